	.target	sm_90a

	.elftype	@"ET_EXEC"


//--------------------- .note.nv.tkinfo           --------------------------
	.section	.note.nv.tkinfo,"",@"SHT_NOTE"
	.sectionflags	@"SHF_NOTE_NV_TKINFO"
	.tkinfo
        /*0018*/ 	.word	0x00000002
        /*0030*/ 	.string	""
        /*0030*/ 	.string	"ptxas"
        /*0030*/ 	.string	"Cuda compilation tools, release 13.0, V13.0.88"
        /*0030*/ 	.string	"Build cuda_13.0.r13.0/compiler.36424714_0"
        /*0030*/ 	.string	"-arch sm_90a -m 64 "



//--------------------- .note.nv.cuinfo           --------------------------
	.section	.note.nv.cuinfo,"",@"SHT_NOTE"
	.sectionflags	@"SHF_NOTE_NV_CUINFO"
        /*0018*/ 	.short	0x0002
        /*001a*/ 	.short	0x005a
        /*001c*/ 	.short	0x0082
	.zero		2


//--------------------- .nv.info                  --------------------------
	.section	.nv.info,"",@"SHT_CUDA_INFO"
	.align	4


	//----- nvinfo : EIATTR_REGCOUNT
	.align		4
        /*0000*/ 	.byte	0x04, 0x2f
        /*0002*/ 	.short	(.L_29 - .L_28)
	.align		4
.L_28:
        /*0004*/ 	.word	index@(_Z25selective_scan_bwd_kernelI32Selective_Scan_bwd_kernel_traitsILi32ELi4ELb1ELb1ELb1ELb1ELb1EN3c104HalfEfEEv12SSMParamsBwd)
        /*0008*/ 	.word	0x0000008a


	//----- nvinfo : EIATTR_FRAME_SIZE
	.align		4
.L_29:
        /*000c*/ 	.byte	0x04, 0x11
        /*000e*/ 	.short	(.L_31 - .L_30)
	.align		4
.L_30:
        /*0010*/ 	.word	index@(_Z25selective_scan_bwd_kernelI32Selective_Scan_bwd_kernel_traitsILi32ELi4ELb1ELb1ELb1ELb1ELb1EN3c104HalfEfEEv12SSMParamsBwd)
        /*0014*/ 	.word	0x00000000


	//----- nvinfo : EIATTR_REGCOUNT
	.align		4
.L_31:
        /*0018*/ 	.byte	0x04, 0x2f
        /*001a*/ 	.short	(.L_33 - .L_32)
	.align		4
.L_32:
        /*001c*/ 	.word	index@(_Z25selective_scan_bwd_kernelI32Selective_Scan_bwd_kernel_traitsILi32ELi4ELb1ELb1ELb1ELb1ELb0EN3c104HalfEfEEv12SSMParamsBwd)
        /*0020*/ 	.word	0x00000089


	//----- nvinfo : EIATTR_FRAME_SIZE
	.align		4
.L_33:
        /*0024*/ 	.byte	0x04, 0x11
        /*0026*/ 	.short	(.L_35 - .L_34)
	.align		4
.L_34:
        /*0028*/ 	.word	index@(_Z25selective_scan_bwd_kernelI32Selective_Scan_bwd_kernel_traitsILi32ELi4ELb1ELb1ELb1ELb1ELb0EN3c104HalfEfEEv12SSMParamsBwd)
        /*002c*/ 	.word	0x00000000


	//----- nvinfo : EIATTR_REGCOUNT
	.align		4
.L_35:
        /*0030*/ 	.byte	0x04, 0x2f
        /*0032*/ 	.short	(.L_37 - .L_36)
	.align		4
.L_36:
        /*0034*/ 	.word	index@(_Z25selective_scan_bwd_kernelI32Selective_Scan_bwd_kernel_traitsILi32ELi4ELb1ELb1ELb1ELb0ELb1EN3c104HalfEfEEv12SSMParamsBwd)
        /*0038*/ 	.word	0x0000007e


	//----- nvinfo : EIATTR_FRAME_SIZE
	.align		4
.L_37:
        /*003c*/ 	.byte	0x04, 0x11
        /*003e*/ 	.short	(.L_39 - .L_38)
	.align		4
.L_38:
        /*0040*/ 	.word	index@(_Z25selective_scan_bwd_kernelI32Selective_Scan_bwd_kernel_traitsILi32ELi4ELb1ELb1ELb1ELb0ELb1EN3c104HalfEfEEv12SSMParamsBwd)
        /*0044*/ 	.word	0x00000000


	//----- nvinfo : EIATTR_REGCOUNT
	.align		4
.L_39:
        /*0048*/ 	.byte	0x04, 0x2f
        /*004a*/ 	.short	(.L_41 - .L_40)
	.align		4
.L_40:
        /*004c*/ 	.word	index@(_Z25selective_scan_bwd_kernelI32Selective_Scan_bwd_kernel_traitsILi32ELi4ELb1ELb1ELb1ELb0ELb0EN3c104HalfEfEEv12SSMParamsBwd)
        /*0050*/ 	.word	0x0000007a


	//----- nvinfo : EIATTR_FRAME_SIZE
	.align		4
.L_41:
        /*0054*/ 	.byte	0x04, 0x11
        /*0056*/ 	.short	(.L_43 - .L_42)
	.align		4
.L_42:
        /*0058*/ 	.word	index@(_Z25selective_scan_bwd_kernelI32Selective_Scan_bwd_kernel_traitsILi32ELi4ELb1ELb1ELb1ELb0ELb0EN3c104HalfEfEEv12SSMParamsBwd)
        /*005c*/ 	.word	0x00000000


	//----- nvinfo : EIATTR_REGCOUNT
	.align		4
.L_43:
        /*0060*/ 	.byte	0x04, 0x2f
        /*0062*/ 	.short	(.L_45 - .L_44)
	.align		4
.L_44:
        /*0064*/ 	.word	index@(_Z25selective_scan_bwd_kernelI32Selective_Scan_bwd_kernel_traitsILi32ELi4ELb1ELb1ELb0ELb1ELb1EN3c104HalfEfEEv12SSMParamsBwd)
        /*0068*/ 	.word	0x00000071


	//----- nvinfo : EIATTR_FRAME_SIZE
	.align		4
.L_45:
        /*006c*/ 	.byte	0x04, 0x11
        /*006e*/ 	.short	(.L_47 - .L_46)
	.align		4
.L_46:
        /*0070*/ 	.word	index@(_Z25selective_scan_bwd_kernelI32Selective_Scan_bwd_kernel_traitsILi32ELi4ELb1ELb1ELb0ELb1ELb1EN3c104HalfEfEEv12SSMParamsBwd)
        /*0074*/ 	.word	0x00000000


	//----- nvinfo : EIATTR_REGCOUNT
	.align		4
.L_47:
        /*0078*/ 	.byte	0x04, 0x2f
        /*007a*/ 	.short	(.L_49 - .L_48)
	.align		4
.L_48:
        /*007c*/ 	.word	index@(_Z25selective_scan_bwd_kernelI32Selective_Scan_bwd_kernel_traitsILi32ELi4ELb1ELb1ELb0ELb1ELb0EN3c104HalfEfEEv12SSMParamsBwd)
        /*0080*/ 	.word	0x00000071


	//----- nvinfo : EIATTR_FRAME_SIZE
	.align		4
.L_49:
        /*0084*/ 	.byte	0x04, 0x11
        /*0086*/ 	.short	(.L_51 - .L_50)
	.align		4
.L_50:
        /*0088*/ 	.word	index@(_Z25selective_scan_bwd_kernelI32Selective_Scan_bwd_kernel_traitsILi32ELi4ELb1ELb1ELb0ELb1ELb0EN3c104HalfEfEEv12SSMParamsBwd)
        /*008c*/ 	.word	0x00000000


	//----- nvinfo : EIATTR_REGCOUNT
	.align		4
.L_51:
        /*0090*/ 	.byte	0x04, 0x2f
        /*0092*/ 	.short	(.L_53 - .L_52)
	.align		4
.L_52:
        /*0094*/ 	.word	index@(_Z25selective_scan_bwd_kernelI32Selective_Scan_bwd_kernel_traitsILi32ELi4ELb1ELb1ELb0ELb0ELb1EN3c104HalfEfEEv12SSMParamsBwd)
        /*0098*/ 	.word	0x0000007a


	//----- nvinfo : EIATTR_FRAME_SIZE
	.align		4
.L_53:
        /*009c*/ 	.byte	0x04, 0x11
        /*009e*/ 	.short	(.L_55 - .L_54)
	.align		4
.L_54:
        /*00a0*/ 	.word	index@(_Z25selective_scan_bwd_kernelI32Selective_Scan_bwd_kernel_traitsILi32ELi4ELb1ELb1ELb0ELb0ELb1EN3c104HalfEfEEv12SSMParamsBwd)
        /*00a4*/ 	.word	0x00000000


	//----- nvinfo : EIATTR_REGCOUNT
	.align		4
.L_55:
        /*00a8*/ 	.byte	0x04, 0x2f
        /*00aa*/ 	.short	(.L_57 - .L_56)
	.align		4
.L_56:
        /*00ac*/ 	.word	index@(_Z25selective_scan_bwd_kernelI32Selective_Scan_bwd_kernel_traitsILi32ELi4ELb1ELb1ELb0ELb0ELb0EN3c104HalfEfEEv12SSMParamsBwd)
        /*00b0*/ 	.word	0x00000079


	//----- nvinfo : EIATTR_FRAME_SIZE
	.align		4
.L_57:
        /*00b4*/ 	.byte	0x04, 0x11
        /*00b6*/ 	.short	(.L_59 - .L_58)
	.align		4
.L_58:
        /*00b8*/ 	.word	index@(_Z25selective_scan_bwd_kernelI32Selective_Scan_bwd_kernel_traitsILi32ELi4ELb1ELb1ELb0ELb0ELb0EN3c104HalfEfEEv12SSMParamsBwd)
        /*00bc*/ 	.word	0x00000000


	//----- nvinfo : EIATTR_REGCOUNT
	.align		4
.L_59:
        /*00c0*/ 	.byte	0x04, 0x2f
        /*00c2*/ 	.short	(.L_61 - .L_60)
	.align		4
.L_60:
        /*00c4*/ 	.word	index@(_Z25selective_scan_bwd_kernelI32Selective_Scan_bwd_kernel_traitsILi32ELi4ELb1ELb0ELb1ELb1ELb1EN3c104HalfEfEEv12SSMParamsBwd)
        /*00c8*/ 	.word	0x0000006e


	//----- nvinfo : EIATTR_FRAME_SIZE
	.align		4
.L_61:
        /*00cc*/ 	.byte	0x04, 0x11
        /*00ce*/ 	.short	(.L_63 - .L_62)
	.align		4
.L_62:
        /*00d0*/ 	.word	index@(_Z25selective_scan_bwd_kernelI32Selective_Scan_bwd_kernel_traitsILi32ELi4ELb1ELb0ELb1ELb1ELb1EN3c104HalfEfEEv12SSMParamsBwd)
        /*00d4*/ 	.word	0x00000000


	//----- nvinfo : EIATTR_REGCOUNT
	.align		4
.L_63:
        /*00d8*/ 	.byte	0x04, 0x2f
        /*00da*/ 	.short	(.L_65 - .L_64)
	.align		4
.L_64:
        /*00dc*/ 	.word	index@(_Z25selective_scan_bwd_kernelI32Selective_Scan_bwd_kernel_traitsILi32ELi4ELb1ELb0ELb1ELb1ELb0EN3c104HalfEfEEv12SSMParamsBwd)
        /*00e0*/ 	.word	0x00000070


	//----- nvinfo : EIATTR_FRAME_SIZE
	.align		4
.L_65:
        /*00e4*/ 	.byte	0x04, 0x11
        /*00e6*/ 	.short	(.L_67 - .L_66)
	.align		4
.L_66:
        /*00e8*/ 	.word	index@(_Z25selective_scan_bwd_kernelI32Selective_Scan_bwd_kernel_traitsILi32ELi4ELb1ELb0ELb1ELb1ELb0EN3c104HalfEfEEv12SSMParamsBwd)
        /*00ec*/ 	.word	0x00000000


	//----- nvinfo : EIATTR_REGCOUNT
	.align		4
.L_67:
        /*00f0*/ 	.byte	0x04, 0x2f
        /*00f2*/ 	.short	(.L_69 - .L_68)
	.align		4
.L_68:
        /*00f4*/ 	.word	index@(_Z25selective_scan_bwd_kernelI32Selective_Scan_bwd_kernel_traitsILi32ELi4ELb1ELb0ELb1ELb0ELb1EN3c104HalfEfEEv12SSMParamsBwd)
        /*00f8*/ 	.word	0x0000007a


	//----- nvinfo : EIATTR_FRAME_SIZE
	.align		4
.L_69:
        /*00fc*/ 	.byte	0x04, 0x11
        /*00fe*/ 	.short	(.L_71 - .L_70)
	.align		4
.L_70:
        /*0100*/ 	.word	index@(_Z25selective_scan_bwd_kernelI32Selective_Scan_bwd_kernel_traitsILi32ELi4ELb1ELb0ELb1ELb0ELb1EN3c104HalfEfEEv12SSMParamsBwd)
        /*0104*/ 	.word	0x00000000


	//----- nvinfo : EIATTR_REGCOUNT
	.align		4
.L_71:
        /*0108*/ 	.byte	0x04, 0x2f
        /*010a*/ 	.short	(.L_73 - .L_72)
	.align		4
.L_72:
        /*010c*/ 	.word	index@(_Z25selective_scan_bwd_kernelI32Selective_Scan_bwd_kernel_traitsILi32ELi4ELb1ELb0ELb1ELb0ELb0EN3c104HalfEfEEv12SSMParamsBwd)
        /*0110*/ 	.word	0x00000072


	//----- nvinfo : EIATTR_FRAME_SIZE
	.align		4
.L_73:
        /*0114*/ 	.byte	0x04, 0x11
        /*0116*/ 	.short	(.L_75 - .L_74)
	.align		4
.L_74:
        /*0118*/ 	.word	index@(_Z25selective_scan_bwd_kernelI32Selective_Scan_bwd_kernel_traitsILi32ELi4ELb1ELb0ELb1ELb0ELb0EN3c104HalfEfEEv12SSMParamsBwd)
        /*011c*/ 	.word	0x00000000


	//----- nvinfo : EIATTR_REGCOUNT
	.align		4
.L_75:
        /*0120*/ 	.byte	0x04, 0x2f
        /*0122*/ 	.short	(.L_77 - .L_76)
	.align		4
.L_76:
        /*0124*/ 	.word	index@(_Z25selective_scan_bwd_kernelI32Selective_Scan_bwd_kernel_traitsILi32ELi4ELb1ELb0ELb0ELb1ELb1EN3c104HalfEfEEv12SSMParamsBwd)
        /*0128*/ 	.word	0x00000068


	//----- nvinfo : EIATTR_FRAME_SIZE
	.align		4
.L_77:
        /*012c*/ 	.byte	0x04, 0x11
        /*012e*/ 	.short	(.L_79 - .L_78)
	.align		4
.L_78:
        /*0130*/ 	.word	index@(_Z25selective_scan_bwd_kernelI32Selective_Scan_bwd_kernel_traitsILi32ELi4ELb1ELb0ELb0ELb1ELb1EN3c104HalfEfEEv12SSMParamsBwd)
        /*0134*/ 	.word	0x00000000


	//----- nvinfo : EIATTR_REGCOUNT
	.align		4
.L_79:
        /*0138*/ 	.byte	0x04, 0x2f
        /*013a*/ 	.short	(.L_81 - .L_80)
	.align		4
.L_80:
        /*013c*/ 	.word	index@(_Z25selective_scan_bwd_kernelI32Selective_Scan_bwd_kernel_traitsILi32ELi4ELb1ELb0ELb0ELb1ELb0EN3c104HalfEfEEv12SSMParamsBwd)
        /*0140*/ 	.word	0x00000069


	//----- nvinfo : EIATTR_FRAME_SIZE
	.align		4
.L_81:
        /*0144*/ 	.byte	0x04, 0x11
        /*0146*/ 	.short	(.L_83 - .L_82)
	.align		4
.L_82:
        /*0148*/ 	.word	index@(_Z25selective_scan_bwd_kernelI32Selective_Scan_bwd_kernel_traitsILi32ELi4ELb1ELb0ELb0ELb1ELb0EN3c104HalfEfEEv12SSMParamsBwd)
        /*014c*/ 	.word	0x00000000


	//----- nvinfo : EIATTR_REGCOUNT
	.align		4
.L_83:
        /*0150*/ 	.byte	0x04, 0x2f
        /*0152*/ 	.short	(.L_85 - .L_84)
	.align		4
.L_84:
        /*0154*/ 	.word	index@(_Z25selective_scan_bwd_kernelI32Selective_Scan_bwd_kernel_traitsILi32ELi4ELb1ELb0ELb0ELb0ELb1EN3c104HalfEfEEv12SSMParamsBwd)
        /*0158*/ 	.word	0x00000060


	//----- nvinfo : EIATTR_FRAME_SIZE
	.align		4
.L_85:
        /*015c*/ 	.byte	0x04, 0x11
        /*015e*/ 	.short	(.L_87 - .L_86)
	.align		4
.L_86:
        /*0160*/ 	.word	index@(_Z25selective_scan_bwd_kernelI32Selective_Scan_bwd_kernel_traitsILi32ELi4ELb1ELb0ELb0ELb0ELb1EN3c104HalfEfEEv12SSMParamsBwd)
        /*0164*/ 	.word	0x00000000


	//----- nvinfo : EIATTR_REGCOUNT
	.align		4
.L_87:
        /*0168*/ 	.byte	0x04, 0x2f
        /*016a*/ 	.short	(.L_89 - .L_88)
	.align		4
.L_88:
        /*016c*/ 	.word	index@(_Z25selective_scan_bwd_kernelI32Selective_Scan_bwd_kernel_traitsILi32ELi4ELb1ELb0ELb0ELb0ELb0EN3c104HalfEfEEv12SSMParamsBwd)
        /*0170*/ 	.word	0x00000066


	//----- nvinfo : EIATTR_FRAME_SIZE
	.align		4
.L_89:
        /*0174*/ 	.byte	0x04, 0x11
        /*0176*/ 	.short	(.L_91 - .L_90)
	.align		4
.L_90:
        /*0178*/ 	.word	index@(_Z25selective_scan_bwd_kernelI32Selective_Scan_bwd_kernel_traitsILi32ELi4ELb1ELb0ELb0ELb0ELb0EN3c104HalfEfEEv12SSMParamsBwd)
        /*017c*/ 	.word	0x00000000


	//----- nvinfo : EIATTR_REGCOUNT
	.align		4
.L_91:
        /*0180*/ 	.byte	0x04, 0x2f
        /*0182*/ 	.short	(.L_93 - .L_92)
	.align		4
.L_92:
        /*0184*/ 	.word	index@(_Z25selective_scan_bwd_kernelI32Selective_Scan_bwd_kernel_traitsILi32ELi4ELb0ELb1ELb1ELb1ELb1EN3c104HalfEfEEv12SSMParamsBwd)
        /*0188*/ 	.word	0x0000008a


	//----- nvinfo : EIATTR_FRAME_SIZE
	.align		4
.L_93:
        /*018c*/ 	.byte	0x04, 0x11
        /*018e*/ 	.short	(.L_95 - .L_94)
	.align		4
.L_94:
        /*0190*/ 	.word	index@(_Z25selective_scan_bwd_kernelI32Selective_Scan_bwd_kernel_traitsILi32ELi4ELb0ELb1ELb1ELb1ELb1EN3c104HalfEfEEv12SSMParamsBwd)
        /*0194*/ 	.word	0x00000000


	//----- nvinfo : EIATTR_REGCOUNT
	.align		4
.L_95:
        /*0198*/ 	.byte	0x04, 0x2f
        /*019a*/ 	.short	(.L_97 - .L_96)
	.align		4
.L_96:
        /*019c*/ 	.word	index@(_Z25selective_scan_bwd_kernelI32Selective_Scan_bwd_kernel_traitsILi32ELi4ELb0ELb1ELb1ELb1ELb0EN3c104HalfEfEEv12SSMParamsBwd)
        /*01a0*/ 	.word	0x00000087


	//----- nvinfo : EIATTR_FRAME_SIZE
	.align		4
.L_97:
        /*01a4*/ 	.byte	0x04, 0x11
        /*01a6*/ 	.short	(.L_99 - .L_98)
	.align		4
.L_98:
        /*01a8*/ 	.word	index@(_Z25selective_scan_bwd_kernelI32Selective_Scan_bwd_kernel_traitsILi32ELi4ELb0ELb1ELb1ELb1ELb0EN3c104HalfEfEEv12SSMParamsBwd)
        /*01ac*/ 	.word	0x00000000


	//----- nvinfo : EIATTR_REGCOUNT
	.align		4
.L_99:
        /*01b0*/ 	.byte	0x04, 0x2f
        /*01b2*/ 	.short	(.L_101 - .L_100)
	.align		4
.L_100:
        /*01b4*/ 	.word	index@(_Z25selective_scan_bwd_kernelI32Selective_Scan_bwd_kernel_traitsILi32ELi4ELb0ELb1ELb1ELb0ELb1EN3c104HalfEfEEv12SSMParamsBwd)
        /*01b8*/ 	.word	0x0000008a


	//----- nvinfo : EIATTR_FRAME_SIZE
	.align		4
.L_101:
        /*01bc*/ 	.byte	0x04, 0x11
        /*01be*/ 	.short	(.L_103 - .L_102)
	.align		4
.L_102:
        /*01c0*/ 	.word	index@(_Z25selective_scan_bwd_kernelI32Selective_Scan_bwd_kernel_traitsILi32ELi4ELb0ELb1ELb1ELb0ELb1EN3c104HalfEfEEv12SSMParamsBwd)
        /*01c4*/ 	.word	0x00000000


	//----- nvinfo : EIATTR_REGCOUNT
	.align		4
.L_103:
        /*01c8*/ 	.byte	0x04, 0x2f
        /*01ca*/ 	.short	(.L_105 - .L_104)
	.align		4
.L_104:
        /*01cc*/ 	.word	index@(_Z25selective_scan_bwd_kernelI32Selective_Scan_bwd_kernel_traitsILi32ELi4ELb0ELb1ELb1ELb0ELb0EN3c104HalfEfEEv12SSMParamsBwd)
        /*01d0*/ 	.word	0x00000084


	//----- nvinfo : EIATTR_FRAME_SIZE
	.align		4
.L_105:
        /*01d4*/ 	.byte	0x04, 0x11
        /*01d6*/ 	.short	(.L_107 - .L_106)
	.align		4
.L_106:
        /*01d8*/ 	.word	index@(_Z25selective_scan_bwd_kernelI32Selective_Scan_bwd_kernel_traitsILi32ELi4ELb0ELb1ELb1ELb0ELb0EN3c104HalfEfEEv12SSMParamsBwd)
        /*01dc*/ 	.word	0x00000000


	//----- nvinfo : EIATTR_REGCOUNT
	.align		4
.L_107:
        /*01e0*/ 	.byte	0x04, 0x2f
        /*01e2*/ 	.short	(.L_109 - .L_108)
	.align		4
.L_108:
        /*01e4*/ 	.word	index@(_Z25selective_scan_bwd_kernelI32Selective_Scan_bwd_kernel_traitsILi32ELi4ELb0ELb1ELb0ELb1ELb1EN3c104HalfEfEEv12SSMParamsBwd)
        /*01e8*/ 	.word	0x00000085


	//----- nvinfo : EIATTR_FRAME_SIZE
	.align		4
.L_109:
        /*01ec*/ 	.byte	0x04, 0x11
        /*01ee*/ 	.short	(.L_111 - .L_110)
	.align		4
.L_110:
        /*01f0*/ 	.word	index@(_Z25selective_scan_bwd_kernelI32Selective_Scan_bwd_kernel_traitsILi32ELi4ELb0ELb1ELb0ELb1ELb1EN3c104HalfEfEEv12SSMParamsBwd)
        /*01f4*/ 	.word	0x00000000


	//----- nvinfo : EIATTR_REGCOUNT
	.align		4
.L_111:
        /*01f8*/ 	.byte	0x04, 0x2f
        /*01fa*/ 	.short	(.L_113 - .L_112)
	.align		4
.L_112:
        /*01fc*/ 	.word	index@(_Z25selective_scan_bwd_kernelI32Selective_Scan_bwd_kernel_traitsILi32ELi4ELb0ELb1ELb0ELb1ELb0EN3c104HalfEfEEv12SSMParamsBwd)
        /*0200*/ 	.word	0x00000084


	//----- nvinfo : EIATTR_FRAME_SIZE
	.align		4
.L_113:
        /*0204*/ 	.byte	0x04, 0x11
        /*0206*/ 	.short	(.L_115 - .L_114)
	.align		4
.L_114:
        /*0208*/ 	.word	index@(_Z25selective_scan_bwd_kernelI32Selective_Scan_bwd_kernel_traitsILi32ELi4ELb0ELb1ELb0ELb1ELb0EN3c104HalfEfEEv12SSMParamsBwd)
        /*020c*/ 	.word	0x00000000


	//----- nvinfo : EIATTR_REGCOUNT
	.align		4
.L_115:
        /*0210*/ 	.byte	0x04, 0x2f
        /*0212*/ 	.short	(.L_117 - .L_116)
	.align		4
.L_116:
        /*0214*/ 	.word	index@(_Z25selective_scan_bwd_kernelI32Selective_Scan_bwd_kernel_traitsILi32ELi4ELb0ELb1ELb0ELb0ELb1EN3c104HalfEfEEv12SSMParamsBwd)
        /*0218*/ 	.word	0x00000084


	//----- nvinfo : EIATTR_FRAME_SIZE
	.align		4
.L_117:
        /*021c*/ 	.byte	0x04, 0x11
        /*021e*/ 	.short	(.L_119 - .L_118)
	.align		4
.L_118:
        /*0220*/ 	.word	index@(_Z25selective_scan_bwd_kernelI32Selective_Scan_bwd_kernel_traitsILi32ELi4ELb0ELb1ELb0ELb0ELb1EN3c104HalfEfEEv12SSMParamsBwd)
        /*0224*/ 	.word	0x00000000


	//----- nvinfo : EIATTR_REGCOUNT
	.align		4
.L_119:
        /*0228*/ 	.byte	0x04, 0x2f
        /*022a*/ 	.short	(.L_121 - .L_120)
	.align		4
.L_120:
        /*022c*/ 	.word	index@(_Z25selective_scan_bwd_kernelI32Selective_Scan_bwd_kernel_traitsILi32ELi4ELb0ELb1ELb0ELb0ELb0EN3c104HalfEfEEv12SSMParamsBwd)
        /*0230*/ 	.word	0x00000083


	//----- nvinfo : EIATTR_FRAME_SIZE
	.align		4
.L_121:
        /*0234*/ 	.byte	0x04, 0x11
        /*0236*/ 	.short	(.L_123 - .L_122)
	.align		4
.L_122:
        /*0238*/ 	.word	index@(_Z25selective_scan_bwd_kernelI32Selective_Scan_bwd_kernel_traitsILi32ELi4ELb0ELb1ELb0ELb0ELb0EN3c104HalfEfEEv12SSMParamsBwd)
        /*023c*/ 	.word	0x00000000


	//----- nvinfo : EIATTR_REGCOUNT
	.align		4
.L_123:
        /*0240*/ 	.byte	0x04, 0x2f
        /*0242*/ 	.short	(.L_125 - .L_124)
	.align		4
.L_124:
        /*0244*/ 	.word	index@(_Z25selective_scan_bwd_kernelI32Selective_Scan_bwd_kernel_traitsILi32ELi4ELb0ELb0ELb1ELb1ELb1EN3c104HalfEfEEv12SSMParamsBwd)
        /*0248*/ 	.word	0x00000080


	//----- nvinfo : EIATTR_FRAME_SIZE
	.align		4
.L_125:
        /*024c*/ 	.byte	0x04, 0x11
        /*024e*/ 	.short	(.L_127 - .L_126)
	.align		4
.L_126:
        /*0250*/ 	.word	index@(_Z25selective_scan_bwd_kernelI32Selective_Scan_bwd_kernel_traitsILi32ELi4ELb0ELb0ELb1ELb1ELb1EN3c104HalfEfEEv12SSMParamsBwd)
        /*0254*/ 	.word	0x00000000


	//----- nvinfo : EIATTR_REGCOUNT
	.align		4
.L_127:
        /*0258*/ 	.byte	0x04, 0x2f
        /*025a*/ 	.short	(.L_129 - .L_128)
	.align		4
.L_128:
        /*025c*/ 	.word	index@(_Z25selective_scan_bwd_kernelI32Selective_Scan_bwd_kernel_traitsILi32ELi4ELb0ELb0ELb1ELb1ELb0EN3c104HalfEfEEv12SSMParamsBwd)
        /*0260*/ 	.word	0x00000080


	//----- nvinfo : EIATTR_FRAME_SIZE
	.align		4
.L_129:
        /*0264*/ 	.byte	0x04, 0x11
        /*0266*/ 	.short	(.L_131 - .L_130)
	.align		4
.L_130:
        /*0268*/ 	.word	index@(_Z25selective_scan_bwd_kernelI32Selective_Scan_bwd_kernel_traitsILi32ELi4ELb0ELb0ELb1ELb1ELb0EN3c104HalfEfEEv12SSMParamsBwd)
        /*026c*/ 	.word	0x00000000


	//----- nvinfo : EIATTR_REGCOUNT
	.align		4
.L_131:
        /*0270*/ 	.byte	0x04, 0x2f
        /*0272*/ 	.short	(.L_133 - .L_132)
	.align		4
.L_132:
        /*0274*/ 	.word	index@(_Z25selective_scan_bwd_kernelI32Selective_Scan_bwd_kernel_traitsILi32ELi4ELb0ELb0ELb1ELb0ELb1EN3c104HalfEfEEv12SSMParamsBwd)
        /*0278*/ 	.word	0x00000080


	//----- nvinfo : EIATTR_FRAME_SIZE
	.align		4
.L_133:
        /*027c*/ 	.byte	0x04, 0x11
        /*027e*/ 	.short	(.L_135 - .L_134)
	.align		4
.L_134:
        /*0280*/ 	.word	index@(_Z25selective_scan_bwd_kernelI32Selective_Scan_bwd_kernel_traitsILi32ELi4ELb0ELb0ELb1ELb0ELb1EN3c104HalfEfEEv12SSMParamsBwd)
        /*0284*/ 	.word	0x00000000


	//----- nvinfo : EIATTR_REGCOUNT
	.align		4
.L_135:
        /*0288*/ 	.byte	0x04, 0x2f
        /*028a*/ 	.short	(.L_137 - .L_136)
	.align		4
.L_136:
        /*028c*/ 	.word	index@(_Z25selective_scan_bwd_kernelI32Selective_Scan_bwd_kernel_traitsILi32ELi4ELb0ELb0ELb1ELb0ELb0EN3c104HalfEfEEv12SSMParamsBwd)
        /*0290*/ 	.word	0x00000080


	//----- nvinfo : EIATTR_FRAME_SIZE
	.align		4
.L_137:
        /*0294*/ 	.byte	0x04, 0x11
        /*0296*/ 	.short	(.L_139 - .L_138)
	.align		4
.L_138:
        /*0298*/ 	.word	index@(_Z25selective_scan_bwd_kernelI32Selective_Scan_bwd_kernel_traitsILi32ELi4ELb0ELb0ELb1ELb0ELb0EN3c104HalfEfEEv12SSMParamsBwd)
        /*029c*/ 	.word	0x00000000


	//----- nvinfo : EIATTR_REGCOUNT
	.align		4
.L_139:
        /*02a0*/ 	.byte	0x04, 0x2f
        /*02a2*/ 	.short	(.L_141 - .L_140)
	.align		4
.L_140:
        /*02a4*/ 	.word	index@(_Z25selective_scan_bwd_kernelI32Selective_Scan_bwd_kernel_traitsILi32ELi4ELb0ELb0ELb0ELb1ELb1EN3c104HalfEfEEv12SSMParamsBwd)
        /*02a8*/ 	.word	0x0000006b


	//----- nvinfo : EIATTR_FRAME_SIZE
	.align		4
.L_141:
        /*02ac*/ 	.byte	0x04, 0x11
        /*02ae*/ 	.short	(.L_143 - .L_142)
	.align		4
.L_142:
        /*02b0*/ 	.word	index@(_Z25selective_scan_bwd_kernelI32Selective_Scan_bwd_kernel_traitsILi32ELi4ELb0ELb0ELb0ELb1ELb1EN3c104HalfEfEEv12SSMParamsBwd)
        /*02b4*/ 	.word	0x00000000


	//----- nvinfo : EIATTR_REGCOUNT
	.align		4
.L_143:
        /*02b8*/ 	.byte	0x04, 0x2f
        /*02ba*/ 	.short	(.L_145 - .L_144)
	.align		4
.L_144:
        /*02bc*/ 	.word	index@(_Z25selective_scan_bwd_kernelI32Selective_Scan_bwd_kernel_traitsILi32ELi4ELb0ELb0ELb0ELb1ELb0EN3c104HalfEfEEv12SSMParamsBwd)
        /*02c0*/ 	.word	0x0000006e


	//----- nvinfo : EIATTR_FRAME_SIZE
	.align		4
.L_145:
        /*02c4*/ 	.byte	0x04, 0x11
        /*02c6*/ 	.short	(.L_147 - .L_146)
	.align		4
.L_146:
        /*02c8*/ 	.word	index@(_Z25selective_scan_bwd_kernelI32Selective_Scan_bwd_kernel_traitsILi32ELi4ELb0ELb0ELb0ELb1ELb0EN3c104HalfEfEEv12SSMParamsBwd)
        /*02cc*/ 	.word	0x00000000


	//----- nvinfo : EIATTR_REGCOUNT
	.align		4
.L_147:
        /*02d0*/ 	.byte	0x04, 0x2f
        /*02d2*/ 	.short	(.L_149 - .L_148)
	.align		4
.L_148:
        /*02d4*/ 	.word	index@(_Z25selective_scan_bwd_kernelI32Selective_Scan_bwd_kernel_traitsILi32ELi4ELb0ELb0ELb0ELb0ELb1EN3c104HalfEfEEv12SSMParamsBwd)
        /*02d8*/ 	.word	0x00000069


	//----- nvinfo : EIATTR_FRAME_SIZE
	.align		4
.L_149:
        /*02dc*/ 	.byte	0x04, 0x11
        /*02de*/ 	.short	(.L_151 - .L_150)
	.align		4
.L_150:
        /*02e0*/ 	.word	index@(_Z25selective_scan_bwd_kernelI32Selective_Scan_bwd_kernel_traitsILi32ELi4ELb0ELb0ELb0ELb0ELb1EN3c104HalfEfEEv12SSMParamsBwd)
        /*02e4*/ 	.word	0x00000000


	//----- nvinfo : EIATTR_REGCOUNT
	.align		4
.L_151:
        /*02e8*/ 	.byte	0x04, 0x2f
        /*02ea*/ 	.short	(.L_153 - .L_152)
	.align		4
.L_152:
        /*02ec*/ 	.word	index@(_Z25selective_scan_bwd_kernelI32Selective_Scan_bwd_kernel_traitsILi32ELi4ELb0ELb0ELb0ELb0ELb0EN3c104HalfEfEEv12SSMParamsBwd)
        /*02f0*/ 	.word	0x0000006e


	//----- nvinfo : EIATTR_FRAME_SIZE
	.align		4
.L_153:
        /*02f4*/ 	.byte	0x04, 0x11
        /*02f6*/ 	.short	(.L_155 - .L_154)
	.align		4
.L_154:
        /*02f8*/ 	.word	index@(_Z25selective_scan_bwd_kernelI32Selective_Scan_bwd_kernel_traitsILi32ELi4ELb0ELb0ELb0ELb0ELb0EN3c104HalfEfEEv12SSMParamsBwd)
        /*02fc*/ 	.word	0x00000000


	//----- nvinfo : EIATTR_REGCOUNT
	.align		4
.L_155:
        /*0300*/ 	.byte	0x04, 0x2f
        /*0302*/ 	.short	(.L_157 - .L_156)
	.align		4
.L_156:
        /*0304*/ 	.word	index@(_Z25selective_scan_bwd_kernelI32Selective_Scan_bwd_kernel_traitsILi32ELi8ELb1ELb1ELb1ELb1ELb1EN3c104HalfEfEEv12SSMParamsBwd)
        /*0308*/ 	.word	0x000000c0


	//----- nvinfo : EIATTR_FRAME_SIZE
	.align		4
.L_157:
        /*030c*/ 	.byte	0x04, 0x11
        /*030e*/ 	.short	(.L_159 - .L_158)
	.align		4
.L_158:
        /*0310*/ 	.word	index@(_Z25selective_scan_bwd_kernelI32Selective_Scan_bwd_kernel_traitsILi32ELi8ELb1ELb1ELb1ELb1ELb1EN3c104HalfEfEEv12SSMParamsBwd)
        /*0314*/ 	.word	0x00000000


	//----- nvinfo : EIATTR_REGCOUNT
	.align		4
.L_159:
        /*0318*/ 	.byte	0x04, 0x2f
        /*031a*/ 	.short	(.L_161 - .L_160)
	.align		4
.L_160:
        /*031c*/ 	.word	index@(_Z25selective_scan_bwd_kernelI32Selective_Scan_bwd_kernel_traitsILi32ELi8ELb1ELb1ELb1ELb1ELb0EN3c104HalfEfEEv12SSMParamsBwd)
        /*0320*/ 	.word	0x000000be


	//----- nvinfo : EIATTR_FRAME_SIZE
	.align		4
.L_161:
        /*0324*/ 	.byte	0x04, 0x11
        /*0326*/ 	.short	(.L_163 - .L_162)
	.align		4
.L_162:
        /*0328*/ 	.word	index@(_Z25selective_scan_bwd_kernelI32Selective_Scan_bwd_kernel_traitsILi32ELi8ELb1ELb1ELb1ELb1ELb0EN3c104HalfEfEEv12SSMParamsBwd)
        /*032c*/ 	.word	0x00000000


	//----- nvinfo : EIATTR_REGCOUNT
	.align		4
.L_163:
        /*0330*/ 	.byte	0x04, 0x2f
        /*0332*/ 	.short	(.L_165 - .L_164)
	.align		4
.L_164:
        /*0334*/ 	.word	index@(_Z25selective_scan_bwd_kernelI32Selective_Scan_bwd_kernel_traitsILi32ELi8ELb1ELb1ELb1ELb0ELb1EN3c104HalfEfEEv12SSMParamsBwd)
        /*0338*/ 	.word	0x000000c0


	//----- nvinfo : EIATTR_FRAME_SIZE
	.align		4
.L_165:
        /*033c*/ 	.byte	0x04, 0x11
        /*033e*/ 	.short	(.L_167 - .L_166)
	.align		4
.L_166:
        /*0340*/ 	.word	index@(_Z25selective_scan_bwd_kernelI32Selective_Scan_bwd_kernel_traitsILi32ELi8ELb1ELb1ELb1ELb0ELb1EN3c104HalfEfEEv12SSMParamsBwd)
        /*0344*/ 	.word	0x00000000


	//----- nvinfo : EIATTR_REGCOUNT
	.align		4
.L_167:
        /*0348*/ 	.byte	0x04, 0x2f
        /*034a*/ 	.short	(.L_169 - .L_168)
	.align		4
.L_168:
        /*034c*/ 	.word	index@(_Z25selective_scan_bwd_kernelI32Selective_Scan_bwd_kernel_traitsILi32ELi8ELb1ELb1ELb1ELb0ELb0EN3c104HalfEfEEv12SSMParamsBwd)
        /*0350*/ 	.word	0x000000bc


	//----- nvinfo : EIATTR_FRAME_SIZE
	.align		4
.L_169:
        /*0354*/ 	.byte	0x04, 0x11
        /*0356*/ 	.short	(.L_171 - .L_170)
	.align		4
.L_170:
        /*0358*/ 	.word	index@(_Z25selective_scan_bwd_kernelI32Selective_Scan_bwd_kernel_traitsILi32ELi8ELb1ELb1ELb1ELb0ELb0EN3c104HalfEfEEv12SSMParamsBwd)
        /*035c*/ 	.word	0x00000000


	//----- nvinfo : EIATTR_REGCOUNT
	.align		4
.L_171:
        /*0360*/ 	.byte	0x04, 0x2f
        /*0362*/ 	.short	(.L_173 - .L_172)
	.align		4
.L_172:
        /*0364*/ 	.word	index@(_Z25selective_scan_bwd_kernelI32Selective_Scan_bwd_kernel_traitsILi32ELi8ELb1ELb1ELb0ELb1ELb1EN3c104HalfEfEEv12SSMParamsBwd)
        /*0368*/ 	.word	0x000000ad


	//----- nvinfo : EIATTR_FRAME_SIZE
	.align		4
.L_173:
        /*036c*/ 	.byte	0x04, 0x11
        /*036e*/ 	.short	(.L_175 - .L_174)
	.align		4
.L_174:
        /*0370*/ 	.word	index@(_Z25selective_scan_bwd_kernelI32Selective_Scan_bwd_kernel_traitsILi32ELi8ELb1ELb1ELb0ELb1ELb1EN3c104HalfEfEEv12SSMParamsBwd)
        /*0374*/ 	.word	0x00000000


	//----- nvinfo : EIATTR_REGCOUNT
	.align		4
.L_175:
        /*0378*/ 	.byte	0x04, 0x2f
        /*037a*/ 	.short	(.L_177 - .L_176)
	.align		4
.L_176:
        /*037c*/ 	.word	index@(_Z25selective_scan_bwd_kernelI32Selective_Scan_bwd_kernel_traitsILi32ELi8ELb1ELb1ELb0ELb1ELb0EN3c104HalfEfEEv12SSMParamsBwd)
        /*0380*/ 	.word	0x000000af


	//----- nvinfo : EIATTR_FRAME_SIZE
	.align		4
.L_177:
        /*0384*/ 	.byte	0x04, 0x11
        /*0386*/ 	.short	(.L_179 - .L_178)
	.align		4
.L_178:
        /*0388*/ 	.word	index@(_Z25selective_scan_bwd_kernelI32Selective_Scan_bwd_kernel_traitsILi32ELi8ELb1ELb1ELb0ELb1ELb0EN3c104HalfEfEEv12SSMParamsBwd)
        /*038c*/ 	.word	0x00000000


	//----- nvinfo : EIATTR_REGCOUNT
	.align		4
.L_179:
        /*0390*/ 	.byte	0x04, 0x2f
        /*0392*/ 	.short	(.L_181 - .L_180)
	.align		4
.L_180:
        /*0394*/ 	.word	index@(_Z25selective_scan_bwd_kernelI32Selective_Scan_bwd_kernel_traitsILi32ELi8ELb1ELb1ELb0ELb0ELb1EN3c104HalfEfEEv12SSMParamsBwd)
        /*0398*/ 	.word	0x000000b5


	//----- nvinfo : EIATTR_FRAME_SIZE
	.align		4
.L_181:
        /*039c*/ 	.byte	0x04, 0x11
        /*039e*/ 	.short	(.L_183 - .L_182)
	.align		4
.L_182:
        /*03a0*/ 	.word	index@(_Z25selective_scan_bwd_kernelI32Selective_Scan_bwd_kernel_traitsILi32ELi8ELb1ELb1ELb0ELb0ELb1EN3c104HalfEfEEv12SSMParamsBwd)
        /*03a4*/ 	.word	0x00000000


	//----- nvinfo : EIATTR_REGCOUNT
	.align		4
.L_183:
        /*03a8*/ 	.byte	0x04, 0x2f
        /*03aa*/ 	.short	(.L_185 - .L_184)
	.align		4
.L_184:
        /*03ac*/ 	.word	index@(_Z25selective_scan_bwd_kernelI32Selective_Scan_bwd_kernel_traitsILi32ELi8ELb1ELb1ELb0ELb0ELb0EN3c104HalfEfEEv12SSMParamsBwd)
        /*03b0*/ 	.word	0x000000b3


	//----- nvinfo : EIATTR_FRAME_SIZE
	.align		4
.L_185:
        /*03b4*/ 	.byte	0x04, 0x11
        /*03b6*/ 	.short	(.L_187 - .L_186)
	.align		4
.L_186:
        /*03b8*/ 	.word	index@(_Z25selective_scan_bwd_kernelI32Selective_Scan_bwd_kernel_traitsILi32ELi8ELb1ELb1ELb0ELb0ELb0EN3c104HalfEfEEv12SSMParamsBwd)
        /*03bc*/ 	.word	0x00000000


	//----- nvinfo : EIATTR_REGCOUNT
	.align		4
.L_187:
        /*03c0*/ 	.byte	0x04, 0x2f
        /*03c2*/ 	.short	(.L_189 - .L_188)
	.align		4
.L_188:
        /*03c4*/ 	.word	index@(_Z25selective_scan_bwd_kernelI32Selective_Scan_bwd_kernel_traitsILi32ELi8ELb1ELb0ELb1ELb1ELb1EN3c104HalfEfEEv12SSMParamsBwd)
        /*03c8*/ 	.word	0x000000a0


	//----- nvinfo : EIATTR_FRAME_SIZE
	.align		4
.L_189:
        /*03cc*/ 	.byte	0x04, 0x11
        /*03ce*/ 	.short	(.L_191 - .L_190)
	.align		4
.L_190:
        /*03d0*/ 	.word	index@(_Z25selective_scan_bwd_kernelI32Selective_Scan_bwd_kernel_traitsILi32ELi8ELb1ELb0ELb1ELb1ELb1EN3c104HalfEfEEv12SSMParamsBwd)
        /*03d4*/ 	.word	0x00000000


	//----- nvinfo : EIATTR_REGCOUNT
	.align		4
.L_191:
        /*03d8*/ 	.byte	0x04, 0x2f
        /*03da*/ 	.short	(.L_193 - .L_192)
	.align		4
.L_192:
        /*03dc*/ 	.word	index@(_Z25selective_scan_bwd_kernelI32Selective_Scan_bwd_kernel_traitsILi32ELi8ELb1ELb0ELb1ELb1ELb0EN3c104HalfEfEEv12SSMParamsBwd)
        /*03e0*/ 	.word	0x000000a2


	//----- nvinfo : EIATTR_FRAME_SIZE
	.align		4
.L_193:
        /*03e4*/ 	.byte	0x04, 0x11
        /*03e6*/ 	.short	(.L_195 - .L_194)
	.align		4
.L_194:
        /*03e8*/ 	.word	index@(_Z25selective_scan_bwd_kernelI32Selective_Scan_bwd_kernel_traitsILi32ELi8ELb1ELb0ELb1ELb1ELb0EN3c104HalfEfEEv12SSMParamsBwd)
        /*03ec*/ 	.word	0x00000000


	//----- nvinfo : EIATTR_REGCOUNT
	.align		4
.L_195:
        /*03f0*/ 	.byte	0x04, 0x2f
        /*03f2*/ 	.short	(.L_197 - .L_196)
	.align		4
.L_196:
        /*03f4*/ 	.word	index@(_Z25selective_scan_bwd_kernelI32Selective_Scan_bwd_kernel_traitsILi32ELi8ELb1ELb0ELb1ELb0ELb1EN3c104HalfEfEEv12SSMParamsBwd)
        /*03f8*/ 	.word	0x000000a8


	//----- nvinfo : EIATTR_FRAME_SIZE
	.align		4
.L_197:
        /*03fc*/ 	.byte	0x04, 0x11
        /*03fe*/ 	.short	(.L_199 - .L_198)
	.align		4
.L_198:
        /*0400*/ 	.word	index@(_Z25selective_scan_bwd_kernelI32Selective_Scan_bwd_kernel_traitsILi32ELi8ELb1ELb0ELb1ELb0ELb1EN3c104HalfEfEEv12SSMParamsBwd)
        /*0404*/ 	.word	0x00000000


	//----- nvinfo : EIATTR_REGCOUNT
	.align		4
.L_199:
        /*0408*/ 	.byte	0x04, 0x2f
        /*040a*/ 	.short	(.L_201 - .L_200)
	.align		4
.L_200:
        /*040c*/ 	.word	index@(_Z25selective_scan_bwd_kernelI32Selective_Scan_bwd_kernel_traitsILi32ELi8ELb1ELb0ELb1ELb0ELb0EN3c104HalfEfEEv12SSMParamsBwd)
        /*0410*/ 	.word	0x000000a7


	//----- nvinfo : EIATTR_FRAME_SIZE
	.align		4
.L_201:
        /*0414*/ 	.byte	0x04, 0x11
        /*0416*/ 	.short	(.L_203 - .L_202)
	.align		4
.L_202:
        /*0418*/ 	.word	index@(_Z25selective_scan_bwd_kernelI32Selective_Scan_bwd_kernel_traitsILi32ELi8ELb1ELb0ELb1ELb0ELb0EN3c104HalfEfEEv12SSMParamsBwd)
        /*041c*/ 	.word	0x00000000


	//----- nvinfo : EIATTR_REGCOUNT
	.align		4
.L_203:
        /*0420*/ 	.byte	0x04, 0x2f
        /*0422*/ 	.short	(.L_205 - .L_204)
	.align		4
.L_204:
        /*0424*/ 	.word	index@(_Z25selective_scan_bwd_kernelI32Selective_Scan_bwd_kernel_traitsILi32ELi8ELb1ELb0ELb0ELb1ELb1EN3c104HalfEfEEv12SSMParamsBwd)
        /*0428*/ 	.word	0x0000007f


	//----- nvinfo : EIATTR_FRAME_SIZE
	.align		4
.L_205:
        /*042c*/ 	.byte	0x04, 0x11
        /*042e*/ 	.short	(.L_207 - .L_206)
	.align		4
.L_206:
        /*0430*/ 	.word	index@(_Z25selective_scan_bwd_kernelI32Selective_Scan_bwd_kernel_traitsILi32ELi8ELb1ELb0ELb0ELb1ELb1EN3c104HalfEfEEv12SSMParamsBwd)
        /*0434*/ 	.word	0x00000000


	//----- nvinfo : EIATTR_REGCOUNT
	.align		4
.L_207:
        /*0438*/ 	.byte	0x04, 0x2f
        /*043a*/ 	.short	(.L_209 - .L_208)
	.align		4
.L_208:
        /*043c*/ 	.word	index@(_Z25selective_scan_bwd_kernelI32Selective_Scan_bwd_kernel_traitsILi32ELi8ELb1ELb0ELb0ELb1ELb0EN3c104HalfEfEEv12SSMParamsBwd)
        /*0440*/ 	.word	0x0000007d


	//----- nvinfo : EIATTR_FRAME_SIZE
	.align		4
.L_209:
        /*0444*/ 	.byte	0x04, 0x11
        /*0446*/ 	.short	(.L_211 - .L_210)
	.align		4
.L_210:
        /*0448*/ 	.word	index@(_Z25selective_scan_bwd_kernelI32Selective_Scan_bwd_kernel_traitsILi32ELi8ELb1ELb0ELb0ELb1ELb0EN3c104HalfEfEEv12SSMParamsBwd)
        /*044c*/ 	.word	0x00000000


	//----- nvinfo : EIATTR_REGCOUNT
	.align		4
.L_211:
        /*0450*/ 	.byte	0x04, 0x2f
        /*0452*/ 	.short	(.L_213 - .L_212)
	.align		4
.L_212:
        /*0454*/ 	.word	index@(_Z25selective_scan_bwd_kernelI32Selective_Scan_bwd_kernel_traitsILi32ELi8ELb1ELb0ELb0ELb0ELb1EN3c104HalfEfEEv12SSMParamsBwd)
        /*0458*/ 	.word	0x00000080


	//----- nvinfo : EIATTR_FRAME_SIZE
	.align		4
.L_213:
        /*045c*/ 	.byte	0x04, 0x11
        /*045e*/ 	.short	(.L_215 - .L_214)
	.align		4
.L_214:
        /*0460*/ 	.word	index@(_Z25selective_scan_bwd_kernelI32Selective_Scan_bwd_kernel_traitsILi32ELi8ELb1ELb0ELb0ELb0ELb1EN3c104HalfEfEEv12SSMParamsBwd)
        /*0464*/ 	.word	0x00000000


	//----- nvinfo : EIATTR_REGCOUNT
	.align		4
.L_215:
        /*0468*/ 	.byte	0x04, 0x2f
        /*046a*/ 	.short	(.L_217 - .L_216)
	.align		4
.L_216:
        /*046c*/ 	.word	index@(_Z25selective_scan_bwd_kernelI32Selective_Scan_bwd_kernel_traitsILi32ELi8ELb1ELb0ELb0ELb0ELb0EN3c104HalfEfEEv12SSMParamsBwd)
        /*0470*/ 	.word	0x00000089


	//----- nvinfo : EIATTR_FRAME_SIZE
	.align		4
.L_217:
        /*0474*/ 	.byte	0x04, 0x11
        /*0476*/ 	.short	(.L_219 - .L_218)
	.align		4
.L_218:
        /*0478*/ 	.word	index@(_Z25selective_scan_bwd_kernelI32Selective_Scan_bwd_kernel_traitsILi32ELi8ELb1ELb0ELb0ELb0ELb0EN3c104HalfEfEEv12SSMParamsBwd)
        /*047c*/ 	.word	0x00000000


	//----- nvinfo : EIATTR_REGCOUNT
	.align		4
.L_219:
        /*0480*/ 	.byte	0x04, 0x2f
        /*0482*/ 	.short	(.L_221 - .L_220)
	.align		4
.L_220:
        /*0484*/ 	.word	index@(_Z25selective_scan_bwd_kernelI32Selective_Scan_bwd_kernel_traitsILi32ELi8ELb0ELb1ELb1ELb1ELb1EN3c104HalfEfEEv12SSMParamsBwd)
        /*0488*/ 	.word	0x000000e2


	//----- nvinfo : EIATTR_FRAME_SIZE
	.align		4
.L_221:
        /*048c*/ 	.byte	0x04, 0x11
        /*048e*/ 	.short	(.L_223 - .L_222)
	.align		4
.L_222:
        /*0490*/ 	.word	index@(_Z25selective_scan_bwd_kernelI32Selective_Scan_bwd_kernel_traitsILi32ELi8ELb0ELb1ELb1ELb1ELb1EN3c104HalfEfEEv12SSMParamsBwd)
        /*0494*/ 	.word	0x00000000


	//----- nvinfo : EIATTR_REGCOUNT
	.align		4
.L_223:
        /*0498*/ 	.byte	0x04, 0x2f
        /*049a*/ 	.short	(.L_225 - .L_224)
	.align		4
.L_224:
        /*049c*/ 	.word	index@(_Z25selective_scan_bwd_kernelI32Selective_Scan_bwd_kernel_traitsILi32ELi8ELb0ELb1ELb1ELb1ELb0EN3c104HalfEfEEv12SSMParamsBwd)
        /*04a0*/ 	.word	0x000000e0


	//----- nvinfo : EIATTR_FRAME_SIZE
	.align		4
.L_225:
        /*04a4*/ 	.byte	0x04, 0x11
        /*04a6*/ 	.short	(.L_227 - .L_226)
	.align		4
.L_226:
        /*04a8*/ 	.word	index@(_Z25selective_scan_bwd_kernelI32Selective_Scan_bwd_kernel_traitsILi32ELi8ELb0ELb1ELb1ELb1ELb0EN3c104HalfEfEEv12SSMParamsBwd)
        /*04ac*/ 	.word	0x00000000


	//----- nvinfo : EIATTR_REGCOUNT
	.align		4
.L_227:
        /*04b0*/ 	.byte	0x04, 0x2f
        /*04b2*/ 	.short	(.L_229 - .L_228)
	.align		4
.L_228:
        /*04b4*/ 	.word	index@(_Z25selective_scan_bwd_kernelI32Selective_Scan_bwd_kernel_traitsILi32ELi8ELb0ELb1ELb1ELb0ELb1EN3c104HalfEfEEv12SSMParamsBwd)
        /*04b8*/ 	.word	0x000000e6


	//----- nvinfo : EIATTR_FRAME_SIZE
	.align		4
.L_229:
        /*04bc*/ 	.byte	0x04, 0x11
        /*04be*/ 	.short	(.L_231 - .L_230)
	.align		4
.L_230:
        /*04c0*/ 	.word	index@(_Z25selective_scan_bwd_kernelI32Selective_Scan_bwd_kernel_traitsILi32ELi8ELb0ELb1ELb1ELb0ELb1EN3c104HalfEfEEv12SSMParamsBwd)
        /*04c4*/ 	.word	0x00000000


	//----- nvinfo : EIATTR_REGCOUNT
	.align		4
.L_231:
        /*04c8*/ 	.byte	0x04, 0x2f
        /*04ca*/ 	.short	(.L_233 - .L_232)
	.align		4
.L_232:
        /*04cc*/ 	.word	index@(_Z25selective_scan_bwd_kernelI32Selective_Scan_bwd_kernel_traitsILi32ELi8ELb0ELb1ELb1ELb0ELb0EN3c104HalfEfEEv12SSMParamsBwd)
        /*04d0*/ 	.word	0x000000df


	//----- nvinfo : EIATTR_FRAME_SIZE
	.align		4
.L_233:
        /*04d4*/ 	.byte	0x04, 0x11
        /*04d6*/ 	.short	(.L_235 - .L_234)
	.align		4
.L_234:
        /*04d8*/ 	.word	index@(_Z25selective_scan_bwd_kernelI32Selective_Scan_bwd_kernel_traitsILi32ELi8ELb0ELb1ELb1ELb0ELb0EN3c104HalfEfEEv12SSMParamsBwd)
        /*04dc*/ 	.word	0x00000000


	//----- nvinfo : EIATTR_REGCOUNT
	.align		4
.L_235:
        /*04e0*/ 	.byte	0x04, 0x2f
        /*04e2*/ 	.short	(.L_237 - .L_236)
	.align		4
.L_236:
        /*04e4*/ 	.word	index@(_Z25selective_scan_bwd_kernelI32Selective_Scan_bwd_kernel_traitsILi32ELi8ELb0ELb1ELb0ELb1ELb1EN3c104HalfEfEEv12SSMParamsBwd)
        /*04e8*/ 	.word	0x000000c7


	//----- nvinfo : EIATTR_FRAME_SIZE
	.align		4
.L_237:
        /*04ec*/ 	.byte	0x04, 0x11
        /*04ee*/ 	.short	(.L_239 - .L_238)
	.align		4
.L_238:
        /*04f0*/ 	.word	index@(_Z25selective_scan_bwd_kernelI32Selective_Scan_bwd_kernel_traitsILi32ELi8ELb0ELb1ELb0ELb1ELb1EN3c104HalfEfEEv12SSMParamsBwd)
        /*04f4*/ 	.word	0x00000000


	//----- nvinfo : EIATTR_REGCOUNT
	.align		4
.L_239:
        /*04f8*/ 	.byte	0x04, 0x2f
        /*04fa*/ 	.short	(.L_241 - .L_240)
	.align		4
.L_240:
        /*04fc*/ 	.word	index@(_Z25selective_scan_bwd_kernelI32Selective_Scan_bwd_kernel_traitsILi32ELi8ELb0ELb1ELb0ELb1ELb0EN3c104HalfEfEEv12SSMParamsBwd)
        /*0500*/ 	.word	0x000000c5


	//----- nvinfo : EIATTR_FRAME_SIZE
	.align		4
.L_241:
        /*0504*/ 	.byte	0x04, 0x11
        /*0506*/ 	.short	(.L_243 - .L_242)
	.align		4
.L_242:
        /*0508*/ 	.word	index@(_Z25selective_scan_bwd_kernelI32Selective_Scan_bwd_kernel_traitsILi32ELi8ELb0ELb1ELb0ELb1ELb0EN3c104HalfEfEEv12SSMParamsBwd)
        /*050c*/ 	.word	0x00000000


	//----- nvinfo : EIATTR_REGCOUNT
	.align		4
.L_243:
        /*0510*/ 	.byte	0x04, 0x2f
        /*0512*/ 	.short	(.L_245 - .L_244)
	.align		4
.L_244:
        /*0514*/ 	.word	index@(_Z25selective_scan_bwd_kernelI32Selective_Scan_bwd_kernel_traitsILi32ELi8ELb0ELb1ELb0ELb0ELb1EN3c104HalfEfEEv12SSMParamsBwd)
        /*0518*/ 	.word	0x000000c5


	//----- nvinfo : EIATTR_FRAME_SIZE
	.align		4
.L_245:
        /*051c*/ 	.byte	0x04, 0x11
        /*051e*/ 	.short	(.L_247 - .L_246)
	.align		4
.L_246:
        /*0520*/ 	.word	index@(_Z25selective_scan_bwd_kernelI32Selective_Scan_bwd_kernel_traitsILi32ELi8ELb0ELb1ELb0ELb0ELb1EN3c104HalfEfEEv12SSMParamsBwd)
        /*0524*/ 	.word	0x00000000


	//----- nvinfo : EIATTR_REGCOUNT
	.align		4
.L_247:
        /*0528*/ 	.byte	0x04, 0x2f
        /*052a*/ 	.short	(.L_249 - .L_248)
	.align		4
.L_248:
        /*052c*/ 	.word	index@(_Z25selective_scan_bwd_kernelI32Selective_Scan_bwd_kernel_traitsILi32ELi8ELb0ELb1ELb0ELb0ELb0EN3c104HalfEfEEv12SSMParamsBwd)
        /*0530*/ 	.word	0x000000d1


	//----- nvinfo : EIATTR_FRAME_SIZE
	.align		4
.L_249:
        /*0534*/ 	.byte	0x04, 0x11
        /*0536*/ 	.short	(.L_251 - .L_250)
	.align		4
.L_250:
        /*0538*/ 	.word	index@(_Z25selective_scan_bwd_kernelI32Selective_Scan_bwd_kernel_traitsILi32ELi8ELb0ELb1ELb0ELb0ELb0EN3c104HalfEfEEv12SSMParamsBwd)
        /*053c*/ 	.word	0x00000000


	//----- nvinfo : EIATTR_REGCOUNT
	.align		4
.L_251:
        /*0540*/ 	.byte	0x04, 0x2f
        /*0542*/ 	.short	(.L_253 - .L_252)
	.align		4
.L_252:
        /*0544*/ 	.word	index@(_Z25selective_scan_bwd_kernelI32Selective_Scan_bwd_kernel_traitsILi32ELi8ELb0ELb0ELb1ELb1ELb1EN3c104HalfEfEEv12SSMParamsBwd)
        /*0548*/ 	.word	0x000000c9


	//----- nvinfo : EIATTR_FRAME_SIZE
	.align		4
.L_253:
        /*054c*/ 	.byte	0x04, 0x11
        /*054e*/ 	.short	(.L_255 - .L_254)
	.align		4
.L_254:
        /*0550*/ 	.word	index@(_Z25selective_scan_bwd_kernelI32Selective_Scan_bwd_kernel_traitsILi32ELi8ELb0ELb0ELb1ELb1ELb1EN3c104HalfEfEEv12SSMParamsBwd)
        /*0554*/ 	.word	0x00000000


	//----- nvinfo : EIATTR_REGCOUNT
	.align		4
.L_255:
        /*0558*/ 	.byte	0x04, 0x2f
        /*055a*/ 	.short	(.L_257 - .L_256)
	.align		4
.L_256:
        /*055c*/ 	.word	index@(_Z25selective_scan_bwd_kernelI32Selective_Scan_bwd_kernel_traitsILi32ELi8ELb0ELb0ELb1ELb1ELb0EN3c104HalfEfEEv12SSMParamsBwd)
        /*0560*/ 	.word	0x000000c1


	//----- nvinfo : EIATTR_FRAME_SIZE
	.align		4
.L_257:
        /*0564*/ 	.byte	0x04, 0x11
        /*0566*/ 	.short	(.L_259 - .L_258)
	.align		4
.L_258:
        /*0568*/ 	.word	index@(_Z25selective_scan_bwd_kernelI32Selective_Scan_bwd_kernel_traitsILi32ELi8ELb0ELb0ELb1ELb1ELb0EN3c104HalfEfEEv12SSMParamsBwd)
        /*056c*/ 	.word	0x00000000


	//----- nvinfo : EIATTR_REGCOUNT
	.align		4
.L_259:
        /*0570*/ 	.byte	0x04, 0x2f
        /*0572*/ 	.short	(.L_261 - .L_260)
	.align		4
.L_260:
        /*0574*/ 	.word	index@(_Z25selective_scan_bwd_kernelI32Selective_Scan_bwd_kernel_traitsILi32ELi8ELb0ELb0ELb1ELb0ELb1EN3c104HalfEfEEv12SSMParamsBwd)
        /*0578*/ 	.word	0x000000cb


	//----- nvinfo : EIATTR_FRAME_SIZE
	.align		4
.L_261:
        /*057c*/ 	.byte	0x04, 0x11
        /*057e*/ 	.short	(.L_263 - .L_262)
	.align		4
.L_262:
        /*0580*/ 	.word	index@(_Z25selective_scan_bwd_kernelI32Selective_Scan_bwd_kernel_traitsILi32ELi8ELb0ELb0ELb1ELb0ELb1EN3c104HalfEfEEv12SSMParamsBwd)
        /*0584*/ 	.word	0x00000000


	//----- nvinfo : EIATTR_REGCOUNT
	.align		4
.L_263:
        /*0588*/ 	.byte	0x04, 0x2f
        /*058a*/ 	.short	(.L_265 - .L_264)
	.align		4
.L_264:
        /*058c*/ 	.word	index@(_Z25selective_scan_bwd_kernelI32Selective_Scan_bwd_kernel_traitsILi32ELi8ELb0ELb0ELb1ELb0ELb0EN3c104HalfEfEEv12SSMParamsBwd)
        /*0590*/ 	.word	0x000000c7


	//----- nvinfo : EIATTR_FRAME_SIZE
	.align		4
.L_265:
        /*0594*/ 	.byte	0x04, 0x11
        /*0596*/ 	.short	(.L_267 - .L_266)
	.align		4
.L_266:
        /*0598*/ 	.word	index@(_Z25selective_scan_bwd_kernelI32Selective_Scan_bwd_kernel_traitsILi32ELi8ELb0ELb0ELb1ELb0ELb0EN3c104HalfEfEEv12SSMParamsBwd)
        /*059c*/ 	.word	0x00000000


	//----- nvinfo : EIATTR_REGCOUNT
	.align		4
.L_267:
        /*05a0*/ 	.byte	0x04, 0x2f
        /*05a2*/ 	.short	(.L_269 - .L_268)
	.align		4
.L_268:
        /*05a4*/ 	.word	index@(_Z25selective_scan_bwd_kernelI32Selective_Scan_bwd_kernel_traitsILi32ELi8ELb0ELb0ELb0ELb1ELb1EN3c104HalfEfEEv12SSMParamsBwd)
        /*05a8*/ 	.word	0x0000009f


	//----- nvinfo : EIATTR_FRAME_SIZE
	.align		4
.L_269:
        /*05ac*/ 	.byte	0x04, 0x11
        /*05ae*/ 	.short	(.L_271 - .L_270)
	.align		4
.L_270:
        /*05b0*/ 	.word	index@(_Z25selective_scan_bwd_kernelI32Selective_Scan_bwd_kernel_traitsILi32ELi8ELb0ELb0ELb0ELb1ELb1EN3c104HalfEfEEv12SSMParamsBwd)
        /*05b4*/ 	.word	0x00000000


	//----- nvinfo : EIATTR_REGCOUNT
	.align		4
.L_271:
        /*05b8*/ 	.byte	0x04, 0x2f
        /*05ba*/ 	.short	(.L_273 - .L_272)
	.align		4
.L_272:
        /*05bc*/ 	.word	index@(_Z25selective_scan_bwd_kernelI32Selective_Scan_bwd_kernel_traitsILi32ELi8ELb0ELb0ELb0ELb1ELb0EN3c104HalfEfEEv12SSMParamsBwd)
        /*05c0*/ 	.word	0x000000a3


	//----- nvinfo : EIATTR_FRAME_SIZE
	.align		4
.L_273:
        /*05c4*/ 	.byte	0x04, 0x11
        /*05c6*/ 	.short	(.L_275 - .L_274)
	.align		4
.L_274:
        /*05c8*/ 	.word	index@(_Z25selective_scan_bwd_kernelI32Selective_Scan_bwd_kernel_traitsILi32ELi8ELb0ELb0ELb0ELb1ELb0EN3c104HalfEfEEv12SSMParamsBwd)
        /*05cc*/ 	.word	0x00000000


	//----- nvinfo : EIATTR_REGCOUNT
	.align		4
.L_275:
        /*05d0*/ 	.byte	0x04, 0x2f
        /*05d2*/ 	.short	(.L_277 - .L_276)
	.align		4
.L_276:
        /*05d4*/ 	.word	index@(_Z25selective_scan_bwd_kernelI32Selective_Scan_bwd_kernel_traitsILi32ELi8ELb0ELb0ELb0ELb0ELb1EN3c104HalfEfEEv12SSMParamsBwd)
        /*05d8*/ 	.word	0x0000009d


	//----- nvinfo : EIATTR_FRAME_SIZE
	.align		4
.L_277:
        /*05dc*/ 	.byte	0x04, 0x11
        /*05de*/ 	.short	(.L_279 - .L_278)
	.align		4
.L_278:
        /*05e0*/ 	.word	index@(_Z25selective_scan_bwd_kernelI32Selective_Scan_bwd_kernel_traitsILi32ELi8ELb0ELb0ELb0ELb0ELb1EN3c104HalfEfEEv12SSMParamsBwd)
        /*05e4*/ 	.word	0x00000000


	//----- nvinfo : EIATTR_REGCOUNT
	.align		4
.L_279:
        /*05e8*/ 	.byte	0x04, 0x2f
        /*05ea*/ 	.short	(.L_281 - .L_280)
	.align		4
.L_280:
        /*05ec*/ 	.word	index@(_Z25selective_scan_bwd_kernelI32Selective_Scan_bwd_kernel_traitsILi32ELi8ELb0ELb0ELb0ELb0ELb0EN3c104HalfEfEEv12SSMParamsBwd)
        /*05f0*/ 	.word	0x000000a8


	//----- nvinfo : EIATTR_FRAME_SIZE
	.align		4
.L_281:
        /*05f4*/ 	.byte	0x04, 0x11
        /*05f6*/ 	.short	(.L_283 - .L_282)
	.align		4
.L_282:
        /*05f8*/ 	.word	index@(_Z25selective_scan_bwd_kernelI32Selective_Scan_bwd_kernel_traitsILi32ELi8ELb0ELb0ELb0ELb0ELb0EN3c104HalfEfEEv12SSMParamsBwd)
        /*05fc*/ 	.word	0x00000000


	//----- nvinfo : EIATTR_REGCOUNT
	.align		4
.L_283:
        /*0600*/ 	.byte	0x04, 0x2f
        /*0602*/ 	.short	(.L_285 - .L_284)
	.align		4
.L_284:
        /*0604*/ 	.word	index@(_Z25selective_scan_bwd_kernelI32Selective_Scan_bwd_kernel_traitsILi32ELi16ELb1ELb1ELb1ELb1ELb1EN3c104HalfEfEEv12SSMParamsBwd)
        /*0608*/ 	.word	0x000000ff


	//----- nvinfo : EIATTR_FRAME_SIZE
	.align		4
.L_285:
        /*060c*/ 	.byte	0x04, 0x11
        /*060e*/ 	.short	(.L_287 - .L_286)
	.align		4
.L_286:
        /*0610*/ 	.word	index@(_Z25selective_scan_bwd_kernelI32Selective_Scan_bwd_kernel_traitsILi32ELi16ELb1ELb1ELb1ELb1ELb1EN3c104HalfEfEEv12SSMParamsBwd)
        /*0614*/ 	.word	0x00000000


	//----- nvinfo : EIATTR_REGCOUNT
	.align		4
.L_287:
        /*0618*/ 	.byte	0x04, 0x2f
        /*061a*/ 	.short	(.L_289 - .L_288)
	.align		4
.L_288:
        /*061c*/ 	.word	index@(_Z25selective_scan_bwd_kernelI32Selective_Scan_bwd_kernel_traitsILi32ELi16ELb1ELb1ELb1ELb1ELb0EN3c104HalfEfEEv12SSMParamsBwd)
        /*0620*/ 	.word	0x000000ff


	//----- nvinfo : EIATTR_FRAME_SIZE
	.align		4
.L_289:
        /*0624*/ 	.byte	0x04, 0x11
        /*0626*/ 	.short	(.L_291 - .L_290)
	.align		4
.L_290:
        /*0628*/ 	.word	index@(_Z25selective_scan_bwd_kernelI32Selective_Scan_bwd_kernel_traitsILi32ELi16ELb1ELb1ELb1ELb1ELb0EN3c104HalfEfEEv12SSMParamsBwd)
        /*062c*/ 	.word	0x00000000


	//----- nvinfo : EIATTR_REGCOUNT
	.align		4
.L_291:
        /*0630*/ 	.byte	0x04, 0x2f
        /*0632*/ 	.short	(.L_293 - .L_292)
	.align		4
.L_292:
        /*0634*/ 	.word	index@(_Z25selective_scan_bwd_kernelI32Selective_Scan_bwd_kernel_traitsILi32ELi16ELb1ELb1ELb1ELb0ELb1EN3c104HalfEfEEv12SSMParamsBwd)
        /*0638*/ 	.word	0x000000ff


	//----- nvinfo : EIATTR_FRAME_SIZE
	.align		4
.L_293:
        /*063c*/ 	.byte	0x04, 0x11
        /*063e*/ 	.short	(.L_295 - .L_294)
	.align		4
.L_294:
        /*0640*/ 	.word	index@(_Z25selective_scan_bwd_kernelI32Selective_Scan_bwd_kernel_traitsILi32ELi16ELb1ELb1ELb1ELb0ELb1EN3c104HalfEfEEv12SSMParamsBwd)
        /*0644*/ 	.word	0x00000000


	//----- nvinfo : EIATTR_REGCOUNT
	.align		4
.L_295:
        /*0648*/ 	.byte	0x04, 0x2f
        /*064a*/ 	.short	(.L_297 - .L_296)
	.align		4
.L_296:
        /*064c*/ 	.word	index@(_Z25selective_scan_bwd_kernelI32Selective_Scan_bwd_kernel_traitsILi32ELi16ELb1ELb1ELb1ELb0ELb0EN3c104HalfEfEEv12SSMParamsBwd)
        /*0650*/ 	.word	0x000000ff


	//----- nvinfo : EIATTR_FRAME_SIZE
	.align		4
.L_297:
        /*0654*/ 	.byte	0x04, 0x11
        /*0656*/ 	.short	(.L_299 - .L_298)
	.align		4
.L_298:
        /*0658*/ 	.word	index@(_Z25selective_scan_bwd_kernelI32Selective_Scan_bwd_kernel_traitsILi32ELi16ELb1ELb1ELb1ELb0ELb0EN3c104HalfEfEEv12SSMParamsBwd)
        /*065c*/ 	.word	0x00000000


	//----- nvinfo : EIATTR_REGCOUNT
	.align		4
.L_299:
        /*0660*/ 	.byte	0x04, 0x2f
        /*0662*/ 	.short	(.L_301 - .L_300)
	.align		4
.L_300:
        /*0664*/ 	.word	index@(_Z25selective_scan_bwd_kernelI32Selective_Scan_bwd_kernel_traitsILi32ELi16ELb1ELb1ELb0ELb1ELb1EN3c104HalfEfEEv12SSMParamsBwd)
        /*0668*/ 	.word	0x000000ed


	//----- nvinfo : EIATTR_FRAME_SIZE
	.align		4
.L_301:
        /*066c*/ 	.byte	0x04, 0x11
        /*066e*/ 	.short	(.L_303 - .L_302)
	.align		4
.L_302:
        /*0670*/ 	.word	index@(_Z25selective_scan_bwd_kernelI32Selective_Scan_bwd_kernel_traitsILi32ELi16ELb1ELb1ELb0ELb1ELb1EN3c104HalfEfEEv12SSMParamsBwd)
        /*0674*/ 	.word	0x00000000


	//----- nvinfo : EIATTR_REGCOUNT
	.align		4
.L_303:
        /*0678*/ 	.byte	0x04, 0x2f
        /*067a*/ 	.short	(.L_305 - .L_304)
	.align		4
.L_304:
        /*067c*/ 	.word	index@(_Z25selective_scan_bwd_kernelI32Selective_Scan_bwd_kernel_traitsILi32ELi16ELb1ELb1ELb0ELb1ELb0EN3c104HalfEfEEv12SSMParamsBwd)
        /*0680*/ 	.word	0x000000ea


	//----- nvinfo : EIATTR_FRAME_SIZE
	.align		4
.L_305:
        /*0684*/ 	.byte	0x04, 0x11
        /*0686*/ 	.short	(.L_307 - .L_306)
	.align		4
.L_306:
        /*0688*/ 	.word	index@(_Z25selective_scan_bwd_kernelI32Selective_Scan_bwd_kernel_traitsILi32ELi16ELb1ELb1ELb0ELb1ELb0EN3c104HalfEfEEv12SSMParamsBwd)
        /*068c*/ 	.word	0x00000000


	//----- nvinfo : EIATTR_REGCOUNT
	.align		4
.L_307:
        /*0690*/ 	.byte	0x04, 0x2f
        /*0692*/ 	.short	(.L_309 - .L_308)
	.align		4
.L_308:
        /*0694*/ 	.word	index@(_Z25selective_scan_bwd_kernelI32Selective_Scan_bwd_kernel_traitsILi32ELi16ELb1ELb1ELb0ELb0ELb1EN3c104HalfEfEEv12SSMParamsBwd)
        /*0698*/ 	.word	0x000000df


	//----- nvinfo : EIATTR_FRAME_SIZE
	.align		4
.L_309:
        /*069c*/ 	.byte	0x04, 0x11
        /*069e*/ 	.short	(.L_311 - .L_310)
	.align		4
.L_310:
        /*06a0*/ 	.word	index@(_Z25selective_scan_bwd_kernelI32Selective_Scan_bwd_kernel_traitsILi32ELi16ELb1ELb1ELb0ELb0ELb1EN3c104HalfEfEEv12SSMParamsBwd)
        /*06a4*/ 	.word	0x00000000


	//----- nvinfo : EIATTR_REGCOUNT
	.align		4
.L_311:
        /*06a8*/ 	.byte	0x04, 0x2f
        /*06aa*/ 	.short	(.L_313 - .L_312)
	.align		4
.L_312:
        /*06ac*/ 	.word	index@(_Z25selective_scan_bwd_kernelI32Selective_Scan_bwd_kernel_traitsILi32ELi16ELb1ELb1ELb0ELb0ELb0EN3c104HalfEfEEv12SSMParamsBwd)
        /*06b0*/ 	.word	0x000000e8


	//----- nvinfo : EIATTR_FRAME_SIZE
	.align		4
.L_313:
        /*06b4*/ 	.byte	0x04, 0x11
        /*06b6*/ 	.short	(.L_315 - .L_314)
	.align		4
.L_314:
        /*06b8*/ 	.word	index@(_Z25selective_scan_bwd_kernelI32Selective_Scan_bwd_kernel_traitsILi32ELi16ELb1ELb1ELb0ELb0ELb0EN3c104HalfEfEEv12SSMParamsBwd)
        /*06bc*/ 	.word	0x00000000


	//----- nvinfo : EIATTR_REGCOUNT
	.align		4
.L_315:
        /*06c0*/ 	.byte	0x04, 0x2f
        /*06c2*/ 	.short	(.L_317 - .L_316)
	.align		4
.L_316:
        /*06c4*/ 	.word	index@(_Z25selective_scan_bwd_kernelI32Selective_Scan_bwd_kernel_traitsILi32ELi16ELb1ELb0ELb1ELb1ELb1EN3c104HalfEfEEv12SSMParamsBwd)
        /*06c8*/ 	.word	0x000000e3


	//----- nvinfo : EIATTR_FRAME_SIZE
	.align		4
.L_317:
        /*06cc*/ 	.byte	0x04, 0x11
        /*06ce*/ 	.short	(.L_319 - .L_318)
	.align		4
.L_318:
        /*06d0*/ 	.word	index@(_Z25selective_scan_bwd_kernelI32Selective_Scan_bwd_kernel_traitsILi32ELi16ELb1ELb0ELb1ELb1ELb1EN3c104HalfEfEEv12SSMParamsBwd)
        /*06d4*/ 	.word	0x00000000


	//----- nvinfo : EIATTR_REGCOUNT
	.align		4
.L_319:
        /*06d8*/ 	.byte	0x04, 0x2f
        /*06da*/ 	.short	(.L_321 - .L_320)
	.align		4
.L_320:
        /*06dc*/ 	.word	index@(_Z25selective_scan_bwd_kernelI32Selective_Scan_bwd_kernel_traitsILi32ELi16ELb1ELb0ELb1ELb1ELb0EN3c104HalfEfEEv12SSMParamsBwd)
        /*06e0*/ 	.word	0x000000f1


	//----- nvinfo : EIATTR_FRAME_SIZE
	.align		4
.L_321:
        /*06e4*/ 	.byte	0x04, 0x11
        /*06e6*/ 	.short	(.L_323 - .L_322)
	.align		4
.L_322:
        /*06e8*/ 	.word	index@(_Z25selective_scan_bwd_kernelI32Selective_Scan_bwd_kernel_traitsILi32ELi16ELb1ELb0ELb1ELb1ELb0EN3c104HalfEfEEv12SSMParamsBwd)
        /*06ec*/ 	.word	0x00000000


	//----- nvinfo : EIATTR_REGCOUNT
	.align		4
.L_323:
        /*06f0*/ 	.byte	0x04, 0x2f
        /*06f2*/ 	.short	(.L_325 - .L_324)
	.align		4
.L_324:
        /*06f4*/ 	.word	index@(_Z25selective_scan_bwd_kernelI32Selective_Scan_bwd_kernel_traitsILi32ELi16ELb1ELb0ELb1ELb0ELb1EN3c104HalfEfEEv12SSMParamsBwd)
        /*06f8*/ 	.word	0x000000e3


	//----- nvinfo : EIATTR_FRAME_SIZE
	.align		4
.L_325:
        /*06fc*/ 	.byte	0x04, 0x11
        /*06fe*/ 	.short	(.L_327 - .L_326)
	.align		4
.L_326:
        /*0700*/ 	.word	index@(_Z25selective_scan_bwd_kernelI32Selective_Scan_bwd_kernel_traitsILi32ELi16ELb1ELb0ELb1ELb0ELb1EN3c104HalfEfEEv12SSMParamsBwd)
        /*0704*/ 	.word	0x00000000


	//----- nvinfo : EIATTR_REGCOUNT
	.align		4
.L_327:
        /*0708*/ 	.byte	0x04, 0x2f
        /*070a*/ 	.short	(.L_329 - .L_328)
	.align		4
.L_328:
        /*070c*/ 	.word	index@(_Z25selective_scan_bwd_kernelI32Selective_Scan_bwd_kernel_traitsILi32ELi16ELb1ELb0ELb1ELb0ELb0EN3c104HalfEfEEv12SSMParamsBwd)
        /*0710*/ 	.word	0x000000eb


	//----- nvinfo : EIATTR_FRAME_SIZE
	.align		4
.L_329:
        /*0714*/ 	.byte	0x04, 0x11
        /*0716*/ 	.short	(.L_331 - .L_330)
	.align		4
.L_330:
        /*0718*/ 	.word	index@(_Z25selective_scan_bwd_kernelI32Selective_Scan_bwd_kernel_traitsILi32ELi16ELb1ELb0ELb1ELb0ELb0EN3c104HalfEfEEv12SSMParamsBwd)
        /*071c*/ 	.word	0x00000000


	//----- nvinfo : EIATTR_REGCOUNT
	.align		4
.L_331:
        /*0720*/ 	.byte	0x04, 0x2f
        /*0722*/ 	.short	(.L_333 - .L_332)
	.align		4
.L_332:
        /*0724*/ 	.word	index@(_Z25selective_scan_bwd_kernelI32Selective_Scan_bwd_kernel_traitsILi32ELi16ELb1ELb0ELb0ELb1ELb1EN3c104HalfEfEEv12SSMParamsBwd)
        /*0728*/ 	.word	0x000000cb


	//----- nvinfo : EIATTR_FRAME_SIZE
	.align		4
.L_333:
        /*072c*/ 	.byte	0x04, 0x11
        /*072e*/ 	.short	(.L_335 - .L_334)
	.align		4
.L_334:
        /*0730*/ 	.word	index@(_Z25selective_scan_bwd_kernelI32Selective_Scan_bwd_kernel_traitsILi32ELi16ELb1ELb0ELb0ELb1ELb1EN3c104HalfEfEEv12SSMParamsBwd)
        /*0734*/ 	.word	0x00000000


	//----- nvinfo : EIATTR_REGCOUNT
	.align		4
.L_335:
        /*0738*/ 	.byte	0x04, 0x2f
        /*073a*/ 	.short	(.L_337 - .L_336)
	.align		4
.L_336:
        /*073c*/ 	.word	index@(_Z25selective_scan_bwd_kernelI32Selective_Scan_bwd_kernel_traitsILi32ELi16ELb1ELb0ELb0ELb1ELb0EN3c104HalfEfEEv12SSMParamsBwd)
        /*0740*/ 	.word	0x000000c9


	//----- nvinfo : EIATTR_FRAME_SIZE
	.align		4
.L_337:
        /*0744*/ 	.byte	0x04, 0x11
        /*0746*/ 	.short	(.L_339 - .L_338)
	.align		4
.L_338:
        /*0748*/ 	.word	index@(_Z25selective_scan_bwd_kernelI32Selective_Scan_bwd_kernel_traitsILi32ELi16ELb1ELb0ELb0ELb1ELb0EN3c104HalfEfEEv12SSMParamsBwd)
        /*074c*/ 	.word	0x00000000


	//----- nvinfo : EIATTR_REGCOUNT
	.align		4
.L_339:
        /*0750*/ 	.byte	0x04, 0x2f
        /*0752*/ 	.short	(.L_341 - .L_340)
	.align		4
.L_340:
        /*0754*/ 	.word	index@(_Z25selective_scan_bwd_kernelI32Selective_Scan_bwd_kernel_traitsILi32ELi16ELb1ELb0ELb0ELb0ELb1EN3c104HalfEfEEv12SSMParamsBwd)
        /*0758*/ 	.word	0x000000d5


	//----- nvinfo : EIATTR_FRAME_SIZE
	.align		4
.L_341:
        /*075c*/ 	.byte	0x04, 0x11
        /*075e*/ 	.short	(.L_343 - .L_342)
	.align		4
.L_342:
        /*0760*/ 	.word	index@(_Z25selective_scan_bwd_kernelI32Selective_Scan_bwd_kernel_traitsILi32ELi16ELb1ELb0ELb0ELb0ELb1EN3c104HalfEfEEv12SSMParamsBwd)
        /*0764*/ 	.word	0x00000000


	//----- nvinfo : EIATTR_REGCOUNT
	.align		4
.L_343:
        /*0768*/ 	.byte	0x04, 0x2f
        /*076a*/ 	.short	(.L_345 - .L_344)
	.align		4
.L_344:
        /*076c*/ 	.word	index@(_Z25selective_scan_bwd_kernelI32Selective_Scan_bwd_kernel_traitsILi32ELi16ELb1ELb0ELb0ELb0ELb0EN3c104HalfEfEEv12SSMParamsBwd)
        /*0770*/ 	.word	0x000000d3


	//----- nvinfo : EIATTR_FRAME_SIZE
	.align		4
.L_345:
        /*0774*/ 	.byte	0x04, 0x11
        /*0776*/ 	.short	(.L_347 - .L_346)
	.align		4
.L_346:
        /*0778*/ 	.word	index@(_Z25selective_scan_bwd_kernelI32Selective_Scan_bwd_kernel_traitsILi32ELi16ELb1ELb0ELb0ELb0ELb0EN3c104HalfEfEEv12SSMParamsBwd)
        /*077c*/ 	.word	0x00000000


	//----- nvinfo : EIATTR_REGCOUNT
	.align		4
.L_347:
        /*0780*/ 	.byte	0x04, 0x2f
        /*0782*/ 	.short	(.L_349 - .L_348)
	.align		4
.L_348:
        /*0784*/ 	.word	index@(_Z25selective_scan_bwd_kernelI32Selective_Scan_bwd_kernel_traitsILi32ELi16ELb0ELb1ELb1ELb1ELb1EN3c104HalfEfEEv12SSMParamsBwd)
        /*0788*/ 	.word	0x000000ff


	//----- nvinfo : EIATTR_FRAME_SIZE
	.align		4
.L_349:
        /*078c*/ 	.byte	0x04, 0x11
        /*078e*/ 	.short	(.L_351 - .L_350)
	.align		4
.L_350:
        /*0790*/ 	.word	index@(_Z25selective_scan_bwd_kernelI32Selective_Scan_bwd_kernel_traitsILi32ELi16ELb0ELb1ELb1ELb1ELb1EN3c104HalfEfEEv12SSMParamsBwd)
        /*0794*/ 	.word	0x00000000


	//----- nvinfo : EIATTR_REGCOUNT
	.align		4
.L_351:
        /*0798*/ 	.byte	0x04, 0x2f
        /*079a*/ 	.short	(.L_353 - .L_352)
	.align		4
.L_352:
        /*079c*/ 	.word	index@(_Z25selective_scan_bwd_kernelI32Selective_Scan_bwd_kernel_traitsILi32ELi16ELb0ELb1ELb1ELb1ELb0EN3c104HalfEfEEv12SSMParamsBwd)
        /*07a0*/ 	.word	0x000000ff


	//----- nvinfo : EIATTR_FRAME_SIZE
	.align		4
.L_353:
        /*07a4*/ 	.byte	0x04, 0x11
        /*07a6*/ 	.short	(.L_355 - .L_354)
	.align		4
.L_354:
        /*07a8*/ 	.word	index@(_Z25selective_scan_bwd_kernelI32Selective_Scan_bwd_kernel_traitsILi32ELi16ELb0ELb1ELb1ELb1ELb0EN3c104HalfEfEEv12SSMParamsBwd)
        /*07ac*/ 	.word	0x00000000


	//----- nvinfo : EIATTR_REGCOUNT
	.align		4
.L_355:
        /*07b0*/ 	.byte	0x04, 0x2f
        /*07b2*/ 	.short	(.L_357 - .L_356)
	.align		4
.L_356:
        /*07b4*/ 	.word	index@(_Z25selective_scan_bwd_kernelI32Selective_Scan_bwd_kernel_traitsILi32ELi16ELb0ELb1ELb1ELb0ELb1EN3c104HalfEfEEv12SSMParamsBwd)
        /*07b8*/ 	.word	0x000000fe


	//----- nvinfo : EIATTR_FRAME_SIZE
	.align		4
.L_357:
        /*07bc*/ 	.byte	0x04, 0x11
        /*07be*/ 	.short	(.L_359 - .L_358)
	.align		4
.L_358:
        /*07c0*/ 	.word	index@(_Z25selective_scan_bwd_kernelI32Selective_Scan_bwd_kernel_traitsILi32ELi16ELb0ELb1ELb1ELb0ELb1EN3c104HalfEfEEv12SSMParamsBwd)
        /*07c4*/ 	.word	0x00000000


	//----- nvinfo : EIATTR_REGCOUNT
	.align		4
.L_359:
        /*07c8*/ 	.byte	0x04, 0x2f
        /*07ca*/ 	.short	(.L_361 - .L_360)
	.align		4
.L_360:
        /*07cc*/ 	.word	index@(_Z25selective_scan_bwd_kernelI32Selective_Scan_bwd_kernel_traitsILi32ELi16ELb0ELb1ELb1ELb0ELb0EN3c104HalfEfEEv12SSMParamsBwd)
        /*07d0*/ 	.word	0x000000ff


	//----- nvinfo : EIATTR_FRAME_SIZE
	.align		4
.L_361:
        /*07d4*/ 	.byte	0x04, 0x11
        /*07d6*/ 	.short	(.L_363 - .L_362)
	.align		4
.L_362:
        /*07d8*/ 	.word	index@(_Z25selective_scan_bwd_kernelI32Selective_Scan_bwd_kernel_traitsILi32ELi16ELb0ELb1ELb1ELb0ELb0EN3c104HalfEfEEv12SSMParamsBwd)
        /*07dc*/ 	.word	0x00000000


	//----- nvinfo : EIATTR_REGCOUNT
	.align		4
.L_363:
        /*07e0*/ 	.byte	0x04, 0x2f
        /*07e2*/ 	.short	(.L_365 - .L_364)
	.align		4
.L_364:
        /*07e4*/ 	.word	index@(_Z25selective_scan_bwd_kernelI32Selective_Scan_bwd_kernel_traitsILi32ELi16ELb0ELb1ELb0ELb1ELb1EN3c104HalfEfEEv12SSMParamsBwd)
        /*07e8*/ 	.word	0x000000fd


	//----- nvinfo : EIATTR_FRAME_SIZE
	.align		4
.L_365:
        /*07ec*/ 	.byte	0x04, 0x11
        /*07ee*/ 	.short	(.L_367 - .L_366)
	.align		4
.L_366:
        /*07f0*/ 	.word	index@(_Z25selective_scan_bwd_kernelI32Selective_Scan_bwd_kernel_traitsILi32ELi16ELb0ELb1ELb0ELb1ELb1EN3c104HalfEfEEv12SSMParamsBwd)
        /*07f4*/ 	.word	0x00000000


	//----- nvinfo : EIATTR_REGCOUNT
	.align		4
.L_367:
        /*07f8*/ 	.byte	0x04, 0x2f
        /*07fa*/ 	.short	(.L_369 - .L_368)
	.align		4
.L_368:
        /*07fc*/ 	.word	index@(_Z25selective_scan_bwd_kernelI32Selective_Scan_bwd_kernel_traitsILi32ELi16ELb0ELb1ELb0ELb1ELb0EN3c104HalfEfEEv12SSMParamsBwd)
        /*0800*/ 	.word	0x000000f2


	//----- nvinfo : EIATTR_FRAME_SIZE
	.align		4
.L_369:
        /*0804*/ 	.byte	0x04, 0x11
        /*0806*/ 	.short	(.L_371 - .L_370)
	.align		4
.L_370:
        /*0808*/ 	.word	index@(_Z25selective_scan_bwd_kernelI32Selective_Scan_bwd_kernel_traitsILi32ELi16ELb0ELb1ELb0ELb1ELb0EN3c104HalfEfEEv12SSMParamsBwd)
        /*080c*/ 	.word	0x00000000


	//----- nvinfo : EIATTR_REGCOUNT
	.align		4
.L_371:
        /*0810*/ 	.byte	0x04, 0x2f
        /*0812*/ 	.short	(.L_373 - .L_372)
	.align		4
.L_372:
        /*0814*/ 	.word	index@(_Z25selective_scan_bwd_kernelI32Selective_Scan_bwd_kernel_traitsILi32ELi16ELb0ELb1ELb0ELb0ELb1EN3c104HalfEfEEv12SSMParamsBwd)
        /*0818*/ 	.word	0x000000fb


	//----- nvinfo : EIATTR_FRAME_SIZE
	.align		4
.L_373:
        /*081c*/ 	.byte	0x04, 0x11
        /*081e*/ 	.short	(.L_375 - .L_374)
	.align		4
.L_374:
        /*0820*/ 	.word	index@(_Z25selective_scan_bwd_kernelI32Selective_Scan_bwd_kernel_traitsILi32ELi16ELb0ELb1ELb0ELb0ELb1EN3c104HalfEfEEv12SSMParamsBwd)
        /*0824*/ 	.word	0x00000000


	//----- nvinfo : EIATTR_REGCOUNT
	.align		4
.L_375:
        /*0828*/ 	.byte	0x04, 0x2f
        /*082a*/ 	.short	(.L_377 - .L_376)
	.align		4
.L_376:
        /*082c*/ 	.word	index@(_Z25selective_scan_bwd_kernelI32Selective_Scan_bwd_kernel_traitsILi32ELi16ELb0ELb1ELb0ELb0ELb0EN3c104HalfEfEEv12SSMParamsBwd)
        /*0830*/ 	.word	0x000000f2


	//----- nvinfo : EIATTR_FRAME_SIZE
	.align		4
.L_377:
        /*0834*/ 	.byte	0x04, 0x11
        /*0836*/ 	.short	(.L_379 - .L_378)
	.align		4
.L_378:
        /*0838*/ 	.word	index@(_Z25selective_scan_bwd_kernelI32Selective_Scan_bwd_kernel_traitsILi32ELi16ELb0ELb1ELb0ELb0ELb0EN3c104HalfEfEEv12SSMParamsBwd)
        /*083c*/ 	.word	0x00000000


	//----- nvinfo : EIATTR_REGCOUNT
	.align		4
.L_379:
        /*0840*/ 	.byte	0x04, 0x2f
        /*0842*/ 	.short	(.L_381 - .L_380)
	.align		4
.L_380:
        /*0844*/ 	.word	index@(_Z25selective_scan_bwd_kernelI32Selective_Scan_bwd_kernel_traitsILi32ELi16ELb0ELb0ELb1ELb1ELb1EN3c104HalfEfEEv12SSMParamsBwd)
        /*0848*/ 	.word	0x000000f4


	//----- nvinfo : EIATTR_FRAME_SIZE
	.align		4
.L_381:
        /*084c*/ 	.byte	0x04, 0x11
        /*084e*/ 	.short	(.L_383 - .L_382)
	.align		4
.L_382:
        /*0850*/ 	.word	index@(_Z25selective_scan_bwd_kernelI32Selective_Scan_bwd_kernel_traitsILi32ELi16ELb0ELb0ELb1ELb1ELb1EN3c104HalfEfEEv12SSMParamsBwd)
        /*0854*/ 	.word	0x00000000


	//----- nvinfo : EIATTR_REGCOUNT
	.align		4
.L_383:
        /*0858*/ 	.byte	0x04, 0x2f
        /*085a*/ 	.short	(.L_385 - .L_384)
	.align		4
.L_384:
        /*085c*/ 	.word	index@(_Z25selective_scan_bwd_kernelI32Selective_Scan_bwd_kernel_traitsILi32ELi16ELb0ELb0ELb1ELb1ELb0EN3c104HalfEfEEv12SSMParamsBwd)
        /*0860*/ 	.word	0x000000fc


	//----- nvinfo : EIATTR_FRAME_SIZE
	.align		4
.L_385:
        /*0864*/ 	.byte	0x04, 0x11
        /*0866*/ 	.short	(.L_387 - .L_386)
	.align		4
.L_386:
        /*0868*/ 	.word	index@(_Z25selective_scan_bwd_kernelI32Selective_Scan_bwd_kernel_traitsILi32ELi16ELb0ELb0ELb1ELb1ELb0EN3c104HalfEfEEv12SSMParamsBwd)
        /*086c*/ 	.word	0x00000000


	//----- nvinfo : EIATTR_REGCOUNT
	.align		4
.L_387:
        /*0870*/ 	.byte	0x04, 0x2f
        /*0872*/ 	.short	(.L_389 - .L_388)
	.align		4
.L_388:
        /*0874*/ 	.word	index@(_Z25selective_scan_bwd_kernelI32Selective_Scan_bwd_kernel_traitsILi32ELi16ELb0ELb0ELb1ELb0ELb1EN3c104HalfEfEEv12SSMParamsBwd)
        /*0878*/ 	.word	0x000000f7


	//----- nvinfo : EIATTR_FRAME_SIZE
	.align		4
.L_389:
        /*087c*/ 	.byte	0x04, 0x11
        /*087e*/ 	.short	(.L_391 - .L_390)
	.align		4
.L_390:
        /*0880*/ 	.word	index@(_Z25selective_scan_bwd_kernelI32Selective_Scan_bwd_kernel_traitsILi32ELi16ELb0ELb0ELb1ELb0ELb1EN3c104HalfEfEEv12SSMParamsBwd)
        /*0884*/ 	.word	0x00000000


	//----- nvinfo : EIATTR_REGCOUNT
	.align		4
.L_391:
        /*0888*/ 	.byte	0x04, 0x2f
        /*088a*/ 	.short	(.L_393 - .L_392)
	.align		4
.L_392:
        /*088c*/ 	.word	index@(_Z25selective_scan_bwd_kernelI32Selective_Scan_bwd_kernel_traitsILi32ELi16ELb0ELb0ELb1ELb0ELb0EN3c104HalfEfEEv12SSMParamsBwd)
        /*0890*/ 	.word	0x000000f0


	//----- nvinfo : EIATTR_FRAME_SIZE
	.align		4
.L_393:
        /*0894*/ 	.byte	0x04, 0x11
        /*0896*/ 	.short	(.L_395 - .L_394)
	.align		4
.L_394:
        /*0898*/ 	.word	index@(_Z25selective_scan_bwd_kernelI32Selective_Scan_bwd_kernel_traitsILi32ELi16ELb0ELb0ELb1ELb0ELb0EN3c104HalfEfEEv12SSMParamsBwd)
        /*089c*/ 	.word	0x00000000


	//----- nvinfo : EIATTR_REGCOUNT
	.align		4
.L_395:
        /*08a0*/ 	.byte	0x04, 0x2f
        /*08a2*/ 	.short	(.L_397 - .L_396)
	.align		4
.L_396:
        /*08a4*/ 	.word	index@(_Z25selective_scan_bwd_kernelI32Selective_Scan_bwd_kernel_traitsILi32ELi16ELb0ELb0ELb0ELb1ELb1EN3c104HalfEfEEv12SSMParamsBwd)
        /*08a8*/ 	.word	0x000000f1


	//----- nvinfo : EIATTR_FRAME_SIZE
	.align		4
.L_397:
        /*08ac*/ 	.byte	0x04, 0x11
        /*08ae*/ 	.short	(.L_399 - .L_398)
	.align		4
.L_398:
        /*08b0*/ 	.word	index@(_Z25selective_scan_bwd_kernelI32Selective_Scan_bwd_kernel_traitsILi32ELi16ELb0ELb0ELb0ELb1ELb1EN3c104HalfEfEEv12SSMParamsBwd)
        /*08b4*/ 	.word	0x00000000


	//----- nvinfo : EIATTR_REGCOUNT
	.align		4
.L_399:
        /*08b8*/ 	.byte	0x04, 0x2f
        /*08ba*/ 	.short	(.L_401 - .L_400)
	.align		4
.L_400:
        /*08bc*/ 	.word	index@(_Z25selective_scan_bwd_kernelI32Selective_Scan_bwd_kernel_traitsILi32ELi16ELb0ELb0ELb0ELb1ELb0EN3c104HalfEfEEv12SSMParamsBwd)
        /*08c0*/ 	.word	0x000000ef


	//----- nvinfo : EIATTR_FRAME_SIZE
	.align		4
.L_401:
        /*08c4*/ 	.byte	0x04, 0x11
        /*08c6*/ 	.short	(.L_403 - .L_402)
	.align		4
.L_402:
        /*08c8*/ 	.word	index@(_Z25selective_scan_bwd_kernelI32Selective_Scan_bwd_kernel_traitsILi32ELi16ELb0ELb0ELb0ELb1ELb0EN3c104HalfEfEEv12SSMParamsBwd)
        /*08cc*/ 	.word	0x00000000


	//----- nvinfo : EIATTR_REGCOUNT
	.align		4
.L_403:
        /*08d0*/ 	.byte	0x04, 0x2f
        /*08d2*/ 	.short	(.L_405 - .L_404)
	.align		4
.L_404:
        /*08d4*/ 	.word	index@(_Z25selective_scan_bwd_kernelI32Selective_Scan_bwd_kernel_traitsILi32ELi16ELb0ELb0ELb0ELb0ELb1EN3c104HalfEfEEv12SSMParamsBwd)
        /*08d8*/ 	.word	0x000000f5


	//----- nvinfo : EIATTR_FRAME_SIZE
	.align		4
.L_405:
        /*08dc*/ 	.byte	0x04, 0x11
        /*08de*/ 	.short	(.L_407 - .L_406)
	.align		4
.L_406:
        /*08e0*/ 	.word	index@(_Z25selective_scan_bwd_kernelI32Selective_Scan_bwd_kernel_traitsILi32ELi16ELb0ELb0ELb0ELb0ELb1EN3c104HalfEfEEv12SSMParamsBwd)
        /*08e4*/ 	.word	0x00000000


	//----- nvinfo : EIATTR_REGCOUNT
	.align		4
.L_407:
        /*08e8*/ 	.byte	0x04, 0x2f
        /*08ea*/ 	.short	(.L_409 - .L_408)
	.align		4
.L_408:
        /*08ec*/ 	.word	index@(_Z25selective_scan_bwd_kernelI32Selective_Scan_bwd_kernel_traitsILi32ELi16ELb0ELb0ELb0ELb0ELb0EN3c104HalfEfEEv12SSMParamsBwd)
        /*08f0*/ 	.word	0x000000f3


	//----- nvinfo : EIATTR_FRAME_SIZE
	.align		4
.L_409:
        /*08f4*/ 	.byte	0x04, 0x11
        /*08f6*/ 	.short	(.L_411 - .L_410)
	.align		4
.L_410:
        /*08f8*/ 	.word	index@(_Z25selective_scan_bwd_kernelI32Selective_Scan_bwd_kernel_traitsILi32ELi16ELb0ELb0ELb0ELb0ELb0EN3c104HalfEfEEv12SSMParamsBwd)
        /*08fc*/ 	.word	0x00000000


	//----- nvinfo : EIATTR_REGCOUNT
	.align		4
.L_411:
        /*0900*/ 	.byte	0x04, 0x2f
        /*0902*/ 	.short	(.L_413 - .L_412)
	.align		4
.L_412:
        /*0904*/ 	.word	index@(_Z25selective_scan_bwd_kernelI32Selective_Scan_bwd_kernel_traitsILi64ELi16ELb1ELb1ELb1ELb1ELb1EN3c104HalfEfEEv12SSMParamsBwd)
        /*0908*/ 	.word	0x000000ff


	//----- nvinfo : EIATTR_FRAME_SIZE
	.align		4
.L_413:
        /*090c*/ 	.byte	0x04, 0x11
        /*090e*/ 	.short	(.L_415 - .L_414)
	.align		4
.L_414:
        /*0910*/ 	.word	index@(_Z25selective_scan_bwd_kernelI32Selective_Scan_bwd_kernel_traitsILi64ELi16ELb1ELb1ELb1ELb1ELb1EN3c104HalfEfEEv12SSMParamsBwd)
        /*0914*/ 	.word	0x00000000


	//----- nvinfo : EIATTR_REGCOUNT
	.align		4
.L_415:
        /*0918*/ 	.byte	0x04, 0x2f
        /*091a*/ 	.short	(.L_417 - .L_416)
	.align		4
.L_416:
        /*091c*/ 	.word	index@(_Z25selective_scan_bwd_kernelI32Selective_Scan_bwd_kernel_traitsILi64ELi16ELb1ELb1ELb1ELb1ELb0EN3c104HalfEfEEv12SSMParamsBwd)
        /*0920*/ 	.word	0x000000fe


	//----- nvinfo : EIATTR_FRAME_SIZE
	.align		4
.L_417:
        /*0924*/ 	.byte	0x04, 0x11
        /*0926*/ 	.short	(.L_419 - .L_418)
	.align		4
.L_418:
        /*0928*/ 	.word	index@(_Z25selective_scan_bwd_kernelI32Selective_Scan_bwd_kernel_traitsILi64ELi16ELb1ELb1ELb1ELb1ELb0EN3c104HalfEfEEv12SSMParamsBwd)
        /*092c*/ 	.word	0x00000000


	//----- nvinfo : EIATTR_REGCOUNT
	.align		4
.L_419:
        /*0930*/ 	.byte	0x04, 0x2f
        /*0932*/ 	.short	(.L_421 - .L_420)
	.align		4
.L_420:
        /*0934*/ 	.word	index@(_Z25selective_scan_bwd_kernelI32Selective_Scan_bwd_kernel_traitsILi64ELi16ELb1ELb1ELb1ELb0ELb1EN3c104HalfEfEEv12SSMParamsBwd)
        /*0938*/ 	.word	0x000000fe


	//----- nvinfo : EIATTR_FRAME_SIZE
	.align		4
.L_421:
        /*093c*/ 	.byte	0x04, 0x11
        /*093e*/ 	.short	(.L_423 - .L_422)
	.align		4
.L_422:
        /*0940*/ 	.word	index@(_Z25selective_scan_bwd_kernelI32Selective_Scan_bwd_kernel_traitsILi64ELi16ELb1ELb1ELb1ELb0ELb1EN3c104HalfEfEEv12SSMParamsBwd)
        /*0944*/ 	.word	0x00000000


	//----- nvinfo : EIATTR_REGCOUNT
	.align		4
.L_423:
        /*0948*/ 	.byte	0x04, 0x2f
        /*094a*/ 	.short	(.L_425 - .L_424)
	.align		4
.L_424:
        /*094c*/ 	.word	index@(_Z25selective_scan_bwd_kernelI32Selective_Scan_bwd_kernel_traitsILi64ELi16ELb1ELb1ELb1ELb0ELb0EN3c104HalfEfEEv12SSMParamsBwd)
        /*0950*/ 	.word	0x000000fe


	//----- nvinfo : EIATTR_FRAME_SIZE
	.align		4
.L_425:
        /*0954*/ 	.byte	0x04, 0x11
        /*0956*/ 	.short	(.L_427 - .L_426)
	.align		4
.L_426:
        /*0958*/ 	.word	index@(_Z25selective_scan_bwd_kernelI32Selective_Scan_bwd_kernel_traitsILi64ELi16ELb1ELb1ELb1ELb0ELb0EN3c104HalfEfEEv12SSMParamsBwd)
        /*095c*/ 	.word	0x00000000


	//----- nvinfo : EIATTR_REGCOUNT
	.align		4
.L_427:
        /*0960*/ 	.byte	0x04, 0x2f
        /*0962*/ 	.short	(.L_429 - .L_428)
	.align		4
.L_428:
        /*0964*/ 	.word	index@(_Z25selective_scan_bwd_kernelI32Selective_Scan_bwd_kernel_traitsILi64ELi16ELb1ELb1ELb0ELb1ELb1EN3c104HalfEfEEv12SSMParamsBwd)
        /*0968*/ 	.word	0x000000ff


	//----- nvinfo : EIATTR_FRAME_SIZE
	.align		4
.L_429:
        /*096c*/ 	.byte	0x04, 0x11
        /*096e*/ 	.short	(.L_431 - .L_430)
	.align		4
.L_430:
        /*0970*/ 	.word	index@(_Z25selective_scan_bwd_kernelI32Selective_Scan_bwd_kernel_traitsILi64ELi16ELb1ELb1ELb0ELb1ELb1EN3c104HalfEfEEv12SSMParamsBwd)
        /*0974*/ 	.word	0x00000000


	//----- nvinfo : EIATTR_REGCOUNT
	.align		4
.L_431:
        /*0978*/ 	.byte	0x04, 0x2f
        /*097a*/ 	.short	(.L_433 - .L_432)
	.align		4
.L_432:
        /*097c*/ 	.word	index@(_Z25selective_scan_bwd_kernelI32Selective_Scan_bwd_kernel_traitsILi64ELi16ELb1ELb1ELb0ELb1ELb0EN3c104HalfEfEEv12SSMParamsBwd)
        /*0980*/ 	.word	0x000000ee


	//----- nvinfo : EIATTR_FRAME_SIZE
	.align		4
.L_433:
        /*0984*/ 	.byte	0x04, 0x11
        /*0986*/ 	.short	(.L_435 - .L_434)
	.align		4
.L_434:
        /*0988*/ 	.word	index@(_Z25selective_scan_bwd_kernelI32Selective_Scan_bwd_kernel_traitsILi64ELi16ELb1ELb1ELb0ELb1ELb0EN3c104HalfEfEEv12SSMParamsBwd)
        /*098c*/ 	.word	0x00000000


	//----- nvinfo : EIATTR_REGCOUNT
	.align		4
.L_435:
        /*0990*/ 	.byte	0x04, 0x2f
        /*0992*/ 	.short	(.L_437 - .L_436)
	.align		4
.L_436:
        /*0994*/ 	.word	index@(_Z25selective_scan_bwd_kernelI32Selective_Scan_bwd_kernel_traitsILi64ELi16ELb1ELb1ELb0ELb0ELb1EN3c104HalfEfEEv12SSMParamsBwd)
        /*0998*/ 	.word	0x000000fb


	//----- nvinfo : EIATTR_FRAME_SIZE
	.align		4
.L_437:
        /*099c*/ 	.byte	0x04, 0x11
        /*099e*/ 	.short	(.L_439 - .L_438)
	.align		4
.L_438:
        /*09a0*/ 	.word	index@(_Z25selective_scan_bwd_kernelI32Selective_Scan_bwd_kernel_traitsILi64ELi16ELb1ELb1ELb0ELb0ELb1EN3c104HalfEfEEv12SSMParamsBwd)
        /*09a4*/ 	.word	0x00000000


	//----- nvinfo : EIATTR_REGCOUNT
	.align		4
.L_439:
        /*09a8*/ 	.byte	0x04, 0x2f
        /*09aa*/ 	.short	(.L_441 - .L_440)
	.align		4
.L_440:
        /*09ac*/ 	.word	index@(_Z25selective_scan_bwd_kernelI32Selective_Scan_bwd_kernel_traitsILi64ELi16ELb1ELb1ELb0ELb0ELb0EN3c104HalfEfEEv12SSMParamsBwd)
        /*09b0*/ 	.word	0x000000f4


	//----- nvinfo : EIATTR_FRAME_SIZE
	.align		4
.L_441:
        /*09b4*/ 	.byte	0x04, 0x11
        /*09b6*/ 	.short	(.L_443 - .L_442)
	.align		4
.L_442:
        /*09b8*/ 	.word	index@(_Z25selective_scan_bwd_kernelI32Selective_Scan_bwd_kernel_traitsILi64ELi16ELb1ELb1ELb0ELb0ELb0EN3c104HalfEfEEv12SSMParamsBwd)
        /*09bc*/ 	.word	0x00000000


	//----- nvinfo : EIATTR_REGCOUNT
	.align		4
.L_443:
        /*09c0*/ 	.byte	0x04, 0x2f
        /*09c2*/ 	.short	(.L_445 - .L_444)
	.align		4
.L_444:
        /*09c4*/ 	.word	index@(_Z25selective_scan_bwd_kernelI32Selective_Scan_bwd_kernel_traitsILi64ELi16ELb1ELb0ELb1ELb1ELb1EN3c104HalfEfEEv12SSMParamsBwd)
        /*09c8*/ 	.word	0x000000e8


	//----- nvinfo : EIATTR_FRAME_SIZE
	.align		4
.L_445:
        /*09cc*/ 	.byte	0x04, 0x11
        /*09ce*/ 	.short	(.L_447 - .L_446)
	.align		4
.L_446:
        /*09d0*/ 	.word	index@(_Z25selective_scan_bwd_kernelI32Selective_Scan_bwd_kernel_traitsILi64ELi16ELb1ELb0ELb1ELb1ELb1EN3c104HalfEfEEv12SSMParamsBwd)
        /*09d4*/ 	.word	0x00000000


	//----- nvinfo : EIATTR_REGCOUNT
	.align		4
.L_447:
        /*09d8*/ 	.byte	0x04, 0x2f
        /*09da*/ 	.short	(.L_449 - .L_448)
	.align		4
.L_448:
        /*09dc*/ 	.word	index@(_Z25selective_scan_bwd_kernelI32Selective_Scan_bwd_kernel_traitsILi64ELi16ELb1ELb0ELb1ELb1ELb0EN3c104HalfEfEEv12SSMParamsBwd)
        /*09e0*/ 	.word	0x000000e7


	//----- nvinfo : EIATTR_FRAME_SIZE
	.align		4
.L_449:
        /*09e4*/ 	.byte	0x04, 0x11
        /*09e6*/ 	.short	(.L_451 - .L_450)
	.align		4
.L_450:
        /*09e8*/ 	.word	index@(_Z25selective_scan_bwd_kernelI32Selective_Scan_bwd_kernel_traitsILi64ELi16ELb1ELb0ELb1ELb1ELb0EN3c104HalfEfEEv12SSMParamsBwd)
        /*09ec*/ 	.word	0x00000000


	//----- nvinfo : EIATTR_REGCOUNT
	.align		4
.L_451:
        /*09f0*/ 	.byte	0x04, 0x2f
        /*09f2*/ 	.short	(.L_453 - .L_452)
	.align		4
.L_452:
        /*09f4*/ 	.word	index@(_Z25selective_scan_bwd_kernelI32Selective_Scan_bwd_kernel_traitsILi64ELi16ELb1ELb0ELb1ELb0ELb1EN3c104HalfEfEEv12SSMParamsBwd)
        /*09f8*/ 	.word	0x000000e6


	//----- nvinfo : EIATTR_FRAME_SIZE
	.align		4
.L_453:
        /*09fc*/ 	.byte	0x04, 0x11
        /*09fe*/ 	.short	(.L_455 - .L_454)
	.align		4
.L_454:
        /*0a00*/ 	.word	index@(_Z25selective_scan_bwd_kernelI32Selective_Scan_bwd_kernel_traitsILi64ELi16ELb1ELb0ELb1ELb0ELb1EN3c104HalfEfEEv12SSMParamsBwd)
        /*0a04*/ 	.word	0x00000000


	//----- nvinfo : EIATTR_REGCOUNT
	.align		4
.L_455:
        /*0a08*/ 	.byte	0x04, 0x2f
        /*0a0a*/ 	.short	(.L_457 - .L_456)
	.align		4
.L_456:
        /*0a0c*/ 	.word	index@(_Z25selective_scan_bwd_kernelI32Selective_Scan_bwd_kernel_traitsILi64ELi16ELb1ELb0ELb1ELb0ELb0EN3c104HalfEfEEv12SSMParamsBwd)
        /*0a10*/ 	.word	0x000000e7


	//----- nvinfo : EIATTR_FRAME_SIZE
	.align		4
.L_457:
        /*0a14*/ 	.byte	0x04, 0x11
        /*0a16*/ 	.short	(.L_459 - .L_458)
	.align		4
.L_458:
        /*0a18*/ 	.word	index@(_Z25selective_scan_bwd_kernelI32Selective_Scan_bwd_kernel_traitsILi64ELi16ELb1ELb0ELb1ELb0ELb0EN3c104HalfEfEEv12SSMParamsBwd)
        /*0a1c*/ 	.word	0x00000000


	//----- nvinfo : EIATTR_REGCOUNT
	.align		4
.L_459:
        /*0a20*/ 	.byte	0x04, 0x2f
        /*0a22*/ 	.short	(.L_461 - .L_460)
	.align		4
.L_460:
        /*0a24*/ 	.word	index@(_Z25selective_scan_bwd_kernelI32Selective_Scan_bwd_kernel_traitsILi64ELi16ELb1ELb0ELb0ELb1ELb1EN3c104HalfEfEEv12SSMParamsBwd)
        /*0a28*/ 	.word	0x000000d3


	//----- nvinfo : EIATTR_FRAME_SIZE
	.align		4
.L_461:
        /*0a2c*/ 	.byte	0x04, 0x11
        /*0a2e*/ 	.short	(.L_463 - .L_462)
	.align		4
.L_462:
        /*0a30*/ 	.word	index@(_Z25selective_scan_bwd_kernelI32Selective_Scan_bwd_kernel_traitsILi64ELi16ELb1ELb0ELb0ELb1ELb1EN3c104HalfEfEEv12SSMParamsBwd)
        /*0a34*/ 	.word	0x00000000


	//----- nvinfo : EIATTR_REGCOUNT
	.align		4
.L_463:
        /*0a38*/ 	.byte	0x04, 0x2f
        /*0a3a*/ 	.short	(.L_465 - .L_464)
	.align		4
.L_464:
        /*0a3c*/ 	.word	index@(_Z25selective_scan_bwd_kernelI32Selective_Scan_bwd_kernel_traitsILi64ELi16ELb1ELb0ELb0ELb1ELb0EN3c104HalfEfEEv12SSMParamsBwd)
        /*0a40*/ 	.word	0x000000d5


	//----- nvinfo : EIATTR_FRAME_SIZE
	.align		4
.L_465:
        /*0a44*/ 	.byte	0x04, 0x11
        /*0a46*/ 	.short	(.L_467 - .L_466)
	.align		4
.L_466:
        /*0a48*/ 	.word	index@(_Z25selective_scan_bwd_kernelI32Selective_Scan_bwd_kernel_traitsILi64ELi16ELb1ELb0ELb0ELb1ELb0EN3c104HalfEfEEv12SSMParamsBwd)
        /*0a4c*/ 	.word	0x00000000


	//----- nvinfo : EIATTR_REGCOUNT
	.align		4
.L_467:
        /*0a50*/ 	.byte	0x04, 0x2f
        /*0a52*/ 	.short	(.L_469 - .L_468)
	.align		4
.L_468:
        /*0a54*/ 	.word	index@(_Z25selective_scan_bwd_kernelI32Selective_Scan_bwd_kernel_traitsILi64ELi16ELb1ELb0ELb0ELb0ELb1EN3c104HalfEfEEv12SSMParamsBwd)
        /*0a58*/ 	.word	0x000000e1


	//----- nvinfo : EIATTR_FRAME_SIZE
	.align		4
.L_469:
        /*0a5c*/ 	.byte	0x04, 0x11
        /*0a5e*/ 	.short	(.L_471 - .L_470)
	.align		4
.L_470:
        /*0a60*/ 	.word	index@(_Z25selective_scan_bwd_kernelI32Selective_Scan_bwd_kernel_traitsILi64ELi16ELb1ELb0ELb0ELb0ELb1EN3c104HalfEfEEv12SSMParamsBwd)
        /*0a64*/ 	.word	0x00000000


	//----- nvinfo : EIATTR_REGCOUNT
	.align		4
.L_471:
        /*0a68*/ 	.byte	0x04, 0x2f
        /*0a6a*/ 	.short	(.L_473 - .L_472)
	.align		4
.L_472:
        /*0a6c*/ 	.word	index@(_Z25selective_scan_bwd_kernelI32Selective_Scan_bwd_kernel_traitsILi64ELi16ELb1ELb0ELb0ELb0ELb0EN3c104HalfEfEEv12SSMParamsBwd)
        /*0a70*/ 	.word	0x000000e5


	//----- nvinfo : EIATTR_FRAME_SIZE
	.align		4
.L_473:
        /*0a74*/ 	.byte	0x04, 0x11
        /*0a76*/ 	.short	(.L_475 - .L_474)
	.align		4
.L_474:
        /*0a78*/ 	.word	index@(_Z25selective_scan_bwd_kernelI32Selective_Scan_bwd_kernel_traitsILi64ELi16ELb1ELb0ELb0ELb0ELb0EN3c104HalfEfEEv12SSMParamsBwd)
        /*0a7c*/ 	.word	0x00000000


	//----- nvinfo : EIATTR_REGCOUNT
	.align		4
.L_475:
        /*0a80*/ 	.byte	0x04, 0x2f
        /*0a82*/ 	.short	(.L_477 - .L_476)
	.align		4
.L_476:
        /*0a84*/ 	.word	index@(_Z25selective_scan_bwd_kernelI32Selective_Scan_bwd_kernel_traitsILi64ELi16ELb0ELb1ELb1ELb1ELb1EN3c104HalfEfEEv12SSMParamsBwd)
        /*0a88*/ 	.word	0x000000ff


	//----- nvinfo : EIATTR_FRAME_SIZE
	.align		4
.L_477:
        /*0a8c*/ 	.byte	0x04, 0x11
        /*0a8e*/ 	.short	(.L_479 - .L_478)
	.align		4
.L_478:
        /*0a90*/ 	.word	index@(_Z25selective_scan_bwd_kernelI32Selective_Scan_bwd_kernel_traitsILi64ELi16ELb0ELb1ELb1ELb1ELb1EN3c104HalfEfEEv12SSMParamsBwd)
        /*0a94*/ 	.word	0x00000008


	//----- nvinfo : EIATTR_REGCOUNT
	.align		4
.L_479:
        /*0a98*/ 	.byte	0x04, 0x2f
        /*0a9a*/ 	.short	(.L_481 - .L_480)
	.align		4
.L_480:
        /*0a9c*/ 	.word	index@(_Z25selective_scan_bwd_kernelI32Selective_Scan_bwd_kernel_traitsILi64ELi16ELb0ELb1ELb1ELb1ELb0EN3c104HalfEfEEv12SSMParamsBwd)
        /*0aa0*/ 	.word	0x000000fe


	//----- nvinfo : EIATTR_FRAME_SIZE
	.align		4
.L_481:
        /*0aa4*/ 	.byte	0x04, 0x11
        /*0aa6*/ 	.short	(.L_483 - .L_482)
	.align		4
.L_482:
        /*0aa8*/ 	.word	index@(_Z25selective_scan_bwd_kernelI32Selective_Scan_bwd_kernel_traitsILi64ELi16ELb0ELb1ELb1ELb1ELb0EN3c104HalfEfEEv12SSMParamsBwd)
        /*0aac*/ 	.word	0x00000000


	//----- nvinfo : EIATTR_REGCOUNT
	.align		4
.L_483:
        /*0ab0*/ 	.byte	0x04, 0x2f
        /*0ab2*/ 	.short	(.L_485 - .L_484)
	.align		4
.L_484:
        /*0ab4*/ 	.word	index@(_Z25selective_scan_bwd_kernelI32Selective_Scan_bwd_kernel_traitsILi64ELi16ELb0ELb1ELb1ELb0ELb1EN3c104HalfEfEEv12SSMParamsBwd)
        /*0ab8*/ 	.word	0x000000ff


	//----- nvinfo : EIATTR_FRAME_SIZE
	.align		4
.L_485:
        /*0abc*/ 	.byte	0x04, 0x11
        /*0abe*/ 	.short	(.L_487 - .L_486)
	.align		4
.L_486:
        /*0ac0*/ 	.word	index@(_Z25selective_scan_bwd_kernelI32Selective_Scan_bwd_kernel_traitsILi64ELi16ELb0ELb1ELb1ELb0ELb1EN3c104HalfEfEEv12SSMParamsBwd)
        /*0ac4*/ 	.word	0x00000010


	//----- nvinfo : EIATTR_REGCOUNT
	.align		4
.L_487:
        /*0ac8*/ 	.byte	0x04, 0x2f
        /*0aca*/ 	.short	(.L_489 - .L_488)
	.align		4
.L_488:
        /*0acc*/ 	.word	index@(_Z25selective_scan_bwd_kernelI32Selective_Scan_bwd_kernel_traitsILi64ELi16ELb0ELb1ELb1ELb0ELb0EN3c104HalfEfEEv12SSMParamsBwd)
        /*0ad0*/ 	.word	0x000000ff


	//----- nvinfo : EIATTR_FRAME_SIZE
	.align		4
.L_489:
        /*0ad4*/ 	.byte	0x04, 0x11
        /*0ad6*/ 	.short	(.L_491 - .L_490)
	.align		4
.L_490:
        /*0ad8*/ 	.word	index@(_Z25selective_scan_bwd_kernelI32Selective_Scan_bwd_kernel_traitsILi64ELi16ELb0ELb1ELb1ELb0ELb0EN3c104HalfEfEEv12SSMParamsBwd)
        /*0adc*/ 	.word	0x00000000


	//----- nvinfo : EIATTR_REGCOUNT
	.align		4
.L_491:
        /*0ae0*/ 	.byte	0x04, 0x2f
        /*0ae2*/ 	.short	(.L_493 - .L_492)
	.align		4
.L_492:
        /*0ae4*/ 	.word	index@(_Z25selective_scan_bwd_kernelI32Selective_Scan_bwd_kernel_traitsILi64ELi16ELb0ELb1ELb0ELb1ELb1EN3c104HalfEfEEv12SSMParamsBwd)
        /*0ae8*/ 	.word	0x000000ff


	//----- nvinfo : EIATTR_FRAME_SIZE
	.align		4
.L_493:
        /*0aec*/ 	.byte	0x04, 0x11
        /*0aee*/ 	.short	(.L_495 - .L_494)
	.align		4
.L_494:
        /*0af0*/ 	.word	index@(_Z25selective_scan_bwd_kernelI32Selective_Scan_bwd_kernel_traitsILi64ELi16ELb0ELb1ELb0ELb1ELb1EN3c104HalfEfEEv12SSMParamsBwd)
        /*0af4*/ 	.word	0x00000000


	//----- nvinfo : EIATTR_REGCOUNT
	.align		4
.L_495:
        /*0af8*/ 	.byte	0x04, 0x2f
        /*0afa*/ 	.short	(.L_497 - .L_496)
	.align		4
.L_496:
        /*0afc*/ 	.word	index@(_Z25selective_scan_bwd_kernelI32Selective_Scan_bwd_kernel_traitsILi64ELi16ELb0ELb1ELb0ELb1ELb0EN3c104HalfEfEEv12SSMParamsBwd)
        /*0b00*/ 	.word	0x000000f8


	//----- nvinfo : EIATTR_FRAME_SIZE
	.align		4
.L_497:
        /*0b04*/ 	.byte	0x04, 0x11
        /*0b06*/ 	.short	(.L_499 - .L_498)
	.align		4
.L_498:
        /*0b08*/ 	.word	index@(_Z25selective_scan_bwd_kernelI32Selective_Scan_bwd_kernel_traitsILi64ELi16ELb0ELb1ELb0ELb1ELb0EN3c104HalfEfEEv12SSMParamsBwd)
        /*0b0c*/ 	.word	0x00000000


	//----- nvinfo : EIATTR_REGCOUNT
	.align		4
.L_499:
        /*0b10*/ 	.byte	0x04, 0x2f
        /*0b12*/ 	.short	(.L_501 - .L_500)
	.align		4
.L_500:
        /*0b14*/ 	.word	index@(_Z25selective_scan_bwd_kernelI32Selective_Scan_bwd_kernel_traitsILi64ELi16ELb0ELb1ELb0ELb0ELb1EN3c104HalfEfEEv12SSMParamsBwd)
        /*0b18*/ 	.word	0x000000ff


	//----- nvinfo : EIATTR_FRAME_SIZE
	.align		4
.L_501:
        /*0b1c*/ 	.byte	0x04, 0x11
        /*0b1e*/ 	.short	(.L_503 - .L_502)
	.align		4
.L_502:
        /*0b20*/ 	.word	index@(_Z25selective_scan_bwd_kernelI32Selective_Scan_bwd_kernel_traitsILi64ELi16ELb0ELb1ELb0ELb0ELb1EN3c104HalfEfEEv12SSMParamsBwd)
        /*0b24*/ 	.word	0x00000000


	//----- nvinfo : EIATTR_REGCOUNT
	.align		4
.L_503:
        /*0b28*/ 	.byte	0x04, 0x2f
        /*0b2a*/ 	.short	(.L_505 - .L_504)
	.align		4
.L_504:
        /*0b2c*/ 	.word	index@(_Z25selective_scan_bwd_kernelI32Selective_Scan_bwd_kernel_traitsILi64ELi16ELb0ELb1ELb0ELb0ELb0EN3c104HalfEfEEv12SSMParamsBwd)
        /*0b30*/ 	.word	0x000000f8


	//----- nvinfo : EIATTR_FRAME_SIZE
	.align		4
.L_505:
        /*0b34*/ 	.byte	0x04, 0x11
        /*0b36*/ 	.short	(.L_507 - .L_506)
	.align		4
.L_506:
        /*0b38*/ 	.word	index@(_Z25selective_scan_bwd_kernelI32Selective_Scan_bwd_kernel_traitsILi64ELi16ELb0ELb1ELb0ELb0ELb0EN3c104HalfEfEEv12SSMParamsBwd)
        /*0b3c*/ 	.word	0x00000000


	//----- nvinfo : EIATTR_REGCOUNT
	.align		4
.L_507:
        /*0b40*/ 	.byte	0x04, 0x2f
        /*0b42*/ 	.short	(.L_509 - .L_508)
	.align		4
.L_508:
        /*0b44*/ 	.word	index@(_Z25selective_scan_bwd_kernelI32Selective_Scan_bwd_kernel_traitsILi64ELi16ELb0ELb0ELb1ELb1ELb1EN3c104HalfEfEEv12SSMParamsBwd)
        /*0b48*/ 	.word	0x000000fe


	//----- nvinfo : EIATTR_FRAME_SIZE
	.align		4
.L_509:
        /*0b4c*/ 	.byte	0x04, 0x11
        /*0b4e*/ 	.short	(.L_511 - .L_510)
	.align		4
.L_510:
        /*0b50*/ 	.word	index@(_Z25selective_scan_bwd_kernelI32Selective_Scan_bwd_kernel_traitsILi64ELi16ELb0ELb0ELb1ELb1ELb1EN3c104HalfEfEEv12SSMParamsBwd)
        /*0b54*/ 	.word	0x00000000


	//----- nvinfo : EIATTR_REGCOUNT
	.align		4
.L_511:
        /*0b58*/ 	.byte	0x04, 0x2f
        /*0b5a*/ 	.short	(.L_513 - .L_512)
	.align		4
.L_512:
        /*0b5c*/ 	.word	index@(_Z25selective_scan_bwd_kernelI32Selective_Scan_bwd_kernel_traitsILi64ELi16ELb0ELb0ELb1ELb1ELb0EN3c104HalfEfEEv12SSMParamsBwd)
        /*0b60*/ 	.word	0x000000fa


	//----- nvinfo : EIATTR_FRAME_SIZE
	.align		4
.L_513:
        /*0b64*/ 	.byte	0x04, 0x11
        /*0b66*/ 	.short	(.L_515 - .L_514)
	.align		4
.L_514:
        /*0b68*/ 	.word	index@(_Z25selective_scan_bwd_kernelI32Selective_Scan_bwd_kernel_traitsILi64ELi16ELb0ELb0ELb1ELb1ELb0EN3c104HalfEfEEv12SSMParamsBwd)
        /*0b6c*/ 	.word	0x00000000


	//----- nvinfo : EIATTR_REGCOUNT
	.align		4
.L_515:
        /*0b70*/ 	.byte	0x04, 0x2f
        /*0b72*/ 	.short	(.L_517 - .L_516)
	.align		4
.L_516:
        /*0b74*/ 	.word	index@(_Z25selective_scan_bwd_kernelI32Selective_Scan_bwd_kernel_traitsILi64ELi16ELb0ELb0ELb1ELb0ELb1EN3c104HalfEfEEv12SSMParamsBwd)
        /*0b78*/ 	.word	0x000000fe


	//----- nvinfo : EIATTR_FRAME_SIZE
	.align		4
.L_517:
        /*0b7c*/ 	.byte	0x04, 0x11
        /*0b7e*/ 	.short	(.L_519 - .L_518)
	.align		4
.L_518:
        /*0b80*/ 	.word	index@(_Z25selective_scan_bwd_kernelI32Selective_Scan_bwd_kernel_traitsILi64ELi16ELb0ELb0ELb1ELb0ELb1EN3c104HalfEfEEv12SSMParamsBwd)
        /*0b84*/ 	.word	0x00000000


	//----- nvinfo : EIATTR_REGCOUNT
	.align		4
.L_519:
        /*0b88*/ 	.byte	0x04, 0x2f
        /*0b8a*/ 	.short	(.L_521 - .L_520)
	.align		4
.L_520:
        /*0b8c*/ 	.word	index@(_Z25selective_scan_bwd_kernelI32Selective_Scan_bwd_kernel_traitsILi64ELi16ELb0ELb0ELb1ELb0ELb0EN3c104HalfEfEEv12SSMParamsBwd)
        /*0b90*/ 	.word	0x000000ee


	//----- nvinfo : EIATTR_FRAME_SIZE
	.align		4
.L_521:
        /*0b94*/ 	.byte	0x04, 0x11
        /*0b96*/ 	.short	(.L_523 - .L_522)
	.align		4
.L_522:
        /*0b98*/ 	.word	index@(_Z25selective_scan_bwd_kernelI32Selective_Scan_bwd_kernel_traitsILi64ELi16ELb0ELb0ELb1ELb0ELb0EN3c104HalfEfEEv12SSMParamsBwd)
        /*0b9c*/ 	.word	0x00000000


	//----- nvinfo : EIATTR_REGCOUNT
	.align		4
.L_523:
        /*0ba0*/ 	.byte	0x04, 0x2f
        /*0ba2*/ 	.short	(.L_525 - .L_524)
	.align		4
.L_524:
        /*0ba4*/ 	.word	index@(_Z25selective_scan_bwd_kernelI32Selective_Scan_bwd_kernel_traitsILi64ELi16ELb0ELb0ELb0ELb1ELb1EN3c104HalfEfEEv12SSMParamsBwd)
        /*0ba8*/ 	.word	0x000000fc


	//----- nvinfo : EIATTR_FRAME_SIZE
	.align		4
.L_525:
        /*0bac*/ 	.byte	0x04, 0x11
        /*0bae*/ 	.short	(.L_527 - .L_526)
	.align		4
.L_526:
        /*0bb0*/ 	.word	index@(_Z25selective_scan_bwd_kernelI32Selective_Scan_bwd_kernel_traitsILi64ELi16ELb0ELb0ELb0ELb1ELb1EN3c104HalfEfEEv12SSMParamsBwd)
        /*0bb4*/ 	.word	0x00000000


	//----- nvinfo : EIATTR_REGCOUNT
	.align		4
.L_527:
        /*0bb8*/ 	.byte	0x04, 0x2f
        /*0bba*/ 	.short	(.L_529 - .L_528)
	.align		4
.L_528:
        /*0bbc*/ 	.word	index@(_Z25selective_scan_bwd_kernelI32Selective_Scan_bwd_kernel_traitsILi64ELi16ELb0ELb0ELb0ELb1ELb0EN3c104HalfEfEEv12SSMParamsBwd)
        /*0bc0*/ 	.word	0x000000f4


	//----- nvinfo : EIATTR_FRAME_SIZE
	.align		4
.L_529:
        /*0bc4*/ 	.byte	0x04, 0x11
        /*0bc6*/ 	.short	(.L_531 - .L_530)
	.align		4
.L_530:
        /*0bc8*/ 	.word	index@(_Z25selective_scan_bwd_kernelI32Selective_Scan_bwd_kernel_traitsILi64ELi16ELb0ELb0ELb0ELb1ELb0EN3c104HalfEfEEv12SSMParamsBwd)
        /*0bcc*/ 	.word	0x00000000


	//----- nvinfo : EIATTR_REGCOUNT
	.align		4
.L_531:
        /*0bd0*/ 	.byte	0x04, 0x2f
        /*0bd2*/ 	.short	(.L_533 - .L_532)
	.align		4
.L_532:
        /*0bd4*/ 	.word	index@(_Z25selective_scan_bwd_kernelI32Selective_Scan_bwd_kernel_traitsILi64ELi16ELb0ELb0ELb0ELb0ELb1EN3c104HalfEfEEv12SSMParamsBwd)
        /*0bd8*/ 	.word	0x000000f7


	//----- nvinfo : EIATTR_FRAME_SIZE
	.align		4
.L_533:
        /*0bdc*/ 	.byte	0x04, 0x11
        /*0bde*/ 	.short	(.L_535 - .L_534)
	.align		4
.L_534:
        /*0be0*/ 	.word	index@(_Z25selective_scan_bwd_kernelI32Selective_Scan_bwd_kernel_traitsILi64ELi16ELb0ELb0ELb0ELb0ELb1EN3c104HalfEfEEv12SSMParamsBwd)
        /*0be4*/ 	.word	0x00000000


	//----- nvinfo : EIATTR_REGCOUNT
	.align		4
.L_535:
        /*0be8*/ 	.byte	0x04, 0x2f
        /*0bea*/ 	.short	(.L_537 - .L_536)
	.align		4
.L_536:
        /*0bec*/ 	.word	index@(_Z25selective_scan_bwd_kernelI32Selective_Scan_bwd_kernel_traitsILi64ELi16ELb0ELb0ELb0ELb0ELb0EN3c104HalfEfEEv12SSMParamsBwd)
        /*0bf0*/ 	.word	0x000000ec


	//----- nvinfo : EIATTR_FRAME_SIZE
	.align		4
.L_537:
        /*0bf4*/ 	.byte	0x04, 0x11
        /*0bf6*/ 	.short	(.L_539 - .L_538)
	.align		4
.L_538:
        /*0bf8*/ 	.word	index@(_Z25selective_scan_bwd_kernelI32Selective_Scan_bwd_kernel_traitsILi64ELi16ELb0ELb0ELb0ELb0ELb0EN3c104HalfEfEEv12SSMParamsBwd)
        /*0bfc*/ 	.word	0x00000000


	//----- nvinfo : EIATTR_REGCOUNT
	.align		4
.L_539:
        /*0c00*/ 	.byte	0x04, 0x2f
        /*0c02*/ 	.short	(.L_541 - .L_540)
	.align		4
.L_540:
        /*0c04*/ 	.word	index@(_Z25selective_scan_bwd_kernelI32Selective_Scan_bwd_kernel_traitsILi128ELi16ELb1ELb1ELb1ELb1ELb1EN3c104HalfEfEEv12SSMParamsBwd)
        /*0c08*/ 	.word	0x000000a8


	//----- nvinfo : EIATTR_FRAME_SIZE
	.align		4
.L_541:
        /*0c0c*/ 	.byte	0x04, 0x11
        /*0c0e*/ 	.short	(.L_543 - .L_542)
	.align		4
.L_542:
        /*0c10*/ 	.word	index@(_Z25selective_scan_bwd_kernelI32Selective_Scan_bwd_kernel_traitsILi128ELi16ELb1ELb1ELb1ELb1ELb1EN3c104HalfEfEEv12SSMParamsBwd)
        /*0c14*/ 	.word	0x00000080


	//----- nvinfo : EIATTR_REGCOUNT
	.align		4
.L_543:
        /*0c18*/ 	.byte	0x04, 0x2f
        /*0c1a*/ 	.short	(.L_545 - .L_544)
	.align		4
.L_544:
        /*0c1c*/ 	.word	index@(_Z25selective_scan_bwd_kernelI32Selective_Scan_bwd_kernel_traitsILi128ELi16ELb1ELb1ELb1ELb1ELb0EN3c104HalfEfEEv12SSMParamsBwd)
        /*0c20*/ 	.word	0x000000a8


	//----- nvinfo : EIATTR_FRAME_SIZE
	.align		4
.L_545:
        /*0c24*/ 	.byte	0x04, 0x11
        /*0c26*/ 	.short	(.L_547 - .L_546)
	.align		4
.L_546:
        /*0c28*/ 	.word	index@(_Z25selective_scan_bwd_kernelI32Selective_Scan_bwd_kernel_traitsILi128ELi16ELb1ELb1ELb1ELb1ELb0EN3c104HalfEfEEv12SSMParamsBwd)
        /*0c2c*/ 	.word	0x00000080


	//----- nvinfo : EIATTR_REGCOUNT
	.align		4
.L_547:
        /*0c30*/ 	.byte	0x04, 0x2f
        /*0c32*/ 	.short	(.L_549 - .L_548)
	.align		4
.L_548:
        /*0c34*/ 	.word	index@(_Z25selective_scan_bwd_kernelI32Selective_Scan_bwd_kernel_traitsILi128ELi16ELb1ELb1ELb1ELb0ELb1EN3c104HalfEfEEv12SSMParamsBwd)
        /*0c38*/ 	.word	0x000000a8


	//----- nvinfo : EIATTR_FRAME_SIZE
	.align		4
.L_549:
        /*0c3c*/ 	.byte	0x04, 0x11
        /*0c3e*/ 	.short	(.L_551 - .L_550)
	.align		4
.L_550:
        /*0c40*/ 	.word	index@(_Z25selective_scan_bwd_kernelI32Selective_Scan_bwd_kernel_traitsILi128ELi16ELb1ELb1ELb1ELb0ELb1EN3c104HalfEfEEv12SSMParamsBwd)
        /*0c44*/ 	.word	0x00000078


	//----- nvinfo : EIATTR_REGCOUNT
	.align		4
.L_551:
        /*0c48*/ 	.byte	0x04, 0x2f
        /*0c4a*/ 	.short	(.L_553 - .L_552)
	.align		4
.L_552:
        /*0c4c*/ 	.word	index@(_Z25selective_scan_bwd_kernelI32Selective_Scan_bwd_kernel_traitsILi128ELi16ELb1ELb1ELb1ELb0ELb0EN3c104HalfEfEEv12SSMParamsBwd)
        /*0c50*/ 	.word	0x000000a8


	//----- nvinfo : EIATTR_FRAME_SIZE
	.align		4
.L_553:
        /*0c54*/ 	.byte	0x04, 0x11
        /*0c56*/ 	.short	(.L_555 - .L_554)
	.align		4
.L_554:
        /*0c58*/ 	.word	index@(_Z25selective_scan_bwd_kernelI32Selective_Scan_bwd_kernel_traitsILi128ELi16ELb1ELb1ELb1ELb0ELb0EN3c104HalfEfEEv12SSMParamsBwd)
        /*0c5c*/ 	.word	0x00000080


	//----- nvinfo : EIATTR_REGCOUNT
	.align		4
.L_555:
        /*0c60*/ 	.byte	0x04, 0x2f
        /*0c62*/ 	.short	(.L_557 - .L_556)
	.align		4
.L_556:
        /*0c64*/ 	.word	index@(_Z25selective_scan_bwd_kernelI32Selective_Scan_bwd_kernel_traitsILi128ELi16ELb1ELb1ELb0ELb1ELb1EN3c104HalfEfEEv12SSMParamsBwd)
        /*0c68*/ 	.word	0x000000a8


	//----- nvinfo : EIATTR_FRAME_SIZE
	.align		4
.L_557:
        /*0c6c*/ 	.byte	0x04, 0x11
        /*0c6e*/ 	.short	(.L_559 - .L_558)
	.align		4
.L_558:
        /*0c70*/ 	.word	index@(_Z25selective_scan_bwd_kernelI32Selective_Scan_bwd_kernel_traitsILi128ELi16ELb1ELb1ELb0ELb1ELb1EN3c104HalfEfEEv12SSMParamsBwd)
        /*0c74*/ 	.word	0x00000080


	//----- nvinfo : EIATTR_REGCOUNT
	.align		4
.L_559:
        /*0c78*/ 	.byte	0x04, 0x2f
        /*0c7a*/ 	.short	(.L_561 - .L_560)
	.align		4
.L_560:
        /*0c7c*/ 	.word	index@(_Z25selective_scan_bwd_kernelI32Selective_Scan_bwd_kernel_traitsILi128ELi16ELb1ELb1ELb0ELb1ELb0EN3c104HalfEfEEv12SSMParamsBwd)
        /*0c80*/ 	.word	0x000000a8


	//----- nvinfo : EIATTR_FRAME_SIZE
	.align		4
.L_561:
        /*0c84*/ 	.byte	0x04, 0x11
        /*0c86*/ 	.short	(.L_563 - .L_562)
	.align		4
.L_562:
        /*0c88*/ 	.word	index@(_Z25selective_scan_bwd_kernelI32Selective_Scan_bwd_kernel_traitsILi128ELi16ELb1ELb1ELb0ELb1ELb0EN3c104HalfEfEEv12SSMParamsBwd)
        /*0c8c*/ 	.word	0x00000068


	//----- nvinfo : EIATTR_REGCOUNT
	.align		4
.L_563:
        /*0c90*/ 	.byte	0x04, 0x2f
        /*0c92*/ 	.short	(.L_565 - .L_564)
	.align		4
.L_564:
        /*0c94*/ 	.word	index@(_Z25selective_scan_bwd_kernelI32Selective_Scan_bwd_kernel_traitsILi128ELi16ELb1ELb1ELb0ELb0ELb1EN3c104HalfEfEEv12SSMParamsBwd)
        /*0c98*/ 	.word	0x000000a8


	//----- nvinfo : EIATTR_FRAME_SIZE
	.align		4
.L_565:
        /*0c9c*/ 	.byte	0x04, 0x11
        /*0c9e*/ 	.short	(.L_567 - .L_566)
	.align		4
.L_566:
        /*0ca0*/ 	.word	index@(_Z25selective_scan_bwd_kernelI32Selective_Scan_bwd_kernel_traitsILi128ELi16ELb1ELb1ELb0ELb0ELb1EN3c104HalfEfEEv12SSMParamsBwd)
        /*0ca4*/ 	.word	0x00000078


	//----- nvinfo : EIATTR_REGCOUNT
	.align		4
.L_567:
        /*0ca8*/ 	.byte	0x04, 0x2f
        /*0caa*/ 	.short	(.L_569 - .L_568)
	.align		4
.L_568:
        /*0cac*/ 	.word	index@(_Z25selective_scan_bwd_kernelI32Selective_Scan_bwd_kernel_traitsILi128ELi16ELb1ELb1ELb0ELb0ELb0EN3c104HalfEfEEv12SSMParamsBwd)
        /*0cb0*/ 	.word	0x000000a8


	//----- nvinfo : EIATTR_FRAME_SIZE
	.align		4
.L_569:
        /*0cb4*/ 	.byte	0x04, 0x11
        /*0cb6*/ 	.short	(.L_571 - .L_570)
	.align		4
.L_570:
        /*0cb8*/ 	.word	index@(_Z25selective_scan_bwd_kernelI32Selective_Scan_bwd_kernel_traitsILi128ELi16ELb1ELb1ELb0ELb0ELb0EN3c104HalfEfEEv12SSMParamsBwd)
        /*0cbc*/ 	.word	0x00000068


	//----- nvinfo : EIATTR_REGCOUNT
	.align		4
.L_571:
        /*0cc0*/ 	.byte	0x04, 0x2f
        /*0cc2*/ 	.short	(.L_573 - .L_572)
	.align		4
.L_572:
        /*0cc4*/ 	.word	index@(_Z25selective_scan_bwd_kernelI32Selective_Scan_bwd_kernel_traitsILi128ELi16ELb1ELb0ELb1ELb1ELb1EN3c104HalfEfEEv12SSMParamsBwd)
        /*0cc8*/ 	.word	0x000000a8


	//----- nvinfo : EIATTR_FRAME_SIZE
	.align		4
.L_573:
        /*0ccc*/ 	.byte	0x04, 0x11
        /*0cce*/ 	.short	(.L_575 - .L_574)
	.align		4
.L_574:
        /*0cd0*/ 	.word	index@(_Z25selective_scan_bwd_kernelI32Selective_Scan_bwd_kernel_traitsILi128ELi16ELb1ELb0ELb1ELb1ELb1EN3c104HalfEfEEv12SSMParamsBwd)
        /*0cd4*/ 	.word	0x00000040


	//----- nvinfo : EIATTR_REGCOUNT
	.align		4
.L_575:
        /*0cd8*/ 	.byte	0x04, 0x2f
        /*0cda*/ 	.short	(.L_577 - .L_576)
	.align		4
.L_576:
        /*0cdc*/ 	.word	index@(_Z25selective_scan_bwd_kernelI32Selective_Scan_bwd_kernel_traitsILi128ELi16ELb1ELb0ELb1ELb1ELb0EN3c104HalfEfEEv12SSMParamsBwd)
        /*0ce0*/ 	.word	0x000000a8


	//----- nvinfo : EIATTR_FRAME_SIZE
	.align		4
.L_577:
        /*0ce4*/ 	.byte	0x04, 0x11
        /*0ce6*/ 	.short	(.L_579 - .L_578)
	.align		4
.L_578:
        /*0ce8*/ 	.word	index@(_Z25selective_scan_bwd_kernelI32Selective_Scan_bwd_kernel_traitsILi128ELi16ELb1ELb0ELb1ELb1ELb0EN3c104HalfEfEEv12SSMParamsBwd)
        /*0cec*/ 	.word	0x00000038


	//----- nvinfo : EIATTR_REGCOUNT
	.align		4
.L_579:
        /*0cf0*/ 	.byte	0x04, 0x2f
        /*0cf2*/ 	.short	(.L_581 - .L_580)
	.align		4
.L_580:
        /*0cf4*/ 	.word	index@(_Z25selective_scan_bwd_kernelI32Selective_Scan_bwd_kernel_traitsILi128ELi16ELb1ELb0ELb1ELb0ELb1EN3c104HalfEfEEv12SSMParamsBwd)
        /*0cf8*/ 	.word	0x000000a8


	//----- nvinfo : EIATTR_FRAME_SIZE
	.align		4
.L_581:
        /*0cfc*/ 	.byte	0x04, 0x11
        /*0cfe*/ 	.short	(.L_583 - .L_582)
	.align		4
.L_582:
        /*0d00*/ 	.word	index@(_Z25selective_scan_bwd_kernelI32Selective_Scan_bwd_kernel_traitsILi128ELi16ELb1ELb0ELb1ELb0ELb1EN3c104HalfEfEEv12SSMParamsBwd)
        /*0d04*/ 	.word	0x00000040


	//----- nvinfo : EIATTR_REGCOUNT
	.align		4
.L_583:
        /*0d08*/ 	.byte	0x04, 0x2f
        /*0d0a*/ 	.short	(.L_585 - .L_584)
	.align		4
.L_584:
        /*0d0c*/ 	.word	index@(_Z25selective_scan_bwd_kernelI32Selective_Scan_bwd_kernel_traitsILi128ELi16ELb1ELb0ELb1ELb0ELb0EN3c104HalfEfEEv12SSMParamsBwd)
        /*0d10*/ 	.word	0x000000a8


	//----- nvinfo : EIATTR_FRAME_SIZE
	.align		4
.L_585:
        /*0d14*/ 	.byte	0x04, 0x11
        /*0d16*/ 	.short	(.L_587 - .L_586)
	.align		4
.L_586:
        /*0d18*/ 	.word	index@(_Z25selective_scan_bwd_kernelI32Selective_Scan_bwd_kernel_traitsILi128ELi16ELb1ELb0ELb1ELb0ELb0EN3c104HalfEfEEv12SSMParamsBwd)
        /*0d1c*/ 	.word	0x00000038


	//----- nvinfo : EIATTR_REGCOUNT
	.align		4
.L_587:
        /*0d20*/ 	.byte	0x04, 0x2f
        /*0d22*/ 	.short	(.L_589 - .L_588)
	.align		4
.L_588:
        /*0d24*/ 	.word	index@(_Z25selective_scan_bwd_kernelI32Selective_Scan_bwd_kernel_traitsILi128ELi16ELb1ELb0ELb0ELb1ELb1EN3c104HalfEfEEv12SSMParamsBwd)
        /*0d28*/ 	.word	0x000000a8


	//----- nvinfo : EIATTR_FRAME_SIZE
	.align		4
.L_589:
        /*0d2c*/ 	.byte	0x04, 0x11
        /*0d2e*/ 	.short	(.L_591 - .L_590)
	.align		4
.L_590:
        /*0d30*/ 	.word	index@(_Z25selective_scan_bwd_kernelI32Selective_Scan_bwd_kernel_traitsILi128ELi16ELb1ELb0ELb0ELb1ELb1EN3c104HalfEfEEv12SSMParamsBwd)
        /*0d34*/ 	.word	0x00000000


	//----- nvinfo : EIATTR_REGCOUNT
	.align		4
.L_591:
        /*0d38*/ 	.byte	0x04, 0x2f
        /*0d3a*/ 	.short	(.L_593 - .L_592)
	.align		4
.L_592:
        /*0d3c*/ 	.word	index@(_Z25selective_scan_bwd_kernelI32Selective_Scan_bwd_kernel_traitsILi128ELi16ELb1ELb0ELb0ELb1ELb0EN3c104HalfEfEEv12SSMParamsBwd)
        /*0d40*/ 	.word	0x000000a8


	//----- nvinfo : EIATTR_FRAME_SIZE
	.align		4
.L_593:
        /*0d44*/ 	.byte	0x04, 0x11
        /*0d46*/ 	.short	(.L_595 - .L_594)
	.align		4
.L_594:
        /*0d48*/ 	.word	index@(_Z25selective_scan_bwd_kernelI32Selective_Scan_bwd_kernel_traitsILi128ELi16ELb1ELb0ELb0ELb1ELb0EN3c104HalfEfEEv12SSMParamsBwd)
        /*0d4c*/ 	.word	0x00000000


	//----- nvinfo : EIATTR_REGCOUNT
	.align		4
.L_595:
        /*0d50*/ 	.byte	0x04, 0x2f
        /*0d52*/ 	.short	(.L_597 - .L_596)
	.align		4
.L_596:
        /*0d54*/ 	.word	index@(_Z25selective_scan_bwd_kernelI32Selective_Scan_bwd_kernel_traitsILi128ELi16ELb1ELb0ELb0ELb0ELb1EN3c104HalfEfEEv12SSMParamsBwd)
        /*0d58*/ 	.word	0x000000a8


	//----- nvinfo : EIATTR_FRAME_SIZE
	.align		4
.L_597:
        /*0d5c*/ 	.byte	0x04, 0x11
        /*0d5e*/ 	.short	(.L_599 - .L_598)
	.align		4
.L_598:
        /*0d60*/ 	.word	index@(_Z25selective_scan_bwd_kernelI32Selective_Scan_bwd_kernel_traitsILi128ELi16ELb1ELb0ELb0ELb0ELb1EN3c104HalfEfEEv12SSMParamsBwd)
        /*0d64*/ 	.word	0x00000000


	//----- nvinfo : EIATTR_REGCOUNT
	.align		4
.L_599:
        /*0d68*/ 	.byte	0x04, 0x2f
        /*0d6a*/ 	.short	(.L_601 - .L_600)
	.align		4
.L_600:
        /*0d6c*/ 	.word	index@(_Z25selective_scan_bwd_kernelI32Selective_Scan_bwd_kernel_traitsILi128ELi16ELb1ELb0ELb0ELb0ELb0EN3c104HalfEfEEv12SSMParamsBwd)
        /*0d70*/ 	.word	0x000000a8


	//----- nvinfo : EIATTR_FRAME_SIZE
	.align		4
.L_601:
        /*0d74*/ 	.byte	0x04, 0x11
        /*0d76*/ 	.short	(.L_603 - .L_602)
	.align		4
.L_602:
        /*0d78*/ 	.word	index@(_Z25selective_scan_bwd_kernelI32Selective_Scan_bwd_kernel_traitsILi128ELi16ELb1ELb0ELb0ELb0ELb0EN3c104HalfEfEEv12SSMParamsBwd)
        /*0d7c*/ 	.word	0x00000000


	//----- nvinfo : EIATTR_REGCOUNT
	.align		4
.L_603:
        /*0d80*/ 	.byte	0x04, 0x2f
        /*0d82*/ 	.short	(.L_605 - .L_604)
	.align		4
.L_604:
        /*0d84*/ 	.word	index@(_Z25selective_scan_bwd_kernelI32Selective_Scan_bwd_kernel_traitsILi128ELi16ELb0ELb1ELb1ELb1ELb1EN3c104HalfEfEEv12SSMParamsBwd)
        /*0d88*/ 	.word	0x000000a8


	//----- nvinfo : EIATTR_FRAME_SIZE
	.align		4
.L_605:
        /*0d8c*/ 	.byte	0x04, 0x11
        /*0d8e*/ 	.short	(.L_607 - .L_606)
	.align		4
.L_606:
        /*0d90*/ 	.word	index@(_Z25selective_scan_bwd_kernelI32Selective_Scan_bwd_kernel_traitsILi128ELi16ELb0ELb1ELb1ELb1ELb1EN3c104HalfEfEEv12SSMParamsBwd)
        /*0d94*/ 	.word	0x00000178


	//----- nvinfo : EIATTR_REGCOUNT
	.align		4
.L_607:
        /*0d98*/ 	.byte	0x04, 0x2f
        /*0d9a*/ 	.short	(.L_609 - .L_608)
	.align		4
.L_608:
        /*0d9c*/ 	.word	index@(_Z25selective_scan_bwd_kernelI32Selective_Scan_bwd_kernel_traitsILi128ELi16ELb0ELb1ELb1ELb1ELb0EN3c104HalfEfEEv12SSMParamsBwd)
        /*0da0*/ 	.word	0x000000a8


	//----- nvinfo : EIATTR_FRAME_SIZE
	.align		4
.L_609:
        /*0da4*/ 	.byte	0x04, 0x11
        /*0da6*/ 	.short	(.L_611 - .L_610)
	.align		4
.L_610:
        /*0da8*/ 	.word	index@(_Z25selective_scan_bwd_kernelI32Selective_Scan_bwd_kernel_traitsILi128ELi16ELb0ELb1ELb1ELb1ELb0EN3c104HalfEfEEv12SSMParamsBwd)
        /*0dac*/ 	.word	0x00000120


	//----- nvinfo : EIATTR_REGCOUNT
	.align		4
.L_611:
        /*0db0*/ 	.byte	0x04, 0x2f
        /*0db2*/ 	.short	(.L_613 - .L_612)
	.align		4
.L_612:
        /*0db4*/ 	.word	index@(_Z25selective_scan_bwd_kernelI32Selective_Scan_bwd_kernel_traitsILi128ELi16ELb0ELb1ELb1ELb0ELb1EN3c104HalfEfEEv12SSMParamsBwd)
        /*0db8*/ 	.word	0x000000a8


	//----- nvinfo : EIATTR_FRAME_SIZE
	.align		4
.L_613:
        /*0dbc*/ 	.byte	0x04, 0x11
        /*0dbe*/ 	.short	(.L_615 - .L_614)
	.align		4
.L_614:
        /*0dc0*/ 	.word	index@(_Z25selective_scan_bwd_kernelI32Selective_Scan_bwd_kernel_traitsILi128ELi16ELb0ELb1ELb1ELb0ELb1EN3c104HalfEfEEv12SSMParamsBwd)
        /*0dc4*/ 	.word	0x00000128


	//----- nvinfo : EIATTR_REGCOUNT
	.align		4
.L_615:
        /*0dc8*/ 	.byte	0x04, 0x2f
        /*0dca*/ 	.short	(.L_617 - .L_616)
	.align		4
.L_616:
        /*0dcc*/ 	.word	index@(_Z25selective_scan_bwd_kernelI32Selective_Scan_bwd_kernel_traitsILi128ELi16ELb0ELb1ELb1ELb0ELb0EN3c104HalfEfEEv12SSMParamsBwd)
        /*0dd0*/ 	.word	0x000000a8


	//----- nvinfo : EIATTR_FRAME_SIZE
	.align		4
.L_617:
        /*0dd4*/ 	.byte	0x04, 0x11
        /*0dd6*/ 	.short	(.L_619 - .L_618)
	.align		4
.L_618:
        /*0dd8*/ 	.word	index@(_Z25selective_scan_bwd_kernelI32Selective_Scan_bwd_kernel_traitsILi128ELi16ELb0ELb1ELb1ELb0ELb0EN3c104HalfEfEEv12SSMParamsBwd)
        /*0ddc*/ 	.word	0x00000120


	//----- nvinfo : EIATTR_REGCOUNT
	.align		4
.L_619:
        /*0de0*/ 	.byte	0x04, 0x2f
        /*0de2*/ 	.short	(.L_621 - .L_620)
	.align		4
.L_620:
        /*0de4*/ 	.word	index@(_Z25selective_scan_bwd_kernelI32Selective_Scan_bwd_kernel_traitsILi128ELi16ELb0ELb1ELb0ELb1ELb1EN3c104HalfEfEEv12SSMParamsBwd)
        /*0de8*/ 	.word	0x000000a8


	//----- nvinfo : EIATTR_FRAME_SIZE
	.align		4
.L_621:
        /*0dec*/ 	.byte	0x04, 0x11
        /*0dee*/ 	.short	(.L_623 - .L_622)
	.align		4
.L_622:
        /*0df0*/ 	.word	index@(_Z25selective_scan_bwd_kernelI32Selective_Scan_bwd_kernel_traitsILi128ELi16ELb0ELb1ELb0ELb1ELb1EN3c104HalfEfEEv12SSMParamsBwd)
        /*0df4*/ 	.word	0x00000118


	//----- nvinfo : EIATTR_REGCOUNT
	.align		4
.L_623:
        /*0df8*/ 	.byte	0x04, 0x2f
        /*0dfa*/ 	.short	(.L_625 - .L_624)
	.align		4
.L_624:
        /*0dfc*/ 	.word	index@(_Z25selective_scan_bwd_kernelI32Selective_Scan_bwd_kernel_traitsILi128ELi16ELb0ELb1ELb0ELb1ELb0EN3c104HalfEfEEv12SSMParamsBwd)
        /*0e00*/ 	.word	0x000000a8


	//----- nvinfo : EIATTR_FRAME_SIZE
	.align		4
.L_625:
        /*0e04*/ 	.byte	0x04, 0x11
        /*0e06*/ 	.short	(.L_627 - .L_626)
	.align		4
.L_626:
        /*0e08*/ 	.word	index@(_Z25selective_scan_bwd_kernelI32Selective_Scan_bwd_kernel_traitsILi128ELi16ELb0ELb1ELb0ELb1ELb0EN3c104HalfEfEEv12SSMParamsBwd)
        /*0e0c*/ 	.word	0x00000120


	//----- nvinfo : EIATTR_REGCOUNT
	.align		4
.L_627:
        /*0e10*/ 	.byte	0x04, 0x2f
        /*0e12*/ 	.short	(.L_629 - .L_628)
	.align		4
.L_628:
        /*0e14*/ 	.word	index@(_Z25selective_scan_bwd_kernelI32Selective_Scan_bwd_kernel_traitsILi128ELi16ELb0ELb1ELb0ELb0ELb1EN3c104HalfEfEEv12SSMParamsBwd)
        /*0e18*/ 	.word	0x000000a8


	//----- nvinfo : EIATTR_FRAME_SIZE
	.align		4
.L_629:
        /*0e1c*/ 	.byte	0x04, 0x11
        /*0e1e*/ 	.short	(.L_631 - .L_630)
	.align		4
.L_630:
        /*0e20*/ 	.word	index@(_Z25selective_scan_bwd_kernelI32Selective_Scan_bwd_kernel_traitsILi128ELi16ELb0ELb1ELb0ELb0ELb1EN3c104HalfEfEEv12SSMParamsBwd)
        /*0e24*/ 	.word	0x00000128


	//----- nvinfo : EIATTR_REGCOUNT
	.align		4
.L_631:
        /*0e28*/ 	.byte	0x04, 0x2f
        /*0e2a*/ 	.short	(.L_633 - .L_632)
	.align		4
.L_632:
        /*0e2c*/ 	.word	index@(_Z25selective_scan_bwd_kernelI32Selective_Scan_bwd_kernel_traitsILi128ELi16ELb0ELb1ELb0ELb0ELb0EN3c104HalfEfEEv12SSMParamsBwd)
        /*0e30*/ 	.word	0x000000a8


	//----- nvinfo : EIATTR_FRAME_SIZE
	.align		4
.L_633:
        /*0e34*/ 	.byte	0x04, 0x11
        /*0e36*/ 	.short	(.L_635 - .L_634)
	.align		4
.L_634:
        /*0e38*/ 	.word	index@(_Z25selective_scan_bwd_kernelI32Selective_Scan_bwd_kernel_traitsILi128ELi16ELb0ELb1ELb0ELb0ELb0EN3c104HalfEfEEv12SSMParamsBwd)
        /*0e3c*/ 	.word	0x00000120


	//----- nvinfo : EIATTR_REGCOUNT
	.align		4
.L_635:
        /*0e40*/ 	.byte	0x04, 0x2f
        /*0e42*/ 	.short	(.L_637 - .L_636)
	.align		4
.L_636:
        /*0e44*/ 	.word	index@(_Z25selective_scan_bwd_kernelI32Selective_Scan_bwd_kernel_traitsILi128ELi16ELb0ELb0ELb1ELb1ELb1EN3c104HalfEfEEv12SSMParamsBwd)
        /*0e48*/ 	.word	0x000000a8


	//----- nvinfo : EIATTR_FRAME_SIZE
	.align		4
.L_637:
        /*0e4c*/ 	.byte	0x04, 0x11
        /*0e4e*/ 	.short	(.L_639 - .L_638)
	.align		4
.L_638:
        /*0e50*/ 	.word	index@(_Z25selective_scan_bwd_kernelI32Selective_Scan_bwd_kernel_traitsILi128ELi16ELb0ELb0ELb1ELb1ELb1EN3c104HalfEfEEv12SSMParamsBwd)
        /*0e54*/ 	.word	0x000000d8


	//----- nvinfo : EIATTR_REGCOUNT
	.align		4
.L_639:
        /*0e58*/ 	.byte	0x04, 0x2f
        /*0e5a*/ 	.short	(.L_641 - .L_640)
	.align		4
.L_640:
        /*0e5c*/ 	.word	index@(_Z25selective_scan_bwd_kernelI32Selective_Scan_bwd_kernel_traitsILi128ELi16ELb0ELb0ELb1ELb1ELb0EN3c104HalfEfEEv12SSMParamsBwd)
        /*0e60*/ 	.word	0x000000a8


	//----- nvinfo : EIATTR_FRAME_SIZE
	.align		4
.L_641:
        /*0e64*/ 	.byte	0x04, 0x11
        /*0e66*/ 	.short	(.L_643 - .L_642)
	.align		4
.L_642:
        /*0e68*/ 	.word	index@(_Z25selective_scan_bwd_kernelI32Selective_Scan_bwd_kernel_traitsILi128ELi16ELb0ELb0ELb1ELb1ELb0EN3c104HalfEfEEv12SSMParamsBwd)
        /*0e6c*/ 	.word	0x000000e0


	//----- nvinfo : EIATTR_REGCOUNT
	.align		4
.L_643:
        /*0e70*/ 	.byte	0x04, 0x2f
        /*0e72*/ 	.short	(.L_645 - .L_644)
	.align		4
.L_644:
        /*0e74*/ 	.word	index@(_Z25selective_scan_bwd_kernelI32Selective_Scan_bwd_kernel_traitsILi128ELi16ELb0ELb0ELb1ELb0ELb1EN3c104HalfEfEEv12SSMParamsBwd)
        /*0e78*/ 	.word	0x000000a8


	//----- nvinfo : EIATTR_FRAME_SIZE
	.align		4
.L_645:
        /*0e7c*/ 	.byte	0x04, 0x11
        /*0e7e*/ 	.short	(.L_647 - .L_646)
	.align		4
.L_646:
        /*0e80*/ 	.word	index@(_Z25selective_scan_bwd_kernelI32Selective_Scan_bwd_kernel_traitsILi128ELi16ELb0ELb0ELb1ELb0ELb1EN3c104HalfEfEEv12SSMParamsBwd)
        /*0e84*/ 	.word	0x000000e8


	//----- nvinfo : EIATTR_REGCOUNT
	.align		4
.L_647:
        /*0e88*/ 	.byte	0x04, 0x2f
        /*0e8a*/ 	.short	(.L_649 - .L_648)
	.align		4
.L_648:
        /*0e8c*/ 	.word	index@(_Z25selective_scan_bwd_kernelI32Selective_Scan_bwd_kernel_traitsILi128ELi16ELb0ELb0ELb1ELb0ELb0EN3c104HalfEfEEv12SSMParamsBwd)
        /*0e90*/ 	.word	0x000000a8


	//----- nvinfo : EIATTR_FRAME_SIZE
	.align		4
.L_649:
        /*0e94*/ 	.byte	0x04, 0x11
        /*0e96*/ 	.short	(.L_651 - .L_650)
	.align		4
.L_650:
        /*0e98*/ 	.word	index@(_Z25selective_scan_bwd_kernelI32Selective_Scan_bwd_kernel_traitsILi128ELi16ELb0ELb0ELb1ELb0ELb0EN3c104HalfEfEEv12SSMParamsBwd)
        /*0e9c*/ 	.word	0x000000e0


	//----- nvinfo : EIATTR_REGCOUNT
	.align		4
.L_651:
        /*0ea0*/ 	.byte	0x04, 0x2f
        /*0ea2*/ 	.short	(.L_653 - .L_652)
	.align		4
.L_652:
        /*0ea4*/ 	.word	index@(_Z25selective_scan_bwd_kernelI32Selective_Scan_bwd_kernel_traitsILi128ELi16ELb0ELb0ELb0ELb1ELb1EN3c104HalfEfEEv12SSMParamsBwd)
        /*0ea8*/ 	.word	0x000000a8


	//----- nvinfo : EIATTR_FRAME_SIZE
	.align		4
.L_653:
        /*0eac*/ 	.byte	0x04, 0x11
        /*0eae*/ 	.short	(.L_655 - .L_654)
	.align		4
.L_654:
        /*0eb0*/ 	.word	index@(_Z25selective_scan_bwd_kernelI32Selective_Scan_bwd_kernel_traitsILi128ELi16ELb0ELb0ELb0ELb1ELb1EN3c104HalfEfEEv12SSMParamsBwd)
        /*0eb4*/ 	.word	0x00000060


	//----- nvinfo : EIATTR_REGCOUNT
	.align		4
.L_655:
        /*0eb8*/ 	.byte	0x04, 0x2f
        /*0eba*/ 	.short	(.L_657 - .L_656)
	.align		4
.L_656:
        /*0ebc*/ 	.word	index@(_Z25selective_scan_bwd_kernelI32Selective_Scan_bwd_kernel_traitsILi128ELi16ELb0ELb0ELb0ELb1ELb0EN3c104HalfEfEEv12SSMParamsBwd)
        /*0ec0*/ 	.word	0x000000a8


	//----- nvinfo : EIATTR_FRAME_SIZE
	.align		4
.L_657:
        /*0ec4*/ 	.byte	0x04, 0x11
        /*0ec6*/ 	.short	(.L_659 - .L_658)
	.align		4
.L_658:
        /*0ec8*/ 	.word	index@(_Z25selective_scan_bwd_kernelI32Selective_Scan_bwd_kernel_traitsILi128ELi16ELb0ELb0ELb0ELb1ELb0EN3c104HalfEfEEv12SSMParamsBwd)
        /*0ecc*/ 	.word	0x00000050


	//----- nvinfo : EIATTR_REGCOUNT
	.align		4
.L_659:
        /*0ed0*/ 	.byte	0x04, 0x2f
        /*0ed2*/ 	.short	(.L_661 - .L_660)
	.align		4
.L_660:
        /*0ed4*/ 	.word	index@(_Z25selective_scan_bwd_kernelI32Selective_Scan_bwd_kernel_traitsILi128ELi16ELb0ELb0ELb0ELb0ELb1EN3c104HalfEfEEv12SSMParamsBwd)
        /*0ed8*/ 	.word	0x000000a8


	//----- nvinfo : EIATTR_FRAME_SIZE
	.align		4
.L_661:
        /*0edc*/ 	.byte	0x04, 0x11
        /*0ede*/ 	.short	(.L_663 - .L_662)
	.align		4
.L_662:
        /*0ee0*/ 	.word	index@(_Z25selective_scan_bwd_kernelI32Selective_Scan_bwd_kernel_traitsILi128ELi16ELb0ELb0ELb0ELb0ELb1EN3c104HalfEfEEv12SSMParamsBwd)
        /*0ee4*/ 	.word	0x00000060


	//----- nvinfo : EIATTR_REGCOUNT
	.align		4
.L_663:
        /*0ee8*/ 	.byte	0x04, 0x2f
        /*0eea*/ 	.short	(.L_665 - .L_664)
	.align		4
.L_664:
        /*0eec*/ 	.word	index@(_Z25selective_scan_bwd_kernelI32Selective_Scan_bwd_kernel_traitsILi128ELi16ELb0ELb0ELb0ELb0ELb0EN3c104HalfEfEEv12SSMParamsBwd)
        /*0ef0*/ 	.word	0x000000a8


	//----- nvinfo : EIATTR_FRAME_SIZE
	.align		4
.L_665:
        /*0ef4*/ 	.byte	0x04, 0x11
        /*0ef6*/ 	.short	(.L_667 - .L_666)
	.align		4
.L_666:
        /*0ef8*/ 	.word	index@(_Z25selective_scan_bwd_kernelI32Selective_Scan_bwd_kernel_traitsILi128ELi16ELb0ELb0ELb0ELb0ELb0EN3c104HalfEfEEv12SSMParamsBwd)
        /*0efc*/ 	.word	0x00000050


	//----- nvinfo : EIATTR_MIN_STACK_SIZE
	.align		4
.L_667:
        /*0f00*/ 	.byte	0x04, 0x12
        /*0f02*/ 	.short	(.L_669 - .L_668)
	.align		4
.L_668:
        /*0f04*/ 	.word	index@(_Z25selective_scan_bwd_kernelI32Selective_Scan_bwd_kernel_traitsILi128ELi16ELb0ELb0ELb0ELb0ELb0EN3c104HalfEfEEv12SSMParamsBwd)
        /*0f08*/ 	.word	0x00000050


	//----- nvinfo : EIATTR_MIN_STACK_SIZE
	.align		4
.L_669:
        /*0f0c*/ 	.byte	0x04, 0x12
        /*0f0e*/ 	.short	(.L_671 - .L_670)
	.align		4
.L_670:
        /*0f10*/ 	.word	index@(_Z25selective_scan_bwd_kernelI32Selective_Scan_bwd_kernel_traitsILi128ELi16ELb0ELb0ELb0ELb0ELb1EN3c104HalfEfEEv12SSMParamsBwd)
        /*0f14*/ 	.word	0x00000060


	//----- nvinfo : EIATTR_MIN_STACK_SIZE
	.align		4
.L_671:
        /*0f18*/ 	.byte	0x04, 0x12
        /*0f1a*/ 	.short	(.L_673 - .L_672)
	.align		4
.L_672:
        /*0f1c*/ 	.word	index@(_Z25selective_scan_bwd_kernelI32Selective_Scan_bwd_kernel_traitsILi128ELi16ELb0ELb0ELb0ELb1ELb0EN3c104HalfEfEEv12SSMParamsBwd)
        /*0f20*/ 	.word	0x00000050


	//----- nvinfo : EIATTR_MIN_STACK_SIZE
	.align		4
.L_673:
        /*0f24*/ 	.byte	0x04, 0x12
        /*0f26*/ 	.short	(.L_675 - .L_674)
	.align		4
.L_674:
        /*0f28*/ 	.word	index@(_Z25selective_scan_bwd_kernelI32Selective_Scan_bwd_kernel_traitsILi128ELi16ELb0ELb0ELb0ELb1ELb1EN3c104HalfEfEEv12SSMParamsBwd)
        /*0f2c*/ 	.word	0x00000060


	//----- nvinfo : EIATTR_MIN_STACK_SIZE
	.align		4
.L_675:
        /*0f30*/ 	.byte	0x04, 0x12
        /*0f32*/ 	.short	(.L_677 - .L_676)
	.align		4
.L_676:
        /*0f34*/ 	.word	index@(_Z25selective_scan_bwd_kernelI32Selective_Scan_bwd_kernel_traitsILi128ELi16ELb0ELb0ELb1ELb0ELb0EN3c104HalfEfEEv12SSMParamsBwd)
        /*0f38*/ 	.word	0x000000e0


	//----- nvinfo : EIATTR_MIN_STACK_SIZE
	.align		4
.L_677:
        /*0f3c*/ 	.byte	0x04, 0x12
        /*0f3e*/ 	.short	(.L_679 - .L_678)
	.align		4
.L_678:
        /*0f40*/ 	.word	index@(_Z25selective_scan_bwd_kernelI32Selective_Scan_bwd_kernel_traitsILi128ELi16ELb0ELb0ELb1ELb0ELb1EN3c104HalfEfEEv12SSMParamsBwd)
        /*0f44*/ 	.word	0x000000e8


	//----- nvinfo : EIATTR_MIN_STACK_SIZE
	.align		4
.L_679:
        /*0f48*/ 	.byte	0x04, 0x12
        /*0f4a*/ 	.short	(.L_681 - .L_680)
	.align		4
.L_680:
        /*0f4c*/ 	.word	index@(_Z25selective_scan_bwd_kernelI32Selective_Scan_bwd_kernel_traitsILi128ELi16ELb0ELb0ELb1ELb1ELb0EN3c104HalfEfEEv12SSMParamsBwd)
        /*0f50*/ 	.word	0x000000e0


	//----- nvinfo : EIATTR_MIN_STACK_SIZE
	.align		4
.L_681:
        /*0f54*/ 	.byte	0x04, 0x12
        /*0f56*/ 	.short	(.L_683 - .L_682)
	.align		4
.L_682:
        /*0f58*/ 	.word	index@(_Z25selective_scan_bwd_kernelI32Selective_Scan_bwd_kernel_traitsILi128ELi16ELb0ELb0ELb1ELb1ELb1EN3c104HalfEfEEv12SSMParamsBwd)
        /*0f5c*/ 	.word	0x000000d8


	//----- nvinfo : EIATTR_MIN_STACK_SIZE
	.align		4
.L_683:
        /*0f60*/ 	.byte	0x04, 0x12
        /*0f62*/ 	.short	(.L_685 - .L_684)
	.align		4
.L_684:
        /*0f64*/ 	.word	index@(_Z25selective_scan_bwd_kernelI32Selective_Scan_bwd_kernel_traitsILi128ELi16ELb0ELb1ELb0ELb0ELb0EN3c104HalfEfEEv12SSMParamsBwd)
        /*0f68*/ 	.word	0x00000120


	//----- nvinfo : EIATTR_MIN_STACK_SIZE
	.align		4
.L_685:
        /*0f6c*/ 	.byte	0x04, 0x12
        /*0f6e*/ 	.short	(.L_687 - .L_686)
	.align		4
.L_686:
        /*0f70*/ 	.word	index@(_Z25selective_scan_bwd_kernelI32Selective_Scan_bwd_kernel_traitsILi128ELi16ELb0ELb1ELb0ELb0ELb1EN3c104HalfEfEEv12SSMParamsBwd)
        /*0f74*/ 	.word	0x00000128


	//----- nvinfo : EIATTR_MIN_STACK_SIZE
	.align		4
.L_687:
        /*0f78*/ 	.byte	0x04, 0x12
        /*0f7a*/ 	.short	(.L_689 - .L_688)
	.align		4
.L_688:
        /*0f7c*/ 	.word	index@(_Z25selective_scan_bwd_kernelI32Selective_Scan_bwd_kernel_traitsILi128ELi16ELb0ELb1ELb0ELb1ELb0EN3c104HalfEfEEv12SSMParamsBwd)
        /*0f80*/ 	.word	0x00000120


	//----- nvinfo : EIATTR_MIN_STACK_SIZE
	.align		4
.L_689:
        /*0f84*/ 	.byte	0x04, 0x12
        /*0f86*/ 	.short	(.L_691 - .L_690)
	.align		4
.L_690:
        /*0f88*/ 	.word	index@(_Z25selective_scan_bwd_kernelI32Selective_Scan_bwd_kernel_traitsILi128ELi16ELb0ELb1ELb0ELb1ELb1EN3c104HalfEfEEv12SSMParamsBwd)
        /*0f8c*/ 	.word	0x00000118


	//----- nvinfo : EIATTR_MIN_STACK_SIZE
	.align		4
.L_691:
        /*0f90*/ 	.byte	0x04, 0x12
        /*0f92*/ 	.short	(.L_693 - .L_692)
	.align		4
.L_692:
        /*0f94*/ 	.word	index@(_Z25selective_scan_bwd_kernelI32Selective_Scan_bwd_kernel_traitsILi128ELi16ELb0ELb1ELb1ELb0ELb0EN3c104HalfEfEEv12SSMParamsBwd)
        /*0f98*/ 	.word	0x00000120


	//----- nvinfo : EIATTR_MIN_STACK_SIZE
	.align		4
.L_693:
        /*0f9c*/ 	.byte	0x04, 0x12
        /*0f9e*/ 	.short	(.L_695 - .L_694)
	.align		4
.L_694:
        /*0fa0*/ 	.word	index@(_Z25selective_scan_bwd_kernelI32Selective_Scan_bwd_kernel_traitsILi128ELi16ELb0ELb1ELb1ELb0ELb1EN3c104HalfEfEEv12SSMParamsBwd)
        /*0fa4*/ 	.word	0x00000128


	//----- nvinfo : EIATTR_MIN_STACK_SIZE
	.align		4
.L_695:
        /*0fa8*/ 	.byte	0x04, 0x12
        /*0faa*/ 	.short	(.L_697 - .L_696)
	.align		4
.L_696:
        /*0fac*/ 	.word	index@(_Z25selective_scan_bwd_kernelI32Selective_Scan_bwd_kernel_traitsILi128ELi16ELb0ELb1ELb1ELb1ELb0EN3c104HalfEfEEv12SSMParamsBwd)
        /*0fb0*/ 	.word	0x00000120


	//----- nvinfo : EIATTR_MIN_STACK_SIZE
	.align		4
.L_697:
        /*0fb4*/ 	.byte	0x04, 0x12
        /*0fb6*/ 	.short	(.L_699 - .L_698)
	.align		4
.L_698:
        /*0fb8*/ 	.word	index@(_Z25selective_scan_bwd_kernelI32Selective_Scan_bwd_kernel_traitsILi128ELi16ELb0ELb1ELb1ELb1ELb1EN3c104HalfEfEEv12SSMParamsBwd)
        /*0fbc*/ 	.word	0x00000178


	//----- nvinfo : EIATTR_MIN_STACK_SIZE
	.align		4
.L_699:
        /*0fc0*/ 	.byte	0x04, 0x12
        /*0fc2*/ 	.short	(.L_701 - .L_700)
	.align		4
.L_700:
        /*0fc4*/ 	.word	index@(_Z25selective_scan_bwd_kernelI32Selective_Scan_bwd_kernel_traitsILi128ELi16ELb1ELb0ELb0ELb0ELb0EN3c104HalfEfEEv12SSMParamsBwd)
        /*0fc8*/ 	.word	0x00000000


	//----- nvinfo : EIATTR_MIN_STACK_SIZE
	.align		4
.L_701:
        /*0fcc*/ 	.byte	0x04, 0x12
        /*0fce*/ 	.short	(.L_703 - .L_702)
	.align		4
.L_702:
        /*0fd0*/ 	.word	index@(_Z25selective_scan_bwd_kernelI32Selective_Scan_bwd_kernel_traitsILi128ELi16ELb1ELb0ELb0ELb0ELb1EN3c104HalfEfEEv12SSMParamsBwd)
        /*0fd4*/ 	.word	0x00000000


	//----- nvinfo : EIATTR_MIN_STACK_SIZE
	.align		4
.L_703:
        /*0fd8*/ 	.byte	0x04, 0x12
        /*0fda*/ 	.short	(.L_705 - .L_704)
	.align		4
.L_704:
        /*0fdc*/ 	.word	index@(_Z25selective_scan_bwd_kernelI32Selective_Scan_bwd_kernel_traitsILi128ELi16ELb1ELb0ELb0ELb1ELb0EN3c104HalfEfEEv12SSMParamsBwd)
        /*0fe0*/ 	.word	0x00000000


	//----- nvinfo : EIATTR_MIN_STACK_SIZE
	.align		4
.L_705:
        /*0fe4*/ 	.byte	0x04, 0x12
        /*0fe6*/ 	.short	(.L_707 - .L_706)
	.align		4
.L_706:
        /*0fe8*/ 	.word	index@(_Z25selective_scan_bwd_kernelI32Selective_Scan_bwd_kernel_traitsILi128ELi16ELb1ELb0ELb0ELb1ELb1EN3c104HalfEfEEv12SSMParamsBwd)
        /*0fec*/ 	.word	0x00000000


	//----- nvinfo : EIATTR_MIN_STACK_SIZE
	.align		4
.L_707:
        /*0ff0*/ 	.byte	0x04, 0x12
        /*0ff2*/ 	.short	(.L_709 - .L_708)
	.align		4
.L_708:
        /*0ff4*/ 	.word	index@(_Z25selective_scan_bwd_kernelI32Selective_Scan_bwd_kernel_traitsILi128ELi16ELb1ELb0ELb1ELb0ELb0EN3c104HalfEfEEv12SSMParamsBwd)
        /*0ff8*/ 	.word	0x00000038


	//----- nvinfo : EIATTR_MIN_STACK_SIZE
	.align		4
.L_709:
        /*0ffc*/ 	.byte	0x04, 0x12
        /*0ffe*/ 	.short	(.L_711 - .L_710)
	.align		4
.L_710:
        /*1000*/ 	.word	index@(_Z25selective_scan_bwd_kernelI32Selective_Scan_bwd_kernel_traitsILi128ELi16ELb1ELb0ELb1ELb0ELb1EN3c104HalfEfEEv12SSMParamsBwd)
        /*1004*/ 	.word	0x00000040


	//----- nvinfo : EIATTR_MIN_STACK_SIZE
	.align		4
.L_711:
        /*1008*/ 	.byte	0x04, 0x12
        /*100a*/ 	.short	(.L_713 - .L_712)
	.align		4
.L_712:
        /*100c*/ 	.word	index@(_Z25selective_scan_bwd_kernelI32Selective_Scan_bwd_kernel_traitsILi128ELi16ELb1ELb0ELb1ELb1ELb0EN3c104HalfEfEEv12SSMParamsBwd)
        /*1010*/ 	.word	0x00000038


	//----- nvinfo : EIATTR_MIN_STACK_SIZE
	.align		4
.L_713:
        /*1014*/ 	.byte	0x04, 0x12
        /*1016*/ 	.short	(.L_715 - .L_714)
	.align		4
.L_714:
        /*1018*/ 	.word	index@(_Z25selective_scan_bwd_kernelI32Selective_Scan_bwd_kernel_traitsILi128ELi16ELb1ELb0ELb1ELb1ELb1EN3c104HalfEfEEv12SSMParamsBwd)
        /*101c*/ 	.word	0x00000040


	//----- nvinfo : EIATTR_MIN_STACK_SIZE
	.align		4
.L_715:
        /*1020*/ 	.byte	0x04, 0x12
        /*1022*/ 	.short	(.L_717 - .L_716)
	.align		4
.L_716:
        /*1024*/ 	.word	index@(_Z25selective_scan_bwd_kernelI32Selective_Scan_bwd_kernel_traitsILi128ELi16ELb1ELb1ELb0ELb0ELb0EN3c104HalfEfEEv12SSMParamsBwd)
        /*1028*/ 	.word	0x00000068


	//----- nvinfo : EIATTR_MIN_STACK_SIZE
	.align		4
.L_717:
        /*102c*/ 	.byte	0x04, 0x12
        /*102e*/ 	.short	(.L_719 - .L_718)
	.align		4
.L_718:
        /*1030*/ 	.word	index@(_Z25selective_scan_bwd_kernelI32Selective_Scan_bwd_kernel_traitsILi128ELi16ELb1ELb1ELb0ELb0ELb1EN3c104HalfEfEEv12SSMParamsBwd)
        /*1034*/ 	.word	0x00000078


	//----- nvinfo : EIATTR_MIN_STACK_SIZE
	.align		4
.L_719:
        /*1038*/ 	.byte	0x04, 0x12
        /*103a*/ 	.short	(.L_721 - .L_720)
	.align		4
.L_720:
        /*103c*/ 	.word	index@(_Z25selective_scan_bwd_kernelI32Selective_Scan_bwd_kernel_traitsILi128ELi16ELb1ELb1ELb0ELb1ELb0EN3c104HalfEfEEv12SSMParamsBwd)
        /*1040*/ 	.word	0x00000068


	//----- nvinfo : EIATTR_MIN_STACK_SIZE
	.align		4
.L_721:
        /*1044*/ 	.byte	0x04, 0x12
        /*1046*/ 	.short	(.L_723 - .L_722)
	.align		4
.L_722:
        /*1048*/ 	.word	index@(_Z25selective_scan_bwd_kernelI32Selective_Scan_bwd_kernel_traitsILi128ELi16ELb1ELb1ELb0ELb1ELb1EN3c104HalfEfEEv12SSMParamsBwd)
        /*104c*/ 	.word	0x00000080


	//----- nvinfo : EIATTR_MIN_STACK_SIZE
	.align		4
.L_723:
        /*1050*/ 	.byte	0x04, 0x12
        /*1052*/ 	.short	(.L_725 - .L_724)
	.align		4
.L_724:
        /*1054*/ 	.word	index@(_Z25selective_scan_bwd_kernelI32Selective_Scan_bwd_kernel_traitsILi128ELi16ELb1ELb1ELb1ELb0ELb0EN3c104HalfEfEEv12SSMParamsBwd)
        /*1058*/ 	.word	0x00000080


	//----- nvinfo : EIATTR_MIN_STACK_SIZE
	.align		4
.L_725:
        /*105c*/ 	.byte	0x04, 0x12
        /*105e*/ 	.short	(.L_727 - .L_726)
	.align		4
.L_726:
        /*1060*/ 	.word	index@(_Z25selective_scan_bwd_kernelI32Selective_Scan_bwd_kernel_traitsILi128ELi16ELb1ELb1ELb1ELb0ELb1EN3c104HalfEfEEv12SSMParamsBwd)
        /*1064*/ 	.word	0x00000078


	//----- nvinfo : EIATTR_MIN_STACK_SIZE
	.align		4
.L_727:
        /*1068*/ 	.byte	0x04, 0x12
        /*106a*/ 	.short	(.L_729 - .L_728)
	.align		4
.L_728:
        /*106c*/ 	.word	index@(_Z25selective_scan_bwd_kernelI32Selective_Scan_bwd_kernel_traitsILi128ELi16ELb1ELb1ELb1ELb1ELb0EN3c104HalfEfEEv12SSMParamsBwd)
        /*1070*/ 	.word	0x00000080


	//----- nvinfo : EIATTR_MIN_STACK_SIZE
	.align		4
.L_729:
        /*1074*/ 	.byte	0x04, 0x12
        /*1076*/ 	.short	(.L_731 - .L_730)
	.align		4
.L_730:
        /*1078*/ 	.word	index@(_Z25selective_scan_bwd_kernelI32Selective_Scan_bwd_kernel_traitsILi128ELi16ELb1ELb1ELb1ELb1ELb1EN3c104HalfEfEEv12SSMParamsBwd)
        /*107c*/ 	.word	0x00000080


	//----- nvinfo : EIATTR_MIN_STACK_SIZE
	.align		4
.L_731:
        /*1080*/ 	.byte	0x04, 0x12
        /*1082*/ 	.short	(.L_733 - .L_732)
	.align		4
.L_732:
        /*1084*/ 	.word	index@(_Z25selective_scan_bwd_kernelI32Selective_Scan_bwd_kernel_traitsILi64ELi16ELb0ELb0ELb0ELb0ELb0EN3c104HalfEfEEv12SSMParamsBwd)
        /*1088*/ 	.word	0x00000000


	//----- nvinfo : EIATTR_MIN_STACK_SIZE
	.align		4
.L_733:
        /*108c*/ 	.byte	0x04, 0x12
        /*108e*/ 	.short	(.L_735 - .L_734)
	.align		4
.L_734:
        /*1090*/ 	.word	index@(_Z25selective_scan_bwd_kernelI32Selective_Scan_bwd_kernel_traitsILi64ELi16ELb0ELb0ELb0ELb0ELb1EN3c104HalfEfEEv12SSMParamsBwd)
        /*1094*/ 	.word	0x00000000


	//----- nvinfo : EIATTR_MIN_STACK_SIZE
	.align		4
.L_735:
        /*1098*/ 	.byte	0x04, 0x12
        /*109a*/ 	.short	(.L_737 - .L_736)
	.align		4
.L_736:
        /*109c*/ 	.word	index@(_Z25selective_scan_bwd_kernelI32Selective_Scan_bwd_kernel_traitsILi64ELi16ELb0ELb0ELb0ELb1ELb0EN3c104HalfEfEEv12SSMParamsBwd)
        /*10a0*/ 	.word	0x00000000


	//----- nvinfo : EIATTR_MIN_STACK_SIZE
	.align		4
.L_737:
        /*10a4*/ 	.byte	0x04, 0x12
        /*10a6*/ 	.short	(.L_739 - .L_738)
	.align		4
.L_738:
        /*10a8*/ 	.word	index@(_Z25selective_scan_bwd_kernelI32Selective_Scan_bwd_kernel_traitsILi64ELi16ELb0ELb0ELb0ELb1ELb1EN3c104HalfEfEEv12SSMParamsBwd)
        /*10ac*/ 	.word	0x00000000


	//----- nvinfo : EIATTR_MIN_STACK_SIZE
	.align		4
.L_739:
        /*10b0*/ 	.byte	0x04, 0x12
        /*10b2*/ 	.short	(.L_741 - .L_740)
	.align		4
.L_740:
        /*10b4*/ 	.word	index@(_Z25selective_scan_bwd_kernelI32Selective_Scan_bwd_kernel_traitsILi64ELi16ELb0ELb0ELb1ELb0ELb0EN3c104HalfEfEEv12SSMParamsBwd)
        /*10b8*/ 	.word	0x00000000


	//----- nvinfo : EIATTR_MIN_STACK_SIZE
	.align		4
.L_741:
        /*10bc*/ 	.byte	0x04, 0x12
        /*10be*/ 	.short	(.L_743 - .L_742)
	.align		4
.L_742:
        /*10c0*/ 	.word	index@(_Z25selective_scan_bwd_kernelI32Selective_Scan_bwd_kernel_traitsILi64ELi16ELb0ELb0ELb1ELb0ELb1EN3c104HalfEfEEv12SSMParamsBwd)
        /*10c4*/ 	.word	0x00000000


	//----- nvinfo : EIATTR_MIN_STACK_SIZE
	.align		4
.L_743:
        /*10c8*/ 	.byte	0x04, 0x12
        /*10ca*/ 	.short	(.L_745 - .L_744)
	.align		4
.L_744:
        /*10cc*/ 	.word	index@(_Z25selective_scan_bwd_kernelI32Selective_Scan_bwd_kernel_traitsILi64ELi16ELb0ELb0ELb1ELb1ELb0EN3c104HalfEfEEv12SSMParamsBwd)
        /*10d0*/ 	.word	0x00000000


	//----- nvinfo : EIATTR_MIN_STACK_SIZE
	.align		4
.L_745:
        /*10d4*/ 	.byte	0x04, 0x12
        /*10d6*/ 	.short	(.L_747 - .L_746)
	.align		4
.L_746:
        /*10d8*/ 	.word	index@(_Z25selective_scan_bwd_kernelI32Selective_Scan_bwd_kernel_traitsILi64ELi16ELb0ELb0ELb1ELb1ELb1EN3c104HalfEfEEv12SSMParamsBwd)
        /*10dc*/ 	.word	0x00000000


	//----- nvinfo : EIATTR_MIN_STACK_SIZE
	.align		4
.L_747:
        /*10e0*/ 	.byte	0x04, 0x12
        /*10e2*/ 	.short	(.L_749 - .L_748)
	.align		4
.L_748:
        /*10e4*/ 	.word	index@(_Z25selective_scan_bwd_kernelI32Selective_Scan_bwd_kernel_traitsILi64ELi16ELb0ELb1ELb0ELb0ELb0EN3c104HalfEfEEv12SSMParamsBwd)
        /*10e8*/ 	.word	0x00000000


	//----- nvinfo : EIATTR_MIN_STACK_SIZE
	.align		4
.L_749:
        /*10ec*/ 	.byte	0x04, 0x12
        /*10ee*/ 	.short	(.L_751 - .L_750)
	.align		4
.L_750:
        /*10f0*/ 	.word	index@(_Z25selective_scan_bwd_kernelI32Selective_Scan_bwd_kernel_traitsILi64ELi16ELb0ELb1ELb0ELb0ELb1EN3c104HalfEfEEv12SSMParamsBwd)
        /*10f4*/ 	.word	0x00000000


	//----- nvinfo : EIATTR_MIN_STACK_SIZE
	.align		4
.L_751:
        /*10f8*/ 	.byte	0x04, 0x12
        /*10fa*/ 	.short	(.L_753 - .L_752)
	.align		4
.L_752:
        /*10fc*/ 	.word	index@(_Z25selective_scan_bwd_kernelI32Selective_Scan_bwd_kernel_traitsILi64ELi16ELb0ELb1ELb0ELb1ELb0EN3c104HalfEfEEv12SSMParamsBwd)
        /*1100*/ 	.word	0x00000000


	//----- nvinfo : EIATTR_MIN_STACK_SIZE
	.align		4
.L_753:
        /*1104*/ 	.byte	0x04, 0x12
        /*1106*/ 	.short	(.L_755 - .L_754)
	.align		4
.L_754:
        /*1108*/ 	.word	index@(_Z25selective_scan_bwd_kernelI32Selective_Scan_bwd_kernel_traitsILi64ELi16ELb0ELb1ELb0ELb1ELb1EN3c104HalfEfEEv12SSMParamsBwd)
        /*110c*/ 	.word	0x00000000


	//----- nvinfo : EIATTR_MIN_STACK_SIZE
	.align		4
.L_755:
        /*1110*/ 	.byte	0x04, 0x12
        /*1112*/ 	.short	(.L_757 - .L_756)
	.align		4
.L_756:
        /*1114*/ 	.word	index@(_Z25selective_scan_bwd_kernelI32Selective_Scan_bwd_kernel_traitsILi64ELi16ELb0ELb1ELb1ELb0ELb0EN3c104HalfEfEEv12SSMParamsBwd)
        /*1118*/ 	.word	0x00000000


	//----- nvinfo : EIATTR_MIN_STACK_SIZE
	.align		4
.L_757:
        /*111c*/ 	.byte	0x04, 0x12
        /*111e*/ 	.short	(.L_759 - .L_758)
	.align		4
.L_758:
        /*1120*/ 	.word	index@(_Z25selective_scan_bwd_kernelI32Selective_Scan_bwd_kernel_traitsILi64ELi16ELb0ELb1ELb1ELb0ELb1EN3c104HalfEfEEv12SSMParamsBwd)
        /*1124*/ 	.word	0x00000010


	//----- nvinfo : EIATTR_MIN_STACK_SIZE
	.align		4
.L_759:
        /*1128*/ 	.byte	0x04, 0x12
        /*112a*/ 	.short	(.L_761 - .L_760)
	.align		4
.L_760:
        /*112c*/ 	.word	index@(_Z25selective_scan_bwd_kernelI32Selective_Scan_bwd_kernel_traitsILi64ELi16ELb0ELb1ELb1ELb1ELb0EN3c104HalfEfEEv12SSMParamsBwd)
        /*1130*/ 	.word	0x00000000


	//----- nvinfo : EIATTR_MIN_STACK_SIZE
	.align		4
.L_761:
        /*1134*/ 	.byte	0x04, 0x12
        /*1136*/ 	.short	(.L_763 - .L_762)
	.align		4
.L_762:
        /*1138*/ 	.word	index@(_Z25selective_scan_bwd_kernelI32Selective_Scan_bwd_kernel_traitsILi64ELi16ELb0ELb1ELb1ELb1ELb1EN3c104HalfEfEEv12SSMParamsBwd)
        /*113c*/ 	.word	0x00000008


	//----- nvinfo : EIATTR_MIN_STACK_SIZE
	.align		4
.L_763:
        /*1140*/ 	.byte	0x04, 0x12
        /*1142*/ 	.short	(.L_765 - .L_764)
	.align		4
.L_764:
        /*1144*/ 	.word	index@(_Z25selective_scan_bwd_kernelI32Selective_Scan_bwd_kernel_traitsILi64ELi16ELb1ELb0ELb0ELb0ELb0EN3c104HalfEfEEv12SSMParamsBwd)
        /*1148*/ 	.word	0x00000000


	//----- nvinfo : EIATTR_MIN_STACK_SIZE
	.align		4
.L_765:
        /*114c*/ 	.byte	0x04, 0x12
        /*114e*/ 	.short	(.L_767 - .L_766)
	.align		4
.L_766:
        /*1150*/ 	.word	index@(_Z25selective_scan_bwd_kernelI32Selective_Scan_bwd_kernel_traitsILi64ELi16ELb1ELb0ELb0ELb0ELb1EN3c104HalfEfEEv12SSMParamsBwd)
        /*1154*/ 	.word	0x00000000


	//----- nvinfo : EIATTR_MIN_STACK_SIZE
	.align		4
.L_767:
        /*1158*/ 	.byte	0x04, 0x12
        /*115a*/ 	.short	(.L_769 - .L_768)
	.align		4
.L_768:
        /*115c*/ 	.word	index@(_Z25selective_scan_bwd_kernelI32Selective_Scan_bwd_kernel_traitsILi64ELi16ELb1ELb0ELb0ELb1ELb0EN3c104HalfEfEEv12SSMParamsBwd)
        /*1160*/ 	.word	0x00000000


	//----- nvinfo : EIATTR_MIN_STACK_SIZE
	.align		4
.L_769:
        /*1164*/ 	.byte	0x04, 0x12
        /*1166*/ 	.short	(.L_771 - .L_770)
	.align		4
.L_770:
        /*1168*/ 	.word	index@(_Z25selective_scan_bwd_kernelI32Selective_Scan_bwd_kernel_traitsILi64ELi16ELb1ELb0ELb0ELb1ELb1EN3c104HalfEfEEv12SSMParamsBwd)
        /*116c*/ 	.word	0x00000000


	//----- nvinfo : EIATTR_MIN_STACK_SIZE
	.align		4
.L_771:
        /*1170*/ 	.byte	0x04, 0x12
        /*1172*/ 	.short	(.L_773 - .L_772)
	.align		4
.L_772:
        /*1174*/ 	.word	index@(_Z25selective_scan_bwd_kernelI32Selective_Scan_bwd_kernel_traitsILi64ELi16ELb1ELb0ELb1ELb0ELb0EN3c104HalfEfEEv12SSMParamsBwd)
        /*1178*/ 	.word	0x00000000


	//----- nvinfo : EIATTR_MIN_STACK_SIZE
	.align		4
.L_773:
        /*117c*/ 	.byte	0x04, 0x12
        /*117e*/ 	.short	(.L_775 - .L_774)
	.align		4
.L_774:
        /*1180*/ 	.word	index@(_Z25selective_scan_bwd_kernelI32Selective_Scan_bwd_kernel_traitsILi64ELi16ELb1ELb0ELb1ELb0ELb1EN3c104HalfEfEEv12SSMParamsBwd)
        /*1184*/ 	.word	0x00000000


	//----- nvinfo : EIATTR_MIN_STACK_SIZE
	.align		4
.L_775:
        /*1188*/ 	.byte	0x04, 0x12
        /*118a*/ 	.short	(.L_777 - .L_776)
	.align		4
.L_776:
        /*118c*/ 	.word	index@(_Z25selective_scan_bwd_kernelI32Selective_Scan_bwd_kernel_traitsILi64ELi16ELb1ELb0ELb1ELb1ELb0EN3c104HalfEfEEv12SSMParamsBwd)
        /*1190*/ 	.word	0x00000000


	//----- nvinfo : EIATTR_MIN_STACK_SIZE
	.align		4
.L_777:
        /*1194*/ 	.byte	0x04, 0x12
        /*1196*/ 	.short	(.L_779 - .L_778)
	.align		4
.L_778:
        /*1198*/ 	.word	index@(_Z25selective_scan_bwd_kernelI32Selective_Scan_bwd_kernel_traitsILi64ELi16ELb1ELb0ELb1ELb1ELb1EN3c104HalfEfEEv12SSMParamsBwd)
        /*119c*/ 	.word	0x00000000


	//----- nvinfo : EIATTR_MIN_STACK_SIZE
	.align		4
.L_779:
        /*11a0*/ 	.byte	0x04, 0x12
        /*11a2*/ 	.short	(.L_781 - .L_780)
	.align		4
.L_780:
        /*11a4*/ 	.word	index@(_Z25selective_scan_bwd_kernelI32Selective_Scan_bwd_kernel_traitsILi64ELi16ELb1ELb1ELb0ELb0ELb0EN3c104HalfEfEEv12SSMParamsBwd)
        /*11a8*/ 	.word	0x00000000


	//----- nvinfo : EIATTR_MIN_STACK_SIZE
	.align		4
.L_781:
        /*11ac*/ 	.byte	0x04, 0x12
        /*11ae*/ 	.short	(.L_783 - .L_782)
	.align		4
.L_782:
        /*11b0*/ 	.word	index@(_Z25selective_scan_bwd_kernelI32Selective_Scan_bwd_kernel_traitsILi64ELi16ELb1ELb1ELb0ELb0ELb1EN3c104HalfEfEEv12SSMParamsBwd)
        /*11b4*/ 	.word	0x00000000


	//----- nvinfo : EIATTR_MIN_STACK_SIZE
	.align		4
.L_783:
        /*11b8*/ 	.byte	0x04, 0x12
        /*11ba*/ 	.short	(.L_785 - .L_784)
	.align		4
.L_784:
        /*11bc*/ 	.word	index@(_Z25selective_scan_bwd_kernelI32Selective_Scan_bwd_kernel_traitsILi64ELi16ELb1ELb1ELb0ELb1ELb0EN3c104HalfEfEEv12SSMParamsBwd)
        /*11c0*/ 	.word	0x00000000


	//----- nvinfo : EIATTR_MIN_STACK_SIZE
	.align		4
.L_785:
        /*11c4*/ 	.byte	0x04, 0x12
        /*11c6*/ 	.short	(.L_787 - .L_786)
	.align		4
.L_786:
        /*11c8*/ 	.word	index@(_Z25selective_scan_bwd_kernelI32Selective_Scan_bwd_kernel_traitsILi64ELi16ELb1ELb1ELb0ELb1ELb1EN3c104HalfEfEEv12SSMParamsBwd)
        /*11cc*/ 	.word	0x00000000


	//----- nvinfo : EIATTR_MIN_STACK_SIZE
	.align		4
.L_787:
        /*11d0*/ 	.byte	0x04, 0x12
        /*11d2*/ 	.short	(.L_789 - .L_788)
	.align		4
.L_788:
        /*11d4*/ 	.word	index@(_Z25selective_scan_bwd_kernelI32Selective_Scan_bwd_kernel_traitsILi64ELi16ELb1ELb1ELb1ELb0ELb0EN3c104HalfEfEEv12SSMParamsBwd)
        /*11d8*/ 	.word	0x00000000


	//----- nvinfo : EIATTR_MIN_STACK_SIZE
	.align		4
.L_789:
        /*11dc*/ 	.byte	0x04, 0x12
        /*11de*/ 	.short	(.L_791 - .L_790)
	.align		4
.L_790:
        /*11e0*/ 	.word	index@(_Z25selective_scan_bwd_kernelI32Selective_Scan_bwd_kernel_traitsILi64ELi16ELb1ELb1ELb1ELb0ELb1EN3c104HalfEfEEv12SSMParamsBwd)
        /*11e4*/ 	.word	0x00000000


	//----- nvinfo : EIATTR_MIN_STACK_SIZE
	.align		4
.L_791:
        /*11e8*/ 	.byte	0x04, 0x12
        /*11ea*/ 	.short	(.L_793 - .L_792)
	.align		4
.L_792:
        /*11ec*/ 	.word	index@(_Z25selective_scan_bwd_kernelI32Selective_Scan_bwd_kernel_traitsILi64ELi16ELb1ELb1ELb1ELb1ELb0EN3c104HalfEfEEv12SSMParamsBwd)
        /*11f0*/ 	.word	0x00000000


	//----- nvinfo : EIATTR_MIN_STACK_SIZE
	.align		4
.L_793:
        /*11f4*/ 	.byte	0x04, 0x12
        /*11f6*/ 	.short	(.L_795 - .L_794)
	.align		4
.L_794:
        /*11f8*/ 	.word	index@(_Z25selective_scan_bwd_kernelI32Selective_Scan_bwd_kernel_traitsILi64ELi16ELb1ELb1ELb1ELb1ELb1EN3c104HalfEfEEv12SSMParamsBwd)
        /*11fc*/ 	.word	0x00000000


	//----- nvinfo : EIATTR_MIN_STACK_SIZE
	.align		4
.L_795:
        /*1200*/ 	.byte	0x04, 0x12
        /*1202*/ 	.short	(.L_797 - .L_796)
	.align		4
.L_796:
        /*1204*/ 	.word	index@(_Z25selective_scan_bwd_kernelI32Selective_Scan_bwd_kernel_traitsILi32ELi16ELb0ELb0ELb0ELb0ELb0EN3c104HalfEfEEv12SSMParamsBwd)
        /*1208*/ 	.word	0x00000000


	//----- nvinfo : EIATTR_MIN_STACK_SIZE
	.align		4
.L_797:
        /*120c*/ 	.byte	0x04, 0x12
        /*120e*/ 	.short	(.L_799 - .L_798)
	.align		4
.L_798:
        /*1210*/ 	.word	index@(_Z25selective_scan_bwd_kernelI32Selective_Scan_bwd_kernel_traitsILi32ELi16ELb0ELb0ELb0ELb0ELb1EN3c104HalfEfEEv12SSMParamsBwd)
        /*1214*/ 	.word	0x00000000


	//----- nvinfo : EIATTR_MIN_STACK_SIZE
	.align		4
.L_799:
        /*1218*/ 	.byte	0x04, 0x12
        /*121a*/ 	.short	(.L_801 - .L_800)
	.align		4
.L_800:
        /*121c*/ 	.word	index@(_Z25selective_scan_bwd_kernelI32Selective_Scan_bwd_kernel_traitsILi32ELi16ELb0ELb0ELb0ELb1ELb0EN3c104HalfEfEEv12SSMParamsBwd)
        /*1220*/ 	.word	0x00000000


	//----- nvinfo : EIATTR_MIN_STACK_SIZE
	.align		4
.L_801:
        /*1224*/ 	.byte	0x04, 0x12
        /*1226*/ 	.short	(.L_803 - .L_802)
	.align		4
.L_802:
        /*1228*/ 	.word	index@(_Z25selective_scan_bwd_kernelI32Selective_Scan_bwd_kernel_traitsILi32ELi16ELb0ELb0ELb0ELb1ELb1EN3c104HalfEfEEv12SSMParamsBwd)
        /*122c*/ 	.word	0x00000000


	//----- nvinfo : EIATTR_MIN_STACK_SIZE
	.align		4
.L_803:
        /*1230*/ 	.byte	0x04, 0x12
        /*1232*/ 	.short	(.L_805 - .L_804)
	.align		4
.L_804:
        /*1234*/ 	.word	index@(_Z25selective_scan_bwd_kernelI32Selective_Scan_bwd_kernel_traitsILi32ELi16ELb0ELb0ELb1ELb0ELb0EN3c104HalfEfEEv12SSMParamsBwd)
        /*1238*/ 	.word	0x00000000


	//----- nvinfo : EIATTR_MIN_STACK_SIZE
	.align		4
.L_805:
        /*123c*/ 	.byte	0x04, 0x12
        /*123e*/ 	.short	(.L_807 - .L_806)
	.align		4
.L_806:
        /*1240*/ 	.word	index@(_Z25selective_scan_bwd_kernelI32Selective_Scan_bwd_kernel_traitsILi32ELi16ELb0ELb0ELb1ELb0ELb1EN3c104HalfEfEEv12SSMParamsBwd)
        /*1244*/ 	.word	0x00000000


	//----- nvinfo : EIATTR_MIN_STACK_SIZE
	.align		4
.L_807:
        /*1248*/ 	.byte	0x04, 0x12
        /*124a*/ 	.short	(.L_809 - .L_808)
	.align		4
.L_808:
        /*124c*/ 	.word	index@(_Z25selective_scan_bwd_kernelI32Selective_Scan_bwd_kernel_traitsILi32ELi16ELb0ELb0ELb1ELb1ELb0EN3c104HalfEfEEv12SSMParamsBwd)
        /*1250*/ 	.word	0x00000000


	//----- nvinfo : EIATTR_MIN_STACK_SIZE
	.align		4
.L_809:
        /*1254*/ 	.byte	0x04, 0x12
        /*1256*/ 	.short	(.L_811 - .L_810)
	.align		4
.L_810:
        /*1258*/ 	.word	index@(_Z25selective_scan_bwd_kernelI32Selective_Scan_bwd_kernel_traitsILi32ELi16ELb0ELb0ELb1ELb1ELb1EN3c104HalfEfEEv12SSMParamsBwd)
        /*125c*/ 	.word	0x00000000


	//----- nvinfo : EIATTR_MIN_STACK_SIZE
	.align		4
.L_811:
        /*1260*/ 	.byte	0x04, 0x12
        /*1262*/ 	.short	(.L_813 - .L_812)
	.align		4
.L_812:
        /*1264*/ 	.word	index@(_Z25selective_scan_bwd_kernelI32Selective_Scan_bwd_kernel_traitsILi32ELi16ELb0ELb1ELb0ELb0ELb0EN3c104HalfEfEEv12SSMParamsBwd)
        /*1268*/ 	.word	0x00000000


	//----- nvinfo : EIATTR_MIN_STACK_SIZE
	.align		4
.L_813:
        /*126c*/ 	.byte	0x04, 0x12
        /*126e*/ 	.short	(.L_815 - .L_814)
	.align		4
.L_814:
        /*1270*/ 	.word	index@(_Z25selective_scan_bwd_kernelI32Selective_Scan_bwd_kernel_traitsILi32ELi16ELb0ELb1ELb0ELb0ELb1EN3c104HalfEfEEv12SSMParamsBwd)
        /*1274*/ 	.word	0x00000000


	//----- nvinfo : EIATTR_MIN_STACK_SIZE
	.align		4
.L_815:
        /*1278*/ 	.byte	0x04, 0x12
        /*127a*/ 	.short	(.L_817 - .L_816)
	.align		4
.L_816:
        /*127c*/ 	.word	index@(_Z25selective_scan_bwd_kernelI32Selective_Scan_bwd_kernel_traitsILi32ELi16ELb0ELb1ELb0ELb1ELb0EN3c104HalfEfEEv12SSMParamsBwd)
        /*1280*/ 	.word	0x00000000


	//----- nvinfo : EIATTR_MIN_STACK_SIZE
	.align		4
.L_817:
        /*1284*/ 	.byte	0x04, 0x12
        /*1286*/ 	.short	(.L_819 - .L_818)
	.align		4
.L_818:
        /*1288*/ 	.word	index@(_Z25selective_scan_bwd_kernelI32Selective_Scan_bwd_kernel_traitsILi32ELi16ELb0ELb1ELb0ELb1ELb1EN3c104HalfEfEEv12SSMParamsBwd)
        /*128c*/ 	.word	0x00000000


	//----- nvinfo : EIATTR_MIN_STACK_SIZE
	.align		4
.L_819:
        /*1290*/ 	.byte	0x04, 0x12
        /*1292*/ 	.short	(.L_821 - .L_820)
	.align		4
.L_820:
        /*1294*/ 	.word	index@(_Z25selective_scan_bwd_kernelI32Selective_Scan_bwd_kernel_traitsILi32ELi16ELb0ELb1ELb1ELb0ELb0EN3c104HalfEfEEv12SSMParamsBwd)
        /*1298*/ 	.word	0x00000000


	//----- nvinfo : EIATTR_MIN_STACK_SIZE
	.align		4
.L_821:
        /*129c*/ 	.byte	0x04, 0x12
        /*129e*/ 	.short	(.L_823 - .L_822)
	.align		4
.L_822:
        /*12a0*/ 	.word	index@(_Z25selective_scan_bwd_kernelI32Selective_Scan_bwd_kernel_traitsILi32ELi16ELb0ELb1ELb1ELb0ELb1EN3c104HalfEfEEv12SSMParamsBwd)
        /*12a4*/ 	.word	0x00000000


	//----- nvinfo : EIATTR_MIN_STACK_SIZE
	.align		4
.L_823:
        /*12a8*/ 	.byte	0x04, 0x12
        /*12aa*/ 	.short	(.L_825 - .L_824)
	.align		4
.L_824:
        /*12ac*/ 	.word	index@(_Z25selective_scan_bwd_kernelI32Selective_Scan_bwd_kernel_traitsILi32ELi16ELb0ELb1ELb1ELb1ELb0EN3c104HalfEfEEv12SSMParamsBwd)
        /*12b0*/ 	.word	0x00000000


	//----- nvinfo : EIATTR_MIN_STACK_SIZE
	.align		4
.L_825:
        /*12b4*/ 	.byte	0x04, 0x12
        /*12b6*/ 	.short	(.L_827 - .L_826)
	.align		4
.L_826:
        /*12b8*/ 	.word	index@(_Z25selective_scan_bwd_kernelI32Selective_Scan_bwd_kernel_traitsILi32ELi16ELb0ELb1ELb1ELb1ELb1EN3c104HalfEfEEv12SSMParamsBwd)
        /*12bc*/ 	.word	0x00000000


	//----- nvinfo : EIATTR_MIN_STACK_SIZE
	.align		4
.L_827:
        /*12c0*/ 	.byte	0x04, 0x12
        /*12c2*/ 	.short	(.L_829 - .L_828)
	.align		4
.L_828:
        /*12c4*/ 	.word	index@(_Z25selective_scan_bwd_kernelI32Selective_Scan_bwd_kernel_traitsILi32ELi16ELb1ELb0ELb0ELb0ELb0EN3c104HalfEfEEv12SSMParamsBwd)
        /*12c8*/ 	.word	0x00000000


	//----- nvinfo : EIATTR_MIN_STACK_SIZE
	.align		4
.L_829:
        /*12cc*/ 	.byte	0x04, 0x12
        /*12ce*/ 	.short	(.L_831 - .L_830)
	.align		4
.L_830:
        /*12d0*/ 	.word	index@(_Z25selective_scan_bwd_kernelI32Selective_Scan_bwd_kernel_traitsILi32ELi16ELb1ELb0ELb0ELb0ELb1EN3c104HalfEfEEv12SSMParamsBwd)
        /*12d4*/ 	.word	0x00000000


	//----- nvinfo : EIATTR_MIN_STACK_SIZE
	.align		4
.L_831:
        /*12d8*/ 	.byte	0x04, 0x12
        /*12da*/ 	.short	(.L_833 - .L_832)
	.align		4
.L_832:
        /*12dc*/ 	.word	index@(_Z25selective_scan_bwd_kernelI32Selective_Scan_bwd_kernel_traitsILi32ELi16ELb1ELb0ELb0ELb1ELb0EN3c104HalfEfEEv12SSMParamsBwd)
        /*12e0*/ 	.word	0x00000000


	//----- nvinfo : EIATTR_MIN_STACK_SIZE
	.align		4
.L_833:
        /*12e4*/ 	.byte	0x04, 0x12
        /*12e6*/ 	.short	(.L_835 - .L_834)
	.align		4
.L_834:
        /*12e8*/ 	.word	index@(_Z25selective_scan_bwd_kernelI32Selective_Scan_bwd_kernel_traitsILi32ELi16ELb1ELb0ELb0ELb1ELb1EN3c104HalfEfEEv12SSMParamsBwd)
        /*12ec*/ 	.word	0x00000000


	//----- nvinfo : EIATTR_MIN_STACK_SIZE
	.align		4
.L_835:
        /*12f0*/ 	.byte	0x04, 0x12
        /*12f2*/ 	.short	(.L_837 - .L_836)
	.align		4
.L_836:
        /*12f4*/ 	.word	index@(_Z25selective_scan_bwd_kernelI32Selective_Scan_bwd_kernel_traitsILi32ELi16ELb1ELb0ELb1ELb0ELb0EN3c104HalfEfEEv12SSMParamsBwd)
        /*12f8*/ 	.word	0x00000000


	//----- nvinfo : EIATTR_MIN_STACK_SIZE
	.align		4
.L_837:
        /*12fc*/ 	.byte	0x04, 0x12
        /*12fe*/ 	.short	(.L_839 - .L_838)
	.align		4
.L_838:
        /*1300*/ 	.word	index@(_Z25selective_scan_bwd_kernelI32Selective_Scan_bwd_kernel_traitsILi32ELi16ELb1ELb0ELb1ELb0ELb1EN3c104HalfEfEEv12SSMParamsBwd)
        /*1304*/ 	.word	0x00000000


	//----- nvinfo : EIATTR_MIN_STACK_SIZE
	.align		4
.L_839:
        /*1308*/ 	.byte	0x04, 0x12
        /*130a*/ 	.short	(.L_841 - .L_840)
	.align		4
.L_840:
        /*130c*/ 	.word	index@(_Z25selective_scan_bwd_kernelI32Selective_Scan_bwd_kernel_traitsILi32ELi16ELb1ELb0ELb1ELb1ELb0EN3c104HalfEfEEv12SSMParamsBwd)
        /*1310*/ 	.word	0x00000000


	//----- nvinfo : EIATTR_MIN_STACK_SIZE
	.align		4
.L_841:
        /*1314*/ 	.byte	0x04, 0x12
        /*1316*/ 	.short	(.L_843 - .L_842)
	.align		4
.L_842:
        /*1318*/ 	.word	index@(_Z25selective_scan_bwd_kernelI32Selective_Scan_bwd_kernel_traitsILi32ELi16ELb1ELb0ELb1ELb1ELb1EN3c104HalfEfEEv12SSMParamsBwd)
        /*131c*/ 	.word	0x00000000


	//----- nvinfo : EIATTR_MIN_STACK_SIZE
	.align		4
.L_843:
        /*1320*/ 	.byte	0x04, 0x12
        /*1322*/ 	.short	(.L_845 - .L_844)
	.align		4
.L_844:
        /*1324*/ 	.word	index@(_Z25selective_scan_bwd_kernelI32Selective_Scan_bwd_kernel_traitsILi32ELi16ELb1ELb1ELb0ELb0ELb0EN3c104HalfEfEEv12SSMParamsBwd)
        /*1328*/ 	.word	0x00000000


	//----- nvinfo : EIATTR_MIN_STACK_SIZE
	.align		4
.L_845:
        /*132c*/ 	.byte	0x04, 0x12
        /*132e*/ 	.short	(.L_847 - .L_846)
	.align		4
.L_846:
        /*1330*/ 	.word	index@(_Z25selective_scan_bwd_kernelI32Selective_Scan_bwd_kernel_traitsILi32ELi16ELb1ELb1ELb0ELb0ELb1EN3c104HalfEfEEv12SSMParamsBwd)
        /*1334*/ 	.word	0x00000000


	//----- nvinfo : EIATTR_MIN_STACK_SIZE
	.align		4
.L_847:
        /*1338*/ 	.byte	0x04, 0x12
        /*133a*/ 	.short	(.L_849 - .L_848)
	.align		4
.L_848:
        /*133c*/ 	.word	index@(_Z25selective_scan_bwd_kernelI32Selective_Scan_bwd_kernel_traitsILi32ELi16ELb1ELb1ELb0ELb1ELb0EN3c104HalfEfEEv12SSMParamsBwd)
        /*1340*/ 	.word	0x00000000


	//----- nvinfo : EIATTR_MIN_STACK_SIZE
	.align		4
.L_849:
        /*1344*/ 	.byte	0x04, 0x12
        /*1346*/ 	.short	(.L_851 - .L_850)
	.align		4
.L_850:
        /*1348*/ 	.word	index@(_Z25selective_scan_bwd_kernelI32Selective_Scan_bwd_kernel_traitsILi32ELi16ELb1ELb1ELb0ELb1ELb1EN3c104HalfEfEEv12SSMParamsBwd)
        /*134c*/ 	.word	0x00000000


	//----- nvinfo : EIATTR_MIN_STACK_SIZE
	.align		4
.L_851:
        /*1350*/ 	.byte	0x04, 0x12
        /*1352*/ 	.short	(.L_853 - .L_852)
	.align		4
.L_852:
        /*1354*/ 	.word	index@(_Z25selective_scan_bwd_kernelI32Selective_Scan_bwd_kernel_traitsILi32ELi16ELb1ELb1ELb1ELb0ELb0EN3c104HalfEfEEv12SSMParamsBwd)
        /*1358*/ 	.word	0x00000000


	//----- nvinfo : EIATTR_MIN_STACK_SIZE
	.align		4
.L_853:
        /*135c*/ 	.byte	0x04, 0x12
        /*135e*/ 	.short	(.L_855 - .L_854)
	.align		4
.L_854:
        /*1360*/ 	.word	index@(_Z25selective_scan_bwd_kernelI32Selective_Scan_bwd_kernel_traitsILi32ELi16ELb1ELb1ELb1ELb0ELb1EN3c104HalfEfEEv12SSMParamsBwd)
        /*1364*/ 	.word	0x00000000


	//----- nvinfo : EIATTR_MIN_STACK_SIZE
	.align		4
.L_855:
        /*1368*/ 	.byte	0x04, 0x12
        /*136a*/ 	.short	(.L_857 - .L_856)
	.align		4
.L_856:
        /*136c*/ 	.word	index@(_Z25selective_scan_bwd_kernelI32Selective_Scan_bwd_kernel_traitsILi32ELi16ELb1ELb1ELb1ELb1ELb0EN3c104HalfEfEEv12SSMParamsBwd)
        /*1370*/ 	.word	0x00000000


	//----- nvinfo : EIATTR_MIN_STACK_SIZE
	.align		4
.L_857:
        /*1374*/ 	.byte	0x04, 0x12
        /*1376*/ 	.short	(.L_859 - .L_858)
	.align		4
.L_858:
        /*1378*/ 	.word	index@(_Z25selective_scan_bwd_kernelI32Selective_Scan_bwd_kernel_traitsILi32ELi16ELb1ELb1ELb1ELb1ELb1EN3c104HalfEfEEv12SSMParamsBwd)
        /*137c*/ 	.word	0x00000000


	//----- nvinfo : EIATTR_MIN_STACK_SIZE
	.align		4
.L_859:
        /*1380*/ 	.byte	0x04, 0x12
        /*1382*/ 	.short	(.L_861 - .L_860)
	.align		4
.L_860:
        /*1384*/ 	.word	index@(_Z25selective_scan_bwd_kernelI32Selective_Scan_bwd_kernel_traitsILi32ELi8ELb0ELb0ELb0ELb0ELb0EN3c104HalfEfEEv12SSMParamsBwd)
        /*1388*/ 	.word	0x00000000


	//----- nvinfo : EIATTR_MIN_STACK_SIZE
	.align		4
.L_861:
        /*138c*/ 	.byte	0x04, 0x12
        /*138e*/ 	.short	(.L_863 - .L_862)
	.align		4
.L_862:
        /*1390*/ 	.word	index@(_Z25selective_scan_bwd_kernelI32Selective_Scan_bwd_kernel_traitsILi32ELi8ELb0ELb0ELb0ELb0ELb1EN3c104HalfEfEEv12SSMParamsBwd)
        /*1394*/ 	.word	0x00000000


	//----- nvinfo : EIATTR_MIN_STACK_SIZE
	.align		4
.L_863:
        /*1398*/ 	.byte	0x04, 0x12
        /*139a*/ 	.short	(.L_865 - .L_864)
	.align		4
.L_864:
        /*139c*/ 	.word	index@(_Z25selective_scan_bwd_kernelI32Selective_Scan_bwd_kernel_traitsILi32ELi8ELb0ELb0ELb0ELb1ELb0EN3c104HalfEfEEv12SSMParamsBwd)
        /*13a0*/ 	.word	0x00000000


	//----- nvinfo : EIATTR_MIN_STACK_SIZE
	.align		4
.L_865:
        /*13a4*/ 	.byte	0x04, 0x12
        /*13a6*/ 	.short	(.L_867 - .L_866)
	.align		4
.L_866:
        /*13a8*/ 	.word	index@(_Z25selective_scan_bwd_kernelI32Selective_Scan_bwd_kernel_traitsILi32ELi8ELb0ELb0ELb0ELb1ELb1EN3c104HalfEfEEv12SSMParamsBwd)
        /*13ac*/ 	.word	0x00000000


	//----- nvinfo : EIATTR_MIN_STACK_SIZE
	.align		4
.L_867:
        /*13b0*/ 	.byte	0x04, 0x12
        /*13b2*/ 	.short	(.L_869 - .L_868)
	.align		4
.L_868:
        /*13b4*/ 	.word	index@(_Z25selective_scan_bwd_kernelI32Selective_Scan_bwd_kernel_traitsILi32ELi8ELb0ELb0ELb1ELb0ELb0EN3c104HalfEfEEv12SSMParamsBwd)
        /*13b8*/ 	.word	0x00000000


	//----- nvinfo : EIATTR_MIN_STACK_SIZE
	.align		4
.L_869:
        /*13bc*/ 	.byte	0x04, 0x12
        /*13be*/ 	.short	(.L_871 - .L_870)
	.align		4
.L_870:
        /*13c0*/ 	.word	index@(_Z25selective_scan_bwd_kernelI32Selective_Scan_bwd_kernel_traitsILi32ELi8ELb0ELb0ELb1ELb0ELb1EN3c104HalfEfEEv12SSMParamsBwd)
        /*13c4*/ 	.word	0x00000000


	//----- nvinfo : EIATTR_MIN_STACK_SIZE
	.align		4
.L_871:
        /*13c8*/ 	.byte	0x04, 0x12
        /*13ca*/ 	.short	(.L_873 - .L_872)
	.align		4
.L_872:
        /*13cc*/ 	.word	index@(_Z25selective_scan_bwd_kernelI32Selective_Scan_bwd_kernel_traitsILi32ELi8ELb0ELb0ELb1ELb1ELb0EN3c104HalfEfEEv12SSMParamsBwd)
        /*13d0*/ 	.word	0x00000000


	//----- nvinfo : EIATTR_MIN_STACK_SIZE
	.align		4
.L_873:
        /*13d4*/ 	.byte	0x04, 0x12
        /*13d6*/ 	.short	(.L_875 - .L_874)
	.align		4
.L_874:
        /*13d8*/ 	.word	index@(_Z25selective_scan_bwd_kernelI32Selective_Scan_bwd_kernel_traitsILi32ELi8ELb0ELb0ELb1ELb1ELb1EN3c104HalfEfEEv12SSMParamsBwd)
        /*13dc*/ 	.word	0x00000000


	//----- nvinfo : EIATTR_MIN_STACK_SIZE
	.align		4
.L_875:
        /*13e0*/ 	.byte	0x04, 0x12
        /*13e2*/ 	.short	(.L_877 - .L_876)
	.align		4
.L_876:
        /*13e4*/ 	.word	index@(_Z25selective_scan_bwd_kernelI32Selective_Scan_bwd_kernel_traitsILi32ELi8ELb0ELb1ELb0ELb0ELb0EN3c104HalfEfEEv12SSMParamsBwd)
        /*13e8*/ 	.word	0x00000000


	//----- nvinfo : EIATTR_MIN_STACK_SIZE
	.align		4
.L_877:
        /*13ec*/ 	.byte	0x04, 0x12
        /*13ee*/ 	.short	(.L_879 - .L_878)
	.align		4
.L_878:
        /*13f0*/ 	.word	index@(_Z25selective_scan_bwd_kernelI32Selective_Scan_bwd_kernel_traitsILi32ELi8ELb0ELb1ELb0ELb0ELb1EN3c104HalfEfEEv12SSMParamsBwd)
        /*13f4*/ 	.word	0x00000000


	//----- nvinfo : EIATTR_MIN_STACK_SIZE
	.align		4
.L_879:
        /*13f8*/ 	.byte	0x04, 0x12
        /*13fa*/ 	.short	(.L_881 - .L_880)
	.align		4
.L_880:
        /*13fc*/ 	.word	index@(_Z25selective_scan_bwd_kernelI32Selective_Scan_bwd_kernel_traitsILi32ELi8ELb0ELb1ELb0ELb1ELb0EN3c104HalfEfEEv12SSMParamsBwd)
        /*1400*/ 	.word	0x00000000


	//----- nvinfo : EIATTR_MIN_STACK_SIZE
	.align		4
.L_881:
        /*1404*/ 	.byte	0x04, 0x12
        /*1406*/ 	.short	(.L_883 - .L_882)
	.align		4
.L_882:
        /*1408*/ 	.word	index@(_Z25selective_scan_bwd_kernelI32Selective_Scan_bwd_kernel_traitsILi32ELi8ELb0ELb1ELb0ELb1ELb1EN3c104HalfEfEEv12SSMParamsBwd)
        /*140c*/ 	.word	0x00000000


	//----- nvinfo : EIATTR_MIN_STACK_SIZE
	.align		4
.L_883:
        /*1410*/ 	.byte	0x04, 0x12
        /*1412*/ 	.short	(.L_885 - .L_884)
	.align		4
.L_884:
        /*1414*/ 	.word	index@(_Z25selective_scan_bwd_kernelI32Selective_Scan_bwd_kernel_traitsILi32ELi8ELb0ELb1ELb1ELb0ELb0EN3c104HalfEfEEv12SSMParamsBwd)
        /*1418*/ 	.word	0x00000000


	//----- nvinfo : EIATTR_MIN_STACK_SIZE
	.align		4
.L_885:
        /*141c*/ 	.byte	0x04, 0x12
        /*141e*/ 	.short	(.L_887 - .L_886)
	.align		4
.L_886:
        /*1420*/ 	.word	index@(_Z25selective_scan_bwd_kernelI32Selective_Scan_bwd_kernel_traitsILi32ELi8ELb0ELb1ELb1ELb0ELb1EN3c104HalfEfEEv12SSMParamsBwd)
        /*1424*/ 	.word	0x00000000


	//----- nvinfo : EIATTR_MIN_STACK_SIZE
	.align		4
.L_887:
        /*1428*/ 	.byte	0x04, 0x12
        /*142a*/ 	.short	(.L_889 - .L_888)
	.align		4
.L_888:
        /*142c*/ 	.word	index@(_Z25selective_scan_bwd_kernelI32Selective_Scan_bwd_kernel_traitsILi32ELi8ELb0ELb1ELb1ELb1ELb0EN3c104HalfEfEEv12SSMParamsBwd)
        /*1430*/ 	.word	0x00000000


	//----- nvinfo : EIATTR_MIN_STACK_SIZE
	.align		4
.L_889:
        /*1434*/ 	.byte	0x04, 0x12
        /*1436*/ 	.short	(.L_891 - .L_890)
	.align		4
.L_890:
        /*1438*/ 	.word	index@(_Z25selective_scan_bwd_kernelI32Selective_Scan_bwd_kernel_traitsILi32ELi8ELb0ELb1ELb1ELb1ELb1EN3c104HalfEfEEv12SSMParamsBwd)
        /*143c*/ 	.word	0x00000000


	//----- nvinfo : EIATTR_MIN_STACK_SIZE
	.align		4
.L_891:
        /*1440*/ 	.byte	0x04, 0x12
        /*1442*/ 	.short	(.L_893 - .L_892)
	.align		4
.L_892:
        /*1444*/ 	.word	index@(_Z25selective_scan_bwd_kernelI32Selective_Scan_bwd_kernel_traitsILi32ELi8ELb1ELb0ELb0ELb0ELb0EN3c104HalfEfEEv12SSMParamsBwd)
        /*1448*/ 	.word	0x00000000


	//----- nvinfo : EIATTR_MIN_STACK_SIZE
	.align		4
.L_893:
        /*144c*/ 	.byte	0x04, 0x12
        /*144e*/ 	.short	(.L_895 - .L_894)
	.align		4
.L_894:
        /*1450*/ 	.word	index@(_Z25selective_scan_bwd_kernelI32Selective_Scan_bwd_kernel_traitsILi32ELi8ELb1ELb0ELb0ELb0ELb1EN3c104HalfEfEEv12SSMParamsBwd)
        /*1454*/ 	.word	0x00000000


	//----- nvinfo : EIATTR_MIN_STACK_SIZE
	.align		4
.L_895:
        /*1458*/ 	.byte	0x04, 0x12
        /*145a*/ 	.short	(.L_897 - .L_896)
	.align		4
.L_896:
        /*145c*/ 	.word	index@(_Z25selective_scan_bwd_kernelI32Selective_Scan_bwd_kernel_traitsILi32ELi8ELb1ELb0ELb0ELb1ELb0EN3c104HalfEfEEv12SSMParamsBwd)
        /*1460*/ 	.word	0x00000000


	//----- nvinfo : EIATTR_MIN_STACK_SIZE
	.align		4
.L_897:
        /*1464*/ 	.byte	0x04, 0x12
        /*1466*/ 	.short	(.L_899 - .L_898)
	.align		4
.L_898:
        /*1468*/ 	.word	index@(_Z25selective_scan_bwd_kernelI32Selective_Scan_bwd_kernel_traitsILi32ELi8ELb1ELb0ELb0ELb1ELb1EN3c104HalfEfEEv12SSMParamsBwd)
        /*146c*/ 	.word	0x00000000


	//----- nvinfo : EIATTR_MIN_STACK_SIZE
	.align		4
.L_899:
        /*1470*/ 	.byte	0x04, 0x12
        /*1472*/ 	.short	(.L_901 - .L_900)
	.align		4
.L_900:
        /*1474*/ 	.word	index@(_Z25selective_scan_bwd_kernelI32Selective_Scan_bwd_kernel_traitsILi32ELi8ELb1ELb0ELb1ELb0ELb0EN3c104HalfEfEEv12SSMParamsBwd)
        /*1478*/ 	.word	0x00000000


	//----- nvinfo : EIATTR_MIN_STACK_SIZE
	.align		4
.L_901:
        /*147c*/ 	.byte	0x04, 0x12
        /*147e*/ 	.short	(.L_903 - .L_902)
	.align		4
.L_902:
        /*1480*/ 	.word	index@(_Z25selective_scan_bwd_kernelI32Selective_Scan_bwd_kernel_traitsILi32ELi8ELb1ELb0ELb1ELb0ELb1EN3c104HalfEfEEv12SSMParamsBwd)
        /*1484*/ 	.word	0x00000000


	//----- nvinfo : EIATTR_MIN_STACK_SIZE
	.align		4
.L_903:
        /*1488*/ 	.byte	0x04, 0x12
        /*148a*/ 	.short	(.L_905 - .L_904)
	.align		4
.L_904:
        /*148c*/ 	.word	index@(_Z25selective_scan_bwd_kernelI32Selective_Scan_bwd_kernel_traitsILi32ELi8ELb1ELb0ELb1ELb1ELb0EN3c104HalfEfEEv12SSMParamsBwd)
        /*1490*/ 	.word	0x00000000


	//----- nvinfo : EIATTR_MIN_STACK_SIZE
	.align		4
.L_905:
        /*1494*/ 	.byte	0x04, 0x12
        /*1496*/ 	.short	(.L_907 - .L_906)
	.align		4
.L_906:
        /*1498*/ 	.word	index@(_Z25selective_scan_bwd_kernelI32Selective_Scan_bwd_kernel_traitsILi32ELi8ELb1ELb0ELb1ELb1ELb1EN3c104HalfEfEEv12SSMParamsBwd)
        /*149c*/ 	.word	0x00000000


	//----- nvinfo : EIATTR_MIN_STACK_SIZE
	.align		4
.L_907:
        /*14a0*/ 	.byte	0x04, 0x12
        /*14a2*/ 	.short	(.L_909 - .L_908)
	.align		4
.L_908:
        /*14a4*/ 	.word	index@(_Z25selective_scan_bwd_kernelI32Selective_Scan_bwd_kernel_traitsILi32ELi8ELb1ELb1ELb0ELb0ELb0EN3c104HalfEfEEv12SSMParamsBwd)
        /*14a8*/ 	.word	0x00000000


	//----- nvinfo : EIATTR_MIN_STACK_SIZE
	.align		4
.L_909:
        /*14ac*/ 	.byte	0x04, 0x12
        /*14ae*/ 	.short	(.L_911 - .L_910)
	.align		4
.L_910:
        /*14b0*/ 	.word	index@(_Z25selective_scan_bwd_kernelI32Selective_Scan_bwd_kernel_traitsILi32ELi8ELb1ELb1ELb0ELb0ELb1EN3c104HalfEfEEv12SSMParamsBwd)
        /*14b4*/ 	.word	0x00000000


	//----- nvinfo : EIATTR_MIN_STACK_SIZE
	.align		4
.L_911:
        /*14b8*/ 	.byte	0x04, 0x12
        /*14ba*/ 	.short	(.L_913 - .L_912)
	.align		4
.L_912:
        /*14bc*/ 	.word	index@(_Z25selective_scan_bwd_kernelI32Selective_Scan_bwd_kernel_traitsILi32ELi8ELb1ELb1ELb0ELb1ELb0EN3c104HalfEfEEv12SSMParamsBwd)
        /*14c0*/ 	.word	0x00000000


	//----- nvinfo : EIATTR_MIN_STACK_SIZE
	.align		4
.L_913:
        /*14c4*/ 	.byte	0x04, 0x12
        /*14c6*/ 	.short	(.L_915 - .L_914)
	.align		4
.L_914:
        /*14c8*/ 	.word	index@(_Z25selective_scan_bwd_kernelI32Selective_Scan_bwd_kernel_traitsILi32ELi8ELb1ELb1ELb0ELb1ELb1EN3c104HalfEfEEv12SSMParamsBwd)
        /*14cc*/ 	.word	0x00000000


	//----- nvinfo : EIATTR_MIN_STACK_SIZE
	.align		4
.L_915:
        /*14d0*/ 	.byte	0x04, 0x12
        /*14d2*/ 	.short	(.L_917 - .L_916)
	.align		4
.L_916:
        /*14d4*/ 	.word	index@(_Z25selective_scan_bwd_kernelI32Selective_Scan_bwd_kernel_traitsILi32ELi8ELb1ELb1ELb1ELb0ELb0EN3c104HalfEfEEv12SSMParamsBwd)
        /*14d8*/ 	.word	0x00000000


	//----- nvinfo : EIATTR_MIN_STACK_SIZE
	.align		4
.L_917:
        /*14dc*/ 	.byte	0x04, 0x12
        /*14de*/ 	.short	(.L_919 - .L_918)
	.align		4
.L_918:
        /*14e0*/ 	.word	index@(_Z25selective_scan_bwd_kernelI32Selective_Scan_bwd_kernel_traitsILi32ELi8ELb1ELb1ELb1ELb0ELb1EN3c104HalfEfEEv12SSMParamsBwd)
        /*14e4*/ 	.word	0x00000000


	//----- nvinfo : EIATTR_MIN_STACK_SIZE
	.align		4
.L_919:
        /*14e8*/ 	.byte	0x04, 0x12
        /*14ea*/ 	.short	(.L_921 - .L_920)
	.align		4
.L_920:
        /*14ec*/ 	.word	index@(_Z25selective_scan_bwd_kernelI32Selective_Scan_bwd_kernel_traitsILi32ELi8ELb1ELb1ELb1ELb1ELb0EN3c104HalfEfEEv12SSMParamsBwd)
        /*14f0*/ 	.word	0x00000000


	//----- nvinfo : EIATTR_MIN_STACK_SIZE
	.align		4
.L_921:
        /*14f4*/ 	.byte	0x04, 0x12
        /*14f6*/ 	.short	(.L_923 - .L_922)
	.align		4
.L_922:
        /*14f8*/ 	.word	index@(_Z25selective_scan_bwd_kernelI32Selective_Scan_bwd_kernel_traitsILi32ELi8ELb1ELb1ELb1ELb1ELb1EN3c104HalfEfEEv12SSMParamsBwd)
        /*14fc*/ 	.word	0x00000000


	//----- nvinfo : EIATTR_MIN_STACK_SIZE
	.align		4
.L_923:
        /*1500*/ 	.byte	0x04, 0x12
        /*1502*/ 	.short	(.L_925 - .L_924)
	.align		4
.L_924:
        /*1504*/ 	.word	index@(_Z25selective_scan_bwd_kernelI32Selective_Scan_bwd_kernel_traitsILi32ELi4ELb0ELb0ELb0ELb0ELb0EN3c104HalfEfEEv12SSMParamsBwd)
        /*1508*/ 	.word	0x00000000


	//----- nvinfo : EIATTR_MIN_STACK_SIZE
	.align		4
.L_925:
        /*150c*/ 	.byte	0x04, 0x12
        /*150e*/ 	.short	(.L_927 - .L_926)
	.align		4
.L_926:
        /*1510*/ 	.word	index@(_Z25selective_scan_bwd_kernelI32Selective_Scan_bwd_kernel_traitsILi32ELi4ELb0ELb0ELb0ELb0ELb1EN3c104HalfEfEEv12SSMParamsBwd)
        /*1514*/ 	.word	0x00000000


	//----- nvinfo : EIATTR_MIN_STACK_SIZE
	.align		4
.L_927:
        /*1518*/ 	.byte	0x04, 0x12
        /*151a*/ 	.short	(.L_929 - .L_928)
	.align		4
.L_928:
        /*151c*/ 	.word	index@(_Z25selective_scan_bwd_kernelI32Selective_Scan_bwd_kernel_traitsILi32ELi4ELb0ELb0ELb0ELb1ELb0EN3c104HalfEfEEv12SSMParamsBwd)
        /*1520*/ 	.word	0x00000000


	//----- nvinfo : EIATTR_MIN_STACK_SIZE
	.align		4
.L_929:
        /*1524*/ 	.byte	0x04, 0x12
        /*1526*/ 	.short	(.L_931 - .L_930)
	.align		4
.L_930:
        /*1528*/ 	.word	index@(_Z25selective_scan_bwd_kernelI32Selective_Scan_bwd_kernel_traitsILi32ELi4ELb0ELb0ELb0ELb1ELb1EN3c104HalfEfEEv12SSMParamsBwd)
        /*152c*/ 	.word	0x00000000


	//----- nvinfo : EIATTR_MIN_STACK_SIZE
	.align		4
.L_931:
        /*1530*/ 	.byte	0x04, 0x12
        /*1532*/ 	.short	(.L_933 - .L_932)
	.align		4
.L_932:
        /*1534*/ 	.word	index@(_Z25selective_scan_bwd_kernelI32Selective_Scan_bwd_kernel_traitsILi32ELi4ELb0ELb0ELb1ELb0ELb0EN3c104HalfEfEEv12SSMParamsBwd)
        /*1538*/ 	.word	0x00000000


	//----- nvinfo : EIATTR_MIN_STACK_SIZE
	.align		4
.L_933:
        /*153c*/ 	.byte	0x04, 0x12
        /*153e*/ 	.short	(.L_935 - .L_934)
	.align		4
.L_934:
        /*1540*/ 	.word	index@(_Z25selective_scan_bwd_kernelI32Selective_Scan_bwd_kernel_traitsILi32ELi4ELb0ELb0ELb1ELb0ELb1EN3c104HalfEfEEv12SSMParamsBwd)
        /*1544*/ 	.word	0x00000000


	//----- nvinfo : EIATTR_MIN_STACK_SIZE
	.align		4
.L_935:
        /*1548*/ 	.byte	0x04, 0x12
        /*154a*/ 	.short	(.L_937 - .L_936)
	.align		4
.L_936:
        /*154c*/ 	.word	index@(_Z25selective_scan_bwd_kernelI32Selective_Scan_bwd_kernel_traitsILi32ELi4ELb0ELb0ELb1ELb1ELb0EN3c104HalfEfEEv12SSMParamsBwd)
        /*1550*/ 	.word	0x00000000


	//----- nvinfo : EIATTR_MIN_STACK_SIZE
	.align		4
.L_937:
        /*1554*/ 	.byte	0x04, 0x12
        /*1556*/ 	.short	(.L_939 - .L_938)
	.align		4
.L_938:
        /*1558*/ 	.word	index@(_Z25selective_scan_bwd_kernelI32Selective_Scan_bwd_kernel_traitsILi32ELi4ELb0ELb0ELb1ELb1ELb1EN3c104HalfEfEEv12SSMParamsBwd)
        /*155c*/ 	.word	0x00000000


	//----- nvinfo : EIATTR_MIN_STACK_SIZE
	.align		4
.L_939:
        /*1560*/ 	.byte	0x04, 0x12
        /*1562*/ 	.short	(.L_941 - .L_940)
	.align		4
.L_940:
        /*1564*/ 	.word	index@(_Z25selective_scan_bwd_kernelI32Selective_Scan_bwd_kernel_traitsILi32ELi4ELb0ELb1ELb0ELb0ELb0EN3c104HalfEfEEv12SSMParamsBwd)
        /*1568*/ 	.word	0x00000000


	//----- nvinfo : EIATTR_MIN_STACK_SIZE
	.align		4
.L_941:
        /*156c*/ 	.byte	0x04, 0x12
        /*156e*/ 	.short	(.L_943 - .L_942)
	.align		4
.L_942:
        /*1570*/ 	.word	index@(_Z25selective_scan_bwd_kernelI32Selective_Scan_bwd_kernel_traitsILi32ELi4ELb0ELb1ELb0ELb0ELb1EN3c104HalfEfEEv12SSMParamsBwd)
        /*1574*/ 	.word	0x00000000


	//----- nvinfo : EIATTR_MIN_STACK_SIZE
	.align		4
.L_943:
        /*1578*/ 	.byte	0x04, 0x12
        /*157a*/ 	.short	(.L_945 - .L_944)
	.align		4
.L_944:
        /*157c*/ 	.word	index@(_Z25selective_scan_bwd_kernelI32Selective_Scan_bwd_kernel_traitsILi32ELi4ELb0ELb1ELb0ELb1ELb0EN3c104HalfEfEEv12SSMParamsBwd)
        /*1580*/ 	.word	0x00000000


	//----- nvinfo : EIATTR_MIN_STACK_SIZE
	.align		4
.L_945:
        /*1584*/ 	.byte	0x04, 0x12
        /*1586*/ 	.short	(.L_947 - .L_946)
	.align		4
.L_946:
        /*1588*/ 	.word	index@(_Z25selective_scan_bwd_kernelI32Selective_Scan_bwd_kernel_traitsILi32ELi4ELb0ELb1ELb0ELb1ELb1EN3c104HalfEfEEv12SSMParamsBwd)
        /*158c*/ 	.word	0x00000000


	//----- nvinfo : EIATTR_MIN_STACK_SIZE
	.align		4
.L_947:
        /*1590*/ 	.byte	0x04, 0x12
        /*1592*/ 	.short	(.L_949 - .L_948)
	.align		4
.L_948:
        /*1594*/ 	.word	index@(_Z25selective_scan_bwd_kernelI32Selective_Scan_bwd_kernel_traitsILi32ELi4ELb0ELb1ELb1ELb0ELb0EN3c104HalfEfEEv12SSMParamsBwd)
        /*1598*/ 	.word	0x00000000


	//----- nvinfo : EIATTR_MIN_STACK_SIZE
	.align		4
.L_949:
        /*159c*/ 	.byte	0x04, 0x12
        /*159e*/ 	.short	(.L_951 - .L_950)
	.align		4
.L_950:
        /*15a0*/ 	.word	index@(_Z25selective_scan_bwd_kernelI32Selective_Scan_bwd_kernel_traitsILi32ELi4ELb0ELb1ELb1ELb0ELb1EN3c104HalfEfEEv12SSMParamsBwd)
        /*15a4*/ 	.word	0x00000000


	//----- nvinfo : EIATTR_MIN_STACK_SIZE
	.align		4
.L_951:
        /*15a8*/ 	.byte	0x04, 0x12
        /*15aa*/ 	.short	(.L_953 - .L_952)
	.align		4
.L_952:
        /*15ac*/ 	.word	index@(_Z25selective_scan_bwd_kernelI32Selective_Scan_bwd_kernel_traitsILi32ELi4ELb0ELb1ELb1ELb1ELb0EN3c104HalfEfEEv12SSMParamsBwd)
        /*15b0*/ 	.word	0x00000000


	//----- nvinfo : EIATTR_MIN_STACK_SIZE
	.align		4
.L_953:
        /*15b4*/ 	.byte	0x04, 0x12
        /*15b6*/ 	.short	(.L_955 - .L_954)
	.align		4
.L_954:
        /*15b8*/ 	.word	index@(_Z25selective_scan_bwd_kernelI32Selective_Scan_bwd_kernel_traitsILi32ELi4ELb0ELb1ELb1ELb1ELb1EN3c104HalfEfEEv12SSMParamsBwd)
        /*15bc*/ 	.word	0x00000000


	//----- nvinfo : EIATTR_MIN_STACK_SIZE
	.align		4
.L_955:
        /*15c0*/ 	.byte	0x04, 0x12
        /*15c2*/ 	.short	(.L_957 - .L_956)
	.align		4
.L_956:
        /*15c4*/ 	.word	index@(_Z25selective_scan_bwd_kernelI32Selective_Scan_bwd_kernel_traitsILi32ELi4ELb1ELb0ELb0ELb0ELb0EN3c104HalfEfEEv12SSMParamsBwd)
        /*15c8*/ 	.word	0x00000000


	//----- nvinfo : EIATTR_MIN_STACK_SIZE
	.align		4
.L_957:
        /*15cc*/ 	.byte	0x04, 0x12
        /*15ce*/ 	.short	(.L_959 - .L_958)
	.align		4
.L_958:
        /*15d0*/ 	.word	index@(_Z25selective_scan_bwd_kernelI32Selective_Scan_bwd_kernel_traitsILi32ELi4ELb1ELb0ELb0ELb0ELb1EN3c104HalfEfEEv12SSMParamsBwd)
        /*15d4*/ 	.word	0x00000000


	//----- nvinfo : EIATTR_MIN_STACK_SIZE
	.align		4
.L_959:
        /*15d8*/ 	.byte	0x04, 0x12
        /*15da*/ 	.short	(.L_961 - .L_960)
	.align		4
.L_960:
        /*15dc*/ 	.word	index@(_Z25selective_scan_bwd_kernelI32Selective_Scan_bwd_kernel_traitsILi32ELi4ELb1ELb0ELb0ELb1ELb0EN3c104HalfEfEEv12SSMParamsBwd)
        /*15e0*/ 	.word	0x00000000


	//----- nvinfo : EIATTR_MIN_STACK_SIZE
	.align		4
.L_961:
        /*15e4*/ 	.byte	0x04, 0x12
        /*15e6*/ 	.short	(.L_963 - .L_962)
	.align		4
.L_962:
        /*15e8*/ 	.word	index@(_Z25selective_scan_bwd_kernelI32Selective_Scan_bwd_kernel_traitsILi32ELi4ELb1ELb0ELb0ELb1ELb1EN3c104HalfEfEEv12SSMParamsBwd)
        /*15ec*/ 	.word	0x00000000


	//----- nvinfo : EIATTR_MIN_STACK_SIZE
	.align		4
.L_963:
        /*15f0*/ 	.byte	0x04, 0x12
        /*15f2*/ 	.short	(.L_965 - .L_964)
	.align		4
.L_964:
        /*15f4*/ 	.word	index@(_Z25selective_scan_bwd_kernelI32Selective_Scan_bwd_kernel_traitsILi32ELi4ELb1ELb0ELb1ELb0ELb0EN3c104HalfEfEEv12SSMParamsBwd)
        /*15f8*/ 	.word	0x00000000


	//----- nvinfo : EIATTR_MIN_STACK_SIZE
	.align		4
.L_965:
        /*15fc*/ 	.byte	0x04, 0x12
        /*15fe*/ 	.short	(.L_967 - .L_966)
	.align		4
.L_966:
        /*1600*/ 	.word	index@(_Z25selective_scan_bwd_kernelI32Selective_Scan_bwd_kernel_traitsILi32ELi4ELb1ELb0ELb1ELb0ELb1EN3c104HalfEfEEv12SSMParamsBwd)
        /*1604*/ 	.word	0x00000000


	//----- nvinfo : EIATTR_MIN_STACK_SIZE
	.align		4
.L_967:
        /*1608*/ 	.byte	0x04, 0x12
        /*160a*/ 	.short	(.L_969 - .L_968)
	.align		4
.L_968:
        /*160c*/ 	.word	index@(_Z25selective_scan_bwd_kernelI32Selective_Scan_bwd_kernel_traitsILi32ELi4ELb1ELb0ELb1ELb1ELb0EN3c104HalfEfEEv12SSMParamsBwd)
        /*1610*/ 	.word	0x00000000


	//----- nvinfo : EIATTR_MIN_STACK_SIZE
	.align		4
.L_969:
        /*1614*/ 	.byte	0x04, 0x12
        /*1616*/ 	.short	(.L_971 - .L_970)
	.align		4
.L_970:
        /*1618*/ 	.word	index@(_Z25selective_scan_bwd_kernelI32Selective_Scan_bwd_kernel_traitsILi32ELi4ELb1ELb0ELb1ELb1ELb1EN3c104HalfEfEEv12SSMParamsBwd)
        /*161c*/ 	.word	0x00000000


	//----- nvinfo : EIATTR_MIN_STACK_SIZE
	.align		4
.L_971:
        /*1620*/ 	.byte	0x04, 0x12
        /*1622*/ 	.short	(.L_973 - .L_972)
	.align		4
.L_972:
        /*1624*/ 	.word	index@(_Z25selective_scan_bwd_kernelI32Selective_Scan_bwd_kernel_traitsILi32ELi4ELb1ELb1ELb0ELb0ELb0EN3c104HalfEfEEv12SSMParamsBwd)
        /*1628*/ 	.word	0x00000000


	//----- nvinfo : EIATTR_MIN_STACK_SIZE
	.align		4
.L_973:
        /*162c*/ 	.byte	0x04, 0x12
        /*162e*/ 	.short	(.L_975 - .L_974)
	.align		4
.L_974:
        /*1630*/ 	.word	index@(_Z25selective_scan_bwd_kernelI32Selective_Scan_bwd_kernel_traitsILi32ELi4ELb1ELb1ELb0ELb0ELb1EN3c104HalfEfEEv12SSMParamsBwd)
        /*1634*/ 	.word	0x00000000


	//----- nvinfo : EIATTR_MIN_STACK_SIZE
	.align		4
.L_975:
        /*1638*/ 	.byte	0x04, 0x12
        /*163a*/ 	.short	(.L_977 - .L_976)
	.align		4
.L_976:
        /*163c*/ 	.word	index@(_Z25selective_scan_bwd_kernelI32Selective_Scan_bwd_kernel_traitsILi32ELi4ELb1ELb1ELb0ELb1ELb0EN3c104HalfEfEEv12SSMParamsBwd)
        /*1640*/ 	.word	0x00000000


	//----- nvinfo : EIATTR_MIN_STACK_SIZE
	.align		4
.L_977:
        /*1644*/ 	.byte	0x04, 0x12
        /*1646*/ 	.short	(.L_979 - .L_978)
	.align		4
.L_978:
        /*1648*/ 	.word	index@(_Z25selective_scan_bwd_kernelI32Selective_Scan_bwd_kernel_traitsILi32ELi4ELb1ELb1ELb0ELb1ELb1EN3c104HalfEfEEv12SSMParamsBwd)
        /*164c*/ 	.word	0x00000000


	//----- nvinfo : EIATTR_MIN_STACK_SIZE
	.align		4
.L_979:
        /*1650*/ 	.byte	0x04, 0x12
        /*1652*/ 	.short	(.L_981 - .L_980)
	.align		4
.L_980:
        /*1654*/ 	.word	index@(_Z25selective_scan_bwd_kernelI32Selective_Scan_bwd_kernel_traitsILi32ELi4ELb1ELb1ELb1ELb0ELb0EN3c104HalfEfEEv12SSMParamsBwd)
        /*1658*/ 	.word	0x00000000


	//----- nvinfo : EIATTR_MIN_STACK_SIZE
	.align		4
.L_981:
        /*165c*/ 	.byte	0x04, 0x12
        /*165e*/ 	.short	(.L_983 - .L_982)
	.align		4
.L_982:
        /*1660*/ 	.word	index@(_Z25selective_scan_bwd_kernelI32Selective_Scan_bwd_kernel_traitsILi32ELi4ELb1ELb1ELb1ELb0ELb1EN3c104HalfEfEEv12SSMParamsBwd)
        /*1664*/ 	.word	0x00000000


	//----- nvinfo : EIATTR_MIN_STACK_SIZE
	.align		4
.L_983:
        /*1668*/ 	.byte	0x04, 0x12
        /*166a*/ 	.short	(.L_985 - .L_984)
	.align		4
.L_984:
        /*166c*/ 	.word	index@(_Z25selective_scan_bwd_kernelI32Selective_Scan_bwd_kernel_traitsILi32ELi4ELb1ELb1ELb1ELb1ELb0EN3c104HalfEfEEv12SSMParamsBwd)
        /*1670*/ 	.word	0x00000000


	//----- nvinfo : EIATTR_MIN_STACK_SIZE
	.align		4
.L_985:
        /*1674*/ 	.byte	0x04, 0x12
        /*1676*/ 	.short	(.L_987 - .L_986)
	.align		4
.L_986:
        /*1678*/ 	.word	index@(_Z25selective_scan_bwd_kernelI32Selective_Scan_bwd_kernel_traitsILi32ELi4ELb1ELb1ELb1ELb1ELb1EN3c104HalfEfEEv12SSMParamsBwd)
        /*167c*/ 	.word	0x00000000
.L_987:


//--------------------- .nv.compat                --------------------------
	.section	.nv.compat,"",@"SHT_CUDA_COMPAT_INFO"
	.align	4
        /*0000*/ 	.byte	0x02, 0x09, 0x01, 0x00, 0x02, 0x02, 0x01, 0x00, 0x02, 0x05, 0x05, 0x00, 0x03, 0x07, 0x01, 0x01
        /*0010*/ 	.byte	0x02, 0x03, 0x00, 0x00, 0x02, 0x06, 0x01, 0x00, 0x04, 0x0b, 0x08, 0x00, 0x00, 0x00, 0x00, 0x00
        /*0020*/ 	.byte	0x00, 0x00, 0x00, 0x00


//--------------------- .nv.info._Z25selective_scan_bwd_kernelI32Selective_Scan_bwd_kernel_traitsILi128ELi16ELb0ELb0ELb0ELb0ELb0EN3c104HalfEfEEv12SSMParamsBwd --------------------------
	.section	.nv.info._Z25selective_scan_bwd_kernelI32Selective_Scan_bwd_kernel_traitsILi128ELi16ELb0ELb0ELb0ELb0ELb0EN3c104HalfEfEEv12SSMParamsBwd,"",@"SHT_CUDA_INFO"
	.sectionflags	@""
	.align	4


	//----- nvinfo : EIATTR_CUDA_API_VERSION
	.align		4
        /*0000*/ 	.byte	0x04, 0x37
        /*0002*/ 	.short	(.L_989 - .L_988)
.L_988:
        /*0004*/ 	.word	0x00000082


	//----- nvinfo : EIATTR_KPARAM_INFO
	.align		4
.L_989:
        /*0008*/ 	.byte	0x04, 0x17
        /*000a*/ 	.short	(.L_991 - .L_990)
.L_990:
        /*000c*/ 	.word	0x00000000
        /*0010*/ 	.short	0x0000
        /*0012*/ 	.short	0x0000
        /*0014*/ 	.byte	0x00, 0xf0, 0xc1, 0x07


	//----- nvinfo : EIATTR_SPARSE_MMA_MASK
	.align		4
.L_991:
        /*0018*/ 	.byte	0x03, 0x50
        /*001a*/ 	.short	0x0000


	//----- nvinfo : EIATTR_MAXREG_COUNT
	.align		4
        /*001c*/ 	.byte	0x03, 0x1b
        /*001e*/ 	.short	0x00a8


	//----- nvinfo : EIATTR_NUM_BARRIERS
	.align		4
        /*0020*/ 	.byte	0x02, 0x4c
        /*0022*/ 	.byte	0x01
	.zero		1


	//----- nvinfo : EIATTR_ANNOTATIONS
	.align		4
        /*0024*/ 	.byte	0x04, 0x55
        /*0026*/ 	.short	(.L_993 - .L_992)


	//   ....[0]....
.L_992:
        /*0028*/ 	.word	0x00000001
        /*002c*/ 	.byte	0x80, 0x02, 0x00, 0x00, 0x01, 0x00, 0x00, 0x00, 0xb0, 0x02, 0x00, 0x00, 0x01, 0x00, 0x00, 0x00
        /* <DEDUP_REMOVED lines=21> */
        /*018c*/ 	.byte	0x50, 0x63, 0x00, 0x00, 0x01, 0x00, 0x00, 0x00, 0x00, 0x66, 0x00, 0x00


	//----- nvinfo : EIATTR_MERCURY_ISA_VERSION
	.align		4
.L_993:
        /*0198*/ 	.byte	0x03, 0x5f
        /*019a*/ 	.short	0x0101


	//----- nvinfo : EIATTR_COOP_GROUP_MASK_REGIDS
	.align		4
        /*019c*/ 	.byte	0x04, 0x29
        /*019e*/ 	.short	(.L_995 - .L_994)


	//   ....[0]....
.L_994:
        /*01a0*/ 	.word	0xffffffff


	//   ....[1]....
        /*01a4*/ 	.word	0xffffffff


	//   ....[2]....
        /*01a8*/ 	.word	0xffffffff


	//   ....[3]....
        /*01ac*/ 	.word	0xffffffff


	//   ....[4]....
        /*01b0*/ 	.word	0xffffffff


	//   ....[5]....
        /*01b4*/ 	.word	0xffffffff


	//   ....[6]....
        /*01b8*/ 	.word	0xffffffff


	//   ....[7]....
        /*01bc*/ 	.word	0xffffffff


	//   ....[8]....
        /*01c0*/ 	.word	0xffffffff


	//   ....[9]....
        /*01c4*/ 	.word	0xffffffff


	//   ....[10]....
        /*01c8*/ 	.word	0xffffffff


	//   ....[11]....
        /*01cc*/ 	.word	0xffffffff


	//   ....[12]....
        /*01d0*/ 	.word	0xffffffff


	//   ....[13]....
        /*01d4*/ 	.word	0xffffffff


	//   ....[14]....
        /*01d8*/ 	.word	0xffffffff


	//   ....[15]....
        /*01dc*/ 	.word	0xffffffff


	//   ....[16]....
        /*01e0*/ 	.word	0xffffffff


	//   ....[17]....
        /*01e4*/ 	.word	0xffffffff


	//   ....[18]....
        /*01e8*/ 	.word	0xffffffff


	//   ....[19]....
        /*01ec*/ 	.word	0xffffffff


	//   ....[20]....
        /*01f0*/ 	.word	0xffffffff


	//   ....[21]....
        /*01f4*/ 	.word	0xffffffff


	//   ....[22]....
        /*01f8*/ 	.word	0xffffffff


	//   ....[23]....
        /*01fc*/ 	.word	0xffffffff


	//   ....[24]....
        /*0200*/ 	.word	0xffffffff


	//   ....[25]....
        /*0204*/ 	.word	0xffffffff


	//   ....[26]....
        /*0208*/ 	.word	0xffffffff


	//   ....[27]....
        /*020c*/ 	.word	0xffffffff


	//   ....[28]....
        /*0210*/ 	.word	0xffffffff


	//   ....[29]....
        /*0214*/ 	.word	0xffffffff


	//   ....[30]....
        /*0218*/ 	.word	0xffffffff


	//   ....[31]....
        /*021c*/ 	.word	0xffffffff


	//   ....[32]....
        /*0220*/ 	.word	0xffffffff


	//   ....[33]....
        /*0224*/ 	.word	0xffffffff


	//   ....[34]....
        /*0228*/ 	.word	0xffffffff


	//   ....[35]....
        /*022c*/ 	.word	0xffffffff


	//   ....[36]....
        /*0230*/ 	.word	0xffffffff


	//   ....[37]....
        /*0234*/ 	.word	0xffffffff


	//   ....[38]....
        /*0238*/ 	.word	0xffffffff


	//   ....[39]....
        /*023c*/ 	.word	0xffffffff


	//   ....[40]....
        /*0240*/ 	.word	0xffffffff


	//   ....[41]....
        /*0244*/ 	.word	0xffffffff


	//   ....[42]....
        /*0248*/ 	.word	0xffffffff


	//   ....[43]....
        /*024c*/ 	.word	0xffffffff


	//   ....[44]....
        /*0250*/ 	.word	0xffffffff


	//   ....[45]....
        /*0254*/ 	.word	0xffffffff


	//   ....[46]....
        /*0258*/ 	.word	0xffffffff


	//   ....[47]....
        /*025c*/ 	.word	0xffffffff


	//   ....[48]....
        /*0260*/ 	.word	0xffffffff


	//   ....[49]....
        /*0264*/ 	.word	0xffffffff


	//   ....[50]....
        /*0268*/ 	.word	0xffffffff


	//   ....[51]....
        /*026c*/ 	.word	0xffffffff


	//   ....[52]....
        /*0270*/ 	.word	0xffffffff


	//   ....[53]....
        /*0274*/ 	.word	0xffffffff


	//   ....[54]....
        /*0278*/ 	.word	0xffffffff


	//   ....[55]....
        /*027c*/ 	.word	0x05000056


	//   ....[56]....
        /*0280*/ 	.word	0x05000056


	//   ....[57]....
        /*0284*/ 	.word	0x05000056


	//   ....[58]....
        /*0288*/ 	.word	0x05000056


	//   ....[59]....
        /*028c*/ 	.word	0x05000056


	//   ....[60]....
        /*0290*/ 	.word	0x05000056


	//   ....[61]....
        /*0294*/ 	.word	0x05000056


	//   ....[62]....
        /*0298*/ 	.word	0x05000056


	//   ....[63]....
        /*029c*/ 	.word	0x05000056


	//   ....[64]....
        /*02a0*/ 	.word	0x05000056


	//   ....[65]....
        /*02a4*/ 	.word	0x05000056


	//   ....[66]....
        /*02a8*/ 	.word	0x05000056


	//   ....[67]....
        /*02ac*/ 	.word	0x05000056


	//   ....[68]....
        /*02b0*/ 	.word	0x05000056


	//   ....[69]....
        /*02b4*/ 	.word	0x05000056


	//   ....[70]....
        /*02b8*/ 	.word	0x05000056


	//   ....[71]....
        /*02bc*/ 	.word	0x05000056


	//   ....[72]....
        /*02c0*/ 	.word	0x05000056


	//   ....[73]....
        /*02c4*/ 	.word	0x05000056


	//   ....[74]....
        /*02c8*/ 	.word	0x05000056


	//   ....[75]....
        /*02cc*/ 	.word	0x05000056


	//   ....[76]....
        /*02d0*/ 	.word	0x05000056


	//   ....[77]....
        /*02d4*/ 	.word	0x05000056


	//   ....[78]....
        /*02d8*/ 	.word	0x05000056


	//   ....[79]....
        /*02dc*/ 	.word	0x05000056


	//   ....[80]....
        /*02e0*/ 	.word	0x05000056


	//   ....[81]....
        /*02e4*/ 	.word	0x05000056


	//   ....[82]....
        /*02e8*/ 	.word	0x05000056


	//   ....[83]....
        /*02ec*/ 	.word	0x05000056


	//   ....[84]....
        /*02f0*/ 	.word	0x05000056


	//   ....[85]....
        /*02f4*/ 	.word	0x05000056


	//   ....[86]....
        /*02f8*/ 	.word	0x05000056


	//----- nvinfo : EIATTR_COOP_GROUP_INSTR_OFFSETS
	.align		4
.L_995:
        /*02fc*/ 	.byte	0x04, 0x28
        /*02fe*/ 	.short	(.L_997 - .L_996)


	//   ....[0]....
.L_996:
        /*0300*/ 	.word	0x00001160


	//   ....[1]....
        /*0304*/ 	.word	0x00001830


	//   ....[2]....
        /*0308*/ 	.word	0x00001d00


	//   ....[3]....
        /*030c*/ 	.word	0x00003200


	//   ....[4]....
        /*0310*/ 	.word	0x00003220


	//   ....[5]....
        /*0314*/ 	.word	0x00003250


	//   ....[6]....
        /*0318*/ 	.word	0x00003270


	//   ....[7]....
        /*031c*/ 	.word	0x000032a0


	//   ....[8]....
        /*0320*/ 	.word	0x000032c0


	//   ....[9]....
        /*0324*/ 	.word	0x000032f0


	//   ....[10]....
        /*0328*/ 	.word	0x00003310


	//   ....[11]....
        /*032c*/ 	.word	0x00003340


	//   ....[12]....
        /*0330*/ 	.word	0x00003350


	//   ....[13]....
        /*0334*/ 	.word	0x000033f0


	//   ....[14]....
        /*0338*/ 	.word	0x00003400


	//   ....[15]....
        /*033c*/ 	.word	0x00003410


	//   ....[16]....
        /*0340*/ 	.word	0x00003420


	//   ....[17]....
        /*0344*/ 	.word	0x000039e0


	//   ....[18]....
        /*0348*/ 	.word	0x000039f0


	//   ....[19]....
        /*034c*/ 	.word	0x00003a00


	//   ....[20]....
        /*0350*/ 	.word	0x00003a30


	//   ....[21]....
        /*0354*/ 	.word	0x00003a40


	//   ....[22]....
        /*0358*/ 	.word	0x00003a70


	//   ....[23]....
        /*035c*/ 	.word	0x00003a80


	//   ....[24]....
        /*0360*/ 	.word	0x00003ab0


	//   ....[25]....
        /*0364*/ 	.word	0x00003ac0


	//   ....[26]....
        /*0368*/ 	.word	0x00003af0


	//   ....[27]....
        /*036c*/ 	.word	0x00003b00


	//   ....[28]....
        /*0370*/ 	.word	0x00003b30


	//   ....[29]....
        /*0374*/ 	.word	0x00003b40


	//   ....[30]....
        /*0378*/ 	.word	0x00003b50


	//   ....[31]....
        /*037c*/ 	.word	0x00003b60


	//   ....[32]....
        /*0380*/ 	.word	0x00003b70


	//   ....[33]....
        /*0384*/ 	.word	0x00004510


	//   ....[34]....
        /*0388*/ 	.word	0x00004530


	//   ....[35]....
        /*038c*/ 	.word	0x00004560


	//   ....[36]....
        /*0390*/ 	.word	0x00004580


	//   ....[37]....
        /*0394*/ 	.word	0x000045b0


	//   ....[38]....
        /*0398*/ 	.word	0x000045d0


	//   ....[39]....
        /*039c*/ 	.word	0x00004600


	//   ....[40]....
        /*03a0*/ 	.word	0x00004620


	//   ....[41]....
        /*03a4*/ 	.word	0x000046a0


	//   ....[42]....
        /*03a8*/ 	.word	0x000046b0


	//   ....[43]....
        /*03ac*/ 	.word	0x00005010


	//   ....[44]....
        /*03b0*/ 	.word	0x00005d40


	//   ....[45]....
        /*03b4*/ 	.word	0x000063d0


	//   ....[46]....
        /*03b8*/ 	.word	0x000063f0


	//   ....[47]....
        /*03bc*/ 	.word	0x00006420


	//   ....[48]....
        /*03c0*/ 	.word	0x00006470


	//   ....[49]....
        /*03c4*/ 	.word	0x00006490


	//   ....[50]....
        /*03c8*/ 	.word	0x00006680


	//   ....[51]....
        /*03cc*/ 	.word	0x000066a0


	//   ....[52]....
        /*03d0*/ 	.word	0x000066d0


	//   ....[53]....
        /*03d4*/ 	.word	0x00006720


	//   ....[54]....
        /*03d8*/ 	.word	0x00006740


	//   ....[55]....
        /*03dc*/ 	.word	0x00006fc0


	//   ....[56]....
        /*03e0*/ 	.word	0x00007010


	//   ....[57]....
        /*03e4*/ 	.word	0x000070b0


	//   ....[58]....
        /*03e8*/ 	.word	0x00007100


	//   ....[59]....
        /*03ec*/ 	.word	0x000071a0


	//   ....[60]....
        /*03f0*/ 	.word	0x000071f0


	//   ....[61]....
        /*03f4*/ 	.word	0x00007290


	//   ....[62]....
        /*03f8*/ 	.word	0x000072e0


	//   ....[63]....
        /*03fc*/ 	.word	0x00007380


	//   ....[64]....
        /*0400*/ 	.word	0x000073d0


	//   ....[65]....
        /*0404*/ 	.word	0x00007470


	//   ....[66]....
        /*0408*/ 	.word	0x00007510


	//   ....[67]....
        /*040c*/ 	.word	0x000075b0


	//   ....[68]....
        /*0410*/ 	.word	0x00007660


	//   ....[69]....
        /*0414*/ 	.word	0x000076a0


	//   ....[70]....
        /*0418*/ 	.word	0x00007700


	//   ....[71]....
        /*041c*/ 	.word	0x00007790


	//   ....[72]....
        /*0420*/ 	.word	0x000077e0


	//   ....[73]....
        /*0424*/ 	.word	0x00007870


	//   ....[74]....
        /*0428*/ 	.word	0x000078c0


	//   ....[75]....
        /*042c*/ 	.word	0x00007950


	//   ....[76]....
        /*0430*/ 	.word	0x000079a0


	//   ....[77]....
        /*0434*/ 	.word	0x00007a30


	//   ....[78]....
        /*0438*/ 	.word	0x00007a80


	//   ....[79]....
        /*043c*/ 	.word	0x00007b10


	//   ....[80]....
        /*0440*/ 	.word	0x00007b60


	//   ....[81]....
        /*0444*/ 	.word	0x00007c10


	//   ....[82]....
        /*0448*/ 	.word	0x00007c60


	//   ....[83]....
        /*044c*/ 	.word	0x00007cd0


	//   ....[84]....
        /*0450*/ 	.word	0x00007d20


	//   ....[85]....
        /*0454*/ 	.word	0x00007d80


	//   ....[86]....
        /*0458*/ 	.word	0x00007dd0


	//----- nvinfo : EIATTR_EXIT_INSTR_OFFSETS
	.align		4
.L_997:
        /*045c*/ 	.byte	0x04, 0x1c
        /*045e*/ 	.short	(.L_999 - .L_998)


	//   ....[0]....
.L_998:
        /*0460*/ 	.word	0x000068b0


	//   ....[1]....
        /*0464*/ 	.word	0x00006f60


	//----- nvinfo : EIATTR_MAX_THREADS
	.align		4
.L_999:
        /*0468*/ 	.byte	0x04, 0x05
        /*046a*/ 	.short	(.L_1001 - .L_1000)
.L_1000:
        /*046c*/ 	.word	0x00000080
        /*0470*/ 	.word	0x00000001
        /*0474*/ 	.word	0x00000001


	//----- nvinfo : EIATTR_CRS_STACK_SIZE
	.align		4
.L_1001:
        /*0478*/ 	.byte	0x04, 0x1e
        /*047a*/ 	.short	(.L_1003 - .L_1002)
.L_1002:
        /*047c*/ 	.word	0x00000000


	//----- nvinfo : EIATTR_CBANK_PARAM_SIZE
	.align		4
.L_1003:
        /*0480*/ 	.byte	0x03, 0x19
        /*0482*/ 	.short	0x01f0


	//----- nvinfo : EIATTR_PARAM_CBANK
	.align		4
        /*0484*/ 	.byte	0x04, 0x0a
        /*0486*/ 	.short	(.L_1005 - .L_1004)
	.align		4
.L_1004:
        /*0488*/ 	.word	index@(.nv.constant0._Z25selective_scan_bwd_kernelI32Selective_Scan_bwd_kernel_traitsILi128ELi16ELb0ELb0ELb0ELb0ELb0EN3c104HalfEfEEv12SSMParamsBwd)
        /*048c*/ 	.short	0x0210
        /*048e*/ 	.short	0x01f0


	//----- nvinfo : EIATTR_SW_WAR
	.align		4
.L_1005:
        /*0490*/ 	.byte	0x04, 0x36
        /*0492*/ 	.short	(.L_1007 - .L_1006)
.L_1006:
        /*0494*/ 	.word	0x00000008
.L_1007:


//--------------------- .nv.info._Z25selective_scan_bwd_kernelI32Selective_Scan_bwd_kernel_traitsILi128ELi16ELb0ELb0ELb0ELb0ELb1EN3c104HalfEfEEv12SSMParamsBwd --------------------------
	.section	.nv.info._Z25selective_scan_bwd_kernelI32Selective_Scan_bwd_kernel_traitsILi128ELi16ELb0ELb0ELb0ELb0ELb1EN3c104HalfEfEEv12SSMParamsBwd,"",@"SHT_CUDA_INFO"
	.sectionflags	@""
	.align	4


	//----- nvinfo : EIATTR_CUDA_API_VERSION
	.align		4
        /*0000*/ 	.byte	0x04, 0x37
        /*0002*/ 	.short	(.L_1009 - .L_1008)
.L_1008:
        /*0004*/ 	.word	0x00000082


	//----- nvinfo : EIATTR_KPARAM_INFO
	.align		4
.L_1009:
        /*0008*/ 	.byte	0x04, 0x17
        /*000a*/ 	.short	(.L_1011 - .L_1010)
.L_1010:
        /*000c*/ 	.word	0x00000000
        /*0010*/ 	.short	0x0000
        /*0012*/ 	.short	0x0000
        /*0014*/ 	.byte	0x00, 0xf0, 0xc1, 0x07


	//----- nvinfo : EIATTR_SPARSE_MMA_MASK
	.align		4
.L_1011:
        /*0018*/ 	.byte	0x03, 0x50
        /*001a*/ 	.short	0x0000


	//----- nvinfo : EIATTR_MAXREG_COUNT
	.align		4
        /*001c*/ 	.byte	0x03, 0x1b
        /*001e*/ 	.short	0x00a8


	//----- nvinfo : EIATTR_NUM_BARRIERS
	.align		4
        /*0020*/ 	.byte	0x02, 0x4c
        /*0022*/ 	.byte	0x01
	.zero		1


	//----- nvinfo : EIATTR_ANNOTATIONS
	.align		4
        /*0024*/ 	.byte	0x04, 0x55
        /*0026*/ 	.short	(.L_1013 - .L_1012)


	//   ....[0]....
.L_1012:
        /* <DEDUP_REMOVED lines=26> */
        /*01bc*/ 	.byte	0xf0, 0x91, 0x00, 0x00


	//----- nvinfo : EIATTR_MERCURY_ISA_VERSION
	.align		4
.L_1013:
        /*01c0*/ 	.byte	0x03, 0x5f
        /*01c2*/ 	.short	0x0101


	//----- nvinfo : EIATTR_COOP_GROUP_MASK_REGIDS
	.align		4
        /*01c4*/ 	.byte	0x04, 0x29
        /*01c6*/ 	.short	(.L_1015 - .L_1014)


	//   ....[0]....
.L_1014:
        /*01c8*/ 	.word	0xffffffff


	//   ....[1]....
        /*01cc*/ 	.word	0xffffffff


	//   ....[2]....
        /*01d0*/ 	.word	0xffffffff


	//   ....[3]....
        /*01d4*/ 	.word	0xffffffff


	//   ....[4]....
        /*01d8*/ 	.word	0xffffffff


	//   ....[5]....
        /*01dc*/ 	.word	0xffffffff


	//   ....[6]....
        /*01e0*/ 	.word	0xffffffff


	//   ....[7]....
        /*01e4*/ 	.word	0xffffffff


	//   ....[8]....
        /*01e8*/ 	.word	0xffffffff


	//   ....[9]....
        /*01ec*/ 	.word	0xffffffff


	//   ....[10]....
        /*01f0*/ 	.word	0xffffffff


	//   ....[11]....
        /*01f4*/ 	.word	0xffffffff


	//   ....[12]....
        /*01f8*/ 	.word	0xffffffff


	//   ....[13]....
        /*01fc*/ 	.word	0xffffffff


	//   ....[14]....
        /*0200*/ 	.word	0xffffffff


	//   ....[15]....
        /*0204*/ 	.word	0xffffffff


	//   ....[16]....
        /*0208*/ 	.word	0xffffffff


	//   ....[17]....
        /*020c*/ 	.word	0xffffffff


	//   ....[18]....
        /*0210*/ 	.word	0xffffffff


	//   ....[19]....
        /*0214*/ 	.word	0xffffffff


	//   ....[20]....
        /*0218*/ 	.word	0xffffffff


	//   ....[21]....
        /*021c*/ 	.word	0xffffffff


	//   ....[22]....
        /*0220*/ 	.word	0xffffffff


	//   ....[23]....
        /*0224*/ 	.word	0xffffffff


	//   ....[24]....
        /*0228*/ 	.word	0xffffffff


	//   ....[25]....
        /*022c*/ 	.word	0xffffffff


	//   ....[26]....
        /*0230*/ 	.word	0xffffffff


	//   ....[27]....
        /*0234*/ 	.word	0xffffffff


	//   ....[28]....
        /*0238*/ 	.word	0xffffffff


	//   ....[29]....
        /*023c*/ 	.word	0xffffffff


	//   ....[30]....
        /*0240*/ 	.word	0xffffffff


	//   ....[31]....
        /*0244*/ 	.word	0xffffffff


	//   ....[32]....
        /*0248*/ 	.word	0xffffffff


	//   ....[33]....
        /*024c*/ 	.word	0xffffffff


	//   ....[34]....
        /*0250*/ 	.word	0xffffffff


	//   ....[35]....
        /*0254*/ 	.word	0xffffffff


	//   ....[36]....
        /*0258*/ 	.word	0xffffffff


	//   ....[37]....
        /*025c*/ 	.word	0xffffffff


	//   ....[38]....
        /*0260*/ 	.word	0xffffffff


	//   ....[39]....
        /*0264*/ 	.word	0xffffffff


	//   ....[40]....
        /*0268*/ 	.word	0xffffffff


	//   ....[41]....
        /*026c*/ 	.word	0xffffffff


	//   ....[42]....
        /*0270*/ 	.word	0xffffffff


	//   ....[43]....
        /*0274*/ 	.word	0xffffffff


	//   ....[44]....
        /*0278*/ 	.word	0xffffffff


	//   ....[45]....
        /*027c*/ 	.word	0xffffffff


	//   ....[46]....
        /*0280*/ 	.word	0xffffffff


	//   ....[47]....
        /*0284*/ 	.word	0xffffffff


	//   ....[48]....
        /*0288*/ 	.word	0xffffffff


	//   ....[49]....
        /*028c*/ 	.word	0xffffffff


	//   ....[50]....
        /*0290*/ 	.word	0xffffffff


	//   ....[51]....
        /*0294*/ 	.word	0xffffffff


	//   ....[52]....
        /*0298*/ 	.word	0xffffffff


	//   ....[53]....
        /*029c*/ 	.word	0xffffffff


	//   ....[54]....
        /*02a0*/ 	.word	0xffffffff


	//   ....[55]....
        /*02a4*/ 	.word	0xffffffff


	//   ....[56]....
        /*02a8*/ 	.word	0xffffffff


	//   ....[57]....
        /*02ac*/ 	.word	0xffffffff


	//   ....[58]....
        /*02b0*/ 	.word	0xffffffff


	//   ....[59]....
        /*02b4*/ 	.word	0x05000056


	//   ....[60]....
        /*02b8*/ 	.word	0x05000056


	//   ....[61]....
        /*02bc*/ 	.word	0x05000056


	//   ....[62]....
        /*02c0*/ 	.word	0x05000056


	//   ....[63]....
        /*02c4*/ 	.word	0x05000056


	//   ....[64]....
        /*02c8*/ 	.word	0x05000056


	//   ....[65]....
        /*02cc*/ 	.word	0x05000056


	//   ....[66]....
        /*02d0*/ 	.word	0x05000056


	//   ....[67]....
        /*02d4*/ 	.word	0x05000056


	//   ....[68]....
        /*02d8*/ 	.word	0x05000056


	//   ....[69]....
        /*02dc*/ 	.word	0x05000056


	//   ....[70]....
        /*02e0*/ 	.word	0x05000056


	//   ....[71]....
        /*02e4*/ 	.word	0x05000056


	//   ....[72]....
        /*02e8*/ 	.word	0x05000056


	//   ....[73]....
        /*02ec*/ 	.word	0x05000056


	//   ....[74]....
        /*02f0*/ 	.word	0x05000056


	//   ....[75]....
        /*02f4*/ 	.word	0x05000056


	//   ....[76]....
        /*02f8*/ 	.word	0x05000056


	//   ....[77]....
        /*02fc*/ 	.word	0x05000056


	//   ....[78]....
        /*0300*/ 	.word	0x05000056


	//   ....[79]....
        /*0304*/ 	.word	0x05000056


	//   ....[80]....
        /*0308*/ 	.word	0x05000056


	//   ....[81]....
        /*030c*/ 	.word	0x05000056


	//   ....[82]....
        /*0310*/ 	.word	0x05000056


	//   ....[83]....
        /*0314*/ 	.word	0x05000056


	//   ....[84]....
        /*0318*/ 	.word	0x05000056


	//   ....[85]....
        /*031c*/ 	.word	0x05000056


	//   ....[86]....
        /*0320*/ 	.word	0x05000056


	//   ....[87]....
        /*0324*/ 	.word	0x05000056


	//   ....[88]....
        /*0328*/ 	.word	0x05000056


	//   ....[89]....
        /*032c*/ 	.word	0x05000056


	//   ....[90]....
        /*0330*/ 	.word	0x05000056


	//----- nvinfo : EIATTR_COOP_GROUP_INSTR_OFFSETS
	.align		4
.L_1015:
        /*0334*/ 	.byte	0x04, 0x28
        /*0336*/ 	.short	(.L_1017 - .L_1016)


	//   ....[0]....
.L_1016:
        /*0338*/ 	.word	0x000011b0


	//   ....[1]....
        /*033c*/ 	.word	0x00001720


	//   ....[2]....
        /*0340*/ 	.word	0x00002060


	//   ....[3]....
        /*0344*/ 	.word	0x00002540


	//   ....[4]....
        /*0348*/ 	.word	0x00002cb0


	//   ....[5]....
        /*034c*/ 	.word	0x000039c0


	//   ....[6]....
        /*0350*/ 	.word	0x00004750


	//   ....[7]....
        /*0354*/ 	.word	0x00005e20


	//   ....[8]....
        /*0358*/ 	.word	0x00005e40


	//   ....[9]....
        /*035c*/ 	.word	0x00005e70


	//   ....[10]....
        /*0360*/ 	.word	0x00005e90


	//   ....[11]....
        /*0364*/ 	.word	0x00005ec0


	//   ....[12]....
        /*0368*/ 	.word	0x00005ee0


	//   ....[13]....
        /*036c*/ 	.word	0x00005f10


	//   ....[14]....
        /*0370*/ 	.word	0x00005f30


	//   ....[15]....
        /*0374*/ 	.word	0x00005f60


	//   ....[16]....
        /*0378*/ 	.word	0x00005f70


	//   ....[17]....
        /*037c*/ 	.word	0x00006010


	//   ....[18]....
        /*0380*/ 	.word	0x00006020


	//   ....[19]....
        /*0384*/ 	.word	0x00006030


	//   ....[20]....
        /*0388*/ 	.word	0x00006040


	//   ....[21]....
        /*038c*/ 	.word	0x00006600


	//   ....[22]....
        /*0390*/ 	.word	0x00006610


	//   ....[23]....
        /*0394*/ 	.word	0x00006620


	//   ....[24]....
        /*0398*/ 	.word	0x00006650


	//   ....[25]....
        /*039c*/ 	.word	0x00006660


	//   ....[26]....
        /*03a0*/ 	.word	0x00006690


	//   ....[27]....
        /*03a4*/ 	.word	0x000066a0


	//   ....[28]....
        /*03a8*/ 	.word	0x000066d0


	//   ....[29]....
        /*03ac*/ 	.word	0x000066e0


	//   ....[30]....
        /*03b0*/ 	.word	0x00006710


	//   ....[31]....
        /*03b4*/ 	.word	0x00006720


	//   ....[32]....
        /*03b8*/ 	.word	0x00006750


	//   ....[33]....
        /*03bc*/ 	.word	0x00006760


	//   ....[34]....
        /*03c0*/ 	.word	0x00006770


	//   ....[35]....
        /*03c4*/ 	.word	0x00006780


	//   ....[36]....
        /*03c8*/ 	.word	0x00006790


	//   ....[37]....
        /*03cc*/ 	.word	0x00007110


	//   ....[38]....
        /*03d0*/ 	.word	0x00007130


	//   ....[39]....
        /*03d4*/ 	.word	0x00007160


	//   ....[40]....
        /*03d8*/ 	.word	0x00007180


	//   ....[41]....
        /*03dc*/ 	.word	0x000071b0


	//   ....[42]....
        /*03e0*/ 	.word	0x000071d0


	//   ....[43]....
        /*03e4*/ 	.word	0x00007200


	//   ....[44]....
        /*03e8*/ 	.word	0x00007220


	//   ....[45]....
        /*03ec*/ 	.word	0x000072a0


	//   ....[46]....
        /*03f0*/ 	.word	0x000072b0


	//   ....[47]....
        /*03f4*/ 	.word	0x00007c60


	//   ....[48]....
        /*03f8*/ 	.word	0x00008910


	//   ....[49]....
        /*03fc*/ 	.word	0x00008fc0


	//   ....[50]....
        /*0400*/ 	.word	0x00008fe0


	//   ....[51]....
        /*0404*/ 	.word	0x00009010


	//   ....[52]....
        /*0408*/ 	.word	0x00009060


	//   ....[53]....
        /*040c*/ 	.word	0x00009080


	//   ....[54]....
        /*0410*/ 	.word	0x00009270


	//   ....[55]....
        /*0414*/ 	.word	0x00009290


	//   ....[56]....
        /*0418*/ 	.word	0x000092c0


	//   ....[57]....
        /*041c*/ 	.word	0x00009310


	//   ....[58]....
        /*0420*/ 	.word	0x00009330


	//   ....[59]....
        /*0424*/ 	.word	0x00009bb0


	//   ....[60]....
        /*0428*/ 	.word	0x00009c00


	//   ....[61]....
        /*042c*/ 	.word	0x00009ca0


	//   ....[62]....
        /*0430*/ 	.word	0x00009cf0


	//   ....[63]....
        /*0434*/ 	.word	0x00009d90


	//   ....[64]....
        /*0438*/ 	.word	0x00009de0


	//   ....[65]....
        /*043c*/ 	.word	0x00009e80


	//   ....[66]....
        /*0440*/ 	.word	0x00009ed0


	//   ....[67]....
        /*0444*/ 	.word	0x00009f70


	//   ....[68]....
        /*0448*/ 	.word	0x00009fc0


	//   ....[69]....
        /*044c*/ 	.word	0x0000a060


	//   ....[70]....
        /*0450*/ 	.word	0x0000a100


	//   ....[71]....
        /*0454*/ 	.word	0x0000a1a0


	//   ....[72]....
        /*0458*/ 	.word	0x0000a250


	//   ....[73]....
        /*045c*/ 	.word	0x0000a290


	//   ....[74]....
        /*0460*/ 	.word	0x0000a2f0


	//   ....[75]....
        /*0464*/ 	.word	0x0000a380


	//   ....[76]....
        /*0468*/ 	.word	0x0000a3d0


	//   ....[77]....
        /*046c*/ 	.word	0x0000a460


	//   ....[78]....
        /*0470*/ 	.word	0x0000a4b0


	//   ....[79]....
        /*0474*/ 	.word	0x0000a540


	//   ....[80]....
        /*0478*/ 	.word	0x0000a590


	//   ....[81]....
        /*047c*/ 	.word	0x0000a620


	//   ....[82]....
        /*0480*/ 	.word	0x0000a670


	//   ....[83]....
        /*0484*/ 	.word	0x0000a700


	//   ....[84]....
        /*0488*/ 	.word	0x0000a750


	//   ....[85]....
        /*048c*/ 	.word	0x0000a800


	//   ....[86]....
        /*0490*/ 	.word	0x0000a850


	//   ....[87]....
        /*0494*/ 	.word	0x0000a8c0


	//   ....[88]....
        /*0498*/ 	.word	0x0000a910


	//   ....[89]....
        /*049c*/ 	.word	0x0000a970


	//   ....[90]....
        /*04a0*/ 	.word	0x0000a9c0


	//----- nvinfo : EIATTR_EXIT_INSTR_OFFSETS
	.align		4
.L_1017:
        /*04a4*/ 	.byte	0x04, 0x1c
        /*04a6*/ 	.short	(.L_1019 - .L_1018)


	//   ....[0]....
.L_1018:
        /*04a8*/ 	.word	0x000094a0


	//   ....[1]....
        /*04ac*/ 	.word	0x00009b50


	//----- nvinfo : EIATTR_MAX_THREADS
	.align		4
.L_1019:
        /*04b0*/ 	.byte	0x04, 0x05
        /*04b2*/ 	.short	(.L_1021 - .L_1020)
.L_1020:
        /*04b4*/ 	.word	0x00000080
        /*04b8*/ 	.word	0x00000001
        /*04bc*/ 	.word	0x00000001


	//----- nvinfo : EIATTR_CRS_STACK_SIZE
	.align		4
.L_1021:
        /*04c0*/ 	.byte	0x04, 0x1e
        /*04c2*/ 	.short	(.L_1023 - .L_1022)
.L_1022:
        /*04c4*/ 	.word	0x00000000


	//----- nvinfo : EIATTR_CBANK_PARAM_SIZE
	.align		4
.L_1023:
        /*04c8*/ 	.byte	0x03, 0x19
        /*04ca*/ 	.short	0x01f0


	//----- nvinfo : EIATTR_PARAM_CBANK
	.align		4
        /*04cc*/ 	.byte	0x04, 0x0a
        /*04ce*/ 	.short	(.L_1025 - .L_1024)
	.align		4
.L_1024:
        /*04d0*/ 	.word	index@(.nv.constant0._Z25selective_scan_bwd_kernelI32Selective_Scan_bwd_kernel_traitsILi128ELi16ELb0ELb0ELb0ELb0ELb1EN3c104HalfEfEEv12SSMParamsBwd)
        /*04d4*/ 	.short	0x0210
        /*04d6*/ 	.short	0x01f0


	//----- nvinfo : EIATTR_SW_WAR
	.align		4
.L_1025:
        /*04d8*/ 	.byte	0x04, 0x36
        /*04da*/ 	.short	(.L_1027 - .L_1026)
.L_1026:
        /*04dc*/ 	.word	0x00000008
.L_1027:


//--------------------- .nv.info._Z25selective_scan_bwd_kernelI32Selective_Scan_bwd_kernel_traitsILi128ELi16ELb0ELb0ELb0ELb1ELb0EN3c104HalfEfEEv12SSMParamsBwd --------------------------
	.section	.nv.info._Z25selective_scan_bwd_kernelI32Selective_Scan_bwd_kernel_traitsILi128ELi16ELb0ELb0ELb0ELb1ELb0EN3c104HalfEfEEv12SSMParamsBwd,"",@"SHT_CUDA_INFO"
	.sectionflags	@""
	.align	4


	//----- nvinfo : EIATTR_CUDA_API_VERSION
	.align		4
        /*0000*/ 	.byte	0x04, 0x37
        /*0002*/ 	.short	(.L_1029 - .L_1028)
.L_1028:
        /*0004*/ 	.word	0x00000082


	//----- nvinfo : EIATTR_KPARAM_INFO
	.align		4
.L_1029:
        /*0008*/ 	.byte	0x04, 0x17
        /*000a*/ 	.short	(.L_1031 - .L_1030)
.L_1030:
        /*000c*/ 	.word	0x00000000
        /*0010*/ 	.short	0x0000
        /*0012*/ 	.short	0x0000
        /*0014*/ 	.byte	0x00, 0xf0, 0xc1, 0x07


	//----- nvinfo : EIATTR_SPARSE_MMA_MASK
	.align		4
.L_1031:
        /*0018*/ 	.byte	0x03, 0x50
        /*001a*/ 	.short	0x0000


	//----- nvinfo : EIATTR_MAXREG_COUNT
	.align		4
        /*001c*/ 	.byte	0x03, 0x1b
        /*001e*/ 	.short	0x00a8


	//----- nvinfo : EIATTR_NUM_BARRIERS
	.align		4
        /*0020*/ 	.byte	0x02, 0x4c
        /*0022*/ 	.byte	0x01
	.zero		1


	//----- nvinfo : EIATTR_ANNOTATIONS
	.align		4
        /*0024*/ 	.byte	0x04, 0x55
        /*0026*/ 	.short	(.L_1033 - .L_1032)


	//   ....[0]....
.L_1032:
        /* <DEDUP_REMOVED lines=24> */


	//----- nvinfo : EIATTR_MERCURY_ISA_VERSION
	.align		4
.L_1033:
        /*0198*/ 	.byte	0x03, 0x5f
        /*019a*/ 	.short	0x0101


	//----- nvinfo : EIATTR_COOP_GROUP_MASK_REGIDS
	.align		4
        /*019c*/ 	.byte	0x04, 0x29
        /*019e*/ 	.short	(.L_1035 - .L_1034)


	//   ....[0]....
.L_1034:
        /*01a0*/ 	.word	0xffffffff


	//   ....[1]....
        /*01a4*/ 	.word	0xffffffff


	//   ....[2]....
        /*01a8*/ 	.word	0xffffffff


	//   ....[3]....
        /*01ac*/ 	.word	0xffffffff


	//   ....[4]....
        /*01b0*/ 	.word	0xffffffff


	//   ....[5]....
        /*01b4*/ 	.word	0xffffffff


	//   ....[6]....
        /*01b8*/ 	.word	0xffffffff


	//   ....[7]....
        /*01bc*/ 	.word	0xffffffff


	//   ....[8]....
        /*01c0*/ 	.word	0xffffffff


	//   ....[9]....
        /*01c4*/ 	.word	0xffffffff


	//   ....[10]....
        /*01c8*/ 	.word	0xffffffff


	//   ....[11]....
        /*01cc*/ 	.word	0xffffffff


	//   ....[12]....
        /*01d0*/ 	.word	0xffffffff


	//   ....[13]....
        /*01d4*/ 	.word	0xffffffff


	//   ....[14]....
        /*01d8*/ 	.word	0xffffffff


	//   ....[15]....
        /*01dc*/ 	.word	0xffffffff


	//   ....[16]....
        /*01e0*/ 	.word	0xffffffff


	//   ....[17]....
        /*01e4*/ 	.word	0xffffffff


	//   ....[18]....
        /*01e8*/ 	.word	0xffffffff


	//   ....[19]....
        /*01ec*/ 	.word	0xffffffff


	//   ....[20]....
        /*01f0*/ 	.word	0xffffffff


	//   ....[21]....
        /*01f4*/ 	.word	0xffffffff


	//   ....[22]....
        /*01f8*/ 	.word	0xffffffff


	//   ....[23]....
        /*01fc*/ 	.word	0xffffffff


	//   ....[24]....
        /*0200*/ 	.word	0xffffffff


	//   ....[25]....
        /*0204*/ 	.word	0xffffffff


	//   ....[26]....
        /*0208*/ 	.word	0xffffffff


	//   ....[27]....
        /*020c*/ 	.word	0xffffffff


	//   ....[28]....
        /*0210*/ 	.word	0xffffffff


	//   ....[29]....
        /*0214*/ 	.word	0xffffffff


	//   ....[30]....
        /*0218*/ 	.word	0xffffffff


	//   ....[31]....
        /*021c*/ 	.word	0xffffffff


	//   ....[32]....
        /*0220*/ 	.word	0xffffffff


	//   ....[33]....
        /*0224*/ 	.word	0xffffffff


	//   ....[34]....
        /*0228*/ 	.word	0xffffffff


	//   ....[35]....
        /*022c*/ 	.word	0xffffffff


	//   ....[36]....
        /*0230*/ 	.word	0xffffffff


	//   ....[37]....
        /*0234*/ 	.word	0xffffffff


	//   ....[38]....
        /*0238*/ 	.word	0xffffffff


	//   ....[39]....
        /*023c*/ 	.word	0xffffffff


	//   ....[40]....
        /*0240*/ 	.word	0xffffffff


	//   ....[41]....
        /*0244*/ 	.word	0xffffffff


	//   ....[42]....
        /*0248*/ 	.word	0xffffffff


	//   ....[43]....
        /*024c*/ 	.word	0xffffffff


	//   ....[44]....
        /*0250*/ 	.word	0xffffffff


	//   ....[45]....
        /*0254*/ 	.word	0xffffffff


	//   ....[46]....
        /*0258*/ 	.word	0xffffffff


	//   ....[47]....
        /*025c*/ 	.word	0xffffffff


	//   ....[48]....
        /*0260*/ 	.word	0xffffffff


	//   ....[49]....
        /*0264*/ 	.word	0xffffffff


	//   ....[50]....
        /*0268*/ 	.word	0xffffffff


	//   ....[51]....
        /*026c*/ 	.word	0xffffffff


	//   ....[52]....
        /*0270*/ 	.word	0xffffffff


	//   ....[53]....
        /*0274*/ 	.word	0xffffffff


	//   ....[54]....
        /*0278*/ 	.word	0xffffffff


	//   ....[55]....
        /*027c*/ 	.word	0xffffffff


	//   ....[56]....
        /*0280*/ 	.word	0x05000056


	//   ....[57]....
        /*0284*/ 	.word	0x05000056


	//   ....[58]....
        /*0288*/ 	.word	0x05000056


	//   ....[59]....
        /*028c*/ 	.word	0x05000056


	//   ....[60]....
        /*0290*/ 	.word	0x05000056


	//   ....[61]....
        /*0294*/ 	.word	0x05000056


	//   ....[62]....
        /*0298*/ 	.word	0x05000056


	//   ....[63]....
        /*029c*/ 	.word	0x05000056


	//   ....[64]....
        /*02a0*/ 	.word	0x05000056


	//   ....[65]....
        /*02a4*/ 	.word	0x05000056


	//   ....[66]....
        /*02a8*/ 	.word	0x05000056


	//   ....[67]....
        /*02ac*/ 	.word	0x05000056


	//   ....[68]....
        /*02b0*/ 	.word	0x05000056


	//   ....[69]....
        /*02b4*/ 	.word	0x05000056


	//   ....[70]....
        /*02b8*/ 	.word	0x05000056


	//   ....[71]....
        /*02bc*/ 	.word	0x05000056


	//   ....[72]....
        /*02c0*/ 	.word	0x05000056


	//   ....[73]....
        /*02c4*/ 	.word	0x05000056


	//   ....[74]....
        /*02c8*/ 	.word	0x05000056


	//   ....[75]....
        /*02cc*/ 	.word	0x05000056


	//   ....[76]....
        /*02d0*/ 	.word	0x05000056


	//   ....[77]....
        /*02d4*/ 	.word	0x05000056


	//   ....[78]....
        /*02d8*/ 	.word	0x05000056


	//   ....[79]....
        /*02dc*/ 	.word	0x05000056


	//   ....[80]....
        /*02e0*/ 	.word	0x05000056


	//   ....[81]....
        /*02e4*/ 	.word	0x05000056


	//   ....[82]....
        /*02e8*/ 	.word	0x05000056


	//   ....[83]....
        /*02ec*/ 	.word	0x05000056


	//   ....[84]....
        /*02f0*/ 	.word	0x05000056


	//   ....[85]....
        /*02f4*/ 	.word	0x05000056


	//   ....[86]....
        /*02f8*/ 	.word	0x05000056


	//   ....[87]....
        /*02fc*/ 	.word	0x05000056


	//----- nvinfo : EIATTR_COOP_GROUP_INSTR_OFFSETS
	.align		4
.L_1035:
        /*0300*/ 	.byte	0x04, 0x28
        /*0302*/ 	.short	(.L_1037 - .L_1036)


	//   ....[0]....
.L_1036:
        /*0304*/ 	.word	0x00001230


	//   ....[1]....
        /*0308*/ 	.word	0x000018b0


	//   ....[2]....
        /*030c*/ 	.word	0x00001fa0


	//   ....[3]....
        /*0310*/ 	.word	0x00005770


	//   ....[4]....
        /*0314*/ 	.word	0x00005790


	//   ....[5]....
        /*0318*/ 	.word	0x000057c0


	//   ....[6]....
        /*031c*/ 	.word	0x000057e0


	//   ....[7]....
        /*0320*/ 	.word	0x00005810


	//   ....[8]....
        /*0324*/ 	.word	0x00005830


	//   ....[9]....
        /*0328*/ 	.word	0x00005860


	//   ....[10]....
        /*032c*/ 	.word	0x00005880


	//   ....[11]....
        /*0330*/ 	.word	0x000058b0


	//   ....[12]....
        /*0334*/ 	.word	0x000058c0


	//   ....[13]....
        /*0338*/ 	.word	0x00005960


	//   ....[14]....
        /*033c*/ 	.word	0x00005970


	//   ....[15]....
        /*0340*/ 	.word	0x00005980


	//   ....[16]....
        /*0344*/ 	.word	0x00005990


	//   ....[17]....
        /*0348*/ 	.word	0x00005f50


	//   ....[18]....
        /*034c*/ 	.word	0x00005f60


	//   ....[19]....
        /*0350*/ 	.word	0x00005f70


	//   ....[20]....
        /*0354*/ 	.word	0x00005fa0


	//   ....[21]....
        /*0358*/ 	.word	0x00005fb0


	//   ....[22]....
        /*035c*/ 	.word	0x00005fe0


	//   ....[23]....
        /*0360*/ 	.word	0x00005ff0


	//   ....[24]....
        /*0364*/ 	.word	0x00006020


	//   ....[25]....
        /*0368*/ 	.word	0x00006030


	//   ....[26]....
        /*036c*/ 	.word	0x00006060


	//   ....[27]....
        /*0370*/ 	.word	0x00006070


	//   ....[28]....
        /*0374*/ 	.word	0x000060a0


	//   ....[29]....
        /*0378*/ 	.word	0x000060b0


	//   ....[30]....
        /*037c*/ 	.word	0x000060c0


	//   ....[31]....
        /*0380*/ 	.word	0x000060d0


	//   ....[32]....
        /*0384*/ 	.word	0x000060e0


	//   ....[33]....
        /*0388*/ 	.word	0x00006a80


	//   ....[34]....
        /*038c*/ 	.word	0x00006aa0


	//   ....[35]....
        /*0390*/ 	.word	0x00006ad0


	//   ....[36]....
        /*0394*/ 	.word	0x00006af0


	//   ....[37]....
        /*0398*/ 	.word	0x00006b20


	//   ....[38]....
        /*039c*/ 	.word	0x00006b40


	//   ....[39]....
        /*03a0*/ 	.word	0x00006b70


	//   ....[40]....
        /*03a4*/ 	.word	0x00006b90


	//   ....[41]....
        /*03a8*/ 	.word	0x00006c10


	//   ....[42]....
        /*03ac*/ 	.word	0x00006c20


	//   ....[43]....
        /*03b0*/ 	.word	0x00007900


	//   ....[44]....
        /*03b4*/ 	.word	0x000083c0


	//   ....[45]....
        /*03b8*/ 	.word	0x00009050


	//   ....[46]....
        /*03bc*/ 	.word	0x000096e0


	//   ....[47]....
        /*03c0*/ 	.word	0x00009700


	//   ....[48]....
        /*03c4*/ 	.word	0x00009730


	//   ....[49]....
        /*03c8*/ 	.word	0x00009780


	//   ....[50]....
        /*03cc*/ 	.word	0x000097a0


	//   ....[51]....
        /*03d0*/ 	.word	0x00009990


	//   ....[52]....
        /*03d4*/ 	.word	0x000099b0


	//   ....[53]....
        /*03d8*/ 	.word	0x000099e0


	//   ....[54]....
        /*03dc*/ 	.word	0x00009a30


	//   ....[55]....
        /*03e0*/ 	.word	0x00009a50


	//   ....[56]....
        /*03e4*/ 	.word	0x0000a2d0


	//   ....[57]....
        /*03e8*/ 	.word	0x0000a320


	//   ....[58]....
        /*03ec*/ 	.word	0x0000a3c0


	//   ....[59]....
        /*03f0*/ 	.word	0x0000a410


	//   ....[60]....
        /*03f4*/ 	.word	0x0000a4b0


	//   ....[61]....
        /*03f8*/ 	.word	0x0000a500


	//   ....[62]....
        /*03fc*/ 	.word	0x0000a5a0


	//   ....[63]....
        /*0400*/ 	.word	0x0000a5f0


	//   ....[64]....
        /*0404*/ 	.word	0x0000a690


	//   ....[65]....
        /*0408*/ 	.word	0x0000a6e0


	//   ....[66]....
        /*040c*/ 	.word	0x0000a780


	//   ....[67]....
        /*0410*/ 	.word	0x0000a820


	//   ....[68]....
        /*0414*/ 	.word	0x0000a8c0


	//   ....[69]....
        /*0418*/ 	.word	0x0000a970


	//   ....[70]....
        /*041c*/ 	.word	0x0000a9b0


	//   ....[71]....
        /*0420*/ 	.word	0x0000aa10


	//   ....[72]....
        /*0424*/ 	.word	0x0000aaa0


	//   ....[73]....
        /*0428*/ 	.word	0x0000aaf0


	//   ....[74]....
        /*042c*/ 	.word	0x0000ab80


	//   ....[75]....
        /*0430*/ 	.word	0x0000abd0


	//   ....[76]....
        /*0434*/ 	.word	0x0000ac60


	//   ....[77]....
        /*0438*/ 	.word	0x0000acb0


	//   ....[78]....
        /*043c*/ 	.word	0x0000ad40


	//   ....[79]....
        /*0440*/ 	.word	0x0000ad90


	//   ....[80]....
        /*0444*/ 	.word	0x0000ae20


	//   ....[81]....
        /*0448*/ 	.word	0x0000ae70


	//   ....[82]....
        /*044c*/ 	.word	0x0000af20


	//   ....[83]....
        /*0450*/ 	.word	0x0000af70


	//   ....[84]....
        /*0454*/ 	.word	0x0000afe0


	//   ....[85]....
        /*0458*/ 	.word	0x0000b030


	//   ....[86]....
        /*045c*/ 	.word	0x0000b090


	//   ....[87]....
        /*0460*/ 	.word	0x0000b0e0


	//----- nvinfo : EIATTR_EXIT_INSTR_OFFSETS
	.align		4
.L_1037:
        /*0464*/ 	.byte	0x04, 0x1c
        /*0466*/ 	.short	(.L_1039 - .L_1038)


	//   ....[0]....
.L_1038:
        /*0468*/ 	.word	0x00009bc0


	//   ....[1]....
        /*046c*/ 	.word	0x0000a270


	//----- nvinfo : EIATTR_MAX_THREADS
	.align		4
.L_1039:
        /*0470*/ 	.byte	0x04, 0x05
        /*0472*/ 	.short	(.L_1041 - .L_1040)
.L_1040:
        /*0474*/ 	.word	0x00000080
        /*0478*/ 	.word	0x00000001
        /*047c*/ 	.word	0x00000001


	//----- nvinfo : EIATTR_CRS_STACK_SIZE
	.align		4
.L_1041:
        /*0480*/ 	.byte	0x04, 0x1e
        /*0482*/ 	.short	(.L_1043 - .L_1042)
.L_1042:
        /*0484*/ 	.word	0x00000000


	//----- nvinfo : EIATTR_CBANK_PARAM_SIZE
	.align		4
.L_1043:
        /*0488*/ 	.byte	0x03, 0x19
        /*048a*/ 	.short	0x01f0


	//----- nvinfo : EIATTR_PARAM_CBANK
	.align		4
        /*048c*/ 	.byte	0x04, 0x0a
        /*048e*/ 	.short	(.L_1045 - .L_1044)
	.align		4
.L_1044:
        /*0490*/ 	.word	index@(.nv.constant0._Z25selective_scan_bwd_kernelI32Selective_Scan_bwd_kernel_traitsILi128ELi16ELb0ELb0ELb0ELb1ELb0EN3c104HalfEfEEv12SSMParamsBwd)
        /*0494*/ 	.short	0x0210
        /*0496*/ 	.short	0x01f0


	//----- nvinfo : EIATTR_SW_WAR
	.align		4
.L_1045:
        /*0498*/ 	.byte	0x04, 0x36
        /*049a*/ 	.short	(.L_1047 - .L_1046)
.L_1046:
        /*049c*/ 	.word	0x00000008
.L_1047:


//--------------------- .nv.info._Z25selective_scan_bwd_kernelI32Selective_Scan_bwd_kernel_traitsILi128ELi16ELb0ELb0ELb0ELb1ELb1EN3c104HalfEfEEv12SSMParamsBwd --------------------------
	.section	.nv.info._Z25selective_scan_bwd_kernelI32Selective_Scan_bwd_kernel_traitsILi128ELi16ELb0ELb0ELb0ELb1ELb1EN3c104HalfEfEEv12SSMParamsBwd,"",@"SHT_CUDA_INFO"
	.sectionflags	@""
	.align	4


	//----- nvinfo : EIATTR_CUDA_API_VERSION
	.align		4
        /*0000*/ 	.byte	0x04, 0x37
        /*0002*/ 	.short	(.L_1049 - .L_1048)
.L_1048:
        /*0004*/ 	.word	0x00000082


	//----- nvinfo : EIATTR_KPARAM_INFO
	.align		4
.L_1049:
        /*0008*/ 	.byte	0x04, 0x17
        /*000a*/ 	.short	(.L_1051 - .L_1050)
.L_1050:
        /*000c*/ 	.word	0x00000000
        /*0010*/ 	.short	0x0000
        /*0012*/ 	.short	0x0000
        /*0014*/ 	.byte	0x00, 0xf0, 0xc1, 0x07


	//----- nvinfo : EIATTR_SPARSE_MMA_MASK
	.align		4
.L_1051:
        /*0018*/ 	.byte	0x03, 0x50
        /*001a*/ 	.short	0x0000


	//----- nvinfo : EIATTR_MAXREG_COUNT
	.align		4
        /*001c*/ 	.byte	0x03, 0x1b
        /*001e*/ 	.short	0x00a8


	//----- nvinfo : EIATTR_NUM_BARRIERS
	.align		4
        /*0020*/ 	.byte	0x02, 0x4c
        /*0022*/ 	.byte	0x01
	.zero		1


	//----- nvinfo : EIATTR_ANNOTATIONS
	.align		4
        /*0024*/ 	.byte	0x04, 0x55
        /*0026*/ 	.short	(.L_1053 - .L_1052)


	//   ....[0]....
.L_1052:
        /* <DEDUP_REMOVED lines=27> */


	//----- nvinfo : EIATTR_MERCURY_ISA_VERSION
	.align		4
.L_1053:
        /*01c0*/ 	.byte	0x03, 0x5f
        /*01c2*/ 	.short	0x0101


	//----- nvinfo : EIATTR_COOP_GROUP_MASK_REGIDS
	.align		4
        /*01c4*/ 	.byte	0x04, 0x29
        /*01c6*/ 	.short	(.L_1055 - .L_1054)


	//   ....[0]....
.L_1054:
        /*01c8*/ 	.word	0xffffffff


	//   ....[1]....
        /*01cc*/ 	.word	0xffffffff


	//   ....[2]....
        /*01d0*/ 	.word	0xffffffff


	//   ....[3]....
        /*01d4*/ 	.word	0xffffffff


	//   ....[4]....
        /*01d8*/ 	.word	0xffffffff


	//   ....[5]....
        /*01dc*/ 	.word	0xffffffff


	//   ....[6]....
        /*01e0*/ 	.word	0xffffffff


	//   ....[7]....
        /*01e4*/ 	.word	0xffffffff


	//   ....[8]....
        /*01e8*/ 	.word	0xffffffff


	//   ....[9]....
        /*01ec*/ 	.word	0xffffffff


	//   ....[10]....
        /*01f0*/ 	.word	0xffffffff


	//   ....[11]....
        /*01f4*/ 	.word	0xffffffff


	//   ....[12]....
        /*01f8*/ 	.word	0xffffffff


	//   ....[13]....
        /*01fc*/ 	.word	0xffffffff


	//   ....[14]....
        /*0200*/ 	.word	0xffffffff


	//   ....[15]....
        /*0204*/ 	.word	0xffffffff


	//   ....[16]....
        /*0208*/ 	.word	0xffffffff


	//   ....[17]....
        /*020c*/ 	.word	0xffffffff


	//   ....[18]....
        /*0210*/ 	.word	0xffffffff


	//   ....[19]....
        /*0214*/ 	.word	0xffffffff


	//   ....[20]....
        /*0218*/ 	.word	0xffffffff


	//   ....[21]....
        /*021c*/ 	.word	0xffffffff


	//   ....[22]....
        /*0220*/ 	.word	0xffffffff


	//   ....[23]....
        /*0224*/ 	.word	0xffffffff


	//   ....[24]....
        /*0228*/ 	.word	0xffffffff


	//   ....[25]....
        /*022c*/ 	.word	0xffffffff


	//   ....[26]....
        /*0230*/ 	.word	0xffffffff


	//   ....[27]....
        /*0234*/ 	.word	0xffffffff


	//   ....[28]....
        /*0238*/ 	.word	0xffffffff


	//   ....[29]....
        /*023c*/ 	.word	0xffffffff


	//   ....[30]....
        /*0240*/ 	.word	0xffffffff


	//   ....[31]....
        /*0244*/ 	.word	0xffffffff


	//   ....[32]....
        /*0248*/ 	.word	0xffffffff


	//   ....[33]....
        /*024c*/ 	.word	0xffffffff


	//   ....[34]....
        /*0250*/ 	.word	0xffffffff


	//   ....[35]....
        /*0254*/ 	.word	0xffffffff


	//   ....[36]....
        /*0258*/ 	.word	0xffffffff


	//   ....[37]....
        /*025c*/ 	.word	0xffffffff


	//   ....[38]....
        /*0260*/ 	.word	0xffffffff


	//   ....[39]....
        /*0264*/ 	.word	0xffffffff


	//   ....[40]....
        /*0268*/ 	.word	0xffffffff


	//   ....[41]....
        /*026c*/ 	.word	0xffffffff


	//   ....[42]....
        /*0270*/ 	.word	0xffffffff


	//   ....[43]....
        /*0274*/ 	.word	0xffffffff


	//   ....[44]....
        /*0278*/ 	.word	0xffffffff


	//   ....[45]....
        /*027c*/ 	.word	0xffffffff


	//   ....[46]....
        /*0280*/ 	.word	0xffffffff


	//   ....[47]....
        /*0284*/ 	.word	0xffffffff


	//   ....[48]....
        /*0288*/ 	.word	0xffffffff


	//   ....[49]....
        /*028c*/ 	.word	0xffffffff


	//   ....[50]....
        /*0290*/ 	.word	0xffffffff


	//   ....[51]....
        /*0294*/ 	.word	0xffffffff


	//   ....[52]....
        /*0298*/ 	.word	0xffffffff


	//   ....[53]....
        /*029c*/ 	.word	0xffffffff


	//   ....[54]....
        /*02a0*/ 	.word	0xffffffff


	//   ....[55]....
        /*02a4*/ 	.word	0xffffffff


	//   ....[56]....
        /*02a8*/ 	.word	0xffffffff


	//   ....[57]....
        /*02ac*/ 	.word	0xffffffff


	//   ....[58]....
        /*02b0*/ 	.word	0xffffffff


	//   ....[59]....
        /*02b4*/ 	.word	0xffffffff


	//   ....[60]....
        /*02b8*/ 	.word	0x05000056


	//   ....[61]....
        /*02bc*/ 	.word	0x05000056


	//   ....[62]....
        /*02c0*/ 	.word	0x05000056


	//   ....[63]....
        /*02c4*/ 	.word	0x05000056


	//   ....[64]....
        /*02c8*/ 	.word	0x05000056


	//   ....[65]....
        /*02cc*/ 	.word	0x05000056


	//   ....[66]....
        /*02d0*/ 	.word	0x05000056


	//   ....[67]....
        /*02d4*/ 	.word	0x05000056


	//   ....[68]....
        /*02d8*/ 	.word	0x05000056


	//   ....[69]....
        /*02dc*/ 	.word	0x05000056


	//   ....[70]....
        /*02e0*/ 	.word	0x05000056


	//   ....[71]....
        /*02e4*/ 	.word	0x05000056


	//   ....[72]....
        /*02e8*/ 	.word	0x05000056


	//   ....[73]....
        /*02ec*/ 	.word	0x05000056


	//   ....[74]....
        /*02f0*/ 	.word	0x05000056


	//   ....[75]....
        /*02f4*/ 	.word	0x05000056


	//   ....[76]....
        /*02f8*/ 	.word	0x05000056


	//   ....[77]....
        /*02fc*/ 	.word	0x05000056


	//   ....[78]....
        /*0300*/ 	.word	0x05000056


	//   ....[79]....
        /*0304*/ 	.word	0x05000056


	//   ....[80]....
        /*0308*/ 	.word	0x05000056


	//   ....[81]....
        /*030c*/ 	.word	0x05000056


	//   ....[82]....
        /*0310*/ 	.word	0x05000056


	//   ....[83]....
        /*0314*/ 	.word	0x05000056


	//   ....[84]....
        /*0318*/ 	.word	0x05000056


	//   ....[85]....
        /*031c*/ 	.word	0x05000056


	//   ....[86]....
        /*0320*/ 	.word	0x05000056


	//   ....[87]....
        /*0324*/ 	.word	0x05000056


	//   ....[88]....
        /*0328*/ 	.word	0x05000056


	//   ....[89]....
        /*032c*/ 	.word	0x05000056


	//   ....[90]....
        /*0330*/ 	.word	0x05000056


	//   ....[91]....
        /*0334*/ 	.word	0x05000056


	//----- nvinfo : EIATTR_COOP_GROUP_INSTR_OFFSETS
	.align		4
.L_1055:
        /*0338*/ 	.byte	0x04, 0x28
        /*033a*/ 	.short	(.L_1057 - .L_1056)


	//   ....[0]....
.L_1056:
        /*033c*/ 	.word	0x00001150


	//   ....[1]....
        /*0340*/ 	.word	0x00001710


	//   ....[2]....
        /*0344*/ 	.word	0x00001da0


	//   ....[3]....
        /*0348*/ 	.word	0x00004c50


	//   ....[4]....
        /*034c*/ 	.word	0x00005350


	//   ....[5]....
        /*0350*/ 	.word	0x00005ea0


	//   ....[6]....
        /*0354*/ 	.word	0x00006a40


	//   ....[7]....
        /*0358*/ 	.word	0x00008180


	//   ....[8]....
        /*035c*/ 	.word	0x000081a0


	//   ....[9]....
        /*0360*/ 	.word	0x000081d0


	//   ....[10]....
        /*0364*/ 	.word	0x000081f0


	//   ....[11]....
        /*0368*/ 	.word	0x00008220


	//   ....[12]....
        /*036c*/ 	.word	0x00008240


	//   ....[13]....
        /*0370*/ 	.word	0x00008270


	//   ....[14]....
        /*0374*/ 	.word	0x00008290


	//   ....[15]....
        /*0378*/ 	.word	0x000082c0


	//   ....[16]....
        /*037c*/ 	.word	0x000082d0


	//   ....[17]....
        /*0380*/ 	.word	0x00008370


	//   ....[18]....
        /*0384*/ 	.word	0x00008380


	//   ....[19]....
        /*0388*/ 	.word	0x00008390


	//   ....[20]....
        /*038c*/ 	.word	0x000083a0


	//   ....[21]....
        /*0390*/ 	.word	0x00008960


	//   ....[22]....
        /*0394*/ 	.word	0x00008970


	//   ....[23]....
        /*0398*/ 	.word	0x00008980


	//   ....[24]....
        /*039c*/ 	.word	0x000089b0


	//   ....[25]....
        /*03a0*/ 	.word	0x000089c0


	//   ....[26]....
        /*03a4*/ 	.word	0x000089f0


	//   ....[27]....
        /*03a8*/ 	.word	0x00008a00


	//   ....[28]....
        /*03ac*/ 	.word	0x00008a30


	//   ....[29]....
        /*03b0*/ 	.word	0x00008a40


	//   ....[30]....
        /*03b4*/ 	.word	0x00008a70


	//   ....[31]....
        /*03b8*/ 	.word	0x00008a80


	//   ....[32]....
        /*03bc*/ 	.word	0x00008ab0


	//   ....[33]....
        /*03c0*/ 	.word	0x00008ac0


	//   ....[34]....
        /*03c4*/ 	.word	0x00008ad0


	//   ....[35]....
        /*03c8*/ 	.word	0x00008ae0


	//   ....[36]....
        /*03cc*/ 	.word	0x00008af0


	//   ....[37]....
        /*03d0*/ 	.word	0x00009470


	//   ....[38]....
        /*03d4*/ 	.word	0x00009490


	//   ....[39]....
        /*03d8*/ 	.word	0x000094c0


	//   ....[40]....
        /*03dc*/ 	.word	0x000094e0


	//   ....[41]....
        /*03e0*/ 	.word	0x00009510


	//   ....[42]....
        /*03e4*/ 	.word	0x00009530


	//   ....[43]....
        /*03e8*/ 	.word	0x00009560


	//   ....[44]....
        /*03ec*/ 	.word	0x00009580


	//   ....[45]....
        /*03f0*/ 	.word	0x00009600


	//   ....[46]....
        /*03f4*/ 	.word	0x00009610


	//   ....[47]....
        /*03f8*/ 	.word	0x0000a2f0


	//   ....[48]....
        /*03fc*/ 	.word	0x0000ae30


	//   ....[49]....
        /*0400*/ 	.word	0x0000b9d0


	//   ....[50]....
        /*0404*/ 	.word	0x0000c080


	//   ....[51]....
        /*0408*/ 	.word	0x0000c0a0


	//   ....[52]....
        /*040c*/ 	.word	0x0000c0d0


	//   ....[53]....
        /*0410*/ 	.word	0x0000c120


	//   ....[54]....
        /*0414*/ 	.word	0x0000c140


	//   ....[55]....
        /*0418*/ 	.word	0x0000c330


	//   ....[56]....
        /*041c*/ 	.word	0x0000c350


	//   ....[57]....
        /*0420*/ 	.word	0x0000c380


	//   ....[58]....
        /*0424*/ 	.word	0x0000c3d0


	//   ....[59]....
        /*0428*/ 	.word	0x0000c3f0


	//   ....[60]....
        /*042c*/ 	.word	0x0000cc70


	//   ....[61]....
        /*0430*/ 	.word	0x0000ccc0


	//   ....[62]....
        /*0434*/ 	.word	0x0000cd60


	//   ....[63]....
        /*0438*/ 	.word	0x0000cdb0


	//   ....[64]....
        /*043c*/ 	.word	0x0000ce50


	//   ....[65]....
        /*0440*/ 	.word	0x0000cea0


	//   ....[66]....
        /*0444*/ 	.word	0x0000cf40


	//   ....[67]....
        /*0448*/ 	.word	0x0000cf90


	//   ....[68]....
        /*044c*/ 	.word	0x0000d030


	//   ....[69]....
        /*0450*/ 	.word	0x0000d080


	//   ....[70]....
        /*0454*/ 	.word	0x0000d120


	//   ....[71]....
        /*0458*/ 	.word	0x0000d1c0


	//   ....[72]....
        /*045c*/ 	.word	0x0000d260


	//   ....[73]....
        /*0460*/ 	.word	0x0000d310


	//   ....[74]....
        /*0464*/ 	.word	0x0000d350


	//   ....[75]....
        /*0468*/ 	.word	0x0000d3b0


	//   ....[76]....
        /*046c*/ 	.word	0x0000d440


	//   ....[77]....
        /*0470*/ 	.word	0x0000d490


	//   ....[78]....
        /*0474*/ 	.word	0x0000d520


	//   ....[79]....
        /*0478*/ 	.word	0x0000d570


	//   ....[80]....
        /*047c*/ 	.word	0x0000d600


	//   ....[81]....
        /*0480*/ 	.word	0x0000d650


	//   ....[82]....
        /*0484*/ 	.word	0x0000d6e0


	//   ....[83]....
        /*0488*/ 	.word	0x0000d730


	//   ....[84]....
        /*048c*/ 	.word	0x0000d7c0


	//   ....[85]....
        /*0490*/ 	.word	0x0000d810


	//   ....[86]....
        /*0494*/ 	.word	0x0000d8c0


	//   ....[87]....
        /*0498*/ 	.word	0x0000d910


	//   ....[88]....
        /*049c*/ 	.word	0x0000d980


	//   ....[89]....
        /*04a0*/ 	.word	0x0000d9d0


	//   ....[90]....
        /*04a4*/ 	.word	0x0000da30


	//   ....[91]....
        /*04a8*/ 	.word	0x0000da80


	//----- nvinfo : EIATTR_EXIT_INSTR_OFFSETS
	.align		4
.L_1057:
        /*04ac*/ 	.byte	0x04, 0x1c
        /*04ae*/ 	.short	(.L_1059 - .L_1058)


	//   ....[0]....
.L_1058:
        /*04b0*/ 	.word	0x0000c560


	//   ....[1]....
        /*04b4*/ 	.word	0x0000cc10


	//----- nvinfo : EIATTR_MAX_THREADS
	.align		4
.L_1059:
        /*04b8*/ 	.byte	0x04, 0x05
        /*04ba*/ 	.short	(.L_1061 - .L_1060)
.L_1060:
        /*04bc*/ 	.word	0x00000080
        /*04c0*/ 	.word	0x00000001
        /*04c4*/ 	.word	0x00000001


	//----- nvinfo : EIATTR_CRS_STACK_SIZE
	.align		4
.L_1061:
        /*04c8*/ 	.byte	0x04, 0x1e
        /*04ca*/ 	.short	(.L_1063 - .L_1062)
.L_1062:
        /*04cc*/ 	.word	0x00000000


	//----- nvinfo : EIATTR_CBANK_PARAM_SIZE
	.align		4
.L_1063:
        /*04d0*/ 	.byte	0x03, 0x19
        /*04d2*/ 	.short	0x01f0


	//----- nvinfo : EIATTR_PARAM_CBANK
	.align		4
        /*04d4*/ 	.byte	0x04, 0x0a
        /*04d6*/ 	.short	(.L_1065 - .L_1064)
	.align		4
.L_1064:
        /*04d8*/ 	.word	index@(.nv.constant0._Z25selective_scan_bwd_kernelI32Selective_Scan_bwd_kernel_traitsILi128ELi16ELb0ELb0ELb0ELb1ELb1EN3c104HalfEfEEv12SSMParamsBwd)
        /*04dc*/ 	.short	0x0210
        /*04de*/ 	.short	0x01f0


	//----- nvinfo : EIATTR_SW_WAR
	.align		4
.L_1065:
        /*04e0*/ 	.byte	0x04, 0x36
        /*04e2*/ 	.short	(.L_1067 - .L_1066)
.L_1066:
        /*04e4*/ 	.word	0x00000008
.L_1067:


//--------------------- .nv.info._Z25selective_scan_bwd_kernelI32Selective_Scan_bwd_kernel_traitsILi128ELi16ELb0ELb0ELb1ELb0ELb0EN3c104HalfEfEEv12SSMParamsBwd --------------------------
	.section	.nv.info._Z25selective_scan_bwd_kernelI32Selective_Scan_bwd_kernel_traitsILi128ELi16ELb0ELb0ELb1ELb0ELb0EN3c104HalfEfEEv12SSMParamsBwd,"",@"SHT_CUDA_INFO"
	.sectionflags	@""
	.align	4


	//----- nvinfo : EIATTR_CUDA_API_VERSION
	.align		4
        /*0000*/ 	.byte	0x04, 0x37
        /*0002*/ 	.short	(.L_1069 - .L_1068)
.L_1068:
        /*0004*/ 	.word	0x00000082


	//----- nvinfo : EIATTR_KPARAM_INFO
	.align		4
.L_1069:
        /*0008*/ 	.byte	0x04, 0x17
        /*000a*/ 	.short	(.L_1071 - .L_1070)
.L_1070:
        /*000c*/ 	.word	0x00000000
        /*0010*/ 	.short	0x0000
        /*0012*/ 	.short	0x0000
        /*0014*/ 	.byte	0x00, 0xf0, 0xc1, 0x07


	//----- nvinfo : EIATTR_SPARSE_MMA_MASK
	.align		4
.L_1071:
        /*0018*/ 	.byte	0x03, 0x50
        /*001a*/ 	.short	0x0000


	//----- nvinfo : EIATTR_MAXREG_COUNT
	.align		4
        /*001c*/ 	.byte	0x03, 0x1b
        /*001e*/ 	.short	0x00a8


	//----- nvinfo : EIATTR_NUM_BARRIERS
	.align		4
        /*0020*/ 	.byte	0x02, 0x4c
        /*0022*/ 	.byte	0x01
	.zero		1


	//----- nvinfo : EIATTR_ANNOTATIONS
	.align		4
        /*0024*/ 	.byte	0x04, 0x55
        /*0026*/ 	.short	(.L_1073 - .L_1072)


	//   ....[0]....
.L_1072:
        /* <DEDUP_REMOVED lines=88> */


	//----- nvinfo : EIATTR_MERCURY_ISA_VERSION
	.align		4
.L_1073:
        /*0590*/ 	.byte	0x03, 0x5f
        /*0592*/ 	.short	0x0101


	//----- nvinfo : EIATTR_COOP_GROUP_MASK_REGIDS
	.align		4
        /*0594*/ 	.byte	0x04, 0x29
        /*0596*/ 	.short	(.L_1075 - .L_1074)


	//   ....[0]....
.L_1074:
        /*0598*/ 	.word	0xffffffff


	//   ....[1]....
        /*059c*/ 	.word	0xffffffff


	//   ....[2]....
        /*05a0*/ 	.word	0xffffffff


	//   ....[3]....
        /*05a4*/ 	.word	0xffffffff


	//   ....[4]....
        /*05a8*/ 	.word	0xffffffff


	//   ....[5]....
        /*05ac*/ 	.word	0xffffffff


	//   ....[6]....
        /*05b0*/ 	.word	0xffffffff


	//   ....[7]....
        /*05b4*/ 	.word	0xffffffff


	//   ....[8]....
        /*05b8*/ 	.word	0xffffffff


	//   ....[9]....
        /*05bc*/ 	.word	0xffffffff


	//   ....[10]....
        /*05c0*/ 	.word	0xffffffff


	//   ....[11]....
        /*05c4*/ 	.word	0xffffffff


	//   ....[12]....
        /*05c8*/ 	.word	0xffffffff


	//   ....[13]....
        /*05cc*/ 	.word	0xffffffff


	//   ....[14]....
        /*05d0*/ 	.word	0xffffffff


	//   ....[15]....
        /*05d4*/ 	.word	0xffffffff


	//   ....[16]....
        /*05d8*/ 	.word	0xffffffff


	//   ....[17]....
        /*05dc*/ 	.word	0xffffffff


	//   ....[18]....
        /*05e0*/ 	.word	0xffffffff


	//   ....[19]....
        /*05e4*/ 	.word	0xffffffff


	//   ....[20]....
        /*05e8*/ 	.word	0xffffffff


	//   ....[21]....
        /*05ec*/ 	.word	0xffffffff


	//   ....[22]....
        /*05f0*/ 	.word	0xffffffff


	//   ....[23]....
        /*05f4*/ 	.word	0xffffffff


	//   ....[24]....
        /*05f8*/ 	.word	0xffffffff


	//   ....[25]....
        /*05fc*/ 	.word	0xffffffff


	//   ....[26]....
        /*0600*/ 	.word	0xffffffff


	//   ....[27]....
        /*0604*/ 	.word	0xffffffff


	//   ....[28]....
        /*0608*/ 	.word	0xffffffff


	//   ....[29]....
        /*060c*/ 	.word	0xffffffff


	//   ....[30]....
        /*0610*/ 	.word	0xffffffff


	//   ....[31]....
        /*0614*/ 	.word	0xffffffff


	//   ....[32]....
        /*0618*/ 	.word	0xffffffff


	//   ....[33]....
        /*061c*/ 	.word	0xffffffff


	//   ....[34]....
        /*0620*/ 	.word	0xffffffff


	//   ....[35]....
        /*0624*/ 	.word	0xffffffff


	//   ....[36]....
        /*0628*/ 	.word	0xffffffff


	//   ....[37]....
        /*062c*/ 	.word	0xffffffff


	//   ....[38]....
        /*0630*/ 	.word	0xffffffff


	//   ....[39]....
        /*0634*/ 	.word	0xffffffff


	//   ....[40]....
        /*0638*/ 	.word	0xffffffff


	//   ....[41]....
        /*063c*/ 	.word	0xffffffff


	//   ....[42]....
        /*0640*/ 	.word	0xffffffff


	//   ....[43]....
        /*0644*/ 	.word	0xffffffff


	//   ....[44]....
        /*0648*/ 	.word	0xffffffff


	//   ....[45]....
        /*064c*/ 	.word	0xffffffff


	//   ....[46]....
        /*0650*/ 	.word	0xffffffff


	//   ....[47]....
        /*0654*/ 	.word	0xffffffff


	//   ....[48]....
        /*0658*/ 	.word	0xffffffff


	//   ....[49]....
        /*065c*/ 	.word	0xffffffff


	//   ....[50]....
        /*0660*/ 	.word	0xffffffff


	//   ....[51]....
        /*0664*/ 	.word	0xffffffff


	//   ....[52]....
        /*0668*/ 	.word	0xffffffff


	//   ....[53]....
        /*066c*/ 	.word	0xffffffff


	//   ....[54]....
        /*0670*/ 	.word	0xffffffff


	//   ....[55]....
        /*0674*/ 	.word	0xffffffff


	//   ....[56]....
        /*0678*/ 	.word	0x0500009a


	//   ....[57]....
        /*067c*/ 	.word	0x0500009a


	//   ....[58]....
        /*0680*/ 	.word	0x0500009a


	//   ....[59]....
        /*0684*/ 	.word	0x0500009a


	//   ....[60]....
        /*0688*/ 	.word	0x0500009a


	//   ....[61]....
        /*068c*/ 	.word	0x0500009a


	//   ....[62]....
        /*0690*/ 	.word	0x0500009a


	//   ....[63]....
        /*0694*/ 	.word	0x0500009a


	//   ....[64]....
        /*0698*/ 	.word	0x0500009a


	//   ....[65]....
        /*069c*/ 	.word	0x0500009a


	//   ....[66]....
        /*06a0*/ 	.word	0x0500009a


	//   ....[67]....
        /*06a4*/ 	.word	0x0500009a


	//   ....[68]....
        /*06a8*/ 	.word	0x0500009a


	//   ....[69]....
        /*06ac*/ 	.word	0x0500009a


	//   ....[70]....
        /*06b0*/ 	.word	0x0500009a


	//   ....[71]....
        /*06b4*/ 	.word	0x0500009a


	//   ....[72]....
        /*06b8*/ 	.word	0x0500009a


	//   ....[73]....
        /*06bc*/ 	.word	0x0500009a


	//   ....[74]....
        /*06c0*/ 	.word	0x0500009a


	//   ....[75]....
        /*06c4*/ 	.word	0x0500009a


	//   ....[76]....
        /*06c8*/ 	.word	0x0500009a


	//   ....[77]....
        /*06cc*/ 	.word	0x0500009a


	//   ....[78]....
        /*06d0*/ 	.word	0x0500009a


	//   ....[79]....
        /*06d4*/ 	.word	0x0500009a


	//   ....[80]....
        /*06d8*/ 	.word	0x0500009a


	//   ....[81]....
        /*06dc*/ 	.word	0x0500009a


	//   ....[82]....
        /*06e0*/ 	.word	0x0500009a


	//   ....[83]....
        /*06e4*/ 	.word	0x0500009a


	//   ....[84]....
        /*06e8*/ 	.word	0x0500009a


	//   ....[85]....
        /*06ec*/ 	.word	0x0500009a


	//   ....[86]....
        /*06f0*/ 	.word	0x0500009a


	//   ....[87]....
        /*06f4*/ 	.word	0x0500009a


	//----- nvinfo : EIATTR_COOP_GROUP_INSTR_OFFSETS
	.align		4
.L_1075:
        /*06f8*/ 	.byte	0x04, 0x28
        /*06fa*/ 	.short	(.L_1077 - .L_1076)


	//   ....[0]....
.L_1076:
        /*06fc*/ 	.word	0x00001480


	//   ....[1]....
        /*0700*/ 	.word	0x000019a0


	//   ....[2]....
        /*0704*/ 	.word	0x00002090


	//   ....[3]....
        /*0708*/ 	.word	0x00003510


	//   ....[4]....
        /*070c*/ 	.word	0x000042e0


	//   ....[5]....
        /*0710*/ 	.word	0x00004300


	//   ....[6]....
        /*0714*/ 	.word	0x00004330


	//   ....[7]....
        /*0718*/ 	.word	0x00004350


	//   ....[8]....
        /*071c*/ 	.word	0x00004380


	//   ....[9]....
        /*0720*/ 	.word	0x000043a0


	//   ....[10]....
        /*0724*/ 	.word	0x000043d0


	//   ....[11]....
        /*0728*/ 	.word	0x000043f0


	//   ....[12]....
        /*072c*/ 	.word	0x00004420


	//   ....[13]....
        /*0730*/ 	.word	0x00004430


	//   ....[14]....
        /*0734*/ 	.word	0x000044d0


	//   ....[15]....
        /*0738*/ 	.word	0x000044e0


	//   ....[16]....
        /*073c*/ 	.word	0x000044f0


	//   ....[17]....
        /*0740*/ 	.word	0x00004500


	//   ....[18]....
        /*0744*/ 	.word	0x00004ac0


	//   ....[19]....
        /*0748*/ 	.word	0x00004ad0


	//   ....[20]....
        /*074c*/ 	.word	0x00004ae0


	//   ....[21]....
        /*0750*/ 	.word	0x00004b10


	//   ....[22]....
        /*0754*/ 	.word	0x00004b20


	//   ....[23]....
        /*0758*/ 	.word	0x00004b50


	//   ....[24]....
        /*075c*/ 	.word	0x00004b60


	//   ....[25]....
        /*0760*/ 	.word	0x00004b90


	//   ....[26]....
        /*0764*/ 	.word	0x00004ba0


	//   ....[27]....
        /*0768*/ 	.word	0x00004bd0


	//   ....[28]....
        /*076c*/ 	.word	0x00004be0


	//   ....[29]....
        /*0770*/ 	.word	0x00004c00


	//   ....[30]....
        /*0774*/ 	.word	0x00004c20


	//   ....[31]....
        /*0778*/ 	.word	0x00004c30


	//   ....[32]....
        /*077c*/ 	.word	0x00004c40


	//   ....[33]....
        /*0780*/ 	.word	0x00004c50


	//   ....[34]....
        /*0784*/ 	.word	0x000067d0


	//   ....[35]....
        /*0788*/ 	.word	0x000067e0


	//   ....[36]....
        /*078c*/ 	.word	0x00006820


	//   ....[37]....
        /*0790*/ 	.word	0x00006830


	//   ....[38]....
        /*0794*/ 	.word	0x00006910


	//   ....[39]....
        /*0798*/ 	.word	0x00006920


	//   ....[40]....
        /*079c*/ 	.word	0x00006960


	//   ....[41]....
        /*07a0*/ 	.word	0x00006970


	//   ....[42]....
        /*07a4*/ 	.word	0x000069c0


	//   ....[43]....
        /*07a8*/ 	.word	0x000069d0


	//   ....[44]....
        /*07ac*/ 	.word	0x000073e0


	//   ....[45]....
        /*07b0*/ 	.word	0x000080a0


	//   ....[46]....
        /*07b4*/ 	.word	0x00008770


	//   ....[47]....
        /*07b8*/ 	.word	0x00008790


	//   ....[48]....
        /*07bc*/ 	.word	0x000087c0


	//   ....[49]....
        /*07c0*/ 	.word	0x00008810


	//   ....[50]....
        /*07c4*/ 	.word	0x00008830


	//   ....[51]....
        /*07c8*/ 	.word	0x00008a20


	//   ....[52]....
        /*07cc*/ 	.word	0x00008a40


	//   ....[53]....
        /*07d0*/ 	.word	0x00008a70


	//   ....[54]....
        /*07d4*/ 	.word	0x00008ac0


	//   ....[55]....
        /*07d8*/ 	.word	0x00008ae0


	//   ....[56]....
        /*07dc*/ 	.word	0x00008fe0


	//   ....[57]....
        /*07e0*/ 	.word	0x00009030


	//   ....[58]....
        /*07e4*/ 	.word	0x000090d0


	//   ....[59]....
        /*07e8*/ 	.word	0x00009120


	//   ....[60]....
        /*07ec*/ 	.word	0x000091c0


	//   ....[61]....
        /*07f0*/ 	.word	0x00009210


	//   ....[62]....
        /*07f4*/ 	.word	0x000092b0


	//   ....[63]....
        /*07f8*/ 	.word	0x00009300


	//   ....[64]....
        /*07fc*/ 	.word	0x000093a0


	//   ....[65]....
        /*0800*/ 	.word	0x000093f0


	//   ....[66]....
        /*0804*/ 	.word	0x00009490


	//   ....[67]....
        /*0808*/ 	.word	0x00009530


	//   ....[68]....
        /*080c*/ 	.word	0x000095d0


	//   ....[69]....
        /*0810*/ 	.word	0x00009670


	//   ....[70]....
        /*0814*/ 	.word	0x000096d0


	//   ....[71]....
        /*0818*/ 	.word	0x00009720


	//   ....[72]....
        /*081c*/ 	.word	0x000097b0


	//   ....[73]....
        /*0820*/ 	.word	0x00009800


	//   ....[74]....
        /*0824*/ 	.word	0x00009890


	//   ....[75]....
        /*0828*/ 	.word	0x000098e0


	//   ....[76]....
        /*082c*/ 	.word	0x00009970


	//   ....[77]....
        /*0830*/ 	.word	0x000099c0


	//   ....[78]....
        /*0834*/ 	.word	0x00009a50


	//   ....[79]....
        /*0838*/ 	.word	0x00009aa0


	//   ....[80]....
        /*083c*/ 	.word	0x00009b30


	//   ....[81]....
        /*0840*/ 	.word	0x00009b80


	//   ....[82]....
        /*0844*/ 	.word	0x00009c20


	//   ....[83]....
        /*0848*/ 	.word	0x00009c70


	//   ....[84]....
        /*084c*/ 	.word	0x00009cd0


	//   ....[85]....
        /*0850*/ 	.word	0x00009d20


	//   ....[86]....
        /*0854*/ 	.word	0x00009d80


	//   ....[87]....
        /*0858*/ 	.word	0x00009dd0


	//----- nvinfo : EIATTR_EXIT_INSTR_OFFSETS
	.align		4
.L_1077:
        /*085c*/ 	.byte	0x04, 0x1c
        /*085e*/ 	.short	(.L_1079 - .L_1078)


	//   ....[0]....
.L_1078:
        /*0860*/ 	.word	0x00008c50


	//   ....[1]....
        /*0864*/ 	.word	0x00008f80


	//----- nvinfo : EIATTR_MAX_THREADS
	.align		4
.L_1079:
        /*0868*/ 	.byte	0x04, 0x05
        /*086a*/ 	.short	(.L_1081 - .L_1080)
.L_1080:
        /*086c*/ 	.word	0x00000080
        /*0870*/ 	.word	0x00000001
        /*0874*/ 	.word	0x00000001


	//----- nvinfo : EIATTR_CRS_STACK_SIZE
	.align		4
.L_1081:
        /*0878*/ 	.byte	0x04, 0x1e
        /*087a*/ 	.short	(.L_1083 - .L_1082)
.L_1082:
        /*087c*/ 	.word	0x00000000


	//----- nvinfo : EIATTR_CBANK_PARAM_SIZE
	.align		4
.L_1083:
        /*0880*/ 	.byte	0x03, 0x19
        /*0882*/ 	.short	0x01f0


	//----- nvinfo : EIATTR_PARAM_CBANK
	.align		4
        /*0884*/ 	.byte	0x04, 0x0a
        /*0886*/ 	.short	(.L_1085 - .L_1084)
	.align		4
.L_1084:
        /*0888*/ 	.word	index@(.nv.constant0._Z25selective_scan_bwd_kernelI32Selective_Scan_bwd_kernel_traitsILi128ELi16ELb0ELb0ELb1ELb0ELb0EN3c104HalfEfEEv12SSMParamsBwd)
        /*088c*/ 	.short	0x0210
        /*088e*/ 	.short	0x01f0


	//----- nvinfo : EIATTR_SW_WAR
	.align		4
.L_1085:
        /*0890*/ 	.byte	0x04, 0x36
        /*0892*/ 	.short	(.L_1087 - .L_1086)
.L_1086:
        /*0894*/ 	.word	0x00000008
.L_1087:


//--------------------- .nv.info._Z25selective_scan_bwd_kernelI32Selective_Scan_bwd_kernel_traitsILi128ELi16ELb0ELb0ELb1ELb0ELb1EN3c104HalfEfEEv12SSMParamsBwd --------------------------
	.section	.nv.info._Z25selective_scan_bwd_kernelI32Selective_Scan_bwd_kernel_traitsILi128ELi16ELb0ELb0ELb1ELb0ELb1EN3c104HalfEfEEv12SSMParamsBwd,"",@"SHT_CUDA_INFO"
	.sectionflags	@""
	.align	4


	//----- nvinfo : EIATTR_CUDA_API_VERSION
	.align		4
        /*0000*/ 	.byte	0x04, 0x37
        /*0002*/ 	.short	(.L_1089 - .L_1088)
.L_1088:
        /*0004*/ 	.word	0x00000082


	//----- nvinfo : EIATTR_KPARAM_INFO
	.align		4
.L_1089:
        /*0008*/ 	.byte	0x04, 0x17
        /*000a*/ 	.short	(.L_1091 - .L_1090)
.L_1090:
        /*000c*/ 	.word	0x00000000
        /*0010*/ 	.short	0x0000
        /*0012*/ 	.short	0x0000
        /*0014*/ 	.byte	0x00, 0xf0, 0xc1, 0x07


	//----- nvinfo : EIATTR_SPARSE_MMA_MASK
	.align		4
.L_1091:
        /*0018*/ 	.byte	0x03, 0x50
        /*001a*/ 	.short	0x0000


	//----- nvinfo : EIATTR_MAXREG_COUNT
	.align		4
        /*001c*/ 	.byte	0x03, 0x1b
        /*001e*/ 	.short	0x00a8


	//----- nvinfo : EIATTR_NUM_BARRIERS
	.align		4
        /*0020*/ 	.byte	0x02, 0x4c
        /*0022*/ 	.byte	0x01
	.zero		1


	//----- nvinfo : EIATTR_ANNOTATIONS
	.align		4
        /*0024*/ 	.byte	0x04, 0x55
        /*0026*/ 	.short	(.L_1093 - .L_1092)


	//   ....[0]....
.L_1092:
        /* <DEDUP_REMOVED lines=88> */


	//----- nvinfo : EIATTR_MERCURY_ISA_VERSION
	.align		4
.L_1093:
        /*0598*/ 	.byte	0x03, 0x5f
        /*059a*/ 	.short	0x0101


	//----- nvinfo : EIATTR_COOP_GROUP_MASK_REGIDS
	.align		4
        /*059c*/ 	.byte	0x04, 0x29
        /*059e*/ 	.short	(.L_1095 - .L_1094)


	//   ....[0]....
.L_1094:
        /*05a0*/ 	.word	0xffffffff


	//   ....[1]....
        /*05a4*/ 	.word	0xffffffff


	//   ....[2]....
        /*05a8*/ 	.word	0xffffffff


	//   ....[3]....
        /*05ac*/ 	.word	0xffffffff


	//   ....[4]....
        /*05b0*/ 	.word	0xffffffff


	//   ....[5]....
        /*05b4*/ 	.word	0xffffffff


	//   ....[6]....
        /*05b8*/ 	.word	0xffffffff


	//   ....[7]....
        /*05bc*/ 	.word	0xffffffff


	//   ....[8]....
        /*05c0*/ 	.word	0xffffffff


	//   ....[9]....
        /*05c4*/ 	.word	0xffffffff


	//   ....[10]....
        /*05c8*/ 	.word	0xffffffff


	//   ....[11]....
        /*05cc*/ 	.word	0xffffffff


	//   ....[12]....
        /*05d0*/ 	.word	0xffffffff


	//   ....[13]....
        /*05d4*/ 	.word	0xffffffff


	//   ....[14]....
        /*05d8*/ 	.word	0xffffffff


	//   ....[15]....
        /*05dc*/ 	.word	0xffffffff


	//   ....[16]....
        /*05e0*/ 	.word	0xffffffff


	//   ....[17]....
        /*05e4*/ 	.word	0xffffffff


	//   ....[18]....
        /*05e8*/ 	.word	0xffffffff


	//   ....[19]....
        /*05ec*/ 	.word	0xffffffff


	//   ....[20]....
        /*05f0*/ 	.word	0xffffffff


	//   ....[21]....
        /*05f4*/ 	.word	0xffffffff


	//   ....[22]....
        /*05f8*/ 	.word	0xffffffff


	//   ....[23]....
        /*05fc*/ 	.word	0xffffffff


	//   ....[24]....
        /*0600*/ 	.word	0xffffffff


	//   ....[25]....
        /*0604*/ 	.word	0xffffffff


	//   ....[26]....
        /*0608*/ 	.word	0xffffffff


	//   ....[27]....
        /*060c*/ 	.word	0xffffffff


	//   ....[28]....
        /*0610*/ 	.word	0xffffffff


	//   ....[29]....
        /*0614*/ 	.word	0xffffffff


	//   ....[30]....
        /*0618*/ 	.word	0xffffffff


	//   ....[31]....
        /*061c*/ 	.word	0xffffffff


	//   ....[32]....
        /*0620*/ 	.word	0xffffffff


	//   ....[33]....
        /*0624*/ 	.word	0xffffffff


	//   ....[34]....
        /*0628*/ 	.word	0xffffffff


	//   ....[35]....
        /*062c*/ 	.word	0xffffffff


	//   ....[36]....
        /*0630*/ 	.word	0xffffffff


	//   ....[37]....
        /*0634*/ 	.word	0xffffffff


	//   ....[38]....
        /*0638*/ 	.word	0xffffffff


	//   ....[39]....
        /*063c*/ 	.word	0xffffffff


	//   ....[40]....
        /*0640*/ 	.word	0xffffffff


	//   ....[41]....
        /*0644*/ 	.word	0xffffffff


	//   ....[42]....
        /*0648*/ 	.word	0xffffffff


	//   ....[43]....
        /*064c*/ 	.word	0xffffffff


	//   ....[44]....
        /*0650*/ 	.word	0xffffffff


	//   ....[45]....
        /*0654*/ 	.word	0xffffffff


	//   ....[46]....
        /*0658*/ 	.word	0xffffffff


	//   ....[47]....
        /*065c*/ 	.word	0xffffffff


	//   ....[48]....
        /*0660*/ 	.word	0xffffffff


	//   ....[49]....
        /*0664*/ 	.word	0xffffffff


	//   ....[50]....
        /*0668*/ 	.word	0xffffffff


	//   ....[51]....
        /*066c*/ 	.word	0xffffffff


	//   ....[52]....
        /*0670*/ 	.word	0xffffffff


	//   ....[53]....
        /*0674*/ 	.word	0xffffffff


	//   ....[54]....
        /*0678*/ 	.word	0xffffffff


	//   ....[55]....
        /*067c*/ 	.word	0xffffffff


	//   ....[56]....
        /*0680*/ 	.word	0xffffffff


	//   ....[57]....
        /*0684*/ 	.word	0xffffffff


	//   ....[58]....
        /*0688*/ 	.word	0xffffffff


	//   ....[59]....
        /*068c*/ 	.word	0xffffffff


	//   ....[60]....
        /*0690*/ 	.word	0x0500009a


	//   ....[61]....
        /*0694*/ 	.word	0x0500009a


	//   ....[62]....
        /*0698*/ 	.word	0x0500009a


	//   ....[63]....
        /*069c*/ 	.word	0x0500009a


	//   ....[64]....
        /*06a0*/ 	.word	0x0500009a


	//   ....[65]....
        /*06a4*/ 	.word	0x0500009a


	//   ....[66]....
        /*06a8*/ 	.word	0x0500009a


	//   ....[67]....
        /*06ac*/ 	.word	0x0500009a


	//   ....[68]....
        /*06b0*/ 	.word	0x0500009a


	//   ....[69]....
        /*06b4*/ 	.word	0x0500009a


	//   ....[70]....
        /*06b8*/ 	.word	0x0500009a


	//   ....[71]....
        /*06bc*/ 	.word	0x0500009a


	//   ....[72]....
        /*06c0*/ 	.word	0x0500009a


	//   ....[73]....
        /*06c4*/ 	.word	0x0500009a


	//   ....[74]....
        /*06c8*/ 	.word	0x0500009a


	//   ....[75]....
        /*06cc*/ 	.word	0x0500009a


	//   ....[76]....
        /*06d0*/ 	.word	0x0500009a


	//   ....[77]....
        /*06d4*/ 	.word	0x0500009a


	//   ....[78]....
        /*06d8*/ 	.word	0x0500009a


	//   ....[79]....
        /*06dc*/ 	.word	0x0500009a


	//   ....[80]....
        /*06e0*/ 	.word	0x0500009a


	//   ....[81]....
        /*06e4*/ 	.word	0x0500009a


	//   ....[82]....
        /*06e8*/ 	.word	0x0500009a


	//   ....[83]....
        /*06ec*/ 	.word	0x0500009a


	//   ....[84]....
        /*06f0*/ 	.word	0x0500009a


	//   ....[85]....
        /*06f4*/ 	.word	0x0500009a


	//   ....[86]....
        /*06f8*/ 	.word	0x0500009a


	//   ....[87]....
        /*06fc*/ 	.word	0x0500009a


	//   ....[88]....
        /*0700*/ 	.word	0x0500009a


	//   ....[89]....
        /*0704*/ 	.word	0x0500009a


	//   ....[90]....
        /*0708*/ 	.word	0x0500009a


	//   ....[91]....
        /*070c*/ 	.word	0x0500009a


	//----- nvinfo : EIATTR_COOP_GROUP_INSTR_OFFSETS
	.align		4
.L_1095:
        /*0710*/ 	.byte	0x04, 0x28
        /*0712*/ 	.short	(.L_1097 - .L_1096)


	//   ....[0]....
.L_1096:
        /*0714*/ 	.word	0x00001400


	//   ....[1]....
        /*0718*/ 	.word	0x000019a0


	//   ....[2]....
        /*071c*/ 	.word	0x00002260


	//   ....[3]....
        /*0720*/ 	.word	0x00002750


	//   ....[4]....
        /*0724*/ 	.word	0x00002ec0


	//   ....[5]....
        /*0728*/ 	.word	0x00003c10


	//   ....[6]....
        /*072c*/ 	.word	0x00004ad0


	//   ....[7]....
        /*0730*/ 	.word	0x00005f70


	//   ....[8]....
        /*0734*/ 	.word	0x00006d70


	//   ....[9]....
        /*0738*/ 	.word	0x00006d80


	//   ....[10]....
        /*073c*/ 	.word	0x00006dd0


	//   ....[11]....
        /*0740*/ 	.word	0x00006de0


	//   ....[12]....
        /*0744*/ 	.word	0x00006e10


	//   ....[13]....
        /*0748*/ 	.word	0x00006e30


	//   ....[14]....
        /*074c*/ 	.word	0x00006e60


	//   ....[15]....
        /*0750*/ 	.word	0x00006e80


	//   ....[16]....
        /*0754*/ 	.word	0x00006eb0


	//   ....[17]....
        /*0758*/ 	.word	0x00006ec0


	//   ....[18]....
        /*075c*/ 	.word	0x00006f70


	//   ....[19]....
        /*0760*/ 	.word	0x00006f80


	//   ....[20]....
        /*0764*/ 	.word	0x00006f90


	//   ....[21]....
        /*0768*/ 	.word	0x00006fa0


	//   ....[22]....
        /*076c*/ 	.word	0x00007560


	//   ....[23]....
        /*0770*/ 	.word	0x00007570


	//   ....[24]....
        /*0774*/ 	.word	0x00007580


	//   ....[25]....
        /*0778*/ 	.word	0x000075b0


	//   ....[26]....
        /*077c*/ 	.word	0x000075c0


	//   ....[27]....
        /*0780*/ 	.word	0x000075f0


	//   ....[28]....
        /*0784*/ 	.word	0x00007600


	//   ....[29]....
        /*0788*/ 	.word	0x00007630


	//   ....[30]....
        /*078c*/ 	.word	0x00007640


	//   ....[31]....
        /*0790*/ 	.word	0x00007670


	//   ....[32]....
        /*0794*/ 	.word	0x00007680


	//   ....[33]....
        /*0798*/ 	.word	0x000076a0


	//   ....[34]....
        /*079c*/ 	.word	0x000076c0


	//   ....[35]....
        /*07a0*/ 	.word	0x000076d0


	//   ....[36]....
        /*07a4*/ 	.word	0x000076e0


	//   ....[37]....
        /*07a8*/ 	.word	0x000076f0


	//   ....[38]....
        /*07ac*/ 	.word	0x00009260


	//   ....[39]....
        /*07b0*/ 	.word	0x00009270


	//   ....[40]....
        /*07b4*/ 	.word	0x000092b0


	//   ....[41]....
        /*07b8*/ 	.word	0x000092c0


	//   ....[42]....
        /*07bc*/ 	.word	0x000093b0


	//   ....[43]....
        /*07c0*/ 	.word	0x000093c0


	//   ....[44]....
        /*07c4*/ 	.word	0x00009400


	//   ....[45]....
        /*07c8*/ 	.word	0x00009410


	//   ....[46]....
        /*07cc*/ 	.word	0x00009460


	//   ....[47]....
        /*07d0*/ 	.word	0x00009470


	//   ....[48]....
        /*07d4*/ 	.word	0x00009e50


	//   ....[49]....
        /*07d8*/ 	.word	0x0000ab00


	//   ....[50]....
        /*07dc*/ 	.word	0x0000b1d0


	//   ....[51]....
        /*07e0*/ 	.word	0x0000b1f0


	//   ....[52]....
        /*07e4*/ 	.word	0x0000b220


	//   ....[53]....
        /*07e8*/ 	.word	0x0000b270


	//   ....[54]....
        /*07ec*/ 	.word	0x0000b290


	//   ....[55]....
        /*07f0*/ 	.word	0x0000b480


	//   ....[56]....
        /*07f4*/ 	.word	0x0000b4a0


	//   ....[57]....
        /*07f8*/ 	.word	0x0000b4d0


	//   ....[58]....
        /*07fc*/ 	.word	0x0000b520


	//   ....[59]....
        /*0800*/ 	.word	0x0000b540


	//   ....[60]....
        /*0804*/ 	.word	0x0000ba40


	//   ....[61]....
        /*0808*/ 	.word	0x0000ba90


	//   ....[62]....
        /*080c*/ 	.word	0x0000bb50


	//   ....[63]....
        /*0810*/ 	.word	0x0000bba0


	//   ....[64]....
        /*0814*/ 	.word	0x0000bc60


	//   ....[65]....
        /*0818*/ 	.word	0x0000bcb0


	//   ....[66]....
        /*081c*/ 	.word	0x0000bd70


	//   ....[67]....
        /*0820*/ 	.word	0x0000bdc0


	//   ....[68]....
        /*0824*/ 	.word	0x0000be80


	//   ....[69]....
        /*0828*/ 	.word	0x0000bed0


	//   ....[70]....
        /*082c*/ 	.word	0x0000bf70


	//   ....[71]....
        /*0830*/ 	.word	0x0000c010


	//   ....[72]....
        /*0834*/ 	.word	0x0000c0b0


	//   ....[73]....
        /*0838*/ 	.word	0x0000c150


	//   ....[74]....
        /*083c*/ 	.word	0x0000c1b0


	//   ....[75]....
        /*0840*/ 	.word	0x0000c200


	//   ....[76]....
        /*0844*/ 	.word	0x0000c290


	//   ....[77]....
        /*0848*/ 	.word	0x0000c2e0


	//   ....[78]....
        /*084c*/ 	.word	0x0000c370


	//   ....[79]....
        /*0850*/ 	.word	0x0000c3c0


	//   ....[80]....
        /*0854*/ 	.word	0x0000c450


	//   ....[81]....
        /*0858*/ 	.word	0x0000c4a0


	//   ....[82]....
        /*085c*/ 	.word	0x0000c530


	//   ....[83]....
        /*0860*/ 	.word	0x0000c580


	//   ....[84]....
        /*0864*/ 	.word	0x0000c610


	//   ....[85]....
        /*0868*/ 	.word	0x0000c660


	//   ....[86]....
        /*086c*/ 	.word	0x0000c700


	//   ....[87]....
        /*0870*/ 	.word	0x0000c750


	//   ....[88]....
        /*0874*/ 	.word	0x0000c7b0


	//   ....[89]....
        /*0878*/ 	.word	0x0000c800


	//   ....[90]....
        /*087c*/ 	.word	0x0000c860


	//   ....[91]....
        /*0880*/ 	.word	0x0000c8b0


	//----- nvinfo : EIATTR_EXIT_INSTR_OFFSETS
	.align		4
.L_1097:
        /*0884*/ 	.byte	0x04, 0x1c
        /*0886*/ 	.short	(.L_1099 - .L_1098)


	//   ....[0]....
.L_1098:
        /*0888*/ 	.word	0x0000b6b0


	//   ....[1]....
        /*088c*/ 	.word	0x0000b9e0


	//----- nvinfo : EIATTR_MAX_THREADS
	.align		4
.L_1099:
        /*0890*/ 	.byte	0x04, 0x05
        /*0892*/ 	.short	(.L_1101 - .L_1100)
.L_1100:
        /*0894*/ 	.word	0x00000080
        /*0898*/ 	.word	0x00000001
        /*089c*/ 	.word	0x00000001


	//----- nvinfo : EIATTR_CRS_STACK_SIZE
	.align		4
.L_1101:
        /*08a0*/ 	.byte	0x04, 0x1e
        /*08a2*/ 	.short	(.L_1103 - .L_1102)
.L_1102:
        /*08a4*/ 	.word	0x00000000


	//----- nvinfo : EIATTR_CBANK_PARAM_SIZE
	.align		4
.L_1103:
        /*08a8*/ 	.byte	0x03, 0x19
        /*08aa*/ 	.short	0x01f0


	//----- nvinfo : EIATTR_PARAM_CBANK
	.align		4
        /*08ac*/ 	.byte	0x04, 0x0a
        /*08ae*/ 	.short	(.L_1105 - .L_1104)
	.align		4
.L_1104:
        /*08b0*/ 	.word	index@(.nv.constant0._Z25selective_scan_bwd_kernelI32Selective_Scan_bwd_kernel_traitsILi128ELi16ELb0ELb0ELb1ELb0ELb1EN3c104HalfEfEEv12SSMParamsBwd)
        /*08b4*/ 	.short	0x0210
        /*08b6*/ 	.short	0x01f0


	//----- nvinfo : EIATTR_SW_WAR
	.align		4
.L_1105:
        /*08b8*/ 	.byte	0x04, 0x36
        /*08ba*/ 	.short	(.L_1107 - .L_1106)
.L_1106:
        /*08bc*/ 	.word	0x00000008
.L_1107:


//--------------------- .nv.info._Z25selective_scan_bwd_kernelI32Selective_Scan_bwd_kernel_traitsILi128ELi16ELb0ELb0ELb1ELb1ELb0EN3c104HalfEfEEv12SSMParamsBwd --------------------------
	.section	.nv.info._Z25selective_scan_bwd_kernelI32Selective_Scan_bwd_kernel_traitsILi128ELi16ELb0ELb0ELb1ELb1ELb0EN3c104HalfEfEEv12SSMParamsBwd,"",@"SHT_CUDA_INFO"
	.sectionflags	@""
	.align	4


	//----- nvinfo : EIATTR_CUDA_API_VERSION
	.align		4
        /*0000*/ 	.byte	0x04, 0x37
        /*0002*/ 	.short	(.L_1109 - .L_1108)
.L_1108:
        /*0004*/ 	.word	0x00000082


	//----- nvinfo : EIATTR_KPARAM_INFO
	.align		4
.L_1109:
        /*0008*/ 	.byte	0x04, 0x17
        /*000a*/ 	.short	(.L_1111 - .L_1110)
.L_1110:
        /*000c*/ 	.word	0x00000000
        /*0010*/ 	.short	0x0000
        /*0012*/ 	.short	0x0000
        /*0014*/ 	.byte	0x00, 0xf0, 0xc1, 0x07


	//----- nvinfo : EIATTR_SPARSE_MMA_MASK
	.align		4
.L_1111:
        /*0018*/ 	.byte	0x03, 0x50
        /*001a*/ 	.short	0x0000


	//----- nvinfo : EIATTR_MAXREG_COUNT
	.align		4
        /*001c*/ 	.byte	0x03, 0x1b
        /*001e*/ 	.short	0x00a8


	//----- nvinfo : EIATTR_NUM_BARRIERS
	.align		4
        /*0020*/ 	.byte	0x02, 0x4c
        /*0022*/ 	.byte	0x01
	.zero		1


	//----- nvinfo : EIATTR_ANNOTATIONS
	.align		4
        /*0024*/ 	.byte	0x04, 0x55
        /*0026*/ 	.short	(.L_1113 - .L_1112)


	//   ....[0]....
.L_1112:
        /* <DEDUP_REMOVED lines=89> */


	//----- nvinfo : EIATTR_MERCURY_ISA_VERSION
	.align		4
.L_1113:
        /*05a8*/ 	.byte	0x03, 0x5f
        /*05aa*/ 	.short	0x0101


	//----- nvinfo : EIATTR_COOP_GROUP_MASK_REGIDS
	.align		4
        /*05ac*/ 	.byte	0x04, 0x29
        /*05ae*/ 	.short	(.L_1115 - .L_1114)


	//   ....[0]....
.L_1114:
        /*05b0*/ 	.word	0xffffffff


	//   ....[1]....
        /*05b4*/ 	.word	0xffffffff


	//   ....[2]....
        /*05b8*/ 	.word	0xffffffff


	//   ....[3]....
        /*05bc*/ 	.word	0xffffffff


	//   ....[4]....
        /*05c0*/ 	.word	0xffffffff


	//   ....[5]....
        /*05c4*/ 	.word	0xffffffff


	//   ....[6]....
        /*05c8*/ 	.word	0xffffffff


	//   ....[7]....
        /*05cc*/ 	.word	0xffffffff


	//   ....[8]....
        /*05d0*/ 	.word	0xffffffff


	//   ....[9]....
        /*05d4*/ 	.word	0xffffffff


	//   ....[10]....
        /*05d8*/ 	.word	0xffffffff


	//   ....[11]....
        /*05dc*/ 	.word	0xffffffff


	//   ....[12]....
        /*05e0*/ 	.word	0xffffffff


	//   ....[13]....
        /*05e4*/ 	.word	0xffffffff


	//   ....[14]....
        /*05e8*/ 	.word	0xffffffff


	//   ....[15]....
        /*05ec*/ 	.word	0xffffffff


	//   ....[16]....
        /*05f0*/ 	.word	0xffffffff


	//   ....[17]....
        /*05f4*/ 	.word	0xffffffff


	//   ....[18]....
        /*05f8*/ 	.word	0xffffffff


	//   ....[19]....
        /*05fc*/ 	.word	0xffffffff


	//   ....[20]....
        /*0600*/ 	.word	0xffffffff


	//   ....[21]....
        /*0604*/ 	.word	0xffffffff


	//   ....[22]....
        /*0608*/ 	.word	0xffffffff


	//   ....[23]....
        /*060c*/ 	.word	0xffffffff


	//   ....[24]....
        /*0610*/ 	.word	0xffffffff


	//   ....[25]....
        /*0614*/ 	.word	0xffffffff


	//   ....[26]....
        /*0618*/ 	.word	0xffffffff


	//   ....[27]....
        /*061c*/ 	.word	0xffffffff


	//   ....[28]....
        /*0620*/ 	.word	0xffffffff


	//   ....[29]....
        /*0624*/ 	.word	0xffffffff


	//   ....[30]....
        /*0628*/ 	.word	0xffffffff


	//   ....[31]....
        /*062c*/ 	.word	0xffffffff


	//   ....[32]....
        /*0630*/ 	.word	0xffffffff


	//   ....[33]....
        /*0634*/ 	.word	0xffffffff


	//   ....[34]....
        /*0638*/ 	.word	0xffffffff


	//   ....[35]....
        /*063c*/ 	.word	0xffffffff


	//   ....[36]....
        /*0640*/ 	.word	0xffffffff


	//   ....[37]....
        /*0644*/ 	.word	0xffffffff


	//   ....[38]....
        /*0648*/ 	.word	0xffffffff


	//   ....[39]....
        /*064c*/ 	.word	0xffffffff


	//   ....[40]....
        /*0650*/ 	.word	0xffffffff


	//   ....[41]....
        /*0654*/ 	.word	0xffffffff


	//   ....[42]....
        /*0658*/ 	.word	0xffffffff


	//   ....[43]....
        /*065c*/ 	.word	0xffffffff


	//   ....[44]....
        /*0660*/ 	.word	0xffffffff


	//   ....[45]....
        /*0664*/ 	.word	0xffffffff


	//   ....[46]....
        /*0668*/ 	.word	0xffffffff


	//   ....[47]....
        /*066c*/ 	.word	0xffffffff


	//   ....[48]....
        /*0670*/ 	.word	0xffffffff


	//   ....[49]....
        /*0674*/ 	.word	0xffffffff


	//   ....[50]....
        /*0678*/ 	.word	0xffffffff


	//   ....[51]....
        /*067c*/ 	.word	0xffffffff


	//   ....[52]....
        /*0680*/ 	.word	0xffffffff


	//   ....[53]....
        /*0684*/ 	.word	0xffffffff


	//   ....[54]....
        /*0688*/ 	.word	0xffffffff


	//   ....[55]....
        /*068c*/ 	.word	0xffffffff


	//   ....[56]....
        /*0690*/ 	.word	0xffffffff


	//   ....[57]....
        /*0694*/ 	.word	0x0500009a


	//   ....[58]....
        /*0698*/ 	.word	0x0500009a


	//   ....[59]....
        /*069c*/ 	.word	0x0500009a


	//   ....[60]....
        /*06a0*/ 	.word	0x0500009a


	//   ....[61]....
        /*06a4*/ 	.word	0x0500009a


	//   ....[62]....
        /*06a8*/ 	.word	0x0500009a


	//   ....[63]....
        /*06ac*/ 	.word	0x0500009a


	//   ....[64]....
        /*06b0*/ 	.word	0x0500009a


	//   ....[65]....
        /*06b4*/ 	.word	0x0500009a


	//   ....[66]....
        /*06b8*/ 	.word	0x0500009a


	//   ....[67]....
        /*06bc*/ 	.word	0x0500009a


	//   ....[68]....
        /*06c0*/ 	.word	0x0500009a


	//   ....[69]....
        /*06c4*/ 	.word	0x0500009a


	//   ....[70]....
        /*06c8*/ 	.word	0x0500009a


	//   ....[71]....
        /*06cc*/ 	.word	0x0500009a


	//   ....[72]....
        /*06d0*/ 	.word	0x0500009a


	//   ....[73]....
        /*06d4*/ 	.word	0x0500009a


	//   ....[74]....
        /*06d8*/ 	.word	0x0500009a


	//   ....[75]....
        /*06dc*/ 	.word	0x0500009a


	//   ....[76]....
        /*06e0*/ 	.word	0x0500009a


	//   ....[77]....
        /*06e4*/ 	.word	0x0500009a


	//   ....[78]....
        /*06e8*/ 	.word	0x0500009a


	//   ....[79]....
        /*06ec*/ 	.word	0x0500009a


	//   ....[80]....
        /*06f0*/ 	.word	0x0500009a


	//   ....[81]....
        /*06f4*/ 	.word	0x0500009a


	//   ....[82]....
        /*06f8*/ 	.word	0x0500009a


	//   ....[83]....
        /*06fc*/ 	.word	0x0500009a


	//   ....[84]....
        /*0700*/ 	.word	0x0500009a


	//   ....[85]....
        /*0704*/ 	.word	0x0500009a


	//   ....[86]....
        /*0708*/ 	.word	0x0500009a


	//   ....[87]....
        /*070c*/ 	.word	0x0500009a


	//   ....[88]....
        /*0710*/ 	.word	0x0500009a


	//----- nvinfo : EIATTR_COOP_GROUP_INSTR_OFFSETS
	.align		4
.L_1115:
        /*0714*/ 	.byte	0x04, 0x28
        /*0716*/ 	.short	(.L_1117 - .L_1116)


	//   ....[0]....
.L_1116:
        /*0718*/ 	.word	0x00001470


	//   ....[1]....
        /*071c*/ 	.word	0x00001ae0


	//   ....[2]....
        /*0720*/ 	.word	0x00002110


	//   ....[3]....
        /*0724*/ 	.word	0x00005720


	//   ....[4]....
        /*0728*/ 	.word	0x000065d0


	//   ....[5]....
        /*072c*/ 	.word	0x000065f0


	//   ....[6]....
        /*0730*/ 	.word	0x00006620


	//   ....[7]....
        /*0734*/ 	.word	0x00006640


	//   ....[8]....
        /*0738*/ 	.word	0x00006670


	//   ....[9]....
        /*073c*/ 	.word	0x00006690


	//   ....[10]....
        /*0740*/ 	.word	0x000066c0


	//   ....[11]....
        /*0744*/ 	.word	0x000066e0


	//   ....[12]....
        /*0748*/ 	.word	0x00006710


	//   ....[13]....
        /*074c*/ 	.word	0x00006720


	//   ....[14]....
        /*0750*/ 	.word	0x000067c0


	//   ....[15]....
        /*0754*/ 	.word	0x000067d0


	//   ....[16]....
        /*0758*/ 	.word	0x000067e0


	//   ....[17]....
        /*075c*/ 	.word	0x000067f0


	//   ....[18]....
        /*0760*/ 	.word	0x00006db0


	//   ....[19]....
        /*0764*/ 	.word	0x00006dc0


	//   ....[20]....
        /*0768*/ 	.word	0x00006dd0


	//   ....[21]....
        /*076c*/ 	.word	0x00006e00


	//   ....[22]....
        /*0770*/ 	.word	0x00006e10


	//   ....[23]....
        /*0774*/ 	.word	0x00006e40


	//   ....[24]....
        /*0778*/ 	.word	0x00006e50


	//   ....[25]....
        /*077c*/ 	.word	0x00006e80


	//   ....[26]....
        /*0780*/ 	.word	0x00006e90


	//   ....[27]....
        /*0784*/ 	.word	0x00006ec0


	//   ....[28]....
        /*0788*/ 	.word	0x00006ed0


	//   ....[29]....
        /*078c*/ 	.word	0x00006ef0


	//   ....[30]....
        /*0790*/ 	.word	0x00006f10


	//   ....[31]....
        /*0794*/ 	.word	0x00006f20


	//   ....[32]....
        /*0798*/ 	.word	0x00006f30


	//   ....[33]....
        /*079c*/ 	.word	0x00006f40


	//   ....[34]....
        /*07a0*/ 	.word	0x00008ad0


	//   ....[35]....
        /*07a4*/ 	.word	0x00008ae0


	//   ....[36]....
        /*07a8*/ 	.word	0x00008b20


	//   ....[37]....
        /*07ac*/ 	.word	0x00008b30


	//   ....[38]....
        /*07b0*/ 	.word	0x00008c10


	//   ....[39]....
        /*07b4*/ 	.word	0x00008c20


	//   ....[40]....
        /*07b8*/ 	.word	0x00008c60


	//   ....[41]....
        /*07bc*/ 	.word	0x00008c70


	//   ....[42]....
        /*07c0*/ 	.word	0x00008cc0


	//   ....[43]....
        /*07c4*/ 	.word	0x00008cd0


	//   ....[44]....
        /*07c8*/ 	.word	0x000098f0


	//   ....[45]....
        /*07cc*/ 	.word	0x0000a4e0


	//   ....[46]....
        /*07d0*/ 	.word	0x0000b1a0


	//   ....[47]....
        /*07d4*/ 	.word	0x0000b860


	//   ....[48]....
        /*07d8*/ 	.word	0x0000b880


	//   ....[49]....
        /*07dc*/ 	.word	0x0000b8b0


	//   ....[50]....
        /*07e0*/ 	.word	0x0000b900


	//   ....[51]....
        /*07e4*/ 	.word	0x0000b920


	//   ....[52]....
        /*07e8*/ 	.word	0x0000bb10


	//   ....[53]....
        /*07ec*/ 	.word	0x0000bb30


	//   ....[54]....
        /*07f0*/ 	.word	0x0000bb60


	//   ....[55]....
        /*07f4*/ 	.word	0x0000bbb0


	//   ....[56]....
        /*07f8*/ 	.word	0x0000bbd0


	//   ....[57]....
        /*07fc*/ 	.word	0x0000c0d0


	//   ....[58]....
        /*0800*/ 	.word	0x0000c120


	//   ....[59]....
        /*0804*/ 	.word	0x0000c1c0


	//   ....[60]....
        /*0808*/ 	.word	0x0000c210


	//   ....[61]....
        /*080c*/ 	.word	0x0000c2b0


	//   ....[62]....
        /*0810*/ 	.word	0x0000c300


	//   ....[63]....
        /*0814*/ 	.word	0x0000c3a0


	//   ....[64]....
        /*0818*/ 	.word	0x0000c3f0


	//   ....[65]....
        /*081c*/ 	.word	0x0000c490


	//   ....[66]....
        /*0820*/ 	.word	0x0000c4e0


	//   ....[67]....
        /*0824*/ 	.word	0x0000c580


	//   ....[68]....
        /*0828*/ 	.word	0x0000c620


	//   ....[69]....
        /*082c*/ 	.word	0x0000c6c0


	//   ....[70]....
        /*0830*/ 	.word	0x0000c760


	//   ....[71]....
        /*0834*/ 	.word	0x0000c7c0


	//   ....[72]....
        /*0838*/ 	.word	0x0000c810


	//   ....[73]....
        /*083c*/ 	.word	0x0000c8a0


	//   ....[74]....
        /*0840*/ 	.word	0x0000c8f0


	//   ....[75]....
        /*0844*/ 	.word	0x0000c980


	//   ....[76]....
        /*0848*/ 	.word	0x0000c9d0


	//   ....[77]....
        /*084c*/ 	.word	0x0000ca60


	//   ....[78]....
        /*0850*/ 	.word	0x0000cab0


	//   ....[79]....
        /*0854*/ 	.word	0x0000cb40


	//   ....[80]....
        /*0858*/ 	.word	0x0000cb90


	//   ....[81]....
        /*085c*/ 	.word	0x0000cc20


	//   ....[82]....
        /*0860*/ 	.word	0x0000cc70


	//   ....[83]....
        /*0864*/ 	.word	0x0000cd10


	//   ....[84]....
        /*0868*/ 	.word	0x0000cd60


	//   ....[85]....
        /*086c*/ 	.word	0x0000cdc0


	//   ....[86]....
        /*0870*/ 	.word	0x0000ce10


	//   ....[87]....
        /*0874*/ 	.word	0x0000ce70


	//   ....[88]....
        /*0878*/ 	.word	0x0000cec0


	//----- nvinfo : EIATTR_EXIT_INSTR_OFFSETS
	.align		4
.L_1117:
        /*087c*/ 	.byte	0x04, 0x1c
        /*087e*/ 	.short	(.L_1119 - .L_1118)


	//   ....[0]....
.L_1118:
        /*0880*/ 	.word	0x0000bd40


	//   ....[1]....
        /*0884*/ 	.word	0x0000c070


	//----- nvinfo : EIATTR_MAX_THREADS
	.align		4
.L_1119:
        /*0888*/ 	.byte	0x04, 0x05
        /*088a*/ 	.short	(.L_1121 - .L_1120)
.L_1120:
        /*088c*/ 	.word	0x00000080
        /*0890*/ 	.word	0x00000001
        /*0894*/ 	.word	0x00000001


	//----- nvinfo : EIATTR_CRS_STACK_SIZE
	.align		4
.L_1121:
        /*0898*/ 	.byte	0x04, 0x1e
        /*089a*/ 	.short	(.L_1123 - .L_1122)
.L_1122:
        /*089c*/ 	.word	0x00000000


	//----- nvinfo : EIATTR_CBANK_PARAM_SIZE
	.align		4
.L_1123:
        /*08a0*/ 	.byte	0x03, 0x19
        /*08a2*/ 	.short	0x01f0


	//----- nvinfo : EIATTR_PARAM_CBANK
	.align		4
        /*08a4*/ 	.byte	0x04, 0x0a
        /*08a6*/ 	.short	(.L_1125 - .L_1124)
	.align		4
.L_1124:
        /*08a8*/ 	.word	index@(.nv.constant0._Z25selective_scan_bwd_kernelI32Selective_Scan_bwd_kernel_traitsILi128ELi16ELb0ELb0ELb1ELb1ELb0EN3c104HalfEfEEv12SSMParamsBwd)
        /*08ac*/ 	.short	0x0210
        /*08ae*/ 	.short	0x01f0


	//----- nvinfo : EIATTR_SW_WAR
	.align		4
.L_1125:
        /*08b0*/ 	.byte	0x04, 0x36
        /*08b2*/ 	.short	(.L_1127 - .L_1126)
.L_1126:
        /*08b4*/ 	.word	0x00000008
.L_1127:


//--------------------- .nv.info._Z25selective_scan_bwd_kernelI32Selective_Scan_bwd_kernel_traitsILi128ELi16ELb0ELb0ELb1ELb1ELb1EN3c104HalfEfEEv12SSMParamsBwd --------------------------
	.section	.nv.info._Z25selective_scan_bwd_kernelI32Selective_Scan_bwd_kernel_traitsILi128ELi16ELb0ELb0ELb1ELb1ELb1EN3c104HalfEfEEv12SSMParamsBwd,"",@"SHT_CUDA_INFO"
	.sectionflags	@""
	.align	4


	//----- nvinfo : EIATTR_CUDA_API_VERSION
	.align		4
        /*0000*/ 	.byte	0x04, 0x37
        /*0002*/ 	.short	(.L_1129 - .L_1128)
.L_1128:
        /*0004*/ 	.word	0x00000082


	//----- nvinfo : EIATTR_KPARAM_INFO
	.align		4
.L_1129:
        /*0008*/ 	.byte	0x04, 0x17
        /*000a*/ 	.short	(.L_1131 - .L_1130)
.L_1130:
        /*000c*/ 	.word	0x00000000
        /*0010*/ 	.short	0x0000
        /*0012*/ 	.short	0x0000
        /*0014*/ 	.byte	0x00, 0xf0, 0xc1, 0x07


	//----- nvinfo : EIATTR_SPARSE_MMA_MASK
	.align		4
.L_1131:
        /*0018*/ 	.byte	0x03, 0x50
        /*001a*/ 	.short	0x0000


	//----- nvinfo : EIATTR_MAXREG_COUNT
	.align		4
        /*001c*/ 	.byte	0x03, 0x1b
        /*001e*/ 	.short	0x00a8


	//----- nvinfo : EIATTR_NUM_BARRIERS
	.align		4
        /*0020*/ 	.byte	0x02, 0x4c
        /*0022*/ 	.byte	0x01
	.zero		1


	//----- nvinfo : EIATTR_ANNOTATIONS
	.align		4
        /*0024*/ 	.byte	0x04, 0x55
        /*0026*/ 	.short	(.L_1133 - .L_1132)


	//   ....[0]....
.L_1132:
        /* <DEDUP_REMOVED lines=69> */


	//----- nvinfo : EIATTR_MERCURY_ISA_VERSION
	.align		4
.L_1133:
        /*0468*/ 	.byte	0x03, 0x5f
        /*046a*/ 	.short	0x0101


	//----- nvinfo : EIATTR_COOP_GROUP_MASK_REGIDS
	.align		4
        /*046c*/ 	.byte	0x04, 0x29
        /*046e*/ 	.short	(.L_1135 - .L_1134)


	//   ....[0]....
.L_1134:
        /*0470*/ 	.word	0xffffffff


	//   ....[1]....
        /*0474*/ 	.word	0xffffffff


	//   ....[2]....
        /*0478*/ 	.word	0xffffffff


	//   ....[3]....
        /*047c*/ 	.word	0xffffffff


	//   ....[4]....
        /*0480*/ 	.word	0xffffffff


	//   ....[5]....
        /*0484*/ 	.word	0xffffffff


	//   ....[6]....
        /*0488*/ 	.word	0xffffffff


	//   ....[7]....
        /*048c*/ 	.word	0xffffffff


	//   ....[8]....
        /*0490*/ 	.word	0xffffffff


	//   ....[9]....
        /*0494*/ 	.word	0xffffffff


	//   ....[10]....
        /*0498*/ 	.word	0xffffffff


	//   ....[11]....
        /*049c*/ 	.word	0xffffffff


	//   ....[12]....
        /*04a0*/ 	.word	0xffffffff


	//   ....[13]....
        /*04a4*/ 	.word	0xffffffff


	//   ....[14]....
        /*04a8*/ 	.word	0xffffffff


	//   ....[15]....
        /*04ac*/ 	.word	0xffffffff


	//   ....[16]....
        /*04b0*/ 	.word	0xffffffff


	//   ....[17]....
        /*04b4*/ 	.word	0xffffffff


	//   ....[18]....
        /*04b8*/ 	.word	0xffffffff


	//   ....[19]....
        /*04bc*/ 	.word	0xffffffff


	//   ....[20]....
        /*04c0*/ 	.word	0xffffffff


	//   ....[21]....
        /*04c4*/ 	.word	0xffffffff


	//   ....[22]....
        /*04c8*/ 	.word	0xffffffff


	//   ....[23]....
        /*04cc*/ 	.word	0xffffffff


	//   ....[24]....
        /*04d0*/ 	.word	0xffffffff


	//   ....[25]....
        /*04d4*/ 	.word	0xffffffff


	//   ....[26]....
        /*04d8*/ 	.word	0xffffffff


	//   ....[27]....
        /*04dc*/ 	.word	0xffffffff


	//   ....[28]....
        /*04e0*/ 	.word	0xffffffff


	//   ....[29]....
        /*04e4*/ 	.word	0xffffffff


	//   ....[30]....
        /*04e8*/ 	.word	0xffffffff


	//   ....[31]....
        /*04ec*/ 	.word	0xffffffff


	//   ....[32]....
        /*04f0*/ 	.word	0xffffffff


	//   ....[33]....
        /*04f4*/ 	.word	0xffffffff


	//   ....[34]....
        /*04f8*/ 	.word	0xffffffff


	//   ....[35]....
        /*04fc*/ 	.word	0xffffffff


	//   ....[36]....
        /*0500*/ 	.word	0xffffffff


	//   ....[37]....
        /*0504*/ 	.word	0xffffffff


	//   ....[38]....
        /*0508*/ 	.word	0xffffffff


	//   ....[39]....
        /*050c*/ 	.word	0xffffffff


	//   ....[40]....
        /*0510*/ 	.word	0xffffffff


	//   ....[41]....
        /*0514*/ 	.word	0xffffffff


	//   ....[42]....
        /*0518*/ 	.word	0xffffffff


	//   ....[43]....
        /*051c*/ 	.word	0xffffffff


	//   ....[44]....
        /*0520*/ 	.word	0xffffffff


	//   ....[45]....
        /*0524*/ 	.word	0xffffffff


	//   ....[46]....
        /*0528*/ 	.word	0xffffffff


	//   ....[47]....
        /*052c*/ 	.word	0xffffffff


	//   ....[48]....
        /*0530*/ 	.word	0xffffffff


	//   ....[49]....
        /*0534*/ 	.word	0xffffffff


	//   ....[50]....
        /*0538*/ 	.word	0xffffffff


	//   ....[51]....
        /*053c*/ 	.word	0xffffffff


	//   ....[52]....
        /*0540*/ 	.word	0xffffffff


	//   ....[53]....
        /*0544*/ 	.word	0xffffffff


	//   ....[54]....
        /*0548*/ 	.word	0xffffffff


	//   ....[55]....
        /*054c*/ 	.word	0xffffffff


	//   ....[56]....
        /*0550*/ 	.word	0xffffffff


	//   ....[57]....
        /*0554*/ 	.word	0xffffffff


	//   ....[58]....
        /*0558*/ 	.word	0xffffffff


	//   ....[59]....
        /*055c*/ 	.word	0xffffffff


	//   ....[60]....
        /*0560*/ 	.word	0xffffffff


	//   ....[61]....
        /*0564*/ 	.word	0x0500009a


	//   ....[62]....
        /*0568*/ 	.word	0x0500009a


	//   ....[63]....
        /*056c*/ 	.word	0x0500009a


	//   ....[64]....
        /*0570*/ 	.word	0x0500009a


	//   ....[65]....
        /*0574*/ 	.word	0x0500009a


	//   ....[66]....
        /*0578*/ 	.word	0x0500009a


	//   ....[67]....
        /*057c*/ 	.word	0x0500009a


	//   ....[68]....
        /*0580*/ 	.word	0x0500009a


	//   ....[69]....
        /*0584*/ 	.word	0x0500009a


	//   ....[70]....
        /*0588*/ 	.word	0x0500009a


	//   ....[71]....
        /*058c*/ 	.word	0x0500009a


	//   ....[72]....
        /*0590*/ 	.word	0x0500009a


	//   ....[73]....
        /*0594*/ 	.word	0x0500009a


	//   ....[74]....
        /*0598*/ 	.word	0x0500009a


	//   ....[75]....
        /*059c*/ 	.word	0x0500009a


	//   ....[76]....
        /*05a0*/ 	.word	0x0500009a


	//   ....[77]....
        /*05a4*/ 	.word	0x0500009a


	//   ....[78]....
        /*05a8*/ 	.word	0x0500009a


	//   ....[79]....
        /*05ac*/ 	.word	0x0500009a


	//   ....[80]....
        /*05b0*/ 	.word	0x0500009a


	//   ....[81]....
        /*05b4*/ 	.word	0x0500009a


	//   ....[82]....
        /*05b8*/ 	.word	0x0500009a


	//   ....[83]....
        /*05bc*/ 	.word	0x0500009a


	//   ....[84]....
        /*05c0*/ 	.word	0x0500009a


	//   ....[85]....
        /*05c4*/ 	.word	0x0500009a


	//   ....[86]....
        /*05c8*/ 	.word	0x0500009a


	//   ....[87]....
        /*05cc*/ 	.word	0x0500009a


	//   ....[88]....
        /*05d0*/ 	.word	0x0500009a


	//   ....[89]....
        /*05d4*/ 	.word	0x0500009a


	//   ....[90]....
        /*05d8*/ 	.word	0x0500009a


	//   ....[91]....
        /*05dc*/ 	.word	0x0500009a


	//   ....[92]....
        /*05e0*/ 	.word	0x0500009a


	//----- nvinfo : EIATTR_COOP_GROUP_INSTR_OFFSETS
	.align		4
.L_1135:
        /*05e4*/ 	.byte	0x04, 0x28
        /*05e6*/ 	.short	(.L_1137 - .L_1136)


	//   ....[0]....
.L_1136:
        /*05e8*/ 	.word	0x00001600


	//   ....[1]....
        /*05ec*/ 	.word	0x00001b70


	//   ....[2]....
        /*05f0*/ 	.word	0x000022d0


	//   ....[3]....
        /*05f4*/ 	.word	0x00005060


	//   ....[4]....
        /*05f8*/ 	.word	0x000057a0


	//   ....[5]....
        /*05fc*/ 	.word	0x000063d0


	//   ....[6]....
        /*0600*/ 	.word	0x00006f70


	//   ....[7]....
        /*0604*/ 	.word	0x00008470


	//   ....[8]....
        /*0608*/ 	.word	0x00009260


	//   ....[9]....
        /*060c*/ 	.word	0x00009270


	//   ....[10]....
        /*0610*/ 	.word	0x000092c0


	//   ....[11]....
        /*0614*/ 	.word	0x000092d0


	//   ....[12]....
        /*0618*/ 	.word	0x00009300


	//   ....[13]....
        /*061c*/ 	.word	0x00009320


	//   ....[14]....
        /*0620*/ 	.word	0x00009350


	//   ....[15]....
        /*0624*/ 	.word	0x00009370


	//   ....[16]....
        /*0628*/ 	.word	0x000093a0


	//   ....[17]....
        /*062c*/ 	.word	0x000093b0


	//   ....[18]....
        /*0630*/ 	.word	0x00009460


	//   ....[19]....
        /*0634*/ 	.word	0x00009470


	//   ....[20]....
        /*0638*/ 	.word	0x00009480


	//   ....[21]....
        /*063c*/ 	.word	0x00009490


	//   ....[22]....
        /*0640*/ 	.word	0x00009a50


	//   ....[23]....
        /*0644*/ 	.word	0x00009a60


	//   ....[24]....
        /*0648*/ 	.word	0x00009a70


	//   ....[25]....
        /*064c*/ 	.word	0x00009aa0


	//   ....[26]....
        /*0650*/ 	.word	0x00009ab0


	//   ....[27]....
        /*0654*/ 	.word	0x00009ae0


	//   ....[28]....
        /*0658*/ 	.word	0x00009af0


	//   ....[29]....
        /*065c*/ 	.word	0x00009b20


	//   ....[30]....
        /*0660*/ 	.word	0x00009b30


	//   ....[31]....
        /*0664*/ 	.word	0x00009b60


	//   ....[32]....
        /*0668*/ 	.word	0x00009b70


	//   ....[33]....
        /*066c*/ 	.word	0x00009b90


	//   ....[34]....
        /*0670*/ 	.word	0x00009bb0


	//   ....[35]....
        /*0674*/ 	.word	0x00009bc0


	//   ....[36]....
        /*0678*/ 	.word	0x00009bd0


	//   ....[37]....
        /*067c*/ 	.word	0x00009be0


	//   ....[38]....
        /*0680*/ 	.word	0x0000b5e0


	//   ....[39]....
        /*0684*/ 	.word	0x0000b5f0


	//   ....[40]....
        /*0688*/ 	.word	0x0000b630


	//   ....[41]....
        /*068c*/ 	.word	0x0000b640


	//   ....[42]....
        /*0690*/ 	.word	0x0000b680


	//   ....[43]....
        /*0694*/ 	.word	0x0000b690


	//   ....[44]....
        /*0698*/ 	.word	0x0000b6d0


	//   ....[45]....
        /*069c*/ 	.word	0x0000b6e0


	//   ....[46]....
        /*06a0*/ 	.word	0x0000b720


	//   ....[47]....
        /*06a4*/ 	.word	0x0000b730


	//   ....[48]....
        /*06a8*/ 	.word	0x0000c4b0


	//   ....[49]....
        /*06ac*/ 	.word	0x0000d060


	//   ....[50]....
        /*06b0*/ 	.word	0x0000dc10


	//   ....[51]....
        /*06b4*/ 	.word	0x0000e2e0


	//   ....[52]....
        /*06b8*/ 	.word	0x0000e300


	//   ....[53]....
        /*06bc*/ 	.word	0x0000e330


	//   ....[54]....
        /*06c0*/ 	.word	0x0000e380


	//   ....[55]....
        /*06c4*/ 	.word	0x0000e3a0


	//   ....[56]....
        /*06c8*/ 	.word	0x0000e590


	//   ....[57]....
        /*06cc*/ 	.word	0x0000e5b0


	//   ....[58]....
        /*06d0*/ 	.word	0x0000e5e0


	//   ....[59]....
        /*06d4*/ 	.word	0x0000e630


	//   ....[60]....
        /*06d8*/ 	.word	0x0000e650


	//   ....[61]....
        /*06dc*/ 	.word	0x0000eb50


	//   ....[62]....
        /*06e0*/ 	.word	0x0000eba0


	//   ....[63]....
        /*06e4*/ 	.word	0x0000ec60


	//   ....[64]....
        /*06e8*/ 	.word	0x0000ecb0


	//   ....[65]....
        /*06ec*/ 	.word	0x0000ed70


	//   ....[66]....
        /*06f0*/ 	.word	0x0000edc0


	//   ....[67]....
        /*06f4*/ 	.word	0x0000ee80


	//   ....[68]....
        /*06f8*/ 	.word	0x0000eed0


	//   ....[69]....
        /*06fc*/ 	.word	0x0000ef90


	//   ....[70]....
        /*0700*/ 	.word	0x0000efe0


	//   ....[71]....
        /*0704*/ 	.word	0x0000f080


	//   ....[72]....
        /*0708*/ 	.word	0x0000f120


	//   ....[73]....
        /*070c*/ 	.word	0x0000f1c0


	//   ....[74]....
        /*0710*/ 	.word	0x0000f260


	//   ....[75]....
        /*0714*/ 	.word	0x0000f2c0


	//   ....[76]....
        /*0718*/ 	.word	0x0000f310


	//   ....[77]....
        /*071c*/ 	.word	0x0000f3a0


	//   ....[78]....
        /*0720*/ 	.word	0x0000f3f0


	//   ....[79]....
        /*0724*/ 	.word	0x0000f480


	//   ....[80]....
        /*0728*/ 	.word	0x0000f4d0


	//   ....[81]....
        /*072c*/ 	.word	0x0000f560


	//   ....[82]....
        /*0730*/ 	.word	0x0000f5b0


	//   ....[83]....
        /*0734*/ 	.word	0x0000f640


	//   ....[84]....
        /*0738*/ 	.word	0x0000f690


	//   ....[85]....
        /*073c*/ 	.word	0x0000f720


	//   ....[86]....
        /*0740*/ 	.word	0x0000f770


	//   ....[87]....
        /*0744*/ 	.word	0x0000f810


	//   ....[88]....
        /*0748*/ 	.word	0x0000f860


	//   ....[89]....
        /*074c*/ 	.word	0x0000f8c0


	//   ....[90]....
        /*0750*/ 	.word	0x0000f910


	//   ....[91]....
        /*0754*/ 	.word	0x0000f970


	//   ....[92]....
        /*0758*/ 	.word	0x0000f9c0


	//----- nvinfo : EIATTR_EXIT_INSTR_OFFSETS
	.align		4
.L_1137:
        /*075c*/ 	.byte	0x04, 0x1c
        /*075e*/ 	.short	(.L_1139 - .L_1138)


	//   ....[0]....
.L_1138:
        /*0760*/ 	.word	0x0000e7c0


	//   ....[1]....
        /*0764*/ 	.word	0x0000eaf0


	//----- nvinfo : EIATTR_MAX_THREADS
	.align		4
.L_1139:
        /*0768*/ 	.byte	0x04, 0x05
        /*076a*/ 	.short	(.L_1141 - .L_1140)
.L_1140:
        /*076c*/ 	.word	0x00000080
        /*0770*/ 	.word	0x00000001
        /*0774*/ 	.word	0x00000001


	//----- nvinfo : EIATTR_CRS_STACK_SIZE
	.align		4
.L_1141:
        /*0778*/ 	.byte	0x04, 0x1e
        /*077a*/ 	.short	(.L_1143 - .L_1142)
.L_1142:
        /*077c*/ 	.word	0x00000000


	//----- nvinfo : EIATTR_CBANK_PARAM_SIZE
	.align		4
.L_1143:
        /*0780*/ 	.byte	0x03, 0x19
        /*0782*/ 	.short	0x01f0


	//----- nvinfo : EIATTR_PARAM_CBANK
	.align		4
        /*0784*/ 	.byte	0x04, 0x0a
        /*0786*/ 	.short	(.L_1145 - .L_1144)
	.align		4
.L_1144:
        /*0788*/ 	.word	index@(.nv.constant0._Z25selective_scan_bwd_kernelI32Selective_Scan_bwd_kernel_traitsILi128ELi16ELb0ELb0ELb1ELb1ELb1EN3c104HalfEfEEv12SSMParamsBwd)
        /*078c*/ 	.short	0x0210
        /*078e*/ 	.short	0x01f0


	//----- nvinfo : EIATTR_SW_WAR
	.align		4
.L_1145:
        /*0790*/ 	.byte	0x04, 0x36
        /*0792*/ 	.short	(.L_1147 - .L_1146)
.L_1146:
        /*0794*/ 	.word	0x00000008
.L_1147:


//--------------------- .nv.info._Z25selective_scan_bwd_kernelI32Selective_Scan_bwd_kernel_traitsILi128ELi16ELb0ELb1ELb0ELb0ELb0EN3c104HalfEfEEv12SSMParamsBwd --------------------------
	.section	.nv.info._Z25selective_scan_bwd_kernelI32Selective_Scan_bwd_kernel_traitsILi128ELi16ELb0ELb1ELb0ELb0ELb0EN3c104HalfEfEEv12SSMParamsBwd,"",@"SHT_CUDA_INFO"
	.sectionflags	@""
	.align	4


	//----- nvinfo : EIATTR_CUDA_API_VERSION
	.align		4
        /*0000*/ 	.byte	0x04, 0x37
        /*0002*/ 	.short	(.L_1149 - .L_1148)
.L_1148:
        /*0004*/ 	.word	0x00000082


	//----- nvinfo : EIATTR_KPARAM_INFO
	.align		4
.L_1149:
        /*0008*/ 	.byte	0x04, 0x17
        /*000a*/ 	.short	(.L_1151 - .L_1150)
.L_1150:
        /*000c*/ 	.word	0x00000000
        /*0010*/ 	.short	0x0000
        /*0012*/ 	.short	0x0000
        /*0014*/ 	.byte	0x00, 0xf0, 0xc1, 0x07


	//----- nvinfo : EIATTR_SPARSE_MMA_MASK
	.align		4
.L_1151:
        /*0018*/ 	.byte	0x03, 0x50
        /*001a*/ 	.short	0x0000


	//----- nvinfo : EIATTR_MAXREG_COUNT
	.align		4
        /*001c*/ 	.byte	0x03, 0x1b
        /*001e*/ 	.short	0x00a8


	//----- nvinfo : EIATTR_NUM_BARRIERS
	.align		4
        /*0020*/ 	.byte	0x02, 0x4c
        /*0022*/ 	.byte	0x01
	.zero		1


	//----- nvinfo : EIATTR_ANNOTATIONS
	.align		4
        /*0024*/ 	.byte	0x04, 0x55
        /*0026*/ 	.short	(.L_1153 - .L_1152)


	//   ....[0]....
.L_1152:
        /* <DEDUP_REMOVED lines=112> */


	//----- nvinfo : EIATTR_MERCURY_ISA_VERSION
	.align		4
.L_1153:
        /*0710*/ 	.byte	0x03, 0x5f
        /*0712*/ 	.short	0x0101


	//----- nvinfo : EIATTR_COOP_GROUP_MASK_REGIDS
	.align		4
        /*0714*/ 	.byte	0x04, 0x29
        /*0716*/ 	.short	(.L_1155 - .L_1154)


	//   ....[0]....
.L_1154:
        /*0718*/ 	.word	0xffffffff


	//   ....[1]....
        /*071c*/ 	.word	0xffffffff


	//   ....[2]....
        /*0720*/ 	.word	0xffffffff


	//   ....[3]....
        /*0724*/ 	.word	0xffffffff


	//   ....[4]....
        /*0728*/ 	.word	0xffffffff


	//   ....[5]....
        /*072c*/ 	.word	0xffffffff


	//   ....[6]....
        /*0730*/ 	.word	0xffffffff


	//   ....[7]....
        /*0734*/ 	.word	0xffffffff


	//   ....[8]....
        /*0738*/ 	.word	0xffffffff


	//   ....[9]....
        /*073c*/ 	.word	0xffffffff


	//   ....[10]....
        /*0740*/ 	.word	0xffffffff


	//   ....[11]....
        /*0744*/ 	.word	0xffffffff


	//   ....[12]....
        /*0748*/ 	.word	0xffffffff


	//   ....[13]....
        /*074c*/ 	.word	0xffffffff


	//   ....[14]....
        /*0750*/ 	.word	0xffffffff


	//   ....[15]....
        /*0754*/ 	.word	0xffffffff


	//   ....[16]....
        /*0758*/ 	.word	0xffffffff


	//   ....[17]....
        /*075c*/ 	.word	0xffffffff


	//   ....[18]....
        /*0760*/ 	.word	0xffffffff


	//   ....[19]....
        /*0764*/ 	.word	0xffffffff


	//   ....[20]....
        /*0768*/ 	.word	0xffffffff


	//   ....[21]....
        /*076c*/ 	.word	0xffffffff


	//   ....[22]....
        /*0770*/ 	.word	0xffffffff


	//   ....[23]....
        /*0774*/ 	.word	0xffffffff


	//   ....[24]....
        /*0778*/ 	.word	0xffffffff


	//   ....[25]....
        /*077c*/ 	.word	0xffffffff


	//   ....[26]....
        /*0780*/ 	.word	0xffffffff


	//   ....[27]....
        /*0784*/ 	.word	0xffffffff


	//   ....[28]....
        /*0788*/ 	.word	0xffffffff


	//   ....[29]....
        /*078c*/ 	.word	0xffffffff


	//   ....[30]....
        /*0790*/ 	.word	0xffffffff


	//   ....[31]....
        /*0794*/ 	.word	0xffffffff


	//   ....[32]....
        /*0798*/ 	.word	0xffffffff


	//   ....[33]....
        /*079c*/ 	.word	0xffffffff


	//   ....[34]....
        /*07a0*/ 	.word	0xffffffff


	//   ....[35]....
        /*07a4*/ 	.word	0xffffffff


	//   ....[36]....
        /*07a8*/ 	.word	0xffffffff


	//   ....[37]....
        /*07ac*/ 	.word	0xffffffff


	//   ....[38]....
        /*07b0*/ 	.word	0xffffffff


	//   ....[39]....
        /*07b4*/ 	.word	0xffffffff


	//   ....[40]....
        /*07b8*/ 	.word	0xffffffff


	//   ....[41]....
        /*07bc*/ 	.word	0xffffffff


	//   ....[42]....
        /*07c0*/ 	.word	0xffffffff


	//   ....[43]....
        /*07c4*/ 	.word	0xffffffff


	//   ....[44]....
        /*07c8*/ 	.word	0xffffffff


	//   ....[45]....
        /*07cc*/ 	.word	0xffffffff


	//   ....[46]....
        /*07d0*/ 	.word	0xffffffff


	//   ....[47]....
        /*07d4*/ 	.word	0xffffffff


	//   ....[48]....
        /*07d8*/ 	.word	0xffffffff


	//   ....[49]....
        /*07dc*/ 	.word	0xffffffff


	//   ....[50]....
        /*07e0*/ 	.word	0xffffffff


	//   ....[51]....
        /*07e4*/ 	.word	0xffffffff


	//   ....[52]....
        /*07e8*/ 	.word	0xffffffff


	//   ....[53]....
        /*07ec*/ 	.word	0xffffffff


	//   ....[54]....
        /*07f0*/ 	.word	0xffffffff


	//   ....[55]....
        /*07f4*/ 	.word	0xffffffff


	//   ....[56]....
        /*07f8*/ 	.word	0x05000099


	//   ....[57]....
        /*07fc*/ 	.word	0x05000099


	//   ....[58]....
        /*0800*/ 	.word	0x05000099


	//   ....[59]....
        /*0804*/ 	.word	0x05000099


	//   ....[60]....
        /*0808*/ 	.word	0x05000099


	//   ....[61]....
        /*080c*/ 	.word	0x05000099


	//   ....[62]....
        /*0810*/ 	.word	0x05000099


	//   ....[63]....
        /*0814*/ 	.word	0x05000099


	//   ....[64]....
        /*0818*/ 	.word	0x05000099


	//   ....[65]....
        /*081c*/ 	.word	0x05000099


	//   ....[66]....
        /*0820*/ 	.word	0x05000099


	//   ....[67]....
        /*0824*/ 	.word	0x05000099


	//   ....[68]....
        /*0828*/ 	.word	0x05000099


	//   ....[69]....
        /*082c*/ 	.word	0x05000099


	//   ....[70]....
        /*0830*/ 	.word	0x05000099


	//   ....[71]....
        /*0834*/ 	.word	0x05000099


	//   ....[72]....
        /*0838*/ 	.word	0x05000099


	//   ....[73]....
        /*083c*/ 	.word	0x05000099


	//   ....[74]....
        /*0840*/ 	.word	0x05000099


	//   ....[75]....
        /*0844*/ 	.word	0x05000099


	//   ....[76]....
        /*0848*/ 	.word	0x05000099


	//   ....[77]....
        /*084c*/ 	.word	0x05000099


	//   ....[78]....
        /*0850*/ 	.word	0x05000099


	//   ....[79]....
        /*0854*/ 	.word	0x05000099


	//   ....[80]....
        /*0858*/ 	.word	0x05000099


	//   ....[81]....
        /*085c*/ 	.word	0x05000099


	//   ....[82]....
        /*0860*/ 	.word	0x05000099


	//   ....[83]....
        /*0864*/ 	.word	0x05000099


	//   ....[84]....
        /*0868*/ 	.word	0x05000099


	//   ....[85]....
        /*086c*/ 	.word	0x05000099


	//   ....[86]....
        /*0870*/ 	.word	0x05000099


	//   ....[87]....
        /*0874*/ 	.word	0x05000099


	//----- nvinfo : EIATTR_COOP_GROUP_INSTR_OFFSETS
	.align		4
.L_1155:
        /*0878*/ 	.byte	0x04, 0x28
        /*087a*/ 	.short	(.L_1157 - .L_1156)


	//   ....[0]....
.L_1156:
        /*087c*/ 	.word	0x00001450


	//   ....[1]....
        /*0880*/ 	.word	0x000019b0


	//   ....[2]....
        /*0884*/ 	.word	0x00002060


	//   ....[3]....
        /*0888*/ 	.word	0x00003520


	//   ....[4]....
        /*088c*/ 	.word	0x000042b0


	//   ....[5]....
        /*0890*/ 	.word	0x000042d0


	//   ....[6]....
        /*0894*/ 	.word	0x00004300


	//   ....[7]....
        /*0898*/ 	.word	0x00004320


	//   ....[8]....
        /*089c*/ 	.word	0x00004350


	//   ....[9]....
        /*08a0*/ 	.word	0x00004370


	//   ....[10]....
        /*08a4*/ 	.word	0x000043a0


	//   ....[11]....
        /*08a8*/ 	.word	0x000043c0


	//   ....[12]....
        /*08ac*/ 	.word	0x000043f0


	//   ....[13]....
        /*08b0*/ 	.word	0x00004400


	//   ....[14]....
        /*08b4*/ 	.word	0x000044a0


	//   ....[15]....
        /*08b8*/ 	.word	0x000044b0


	//   ....[16]....
        /*08bc*/ 	.word	0x000044c0


	//   ....[17]....
        /*08c0*/ 	.word	0x000044d0


	//   ....[18]....
        /*08c4*/ 	.word	0x00004c90


	//   ....[19]....
        /*08c8*/ 	.word	0x00004ca0


	//   ....[20]....
        /*08cc*/ 	.word	0x00004cb0


	//   ....[21]....
        /*08d0*/ 	.word	0x00004ce0


	//   ....[22]....
        /*08d4*/ 	.word	0x00004cf0


	//   ....[23]....
        /*08d8*/ 	.word	0x00004d20


	//   ....[24]....
        /*08dc*/ 	.word	0x00004d30


	//   ....[25]....
        /*08e0*/ 	.word	0x00004d60


	//   ....[26]....
        /*08e4*/ 	.word	0x00004d70


	//   ....[27]....
        /*08e8*/ 	.word	0x00004da0


	//   ....[28]....
        /*08ec*/ 	.word	0x00004db0


	//   ....[29]....
        /*08f0*/ 	.word	0x00004de0


	//   ....[30]....
        /*08f4*/ 	.word	0x00004df0


	//   ....[31]....
        /*08f8*/ 	.word	0x00004e00


	//   ....[32]....
        /*08fc*/ 	.word	0x00004e10


	//   ....[33]....
        /*0900*/ 	.word	0x00004e20


	//   ....[34]....
        /*0904*/ 	.word	0x00006740


	//   ....[35]....
        /*0908*/ 	.word	0x00006750


	//   ....[36]....
        /*090c*/ 	.word	0x000067a0


	//   ....[37]....
        /*0910*/ 	.word	0x000067b0


	//   ....[38]....
        /*0914*/ 	.word	0x000067e0


	//   ....[39]....
        /*0918*/ 	.word	0x00006800


	//   ....[40]....
        /*091c*/ 	.word	0x00006830


	//   ....[41]....
        /*0920*/ 	.word	0x00006840


	//   ....[42]....
        /*0924*/ 	.word	0x00006bc0


	//   ....[43]....
        /*0928*/ 	.word	0x00006bd0


	//   ....[44]....
        /*092c*/ 	.word	0x000075e0


	//   ....[45]....
        /*0930*/ 	.word	0x00008230


	//   ....[46]....
        /*0934*/ 	.word	0x00008900


	//   ....[47]....
        /*0938*/ 	.word	0x00008920


	//   ....[48]....
        /*093c*/ 	.word	0x00008950


	//   ....[49]....
        /*0940*/ 	.word	0x000089a0


	//   ....[50]....
        /*0944*/ 	.word	0x000089c0


	//   ....[51]....
        /*0948*/ 	.word	0x00008bb0


	//   ....[52]....
        /*094c*/ 	.word	0x00008bd0


	//   ....[53]....
        /*0950*/ 	.word	0x00008c00


	//   ....[54]....
        /*0954*/ 	.word	0x00008c50


	//   ....[55]....
        /*0958*/ 	.word	0x00008c70


	//   ....[56]....
        /*095c*/ 	.word	0x00009170


	//   ....[57]....
        /*0960*/ 	.word	0x000091c0


	//   ....[58]....
        /*0964*/ 	.word	0x00009260


	//   ....[59]....
        /*0968*/ 	.word	0x000092b0


	//   ....[60]....
        /*096c*/ 	.word	0x00009350


	//   ....[61]....
        /*0970*/ 	.word	0x000093a0


	//   ....[62]....
        /*0974*/ 	.word	0x00009440


	//   ....[63]....
        /*0978*/ 	.word	0x00009490


	//   ....[64]....
        /*097c*/ 	.word	0x00009530


	//   ....[65]....
        /*0980*/ 	.word	0x00009580


	//   ....[66]....
        /*0984*/ 	.word	0x00009620


	//   ....[67]....
        /*0988*/ 	.word	0x000096c0


	//   ....[68]....
        /*098c*/ 	.word	0x00009760


	//   ....[69]....
        /*0990*/ 	.word	0x00009800


	//   ....[70]....
        /*0994*/ 	.word	0x00009850


	//   ....[71]....
        /*0998*/ 	.word	0x000098b0


	//   ....[72]....
        /*099c*/ 	.word	0x00009940


	//   ....[73]....
        /*09a0*/ 	.word	0x00009990


	//   ....[74]....
        /*09a4*/ 	.word	0x00009a20


	//   ....[75]....
        /*09a8*/ 	.word	0x00009a70


	//   ....[76]....
        /*09ac*/ 	.word	0x00009b00


	//   ....[77]....
        /*09b0*/ 	.word	0x00009b50


	//   ....[78]....
        /*09b4*/ 	.word	0x00009be0


	//   ....[79]....
        /*09b8*/ 	.word	0x00009c30


	//   ....[80]....
        /*09bc*/ 	.word	0x00009cc0


	//   ....[81]....
        /*09c0*/ 	.word	0x00009d10


	//   ....[82]....
        /*09c4*/ 	.word	0x00009db0


	//   ....[83]....
        /*09c8*/ 	.word	0x00009e00


	//   ....[84]....
        /*09cc*/ 	.word	0x00009e50


	//   ....[85]....
        /*09d0*/ 	.word	0x00009ea0


	//   ....[86]....
        /*09d4*/ 	.word	0x00009ef0


	//   ....[87]....
        /*09d8*/ 	.word	0x00009f40


	//----- nvinfo : EIATTR_EXIT_INSTR_OFFSETS
	.align		4
.L_1157:
        /*09dc*/ 	.byte	0x04, 0x1c
        /*09de*/ 	.short	(.L_1159 - .L_1158)


	//   ....[0]....
.L_1158:
        /*09e0*/ 	.word	0x00008de0


	//   ....[1]....
        /*09e4*/ 	.word	0x00009110


	//----- nvinfo : EIATTR_MAX_THREADS
	.align		4
.L_1159:
        /*09e8*/ 	.byte	0x04, 0x05
        /*09ea*/ 	.short	(.L_1161 - .L_1160)
.L_1160:
        /*09ec*/ 	.word	0x00000080
        /*09f0*/ 	.word	0x00000001
        /*09f4*/ 	.word	0x00000001


	//----- nvinfo : EIATTR_CRS_STACK_SIZE
	.align		4
.L_1161:
        /*09f8*/ 	.byte	0x04, 0x1e
        /*09fa*/ 	.short	(.L_1163 - .L_1162)
.L_1162:
        /*09fc*/ 	.word	0x00000000


	//----- nvinfo : EIATTR_CBANK_PARAM_SIZE
	.align		4
.L_1163:
        /*0a00*/ 	.byte	0x03, 0x19
        /*0a02*/ 	.short	0x01f0


	//----- nvinfo : EIATTR_PARAM_CBANK
	.align		4
        /*0a04*/ 	.byte	0x04, 0x0a
        /*0a06*/ 	.short	(.L_1165 - .L_1164)
	.align		4
.L_1164:
        /*0a08*/ 	.word	index@(.nv.constant0._Z25selective_scan_bwd_kernelI32Selective_Scan_bwd_kernel_traitsILi128ELi16ELb0ELb1ELb0ELb0ELb0EN3c104HalfEfEEv12SSMParamsBwd)
        /*0a0c*/ 	.short	0x0210
        /*0a0e*/ 	.short	0x01f0


	//----- nvinfo : EIATTR_SW_WAR
	.align		4
.L_1165:
        /*0a10*/ 	.byte	0x04, 0x36
        /*0a12*/ 	.short	(.L_1167 - .L_1166)
.L_1166:
        /*0a14*/ 	.word	0x00000008
.L_1167:


//--------------------- .nv.info._Z25selective_scan_bwd_kernelI32Selective_Scan_bwd_kernel_traitsILi128ELi16ELb0ELb1ELb0ELb0ELb1EN3c104HalfEfEEv12SSMParamsBwd --------------------------
	.section	.nv.info._Z25selective_scan_bwd_kernelI32Selective_Scan_bwd_kernel_traitsILi128ELi16ELb0ELb1ELb0ELb0ELb1EN3c104HalfEfEEv12SSMParamsBwd,"",@"SHT_CUDA_INFO"
	.sectionflags	@""
	.align	4


	//----- nvinfo : EIATTR_CUDA_API_VERSION
	.align		4
        /*0000*/ 	.byte	0x04, 0x37
        /*0002*/ 	.short	(.L_1169 - .L_1168)
.L_1168:
        /*0004*/ 	.word	0x00000082


	//----- nvinfo : EIATTR_KPARAM_INFO
	.align		4
.L_1169:
        /*0008*/ 	.byte	0x04, 0x17
        /*000a*/ 	.short	(.L_1171 - .L_1170)
.L_1170:
        /*000c*/ 	.word	0x00000000
        /*0010*/ 	.short	0x0000
        /*0012*/ 	.short	0x0000
        /*0014*/ 	.byte	0x00, 0xf0, 0xc1, 0x07


	//----- nvinfo : EIATTR_SPARSE_MMA_MASK
	.align		4
.L_1171:
        /*0018*/ 	.byte	0x03, 0x50
        /*001a*/ 	.short	0x0000


	//----- nvinfo : EIATTR_MAXREG_COUNT
	.align		4
        /*001c*/ 	.byte	0x03, 0x1b
        /*001e*/ 	.short	0x00a8


	//----- nvinfo : EIATTR_NUM_BARRIERS
	.align		4
        /*0020*/ 	.byte	0x02, 0x4c
        /*0022*/ 	.byte	0x01
	.zero		1


	//----- nvinfo : EIATTR_ANNOTATIONS
	.align		4
        /*0024*/ 	.byte	0x04, 0x55
        /*0026*/ 	.short	(.L_1173 - .L_1172)


	//   ....[0]....
.L_1172:
        /* <DEDUP_REMOVED lines=112> */


	//----- nvinfo : EIATTR_MERCURY_ISA_VERSION
	.align		4
.L_1173:
        /*0718*/ 	.byte	0x03, 0x5f
        /*071a*/ 	.short	0x0101


	//----- nvinfo : EIATTR_COOP_GROUP_MASK_REGIDS
	.align		4
        /*071c*/ 	.byte	0x04, 0x29
        /*071e*/ 	.short	(.L_1175 - .L_1174)


	//   ....[0]....
.L_1174:
        /*0720*/ 	.word	0xffffffff


	//   ....[1]....
        /*0724*/ 	.word	0xffffffff


	//   ....[2]....
        /*0728*/ 	.word	0xffffffff


	//   ....[3]....
        /*072c*/ 	.word	0xffffffff


	//   ....[4]....
        /*0730*/ 	.word	0xffffffff


	//   ....[5]....
        /*0734*/ 	.word	0xffffffff


	//   ....[6]....
        /*0738*/ 	.word	0xffffffff


	//   ....[7]....
        /*073c*/ 	.word	0xffffffff


	//   ....[8]....
        /*0740*/ 	.word	0xffffffff


	//   ....[9]....
        /*0744*/ 	.word	0xffffffff


	//   ....[10]....
        /*0748*/ 	.word	0xffffffff


	//   ....[11]....
        /*074c*/ 	.word	0xffffffff


	//   ....[12]....
        /*0750*/ 	.word	0xffffffff


	//   ....[13]....
        /*0754*/ 	.word	0xffffffff


	//   ....[14]....
        /*0758*/ 	.word	0xffffffff


	//   ....[15]....
        /*075c*/ 	.word	0xffffffff


	//   ....[16]....
        /*0760*/ 	.word	0xffffffff


	//   ....[17]....
        /*0764*/ 	.word	0xffffffff


	//   ....[18]....
        /*0768*/ 	.word	0xffffffff


	//   ....[19]....
        /*076c*/ 	.word	0xffffffff


	//   ....[20]....
        /*0770*/ 	.word	0xffffffff


	//   ....[21]....
        /*0774*/ 	.word	0xffffffff


	//   ....[22]....
        /*0778*/ 	.word	0xffffffff


	//   ....[23]....
        /*077c*/ 	.word	0xffffffff


	//   ....[24]....
        /*0780*/ 	.word	0xffffffff


	//   ....[25]....
        /*0784*/ 	.word	0xffffffff


	//   ....[26]....
        /*0788*/ 	.word	0xffffffff


	//   ....[27]....
        /*078c*/ 	.word	0xffffffff


	//   ....[28]....
        /*0790*/ 	.word	0xffffffff


	//   ....[29]....
        /*0794*/ 	.word	0xffffffff


	//   ....[30]....
        /*0798*/ 	.word	0xffffffff


	//   ....[31]....
        /*079c*/ 	.word	0xffffffff


	//   ....[32]....
        /*07a0*/ 	.word	0xffffffff


	//   ....[33]....
        /*07a4*/ 	.word	0xffffffff


	//   ....[34]....
        /*07a8*/ 	.word	0xffffffff


	//   ....[35]....
        /*07ac*/ 	.word	0xffffffff


	//   ....[36]....
        /*07b0*/ 	.word	0xffffffff


	//   ....[37]....
        /*07b4*/ 	.word	0xffffffff


	//   ....[38]....
        /*07b8*/ 	.word	0xffffffff


	//   ....[39]....
        /*07bc*/ 	.word	0xffffffff


	//   ....[40]....
        /*07c0*/ 	.word	0xffffffff


	//   ....[41]....
        /*07c4*/ 	.word	0xffffffff


	//   ....[42]....
        /*07c8*/ 	.word	0xffffffff


	//   ....[43]....
        /*07cc*/ 	.word	0xffffffff


	//   ....[44]....
        /*07d0*/ 	.word	0xffffffff


	//   ....[45]....
        /*07d4*/ 	.word	0xffffffff


	//   ....[46]....
        /*07d8*/ 	.word	0xffffffff


	//   ....[47]....
        /*07dc*/ 	.word	0xffffffff


	//   ....[48]....
        /*07e0*/ 	.word	0xffffffff


	//   ....[49]....
        /*07e4*/ 	.word	0xffffffff


	//   ....[50]....
        /*07e8*/ 	.word	0xffffffff


	//   ....[51]....
        /*07ec*/ 	.word	0xffffffff


	//   ....[52]....
        /*07f0*/ 	.word	0xffffffff


	//   ....[53]....
        /*07f4*/ 	.word	0xffffffff


	//   ....[54]....
        /*07f8*/ 	.word	0xffffffff


	//   ....[55]....
        /*07fc*/ 	.word	0xffffffff


	//   ....[56]....
        /*0800*/ 	.word	0xffffffff


	//   ....[57]....
        /*0804*/ 	.word	0xffffffff


	//   ....[58]....
        /*0808*/ 	.word	0xffffffff


	//   ....[59]....
        /*080c*/ 	.word	0xffffffff


	//   ....[60]....
        /*0810*/ 	.word	0x0500009a


	//   ....[61]....
        /*0814*/ 	.word	0x0500009a


	//   ....[62]....
        /*0818*/ 	.word	0x0500009a


	//   ....[63]....
        /*081c*/ 	.word	0x0500009a


	//   ....[64]....
        /*0820*/ 	.word	0x0500009a


	//   ....[65]....
        /*0824*/ 	.word	0x0500009a


	//   ....[66]....
        /*0828*/ 	.word	0x0500009a


	//   ....[67]....
        /*082c*/ 	.word	0x0500009a


	//   ....[68]....
        /*0830*/ 	.word	0x0500009a


	//   ....[69]....
        /*0834*/ 	.word	0x0500009a


	//   ....[70]....
        /*0838*/ 	.word	0x0500009a


	//   ....[71]....
        /*083c*/ 	.word	0x0500009a


	//   ....[72]....
        /*0840*/ 	.word	0x0500009a


	//   ....[73]....
        /*0844*/ 	.word	0x0500009a


	//   ....[74]....
        /*0848*/ 	.word	0x0500009a


	//   ....[75]....
        /*084c*/ 	.word	0x0500009a


	//   ....[76]....
        /*0850*/ 	.word	0x0500009a


	//   ....[77]....
        /*0854*/ 	.word	0x0500009a


	//   ....[78]....
        /*0858*/ 	.word	0x0500009a


	//   ....[79]....
        /*085c*/ 	.word	0x0500009a


	//   ....[80]....
        /*0860*/ 	.word	0x0500009a


	//   ....[81]....
        /*0864*/ 	.word	0x0500009a


	//   ....[82]....
        /*0868*/ 	.word	0x0500009a


	//   ....[83]....
        /*086c*/ 	.word	0x0500009a


	//   ....[84]....
        /*0870*/ 	.word	0x0500009a


	//   ....[85]....
        /*0874*/ 	.word	0x0500009a


	//   ....[86]....
        /*0878*/ 	.word	0x0500009a


	//   ....[87]....
        /*087c*/ 	.word	0x0500009a


	//   ....[88]....
        /*0880*/ 	.word	0x0500009a


	//   ....[89]....
        /*0884*/ 	.word	0x0500009a


	//   ....[90]....
        /*0888*/ 	.word	0x0500009a


	//   ....[91]....
        /*088c*/ 	.word	0x0500009a


	//----- nvinfo : EIATTR_COOP_GROUP_INSTR_OFFSETS
	.align		4
.L_1175:
        /*0890*/ 	.byte	0x04, 0x28
        /*0892*/ 	.short	(.L_1177 - .L_1176)


	//   ....[0]....
.L_1176:
        /*0894*/ 	.word	0x00001420


	//   ....[1]....
        /*0898*/ 	.word	0x000019c0


	//   ....[2]....
        /*089c*/ 	.word	0x00002200


	//   ....[3]....
        /*08a0*/ 	.word	0x000027d0


	//   ....[4]....
        /*08a4*/ 	.word	0x00002f30


	//   ....[5]....
        /*08a8*/ 	.word	0x00003c60


	//   ....[6]....
        /*08ac*/ 	.word	0x00004c00


	//   ....[7]....
        /*08b0*/ 	.word	0x000060b0


	//   ....[8]....
        /*08b4*/ 	.word	0x00006fa0


	//   ....[9]....
        /*08b8*/ 	.word	0x00006fb0


	//   ....[10]....
        /*08bc*/ 	.word	0x00007000


	//   ....[11]....
        /*08c0*/ 	.word	0x00007010


	//   ....[12]....
        /*08c4*/ 	.word	0x00007040


	//   ....[13]....
        /*08c8*/ 	.word	0x00007060


	//   ....[14]....
        /*08cc*/ 	.word	0x00007090


	//   ....[15]....
        /*08d0*/ 	.word	0x000070b0


	//   ....[16]....
        /*08d4*/ 	.word	0x000070e0


	//   ....[17]....
        /*08d8*/ 	.word	0x000070f0


	//   ....[18]....
        /*08dc*/ 	.word	0x000071a0


	//   ....[19]....
        /*08e0*/ 	.word	0x000071b0


	//   ....[20]....
        /*08e4*/ 	.word	0x000071c0


	//   ....[21]....
        /*08e8*/ 	.word	0x000071d0


	//   ....[22]....
        /*08ec*/ 	.word	0x00007790


	//   ....[23]....
        /*08f0*/ 	.word	0x000077a0


	//   ....[24]....
        /*08f4*/ 	.word	0x000077b0


	//   ....[25]....
        /*08f8*/ 	.word	0x000077e0


	//   ....[26]....
        /*08fc*/ 	.word	0x000077f0


	//   ....[27]....
        /*0900*/ 	.word	0x00007820


	//   ....[28]....
        /*0904*/ 	.word	0x00007830


	//   ....[29]....
        /*0908*/ 	.word	0x00007860


	//   ....[30]....
        /*090c*/ 	.word	0x00007870


	//   ....[31]....
        /*0910*/ 	.word	0x000078a0


	//   ....[32]....
        /*0914*/ 	.word	0x000078b0


	//   ....[33]....
        /*0918*/ 	.word	0x000078d0


	//   ....[34]....
        /*091c*/ 	.word	0x000078f0


	//   ....[35]....
        /*0920*/ 	.word	0x00007900


	//   ....[36]....
        /*0924*/ 	.word	0x00007910


	//   ....[37]....
        /*0928*/ 	.word	0x00007920


	//   ....[38]....
        /*092c*/ 	.word	0x00009290


	//   ....[39]....
        /*0930*/ 	.word	0x000092a0


	//   ....[40]....
        /*0934*/ 	.word	0x000092f0


	//   ....[41]....
        /*0938*/ 	.word	0x00009300


	//   ....[42]....
        /*093c*/ 	.word	0x00009330


	//   ....[43]....
        /*0940*/ 	.word	0x00009350


	//   ....[44]....
        /*0944*/ 	.word	0x00009380


	//   ....[45]....
        /*0948*/ 	.word	0x00009390


	//   ....[46]....
        /*094c*/ 	.word	0x00009710


	//   ....[47]....
        /*0950*/ 	.word	0x00009720


	//   ....[48]....
        /*0954*/ 	.word	0x0000a0d0


	//   ....[49]....
        /*0958*/ 	.word	0x0000ad60


	//   ....[50]....
        /*095c*/ 	.word	0x0000b440


	//   ....[51]....
        /*0960*/ 	.word	0x0000b460


	//   ....[52]....
        /*0964*/ 	.word	0x0000b490


	//   ....[53]....
        /*0968*/ 	.word	0x0000b4e0


	//   ....[54]....
        /*096c*/ 	.word	0x0000b500


	//   ....[55]....
        /*0970*/ 	.word	0x0000b6f0


	//   ....[56]....
        /*0974*/ 	.word	0x0000b710


	//   ....[57]....
        /*0978*/ 	.word	0x0000b740


	//   ....[58]....
        /*097c*/ 	.word	0x0000b790


	//   ....[59]....
        /*0980*/ 	.word	0x0000b7b0


	//   ....[60]....
        /*0984*/ 	.word	0x0000bcb0


	//   ....[61]....
        /*0988*/ 	.word	0x0000bd00


	//   ....[62]....
        /*098c*/ 	.word	0x0000bdc0


	//   ....[63]....
        /*0990*/ 	.word	0x0000be10


	//   ....[64]....
        /*0994*/ 	.word	0x0000bed0


	//   ....[65]....
        /*0998*/ 	.word	0x0000bf20


	//   ....[66]....
        /*099c*/ 	.word	0x0000bfe0


	//   ....[67]....
        /*09a0*/ 	.word	0x0000c030


	//   ....[68]....
        /*09a4*/ 	.word	0x0000c0f0


	//   ....[69]....
        /*09a8*/ 	.word	0x0000c140


	//   ....[70]....
        /*09ac*/ 	.word	0x0000c1e0


	//   ....[71]....
        /*09b0*/ 	.word	0x0000c280


	//   ....[72]....
        /*09b4*/ 	.word	0x0000c320


	//   ....[73]....
        /*09b8*/ 	.word	0x0000c3c0


	//   ....[74]....
        /*09bc*/ 	.word	0x0000c420


	//   ....[75]....
        /*09c0*/ 	.word	0x0000c470


	//   ....[76]....
        /*09c4*/ 	.word	0x0000c500


	//   ....[77]....
        /*09c8*/ 	.word	0x0000c550


	//   ....[78]....
        /*09cc*/ 	.word	0x0000c5e0


	//   ....[79]....
        /*09d0*/ 	.word	0x0000c630


	//   ....[80]....
        /*09d4*/ 	.word	0x0000c6c0


	//   ....[81]....
        /*09d8*/ 	.word	0x0000c710


	//   ....[82]....
        /*09dc*/ 	.word	0x0000c7a0


	//   ....[83]....
        /*09e0*/ 	.word	0x0000c7f0


	//   ....[84]....
        /*09e4*/ 	.word	0x0000c880


	//   ....[85]....
        /*09e8*/ 	.word	0x0000c8d0


	//   ....[86]....
        /*09ec*/ 	.word	0x0000c970


	//   ....[87]....
        /*09f0*/ 	.word	0x0000c9c0


	//   ....[88]....
        /*09f4*/ 	.word	0x0000ca20


	//   ....[89]....
        /*09f8*/ 	.word	0x0000ca70


	//   ....[90]....
        /*09fc*/ 	.word	0x0000cad0


	//   ....[91]....
        /*0a00*/ 	.word	0x0000cb20


	//----- nvinfo : EIATTR_EXIT_INSTR_OFFSETS
	.align		4
.L_1177:
        /*0a04*/ 	.byte	0x04, 0x1c
        /*0a06*/ 	.short	(.L_1179 - .L_1178)


	//   ....[0]....
.L_1178:
        /*0a08*/ 	.word	0x0000b920


	//   ....[1]....
        /*0a0c*/ 	.word	0x0000bc50


	//----- nvinfo : EIATTR_MAX_THREADS
	.align		4
.L_1179:
        /*0a10*/ 	.byte	0x04, 0x05
        /*0a12*/ 	.short	(.L_1181 - .L_1180)
.L_1180:
        /*0a14*/ 	.word	0x00000080
        /*0a18*/ 	.word	0x00000001
        /*0a1c*/ 	.word	0x00000001


	//----- nvinfo : EIATTR_CRS_STACK_SIZE
	.align		4
.L_1181:
        /*0a20*/ 	.byte	0x04, 0x1e
        /*0a22*/ 	.short	(.L_1183 - .L_1182)
.L_1182:
        /*0a24*/ 	.word	0x00000000


	//----- nvinfo : EIATTR_CBANK_PARAM_SIZE
	.align		4
.L_1183:
        /*0a28*/ 	.byte	0x03, 0x19
        /*0a2a*/ 	.short	0x01f0


	//----- nvinfo : EIATTR_PARAM_CBANK
	.align		4
        /*0a2c*/ 	.byte	0x04, 0x0a
        /*0a2e*/ 	.short	(.L_1185 - .L_1184)
	.align		4
.L_1184:
        /*0a30*/ 	.word	index@(.nv.constant0._Z25selective_scan_bwd_kernelI32Selective_Scan_bwd_kernel_traitsILi128ELi16ELb0ELb1ELb0ELb0ELb1EN3c104HalfEfEEv12SSMParamsBwd)
        /*0a34*/ 	.short	0x0210
        /*0a36*/ 	.short	0x01f0


	//----- nvinfo : EIATTR_SW_WAR
	.align		4
.L_1185:
        /*0a38*/ 	.byte	0x04, 0x36
        /*0a3a*/ 	.short	(.L_1187 - .L_1186)
.L_1186:
        /*0a3c*/ 	.word	0x00000008
.L_1187:


//--------------------- .nv.info._Z25selective_scan_bwd_kernelI32Selective_Scan_bwd_kernel_traitsILi128ELi16ELb0ELb1ELb0ELb1ELb0EN3c104HalfEfEEv12SSMParamsBwd --------------------------
	.section	.nv.info._Z25selective_scan_bwd_kernelI32Selective_Scan_bwd_kernel_traitsILi128ELi16ELb0ELb1ELb0ELb1ELb0EN3c104HalfEfEEv12SSMParamsBwd,"",@"SHT_CUDA_INFO"
	.sectionflags	@""
	.align	4


	//----- nvinfo : EIATTR_CUDA_API_VERSION
	.align		4
        /*0000*/ 	.byte	0x04, 0x37
        /*0002*/ 	.short	(.L_1189 - .L_1188)
.L_1188:
        /*0004*/ 	.word	0x00000082


	//----- nvinfo : EIATTR_KPARAM_INFO
	.align		4
.L_1189:
        /*0008*/ 	.byte	0x04, 0x17
        /*000a*/ 	.short	(.L_1191 - .L_1190)
.L_1190:
        /*000c*/ 	.word	0x00000000
        /*0010*/ 	.short	0x0000
        /*0012*/ 	.short	0x0000
        /*0014*/ 	.byte	0x00, 0xf0, 0xc1, 0x07


	//----- nvinfo : EIATTR_SPARSE_MMA_MASK
	.align		4
.L_1191:
        /*0018*/ 	.byte	0x03, 0x50
        /*001a*/ 	.short	0x0000


	//----- nvinfo : EIATTR_MAXREG_COUNT
	.align		4
        /*001c*/ 	.byte	0x03, 0x1b
        /*001e*/ 	.short	0x00a8


	//----- nvinfo : EIATTR_NUM_BARRIERS
	.align		4
        /*0020*/ 	.byte	0x02, 0x4c
        /*0022*/ 	.byte	0x01
	.zero		1


	//----- nvinfo : EIATTR_ANNOTATIONS
	.align		4
        /*0024*/ 	.byte	0x04, 0x55
        /*0026*/ 	.short	(.L_1193 - .L_1192)


	//   ....[0]....
.L_1192:
        /* <DEDUP_REMOVED lines=113> */


	//----- nvinfo : EIATTR_MERCURY_ISA_VERSION
	.align		4
.L_1193:
        /*0728*/ 	.byte	0x03, 0x5f
        /*072a*/ 	.short	0x0101


	//----- nvinfo : EIATTR_COOP_GROUP_MASK_REGIDS
	.align		4
        /*072c*/ 	.byte	0x04, 0x29
        /*072e*/ 	.short	(.L_1195 - .L_1194)


	//   ....[0]....
.L_1194:
        /*0730*/ 	.word	0xffffffff


	//   ....[1]....
        /*0734*/ 	.word	0xffffffff


	//   ....[2]....
        /*0738*/ 	.word	0xffffffff


	//   ....[3]....
        /*073c*/ 	.word	0xffffffff


	//   ....[4]....
        /*0740*/ 	.word	0xffffffff


	//   ....[5]....
        /*0744*/ 	.word	0xffffffff


	//   ....[6]....
        /*0748*/ 	.word	0xffffffff


	//   ....[7]....
        /*074c*/ 	.word	0xffffffff


	//   ....[8]....
        /*0750*/ 	.word	0xffffffff


	//   ....[9]....
        /*0754*/ 	.word	0xffffffff


	//   ....[10]....
        /*0758*/ 	.word	0xffffffff


	//   ....[11]....
        /*075c*/ 	.word	0xffffffff


	//   ....[12]....
        /*0760*/ 	.word	0xffffffff


	//   ....[13]....
        /*0764*/ 	.word	0xffffffff


	//   ....[14]....
        /*0768*/ 	.word	0xffffffff


	//   ....[15]....
        /*076c*/ 	.word	0xffffffff


	//   ....[16]....
        /*0770*/ 	.word	0xffffffff


	//   ....[17]....
        /*0774*/ 	.word	0xffffffff


	//   ....[18]....
        /*0778*/ 	.word	0xffffffff


	//   ....[19]....
        /*077c*/ 	.word	0xffffffff


	//   ....[20]....
        /*0780*/ 	.word	0xffffffff


	//   ....[21]....
        /*0784*/ 	.word	0xffffffff


	//   ....[22]....
        /*0788*/ 	.word	0xffffffff


	//   ....[23]....
        /*078c*/ 	.word	0xffffffff


	//   ....[24]....
        /*0790*/ 	.word	0xffffffff


	//   ....[25]....
        /*0794*/ 	.word	0xffffffff


	//   ....[26]....
        /*0798*/ 	.word	0xffffffff


	//   ....[27]....
        /*079c*/ 	.word	0xffffffff


	//   ....[28]....
        /*07a0*/ 	.word	0xffffffff


	//   ....[29]....
        /*07a4*/ 	.word	0xffffffff


	//   ....[30]....
        /*07a8*/ 	.word	0xffffffff


	//   ....[31]....
        /*07ac*/ 	.word	0xffffffff


	//   ....[32]....
        /*07b0*/ 	.word	0xffffffff


	//   ....[33]....
        /*07b4*/ 	.word	0xffffffff


	//   ....[34]....
        /*07b8*/ 	.word	0xffffffff


	//   ....[35]....
        /*07bc*/ 	.word	0xffffffff


	//   ....[36]....
        /*07c0*/ 	.word	0xffffffff


	//   ....[37]....
        /*07c4*/ 	.word	0xffffffff


	//   ....[38]....
        /*07c8*/ 	.word	0xffffffff


	//   ....[39]....
        /*07cc*/ 	.word	0xffffffff


	//   ....[40]....
        /*07d0*/ 	.word	0xffffffff


	//   ....[41]....
        /*07d4*/ 	.word	0xffffffff


	//   ....[42]....
        /*07d8*/ 	.word	0xffffffff


	//   ....[43]....
        /*07dc*/ 	.word	0xffffffff


	//   ....[44]....
        /*07e0*/ 	.word	0xffffffff


	//   ....[45]....
        /*07e4*/ 	.word	0xffffffff


	//   ....[46]....
        /*07e8*/ 	.word	0xffffffff


	//   ....[47]....
        /*07ec*/ 	.word	0xffffffff


	//   ....[48]....
        /*07f0*/ 	.word	0xffffffff


	//   ....[49]....
        /*07f4*/ 	.word	0xffffffff


	//   ....[50]....
        /*07f8*/ 	.word	0xffffffff


	//   ....[51]....
        /*07fc*/ 	.word	0xffffffff


	//   ....[52]....
        /*0800*/ 	.word	0xffffffff


	//   ....[53]....
        /*0804*/ 	.word	0xffffffff


	//   ....[54]....
        /*0808*/ 	.word	0xffffffff


	//   ....[55]....
        /*080c*/ 	.word	0xffffffff


	//   ....[56]....
        /*0810*/ 	.word	0xffffffff


	//   ....[57]....
        /*0814*/ 	.word	0x05000099


	//   ....[58]....
        /*0818*/ 	.word	0x05000099


	//   ....[59]....
        /*081c*/ 	.word	0x05000099


	//   ....[60]....
        /*0820*/ 	.word	0x05000099


	//   ....[61]....
        /*0824*/ 	.word	0x05000099


	//   ....[62]....
        /*0828*/ 	.word	0x05000099


	//   ....[63]....
        /*082c*/ 	.word	0x05000099


	//   ....[64]....
        /*0830*/ 	.word	0x05000099


	//   ....[65]....
        /*0834*/ 	.word	0x05000099


	//   ....[66]....
        /*0838*/ 	.word	0x05000099


	//   ....[67]....
        /*083c*/ 	.word	0x05000099


	//   ....[68]....
        /*0840*/ 	.word	0x05000099


	//   ....[69]....
        /*0844*/ 	.word	0x05000099


	//   ....[70]....
        /*0848*/ 	.word	0x05000099


	//   ....[71]....
        /*084c*/ 	.word	0x05000099


	//   ....[72]....
        /*0850*/ 	.word	0x05000099


	//   ....[73]....
        /*0854*/ 	.word	0x05000099


	//   ....[74]....
        /*0858*/ 	.word	0x05000099


	//   ....[75]....
        /*085c*/ 	.word	0x05000099


	//   ....[76]....
        /*0860*/ 	.word	0x05000099


	//   ....[77]....
        /*0864*/ 	.word	0x05000099


	//   ....[78]....
        /*0868*/ 	.word	0x05000099


	//   ....[79]....
        /*086c*/ 	.word	0x05000099


	//   ....[80]....
        /*0870*/ 	.word	0x05000099


	//   ....[81]....
        /*0874*/ 	.word	0x05000099


	//   ....[82]....
        /*0878*/ 	.word	0x05000099


	//   ....[83]....
        /*087c*/ 	.word	0x05000099


	//   ....[84]....
        /*0880*/ 	.word	0x05000099


	//   ....[85]....
        /*0884*/ 	.word	0x05000099


	//   ....[86]....
        /*0888*/ 	.word	0x05000099


	//   ....[87]....
        /*088c*/ 	.word	0x05000099


	//   ....[88]....
        /*0890*/ 	.word	0x05000099


	//----- nvinfo : EIATTR_COOP_GROUP_INSTR_OFFSETS
	.align		4
.L_1195:
        /*0894*/ 	.byte	0x04, 0x28
        /*0896*/ 	.short	(.L_1197 - .L_1196)


	//   ....[0]....
.L_1196:
        /*0898*/ 	.word	0x00001440


	//   ....[1]....
        /*089c*/ 	.word	0x00001ac0


	//   ....[2]....
        /*08a0*/ 	.word	0x000020b0


	//   ....[3]....
        /*08a4*/ 	.word	0x000057f0


	//   ....[4]....
        /*08a8*/ 	.word	0x00006580


	//   ....[5]....
        /*08ac*/ 	.word	0x000065a0


	//   ....[6]....
        /*08b0*/ 	.word	0x000065d0


	//   ....[7]....
        /*08b4*/ 	.word	0x000065f0


	//   ....[8]....
        /*08b8*/ 	.word	0x00006620


	//   ....[9]....
        /*08bc*/ 	.word	0x00006640


	//   ....[10]....
        /*08c0*/ 	.word	0x00006670


	//   ....[11]....
        /*08c4*/ 	.word	0x00006690


	//   ....[12]....
        /*08c8*/ 	.word	0x000066c0


	//   ....[13]....
        /*08cc*/ 	.word	0x000066d0


	//   ....[14]....
        /*08d0*/ 	.word	0x00006770


	//   ....[15]....
        /*08d4*/ 	.word	0x00006780


	//   ....[16]....
        /*08d8*/ 	.word	0x00006790


	//   ....[17]....
        /*08dc*/ 	.word	0x000067a0


	//   ....[18]....
        /*08e0*/ 	.word	0x00006f60


	//   ....[19]....
        /*08e4*/ 	.word	0x00006f70


	//   ....[20]....
        /*08e8*/ 	.word	0x00006f80


	//   ....[21]....
        /*08ec*/ 	.word	0x00006fb0


	//   ....[22]....
        /*08f0*/ 	.word	0x00006fc0


	//   ....[23]....
        /*08f4*/ 	.word	0x00006ff0


	//   ....[24]....
        /*08f8*/ 	.word	0x00007000


	//   ....[25]....
        /*08fc*/ 	.word	0x00007030


	//   ....[26]....
        /*0900*/ 	.word	0x00007040


	//   ....[27]....
        /*0904*/ 	.word	0x00007070


	//   ....[28]....
        /*0908*/ 	.word	0x00007080


	//   ....[29]....
        /*090c*/ 	.word	0x000070b0


	//   ....[30]....
        /*0910*/ 	.word	0x000070c0


	//   ....[31]....
        /*0914*/ 	.word	0x000070d0


	//   ....[32]....
        /*0918*/ 	.word	0x000070e0


	//   ....[33]....
        /*091c*/ 	.word	0x000070f0


	//   ....[34]....
        /*0920*/ 	.word	0x000089c0


	//   ....[35]....
        /*0924*/ 	.word	0x000089d0


	//   ....[36]....
        /*0928*/ 	.word	0x00008a20


	//   ....[37]....
        /*092c*/ 	.word	0x00008a30


	//   ....[38]....
        /*0930*/ 	.word	0x00008a60


	//   ....[39]....
        /*0934*/ 	.word	0x00008a80


	//   ....[40]....
        /*0938*/ 	.word	0x00008ab0


	//   ....[41]....
        /*093c*/ 	.word	0x00008bd0


	//   ....[42]....
        /*0940*/ 	.word	0x00008d80


	//   ....[43]....
        /*0944*/ 	.word	0x00008d90


	//   ....[44]....
        /*0948*/ 	.word	0x00009a40


	//   ....[45]....
        /*094c*/ 	.word	0x0000a6d0


	//   ....[46]....
        /*0950*/ 	.word	0x0000b390


	//   ....[47]....
        /*0954*/ 	.word	0x0000ba60


	//   ....[48]....
        /*0958*/ 	.word	0x0000ba80


	//   ....[49]....
        /*095c*/ 	.word	0x0000bab0


	//   ....[50]....
        /*0960*/ 	.word	0x0000bb00


	//   ....[51]....
        /*0964*/ 	.word	0x0000bb20


	//   ....[52]....
        /*0968*/ 	.word	0x0000bd10


	//   ....[53]....
        /*096c*/ 	.word	0x0000bd30


	//   ....[54]....
        /*0970*/ 	.word	0x0000bd60


	//   ....[55]....
        /*0974*/ 	.word	0x0000bdb0


	//   ....[56]....
        /*0978*/ 	.word	0x0000bdd0


	//   ....[57]....
        /*097c*/ 	.word	0x0000c2d0


	//   ....[58]....
        /*0980*/ 	.word	0x0000c320


	//   ....[59]....
        /*0984*/ 	.word	0x0000c3c0


	//   ....[60]....
        /*0988*/ 	.word	0x0000c410


	//   ....[61]....
        /*098c*/ 	.word	0x0000c4b0


	//   ....[62]....
        /*0990*/ 	.word	0x0000c500


	//   ....[63]....
        /*0994*/ 	.word	0x0000c5a0


	//   ....[64]....
        /*0998*/ 	.word	0x0000c5f0


	//   ....[65]....
        /*099c*/ 	.word	0x0000c690


	//   ....[66]....
        /*09a0*/ 	.word	0x0000c6e0


	//   ....[67]....
        /*09a4*/ 	.word	0x0000c780


	//   ....[68]....
        /*09a8*/ 	.word	0x0000c820


	//   ....[69]....
        /*09ac*/ 	.word	0x0000c8c0


	//   ....[70]....
        /*09b0*/ 	.word	0x0000c960


	//   ....[71]....
        /*09b4*/ 	.word	0x0000c9b0


	//   ....[72]....
        /*09b8*/ 	.word	0x0000ca10


	//   ....[73]....
        /*09bc*/ 	.word	0x0000caa0


	//   ....[74]....
        /*09c0*/ 	.word	0x0000caf0


	//   ....[75]....
        /*09c4*/ 	.word	0x0000cb80


	//   ....[76]....
        /*09c8*/ 	.word	0x0000cbd0


	//   ....[77]....
        /*09cc*/ 	.word	0x0000cc60


	//   ....[78]....
        /*09d0*/ 	.word	0x0000ccb0


	//   ....[79]....
        /*09d4*/ 	.word	0x0000cd40


	//   ....[80]....
        /*09d8*/ 	.word	0x0000cd90


	//   ....[81]....
        /*09dc*/ 	.word	0x0000ce20


	//   ....[82]....
        /*09e0*/ 	.word	0x0000ce70


	//   ....[83]....
        /*09e4*/ 	.word	0x0000cf10


	//   ....[84]....
        /*09e8*/ 	.word	0x0000cf60


	//   ....[85]....
        /*09ec*/ 	.word	0x0000cfb0


	//   ....[86]....
        /*09f0*/ 	.word	0x0000d000


	//   ....[87]....
        /*09f4*/ 	.word	0x0000d050


	//   ....[88]....
        /*09f8*/ 	.word	0x0000d0a0


	//----- nvinfo : EIATTR_EXIT_INSTR_OFFSETS
	.align		4
.L_1197:
        /*09fc*/ 	.byte	0x04, 0x1c
        /*09fe*/ 	.short	(.L_1199 - .L_1198)


	//   ....[0]....
.L_1198:
        /*0a00*/ 	.word	0x0000bf40


	//   ....[1]....
        /*0a04*/ 	.word	0x0000c270


	//----- nvinfo : EIATTR_MAX_THREADS
	.align		4
.L_1199:
        /*0a08*/ 	.byte	0x04, 0x05
        /*0a0a*/ 	.short	(.L_1201 - .L_1200)
.L_1200:
        /*0a0c*/ 	.word	0x00000080
        /*0a10*/ 	.word	0x00000001
        /*0a14*/ 	.word	0x00000001


	//----- nvinfo : EIATTR_CRS_STACK_SIZE
	.align		4
.L_1201:
        /*0a18*/ 	.byte	0x04, 0x1e
        /*0a1a*/ 	.short	(.L_1203 - .L_1202)
.L_1202:
        /*0a1c*/ 	.word	0x00000000


	//----- nvinfo : EIATTR_CBANK_PARAM_SIZE
	.align		4
.L_1203:
        /*0a20*/ 	.byte	0x03, 0x19
        /*0a22*/ 	.short	0x01f0


	//----- nvinfo : EIATTR_PARAM_CBANK
	.align		4
        /*0a24*/ 	.byte	0x04, 0x0a
        /*0a26*/ 	.short	(.L_1205 - .L_1204)
	.align		4
.L_1204:
        /*0a28*/ 	.word	index@(.nv.constant0._Z25selective_scan_bwd_kernelI32Selective_Scan_bwd_kernel_traitsILi128ELi16ELb0ELb1ELb0ELb1ELb0EN3c104HalfEfEEv12SSMParamsBwd)
        /*0a2c*/ 	.short	0x0210
        /*0a2e*/ 	.short	0x01f0


	//----- nvinfo : EIATTR_SW_WAR
	.align		4
.L_1205:
        /*0a30*/ 	.byte	0x04, 0x36
        /*0a32*/ 	.short	(.L_1207 - .L_1206)
.L_1206:
        /*0a34*/ 	.word	0x00000008
.L_1207:


//--------------------- .nv.info._Z25selective_scan_bwd_kernelI32Selective_Scan_bwd_kernel_traitsILi128ELi16ELb0ELb1ELb0ELb1ELb1EN3c104HalfEfEEv12SSMParamsBwd --------------------------
	.section	.nv.info._Z25selective_scan_bwd_kernelI32Selective_Scan_bwd_kernel_traitsILi128ELi16ELb0ELb1ELb0ELb1ELb1EN3c104HalfEfEEv12SSMParamsBwd,"",@"SHT_CUDA_INFO"
	.sectionflags	@""
	.align	4


	//----- nvinfo : EIATTR_CUDA_API_VERSION
	.align		4
        /*0000*/ 	.byte	0x04, 0x37
        /*0002*/ 	.short	(.L_1209 - .L_1208)
.L_1208:
        /*0004*/ 	.word	0x00000082


	//----- nvinfo : EIATTR_KPARAM_INFO
	.align		4
.L_1209:
        /*0008*/ 	.byte	0x04, 0x17
        /*000a*/ 	.short	(.L_1211 - .L_1210)
.L_1210:
        /*000c*/ 	.word	0x00000000
        /*0010*/ 	.short	0x0000
        /*0012*/ 	.short	0x0000
        /*0014*/ 	.byte	0x00, 0xf0, 0xc1, 0x07


	//----- nvinfo : EIATTR_SPARSE_MMA_MASK
	.align		4
.L_1211:
        /*0018*/ 	.byte	0x03, 0x50
        /*001a*/ 	.short	0x0000


	//----- nvinfo : EIATTR_MAXREG_COUNT
	.align		4
        /*001c*/ 	.byte	0x03, 0x1b
        /*001e*/ 	.short	0x00a8


	//----- nvinfo : EIATTR_NUM_BARRIERS
	.align		4
        /*0020*/ 	.byte	0x02, 0x4c
        /*0022*/ 	.byte	0x01
	.zero		1


	//----- nvinfo : EIATTR_ANNOTATIONS
	.align		4
        /*0024*/ 	.byte	0x04, 0x55
        /*0026*/ 	.short	(.L_1213 - .L_1212)


	//   ....[0]....
.L_1212:
        /* <DEDUP_REMOVED lines=99> */


	//----- nvinfo : EIATTR_MERCURY_ISA_VERSION
	.align		4
.L_1213:
        /*0648*/ 	.byte	0x03, 0x5f
        /*064a*/ 	.short	0x0101


	//----- nvinfo : EIATTR_COOP_GROUP_MASK_REGIDS
	.align		4
        /*064c*/ 	.byte	0x04, 0x29
        /*064e*/ 	.short	(.L_1215 - .L_1214)


	//   ....[0]....
.L_1214:
        /*0650*/ 	.word	0xffffffff


	//   ....[1]....
        /*0654*/ 	.word	0xffffffff


	//   ....[2]....
        /*0658*/ 	.word	0xffffffff


	//   ....[3]....
        /*065c*/ 	.word	0xffffffff


	//   ....[4]....
        /*0660*/ 	.word	0xffffffff


	//   ....[5]....
        /*0664*/ 	.word	0xffffffff


	//   ....[6]....
        /*0668*/ 	.word	0xffffffff


	//   ....[7]....
        /*066c*/ 	.word	0xffffffff


	//   ....[8]....
        /*0670*/ 	.word	0xffffffff


	//   ....[9]....
        /*0674*/ 	.word	0xffffffff


	//   ....[10]....
        /*0678*/ 	.word	0xffffffff


	//   ....[11]....
        /*067c*/ 	.word	0xffffffff


	//   ....[12]....
        /*0680*/ 	.word	0xffffffff


	//   ....[13]....
        /*0684*/ 	.word	0xffffffff


	//   ....[14]....
        /*0688*/ 	.word	0xffffffff


	//   ....[15]....
        /*068c*/ 	.word	0xffffffff


	//   ....[16]....
        /*0690*/ 	.word	0xffffffff


	//   ....[17]....
        /*0694*/ 	.word	0xffffffff


	//   ....[18]....
        /*0698*/ 	.word	0xffffffff


	//   ....[19]....
        /*069c*/ 	.word	0xffffffff


	//   ....[20]....
        /*06a0*/ 	.word	0xffffffff


	//   ....[21]....
        /*06a4*/ 	.word	0xffffffff


	//   ....[22]....
        /*06a8*/ 	.word	0xffffffff


	//   ....[23]....
        /*06ac*/ 	.word	0xffffffff


	//   ....[24]....
        /*06b0*/ 	.word	0xffffffff


	//   ....[25]....
        /*06b4*/ 	.word	0xffffffff


	//   ....[26]....
        /*06b8*/ 	.word	0xffffffff


	//   ....[27]....
        /*06bc*/ 	.word	0xffffffff


	//   ....[28]....
        /*06c0*/ 	.word	0xffffffff


	//   ....[29]....
        /*06c4*/ 	.word	0xffffffff


	//   ....[30]....
        /*06c8*/ 	.word	0xffffffff


	//   ....[31]....
        /*06cc*/ 	.word	0xffffffff


	//   ....[32]....
        /*06d0*/ 	.word	0xffffffff


	//   ....[33]....
        /*06d4*/ 	.word	0xffffffff


	//   ....[34]....
        /*06d8*/ 	.word	0xffffffff


	//   ....[35]....
        /*06dc*/ 	.word	0xffffffff


	//   ....[36]....
        /*06e0*/ 	.word	0xffffffff


	//   ....[37]....
        /*06e4*/ 	.word	0xffffffff


	//   ....[38]....
        /*06e8*/ 	.word	0xffffffff


	//   ....[39]....
        /*06ec*/ 	.word	0xffffffff


	//   ....[40]....
        /*06f0*/ 	.word	0xffffffff


	//   ....[41]....
        /*06f4*/ 	.word	0xffffffff


	//   ....[42]....
        /*06f8*/ 	.word	0xffffffff


	//   ....[43]....
        /*06fc*/ 	.word	0xffffffff


	//   ....[44]....
        /*0700*/ 	.word	0xffffffff


	//   ....[45]....
        /*0704*/ 	.word	0xffffffff


	//   ....[46]....
        /*0708*/ 	.word	0xffffffff


	//   ....[47]....
        /*070c*/ 	.word	0xffffffff


	//   ....[48]....
        /*0710*/ 	.word	0xffffffff


	//   ....[49]....
        /*0714*/ 	.word	0xffffffff


	//   ....[50]....
        /*0718*/ 	.word	0xffffffff


	//   ....[51]....
        /*071c*/ 	.word	0xffffffff


	//   ....[52]....
        /*0720*/ 	.word	0xffffffff


	//   ....[53]....
        /*0724*/ 	.word	0xffffffff


	//   ....[54]....
        /*0728*/ 	.word	0xffffffff


	//   ....[55]....
        /*072c*/ 	.word	0xffffffff


	//   ....[56]....
        /*0730*/ 	.word	0xffffffff


	//   ....[57]....
        /*0734*/ 	.word	0xffffffff


	//   ....[58]....
        /*0738*/ 	.word	0xffffffff


	//   ....[59]....
        /*073c*/ 	.word	0xffffffff


	//   ....[60]....
        /*0740*/ 	.word	0xffffffff


	//   ....[61]....
        /*0744*/ 	.word	0x0500009a


	//   ....[62]....
        /*0748*/ 	.word	0x0500009a


	//   ....[63]....
        /*074c*/ 	.word	0x0500009a


	//   ....[64]....
        /*0750*/ 	.word	0x0500009a


	//   ....[65]....
        /*0754*/ 	.word	0x0500009a


	//   ....[66]....
        /*0758*/ 	.word	0x0500009a


	//   ....[67]....
        /*075c*/ 	.word	0x0500009a


	//   ....[68]....
        /*0760*/ 	.word	0x0500009a


	//   ....[69]....
        /*0764*/ 	.word	0x0500009a


	//   ....[70]....
        /*0768*/ 	.word	0x0500009a


	//   ....[71]....
        /*076c*/ 	.word	0x0500009a


	//   ....[72]....
        /*0770*/ 	.word	0x0500009a


	//   ....[73]....
        /*0774*/ 	.word	0x0500009a


	//   ....[74]....
        /*0778*/ 	.word	0x0500009a


	//   ....[75]....
        /*077c*/ 	.word	0x0500009a


	//   ....[76]....
        /*0780*/ 	.word	0x0500009a


	//   ....[77]....
        /*0784*/ 	.word	0x0500009a


	//   ....[78]....
        /*0788*/ 	.word	0x0500009a


	//   ....[79]....
        /*078c*/ 	.word	0x0500009a


	//   ....[80]....
        /*0790*/ 	.word	0x0500009a


	//   ....[81]....
        /*0794*/ 	.word	0x0500009a


	//   ....[82]....
        /*0798*/ 	.word	0x0500009a


	//   ....[83]....
        /*079c*/ 	.word	0x0500009a


	//   ....[84]....
        /*07a0*/ 	.word	0x0500009a


	//   ....[85]....
        /*07a4*/ 	.word	0x0500009a


	//   ....[86]....
        /*07a8*/ 	.word	0x0500009a


	//   ....[87]....
        /*07ac*/ 	.word	0x0500009a


	//   ....[88]....
        /*07b0*/ 	.word	0x0500009a


	//   ....[89]....
        /*07b4*/ 	.word	0x0500009a


	//   ....[90]....
        /*07b8*/ 	.word	0x0500009a


	//   ....[91]....
        /*07bc*/ 	.word	0x0500009a


	//   ....[92]....
        /*07c0*/ 	.word	0x0500009a


	//----- nvinfo : EIATTR_COOP_GROUP_INSTR_OFFSETS
	.align		4
.L_1215:
        /*07c4*/ 	.byte	0x04, 0x28
        /*07c6*/ 	.short	(.L_1217 - .L_1216)


	//   ....[0]....
.L_1216:
        /*07c8*/ 	.word	0x00001690


	//   ....[1]....
        /*07cc*/ 	.word	0x00001c00


	//   ....[2]....
        /*07d0*/ 	.word	0x00002360


	//   ....[3]....
        /*07d4*/ 	.word	0x000050e0


	//   ....[4]....
        /*07d8*/ 	.word	0x00005800


	//   ....[5]....
        /*07dc*/ 	.word	0x00006460


	//   ....[6]....
        /*07e0*/ 	.word	0x00007050


	//   ....[7]....
        /*07e4*/ 	.word	0x00008610


	//   ....[8]....
        /*07e8*/ 	.word	0x00009440


	//   ....[9]....
        /*07ec*/ 	.word	0x00009450


	//   ....[10]....
        /*07f0*/ 	.word	0x000094a0


	//   ....[11]....
        /*07f4*/ 	.word	0x000094b0


	//   ....[12]....
        /*07f8*/ 	.word	0x000094e0


	//   ....[13]....
        /*07fc*/ 	.word	0x00009500


	//   ....[14]....
        /*0800*/ 	.word	0x00009530


	//   ....[15]....
        /*0804*/ 	.word	0x00009550


	//   ....[16]....
        /*0808*/ 	.word	0x00009580


	//   ....[17]....
        /*080c*/ 	.word	0x00009590


	//   ....[18]....
        /*0810*/ 	.word	0x00009640


	//   ....[19]....
        /*0814*/ 	.word	0x00009650


	//   ....[20]....
        /*0818*/ 	.word	0x00009660


	//   ....[21]....
        /*081c*/ 	.word	0x00009670


	//   ....[22]....
        /*0820*/ 	.word	0x00009c30


	//   ....[23]....
        /*0824*/ 	.word	0x00009c40


	//   ....[24]....
        /*0828*/ 	.word	0x00009c50


	//   ....[25]....
        /*082c*/ 	.word	0x00009c80


	//   ....[26]....
        /*0830*/ 	.word	0x00009c90


	//   ....[27]....
        /*0834*/ 	.word	0x00009cc0


	//   ....[28]....
        /*0838*/ 	.word	0x00009cd0


	//   ....[29]....
        /*083c*/ 	.word	0x00009d00


	//   ....[30]....
        /*0840*/ 	.word	0x00009d10


	//   ....[31]....
        /*0844*/ 	.word	0x00009d40


	//   ....[32]....
        /*0848*/ 	.word	0x00009d50


	//   ....[33]....
        /*084c*/ 	.word	0x00009d70


	//   ....[34]....
        /*0850*/ 	.word	0x00009d90


	//   ....[35]....
        /*0854*/ 	.word	0x00009da0


	//   ....[36]....
        /*0858*/ 	.word	0x00009db0


	//   ....[37]....
        /*085c*/ 	.word	0x00009dc0


	//   ....[38]....
        /*0860*/ 	.word	0x0000b5f0


	//   ....[39]....
        /*0864*/ 	.word	0x0000b600


	//   ....[40]....
        /*0868*/ 	.word	0x0000b650


	//   ....[41]....
        /*086c*/ 	.word	0x0000b660


	//   ....[42]....
        /*0870*/ 	.word	0x0000b690


	//   ....[43]....
        /*0874*/ 	.word	0x0000b6b0


	//   ....[44]....
        /*0878*/ 	.word	0x0000b6e0


	//   ....[45]....
        /*087c*/ 	.word	0x0000b6f0


	//   ....[46]....
        /*0880*/ 	.word	0x0000ba60


	//   ....[47]....
        /*0884*/ 	.word	0x0000ba70


	//   ....[48]....
        /*0888*/ 	.word	0x0000c7a0


	//   ....[49]....
        /*088c*/ 	.word	0x0000d470


	//   ....[50]....
        /*0890*/ 	.word	0x0000e040


	//   ....[51]....
        /*0894*/ 	.word	0x0000e720


	//   ....[52]....
        /*0898*/ 	.word	0x0000e740


	//   ....[53]....
        /*089c*/ 	.word	0x0000e770


	//   ....[54]....
        /*08a0*/ 	.word	0x0000e7c0


	//   ....[55]....
        /*08a4*/ 	.word	0x0000e7e0


	//   ....[56]....
        /*08a8*/ 	.word	0x0000e9d0


	//   ....[57]....
        /*08ac*/ 	.word	0x0000e9f0


	//   ....[58]....
        /*08b0*/ 	.word	0x0000ea20


	//   ....[59]....
        /*08b4*/ 	.word	0x0000ea70


	//   ....[60]....
        /*08b8*/ 	.word	0x0000ea90


	//   ....[61]....
        /*08bc*/ 	.word	0x0000ef90


	//   ....[62]....
        /*08c0*/ 	.word	0x0000efe0


	//   ....[63]....
        /*08c4*/ 	.word	0x0000f0a0


	//   ....[64]....
        /*08c8*/ 	.word	0x0000f0f0


	//   ....[65]....
        /*08cc*/ 	.word	0x0000f1b0


	//   ....[66]....
        /*08d0*/ 	.word	0x0000f200


	//   ....[67]....
        /*08d4*/ 	.word	0x0000f2c0


	//   ....[68]....
        /*08d8*/ 	.word	0x0000f310


	//   ....[69]....
        /*08dc*/ 	.word	0x0000f3d0


	//   ....[70]....
        /*08e0*/ 	.word	0x0000f420


	//   ....[71]....
        /*08e4*/ 	.word	0x0000f4c0


	//   ....[72]....
        /*08e8*/ 	.word	0x0000f560


	//   ....[73]....
        /*08ec*/ 	.word	0x0000f600


	//   ....[74]....
        /*08f0*/ 	.word	0x0000f6a0


	//   ....[75]....
        /*08f4*/ 	.word	0x0000f700


	//   ....[76]....
        /*08f8*/ 	.word	0x0000f750


	//   ....[77]....
        /*08fc*/ 	.word	0x0000f7e0


	//   ....[78]....
        /*0900*/ 	.word	0x0000f830


	//   ....[79]....
        /*0904*/ 	.word	0x0000f8c0


	//   ....[80]....
        /*0908*/ 	.word	0x0000f910


	//   ....[81]....
        /*090c*/ 	.word	0x0000f9a0


	//   ....[82]....
        /*0910*/ 	.word	0x0000f9f0


	//   ....[83]....
        /*0914*/ 	.word	0x0000fa80


	//   ....[84]....
        /*0918*/ 	.word	0x0000fad0


	//   ....[85]....
        /*091c*/ 	.word	0x0000fb60


	//   ....[86]....
        /*0920*/ 	.word	0x0000fbb0


	//   ....[87]....
        /*0924*/ 	.word	0x0000fc50


	//   ....[88]....
        /*0928*/ 	.word	0x0000fca0


	//   ....[89]....
        /*092c*/ 	.word	0x0000fd00


	//   ....[90]....
        /*0930*/ 	.word	0x0000fd50


	//   ....[91]....
        /*0934*/ 	.word	0x0000fdb0


	//   ....[92]....
        /*0938*/ 	.word	0x0000fe00


	//----- nvinfo : EIATTR_EXIT_INSTR_OFFSETS
	.align		4
.L_1217:
        /*093c*/ 	.byte	0x04, 0x1c
        /*093e*/ 	.short	(.L_1219 - .L_1218)


	//   ....[0]....
.L_1218:
        /*0940*/ 	.word	0x0000ec00


	//   ....[1]....
        /*0944*/ 	.word	0x0000ef30


	//----- nvinfo : EIATTR_MAX_THREADS
	.align		4
.L_1219:
        /*0948*/ 	.byte	0x04, 0x05
        /*094a*/ 	.short	(.L_1221 - .L_1220)
.L_1220:
        /*094c*/ 	.word	0x00000080
        /*0950*/ 	.word	0x00000001
        /*0954*/ 	.word	0x00000001


	//----- nvinfo : EIATTR_CRS_STACK_SIZE
	.align		4
.L_1221:
        /*0958*/ 	.byte	0x04, 0x1e
        /*095a*/ 	.short	(.L_1223 - .L_1222)
.L_1222:
        /*095c*/ 	.word	0x00000000


	//----- nvinfo : EIATTR_CBANK_PARAM_SIZE
	.align		4
.L_1223:
        /*0960*/ 	.byte	0x03, 0x19
        /*0962*/ 	.short	0x01f0


	//----- nvinfo : EIATTR_PARAM_CBANK
	.align		4
        /*0964*/ 	.byte	0x04, 0x0a
        /*0966*/ 	.short	(.L_1225 - .L_1224)
	.align		4
.L_1224:
        /*0968*/ 	.word	index@(.nv.constant0._Z25selective_scan_bwd_kernelI32Selective_Scan_bwd_kernel_traitsILi128ELi16ELb0ELb1ELb0ELb1ELb1EN3c104HalfEfEEv12SSMParamsBwd)
        /*096c*/ 	.short	0x0210
        /*096e*/ 	.short	0x01f0


	//----- nvinfo : EIATTR_SW_WAR
	.align		4
.L_1225:
        /*0970*/ 	.byte	0x04, 0x36
        /*0972*/ 	.short	(.L_1227 - .L_1226)
.L_1226:
        /*0974*/ 	.word	0x00000008
.L_1227:


//--------------------- .nv.info._Z25selective_scan_bwd_kernelI32Selective_Scan_bwd_kernel_traitsILi128ELi16ELb0ELb1ELb1ELb0ELb0EN3c104HalfEfEEv12SSMParamsBwd --------------------------
	.section	.nv.info._Z25selective_scan_bwd_kernelI32Selective_Scan_bwd_kernel_traitsILi128ELi16ELb0ELb1ELb1ELb0ELb0EN3c104HalfEfEEv12SSMParamsBwd,"",@"SHT_CUDA_INFO"
	.sectionflags	@""
	.align	4


	//----- nvinfo : EIATTR_CUDA_API_VERSION
	.align		4
        /*0000*/ 	.byte	0x04, 0x37
        /*0002*/ 	.short	(.L_1229 - .L_1228)
.L_1228:
        /*0004*/ 	.word	0x00000082


	//----- nvinfo : EIATTR_KPARAM_INFO
	.align		4
.L_1229:
        /*0008*/ 	.byte	0x04, 0x17
        /*000a*/ 	.short	(.L_1231 - .L_1230)
.L_1230:
        /*000c*/ 	.word	0x00000000
        /*0010*/ 	.short	0x0000
        /*0012*/ 	.short	0x0000
        /*0014*/ 	.byte	0x00, 0xf0, 0xc1, 0x07


	//----- nvinfo : EIATTR_SPARSE_MMA_MASK
	.align		4
.L_1231:
        /*0018*/ 	.byte	0x03, 0x50
        /*001a*/ 	.short	0x0000


	//----- nvinfo : EIATTR_MAXREG_COUNT
	.align		4
        /*001c*/ 	.byte	0x03, 0x1b
        /*001e*/ 	.short	0x00a8


	//----- nvinfo : EIATTR_NUM_BARRIERS
	.align		4
        /*0020*/ 	.byte	0x02, 0x4c
        /*0022*/ 	.byte	0x01
	.zero		1


	//----- nvinfo : EIATTR_ANNOTATIONS
	.align		4
        /*0024*/ 	.byte	0x04, 0x55
        /*0026*/ 	.short	(.L_1233 - .L_1232)


	//   ....[0]....
.L_1232:
        /* <DEDUP_REMOVED lines=126> */


	//----- nvinfo : EIATTR_MERCURY_ISA_VERSION
	.align		4
.L_1233:
        /*07f8*/ 	.byte	0x03, 0x5f
        /*07fa*/ 	.short	0x0101


	//----- nvinfo : EIATTR_COOP_GROUP_MASK_REGIDS
	.align		4
        /*07fc*/ 	.byte	0x04, 0x29
        /*07fe*/ 	.short	(.L_1235 - .L_1234)


	//   ....[0]....
.L_1234:
        /*0800*/ 	.word	0xffffffff


	//   ....[1]....
        /*0804*/ 	.word	0xffffffff


	//   ....[2]....
        /*0808*/ 	.word	0xffffffff


	//   ....[3]....
        /*080c*/ 	.word	0xffffffff


	//   ....[4]....
        /*0810*/ 	.word	0xffffffff


	//   ....[5]....
        /*0814*/ 	.word	0xffffffff


	//   ....[6]....
        /*0818*/ 	.word	0xffffffff


	//   ....[7]....
        /*081c*/ 	.word	0xffffffff


	//   ....[8]....
        /*0820*/ 	.word	0xffffffff


	//   ....[9]....
        /*0824*/ 	.word	0xffffffff


	//   ....[10]....
        /*0828*/ 	.word	0xffffffff


	//   ....[11]....
        /*082c*/ 	.word	0xffffffff


	//   ....[12]....
        /*0830*/ 	.word	0xffffffff


	//   ....[13]....
        /*0834*/ 	.word	0xffffffff


	//   ....[14]....
        /*0838*/ 	.word	0xffffffff


	//   ....[15]....
        /*083c*/ 	.word	0xffffffff


	//   ....[16]....
        /*0840*/ 	.word	0xffffffff


	//   ....[17]....
        /*0844*/ 	.word	0xffffffff


	//   ....[18]....
        /*0848*/ 	.word	0xffffffff


	//   ....[19]....
        /*084c*/ 	.word	0xffffffff


	//   ....[20]....
        /*0850*/ 	.word	0xffffffff


	//   ....[21]....
        /*0854*/ 	.word	0xffffffff


	//   ....[22]....
        /*0858*/ 	.word	0xffffffff


	//   ....[23]....
        /*085c*/ 	.word	0xffffffff


	//   ....[24]....
        /*0860*/ 	.word	0xffffffff


	//   ....[25]....
        /*0864*/ 	.word	0xffffffff


	//   ....[26]....
        /*0868*/ 	.word	0xffffffff


	//   ....[27]....
        /*086c*/ 	.word	0xffffffff


	//   ....[28]....
        /*0870*/ 	.word	0xffffffff


	//   ....[29]....
        /*0874*/ 	.word	0xffffffff


	//   ....[30]....
        /*0878*/ 	.word	0xffffffff


	//   ....[31]....
        /*087c*/ 	.word	0xffffffff


	//   ....[32]....
        /*0880*/ 	.word	0xffffffff


	//   ....[33]....
        /*0884*/ 	.word	0xffffffff


	//   ....[34]....
        /*0888*/ 	.word	0xffffffff


	//   ....[35]....
        /*088c*/ 	.word	0xffffffff


	//   ....[36]....
        /*0890*/ 	.word	0xffffffff


	//   ....[37]....
        /*0894*/ 	.word	0xffffffff


	//   ....[38]....
        /*0898*/ 	.word	0xffffffff


	//   ....[39]....
        /*089c*/ 	.word	0xffffffff


	//   ....[40]....
        /*08a0*/ 	.word	0xffffffff


	//   ....[41]....
        /*08a4*/ 	.word	0xffffffff


	//   ....[42]....
        /*08a8*/ 	.word	0xffffffff


	//   ....[43]....
        /*08ac*/ 	.word	0xffffffff


	//   ....[44]....
        /*08b0*/ 	.word	0xffffffff


	//   ....[45]....
        /*08b4*/ 	.word	0xffffffff


	//   ....[46]....
        /*08b8*/ 	.word	0xffffffff


	//   ....[47]....
        /*08bc*/ 	.word	0xffffffff


	//   ....[48]....
        /*08c0*/ 	.word	0xffffffff


	//   ....[49]....
        /*08c4*/ 	.word	0xffffffff


	//   ....[50]....
        /*08c8*/ 	.word	0xffffffff


	//   ....[51]....
        /*08cc*/ 	.word	0xffffffff


	//   ....[52]....
        /*08d0*/ 	.word	0x05000092


	//   ....[53]....
        /*08d4*/ 	.word	0x05000092


	//   ....[54]....
        /*08d8*/ 	.word	0x05000092


	//   ....[55]....
        /*08dc*/ 	.word	0x05000092


	//   ....[56]....
        /*08e0*/ 	.word	0x05000092


	//   ....[57]....
        /*08e4*/ 	.word	0x05000092


	//   ....[58]....
        /*08e8*/ 	.word	0x05000092


	//   ....[59]....
        /*08ec*/ 	.word	0x05000092


	//   ....[60]....
        /*08f0*/ 	.word	0x05000092


	//   ....[61]....
        /*08f4*/ 	.word	0x05000092


	//   ....[62]....
        /*08f8*/ 	.word	0x05000092


	//   ....[63]....
        /*08fc*/ 	.word	0x05000092


	//   ....[64]....
        /*0900*/ 	.word	0x05000092


	//   ....[65]....
        /*0904*/ 	.word	0x05000092


	//   ....[66]....
        /*0908*/ 	.word	0x05000092


	//   ....[67]....
        /*090c*/ 	.word	0x05000092


	//   ....[68]....
        /*0910*/ 	.word	0x05000092


	//   ....[69]....
        /*0914*/ 	.word	0x05000092


	//   ....[70]....
        /*0918*/ 	.word	0x05000092


	//   ....[71]....
        /*091c*/ 	.word	0x05000092


	//   ....[72]....
        /*0920*/ 	.word	0x05000092


	//   ....[73]....
        /*0924*/ 	.word	0x05000092


	//   ....[74]....
        /*0928*/ 	.word	0x05000092


	//   ....[75]....
        /*092c*/ 	.word	0x05000092


	//   ....[76]....
        /*0930*/ 	.word	0x05000092


	//   ....[77]....
        /*0934*/ 	.word	0x05000092


	//   ....[78]....
        /*0938*/ 	.word	0x05000092


	//   ....[79]....
        /*093c*/ 	.word	0x05000092


	//   ....[80]....
        /*0940*/ 	.word	0x05000092


	//   ....[81]....
        /*0944*/ 	.word	0x05000092


	//   ....[82]....
        /*0948*/ 	.word	0x05000092


	//   ....[83]....
        /*094c*/ 	.word	0x05000092


	//----- nvinfo : EIATTR_COOP_GROUP_INSTR_OFFSETS
	.align		4
.L_1235:
        /*0950*/ 	.byte	0x04, 0x28
        /*0952*/ 	.short	(.L_1237 - .L_1236)


	//   ....[0]....
.L_1236:
        /*0954*/ 	.word	0x000014f0


	//   ....[1]....
        /*0958*/ 	.word	0x00001c40


	//   ....[2]....
        /*095c*/ 	.word	0x00002190


	//   ....[3]....
        /*0960*/ 	.word	0x00003500


	//   ....[4]....
        /*0964*/ 	.word	0x00003e70


	//   ....[5]....
        /*0968*/ 	.word	0x00004d80


	//   ....[6]....
        /*096c*/ 	.word	0x00004da0


	//   ....[7]....
        /*0970*/ 	.word	0x00004dd0


	//   ....[8]....
        /*0974*/ 	.word	0x00004df0


	//   ....[9]....
        /*0978*/ 	.word	0x00004e20


	//   ....[10]....
        /*097c*/ 	.word	0x00004e40


	//   ....[11]....
        /*0980*/ 	.word	0x00004e70


	//   ....[12]....
        /*0984*/ 	.word	0x00004e90


	//   ....[13]....
        /*0988*/ 	.word	0x00004ec0


	//   ....[14]....
        /*098c*/ 	.word	0x00004ed0


	//   ....[15]....
        /*0990*/ 	.word	0x00004f70


	//   ....[16]....
        /*0994*/ 	.word	0x00004f80


	//   ....[17]....
        /*0998*/ 	.word	0x00004f90


	//   ....[18]....
        /*099c*/ 	.word	0x00004fa0


	//   ....[19]....
        /*09a0*/ 	.word	0x00005560


	//   ....[20]....
        /*09a4*/ 	.word	0x00005570


	//   ....[21]....
        /*09a8*/ 	.word	0x00005580


	//   ....[22]....
        /*09ac*/ 	.word	0x000055b0


	//   ....[23]....
        /*09b0*/ 	.word	0x000055c0


	//   ....[24]....
        /*09b4*/ 	.word	0x000055f0


	//   ....[25]....
        /*09b8*/ 	.word	0x00005600


	//   ....[26]....
        /*09bc*/ 	.word	0x00005630


	//   ....[27]....
        /*09c0*/ 	.word	0x00005640


	//   ....[28]....
        /*09c4*/ 	.word	0x00005670


	//   ....[29]....
        /*09c8*/ 	.word	0x00005680


	//   ....[30]....
        /*09cc*/ 	.word	0x000056b0


	//   ....[31]....
        /*09d0*/ 	.word	0x000056c0


	//   ....[32]....
        /*09d4*/ 	.word	0x000056d0


	//   ....[33]....
        /*09d8*/ 	.word	0x000056e0


	//   ....[34]....
        /*09dc*/ 	.word	0x000056f0


	//   ....[35]....
        /*09e0*/ 	.word	0x00007710


	//   ....[36]....
        /*09e4*/ 	.word	0x00007740


	//   ....[37]....
        /*09e8*/ 	.word	0x00007760


	//   ....[38]....
        /*09ec*/ 	.word	0x00007790


	//   ....[39]....
        /*09f0*/ 	.word	0x00007a90


	//   ....[40]....
        /*09f4*/ 	.word	0x00008310


	//   ....[41]....
        /*09f8*/ 	.word	0x000090e0


	//   ....[42]....
        /*09fc*/ 	.word	0x000097f0


	//   ....[43]....
        /*0a00*/ 	.word	0x00009810


	//   ....[44]....
        /*0a04*/ 	.word	0x00009840


	//   ....[45]....
        /*0a08*/ 	.word	0x00009880


	//   ....[46]....
        /*0a0c*/ 	.word	0x000098a0


	//   ....[47]....
        /*0a10*/ 	.word	0x00009a90


	//   ....[48]....
        /*0a14*/ 	.word	0x00009ab0


	//   ....[49]....
        /*0a18*/ 	.word	0x00009ae0


	//   ....[50]....
        /*0a1c*/ 	.word	0x00009b30


	//   ....[51]....
        /*0a20*/ 	.word	0x00009b50


	//   ....[52]....
        /*0a24*/ 	.word	0x00009f00


	//   ....[53]....
        /*0a28*/ 	.word	0x00009f50


	//   ....[54]....
        /*0a2c*/ 	.word	0x00009ff0


	//   ....[55]....
        /*0a30*/ 	.word	0x0000a040


	//   ....[56]....
        /*0a34*/ 	.word	0x0000a0e0


	//   ....[57]....
        /*0a38*/ 	.word	0x0000a130


	//   ....[58]....
        /*0a3c*/ 	.word	0x0000a1d0


	//   ....[59]....
        /*0a40*/ 	.word	0x0000a220


	//   ....[60]....
        /*0a44*/ 	.word	0x0000a2c0


	//   ....[61]....
        /*0a48*/ 	.word	0x0000a310


	//   ....[62]....
        /*0a4c*/ 	.word	0x0000a3b0


	//   ....[63]....
        /*0a50*/ 	.word	0x0000a450


	//   ....[64]....
        /*0a54*/ 	.word	0x0000a4f0


	//   ....[65]....
        /*0a58*/ 	.word	0x0000a590


	//   ....[66]....
        /*0a5c*/ 	.word	0x0000a5f0


	//   ....[67]....
        /*0a60*/ 	.word	0x0000a640


	//   ....[68]....
        /*0a64*/ 	.word	0x0000a6d0


	//   ....[69]....
        /*0a68*/ 	.word	0x0000a720


	//   ....[70]....
        /*0a6c*/ 	.word	0x0000a7b0


	//   ....[71]....
        /*0a70*/ 	.word	0x0000a800


	//   ....[72]....
        /*0a74*/ 	.word	0x0000a890


	//   ....[73]....
        /*0a78*/ 	.word	0x0000a8e0


	//   ....[74]....
        /*0a7c*/ 	.word	0x0000a970


	//   ....[75]....
        /*0a80*/ 	.word	0x0000a9c0


	//   ....[76]....
        /*0a84*/ 	.word	0x0000aa50


	//   ....[77]....
        /*0a88*/ 	.word	0x0000aaa0


	//   ....[78]....
        /*0a8c*/ 	.word	0x0000ab40


	//   ....[79]....
        /*0a90*/ 	.word	0x0000ab90


	//   ....[80]....
        /*0a94*/ 	.word	0x0000abe0


	//   ....[81]....
        /*0a98*/ 	.word	0x0000ac30


	//   ....[82]....
        /*0a9c*/ 	.word	0x0000ac80


	//   ....[83]....
        /*0aa0*/ 	.word	0x0000acd0


	//----- nvinfo : EIATTR_EXIT_INSTR_OFFSETS
	.align		4
.L_1237:
        /*0aa4*/ 	.byte	0x04, 0x1c
        /*0aa6*/ 	.short	(.L_1239 - .L_1238)


	//   ....[0]....
.L_1238:
        /*0aa8*/ 	.word	0x00009cc0


	//   ....[1]....
        /*0aac*/ 	.word	0x00009ea0


	//----- nvinfo : EIATTR_MAX_THREADS
	.align		4
.L_1239:
        /*0ab0*/ 	.byte	0x04, 0x05
        /*0ab2*/ 	.short	(.L_1241 - .L_1240)
.L_1240:
        /*0ab4*/ 	.word	0x00000080
        /*0ab8*/ 	.word	0x00000001
        /*0abc*/ 	.word	0x00000001


	//----- nvinfo : EIATTR_CRS_STACK_SIZE
	.align		4
.L_1241:
        /*0ac0*/ 	.byte	0x04, 0x1e
        /*0ac2*/ 	.short	(.L_1243 - .L_1242)
.L_1242:
        /*0ac4*/ 	.word	0x00000000


	//----- nvinfo : EIATTR_CBANK_PARAM_SIZE
	.align		4
.L_1243:
        /*0ac8*/ 	.byte	0x03, 0x19
        /*0aca*/ 	.short	0x01f0


	//----- nvinfo : EIATTR_PARAM_CBANK
	.align		4
        /*0acc*/ 	.byte	0x04, 0x0a
        /*0ace*/ 	.short	(.L_1245 - .L_1244)
	.align		4
.L_1244:
        /*0ad0*/ 	.word	index@(.nv.constant0._Z25selective_scan_bwd_kernelI32Selective_Scan_bwd_kernel_traitsILi128ELi16ELb0ELb1ELb1ELb0ELb0EN3c104HalfEfEEv12SSMParamsBwd)
        /*0ad4*/ 	.short	0x0210
        /*0ad6*/ 	.short	0x01f0


	//----- nvinfo : EIATTR_SW_WAR
	.align		4
.L_1245:
        /*0ad8*/ 	.byte	0x04, 0x36
        /*0ada*/ 	.short	(.L_1247 - .L_1246)
.L_1246:
        /*0adc*/ 	.word	0x00000008
.L_1247:


//--------------------- .nv.info._Z25selective_scan_bwd_kernelI32Selective_Scan_bwd_kernel_traitsILi128ELi16ELb0ELb1ELb1ELb0ELb1EN3c104HalfEfEEv12SSMParamsBwd --------------------------
	.section	.nv.info._Z25selective_scan_bwd_kernelI32Selective_Scan_bwd_kernel_traitsILi128ELi16ELb0ELb1ELb1ELb0ELb1EN3c104HalfEfEEv12SSMParamsBwd,"",@"SHT_CUDA_INFO"
	.sectionflags	@""
	.align	4


	//----- nvinfo : EIATTR_CUDA_API_VERSION
	.align		4
        /*0000*/ 	.byte	0x04, 0x37
        /*0002*/ 	.short	(.L_1249 - .L_1248)
.L_1248:
        /*0004*/ 	.word	0x00000082


	//----- nvinfo : EIATTR_KPARAM_INFO
	.align		4
.L_1249:
        /*0008*/ 	.byte	0x04, 0x17
        /*000a*/ 	.short	(.L_1251 - .L_1250)
.L_1250:
        /*000c*/ 	.word	0x00000000
        /*0010*/ 	.short	0x0000
        /*0012*/ 	.short	0x0000
        /*0014*/ 	.byte	0x00, 0xf0, 0xc1, 0x07


	//----- nvinfo : EIATTR_SPARSE_MMA_MASK
	.align		4
.L_1251:
        /*0018*/ 	.byte	0x03, 0x50
        /*001a*/ 	.short	0x0000


	//----- nvinfo : EIATTR_MAXREG_COUNT
	.align		4
        /*001c*/ 	.byte	0x03, 0x1b
        /*001e*/ 	.short	0x00a8


	//----- nvinfo : EIATTR_NUM_BARRIERS
	.align		4
        /*0020*/ 	.byte	0x02, 0x4c
        /*0022*/ 	.byte	0x01
	.zero		1


	//----- nvinfo : EIATTR_ANNOTATIONS
	.align		4
        /*0024*/ 	.byte	0x04, 0x55
        /*0026*/ 	.short	(.L_1253 - .L_1252)


	//   ....[0]....
.L_1252:
        /* <DEDUP_REMOVED lines=117> */


	//----- nvinfo : EIATTR_MERCURY_ISA_VERSION
	.align		4
.L_1253:
        /*0760*/ 	.byte	0x03, 0x5f
        /*0762*/ 	.short	0x0101


	//----- nvinfo : EIATTR_COOP_GROUP_MASK_REGIDS
	.align		4
        /*0764*/ 	.byte	0x04, 0x29
        /*0766*/ 	.short	(.L_1255 - .L_1254)


	//   ....[0]....
.L_1254:
        /*0768*/ 	.word	0xffffffff


	//   ....[1]....
        /*076c*/ 	.word	0xffffffff


	//   ....[2]....
        /*0770*/ 	.word	0xffffffff


	//   ....[3]....
        /*0774*/ 	.word	0xffffffff


	//   ....[4]....
        /*0778*/ 	.word	0xffffffff


	//   ....[5]....
        /*077c*/ 	.word	0xffffffff


	//   ....[6]....
        /*0780*/ 	.word	0xffffffff


	//   ....[7]....
        /*0784*/ 	.word	0xffffffff


	//   ....[8]....
        /*0788*/ 	.word	0xffffffff


	//   ....[9]....
        /*078c*/ 	.word	0xffffffff


	//   ....[10]....
        /*0790*/ 	.word	0xffffffff


	//   ....[11]....
        /*0794*/ 	.word	0xffffffff


	//   ....[12]....
        /*0798*/ 	.word	0xffffffff


	//   ....[13]....
        /*079c*/ 	.word	0xffffffff


	//   ....[14]....
        /*07a0*/ 	.word	0xffffffff


	//   ....[15]....
        /*07a4*/ 	.word	0xffffffff


	//   ....[16]....
        /*07a8*/ 	.word	0xffffffff


	//   ....[17]....
        /*07ac*/ 	.word	0xffffffff


	//   ....[18]....
        /*07b0*/ 	.word	0xffffffff


	//   ....[19]....
        /*07b4*/ 	.word	0xffffffff


	//   ....[20]....
        /*07b8*/ 	.word	0xffffffff


	//   ....[21]....
        /*07bc*/ 	.word	0xffffffff


	//   ....[22]....
        /*07c0*/ 	.word	0xffffffff


	//   ....[23]....
        /*07c4*/ 	.word	0xffffffff


	//   ....[24]....
        /*07c8*/ 	.word	0xffffffff


	//   ....[25]....
        /*07cc*/ 	.word	0xffffffff


	//   ....[26]....
        /*07d0*/ 	.word	0xffffffff


	//   ....[27]....
        /*07d4*/ 	.word	0xffffffff


	//   ....[28]....
        /*07d8*/ 	.word	0xffffffff


	//   ....[29]....
        /*07dc*/ 	.word	0xffffffff


	//   ....[30]....
        /*07e0*/ 	.word	0xffffffff


	//   ....[31]....
        /*07e4*/ 	.word	0xffffffff


	//   ....[32]....
        /*07e8*/ 	.word	0xffffffff


	//   ....[33]....
        /*07ec*/ 	.word	0xffffffff


	//   ....[34]....
        /*07f0*/ 	.word	0xffffffff


	//   ....[35]....
        /*07f4*/ 	.word	0xffffffff


	//   ....[36]....
        /*07f8*/ 	.word	0xffffffff


	//   ....[37]....
        /*07fc*/ 	.word	0xffffffff


	//   ....[38]....
        /*0800*/ 	.word	0xffffffff


	//   ....[39]....
        /*0804*/ 	.word	0xffffffff


	//   ....[40]....
        /*0808*/ 	.word	0xffffffff


	//   ....[41]....
        /*080c*/ 	.word	0xffffffff


	//   ....[42]....
        /*0810*/ 	.word	0xffffffff


	//   ....[43]....
        /*0814*/ 	.word	0xffffffff


	//   ....[44]....
        /*0818*/ 	.word	0xffffffff


	//   ....[45]....
        /*081c*/ 	.word	0xffffffff


	//   ....[46]....
        /*0820*/ 	.word	0xffffffff


	//   ....[47]....
        /*0824*/ 	.word	0xffffffff


	//   ....[48]....
        /*0828*/ 	.word	0xffffffff


	//   ....[49]....
        /*082c*/ 	.word	0xffffffff


	//   ....[50]....
        /*0830*/ 	.word	0xffffffff


	//   ....[51]....
        /*0834*/ 	.word	0xffffffff


	//   ....[52]....
        /*0838*/ 	.word	0xffffffff


	//   ....[53]....
        /*083c*/ 	.word	0xffffffff


	//   ....[54]....
        /*0840*/ 	.word	0xffffffff


	//   ....[55]....
        /*0844*/ 	.word	0xffffffff


	//   ....[56]....
        /*0848*/ 	.word	0x05000093


	//   ....[57]....
        /*084c*/ 	.word	0x05000093


	//   ....[58]....
        /*0850*/ 	.word	0x05000093


	//   ....[59]....
        /*0854*/ 	.word	0x05000093


	//   ....[60]....
        /*0858*/ 	.word	0x05000093


	//   ....[61]....
        /*085c*/ 	.word	0x05000093


	//   ....[62]....
        /*0860*/ 	.word	0x05000093


	//   ....[63]....
        /*0864*/ 	.word	0x05000093


	//   ....[64]....
        /*0868*/ 	.word	0x05000093


	//   ....[65]....
        /*086c*/ 	.word	0x05000093


	//   ....[66]....
        /*0870*/ 	.word	0x05000093


	//   ....[67]....
        /*0874*/ 	.word	0x05000093


	//   ....[68]....
        /*0878*/ 	.word	0x05000093


	//   ....[69]....
        /*087c*/ 	.word	0x05000093


	//   ....[70]....
        /*0880*/ 	.word	0x05000093


	//   ....[71]....
        /*0884*/ 	.word	0x05000093


	//   ....[72]....
        /*0888*/ 	.word	0x05000093


	//   ....[73]....
        /*088c*/ 	.word	0x05000093


	//   ....[74]....
        /*0890*/ 	.word	0x05000093


	//   ....[75]....
        /*0894*/ 	.word	0x05000093


	//   ....[76]....
        /*0898*/ 	.word	0x05000093


	//   ....[77]....
        /*089c*/ 	.word	0x05000093


	//   ....[78]....
        /*08a0*/ 	.word	0x05000093


	//   ....[79]....
        /*08a4*/ 	.word	0x05000093


	//   ....[80]....
        /*08a8*/ 	.word	0x05000093


	//   ....[81]....
        /*08ac*/ 	.word	0x05000093


	//   ....[82]....
        /*08b0*/ 	.word	0x05000093


	//   ....[83]....
        /*08b4*/ 	.word	0x05000093


	//   ....[84]....
        /*08b8*/ 	.word	0x05000093


	//   ....[85]....
        /*08bc*/ 	.word	0x05000093


	//   ....[86]....
        /*08c0*/ 	.word	0x05000093


	//   ....[87]....
        /*08c4*/ 	.word	0x05000093


	//----- nvinfo : EIATTR_COOP_GROUP_INSTR_OFFSETS
	.align		4
.L_1255:
        /*08c8*/ 	.byte	0x04, 0x28
        /*08ca*/ 	.short	(.L_1257 - .L_1256)


	//   ....[0]....
.L_1256:
        /*08cc*/ 	.word	0x00001750


	//   ....[1]....
        /*08d0*/ 	.word	0x00001cf0


	//   ....[2]....
        /*08d4*/ 	.word	0x000025e0


	//   ....[3]....
        /*08d8*/ 	.word	0x00002ae0


	//   ....[4]....
        /*08dc*/ 	.word	0x00003210


	//   ....[5]....
        /*08e0*/ 	.word	0x00003e70


	//   ....[6]....
        /*08e4*/ 	.word	0x00004e00


	//   ....[7]....
        /*08e8*/ 	.word	0x000061d0


	//   ....[8]....
        /*08ec*/ 	.word	0x00006b40


	//   ....[9]....
        /*08f0*/ 	.word	0x00007a50


	//   ....[10]....
        /*08f4*/ 	.word	0x00007a60


	//   ....[11]....
        /*08f8*/ 	.word	0x00007ab0


	//   ....[12]....
        /*08fc*/ 	.word	0x00007ac0


	//   ....[13]....
        /*0900*/ 	.word	0x00007af0


	//   ....[14]....
        /*0904*/ 	.word	0x00007b10


	//   ....[15]....
        /*0908*/ 	.word	0x00007b40


	//   ....[16]....
        /*090c*/ 	.word	0x00007b60


	//   ....[17]....
        /*0910*/ 	.word	0x00007b90


	//   ....[18]....
        /*0914*/ 	.word	0x00007ba0


	//   ....[19]....
        /*0918*/ 	.word	0x00007c50


	//   ....[20]....
        /*091c*/ 	.word	0x00007c60


	//   ....[21]....
        /*0920*/ 	.word	0x00007c70


	//   ....[22]....
        /*0924*/ 	.word	0x00007c80


	//   ....[23]....
        /*0928*/ 	.word	0x00008240


	//   ....[24]....
        /*092c*/ 	.word	0x00008250


	//   ....[25]....
        /*0930*/ 	.word	0x00008260


	//   ....[26]....
        /*0934*/ 	.word	0x00008290


	//   ....[27]....
        /*0938*/ 	.word	0x000082a0


	//   ....[28]....
        /*093c*/ 	.word	0x000082d0


	//   ....[29]....
        /*0940*/ 	.word	0x000082e0


	//   ....[30]....
        /*0944*/ 	.word	0x00008310


	//   ....[31]....
        /*0948*/ 	.word	0x00008320


	//   ....[32]....
        /*094c*/ 	.word	0x00008350


	//   ....[33]....
        /*0950*/ 	.word	0x00008360


	//   ....[34]....
        /*0954*/ 	.word	0x00008390


	//   ....[35]....
        /*0958*/ 	.word	0x000083a0


	//   ....[36]....
        /*095c*/ 	.word	0x000083b0


	//   ....[37]....
        /*0960*/ 	.word	0x000083c0


	//   ....[38]....
        /*0964*/ 	.word	0x000083d0


	//   ....[39]....
        /*0968*/ 	.word	0x0000a400


	//   ....[40]....
        /*096c*/ 	.word	0x0000a460


	//   ....[41]....
        /*0970*/ 	.word	0x0000a480


	//   ....[42]....
        /*0974*/ 	.word	0x0000a4a0


	//   ....[43]....
        /*0978*/ 	.word	0x0000a500


	//   ....[44]....
        /*097c*/ 	.word	0x0000afa0


	//   ....[45]....
        /*0980*/ 	.word	0x0000be40


	//   ....[46]....
        /*0984*/ 	.word	0x0000c550


	//   ....[47]....
        /*0988*/ 	.word	0x0000c570


	//   ....[48]....
        /*098c*/ 	.word	0x0000c5a0


	//   ....[49]....
        /*0990*/ 	.word	0x0000c5e0


	//   ....[50]....
        /*0994*/ 	.word	0x0000c600


	//   ....[51]....
        /*0998*/ 	.word	0x0000c820


	//   ....[52]....
        /*099c*/ 	.word	0x0000c840


	//   ....[53]....
        /*09a0*/ 	.word	0x0000c870


	//   ....[54]....
        /*09a4*/ 	.word	0x0000c8c0


	//   ....[55]....
        /*09a8*/ 	.word	0x0000c8e0


	//   ....[56]....
        /*09ac*/ 	.word	0x0000ccb0


	//   ....[57]....
        /*09b0*/ 	.word	0x0000cd00


	//   ....[58]....
        /*09b4*/ 	.word	0x0000cdc0


	//   ....[59]....
        /*09b8*/ 	.word	0x0000ce10


	//   ....[60]....
        /*09bc*/ 	.word	0x0000ced0


	//   ....[61]....
        /*09c0*/ 	.word	0x0000cf20


	//   ....[62]....
        /*09c4*/ 	.word	0x0000cfe0


	//   ....[63]....
        /*09c8*/ 	.word	0x0000d030


	//   ....[64]....
        /*09cc*/ 	.word	0x0000d0f0


	//   ....[65]....
        /*09d0*/ 	.word	0x0000d140


	//   ....[66]....
        /*09d4*/ 	.word	0x0000d1e0


	//   ....[67]....
        /*09d8*/ 	.word	0x0000d280


	//   ....[68]....
        /*09dc*/ 	.word	0x0000d320


	//   ....[69]....
        /*09e0*/ 	.word	0x0000d3c0


	//   ....[70]....
        /*09e4*/ 	.word	0x0000d420


	//   ....[71]....
        /*09e8*/ 	.word	0x0000d470


	//   ....[72]....
        /*09ec*/ 	.word	0x0000d500


	//   ....[73]....
        /*09f0*/ 	.word	0x0000d550


	//   ....[74]....
        /*09f4*/ 	.word	0x0000d5e0


	//   ....[75]....
        /*09f8*/ 	.word	0x0000d630


	//   ....[76]....
        /*09fc*/ 	.word	0x0000d6c0


	//   ....[77]....
        /*0a00*/ 	.word	0x0000d710


	//   ....[78]....
        /*0a04*/ 	.word	0x0000d7a0


	//   ....[79]....
        /*0a08*/ 	.word	0x0000d7f0


	//   ....[80]....
        /*0a0c*/ 	.word	0x0000d880


	//   ....[81]....
        /*0a10*/ 	.word	0x0000d8d0


	//   ....[82]....
        /*0a14*/ 	.word	0x0000d970


	//   ....[83]....
        /*0a18*/ 	.word	0x0000d9c0


	//   ....[84]....
        /*0a1c*/ 	.word	0x0000da10


	//   ....[85]....
        /*0a20*/ 	.word	0x0000da60


	//   ....[86]....
        /*0a24*/ 	.word	0x0000dab0


	//   ....[87]....
        /*0a28*/ 	.word	0x0000db00


	//----- nvinfo : EIATTR_EXIT_INSTR_OFFSETS
	.align		4
.L_1257:
        /*0a2c*/ 	.byte	0x04, 0x1c
        /*0a2e*/ 	.short	(.L_1259 - .L_1258)


	//   ....[0]....
.L_1258:
        /*0a30*/ 	.word	0x0000ca80


	//   ....[1]....
        /*0a34*/ 	.word	0x0000cc50


	//----- nvinfo : EIATTR_MAX_THREADS
	.align		4
.L_1259:
        /*0a38*/ 	.byte	0x04, 0x05
        /*0a3a*/ 	.short	(.L_1261 - .L_1260)
.L_1260:
        /*0a3c*/ 	.word	0x00000080
        /*0a40*/ 	.word	0x00000001
        /*0a44*/ 	.word	0x00000001


	//----- nvinfo : EIATTR_CRS_STACK_SIZE
	.align		4
.L_1261:
        /*0a48*/ 	.byte	0x04, 0x1e
        /*0a4a*/ 	.short	(.L_1263 - .L_1262)
.L_1262:
        /*0a4c*/ 	.word	0x00000000


	//----- nvinfo : EIATTR_CBANK_PARAM_SIZE
	.align		4
.L_1263:
        /*0a50*/ 	.byte	0x03, 0x19
        /*0a52*/ 	.short	0x01f0


	//----- nvinfo : EIATTR_PARAM_CBANK
	.align		4
        /*0a54*/ 	.byte	0x04, 0x0a
        /*0a56*/ 	.short	(.L_1265 - .L_1264)
	.align		4
.L_1264:
        /*0a58*/ 	.word	index@(.nv.constant0._Z25selective_scan_bwd_kernelI32Selective_Scan_bwd_kernel_traitsILi128ELi16ELb0ELb1ELb1ELb0ELb1EN3c104HalfEfEEv12SSMParamsBwd)
        /*0a5c*/ 	.short	0x0210
        /*0a5e*/ 	.short	0x01f0


	//----- nvinfo : EIATTR_SW_WAR
	.align		4
.L_1265:
        /*0a60*/ 	.byte	0x04, 0x36
        /*0a62*/ 	.short	(.L_1267 - .L_1266)
.L_1266:
        /*0a64*/ 	.word	0x00000008
.L_1267:


//--------------------- .nv.info._Z25selective_scan_bwd_kernelI32Selective_Scan_bwd_kernel_traitsILi128ELi16ELb0ELb1ELb1ELb1ELb0EN3c104HalfEfEEv12SSMParamsBwd --------------------------
	.section	.nv.info._Z25selective_scan_bwd_kernelI32Selective_Scan_bwd_kernel_traitsILi128ELi16ELb0ELb1ELb1ELb1ELb0EN3c104HalfEfEEv12SSMParamsBwd,"",@"SHT_CUDA_INFO"
	.sectionflags	@""
	.align	4


	//----- nvinfo : EIATTR_CUDA_API_VERSION
	.align		4
        /*0000*/ 	.byte	0x04, 0x37
        /*0002*/ 	.short	(.L_1269 - .L_1268)
.L_1268:
        /*0004*/ 	.word	0x00000082


	//----- nvinfo : EIATTR_KPARAM_INFO
	.align		4
.L_1269:
        /*0008*/ 	.byte	0x04, 0x17
        /*000a*/ 	.short	(.L_1271 - .L_1270)
.L_1270:
        /*000c*/ 	.word	0x00000000
        /*0010*/ 	.short	0x0000
        /*0012*/ 	.short	0x0000
        /*0014*/ 	.byte	0x00, 0xf0, 0xc1, 0x07


	//----- nvinfo : EIATTR_SPARSE_MMA_MASK
	.align		4
.L_1271:
        /*0018*/ 	.byte	0x03, 0x50
        /*001a*/ 	.short	0x0000


	//----- nvinfo : EIATTR_MAXREG_COUNT
	.align		4
        /*001c*/ 	.byte	0x03, 0x1b
        /*001e*/ 	.short	0x00a8


	//----- nvinfo : EIATTR_NUM_BARRIERS
	.align		4
        /*0020*/ 	.byte	0x02, 0x4c
        /*0022*/ 	.byte	0x01
	.zero		1


	//----- nvinfo : EIATTR_ANNOTATIONS
	.align		4
        /*0024*/ 	.byte	0x04, 0x55
        /*0026*/ 	.short	(.L_1273 - .L_1272)


	//   ....[0]....
.L_1272:
        /* <DEDUP_REMOVED lines=134> */


	//----- nvinfo : EIATTR_MERCURY_ISA_VERSION
	.align		4
.L_1273:
        /*0878*/ 	.byte	0x03, 0x5f
        /*087a*/ 	.short	0x0101


	//----- nvinfo : EIATTR_COOP_GROUP_MASK_REGIDS
	.align		4
        /*087c*/ 	.byte	0x04, 0x29
        /*087e*/ 	.short	(.L_1275 - .L_1274)


	//   ....[0]....
.L_1274:
        /*0880*/ 	.word	0xffffffff


	//   ....[1]....
        /*0884*/ 	.word	0xffffffff


	//   ....[2]....
        /*0888*/ 	.word	0xffffffff


	//   ....[3]....
        /*088c*/ 	.word	0xffffffff


	//   ....[4]....
        /*0890*/ 	.word	0xffffffff


	//   ....[5]....
        /*0894*/ 	.word	0xffffffff


	//   ....[6]....
        /*0898*/ 	.word	0xffffffff


	//   ....[7]....
        /*089c*/ 	.word	0xffffffff


	//   ....[8]....
        /*08a0*/ 	.word	0xffffffff


	//   ....[9]....
        /*08a4*/ 	.word	0xffffffff


	//   ....[10]....
        /*08a8*/ 	.word	0xffffffff


	//   ....[11]....
        /*08ac*/ 	.word	0xffffffff


	//   ....[12]....
        /*08b0*/ 	.word	0xffffffff


	//   ....[13]....
        /*08b4*/ 	.word	0xffffffff


	//   ....[14]....
        /*08b8*/ 	.word	0xffffffff


	//   ....[15]....
        /*08bc*/ 	.word	0xffffffff


	//   ....[16]....
        /*08c0*/ 	.word	0xffffffff


	//   ....[17]....
        /*08c4*/ 	.word	0xffffffff


	//   ....[18]....
        /*08c8*/ 	.word	0xffffffff


	//   ....[19]....
        /*08cc*/ 	.word	0xffffffff


	//   ....[20]....
        /*08d0*/ 	.word	0xffffffff


	//   ....[21]....
        /*08d4*/ 	.word	0xffffffff


	//   ....[22]....
        /*08d8*/ 	.word	0xffffffff


	//   ....[23]....
        /*08dc*/ 	.word	0xffffffff


	//   ....[24]....
        /*08e0*/ 	.word	0xffffffff


	//   ....[25]....
        /*08e4*/ 	.word	0xffffffff


	//   ....[26]....
        /*08e8*/ 	.word	0xffffffff


	//   ....[27]....
        /*08ec*/ 	.word	0xffffffff


	//   ....[28]....
        /*08f0*/ 	.word	0xffffffff


	//   ....[29]....
        /*08f4*/ 	.word	0xffffffff


	//   ....[30]....
        /*08f8*/ 	.word	0xffffffff


	//   ....[31]....
        /*08fc*/ 	.word	0xffffffff


	//   ....[32]....
        /*0900*/ 	.word	0xffffffff


	//   ....[33]....
        /*0904*/ 	.word	0xffffffff


	//   ....[34]....
        /*0908*/ 	.word	0xffffffff


	//   ....[35]....
        /*090c*/ 	.word	0xffffffff


	//   ....[36]....
        /*0910*/ 	.word	0xffffffff


	//   ....[37]....
        /*0914*/ 	.word	0xffffffff


	//   ....[38]....
        /*0918*/ 	.word	0xffffffff


	//   ....[39]....
        /*091c*/ 	.word	0xffffffff


	//   ....[40]....
        /*0920*/ 	.word	0xffffffff


	//   ....[41]....
        /*0924*/ 	.word	0xffffffff


	//   ....[42]....
        /*0928*/ 	.word	0xffffffff


	//   ....[43]....
        /*092c*/ 	.word	0xffffffff


	//   ....[44]....
        /*0930*/ 	.word	0xffffffff


	//   ....[45]....
        /*0934*/ 	.word	0xffffffff


	//   ....[46]....
        /*0938*/ 	.word	0xffffffff


	//   ....[47]....
        /*093c*/ 	.word	0xffffffff


	//   ....[48]....
        /*0940*/ 	.word	0xffffffff


	//   ....[49]....
        /*0944*/ 	.word	0xffffffff


	//   ....[50]....
        /*0948*/ 	.word	0xffffffff


	//   ....[51]....
        /*094c*/ 	.word	0xffffffff


	//   ....[52]....
        /*0950*/ 	.word	0xffffffff


	//   ....[53]....
        /*0954*/ 	.word	0x05000097


	//   ....[54]....
        /*0958*/ 	.word	0x05000097


	//   ....[55]....
        /*095c*/ 	.word	0x05000097


	//   ....[56]....
        /*0960*/ 	.word	0x05000097


	//   ....[57]....
        /*0964*/ 	.word	0x05000097


	//   ....[58]....
        /*0968*/ 	.word	0x05000097


	//   ....[59]....
        /*096c*/ 	.word	0x05000097


	//   ....[60]....
        /*0970*/ 	.word	0x05000097


	//   ....[61]....
        /*0974*/ 	.word	0x05000097


	//   ....[62]....
        /*0978*/ 	.word	0x05000097


	//   ....[63]....
        /*097c*/ 	.word	0x05000097


	//   ....[64]....
        /*0980*/ 	.word	0x05000097


	//   ....[65]....
        /*0984*/ 	.word	0x05000097


	//   ....[66]....
        /*0988*/ 	.word	0x05000097


	//   ....[67]....
        /*098c*/ 	.word	0x05000097


	//   ....[68]....
        /*0990*/ 	.word	0x05000097


	//   ....[69]....
        /*0994*/ 	.word	0x05000097


	//   ....[70]....
        /*0998*/ 	.word	0x05000097


	//   ....[71]....
        /*099c*/ 	.word	0x05000097


	//   ....[72]....
        /*09a0*/ 	.word	0x05000097


	//   ....[73]....
        /*09a4*/ 	.word	0x05000097


	//   ....[74]....
        /*09a8*/ 	.word	0x05000097


	//   ....[75]....
        /*09ac*/ 	.word	0x05000097


	//   ....[76]....
        /*09b0*/ 	.word	0x05000097


	//   ....[77]....
        /*09b4*/ 	.word	0x05000097


	//   ....[78]....
        /*09b8*/ 	.word	0x05000097


	//   ....[79]....
        /*09bc*/ 	.word	0x05000097


	//   ....[80]....
        /*09c0*/ 	.word	0x05000097


	//   ....[81]....
        /*09c4*/ 	.word	0x05000097


	//   ....[82]....
        /*09c8*/ 	.word	0x05000097


	//   ....[83]....
        /*09cc*/ 	.word	0x05000097


	//   ....[84]....
        /*09d0*/ 	.word	0x05000097


	//----- nvinfo : EIATTR_COOP_GROUP_INSTR_OFFSETS
	.align		4
.L_1275:
        /*09d4*/ 	.byte	0x04, 0x28
        /*09d6*/ 	.short	(.L_1277 - .L_1276)


	//   ....[0]....
.L_1276:
        /*09d8*/ 	.word	0x000014f0


	//   ....[1]....
        /*09dc*/ 	.word	0x00001aa0


	//   ....[2]....
        /*09e0*/ 	.word	0x000020a0


	//   ....[3]....
        /*09e4*/ 	.word	0x000057d0


	//   ....[4]....
        /*09e8*/ 	.word	0x00006100


	//   ....[5]....
        /*09ec*/ 	.word	0x00007040


	//   ....[6]....
        /*09f0*/ 	.word	0x00007060


	//   ....[7]....
        /*09f4*/ 	.word	0x00007090


	//   ....[8]....
        /*09f8*/ 	.word	0x000070b0


	//   ....[9]....
        /*09fc*/ 	.word	0x000070e0


	//   ....[10]....
        /*0a00*/ 	.word	0x00007100


	//   ....[11]....
        /*0a04*/ 	.word	0x00007130


	//   ....[12]....
        /*0a08*/ 	.word	0x00007150


	//   ....[13]....
        /*0a0c*/ 	.word	0x00007180


	//   ....[14]....
        /*0a10*/ 	.word	0x00007190


	//   ....[15]....
        /*0a14*/ 	.word	0x00007230


	//   ....[16]....
        /*0a18*/ 	.word	0x00007240


	//   ....[17]....
        /*0a1c*/ 	.word	0x00007250


	//   ....[18]....
        /*0a20*/ 	.word	0x00007260


	//   ....[19]....
        /*0a24*/ 	.word	0x00007820


	//   ....[20]....
        /*0a28*/ 	.word	0x00007830


	//   ....[21]....
        /*0a2c*/ 	.word	0x00007840


	//   ....[22]....
        /*0a30*/ 	.word	0x00007870


	//   ....[23]....
        /*0a34*/ 	.word	0x00007880


	//   ....[24]....
        /*0a38*/ 	.word	0x000078b0


	//   ....[25]....
        /*0a3c*/ 	.word	0x000078c0


	//   ....[26]....
        /*0a40*/ 	.word	0x000078f0


	//   ....[27]....
        /*0a44*/ 	.word	0x00007900


	//   ....[28]....
        /*0a48*/ 	.word	0x00007930


	//   ....[29]....
        /*0a4c*/ 	.word	0x00007940


	//   ....[30]....
        /*0a50*/ 	.word	0x00007970


	//   ....[31]....
        /*0a54*/ 	.word	0x00007980


	//   ....[32]....
        /*0a58*/ 	.word	0x00007990


	//   ....[33]....
        /*0a5c*/ 	.word	0x000079a0


	//   ....[34]....
        /*0a60*/ 	.word	0x000079b0


	//   ....[35]....
        /*0a64*/ 	.word	0x00009a10


	//   ....[36]....
        /*0a68*/ 	.word	0x00009a30


	//   ....[37]....
        /*0a6c*/ 	.word	0x00009a50


	//   ....[38]....
        /*0a70*/ 	.word	0x00009a70


	//   ....[39]....
        /*0a74*/ 	.word	0x00009d40


	//   ....[40]....
        /*0a78*/ 	.word	0x0000a7f0


	//   ....[41]....
        /*0a7c*/ 	.word	0x0000b520


	//   ....[42]....
        /*0a80*/ 	.word	0x0000c110


	//   ....[43]....
        /*0a84*/ 	.word	0x0000c7f0


	//   ....[44]....
        /*0a88*/ 	.word	0x0000c810


	//   ....[45]....
        /*0a8c*/ 	.word	0x0000c840


	//   ....[46]....
        /*0a90*/ 	.word	0x0000c880


	//   ....[47]....
        /*0a94*/ 	.word	0x0000c8a0


	//   ....[48]....
        /*0a98*/ 	.word	0x0000ca90


	//   ....[49]....
        /*0a9c*/ 	.word	0x0000cab0


	//   ....[50]....
        /*0aa0*/ 	.word	0x0000cae0


	//   ....[51]....
        /*0aa4*/ 	.word	0x0000cb30


	//   ....[52]....
        /*0aa8*/ 	.word	0x0000cb50


	//   ....[53]....
        /*0aac*/ 	.word	0x0000cf00


	//   ....[54]....
        /*0ab0*/ 	.word	0x0000cf50


	//   ....[55]....
        /*0ab4*/ 	.word	0x0000cff0


	//   ....[56]....
        /*0ab8*/ 	.word	0x0000d040


	//   ....[57]....
        /*0abc*/ 	.word	0x0000d0e0


	//   ....[58]....
        /*0ac0*/ 	.word	0x0000d130


	//   ....[59]....
        /*0ac4*/ 	.word	0x0000d1d0


	//   ....[60]....
        /*0ac8*/ 	.word	0x0000d220


	//   ....[61]....
        /*0acc*/ 	.word	0x0000d2c0


	//   ....[62]....
        /*0ad0*/ 	.word	0x0000d310


	//   ....[63]....
        /*0ad4*/ 	.word	0x0000d3b0


	//   ....[64]....
        /*0ad8*/ 	.word	0x0000d450


	//   ....[65]....
        /*0adc*/ 	.word	0x0000d4f0


	//   ....[66]....
        /*0ae0*/ 	.word	0x0000d590


	//   ....[67]....
        /*0ae4*/ 	.word	0x0000d5f0


	//   ....[68]....
        /*0ae8*/ 	.word	0x0000d640


	//   ....[69]....
        /*0aec*/ 	.word	0x0000d6d0


	//   ....[70]....
        /*0af0*/ 	.word	0x0000d720


	//   ....[71]....
        /*0af4*/ 	.word	0x0000d7b0


	//   ....[72]....
        /*0af8*/ 	.word	0x0000d800


	//   ....[73]....
        /*0afc*/ 	.word	0x0000d890


	//   ....[74]....
        /*0b00*/ 	.word	0x0000d8e0


	//   ....[75]....
        /*0b04*/ 	.word	0x0000d970


	//   ....[76]....
        /*0b08*/ 	.word	0x0000d9c0


	//   ....[77]....
        /*0b0c*/ 	.word	0x0000da50


	//   ....[78]....
        /*0b10*/ 	.word	0x0000daa0


	//   ....[79]....
        /*0b14*/ 	.word	0x0000db40


	//   ....[80]....
        /*0b18*/ 	.word	0x0000db90


	//   ....[81]....
        /*0b1c*/ 	.word	0x0000dbe0


	//   ....[82]....
        /*0b20*/ 	.word	0x0000dc30


	//   ....[83]....
        /*0b24*/ 	.word	0x0000dc80


	//   ....[84]....
        /*0b28*/ 	.word	0x0000dcd0


	//----- nvinfo : EIATTR_EXIT_INSTR_OFFSETS
	.align		4
.L_1277:
        /*0b2c*/ 	.byte	0x04, 0x1c
        /*0b2e*/ 	.short	(.L_1279 - .L_1278)


	//   ....[0]....
.L_1278:
        /*0b30*/ 	.word	0x0000ccc0


	//   ....[1]....
        /*0b34*/ 	.word	0x0000cea0


	//----- nvinfo : EIATTR_MAX_THREADS
	.align		4
.L_1279:
        /*0b38*/ 	.byte	0x04, 0x05
        /*0b3a*/ 	.short	(.L_1281 - .L_1280)
.L_1280:
        /*0b3c*/ 	.word	0x00000080
        /*0b40*/ 	.word	0x00000001
        /*0b44*/ 	.word	0x00000001


	//----- nvinfo : EIATTR_CRS_STACK_SIZE
	.align		4
.L_1281:
        /*0b48*/ 	.byte	0x04, 0x1e
        /*0b4a*/ 	.short	(.L_1283 - .L_1282)
.L_1282:
        /*0b4c*/ 	.word	0x00000000


	//----- nvinfo : EIATTR_CBANK_PARAM_SIZE
	.align		4
.L_1283:
        /*0b50*/ 	.byte	0x03, 0x19
        /*0b52*/ 	.short	0x01f0


	//----- nvinfo : EIATTR_PARAM_CBANK
	.align		4
        /*0b54*/ 	.byte	0x04, 0x0a
        /*0b56*/ 	.short	(.L_1285 - .L_1284)
	.align		4
.L_1284:
        /*0b58*/ 	.word	index@(.nv.constant0._Z25selective_scan_bwd_kernelI32Selective_Scan_bwd_kernel_traitsILi128ELi16ELb0ELb1ELb1ELb1ELb0EN3c104HalfEfEEv12SSMParamsBwd)
        /*0b5c*/ 	.short	0x0210
        /*0b5e*/ 	.short	0x01f0


	//----- nvinfo : EIATTR_SW_WAR
	.align		4
.L_1285:
        /*0b60*/ 	.byte	0x04, 0x36
        /*0b62*/ 	.short	(.L_1287 - .L_1286)
.L_1286:
        /*0b64*/ 	.word	0x00000008
.L_1287:


//--------------------- .nv.info._Z25selective_scan_bwd_kernelI32Selective_Scan_bwd_kernel_traitsILi128ELi16ELb0ELb1ELb1ELb1ELb1EN3c104HalfEfEEv12SSMParamsBwd --------------------------
	.section	.nv.info._Z25selective_scan_bwd_kernelI32Selective_Scan_bwd_kernel_traitsILi128ELi16ELb0ELb1ELb1ELb1ELb1EN3c104HalfEfEEv12SSMParamsBwd,"",@"SHT_CUDA_INFO"
	.sectionflags	@""
	.align	4


	//----- nvinfo : EIATTR_CUDA_API_VERSION
	.align		4
        /*0000*/ 	.byte	0x04, 0x37
        /*0002*/ 	.short	(.L_1289 - .L_1288)
.L_1288:
        /*0004*/ 	.word	0x00000082


	//----- nvinfo : EIATTR_KPARAM_INFO
	.align		4
.L_1289:
        /*0008*/ 	.byte	0x04, 0x17
        /*000a*/ 	.short	(.L_1291 - .L_1290)
.L_1290:
        /*000c*/ 	.word	0x00000000
        /*0010*/ 	.short	0x0000
        /*0012*/ 	.short	0x0000
        /*0014*/ 	.byte	0x00, 0xf0, 0xc1, 0x07


	//----- nvinfo : EIATTR_SPARSE_MMA_MASK
	.align		4
.L_1291:
        /*0018*/ 	.byte	0x03, 0x50
        /*001a*/ 	.short	0x0000


	//----- nvinfo : EIATTR_MAXREG_COUNT
	.align		4
        /*001c*/ 	.byte	0x03, 0x1b
        /*001e*/ 	.short	0x00a8


	//----- nvinfo : EIATTR_NUM_BARRIERS
	.align		4
        /*0020*/ 	.byte	0x02, 0x4c
        /*0022*/ 	.byte	0x01
	.zero		1


	//----- nvinfo : EIATTR_ANNOTATIONS
	.align		4
        /*0024*/ 	.byte	0x04, 0x55
        /*0026*/ 	.short	(.L_1293 - .L_1292)


	//   ....[0]....
.L_1292:
        /* <DEDUP_REMOVED lines=164> */


	//----- nvinfo : EIATTR_MERCURY_ISA_VERSION
	.align		4
.L_1293:
        /*0a50*/ 	.byte	0x03, 0x5f
        /*0a52*/ 	.short	0x0101


	//----- nvinfo : EIATTR_COOP_GROUP_MASK_REGIDS
	.align		4
        /*0a54*/ 	.byte	0x04, 0x29
        /*0a56*/ 	.short	(.L_1295 - .L_1294)


	//   ....[0]....
.L_1294:
        /*0a58*/ 	.word	0xffffffff


	//   ....[1]....
        /*0a5c*/ 	.word	0xffffffff


	//   ....[2]....
        /*0a60*/ 	.word	0xffffffff


	//   ....[3]....
        /*0a64*/ 	.word	0xffffffff


	//   ....[4]....
        /*0a68*/ 	.word	0xffffffff


	//   ....[5]....
        /*0a6c*/ 	.word	0xffffffff


	//   ....[6]....
        /*0a70*/ 	.word	0xffffffff


	//   ....[7]....
        /*0a74*/ 	.word	0xffffffff


	//   ....[8]....
        /*0a78*/ 	.word	0xffffffff


	//   ....[9]....
        /*0a7c*/ 	.word	0xffffffff


	//   ....[10]....
        /*0a80*/ 	.word	0xffffffff


	//   ....[11]....
        /*0a84*/ 	.word	0xffffffff


	//   ....[12]....
        /*0a88*/ 	.word	0xffffffff


	//   ....[13]....
        /*0a8c*/ 	.word	0xffffffff


	//   ....[14]....
        /*0a90*/ 	.word	0xffffffff


	//   ....[15]....
        /*0a94*/ 	.word	0xffffffff


	//   ....[16]....
        /*0a98*/ 	.word	0xffffffff


	//   ....[17]....
        /*0a9c*/ 	.word	0xffffffff


	//   ....[18]....
        /*0aa0*/ 	.word	0xffffffff


	//   ....[19]....
        /*0aa4*/ 	.word	0xffffffff


	//   ....[20]....
        /*0aa8*/ 	.word	0xffffffff


	//   ....[21]....
        /*0aac*/ 	.word	0xffffffff


	//   ....[22]....
        /*0ab0*/ 	.word	0xffffffff


	//   ....[23]....
        /*0ab4*/ 	.word	0xffffffff


	//   ....[24]....
        /*0ab8*/ 	.word	0xffffffff


	//   ....[25]....
        /*0abc*/ 	.word	0xffffffff


	//   ....[26]....
        /*0ac0*/ 	.word	0xffffffff


	//   ....[27]....
        /*0ac4*/ 	.word	0xffffffff


	//   ....[28]....
        /*0ac8*/ 	.word	0xffffffff


	//   ....[29]....
        /*0acc*/ 	.word	0xffffffff


	//   ....[30]....
        /*0ad0*/ 	.word	0xffffffff


	//   ....[31]....
        /*0ad4*/ 	.word	0xffffffff


	//   ....[32]....
        /*0ad8*/ 	.word	0xffffffff


	//   ....[33]....
        /*0adc*/ 	.word	0xffffffff


	//   ....[34]....
        /*0ae0*/ 	.word	0xffffffff


	//   ....[35]....
        /*0ae4*/ 	.word	0xffffffff


	//   ....[36]....
        /*0ae8*/ 	.word	0xffffffff


	//   ....[37]....
        /*0aec*/ 	.word	0xffffffff


	//   ....[38]....
        /*0af0*/ 	.word	0xffffffff


	//   ....[39]....
        /*0af4*/ 	.word	0xffffffff


	//   ....[40]....
        /*0af8*/ 	.word	0xffffffff


	//   ....[41]....
        /*0afc*/ 	.word	0xffffffff


	//   ....[42]....
        /*0b00*/ 	.word	0xffffffff


	//   ....[43]....
        /*0b04*/ 	.word	0xffffffff


	//   ....[44]....
        /*0b08*/ 	.word	0xffffffff


	//   ....[45]....
        /*0b0c*/ 	.word	0xffffffff


	//   ....[46]....
        /*0b10*/ 	.word	0xffffffff


	//   ....[47]....
        /*0b14*/ 	.word	0xffffffff


	//   ....[48]....
        /*0b18*/ 	.word	0xffffffff


	//   ....[49]....
        /*0b1c*/ 	.word	0xffffffff


	//   ....[50]....
        /*0b20*/ 	.word	0xffffffff


	//   ....[51]....
        /*0b24*/ 	.word	0xffffffff


	//   ....[52]....
        /*0b28*/ 	.word	0xffffffff


	//   ....[53]....
        /*0b2c*/ 	.word	0xffffffff


	//   ....[54]....
        /*0b30*/ 	.word	0xffffffff


	//   ....[55]....
        /*0b34*/ 	.word	0xffffffff


	//   ....[56]....
        /*0b38*/ 	.word	0xffffffff


	//   ....[57]....
        /*0b3c*/ 	.word	0x05000093


	//   ....[58]....
        /*0b40*/ 	.word	0x05000093


	//   ....[59]....
        /*0b44*/ 	.word	0x05000093


	//   ....[60]....
        /*0b48*/ 	.word	0x05000093


	//   ....[61]....
        /*0b4c*/ 	.word	0x05000093


	//   ....[62]....
        /*0b50*/ 	.word	0x05000093


	//   ....[63]....
        /*0b54*/ 	.word	0x05000093


	//   ....[64]....
        /*0b58*/ 	.word	0x05000093


	//   ....[65]....
        /*0b5c*/ 	.word	0x05000093


	//   ....[66]....
        /*0b60*/ 	.word	0x05000093


	//   ....[67]....
        /*0b64*/ 	.word	0x05000093


	//   ....[68]....
        /*0b68*/ 	.word	0x05000093


	//   ....[69]....
        /*0b6c*/ 	.word	0x05000093


	//   ....[70]....
        /*0b70*/ 	.word	0x05000093


	//   ....[71]....
        /*0b74*/ 	.word	0x05000093


	//   ....[72]....
        /*0b78*/ 	.word	0x05000093


	//   ....[73]....
        /*0b7c*/ 	.word	0x05000093


	//   ....[74]....
        /*0b80*/ 	.word	0x05000093


	//   ....[75]....
        /*0b84*/ 	.word	0x05000093


	//   ....[76]....
        /*0b88*/ 	.word	0x05000093


	//   ....[77]....
        /*0b8c*/ 	.word	0x05000093


	//   ....[78]....
        /*0b90*/ 	.word	0x05000093


	//   ....[79]....
        /*0b94*/ 	.word	0x05000093


	//   ....[80]....
        /*0b98*/ 	.word	0x05000093


	//   ....[81]....
        /*0b9c*/ 	.word	0x05000093


	//   ....[82]....
        /*0ba0*/ 	.word	0x05000093


	//   ....[83]....
        /*0ba4*/ 	.word	0x05000093


	//   ....[84]....
        /*0ba8*/ 	.word	0x05000093


	//   ....[85]....
        /*0bac*/ 	.word	0x05000093


	//   ....[86]....
        /*0bb0*/ 	.word	0x05000093


	//   ....[87]....
        /*0bb4*/ 	.word	0x05000093


	//   ....[88]....
        /*0bb8*/ 	.word	0x05000093


	//----- nvinfo : EIATTR_COOP_GROUP_INSTR_OFFSETS
	.align		4
.L_1295:
        /*0bbc*/ 	.byte	0x04, 0x28
        /*0bbe*/ 	.short	(.L_1297 - .L_1296)


	//   ....[0]....
.L_1296:
        /*0bc0*/ 	.word	0x00001920


	//   ....[1]....
        /*0bc4*/ 	.word	0x00001f10


	//   ....[2]....
        /*0bc8*/ 	.word	0x00002640


	//   ....[3]....
        /*0bcc*/ 	.word	0x00005490


	//   ....[4]....
        /*0bd0*/ 	.word	0x00005af0


	//   ....[5]....
        /*0bd4*/ 	.word	0x000067b0


	//   ....[6]....
        /*0bd8*/ 	.word	0x000073d0


	//   ....[7]....
        /*0bdc*/ 	.word	0x000087f0


	//   ....[8]....
        /*0be0*/ 	.word	0x00009120


	//   ....[9]....
        /*0be4*/ 	.word	0x0000a0e0


	//   ....[10]....
        /*0be8*/ 	.word	0x0000a100


	//   ....[11]....
        /*0bec*/ 	.word	0x0000a130


	//   ....[12]....
        /*0bf0*/ 	.word	0x0000a150


	//   ....[13]....
        /*0bf4*/ 	.word	0x0000a180


	//   ....[14]....
        /*0bf8*/ 	.word	0x0000a1a0


	//   ....[15]....
        /*0bfc*/ 	.word	0x0000a1d0


	//   ....[16]....
        /*0c00*/ 	.word	0x0000a1f0


	//   ....[17]....
        /*0c04*/ 	.word	0x0000a220


	//   ....[18]....
        /*0c08*/ 	.word	0x0000a230


	//   ....[19]....
        /*0c0c*/ 	.word	0x0000a2d0


	//   ....[20]....
        /*0c10*/ 	.word	0x0000a2e0


	//   ....[21]....
        /*0c14*/ 	.word	0x0000a2f0


	//   ....[22]....
        /*0c18*/ 	.word	0x0000a300


	//   ....[23]....
        /*0c1c*/ 	.word	0x0000a8c0


	//   ....[24]....
        /*0c20*/ 	.word	0x0000a8d0


	//   ....[25]....
        /*0c24*/ 	.word	0x0000a8e0


	//   ....[26]....
        /*0c28*/ 	.word	0x0000a910


	//   ....[27]....
        /*0c2c*/ 	.word	0x0000a920


	//   ....[28]....
        /*0c30*/ 	.word	0x0000a950


	//   ....[29]....
        /*0c34*/ 	.word	0x0000a960


	//   ....[30]....
        /*0c38*/ 	.word	0x0000a990


	//   ....[31]....
        /*0c3c*/ 	.word	0x0000a9a0


	//   ....[32]....
        /*0c40*/ 	.word	0x0000a9d0


	//   ....[33]....
        /*0c44*/ 	.word	0x0000a9e0


	//   ....[34]....
        /*0c48*/ 	.word	0x0000aa10


	//   ....[35]....
        /*0c4c*/ 	.word	0x0000aa20


	//   ....[36]....
        /*0c50*/ 	.word	0x0000aa30


	//   ....[37]....
        /*0c54*/ 	.word	0x0000aa40


	//   ....[38]....
        /*0c58*/ 	.word	0x0000aa50


	//   ....[39]....
        /*0c5c*/ 	.word	0x0000ca80


	//   ....[40]....
        /*0c60*/ 	.word	0x0000cac0


	//   ....[41]....
        /*0c64*/ 	.word	0x0000cae0


	//   ....[42]....
        /*0c68*/ 	.word	0x0000cb40


	//   ....[43]....
        /*0c6c*/ 	.word	0x0000cdf0


	//   ....[44]....
        /*0c70*/ 	.word	0x0000d8a0


	//   ....[45]....
        /*0c74*/ 	.word	0x0000e460


	//   ....[46]....
        /*0c78*/ 	.word	0x0000efc0


	//   ....[47]....
        /*0c7c*/ 	.word	0x0000f690


	//   ....[48]....
        /*0c80*/ 	.word	0x0000f6b0


	//   ....[49]....
        /*0c84*/ 	.word	0x0000f6e0


	//   ....[50]....
        /*0c88*/ 	.word	0x0000f720


	//   ....[51]....
        /*0c8c*/ 	.word	0x0000f740


	//   ....[52]....
        /*0c90*/ 	.word	0x0000f960


	//   ....[53]....
        /*0c94*/ 	.word	0x0000f980


	//   ....[54]....
        /*0c98*/ 	.word	0x0000f9b0


	//   ....[55]....
        /*0c9c*/ 	.word	0x0000fa00


	//   ....[56]....
        /*0ca0*/ 	.word	0x0000fa20


	//   ....[57]....
        /*0ca4*/ 	.word	0x0000fdf0


	//   ....[58]....
        /*0ca8*/ 	.word	0x0000fe40


	//   ....[59]....
        /*0cac*/ 	.word	0x0000fee0


	//   ....[60]....
        /*0cb0*/ 	.word	0x0000ff30


	//   ....[61]....
        /*0cb4*/ 	.word	0x0000ffd0


	//   ....[62]....
        /*0cb8*/ 	.word	0x00010020


	//   ....[63]....
        /*0cbc*/ 	.word	0x000100c0


	//   ....[64]....
        /*0cc0*/ 	.word	0x00010110


	//   ....[65]....
        /*0cc4*/ 	.word	0x000101b0


	//   ....[66]....
        /*0cc8*/ 	.word	0x00010200


	//   ....[67]....
        /*0ccc*/ 	.word	0x000102a0


	//   ....[68]....
        /*0cd0*/ 	.word	0x00010340


	//   ....[69]....
        /*0cd4*/ 	.word	0x000103e0


	//   ....[70]....
        /*0cd8*/ 	.word	0x00010480


	//   ....[71]....
        /*0cdc*/ 	.word	0x000104e0


	//   ....[72]....
        /*0ce0*/ 	.word	0x00010530


	//   ....[73]....
        /*0ce4*/ 	.word	0x000105c0


	//   ....[74]....
        /*0ce8*/ 	.word	0x00010610


	//   ....[75]....
        /*0cec*/ 	.word	0x000106a0


	//   ....[76]....
        /*0cf0*/ 	.word	0x000106f0


	//   ....[77]....
        /*0cf4*/ 	.word	0x00010780


	//   ....[78]....
        /*0cf8*/ 	.word	0x000107d0


	//   ....[79]....
        /*0cfc*/ 	.word	0x00010860


	//   ....[80]....
        /*0d00*/ 	.word	0x000108b0


	//   ....[81]....
        /*0d04*/ 	.word	0x00010940


	//   ....[82]....
        /*0d08*/ 	.word	0x00010990


	//   ....[83]....
        /*0d0c*/ 	.word	0x00010a30


	//   ....[84]....
        /*0d10*/ 	.word	0x00010a80


	//   ....[85]....
        /*0d14*/ 	.word	0x00010ad0


	//   ....[86]....
        /*0d18*/ 	.word	0x00010b20


	//   ....[87]....
        /*0d1c*/ 	.word	0x00010b70


	//   ....[88]....
        /*0d20*/ 	.word	0x00010bc0


	//----- nvinfo : EIATTR_EXIT_INSTR_OFFSETS
	.align		4
.L_1297:
        /*0d24*/ 	.byte	0x04, 0x1c
        /*0d26*/ 	.short	(.L_1299 - .L_1298)


	//   ....[0]....
.L_1298:
        /*0d28*/ 	.word	0x0000fbc0


	//   ....[1]....
        /*0d2c*/ 	.word	0x0000fd90


	//----- nvinfo : EIATTR_MAX_THREADS
	.align		4
.L_1299:
        /*0d30*/ 	.byte	0x04, 0x05
        /*0d32*/ 	.short	(.L_1301 - .L_1300)
.L_1300:
        /*0d34*/ 	.word	0x00000080
        /*0d38*/ 	.word	0x00000001
        /*0d3c*/ 	.word	0x00000001


	//----- nvinfo : EIATTR_CRS_STACK_SIZE
	.align		4
.L_1301:
        /*0d40*/ 	.byte	0x04, 0x1e
        /*0d42*/ 	.short	(.L_1303 - .L_1302)
.L_1302:
        /*0d44*/ 	.word	0x00000000


	//----- nvinfo : EIATTR_CBANK_PARAM_SIZE
	.align		4
.L_1303:
        /*0d48*/ 	.byte	0x03, 0x19
        /*0d4a*/ 	.short	0x01f0


	//----- nvinfo : EIATTR_PARAM_CBANK
	.align		4
        /*0d4c*/ 	.byte	0x04, 0x0a
        /*0d4e*/ 	.short	(.L_1305 - .L_1304)
	.align		4
.L_1304:
        /*0d50*/ 	.word	index@(.nv.constant0._Z25selective_scan_bwd_kernelI32Selective_Scan_bwd_kernel_traitsILi128ELi16ELb0ELb1ELb1ELb1ELb1EN3c104HalfEfEEv12SSMParamsBwd)
        /*0d54*/ 	.short	0x0210
        /*0d56*/ 	.short	0x01f0


	//----- nvinfo : EIATTR_SW_WAR
	.align		4
.L_1305:
        /*0d58*/ 	.byte	0x04, 0x36
        /*0d5a*/ 	.short	(.L_1307 - .L_1306)
.L_1306:
        /*0d5c*/ 	.word	0x00000008
.L_1307:


//--------------------- .nv.info._Z25selective_scan_bwd_kernelI32Selective_Scan_bwd_kernel_traitsILi128ELi16ELb1ELb0ELb0ELb0ELb0EN3c104HalfEfEEv12SSMParamsBwd --------------------------
	.section	.nv.info._Z25selective_scan_bwd_kernelI32Selective_Scan_bwd_kernel_traitsILi128ELi16ELb1ELb0ELb0ELb0ELb0EN3c104HalfEfEEv12SSMParamsBwd,"",@"SHT_CUDA_INFO"
	.sectionflags	@""
	.align	4


	//----- nvinfo : EIATTR_CUDA_API_VERSION
	.align		4
        /*0000*/ 	.byte	0x04, 0x37
        /*0002*/ 	.short	(.L_1309 - .L_1308)
.L_1308:
        /*0004*/ 	.word	0x00000082


	//----- nvinfo : EIATTR_KPARAM_INFO
	.align		4
.L_1309:
        /*0008*/ 	.byte	0x04, 0x17
        /*000a*/ 	.short	(.L_1311 - .L_1310)
.L_1310:
        /*000c*/ 	.word	0x00000000
        /*0010*/ 	.short	0x0000
        /*0012*/ 	.short	0x0000
        /*0014*/ 	.byte	0x00, 0xf0, 0xc1, 0x07


	//----- nvinfo : EIATTR_SPARSE_MMA_MASK
	.align		4
.L_1311:
        /*0018*/ 	.byte	0x03, 0x50
        /*001a*/ 	.short	0x0000


	//----- nvinfo : EIATTR_MAXREG_COUNT
	.align		4
        /*001c*/ 	.byte	0x03, 0x1b
        /*001e*/ 	.short	0x00a8


	//----- nvinfo : EIATTR_NUM_BARRIERS
	.align		4
        /*0020*/ 	.byte	0x02, 0x4c
        /*0022*/ 	.byte	0x01
	.zero		1


	//----- nvinfo : EIATTR_MERCURY_ISA_VERSION
	.align		4
        /*0024*/ 	.byte	0x03, 0x5f
        /*0026*/ 	.short	0x0101


	//----- nvinfo : EIATTR_COOP_GROUP_MASK_REGIDS
	.align		4
        /*0028*/ 	.byte	0x04, 0x29
        /*002a*/ 	.short	(.L_1313 - .L_1312)


	//   ....[0]....
.L_1312:
        /*002c*/ 	.word	0xffffffff


	//   ....[1]....
        /*0030*/ 	.word	0xffffffff


	//   ....[2]....
        /*0034*/ 	.word	0xffffffff


	//   ....[3]....
        /*0038*/ 	.word	0xffffffff


	//   ....[4]....
        /*003c*/ 	.word	0xffffffff


	//   ....[5]....
        /*0040*/ 	.word	0xffffffff


	//   ....[6]....
        /*0044*/ 	.word	0xffffffff


	//   ....[7]....
        /*0048*/ 	.word	0xffffffff


	//   ....[8]....
        /*004c*/ 	.word	0xffffffff


	//   ....[9]....
        /*0050*/ 	.word	0xffffffff


	//   ....[10]....
        /*0054*/ 	.word	0xffffffff


	//   ....[11]....
        /*0058*/ 	.word	0xffffffff


	//   ....[12]....
        /*005c*/ 	.word	0xffffffff


	//   ....[13]....
        /*0060*/ 	.word	0xffffffff


	//   ....[14]....
        /*0064*/ 	.word	0xffffffff


	//   ....[15]....
        /*0068*/ 	.word	0xffffffff


	//   ....[16]....
        /*006c*/ 	.word	0xffffffff


	//   ....[17]....
        /*0070*/ 	.word	0xffffffff


	//   ....[18]....
        /*0074*/ 	.word	0xffffffff


	//   ....[19]....
        /*0078*/ 	.word	0xffffffff


	//   ....[20]....
        /*007c*/ 	.word	0xffffffff


	//   ....[21]....
        /*0080*/ 	.word	0xffffffff


	//   ....[22]....
        /*0084*/ 	.word	0xffffffff


	//   ....[23]....
        /*0088*/ 	.word	0xffffffff


	//   ....[24]....
        /*008c*/ 	.word	0xffffffff


	//   ....[25]....
        /*0090*/ 	.word	0xffffffff


	//   ....[26]....
        /*0094*/ 	.word	0xffffffff


	//   ....[27]....
        /*0098*/ 	.word	0xffffffff


	//   ....[28]....
        /*009c*/ 	.word	0xffffffff


	//   ....[29]....
        /*00a0*/ 	.word	0xffffffff


	//   ....[30]....
        /*00a4*/ 	.word	0xffffffff


	//   ....[31]....
        /*00a8*/ 	.word	0xffffffff


	//   ....[32]....
        /*00ac*/ 	.word	0xffffffff


	//   ....[33]....
        /*00b0*/ 	.word	0xffffffff


	//   ....[34]....
        /*00b4*/ 	.word	0xffffffff


	//   ....[35]....
        /*00b8*/ 	.word	0xffffffff


	//   ....[36]....
        /*00bc*/ 	.word	0xffffffff


	//   ....[37]....
        /*00c0*/ 	.word	0xffffffff


	//   ....[38]....
        /*00c4*/ 	.word	0xffffffff


	//   ....[39]....
        /*00c8*/ 	.word	0xffffffff


	//   ....[40]....
        /*00cc*/ 	.word	0xffffffff


	//   ....[41]....
        /*00d0*/ 	.word	0xffffffff


	//   ....[42]....
        /*00d4*/ 	.word	0xffffffff


	//   ....[43]....
        /*00d8*/ 	.word	0xffffffff


	//   ....[44]....
        /*00dc*/ 	.word	0xffffffff


	//   ....[45]....
        /*00e0*/ 	.word	0xffffffff


	//   ....[46]....
        /*00e4*/ 	.word	0xffffffff


	//   ....[47]....
        /*00e8*/ 	.word	0xffffffff


	//   ....[48]....
        /*00ec*/ 	.word	0xffffffff


	//   ....[49]....
        /*00f0*/ 	.word	0xffffffff


	//   ....[50]....
        /*00f4*/ 	.word	0xffffffff


	//   ....[51]....
        /*00f8*/ 	.word	0xffffffff


	//   ....[52]....
        /*00fc*/ 	.word	0xffffffff


	//   ....[53]....
        /*0100*/ 	.word	0xffffffff


	//   ....[54]....
        /*0104*/ 	.word	0xffffffff


	//   ....[55]....
        /*0108*/ 	.word	0x0500009d


	//   ....[56]....
        /*010c*/ 	.word	0x0500009d


	//   ....[57]....
        /*0110*/ 	.word	0x0500009d


	//   ....[58]....
        /*0114*/ 	.word	0x0500009d


	//   ....[59]....
        /*0118*/ 	.word	0x0500009d


	//   ....[60]....
        /*011c*/ 	.word	0x0500009d


	//   ....[61]....
        /*0120*/ 	.word	0x0500009d


	//   ....[62]....
        /*0124*/ 	.word	0x0500009d


	//   ....[63]....
        /*0128*/ 	.word	0x0500009d


	//   ....[64]....
        /*012c*/ 	.word	0x0500009d


	//   ....[65]....
        /*0130*/ 	.word	0x0500009d


	//   ....[66]....
        /*0134*/ 	.word	0x0500009d


	//   ....[67]....
        /*0138*/ 	.word	0x0500009d


	//   ....[68]....
        /*013c*/ 	.word	0x0500009d


	//   ....[69]....
        /*0140*/ 	.word	0x0500009d


	//   ....[70]....
        /*0144*/ 	.word	0x0500009d


	//   ....[71]....
        /*0148*/ 	.word	0x0500009d


	//   ....[72]....
        /*014c*/ 	.word	0x0500009d


	//   ....[73]....
        /*0150*/ 	.word	0x0500009d


	//   ....[74]....
        /*0154*/ 	.word	0x0500009d


	//   ....[75]....
        /*0158*/ 	.word	0x0500009d


	//   ....[76]....
        /*015c*/ 	.word	0x0500009d


	//   ....[77]....
        /*0160*/ 	.word	0x0500009d


	//   ....[78]....
        /*0164*/ 	.word	0x0500009d


	//   ....[79]....
        /*0168*/ 	.word	0x0500009d


	//   ....[80]....
        /*016c*/ 	.word	0x0500009d


	//   ....[81]....
        /*0170*/ 	.word	0x0500009d


	//   ....[82]....
        /*0174*/ 	.word	0x0500009d


	//   ....[83]....
        /*0178*/ 	.word	0x0500009d


	//   ....[84]....
        /*017c*/ 	.word	0x0500009d


	//   ....[85]....
        /*0180*/ 	.word	0x0500009d


	//   ....[86]....
        /*0184*/ 	.word	0x0500009d


	//----- nvinfo : EIATTR_COOP_GROUP_INSTR_OFFSETS
	.align		4
.L_1313:
        /*0188*/ 	.byte	0x04, 0x28
        /*018a*/ 	.short	(.L_1315 - .L_1314)


	//   ....[0]....
.L_1314:
        /*018c*/ 	.word	0x000008d0


	//   ....[1]....
        /*0190*/ 	.word	0x00000960


	//   ....[2]....
        /*0194*/ 	.word	0x00000b40


	//   ....[3]....
        /*0198*/ 	.word	0x00001ee0


	//   ....[4]....
        /*019c*/ 	.word	0x00001f00


	//   ....[5]....
        /*01a0*/ 	.word	0x00001f30


	//   ....[6]....
        /*01a4*/ 	.word	0x00001f50


	//   ....[7]....
        /*01a8*/ 	.word	0x00001f80


	//   ....[8]....
        /*01ac*/ 	.word	0x00001fa0


	//   ....[9]....
        /*01b0*/ 	.word	0x00001fd0


	//   ....[10]....
        /*01b4*/ 	.word	0x00001ff0


	//   ....[11]....
        /*01b8*/ 	.word	0x00002020


	//   ....[12]....
        /*01bc*/ 	.word	0x00002030


	//   ....[13]....
        /*01c0*/ 	.word	0x000020d0


	//   ....[14]....
        /*01c4*/ 	.word	0x000020e0


	//   ....[15]....
        /*01c8*/ 	.word	0x000020f0


	//   ....[16]....
        /*01cc*/ 	.word	0x00002100


	//   ....[17]....
        /*01d0*/ 	.word	0x000026c0


	//   ....[18]....
        /*01d4*/ 	.word	0x000026d0


	//   ....[19]....
        /*01d8*/ 	.word	0x000026e0


	//   ....[20]....
        /*01dc*/ 	.word	0x000026f0


	//   ....[21]....
        /*01e0*/ 	.word	0x00002720


	//   ....[22]....
        /*01e4*/ 	.word	0x00002730


	//   ....[23]....
        /*01e8*/ 	.word	0x00002760


	//   ....[24]....
        /*01ec*/ 	.word	0x00002770


	//   ....[25]....
        /*01f0*/ 	.word	0x000027a0


	//   ....[26]....
        /*01f4*/ 	.word	0x000027b0


	//   ....[27]....
        /*01f8*/ 	.word	0x000027e0


	//   ....[28]....
        /*01fc*/ 	.word	0x000027f0


	//   ....[29]....
        /*0200*/ 	.word	0x00002820


	//   ....[30]....
        /*0204*/ 	.word	0x00002830


	//   ....[31]....
        /*0208*/ 	.word	0x00002840


	//   ....[32]....
        /*020c*/ 	.word	0x00002850


	//   ....[33]....
        /*0210*/ 	.word	0x00003090


	//   ....[34]....
        /*0214*/ 	.word	0x00003190


	//   ....[35]....
        /*0218*/ 	.word	0x000031b0


	//   ....[36]....
        /*021c*/ 	.word	0x000031e0


	//   ....[37]....
        /*0220*/ 	.word	0x00003200


	//   ....[38]....
        /*0224*/ 	.word	0x00003230


	//   ....[39]....
        /*0228*/ 	.word	0x00003250


	//   ....[40]....
        /*022c*/ 	.word	0x00003280


	//   ....[41]....
        /*0230*/ 	.word	0x000032b0


	//   ....[42]....
        /*0234*/ 	.word	0x00003400


	//   ....[43]....
        /*0238*/ 	.word	0x00003a90


	//   ....[44]....
        /*023c*/ 	.word	0x00003e50


	//   ....[45]....
        /*0240*/ 	.word	0x00003f00


	//   ....[46]....
        /*0244*/ 	.word	0x00003f40


	//   ....[47]....
        /*0248*/ 	.word	0x00003fa0


	//   ....[48]....
        /*024c*/ 	.word	0x00004000


	//   ....[49]....
        /*0250*/ 	.word	0x00004030


	//   ....[50]....
        /*0254*/ 	.word	0x000041b0


	//   ....[51]....
        /*0258*/ 	.word	0x000041f0


	//   ....[52]....
        /*025c*/ 	.word	0x00004250


	//   ....[53]....
        /*0260*/ 	.word	0x000042b0


	//   ....[54]....
        /*0264*/ 	.word	0x000042d0


	//   ....[55]....
        /*0268*/ 	.word	0x00004b50


	//   ....[56]....
        /*026c*/ 	.word	0x00004ba0


	//   ....[57]....
        /*0270*/ 	.word	0x00004c20


	//   ....[58]....
        /*0274*/ 	.word	0x00004c70


	//   ....[59]....
        /*0278*/ 	.word	0x00004cf0


	//   ....[60]....
        /*027c*/ 	.word	0x00004d40


	//   ....[61]....
        /*0280*/ 	.word	0x00004dc0


	//   ....[62]....
        /*0284*/ 	.word	0x00004e10


	//   ....[63]....
        /*0288*/ 	.word	0x00004e90


	//   ....[64]....
        /*028c*/ 	.word	0x00004ee0


	//   ....[65]....
        /*0290*/ 	.word	0x00004f70


	//   ....[66]....
        /*0294*/ 	.word	0x00005010


	//   ....[67]....
        /*0298*/ 	.word	0x000050b0


	//   ....[68]....
        /*029c*/ 	.word	0x00005150


	//   ....[69]....
        /*02a0*/ 	.word	0x000051b0


	//   ....[70]....
        /*02a4*/ 	.word	0x00005200


	//   ....[71]....
        /*02a8*/ 	.word	0x000052a0


	//   ....[72]....
        /*02ac*/ 	.word	0x000052f0


	//   ....[73]....
        /*02b0*/ 	.word	0x00005360


	//   ....[74]....
        /*02b4*/ 	.word	0x000053b0


	//   ....[75]....
        /*02b8*/ 	.word	0x00005420


	//   ....[76]....
        /*02bc*/ 	.word	0x00005470


	//   ....[77]....
        /*02c0*/ 	.word	0x000054e0


	//   ....[78]....
        /*02c4*/ 	.word	0x00005530


	//   ....[79]....
        /*02c8*/ 	.word	0x000055a0


	//   ....[80]....
        /*02cc*/ 	.word	0x000055f0


	//   ....[81]....
        /*02d0*/ 	.word	0x00005670


	//   ....[82]....
        /*02d4*/ 	.word	0x000056c0


	//   ....[83]....
        /*02d8*/ 	.word	0x00005710


	//   ....[84]....
        /*02dc*/ 	.word	0x00005760


	//   ....[85]....
        /*02e0*/ 	.word	0x000057b0


	//   ....[86]....
        /*02e4*/ 	.word	0x00005800


	//----- nvinfo : EIATTR_EXIT_INSTR_OFFSETS
	.align		4
.L_1315:
        /*02e8*/ 	.byte	0x04, 0x1c
        /*02ea*/ 	.short	(.L_1317 - .L_1316)


	//   ....[0]....
.L_1316:
        /*02ec*/ 	.word	0x00004440


	//   ....[1]....
        /*02f0*/ 	.word	0x00004af0


	//----- nvinfo : EIATTR_MAX_THREADS
	.align		4
.L_1317:
        /*02f4*/ 	.byte	0x04, 0x05
        /*02f6*/ 	.short	(.L_1319 - .L_1318)
.L_1318:
        /*02f8*/ 	.word	0x00000080
        /*02fc*/ 	.word	0x00000001
        /*0300*/ 	.word	0x00000001


	//----- nvinfo : EIATTR_CRS_STACK_SIZE
	.align		4
.L_1319:
        /*0304*/ 	.byte	0x04, 0x1e
        /*0306*/ 	.short	(.L_1321 - .L_1320)
.L_1320:
        /*0308*/ 	.word	0x00000000


	//----- nvinfo : EIATTR_CBANK_PARAM_SIZE
	.align		4
.L_1321:
        /*030c*/ 	.byte	0x03, 0x19
        /*030e*/ 	.short	0x01f0


	//----- nvinfo : EIATTR_PARAM_CBANK
	.align		4
        /*0310*/ 	.byte	0x04, 0x0a
        /*0312*/ 	.short	(.L_1323 - .L_1322)
	.align		4
.L_1322:
        /*0314*/ 	.word	index@(.nv.constant0._Z25selective_scan_bwd_kernelI32Selective_Scan_bwd_kernel_traitsILi128ELi16ELb1ELb0ELb0ELb0ELb0EN3c104HalfEfEEv12SSMParamsBwd)
        /*0318*/ 	.short	0x0210
        /*031a*/ 	.short	0x01f0


	//----- nvinfo : EIATTR_SW_WAR
	.align		4
.L_1323:
        /*031c*/ 	.byte	0x04, 0x36
        /*031e*/ 	.short	(.L_1325 - .L_1324)
.L_1324:
        /*0320*/ 	.word	0x00000008
.L_1325:


//--------------------- .nv.info._Z25selective_scan_bwd_kernelI32Selective_Scan_bwd_kernel_traitsILi128ELi16ELb1ELb0ELb0ELb0ELb1EN3c104HalfEfEEv12SSMParamsBwd --------------------------
	.section	.nv.info._Z25selective_scan_bwd_kernelI32Selective_Scan_bwd_kernel_traitsILi128ELi16ELb1ELb0ELb0ELb0ELb1EN3c104HalfEfEEv12SSMParamsBwd,"",@"SHT_CUDA_INFO"
	.sectionflags	@""
	.align	4


	//----- nvinfo : EIATTR_CUDA_API_VERSION
	.align		4
        /*0000*/ 	.byte	0x04, 0x37
        /*0002*/ 	.short	(.L_1327 - .L_1326)
.L_1326:
        /*0004*/ 	.word	0x00000082


	//----- nvinfo : EIATTR_KPARAM_INFO
	.align		4
.L_1327:
        /*0008*/ 	.byte	0x04, 0x17
        /*000a*/ 	.short	(.L_1329 - .L_1328)
.L_1328:
        /*000c*/ 	.word	0x00000000
        /*0010*/ 	.short	0x0000
        /*0012*/ 	.short	0x0000
        /*0014*/ 	.byte	0x00, 0xf0, 0xc1, 0x07


	//----- nvinfo : EIATTR_SPARSE_MMA_MASK
	.align		4
.L_1329:
        /*0018*/ 	.byte	0x03, 0x50
        /*001a*/ 	.short	0x0000


	//----- nvinfo : EIATTR_MAXREG_COUNT
	.align		4
        /*001c*/ 	.byte	0x03, 0x1b
        /*001e*/ 	.short	0x00a8


	//----- nvinfo : EIATTR_NUM_BARRIERS
	.align		4
        /*0020*/ 	.byte	0x02, 0x4c
        /*0022*/ 	.byte	0x01
	.zero		1


	//----- nvinfo : EIATTR_MERCURY_ISA_VERSION
	.align		4
        /*0024*/ 	.byte	0x03, 0x5f
        /*0026*/ 	.short	0x0101


	//----- nvinfo : EIATTR_COOP_GROUP_MASK_REGIDS
	.align		4
        /*0028*/ 	.byte	0x04, 0x29
        /*002a*/ 	.short	(.L_1331 - .L_1330)


	//   ....[0]....
.L_1330:
        /*002c*/ 	.word	0xffffffff


	//   ....[1]....
        /*0030*/ 	.word	0xffffffff


	//   ....[2]....
        /*0034*/ 	.word	0xffffffff


	//   ....[3]....
        /*0038*/ 	.word	0xffffffff


	//   ....[4]....
        /*003c*/ 	.word	0xffffffff


	//   ....[5]....
        /*0040*/ 	.word	0xffffffff


	//   ....[6]....
        /*0044*/ 	.word	0xffffffff


	//   ....[7]....
        /*0048*/ 	.word	0xffffffff


	//   ....[8]....
        /*004c*/ 	.word	0xffffffff


	//   ....[9]....
        /*0050*/ 	.word	0xffffffff


	//   ....[10]....
        /*0054*/ 	.word	0xffffffff


	//   ....[11]....
        /*0058*/ 	.word	0xffffffff


	//   ....[12]....
        /*005c*/ 	.word	0xffffffff


	//   ....[13]....
        /*0060*/ 	.word	0xffffffff


	//   ....[14]....
        /*0064*/ 	.word	0xffffffff


	//   ....[15]....
        /*0068*/ 	.word	0xffffffff


	//   ....[16]....
        /*006c*/ 	.word	0xffffffff


	//   ....[17]....
        /*0070*/ 	.word	0xffffffff


	//   ....[18]....
        /*0074*/ 	.word	0xffffffff


	//   ....[19]....
        /*0078*/ 	.word	0xffffffff


	//   ....[20]....
        /*007c*/ 	.word	0xffffffff


	//   ....[21]....
        /*0080*/ 	.word	0xffffffff


	//   ....[22]....
        /*0084*/ 	.word	0xffffffff


	//   ....[23]....
        /*0088*/ 	.word	0xffffffff


	//   ....[24]....
        /*008c*/ 	.word	0xffffffff


	//   ....[25]....
        /*0090*/ 	.word	0xffffffff


	//   ....[26]....
        /*0094*/ 	.word	0xffffffff


	//   ....[27]....
        /*0098*/ 	.word	0xffffffff


	//   ....[28]....
        /*009c*/ 	.word	0xffffffff


	//   ....[29]....
        /*00a0*/ 	.word	0xffffffff


	//   ....[30]....
        /*00a4*/ 	.word	0xffffffff


	//   ....[31]....
        /*00a8*/ 	.word	0xffffffff


	//   ....[32]....
        /*00ac*/ 	.word	0xffffffff


	//   ....[33]....
        /*00b0*/ 	.word	0xffffffff


	//   ....[34]....
        /*00b4*/ 	.word	0xffffffff


	//   ....[35]....
        /*00b8*/ 	.word	0xffffffff


	//   ....[36]....
        /*00bc*/ 	.word	0xffffffff


	//   ....[37]....
        /*00c0*/ 	.word	0xffffffff


	//   ....[38]....
        /*00c4*/ 	.word	0xffffffff


	//   ....[39]....
        /*00c8*/ 	.word	0xffffffff


	//   ....[40]....
        /*00cc*/ 	.word	0xffffffff


	//   ....[41]....
        /*00d0*/ 	.word	0xffffffff


	//   ....[42]....
        /*00d4*/ 	.word	0xffffffff


	//   ....[43]....
        /*00d8*/ 	.word	0xffffffff


	//   ....[44]....
        /*00dc*/ 	.word	0xffffffff


	//   ....[45]....
        /*00e0*/ 	.word	0xffffffff


	//   ....[46]....
        /*00e4*/ 	.word	0xffffffff


	//   ....[47]....
        /*00e8*/ 	.word	0xffffffff


	//   ....[48]....
        /*00ec*/ 	.word	0xffffffff


	//   ....[49]....
        /*00f0*/ 	.word	0xffffffff


	//   ....[50]....
        /*00f4*/ 	.word	0xffffffff


	//   ....[51]....
        /*00f8*/ 	.word	0xffffffff


	//   ....[52]....
        /*00fc*/ 	.word	0xffffffff


	//   ....[53]....
        /*0100*/ 	.word	0xffffffff


	//   ....[54]....
        /*0104*/ 	.word	0xffffffff


	//   ....[55]....
        /*0108*/ 	.word	0xffffffff


	//   ....[56]....
        /*010c*/ 	.word	0xffffffff


	//   ....[57]....
        /*0110*/ 	.word	0xffffffff


	//   ....[58]....
        /*0114*/ 	.word	0xffffffff


	//   ....[59]....
        /*0118*/ 	.word	0x0500009c


	//   ....[60]....
        /*011c*/ 	.word	0x0500009c


	//   ....[61]....
        /*0120*/ 	.word	0x0500009c


	//   ....[62]....
        /*0124*/ 	.word	0x0500009c


	//   ....[63]....
        /*0128*/ 	.word	0x0500009c


	//   ....[64]....
        /*012c*/ 	.word	0x0500009c


	//   ....[65]....
        /*0130*/ 	.word	0x0500009c


	//   ....[66]....
        /*0134*/ 	.word	0x0500009c


	//   ....[67]....
        /*0138*/ 	.word	0x0500009c


	//   ....[68]....
        /*013c*/ 	.word	0x0500009c


	//   ....[69]....
        /*0140*/ 	.word	0x0500009c


	//   ....[70]....
        /*0144*/ 	.word	0x0500009c


	//   ....[71]....
        /*0148*/ 	.word	0x0500009c


	//   ....[72]....
        /*014c*/ 	.word	0x0500009c


	//   ....[73]....
        /*0150*/ 	.word	0x0500009c


	//   ....[74]....
        /*0154*/ 	.word	0x0500009c


	//   ....[75]....
        /*0158*/ 	.word	0x0500009c


	//   ....[76]....
        /*015c*/ 	.word	0x0500009c


	//   ....[77]....
        /*0160*/ 	.word	0x0500009c


	//   ....[78]....
        /*0164*/ 	.word	0x0500009c


	//   ....[79]....
        /*0168*/ 	.word	0x0500009c


	//   ....[80]....
        /*016c*/ 	.word	0x0500009c


	//   ....[81]....
        /*0170*/ 	.word	0x0500009c


	//   ....[82]....
        /*0174*/ 	.word	0x0500009c


	//   ....[83]....
        /*0178*/ 	.word	0x0500009c


	//   ....[84]....
        /*017c*/ 	.word	0x0500009c


	//   ....[85]....
        /*0180*/ 	.word	0x0500009c


	//   ....[86]....
        /*0184*/ 	.word	0x0500009c


	//   ....[87]....
        /*0188*/ 	.word	0x0500009c


	//   ....[88]....
        /*018c*/ 	.word	0x0500009c


	//   ....[89]....
        /*0190*/ 	.word	0x0500009c


	//   ....[90]....
        /*0194*/ 	.word	0x0500009c


	//----- nvinfo : EIATTR_COOP_GROUP_INSTR_OFFSETS
	.align		4
.L_1331:
        /*0198*/ 	.byte	0x04, 0x28
        /*019a*/ 	.short	(.L_1333 - .L_1332)


	//   ....[0]....
.L_1332:
        /*019c*/ 	.word	0x00000910


	//   ....[1]....
        /*01a0*/ 	.word	0x000009a0


	//   ....[2]....
        /*01a4*/ 	.word	0x00000b40


	//   ....[3]....
        /*01a8*/ 	.word	0x00000cc0


	//   ....[4]....
        /*01ac*/ 	.word	0x000014c0


	//   ....[5]....
        /*01b0*/ 	.word	0x00001df0


	//   ....[6]....
        /*01b4*/ 	.word	0x000020d0


	//   ....[7]....
        /*01b8*/ 	.word	0x000033f0


	//   ....[8]....
        /*01bc*/ 	.word	0x00003410


	//   ....[9]....
        /*01c0*/ 	.word	0x00003440


	//   ....[10]....
        /*01c4*/ 	.word	0x00003460


	//   ....[11]....
        /*01c8*/ 	.word	0x00003490


	//   ....[12]....
        /*01cc*/ 	.word	0x000034b0


	//   ....[13]....
        /*01d0*/ 	.word	0x000034e0


	//   ....[14]....
        /*01d4*/ 	.word	0x00003500


	//   ....[15]....
        /*01d8*/ 	.word	0x00003530


	//   ....[16]....
        /*01dc*/ 	.word	0x00003540


	//   ....[17]....
        /*01e0*/ 	.word	0x000035e0


	//   ....[18]....
        /*01e4*/ 	.word	0x000035f0


	//   ....[19]....
        /*01e8*/ 	.word	0x00003600


	//   ....[20]....
        /*01ec*/ 	.word	0x00003610


	//   ....[21]....
        /*01f0*/ 	.word	0x00003bd0


	//   ....[22]....
        /*01f4*/ 	.word	0x00003be0


	//   ....[23]....
        /*01f8*/ 	.word	0x00003bf0


	//   ....[24]....
        /*01fc*/ 	.word	0x00003c00


	//   ....[25]....
        /*0200*/ 	.word	0x00003c30


	//   ....[26]....
        /*0204*/ 	.word	0x00003c40


	//   ....[27]....
        /*0208*/ 	.word	0x00003c70


	//   ....[28]....
        /*020c*/ 	.word	0x00003c80


	//   ....[29]....
        /*0210*/ 	.word	0x00003cb0


	//   ....[30]....
        /*0214*/ 	.word	0x00003cc0


	//   ....[31]....
        /*0218*/ 	.word	0x00003cf0


	//   ....[32]....
        /*021c*/ 	.word	0x00003d00


	//   ....[33]....
        /*0220*/ 	.word	0x00003d30


	//   ....[34]....
        /*0224*/ 	.word	0x00003d40


	//   ....[35]....
        /*0228*/ 	.word	0x00003d50


	//   ....[36]....
        /*022c*/ 	.word	0x00003d60


	//   ....[37]....
        /*0230*/ 	.word	0x000041a0


	//   ....[38]....
        /*0234*/ 	.word	0x00004640


	//   ....[39]....
        /*0238*/ 	.word	0x00004680


	//   ....[40]....
        /*023c*/ 	.word	0x00004740


	//   ....[41]....
        /*0240*/ 	.word	0x000047a0


	//   ....[42]....
        /*0244*/ 	.word	0x000047f0


	//   ....[43]....
        /*0248*/ 	.word	0x00004840


	//   ....[44]....
        /*024c*/ 	.word	0x00004900


	//   ....[45]....
        /*0250*/ 	.word	0x00004960


	//   ....[46]....
        /*0254*/ 	.word	0x00004b10


	//   ....[47]....
        /*0258*/ 	.word	0x00004f80


	//   ....[48]....
        /*025c*/ 	.word	0x00005380


	//   ....[49]....
        /*0260*/ 	.word	0x00005430


	//   ....[50]....
        /*0264*/ 	.word	0x00005470


	//   ....[51]....
        /*0268*/ 	.word	0x000054d0


	//   ....[52]....
        /*026c*/ 	.word	0x00005530


	//   ....[53]....
        /*0270*/ 	.word	0x00005560


	//   ....[54]....
        /*0274*/ 	.word	0x000056e0


	//   ....[55]....
        /*0278*/ 	.word	0x00005720


	//   ....[56]....
        /*027c*/ 	.word	0x00005780


	//   ....[57]....
        /*0280*/ 	.word	0x000057e0


	//   ....[58]....
        /*0284*/ 	.word	0x00005800


	//   ....[59]....
        /*0288*/ 	.word	0x00006080


	//   ....[60]....
        /*028c*/ 	.word	0x000060d0


	//   ....[61]....
        /*0290*/ 	.word	0x00006150


	//   ....[62]....
        /*0294*/ 	.word	0x000061a0


	//   ....[63]....
        /*0298*/ 	.word	0x00006220


	//   ....[64]....
        /*029c*/ 	.word	0x00006270


	//   ....[65]....
        /*02a0*/ 	.word	0x000062f0


	//   ....[66]....
        /*02a4*/ 	.word	0x00006340


	//   ....[67]....
        /*02a8*/ 	.word	0x000063c0


	//   ....[68]....
        /*02ac*/ 	.word	0x00006410


	//   ....[69]....
        /*02b0*/ 	.word	0x000064a0


	//   ....[70]....
        /*02b4*/ 	.word	0x00006540


	//   ....[71]....
        /*02b8*/ 	.word	0x000065e0


	//   ....[72]....
        /*02bc*/ 	.word	0x00006680


	//   ....[73]....
        /*02c0*/ 	.word	0x000066e0


	//   ....[74]....
        /*02c4*/ 	.word	0x00006730


	//   ....[75]....
        /*02c8*/ 	.word	0x000067c0


	//   ....[76]....
        /*02cc*/ 	.word	0x00006810


	//   ....[77]....
        /*02d0*/ 	.word	0x00006880


	//   ....[78]....
        /*02d4*/ 	.word	0x000068d0


	//   ....[79]....
        /*02d8*/ 	.word	0x00006940


	//   ....[80]....
        /*02dc*/ 	.word	0x00006990


	//   ....[81]....
        /*02e0*/ 	.word	0x00006a00


	//   ....[82]....
        /*02e4*/ 	.word	0x00006a50


	//   ....[83]....
        /*02e8*/ 	.word	0x00006ac0


	//   ....[84]....
        /*02ec*/ 	.word	0x00006b10


	//   ....[85]....
        /*02f0*/ 	.word	0x00006bb0


	//   ....[86]....
        /*02f4*/ 	.word	0x00006c00


	//   ....[87]....
        /*02f8*/ 	.word	0x00006c30


	//   ....[88]....
        /*02fc*/ 	.word	0x00006ca0


	//   ....[89]....
        /*0300*/ 	.word	0x00006cf0


	//   ....[90]....
        /*0304*/ 	.word	0x00006d40


	//----- nvinfo : EIATTR_EXIT_INSTR_OFFSETS
	.align		4
.L_1333:
        /*0308*/ 	.byte	0x04, 0x1c
        /*030a*/ 	.short	(.L_1335 - .L_1334)


	//   ....[0]....
.L_1334:
        /*030c*/ 	.word	0x00005970


	//   ....[1]....
        /*0310*/ 	.word	0x00006020


	//----- nvinfo : EIATTR_MAX_THREADS
	.align		4
.L_1335:
        /*0314*/ 	.byte	0x04, 0x05
        /*0316*/ 	.short	(.L_1337 - .L_1336)
.L_1336:
        /*0318*/ 	.word	0x00000080
        /*031c*/ 	.word	0x00000001
        /*0320*/ 	.word	0x00000001


	//----- nvinfo : EIATTR_CRS_STACK_SIZE
	.align		4
.L_1337:
        /*0324*/ 	.byte	0x04, 0x1e
        /*0326*/ 	.short	(.L_1339 - .L_1338)
.L_1338:
        /*0328*/ 	.word	0x00000000


	//----- nvinfo : EIATTR_CBANK_PARAM_SIZE
	.align		4
.L_1339:
        /*032c*/ 	.byte	0x03, 0x19
        /*032e*/ 	.short	0x01f0


	//----- nvinfo : EIATTR_PARAM_CBANK
	.align		4
        /*0330*/ 	.byte	0x04, 0x0a
        /*0332*/ 	.short	(.L_1341 - .L_1340)
	.align		4
.L_1340:
        /*0334*/ 	.word	index@(.nv.constant0._Z25selective_scan_bwd_kernelI32Selective_Scan_bwd_kernel_traitsILi128ELi16ELb1ELb0ELb0ELb0ELb1EN3c104HalfEfEEv12SSMParamsBwd)
        /*0338*/ 	.short	0x0210
        /*033a*/ 	.short	0x01f0


	//----- nvinfo : EIATTR_SW_WAR
	.align		4
.L_1341:
        /*033c*/ 	.byte	0x04, 0x36
        /*033e*/ 	.short	(.L_1343 - .L_1342)
.L_1342:
        /*0340*/ 	.word	0x00000008
.L_1343:


//--------------------- .nv.info._Z25selective_scan_bwd_kernelI32Selective_Scan_bwd_kernel_traitsILi128ELi16ELb1ELb0ELb0ELb1ELb0EN3c104HalfEfEEv12SSMParamsBwd --------------------------
	.section	.nv.info._Z25selective_scan_bwd_kernelI32Selective_Scan_bwd_kernel_traitsILi128ELi16ELb1ELb0ELb0ELb1ELb0EN3c104HalfEfEEv12SSMParamsBwd,"",@"SHT_CUDA_INFO"
	.sectionflags	@""
	.align	4


	//----- nvinfo : EIATTR_CUDA_API_VERSION
	.align		4
        /*0000*/ 	.byte	0x04, 0x37
        /*0002*/ 	.short	(.L_1345 - .L_1344)
.L_1344:
        /*0004*/ 	.word	0x00000082


	//----- nvinfo : EIATTR_KPARAM_INFO
	.align		4
.L_1345:
        /*0008*/ 	.byte	0x04, 0x17
        /*000a*/ 	.short	(.L_1347 - .L_1346)
.L_1346:
        /*000c*/ 	.word	0x00000000
        /*0010*/ 	.short	0x0000
        /*0012*/ 	.short	0x0000
        /*0014*/ 	.byte	0x00, 0xf0, 0xc1, 0x07


	//----- nvinfo : EIATTR_SPARSE_MMA_MASK
	.align		4
.L_1347:
        /*0018*/ 	.byte	0x03, 0x50
        /*001a*/ 	.short	0x0000


	//----- nvinfo : EIATTR_MAXREG_COUNT
	.align		4
        /*001c*/ 	.byte	0x03, 0x1b
        /*001e*/ 	.short	0x00a8


	//----- nvinfo : EIATTR_NUM_BARRIERS
	.align		4
        /*0020*/ 	.byte	0x02, 0x4c
        /*0022*/ 	.byte	0x01
	.zero		1


	//----- nvinfo : EIATTR_MERCURY_ISA_VERSION
	.align		4
        /*0024*/ 	.byte	0x03, 0x5f
        /*0026*/ 	.short	0x0101


	//----- nvinfo : EIATTR_COOP_GROUP_MASK_REGIDS
	.align		4
        /*0028*/ 	.byte	0x04, 0x29
        /*002a*/ 	.short	(.L_1349 - .L_1348)


	//   ....[0]....
.L_1348:
        /*002c*/ 	.word	0xffffffff


	//   ....[1]....
        /*0030*/ 	.word	0xffffffff


	//   ....[2]....
        /*0034*/ 	.word	0xffffffff


	//   ....[3]....
        /*0038*/ 	.word	0xffffffff


	//   ....[4]....
        /*003c*/ 	.word	0xffffffff


	//   ....[5]....
        /*0040*/ 	.word	0xffffffff


	//   ....[6]....
        /*0044*/ 	.word	0xffffffff


	//   ....[7]....
        /*0048*/ 	.word	0xffffffff


	//   ....[8]....
        /*004c*/ 	.word	0xffffffff


	//   ....[9]....
        /*0050*/ 	.word	0xffffffff


	//   ....[10]....
        /*0054*/ 	.word	0xffffffff


	//   ....[11]....
        /*0058*/ 	.word	0xffffffff


	//   ....[12]....
        /*005c*/ 	.word	0xffffffff


	//   ....[13]....
        /*0060*/ 	.word	0xffffffff


	//   ....[14]....
        /*0064*/ 	.word	0xffffffff


	//   ....[15]....
        /*0068*/ 	.word	0xffffffff


	//   ....[16]....
        /*006c*/ 	.word	0xffffffff


	//   ....[17]....
        /*0070*/ 	.word	0xffffffff


	//   ....[18]....
        /*0074*/ 	.word	0xffffffff


	//   ....[19]....
        /*0078*/ 	.word	0xffffffff


	//   ....[20]....
        /*007c*/ 	.word	0xffffffff


	//   ....[21]....
        /*0080*/ 	.word	0xffffffff


	//   ....[22]....
        /*0084*/ 	.word	0xffffffff


	//   ....[23]....
        /*0088*/ 	.word	0xffffffff


	//   ....[24]....
        /*008c*/ 	.word	0xffffffff


	//   ....[25]....
        /*0090*/ 	.word	0xffffffff


	//   ....[26]....
        /*0094*/ 	.word	0xffffffff


	//   ....[27]....
        /*0098*/ 	.word	0xffffffff


	//   ....[28]....
        /*009c*/ 	.word	0xffffffff


	//   ....[29]....
        /*00a0*/ 	.word	0xffffffff


	//   ....[30]....
        /*00a4*/ 	.word	0xffffffff


	//   ....[31]....
        /*00a8*/ 	.word	0xffffffff


	//   ....[32]....
        /*00ac*/ 	.word	0xffffffff


	//   ....[33]....
        /*00b0*/ 	.word	0xffffffff


	//   ....[34]....
        /*00b4*/ 	.word	0xffffffff


	//   ....[35]....
        /*00b8*/ 	.word	0xffffffff


	//   ....[36]....
        /*00bc*/ 	.word	0xffffffff


	//   ....[37]....
        /*00c0*/ 	.word	0xffffffff


	//   ....[38]....
        /*00c4*/ 	.word	0xffffffff


	//   ....[39]....
        /*00c8*/ 	.word	0xffffffff


	//   ....[40]....
        /*00cc*/ 	.word	0xffffffff


	//   ....[41]....
        /*00d0*/ 	.word	0xffffffff


	//   ....[42]....
        /*00d4*/ 	.word	0xffffffff


	//   ....[43]....
        /*00d8*/ 	.word	0xffffffff


	//   ....[44]....
        /*00dc*/ 	.word	0xffffffff


	//   ....[45]....
        /*00e0*/ 	.word	0xffffffff


	//   ....[46]....
        /*00e4*/ 	.word	0xffffffff


	//   ....[47]....
        /*00e8*/ 	.word	0xffffffff


	//   ....[48]....
        /*00ec*/ 	.word	0xffffffff


	//   ....[49]....
        /*00f0*/ 	.word	0xffffffff


	//   ....[50]....
        /*00f4*/ 	.word	0xffffffff


	//   ....[51]....
        /*00f8*/ 	.word	0xffffffff


	//   ....[52]....
        /*00fc*/ 	.word	0xffffffff


	//   ....[53]....
        /*0100*/ 	.word	0xffffffff


	//   ....[54]....
        /*0104*/ 	.word	0xffffffff


	//   ....[55]....
        /*0108*/ 	.word	0xffffffff


	//   ....[56]....
        /*010c*/ 	.word	0x0500009d


	//   ....[57]....
        /*0110*/ 	.word	0x0500009d


	//   ....[58]....
        /*0114*/ 	.word	0x0500009d


	//   ....[59]....
        /*0118*/ 	.word	0x0500009d


	//   ....[60]....
        /*011c*/ 	.word	0x0500009d


	//   ....[61]....
        /*0120*/ 	.word	0x0500009d


	//   ....[62]....
        /*0124*/ 	.word	0x0500009d


	//   ....[63]....
        /*0128*/ 	.word	0x0500009d


	//   ....[64]....
        /*012c*/ 	.word	0x0500009d


	//   ....[65]....
        /*0130*/ 	.word	0x0500009d


	//   ....[66]....
        /*0134*/ 	.word	0x0500009d


	//   ....[67]....
        /*0138*/ 	.word	0x0500009d


	//   ....[68]....
        /*013c*/ 	.word	0x0500009d


	//   ....[69]....
        /*0140*/ 	.word	0x0500009d


	//   ....[70]....
        /*0144*/ 	.word	0x0500009d


	//   ....[71]....
        /*0148*/ 	.word	0x0500009d


	//   ....[72]....
        /*014c*/ 	.word	0x0500009d


	//   ....[73]....
        /*0150*/ 	.word	0x0500009d


	//   ....[74]....
        /*0154*/ 	.word	0x0500009d


	//   ....[75]....
        /*0158*/ 	.word	0x0500009d


	//   ....[76]....
        /*015c*/ 	.word	0x0500009d


	//   ....[77]....
        /*0160*/ 	.word	0x0500009d


	//   ....[78]....
        /*0164*/ 	.word	0x0500009d


	//   ....[79]....
        /*0168*/ 	.word	0x0500009d


	//   ....[80]....
        /*016c*/ 	.word	0x0500009d


	//   ....[81]....
        /*0170*/ 	.word	0x0500009d


	//   ....[82]....
        /*0174*/ 	.word	0x0500009d


	//   ....[83]....
        /*0178*/ 	.word	0x0500009d


	//   ....[84]....
        /*017c*/ 	.word	0x0500009d


	//   ....[85]....
        /*0180*/ 	.word	0x0500009d


	//   ....[86]....
        /*0184*/ 	.word	0x0500009d


	//   ....[87]....
        /*0188*/ 	.word	0x0500009d


	//----- nvinfo : EIATTR_COOP_GROUP_INSTR_OFFSETS
	.align		4
.L_1349:
        /*018c*/ 	.byte	0x04, 0x28
        /*018e*/ 	.short	(.L_1351 - .L_1350)


	//   ....[0]....
.L_1350:
        /*0190*/ 	.word	0x000008c0


	//   ....[1]....
        /*0194*/ 	.word	0x00000970


	//   ....[2]....
        /*0198*/ 	.word	0x00000b80


	//   ....[3]....
        /*019c*/ 	.word	0x00004180


	//   ....[4]....
        /*01a0*/ 	.word	0x000041a0


	//   ....[5]....
        /*01a4*/ 	.word	0x000041d0


	//   ....[6]....
        /*01a8*/ 	.word	0x000041f0


	//   ....[7]....
        /*01ac*/ 	.word	0x00004220


	//   ....[8]....
        /*01b0*/ 	.word	0x00004240


	//   ....[9]....
        /*01b4*/ 	.word	0x00004270


	//   ....[10]....
        /*01b8*/ 	.word	0x00004290


	//   ....[11]....
        /*01bc*/ 	.word	0x000042c0


	//   ....[12]....
        /*01c0*/ 	.word	0x000042d0


	//   ....[13]....
        /*01c4*/ 	.word	0x00004370


	//   ....[14]....
        /*01c8*/ 	.word	0x00004380


	//   ....[15]....
        /*01cc*/ 	.word	0x00004390


	//   ....[16]....
        /*01d0*/ 	.word	0x000043a0


	//   ....[17]....
        /*01d4*/ 	.word	0x00004960


	//   ....[18]....
        /*01d8*/ 	.word	0x00004970


	//   ....[19]....
        /*01dc*/ 	.word	0x00004980


	//   ....[20]....
        /*01e0*/ 	.word	0x00004990


	//   ....[21]....
        /*01e4*/ 	.word	0x000049c0


	//   ....[22]....
        /*01e8*/ 	.word	0x000049d0


	//   ....[23]....
        /*01ec*/ 	.word	0x00004a00


	//   ....[24]....
        /*01f0*/ 	.word	0x00004a10


	//   ....[25]....
        /*01f4*/ 	.word	0x00004a40


	//   ....[26]....
        /*01f8*/ 	.word	0x00004a50


	//   ....[27]....
        /*01fc*/ 	.word	0x00004a80


	//   ....[28]....
        /*0200*/ 	.word	0x00004a90


	//   ....[29]....
        /*0204*/ 	.word	0x00004ac0


	//   ....[30]....
        /*0208*/ 	.word	0x00004ad0


	//   ....[31]....
        /*020c*/ 	.word	0x00004ae0


	//   ....[32]....
        /*0210*/ 	.word	0x00004af0


	//   ....[33]....
        /*0214*/ 	.word	0x00005290


	//   ....[34]....
        /*0218*/ 	.word	0x000053f0


	//   ....[35]....
        /*021c*/ 	.word	0x00005590


	//   ....[36]....
        /*0220*/ 	.word	0x00005730


	//   ....[37]....
        /*0224*/ 	.word	0x00005840


	//   ....[38]....
        /*0228*/ 	.word	0x00005860


	//   ....[39]....
        /*022c*/ 	.word	0x00005880


	//   ....[40]....
        /*0230*/ 	.word	0x00005890


	//   ....[41]....
        /*0234*/ 	.word	0x000058c0


	//   ....[42]....
        /*0238*/ 	.word	0x00005910


	//   ....[43]....
        /*023c*/ 	.word	0x00005dc0


	//   ....[44]....
        /*0240*/ 	.word	0x00006570


	//   ....[45]....
        /*0244*/ 	.word	0x00006930


	//   ....[46]....
        /*0248*/ 	.word	0x00006a80


	//   ....[47]....
        /*024c*/ 	.word	0x00006ac0


	//   ....[48]....
        /*0250*/ 	.word	0x00006b20


	//   ....[49]....
        /*0254*/ 	.word	0x00006b80


	//   ....[50]....
        /*0258*/ 	.word	0x00006bb0


	//   ....[51]....
        /*025c*/ 	.word	0x00006d30


	//   ....[52]....
        /*0260*/ 	.word	0x00006d70


	//   ....[53]....
        /*0264*/ 	.word	0x00006dd0


	//   ....[54]....
        /*0268*/ 	.word	0x00006e30


	//   ....[55]....
        /*026c*/ 	.word	0x00006e50


	//   ....[56]....
        /*0270*/ 	.word	0x000076d0


	//   ....[57]....
        /*0274*/ 	.word	0x00007720


	//   ....[58]....
        /*0278*/ 	.word	0x000077a0


	//   ....[59]....
        /*027c*/ 	.word	0x000077f0


	//   ....[60]....
        /*0280*/ 	.word	0x00007870


	//   ....[61]....
        /*0284*/ 	.word	0x000078c0


	//   ....[62]....
        /*0288*/ 	.word	0x00007940


	//   ....[63]....
        /*028c*/ 	.word	0x00007990


	//   ....[64]....
        /*0290*/ 	.word	0x00007a10


	//   ....[65]....
        /*0294*/ 	.word	0x00007a60


	//   ....[66]....
        /*0298*/ 	.word	0x00007af0


	//   ....[67]....
        /*029c*/ 	.word	0x00007b90


	//   ....[68]....
        /*02a0*/ 	.word	0x00007c30


	//   ....[69]....
        /*02a4*/ 	.word	0x00007cd0


	//   ....[70]....
        /*02a8*/ 	.word	0x00007d30


	//   ....[71]....
        /*02ac*/ 	.word	0x00007d80


	//   ....[72]....
        /*02b0*/ 	.word	0x00007e20


	//   ....[73]....
        /*02b4*/ 	.word	0x00007e70


	//   ....[74]....
        /*02b8*/ 	.word	0x00007ee0


	//   ....[75]....
        /*02bc*/ 	.word	0x00007f30


	//   ....[76]....
        /*02c0*/ 	.word	0x00007fa0


	//   ....[77]....
        /*02c4*/ 	.word	0x00007ff0


	//   ....[78]....
        /*02c8*/ 	.word	0x00008060


	//   ....[79]....
        /*02cc*/ 	.word	0x000080b0


	//   ....[80]....
        /*02d0*/ 	.word	0x00008120


	//   ....[81]....
        /*02d4*/ 	.word	0x00008170


	//   ....[82]....
        /*02d8*/ 	.word	0x000081f0


	//   ....[83]....
        /*02dc*/ 	.word	0x00008240


	//   ....[84]....
        /*02e0*/ 	.word	0x00008290


	//   ....[85]....
        /*02e4*/ 	.word	0x000082e0


	//   ....[86]....
        /*02e8*/ 	.word	0x00008330


	//   ....[87]....
        /*02ec*/ 	.word	0x00008380


	//----- nvinfo : EIATTR_EXIT_INSTR_OFFSETS
	.align		4
.L_1351:
        /*02f0*/ 	.byte	0x04, 0x1c
        /*02f2*/ 	.short	(.L_1353 - .L_1352)


	//   ....[0]....
.L_1352:
        /*02f4*/ 	.word	0x00006fc0


	//   ....[1]....
        /*02f8*/ 	.word	0x00007670


	//----- nvinfo : EIATTR_MAX_THREADS
	.align		4
.L_1353:
        /*02fc*/ 	.byte	0x04, 0x05
        /*02fe*/ 	.short	(.L_1355 - .L_1354)
.L_1354:
        /*0300*/ 	.word	0x00000080
        /*0304*/ 	.word	0x00000001
        /*0308*/ 	.word	0x00000001


	//----- nvinfo : EIATTR_CRS_STACK_SIZE
	.align		4
.L_1355:
        /*030c*/ 	.byte	0x04, 0x1e
        /*030e*/ 	.short	(.L_1357 - .L_1356)
.L_1356:
        /*0310*/ 	.word	0x00000000


	//----- nvinfo : EIATTR_CBANK_PARAM_SIZE
	.align		4
.L_1357:
        /*0314*/ 	.byte	0x03, 0x19
        /*0316*/ 	.short	0x01f0


	//----- nvinfo : EIATTR_PARAM_CBANK
	.align		4
        /*0318*/ 	.byte	0x04, 0x0a
        /*031a*/ 	.short	(.L_1359 - .L_1358)
	.align		4
.L_1358:
        /*031c*/ 	.word	index@(.nv.constant0._Z25selective_scan_bwd_kernelI32Selective_Scan_bwd_kernel_traitsILi128ELi16ELb1ELb0ELb0ELb1ELb0EN3c104HalfEfEEv12SSMParamsBwd)
        /*0320*/ 	.short	0x0210
        /*0322*/ 	.short	0x01f0


	//----- nvinfo : EIATTR_SW_WAR
	.align		4
.L_1359:
        /*0324*/ 	.byte	0x04, 0x36
        /*0326*/ 	.short	(.L_1361 - .L_1360)
.L_1360:
        /*0328*/ 	.word	0x00000008
.L_1361:


//--------------------- .nv.info._Z25selective_scan_bwd_kernelI32Selective_Scan_bwd_kernel_traitsILi128ELi16ELb1ELb0ELb0ELb1ELb1EN3c104HalfEfEEv12SSMParamsBwd --------------------------
	.section	.nv.info._Z25selective_scan_bwd_kernelI32Selective_Scan_bwd_kernel_traitsILi128ELi16ELb1ELb0ELb0ELb1ELb1EN3c104HalfEfEEv12SSMParamsBwd,"",@"SHT_CUDA_INFO"
	.sectionflags	@""
	.align	4


	//----- nvinfo : EIATTR_CUDA_API_VERSION
	.align		4
        /*0000*/ 	.byte	0x04, 0x37
        /*0002*/ 	.short	(.L_1363 - .L_1362)
.L_1362:
        /*0004*/ 	.word	0x00000082


	//----- nvinfo : EIATTR_KPARAM_INFO
	.align		4
.L_1363:
        /*0008*/ 	.byte	0x04, 0x17
        /*000a*/ 	.short	(.L_1365 - .L_1364)
.L_1364:
        /*000c*/ 	.word	0x00000000
        /*0010*/ 	.short	0x0000
        /*0012*/ 	.short	0x0000
        /*0014*/ 	.byte	0x00, 0xf0, 0xc1, 0x07


	//----- nvinfo : EIATTR_SPARSE_MMA_MASK
	.align		4
.L_1365:
        /*0018*/ 	.byte	0x03, 0x50
        /*001a*/ 	.short	0x0000


	//----- nvinfo : EIATTR_MAXREG_COUNT
	.align		4
        /*001c*/ 	.byte	0x03, 0x1b
        /*001e*/ 	.short	0x00a8


	//----- nvinfo : EIATTR_NUM_BARRIERS
	.align		4
        /*0020*/ 	.byte	0x02, 0x4c
        /*0022*/ 	.byte	0x01
	.zero		1


	//----- nvinfo : EIATTR_MERCURY_ISA_VERSION
	.align		4
        /*0024*/ 	.byte	0x03, 0x5f
        /*0026*/ 	.short	0x0101


	//----- nvinfo : EIATTR_COOP_GROUP_MASK_REGIDS
	.align		4
        /*0028*/ 	.byte	0x04, 0x29
        /*002a*/ 	.short	(.L_1367 - .L_1366)


	//   ....[0]....
.L_1366:
        /*002c*/ 	.word	0xffffffff


	//   ....[1]....
        /*0030*/ 	.word	0xffffffff


	//   ....[2]....
        /*0034*/ 	.word	0xffffffff


	//   ....[3]....
        /*0038*/ 	.word	0xffffffff


	//   ....[4]....
        /*003c*/ 	.word	0xffffffff


	//   ....[5]....
        /*0040*/ 	.word	0xffffffff


	//   ....[6]....
        /*0044*/ 	.word	0xffffffff


	//   ....[7]....
        /*0048*/ 	.word	0xffffffff


	//   ....[8]....
        /*004c*/ 	.word	0xffffffff


	//   ....[9]....
        /*0050*/ 	.word	0xffffffff


	//   ....[10]....
        /*0054*/ 	.word	0xffffffff


	//   ....[11]....
        /*0058*/ 	.word	0xffffffff


	//   ....[12]....
        /*005c*/ 	.word	0xffffffff


	//   ....[13]....
        /*0060*/ 	.word	0xffffffff


	//   ....[14]....
        /*0064*/ 	.word	0xffffffff


	//   ....[15]....
        /*0068*/ 	.word	0xffffffff


	//   ....[16]....
        /*006c*/ 	.word	0xffffffff


	//   ....[17]....
        /*0070*/ 	.word	0xffffffff


	//   ....[18]....
        /*0074*/ 	.word	0xffffffff


	//   ....[19]....
        /*0078*/ 	.word	0xffffffff


	//   ....[20]....
        /*007c*/ 	.word	0xffffffff


	//   ....[21]....
        /*0080*/ 	.word	0xffffffff


	//   ....[22]....
        /*0084*/ 	.word	0xffffffff


	//   ....[23]....
        /*0088*/ 	.word	0xffffffff


	//   ....[24]....
        /*008c*/ 	.word	0xffffffff


	//   ....[25]....
        /*0090*/ 	.word	0xffffffff


	//   ....[26]....
        /*0094*/ 	.word	0xffffffff


	//   ....[27]....
        /*0098*/ 	.word	0xffffffff


	//   ....[28]....
        /*009c*/ 	.word	0xffffffff


	//   ....[29]....
        /*00a0*/ 	.word	0xffffffff


	//   ....[30]....
        /*00a4*/ 	.word	0xffffffff


	//   ....[31]....
        /*00a8*/ 	.word	0xffffffff


	//   ....[32]....
        /*00ac*/ 	.word	0xffffffff


	//   ....[33]....
        /*00b0*/ 	.word	0xffffffff


	//   ....[34]....
        /*00b4*/ 	.word	0xffffffff


	//   ....[35]....
        /*00b8*/ 	.word	0xffffffff


	//   ....[36]....
        /*00bc*/ 	.word	0xffffffff


	//   ....[37]....
        /*00c0*/ 	.word	0xffffffff


	//   ....[38]....
        /*00c4*/ 	.word	0xffffffff


	//   ....[39]....
        /*00c8*/ 	.word	0xffffffff


	//   ....[40]....
        /*00cc*/ 	.word	0xffffffff


	//   ....[41]....
        /*00d0*/ 	.word	0xffffffff


	//   ....[42]....
        /*00d4*/ 	.word	0xffffffff


	//   ....[43]....
        /*00d8*/ 	.word	0xffffffff


	//   ....[44]....
        /*00dc*/ 	.word	0xffffffff


	//   ....[45]....
        /*00e0*/ 	.word	0xffffffff


	//   ....[46]....
        /*00e4*/ 	.word	0xffffffff


	//   ....[47]....
        /*00e8*/ 	.word	0xffffffff


	//   ....[48]....
        /*00ec*/ 	.word	0xffffffff


	//   ....[49]....
        /*00f0*/ 	.word	0xffffffff


	//   ....[50]....
        /*00f4*/ 	.word	0xffffffff


	//   ....[51]....
        /*00f8*/ 	.word	0xffffffff


	//   ....[52]....
        /*00fc*/ 	.word	0xffffffff


	//   ....[53]....
        /*0100*/ 	.word	0xffffffff


	//   ....[54]....
        /*0104*/ 	.word	0xffffffff


	//   ....[55]....
        /*0108*/ 	.word	0xffffffff


	//   ....[56]....
        /*010c*/ 	.word	0xffffffff


	//   ....[57]....
        /*0110*/ 	.word	0xffffffff


	//   ....[58]....
        /*0114*/ 	.word	0xffffffff


	//   ....[59]....
        /*0118*/ 	.word	0xffffffff


	//   ....[60]....
        /*011c*/ 	.word	0x0500009e


	//   ....[61]....
        /*0120*/ 	.word	0x0500009e


	//   ....[62]....
        /*0124*/ 	.word	0x0500009e


	//   ....[63]....
        /*0128*/ 	.word	0x0500009e


	//   ....[64]....
        /*012c*/ 	.word	0x0500009e


	//   ....[65]....
        /*0130*/ 	.word	0x0500009e


	//   ....[66]....
        /*0134*/ 	.word	0x0500009e


	//   ....[67]....
        /*0138*/ 	.word	0x0500009e


	//   ....[68]....
        /*013c*/ 	.word	0x0500009e


	//   ....[69]....
        /*0140*/ 	.word	0x0500009e


	//   ....[70]....
        /*0144*/ 	.word	0x0500009e


	//   ....[71]....
        /*0148*/ 	.word	0x0500009e


	//   ....[72]....
        /*014c*/ 	.word	0x0500009e


	//   ....[73]....
        /*0150*/ 	.word	0x0500009e


	//   ....[74]....
        /*0154*/ 	.word	0x0500009e


	//   ....[75]....
        /*0158*/ 	.word	0x0500009e


	//   ....[76]....
        /*015c*/ 	.word	0x0500009e


	//   ....[77]....
        /*0160*/ 	.word	0x0500009e


	//   ....[78]....
        /*0164*/ 	.word	0x0500009e


	//   ....[79]....
        /*0168*/ 	.word	0x0500009e


	//   ....[80]....
        /*016c*/ 	.word	0x0500009e


	//   ....[81]....
        /*0170*/ 	.word	0x0500009e


	//   ....[82]....
        /*0174*/ 	.word	0x0500009e


	//   ....[83]....
        /*0178*/ 	.word	0x0500009e


	//   ....[84]....
        /*017c*/ 	.word	0x0500009e


	//   ....[85]....
        /*0180*/ 	.word	0x0500009e


	//   ....[86]....
        /*0184*/ 	.word	0x0500009e


	//   ....[87]....
        /*0188*/ 	.word	0x0500009e


	//   ....[88]....
        /*018c*/ 	.word	0x0500009e


	//   ....[89]....
        /*0190*/ 	.word	0x0500009e


	//   ....[90]....
        /*0194*/ 	.word	0x0500009e


	//   ....[91]....
        /*0198*/ 	.word	0x0500009e


	//----- nvinfo : EIATTR_COOP_GROUP_INSTR_OFFSETS
	.align		4
.L_1367:
        /*019c*/ 	.byte	0x04, 0x28
        /*019e*/ 	.short	(.L_1369 - .L_1368)


	//   ....[0]....
.L_1368:
        /*01a0*/ 	.word	0x000008b0


	//   ....[1]....
        /*01a4*/ 	.word	0x00000960


	//   ....[2]....
        /*01a8*/ 	.word	0x00000b60


	//   ....[3]....
        /*01ac*/ 	.word	0x000031e0


	//   ....[4]....
        /*01b0*/ 	.word	0x00003900


	//   ....[5]....
        /*01b4*/ 	.word	0x000041e0


	//   ....[6]....
        /*01b8*/ 	.word	0x000044e0


	//   ....[7]....
        /*01bc*/ 	.word	0x000056e0


	//   ....[8]....
        /*01c0*/ 	.word	0x00005700


	//   ....[9]....
        /*01c4*/ 	.word	0x00005730


	//   ....[10]....
        /*01c8*/ 	.word	0x00005750


	//   ....[11]....
        /*01cc*/ 	.word	0x00005780


	//   ....[12]....
        /*01d0*/ 	.word	0x000057a0


	//   ....[13]....
        /*01d4*/ 	.word	0x000057d0


	//   ....[14]....
        /*01d8*/ 	.word	0x000057f0


	//   ....[15]....
        /*01dc*/ 	.word	0x00005820


	//   ....[16]....
        /*01e0*/ 	.word	0x00005830


	//   ....[17]....
        /*01e4*/ 	.word	0x000058d0


	//   ....[18]....
        /*01e8*/ 	.word	0x000058e0


	//   ....[19]....
        /*01ec*/ 	.word	0x000058f0


	//   ....[20]....
        /*01f0*/ 	.word	0x00005900


	//   ....[21]....
        /*01f4*/ 	.word	0x00005ec0


	//   ....[22]....
        /*01f8*/ 	.word	0x00005ed0


	//   ....[23]....
        /*01fc*/ 	.word	0x00005ee0


	//   ....[24]....
        /*0200*/ 	.word	0x00005f10


	//   ....[25]....
        /*0204*/ 	.word	0x00005f20


	//   ....[26]....
        /*0208*/ 	.word	0x00005f50


	//   ....[27]....
        /*020c*/ 	.word	0x00005f60


	//   ....[28]....
        /*0210*/ 	.word	0x00005f90


	//   ....[29]....
        /*0214*/ 	.word	0x00005fa0


	//   ....[30]....
        /*0218*/ 	.word	0x00005fd0


	//   ....[31]....
        /*021c*/ 	.word	0x00005fe0


	//   ....[32]....
        /*0220*/ 	.word	0x00006010


	//   ....[33]....
        /*0224*/ 	.word	0x00006020


	//   ....[34]....
        /*0228*/ 	.word	0x00006030


	//   ....[35]....
        /*022c*/ 	.word	0x00006040


	//   ....[36]....
        /*0230*/ 	.word	0x00006050


	//   ....[37]....
        /*0234*/ 	.word	0x00006690


	//   ....[38]....
        /*0238*/ 	.word	0x00006860


	//   ....[39]....
        /*023c*/ 	.word	0x000069b0


	//   ....[40]....
        /*0240*/ 	.word	0x00006a30


	//   ....[41]....
        /*0244*/ 	.word	0x00006a90


	//   ....[42]....
        /*0248*/ 	.word	0x00006ab0


	//   ....[43]....
        /*024c*/ 	.word	0x00006b00


	//   ....[44]....
        /*0250*/ 	.word	0x00006b60


	//   ....[45]....
        /*0254*/ 	.word	0x00006c00


	//   ....[46]....
        /*0258*/ 	.word	0x00006dc0


	//   ....[47]....
        /*025c*/ 	.word	0x000072e0


	//   ....[48]....
        /*0260*/ 	.word	0x00007ac0


	//   ....[49]....
        /*0264*/ 	.word	0x00007ed0


	//   ....[50]....
        /*0268*/ 	.word	0x00007fc0


	//   ....[51]....
        /*026c*/ 	.word	0x00008000


	//   ....[52]....
        /*0270*/ 	.word	0x00008060


	//   ....[53]....
        /*0274*/ 	.word	0x000080c0


	//   ....[54]....
        /*0278*/ 	.word	0x000080f0


	//   ....[55]....
        /*027c*/ 	.word	0x00008270


	//   ....[56]....
        /*0280*/ 	.word	0x000082b0


	//   ....[57]....
        /*0284*/ 	.word	0x00008320


	//   ....[58]....
        /*0288*/ 	.word	0x00008370


	//   ....[59]....
        /*028c*/ 	.word	0x00008390


	//   ....[60]....
        /*0290*/ 	.word	0x00008c10


	//   ....[61]....
        /*0294*/ 	.word	0x00008c60


	//   ....[62]....
        /*0298*/ 	.word	0x00008ce0


	//   ....[63]....
        /*029c*/ 	.word	0x00008d30


	//   ....[64]....
        /*02a0*/ 	.word	0x00008db0


	//   ....[65]....
        /*02a4*/ 	.word	0x00008e00


	//   ....[66]....
        /*02a8*/ 	.word	0x00008e80


	//   ....[67]....
        /*02ac*/ 	.word	0x00008ed0


	//   ....[68]....
        /*02b0*/ 	.word	0x00008f50


	//   ....[69]....
        /*02b4*/ 	.word	0x00008fa0


	//   ....[70]....
        /*02b8*/ 	.word	0x00009030


	//   ....[71]....
        /*02bc*/ 	.word	0x000090d0


	//   ....[72]....
        /*02c0*/ 	.word	0x00009170


	//   ....[73]....
        /*02c4*/ 	.word	0x00009220


	//   ....[74]....
        /*02c8*/ 	.word	0x00009270


	//   ....[75]....
        /*02cc*/ 	.word	0x000092c0


	//   ....[76]....
        /*02d0*/ 	.word	0x00009350


	//   ....[77]....
        /*02d4*/ 	.word	0x000093a0


	//   ....[78]....
        /*02d8*/ 	.word	0x00009410


	//   ....[79]....
        /*02dc*/ 	.word	0x00009460


	//   ....[80]....
        /*02e0*/ 	.word	0x000094d0


	//   ....[81]....
        /*02e4*/ 	.word	0x00009520


	//   ....[82]....
        /*02e8*/ 	.word	0x00009590


	//   ....[83]....
        /*02ec*/ 	.word	0x000095e0


	//   ....[84]....
        /*02f0*/ 	.word	0x00009650


	//   ....[85]....
        /*02f4*/ 	.word	0x000096a0


	//   ....[86]....
        /*02f8*/ 	.word	0x00009730


	//   ....[87]....
        /*02fc*/ 	.word	0x00009780


	//   ....[88]....
        /*0300*/ 	.word	0x000097f0


	//   ....[89]....
        /*0304*/ 	.word	0x00009840


	//   ....[90]....
        /*0308*/ 	.word	0x000098a0


	//   ....[91]....
        /*030c*/ 	.word	0x000098f0


	//----- nvinfo : EIATTR_EXIT_INSTR_OFFSETS
	.align		4
.L_1369:
        /*0310*/ 	.byte	0x04, 0x1c
        /*0312*/ 	.short	(.L_1371 - .L_1370)


	//   ....[0]....
.L_1370:
        /*0314*/ 	.word	0x00008500


	//   ....[1]....
        /*0318*/ 	.word	0x00008bb0


	//----- nvinfo : EIATTR_MAX_THREADS
	.align		4
.L_1371:
        /*031c*/ 	.byte	0x04, 0x05
        /*031e*/ 	.short	(.L_1373 - .L_1372)
.L_1372:
        /*0320*/ 	.word	0x00000080
        /*0324*/ 	.word	0x00000001
        /*0328*/ 	.word	0x00000001


	//----- nvinfo : EIATTR_CRS_STACK_SIZE
	.align		4
.L_1373:
        /*032c*/ 	.byte	0x04, 0x1e
        /*032e*/ 	.short	(.L_1375 - .L_1374)
.L_1374:
        /*0330*/ 	.word	0x00000000


	//----- nvinfo : EIATTR_CBANK_PARAM_SIZE
	.align		4
.L_1375:
        /*0334*/ 	.byte	0x03, 0x19
        /*0336*/ 	.short	0x01f0


	//----- nvinfo : EIATTR_PARAM_CBANK
	.align		4
        /*0338*/ 	.byte	0x04, 0x0a
        /*033a*/ 	.short	(.L_1377 - .L_1376)
	.align		4
.L_1376:
        /*033c*/ 	.word	index@(.nv.constant0._Z25selective_scan_bwd_kernelI32Selective_Scan_bwd_kernel_traitsILi128ELi16ELb1ELb0ELb0ELb1ELb1EN3c104HalfEfEEv12SSMParamsBwd)
        /*0340*/ 	.short	0x0210
        /*0342*/ 	.short	0x01f0


	//----- nvinfo : EIATTR_SW_WAR
	.align		4
.L_1377:
        /*0344*/ 	.byte	0x04, 0x36
        /*0346*/ 	.short	(.L_1379 - .L_1378)
.L_1378:
        /*0348*/ 	.word	0x00000008
.L_1379:


//--------------------- .nv.info._Z25selective_scan_bwd_kernelI32Selective_Scan_bwd_kernel_traitsILi128ELi16ELb1ELb0ELb1ELb0ELb0EN3c104HalfEfEEv12SSMParamsBwd --------------------------
	.section	.nv.info._Z25selective_scan_bwd_kernelI32Selective_Scan_bwd_kernel_traitsILi128ELi16ELb1ELb0ELb1ELb0ELb0EN3c104HalfEfEEv12SSMParamsBwd,"",@"SHT_CUDA_INFO"
	.sectionflags	@""
	.align	4


	//----- nvinfo : EIATTR_CUDA_API_VERSION
	.align		4
        /*0000*/ 	.byte	0x04, 0x37
        /*0002*/ 	.short	(.L_1381 - .L_1380)
.L_1380:
        /*0004*/ 	.word	0x00000082


	//----- nvinfo : EIATTR_KPARAM_INFO
	.align		4
.L_1381:
        /*0008*/ 	.byte	0x04, 0x17
        /*000a*/ 	.short	(.L_1383 - .L_1382)
.L_1382:
        /*000c*/ 	.word	0x00000000
        /*0010*/ 	.short	0x0000
        /*0012*/ 	.short	0x0000
        /*0014*/ 	.byte	0x00, 0xf0, 0xc1, 0x07


	//----- nvinfo : EIATTR_SPARSE_MMA_MASK
	.align		4
.L_1383:
        /*0018*/ 	.byte	0x03, 0x50
        /*001a*/ 	.short	0x0000


	//----- nvinfo : EIATTR_MAXREG_COUNT
	.align		4
        /*001c*/ 	.byte	0x03, 0x1b
        /*001e*/ 	.short	0x00a8


	//----- nvinfo : EIATTR_NUM_BARRIERS
	.align		4
        /*0020*/ 	.byte	0x02, 0x4c
        /*0022*/ 	.byte	0x01
	.zero		1


	//----- nvinfo : EIATTR_ANNOTATIONS
	.align		4
        /*0024*/ 	.byte	0x04, 0x55
        /*0026*/ 	.short	(.L_1385 - .L_1384)


	//   ....[0]....
.L_1384:
        /* <DEDUP_REMOVED lines=18> */


	//----- nvinfo : EIATTR_MERCURY_ISA_VERSION
	.align		4
.L_1385:
        /*0138*/ 	.byte	0x03, 0x5f
        /*013a*/ 	.short	0x0101


	//----- nvinfo : EIATTR_COOP_GROUP_MASK_REGIDS
	.align		4
        /*013c*/ 	.byte	0x04, 0x29
        /*013e*/ 	.short	(.L_1387 - .L_1386)


	//   ....[0]....
.L_1386:
        /*0140*/ 	.word	0xffffffff


	//   ....[1]....
        /*0144*/ 	.word	0xffffffff


	//   ....[2]....
        /*0148*/ 	.word	0xffffffff


	//   ....[3]....
        /*014c*/ 	.word	0xffffffff


	//   ....[4]....
        /*0150*/ 	.word	0xffffffff


	//   ....[5]....
        /*0154*/ 	.word	0xffffffff


	//   ....[6]....
        /*0158*/ 	.word	0xffffffff


	//   ....[7]....
        /*015c*/ 	.word	0xffffffff


	//   ....[8]....
        /*0160*/ 	.word	0xffffffff


	//   ....[9]....
        /*0164*/ 	.word	0xffffffff


	//   ....[10]....
        /*0168*/ 	.word	0xffffffff


	//   ....[11]....
        /*016c*/ 	.word	0xffffffff


	//   ....[12]....
        /*0170*/ 	.word	0xffffffff


	//   ....[13]....
        /*0174*/ 	.word	0xffffffff


	//   ....[14]....
        /*0178*/ 	.word	0xffffffff


	//   ....[15]....
        /*017c*/ 	.word	0xffffffff


	//   ....[16]....
        /*0180*/ 	.word	0xffffffff


	//   ....[17]....
        /*0184*/ 	.word	0xffffffff


	//   ....[18]....
        /*0188*/ 	.word	0xffffffff


	//   ....[19]....
        /*018c*/ 	.word	0xffffffff


	//   ....[20]....
        /*0190*/ 	.word	0xffffffff


	//   ....[21]....
        /*0194*/ 	.word	0xffffffff


	//   ....[22]....
        /*0198*/ 	.word	0xffffffff


	//   ....[23]....
        /*019c*/ 	.word	0xffffffff


	//   ....[24]....
        /*01a0*/ 	.word	0xffffffff


	//   ....[25]....
        /*01a4*/ 	.word	0xffffffff


	//   ....[26]....
        /*01a8*/ 	.word	0xffffffff


	//   ....[27]....
        /*01ac*/ 	.word	0xffffffff


	//   ....[28]....
        /*01b0*/ 	.word	0xffffffff


	//   ....[29]....
        /*01b4*/ 	.word	0xffffffff


	//   ....[30]....
        /*01b8*/ 	.word	0xffffffff


	//   ....[31]....
        /*01bc*/ 	.word	0xffffffff


	//   ....[32]....
        /*01c0*/ 	.word	0xffffffff


	//   ....[33]....
        /*01c4*/ 	.word	0xffffffff


	//   ....[34]....
        /*01c8*/ 	.word	0xffffffff


	//   ....[35]....
        /*01cc*/ 	.word	0xffffffff


	//   ....[36]....
        /*01d0*/ 	.word	0xffffffff


	//   ....[37]....
        /*01d4*/ 	.word	0xffffffff


	//   ....[38]....
        /*01d8*/ 	.word	0xffffffff


	//   ....[39]....
        /*01dc*/ 	.word	0xffffffff


	//   ....[40]....
        /*01e0*/ 	.word	0xffffffff


	//   ....[41]....
        /*01e4*/ 	.word	0xffffffff


	//   ....[42]....
        /*01e8*/ 	.word	0xffffffff


	//   ....[43]....
        /*01ec*/ 	.word	0xffffffff


	//   ....[44]....
        /*01f0*/ 	.word	0xffffffff


	//   ....[45]....
        /*01f4*/ 	.word	0xffffffff


	//   ....[46]....
        /*01f8*/ 	.word	0xffffffff


	//   ....[47]....
        /*01fc*/ 	.word	0xffffffff


	//   ....[48]....
        /*0200*/ 	.word	0xffffffff


	//   ....[49]....
        /*0204*/ 	.word	0xffffffff


	//   ....[50]....
        /*0208*/ 	.word	0xffffffff


	//   ....[51]....
        /*020c*/ 	.word	0xffffffff


	//   ....[52]....
        /*0210*/ 	.word	0xffffffff


	//   ....[53]....
        /*0214*/ 	.word	0xffffffff


	//   ....[54]....
        /*0218*/ 	.word	0xffffffff


	//   ....[55]....
        /*021c*/ 	.word	0xffffffff


	//   ....[56]....
        /*0220*/ 	.word	0x0500008b


	//   ....[57]....
        /*0224*/ 	.word	0x0500008b


	//   ....[58]....
        /*0228*/ 	.word	0x0500008b


	//   ....[59]....
        /*022c*/ 	.word	0x0500008b


	//   ....[60]....
        /*0230*/ 	.word	0x0500008b


	//   ....[61]....
        /*0234*/ 	.word	0x0500008b


	//   ....[62]....
        /*0238*/ 	.word	0x0500008b


	//   ....[63]....
        /*023c*/ 	.word	0x0500008b


	//   ....[64]....
        /*0240*/ 	.word	0x0500008b


	//   ....[65]....
        /*0244*/ 	.word	0x0500008b


	//   ....[66]....
        /*0248*/ 	.word	0x0500008b


	//   ....[67]....
        /*024c*/ 	.word	0x0500008b


	//   ....[68]....
        /*0250*/ 	.word	0x0500008b


	//   ....[69]....
        /*0254*/ 	.word	0x0500008b


	//   ....[70]....
        /*0258*/ 	.word	0x0500008b


	//   ....[71]....
        /*025c*/ 	.word	0x0500008b


	//   ....[72]....
        /*0260*/ 	.word	0x0500008b


	//   ....[73]....
        /*0264*/ 	.word	0x0500008b


	//   ....[74]....
        /*0268*/ 	.word	0x0500008b


	//   ....[75]....
        /*026c*/ 	.word	0x0500008b


	//   ....[76]....
        /*0270*/ 	.word	0x0500008b


	//   ....[77]....
        /*0274*/ 	.word	0x0500008b


	//   ....[78]....
        /*0278*/ 	.word	0x0500008b


	//   ....[79]....
        /*027c*/ 	.word	0x0500008b


	//   ....[80]....
        /*0280*/ 	.word	0x0500008b


	//   ....[81]....
        /*0284*/ 	.word	0x0500008b


	//   ....[82]....
        /*0288*/ 	.word	0x0500008b


	//   ....[83]....
        /*028c*/ 	.word	0x0500008b


	//   ....[84]....
        /*0290*/ 	.word	0x0500008b


	//   ....[85]....
        /*0294*/ 	.word	0x0500008b


	//   ....[86]....
        /*0298*/ 	.word	0x0500008b


	//   ....[87]....
        /*029c*/ 	.word	0x0500008b


	//----- nvinfo : EIATTR_COOP_GROUP_INSTR_OFFSETS
	.align		4
.L_1387:
        /*02a0*/ 	.byte	0x04, 0x28
        /*02a2*/ 	.short	(.L_1389 - .L_1388)


	//   ....[0]....
.L_1388:
        /*02a4*/ 	.word	0x00000ba0


	//   ....[1]....
        /*02a8*/ 	.word	0x00000c60


	//   ....[2]....
        /*02ac*/ 	.word	0x00000f80


	//   ....[3]....
        /*02b0*/ 	.word	0x00001c80


	//   ....[4]....
        /*02b4*/ 	.word	0x000025e0


	//   ....[5]....
        /*02b8*/ 	.word	0x00002600


	//   ....[6]....
        /*02bc*/ 	.word	0x00002630


	//   ....[7]....
        /*02c0*/ 	.word	0x00002650


	//   ....[8]....
        /*02c4*/ 	.word	0x00002680


	//   ....[9]....
        /*02c8*/ 	.word	0x000026a0


	//   ....[10]....
        /*02cc*/ 	.word	0x000026d0


	//   ....[11]....
        /*02d0*/ 	.word	0x000026f0


	//   ....[12]....
        /*02d4*/ 	.word	0x00002720


	//   ....[13]....
        /*02d8*/ 	.word	0x00002730


	//   ....[14]....
        /*02dc*/ 	.word	0x000027d0


	//   ....[15]....
        /*02e0*/ 	.word	0x000027e0


	//   ....[16]....
        /*02e4*/ 	.word	0x000027f0


	//   ....[17]....
        /*02e8*/ 	.word	0x00002800


	//   ....[18]....
        /*02ec*/ 	.word	0x00002dc0


	//   ....[19]....
        /*02f0*/ 	.word	0x00002dd0


	//   ....[20]....
        /*02f4*/ 	.word	0x00002de0


	//   ....[21]....
        /*02f8*/ 	.word	0x00002e10


	//   ....[22]....
        /*02fc*/ 	.word	0x00002e20


	//   ....[23]....
        /*0300*/ 	.word	0x00002e50


	//   ....[24]....
        /*0304*/ 	.word	0x00002e60


	//   ....[25]....
        /*0308*/ 	.word	0x00002e90


	//   ....[26]....
        /*030c*/ 	.word	0x00002ea0


	//   ....[27]....
        /*0310*/ 	.word	0x00002ed0


	//   ....[28]....
        /*0314*/ 	.word	0x00002ee0


	//   ....[29]....
        /*0318*/ 	.word	0x00002f00


	//   ....[30]....
        /*031c*/ 	.word	0x00002f20


	//   ....[31]....
        /*0320*/ 	.word	0x00002f30


	//   ....[32]....
        /*0324*/ 	.word	0x00002f40


	//   ....[33]....
        /*0328*/ 	.word	0x00002f50


	//   ....[34]....
        /*032c*/ 	.word	0x00004a30


	//   ....[35]....
        /*0330*/ 	.word	0x00004a40


	//   ....[36]....
        /*0334*/ 	.word	0x00004a80


	//   ....[37]....
        /*0338*/ 	.word	0x00004a90


	//   ....[38]....
        /*033c*/ 	.word	0x00004ad0


	//   ....[39]....
        /*0340*/ 	.word	0x00004ae0


	//   ....[40]....
        /*0344*/ 	.word	0x00004b20


	//   ....[41]....
        /*0348*/ 	.word	0x00004b30


	//   ....[42]....
        /*034c*/ 	.word	0x00004b70


	//   ....[43]....
        /*0350*/ 	.word	0x00004b80


	//   ....[44]....
        /*0354*/ 	.word	0x000051a0


	//   ....[45]....
        /*0358*/ 	.word	0x000053f0


	//   ....[46]....
        /*035c*/ 	.word	0x00005790


	//   ....[47]....
        /*0360*/ 	.word	0x000057b0


	//   ....[48]....
        /*0364*/ 	.word	0x000057e0


	//   ....[49]....
        /*0368*/ 	.word	0x00005830


	//   ....[50]....
        /*036c*/ 	.word	0x00005850


	//   ....[51]....
        /*0370*/ 	.word	0x00005a40


	//   ....[52]....
        /*0374*/ 	.word	0x00005a60


	//   ....[53]....
        /*0378*/ 	.word	0x00005a90


	//   ....[54]....
        /*037c*/ 	.word	0x00005ae0


	//   ....[55]....
        /*0380*/ 	.word	0x00005b00


	//   ....[56]....
        /*0384*/ 	.word	0x00006000


	//   ....[57]....
        /*0388*/ 	.word	0x00006050


	//   ....[58]....
        /*038c*/ 	.word	0x000060d0


	//   ....[59]....
        /*0390*/ 	.word	0x00006120


	//   ....[60]....
        /*0394*/ 	.word	0x000061a0


	//   ....[61]....
        /*0398*/ 	.word	0x000061f0


	//   ....[62]....
        /*039c*/ 	.word	0x00006270


	//   ....[63]....
        /*03a0*/ 	.word	0x000062c0


	//   ....[64]....
        /*03a4*/ 	.word	0x00006340


	//   ....[65]....
        /*03a8*/ 	.word	0x00006390


	//   ....[66]....
        /*03ac*/ 	.word	0x00006420


	//   ....[67]....
        /*03b0*/ 	.word	0x000064c0


	//   ....[68]....
        /*03b4*/ 	.word	0x00006560


	//   ....[69]....
        /*03b8*/ 	.word	0x00006610


	//   ....[70]....
        /*03bc*/ 	.word	0x00006660


	//   ....[71]....
        /*03c0*/ 	.word	0x000066b0


	//   ....[72]....
        /*03c4*/ 	.word	0x00006750


	//   ....[73]....
        /*03c8*/ 	.word	0x000067a0


	//   ....[74]....
        /*03cc*/ 	.word	0x00006820


	//   ....[75]....
        /*03d0*/ 	.word	0x00006870


	//   ....[76]....
        /*03d4*/ 	.word	0x000068f0


	//   ....[77]....
        /*03d8*/ 	.word	0x00006940


	//   ....[78]....
        /*03dc*/ 	.word	0x000069c0


	//   ....[79]....
        /*03e0*/ 	.word	0x00006a10


	//   ....[80]....
        /*03e4*/ 	.word	0x00006a90


	//   ....[81]....
        /*03e8*/ 	.word	0x00006ae0


	//   ....[82]....
        /*03ec*/ 	.word	0x00006b60


	//   ....[83]....
        /*03f0*/ 	.word	0x00006bb0


	//   ....[84]....
        /*03f4*/ 	.word	0x00006c00


	//   ....[85]....
        /*03f8*/ 	.word	0x00006c50


	//   ....[86]....
        /*03fc*/ 	.word	0x00006ca0


	//   ....[87]....
        /*0400*/ 	.word	0x00006cf0


	//----- nvinfo : EIATTR_EXIT_INSTR_OFFSETS
	.align		4
.L_1389:
        /*0404*/ 	.byte	0x04, 0x1c
        /*0406*/ 	.short	(.L_1391 - .L_1390)


	//   ....[0]....
.L_1390:
        /*0408*/ 	.word	0x00005c70


	//   ....[1]....
        /*040c*/ 	.word	0x00005fa0


	//----- nvinfo : EIATTR_MAX_THREADS
	.align		4
.L_1391:
        /*0410*/ 	.byte	0x04, 0x05
        /*0412*/ 	.short	(.L_1393 - .L_1392)
.L_1392:
        /*0414*/ 	.word	0x00000080
        /*0418*/ 	.word	0x00000001
        /*041c*/ 	.word	0x00000001


	//----- nvinfo : EIATTR_CRS_STACK_SIZE
	.align		4
.L_1393:
        /*0420*/ 	.byte	0x04, 0x1e
        /*0422*/ 	.short	(.L_1395 - .L_1394)
.L_1394:
        /*0424*/ 	.word	0x00000000


	//----- nvinfo : EIATTR_CBANK_PARAM_SIZE
	.align		4
.L_1395:
        /*0428*/ 	.byte	0x03, 0x19
        /*042a*/ 	.short	0x01f0


	//----- nvinfo : EIATTR_PARAM_CBANK
	.align		4
        /*042c*/ 	.byte	0x04, 0x0a
        /*042e*/ 	.short	(.L_1397 - .L_1396)
	.align		4
.L_1396:
        /*0430*/ 	.word	index@(.nv.constant0._Z25selective_scan_bwd_kernelI32Selective_Scan_bwd_kernel_traitsILi128ELi16ELb1ELb0ELb1ELb0ELb0EN3c104HalfEfEEv12SSMParamsBwd)
        /*0434*/ 	.short	0x0210
        /*0436*/ 	.short	0x01f0


	//----- nvinfo : EIATTR_SW_WAR
	.align		4
.L_1397:
        /*0438*/ 	.byte	0x04, 0x36
        /*043a*/ 	.short	(.L_1399 - .L_1398)
.L_1398:
        /*043c*/ 	.word	0x00000008
.L_1399:


//--------------------- .nv.info._Z25selective_scan_bwd_kernelI32Selective_Scan_bwd_kernel_traitsILi128ELi16ELb1ELb0ELb1ELb0ELb1EN3c104HalfEfEEv12SSMParamsBwd --------------------------
	.section	.nv.info._Z25selective_scan_bwd_kernelI32Selective_Scan_bwd_kernel_traitsILi128ELi16ELb1ELb0ELb1ELb0ELb1EN3c104HalfEfEEv12SSMParamsBwd,"",@"SHT_CUDA_INFO"
	.sectionflags	@""
	.align	4


	//----- nvinfo : EIATTR_CUDA_API_VERSION
	.align		4
        /*0000*/ 	.byte	0x04, 0x37
        /*0002*/ 	.short	(.L_1401 - .L_1400)
.L_1400:
        /*0004*/ 	.word	0x00000082


	//----- nvinfo : EIATTR_KPARAM_INFO
	.align		4
.L_1401:
        /*0008*/ 	.byte	0x04, 0x17
        /*000a*/ 	.short	(.L_1403 - .L_1402)
.L_1402:
        /*000c*/ 	.word	0x00000000
        /*0010*/ 	.short	0x0000
        /*0012*/ 	.short	0x0000
        /*0014*/ 	.byte	0x00, 0xf0, 0xc1, 0x07


	//----- nvinfo : EIATTR_SPARSE_MMA_MASK
	.align		4
.L_1403:
        /*0018*/ 	.byte	0x03, 0x50
        /*001a*/ 	.short	0x0000


	//----- nvinfo : EIATTR_MAXREG_COUNT
	.align		4
        /*001c*/ 	.byte	0x03, 0x1b
        /*001e*/ 	.short	0x00a8


	//----- nvinfo : EIATTR_NUM_BARRIERS
	.align		4
        /*0020*/ 	.byte	0x02, 0x4c
        /*0022*/ 	.byte	0x01
	.zero		1


	//----- nvinfo : EIATTR_ANNOTATIONS
	.align		4
        /*0024*/ 	.byte	0x04, 0x55
        /*0026*/ 	.short	(.L_1405 - .L_1404)


	//   ....[0]....
.L_1404:
        /* <DEDUP_REMOVED lines=19> */


	//----- nvinfo : EIATTR_MERCURY_ISA_VERSION
	.align		4
.L_1405:
        /*0148*/ 	.byte	0x03, 0x5f
        /*014a*/ 	.short	0x0101


	//----- nvinfo : EIATTR_COOP_GROUP_MASK_REGIDS
	.align		4
        /*014c*/ 	.byte	0x04, 0x29
        /*014e*/ 	.short	(.L_1407 - .L_1406)


	//   ....[0]....
.L_1406:
        /*0150*/ 	.word	0xffffffff


	//   ....[1]....
        /*0154*/ 	.word	0xffffffff


	//   ....[2]....
        /*0158*/ 	.word	0xffffffff


	//   ....[3]....
        /*015c*/ 	.word	0xffffffff


	//   ....[4]....
        /*0160*/ 	.word	0xffffffff


	//   ....[5]....
        /*0164*/ 	.word	0xffffffff


	//   ....[6]....
        /*0168*/ 	.word	0xffffffff


	//   ....[7]....
        /*016c*/ 	.word	0xffffffff


	//   ....[8]....
        /*0170*/ 	.word	0xffffffff


	//   ....[9]....
        /*0174*/ 	.word	0xffffffff


	//   ....[10]....
        /*0178*/ 	.word	0xffffffff


	//   ....[11]....
        /*017c*/ 	.word	0xffffffff


	//   ....[12]....
        /*0180*/ 	.word	0xffffffff


	//   ....[13]....
        /*0184*/ 	.word	0xffffffff


	//   ....[14]....
        /*0188*/ 	.word	0xffffffff


	//   ....[15]....
        /*018c*/ 	.word	0xffffffff


	//   ....[16]....
        /*0190*/ 	.word	0xffffffff


	//   ....[17]....
        /*0194*/ 	.word	0xffffffff


	//   ....[18]....
        /*0198*/ 	.word	0xffffffff


	//   ....[19]....
        /*019c*/ 	.word	0xffffffff


	//   ....[20]....
        /*01a0*/ 	.word	0xffffffff


	//   ....[21]....
        /*01a4*/ 	.word	0xffffffff


	//   ....[22]....
        /*01a8*/ 	.word	0xffffffff


	//   ....[23]....
        /*01ac*/ 	.word	0xffffffff


	//   ....[24]....
        /*01b0*/ 	.word	0xffffffff


	//   ....[25]....
        /*01b4*/ 	.word	0xffffffff


	//   ....[26]....
        /*01b8*/ 	.word	0xffffffff


	//   ....[27]....
        /*01bc*/ 	.word	0xffffffff


	//   ....[28]....
        /*01c0*/ 	.word	0xffffffff


	//   ....[29]....
        /*01c4*/ 	.word	0xffffffff


	//   ....[30]....
        /*01c8*/ 	.word	0xffffffff


	//   ....[31]....
        /*01cc*/ 	.word	0xffffffff


	//   ....[32]....
        /*01d0*/ 	.word	0xffffffff


	//   ....[33]....
        /*01d4*/ 	.word	0xffffffff


	//   ....[34]....
        /*01d8*/ 	.word	0xffffffff


	//   ....[35]....
        /*01dc*/ 	.word	0xffffffff


	//   ....[36]....
        /*01e0*/ 	.word	0xffffffff


	//   ....[37]....
        /*01e4*/ 	.word	0xffffffff


	//   ....[38]....
        /*01e8*/ 	.word	0xffffffff


	//   ....[39]....
        /*01ec*/ 	.word	0xffffffff


	//   ....[40]....
        /*01f0*/ 	.word	0xffffffff


	//   ....[41]....
        /*01f4*/ 	.word	0xffffffff


	//   ....[42]....
        /*01f8*/ 	.word	0xffffffff


	//   ....[43]....
        /*01fc*/ 	.word	0xffffffff


	//   ....[44]....
        /*0200*/ 	.word	0xffffffff


	//   ....[45]....
        /*0204*/ 	.word	0xffffffff


	//   ....[46]....
        /*0208*/ 	.word	0xffffffff


	//   ....[47]....
        /*020c*/ 	.word	0xffffffff


	//   ....[48]....
        /*0210*/ 	.word	0xffffffff


	//   ....[49]....
        /*0214*/ 	.word	0xffffffff


	//   ....[50]....
        /*0218*/ 	.word	0xffffffff


	//   ....[51]....
        /*021c*/ 	.word	0xffffffff


	//   ....[52]....
        /*0220*/ 	.word	0xffffffff


	//   ....[53]....
        /*0224*/ 	.word	0xffffffff


	//   ....[54]....
        /*0228*/ 	.word	0xffffffff


	//   ....[55]....
        /*022c*/ 	.word	0xffffffff


	//   ....[56]....
        /*0230*/ 	.word	0xffffffff


	//   ....[57]....
        /*0234*/ 	.word	0xffffffff


	//   ....[58]....
        /*0238*/ 	.word	0xffffffff


	//   ....[59]....
        /*023c*/ 	.word	0xffffffff


	//   ....[60]....
        /*0240*/ 	.word	0x0500009b


	//   ....[61]....
        /*0244*/ 	.word	0x0500009b


	//   ....[62]....
        /*0248*/ 	.word	0x0500009b


	//   ....[63]....
        /*024c*/ 	.word	0x0500009b


	//   ....[64]....
        /*0250*/ 	.word	0x0500009b


	//   ....[65]....
        /*0254*/ 	.word	0x0500009b


	//   ....[66]....
        /*0258*/ 	.word	0x0500009b


	//   ....[67]....
        /*025c*/ 	.word	0x0500009b


	//   ....[68]....
        /*0260*/ 	.word	0x0500009b


	//   ....[69]....
        /*0264*/ 	.word	0x0500009b


	//   ....[70]....
        /*0268*/ 	.word	0x0500009b


	//   ....[71]....
        /*026c*/ 	.word	0x0500009b


	//   ....[72]....
        /*0270*/ 	.word	0x0500009b


	//   ....[73]....
        /*0274*/ 	.word	0x0500009b


	//   ....[74]....
        /*0278*/ 	.word	0x0500009b


	//   ....[75]....
        /*027c*/ 	.word	0x0500009b


	//   ....[76]....
        /*0280*/ 	.word	0x0500009b


	//   ....[77]....
        /*0284*/ 	.word	0x0500009b


	//   ....[78]....
        /*0288*/ 	.word	0x0500009b


	//   ....[79]....
        /*028c*/ 	.word	0x0500009b


	//   ....[80]....
        /*0290*/ 	.word	0x0500009b


	//   ....[81]....
        /*0294*/ 	.word	0x0500009b


	//   ....[82]....
        /*0298*/ 	.word	0x0500009b


	//   ....[83]....
        /*029c*/ 	.word	0x0500009b


	//   ....[84]....
        /*02a0*/ 	.word	0x0500009b


	//   ....[85]....
        /*02a4*/ 	.word	0x0500009b


	//   ....[86]....
        /*02a8*/ 	.word	0x0500009b


	//   ....[87]....
        /*02ac*/ 	.word	0x0500009b


	//   ....[88]....
        /*02b0*/ 	.word	0x0500009b


	//   ....[89]....
        /*02b4*/ 	.word	0x0500009b


	//   ....[90]....
        /*02b8*/ 	.word	0x0500009b


	//   ....[91]....
        /*02bc*/ 	.word	0x0500009b


	//----- nvinfo : EIATTR_COOP_GROUP_INSTR_OFFSETS
	.align		4
.L_1407:
        /*02c0*/ 	.byte	0x04, 0x28
        /*02c2*/ 	.short	(.L_1409 - .L_1408)


	//   ....[0]....
.L_1408:
        /*02c4*/ 	.word	0x00000be0


	//   ....[1]....
        /*02c8*/ 	.word	0x00000cb0


	//   ....[2]....
        /*02cc*/ 	.word	0x00000e30


	//   ....[3]....
        /*02d0*/ 	.word	0x00000fe0


	//   ....[4]....
        /*02d4*/ 	.word	0x00001740


	//   ....[5]....
        /*02d8*/ 	.word	0x00001fa0


	//   ....[6]....
        /*02dc*/ 	.word	0x000023f0


	//   ....[7]....
        /*02e0*/ 	.word	0x000031e0


	//   ....[8]....
        /*02e4*/ 	.word	0x00003b40


	//   ....[9]....
        /*02e8*/ 	.word	0x00003b60


	//   ....[10]....
        /*02ec*/ 	.word	0x00003b90


	//   ....[11]....
        /*02f0*/ 	.word	0x00003bb0


	//   ....[12]....
        /*02f4*/ 	.word	0x00003be0


	//   ....[13]....
        /*02f8*/ 	.word	0x00003c00


	//   ....[14]....
        /*02fc*/ 	.word	0x00003c30


	//   ....[15]....
        /*0300*/ 	.word	0x00003c50


	//   ....[16]....
        /*0304*/ 	.word	0x00003c80


	//   ....[17]....
        /*0308*/ 	.word	0x00003c90


	//   ....[18]....
        /*030c*/ 	.word	0x00003d30


	//   ....[19]....
        /*0310*/ 	.word	0x00003d40


	//   ....[20]....
        /*0314*/ 	.word	0x00003d50


	//   ....[21]....
        /*0318*/ 	.word	0x00003d60


	//   ....[22]....
        /*031c*/ 	.word	0x00004320


	//   ....[23]....
        /*0320*/ 	.word	0x00004330


	//   ....[24]....
        /*0324*/ 	.word	0x00004340


	//   ....[25]....
        /*0328*/ 	.word	0x00004370


	//   ....[26]....
        /*032c*/ 	.word	0x00004380


	//   ....[27]....
        /*0330*/ 	.word	0x000043b0


	//   ....[28]....
        /*0334*/ 	.word	0x000043c0


	//   ....[29]....
        /*0338*/ 	.word	0x000043f0


	//   ....[30]....
        /*033c*/ 	.word	0x00004400


	//   ....[31]....
        /*0340*/ 	.word	0x00004430


	//   ....[32]....
        /*0344*/ 	.word	0x00004440


	//   ....[33]....
        /*0348*/ 	.word	0x00004460


	//   ....[34]....
        /*034c*/ 	.word	0x00004480


	//   ....[35]....
        /*0350*/ 	.word	0x00004490


	//   ....[36]....
        /*0354*/ 	.word	0x000044a0


	//   ....[37]....
        /*0358*/ 	.word	0x000044b0


	//   ....[38]....
        /*035c*/ 	.word	0x00005fe0


	//   ....[39]....
        /*0360*/ 	.word	0x00005ff0


	//   ....[40]....
        /*0364*/ 	.word	0x00006030


	//   ....[41]....
        /*0368*/ 	.word	0x00006040


	//   ....[42]....
        /*036c*/ 	.word	0x00006080


	//   ....[43]....
        /*0370*/ 	.word	0x00006090


	//   ....[44]....
        /*0374*/ 	.word	0x000060d0


	//   ....[45]....
        /*0378*/ 	.word	0x000060e0


	//   ....[46]....
        /*037c*/ 	.word	0x00006120


	//   ....[47]....
        /*0380*/ 	.word	0x00006130


	//   ....[48]....
        /*0384*/ 	.word	0x00006930


	//   ....[49]....
        /*0388*/ 	.word	0x00006b30


	//   ....[50]....
        /*038c*/ 	.word	0x00006cf0


	//   ....[51]....
        /*0390*/ 	.word	0x00006d10


	//   ....[52]....
        /*0394*/ 	.word	0x00006d40


	//   ....[53]....
        /*0398*/ 	.word	0x00006d90


	//   ....[54]....
        /*039c*/ 	.word	0x00006db0


	//   ....[55]....
        /*03a0*/ 	.word	0x00006fa0


	//   ....[56]....
        /*03a4*/ 	.word	0x00006fc0


	//   ....[57]....
        /*03a8*/ 	.word	0x00006ff0


	//   ....[58]....
        /*03ac*/ 	.word	0x00007040


	//   ....[59]....
        /*03b0*/ 	.word	0x00007060


	//   ....[60]....
        /*03b4*/ 	.word	0x00007560


	//   ....[61]....
        /*03b8*/ 	.word	0x000075b0


	//   ....[62]....
        /*03bc*/ 	.word	0x00007630


	//   ....[63]....
        /*03c0*/ 	.word	0x00007680


	//   ....[64]....
        /*03c4*/ 	.word	0x00007700


	//   ....[65]....
        /*03c8*/ 	.word	0x00007750


	//   ....[66]....
        /*03cc*/ 	.word	0x000077d0


	//   ....[67]....
        /*03d0*/ 	.word	0x00007820


	//   ....[68]....
        /*03d4*/ 	.word	0x000078a0


	//   ....[69]....
        /*03d8*/ 	.word	0x000078f0


	//   ....[70]....
        /*03dc*/ 	.word	0x00007980


	//   ....[71]....
        /*03e0*/ 	.word	0x00007a20


	//   ....[72]....
        /*03e4*/ 	.word	0x00007ac0


	//   ....[73]....
        /*03e8*/ 	.word	0x00007b80


	//   ....[74]....
        /*03ec*/ 	.word	0x00007bb0


	//   ....[75]....
        /*03f0*/ 	.word	0x00007c10


	//   ....[76]....
        /*03f4*/ 	.word	0x00007cb0


	//   ....[77]....
        /*03f8*/ 	.word	0x00007d00


	//   ....[78]....
        /*03fc*/ 	.word	0x00007d80


	//   ....[79]....
        /*0400*/ 	.word	0x00007dd0


	//   ....[80]....
        /*0404*/ 	.word	0x00007e50


	//   ....[81]....
        /*0408*/ 	.word	0x00007ea0


	//   ....[82]....
        /*040c*/ 	.word	0x00007f20


	//   ....[83]....
        /*0410*/ 	.word	0x00007f70


	//   ....[84]....
        /*0414*/ 	.word	0x00007ff0


	//   ....[85]....
        /*0418*/ 	.word	0x00008040


	//   ....[86]....
        /*041c*/ 	.word	0x000080c0


	//   ....[87]....
        /*0420*/ 	.word	0x00008110


	//   ....[88]....
        /*0424*/ 	.word	0x00008160


	//   ....[89]....
        /*0428*/ 	.word	0x000081b0


	//   ....[90]....
        /*042c*/ 	.word	0x00008200


	//   ....[91]....
        /*0430*/ 	.word	0x00008250


	//----- nvinfo : EIATTR_EXIT_INSTR_OFFSETS
	.align		4
.L_1409:
        /*0434*/ 	.byte	0x04, 0x1c
        /*0436*/ 	.short	(.L_1411 - .L_1410)


	//   ....[0]....
.L_1410:
        /*0438*/ 	.word	0x000071d0


	//   ....[1]....
        /*043c*/ 	.word	0x00007500


	//----- nvinfo : EIATTR_MAX_THREADS
	.align		4
.L_1411:
        /*0440*/ 	.byte	0x04, 0x05
        /*0442*/ 	.short	(.L_1413 - .L_1412)
.L_1412:
        /*0444*/ 	.word	0x00000080
        /*0448*/ 	.word	0x00000001
        /*044c*/ 	.word	0x00000001


	//----- nvinfo : EIATTR_CRS_STACK_SIZE
	.align		4
.L_1413:
        /*0450*/ 	.byte	0x04, 0x1e
        /*0452*/ 	.short	(.L_1415 - .L_1414)
.L_1414:
        /*0454*/ 	.word	0x00000000


	//----- nvinfo : EIATTR_CBANK_PARAM_SIZE
	.align		4
.L_1415:
        /*0458*/ 	.byte	0x03, 0x19
        /*045a*/ 	.short	0x01f0


	//----- nvinfo : EIATTR_PARAM_CBANK
	.align		4
        /*045c*/ 	.byte	0x04, 0x0a
        /*045e*/ 	.short	(.L_1417 - .L_1416)
	.align		4
.L_1416:
        /*0460*/ 	.word	index@(.nv.constant0._Z25selective_scan_bwd_kernelI32Selective_Scan_bwd_kernel_traitsILi128ELi16ELb1ELb0ELb1ELb0ELb1EN3c104HalfEfEEv12SSMParamsBwd)
        /*0464*/ 	.short	0x0210
        /*0466*/ 	.short	0x01f0


	//----- nvinfo : EIATTR_SW_WAR
	.align		4
.L_1417:
        /*0468*/ 	.byte	0x04, 0x36
        /*046a*/ 	.short	(.L_1419 - .L_1418)
.L_1418:
        /*046c*/ 	.word	0x00000008
.L_1419:


//--------------------- .nv.info._Z25selective_scan_bwd_kernelI32Selective_Scan_bwd_kernel_traitsILi128ELi16ELb1ELb0ELb1ELb1ELb0EN3c104HalfEfEEv12SSMParamsBwd --------------------------
	.section	.nv.info._Z25selective_scan_bwd_kernelI32Selective_Scan_bwd_kernel_traitsILi128ELi16ELb1ELb0ELb1ELb1ELb0EN3c104HalfEfEEv12SSMParamsBwd,"",@"SHT_CUDA_INFO"
	.sectionflags	@""
	.align	4


	//----- nvinfo : EIATTR_CUDA_API_VERSION
	.align		4
        /*0000*/ 	.byte	0x04, 0x37
        /*0002*/ 	.short	(.L_1421 - .L_1420)
.L_1420:
        /*0004*/ 	.word	0x00000082


	//----- nvinfo : EIATTR_KPARAM_INFO
	.align		4
.L_1421:
        /*0008*/ 	.byte	0x04, 0x17
        /*000a*/ 	.short	(.L_1423 - .L_1422)
.L_1422:
        /*000c*/ 	.word	0x00000000
        /*0010*/ 	.short	0x0000
        /*0012*/ 	.short	0x0000
        /*0014*/ 	.byte	0x00, 0xf0, 0xc1, 0x07


	//----- nvinfo : EIATTR_SPARSE_MMA_MASK
	.align		4
.L_1423:
        /*0018*/ 	.byte	0x03, 0x50
        /*001a*/ 	.short	0x0000


	//----- nvinfo : EIATTR_MAXREG_COUNT
	.align		4
        /*001c*/ 	.byte	0x03, 0x1b
        /*001e*/ 	.short	0x00a8


	//----- nvinfo : EIATTR_NUM_BARRIERS
	.align		4
        /*0020*/ 	.byte	0x02, 0x4c
        /*0022*/ 	.byte	0x01
	.zero		1


	//----- nvinfo : EIATTR_ANNOTATIONS
	.align		4
        /*0024*/ 	.byte	0x04, 0x55
        /*0026*/ 	.short	(.L_1425 - .L_1424)


	//   ....[0]....
.L_1424:
        /* <DEDUP_REMOVED lines=18> */


	//----- nvinfo : EIATTR_MERCURY_ISA_VERSION
	.align		4
.L_1425:
        /*0138*/ 	.byte	0x03, 0x5f
        /*013a*/ 	.short	0x0101


	//----- nvinfo : EIATTR_COOP_GROUP_MASK_REGIDS
	.align		4
        /*013c*/ 	.byte	0x04, 0x29
        /*013e*/ 	.short	(.L_1427 - .L_1426)


	//   ....[0]....
.L_1426:
        /*0140*/ 	.word	0xffffffff


	//   ....[1]....
        /*0144*/ 	.word	0xffffffff


	//   ....[2]....
        /*0148*/ 	.word	0xffffffff


	//   ....[3]....
        /*014c*/ 	.word	0xffffffff


	//   ....[4]....
        /*0150*/ 	.word	0xffffffff


	//   ....[5]....
        /*0154*/ 	.word	0xffffffff


	//   ....[6]....
        /*0158*/ 	.word	0xffffffff


	//   ....[7]....
        /*015c*/ 	.word	0xffffffff


	//   ....[8]....
        /*0160*/ 	.word	0xffffffff


	//   ....[9]....
        /*0164*/ 	.word	0xffffffff


	//   ....[10]....
        /*0168*/ 	.word	0xffffffff


	//   ....[11]....
        /*016c*/ 	.word	0xffffffff


	//   ....[12]....
        /*0170*/ 	.word	0xffffffff


	//   ....[13]....
        /*0174*/ 	.word	0xffffffff


	//   ....[14]....
        /*0178*/ 	.word	0xffffffff


	//   ....[15]....
        /*017c*/ 	.word	0xffffffff


	//   ....[16]....
        /*0180*/ 	.word	0xffffffff


	//   ....[17]....
        /*0184*/ 	.word	0xffffffff


	//   ....[18]....
        /*0188*/ 	.word	0xffffffff


	//   ....[19]....
        /*018c*/ 	.word	0xffffffff


	//   ....[20]....
        /*0190*/ 	.word	0xffffffff


	//   ....[21]....
        /*0194*/ 	.word	0xffffffff


	//   ....[22]....
        /*0198*/ 	.word	0xffffffff


	//   ....[23]....
        /*019c*/ 	.word	0xffffffff


	//   ....[24]....
        /*01a0*/ 	.word	0xffffffff


	//   ....[25]....
        /*01a4*/ 	.word	0xffffffff


	//   ....[26]....
        /*01a8*/ 	.word	0xffffffff


	//   ....[27]....
        /*01ac*/ 	.word	0xffffffff


	//   ....[28]....
        /*01b0*/ 	.word	0xffffffff


	//   ....[29]....
        /*01b4*/ 	.word	0xffffffff


	//   ....[30]....
        /*01b8*/ 	.word	0xffffffff


	//   ....[31]....
        /*01bc*/ 	.word	0xffffffff


	//   ....[32]....
        /*01c0*/ 	.word	0xffffffff


	//   ....[33]....
        /*01c4*/ 	.word	0xffffffff


	//   ....[34]....
        /*01c8*/ 	.word	0xffffffff


	//   ....[35]....
        /*01cc*/ 	.word	0xffffffff


	//   ....[36]....
        /*01d0*/ 	.word	0xffffffff


	//   ....[37]....
        /*01d4*/ 	.word	0xffffffff


	//   ....[38]....
        /*01d8*/ 	.word	0xffffffff


	//   ....[39]....
        /*01dc*/ 	.word	0xffffffff


	//   ....[40]....
        /*01e0*/ 	.word	0xffffffff


	//   ....[41]....
        /*01e4*/ 	.word	0xffffffff


	//   ....[42]....
        /*01e8*/ 	.word	0xffffffff


	//   ....[43]....
        /*01ec*/ 	.word	0xffffffff


	//   ....[44]....
        /*01f0*/ 	.word	0xffffffff


	//   ....[45]....
        /*01f4*/ 	.word	0xffffffff


	//   ....[46]....
        /*01f8*/ 	.word	0xffffffff


	//   ....[47]....
        /*01fc*/ 	.word	0xffffffff


	//   ....[48]....
        /*0200*/ 	.word	0xffffffff


	//   ....[49]....
        /*0204*/ 	.word	0xffffffff


	//   ....[50]....
        /*0208*/ 	.word	0xffffffff


	//   ....[51]....
        /*020c*/ 	.word	0xffffffff


	//   ....[52]....
        /*0210*/ 	.word	0xffffffff


	//   ....[53]....
        /*0214*/ 	.word	0xffffffff


	//   ....[54]....
        /*0218*/ 	.word	0xffffffff


	//   ....[55]....
        /*021c*/ 	.word	0xffffffff


	//   ....[56]....
        /*0220*/ 	.word	0xffffffff


	//   ....[57]....
        /*0224*/ 	.word	0x0500008b


	//   ....[58]....
        /*0228*/ 	.word	0x0500008b


	//   ....[59]....
        /*022c*/ 	.word	0x0500008b


	//   ....[60]....
        /*0230*/ 	.word	0x0500008b


	//   ....[61]....
        /*0234*/ 	.word	0x0500008b


	//   ....[62]....
        /*0238*/ 	.word	0x0500008b


	//   ....[63]....
        /*023c*/ 	.word	0x0500008b


	//   ....[64]....
        /*0240*/ 	.word	0x0500008b


	//   ....[65]....
        /*0244*/ 	.word	0x0500008b


	//   ....[66]....
        /*0248*/ 	.word	0x0500008b


	//   ....[67]....
        /*024c*/ 	.word	0x0500008b


	//   ....[68]....
        /*0250*/ 	.word	0x0500008b


	//   ....[69]....
        /*0254*/ 	.word	0x0500008b


	//   ....[70]....
        /*0258*/ 	.word	0x0500008b


	//   ....[71]....
        /*025c*/ 	.word	0x0500008b


	//   ....[72]....
        /*0260*/ 	.word	0x0500008b


	//   ....[73]....
        /*0264*/ 	.word	0x0500008b


	//   ....[74]....
        /*0268*/ 	.word	0x0500008b


	//   ....[75]....
        /*026c*/ 	.word	0x0500008b


	//   ....[76]....
        /*0270*/ 	.word	0x0500008b


	//   ....[77]....
        /*0274*/ 	.word	0x0500008b


	//   ....[78]....
        /*0278*/ 	.word	0x0500008b


	//   ....[79]....
        /*027c*/ 	.word	0x0500008b


	//   ....[80]....
        /*0280*/ 	.word	0x0500008b


	//   ....[81]....
        /*0284*/ 	.word	0x0500008b


	//   ....[82]....
        /*0288*/ 	.word	0x0500008b


	//   ....[83]....
        /*028c*/ 	.word	0x0500008b


	//   ....[84]....
        /*0290*/ 	.word	0x0500008b


	//   ....[85]....
        /*0294*/ 	.word	0x0500008b


	//   ....[86]....
        /*0298*/ 	.word	0x0500008b


	//   ....[87]....
        /*029c*/ 	.word	0x0500008b


	//   ....[88]....
        /*02a0*/ 	.word	0x0500008b


	//----- nvinfo : EIATTR_COOP_GROUP_INSTR_OFFSETS
	.align		4
.L_1427:
        /*02a4*/ 	.byte	0x04, 0x28
        /*02a6*/ 	.short	(.L_1429 - .L_1428)


	//   ....[0]....
.L_1428:
        /*02a8*/ 	.word	0x00000bc0


	//   ....[1]....
        /*02ac*/ 	.word	0x00000c60


	//   ....[2]....
        /*02b0*/ 	.word	0x00000eb0


	//   ....[3]....
        /*02b4*/ 	.word	0x00003f10


	//   ....[4]....
        /*02b8*/ 	.word	0x00004870


	//   ....[5]....
        /*02bc*/ 	.word	0x00004890


	//   ....[6]....
        /*02c0*/ 	.word	0x000048c0


	//   ....[7]....
        /*02c4*/ 	.word	0x000048e0


	//   ....[8]....
        /*02c8*/ 	.word	0x00004910


	//   ....[9]....
        /*02cc*/ 	.word	0x00004930


	//   ....[10]....
        /*02d0*/ 	.word	0x00004960


	//   ....[11]....
        /*02d4*/ 	.word	0x00004980


	//   ....[12]....
        /*02d8*/ 	.word	0x000049b0


	//   ....[13]....
        /*02dc*/ 	.word	0x000049c0


	//   ....[14]....
        /*02e0*/ 	.word	0x00004a60


	//   ....[15]....
        /*02e4*/ 	.word	0x00004a70


	//   ....[16]....
        /*02e8*/ 	.word	0x00004a80


	//   ....[17]....
        /*02ec*/ 	.word	0x00004a90


	//   ....[18]....
        /*02f0*/ 	.word	0x00005050


	//   ....[19]....
        /*02f4*/ 	.word	0x00005060


	//   ....[20]....
        /*02f8*/ 	.word	0x00005070


	//   ....[21]....
        /*02fc*/ 	.word	0x000050a0


	//   ....[22]....
        /*0300*/ 	.word	0x000050b0


	//   ....[23]....
        /*0304*/ 	.word	0x000050e0


	//   ....[24]....
        /*0308*/ 	.word	0x000050f0


	//   ....[25]....
        /*030c*/ 	.word	0x00005120


	//   ....[26]....
        /*0310*/ 	.word	0x00005130


	//   ....[27]....
        /*0314*/ 	.word	0x00005160


	//   ....[28]....
        /*0318*/ 	.word	0x00005170


	//   ....[29]....
        /*031c*/ 	.word	0x00005190


	//   ....[30]....
        /*0320*/ 	.word	0x000051b0


	//   ....[31]....
        /*0324*/ 	.word	0x000051c0


	//   ....[32]....
        /*0328*/ 	.word	0x000051d0


	//   ....[33]....
        /*032c*/ 	.word	0x000051e0


	//   ....[34]....
        /*0330*/ 	.word	0x00006cd0


	//   ....[35]....
        /*0334*/ 	.word	0x00006ce0


	//   ....[36]....
        /*0338*/ 	.word	0x00006d20


	//   ....[37]....
        /*033c*/ 	.word	0x00006d30


	//   ....[38]....
        /*0340*/ 	.word	0x00006d70


	//   ....[39]....
        /*0344*/ 	.word	0x00006d80


	//   ....[40]....
        /*0348*/ 	.word	0x00006dc0


	//   ....[41]....
        /*034c*/ 	.word	0x00006dd0


	//   ....[42]....
        /*0350*/ 	.word	0x00006e10


	//   ....[43]....
        /*0354*/ 	.word	0x00006e20


	//   ....[44]....
        /*0358*/ 	.word	0x000074b0


	//   ....[45]....
        /*035c*/ 	.word	0x00007c70


	//   ....[46]....
        /*0360*/ 	.word	0x00007fa0


	//   ....[47]....
        /*0364*/ 	.word	0x000082e0


	//   ....[48]....
        /*0368*/ 	.word	0x00008300


	//   ....[49]....
        /*036c*/ 	.word	0x00008330


	//   ....[50]....
        /*0370*/ 	.word	0x00008380


	//   ....[51]....
        /*0374*/ 	.word	0x000083a0


	//   ....[52]....
        /*0378*/ 	.word	0x00008590


	//   ....[53]....
        /*037c*/ 	.word	0x000085b0


	//   ....[54]....
        /*0380*/ 	.word	0x000085e0


	//   ....[55]....
        /*0384*/ 	.word	0x00008630


	//   ....[56]....
        /*0388*/ 	.word	0x00008650


	//   ....[57]....
        /*038c*/ 	.word	0x00008b50


	//   ....[58]....
        /*0390*/ 	.word	0x00008ba0


	//   ....[59]....
        /*0394*/ 	.word	0x00008c20


	//   ....[60]....
        /*0398*/ 	.word	0x00008c70


	//   ....[61]....
        /*039c*/ 	.word	0x00008cf0


	//   ....[62]....
        /*03a0*/ 	.word	0x00008d40


	//   ....[63]....
        /*03a4*/ 	.word	0x00008dc0


	//   ....[64]....
        /*03a8*/ 	.word	0x00008e10


	//   ....[65]....
        /*03ac*/ 	.word	0x00008e90


	//   ....[66]....
        /*03b0*/ 	.word	0x00008ee0


	//   ....[67]....
        /*03b4*/ 	.word	0x00008f70


	//   ....[68]....
        /*03b8*/ 	.word	0x00009010


	//   ....[69]....
        /*03bc*/ 	.word	0x000090b0


	//   ....[70]....
        /*03c0*/ 	.word	0x00009160


	//   ....[71]....
        /*03c4*/ 	.word	0x000091b0


	//   ....[72]....
        /*03c8*/ 	.word	0x00009200


	//   ....[73]....
        /*03cc*/ 	.word	0x000092a0


	//   ....[74]....
        /*03d0*/ 	.word	0x000092f0


	//   ....[75]....
        /*03d4*/ 	.word	0x00009370


	//   ....[76]....
        /*03d8*/ 	.word	0x000093c0


	//   ....[77]....
        /*03dc*/ 	.word	0x00009440


	//   ....[78]....
        /*03e0*/ 	.word	0x00009490


	//   ....[79]....
        /*03e4*/ 	.word	0x00009510


	//   ....[80]....
        /*03e8*/ 	.word	0x00009560


	//   ....[81]....
        /*03ec*/ 	.word	0x000095e0


	//   ....[82]....
        /*03f0*/ 	.word	0x00009630


	//   ....[83]....
        /*03f4*/ 	.word	0x000096b0


	//   ....[84]....
        /*03f8*/ 	.word	0x00009700


	//   ....[85]....
        /*03fc*/ 	.word	0x00009750


	//   ....[86]....
        /*0400*/ 	.word	0x000097a0


	//   ....[87]....
        /*0404*/ 	.word	0x000097f0


	//   ....[88]....
        /*0408*/ 	.word	0x00009840


	//----- nvinfo : EIATTR_EXIT_INSTR_OFFSETS
	.align		4
.L_1429:
        /*040c*/ 	.byte	0x04, 0x1c
        /*040e*/ 	.short	(.L_1431 - .L_1430)


	//   ....[0]....
.L_1430:
        /*0410*/ 	.word	0x000087c0


	//   ....[1]....
        /*0414*/ 	.word	0x00008af0


	//----- nvinfo : EIATTR_MAX_THREADS
	.align		4
.L_1431:
        /*0418*/ 	.byte	0x04, 0x05
        /*041a*/ 	.short	(.L_1433 - .L_1432)
.L_1432:
        /*041c*/ 	.word	0x00000080
        /*0420*/ 	.word	0x00000001
        /*0424*/ 	.word	0x00000001


	//----- nvinfo : EIATTR_CRS_STACK_SIZE
	.align		4
.L_1433:
        /*0428*/ 	.byte	0x04, 0x1e
        /*042a*/ 	.short	(.L_1435 - .L_1434)
.L_1434:
        /*042c*/ 	.word	0x00000000


	//----- nvinfo : EIATTR_CBANK_PARAM_SIZE
	.align		4
.L_1435:
        /*0430*/ 	.byte	0x03, 0x19
        /*0432*/ 	.short	0x01f0


	//----- nvinfo : EIATTR_PARAM_CBANK
	.align		4
        /*0434*/ 	.byte	0x04, 0x0a
        /*0436*/ 	.short	(.L_1437 - .L_1436)
	.align		4
.L_1436:
        /*0438*/ 	.word	index@(.nv.constant0._Z25selective_scan_bwd_kernelI32Selective_Scan_bwd_kernel_traitsILi128ELi16ELb1ELb0ELb1ELb1ELb0EN3c104HalfEfEEv12SSMParamsBwd)
        /*043c*/ 	.short	0x0210
        /*043e*/ 	.short	0x01f0


	//----- nvinfo : EIATTR_SW_WAR
	.align		4
.L_1437:
        /*0440*/ 	.byte	0x04, 0x36
        /*0442*/ 	.short	(.L_1439 - .L_1438)
.L_1438:
        /*0444*/ 	.word	0x00000008
.L_1439:


//--------------------- .nv.info._Z25selective_scan_bwd_kernelI32Selective_Scan_bwd_kernel_traitsILi128ELi16ELb1ELb0ELb1ELb1ELb1EN3c104HalfEfEEv12SSMParamsBwd --------------------------
	.section	.nv.info._Z25selective_scan_bwd_kernelI32Selective_Scan_bwd_kernel_traitsILi128ELi16ELb1ELb0ELb1ELb1ELb1EN3c104HalfEfEEv12SSMParamsBwd,"",@"SHT_CUDA_INFO"
	.sectionflags	@""
	.align	4


	//----- nvinfo : EIATTR_CUDA_API_VERSION
	.align		4
        /*0000*/ 	.byte	0x04, 0x37
        /*0002*/ 	.short	(.L_1441 - .L_1440)
.L_1440:
        /*0004*/ 	.word	0x00000082


	//----- nvinfo : EIATTR_KPARAM_INFO
	.align		4
.L_1441:
        /*0008*/ 	.byte	0x04, 0x17
        /*000a*/ 	.short	(.L_1443 - .L_1442)
.L_1442:
        /*000c*/ 	.word	0x00000000
        /*0010*/ 	.short	0x0000
        /*0012*/ 	.short	0x0000
        /*0014*/ 	.byte	0x00, 0xf0, 0xc1, 0x07


	//----- nvinfo : EIATTR_SPARSE_MMA_MASK
	.align		4
.L_1443:
        /*0018*/ 	.byte	0x03, 0x50
        /*001a*/ 	.short	0x0000


	//----- nvinfo : EIATTR_MAXREG_COUNT
	.align		4
        /*001c*/ 	.byte	0x03, 0x1b
        /*001e*/ 	.short	0x00a8


	//----- nvinfo : EIATTR_NUM_BARRIERS
	.align		4
        /*0020*/ 	.byte	0x02, 0x4c
        /*0022*/ 	.byte	0x01
	.zero		1


	//----- nvinfo : EIATTR_ANNOTATIONS
	.align		4
        /*0024*/ 	.byte	0x04, 0x55
        /*0026*/ 	.short	(.L_1445 - .L_1444)


	//   ....[0]....
.L_1444:
        /* <DEDUP_REMOVED lines=19> */


	//----- nvinfo : EIATTR_MERCURY_ISA_VERSION
	.align		4
.L_1445:
        /*0148*/ 	.byte	0x03, 0x5f
        /*014a*/ 	.short	0x0101


	//----- nvinfo : EIATTR_COOP_GROUP_MASK_REGIDS
	.align		4
        /*014c*/ 	.byte	0x04, 0x29
        /*014e*/ 	.short	(.L_1447 - .L_1446)


	//   ....[0]....
.L_1446:
        /*0150*/ 	.word	0xffffffff


	//   ....[1]....
        /*0154*/ 	.word	0xffffffff


	//   ....[2]....
        /*0158*/ 	.word	0xffffffff


	//   ....[3]....
        /*015c*/ 	.word	0xffffffff


	//   ....[4]....
        /*0160*/ 	.word	0xffffffff


	//   ....[5]....
        /*0164*/ 	.word	0xffffffff


	//   ....[6]....
        /*0168*/ 	.word	0xffffffff


	//   ....[7]....
        /*016c*/ 	.word	0xffffffff


	//   ....[8]....
        /*0170*/ 	.word	0xffffffff


	//   ....[9]....
        /*0174*/ 	.word	0xffffffff


	//   ....[10]....
        /*0178*/ 	.word	0xffffffff


	//   ....[11]....
        /*017c*/ 	.word	0xffffffff


	//   ....[12]....
        /*0180*/ 	.word	0xffffffff


	//   ....[13]....
        /*0184*/ 	.word	0xffffffff


	//   ....[14]....
        /*0188*/ 	.word	0xffffffff


	//   ....[15]....
        /*018c*/ 	.word	0xffffffff


	//   ....[16]....
        /*0190*/ 	.word	0xffffffff


	//   ....[17]....
        /*0194*/ 	.word	0xffffffff


	//   ....[18]....
        /*0198*/ 	.word	0xffffffff


	//   ....[19]....
        /*019c*/ 	.word	0xffffffff


	//   ....[20]....
        /*01a0*/ 	.word	0xffffffff


	//   ....[21]....
        /*01a4*/ 	.word	0xffffffff


	//   ....[22]....
        /*01a8*/ 	.word	0xffffffff


	//   ....[23]....
        /*01ac*/ 	.word	0xffffffff


	//   ....[24]....
        /*01b0*/ 	.word	0xffffffff


	//   ....[25]....
        /*01b4*/ 	.word	0xffffffff


	//   ....[26]....
        /*01b8*/ 	.word	0xffffffff


	//   ....[27]....
        /*01bc*/ 	.word	0xffffffff


	//   ....[28]....
        /*01c0*/ 	.word	0xffffffff


	//   ....[29]....
        /*01c4*/ 	.word	0xffffffff


	//   ....[30]....
        /*01c8*/ 	.word	0xffffffff


	//   ....[31]....
        /*01cc*/ 	.word	0xffffffff


	//   ....[32]....
        /*01d0*/ 	.word	0xffffffff


	//   ....[33]....
        /*01d4*/ 	.word	0xffffffff


	//   ....[34]....
        /*01d8*/ 	.word	0xffffffff


	//   ....[35]....
        /*01dc*/ 	.word	0xffffffff


	//   ....[36]....
        /*01e0*/ 	.word	0xffffffff


	//   ....[37]....
        /*01e4*/ 	.word	0xffffffff


	//   ....[38]....
        /*01e8*/ 	.word	0xffffffff


	//   ....[39]....
        /*01ec*/ 	.word	0xffffffff


	//   ....[40]....
        /*01f0*/ 	.word	0xffffffff


	//   ....[41]....
        /*01f4*/ 	.word	0xffffffff


	//   ....[42]....
        /*01f8*/ 	.word	0xffffffff


	//   ....[43]....
        /*01fc*/ 	.word	0xffffffff


	//   ....[44]....
        /*0200*/ 	.word	0xffffffff


	//   ....[45]....
        /*0204*/ 	.word	0xffffffff


	//   ....[46]....
        /*0208*/ 	.word	0xffffffff


	//   ....[47]....
        /*020c*/ 	.word	0xffffffff


	//   ....[48]....
        /*0210*/ 	.word	0xffffffff


	//   ....[49]....
        /*0214*/ 	.word	0xffffffff


	//   ....[50]....
        /*0218*/ 	.word	0xffffffff


	//   ....[51]....
        /*021c*/ 	.word	0xffffffff


	//   ....[52]....
        /*0220*/ 	.word	0xffffffff


	//   ....[53]....
        /*0224*/ 	.word	0xffffffff


	//   ....[54]....
        /*0228*/ 	.word	0xffffffff


	//   ....[55]....
        /*022c*/ 	.word	0xffffffff


	//   ....[56]....
        /*0230*/ 	.word	0xffffffff


	//   ....[57]....
        /*0234*/ 	.word	0xffffffff


	//   ....[58]....
        /*0238*/ 	.word	0xffffffff


	//   ....[59]....
        /*023c*/ 	.word	0xffffffff


	//   ....[60]....
        /*0240*/ 	.word	0xffffffff


	//   ....[61]....
        /*0244*/ 	.word	0x0500009b


	//   ....[62]....
        /*0248*/ 	.word	0x0500009b


	//   ....[63]....
        /*024c*/ 	.word	0x0500009b


	//   ....[64]....
        /*0250*/ 	.word	0x0500009b


	//   ....[65]....
        /*0254*/ 	.word	0x0500009b


	//   ....[66]....
        /*0258*/ 	.word	0x0500009b


	//   ....[67]....
        /*025c*/ 	.word	0x0500009b


	//   ....[68]....
        /*0260*/ 	.word	0x0500009b


	//   ....[69]....
        /*0264*/ 	.word	0x0500009b


	//   ....[70]....
        /*0268*/ 	.word	0x0500009b


	//   ....[71]....
        /*026c*/ 	.word	0x0500009b


	//   ....[72]....
        /*0270*/ 	.word	0x0500009b


	//   ....[73]....
        /*0274*/ 	.word	0x0500009b


	//   ....[74]....
        /*0278*/ 	.word	0x0500009b


	//   ....[75]....
        /*027c*/ 	.word	0x0500009b


	//   ....[76]....
        /*0280*/ 	.word	0x0500009b


	//   ....[77]....
        /*0284*/ 	.word	0x0500009b


	//   ....[78]....
        /*0288*/ 	.word	0x0500009b


	//   ....[79]....
        /*028c*/ 	.word	0x0500009b


	//   ....[80]....
        /*0290*/ 	.word	0x0500009b


	//   ....[81]....
        /*0294*/ 	.word	0x0500009b


	//   ....[82]....
        /*0298*/ 	.word	0x0500009b


	//   ....[83]....
        /*029c*/ 	.word	0x0500009b


	//   ....[84]....
        /*02a0*/ 	.word	0x0500009b


	//   ....[85]....
        /*02a4*/ 	.word	0x0500009b


	//   ....[86]....
        /*02a8*/ 	.word	0x0500009b


	//   ....[87]....
        /*02ac*/ 	.word	0x0500009b


	//   ....[88]....
        /*02b0*/ 	.word	0x0500009b


	//   ....[89]....
        /*02b4*/ 	.word	0x0500009b


	//   ....[90]....
        /*02b8*/ 	.word	0x0500009b


	//   ....[91]....
        /*02bc*/ 	.word	0x0500009b


	//   ....[92]....
        /*02c0*/ 	.word	0x0500009b


	//----- nvinfo : EIATTR_COOP_GROUP_INSTR_OFFSETS
	.align		4
.L_1447:
        /*02c4*/ 	.byte	0x04, 0x28
        /*02c6*/ 	.short	(.L_1449 - .L_1448)


	//   ....[0]....
.L_1448:
        /*02c8*/ 	.word	0x00000be0


	//   ....[1]....
        /*02cc*/ 	.word	0x00000c90


	//   ....[2]....
        /*02d0*/ 	.word	0x00000ea0


	//   ....[3]....
        /*02d4*/ 	.word	0x00003520


	//   ....[4]....
        /*02d8*/ 	.word	0x00003cc0


	//   ....[5]....
        /*02dc*/ 	.word	0x000045a0


	//   ....[6]....
        /*02e0*/ 	.word	0x00004830


	//   ....[7]....
        /*02e4*/ 	.word	0x000054d0


	//   ....[8]....
        /*02e8*/ 	.word	0x00005e40


	//   ....[9]....
        /*02ec*/ 	.word	0x00005e60


	//   ....[10]....
        /*02f0*/ 	.word	0x00005e90


	//   ....[11]....
        /*02f4*/ 	.word	0x00005eb0


	//   ....[12]....
        /*02f8*/ 	.word	0x00005ee0


	//   ....[13]....
        /*02fc*/ 	.word	0x00005f00


	//   ....[14]....
        /*0300*/ 	.word	0x00005f30


	//   ....[15]....
        /*0304*/ 	.word	0x00005f50


	//   ....[16]....
        /*0308*/ 	.word	0x00005f80


	//   ....[17]....
        /*030c*/ 	.word	0x00005f90


	//   ....[18]....
        /*0310*/ 	.word	0x00006030


	//   ....[19]....
        /*0314*/ 	.word	0x00006040


	//   ....[20]....
        /*0318*/ 	.word	0x00006050


	//   ....[21]....
        /*031c*/ 	.word	0x00006060


	//   ....[22]....
        /*0320*/ 	.word	0x00006620


	//   ....[23]....
        /*0324*/ 	.word	0x00006630


	//   ....[24]....
        /*0328*/ 	.word	0x00006640


	//   ....[25]....
        /*032c*/ 	.word	0x00006670


	//   ....[26]....
        /*0330*/ 	.word	0x00006680


	//   ....[27]....
        /*0334*/ 	.word	0x000066b0


	//   ....[28]....
        /*0338*/ 	.word	0x000066c0


	//   ....[29]....
        /*033c*/ 	.word	0x000066f0


	//   ....[30]....
        /*0340*/ 	.word	0x00006700


	//   ....[31]....
        /*0344*/ 	.word	0x00006730


	//   ....[32]....
        /*0348*/ 	.word	0x00006740


	//   ....[33]....
        /*034c*/ 	.word	0x00006760


	//   ....[34]....
        /*0350*/ 	.word	0x00006780


	//   ....[35]....
        /*0354*/ 	.word	0x00006790


	//   ....[36]....
        /*0358*/ 	.word	0x000067a0


	//   ....[37]....
        /*035c*/ 	.word	0x000067b0


	//   ....[38]....
        /*0360*/ 	.word	0x000082d0


	//   ....[39]....
        /*0364*/ 	.word	0x000082e0


	//   ....[40]....
        /*0368*/ 	.word	0x00008320


	//   ....[41]....
        /*036c*/ 	.word	0x00008330


	//   ....[42]....
        /*0370*/ 	.word	0x00008370


	//   ....[43]....
        /*0374*/ 	.word	0x00008380


	//   ....[44]....
        /*0378*/ 	.word	0x000083c0


	//   ....[45]....
        /*037c*/ 	.word	0x000083d0


	//   ....[46]....
        /*0380*/ 	.word	0x00008410


	//   ....[47]....
        /*0384*/ 	.word	0x00008420


	//   ....[48]....
        /*0388*/ 	.word	0x00008b10


	//   ....[49]....
        /*038c*/ 	.word	0x000092b0


	//   ....[50]....
        /*0390*/ 	.word	0x000096d0


	//   ....[51]....
        /*0394*/ 	.word	0x00009870


	//   ....[52]....
        /*0398*/ 	.word	0x00009890


	//   ....[53]....
        /*039c*/ 	.word	0x000098c0


	//   ....[54]....
        /*03a0*/ 	.word	0x00009910


	//   ....[55]....
        /*03a4*/ 	.word	0x00009930


	//   ....[56]....
        /*03a8*/ 	.word	0x00009b20


	//   ....[57]....
        /*03ac*/ 	.word	0x00009b40


	//   ....[58]....
        /*03b0*/ 	.word	0x00009b70


	//   ....[59]....
        /*03b4*/ 	.word	0x00009bc0


	//   ....[60]....
        /*03b8*/ 	.word	0x00009be0


	//   ....[61]....
        /*03bc*/ 	.word	0x0000a0e0


	//   ....[62]....
        /*03c0*/ 	.word	0x0000a130


	//   ....[63]....
        /*03c4*/ 	.word	0x0000a1b0


	//   ....[64]....
        /*03c8*/ 	.word	0x0000a200


	//   ....[65]....
        /*03cc*/ 	.word	0x0000a280


	//   ....[66]....
        /*03d0*/ 	.word	0x0000a2d0


	//   ....[67]....
        /*03d4*/ 	.word	0x0000a350


	//   ....[68]....
        /*03d8*/ 	.word	0x0000a3a0


	//   ....[69]....
        /*03dc*/ 	.word	0x0000a420


	//   ....[70]....
        /*03e0*/ 	.word	0x0000a470


	//   ....[71]....
        /*03e4*/ 	.word	0x0000a500


	//   ....[72]....
        /*03e8*/ 	.word	0x0000a5a0


	//   ....[73]....
        /*03ec*/ 	.word	0x0000a640


	//   ....[74]....
        /*03f0*/ 	.word	0x0000a700


	//   ....[75]....
        /*03f4*/ 	.word	0x0000a730


	//   ....[76]....
        /*03f8*/ 	.word	0x0000a790


	//   ....[77]....
        /*03fc*/ 	.word	0x0000a830


	//   ....[78]....
        /*0400*/ 	.word	0x0000a880


	//   ....[79]....
        /*0404*/ 	.word	0x0000a900


	//   ....[80]....
        /*0408*/ 	.word	0x0000a950


	//   ....[81]....
        /*040c*/ 	.word	0x0000a9d0


	//   ....[82]....
        /*0410*/ 	.word	0x0000aa20


	//   ....[83]....
        /*0414*/ 	.word	0x0000aaa0


	//   ....[84]....
        /*0418*/ 	.word	0x0000aaf0


	//   ....[85]....
        /*041c*/ 	.word	0x0000ab70


	//   ....[86]....
        /*0420*/ 	.word	0x0000abc0


	//   ....[87]....
        /*0424*/ 	.word	0x0000ac40


	//   ....[88]....
        /*0428*/ 	.word	0x0000ac90


	//   ....[89]....
        /*042c*/ 	.word	0x0000ace0


	//   ....[90]....
        /*0430*/ 	.word	0x0000ad30


	//   ....[91]....
        /*0434*/ 	.word	0x0000ad80


	//   ....[92]....
        /*0438*/ 	.word	0x0000add0


	//----- nvinfo : EIATTR_EXIT_INSTR_OFFSETS
	.align		4
.L_1449:
        /*043c*/ 	.byte	0x04, 0x1c
        /*043e*/ 	.short	(.L_1451 - .L_1450)


	//   ....[0]....
.L_1450:
        /*0440*/ 	.word	0x00009d50


	//   ....[1]....
        /*0444*/ 	.word	0x0000a080


	//----- nvinfo : EIATTR_MAX_THREADS
	.align		4
.L_1451:
        /*0448*/ 	.byte	0x04, 0x05
        /*044a*/ 	.short	(.L_1453 - .L_1452)
.L_1452:
        /*044c*/ 	.word	0x00000080
        /*0450*/ 	.word	0x00000001
        /*0454*/ 	.word	0x00000001


	//----- nvinfo : EIATTR_CRS_STACK_SIZE
	.align		4
.L_1453:
        /*0458*/ 	.byte	0x04, 0x1e
        /*045a*/ 	.short	(.L_1455 - .L_1454)
.L_1454:
        /*045c*/ 	.word	0x00000000


	//----- nvinfo : EIATTR_CBANK_PARAM_SIZE
	.align		4
.L_1455:
        /*0460*/ 	.byte	0x03, 0x19
        /*0462*/ 	.short	0x01f0


	//----- nvinfo : EIATTR_PARAM_CBANK
	.align		4
        /*0464*/ 	.byte	0x04, 0x0a
        /*0466*/ 	.short	(.L_1457 - .L_1456)
	.align		4
.L_1456:
        /*0468*/ 	.word	index@(.nv.constant0._Z25selective_scan_bwd_kernelI32Selective_Scan_bwd_kernel_traitsILi128ELi16ELb1ELb0ELb1ELb1ELb1EN3c104HalfEfEEv12SSMParamsBwd)
        /*046c*/ 	.short	0x0210
        /*046e*/ 	.short	0x01f0


	//----- nvinfo : EIATTR_SW_WAR
	.align		4
.L_1457:
        /*0470*/ 	.byte	0x04, 0x36
        /*0472*/ 	.short	(.L_1459 - .L_1458)
.L_1458:
        /*0474*/ 	.word	0x00000008
.L_1459:


//--------------------- .nv.info._Z25selective_scan_bwd_kernelI32Selective_Scan_bwd_kernel_traitsILi128ELi16ELb1ELb1ELb0ELb0ELb0EN3c104HalfEfEEv12SSMParamsBwd --------------------------
	.section	.nv.info._Z25selective_scan_bwd_kernelI32Selective_Scan_bwd_kernel_traitsILi128ELi16ELb1ELb1ELb0ELb0ELb0EN3c104HalfEfEEv12SSMParamsBwd,"",@"SHT_CUDA_INFO"
	.sectionflags	@""
	.align	4


	//----- nvinfo : EIATTR_CUDA_API_VERSION
	.align		4
        /*0000*/ 	.byte	0x04, 0x37
        /*0002*/ 	.short	(.L_1461 - .L_1460)
.L_1460:
        /*0004*/ 	.word	0x00000082


	//----- nvinfo : EIATTR_KPARAM_INFO
	.align		4
.L_1461:
        /*0008*/ 	.byte	0x04, 0x17
        /*000a*/ 	.short	(.L_1463 - .L_1462)
.L_1462:
        /*000c*/ 	.word	0x00000000
        /*0010*/ 	.short	0x0000
        /*0012*/ 	.short	0x0000
        /*0014*/ 	.byte	0x00, 0xf0, 0xc1, 0x07


	//----- nvinfo : EIATTR_SPARSE_MMA_MASK
	.align		4
.L_1463:
        /*0018*/ 	.byte	0x03, 0x50
        /*001a*/ 	.short	0x0000


	//----- nvinfo : EIATTR_MAXREG_COUNT
	.align		4
        /*001c*/ 	.byte	0x03, 0x1b
        /*001e*/ 	.short	0x00a8


	//----- nvinfo : EIATTR_NUM_BARRIERS
	.align		4
        /*0020*/ 	.byte	0x02, 0x4c
        /*0022*/ 	.byte	0x01
	.zero		1


	//----- nvinfo : EIATTR_ANNOTATIONS
	.align		4
        /*0024*/ 	.byte	0x04, 0x55
        /*0026*/ 	.short	(.L_1465 - .L_1464)


	//   ....[0]....
.L_1464:
        /* <DEDUP_REMOVED lines=50> */


	//----- nvinfo : EIATTR_MERCURY_ISA_VERSION
	.align		4
.L_1465:
        /*0330*/ 	.byte	0x03, 0x5f
        /*0332*/ 	.short	0x0101


	//----- nvinfo : EIATTR_COOP_GROUP_MASK_REGIDS
	.align		4
        /*0334*/ 	.byte	0x04, 0x29
        /*0336*/ 	.short	(.L_1467 - .L_1466)


	//   ....[0]....
.L_1466:
        /*0338*/ 	.word	0xffffffff


	//   ....[1]....
        /*033c*/ 	.word	0xffffffff


	//   ....[2]....
        /*0340*/ 	.word	0xffffffff


	//   ....[3]....
        /*0344*/ 	.word	0xffffffff


	//   ....[4]....
        /*0348*/ 	.word	0xffffffff


	//   ....[5]....
        /*034c*/ 	.word	0xffffffff


	//   ....[6]....
        /*0350*/ 	.word	0xffffffff


	//   ....[7]....
        /*0354*/ 	.word	0xffffffff


	//   ....[8]....
        /*0358*/ 	.word	0xffffffff


	//   ....[9]....
        /*035c*/ 	.word	0xffffffff


	//   ....[10]....
        /*0360*/ 	.word	0xffffffff


	//   ....[11]....
        /*0364*/ 	.word	0xffffffff


	//   ....[12]....
        /*0368*/ 	.word	0xffffffff


	//   ....[13]....
        /*036c*/ 	.word	0xffffffff


	//   ....[14]....
        /*0370*/ 	.word	0xffffffff


	//   ....[15]....
        /*0374*/ 	.word	0xffffffff


	//   ....[16]....
        /*0378*/ 	.word	0xffffffff


	//   ....[17]....
        /*037c*/ 	.word	0xffffffff


	//   ....[18]....
        /*0380*/ 	.word	0xffffffff


	//   ....[19]....
        /*0384*/ 	.word	0xffffffff


	//   ....[20]....
        /*0388*/ 	.word	0xffffffff


	//   ....[21]....
        /*038c*/ 	.word	0xffffffff


	//   ....[22]....
        /*0390*/ 	.word	0xffffffff


	//   ....[23]....
        /*0394*/ 	.word	0xffffffff


	//   ....[24]....
        /*0398*/ 	.word	0xffffffff


	//   ....[25]....
        /*039c*/ 	.word	0xffffffff


	//   ....[26]....
        /*03a0*/ 	.word	0xffffffff


	//   ....[27]....
        /*03a4*/ 	.word	0xffffffff


	//   ....[28]....
        /*03a8*/ 	.word	0xffffffff


	//   ....[29]....
        /*03ac*/ 	.word	0xffffffff


	//   ....[30]....
        /*03b0*/ 	.word	0xffffffff


	//   ....[31]....
        /*03b4*/ 	.word	0xffffffff


	//   ....[32]....
        /*03b8*/ 	.word	0xffffffff


	//   ....[33]....
        /*03bc*/ 	.word	0xffffffff


	//   ....[34]....
        /*03c0*/ 	.word	0xffffffff


	//   ....[35]....
        /*03c4*/ 	.word	0xffffffff


	//   ....[36]....
        /*03c8*/ 	.word	0xffffffff


	//   ....[37]....
        /*03cc*/ 	.word	0xffffffff


	//   ....[38]....
        /*03d0*/ 	.word	0xffffffff


	//   ....[39]....
        /*03d4*/ 	.word	0xffffffff


	//   ....[40]....
        /*03d8*/ 	.word	0xffffffff


	//   ....[41]....
        /*03dc*/ 	.word	0xffffffff


	//   ....[42]....
        /*03e0*/ 	.word	0xffffffff


	//   ....[43]....
        /*03e4*/ 	.word	0xffffffff


	//   ....[44]....
        /*03e8*/ 	.word	0xffffffff


	//   ....[45]....
        /*03ec*/ 	.word	0xffffffff


	//   ....[46]....
        /*03f0*/ 	.word	0xffffffff


	//   ....[47]....
        /*03f4*/ 	.word	0xffffffff


	//   ....[48]....
        /*03f8*/ 	.word	0xffffffff


	//   ....[49]....
        /*03fc*/ 	.word	0xffffffff


	//   ....[50]....
        /*0400*/ 	.word	0xffffffff


	//   ....[51]....
        /*0404*/ 	.word	0xffffffff


	//   ....[52]....
        /*0408*/ 	.word	0xffffffff


	//   ....[53]....
        /*040c*/ 	.word	0xffffffff


	//   ....[54]....
        /*0410*/ 	.word	0xffffffff


	//   ....[55]....
        /*0414*/ 	.word	0xffffffff


	//   ....[56]....
        /*0418*/ 	.word	0x05000099


	//   ....[57]....
        /*041c*/ 	.word	0x05000099


	//   ....[58]....
        /*0420*/ 	.word	0x05000099


	//   ....[59]....
        /*0424*/ 	.word	0x05000099


	//   ....[60]....
        /*0428*/ 	.word	0x05000099


	//   ....[61]....
        /*042c*/ 	.word	0x05000099


	//   ....[62]....
        /*0430*/ 	.word	0x05000099


	//   ....[63]....
        /*0434*/ 	.word	0x05000099


	//   ....[64]....
        /*0438*/ 	.word	0x05000099


	//   ....[65]....
        /*043c*/ 	.word	0x05000099


	//   ....[66]....
        /*0440*/ 	.word	0x05000099


	//   ....[67]....
        /*0444*/ 	.word	0x05000099


	//   ....[68]....
        /*0448*/ 	.word	0x05000099


	//   ....[69]....
        /*044c*/ 	.word	0x05000099


	//   ....[70]....
        /*0450*/ 	.word	0x05000099


	//   ....[71]....
        /*0454*/ 	.word	0x05000099


	//   ....[72]....
        /*0458*/ 	.word	0x05000099


	//   ....[73]....
        /*045c*/ 	.word	0x05000099


	//   ....[74]....
        /*0460*/ 	.word	0x05000099


	//   ....[75]....
        /*0464*/ 	.word	0x05000099


	//   ....[76]....
        /*0468*/ 	.word	0x05000099


	//   ....[77]....
        /*046c*/ 	.word	0x05000099


	//   ....[78]....
        /*0470*/ 	.word	0x05000099


	//   ....[79]....
        /*0474*/ 	.word	0x05000099


	//   ....[80]....
        /*0478*/ 	.word	0x05000099


	//   ....[81]....
        /*047c*/ 	.word	0x05000099


	//   ....[82]....
        /*0480*/ 	.word	0x05000099


	//   ....[83]....
        /*0484*/ 	.word	0x05000099


	//   ....[84]....
        /*0488*/ 	.word	0x05000099


	//   ....[85]....
        /*048c*/ 	.word	0x05000099


	//   ....[86]....
        /*0490*/ 	.word	0x05000099


	//   ....[87]....
        /*0494*/ 	.word	0x05000099


	//----- nvinfo : EIATTR_COOP_GROUP_INSTR_OFFSETS
	.align		4
.L_1467:
        /*0498*/ 	.byte	0x04, 0x28
        /*049a*/ 	.short	(.L_1469 - .L_1468)


	//   ....[0]....
.L_1468:
        /*049c*/ 	.word	0x00000bc0


	//   ....[1]....
        /*04a0*/ 	.word	0x00000c70


	//   ....[2]....
        /*04a4*/ 	.word	0x00000e00


	//   ....[3]....
        /*04a8*/ 	.word	0x00001bf0


	//   ....[4]....
        /*04ac*/ 	.word	0x000025d0


	//   ....[5]....
        /*04b0*/ 	.word	0x000025f0


	//   ....[6]....
        /*04b4*/ 	.word	0x00002620


	//   ....[7]....
        /*04b8*/ 	.word	0x00002640


	//   ....[8]....
        /*04bc*/ 	.word	0x00002670


	//   ....[9]....
        /*04c0*/ 	.word	0x00002690


	//   ....[10]....
        /*04c4*/ 	.word	0x000026c0


	//   ....[11]....
        /*04c8*/ 	.word	0x000026e0


	//   ....[12]....
        /*04cc*/ 	.word	0x00002710


	//   ....[13]....
        /*04d0*/ 	.word	0x00002720


	//   ....[14]....
        /*04d4*/ 	.word	0x000027c0


	//   ....[15]....
        /*04d8*/ 	.word	0x000027d0


	//   ....[16]....
        /*04dc*/ 	.word	0x000027e0


	//   ....[17]....
        /*04e0*/ 	.word	0x000027f0


	//   ....[18]....
        /*04e4*/ 	.word	0x00002f10


	//   ....[19]....
        /*04e8*/ 	.word	0x00002f20


	//   ....[20]....
        /*04ec*/ 	.word	0x00002f30


	//   ....[21]....
        /*04f0*/ 	.word	0x00002f60


	//   ....[22]....
        /*04f4*/ 	.word	0x00002f70


	//   ....[23]....
        /*04f8*/ 	.word	0x00002fa0


	//   ....[24]....
        /*04fc*/ 	.word	0x00002fb0


	//   ....[25]....
        /*0500*/ 	.word	0x00002fe0


	//   ....[26]....
        /*0504*/ 	.word	0x00002ff0


	//   ....[27]....
        /*0508*/ 	.word	0x00003020


	//   ....[28]....
        /*050c*/ 	.word	0x00003030


	//   ....[29]....
        /*0510*/ 	.word	0x00003060


	//   ....[30]....
        /*0514*/ 	.word	0x00003070


	//   ....[31]....
        /*0518*/ 	.word	0x00003080


	//   ....[32]....
        /*051c*/ 	.word	0x00003090


	//   ....[33]....
        /*0520*/ 	.word	0x000030a0


	//   ....[34]....
        /*0524*/ 	.word	0x000048f0


	//   ....[35]....
        /*0528*/ 	.word	0x00004900


	//   ....[36]....
        /*052c*/ 	.word	0x00004950


	//   ....[37]....
        /*0530*/ 	.word	0x00004960


	//   ....[38]....
        /*0534*/ 	.word	0x00004990


	//   ....[39]....
        /*0538*/ 	.word	0x000049b0


	//   ....[40]....
        /*053c*/ 	.word	0x000049e0


	//   ....[41]....
        /*0540*/ 	.word	0x00004cc0


	//   ....[42]....
        /*0544*/ 	.word	0x00004d50


	//   ....[43]....
        /*0548*/ 	.word	0x00004d60


	//   ....[44]....
        /*054c*/ 	.word	0x00005510


	//   ....[45]....
        /*0550*/ 	.word	0x00005920


	//   ....[46]....
        /*0554*/ 	.word	0x00005a50


	//   ....[47]....
        /*0558*/ 	.word	0x00005a70


	//   ....[48]....
        /*055c*/ 	.word	0x00005aa0


	//   ....[49]....
        /*0560*/ 	.word	0x00005af0


	//   ....[50]....
        /*0564*/ 	.word	0x00005b10


	//   ....[51]....
        /*0568*/ 	.word	0x00005d00


	//   ....[52]....
        /*056c*/ 	.word	0x00005d20


	//   ....[53]....
        /*0570*/ 	.word	0x00005d50


	//   ....[54]....
        /*0574*/ 	.word	0x00005da0


	//   ....[55]....
        /*0578*/ 	.word	0x00005dc0


	//   ....[56]....
        /*057c*/ 	.word	0x000062c0


	//   ....[57]....
        /*0580*/ 	.word	0x00006310


	//   ....[58]....
        /*0584*/ 	.word	0x000063b0


	//   ....[59]....
        /*0588*/ 	.word	0x00006400


	//   ....[60]....
        /*058c*/ 	.word	0x000064a0


	//   ....[61]....
        /*0590*/ 	.word	0x000064f0


	//   ....[62]....
        /*0594*/ 	.word	0x00006590


	//   ....[63]....
        /*0598*/ 	.word	0x000065e0


	//   ....[64]....
        /*059c*/ 	.word	0x00006680


	//   ....[65]....
        /*05a0*/ 	.word	0x000066d0


	//   ....[66]....
        /*05a4*/ 	.word	0x00006770


	//   ....[67]....
        /*05a8*/ 	.word	0x00006810


	//   ....[68]....
        /*05ac*/ 	.word	0x000068b0


	//   ....[69]....
        /*05b0*/ 	.word	0x00006950


	//   ....[70]....
        /*05b4*/ 	.word	0x000069a0


	//   ....[71]....
        /*05b8*/ 	.word	0x00006a00


	//   ....[72]....
        /*05bc*/ 	.word	0x00006a90


	//   ....[73]....
        /*05c0*/ 	.word	0x00006ae0


	//   ....[74]....
        /*05c4*/ 	.word	0x00006b70


	//   ....[75]....
        /*05c8*/ 	.word	0x00006bc0


	//   ....[76]....
        /*05cc*/ 	.word	0x00006c50


	//   ....[77]....
        /*05d0*/ 	.word	0x00006ca0


	//   ....[78]....
        /*05d4*/ 	.word	0x00006d30


	//   ....[79]....
        /*05d8*/ 	.word	0x00006d80


	//   ....[80]....
        /*05dc*/ 	.word	0x00006e10


	//   ....[81]....
        /*05e0*/ 	.word	0x00006e60


	//   ....[82]....
        /*05e4*/ 	.word	0x00006f00


	//   ....[83]....
        /*05e8*/ 	.word	0x00006f50


	//   ....[84]....
        /*05ec*/ 	.word	0x00006fa0


	//   ....[85]....
        /*05f0*/ 	.word	0x00006ff0


	//   ....[86]....
        /*05f4*/ 	.word	0x00007040


	//   ....[87]....
        /*05f8*/ 	.word	0x00007090


	//----- nvinfo : EIATTR_EXIT_INSTR_OFFSETS
	.align		4
.L_1469:
        /*05fc*/ 	.byte	0x04, 0x1c
        /*05fe*/ 	.short	(.L_1471 - .L_1470)


	//   ....[0]....
.L_1470:
        /*0600*/ 	.word	0x00005f30


	//   ....[1]....
        /*0604*/ 	.word	0x00006260


	//----- nvinfo : EIATTR_MAX_THREADS
	.align		4
.L_1471:
        /*0608*/ 	.byte	0x04, 0x05
        /*060a*/ 	.short	(.L_1473 - .L_1472)
.L_1472:
        /*060c*/ 	.word	0x00000080
        /*0610*/ 	.word	0x00000001
        /*0614*/ 	.word	0x00000001


	//----- nvinfo : EIATTR_CRS_STACK_SIZE
	.align		4
.L_1473:
        /*0618*/ 	.byte	0x04, 0x1e
        /*061a*/ 	.short	(.L_1475 - .L_1474)
.L_1474:
        /*061c*/ 	.word	0x00000000


	//----- nvinfo : EIATTR_CBANK_PARAM_SIZE
	.align		4
.L_1475:
        /*0620*/ 	.byte	0x03, 0x19
        /*0622*/ 	.short	0x01f0


	//----- nvinfo : EIATTR_PARAM_CBANK
	.align		4
        /*0624*/ 	.byte	0x04, 0x0a
        /*0626*/ 	.short	(.L_1477 - .L_1476)
	.align		4
.L_1476:
        /*0628*/ 	.word	index@(.nv.constant0._Z25selective_scan_bwd_kernelI32Selective_Scan_bwd_kernel_traitsILi128ELi16ELb1ELb1ELb0ELb0ELb0EN3c104HalfEfEEv12SSMParamsBwd)
        /*062c*/ 	.short	0x0210
        /*062e*/ 	.short	0x01f0


	//----- nvinfo : EIATTR_SW_WAR
	.align		4
.L_1477:
        /*0630*/ 	.byte	0x04, 0x36
        /*0632*/ 	.short	(.L_1479 - .L_1478)
.L_1478:
        /*0634*/ 	.word	0x00000008
.L_1479:


//--------------------- .nv.info._Z25selective_scan_bwd_kernelI32Selective_Scan_bwd_kernel_traitsILi128ELi16ELb1ELb1ELb0ELb0ELb1EN3c104HalfEfEEv12SSMParamsBwd --------------------------
	.section	.nv.info._Z25selective_scan_bwd_kernelI32Selective_Scan_bwd_kernel_traitsILi128ELi16ELb1ELb1ELb0ELb0ELb1EN3c104HalfEfEEv12SSMParamsBwd,"",@"SHT_CUDA_INFO"
	.sectionflags	@""
	.align	4


	//----- nvinfo : EIATTR_CUDA_API_VERSION
	.align		4
        /*0000*/ 	.byte	0x04, 0x37
        /*0002*/ 	.short	(.L_1481 - .L_1480)
.L_1480:
        /*0004*/ 	.word	0x00000082


	//----- nvinfo : EIATTR_KPARAM_INFO
	.align		4
.L_1481:
        /*0008*/ 	.byte	0x04, 0x17
        /*000a*/ 	.short	(.L_1483 - .L_1482)
.L_1482:
        /*000c*/ 	.word	0x00000000
        /*0010*/ 	.short	0x0000
        /*0012*/ 	.short	0x0000
        /*0014*/ 	.byte	0x00, 0xf0, 0xc1, 0x07


	//----- nvinfo : EIATTR_SPARSE_MMA_MASK
	.align		4
.L_1483:
        /*0018*/ 	.byte	0x03, 0x50
        /*001a*/ 	.short	0x0000


	//----- nvinfo : EIATTR_MAXREG_COUNT
	.align		4
        /*001c*/ 	.byte	0x03, 0x1b
        /*001e*/ 	.short	0x00a8


	//----- nvinfo : EIATTR_NUM_BARRIERS
	.align		4
        /*0020*/ 	.byte	0x02, 0x4c
        /*0022*/ 	.byte	0x01
	.zero		1


	//----- nvinfo : EIATTR_ANNOTATIONS
	.align		4
        /*0024*/ 	.byte	0x04, 0x55
        /*0026*/ 	.short	(.L_1485 - .L_1484)


	//   ....[0]....
.L_1484:
        /* <DEDUP_REMOVED lines=54> */


	//----- nvinfo : EIATTR_MERCURY_ISA_VERSION
	.align		4
.L_1485:
        /*0370*/ 	.byte	0x03, 0x5f
        /*0372*/ 	.short	0x0101


	//----- nvinfo : EIATTR_COOP_GROUP_MASK_REGIDS
	.align		4
        /*0374*/ 	.byte	0x04, 0x29
        /*0376*/ 	.short	(.L_1487 - .L_1486)


	//   ....[0]....
.L_1486:
        /*0378*/ 	.word	0xffffffff


	//   ....[1]....
        /*037c*/ 	.word	0xffffffff


	//   ....[2]....
        /*0380*/ 	.word	0xffffffff


	//   ....[3]....
        /*0384*/ 	.word	0xffffffff


	//   ....[4]....
        /*0388*/ 	.word	0xffffffff


	//   ....[5]....
        /*038c*/ 	.word	0xffffffff


	//   ....[6]....
        /*0390*/ 	.word	0xffffffff


	//   ....[7]....
        /*0394*/ 	.word	0xffffffff


	//   ....[8]....
        /*0398*/ 	.word	0xffffffff


	//   ....[9]....
        /*039c*/ 	.word	0xffffffff


	//   ....[10]....
        /*03a0*/ 	.word	0xffffffff


	//   ....[11]....
        /*03a4*/ 	.word	0xffffffff


	//   ....[12]....
        /*03a8*/ 	.word	0xffffffff


	//   ....[13]....
        /*03ac*/ 	.word	0xffffffff


	//   ....[14]....
        /*03b0*/ 	.word	0xffffffff


	//   ....[15]....
        /*03b4*/ 	.word	0xffffffff


	//   ....[16]....
        /*03b8*/ 	.word	0xffffffff


	//   ....[17]....
        /*03bc*/ 	.word	0xffffffff


	//   ....[18]....
        /*03c0*/ 	.word	0xffffffff


	//   ....[19]....
        /*03c4*/ 	.word	0xffffffff


	//   ....[20]....
        /*03c8*/ 	.word	0xffffffff


	//   ....[21]....
        /*03cc*/ 	.word	0xffffffff


	//   ....[22]....
        /*03d0*/ 	.word	0xffffffff


	//   ....[23]....
        /*03d4*/ 	.word	0xffffffff


	//   ....[24]....
        /*03d8*/ 	.word	0xffffffff


	//   ....[25]....
        /*03dc*/ 	.word	0xffffffff


	//   ....[26]....
        /*03e0*/ 	.word	0xffffffff


	//   ....[27]....
        /*03e4*/ 	.word	0xffffffff


	//   ....[28]....
        /*03e8*/ 	.word	0xffffffff


	//   ....[29]....
        /*03ec*/ 	.word	0xffffffff


	//   ....[30]....
        /*03f0*/ 	.word	0xffffffff


	//   ....[31]....
        /*03f4*/ 	.word	0xffffffff


	//   ....[32]....
        /*03f8*/ 	.word	0xffffffff


	//   ....[33]....
        /*03fc*/ 	.word	0xffffffff


	//   ....[34]....
        /*0400*/ 	.word	0xffffffff


	//   ....[35]....
        /*0404*/ 	.word	0xffffffff


	//   ....[36]....
        /*0408*/ 	.word	0xffffffff


	//   ....[37]....
        /*040c*/ 	.word	0xffffffff


	//   ....[38]....
        /*0410*/ 	.word	0xffffffff


	//   ....[39]....
        /*0414*/ 	.word	0xffffffff


	//   ....[40]....
        /*0418*/ 	.word	0xffffffff


	//   ....[41]....
        /*041c*/ 	.word	0xffffffff


	//   ....[42]....
        /*0420*/ 	.word	0xffffffff


	//   ....[43]....
        /*0424*/ 	.word	0xffffffff


	//   ....[44]....
        /*0428*/ 	.word	0xffffffff


	//   ....[45]....
        /*042c*/ 	.word	0xffffffff


	//   ....[46]....
        /*0430*/ 	.word	0xffffffff


	//   ....[47]....
        /*0434*/ 	.word	0xffffffff


	//   ....[48]....
        /*0438*/ 	.word	0xffffffff


	//   ....[49]....
        /*043c*/ 	.word	0xffffffff


	//   ....[50]....
        /*0440*/ 	.word	0xffffffff


	//   ....[51]....
        /*0444*/ 	.word	0xffffffff


	//   ....[52]....
        /*0448*/ 	.word	0xffffffff


	//   ....[53]....
        /*044c*/ 	.word	0xffffffff


	//   ....[54]....
        /*0450*/ 	.word	0xffffffff


	//   ....[55]....
        /*0454*/ 	.word	0xffffffff


	//   ....[56]....
        /*0458*/ 	.word	0xffffffff


	//   ....[57]....
        /*045c*/ 	.word	0xffffffff


	//   ....[58]....
        /*0460*/ 	.word	0xffffffff


	//   ....[59]....
        /*0464*/ 	.word	0xffffffff


	//   ....[60]....
        /*0468*/ 	.word	0x0500009a


	//   ....[61]....
        /*046c*/ 	.word	0x0500009a


	//   ....[62]....
        /*0470*/ 	.word	0x0500009a


	//   ....[63]....
        /*0474*/ 	.word	0x0500009a


	//   ....[64]....
        /*0478*/ 	.word	0x0500009a


	//   ....[65]....
        /*047c*/ 	.word	0x0500009a


	//   ....[66]....
        /*0480*/ 	.word	0x0500009a


	//   ....[67]....
        /*0484*/ 	.word	0x0500009a


	//   ....[68]....
        /*0488*/ 	.word	0x0500009a


	//   ....[69]....
        /*048c*/ 	.word	0x0500009a


	//   ....[70]....
        /*0490*/ 	.word	0x0500009a


	//   ....[71]....
        /*0494*/ 	.word	0x0500009a


	//   ....[72]....
        /*0498*/ 	.word	0x0500009a


	//   ....[73]....
        /*049c*/ 	.word	0x0500009a


	//   ....[74]....
        /*04a0*/ 	.word	0x0500009a


	//   ....[75]....
        /*04a4*/ 	.word	0x0500009a


	//   ....[76]....
        /*04a8*/ 	.word	0x0500009a


	//   ....[77]....
        /*04ac*/ 	.word	0x0500009a


	//   ....[78]....
        /*04b0*/ 	.word	0x0500009a


	//   ....[79]....
        /*04b4*/ 	.word	0x0500009a


	//   ....[80]....
        /*04b8*/ 	.word	0x0500009a


	//   ....[81]....
        /*04bc*/ 	.word	0x0500009a


	//   ....[82]....
        /*04c0*/ 	.word	0x0500009a


	//   ....[83]....
        /*04c4*/ 	.word	0x0500009a


	//   ....[84]....
        /*04c8*/ 	.word	0x0500009a


	//   ....[85]....
        /*04cc*/ 	.word	0x0500009a


	//   ....[86]....
        /*04d0*/ 	.word	0x0500009a


	//   ....[87]....
        /*04d4*/ 	.word	0x0500009a


	//   ....[88]....
        /*04d8*/ 	.word	0x0500009a


	//   ....[89]....
        /*04dc*/ 	.word	0x0500009a


	//   ....[90]....
        /*04e0*/ 	.word	0x0500009a


	//   ....[91]....
        /*04e4*/ 	.word	0x0500009a


	//----- nvinfo : EIATTR_COOP_GROUP_INSTR_OFFSETS
	.align		4
.L_1487:
        /*04e8*/ 	.byte	0x04, 0x28
        /*04ea*/ 	.short	(.L_1489 - .L_1488)


	//   ....[0]....
.L_1488:
        /*04ec*/ 	.word	0x00000c40


	//   ....[1]....
        /*04f0*/ 	.word	0x00000ce0


	//   ....[2]....
        /*04f4*/ 	.word	0x00000e70


	//   ....[3]....
        /*04f8*/ 	.word	0x00001000


	//   ....[4]....
        /*04fc*/ 	.word	0x000019c0


	//   ....[5]....
        /*0500*/ 	.word	0x00002300


	//   ....[6]....
        /*0504*/ 	.word	0x000026a0


	//   ....[7]....
        /*0508*/ 	.word	0x000032e0


	//   ....[8]....
        /*050c*/ 	.word	0x00003cd0


	//   ....[9]....
        /*0510*/ 	.word	0x00003cf0


	//   ....[10]....
        /*0514*/ 	.word	0x00003d20


	//   ....[11]....
        /*0518*/ 	.word	0x00003d40


	//   ....[12]....
        /*051c*/ 	.word	0x00003d70


	//   ....[13]....
        /*0520*/ 	.word	0x00003d90


	//   ....[14]....
        /*0524*/ 	.word	0x00003dc0


	//   ....[15]....
        /*0528*/ 	.word	0x00003de0


	//   ....[16]....
        /*052c*/ 	.word	0x00003e10


	//   ....[17]....
        /*0530*/ 	.word	0x00003e20


	//   ....[18]....
        /*0534*/ 	.word	0x00003ec0


	//   ....[19]....
        /*0538*/ 	.word	0x00003ed0


	//   ....[20]....
        /*053c*/ 	.word	0x00003ee0


	//   ....[21]....
        /*0540*/ 	.word	0x00003ef0


	//   ....[22]....
        /*0544*/ 	.word	0x000044b0


	//   ....[23]....
        /*0548*/ 	.word	0x000044c0


	//   ....[24]....
        /*054c*/ 	.word	0x000044d0


	//   ....[25]....
        /*0550*/ 	.word	0x00004500


	//   ....[26]....
        /*0554*/ 	.word	0x00004510


	//   ....[27]....
        /*0558*/ 	.word	0x00004540


	//   ....[28]....
        /*055c*/ 	.word	0x00004550


	//   ....[29]....
        /*0560*/ 	.word	0x00004580


	//   ....[30]....
        /*0564*/ 	.word	0x00004590


	//   ....[31]....
        /*0568*/ 	.word	0x000045c0


	//   ....[32]....
        /*056c*/ 	.word	0x000045d0


	//   ....[33]....
        /*0570*/ 	.word	0x000045f0


	//   ....[34]....
        /*0574*/ 	.word	0x00004610


	//   ....[35]....
        /*0578*/ 	.word	0x00004620


	//   ....[36]....
        /*057c*/ 	.word	0x00004630


	//   ....[37]....
        /*0580*/ 	.word	0x00004640


	//   ....[38]....
        /*0584*/ 	.word	0x00005e70


	//   ....[39]....
        /*0588*/ 	.word	0x00005e80


	//   ....[40]....
        /*058c*/ 	.word	0x00005ed0


	//   ....[41]....
        /*0590*/ 	.word	0x00005ee0


	//   ....[42]....
        /*0594*/ 	.word	0x00005f10


	//   ....[43]....
        /*0598*/ 	.word	0x00005f30


	//   ....[44]....
        /*059c*/ 	.word	0x00005f80


	//   ....[45]....
        /*05a0*/ 	.word	0x00006100


	//   ....[46]....
        /*05a4*/ 	.word	0x00006250


	//   ....[47]....
        /*05a8*/ 	.word	0x00006260


	//   ....[48]....
        /*05ac*/ 	.word	0x00006b90


	//   ....[49]....
        /*05b0*/ 	.word	0x00006da0


	//   ....[50]....
        /*05b4*/ 	.word	0x00007030


	//   ....[51]....
        /*05b8*/ 	.word	0x00007050


	//   ....[52]....
        /*05bc*/ 	.word	0x00007080


	//   ....[53]....
        /*05c0*/ 	.word	0x000070d0


	//   ....[54]....
        /*05c4*/ 	.word	0x000070f0


	//   ....[55]....
        /*05c8*/ 	.word	0x000072e0


	//   ....[56]....
        /*05cc*/ 	.word	0x00007300


	//   ....[57]....
        /*05d0*/ 	.word	0x00007330


	//   ....[58]....
        /*05d4*/ 	.word	0x00007380


	//   ....[59]....
        /*05d8*/ 	.word	0x000073a0


	//   ....[60]....
        /*05dc*/ 	.word	0x000078a0


	//   ....[61]....
        /*05e0*/ 	.word	0x000078f0


	//   ....[62]....
        /*05e4*/ 	.word	0x00007990


	//   ....[63]....
        /*05e8*/ 	.word	0x000079e0


	//   ....[64]....
        /*05ec*/ 	.word	0x00007a80


	//   ....[65]....
        /*05f0*/ 	.word	0x00007ad0


	//   ....[66]....
        /*05f4*/ 	.word	0x00007b70


	//   ....[67]....
        /*05f8*/ 	.word	0x00007bc0


	//   ....[68]....
        /*05fc*/ 	.word	0x00007c60


	//   ....[69]....
        /*0600*/ 	.word	0x00007cb0


	//   ....[70]....
        /*0604*/ 	.word	0x00007d50


	//   ....[71]....
        /*0608*/ 	.word	0x00007df0


	//   ....[72]....
        /*060c*/ 	.word	0x00007e90


	//   ....[73]....
        /*0610*/ 	.word	0x00007f30


	//   ....[74]....
        /*0614*/ 	.word	0x00007f90


	//   ....[75]....
        /*0618*/ 	.word	0x00007fe0


	//   ....[76]....
        /*061c*/ 	.word	0x00008070


	//   ....[77]....
        /*0620*/ 	.word	0x000080c0


	//   ....[78]....
        /*0624*/ 	.word	0x00008150


	//   ....[79]....
        /*0628*/ 	.word	0x000081a0


	//   ....[80]....
        /*062c*/ 	.word	0x00008230


	//   ....[81]....
        /*0630*/ 	.word	0x00008280


	//   ....[82]....
        /*0634*/ 	.word	0x00008310


	//   ....[83]....
        /*0638*/ 	.word	0x00008360


	//   ....[84]....
        /*063c*/ 	.word	0x000083f0


	//   ....[85]....
        /*0640*/ 	.word	0x00008440


	//   ....[86]....
        /*0644*/ 	.word	0x000084e0


	//   ....[87]....
        /*0648*/ 	.word	0x00008530


	//   ....[88]....
        /*064c*/ 	.word	0x00008590


	//   ....[89]....
        /*0650*/ 	.word	0x000085e0


	//   ....[90]....
        /*0654*/ 	.word	0x00008640


	//   ....[91]....
        /*0658*/ 	.word	0x00008690


	//----- nvinfo : EIATTR_EXIT_INSTR_OFFSETS
	.align		4
.L_1489:
        /*065c*/ 	.byte	0x04, 0x1c
        /*065e*/ 	.short	(.L_1491 - .L_1490)


	//   ....[0]....
.L_1490:
        /*0660*/ 	.word	0x00007510


	//   ....[1]....
        /*0664*/ 	.word	0x00007840


	//----- nvinfo : EIATTR_MAX_THREADS
	.align		4
.L_1491:
        /*0668*/ 	.byte	0x04, 0x05
        /*066a*/ 	.short	(.L_1493 - .L_1492)
.L_1492:
        /*066c*/ 	.word	0x00000080
        /*0670*/ 	.word	0x00000001
        /*0674*/ 	.word	0x00000001


	//----- nvinfo : EIATTR_CRS_STACK_SIZE
	.align		4
.L_1493:
        /*0678*/ 	.byte	0x04, 0x1e
        /*067a*/ 	.short	(.L_1495 - .L_1494)
.L_1494:
        /*067c*/ 	.word	0x00000000


	//----- nvinfo : EIATTR_CBANK_PARAM_SIZE
	.align		4
.L_1495:
        /*0680*/ 	.byte	0x03, 0x19
        /*0682*/ 	.short	0x01f0


	//----- nvinfo : EIATTR_PARAM_CBANK
	.align		4
        /*0684*/ 	.byte	0x04, 0x0a
        /*0686*/ 	.short	(.L_1497 - .L_1496)
	.align		4
.L_1496:
        /*0688*/ 	.word	index@(.nv.constant0._Z25selective_scan_bwd_kernelI32Selective_Scan_bwd_kernel_traitsILi128ELi16ELb1ELb1ELb0ELb0ELb1EN3c104HalfEfEEv12SSMParamsBwd)
        /*068c*/ 	.short	0x0210
        /*068e*/ 	.short	0x01f0


	//----- nvinfo : EIATTR_SW_WAR
	.align		4
.L_1497:
        /*0690*/ 	.byte	0x04, 0x36
        /*0692*/ 	.short	(.L_1499 - .L_1498)
.L_1498:
        /*0694*/ 	.word	0x00000008
.L_1499:


//--------------------- .nv.info._Z25selective_scan_bwd_kernelI32Selective_Scan_bwd_kernel_traitsILi128ELi16ELb1ELb1ELb0ELb1ELb0EN3c104HalfEfEEv12SSMParamsBwd --------------------------
	.section	.nv.info._Z25selective_scan_bwd_kernelI32Selective_Scan_bwd_kernel_traitsILi128ELi16ELb1ELb1ELb0ELb1ELb0EN3c104HalfEfEEv12SSMParamsBwd,"",@"SHT_CUDA_INFO"
	.sectionflags	@""
	.align	4


	//----- nvinfo : EIATTR_CUDA_API_VERSION
	.align		4
        /*0000*/ 	.byte	0x04, 0x37
        /*0002*/ 	.short	(.L_1501 - .L_1500)
.L_1500:
        /*0004*/ 	.word	0x00000082


	//----- nvinfo : EIATTR_KPARAM_INFO
	.align		4
.L_1501:
        /*0008*/ 	.byte	0x04, 0x17
        /*000a*/ 	.short	(.L_1503 - .L_1502)
.L_1502:
        /*000c*/ 	.word	0x00000000
        /*0010*/ 	.short	0x0000
        /*0012*/ 	.short	0x0000
        /*0014*/ 	.byte	0x00, 0xf0, 0xc1, 0x07


	//----- nvinfo : EIATTR_SPARSE_MMA_MASK
	.align		4
.L_1503:
        /*0018*/ 	.byte	0x03, 0x50
        /*001a*/ 	.short	0x0000


	//----- nvinfo : EIATTR_MAXREG_COUNT
	.align		4
        /*001c*/ 	.byte	0x03, 0x1b
        /*001e*/ 	.short	0x00a8


	//----- nvinfo : EIATTR_NUM_BARRIERS
	.align		4
        /*0020*/ 	.byte	0x02, 0x4c
        /*0022*/ 	.byte	0x01
	.zero		1


	//----- nvinfo : EIATTR_ANNOTATIONS
	.align		4
        /*0024*/ 	.byte	0x04, 0x55
        /*0026*/ 	.short	(.L_1505 - .L_1504)


	//   ....[0]....
.L_1504:
        /* <DEDUP_REMOVED lines=48> */


	//----- nvinfo : EIATTR_MERCURY_ISA_VERSION
	.align		4
.L_1505:
        /*0318*/ 	.byte	0x03, 0x5f
        /*031a*/ 	.short	0x0101


	//----- nvinfo : EIATTR_COOP_GROUP_MASK_REGIDS
	.align		4
        /*031c*/ 	.byte	0x04, 0x29
        /*031e*/ 	.short	(.L_1507 - .L_1506)


	//   ....[0]....
.L_1506:
        /*0320*/ 	.word	0xffffffff


	//   ....[1]....
        /*0324*/ 	.word	0xffffffff


	//   ....[2]....
        /*0328*/ 	.word	0xffffffff


	//   ....[3]....
        /*032c*/ 	.word	0xffffffff


	//   ....[4]....
        /*0330*/ 	.word	0xffffffff


	//   ....[5]....
        /*0334*/ 	.word	0xffffffff


	//   ....[6]....
        /*0338*/ 	.word	0xffffffff


	//   ....[7]....
        /*033c*/ 	.word	0xffffffff


	//   ....[8]....
        /*0340*/ 	.word	0xffffffff


	//   ....[9]....
        /*0344*/ 	.word	0xffffffff


	//   ....[10]....
        /*0348*/ 	.word	0xffffffff


	//   ....[11]....
        /*034c*/ 	.word	0xffffffff


	//   ....[12]....
        /*0350*/ 	.word	0xffffffff


	//   ....[13]....
        /*0354*/ 	.word	0xffffffff


	//   ....[14]....
        /*0358*/ 	.word	0xffffffff


	//   ....[15]....
        /*035c*/ 	.word	0xffffffff


	//   ....[16]....
        /*0360*/ 	.word	0xffffffff


	//   ....[17]....
        /*0364*/ 	.word	0xffffffff


	//   ....[18]....
        /*0368*/ 	.word	0xffffffff


	//   ....[19]....
        /*036c*/ 	.word	0xffffffff


	//   ....[20]....
        /*0370*/ 	.word	0xffffffff


	//   ....[21]....
        /*0374*/ 	.word	0xffffffff


	//   ....[22]....
        /*0378*/ 	.word	0xffffffff


	//   ....[23]....
        /*037c*/ 	.word	0xffffffff


	//   ....[24]....
        /*0380*/ 	.word	0xffffffff


	//   ....[25]....
        /*0384*/ 	.word	0xffffffff


	//   ....[26]....
        /*0388*/ 	.word	0xffffffff


	//   ....[27]....
        /*038c*/ 	.word	0xffffffff


	//   ....[28]....
        /*0390*/ 	.word	0xffffffff


	//   ....[29]....
        /*0394*/ 	.word	0xffffffff


	//   ....[30]....
        /*0398*/ 	.word	0xffffffff


	//   ....[31]....
        /*039c*/ 	.word	0xffffffff


	//   ....[32]....
        /*03a0*/ 	.word	0xffffffff


	//   ....[33]....
        /*03a4*/ 	.word	0xffffffff


	//   ....[34]....
        /*03a8*/ 	.word	0xffffffff


	//   ....[35]....
        /*03ac*/ 	.word	0xffffffff


	//   ....[36]....
        /*03b0*/ 	.word	0xffffffff


	//   ....[37]....
        /*03b4*/ 	.word	0xffffffff


	//   ....[38]....
        /*03b8*/ 	.word	0xffffffff


	//   ....[39]....
        /*03bc*/ 	.word	0xffffffff


	//   ....[40]....
        /*03c0*/ 	.word	0xffffffff


	//   ....[41]....
        /*03c4*/ 	.word	0xffffffff


	//   ....[42]....
        /*03c8*/ 	.word	0xffffffff


	//   ....[43]....
        /*03cc*/ 	.word	0xffffffff


	//   ....[44]....
        /*03d0*/ 	.word	0xffffffff


	//   ....[45]....
        /*03d4*/ 	.word	0xffffffff


	//   ....[46]....
        /*03d8*/ 	.word	0xffffffff


	//   ....[47]....
        /*03dc*/ 	.word	0xffffffff


	//   ....[48]....
        /*03e0*/ 	.word	0xffffffff


	//   ....[49]....
        /*03e4*/ 	.word	0xffffffff


	//   ....[50]....
        /*03e8*/ 	.word	0xffffffff


	//   ....[51]....
        /*03ec*/ 	.word	0xffffffff


	//   ....[52]....
        /*03f0*/ 	.word	0xffffffff


	//   ....[53]....
        /*03f4*/ 	.word	0xffffffff


	//   ....[54]....
        /*03f8*/ 	.word	0xffffffff


	//   ....[55]....
        /*03fc*/ 	.word	0xffffffff


	//   ....[56]....
        /*0400*/ 	.word	0xffffffff


	//   ....[57]....
        /*0404*/ 	.word	0x05000099


	//   ....[58]....
        /*0408*/ 	.word	0x05000099


	//   ....[59]....
        /*040c*/ 	.word	0x05000099


	//   ....[60]....
        /*0410*/ 	.word	0x05000099


	//   ....[61]....
        /*0414*/ 	.word	0x05000099


	//   ....[62]....
        /*0418*/ 	.word	0x05000099


	//   ....[63]....
        /*041c*/ 	.word	0x05000099


	//   ....[64]....
        /*0420*/ 	.word	0x05000099


	//   ....[65]....
        /*0424*/ 	.word	0x05000099


	//   ....[66]....
        /*0428*/ 	.word	0x05000099


	//   ....[67]....
        /*042c*/ 	.word	0x05000099


	//   ....[68]....
        /*0430*/ 	.word	0x05000099


	//   ....[69]....
        /*0434*/ 	.word	0x05000099


	//   ....[70]....
        /*0438*/ 	.word	0x05000099


	//   ....[71]....
        /*043c*/ 	.word	0x05000099


	//   ....[72]....
        /*0440*/ 	.word	0x05000099


	//   ....[73]....
        /*0444*/ 	.word	0x05000099


	//   ....[74]....
        /*0448*/ 	.word	0x05000099


	//   ....[75]....
        /*044c*/ 	.word	0x05000099


	//   ....[76]....
        /*0450*/ 	.word	0x05000099


	//   ....[77]....
        /*0454*/ 	.word	0x05000099


	//   ....[78]....
        /*0458*/ 	.word	0x05000099


	//   ....[79]....
        /*045c*/ 	.word	0x05000099


	//   ....[80]....
        /*0460*/ 	.word	0x05000099


	//   ....[81]....
        /*0464*/ 	.word	0x05000099


	//   ....[82]....
        /*0468*/ 	.word	0x05000099


	//   ....[83]....
        /*046c*/ 	.word	0x05000099


	//   ....[84]....
        /*0470*/ 	.word	0x05000099


	//   ....[85]....
        /*0474*/ 	.word	0x05000099


	//   ....[86]....
        /*0478*/ 	.word	0x05000099


	//   ....[87]....
        /*047c*/ 	.word	0x05000099


	//   ....[88]....
        /*0480*/ 	.word	0x05000099


	//----- nvinfo : EIATTR_COOP_GROUP_INSTR_OFFSETS
	.align		4
.L_1507:
        /*0484*/ 	.byte	0x04, 0x28
        /*0486*/ 	.short	(.L_1509 - .L_1508)


	//   ....[0]....
.L_1508:
        /*0488*/ 	.word	0x00000bb0


	//   ....[1]....
        /*048c*/ 	.word	0x00000c60


	//   ....[2]....
        /*0490*/ 	.word	0x00000eb0


	//   ....[3]....
        /*0494*/ 	.word	0x00003e30


	//   ....[4]....
        /*0498*/ 	.word	0x00004830


	//   ....[5]....
        /*049c*/ 	.word	0x00004850


	//   ....[6]....
        /*04a0*/ 	.word	0x00004880


	//   ....[7]....
        /*04a4*/ 	.word	0x000048a0


	//   ....[8]....
        /*04a8*/ 	.word	0x000048d0


	//   ....[9]....
        /*04ac*/ 	.word	0x000048f0


	//   ....[10]....
        /*04b0*/ 	.word	0x00004920


	//   ....[11]....
        /*04b4*/ 	.word	0x00004940


	//   ....[12]....
        /*04b8*/ 	.word	0x00004970


	//   ....[13]....
        /*04bc*/ 	.word	0x00004980


	//   ....[14]....
        /*04c0*/ 	.word	0x00004a20


	//   ....[15]....
        /*04c4*/ 	.word	0x00004a30


	//   ....[16]....
        /*04c8*/ 	.word	0x00004a40


	//   ....[17]....
        /*04cc*/ 	.word	0x00004a50


	//   ....[18]....
        /*04d0*/ 	.word	0x00005170


	//   ....[19]....
        /*04d4*/ 	.word	0x00005180


	//   ....[20]....
        /*04d8*/ 	.word	0x00005190


	//   ....[21]....
        /*04dc*/ 	.word	0x000051c0


	//   ....[22]....
        /*04e0*/ 	.word	0x000051d0


	//   ....[23]....
        /*04e4*/ 	.word	0x00005200


	//   ....[24]....
        /*04e8*/ 	.word	0x00005210


	//   ....[25]....
        /*04ec*/ 	.word	0x00005240


	//   ....[26]....
        /*04f0*/ 	.word	0x00005250


	//   ....[27]....
        /*04f4*/ 	.word	0x00005280


	//   ....[28]....
        /*04f8*/ 	.word	0x00005290


	//   ....[29]....
        /*04fc*/ 	.word	0x000052c0


	//   ....[30]....
        /*0500*/ 	.word	0x000052d0


	//   ....[31]....
        /*0504*/ 	.word	0x000052e0


	//   ....[32]....
        /*0508*/ 	.word	0x000052f0


	//   ....[33]....
        /*050c*/ 	.word	0x00005300


	//   ....[34]....
        /*0510*/ 	.word	0x00006b70


	//   ....[35]....
        /*0514*/ 	.word	0x00006b80


	//   ....[36]....
        /*0518*/ 	.word	0x00006dc0


	//   ....[37]....
        /*051c*/ 	.word	0x00006df0


	//   ....[38]....
        /*0520*/ 	.word	0x00006e80


	//   ....[39]....
        /*0524*/ 	.word	0x00006e90


	//   ....[40]....
        /*0528*/ 	.word	0x00006ec0


	//   ....[41]....
        /*052c*/ 	.word	0x00006ee0


	//   ....[42]....
        /*0530*/ 	.word	0x00006f80


	//   ....[43]....
        /*0534*/ 	.word	0x00006f90


	//   ....[44]....
        /*0538*/ 	.word	0x00007760


	//   ....[45]....
        /*053c*/ 	.word	0x00007f10


	//   ....[46]....
        /*0540*/ 	.word	0x00008270


	//   ....[47]....
        /*0544*/ 	.word	0x000085b0


	//   ....[48]....
        /*0548*/ 	.word	0x000085d0


	//   ....[49]....
        /*054c*/ 	.word	0x00008600


	//   ....[50]....
        /*0550*/ 	.word	0x00008650


	//   ....[51]....
        /*0554*/ 	.word	0x00008670


	//   ....[52]....
        /*0558*/ 	.word	0x00008860


	//   ....[53]....
        /*055c*/ 	.word	0x00008880


	//   ....[54]....
        /*0560*/ 	.word	0x000088b0


	//   ....[55]....
        /*0564*/ 	.word	0x00008900


	//   ....[56]....
        /*0568*/ 	.word	0x00008920


	//   ....[57]....
        /*056c*/ 	.word	0x00008e20


	//   ....[58]....
        /*0570*/ 	.word	0x00008e70


	//   ....[59]....
        /*0574*/ 	.word	0x00008f10


	//   ....[60]....
        /*0578*/ 	.word	0x00008f60


	//   ....[61]....
        /*057c*/ 	.word	0x00009000


	//   ....[62]....
        /*0580*/ 	.word	0x00009050


	//   ....[63]....
        /*0584*/ 	.word	0x000090f0


	//   ....[64]....
        /*0588*/ 	.word	0x00009140


	//   ....[65]....
        /*058c*/ 	.word	0x000091e0


	//   ....[66]....
        /*0590*/ 	.word	0x00009230


	//   ....[67]....
        /*0594*/ 	.word	0x000092d0


	//   ....[68]....
        /*0598*/ 	.word	0x00009370


	//   ....[69]....
        /*059c*/ 	.word	0x00009410


	//   ....[70]....
        /*05a0*/ 	.word	0x000094b0


	//   ....[71]....
        /*05a4*/ 	.word	0x00009500


	//   ....[72]....
        /*05a8*/ 	.word	0x00009560


	//   ....[73]....
        /*05ac*/ 	.word	0x000095f0


	//   ....[74]....
        /*05b0*/ 	.word	0x00009640


	//   ....[75]....
        /*05b4*/ 	.word	0x000096d0


	//   ....[76]....
        /*05b8*/ 	.word	0x00009720


	//   ....[77]....
        /*05bc*/ 	.word	0x000097b0


	//   ....[78]....
        /*05c0*/ 	.word	0x00009800


	//   ....[79]....
        /*05c4*/ 	.word	0x00009890


	//   ....[80]....
        /*05c8*/ 	.word	0x000098e0


	//   ....[81]....
        /*05cc*/ 	.word	0x00009970


	//   ....[82]....
        /*05d0*/ 	.word	0x000099c0


	//   ....[83]....
        /*05d4*/ 	.word	0x00009a60


	//   ....[84]....
        /*05d8*/ 	.word	0x00009ab0


	//   ....[85]....
        /*05dc*/ 	.word	0x00009b00


	//   ....[86]....
        /*05e0*/ 	.word	0x00009b50


	//   ....[87]....
        /*05e4*/ 	.word	0x00009ba0


	//   ....[88]....
        /*05e8*/ 	.word	0x00009bf0


	//----- nvinfo : EIATTR_EXIT_INSTR_OFFSETS
	.align		4
.L_1509:
        /*05ec*/ 	.byte	0x04, 0x1c
        /*05ee*/ 	.short	(.L_1511 - .L_1510)


	//   ....[0]....
.L_1510:
        /*05f0*/ 	.word	0x00008a90


	//   ....[1]....
        /*05f4*/ 	.word	0x00008dc0


	//----- nvinfo : EIATTR_MAX_THREADS
	.align		4
.L_1511:
        /*05f8*/ 	.byte	0x04, 0x05
        /*05fa*/ 	.short	(.L_1513 - .L_1512)
.L_1512:
        /*05fc*/ 	.word	0x00000080
        /*0600*/ 	.word	0x00000001
        /*0604*/ 	.word	0x00000001


	//----- nvinfo : EIATTR_CRS_STACK_SIZE
	.align		4
.L_1513:
        /*0608*/ 	.byte	0x04, 0x1e
        /*060a*/ 	.short	(.L_1515 - .L_1514)
.L_1514:
        /*060c*/ 	.word	0x00000000


	//----- nvinfo : EIATTR_CBANK_PARAM_SIZE
	.align		4
.L_1515:
        /*0610*/ 	.byte	0x03, 0x19
        /*0612*/ 	.short	0x01f0


	//----- nvinfo : EIATTR_PARAM_CBANK
	.align		4
        /*0614*/ 	.byte	0x04, 0x0a
        /*0616*/ 	.short	(.L_1517 - .L_1516)
	.align		4
.L_1516:
        /*0618*/ 	.word	index@(.nv.constant0._Z25selective_scan_bwd_kernelI32Selective_Scan_bwd_kernel_traitsILi128ELi16ELb1ELb1ELb0ELb1ELb0EN3c104HalfEfEEv12SSMParamsBwd)
        /*061c*/ 	.short	0x0210
        /*061e*/ 	.short	0x01f0


	//----- nvinfo : EIATTR_SW_WAR
	.align		4
.L_1517:
        /*0620*/ 	.byte	0x04, 0x36
        /*0622*/ 	.short	(.L_1519 - .L_1518)
.L_1518:
        /*0624*/ 	.word	0x00000008
.L_1519:


//--------------------- .nv.info._Z25selective_scan_bwd_kernelI32Selective_Scan_bwd_kernel_traitsILi128ELi16ELb1ELb1ELb0ELb1ELb1EN3c104HalfEfEEv12SSMParamsBwd --------------------------
	.section	.nv.info._Z25selective_scan_bwd_kernelI32Selective_Scan_bwd_kernel_traitsILi128ELi16ELb1ELb1ELb0ELb1ELb1EN3c104HalfEfEEv12SSMParamsBwd,"",@"SHT_CUDA_INFO"
	.sectionflags	@""
	.align	4


	//----- nvinfo : EIATTR_CUDA_API_VERSION
	.align		4
        /*0000*/ 	.byte	0x04, 0x37
        /*0002*/ 	.short	(.L_1521 - .L_1520)
.L_1520:
        /*0004*/ 	.word	0x00000082


	//----- nvinfo : EIATTR_KPARAM_INFO
	.align		4
.L_1521:
        /*0008*/ 	.byte	0x04, 0x17
        /*000a*/ 	.short	(.L_1523 - .L_1522)
.L_1522:
        /*000c*/ 	.word	0x00000000
        /*0010*/ 	.short	0x0000
        /*0012*/ 	.short	0x0000
        /*0014*/ 	.byte	0x00, 0xf0, 0xc1, 0x07


	//----- nvinfo : EIATTR_SPARSE_MMA_MASK
	.align		4
.L_1523:
        /*0018*/ 	.byte	0x03, 0x50
        /*001a*/ 	.short	0x0000


	//----- nvinfo : EIATTR_MAXREG_COUNT
	.align		4
        /*001c*/ 	.byte	0x03, 0x1b
        /*001e*/ 	.short	0x00a8


	//----- nvinfo : EIATTR_NUM_BARRIERS
	.align		4
        /*0020*/ 	.byte	0x02, 0x4c
        /*0022*/ 	.byte	0x01
	.zero		1


	//----- nvinfo : EIATTR_ANNOTATIONS
	.align		4
        /*0024*/ 	.byte	0x04, 0x55
        /*0026*/ 	.short	(.L_1525 - .L_1524)


	//   ....[0]....
.L_1524:
        /* <DEDUP_REMOVED lines=57> */


	//----- nvinfo : EIATTR_MERCURY_ISA_VERSION
	.align		4
.L_1525:
        /*03a0*/ 	.byte	0x03, 0x5f
        /*03a2*/ 	.short	0x0101


	//----- nvinfo : EIATTR_COOP_GROUP_MASK_REGIDS
	.align		4
        /*03a4*/ 	.byte	0x04, 0x29
        /*03a6*/ 	.short	(.L_1527 - .L_1526)


	//   ....[0]....
.L_1526:
        /*03a8*/ 	.word	0xffffffff


	//   ....[1]....
        /*03ac*/ 	.word	0xffffffff


	//   ....[2]....
        /*03b0*/ 	.word	0xffffffff


	//   ....[3]....
        /*03b4*/ 	.word	0xffffffff


	//   ....[4]....
        /*03b8*/ 	.word	0xffffffff


	//   ....[5]....
        /*03bc*/ 	.word	0xffffffff


	//   ....[6]....
        /*03c0*/ 	.word	0xffffffff


	//   ....[7]....
        /*03c4*/ 	.word	0xffffffff


	//   ....[8]....
        /*03c8*/ 	.word	0xffffffff


	//   ....[9]....
        /*03cc*/ 	.word	0xffffffff


	//   ....[10]....
        /*03d0*/ 	.word	0xffffffff


	//   ....[11]....
        /*03d4*/ 	.word	0xffffffff


	//   ....[12]....
        /*03d8*/ 	.word	0xffffffff


	//   ....[13]....
        /*03dc*/ 	.word	0xffffffff


	//   ....[14]....
        /*03e0*/ 	.word	0xffffffff


	//   ....[15]....
        /*03e4*/ 	.word	0xffffffff


	//   ....[16]....
        /*03e8*/ 	.word	0xffffffff


	//   ....[17]....
        /*03ec*/ 	.word	0xffffffff


	//   ....[18]....
        /*03f0*/ 	.word	0xffffffff


	//   ....[19]....
        /*03f4*/ 	.word	0xffffffff


	//   ....[20]....
        /*03f8*/ 	.word	0xffffffff


	//   ....[21]....
        /*03fc*/ 	.word	0xffffffff


	//   ....[22]....
        /*0400*/ 	.word	0xffffffff


	//   ....[23]....
        /*0404*/ 	.word	0xffffffff


	//   ....[24]....
        /*0408*/ 	.word	0xffffffff


	//   ....[25]....
        /*040c*/ 	.word	0xffffffff


	//   ....[26]....
        /*0410*/ 	.word	0xffffffff


	//   ....[27]....
        /*0414*/ 	.word	0xffffffff


	//   ....[28]....
        /*0418*/ 	.word	0xffffffff


	//   ....[29]....
        /*041c*/ 	.word	0xffffffff


	//   ....[30]....
        /*0420*/ 	.word	0xffffffff


	//   ....[31]....
        /*0424*/ 	.word	0xffffffff


	//   ....[32]....
        /*0428*/ 	.word	0xffffffff


	//   ....[33]....
        /*042c*/ 	.word	0xffffffff


	//   ....[34]....
        /*0430*/ 	.word	0xffffffff


	//   ....[35]....
        /*0434*/ 	.word	0xffffffff


	//   ....[36]....
        /*0438*/ 	.word	0xffffffff


	//   ....[37]....
        /*043c*/ 	.word	0xffffffff


	//   ....[38]....
        /*0440*/ 	.word	0xffffffff


	//   ....[39]....
        /*0444*/ 	.word	0xffffffff


	//   ....[40]....
        /*0448*/ 	.word	0xffffffff


	//   ....[41]....
        /*044c*/ 	.word	0xffffffff


	//   ....[42]....
        /*0450*/ 	.word	0xffffffff


	//   ....[43]....
        /*0454*/ 	.word	0xffffffff


	//   ....[44]....
        /*0458*/ 	.word	0xffffffff


	//   ....[45]....
        /*045c*/ 	.word	0xffffffff


	//   ....[46]....
        /*0460*/ 	.word	0xffffffff


	//   ....[47]....
        /*0464*/ 	.word	0xffffffff


	//   ....[48]....
        /*0468*/ 	.word	0xffffffff


	//   ....[49]....
        /*046c*/ 	.word	0xffffffff


	//   ....[50]....
        /*0470*/ 	.word	0xffffffff


	//   ....[51]....
        /*0474*/ 	.word	0xffffffff


	//   ....[52]....
        /*0478*/ 	.word	0xffffffff


	//   ....[53]....
        /*047c*/ 	.word	0xffffffff


	//   ....[54]....
        /*0480*/ 	.word	0xffffffff


	//   ....[55]....
        /*0484*/ 	.word	0xffffffff


	//   ....[56]....
        /*0488*/ 	.word	0xffffffff


	//   ....[57]....
        /*048c*/ 	.word	0xffffffff


	//   ....[58]....
        /*0490*/ 	.word	0xffffffff


	//   ....[59]....
        /*0494*/ 	.word	0xffffffff


	//   ....[60]....
        /*0498*/ 	.word	0xffffffff


	//   ....[61]....
        /*049c*/ 	.word	0x0500009a


	//   ....[62]....
        /*04a0*/ 	.word	0x0500009a


	//   ....[63]....
        /*04a4*/ 	.word	0x0500009a


	//   ....[64]....
        /*04a8*/ 	.word	0x0500009a


	//   ....[65]....
        /*04ac*/ 	.word	0x0500009a


	//   ....[66]....
        /*04b0*/ 	.word	0x0500009a


	//   ....[67]....
        /*04b4*/ 	.word	0x0500009a


	//   ....[68]....
        /*04b8*/ 	.word	0x0500009a


	//   ....[69]....
        /*04bc*/ 	.word	0x0500009a


	//   ....[70]....
        /*04c0*/ 	.word	0x0500009a


	//   ....[71]....
        /*04c4*/ 	.word	0x0500009a


	//   ....[72]....
        /*04c8*/ 	.word	0x0500009a


	//   ....[73]....
        /*04cc*/ 	.word	0x0500009a


	//   ....[74]....
        /*04d0*/ 	.word	0x0500009a


	//   ....[75]....
        /*04d4*/ 	.word	0x0500009a


	//   ....[76]....
        /*04d8*/ 	.word	0x0500009a


	//   ....[77]....
        /*04dc*/ 	.word	0x0500009a


	//   ....[78]....
        /*04e0*/ 	.word	0x0500009a


	//   ....[79]....
        /*04e4*/ 	.word	0x0500009a


	//   ....[80]....
        /*04e8*/ 	.word	0x0500009a


	//   ....[81]....
        /*04ec*/ 	.word	0x0500009a


	//   ....[82]....
        /*04f0*/ 	.word	0x0500009a


	//   ....[83]....
        /*04f4*/ 	.word	0x0500009a


	//   ....[84]....
        /*04f8*/ 	.word	0x0500009a


	//   ....[85]....
        /*04fc*/ 	.word	0x0500009a


	//   ....[86]....
        /*0500*/ 	.word	0x0500009a


	//   ....[87]....
        /*0504*/ 	.word	0x0500009a


	//   ....[88]....
        /*0508*/ 	.word	0x0500009a


	//   ....[89]....
        /*050c*/ 	.word	0x0500009a


	//   ....[90]....
        /*0510*/ 	.word	0x0500009a


	//   ....[91]....
        /*0514*/ 	.word	0x0500009a


	//   ....[92]....
        /*0518*/ 	.word	0x0500009a


	//----- nvinfo : EIATTR_COOP_GROUP_INSTR_OFFSETS
	.align		4
.L_1527:
        /*051c*/ 	.byte	0x04, 0x28
        /*051e*/ 	.short	(.L_1529 - .L_1528)


	//   ....[0]....
.L_1528:
        /*0520*/ 	.word	0x00000bc0


	//   ....[1]....
        /*0524*/ 	.word	0x00000c70


	//   ....[2]....
        /*0528*/ 	.word	0x00000e80


	//   ....[3]....
        /*052c*/ 	.word	0x000034f0


	//   ....[4]....
        /*0530*/ 	.word	0x00003d70


	//   ....[5]....
        /*0534*/ 	.word	0x00004780


	//   ....[6]....
        /*0538*/ 	.word	0x00004ac0


	//   ....[7]....
        /*053c*/ 	.word	0x000055d0


	//   ....[8]....
        /*0540*/ 	.word	0x00005fe0


	//   ....[9]....
        /*0544*/ 	.word	0x00006000


	//   ....[10]....
        /*0548*/ 	.word	0x00006030


	//   ....[11]....
        /*054c*/ 	.word	0x00006050


	//   ....[12]....
        /*0550*/ 	.word	0x00006080


	//   ....[13]....
        /*0554*/ 	.word	0x000060a0


	//   ....[14]....
        /*0558*/ 	.word	0x000060d0


	//   ....[15]....
        /*055c*/ 	.word	0x000060f0


	//   ....[16]....
        /*0560*/ 	.word	0x00006120


	//   ....[17]....
        /*0564*/ 	.word	0x00006130


	//   ....[18]....
        /*0568*/ 	.word	0x000061d0


	//   ....[19]....
        /*056c*/ 	.word	0x000061e0


	//   ....[20]....
        /*0570*/ 	.word	0x000061f0


	//   ....[21]....
        /*0574*/ 	.word	0x00006200


	//   ....[22]....
        /*0578*/ 	.word	0x000067c0


	//   ....[23]....
        /*057c*/ 	.word	0x000067d0


	//   ....[24]....
        /*0580*/ 	.word	0x000067e0


	//   ....[25]....
        /*0584*/ 	.word	0x00006810


	//   ....[26]....
        /*0588*/ 	.word	0x00006820


	//   ....[27]....
        /*058c*/ 	.word	0x00006850


	//   ....[28]....
        /*0590*/ 	.word	0x00006860


	//   ....[29]....
        /*0594*/ 	.word	0x00006890


	//   ....[30]....
        /*0598*/ 	.word	0x000068a0


	//   ....[31]....
        /*059c*/ 	.word	0x000068d0


	//   ....[32]....
        /*05a0*/ 	.word	0x000068e0


	//   ....[33]....
        /*05a4*/ 	.word	0x00006900


	//   ....[34]....
        /*05a8*/ 	.word	0x00006920


	//   ....[35]....
        /*05ac*/ 	.word	0x00006930


	//   ....[36]....
        /*05b0*/ 	.word	0x00006940


	//   ....[37]....
        /*05b4*/ 	.word	0x00006950


	//   ....[38]....
        /*05b8*/ 	.word	0x000081a0


	//   ....[39]....
        /*05bc*/ 	.word	0x000081b0


	//   ....[40]....
        /*05c0*/ 	.word	0x00008390


	//   ....[41]....
        /*05c4*/ 	.word	0x000083a0


	//   ....[42]....
        /*05c8*/ 	.word	0x000083d0


	//   ....[43]....
        /*05cc*/ 	.word	0x000083f0


	//   ....[44]....
        /*05d0*/ 	.word	0x00008420


	//   ....[45]....
        /*05d4*/ 	.word	0x00008430


	//   ....[46]....
        /*05d8*/ 	.word	0x00008520


	//   ....[47]....
        /*05dc*/ 	.word	0x00008530


	//   ....[48]....
        /*05e0*/ 	.word	0x00008d10


	//   ....[49]....
        /*05e4*/ 	.word	0x000094b0


	//   ....[50]....
        /*05e8*/ 	.word	0x000098a0


	//   ....[51]....
        /*05ec*/ 	.word	0x00009bd0


	//   ....[52]....
        /*05f0*/ 	.word	0x00009bf0


	//   ....[53]....
        /*05f4*/ 	.word	0x00009c20


	//   ....[54]....
        /*05f8*/ 	.word	0x00009c70


	//   ....[55]....
        /*05fc*/ 	.word	0x00009c90


	//   ....[56]....
        /*0600*/ 	.word	0x00009e80


	//   ....[57]....
        /*0604*/ 	.word	0x00009ea0


	//   ....[58]....
        /*0608*/ 	.word	0x00009ed0


	//   ....[59]....
        /*060c*/ 	.word	0x00009f20


	//   ....[60]....
        /*0610*/ 	.word	0x00009f40


	//   ....[61]....
        /*0614*/ 	.word	0x0000a440


	//   ....[62]....
        /*0618*/ 	.word	0x0000a490


	//   ....[63]....
        /*061c*/ 	.word	0x0000a530


	//   ....[64]....
        /*0620*/ 	.word	0x0000a580


	//   ....[65]....
        /*0624*/ 	.word	0x0000a620


	//   ....[66]....
        /*0628*/ 	.word	0x0000a670


	//   ....[67]....
        /*062c*/ 	.word	0x0000a710


	//   ....[68]....
        /*0630*/ 	.word	0x0000a760


	//   ....[69]....
        /*0634*/ 	.word	0x0000a800


	//   ....[70]....
        /*0638*/ 	.word	0x0000a850


	//   ....[71]....
        /*063c*/ 	.word	0x0000a8f0


	//   ....[72]....
        /*0640*/ 	.word	0x0000a990


	//   ....[73]....
        /*0644*/ 	.word	0x0000aa30


	//   ....[74]....
        /*0648*/ 	.word	0x0000aad0


	//   ....[75]....
        /*064c*/ 	.word	0x0000ab30


	//   ....[76]....
        /*0650*/ 	.word	0x0000ab80


	//   ....[77]....
        /*0654*/ 	.word	0x0000ac10


	//   ....[78]....
        /*0658*/ 	.word	0x0000ac60


	//   ....[79]....
        /*065c*/ 	.word	0x0000acf0


	//   ....[80]....
        /*0660*/ 	.word	0x0000ad40


	//   ....[81]....
        /*0664*/ 	.word	0x0000add0


	//   ....[82]....
        /*0668*/ 	.word	0x0000ae20


	//   ....[83]....
        /*066c*/ 	.word	0x0000aeb0


	//   ....[84]....
        /*0670*/ 	.word	0x0000af00


	//   ....[85]....
        /*0674*/ 	.word	0x0000af90


	//   ....[86]....
        /*0678*/ 	.word	0x0000afe0


	//   ....[87]....
        /*067c*/ 	.word	0x0000b080


	//   ....[88]....
        /*0680*/ 	.word	0x0000b0d0


	//   ....[89]....
        /*0684*/ 	.word	0x0000b130


	//   ....[90]....
        /*0688*/ 	.word	0x0000b180


	//   ....[91]....
        /*068c*/ 	.word	0x0000b1e0


	//   ....[92]....
        /*0690*/ 	.word	0x0000b230


	//----- nvinfo : EIATTR_EXIT_INSTR_OFFSETS
	.align		4
.L_1529:
        /*0694*/ 	.byte	0x04, 0x1c
        /*0696*/ 	.short	(.L_1531 - .L_1530)


	//   ....[0]....
.L_1530:
        /*0698*/ 	.word	0x0000a0b0


	//   ....[1]....
        /*069c*/ 	.word	0x0000a3e0


	//----- nvinfo : EIATTR_MAX_THREADS
	.align		4
.L_1531:
        /*06a0*/ 	.byte	0x04, 0x05
        /*06a2*/ 	.short	(.L_1533 - .L_1532)
.L_1532:
        /*06a4*/ 	.word	0x00000080
        /*06a8*/ 	.word	0x00000001
        /*06ac*/ 	.word	0x00000001


	//----- nvinfo : EIATTR_CRS_STACK_SIZE
	.align		4
.L_1533:
        /*06b0*/ 	.byte	0x04, 0x1e
        /*06b2*/ 	.short	(.L_1535 - .L_1534)
.L_1534:
        /*06b4*/ 	.word	0x00000000


	//----- nvinfo : EIATTR_CBANK_PARAM_SIZE
	.align		4
.L_1535:
        /*06b8*/ 	.byte	0x03, 0x19
        /*06ba*/ 	.short	0x01f0


	//----- nvinfo : EIATTR_PARAM_CBANK
	.align		4
        /*06bc*/ 	.byte	0x04, 0x0a
        /*06be*/ 	.short	(.L_1537 - .L_1536)
	.align		4
.L_1536:
        /*06c0*/ 	.word	index@(.nv.constant0._Z25selective_scan_bwd_kernelI32Selective_Scan_bwd_kernel_traitsILi128ELi16ELb1ELb1ELb0ELb1ELb1EN3c104HalfEfEEv12SSMParamsBwd)
        /*06c4*/ 	.short	0x0210
        /*06c6*/ 	.short	0x01f0


	//----- nvinfo : EIATTR_SW_WAR
	.align		4
.L_1537:
        /*06c8*/ 	.byte	0x04, 0x36
        /*06ca*/ 	.short	(.L_1539 - .L_1538)
.L_1538:
        /*06cc*/ 	.word	0x00000008
.L_1539:


//--------------------- .nv.info._Z25selective_scan_bwd_kernelI32Selective_Scan_bwd_kernel_traitsILi128ELi16ELb1ELb1ELb1ELb0ELb0EN3c104HalfEfEEv12SSMParamsBwd --------------------------
	.section	.nv.info._Z25selective_scan_bwd_kernelI32Selective_Scan_bwd_kernel_traitsILi128ELi16ELb1ELb1ELb1ELb0ELb0EN3c104HalfEfEEv12SSMParamsBwd,"",@"SHT_CUDA_INFO"
	.sectionflags	@""
	.align	4


	//----- nvinfo : EIATTR_CUDA_API_VERSION
	.align		4
        /*0000*/ 	.byte	0x04, 0x37
        /*0002*/ 	.short	(.L_1541 - .L_1540)
.L_1540:
        /*0004*/ 	.word	0x00000082


	//----- nvinfo : EIATTR_KPARAM_INFO
	.align		4
.L_1541:
        /*0008*/ 	.byte	0x04, 0x17
        /*000a*/ 	.short	(.L_1543 - .L_1542)
.L_1542:
        /*000c*/ 	.word	0x00000000
        /*0010*/ 	.short	0x0000
        /*0012*/ 	.short	0x0000
        /*0014*/ 	.byte	0x00, 0xf0, 0xc1, 0x07


	//----- nvinfo : EIATTR_SPARSE_MMA_MASK
	.align		4
.L_1543:
        /*0018*/ 	.byte	0x03, 0x50
        /*001a*/ 	.short	0x0000


	//----- nvinfo : EIATTR_MAXREG_COUNT
	.align		4
        /*001c*/ 	.byte	0x03, 0x1b
        /*001e*/ 	.short	0x00a8


	//----- nvinfo : EIATTR_NUM_BARRIERS
	.align		4
        /*0020*/ 	.byte	0x02, 0x4c
        /*0022*/ 	.byte	0x01
	.zero		1


	//----- nvinfo : EIATTR_ANNOTATIONS
	.align		4
        /*0024*/ 	.byte	0x04, 0x55
        /*0026*/ 	.short	(.L_1545 - .L_1544)


	//   ....[0]....
.L_1544:
        /* <DEDUP_REMOVED lines=57> */


	//----- nvinfo : EIATTR_MERCURY_ISA_VERSION
	.align		4
.L_1545:
        /*03a8*/ 	.byte	0x03, 0x5f
        /*03aa*/ 	.short	0x0101


	//----- nvinfo : EIATTR_COOP_GROUP_MASK_REGIDS
	.align		4
        /*03ac*/ 	.byte	0x04, 0x29
        /*03ae*/ 	.short	(.L_1547 - .L_1546)


	//   ....[0]....
.L_1546:
        /*03b0*/ 	.word	0xffffffff


	//   ....[1]....
        /*03b4*/ 	.word	0xffffffff


	//   ....[2]....
        /*03b8*/ 	.word	0xffffffff


	//   ....[3]....
        /*03bc*/ 	.word	0xffffffff


	//   ....[4]....
        /*03c0*/ 	.word	0xffffffff


	//   ....[5]....
        /*03c4*/ 	.word	0xffffffff


	//   ....[6]....
        /*03c8*/ 	.word	0xffffffff


	//   ....[7]....
        /*03cc*/ 	.word	0xffffffff


	//   ....[8]....
        /*03d0*/ 	.word	0xffffffff


	//   ....[9]....
        /*03d4*/ 	.word	0xffffffff


	//   ....[10]....
        /*03d8*/ 	.word	0xffffffff


	//   ....[11]....
        /*03dc*/ 	.word	0xffffffff


	//   ....[12]....
        /*03e0*/ 	.word	0xffffffff


	//   ....[13]....
        /*03e4*/ 	.word	0xffffffff


	//   ....[14]....
        /*03e8*/ 	.word	0xffffffff


	//   ....[15]....
        /*03ec*/ 	.word	0xffffffff


	//   ....[16]....
        /*03f0*/ 	.word	0xffffffff


	//   ....[17]....
        /*03f4*/ 	.word	0xffffffff


	//   ....[18]....
        /*03f8*/ 	.word	0xffffffff


	//   ....[19]....
        /*03fc*/ 	.word	0xffffffff


	//   ....[20]....
        /*0400*/ 	.word	0xffffffff


	//   ....[21]....
        /*0404*/ 	.word	0xffffffff


	//   ....[22]....
        /*0408*/ 	.word	0xffffffff


	//   ....[23]....
        /*040c*/ 	.word	0xffffffff


	//   ....[24]....
        /*0410*/ 	.word	0xffffffff


	//   ....[25]....
        /*0414*/ 	.word	0xffffffff


	//   ....[26]....
        /*0418*/ 	.word	0xffffffff


	//   ....[27]....
        /*041c*/ 	.word	0xffffffff


	//   ....[28]....
        /*0420*/ 	.word	0xffffffff


	//   ....[29]....
        /*0424*/ 	.word	0xffffffff


	//   ....[30]....
        /*0428*/ 	.word	0xffffffff


	//   ....[31]....
        /*042c*/ 	.word	0xffffffff


	//   ....[32]....
        /*0430*/ 	.word	0xffffffff


	//   ....[33]....
        /*0434*/ 	.word	0xffffffff


	//   ....[34]....
        /*0438*/ 	.word	0xffffffff


	//   ....[35]....
        /*043c*/ 	.word	0xffffffff


	//   ....[36]....
        /*0440*/ 	.word	0xffffffff


	//   ....[37]....
        /*0444*/ 	.word	0xffffffff


	//   ....[38]....
        /*0448*/ 	.word	0xffffffff


	//   ....[39]....
        /*044c*/ 	.word	0xffffffff


	//   ....[40]....
        /*0450*/ 	.word	0xffffffff


	//   ....[41]....
        /*0454*/ 	.word	0xffffffff


	//   ....[42]....
        /*0458*/ 	.word	0xffffffff


	//   ....[43]....
        /*045c*/ 	.word	0xffffffff


	//   ....[44]....
        /*0460*/ 	.word	0xffffffff


	//   ....[45]....
        /*0464*/ 	.word	0xffffffff


	//   ....[46]....
        /*0468*/ 	.word	0xffffffff


	//   ....[47]....
        /*046c*/ 	.word	0xffffffff


	//   ....[48]....
        /*0470*/ 	.word	0xffffffff


	//   ....[49]....
        /*0474*/ 	.word	0xffffffff


	//   ....[50]....
        /*0478*/ 	.word	0xffffffff


	//   ....[51]....
        /*047c*/ 	.word	0xffffffff


	//   ....[52]....
        /*0480*/ 	.word	0x05000095


	//   ....[53]....
        /*0484*/ 	.word	0x05000095


	//   ....[54]....
        /*0488*/ 	.word	0x05000095


	//   ....[55]....
        /*048c*/ 	.word	0x05000095


	//   ....[56]....
        /*0490*/ 	.word	0x05000095


	//   ....[57]....
        /*0494*/ 	.word	0x05000095


	//   ....[58]....
        /*0498*/ 	.word	0x05000095


	//   ....[59]....
        /*049c*/ 	.word	0x05000095


	//   ....[60]....
        /*04a0*/ 	.word	0x05000095


	//   ....[61]....
        /*04a4*/ 	.word	0x05000095


	//   ....[62]....
        /*04a8*/ 	.word	0x05000095


	//   ....[63]....
        /*04ac*/ 	.word	0x05000095


	//   ....[64]....
        /*04b0*/ 	.word	0x05000095


	//   ....[65]....
        /*04b4*/ 	.word	0x05000095


	//   ....[66]....
        /*04b8*/ 	.word	0x05000095


	//   ....[67]....
        /*04bc*/ 	.word	0x05000095


	//   ....[68]....
        /*04c0*/ 	.word	0x05000095


	//   ....[69]....
        /*04c4*/ 	.word	0x05000095


	//   ....[70]....
        /*04c8*/ 	.word	0x05000095


	//   ....[71]....
        /*04cc*/ 	.word	0x05000095


	//   ....[72]....
        /*04d0*/ 	.word	0x05000095


	//   ....[73]....
        /*04d4*/ 	.word	0x05000095


	//   ....[74]....
        /*04d8*/ 	.word	0x05000095


	//   ....[75]....
        /*04dc*/ 	.word	0x05000095


	//   ....[76]....
        /*04e0*/ 	.word	0x05000095


	//   ....[77]....
        /*04e4*/ 	.word	0x05000095


	//   ....[78]....
        /*04e8*/ 	.word	0x05000095


	//   ....[79]....
        /*04ec*/ 	.word	0x05000095


	//   ....[80]....
        /*04f0*/ 	.word	0x05000095


	//   ....[81]....
        /*04f4*/ 	.word	0x05000095


	//   ....[82]....
        /*04f8*/ 	.word	0x05000095


	//   ....[83]....
        /*04fc*/ 	.word	0x05000095


	//----- nvinfo : EIATTR_COOP_GROUP_INSTR_OFFSETS
	.align		4
.L_1547:
        /*0500*/ 	.byte	0x04, 0x28
        /*0502*/ 	.short	(.L_1549 - .L_1548)


	//   ....[0]....
.L_1548:
        /*0504*/ 	.word	0x00000d20


	//   ....[1]....
        /*0508*/ 	.word	0x00000dd0


	//   ....[2]....
        /*050c*/ 	.word	0x00000f00


	//   ....[3]....
        /*0510*/ 	.word	0x00001b10


	//   ....[4]....
        /*0514*/ 	.word	0x000021b0


	//   ....[5]....
        /*0518*/ 	.word	0x00002ac0


	//   ....[6]....
        /*051c*/ 	.word	0x00002ae0


	//   ....[7]....
        /*0520*/ 	.word	0x00002b10


	//   ....[8]....
        /*0524*/ 	.word	0x00002b30


	//   ....[9]....
        /*0528*/ 	.word	0x00002b60


	//   ....[10]....
        /*052c*/ 	.word	0x00002b80


	//   ....[11]....
        /*0530*/ 	.word	0x00002bb0


	//   ....[12]....
        /*0534*/ 	.word	0x00002bd0


	//   ....[13]....
        /*0538*/ 	.word	0x00002c00


	//   ....[14]....
        /*053c*/ 	.word	0x00002c10


	//   ....[15]....
        /*0540*/ 	.word	0x00002cb0


	//   ....[16]....
        /*0544*/ 	.word	0x00002cc0


	//   ....[17]....
        /*0548*/ 	.word	0x00002cd0


	//   ....[18]....
        /*054c*/ 	.word	0x00002ce0


	//   ....[19]....
        /*0550*/ 	.word	0x000032a0


	//   ....[20]....
        /*0554*/ 	.word	0x000032b0


	//   ....[21]....
        /*0558*/ 	.word	0x000032c0


	//   ....[22]....
        /*055c*/ 	.word	0x000032f0


	//   ....[23]....
        /*0560*/ 	.word	0x00003300


	//   ....[24]....
        /*0564*/ 	.word	0x00003330


	//   ....[25]....
        /*0568*/ 	.word	0x00003340


	//   ....[26]....
        /*056c*/ 	.word	0x00003370


	//   ....[27]....
        /*0570*/ 	.word	0x00003380


	//   ....[28]....
        /*0574*/ 	.word	0x000033b0


	//   ....[29]....
        /*0578*/ 	.word	0x000033c0


	//   ....[30]....
        /*057c*/ 	.word	0x000033f0


	//   ....[31]....
        /*0580*/ 	.word	0x00003400


	//   ....[32]....
        /*0584*/ 	.word	0x00003410


	//   ....[33]....
        /*0588*/ 	.word	0x00003420


	//   ....[34]....
        /*058c*/ 	.word	0x00003430


	//   ....[35]....
        /*0590*/ 	.word	0x000052b0


	//   ....[36]....
        /*0594*/ 	.word	0x00005340


	//   ....[37]....
        /*0598*/ 	.word	0x00005360


	//   ....[38]....
        /*059c*/ 	.word	0x00005380


	//   ....[39]....
        /*05a0*/ 	.word	0x00005400


	//   ....[40]....
        /*05a4*/ 	.word	0x00005b90


	//   ....[41]....
        /*05a8*/ 	.word	0x00005f20


	//   ....[42]....
        /*05ac*/ 	.word	0x00006140


	//   ....[43]....
        /*05b0*/ 	.word	0x00006160


	//   ....[44]....
        /*05b4*/ 	.word	0x00006190


	//   ....[45]....
        /*05b8*/ 	.word	0x000061d0


	//   ....[46]....
        /*05bc*/ 	.word	0x000061f0


	//   ....[47]....
        /*05c0*/ 	.word	0x000063e0


	//   ....[48]....
        /*05c4*/ 	.word	0x00006400


	//   ....[49]....
        /*05c8*/ 	.word	0x00006430


	//   ....[50]....
        /*05cc*/ 	.word	0x00006480


	//   ....[51]....
        /*05d0*/ 	.word	0x000064a0


	//   ....[52]....
        /*05d4*/ 	.word	0x00006850


	//   ....[53]....
        /*05d8*/ 	.word	0x000068a0


	//   ....[54]....
        /*05dc*/ 	.word	0x00006940


	//   ....[55]....
        /*05e0*/ 	.word	0x00006990


	//   ....[56]....
        /*05e4*/ 	.word	0x00006a30


	//   ....[57]....
        /*05e8*/ 	.word	0x00006a80


	//   ....[58]....
        /*05ec*/ 	.word	0x00006b20


	//   ....[59]....
        /*05f0*/ 	.word	0x00006b70


	//   ....[60]....
        /*05f4*/ 	.word	0x00006c10


	//   ....[61]....
        /*05f8*/ 	.word	0x00006c60


	//   ....[62]....
        /*05fc*/ 	.word	0x00006d00


	//   ....[63]....
        /*0600*/ 	.word	0x00006da0


	//   ....[64]....
        /*0604*/ 	.word	0x00006e40


	//   ....[65]....
        /*0608*/ 	.word	0x00006ee0


	//   ....[66]....
        /*060c*/ 	.word	0x00006f40


	//   ....[67]....
        /*0610*/ 	.word	0x00006f90


	//   ....[68]....
        /*0614*/ 	.word	0x00007020


	//   ....[69]....
        /*0618*/ 	.word	0x00007070


	//   ....[70]....
        /*061c*/ 	.word	0x00007100


	//   ....[71]....
        /*0620*/ 	.word	0x00007150


	//   ....[72]....
        /*0624*/ 	.word	0x000071e0


	//   ....[73]....
        /*0628*/ 	.word	0x00007230


	//   ....[74]....
        /*062c*/ 	.word	0x000072c0


	//   ....[75]....
        /*0630*/ 	.word	0x00007310


	//   ....[76]....
        /*0634*/ 	.word	0x000073a0


	//   ....[77]....
        /*0638*/ 	.word	0x000073f0


	//   ....[78]....
        /*063c*/ 	.word	0x00007490


	//   ....[79]....
        /*0640*/ 	.word	0x000074e0


	//   ....[80]....
        /*0644*/ 	.word	0x00007530


	//   ....[81]....
        /*0648*/ 	.word	0x00007580


	//   ....[82]....
        /*064c*/ 	.word	0x000075d0


	//   ....[83]....
        /*0650*/ 	.word	0x00007620


	//----- nvinfo : EIATTR_EXIT_INSTR_OFFSETS
	.align		4
.L_1549:
        /*0654*/ 	.byte	0x04, 0x1c
        /*0656*/ 	.short	(.L_1551 - .L_1550)


	//   ....[0]....
.L_1550:
        /*0658*/ 	.word	0x00006610


	//   ....[1]....
        /*065c*/ 	.word	0x000067f0


	//----- nvinfo : EIATTR_MAX_THREADS
	.align		4
.L_1551:
        /*0660*/ 	.byte	0x04, 0x05
        /*0662*/ 	.short	(.L_1553 - .L_1552)
.L_1552:
        /*0664*/ 	.word	0x00000080
        /*0668*/ 	.word	0x00000001
        /*066c*/ 	.word	0x00000001


	//----- nvinfo : EIATTR_CRS_STACK_SIZE
	.align		4
.L_1553:
        /*0670*/ 	.byte	0x04, 0x1e
        /*0672*/ 	.short	(.L_1555 - .L_1554)
.L_1554:
        /*0674*/ 	.word	0x00000000


	//----- nvinfo : EIATTR_CBANK_PARAM_SIZE
	.align		4
.L_1555:
        /*0678*/ 	.byte	0x03, 0x19
        /*067a*/ 	.short	0x01f0


	//----- nvinfo : EIATTR_PARAM_CBANK
	.align		4
        /*067c*/ 	.byte	0x04, 0x0a
        /*067e*/ 	.short	(.L_1557 - .L_1556)
	.align		4
.L_1556:
        /*0680*/ 	.word	index@(.nv.constant0._Z25selective_scan_bwd_kernelI32Selective_Scan_bwd_kernel_traitsILi128ELi16ELb1ELb1ELb1ELb0ELb0EN3c104HalfEfEEv12SSMParamsBwd)
        /*0684*/ 	.short	0x0210
        /*0686*/ 	.short	0x01f0


	//----- nvinfo : EIATTR_SW_WAR
	.align		4
.L_1557:
        /*0688*/ 	.byte	0x04, 0x36
        /*068a*/ 	.short	(.L_1559 - .L_1558)
.L_1558:
        /*068c*/ 	.word	0x00000008
.L_1559:


//--------------------- .nv.info._Z25selective_scan_bwd_kernelI32Selective_Scan_bwd_kernel_traitsILi128ELi16ELb1ELb1ELb1ELb0ELb1EN3c104HalfEfEEv12SSMParamsBwd --------------------------
	.section	.nv.info._Z25selective_scan_bwd_kernelI32Selective_Scan_bwd_kernel_traitsILi128ELi16ELb1ELb1ELb1ELb0ELb1EN3c104HalfEfEEv12SSMParamsBwd,"",@"SHT_CUDA_INFO"
	.sectionflags	@""
	.align	4


	//----- nvinfo : EIATTR_CUDA_API_VERSION
	.align		4
        /*0000*/ 	.byte	0x04, 0x37
        /*0002*/ 	.short	(.L_1561 - .L_1560)
.L_1560:
        /*0004*/ 	.word	0x00000082


	//----- nvinfo : EIATTR_KPARAM_INFO
	.align		4
.L_1561:
        /*0008*/ 	.byte	0x04, 0x17
        /*000a*/ 	.short	(.L_1563 - .L_1562)
.L_1562:
        /*000c*/ 	.word	0x00000000
        /*0010*/ 	.short	0x0000
        /*0012*/ 	.short	0x0000
        /*0014*/ 	.byte	0x00, 0xf0, 0xc1, 0x07


	//----- nvinfo : EIATTR_SPARSE_MMA_MASK
	.align		4
.L_1563:
        /*0018*/ 	.byte	0x03, 0x50
        /*001a*/ 	.short	0x0000


	//----- nvinfo : EIATTR_MAXREG_COUNT
	.align		4
        /*001c*/ 	.byte	0x03, 0x1b
        /*001e*/ 	.short	0x00a8


	//----- nvinfo : EIATTR_NUM_BARRIERS
	.align		4
        /*0020*/ 	.byte	0x02, 0x4c
        /*0022*/ 	.byte	0x01
	.zero		1


	//----- nvinfo : EIATTR_ANNOTATIONS
	.align		4
        /*0024*/ 	.byte	0x04, 0x55
        /*0026*/ 	.short	(.L_1565 - .L_1564)


	//   ....[0]....
.L_1564:
        /* <DEDUP_REMOVED lines=55> */


	//----- nvinfo : EIATTR_MERCURY_ISA_VERSION
	.align		4
.L_1565:
        /*0388*/ 	.byte	0x03, 0x5f
        /*038a*/ 	.short	0x0101


	//----- nvinfo : EIATTR_COOP_GROUP_MASK_REGIDS
	.align		4
        /*038c*/ 	.byte	0x04, 0x29
        /*038e*/ 	.short	(.L_1567 - .L_1566)


	//   ....[0]....
.L_1566:
        /*0390*/ 	.word	0xffffffff


	//   ....[1]....
        /*0394*/ 	.word	0xffffffff


	//   ....[2]....
        /*0398*/ 	.word	0xffffffff


	//   ....[3]....
        /*039c*/ 	.word	0xffffffff


	//   ....[4]....
        /*03a0*/ 	.word	0xffffffff


	//   ....[5]....
        /*03a4*/ 	.word	0xffffffff


	//   ....[6]....
        /*03a8*/ 	.word	0xffffffff


	//   ....[7]....
        /*03ac*/ 	.word	0xffffffff


	//   ....[8]....
        /*03b0*/ 	.word	0xffffffff


	//   ....[9]....
        /*03b4*/ 	.word	0xffffffff


	//   ....[10]....
        /*03b8*/ 	.word	0xffffffff


	//   ....[11]....
        /*03bc*/ 	.word	0xffffffff


	//   ....[12]....
        /*03c0*/ 	.word	0xffffffff


	//   ....[13]....
        /*03c4*/ 	.word	0xffffffff


	//   ....[14]....
        /*03c8*/ 	.word	0xffffffff


	//   ....[15]....
        /*03cc*/ 	.word	0xffffffff


	//   ....[16]....
        /*03d0*/ 	.word	0xffffffff


	//   ....[17]....
        /*03d4*/ 	.word	0xffffffff


	//   ....[18]....
        /*03d8*/ 	.word	0xffffffff


	//   ....[19]....
        /*03dc*/ 	.word	0xffffffff


	//   ....[20]....
        /*03e0*/ 	.word	0xffffffff


	//   ....[21]....
        /*03e4*/ 	.word	0xffffffff


	//   ....[22]....
        /*03e8*/ 	.word	0xffffffff


	//   ....[23]....
        /*03ec*/ 	.word	0xffffffff


	//   ....[24]....
        /*03f0*/ 	.word	0xffffffff


	//   ....[25]....
        /*03f4*/ 	.word	0xffffffff


	//   ....[26]....
        /*03f8*/ 	.word	0xffffffff


	//   ....[27]....
        /*03fc*/ 	.word	0xffffffff


	//   ....[28]....
        /*0400*/ 	.word	0xffffffff


	//   ....[29]....
        /*0404*/ 	.word	0xffffffff


	//   ....[30]....
        /*0408*/ 	.word	0xffffffff


	//   ....[31]....
        /*040c*/ 	.word	0xffffffff


	//   ....[32]....
        /*0410*/ 	.word	0xffffffff


	//   ....[33]....
        /*0414*/ 	.word	0xffffffff


	//   ....[34]....
        /*0418*/ 	.word	0xffffffff


	//   ....[35]....
        /*041c*/ 	.word	0xffffffff


	//   ....[36]....
        /*0420*/ 	.word	0xffffffff


	//   ....[37]....
        /*0424*/ 	.word	0xffffffff


	//   ....[38]....
        /*0428*/ 	.word	0xffffffff


	//   ....[39]....
        /*042c*/ 	.word	0xffffffff


	//   ....[40]....
        /*0430*/ 	.word	0xffffffff


	//   ....[41]....
        /*0434*/ 	.word	0xffffffff


	//   ....[42]....
        /*0438*/ 	.word	0xffffffff


	//   ....[43]....
        /*043c*/ 	.word	0xffffffff


	//   ....[44]....
        /*0440*/ 	.word	0xffffffff


	//   ....[45]....
        /*0444*/ 	.word	0xffffffff


	//   ....[46]....
        /*0448*/ 	.word	0xffffffff


	//   ....[47]....
        /*044c*/ 	.word	0xffffffff


	//   ....[48]....
        /*0450*/ 	.word	0xffffffff


	//   ....[49]....
        /*0454*/ 	.word	0xffffffff


	//   ....[50]....
        /*0458*/ 	.word	0xffffffff


	//   ....[51]....
        /*045c*/ 	.word	0xffffffff


	//   ....[52]....
        /*0460*/ 	.word	0xffffffff


	//   ....[53]....
        /*0464*/ 	.word	0xffffffff


	//   ....[54]....
        /*0468*/ 	.word	0xffffffff


	//   ....[55]....
        /*046c*/ 	.word	0xffffffff


	//   ....[56]....
        /*0470*/ 	.word	0x05000098


	//   ....[57]....
        /*0474*/ 	.word	0x05000098


	//   ....[58]....
        /*0478*/ 	.word	0x05000098


	//   ....[59]....
        /*047c*/ 	.word	0x05000098


	//   ....[60]....
        /*0480*/ 	.word	0x05000098


	//   ....[61]....
        /*0484*/ 	.word	0x05000098


	//   ....[62]....
        /*0488*/ 	.word	0x05000098


	//   ....[63]....
        /*048c*/ 	.word	0x05000098


	//   ....[64]....
        /*0490*/ 	.word	0x05000098


	//   ....[65]....
        /*0494*/ 	.word	0x05000098


	//   ....[66]....
        /*0498*/ 	.word	0x05000098


	//   ....[67]....
        /*049c*/ 	.word	0x05000098


	//   ....[68]....
        /*04a0*/ 	.word	0x05000098


	//   ....[69]....
        /*04a4*/ 	.word	0x05000098


	//   ....[70]....
        /*04a8*/ 	.word	0x05000098


	//   ....[71]....
        /*04ac*/ 	.word	0x05000098


	//   ....[72]....
        /*04b0*/ 	.word	0x05000098


	//   ....[73]....
        /*04b4*/ 	.word	0x05000098


	//   ....[74]....
        /*04b8*/ 	.word	0x05000098


	//   ....[75]....
        /*04bc*/ 	.word	0x05000098


	//   ....[76]....
        /*04c0*/ 	.word	0x05000098


	//   ....[77]....
        /*04c4*/ 	.word	0x05000098


	//   ....[78]....
        /*04c8*/ 	.word	0x05000098


	//   ....[79]....
        /*04cc*/ 	.word	0x05000098


	//   ....[80]....
        /*04d0*/ 	.word	0x05000098


	//   ....[81]....
        /*04d4*/ 	.word	0x05000098


	//   ....[82]....
        /*04d8*/ 	.word	0x05000098


	//   ....[83]....
        /*04dc*/ 	.word	0x05000098


	//   ....[84]....
        /*04e0*/ 	.word	0x05000098


	//   ....[85]....
        /*04e4*/ 	.word	0x05000098


	//   ....[86]....
        /*04e8*/ 	.word	0x05000098


	//   ....[87]....
        /*04ec*/ 	.word	0x05000098


	//----- nvinfo : EIATTR_COOP_GROUP_INSTR_OFFSETS
	.align		4
.L_1567:
        /*04f0*/ 	.byte	0x04, 0x28
        /*04f2*/ 	.short	(.L_1569 - .L_1568)


	//   ....[0]....
.L_1568:
        /*04f4*/ 	.word	0x00000d20


	//   ....[1]....
        /*04f8*/ 	.word	0x00000dd0


	//   ....[2]....
        /*04fc*/ 	.word	0x00000f90


	//   ....[3]....
        /*0500*/ 	.word	0x00001120


	//   ....[4]....
        /*0504*/ 	.word	0x00001ad0


	//   ....[5]....
        /*0508*/ 	.word	0x000023f0


	//   ....[6]....
        /*050c*/ 	.word	0x000027d0


	//   ....[7]....
        /*0510*/ 	.word	0x00002ff0


	//   ....[8]....
        /*0514*/ 	.word	0x00003690


	//   ....[9]....
        /*0518*/ 	.word	0x00003f80


	//   ....[10]....
        /*051c*/ 	.word	0x00003fa0


	//   ....[11]....
        /*0520*/ 	.word	0x00003fd0


	//   ....[12]....
        /*0524*/ 	.word	0x00003ff0


	//   ....[13]....
        /*0528*/ 	.word	0x00004020


	//   ....[14]....
        /*052c*/ 	.word	0x00004040


	//   ....[15]....
        /*0530*/ 	.word	0x00004070


	//   ....[16]....
        /*0534*/ 	.word	0x00004090


	//   ....[17]....
        /*0538*/ 	.word	0x000040c0


	//   ....[18]....
        /*053c*/ 	.word	0x000040d0


	//   ....[19]....
        /*0540*/ 	.word	0x00004170


	//   ....[20]....
        /*0544*/ 	.word	0x00004180


	//   ....[21]....
        /*0548*/ 	.word	0x00004190


	//   ....[22]....
        /*054c*/ 	.word	0x000041a0


	//   ....[23]....
        /*0550*/ 	.word	0x00004760


	//   ....[24]....
        /*0554*/ 	.word	0x00004770


	//   ....[25]....
        /*0558*/ 	.word	0x00004780


	//   ....[26]....
        /*055c*/ 	.word	0x000047b0


	//   ....[27]....
        /*0560*/ 	.word	0x000047c0


	//   ....[28]....
        /*0564*/ 	.word	0x000047f0


	//   ....[29]....
        /*0568*/ 	.word	0x00004800


	//   ....[30]....
        /*056c*/ 	.word	0x00004830


	//   ....[31]....
        /*0570*/ 	.word	0x00004840


	//   ....[32]....
        /*0574*/ 	.word	0x00004870


	//   ....[33]....
        /*0578*/ 	.word	0x00004880


	//   ....[34]....
        /*057c*/ 	.word	0x000048b0


	//   ....[35]....
        /*0580*/ 	.word	0x000048c0


	//   ....[36]....
        /*0584*/ 	.word	0x000048d0


	//   ....[37]....
        /*0588*/ 	.word	0x000048e0


	//   ....[38]....
        /*058c*/ 	.word	0x000048f0


	//   ....[39]....
        /*0590*/ 	.word	0x00006780


	//   ....[40]....
        /*0594*/ 	.word	0x00006820


	//   ....[41]....
        /*0598*/ 	.word	0x00006840


	//   ....[42]....
        /*059c*/ 	.word	0x00006860


	//   ....[43]....
        /*05a0*/ 	.word	0x00006910


	//   ....[44]....
        /*05a4*/ 	.word	0x00007130


	//   ....[45]....
        /*05a8*/ 	.word	0x00007360


	//   ....[46]....
        /*05ac*/ 	.word	0x00007630


	//   ....[47]....
        /*05b0*/ 	.word	0x00007650


	//   ....[48]....
        /*05b4*/ 	.word	0x00007680


	//   ....[49]....
        /*05b8*/ 	.word	0x000076c0


	//   ....[50]....
        /*05bc*/ 	.word	0x000076e0


	//   ....[51]....
        /*05c0*/ 	.word	0x000078d0


	//   ....[52]....
        /*05c4*/ 	.word	0x000078f0


	//   ....[53]....
        /*05c8*/ 	.word	0x00007920


	//   ....[54]....
        /*05cc*/ 	.word	0x00007970


	//   ....[55]....
        /*05d0*/ 	.word	0x00007990


	//   ....[56]....
        /*05d4*/ 	.word	0x00007d40


	//   ....[57]....
        /*05d8*/ 	.word	0x00007d90


	//   ....[58]....
        /*05dc*/ 	.word	0x00007e30


	//   ....[59]....
        /*05e0*/ 	.word	0x00007e80


	//   ....[60]....
        /*05e4*/ 	.word	0x00007f20


	//   ....[61]....
        /*05e8*/ 	.word	0x00007f70


	//   ....[62]....
        /*05ec*/ 	.word	0x00008010


	//   ....[63]....
        /*05f0*/ 	.word	0x00008060


	//   ....[64]....
        /*05f4*/ 	.word	0x00008100


	//   ....[65]....
        /*05f8*/ 	.word	0x00008150


	//   ....[66]....
        /*05fc*/ 	.word	0x000081f0


	//   ....[67]....
        /*0600*/ 	.word	0x00008290


	//   ....[68]....
        /*0604*/ 	.word	0x00008330


	//   ....[69]....
        /*0608*/ 	.word	0x000083d0


	//   ....[70]....
        /*060c*/ 	.word	0x00008430


	//   ....[71]....
        /*0610*/ 	.word	0x00008480


	//   ....[72]....
        /*0614*/ 	.word	0x00008510


	//   ....[73]....
        /*0618*/ 	.word	0x00008560


	//   ....[74]....
        /*061c*/ 	.word	0x000085f0


	//   ....[75]....
        /*0620*/ 	.word	0x00008640


	//   ....[76]....
        /*0624*/ 	.word	0x000086d0


	//   ....[77]....
        /*0628*/ 	.word	0x00008720


	//   ....[78]....
        /*062c*/ 	.word	0x000087b0


	//   ....[79]....
        /*0630*/ 	.word	0x00008800


	//   ....[80]....
        /*0634*/ 	.word	0x00008890


	//   ....[81]....
        /*0638*/ 	.word	0x000088e0


	//   ....[82]....
        /*063c*/ 	.word	0x00008980


	//   ....[83]....
        /*0640*/ 	.word	0x000089d0


	//   ....[84]....
        /*0644*/ 	.word	0x00008a20


	//   ....[85]....
        /*0648*/ 	.word	0x00008a70


	//   ....[86]....
        /*064c*/ 	.word	0x00008ac0


	//   ....[87]....
        /*0650*/ 	.word	0x00008b10


	//----- nvinfo : EIATTR_EXIT_INSTR_OFFSETS
	.align		4
.L_1569:
        /*0654*/ 	.byte	0x04, 0x1c
        /*0656*/ 	.short	(.L_1571 - .L_1570)


	//   ....[0]....
.L_1570:
        /*0658*/ 	.word	0x00007b00


	//   ....[1]....
        /*065c*/ 	.word	0x00007ce0


	//----- nvinfo : EIATTR_MAX_THREADS
	.align		4
.L_1571:
        /*0660*/ 	.byte	0x04, 0x05
        /*0662*/ 	.short	(.L_1573 - .L_1572)
.L_1572:
        /*0664*/ 	.word	0x00000080
        /*0668*/ 	.word	0x00000001
        /*066c*/ 	.word	0x00000001


	//----- nvinfo : EIATTR_CRS_STACK_SIZE
	.align		4
.L_1573:
        /*0670*/ 	.byte	0x04, 0x1e
        /*0672*/ 	.short	(.L_1575 - .L_1574)
.L_1574:
        /*0674*/ 	.word	0x00000000


	//----- nvinfo : EIATTR_CBANK_PARAM_SIZE
	.align		4
.L_1575:
        /*0678*/ 	.byte	0x03, 0x19
        /*067a*/ 	.short	0x01f0


	//----- nvinfo : EIATTR_PARAM_CBANK
	.align		4
        /*067c*/ 	.byte	0x04, 0x0a
        /*067e*/ 	.short	(.L_1577 - .L_1576)
	.align		4
.L_1576:
        /*0680*/ 	.word	index@(.nv.constant0._Z25selective_scan_bwd_kernelI32Selective_Scan_bwd_kernel_traitsILi128ELi16ELb1ELb1ELb1ELb0ELb1EN3c104HalfEfEEv12SSMParamsBwd)
        /*0684*/ 	.short	0x0210
        /*0686*/ 	.short	0x01f0


	//----- nvinfo : EIATTR_SW_WAR
	.align		4
.L_1577:
        /*0688*/ 	.byte	0x04, 0x36
        /*068a*/ 	.short	(.L_1579 - .L_1578)
.L_1578:
        /*068c*/ 	.word	0x00000008
.L_1579:


//--------------------- .nv.info._Z25selective_scan_bwd_kernelI32Selective_Scan_bwd_kernel_traitsILi128ELi16ELb1ELb1ELb1ELb1ELb0EN3c104HalfEfEEv12SSMParamsBwd --------------------------
	.section	.nv.info._Z25selective_scan_bwd_kernelI32Selective_Scan_bwd_kernel_traitsILi128ELi16ELb1ELb1ELb1ELb1ELb0EN3c104HalfEfEEv12SSMParamsBwd,"",@"SHT_CUDA_INFO"
	.sectionflags	@""
	.align	4


	//----- nvinfo : EIATTR_CUDA_API_VERSION
	.align		4
        /*0000*/ 	.byte	0x04, 0x37
        /*0002*/ 	.short	(.L_1581 - .L_1580)
.L_1580:
        /*0004*/ 	.word	0x00000082


	//----- nvinfo : EIATTR_KPARAM_INFO
	.align		4
.L_1581:
        /*0008*/ 	.byte	0x04, 0x17
        /*000a*/ 	.short	(.L_1583 - .L_1582)
.L_1582:
        /*000c*/ 	.word	0x00000000
        /*0010*/ 	.short	0x0000
        /*0012*/ 	.short	0x0000
        /*0014*/ 	.byte	0x00, 0xf0, 0xc1, 0x07


	//----- nvinfo : EIATTR_SPARSE_MMA_MASK
	.align		4
.L_1583:
        /*0018*/ 	.byte	0x03, 0x50
        /*001a*/ 	.short	0x0000


	//----- nvinfo : EIATTR_MAXREG_COUNT
	.align		4
        /*001c*/ 	.byte	0x03, 0x1b
        /*001e*/ 	.short	0x00a8


	//----- nvinfo : EIATTR_NUM_BARRIERS
	.align		4
        /*0020*/ 	.byte	0x02, 0x4c
        /*0022*/ 	.byte	0x01
	.zero		1


	//----- nvinfo : EIATTR_ANNOTATIONS
	.align		4
        /*0024*/ 	.byte	0x04, 0x55
        /*0026*/ 	.short	(.L_1585 - .L_1584)


	//   ....[0]....
.L_1584:
        /* <DEDUP_REMOVED lines=59> */


	//----- nvinfo : EIATTR_MERCURY_ISA_VERSION
	.align		4
.L_1585:
        /*03c0*/ 	.byte	0x03, 0x5f
        /*03c2*/ 	.short	0x0101


	//----- nvinfo : EIATTR_COOP_GROUP_MASK_REGIDS
	.align		4
        /*03c4*/ 	.byte	0x04, 0x29
        /*03c6*/ 	.short	(.L_1587 - .L_1586)


	//   ....[0]....
.L_1586:
        /*03c8*/ 	.word	0xffffffff


	//   ....[1]....
        /*03cc*/ 	.word	0xffffffff


	//   ....[2]....
        /*03d0*/ 	.word	0xffffffff


	//   ....[3]....
        /*03d4*/ 	.word	0xffffffff


	//   ....[4]....
        /*03d8*/ 	.word	0xffffffff


	//   ....[5]....
        /*03dc*/ 	.word	0xffffffff


	//   ....[6]....
        /*03e0*/ 	.word	0xffffffff


	//   ....[7]....
        /*03e4*/ 	.word	0xffffffff


	//   ....[8]....
        /*03e8*/ 	.word	0xffffffff


	//   ....[9]....
        /*03ec*/ 	.word	0xffffffff


	//   ....[10]....
        /*03f0*/ 	.word	0xffffffff


	//   ....[11]....
        /*03f4*/ 	.word	0xffffffff


	//   ....[12]....
        /*03f8*/ 	.word	0xffffffff


	//   ....[13]....
        /*03fc*/ 	.word	0xffffffff


	//   ....[14]....
        /*0400*/ 	.word	0xffffffff


	//   ....[15]....
        /*0404*/ 	.word	0xffffffff


	//   ....[16]....
        /*0408*/ 	.word	0xffffffff


	//   ....[17]....
        /*040c*/ 	.word	0xffffffff


	//   ....[18]....
        /*0410*/ 	.word	0xffffffff


	//   ....[19]....
        /*0414*/ 	.word	0xffffffff


	//   ....[20]....
        /*0418*/ 	.word	0xffffffff


	//   ....[21]....
        /*041c*/ 	.word	0xffffffff


	//   ....[22]....
        /*0420*/ 	.word	0xffffffff


	//   ....[23]....
        /*0424*/ 	.word	0xffffffff


	//   ....[24]....
        /*0428*/ 	.word	0xffffffff


	//   ....[25]....
        /*042c*/ 	.word	0xffffffff


	//   ....[26]....
        /*0430*/ 	.word	0xffffffff


	//   ....[27]....
        /*0434*/ 	.word	0xffffffff


	//   ....[28]....
        /*0438*/ 	.word	0xffffffff


	//   ....[29]....
        /*043c*/ 	.word	0xffffffff


	//   ....[30]....
        /*0440*/ 	.word	0xffffffff


	//   ....[31]....
        /*0444*/ 	.word	0xffffffff


	//   ....[32]....
        /*0448*/ 	.word	0xffffffff


	//   ....[33]....
        /*044c*/ 	.word	0xffffffff


	//   ....[34]....
        /*0450*/ 	.word	0xffffffff


	//   ....[35]....
        /*0454*/ 	.word	0xffffffff


	//   ....[36]....
        /*0458*/ 	.word	0xffffffff


	//   ....[37]....
        /*045c*/ 	.word	0xffffffff


	//   ....[38]....
        /*0460*/ 	.word	0xffffffff


	//   ....[39]....
        /*0464*/ 	.word	0xffffffff


	//   ....[40]....
        /*0468*/ 	.word	0xffffffff


	//   ....[41]....
        /*046c*/ 	.word	0xffffffff


	//   ....[42]....
        /*0470*/ 	.word	0xffffffff


	//   ....[43]....
        /*0474*/ 	.word	0xffffffff


	//   ....[44]....
        /*0478*/ 	.word	0xffffffff


	//   ....[45]....
        /*047c*/ 	.word	0xffffffff


	//   ....[46]....
        /*0480*/ 	.word	0xffffffff


	//   ....[47]....
        /*0484*/ 	.word	0xffffffff


	//   ....[48]....
        /*0488*/ 	.word	0xffffffff


	//   ....[49]....
        /*048c*/ 	.word	0xffffffff


	//   ....[50]....
        /*0490*/ 	.word	0xffffffff


	//   ....[51]....
        /*0494*/ 	.word	0xffffffff


	//   ....[52]....
        /*0498*/ 	.word	0xffffffff


	//   ....[53]....
        /*049c*/ 	.word	0x05000095


	//   ....[54]....
        /*04a0*/ 	.word	0x05000095


	//   ....[55]....
        /*04a4*/ 	.word	0x05000095


	//   ....[56]....
        /*04a8*/ 	.word	0x05000095


	//   ....[57]....
        /*04ac*/ 	.word	0x05000095


	//   ....[58]....
        /*04b0*/ 	.word	0x05000095


	//   ....[59]....
        /*04b4*/ 	.word	0x05000095


	//   ....[60]....
        /*04b8*/ 	.word	0x05000095


	//   ....[61]....
        /*04bc*/ 	.word	0x05000095


	//   ....[62]....
        /*04c0*/ 	.word	0x05000095


	//   ....[63]....
        /*04c4*/ 	.word	0x05000095


	//   ....[64]....
        /*04c8*/ 	.word	0x05000095


	//   ....[65]....
        /*04cc*/ 	.word	0x05000095


	//   ....[66]....
        /*04d0*/ 	.word	0x05000095


	//   ....[67]....
        /*04d4*/ 	.word	0x05000095


	//   ....[68]....
        /*04d8*/ 	.word	0x05000095


	//   ....[69]....
        /*04dc*/ 	.word	0x05000095


	//   ....[70]....
        /*04e0*/ 	.word	0x05000095


	//   ....[71]....
        /*04e4*/ 	.word	0x05000095


	//   ....[72]....
        /*04e8*/ 	.word	0x05000095


	//   ....[73]....
        /*04ec*/ 	.word	0x05000095


	//   ....[74]....
        /*04f0*/ 	.word	0x05000095


	//   ....[75]....
        /*04f4*/ 	.word	0x05000095


	//   ....[76]....
        /*04f8*/ 	.word	0x05000095


	//   ....[77]....
        /*04fc*/ 	.word	0x05000095


	//   ....[78]....
        /*0500*/ 	.word	0x05000095


	//   ....[79]....
        /*0504*/ 	.word	0x05000095


	//   ....[80]....
        /*0508*/ 	.word	0x05000095


	//   ....[81]....
        /*050c*/ 	.word	0x05000095


	//   ....[82]....
        /*0510*/ 	.word	0x05000095


	//   ....[83]....
        /*0514*/ 	.word	0x05000095


	//   ....[84]....
        /*0518*/ 	.word	0x05000095


	//----- nvinfo : EIATTR_COOP_GROUP_INSTR_OFFSETS
	.align		4
.L_1587:
        /*051c*/ 	.byte	0x04, 0x28
        /*051e*/ 	.short	(.L_1589 - .L_1588)


	//   ....[0]....
.L_1588:
        /*0520*/ 	.word	0x00000cf0


	//   ....[1]....
        /*0524*/ 	.word	0x00000da0


	//   ....[2]....
        /*0528*/ 	.word	0x00000e60


	//   ....[3]....
        /*052c*/ 	.word	0x00003d70


	//   ....[4]....
        /*0530*/ 	.word	0x00004450


	//   ....[5]....
        /*0534*/ 	.word	0x00004d10


	//   ....[6]....
        /*0538*/ 	.word	0x00004d30


	//   ....[7]....
        /*053c*/ 	.word	0x00004d60


	//   ....[8]....
        /*0540*/ 	.word	0x00004d80


	//   ....[9]....
        /*0544*/ 	.word	0x00004db0


	//   ....[10]....
        /*0548*/ 	.word	0x00004dd0


	//   ....[11]....
        /*054c*/ 	.word	0x00004e00


	//   ....[12]....
        /*0550*/ 	.word	0x00004e20


	//   ....[13]....
        /*0554*/ 	.word	0x00004e50


	//   ....[14]....
        /*0558*/ 	.word	0x00004e60


	//   ....[15]....
        /*055c*/ 	.word	0x00004f00


	//   ....[16]....
        /*0560*/ 	.word	0x00004f10


	//   ....[17]....
        /*0564*/ 	.word	0x00004f20


	//   ....[18]....
        /*0568*/ 	.word	0x00004f30


	//   ....[19]....
        /*056c*/ 	.word	0x000054f0


	//   ....[20]....
        /*0570*/ 	.word	0x00005500


	//   ....[21]....
        /*0574*/ 	.word	0x00005510


	//   ....[22]....
        /*0578*/ 	.word	0x00005540


	//   ....[23]....
        /*057c*/ 	.word	0x00005550


	//   ....[24]....
        /*0580*/ 	.word	0x00005580


	//   ....[25]....
        /*0584*/ 	.word	0x00005590


	//   ....[26]....
        /*0588*/ 	.word	0x000055c0


	//   ....[27]....
        /*058c*/ 	.word	0x000055d0


	//   ....[28]....
        /*0590*/ 	.word	0x00005600


	//   ....[29]....
        /*0594*/ 	.word	0x00005610


	//   ....[30]....
        /*0598*/ 	.word	0x00005640


	//   ....[31]....
        /*059c*/ 	.word	0x00005650


	//   ....[32]....
        /*05a0*/ 	.word	0x00005660


	//   ....[33]....
        /*05a4*/ 	.word	0x00005670


	//   ....[34]....
        /*05a8*/ 	.word	0x00005680


	//   ....[35]....
        /*05ac*/ 	.word	0x00007520


	//   ....[36]....
        /*05b0*/ 	.word	0x000075b0


	//   ....[37]....
        /*05b4*/ 	.word	0x000075d0


	//   ....[38]....
        /*05b8*/ 	.word	0x000075f0


	//   ....[39]....
        /*05bc*/ 	.word	0x000076a0


	//   ....[40]....
        /*05c0*/ 	.word	0x00007d10


	//   ....[41]....
        /*05c4*/ 	.word	0x000084f0


	//   ....[42]....
        /*05c8*/ 	.word	0x000088f0


	//   ....[43]....
        /*05cc*/ 	.word	0x00008c60


	//   ....[44]....
        /*05d0*/ 	.word	0x00008c80


	//   ....[45]....
        /*05d4*/ 	.word	0x00008cb0


	//   ....[46]....
        /*05d8*/ 	.word	0x00008cf0


	//   ....[47]....
        /*05dc*/ 	.word	0x00008d10


	//   ....[48]....
        /*05e0*/ 	.word	0x00008f00


	//   ....[49]....
        /*05e4*/ 	.word	0x00008f20


	//   ....[50]....
        /*05e8*/ 	.word	0x00008f50


	//   ....[51]....
        /*05ec*/ 	.word	0x00008fa0


	//   ....[52]....
        /*05f0*/ 	.word	0x00008fc0


	//   ....[53]....
        /*05f4*/ 	.word	0x00009370


	//   ....[54]....
        /*05f8*/ 	.word	0x000093c0


	//   ....[55]....
        /*05fc*/ 	.word	0x00009460


	//   ....[56]....
        /*0600*/ 	.word	0x000094b0


	//   ....[57]....
        /*0604*/ 	.word	0x00009550


	//   ....[58]....
        /*0608*/ 	.word	0x000095a0


	//   ....[59]....
        /*060c*/ 	.word	0x00009640


	//   ....[60]....
        /*0610*/ 	.word	0x00009690


	//   ....[61]....
        /*0614*/ 	.word	0x00009730


	//   ....[62]....
        /*0618*/ 	.word	0x00009780


	//   ....[63]....
        /*061c*/ 	.word	0x00009820


	//   ....[64]....
        /*0620*/ 	.word	0x000098c0


	//   ....[65]....
        /*0624*/ 	.word	0x00009960


	//   ....[66]....
        /*0628*/ 	.word	0x00009a00


	//   ....[67]....
        /*062c*/ 	.word	0x00009a60


	//   ....[68]....
        /*0630*/ 	.word	0x00009ab0


	//   ....[69]....
        /*0634*/ 	.word	0x00009b40


	//   ....[70]....
        /*0638*/ 	.word	0x00009b90


	//   ....[71]....
        /*063c*/ 	.word	0x00009c20


	//   ....[72]....
        /*0640*/ 	.word	0x00009c70


	//   ....[73]....
        /*0644*/ 	.word	0x00009d00


	//   ....[74]....
        /*0648*/ 	.word	0x00009d50


	//   ....[75]....
        /*064c*/ 	.word	0x00009de0


	//   ....[76]....
        /*0650*/ 	.word	0x00009e30


	//   ....[77]....
        /*0654*/ 	.word	0x00009ec0


	//   ....[78]....
        /*0658*/ 	.word	0x00009f10


	//   ....[79]....
        /*065c*/ 	.word	0x00009fb0


	//   ....[80]....
        /*0660*/ 	.word	0x0000a000


	//   ....[81]....
        /*0664*/ 	.word	0x0000a050


	//   ....[82]....
        /*0668*/ 	.word	0x0000a0a0


	//   ....[83]....
        /*066c*/ 	.word	0x0000a0f0


	//   ....[84]....
        /*0670*/ 	.word	0x0000a140


	//----- nvinfo : EIATTR_EXIT_INSTR_OFFSETS
	.align		4
.L_1589:
        /*0674*/ 	.byte	0x04, 0x1c
        /*0676*/ 	.short	(.L_1591 - .L_1590)


	//   ....[0]....
.L_1590:
        /*0678*/ 	.word	0x00009130


	//   ....[1]....
        /*067c*/ 	.word	0x00009310


	//----- nvinfo : EIATTR_MAX_THREADS
	.align		4
.L_1591:
        /*0680*/ 	.byte	0x04, 0x05
        /*0682*/ 	.short	(.L_1593 - .L_1592)
.L_1592:
        /*0684*/ 	.word	0x00000080
        /*0688*/ 	.word	0x00000001
        /*068c*/ 	.word	0x00000001


	//----- nvinfo : EIATTR_CRS_STACK_SIZE
	.align		4
.L_1593:
        /*0690*/ 	.byte	0x04, 0x1e
        /*0692*/ 	.short	(.L_1595 - .L_1594)
.L_1594:
        /*0694*/ 	.word	0x00000000


	//----- nvinfo : EIATTR_CBANK_PARAM_SIZE
	.align		4
.L_1595:
        /*0698*/ 	.byte	0x03, 0x19
        /*069a*/ 	.short	0x01f0


	//----- nvinfo : EIATTR_PARAM_CBANK
	.align		4
        /*069c*/ 	.byte	0x04, 0x0a
        /*069e*/ 	.short	(.L_1597 - .L_1596)
	.align		4
.L_1596:
        /*06a0*/ 	.word	index@(.nv.constant0._Z25selective_scan_bwd_kernelI32Selective_Scan_bwd_kernel_traitsILi128ELi16ELb1ELb1ELb1ELb1ELb0EN3c104HalfEfEEv12SSMParamsBwd)
        /*06a4*/ 	.short	0x0210
        /*06a6*/ 	.short	0x01f0


	//----- nvinfo : EIATTR_SW_WAR
	.align		4
.L_1597:
        /*06a8*/ 	.byte	0x04, 0x36
        /*06aa*/ 	.short	(.L_1599 - .L_1598)
.L_1598:
        /*06ac*/ 	.word	0x00000008
.L_1599:


//--------------------- .nv.info._Z25selective_scan_bwd_kernelI32Selective_Scan_bwd_kernel_traitsILi128ELi16ELb1ELb1ELb1ELb1ELb1EN3c104HalfEfEEv12SSMParamsBwd --------------------------
	.section	.nv.info._Z25selective_scan_bwd_kernelI32Selective_Scan_bwd_kernel_traitsILi128ELi16ELb1ELb1ELb1ELb1ELb1EN3c104HalfEfEEv12SSMParamsBwd,"",@"SHT_CUDA_INFO"
	.sectionflags	@""
	.align	4


	//----- nvinfo : EIATTR_CUDA_API_VERSION
	.align		4
        /*0000*/ 	.byte	0x04, 0x37
        /*0002*/ 	.short	(.L_1601 - .L_1600)
.L_1600:
        /*0004*/ 	.word	0x00000082


	//----- nvinfo : EIATTR_KPARAM_INFO
	.align		4
.L_1601:
        /*0008*/ 	.byte	0x04, 0x17
        /*000a*/ 	.short	(.L_1603 - .L_1602)
.L_1602:
        /*000c*/ 	.word	0x00000000
        /*0010*/ 	.short	0x0000
        /*0012*/ 	.short	0x0000
        /*0014*/ 	.byte	0x00, 0xf0, 0xc1, 0x07


	//----- nvinfo : EIATTR_SPARSE_MMA_MASK
	.align		4
.L_1603:
        /*0018*/ 	.byte	0x03, 0x50
        /*001a*/ 	.short	0x0000


	//----- nvinfo : EIATTR_MAXREG_COUNT
	.align		4
        /*001c*/ 	.byte	0x03, 0x1b
        /*001e*/ 	.short	0x00a8


	//----- nvinfo : EIATTR_NUM_BARRIERS
	.align		4
        /*0020*/ 	.byte	0x02, 0x4c
        /*0022*/ 	.byte	0x01
	.zero		1


	//----- nvinfo : EIATTR_ANNOTATIONS
	.align		4
        /*0024*/ 	.byte	0x04, 0x55
        /*0026*/ 	.short	(.L_1605 - .L_1604)


	//   ....[0]....
.L_1604:
        /* <DEDUP_REMOVED lines=57> */


	//----- nvinfo : EIATTR_MERCURY_ISA_VERSION
	.align		4
.L_1605:
        /*03a0*/ 	.byte	0x03, 0x5f
        /*03a2*/ 	.short	0x0101


	//----- nvinfo : EIATTR_COOP_GROUP_MASK_REGIDS
	.align		4
        /*03a4*/ 	.byte	0x04, 0x29
        /*03a6*/ 	.short	(.L_1607 - .L_1606)


	//   ....[0]....
.L_1606:
        /*03a8*/ 	.word	0xffffffff


	//   ....[1]....
        /*03ac*/ 	.word	0xffffffff


	//   ....[2]....
        /*03b0*/ 	.word	0xffffffff


	//   ....[3]....
        /*03b4*/ 	.word	0xffffffff


	//   ....[4]....
        /*03b8*/ 	.word	0xffffffff


	//   ....[5]....
        /*03bc*/ 	.word	0xffffffff


	//   ....[6]....
        /*03c0*/ 	.word	0xffffffff


	//   ....[7]....
        /*03c4*/ 	.word	0xffffffff


	//   ....[8]....
        /*03c8*/ 	.word	0xffffffff


	//   ....[9]....
        /*03cc*/ 	.word	0xffffffff


	//   ....[10]....
        /*03d0*/ 	.word	0xffffffff


	//   ....[11]....
        /*03d4*/ 	.word	0xffffffff


	//   ....[12]....
        /*03d8*/ 	.word	0xffffffff


	//   ....[13]....
        /*03dc*/ 	.word	0xffffffff


	//   ....[14]....
        /*03e0*/ 	.word	0xffffffff


	//   ....[15]....
        /*03e4*/ 	.word	0xffffffff


	//   ....[16]....
        /*03e8*/ 	.word	0xffffffff


	//   ....[17]....
        /*03ec*/ 	.word	0xffffffff


	//   ....[18]....
        /*03f0*/ 	.word	0xffffffff


	//   ....[19]....
        /*03f4*/ 	.word	0xffffffff


	//   ....[20]....
        /*03f8*/ 	.word	0xffffffff


	//   ....[21]....
        /*03fc*/ 	.word	0xffffffff


	//   ....[22]....
        /*0400*/ 	.word	0xffffffff


	//   ....[23]....
        /*0404*/ 	.word	0xffffffff


	//   ....[24]....
        /*0408*/ 	.word	0xffffffff


	//   ....[25]....
        /*040c*/ 	.word	0xffffffff


	//   ....[26]....
        /*0410*/ 	.word	0xffffffff


	//   ....[27]....
        /*0414*/ 	.word	0xffffffff


	//   ....[28]....
        /*0418*/ 	.word	0xffffffff


	//   ....[29]....
        /*041c*/ 	.word	0xffffffff


	//   ....[30]....
        /*0420*/ 	.word	0xffffffff


	//   ....[31]....
        /*0424*/ 	.word	0xffffffff


	//   ....[32]....
        /*0428*/ 	.word	0xffffffff


	//   ....[33]....
        /*042c*/ 	.word	0xffffffff


	//   ....[34]....
        /*0430*/ 	.word	0xffffffff


	//   ....[35]....
        /*0434*/ 	.word	0xffffffff


	//   ....[36]....
        /*0438*/ 	.word	0xffffffff


	//   ....[37]....
        /*043c*/ 	.word	0xffffffff


	//   ....[38]....
        /*0440*/ 	.word	0xffffffff


	//   ....[39]....
        /*0444*/ 	.word	0xffffffff


	//   ....[40]....
        /*0448*/ 	.word	0xffffffff


	//   ....[41]....
        /*044c*/ 	.word	0xffffffff


	//   ....[42]....
        /*0450*/ 	.word	0xffffffff


	//   ....[43]....
        /*0454*/ 	.word	0xffffffff


	//   ....[44]....
        /*0458*/ 	.word	0xffffffff


	//   ....[45]....
        /*045c*/ 	.word	0xffffffff


	//   ....[46]....
        /*0460*/ 	.word	0xffffffff


	//   ....[47]....
        /*0464*/ 	.word	0xffffffff


	//   ....[48]....
        /*0468*/ 	.word	0xffffffff


	//   ....[49]....
        /*046c*/ 	.word	0xffffffff


	//   ....[50]....
        /*0470*/ 	.word	0xffffffff


	//   ....[51]....
        /*0474*/ 	.word	0xffffffff


	//   ....[52]....
        /*0478*/ 	.word	0xffffffff


	//   ....[53]....
        /*047c*/ 	.word	0xffffffff


	//   ....[54]....
        /*0480*/ 	.word	0xffffffff


	//   ....[55]....
        /*0484*/ 	.word	0xffffffff


	//   ....[56]....
        /*0488*/ 	.word	0xffffffff


	//   ....[57]....
        /*048c*/ 	.word	0x05000095


	//   ....[58]....
        /*0490*/ 	.word	0x05000095


	//   ....[59]....
        /*0494*/ 	.word	0x05000095


	//   ....[60]....
        /*0498*/ 	.word	0x05000095


	//   ....[61]....
        /*049c*/ 	.word	0x05000095


	//   ....[62]....
        /*04a0*/ 	.word	0x05000095


	//   ....[63]....
        /*04a4*/ 	.word	0x05000095


	//   ....[64]....
        /*04a8*/ 	.word	0x05000095


	//   ....[65]....
        /*04ac*/ 	.word	0x05000095


	//   ....[66]....
        /*04b0*/ 	.word	0x05000095


	//   ....[67]....
        /*04b4*/ 	.word	0x05000095


	//   ....[68]....
        /*04b8*/ 	.word	0x05000095


	//   ....[69]....
        /*04bc*/ 	.word	0x05000095


	//   ....[70]....
        /*04c0*/ 	.word	0x05000095


	//   ....[71]....
        /*04c4*/ 	.word	0x05000095


	//   ....[72]....
        /*04c8*/ 	.word	0x05000095


	//   ....[73]....
        /*04cc*/ 	.word	0x05000095


	//   ....[74]....
        /*04d0*/ 	.word	0x05000095


	//   ....[75]....
        /*04d4*/ 	.word	0x05000095


	//   ....[76]....
        /*04d8*/ 	.word	0x05000095


	//   ....[77]....
        /*04dc*/ 	.word	0x05000095


	//   ....[78]....
        /*04e0*/ 	.word	0x05000095


	//   ....[79]....
        /*04e4*/ 	.word	0x05000095


	//   ....[80]....
        /*04e8*/ 	.word	0x05000095


	//   ....[81]....
        /*04ec*/ 	.word	0x05000095


	//   ....[82]....
        /*04f0*/ 	.word	0x05000095


	//   ....[83]....
        /*04f4*/ 	.word	0x05000095


	//   ....[84]....
        /*04f8*/ 	.word	0x05000095


	//   ....[85]....
        /*04fc*/ 	.word	0x05000095


	//   ....[86]....
        /*0500*/ 	.word	0x05000095


	//   ....[87]....
        /*0504*/ 	.word	0x05000095


	//   ....[88]....
        /*0508*/ 	.word	0x05000095


	//----- nvinfo : EIATTR_COOP_GROUP_INSTR_OFFSETS
	.align		4
.L_1607:
        /*050c*/ 	.byte	0x04, 0x28
        /*050e*/ 	.short	(.L_1609 - .L_1608)


	//   ....[0]....
.L_1608:
        /*0510*/ 	.word	0x00000d00


	//   ....[1]....
        /*0514*/ 	.word	0x00000db0


	//   ....[2]....
        /*0518*/ 	.word	0x00000fc0


	//   ....[3]....
        /*051c*/ 	.word	0x00003660


	//   ....[4]....
        /*0520*/ 	.word	0x00003ef0


	//   ....[5]....
        /*0524*/ 	.word	0x000048d0


	//   ....[6]....
        /*0528*/ 	.word	0x00004c00


	//   ....[7]....
        /*052c*/ 	.word	0x00005380


	//   ....[8]....
        /*0530*/ 	.word	0x000059e0


	//   ....[9]....
        /*0534*/ 	.word	0x000062d0


	//   ....[10]....
        /*0538*/ 	.word	0x000062f0


	//   ....[11]....
        /*053c*/ 	.word	0x00006320


	//   ....[12]....
        /*0540*/ 	.word	0x00006340


	//   ....[13]....
        /*0544*/ 	.word	0x00006370


	//   ....[14]....
        /*0548*/ 	.word	0x00006390


	//   ....[15]....
        /*054c*/ 	.word	0x000063c0


	//   ....[16]....
        /*0550*/ 	.word	0x000063e0


	//   ....[17]....
        /*0554*/ 	.word	0x00006410


	//   ....[18]....
        /*0558*/ 	.word	0x00006420


	//   ....[19]....
        /*055c*/ 	.word	0x000064c0


	//   ....[20]....
        /*0560*/ 	.word	0x000064d0


	//   ....[21]....
        /*0564*/ 	.word	0x000064e0


	//   ....[22]....
        /*0568*/ 	.word	0x000064f0


	//   ....[23]....
        /*056c*/ 	.word	0x00006ab0


	//   ....[24]....
        /*0570*/ 	.word	0x00006ac0


	//   ....[25]....
        /*0574*/ 	.word	0x00006ad0


	//   ....[26]....
        /*0578*/ 	.word	0x00006b00


	//   ....[27]....
        /*057c*/ 	.word	0x00006b10


	//   ....[28]....
        /*0580*/ 	.word	0x00006b40


	//   ....[29]....
        /*0584*/ 	.word	0x00006b50


	//   ....[30]....
        /*0588*/ 	.word	0x00006b80


	//   ....[31]....
        /*058c*/ 	.word	0x00006b90


	//   ....[32]....
        /*0590*/ 	.word	0x00006bc0


	//   ....[33]....
        /*0594*/ 	.word	0x00006bd0


	//   ....[34]....
        /*0598*/ 	.word	0x00006c00


	//   ....[35]....
        /*059c*/ 	.word	0x00006c10


	//   ....[36]....
        /*05a0*/ 	.word	0x00006c20


	//   ....[37]....
        /*05a4*/ 	.word	0x00006c30


	//   ....[38]....
        /*05a8*/ 	.word	0x00006c40


	//   ....[39]....
        /*05ac*/ 	.word	0x00008ae0


	//   ....[40]....
        /*05b0*/ 	.word	0x00008b80


	//   ....[41]....
        /*05b4*/ 	.word	0x00008ba0


	//   ....[42]....
        /*05b8*/ 	.word	0x00008bc0


	//   ....[43]....
        /*05bc*/ 	.word	0x00008c70


	//   ....[44]....
        /*05c0*/ 	.word	0x00009320


	//   ....[45]....
        /*05c4*/ 	.word	0x00009ae0


	//   ....[46]....
        /*05c8*/ 	.word	0x00009eb0


	//   ....[47]....
        /*05cc*/ 	.word	0x0000a210


	//   ....[48]....
        /*05d0*/ 	.word	0x0000a230


	//   ....[49]....
        /*05d4*/ 	.word	0x0000a260


	//   ....[50]....
        /*05d8*/ 	.word	0x0000a2a0


	//   ....[51]....
        /*05dc*/ 	.word	0x0000a2c0


	//   ....[52]....
        /*05e0*/ 	.word	0x0000a4b0


	//   ....[53]....
        /*05e4*/ 	.word	0x0000a4d0


	//   ....[54]....
        /*05e8*/ 	.word	0x0000a500


	//   ....[55]....
        /*05ec*/ 	.word	0x0000a550


	//   ....[56]....
        /*05f0*/ 	.word	0x0000a570


	//   ....[57]....
        /*05f4*/ 	.word	0x0000a920


	//   ....[58]....
        /*05f8*/ 	.word	0x0000a970


	//   ....[59]....
        /*05fc*/ 	.word	0x0000aa10


	//   ....[60]....
        /*0600*/ 	.word	0x0000aa60


	//   ....[61]....
        /*0604*/ 	.word	0x0000ab00


	//   ....[62]....
        /*0608*/ 	.word	0x0000ab50


	//   ....[63]....
        /*060c*/ 	.word	0x0000abf0


	//   ....[64]....
        /*0610*/ 	.word	0x0000ac40


	//   ....[65]....
        /*0614*/ 	.word	0x0000ace0


	//   ....[66]....
        /*0618*/ 	.word	0x0000ad30


	//   ....[67]....
        /*061c*/ 	.word	0x0000add0


	//   ....[68]....
        /*0620*/ 	.word	0x0000ae70


	//   ....[69]....
        /*0624*/ 	.word	0x0000af10


	//   ....[70]....
        /*0628*/ 	.word	0x0000afb0


	//   ....[71]....
        /*062c*/ 	.word	0x0000b010


	//   ....[72]....
        /*0630*/ 	.word	0x0000b060


	//   ....[73]....
        /*0634*/ 	.word	0x0000b0f0


	//   ....[74]....
        /*0638*/ 	.word	0x0000b140


	//   ....[75]....
        /*063c*/ 	.word	0x0000b1d0


	//   ....[76]....
        /*0640*/ 	.word	0x0000b220


	//   ....[77]....
        /*0644*/ 	.word	0x0000b2b0


	//   ....[78]....
        /*0648*/ 	.word	0x0000b300


	//   ....[79]....
        /*064c*/ 	.word	0x0000b390


	//   ....[80]....
        /*0650*/ 	.word	0x0000b3e0


	//   ....[81]....
        /*0654*/ 	.word	0x0000b470


	//   ....[82]....
        /*0658*/ 	.word	0x0000b4c0


	//   ....[83]....
        /*065c*/ 	.word	0x0000b560


	//   ....[84]....
        /*0660*/ 	.word	0x0000b5b0


	//   ....[85]....
        /*0664*/ 	.word	0x0000b600


	//   ....[86]....
        /*0668*/ 	.word	0x0000b650


	//   ....[87]....
        /*066c*/ 	.word	0x0000b6a0


	//   ....[88]....
        /*0670*/ 	.word	0x0000b6f0


	//----- nvinfo : EIATTR_EXIT_INSTR_OFFSETS
	.align		4
.L_1609:
        /*0674*/ 	.byte	0x04, 0x1c
        /*0676*/ 	.short	(.L_1611 - .L_1610)


	//   ....[0]....
.L_1610:
        /*0678*/ 	.word	0x0000a6e0


	//   ....[1]....
        /*067c*/ 	.word	0x0000a8c0


	//----- nvinfo : EIATTR_MAX_THREADS
	.align		4
.L_1611:
        /*0680*/ 	.byte	0x04, 0x05
        /*0682*/ 	.short	(.L_1613 - .L_1612)
.L_1612:
        /*0684*/ 	.word	0x00000080
        /*0688*/ 	.word	0x00000001
        /*068c*/ 	.word	0x00000001


	//----- nvinfo : EIATTR_CRS_STACK_SIZE
	.align		4
.L_1613:
        /*0690*/ 	.byte	0x04, 0x1e
        /*0692*/ 	.short	(.L_1615 - .L_1614)
.L_1614:
        /*0694*/ 	.word	0x00000000


	//----- nvinfo : EIATTR_CBANK_PARAM_SIZE
	.align		4
.L_1615:
        /*0698*/ 	.byte	0x03, 0x19
        /*069a*/ 	.short	0x01f0


	//----- nvinfo : EIATTR_PARAM_CBANK
	.align		4
        /*069c*/ 	.byte	0x04, 0x0a
        /*069e*/ 	.short	(.L_1617 - .L_1616)
	.align		4
.L_1616:
        /*06a0*/ 	.word	index@(.nv.constant0._Z25selective_scan_bwd_kernelI32Selective_Scan_bwd_kernel_traitsILi128ELi16ELb1ELb1ELb1ELb1ELb1EN3c104HalfEfEEv12SSMParamsBwd)
        /*06a4*/ 	.short	0x0210
        /*06a6*/ 	.short	0x01f0


	//----- nvinfo : EIATTR_SW_WAR
	.align		4
.L_1617:
        /*06a8*/ 	.byte	0x04, 0x36
        /*06aa*/ 	.short	(.L_1619 - .L_1618)
.L_1618:
        /*06ac*/ 	.word	0x00000008
.L_1619:


//--------------------- .nv.info._Z25selective_scan_bwd_kernelI32Selective_Scan_bwd_kernel_traitsILi64ELi16ELb0ELb0ELb0ELb0ELb0EN3c104HalfEfEEv12SSMParamsBwd --------------------------
	.section	.nv.info._Z25selective_scan_bwd_kernelI32Selective_Scan_bwd_kernel_traitsILi64ELi16ELb0ELb0ELb0ELb0ELb0EN3c104HalfEfEEv12SSMParamsBwd,"",@"SHT_CUDA_INFO"
	.sectionflags	@""
	.align	4


	//----- nvinfo : EIATTR_CUDA_API_VERSION
	.align		4
        /*0000*/ 	.byte	0x04, 0x37
        /*0002*/ 	.short	(.L_1621 - .L_1620)
.L_1620:
        /*0004*/ 	.word	0x00000082


	//----- nvinfo : EIATTR_KPARAM_INFO
	.align		4
.L_1621:
        /*0008*/ 	.byte	0x04, 0x17
        /*000a*/ 	.short	(.L_1623 - .L_1622)
.L_1622:
        /*000c*/ 	.word	0x00000000
        /*0010*/ 	.short	0x0000
        /*0012*/ 	.short	0x0000
        /*0014*/ 	.byte	0x00, 0xf0, 0xc1, 0x07


	//----- nvinfo : EIATTR_SPARSE_MMA_MASK
	.align		4
.L_1623:
        /*0018*/ 	.byte	0x03, 0x50
        /*001a*/ 	.short	0x0000


	//----- nvinfo : EIATTR_MAXREG_COUNT
	.align		4
        /*001c*/ 	.byte	0x03, 0x1b
        /*001e*/ 	.short	0x00ff


	//----- nvinfo : EIATTR_NUM_BARRIERS
	.align		4
        /*0020*/ 	.byte	0x02, 0x4c
        /*0022*/ 	.byte	0x01
	.zero		1


	//----- nvinfo : EIATTR_MERCURY_ISA_VERSION
	.align		4
        /*0024*/ 	.byte	0x03, 0x5f
        /*0026*/ 	.short	0x0101


	//----- nvinfo : EIATTR_COOP_GROUP_MASK_REGIDS
	.align		4
        /*0028*/ 	.byte	0x04, 0x29
        /*002a*/ 	.short	(.L_1625 - .L_1624)


	//   ....[0]....
.L_1624:
        /*002c*/ 	.word	0xffffffff


	//   ....[1]....
        /*0030*/ 	.word	0xffffffff


	//   ....[2]....
        /*0034*/ 	.word	0xffffffff


	//   ....[3]....
        /*0038*/ 	.word	0xffffffff


	//   ....[4]....
        /*003c*/ 	.word	0xffffffff


	//   ....[5]....
        /*0040*/ 	.word	0xffffffff


	//   ....[6]....
        /*0044*/ 	.word	0xffffffff


	//   ....[7]....
        /*0048*/ 	.word	0xffffffff


	//   ....[8]....
        /*004c*/ 	.word	0xffffffff


	//   ....[9]....
        /*0050*/ 	.word	0xffffffff


	//   ....[10]....
        /*0054*/ 	.word	0xffffffff


	//   ....[11]....
        /*0058*/ 	.word	0xffffffff


	//   ....[12]....
        /*005c*/ 	.word	0xffffffff


	//   ....[13]....
        /*0060*/ 	.word	0xffffffff


	//   ....[14]....
        /*0064*/ 	.word	0xffffffff


	//   ....[15]....
        /*0068*/ 	.word	0xffffffff


	//   ....[16]....
        /*006c*/ 	.word	0xffffffff


	//   ....[17]....
        /*0070*/ 	.word	0xffffffff


	//   ....[18]....
        /*0074*/ 	.word	0xffffffff


	//   ....[19]....
        /*0078*/ 	.word	0xffffffff


	//   ....[20]....
        /*007c*/ 	.word	0xffffffff


	//   ....[21]....
        /*0080*/ 	.word	0xffffffff


	//   ....[22]....
        /*0084*/ 	.word	0xffffffff


	//   ....[23]....
        /*0088*/ 	.word	0xffffffff


	//   ....[24]....
        /*008c*/ 	.word	0xffffffff


	//   ....[25]....
        /*0090*/ 	.word	0xffffffff


	//   ....[26]....
        /*0094*/ 	.word	0xffffffff


	//   ....[27]....
        /*0098*/ 	.word	0xffffffff


	//   ....[28]....
        /*009c*/ 	.word	0xffffffff


	//   ....[29]....
        /*00a0*/ 	.word	0xffffffff


	//   ....[30]....
        /*00a4*/ 	.word	0xffffffff


	//   ....[31]....
        /*00a8*/ 	.word	0xffffffff


	//   ....[32]....
        /*00ac*/ 	.word	0xffffffff


	//   ....[33]....
        /*00b0*/ 	.word	0xffffffff


	//   ....[34]....
        /*00b4*/ 	.word	0xffffffff


	//   ....[35]....
        /*00b8*/ 	.word	0xffffffff


	//   ....[36]....
        /*00bc*/ 	.word	0xffffffff


	//   ....[37]....
        /*00c0*/ 	.word	0xffffffff


	//   ....[38]....
        /*00c4*/ 	.word	0xffffffff


	//   ....[39]....
        /*00c8*/ 	.word	0xffffffff


	//   ....[40]....
        /*00cc*/ 	.word	0xffffffff


	//   ....[41]....
        /*00d0*/ 	.word	0xffffffff


	//   ....[42]....
        /*00d4*/ 	.word	0xffffffff


	//   ....[43]....
        /*00d8*/ 	.word	0xffffffff


	//   ....[44]....
        /*00dc*/ 	.word	0xffffffff


	//   ....[45]....
        /*00e0*/ 	.word	0xffffffff


	//   ....[46]....
        /*00e4*/ 	.word	0xffffffff


	//   ....[47]....
        /*00e8*/ 	.word	0xffffffff


	//   ....[48]....
        /*00ec*/ 	.word	0xffffffff


	//   ....[49]....
        /*00f0*/ 	.word	0xffffffff


	//   ....[50]....
        /*00f4*/ 	.word	0xffffffff


	//   ....[51]....
        /*00f8*/ 	.word	0xffffffff


	//   ....[52]....
        /*00fc*/ 	.word	0xffffffff


	//   ....[53]....
        /*0100*/ 	.word	0xffffffff


	//   ....[54]....
        /*0104*/ 	.word	0xffffffff


	//   ....[55]....
        /*0108*/ 	.word	0x05000002


	//   ....[56]....
        /*010c*/ 	.word	0x05000002


	//   ....[57]....
        /*0110*/ 	.word	0x05000002


	//   ....[58]....
        /*0114*/ 	.word	0x05000002


	//   ....[59]....
        /*0118*/ 	.word	0x05000002


	//   ....[60]....
        /*011c*/ 	.word	0x05000002


	//   ....[61]....
        /*0120*/ 	.word	0x05000002


	//   ....[62]....
        /*0124*/ 	.word	0x05000002


	//   ....[63]....
        /*0128*/ 	.word	0x05000002


	//   ....[64]....
        /*012c*/ 	.word	0x05000002


	//   ....[65]....
        /*0130*/ 	.word	0x05000002


	//   ....[66]....
        /*0134*/ 	.word	0x05000002


	//   ....[67]....
        /*0138*/ 	.word	0x05000002


	//   ....[68]....
        /*013c*/ 	.word	0x05000002


	//   ....[69]....
        /*0140*/ 	.word	0x05000002


	//   ....[70]....
        /*0144*/ 	.word	0x05000002


	//   ....[71]....
        /*0148*/ 	.word	0x05000002


	//   ....[72]....
        /*014c*/ 	.word	0x05000002


	//   ....[73]....
        /*0150*/ 	.word	0x05000002


	//   ....[74]....
        /*0154*/ 	.word	0x05000002


	//   ....[75]....
        /*0158*/ 	.word	0x05000002


	//   ....[76]....
        /*015c*/ 	.word	0x05000002


	//   ....[77]....
        /*0160*/ 	.word	0x05000002


	//   ....[78]....
        /*0164*/ 	.word	0x05000002


	//   ....[79]....
        /*0168*/ 	.word	0x05000002


	//   ....[80]....
        /*016c*/ 	.word	0x05000002


	//   ....[81]....
        /*0170*/ 	.word	0x05000002


	//   ....[82]....
        /*0174*/ 	.word	0x05000002


	//   ....[83]....
        /*0178*/ 	.word	0x05000002


	//   ....[84]....
        /*017c*/ 	.word	0x05000002


	//   ....[85]....
        /*0180*/ 	.word	0x05000002


	//   ....[86]....
        /*0184*/ 	.word	0x05000002


	//----- nvinfo : EIATTR_COOP_GROUP_INSTR_OFFSETS
	.align		4
.L_1625:
        /*0188*/ 	.byte	0x04, 0x28
        /*018a*/ 	.short	(.L_1627 - .L_1626)


	//   ....[0]....
.L_1626:
        /*018c*/ 	.word	0x00001010


	//   ....[1]....
        /*0190*/ 	.word	0x00001580


	//   ....[2]....
        /*0194*/ 	.word	0x00001b60


	//   ....[3]....
        /*0198*/ 	.word	0x00002e40


	//   ....[4]....
        /*019c*/ 	.word	0x00002e60


	//   ....[5]....
        /*01a0*/ 	.word	0x00002e90


	//   ....[6]....
        /*01a4*/ 	.word	0x00002eb0


	//   ....[7]....
        /*01a8*/ 	.word	0x00002ee0


	//   ....[8]....
        /*01ac*/ 	.word	0x00002f00


	//   ....[9]....
        /*01b0*/ 	.word	0x00002f30


	//   ....[10]....
        /*01b4*/ 	.word	0x00002f50


	//   ....[11]....
        /*01b8*/ 	.word	0x00002f80


	//   ....[12]....
        /*01bc*/ 	.word	0x00002f90


	//   ....[13]....
        /*01c0*/ 	.word	0x00003030


	//   ....[14]....
        /*01c4*/ 	.word	0x00003040


	//   ....[15]....
        /*01c8*/ 	.word	0x00003050


	//   ....[16]....
        /*01cc*/ 	.word	0x00003060


	//   ....[17]....
        /*01d0*/ 	.word	0x00003520


	//   ....[18]....
        /*01d4*/ 	.word	0x00003530


	//   ....[19]....
        /*01d8*/ 	.word	0x00003540


	//   ....[20]....
        /*01dc*/ 	.word	0x00003550


	//   ....[21]....
        /*01e0*/ 	.word	0x00003580


	//   ....[22]....
        /*01e4*/ 	.word	0x00003590


	//   ....[23]....
        /*01e8*/ 	.word	0x000035c0


	//   ....[24]....
        /*01ec*/ 	.word	0x000035d0


	//   ....[25]....
        /*01f0*/ 	.word	0x00003600


	//   ....[26]....
        /*01f4*/ 	.word	0x00003610


	//   ....[27]....
        /*01f8*/ 	.word	0x00003640


	//   ....[28]....
        /*01fc*/ 	.word	0x00003650


	//   ....[29]....
        /*0200*/ 	.word	0x00003680


	//   ....[30]....
        /*0204*/ 	.word	0x00003690


	//   ....[31]....
        /*0208*/ 	.word	0x000036a0


	//   ....[32]....
        /*020c*/ 	.word	0x000036b0


	//   ....[33]....
        /*0210*/ 	.word	0x00003a50


	//   ....[34]....
        /*0214*/ 	.word	0x00003b90


	//   ....[35]....
        /*0218*/ 	.word	0x00003d60


	//   ....[36]....
        /*021c*/ 	.word	0x00003f40


	//   ....[37]....
        /*0220*/ 	.word	0x00004000


	//   ....[38]....
        /*0224*/ 	.word	0x000041d0


	//   ....[39]....
        /*0228*/ 	.word	0x000042b0


	//   ....[40]....
        /*022c*/ 	.word	0x000043a0


	//   ....[41]....
        /*0230*/ 	.word	0x000043f0


	//   ....[42]....
        /*0234*/ 	.word	0x00004420


	//   ....[43]....
        /*0238*/ 	.word	0x000048a0


	//   ....[44]....
        /*023c*/ 	.word	0x000054d0


	//   ....[45]....
        /*0240*/ 	.word	0x00005ae0


	//   ....[46]....
        /*0244*/ 	.word	0x00005b30


	//   ....[47]....
        /*0248*/ 	.word	0x00005ba0


	//   ....[48]....
        /*024c*/ 	.word	0x00005be0


	//   ....[49]....
        /*0250*/ 	.word	0x00005c10


	//   ....[50]....
        /*0254*/ 	.word	0x00005d40


	//   ....[51]....
        /*0258*/ 	.word	0x00005d80


	//   ....[52]....
        /*025c*/ 	.word	0x00005df0


	//   ....[53]....
        /*0260*/ 	.word	0x00005e40


	//   ....[54]....
        /*0264*/ 	.word	0x00005e60


	//   ....[55]....
        /*0268*/ 	.word	0x000065e0


	//   ....[56]....
        /*026c*/ 	.word	0x00006630


	//   ....[57]....
        /*0270*/ 	.word	0x000066b0


	//   ....[58]....
        /*0274*/ 	.word	0x00006700


	//   ....[59]....
        /*0278*/ 	.word	0x00006780


	//   ....[60]....
        /*027c*/ 	.word	0x000067d0


	//   ....[61]....
        /*0280*/ 	.word	0x00006850


	//   ....[62]....
        /*0284*/ 	.word	0x000068a0


	//   ....[63]....
        /*0288*/ 	.word	0x00006920


	//   ....[64]....
        /*028c*/ 	.word	0x00006970


	//   ....[65]....
        /*0290*/ 	.word	0x00006a00


	//   ....[66]....
        /*0294*/ 	.word	0x00006aa0


	//   ....[67]....
        /*0298*/ 	.word	0x00006b40


	//   ....[68]....
        /*029c*/ 	.word	0x00006c00


	//   ....[69]....
        /*02a0*/ 	.word	0x00006c30


	//   ....[70]....
        /*02a4*/ 	.word	0x00006c90


	//   ....[71]....
        /*02a8*/ 	.word	0x00006d40


	//   ....[72]....
        /*02ac*/ 	.word	0x00006d90


	//   ....[73]....
        /*02b0*/ 	.word	0x00006e10


	//   ....[74]....
        /*02b4*/ 	.word	0x00006e60


	//   ....[75]....
        /*02b8*/ 	.word	0x00006ee0


	//   ....[76]....
        /*02bc*/ 	.word	0x00006f30


	//   ....[77]....
        /*02c0*/ 	.word	0x00006fb0


	//   ....[78]....
        /*02c4*/ 	.word	0x00007000


	//   ....[79]....
        /*02c8*/ 	.word	0x00007080


	//   ....[80]....
        /*02cc*/ 	.word	0x000070d0


	//   ....[81]....
        /*02d0*/ 	.word	0x00007160


	//   ....[82]....
        /*02d4*/ 	.word	0x000071b0


	//   ....[83]....
        /*02d8*/ 	.word	0x000071e0


	//   ....[84]....
        /*02dc*/ 	.word	0x00007250


	//   ....[85]....
        /*02e0*/ 	.word	0x00007280


	//   ....[86]....
        /*02e4*/ 	.word	0x000072d0


	//----- nvinfo : EIATTR_EXIT_INSTR_OFFSETS
	.align		4
.L_1627:
        /*02e8*/ 	.byte	0x04, 0x1c
        /*02ea*/ 	.short	(.L_1629 - .L_1628)


	//   ....[0]....
.L_1628:
        /*02ec*/ 	.word	0x00005f80


	//   ....[1]....
        /*02f0*/ 	.word	0x00006580


	//----- nvinfo : EIATTR_MAX_THREADS
	.align		4
.L_1629:
        /*02f4*/ 	.byte	0x04, 0x05
        /*02f6*/ 	.short	(.L_1631 - .L_1630)
.L_1630:
        /*02f8*/ 	.word	0x00000040
        /*02fc*/ 	.word	0x00000001
        /*0300*/ 	.word	0x00000001


	//----- nvinfo : EIATTR_CRS_STACK_SIZE
	.align		4
.L_1631:
        /*0304*/ 	.byte	0x04, 0x1e
        /*0306*/ 	.short	(.L_1633 - .L_1632)
.L_1632:
        /*0308*/ 	.word	0x00000000


	//----- nvinfo : EIATTR_CBANK_PARAM_SIZE
	.align		4
.L_1633:
        /*030c*/ 	.byte	0x03, 0x19
        /*030e*/ 	.short	0x01f0


	//----- nvinfo : EIATTR_PARAM_CBANK
	.align		4
        /*0310*/ 	.byte	0x04, 0x0a
        /*0312*/ 	.short	(.L_1635 - .L_1634)
	.align		4
.L_1634:
        /*0314*/ 	.word	index@(.nv.constant0._Z25selective_scan_bwd_kernelI32Selective_Scan_bwd_kernel_traitsILi64ELi16ELb0ELb0ELb0ELb0ELb0EN3c104HalfEfEEv12SSMParamsBwd)
        /*0318*/ 	.short	0x0210
        /*031a*/ 	.short	0x01f0


	//----- nvinfo : EIATTR_SW_WAR
	.align		4
.L_1635:
        /*031c*/ 	.byte	0x04, 0x36
        /*031e*/ 	.short	(.L_1637 - .L_1636)
.L_1636:
        /*0320*/ 	.word	0x00000008
.L_1637:


//--------------------- .nv.info._Z25selective_scan_bwd_kernelI32Selective_Scan_bwd_kernel_traitsILi64ELi16ELb0ELb0ELb0ELb0ELb1EN3c104HalfEfEEv12SSMParamsBwd --------------------------
	.section	.nv.info._Z25selective_scan_bwd_kernelI32Selective_Scan_bwd_kernel_traitsILi64ELi16ELb0ELb0ELb0ELb0ELb1EN3c104HalfEfEEv12SSMParamsBwd,"",@"SHT_CUDA_INFO"
	.sectionflags	@""
	.align	4


	//----- nvinfo : EIATTR_CUDA_API_VERSION
	.align		4
        /*0000*/ 	.byte	0x04, 0x37
        /*0002*/ 	.short	(.L_1639 - .L_1638)
.L_1638:
        /*0004*/ 	.word	0x00000082


	//----- nvinfo : EIATTR_KPARAM_INFO
	.align		4
.L_1639:
        /*0008*/ 	.byte	0x04, 0x17
        /*000a*/ 	.short	(.L_1641 - .L_1640)
.L_1640:
        /*000c*/ 	.word	0x00000000
        /*0010*/ 	.short	0x0000
        /*0012*/ 	.short	0x0000
        /*0014*/ 	.byte	0x00, 0xf0, 0xc1, 0x07


	//----- nvinfo : EIATTR_SPARSE_MMA_MASK
	.align		4
.L_1641:
        /*0018*/ 	.byte	0x03, 0x50
        /*001a*/ 	.short	0x0000


	//----- nvinfo : EIATTR_MAXREG_COUNT
	.align		4
        /*001c*/ 	.byte	0x03, 0x1b
        /*001e*/ 	.short	0x00ff


	//----- nvinfo : EIATTR_NUM_BARRIERS
	.align		4
        /*0020*/ 	.byte	0x02, 0x4c
        /*0022*/ 	.byte	0x01
	.zero		1


	//----- nvinfo : EIATTR_MERCURY_ISA_VERSION
	.align		4
        /*0024*/ 	.byte	0x03, 0x5f
        /*0026*/ 	.short	0x0101


	//----- nvinfo : EIATTR_COOP_GROUP_MASK_REGIDS
	.align		4
        /*0028*/ 	.byte	0x04, 0x29
        /*002a*/ 	.short	(.L_1643 - .L_1642)


	//   ....[0]....
.L_1642:
        /*002c*/ 	.word	0xffffffff


	//   ....[1]....
        /*0030*/ 	.word	0xffffffff


	//   ....[2]....
        /*0034*/ 	.word	0xffffffff


	//   ....[3]....
        /*0038*/ 	.word	0xffffffff


	//   ....[4]....
        /*003c*/ 	.word	0xffffffff


	//   ....[5]....
        /*0040*/ 	.word	0xffffffff


	//   ....[6]....
        /*0044*/ 	.word	0xffffffff


	//   ....[7]....
        /*0048*/ 	.word	0xffffffff


	//   ....[8]....
        /*004c*/ 	.word	0xffffffff


	//   ....[9]....
        /*0050*/ 	.word	0xffffffff


	//   ....[10]....
        /*0054*/ 	.word	0xffffffff


	//   ....[11]....
        /*0058*/ 	.word	0xffffffff


	//   ....[12]....
        /*005c*/ 	.word	0xffffffff


	//   ....[13]....
        /*0060*/ 	.word	0xffffffff


	//   ....[14]....
        /*0064*/ 	.word	0xffffffff


	//   ....[15]....
        /*0068*/ 	.word	0xffffffff


	//   ....[16]....
        /*006c*/ 	.word	0xffffffff


	//   ....[17]....
        /*0070*/ 	.word	0xffffffff


	//   ....[18]....
        /*0074*/ 	.word	0xffffffff


	//   ....[19]....
        /*0078*/ 	.word	0xffffffff


	//   ....[20]....
        /*007c*/ 	.word	0xffffffff


	//   ....[21]....
        /*0080*/ 	.word	0xffffffff


	//   ....[22]....
        /*0084*/ 	.word	0xffffffff


	//   ....[23]....
        /*0088*/ 	.word	0xffffffff


	//   ....[24]....
        /*008c*/ 	.word	0xffffffff


	//   ....[25]....
        /*0090*/ 	.word	0xffffffff


	//   ....[26]....
        /*0094*/ 	.word	0xffffffff


	//   ....[27]....
        /*0098*/ 	.word	0xffffffff


	//   ....[28]....
        /*009c*/ 	.word	0xffffffff


	//   ....[29]....
        /*00a0*/ 	.word	0xffffffff


	//   ....[30]....
        /*00a4*/ 	.word	0xffffffff


	//   ....[31]....
        /*00a8*/ 	.word	0xffffffff


	//   ....[32]....
        /*00ac*/ 	.word	0xffffffff


	//   ....[33]....
        /*00b0*/ 	.word	0xffffffff


	//   ....[34]....
        /*00b4*/ 	.word	0xffffffff


	//   ....[35]....
        /*00b8*/ 	.word	0xffffffff


	//   ....[36]....
        /*00bc*/ 	.word	0xffffffff


	//   ....[37]....
        /*00c0*/ 	.word	0xffffffff


	//   ....[38]....
        /*00c4*/ 	.word	0xffffffff


	//   ....[39]....
        /*00c8*/ 	.word	0xffffffff


	//   ....[40]....
        /*00cc*/ 	.word	0xffffffff


	//   ....[41]....
        /*00d0*/ 	.word	0xffffffff


	//   ....[42]....
        /*00d4*/ 	.word	0xffffffff


	//   ....[43]....
        /*00d8*/ 	.word	0xffffffff


	//   ....[44]....
        /*00dc*/ 	.word	0xffffffff


	//   ....[45]....
        /*00e0*/ 	.word	0xffffffff


	//   ....[46]....
        /*00e4*/ 	.word	0xffffffff


	//   ....[47]....
        /*00e8*/ 	.word	0xffffffff


	//   ....[48]....
        /*00ec*/ 	.word	0xffffffff


	//   ....[49]....
        /*00f0*/ 	.word	0xffffffff


	//   ....[50]....
        /*00f4*/ 	.word	0xffffffff


	//   ....[51]....
        /*00f8*/ 	.word	0xffffffff


	//   ....[52]....
        /*00fc*/ 	.word	0xffffffff


	//   ....[53]....
        /*0100*/ 	.word	0xffffffff


	//   ....[54]....
        /*0104*/ 	.word	0xffffffff


	//   ....[55]....
        /*0108*/ 	.word	0xffffffff


	//   ....[56]....
        /*010c*/ 	.word	0xffffffff


	//   ....[57]....
        /*0110*/ 	.word	0xffffffff


	//   ....[58]....
        /*0114*/ 	.word	0xffffffff


	//   ....[59]....
        /*0118*/ 	.word	0x05000002


	//   ....[60]....
        /*011c*/ 	.word	0x05000002


	//   ....[61]....
        /*0120*/ 	.word	0x05000002


	//   ....[62]....
        /*0124*/ 	.word	0x05000002


	//   ....[63]....
        /*0128*/ 	.word	0x05000002


	//   ....[64]....
        /*012c*/ 	.word	0x05000002


	//   ....[65]....
        /*0130*/ 	.word	0x05000002


	//   ....[66]....
        /*0134*/ 	.word	0x05000002


	//   ....[67]....
        /*0138*/ 	.word	0x05000002


	//   ....[68]....
        /*013c*/ 	.word	0x05000002


	//   ....[69]....
        /*0140*/ 	.word	0x05000002


	//   ....[70]....
        /*0144*/ 	.word	0x05000002


	//   ....[71]....
        /*0148*/ 	.word	0x05000002


	//   ....[72]....
        /*014c*/ 	.word	0x05000002


	//   ....[73]....
        /*0150*/ 	.word	0x05000002


	//   ....[74]....
        /*0154*/ 	.word	0x05000002


	//   ....[75]....
        /*0158*/ 	.word	0x05000002


	//   ....[76]....
        /*015c*/ 	.word	0x05000002


	//   ....[77]....
        /*0160*/ 	.word	0x05000002


	//   ....[78]....
        /*0164*/ 	.word	0x05000002


	//   ....[79]....
        /*0168*/ 	.word	0x05000002


	//   ....[80]....
        /*016c*/ 	.word	0x05000002


	//   ....[81]....
        /*0170*/ 	.word	0x05000002


	//   ....[82]....
        /*0174*/ 	.word	0x05000002


	//   ....[83]....
        /*0178*/ 	.word	0x05000002


	//   ....[84]....
        /*017c*/ 	.word	0x05000002


	//   ....[85]....
        /*0180*/ 	.word	0x05000002


	//   ....[86]....
        /*0184*/ 	.word	0x05000002


	//   ....[87]....
        /*0188*/ 	.word	0x05000002


	//   ....[88]....
        /*018c*/ 	.word	0x05000002


	//   ....[89]....
        /*0190*/ 	.word	0x05000002


	//   ....[90]....
        /*0194*/ 	.word	0x05000002


	//----- nvinfo : EIATTR_COOP_GROUP_INSTR_OFFSETS
	.align		4
.L_1643:
        /*0198*/ 	.byte	0x04, 0x28
        /*019a*/ 	.short	(.L_1645 - .L_1644)


	//   ....[0]....
.L_1644:
        /*019c*/ 	.word	0x00001070


	//   ....[1]....
        /*01a0*/ 	.word	0x00001600


	//   ....[2]....
        /*01a4*/ 	.word	0x00001d10


	//   ....[3]....
        /*01a8*/ 	.word	0x00002320


	//   ....[4]....
        /*01ac*/ 	.word	0x00002ac0


	//   ....[5]....
        /*01b0*/ 	.word	0x000036b0


	//   ....[6]....
        /*01b4*/ 	.word	0x00004370


	//   ....[7]....
        /*01b8*/ 	.word	0x000058d0


	//   ....[8]....
        /*01bc*/ 	.word	0x000058f0


	//   ....[9]....
        /*01c0*/ 	.word	0x00005920


	//   ....[10]....
        /*01c4*/ 	.word	0x00005940


	//   ....[11]....
        /*01c8*/ 	.word	0x00005970


	//   ....[12]....
        /*01cc*/ 	.word	0x00005990


	//   ....[13]....
        /*01d0*/ 	.word	0x000059c0


	//   ....[14]....
        /*01d4*/ 	.word	0x000059e0


	//   ....[15]....
        /*01d8*/ 	.word	0x00005a10


	//   ....[16]....
        /*01dc*/ 	.word	0x00005a20


	//   ....[17]....
        /*01e0*/ 	.word	0x00005ac0


	//   ....[18]....
        /*01e4*/ 	.word	0x00005ad0


	//   ....[19]....
        /*01e8*/ 	.word	0x00005ae0


	//   ....[20]....
        /*01ec*/ 	.word	0x00005af0


	//   ....[21]....
        /*01f0*/ 	.word	0x00005fb0


	//   ....[22]....
        /*01f4*/ 	.word	0x00005fc0


	//   ....[23]....
        /*01f8*/ 	.word	0x00005fd0


	//   ....[24]....
        /*01fc*/ 	.word	0x00005fe0


	//   ....[25]....
        /*0200*/ 	.word	0x00006010


	//   ....[26]....
        /*0204*/ 	.word	0x00006020


	//   ....[27]....
        /*0208*/ 	.word	0x00006050


	//   ....[28]....
        /*020c*/ 	.word	0x00006060


	//   ....[29]....
        /*0210*/ 	.word	0x00006090


	//   ....[30]....
        /*0214*/ 	.word	0x000060a0


	//   ....[31]....
        /*0218*/ 	.word	0x000060d0


	//   ....[32]....
        /*021c*/ 	.word	0x000060e0


	//   ....[33]....
        /*0220*/ 	.word	0x00006110


	//   ....[34]....
        /*0224*/ 	.word	0x00006120


	//   ....[35]....
        /*0228*/ 	.word	0x00006130


	//   ....[36]....
        /*022c*/ 	.word	0x00006140


	//   ....[37]....
        /*0230*/ 	.word	0x000064d0


	//   ....[38]....
        /*0234*/ 	.word	0x000066f0


	//   ....[39]....
        /*0238*/ 	.word	0x000068c0


	//   ....[40]....
        /*023c*/ 	.word	0x000069e0


	//   ....[41]....
        /*0240*/ 	.word	0x00006a20


	//   ....[42]....
        /*0244*/ 	.word	0x00006be0


	//   ....[43]....
        /*0248*/ 	.word	0x00006cc0


	//   ....[44]....
        /*024c*/ 	.word	0x00006cd0


	//   ....[45]....
        /*0250*/ 	.word	0x00006d20


	//   ....[46]....
        /*0254*/ 	.word	0x00006e90


	//   ....[47]....
        /*0258*/ 	.word	0x00007300


	//   ....[48]....
        /*025c*/ 	.word	0x00007f20


	//   ....[49]....
        /*0260*/ 	.word	0x00008530


	//   ....[50]....
        /*0264*/ 	.word	0x00008580


	//   ....[51]....
        /*0268*/ 	.word	0x000085f0


	//   ....[52]....
        /*026c*/ 	.word	0x00008630


	//   ....[53]....
        /*0270*/ 	.word	0x00008660


	//   ....[54]....
        /*0274*/ 	.word	0x00008790


	//   ....[55]....
        /*0278*/ 	.word	0x000087d0


	//   ....[56]....
        /*027c*/ 	.word	0x00008840


	//   ....[57]....
        /*0280*/ 	.word	0x00008890


	//   ....[58]....
        /*0284*/ 	.word	0x000088b0


	//   ....[59]....
        /*0288*/ 	.word	0x00009030


	//   ....[60]....
        /*028c*/ 	.word	0x00009080


	//   ....[61]....
        /*0290*/ 	.word	0x00009100


	//   ....[62]....
        /*0294*/ 	.word	0x00009150


	//   ....[63]....
        /*0298*/ 	.word	0x000091d0


	//   ....[64]....
        /*029c*/ 	.word	0x00009220


	//   ....[65]....
        /*02a0*/ 	.word	0x000092a0


	//   ....[66]....
        /*02a4*/ 	.word	0x000092f0


	//   ....[67]....
        /*02a8*/ 	.word	0x00009370


	//   ....[68]....
        /*02ac*/ 	.word	0x000093c0


	//   ....[69]....
        /*02b0*/ 	.word	0x00009450


	//   ....[70]....
        /*02b4*/ 	.word	0x000094f0


	//   ....[71]....
        /*02b8*/ 	.word	0x00009590


	//   ....[72]....
        /*02bc*/ 	.word	0x00009650


	//   ....[73]....
        /*02c0*/ 	.word	0x00009680


	//   ....[74]....
        /*02c4*/ 	.word	0x000096e0


	//   ....[75]....
        /*02c8*/ 	.word	0x00009790


	//   ....[76]....
        /*02cc*/ 	.word	0x000097e0


	//   ....[77]....
        /*02d0*/ 	.word	0x00009860


	//   ....[78]....
        /*02d4*/ 	.word	0x000098b0


	//   ....[79]....
        /*02d8*/ 	.word	0x00009930


	//   ....[80]....
        /*02dc*/ 	.word	0x00009980


	//   ....[81]....
        /*02e0*/ 	.word	0x00009a00


	//   ....[82]....
        /*02e4*/ 	.word	0x00009a50


	//   ....[83]....
        /*02e8*/ 	.word	0x00009ad0


	//   ....[84]....
        /*02ec*/ 	.word	0x00009b20


	//   ....[85]....
        /*02f0*/ 	.word	0x00009bb0


	//   ....[86]....
        /*02f4*/ 	.word	0x00009c00


	//   ....[87]....
        /*02f8*/ 	.word	0x00009c30


	//   ....[88]....
        /*02fc*/ 	.word	0x00009ca0


	//   ....[89]....
        /*0300*/ 	.word	0x00009cd0


	//   ....[90]....
        /*0304*/ 	.word	0x00009d30


	//----- nvinfo : EIATTR_EXIT_INSTR_OFFSETS
	.align		4
.L_1645:
        /*0308*/ 	.byte	0x04, 0x1c
        /*030a*/ 	.short	(.L_1647 - .L_1646)


	//   ....[0]....
.L_1646:
        /*030c*/ 	.word	0x000089d0


	//   ....[1]....
        /*0310*/ 	.word	0x00008fd0


	//----- nvinfo : EIATTR_MAX_THREADS
	.align		4
.L_1647:
        /*0314*/ 	.byte	0x04, 0x05
        /*0316*/ 	.short	(.L_1649 - .L_1648)
.L_1648:
        /*0318*/ 	.word	0x00000040
        /*031c*/ 	.word	0x00000001
        /*0320*/ 	.word	0x00000001


	//----- nvinfo : EIATTR_CRS_STACK_SIZE
	.align		4
.L_1649:
        /*0324*/ 	.byte	0x04, 0x1e
        /*0326*/ 	.short	(.L_1651 - .L_1650)
.L_1650:
        /*0328*/ 	.word	0x00000000


	//----- nvinfo : EIATTR_CBANK_PARAM_SIZE
	.align		4
.L_1651:
        /*032c*/ 	.byte	0x03, 0x19
        /*032e*/ 	.short	0x01f0


	//----- nvinfo : EIATTR_PARAM_CBANK
	.align		4
        /*0330*/ 	.byte	0x04, 0x0a
        /*0332*/ 	.short	(.L_1653 - .L_1652)
	.align		4
.L_1652:
        /*0334*/ 	.word	index@(.nv.constant0._Z25selective_scan_bwd_kernelI32Selective_Scan_bwd_kernel_traitsILi64ELi16ELb0ELb0ELb0ELb0ELb1EN3c104HalfEfEEv12SSMParamsBwd)
        /*0338*/ 	.short	0x0210
        /*033a*/ 	.short	0x01f0


	//----- nvinfo : EIATTR_SW_WAR
	.align		4
.L_1653:
        /*033c*/ 	.byte	0x04, 0x36
        /*033e*/ 	.short	(.L_1655 - .L_1654)
.L_1654:
        /*0340*/ 	.word	0x00000008
.L_1655:


//--------------------- .nv.info._Z25selective_scan_bwd_kernelI32Selective_Scan_bwd_kernel_traitsILi64ELi16ELb0ELb0ELb0ELb1ELb0EN3c104HalfEfEEv12SSMParamsBwd --------------------------
	.section	.nv.info._Z25selective_scan_bwd_kernelI32Selective_Scan_bwd_kernel_traitsILi64ELi16ELb0ELb0ELb0ELb1ELb0EN3c104HalfEfEEv12SSMParamsBwd,"",@"SHT_CUDA_INFO"
	.sectionflags	@""
	.align	4


	//----- nvinfo : EIATTR_CUDA_API_VERSION
	.align		4
        /*0000*/ 	.byte	0x04, 0x37
        /*0002*/ 	.short	(.L_1657 - .L_1656)
.L_1656:
        /*0004*/ 	.word	0x00000082


	//----- nvinfo : EIATTR_KPARAM_INFO
	.align		4
.L_1657:
        /*0008*/ 	.byte	0x04, 0x17
        /*000a*/ 	.short	(.L_1659 - .L_1658)
.L_1658:
        /*000c*/ 	.word	0x00000000
        /*0010*/ 	.short	0x0000
        /*0012*/ 	.short	0x0000
        /*0014*/ 	.byte	0x00, 0xf0, 0xc1, 0x07


	//----- nvinfo : EIATTR_SPARSE_MMA_MASK
	.align		4
.L_1659:
        /*0018*/ 	.byte	0x03, 0x50
        /*001a*/ 	.short	0x0000


	//----- nvinfo : EIATTR_MAXREG_COUNT
	.align		4
        /*001c*/ 	.byte	0x03, 0x1b
        /*001e*/ 	.short	0x00ff


	//----- nvinfo : EIATTR_NUM_BARRIERS
	.align		4
        /*0020*/ 	.byte	0x02, 0x4c
        /*0022*/ 	.byte	0x01
	.zero		1


	//----- nvinfo : EIATTR_MERCURY_ISA_VERSION
	.align		4
        /*0024*/ 	.byte	0x03, 0x5f
        /*0026*/ 	.short	0x0101


	//----- nvinfo : EIATTR_COOP_GROUP_MASK_REGIDS
	.align		4
        /*0028*/ 	.byte	0x04, 0x29
        /*002a*/ 	.short	(.L_1661 - .L_1660)


	//   ....[0]....
.L_1660:
        /*002c*/ 	.word	0xffffffff


	//   ....[1]....
        /*0030*/ 	.word	0xffffffff


	//   ....[2]....
        /*0034*/ 	.word	0xffffffff


	//   ....[3]....
        /*0038*/ 	.word	0xffffffff


	//   ....[4]....
        /*003c*/ 	.word	0xffffffff


	//   ....[5]....
        /*0040*/ 	.word	0xffffffff


	//   ....[6]....
        /*0044*/ 	.word	0xffffffff


	//   ....[7]....
        /*0048*/ 	.word	0xffffffff


	//   ....[8]....
        /*004c*/ 	.word	0xffffffff


	//   ....[9]....
        /*0050*/ 	.word	0xffffffff


	//   ....[10]....
        /*0054*/ 	.word	0xffffffff


	//   ....[11]....
        /*0058*/ 	.word	0xffffffff


	//   ....[12]....
        /*005c*/ 	.word	0xffffffff


	//   ....[13]....
        /*0060*/ 	.word	0xffffffff


	//   ....[14]....
        /*0064*/ 	.word	0xffffffff


	//   ....[15]....
        /*0068*/ 	.word	0xffffffff


	//   ....[16]....
        /*006c*/ 	.word	0xffffffff


	//   ....[17]....
        /*0070*/ 	.word	0xffffffff


	//   ....[18]....
        /*0074*/ 	.word	0xffffffff


	//   ....[19]....
        /*0078*/ 	.word	0xffffffff


	//   ....[20]....
        /*007c*/ 	.word	0xffffffff


	//   ....[21]....
        /*0080*/ 	.word	0xffffffff


	//   ....[22]....
        /*0084*/ 	.word	0xffffffff


	//   ....[23]....
        /*0088*/ 	.word	0xffffffff


	//   ....[24]....
        /*008c*/ 	.word	0xffffffff


	//   ....[25]....
        /*0090*/ 	.word	0xffffffff


	//   ....[26]....
        /*0094*/ 	.word	0xffffffff


	//   ....[27]....
        /*0098*/ 	.word	0xffffffff


	//   ....[28]....
        /*009c*/ 	.word	0xffffffff


	//   ....[29]....
        /*00a0*/ 	.word	0xffffffff


	//   ....[30]....
        /*00a4*/ 	.word	0xffffffff


	//   ....[31]....
        /*00a8*/ 	.word	0xffffffff


	//   ....[32]....
        /*00ac*/ 	.word	0xffffffff


	//   ....[33]....
        /*00b0*/ 	.word	0xffffffff


	//   ....[34]....
        /*00b4*/ 	.word	0xffffffff


	//   ....[35]....
        /*00b8*/ 	.word	0xffffffff


	//   ....[36]....
        /*00bc*/ 	.word	0xffffffff


	//   ....[37]....
        /*00c0*/ 	.word	0xffffffff


	//   ....[38]....
        /*00c4*/ 	.word	0xffffffff


	//   ....[39]....
        /*00c8*/ 	.word	0xffffffff


	//   ....[40]....
        /*00cc*/ 	.word	0xffffffff


	//   ....[41]....
        /*00d0*/ 	.word	0xffffffff


	//   ....[42]....
        /*00d4*/ 	.word	0xffffffff


	//   ....[43]....
        /*00d8*/ 	.word	0xffffffff


	//   ....[44]....
        /*00dc*/ 	.word	0xffffffff


	//   ....[45]....
        /*00e0*/ 	.word	0xffffffff


	//   ....[46]....
        /*00e4*/ 	.word	0xffffffff


	//   ....[47]....
        /*00e8*/ 	.word	0xffffffff


	//   ....[48]....
        /*00ec*/ 	.word	0xffffffff


	//   ....[49]....
        /*00f0*/ 	.word	0xffffffff


	//   ....[50]....
        /*00f4*/ 	.word	0xffffffff


	//   ....[51]....
        /*00f8*/ 	.word	0xffffffff


	//   ....[52]....
        /*00fc*/ 	.word	0xffffffff


	//   ....[53]....
        /*0100*/ 	.word	0xffffffff


	//   ....[54]....
        /*0104*/ 	.word	0xffffffff


	//   ....[55]....
        /*0108*/ 	.word	0xffffffff


	//   ....[56]....
        /*010c*/ 	.word	0x05000002


	//   ....[57]....
        /*0110*/ 	.word	0x05000002


	//   ....[58]....
        /*0114*/ 	.word	0x05000002


	//   ....[59]....
        /*0118*/ 	.word	0x05000002


	//   ....[60]....
        /*011c*/ 	.word	0x05000002


	//   ....[61]....
        /*0120*/ 	.word	0x05000002


	//   ....[62]....
        /*0124*/ 	.word	0x05000002


	//   ....[63]....
        /*0128*/ 	.word	0x05000002


	//   ....[64]....
        /*012c*/ 	.word	0x05000002


	//   ....[65]....
        /*0130*/ 	.word	0x05000002


	//   ....[66]....
        /*0134*/ 	.word	0x05000002


	//   ....[67]....
        /*0138*/ 	.word	0x05000002


	//   ....[68]....
        /*013c*/ 	.word	0x05000002


	//   ....[69]....
        /*0140*/ 	.word	0x05000002


	//   ....[70]....
        /*0144*/ 	.word	0x05000002


	//   ....[71]....
        /*0148*/ 	.word	0x05000002


	//   ....[72]....
        /*014c*/ 	.word	0x05000002


	//   ....[73]....
        /*0150*/ 	.word	0x05000002


	//   ....[74]....
        /*0154*/ 	.word	0x05000002


	//   ....[75]....
        /*0158*/ 	.word	0x05000002


	//   ....[76]....
        /*015c*/ 	.word	0x05000002


	//   ....[77]....
        /*0160*/ 	.word	0x05000002


	//   ....[78]....
        /*0164*/ 	.word	0x05000002


	//   ....[79]....
        /*0168*/ 	.word	0x05000002


	//   ....[80]....
        /*016c*/ 	.word	0x05000002


	//   ....[81]....
        /*0170*/ 	.word	0x05000002


	//   ....[82]....
        /*0174*/ 	.word	0x05000002


	//   ....[83]....
        /*0178*/ 	.word	0x05000002


	//   ....[84]....
        /*017c*/ 	.word	0x05000002


	//   ....[85]....
        /*0180*/ 	.word	0x05000002


	//   ....[86]....
        /*0184*/ 	.word	0x05000002


	//   ....[87]....
        /*0188*/ 	.word	0x05000002


	//----- nvinfo : EIATTR_COOP_GROUP_INSTR_OFFSETS
	.align		4
.L_1661:
        /*018c*/ 	.byte	0x04, 0x28
        /*018e*/ 	.short	(.L_1663 - .L_1662)


	//   ....[0]....
.L_1662:
        /*0190*/ 	.word	0x00001060


	//   ....[1]....
        /*0194*/ 	.word	0x000016a0


	//   ....[2]....
        /*0198*/ 	.word	0x00001b80


	//   ....[3]....
        /*019c*/ 	.word	0x000052c0


	//   ....[4]....
        /*01a0*/ 	.word	0x000052e0


	//   ....[5]....
        /*01a4*/ 	.word	0x00005310


	//   ....[6]....
        /*01a8*/ 	.word	0x00005330


	//   ....[7]....
        /*01ac*/ 	.word	0x00005360


	//   ....[8]....
        /*01b0*/ 	.word	0x00005380


	//   ....[9]....
        /*01b4*/ 	.word	0x000053b0


	//   ....[10]....
        /*01b8*/ 	.word	0x000053d0


	//   ....[11]....
        /*01bc*/ 	.word	0x00005400


	//   ....[12]....
        /*01c0*/ 	.word	0x00005410


	//   ....[13]....
        /*01c4*/ 	.word	0x000054b0


	//   ....[14]....
        /*01c8*/ 	.word	0x000054c0


	//   ....[15]....
        /*01cc*/ 	.word	0x000054d0


	//   ....[16]....
        /*01d0*/ 	.word	0x000054e0


	//   ....[17]....
        /*01d4*/ 	.word	0x000059a0


	//   ....[18]....
        /*01d8*/ 	.word	0x000059b0


	//   ....[19]....
        /*01dc*/ 	.word	0x000059c0


	//   ....[20]....
        /*01e0*/ 	.word	0x000059d0


	//   ....[21]....
        /*01e4*/ 	.word	0x00005a00


	//   ....[22]....
        /*01e8*/ 	.word	0x00005a10


	//   ....[23]....
        /*01ec*/ 	.word	0x00005a40


	//   ....[24]....
        /*01f0*/ 	.word	0x00005a50


	//   ....[25]....
        /*01f4*/ 	.word	0x00005a80


	//   ....[26]....
        /*01f8*/ 	.word	0x00005a90


	//   ....[27]....
        /*01fc*/ 	.word	0x00005ac0


	//   ....[28]....
        /*0200*/ 	.word	0x00005ad0


	//   ....[29]....
        /*0204*/ 	.word	0x00005b00


	//   ....[30]....
        /*0208*/ 	.word	0x00005b10


	//   ....[31]....
        /*020c*/ 	.word	0x00005b20


	//   ....[32]....
        /*0210*/ 	.word	0x00005b30


	//   ....[33]....
        /*0214*/ 	.word	0x00005f50


	//   ....[34]....
        /*0218*/ 	.word	0x00006100


	//   ....[35]....
        /*021c*/ 	.word	0x000062b0


	//   ....[36]....
        /*0220*/ 	.word	0x000063b0


	//   ....[37]....
        /*0224*/ 	.word	0x000063c0


	//   ....[38]....
        /*0228*/ 	.word	0x000063f0


	//   ....[39]....
        /*022c*/ 	.word	0x00006410


	//   ....[40]....
        /*0230*/ 	.word	0x00006450


	//   ....[41]....
        /*0234*/ 	.word	0x000065f0


	//   ....[42]....
        /*0238*/ 	.word	0x000067b0


	//   ....[43]....
        /*023c*/ 	.word	0x00006fa0


	//   ....[44]....
        /*0240*/ 	.word	0x00007ab0


	//   ....[45]....
        /*0244*/ 	.word	0x00008660


	//   ....[46]....
        /*0248*/ 	.word	0x00008c70


	//   ....[47]....
        /*024c*/ 	.word	0x00008cc0


	//   ....[48]....
        /*0250*/ 	.word	0x00008d30


	//   ....[49]....
        /*0254*/ 	.word	0x00008d70


	//   ....[50]....
        /*0258*/ 	.word	0x00008da0


	//   ....[51]....
        /*025c*/ 	.word	0x00008ed0


	//   ....[52]....
        /*0260*/ 	.word	0x00008f10


	//   ....[53]....
        /*0264*/ 	.word	0x00008f70


	//   ....[54]....
        /*0268*/ 	.word	0x00008fc0


	//   ....[55]....
        /*026c*/ 	.word	0x00008ff0


	//   ....[56]....
        /*0270*/ 	.word	0x00009770


	//   ....[57]....
        /*0274*/ 	.word	0x000097c0


	//   ....[58]....
        /*0278*/ 	.word	0x00009840


	//   ....[59]....
        /*027c*/ 	.word	0x00009890


	//   ....[60]....
        /*0280*/ 	.word	0x00009910


	//   ....[61]....
        /*0284*/ 	.word	0x00009960


	//   ....[62]....
        /*0288*/ 	.word	0x000099e0


	//   ....[63]....
        /*028c*/ 	.word	0x00009a30


	//   ....[64]....
        /*0290*/ 	.word	0x00009ab0


	//   ....[65]....
        /*0294*/ 	.word	0x00009b00


	//   ....[66]....
        /*0298*/ 	.word	0x00009b90


	//   ....[67]....
        /*029c*/ 	.word	0x00009c30


	//   ....[68]....
        /*02a0*/ 	.word	0x00009cd0


	//   ....[69]....
        /*02a4*/ 	.word	0x00009d90


	//   ....[70]....
        /*02a8*/ 	.word	0x00009dc0


	//   ....[71]....
        /*02ac*/ 	.word	0x00009e20


	//   ....[72]....
        /*02b0*/ 	.word	0x00009ed0


	//   ....[73]....
        /*02b4*/ 	.word	0x00009f20


	//   ....[74]....
        /*02b8*/ 	.word	0x00009fa0


	//   ....[75]....
        /*02bc*/ 	.word	0x00009ff0


	//   ....[76]....
        /*02c0*/ 	.word	0x0000a070


	//   ....[77]....
        /*02c4*/ 	.word	0x0000a0c0


	//   ....[78]....
        /*02c8*/ 	.word	0x0000a140


	//   ....[79]....
        /*02cc*/ 	.word	0x0000a190


	//   ....[80]....
        /*02d0*/ 	.word	0x0000a210


	//   ....[81]....
        /*02d4*/ 	.word	0x0000a260


	//   ....[82]....
        /*02d8*/ 	.word	0x0000a2f0


	//   ....[83]....
        /*02dc*/ 	.word	0x0000a340


	//   ....[84]....
        /*02e0*/ 	.word	0x0000a370


	//   ....[85]....
        /*02e4*/ 	.word	0x0000a3e0


	//   ....[86]....
        /*02e8*/ 	.word	0x0000a410


	//   ....[87]....
        /*02ec*/ 	.word	0x0000a460


	//----- nvinfo : EIATTR_EXIT_INSTR_OFFSETS
	.align		4
.L_1663:
        /*02f0*/ 	.byte	0x04, 0x1c
        /*02f2*/ 	.short	(.L_1665 - .L_1664)


	//   ....[0]....
.L_1664:
        /*02f4*/ 	.word	0x00009110


	//   ....[1]....
        /*02f8*/ 	.word	0x00009710


	//----- nvinfo : EIATTR_MAX_THREADS
	.align		4
.L_1665:
        /*02fc*/ 	.byte	0x04, 0x05
        /*02fe*/ 	.short	(.L_1667 - .L_1666)
.L_1666:
        /*0300*/ 	.word	0x00000040
        /*0304*/ 	.word	0x00000001
        /*0308*/ 	.word	0x00000001


	//----- nvinfo : EIATTR_CRS_STACK_SIZE
	.align		4
.L_1667:
        /*030c*/ 	.byte	0x04, 0x1e
        /*030e*/ 	.short	(.L_1669 - .L_1668)
.L_1668:
        /*0310*/ 	.word	0x00000000


	//----- nvinfo : EIATTR_CBANK_PARAM_SIZE
	.align		4
.L_1669:
        /*0314*/ 	.byte	0x03, 0x19
        /*0316*/ 	.short	0x01f0


	//----- nvinfo : EIATTR_PARAM_CBANK
	.align		4
        /*0318*/ 	.byte	0x04, 0x0a
        /*031a*/ 	.short	(.L_1671 - .L_1670)
	.align		4
.L_1670:
        /*031c*/ 	.word	index@(.nv.constant0._Z25selective_scan_bwd_kernelI32Selective_Scan_bwd_kernel_traitsILi64ELi16ELb0ELb0ELb0ELb1ELb0EN3c104HalfEfEEv12SSMParamsBwd)
        /*0320*/ 	.short	0x0210
        /*0322*/ 	.short	0x01f0


	//----- nvinfo : EIATTR_SW_WAR
	.align		4
.L_1671:
        /*0324*/ 	.byte	0x04, 0x36
        /*0326*/ 	.short	(.L_1673 - .L_1672)
.L_1672:
        /*0328*/ 	.word	0x00000008
.L_1673:


//--------------------- .nv.info._Z25selective_scan_bwd_kernelI32Selective_Scan_bwd_kernel_traitsILi64ELi16ELb0ELb0ELb0ELb1ELb1EN3c104HalfEfEEv12SSMParamsBwd --------------------------
	.section	.nv.info._Z25selective_scan_bwd_kernelI32Selective_Scan_bwd_kernel_traitsILi64ELi16ELb0ELb0ELb0ELb1ELb1EN3c104HalfEfEEv12SSMParamsBwd,"",@"SHT_CUDA_INFO"
	.sectionflags	@""
	.align	4


	//----- nvinfo : EIATTR_CUDA_API_VERSION
	.align		4
        /*0000*/ 	.byte	0x04, 0x37
        /*0002*/ 	.short	(.L_1675 - .L_1674)
.L_1674:
        /*0004*/ 	.word	0x00000082


	//----- nvinfo : EIATTR_KPARAM_INFO
	.align		4
.L_1675:
        /*0008*/ 	.byte	0x04, 0x17
        /*000a*/ 	.short	(.L_1677 - .L_1676)
.L_1676:
        /*000c*/ 	.word	0x00000000
        /*0010*/ 	.short	0x0000
        /*0012*/ 	.short	0x0000
        /*0014*/ 	.byte	0x00, 0xf0, 0xc1, 0x07


	//----- nvinfo : EIATTR_SPARSE_MMA_MASK
	.align		4
.L_1677:
        /*0018*/ 	.byte	0x03, 0x50
        /*001a*/ 	.short	0x0000


	//----- nvinfo : EIATTR_MAXREG_COUNT
	.align		4
        /*001c*/ 	.byte	0x03, 0x1b
        /*001e*/ 	.short	0x00ff


	//----- nvinfo : EIATTR_NUM_BARRIERS
	.align		4
        /*0020*/ 	.byte	0x02, 0x4c
        /*0022*/ 	.byte	0x01
	.zero		1


	//----- nvinfo : EIATTR_MERCURY_ISA_VERSION
	.align		4
        /*0024*/ 	.byte	0x03, 0x5f
        /*0026*/ 	.short	0x0101


	//----- nvinfo : EIATTR_COOP_GROUP_MASK_REGIDS
	.align		4
        /*0028*/ 	.byte	0x04, 0x29
        /*002a*/ 	.short	(.L_1679 - .L_1678)


	//   ....[0]....
.L_1678:
        /*002c*/ 	.word	0xffffffff


	//   ....[1]....
        /*0030*/ 	.word	0xffffffff


	//   ....[2]....
        /*0034*/ 	.word	0xffffffff


	//   ....[3]....
        /*0038*/ 	.word	0xffffffff


	//   ....[4]....
        /*003c*/ 	.word	0xffffffff


	//   ....[5]....
        /*0040*/ 	.word	0xffffffff


	//   ....[6]....
        /*0044*/ 	.word	0xffffffff


	//   ....[7]....
        /*0048*/ 	.word	0xffffffff


	//   ....[8]....
        /*004c*/ 	.word	0xffffffff


	//   ....[9]....
        /*0050*/ 	.word	0xffffffff


	//   ....[10]....
        /*0054*/ 	.word	0xffffffff


	//   ....[11]....
        /*0058*/ 	.word	0xffffffff


	//   ....[12]....
        /*005c*/ 	.word	0xffffffff


	//   ....[13]....
        /*0060*/ 	.word	0xffffffff


	//   ....[14]....
        /*0064*/ 	.word	0xffffffff


	//   ....[15]....
        /*0068*/ 	.word	0xffffffff


	//   ....[16]....
        /*006c*/ 	.word	0xffffffff


	//   ....[17]....
        /*0070*/ 	.word	0xffffffff


	//   ....[18]....
        /*0074*/ 	.word	0xffffffff


	//   ....[19]....
        /*0078*/ 	.word	0xffffffff


	//   ....[20]....
        /*007c*/ 	.word	0xffffffff


	//   ....[21]....
        /*0080*/ 	.word	0xffffffff


	//   ....[22]....
        /*0084*/ 	.word	0xffffffff


	//   ....[23]....
        /*0088*/ 	.word	0xffffffff


	//   ....[24]....
        /*008c*/ 	.word	0xffffffff


	//   ....[25]....
        /*0090*/ 	.word	0xffffffff


	//   ....[26]....
        /*0094*/ 	.word	0xffffffff


	//   ....[27]....
        /*0098*/ 	.word	0xffffffff


	//   ....[28]....
        /*009c*/ 	.word	0xffffffff


	//   ....[29]....
        /*00a0*/ 	.word	0xffffffff


	//   ....[30]....
        /*00a4*/ 	.word	0xffffffff


	//   ....[31]....
        /*00a8*/ 	.word	0xffffffff


	//   ....[32]....
        /*00ac*/ 	.word	0xffffffff


	//   ....[33]....
        /*00b0*/ 	.word	0xffffffff


	//   ....[34]....
        /*00b4*/ 	.word	0xffffffff


	//   ....[35]....
        /*00b8*/ 	.word	0xffffffff


	//   ....[36]....
        /*00bc*/ 	.word	0xffffffff


	//   ....[37]....
        /*00c0*/ 	.word	0xffffffff


	//   ....[38]....
        /*00c4*/ 	.word	0xffffffff


	//   ....[39]....
        /*00c8*/ 	.word	0xffffffff


	//   ....[40]....
        /*00cc*/ 	.word	0xffffffff


	//   ....[41]....
        /*00d0*/ 	.word	0xffffffff


	//   ....[42]....
        /*00d4*/ 	.word	0xffffffff


	//   ....[43]....
        /*00d8*/ 	.word	0xffffffff


	//   ....[44]....
        /*00dc*/ 	.word	0xffffffff


	//   ....[45]....
        /*00e0*/ 	.word	0xffffffff


	//   ....[46]....
        /*00e4*/ 	.word	0xffffffff


	//   ....[47]....
        /*00e8*/ 	.word	0xffffffff


	//   ....[48]....
        /*00ec*/ 	.word	0xffffffff


	//   ....[49]....
        /*00f0*/ 	.word	0xffffffff


	//   ....[50]....
        /*00f4*/ 	.word	0xffffffff


	//   ....[51]....
        /*00f8*/ 	.word	0xffffffff


	//   ....[52]....
        /*00fc*/ 	.word	0xffffffff


	//   ....[53]....
        /*0100*/ 	.word	0xffffffff


	//   ....[54]....
        /*0104*/ 	.word	0xffffffff


	//   ....[55]....
        /*0108*/ 	.word	0xffffffff


	//   ....[56]....
        /*010c*/ 	.word	0xffffffff


	//   ....[57]....
        /*0110*/ 	.word	0xffffffff


	//   ....[58]....
        /*0114*/ 	.word	0xffffffff


	//   ....[59]....
        /*0118*/ 	.word	0xffffffff


	//   ....[60]....
        /*011c*/ 	.word	0x05000002


	//   ....[61]....
        /*0120*/ 	.word	0x05000002


	//   ....[62]....
        /*0124*/ 	.word	0x05000002


	//   ....[63]....
        /*0128*/ 	.word	0x05000002


	//   ....[64]....
        /*012c*/ 	.word	0x05000002


	//   ....[65]....
        /*0130*/ 	.word	0x05000002


	//   ....[66]....
        /*0134*/ 	.word	0x05000002


	//   ....[67]....
        /*0138*/ 	.word	0x05000002


	//   ....[68]....
        /*013c*/ 	.word	0x05000002


	//   ....[69]....
        /*0140*/ 	.word	0x05000002


	//   ....[70]....
        /*0144*/ 	.word	0x05000002


	//   ....[71]....
        /*0148*/ 	.word	0x05000002


	//   ....[72]....
        /*014c*/ 	.word	0x05000002


	//   ....[73]....
        /*0150*/ 	.word	0x05000002


	//   ....[74]....
        /*0154*/ 	.word	0x05000002


	//   ....[75]....
        /*0158*/ 	.word	0x05000002


	//   ....[76]....
        /*015c*/ 	.word	0x05000002


	//   ....[77]....
        /*0160*/ 	.word	0x05000002


	//   ....[78]....
        /*0164*/ 	.word	0x05000002


	//   ....[79]....
        /*0168*/ 	.word	0x05000002


	//   ....[80]....
        /*016c*/ 	.word	0x05000002


	//   ....[81]....
        /*0170*/ 	.word	0x05000002


	//   ....[82]....
        /*0174*/ 	.word	0x05000002


	//   ....[83]....
        /*0178*/ 	.word	0x05000002


	//   ....[84]....
        /*017c*/ 	.word	0x05000002


	//   ....[85]....
        /*0180*/ 	.word	0x05000002


	//   ....[86]....
        /*0184*/ 	.word	0x05000002


	//   ....[87]....
        /*0188*/ 	.word	0x05000002


	//   ....[88]....
        /*018c*/ 	.word	0x05000002


	//   ....[89]....
        /*0190*/ 	.word	0x05000002


	//   ....[90]....
        /*0194*/ 	.word	0x05000002


	//   ....[91]....
        /*0198*/ 	.word	0x05000002


	//----- nvinfo : EIATTR_COOP_GROUP_INSTR_OFFSETS
	.align		4
.L_1679:
        /*019c*/ 	.byte	0x04, 0x28
        /*019e*/ 	.short	(.L_1681 - .L_1680)


	//   ....[0]....
.L_1680:
        /*01a0*/ 	.word	0x00001020


	//   ....[1]....
        /*01a4*/ 	.word	0x000015e0


	//   ....[2]....
        /*01a8*/ 	.word	0x00001b50


	//   ....[3]....
        /*01ac*/ 	.word	0x00004840


	//   ....[4]....
        /*01b0*/ 	.word	0x00004f90


	//   ....[5]....
        /*01b4*/ 	.word	0x00005b80


	//   ....[6]....
        /*01b8*/ 	.word	0x00006650


	//   ....[7]....
        /*01bc*/ 	.word	0x00007c50


	//   ....[8]....
        /*01c0*/ 	.word	0x00007c70


	//   ....[9]....
        /*01c4*/ 	.word	0x00007ca0


	//   ....[10]....
        /*01c8*/ 	.word	0x00007cc0


	//   ....[11]....
        /*01cc*/ 	.word	0x00007cf0


	//   ....[12]....
        /*01d0*/ 	.word	0x00007d10


	//   ....[13]....
        /*01d4*/ 	.word	0x00007d40


	//   ....[14]....
        /*01d8*/ 	.word	0x00007d60


	//   ....[15]....
        /*01dc*/ 	.word	0x00007d90


	//   ....[16]....
        /*01e0*/ 	.word	0x00007da0


	//   ....[17]....
        /*01e4*/ 	.word	0x00007e40


	//   ....[18]....
        /*01e8*/ 	.word	0x00007e50


	//   ....[19]....
        /*01ec*/ 	.word	0x00007e60


	//   ....[20]....
        /*01f0*/ 	.word	0x00007e70


	//   ....[21]....
        /*01f4*/ 	.word	0x00008330


	//   ....[22]....
        /*01f8*/ 	.word	0x00008340


	//   ....[23]....
        /*01fc*/ 	.word	0x00008350


	//   ....[24]....
        /*0200*/ 	.word	0x00008360


	//   ....[25]....
        /*0204*/ 	.word	0x00008390


	//   ....[26]....
        /*0208*/ 	.word	0x000083a0


	//   ....[27]....
        /*020c*/ 	.word	0x000083d0


	//   ....[28]....
        /*0210*/ 	.word	0x000083e0


	//   ....[29]....
        /*0214*/ 	.word	0x00008410


	//   ....[30]....
        /*0218*/ 	.word	0x00008420


	//   ....[31]....
        /*021c*/ 	.word	0x00008450


	//   ....[32]....
        /*0220*/ 	.word	0x00008460


	//   ....[33]....
        /*0224*/ 	.word	0x00008490


	//   ....[34]....
        /*0228*/ 	.word	0x000084a0


	//   ....[35]....
        /*022c*/ 	.word	0x000084b0


	//   ....[36]....
        /*0230*/ 	.word	0x000084c0


	//   ....[37]....
        /*0234*/ 	.word	0x00008720


	//   ....[38]....
        /*0238*/ 	.word	0x00008890


	//   ....[39]....
        /*023c*/ 	.word	0x00008a00


	//   ....[40]....
        /*0240*/ 	.word	0x00008bf0


	//   ....[41]....
        /*0244*/ 	.word	0x00008d60


	//   ....[42]....
        /*0248*/ 	.word	0x00008de0


	//   ....[43]....
        /*024c*/ 	.word	0x00008e00


	//   ....[44]....
        /*0250*/ 	.word	0x00008e30


	//   ....[45]....
        /*0254*/ 	.word	0x00008e90


	//   ....[46]....
        /*0258*/ 	.word	0x00009040


	//   ....[47]....
        /*025c*/ 	.word	0x00009900


	//   ....[48]....
        /*0260*/ 	.word	0x0000a4f0


	//   ....[49]....
        /*0264*/ 	.word	0x0000afa0


	//   ....[50]....
        /*0268*/ 	.word	0x0000b5b0


	//   ....[51]....
        /*026c*/ 	.word	0x0000b600


	//   ....[52]....
        /*0270*/ 	.word	0x0000b670


	//   ....[53]....
        /*0274*/ 	.word	0x0000b6b0


	//   ....[54]....
        /*0278*/ 	.word	0x0000b6e0


	//   ....[55]....
        /*027c*/ 	.word	0x0000b810


	//   ....[56]....
        /*0280*/ 	.word	0x0000b850


	//   ....[57]....
        /*0284*/ 	.word	0x0000b8c0


	//   ....[58]....
        /*0288*/ 	.word	0x0000b910


	//   ....[59]....
        /*028c*/ 	.word	0x0000b930


	//   ....[60]....
        /*0290*/ 	.word	0x0000c0b0


	//   ....[61]....
        /*0294*/ 	.word	0x0000c100


	//   ....[62]....
        /*0298*/ 	.word	0x0000c180


	//   ....[63]....
        /*029c*/ 	.word	0x0000c1d0


	//   ....[64]....
        /*02a0*/ 	.word	0x0000c250


	//   ....[65]....
        /*02a4*/ 	.word	0x0000c2a0


	//   ....[66]....
        /*02a8*/ 	.word	0x0000c320


	//   ....[67]....
        /*02ac*/ 	.word	0x0000c370


	//   ....[68]....
        /*02b0*/ 	.word	0x0000c3f0


	//   ....[69]....
        /*02b4*/ 	.word	0x0000c440


	//   ....[70]....
        /*02b8*/ 	.word	0x0000c4d0


	//   ....[71]....
        /*02bc*/ 	.word	0x0000c570


	//   ....[72]....
        /*02c0*/ 	.word	0x0000c610


	//   ....[73]....
        /*02c4*/ 	.word	0x0000c6d0


	//   ....[74]....
        /*02c8*/ 	.word	0x0000c700


	//   ....[75]....
        /*02cc*/ 	.word	0x0000c760


	//   ....[76]....
        /*02d0*/ 	.word	0x0000c810


	//   ....[77]....
        /*02d4*/ 	.word	0x0000c860


	//   ....[78]....
        /*02d8*/ 	.word	0x0000c8e0


	//   ....[79]....
        /*02dc*/ 	.word	0x0000c930


	//   ....[80]....
        /*02e0*/ 	.word	0x0000c9b0


	//   ....[81]....
        /*02e4*/ 	.word	0x0000ca00


	//   ....[82]....
        /*02e8*/ 	.word	0x0000ca80


	//   ....[83]....
        /*02ec*/ 	.word	0x0000cad0


	//   ....[84]....
        /*02f0*/ 	.word	0x0000cb50


	//   ....[85]....
        /*02f4*/ 	.word	0x0000cba0


	//   ....[86]....
        /*02f8*/ 	.word	0x0000cc30


	//   ....[87]....
        /*02fc*/ 	.word	0x0000cc80


	//   ....[88]....
        /*0300*/ 	.word	0x0000ccb0


	//   ....[89]....
        /*0304*/ 	.word	0x0000cd20


	//   ....[90]....
        /*0308*/ 	.word	0x0000cd50


	//   ....[91]....
        /*030c*/ 	.word	0x0000cdb0


	//----- nvinfo : EIATTR_EXIT_INSTR_OFFSETS
	.align		4
.L_1681:
        /*0310*/ 	.byte	0x04, 0x1c
        /*0312*/ 	.short	(.L_1683 - .L_1682)


	//   ....[0]....
.L_1682:
        /*0314*/ 	.word	0x0000ba50


	//   ....[1]....
        /*0318*/ 	.word	0x0000c050


	//----- nvinfo : EIATTR_MAX_THREADS
	.align		4
.L_1683:
        /*031c*/ 	.byte	0x04, 0x05
        /*031e*/ 	.short	(.L_1685 - .L_1684)
.L_1684:
        /*0320*/ 	.word	0x00000040
        /*0324*/ 	.word	0x00000001
        /*0328*/ 	.word	0x00000001


	//----- nvinfo : EIATTR_CRS_STACK_SIZE
	.align		4
.L_1685:
        /*032c*/ 	.byte	0x04, 0x1e
        /*032e*/ 	.short	(.L_1687 - .L_1686)
.L_1686:
        /*0330*/ 	.word	0x00000000


	//----- nvinfo : EIATTR_CBANK_PARAM_SIZE
	.align		4
.L_1687:
        /*0334*/ 	.byte	0x03, 0x19
        /*0336*/ 	.short	0x01f0


	//----- nvinfo : EIATTR_PARAM_CBANK
	.align		4
        /*0338*/ 	.byte	0x04, 0x0a
        /*033a*/ 	.short	(.L_1689 - .L_1688)
	.align		4
.L_1688:
        /*033c*/ 	.word	index@(.nv.constant0._Z25selective_scan_bwd_kernelI32Selective_Scan_bwd_kernel_traitsILi64ELi16ELb0ELb0ELb0ELb1ELb1EN3c104HalfEfEEv12SSMParamsBwd)
        /*0340*/ 	.short	0x0210
        /*0342*/ 	.short	0x01f0


	//----- nvinfo : EIATTR_SW_WAR
	.align		4
.L_1689:
        /*0344*/ 	.byte	0x04, 0x36
        /*0346*/ 	.short	(.L_1691 - .L_1690)
.L_1690:
        /*0348*/ 	.word	0x00000008
.L_1691:


//--------------------- .nv.info._Z25selective_scan_bwd_kernelI32Selective_Scan_bwd_kernel_traitsILi64ELi16ELb0ELb0ELb1ELb0ELb0EN3c104HalfEfEEv12SSMParamsBwd --------------------------
	.section	.nv.info._Z25selective_scan_bwd_kernelI32Selective_Scan_bwd_kernel_traitsILi64ELi16ELb0ELb0ELb1ELb0ELb0EN3c104HalfEfEEv12SSMParamsBwd,"",@"SHT_CUDA_INFO"
	.sectionflags	@""
	.align	4


	//----- nvinfo : EIATTR_CUDA_API_VERSION
	.align		4
        /*0000*/ 	.byte	0x04, 0x37
        /*0002*/ 	.short	(.L_1693 - .L_1692)
.L_1692:
        /*0004*/ 	.word	0x00000082


	//----- nvinfo : EIATTR_KPARAM_INFO
	.align		4
.L_1693:
        /*0008*/ 	.byte	0x04, 0x17
        /*000a*/ 	.short	(.L_1695 - .L_1694)
.L_1694:
        /*000c*/ 	.word	0x00000000
        /*0010*/ 	.short	0x0000
        /*0012*/ 	.short	0x0000
        /*0014*/ 	.byte	0x00, 0xf0, 0xc1, 0x07


	//----- nvinfo : EIATTR_SPARSE_MMA_MASK
	.align		4
.L_1695:
        /*0018*/ 	.byte	0x03, 0x50
        /*001a*/ 	.short	0x0000


	//----- nvinfo : EIATTR_MAXREG_COUNT
	.align		4
        /*001c*/ 	.byte	0x03, 0x1b
        /*001e*/ 	.short	0x00ff


	//----- nvinfo : EIATTR_NUM_BARRIERS
	.align		4
        /*0020*/ 	.byte	0x02, 0x4c
        /*0022*/ 	.byte	0x01
	.zero		1


	//----- nvinfo : EIATTR_MERCURY_ISA_VERSION
	.align		4
        /*0024*/ 	.byte	0x03, 0x5f
        /*0026*/ 	.short	0x0101


	//----- nvinfo : EIATTR_COOP_GROUP_MASK_REGIDS
	.align		4
        /*0028*/ 	.byte	0x04, 0x29
        /*002a*/ 	.short	(.L_1697 - .L_1696)


	//   ....[0]....
.L_1696:
        /*002c*/ 	.word	0xffffffff


	//   ....[1]....
        /*0030*/ 	.word	0xffffffff


	//   ....[2]....
        /*0034*/ 	.word	0xffffffff


	//   ....[3]....
        /*0038*/ 	.word	0xffffffff


	//   ....[4]....
        /*003c*/ 	.word	0xffffffff


	//   ....[5]....
        /*0040*/ 	.word	0xffffffff


	//   ....[6]....
        /*0044*/ 	.word	0xffffffff


	//   ....[7]....
        /*0048*/ 	.word	0xffffffff


	//   ....[8]....
        /*004c*/ 	.word	0xffffffff


	//   ....[9]....
        /*0050*/ 	.word	0xffffffff


	//   ....[10]....
        /*0054*/ 	.word	0xffffffff


	//   ....[11]....
        /*0058*/ 	.word	0xffffffff


	//   ....[12]....
        /*005c*/ 	.word	0xffffffff


	//   ....[13]....
        /*0060*/ 	.word	0xffffffff


	//   ....[14]....
        /*0064*/ 	.word	0xffffffff


	//   ....[15]....
        /*0068*/ 	.word	0xffffffff


	//   ....[16]....
        /*006c*/ 	.word	0xffffffff


	//   ....[17]....
        /*0070*/ 	.word	0xffffffff


	//   ....[18]....
        /*0074*/ 	.word	0xffffffff


	//   ....[19]....
        /*0078*/ 	.word	0xffffffff


	//   ....[20]....
        /*007c*/ 	.word	0xffffffff


	//   ....[21]....
        /*0080*/ 	.word	0xffffffff


	//   ....[22]....
        /*0084*/ 	.word	0xffffffff


	//   ....[23]....
        /*0088*/ 	.word	0xffffffff


	//   ....[24]....
        /*008c*/ 	.word	0xffffffff


	//   ....[25]....
        /*0090*/ 	.word	0xffffffff


	//   ....[26]....
        /*0094*/ 	.word	0xffffffff


	//   ....[27]....
        /*0098*/ 	.word	0xffffffff


	//   ....[28]....
        /*009c*/ 	.word	0xffffffff


	//   ....[29]....
        /*00a0*/ 	.word	0xffffffff


	//   ....[30]....
        /*00a4*/ 	.word	0xffffffff


	//   ....[31]....
        /*00a8*/ 	.word	0xffffffff


	//   ....[32]....
        /*00ac*/ 	.word	0xffffffff


	//   ....[33]....
        /*00b0*/ 	.word	0xffffffff


	//   ....[34]....
        /*00b4*/ 	.word	0xffffffff


	//   ....[35]....
        /*00b8*/ 	.word	0xffffffff


	//   ....[36]....
        /*00bc*/ 	.word	0xffffffff


	//   ....[37]....
        /*00c0*/ 	.word	0xffffffff


	//   ....[38]....
        /*00c4*/ 	.word	0xffffffff


	//   ....[39]....
        /*00c8*/ 	.word	0xffffffff


	//   ....[40]....
        /*00cc*/ 	.word	0xffffffff


	//   ....[41]....
        /*00d0*/ 	.word	0xffffffff


	//   ....[42]....
        /*00d4*/ 	.word	0xffffffff


	//   ....[43]....
        /*00d8*/ 	.word	0xffffffff


	//   ....[44]....
        /*00dc*/ 	.word	0xffffffff


	//   ....[45]....
        /*00e0*/ 	.word	0xffffffff


	//   ....[46]....
        /*00e4*/ 	.word	0xffffffff


	//   ....[47]....
        /*00e8*/ 	.word	0xffffffff


	//   ....[48]....
        /*00ec*/ 	.word	0xffffffff


	//   ....[49]....
        /*00f0*/ 	.word	0xffffffff


	//   ....[50]....
        /*00f4*/ 	.word	0xffffffff


	//   ....[51]....
        /*00f8*/ 	.word	0xffffffff


	//   ....[52]....
        /*00fc*/ 	.word	0xffffffff


	//   ....[53]....
        /*0100*/ 	.word	0xffffffff


	//   ....[54]....
        /*0104*/ 	.word	0xffffffff


	//   ....[55]....
        /*0108*/ 	.word	0xffffffff


	//   ....[56]....
        /*010c*/ 	.word	0x0500000a


	//   ....[57]....
        /*0110*/ 	.word	0x0500000a


	//   ....[58]....
        /*0114*/ 	.word	0x0500000a


	//   ....[59]....
        /*0118*/ 	.word	0x0500000a


	//   ....[60]....
        /*011c*/ 	.word	0x0500000a


	//   ....[61]....
        /*0120*/ 	.word	0x0500000a


	//   ....[62]....
        /*0124*/ 	.word	0x0500000a


	//   ....[63]....
        /*0128*/ 	.word	0x0500000a


	//   ....[64]....
        /*012c*/ 	.word	0x0500000a


	//   ....[65]....
        /*0130*/ 	.word	0x0500000a


	//   ....[66]....
        /*0134*/ 	.word	0x0500000a


	//   ....[67]....
        /*0138*/ 	.word	0x0500000a


	//   ....[68]....
        /*013c*/ 	.word	0x0500000a


	//   ....[69]....
        /*0140*/ 	.word	0x0500000a


	//   ....[70]....
        /*0144*/ 	.word	0x0500000a


	//   ....[71]....
        /*0148*/ 	.word	0x0500000a


	//   ....[72]....
        /*014c*/ 	.word	0x0500000a


	//   ....[73]....
        /*0150*/ 	.word	0x0500000a


	//   ....[74]....
        /*0154*/ 	.word	0x0500000a


	//   ....[75]....
        /*0158*/ 	.word	0x0500000a


	//   ....[76]....
        /*015c*/ 	.word	0x0500000a


	//   ....[77]....
        /*0160*/ 	.word	0x0500000a


	//   ....[78]....
        /*0164*/ 	.word	0x0500000a


	//   ....[79]....
        /*0168*/ 	.word	0x0500000a


	//   ....[80]....
        /*016c*/ 	.word	0x0500000a


	//   ....[81]....
        /*0170*/ 	.word	0x0500000a


	//   ....[82]....
        /*0174*/ 	.word	0x0500000a


	//   ....[83]....
        /*0178*/ 	.word	0x0500000a


	//   ....[84]....
        /*017c*/ 	.word	0x0500000a


	//   ....[85]....
        /*0180*/ 	.word	0x0500000a


	//   ....[86]....
        /*0184*/ 	.word	0x0500000a


	//   ....[87]....
        /*0188*/ 	.word	0x0500000a


	//----- nvinfo : EIATTR_COOP_GROUP_INSTR_OFFSETS
	.align		4
.L_1697:
        /*018c*/ 	.byte	0x04, 0x28
        /*018e*/ 	.short	(.L_1699 - .L_1698)


	//   ....[0]....
.L_1698:
        /*0190*/ 	.word	0x000013a0


	//   ....[1]....
        /*0194*/ 	.word	0x000019d0


	//   ....[2]....
        /*0198*/ 	.word	0x00001f20


	//   ....[3]....
        /*019c*/ 	.word	0x000030c0


	//   ....[4]....
        /*01a0*/ 	.word	0x00003bc0


	//   ....[5]....
        /*01a4*/ 	.word	0x00003be0


	//   ....[6]....
        /*01a8*/ 	.word	0x00003c10


	//   ....[7]....
        /*01ac*/ 	.word	0x00003c30


	//   ....[8]....
        /*01b0*/ 	.word	0x00003c60


	//   ....[9]....
        /*01b4*/ 	.word	0x00003c80


	//   ....[10]....
        /*01b8*/ 	.word	0x00003cb0


	//   ....[11]....
        /*01bc*/ 	.word	0x00003cd0


	//   ....[12]....
        /*01c0*/ 	.word	0x00003d00


	//   ....[13]....
        /*01c4*/ 	.word	0x00003d10


	//   ....[14]....
        /*01c8*/ 	.word	0x00003db0


	//   ....[15]....
        /*01cc*/ 	.word	0x00003dc0


	//   ....[16]....
        /*01d0*/ 	.word	0x00003dd0


	//   ....[17]....
        /*01d4*/ 	.word	0x00003de0


	//   ....[18]....
        /*01d8*/ 	.word	0x000042c0


	//   ....[19]....
        /*01dc*/ 	.word	0x000042d0


	//   ....[20]....
        /*01e0*/ 	.word	0x000042e0


	//   ....[21]....
        /*01e4*/ 	.word	0x000042f0


	//   ....[22]....
        /*01e8*/ 	.word	0x00004320


	//   ....[23]....
        /*01ec*/ 	.word	0x00004330


	//   ....[24]....
        /*01f0*/ 	.word	0x00004360


	//   ....[25]....
        /*01f4*/ 	.word	0x00004370


	//   ....[26]....
        /*01f8*/ 	.word	0x000043a0


	//   ....[27]....
        /*01fc*/ 	.word	0x000043b0


	//   ....[28]....
        /*0200*/ 	.word	0x000043e0


	//   ....[29]....
        /*0204*/ 	.word	0x000043f0


	//   ....[30]....
        /*0208*/ 	.word	0x00004420


	//   ....[31]....
        /*020c*/ 	.word	0x00004430


	//   ....[32]....
        /*0210*/ 	.word	0x00004440


	//   ....[33]....
        /*0214*/ 	.word	0x00004450


	//   ....[34]....
        /*0218*/ 	.word	0x00005a30


	//   ....[35]....
        /*021c*/ 	.word	0x00005a70


	//   ....[36]....
        /*0220*/ 	.word	0x00005ba0


	//   ....[37]....
        /*0224*/ 	.word	0x00005bc0


	//   ....[38]....
        /*0228*/ 	.word	0x00005c00


	//   ....[39]....
        /*022c*/ 	.word	0x00005c40


	//   ....[40]....
        /*0230*/ 	.word	0x00005da0


	//   ....[41]....
        /*0234*/ 	.word	0x00005de0


	//   ....[42]....
        /*0238*/ 	.word	0x00005f60


	//   ....[43]....
        /*023c*/ 	.word	0x00005fa0


	//   ....[44]....
        /*0240*/ 	.word	0x00006600


	//   ....[45]....
        /*0244*/ 	.word	0x00007190


	//   ....[46]....
        /*0248*/ 	.word	0x00007790


	//   ....[47]....
        /*024c*/ 	.word	0x000077e0


	//   ....[48]....
        /*0250*/ 	.word	0x00007850


	//   ....[49]....
        /*0254*/ 	.word	0x00007890


	//   ....[50]....
        /*0258*/ 	.word	0x000078c0


	//   ....[51]....
        /*025c*/ 	.word	0x00007a10


	//   ....[52]....
        /*0260*/ 	.word	0x00007a50


	//   ....[53]....
        /*0264*/ 	.word	0x00007ab0


	//   ....[54]....
        /*0268*/ 	.word	0x00007b00


	//   ....[55]....
        /*026c*/ 	.word	0x00007b30


	//   ....[56]....
        /*0270*/ 	.word	0x00008000


	//   ....[57]....
        /*0274*/ 	.word	0x00008050


	//   ....[58]....
        /*0278*/ 	.word	0x000080d0


	//   ....[59]....
        /*027c*/ 	.word	0x00008120


	//   ....[60]....
        /*0280*/ 	.word	0x000081a0


	//   ....[61]....
        /*0284*/ 	.word	0x000081f0


	//   ....[62]....
        /*0288*/ 	.word	0x00008270


	//   ....[63]....
        /*028c*/ 	.word	0x000082c0


	//   ....[64]....
        /*0290*/ 	.word	0x00008340


	//   ....[65]....
        /*0294*/ 	.word	0x00008390


	//   ....[66]....
        /*0298*/ 	.word	0x00008420


	//   ....[67]....
        /*029c*/ 	.word	0x000084c0


	//   ....[68]....
        /*02a0*/ 	.word	0x00008560


	//   ....[69]....
        /*02a4*/ 	.word	0x00008610


	//   ....[70]....
        /*02a8*/ 	.word	0x00008660


	//   ....[71]....
        /*02ac*/ 	.word	0x000086b0


	//   ....[72]....
        /*02b0*/ 	.word	0x00008760


	//   ....[73]....
        /*02b4*/ 	.word	0x000087b0


	//   ....[74]....
        /*02b8*/ 	.word	0x00008830


	//   ....[75]....
        /*02bc*/ 	.word	0x00008880


	//   ....[76]....
        /*02c0*/ 	.word	0x00008900


	//   ....[77]....
        /*02c4*/ 	.word	0x00008950


	//   ....[78]....
        /*02c8*/ 	.word	0x000089d0


	//   ....[79]....
        /*02cc*/ 	.word	0x00008a20


	//   ....[80]....
        /*02d0*/ 	.word	0x00008aa0


	//   ....[81]....
        /*02d4*/ 	.word	0x00008af0


	//   ....[82]....
        /*02d8*/ 	.word	0x00008b80


	//   ....[83]....
        /*02dc*/ 	.word	0x00008bd0


	//   ....[84]....
        /*02e0*/ 	.word	0x00008c20


	//   ....[85]....
        /*02e4*/ 	.word	0x00008c70


	//   ....[86]....
        /*02e8*/ 	.word	0x00008cb0


	//   ....[87]....
        /*02ec*/ 	.word	0x00008d00


	//----- nvinfo : EIATTR_EXIT_INSTR_OFFSETS
	.align		4
.L_1699:
        /*02f0*/ 	.byte	0x04, 0x1c
        /*02f2*/ 	.short	(.L_1701 - .L_1700)


	//   ....[0]....
.L_1700:
        /*02f4*/ 	.word	0x00007c70


	//   ....[1]....
        /*02f8*/ 	.word	0x00007fa0


	//----- nvinfo : EIATTR_MAX_THREADS
	.align		4
.L_1701:
        /*02fc*/ 	.byte	0x04, 0x05
        /*02fe*/ 	.short	(.L_1703 - .L_1702)
.L_1702:
        /*0300*/ 	.word	0x00000040
        /*0304*/ 	.word	0x00000001
        /*0308*/ 	.word	0x00000001


	//----- nvinfo : EIATTR_CRS_STACK_SIZE
	.align		4
.L_1703:
        /*030c*/ 	.byte	0x04, 0x1e
        /*030e*/ 	.short	(.L_1705 - .L_1704)
.L_1704:
        /*0310*/ 	.word	0x00000000


	//----- nvinfo : EIATTR_CBANK_PARAM_SIZE
	.align		4
.L_1705:
        /*0314*/ 	.byte	0x03, 0x19
        /*0316*/ 	.short	0x01f0


	//----- nvinfo : EIATTR_PARAM_CBANK
	.align		4
        /*0318*/ 	.byte	0x04, 0x0a
        /*031a*/ 	.short	(.L_1707 - .L_1706)
	.align		4
.L_1706:
        /*031c*/ 	.word	index@(.nv.constant0._Z25selective_scan_bwd_kernelI32Selective_Scan_bwd_kernel_traitsILi64ELi16ELb0ELb0ELb1ELb0ELb0EN3c104HalfEfEEv12SSMParamsBwd)
        /*0320*/ 	.short	0x0210
        /*0322*/ 	.short	0x01f0


	//----- nvinfo : EIATTR_SW_WAR
	.align		4
.L_1707:
        /*0324*/ 	.byte	0x04, 0x36
        /*0326*/ 	.short	(.L_1709 - .L_1708)
.L_1708:
        /*0328*/ 	.word	0x00000008
.L_1709:


//--------------------- .nv.info._Z25selective_scan_bwd_kernelI32Selective_Scan_bwd_kernel_traitsILi64ELi16ELb0ELb0ELb1ELb0ELb1EN3c104HalfEfEEv12SSMParamsBwd --------------------------
	.section	.nv.info._Z25selective_scan_bwd_kernelI32Selective_Scan_bwd_kernel_traitsILi64ELi16ELb0ELb0ELb1ELb0ELb1EN3c104HalfEfEEv12SSMParamsBwd,"",@"SHT_CUDA_INFO"
	.sectionflags	@""
	.align	4


	//----- nvinfo : EIATTR_CUDA_API_VERSION
	.align		4
        /*0000*/ 	.byte	0x04, 0x37
        /*0002*/ 	.short	(.L_1711 - .L_1710)
.L_1710:
        /*0004*/ 	.word	0x00000082


	//----- nvinfo : EIATTR_KPARAM_INFO
	.align		4
.L_1711:
        /*0008*/ 	.byte	0x04, 0x17
        /*000a*/ 	.short	(.L_1713 - .L_1712)
.L_1712:
        /*000c*/ 	.word	0x00000000
        /*0010*/ 	.short	0x0000
        /*0012*/ 	.short	0x0000
        /*0014*/ 	.byte	0x00, 0xf0, 0xc1, 0x07


	//----- nvinfo : EIATTR_SPARSE_MMA_MASK
	.align		4
.L_1713:
        /*0018*/ 	.byte	0x03, 0x50
        /*001a*/ 	.short	0x0000


	//----- nvinfo : EIATTR_MAXREG_COUNT
	.align		4
        /*001c*/ 	.byte	0x03, 0x1b
        /*001e*/ 	.short	0x00ff


	//----- nvinfo : EIATTR_NUM_BARRIERS
	.align		4
        /*0020*/ 	.byte	0x02, 0x4c
        /*0022*/ 	.byte	0x01
	.zero		1


	//----- nvinfo : EIATTR_MERCURY_ISA_VERSION
	.align		4
        /*0024*/ 	.byte	0x03, 0x5f
        /*0026*/ 	.short	0x0101


	//----- nvinfo : EIATTR_COOP_GROUP_MASK_REGIDS
	.align		4
        /*0028*/ 	.byte	0x04, 0x29
        /*002a*/ 	.short	(.L_1715 - .L_1714)


	//   ....[0]....
.L_1714:
        /*002c*/ 	.word	0xffffffff


	//   ....[1]....
        /*0030*/ 	.word	0xffffffff


	//   ....[2]....
        /*0034*/ 	.word	0xffffffff


	//   ....[3]....
        /*0038*/ 	.word	0xffffffff


	//   ....[4]....
        /*003c*/ 	.word	0xffffffff


	//   ....[5]....
        /*0040*/ 	.word	0xffffffff


	//   ....[6]....
        /*0044*/ 	.word	0xffffffff


	//   ....[7]....
        /*0048*/ 	.word	0xffffffff


	//   ....[8]....
        /*004c*/ 	.word	0xffffffff


	//   ....[9]....
        /*0050*/ 	.word	0xffffffff


	//   ....[10]....
        /*0054*/ 	.word	0xffffffff


	//   ....[11]....
        /*0058*/ 	.word	0xffffffff


	//   ....[12]....
        /*005c*/ 	.word	0xffffffff


	//   ....[13]....
        /*0060*/ 	.word	0xffffffff


	//   ....[14]....
        /*0064*/ 	.word	0xffffffff


	//   ....[15]....
        /*0068*/ 	.word	0xffffffff


	//   ....[16]....
        /*006c*/ 	.word	0xffffffff


	//   ....[17]....
        /*0070*/ 	.word	0xffffffff


	//   ....[18]....
        /*0074*/ 	.word	0xffffffff


	//   ....[19]....
        /*0078*/ 	.word	0xffffffff


	//   ....[20]....
        /*007c*/ 	.word	0xffffffff


	//   ....[21]....
        /*0080*/ 	.word	0xffffffff


	//   ....[22]....
        /*0084*/ 	.word	0xffffffff


	//   ....[23]....
        /*0088*/ 	.word	0xffffffff


	//   ....[24]....
        /*008c*/ 	.word	0xffffffff


	//   ....[25]....
        /*0090*/ 	.word	0xffffffff


	//   ....[26]....
        /*0094*/ 	.word	0xffffffff


	//   ....[27]....
        /*0098*/ 	.word	0xffffffff


	//   ....[28]....
        /*009c*/ 	.word	0xffffffff


	//   ....[29]....
        /*00a0*/ 	.word	0xffffffff


	//   ....[30]....
        /*00a4*/ 	.word	0xffffffff


	//   ....[31]....
        /*00a8*/ 	.word	0xffffffff


	//   ....[32]....
        /*00ac*/ 	.word	0xffffffff


	//   ....[33]....
        /*00b0*/ 	.word	0xffffffff


	//   ....[34]....
        /*00b4*/ 	.word	0xffffffff


	//   ....[35]....
        /*00b8*/ 	.word	0xffffffff


	//   ....[36]....
        /*00bc*/ 	.word	0xffffffff


	//   ....[37]....
        /*00c0*/ 	.word	0xffffffff


	//   ....[38]....
        /*00c4*/ 	.word	0xffffffff


	//   ....[39]....
        /*00c8*/ 	.word	0xffffffff


	//   ....[40]....
        /*00cc*/ 	.word	0xffffffff


	//   ....[41]....
        /*00d0*/ 	.word	0xffffffff


	//   ....[42]....
        /*00d4*/ 	.word	0xffffffff


	//   ....[43]....
        /*00d8*/ 	.word	0xffffffff


	//   ....[44]....
        /*00dc*/ 	.word	0xffffffff


	//   ....[45]....
        /*00e0*/ 	.word	0xffffffff


	//   ....[46]....
        /*00e4*/ 	.word	0xffffffff


	//   ....[47]....
        /*00e8*/ 	.word	0xffffffff


	//   ....[48]....
        /*00ec*/ 	.word	0xffffffff


	//   ....[49]....
        /*00f0*/ 	.word	0xffffffff


	//   ....[50]....
        /*00f4*/ 	.word	0xffffffff


	//   ....[51]....
        /*00f8*/ 	.word	0xffffffff


	//   ....[52]....
        /*00fc*/ 	.word	0xffffffff


	//   ....[53]....
        /*0100*/ 	.word	0xffffffff


	//   ....[54]....
        /*0104*/ 	.word	0xffffffff


	//   ....[55]....
        /*0108*/ 	.word	0xffffffff


	//   ....[56]....
        /*010c*/ 	.word	0xffffffff


	//   ....[57]....
        /*0110*/ 	.word	0xffffffff


	//   ....[58]....
        /*0114*/ 	.word	0xffffffff


	//   ....[59]....
        /*0118*/ 	.word	0xffffffff


	//   ....[60]....
        /*011c*/ 	.word	0x05000046


	//   ....[61]....
        /*0120*/ 	.word	0x05000046


	//   ....[62]....
        /*0124*/ 	.word	0x05000046


	//   ....[63]....
        /*0128*/ 	.word	0x05000046


	//   ....[64]....
        /*012c*/ 	.word	0x05000046


	//   ....[65]....
        /*0130*/ 	.word	0x05000046


	//   ....[66]....
        /*0134*/ 	.word	0x05000046


	//   ....[67]....
        /*0138*/ 	.word	0x05000046


	//   ....[68]....
        /*013c*/ 	.word	0x05000046


	//   ....[69]....
        /*0140*/ 	.word	0x05000046


	//   ....[70]....
        /*0144*/ 	.word	0x05000046


	//   ....[71]....
        /*0148*/ 	.word	0x05000046


	//   ....[72]....
        /*014c*/ 	.word	0x05000046


	//   ....[73]....
        /*0150*/ 	.word	0x05000046


	//   ....[74]....
        /*0154*/ 	.word	0x05000046


	//   ....[75]....
        /*0158*/ 	.word	0x05000046


	//   ....[76]....
        /*015c*/ 	.word	0x05000046


	//   ....[77]....
        /*0160*/ 	.word	0x05000046


	//   ....[78]....
        /*0164*/ 	.word	0x05000046


	//   ....[79]....
        /*0168*/ 	.word	0x05000046


	//   ....[80]....
        /*016c*/ 	.word	0x05000046


	//   ....[81]....
        /*0170*/ 	.word	0x05000046


	//   ....[82]....
        /*0174*/ 	.word	0x05000046


	//   ....[83]....
        /*0178*/ 	.word	0x05000046


	//   ....[84]....
        /*017c*/ 	.word	0x05000046


	//   ....[85]....
        /*0180*/ 	.word	0x05000046


	//   ....[86]....
        /*0184*/ 	.word	0x05000046


	//   ....[87]....
        /*0188*/ 	.word	0x05000046


	//   ....[88]....
        /*018c*/ 	.word	0x05000046


	//   ....[89]....
        /*0190*/ 	.word	0x05000046


	//   ....[90]....
        /*0194*/ 	.word	0x05000046


	//   ....[91]....
        /*0198*/ 	.word	0x05000046


	//----- nvinfo : EIATTR_COOP_GROUP_INSTR_OFFSETS
	.align		4
.L_1715:
        /*019c*/ 	.byte	0x04, 0x28
        /*019e*/ 	.short	(.L_1717 - .L_1716)


	//   ....[0]....
.L_1716:
        /*01a0*/ 	.word	0x00001340


	//   ....[1]....
        /*01a4*/ 	.word	0x00001910


	//   ....[2]....
        /*01a8*/ 	.word	0x00002090


	//   ....[3]....
        /*01ac*/ 	.word	0x00002620


	//   ....[4]....
        /*01b0*/ 	.word	0x00002e30


	//   ....[5]....
        /*01b4*/ 	.word	0x000039b0


	//   ....[6]....
        /*01b8*/ 	.word	0x00004680


	//   ....[7]....
        /*01bc*/ 	.word	0x000058e0


	//   ....[8]....
        /*01c0*/ 	.word	0x00006480


	//   ....[9]....
        /*01c4*/ 	.word	0x000064a0


	//   ....[10]....
        /*01c8*/ 	.word	0x000064d0


	//   ....[11]....
        /*01cc*/ 	.word	0x000064f0


	//   ....[12]....
        /*01d0*/ 	.word	0x00006520


	//   ....[13]....
        /*01d4*/ 	.word	0x00006540


	//   ....[14]....
        /*01d8*/ 	.word	0x00006570


	//   ....[15]....
        /*01dc*/ 	.word	0x00006590


	//   ....[16]....
        /*01e0*/ 	.word	0x000065c0


	//   ....[17]....
        /*01e4*/ 	.word	0x000065d0


	//   ....[18]....
        /*01e8*/ 	.word	0x00006670


	//   ....[19]....
        /*01ec*/ 	.word	0x00006680


	//   ....[20]....
        /*01f0*/ 	.word	0x00006690


	//   ....[21]....
        /*01f4*/ 	.word	0x000066a0


	//   ....[22]....
        /*01f8*/ 	.word	0x00006b60


	//   ....[23]....
        /*01fc*/ 	.word	0x00006b70


	//   ....[24]....
        /*0200*/ 	.word	0x00006b80


	//   ....[25]....
        /*0204*/ 	.word	0x00006b90


	//   ....[26]....
        /*0208*/ 	.word	0x00006bc0


	//   ....[27]....
        /*020c*/ 	.word	0x00006bd0


	//   ....[28]....
        /*0210*/ 	.word	0x00006c00


	//   ....[29]....
        /*0214*/ 	.word	0x00006c10


	//   ....[30]....
        /*0218*/ 	.word	0x00006c40


	//   ....[31]....
        /*021c*/ 	.word	0x00006c50


	//   ....[32]....
        /*0220*/ 	.word	0x00006c80


	//   ....[33]....
        /*0224*/ 	.word	0x00006c90


	//   ....[34]....
        /*0228*/ 	.word	0x00006cc0


	//   ....[35]....
        /*022c*/ 	.word	0x00006cd0


	//   ....[36]....
        /*0230*/ 	.word	0x00006ce0


	//   ....[37]....
        /*0234*/ 	.word	0x00006cf0


	//   ....[38]....
        /*0238*/ 	.word	0x000082d0


	//   ....[39]....
        /*023c*/ 	.word	0x00008310


	//   ....[40]....
        /*0240*/ 	.word	0x00008440


	//   ....[41]....
        /*0244*/ 	.word	0x00008460


	//   ....[42]....
        /*0248*/ 	.word	0x000084a0


	//   ....[43]....
        /*024c*/ 	.word	0x000084e0


	//   ....[44]....
        /*0250*/ 	.word	0x000085f0


	//   ....[45]....
        /*0254*/ 	.word	0x00008630


	//   ....[46]....
        /*0258*/ 	.word	0x000087b0


	//   ....[47]....
        /*025c*/ 	.word	0x000087f0


	//   ....[48]....
        /*0260*/ 	.word	0x00008dc0


	//   ....[49]....
        /*0264*/ 	.word	0x00009950


	//   ....[50]....
        /*0268*/ 	.word	0x00009f50


	//   ....[51]....
        /*026c*/ 	.word	0x00009fa0


	//   ....[52]....
        /*0270*/ 	.word	0x0000a010


	//   ....[53]....
        /*0274*/ 	.word	0x0000a050


	//   ....[54]....
        /*0278*/ 	.word	0x0000a080


	//   ....[55]....
        /*027c*/ 	.word	0x0000a1b0


	//   ....[56]....
        /*0280*/ 	.word	0x0000a1f0


	//   ....[57]....
        /*0284*/ 	.word	0x0000a250


	//   ....[58]....
        /*0288*/ 	.word	0x0000a2a0


	//   ....[59]....
        /*028c*/ 	.word	0x0000a2d0


	//   ....[60]....
        /*0290*/ 	.word	0x0000a740


	//   ....[61]....
        /*0294*/ 	.word	0x0000a790


	//   ....[62]....
        /*0298*/ 	.word	0x0000a810


	//   ....[63]....
        /*029c*/ 	.word	0x0000a860


	//   ....[64]....
        /*02a0*/ 	.word	0x0000a8e0


	//   ....[65]....
        /*02a4*/ 	.word	0x0000a930


	//   ....[66]....
        /*02a8*/ 	.word	0x0000a9b0


	//   ....[67]....
        /*02ac*/ 	.word	0x0000aa00


	//   ....[68]....
        /*02b0*/ 	.word	0x0000aa80


	//   ....[69]....
        /*02b4*/ 	.word	0x0000aad0


	//   ....[70]....
        /*02b8*/ 	.word	0x0000ab60


	//   ....[71]....
        /*02bc*/ 	.word	0x0000ac00


	//   ....[72]....
        /*02c0*/ 	.word	0x0000aca0


	//   ....[73]....
        /*02c4*/ 	.word	0x0000ad50


	//   ....[74]....
        /*02c8*/ 	.word	0x0000ada0


	//   ....[75]....
        /*02cc*/ 	.word	0x0000adf0


	//   ....[76]....
        /*02d0*/ 	.word	0x0000aea0


	//   ....[77]....
        /*02d4*/ 	.word	0x0000aef0


	//   ....[78]....
        /*02d8*/ 	.word	0x0000af70


	//   ....[79]....
        /*02dc*/ 	.word	0x0000afc0


	//   ....[80]....
        /*02e0*/ 	.word	0x0000b040


	//   ....[81]....
        /*02e4*/ 	.word	0x0000b090


	//   ....[82]....
        /*02e8*/ 	.word	0x0000b110


	//   ....[83]....
        /*02ec*/ 	.word	0x0000b160


	//   ....[84]....
        /*02f0*/ 	.word	0x0000b1e0


	//   ....[85]....
        /*02f4*/ 	.word	0x0000b230


	//   ....[86]....
        /*02f8*/ 	.word	0x0000b2c0


	//   ....[87]....
        /*02fc*/ 	.word	0x0000b310


	//   ....[88]....
        /*0300*/ 	.word	0x0000b360


	//   ....[89]....
        /*0304*/ 	.word	0x0000b3b0


	//   ....[90]....
        /*0308*/ 	.word	0x0000b3f0


	//   ....[91]....
        /*030c*/ 	.word	0x0000b440


	//----- nvinfo : EIATTR_EXIT_INSTR_OFFSETS
	.align		4
.L_1717:
        /*0310*/ 	.byte	0x04, 0x1c
        /*0312*/ 	.short	(.L_1719 - .L_1718)


	//   ....[0]....
.L_1718:
        /*0314*/ 	.word	0x0000a3f0


	//   ....[1]....
        /*0318*/ 	.word	0x0000a6e0


	//----- nvinfo : EIATTR_MAX_THREADS
	.align		4
.L_1719:
        /*031c*/ 	.byte	0x04, 0x05
        /*031e*/ 	.short	(.L_1721 - .L_1720)
.L_1720:
        /*0320*/ 	.word	0x00000040
        /*0324*/ 	.word	0x00000001
        /*0328*/ 	.word	0x00000001


	//----- nvinfo : EIATTR_CRS_STACK_SIZE
	.align		4
.L_1721:
        /*032c*/ 	.byte	0x04, 0x1e
        /*032e*/ 	.short	(.L_1723 - .L_1722)
.L_1722:
        /*0330*/ 	.word	0x00000000


	//----- nvinfo : EIATTR_CBANK_PARAM_SIZE
	.align		4
.L_1723:
        /*0334*/ 	.byte	0x03, 0x19
        /*0336*/ 	.short	0x01f0


	//----- nvinfo : EIATTR_PARAM_CBANK
	.align		4
        /*0338*/ 	.byte	0x04, 0x0a
        /*033a*/ 	.short	(.L_1725 - .L_1724)
	.align		4
.L_1724:
        /*033c*/ 	.word	index@(.nv.constant0._Z25selective_scan_bwd_kernelI32Selective_Scan_bwd_kernel_traitsILi64ELi16ELb0ELb0ELb1ELb0ELb1EN3c104HalfEfEEv12SSMParamsBwd)
        /*0340*/ 	.short	0x0210
        /*0342*/ 	.short	0x01f0


	//----- nvinfo : EIATTR_SW_WAR
	.align		4
.L_1725:
        /*0344*/ 	.byte	0x04, 0x36
        /*0346*/ 	.short	(.L_1727 - .L_1726)
.L_1726:
        /*0348*/ 	.word	0x00000008
.L_1727:


//--------------------- .nv.info._Z25selective_scan_bwd_kernelI32Selective_Scan_bwd_kernel_traitsILi64ELi16ELb0ELb0ELb1ELb1ELb0EN3c104HalfEfEEv12SSMParamsBwd --------------------------
	.section	.nv.info._Z25selective_scan_bwd_kernelI32Selective_Scan_bwd_kernel_traitsILi64ELi16ELb0ELb0ELb1ELb1ELb0EN3c104HalfEfEEv12SSMParamsBwd,"",@"SHT_CUDA_INFO"
	.sectionflags	@""
	.align	4


	//----- nvinfo : EIATTR_CUDA_API_VERSION
	.align		4
        /*0000*/ 	.byte	0x04, 0x37
        /*0002*/ 	.short	(.L_1729 - .L_1728)
.L_1728:
        /*0004*/ 	.word	0x00000082


	//----- nvinfo : EIATTR_KPARAM_INFO
	.align		4
.L_1729:
        /*0008*/ 	.byte	0x04, 0x17
        /*000a*/ 	.short	(.L_1731 - .L_1730)
.L_1730:
        /*000c*/ 	.word	0x00000000
        /*0010*/ 	.short	0x0000
        /*0012*/ 	.short	0x0000
        /*0014*/ 	.byte	0x00, 0xf0, 0xc1, 0x07


	//----- nvinfo : EIATTR_SPARSE_MMA_MASK
	.align		4
.L_1731:
        /*0018*/ 	.byte	0x03, 0x50
        /*001a*/ 	.short	0x0000


	//----- nvinfo : EIATTR_MAXREG_COUNT
	.align		4
        /*001c*/ 	.byte	0x03, 0x1b
        /*001e*/ 	.short	0x00ff


	//----- nvinfo : EIATTR_NUM_BARRIERS
	.align		4
        /*0020*/ 	.byte	0x02, 0x4c
        /*0022*/ 	.byte	0x01
	.zero		1


	//----- nvinfo : EIATTR_MERCURY_ISA_VERSION
	.align		4
        /*0024*/ 	.byte	0x03, 0x5f
        /*0026*/ 	.short	0x0101


	//----- nvinfo : EIATTR_COOP_GROUP_MASK_REGIDS
	.align		4
        /*0028*/ 	.byte	0x04, 0x29
        /*002a*/ 	.short	(.L_1733 - .L_1732)


	//   ....[0]....
.L_1732:
        /*002c*/ 	.word	0xffffffff


	//   ....[1]....
        /*0030*/ 	.word	0xffffffff


	//   ....[2]....
        /*0034*/ 	.word	0xffffffff


	//   ....[3]....
        /*0038*/ 	.word	0xffffffff


	//   ....[4]....
        /*003c*/ 	.word	0xffffffff


	//   ....[5]....
        /*0040*/ 	.word	0xffffffff


	//   ....[6]....
        /*0044*/ 	.word	0xffffffff


	//   ....[7]....
        /*0048*/ 	.word	0xffffffff


	//   ....[8]....
        /*004c*/ 	.word	0xffffffff


	//   ....[9]....
        /*0050*/ 	.word	0xffffffff


	//   ....[10]....
        /*0054*/ 	.word	0xffffffff


	//   ....[11]....
        /*0058*/ 	.word	0xffffffff


	//   ....[12]....
        /*005c*/ 	.word	0xffffffff


	//   ....[13]....
        /*0060*/ 	.word	0xffffffff


	//   ....[14]....
        /*0064*/ 	.word	0xffffffff


	//   ....[15]....
        /*0068*/ 	.word	0xffffffff


	//   ....[16]....
        /*006c*/ 	.word	0xffffffff


	//   ....[17]....
        /*0070*/ 	.word	0xffffffff


	//   ....[18]....
        /*0074*/ 	.word	0xffffffff


	//   ....[19]....
        /*0078*/ 	.word	0xffffffff


	//   ....[20]....
        /*007c*/ 	.word	0xffffffff


	//   ....[21]....
        /*0080*/ 	.word	0xffffffff


	//   ....[22]....
        /*0084*/ 	.word	0xffffffff


	//   ....[23]....
        /*0088*/ 	.word	0xffffffff


	//   ....[24]....
        /*008c*/ 	.word	0xffffffff


	//   ....[25]....
        /*0090*/ 	.word	0xffffffff


	//   ....[26]....
        /*0094*/ 	.word	0xffffffff


	//   ....[27]....
        /*0098*/ 	.word	0xffffffff


	//   ....[28]....
        /*009c*/ 	.word	0xffffffff


	//   ....[29]....
        /*00a0*/ 	.word	0xffffffff


	//   ....[30]....
        /*00a4*/ 	.word	0xffffffff


	//   ....[31]....
        /*00a8*/ 	.word	0xffffffff


	//   ....[32]....
        /*00ac*/ 	.word	0xffffffff


	//   ....[33]....
        /*00b0*/ 	.word	0xffffffff


	//   ....[34]....
        /*00b4*/ 	.word	0xffffffff


	//   ....[35]....
        /*00b8*/ 	.word	0xffffffff


	//   ....[36]....
        /*00bc*/ 	.word	0xffffffff


	//   ....[37]....
        /*00c0*/ 	.word	0xffffffff


	//   ....[38]....
        /*00c4*/ 	.word	0xffffffff


	//   ....[39]....
        /*00c8*/ 	.word	0xffffffff


	//   ....[40]....
        /*00cc*/ 	.word	0xffffffff


	//   ....[41]....
        /*00d0*/ 	.word	0xffffffff


	//   ....[42]....
        /*00d4*/ 	.word	0xffffffff


	//   ....[43]....
        /*00d8*/ 	.word	0xffffffff


	//   ....[44]....
        /*00dc*/ 	.word	0xffffffff


	//   ....[45]....
        /*00e0*/ 	.word	0xffffffff


	//   ....[46]....
        /*00e4*/ 	.word	0xffffffff


	//   ....[47]....
        /*00e8*/ 	.word	0xffffffff


	//   ....[48]....
        /*00ec*/ 	.word	0xffffffff


	//   ....[49]....
        /*00f0*/ 	.word	0xffffffff


	//   ....[50]....
        /*00f4*/ 	.word	0xffffffff


	//   ....[51]....
        /*00f8*/ 	.word	0xffffffff


	//   ....[52]....
        /*00fc*/ 	.word	0xffffffff


	//   ....[53]....
        /*0100*/ 	.word	0xffffffff


	//   ....[54]....
        /*0104*/ 	.word	0xffffffff


	//   ....[55]....
        /*0108*/ 	.word	0xffffffff


	//   ....[56]....
        /*010c*/ 	.word	0xffffffff


	//   ....[57]....
        /*0110*/ 	.word	0x0500000a


	//   ....[58]....
        /*0114*/ 	.word	0x0500000a


	//   ....[59]....
        /*0118*/ 	.word	0x0500000a


	//   ....[60]....
        /*011c*/ 	.word	0x0500000a


	//   ....[61]....
        /*0120*/ 	.word	0x0500000a


	//   ....[62]....
        /*0124*/ 	.word	0x0500000a


	//   ....[63]....
        /*0128*/ 	.word	0x0500000a


	//   ....[64]....
        /*012c*/ 	.word	0x0500000a


	//   ....[65]....
        /*0130*/ 	.word	0x0500000a


	//   ....[66]....
        /*0134*/ 	.word	0x0500000a


	//   ....[67]....
        /*0138*/ 	.word	0x0500000a


	//   ....[68]....
        /*013c*/ 	.word	0x0500000a


	//   ....[69]....
        /*0140*/ 	.word	0x0500000a


	//   ....[70]....
        /*0144*/ 	.word	0x0500000a


	//   ....[71]....
        /*0148*/ 	.word	0x0500000a


	//   ....[72]....
        /*014c*/ 	.word	0x0500000a


	//   ....[73]....
        /*0150*/ 	.word	0x0500000a


	//   ....[74]....
        /*0154*/ 	.word	0x0500000a


	//   ....[75]....
        /*0158*/ 	.word	0x0500000a


	//   ....[76]....
        /*015c*/ 	.word	0x0500000a


	//   ....[77]....
        /*0160*/ 	.word	0x0500000a


	//   ....[78]....
        /*0164*/ 	.word	0x0500000a


	//   ....[79]....
        /*0168*/ 	.word	0x0500000a


	//   ....[80]....
        /*016c*/ 	.word	0x0500000a


	//   ....[81]....
        /*0170*/ 	.word	0x0500000a


	//   ....[82]....
        /*0174*/ 	.word	0x0500000a


	//   ....[83]....
        /*0178*/ 	.word	0x0500000a


	//   ....[84]....
        /*017c*/ 	.word	0x0500000a


	//   ....[85]....
        /*0180*/ 	.word	0x0500000a


	//   ....[86]....
        /*0184*/ 	.word	0x0500000a


	//   ....[87]....
        /*0188*/ 	.word	0x0500000a


	//   ....[88]....
        /*018c*/ 	.word	0x0500000a


	//----- nvinfo : EIATTR_COOP_GROUP_INSTR_OFFSETS
	.align		4
.L_1733:
        /*0190*/ 	.byte	0x04, 0x28
        /*0192*/ 	.short	(.L_1735 - .L_1734)


	//   ....[0]....
.L_1734:
        /*0194*/ 	.word	0x00001380


	//   ....[1]....
        /*0198*/ 	.word	0x00001960


	//   ....[2]....
        /*019c*/ 	.word	0x00001ee0


	//   ....[3]....
        /*01a0*/ 	.word	0x000053c0


	//   ....[4]....
        /*01a4*/ 	.word	0x00005ed0


	//   ....[5]....
        /*01a8*/ 	.word	0x00005ef0


	//   ....[6]....
        /*01ac*/ 	.word	0x00005f20


	//   ....[7]....
        /*01b0*/ 	.word	0x00005f40


	//   ....[8]....
        /*01b4*/ 	.word	0x00005f70


	//   ....[9]....
        /*01b8*/ 	.word	0x00005f90


	//   ....[10]....
        /*01bc*/ 	.word	0x00005fc0


	//   ....[11]....
        /*01c0*/ 	.word	0x00005fe0


	//   ....[12]....
        /*01c4*/ 	.word	0x00006010


	//   ....[13]....
        /*01c8*/ 	.word	0x00006020


	//   ....[14]....
        /*01cc*/ 	.word	0x000060c0


	//   ....[15]....
        /*01d0*/ 	.word	0x000060d0


	//   ....[16]....
        /*01d4*/ 	.word	0x000060e0


	//   ....[17]....
        /*01d8*/ 	.word	0x000060f0


	//   ....[18]....
        /*01dc*/ 	.word	0x000065d0


	//   ....[19]....
        /*01e0*/ 	.word	0x000065e0


	//   ....[20]....
        /*01e4*/ 	.word	0x000065f0


	//   ....[21]....
        /*01e8*/ 	.word	0x00006600


	//   ....[22]....
        /*01ec*/ 	.word	0x00006630


	//   ....[23]....
        /*01f0*/ 	.word	0x00006640


	//   ....[24]....
        /*01f4*/ 	.word	0x00006670


	//   ....[25]....
        /*01f8*/ 	.word	0x00006680


	//   ....[26]....
        /*01fc*/ 	.word	0x000066b0


	//   ....[27]....
        /*0200*/ 	.word	0x000066c0


	//   ....[28]....
        /*0204*/ 	.word	0x000066f0


	//   ....[29]....
        /*0208*/ 	.word	0x00006700


	//   ....[30]....
        /*020c*/ 	.word	0x00006730


	//   ....[31]....
        /*0210*/ 	.word	0x00006740


	//   ....[32]....
        /*0214*/ 	.word	0x00006750


	//   ....[33]....
        /*0218*/ 	.word	0x00006760


	//   ....[34]....
        /*021c*/ 	.word	0x00007d40


	//   ....[35]....
        /*0220*/ 	.word	0x00007d80


	//   ....[36]....
        /*0224*/ 	.word	0x00007eb0


	//   ....[37]....
        /*0228*/ 	.word	0x00007ed0


	//   ....[38]....
        /*022c*/ 	.word	0x00007f10


	//   ....[39]....
        /*0230*/ 	.word	0x00007f50


	//   ....[40]....
        /*0234*/ 	.word	0x000080e0


	//   ....[41]....
        /*0238*/ 	.word	0x00008120


	//   ....[42]....
        /*023c*/ 	.word	0x00008260


	//   ....[43]....
        /*0240*/ 	.word	0x00008290


	//   ....[44]....
        /*0244*/ 	.word	0x00008ac0


	//   ....[45]....
        /*0248*/ 	.word	0x000095b0


	//   ....[46]....
        /*024c*/ 	.word	0x0000a200


	//   ....[47]....
        /*0250*/ 	.word	0x0000a800


	//   ....[48]....
        /*0254*/ 	.word	0x0000a850


	//   ....[49]....
        /*0258*/ 	.word	0x0000a8c0


	//   ....[50]....
        /*025c*/ 	.word	0x0000a900


	//   ....[51]....
        /*0260*/ 	.word	0x0000a930


	//   ....[52]....
        /*0264*/ 	.word	0x0000aa80


	//   ....[53]....
        /*0268*/ 	.word	0x0000aac0


	//   ....[54]....
        /*026c*/ 	.word	0x0000ab20


	//   ....[55]....
        /*0270*/ 	.word	0x0000ab70


	//   ....[56]....
        /*0274*/ 	.word	0x0000aba0


	//   ....[57]....
        /*0278*/ 	.word	0x0000b070


	//   ....[58]....
        /*027c*/ 	.word	0x0000b0c0


	//   ....[59]....
        /*0280*/ 	.word	0x0000b140


	//   ....[60]....
        /*0284*/ 	.word	0x0000b190


	//   ....[61]....
        /*0288*/ 	.word	0x0000b210


	//   ....[62]....
        /*028c*/ 	.word	0x0000b260


	//   ....[63]....
        /*0290*/ 	.word	0x0000b2e0


	//   ....[64]....
        /*0294*/ 	.word	0x0000b330


	//   ....[65]....
        /*0298*/ 	.word	0x0000b3b0


	//   ....[66]....
        /*029c*/ 	.word	0x0000b400


	//   ....[67]....
        /*02a0*/ 	.word	0x0000b490


	//   ....[68]....
        /*02a4*/ 	.word	0x0000b530


	//   ....[69]....
        /*02a8*/ 	.word	0x0000b5d0


	//   ....[70]....
        /*02ac*/ 	.word	0x0000b680


	//   ....[71]....
        /*02b0*/ 	.word	0x0000b6d0


	//   ....[72]....
        /*02b4*/ 	.word	0x0000b720


	//   ....[73]....
        /*02b8*/ 	.word	0x0000b7d0


	//   ....[74]....
        /*02bc*/ 	.word	0x0000b820


	//   ....[75]....
        /*02c0*/ 	.word	0x0000b8a0


	//   ....[76]....
        /*02c4*/ 	.word	0x0000b8f0


	//   ....[77]....
        /*02c8*/ 	.word	0x0000b970


	//   ....[78]....
        /*02cc*/ 	.word	0x0000b9c0


	//   ....[79]....
        /*02d0*/ 	.word	0x0000ba40


	//   ....[80]....
        /*02d4*/ 	.word	0x0000ba90


	//   ....[81]....
        /*02d8*/ 	.word	0x0000bb10


	//   ....[82]....
        /*02dc*/ 	.word	0x0000bb60


	//   ....[83]....
        /*02e0*/ 	.word	0x0000bbf0


	//   ....[84]....
        /*02e4*/ 	.word	0x0000bc40


	//   ....[85]....
        /*02e8*/ 	.word	0x0000bc90


	//   ....[86]....
        /*02ec*/ 	.word	0x0000bce0


	//   ....[87]....
        /*02f0*/ 	.word	0x0000bd20


	//   ....[88]....
        /*02f4*/ 	.word	0x0000bd70


	//----- nvinfo : EIATTR_EXIT_INSTR_OFFSETS
	.align		4
.L_1735:
        /*02f8*/ 	.byte	0x04, 0x1c
        /*02fa*/ 	.short	(.L_1737 - .L_1736)


	//   ....[0]....
.L_1736:
        /*02fc*/ 	.word	0x0000ace0


	//   ....[1]....
        /*0300*/ 	.word	0x0000b010


	//----- nvinfo : EIATTR_MAX_THREADS
	.align		4
.L_1737:
        /*0304*/ 	.byte	0x04, 0x05
        /*0306*/ 	.short	(.L_1739 - .L_1738)
.L_1738:
        /*0308*/ 	.word	0x00000040
        /*030c*/ 	.word	0x00000001
        /*0310*/ 	.word	0x00000001


	//----- nvinfo : EIATTR_CRS_STACK_SIZE
	.align		4
.L_1739:
        /*0314*/ 	.byte	0x04, 0x1e
        /*0316*/ 	.short	(.L_1741 - .L_1740)
.L_1740:
        /*0318*/ 	.word	0x00000000


	//----- nvinfo : EIATTR_CBANK_PARAM_SIZE
	.align		4
.L_1741:
        /*031c*/ 	.byte	0x03, 0x19
        /*031e*/ 	.short	0x01f0


	//----- nvinfo : EIATTR_PARAM_CBANK
	.align		4
        /*0320*/ 	.byte	0x04, 0x0a
        /*0322*/ 	.short	(.L_1743 - .L_1742)
	.align		4
.L_1742:
        /*0324*/ 	.word	index@(.nv.constant0._Z25selective_scan_bwd_kernelI32Selective_Scan_bwd_kernel_traitsILi64ELi16ELb0ELb0ELb1ELb1ELb0EN3c104HalfEfEEv12SSMParamsBwd)
        /*0328*/ 	.short	0x0210
        /*032a*/ 	.short	0x01f0


	//----- nvinfo : EIATTR_SW_WAR
	.align		4
.L_1743:
        /*032c*/ 	.byte	0x04, 0x36
        /*032e*/ 	.short	(.L_1745 - .L_1744)
.L_1744:
        /*0330*/ 	.word	0x00000008
.L_1745:


//--------------------- .nv.info._Z25selective_scan_bwd_kernelI32Selective_Scan_bwd_kernel_traitsILi64ELi16ELb0ELb0ELb1ELb1ELb1EN3c104HalfEfEEv12SSMParamsBwd --------------------------
	.section	.nv.info._Z25selective_scan_bwd_kernelI32Selective_Scan_bwd_kernel_traitsILi64ELi16ELb0ELb0ELb1ELb1ELb1EN3c104HalfEfEEv12SSMParamsBwd,"",@"SHT_CUDA_INFO"
	.sectionflags	@""
	.align	4


	//----- nvinfo : EIATTR_CUDA_API_VERSION
	.align		4
        /*0000*/ 	.byte	0x04, 0x37
        /*0002*/ 	.short	(.L_1747 - .L_1746)
.L_1746:
        /*0004*/ 	.word	0x00000082


	//----- nvinfo : EIATTR_KPARAM_INFO
	.align		4
.L_1747:
        /*0008*/ 	.byte	0x04, 0x17
        /*000a*/ 	.short	(.L_1749 - .L_1748)
.L_1748:
        /*000c*/ 	.word	0x00000000
        /*0010*/ 	.short	0x0000
        /*0012*/ 	.short	0x0000
        /*0014*/ 	.byte	0x00, 0xf0, 0xc1, 0x07


	//----- nvinfo : EIATTR_SPARSE_MMA_MASK
	.align		4
.L_1749:
        /*0018*/ 	.byte	0x03, 0x50
        /*001a*/ 	.short	0x0000


	//----- nvinfo : EIATTR_MAXREG_COUNT
	.align		4
        /*001c*/ 	.byte	0x03, 0x1b
        /*001e*/ 	.short	0x00ff


	//----- nvinfo : EIATTR_NUM_BARRIERS
	.align		4
        /*0020*/ 	.byte	0x02, 0x4c
        /*0022*/ 	.byte	0x01
	.zero		1


	//----- nvinfo : EIATTR_MERCURY_ISA_VERSION
	.align		4
        /*0024*/ 	.byte	0x03, 0x5f
        /*0026*/ 	.short	0x0101


	//----- nvinfo : EIATTR_COOP_GROUP_MASK_REGIDS
	.align		4
        /*0028*/ 	.byte	0x04, 0x29
        /*002a*/ 	.short	(.L_1751 - .L_1750)


	//   ....[0]....
.L_1750:
        /*002c*/ 	.word	0xffffffff


	//   ....[1]....
        /*0030*/ 	.word	0xffffffff


	//   ....[2]....
        /*0034*/ 	.word	0xffffffff


	//   ....[3]....
        /*0038*/ 	.word	0xffffffff


	//   ....[4]....
        /*003c*/ 	.word	0xffffffff


	//   ....[5]....
        /*0040*/ 	.word	0xffffffff


	//   ....[6]....
        /*0044*/ 	.word	0xffffffff


	//   ....[7]....
        /*0048*/ 	.word	0xffffffff


	//   ....[8]....
        /*004c*/ 	.word	0xffffffff


	//   ....[9]....
        /*0050*/ 	.word	0xffffffff


	//   ....[10]....
        /*0054*/ 	.word	0xffffffff


	//   ....[11]....
        /*0058*/ 	.word	0xffffffff


	//   ....[12]....
        /*005c*/ 	.word	0xffffffff


	//   ....[13]....
        /*0060*/ 	.word	0xffffffff


	//   ....[14]....
        /*0064*/ 	.word	0xffffffff


	//   ....[15]....
        /*0068*/ 	.word	0xffffffff


	//   ....[16]....
        /*006c*/ 	.word	0xffffffff


	//   ....[17]....
        /*0070*/ 	.word	0xffffffff


	//   ....[18]....
        /*0074*/ 	.word	0xffffffff


	//   ....[19]....
        /*0078*/ 	.word	0xffffffff


	//   ....[20]....
        /*007c*/ 	.word	0xffffffff


	//   ....[21]....
        /*0080*/ 	.word	0xffffffff


	//   ....[22]....
        /*0084*/ 	.word	0xffffffff


	//   ....[23]....
        /*0088*/ 	.word	0xffffffff


	//   ....[24]....
        /*008c*/ 	.word	0xffffffff


	//   ....[25]....
        /*0090*/ 	.word	0xffffffff


	//   ....[26]....
        /*0094*/ 	.word	0xffffffff


	//   ....[27]....
        /*0098*/ 	.word	0xffffffff


	//   ....[28]....
        /*009c*/ 	.word	0xffffffff


	//   ....[29]....
        /*00a0*/ 	.word	0xffffffff


	//   ....[30]....
        /*00a4*/ 	.word	0xffffffff


	//   ....[31]....
        /*00a8*/ 	.word	0xffffffff


	//   ....[32]....
        /*00ac*/ 	.word	0xffffffff


	//   ....[33]....
        /*00b0*/ 	.word	0xffffffff


	//   ....[34]....
        /*00b4*/ 	.word	0xffffffff


	//   ....[35]....
        /*00b8*/ 	.word	0xffffffff


	//   ....[36]....
        /*00bc*/ 	.word	0xffffffff


	//   ....[37]....
        /*00c0*/ 	.word	0xffffffff


	//   ....[38]....
        /*00c4*/ 	.word	0xffffffff


	//   ....[39]....
        /*00c8*/ 	.word	0xffffffff


	//   ....[40]....
        /*00cc*/ 	.word	0xffffffff


	//   ....[41]....
        /*00d0*/ 	.word	0xffffffff


	//   ....[42]....
        /*00d4*/ 	.word	0xffffffff


	//   ....[43]....
        /*00d8*/ 	.word	0xffffffff


	//   ....[44]....
        /*00dc*/ 	.word	0xffffffff


	//   ....[45]....
        /*00e0*/ 	.word	0xffffffff


	//   ....[46]....
        /*00e4*/ 	.word	0xffffffff


	//   ....[47]....
        /*00e8*/ 	.word	0xffffffff


	//   ....[48]....
        /*00ec*/ 	.word	0xffffffff


	//   ....[49]....
        /*00f0*/ 	.word	0xffffffff


	//   ....[50]....
        /*00f4*/ 	.word	0xffffffff


	//   ....[51]....
        /*00f8*/ 	.word	0xffffffff


	//   ....[52]....
        /*00fc*/ 	.word	0xffffffff


	//   ....[53]....
        /*0100*/ 	.word	0xffffffff


	//   ....[54]....
        /*0104*/ 	.word	0xffffffff


	//   ....[55]....
        /*0108*/ 	.word	0xffffffff


	//   ....[56]....
        /*010c*/ 	.word	0xffffffff


	//   ....[57]....
        /*0110*/ 	.word	0xffffffff


	//   ....[58]....
        /*0114*/ 	.word	0xffffffff


	//   ....[59]....
        /*0118*/ 	.word	0xffffffff


	//   ....[60]....
        /*011c*/ 	.word	0xffffffff


	//   ....[61]....
        /*0120*/ 	.word	0x05000046


	//   ....[62]....
        /*0124*/ 	.word	0x05000046


	//   ....[63]....
        /*0128*/ 	.word	0x05000046


	//   ....[64]....
        /*012c*/ 	.word	0x05000046


	//   ....[65]....
        /*0130*/ 	.word	0x05000046


	//   ....[66]....
        /*0134*/ 	.word	0x05000046


	//   ....[67]....
        /*0138*/ 	.word	0x05000046


	//   ....[68]....
        /*013c*/ 	.word	0x05000046


	//   ....[69]....
        /*0140*/ 	.word	0x05000046


	//   ....[70]....
        /*0144*/ 	.word	0x05000046


	//   ....[71]....
        /*0148*/ 	.word	0x05000046


	//   ....[72]....
        /*014c*/ 	.word	0x05000046


	//   ....[73]....
        /*0150*/ 	.word	0x05000046


	//   ....[74]....
        /*0154*/ 	.word	0x05000046


	//   ....[75]....
        /*0158*/ 	.word	0x05000046


	//   ....[76]....
        /*015c*/ 	.word	0x05000046


	//   ....[77]....
        /*0160*/ 	.word	0x05000046


	//   ....[78]....
        /*0164*/ 	.word	0x05000046


	//   ....[79]....
        /*0168*/ 	.word	0x05000046


	//   ....[80]....
        /*016c*/ 	.word	0x05000046


	//   ....[81]....
        /*0170*/ 	.word	0x05000046


	//   ....[82]....
        /*0174*/ 	.word	0x05000046


	//   ....[83]....
        /*0178*/ 	.word	0x05000046


	//   ....[84]....
        /*017c*/ 	.word	0x05000046


	//   ....[85]....
        /*0180*/ 	.word	0x05000046


	//   ....[86]....
        /*0184*/ 	.word	0x05000046


	//   ....[87]....
        /*0188*/ 	.word	0x05000046


	//   ....[88]....
        /*018c*/ 	.word	0x05000046


	//   ....[89]....
        /*0190*/ 	.word	0x05000046


	//   ....[90]....
        /*0194*/ 	.word	0x05000046


	//   ....[91]....
        /*0198*/ 	.word	0x05000046


	//   ....[92]....
        /*019c*/ 	.word	0x05000046


	//----- nvinfo : EIATTR_COOP_GROUP_INSTR_OFFSETS
	.align		4
.L_1751:
        /*01a0*/ 	.byte	0x04, 0x28
        /*01a2*/ 	.short	(.L_1753 - .L_1752)


	//   ....[0]....
.L_1752:
        /*01a4*/ 	.word	0x00001400


	//   ....[1]....
        /*01a8*/ 	.word	0x00001900


	//   ....[2]....
        /*01ac*/ 	.word	0x00001e50


	//   ....[3]....
        /*01b0*/ 	.word	0x00004b50


	//   ....[4]....
        /*01b4*/ 	.word	0x00005260


	//   ....[5]....
        /*01b8*/ 	.word	0x00005e90


	//   ....[6]....
        /*01bc*/ 	.word	0x00006960


	//   ....[7]....
        /*01c0*/ 	.word	0x00007b40


	//   ....[8]....
        /*01c4*/ 	.word	0x000086e0


	//   ....[9]....
        /*01c8*/ 	.word	0x00008700


	//   ....[10]....
        /*01cc*/ 	.word	0x00008730


	//   ....[11]....
        /*01d0*/ 	.word	0x00008750


	//   ....[12]....
        /*01d4*/ 	.word	0x00008780


	//   ....[13]....
        /*01d8*/ 	.word	0x000087a0


	//   ....[14]....
        /*01dc*/ 	.word	0x000087d0


	//   ....[15]....
        /*01e0*/ 	.word	0x000087f0


	//   ....[16]....
        /*01e4*/ 	.word	0x00008820


	//   ....[17]....
        /*01e8*/ 	.word	0x00008830


	//   ....[18]....
        /*01ec*/ 	.word	0x000088d0


	//   ....[19]....
        /*01f0*/ 	.word	0x000088e0


	//   ....[20]....
        /*01f4*/ 	.word	0x000088f0


	//   ....[21]....
        /*01f8*/ 	.word	0x00008900


	//   ....[22]....
        /*01fc*/ 	.word	0x00008dc0


	//   ....[23]....
        /*0200*/ 	.word	0x00008dd0


	//   ....[24]....
        /*0204*/ 	.word	0x00008de0


	//   ....[25]....
        /*0208*/ 	.word	0x00008df0


	//   ....[26]....
        /*020c*/ 	.word	0x00008e20


	//   ....[27]....
        /*0210*/ 	.word	0x00008e30


	//   ....[28]....
        /*0214*/ 	.word	0x00008e60


	//   ....[29]....
        /*0218*/ 	.word	0x00008e70


	//   ....[30]....
        /*021c*/ 	.word	0x00008ea0


	//   ....[31]....
        /*0220*/ 	.word	0x00008eb0


	//   ....[32]....
        /*0224*/ 	.word	0x00008ee0


	//   ....[33]....
        /*0228*/ 	.word	0x00008ef0


	//   ....[34]....
        /*022c*/ 	.word	0x00008f20


	//   ....[35]....
        /*0230*/ 	.word	0x00008f30


	//   ....[36]....
        /*0234*/ 	.word	0x00008f40


	//   ....[37]....
        /*0238*/ 	.word	0x00008f50


	//   ....[38]....
        /*023c*/ 	.word	0x0000a530


	//   ....[39]....
        /*0240*/ 	.word	0x0000a570


	//   ....[40]....
        /*0244*/ 	.word	0x0000a700


	//   ....[41]....
        /*0248*/ 	.word	0x0000a740


	//   ....[42]....
        /*024c*/ 	.word	0x0000a8d0


	//   ....[43]....
        /*0250*/ 	.word	0x0000a900


	//   ....[44]....
        /*0254*/ 	.word	0x0000aa50


	//   ....[45]....
        /*0258*/ 	.word	0x0000aa90


	//   ....[46]....
        /*025c*/ 	.word	0x0000aad0


	//   ....[47]....
        /*0260*/ 	.word	0x0000aaf0


	//   ....[48]....
        /*0264*/ 	.word	0x0000b260


	//   ....[49]....
        /*0268*/ 	.word	0x0000bd40


	//   ....[50]....
        /*026c*/ 	.word	0x0000c8f0


	//   ....[51]....
        /*0270*/ 	.word	0x0000cef0


	//   ....[52]....
        /*0274*/ 	.word	0x0000cf40


	//   ....[53]....
        /*0278*/ 	.word	0x0000cfb0


	//   ....[54]....
        /*027c*/ 	.word	0x0000cff0


	//   ....[55]....
        /*0280*/ 	.word	0x0000d020


	//   ....[56]....
        /*0284*/ 	.word	0x0000d150


	//   ....[57]....
        /*0288*/ 	.word	0x0000d190


	//   ....[58]....
        /*028c*/ 	.word	0x0000d1f0


	//   ....[59]....
        /*0290*/ 	.word	0x0000d240


	//   ....[60]....
        /*0294*/ 	.word	0x0000d270


	//   ....[61]....
        /*0298*/ 	.word	0x0000d6e0


	//   ....[62]....
        /*029c*/ 	.word	0x0000d730


	//   ....[63]....
        /*02a0*/ 	.word	0x0000d7b0


	//   ....[64]....
        /*02a4*/ 	.word	0x0000d800


	//   ....[65]....
        /*02a8*/ 	.word	0x0000d880


	//   ....[66]....
        /*02ac*/ 	.word	0x0000d8d0


	//   ....[67]....
        /*02b0*/ 	.word	0x0000d950


	//   ....[68]....
        /*02b4*/ 	.word	0x0000d9a0


	//   ....[69]....
        /*02b8*/ 	.word	0x0000da20


	//   ....[70]....
        /*02bc*/ 	.word	0x0000da70


	//   ....[71]....
        /*02c0*/ 	.word	0x0000db00


	//   ....[72]....
        /*02c4*/ 	.word	0x0000dba0


	//   ....[73]....
        /*02c8*/ 	.word	0x0000dc40


	//   ....[74]....
        /*02cc*/ 	.word	0x0000dce0


	//   ....[75]....
        /*02d0*/ 	.word	0x0000dd40


	//   ....[76]....
        /*02d4*/ 	.word	0x0000dd90


	//   ....[77]....
        /*02d8*/ 	.word	0x0000de40


	//   ....[78]....
        /*02dc*/ 	.word	0x0000de90


	//   ....[79]....
        /*02e0*/ 	.word	0x0000df10


	//   ....[80]....
        /*02e4*/ 	.word	0x0000df60


	//   ....[81]....
        /*02e8*/ 	.word	0x0000dfe0


	//   ....[82]....
        /*02ec*/ 	.word	0x0000e030


	//   ....[83]....
        /*02f0*/ 	.word	0x0000e0b0


	//   ....[84]....
        /*02f4*/ 	.word	0x0000e100


	//   ....[85]....
        /*02f8*/ 	.word	0x0000e180


	//   ....[86]....
        /*02fc*/ 	.word	0x0000e1d0


	//   ....[87]....
        /*0300*/ 	.word	0x0000e260


	//   ....[88]....
        /*0304*/ 	.word	0x0000e2b0


	//   ....[89]....
        /*0308*/ 	.word	0x0000e300


	//   ....[90]....
        /*030c*/ 	.word	0x0000e350


	//   ....[91]....
        /*0310*/ 	.word	0x0000e390


	//   ....[92]....
        /*0314*/ 	.word	0x0000e3e0


	//----- nvinfo : EIATTR_EXIT_INSTR_OFFSETS
	.align		4
.L_1753:
        /*0318*/ 	.byte	0x04, 0x1c
        /*031a*/ 	.short	(.L_1755 - .L_1754)


	//   ....[0]....
.L_1754:
        /*031c*/ 	.word	0x0000d390


	//   ....[1]....
        /*0320*/ 	.word	0x0000d680


	//----- nvinfo : EIATTR_MAX_THREADS
	.align		4
.L_1755:
        /*0324*/ 	.byte	0x04, 0x05
        /*0326*/ 	.short	(.L_1757 - .L_1756)
.L_1756:
        /*0328*/ 	.word	0x00000040
        /*032c*/ 	.word	0x00000001
        /*0330*/ 	.word	0x00000001


	//----- nvinfo : EIATTR_CRS_STACK_SIZE
	.align		4
.L_1757:
        /*0334*/ 	.byte	0x04, 0x1e
        /*0336*/ 	.short	(.L_1759 - .L_1758)
.L_1758:
        /*0338*/ 	.word	0x00000000


	//----- nvinfo : EIATTR_CBANK_PARAM_SIZE
	.align		4
.L_1759:
        /*033c*/ 	.byte	0x03, 0x19
        /*033e*/ 	.short	0x01f0


	//----- nvinfo : EIATTR_PARAM_CBANK
	.align		4
        /*0340*/ 	.byte	0x04, 0x0a
        /*0342*/ 	.short	(.L_1761 - .L_1760)
	.align		4
.L_1760:
        /*0344*/ 	.word	index@(.nv.constant0._Z25selective_scan_bwd_kernelI32Selective_Scan_bwd_kernel_traitsILi64ELi16ELb0ELb0ELb1ELb1ELb1EN3c104HalfEfEEv12SSMParamsBwd)
        /*0348*/ 	.short	0x0210
        /*034a*/ 	.short	0x01f0


	//----- nvinfo : EIATTR_SW_WAR
	.align		4
.L_1761:
        /*034c*/ 	.byte	0x04, 0x36
        /*034e*/ 	.short	(.L_1763 - .L_1762)
.L_1762:
        /*0350*/ 	.word	0x00000008
.L_1763:


//--------------------- .nv.info._Z25selective_scan_bwd_kernelI32Selective_Scan_bwd_kernel_traitsILi64ELi16ELb0ELb1ELb0ELb0ELb0EN3c104HalfEfEEv12SSMParamsBwd --------------------------
	.section	.nv.info._Z25selective_scan_bwd_kernelI32Selective_Scan_bwd_kernel_traitsILi64ELi16ELb0ELb1ELb0ELb0ELb0EN3c104HalfEfEEv12SSMParamsBwd,"",@"SHT_CUDA_INFO"
	.sectionflags	@""
	.align	4


	//----- nvinfo : EIATTR_CUDA_API_VERSION
	.align		4
        /*0000*/ 	.byte	0x04, 0x37
        /*0002*/ 	.short	(.L_1765 - .L_1764)
.L_1764:
        /*0004*/ 	.word	0x00000082


	//----- nvinfo : EIATTR_KPARAM_INFO
	.align		4
.L_1765:
        /*0008*/ 	.byte	0x04, 0x17
        /*000a*/ 	.short	(.L_1767 - .L_1766)
.L_1766:
        /*000c*/ 	.word	0x00000000
        /*0010*/ 	.short	0x0000
        /*0012*/ 	.short	0x0000
        /*0014*/ 	.byte	0x00, 0xf0, 0xc1, 0x07


	//----- nvinfo : EIATTR_SPARSE_MMA_MASK
	.align		4
.L_1767:
        /*0018*/ 	.byte	0x03, 0x50
        /*001a*/ 	.short	0x0000


	//----- nvinfo : EIATTR_MAXREG_COUNT
	.align		4
        /*001c*/ 	.byte	0x03, 0x1b
        /*001e*/ 	.short	0x00ff


	//----- nvinfo : EIATTR_NUM_BARRIERS
	.align		4
        /*0020*/ 	.byte	0x02, 0x4c
        /*0022*/ 	.byte	0x01
	.zero		1


	//----- nvinfo : EIATTR_MERCURY_ISA_VERSION
	.align		4
        /*0024*/ 	.byte	0x03, 0x5f
        /*0026*/ 	.short	0x0101


	//----- nvinfo : EIATTR_COOP_GROUP_MASK_REGIDS
	.align		4
        /*0028*/ 	.byte	0x04, 0x29
        /*002a*/ 	.short	(.L_1769 - .L_1768)


	//   ....[0]....
.L_1768:
        /*002c*/ 	.word	0xffffffff


	//   ....[1]....
        /*0030*/ 	.word	0xffffffff


	//   ....[2]....
        /*0034*/ 	.word	0xffffffff


	//   ....[3]....
        /*0038*/ 	.word	0xffffffff


	//   ....[4]....
        /*003c*/ 	.word	0xffffffff


	//   ....[5]....
        /*0040*/ 	.word	0xffffffff


	//   ....[6]....
        /*0044*/ 	.word	0xffffffff


	//   ....[7]....
        /*0048*/ 	.word	0xffffffff


	//   ....[8]....
        /*004c*/ 	.word	0xffffffff


	//   ....[9]....
        /*0050*/ 	.word	0xffffffff


	//   ....[10]....
        /*0054*/ 	.word	0xffffffff


	//   ....[11]....
        /*0058*/ 	.word	0xffffffff


	//   ....[12]....
        /*005c*/ 	.word	0xffffffff


	//   ....[13]....
        /*0060*/ 	.word	0xffffffff


	//   ....[14]....
        /*0064*/ 	.word	0xffffffff


	//   ....[15]....
        /*0068*/ 	.word	0xffffffff


	//   ....[16]....
        /*006c*/ 	.word	0xffffffff


	//   ....[17]....
        /*0070*/ 	.word	0xffffffff


	//   ....[18]....
        /*0074*/ 	.word	0xffffffff


	//   ....[19]....
        /*0078*/ 	.word	0xffffffff


	//   ....[20]....
        /*007c*/ 	.word	0xffffffff


	//   ....[21]....
        /*0080*/ 	.word	0xffffffff


	//   ....[22]....
        /*0084*/ 	.word	0xffffffff


	//   ....[23]....
        /*0088*/ 	.word	0xffffffff


	//   ....[24]....
        /*008c*/ 	.word	0xffffffff


	//   ....[25]....
        /*0090*/ 	.word	0xffffffff


	//   ....[26]....
        /*0094*/ 	.word	0xffffffff


	//   ....[27]....
        /*0098*/ 	.word	0xffffffff


	//   ....[28]....
        /*009c*/ 	.word	0xffffffff


	//   ....[29]....
        /*00a0*/ 	.word	0xffffffff


	//   ....[30]....
        /*00a4*/ 	.word	0xffffffff


	//   ....[31]....
        /*00a8*/ 	.word	0xffffffff


	//   ....[32]....
        /*00ac*/ 	.word	0xffffffff


	//   ....[33]....
        /*00b0*/ 	.word	0xffffffff


	//   ....[34]....
        /*00b4*/ 	.word	0xffffffff


	//   ....[35]....
        /*00b8*/ 	.word	0xffffffff


	//   ....[36]....
        /*00bc*/ 	.word	0xffffffff


	//   ....[37]....
        /*00c0*/ 	.word	0xffffffff


	//   ....[38]....
        /*00c4*/ 	.word	0xffffffff


	//   ....[39]....
        /*00c8*/ 	.word	0xffffffff


	//   ....[40]....
        /*00cc*/ 	.word	0xffffffff


	//   ....[41]....
        /*00d0*/ 	.word	0xffffffff


	//   ....[42]....
        /*00d4*/ 	.word	0xffffffff


	//   ....[43]....
        /*00d8*/ 	.word	0xffffffff


	//   ....[44]....
        /*00dc*/ 	.word	0xffffffff


	//   ....[45]....
        /*00e0*/ 	.word	0xffffffff


	//   ....[46]....
        /*00e4*/ 	.word	0xffffffff


	//   ....[47]....
        /*00e8*/ 	.word	0xffffffff


	//   ....[48]....
        /*00ec*/ 	.word	0xffffffff


	//   ....[49]....
        /*00f0*/ 	.word	0xffffffff


	//   ....[50]....
        /*00f4*/ 	.word	0xffffffff


	//   ....[51]....
        /*00f8*/ 	.word	0xffffffff


	//   ....[52]....
        /*00fc*/ 	.word	0xffffffff


	//   ....[53]....
        /*0100*/ 	.word	0xffffffff


	//   ....[54]....
        /*0104*/ 	.word	0xffffffff


	//   ....[55]....
        /*0108*/ 	.word	0xffffffff


	//   ....[56]....
        /*010c*/ 	.word	0x05000002


	//   ....[57]....
        /*0110*/ 	.word	0x05000002


	//   ....[58]....
        /*0114*/ 	.word	0x05000002


	//   ....[59]....
        /*0118*/ 	.word	0x05000002


	//   ....[60]....
        /*011c*/ 	.word	0x05000002


	//   ....[61]....
        /*0120*/ 	.word	0x05000002


	//   ....[62]....
        /*0124*/ 	.word	0x05000002


	//   ....[63]....
        /*0128*/ 	.word	0x05000002


	//   ....[64]....
        /*012c*/ 	.word	0x05000002


	//   ....[65]....
        /*0130*/ 	.word	0x05000002


	//   ....[66]....
        /*0134*/ 	.word	0x05000002


	//   ....[67]....
        /*0138*/ 	.word	0x05000002


	//   ....[68]....
        /*013c*/ 	.word	0x05000002


	//   ....[69]....
        /*0140*/ 	.word	0x05000002


	//   ....[70]....
        /*0144*/ 	.word	0x05000002


	//   ....[71]....
        /*0148*/ 	.word	0x05000002


	//   ....[72]....
        /*014c*/ 	.word	0x05000002


	//   ....[73]....
        /*0150*/ 	.word	0x05000002


	//   ....[74]....
        /*0154*/ 	.word	0x05000002


	//   ....[75]....
        /*0158*/ 	.word	0x05000002


	//   ....[76]....
        /*015c*/ 	.word	0x05000002


	//   ....[77]....
        /*0160*/ 	.word	0x05000002


	//   ....[78]....
        /*0164*/ 	.word	0x05000002


	//   ....[79]....
        /*0168*/ 	.word	0x05000002


	//   ....[80]....
        /*016c*/ 	.word	0x05000002


	//   ....[81]....
        /*0170*/ 	.word	0x05000002


	//   ....[82]....
        /*0174*/ 	.word	0x05000002


	//   ....[83]....
        /*0178*/ 	.word	0x05000002


	//   ....[84]....
        /*017c*/ 	.word	0x05000002


	//   ....[85]....
        /*0180*/ 	.word	0x05000002


	//   ....[86]....
        /*0184*/ 	.word	0x05000002


	//   ....[87]....
        /*0188*/ 	.word	0x05000002


	//----- nvinfo : EIATTR_COOP_GROUP_INSTR_OFFSETS
	.align		4
.L_1769:
        /*018c*/ 	.byte	0x04, 0x28
        /*018e*/ 	.short	(.L_1771 - .L_1770)


	//   ....[0]....
.L_1770:
        /*0190*/ 	.word	0x00001390


	//   ....[1]....
        /*0194*/ 	.word	0x000019c0


	//   ....[2]....
        /*0198*/ 	.word	0x00001eb0


	//   ....[3]....
        /*019c*/ 	.word	0x000030f0


	//   ....[4]....
        /*01a0*/ 	.word	0x00003aa0


	//   ....[5]....
        /*01a4*/ 	.word	0x00003ac0


	//   ....[6]....
        /*01a8*/ 	.word	0x00003af0


	//   ....[7]....
        /*01ac*/ 	.word	0x00003b10


	//   ....[8]....
        /*01b0*/ 	.word	0x00003b40


	//   ....[9]....
        /*01b4*/ 	.word	0x00003b60


	//   ....[10]....
        /*01b8*/ 	.word	0x00003b90


	//   ....[11]....
        /*01bc*/ 	.word	0x00003bb0


	//   ....[12]....
        /*01c0*/ 	.word	0x00003be0


	//   ....[13]....
        /*01c4*/ 	.word	0x00003bf0


	//   ....[14]....
        /*01c8*/ 	.word	0x00003c90


	//   ....[15]....
        /*01cc*/ 	.word	0x00003ca0


	//   ....[16]....
        /*01d0*/ 	.word	0x00003cb0


	//   ....[17]....
        /*01d4*/ 	.word	0x00003cc0


	//   ....[18]....
        /*01d8*/ 	.word	0x00004290


	//   ....[19]....
        /*01dc*/ 	.word	0x000042a0


	//   ....[20]....
        /*01e0*/ 	.word	0x000042b0


	//   ....[21]....
        /*01e4*/ 	.word	0x000042c0


	//   ....[22]....
        /*01e8*/ 	.word	0x000042f0


	//   ....[23]....
        /*01ec*/ 	.word	0x00004300


	//   ....[24]....
        /*01f0*/ 	.word	0x00004330


	//   ....[25]....
        /*01f4*/ 	.word	0x00004340


	//   ....[26]....
        /*01f8*/ 	.word	0x00004370


	//   ....[27]....
        /*01fc*/ 	.word	0x00004380


	//   ....[28]....
        /*0200*/ 	.word	0x000043b0


	//   ....[29]....
        /*0204*/ 	.word	0x000043c0


	//   ....[30]....
        /*0208*/ 	.word	0x000043f0


	//   ....[31]....
        /*020c*/ 	.word	0x00004400


	//   ....[32]....
        /*0210*/ 	.word	0x00004410


	//   ....[33]....
        /*0214*/ 	.word	0x00004420


	//   ....[34]....
        /*0218*/ 	.word	0x000058b0


	//   ....[35]....
        /*021c*/ 	.word	0x000058f0


	//   ....[36]....
        /*0220*/ 	.word	0x00005a90


	//   ....[37]....
        /*0224*/ 	.word	0x00005ac0


	//   ....[38]....
        /*0228*/ 	.word	0x00005b30


	//   ....[39]....
        /*022c*/ 	.word	0x00005b70


	//   ....[40]....
        /*0230*/ 	.word	0x00005d00


	//   ....[41]....
        /*0234*/ 	.word	0x00005d40


	//   ....[42]....
        /*0238*/ 	.word	0x00005ee0


	//   ....[43]....
        /*023c*/ 	.word	0x00005f20


	//   ....[44]....
        /*0240*/ 	.word	0x00006570


	//   ....[45]....
        /*0244*/ 	.word	0x00007110


	//   ....[46]....
        /*0248*/ 	.word	0x00007710


	//   ....[47]....
        /*024c*/ 	.word	0x00007760


	//   ....[48]....
        /*0250*/ 	.word	0x000077d0


	//   ....[49]....
        /*0254*/ 	.word	0x00007810


	//   ....[50]....
        /*0258*/ 	.word	0x00007840


	//   ....[51]....
        /*025c*/ 	.word	0x00007990


	//   ....[52]....
        /*0260*/ 	.word	0x000079d0


	//   ....[53]....
        /*0264*/ 	.word	0x00007a30


	//   ....[54]....
        /*0268*/ 	.word	0x00007a80


	//   ....[55]....
        /*026c*/ 	.word	0x00007ab0


	//   ....[56]....
        /*0270*/ 	.word	0x00007f80


	//   ....[57]....
        /*0274*/ 	.word	0x00007fd0


	//   ....[58]....
        /*0278*/ 	.word	0x00008050


	//   ....[59]....
        /*027c*/ 	.word	0x000080a0


	//   ....[60]....
        /*0280*/ 	.word	0x00008120


	//   ....[61]....
        /*0284*/ 	.word	0x00008170


	//   ....[62]....
        /*0288*/ 	.word	0x000081f0


	//   ....[63]....
        /*028c*/ 	.word	0x00008240


	//   ....[64]....
        /*0290*/ 	.word	0x000082c0


	//   ....[65]....
        /*0294*/ 	.word	0x00008310


	//   ....[66]....
        /*0298*/ 	.word	0x000083a0


	//   ....[67]....
        /*029c*/ 	.word	0x00008440


	//   ....[68]....
        /*02a0*/ 	.word	0x000084e0


	//   ....[69]....
        /*02a4*/ 	.word	0x00008590


	//   ....[70]....
        /*02a8*/ 	.word	0x000085e0


	//   ....[71]....
        /*02ac*/ 	.word	0x00008630


	//   ....[72]....
        /*02b0*/ 	.word	0x000086e0


	//   ....[73]....
        /*02b4*/ 	.word	0x00008730


	//   ....[74]....
        /*02b8*/ 	.word	0x000087b0


	//   ....[75]....
        /*02bc*/ 	.word	0x00008800


	//   ....[76]....
        /*02c0*/ 	.word	0x00008880


	//   ....[77]....
        /*02c4*/ 	.word	0x000088d0


	//   ....[78]....
        /*02c8*/ 	.word	0x00008950


	//   ....[79]....
        /*02cc*/ 	.word	0x000089a0


	//   ....[80]....
        /*02d0*/ 	.word	0x00008a20


	//   ....[81]....
        /*02d4*/ 	.word	0x00008a70


	//   ....[82]....
        /*02d8*/ 	.word	0x00008b00


	//   ....[83]....
        /*02dc*/ 	.word	0x00008b50


	//   ....[84]....
        /*02e0*/ 	.word	0x00008b80


	//   ....[85]....
        /*02e4*/ 	.word	0x00008bf0


	//   ....[86]....
        /*02e8*/ 	.word	0x00008c20


	//   ....[87]....
        /*02ec*/ 	.word	0x00008c70


	//----- nvinfo : EIATTR_EXIT_INSTR_OFFSETS
	.align		4
.L_1771:
        /*02f0*/ 	.byte	0x04, 0x1c
        /*02f2*/ 	.short	(.L_1773 - .L_1772)


	//   ....[0]....
.L_1772:
        /*02f4*/ 	.word	0x00007bf0


	//   ....[1]....
        /*02f8*/ 	.word	0x00007f20


	//----- nvinfo : EIATTR_MAX_THREADS
	.align		4
.L_1773:
        /*02fc*/ 	.byte	0x04, 0x05
        /*02fe*/ 	.short	(.L_1775 - .L_1774)
.L_1774:
        /*0300*/ 	.word	0x00000040
        /*0304*/ 	.word	0x00000001
        /*0308*/ 	.word	0x00000001


	//----- nvinfo : EIATTR_CRS_STACK_SIZE
	.align		4
.L_1775:
        /*030c*/ 	.byte	0x04, 0x1e
        /*030e*/ 	.short	(.L_1777 - .L_1776)
.L_1776:
        /*0310*/ 	.word	0x00000000


	//----- nvinfo : EIATTR_CBANK_PARAM_SIZE
	.align		4
.L_1777:
        /*0314*/ 	.byte	0x03, 0x19
        /*0316*/ 	.short	0x01f0


	//----- nvinfo : EIATTR_PARAM_CBANK
	.align		4
        /*0318*/ 	.byte	0x04, 0x0a
        /*031a*/ 	.short	(.L_1779 - .L_1778)
	.align		4
.L_1778:
        /*031c*/ 	.word	index@(.nv.constant0._Z25selective_scan_bwd_kernelI32Selective_Scan_bwd_kernel_traitsILi64ELi16ELb0ELb1ELb0ELb0ELb0EN3c104HalfEfEEv12SSMParamsBwd)
        /*0320*/ 	.short	0x0210
        /*0322*/ 	.short	0x01f0


	//----- nvinfo : EIATTR_SW_WAR
	.align		4
.L_1779:
        /*0324*/ 	.byte	0x04, 0x36
        /*0326*/ 	.short	(.L_1781 - .L_1780)
.L_1780:
        /*0328*/ 	.word	0x00000008
.L_1781:


//--------------------- .nv.info._Z25selective_scan_bwd_kernelI32Selective_Scan_bwd_kernel_traitsILi64ELi16ELb0ELb1ELb0ELb0ELb1EN3c104HalfEfEEv12SSMParamsBwd --------------------------
	.section	.nv.info._Z25selective_scan_bwd_kernelI32Selective_Scan_bwd_kernel_traitsILi64ELi16ELb0ELb1ELb0ELb0ELb1EN3c104HalfEfEEv12SSMParamsBwd,"",@"SHT_CUDA_INFO"
	.sectionflags	@""
	.align	4


	//----- nvinfo : EIATTR_CUDA_API_VERSION
	.align		4
        /*0000*/ 	.byte	0x04, 0x37
        /*0002*/ 	.short	(.L_1783 - .L_1782)
.L_1782:
        /*0004*/ 	.word	0x00000082


	//----- nvinfo : EIATTR_KPARAM_INFO
	.align		4
.L_1783:
        /*0008*/ 	.byte	0x04, 0x17
        /*000a*/ 	.short	(.L_1785 - .L_1784)
.L_1784:
        /*000c*/ 	.word	0x00000000
        /*0010*/ 	.short	0x0000
        /*0012*/ 	.short	0x0000
        /*0014*/ 	.byte	0x00, 0xf0, 0xc1, 0x07


	//----- nvinfo : EIATTR_SPARSE_MMA_MASK
	.align		4
.L_1785:
        /*0018*/ 	.byte	0x03, 0x50
        /*001a*/ 	.short	0x0000


	//----- nvinfo : EIATTR_MAXREG_COUNT
	.align		4
        /*001c*/ 	.byte	0x03, 0x1b
        /*001e*/ 	.short	0x00ff


	//----- nvinfo : EIATTR_NUM_BARRIERS
	.align		4
        /*0020*/ 	.byte	0x02, 0x4c
        /*0022*/ 	.byte	0x01
	.zero		1


	//----- nvinfo : EIATTR_MERCURY_ISA_VERSION
	.align		4
        /*0024*/ 	.byte	0x03, 0x5f
        /*0026*/ 	.short	0x0101


	//----- nvinfo : EIATTR_COOP_GROUP_MASK_REGIDS
	.align		4
        /*0028*/ 	.byte	0x04, 0x29
        /*002a*/ 	.short	(.L_1787 - .L_1786)


	//   ....[0]....
.L_1786:
        /*002c*/ 	.word	0xffffffff


	//   ....[1]....
        /*0030*/ 	.word	0xffffffff


	//   ....[2]....
        /*0034*/ 	.word	0xffffffff


	//   ....[3]....
        /*0038*/ 	.word	0xffffffff


	//   ....[4]....
        /*003c*/ 	.word	0xffffffff


	//   ....[5]....
        /*0040*/ 	.word	0xffffffff


	//   ....[6]....
        /*0044*/ 	.word	0xffffffff


	//   ....[7]....
        /*0048*/ 	.word	0xffffffff


	//   ....[8]....
        /*004c*/ 	.word	0xffffffff


	//   ....[9]....
        /*0050*/ 	.word	0xffffffff


	//   ....[10]....
        /*0054*/ 	.word	0xffffffff


	//   ....[11]....
        /*0058*/ 	.word	0xffffffff


	//   ....[12]....
        /*005c*/ 	.word	0xffffffff


	//   ....[13]....
        /*0060*/ 	.word	0xffffffff


	//   ....[14]....
        /*0064*/ 	.word	0xffffffff


	//   ....[15]....
        /*0068*/ 	.word	0xffffffff


	//   ....[16]....
        /*006c*/ 	.word	0xffffffff


	//   ....[17]....
        /*0070*/ 	.word	0xffffffff


	//   ....[18]....
        /*0074*/ 	.word	0xffffffff


	//   ....[19]....
        /*0078*/ 	.word	0xffffffff


	//   ....[20]....
        /*007c*/ 	.word	0xffffffff


	//   ....[21]....
        /*0080*/ 	.word	0xffffffff


	//   ....[22]....
        /*0084*/ 	.word	0xffffffff


	//   ....[23]....
        /*0088*/ 	.word	0xffffffff


	//   ....[24]....
        /*008c*/ 	.word	0xffffffff


	//   ....[25]....
        /*0090*/ 	.word	0xffffffff


	//   ....[26]....
        /*0094*/ 	.word	0xffffffff


	//   ....[27]....
        /*0098*/ 	.word	0xffffffff


	//   ....[28]....
        /*009c*/ 	.word	0xffffffff


	//   ....[29]....
        /*00a0*/ 	.word	0xffffffff


	//   ....[30]....
        /*00a4*/ 	.word	0xffffffff


	//   ....[31]....
        /*00a8*/ 	.word	0xffffffff


	//   ....[32]....
        /*00ac*/ 	.word	0xffffffff


	//   ....[33]....
        /*00b0*/ 	.word	0xffffffff


	//   ....[34]....
        /*00b4*/ 	.word	0xffffffff


	//   ....[35]....
        /*00b8*/ 	.word	0xffffffff


	//   ....[36]....
        /*00bc*/ 	.word	0xffffffff


	//   ....[37]....
        /*00c0*/ 	.word	0xffffffff


	//   ....[38]....
        /*00c4*/ 	.word	0xffffffff


	//   ....[39]....
        /*00c8*/ 	.word	0xffffffff


	//   ....[40]....
        /*00cc*/ 	.word	0xffffffff


	//   ....[41]....
        /*00d0*/ 	.word	0xffffffff


	//   ....[42]....
        /*00d4*/ 	.word	0xffffffff


	//   ....[43]....
        /*00d8*/ 	.word	0xffffffff


	//   ....[44]....
        /*00dc*/ 	.word	0xffffffff


	//   ....[45]....
        /*00e0*/ 	.word	0xffffffff


	//   ....[46]....
        /*00e4*/ 	.word	0xffffffff


	//   ....[47]....
        /*00e8*/ 	.word	0xffffffff


	//   ....[48]....
        /*00ec*/ 	.word	0xffffffff


	//   ....[49]....
        /*00f0*/ 	.word	0xffffffff


	//   ....[50]....
        /*00f4*/ 	.word	0xffffffff


	//   ....[51]....
        /*00f8*/ 	.word	0xffffffff


	//   ....[52]....
        /*00fc*/ 	.word	0xffffffff


	//   ....[53]....
        /*0100*/ 	.word	0xffffffff


	//   ....[54]....
        /*0104*/ 	.word	0xffffffff


	//   ....[55]....
        /*0108*/ 	.word	0xffffffff


	//   ....[56]....
        /*010c*/ 	.word	0xffffffff


	//   ....[57]....
        /*0110*/ 	.word	0xffffffff


	//   ....[58]....
        /*0114*/ 	.word	0xffffffff


	//   ....[59]....
        /*0118*/ 	.word	0xffffffff


	//   ....[60]....
        /*011c*/ 	.word	0x05000002


	//   ....[61]....
        /*0120*/ 	.word	0x05000002


	//   ....[62]....
        /*0124*/ 	.word	0x05000002


	//   ....[63]....
        /*0128*/ 	.word	0x05000002


	//   ....[64]....
        /*012c*/ 	.word	0x05000002


	//   ....[65]....
        /*0130*/ 	.word	0x05000002


	//   ....[66]....
        /*0134*/ 	.word	0x05000002


	//   ....[67]....
        /*0138*/ 	.word	0x05000002


	//   ....[68]....
        /*013c*/ 	.word	0x05000002


	//   ....[69]....
        /*0140*/ 	.word	0x05000002


	//   ....[70]....
        /*0144*/ 	.word	0x05000002


	//   ....[71]....
        /*0148*/ 	.word	0x05000002


	//   ....[72]....
        /*014c*/ 	.word	0x05000002


	//   ....[73]....
        /*0150*/ 	.word	0x05000002


	//   ....[74]....
        /*0154*/ 	.word	0x05000002


	//   ....[75]....
        /*0158*/ 	.word	0x05000002


	//   ....[76]....
        /*015c*/ 	.word	0x05000002


	//   ....[77]....
        /*0160*/ 	.word	0x05000002


	//   ....[78]....
        /*0164*/ 	.word	0x05000002


	//   ....[79]....
        /*0168*/ 	.word	0x05000002


	//   ....[80]....
        /*016c*/ 	.word	0x05000002


	//   ....[81]....
        /*0170*/ 	.word	0x05000002


	//   ....[82]....
        /*0174*/ 	.word	0x05000002


	//   ....[83]....
        /*0178*/ 	.word	0x05000002


	//   ....[84]....
        /*017c*/ 	.word	0x05000002


	//   ....[85]....
        /*0180*/ 	.word	0x05000002


	//   ....[86]....
        /*0184*/ 	.word	0x05000002


	//   ....[87]....
        /*0188*/ 	.word	0x05000002


	//   ....[88]....
        /*018c*/ 	.word	0x05000002


	//   ....[89]....
        /*0190*/ 	.word	0x05000002


	//   ....[90]....
        /*0194*/ 	.word	0x05000002


	//   ....[91]....
        /*0198*/ 	.word	0x05000002


	//----- nvinfo : EIATTR_COOP_GROUP_INSTR_OFFSETS
	.align		4
.L_1787:
        /*019c*/ 	.byte	0x04, 0x28
        /*019e*/ 	.short	(.L_1789 - .L_1788)


	//   ....[0]....
.L_1788:
        /*01a0*/ 	.word	0x00001340


	//   ....[1]....
        /*01a4*/ 	.word	0x00001910


	//   ....[2]....
        /*01a8*/ 	.word	0x00002090


	//   ....[3]....
        /*01ac*/ 	.word	0x00002620


	//   ....[4]....
        /*01b0*/ 	.word	0x00002dd0


	//   ....[5]....
        /*01b4*/ 	.word	0x000039a0


	//   ....[6]....
        /*01b8*/ 	.word	0x00004670


	//   ....[7]....
        /*01bc*/ 	.word	0x000059e0


	//   ....[8]....
        /*01c0*/ 	.word	0x00006440


	//   ....[9]....
        /*01c4*/ 	.word	0x00006460


	//   ....[10]....
        /*01c8*/ 	.word	0x00006490


	//   ....[11]....
        /*01cc*/ 	.word	0x000064b0


	//   ....[12]....
        /*01d0*/ 	.word	0x000064e0


	//   ....[13]....
        /*01d4*/ 	.word	0x00006500


	//   ....[14]....
        /*01d8*/ 	.word	0x00006530


	//   ....[15]....
        /*01dc*/ 	.word	0x00006550


	//   ....[16]....
        /*01e0*/ 	.word	0x00006580


	//   ....[17]....
        /*01e4*/ 	.word	0x00006590


	//   ....[18]....
        /*01e8*/ 	.word	0x00006630


	//   ....[19]....
        /*01ec*/ 	.word	0x00006640


	//   ....[20]....
        /*01f0*/ 	.word	0x00006650


	//   ....[21]....
        /*01f4*/ 	.word	0x00006660


	//   ....[22]....
        /*01f8*/ 	.word	0x00006b20


	//   ....[23]....
        /*01fc*/ 	.word	0x00006b30


	//   ....[24]....
        /*0200*/ 	.word	0x00006b40


	//   ....[25]....
        /*0204*/ 	.word	0x00006b50


	//   ....[26]....
        /*0208*/ 	.word	0x00006b80


	//   ....[27]....
        /*020c*/ 	.word	0x00006b90


	//   ....[28]....
        /*0210*/ 	.word	0x00006bc0


	//   ....[29]....
        /*0214*/ 	.word	0x00006bd0


	//   ....[30]....
        /*0218*/ 	.word	0x00006c00


	//   ....[31]....
        /*021c*/ 	.word	0x00006c10


	//   ....[32]....
        /*0220*/ 	.word	0x00006c40


	//   ....[33]....
        /*0224*/ 	.word	0x00006c50


	//   ....[34]....
        /*0228*/ 	.word	0x00006c80


	//   ....[35]....
        /*022c*/ 	.word	0x00006c90


	//   ....[36]....
        /*0230*/ 	.word	0x00006ca0


	//   ....[37]....
        /*0234*/ 	.word	0x00006cb0


	//   ....[38]....
        /*0238*/ 	.word	0x00008150


	//   ....[39]....
        /*023c*/ 	.word	0x00008190


	//   ....[40]....
        /*0240*/ 	.word	0x00008330


	//   ....[41]....
        /*0244*/ 	.word	0x00008370


	//   ....[42]....
        /*0248*/ 	.word	0x00008510


	//   ....[43]....
        /*024c*/ 	.word	0x00008550


	//   ....[44]....
        /*0250*/ 	.word	0x000086e0


	//   ....[45]....
        /*0254*/ 	.word	0x00008720


	//   ....[46]....
        /*0258*/ 	.word	0x000088b0


	//   ....[47]....
        /*025c*/ 	.word	0x000088d0


	//   ....[48]....
        /*0260*/ 	.word	0x00008d60


	//   ....[49]....
        /*0264*/ 	.word	0x000098d0


	//   ....[50]....
        /*0268*/ 	.word	0x00009ed0


	//   ....[51]....
        /*026c*/ 	.word	0x00009f20


	//   ....[52]....
        /*0270*/ 	.word	0x00009f90


	//   ....[53]....
        /*0274*/ 	.word	0x00009fd0


	//   ....[54]....
        /*0278*/ 	.word	0x0000a000


	//   ....[55]....
        /*027c*/ 	.word	0x0000a130


	//   ....[56]....
        /*0280*/ 	.word	0x0000a170


	//   ....[57]....
        /*0284*/ 	.word	0x0000a1d0


	//   ....[58]....
        /*0288*/ 	.word	0x0000a220


	//   ....[59]....
        /*028c*/ 	.word	0x0000a250


	//   ....[60]....
        /*0290*/ 	.word	0x0000a6c0


	//   ....[61]....
        /*0294*/ 	.word	0x0000a710


	//   ....[62]....
        /*0298*/ 	.word	0x0000a790


	//   ....[63]....
        /*029c*/ 	.word	0x0000a7e0


	//   ....[64]....
        /*02a0*/ 	.word	0x0000a860


	//   ....[65]....
        /*02a4*/ 	.word	0x0000a8b0


	//   ....[66]....
        /*02a8*/ 	.word	0x0000a930


	//   ....[67]....
        /*02ac*/ 	.word	0x0000a980


	//   ....[68]....
        /*02b0*/ 	.word	0x0000aa00


	//   ....[69]....
        /*02b4*/ 	.word	0x0000aa50


	//   ....[70]....
        /*02b8*/ 	.word	0x0000aae0


	//   ....[71]....
        /*02bc*/ 	.word	0x0000ab80


	//   ....[72]....
        /*02c0*/ 	.word	0x0000ac20


	//   ....[73]....
        /*02c4*/ 	.word	0x0000acd0


	//   ....[74]....
        /*02c8*/ 	.word	0x0000ad20


	//   ....[75]....
        /*02cc*/ 	.word	0x0000ad70


	//   ....[76]....
        /*02d0*/ 	.word	0x0000ae20


	//   ....[77]....
        /*02d4*/ 	.word	0x0000ae70


	//   ....[78]....
        /*02d8*/ 	.word	0x0000aef0


	//   ....[79]....
        /*02dc*/ 	.word	0x0000af40


	//   ....[80]....
        /*02e0*/ 	.word	0x0000afc0


	//   ....[81]....
        /*02e4*/ 	.word	0x0000b010


	//   ....[82]....
        /*02e8*/ 	.word	0x0000b090


	//   ....[83]....
        /*02ec*/ 	.word	0x0000b0e0


	//   ....[84]....
        /*02f0*/ 	.word	0x0000b160


	//   ....[85]....
        /*02f4*/ 	.word	0x0000b1b0


	//   ....[86]....
        /*02f8*/ 	.word	0x0000b240


	//   ....[87]....
        /*02fc*/ 	.word	0x0000b290


	//   ....[88]....
        /*0300*/ 	.word	0x0000b2c0


	//   ....[89]....
        /*0304*/ 	.word	0x0000b330


	//   ....[90]....
        /*0308*/ 	.word	0x0000b360


	//   ....[91]....
        /*030c*/ 	.word	0x0000b3b0


	//----- nvinfo : EIATTR_EXIT_INSTR_OFFSETS
	.align		4
.L_1789:
        /*0310*/ 	.byte	0x04, 0x1c
        /*0312*/ 	.short	(.L_1791 - .L_1790)


	//   ....[0]....
.L_1790:
        /*0314*/ 	.word	0x0000a370


	//   ....[1]....
        /*0318*/ 	.word	0x0000a660


	//----- nvinfo : EIATTR_MAX_THREADS
	.align		4
.L_1791:
        /*031c*/ 	.byte	0x04, 0x05
        /*031e*/ 	.short	(.L_1793 - .L_1792)
.L_1792:
        /*0320*/ 	.word	0x00000040
        /*0324*/ 	.word	0x00000001
        /*0328*/ 	.word	0x00000001


	//----- nvinfo : EIATTR_CRS_STACK_SIZE
	.align		4
.L_1793:
        /*032c*/ 	.byte	0x04, 0x1e
        /*032e*/ 	.short	(.L_1795 - .L_1794)
.L_1794:
        /*0330*/ 	.word	0x00000000


	//----- nvinfo : EIATTR_CBANK_PARAM_SIZE
	.align		4
.L_1795:
        /*0334*/ 	.byte	0x03, 0x19
        /*0336*/ 	.short	0x01f0


	//----- nvinfo : EIATTR_PARAM_CBANK
	.align		4
        /*0338*/ 	.byte	0x04, 0x0a
        /*033a*/ 	.short	(.L_1797 - .L_1796)
	.align		4
.L_1796:
        /*033c*/ 	.word	index@(.nv.constant0._Z25selective_scan_bwd_kernelI32Selective_Scan_bwd_kernel_traitsILi64ELi16ELb0ELb1ELb0ELb0ELb1EN3c104HalfEfEEv12SSMParamsBwd)
        /*0340*/ 	.short	0x0210
        /*0342*/ 	.short	0x01f0


	//----- nvinfo : EIATTR_SW_WAR
	.align		4
.L_1797:
        /*0344*/ 	.byte	0x04, 0x36
        /*0346*/ 	.short	(.L_1799 - .L_1798)
.L_1798:
        /*0348*/ 	.word	0x00000008
.L_1799:


//--------------------- .nv.info._Z25selective_scan_bwd_kernelI32Selective_Scan_bwd_kernel_traitsILi64ELi16ELb0ELb1ELb0ELb1ELb0EN3c104HalfEfEEv12SSMParamsBwd --------------------------
	.section	.nv.info._Z25selective_scan_bwd_kernelI32Selective_Scan_bwd_kernel_traitsILi64ELi16ELb0ELb1ELb0ELb1ELb0EN3c104HalfEfEEv12SSMParamsBwd,"",@"SHT_CUDA_INFO"
	.sectionflags	@""
	.align	4


	//----- nvinfo : EIATTR_CUDA_API_VERSION
	.align		4
        /*0000*/ 	.byte	0x04, 0x37
        /*0002*/ 	.short	(.L_1801 - .L_1800)
.L_1800:
        /*0004*/ 	.word	0x00000082


	//----- nvinfo : EIATTR_KPARAM_INFO
	.align		4
.L_1801:
        /*0008*/ 	.byte	0x04, 0x17
        /*000a*/ 	.short	(.L_1803 - .L_1802)
.L_1802:
        /*000c*/ 	.word	0x00000000
        /*0010*/ 	.short	0x0000
        /*0012*/ 	.short	0x0000
        /*0014*/ 	.byte	0x00, 0xf0, 0xc1, 0x07


	//----- nvinfo : EIATTR_SPARSE_MMA_MASK
	.align		4
.L_1803:
        /*0018*/ 	.byte	0x03, 0x50
        /*001a*/ 	.short	0x0000


	//----- nvinfo : EIATTR_MAXREG_COUNT
	.align		4
        /*001c*/ 	.byte	0x03, 0x1b
        /*001e*/ 	.short	0x00ff


	//----- nvinfo : EIATTR_NUM_BARRIERS
	.align		4
        /*0020*/ 	.byte	0x02, 0x4c
        /*0022*/ 	.byte	0x01
	.zero		1


	//----- nvinfo : EIATTR_MERCURY_ISA_VERSION
	.align		4
        /*0024*/ 	.byte	0x03, 0x5f
        /*0026*/ 	.short	0x0101


	//----- nvinfo : EIATTR_COOP_GROUP_MASK_REGIDS
	.align		4
        /*0028*/ 	.byte	0x04, 0x29
        /*002a*/ 	.short	(.L_1805 - .L_1804)


	//   ....[0]....
.L_1804:
        /*002c*/ 	.word	0xffffffff


	//   ....[1]....
        /*0030*/ 	.word	0xffffffff


	//   ....[2]....
        /*0034*/ 	.word	0xffffffff


	//   ....[3]....
        /*0038*/ 	.word	0xffffffff


	//   ....[4]....
        /*003c*/ 	.word	0xffffffff


	//   ....[5]....
        /*0040*/ 	.word	0xffffffff


	//   ....[6]....
        /*0044*/ 	.word	0xffffffff


	//   ....[7]....
        /*0048*/ 	.word	0xffffffff


	//   ....[8]....
        /*004c*/ 	.word	0xffffffff


	//   ....[9]....
        /*0050*/ 	.word	0xffffffff


	//   ....[10]....
        /*0054*/ 	.word	0xffffffff


	//   ....[11]....
        /*0058*/ 	.word	0xffffffff


	//   ....[12]....
        /*005c*/ 	.word	0xffffffff


	//   ....[13]....
        /*0060*/ 	.word	0xffffffff


	//   ....[14]....
        /*0064*/ 	.word	0xffffffff


	//   ....[15]....
        /*0068*/ 	.word	0xffffffff


	//   ....[16]....
        /*006c*/ 	.word	0xffffffff


	//   ....[17]....
        /*0070*/ 	.word	0xffffffff


	//   ....[18]....
        /*0074*/ 	.word	0xffffffff


	//   ....[19]....
        /*0078*/ 	.word	0xffffffff


	//   ....[20]....
        /*007c*/ 	.word	0xffffffff


	//   ....[21]....
        /*0080*/ 	.word	0xffffffff


	//   ....[22]....
        /*0084*/ 	.word	0xffffffff


	//   ....[23]....
        /*0088*/ 	.word	0xffffffff


	//   ....[24]....
        /*008c*/ 	.word	0xffffffff


	//   ....[25]....
        /*0090*/ 	.word	0xffffffff


	//   ....[26]....
        /*0094*/ 	.word	0xffffffff


	//   ....[27]....
        /*0098*/ 	.word	0xffffffff


	//   ....[28]....
        /*009c*/ 	.word	0xffffffff


	//   ....[29]....
        /*00a0*/ 	.word	0xffffffff


	//   ....[30]....
        /*00a4*/ 	.word	0xffffffff


	//   ....[31]....
        /*00a8*/ 	.word	0xffffffff


	//   ....[32]....
        /*00ac*/ 	.word	0xffffffff


	//   ....[33]....
        /*00b0*/ 	.word	0xffffffff


	//   ....[34]....
        /*00b4*/ 	.word	0xffffffff


	//   ....[35]....
        /*00b8*/ 	.word	0xffffffff


	//   ....[36]....
        /*00bc*/ 	.word	0xffffffff


	//   ....[37]....
        /*00c0*/ 	.word	0xffffffff


	//   ....[38]....
        /*00c4*/ 	.word	0xffffffff


	//   ....[39]....
        /*00c8*/ 	.word	0xffffffff


	//   ....[40]....
        /*00cc*/ 	.word	0xffffffff


	//   ....[41]....
        /*00d0*/ 	.word	0xffffffff


	//   ....[42]....
        /*00d4*/ 	.word	0xffffffff


	//   ....[43]....
        /*00d8*/ 	.word	0xffffffff


	//   ....[44]....
        /*00dc*/ 	.word	0xffffffff


	//   ....[45]....
        /*00e0*/ 	.word	0xffffffff


	//   ....[46]....
        /*00e4*/ 	.word	0xffffffff


	//   ....[47]....
        /*00e8*/ 	.word	0xffffffff


	//   ....[48]....
        /*00ec*/ 	.word	0xffffffff


	//   ....[49]....
        /*00f0*/ 	.word	0xffffffff


	//   ....[50]....
        /*00f4*/ 	.word	0xffffffff


	//   ....[51]....
        /*00f8*/ 	.word	0xffffffff


	//   ....[52]....
        /*00fc*/ 	.word	0xffffffff


	//   ....[53]....
        /*0100*/ 	.word	0xffffffff


	//   ....[54]....
        /*0104*/ 	.word	0xffffffff


	//   ....[55]....
        /*0108*/ 	.word	0xffffffff


	//   ....[56]....
        /*010c*/ 	.word	0xffffffff


	//   ....[57]....
        /*0110*/ 	.word	0x05000002


	//   ....[58]....
        /*0114*/ 	.word	0x05000002


	//   ....[59]....
        /*0118*/ 	.word	0x05000002


	//   ....[60]....
        /*011c*/ 	.word	0x05000002


	//   ....[61]....
        /*0120*/ 	.word	0x05000002


	//   ....[62]....
        /*0124*/ 	.word	0x05000002


	//   ....[63]....
        /*0128*/ 	.word	0x05000002


	//   ....[64]....
        /*012c*/ 	.word	0x05000002


	//   ....[65]....
        /*0130*/ 	.word	0x05000002


	//   ....[66]....
        /*0134*/ 	.word	0x05000002


	//   ....[67]....
        /*0138*/ 	.word	0x05000002


	//   ....[68]....
        /*013c*/ 	.word	0x05000002


	//   ....[69]....
        /*0140*/ 	.word	0x05000002


	//   ....[70]....
        /*0144*/ 	.word	0x05000002


	//   ....[71]....
        /*0148*/ 	.word	0x05000002


	//   ....[72]....
        /*014c*/ 	.word	0x05000002


	//   ....[73]....
        /*0150*/ 	.word	0x05000002


	//   ....[74]....
        /*0154*/ 	.word	0x05000002


	//   ....[75]....
        /*0158*/ 	.word	0x05000002


	//   ....[76]....
        /*015c*/ 	.word	0x05000002


	//   ....[77]....
        /*0160*/ 	.word	0x05000002


	//   ....[78]....
        /*0164*/ 	.word	0x05000002


	//   ....[79]....
        /*0168*/ 	.word	0x05000002


	//   ....[80]....
        /*016c*/ 	.word	0x05000002


	//   ....[81]....
        /*0170*/ 	.word	0x05000002


	//   ....[82]....
        /*0174*/ 	.word	0x05000002


	//   ....[83]....
        /*0178*/ 	.word	0x05000002


	//   ....[84]....
        /*017c*/ 	.word	0x05000002


	//   ....[85]....
        /*0180*/ 	.word	0x05000002


	//   ....[86]....
        /*0184*/ 	.word	0x05000002


	//   ....[87]....
        /*0188*/ 	.word	0x05000002


	//   ....[88]....
        /*018c*/ 	.word	0x05000002


	//----- nvinfo : EIATTR_COOP_GROUP_INSTR_OFFSETS
	.align		4
.L_1805:
        /*0190*/ 	.byte	0x04, 0x28
        /*0192*/ 	.short	(.L_1807 - .L_1806)


	//   ....[0]....
.L_1806:
        /*0194*/ 	.word	0x00001370


	//   ....[1]....
        /*0198*/ 	.word	0x00001950


	//   ....[2]....
        /*019c*/ 	.word	0x00001ef0


	//   ....[3]....
        /*01a0*/ 	.word	0x00005400


	//   ....[4]....
        /*01a4*/ 	.word	0x00005db0


	//   ....[5]....
        /*01a8*/ 	.word	0x00005dd0


	//   ....[6]....
        /*01ac*/ 	.word	0x00005e00


	//   ....[7]....
        /*01b0*/ 	.word	0x00005e20


	//   ....[8]....
        /*01b4*/ 	.word	0x00005e50


	//   ....[9]....
        /*01b8*/ 	.word	0x00005e70


	//   ....[10]....
        /*01bc*/ 	.word	0x00005ea0


	//   ....[11]....
        /*01c0*/ 	.word	0x00005ec0


	//   ....[12]....
        /*01c4*/ 	.word	0x00005ef0


	//   ....[13]....
        /*01c8*/ 	.word	0x00005f00


	//   ....[14]....
        /*01cc*/ 	.word	0x00005fa0


	//   ....[15]....
        /*01d0*/ 	.word	0x00005fb0


	//   ....[16]....
        /*01d4*/ 	.word	0x00005fc0


	//   ....[17]....
        /*01d8*/ 	.word	0x00005fd0


	//   ....[18]....
        /*01dc*/ 	.word	0x000065a0


	//   ....[19]....
        /*01e0*/ 	.word	0x000065b0


	//   ....[20]....
        /*01e4*/ 	.word	0x000065c0


	//   ....[21]....
        /*01e8*/ 	.word	0x000065d0


	//   ....[22]....
        /*01ec*/ 	.word	0x00006600


	//   ....[23]....
        /*01f0*/ 	.word	0x00006610


	//   ....[24]....
        /*01f4*/ 	.word	0x00006640


	//   ....[25]....
        /*01f8*/ 	.word	0x00006650


	//   ....[26]....
        /*01fc*/ 	.word	0x00006680


	//   ....[27]....
        /*0200*/ 	.word	0x00006690


	//   ....[28]....
        /*0204*/ 	.word	0x000066c0


	//   ....[29]....
        /*0208*/ 	.word	0x000066d0


	//   ....[30]....
        /*020c*/ 	.word	0x00006700


	//   ....[31]....
        /*0210*/ 	.word	0x00006710


	//   ....[32]....
        /*0214*/ 	.word	0x00006720


	//   ....[33]....
        /*0218*/ 	.word	0x00006730


	//   ....[34]....
        /*021c*/ 	.word	0x00007bc0


	//   ....[35]....
        /*0220*/ 	.word	0x00007c00


	//   ....[36]....
        /*0224*/ 	.word	0x00007da0


	//   ....[37]....
        /*0228*/ 	.word	0x00007dd0


	//   ....[38]....
        /*022c*/ 	.word	0x00007e40


	//   ....[39]....
        /*0230*/ 	.word	0x00007e80


	//   ....[40]....
        /*0234*/ 	.word	0x00008010


	//   ....[41]....
        /*0238*/ 	.word	0x00008050


	//   ....[42]....
        /*023c*/ 	.word	0x000081f0


	//   ....[43]....
        /*0240*/ 	.word	0x00008230


	//   ....[44]....
        /*0244*/ 	.word	0x00008a40


	//   ....[45]....
        /*0248*/ 	.word	0x00009530


	//   ....[46]....
        /*024c*/ 	.word	0x0000a180


	//   ....[47]....
        /*0250*/ 	.word	0x0000a780


	//   ....[48]....
        /*0254*/ 	.word	0x0000a7d0


	//   ....[49]....
        /*0258*/ 	.word	0x0000a840


	//   ....[50]....
        /*025c*/ 	.word	0x0000a880


	//   ....[51]....
        /*0260*/ 	.word	0x0000a8b0


	//   ....[52]....
        /*0264*/ 	.word	0x0000aa00


	//   ....[53]....
        /*0268*/ 	.word	0x0000aa40


	//   ....[54]....
        /*026c*/ 	.word	0x0000aaa0


	//   ....[55]....
        /*0270*/ 	.word	0x0000aaf0


	//   ....[56]....
        /*0274*/ 	.word	0x0000ab20


	//   ....[57]....
        /*0278*/ 	.word	0x0000aff0


	//   ....[58]....
        /*027c*/ 	.word	0x0000b040


	//   ....[59]....
        /*0280*/ 	.word	0x0000b0c0


	//   ....[60]....
        /*0284*/ 	.word	0x0000b110


	//   ....[61]....
        /*0288*/ 	.word	0x0000b190


	//   ....[62]....
        /*028c*/ 	.word	0x0000b1e0


	//   ....[63]....
        /*0290*/ 	.word	0x0000b260


	//   ....[64]....
        /*0294*/ 	.word	0x0000b2b0


	//   ....[65]....
        /*0298*/ 	.word	0x0000b330


	//   ....[66]....
        /*029c*/ 	.word	0x0000b380


	//   ....[67]....
        /*02a0*/ 	.word	0x0000b410


	//   ....[68]....
        /*02a4*/ 	.word	0x0000b4b0


	//   ....[69]....
        /*02a8*/ 	.word	0x0000b550


	//   ....[70]....
        /*02ac*/ 	.word	0x0000b5f0


	//   ....[71]....
        /*02b0*/ 	.word	0x0000b650


	//   ....[72]....
        /*02b4*/ 	.word	0x0000b6a0


	//   ....[73]....
        /*02b8*/ 	.word	0x0000b750


	//   ....[74]....
        /*02bc*/ 	.word	0x0000b7a0


	//   ....[75]....
        /*02c0*/ 	.word	0x0000b820


	//   ....[76]....
        /*02c4*/ 	.word	0x0000b870


	//   ....[77]....
        /*02c8*/ 	.word	0x0000b8f0


	//   ....[78]....
        /*02cc*/ 	.word	0x0000b940


	//   ....[79]....
        /*02d0*/ 	.word	0x0000b9c0


	//   ....[80]....
        /*02d4*/ 	.word	0x0000ba10


	//   ....[81]....
        /*02d8*/ 	.word	0x0000ba90


	//   ....[82]....
        /*02dc*/ 	.word	0x0000bae0


	//   ....[83]....
        /*02e0*/ 	.word	0x0000bb70


	//   ....[84]....
        /*02e4*/ 	.word	0x0000bbc0


	//   ....[85]....
        /*02e8*/ 	.word	0x0000bbf0


	//   ....[86]....
        /*02ec*/ 	.word	0x0000bc60


	//   ....[87]....
        /*02f0*/ 	.word	0x0000bc90


	//   ....[88]....
        /*02f4*/ 	.word	0x0000bce0


	//----- nvinfo : EIATTR_EXIT_INSTR_OFFSETS
	.align		4
.L_1807:
        /*02f8*/ 	.byte	0x04, 0x1c
        /*02fa*/ 	.short	(.L_1809 - .L_1808)


	//   ....[0]....
.L_1808:
        /*02fc*/ 	.word	0x0000ac60


	//   ....[1]....
        /*0300*/ 	.word	0x0000af90


	//----- nvinfo : EIATTR_MAX_THREADS
	.align		4
.L_1809:
        /*0304*/ 	.byte	0x04, 0x05
        /*0306*/ 	.short	(.L_1811 - .L_1810)
.L_1810:
        /*0308*/ 	.word	0x00000040
        /*030c*/ 	.word	0x00000001
        /*0310*/ 	.word	0x00000001


	//----- nvinfo : EIATTR_CRS_STACK_SIZE
	.align		4
.L_1811:
        /*0314*/ 	.byte	0x04, 0x1e
        /*0316*/ 	.short	(.L_1813 - .L_1812)
.L_1812:
        /*0318*/ 	.word	0x00000000


	//----- nvinfo : EIATTR_CBANK_PARAM_SIZE
	.align		4
.L_1813:
        /*031c*/ 	.byte	0x03, 0x19
        /*031e*/ 	.short	0x01f0


	//----- nvinfo : EIATTR_PARAM_CBANK
	.align		4
        /*0320*/ 	.byte	0x04, 0x0a
        /*0322*/ 	.short	(.L_1815 - .L_1814)
	.align		4
.L_1814:
        /*0324*/ 	.word	index@(.nv.constant0._Z25selective_scan_bwd_kernelI32Selective_Scan_bwd_kernel_traitsILi64ELi16ELb0ELb1ELb0ELb1ELb0EN3c104HalfEfEEv12SSMParamsBwd)
        /*0328*/ 	.short	0x0210
        /*032a*/ 	.short	0x01f0


	//----- nvinfo : EIATTR_SW_WAR
	.align		4
.L_1815:
        /*032c*/ 	.byte	0x04, 0x36
        /*032e*/ 	.short	(.L_1817 - .L_1816)
.L_1816:
        /*0330*/ 	.word	0x00000008
.L_1817:


//--------------------- .nv.info._Z25selective_scan_bwd_kernelI32Selective_Scan_bwd_kernel_traitsILi64ELi16ELb0ELb1ELb0ELb1ELb1EN3c104HalfEfEEv12SSMParamsBwd --------------------------
	.section	.nv.info._Z25selective_scan_bwd_kernelI32Selective_Scan_bwd_kernel_traitsILi64ELi16ELb0ELb1ELb0ELb1ELb1EN3c104HalfEfEEv12SSMParamsBwd,"",@"SHT_CUDA_INFO"
	.sectionflags	@""
	.align	4


	//----- nvinfo : EIATTR_CUDA_API_VERSION
	.align		4
        /*0000*/ 	.byte	0x04, 0x37
        /*0002*/ 	.short	(.L_1819 - .L_1818)
.L_1818:
        /*0004*/ 	.word	0x00000082


	//----- nvinfo : EIATTR_KPARAM_INFO
	.align		4
.L_1819:
        /*0008*/ 	.byte	0x04, 0x17
        /*000a*/ 	.short	(.L_1821 - .L_1820)
.L_1820:
        /*000c*/ 	.word	0x00000000
        /*0010*/ 	.short	0x0000
        /*0012*/ 	.short	0x0000
        /*0014*/ 	.byte	0x00, 0xf0, 0xc1, 0x07


	//----- nvinfo : EIATTR_SPARSE_MMA_MASK
	.align		4
.L_1821:
        /*0018*/ 	.byte	0x03, 0x50
        /*001a*/ 	.short	0x0000


	//----- nvinfo : EIATTR_MAXREG_COUNT
	.align		4
        /*001c*/ 	.byte	0x03, 0x1b
        /*001e*/ 	.short	0x00ff


	//----- nvinfo : EIATTR_NUM_BARRIERS
	.align		4
        /*0020*/ 	.byte	0x02, 0x4c
        /*0022*/ 	.byte	0x01
	.zero		1


	//----- nvinfo : EIATTR_MERCURY_ISA_VERSION
	.align		4
        /*0024*/ 	.byte	0x03, 0x5f
        /*0026*/ 	.short	0x0101


	//----- nvinfo : EIATTR_COOP_GROUP_MASK_REGIDS
	.align		4
        /*0028*/ 	.byte	0x04, 0x29
        /*002a*/ 	.short	(.L_1823 - .L_1822)


	//   ....[0]....
.L_1822:
        /*002c*/ 	.word	0xffffffff


	//   ....[1]....
        /*0030*/ 	.word	0xffffffff


	//   ....[2]....
        /*0034*/ 	.word	0xffffffff


	//   ....[3]....
        /*0038*/ 	.word	0xffffffff


	//   ....[4]....
        /*003c*/ 	.word	0xffffffff


	//   ....[5]....
        /*0040*/ 	.word	0xffffffff


	//   ....[6]....
        /*0044*/ 	.word	0xffffffff


	//   ....[7]....
        /*0048*/ 	.word	0xffffffff


	//   ....[8]....
        /*004c*/ 	.word	0xffffffff


	//   ....[9]....
        /*0050*/ 	.word	0xffffffff


	//   ....[10]....
        /*0054*/ 	.word	0xffffffff


	//   ....[11]....
        /*0058*/ 	.word	0xffffffff


	//   ....[12]....
        /*005c*/ 	.word	0xffffffff


	//   ....[13]....
        /*0060*/ 	.word	0xffffffff


	//   ....[14]....
        /*0064*/ 	.word	0xffffffff


	//   ....[15]....
        /*0068*/ 	.word	0xffffffff


	//   ....[16]....
        /*006c*/ 	.word	0xffffffff


	//   ....[17]....
        /*0070*/ 	.word	0xffffffff


	//   ....[18]....
        /*0074*/ 	.word	0xffffffff


	//   ....[19]....
        /*0078*/ 	.word	0xffffffff


	//   ....[20]....
        /*007c*/ 	.word	0xffffffff


	//   ....[21]....
        /*0080*/ 	.word	0xffffffff


	//   ....[22]....
        /*0084*/ 	.word	0xffffffff


	//   ....[23]....
        /*0088*/ 	.word	0xffffffff


	//   ....[24]....
        /*008c*/ 	.word	0xffffffff


	//   ....[25]....
        /*0090*/ 	.word	0xffffffff


	//   ....[26]....
        /*0094*/ 	.word	0xffffffff


	//   ....[27]....
        /*0098*/ 	.word	0xffffffff


	//   ....[28]....
        /*009c*/ 	.word	0xffffffff


	//   ....[29]....
        /*00a0*/ 	.word	0xffffffff


	//   ....[30]....
        /*00a4*/ 	.word	0xffffffff


	//   ....[31]....
        /*00a8*/ 	.word	0xffffffff


	//   ....[32]....
        /*00ac*/ 	.word	0xffffffff


	//   ....[33]....
        /*00b0*/ 	.word	0xffffffff


	//   ....[34]....
        /*00b4*/ 	.word	0xffffffff


	//   ....[35]....
        /*00b8*/ 	.word	0xffffffff


	//   ....[36]....
        /*00bc*/ 	.word	0xffffffff


	//   ....[37]....
        /*00c0*/ 	.word	0xffffffff


	//   ....[38]....
        /*00c4*/ 	.word	0xffffffff


	//   ....[39]....
        /*00c8*/ 	.word	0xffffffff


	//   ....[40]....
        /*00cc*/ 	.word	0xffffffff


	//   ....[41]....
        /*00d0*/ 	.word	0xffffffff


	//   ....[42]....
        /*00d4*/ 	.word	0xffffffff


	//   ....[43]....
        /*00d8*/ 	.word	0xffffffff


	//   ....[44]....
        /*00dc*/ 	.word	0xffffffff


	//   ....[45]....
        /*00e0*/ 	.word	0xffffffff


	//   ....[46]....
        /*00e4*/ 	.word	0xffffffff


	//   ....[47]....
        /*00e8*/ 	.word	0xffffffff


	//   ....[48]....
        /*00ec*/ 	.word	0xffffffff


	//   ....[49]....
        /*00f0*/ 	.word	0xffffffff


	//   ....[50]....
        /*00f4*/ 	.word	0xffffffff


	//   ....[51]....
        /*00f8*/ 	.word	0xffffffff


	//   ....[52]....
        /*00fc*/ 	.word	0xffffffff


	//   ....[53]....
        /*0100*/ 	.word	0xffffffff


	//   ....[54]....
        /*0104*/ 	.word	0xffffffff


	//   ....[55]....
        /*0108*/ 	.word	0xffffffff


	//   ....[56]....
        /*010c*/ 	.word	0xffffffff


	//   ....[57]....
        /*0110*/ 	.word	0xffffffff


	//   ....[58]....
        /*0114*/ 	.word	0xffffffff


	//   ....[59]....
        /*0118*/ 	.word	0xffffffff


	//   ....[60]....
        /*011c*/ 	.word	0xffffffff


	//   ....[61]....
        /*0120*/ 	.word	0x05000002


	//   ....[62]....
        /*0124*/ 	.word	0x05000002


	//   ....[63]....
        /*0128*/ 	.word	0x05000002


	//   ....[64]....
        /*012c*/ 	.word	0x05000002


	//   ....[65]....
        /*0130*/ 	.word	0x05000002


	//   ....[66]....
        /*0134*/ 	.word	0x05000002


	//   ....[67]....
        /*0138*/ 	.word	0x05000002


	//   ....[68]....
        /*013c*/ 	.word	0x05000002


	//   ....[69]....
        /*0140*/ 	.word	0x05000002


	//   ....[70]....
        /*0144*/ 	.word	0x05000002


	//   ....[71]....
        /*0148*/ 	.word	0x05000002


	//   ....[72]....
        /*014c*/ 	.word	0x05000002


	//   ....[73]....
        /*0150*/ 	.word	0x05000002


	//   ....[74]....
        /*0154*/ 	.word	0x05000002


	//   ....[75]....
        /*0158*/ 	.word	0x05000002


	//   ....[76]....
        /*015c*/ 	.word	0x05000002


	//   ....[77]....
        /*0160*/ 	.word	0x05000002


	//   ....[78]....
        /*0164*/ 	.word	0x05000002


	//   ....[79]....
        /*0168*/ 	.word	0x05000002


	//   ....[80]....
        /*016c*/ 	.word	0x05000002


	//   ....[81]....
        /*0170*/ 	.word	0x05000002


	//   ....[82]....
        /*0174*/ 	.word	0x05000002


	//   ....[83]....
        /*0178*/ 	.word	0x05000002


	//   ....[84]....
        /*017c*/ 	.word	0x05000002


	//   ....[85]....
        /*0180*/ 	.word	0x05000002


	//   ....[86]....
        /*0184*/ 	.word	0x05000002


	//   ....[87]....
        /*0188*/ 	.word	0x05000002


	//   ....[88]....
        /*018c*/ 	.word	0x05000002


	//   ....[89]....
        /*0190*/ 	.word	0x05000002


	//   ....[90]....
        /*0194*/ 	.word	0x05000002


	//   ....[91]....
        /*0198*/ 	.word	0x05000002


	//   ....[92]....
        /*019c*/ 	.word	0x05000002


	//----- nvinfo : EIATTR_COOP_GROUP_INSTR_OFFSETS
	.align		4
.L_1823:
        /*01a0*/ 	.byte	0x04, 0x28
        /*01a2*/ 	.short	(.L_1825 - .L_1824)


	//   ....[0]....
.L_1824:
        /*01a4*/ 	.word	0x00001400


	//   ....[1]....
        /*01a8*/ 	.word	0x00001900


	//   ....[2]....
        /*01ac*/ 	.word	0x00001e50


	//   ....[3]....
        /*01b0*/ 	.word	0x00004b50


	//   ....[4]....
        /*01b4*/ 	.word	0x00005270


	//   ....[5]....
        /*01b8*/ 	.word	0x00005e90


	//   ....[6]....
        /*01bc*/ 	.word	0x00006960


	//   ....[7]....
        /*01c0*/ 	.word	0x00007c50


	//   ....[8]....
        /*01c4*/ 	.word	0x000086b0


	//   ....[9]....
        /*01c8*/ 	.word	0x000086d0


	//   ....[10]....
        /*01cc*/ 	.word	0x00008700


	//   ....[11]....
        /*01d0*/ 	.word	0x00008720


	//   ....[12]....
        /*01d4*/ 	.word	0x00008750


	//   ....[13]....
        /*01d8*/ 	.word	0x00008770


	//   ....[14]....
        /*01dc*/ 	.word	0x000087a0


	//   ....[15]....
        /*01e0*/ 	.word	0x000087c0


	//   ....[16]....
        /*01e4*/ 	.word	0x000087f0


	//   ....[17]....
        /*01e8*/ 	.word	0x00008800


	//   ....[18]....
        /*01ec*/ 	.word	0x000088a0


	//   ....[19]....
        /*01f0*/ 	.word	0x000088b0


	//   ....[20]....
        /*01f4*/ 	.word	0x000088c0


	//   ....[21]....
        /*01f8*/ 	.word	0x000088d0


	//   ....[22]....
        /*01fc*/ 	.word	0x00008d90


	//   ....[23]....
        /*0200*/ 	.word	0x00008da0


	//   ....[24]....
        /*0204*/ 	.word	0x00008db0


	//   ....[25]....
        /*0208*/ 	.word	0x00008dc0


	//   ....[26]....
        /*020c*/ 	.word	0x00008df0


	//   ....[27]....
        /*0210*/ 	.word	0x00008e00


	//   ....[28]....
        /*0214*/ 	.word	0x00008e30


	//   ....[29]....
        /*0218*/ 	.word	0x00008e40


	//   ....[30]....
        /*021c*/ 	.word	0x00008e70


	//   ....[31]....
        /*0220*/ 	.word	0x00008e80


	//   ....[32]....
        /*0224*/ 	.word	0x00008eb0


	//   ....[33]....
        /*0228*/ 	.word	0x00008ec0


	//   ....[34]....
        /*022c*/ 	.word	0x00008ef0


	//   ....[35]....
        /*0230*/ 	.word	0x00008f00


	//   ....[36]....
        /*0234*/ 	.word	0x00008f10


	//   ....[37]....
        /*0238*/ 	.word	0x00008f20


	//   ....[38]....
        /*023c*/ 	.word	0x0000a3c0


	//   ....[39]....
        /*0240*/ 	.word	0x0000a400


	//   ....[40]....
        /*0244*/ 	.word	0x0000a550


	//   ....[41]....
        /*0248*/ 	.word	0x0000a560


	//   ....[42]....
        /*024c*/ 	.word	0x0000a5a0


	//   ....[43]....
        /*0250*/ 	.word	0x0000a5e0


	//   ....[44]....
        /*0254*/ 	.word	0x0000a770


	//   ....[45]....
        /*0258*/ 	.word	0x0000a7b0


	//   ....[46]....
        /*025c*/ 	.word	0x0000a940


	//   ....[47]....
        /*0260*/ 	.word	0x0000a980


	//   ....[48]....
        /*0264*/ 	.word	0x0000b1f0


	//   ....[49]....
        /*0268*/ 	.word	0x0000bc90


	//   ....[50]....
        /*026c*/ 	.word	0x0000c840


	//   ....[51]....
        /*0270*/ 	.word	0x0000ce70


	//   ....[52]....
        /*0274*/ 	.word	0x0000cec0


	//   ....[53]....
        /*0278*/ 	.word	0x0000cf30


	//   ....[54]....
        /*027c*/ 	.word	0x0000cf70


	//   ....[55]....
        /*0280*/ 	.word	0x0000cfa0


	//   ....[56]....
        /*0284*/ 	.word	0x0000d0d0


	//   ....[57]....
        /*0288*/ 	.word	0x0000d110


	//   ....[58]....
        /*028c*/ 	.word	0x0000d170


	//   ....[59]....
        /*0290*/ 	.word	0x0000d1c0


	//   ....[60]....
        /*0294*/ 	.word	0x0000d1f0


	//   ....[61]....
        /*0298*/ 	.word	0x0000d660


	//   ....[62]....
        /*029c*/ 	.word	0x0000d6b0


	//   ....[63]....
        /*02a0*/ 	.word	0x0000d730


	//   ....[64]....
        /*02a4*/ 	.word	0x0000d780


	//   ....[65]....
        /*02a8*/ 	.word	0x0000d800


	//   ....[66]....
        /*02ac*/ 	.word	0x0000d850


	//   ....[67]....
        /*02b0*/ 	.word	0x0000d8d0


	//   ....[68]....
        /*02b4*/ 	.word	0x0000d920


	//   ....[69]....
        /*02b8*/ 	.word	0x0000d9a0


	//   ....[70]....
        /*02bc*/ 	.word	0x0000d9f0


	//   ....[71]....
        /*02c0*/ 	.word	0x0000da80


	//   ....[72]....
        /*02c4*/ 	.word	0x0000db20


	//   ....[73]....
        /*02c8*/ 	.word	0x0000dbc0


	//   ....[74]....
        /*02cc*/ 	.word	0x0000dc60


	//   ....[75]....
        /*02d0*/ 	.word	0x0000dcc0


	//   ....[76]....
        /*02d4*/ 	.word	0x0000dd10


	//   ....[77]....
        /*02d8*/ 	.word	0x0000ddc0


	//   ....[78]....
        /*02dc*/ 	.word	0x0000de10


	//   ....[79]....
        /*02e0*/ 	.word	0x0000de90


	//   ....[80]....
        /*02e4*/ 	.word	0x0000dee0


	//   ....[81]....
        /*02e8*/ 	.word	0x0000df60


	//   ....[82]....
        /*02ec*/ 	.word	0x0000dfb0


	//   ....[83]....
        /*02f0*/ 	.word	0x0000e030


	//   ....[84]....
        /*02f4*/ 	.word	0x0000e080


	//   ....[85]....
        /*02f8*/ 	.word	0x0000e100


	//   ....[86]....
        /*02fc*/ 	.word	0x0000e150


	//   ....[87]....
        /*0300*/ 	.word	0x0000e1e0


	//   ....[88]....
        /*0304*/ 	.word	0x0000e230


	//   ....[89]....
        /*0308*/ 	.word	0x0000e260


	//   ....[90]....
        /*030c*/ 	.word	0x0000e2d0


	//   ....[91]....
        /*0310*/ 	.word	0x0000e300


	//   ....[92]....
        /*0314*/ 	.word	0x0000e350


	//----- nvinfo : EIATTR_EXIT_INSTR_OFFSETS
	.align		4
.L_1825:
        /*0318*/ 	.byte	0x04, 0x1c
        /*031a*/ 	.short	(.L_1827 - .L_1826)


	//   ....[0]....
.L_1826:
        /*031c*/ 	.word	0x0000d310


	//   ....[1]....
        /*0320*/ 	.word	0x0000d600


	//----- nvinfo : EIATTR_MAX_THREADS
	.align		4
.L_1827:
        /*0324*/ 	.byte	0x04, 0x05
        /*0326*/ 	.short	(.L_1829 - .L_1828)
.L_1828:
        /*0328*/ 	.word	0x00000040
        /*032c*/ 	.word	0x00000001
        /*0330*/ 	.word	0x00000001


	//----- nvinfo : EIATTR_CRS_STACK_SIZE
	.align		4
.L_1829:
        /*0334*/ 	.byte	0x04, 0x1e
        /*0336*/ 	.short	(.L_1831 - .L_1830)
.L_1830:
        /*0338*/ 	.word	0x00000000


	//----- nvinfo : EIATTR_CBANK_PARAM_SIZE
	.align		4
.L_1831:
        /*033c*/ 	.byte	0x03, 0x19
        /*033e*/ 	.short	0x01f0


	//----- nvinfo : EIATTR_PARAM_CBANK
	.align		4
        /*0340*/ 	.byte	0x04, 0x0a
        /*0342*/ 	.short	(.L_1833 - .L_1832)
	.align		4
.L_1832:
        /*0344*/ 	.word	index@(.nv.constant0._Z25selective_scan_bwd_kernelI32Selective_Scan_bwd_kernel_traitsILi64ELi16ELb0ELb1ELb0ELb1ELb1EN3c104HalfEfEEv12SSMParamsBwd)
        /*0348*/ 	.short	0x0210
        /*034a*/ 	.short	0x01f0


	//----- nvinfo : EIATTR_SW_WAR
	.align		4
.L_1833:
        /*034c*/ 	.byte	0x04, 0x36
        /*034e*/ 	.short	(.L_1835 - .L_1834)
.L_1834:
        /*0350*/ 	.word	0x00000008
.L_1835:


//--------------------- .nv.info._Z25selective_scan_bwd_kernelI32Selective_Scan_bwd_kernel_traitsILi64ELi16ELb0ELb1ELb1ELb0ELb0EN3c104HalfEfEEv12SSMParamsBwd --------------------------
	.section	.nv.info._Z25selective_scan_bwd_kernelI32Selective_Scan_bwd_kernel_traitsILi64ELi16ELb0ELb1ELb1ELb0ELb0EN3c104HalfEfEEv12SSMParamsBwd,"",@"SHT_CUDA_INFO"
	.sectionflags	@""
	.align	4


	//----- nvinfo : EIATTR_CUDA_API_VERSION
	.align		4
        /*0000*/ 	.byte	0x04, 0x37
        /*0002*/ 	.short	(.L_1837 - .L_1836)
.L_1836:
        /*0004*/ 	.word	0x00000082


	//----- nvinfo : EIATTR_KPARAM_INFO
	.align		4
.L_1837:
        /*0008*/ 	.byte	0x04, 0x17
        /*000a*/ 	.short	(.L_1839 - .L_1838)
.L_1838:
        /*000c*/ 	.word	0x00000000
        /*0010*/ 	.short	0x0000
        /*0012*/ 	.short	0x0000
        /*0014*/ 	.byte	0x00, 0xf0, 0xc1, 0x07


	//----- nvinfo : EIATTR_SPARSE_MMA_MASK
	.align		4
.L_1839:
        /*0018*/ 	.byte	0x03, 0x50
        /*001a*/ 	.short	0x0000


	//----- nvinfo : EIATTR_MAXREG_COUNT
	.align		4
        /*001c*/ 	.byte	0x03, 0x1b
        /*001e*/ 	.short	0x00ff


	//----- nvinfo : EIATTR_NUM_BARRIERS
	.align		4
        /*0020*/ 	.byte	0x02, 0x4c
        /*0022*/ 	.byte	0x01
	.zero		1


	//----- nvinfo : EIATTR_MERCURY_ISA_VERSION
	.align		4
        /*0024*/ 	.byte	0x03, 0x5f
        /*0026*/ 	.short	0x0101


	//----- nvinfo : EIATTR_COOP_GROUP_MASK_REGIDS
	.align		4
        /*0028*/ 	.byte	0x04, 0x29
        /*002a*/ 	.short	(.L_1841 - .L_1840)


	//   ....[0]....
.L_1840:
        /*002c*/ 	.word	0xffffffff


	//   ....[1]....
        /*0030*/ 	.word	0xffffffff


	//   ....[2]....
        /*0034*/ 	.word	0xffffffff


	//   ....[3]....
        /*0038*/ 	.word	0xffffffff


	//   ....[4]....
        /*003c*/ 	.word	0xffffffff


	//   ....[5]....
        /*0040*/ 	.word	0xffffffff


	//   ....[6]....
        /*0044*/ 	.word	0xffffffff


	//   ....[7]....
        /*0048*/ 	.word	0xffffffff


	//   ....[8]....
        /*004c*/ 	.word	0xffffffff


	//   ....[9]....
        /*0050*/ 	.word	0xffffffff


	//   ....[10]....
        /*0054*/ 	.word	0xffffffff


	//   ....[11]....
        /*0058*/ 	.word	0xffffffff


	//   ....[12]....
        /*005c*/ 	.word	0xffffffff


	//   ....[13]....
        /*0060*/ 	.word	0xffffffff


	//   ....[14]....
        /*0064*/ 	.word	0xffffffff


	//   ....[15]....
        /*0068*/ 	.word	0xffffffff


	//   ....[16]....
        /*006c*/ 	.word	0xffffffff


	//   ....[17]....
        /*0070*/ 	.word	0xffffffff


	//   ....[18]....
        /*0074*/ 	.word	0xffffffff


	//   ....[19]....
        /*0078*/ 	.word	0xffffffff


	//   ....[20]....
        /*007c*/ 	.word	0xffffffff


	//   ....[21]....
        /*0080*/ 	.word	0xffffffff


	//   ....[22]....
        /*0084*/ 	.word	0xffffffff


	//   ....[23]....
        /*0088*/ 	.word	0xffffffff


	//   ....[24]....
        /*008c*/ 	.word	0xffffffff


	//   ....[25]....
        /*0090*/ 	.word	0xffffffff


	//   ....[26]....
        /*0094*/ 	.word	0xffffffff


	//   ....[27]....
        /*0098*/ 	.word	0xffffffff


	//   ....[28]....
        /*009c*/ 	.word	0xffffffff


	//   ....[29]....
        /*00a0*/ 	.word	0xffffffff


	//   ....[30]....
        /*00a4*/ 	.word	0xffffffff


	//   ....[31]....
        /*00a8*/ 	.word	0xffffffff


	//   ....[32]....
        /*00ac*/ 	.word	0xffffffff


	//   ....[33]....
        /*00b0*/ 	.word	0xffffffff


	//   ....[34]....
        /*00b4*/ 	.word	0xffffffff


	//   ....[35]....
        /*00b8*/ 	.word	0xffffffff


	//   ....[36]....
        /*00bc*/ 	.word	0xffffffff


	//   ....[37]....
        /*00c0*/ 	.word	0xffffffff


	//   ....[38]....
        /*00c4*/ 	.word	0xffffffff


	//   ....[39]....
        /*00c8*/ 	.word	0xffffffff


	//   ....[40]....
        /*00cc*/ 	.word	0xffffffff


	//   ....[41]....
        /*00d0*/ 	.word	0xffffffff


	//   ....[42]....
        /*00d4*/ 	.word	0xffffffff


	//   ....[43]....
        /*00d8*/ 	.word	0xffffffff


	//   ....[44]....
        /*00dc*/ 	.word	0xffffffff


	//   ....[45]....
        /*00e0*/ 	.word	0xffffffff


	//   ....[46]....
        /*00e4*/ 	.word	0xffffffff


	//   ....[47]....
        /*00e8*/ 	.word	0xffffffff


	//   ....[48]....
        /*00ec*/ 	.word	0xffffffff


	//   ....[49]....
        /*00f0*/ 	.word	0xffffffff


	//   ....[50]....
        /*00f4*/ 	.word	0xffffffff


	//   ....[51]....
        /*00f8*/ 	.word	0xffffffff


	//   ....[52]....
        /*00fc*/ 	.word	0x05000046


	//   ....[53]....
        /*0100*/ 	.word	0x05000046


	//   ....[54]....
        /*0104*/ 	.word	0x05000046


	//   ....[55]....
        /*0108*/ 	.word	0x05000046


	//   ....[56]....
        /*010c*/ 	.word	0x05000046


	//   ....[57]....
        /*0110*/ 	.word	0x05000046


	//   ....[58]....
        /*0114*/ 	.word	0x05000046


	//   ....[59]....
        /*0118*/ 	.word	0x05000046


	//   ....[60]....
        /*011c*/ 	.word	0x05000046


	//   ....[61]....
        /*0120*/ 	.word	0x05000046


	//   ....[62]....
        /*0124*/ 	.word	0x05000046


	//   ....[63]....
        /*0128*/ 	.word	0x05000046


	//   ....[64]....
        /*012c*/ 	.word	0x05000046


	//   ....[65]....
        /*0130*/ 	.word	0x05000046


	//   ....[66]....
        /*0134*/ 	.word	0x05000046


	//   ....[67]....
        /*0138*/ 	.word	0x05000046


	//   ....[68]....
        /*013c*/ 	.word	0x05000046


	//   ....[69]....
        /*0140*/ 	.word	0x05000046


	//   ....[70]....
        /*0144*/ 	.word	0x05000046


	//   ....[71]....
        /*0148*/ 	.word	0x05000046


	//   ....[72]....
        /*014c*/ 	.word	0x05000046


	//   ....[73]....
        /*0150*/ 	.word	0x05000046


	//   ....[74]....
        /*0154*/ 	.word	0x05000046


	//   ....[75]....
        /*0158*/ 	.word	0x05000046


	//   ....[76]....
        /*015c*/ 	.word	0x05000046


	//   ....[77]....
        /*0160*/ 	.word	0x05000046


	//   ....[78]....
        /*0164*/ 	.word	0x05000046


	//   ....[79]....
        /*0168*/ 	.word	0x05000046


	//   ....[80]....
        /*016c*/ 	.word	0x05000046


	//   ....[81]....
        /*0170*/ 	.word	0x05000046


	//   ....[82]....
        /*0174*/ 	.word	0x05000046


	//   ....[83]....
        /*0178*/ 	.word	0x05000046


	//----- nvinfo : EIATTR_COOP_GROUP_INSTR_OFFSETS
	.align		4
.L_1841:
        /*017c*/ 	.byte	0x04, 0x28
        /*017e*/ 	.short	(.L_1843 - .L_1842)


	//   ....[0]....
.L_1842:
        /*0180*/ 	.word	0x000014d0


	//   ....[1]....
        /*0184*/ 	.word	0x00001b00


	//   ....[2]....
        /*0188*/ 	.word	0x00001ff0


	//   ....[3]....
        /*018c*/ 	.word	0x000030d0


	//   ....[4]....
        /*0190*/ 	.word	0x00003ab0


	//   ....[5]....
        /*0194*/ 	.word	0x00004630


	//   ....[6]....
        /*0198*/ 	.word	0x00004650


	//   ....[7]....
        /*019c*/ 	.word	0x00004680


	//   ....[8]....
        /*01a0*/ 	.word	0x000046a0


	//   ....[9]....
        /*01a4*/ 	.word	0x000046d0


	//   ....[10]....
        /*01a8*/ 	.word	0x000046f0


	//   ....[11]....
        /*01ac*/ 	.word	0x00004720


	//   ....[12]....
        /*01b0*/ 	.word	0x00004740


	//   ....[13]....
        /*01b4*/ 	.word	0x00004770


	//   ....[14]....
        /*01b8*/ 	.word	0x00004780


	//   ....[15]....
        /*01bc*/ 	.word	0x00004820


	//   ....[16]....
        /*01c0*/ 	.word	0x00004830


	//   ....[17]....
        /*01c4*/ 	.word	0x00004840


	//   ....[18]....
        /*01c8*/ 	.word	0x00004850


	//   ....[19]....
        /*01cc*/ 	.word	0x00004d30


	//   ....[20]....
        /*01d0*/ 	.word	0x00004d40


	//   ....[21]....
        /*01d4*/ 	.word	0x00004d50


	//   ....[22]....
        /*01d8*/ 	.word	0x00004d60


	//   ....[23]....
        /*01dc*/ 	.word	0x00004d90


	//   ....[24]....
        /*01e0*/ 	.word	0x00004da0


	//   ....[25]....
        /*01e4*/ 	.word	0x00004dd0


	//   ....[26]....
        /*01e8*/ 	.word	0x00004de0


	//   ....[27]....
        /*01ec*/ 	.word	0x00004e10


	//   ....[28]....
        /*01f0*/ 	.word	0x00004e20


	//   ....[29]....
        /*01f4*/ 	.word	0x00004e50


	//   ....[30]....
        /*01f8*/ 	.word	0x00004e60


	//   ....[31]....
        /*01fc*/ 	.word	0x00004e90


	//   ....[32]....
        /*0200*/ 	.word	0x00004ea0


	//   ....[33]....
        /*0204*/ 	.word	0x00004eb0


	//   ....[34]....
        /*0208*/ 	.word	0x00004ec0


	//   ....[35]....
        /*020c*/ 	.word	0x000068d0


	//   ....[36]....
        /*0210*/ 	.word	0x00006aa0


	//   ....[37]....
        /*0214*/ 	.word	0x00006c70


	//   ....[38]....
        /*0218*/ 	.word	0x00006e40


	//   ....[39]....
        /*021c*/ 	.word	0x00006ee0


	//   ....[40]....
        /*0220*/ 	.word	0x000073a0


	//   ....[41]....
        /*0224*/ 	.word	0x00007ef0


	//   ....[42]....
        /*0228*/ 	.word	0x00008530


	//   ....[43]....
        /*022c*/ 	.word	0x00008580


	//   ....[44]....
        /*0230*/ 	.word	0x000085f0


	//   ....[45]....
        /*0234*/ 	.word	0x00008640


	//   ....[46]....
        /*0238*/ 	.word	0x00008660


	//   ....[47]....
        /*023c*/ 	.word	0x000087b0


	//   ....[48]....
        /*0240*/ 	.word	0x000087f0


	//   ....[49]....
        /*0244*/ 	.word	0x00008860


	//   ....[50]....
        /*0248*/ 	.word	0x000088b0


	//   ....[51]....
        /*024c*/ 	.word	0x000088d0


	//   ....[52]....
        /*0250*/ 	.word	0x00008c50


	//   ....[53]....
        /*0254*/ 	.word	0x00008ca0


	//   ....[54]....
        /*0258*/ 	.word	0x00008d20


	//   ....[55]....
        /*025c*/ 	.word	0x00008d70


	//   ....[56]....
        /*0260*/ 	.word	0x00008df0


	//   ....[57]....
        /*0264*/ 	.word	0x00008e40


	//   ....[58]....
        /*0268*/ 	.word	0x00008ec0


	//   ....[59]....
        /*026c*/ 	.word	0x00008f10


	//   ....[60]....
        /*0270*/ 	.word	0x00008f90


	//   ....[61]....
        /*0274*/ 	.word	0x00008fe0


	//   ....[62]....
        /*0278*/ 	.word	0x00009070


	//   ....[63]....
        /*027c*/ 	.word	0x00009110


	//   ....[64]....
        /*0280*/ 	.word	0x000091b0


	//   ....[65]....
        /*0284*/ 	.word	0x00009270


	//   ....[66]....
        /*0288*/ 	.word	0x000092a0


	//   ....[67]....
        /*028c*/ 	.word	0x00009300


	//   ....[68]....
        /*0290*/ 	.word	0x000093b0


	//   ....[69]....
        /*0294*/ 	.word	0x00009400


	//   ....[70]....
        /*0298*/ 	.word	0x00009480


	//   ....[71]....
        /*029c*/ 	.word	0x000094d0


	//   ....[72]....
        /*02a0*/ 	.word	0x00009550


	//   ....[73]....
        /*02a4*/ 	.word	0x000095a0


	//   ....[74]....
        /*02a8*/ 	.word	0x00009620


	//   ....[75]....
        /*02ac*/ 	.word	0x00009670


	//   ....[76]....
        /*02b0*/ 	.word	0x000096f0


	//   ....[77]....
        /*02b4*/ 	.word	0x00009740


	//   ....[78]....
        /*02b8*/ 	.word	0x000097d0


	//   ....[79]....
        /*02bc*/ 	.word	0x00009820


	//   ....[80]....
        /*02c0*/ 	.word	0x00009870


	//   ....[81]....
        /*02c4*/ 	.word	0x000098c0


	//   ....[82]....
        /*02c8*/ 	.word	0x00009900


	//   ....[83]....
        /*02cc*/ 	.word	0x00009950


	//----- nvinfo : EIATTR_EXIT_INSTR_OFFSETS
	.align		4
.L_1843:
        /*02d0*/ 	.byte	0x04, 0x1c
        /*02d2*/ 	.short	(.L_1845 - .L_1844)


	//   ....[0]....
.L_1844:
        /*02d4*/ 	.word	0x00008a10


	//   ....[1]....
        /*02d8*/ 	.word	0x00008bf0


	//----- nvinfo : EIATTR_MAX_THREADS
	.align		4
.L_1845:
        /*02dc*/ 	.byte	0x04, 0x05
        /*02de*/ 	.short	(.L_1847 - .L_1846)
.L_1846:
        /*02e0*/ 	.word	0x00000040
        /*02e4*/ 	.word	0x00000001
        /*02e8*/ 	.word	0x00000001


	//----- nvinfo : EIATTR_CRS_STACK_SIZE
	.align		4
.L_1847:
        /*02ec*/ 	.byte	0x04, 0x1e
        /*02ee*/ 	.short	(.L_1849 - .L_1848)
.L_1848:
        /*02f0*/ 	.word	0x00000000


	//----- nvinfo : EIATTR_CBANK_PARAM_SIZE
	.align		4
.L_1849:
        /*02f4*/ 	.byte	0x03, 0x19
        /*02f6*/ 	.short	0x01f0


	//----- nvinfo : EIATTR_PARAM_CBANK
	.align		4
        /*02f8*/ 	.byte	0x04, 0x0a
        /*02fa*/ 	.short	(.L_1851 - .L_1850)
	.align		4
.L_1850:
        /*02fc*/ 	.word	index@(.nv.constant0._Z25selective_scan_bwd_kernelI32Selective_Scan_bwd_kernel_traitsILi64ELi16ELb0ELb1ELb1ELb0ELb0EN3c104HalfEfEEv12SSMParamsBwd)
        /*0300*/ 	.short	0x0210
        /*0302*/ 	.short	0x01f0


	//----- nvinfo : EIATTR_SW_WAR
	.align		4
.L_1851:
        /*0304*/ 	.byte	0x04, 0x36
        /*0306*/ 	.short	(.L_1853 - .L_1852)
.L_1852:
        /*0308*/ 	.word	0x00000008
.L_1853:


//--------------------- .nv.info._Z25selective_scan_bwd_kernelI32Selective_Scan_bwd_kernel_traitsILi64ELi16ELb0ELb1ELb1ELb0ELb1EN3c104HalfEfEEv12SSMParamsBwd --------------------------
	.section	.nv.info._Z25selective_scan_bwd_kernelI32Selective_Scan_bwd_kernel_traitsILi64ELi16ELb0ELb1ELb1ELb0ELb1EN3c104HalfEfEEv12SSMParamsBwd,"",@"SHT_CUDA_INFO"
	.sectionflags	@""
	.align	4


	//----- nvinfo : EIATTR_CUDA_API_VERSION
	.align		4
        /*0000*/ 	.byte	0x04, 0x37
        /*0002*/ 	.short	(.L_1855 - .L_1854)
.L_1854:
        /*0004*/ 	.word	0x00000082


	//----- nvinfo : EIATTR_KPARAM_INFO
	.align		4
.L_1855:
        /*0008*/ 	.byte	0x04, 0x17
        /*000a*/ 	.short	(.L_1857 - .L_1856)
.L_1856:
        /*000c*/ 	.word	0x00000000
        /*0010*/ 	.short	0x0000
        /*0012*/ 	.short	0x0000
        /*0014*/ 	.byte	0x00, 0xf0, 0xc1, 0x07


	//----- nvinfo : EIATTR_SPARSE_MMA_MASK
	.align		4
.L_1857:
        /*0018*/ 	.byte	0x03, 0x50
        /*001a*/ 	.short	0x0000


	//----- nvinfo : EIATTR_MAXREG_COUNT
	.align		4
        /*001c*/ 	.byte	0x03, 0x1b
        /*001e*/ 	.short	0x00ff


	//----- nvinfo : EIATTR_NUM_BARRIERS
	.align		4
        /*0020*/ 	.byte	0x02, 0x4c
        /*0022*/ 	.byte	0x01
	.zero		1


	//----- nvinfo : EIATTR_ANNOTATIONS
	.align		4
        /*0024*/ 	.byte	0x04, 0x55
        /*0026*/ 	.short	(.L_1859 - .L_1858)


	//   ....[0]....
.L_1858:
        /*0028*/ 	.word	0x00000001
        /*002c*/ 	.byte	0x90, 0x09, 0x00, 0x00, 0x01, 0x00, 0x00, 0x00, 0xa0, 0x09, 0x00, 0x00, 0x01, 0x00, 0x00, 0x00
        /*003c*/ 	.byte	0x80, 0xae, 0x00, 0x00, 0x01, 0x00, 0x00, 0x00, 0xe0, 0xb0, 0x00, 0x00


	//----- nvinfo : EIATTR_MERCURY_ISA_VERSION
	.align		4
.L_1859:
        /*0048*/ 	.byte	0x03, 0x5f
        /*004a*/ 	.short	0x0101


	//----- nvinfo : EIATTR_COOP_GROUP_MASK_REGIDS
	.align		4
        /*004c*/ 	.byte	0x04, 0x29
        /*004e*/ 	.short	(.L_1861 - .L_1860)


	//   ....[0]....
.L_1860:
        /*0050*/ 	.word	0xffffffff


	//   ....[1]....
        /*0054*/ 	.word	0xffffffff


	//   ....[2]....
        /*0058*/ 	.word	0xffffffff


	//   ....[3]....
        /*005c*/ 	.word	0xffffffff


	//   ....[4]....
        /*0060*/ 	.word	0xffffffff


	//   ....[5]....
        /*0064*/ 	.word	0xffffffff


	//   ....[6]....
        /*0068*/ 	.word	0xffffffff


	//   ....[7]....
        /*006c*/ 	.word	0xffffffff


	//   ....[8]....
        /*0070*/ 	.word	0xffffffff


	//   ....[9]....
        /*0074*/ 	.word	0xffffffff


	//   ....[10]....
        /*0078*/ 	.word	0xffffffff


	//   ....[11]....
        /*007c*/ 	.word	0xffffffff


	//   ....[12]....
        /*0080*/ 	.word	0xffffffff


	//   ....[13]....
        /*0084*/ 	.word	0xffffffff


	//   ....[14]....
        /*0088*/ 	.word	0xffffffff


	//   ....[15]....
        /*008c*/ 	.word	0xffffffff


	//   ....[16]....
        /*0090*/ 	.word	0xffffffff


	//   ....[17]....
        /*0094*/ 	.word	0xffffffff


	//   ....[18]....
        /*0098*/ 	.word	0xffffffff


	//   ....[19]....
        /*009c*/ 	.word	0xffffffff


	//   ....[20]....
        /*00a0*/ 	.word	0xffffffff


	//   ....[21]....
        /*00a4*/ 	.word	0xffffffff


	//   ....[22]....
        /*00a8*/ 	.word	0xffffffff


	//   ....[23]....
        /*00ac*/ 	.word	0xffffffff


	//   ....[24]....
        /*00b0*/ 	.word	0xffffffff


	//   ....[25]....
        /*00b4*/ 	.word	0xffffffff


	//   ....[26]....
        /*00b8*/ 	.word	0xffffffff


	//   ....[27]....
        /*00bc*/ 	.word	0xffffffff


	//   ....[28]....
        /*00c0*/ 	.word	0xffffffff


	//   ....[29]....
        /*00c4*/ 	.word	0xffffffff


	//   ....[30]....
        /*00c8*/ 	.word	0xffffffff


	//   ....[31]....
        /*00cc*/ 	.word	0xffffffff


	//   ....[32]....
        /*00d0*/ 	.word	0xffffffff


	//   ....[33]....
        /*00d4*/ 	.word	0xffffffff


	//   ....[34]....
        /*00d8*/ 	.word	0xffffffff


	//   ....[35]....
        /*00dc*/ 	.word	0xffffffff


	//   ....[36]....
        /*00e0*/ 	.word	0xffffffff


	//   ....[37]....
        /*00e4*/ 	.word	0xffffffff


	//   ....[38]....
        /*00e8*/ 	.word	0xffffffff


	//   ....[39]....
        /*00ec*/ 	.word	0xffffffff


	//   ....[40]....
        /*00f0*/ 	.word	0xffffffff


	//   ....[41]....
        /*00f4*/ 	.word	0xffffffff


	//   ....[42]....
        /*00f8*/ 	.word	0xffffffff


	//   ....[43]....
        /*00fc*/ 	.word	0xffffffff


	//   ....[44]....
        /*0100*/ 	.word	0xffffffff


	//   ....[45]....
        /*0104*/ 	.word	0xffffffff


	//   ....[46]....
        /*0108*/ 	.word	0xffffffff


	//   ....[47]....
        /*010c*/ 	.word	0xffffffff


	//   ....[48]....
        /*0110*/ 	.word	0xffffffff


	//   ....[49]....
        /*0114*/ 	.word	0xffffffff


	//   ....[50]....
        /*0118*/ 	.word	0xffffffff


	//   ....[51]....
        /*011c*/ 	.word	0xffffffff


	//   ....[52]....
        /*0120*/ 	.word	0xffffffff


	//   ....[53]....
        /*0124*/ 	.word	0xffffffff


	//   ....[54]....
        /*0128*/ 	.word	0xffffffff


	//   ....[55]....
        /*012c*/ 	.word	0xffffffff


	//   ....[56]....
        /*0130*/ 	.word	0x05000046


	//   ....[57]....
        /*0134*/ 	.word	0x05000046


	//   ....[58]....
        /*0138*/ 	.word	0x05000046


	//   ....[59]....
        /*013c*/ 	.word	0x05000046


	//   ....[60]....
        /*0140*/ 	.word	0x05000046


	//   ....[61]....
        /*0144*/ 	.word	0x05000046


	//   ....[62]....
        /*0148*/ 	.word	0x05000046


	//   ....[63]....
        /*014c*/ 	.word	0x05000046


	//   ....[64]....
        /*0150*/ 	.word	0x05000046


	//   ....[65]....
        /*0154*/ 	.word	0x05000046


	//   ....[66]....
        /*0158*/ 	.word	0x05000046


	//   ....[67]....
        /*015c*/ 	.word	0x05000046


	//   ....[68]....
        /*0160*/ 	.word	0x05000046


	//   ....[69]....
        /*0164*/ 	.word	0x05000046


	//   ....[70]....
        /*0168*/ 	.word	0x05000046


	//   ....[71]....
        /*016c*/ 	.word	0x05000046


	//   ....[72]....
        /*0170*/ 	.word	0x05000046


	//   ....[73]....
        /*0174*/ 	.word	0x05000046


	//   ....[74]....
        /*0178*/ 	.word	0x05000046


	//   ....[75]....
        /*017c*/ 	.word	0x05000046


	//   ....[76]....
        /*0180*/ 	.word	0x05000046


	//   ....[77]....
        /*0184*/ 	.word	0x05000046


	//   ....[78]....
        /*0188*/ 	.word	0x05000046


	//   ....[79]....
        /*018c*/ 	.word	0x05000046


	//   ....[80]....
        /*0190*/ 	.word	0x05000046


	//   ....[81]....
        /*0194*/ 	.word	0x05000046


	//   ....[82]....
        /*0198*/ 	.word	0x05000046


	//   ....[83]....
        /*019c*/ 	.word	0x05000046


	//   ....[84]....
        /*01a0*/ 	.word	0x05000046


	//   ....[85]....
        /*01a4*/ 	.word	0x05000046


	//   ....[86]....
        /*01a8*/ 	.word	0x05000046


	//   ....[87]....
        /*01ac*/ 	.word	0x05000046


	//----- nvinfo : EIATTR_COOP_GROUP_INSTR_OFFSETS
	.align		4
.L_1861:
        /*01b0*/ 	.byte	0x04, 0x28
        /*01b2*/ 	.short	(.L_1863 - .L_1862)


	//   ....[0]....
.L_1862:
        /*01b4*/ 	.word	0x000015a0


	//   ....[1]....
        /*01b8*/ 	.word	0x00001aa0


	//   ....[2]....
        /*01bc*/ 	.word	0x000021e0


	//   ....[3]....
        /*01c0*/ 	.word	0x00002790


	//   ....[4]....
        /*01c4*/ 	.word	0x00002f40


	//   ....[5]....
        /*01c8*/ 	.word	0x00003b40


	//   ....[6]....
        /*01cc*/ 	.word	0x00004830


	//   ....[7]....
        /*01d0*/ 	.word	0x00005920


	//   ....[8]....
        /*01d4*/ 	.word	0x000062b0


	//   ....[9]....
        /*01d8*/ 	.word	0x00006e40


	//   ....[10]....
        /*01dc*/ 	.word	0x00006e60


	//   ....[11]....
        /*01e0*/ 	.word	0x00006e90


	//   ....[12]....
        /*01e4*/ 	.word	0x00006eb0


	//   ....[13]....
        /*01e8*/ 	.word	0x00006ee0


	//   ....[14]....
        /*01ec*/ 	.word	0x00006f00


	//   ....[15]....
        /*01f0*/ 	.word	0x00006f30


	//   ....[16]....
        /*01f4*/ 	.word	0x00006f50


	//   ....[17]....
        /*01f8*/ 	.word	0x00006f80


	//   ....[18]....
        /*01fc*/ 	.word	0x00006f90


	//   ....[19]....
        /*0200*/ 	.word	0x00007030


	//   ....[20]....
        /*0204*/ 	.word	0x00007040


	//   ....[21]....
        /*0208*/ 	.word	0x00007050


	//   ....[22]....
        /*020c*/ 	.word	0x00007060


	//   ....[23]....
        /*0210*/ 	.word	0x00007520


	//   ....[24]....
        /*0214*/ 	.word	0x00007530


	//   ....[25]....
        /*0218*/ 	.word	0x00007540


	//   ....[26]....
        /*021c*/ 	.word	0x00007550


	//   ....[27]....
        /*0220*/ 	.word	0x00007580


	//   ....[28]....
        /*0224*/ 	.word	0x00007590


	//   ....[29]....
        /*0228*/ 	.word	0x000075c0


	//   ....[30]....
        /*022c*/ 	.word	0x000075d0


	//   ....[31]....
        /*0230*/ 	.word	0x00007600


	//   ....[32]....
        /*0234*/ 	.word	0x00007610


	//   ....[33]....
        /*0238*/ 	.word	0x00007640


	//   ....[34]....
        /*023c*/ 	.word	0x00007650


	//   ....[35]....
        /*0240*/ 	.word	0x00007680


	//   ....[36]....
        /*0244*/ 	.word	0x00007690


	//   ....[37]....
        /*0248*/ 	.word	0x000076a0


	//   ....[38]....
        /*024c*/ 	.word	0x000076b0


	//   ....[39]....
        /*0250*/ 	.word	0x00009230


	//   ....[40]....
        /*0254*/ 	.word	0x00009400


	//   ....[41]....
        /*0258*/ 	.word	0x000095d0


	//   ....[42]....
        /*025c*/ 	.word	0x00009710


	//   ....[43]....
        /*0260*/ 	.word	0x00009730


	//   ....[44]....
        /*0264*/ 	.word	0x00009b40


	//   ....[45]....
        /*0268*/ 	.word	0x0000a6b0


	//   ....[46]....
        /*026c*/ 	.word	0x0000acf0


	//   ....[47]....
        /*0270*/ 	.word	0x0000ad30


	//   ....[48]....
        /*0274*/ 	.word	0x0000ad90


	//   ....[49]....
        /*0278*/ 	.word	0x0000ae00


	//   ....[50]....
        /*027c*/ 	.word	0x0000ae20


	//   ....[51]....
        /*0280*/ 	.word	0x0000af60


	//   ....[52]....
        /*0284*/ 	.word	0x0000afa0


	//   ....[53]....
        /*0288*/ 	.word	0x0000b010


	//   ....[54]....
        /*028c*/ 	.word	0x0000b060


	//   ....[55]....
        /*0290*/ 	.word	0x0000b080


	//   ....[56]....
        /*0294*/ 	.word	0x0000b3d0


	//   ....[57]....
        /*0298*/ 	.word	0x0000b420


	//   ....[58]....
        /*029c*/ 	.word	0x0000b4a0


	//   ....[59]....
        /*02a0*/ 	.word	0x0000b4f0


	//   ....[60]....
        /*02a4*/ 	.word	0x0000b570


	//   ....[61]....
        /*02a8*/ 	.word	0x0000b5c0


	//   ....[62]....
        /*02ac*/ 	.word	0x0000b640


	//   ....[63]....
        /*02b0*/ 	.word	0x0000b690


	//   ....[64]....
        /*02b4*/ 	.word	0x0000b710


	//   ....[65]....
        /*02b8*/ 	.word	0x0000b760


	//   ....[66]....
        /*02bc*/ 	.word	0x0000b7f0


	//   ....[67]....
        /*02c0*/ 	.word	0x0000b890


	//   ....[68]....
        /*02c4*/ 	.word	0x0000b930


	//   ....[69]....
        /*02c8*/ 	.word	0x0000b9f0


	//   ....[70]....
        /*02cc*/ 	.word	0x0000ba20


	//   ....[71]....
        /*02d0*/ 	.word	0x0000ba80


	//   ....[72]....
        /*02d4*/ 	.word	0x0000bb30


	//   ....[73]....
        /*02d8*/ 	.word	0x0000bb80


	//   ....[74]....
        /*02dc*/ 	.word	0x0000bc00


	//   ....[75]....
        /*02e0*/ 	.word	0x0000bc50


	//   ....[76]....
        /*02e4*/ 	.word	0x0000bcd0


	//   ....[77]....
        /*02e8*/ 	.word	0x0000bd20


	//   ....[78]....
        /*02ec*/ 	.word	0x0000bda0


	//   ....[79]....
        /*02f0*/ 	.word	0x0000bdf0


	//   ....[80]....
        /*02f4*/ 	.word	0x0000be70


	//   ....[81]....
        /*02f8*/ 	.word	0x0000bec0


	//   ....[82]....
        /*02fc*/ 	.word	0x0000bf50


	//   ....[83]....
        /*0300*/ 	.word	0x0000bfa0


	//   ....[84]....
        /*0304*/ 	.word	0x0000bfd0


	//   ....[85]....
        /*0308*/ 	.word	0x0000c040


	//   ....[86]....
        /*030c*/ 	.word	0x0000c070


	//   ....[87]....
        /*0310*/ 	.word	0x0000c0d0


	//----- nvinfo : EIATTR_EXIT_INSTR_OFFSETS
	.align		4
.L_1863:
        /*0314*/ 	.byte	0x04, 0x1c
        /*0316*/ 	.short	(.L_1865 - .L_1864)


	//   ....[0]....
.L_1864:
        /*0318*/ 	.word	0x0000b1b0


	//   ....[1]....
        /*031c*/ 	.word	0x0000b370


	//----- nvinfo : EIATTR_MAX_THREADS
	.align		4
.L_1865:
        /*0320*/ 	.byte	0x04, 0x05
        /*0322*/ 	.short	(.L_1867 - .L_1866)
.L_1866:
        /*0324*/ 	.word	0x00000040
        /*0328*/ 	.word	0x00000001
        /*032c*/ 	.word	0x00000001


	//----- nvinfo : EIATTR_CRS_STACK_SIZE
	.align		4
.L_1867:
        /*0330*/ 	.byte	0x04, 0x1e
        /*0332*/ 	.short	(.L_1869 - .L_1868)
.L_1868:
        /*0334*/ 	.word	0x00000000


	//----- nvinfo : EIATTR_CBANK_PARAM_SIZE
	.align		4
.L_1869:
        /*0338*/ 	.byte	0x03, 0x19
        /*033a*/ 	.short	0x01f0


	//----- nvinfo : EIATTR_PARAM_CBANK
	.align		4
        /*033c*/ 	.byte	0x04, 0x0a
        /*033e*/ 	.short	(.L_1871 - .L_1870)
	.align		4
.L_1870:
        /*0340*/ 	.word	index@(.nv.constant0._Z25selective_scan_bwd_kernelI32Selective_Scan_bwd_kernel_traitsILi64ELi16ELb0ELb1ELb1ELb0ELb1EN3c104HalfEfEEv12SSMParamsBwd)
        /*0344*/ 	.short	0x0210
        /*0346*/ 	.short	0x01f0


	//----- nvinfo : EIATTR_SW_WAR
	.align		4
.L_1871:
        /*0348*/ 	.byte	0x04, 0x36
        /*034a*/ 	.short	(.L_1873 - .L_1872)
.L_1872:
        /*034c*/ 	.word	0x00000008
.L_1873:


//--------------------- .nv.info._Z25selective_scan_bwd_kernelI32Selective_Scan_bwd_kernel_traitsILi64ELi16ELb0ELb1ELb1ELb1ELb0EN3c104HalfEfEEv12SSMParamsBwd --------------------------
	.section	.nv.info._Z25selective_scan_bwd_kernelI32Selective_Scan_bwd_kernel_traitsILi64ELi16ELb0ELb1ELb1ELb1ELb0EN3c104HalfEfEEv12SSMParamsBwd,"",@"SHT_CUDA_INFO"
	.sectionflags	@""
	.align	4


	//----- nvinfo : EIATTR_CUDA_API_VERSION
	.align		4
        /*0000*/ 	.byte	0x04, 0x37
        /*0002*/ 	.short	(.L_1875 - .L_1874)
.L_1874:
        /*0004*/ 	.word	0x00000082


	//----- nvinfo : EIATTR_KPARAM_INFO
	.align		4
.L_1875:
        /*0008*/ 	.byte	0x04, 0x17
        /*000a*/ 	.short	(.L_1877 - .L_1876)
.L_1876:
        /*000c*/ 	.word	0x00000000
        /*0010*/ 	.short	0x0000
        /*0012*/ 	.short	0x0000
        /*0014*/ 	.byte	0x00, 0xf0, 0xc1, 0x07


	//----- nvinfo : EIATTR_SPARSE_MMA_MASK
	.align		4
.L_1877:
        /*0018*/ 	.byte	0x03, 0x50
        /*001a*/ 	.short	0x0000


	//----- nvinfo : EIATTR_MAXREG_COUNT
	.align		4
        /*001c*/ 	.byte	0x03, 0x1b
        /*001e*/ 	.short	0x00ff


	//----- nvinfo : EIATTR_NUM_BARRIERS
	.align		4
        /*0020*/ 	.byte	0x02, 0x4c
        /*0022*/ 	.byte	0x01
	.zero		1


	//----- nvinfo : EIATTR_MERCURY_ISA_VERSION
	.align		4
        /*0024*/ 	.byte	0x03, 0x5f
        /*0026*/ 	.short	0x0101


	//----- nvinfo : EIATTR_COOP_GROUP_MASK_REGIDS
	.align		4
        /*0028*/ 	.byte	0x04, 0x29
        /*002a*/ 	.short	(.L_1879 - .L_1878)


	//   ....[0]....
.L_1878:
        /*002c*/ 	.word	0xffffffff


	//   ....[1]....
        /*0030*/ 	.word	0xffffffff


	//   ....[2]....
        /*0034*/ 	.word	0xffffffff


	//   ....[3]....
        /*0038*/ 	.word	0xffffffff


	//   ....[4]....
        /*003c*/ 	.word	0xffffffff


	//   ....[5]....
        /*0040*/ 	.word	0xffffffff


	//   ....[6]....
        /*0044*/ 	.word	0xffffffff


	//   ....[7]....
        /*0048*/ 	.word	0xffffffff


	//   ....[8]....
        /*004c*/ 	.word	0xffffffff


	//   ....[9]....
        /*0050*/ 	.word	0xffffffff


	//   ....[10]....
        /*0054*/ 	.word	0xffffffff


	//   ....[11]....
        /*0058*/ 	.word	0xffffffff


	//   ....[12]....
        /*005c*/ 	.word	0xffffffff


	//   ....[13]....
        /*0060*/ 	.word	0xffffffff


	//   ....[14]....
        /*0064*/ 	.word	0xffffffff


	//   ....[15]....
        /*0068*/ 	.word	0xffffffff


	//   ....[16]....
        /*006c*/ 	.word	0xffffffff


	//   ....[17]....
        /*0070*/ 	.word	0xffffffff


	//   ....[18]....
        /*0074*/ 	.word	0xffffffff


	//   ....[19]....
        /*0078*/ 	.word	0xffffffff


	//   ....[20]....
        /*007c*/ 	.word	0xffffffff


	//   ....[21]....
        /*0080*/ 	.word	0xffffffff


	//   ....[22]....
        /*0084*/ 	.word	0xffffffff


	//   ....[23]....
        /*0088*/ 	.word	0xffffffff


	//   ....[24]....
        /*008c*/ 	.word	0xffffffff


	//   ....[25]....
        /*0090*/ 	.word	0xffffffff


	//   ....[26]....
        /*0094*/ 	.word	0xffffffff


	//   ....[27]....
        /*0098*/ 	.word	0xffffffff


	//   ....[28]....
        /*009c*/ 	.word	0xffffffff


	//   ....[29]....
        /*00a0*/ 	.word	0xffffffff


	//   ....[30]....
        /*00a4*/ 	.word	0xffffffff


	//   ....[31]....
        /*00a8*/ 	.word	0xffffffff


	//   ....[32]....
        /*00ac*/ 	.word	0xffffffff


	//   ....[33]....
        /*00b0*/ 	.word	0xffffffff


	//   ....[34]....
        /*00b4*/ 	.word	0xffffffff


	//   ....[35]....
        /*00b8*/ 	.word	0xffffffff


	//   ....[36]....
        /*00bc*/ 	.word	0xffffffff


	//   ....[37]....
        /*00c0*/ 	.word	0xffffffff


	//   ....[38]....
        /*00c4*/ 	.word	0xffffffff


	//   ....[39]....
        /*00c8*/ 	.word	0xffffffff


	//   ....[40]....
        /*00cc*/ 	.word	0xffffffff


	//   ....[41]....
        /*00d0*/ 	.word	0xffffffff


	//   ....[42]....
        /*00d4*/ 	.word	0xffffffff


	//   ....[43]....
        /*00d8*/ 	.word	0xffffffff


	//   ....[44]....
        /*00dc*/ 	.word	0xffffffff


	//   ....[45]....
        /*00e0*/ 	.word	0xffffffff


	//   ....[46]....
        /*00e4*/ 	.word	0xffffffff


	//   ....[47]....
        /*00e8*/ 	.word	0xffffffff


	//   ....[48]....
        /*00ec*/ 	.word	0xffffffff


	//   ....[49]....
        /*00f0*/ 	.word	0xffffffff


	//   ....[50]....
        /*00f4*/ 	.word	0xffffffff


	//   ....[51]....
        /*00f8*/ 	.word	0xffffffff


	//   ....[52]....
        /*00fc*/ 	.word	0xffffffff


	//   ....[53]....
        /*0100*/ 	.word	0x05000046


	//   ....[54]....
        /*0104*/ 	.word	0x05000046


	//   ....[55]....
        /*0108*/ 	.word	0x05000046


	//   ....[56]....
        /*010c*/ 	.word	0x05000046


	//   ....[57]....
        /*0110*/ 	.word	0x05000046


	//   ....[58]....
        /*0114*/ 	.word	0x05000046


	//   ....[59]....
        /*0118*/ 	.word	0x05000046


	//   ....[60]....
        /*011c*/ 	.word	0x05000046


	//   ....[61]....
        /*0120*/ 	.word	0x05000046


	//   ....[62]....
        /*0124*/ 	.word	0x05000046


	//   ....[63]....
        /*0128*/ 	.word	0x05000046


	//   ....[64]....
        /*012c*/ 	.word	0x05000046


	//   ....[65]....
        /*0130*/ 	.word	0x05000046


	//   ....[66]....
        /*0134*/ 	.word	0x05000046


	//   ....[67]....
        /*0138*/ 	.word	0x05000046


	//   ....[68]....
        /*013c*/ 	.word	0x05000046


	//   ....[69]....
        /*0140*/ 	.word	0x05000046


	//   ....[70]....
        /*0144*/ 	.word	0x05000046


	//   ....[71]....
        /*0148*/ 	.word	0x05000046


	//   ....[72]....
        /*014c*/ 	.word	0x05000046


	//   ....[73]....
        /*0150*/ 	.word	0x05000046


	//   ....[74]....
        /*0154*/ 	.word	0x05000046


	//   ....[75]....
        /*0158*/ 	.word	0x05000046


	//   ....[76]....
        /*015c*/ 	.word	0x05000046


	//   ....[77]....
        /*0160*/ 	.word	0x05000046


	//   ....[78]....
        /*0164*/ 	.word	0x05000046


	//   ....[79]....
        /*0168*/ 	.word	0x05000046


	//   ....[80]....
        /*016c*/ 	.word	0x05000046


	//   ....[81]....
        /*0170*/ 	.word	0x05000046


	//   ....[82]....
        /*0174*/ 	.word	0x05000046


	//   ....[83]....
        /*0178*/ 	.word	0x05000046


	//   ....[84]....
        /*017c*/ 	.word	0x05000046


	//----- nvinfo : EIATTR_COOP_GROUP_INSTR_OFFSETS
	.align		4
.L_1879:
        /*0180*/ 	.byte	0x04, 0x28
        /*0182*/ 	.short	(.L_1881 - .L_1880)


	//   ....[0]....
.L_1880:
        /*0184*/ 	.word	0x00001480


	//   ....[1]....
        /*0188*/ 	.word	0x00001a70


	//   ....[2]....
        /*018c*/ 	.word	0x00001f50


	//   ....[3]....
        /*0190*/ 	.word	0x00005390


	//   ....[4]....
        /*0194*/ 	.word	0x00005d10


	//   ....[5]....
        /*0198*/ 	.word	0x000068e0


	//   ....[6]....
        /*019c*/ 	.word	0x00006900


	//   ....[7]....
        /*01a0*/ 	.word	0x00006930


	//   ....[8]....
        /*01a4*/ 	.word	0x00006950


	//   ....[9]....
        /*01a8*/ 	.word	0x00006980


	//   ....[10]....
        /*01ac*/ 	.word	0x000069a0


	//   ....[11]....
        /*01b0*/ 	.word	0x000069d0


	//   ....[12]....
        /*01b4*/ 	.word	0x000069f0


	//   ....[13]....
        /*01b8*/ 	.word	0x00006a20


	//   ....[14]....
        /*01bc*/ 	.word	0x00006a30


	//   ....[15]....
        /*01c0*/ 	.word	0x00006ad0


	//   ....[16]....
        /*01c4*/ 	.word	0x00006ae0


	//   ....[17]....
        /*01c8*/ 	.word	0x00006af0


	//   ....[18]....
        /*01cc*/ 	.word	0x00006b00


	//   ....[19]....
        /*01d0*/ 	.word	0x00006fe0


	//   ....[20]....
        /*01d4*/ 	.word	0x00006ff0


	//   ....[21]....
        /*01d8*/ 	.word	0x00007000


	//   ....[22]....
        /*01dc*/ 	.word	0x00007010


	//   ....[23]....
        /*01e0*/ 	.word	0x00007040


	//   ....[24]....
        /*01e4*/ 	.word	0x00007050


	//   ....[25]....
        /*01e8*/ 	.word	0x00007080


	//   ....[26]....
        /*01ec*/ 	.word	0x00007090


	//   ....[27]....
        /*01f0*/ 	.word	0x000070c0


	//   ....[28]....
        /*01f4*/ 	.word	0x000070d0


	//   ....[29]....
        /*01f8*/ 	.word	0x00007100


	//   ....[30]....
        /*01fc*/ 	.word	0x00007110


	//   ....[31]....
        /*0200*/ 	.word	0x00007140


	//   ....[32]....
        /*0204*/ 	.word	0x00007150


	//   ....[33]....
        /*0208*/ 	.word	0x00007160


	//   ....[34]....
        /*020c*/ 	.word	0x00007170


	//   ....[35]....
        /*0210*/ 	.word	0x00008b80


	//   ....[36]....
        /*0214*/ 	.word	0x00008d50


	//   ....[37]....
        /*0218*/ 	.word	0x00008f20


	//   ....[38]....
        /*021c*/ 	.word	0x000090f0


	//   ....[39]....
        /*0220*/ 	.word	0x00009190


	//   ....[40]....
        /*0224*/ 	.word	0x000098f0


	//   ....[41]....
        /*0228*/ 	.word	0x0000a2a0


	//   ....[42]....
        /*022c*/ 	.word	0x0000af00


	//   ....[43]....
        /*0230*/ 	.word	0x0000b540


	//   ....[44]....
        /*0234*/ 	.word	0x0000b580


	//   ....[45]....
        /*0238*/ 	.word	0x0000b5e0


	//   ....[46]....
        /*023c*/ 	.word	0x0000b650


	//   ....[47]....
        /*0240*/ 	.word	0x0000b670


	//   ....[48]....
        /*0244*/ 	.word	0x0000b7c0


	//   ....[49]....
        /*0248*/ 	.word	0x0000b800


	//   ....[50]....
        /*024c*/ 	.word	0x0000b860


	//   ....[51]....
        /*0250*/ 	.word	0x0000b8b0


	//   ....[52]....
        /*0254*/ 	.word	0x0000b8e0


	//   ....[53]....
        /*0258*/ 	.word	0x0000bc60


	//   ....[54]....
        /*025c*/ 	.word	0x0000bcb0


	//   ....[55]....
        /*0260*/ 	.word	0x0000bd30


	//   ....[56]....
        /*0264*/ 	.word	0x0000bd80


	//   ....[57]....
        /*0268*/ 	.word	0x0000be00


	//   ....[58]....
        /*026c*/ 	.word	0x0000be50


	//   ....[59]....
        /*0270*/ 	.word	0x0000bed0


	//   ....[60]....
        /*0274*/ 	.word	0x0000bf20


	//   ....[61]....
        /*0278*/ 	.word	0x0000bfa0


	//   ....[62]....
        /*027c*/ 	.word	0x0000bff0


	//   ....[63]....
        /*0280*/ 	.word	0x0000c080


	//   ....[64]....
        /*0284*/ 	.word	0x0000c120


	//   ....[65]....
        /*0288*/ 	.word	0x0000c1c0


	//   ....[66]....
        /*028c*/ 	.word	0x0000c280


	//   ....[67]....
        /*0290*/ 	.word	0x0000c2b0


	//   ....[68]....
        /*0294*/ 	.word	0x0000c310


	//   ....[69]....
        /*0298*/ 	.word	0x0000c3c0


	//   ....[70]....
        /*029c*/ 	.word	0x0000c410


	//   ....[71]....
        /*02a0*/ 	.word	0x0000c490


	//   ....[72]....
        /*02a4*/ 	.word	0x0000c4e0


	//   ....[73]....
        /*02a8*/ 	.word	0x0000c560


	//   ....[74]....
        /*02ac*/ 	.word	0x0000c5b0


	//   ....[75]....
        /*02b0*/ 	.word	0x0000c630


	//   ....[76]....
        /*02b4*/ 	.word	0x0000c680


	//   ....[77]....
        /*02b8*/ 	.word	0x0000c700


	//   ....[78]....
        /*02bc*/ 	.word	0x0000c750


	//   ....[79]....
        /*02c0*/ 	.word	0x0000c7e0


	//   ....[80]....
        /*02c4*/ 	.word	0x0000c830


	//   ....[81]....
        /*02c8*/ 	.word	0x0000c880


	//   ....[82]....
        /*02cc*/ 	.word	0x0000c8d0


	//   ....[83]....
        /*02d0*/ 	.word	0x0000c910


	//   ....[84]....
        /*02d4*/ 	.word	0x0000c960


	//----- nvinfo : EIATTR_EXIT_INSTR_OFFSETS
	.align		4
.L_1881:
        /*02d8*/ 	.byte	0x04, 0x1c
        /*02da*/ 	.short	(.L_1883 - .L_1882)


	//   ....[0]....
.L_1882:
        /*02dc*/ 	.word	0x0000ba20


	//   ....[1]....
        /*02e0*/ 	.word	0x0000bc00


	//----- nvinfo : EIATTR_MAX_THREADS
	.align		4
.L_1883:
        /*02e4*/ 	.byte	0x04, 0x05
        /*02e6*/ 	.short	(.L_1885 - .L_1884)
.L_1884:
        /*02e8*/ 	.word	0x00000040
        /*02ec*/ 	.word	0x00000001
        /*02f0*/ 	.word	0x00000001


	//----- nvinfo : EIATTR_CRS_STACK_SIZE
	.align		4
.L_1885:
        /*02f4*/ 	.byte	0x04, 0x1e
        /*02f6*/ 	.short	(.L_1887 - .L_1886)
.L_1886:
        /*02f8*/ 	.word	0x00000000


	//----- nvinfo : EIATTR_CBANK_PARAM_SIZE
	.align		4
.L_1887:
        /*02fc*/ 	.byte	0x03, 0x19
        /*02fe*/ 	.short	0x01f0


	//----- nvinfo : EIATTR_PARAM_CBANK
	.align		4
        /*0300*/ 	.byte	0x04, 0x0a
        /*0302*/ 	.short	(.L_1889 - .L_1888)
	.align		4
.L_1888:
        /*0304*/ 	.word	index@(.nv.constant0._Z25selective_scan_bwd_kernelI32Selective_Scan_bwd_kernel_traitsILi64ELi16ELb0ELb1ELb1ELb1ELb0EN3c104HalfEfEEv12SSMParamsBwd)
        /*0308*/ 	.short	0x0210
        /*030a*/ 	.short	0x01f0


	//----- nvinfo : EIATTR_SW_WAR
	.align		4
.L_1889:
        /*030c*/ 	.byte	0x04, 0x36
        /*030e*/ 	.short	(.L_1891 - .L_1890)
.L_1890:
        /*0310*/ 	.word	0x00000008
.L_1891:


//--------------------- .nv.info._Z25selective_scan_bwd_kernelI32Selective_Scan_bwd_kernel_traitsILi64ELi16ELb0ELb1ELb1ELb1ELb1EN3c104HalfEfEEv12SSMParamsBwd --------------------------
	.section	.nv.info._Z25selective_scan_bwd_kernelI32Selective_Scan_bwd_kernel_traitsILi64ELi16ELb0ELb1ELb1ELb1ELb1EN3c104HalfEfEEv12SSMParamsBwd,"",@"SHT_CUDA_INFO"
	.sectionflags	@""
	.align	4


	//----- nvinfo : EIATTR_CUDA_API_VERSION
	.align		4
        /*0000*/ 	.byte	0x04, 0x37
        /*0002*/ 	.short	(.L_1893 - .L_1892)
.L_1892:
        /*0004*/ 	.word	0x00000082


	//----- nvinfo : EIATTR_KPARAM_INFO
	.align		4
.L_1893:
        /*0008*/ 	.byte	0x04, 0x17
        /*000a*/ 	.short	(.L_1895 - .L_1894)
.L_1894:
        /*000c*/ 	.word	0x00000000
        /*0010*/ 	.short	0x0000
        /*0012*/ 	.short	0x0000
        /*0014*/ 	.byte	0x00, 0xf0, 0xc1, 0x07


	//----- nvinfo : EIATTR_SPARSE_MMA_MASK
	.align		4
.L_1895:
        /*0018*/ 	.byte	0x03, 0x50
        /*001a*/ 	.short	0x0000


	//----- nvinfo : EIATTR_MAXREG_COUNT
	.align		4
        /*001c*/ 	.byte	0x03, 0x1b
        /*001e*/ 	.short	0x00ff


	//----- nvinfo : EIATTR_NUM_BARRIERS
	.align		4
        /*0020*/ 	.byte	0x02, 0x4c
        /*0022*/ 	.byte	0x01
	.zero		1


	//----- nvinfo : EIATTR_ANNOTATIONS
	.align		4
        /*0024*/ 	.byte	0x04, 0x55
        /*0026*/ 	.short	(.L_1897 - .L_1896)


	//   ....[0]....
.L_1896:
        /*0028*/ 	.word	0x00000001
        /*002c*/ 	.byte	0xa0, 0x02, 0x00, 0x00, 0x01, 0x00, 0x00, 0x00, 0xd0, 0x02, 0x00, 0x00, 0x01, 0x00, 0x00, 0x00
        /*003c*/ 	.byte	0x80, 0x0a, 0x00, 0x00, 0x01, 0x00, 0x00, 0x00, 0xb0, 0x0a, 0x00, 0x00, 0x01, 0x00, 0x00, 0x00
        /*004c*/ 	.byte	0xf0, 0x73, 0x00, 0x00, 0x01, 0x00, 0x00, 0x00, 0xc0, 0x77, 0x00, 0x00, 0x01, 0x00, 0x00, 0x00
        /*005c*/ 	.byte	0x00, 0xd4, 0x00, 0x00, 0x01, 0x00, 0x00, 0x00, 0x70, 0xdc, 0x00, 0x00, 0x01, 0x00, 0x00, 0x00
        /*006c*/ 	.byte	0x50, 0xe1, 0x00, 0x00, 0x01, 0x00, 0x00, 0x00, 0xd0, 0xe3, 0x00, 0x00


	//----- nvinfo : EIATTR_MERCURY_ISA_VERSION
	.align		4
.L_1897:
        /*0078*/ 	.byte	0x03, 0x5f
        /*007a*/ 	.short	0x0101


	//----- nvinfo : EIATTR_COOP_GROUP_MASK_REGIDS
	.align		4
        /*007c*/ 	.byte	0x04, 0x29
        /*007e*/ 	.short	(.L_1899 - .L_1898)


	//   ....[0]....
.L_1898:
        /*0080*/ 	.word	0xffffffff


	//   ....[1]....
        /*0084*/ 	.word	0xffffffff


	//   ....[2]....
        /*0088*/ 	.word	0xffffffff


	//   ....[3]....
        /*008c*/ 	.word	0xffffffff


	//   ....[4]....
        /*0090*/ 	.word	0xffffffff


	//   ....[5]....
        /*0094*/ 	.word	0xffffffff


	//   ....[6]....
        /*0098*/ 	.word	0xffffffff


	//   ....[7]....
        /*009c*/ 	.word	0xffffffff


	//   ....[8]....
        /*00a0*/ 	.word	0xffffffff


	//   ....[9]....
        /*00a4*/ 	.word	0xffffffff


	//   ....[10]....
        /*00a8*/ 	.word	0xffffffff


	//   ....[11]....
        /*00ac*/ 	.word	0xffffffff


	//   ....[12]....
        /*00b0*/ 	.word	0xffffffff


	//   ....[13]....
        /*00b4*/ 	.word	0xffffffff


	//   ....[14]....
        /*00b8*/ 	.word	0xffffffff


	//   ....[15]....
        /*00bc*/ 	.word	0xffffffff


	//   ....[16]....
        /*00c0*/ 	.word	0xffffffff


	//   ....[17]....
        /*00c4*/ 	.word	0xffffffff


	//   ....[18]....
        /*00c8*/ 	.word	0xffffffff


	//   ....[19]....
        /*00cc*/ 	.word	0xffffffff


	//   ....[20]....
        /*00d0*/ 	.word	0xffffffff


	//   ....[21]....
        /*00d4*/ 	.word	0xffffffff


	//   ....[22]....
        /*00d8*/ 	.word	0xffffffff


	//   ....[23]....
        /*00dc*/ 	.word	0xffffffff


	//   ....[24]....
        /*00e0*/ 	.word	0xffffffff


	//   ....[25]....
        /*00e4*/ 	.word	0xffffffff


	//   ....[26]....
        /*00e8*/ 	.word	0xffffffff


	//   ....[27]....
        /*00ec*/ 	.word	0xffffffff


	//   ....[28]....
        /*00f0*/ 	.word	0xffffffff


	//   ....[29]....
        /*00f4*/ 	.word	0xffffffff


	//   ....[30]....
        /*00f8*/ 	.word	0xffffffff


	//   ....[31]....
        /*00fc*/ 	.word	0xffffffff


	//   ....[32]....
        /*0100*/ 	.word	0xffffffff


	//   ....[33]....
        /*0104*/ 	.word	0xffffffff


	//   ....[34]....
        /*0108*/ 	.word	0xffffffff


	//   ....[35]....
        /*010c*/ 	.word	0xffffffff


	//   ....[36]....
        /*0110*/ 	.word	0xffffffff


	//   ....[37]....
        /*0114*/ 	.word	0xffffffff


	//   ....[38]....
        /*0118*/ 	.word	0xffffffff


	//   ....[39]....
        /*011c*/ 	.word	0xffffffff


	//   ....[40]....
        /*0120*/ 	.word	0xffffffff


	//   ....[41]....
        /*0124*/ 	.word	0xffffffff


	//   ....[42]....
        /*0128*/ 	.word	0xffffffff


	//   ....[43]....
        /*012c*/ 	.word	0xffffffff


	//   ....[44]....
        /*0130*/ 	.word	0xffffffff


	//   ....[45]....
        /*0134*/ 	.word	0xffffffff


	//   ....[46]....
        /*0138*/ 	.word	0xffffffff


	//   ....[47]....
        /*013c*/ 	.word	0xffffffff


	//   ....[48]....
        /*0140*/ 	.word	0xffffffff


	//   ....[49]....
        /*0144*/ 	.word	0xffffffff


	//   ....[50]....
        /*0148*/ 	.word	0xffffffff


	//   ....[51]....
        /*014c*/ 	.word	0xffffffff


	//   ....[52]....
        /*0150*/ 	.word	0xffffffff


	//   ....[53]....
        /*0154*/ 	.word	0xffffffff


	//   ....[54]....
        /*0158*/ 	.word	0xffffffff


	//   ....[55]....
        /*015c*/ 	.word	0xffffffff


	//   ....[56]....
        /*0160*/ 	.word	0xffffffff


	//   ....[57]....
        /*0164*/ 	.word	0x05000046


	//   ....[58]....
        /*0168*/ 	.word	0x05000046


	//   ....[59]....
        /*016c*/ 	.word	0x05000046


	//   ....[60]....
        /*0170*/ 	.word	0x05000046


	//   ....[61]....
        /*0174*/ 	.word	0x05000046


	//   ....[62]....
        /*0178*/ 	.word	0x05000046


	//   ....[63]....
        /*017c*/ 	.word	0x05000046


	//   ....[64]....
        /*0180*/ 	.word	0x05000046


	//   ....[65]....
        /*0184*/ 	.word	0x05000046


	//   ....[66]....
        /*0188*/ 	.word	0x05000046


	//   ....[67]....
        /*018c*/ 	.word	0x05000046


	//   ....[68]....
        /*0190*/ 	.word	0x05000046


	//   ....[69]....
        /*0194*/ 	.word	0x05000046


	//   ....[70]....
        /*0198*/ 	.word	0x05000046


	//   ....[71]....
        /*019c*/ 	.word	0x05000046


	//   ....[72]....
        /*01a0*/ 	.word	0x05000046


	//   ....[73]....
        /*01a4*/ 	.word	0x05000046


	//   ....[74]....
        /*01a8*/ 	.word	0x05000046


	//   ....[75]....
        /*01ac*/ 	.word	0x05000046


	//   ....[76]....
        /*01b0*/ 	.word	0x05000046


	//   ....[77]....
        /*01b4*/ 	.word	0x05000046


	//   ....[78]....
        /*01b8*/ 	.word	0x05000046


	//   ....[79]....
        /*01bc*/ 	.word	0x05000046


	//   ....[80]....
        /*01c0*/ 	.word	0x05000046


	//   ....[81]....
        /*01c4*/ 	.word	0x05000046


	//   ....[82]....
        /*01c8*/ 	.word	0x05000046


	//   ....[83]....
        /*01cc*/ 	.word	0x05000046


	//   ....[84]....
        /*01d0*/ 	.word	0x05000046


	//   ....[85]....
        /*01d4*/ 	.word	0x05000046


	//   ....[86]....
        /*01d8*/ 	.word	0x05000046


	//   ....[87]....
        /*01dc*/ 	.word	0x05000046


	//   ....[88]....
        /*01e0*/ 	.word	0x05000046


	//----- nvinfo : EIATTR_COOP_GROUP_INSTR_OFFSETS
	.align		4
.L_1899:
        /*01e4*/ 	.byte	0x04, 0x28
        /*01e6*/ 	.short	(.L_1901 - .L_1900)


	//   ....[0]....
.L_1900:
        /*01e8*/ 	.word	0x000016f0


	//   ....[1]....
        /*01ec*/ 	.word	0x00001d50


	//   ....[2]....
        /*01f0*/ 	.word	0x000022a0


	//   ....[3]....
        /*01f4*/ 	.word	0x000050f0


	//   ....[4]....
        /*01f8*/ 	.word	0x000057c0


	//   ....[5]....
        /*01fc*/ 	.word	0x000063b0


	//   ....[6]....
        /*0200*/ 	.word	0x00006f10


	//   ....[7]....
        /*0204*/ 	.word	0x00008070


	//   ....[8]....
        /*0208*/ 	.word	0x000088e0


	//   ....[9]....
        /*020c*/ 	.word	0x00009630


	//   ....[10]....
        /*0210*/ 	.word	0x00009650


	//   ....[11]....
        /*0214*/ 	.word	0x00009680


	//   ....[12]....
        /*0218*/ 	.word	0x000096a0


	//   ....[13]....
        /*021c*/ 	.word	0x000096d0


	//   ....[14]....
        /*0220*/ 	.word	0x000096f0


	//   ....[15]....
        /*0224*/ 	.word	0x00009720


	//   ....[16]....
        /*0228*/ 	.word	0x00009740


	//   ....[17]....
        /*022c*/ 	.word	0x00009770


	//   ....[18]....
        /*0230*/ 	.word	0x00009780


	//   ....[19]....
        /*0234*/ 	.word	0x00009820


	//   ....[20]....
        /*0238*/ 	.word	0x00009830


	//   ....[21]....
        /*023c*/ 	.word	0x00009840


	//   ....[22]....
        /*0240*/ 	.word	0x00009850


	//   ....[23]....
        /*0244*/ 	.word	0x00009d30


	//   ....[24]....
        /*0248*/ 	.word	0x00009d40


	//   ....[25]....
        /*024c*/ 	.word	0x00009d50


	//   ....[26]....
        /*0250*/ 	.word	0x00009d60


	//   ....[27]....
        /*0254*/ 	.word	0x00009d90


	//   ....[28]....
        /*0258*/ 	.word	0x00009da0


	//   ....[29]....
        /*025c*/ 	.word	0x00009dd0


	//   ....[30]....
        /*0260*/ 	.word	0x00009de0


	//   ....[31]....
        /*0264*/ 	.word	0x00009e10


	//   ....[32]....
        /*0268*/ 	.word	0x00009e20


	//   ....[33]....
        /*026c*/ 	.word	0x00009e50


	//   ....[34]....
        /*0270*/ 	.word	0x00009e60


	//   ....[35]....
        /*0274*/ 	.word	0x00009e90


	//   ....[36]....
        /*0278*/ 	.word	0x00009ea0


	//   ....[37]....
        /*027c*/ 	.word	0x00009eb0


	//   ....[38]....
        /*0280*/ 	.word	0x00009ec0


	//   ....[39]....
        /*0284*/ 	.word	0x0000b970


	//   ....[40]....
        /*0288*/ 	.word	0x0000bb40


	//   ....[41]....
        /*028c*/ 	.word	0x0000bd10


	//   ....[42]....
        /*0290*/ 	.word	0x0000bee0


	//   ....[43]....
        /*0294*/ 	.word	0x0000bf10


	//   ....[44]....
        /*0298*/ 	.word	0x0000c6f0


	//   ....[45]....
        /*029c*/ 	.word	0x0000cea0


	//   ....[46]....
        /*02a0*/ 	.word	0x0000daf0


	//   ....[47]....
        /*02a4*/ 	.word	0x0000e1e0


	//   ....[48]....
        /*02a8*/ 	.word	0x0000e200


	//   ....[49]....
        /*02ac*/ 	.word	0x0000e230


	//   ....[50]....
        /*02b0*/ 	.word	0x0000e270


	//   ....[51]....
        /*02b4*/ 	.word	0x0000e290


	//   ....[52]....
        /*02b8*/ 	.word	0x0000e440


	//   ....[53]....
        /*02bc*/ 	.word	0x0000e460


	//   ....[54]....
        /*02c0*/ 	.word	0x0000e490


	//   ....[55]....
        /*02c4*/ 	.word	0x0000e4e0


	//   ....[56]....
        /*02c8*/ 	.word	0x0000e510


	//   ....[57]....
        /*02cc*/ 	.word	0x0000e890


	//   ....[58]....
        /*02d0*/ 	.word	0x0000e8e0


	//   ....[59]....
        /*02d4*/ 	.word	0x0000e960


	//   ....[60]....
        /*02d8*/ 	.word	0x0000e9b0


	//   ....[61]....
        /*02dc*/ 	.word	0x0000ea30


	//   ....[62]....
        /*02e0*/ 	.word	0x0000ea80


	//   ....[63]....
        /*02e4*/ 	.word	0x0000eb00


	//   ....[64]....
        /*02e8*/ 	.word	0x0000eb50


	//   ....[65]....
        /*02ec*/ 	.word	0x0000ebd0


	//   ....[66]....
        /*02f0*/ 	.word	0x0000ec20


	//   ....[67]....
        /*02f4*/ 	.word	0x0000ecb0


	//   ....[68]....
        /*02f8*/ 	.word	0x0000ed50


	//   ....[69]....
        /*02fc*/ 	.word	0x0000edf0


	//   ....[70]....
        /*0300*/ 	.word	0x0000eeb0


	//   ....[71]....
        /*0304*/ 	.word	0x0000eee0


	//   ....[72]....
        /*0308*/ 	.word	0x0000ef40


	//   ....[73]....
        /*030c*/ 	.word	0x0000eff0


	//   ....[74]....
        /*0310*/ 	.word	0x0000f040


	//   ....[75]....
        /*0314*/ 	.word	0x0000f0c0


	//   ....[76]....
        /*0318*/ 	.word	0x0000f110


	//   ....[77]....
        /*031c*/ 	.word	0x0000f190


	//   ....[78]....
        /*0320*/ 	.word	0x0000f1e0


	//   ....[79]....
        /*0324*/ 	.word	0x0000f260


	//   ....[80]....
        /*0328*/ 	.word	0x0000f2b0


	//   ....[81]....
        /*032c*/ 	.word	0x0000f330


	//   ....[82]....
        /*0330*/ 	.word	0x0000f380


	//   ....[83]....
        /*0334*/ 	.word	0x0000f410


	//   ....[84]....
        /*0338*/ 	.word	0x0000f460


	//   ....[85]....
        /*033c*/ 	.word	0x0000f4b0


	//   ....[86]....
        /*0340*/ 	.word	0x0000f500


	//   ....[87]....
        /*0344*/ 	.word	0x0000f540


	//   ....[88]....
        /*0348*/ 	.word	0x0000f590


	//----- nvinfo : EIATTR_EXIT_INSTR_OFFSETS
	.align		4
.L_1901:
        /*034c*/ 	.byte	0x04, 0x1c
        /*034e*/ 	.short	(.L_1903 - .L_1902)


	//   ....[0]....
.L_1902:
        /*0350*/ 	.word	0x0000e650


	//   ....[1]....
        /*0354*/ 	.word	0x0000e830


	//----- nvinfo : EIATTR_MAX_THREADS
	.align		4
.L_1903:
        /*0358*/ 	.byte	0x04, 0x05
        /*035a*/ 	.short	(.L_1905 - .L_1904)
.L_1904:
        /*035c*/ 	.word	0x00000040
        /*0360*/ 	.word	0x00000001
        /*0364*/ 	.word	0x00000001


	//----- nvinfo : EIATTR_CRS_STACK_SIZE
	.align		4
.L_1905:
        /*0368*/ 	.byte	0x04, 0x1e
        /*036a*/ 	.short	(.L_1907 - .L_1906)
.L_1906:
        /*036c*/ 	.word	0x00000000


	//----- nvinfo : EIATTR_CBANK_PARAM_SIZE
	.align		4
.L_1907:
        /*0370*/ 	.byte	0x03, 0x19
        /*0372*/ 	.short	0x01f0


	//----- nvinfo : EIATTR_PARAM_CBANK
	.align		4
        /*0374*/ 	.byte	0x04, 0x0a
        /*0376*/ 	.short	(.L_1909 - .L_1908)
	.align		4
.L_1908:
        /*0378*/ 	.word	index@(.nv.constant0._Z25selective_scan_bwd_kernelI32Selective_Scan_bwd_kernel_traitsILi64ELi16ELb0ELb1ELb1ELb1ELb1EN3c104HalfEfEEv12SSMParamsBwd)
        /*037c*/ 	.short	0x0210
        /*037e*/ 	.short	0x01f0


	//----- nvinfo : EIATTR_SW_WAR
	.align		4
.L_1909:
        /*0380*/ 	.byte	0x04, 0x36
        /*0382*/ 	.short	(.L_1911 - .L_1910)
.L_1910:
        /*0384*/ 	.word	0x00000008
.L_1911:


//--------------------- .nv.info._Z25selective_scan_bwd_kernelI32Selective_Scan_bwd_kernel_traitsILi64ELi16ELb1ELb0ELb0ELb0ELb0EN3c104HalfEfEEv12SSMParamsBwd --------------------------
	.section	.nv.info._Z25selective_scan_bwd_kernelI32Selective_Scan_bwd_kernel_traitsILi64ELi16ELb1ELb0ELb0ELb0ELb0EN3c104HalfEfEEv12SSMParamsBwd,"",@"SHT_CUDA_INFO"
	.sectionflags	@""
	.align	4


	//----- nvinfo : EIATTR_CUDA_API_VERSION
	.align		4
        /*0000*/ 	.byte	0x04, 0x37
        /*0002*/ 	.short	(.L_1913 - .L_1912)
.L_1912:
        /*0004*/ 	.word	0x00000082


	//----- nvinfo : EIATTR_KPARAM_INFO
	.align		4
.L_1913:
        /*0008*/ 	.byte	0x04, 0x17
        /*000a*/ 	.short	(.L_1915 - .L_1914)
.L_1914:
        /*000c*/ 	.word	0x00000000
        /*0010*/ 	.short	0x0000
        /*0012*/ 	.short	0x0000
        /*0014*/ 	.byte	0x00, 0xf0, 0xc1, 0x07


	//----- nvinfo : EIATTR_SPARSE_MMA_MASK
	.align		4
.L_1915:
        /*0018*/ 	.byte	0x03, 0x50
        /*001a*/ 	.short	0x0000


	//----- nvinfo : EIATTR_MAXREG_COUNT
	.align		4
        /*001c*/ 	.byte	0x03, 0x1b
        /*001e*/ 	.short	0x00ff


	//----- nvinfo : EIATTR_NUM_BARRIERS
	.align		4
        /*0020*/ 	.byte	0x02, 0x4c
        /*0022*/ 	.byte	0x01
	.zero		1


	//----- nvinfo : EIATTR_MERCURY_ISA_VERSION
	.align		4
        /*0024*/ 	.byte	0x03, 0x5f
        /*0026*/ 	.short	0x0101


	//----- nvinfo : EIATTR_COOP_GROUP_MASK_REGIDS
	.align		4
        /*0028*/ 	.byte	0x04, 0x29
        /*002a*/ 	.short	(.L_1917 - .L_1916)


	//   ....[0]....
.L_1916:
        /*002c*/ 	.word	0xffffffff


	//   ....[1]....
        /*0030*/ 	.word	0xffffffff


	//   ....[2]....
        /*0034*/ 	.word	0xffffffff


	//   ....[3]....
        /*0038*/ 	.word	0xffffffff


	//   ....[4]....
        /*003c*/ 	.word	0xffffffff


	//   ....[5]....
        /*0040*/ 	.word	0xffffffff


	//   ....[6]....
        /*0044*/ 	.word	0xffffffff


	//   ....[7]....
        /*0048*/ 	.word	0xffffffff


	//   ....[8]....
        /*004c*/ 	.word	0xffffffff


	//   ....[9]....
        /*0050*/ 	.word	0xffffffff


	//   ....[10]....
        /*0054*/ 	.word	0xffffffff


	//   ....[11]....
        /*0058*/ 	.word	0xffffffff


	//   ....[12]....
        /*005c*/ 	.word	0xffffffff


	//   ....[13]....
        /*0060*/ 	.word	0xffffffff


	//   ....[14]....
        /*0064*/ 	.word	0xffffffff


	//   ....[15]....
        /*0068*/ 	.word	0xffffffff


	//   ....[16]....
        /*006c*/ 	.word	0xffffffff


	//   ....[17]....
        /*0070*/ 	.word	0xffffffff


	//   ....[18]....
        /*0074*/ 	.word	0xffffffff


	//   ....[19]....
        /*0078*/ 	.word	0xffffffff


	//   ....[20]....
        /*007c*/ 	.word	0xffffffff


	//   ....[21]....
        /*0080*/ 	.word	0xffffffff


	//   ....[22]....
        /*0084*/ 	.word	0xffffffff


	//   ....[23]....
        /*0088*/ 	.word	0xffffffff


	//   ....[24]....
        /*008c*/ 	.word	0xffffffff


	//   ....[25]....
        /*0090*/ 	.word	0xffffffff


	//   ....[26]....
        /*0094*/ 	.word	0xffffffff


	//   ....[27]....
        /*0098*/ 	.word	0xffffffff


	//   ....[28]....
        /*009c*/ 	.word	0xffffffff


	//   ....[29]....
        /*00a0*/ 	.word	0xffffffff


	//   ....[30]....
        /*00a4*/ 	.word	0xffffffff


	//   ....[31]....
        /*00a8*/ 	.word	0xffffffff


	//   ....[32]....
        /*00ac*/ 	.word	0xffffffff


	//   ....[33]....
        /*00b0*/ 	.word	0xffffffff


	//   ....[34]....
        /*00b4*/ 	.word	0xffffffff


	//   ....[35]....
        /*00b8*/ 	.word	0xffffffff


	//   ....[36]....
        /*00bc*/ 	.word	0xffffffff


	//   ....[37]....
        /*00c0*/ 	.word	0xffffffff


	//   ....[38]....
        /*00c4*/ 	.word	0xffffffff


	//   ....[39]....
        /*00c8*/ 	.word	0xffffffff


	//   ....[40]....
        /*00cc*/ 	.word	0xffffffff


	//   ....[41]....
        /*00d0*/ 	.word	0xffffffff


	//   ....[42]....
        /*00d4*/ 	.word	0xffffffff


	//   ....[43]....
        /*00d8*/ 	.word	0xffffffff


	//   ....[44]....
        /*00dc*/ 	.word	0xffffffff


	//   ....[45]....
        /*00e0*/ 	.word	0xffffffff


	//   ....[46]....
        /*00e4*/ 	.word	0xffffffff


	//   ....[47]....
        /*00e8*/ 	.word	0xffffffff


	//   ....[48]....
        /*00ec*/ 	.word	0xffffffff


	//   ....[49]....
        /*00f0*/ 	.word	0xffffffff


	//   ....[50]....
        /*00f4*/ 	.word	0xffffffff


	//   ....[51]....
        /*00f8*/ 	.word	0xffffffff


	//   ....[52]....
        /*00fc*/ 	.word	0xffffffff


	//   ....[53]....
        /*0100*/ 	.word	0xffffffff


	//   ....[54]....
        /*0104*/ 	.word	0xffffffff


	//   ....[55]....
        /*0108*/ 	.word	0x050000bf


	//   ....[56]....
        /*010c*/ 	.word	0x050000bf


	//   ....[57]....
        /*0110*/ 	.word	0x050000bf


	//   ....[58]....
        /*0114*/ 	.word	0x050000bf


	//   ....[59]....
        /*0118*/ 	.word	0x050000bf


	//   ....[60]....
        /*011c*/ 	.word	0x050000bf


	//   ....[61]....
        /*0120*/ 	.word	0x050000bf


	//   ....[62]....
        /*0124*/ 	.word	0x050000bf


	//   ....[63]....
        /*0128*/ 	.word	0x050000bf


	//   ....[64]....
        /*012c*/ 	.word	0x050000bf


	//   ....[65]....
        /*0130*/ 	.word	0x050000bf


	//   ....[66]....
        /*0134*/ 	.word	0x050000bf


	//   ....[67]....
        /*0138*/ 	.word	0x050000bf


	//   ....[68]....
        /*013c*/ 	.word	0x050000bf


	//   ....[69]....
        /*0140*/ 	.word	0x050000bf


	//   ....[70]....
        /*0144*/ 	.word	0x050000bf


	//   ....[71]....
        /*0148*/ 	.word	0x050000bf


	//   ....[72]....
        /*014c*/ 	.word	0x050000bf


	//   ....[73]....
        /*0150*/ 	.word	0x050000bf


	//   ....[74]....
        /*0154*/ 	.word	0x050000bf


	//   ....[75]....
        /*0158*/ 	.word	0x050000bf


	//   ....[76]....
        /*015c*/ 	.word	0x050000bf


	//   ....[77]....
        /*0160*/ 	.word	0x050000bf


	//   ....[78]....
        /*0164*/ 	.word	0x050000bf


	//   ....[79]....
        /*0168*/ 	.word	0x050000bf


	//   ....[80]....
        /*016c*/ 	.word	0x050000bf


	//   ....[81]....
        /*0170*/ 	.word	0x050000bf


	//   ....[82]....
        /*0174*/ 	.word	0x050000bf


	//   ....[83]....
        /*0178*/ 	.word	0x050000bf


	//   ....[84]....
        /*017c*/ 	.word	0x050000bf


	//   ....[85]....
        /*0180*/ 	.word	0x050000bf


	//   ....[86]....
        /*0184*/ 	.word	0x050000bf


	//----- nvinfo : EIATTR_COOP_GROUP_INSTR_OFFSETS
	.align		4
.L_1917:
        /*0188*/ 	.byte	0x04, 0x28
        /*018a*/ 	.short	(.L_1919 - .L_1918)


	//   ....[0]....
.L_1918:
        /*018c*/ 	.word	0x00000770


	//   ....[1]....
        /*0190*/ 	.word	0x00000800


	//   ....[2]....
        /*0194*/ 	.word	0x00000a30


	//   ....[3]....
        /*0198*/ 	.word	0x00001d10


	//   ....[4]....
        /*019c*/ 	.word	0x00001d30


	//   ....[5]....
        /*01a0*/ 	.word	0x00001d60


	//   ....[6]....
        /*01a4*/ 	.word	0x00001d80


	//   ....[7]....
        /*01a8*/ 	.word	0x00001db0


	//   ....[8]....
        /*01ac*/ 	.word	0x00001dd0


	//   ....[9]....
        /*01b0*/ 	.word	0x00001e00


	//   ....[10]....
        /*01b4*/ 	.word	0x00001e20


	//   ....[11]....
        /*01b8*/ 	.word	0x00001e50


	//   ....[12]....
        /*01bc*/ 	.word	0x00001e60


	//   ....[13]....
        /*01c0*/ 	.word	0x00001f00


	//   ....[14]....
        /*01c4*/ 	.word	0x00001f10


	//   ....[15]....
        /*01c8*/ 	.word	0x00001f20


	//   ....[16]....
        /*01cc*/ 	.word	0x00001f30


	//   ....[17]....
        /*01d0*/ 	.word	0x000023e0


	//   ....[18]....
        /*01d4*/ 	.word	0x000023f0


	//   ....[19]....
        /*01d8*/ 	.word	0x00002400


	//   ....[20]....
        /*01dc*/ 	.word	0x00002410


	//   ....[21]....
        /*01e0*/ 	.word	0x00002440


	//   ....[22]....
        /*01e4*/ 	.word	0x00002450


	//   ....[23]....
        /*01e8*/ 	.word	0x00002480


	//   ....[24]....
        /*01ec*/ 	.word	0x00002490


	//   ....[25]....
        /*01f0*/ 	.word	0x000024c0


	//   ....[26]....
        /*01f4*/ 	.word	0x000024d0


	//   ....[27]....
        /*01f8*/ 	.word	0x00002500


	//   ....[28]....
        /*01fc*/ 	.word	0x00002510


	//   ....[29]....
        /*0200*/ 	.word	0x00002540


	//   ....[30]....
        /*0204*/ 	.word	0x00002550


	//   ....[31]....
        /*0208*/ 	.word	0x00002560


	//   ....[32]....
        /*020c*/ 	.word	0x00002570


	//   ....[33]....
        /*0210*/ 	.word	0x00002890


	//   ....[34]....
        /*0214*/ 	.word	0x00002a30


	//   ....[35]....
        /*0218*/ 	.word	0x00002b80


	//   ....[36]....
        /*021c*/ 	.word	0x00002d50


	//   ....[37]....
        /*0220*/ 	.word	0x00002f60


	//   ....[38]....
        /*0224*/ 	.word	0x00003120


	//   ....[39]....
        /*0228*/ 	.word	0x00003180


	//   ....[40]....
        /*022c*/ 	.word	0x000031c0


	//   ....[41]....
        /*0230*/ 	.word	0x000032a0


	//   ....[42]....
        /*0234*/ 	.word	0x000032d0


	//   ....[43]....
        /*0238*/ 	.word	0x00003640


	//   ....[44]....
        /*023c*/ 	.word	0x000039a0


	//   ....[45]....
        /*0240*/ 	.word	0x00003aa0


	//   ....[46]....
        /*0244*/ 	.word	0x00003af0


	//   ....[47]....
        /*0248*/ 	.word	0x00003b60


	//   ....[48]....
        /*024c*/ 	.word	0x00003ba0


	//   ....[49]....
        /*0250*/ 	.word	0x00003bd0


	//   ....[50]....
        /*0254*/ 	.word	0x00003d00


	//   ....[51]....
        /*0258*/ 	.word	0x00003d40


	//   ....[52]....
        /*025c*/ 	.word	0x00003db0


	//   ....[53]....
        /*0260*/ 	.word	0x00003e00


	//   ....[54]....
        /*0264*/ 	.word	0x00003e20


	//   ....[55]....
        /*0268*/ 	.word	0x000045a0


	//   ....[56]....
        /*026c*/ 	.word	0x000045f0


	//   ....[57]....
        /*0270*/ 	.word	0x00004670


	//   ....[58]....
        /*0274*/ 	.word	0x000046c0


	//   ....[59]....
        /*0278*/ 	.word	0x00004740


	//   ....[60]....
        /*027c*/ 	.word	0x00004790


	//   ....[61]....
        /*0280*/ 	.word	0x00004810


	//   ....[62]....
        /*0284*/ 	.word	0x00004860


	//   ....[63]....
        /*0288*/ 	.word	0x000048e0


	//   ....[64]....
        /*028c*/ 	.word	0x00004930


	//   ....[65]....
        /*0290*/ 	.word	0x000049c0


	//   ....[66]....
        /*0294*/ 	.word	0x00004a60


	//   ....[67]....
        /*0298*/ 	.word	0x00004b00


	//   ....[68]....
        /*029c*/ 	.word	0x00004bc0


	//   ....[69]....
        /*02a0*/ 	.word	0x00004bf0


	//   ....[70]....
        /*02a4*/ 	.word	0x00004c50


	//   ....[71]....
        /*02a8*/ 	.word	0x00004d00


	//   ....[72]....
        /*02ac*/ 	.word	0x00004d50


	//   ....[73]....
        /*02b0*/ 	.word	0x00004dd0


	//   ....[74]....
        /*02b4*/ 	.word	0x00004e20


	//   ....[75]....
        /*02b8*/ 	.word	0x00004ea0


	//   ....[76]....
        /*02bc*/ 	.word	0x00004ef0


	//   ....[77]....
        /*02c0*/ 	.word	0x00004f70


	//   ....[78]....
        /*02c4*/ 	.word	0x00004fc0


	//   ....[79]....
        /*02c8*/ 	.word	0x00005040


	//   ....[80]....
        /*02cc*/ 	.word	0x00005090


	//   ....[81]....
        /*02d0*/ 	.word	0x00005120


	//   ....[82]....
        /*02d4*/ 	.word	0x00005170


	//   ....[83]....
        /*02d8*/ 	.word	0x000051a0


	//   ....[84]....
        /*02dc*/ 	.word	0x00005210


	//   ....[85]....
        /*02e0*/ 	.word	0x00005240


	//   ....[86]....
        /*02e4*/ 	.word	0x00005290


	//----- nvinfo : EIATTR_EXIT_INSTR_OFFSETS
	.align		4
.L_1919:
        /*02e8*/ 	.byte	0x04, 0x1c
        /*02ea*/ 	.short	(.L_1921 - .L_1920)


	//   ....[0]....
.L_1920:
        /*02ec*/ 	.word	0x00003f40


	//   ....[1]....
        /*02f0*/ 	.word	0x00004540


	//----- nvinfo : EIATTR_MAX_THREADS
	.align		4
.L_1921:
        /*02f4*/ 	.byte	0x04, 0x05
        /*02f6*/ 	.short	(.L_1923 - .L_1922)
.L_1922:
        /*02f8*/ 	.word	0x00000040
        /*02fc*/ 	.word	0x00000001
        /*0300*/ 	.word	0x00000001


	//----- nvinfo : EIATTR_CRS_STACK_SIZE
	.align		4
.L_1923:
        /*0304*/ 	.byte	0x04, 0x1e
        /*0306*/ 	.short	(.L_1925 - .L_1924)
.L_1924:
        /*0308*/ 	.word	0x00000000


	//----- nvinfo : EIATTR_CBANK_PARAM_SIZE
	.align		4
.L_1925:
        /*030c*/ 	.byte	0x03, 0x19
        /*030e*/ 	.short	0x01f0


	//----- nvinfo : EIATTR_PARAM_CBANK
	.align		4
        /*0310*/ 	.byte	0x04, 0x0a
        /*0312*/ 	.short	(.L_1927 - .L_1926)
	.align		4
.L_1926:
        /*0314*/ 	.word	index@(.nv.constant0._Z25selective_scan_bwd_kernelI32Selective_Scan_bwd_kernel_traitsILi64ELi16ELb1ELb0ELb0ELb0ELb0EN3c104HalfEfEEv12SSMParamsBwd)
        /*0318*/ 	.short	0x0210
        /*031a*/ 	.short	0x01f0


	//----- nvinfo : EIATTR_SW_WAR
	.align		4
.L_1927:
        /*031c*/ 	.byte	0x04, 0x36
        /*031e*/ 	.short	(.L_1929 - .L_1928)
.L_1928:
        /*0320*/ 	.word	0x00000008
.L_1929:


//--------------------- .nv.info._Z25selective_scan_bwd_kernelI32Selective_Scan_bwd_kernel_traitsILi64ELi16ELb1ELb0ELb0ELb0ELb1EN3c104HalfEfEEv12SSMParamsBwd --------------------------
	.section	.nv.info._Z25selective_scan_bwd_kernelI32Selective_Scan_bwd_kernel_traitsILi64ELi16ELb1ELb0ELb0ELb0ELb1EN3c104HalfEfEEv12SSMParamsBwd,"",@"SHT_CUDA_INFO"
	.sectionflags	@""
	.align	4


	//----- nvinfo : EIATTR_CUDA_API_VERSION
	.align		4
        /*0000*/ 	.byte	0x04, 0x37
        /*0002*/ 	.short	(.L_1931 - .L_1930)
.L_1930:
        /*0004*/ 	.word	0x00000082


	//----- nvinfo : EIATTR_KPARAM_INFO
	.align		4
.L_1931:
        /*0008*/ 	.byte	0x04, 0x17
        /*000a*/ 	.short	(.L_1933 - .L_1932)
.L_1932:
        /*000c*/ 	.word	0x00000000
        /*0010*/ 	.short	0x0000
        /*0012*/ 	.short	0x0000
        /*0014*/ 	.byte	0x00, 0xf0, 0xc1, 0x07


	//----- nvinfo : EIATTR_SPARSE_MMA_MASK
	.align		4
.L_1933:
        /*0018*/ 	.byte	0x03, 0x50
        /*001a*/ 	.short	0x0000


	//----- nvinfo : EIATTR_MAXREG_COUNT
	.align		4
        /*001c*/ 	.byte	0x03, 0x1b
        /*001e*/ 	.short	0x00ff


	//----- nvinfo : EIATTR_NUM_BARRIERS
	.align		4
        /*0020*/ 	.byte	0x02, 0x4c
        /*0022*/ 	.byte	0x01
	.zero		1


	//----- nvinfo : EIATTR_MERCURY_ISA_VERSION
	.align		4
        /*0024*/ 	.byte	0x03, 0x5f
        /*0026*/ 	.short	0x0101


	//----- nvinfo : EIATTR_COOP_GROUP_MASK_REGIDS
	.align		4
        /*0028*/ 	.byte	0x04, 0x29
        /*002a*/ 	.short	(.L_1935 - .L_1934)


	//   ....[0]....
.L_1934:
        /*002c*/ 	.word	0xffffffff


	//   ....[1]....
        /*0030*/ 	.word	0xffffffff


	//   ....[2]....
        /*0034*/ 	.word	0xffffffff


	//   ....[3]....
        /*0038*/ 	.word	0xffffffff


	//   ....[4]....
        /*003c*/ 	.word	0xffffffff


	//   ....[5]....
        /*0040*/ 	.word	0xffffffff


	//   ....[6]....
        /*0044*/ 	.word	0xffffffff


	//   ....[7]....
        /*0048*/ 	.word	0xffffffff


	//   ....[8]....
        /*004c*/ 	.word	0xffffffff


	//   ....[9]....
        /*0050*/ 	.word	0xffffffff


	//   ....[10]....
        /*0054*/ 	.word	0xffffffff


	//   ....[11]....
        /*0058*/ 	.word	0xffffffff


	//   ....[12]....
        /*005c*/ 	.word	0xffffffff


	//   ....[13]....
        /*0060*/ 	.word	0xffffffff


	//   ....[14]....
        /*0064*/ 	.word	0xffffffff


	//   ....[15]....
        /*0068*/ 	.word	0xffffffff


	//   ....[16]....
        /*006c*/ 	.word	0xffffffff


	//   ....[17]....
        /*0070*/ 	.word	0xffffffff


	//   ....[18]....
        /*0074*/ 	.word	0xffffffff


	//   ....[19]....
        /*0078*/ 	.word	0xffffffff


	//   ....[20]....
        /*007c*/ 	.word	0xffffffff


	//   ....[21]....
        /*0080*/ 	.word	0xffffffff


	//   ....[22]....
        /*0084*/ 	.word	0xffffffff


	//   ....[23]....
        /*0088*/ 	.word	0xffffffff


	//   ....[24]....
        /*008c*/ 	.word	0xffffffff


	//   ....[25]....
        /*0090*/ 	.word	0xffffffff


	//   ....[26]....
        /*0094*/ 	.word	0xffffffff


	//   ....[27]....
        /*0098*/ 	.word	0xffffffff


	//   ....[28]....
        /*009c*/ 	.word	0xffffffff


	//   ....[29]....
        /*00a0*/ 	.word	0xffffffff


	//   ....[30]....
        /*00a4*/ 	.word	0xffffffff


	//   ....[31]....
        /*00a8*/ 	.word	0xffffffff


	//   ....[32]....
        /*00ac*/ 	.word	0xffffffff


	//   ....[33]....
        /*00b0*/ 	.word	0xffffffff


	//   ....[34]....
        /*00b4*/ 	.word	0xffffffff


	//   ....[35]....
        /*00b8*/ 	.word	0xffffffff


	//   ....[36]....
        /*00bc*/ 	.word	0xffffffff


	//   ....[37]....
        /*00c0*/ 	.word	0xffffffff


	//   ....[38]....
        /*00c4*/ 	.word	0xffffffff


	//   ....[39]....
        /*00c8*/ 	.word	0xffffffff


	//   ....[40]....
        /*00cc*/ 	.word	0xffffffff


	//   ....[41]....
        /*00d0*/ 	.word	0xffffffff


	//   ....[42]....
        /*00d4*/ 	.word	0xffffffff


	//   ....[43]....
        /*00d8*/ 	.word	0xffffffff


	//   ....[44]....
        /*00dc*/ 	.word	0xffffffff


	//   ....[45]....
        /*00e0*/ 	.word	0xffffffff


	//   ....[46]....
        /*00e4*/ 	.word	0xffffffff


	//   ....[47]....
        /*00e8*/ 	.word	0xffffffff


	//   ....[48]....
        /*00ec*/ 	.word	0xffffffff


	//   ....[49]....
        /*00f0*/ 	.word	0xffffffff


	//   ....[50]....
        /*00f4*/ 	.word	0xffffffff


	//   ....[51]....
        /*00f8*/ 	.word	0xffffffff


	//   ....[52]....
        /*00fc*/ 	.word	0xffffffff


	//   ....[53]....
        /*0100*/ 	.word	0xffffffff


	//   ....[54]....
        /*0104*/ 	.word	0xffffffff


	//   ....[55]....
        /*0108*/ 	.word	0xffffffff


	//   ....[56]....
        /*010c*/ 	.word	0xffffffff


	//   ....[57]....
        /*0110*/ 	.word	0xffffffff


	//   ....[58]....
        /*0114*/ 	.word	0xffffffff


	//   ....[59]....
        /*0118*/ 	.word	0x050000bb


	//   ....[60]....
        /*011c*/ 	.word	0x050000bb


	//   ....[61]....
        /*0120*/ 	.word	0x050000bb


	//   ....[62]....
        /*0124*/ 	.word	0x050000bb


	//   ....[63]....
        /*0128*/ 	.word	0x050000bb


	//   ....[64]....
        /*012c*/ 	.word	0x050000bb


	//   ....[65]....
        /*0130*/ 	.word	0x050000bb


	//   ....[66]....
        /*0134*/ 	.word	0x050000bb


	//   ....[67]....
        /*0138*/ 	.word	0x050000bb


	//   ....[68]....
        /*013c*/ 	.word	0x050000bb


	//   ....[69]....
        /*0140*/ 	.word	0x050000bb


	//   ....[70]....
        /*0144*/ 	.word	0x050000bb


	//   ....[71]....
        /*0148*/ 	.word	0x050000bb


	//   ....[72]....
        /*014c*/ 	.word	0x050000bb


	//   ....[73]....
        /*0150*/ 	.word	0x050000bb


	//   ....[74]....
        /*0154*/ 	.word	0x050000bb


	//   ....[75]....
        /*0158*/ 	.word	0x050000bb


	//   ....[76]....
        /*015c*/ 	.word	0x050000bb


	//   ....[77]....
        /*0160*/ 	.word	0x050000bb


	//   ....[78]....
        /*0164*/ 	.word	0x050000bb


	//   ....[79]....
        /*0168*/ 	.word	0x050000bb


	//   ....[80]....
        /*016c*/ 	.word	0x050000bb


	//   ....[81]....
        /*0170*/ 	.word	0x050000bb


	//   ....[82]....
        /*0174*/ 	.word	0x050000bb


	//   ....[83]....
        /*0178*/ 	.word	0x050000bb


	//   ....[84]....
        /*017c*/ 	.word	0x050000bb


	//   ....[85]....
        /*0180*/ 	.word	0x050000bb


	//   ....[86]....
        /*0184*/ 	.word	0x050000bb


	//   ....[87]....
        /*0188*/ 	.word	0x050000bb


	//   ....[88]....
        /*018c*/ 	.word	0x050000bb


	//   ....[89]....
        /*0190*/ 	.word	0x050000bb


	//   ....[90]....
        /*0194*/ 	.word	0x050000bb


	//----- nvinfo : EIATTR_COOP_GROUP_INSTR_OFFSETS
	.align		4
.L_1935:
        /*0198*/ 	.byte	0x04, 0x28
        /*019a*/ 	.short	(.L_1937 - .L_1936)


	//   ....[0]....
.L_1936:
        /*019c*/ 	.word	0x00000760


	//   ....[1]....
        /*01a0*/ 	.word	0x000007f0


	//   ....[2]....
        /*01a4*/ 	.word	0x00000970


	//   ....[3]....
        /*01a8*/ 	.word	0x00000ab0


	//   ....[4]....
        /*01ac*/ 	.word	0x00001140


	//   ....[5]....
        /*01b0*/ 	.word	0x00001b70


	//   ....[6]....
        /*01b4*/ 	.word	0x00001e90


	//   ....[7]....
        /*01b8*/ 	.word	0x00003120


	//   ....[8]....
        /*01bc*/ 	.word	0x00003140


	//   ....[9]....
        /*01c0*/ 	.word	0x00003170


	//   ....[10]....
        /*01c4*/ 	.word	0x00003190


	//   ....[11]....
        /*01c8*/ 	.word	0x000031c0


	//   ....[12]....
        /*01cc*/ 	.word	0x000031e0


	//   ....[13]....
        /*01d0*/ 	.word	0x00003210


	//   ....[14]....
        /*01d4*/ 	.word	0x00003230


	//   ....[15]....
        /*01d8*/ 	.word	0x00003260


	//   ....[16]....
        /*01dc*/ 	.word	0x00003270


	//   ....[17]....
        /*01e0*/ 	.word	0x00003310


	//   ....[18]....
        /*01e4*/ 	.word	0x00003320


	//   ....[19]....
        /*01e8*/ 	.word	0x00003330


	//   ....[20]....
        /*01ec*/ 	.word	0x00003340


	//   ....[21]....
        /*01f0*/ 	.word	0x000037f0


	//   ....[22]....
        /*01f4*/ 	.word	0x00003800


	//   ....[23]....
        /*01f8*/ 	.word	0x00003810


	//   ....[24]....
        /*01fc*/ 	.word	0x00003820


	//   ....[25]....
        /*0200*/ 	.word	0x00003850


	//   ....[26]....
        /*0204*/ 	.word	0x00003860


	//   ....[27]....
        /*0208*/ 	.word	0x00003890


	//   ....[28]....
        /*020c*/ 	.word	0x000038a0


	//   ....[29]....
        /*0210*/ 	.word	0x000038d0


	//   ....[30]....
        /*0214*/ 	.word	0x000038e0


	//   ....[31]....
        /*0218*/ 	.word	0x00003910


	//   ....[32]....
        /*021c*/ 	.word	0x00003920


	//   ....[33]....
        /*0220*/ 	.word	0x00003950


	//   ....[34]....
        /*0224*/ 	.word	0x00003960


	//   ....[35]....
        /*0228*/ 	.word	0x00003970


	//   ....[36]....
        /*022c*/ 	.word	0x00003980


	//   ....[37]....
        /*0230*/ 	.word	0x00003c70


	//   ....[38]....
        /*0234*/ 	.word	0x00003e30


	//   ....[39]....
        /*0238*/ 	.word	0x00003fe0


	//   ....[40]....
        /*023c*/ 	.word	0x00004170


	//   ....[41]....
        /*0240*/ 	.word	0x00004290


	//   ....[42]....
        /*0244*/ 	.word	0x000042c0


	//   ....[43]....
        /*0248*/ 	.word	0x000042e0


	//   ....[44]....
        /*024c*/ 	.word	0x00004320


	//   ....[45]....
        /*0250*/ 	.word	0x00004490


	//   ....[46]....
        /*0254*/ 	.word	0x00004600


	//   ....[47]....
        /*0258*/ 	.word	0x00004a30


	//   ....[48]....
        /*025c*/ 	.word	0x00004d90


	//   ....[49]....
        /*0260*/ 	.word	0x00004e90


	//   ....[50]....
        /*0264*/ 	.word	0x00004ee0


	//   ....[51]....
        /*0268*/ 	.word	0x00004f50


	//   ....[52]....
        /*026c*/ 	.word	0x00004f90


	//   ....[53]....
        /*0270*/ 	.word	0x00004fc0


	//   ....[54]....
        /*0274*/ 	.word	0x000050f0


	//   ....[55]....
        /*0278*/ 	.word	0x00005130


	//   ....[56]....
        /*027c*/ 	.word	0x000051a0


	//   ....[57]....
        /*0280*/ 	.word	0x000051f0


	//   ....[58]....
        /*0284*/ 	.word	0x00005210


	//   ....[59]....
        /*0288*/ 	.word	0x00005990


	//   ....[60]....
        /*028c*/ 	.word	0x000059e0


	//   ....[61]....
        /*0290*/ 	.word	0x00005a60


	//   ....[62]....
        /*0294*/ 	.word	0x00005ab0


	//   ....[63]....
        /*0298*/ 	.word	0x00005b30


	//   ....[64]....
        /*029c*/ 	.word	0x00005b80


	//   ....[65]....
        /*02a0*/ 	.word	0x00005c00


	//   ....[66]....
        /*02a4*/ 	.word	0x00005c50


	//   ....[67]....
        /*02a8*/ 	.word	0x00005cd0


	//   ....[68]....
        /*02ac*/ 	.word	0x00005d20


	//   ....[69]....
        /*02b0*/ 	.word	0x00005db0


	//   ....[70]....
        /*02b4*/ 	.word	0x00005e50


	//   ....[71]....
        /*02b8*/ 	.word	0x00005ef0


	//   ....[72]....
        /*02bc*/ 	.word	0x00005fb0


	//   ....[73]....
        /*02c0*/ 	.word	0x00005fe0


	//   ....[74]....
        /*02c4*/ 	.word	0x00006040


	//   ....[75]....
        /*02c8*/ 	.word	0x000060f0


	//   ....[76]....
        /*02cc*/ 	.word	0x00006140


	//   ....[77]....
        /*02d0*/ 	.word	0x000061c0


	//   ....[78]....
        /*02d4*/ 	.word	0x00006210


	//   ....[79]....
        /*02d8*/ 	.word	0x00006290


	//   ....[80]....
        /*02dc*/ 	.word	0x000062e0


	//   ....[81]....
        /*02e0*/ 	.word	0x00006360


	//   ....[82]....
        /*02e4*/ 	.word	0x000063b0


	//   ....[83]....
        /*02e8*/ 	.word	0x00006430


	//   ....[84]....
        /*02ec*/ 	.word	0x00006480


	//   ....[85]....
        /*02f0*/ 	.word	0x00006510


	//   ....[86]....
        /*02f4*/ 	.word	0x00006560


	//   ....[87]....
        /*02f8*/ 	.word	0x00006590


	//   ....[88]....
        /*02fc*/ 	.word	0x00006600


	//   ....[89]....
        /*0300*/ 	.word	0x00006630


	//   ....[90]....
        /*0304*/ 	.word	0x00006680


	//----- nvinfo : EIATTR_EXIT_INSTR_OFFSETS
	.align		4
.L_1937:
        /*0308*/ 	.byte	0x04, 0x1c
        /*030a*/ 	.short	(.L_1939 - .L_1938)


	//   ....[0]....
.L_1938:
        /*030c*/ 	.word	0x00005330


	//   ....[1]....
        /*0310*/ 	.word	0x00005930


	//----- nvinfo : EIATTR_MAX_THREADS
	.align		4
.L_1939:
        /*0314*/ 	.byte	0x04, 0x05
        /*0316*/ 	.short	(.L_1941 - .L_1940)
.L_1940:
        /*0318*/ 	.word	0x00000040
        /*031c*/ 	.word	0x00000001
        /*0320*/ 	.word	0x00000001


	//----- nvinfo : EIATTR_CRS_STACK_SIZE
	.align		4
.L_1941:
        /*0324*/ 	.byte	0x04, 0x1e
        /*0326*/ 	.short	(.L_1943 - .L_1942)
.L_1942:
        /*0328*/ 	.word	0x00000000


	//----- nvinfo : EIATTR_CBANK_PARAM_SIZE
	.align		4
.L_1943:
        /*032c*/ 	.byte	0x03, 0x19
        /*032e*/ 	.short	0x01f0


	//----- nvinfo : EIATTR_PARAM_CBANK
	.align		4
        /*0330*/ 	.byte	0x04, 0x0a
        /*0332*/ 	.short	(.L_1945 - .L_1944)
	.align		4
.L_1944:
        /*0334*/ 	.word	index@(.nv.constant0._Z25selective_scan_bwd_kernelI32Selective_Scan_bwd_kernel_traitsILi64ELi16ELb1ELb0ELb0ELb0ELb1EN3c104HalfEfEEv12SSMParamsBwd)
        /*0338*/ 	.short	0x0210
        /*033a*/ 	.short	0x01f0


	//----- nvinfo : EIATTR_SW_WAR
	.align		4
.L_1945:
        /*033c*/ 	.byte	0x04, 0x36
        /*033e*/ 	.short	(.L_1947 - .L_1946)
.L_1946:
        /*0340*/ 	.word	0x00000008
.L_1947:


//--------------------- .nv.info._Z25selective_scan_bwd_kernelI32Selective_Scan_bwd_kernel_traitsILi64ELi16ELb1ELb0ELb0ELb1ELb0EN3c104HalfEfEEv12SSMParamsBwd --------------------------
	.section	.nv.info._Z25selective_scan_bwd_kernelI32Selective_Scan_bwd_kernel_traitsILi64ELi16ELb1ELb0ELb0ELb1ELb0EN3c104HalfEfEEv12SSMParamsBwd,"",@"SHT_CUDA_INFO"
	.sectionflags	@""
	.align	4


	//----- nvinfo : EIATTR_CUDA_API_VERSION
	.align		4
        /*0000*/ 	.byte	0x04, 0x37
        /*0002*/ 	.short	(.L_1949 - .L_1948)
.L_1948:
        /*0004*/ 	.word	0x00000082


	//----- nvinfo : EIATTR_KPARAM_INFO
	.align		4
.L_1949:
        /*0008*/ 	.byte	0x04, 0x17
        /*000a*/ 	.short	(.L_1951 - .L_1950)
.L_1950:
        /*000c*/ 	.word	0x00000000
        /*0010*/ 	.short	0x0000
        /*0012*/ 	.short	0x0000
        /*0014*/ 	.byte	0x00, 0xf0, 0xc1, 0x07


	//----- nvinfo : EIATTR_SPARSE_MMA_MASK
	.align		4
.L_1951:
        /*0018*/ 	.byte	0x03, 0x50
        /*001a*/ 	.short	0x0000


	//----- nvinfo : EIATTR_MAXREG_COUNT
	.align		4
        /*001c*/ 	.byte	0x03, 0x1b
        /*001e*/ 	.short	0x00ff


	//----- nvinfo : EIATTR_NUM_BARRIERS
	.align		4
        /*0020*/ 	.byte	0x02, 0x4c
        /*0022*/ 	.byte	0x01
	.zero		1


	//----- nvinfo : EIATTR_MERCURY_ISA_VERSION
	.align		4
        /*0024*/ 	.byte	0x03, 0x5f
        /*0026*/ 	.short	0x0101


	//----- nvinfo : EIATTR_COOP_GROUP_MASK_REGIDS
	.align		4
        /*0028*/ 	.byte	0x04, 0x29
        /*002a*/ 	.short	(.L_1953 - .L_1952)


	//   ....[0]....
.L_1952:
        /*002c*/ 	.word	0xffffffff


	//   ....[1]....
        /*0030*/ 	.word	0xffffffff


	//   ....[2]....
        /*0034*/ 	.word	0xffffffff


	//   ....[3]....
        /*0038*/ 	.word	0xffffffff


	//   ....[4]....
        /*003c*/ 	.word	0xffffffff


	//   ....[5]....
        /*0040*/ 	.word	0xffffffff


	//   ....[6]....
        /*0044*/ 	.word	0xffffffff


	//   ....[7]....
        /*0048*/ 	.word	0xffffffff


	//   ....[8]....
        /*004c*/ 	.word	0xffffffff


	//   ....[9]....
        /*0050*/ 	.word	0xffffffff


	//   ....[10]....
        /*0054*/ 	.word	0xffffffff


	//   ....[11]....
        /*0058*/ 	.word	0xffffffff


	//   ....[12]....
        /*005c*/ 	.word	0xffffffff


	//   ....[13]....
        /*0060*/ 	.word	0xffffffff


	//   ....[14]....
        /*0064*/ 	.word	0xffffffff


	//   ....[15]....
        /*0068*/ 	.word	0xffffffff


	//   ....[16]....
        /*006c*/ 	.word	0xffffffff


	//   ....[17]....
        /*0070*/ 	.word	0xffffffff


	//   ....[18]....
        /*0074*/ 	.word	0xffffffff


	//   ....[19]....
        /*0078*/ 	.word	0xffffffff


	//   ....[20]....
        /*007c*/ 	.word	0xffffffff


	//   ....[21]....
        /*0080*/ 	.word	0xffffffff


	//   ....[22]....
        /*0084*/ 	.word	0xffffffff


	//   ....[23]....
        /*0088*/ 	.word	0xffffffff


	//   ....[24]....
        /*008c*/ 	.word	0xffffffff


	//   ....[25]....
        /*0090*/ 	.word	0xffffffff


	//   ....[26]....
        /*0094*/ 	.word	0xffffffff


	//   ....[27]....
        /*0098*/ 	.word	0xffffffff


	//   ....[28]....
        /*009c*/ 	.word	0xffffffff


	//   ....[29]....
        /*00a0*/ 	.word	0xffffffff


	//   ....[30]....
        /*00a4*/ 	.word	0xffffffff


	//   ....[31]....
        /*00a8*/ 	.word	0xffffffff


	//   ....[32]....
        /*00ac*/ 	.word	0xffffffff


	//   ....[33]....
        /*00b0*/ 	.word	0xffffffff


	//   ....[34]....
        /*00b4*/ 	.word	0xffffffff


	//   ....[35]....
        /*00b8*/ 	.word	0xffffffff


	//   ....[36]....
        /*00bc*/ 	.word	0xffffffff


	//   ....[37]....
        /*00c0*/ 	.word	0xffffffff


	//   ....[38]....
        /*00c4*/ 	.word	0xffffffff


	//   ....[39]....
        /*00c8*/ 	.word	0xffffffff


	//   ....[40]....
        /*00cc*/ 	.word	0xffffffff


	//   ....[41]....
        /*00d0*/ 	.word	0xffffffff


	//   ....[42]....
        /*00d4*/ 	.word	0xffffffff


	//   ....[43]....
        /*00d8*/ 	.word	0xffffffff


	//   ....[44]....
        /*00dc*/ 	.word	0xffffffff


	//   ....[45]....
        /*00e0*/ 	.word	0xffffffff


	//   ....[46]....
        /*00e4*/ 	.word	0xffffffff


	//   ....[47]....
        /*00e8*/ 	.word	0xffffffff


	//   ....[48]....
        /*00ec*/ 	.word	0xffffffff


	//   ....[49]....
        /*00f0*/ 	.word	0xffffffff


	//   ....[50]....
        /*00f4*/ 	.word	0xffffffff


	//   ....[51]....
        /*00f8*/ 	.word	0xffffffff


	//   ....[52]....
        /*00fc*/ 	.word	0xffffffff


	//   ....[53]....
        /*0100*/ 	.word	0xffffffff


	//   ....[54]....
        /*0104*/ 	.word	0xffffffff


	//   ....[55]....
        /*0108*/ 	.word	0xffffffff


	//   ....[56]....
        /*010c*/ 	.word	0x050000c5


	//   ....[57]....
        /*0110*/ 	.word	0x050000c5


	//   ....[58]....
        /*0114*/ 	.word	0x050000c5


	//   ....[59]....
        /*0118*/ 	.word	0x050000c5


	//   ....[60]....
        /*011c*/ 	.word	0x050000c5


	//   ....[61]....
        /*0120*/ 	.word	0x050000c5


	//   ....[62]....
        /*0124*/ 	.word	0x050000c5


	//   ....[63]....
        /*0128*/ 	.word	0x050000c5


	//   ....[64]....
        /*012c*/ 	.word	0x050000c5


	//   ....[65]....
        /*0130*/ 	.word	0x050000c5


	//   ....[66]....
        /*0134*/ 	.word	0x050000c5


	//   ....[67]....
        /*0138*/ 	.word	0x050000c5


	//   ....[68]....
        /*013c*/ 	.word	0x050000c5


	//   ....[69]....
        /*0140*/ 	.word	0x050000c5


	//   ....[70]....
        /*0144*/ 	.word	0x050000c5


	//   ....[71]....
        /*0148*/ 	.word	0x050000c5


	//   ....[72]....
        /*014c*/ 	.word	0x050000c5


	//   ....[73]....
        /*0150*/ 	.word	0x050000c5


	//   ....[74]....
        /*0154*/ 	.word	0x050000c5


	//   ....[75]....
        /*0158*/ 	.word	0x050000c5


	//   ....[76]....
        /*015c*/ 	.word	0x050000c5


	//   ....[77]....
        /*0160*/ 	.word	0x050000c5


	//   ....[78]....
        /*0164*/ 	.word	0x050000c5


	//   ....[79]....
        /*0168*/ 	.word	0x050000c5


	//   ....[80]....
        /*016c*/ 	.word	0x050000c5


	//   ....[81]....
        /*0170*/ 	.word	0x050000c5


	//   ....[82]....
        /*0174*/ 	.word	0x050000c5


	//   ....[83]....
        /*0178*/ 	.word	0x050000c5


	//   ....[84]....
        /*017c*/ 	.word	0x050000c5


	//   ....[85]....
        /*0180*/ 	.word	0x050000c5


	//   ....[86]....
        /*0184*/ 	.word	0x050000c5


	//   ....[87]....
        /*0188*/ 	.word	0x050000c5


	//----- nvinfo : EIATTR_COOP_GROUP_INSTR_OFFSETS
	.align		4
.L_1953:
        /*018c*/ 	.byte	0x04, 0x28
        /*018e*/ 	.short	(.L_1955 - .L_1954)


	//   ....[0]....
.L_1954:
        /*0190*/ 	.word	0x00000750


	//   ....[1]....
        /*0194*/ 	.word	0x000007e0


	//   ....[2]....
        /*0198*/ 	.word	0x00000a50


	//   ....[3]....
        /*019c*/ 	.word	0x00003f00


	//   ....[4]....
        /*01a0*/ 	.word	0x00003f20


	//   ....[5]....
        /*01a4*/ 	.word	0x00003f50


	//   ....[6]....
        /*01a8*/ 	.word	0x00003f70


	//   ....[7]....
        /*01ac*/ 	.word	0x00003fa0


	//   ....[8]....
        /*01b0*/ 	.word	0x00003fc0


	//   ....[9]....
        /*01b4*/ 	.word	0x00003ff0


	//   ....[10]....
        /*01b8*/ 	.word	0x00004010


	//   ....[11]....
        /*01bc*/ 	.word	0x00004040


	//   ....[12]....
        /*01c0*/ 	.word	0x00004050


	//   ....[13]....
        /*01c4*/ 	.word	0x000040f0


	//   ....[14]....
        /*01c8*/ 	.word	0x00004100


	//   ....[15]....
        /*01cc*/ 	.word	0x00004110


	//   ....[16]....
        /*01d0*/ 	.word	0x00004120


	//   ....[17]....
        /*01d4*/ 	.word	0x000045d0


	//   ....[18]....
        /*01d8*/ 	.word	0x000045e0


	//   ....[19]....
        /*01dc*/ 	.word	0x000045f0


	//   ....[20]....
        /*01e0*/ 	.word	0x00004600


	//   ....[21]....
        /*01e4*/ 	.word	0x00004630


	//   ....[22]....
        /*01e8*/ 	.word	0x00004640


	//   ....[23]....
        /*01ec*/ 	.word	0x00004670


	//   ....[24]....
        /*01f0*/ 	.word	0x00004680


	//   ....[25]....
        /*01f4*/ 	.word	0x000046b0


	//   ....[26]....
        /*01f8*/ 	.word	0x000046c0


	//   ....[27]....
        /*01fc*/ 	.word	0x000046f0


	//   ....[28]....
        /*0200*/ 	.word	0x00004700


	//   ....[29]....
        /*0204*/ 	.word	0x00004730


	//   ....[30]....
        /*0208*/ 	.word	0x00004740


	//   ....[31]....
        /*020c*/ 	.word	0x00004750


	//   ....[32]....
        /*0210*/ 	.word	0x00004760


	//   ....[33]....
        /*0214*/ 	.word	0x00004ad0


	//   ....[34]....
        /*0218*/ 	.word	0x00004c40


	//   ....[35]....
        /*021c*/ 	.word	0x00004df0


	//   ....[36]....
        /*0220*/ 	.word	0x00004f50


	//   ....[37]....
        /*0224*/ 	.word	0x00005060


	//   ....[38]....
        /*0228*/ 	.word	0x000051c0


	//   ....[39]....
        /*022c*/ 	.word	0x000052a0


	//   ....[40]....
        /*0230*/ 	.word	0x00005390


	//   ....[41]....
        /*0234*/ 	.word	0x00005490


	//   ....[42]....
        /*0238*/ 	.word	0x000054c0


	//   ....[43]....
        /*023c*/ 	.word	0x000057c0


	//   ....[44]....
        /*0240*/ 	.word	0x000060d0


	//   ....[45]....
        /*0244*/ 	.word	0x00006410


	//   ....[46]....
        /*0248*/ 	.word	0x00006570


	//   ....[47]....
        /*024c*/ 	.word	0x000065c0


	//   ....[48]....
        /*0250*/ 	.word	0x00006630


	//   ....[49]....
        /*0254*/ 	.word	0x00006670


	//   ....[50]....
        /*0258*/ 	.word	0x000066a0


	//   ....[51]....
        /*025c*/ 	.word	0x000067d0


	//   ....[52]....
        /*0260*/ 	.word	0x00006810


	//   ....[53]....
        /*0264*/ 	.word	0x00006880


	//   ....[54]....
        /*0268*/ 	.word	0x000068d0


	//   ....[55]....
        /*026c*/ 	.word	0x000068f0


	//   ....[56]....
        /*0270*/ 	.word	0x00007070


	//   ....[57]....
        /*0274*/ 	.word	0x000070c0


	//   ....[58]....
        /*0278*/ 	.word	0x00007140


	//   ....[59]....
        /*027c*/ 	.word	0x00007190


	//   ....[60]....
        /*0280*/ 	.word	0x00007210


	//   ....[61]....
        /*0284*/ 	.word	0x00007260


	//   ....[62]....
        /*0288*/ 	.word	0x000072e0


	//   ....[63]....
        /*028c*/ 	.word	0x00007330


	//   ....[64]....
        /*0290*/ 	.word	0x000073b0


	//   ....[65]....
        /*0294*/ 	.word	0x00007400


	//   ....[66]....
        /*0298*/ 	.word	0x00007490


	//   ....[67]....
        /*029c*/ 	.word	0x00007530


	//   ....[68]....
        /*02a0*/ 	.word	0x000075d0


	//   ....[69]....
        /*02a4*/ 	.word	0x00007690


	//   ....[70]....
        /*02a8*/ 	.word	0x000076c0


	//   ....[71]....
        /*02ac*/ 	.word	0x00007720


	//   ....[72]....
        /*02b0*/ 	.word	0x000077d0


	//   ....[73]....
        /*02b4*/ 	.word	0x00007820


	//   ....[74]....
        /*02b8*/ 	.word	0x000078a0


	//   ....[75]....
        /*02bc*/ 	.word	0x000078f0


	//   ....[76]....
        /*02c0*/ 	.word	0x00007970


	//   ....[77]....
        /*02c4*/ 	.word	0x000079c0


	//   ....[78]....
        /*02c8*/ 	.word	0x00007a40


	//   ....[79]....
        /*02cc*/ 	.word	0x00007a90


	//   ....[80]....
        /*02d0*/ 	.word	0x00007b10


	//   ....[81]....
        /*02d4*/ 	.word	0x00007b60


	//   ....[82]....
        /*02d8*/ 	.word	0x00007bf0


	//   ....[83]....
        /*02dc*/ 	.word	0x00007c40


	//   ....[84]....
        /*02e0*/ 	.word	0x00007c70


	//   ....[85]....
        /*02e4*/ 	.word	0x00007ce0


	//   ....[86]....
        /*02e8*/ 	.word	0x00007d10


	//   ....[87]....
        /*02ec*/ 	.word	0x00007d60


	//----- nvinfo : EIATTR_EXIT_INSTR_OFFSETS
	.align		4
.L_1955:
        /*02f0*/ 	.byte	0x04, 0x1c
        /*02f2*/ 	.short	(.L_1957 - .L_1956)


	//   ....[0]....
.L_1956:
        /*02f4*/ 	.word	0x00006a10


	//   ....[1]....
        /*02f8*/ 	.word	0x00007010


	//----- nvinfo : EIATTR_MAX_THREADS
	.align		4
.L_1957:
        /*02fc*/ 	.byte	0x04, 0x05
        /*02fe*/ 	.short	(.L_1959 - .L_1958)
.L_1958:
        /*0300*/ 	.word	0x00000040
        /*0304*/ 	.word	0x00000001
        /*0308*/ 	.word	0x00000001


	//----- nvinfo : EIATTR_CRS_STACK_SIZE
	.align		4
.L_1959:
        /*030c*/ 	.byte	0x04, 0x1e
        /*030e*/ 	.short	(.L_1961 - .L_1960)
.L_1960:
        /*0310*/ 	.word	0x00000000


	//----- nvinfo : EIATTR_CBANK_PARAM_SIZE
	.align		4
.L_1961:
        /*0314*/ 	.byte	0x03, 0x19
        /*0316*/ 	.short	0x01f0


	//----- nvinfo : EIATTR_PARAM_CBANK
	.align		4
        /*0318*/ 	.byte	0x04, 0x0a
        /*031a*/ 	.short	(.L_1963 - .L_1962)
	.align		4
.L_1962:
        /*031c*/ 	.word	index@(.nv.constant0._Z25selective_scan_bwd_kernelI32Selective_Scan_bwd_kernel_traitsILi64ELi16ELb1ELb0ELb0ELb1ELb0EN3c104HalfEfEEv12SSMParamsBwd)
        /*0320*/ 	.short	0x0210
        /*0322*/ 	.short	0x01f0


	//----- nvinfo : EIATTR_SW_WAR
	.align		4
.L_1963:
        /*0324*/ 	.byte	0x04, 0x36
        /*0326*/ 	.short	(.L_1965 - .L_1964)
.L_1964:
        /*0328*/ 	.word	0x00000008
.L_1965:


//--------------------- .nv.info._Z25selective_scan_bwd_kernelI32Selective_Scan_bwd_kernel_traitsILi64ELi16ELb1ELb0ELb0ELb1ELb1EN3c104HalfEfEEv12SSMParamsBwd --------------------------
	.section	.nv.info._Z25selective_scan_bwd_kernelI32Selective_Scan_bwd_kernel_traitsILi64ELi16ELb1ELb0ELb0ELb1ELb1EN3c104HalfEfEEv12SSMParamsBwd,"",@"SHT_CUDA_INFO"
	.sectionflags	@""
	.align	4


	//----- nvinfo : EIATTR_CUDA_API_VERSION
	.align		4
        /*0000*/ 	.byte	0x04, 0x37
        /*0002*/ 	.short	(.L_1967 - .L_1966)
.L_1966:
        /*0004*/ 	.word	0x00000082


	//----- nvinfo : EIATTR_KPARAM_INFO
	.align		4
.L_1967:
        /*0008*/ 	.byte	0x04, 0x17
        /*000a*/ 	.short	(.L_1969 - .L_1968)
.L_1968:
        /*000c*/ 	.word	0x00000000
        /*0010*/ 	.short	0x0000
        /*0012*/ 	.short	0x0000
        /*0014*/ 	.byte	0x00, 0xf0, 0xc1, 0x07


	//----- nvinfo : EIATTR_SPARSE_MMA_MASK
	.align		4
.L_1969:
        /*0018*/ 	.byte	0x03, 0x50
        /*001a*/ 	.short	0x0000


	//----- nvinfo : EIATTR_MAXREG_COUNT
	.align		4
        /*001c*/ 	.byte	0x03, 0x1b
        /*001e*/ 	.short	0x00ff


	//----- nvinfo : EIATTR_NUM_BARRIERS
	.align		4
        /*0020*/ 	.byte	0x02, 0x4c
        /*0022*/ 	.byte	0x01
	.zero		1


	//----- nvinfo : EIATTR_MERCURY_ISA_VERSION
	.align		4
        /*0024*/ 	.byte	0x03, 0x5f
        /*0026*/ 	.short	0x0101


	//----- nvinfo : EIATTR_COOP_GROUP_MASK_REGIDS
	.align		4
        /*0028*/ 	.byte	0x04, 0x29
        /*002a*/ 	.short	(.L_1971 - .L_1970)


	//   ....[0]....
.L_1970:
        /*002c*/ 	.word	0xffffffff


	//   ....[1]....
        /*0030*/ 	.word	0xffffffff


	//   ....[2]....
        /*0034*/ 	.word	0xffffffff


	//   ....[3]....
        /*0038*/ 	.word	0xffffffff


	//   ....[4]....
        /*003c*/ 	.word	0xffffffff


	//   ....[5]....
        /*0040*/ 	.word	0xffffffff


	//   ....[6]....
        /*0044*/ 	.word	0xffffffff


	//   ....[7]....
        /*0048*/ 	.word	0xffffffff


	//   ....[8]....
        /*004c*/ 	.word	0xffffffff


	//   ....[9]....
        /*0050*/ 	.word	0xffffffff


	//   ....[10]....
        /*0054*/ 	.word	0xffffffff


	//   ....[11]....
        /*0058*/ 	.word	0xffffffff


	//   ....[12]....
        /*005c*/ 	.word	0xffffffff


	//   ....[13]....
        /*0060*/ 	.word	0xffffffff


	//   ....[14]....
        /*0064*/ 	.word	0xffffffff


	//   ....[15]....
        /*0068*/ 	.word	0xffffffff


	//   ....[16]....
        /*006c*/ 	.word	0xffffffff


	//   ....[17]....
        /*0070*/ 	.word	0xffffffff


	//   ....[18]....
        /*0074*/ 	.word	0xffffffff


	//   ....[19]....
        /*0078*/ 	.word	0xffffffff


	//   ....[20]....
        /*007c*/ 	.word	0xffffffff


	//   ....[21]....
        /*0080*/ 	.word	0xffffffff


	//   ....[22]....
        /*0084*/ 	.word	0xffffffff


	//   ....[23]....
        /*0088*/ 	.word	0xffffffff


	//   ....[24]....
        /*008c*/ 	.word	0xffffffff


	//   ....[25]....
        /*0090*/ 	.word	0xffffffff


	//   ....[26]....
        /*0094*/ 	.word	0xffffffff


	//   ....[27]....
        /*0098*/ 	.word	0xffffffff


	//   ....[28]....
        /*009c*/ 	.word	0xffffffff


	//   ....[29]....
        /*00a0*/ 	.word	0xffffffff


	//   ....[30]....
        /*00a4*/ 	.word	0xffffffff


	//   ....[31]....
        /*00a8*/ 	.word	0xffffffff


	//   ....[32]....
        /*00ac*/ 	.word	0xffffffff


	//   ....[33]....
        /*00b0*/ 	.word	0xffffffff


	//   ....[34]....
        /*00b4*/ 	.word	0xffffffff


	//   ....[35]....
        /*00b8*/ 	.word	0xffffffff


	//   ....[36]....
        /*00bc*/ 	.word	0xffffffff


	//   ....[37]....
        /*00c0*/ 	.word	0xffffffff


	//   ....[38]....
        /*00c4*/ 	.word	0xffffffff


	//   ....[39]....
        /*00c8*/ 	.word	0xffffffff


	//   ....[40]....
        /*00cc*/ 	.word	0xffffffff


	//   ....[41]....
        /*00d0*/ 	.word	0xffffffff


	//   ....[42]....
        /*00d4*/ 	.word	0xffffffff


	//   ....[43]....
        /*00d8*/ 	.word	0xffffffff


	//   ....[44]....
        /*00dc*/ 	.word	0xffffffff


	//   ....[45]....
        /*00e0*/ 	.word	0xffffffff


	//   ....[46]....
        /*00e4*/ 	.word	0xffffffff


	//   ....[47]....
        /*00e8*/ 	.word	0xffffffff


	//   ....[48]....
        /*00ec*/ 	.word	0xffffffff


	//   ....[49]....
        /*00f0*/ 	.word	0xffffffff


	//   ....[50]....
        /*00f4*/ 	.word	0xffffffff


	//   ....[51]....
        /*00f8*/ 	.word	0xffffffff


	//   ....[52]....
        /*00fc*/ 	.word	0xffffffff


	//   ....[53]....
        /*0100*/ 	.word	0xffffffff


	//   ....[54]....
        /*0104*/ 	.word	0xffffffff


	//   ....[55]....
        /*0108*/ 	.word	0xffffffff


	//   ....[56]....
        /*010c*/ 	.word	0xffffffff


	//   ....[57]....
        /*0110*/ 	.word	0xffffffff


	//   ....[58]....
        /*0114*/ 	.word	0xffffffff


	//   ....[59]....
        /*0118*/ 	.word	0xffffffff


	//   ....[60]....
        /*011c*/ 	.word	0x050000c7


	//   ....[61]....
        /*0120*/ 	.word	0x050000c7


	//   ....[62]....
        /*0124*/ 	.word	0x050000c7


	//   ....[63]....
        /*0128*/ 	.word	0x050000c7


	//   ....[64]....
        /*012c*/ 	.word	0x050000c7


	//   ....[65]....
        /*0130*/ 	.word	0x050000c7


	//   ....[66]....
        /*0134*/ 	.word	0x050000c7


	//   ....[67]....
        /*0138*/ 	.word	0x050000c7


	//   ....[68]....
        /*013c*/ 	.word	0x050000c7


	//   ....[69]....
        /*0140*/ 	.word	0x050000c7


	//   ....[70]....
        /*0144*/ 	.word	0x050000c7


	//   ....[71]....
        /*0148*/ 	.word	0x050000c7


	//   ....[72]....
        /*014c*/ 	.word	0x050000c7


	//   ....[73]....
        /*0150*/ 	.word	0x050000c7


	//   ....[74]....
        /*0154*/ 	.word	0x050000c7


	//   ....[75]....
        /*0158*/ 	.word	0x050000c7


	//   ....[76]....
        /*015c*/ 	.word	0x050000c7


	//   ....[77]....
        /*0160*/ 	.word	0x050000c7


	//   ....[78]....
        /*0164*/ 	.word	0x050000c7


	//   ....[79]....
        /*0168*/ 	.word	0x050000c7


	//   ....[80]....
        /*016c*/ 	.word	0x050000c7


	//   ....[81]....
        /*0170*/ 	.word	0x050000c7


	//   ....[82]....
        /*0174*/ 	.word	0x050000c7


	//   ....[83]....
        /*0178*/ 	.word	0x050000c7


	//   ....[84]....
        /*017c*/ 	.word	0x050000c7


	//   ....[85]....
        /*0180*/ 	.word	0x050000c7


	//   ....[86]....
        /*0184*/ 	.word	0x050000c7


	//   ....[87]....
        /*0188*/ 	.word	0x050000c7


	//   ....[88]....
        /*018c*/ 	.word	0x050000c7


	//   ....[89]....
        /*0190*/ 	.word	0x050000c7


	//   ....[90]....
        /*0194*/ 	.word	0x050000c7


	//   ....[91]....
        /*0198*/ 	.word	0x050000c7


	//----- nvinfo : EIATTR_COOP_GROUP_INSTR_OFFSETS
	.align		4
.L_1971:
        /*019c*/ 	.byte	0x04, 0x28
        /*019e*/ 	.short	(.L_1973 - .L_1972)


	//   ....[0]....
.L_1972:
        /*01a0*/ 	.word	0x00000750


	//   ....[1]....
        /*01a4*/ 	.word	0x000007f0


	//   ....[2]....
        /*01a8*/ 	.word	0x000009f0


	//   ....[3]....
        /*01ac*/ 	.word	0x00002ff0


	//   ....[4]....
        /*01b0*/ 	.word	0x00003620


	//   ....[5]....
        /*01b4*/ 	.word	0x00003f80


	//   ....[6]....
        /*01b8*/ 	.word	0x000042c0


	//   ....[7]....
        /*01bc*/ 	.word	0x00005430


	//   ....[8]....
        /*01c0*/ 	.word	0x00005450


	//   ....[9]....
        /*01c4*/ 	.word	0x00005480


	//   ....[10]....
        /*01c8*/ 	.word	0x000054a0


	//   ....[11]....
        /*01cc*/ 	.word	0x000054d0


	//   ....[12]....
        /*01d0*/ 	.word	0x000054f0


	//   ....[13]....
        /*01d4*/ 	.word	0x00005520


	//   ....[14]....
        /*01d8*/ 	.word	0x00005540


	//   ....[15]....
        /*01dc*/ 	.word	0x00005570


	//   ....[16]....
        /*01e0*/ 	.word	0x00005580


	//   ....[17]....
        /*01e4*/ 	.word	0x00005620


	//   ....[18]....
        /*01e8*/ 	.word	0x00005630


	//   ....[19]....
        /*01ec*/ 	.word	0x00005640


	//   ....[20]....
        /*01f0*/ 	.word	0x00005650


	//   ....[21]....
        /*01f4*/ 	.word	0x00005b00


	//   ....[22]....
        /*01f8*/ 	.word	0x00005b10


	//   ....[23]....
        /*01fc*/ 	.word	0x00005b20


	//   ....[24]....
        /*0200*/ 	.word	0x00005b30


	//   ....[25]....
        /*0204*/ 	.word	0x00005b60


	//   ....[26]....
        /*0208*/ 	.word	0x00005b70


	//   ....[27]....
        /*020c*/ 	.word	0x00005ba0


	//   ....[28]....
        /*0210*/ 	.word	0x00005bb0


	//   ....[29]....
        /*0214*/ 	.word	0x00005be0


	//   ....[30]....
        /*0218*/ 	.word	0x00005bf0


	//   ....[31]....
        /*021c*/ 	.word	0x00005c20


	//   ....[32]....
        /*0220*/ 	.word	0x00005c30


	//   ....[33]....
        /*0224*/ 	.word	0x00005c60


	//   ....[34]....
        /*0228*/ 	.word	0x00005c70


	//   ....[35]....
        /*022c*/ 	.word	0x00005c80


	//   ....[36]....
        /*0230*/ 	.word	0x00005c90


	//   ....[37]....
        /*0234*/ 	.word	0x00006040


	//   ....[38]....
        /*0238*/ 	.word	0x00006190


	//   ....[39]....
        /*023c*/ 	.word	0x00006380


	//   ....[40]....
        /*0240*/ 	.word	0x000064e0


	//   ....[41]....
        /*0244*/ 	.word	0x000065a0


	//   ....[42]....
        /*0248*/ 	.word	0x00006740


	//   ....[43]....
        /*024c*/ 	.word	0x00006820


	//   ....[44]....
        /*0250*/ 	.word	0x00006910


	//   ....[45]....
        /*0254*/ 	.word	0x000069c0


	//   ....[46]....
        /*0258*/ 	.word	0x000069f0


	//   ....[47]....
        /*025c*/ 	.word	0x00006cd0


	//   ....[48]....
        /*0260*/ 	.word	0x00007570


	//   ....[49]....
        /*0264*/ 	.word	0x00007970


	//   ....[50]....
        /*0268*/ 	.word	0x00007a70


	//   ....[51]....
        /*026c*/ 	.word	0x00007ac0


	//   ....[52]....
        /*0270*/ 	.word	0x00007b30


	//   ....[53]....
        /*0274*/ 	.word	0x00007b70


	//   ....[54]....
        /*0278*/ 	.word	0x00007ba0


	//   ....[55]....
        /*027c*/ 	.word	0x00007cd0


	//   ....[56]....
        /*0280*/ 	.word	0x00007d10


	//   ....[57]....
        /*0284*/ 	.word	0x00007d80


	//   ....[58]....
        /*0288*/ 	.word	0x00007dd0


	//   ....[59]....
        /*028c*/ 	.word	0x00007df0


	//   ....[60]....
        /*0290*/ 	.word	0x00008570


	//   ....[61]....
        /*0294*/ 	.word	0x000085c0


	//   ....[62]....
        /*0298*/ 	.word	0x00008640


	//   ....[63]....
        /*029c*/ 	.word	0x00008690


	//   ....[64]....
        /*02a0*/ 	.word	0x00008710


	//   ....[65]....
        /*02a4*/ 	.word	0x00008760


	//   ....[66]....
        /*02a8*/ 	.word	0x000087e0


	//   ....[67]....
        /*02ac*/ 	.word	0x00008830


	//   ....[68]....
        /*02b0*/ 	.word	0x000088b0


	//   ....[69]....
        /*02b4*/ 	.word	0x00008900


	//   ....[70]....
        /*02b8*/ 	.word	0x00008990


	//   ....[71]....
        /*02bc*/ 	.word	0x00008a30


	//   ....[72]....
        /*02c0*/ 	.word	0x00008ad0


	//   ....[73]....
        /*02c4*/ 	.word	0x00008b90


	//   ....[74]....
        /*02c8*/ 	.word	0x00008bc0


	//   ....[75]....
        /*02cc*/ 	.word	0x00008c20


	//   ....[76]....
        /*02d0*/ 	.word	0x00008cd0


	//   ....[77]....
        /*02d4*/ 	.word	0x00008d20


	//   ....[78]....
        /*02d8*/ 	.word	0x00008da0


	//   ....[79]....
        /*02dc*/ 	.word	0x00008df0


	//   ....[80]....
        /*02e0*/ 	.word	0x00008e70


	//   ....[81]....
        /*02e4*/ 	.word	0x00008ec0


	//   ....[82]....
        /*02e8*/ 	.word	0x00008f40


	//   ....[83]....
        /*02ec*/ 	.word	0x00008f90


	//   ....[84]....
        /*02f0*/ 	.word	0x00009010


	//   ....[85]....
        /*02f4*/ 	.word	0x00009060


	//   ....[86]....
        /*02f8*/ 	.word	0x000090f0


	//   ....[87]....
        /*02fc*/ 	.word	0x00009140


	//   ....[88]....
        /*0300*/ 	.word	0x00009170


	//   ....[89]....
        /*0304*/ 	.word	0x000091e0


	//   ....[90]....
        /*0308*/ 	.word	0x00009210


	//   ....[91]....
        /*030c*/ 	.word	0x00009260


	//----- nvinfo : EIATTR_EXIT_INSTR_OFFSETS
	.align		4
.L_1973:
        /*0310*/ 	.byte	0x04, 0x1c
        /*0312*/ 	.short	(.L_1975 - .L_1974)


	//   ....[0]....
.L_1974:
        /*0314*/ 	.word	0x00007f10


	//   ....[1]....
        /*0318*/ 	.word	0x00008510


	//----- nvinfo : EIATTR_MAX_THREADS
	.align		4
.L_1975:
        /*031c*/ 	.byte	0x04, 0x05
        /*031e*/ 	.short	(.L_1977 - .L_1976)
.L_1976:
        /*0320*/ 	.word	0x00000040
        /*0324*/ 	.word	0x00000001
        /*0328*/ 	.word	0x00000001


	//----- nvinfo : EIATTR_CRS_STACK_SIZE
	.align		4
.L_1977:
        /*032c*/ 	.byte	0x04, 0x1e
        /*032e*/ 	.short	(.L_1979 - .L_1978)
.L_1978:
        /*0330*/ 	.word	0x00000000


	//----- nvinfo : EIATTR_CBANK_PARAM_SIZE
	.align		4
.L_1979:
        /*0334*/ 	.byte	0x03, 0x19
        /*0336*/ 	.short	0x01f0


	//----- nvinfo : EIATTR_PARAM_CBANK
	.align		4
        /*0338*/ 	.byte	0x04, 0x0a
        /*033a*/ 	.short	(.L_1981 - .L_1980)
	.align		4
.L_1980:
        /*033c*/ 	.word	index@(.nv.constant0._Z25selective_scan_bwd_kernelI32Selective_Scan_bwd_kernel_traitsILi64ELi16ELb1ELb0ELb0ELb1ELb1EN3c104HalfEfEEv12SSMParamsBwd)
        /*0340*/ 	.short	0x0210
        /*0342*/ 	.short	0x01f0


	//----- nvinfo : EIATTR_SW_WAR
	.align		4
.L_1981:
        /*0344*/ 	.byte	0x04, 0x36
        /*0346*/ 	.short	(.L_1983 - .L_1982)
.L_1982:
        /*0348*/ 	.word	0x00000008
.L_1983:


//--------------------- .nv.info._Z25selective_scan_bwd_kernelI32Selective_Scan_bwd_kernel_traitsILi64ELi16ELb1ELb0ELb1ELb0ELb0EN3c104HalfEfEEv12SSMParamsBwd --------------------------
	.section	.nv.info._Z25selective_scan_bwd_kernelI32Selective_Scan_bwd_kernel_traitsILi64ELi16ELb1ELb0ELb1ELb0ELb0EN3c104HalfEfEEv12SSMParamsBwd,"",@"SHT_CUDA_INFO"
	.sectionflags	@""
	.align	4


	//----- nvinfo : EIATTR_CUDA_API_VERSION
	.align		4
        /*0000*/ 	.byte	0x04, 0x37
        /*0002*/ 	.short	(.L_1985 - .L_1984)
.L_1984:
        /*0004*/ 	.word	0x00000082


	//----- nvinfo : EIATTR_KPARAM_INFO
	.align		4
.L_1985:
        /*0008*/ 	.byte	0x04, 0x17
        /*000a*/ 	.short	(.L_1987 - .L_1986)
.L_1986:
        /*000c*/ 	.word	0x00000000
        /*0010*/ 	.short	0x0000
        /*0012*/ 	.short	0x0000
        /*0014*/ 	.byte	0x00, 0xf0, 0xc1, 0x07


	//----- nvinfo : EIATTR_SPARSE_MMA_MASK
	.align		4
.L_1987:
        /*0018*/ 	.byte	0x03, 0x50
        /*001a*/ 	.short	0x0000


	//----- nvinfo : EIATTR_MAXREG_COUNT
	.align		4
        /*001c*/ 	.byte	0x03, 0x1b
        /*001e*/ 	.short	0x00ff


	//----- nvinfo : EIATTR_NUM_BARRIERS
	.align		4
        /*0020*/ 	.byte	0x02, 0x4c
        /*0022*/ 	.byte	0x01
	.zero		1


	//----- nvinfo : EIATTR_MERCURY_ISA_VERSION
	.align		4
        /*0024*/ 	.byte	0x03, 0x5f
        /*0026*/ 	.short	0x0101


	//----- nvinfo : EIATTR_COOP_GROUP_MASK_REGIDS
	.align		4
        /*0028*/ 	.byte	0x04, 0x29
        /*002a*/ 	.short	(.L_1989 - .L_1988)


	//   ....[0]....
.L_1988:
        /*002c*/ 	.word	0xffffffff


	//   ....[1]....
        /*0030*/ 	.word	0xffffffff


	//   ....[2]....
        /*0034*/ 	.word	0xffffffff


	//   ....[3]....
        /*0038*/ 	.word	0xffffffff


	//   ....[4]....
        /*003c*/ 	.word	0xffffffff


	//   ....[5]....
        /*0040*/ 	.word	0xffffffff


	//   ....[6]....
        /*0044*/ 	.word	0xffffffff


	//   ....[7]....
        /*0048*/ 	.word	0xffffffff


	//   ....[8]....
        /*004c*/ 	.word	0xffffffff


	//   ....[9]....
        /*0050*/ 	.word	0xffffffff


	//   ....[10]....
        /*0054*/ 	.word	0xffffffff


	//   ....[11]....
        /*0058*/ 	.word	0xffffffff


	//   ....[12]....
        /*005c*/ 	.word	0xffffffff


	//   ....[13]....
        /*0060*/ 	.word	0xffffffff


	//   ....[14]....
        /*0064*/ 	.word	0xffffffff


	//   ....[15]....
        /*0068*/ 	.word	0xffffffff


	//   ....[16]....
        /*006c*/ 	.word	0xffffffff


	//   ....[17]....
        /*0070*/ 	.word	0xffffffff


	//   ....[18]....
        /*0074*/ 	.word	0xffffffff


	//   ....[19]....
        /*0078*/ 	.word	0xffffffff


	//   ....[20]....
        /*007c*/ 	.word	0xffffffff


	//   ....[21]....
        /*0080*/ 	.word	0xffffffff


	//   ....[22]....
        /*0084*/ 	.word	0xffffffff


	//   ....[23]....
        /*0088*/ 	.word	0xffffffff


	//   ....[24]....
        /*008c*/ 	.word	0xffffffff


	//   ....[25]....
        /*0090*/ 	.word	0xffffffff


	//   ....[26]....
        /*0094*/ 	.word	0xffffffff


	//   ....[27]....
        /*0098*/ 	.word	0xffffffff


	//   ....[28]....
        /*009c*/ 	.word	0xffffffff


	//   ....[29]....
        /*00a0*/ 	.word	0xffffffff


	//   ....[30]....
        /*00a4*/ 	.word	0xffffffff


	//   ....[31]....
        /*00a8*/ 	.word	0xffffffff


	//   ....[32]....
        /*00ac*/ 	.word	0xffffffff


	//   ....[33]....
        /*00b0*/ 	.word	0xffffffff


	//   ....[34]....
        /*00b4*/ 	.word	0xffffffff


	//   ....[35]....
        /*00b8*/ 	.word	0xffffffff


	//   ....[36]....
        /*00bc*/ 	.word	0xffffffff


	//   ....[37]....
        /*00c0*/ 	.word	0xffffffff


	//   ....[38]....
        /*00c4*/ 	.word	0xffffffff


	//   ....[39]....
        /*00c8*/ 	.word	0xffffffff


	//   ....[40]....
        /*00cc*/ 	.word	0xffffffff


	//   ....[41]....
        /*00d0*/ 	.word	0xffffffff


	//   ....[42]....
        /*00d4*/ 	.word	0xffffffff


	//   ....[43]....
        /*00d8*/ 	.word	0xffffffff


	//   ....[44]....
        /*00dc*/ 	.word	0xffffffff


	//   ....[45]....
        /*00e0*/ 	.word	0xffffffff


	//   ....[46]....
        /*00e4*/ 	.word	0xffffffff


	//   ....[47]....
        /*00e8*/ 	.word	0xffffffff


	//   ....[48]....
        /*00ec*/ 	.word	0xffffffff


	//   ....[49]....
        /*00f0*/ 	.word	0xffffffff


	//   ....[50]....
        /*00f4*/ 	.word	0xffffffff


	//   ....[51]....
        /*00f8*/ 	.word	0xffffffff


	//   ....[52]....
        /*00fc*/ 	.word	0xffffffff


	//   ....[53]....
        /*0100*/ 	.word	0xffffffff


	//   ....[54]....
        /*0104*/ 	.word	0xffffffff


	//   ....[55]....
        /*0108*/ 	.word	0xffffffff


	//   ....[56]....
        /*010c*/ 	.word	0x050000db


	//   ....[57]....
        /*0110*/ 	.word	0x050000db


	//   ....[58]....
        /*0114*/ 	.word	0x050000db


	//   ....[59]....
        /*0118*/ 	.word	0x050000db


	//   ....[60]....
        /*011c*/ 	.word	0x050000db


	//   ....[61]....
        /*0120*/ 	.word	0x050000db


	//   ....[62]....
        /*0124*/ 	.word	0x050000db


	//   ....[63]....
        /*0128*/ 	.word	0x050000db


	//   ....[64]....
        /*012c*/ 	.word	0x050000db


	//   ....[65]....
        /*0130*/ 	.word	0x050000db


	//   ....[66]....
        /*0134*/ 	.word	0x050000db


	//   ....[67]....
        /*0138*/ 	.word	0x050000db


	//   ....[68]....
        /*013c*/ 	.word	0x050000db


	//   ....[69]....
        /*0140*/ 	.word	0x050000db


	//   ....[70]....
        /*0144*/ 	.word	0x050000db


	//   ....[71]....
        /*0148*/ 	.word	0x050000db


	//   ....[72]....
        /*014c*/ 	.word	0x050000db


	//   ....[73]....
        /*0150*/ 	.word	0x050000db


	//   ....[74]....
        /*0154*/ 	.word	0x050000db


	//   ....[75]....
        /*0158*/ 	.word	0x050000db


	//   ....[76]....
        /*015c*/ 	.word	0x050000db


	//   ....[77]....
        /*0160*/ 	.word	0x050000db


	//   ....[78]....
        /*0164*/ 	.word	0x050000db


	//   ....[79]....
        /*0168*/ 	.word	0x050000db


	//   ....[80]....
        /*016c*/ 	.word	0x050000db


	//   ....[81]....
        /*0170*/ 	.word	0x050000db


	//   ....[82]....
        /*0174*/ 	.word	0x050000db


	//   ....[83]....
        /*0178*/ 	.word	0x050000db


	//   ....[84]....
        /*017c*/ 	.word	0x050000db


	//   ....[85]....
        /*0180*/ 	.word	0x050000db


	//   ....[86]....
        /*0184*/ 	.word	0x050000db


	//   ....[87]....
        /*0188*/ 	.word	0x050000db


	//----- nvinfo : EIATTR_COOP_GROUP_INSTR_OFFSETS
	.align		4
.L_1989:
        /*018c*/ 	.byte	0x04, 0x28
        /*018e*/ 	.short	(.L_1991 - .L_1990)


	//   ....[0]....
.L_1990:
        /*0190*/ 	.word	0x00000a20


	//   ....[1]....
        /*0194*/ 	.word	0x00000ab0


	//   ....[2]....
        /*0198*/ 	.word	0x00000e30


	//   ....[3]....
        /*019c*/ 	.word	0x00001900


	//   ....[4]....
        /*01a0*/ 	.word	0x00002190


	//   ....[5]....
        /*01a4*/ 	.word	0x000021b0


	//   ....[6]....
        /*01a8*/ 	.word	0x000021e0


	//   ....[7]....
        /*01ac*/ 	.word	0x00002200


	//   ....[8]....
        /*01b0*/ 	.word	0x00002230


	//   ....[9]....
        /*01b4*/ 	.word	0x00002250


	//   ....[10]....
        /*01b8*/ 	.word	0x00002280


	//   ....[11]....
        /*01bc*/ 	.word	0x000022a0


	//   ....[12]....
        /*01c0*/ 	.word	0x000022d0


	//   ....[13]....
        /*01c4*/ 	.word	0x000022e0


	//   ....[14]....
        /*01c8*/ 	.word	0x00002380


	//   ....[15]....
        /*01cc*/ 	.word	0x00002390


	//   ....[16]....
        /*01d0*/ 	.word	0x000023a0


	//   ....[17]....
        /*01d4*/ 	.word	0x000023b0


	//   ....[18]....
        /*01d8*/ 	.word	0x00002870


	//   ....[19]....
        /*01dc*/ 	.word	0x00002880


	//   ....[20]....
        /*01e0*/ 	.word	0x00002890


	//   ....[21]....
        /*01e4*/ 	.word	0x000028a0


	//   ....[22]....
        /*01e8*/ 	.word	0x000028d0


	//   ....[23]....
        /*01ec*/ 	.word	0x000028e0


	//   ....[24]....
        /*01f0*/ 	.word	0x00002910


	//   ....[25]....
        /*01f4*/ 	.word	0x00002920


	//   ....[26]....
        /*01f8*/ 	.word	0x00002950


	//   ....[27]....
        /*01fc*/ 	.word	0x00002960


	//   ....[28]....
        /*0200*/ 	.word	0x00002990


	//   ....[29]....
        /*0204*/ 	.word	0x000029a0


	//   ....[30]....
        /*0208*/ 	.word	0x000029d0


	//   ....[31]....
        /*020c*/ 	.word	0x000029e0


	//   ....[32]....
        /*0210*/ 	.word	0x000029f0


	//   ....[33]....
        /*0214*/ 	.word	0x00002a00


	//   ....[34]....
        /*0218*/ 	.word	0x00004010


	//   ....[35]....
        /*021c*/ 	.word	0x00004050


	//   ....[36]....
        /*0220*/ 	.word	0x000041e0


	//   ....[37]....
        /*0224*/ 	.word	0x00004220


	//   ....[38]....
        /*0228*/ 	.word	0x00004260


	//   ....[39]....
        /*022c*/ 	.word	0x00004290


	//   ....[40]....
        /*0230*/ 	.word	0x000043f0


	//   ....[41]....
        /*0234*/ 	.word	0x00004430


	//   ....[42]....
        /*0238*/ 	.word	0x000045c0


	//   ....[43]....
        /*023c*/ 	.word	0x00004600


	//   ....[44]....
        /*0240*/ 	.word	0x000049d0


	//   ....[45]....
        /*0244*/ 	.word	0x00004db0


	//   ....[46]....
        /*0248*/ 	.word	0x00004e90


	//   ....[47]....
        /*024c*/ 	.word	0x00004ee0


	//   ....[48]....
        /*0250*/ 	.word	0x00004f50


	//   ....[49]....
        /*0254*/ 	.word	0x00004f90


	//   ....[50]....
        /*0258*/ 	.word	0x00004fc0


	//   ....[51]....
        /*025c*/ 	.word	0x000050f0


	//   ....[52]....
        /*0260*/ 	.word	0x00005130


	//   ....[53]....
        /*0264*/ 	.word	0x000051a0


	//   ....[54]....
        /*0268*/ 	.word	0x000051f0


	//   ....[55]....
        /*026c*/ 	.word	0x00005210


	//   ....[56]....
        /*0270*/ 	.word	0x00005670


	//   ....[57]....
        /*0274*/ 	.word	0x000056c0


	//   ....[58]....
        /*0278*/ 	.word	0x00005740


	//   ....[59]....
        /*027c*/ 	.word	0x00005790


	//   ....[60]....
        /*0280*/ 	.word	0x00005810


	//   ....[61]....
        /*0284*/ 	.word	0x00005860


	//   ....[62]....
        /*0288*/ 	.word	0x000058e0


	//   ....[63]....
        /*028c*/ 	.word	0x00005930


	//   ....[64]....
        /*0290*/ 	.word	0x000059b0


	//   ....[65]....
        /*0294*/ 	.word	0x00005a00


	//   ....[66]....
        /*0298*/ 	.word	0x00005a90


	//   ....[67]....
        /*029c*/ 	.word	0x00005b30


	//   ....[68]....
        /*02a0*/ 	.word	0x00005bd0


	//   ....[69]....
        /*02a4*/ 	.word	0x00005c90


	//   ....[70]....
        /*02a8*/ 	.word	0x00005cc0


	//   ....[71]....
        /*02ac*/ 	.word	0x00005d20


	//   ....[72]....
        /*02b0*/ 	.word	0x00005dd0


	//   ....[73]....
        /*02b4*/ 	.word	0x00005e20


	//   ....[74]....
        /*02b8*/ 	.word	0x00005ea0


	//   ....[75]....
        /*02bc*/ 	.word	0x00005ef0


	//   ....[76]....
        /*02c0*/ 	.word	0x00005f70


	//   ....[77]....
        /*02c4*/ 	.word	0x00005fc0


	//   ....[78]....
        /*02c8*/ 	.word	0x00006040


	//   ....[79]....
        /*02cc*/ 	.word	0x00006090


	//   ....[80]....
        /*02d0*/ 	.word	0x00006110


	//   ....[81]....
        /*02d4*/ 	.word	0x00006160


	//   ....[82]....
        /*02d8*/ 	.word	0x000061f0


	//   ....[83]....
        /*02dc*/ 	.word	0x00006240


	//   ....[84]....
        /*02e0*/ 	.word	0x00006270


	//   ....[85]....
        /*02e4*/ 	.word	0x000062e0


	//   ....[86]....
        /*02e8*/ 	.word	0x00006310


	//   ....[87]....
        /*02ec*/ 	.word	0x00006370


	//----- nvinfo : EIATTR_EXIT_INSTR_OFFSETS
	.align		4
.L_1991:
        /*02f0*/ 	.byte	0x04, 0x1c
        /*02f2*/ 	.short	(.L_1993 - .L_1992)


	//   ....[0]....
.L_1992:
        /*02f4*/ 	.word	0x00005330


	//   ....[1]....
        /*02f8*/ 	.word	0x00005610


	//----- nvinfo : EIATTR_MAX_THREADS
	.align		4
.L_1993:
        /*02fc*/ 	.byte	0x04, 0x05
        /*02fe*/ 	.short	(.L_1995 - .L_1994)
.L_1994:
        /*0300*/ 	.word	0x00000040
        /*0304*/ 	.word	0x00000001
        /*0308*/ 	.word	0x00000001


	//----- nvinfo : EIATTR_CRS_STACK_SIZE
	.align		4
.L_1995:
        /*030c*/ 	.byte	0x04, 0x1e
        /*030e*/ 	.short	(.L_1997 - .L_1996)
.L_1996:
        /*0310*/ 	.word	0x00000000


	//----- nvinfo : EIATTR_CBANK_PARAM_SIZE
	.align		4
.L_1997:
        /*0314*/ 	.byte	0x03, 0x19
        /*0316*/ 	.short	0x01f0


	//----- nvinfo : EIATTR_PARAM_CBANK
	.align		4
        /*0318*/ 	.byte	0x04, 0x0a
        /*031a*/ 	.short	(.L_1999 - .L_1998)
	.align		4
.L_1998:
        /*031c*/ 	.word	index@(.nv.constant0._Z25selective_scan_bwd_kernelI32Selective_Scan_bwd_kernel_traitsILi64ELi16ELb1ELb0ELb1ELb0ELb0EN3c104HalfEfEEv12SSMParamsBwd)
        /*0320*/ 	.short	0x0210
        /*0322*/ 	.short	0x01f0


	//----- nvinfo : EIATTR_SW_WAR
	.align		4
.L_1999:
        /*0324*/ 	.byte	0x04, 0x36
        /*0326*/ 	.short	(.L_2001 - .L_2000)
.L_2000:
        /*0328*/ 	.word	0x00000008
.L_2001:


//--------------------- .nv.info._Z25selective_scan_bwd_kernelI32Selective_Scan_bwd_kernel_traitsILi64ELi16ELb1ELb0ELb1ELb0ELb1EN3c104HalfEfEEv12SSMParamsBwd --------------------------
	.section	.nv.info._Z25selective_scan_bwd_kernelI32Selective_Scan_bwd_kernel_traitsILi64ELi16ELb1ELb0ELb1ELb0ELb1EN3c104HalfEfEEv12SSMParamsBwd,"",@"SHT_CUDA_INFO"
	.sectionflags	@""
	.align	4


	//----- nvinfo : EIATTR_CUDA_API_VERSION
	.align		4
        /*0000*/ 	.byte	0x04, 0x37
        /*0002*/ 	.short	(.L_2003 - .L_2002)
.L_2002:
        /*0004*/ 	.word	0x00000082


	//----- nvinfo : EIATTR_KPARAM_INFO
	.align		4
.L_2003:
        /*0008*/ 	.byte	0x04, 0x17
        /*000a*/ 	.short	(.L_2005 - .L_2004)
.L_2004:
        /*000c*/ 	.word	0x00000000
        /*0010*/ 	.short	0x0000
        /*0012*/ 	.short	0x0000
        /*0014*/ 	.byte	0x00, 0xf0, 0xc1, 0x07


	//----- nvinfo : EIATTR_SPARSE_MMA_MASK
	.align		4
.L_2005:
        /*0018*/ 	.byte	0x03, 0x50
        /*001a*/ 	.short	0x0000


	//----- nvinfo : EIATTR_MAXREG_COUNT
	.align		4
        /*001c*/ 	.byte	0x03, 0x1b
        /*001e*/ 	.short	0x00ff


	//----- nvinfo : EIATTR_NUM_BARRIERS
	.align		4
        /*0020*/ 	.byte	0x02, 0x4c
        /*0022*/ 	.byte	0x01
	.zero		1


	//----- nvinfo : EIATTR_MERCURY_ISA_VERSION
	.align		4
        /*0024*/ 	.byte	0x03, 0x5f
        /*0026*/ 	.short	0x0101


	//----- nvinfo : EIATTR_COOP_GROUP_MASK_REGIDS
	.align		4
        /*0028*/ 	.byte	0x04, 0x29
        /*002a*/ 	.short	(.L_2007 - .L_2006)


	//   ....[0]....
.L_2006:
        /*002c*/ 	.word	0xffffffff


	//   ....[1]....
        /*0030*/ 	.word	0xffffffff


	//   ....[2]....
        /*0034*/ 	.word	0xffffffff


	//   ....[3]....
        /*0038*/ 	.word	0xffffffff


	//   ....[4]....
        /*003c*/ 	.word	0xffffffff


	//   ....[5]....
        /*0040*/ 	.word	0xffffffff


	//   ....[6]....
        /*0044*/ 	.word	0xffffffff


	//   ....[7]....
        /*0048*/ 	.word	0xffffffff


	//   ....[8]....
        /*004c*/ 	.word	0xffffffff


	//   ....[9]....
        /*0050*/ 	.word	0xffffffff


	//   ....[10]....
        /*0054*/ 	.word	0xffffffff


	//   ....[11]....
        /*0058*/ 	.word	0xffffffff


	//   ....[12]....
        /*005c*/ 	.word	0xffffffff


	//   ....[13]....
        /*0060*/ 	.word	0xffffffff


	//   ....[14]....
        /*0064*/ 	.word	0xffffffff


	//   ....[15]....
        /*0068*/ 	.word	0xffffffff


	//   ....[16]....
        /*006c*/ 	.word	0xffffffff


	//   ....[17]....
        /*0070*/ 	.word	0xffffffff


	//   ....[18]....
        /*0074*/ 	.word	0xffffffff


	//   ....[19]....
        /*0078*/ 	.word	0xffffffff


	//   ....[20]....
        /*007c*/ 	.word	0xffffffff


	//   ....[21]....
        /*0080*/ 	.word	0xffffffff


	//   ....[22]....
        /*0084*/ 	.word	0xffffffff


	//   ....[23]....
        /*0088*/ 	.word	0xffffffff


	//   ....[24]....
        /*008c*/ 	.word	0xffffffff


	//   ....[25]....
        /*0090*/ 	.word	0xffffffff


	//   ....[26]....
        /*0094*/ 	.word	0xffffffff


	//   ....[27]....
        /*0098*/ 	.word	0xffffffff


	//   ....[28]....
        /*009c*/ 	.word	0xffffffff


	//   ....[29]....
        /*00a0*/ 	.word	0xffffffff


	//   ....[30]....
        /*00a4*/ 	.word	0xffffffff


	//   ....[31]....
        /*00a8*/ 	.word	0xffffffff


	//   ....[32]....
        /*00ac*/ 	.word	0xffffffff


	//   ....[33]....
        /*00b0*/ 	.word	0xffffffff


	//   ....[34]....
        /*00b4*/ 	.word	0xffffffff


	//   ....[35]....
        /*00b8*/ 	.word	0xffffffff


	//   ....[36]....
        /*00bc*/ 	.word	0xffffffff


	//   ....[37]....
        /*00c0*/ 	.word	0xffffffff


	//   ....[38]....
        /*00c4*/ 	.word	0xffffffff


	//   ....[39]....
        /*00c8*/ 	.word	0xffffffff


	//   ....[40]....
        /*00cc*/ 	.word	0xffffffff


	//   ....[41]....
        /*00d0*/ 	.word	0xffffffff


	//   ....[42]....
        /*00d4*/ 	.word	0xffffffff


	//   ....[43]....
        /*00d8*/ 	.word	0xffffffff


	//   ....[44]....
        /*00dc*/ 	.word	0xffffffff


	//   ....[45]....
        /*00e0*/ 	.word	0xffffffff


	//   ....[46]....
        /*00e4*/ 	.word	0xffffffff


	//   ....[47]....
        /*00e8*/ 	.word	0xffffffff


	//   ....[48]....
        /*00ec*/ 	.word	0xffffffff


	//   ....[49]....
        /*00f0*/ 	.word	0xffffffff


	//   ....[50]....
        /*00f4*/ 	.word	0xffffffff


	//   ....[51]....
        /*00f8*/ 	.word	0xffffffff


	//   ....[52]....
        /*00fc*/ 	.word	0xffffffff


	//   ....[53]....
        /*0100*/ 	.word	0xffffffff


	//   ....[54]....
        /*0104*/ 	.word	0xffffffff


	//   ....[55]....
        /*0108*/ 	.word	0xffffffff


	//   ....[56]....
        /*010c*/ 	.word	0xffffffff


	//   ....[57]....
        /*0110*/ 	.word	0xffffffff


	//   ....[58]....
        /*0114*/ 	.word	0xffffffff


	//   ....[59]....
        /*0118*/ 	.word	0xffffffff


	//   ....[60]....
        /*011c*/ 	.word	0x050000dc


	//   ....[61]....
        /*0120*/ 	.word	0x050000dc


	//   ....[62]....
        /*0124*/ 	.word	0x050000dc


	//   ....[63]....
        /*0128*/ 	.word	0x050000dc


	//   ....[64]....
        /*012c*/ 	.word	0x050000dc


	//   ....[65]....
        /*0130*/ 	.word	0x050000dc


	//   ....[66]....
        /*0134*/ 	.word	0x050000dc


	//   ....[67]....
        /*0138*/ 	.word	0x050000dc


	//   ....[68]....
        /*013c*/ 	.word	0x050000dc


	//   ....[69]....
        /*0140*/ 	.word	0x050000dc


	//   ....[70]....
        /*0144*/ 	.word	0x050000dc


	//   ....[71]....
        /*0148*/ 	.word	0x050000dc


	//   ....[72]....
        /*014c*/ 	.word	0x050000dc


	//   ....[73]....
        /*0150*/ 	.word	0x050000dc


	//   ....[74]....
        /*0154*/ 	.word	0x050000dc


	//   ....[75]....
        /*0158*/ 	.word	0x050000dc


	//   ....[76]....
        /*015c*/ 	.word	0x050000dc


	//   ....[77]....
        /*0160*/ 	.word	0x050000dc


	//   ....[78]....
        /*0164*/ 	.word	0x050000dc


	//   ....[79]....
        /*0168*/ 	.word	0x050000dc


	//   ....[80]....
        /*016c*/ 	.word	0x050000dc


	//   ....[81]....
        /*0170*/ 	.word	0x050000dc


	//   ....[82]....
        /*0174*/ 	.word	0x050000dc


	//   ....[83]....
        /*0178*/ 	.word	0x050000dc


	//   ....[84]....
        /*017c*/ 	.word	0x050000dc


	//   ....[85]....
        /*0180*/ 	.word	0x050000dc


	//   ....[86]....
        /*0184*/ 	.word	0x050000dc


	//   ....[87]....
        /*0188*/ 	.word	0x050000dc


	//   ....[88]....
        /*018c*/ 	.word	0x050000dc


	//   ....[89]....
        /*0190*/ 	.word	0x050000dc


	//   ....[90]....
        /*0194*/ 	.word	0x050000dc


	//   ....[91]....
        /*0198*/ 	.word	0x050000dc


	//----- nvinfo : EIATTR_COOP_GROUP_INSTR_OFFSETS
	.align		4
.L_2007:
        /*019c*/ 	.byte	0x04, 0x28
        /*019e*/ 	.short	(.L_2009 - .L_2008)


	//   ....[0]....
.L_2008:
        /*01a0*/ 	.word	0x00000a40


	//   ....[1]....
        /*01a4*/ 	.word	0x00000ad0


	//   ....[2]....
        /*01a8*/ 	.word	0x00000c50


	//   ....[3]....
        /*01ac*/ 	.word	0x00000d90


	//   ....[4]....
        /*01b0*/ 	.word	0x000014d0


	//   ....[5]....
        /*01b4*/ 	.word	0x00001f30


	//   ....[6]....
        /*01b8*/ 	.word	0x000021a0


	//   ....[7]....
        /*01bc*/ 	.word	0x00002d40


	//   ....[8]....
        /*01c0*/ 	.word	0x000035d0


	//   ....[9]....
        /*01c4*/ 	.word	0x000035f0


	//   ....[10]....
        /*01c8*/ 	.word	0x00003620


	//   ....[11]....
        /*01cc*/ 	.word	0x00003640


	//   ....[12]....
        /*01d0*/ 	.word	0x00003670


	//   ....[13]....
        /*01d4*/ 	.word	0x00003690


	//   ....[14]....
        /*01d8*/ 	.word	0x000036c0


	//   ....[15]....
        /*01dc*/ 	.word	0x000036e0


	//   ....[16]....
        /*01e0*/ 	.word	0x00003710


	//   ....[17]....
        /*01e4*/ 	.word	0x00003720


	//   ....[18]....
        /*01e8*/ 	.word	0x000037c0


	//   ....[19]....
        /*01ec*/ 	.word	0x000037d0


	//   ....[20]....
        /*01f0*/ 	.word	0x000037e0


	//   ....[21]....
        /*01f4*/ 	.word	0x000037f0


	//   ....[22]....
        /*01f8*/ 	.word	0x00003cb0


	//   ....[23]....
        /*01fc*/ 	.word	0x00003cc0


	//   ....[24]....
        /*0200*/ 	.word	0x00003cd0


	//   ....[25]....
        /*0204*/ 	.word	0x00003ce0


	//   ....[26]....
        /*0208*/ 	.word	0x00003d10


	//   ....[27]....
        /*020c*/ 	.word	0x00003d20


	//   ....[28]....
        /*0210*/ 	.word	0x00003d50


	//   ....[29]....
        /*0214*/ 	.word	0x00003d60


	//   ....[30]....
        /*0218*/ 	.word	0x00003d90


	//   ....[31]....
        /*021c*/ 	.word	0x00003da0


	//   ....[32]....
        /*0220*/ 	.word	0x00003dd0


	//   ....[33]....
        /*0224*/ 	.word	0x00003de0


	//   ....[34]....
        /*0228*/ 	.word	0x00003e10


	//   ....[35]....
        /*022c*/ 	.word	0x00003e20


	//   ....[36]....
        /*0230*/ 	.word	0x00003e30


	//   ....[37]....
        /*0234*/ 	.word	0x00003e40


	//   ....[38]....
        /*0238*/ 	.word	0x00005450


	//   ....[39]....
        /*023c*/ 	.word	0x00005490


	//   ....[40]....
        /*0240*/ 	.word	0x00005600


	//   ....[41]....
        /*0244*/ 	.word	0x00005620


	//   ....[42]....
        /*0248*/ 	.word	0x00005660


	//   ....[43]....
        /*024c*/ 	.word	0x000056a0


	//   ....[44]....
        /*0250*/ 	.word	0x00005810


	//   ....[45]....
        /*0254*/ 	.word	0x00005850


	//   ....[46]....
        /*0258*/ 	.word	0x000059b0


	//   ....[47]....
        /*025c*/ 	.word	0x000059d0


	//   ....[48]....
        /*0260*/ 	.word	0x00005e50


	//   ....[49]....
        /*0264*/ 	.word	0x00006150


	//   ....[50]....
        /*0268*/ 	.word	0x00006260


	//   ....[51]....
        /*026c*/ 	.word	0x000062b0


	//   ....[52]....
        /*0270*/ 	.word	0x00006320


	//   ....[53]....
        /*0274*/ 	.word	0x00006360


	//   ....[54]....
        /*0278*/ 	.word	0x00006390


	//   ....[55]....
        /*027c*/ 	.word	0x000064c0


	//   ....[56]....
        /*0280*/ 	.word	0x00006500


	//   ....[57]....
        /*0284*/ 	.word	0x00006570


	//   ....[58]....
        /*0288*/ 	.word	0x000065c0


	//   ....[59]....
        /*028c*/ 	.word	0x000065e0


	//   ....[60]....
        /*0290*/ 	.word	0x00006a40


	//   ....[61]....
        /*0294*/ 	.word	0x00006a90


	//   ....[62]....
        /*0298*/ 	.word	0x00006b10


	//   ....[63]....
        /*029c*/ 	.word	0x00006b60


	//   ....[64]....
        /*02a0*/ 	.word	0x00006be0


	//   ....[65]....
        /*02a4*/ 	.word	0x00006c30


	//   ....[66]....
        /*02a8*/ 	.word	0x00006cb0


	//   ....[67]....
        /*02ac*/ 	.word	0x00006d00


	//   ....[68]....
        /*02b0*/ 	.word	0x00006d80


	//   ....[69]....
        /*02b4*/ 	.word	0x00006dd0


	//   ....[70]....
        /*02b8*/ 	.word	0x00006e60


	//   ....[71]....
        /*02bc*/ 	.word	0x00006f00


	//   ....[72]....
        /*02c0*/ 	.word	0x00006fa0


	//   ....[73]....
        /*02c4*/ 	.word	0x00007060


	//   ....[74]....
        /*02c8*/ 	.word	0x00007090


	//   ....[75]....
        /*02cc*/ 	.word	0x000070f0


	//   ....[76]....
        /*02d0*/ 	.word	0x000071a0


	//   ....[77]....
        /*02d4*/ 	.word	0x000071f0


	//   ....[78]....
        /*02d8*/ 	.word	0x00007270


	//   ....[79]....
        /*02dc*/ 	.word	0x000072c0


	//   ....[80]....
        /*02e0*/ 	.word	0x00007340


	//   ....[81]....
        /*02e4*/ 	.word	0x00007390


	//   ....[82]....
        /*02e8*/ 	.word	0x00007410


	//   ....[83]....
        /*02ec*/ 	.word	0x00007460


	//   ....[84]....
        /*02f0*/ 	.word	0x000074e0


	//   ....[85]....
        /*02f4*/ 	.word	0x00007530


	//   ....[86]....
        /*02f8*/ 	.word	0x000075c0


	//   ....[87]....
        /*02fc*/ 	.word	0x00007610


	//   ....[88]....
        /*0300*/ 	.word	0x00007640


	//   ....[89]....
        /*0304*/ 	.word	0x000076b0


	//   ....[90]....
        /*0308*/ 	.word	0x000076e0


	//   ....[91]....
        /*030c*/ 	.word	0x00007740


	//----- nvinfo : EIATTR_EXIT_INSTR_OFFSETS
	.align		4
.L_2009:
        /*0310*/ 	.byte	0x04, 0x1c
        /*0312*/ 	.short	(.L_2011 - .L_2010)


	//   ....[0]....
.L_2010:
        /*0314*/ 	.word	0x00006700


	//   ....[1]....
        /*0318*/ 	.word	0x000069e0


	//----- nvinfo : EIATTR_MAX_THREADS
	.align		4
.L_2011:
        /*031c*/ 	.byte	0x04, 0x05
        /*031e*/ 	.short	(.L_2013 - .L_2012)
.L_2012:
        /*0320*/ 	.word	0x00000040
        /*0324*/ 	.word	0x00000001
        /*0328*/ 	.word	0x00000001


	//----- nvinfo : EIATTR_CRS_STACK_SIZE
	.align		4
.L_2013:
        /*032c*/ 	.byte	0x04, 0x1e
        /*032e*/ 	.short	(.L_2015 - .L_2014)
.L_2014:
        /*0330*/ 	.word	0x00000000


	//----- nvinfo : EIATTR_CBANK_PARAM_SIZE
	.align		4
.L_2015:
        /*0334*/ 	.byte	0x03, 0x19
        /*0336*/ 	.short	0x01f0


	//----- nvinfo : EIATTR_PARAM_CBANK
	.align		4
        /*0338*/ 	.byte	0x04, 0x0a
        /*033a*/ 	.short	(.L_2017 - .L_2016)
	.align		4
.L_2016:
        /*033c*/ 	.word	index@(.nv.constant0._Z25selective_scan_bwd_kernelI32Selective_Scan_bwd_kernel_traitsILi64ELi16ELb1ELb0ELb1ELb0ELb1EN3c104HalfEfEEv12SSMParamsBwd)
        /*0340*/ 	.short	0x0210
        /*0342*/ 	.short	0x01f0


	//----- nvinfo : EIATTR_SW_WAR
	.align		4
.L_2017:
        /*0344*/ 	.byte	0x04, 0x36
        /*0346*/ 	.short	(.L_2019 - .L_2018)
.L_2018:
        /*0348*/ 	.word	0x00000008
.L_2019:


//--------------------- .nv.info._Z25selective_scan_bwd_kernelI32Selective_Scan_bwd_kernel_traitsILi64ELi16ELb1ELb0ELb1ELb1ELb0EN3c104HalfEfEEv12SSMParamsBwd --------------------------
	.section	.nv.info._Z25selective_scan_bwd_kernelI32Selective_Scan_bwd_kernel_traitsILi64ELi16ELb1ELb0ELb1ELb1ELb0EN3c104HalfEfEEv12SSMParamsBwd,"",@"SHT_CUDA_INFO"
	.sectionflags	@""
	.align	4


	//----- nvinfo : EIATTR_CUDA_API_VERSION
	.align		4
        /*0000*/ 	.byte	0x04, 0x37
        /*0002*/ 	.short	(.L_2021 - .L_2020)
.L_2020:
        /*0004*/ 	.word	0x00000082


	//----- nvinfo : EIATTR_KPARAM_INFO
	.align		4
.L_2021:
        /*0008*/ 	.byte	0x04, 0x17
        /*000a*/ 	.short	(.L_2023 - .L_2022)
.L_2022:
        /*000c*/ 	.word	0x00000000
        /*0010*/ 	.short	0x0000
        /*0012*/ 	.short	0x0000
        /*0014*/ 	.byte	0x00, 0xf0, 0xc1, 0x07


	//----- nvinfo : EIATTR_SPARSE_MMA_MASK
	.align		4
.L_2023:
        /*0018*/ 	.byte	0x03, 0x50
        /*001a*/ 	.short	0x0000


	//----- nvinfo : EIATTR_MAXREG_COUNT
	.align		4
        /*001c*/ 	.byte	0x03, 0x1b
        /*001e*/ 	.short	0x00ff


	//----- nvinfo : EIATTR_NUM_BARRIERS
	.align		4
        /*0020*/ 	.byte	0x02, 0x4c
        /*0022*/ 	.byte	0x01
	.zero		1


	//----- nvinfo : EIATTR_MERCURY_ISA_VERSION
	.align		4
        /*0024*/ 	.byte	0x03, 0x5f
        /*0026*/ 	.short	0x0101


	//----- nvinfo : EIATTR_COOP_GROUP_MASK_REGIDS
	.align		4
        /*0028*/ 	.byte	0x04, 0x29
        /*002a*/ 	.short	(.L_2025 - .L_2024)


	//   ....[0]....
.L_2024:
        /*002c*/ 	.word	0xffffffff


	//   ....[1]....
        /*0030*/ 	.word	0xffffffff


	//   ....[2]....
        /*0034*/ 	.word	0xffffffff


	//   ....[3]....
        /*0038*/ 	.word	0xffffffff


	//   ....[4]....
        /*003c*/ 	.word	0xffffffff


	//   ....[5]....
        /*0040*/ 	.word	0xffffffff


	//   ....[6]....
        /*0044*/ 	.word	0xffffffff


	//   ....[7]....
        /*0048*/ 	.word	0xffffffff


	//   ....[8]....
        /*004c*/ 	.word	0xffffffff


	//   ....[9]....
        /*0050*/ 	.word	0xffffffff


	//   ....[10]....
        /*0054*/ 	.word	0xffffffff


	//   ....[11]....
        /*0058*/ 	.word	0xffffffff


	//   ....[12]....
        /*005c*/ 	.word	0xffffffff


	//   ....[13]....
        /*0060*/ 	.word	0xffffffff


	//   ....[14]....
        /*0064*/ 	.word	0xffffffff


	//   ....[15]....
        /*0068*/ 	.word	0xffffffff


	//   ....[16]....
        /*006c*/ 	.word	0xffffffff


	//   ....[17]....
        /*0070*/ 	.word	0xffffffff


	//   ....[18]....
        /*0074*/ 	.word	0xffffffff


	//   ....[19]....
        /*0078*/ 	.word	0xffffffff


	//   ....[20]....
        /*007c*/ 	.word	0xffffffff


	//   ....[21]....
        /*0080*/ 	.word	0xffffffff


	//   ....[22]....
        /*0084*/ 	.word	0xffffffff


	//   ....[23]....
        /*0088*/ 	.word	0xffffffff


	//   ....[24]....
        /*008c*/ 	.word	0xffffffff


	//   ....[25]....
        /*0090*/ 	.word	0xffffffff


	//   ....[26]....
        /*0094*/ 	.word	0xffffffff


	//   ....[27]....
        /*0098*/ 	.word	0xffffffff


	//   ....[28]....
        /*009c*/ 	.word	0xffffffff


	//   ....[29]....
        /*00a0*/ 	.word	0xffffffff


	//   ....[30]....
        /*00a4*/ 	.word	0xffffffff


	//   ....[31]....
        /*00a8*/ 	.word	0xffffffff


	//   ....[32]....
        /*00ac*/ 	.word	0xffffffff


	//   ....[33]....
        /*00b0*/ 	.word	0xffffffff


	//   ....[34]....
        /*00b4*/ 	.word	0xffffffff


	//   ....[35]....
        /*00b8*/ 	.word	0xffffffff


	//   ....[36]....
        /*00bc*/ 	.word	0xffffffff


	//   ....[37]....
        /*00c0*/ 	.word	0xffffffff


	//   ....[38]....
        /*00c4*/ 	.word	0xffffffff


	//   ....[39]....
        /*00c8*/ 	.word	0xffffffff


	//   ....[40]....
        /*00cc*/ 	.word	0xffffffff


	//   ....[41]....
        /*00d0*/ 	.word	0xffffffff


	//   ....[42]....
        /*00d4*/ 	.word	0xffffffff


	//   ....[43]....
        /*00d8*/ 	.word	0xffffffff


	//   ....[44]....
        /*00dc*/ 	.word	0xffffffff


	//   ....[45]....
        /*00e0*/ 	.word	0xffffffff


	//   ....[46]....
        /*00e4*/ 	.word	0xffffffff


	//   ....[47]....
        /*00e8*/ 	.word	0xffffffff


	//   ....[48]....
        /*00ec*/ 	.word	0xffffffff


	//   ....[49]....
        /*00f0*/ 	.word	0xffffffff


	//   ....[50]....
        /*00f4*/ 	.word	0xffffffff


	//   ....[51]....
        /*00f8*/ 	.word	0xffffffff


	//   ....[52]....
        /*00fc*/ 	.word	0xffffffff


	//   ....[53]....
        /*0100*/ 	.word	0xffffffff


	//   ....[54]....
        /*0104*/ 	.word	0xffffffff


	//   ....[55]....
        /*0108*/ 	.word	0xffffffff


	//   ....[56]....
        /*010c*/ 	.word	0xffffffff


	//   ....[57]....
        /*0110*/ 	.word	0x050000db


	//   ....[58]....
        /*0114*/ 	.word	0x050000db


	//   ....[59]....
        /*0118*/ 	.word	0x050000db


	//   ....[60]....
        /*011c*/ 	.word	0x050000db


	//   ....[61]....
        /*0120*/ 	.word	0x050000db


	//   ....[62]....
        /*0124*/ 	.word	0x050000db


	//   ....[63]....
        /*0128*/ 	.word	0x050000db


	//   ....[64]....
        /*012c*/ 	.word	0x050000db


	//   ....[65]....
        /*0130*/ 	.word	0x050000db


	//   ....[66]....
        /*0134*/ 	.word	0x050000db


	//   ....[67]....
        /*0138*/ 	.word	0x050000db


	//   ....[68]....
        /*013c*/ 	.word	0x050000db


	//   ....[69]....
        /*0140*/ 	.word	0x050000db


	//   ....[70]....
        /*0144*/ 	.word	0x050000db


	//   ....[71]....
        /*0148*/ 	.word	0x050000db


	//   ....[72]....
        /*014c*/ 	.word	0x050000db


	//   ....[73]....
        /*0150*/ 	.word	0x050000db


	//   ....[74]....
        /*0154*/ 	.word	0x050000db


	//   ....[75]....
        /*0158*/ 	.word	0x050000db


	//   ....[76]....
        /*015c*/ 	.word	0x050000db


	//   ....[77]....
        /*0160*/ 	.word	0x050000db


	//   ....[78]....
        /*0164*/ 	.word	0x050000db


	//   ....[79]....
        /*0168*/ 	.word	0x050000db


	//   ....[80]....
        /*016c*/ 	.word	0x050000db


	//   ....[81]....
        /*0170*/ 	.word	0x050000db


	//   ....[82]....
        /*0174*/ 	.word	0x050000db


	//   ....[83]....
        /*0178*/ 	.word	0x050000db


	//   ....[84]....
        /*017c*/ 	.word	0x050000db


	//   ....[85]....
        /*0180*/ 	.word	0x050000db


	//   ....[86]....
        /*0184*/ 	.word	0x050000db


	//   ....[87]....
        /*0188*/ 	.word	0x050000db


	//   ....[88]....
        /*018c*/ 	.word	0x050000db


	//----- nvinfo : EIATTR_COOP_GROUP_INSTR_OFFSETS
	.align		4
.L_2025:
        /*0190*/ 	.byte	0x04, 0x28
        /*0192*/ 	.short	(.L_2027 - .L_2026)


	//   ....[0]....
.L_2026:
        /*0194*/ 	.word	0x00000a10


	//   ....[1]....
        /*0198*/ 	.word	0x00000aa0


	//   ....[2]....
        /*019c*/ 	.word	0x00000cc0


	//   ....[3]....
        /*01a0*/ 	.word	0x00003b30


	//   ....[4]....
        /*01a4*/ 	.word	0x000043c0


	//   ....[5]....
        /*01a8*/ 	.word	0x000043e0


	//   ....[6]....
        /*01ac*/ 	.word	0x00004410


	//   ....[7]....
        /*01b0*/ 	.word	0x00004430


	//   ....[8]....
        /*01b4*/ 	.word	0x00004460


	//   ....[9]....
        /*01b8*/ 	.word	0x00004480


	//   ....[10]....
        /*01bc*/ 	.word	0x000044b0


	//   ....[11]....
        /*01c0*/ 	.word	0x000044d0


	//   ....[12]....
        /*01c4*/ 	.word	0x00004500


	//   ....[13]....
        /*01c8*/ 	.word	0x00004510


	//   ....[14]....
        /*01cc*/ 	.word	0x000045b0


	//   ....[15]....
        /*01d0*/ 	.word	0x000045c0


	//   ....[16]....
        /*01d4*/ 	.word	0x000045d0


	//   ....[17]....
        /*01d8*/ 	.word	0x000045e0


	//   ....[18]....
        /*01dc*/ 	.word	0x00004aa0


	//   ....[19]....
        /*01e0*/ 	.word	0x00004ab0


	//   ....[20]....
        /*01e4*/ 	.word	0x00004ac0


	//   ....[21]....
        /*01e8*/ 	.word	0x00004ad0


	//   ....[22]....
        /*01ec*/ 	.word	0x00004b00


	//   ....[23]....
        /*01f0*/ 	.word	0x00004b10


	//   ....[24]....
        /*01f4*/ 	.word	0x00004b40


	//   ....[25]....
        /*01f8*/ 	.word	0x00004b50


	//   ....[26]....
        /*01fc*/ 	.word	0x00004b80


	//   ....[27]....
        /*0200*/ 	.word	0x00004b90


	//   ....[28]....
        /*0204*/ 	.word	0x00004bc0


	//   ....[29]....
        /*0208*/ 	.word	0x00004bd0


	//   ....[30]....
        /*020c*/ 	.word	0x00004c00


	//   ....[31]....
        /*0210*/ 	.word	0x00004c10


	//   ....[32]....
        /*0214*/ 	.word	0x00004c20


	//   ....[33]....
        /*0218*/ 	.word	0x00004c30


	//   ....[34]....
        /*021c*/ 	.word	0x00006250


	//   ....[35]....
        /*0220*/ 	.word	0x00006290


	//   ....[36]....
        /*0224*/ 	.word	0x00006420


	//   ....[37]....
        /*0228*/ 	.word	0x00006460


	//   ....[38]....
        /*022c*/ 	.word	0x00006560


	//   ....[39]....
        /*0230*/ 	.word	0x000065a0


	//   ....[40]....
        /*0234*/ 	.word	0x000066f0


	//   ....[41]....
        /*0238*/ 	.word	0x00006730


	//   ....[42]....
        /*023c*/ 	.word	0x00006800


	//   ....[43]....
        /*0240*/ 	.word	0x00006810


	//   ....[44]....
        /*0244*/ 	.word	0x00006bd0


	//   ....[45]....
        /*0248*/ 	.word	0x000073d0


	//   ....[46]....
        /*024c*/ 	.word	0x00007860


	//   ....[47]....
        /*0250*/ 	.word	0x00007950


	//   ....[48]....
        /*0254*/ 	.word	0x000079a0


	//   ....[49]....
        /*0258*/ 	.word	0x00007a10


	//   ....[50]....
        /*025c*/ 	.word	0x00007a50


	//   ....[51]....
        /*0260*/ 	.word	0x00007a80


	//   ....[52]....
        /*0264*/ 	.word	0x00007bb0


	//   ....[53]....
        /*0268*/ 	.word	0x00007bf0


	//   ....[54]....
        /*026c*/ 	.word	0x00007c60


	//   ....[55]....
        /*0270*/ 	.word	0x00007cb0


	//   ....[56]....
        /*0274*/ 	.word	0x00007cd0


	//   ....[57]....
        /*0278*/ 	.word	0x00008130


	//   ....[58]....
        /*027c*/ 	.word	0x00008180


	//   ....[59]....
        /*0280*/ 	.word	0x00008200


	//   ....[60]....
        /*0284*/ 	.word	0x00008250


	//   ....[61]....
        /*0288*/ 	.word	0x000082d0


	//   ....[62]....
        /*028c*/ 	.word	0x00008320


	//   ....[63]....
        /*0290*/ 	.word	0x000083a0


	//   ....[64]....
        /*0294*/ 	.word	0x000083f0


	//   ....[65]....
        /*0298*/ 	.word	0x00008470


	//   ....[66]....
        /*029c*/ 	.word	0x000084c0


	//   ....[67]....
        /*02a0*/ 	.word	0x00008550


	//   ....[68]....
        /*02a4*/ 	.word	0x000085f0


	//   ....[69]....
        /*02a8*/ 	.word	0x00008690


	//   ....[70]....
        /*02ac*/ 	.word	0x00008750


	//   ....[71]....
        /*02b0*/ 	.word	0x00008780


	//   ....[72]....
        /*02b4*/ 	.word	0x000087e0


	//   ....[73]....
        /*02b8*/ 	.word	0x00008890


	//   ....[74]....
        /*02bc*/ 	.word	0x000088e0


	//   ....[75]....
        /*02c0*/ 	.word	0x00008960


	//   ....[76]....
        /*02c4*/ 	.word	0x000089b0


	//   ....[77]....
        /*02c8*/ 	.word	0x00008a30


	//   ....[78]....
        /*02cc*/ 	.word	0x00008a80


	//   ....[79]....
        /*02d0*/ 	.word	0x00008b00


	//   ....[80]....
        /*02d4*/ 	.word	0x00008b50


	//   ....[81]....
        /*02d8*/ 	.word	0x00008bd0


	//   ....[82]....
        /*02dc*/ 	.word	0x00008c20


	//   ....[83]....
        /*02e0*/ 	.word	0x00008cb0


	//   ....[84]....
        /*02e4*/ 	.word	0x00008d00


	//   ....[85]....
        /*02e8*/ 	.word	0x00008d30


	//   ....[86]....
        /*02ec*/ 	.word	0x00008da0


	//   ....[87]....
        /*02f0*/ 	.word	0x00008dd0


	//   ....[88]....
        /*02f4*/ 	.word	0x00008e30


	//----- nvinfo : EIATTR_EXIT_INSTR_OFFSETS
	.align		4
.L_2027:
        /*02f8*/ 	.byte	0x04, 0x1c
        /*02fa*/ 	.short	(.L_2029 - .L_2028)


	//   ....[0]....
.L_2028:
        /*02fc*/ 	.word	0x00007df0


	//   ....[1]....
        /*0300*/ 	.word	0x000080d0


	//----- nvinfo : EIATTR_MAX_THREADS
	.align		4
.L_2029:
        /*0304*/ 	.byte	0x04, 0x05
        /*0306*/ 	.short	(.L_2031 - .L_2030)
.L_2030:
        /*0308*/ 	.word	0x00000040
        /*030c*/ 	.word	0x00000001
        /*0310*/ 	.word	0x00000001


	//----- nvinfo : EIATTR_CRS_STACK_SIZE
	.align		4
.L_2031:
        /*0314*/ 	.byte	0x04, 0x1e
        /*0316*/ 	.short	(.L_2033 - .L_2032)
.L_2032:
        /*0318*/ 	.word	0x00000000


	//----- nvinfo : EIATTR_CBANK_PARAM_SIZE
	.align		4
.L_2033:
        /*031c*/ 	.byte	0x03, 0x19
        /*031e*/ 	.short	0x01f0


	//----- nvinfo : EIATTR_PARAM_CBANK
	.align		4
        /*0320*/ 	.byte	0x04, 0x0a
        /*0322*/ 	.short	(.L_2035 - .L_2034)
	.align		4
.L_2034:
        /*0324*/ 	.word	index@(.nv.constant0._Z25selective_scan_bwd_kernelI32Selective_Scan_bwd_kernel_traitsILi64ELi16ELb1ELb0ELb1ELb1ELb0EN3c104HalfEfEEv12SSMParamsBwd)
        /*0328*/ 	.short	0x0210
        /*032a*/ 	.short	0x01f0


	//----- nvinfo : EIATTR_SW_WAR
	.align		4
.L_2035:
        /*032c*/ 	.byte	0x04, 0x36
        /*032e*/ 	.short	(.L_2037 - .L_2036)
.L_2036:
        /*0330*/ 	.word	0x00000008
.L_2037:


//--------------------- .nv.info._Z25selective_scan_bwd_kernelI32Selective_Scan_bwd_kernel_traitsILi64ELi16ELb1ELb0ELb1ELb1ELb1EN3c104HalfEfEEv12SSMParamsBwd --------------------------
	.section	.nv.info._Z25selective_scan_bwd_kernelI32Selective_Scan_bwd_kernel_traitsILi64ELi16ELb1ELb0ELb1ELb1ELb1EN3c104HalfEfEEv12SSMParamsBwd,"",@"SHT_CUDA_INFO"
	.sectionflags	@""
	.align	4


	//----- nvinfo : EIATTR_CUDA_API_VERSION
	.align		4
        /*0000*/ 	.byte	0x04, 0x37
        /*0002*/ 	.short	(.L_2039 - .L_2038)
.L_2038:
        /*0004*/ 	.word	0x00000082


	//----- nvinfo : EIATTR_KPARAM_INFO
	.align		4
.L_2039:
        /*0008*/ 	.byte	0x04, 0x17
        /*000a*/ 	.short	(.L_2041 - .L_2040)
.L_2040:
        /*000c*/ 	.word	0x00000000
        /*0010*/ 	.short	0x0000
        /*0012*/ 	.short	0x0000
        /*0014*/ 	.byte	0x00, 0xf0, 0xc1, 0x07


	//----- nvinfo : EIATTR_SPARSE_MMA_MASK
	.align		4
.L_2041:
        /*0018*/ 	.byte	0x03, 0x50
        /*001a*/ 	.short	0x0000


	//----- nvinfo : EIATTR_MAXREG_COUNT
	.align		4
        /*001c*/ 	.byte	0x03, 0x1b
        /*001e*/ 	.short	0x00ff


	//----- nvinfo : EIATTR_NUM_BARRIERS
	.align		4
        /*0020*/ 	.byte	0x02, 0x4c
        /*0022*/ 	.byte	0x01
	.zero		1


	//----- nvinfo : EIATTR_MERCURY_ISA_VERSION
	.align		4
        /*0024*/ 	.byte	0x03, 0x5f
        /*0026*/ 	.short	0x0101


	//----- nvinfo : EIATTR_COOP_GROUP_MASK_REGIDS
	.align		4
        /*0028*/ 	.byte	0x04, 0x29
        /*002a*/ 	.short	(.L_2043 - .L_2042)


	//   ....[0]....
.L_2042:
        /*002c*/ 	.word	0xffffffff


	//   ....[1]....
        /*0030*/ 	.word	0xffffffff


	//   ....[2]....
        /*0034*/ 	.word	0xffffffff


	//   ....[3]....
        /*0038*/ 	.word	0xffffffff


	//   ....[4]....
        /*003c*/ 	.word	0xffffffff


	//   ....[5]....
        /*0040*/ 	.word	0xffffffff


	//   ....[6]....
        /*0044*/ 	.word	0xffffffff


	//   ....[7]....
        /*0048*/ 	.word	0xffffffff


	//   ....[8]....
        /*004c*/ 	.word	0xffffffff


	//   ....[9]....
        /*0050*/ 	.word	0xffffffff


	//   ....[10]....
        /*0054*/ 	.word	0xffffffff


	//   ....[11]....
        /*0058*/ 	.word	0xffffffff


	//   ....[12]....
        /*005c*/ 	.word	0xffffffff


	//   ....[13]....
        /*0060*/ 	.word	0xffffffff


	//   ....[14]....
        /*0064*/ 	.word	0xffffffff


	//   ....[15]....
        /*0068*/ 	.word	0xffffffff


	//   ....[16]....
        /*006c*/ 	.word	0xffffffff


	//   ....[17]....
        /*0070*/ 	.word	0xffffffff


	//   ....[18]....
        /*0074*/ 	.word	0xffffffff


	//   ....[19]....
        /*0078*/ 	.word	0xffffffff


	//   ....[20]....
        /*007c*/ 	.word	0xffffffff


	//   ....[21]....
        /*0080*/ 	.word	0xffffffff


	//   ....[22]....
        /*0084*/ 	.word	0xffffffff


	//   ....[23]....
        /*0088*/ 	.word	0xffffffff


	//   ....[24]....
        /*008c*/ 	.word	0xffffffff


	//   ....[25]....
        /*0090*/ 	.word	0xffffffff


	//   ....[26]....
        /*0094*/ 	.word	0xffffffff


	//   ....[27]....
        /*0098*/ 	.word	0xffffffff


	//   ....[28]....
        /*009c*/ 	.word	0xffffffff


	//   ....[29]....
        /*00a0*/ 	.word	0xffffffff


	//   ....[30]....
        /*00a4*/ 	.word	0xffffffff


	//   ....[31]....
        /*00a8*/ 	.word	0xffffffff


	//   ....[32]....
        /*00ac*/ 	.word	0xffffffff


	//   ....[33]....
        /*00b0*/ 	.word	0xffffffff


	//   ....[34]....
        /*00b4*/ 	.word	0xffffffff


	//   ....[35]....
        /*00b8*/ 	.word	0xffffffff


	//   ....[36]....
        /*00bc*/ 	.word	0xffffffff


	//   ....[37]....
        /*00c0*/ 	.word	0xffffffff


	//   ....[38]....
        /*00c4*/ 	.word	0xffffffff


	//   ....[39]....
        /*00c8*/ 	.word	0xffffffff


	//   ....[40]....
        /*00cc*/ 	.word	0xffffffff


	//   ....[41]....
        /*00d0*/ 	.word	0xffffffff


	//   ....[42]....
        /*00d4*/ 	.word	0xffffffff


	//   ....[43]....
        /*00d8*/ 	.word	0xffffffff


	//   ....[44]....
        /*00dc*/ 	.word	0xffffffff


	//   ....[45]....
        /*00e0*/ 	.word	0xffffffff


	//   ....[46]....
        /*00e4*/ 	.word	0xffffffff


	//   ....[47]....
        /*00e8*/ 	.word	0xffffffff


	//   ....[48]....
        /*00ec*/ 	.word	0xffffffff


	//   ....[49]....
        /*00f0*/ 	.word	0xffffffff


	//   ....[50]....
        /*00f4*/ 	.word	0xffffffff


	//   ....[51]....
        /*00f8*/ 	.word	0xffffffff


	//   ....[52]....
        /*00fc*/ 	.word	0xffffffff


	//   ....[53]....
        /*0100*/ 	.word	0xffffffff


	//   ....[54]....
        /*0104*/ 	.word	0xffffffff


	//   ....[55]....
        /*0108*/ 	.word	0xffffffff


	//   ....[56]....
        /*010c*/ 	.word	0xffffffff


	//   ....[57]....
        /*0110*/ 	.word	0xffffffff


	//   ....[58]....
        /*0114*/ 	.word	0xffffffff


	//   ....[59]....
        /*0118*/ 	.word	0xffffffff


	//   ....[60]....
        /*011c*/ 	.word	0xffffffff


	//   ....[61]....
        /*0120*/ 	.word	0x050000de


	//   ....[62]....
        /*0124*/ 	.word	0x050000de


	//   ....[63]....
        /*0128*/ 	.word	0x050000de


	//   ....[64]....
        /*012c*/ 	.word	0x050000de


	//   ....[65]....
        /*0130*/ 	.word	0x050000de


	//   ....[66]....
        /*0134*/ 	.word	0x050000de


	//   ....[67]....
        /*0138*/ 	.word	0x050000de


	//   ....[68]....
        /*013c*/ 	.word	0x050000de


	//   ....[69]....
        /*0140*/ 	.word	0x050000de


	//   ....[70]....
        /*0144*/ 	.word	0x050000de


	//   ....[71]....
        /*0148*/ 	.word	0x050000de


	//   ....[72]....
        /*014c*/ 	.word	0x050000de


	//   ....[73]....
        /*0150*/ 	.word	0x050000de


	//   ....[74]....
        /*0154*/ 	.word	0x050000de


	//   ....[75]....
        /*0158*/ 	.word	0x050000de


	//   ....[76]....
        /*015c*/ 	.word	0x050000de


	//   ....[77]....
        /*0160*/ 	.word	0x050000de


	//   ....[78]....
        /*0164*/ 	.word	0x050000de


	//   ....[79]....
        /*0168*/ 	.word	0x050000de


	//   ....[80]....
        /*016c*/ 	.word	0x050000de


	//   ....[81]....
        /*0170*/ 	.word	0x050000de


	//   ....[82]....
        /*0174*/ 	.word	0x050000de


	//   ....[83]....
        /*0178*/ 	.word	0x050000de


	//   ....[84]....
        /*017c*/ 	.word	0x050000de


	//   ....[85]....
        /*0180*/ 	.word	0x050000de


	//   ....[86]....
        /*0184*/ 	.word	0x050000de


	//   ....[87]....
        /*0188*/ 	.word	0x050000de


	//   ....[88]....
        /*018c*/ 	.word	0x050000de


	//   ....[89]....
        /*0190*/ 	.word	0x050000de


	//   ....[90]....
        /*0194*/ 	.word	0x050000de


	//   ....[91]....
        /*0198*/ 	.word	0x050000de


	//   ....[92]....
        /*019c*/ 	.word	0x050000de


	//----- nvinfo : EIATTR_COOP_GROUP_INSTR_OFFSETS
	.align		4
.L_2043:
        /*01a0*/ 	.byte	0x04, 0x28
        /*01a2*/ 	.short	(.L_2045 - .L_2044)


	//   ....[0]....
.L_2044:
        /*01a4*/ 	.word	0x00000a00


	//   ....[1]....
        /*01a8*/ 	.word	0x00000aa0


	//   ....[2]....
        /*01ac*/ 	.word	0x00000cb0


	//   ....[3]....
        /*01b0*/ 	.word	0x000032c0


	//   ....[4]....
        /*01b4*/ 	.word	0x00003970


	//   ....[5]....
        /*01b8*/ 	.word	0x00004280


	//   ....[6]....
        /*01bc*/ 	.word	0x00004590


	//   ....[7]....
        /*01c0*/ 	.word	0x000050a0


	//   ....[8]....
        /*01c4*/ 	.word	0x00005950


	//   ....[9]....
        /*01c8*/ 	.word	0x00005970


	//   ....[10]....
        /*01cc*/ 	.word	0x000059a0


	//   ....[11]....
        /*01d0*/ 	.word	0x000059c0


	//   ....[12]....
        /*01d4*/ 	.word	0x000059f0


	//   ....[13]....
        /*01d8*/ 	.word	0x00005a10


	//   ....[14]....
        /*01dc*/ 	.word	0x00005a40


	//   ....[15]....
        /*01e0*/ 	.word	0x00005a60


	//   ....[16]....
        /*01e4*/ 	.word	0x00005a90


	//   ....[17]....
        /*01e8*/ 	.word	0x00005aa0


	//   ....[18]....
        /*01ec*/ 	.word	0x00005b40


	//   ....[19]....
        /*01f0*/ 	.word	0x00005b50


	//   ....[20]....
        /*01f4*/ 	.word	0x00005b60


	//   ....[21]....
        /*01f8*/ 	.word	0x00005b70


	//   ....[22]....
        /*01fc*/ 	.word	0x00006030


	//   ....[23]....
        /*0200*/ 	.word	0x00006040


	//   ....[24]....
        /*0204*/ 	.word	0x00006050


	//   ....[25]....
        /*0208*/ 	.word	0x00006060


	//   ....[26]....
        /*020c*/ 	.word	0x00006090


	//   ....[27]....
        /*0210*/ 	.word	0x000060a0


	//   ....[28]....
        /*0214*/ 	.word	0x000060d0


	//   ....[29]....
        /*0218*/ 	.word	0x000060e0


	//   ....[30]....
        /*021c*/ 	.word	0x00006110


	//   ....[31]....
        /*0220*/ 	.word	0x00006120


	//   ....[32]....
        /*0224*/ 	.word	0x00006150


	//   ....[33]....
        /*0228*/ 	.word	0x00006160


	//   ....[34]....
        /*022c*/ 	.word	0x00006190


	//   ....[35]....
        /*0230*/ 	.word	0x000061a0


	//   ....[36]....
        /*0234*/ 	.word	0x000061b0


	//   ....[37]....
        /*0238*/ 	.word	0x000061c0


	//   ....[38]....
        /*023c*/ 	.word	0x000077f0


	//   ....[39]....
        /*0240*/ 	.word	0x00007830


	//   ....[40]....
        /*0244*/ 	.word	0x000079c0


	//   ....[41]....
        /*0248*/ 	.word	0x00007a00


	//   ....[42]....
        /*024c*/ 	.word	0x00007b90


	//   ....[43]....
        /*0250*/ 	.word	0x00007bd0


	//   ....[44]....
        /*0254*/ 	.word	0x00007d60


	//   ....[45]....
        /*0258*/ 	.word	0x00007da0


	//   ....[46]....
        /*025c*/ 	.word	0x00007dd0


	//   ....[47]....
        /*0260*/ 	.word	0x00007df0


	//   ....[48]....
        /*0264*/ 	.word	0x00008110


	//   ....[49]....
        /*0268*/ 	.word	0x00008890


	//   ....[50]....
        /*026c*/ 	.word	0x00008d40


	//   ....[51]....
        /*0270*/ 	.word	0x00008e70


	//   ....[52]....
        /*0274*/ 	.word	0x00008ec0


	//   ....[53]....
        /*0278*/ 	.word	0x00008f30


	//   ....[54]....
        /*027c*/ 	.word	0x00008f70


	//   ....[55]....
        /*0280*/ 	.word	0x00008fa0


	//   ....[56]....
        /*0284*/ 	.word	0x000090d0


	//   ....[57]....
        /*0288*/ 	.word	0x00009110


	//   ....[58]....
        /*028c*/ 	.word	0x00009180


	//   ....[59]....
        /*0290*/ 	.word	0x000091d0


	//   ....[60]....
        /*0294*/ 	.word	0x000091f0


	//   ....[61]....
        /*0298*/ 	.word	0x00009650


	//   ....[62]....
        /*029c*/ 	.word	0x000096a0


	//   ....[63]....
        /*02a0*/ 	.word	0x00009720


	//   ....[64]....
        /*02a4*/ 	.word	0x00009770


	//   ....[65]....
        /*02a8*/ 	.word	0x000097f0


	//   ....[66]....
        /*02ac*/ 	.word	0x00009840


	//   ....[67]....
        /*02b0*/ 	.word	0x000098c0


	//   ....[68]....
        /*02b4*/ 	.word	0x00009910


	//   ....[69]....
        /*02b8*/ 	.word	0x00009990


	//   ....[70]....
        /*02bc*/ 	.word	0x000099e0


	//   ....[71]....
        /*02c0*/ 	.word	0x00009a70


	//   ....[72]....
        /*02c4*/ 	.word	0x00009b10


	//   ....[73]....
        /*02c8*/ 	.word	0x00009bb0


	//   ....[74]....
        /*02cc*/ 	.word	0x00009c70


	//   ....[75]....
        /*02d0*/ 	.word	0x00009ca0


	//   ....[76]....
        /*02d4*/ 	.word	0x00009d00


	//   ....[77]....
        /*02d8*/ 	.word	0x00009db0


	//   ....[78]....
        /*02dc*/ 	.word	0x00009e00


	//   ....[79]....
        /*02e0*/ 	.word	0x00009e80


	//   ....[80]....
        /*02e4*/ 	.word	0x00009ed0


	//   ....[81]....
        /*02e8*/ 	.word	0x00009f50


	//   ....[82]....
        /*02ec*/ 	.word	0x00009fa0


	//   ....[83]....
        /*02f0*/ 	.word	0x0000a020


	//   ....[84]....
        /*02f4*/ 	.word	0x0000a070


	//   ....[85]....
        /*02f8*/ 	.word	0x0000a0f0


	//   ....[86]....
        /*02fc*/ 	.word	0x0000a140


	//   ....[87]....
        /*0300*/ 	.word	0x0000a1d0


	//   ....[88]....
        /*0304*/ 	.word	0x0000a220


	//   ....[89]....
        /*0308*/ 	.word	0x0000a250


	//   ....[90]....
        /*030c*/ 	.word	0x0000a2c0


	//   ....[91]....
        /*0310*/ 	.word	0x0000a2f0


	//   ....[92]....
        /*0314*/ 	.word	0x0000a350


	//----- nvinfo : EIATTR_EXIT_INSTR_OFFSETS
	.align		4
.L_2045:
        /*0318*/ 	.byte	0x04, 0x1c
        /*031a*/ 	.short	(.L_2047 - .L_2046)


	//   ....[0]....
.L_2046:
        /*031c*/ 	.word	0x00009310


	//   ....[1]....
        /*0320*/ 	.word	0x000095f0


	//----- nvinfo : EIATTR_MAX_THREADS
	.align		4
.L_2047:
        /*0324*/ 	.byte	0x04, 0x05
        /*0326*/ 	.short	(.L_2049 - .L_2048)
.L_2048:
        /*0328*/ 	.word	0x00000040
        /*032c*/ 	.word	0x00000001
        /*0330*/ 	.word	0x00000001


	//----- nvinfo : EIATTR_CRS_STACK_SIZE
	.align		4
.L_2049:
        /*0334*/ 	.byte	0x04, 0x1e
        /*0336*/ 	.short	(.L_2051 - .L_2050)
.L_2050:
        /*0338*/ 	.word	0x00000000


	//----- nvinfo : EIATTR_CBANK_PARAM_SIZE
	.align		4
.L_2051:
        /*033c*/ 	.byte	0x03, 0x19
        /*033e*/ 	.short	0x01f0


	//----- nvinfo : EIATTR_PARAM_CBANK
	.align		4
        /*0340*/ 	.byte	0x04, 0x0a
        /*0342*/ 	.short	(.L_2053 - .L_2052)
	.align		4
.L_2052:
        /*0344*/ 	.word	index@(.nv.constant0._Z25selective_scan_bwd_kernelI32Selective_Scan_bwd_kernel_traitsILi64ELi16ELb1ELb0ELb1ELb1ELb1EN3c104HalfEfEEv12SSMParamsBwd)
        /*0348*/ 	.short	0x0210
        /*034a*/ 	.short	0x01f0


	//----- nvinfo : EIATTR_SW_WAR
	.align		4
.L_2053:
        /*034c*/ 	.byte	0x04, 0x36
        /*034e*/ 	.short	(.L_2055 - .L_2054)
.L_2054:
        /*0350*/ 	.word	0x00000008
.L_2055:


//--------------------- .nv.info._Z25selective_scan_bwd_kernelI32Selective_Scan_bwd_kernel_traitsILi64ELi16ELb1ELb1ELb0ELb0ELb0EN3c104HalfEfEEv12SSMParamsBwd --------------------------
	.section	.nv.info._Z25selective_scan_bwd_kernelI32Selective_Scan_bwd_kernel_traitsILi64ELi16ELb1ELb1ELb0ELb0ELb0EN3c104HalfEfEEv12SSMParamsBwd,"",@"SHT_CUDA_INFO"
	.sectionflags	@""
	.align	4


	//----- nvinfo : EIATTR_CUDA_API_VERSION
	.align		4
        /*0000*/ 	.byte	0x04, 0x37
        /*0002*/ 	.short	(.L_2057 - .L_2056)
.L_2056:
        /*0004*/ 	.word	0x00000082


	//----- nvinfo : EIATTR_KPARAM_INFO
	.align		4
.L_2057:
        /*0008*/ 	.byte	0x04, 0x17
        /*000a*/ 	.short	(.L_2059 - .L_2058)
.L_2058:
        /*000c*/ 	.word	0x00000000
        /*0010*/ 	.short	0x0000
        /*0012*/ 	.short	0x0000
        /*0014*/ 	.byte	0x00, 0xf0, 0xc1, 0x07


	//----- nvinfo : EIATTR_SPARSE_MMA_MASK
	.align		4
.L_2059:
        /*0018*/ 	.byte	0x03, 0x50
        /*001a*/ 	.short	0x0000


	//----- nvinfo : EIATTR_MAXREG_COUNT
	.align		4
        /*001c*/ 	.byte	0x03, 0x1b
        /*001e*/ 	.short	0x00ff


	//----- nvinfo : EIATTR_NUM_BARRIERS
	.align		4
        /*0020*/ 	.byte	0x02, 0x4c
        /*0022*/ 	.byte	0x01
	.zero		1


	//----- nvinfo : EIATTR_MERCURY_ISA_VERSION
	.align		4
        /*0024*/ 	.byte	0x03, 0x5f
        /*0026*/ 	.short	0x0101


	//----- nvinfo : EIATTR_COOP_GROUP_MASK_REGIDS
	.align		4
        /*0028*/ 	.byte	0x04, 0x29
        /*002a*/ 	.short	(.L_2061 - .L_2060)


	//   ....[0]....
.L_2060:
        /*002c*/ 	.word	0xffffffff


	//   ....[1]....
        /*0030*/ 	.word	0xffffffff


	//   ....[2]....
        /*0034*/ 	.word	0xffffffff


	//   ....[3]....
        /*0038*/ 	.word	0xffffffff


	//   ....[4]....
        /*003c*/ 	.word	0xffffffff


	//   ....[5]....
        /*0040*/ 	.word	0xffffffff


	//   ....[6]....
        /*0044*/ 	.word	0xffffffff


	//   ....[7]....
        /*0048*/ 	.word	0xffffffff


	//   ....[8]....
        /*004c*/ 	.word	0xffffffff


	//   ....[9]....
        /*0050*/ 	.word	0xffffffff


	//   ....[10]....
        /*0054*/ 	.word	0xffffffff


	//   ....[11]....
        /*0058*/ 	.word	0xffffffff


	//   ....[12]....
        /*005c*/ 	.word	0xffffffff


	//   ....[13]....
        /*0060*/ 	.word	0xffffffff


	//   ....[14]....
        /*0064*/ 	.word	0xffffffff


	//   ....[15]....
        /*0068*/ 	.word	0xffffffff


	//   ....[16]....
        /*006c*/ 	.word	0xffffffff


	//   ....[17]....
        /*0070*/ 	.word	0xffffffff


	//   ....[18]....
        /*0074*/ 	.word	0xffffffff


	//   ....[19]....
        /*0078*/ 	.word	0xffffffff


	//   ....[20]....
        /*007c*/ 	.word	0xffffffff


	//   ....[21]....
        /*0080*/ 	.word	0xffffffff


	//   ....[22]....
        /*0084*/ 	.word	0xffffffff


	//   ....[23]....
        /*0088*/ 	.word	0xffffffff


	//   ....[24]....
        /*008c*/ 	.word	0xffffffff


	//   ....[25]....
        /*0090*/ 	.word	0xffffffff


	//   ....[26]....
        /*0094*/ 	.word	0xffffffff


	//   ....[27]....
        /*0098*/ 	.word	0xffffffff


	//   ....[28]....
        /*009c*/ 	.word	0xffffffff


	//   ....[29]....
        /*00a0*/ 	.word	0xffffffff


	//   ....[30]....
        /*00a4*/ 	.word	0xffffffff


	//   ....[31]....
        /*00a8*/ 	.word	0xffffffff


	//   ....[32]....
        /*00ac*/ 	.word	0xffffffff


	//   ....[33]....
        /*00b0*/ 	.word	0xffffffff


	//   ....[34]....
        /*00b4*/ 	.word	0xffffffff


	//   ....[35]....
        /*00b8*/ 	.word	0xffffffff


	//   ....[36]....
        /*00bc*/ 	.word	0xffffffff


	//   ....[37]....
        /*00c0*/ 	.word	0xffffffff


	//   ....[38]....
        /*00c4*/ 	.word	0xffffffff


	//   ....[39]....
        /*00c8*/ 	.word	0xffffffff


	//   ....[40]....
        /*00cc*/ 	.word	0xffffffff


	//   ....[41]....
        /*00d0*/ 	.word	0xffffffff


	//   ....[42]....
        /*00d4*/ 	.word	0xffffffff


	//   ....[43]....
        /*00d8*/ 	.word	0xffffffff


	//   ....[44]....
        /*00dc*/ 	.word	0xffffffff


	//   ....[45]....
        /*00e0*/ 	.word	0xffffffff


	//   ....[46]....
        /*00e4*/ 	.word	0xffffffff


	//   ....[47]....
        /*00e8*/ 	.word	0xffffffff


	//   ....[48]....
        /*00ec*/ 	.word	0xffffffff


	//   ....[49]....
        /*00f0*/ 	.word	0xffffffff


	//   ....[50]....
        /*00f4*/ 	.word	0xffffffff


	//   ....[51]....
        /*00f8*/ 	.word	0xffffffff


	//   ....[52]....
        /*00fc*/ 	.word	0xffffffff


	//   ....[53]....
        /*0100*/ 	.word	0xffffffff


	//   ....[54]....
        /*0104*/ 	.word	0xffffffff


	//   ....[55]....
        /*0108*/ 	.word	0xffffffff


	//   ....[56]....
        /*010c*/ 	.word	0x05000012


	//   ....[57]....
        /*0110*/ 	.word	0x05000012


	//   ....[58]....
        /*0114*/ 	.word	0x05000012


	//   ....[59]....
        /*0118*/ 	.word	0x05000012


	//   ....[60]....
        /*011c*/ 	.word	0x05000012


	//   ....[61]....
        /*0120*/ 	.word	0x05000012


	//   ....[62]....
        /*0124*/ 	.word	0x05000012


	//   ....[63]....
        /*0128*/ 	.word	0x05000012


	//   ....[64]....
        /*012c*/ 	.word	0x05000012


	//   ....[65]....
        /*0130*/ 	.word	0x05000012


	//   ....[66]....
        /*0134*/ 	.word	0x05000012


	//   ....[67]....
        /*0138*/ 	.word	0x05000012


	//   ....[68]....
        /*013c*/ 	.word	0x05000012


	//   ....[69]....
        /*0140*/ 	.word	0x05000012


	//   ....[70]....
        /*0144*/ 	.word	0x05000012


	//   ....[71]....
        /*0148*/ 	.word	0x05000012


	//   ....[72]....
        /*014c*/ 	.word	0x05000012


	//   ....[73]....
        /*0150*/ 	.word	0x05000012


	//   ....[74]....
        /*0154*/ 	.word	0x05000012


	//   ....[75]....
        /*0158*/ 	.word	0x05000012


	//   ....[76]....
        /*015c*/ 	.word	0x05000012


	//   ....[77]....
        /*0160*/ 	.word	0x05000012


	//   ....[78]....
        /*0164*/ 	.word	0x05000012


	//   ....[79]....
        /*0168*/ 	.word	0x05000012


	//   ....[80]....
        /*016c*/ 	.word	0x05000012


	//   ....[81]....
        /*0170*/ 	.word	0x05000012


	//   ....[82]....
        /*0174*/ 	.word	0x05000012


	//   ....[83]....
        /*0178*/ 	.word	0x05000012


	//   ....[84]....
        /*017c*/ 	.word	0x05000012


	//   ....[85]....
        /*0180*/ 	.word	0x05000012


	//   ....[86]....
        /*0184*/ 	.word	0x05000012


	//   ....[87]....
        /*0188*/ 	.word	0x05000012


	//----- nvinfo : EIATTR_COOP_GROUP_INSTR_OFFSETS
	.align		4
.L_2061:
        /*018c*/ 	.byte	0x04, 0x28
        /*018e*/ 	.short	(.L_2063 - .L_2062)


	//   ....[0]....
.L_2062:
        /*0190*/ 	.word	0x00000a20


	//   ....[1]....
        /*0194*/ 	.word	0x00000ab0


	//   ....[2]....
        /*0198*/ 	.word	0x00000c80


	//   ....[3]....
        /*019c*/ 	.word	0x00001920


	//   ....[4]....
        /*01a0*/ 	.word	0x00002120


	//   ....[5]....
        /*01a4*/ 	.word	0x00002140


	//   ....[6]....
        /*01a8*/ 	.word	0x00002170


	//   ....[7]....
        /*01ac*/ 	.word	0x00002190


	//   ....[8]....
        /*01b0*/ 	.word	0x000021c0


	//   ....[9]....
        /*01b4*/ 	.word	0x000021e0


	//   ....[10]....
        /*01b8*/ 	.word	0x00002210


	//   ....[11]....
        /*01bc*/ 	.word	0x00002230


	//   ....[12]....
        /*01c0*/ 	.word	0x00002260


	//   ....[13]....
        /*01c4*/ 	.word	0x00002270


	//   ....[14]....
        /*01c8*/ 	.word	0x00002310


	//   ....[15]....
        /*01cc*/ 	.word	0x00002320


	//   ....[16]....
        /*01d0*/ 	.word	0x00002330


	//   ....[17]....
        /*01d4*/ 	.word	0x00002340


	//   ....[18]....
        /*01d8*/ 	.word	0x00002900


	//   ....[19]....
        /*01dc*/ 	.word	0x00002910


	//   ....[20]....
        /*01e0*/ 	.word	0x00002920


	//   ....[21]....
        /*01e4*/ 	.word	0x00002930


	//   ....[22]....
        /*01e8*/ 	.word	0x00002960


	//   ....[23]....
        /*01ec*/ 	.word	0x00002970


	//   ....[24]....
        /*01f0*/ 	.word	0x000029a0


	//   ....[25]....
        /*01f4*/ 	.word	0x000029b0


	//   ....[26]....
        /*01f8*/ 	.word	0x000029e0


	//   ....[27]....
        /*01fc*/ 	.word	0x000029f0


	//   ....[28]....
        /*0200*/ 	.word	0x00002a20


	//   ....[29]....
        /*0204*/ 	.word	0x00002a30


	//   ....[30]....
        /*0208*/ 	.word	0x00002a60


	//   ....[31]....
        /*020c*/ 	.word	0x00002a70


	//   ....[32]....
        /*0210*/ 	.word	0x00002a80


	//   ....[33]....
        /*0214*/ 	.word	0x00002a90


	//   ....[34]....
        /*0218*/ 	.word	0x00003dc0


	//   ....[35]....
        /*021c*/ 	.word	0x00003e00


	//   ....[36]....
        /*0220*/ 	.word	0x00003ef0


	//   ....[37]....
        /*0224*/ 	.word	0x00003f20


	//   ....[38]....
        /*0228*/ 	.word	0x00003f90


	//   ....[39]....
        /*022c*/ 	.word	0x00003fc0


	//   ....[40]....
        /*0230*/ 	.word	0x00004130


	//   ....[41]....
        /*0234*/ 	.word	0x00004170


	//   ....[42]....
        /*0238*/ 	.word	0x00004300


	//   ....[43]....
        /*023c*/ 	.word	0x00004340


	//   ....[44]....
        /*0240*/ 	.word	0x00004860


	//   ....[45]....
        /*0244*/ 	.word	0x00004c20


	//   ....[46]....
        /*0248*/ 	.word	0x00004d30


	//   ....[47]....
        /*024c*/ 	.word	0x00004d80


	//   ....[48]....
        /*0250*/ 	.word	0x00004df0


	//   ....[49]....
        /*0254*/ 	.word	0x00004e30


	//   ....[50]....
        /*0258*/ 	.word	0x00004e60


	//   ....[51]....
        /*025c*/ 	.word	0x00004f90


	//   ....[52]....
        /*0260*/ 	.word	0x00004fd0


	//   ....[53]....
        /*0264*/ 	.word	0x00005030


	//   ....[54]....
        /*0268*/ 	.word	0x00005080


	//   ....[55]....
        /*026c*/ 	.word	0x000050b0


	//   ....[56]....
        /*0270*/ 	.word	0x00005510


	//   ....[57]....
        /*0274*/ 	.word	0x00005560


	//   ....[58]....
        /*0278*/ 	.word	0x000055e0


	//   ....[59]....
        /*027c*/ 	.word	0x00005630


	//   ....[60]....
        /*0280*/ 	.word	0x000056b0


	//   ....[61]....
        /*0284*/ 	.word	0x00005700


	//   ....[62]....
        /*0288*/ 	.word	0x00005780


	//   ....[63]....
        /*028c*/ 	.word	0x000057d0


	//   ....[64]....
        /*0290*/ 	.word	0x00005850


	//   ....[65]....
        /*0294*/ 	.word	0x000058a0


	//   ....[66]....
        /*0298*/ 	.word	0x00005930


	//   ....[67]....
        /*029c*/ 	.word	0x000059d0


	//   ....[68]....
        /*02a0*/ 	.word	0x00005a70


	//   ....[69]....
        /*02a4*/ 	.word	0x00005b30


	//   ....[70]....
        /*02a8*/ 	.word	0x00005b60


	//   ....[71]....
        /*02ac*/ 	.word	0x00005bc0


	//   ....[72]....
        /*02b0*/ 	.word	0x00005c60


	//   ....[73]....
        /*02b4*/ 	.word	0x00005cb0


	//   ....[74]....
        /*02b8*/ 	.word	0x00005d30


	//   ....[75]....
        /*02bc*/ 	.word	0x00005d80


	//   ....[76]....
        /*02c0*/ 	.word	0x00005e00


	//   ....[77]....
        /*02c4*/ 	.word	0x00005e50


	//   ....[78]....
        /*02c8*/ 	.word	0x00005ed0


	//   ....[79]....
        /*02cc*/ 	.word	0x00005f20


	//   ....[80]....
        /*02d0*/ 	.word	0x00005fa0


	//   ....[81]....
        /*02d4*/ 	.word	0x00005ff0


	//   ....[82]....
        /*02d8*/ 	.word	0x00006080


	//   ....[83]....
        /*02dc*/ 	.word	0x000060d0


	//   ....[84]....
        /*02e0*/ 	.word	0x00006100


	//   ....[85]....
        /*02e4*/ 	.word	0x00006170


	//   ....[86]....
        /*02e8*/ 	.word	0x000061a0


	//   ....[87]....
        /*02ec*/ 	.word	0x000061f0


	//----- nvinfo : EIATTR_EXIT_INSTR_OFFSETS
	.align		4
.L_2063:
        /*02f0*/ 	.byte	0x04, 0x1c
        /*02f2*/ 	.short	(.L_2065 - .L_2064)


	//   ....[0]....
.L_2064:
        /*02f4*/ 	.word	0x000051d0


	//   ....[1]....
        /*02f8*/ 	.word	0x000054b0


	//----- nvinfo : EIATTR_MAX_THREADS
	.align		4
.L_2065:
        /*02fc*/ 	.byte	0x04, 0x05
        /*02fe*/ 	.short	(.L_2067 - .L_2066)
.L_2066:
        /*0300*/ 	.word	0x00000040
        /*0304*/ 	.word	0x00000001
        /*0308*/ 	.word	0x00000001


	//----- nvinfo : EIATTR_CRS_STACK_SIZE
	.align		4
.L_2067:
        /*030c*/ 	.byte	0x04, 0x1e
        /*030e*/ 	.short	(.L_2069 - .L_2068)
.L_2068:
        /*0310*/ 	.word	0x00000000


	//----- nvinfo : EIATTR_CBANK_PARAM_SIZE
	.align		4
.L_2069:
        /*0314*/ 	.byte	0x03, 0x19
        /*0316*/ 	.short	0x01f0


	//----- nvinfo : EIATTR_PARAM_CBANK
	.align		4
        /*0318*/ 	.byte	0x04, 0x0a
        /*031a*/ 	.short	(.L_2071 - .L_2070)
	.align		4
.L_2070:
        /*031c*/ 	.word	index@(.nv.constant0._Z25selective_scan_bwd_kernelI32Selective_Scan_bwd_kernel_traitsILi64ELi16ELb1ELb1ELb0ELb0ELb0EN3c104HalfEfEEv12SSMParamsBwd)
        /*0320*/ 	.short	0x0210
        /*0322*/ 	.short	0x01f0


	//----- nvinfo : EIATTR_SW_WAR
	.align		4
.L_2071:
        /*0324*/ 	.byte	0x04, 0x36
        /*0326*/ 	.short	(.L_2073 - .L_2072)
.L_2072:
        /*0328*/ 	.word	0x00000008
.L_2073:


//--------------------- .nv.info._Z25selective_scan_bwd_kernelI32Selective_Scan_bwd_kernel_traitsILi64ELi16ELb1ELb1ELb0ELb0ELb1EN3c104HalfEfEEv12SSMParamsBwd --------------------------
	.section	.nv.info._Z25selective_scan_bwd_kernelI32Selective_Scan_bwd_kernel_traitsILi64ELi16ELb1ELb1ELb0ELb0ELb1EN3c104HalfEfEEv12SSMParamsBwd,"",@"SHT_CUDA_INFO"
	.sectionflags	@""
	.align	4


	//----- nvinfo : EIATTR_CUDA_API_VERSION
	.align		4
        /*0000*/ 	.byte	0x04, 0x37
        /*0002*/ 	.short	(.L_2075 - .L_2074)
.L_2074:
        /*0004*/ 	.word	0x00000082


	//----- nvinfo : EIATTR_KPARAM_INFO
	.align		4
.L_2075:
        /*0008*/ 	.byte	0x04, 0x17
        /*000a*/ 	.short	(.L_2077 - .L_2076)
.L_2076:
        /*000c*/ 	.word	0x00000000
        /*0010*/ 	.short	0x0000
        /*0012*/ 	.short	0x0000
        /*0014*/ 	.byte	0x00, 0xf0, 0xc1, 0x07


	//----- nvinfo : EIATTR_SPARSE_MMA_MASK
	.align		4
.L_2077:
        /*0018*/ 	.byte	0x03, 0x50
        /*001a*/ 	.short	0x0000


	//----- nvinfo : EIATTR_MAXREG_COUNT
	.align		4
        /*001c*/ 	.byte	0x03, 0x1b
        /*001e*/ 	.short	0x00ff


	//----- nvinfo : EIATTR_NUM_BARRIERS
	.align		4
        /*0020*/ 	.byte	0x02, 0x4c
        /*0022*/ 	.byte	0x01
	.zero		1


	//----- nvinfo : EIATTR_MERCURY_ISA_VERSION
	.align		4
        /*0024*/ 	.byte	0x03, 0x5f
        /*0026*/ 	.short	0x0101


	//----- nvinfo : EIATTR_COOP_GROUP_MASK_REGIDS
	.align		4
        /*0028*/ 	.byte	0x04, 0x29
        /*002a*/ 	.short	(.L_2079 - .L_2078)


	//   ....[0]....
.L_2078:
        /*002c*/ 	.word	0xffffffff


	//   ....[1]....
        /*0030*/ 	.word	0xffffffff


	//   ....[2]....
        /*0034*/ 	.word	0xffffffff


	//   ....[3]....
        /*0038*/ 	.word	0xffffffff


	//   ....[4]....
        /*003c*/ 	.word	0xffffffff


	//   ....[5]....
        /*0040*/ 	.word	0xffffffff


	//   ....[6]....
        /*0044*/ 	.word	0xffffffff


	//   ....[7]....
        /*0048*/ 	.word	0xffffffff


	//   ....[8]....
        /*004c*/ 	.word	0xffffffff


	//   ....[9]....
        /*0050*/ 	.word	0xffffffff


	//   ....[10]....
        /*0054*/ 	.word	0xffffffff


	//   ....[11]....
        /*0058*/ 	.word	0xffffffff


	//   ....[12]....
        /*005c*/ 	.word	0xffffffff


	//   ....[13]....
        /*0060*/ 	.word	0xffffffff


	//   ....[14]....
        /*0064*/ 	.word	0xffffffff


	//   ....[15]....
        /*0068*/ 	.word	0xffffffff


	//   ....[16]....
        /*006c*/ 	.word	0xffffffff


	//   ....[17]....
        /*0070*/ 	.word	0xffffffff


	//   ....[18]....
        /*0074*/ 	.word	0xffffffff


	//   ....[19]....
        /*0078*/ 	.word	0xffffffff


	//   ....[20]....
        /*007c*/ 	.word	0xffffffff


	//   ....[21]....
        /*0080*/ 	.word	0xffffffff


	//   ....[22]....
        /*0084*/ 	.word	0xffffffff


	//   ....[23]....
        /*0088*/ 	.word	0xffffffff


	//   ....[24]....
        /*008c*/ 	.word	0xffffffff


	//   ....[25]....
        /*0090*/ 	.word	0xffffffff


	//   ....[26]....
        /*0094*/ 	.word	0xffffffff


	//   ....[27]....
        /*0098*/ 	.word	0xffffffff


	//   ....[28]....
        /*009c*/ 	.word	0xffffffff


	//   ....[29]....
        /*00a0*/ 	.word	0xffffffff


	//   ....[30]....
        /*00a4*/ 	.word	0xffffffff


	//   ....[31]....
        /*00a8*/ 	.word	0xffffffff


	//   ....[32]....
        /*00ac*/ 	.word	0xffffffff


	//   ....[33]....
        /*00b0*/ 	.word	0xffffffff


	//   ....[34]....
        /*00b4*/ 	.word	0xffffffff


	//   ....[35]....
        /*00b8*/ 	.word	0xffffffff


	//   ....[36]....
        /*00bc*/ 	.word	0xffffffff


	//   ....[37]....
        /*00c0*/ 	.word	0xffffffff


	//   ....[38]....
        /*00c4*/ 	.word	0xffffffff


	//   ....[39]....
        /*00c8*/ 	.word	0xffffffff


	//   ....[40]....
        /*00cc*/ 	.word	0xffffffff


	//   ....[41]....
        /*00d0*/ 	.word	0xffffffff


	//   ....[42]....
        /*00d4*/ 	.word	0xffffffff


	//   ....[43]....
        /*00d8*/ 	.word	0xffffffff


	//   ....[44]....
        /*00dc*/ 	.word	0xffffffff


	//   ....[45]....
        /*00e0*/ 	.word	0xffffffff


	//   ....[46]....
        /*00e4*/ 	.word	0xffffffff


	//   ....[47]....
        /*00e8*/ 	.word	0xffffffff


	//   ....[48]....
        /*00ec*/ 	.word	0xffffffff


	//   ....[49]....
        /*00f0*/ 	.word	0xffffffff


	//   ....[50]....
        /*00f4*/ 	.word	0xffffffff


	//   ....[51]....
        /*00f8*/ 	.word	0xffffffff


	//   ....[52]....
        /*00fc*/ 	.word	0xffffffff


	//   ....[53]....
        /*0100*/ 	.word	0xffffffff


	//   ....[54]....
        /*0104*/ 	.word	0xffffffff


	//   ....[55]....
        /*0108*/ 	.word	0xffffffff


	//   ....[56]....
        /*010c*/ 	.word	0xffffffff


	//   ....[57]....
        /*0110*/ 	.word	0xffffffff


	//   ....[58]....
        /*0114*/ 	.word	0xffffffff


	//   ....[59]....
        /*0118*/ 	.word	0xffffffff


	//   ....[60]....
        /*011c*/ 	.word	0x05000012


	//   ....[61]....
        /*0120*/ 	.word	0x05000012


	//   ....[62]....
        /*0124*/ 	.word	0x05000012


	//   ....[63]....
        /*0128*/ 	.word	0x05000012


	//   ....[64]....
        /*012c*/ 	.word	0x05000012


	//   ....[65]....
        /*0130*/ 	.word	0x05000012


	//   ....[66]....
        /*0134*/ 	.word	0x05000012


	//   ....[67]....
        /*0138*/ 	.word	0x05000012


	//   ....[68]....
        /*013c*/ 	.word	0x05000012


	//   ....[69]....
        /*0140*/ 	.word	0x05000012


	//   ....[70]....
        /*0144*/ 	.word	0x05000012


	//   ....[71]....
        /*0148*/ 	.word	0x05000012


	//   ....[72]....
        /*014c*/ 	.word	0x05000012


	//   ....[73]....
        /*0150*/ 	.word	0x05000012


	//   ....[74]....
        /*0154*/ 	.word	0x05000012


	//   ....[75]....
        /*0158*/ 	.word	0x05000012


	//   ....[76]....
        /*015c*/ 	.word	0x05000012


	//   ....[77]....
        /*0160*/ 	.word	0x05000012


	//   ....[78]....
        /*0164*/ 	.word	0x05000012


	//   ....[79]....
        /*0168*/ 	.word	0x05000012


	//   ....[80]....
        /*016c*/ 	.word	0x05000012


	//   ....[81]....
        /*0170*/ 	.word	0x05000012


	//   ....[82]....
        /*0174*/ 	.word	0x05000012


	//   ....[83]....
        /*0178*/ 	.word	0x05000012


	//   ....[84]....
        /*017c*/ 	.word	0x05000012


	//   ....[85]....
        /*0180*/ 	.word	0x05000012


	//   ....[86]....
        /*0184*/ 	.word	0x05000012


	//   ....[87]....
        /*0188*/ 	.word	0x05000012


	//   ....[88]....
        /*018c*/ 	.word	0x05000012


	//   ....[89]....
        /*0190*/ 	.word	0x05000012


	//   ....[90]....
        /*0194*/ 	.word	0x05000012


	//   ....[91]....
        /*0198*/ 	.word	0x05000012


	//----- nvinfo : EIATTR_COOP_GROUP_INSTR_OFFSETS
	.align		4
.L_2079:
        /*019c*/ 	.byte	0x04, 0x28
        /*019e*/ 	.short	(.L_2081 - .L_2080)


	//   ....[0]....
.L_2080:
        /*01a0*/ 	.word	0x00000a50


	//   ....[1]....
        /*01a4*/ 	.word	0x00000af0


	//   ....[2]....
        /*01a8*/ 	.word	0x00000c60


	//   ....[3]....
        /*01ac*/ 	.word	0x00000da0


	//   ....[4]....
        /*01b0*/ 	.word	0x00001730


	//   ....[5]....
        /*01b4*/ 	.word	0x00002020


	//   ....[6]....
        /*01b8*/ 	.word	0x00002390


	//   ....[7]....
        /*01bc*/ 	.word	0x00002df0


	//   ....[8]....
        /*01c0*/ 	.word	0x00003700


	//   ....[9]....
        /*01c4*/ 	.word	0x00003720


	//   ....[10]....
        /*01c8*/ 	.word	0x00003750


	//   ....[11]....
        /*01cc*/ 	.word	0x00003770


	//   ....[12]....
        /*01d0*/ 	.word	0x000037a0


	//   ....[13]....
        /*01d4*/ 	.word	0x000037c0


	//   ....[14]....
        /*01d8*/ 	.word	0x000037f0


	//   ....[15]....
        /*01dc*/ 	.word	0x00003810


	//   ....[16]....
        /*01e0*/ 	.word	0x00003840


	//   ....[17]....
        /*01e4*/ 	.word	0x00003850


	//   ....[18]....
        /*01e8*/ 	.word	0x000038f0


	//   ....[19]....
        /*01ec*/ 	.word	0x00003900


	//   ....[20]....
        /*01f0*/ 	.word	0x00003910


	//   ....[21]....
        /*01f4*/ 	.word	0x00003920


	//   ....[22]....
        /*01f8*/ 	.word	0x00003de0


	//   ....[23]....
        /*01fc*/ 	.word	0x00003df0


	//   ....[24]....
        /*0200*/ 	.word	0x00003e00


	//   ....[25]....
        /*0204*/ 	.word	0x00003e10


	//   ....[26]....
        /*0208*/ 	.word	0x00003e40


	//   ....[27]....
        /*020c*/ 	.word	0x00003e50


	//   ....[28]....
        /*0210*/ 	.word	0x00003e80


	//   ....[29]....
        /*0214*/ 	.word	0x00003e90


	//   ....[30]....
        /*0218*/ 	.word	0x00003ec0


	//   ....[31]....
        /*021c*/ 	.word	0x00003ed0


	//   ....[32]....
        /*0220*/ 	.word	0x00003f00


	//   ....[33]....
        /*0224*/ 	.word	0x00003f10


	//   ....[34]....
        /*0228*/ 	.word	0x00003f40


	//   ....[35]....
        /*022c*/ 	.word	0x00003f50


	//   ....[36]....
        /*0230*/ 	.word	0x00003f60


	//   ....[37]....
        /*0234*/ 	.word	0x00003f70


	//   ....[38]....
        /*0238*/ 	.word	0x000052a0


	//   ....[39]....
        /*023c*/ 	.word	0x000052e0


	//   ....[40]....
        /*0240*/ 	.word	0x00005470


	//   ....[41]....
        /*0244*/ 	.word	0x000054b0


	//   ....[42]....
        /*0248*/ 	.word	0x000055d0


	//   ....[43]....
        /*024c*/ 	.word	0x00005610


	//   ....[44]....
        /*0250*/ 	.word	0x00005760


	//   ....[45]....
        /*0254*/ 	.word	0x000057a0


	//   ....[46]....
        /*0258*/ 	.word	0x00005830


	//   ....[47]....
        /*025c*/ 	.word	0x00005870


	//   ....[48]....
        /*0260*/ 	.word	0x00005db0


	//   ....[49]....
        /*0264*/ 	.word	0x000060b0


	//   ....[50]....
        /*0268*/ 	.word	0x000061c0


	//   ....[51]....
        /*026c*/ 	.word	0x00006210


	//   ....[52]....
        /*0270*/ 	.word	0x00006280


	//   ....[53]....
        /*0274*/ 	.word	0x000062c0


	//   ....[54]....
        /*0278*/ 	.word	0x000062f0


	//   ....[55]....
        /*027c*/ 	.word	0x00006420


	//   ....[56]....
        /*0280*/ 	.word	0x00006460


	//   ....[57]....
        /*0284*/ 	.word	0x000064d0


	//   ....[58]....
        /*0288*/ 	.word	0x00006520


	//   ....[59]....
        /*028c*/ 	.word	0x00006540


	//   ....[60]....
        /*0290*/ 	.word	0x000069a0


	//   ....[61]....
        /*0294*/ 	.word	0x000069f0


	//   ....[62]....
        /*0298*/ 	.word	0x00006a70


	//   ....[63]....
        /*029c*/ 	.word	0x00006ac0


	//   ....[64]....
        /*02a0*/ 	.word	0x00006b40


	//   ....[65]....
        /*02a4*/ 	.word	0x00006b90


	//   ....[66]....
        /*02a8*/ 	.word	0x00006c10


	//   ....[67]....
        /*02ac*/ 	.word	0x00006c60


	//   ....[68]....
        /*02b0*/ 	.word	0x00006ce0


	//   ....[69]....
        /*02b4*/ 	.word	0x00006d30


	//   ....[70]....
        /*02b8*/ 	.word	0x00006dc0


	//   ....[71]....
        /*02bc*/ 	.word	0x00006e60


	//   ....[72]....
        /*02c0*/ 	.word	0x00006f00


	//   ....[73]....
        /*02c4*/ 	.word	0x00006fc0


	//   ....[74]....
        /*02c8*/ 	.word	0x00006ff0


	//   ....[75]....
        /*02cc*/ 	.word	0x00007050


	//   ....[76]....
        /*02d0*/ 	.word	0x000070f0


	//   ....[77]....
        /*02d4*/ 	.word	0x00007140


	//   ....[78]....
        /*02d8*/ 	.word	0x000071c0


	//   ....[79]....
        /*02dc*/ 	.word	0x00007210


	//   ....[80]....
        /*02e0*/ 	.word	0x00007290


	//   ....[81]....
        /*02e4*/ 	.word	0x000072e0


	//   ....[82]....
        /*02e8*/ 	.word	0x00007360


	//   ....[83]....
        /*02ec*/ 	.word	0x000073b0


	//   ....[84]....
        /*02f0*/ 	.word	0x00007430


	//   ....[85]....
        /*02f4*/ 	.word	0x00007480


	//   ....[86]....
        /*02f8*/ 	.word	0x00007510


	//   ....[87]....
        /*02fc*/ 	.word	0x00007560


	//   ....[88]....
        /*0300*/ 	.word	0x00007590


	//   ....[89]....
        /*0304*/ 	.word	0x00007600


	//   ....[90]....
        /*0308*/ 	.word	0x00007630


	//   ....[91]....
        /*030c*/ 	.word	0x00007680


	//----- nvinfo : EIATTR_EXIT_INSTR_OFFSETS
	.align		4
.L_2081:
        /*0310*/ 	.byte	0x04, 0x1c
        /*0312*/ 	.short	(.L_2083 - .L_2082)


	//   ....[0]....
.L_2082:
        /*0314*/ 	.word	0x00006660


	//   ....[1]....
        /*0318*/ 	.word	0x00006940


	//----- nvinfo : EIATTR_MAX_THREADS
	.align		4
.L_2083:
        /*031c*/ 	.byte	0x04, 0x05
        /*031e*/ 	.short	(.L_2085 - .L_2084)
.L_2084:
        /*0320*/ 	.word	0x00000040
        /*0324*/ 	.word	0x00000001
        /*0328*/ 	.word	0x00000001


	//----- nvinfo : EIATTR_CRS_STACK_SIZE
	.align		4
.L_2085:
        /*032c*/ 	.byte	0x04, 0x1e
        /*032e*/ 	.short	(.L_2087 - .L_2086)
.L_2086:
        /*0330*/ 	.word	0x00000000


	//----- nvinfo : EIATTR_CBANK_PARAM_SIZE
	.align		4
.L_2087:
        /*0334*/ 	.byte	0x03, 0x19
        /*0336*/ 	.short	0x01f0


	//----- nvinfo : EIATTR_PARAM_CBANK
	.align		4
        /*0338*/ 	.byte	0x04, 0x0a
        /*033a*/ 	.short	(.L_2089 - .L_2088)
	.align		4
.L_2088:
        /*033c*/ 	.word	index@(.nv.constant0._Z25selective_scan_bwd_kernelI32Selective_Scan_bwd_kernel_traitsILi64ELi16ELb1ELb1ELb0ELb0ELb1EN3c104HalfEfEEv12SSMParamsBwd)
        /*0340*/ 	.short	0x0210
        /*0342*/ 	.short	0x01f0


	//----- nvinfo : EIATTR_SW_WAR
	.align		4
.L_2089:
        /*0344*/ 	.byte	0x04, 0x36
        /*0346*/ 	.short	(.L_2091 - .L_2090)
.L_2090:
        /*0348*/ 	.word	0x00000008
.L_2091:


//--------------------- .nv.info._Z25selective_scan_bwd_kernelI32Selective_Scan_bwd_kernel_traitsILi64ELi16ELb1ELb1ELb0ELb1ELb0EN3c104HalfEfEEv12SSMParamsBwd --------------------------
	.section	.nv.info._Z25selective_scan_bwd_kernelI32Selective_Scan_bwd_kernel_traitsILi64ELi16ELb1ELb1ELb0ELb1ELb0EN3c104HalfEfEEv12SSMParamsBwd,"",@"SHT_CUDA_INFO"
	.sectionflags	@""
	.align	4


	//----- nvinfo : EIATTR_CUDA_API_VERSION
	.align		4
        /*0000*/ 	.byte	0x04, 0x37
        /*0002*/ 	.short	(.L_2093 - .L_2092)
.L_2092:
        /*0004*/ 	.word	0x00000082


	//----- nvinfo : EIATTR_KPARAM_INFO
	.align		4
.L_2093:
        /*0008*/ 	.byte	0x04, 0x17
        /*000a*/ 	.short	(.L_2095 - .L_2094)
.L_2094:
        /*000c*/ 	.word	0x00000000
        /*0010*/ 	.short	0x0000
        /*0012*/ 	.short	0x0000
        /*0014*/ 	.byte	0x00, 0xf0, 0xc1, 0x07


	//----- nvinfo : EIATTR_SPARSE_MMA_MASK
	.align		4
.L_2095:
        /*0018*/ 	.byte	0x03, 0x50
        /*001a*/ 	.short	0x0000


	//----- nvinfo : EIATTR_MAXREG_COUNT
	.align		4
        /*001c*/ 	.byte	0x03, 0x1b
        /*001e*/ 	.short	0x00ff


	//----- nvinfo : EIATTR_NUM_BARRIERS
	.align		4
        /*0020*/ 	.byte	0x02, 0x4c
        /*0022*/ 	.byte	0x01
	.zero		1


	//----- nvinfo : EIATTR_MERCURY_ISA_VERSION
	.align		4
        /*0024*/ 	.byte	0x03, 0x5f
        /*0026*/ 	.short	0x0101


	//----- nvinfo : EIATTR_COOP_GROUP_MASK_REGIDS
	.align		4
        /*0028*/ 	.byte	0x04, 0x29
        /*002a*/ 	.short	(.L_2097 - .L_2096)


	//   ....[0]....
.L_2096:
        /*002c*/ 	.word	0xffffffff


	//   ....[1]....
        /*0030*/ 	.word	0xffffffff


	//   ....[2]....
        /*0034*/ 	.word	0xffffffff


	//   ....[3]....
        /*0038*/ 	.word	0xffffffff


	//   ....[4]....
        /*003c*/ 	.word	0xffffffff


	//   ....[5]....
        /*0040*/ 	.word	0xffffffff


	//   ....[6]....
        /*0044*/ 	.word	0xffffffff


	//   ....[7]....
        /*0048*/ 	.word	0xffffffff


	//   ....[8]....
        /*004c*/ 	.word	0xffffffff


	//   ....[9]....
        /*0050*/ 	.word	0xffffffff


	//   ....[10]....
        /*0054*/ 	.word	0xffffffff


	//   ....[11]....
        /*0058*/ 	.word	0xffffffff


	//   ....[12]....
        /*005c*/ 	.word	0xffffffff


	//   ....[13]....
        /*0060*/ 	.word	0xffffffff


	//   ....[14]....
        /*0064*/ 	.word	0xffffffff


	//   ....[15]....
        /*0068*/ 	.word	0xffffffff


	//   ....[16]....
        /*006c*/ 	.word	0xffffffff


	//   ....[17]....
        /*0070*/ 	.word	0xffffffff


	//   ....[18]....
        /*0074*/ 	.word	0xffffffff


	//   ....[19]....
        /*0078*/ 	.word	0xffffffff


	//   ....[20]....
        /*007c*/ 	.word	0xffffffff


	//   ....[21]....
        /*0080*/ 	.word	0xffffffff


	//   ....[22]....
        /*0084*/ 	.word	0xffffffff


	//   ....[23]....
        /*0088*/ 	.word	0xffffffff


	//   ....[24]....
        /*008c*/ 	.word	0xffffffff


	//   ....[25]....
        /*0090*/ 	.word	0xffffffff


	//   ....[26]....
        /*0094*/ 	.word	0xffffffff


	//   ....[27]....
        /*0098*/ 	.word	0xffffffff


	//   ....[28]....
        /*009c*/ 	.word	0xffffffff


	//   ....[29]....
        /*00a0*/ 	.word	0xffffffff


	//   ....[30]....
        /*00a4*/ 	.word	0xffffffff


	//   ....[31]....
        /*00a8*/ 	.word	0xffffffff


	//   ....[32]....
        /*00ac*/ 	.word	0xffffffff


	//   ....[33]....
        /*00b0*/ 	.word	0xffffffff


	//   ....[34]....
        /*00b4*/ 	.word	0xffffffff


	//   ....[35]....
        /*00b8*/ 	.word	0xffffffff


	//   ....[36]....
        /*00bc*/ 	.word	0xffffffff


	//   ....[37]....
        /*00c0*/ 	.word	0xffffffff


	//   ....[38]....
        /*00c4*/ 	.word	0xffffffff


	//   ....[39]....
        /*00c8*/ 	.word	0xffffffff


	//   ....[40]....
        /*00cc*/ 	.word	0xffffffff


	//   ....[41]....
        /*00d0*/ 	.word	0xffffffff


	//   ....[42]....
        /*00d4*/ 	.word	0xffffffff


	//   ....[43]....
        /*00d8*/ 	.word	0xffffffff


	//   ....[44]....
        /*00dc*/ 	.word	0xffffffff


	//   ....[45]....
        /*00e0*/ 	.word	0xffffffff


	//   ....[46]....
        /*00e4*/ 	.word	0xffffffff


	//   ....[47]....
        /*00e8*/ 	.word	0xffffffff


	//   ....[48]....
        /*00ec*/ 	.word	0xffffffff


	//   ....[49]....
        /*00f0*/ 	.word	0xffffffff


	//   ....[50]....
        /*00f4*/ 	.word	0xffffffff


	//   ....[51]....
        /*00f8*/ 	.word	0xffffffff


	//   ....[52]....
        /*00fc*/ 	.word	0xffffffff


	//   ....[53]....
        /*0100*/ 	.word	0xffffffff


	//   ....[54]....
        /*0104*/ 	.word	0xffffffff


	//   ....[55]....
        /*0108*/ 	.word	0xffffffff


	//   ....[56]....
        /*010c*/ 	.word	0xffffffff


	//   ....[57]....
        /*0110*/ 	.word	0x05000012


	//   ....[58]....
        /*0114*/ 	.word	0x05000012


	//   ....[59]....
        /*0118*/ 	.word	0x05000012


	//   ....[60]....
        /*011c*/ 	.word	0x05000012


	//   ....[61]....
        /*0120*/ 	.word	0x05000012


	//   ....[62]....
        /*0124*/ 	.word	0x05000012


	//   ....[63]....
        /*0128*/ 	.word	0x05000012


	//   ....[64]....
        /*012c*/ 	.word	0x05000012


	//   ....[65]....
        /*0130*/ 	.word	0x05000012


	//   ....[66]....
        /*0134*/ 	.word	0x05000012


	//   ....[67]....
        /*0138*/ 	.word	0x05000012


	//   ....[68]....
        /*013c*/ 	.word	0x05000012


	//   ....[69]....
        /*0140*/ 	.word	0x05000012


	//   ....[70]....
        /*0144*/ 	.word	0x05000012


	//   ....[71]....
        /*0148*/ 	.word	0x05000012


	//   ....[72]....
        /*014c*/ 	.word	0x05000012


	//   ....[73]....
        /*0150*/ 	.word	0x05000012


	//   ....[74]....
        /*0154*/ 	.word	0x05000012


	//   ....[75]....
        /*0158*/ 	.word	0x05000012


	//   ....[76]....
        /*015c*/ 	.word	0x05000012


	//   ....[77]....
        /*0160*/ 	.word	0x05000012


	//   ....[78]....
        /*0164*/ 	.word	0x05000012


	//   ....[79]....
        /*0168*/ 	.word	0x05000012


	//   ....[80]....
        /*016c*/ 	.word	0x05000012


	//   ....[81]....
        /*0170*/ 	.word	0x05000012


	//   ....[82]....
        /*0174*/ 	.word	0x05000012


	//   ....[83]....
        /*0178*/ 	.word	0x05000012


	//   ....[84]....
        /*017c*/ 	.word	0x05000012


	//   ....[85]....
        /*0180*/ 	.word	0x05000012


	//   ....[86]....
        /*0184*/ 	.word	0x05000012


	//   ....[87]....
        /*0188*/ 	.word	0x05000012


	//   ....[88]....
        /*018c*/ 	.word	0x05000012


	//----- nvinfo : EIATTR_COOP_GROUP_INSTR_OFFSETS
	.align		4
.L_2097:
        /*0190*/ 	.byte	0x04, 0x28
        /*0192*/ 	.short	(.L_2099 - .L_2098)


	//   ....[0]....
.L_2098:
        /*0194*/ 	.word	0x000009f0


	//   ....[1]....
        /*0198*/ 	.word	0x00000a80


	//   ....[2]....
        /*019c*/ 	.word	0x00000c70


	//   ....[3]....
        /*01a0*/ 	.word	0x00003ba0


	//   ....[4]....
        /*01a4*/ 	.word	0x00004350


	//   ....[5]....
        /*01a8*/ 	.word	0x00004370


	//   ....[6]....
        /*01ac*/ 	.word	0x000043a0


	//   ....[7]....
        /*01b0*/ 	.word	0x000043c0


	//   ....[8]....
        /*01b4*/ 	.word	0x000043f0


	//   ....[9]....
        /*01b8*/ 	.word	0x00004410


	//   ....[10]....
        /*01bc*/ 	.word	0x00004440


	//   ....[11]....
        /*01c0*/ 	.word	0x00004460


	//   ....[12]....
        /*01c4*/ 	.word	0x00004490


	//   ....[13]....
        /*01c8*/ 	.word	0x000044a0


	//   ....[14]....
        /*01cc*/ 	.word	0x00004540


	//   ....[15]....
        /*01d0*/ 	.word	0x00004550


	//   ....[16]....
        /*01d4*/ 	.word	0x00004560


	//   ....[17]....
        /*01d8*/ 	.word	0x00004570


	//   ....[18]....
        /*01dc*/ 	.word	0x00004b30


	//   ....[19]....
        /*01e0*/ 	.word	0x00004b40


	//   ....[20]....
        /*01e4*/ 	.word	0x00004b50


	//   ....[21]....
        /*01e8*/ 	.word	0x00004b60


	//   ....[22]....
        /*01ec*/ 	.word	0x00004b90


	//   ....[23]....
        /*01f0*/ 	.word	0x00004ba0


	//   ....[24]....
        /*01f4*/ 	.word	0x00004bd0


	//   ....[25]....
        /*01f8*/ 	.word	0x00004be0


	//   ....[26]....
        /*01fc*/ 	.word	0x00004c10


	//   ....[27]....
        /*0200*/ 	.word	0x00004c20


	//   ....[28]....
        /*0204*/ 	.word	0x00004c50


	//   ....[29]....
        /*0208*/ 	.word	0x00004c60


	//   ....[30]....
        /*020c*/ 	.word	0x00004c90


	//   ....[31]....
        /*0210*/ 	.word	0x00004ca0


	//   ....[32]....
        /*0214*/ 	.word	0x00004cb0


	//   ....[33]....
        /*0218*/ 	.word	0x00004cc0


	//   ....[34]....
        /*021c*/ 	.word	0x00006000


	//   ....[35]....
        /*0220*/ 	.word	0x00006040


	//   ....[36]....
        /*0224*/ 	.word	0x000061d0


	//   ....[37]....
        /*0228*/ 	.word	0x00006210


	//   ....[38]....
        /*022c*/ 	.word	0x00006360


	//   ....[39]....
        /*0230*/ 	.word	0x000063a0


	//   ....[40]....
        /*0234*/ 	.word	0x00006510


	//   ....[41]....
        /*0238*/ 	.word	0x00006550


	//   ....[42]....
        /*023c*/ 	.word	0x00006680


	//   ....[43]....
        /*0240*/ 	.word	0x000066b0


	//   ....[44]....
        /*0244*/ 	.word	0x00006a00


	//   ....[45]....
        /*0248*/ 	.word	0x00007260


	//   ....[46]....
        /*024c*/ 	.word	0x00007710


	//   ....[47]....
        /*0250*/ 	.word	0x00007810


	//   ....[48]....
        /*0254*/ 	.word	0x00007860


	//   ....[49]....
        /*0258*/ 	.word	0x000078d0


	//   ....[50]....
        /*025c*/ 	.word	0x00007910


	//   ....[51]....
        /*0260*/ 	.word	0x00007940


	//   ....[52]....
        /*0264*/ 	.word	0x00007a70


	//   ....[53]....
        /*0268*/ 	.word	0x00007ab0


	//   ....[54]....
        /*026c*/ 	.word	0x00007b20


	//   ....[55]....
        /*0270*/ 	.word	0x00007b70


	//   ....[56]....
        /*0274*/ 	.word	0x00007b90


	//   ....[57]....
        /*0278*/ 	.word	0x00007ff0


	//   ....[58]....
        /*027c*/ 	.word	0x00008040


	//   ....[59]....
        /*0280*/ 	.word	0x000080c0


	//   ....[60]....
        /*0284*/ 	.word	0x00008110


	//   ....[61]....
        /*0288*/ 	.word	0x00008190


	//   ....[62]....
        /*028c*/ 	.word	0x000081e0


	//   ....[63]....
        /*0290*/ 	.word	0x00008260


	//   ....[64]....
        /*0294*/ 	.word	0x000082b0


	//   ....[65]....
        /*0298*/ 	.word	0x00008330


	//   ....[66]....
        /*029c*/ 	.word	0x00008380


	//   ....[67]....
        /*02a0*/ 	.word	0x00008410


	//   ....[68]....
        /*02a4*/ 	.word	0x000084b0


	//   ....[69]....
        /*02a8*/ 	.word	0x00008550


	//   ....[70]....
        /*02ac*/ 	.word	0x00008610


	//   ....[71]....
        /*02b0*/ 	.word	0x00008640


	//   ....[72]....
        /*02b4*/ 	.word	0x000086a0


	//   ....[73]....
        /*02b8*/ 	.word	0x00008740


	//   ....[74]....
        /*02bc*/ 	.word	0x00008790


	//   ....[75]....
        /*02c0*/ 	.word	0x00008810


	//   ....[76]....
        /*02c4*/ 	.word	0x00008860


	//   ....[77]....
        /*02c8*/ 	.word	0x000088e0


	//   ....[78]....
        /*02cc*/ 	.word	0x00008930


	//   ....[79]....
        /*02d0*/ 	.word	0x000089b0


	//   ....[80]....
        /*02d4*/ 	.word	0x00008a00


	//   ....[81]....
        /*02d8*/ 	.word	0x00008a80


	//   ....[82]....
        /*02dc*/ 	.word	0x00008ad0


	//   ....[83]....
        /*02e0*/ 	.word	0x00008b60


	//   ....[84]....
        /*02e4*/ 	.word	0x00008bb0


	//   ....[85]....
        /*02e8*/ 	.word	0x00008be0


	//   ....[86]....
        /*02ec*/ 	.word	0x00008c50


	//   ....[87]....
        /*02f0*/ 	.word	0x00008c80


	//   ....[88]....
        /*02f4*/ 	.word	0x00008cd0


	//----- nvinfo : EIATTR_EXIT_INSTR_OFFSETS
	.align		4
.L_2099:
        /*02f8*/ 	.byte	0x04, 0x1c
        /*02fa*/ 	.short	(.L_2101 - .L_2100)


	//   ....[0]....
.L_2100:
        /*02fc*/ 	.word	0x00007cb0


	//   ....[1]....
        /*0300*/ 	.word	0x00007f90


	//----- nvinfo : EIATTR_MAX_THREADS
	.align		4
.L_2101:
        /*0304*/ 	.byte	0x04, 0x05
        /*0306*/ 	.short	(.L_2103 - .L_2102)
.L_2102:
        /*0308*/ 	.word	0x00000040
        /*030c*/ 	.word	0x00000001
        /*0310*/ 	.word	0x00000001


	//----- nvinfo : EIATTR_CRS_STACK_SIZE
	.align		4
.L_2103:
        /*0314*/ 	.byte	0x04, 0x1e
        /*0316*/ 	.short	(.L_2105 - .L_2104)
.L_2104:
        /*0318*/ 	.word	0x00000000


	//----- nvinfo : EIATTR_CBANK_PARAM_SIZE
	.align		4
.L_2105:
        /*031c*/ 	.byte	0x03, 0x19
        /*031e*/ 	.short	0x01f0


	//----- nvinfo : EIATTR_PARAM_CBANK
	.align		4
        /*0320*/ 	.byte	0x04, 0x0a
        /*0322*/ 	.short	(.L_2107 - .L_2106)
	.align		4
.L_2106:
        /*0324*/ 	.word	index@(.nv.constant0._Z25selective_scan_bwd_kernelI32Selective_Scan_bwd_kernel_traitsILi64ELi16ELb1ELb1ELb0ELb1ELb0EN3c104HalfEfEEv12SSMParamsBwd)
        /*0328*/ 	.short	0x0210
        /*032a*/ 	.short	0x01f0


	//----- nvinfo : EIATTR_SW_WAR
	.align		4
.L_2107:
        /*032c*/ 	.byte	0x04, 0x36
        /*032e*/ 	.short	(.L_2109 - .L_2108)
.L_2108:
        /*0330*/ 	.word	0x00000008
.L_2109:


//--------------------- .nv.info._Z25selective_scan_bwd_kernelI32Selective_Scan_bwd_kernel_traitsILi64ELi16ELb1ELb1ELb0ELb1ELb1EN3c104HalfEfEEv12SSMParamsBwd --------------------------
	.section	.nv.info._Z25selective_scan_bwd_kernelI32Selective_Scan_bwd_kernel_traitsILi64ELi16ELb1ELb1ELb0ELb1ELb1EN3c104HalfEfEEv12SSMParamsBwd,"",@"SHT_CUDA_INFO"
	.sectionflags	@""
	.align	4


	//----- nvinfo : EIATTR_CUDA_API_VERSION
	.align		4
        /*0000*/ 	.byte	0x04, 0x37
        /*0002*/ 	.short	(.L_2111 - .L_2110)
.L_2110:
        /*0004*/ 	.word	0x00000082


	//----- nvinfo : EIATTR_KPARAM_INFO
	.align		4
.L_2111:
        /*0008*/ 	.byte	0x04, 0x17
        /*000a*/ 	.short	(.L_2113 - .L_2112)
.L_2112:
        /*000c*/ 	.word	0x00000000
        /*0010*/ 	.short	0x0000
        /*0012*/ 	.short	0x0000
        /*0014*/ 	.byte	0x00, 0xf0, 0xc1, 0x07


	//----- nvinfo : EIATTR_SPARSE_MMA_MASK
	.align		4
.L_2113:
        /*0018*/ 	.byte	0x03, 0x50
        /*001a*/ 	.short	0x0000


	//----- nvinfo : EIATTR_MAXREG_COUNT
	.align		4
        /*001c*/ 	.byte	0x03, 0x1b
        /*001e*/ 	.short	0x00ff


	//----- nvinfo : EIATTR_NUM_BARRIERS
	.align		4
        /*0020*/ 	.byte	0x02, 0x4c
        /*0022*/ 	.byte	0x01
	.zero		1


	//----- nvinfo : EIATTR_MERCURY_ISA_VERSION
	.align		4
        /*0024*/ 	.byte	0x03, 0x5f
        /*0026*/ 	.short	0x0101


	//----- nvinfo : EIATTR_COOP_GROUP_MASK_REGIDS
	.align		4
        /*0028*/ 	.byte	0x04, 0x29
        /*002a*/ 	.short	(.L_2115 - .L_2114)


	//   ....[0]....
.L_2114:
        /*002c*/ 	.word	0xffffffff


	//   ....[1]....
        /*0030*/ 	.word	0xffffffff


	//   ....[2]....
        /*0034*/ 	.word	0xffffffff


	//   ....[3]....
        /*0038*/ 	.word	0xffffffff


	//   ....[4]....
        /*003c*/ 	.word	0xffffffff


	//   ....[5]....
        /*0040*/ 	.word	0xffffffff


	//   ....[6]....
        /*0044*/ 	.word	0xffffffff


	//   ....[7]....
        /*0048*/ 	.word	0xffffffff


	//   ....[8]....
        /*004c*/ 	.word	0xffffffff


	//   ....[9]....
        /*0050*/ 	.word	0xffffffff


	//   ....[10]....
        /*0054*/ 	.word	0xffffffff


	//   ....[11]....
        /*0058*/ 	.word	0xffffffff


	//   ....[12]....
        /*005c*/ 	.word	0xffffffff


	//   ....[13]....
        /*0060*/ 	.word	0xffffffff


	//   ....[14]....
        /*0064*/ 	.word	0xffffffff


	//   ....[15]....
        /*0068*/ 	.word	0xffffffff


	//   ....[16]....
        /*006c*/ 	.word	0xffffffff


	//   ....[17]....
        /*0070*/ 	.word	0xffffffff


	//   ....[18]....
        /*0074*/ 	.word	0xffffffff


	//   ....[19]....
        /*0078*/ 	.word	0xffffffff


	//   ....[20]....
        /*007c*/ 	.word	0xffffffff


	//   ....[21]....
        /*0080*/ 	.word	0xffffffff


	//   ....[22]....
        /*0084*/ 	.word	0xffffffff


	//   ....[23]....
        /*0088*/ 	.word	0xffffffff


	//   ....[24]....
        /*008c*/ 	.word	0xffffffff


	//   ....[25]....
        /*0090*/ 	.word	0xffffffff


	//   ....[26]....
        /*0094*/ 	.word	0xffffffff


	//   ....[27]....
        /*0098*/ 	.word	0xffffffff


	//   ....[28]....
        /*009c*/ 	.word	0xffffffff


	//   ....[29]....
        /*00a0*/ 	.word	0xffffffff


	//   ....[30]....
        /*00a4*/ 	.word	0xffffffff


	//   ....[31]....
        /*00a8*/ 	.word	0xffffffff


	//   ....[32]....
        /*00ac*/ 	.word	0xffffffff


	//   ....[33]....
        /*00b0*/ 	.word	0xffffffff


	//   ....[34]....
        /*00b4*/ 	.word	0xffffffff


	//   ....[35]....
        /*00b8*/ 	.word	0xffffffff


	//   ....[36]....
        /*00bc*/ 	.word	0xffffffff


	//   ....[37]....
        /*00c0*/ 	.word	0xffffffff


	//   ....[38]....
        /*00c4*/ 	.word	0xffffffff


	//   ....[39]....
        /*00c8*/ 	.word	0xffffffff


	//   ....[40]....
        /*00cc*/ 	.word	0xffffffff


	//   ....[41]....
        /*00d0*/ 	.word	0xffffffff


	//   ....[42]....
        /*00d4*/ 	.word	0xffffffff


	//   ....[43]....
        /*00d8*/ 	.word	0xffffffff


	//   ....[44]....
        /*00dc*/ 	.word	0xffffffff


	//   ....[45]....
        /*00e0*/ 	.word	0xffffffff


	//   ....[46]....
        /*00e4*/ 	.word	0xffffffff


	//   ....[47]....
        /*00e8*/ 	.word	0xffffffff


	//   ....[48]....
        /*00ec*/ 	.word	0xffffffff


	//   ....[49]....
        /*00f0*/ 	.word	0xffffffff


	//   ....[50]....
        /*00f4*/ 	.word	0xffffffff


	//   ....[51]....
        /*00f8*/ 	.word	0xffffffff


	//   ....[52]....
        /*00fc*/ 	.word	0xffffffff


	//   ....[53]....
        /*0100*/ 	.word	0xffffffff


	//   ....[54]....
        /*0104*/ 	.word	0xffffffff


	//   ....[55]....
        /*0108*/ 	.word	0xffffffff


	//   ....[56]....
        /*010c*/ 	.word	0xffffffff


	//   ....[57]....
        /*0110*/ 	.word	0xffffffff


	//   ....[58]....
        /*0114*/ 	.word	0xffffffff


	//   ....[59]....
        /*0118*/ 	.word	0xffffffff


	//   ....[60]....
        /*011c*/ 	.word	0xffffffff


	//   ....[61]....
        /*0120*/ 	.word	0x05000012


	//   ....[62]....
        /*0124*/ 	.word	0x05000012


	//   ....[63]....
        /*0128*/ 	.word	0x05000012


	//   ....[64]....
        /*012c*/ 	.word	0x05000012


	//   ....[65]....
        /*0130*/ 	.word	0x05000012


	//   ....[66]....
        /*0134*/ 	.word	0x05000012


	//   ....[67]....
        /*0138*/ 	.word	0x05000012


	//   ....[68]....
        /*013c*/ 	.word	0x05000012


	//   ....[69]....
        /*0140*/ 	.word	0x05000012


	//   ....[70]....
        /*0144*/ 	.word	0x05000012


	//   ....[71]....
        /*0148*/ 	.word	0x05000012


	//   ....[72]....
        /*014c*/ 	.word	0x05000012


	//   ....[73]....
        /*0150*/ 	.word	0x05000012


	//   ....[74]....
        /*0154*/ 	.word	0x05000012


	//   ....[75]....
        /*0158*/ 	.word	0x05000012


	//   ....[76]....
        /*015c*/ 	.word	0x05000012


	//   ....[77]....
        /*0160*/ 	.word	0x05000012


	//   ....[78]....
        /*0164*/ 	.word	0x05000012


	//   ....[79]....
        /*0168*/ 	.word	0x05000012


	//   ....[80]....
        /*016c*/ 	.word	0x05000012


	//   ....[81]....
        /*0170*/ 	.word	0x05000012


	//   ....[82]....
        /*0174*/ 	.word	0x05000012


	//   ....[83]....
        /*0178*/ 	.word	0x05000012


	//   ....[84]....
        /*017c*/ 	.word	0x05000012


	//   ....[85]....
        /*0180*/ 	.word	0x05000012


	//   ....[86]....
        /*0184*/ 	.word	0x05000012


	//   ....[87]....
        /*0188*/ 	.word	0x05000012


	//   ....[88]....
        /*018c*/ 	.word	0x05000012


	//   ....[89]....
        /*0190*/ 	.word	0x05000012


	//   ....[90]....
        /*0194*/ 	.word	0x05000012


	//   ....[91]....
        /*0198*/ 	.word	0x05000012


	//   ....[92]....
        /*019c*/ 	.word	0x05000012


	//----- nvinfo : EIATTR_COOP_GROUP_INSTR_OFFSETS
	.align		4
.L_2115:
        /*01a0*/ 	.byte	0x04, 0x28
        /*01a2*/ 	.short	(.L_2117 - .L_2116)


	//   ....[0]....
.L_2116:
        /*01a4*/ 	.word	0x00000a40


	//   ....[1]....
        /*01a8*/ 	.word	0x00000b00


	//   ....[2]....
        /*01ac*/ 	.word	0x00000d10


	//   ....[3]....
        /*01b0*/ 	.word	0x00003300


	//   ....[4]....
        /*01b4*/ 	.word	0x00003a60


	//   ....[5]....
        /*01b8*/ 	.word	0x00004450


	//   ....[6]....
        /*01bc*/ 	.word	0x000047d0


	//   ....[7]....
        /*01c0*/ 	.word	0x000050f0


	//   ....[8]....
        /*01c4*/ 	.word	0x000059d0


	//   ....[9]....
        /*01c8*/ 	.word	0x000059f0


	//   ....[10]....
        /*01cc*/ 	.word	0x00005a20


	//   ....[11]....
        /*01d0*/ 	.word	0x00005a40


	//   ....[12]....
        /*01d4*/ 	.word	0x00005a70


	//   ....[13]....
        /*01d8*/ 	.word	0x00005a90


	//   ....[14]....
        /*01dc*/ 	.word	0x00005ac0


	//   ....[15]....
        /*01e0*/ 	.word	0x00005ae0


	//   ....[16]....
        /*01e4*/ 	.word	0x00005b10


	//   ....[17]....
        /*01e8*/ 	.word	0x00005b20


	//   ....[18]....
        /*01ec*/ 	.word	0x00005bc0


	//   ....[19]....
        /*01f0*/ 	.word	0x00005bd0


	//   ....[20]....
        /*01f4*/ 	.word	0x00005be0


	//   ....[21]....
        /*01f8*/ 	.word	0x00005bf0


	//   ....[22]....
        /*01fc*/ 	.word	0x000060b0


	//   ....[23]....
        /*0200*/ 	.word	0x000060c0


	//   ....[24]....
        /*0204*/ 	.word	0x000060d0


	//   ....[25]....
        /*0208*/ 	.word	0x000060e0


	//   ....[26]....
        /*020c*/ 	.word	0x00006110


	//   ....[27]....
        /*0210*/ 	.word	0x00006120


	//   ....[28]....
        /*0214*/ 	.word	0x00006150


	//   ....[29]....
        /*0218*/ 	.word	0x00006160


	//   ....[30]....
        /*021c*/ 	.word	0x00006190


	//   ....[31]....
        /*0220*/ 	.word	0x000061a0


	//   ....[32]....
        /*0224*/ 	.word	0x000061d0


	//   ....[33]....
        /*0228*/ 	.word	0x000061e0


	//   ....[34]....
        /*022c*/ 	.word	0x00006210


	//   ....[35]....
        /*0230*/ 	.word	0x00006220


	//   ....[36]....
        /*0234*/ 	.word	0x00006230


	//   ....[37]....
        /*0238*/ 	.word	0x00006240


	//   ....[38]....
        /*023c*/ 	.word	0x00007590


	//   ....[39]....
        /*0240*/ 	.word	0x000075d0


	//   ....[40]....
        /*0244*/ 	.word	0x000076a0


	//   ....[41]....
        /*0248*/ 	.word	0x000076c0


	//   ....[42]....
        /*024c*/ 	.word	0x00007720


	//   ....[43]....
        /*0250*/ 	.word	0x00007760


	//   ....[44]....
        /*0254*/ 	.word	0x000078f0


	//   ....[45]....
        /*0258*/ 	.word	0x00007930


	//   ....[46]....
        /*025c*/ 	.word	0x00007ac0


	//   ....[47]....
        /*0260*/ 	.word	0x00007b00


	//   ....[48]....
        /*0264*/ 	.word	0x00007fe0


	//   ....[49]....
        /*0268*/ 	.word	0x00008740


	//   ....[50]....
        /*026c*/ 	.word	0x00008be0


	//   ....[51]....
        /*0270*/ 	.word	0x00008d20


	//   ....[52]....
        /*0274*/ 	.word	0x00008d70


	//   ....[53]....
        /*0278*/ 	.word	0x00008de0


	//   ....[54]....
        /*027c*/ 	.word	0x00008e20


	//   ....[55]....
        /*0280*/ 	.word	0x00008e50


	//   ....[56]....
        /*0284*/ 	.word	0x00008f80


	//   ....[57]....
        /*0288*/ 	.word	0x00008fc0


	//   ....[58]....
        /*028c*/ 	.word	0x00009020


	//   ....[59]....
        /*0290*/ 	.word	0x00009070


	//   ....[60]....
        /*0294*/ 	.word	0x000090a0


	//   ....[61]....
        /*0298*/ 	.word	0x00009500


	//   ....[62]....
        /*029c*/ 	.word	0x00009550


	//   ....[63]....
        /*02a0*/ 	.word	0x000095d0


	//   ....[64]....
        /*02a4*/ 	.word	0x00009620


	//   ....[65]....
        /*02a8*/ 	.word	0x000096a0


	//   ....[66]....
        /*02ac*/ 	.word	0x000096f0


	//   ....[67]....
        /*02b0*/ 	.word	0x00009770


	//   ....[68]....
        /*02b4*/ 	.word	0x000097c0


	//   ....[69]....
        /*02b8*/ 	.word	0x00009840


	//   ....[70]....
        /*02bc*/ 	.word	0x00009890


	//   ....[71]....
        /*02c0*/ 	.word	0x00009920


	//   ....[72]....
        /*02c4*/ 	.word	0x000099c0


	//   ....[73]....
        /*02c8*/ 	.word	0x00009a60


	//   ....[74]....
        /*02cc*/ 	.word	0x00009b20


	//   ....[75]....
        /*02d0*/ 	.word	0x00009b50


	//   ....[76]....
        /*02d4*/ 	.word	0x00009bb0


	//   ....[77]....
        /*02d8*/ 	.word	0x00009c50


	//   ....[78]....
        /*02dc*/ 	.word	0x00009ca0


	//   ....[79]....
        /*02e0*/ 	.word	0x00009d20


	//   ....[80]....
        /*02e4*/ 	.word	0x00009d70


	//   ....[81]....
        /*02e8*/ 	.word	0x00009df0


	//   ....[82]....
        /*02ec*/ 	.word	0x00009e40


	//   ....[83]....
        /*02f0*/ 	.word	0x00009ec0


	//   ....[84]....
        /*02f4*/ 	.word	0x00009f10


	//   ....[85]....
        /*02f8*/ 	.word	0x00009f90


	//   ....[86]....
        /*02fc*/ 	.word	0x00009fe0


	//   ....[87]....
        /*0300*/ 	.word	0x0000a070


	//   ....[88]....
        /*0304*/ 	.word	0x0000a0c0


	//   ....[89]....
        /*0308*/ 	.word	0x0000a0f0


	//   ....[90]....
        /*030c*/ 	.word	0x0000a160


	//   ....[91]....
        /*0310*/ 	.word	0x0000a190


	//   ....[92]....
        /*0314*/ 	.word	0x0000a1e0


	//----- nvinfo : EIATTR_EXIT_INSTR_OFFSETS
	.align		4
.L_2117:
        /*0318*/ 	.byte	0x04, 0x1c
        /*031a*/ 	.short	(.L_2119 - .L_2118)


	//   ....[0]....
.L_2118:
        /*031c*/ 	.word	0x000091c0


	//   ....[1]....
        /*0320*/ 	.word	0x000094a0


	//----- nvinfo : EIATTR_MAX_THREADS
	.align		4
.L_2119:
        /*0324*/ 	.byte	0x04, 0x05
        /*0326*/ 	.short	(.L_2121 - .L_2120)
.L_2120:
        /*0328*/ 	.word	0x00000040
        /*032c*/ 	.word	0x00000001
        /*0330*/ 	.word	0x00000001


	//----- nvinfo : EIATTR_CRS_STACK_SIZE
	.align		4
.L_2121:
        /*0334*/ 	.byte	0x04, 0x1e
        /*0336*/ 	.short	(.L_2123 - .L_2122)
.L_2122:
        /*0338*/ 	.word	0x00000000


	//----- nvinfo : EIATTR_CBANK_PARAM_SIZE
	.align		4
.L_2123:
        /*033c*/ 	.byte	0x03, 0x19
        /*033e*/ 	.short	0x01f0


	//----- nvinfo : EIATTR_PARAM_CBANK
	.align		4
        /*0340*/ 	.byte	0x04, 0x0a
        /*0342*/ 	.short	(.L_2125 - .L_2124)
	.align		4
.L_2124:
        /*0344*/ 	.word	index@(.nv.constant0._Z25selective_scan_bwd_kernelI32Selective_Scan_bwd_kernel_traitsILi64ELi16ELb1ELb1ELb0ELb1ELb1EN3c104HalfEfEEv12SSMParamsBwd)
        /*0348*/ 	.short	0x0210
        /*034a*/ 	.short	0x01f0


	//----- nvinfo : EIATTR_SW_WAR
	.align		4
.L_2125:
        /*034c*/ 	.byte	0x04, 0x36
        /*034e*/ 	.short	(.L_2127 - .L_2126)
.L_2126:
        /*0350*/ 	.word	0x00000008
.L_2127:


//--------------------- .nv.info._Z25selective_scan_bwd_kernelI32Selective_Scan_bwd_kernel_traitsILi64ELi16ELb1ELb1ELb1ELb0ELb0EN3c104HalfEfEEv12SSMParamsBwd --------------------------
	.section	.nv.info._Z25selective_scan_bwd_kernelI32Selective_Scan_bwd_kernel_traitsILi64ELi16ELb1ELb1ELb1ELb0ELb0EN3c104HalfEfEEv12SSMParamsBwd,"",@"SHT_CUDA_INFO"
	.sectionflags	@""
	.align	4


	//----- nvinfo : EIATTR_CUDA_API_VERSION
	.align		4
        /*0000*/ 	.byte	0x04, 0x37
        /*0002*/ 	.short	(.L_2129 - .L_2128)
.L_2128:
        /*0004*/ 	.word	0x00000082


	//----- nvinfo : EIATTR_KPARAM_INFO
	.align		4
.L_2129:
        /*0008*/ 	.byte	0x04, 0x17
        /*000a*/ 	.short	(.L_2131 - .L_2130)
.L_2130:
        /*000c*/ 	.word	0x00000000
        /*0010*/ 	.short	0x0000
        /*0012*/ 	.short	0x0000
        /*0014*/ 	.byte	0x00, 0xf0, 0xc1, 0x07


	//----- nvinfo : EIATTR_SPARSE_MMA_MASK
	.align		4
.L_2131:
        /*0018*/ 	.byte	0x03, 0x50
        /*001a*/ 	.short	0x0000


	//----- nvinfo : EIATTR_MAXREG_COUNT
	.align		4
        /*001c*/ 	.byte	0x03, 0x1b
        /*001e*/ 	.short	0x00ff


	//----- nvinfo : EIATTR_NUM_BARRIERS
	.align		4
        /*0020*/ 	.byte	0x02, 0x4c
        /*0022*/ 	.byte	0x01
	.zero		1


	//----- nvinfo : EIATTR_MERCURY_ISA_VERSION
	.align		4
        /*0024*/ 	.byte	0x03, 0x5f
        /*0026*/ 	.short	0x0101


	//----- nvinfo : EIATTR_COOP_GROUP_MASK_REGIDS
	.align		4
        /*0028*/ 	.byte	0x04, 0x29
        /*002a*/ 	.short	(.L_2133 - .L_2132)


	//   ....[0]....
.L_2132:
        /*002c*/ 	.word	0xffffffff


	//   ....[1]....
        /*0030*/ 	.word	0xffffffff


	//   ....[2]....
        /*0034*/ 	.word	0xffffffff


	//   ....[3]....
        /*0038*/ 	.word	0xffffffff


	//   ....[4]....
        /*003c*/ 	.word	0xffffffff


	//   ....[5]....
        /*0040*/ 	.word	0xffffffff


	//   ....[6]....
        /*0044*/ 	.word	0xffffffff


	//   ....[7]....
        /*0048*/ 	.word	0xffffffff


	//   ....[8]....
        /*004c*/ 	.word	0xffffffff


	//   ....[9]....
        /*0050*/ 	.word	0xffffffff


	//   ....[10]....
        /*0054*/ 	.word	0xffffffff


	//   ....[11]....
        /*0058*/ 	.word	0xffffffff


	//   ....[12]....
        /*005c*/ 	.word	0xffffffff


	//   ....[13]....
        /*0060*/ 	.word	0xffffffff


	//   ....[14]....
        /*0064*/ 	.word	0xffffffff


	//   ....[15]....
        /*0068*/ 	.word	0xffffffff


	//   ....[16]....
        /*006c*/ 	.word	0xffffffff


	//   ....[17]....
        /*0070*/ 	.word	0xffffffff


	//   ....[18]....
        /*0074*/ 	.word	0xffffffff


	//   ....[19]....
        /*0078*/ 	.word	0xffffffff


	//   ....[20]....
        /*007c*/ 	.word	0xffffffff


	//   ....[21]....
        /*0080*/ 	.word	0xffffffff


	//   ....[22]....
        /*0084*/ 	.word	0xffffffff


	//   ....[23]....
        /*0088*/ 	.word	0xffffffff


	//   ....[24]....
        /*008c*/ 	.word	0xffffffff


	//   ....[25]....
        /*0090*/ 	.word	0xffffffff


	//   ....[26]....
        /*0094*/ 	.word	0xffffffff


	//   ....[27]....
        /*0098*/ 	.word	0xffffffff


	//   ....[28]....
        /*009c*/ 	.word	0xffffffff


	//   ....[29]....
        /*00a0*/ 	.word	0xffffffff


	//   ....[30]....
        /*00a4*/ 	.word	0xffffffff


	//   ....[31]....
        /*00a8*/ 	.word	0xffffffff


	//   ....[32]....
        /*00ac*/ 	.word	0xffffffff


	//   ....[33]....
        /*00b0*/ 	.word	0xffffffff


	//   ....[34]....
        /*00b4*/ 	.word	0xffffffff


	//   ....[35]....
        /*00b8*/ 	.word	0xffffffff


	//   ....[36]....
        /*00bc*/ 	.word	0xffffffff


	//   ....[37]....
        /*00c0*/ 	.word	0xffffffff


	//   ....[38]....
        /*00c4*/ 	.word	0xffffffff


	//   ....[39]....
        /*00c8*/ 	.word	0xffffffff


	//   ....[40]....
        /*00cc*/ 	.word	0xffffffff


	//   ....[41]....
        /*00d0*/ 	.word	0xffffffff


	//   ....[42]....
        /*00d4*/ 	.word	0xffffffff


	//   ....[43]....
        /*00d8*/ 	.word	0xffffffff


	//   ....[44]....
        /*00dc*/ 	.word	0xffffffff


	//   ....[45]....
        /*00e0*/ 	.word	0xffffffff


	//   ....[46]....
        /*00e4*/ 	.word	0xffffffff


	//   ....[47]....
        /*00e8*/ 	.word	0xffffffff


	//   ....[48]....
        /*00ec*/ 	.word	0xffffffff


	//   ....[49]....
        /*00f0*/ 	.word	0xffffffff


	//   ....[50]....
        /*00f4*/ 	.word	0xffffffff


	//   ....[51]....
        /*00f8*/ 	.word	0xffffffff


	//   ....[52]....
        /*00fc*/ 	.word	0x0500004a


	//   ....[53]....
        /*0100*/ 	.word	0x0500004a


	//   ....[54]....
        /*0104*/ 	.word	0x0500004a


	//   ....[55]....
        /*0108*/ 	.word	0x0500004a


	//   ....[56]....
        /*010c*/ 	.word	0x0500004a


	//   ....[57]....
        /*0110*/ 	.word	0x0500004a


	//   ....[58]....
        /*0114*/ 	.word	0x0500004a


	//   ....[59]....
        /*0118*/ 	.word	0x0500004a


	//   ....[60]....
        /*011c*/ 	.word	0x0500004a


	//   ....[61]....
        /*0120*/ 	.word	0x0500004a


	//   ....[62]....
        /*0124*/ 	.word	0x0500004a


	//   ....[63]....
        /*0128*/ 	.word	0x0500004a


	//   ....[64]....
        /*012c*/ 	.word	0x0500004a


	//   ....[65]....
        /*0130*/ 	.word	0x0500004a


	//   ....[66]....
        /*0134*/ 	.word	0x0500004a


	//   ....[67]....
        /*0138*/ 	.word	0x0500004a


	//   ....[68]....
        /*013c*/ 	.word	0x0500004a


	//   ....[69]....
        /*0140*/ 	.word	0x0500004a


	//   ....[70]....
        /*0144*/ 	.word	0x0500004a


	//   ....[71]....
        /*0148*/ 	.word	0x0500004a


	//   ....[72]....
        /*014c*/ 	.word	0x0500004a


	//   ....[73]....
        /*0150*/ 	.word	0x0500004a


	//   ....[74]....
        /*0154*/ 	.word	0x0500004a


	//   ....[75]....
        /*0158*/ 	.word	0x0500004a


	//   ....[76]....
        /*015c*/ 	.word	0x0500004a


	//   ....[77]....
        /*0160*/ 	.word	0x0500004a


	//   ....[78]....
        /*0164*/ 	.word	0x0500004a


	//   ....[79]....
        /*0168*/ 	.word	0x0500004a


	//   ....[80]....
        /*016c*/ 	.word	0x0500004a


	//   ....[81]....
        /*0170*/ 	.word	0x0500004a


	//   ....[82]....
        /*0174*/ 	.word	0x0500004a


	//   ....[83]....
        /*0178*/ 	.word	0x0500004a


	//----- nvinfo : EIATTR_COOP_GROUP_INSTR_OFFSETS
	.align		4
.L_2133:
        /*017c*/ 	.byte	0x04, 0x28
        /*017e*/ 	.short	(.L_2135 - .L_2134)


	//   ....[0]....
.L_2134:
        /*0180*/ 	.word	0x00000b50


	//   ....[1]....
        /*0184*/ 	.word	0x00000c00


	//   ....[2]....
        /*0188*/ 	.word	0x00000e50


	//   ....[3]....
        /*018c*/ 	.word	0x00001720


	//   ....[4]....
        /*0190*/ 	.word	0x00001d70


	//   ....[5]....
        /*0194*/ 	.word	0x000024e0


	//   ....[6]....
        /*0198*/ 	.word	0x00002500


	//   ....[7]....
        /*019c*/ 	.word	0x00002530


	//   ....[8]....
        /*01a0*/ 	.word	0x00002550


	//   ....[9]....
        /*01a4*/ 	.word	0x00002580


	//   ....[10]....
        /*01a8*/ 	.word	0x000025a0


	//   ....[11]....
        /*01ac*/ 	.word	0x000025d0


	//   ....[12]....
        /*01b0*/ 	.word	0x000025f0


	//   ....[13]....
        /*01b4*/ 	.word	0x00002620


	//   ....[14]....
        /*01b8*/ 	.word	0x00002630


	//   ....[15]....
        /*01bc*/ 	.word	0x000026d0


	//   ....[16]....
        /*01c0*/ 	.word	0x000026e0


	//   ....[17]....
        /*01c4*/ 	.word	0x000026f0


	//   ....[18]....
        /*01c8*/ 	.word	0x00002700


	//   ....[19]....
        /*01cc*/ 	.word	0x00002bc0


	//   ....[20]....
        /*01d0*/ 	.word	0x00002bd0


	//   ....[21]....
        /*01d4*/ 	.word	0x00002be0


	//   ....[22]....
        /*01d8*/ 	.word	0x00002c10


	//   ....[23]....
        /*01dc*/ 	.word	0x00002c20


	//   ....[24]....
        /*01e0*/ 	.word	0x00002c50


	//   ....[25]....
        /*01e4*/ 	.word	0x00002c60


	//   ....[26]....
        /*01e8*/ 	.word	0x00002c90


	//   ....[27]....
        /*01ec*/ 	.word	0x00002ca0


	//   ....[28]....
        /*01f0*/ 	.word	0x00002cd0


	//   ....[29]....
        /*01f4*/ 	.word	0x00002ce0


	//   ....[30]....
        /*01f8*/ 	.word	0x00002d10


	//   ....[31]....
        /*01fc*/ 	.word	0x00002d20


	//   ....[32]....
        /*0200*/ 	.word	0x00002d30


	//   ....[33]....
        /*0204*/ 	.word	0x00002d40


	//   ....[34]....
        /*0208*/ 	.word	0x00002d50


	//   ....[35]....
        /*020c*/ 	.word	0x00004500


	//   ....[36]....
        /*0210*/ 	.word	0x000046d0


	//   ....[37]....
        /*0214*/ 	.word	0x000048a0


	//   ....[38]....
        /*0218*/ 	.word	0x00004a70


	//   ....[39]....
        /*021c*/ 	.word	0x00004b20


	//   ....[40]....
        /*0220*/ 	.word	0x00004e80


	//   ....[41]....
        /*0224*/ 	.word	0x00005250


	//   ....[42]....
        /*0228*/ 	.word	0x00005340


	//   ....[43]....
        /*022c*/ 	.word	0x00005390


	//   ....[44]....
        /*0230*/ 	.word	0x00005400


	//   ....[45]....
        /*0234*/ 	.word	0x00005450


	//   ....[46]....
        /*0238*/ 	.word	0x00005470


	//   ....[47]....
        /*023c*/ 	.word	0x000055a0


	//   ....[48]....
        /*0240*/ 	.word	0x000055e0


	//   ....[49]....
        /*0244*/ 	.word	0x00005650


	//   ....[50]....
        /*0248*/ 	.word	0x000056a0


	//   ....[51]....
        /*024c*/ 	.word	0x000056c0


	//   ....[52]....
        /*0250*/ 	.word	0x000059f0


	//   ....[53]....
        /*0254*/ 	.word	0x00005a40


	//   ....[54]....
        /*0258*/ 	.word	0x00005ac0


	//   ....[55]....
        /*025c*/ 	.word	0x00005b10


	//   ....[56]....
        /*0260*/ 	.word	0x00005b90


	//   ....[57]....
        /*0264*/ 	.word	0x00005be0


	//   ....[58]....
        /*0268*/ 	.word	0x00005c60


	//   ....[59]....
        /*026c*/ 	.word	0x00005cb0


	//   ....[60]....
        /*0270*/ 	.word	0x00005d30


	//   ....[61]....
        /*0274*/ 	.word	0x00005d80


	//   ....[62]....
        /*0278*/ 	.word	0x00005e10


	//   ....[63]....
        /*027c*/ 	.word	0x00005eb0


	//   ....[64]....
        /*0280*/ 	.word	0x00005f50


	//   ....[65]....
        /*0284*/ 	.word	0x00006010


	//   ....[66]....
        /*0288*/ 	.word	0x00006040


	//   ....[67]....
        /*028c*/ 	.word	0x000060a0


	//   ....[68]....
        /*0290*/ 	.word	0x00006140


	//   ....[69]....
        /*0294*/ 	.word	0x00006190


	//   ....[70]....
        /*0298*/ 	.word	0x00006210


	//   ....[71]....
        /*029c*/ 	.word	0x00006260


	//   ....[72]....
        /*02a0*/ 	.word	0x000062e0


	//   ....[73]....
        /*02a4*/ 	.word	0x00006330


	//   ....[74]....
        /*02a8*/ 	.word	0x000063b0


	//   ....[75]....
        /*02ac*/ 	.word	0x00006400


	//   ....[76]....
        /*02b0*/ 	.word	0x00006480


	//   ....[77]....
        /*02b4*/ 	.word	0x000064d0


	//   ....[78]....
        /*02b8*/ 	.word	0x00006560


	//   ....[79]....
        /*02bc*/ 	.word	0x000065b0


	//   ....[80]....
        /*02c0*/ 	.word	0x000065e0


	//   ....[81]....
        /*02c4*/ 	.word	0x00006650


	//   ....[82]....
        /*02c8*/ 	.word	0x00006680


	//   ....[83]....
        /*02cc*/ 	.word	0x000066d0


	//----- nvinfo : EIATTR_EXIT_INSTR_OFFSETS
	.align		4
.L_2135:
        /*02d0*/ 	.byte	0x04, 0x1c
        /*02d2*/ 	.short	(.L_2137 - .L_2136)


	//   ....[0]....
.L_2136:
        /*02d4*/ 	.word	0x000057e0


	//   ....[1]....
        /*02d8*/ 	.word	0x00005990


	//----- nvinfo : EIATTR_MAX_THREADS
	.align		4
.L_2137:
        /*02dc*/ 	.byte	0x04, 0x05
        /*02de*/ 	.short	(.L_2139 - .L_2138)
.L_2138:
        /*02e0*/ 	.word	0x00000040
        /*02e4*/ 	.word	0x00000001
        /*02e8*/ 	.word	0x00000001


	//----- nvinfo : EIATTR_CRS_STACK_SIZE
	.align		4
.L_2139:
        /*02ec*/ 	.byte	0x04, 0x1e
        /*02ee*/ 	.short	(.L_2141 - .L_2140)
.L_2140:
        /*02f0*/ 	.word	0x00000000


	//----- nvinfo : EIATTR_CBANK_PARAM_SIZE
	.align		4
.L_2141:
        /*02f4*/ 	.byte	0x03, 0x19
        /*02f6*/ 	.short	0x01f0


	//----- nvinfo : EIATTR_PARAM_CBANK
	.align		4
        /*02f8*/ 	.byte	0x04, 0x0a
        /*02fa*/ 	.short	(.L_2143 - .L_2142)
	.align		4
.L_2142:
        /*02fc*/ 	.word	index@(.nv.constant0._Z25selective_scan_bwd_kernelI32Selective_Scan_bwd_kernel_traitsILi64ELi16ELb1ELb1ELb1ELb0ELb0EN3c104HalfEfEEv12SSMParamsBwd)
        /*0300*/ 	.short	0x0210
        /*0302*/ 	.short	0x01f0


	//----- nvinfo : EIATTR_SW_WAR
	.align		4
.L_2143:
        /*0304*/ 	.byte	0x04, 0x36
        /*0306*/ 	.short	(.L_2145 - .L_2144)
.L_2144:
        /*0308*/ 	.word	0x00000008
.L_2145:


//--------------------- .nv.info._Z25selective_scan_bwd_kernelI32Selective_Scan_bwd_kernel_traitsILi64ELi16ELb1ELb1ELb1ELb0ELb1EN3c104HalfEfEEv12SSMParamsBwd --------------------------
	.section	.nv.info._Z25selective_scan_bwd_kernelI32Selective_Scan_bwd_kernel_traitsILi64ELi16ELb1ELb1ELb1ELb0ELb1EN3c104HalfEfEEv12SSMParamsBwd,"",@"SHT_CUDA_INFO"
	.sectionflags	@""
	.align	4


	//----- nvinfo : EIATTR_CUDA_API_VERSION
	.align		4
        /*0000*/ 	.byte	0x04, 0x37
        /*0002*/ 	.short	(.L_2147 - .L_2146)
.L_2146:
        /*0004*/ 	.word	0x00000082


	//----- nvinfo : EIATTR_KPARAM_INFO
	.align		4
.L_2147:
        /*0008*/ 	.byte	0x04, 0x17
        /*000a*/ 	.short	(.L_2149 - .L_2148)
.L_2148:
        /*000c*/ 	.word	0x00000000
        /*0010*/ 	.short	0x0000
        /*0012*/ 	.short	0x0000
        /*0014*/ 	.byte	0x00, 0xf0, 0xc1, 0x07


	//----- nvinfo : EIATTR_SPARSE_MMA_MASK
	.align		4
.L_2149:
        /*0018*/ 	.byte	0x03, 0x50
        /*001a*/ 	.short	0x0000


	//----- nvinfo : EIATTR_MAXREG_COUNT
	.align		4
        /*001c*/ 	.byte	0x03, 0x1b
        /*001e*/ 	.short	0x00ff


	//----- nvinfo : EIATTR_NUM_BARRIERS
	.align		4
        /*0020*/ 	.byte	0x02, 0x4c
        /*0022*/ 	.byte	0x01
	.zero		1


	//----- nvinfo : EIATTR_MERCURY_ISA_VERSION
	.align		4
        /*0024*/ 	.byte	0x03, 0x5f
        /*0026*/ 	.short	0x0101


	//----- nvinfo : EIATTR_COOP_GROUP_MASK_REGIDS
	.align		4
        /*0028*/ 	.byte	0x04, 0x29
        /*002a*/ 	.short	(.L_2151 - .L_2150)


	//   ....[0]....
.L_2150:
        /*002c*/ 	.word	0xffffffff


	//   ....[1]....
        /*0030*/ 	.word	0xffffffff


	//   ....[2]....
        /*0034*/ 	.word	0xffffffff


	//   ....[3]....
        /*0038*/ 	.word	0xffffffff


	//   ....[4]....
        /*003c*/ 	.word	0xffffffff


	//   ....[5]....
        /*0040*/ 	.word	0xffffffff


	//   ....[6]....
        /*0044*/ 	.word	0xffffffff


	//   ....[7]....
        /*0048*/ 	.word	0xffffffff


	//   ....[8]....
        /*004c*/ 	.word	0xffffffff


	//   ....[9]....
        /*0050*/ 	.word	0xffffffff


	//   ....[10]....
        /*0054*/ 	.word	0xffffffff


	//   ....[11]....
        /*0058*/ 	.word	0xffffffff


	//   ....[12]....
        /*005c*/ 	.word	0xffffffff


	//   ....[13]....
        /*0060*/ 	.word	0xffffffff


	//   ....[14]....
        /*0064*/ 	.word	0xffffffff


	//   ....[15]....
        /*0068*/ 	.word	0xffffffff


	//   ....[16]....
        /*006c*/ 	.word	0xffffffff


	//   ....[17]....
        /*0070*/ 	.word	0xffffffff


	//   ....[18]....
        /*0074*/ 	.word	0xffffffff


	//   ....[19]....
        /*0078*/ 	.word	0xffffffff


	//   ....[20]....
        /*007c*/ 	.word	0xffffffff


	//   ....[21]....
        /*0080*/ 	.word	0xffffffff


	//   ....[22]....
        /*0084*/ 	.word	0xffffffff


	//   ....[23]....
        /*0088*/ 	.word	0xffffffff


	//   ....[24]....
        /*008c*/ 	.word	0xffffffff


	//   ....[25]....
        /*0090*/ 	.word	0xffffffff


	//   ....[26]....
        /*0094*/ 	.word	0xffffffff


	//   ....[27]....
        /*0098*/ 	.word	0xffffffff


	//   ....[28]....
        /*009c*/ 	.word	0xffffffff


	//   ....[29]....
        /*00a0*/ 	.word	0xffffffff


	//   ....[30]....
        /*00a4*/ 	.word	0xffffffff


	//   ....[31]....
        /*00a8*/ 	.word	0xffffffff


	//   ....[32]....
        /*00ac*/ 	.word	0xffffffff


	//   ....[33]....
        /*00b0*/ 	.word	0xffffffff


	//   ....[34]....
        /*00b4*/ 	.word	0xffffffff


	//   ....[35]....
        /*00b8*/ 	.word	0xffffffff


	//   ....[36]....
        /*00bc*/ 	.word	0xffffffff


	//   ....[37]....
        /*00c0*/ 	.word	0xffffffff


	//   ....[38]....
        /*00c4*/ 	.word	0xffffffff


	//   ....[39]....
        /*00c8*/ 	.word	0xffffffff


	//   ....[40]....
        /*00cc*/ 	.word	0xffffffff


	//   ....[41]....
        /*00d0*/ 	.word	0xffffffff


	//   ....[42]....
        /*00d4*/ 	.word	0xffffffff


	//   ....[43]....
        /*00d8*/ 	.word	0xffffffff


	//   ....[44]....
        /*00dc*/ 	.word	0xffffffff


	//   ....[45]....
        /*00e0*/ 	.word	0xffffffff


	//   ....[46]....
        /*00e4*/ 	.word	0xffffffff


	//   ....[47]....
        /*00e8*/ 	.word	0xffffffff


	//   ....[48]....
        /*00ec*/ 	.word	0xffffffff


	//   ....[49]....
        /*00f0*/ 	.word	0xffffffff


	//   ....[50]....
        /*00f4*/ 	.word	0xffffffff


	//   ....[51]....
        /*00f8*/ 	.word	0xffffffff


	//   ....[52]....
        /*00fc*/ 	.word	0xffffffff


	//   ....[53]....
        /*0100*/ 	.word	0xffffffff


	//   ....[54]....
        /*0104*/ 	.word	0xffffffff


	//   ....[55]....
        /*0108*/ 	.word	0xffffffff


	//   ....[56]....
        /*010c*/ 	.word	0x0500004a


	//   ....[57]....
        /*0110*/ 	.word	0x0500004a


	//   ....[58]....
        /*0114*/ 	.word	0x0500004a


	//   ....[59]....
        /*0118*/ 	.word	0x0500004a


	//   ....[60]....
        /*011c*/ 	.word	0x0500004a


	//   ....[61]....
        /*0120*/ 	.word	0x0500004a


	//   ....[62]....
        /*0124*/ 	.word	0x0500004a


	//   ....[63]....
        /*0128*/ 	.word	0x0500004a


	//   ....[64]....
        /*012c*/ 	.word	0x0500004a


	//   ....[65]....
        /*0130*/ 	.word	0x0500004a


	//   ....[66]....
        /*0134*/ 	.word	0x0500004a


	//   ....[67]....
        /*0138*/ 	.word	0x0500004a


	//   ....[68]....
        /*013c*/ 	.word	0x0500004a


	//   ....[69]....
        /*0140*/ 	.word	0x0500004a


	//   ....[70]....
        /*0144*/ 	.word	0x0500004a


	//   ....[71]....
        /*0148*/ 	.word	0x0500004a


	//   ....[72]....
        /*014c*/ 	.word	0x0500004a


	//   ....[73]....
        /*0150*/ 	.word	0x0500004a


	//   ....[74]....
        /*0154*/ 	.word	0x0500004a


	//   ....[75]....
        /*0158*/ 	.word	0x0500004a


	//   ....[76]....
        /*015c*/ 	.word	0x0500004a


	//   ....[77]....
        /*0160*/ 	.word	0x0500004a


	//   ....[78]....
        /*0164*/ 	.word	0x0500004a


	//   ....[79]....
        /*0168*/ 	.word	0x0500004a


	//   ....[80]....
        /*016c*/ 	.word	0x0500004a


	//   ....[81]....
        /*0170*/ 	.word	0x0500004a


	//   ....[82]....
        /*0174*/ 	.word	0x0500004a


	//   ....[83]....
        /*0178*/ 	.word	0x0500004a


	//   ....[84]....
        /*017c*/ 	.word	0x0500004a


	//   ....[85]....
        /*0180*/ 	.word	0x0500004a


	//   ....[86]....
        /*0184*/ 	.word	0x0500004a


	//   ....[87]....
        /*0188*/ 	.word	0x0500004a


	//----- nvinfo : EIATTR_COOP_GROUP_INSTR_OFFSETS
	.align		4
.L_2151:
        /*018c*/ 	.byte	0x04, 0x28
        /*018e*/ 	.short	(.L_2153 - .L_2152)


	//   ....[0]....
.L_2152:
        /*0190*/ 	.word	0x00000b30


	//   ....[1]....
        /*0194*/ 	.word	0x00000bc0


	//   ....[2]....
        /*0198*/ 	.word	0x00000d50


	//   ....[3]....
        /*019c*/ 	.word	0x00000e80


	//   ....[4]....
        /*01a0*/ 	.word	0x00001770


	//   ....[5]....
        /*01a4*/ 	.word	0x00001f80


	//   ....[6]....
        /*01a8*/ 	.word	0x00002440


	//   ....[7]....
        /*01ac*/ 	.word	0x00002b00


	//   ....[8]....
        /*01b0*/ 	.word	0x00003190


	//   ....[9]....
        /*01b4*/ 	.word	0x000038c0


	//   ....[10]....
        /*01b8*/ 	.word	0x000038e0


	//   ....[11]....
        /*01bc*/ 	.word	0x00003910


	//   ....[12]....
        /*01c0*/ 	.word	0x00003930


	//   ....[13]....
        /*01c4*/ 	.word	0x00003960


	//   ....[14]....
        /*01c8*/ 	.word	0x00003980


	//   ....[15]....
        /*01cc*/ 	.word	0x000039b0


	//   ....[16]....
        /*01d0*/ 	.word	0x000039d0


	//   ....[17]....
        /*01d4*/ 	.word	0x00003a00


	//   ....[18]....
        /*01d8*/ 	.word	0x00003a10


	//   ....[19]....
        /*01dc*/ 	.word	0x00003ab0


	//   ....[20]....
        /*01e0*/ 	.word	0x00003ac0


	//   ....[21]....
        /*01e4*/ 	.word	0x00003ad0


	//   ....[22]....
        /*01e8*/ 	.word	0x00003ae0


	//   ....[23]....
        /*01ec*/ 	.word	0x00003fa0


	//   ....[24]....
        /*01f0*/ 	.word	0x00003fb0


	//   ....[25]....
        /*01f4*/ 	.word	0x00003fc0


	//   ....[26]....
        /*01f8*/ 	.word	0x00003ff0


	//   ....[27]....
        /*01fc*/ 	.word	0x00004000


	//   ....[28]....
        /*0200*/ 	.word	0x00004030


	//   ....[29]....
        /*0204*/ 	.word	0x00004040


	//   ....[30]....
        /*0208*/ 	.word	0x00004070


	//   ....[31]....
        /*020c*/ 	.word	0x00004080


	//   ....[32]....
        /*0210*/ 	.word	0x000040b0


	//   ....[33]....
        /*0214*/ 	.word	0x000040c0


	//   ....[34]....
        /*0218*/ 	.word	0x000040f0


	//   ....[35]....
        /*021c*/ 	.word	0x00004100


	//   ....[36]....
        /*0220*/ 	.word	0x00004110


	//   ....[37]....
        /*0224*/ 	.word	0x00004120


	//   ....[38]....
        /*0228*/ 	.word	0x00004130


	//   ....[39]....
        /*022c*/ 	.word	0x00005910


	//   ....[40]....
        /*0230*/ 	.word	0x00005ae0


	//   ....[41]....
        /*0234*/ 	.word	0x00005cb0


	//   ....[42]....
        /*0238*/ 	.word	0x00005e80


	//   ....[43]....
        /*023c*/ 	.word	0x00005fc0


	//   ....[44]....
        /*0240*/ 	.word	0x000062f0


	//   ....[45]....
        /*0244*/ 	.word	0x00006600


	//   ....[46]....
        /*0248*/ 	.word	0x00006700


	//   ....[47]....
        /*024c*/ 	.word	0x00006750


	//   ....[48]....
        /*0250*/ 	.word	0x000067c0


	//   ....[49]....
        /*0254*/ 	.word	0x00006810


	//   ....[50]....
        /*0258*/ 	.word	0x00006830


	//   ....[51]....
        /*025c*/ 	.word	0x00006960


	//   ....[52]....
        /*0260*/ 	.word	0x000069a0


	//   ....[53]....
        /*0264*/ 	.word	0x00006a10


	//   ....[54]....
        /*0268*/ 	.word	0x00006a60


	//   ....[55]....
        /*026c*/ 	.word	0x00006a80


	//   ....[56]....
        /*0270*/ 	.word	0x00006db0


	//   ....[57]....
        /*0274*/ 	.word	0x00006e00


	//   ....[58]....
        /*0278*/ 	.word	0x00006e80


	//   ....[59]....
        /*027c*/ 	.word	0x00006ed0


	//   ....[60]....
        /*0280*/ 	.word	0x00006f50


	//   ....[61]....
        /*0284*/ 	.word	0x00006fa0


	//   ....[62]....
        /*0288*/ 	.word	0x00007020


	//   ....[63]....
        /*028c*/ 	.word	0x00007070


	//   ....[64]....
        /*0290*/ 	.word	0x000070f0


	//   ....[65]....
        /*0294*/ 	.word	0x00007140


	//   ....[66]....
        /*0298*/ 	.word	0x000071d0


	//   ....[67]....
        /*029c*/ 	.word	0x00007270


	//   ....[68]....
        /*02a0*/ 	.word	0x00007310


	//   ....[69]....
        /*02a4*/ 	.word	0x000073d0


	//   ....[70]....
        /*02a8*/ 	.word	0x00007400


	//   ....[71]....
        /*02ac*/ 	.word	0x00007460


	//   ....[72]....
        /*02b0*/ 	.word	0x00007500


	//   ....[73]....
        /*02b4*/ 	.word	0x00007550


	//   ....[74]....
        /*02b8*/ 	.word	0x000075d0


	//   ....[75]....
        /*02bc*/ 	.word	0x00007620


	//   ....[76]....
        /*02c0*/ 	.word	0x000076a0


	//   ....[77]....
        /*02c4*/ 	.word	0x000076f0


	//   ....[78]....
        /*02c8*/ 	.word	0x00007770


	//   ....[79]....
        /*02cc*/ 	.word	0x000077c0


	//   ....[80]....
        /*02d0*/ 	.word	0x00007840


	//   ....[81]....
        /*02d4*/ 	.word	0x00007890


	//   ....[82]....
        /*02d8*/ 	.word	0x00007920


	//   ....[83]....
        /*02dc*/ 	.word	0x00007970


	//   ....[84]....
        /*02e0*/ 	.word	0x000079a0


	//   ....[85]....
        /*02e4*/ 	.word	0x00007a10


	//   ....[86]....
        /*02e8*/ 	.word	0x00007a40


	//   ....[87]....
        /*02ec*/ 	.word	0x00007a90


	//----- nvinfo : EIATTR_EXIT_INSTR_OFFSETS
	.align		4
.L_2153:
        /*02f0*/ 	.byte	0x04, 0x1c
        /*02f2*/ 	.short	(.L_2155 - .L_2154)


	//   ....[0]....
.L_2154:
        /*02f4*/ 	.word	0x00006ba0


	//   ....[1]....
        /*02f8*/ 	.word	0x00006d50


	//----- nvinfo : EIATTR_MAX_THREADS
	.align		4
.L_2155:
        /*02fc*/ 	.byte	0x04, 0x05
        /*02fe*/ 	.short	(.L_2157 - .L_2156)
.L_2156:
        /*0300*/ 	.word	0x00000040
        /*0304*/ 	.word	0x00000001
        /*0308*/ 	.word	0x00000001


	//----- nvinfo : EIATTR_CRS_STACK_SIZE
	.align		4
.L_2157:
        /*030c*/ 	.byte	0x04, 0x1e
        /*030e*/ 	.short	(.L_2159 - .L_2158)
.L_2158:
        /*0310*/ 	.word	0x00000000


	//----- nvinfo : EIATTR_CBANK_PARAM_SIZE
	.align		4
.L_2159:
        /*0314*/ 	.byte	0x03, 0x19
        /*0316*/ 	.short	0x01f0


	//----- nvinfo : EIATTR_PARAM_CBANK
	.align		4
        /*0318*/ 	.byte	0x04, 0x0a
        /*031a*/ 	.short	(.L_2161 - .L_2160)
	.align		4
.L_2160:
        /*031c*/ 	.word	index@(.nv.constant0._Z25selective_scan_bwd_kernelI32Selective_Scan_bwd_kernel_traitsILi64ELi16ELb1ELb1ELb1ELb0ELb1EN3c104HalfEfEEv12SSMParamsBwd)
        /*0320*/ 	.short	0x0210
        /*0322*/ 	.short	0x01f0


	//----- nvinfo : EIATTR_SW_WAR
	.align		4
.L_2161:
        /*0324*/ 	.byte	0x04, 0x36
        /*0326*/ 	.short	(.L_2163 - .L_2162)
.L_2162:
        /*0328*/ 	.word	0x00000008
.L_2163:


//--------------------- .nv.info._Z25selective_scan_bwd_kernelI32Selective_Scan_bwd_kernel_traitsILi64ELi16ELb1ELb1ELb1ELb1ELb0EN3c104HalfEfEEv12SSMParamsBwd --------------------------
	.section	.nv.info._Z25selective_scan_bwd_kernelI32Selective_Scan_bwd_kernel_traitsILi64ELi16ELb1ELb1ELb1ELb1ELb0EN3c104HalfEfEEv12SSMParamsBwd,"",@"SHT_CUDA_INFO"
	.sectionflags	@""
	.align	4


	//----- nvinfo : EIATTR_CUDA_API_VERSION
	.align		4
        /*0000*/ 	.byte	0x04, 0x37
        /*0002*/ 	.short	(.L_2165 - .L_2164)
.L_2164:
        /*0004*/ 	.word	0x00000082


	//----- nvinfo : EIATTR_KPARAM_INFO
	.align		4
.L_2165:
        /*0008*/ 	.byte	0x04, 0x17
        /*000a*/ 	.short	(.L_2167 - .L_2166)
.L_2166:
        /*000c*/ 	.word	0x00000000
        /*0010*/ 	.short	0x0000
        /*0012*/ 	.short	0x0000
        /*0014*/ 	.byte	0x00, 0xf0, 0xc1, 0x07


	//----- nvinfo : EIATTR_SPARSE_MMA_MASK
	.align		4
.L_2167:
        /*0018*/ 	.byte	0x03, 0x50
        /*001a*/ 	.short	0x0000


	//----- nvinfo : EIATTR_MAXREG_COUNT
	.align		4
        /*001c*/ 	.byte	0x03, 0x1b
        /*001e*/ 	.short	0x00ff


	//----- nvinfo : EIATTR_NUM_BARRIERS
	.align		4
        /*0020*/ 	.byte	0x02, 0x4c
        /*0022*/ 	.byte	0x01
	.zero		1


	//----- nvinfo : EIATTR_MERCURY_ISA_VERSION
	.align		4
        /*0024*/ 	.byte	0x03, 0x5f
        /*0026*/ 	.short	0x0101


	//----- nvinfo : EIATTR_COOP_GROUP_MASK_REGIDS
	.align		4
        /*0028*/ 	.byte	0x04, 0x29
        /*002a*/ 	.short	(.L_2169 - .L_2168)


	//   ....[0]....
.L_2168:
        /*002c*/ 	.word	0xffffffff


	//   ....[1]....
        /*0030*/ 	.word	0xffffffff


	//   ....[2]....
        /*0034*/ 	.word	0xffffffff


	//   ....[3]....
        /*0038*/ 	.word	0xffffffff


	//   ....[4]....
        /*003c*/ 	.word	0xffffffff


	//   ....[5]....
        /*0040*/ 	.word	0xffffffff


	//   ....[6]....
        /*0044*/ 	.word	0xffffffff


	//   ....[7]....
        /*0048*/ 	.word	0xffffffff


	//   ....[8]....
        /*004c*/ 	.word	0xffffffff


	//   ....[9]....
        /*0050*/ 	.word	0xffffffff


	//   ....[10]....
        /*0054*/ 	.word	0xffffffff


	//   ....[11]....
        /*0058*/ 	.word	0xffffffff


	//   ....[12]....
        /*005c*/ 	.word	0xffffffff


	//   ....[13]....
        /*0060*/ 	.word	0xffffffff


	//   ....[14]....
        /*0064*/ 	.word	0xffffffff


	//   ....[15]....
        /*0068*/ 	.word	0xffffffff


	//   ....[16]....
        /*006c*/ 	.word	0xffffffff


	//   ....[17]....
        /*0070*/ 	.word	0xffffffff


	//   ....[18]....
        /*0074*/ 	.word	0xffffffff


	//   ....[19]....
        /*0078*/ 	.word	0xffffffff


	//   ....[20]....
        /*007c*/ 	.word	0xffffffff


	//   ....[21]....
        /*0080*/ 	.word	0xffffffff


	//   ....[22]....
        /*0084*/ 	.word	0xffffffff


	//   ....[23]....
        /*0088*/ 	.word	0xffffffff


	//   ....[24]....
        /*008c*/ 	.word	0xffffffff


	//   ....[25]....
        /*0090*/ 	.word	0xffffffff


	//   ....[26]....
        /*0094*/ 	.word	0xffffffff


	//   ....[27]....
        /*0098*/ 	.word	0xffffffff


	//   ....[28]....
        /*009c*/ 	.word	0xffffffff


	//   ....[29]....
        /*00a0*/ 	.word	0xffffffff


	//   ....[30]....
        /*00a4*/ 	.word	0xffffffff


	//   ....[31]....
        /*00a8*/ 	.word	0xffffffff


	//   ....[32]....
        /*00ac*/ 	.word	0xffffffff


	//   ....[33]....
        /*00b0*/ 	.word	0xffffffff


	//   ....[34]....
        /*00b4*/ 	.word	0xffffffff


	//   ....[35]....
        /*00b8*/ 	.word	0xffffffff


	//   ....[36]....
        /*00bc*/ 	.word	0xffffffff


	//   ....[37]....
        /*00c0*/ 	.word	0xffffffff


	//   ....[38]....
        /*00c4*/ 	.word	0xffffffff


	//   ....[39]....
        /*00c8*/ 	.word	0xffffffff


	//   ....[40]....
        /*00cc*/ 	.word	0xffffffff


	//   ....[41]....
        /*00d0*/ 	.word	0xffffffff


	//   ....[42]....
        /*00d4*/ 	.word	0xffffffff


	//   ....[43]....
        /*00d8*/ 	.word	0xffffffff


	//   ....[44]....
        /*00dc*/ 	.word	0xffffffff


	//   ....[45]....
        /*00e0*/ 	.word	0xffffffff


	//   ....[46]....
        /*00e4*/ 	.word	0xffffffff


	//   ....[47]....
        /*00e8*/ 	.word	0xffffffff


	//   ....[48]....
        /*00ec*/ 	.word	0xffffffff


	//   ....[49]....
        /*00f0*/ 	.word	0xffffffff


	//   ....[50]....
        /*00f4*/ 	.word	0xffffffff


	//   ....[51]....
        /*00f8*/ 	.word	0xffffffff


	//   ....[52]....
        /*00fc*/ 	.word	0xffffffff


	//   ....[53]....
        /*0100*/ 	.word	0x0500004a


	//   ....[54]....
        /*0104*/ 	.word	0x0500004a


	//   ....[55]....
        /*0108*/ 	.word	0x0500004a


	//   ....[56]....
        /*010c*/ 	.word	0x0500004a


	//   ....[57]....
        /*0110*/ 	.word	0x0500004a


	//   ....[58]....
        /*0114*/ 	.word	0x0500004a


	//   ....[59]....
        /*0118*/ 	.word	0x0500004a


	//   ....[60]....
        /*011c*/ 	.word	0x0500004a


	//   ....[61]....
        /*0120*/ 	.word	0x0500004a


	//   ....[62]....
        /*0124*/ 	.word	0x0500004a


	//   ....[63]....
        /*0128*/ 	.word	0x0500004a


	//   ....[64]....
        /*012c*/ 	.word	0x0500004a


	//   ....[65]....
        /*0130*/ 	.word	0x0500004a


	//   ....[66]....
        /*0134*/ 	.word	0x0500004a


	//   ....[67]....
        /*0138*/ 	.word	0x0500004a


	//   ....[68]....
        /*013c*/ 	.word	0x0500004a


	//   ....[69]....
        /*0140*/ 	.word	0x0500004a


	//   ....[70]....
        /*0144*/ 	.word	0x0500004a


	//   ....[71]....
        /*0148*/ 	.word	0x0500004a


	//   ....[72]....
        /*014c*/ 	.word	0x0500004a


	//   ....[73]....
        /*0150*/ 	.word	0x0500004a


	//   ....[74]....
        /*0154*/ 	.word	0x0500004a


	//   ....[75]....
        /*0158*/ 	.word	0x0500004a


	//   ....[76]....
        /*015c*/ 	.word	0x0500004a


	//   ....[77]....
        /*0160*/ 	.word	0x0500004a


	//   ....[78]....
        /*0164*/ 	.word	0x0500004a


	//   ....[79]....
        /*0168*/ 	.word	0x0500004a


	//   ....[80]....
        /*016c*/ 	.word	0x0500004a


	//   ....[81]....
        /*0170*/ 	.word	0x0500004a


	//   ....[82]....
        /*0174*/ 	.word	0x0500004a


	//   ....[83]....
        /*0178*/ 	.word	0x0500004a


	//   ....[84]....
        /*017c*/ 	.word	0x0500004a


	//----- nvinfo : EIATTR_COOP_GROUP_INSTR_OFFSETS
	.align		4
.L_2169:
        /*0180*/ 	.byte	0x04, 0x28
        /*0182*/ 	.short	(.L_2171 - .L_2170)


	//   ....[0]....
.L_2170:
        /*0184*/ 	.word	0x00000b40


	//   ....[1]....
        /*0188*/ 	.word	0x00000bf0


	//   ....[2]....
        /*018c*/ 	.word	0x00000d50


	//   ....[3]....
        /*0190*/ 	.word	0x000039a0


	//   ....[4]....
        /*0194*/ 	.word	0x000040f0


	//   ....[5]....
        /*0198*/ 	.word	0x00004760


	//   ....[6]....
        /*019c*/ 	.word	0x00004780


	//   ....[7]....
        /*01a0*/ 	.word	0x000047b0


	//   ....[8]....
        /*01a4*/ 	.word	0x000047d0


	//   ....[9]....
        /*01a8*/ 	.word	0x00004800


	//   ....[10]....
        /*01ac*/ 	.word	0x00004820


	//   ....[11]....
        /*01b0*/ 	.word	0x00004850


	//   ....[12]....
        /*01b4*/ 	.word	0x00004870


	//   ....[13]....
        /*01b8*/ 	.word	0x000048a0


	//   ....[14]....
        /*01bc*/ 	.word	0x000048b0


	//   ....[15]....
        /*01c0*/ 	.word	0x00004950


	//   ....[16]....
        /*01c4*/ 	.word	0x00004960


	//   ....[17]....
        /*01c8*/ 	.word	0x00004970


	//   ....[18]....
        /*01cc*/ 	.word	0x00004980


	//   ....[19]....
        /*01d0*/ 	.word	0x00004e40


	//   ....[20]....
        /*01d4*/ 	.word	0x00004e50


	//   ....[21]....
        /*01d8*/ 	.word	0x00004e60


	//   ....[22]....
        /*01dc*/ 	.word	0x00004e90


	//   ....[23]....
        /*01e0*/ 	.word	0x00004ea0


	//   ....[24]....
        /*01e4*/ 	.word	0x00004ed0


	//   ....[25]....
        /*01e8*/ 	.word	0x00004ee0


	//   ....[26]....
        /*01ec*/ 	.word	0x00004f10


	//   ....[27]....
        /*01f0*/ 	.word	0x00004f20


	//   ....[28]....
        /*01f4*/ 	.word	0x00004f50


	//   ....[29]....
        /*01f8*/ 	.word	0x00004f60


	//   ....[30]....
        /*01fc*/ 	.word	0x00004f90


	//   ....[31]....
        /*0200*/ 	.word	0x00004fa0


	//   ....[32]....
        /*0204*/ 	.word	0x00004fb0


	//   ....[33]....
        /*0208*/ 	.word	0x00004fc0


	//   ....[34]....
        /*020c*/ 	.word	0x00004fd0


	//   ....[35]....
        /*0210*/ 	.word	0x00006790


	//   ....[36]....
        /*0214*/ 	.word	0x00006960


	//   ....[37]....
        /*0218*/ 	.word	0x00006b30


	//   ....[38]....
        /*021c*/ 	.word	0x00006d00


	//   ....[39]....
        /*0220*/ 	.word	0x00006e40


	//   ....[40]....
        /*0224*/ 	.word	0x00007030


	//   ....[41]....
        /*0228*/ 	.word	0x00007870


	//   ....[42]....
        /*022c*/ 	.word	0x00007d20


	//   ....[43]....
        /*0230*/ 	.word	0x00007e50


	//   ....[44]....
        /*0234*/ 	.word	0x00007e90


	//   ....[45]....
        /*0238*/ 	.word	0x00007ef0


	//   ....[46]....
        /*023c*/ 	.word	0x00007f60


	//   ....[47]....
        /*0240*/ 	.word	0x00007f80


	//   ....[48]....
        /*0244*/ 	.word	0x000080b0


	//   ....[49]....
        /*0248*/ 	.word	0x000080f0


	//   ....[50]....
        /*024c*/ 	.word	0x00008150


	//   ....[51]....
        /*0250*/ 	.word	0x000081a0


	//   ....[52]....
        /*0254*/ 	.word	0x000081d0


	//   ....[53]....
        /*0258*/ 	.word	0x00008500


	//   ....[54]....
        /*025c*/ 	.word	0x00008550


	//   ....[55]....
        /*0260*/ 	.word	0x000085d0


	//   ....[56]....
        /*0264*/ 	.word	0x00008620


	//   ....[57]....
        /*0268*/ 	.word	0x000086a0


	//   ....[58]....
        /*026c*/ 	.word	0x000086f0


	//   ....[59]....
        /*0270*/ 	.word	0x00008770


	//   ....[60]....
        /*0274*/ 	.word	0x000087c0


	//   ....[61]....
        /*0278*/ 	.word	0x00008840


	//   ....[62]....
        /*027c*/ 	.word	0x00008890


	//   ....[63]....
        /*0280*/ 	.word	0x00008920


	//   ....[64]....
        /*0284*/ 	.word	0x000089c0


	//   ....[65]....
        /*0288*/ 	.word	0x00008a60


	//   ....[66]....
        /*028c*/ 	.word	0x00008b20


	//   ....[67]....
        /*0290*/ 	.word	0x00008b50


	//   ....[68]....
        /*0294*/ 	.word	0x00008bb0


	//   ....[69]....
        /*0298*/ 	.word	0x00008c50


	//   ....[70]....
        /*029c*/ 	.word	0x00008ca0


	//   ....[71]....
        /*02a0*/ 	.word	0x00008d20


	//   ....[72]....
        /*02a4*/ 	.word	0x00008d70


	//   ....[73]....
        /*02a8*/ 	.word	0x00008df0


	//   ....[74]....
        /*02ac*/ 	.word	0x00008e40


	//   ....[75]....
        /*02b0*/ 	.word	0x00008ec0


	//   ....[76]....
        /*02b4*/ 	.word	0x00008f10


	//   ....[77]....
        /*02b8*/ 	.word	0x00008f90


	//   ....[78]....
        /*02bc*/ 	.word	0x00008fe0


	//   ....[79]....
        /*02c0*/ 	.word	0x00009070


	//   ....[80]....
        /*02c4*/ 	.word	0x000090c0


	//   ....[81]....
        /*02c8*/ 	.word	0x000090f0


	//   ....[82]....
        /*02cc*/ 	.word	0x00009160


	//   ....[83]....
        /*02d0*/ 	.word	0x00009190


	//   ....[84]....
        /*02d4*/ 	.word	0x000091e0


	//----- nvinfo : EIATTR_EXIT_INSTR_OFFSETS
	.align		4
.L_2171:
        /*02d8*/ 	.byte	0x04, 0x1c
        /*02da*/ 	.short	(.L_2173 - .L_2172)


	//   ....[0]....
.L_2172:
        /*02dc*/ 	.word	0x000082f0


	//   ....[1]....
        /*02e0*/ 	.word	0x000084a0


	//----- nvinfo : EIATTR_MAX_THREADS
	.align		4
.L_2173:
        /*02e4*/ 	.byte	0x04, 0x05
        /*02e6*/ 	.short	(.L_2175 - .L_2174)
.L_2174:
        /*02e8*/ 	.word	0x00000040
        /*02ec*/ 	.word	0x00000001
        /*02f0*/ 	.word	0x00000001


	//----- nvinfo : EIATTR_CRS_STACK_SIZE
	.align		4
.L_2175:
        /*02f4*/ 	.byte	0x04, 0x1e
        /*02f6*/ 	.short	(.L_2177 - .L_2176)
.L_2176:
        /*02f8*/ 	.word	0x00000000


	//----- nvinfo : EIATTR_CBANK_PARAM_SIZE
	.align		4
.L_2177:
        /*02fc*/ 	.byte	0x03, 0x19
        /*02fe*/ 	.short	0x01f0


	//----- nvinfo : EIATTR_PARAM_CBANK
	.align		4
        /*0300*/ 	.byte	0x04, 0x0a
        /*0302*/ 	.short	(.L_2179 - .L_2178)
	.align		4
.L_2178:
        /*0304*/ 	.word	index@(.nv.constant0._Z25selective_scan_bwd_kernelI32Selective_Scan_bwd_kernel_traitsILi64ELi16ELb1ELb1ELb1ELb1ELb0EN3c104HalfEfEEv12SSMParamsBwd)
        /*0308*/ 	.short	0x0210
        /*030a*/ 	.short	0x01f0


	//----- nvinfo : EIATTR_SW_WAR
	.align		4
.L_2179:
        /*030c*/ 	.byte	0x04, 0x36
        /*030e*/ 	.short	(.L_2181 - .L_2180)
.L_2180:
        /*0310*/ 	.word	0x00000008
.L_2181:


//--------------------- .nv.info._Z25selective_scan_bwd_kernelI32Selective_Scan_bwd_kernel_traitsILi64ELi16ELb1ELb1ELb1ELb1ELb1EN3c104HalfEfEEv12SSMParamsBwd --------------------------
	.section	.nv.info._Z25selective_scan_bwd_kernelI32Selective_Scan_bwd_kernel_traitsILi64ELi16ELb1ELb1ELb1ELb1ELb1EN3c104HalfEfEEv12SSMParamsBwd,"",@"SHT_CUDA_INFO"
	.sectionflags	@""
	.align	4


	//----- nvinfo : EIATTR_CUDA_API_VERSION
	.align		4
        /*0000*/ 	.byte	0x04, 0x37
        /*0002*/ 	.short	(.L_2183 - .L_2182)
.L_2182:
        /*0004*/ 	.word	0x00000082


	//----- nvinfo : EIATTR_KPARAM_INFO
	.align		4
.L_2183:
        /*0008*/ 	.byte	0x04, 0x17
        /*000a*/ 	.short	(.L_2185 - .L_2184)
.L_2184:
        /*000c*/ 	.word	0x00000000
        /*0010*/ 	.short	0x0000
        /*0012*/ 	.short	0x0000
        /*0014*/ 	.byte	0x00, 0xf0, 0xc1, 0x07


	//----- nvinfo : EIATTR_SPARSE_MMA_MASK
	.align		4
.L_2185:
        /*0018*/ 	.byte	0x03, 0x50
        /*001a*/ 	.short	0x0000


	//----- nvinfo : EIATTR_MAXREG_COUNT
	.align		4
        /*001c*/ 	.byte	0x03, 0x1b
        /*001e*/ 	.short	0x00ff


	//----- nvinfo : EIATTR_NUM_BARRIERS
	.align		4
        /*0020*/ 	.byte	0x02, 0x4c
        /*0022*/ 	.byte	0x01
	.zero		1


	//----- nvinfo : EIATTR_MERCURY_ISA_VERSION
	.align		4
        /*0024*/ 	.byte	0x03, 0x5f
        /*0026*/ 	.short	0x0101


	//----- nvinfo : EIATTR_COOP_GROUP_MASK_REGIDS
	.align		4
        /*0028*/ 	.byte	0x04, 0x29
        /*002a*/ 	.short	(.L_2187 - .L_2186)


	//   ....[0]....
.L_2186:
        /*002c*/ 	.word	0xffffffff


	//   ....[1]....
        /*0030*/ 	.word	0xffffffff


	//   ....[2]....
        /*0034*/ 	.word	0xffffffff


	//   ....[3]....
        /*0038*/ 	.word	0xffffffff


	//   ....[4]....
        /*003c*/ 	.word	0xffffffff


	//   ....[5]....
        /*0040*/ 	.word	0xffffffff


	//   ....[6]....
        /*0044*/ 	.word	0xffffffff


	//   ....[7]....
        /*0048*/ 	.word	0xffffffff


	//   ....[8]....
        /*004c*/ 	.word	0xffffffff


	//   ....[9]....
        /*0050*/ 	.word	0xffffffff


	//   ....[10]....
        /*0054*/ 	.word	0xffffffff


	//   ....[11]....
        /*0058*/ 	.word	0xffffffff


	//   ....[12]....
        /*005c*/ 	.word	0xffffffff


	//   ....[13]....
        /*0060*/ 	.word	0xffffffff


	//   ....[14]....
        /*0064*/ 	.word	0xffffffff


	//   ....[15]....
        /*0068*/ 	.word	0xffffffff


	//   ....[16]....
        /*006c*/ 	.word	0xffffffff


	//   ....[17]....
        /*0070*/ 	.word	0xffffffff


	//   ....[18]....
        /*0074*/ 	.word	0xffffffff


	//   ....[19]....
        /*0078*/ 	.word	0xffffffff


	//   ....[20]....
        /*007c*/ 	.word	0xffffffff


	//   ....[21]....
        /*0080*/ 	.word	0xffffffff


	//   ....[22]....
        /*0084*/ 	.word	0xffffffff


	//   ....[23]....
        /*0088*/ 	.word	0xffffffff


	//   ....[24]....
        /*008c*/ 	.word	0xffffffff


	//   ....[25]....
        /*0090*/ 	.word	0xffffffff


	//   ....[26]....
        /*0094*/ 	.word	0xffffffff


	//   ....[27]....
        /*0098*/ 	.word	0xffffffff


	//   ....[28]....
        /*009c*/ 	.word	0xffffffff


	//   ....[29]....
        /*00a0*/ 	.word	0xffffffff


	//   ....[30]....
        /*00a4*/ 	.word	0xffffffff


	//   ....[31]....
        /*00a8*/ 	.word	0xffffffff


	//   ....[32]....
        /*00ac*/ 	.word	0xffffffff


	//   ....[33]....
        /*00b0*/ 	.word	0xffffffff


	//   ....[34]....
        /*00b4*/ 	.word	0xffffffff


	//   ....[35]....
        /*00b8*/ 	.word	0xffffffff


	//   ....[36]....
        /*00bc*/ 	.word	0xffffffff


	//   ....[37]....
        /*00c0*/ 	.word	0xffffffff


	//   ....[38]....
        /*00c4*/ 	.word	0xffffffff


	//   ....[39]....
        /*00c8*/ 	.word	0xffffffff


	//   ....[40]....
        /*00cc*/ 	.word	0xffffffff


	//   ....[41]....
        /*00d0*/ 	.word	0xffffffff


	//   ....[42]....
        /*00d4*/ 	.word	0xffffffff


	//   ....[43]....
        /*00d8*/ 	.word	0xffffffff


	//   ....[44]....
        /*00dc*/ 	.word	0xffffffff


	//   ....[45]....
        /*00e0*/ 	.word	0xffffffff


	//   ....[46]....
        /*00e4*/ 	.word	0xffffffff


	//   ....[47]....
        /*00e8*/ 	.word	0xffffffff


	//   ....[48]....
        /*00ec*/ 	.word	0xffffffff


	//   ....[49]....
        /*00f0*/ 	.word	0xffffffff


	//   ....[50]....
        /*00f4*/ 	.word	0xffffffff


	//   ....[51]....
        /*00f8*/ 	.word	0xffffffff


	//   ....[52]....
        /*00fc*/ 	.word	0xffffffff


	//   ....[53]....
        /*0100*/ 	.word	0xffffffff


	//   ....[54]....
        /*0104*/ 	.word	0xffffffff


	//   ....[55]....
        /*0108*/ 	.word	0xffffffff


	//   ....[56]....
        /*010c*/ 	.word	0xffffffff


	//   ....[57]....
        /*0110*/ 	.word	0x0500004a


	//   ....[58]....
        /*0114*/ 	.word	0x0500004a


	//   ....[59]....
        /*0118*/ 	.word	0x0500004a


	//   ....[60]....
        /*011c*/ 	.word	0x0500004a


	//   ....[61]....
        /*0120*/ 	.word	0x0500004a


	//   ....[62]....
        /*0124*/ 	.word	0x0500004a


	//   ....[63]....
        /*0128*/ 	.word	0x0500004a


	//   ....[64]....
        /*012c*/ 	.word	0x0500004a


	//   ....[65]....
        /*0130*/ 	.word	0x0500004a


	//   ....[66]....
        /*0134*/ 	.word	0x0500004a


	//   ....[67]....
        /*0138*/ 	.word	0x0500004a


	//   ....[68]....
        /*013c*/ 	.word	0x0500004a


	//   ....[69]....
        /*0140*/ 	.word	0x0500004a


	//   ....[70]....
        /*0144*/ 	.word	0x0500004a


	//   ....[71]....
        /*0148*/ 	.word	0x0500004a


	//   ....[72]....
        /*014c*/ 	.word	0x0500004a


	//   ....[73]....
        /*0150*/ 	.word	0x0500004a


	//   ....[74]....
        /*0154*/ 	.word	0x0500004a


	//   ....[75]....
        /*0158*/ 	.word	0x0500004a


	//   ....[76]....
        /*015c*/ 	.word	0x0500004a


	//   ....[77]....
        /*0160*/ 	.word	0x0500004a


	//   ....[78]....
        /*0164*/ 	.word	0x0500004a


	//   ....[79]....
        /*0168*/ 	.word	0x0500004a


	//   ....[80]....
        /*016c*/ 	.word	0x0500004a


	//   ....[81]....
        /*0170*/ 	.word	0x0500004a


	//   ....[82]....
        /*0174*/ 	.word	0x0500004a


	//   ....[83]....
        /*0178*/ 	.word	0x0500004a


	//   ....[84]....
        /*017c*/ 	.word	0x0500004a


	//   ....[85]....
        /*0180*/ 	.word	0x0500004a


	//   ....[86]....
        /*0184*/ 	.word	0x0500004a


	//   ....[87]....
        /*0188*/ 	.word	0x0500004a


	//   ....[88]....
        /*018c*/ 	.word	0x0500004a


	//----- nvinfo : EIATTR_COOP_GROUP_INSTR_OFFSETS
	.align		4
.L_2187:
        /*0190*/ 	.byte	0x04, 0x28
        /*0192*/ 	.short	(.L_2189 - .L_2188)


	//   ....[0]....
.L_2188:
        /*0194*/ 	.word	0x00000b00


	//   ....[1]....
        /*0198*/ 	.word	0x00000b90


	//   ....[2]....
        /*019c*/ 	.word	0x00000da0


	//   ....[3]....
        /*01a0*/ 	.word	0x000033a0


	//   ....[4]....
        /*01a4*/ 	.word	0x00003ae0


	//   ....[5]....
        /*01a8*/ 	.word	0x00004400


	//   ....[6]....
        /*01ac*/ 	.word	0x00004860


	//   ....[7]....
        /*01b0*/ 	.word	0x00004e60


	//   ....[8]....
        /*01b4*/ 	.word	0x00005560


	//   ....[9]....
        /*01b8*/ 	.word	0x00005c00


	//   ....[10]....
        /*01bc*/ 	.word	0x00005c20


	//   ....[11]....
        /*01c0*/ 	.word	0x00005c50


	//   ....[12]....
        /*01c4*/ 	.word	0x00005c70


	//   ....[13]....
        /*01c8*/ 	.word	0x00005ca0


	//   ....[14]....
        /*01cc*/ 	.word	0x00005cc0


	//   ....[15]....
        /*01d0*/ 	.word	0x00005cf0


	//   ....[16]....
        /*01d4*/ 	.word	0x00005d10


	//   ....[17]....
        /*01d8*/ 	.word	0x00005d40


	//   ....[18]....
        /*01dc*/ 	.word	0x00005d50


	//   ....[19]....
        /*01e0*/ 	.word	0x00005df0


	//   ....[20]....
        /*01e4*/ 	.word	0x00005e00


	//   ....[21]....
        /*01e8*/ 	.word	0x00005e10


	//   ....[22]....
        /*01ec*/ 	.word	0x00005e20


	//   ....[23]....
        /*01f0*/ 	.word	0x000062e0


	//   ....[24]....
        /*01f4*/ 	.word	0x000062f0


	//   ....[25]....
        /*01f8*/ 	.word	0x00006300


	//   ....[26]....
        /*01fc*/ 	.word	0x00006330


	//   ....[27]....
        /*0200*/ 	.word	0x00006340


	//   ....[28]....
        /*0204*/ 	.word	0x00006370


	//   ....[29]....
        /*0208*/ 	.word	0x00006380


	//   ....[30]....
        /*020c*/ 	.word	0x000063b0


	//   ....[31]....
        /*0210*/ 	.word	0x000063c0


	//   ....[32]....
        /*0214*/ 	.word	0x000063f0


	//   ....[33]....
        /*0218*/ 	.word	0x00006400


	//   ....[34]....
        /*021c*/ 	.word	0x00006430


	//   ....[35]....
        /*0220*/ 	.word	0x00006440


	//   ....[36]....
        /*0224*/ 	.word	0x00006450


	//   ....[37]....
        /*0228*/ 	.word	0x00006460


	//   ....[38]....
        /*022c*/ 	.word	0x00006470


	//   ....[39]....
        /*0230*/ 	.word	0x00007c30


	//   ....[40]....
        /*0234*/ 	.word	0x00007e00


	//   ....[41]....
        /*0238*/ 	.word	0x00007fd0


	//   ....[42]....
        /*023c*/ 	.word	0x000081a0


	//   ....[43]....
        /*0240*/ 	.word	0x000082e0


	//   ....[44]....
        /*0244*/ 	.word	0x000084e0


	//   ....[45]....
        /*0248*/ 	.word	0x00008cd0


	//   ....[46]....
        /*024c*/ 	.word	0x000091b0


	//   ....[47]....
        /*0250*/ 	.word	0x00009290


	//   ....[48]....
        /*0254*/ 	.word	0x000092d0


	//   ....[49]....
        /*0258*/ 	.word	0x00009330


	//   ....[50]....
        /*025c*/ 	.word	0x000093a0


	//   ....[51]....
        /*0260*/ 	.word	0x000093c0


	//   ....[52]....
        /*0264*/ 	.word	0x000094f0


	//   ....[53]....
        /*0268*/ 	.word	0x00009530


	//   ....[54]....
        /*026c*/ 	.word	0x000095a0


	//   ....[55]....
        /*0270*/ 	.word	0x000095f0


	//   ....[56]....
        /*0274*/ 	.word	0x00009610


	//   ....[57]....
        /*0278*/ 	.word	0x00009940


	//   ....[58]....
        /*027c*/ 	.word	0x00009990


	//   ....[59]....
        /*0280*/ 	.word	0x00009a10


	//   ....[60]....
        /*0284*/ 	.word	0x00009a60


	//   ....[61]....
        /*0288*/ 	.word	0x00009ae0


	//   ....[62]....
        /*028c*/ 	.word	0x00009b30


	//   ....[63]....
        /*0290*/ 	.word	0x00009bb0


	//   ....[64]....
        /*0294*/ 	.word	0x00009c00


	//   ....[65]....
        /*0298*/ 	.word	0x00009c80


	//   ....[66]....
        /*029c*/ 	.word	0x00009cd0


	//   ....[67]....
        /*02a0*/ 	.word	0x00009d60


	//   ....[68]....
        /*02a4*/ 	.word	0x00009e00


	//   ....[69]....
        /*02a8*/ 	.word	0x00009ea0


	//   ....[70]....
        /*02ac*/ 	.word	0x00009f50


	//   ....[71]....
        /*02b0*/ 	.word	0x00009f90


	//   ....[72]....
        /*02b4*/ 	.word	0x00009ff0


	//   ....[73]....
        /*02b8*/ 	.word	0x0000a090


	//   ....[74]....
        /*02bc*/ 	.word	0x0000a0e0


	//   ....[75]....
        /*02c0*/ 	.word	0x0000a160


	//   ....[76]....
        /*02c4*/ 	.word	0x0000a1b0


	//   ....[77]....
        /*02c8*/ 	.word	0x0000a230


	//   ....[78]....
        /*02cc*/ 	.word	0x0000a280


	//   ....[79]....
        /*02d0*/ 	.word	0x0000a300


	//   ....[80]....
        /*02d4*/ 	.word	0x0000a350


	//   ....[81]....
        /*02d8*/ 	.word	0x0000a3d0


	//   ....[82]....
        /*02dc*/ 	.word	0x0000a420


	//   ....[83]....
        /*02e0*/ 	.word	0x0000a4b0


	//   ....[84]....
        /*02e4*/ 	.word	0x0000a500


	//   ....[85]....
        /*02e8*/ 	.word	0x0000a530


	//   ....[86]....
        /*02ec*/ 	.word	0x0000a5a0


	//   ....[87]....
        /*02f0*/ 	.word	0x0000a5d0


	//   ....[88]....
        /*02f4*/ 	.word	0x0000a620


	//----- nvinfo : EIATTR_EXIT_INSTR_OFFSETS
	.align		4
.L_2189:
        /*02f8*/ 	.byte	0x04, 0x1c
        /*02fa*/ 	.short	(.L_2191 - .L_2190)


	//   ....[0]....
.L_2190:
        /*02fc*/ 	.word	0x00009730


	//   ....[1]....
        /*0300*/ 	.word	0x000098e0


	//----- nvinfo : EIATTR_MAX_THREADS
	.align		4
.L_2191:
        /*0304*/ 	.byte	0x04, 0x05
        /*0306*/ 	.short	(.L_2193 - .L_2192)
.L_2192:
        /*0308*/ 	.word	0x00000040
        /*030c*/ 	.word	0x00000001
        /*0310*/ 	.word	0x00000001


	//----- nvinfo : EIATTR_CRS_STACK_SIZE
	.align		4
.L_2193:
        /*0314*/ 	.byte	0x04, 0x1e
        /*0316*/ 	.short	(.L_2195 - .L_2194)
.L_2194:
        /*0318*/ 	.word	0x00000000


	//----- nvinfo : EIATTR_CBANK_PARAM_SIZE
	.align		4
.L_2195:
        /*031c*/ 	.byte	0x03, 0x19
        /*031e*/ 	.short	0x01f0


	//----- nvinfo : EIATTR_PARAM_CBANK
	.align		4
        /*0320*/ 	.byte	0x04, 0x0a
        /*0322*/ 	.short	(.L_2197 - .L_2196)
	.align		4
.L_2196:
        /*0324*/ 	.word	index@(.nv.constant0._Z25selective_scan_bwd_kernelI32Selective_Scan_bwd_kernel_traitsILi64ELi16ELb1ELb1ELb1ELb1ELb1EN3c104HalfEfEEv12SSMParamsBwd)
        /*0328*/ 	.short	0x0210
        /*032a*/ 	.short	0x01f0


	//----- nvinfo : EIATTR_SW_WAR
	.align		4
.L_2197:
        /*032c*/ 	.byte	0x04, 0x36
        /*032e*/ 	.short	(.L_2199 - .L_2198)
.L_2198:
        /*0330*/ 	.word	0x00000008
.L_2199:


//--------------------- .nv.info._Z25selective_scan_bwd_kernelI32Selective_Scan_bwd_kernel_traitsILi32ELi16ELb0ELb0ELb0ELb0ELb0EN3c104HalfEfEEv12SSMParamsBwd --------------------------
	.section	.nv.info._Z25selective_scan_bwd_kernelI32Selective_Scan_bwd_kernel_traitsILi32ELi16ELb0ELb0ELb0ELb0ELb0EN3c104HalfEfEEv12SSMParamsBwd,"",@"SHT_CUDA_INFO"
	.sectionflags	@""
	.align	4


	//----- nvinfo : EIATTR_CUDA_API_VERSION
	.align		4
        /*0000*/ 	.byte	0x04, 0x37
        /*0002*/ 	.short	(.L_2201 - .L_2200)
.L_2200:
        /*0004*/ 	.word	0x00000082


	//----- nvinfo : EIATTR_KPARAM_INFO
	.align		4
.L_2201:
        /*0008*/ 	.byte	0x04, 0x17
        /*000a*/ 	.short	(.L_2203 - .L_2202)
.L_2202:
        /*000c*/ 	.word	0x00000000
        /*0010*/ 	.short	0x0000
        /*0012*/ 	.short	0x0000
        /*0014*/ 	.byte	0x00, 0xf0, 0xc1, 0x07


	//----- nvinfo : EIATTR_SPARSE_MMA_MASK
	.align		4
.L_2203:
        /*0018*/ 	.byte	0x03, 0x50
        /*001a*/ 	.short	0x0000


	//----- nvinfo : EIATTR_MAXREG_COUNT
	.align		4
        /*001c*/ 	.byte	0x03, 0x1b
        /*001e*/ 	.short	0x00ff


	//----- nvinfo : EIATTR_NUM_BARRIERS
	.align		4
        /*0020*/ 	.byte	0x02, 0x4c
        /*0022*/ 	.byte	0x01
	.zero		1


	//----- nvinfo : EIATTR_MERCURY_ISA_VERSION
	.align		4
        /*0024*/ 	.byte	0x03, 0x5f
        /*0026*/ 	.short	0x0101


	//----- nvinfo : EIATTR_COOP_GROUP_MASK_REGIDS
	.align		4
        /*0028*/ 	.byte	0x04, 0x29
        /*002a*/ 	.short	(.L_2205 - .L_2204)


	//   ....[0]....
.L_2204:
        /*002c*/ 	.word	0xffffffff


	//   ....[1]....
        /*0030*/ 	.word	0xffffffff


	//   ....[2]....
        /*0034*/ 	.word	0xffffffff


	//   ....[3]....
        /*0038*/ 	.word	0xffffffff


	//   ....[4]....
        /*003c*/ 	.word	0xffffffff


	//   ....[5]....
        /*0040*/ 	.word	0xffffffff


	//   ....[6]....
        /*0044*/ 	.word	0xffffffff


	//   ....[7]....
        /*0048*/ 	.word	0xffffffff


	//   ....[8]....
        /*004c*/ 	.word	0xffffffff


	//   ....[9]....
        /*0050*/ 	.word	0xffffffff


	//   ....[10]....
        /*0054*/ 	.word	0xffffffff


	//   ....[11]....
        /*0058*/ 	.word	0xffffffff


	//   ....[12]....
        /*005c*/ 	.word	0xffffffff


	//   ....[13]....
        /*0060*/ 	.word	0xffffffff


	//   ....[14]....
        /*0064*/ 	.word	0xffffffff


	//   ....[15]....
        /*0068*/ 	.word	0xffffffff


	//   ....[16]....
        /*006c*/ 	.word	0xffffffff


	//   ....[17]....
        /*0070*/ 	.word	0xffffffff


	//   ....[18]....
        /*0074*/ 	.word	0xffffffff


	//   ....[19]....
        /*0078*/ 	.word	0xffffffff


	//   ....[20]....
        /*007c*/ 	.word	0xffffffff


	//   ....[21]....
        /*0080*/ 	.word	0xffffffff


	//   ....[22]....
        /*0084*/ 	.word	0xffffffff


	//   ....[23]....
        /*0088*/ 	.word	0xffffffff


	//   ....[24]....
        /*008c*/ 	.word	0xffffffff


	//   ....[25]....
        /*0090*/ 	.word	0xffffffff


	//   ....[26]....
        /*0094*/ 	.word	0xffffffff


	//   ....[27]....
        /*0098*/ 	.word	0xffffffff


	//   ....[28]....
        /*009c*/ 	.word	0xffffffff


	//   ....[29]....
        /*00a0*/ 	.word	0xffffffff


	//   ....[30]....
        /*00a4*/ 	.word	0xffffffff


	//   ....[31]....
        /*00a8*/ 	.word	0xffffffff


	//   ....[32]....
        /*00ac*/ 	.word	0xffffffff


	//   ....[33]....
        /*00b0*/ 	.word	0xffffffff


	//   ....[34]....
        /*00b4*/ 	.word	0xffffffff


	//   ....[35]....
        /*00b8*/ 	.word	0xffffffff


	//   ....[36]....
        /*00bc*/ 	.word	0xffffffff


	//   ....[37]....
        /*00c0*/ 	.word	0xffffffff


	//   ....[38]....
        /*00c4*/ 	.word	0xffffffff


	//   ....[39]....
        /*00c8*/ 	.word	0xffffffff


	//   ....[40]....
        /*00cc*/ 	.word	0xffffffff


	//   ....[41]....
        /*00d0*/ 	.word	0xffffffff


	//   ....[42]....
        /*00d4*/ 	.word	0xffffffff


	//   ....[43]....
        /*00d8*/ 	.word	0xffffffff


	//   ....[44]....
        /*00dc*/ 	.word	0xffffffff


	//   ....[45]....
        /*00e0*/ 	.word	0xffffffff


	//   ....[46]....
        /*00e4*/ 	.word	0xffffffff


	//   ....[47]....
        /*00e8*/ 	.word	0xffffffff


	//   ....[48]....
        /*00ec*/ 	.word	0xffffffff


	//   ....[49]....
        /*00f0*/ 	.word	0xffffffff


	//   ....[50]....
        /*00f4*/ 	.word	0xffffffff


	//   ....[51]....
        /*00f8*/ 	.word	0xffffffff


	//   ....[52]....
        /*00fc*/ 	.word	0xffffffff


	//----- nvinfo : EIATTR_COOP_GROUP_INSTR_OFFSETS
	.align		4
.L_2205:
        /*0100*/ 	.byte	0x04, 0x28
        /*0102*/ 	.short	(.L_2207 - .L_2206)


	//   ....[0]....
.L_2206:
        /*0104*/ 	.word	0x00000fe0


	//   ....[1]....
        /*0108*/ 	.word	0x00001520


	//   ....[2]....
        /*010c*/ 	.word	0x00001b90


	//   ....[3]....
        /*0110*/ 	.word	0x00002d90


	//   ....[4]....
        /*0114*/ 	.word	0x00002dd0


	//   ....[5]....
        /*0118*/ 	.word	0x00002ee0


	//   ....[6]....
        /*011c*/ 	.word	0x00002f60


	//   ....[7]....
        /*0120*/ 	.word	0x00002fa0


	//   ....[8]....
        /*0124*/ 	.word	0x00002fd0


	//   ....[9]....
        /*0128*/ 	.word	0x00002fe0


	//   ....[10]....
        /*012c*/ 	.word	0x00003010


	//   ....[11]....
        /*0130*/ 	.word	0x00003040


	//   ....[12]....
        /*0134*/ 	.word	0x00003060


	//   ....[13]....
        /*0138*/ 	.word	0x00003080


	//   ....[14]....
        /*013c*/ 	.word	0x000030b0


	//   ....[15]....
        /*0140*/ 	.word	0x000030e0


	//   ....[16]....
        /*0144*/ 	.word	0x00003100


	//   ....[17]....
        /*0148*/ 	.word	0x00003120


	//   ....[18]....
        /*014c*/ 	.word	0x00003160


	//   ....[19]....
        /*0150*/ 	.word	0x000031a0


	//   ....[20]....
        /*0154*/ 	.word	0x000031d0


	//   ....[21]....
        /*0158*/ 	.word	0x000031e0


	//   ....[22]....
        /*015c*/ 	.word	0x00003230


	//   ....[23]....
        /*0160*/ 	.word	0x00003260


	//   ....[24]....
        /*0164*/ 	.word	0x00003290


	//   ....[25]....
        /*0168*/ 	.word	0x000032a0


	//   ....[26]....
        /*016c*/ 	.word	0x000032e0


	//   ....[27]....
        /*0170*/ 	.word	0x00003320


	//   ....[28]....
        /*0174*/ 	.word	0x00003360


	//   ....[29]....
        /*0178*/ 	.word	0x000033a0


	//   ....[30]....
        /*017c*/ 	.word	0x000033e0


	//   ....[31]....
        /*0180*/ 	.word	0x000036d0


	//   ....[32]....
        /*0184*/ 	.word	0x00003950


	//   ....[33]....
        /*0188*/ 	.word	0x00003b20


	//   ....[34]....
        /*018c*/ 	.word	0x00003cf0


	//   ....[35]....
        /*0190*/ 	.word	0x00003d30


	//   ....[36]....
        /*0194*/ 	.word	0x00003ed0


	//   ....[37]....
        /*0198*/ 	.word	0x00003f00


	//   ....[38]....
        /*019c*/ 	.word	0x00003f50


	//   ....[39]....
        /*01a0*/ 	.word	0x00003fa0


	//   ....[40]....
        /*01a4*/ 	.word	0x00003fd0


	//   ....[41]....
        /*01a8*/ 	.word	0x00004590


	//   ....[42]....
        /*01ac*/ 	.word	0x00004ed0


	//   ....[43]....
        /*01b0*/ 	.word	0x000054e0


	//   ....[44]....
        /*01b4*/ 	.word	0x00005530


	//   ....[45]....
        /*01b8*/ 	.word	0x00005580


	//   ....[46]....
        /*01bc*/ 	.word	0x000055b0


	//   ....[47]....
        /*01c0*/ 	.word	0x000055d0


	//   ....[48]....
        /*01c4*/ 	.word	0x000056b0


	//   ....[49]....
        /*01c8*/ 	.word	0x000056f0


	//   ....[50]....
        /*01cc*/ 	.word	0x00005740


	//   ....[51]....
        /*01d0*/ 	.word	0x00005770


	//   ....[52]....
        /*01d4*/ 	.word	0x00005790


	//----- nvinfo : EIATTR_EXIT_INSTR_OFFSETS
	.align		4
.L_2207:
        /*01d8*/ 	.byte	0x04, 0x1c
        /*01da*/ 	.short	(.L_2209 - .L_2208)


	//   ....[0]....
.L_2208:
        /*01dc*/ 	.word	0x00005860


	//   ....[1]....
        /*01e0*/ 	.word	0x00005e60


	//----- nvinfo : EIATTR_MAX_THREADS
	.align		4
.L_2209:
        /*01e4*/ 	.byte	0x04, 0x05
        /*01e6*/ 	.short	(.L_2211 - .L_2210)
.L_2210:
        /*01e8*/ 	.word	0x00000020
        /*01ec*/ 	.word	0x00000001
        /*01f0*/ 	.word	0x00000001


	//----- nvinfo : EIATTR_CRS_STACK_SIZE
	.align		4
.L_2211:
        /*01f4*/ 	.byte	0x04, 0x1e
        /*01f6*/ 	.short	(.L_2213 - .L_2212)
.L_2212:
        /*01f8*/ 	.word	0x00000000


	//----- nvinfo : EIATTR_CBANK_PARAM_SIZE
	.align		4
.L_2213:
        /*01fc*/ 	.byte	0x03, 0x19
        /*01fe*/ 	.short	0x01f0


	//----- nvinfo : EIATTR_PARAM_CBANK
	.align		4
        /*0200*/ 	.byte	0x04, 0x0a
        /*0202*/ 	.short	(.L_2215 - .L_2214)
	.align		4
.L_2214:
        /*0204*/ 	.word	index@(.nv.constant0._Z25selective_scan_bwd_kernelI32Selective_Scan_bwd_kernel_traitsILi32ELi16ELb0ELb0ELb0ELb0ELb0EN3c104HalfEfEEv12SSMParamsBwd)
        /*0208*/ 	.short	0x0210
        /*020a*/ 	.short	0x01f0


	//----- nvinfo : EIATTR_SW_WAR
	.align		4
.L_2215:
        /*020c*/ 	.byte	0x04, 0x36
        /*020e*/ 	.short	(.L_2217 - .L_2216)
.L_2216:
        /*0210*/ 	.word	0x00000008
.L_2217:


//--------------------- .nv.info._Z25selective_scan_bwd_kernelI32Selective_Scan_bwd_kernel_traitsILi32ELi16ELb0ELb0ELb0ELb0ELb1EN3c104HalfEfEEv12SSMParamsBwd --------------------------
	.section	.nv.info._Z25selective_scan_bwd_kernelI32Selective_Scan_bwd_kernel_traitsILi32ELi16ELb0ELb0ELb0ELb0ELb1EN3c104HalfEfEEv12SSMParamsBwd,"",@"SHT_CUDA_INFO"
	.sectionflags	@""
	.align	4


	//----- nvinfo : EIATTR_CUDA_API_VERSION
	.align		4
        /*0000*/ 	.byte	0x04, 0x37
        /*0002*/ 	.short	(.L_2219 - .L_2218)
.L_2218:
        /*0004*/ 	.word	0x00000082


	//----- nvinfo : EIATTR_KPARAM_INFO
	.align		4
.L_2219:
        /*0008*/ 	.byte	0x04, 0x17
        /*000a*/ 	.short	(.L_2221 - .L_2220)
.L_2220:
        /*000c*/ 	.word	0x00000000
        /*0010*/ 	.short	0x0000
        /*0012*/ 	.short	0x0000
        /*0014*/ 	.byte	0x00, 0xf0, 0xc1, 0x07


	//----- nvinfo : EIATTR_SPARSE_MMA_MASK
	.align		4
.L_2221:
        /*0018*/ 	.byte	0x03, 0x50
        /*001a*/ 	.short	0x0000


	//----- nvinfo : EIATTR_MAXREG_COUNT
	.align		4
        /*001c*/ 	.byte	0x03, 0x1b
        /*001e*/ 	.short	0x00ff


	//----- nvinfo : EIATTR_NUM_BARRIERS
	.align		4
        /*0020*/ 	.byte	0x02, 0x4c
        /*0022*/ 	.byte	0x01
	.zero		1


	//----- nvinfo : EIATTR_MERCURY_ISA_VERSION
	.align		4
        /*0024*/ 	.byte	0x03, 0x5f
        /*0026*/ 	.short	0x0101


	//----- nvinfo : EIATTR_COOP_GROUP_MASK_REGIDS
	.align		4
        /*0028*/ 	.byte	0x04, 0x29
        /*002a*/ 	.short	(.L_2223 - .L_2222)


	//   ....[0]....
.L_2222:
        /*002c*/ 	.word	0xffffffff


	//   ....[1]....
        /*0030*/ 	.word	0xffffffff


	//   ....[2]....
        /*0034*/ 	.word	0xffffffff


	//   ....[3]....
        /*0038*/ 	.word	0xffffffff


	//   ....[4]....
        /*003c*/ 	.word	0xffffffff


	//   ....[5]....
        /*0040*/ 	.word	0xffffffff


	//   ....[6]....
        /*0044*/ 	.word	0xffffffff


	//   ....[7]....
        /*0048*/ 	.word	0xffffffff


	//   ....[8]....
        /*004c*/ 	.word	0xffffffff


	//   ....[9]....
        /*0050*/ 	.word	0xffffffff


	//   ....[10]....
        /*0054*/ 	.word	0xffffffff


	//   ....[11]....
        /*0058*/ 	.word	0xffffffff


	//   ....[12]....
        /*005c*/ 	.word	0xffffffff


	//   ....[13]....
        /*0060*/ 	.word	0xffffffff


	//   ....[14]....
        /*0064*/ 	.word	0xffffffff


	//   ....[15]....
        /*0068*/ 	.word	0xffffffff


	//   ....[16]....
        /*006c*/ 	.word	0xffffffff


	//   ....[17]....
        /*0070*/ 	.word	0xffffffff


	//   ....[18]....
        /*0074*/ 	.word	0xffffffff


	//   ....[19]....
        /*0078*/ 	.word	0xffffffff


	//   ....[20]....
        /*007c*/ 	.word	0xffffffff


	//   ....[21]....
        /*0080*/ 	.word	0xffffffff


	//   ....[22]....
        /*0084*/ 	.word	0xffffffff


	//   ....[23]....
        /*0088*/ 	.word	0xffffffff


	//   ....[24]....
        /*008c*/ 	.word	0xffffffff


	//   ....[25]....
        /*0090*/ 	.word	0xffffffff


	//   ....[26]....
        /*0094*/ 	.word	0xffffffff


	//   ....[27]....
        /*0098*/ 	.word	0xffffffff


	//   ....[28]....
        /*009c*/ 	.word	0xffffffff


	//   ....[29]....
        /*00a0*/ 	.word	0xffffffff


	//   ....[30]....
        /*00a4*/ 	.word	0xffffffff


	//   ....[31]....
        /*00a8*/ 	.word	0xffffffff


	//   ....[32]....
        /*00ac*/ 	.word	0xffffffff


	//   ....[33]....
        /*00b0*/ 	.word	0xffffffff


	//   ....[34]....
        /*00b4*/ 	.word	0xffffffff


	//   ....[35]....
        /*00b8*/ 	.word	0xffffffff


	//   ....[36]....
        /*00bc*/ 	.word	0xffffffff


	//   ....[37]....
        /*00c0*/ 	.word	0xffffffff


	//   ....[38]....
        /*00c4*/ 	.word	0xffffffff


	//   ....[39]....
        /*00c8*/ 	.word	0xffffffff


	//   ....[40]....
        /*00cc*/ 	.word	0xffffffff


	//   ....[41]....
        /*00d0*/ 	.word	0xffffffff


	//   ....[42]....
        /*00d4*/ 	.word	0xffffffff


	//   ....[43]....
        /*00d8*/ 	.word	0xffffffff


	//   ....[44]....
        /*00dc*/ 	.word	0xffffffff


	//   ....[45]....
        /*00e0*/ 	.word	0xffffffff


	//   ....[46]....
        /*00e4*/ 	.word	0xffffffff


	//   ....[47]....
        /*00e8*/ 	.word	0xffffffff


	//   ....[48]....
        /*00ec*/ 	.word	0xffffffff


	//   ....[49]....
        /*00f0*/ 	.word	0xffffffff


	//   ....[50]....
        /*00f4*/ 	.word	0xffffffff


	//   ....[51]....
        /*00f8*/ 	.word	0xffffffff


	//   ....[52]....
        /*00fc*/ 	.word	0xffffffff


	//   ....[53]....
        /*0100*/ 	.word	0xffffffff


	//   ....[54]....
        /*0104*/ 	.word	0xffffffff


	//   ....[55]....
        /*0108*/ 	.word	0xffffffff


	//   ....[56]....
        /*010c*/ 	.word	0xffffffff


	//----- nvinfo : EIATTR_COOP_GROUP_INSTR_OFFSETS
	.align		4
.L_2223:
        /*0110*/ 	.byte	0x04, 0x28
        /*0112*/ 	.short	(.L_2225 - .L_2224)


	//   ....[0]....
.L_2224:
        /*0114*/ 	.word	0x00001120


	//   ....[1]....
        /*0118*/ 	.word	0x000015e0


	//   ....[2]....
        /*011c*/ 	.word	0x00001d30


	//   ....[3]....
        /*0120*/ 	.word	0x000022d0


	//   ....[4]....
        /*0124*/ 	.word	0x00002a30


	//   ....[5]....
        /*0128*/ 	.word	0x00003630


	//   ....[6]....
        /*012c*/ 	.word	0x000042e0


	//   ....[7]....
        /*0130*/ 	.word	0x000057e0


	//   ....[8]....
        /*0134*/ 	.word	0x00005820


	//   ....[9]....
        /*0138*/ 	.word	0x000058f0


	//   ....[10]....
        /*013c*/ 	.word	0x000059b0


	//   ....[11]....
        /*0140*/ 	.word	0x000059f0


	//   ....[12]....
        /*0144*/ 	.word	0x00005a00


	//   ....[13]....
        /*0148*/ 	.word	0x00005a10


	//   ....[14]....
        /*014c*/ 	.word	0x00005a40


	//   ....[15]....
        /*0150*/ 	.word	0x00005a70


	//   ....[16]....
        /*0154*/ 	.word	0x00005a90


	//   ....[17]....
        /*0158*/ 	.word	0x00005ab0


	//   ....[18]....
        /*015c*/ 	.word	0x00005ae0


	//   ....[19]....
        /*0160*/ 	.word	0x00005b10


	//   ....[20]....
        /*0164*/ 	.word	0x00005b30


	//   ....[21]....
        /*0168*/ 	.word	0x00005b50


	//   ....[22]....
        /*016c*/ 	.word	0x00005bc0


	//   ....[23]....
        /*0170*/ 	.word	0x00005be0


	//   ....[24]....
        /*0174*/ 	.word	0x00005c00


	//   ....[25]....
        /*0178*/ 	.word	0x00005c10


	//   ....[26]....
        /*017c*/ 	.word	0x00005c80


	//   ....[27]....
        /*0180*/ 	.word	0x00005cb0


	//   ....[28]....
        /*0184*/ 	.word	0x00005cc0


	//   ....[29]....
        /*0188*/ 	.word	0x00005cd0


	//   ....[30]....
        /*018c*/ 	.word	0x00005d10


	//   ....[31]....
        /*0190*/ 	.word	0x00005d50


	//   ....[32]....
        /*0194*/ 	.word	0x00005d90


	//   ....[33]....
        /*0198*/ 	.word	0x00005dc0


	//   ....[34]....
        /*019c*/ 	.word	0x00005df0


	//   ....[35]....
        /*01a0*/ 	.word	0x000060b0


	//   ....[36]....
        /*01a4*/ 	.word	0x00006350


	//   ....[37]....
        /*01a8*/ 	.word	0x00006520


	//   ....[38]....
        /*01ac*/ 	.word	0x000066d0


	//   ....[39]....
        /*01b0*/ 	.word	0x00006710


	//   ....[40]....
        /*01b4*/ 	.word	0x000068a0


	//   ....[41]....
        /*01b8*/ 	.word	0x000068e0


	//   ....[42]....
        /*01bc*/ 	.word	0x00006a70


	//   ....[43]....
        /*01c0*/ 	.word	0x00006b10


	//   ....[44]....
        /*01c4*/ 	.word	0x00006b30


	//   ....[45]....
        /*01c8*/ 	.word	0x00006f60


	//   ....[46]....
        /*01cc*/ 	.word	0x000078d0


	//   ....[47]....
        /*01d0*/ 	.word	0x00007ec0


	//   ....[48]....
        /*01d4*/ 	.word	0x00007f10


	//   ....[49]....
        /*01d8*/ 	.word	0x00007f60


	//   ....[50]....
        /*01dc*/ 	.word	0x00007f90


	//   ....[51]....
        /*01e0*/ 	.word	0x00007fb0


	//   ....[52]....
        /*01e4*/ 	.word	0x00008090


	//   ....[53]....
        /*01e8*/ 	.word	0x000080d0


	//   ....[54]....
        /*01ec*/ 	.word	0x00008120


	//   ....[55]....
        /*01f0*/ 	.word	0x00008150


	//   ....[56]....
        /*01f4*/ 	.word	0x00008170


	//----- nvinfo : EIATTR_EXIT_INSTR_OFFSETS
	.align		4
.L_2225:
        /*01f8*/ 	.byte	0x04, 0x1c
        /*01fa*/ 	.short	(.L_2227 - .L_2226)


	//   ....[0]....
.L_2226:
        /*01fc*/ 	.word	0x00008240


	//   ....[1]....
        /*0200*/ 	.word	0x00008840


	//----- nvinfo : EIATTR_MAX_THREADS
	.align		4
.L_2227:
        /*0204*/ 	.byte	0x04, 0x05
        /*0206*/ 	.short	(.L_2229 - .L_2228)
.L_2228:
        /*0208*/ 	.word	0x00000020
        /*020c*/ 	.word	0x00000001
        /*0210*/ 	.word	0x00000001


	//----- nvinfo : EIATTR_CRS_STACK_SIZE
	.align		4
.L_2229:
        /*0214*/ 	.byte	0x04, 0x1e
        /*0216*/ 	.short	(.L_2231 - .L_2230)
.L_2230:
        /*0218*/ 	.word	0x00000000


	//----- nvinfo : EIATTR_CBANK_PARAM_SIZE
	.align		4
.L_2231:
        /*021c*/ 	.byte	0x03, 0x19
        /*021e*/ 	.short	0x01f0


	//----- nvinfo : EIATTR_PARAM_CBANK
	.align		4
        /*0220*/ 	.byte	0x04, 0x0a
        /*0222*/ 	.short	(.L_2233 - .L_2232)
	.align		4
.L_2232:
        /*0224*/ 	.word	index@(.nv.constant0._Z25selective_scan_bwd_kernelI32Selective_Scan_bwd_kernel_traitsILi32ELi16ELb0ELb0ELb0ELb0ELb1EN3c104HalfEfEEv12SSMParamsBwd)
        /*0228*/ 	.short	0x0210
        /*022a*/ 	.short	0x01f0


	//----- nvinfo : EIATTR_SW_WAR
	.align		4
.L_2233:
        /*022c*/ 	.byte	0x04, 0x36
        /*022e*/ 	.short	(.L_2235 - .L_2234)
.L_2234:
        /*0230*/ 	.word	0x00000008
.L_2235:


//--------------------- .nv.info._Z25selective_scan_bwd_kernelI32Selective_Scan_bwd_kernel_traitsILi32ELi16ELb0ELb0ELb0ELb1ELb0EN3c104HalfEfEEv12SSMParamsBwd --------------------------
	.section	.nv.info._Z25selective_scan_bwd_kernelI32Selective_Scan_bwd_kernel_traitsILi32ELi16ELb0ELb0ELb0ELb1ELb0EN3c104HalfEfEEv12SSMParamsBwd,"",@"SHT_CUDA_INFO"
	.sectionflags	@""
	.align	4


	//----- nvinfo : EIATTR_CUDA_API_VERSION
	.align		4
        /*0000*/ 	.byte	0x04, 0x37
        /*0002*/ 	.short	(.L_2237 - .L_2236)
.L_2236:
        /*0004*/ 	.word	0x00000082


	//----- nvinfo : EIATTR_KPARAM_INFO
	.align		4
.L_2237:
        /*0008*/ 	.byte	0x04, 0x17
        /*000a*/ 	.short	(.L_2239 - .L_2238)
.L_2238:
        /*000c*/ 	.word	0x00000000
        /*0010*/ 	.short	0x0000
        /*0012*/ 	.short	0x0000
        /*0014*/ 	.byte	0x00, 0xf0, 0xc1, 0x07


	//----- nvinfo : EIATTR_SPARSE_MMA_MASK
	.align		4
.L_2239:
        /*0018*/ 	.byte	0x03, 0x50
        /*001a*/ 	.short	0x0000


	//----- nvinfo : EIATTR_MAXREG_COUNT
	.align		4
        /*001c*/ 	.byte	0x03, 0x1b
        /*001e*/ 	.short	0x00ff


	//----- nvinfo : EIATTR_NUM_BARRIERS
	.align		4
        /*0020*/ 	.byte	0x02, 0x4c
        /*0022*/ 	.byte	0x01
	.zero		1


	//----- nvinfo : EIATTR_MERCURY_ISA_VERSION
	.align		4
        /*0024*/ 	.byte	0x03, 0x5f
        /*0026*/ 	.short	0x0101


	//----- nvinfo : EIATTR_COOP_GROUP_MASK_REGIDS
	.align		4
        /*0028*/ 	.byte	0x04, 0x29
        /*002a*/ 	.short	(.L_2241 - .L_2240)


	//   ....[0]....
.L_2240:
        /*002c*/ 	.word	0xffffffff


	//   ....[1]....
        /*0030*/ 	.word	0xffffffff


	//   ....[2]....
        /*0034*/ 	.word	0xffffffff


	//   ....[3]....
        /*0038*/ 	.word	0xffffffff


	//   ....[4]....
        /*003c*/ 	.word	0xffffffff


	//   ....[5]....
        /*0040*/ 	.word	0xffffffff


	//   ....[6]....
        /*0044*/ 	.word	0xffffffff


	//   ....[7]....
        /*0048*/ 	.word	0xffffffff


	//   ....[8]....
        /*004c*/ 	.word	0xffffffff


	//   ....[9]....
        /*0050*/ 	.word	0xffffffff


	//   ....[10]....
        /*0054*/ 	.word	0xffffffff


	//   ....[11]....
        /*0058*/ 	.word	0xffffffff


	//   ....[12]....
        /*005c*/ 	.word	0xffffffff


	//   ....[13]....
        /*0060*/ 	.word	0xffffffff


	//   ....[14]....
        /*0064*/ 	.word	0xffffffff


	//   ....[15]....
        /*0068*/ 	.word	0xffffffff


	//   ....[16]....
        /*006c*/ 	.word	0xffffffff


	//   ....[17]....
        /*0070*/ 	.word	0xffffffff


	//   ....[18]....
        /*0074*/ 	.word	0xffffffff


	//   ....[19]....
        /*0078*/ 	.word	0xffffffff


	//   ....[20]....
        /*007c*/ 	.word	0xffffffff


	//   ....[21]....
        /*0080*/ 	.word	0xffffffff


	//   ....[22]....
        /*0084*/ 	.word	0xffffffff


	//   ....[23]....
        /*0088*/ 	.word	0xffffffff


	//   ....[24]....
        /*008c*/ 	.word	0xffffffff


	//   ....[25]....
        /*0090*/ 	.word	0xffffffff


	//   ....[26]....
        /*0094*/ 	.word	0xffffffff


	//   ....[27]....
        /*0098*/ 	.word	0xffffffff


	//   ....[28]....
        /*009c*/ 	.word	0xffffffff


	//   ....[29]....
        /*00a0*/ 	.word	0xffffffff


	//   ....[30]....
        /*00a4*/ 	.word	0xffffffff


	//   ....[31]....
        /*00a8*/ 	.word	0xffffffff


	//   ....[32]....
        /*00ac*/ 	.word	0xffffffff


	//   ....[33]....
        /*00b0*/ 	.word	0xffffffff


	//   ....[34]....
        /*00b4*/ 	.word	0xffffffff


	//   ....[35]....
        /*00b8*/ 	.word	0xffffffff


	//   ....[36]....
        /*00bc*/ 	.word	0xffffffff


	//   ....[37]....
        /*00c0*/ 	.word	0xffffffff


	//   ....[38]....
        /*00c4*/ 	.word	0xffffffff


	//   ....[39]....
        /*00c8*/ 	.word	0xffffffff


	//   ....[40]....
        /*00cc*/ 	.word	0xffffffff


	//   ....[41]....
        /*00d0*/ 	.word	0xffffffff


	//   ....[42]....
        /*00d4*/ 	.word	0xffffffff


	//   ....[43]....
        /*00d8*/ 	.word	0xffffffff


	//   ....[44]....
        /*00dc*/ 	.word	0xffffffff


	//   ....[45]....
        /*00e0*/ 	.word	0xffffffff


	//   ....[46]....
        /*00e4*/ 	.word	0xffffffff


	//   ....[47]....
        /*00e8*/ 	.word	0xffffffff


	//   ....[48]....
        /*00ec*/ 	.word	0xffffffff


	//   ....[49]....
        /*00f0*/ 	.word	0xffffffff


	//   ....[50]....
        /*00f4*/ 	.word	0xffffffff


	//   ....[51]....
        /*00f8*/ 	.word	0xffffffff


	//   ....[52]....
        /*00fc*/ 	.word	0xffffffff


	//   ....[53]....
        /*0100*/ 	.word	0xffffffff


	//----- nvinfo : EIATTR_COOP_GROUP_INSTR_OFFSETS
	.align		4
.L_2241:
        /*0104*/ 	.byte	0x04, 0x28
        /*0106*/ 	.short	(.L_2243 - .L_2242)


	//   ....[0]....
.L_2242:
        /*0108*/ 	.word	0x00001070


	//   ....[1]....
        /*010c*/ 	.word	0x00001700


	//   ....[2]....
        /*0110*/ 	.word	0x00001c30


	//   ....[3]....
        /*0114*/ 	.word	0x00005310


	//   ....[4]....
        /*0118*/ 	.word	0x00005350


	//   ....[5]....
        /*011c*/ 	.word	0x00005420


	//   ....[6]....
        /*0120*/ 	.word	0x000054e0


	//   ....[7]....
        /*0124*/ 	.word	0x00005520


	//   ....[8]....
        /*0128*/ 	.word	0x00005550


	//   ....[9]....
        /*012c*/ 	.word	0x00005560


	//   ....[10]....
        /*0130*/ 	.word	0x00005590


	//   ....[11]....
        /*0134*/ 	.word	0x000055c0


	//   ....[12]....
        /*0138*/ 	.word	0x000055e0


	//   ....[13]....
        /*013c*/ 	.word	0x00005600


	//   ....[14]....
        /*0140*/ 	.word	0x00005630


	//   ....[15]....
        /*0144*/ 	.word	0x00005660


	//   ....[16]....
        /*0148*/ 	.word	0x00005680


	//   ....[17]....
        /*014c*/ 	.word	0x000056a0


	//   ....[18]....
        /*0150*/ 	.word	0x000056e0


	//   ....[19]....
        /*0154*/ 	.word	0x00005720


	//   ....[20]....
        /*0158*/ 	.word	0x00005750


	//   ....[21]....
        /*015c*/ 	.word	0x00005760


	//   ....[22]....
        /*0160*/ 	.word	0x000057b0


	//   ....[23]....
        /*0164*/ 	.word	0x000057e0


	//   ....[24]....
        /*0168*/ 	.word	0x00005810


	//   ....[25]....
        /*016c*/ 	.word	0x00005820


	//   ....[26]....
        /*0170*/ 	.word	0x00005860


	//   ....[27]....
        /*0174*/ 	.word	0x000058a0


	//   ....[28]....
        /*0178*/ 	.word	0x000058e0


	//   ....[29]....
        /*017c*/ 	.word	0x00005910


	//   ....[30]....
        /*0180*/ 	.word	0x00005940


	//   ....[31]....
        /*0184*/ 	.word	0x00005c40


	//   ....[32]....
        /*0188*/ 	.word	0x00005e80


	//   ....[33]....
        /*018c*/ 	.word	0x00006080


	//   ....[34]....
        /*0190*/ 	.word	0x00006220


	//   ....[35]....
        /*0194*/ 	.word	0x00006260


	//   ....[36]....
        /*0198*/ 	.word	0x000063f0


	//   ....[37]....
        /*019c*/ 	.word	0x00006430


	//   ....[38]....
        /*01a0*/ 	.word	0x000065c0


	//   ....[39]....
        /*01a4*/ 	.word	0x00006660


	//   ....[40]....
        /*01a8*/ 	.word	0x00006680


	//   ....[41]....
        /*01ac*/ 	.word	0x00006d90


	//   ....[42]....
        /*01b0*/ 	.word	0x00007610


	//   ....[43]....
        /*01b4*/ 	.word	0x00008180


	//   ....[44]....
        /*01b8*/ 	.word	0x00008790


	//   ....[45]....
        /*01bc*/ 	.word	0x000087e0


	//   ....[46]....
        /*01c0*/ 	.word	0x00008830


	//   ....[47]....
        /*01c4*/ 	.word	0x00008860


	//   ....[48]....
        /*01c8*/ 	.word	0x00008880


	//   ....[49]....
        /*01cc*/ 	.word	0x00008960


	//   ....[50]....
        /*01d0*/ 	.word	0x000089a0


	//   ....[51]....
        /*01d4*/ 	.word	0x000089f0


	//   ....[52]....
        /*01d8*/ 	.word	0x00008a20


	//   ....[53]....
        /*01dc*/ 	.word	0x00008a40


	//----- nvinfo : EIATTR_EXIT_INSTR_OFFSETS
	.align		4
.L_2243:
        /*01e0*/ 	.byte	0x04, 0x1c
        /*01e2*/ 	.short	(.L_2245 - .L_2244)


	//   ....[0]....
.L_2244:
        /*01e4*/ 	.word	0x00008b10


	//   ....[1]....
        /*01e8*/ 	.word	0x00009110


	//----- nvinfo : EIATTR_MAX_THREADS
	.align		4
.L_2245:
        /*01ec*/ 	.byte	0x04, 0x05
        /*01ee*/ 	.short	(.L_2247 - .L_2246)
.L_2246:
        /*01f0*/ 	.word	0x00000020
        /*01f4*/ 	.word	0x00000001
        /*01f8*/ 	.word	0x00000001


	//----- nvinfo : EIATTR_CRS_STACK_SIZE
	.align		4
.L_2247:
        /*01fc*/ 	.byte	0x04, 0x1e
        /*01fe*/ 	.short	(.L_2249 - .L_2248)
.L_2248:
        /*0200*/ 	.word	0x00000000


	//----- nvinfo : EIATTR_CBANK_PARAM_SIZE
	.align		4
.L_2249:
        /*0204*/ 	.byte	0x03, 0x19
        /*0206*/ 	.short	0x01f0


	//----- nvinfo : EIATTR_PARAM_CBANK
	.align		4
        /*0208*/ 	.byte	0x04, 0x0a
        /*020a*/ 	.short	(.L_2251 - .L_2250)
	.align		4
.L_2250:
        /*020c*/ 	.word	index@(.nv.constant0._Z25selective_scan_bwd_kernelI32Selective_Scan_bwd_kernel_traitsILi32ELi16ELb0ELb0ELb0ELb1ELb0EN3c104HalfEfEEv12SSMParamsBwd)
        /*0210*/ 	.short	0x0210
        /*0212*/ 	.short	0x01f0


	//----- nvinfo : EIATTR_SW_WAR
	.align		4
.L_2251:
        /*0214*/ 	.byte	0x04, 0x36
        /*0216*/ 	.short	(.L_2253 - .L_2252)
.L_2252:
        /*0218*/ 	.word	0x00000008
.L_2253:


//--------------------- .nv.info._Z25selective_scan_bwd_kernelI32Selective_Scan_bwd_kernel_traitsILi32ELi16ELb0ELb0ELb0ELb1ELb1EN3c104HalfEfEEv12SSMParamsBwd --------------------------
	.section	.nv.info._Z25selective_scan_bwd_kernelI32Selective_Scan_bwd_kernel_traitsILi32ELi16ELb0ELb0ELb0ELb1ELb1EN3c104HalfEfEEv12SSMParamsBwd,"",@"SHT_CUDA_INFO"
	.sectionflags	@""
	.align	4


	//----- nvinfo : EIATTR_CUDA_API_VERSION
	.align		4
        /*0000*/ 	.byte	0x04, 0x37
        /*0002*/ 	.short	(.L_2255 - .L_2254)
.L_2254:
        /*0004*/ 	.word	0x00000082


	//----- nvinfo : EIATTR_KPARAM_INFO
	.align		4
.L_2255:
        /*0008*/ 	.byte	0x04, 0x17
        /*000a*/ 	.short	(.L_2257 - .L_2256)
.L_2256:
        /*000c*/ 	.word	0x00000000
        /*0010*/ 	.short	0x0000
        /*0012*/ 	.short	0x0000
        /*0014*/ 	.byte	0x00, 0xf0, 0xc1, 0x07


	//----- nvinfo : EIATTR_SPARSE_MMA_MASK
	.align		4
.L_2257:
        /*0018*/ 	.byte	0x03, 0x50
        /*001a*/ 	.short	0x0000


	//----- nvinfo : EIATTR_MAXREG_COUNT
	.align		4
        /*001c*/ 	.byte	0x03, 0x1b
        /*001e*/ 	.short	0x00ff


	//----- nvinfo : EIATTR_NUM_BARRIERS
	.align		4
        /*0020*/ 	.byte	0x02, 0x4c
        /*0022*/ 	.byte	0x01
	.zero		1


	//----- nvinfo : EIATTR_MERCURY_ISA_VERSION
	.align		4
        /*0024*/ 	.byte	0x03, 0x5f
        /*0026*/ 	.short	0x0101


	//----- nvinfo : EIATTR_COOP_GROUP_MASK_REGIDS
	.align		4
        /*0028*/ 	.byte	0x04, 0x29
        /*002a*/ 	.short	(.L_2259 - .L_2258)


	//   ....[0]....
.L_2258:
        /*002c*/ 	.word	0xffffffff


	//   ....[1]....
        /*0030*/ 	.word	0xffffffff


	//   ....[2]....
        /*0034*/ 	.word	0xffffffff


	//   ....[3]....
        /*0038*/ 	.word	0xffffffff


	//   ....[4]....
        /*003c*/ 	.word	0xffffffff


	//   ....[5]....
        /*0040*/ 	.word	0xffffffff


	//   ....[6]....
        /*0044*/ 	.word	0xffffffff


	//   ....[7]....
        /*0048*/ 	.word	0xffffffff


	//   ....[8]....
        /*004c*/ 	.word	0xffffffff


	//   ....[9]....
        /*0050*/ 	.word	0xffffffff


	//   ....[10]....
        /*0054*/ 	.word	0xffffffff


	//   ....[11]....
        /*0058*/ 	.word	0xffffffff


	//   ....[12]....
        /*005c*/ 	.word	0xffffffff


	//   ....[13]....
        /*0060*/ 	.word	0xffffffff


	//   ....[14]....
        /*0064*/ 	.word	0xffffffff


	//   ....[15]....
        /*0068*/ 	.word	0xffffffff


	//   ....[16]....
        /*006c*/ 	.word	0xffffffff


	//   ....[17]....
        /*0070*/ 	.word	0xffffffff


	//   ....[18]....
        /*0074*/ 	.word	0xffffffff


	//   ....[19]....
        /*0078*/ 	.word	0xffffffff


	//   ....[20]....
        /*007c*/ 	.word	0xffffffff


	//   ....[21]....
        /*0080*/ 	.word	0xffffffff


	//   ....[22]....
        /*0084*/ 	.word	0xffffffff


	//   ....[23]....
        /*0088*/ 	.word	0xffffffff


	//   ....[24]....
        /*008c*/ 	.word	0xffffffff


	//   ....[25]....
        /*0090*/ 	.word	0xffffffff


	//   ....[26]....
        /*0094*/ 	.word	0xffffffff


	//   ....[27]....
        /*0098*/ 	.word	0xffffffff


	//   ....[28]....
        /*009c*/ 	.word	0xffffffff


	//   ....[29]....
        /*00a0*/ 	.word	0xffffffff


	//   ....[30]....
        /*00a4*/ 	.word	0xffffffff


	//   ....[31]....
        /*00a8*/ 	.word	0xffffffff


	//   ....[32]....
        /*00ac*/ 	.word	0xffffffff


	//   ....[33]....
        /*00b0*/ 	.word	0xffffffff


	//   ....[34]....
        /*00b4*/ 	.word	0xffffffff


	//   ....[35]....
        /*00b8*/ 	.word	0xffffffff


	//   ....[36]....
        /*00bc*/ 	.word	0xffffffff


	//   ....[37]....
        /*00c0*/ 	.word	0xffffffff


	//   ....[38]....
        /*00c4*/ 	.word	0xffffffff


	//   ....[39]....
        /*00c8*/ 	.word	0xffffffff


	//   ....[40]....
        /*00cc*/ 	.word	0xffffffff


	//   ....[41]....
        /*00d0*/ 	.word	0xffffffff


	//   ....[42]....
        /*00d4*/ 	.word	0xffffffff


	//   ....[43]....
        /*00d8*/ 	.word	0xffffffff


	//   ....[44]....
        /*00dc*/ 	.word	0xffffffff


	//   ....[45]....
        /*00e0*/ 	.word	0xffffffff


	//   ....[46]....
        /*00e4*/ 	.word	0xffffffff


	//   ....[47]....
        /*00e8*/ 	.word	0xffffffff


	//   ....[48]....
        /*00ec*/ 	.word	0xffffffff


	//   ....[49]....
        /*00f0*/ 	.word	0xffffffff


	//   ....[50]....
        /*00f4*/ 	.word	0xffffffff


	//   ....[51]....
        /*00f8*/ 	.word	0xffffffff


	//   ....[52]....
        /*00fc*/ 	.word	0xffffffff


	//   ....[53]....
        /*0100*/ 	.word	0xffffffff


	//   ....[54]....
        /*0104*/ 	.word	0xffffffff


	//   ....[55]....
        /*0108*/ 	.word	0xffffffff


	//   ....[56]....
        /*010c*/ 	.word	0xffffffff


	//   ....[57]....
        /*0110*/ 	.word	0xffffffff


	//----- nvinfo : EIATTR_COOP_GROUP_INSTR_OFFSETS
	.align		4
.L_2259:
        /*0114*/ 	.byte	0x04, 0x28
        /*0116*/ 	.short	(.L_2261 - .L_2260)


	//   ....[0]....
.L_2260:
        /*0118*/ 	.word	0x00001080


	//   ....[1]....
        /*011c*/ 	.word	0x000015b0


	//   ....[2]....
        /*0120*/ 	.word	0x00001b30


	//   ....[3]....
        /*0124*/ 	.word	0x000047e0


	//   ....[4]....
        /*0128*/ 	.word	0x00004f50


	//   ....[5]....
        /*012c*/ 	.word	0x00005b10


	//   ....[6]....
        /*0130*/ 	.word	0x000065c0


	//   ....[7]....
        /*0134*/ 	.word	0x00007ba0


	//   ....[8]....
        /*0138*/ 	.word	0x00007be0


	//   ....[9]....
        /*013c*/ 	.word	0x00007cb0


	//   ....[10]....
        /*0140*/ 	.word	0x00007d70


	//   ....[11]....
        /*0144*/ 	.word	0x00007db0


	//   ....[12]....
        /*0148*/ 	.word	0x00007dc0


	//   ....[13]....
        /*014c*/ 	.word	0x00007dd0


	//   ....[14]....
        /*0150*/ 	.word	0x00007e00


	//   ....[15]....
        /*0154*/ 	.word	0x00007e30


	//   ....[16]....
        /*0158*/ 	.word	0x00007e50


	//   ....[17]....
        /*015c*/ 	.word	0x00007e70


	//   ....[18]....
        /*0160*/ 	.word	0x00007ea0


	//   ....[19]....
        /*0164*/ 	.word	0x00007ed0


	//   ....[20]....
        /*0168*/ 	.word	0x00007ef0


	//   ....[21]....
        /*016c*/ 	.word	0x00007f10


	//   ....[22]....
        /*0170*/ 	.word	0x00007f50


	//   ....[23]....
        /*0174*/ 	.word	0x00007f90


	//   ....[24]....
        /*0178*/ 	.word	0x00007fc0


	//   ....[25]....
        /*017c*/ 	.word	0x00007fd0


	//   ....[26]....
        /*0180*/ 	.word	0x00008020


	//   ....[27]....
        /*0184*/ 	.word	0x00008050


	//   ....[28]....
        /*0188*/ 	.word	0x00008080


	//   ....[29]....
        /*018c*/ 	.word	0x00008090


	//   ....[30]....
        /*0190*/ 	.word	0x000080d0


	//   ....[31]....
        /*0194*/ 	.word	0x00008110


	//   ....[32]....
        /*0198*/ 	.word	0x00008150


	//   ....[33]....
        /*019c*/ 	.word	0x00008180


	//   ....[34]....
        /*01a0*/ 	.word	0x000081b0


	//   ....[35]....
        /*01a4*/ 	.word	0x00008480


	//   ....[36]....
        /*01a8*/ 	.word	0x00008680


	//   ....[37]....
        /*01ac*/ 	.word	0x000088a0


	//   ....[38]....
        /*01b0*/ 	.word	0x00008a70


	//   ....[39]....
        /*01b4*/ 	.word	0x00008ab0


	//   ....[40]....
        /*01b8*/ 	.word	0x00008c50


	//   ....[41]....
        /*01bc*/ 	.word	0x00008c90


	//   ....[42]....
        /*01c0*/ 	.word	0x00008e60


	//   ....[43]....
        /*01c4*/ 	.word	0x00008ed0


	//   ....[44]....
        /*01c8*/ 	.word	0x00008ef0


	//   ....[45]....
        /*01cc*/ 	.word	0x000095e0


	//   ....[46]....
        /*01d0*/ 	.word	0x00009e60


	//   ....[47]....
        /*01d4*/ 	.word	0x0000a9b0


	//   ....[48]....
        /*01d8*/ 	.word	0x0000afa0


	//   ....[49]....
        /*01dc*/ 	.word	0x0000aff0


	//   ....[50]....
        /*01e0*/ 	.word	0x0000b040


	//   ....[51]....
        /*01e4*/ 	.word	0x0000b070


	//   ....[52]....
        /*01e8*/ 	.word	0x0000b090


	//   ....[53]....
        /*01ec*/ 	.word	0x0000b170


	//   ....[54]....
        /*01f0*/ 	.word	0x0000b1b0


	//   ....[55]....
        /*01f4*/ 	.word	0x0000b200


	//   ....[56]....
        /*01f8*/ 	.word	0x0000b230


	//   ....[57]....
        /*01fc*/ 	.word	0x0000b250


	//----- nvinfo : EIATTR_EXIT_INSTR_OFFSETS
	.align		4
.L_2261:
        /*0200*/ 	.byte	0x04, 0x1c
        /*0202*/ 	.short	(.L_2263 - .L_2262)


	//   ....[0]....
.L_2262:
        /*0204*/ 	.word	0x0000b320


	//   ....[1]....
        /*0208*/ 	.word	0x0000b920


	//----- nvinfo : EIATTR_MAX_THREADS
	.align		4
.L_2263:
        /*020c*/ 	.byte	0x04, 0x05
        /*020e*/ 	.short	(.L_2265 - .L_2264)
.L_2264:
        /*0210*/ 	.word	0x00000020
        /*0214*/ 	.word	0x00000001
        /*0218*/ 	.word	0x00000001


	//----- nvinfo : EIATTR_CRS_STACK_SIZE
	.align		4
.L_2265:
        /*021c*/ 	.byte	0x04, 0x1e
        /*021e*/ 	.short	(.L_2267 - .L_2266)
.L_2266:
        /*0220*/ 	.word	0x00000000


	//----- nvinfo : EIATTR_CBANK_PARAM_SIZE
	.align		4
.L_2267:
        /*0224*/ 	.byte	0x03, 0x19
        /*0226*/ 	.short	0x01f0


	//----- nvinfo : EIATTR_PARAM_CBANK
	.align		4
        /*0228*/ 	.byte	0x04, 0x0a
        /*022a*/ 	.short	(.L_2269 - .L_2268)
	.align		4
.L_2268:
        /*022c*/ 	.word	index@(.nv.constant0._Z25selective_scan_bwd_kernelI32Selective_Scan_bwd_kernel_traitsILi32ELi16ELb0ELb0ELb0ELb1ELb1EN3c104HalfEfEEv12SSMParamsBwd)
        /*0230*/ 	.short	0x0210
        /*0232*/ 	.short	0x01f0


	//----- nvinfo : EIATTR_SW_WAR
	.align		4
.L_2269:
        /*0234*/ 	.byte	0x04, 0x36
        /*0236*/ 	.short	(.L_2271 - .L_2270)
.L_2270:
        /*0238*/ 	.word	0x00000008
.L_2271:


//--------------------- .nv.info._Z25selective_scan_bwd_kernelI32Selective_Scan_bwd_kernel_traitsILi32ELi16ELb0ELb0ELb1ELb0ELb0EN3c104HalfEfEEv12SSMParamsBwd --------------------------
	.section	.nv.info._Z25selective_scan_bwd_kernelI32Selective_Scan_bwd_kernel_traitsILi32ELi16ELb0ELb0ELb1ELb0ELb0EN3c104HalfEfEEv12SSMParamsBwd,"",@"SHT_CUDA_INFO"
	.sectionflags	@""
	.align	4


	//----- nvinfo : EIATTR_CUDA_API_VERSION
	.align		4
        /*0000*/ 	.byte	0x04, 0x37
        /*0002*/ 	.short	(.L_2273 - .L_2272)
.L_2272:
        /*0004*/ 	.word	0x00000082


	//----- nvinfo : EIATTR_KPARAM_INFO
	.align		4
.L_2273:
        /*0008*/ 	.byte	0x04, 0x17
        /*000a*/ 	.short	(.L_2275 - .L_2274)
.L_2274:
        /*000c*/ 	.word	0x00000000
        /*0010*/ 	.short	0x0000
        /*0012*/ 	.short	0x0000
        /*0014*/ 	.byte	0x00, 0xf0, 0xc1, 0x07


	//----- nvinfo : EIATTR_SPARSE_MMA_MASK
	.align		4
.L_2275:
        /*0018*/ 	.byte	0x03, 0x50
        /*001a*/ 	.short	0x0000


	//----- nvinfo : EIATTR_MAXREG_COUNT
	.align		4
        /*001c*/ 	.byte	0x03, 0x1b
        /*001e*/ 	.short	0x00ff


	//----- nvinfo : EIATTR_NUM_BARRIERS
	.align		4
        /*0020*/ 	.byte	0x02, 0x4c
        /*0022*/ 	.byte	0x01
	.zero		1


	//----- nvinfo : EIATTR_MERCURY_ISA_VERSION
	.align		4
        /*0024*/ 	.byte	0x03, 0x5f
        /*0026*/ 	.short	0x0101


	//----- nvinfo : EIATTR_INT_WARP_WIDE_INSTR_OFFSETS
	.align		4
        /*0028*/ 	.byte	0x04, 0x31
        /*002a*/ 	.short	(.L_2277 - .L_2276)


	//   ....[0]....
.L_2276:
        /*002c*/ 	.word	0x00004050


	//   ....[1]....
        /*0030*/ 	.word	0x00004520


	//----- nvinfo : EIATTR_COOP_GROUP_MASK_REGIDS
	.align		4
.L_2277:
        /*0034*/ 	.byte	0x04, 0x29
        /*0036*/ 	.short	(.L_2279 - .L_2278)


	//   ....[0]....
.L_2278:
        /*0038*/ 	.word	0xffffffff


	//   ....[1]....
        /*003c*/ 	.word	0xffffffff


	//   ....[2]....
        /*0040*/ 	.word	0xffffffff


	//   ....[3]....
        /*0044*/ 	.word	0xffffffff


	//   ....[4]....
        /*0048*/ 	.word	0xffffffff


	//   ....[5]....
        /*004c*/ 	.word	0xffffffff


	//   ....[6]....
        /*0050*/ 	.word	0xffffffff


	//   ....[7]....
        /*0054*/ 	.word	0xffffffff


	//   ....[8]....
        /*0058*/ 	.word	0xffffffff


	//   ....[9]....
        /*005c*/ 	.word	0xffffffff


	//   ....[10]....
        /*0060*/ 	.word	0xffffffff


	//   ....[11]....
        /*0064*/ 	.word	0xffffffff


	//   ....[12]....
        /*0068*/ 	.word	0xffffffff


	//   ....[13]....
        /*006c*/ 	.word	0xffffffff


	//   ....[14]....
        /*0070*/ 	.word	0xffffffff


	//   ....[15]....
        /*0074*/ 	.word	0xffffffff


	//   ....[16]....
        /*0078*/ 	.word	0xffffffff


	//   ....[17]....
        /*007c*/ 	.word	0xffffffff


	//   ....[18]....
        /*0080*/ 	.word	0xffffffff


	//   ....[19]....
        /*0084*/ 	.word	0xffffffff


	//   ....[20]....
        /*0088*/ 	.word	0xffffffff


	//   ....[21]....
        /*008c*/ 	.word	0xffffffff


	//   ....[22]....
        /*0090*/ 	.word	0xffffffff


	//   ....[23]....
        /*0094*/ 	.word	0xffffffff


	//   ....[24]....
        /*0098*/ 	.word	0xffffffff


	//   ....[25]....
        /*009c*/ 	.word	0xffffffff


	//   ....[26]....
        /*00a0*/ 	.word	0xffffffff


	//   ....[27]....
        /*00a4*/ 	.word	0xffffffff


	//   ....[28]....
        /*00a8*/ 	.word	0xffffffff


	//   ....[29]....
        /*00ac*/ 	.word	0xffffffff


	//   ....[30]....
        /*00b0*/ 	.word	0xffffffff


	//   ....[31]....
        /*00b4*/ 	.word	0xffffffff


	//   ....[32]....
        /*00b8*/ 	.word	0xffffffff


	//   ....[33]....
        /*00bc*/ 	.word	0xffffffff


	//   ....[34]....
        /*00c0*/ 	.word	0xffffffff


	//   ....[35]....
        /*00c4*/ 	.word	0xffffffff


	//   ....[36]....
        /*00c8*/ 	.word	0xffffffff


	//   ....[37]....
        /*00cc*/ 	.word	0xffffffff


	//   ....[38]....
        /*00d0*/ 	.word	0xffffffff


	//   ....[39]....
        /*00d4*/ 	.word	0xffffffff


	//   ....[40]....
        /*00d8*/ 	.word	0xffffffff


	//   ....[41]....
        /*00dc*/ 	.word	0xffffffff


	//   ....[42]....
        /*00e0*/ 	.word	0xffffffff


	//   ....[43]....
        /*00e4*/ 	.word	0xffffffff


	//   ....[44]....
        /*00e8*/ 	.word	0xffffffff


	//   ....[45]....
        /*00ec*/ 	.word	0xffffffff


	//   ....[46]....
        /*00f0*/ 	.word	0xffffffff


	//   ....[47]....
        /*00f4*/ 	.word	0xffffffff


	//   ....[48]....
        /*00f8*/ 	.word	0xffffffff


	//   ....[49]....
        /*00fc*/ 	.word	0xffffffff


	//   ....[50]....
        /*0100*/ 	.word	0xffffffff


	//   ....[51]....
        /*0104*/ 	.word	0xffffffff


	//   ....[52]....
        /*0108*/ 	.word	0xffffffff


	//   ....[53]....
        /*010c*/ 	.word	0xffffffff


	//----- nvinfo : EIATTR_COOP_GROUP_INSTR_OFFSETS
	.align		4
.L_2279:
        /*0110*/ 	.byte	0x04, 0x28
        /*0112*/ 	.short	(.L_2281 - .L_2280)


	//   ....[0]....
.L_2280:
        /*0114*/ 	.word	0x00001340


	//   ....[1]....
        /*0118*/ 	.word	0x00001980


	//   ....[2]....
        /*011c*/ 	.word	0x00001f70


	//   ....[3]....
        /*0120*/ 	.word	0x00003020


	//   ....[4]....
        /*0124*/ 	.word	0x000037c0


	//   ....[5]....
        /*0128*/ 	.word	0x00003800


	//   ....[6]....
        /*012c*/ 	.word	0x00003990


	//   ....[7]....
        /*0130*/ 	.word	0x000039d0


	//   ....[8]....
        /*0134*/ 	.word	0x00003b40


	//   ....[9]....
        /*0138*/ 	.word	0x00003b70


	//   ....[10]....
        /*013c*/ 	.word	0x00003bb0


	//   ....[11]....
        /*0140*/ 	.word	0x00003bf0


	//   ....[12]....
        /*0144*/ 	.word	0x00003d30


	//   ....[13]....
        /*0148*/ 	.word	0x00003d60


	//   ....[14]....
        /*014c*/ 	.word	0x00003e90


	//   ....[15]....
        /*0150*/ 	.word	0x00003ea0


	//   ....[16]....
        /*0154*/ 	.word	0x00003eb0


	//   ....[17]....
        /*0158*/ 	.word	0x00003ec0


	//   ....[18]....
        /*015c*/ 	.word	0x00003ed0


	//   ....[19]....
        /*0160*/ 	.word	0x00003f00


	//   ....[20]....
        /*0164*/ 	.word	0x00003f10


	//   ....[21]....
        /*0168*/ 	.word	0x00004020


	//   ....[22]....
        /*016c*/ 	.word	0x00004060


	//   ....[23]....
        /*0170*/ 	.word	0x000041a0


	//   ....[24]....
        /*0174*/ 	.word	0x000041c0


	//   ....[25]....
        /*0178*/ 	.word	0x00004220


	//   ....[26]....
        /*017c*/ 	.word	0x00004260


	//   ....[27]....
        /*0180*/ 	.word	0x000043e0


	//   ....[28]....
        /*0184*/ 	.word	0x00004420


	//   ....[29]....
        /*0188*/ 	.word	0x00004460


	//   ....[30]....
        /*018c*/ 	.word	0x000044a0


	//   ....[31]....
        /*0190*/ 	.word	0x000044e0


	//   ....[32]....
        /*0194*/ 	.word	0x00005710


	//   ....[33]....
        /*0198*/ 	.word	0x00005750


	//   ....[34]....
        /*019c*/ 	.word	0x000058c0


	//   ....[35]....
        /*01a0*/ 	.word	0x000058e0


	//   ....[36]....
        /*01a4*/ 	.word	0x00005920


	//   ....[37]....
        /*01a8*/ 	.word	0x00005960


	//   ....[38]....
        /*01ac*/ 	.word	0x00005a90


	//   ....[39]....
        /*01b0*/ 	.word	0x00005ad0


	//   ....[40]....
        /*01b4*/ 	.word	0x00005c60


	//   ....[41]....
        /*01b8*/ 	.word	0x00005c90


	//   ....[42]....
        /*01bc*/ 	.word	0x00006210


	//   ....[43]....
        /*01c0*/ 	.word	0x00006ac0


	//   ....[44]....
        /*01c4*/ 	.word	0x000070c0


	//   ....[45]....
        /*01c8*/ 	.word	0x00007110


	//   ....[46]....
        /*01cc*/ 	.word	0x00007160


	//   ....[47]....
        /*01d0*/ 	.word	0x00007190


	//   ....[48]....
        /*01d4*/ 	.word	0x000071b0


	//   ....[49]....
        /*01d8*/ 	.word	0x00007290


	//   ....[50]....
        /*01dc*/ 	.word	0x000072d0


	//   ....[51]....
        /*01e0*/ 	.word	0x00007320


	//   ....[52]....
        /*01e4*/ 	.word	0x00007350


	//   ....[53]....
        /*01e8*/ 	.word	0x00007370


	//----- nvinfo : EIATTR_EXIT_INSTR_OFFSETS
	.align		4
.L_2281:
        /*01ec*/ 	.byte	0x04, 0x1c
        /*01ee*/ 	.short	(.L_2283 - .L_2282)


	//   ....[0]....
.L_2282:
        /*01f0*/ 	.word	0x00007440


	//   ....[1]....
        /*01f4*/ 	.word	0x00007760


	//----- nvinfo : EIATTR_MAX_THREADS
	.align		4
.L_2283:
        /*01f8*/ 	.byte	0x04, 0x05
        /*01fa*/ 	.short	(.L_2285 - .L_2284)
.L_2284:
        /*01fc*/ 	.word	0x00000020
        /*0200*/ 	.word	0x00000001
        /*0204*/ 	.word	0x00000001


	//----- nvinfo : EIATTR_CRS_STACK_SIZE
	.align		4
.L_2285:
        /*0208*/ 	.byte	0x04, 0x1e
        /*020a*/ 	.short	(.L_2287 - .L_2286)
.L_2286:
        /*020c*/ 	.word	0x00000000


	//----- nvinfo : EIATTR_CBANK_PARAM_SIZE
	.align		4
.L_2287:
        /*0210*/ 	.byte	0x03, 0x19
        /*0212*/ 	.short	0x01f0


	//----- nvinfo : EIATTR_PARAM_CBANK
	.align		4
        /*0214*/ 	.byte	0x04, 0x0a
        /*0216*/ 	.short	(.L_2289 - .L_2288)
	.align		4
.L_2288:
        /*0218*/ 	.word	index@(.nv.constant0._Z25selective_scan_bwd_kernelI32Selective_Scan_bwd_kernel_traitsILi32ELi16ELb0ELb0ELb1ELb0ELb0EN3c104HalfEfEEv12SSMParamsBwd)
        /*021c*/ 	.short	0x0210
        /*021e*/ 	.short	0x01f0


	//----- nvinfo : EIATTR_SW_WAR
	.align		4
.L_2289:
        /*0220*/ 	.byte	0x04, 0x36
        /*0222*/ 	.short	(.L_2291 - .L_2290)
.L_2290:
        /*0224*/ 	.word	0x00000008
.L_2291:


//--------------------- .nv.info._Z25selective_scan_bwd_kernelI32Selective_Scan_bwd_kernel_traitsILi32ELi16ELb0ELb0ELb1ELb0ELb1EN3c104HalfEfEEv12SSMParamsBwd --------------------------
	.section	.nv.info._Z25selective_scan_bwd_kernelI32Selective_Scan_bwd_kernel_traitsILi32ELi16ELb0ELb0ELb1ELb0ELb1EN3c104HalfEfEEv12SSMParamsBwd,"",@"SHT_CUDA_INFO"
	.sectionflags	@""
	.align	4


	//----- nvinfo : EIATTR_CUDA_API_VERSION
	.align		4
        /*0000*/ 	.byte	0x04, 0x37
        /*0002*/ 	.short	(.L_2293 - .L_2292)
.L_2292:
        /*0004*/ 	.word	0x00000082


	//----- nvinfo : EIATTR_KPARAM_INFO
	.align		4
.L_2293:
        /*0008*/ 	.byte	0x04, 0x17
        /*000a*/ 	.short	(.L_2295 - .L_2294)
.L_2294:
        /*000c*/ 	.word	0x00000000
        /*0010*/ 	.short	0x0000
        /*0012*/ 	.short	0x0000
        /*0014*/ 	.byte	0x00, 0xf0, 0xc1, 0x07


	//----- nvinfo : EIATTR_SPARSE_MMA_MASK
	.align		4
.L_2295:
        /*0018*/ 	.byte	0x03, 0x50
        /*001a*/ 	.short	0x0000


	//----- nvinfo : EIATTR_MAXREG_COUNT
	.align		4
        /*001c*/ 	.byte	0x03, 0x1b
        /*001e*/ 	.short	0x00ff


	//----- nvinfo : EIATTR_NUM_BARRIERS
	.align		4
        /*0020*/ 	.byte	0x02, 0x4c
        /*0022*/ 	.byte	0x01
	.zero		1


	//----- nvinfo : EIATTR_MERCURY_ISA_VERSION
	.align		4
        /*0024*/ 	.byte	0x03, 0x5f
        /*0026*/ 	.short	0x0101


	//----- nvinfo : EIATTR_INT_WARP_WIDE_INSTR_OFFSETS
	.align		4
        /*0028*/ 	.byte	0x04, 0x31
        /*002a*/ 	.short	(.L_2297 - .L_2296)


	//   ....[0]....
.L_2296:
        /*002c*/ 	.word	0x000061e0


	//   ....[1]....
        /*0030*/ 	.word	0x00006340


	//----- nvinfo : EIATTR_COOP_GROUP_MASK_REGIDS
	.align		4
.L_2297:
        /*0034*/ 	.byte	0x04, 0x29
        /*0036*/ 	.short	(.L_2299 - .L_2298)


	//   ....[0]....
.L_2298:
        /*0038*/ 	.word	0xffffffff


	//   ....[1]....
        /*003c*/ 	.word	0xffffffff


	//   ....[2]....
        /*0040*/ 	.word	0xffffffff


	//   ....[3]....
        /*0044*/ 	.word	0xffffffff


	//   ....[4]....
        /*0048*/ 	.word	0xffffffff


	//   ....[5]....
        /*004c*/ 	.word	0xffffffff


	//   ....[6]....
        /*0050*/ 	.word	0xffffffff


	//   ....[7]....
        /*0054*/ 	.word	0xffffffff


	//   ....[8]....
        /*0058*/ 	.word	0xffffffff


	//   ....[9]....
        /*005c*/ 	.word	0xffffffff


	//   ....[10]....
        /*0060*/ 	.word	0xffffffff


	//   ....[11]....
        /*0064*/ 	.word	0xffffffff


	//   ....[12]....
        /*0068*/ 	.word	0xffffffff


	//   ....[13]....
        /*006c*/ 	.word	0xffffffff


	//   ....[14]....
        /*0070*/ 	.word	0xffffffff


	//   ....[15]....
        /*0074*/ 	.word	0xffffffff


	//   ....[16]....
        /*0078*/ 	.word	0xffffffff


	//   ....[17]....
        /*007c*/ 	.word	0xffffffff


	//   ....[18]....
        /*0080*/ 	.word	0xffffffff


	//   ....[19]....
        /*0084*/ 	.word	0xffffffff


	//   ....[20]....
        /*0088*/ 	.word	0xffffffff


	//   ....[21]....
        /*008c*/ 	.word	0xffffffff


	//   ....[22]....
        /*0090*/ 	.word	0xffffffff


	//   ....[23]....
        /*0094*/ 	.word	0xffffffff


	//   ....[24]....
        /*0098*/ 	.word	0xffffffff


	//   ....[25]....
        /*009c*/ 	.word	0xffffffff


	//   ....[26]....
        /*00a0*/ 	.word	0xffffffff


	//   ....[27]....
        /*00a4*/ 	.word	0xffffffff


	//   ....[28]....
        /*00a8*/ 	.word	0xffffffff


	//   ....[29]....
        /*00ac*/ 	.word	0xffffffff


	//   ....[30]....
        /*00b0*/ 	.word	0xffffffff


	//   ....[31]....
        /*00b4*/ 	.word	0xffffffff


	//   ....[32]....
        /*00b8*/ 	.word	0xffffffff


	//   ....[33]....
        /*00bc*/ 	.word	0xffffffff


	//   ....[34]....
        /*00c0*/ 	.word	0xffffffff


	//   ....[35]....
        /*00c4*/ 	.word	0xffffffff


	//   ....[36]....
        /*00c8*/ 	.word	0xffffffff


	//   ....[37]....
        /*00cc*/ 	.word	0xffffffff


	//   ....[38]....
        /*00d0*/ 	.word	0xffffffff


	//   ....[39]....
        /*00d4*/ 	.word	0xffffffff


	//   ....[40]....
        /*00d8*/ 	.word	0xffffffff


	//   ....[41]....
        /*00dc*/ 	.word	0xffffffff


	//   ....[42]....
        /*00e0*/ 	.word	0xffffffff


	//   ....[43]....
        /*00e4*/ 	.word	0xffffffff


	//   ....[44]....
        /*00e8*/ 	.word	0xffffffff


	//   ....[45]....
        /*00ec*/ 	.word	0xffffffff


	//   ....[46]....
        /*00f0*/ 	.word	0xffffffff


	//   ....[47]....
        /*00f4*/ 	.word	0xffffffff


	//   ....[48]....
        /*00f8*/ 	.word	0xffffffff


	//   ....[49]....
        /*00fc*/ 	.word	0xffffffff


	//   ....[50]....
        /*0100*/ 	.word	0xffffffff


	//   ....[51]....
        /*0104*/ 	.word	0xffffffff


	//   ....[52]....
        /*0108*/ 	.word	0xffffffff


	//   ....[53]....
        /*010c*/ 	.word	0xffffffff


	//   ....[54]....
        /*0110*/ 	.word	0xffffffff


	//   ....[55]....
        /*0114*/ 	.word	0xffffffff


	//   ....[56]....
        /*0118*/ 	.word	0xffffffff


	//   ....[57]....
        /*011c*/ 	.word	0xffffffff


	//----- nvinfo : EIATTR_COOP_GROUP_INSTR_OFFSETS
	.align		4
.L_2299:
        /*0120*/ 	.byte	0x04, 0x28
        /*0122*/ 	.short	(.L_2301 - .L_2300)


	//   ....[0]....
.L_2300:
        /*0124*/ 	.word	0x00001340


	//   ....[1]....
        /*0128*/ 	.word	0x00001910


	//   ....[2]....
        /*012c*/ 	.word	0x000020a0


	//   ....[3]....
        /*0130*/ 	.word	0x00002620


	//   ....[4]....
        /*0134*/ 	.word	0x00002e00


	//   ....[5]....
        /*0138*/ 	.word	0x00003960


	//   ....[6]....
        /*013c*/ 	.word	0x00004650


	//   ....[7]....
        /*0140*/ 	.word	0x00005910


	//   ....[8]....
        /*0144*/ 	.word	0x000060f0


	//   ....[9]....
        /*0148*/ 	.word	0x00006130


	//   ....[10]....
        /*014c*/ 	.word	0x000062a0


	//   ....[11]....
        /*0150*/ 	.word	0x000062e0


	//   ....[12]....
        /*0154*/ 	.word	0x00006390


	//   ....[13]....
        /*0158*/ 	.word	0x000063b0


	//   ....[14]....
        /*015c*/ 	.word	0x000063f0


	//   ....[15]....
        /*0160*/ 	.word	0x00006580


	//   ....[16]....
        /*0164*/ 	.word	0x000066f0


	//   ....[17]....
        /*0168*/ 	.word	0x00006770


	//   ....[18]....
        /*016c*/ 	.word	0x00006780


	//   ....[19]....
        /*0170*/ 	.word	0x000067b0


	//   ....[20]....
        /*0174*/ 	.word	0x000067f0


	//   ....[21]....
        /*0178*/ 	.word	0x00006800


	//   ....[22]....
        /*017c*/ 	.word	0x00006840


	//   ....[23]....
        /*0180*/ 	.word	0x00006850


	//   ....[24]....
        /*0184*/ 	.word	0x00006860


	//   ....[25]....
        /*0188*/ 	.word	0x000068a0


	//   ....[26]....
        /*018c*/ 	.word	0x000068b0


	//   ....[27]....
        /*0190*/ 	.word	0x00006950


	//   ....[28]....
        /*0194*/ 	.word	0x00006980


	//   ....[29]....
        /*0198*/ 	.word	0x00006ad0


	//   ....[30]....
        /*019c*/ 	.word	0x00006b10


	//   ....[31]....
        /*01a0*/ 	.word	0x00006c00


	//   ....[32]....
        /*01a4*/ 	.word	0x00006c40


	//   ....[33]....
        /*01a8*/ 	.word	0x00006c80


	//   ....[34]....
        /*01ac*/ 	.word	0x00006cc0


	//   ....[35]....
        /*01b0*/ 	.word	0x00006d00


	//   ....[36]....
        /*01b4*/ 	.word	0x00007fd0


	//   ....[37]....
        /*01b8*/ 	.word	0x00008010


	//   ....[38]....
        /*01bc*/ 	.word	0x000081a0


	//   ....[39]....
        /*01c0*/ 	.word	0x000081e0


	//   ....[40]....
        /*01c4*/ 	.word	0x000082b0


	//   ....[41]....
        /*01c8*/ 	.word	0x000082f0


	//   ....[42]....
        /*01cc*/ 	.word	0x00008430


	//   ....[43]....
        /*01d0*/ 	.word	0x00008470


	//   ....[44]....
        /*01d4*/ 	.word	0x00008530


	//   ....[45]....
        /*01d8*/ 	.word	0x00008560


	//   ....[46]....
        /*01dc*/ 	.word	0x00008a50


	//   ....[47]....
        /*01e0*/ 	.word	0x000092a0


	//   ....[48]....
        /*01e4*/ 	.word	0x000098c0


	//   ....[49]....
        /*01e8*/ 	.word	0x00009910


	//   ....[50]....
        /*01ec*/ 	.word	0x00009960


	//   ....[51]....
        /*01f0*/ 	.word	0x00009990


	//   ....[52]....
        /*01f4*/ 	.word	0x000099b0


	//   ....[53]....
        /*01f8*/ 	.word	0x00009a90


	//   ....[54]....
        /*01fc*/ 	.word	0x00009ad0


	//   ....[55]....
        /*0200*/ 	.word	0x00009b20


	//   ....[56]....
        /*0204*/ 	.word	0x00009b50


	//   ....[57]....
        /*0208*/ 	.word	0x00009b70


	//----- nvinfo : EIATTR_EXIT_INSTR_OFFSETS
	.align		4
.L_2301:
        /*020c*/ 	.byte	0x04, 0x1c
        /*020e*/ 	.short	(.L_2303 - .L_2302)


	//   ....[0]....
.L_2302:
        /*0210*/ 	.word	0x00009c40


	//   ....[1]....
        /*0214*/ 	.word	0x00009f30


	//----- nvinfo : EIATTR_MAX_THREADS
	.align		4
.L_2303:
        /*0218*/ 	.byte	0x04, 0x05
        /*021a*/ 	.short	(.L_2305 - .L_2304)
.L_2304:
        /*021c*/ 	.word	0x00000020
        /*0220*/ 	.word	0x00000001
        /*0224*/ 	.word	0x00000001


	//----- nvinfo : EIATTR_CRS_STACK_SIZE
	.align		4
.L_2305:
        /*0228*/ 	.byte	0x04, 0x1e
        /*022a*/ 	.short	(.L_2307 - .L_2306)
.L_2306:
        /*022c*/ 	.word	0x00000000


	//----- nvinfo : EIATTR_CBANK_PARAM_SIZE
	.align		4
.L_2307:
        /*0230*/ 	.byte	0x03, 0x19
        /*0232*/ 	.short	0x01f0


	//----- nvinfo : EIATTR_PARAM_CBANK
	.align		4
        /*0234*/ 	.byte	0x04, 0x0a
        /*0236*/ 	.short	(.L_2309 - .L_2308)
	.align		4
.L_2308:
        /*0238*/ 	.word	index@(.nv.constant0._Z25selective_scan_bwd_kernelI32Selective_Scan_bwd_kernel_traitsILi32ELi16ELb0ELb0ELb1ELb0ELb1EN3c104HalfEfEEv12SSMParamsBwd)
        /*023c*/ 	.short	0x0210
        /*023e*/ 	.short	0x01f0


	//----- nvinfo : EIATTR_SW_WAR
	.align		4
.L_2309:
        /*0240*/ 	.byte	0x04, 0x36
        /*0242*/ 	.short	(.L_2311 - .L_2310)
.L_2310:
        /*0244*/ 	.word	0x00000008
.L_2311:


//--------------------- .nv.info._Z25selective_scan_bwd_kernelI32Selective_Scan_bwd_kernel_traitsILi32ELi16ELb0ELb0ELb1ELb1ELb0EN3c104HalfEfEEv12SSMParamsBwd --------------------------
	.section	.nv.info._Z25selective_scan_bwd_kernelI32Selective_Scan_bwd_kernel_traitsILi32ELi16ELb0ELb0ELb1ELb1ELb0EN3c104HalfEfEEv12SSMParamsBwd,"",@"SHT_CUDA_INFO"
	.sectionflags	@""
	.align	4


	//----- nvinfo : EIATTR_CUDA_API_VERSION
	.align		4
        /*0000*/ 	.byte	0x04, 0x37
        /*0002*/ 	.short	(.L_2313 - .L_2312)
.L_2312:
        /*0004*/ 	.word	0x00000082


	//----- nvinfo : EIATTR_KPARAM_INFO
	.align		4
.L_2313:
        /*0008*/ 	.byte	0x04, 0x17
        /*000a*/ 	.short	(.L_2315 - .L_2314)
.L_2314:
        /*000c*/ 	.word	0x00000000
        /*0010*/ 	.short	0x0000
        /*0012*/ 	.short	0x0000
        /*0014*/ 	.byte	0x00, 0xf0, 0xc1, 0x07


	//----- nvinfo : EIATTR_SPARSE_MMA_MASK
	.align		4
.L_2315:
        /*0018*/ 	.byte	0x03, 0x50
        /*001a*/ 	.short	0x0000


	//----- nvinfo : EIATTR_MAXREG_COUNT
	.align		4
        /*001c*/ 	.byte	0x03, 0x1b
        /*001e*/ 	.short	0x00ff


	//----- nvinfo : EIATTR_NUM_BARRIERS
	.align		4
        /*0020*/ 	.byte	0x02, 0x4c
        /*0022*/ 	.byte	0x01
	.zero		1


	//----- nvinfo : EIATTR_MERCURY_ISA_VERSION
	.align		4
        /*0024*/ 	.byte	0x03, 0x5f
        /*0026*/ 	.short	0x0101


	//----- nvinfo : EIATTR_INT_WARP_WIDE_INSTR_OFFSETS
	.align		4
        /*0028*/ 	.byte	0x04, 0x31
        /*002a*/ 	.short	(.L_2317 - .L_2316)


	//   ....[0]....
.L_2316:
        /*002c*/ 	.word	0x000063e0


	//   ....[1]....
        /*0030*/ 	.word	0x00006840


	//----- nvinfo : EIATTR_COOP_GROUP_MASK_REGIDS
	.align		4
.L_2317:
        /*0034*/ 	.byte	0x04, 0x29
        /*0036*/ 	.short	(.L_2319 - .L_2318)


	//   ....[0]....
.L_2318:
        /*0038*/ 	.word	0xffffffff


	//   ....[1]....
        /*003c*/ 	.word	0xffffffff


	//   ....[2]....
        /*0040*/ 	.word	0xffffffff


	//   ....[3]....
        /*0044*/ 	.word	0xffffffff


	//   ....[4]....
        /*0048*/ 	.word	0xffffffff


	//   ....[5]....
        /*004c*/ 	.word	0xffffffff


	//   ....[6]....
        /*0050*/ 	.word	0xffffffff


	//   ....[7]....
        /*0054*/ 	.word	0xffffffff


	//   ....[8]....
        /*0058*/ 	.word	0xffffffff


	//   ....[9]....
        /*005c*/ 	.word	0xffffffff


	//   ....[10]....
        /*0060*/ 	.word	0xffffffff


	//   ....[11]....
        /*0064*/ 	.word	0xffffffff


	//   ....[12]....
        /*0068*/ 	.word	0xffffffff


	//   ....[13]....
        /*006c*/ 	.word	0xffffffff


	//   ....[14]....
        /*0070*/ 	.word	0xffffffff


	//   ....[15]....
        /*0074*/ 	.word	0xffffffff


	//   ....[16]....
        /*0078*/ 	.word	0xffffffff


	//   ....[17]....
        /*007c*/ 	.word	0xffffffff


	//   ....[18]....
        /*0080*/ 	.word	0xffffffff


	//   ....[19]....
        /*0084*/ 	.word	0xffffffff


	//   ....[20]....
        /*0088*/ 	.word	0xffffffff


	//   ....[21]....
        /*008c*/ 	.word	0xffffffff


	//   ....[22]....
        /*0090*/ 	.word	0xffffffff


	//   ....[23]....
        /*0094*/ 	.word	0xffffffff


	//   ....[24]....
        /*0098*/ 	.word	0xffffffff


	//   ....[25]....
        /*009c*/ 	.word	0xffffffff


	//   ....[26]....
        /*00a0*/ 	.word	0xffffffff


	//   ....[27]....
        /*00a4*/ 	.word	0xffffffff


	//   ....[28]....
        /*00a8*/ 	.word	0xffffffff


	//   ....[29]....
        /*00ac*/ 	.word	0xffffffff


	//   ....[30]....
        /*00b0*/ 	.word	0xffffffff


	//   ....[31]....
        /*00b4*/ 	.word	0xffffffff


	//   ....[32]....
        /*00b8*/ 	.word	0xffffffff


	//   ....[33]....
        /*00bc*/ 	.word	0xffffffff


	//   ....[34]....
        /*00c0*/ 	.word	0xffffffff


	//   ....[35]....
        /*00c4*/ 	.word	0xffffffff


	//   ....[36]....
        /*00c8*/ 	.word	0xffffffff


	//   ....[37]....
        /*00cc*/ 	.word	0xffffffff


	//   ....[38]....
        /*00d0*/ 	.word	0xffffffff


	//   ....[39]....
        /*00d4*/ 	.word	0xffffffff


	//   ....[40]....
        /*00d8*/ 	.word	0xffffffff


	//   ....[41]....
        /*00dc*/ 	.word	0xffffffff


	//   ....[42]....
        /*00e0*/ 	.word	0xffffffff


	//   ....[43]....
        /*00e4*/ 	.word	0xffffffff


	//   ....[44]....
        /*00e8*/ 	.word	0xffffffff


	//   ....[45]....
        /*00ec*/ 	.word	0xffffffff


	//   ....[46]....
        /*00f0*/ 	.word	0xffffffff


	//   ....[47]....
        /*00f4*/ 	.word	0xffffffff


	//   ....[48]....
        /*00f8*/ 	.word	0xffffffff


	//   ....[49]....
        /*00fc*/ 	.word	0xffffffff


	//   ....[50]....
        /*0100*/ 	.word	0xffffffff


	//   ....[51]....
        /*0104*/ 	.word	0xffffffff


	//   ....[52]....
        /*0108*/ 	.word	0xffffffff


	//   ....[53]....
        /*010c*/ 	.word	0xffffffff


	//   ....[54]....
        /*0110*/ 	.word	0xffffffff


	//----- nvinfo : EIATTR_COOP_GROUP_INSTR_OFFSETS
	.align		4
.L_2319:
        /*0114*/ 	.byte	0x04, 0x28
        /*0116*/ 	.short	(.L_2321 - .L_2320)


	//   ....[0]....
.L_2320:
        /*0118*/ 	.word	0x00001310


	//   ....[1]....
        /*011c*/ 	.word	0x00001910


	//   ....[2]....
        /*0120*/ 	.word	0x00001e00


	//   ....[3]....
        /*0124*/ 	.word	0x00005340


	//   ....[4]....
        /*0128*/ 	.word	0x00005ac0


	//   ....[5]....
        /*012c*/ 	.word	0x00005b00


	//   ....[6]....
        /*0130*/ 	.word	0x00005c70


	//   ....[7]....
        /*0134*/ 	.word	0x00005cb0


	//   ....[8]....
        /*0138*/ 	.word	0x00005dc0


	//   ....[9]....
        /*013c*/ 	.word	0x00005de0


	//   ....[10]....
        /*0140*/ 	.word	0x00006090


	//   ....[11]....
        /*0144*/ 	.word	0x000060c0


	//   ....[12]....
        /*0148*/ 	.word	0x00006130


	//   ....[13]....
        /*014c*/ 	.word	0x00006140


	//   ....[14]....
        /*0150*/ 	.word	0x00006170


	//   ....[15]....
        /*0154*/ 	.word	0x00006190


	//   ....[16]....
        /*0158*/ 	.word	0x000061c0


	//   ....[17]....
        /*015c*/ 	.word	0x000061d0


	//   ....[18]....
        /*0160*/ 	.word	0x00006210


	//   ....[19]....
        /*0164*/ 	.word	0x00006220


	//   ....[20]....
        /*0168*/ 	.word	0x00006230


	//   ....[21]....
        /*016c*/ 	.word	0x00006270


	//   ....[22]....
        /*0170*/ 	.word	0x00006280


	//   ....[23]....
        /*0174*/ 	.word	0x00006380


	//   ....[24]....
        /*0178*/ 	.word	0x000063d0


	//   ....[25]....
        /*017c*/ 	.word	0x00006530


	//   ....[26]....
        /*0180*/ 	.word	0x00006570


	//   ....[27]....
        /*0184*/ 	.word	0x00006700


	//   ....[28]....
        /*0188*/ 	.word	0x00006730


	//   ....[29]....
        /*018c*/ 	.word	0x00006770


	//   ....[30]....
        /*0190*/ 	.word	0x000067b0


	//   ....[31]....
        /*0194*/ 	.word	0x000067f0


	//   ....[32]....
        /*0198*/ 	.word	0x00007a10


	//   ....[33]....
        /*019c*/ 	.word	0x00007a50


	//   ....[34]....
        /*01a0*/ 	.word	0x00007bc0


	//   ....[35]....
        /*01a4*/ 	.word	0x00007be0


	//   ....[36]....
        /*01a8*/ 	.word	0x00007c20


	//   ....[37]....
        /*01ac*/ 	.word	0x00007c60


	//   ....[38]....
        /*01b0*/ 	.word	0x00007df0


	//   ....[39]....
        /*01b4*/ 	.word	0x00007e30


	//   ....[40]....
        /*01b8*/ 	.word	0x00007f70


	//   ....[41]....
        /*01bc*/ 	.word	0x00007f90


	//   ....[42]....
        /*01c0*/ 	.word	0x00008680


	//   ....[43]....
        /*01c4*/ 	.word	0x00008f50


	//   ....[44]....
        /*01c8*/ 	.word	0x00009ae0


	//   ....[45]....
        /*01cc*/ 	.word	0x0000a0e0


	//   ....[46]....
        /*01d0*/ 	.word	0x0000a130


	//   ....[47]....
        /*01d4*/ 	.word	0x0000a180


	//   ....[48]....
        /*01d8*/ 	.word	0x0000a1b0


	//   ....[49]....
        /*01dc*/ 	.word	0x0000a1d0


	//   ....[50]....
        /*01e0*/ 	.word	0x0000a2b0


	//   ....[51]....
        /*01e4*/ 	.word	0x0000a2f0


	//   ....[52]....
        /*01e8*/ 	.word	0x0000a340


	//   ....[53]....
        /*01ec*/ 	.word	0x0000a370


	//   ....[54]....
        /*01f0*/ 	.word	0x0000a390


	//----- nvinfo : EIATTR_EXIT_INSTR_OFFSETS
	.align		4
.L_2321:
        /*01f4*/ 	.byte	0x04, 0x1c
        /*01f6*/ 	.short	(.L_2323 - .L_2322)


	//   ....[0]....
.L_2322:
        /*01f8*/ 	.word	0x0000a460


	//   ....[1]....
        /*01fc*/ 	.word	0x0000a780


	//----- nvinfo : EIATTR_MAX_THREADS
	.align		4
.L_2323:
        /*0200*/ 	.byte	0x04, 0x05
        /*0202*/ 	.short	(.L_2325 - .L_2324)
.L_2324:
        /*0204*/ 	.word	0x00000020
        /*0208*/ 	.word	0x00000001
        /*020c*/ 	.word	0x00000001


	//----- nvinfo : EIATTR_CRS_STACK_SIZE
	.align		4
.L_2325:
        /*0210*/ 	.byte	0x04, 0x1e
        /*0212*/ 	.short	(.L_2327 - .L_2326)
.L_2326:
        /*0214*/ 	.word	0x00000000


	//----- nvinfo : EIATTR_CBANK_PARAM_SIZE
	.align		4
.L_2327:
        /*0218*/ 	.byte	0x03, 0x19
        /*021a*/ 	.short	0x01f0


	//----- nvinfo : EIATTR_PARAM_CBANK
	.align		4
        /*021c*/ 	.byte	0x04, 0x0a
        /*021e*/ 	.short	(.L_2329 - .L_2328)
	.align		4
.L_2328:
        /*0220*/ 	.word	index@(.nv.constant0._Z25selective_scan_bwd_kernelI32Selective_Scan_bwd_kernel_traitsILi32ELi16ELb0ELb0ELb1ELb1ELb0EN3c104HalfEfEEv12SSMParamsBwd)
        /*0224*/ 	.short	0x0210
        /*0226*/ 	.short	0x01f0


	//----- nvinfo : EIATTR_SW_WAR
	.align		4
.L_2329:
        /*0228*/ 	.byte	0x04, 0x36
        /*022a*/ 	.short	(.L_2331 - .L_2330)
.L_2330:
        /*022c*/ 	.word	0x00000008
.L_2331:


//--------------------- .nv.info._Z25selective_scan_bwd_kernelI32Selective_Scan_bwd_kernel_traitsILi32ELi16ELb0ELb0ELb1ELb1ELb1EN3c104HalfEfEEv12SSMParamsBwd --------------------------
	.section	.nv.info._Z25selective_scan_bwd_kernelI32Selective_Scan_bwd_kernel_traitsILi32ELi16ELb0ELb0ELb1ELb1ELb1EN3c104HalfEfEEv12SSMParamsBwd,"",@"SHT_CUDA_INFO"
	.sectionflags	@""
	.align	4


	//----- nvinfo : EIATTR_CUDA_API_VERSION
	.align		4
        /*0000*/ 	.byte	0x04, 0x37
        /*0002*/ 	.short	(.L_2333 - .L_2332)
.L_2332:
        /*0004*/ 	.word	0x00000082


	//----- nvinfo : EIATTR_KPARAM_INFO
	.align		4
.L_2333:
        /*0008*/ 	.byte	0x04, 0x17
        /*000a*/ 	.short	(.L_2335 - .L_2334)
.L_2334:
        /*000c*/ 	.word	0x00000000
        /*0010*/ 	.short	0x0000
        /*0012*/ 	.short	0x0000
        /*0014*/ 	.byte	0x00, 0xf0, 0xc1, 0x07


	//----- nvinfo : EIATTR_SPARSE_MMA_MASK
	.align		4
.L_2335:
        /*0018*/ 	.byte	0x03, 0x50
        /*001a*/ 	.short	0x0000


	//----- nvinfo : EIATTR_MAXREG_COUNT
	.align		4
        /*001c*/ 	.byte	0x03, 0x1b
        /*001e*/ 	.short	0x00ff


	//----- nvinfo : EIATTR_NUM_BARRIERS
	.align		4
        /*0020*/ 	.byte	0x02, 0x4c
        /*0022*/ 	.byte	0x01
	.zero		1


	//----- nvinfo : EIATTR_MERCURY_ISA_VERSION
	.align		4
        /*0024*/ 	.byte	0x03, 0x5f
        /*0026*/ 	.short	0x0101


	//----- nvinfo : EIATTR_INT_WARP_WIDE_INSTR_OFFSETS
	.align		4
        /*0028*/ 	.byte	0x04, 0x31
        /*002a*/ 	.short	(.L_2337 - .L_2336)


	//   ....[0]....
.L_2336:
        /*002c*/ 	.word	0x00008450


	//   ....[1]....
        /*0030*/ 	.word	0x00008510


	//----- nvinfo : EIATTR_COOP_GROUP_MASK_REGIDS
	.align		4
.L_2337:
        /*0034*/ 	.byte	0x04, 0x29
        /*0036*/ 	.short	(.L_2339 - .L_2338)


	//   ....[0]....
.L_2338:
        /*0038*/ 	.word	0xffffffff


	//   ....[1]....
        /*003c*/ 	.word	0xffffffff


	//   ....[2]....
        /*0040*/ 	.word	0xffffffff


	//   ....[3]....
        /*0044*/ 	.word	0xffffffff


	//   ....[4]....
        /*0048*/ 	.word	0xffffffff


	//   ....[5]....
        /*004c*/ 	.word	0xffffffff


	//   ....[6]....
        /*0050*/ 	.word	0xffffffff


	//   ....[7]....
        /*0054*/ 	.word	0xffffffff


	//   ....[8]....
        /*0058*/ 	.word	0xffffffff


	//   ....[9]....
        /*005c*/ 	.word	0xffffffff


	//   ....[10]....
        /*0060*/ 	.word	0xffffffff


	//   ....[11]....
        /*0064*/ 	.word	0xffffffff


	//   ....[12]....
        /*0068*/ 	.word	0xffffffff


	//   ....[13]....
        /*006c*/ 	.word	0xffffffff


	//   ....[14]....
        /*0070*/ 	.word	0xffffffff


	//   ....[15]....
        /*0074*/ 	.word	0xffffffff


	//   ....[16]....
        /*0078*/ 	.word	0xffffffff


	//   ....[17]....
        /*007c*/ 	.word	0xffffffff


	//   ....[18]....
        /*0080*/ 	.word	0xffffffff


	//   ....[19]....
        /*0084*/ 	.word	0xffffffff


	//   ....[20]....
        /*0088*/ 	.word	0xffffffff


	//   ....[21]....
        /*008c*/ 	.word	0xffffffff


	//   ....[22]....
        /*0090*/ 	.word	0xffffffff


	//   ....[23]....
        /*0094*/ 	.word	0xffffffff


	//   ....[24]....
        /*0098*/ 	.word	0xffffffff


	//   ....[25]....
        /*009c*/ 	.word	0xffffffff


	//   ....[26]....
        /*00a0*/ 	.word	0xffffffff


	//   ....[27]....
        /*00a4*/ 	.word	0xffffffff


	//   ....[28]....
        /*00a8*/ 	.word	0xffffffff


	//   ....[29]....
        /*00ac*/ 	.word	0xffffffff


	//   ....[30]....
        /*00b0*/ 	.word	0xffffffff


	//   ....[31]....
        /*00b4*/ 	.word	0xffffffff


	//   ....[32]....
        /*00b8*/ 	.word	0xffffffff


	//   ....[33]....
        /*00bc*/ 	.word	0xffffffff


	//   ....[34]....
        /*00c0*/ 	.word	0xffffffff


	//   ....[35]....
        /*00c4*/ 	.word	0xffffffff


	//   ....[36]....
        /*00c8*/ 	.word	0xffffffff


	//   ....[37]....
        /*00cc*/ 	.word	0xffffffff


	//   ....[38]....
        /*00d0*/ 	.word	0xffffffff


	//   ....[39]....
        /*00d4*/ 	.word	0xffffffff


	//   ....[40]....
        /*00d8*/ 	.word	0xffffffff


	//   ....[41]....
        /*00dc*/ 	.word	0xffffffff


	//   ....[42]....
        /*00e0*/ 	.word	0xffffffff


	//   ....[43]....
        /*00e4*/ 	.word	0xffffffff


	//   ....[44]....
        /*00e8*/ 	.word	0xffffffff


	//   ....[45]....
        /*00ec*/ 	.word	0xffffffff


	//   ....[46]....
        /*00f0*/ 	.word	0xffffffff


	//   ....[47]....
        /*00f4*/ 	.word	0xffffffff


	//   ....[48]....
        /*00f8*/ 	.word	0xffffffff


	//   ....[49]....
        /*00fc*/ 	.word	0xffffffff


	//   ....[50]....
        /*0100*/ 	.word	0xffffffff


	//   ....[51]....
        /*0104*/ 	.word	0xffffffff


	//   ....[52]....
        /*0108*/ 	.word	0xffffffff


	//   ....[53]....
        /*010c*/ 	.word	0xffffffff


	//   ....[54]....
        /*0110*/ 	.word	0xffffffff


	//   ....[55]....
        /*0114*/ 	.word	0xffffffff


	//   ....[56]....
        /*0118*/ 	.word	0xffffffff


	//   ....[57]....
        /*011c*/ 	.word	0xffffffff


	//   ....[58]....
        /*0120*/ 	.word	0xffffffff


	//----- nvinfo : EIATTR_COOP_GROUP_INSTR_OFFSETS
	.align		4
.L_2339:
        /*0124*/ 	.byte	0x04, 0x28
        /*0126*/ 	.short	(.L_2341 - .L_2340)


	//   ....[0]....
.L_2340:
        /*0128*/ 	.word	0x00001310


	//   ....[1]....
        /*012c*/ 	.word	0x000018f0


	//   ....[2]....
        /*0130*/ 	.word	0x00001e40


	//   ....[3]....
        /*0134*/ 	.word	0x00004b00


	//   ....[4]....
        /*0138*/ 	.word	0x00005240


	//   ....[5]....
        /*013c*/ 	.word	0x00005e40


	//   ....[6]....
        /*0140*/ 	.word	0x00006910


	//   ....[7]....
        /*0144*/ 	.word	0x00007b80


	//   ....[8]....
        /*0148*/ 	.word	0x00008350


	//   ....[9]....
        /*014c*/ 	.word	0x00008390


	//   ....[10]....
        /*0150*/ 	.word	0x000084e0


	//   ....[11]....
        /*0154*/ 	.word	0x00008520


	//   ....[12]....
        /*0158*/ 	.word	0x00008570


	//   ....[13]....
        /*015c*/ 	.word	0x00008590


	//   ....[14]....
        /*0160*/ 	.word	0x000087c0


	//   ....[15]....
        /*0164*/ 	.word	0x00008930


	//   ....[16]....
        /*0168*/ 	.word	0x000089b0


	//   ....[17]....
        /*016c*/ 	.word	0x000089c0


	//   ....[18]....
        /*0170*/ 	.word	0x00008a00


	//   ....[19]....
        /*0174*/ 	.word	0x00008a10


	//   ....[20]....
        /*0178*/ 	.word	0x00008a50


	//   ....[21]....
        /*017c*/ 	.word	0x00008a60


	//   ....[22]....
        /*0180*/ 	.word	0x00008aa0


	//   ....[23]....
        /*0184*/ 	.word	0x00008ab0


	//   ....[24]....
        /*0188*/ 	.word	0x00008ac0


	//   ....[25]....
        /*018c*/ 	.word	0x00008b00


	//   ....[26]....
        /*0190*/ 	.word	0x00008b10


	//   ....[27]....
        /*0194*/ 	.word	0x00008ba0


	//   ....[28]....
        /*0198*/ 	.word	0x00008be0


	//   ....[29]....
        /*019c*/ 	.word	0x00008d10


	//   ....[30]....
        /*01a0*/ 	.word	0x00008d40


	//   ....[31]....
        /*01a4*/ 	.word	0x00008dc0


	//   ....[32]....
        /*01a8*/ 	.word	0x00008e00


	//   ....[33]....
        /*01ac*/ 	.word	0x00008e30


	//   ....[34]....
        /*01b0*/ 	.word	0x00008e60


	//   ....[35]....
        /*01b4*/ 	.word	0x00008ea0


	//   ....[36]....
        /*01b8*/ 	.word	0x0000a230


	//   ....[37]....
        /*01bc*/ 	.word	0x0000a270


	//   ....[38]....
        /*01c0*/ 	.word	0x0000a400


	//   ....[39]....
        /*01c4*/ 	.word	0x0000a440


	//   ....[40]....
        /*01c8*/ 	.word	0x0000a550


	//   ....[41]....
        /*01cc*/ 	.word	0x0000a590


	//   ....[42]....
        /*01d0*/ 	.word	0x0000a6e0


	//   ....[43]....
        /*01d4*/ 	.word	0x0000a720


	//   ....[44]....
        /*01d8*/ 	.word	0x0000a7a0


	//   ....[45]....
        /*01dc*/ 	.word	0x0000a7c0


	//   ....[46]....
        /*01e0*/ 	.word	0x0000aed0


	//   ....[47]....
        /*01e4*/ 	.word	0x0000b6d0


	//   ....[48]....
        /*01e8*/ 	.word	0x0000c230


	//   ....[49]....
        /*01ec*/ 	.word	0x0000c850


	//   ....[50]....
        /*01f0*/ 	.word	0x0000c8a0


	//   ....[51]....
        /*01f4*/ 	.word	0x0000c8f0


	//   ....[52]....
        /*01f8*/ 	.word	0x0000c920


	//   ....[53]....
        /*01fc*/ 	.word	0x0000c940


	//   ....[54]....
        /*0200*/ 	.word	0x0000ca20


	//   ....[55]....
        /*0204*/ 	.word	0x0000ca60


	//   ....[56]....
        /*0208*/ 	.word	0x0000cab0


	//   ....[57]....
        /*020c*/ 	.word	0x0000cae0


	//   ....[58]....
        /*0210*/ 	.word	0x0000cb00


	//----- nvinfo : EIATTR_EXIT_INSTR_OFFSETS
	.align		4
.L_2341:
        /*0214*/ 	.byte	0x04, 0x1c
        /*0216*/ 	.short	(.L_2343 - .L_2342)


	//   ....[0]....
.L_2342:
        /*0218*/ 	.word	0x0000cbd0


	//   ....[1]....
        /*021c*/ 	.word	0x0000cec0


	//----- nvinfo : EIATTR_MAX_THREADS
	.align		4
.L_2343:
        /*0220*/ 	.byte	0x04, 0x05
        /*0222*/ 	.short	(.L_2345 - .L_2344)
.L_2344:
        /*0224*/ 	.word	0x00000020
        /*0228*/ 	.word	0x00000001
        /*022c*/ 	.word	0x00000001


	//----- nvinfo : EIATTR_CRS_STACK_SIZE
	.align		4
.L_2345:
        /*0230*/ 	.byte	0x04, 0x1e
        /*0232*/ 	.short	(.L_2347 - .L_2346)
.L_2346:
        /*0234*/ 	.word	0x00000000


	//----- nvinfo : EIATTR_CBANK_PARAM_SIZE
	.align		4
.L_2347:
        /*0238*/ 	.byte	0x03, 0x19
        /*023a*/ 	.short	0x01f0


	//----- nvinfo : EIATTR_PARAM_CBANK
	.align		4
        /*023c*/ 	.byte	0x04, 0x0a
        /*023e*/ 	.short	(.L_2349 - .L_2348)
	.align		4
.L_2348:
        /*0240*/ 	.word	index@(.nv.constant0._Z25selective_scan_bwd_kernelI32Selective_Scan_bwd_kernel_traitsILi32ELi16ELb0ELb0ELb1ELb1ELb1EN3c104HalfEfEEv12SSMParamsBwd)
        /*0244*/ 	.short	0x0210
        /*0246*/ 	.short	0x01f0


	//----- nvinfo : EIATTR_SW_WAR
	.align		4
.L_2349:
        /*0248*/ 	.byte	0x04, 0x36
        /*024a*/ 	.short	(.L_2351 - .L_2350)
.L_2350:
        /*024c*/ 	.word	0x00000008
.L_2351:


//--------------------- .nv.info._Z25selective_scan_bwd_kernelI32Selective_Scan_bwd_kernel_traitsILi32ELi16ELb0ELb1ELb0ELb0ELb0EN3c104HalfEfEEv12SSMParamsBwd --------------------------
	.section	.nv.info._Z25selective_scan_bwd_kernelI32Selective_Scan_bwd_kernel_traitsILi32ELi16ELb0ELb1ELb0ELb0ELb0EN3c104HalfEfEEv12SSMParamsBwd,"",@"SHT_CUDA_INFO"
	.sectionflags	@""
	.align	4


	//----- nvinfo : EIATTR_CUDA_API_VERSION
	.align		4
        /*0000*/ 	.byte	0x04, 0x37
        /*0002*/ 	.short	(.L_2353 - .L_2352)
.L_2352:
        /*0004*/ 	.word	0x00000082


	//----- nvinfo : EIATTR_KPARAM_INFO
	.align		4
.L_2353:
        /*0008*/ 	.byte	0x04, 0x17
        /*000a*/ 	.short	(.L_2355 - .L_2354)
.L_2354:
        /*000c*/ 	.word	0x00000000
        /*0010*/ 	.short	0x0000
        /*0012*/ 	.short	0x0000
        /*0014*/ 	.byte	0x00, 0xf0, 0xc1, 0x07


	//----- nvinfo : EIATTR_SPARSE_MMA_MASK
	.align		4
.L_2355:
        /*0018*/ 	.byte	0x03, 0x50
        /*001a*/ 	.short	0x0000


	//----- nvinfo : EIATTR_MAXREG_COUNT
	.align		4
        /*001c*/ 	.byte	0x03, 0x1b
        /*001e*/ 	.short	0x00ff


	//----- nvinfo : EIATTR_NUM_BARRIERS
	.align		4
        /*0020*/ 	.byte	0x02, 0x4c
        /*0022*/ 	.byte	0x01
	.zero		1


	//----- nvinfo : EIATTR_MERCURY_ISA_VERSION
	.align		4
        /*0024*/ 	.byte	0x03, 0x5f
        /*0026*/ 	.short	0x0101


	//----- nvinfo : EIATTR_INT_WARP_WIDE_INSTR_OFFSETS
	.align		4
        /*0028*/ 	.byte	0x04, 0x31
        /*002a*/ 	.short	(.L_2357 - .L_2356)


	//   ....[0]....
.L_2356:
        /*002c*/ 	.word	0x00003d90


	//   ....[1]....
        /*0030*/ 	.word	0x00004490


	//----- nvinfo : EIATTR_COOP_GROUP_MASK_REGIDS
	.align		4
.L_2357:
        /*0034*/ 	.byte	0x04, 0x29
        /*0036*/ 	.short	(.L_2359 - .L_2358)


	//   ....[0]....
.L_2358:
        /*0038*/ 	.word	0xffffffff


	//   ....[1]....
        /*003c*/ 	.word	0xffffffff


	//   ....[2]....
        /*0040*/ 	.word	0xffffffff


	//   ....[3]....
        /*0044*/ 	.word	0xffffffff


	//   ....[4]....
        /*0048*/ 	.word	0xffffffff


	//   ....[5]....
        /*004c*/ 	.word	0xffffffff


	//   ....[6]....
        /*0050*/ 	.word	0xffffffff


	//   ....[7]....
        /*0054*/ 	.word	0xffffffff


	//   ....[8]....
        /*0058*/ 	.word	0xffffffff


	//   ....[9]....
        /*005c*/ 	.word	0xffffffff


	//   ....[10]....
        /*0060*/ 	.word	0xffffffff


	//   ....[11]....
        /*0064*/ 	.word	0xffffffff


	//   ....[12]....
        /*0068*/ 	.word	0xffffffff


	//   ....[13]....
        /*006c*/ 	.word	0xffffffff


	//   ....[14]....
        /*0070*/ 	.word	0xffffffff


	//   ....[15]....
        /*0074*/ 	.word	0xffffffff


	//   ....[16]....
        /*0078*/ 	.word	0xffffffff


	//   ....[17]....
        /*007c*/ 	.word	0xffffffff


	//   ....[18]....
        /*0080*/ 	.word	0xffffffff


	//   ....[19]....
        /*0084*/ 	.word	0xffffffff


	//   ....[20]....
        /*0088*/ 	.word	0xffffffff


	//   ....[21]....
        /*008c*/ 	.word	0xffffffff


	//   ....[22]....
        /*0090*/ 	.word	0xffffffff


	//   ....[23]....
        /*0094*/ 	.word	0xffffffff


	//   ....[24]....
        /*0098*/ 	.word	0xffffffff


	//   ....[25]....
        /*009c*/ 	.word	0xffffffff


	//   ....[26]....
        /*00a0*/ 	.word	0xffffffff


	//   ....[27]....
        /*00a4*/ 	.word	0xffffffff


	//   ....[28]....
        /*00a8*/ 	.word	0xffffffff


	//   ....[29]....
        /*00ac*/ 	.word	0xffffffff


	//   ....[30]....
        /*00b0*/ 	.word	0xffffffff


	//   ....[31]....
        /*00b4*/ 	.word	0xffffffff


	//   ....[32]....
        /*00b8*/ 	.word	0xffffffff


	//   ....[33]....
        /*00bc*/ 	.word	0xffffffff


	//   ....[34]....
        /*00c0*/ 	.word	0xffffffff


	//   ....[35]....
        /*00c4*/ 	.word	0xffffffff


	//   ....[36]....
        /*00c8*/ 	.word	0xffffffff


	//   ....[37]....
        /*00cc*/ 	.word	0xffffffff


	//   ....[38]....
        /*00d0*/ 	.word	0xffffffff


	//   ....[39]....
        /*00d4*/ 	.word	0xffffffff


	//   ....[40]....
        /*00d8*/ 	.word	0xffffffff


	//   ....[41]....
        /*00dc*/ 	.word	0xffffffff


	//   ....[42]....
        /*00e0*/ 	.word	0xffffffff


	//   ....[43]....
        /*00e4*/ 	.word	0xffffffff


	//   ....[44]....
        /*00e8*/ 	.word	0xffffffff


	//   ....[45]....
        /*00ec*/ 	.word	0xffffffff


	//   ....[46]....
        /*00f0*/ 	.word	0xffffffff


	//   ....[47]....
        /*00f4*/ 	.word	0xffffffff


	//   ....[48]....
        /*00f8*/ 	.word	0xffffffff


	//   ....[49]....
        /*00fc*/ 	.word	0xffffffff


	//   ....[50]....
        /*0100*/ 	.word	0xffffffff


	//   ....[51]....
        /*0104*/ 	.word	0xffffffff


	//   ....[52]....
        /*0108*/ 	.word	0xffffffff


	//   ....[53]....
        /*010c*/ 	.word	0xffffffff


	//----- nvinfo : EIATTR_COOP_GROUP_INSTR_OFFSETS
	.align		4
.L_2359:
        /*0110*/ 	.byte	0x04, 0x28
        /*0112*/ 	.short	(.L_2361 - .L_2360)


	//   ....[0]....
.L_2360:
        /*0114*/ 	.word	0x00001330


	//   ....[1]....
        /*0118*/ 	.word	0x00001970


	//   ....[2]....
        /*011c*/ 	.word	0x00001e60


	//   ....[3]....
        /*0120*/ 	.word	0x00002e90


	//   ....[4]....
        /*0124*/ 	.word	0x00003bd0


	//   ....[5]....
        /*0128*/ 	.word	0x00003c10


	//   ....[6]....
        /*012c*/ 	.word	0x00003cf0


	//   ....[7]....
        /*0130*/ 	.word	0x00003d30


	//   ....[8]....
        /*0134*/ 	.word	0x00003d60


	//   ....[9]....
        /*0138*/ 	.word	0x00003d80


	//   ....[10]....
        /*013c*/ 	.word	0x00003dd0


	//   ....[11]....
        /*0140*/ 	.word	0x00003df0


	//   ....[12]....
        /*0144*/ 	.word	0x00003e20


	//   ....[13]....
        /*0148*/ 	.word	0x00003e40


	//   ....[14]....
        /*014c*/ 	.word	0x00003e70


	//   ....[15]....
        /*0150*/ 	.word	0x00003e90


	//   ....[16]....
        /*0154*/ 	.word	0x00003ec0


	//   ....[17]....
        /*0158*/ 	.word	0x00003ee0


	//   ....[18]....
        /*015c*/ 	.word	0x00003f20


	//   ....[19]....
        /*0160*/ 	.word	0x00003f40


	//   ....[20]....
        /*0164*/ 	.word	0x00003fa0


	//   ....[21]....
        /*0168*/ 	.word	0x00003fb0


	//   ....[22]....
        /*016c*/ 	.word	0x00003fe0


	//   ....[23]....
        /*0170*/ 	.word	0x00003ff0


	//   ....[24]....
        /*0174*/ 	.word	0x00004020


	//   ....[25]....
        /*0178*/ 	.word	0x00004070


	//   ....[26]....
        /*017c*/ 	.word	0x000040a0


	//   ....[27]....
        /*0180*/ 	.word	0x00004100


	//   ....[28]....
        /*0184*/ 	.word	0x00004120


	//   ....[29]....
        /*0188*/ 	.word	0x00004140


	//   ....[30]....
        /*018c*/ 	.word	0x00004160


	//   ....[31]....
        /*0190*/ 	.word	0x000041e0


	//   ....[32]....
        /*0194*/ 	.word	0x00005550


	//   ....[33]....
        /*0198*/ 	.word	0x00005590


	//   ....[34]....
        /*019c*/ 	.word	0x00005720


	//   ....[35]....
        /*01a0*/ 	.word	0x00005760


	//   ....[36]....
        /*01a4*/ 	.word	0x00005840


	//   ....[37]....
        /*01a8*/ 	.word	0x00005880


	//   ....[38]....
        /*01ac*/ 	.word	0x000059f0


	//   ....[39]....
        /*01b0*/ 	.word	0x00005a30


	//   ....[40]....
        /*01b4*/ 	.word	0x00005bc0


	//   ....[41]....
        /*01b8*/ 	.word	0x00005c00


	//   ....[42]....
        /*01bc*/ 	.word	0x00006170


	//   ....[43]....
        /*01c0*/ 	.word	0x00006a00


	//   ....[44]....
        /*01c4*/ 	.word	0x00007010


	//   ....[45]....
        /*01c8*/ 	.word	0x00007060


	//   ....[46]....
        /*01cc*/ 	.word	0x000070b0


	//   ....[47]....
        /*01d0*/ 	.word	0x000070e0


	//   ....[48]....
        /*01d4*/ 	.word	0x00007100


	//   ....[49]....
        /*01d8*/ 	.word	0x00007200


	//   ....[50]....
        /*01dc*/ 	.word	0x00007240


	//   ....[51]....
        /*01e0*/ 	.word	0x00007290


	//   ....[52]....
        /*01e4*/ 	.word	0x000072c0


	//   ....[53]....
        /*01e8*/ 	.word	0x000072e0


	//----- nvinfo : EIATTR_EXIT_INSTR_OFFSETS
	.align		4
.L_2361:
        /*01ec*/ 	.byte	0x04, 0x1c
        /*01ee*/ 	.short	(.L_2363 - .L_2362)


	//   ....[0]....
.L_2362:
        /*01f0*/ 	.word	0x000073d0


	//   ....[1]....
        /*01f4*/ 	.word	0x00007700


	//----- nvinfo : EIATTR_MAX_THREADS
	.align		4
.L_2363:
        /*01f8*/ 	.byte	0x04, 0x05
        /*01fa*/ 	.short	(.L_2365 - .L_2364)
.L_2364:
        /*01fc*/ 	.word	0x00000020
        /*0200*/ 	.word	0x00000001
        /*0204*/ 	.word	0x00000001


	//----- nvinfo : EIATTR_CRS_STACK_SIZE
	.align		4
.L_2365:
        /*0208*/ 	.byte	0x04, 0x1e
        /*020a*/ 	.short	(.L_2367 - .L_2366)
.L_2366:
        /*020c*/ 	.word	0x00000000


	//----- nvinfo : EIATTR_CBANK_PARAM_SIZE
	.align		4
.L_2367:
        /*0210*/ 	.byte	0x03, 0x19
        /*0212*/ 	.short	0x01f0


	//----- nvinfo : EIATTR_PARAM_CBANK
	.align		4
        /*0214*/ 	.byte	0x04, 0x0a
        /*0216*/ 	.short	(.L_2369 - .L_2368)
	.align		4
.L_2368:
        /*0218*/ 	.word	index@(.nv.constant0._Z25selective_scan_bwd_kernelI32Selective_Scan_bwd_kernel_traitsILi32ELi16ELb0ELb1ELb0ELb0ELb0EN3c104HalfEfEEv12SSMParamsBwd)
        /*021c*/ 	.short	0x0210
        /*021e*/ 	.short	0x01f0


	//----- nvinfo : EIATTR_SW_WAR
	.align		4
.L_2369:
        /*0220*/ 	.byte	0x04, 0x36
        /*0222*/ 	.short	(.L_2371 - .L_2370)
.L_2370:
        /*0224*/ 	.word	0x00000008
.L_2371:


//--------------------- .nv.info._Z25selective_scan_bwd_kernelI32Selective_Scan_bwd_kernel_traitsILi32ELi16ELb0ELb1ELb0ELb0ELb1EN3c104HalfEfEEv12SSMParamsBwd --------------------------
	.section	.nv.info._Z25selective_scan_bwd_kernelI32Selective_Scan_bwd_kernel_traitsILi32ELi16ELb0ELb1ELb0ELb0ELb1EN3c104HalfEfEEv12SSMParamsBwd,"",@"SHT_CUDA_INFO"
	.sectionflags	@""
	.align	4


	//----- nvinfo : EIATTR_CUDA_API_VERSION
	.align		4
        /*0000*/ 	.byte	0x04, 0x37
        /*0002*/ 	.short	(.L_2373 - .L_2372)
.L_2372:
        /*0004*/ 	.word	0x00000082


	//----- nvinfo : EIATTR_KPARAM_INFO
	.align		4
.L_2373:
        /*0008*/ 	.byte	0x04, 0x17
        /*000a*/ 	.short	(.L_2375 - .L_2374)
.L_2374:
        /*000c*/ 	.word	0x00000000
        /*0010*/ 	.short	0x0000
        /*0012*/ 	.short	0x0000
        /*0014*/ 	.byte	0x00, 0xf0, 0xc1, 0x07


	//----- nvinfo : EIATTR_SPARSE_MMA_MASK
	.align		4
.L_2375:
        /*0018*/ 	.byte	0x03, 0x50
        /*001a*/ 	.short	0x0000


	//----- nvinfo : EIATTR_MAXREG_COUNT
	.align		4
        /*001c*/ 	.byte	0x03, 0x1b
        /*001e*/ 	.short	0x00ff


	//----- nvinfo : EIATTR_NUM_BARRIERS
	.align		4
        /*0020*/ 	.byte	0x02, 0x4c
        /*0022*/ 	.byte	0x01
	.zero		1


	//----- nvinfo : EIATTR_MERCURY_ISA_VERSION
	.align		4
        /*0024*/ 	.byte	0x03, 0x5f
        /*0026*/ 	.short	0x0101


	//----- nvinfo : EIATTR_INT_WARP_WIDE_INSTR_OFFSETS
	.align		4
        /*0028*/ 	.byte	0x04, 0x31
        /*002a*/ 	.short	(.L_2377 - .L_2376)


	//   ....[0]....
.L_2376:
        /*002c*/ 	.word	0x00006630


	//   ....[1]....
        /*0030*/ 	.word	0x00006680


	//----- nvinfo : EIATTR_COOP_GROUP_MASK_REGIDS
	.align		4
.L_2377:
        /*0034*/ 	.byte	0x04, 0x29
        /*0036*/ 	.short	(.L_2379 - .L_2378)


	//   ....[0]....
.L_2378:
        /*0038*/ 	.word	0xffffffff


	//   ....[1]....
        /*003c*/ 	.word	0xffffffff


	//   ....[2]....
        /*0040*/ 	.word	0xffffffff


	//   ....[3]....
        /*0044*/ 	.word	0xffffffff


	//   ....[4]....
        /*0048*/ 	.word	0xffffffff


	//   ....[5]....
        /*004c*/ 	.word	0xffffffff


	//   ....[6]....
        /*0050*/ 	.word	0xffffffff


	//   ....[7]....
        /*0054*/ 	.word	0xffffffff


	//   ....[8]....
        /*0058*/ 	.word	0xffffffff


	//   ....[9]....
        /*005c*/ 	.word	0xffffffff


	//   ....[10]....
        /*0060*/ 	.word	0xffffffff


	//   ....[11]....
        /*0064*/ 	.word	0xffffffff


	//   ....[12]....
        /*0068*/ 	.word	0xffffffff


	//   ....[13]....
        /*006c*/ 	.word	0xffffffff


	//   ....[14]....
        /*0070*/ 	.word	0xffffffff


	//   ....[15]....
        /*0074*/ 	.word	0xffffffff


	//   ....[16]....
        /*0078*/ 	.word	0xffffffff


	//   ....[17]....
        /*007c*/ 	.word	0xffffffff


	//   ....[18]....
        /*0080*/ 	.word	0xffffffff


	//   ....[19]....
        /*0084*/ 	.word	0xffffffff


	//   ....[20]....
        /*0088*/ 	.word	0xffffffff


	//   ....[21]....
        /*008c*/ 	.word	0xffffffff


	//   ....[22]....
        /*0090*/ 	.word	0xffffffff


	//   ....[23]....
        /*0094*/ 	.word	0xffffffff


	//   ....[24]....
        /*0098*/ 	.word	0xffffffff


	//   ....[25]....
        /*009c*/ 	.word	0xffffffff


	//   ....[26]....
        /*00a0*/ 	.word	0xffffffff


	//   ....[27]....
        /*00a4*/ 	.word	0xffffffff


	//   ....[28]....
        /*00a8*/ 	.word	0xffffffff


	//   ....[29]....
        /*00ac*/ 	.word	0xffffffff


	//   ....[30]....
        /*00b0*/ 	.word	0xffffffff


	//   ....[31]....
        /*00b4*/ 	.word	0xffffffff


	//   ....[32]....
        /*00b8*/ 	.word	0xffffffff


	//   ....[33]....
        /*00bc*/ 	.word	0xffffffff


	//   ....[34]....
        /*00c0*/ 	.word	0xffffffff


	//   ....[35]....
        /*00c4*/ 	.word	0xffffffff


	//   ....[36]....
        /*00c8*/ 	.word	0xffffffff


	//   ....[37]....
        /*00cc*/ 	.word	0xffffffff


	//   ....[38]....
        /*00d0*/ 	.word	0xffffffff


	//   ....[39]....
        /*00d4*/ 	.word	0xffffffff


	//   ....[40]....
        /*00d8*/ 	.word	0xffffffff


	//   ....[41]....
        /*00dc*/ 	.word	0xffffffff


	//   ....[42]....
        /*00e0*/ 	.word	0xffffffff


	//   ....[43]....
        /*00e4*/ 	.word	0xffffffff


	//   ....[44]....
        /*00e8*/ 	.word	0xffffffff


	//   ....[45]....
        /*00ec*/ 	.word	0xffffffff


	//   ....[46]....
        /*00f0*/ 	.word	0xffffffff


	//   ....[47]....
        /*00f4*/ 	.word	0xffffffff


	//   ....[48]....
        /*00f8*/ 	.word	0xffffffff


	//   ....[49]....
        /*00fc*/ 	.word	0xffffffff


	//   ....[50]....
        /*0100*/ 	.word	0xffffffff


	//   ....[51]....
        /*0104*/ 	.word	0xffffffff


	//   ....[52]....
        /*0108*/ 	.word	0xffffffff


	//   ....[53]....
        /*010c*/ 	.word	0xffffffff


	//   ....[54]....
        /*0110*/ 	.word	0xffffffff


	//   ....[55]....
        /*0114*/ 	.word	0xffffffff


	//   ....[56]....
        /*0118*/ 	.word	0xffffffff


	//   ....[57]....
        /*011c*/ 	.word	0xffffffff


	//----- nvinfo : EIATTR_COOP_GROUP_INSTR_OFFSETS
	.align		4
.L_2379:
        /*0120*/ 	.byte	0x04, 0x28
        /*0122*/ 	.short	(.L_2381 - .L_2380)


	//   ....[0]....
.L_2380:
        /*0124*/ 	.word	0x00001320


	//   ....[1]....
        /*0128*/ 	.word	0x000018f0


	//   ....[2]....
        /*012c*/ 	.word	0x00002050


	//   ....[3]....
        /*0130*/ 	.word	0x00002620


	//   ....[4]....
        /*0134*/ 	.word	0x00002d70


	//   ....[5]....
        /*0138*/ 	.word	0x00003950


	//   ....[6]....
        /*013c*/ 	.word	0x00004620


	//   ....[7]....
        /*0140*/ 	.word	0x000057b0


	//   ....[8]....
        /*0144*/ 	.word	0x000064f0


	//   ....[9]....
        /*0148*/ 	.word	0x00006530


	//   ....[10]....
        /*014c*/ 	.word	0x000065f0


	//   ....[11]....
        /*0150*/ 	.word	0x00006610


	//   ....[12]....
        /*0154*/ 	.word	0x00006660


	//   ....[13]....
        /*0158*/ 	.word	0x00006690


	//   ....[14]....
        /*015c*/ 	.word	0x000066d0


	//   ....[15]....
        /*0160*/ 	.word	0x000066e0


	//   ....[16]....
        /*0164*/ 	.word	0x00006720


	//   ....[17]....
        /*0168*/ 	.word	0x00006730


	//   ....[18]....
        /*016c*/ 	.word	0x00006760


	//   ....[19]....
        /*0170*/ 	.word	0x00006770


	//   ....[20]....
        /*0174*/ 	.word	0x000067b0


	//   ....[21]....
        /*0178*/ 	.word	0x000067c0


	//   ....[22]....
        /*017c*/ 	.word	0x00006820


	//   ....[23]....
        /*0180*/ 	.word	0x00006830


	//   ....[24]....
        /*0184*/ 	.word	0x000068a0


	//   ....[25]....
        /*0188*/ 	.word	0x000068b0


	//   ....[26]....
        /*018c*/ 	.word	0x000068e0


	//   ....[27]....
        /*0190*/ 	.word	0x00006900


	//   ....[28]....
        /*0194*/ 	.word	0x00006930


	//   ....[29]....
        /*0198*/ 	.word	0x00006940


	//   ....[30]....
        /*019c*/ 	.word	0x00006960


	//   ....[31]....
        /*01a0*/ 	.word	0x00006980


	//   ....[32]....
        /*01a4*/ 	.word	0x00006990


	//   ....[33]....
        /*01a8*/ 	.word	0x000069a0


	//   ....[34]....
        /*01ac*/ 	.word	0x000069f0


	//   ....[35]....
        /*01b0*/ 	.word	0x00006a30


	//   ....[36]....
        /*01b4*/ 	.word	0x00007e30


	//   ....[37]....
        /*01b8*/ 	.word	0x00007e70


	//   ....[38]....
        /*01bc*/ 	.word	0x00008000


	//   ....[39]....
        /*01c0*/ 	.word	0x00008040


	//   ....[40]....
        /*01c4*/ 	.word	0x000081d0


	//   ....[41]....
        /*01c8*/ 	.word	0x00008210


	//   ....[42]....
        /*01cc*/ 	.word	0x000083a0


	//   ....[43]....
        /*01d0*/ 	.word	0x000083e0


	//   ....[44]....
        /*01d4*/ 	.word	0x00008570


	//   ....[45]....
        /*01d8*/ 	.word	0x000085b0


	//   ....[46]....
        /*01dc*/ 	.word	0x000089d0


	//   ....[47]....
        /*01e0*/ 	.word	0x00009240


	//   ....[48]....
        /*01e4*/ 	.word	0x00009840


	//   ....[49]....
        /*01e8*/ 	.word	0x00009890


	//   ....[50]....
        /*01ec*/ 	.word	0x000098e0


	//   ....[51]....
        /*01f0*/ 	.word	0x00009910


	//   ....[52]....
        /*01f4*/ 	.word	0x00009930


	//   ....[53]....
        /*01f8*/ 	.word	0x00009a10


	//   ....[54]....
        /*01fc*/ 	.word	0x00009a50


	//   ....[55]....
        /*0200*/ 	.word	0x00009aa0


	//   ....[56]....
        /*0204*/ 	.word	0x00009ad0


	//   ....[57]....
        /*0208*/ 	.word	0x00009af0


	//----- nvinfo : EIATTR_EXIT_INSTR_OFFSETS
	.align		4
.L_2381:
        /*020c*/ 	.byte	0x04, 0x1c
        /*020e*/ 	.short	(.L_2383 - .L_2382)


	//   ....[0]....
.L_2382:
        /*0210*/ 	.word	0x00009bc0


	//   ....[1]....
        /*0214*/ 	.word	0x00009eb0


	//----- nvinfo : EIATTR_MAX_THREADS
	.align		4
.L_2383:
        /*0218*/ 	.byte	0x04, 0x05
        /*021a*/ 	.short	(.L_2385 - .L_2384)
.L_2384:
        /*021c*/ 	.word	0x00000020
        /*0220*/ 	.word	0x00000001
        /*0224*/ 	.word	0x00000001


	//----- nvinfo : EIATTR_CRS_STACK_SIZE
	.align		4
.L_2385:
        /*0228*/ 	.byte	0x04, 0x1e
        /*022a*/ 	.short	(.L_2387 - .L_2386)
.L_2386:
        /*022c*/ 	.word	0x00000000


	//----- nvinfo : EIATTR_CBANK_PARAM_SIZE
	.align		4
.L_2387:
        /*0230*/ 	.byte	0x03, 0x19
        /*0232*/ 	.short	0x01f0


	//----- nvinfo : EIATTR_PARAM_CBANK
	.align		4
        /*0234*/ 	.byte	0x04, 0x0a
        /*0236*/ 	.short	(.L_2389 - .L_2388)
	.align		4
.L_2388:
        /*0238*/ 	.word	index@(.nv.constant0._Z25selective_scan_bwd_kernelI32Selective_Scan_bwd_kernel_traitsILi32ELi16ELb0ELb1ELb0ELb0ELb1EN3c104HalfEfEEv12SSMParamsBwd)
        /*023c*/ 	.short	0x0210
        /*023e*/ 	.short	0x01f0


	//----- nvinfo : EIATTR_SW_WAR
	.align		4
.L_2389:
        /*0240*/ 	.byte	0x04, 0x36
        /*0242*/ 	.short	(.L_2391 - .L_2390)
.L_2390:
        /*0244*/ 	.word	0x00000008
.L_2391:


//--------------------- .nv.info._Z25selective_scan_bwd_kernelI32Selective_Scan_bwd_kernel_traitsILi32ELi16ELb0ELb1ELb0ELb1ELb0EN3c104HalfEfEEv12SSMParamsBwd --------------------------
	.section	.nv.info._Z25selective_scan_bwd_kernelI32Selective_Scan_bwd_kernel_traitsILi32ELi16ELb0ELb1ELb0ELb1ELb0EN3c104HalfEfEEv12SSMParamsBwd,"",@"SHT_CUDA_INFO"
	.sectionflags	@""
	.align	4


	//----- nvinfo : EIATTR_CUDA_API_VERSION
	.align		4
        /*0000*/ 	.byte	0x04, 0x37
        /*0002*/ 	.short	(.L_2393 - .L_2392)
.L_2392:
        /*0004*/ 	.word	0x00000082


	//----- nvinfo : EIATTR_KPARAM_INFO
	.align		4
.L_2393:
        /*0008*/ 	.byte	0x04, 0x17
        /*000a*/ 	.short	(.L_2395 - .L_2394)
.L_2394:
        /*000c*/ 	.word	0x00000000
        /*0010*/ 	.short	0x0000
        /*0012*/ 	.short	0x0000
        /*0014*/ 	.byte	0x00, 0xf0, 0xc1, 0x07


	//----- nvinfo : EIATTR_SPARSE_MMA_MASK
	.align		4
.L_2395:
        /*0018*/ 	.byte	0x03, 0x50
        /*001a*/ 	.short	0x0000


	//----- nvinfo : EIATTR_MAXREG_COUNT
	.align		4
        /*001c*/ 	.byte	0x03, 0x1b
        /*001e*/ 	.short	0x00ff


	//----- nvinfo : EIATTR_NUM_BARRIERS
	.align		4
        /*0020*/ 	.byte	0x02, 0x4c
        /*0022*/ 	.byte	0x01
	.zero		1


	//----- nvinfo : EIATTR_MERCURY_ISA_VERSION
	.align		4
        /*0024*/ 	.byte	0x03, 0x5f
        /*0026*/ 	.short	0x0101


	//----- nvinfo : EIATTR_INT_WARP_WIDE_INSTR_OFFSETS
	.align		4
        /*0028*/ 	.byte	0x04, 0x31
        /*002a*/ 	.short	(.L_2397 - .L_2396)


	//   ....[0]....
.L_2396:
        /*002c*/ 	.word	0x000060a0


	//   ....[1]....
        /*0030*/ 	.word	0x000067a0


	//----- nvinfo : EIATTR_COOP_GROUP_MASK_REGIDS
	.align		4
.L_2397:
        /*0034*/ 	.byte	0x04, 0x29
        /*0036*/ 	.short	(.L_2399 - .L_2398)


	//   ....[0]....
.L_2398:
        /*0038*/ 	.word	0xffffffff


	//   ....[1]....
        /*003c*/ 	.word	0xffffffff


	//   ....[2]....
        /*0040*/ 	.word	0xffffffff


	//   ....[3]....
        /*0044*/ 	.word	0xffffffff


	//   ....[4]....
        /*0048*/ 	.word	0xffffffff


	//   ....[5]....
        /*004c*/ 	.word	0xffffffff


	//   ....[6]....
        /*0050*/ 	.word	0xffffffff


	//   ....[7]....
        /*0054*/ 	.word	0xffffffff


	//   ....[8]....
        /*0058*/ 	.word	0xffffffff


	//   ....[9]....
        /*005c*/ 	.word	0xffffffff


	//   ....[10]....
        /*0060*/ 	.word	0xffffffff


	//   ....[11]....
        /*0064*/ 	.word	0xffffffff


	//   ....[12]....
        /*0068*/ 	.word	0xffffffff


	//   ....[13]....
        /*006c*/ 	.word	0xffffffff


	//   ....[14]....
        /*0070*/ 	.word	0xffffffff


	//   ....[15]....
        /*0074*/ 	.word	0xffffffff


	//   ....[16]....
        /*0078*/ 	.word	0xffffffff


	//   ....[17]....
        /*007c*/ 	.word	0xffffffff


	//   ....[18]....
        /*0080*/ 	.word	0xffffffff


	//   ....[19]....
        /*0084*/ 	.word	0xffffffff


	//   ....[20]....
        /*0088*/ 	.word	0xffffffff


	//   ....[21]....
        /*008c*/ 	.word	0xffffffff


	//   ....[22]....
        /*0090*/ 	.word	0xffffffff


	//   ....[23]....
        /*0094*/ 	.word	0xffffffff


	//   ....[24]....
        /*0098*/ 	.word	0xffffffff


	//   ....[25]....
        /*009c*/ 	.word	0xffffffff


	//   ....[26]....
        /*00a0*/ 	.word	0xffffffff


	//   ....[27]....
        /*00a4*/ 	.word	0xffffffff


	//   ....[28]....
        /*00a8*/ 	.word	0xffffffff


	//   ....[29]....
        /*00ac*/ 	.word	0xffffffff


	//   ....[30]....
        /*00b0*/ 	.word	0xffffffff


	//   ....[31]....
        /*00b4*/ 	.word	0xffffffff


	//   ....[32]....
        /*00b8*/ 	.word	0xffffffff


	//   ....[33]....
        /*00bc*/ 	.word	0xffffffff


	//   ....[34]....
        /*00c0*/ 	.word	0xffffffff


	//   ....[35]....
        /*00c4*/ 	.word	0xffffffff


	//   ....[36]....
        /*00c8*/ 	.word	0xffffffff


	//   ....[37]....
        /*00cc*/ 	.word	0xffffffff


	//   ....[38]....
        /*00d0*/ 	.word	0xffffffff


	//   ....[39]....
        /*00d4*/ 	.word	0xffffffff


	//   ....[40]....
        /*00d8*/ 	.word	0xffffffff


	//   ....[41]....
        /*00dc*/ 	.word	0xffffffff


	//   ....[42]....
        /*00e0*/ 	.word	0xffffffff


	//   ....[43]....
        /*00e4*/ 	.word	0xffffffff


	//   ....[44]....
        /*00e8*/ 	.word	0xffffffff


	//   ....[45]....
        /*00ec*/ 	.word	0xffffffff


	//   ....[46]....
        /*00f0*/ 	.word	0xffffffff


	//   ....[47]....
        /*00f4*/ 	.word	0xffffffff


	//   ....[48]....
        /*00f8*/ 	.word	0xffffffff


	//   ....[49]....
        /*00fc*/ 	.word	0xffffffff


	//   ....[50]....
        /*0100*/ 	.word	0xffffffff


	//   ....[51]....
        /*0104*/ 	.word	0xffffffff


	//   ....[52]....
        /*0108*/ 	.word	0xffffffff


	//   ....[53]....
        /*010c*/ 	.word	0xffffffff


	//   ....[54]....
        /*0110*/ 	.word	0xffffffff


	//----- nvinfo : EIATTR_COOP_GROUP_INSTR_OFFSETS
	.align		4
.L_2399:
        /*0114*/ 	.byte	0x04, 0x28
        /*0116*/ 	.short	(.L_2401 - .L_2400)


	//   ....[0]....
.L_2400:
        /*0118*/ 	.word	0x00001320


	//   ....[1]....
        /*011c*/ 	.word	0x00001910


	//   ....[2]....
        /*0120*/ 	.word	0x00001ea0


	//   ....[3]....
        /*0124*/ 	.word	0x000051a0


	//   ....[4]....
        /*0128*/ 	.word	0x00005ee0


	//   ....[5]....
        /*012c*/ 	.word	0x00005f20


	//   ....[6]....
        /*0130*/ 	.word	0x00006000


	//   ....[7]....
        /*0134*/ 	.word	0x00006040


	//   ....[8]....
        /*0138*/ 	.word	0x00006070


	//   ....[9]....
        /*013c*/ 	.word	0x00006090


	//   ....[10]....
        /*0140*/ 	.word	0x000060e0


	//   ....[11]....
        /*0144*/ 	.word	0x00006100


	//   ....[12]....
        /*0148*/ 	.word	0x00006130


	//   ....[13]....
        /*014c*/ 	.word	0x00006150


	//   ....[14]....
        /*0150*/ 	.word	0x00006180


	//   ....[15]....
        /*0154*/ 	.word	0x000061a0


	//   ....[16]....
        /*0158*/ 	.word	0x000061d0


	//   ....[17]....
        /*015c*/ 	.word	0x000061f0


	//   ....[18]....
        /*0160*/ 	.word	0x00006230


	//   ....[19]....
        /*0164*/ 	.word	0x00006250


	//   ....[20]....
        /*0168*/ 	.word	0x000062b0


	//   ....[21]....
        /*016c*/ 	.word	0x000062c0


	//   ....[22]....
        /*0170*/ 	.word	0x000062f0


	//   ....[23]....
        /*0174*/ 	.word	0x00006300


	//   ....[24]....
        /*0178*/ 	.word	0x00006330


	//   ....[25]....
        /*017c*/ 	.word	0x00006380


	//   ....[26]....
        /*0180*/ 	.word	0x000063b0


	//   ....[27]....
        /*0184*/ 	.word	0x00006410


	//   ....[28]....
        /*0188*/ 	.word	0x00006430


	//   ....[29]....
        /*018c*/ 	.word	0x00006450


	//   ....[30]....
        /*0190*/ 	.word	0x00006470


	//   ....[31]....
        /*0194*/ 	.word	0x000064f0


	//   ....[32]....
        /*0198*/ 	.word	0x00007860


	//   ....[33]....
        /*019c*/ 	.word	0x000078a0


	//   ....[34]....
        /*01a0*/ 	.word	0x00007a30


	//   ....[35]....
        /*01a4*/ 	.word	0x00007a70


	//   ....[36]....
        /*01a8*/ 	.word	0x00007b50


	//   ....[37]....
        /*01ac*/ 	.word	0x00007b90


	//   ....[38]....
        /*01b0*/ 	.word	0x00007d00


	//   ....[39]....
        /*01b4*/ 	.word	0x00007d40


	//   ....[40]....
        /*01b8*/ 	.word	0x00007ed0


	//   ....[41]....
        /*01bc*/ 	.word	0x00007f10


	//   ....[42]....
        /*01c0*/ 	.word	0x00008600


	//   ....[43]....
        /*01c4*/ 	.word	0x00008ea0


	//   ....[44]....
        /*01c8*/ 	.word	0x00009a70


	//   ....[45]....
        /*01cc*/ 	.word	0x0000a070


	//   ....[46]....
        /*01d0*/ 	.word	0x0000a0c0


	//   ....[47]....
        /*01d4*/ 	.word	0x0000a110


	//   ....[48]....
        /*01d8*/ 	.word	0x0000a140


	//   ....[49]....
        /*01dc*/ 	.word	0x0000a160


	//   ....[50]....
        /*01e0*/ 	.word	0x0000a260


	//   ....[51]....
        /*01e4*/ 	.word	0x0000a2a0


	//   ....[52]....
        /*01e8*/ 	.word	0x0000a2f0


	//   ....[53]....
        /*01ec*/ 	.word	0x0000a320


	//   ....[54]....
        /*01f0*/ 	.word	0x0000a340


	//----- nvinfo : EIATTR_EXIT_INSTR_OFFSETS
	.align		4
.L_2401:
        /*01f4*/ 	.byte	0x04, 0x1c
        /*01f6*/ 	.short	(.L_2403 - .L_2402)


	//   ....[0]....
.L_2402:
        /*01f8*/ 	.word	0x0000a430


	//   ....[1]....
        /*01fc*/ 	.word	0x0000a760


	//----- nvinfo : EIATTR_MAX_THREADS
	.align		4
.L_2403:
        /*0200*/ 	.byte	0x04, 0x05
        /*0202*/ 	.short	(.L_2405 - .L_2404)
.L_2404:
        /*0204*/ 	.word	0x00000020
        /*0208*/ 	.word	0x00000001
        /*020c*/ 	.word	0x00000001


	//----- nvinfo : EIATTR_CRS_STACK_SIZE
	.align		4
.L_2405:
        /*0210*/ 	.byte	0x04, 0x1e
        /*0212*/ 	.short	(.L_2407 - .L_2406)
.L_2406:
        /*0214*/ 	.word	0x00000000


	//----- nvinfo : EIATTR_CBANK_PARAM_SIZE
	.align		4
.L_2407:
        /*0218*/ 	.byte	0x03, 0x19
        /*021a*/ 	.short	0x01f0


	//----- nvinfo : EIATTR_PARAM_CBANK
	.align		4
        /*021c*/ 	.byte	0x04, 0x0a
        /*021e*/ 	.short	(.L_2409 - .L_2408)
	.align		4
.L_2408:
        /*0220*/ 	.word	index@(.nv.constant0._Z25selective_scan_bwd_kernelI32Selective_Scan_bwd_kernel_traitsILi32ELi16ELb0ELb1ELb0ELb1ELb0EN3c104HalfEfEEv12SSMParamsBwd)
        /*0224*/ 	.short	0x0210
        /*0226*/ 	.short	0x01f0


	//----- nvinfo : EIATTR_SW_WAR
	.align		4
.L_2409:
        /*0228*/ 	.byte	0x04, 0x36
        /*022a*/ 	.short	(.L_2411 - .L_2410)
.L_2410:
        /*022c*/ 	.word	0x00000008
.L_2411:


//--------------------- .nv.info._Z25selective_scan_bwd_kernelI32Selective_Scan_bwd_kernel_traitsILi32ELi16ELb0ELb1ELb0ELb1ELb1EN3c104HalfEfEEv12SSMParamsBwd --------------------------
	.section	.nv.info._Z25selective_scan_bwd_kernelI32Selective_Scan_bwd_kernel_traitsILi32ELi16ELb0ELb1ELb0ELb1ELb1EN3c104HalfEfEEv12SSMParamsBwd,"",@"SHT_CUDA_INFO"
	.sectionflags	@""
	.align	4


	//----- nvinfo : EIATTR_CUDA_API_VERSION
	.align		4
        /*0000*/ 	.byte	0x04, 0x37
        /*0002*/ 	.short	(.L_2413 - .L_2412)
.L_2412:
        /*0004*/ 	.word	0x00000082


	//----- nvinfo : EIATTR_KPARAM_INFO
	.align		4
.L_2413:
        /*0008*/ 	.byte	0x04, 0x17
        /*000a*/ 	.short	(.L_2415 - .L_2414)
.L_2414:
        /*000c*/ 	.word	0x00000000
        /*0010*/ 	.short	0x0000
        /*0012*/ 	.short	0x0000
        /*0014*/ 	.byte	0x00, 0xf0, 0xc1, 0x07


	//----- nvinfo : EIATTR_SPARSE_MMA_MASK
	.align		4
.L_2415:
        /*0018*/ 	.byte	0x03, 0x50
        /*001a*/ 	.short	0x0000


	//----- nvinfo : EIATTR_MAXREG_COUNT
	.align		4
        /*001c*/ 	.byte	0x03, 0x1b
        /*001e*/ 	.short	0x00ff


	//----- nvinfo : EIATTR_NUM_BARRIERS
	.align		4
        /*0020*/ 	.byte	0x02, 0x4c
        /*0022*/ 	.byte	0x01
	.zero		1


	//----- nvinfo : EIATTR_MERCURY_ISA_VERSION
	.align		4
        /*0024*/ 	.byte	0x03, 0x5f
        /*0026*/ 	.short	0x0101


	//----- nvinfo : EIATTR_INT_WARP_WIDE_INSTR_OFFSETS
	.align		4
        /*0028*/ 	.byte	0x04, 0x31
        /*002a*/ 	.short	(.L_2417 - .L_2416)


	//   ....[0]....
.L_2416:
        /*002c*/ 	.word	0x00008870


	//   ....[1]....
        /*0030*/ 	.word	0x000088c0


	//----- nvinfo : EIATTR_COOP_GROUP_MASK_REGIDS
	.align		4
.L_2417:
        /*0034*/ 	.byte	0x04, 0x29
        /*0036*/ 	.short	(.L_2419 - .L_2418)


	//   ....[0]....
.L_2418:
        /*0038*/ 	.word	0xffffffff


	//   ....[1]....
        /*003c*/ 	.word	0xffffffff


	//   ....[2]....
        /*0040*/ 	.word	0xffffffff


	//   ....[3]....
        /*0044*/ 	.word	0xffffffff


	//   ....[4]....
        /*0048*/ 	.word	0xffffffff


	//   ....[5]....
        /*004c*/ 	.word	0xffffffff


	//   ....[6]....
        /*0050*/ 	.word	0xffffffff


	//   ....[7]....
        /*0054*/ 	.word	0xffffffff


	//   ....[8]....
        /*0058*/ 	.word	0xffffffff


	//   ....[9]....
        /*005c*/ 	.word	0xffffffff


	//   ....[10]....
        /*0060*/ 	.word	0xffffffff


	//   ....[11]....
        /*0064*/ 	.word	0xffffffff


	//   ....[12]....
        /*0068*/ 	.word	0xffffffff


	//   ....[13]....
        /*006c*/ 	.word	0xffffffff


	//   ....[14]....
        /*0070*/ 	.word	0xffffffff


	//   ....[15]....
        /*0074*/ 	.word	0xffffffff


	//   ....[16]....
        /*0078*/ 	.word	0xffffffff


	//   ....[17]....
        /*007c*/ 	.word	0xffffffff


	//   ....[18]....
        /*0080*/ 	.word	0xffffffff


	//   ....[19]....
        /*0084*/ 	.word	0xffffffff


	//   ....[20]....
        /*0088*/ 	.word	0xffffffff


	//   ....[21]....
        /*008c*/ 	.word	0xffffffff


	//   ....[22]....
        /*0090*/ 	.word	0xffffffff


	//   ....[23]....
        /*0094*/ 	.word	0xffffffff


	//   ....[24]....
        /*0098*/ 	.word	0xffffffff


	//   ....[25]....
        /*009c*/ 	.word	0xffffffff


	//   ....[26]....
        /*00a0*/ 	.word	0xffffffff


	//   ....[27]....
        /*00a4*/ 	.word	0xffffffff


	//   ....[28]....
        /*00a8*/ 	.word	0xffffffff


	//   ....[29]....
        /*00ac*/ 	.word	0xffffffff


	//   ....[30]....
        /*00b0*/ 	.word	0xffffffff


	//   ....[31]....
        /*00b4*/ 	.word	0xffffffff


	//   ....[32]....
        /*00b8*/ 	.word	0xffffffff


	//   ....[33]....
        /*00bc*/ 	.word	0xffffffff


	//   ....[34]....
        /*00c0*/ 	.word	0xffffffff


	//   ....[35]....
        /*00c4*/ 	.word	0xffffffff


	//   ....[36]....
        /*00c8*/ 	.word	0xffffffff


	//   ....[37]....
        /*00cc*/ 	.word	0xffffffff


	//   ....[38]....
        /*00d0*/ 	.word	0xffffffff


	//   ....[39]....
        /*00d4*/ 	.word	0xffffffff


	//   ....[40]....
        /*00d8*/ 	.word	0xffffffff


	//   ....[41]....
        /*00dc*/ 	.word	0xffffffff


	//   ....[42]....
        /*00e0*/ 	.word	0xffffffff


	//   ....[43]....
        /*00e4*/ 	.word	0xffffffff


	//   ....[44]....
        /*00e8*/ 	.word	0xffffffff


	//   ....[45]....
        /*00ec*/ 	.word	0xffffffff


	//   ....[46]....
        /*00f0*/ 	.word	0xffffffff


	//   ....[47]....
        /*00f4*/ 	.word	0xffffffff


	//   ....[48]....
        /*00f8*/ 	.word	0xffffffff


	//   ....[49]....
        /*00fc*/ 	.word	0xffffffff


	//   ....[50]....
        /*0100*/ 	.word	0xffffffff


	//   ....[51]....
        /*0104*/ 	.word	0xffffffff


	//   ....[52]....
        /*0108*/ 	.word	0xffffffff


	//   ....[53]....
        /*010c*/ 	.word	0xffffffff


	//   ....[54]....
        /*0110*/ 	.word	0xffffffff


	//   ....[55]....
        /*0114*/ 	.word	0xffffffff


	//   ....[56]....
        /*0118*/ 	.word	0xffffffff


	//   ....[57]....
        /*011c*/ 	.word	0xffffffff


	//   ....[58]....
        /*0120*/ 	.word	0xffffffff


	//----- nvinfo : EIATTR_COOP_GROUP_INSTR_OFFSETS
	.align		4
.L_2419:
        /*0124*/ 	.byte	0x04, 0x28
        /*0126*/ 	.short	(.L_2421 - .L_2420)


	//   ....[0]....
.L_2420:
        /*0128*/ 	.word	0x00001300


	//   ....[1]....
        /*012c*/ 	.word	0x000018e0


	//   ....[2]....
        /*0130*/ 	.word	0x00001e30


	//   ....[3]....
        /*0134*/ 	.word	0x00004b00


	//   ....[4]....
        /*0138*/ 	.word	0x00005200


	//   ....[5]....
        /*013c*/ 	.word	0x00005e20


	//   ....[6]....
        /*0140*/ 	.word	0x000068f0


	//   ....[7]....
        /*0144*/ 	.word	0x000079e0


	//   ....[8]....
        /*0148*/ 	.word	0x00008740


	//   ....[9]....
        /*014c*/ 	.word	0x00008780


	//   ....[10]....
        /*0150*/ 	.word	0x00008840


	//   ....[11]....
        /*0154*/ 	.word	0x00008850


	//   ....[12]....
        /*0158*/ 	.word	0x000088a0


	//   ....[13]....
        /*015c*/ 	.word	0x000088d0


	//   ....[14]....
        /*0160*/ 	.word	0x00008910


	//   ....[15]....
        /*0164*/ 	.word	0x00008920


	//   ....[16]....
        /*0168*/ 	.word	0x00008960


	//   ....[17]....
        /*016c*/ 	.word	0x00008970


	//   ....[18]....
        /*0170*/ 	.word	0x000089a0


	//   ....[19]....
        /*0174*/ 	.word	0x000089b0


	//   ....[20]....
        /*0178*/ 	.word	0x000089f0


	//   ....[21]....
        /*017c*/ 	.word	0x00008a00


	//   ....[22]....
        /*0180*/ 	.word	0x00008a50


	//   ....[23]....
        /*0184*/ 	.word	0x00008a70


	//   ....[24]....
        /*0188*/ 	.word	0x00008ae0


	//   ....[25]....
        /*018c*/ 	.word	0x00008af0


	//   ....[26]....
        /*0190*/ 	.word	0x00008b20


	//   ....[27]....
        /*0194*/ 	.word	0x00008b40


	//   ....[28]....
        /*0198*/ 	.word	0x00008b70


	//   ....[29]....
        /*019c*/ 	.word	0x00008b90


	//   ....[30]....
        /*01a0*/ 	.word	0x00008bb0


	//   ....[31]....
        /*01a4*/ 	.word	0x00008bc0


	//   ....[32]....
        /*01a8*/ 	.word	0x00008bd0


	//   ....[33]....
        /*01ac*/ 	.word	0x00008be0


	//   ....[34]....
        /*01b0*/ 	.word	0x00008c00


	//   ....[35]....
        /*01b4*/ 	.word	0x00008c20


	//   ....[36]....
        /*01b8*/ 	.word	0x0000a080


	//   ....[37]....
        /*01bc*/ 	.word	0x0000a0c0


	//   ....[38]....
        /*01c0*/ 	.word	0x0000a250


	//   ....[39]....
        /*01c4*/ 	.word	0x0000a290


	//   ....[40]....
        /*01c8*/ 	.word	0x0000a420


	//   ....[41]....
        /*01cc*/ 	.word	0x0000a460


	//   ....[42]....
        /*01d0*/ 	.word	0x0000a5f0


	//   ....[43]....
        /*01d4*/ 	.word	0x0000a630


	//   ....[44]....
        /*01d8*/ 	.word	0x0000a7c0


	//   ....[45]....
        /*01dc*/ 	.word	0x0000a800


	//   ....[46]....
        /*01e0*/ 	.word	0x0000ae60


	//   ....[47]....
        /*01e4*/ 	.word	0x0000b620


	//   ....[48]....
        /*01e8*/ 	.word	0x0000c1c0


	//   ....[49]....
        /*01ec*/ 	.word	0x0000c7d0


	//   ....[50]....
        /*01f0*/ 	.word	0x0000c820


	//   ....[51]....
        /*01f4*/ 	.word	0x0000c870


	//   ....[52]....
        /*01f8*/ 	.word	0x0000c8a0


	//   ....[53]....
        /*01fc*/ 	.word	0x0000c8c0


	//   ....[54]....
        /*0200*/ 	.word	0x0000c9a0


	//   ....[55]....
        /*0204*/ 	.word	0x0000c9e0


	//   ....[56]....
        /*0208*/ 	.word	0x0000ca30


	//   ....[57]....
        /*020c*/ 	.word	0x0000ca60


	//   ....[58]....
        /*0210*/ 	.word	0x0000ca80


	//----- nvinfo : EIATTR_EXIT_INSTR_OFFSETS
	.align		4
.L_2421:
        /*0214*/ 	.byte	0x04, 0x1c
        /*0216*/ 	.short	(.L_2423 - .L_2422)


	//   ....[0]....
.L_2422:
        /*0218*/ 	.word	0x0000cb50


	//   ....[1]....
        /*021c*/ 	.word	0x0000ce40


	//----- nvinfo : EIATTR_MAX_THREADS
	.align		4
.L_2423:
        /*0220*/ 	.byte	0x04, 0x05
        /*0222*/ 	.short	(.L_2425 - .L_2424)
.L_2424:
        /*0224*/ 	.word	0x00000020
        /*0228*/ 	.word	0x00000001
        /*022c*/ 	.word	0x00000001


	//----- nvinfo : EIATTR_CRS_STACK_SIZE
	.align		4
.L_2425:
        /*0230*/ 	.byte	0x04, 0x1e
        /*0232*/ 	.short	(.L_2427 - .L_2426)
.L_2426:
        /*0234*/ 	.word	0x00000000


	//----- nvinfo : EIATTR_CBANK_PARAM_SIZE
	.align		4
.L_2427:
        /*0238*/ 	.byte	0x03, 0x19
        /*023a*/ 	.short	0x01f0


	//----- nvinfo : EIATTR_PARAM_CBANK
	.align		4
        /*023c*/ 	.byte	0x04, 0x0a
        /*023e*/ 	.short	(.L_2429 - .L_2428)
	.align		4
.L_2428:
        /*0240*/ 	.word	index@(.nv.constant0._Z25selective_scan_bwd_kernelI32Selective_Scan_bwd_kernel_traitsILi32ELi16ELb0ELb1ELb0ELb1ELb1EN3c104HalfEfEEv12SSMParamsBwd)
        /*0244*/ 	.short	0x0210
        /*0246*/ 	.short	0x01f0


	//----- nvinfo : EIATTR_SW_WAR
	.align		4
.L_2429:
        /*0248*/ 	.byte	0x04, 0x36
        /*024a*/ 	.short	(.L_2431 - .L_2430)
.L_2430:
        /*024c*/ 	.word	0x00000008
.L_2431:


//--------------------- .nv.info._Z25selective_scan_bwd_kernelI32Selective_Scan_bwd_kernel_traitsILi32ELi16ELb0ELb1ELb1ELb0ELb0EN3c104HalfEfEEv12SSMParamsBwd --------------------------
	.section	.nv.info._Z25selective_scan_bwd_kernelI32Selective_Scan_bwd_kernel_traitsILi32ELi16ELb0ELb1ELb1ELb0ELb0EN3c104HalfEfEEv12SSMParamsBwd,"",@"SHT_CUDA_INFO"
	.sectionflags	@""
	.align	4


	//----- nvinfo : EIATTR_CUDA_API_VERSION
	.align		4
        /*0000*/ 	.byte	0x04, 0x37
        /*0002*/ 	.short	(.L_2433 - .L_2432)
.L_2432:
        /*0004*/ 	.word	0x00000082


	//----- nvinfo : EIATTR_KPARAM_INFO
	.align		4
.L_2433:
        /*0008*/ 	.byte	0x04, 0x17
        /*000a*/ 	.short	(.L_2435 - .L_2434)
.L_2434:
        /*000c*/ 	.word	0x00000000
        /*0010*/ 	.short	0x0000
        /*0012*/ 	.short	0x0000
        /*0014*/ 	.byte	0x00, 0xf0, 0xc1, 0x07


	//----- nvinfo : EIATTR_SPARSE_MMA_MASK
	.align		4
.L_2435:
        /*0018*/ 	.byte	0x03, 0x50
        /*001a*/ 	.short	0x0000


	//----- nvinfo : EIATTR_MAXREG_COUNT
	.align		4
        /*001c*/ 	.byte	0x03, 0x1b
        /*001e*/ 	.short	0x00ff


	//----- nvinfo : EIATTR_NUM_BARRIERS
	.align		4
        /*0020*/ 	.byte	0x02, 0x4c
        /*0022*/ 	.byte	0x01
	.zero		1


	//----- nvinfo : EIATTR_MERCURY_ISA_VERSION
	.align		4
        /*0024*/ 	.byte	0x03, 0x5f
        /*0026*/ 	.short	0x0101


	//----- nvinfo : EIATTR_INT_WARP_WIDE_INSTR_OFFSETS
	.align		4
        /*0028*/ 	.byte	0x04, 0x31
        /*002a*/ 	.short	(.L_2437 - .L_2436)


	//   ....[0]....
.L_2436:
        /*002c*/ 	.word	0x00004830


	//   ....[1]....
        /*0030*/ 	.word	0x00004b90


	//----- nvinfo : EIATTR_COOP_GROUP_MASK_REGIDS
	.align		4
.L_2437:
        /*0034*/ 	.byte	0x04, 0x29
        /*0036*/ 	.short	(.L_2439 - .L_2438)


	//   ....[0]....
.L_2438:
        /*0038*/ 	.word	0xffffffff


	//   ....[1]....
        /*003c*/ 	.word	0xffffffff


	//   ....[2]....
        /*0040*/ 	.word	0xffffffff


	//   ....[3]....
        /*0044*/ 	.word	0xffffffff


	//   ....[4]....
        /*0048*/ 	.word	0xffffffff


	//   ....[5]....
        /*004c*/ 	.word	0xffffffff


	//   ....[6]....
        /*0050*/ 	.word	0xffffffff


	//   ....[7]....
        /*0054*/ 	.word	0xffffffff


	//   ....[8]....
        /*0058*/ 	.word	0xffffffff


	//   ....[9]....
        /*005c*/ 	.word	0xffffffff


	//   ....[10]....
        /*0060*/ 	.word	0xffffffff


	//   ....[11]....
        /*0064*/ 	.word	0xffffffff


	//   ....[12]....
        /*0068*/ 	.word	0xffffffff


	//   ....[13]....
        /*006c*/ 	.word	0xffffffff


	//   ....[14]....
        /*0070*/ 	.word	0xffffffff


	//   ....[15]....
        /*0074*/ 	.word	0xffffffff


	//   ....[16]....
        /*0078*/ 	.word	0xffffffff


	//   ....[17]....
        /*007c*/ 	.word	0xffffffff


	//   ....[18]....
        /*0080*/ 	.word	0xffffffff


	//   ....[19]....
        /*0084*/ 	.word	0xffffffff


	//   ....[20]....
        /*0088*/ 	.word	0xffffffff


	//   ....[21]....
        /*008c*/ 	.word	0xffffffff


	//   ....[22]....
        /*0090*/ 	.word	0xffffffff


	//   ....[23]....
        /*0094*/ 	.word	0xffffffff


	//   ....[24]....
        /*0098*/ 	.word	0xffffffff


	//   ....[25]....
        /*009c*/ 	.word	0xffffffff


	//   ....[26]....
        /*00a0*/ 	.word	0xffffffff


	//   ....[27]....
        /*00a4*/ 	.word	0xffffffff


	//   ....[28]....
        /*00a8*/ 	.word	0xffffffff


	//   ....[29]....
        /*00ac*/ 	.word	0xffffffff


	//   ....[30]....
        /*00b0*/ 	.word	0xffffffff


	//   ....[31]....
        /*00b4*/ 	.word	0xffffffff


	//   ....[32]....
        /*00b8*/ 	.word	0xffffffff


	//   ....[33]....
        /*00bc*/ 	.word	0xffffffff


	//   ....[34]....
        /*00c0*/ 	.word	0xffffffff


	//   ....[35]....
        /*00c4*/ 	.word	0xffffffff


	//   ....[36]....
        /*00c8*/ 	.word	0xffffffff


	//   ....[37]....
        /*00cc*/ 	.word	0xffffffff


	//   ....[38]....
        /*00d0*/ 	.word	0xffffffff


	//   ....[39]....
        /*00d4*/ 	.word	0xffffffff


	//   ....[40]....
        /*00d8*/ 	.word	0xffffffff


	//   ....[41]....
        /*00dc*/ 	.word	0xffffffff


	//   ....[42]....
        /*00e0*/ 	.word	0xffffffff


	//   ....[43]....
        /*00e4*/ 	.word	0xffffffff


	//   ....[44]....
        /*00e8*/ 	.word	0xffffffff


	//   ....[45]....
        /*00ec*/ 	.word	0xffffffff


	//   ....[46]....
        /*00f0*/ 	.word	0xffffffff


	//   ....[47]....
        /*00f4*/ 	.word	0xffffffff


	//   ....[48]....
        /*00f8*/ 	.word	0xffffffff


	//   ....[49]....
        /*00fc*/ 	.word	0xffffffff


	//----- nvinfo : EIATTR_COOP_GROUP_INSTR_OFFSETS
	.align		4
.L_2439:
        /*0100*/ 	.byte	0x04, 0x28
        /*0102*/ 	.short	(.L_2441 - .L_2440)


	//   ....[0]....
.L_2440:
        /*0104*/ 	.word	0x00001460


	//   ....[1]....
        /*0108*/ 	.word	0x00001aa0


	//   ....[2]....
        /*010c*/ 	.word	0x00002080


	//   ....[3]....
        /*0110*/ 	.word	0x00003060


	//   ....[4]....
        /*0114*/ 	.word	0x00003a30


	//   ....[5]....
        /*0118*/ 	.word	0x000045e0


	//   ....[6]....
        /*011c*/ 	.word	0x00004630


	//   ....[7]....
        /*0120*/ 	.word	0x00004750


	//   ....[8]....
        /*0124*/ 	.word	0x00004790


	//   ....[9]....
        /*0128*/ 	.word	0x000047d0


	//   ....[10]....
        /*012c*/ 	.word	0x00004800


	//   ....[11]....
        /*0130*/ 	.word	0x00004880


	//   ....[12]....
        /*0134*/ 	.word	0x000048b0


	//   ....[13]....
        /*0138*/ 	.word	0x000048d0


	//   ....[14]....
        /*013c*/ 	.word	0x000048f0


	//   ....[15]....
        /*0140*/ 	.word	0x00004920


	//   ....[16]....
        /*0144*/ 	.word	0x00004950


	//   ....[17]....
        /*0148*/ 	.word	0x00004970


	//   ....[18]....
        /*014c*/ 	.word	0x00004990


	//   ....[19]....
        /*0150*/ 	.word	0x000049c0


	//   ....[20]....
        /*0154*/ 	.word	0x000049e0


	//   ....[21]....
        /*0158*/ 	.word	0x00004a30


	//   ....[22]....
        /*015c*/ 	.word	0x00004a40


	//   ....[23]....
        /*0160*/ 	.word	0x00004a90


	//   ....[24]....
        /*0164*/ 	.word	0x00004aa0


	//   ....[25]....
        /*0168*/ 	.word	0x00004ae0


	//   ....[26]....
        /*016c*/ 	.word	0x00004af0


	//   ....[27]....
        /*0170*/ 	.word	0x00004b00


	//   ....[28]....
        /*0174*/ 	.word	0x00004b30


	//   ....[29]....
        /*0178*/ 	.word	0x00004b50


	//   ....[30]....
        /*017c*/ 	.word	0x00004b60


	//   ....[31]....
        /*0180*/ 	.word	0x00004b70


	//   ....[32]....
        /*0184*/ 	.word	0x00004ba0


	//   ....[33]....
        /*0188*/ 	.word	0x000064f0


	//   ....[34]....
        /*018c*/ 	.word	0x000066c0


	//   ....[35]....
        /*0190*/ 	.word	0x00006890


	//   ....[36]....
        /*0194*/ 	.word	0x00006a60


	//   ....[37]....
        /*0198*/ 	.word	0x00006b20


	//   ....[38]....
        /*019c*/ 	.word	0x00006f40


	//   ....[39]....
        /*01a0*/ 	.word	0x000077e0


	//   ....[40]....
        /*01a4*/ 	.word	0x00007e00


	//   ....[41]....
        /*01a8*/ 	.word	0x00007e50


	//   ....[42]....
        /*01ac*/ 	.word	0x00007ea0


	//   ....[43]....
        /*01b0*/ 	.word	0x00007ed0


	//   ....[44]....
        /*01b4*/ 	.word	0x00007ef0


	//   ....[45]....
        /*01b8*/ 	.word	0x00007ff0


	//   ....[46]....
        /*01bc*/ 	.word	0x00008030


	//   ....[47]....
        /*01c0*/ 	.word	0x00008080


	//   ....[48]....
        /*01c4*/ 	.word	0x000080b0


	//   ....[49]....
        /*01c8*/ 	.word	0x000080d0


	//----- nvinfo : EIATTR_EXIT_INSTR_OFFSETS
	.align		4
.L_2441:
        /*01cc*/ 	.byte	0x04, 0x1c
        /*01ce*/ 	.short	(.L_2443 - .L_2442)


	//   ....[0]....
.L_2442:
        /*01d0*/ 	.word	0x000081c0


	//   ....[1]....
        /*01d4*/ 	.word	0x000083a0


	//----- nvinfo : EIATTR_MAX_THREADS
	.align		4
.L_2443:
        /*01d8*/ 	.byte	0x04, 0x05
        /*01da*/ 	.short	(.L_2445 - .L_2444)
.L_2444:
        /*01dc*/ 	.word	0x00000020
        /*01e0*/ 	.word	0x00000001
        /*01e4*/ 	.word	0x00000001


	//----- nvinfo : EIATTR_CRS_STACK_SIZE
	.align		4
.L_2445:
        /*01e8*/ 	.byte	0x04, 0x1e
        /*01ea*/ 	.short	(.L_2447 - .L_2446)
.L_2446:
        /*01ec*/ 	.word	0x00000000


	//----- nvinfo : EIATTR_CBANK_PARAM_SIZE
	.align		4
.L_2447:
        /*01f0*/ 	.byte	0x03, 0x19
        /*01f2*/ 	.short	0x01f0


	//----- nvinfo : EIATTR_PARAM_CBANK
	.align		4
        /*01f4*/ 	.byte	0x04, 0x0a
        /*01f6*/ 	.short	(.L_2449 - .L_2448)
	.align		4
.L_2448:
        /*01f8*/ 	.word	index@(.nv.constant0._Z25selective_scan_bwd_kernelI32Selective_Scan_bwd_kernel_traitsILi32ELi16ELb0ELb1ELb1ELb0ELb0EN3c104HalfEfEEv12SSMParamsBwd)
        /*01fc*/ 	.short	0x0210
        /*01fe*/ 	.short	0x01f0


	//----- nvinfo : EIATTR_SW_WAR
	.align		4
.L_2449:
        /*0200*/ 	.byte	0x04, 0x36
        /*0202*/ 	.short	(.L_2451 - .L_2450)
.L_2450:
        /*0204*/ 	.word	0x00000008
.L_2451:


//--------------------- .nv.info._Z25selective_scan_bwd_kernelI32Selective_Scan_bwd_kernel_traitsILi32ELi16ELb0ELb1ELb1ELb0ELb1EN3c104HalfEfEEv12SSMParamsBwd --------------------------
	.section	.nv.info._Z25selective_scan_bwd_kernelI32Selective_Scan_bwd_kernel_traitsILi32ELi16ELb0ELb1ELb1ELb0ELb1EN3c104HalfEfEEv12SSMParamsBwd,"",@"SHT_CUDA_INFO"
	.sectionflags	@""
	.align	4


	//----- nvinfo : EIATTR_CUDA_API_VERSION
	.align		4
        /*0000*/ 	.byte	0x04, 0x37
        /*0002*/ 	.short	(.L_2453 - .L_2452)
.L_2452:
        /*0004*/ 	.word	0x00000082


	//----- nvinfo : EIATTR_KPARAM_INFO
	.align		4
.L_2453:
        /*0008*/ 	.byte	0x04, 0x17
        /*000a*/ 	.short	(.L_2455 - .L_2454)
.L_2454:
        /*000c*/ 	.word	0x00000000
        /*0010*/ 	.short	0x0000
        /*0012*/ 	.short	0x0000
        /*0014*/ 	.byte	0x00, 0xf0, 0xc1, 0x07


	//----- nvinfo : EIATTR_SPARSE_MMA_MASK
	.align		4
.L_2455:
        /*0018*/ 	.byte	0x03, 0x50
        /*001a*/ 	.short	0x0000


	//----- nvinfo : EIATTR_MAXREG_COUNT
	.align		4
        /*001c*/ 	.byte	0x03, 0x1b
        /*001e*/ 	.short	0x00ff


	//----- nvinfo : EIATTR_NUM_BARRIERS
	.align		4
        /*0020*/ 	.byte	0x02, 0x4c
        /*0022*/ 	.byte	0x01
	.zero		1


	//----- nvinfo : EIATTR_MERCURY_ISA_VERSION
	.align		4
        /*0024*/ 	.byte	0x03, 0x5f
        /*0026*/ 	.short	0x0101


	//----- nvinfo : EIATTR_INT_WARP_WIDE_INSTR_OFFSETS
	.align		4
        /*0028*/ 	.byte	0x04, 0x31
        /*002a*/ 	.short	(.L_2457 - .L_2456)


	//   ....[0]....
.L_2456:
        /*002c*/ 	.word	0x000064c0


	//----- nvinfo : EIATTR_COOP_GROUP_MASK_REGIDS
	.align		4
.L_2457:
        /*0030*/ 	.byte	0x04, 0x29
        /*0032*/ 	.short	(.L_2459 - .L_2458)


	//   ....[0]....
.L_2458:
        /*0034*/ 	.word	0xffffffff


	//   ....[1]....
        /*0038*/ 	.word	0xffffffff


	//   ....[2]....
        /*003c*/ 	.word	0xffffffff


	//   ....[3]....
        /*0040*/ 	.word	0xffffffff


	//   ....[4]....
        /*0044*/ 	.word	0xffffffff


	//   ....[5]....
        /*0048*/ 	.word	0xffffffff


	//   ....[6]....
        /*004c*/ 	.word	0xffffffff


	//   ....[7]....
        /*0050*/ 	.word	0xffffffff


	//   ....[8]....
        /*0054*/ 	.word	0xffffffff


	//   ....[9]....
        /*0058*/ 	.word	0xffffffff


	//   ....[10]....
        /*005c*/ 	.word	0xffffffff


	//   ....[11]....
        /*0060*/ 	.word	0xffffffff


	//   ....[12]....
        /*0064*/ 	.word	0xffffffff


	//   ....[13]....
        /*0068*/ 	.word	0xffffffff


	//   ....[14]....
        /*006c*/ 	.word	0xffffffff


	//   ....[15]....
        /*0070*/ 	.word	0xffffffff


	//   ....[16]....
        /*0074*/ 	.word	0xffffffff


	//   ....[17]....
        /*0078*/ 	.word	0xffffffff


	//   ....[18]....
        /*007c*/ 	.word	0xffffffff


	//   ....[19]....
        /*0080*/ 	.word	0xffffffff


	//   ....[20]....
        /*0084*/ 	.word	0xffffffff


	//   ....[21]....
        /*0088*/ 	.word	0xffffffff


	//   ....[22]....
        /*008c*/ 	.word	0xffffffff


	//   ....[23]....
        /*0090*/ 	.word	0xffffffff


	//   ....[24]....
        /*0094*/ 	.word	0xffffffff


	//   ....[25]....
        /*0098*/ 	.word	0xffffffff


	//   ....[26]....
        /*009c*/ 	.word	0xffffffff


	//   ....[27]....
        /*00a0*/ 	.word	0xffffffff


	//   ....[28]....
        /*00a4*/ 	.word	0xffffffff


	//   ....[29]....
        /*00a8*/ 	.word	0xffffffff


	//   ....[30]....
        /*00ac*/ 	.word	0xffffffff


	//   ....[31]....
        /*00b0*/ 	.word	0xffffffff


	//   ....[32]....
        /*00b4*/ 	.word	0xffffffff


	//   ....[33]....
        /*00b8*/ 	.word	0xffffffff


	//   ....[34]....
        /*00bc*/ 	.word	0xffffffff


	//   ....[35]....
        /*00c0*/ 	.word	0xffffffff


	//   ....[36]....
        /*00c4*/ 	.word	0xffffffff


	//   ....[37]....
        /*00c8*/ 	.word	0xffffffff


	//   ....[38]....
        /*00cc*/ 	.word	0xffffffff


	//   ....[39]....
        /*00d0*/ 	.word	0xffffffff


	//   ....[40]....
        /*00d4*/ 	.word	0xffffffff


	//   ....[41]....
        /*00d8*/ 	.word	0xffffffff


	//   ....[42]....
        /*00dc*/ 	.word	0xffffffff


	//   ....[43]....
        /*00e0*/ 	.word	0xffffffff


	//   ....[44]....
        /*00e4*/ 	.word	0xffffffff


	//   ....[45]....
        /*00e8*/ 	.word	0xffffffff


	//   ....[46]....
        /*00ec*/ 	.word	0xffffffff


	//   ....[47]....
        /*00f0*/ 	.word	0xffffffff


	//   ....[48]....
        /*00f4*/ 	.word	0xffffffff


	//   ....[49]....
        /*00f8*/ 	.word	0xffffffff


	//   ....[50]....
        /*00fc*/ 	.word	0xffffffff


	//   ....[51]....
        /*0100*/ 	.word	0xffffffff


	//   ....[52]....
        /*0104*/ 	.word	0xffffffff


	//   ....[53]....
        /*0108*/ 	.word	0xffffffff


	//----- nvinfo : EIATTR_COOP_GROUP_INSTR_OFFSETS
	.align		4
.L_2459:
        /*010c*/ 	.byte	0x04, 0x28
        /*010e*/ 	.short	(.L_2461 - .L_2460)


	//   ....[0]....
.L_2460:
        /*0110*/ 	.word	0x00001490


	//   ....[1]....
        /*0114*/ 	.word	0x00001aa0


	//   ....[2]....
        /*0118*/ 	.word	0x00002300


	//   ....[3]....
        /*011c*/ 	.word	0x00002820


	//   ....[4]....
        /*0120*/ 	.word	0x00002f70


	//   ....[5]....
        /*0124*/ 	.word	0x00003b60


	//   ....[6]....
        /*0128*/ 	.word	0x00004890


	//   ....[7]....
        /*012c*/ 	.word	0x000059d0


	//   ....[8]....
        /*0130*/ 	.word	0x00006280


	//   ....[9]....
        /*0134*/ 	.word	0x00006f70


	//   ....[10]....
        /*0138*/ 	.word	0x00006fb0


	//   ....[11]....
        /*013c*/ 	.word	0x00007090


	//   ....[12]....
        /*0140*/ 	.word	0x000070d0


	//   ....[13]....
        /*0144*/ 	.word	0x00007130


	//   ....[14]....
        /*0148*/ 	.word	0x00007160


	//   ....[15]....
        /*014c*/ 	.word	0x000071a0


	//   ....[16]....
        /*0150*/ 	.word	0x000071c0


	//   ....[17]....
        /*0154*/ 	.word	0x000071f0


	//   ....[18]....
        /*0158*/ 	.word	0x00007210


	//   ....[19]....
        /*015c*/ 	.word	0x00007240


	//   ....[20]....
        /*0160*/ 	.word	0x00007260


	//   ....[21]....
        /*0164*/ 	.word	0x00007290


	//   ....[22]....
        /*0168*/ 	.word	0x000072b0


	//   ....[23]....
        /*016c*/ 	.word	0x000072e0


	//   ....[24]....
        /*0170*/ 	.word	0x000072f0


	//   ....[25]....
        /*0174*/ 	.word	0x00007350


	//   ....[26]....
        /*0178*/ 	.word	0x00007360


	//   ....[27]....
        /*017c*/ 	.word	0x000073c0


	//   ....[28]....
        /*0180*/ 	.word	0x000073d0


	//   ....[29]....
        /*0184*/ 	.word	0x000073f0


	//   ....[30]....
        /*0188*/ 	.word	0x00007410


	//   ....[31]....
        /*018c*/ 	.word	0x00007420


	//   ....[32]....
        /*0190*/ 	.word	0x00007450


	//   ....[33]....
        /*0194*/ 	.word	0x00007470


	//   ....[34]....
        /*0198*/ 	.word	0x00007490


	//   ....[35]....
        /*019c*/ 	.word	0x000074b0


	//   ....[36]....
        /*01a0*/ 	.word	0x000074e0


	//   ....[37]....
        /*01a4*/ 	.word	0x00008e60


	//   ....[38]....
        /*01a8*/ 	.word	0x00009030


	//   ....[39]....
        /*01ac*/ 	.word	0x00009200


	//   ....[40]....
        /*01b0*/ 	.word	0x000093d0


	//   ....[41]....
        /*01b4*/ 	.word	0x00009440


	//   ....[42]....
        /*01b8*/ 	.word	0x00009830


	//   ....[43]....
        /*01bc*/ 	.word	0x0000a0b0


	//   ....[44]....
        /*01c0*/ 	.word	0x0000a6e0


	//   ....[45]....
        /*01c4*/ 	.word	0x0000a730


	//   ....[46]....
        /*01c8*/ 	.word	0x0000a780


	//   ....[47]....
        /*01cc*/ 	.word	0x0000a7b0


	//   ....[48]....
        /*01d0*/ 	.word	0x0000a7d0


	//   ....[49]....
        /*01d4*/ 	.word	0x0000a8d0


	//   ....[50]....
        /*01d8*/ 	.word	0x0000a910


	//   ....[51]....
        /*01dc*/ 	.word	0x0000a960


	//   ....[52]....
        /*01e0*/ 	.word	0x0000a990


	//   ....[53]....
        /*01e4*/ 	.word	0x0000a9b0


	//----- nvinfo : EIATTR_EXIT_INSTR_OFFSETS
	.align		4
.L_2461:
        /*01e8*/ 	.byte	0x04, 0x1c
        /*01ea*/ 	.short	(.L_2463 - .L_2462)


	//   ....[0]....
.L_2462:
        /*01ec*/ 	.word	0x0000aaa0


	//   ....[1]....
        /*01f0*/ 	.word	0x0000ac80


	//----- nvinfo : EIATTR_MAX_THREADS
	.align		4
.L_2463:
        /*01f4*/ 	.byte	0x04, 0x05
        /*01f6*/ 	.short	(.L_2465 - .L_2464)
.L_2464:
        /*01f8*/ 	.word	0x00000020
        /*01fc*/ 	.word	0x00000001
        /*0200*/ 	.word	0x00000001


	//----- nvinfo : EIATTR_CRS_STACK_SIZE
	.align		4
.L_2465:
        /*0204*/ 	.byte	0x04, 0x1e
        /*0206*/ 	.short	(.L_2467 - .L_2466)
.L_2466:
        /*0208*/ 	.word	0x00000000


	//----- nvinfo : EIATTR_CBANK_PARAM_SIZE
	.align		4
.L_2467:
        /*020c*/ 	.byte	0x03, 0x19
        /*020e*/ 	.short	0x01f0


	//----- nvinfo : EIATTR_PARAM_CBANK
	.align		4
        /*0210*/ 	.byte	0x04, 0x0a
        /*0212*/ 	.short	(.L_2469 - .L_2468)
	.align		4
.L_2468:
        /*0214*/ 	.word	index@(.nv.constant0._Z25selective_scan_bwd_kernelI32Selective_Scan_bwd_kernel_traitsILi32ELi16ELb0ELb1ELb1ELb0ELb1EN3c104HalfEfEEv12SSMParamsBwd)
        /*0218*/ 	.short	0x0210
        /*021a*/ 	.short	0x01f0


	//----- nvinfo : EIATTR_SW_WAR
	.align		4
.L_2469:
        /*021c*/ 	.byte	0x04, 0x36
        /*021e*/ 	.short	(.L_2471 - .L_2470)
.L_2470:
        /*0220*/ 	.word	0x00000008
.L_2471:


//--------------------- .nv.info._Z25selective_scan_bwd_kernelI32Selective_Scan_bwd_kernel_traitsILi32ELi16ELb0ELb1ELb1ELb1ELb0EN3c104HalfEfEEv12SSMParamsBwd --------------------------
	.section	.nv.info._Z25selective_scan_bwd_kernelI32Selective_Scan_bwd_kernel_traitsILi32ELi16ELb0ELb1ELb1ELb1ELb0EN3c104HalfEfEEv12SSMParamsBwd,"",@"SHT_CUDA_INFO"
	.sectionflags	@""
	.align	4


	//----- nvinfo : EIATTR_CUDA_API_VERSION
	.align		4
        /*0000*/ 	.byte	0x04, 0x37
        /*0002*/ 	.short	(.L_2473 - .L_2472)
.L_2472:
        /*0004*/ 	.word	0x00000082


	//----- nvinfo : EIATTR_KPARAM_INFO
	.align		4
.L_2473:
        /*0008*/ 	.byte	0x04, 0x17
        /*000a*/ 	.short	(.L_2475 - .L_2474)
.L_2474:
        /*000c*/ 	.word	0x00000000
        /*0010*/ 	.short	0x0000
        /*0012*/ 	.short	0x0000
        /*0014*/ 	.byte	0x00, 0xf0, 0xc1, 0x07


	//----- nvinfo : EIATTR_SPARSE_MMA_MASK
	.align		4
.L_2475:
        /*0018*/ 	.byte	0x03, 0x50
        /*001a*/ 	.short	0x0000


	//----- nvinfo : EIATTR_MAXREG_COUNT
	.align		4
        /*001c*/ 	.byte	0x03, 0x1b
        /*001e*/ 	.short	0x00ff


	//----- nvinfo : EIATTR_NUM_BARRIERS
	.align		4
        /*0020*/ 	.byte	0x02, 0x4c
        /*0022*/ 	.byte	0x01
	.zero		1


	//----- nvinfo : EIATTR_MERCURY_ISA_VERSION
	.align		4
        /*0024*/ 	.byte	0x03, 0x5f
        /*0026*/ 	.short	0x0101


	//----- nvinfo : EIATTR_INT_WARP_WIDE_INSTR_OFFSETS
	.align		4
        /*0028*/ 	.byte	0x04, 0x31
        /*002a*/ 	.short	(.L_2477 - .L_2476)


	//   ....[0]....
.L_2476:
        /*002c*/ 	.word	0x00006b70


	//   ....[1]....
        /*0030*/ 	.word	0x00006ed0


	//----- nvinfo : EIATTR_COOP_GROUP_MASK_REGIDS
	.align		4
.L_2477:
        /*0034*/ 	.byte	0x04, 0x29
        /*0036*/ 	.short	(.L_2479 - .L_2478)


	//   ....[0]....
.L_2478:
        /*0038*/ 	.word	0xffffffff


	//   ....[1]....
        /*003c*/ 	.word	0xffffffff


	//   ....[2]....
        /*0040*/ 	.word	0xffffffff


	//   ....[3]....
        /*0044*/ 	.word	0xffffffff


	//   ....[4]....
        /*0048*/ 	.word	0xffffffff


	//   ....[5]....
        /*004c*/ 	.word	0xffffffff


	//   ....[6]....
        /*0050*/ 	.word	0xffffffff


	//   ....[7]....
        /*0054*/ 	.word	0xffffffff


	//   ....[8]....
        /*0058*/ 	.word	0xffffffff


	//   ....[9]....
        /*005c*/ 	.word	0xffffffff


	//   ....[10]....
        /*0060*/ 	.word	0xffffffff


	//   ....[11]....
        /*0064*/ 	.word	0xffffffff


	//   ....[12]....
        /*0068*/ 	.word	0xffffffff


	//   ....[13]....
        /*006c*/ 	.word	0xffffffff


	//   ....[14]....
        /*0070*/ 	.word	0xffffffff


	//   ....[15]....
        /*0074*/ 	.word	0xffffffff


	//   ....[16]....
        /*0078*/ 	.word	0xffffffff


	//   ....[17]....
        /*007c*/ 	.word	0xffffffff


	//   ....[18]....
        /*0080*/ 	.word	0xffffffff


	//   ....[19]....
        /*0084*/ 	.word	0xffffffff


	//   ....[20]....
        /*0088*/ 	.word	0xffffffff


	//   ....[21]....
        /*008c*/ 	.word	0xffffffff


	//   ....[22]....
        /*0090*/ 	.word	0xffffffff


	//   ....[23]....
        /*0094*/ 	.word	0xffffffff


	//   ....[24]....
        /*0098*/ 	.word	0xffffffff


	//   ....[25]....
        /*009c*/ 	.word	0xffffffff


	//   ....[26]....
        /*00a0*/ 	.word	0xffffffff


	//   ....[27]....
        /*00a4*/ 	.word	0xffffffff


	//   ....[28]....
        /*00a8*/ 	.word	0xffffffff


	//   ....[29]....
        /*00ac*/ 	.word	0xffffffff


	//   ....[30]....
        /*00b0*/ 	.word	0xffffffff


	//   ....[31]....
        /*00b4*/ 	.word	0xffffffff


	//   ....[32]....
        /*00b8*/ 	.word	0xffffffff


	//   ....[33]....
        /*00bc*/ 	.word	0xffffffff


	//   ....[34]....
        /*00c0*/ 	.word	0xffffffff


	//   ....[35]....
        /*00c4*/ 	.word	0xffffffff


	//   ....[36]....
        /*00c8*/ 	.word	0xffffffff


	//   ....[37]....
        /*00cc*/ 	.word	0xffffffff


	//   ....[38]....
        /*00d0*/ 	.word	0xffffffff


	//   ....[39]....
        /*00d4*/ 	.word	0xffffffff


	//   ....[40]....
        /*00d8*/ 	.word	0xffffffff


	//   ....[41]....
        /*00dc*/ 	.word	0xffffffff


	//   ....[42]....
        /*00e0*/ 	.word	0xffffffff


	//   ....[43]....
        /*00e4*/ 	.word	0xffffffff


	//   ....[44]....
        /*00e8*/ 	.word	0xffffffff


	//   ....[45]....
        /*00ec*/ 	.word	0xffffffff


	//   ....[46]....
        /*00f0*/ 	.word	0xffffffff


	//   ....[47]....
        /*00f4*/ 	.word	0xffffffff


	//   ....[48]....
        /*00f8*/ 	.word	0xffffffff


	//   ....[49]....
        /*00fc*/ 	.word	0xffffffff


	//   ....[50]....
        /*0100*/ 	.word	0xffffffff


	//----- nvinfo : EIATTR_COOP_GROUP_INSTR_OFFSETS
	.align		4
.L_2479:
        /*0104*/ 	.byte	0x04, 0x28
        /*0106*/ 	.short	(.L_2481 - .L_2480)


	//   ....[0]....
.L_2480:
        /*0108*/ 	.word	0x00001450


	//   ....[1]....
        /*010c*/ 	.word	0x00001a30


	//   ....[2]....
        /*0110*/ 	.word	0x00001ef0


	//   ....[3]....
        /*0114*/ 	.word	0x00005370


	//   ....[4]....
        /*0118*/ 	.word	0x00005da0


	//   ....[5]....
        /*011c*/ 	.word	0x000068a0


	//   ....[6]....
        /*0120*/ 	.word	0x000068e0


	//   ....[7]....
        /*0124*/ 	.word	0x00006a50


	//   ....[8]....
        /*0128*/ 	.word	0x00006a90


	//   ....[9]....
        /*012c*/ 	.word	0x00006ad0


	//   ....[10]....
        /*0130*/ 	.word	0x00006b10


	//   ....[11]....
        /*0134*/ 	.word	0x00006b90


	//   ....[12]....
        /*0138*/ 	.word	0x00006bd0


	//   ....[13]....
        /*013c*/ 	.word	0x00006bf0


	//   ....[14]....
        /*0140*/ 	.word	0x00006c10


	//   ....[15]....
        /*0144*/ 	.word	0x00006c40


	//   ....[16]....
        /*0148*/ 	.word	0x00006c70


	//   ....[17]....
        /*014c*/ 	.word	0x00006c90


	//   ....[18]....
        /*0150*/ 	.word	0x00006cb0


	//   ....[19]....
        /*0154*/ 	.word	0x00006ce0


	//   ....[20]....
        /*0158*/ 	.word	0x00006d10


	//   ....[21]....
        /*015c*/ 	.word	0x00006d40


	//   ....[22]....
        /*0160*/ 	.word	0x00006d70


	//   ....[23]....
        /*0164*/ 	.word	0x00006dc0


	//   ....[24]....
        /*0168*/ 	.word	0x00006de0


	//   ....[25]....
        /*016c*/ 	.word	0x00006e00


	//   ....[26]....
        /*0170*/ 	.word	0x00006e10


	//   ....[27]....
        /*0174*/ 	.word	0x00006e20


	//   ....[28]....
        /*0178*/ 	.word	0x00006e40


	//   ....[29]....
        /*017c*/ 	.word	0x00006e60


	//   ....[30]....
        /*0180*/ 	.word	0x00006e80


	//   ....[31]....
        /*0184*/ 	.word	0x00006ea0


	//   ....[32]....
        /*0188*/ 	.word	0x00006ec0


	//   ....[33]....
        /*018c*/ 	.word	0x000087f0


	//   ....[34]....
        /*0190*/ 	.word	0x000089c0


	//   ....[35]....
        /*0194*/ 	.word	0x00008b90


	//   ....[36]....
        /*0198*/ 	.word	0x00008d60


	//   ....[37]....
        /*019c*/ 	.word	0x00008e20


	//   ....[38]....
        /*01a0*/ 	.word	0x00009420


	//   ....[39]....
        /*01a4*/ 	.word	0x00009bf0


	//   ....[40]....
        /*01a8*/ 	.word	0x0000a830


	//   ....[41]....
        /*01ac*/ 	.word	0x0000ae50


	//   ....[42]....
        /*01b0*/ 	.word	0x0000aea0


	//   ....[43]....
        /*01b4*/ 	.word	0x0000aef0


	//   ....[44]....
        /*01b8*/ 	.word	0x0000af20


	//   ....[45]....
        /*01bc*/ 	.word	0x0000af40


	//   ....[46]....
        /*01c0*/ 	.word	0x0000b040


	//   ....[47]....
        /*01c4*/ 	.word	0x0000b080


	//   ....[48]....
        /*01c8*/ 	.word	0x0000b0d0


	//   ....[49]....
        /*01cc*/ 	.word	0x0000b100


	//   ....[50]....
        /*01d0*/ 	.word	0x0000b120


	//----- nvinfo : EIATTR_EXIT_INSTR_OFFSETS
	.align		4
.L_2481:
        /*01d4*/ 	.byte	0x04, 0x1c
        /*01d6*/ 	.short	(.L_2483 - .L_2482)


	//   ....[0]....
.L_2482:
        /*01d8*/ 	.word	0x0000b210


	//   ....[1]....
        /*01dc*/ 	.word	0x0000b3f0


	//----- nvinfo : EIATTR_MAX_THREADS
	.align		4
.L_2483:
        /*01e0*/ 	.byte	0x04, 0x05
        /*01e2*/ 	.short	(.L_2485 - .L_2484)
.L_2484:
        /*01e4*/ 	.word	0x00000020
        /*01e8*/ 	.word	0x00000001
        /*01ec*/ 	.word	0x00000001


	//----- nvinfo : EIATTR_CRS_STACK_SIZE
	.align		4
.L_2485:
        /*01f0*/ 	.byte	0x04, 0x1e
        /*01f2*/ 	.short	(.L_2487 - .L_2486)
.L_2486:
        /*01f4*/ 	.word	0x00000000


	//----- nvinfo : EIATTR_CBANK_PARAM_SIZE
	.align		4
.L_2487:
        /*01f8*/ 	.byte	0x03, 0x19
        /*01fa*/ 	.short	0x01f0


	//----- nvinfo : EIATTR_PARAM_CBANK
	.align		4
        /*01fc*/ 	.byte	0x04, 0x0a
        /*01fe*/ 	.short	(.L_2489 - .L_2488)
	.align		4
.L_2488:
        /*0200*/ 	.word	index@(.nv.constant0._Z25selective_scan_bwd_kernelI32Selective_Scan_bwd_kernel_traitsILi32ELi16ELb0ELb1ELb1ELb1ELb0EN3c104HalfEfEEv12SSMParamsBwd)
        /*0204*/ 	.short	0x0210
        /*0206*/ 	.short	0x01f0


	//----- nvinfo : EIATTR_SW_WAR
	.align		4
.L_2489:
        /*0208*/ 	.byte	0x04, 0x36
        /*020a*/ 	.short	(.L_2491 - .L_2490)
.L_2490:
        /*020c*/ 	.word	0x00000008
.L_2491:


//--------------------- .nv.info._Z25selective_scan_bwd_kernelI32Selective_Scan_bwd_kernel_traitsILi32ELi16ELb0ELb1ELb1ELb1ELb1EN3c104HalfEfEEv12SSMParamsBwd --------------------------
	.section	.nv.info._Z25selective_scan_bwd_kernelI32Selective_Scan_bwd_kernel_traitsILi32ELi16ELb0ELb1ELb1ELb1ELb1EN3c104HalfEfEEv12SSMParamsBwd,"",@"SHT_CUDA_INFO"
	.sectionflags	@""
	.align	4


	//----- nvinfo : EIATTR_CUDA_API_VERSION
	.align		4
        /*0000*/ 	.byte	0x04, 0x37
        /*0002*/ 	.short	(.L_2493 - .L_2492)
.L_2492:
        /*0004*/ 	.word	0x00000082


	//----- nvinfo : EIATTR_KPARAM_INFO
	.align		4
.L_2493:
        /*0008*/ 	.byte	0x04, 0x17
        /*000a*/ 	.short	(.L_2495 - .L_2494)
.L_2494:
        /*000c*/ 	.word	0x00000000
        /*0010*/ 	.short	0x0000
        /*0012*/ 	.short	0x0000
        /*0014*/ 	.byte	0x00, 0xf0, 0xc1, 0x07


	//----- nvinfo : EIATTR_SPARSE_MMA_MASK
	.align		4
.L_2495:
        /*0018*/ 	.byte	0x03, 0x50
        /*001a*/ 	.short	0x0000


	//----- nvinfo : EIATTR_MAXREG_COUNT
	.align		4
        /*001c*/ 	.byte	0x03, 0x1b
        /*001e*/ 	.short	0x00ff


	//----- nvinfo : EIATTR_NUM_BARRIERS
	.align		4
        /*0020*/ 	.byte	0x02, 0x4c
        /*0022*/ 	.byte	0x01
	.zero		1


	//----- nvinfo : EIATTR_MERCURY_ISA_VERSION
	.align		4
        /*0024*/ 	.byte	0x03, 0x5f
        /*0026*/ 	.short	0x0101


	//----- nvinfo : EIATTR_INT_WARP_WIDE_INSTR_OFFSETS
	.align		4
        /*0028*/ 	.byte	0x04, 0x31
        /*002a*/ 	.short	(.L_2497 - .L_2496)


	//   ....[0]....
.L_2496:
        /*002c*/ 	.word	0x000087f0


	//----- nvinfo : EIATTR_COOP_GROUP_MASK_REGIDS
	.align		4
.L_2497:
        /*0030*/ 	.byte	0x04, 0x29
        /*0032*/ 	.short	(.L_2499 - .L_2498)


	//   ....[0]....
.L_2498:
        /*0034*/ 	.word	0xffffffff


	//   ....[1]....
        /*0038*/ 	.word	0xffffffff


	//   ....[2]....
        /*003c*/ 	.word	0xffffffff


	//   ....[3]....
        /*0040*/ 	.word	0xffffffff


	//   ....[4]....
        /*0044*/ 	.word	0xffffffff


	//   ....[5]....
        /*0048*/ 	.word	0xffffffff


	//   ....[6]....
        /*004c*/ 	.word	0xffffffff


	//   ....[7]....
        /*0050*/ 	.word	0xffffffff


	//   ....[8]....
        /*0054*/ 	.word	0xffffffff


	//   ....[9]....
        /*0058*/ 	.word	0xffffffff


	//   ....[10]....
        /*005c*/ 	.word	0xffffffff


	//   ....[11]....
        /*0060*/ 	.word	0xffffffff


	//   ....[12]....
        /*0064*/ 	.word	0xffffffff


	//   ....[13]....
        /*0068*/ 	.word	0xffffffff


	//   ....[14]....
        /*006c*/ 	.word	0xffffffff


	//   ....[15]....
        /*0070*/ 	.word	0xffffffff


	//   ....[16]....
        /*0074*/ 	.word	0xffffffff


	//   ....[17]....
        /*0078*/ 	.word	0xffffffff


	//   ....[18]....
        /*007c*/ 	.word	0xffffffff


	//   ....[19]....
        /*0080*/ 	.word	0xffffffff


	//   ....[20]....
        /*0084*/ 	.word	0xffffffff


	//   ....[21]....
        /*0088*/ 	.word	0xffffffff


	//   ....[22]....
        /*008c*/ 	.word	0xffffffff


	//   ....[23]....
        /*0090*/ 	.word	0xffffffff


	//   ....[24]....
        /*0094*/ 	.word	0xffffffff


	//   ....[25]....
        /*0098*/ 	.word	0xffffffff


	//   ....[26]....
        /*009c*/ 	.word	0xffffffff


	//   ....[27]....
        /*00a0*/ 	.word	0xffffffff


	//   ....[28]....
        /*00a4*/ 	.word	0xffffffff


	//   ....[29]....
        /*00a8*/ 	.word	0xffffffff


	//   ....[30]....
        /*00ac*/ 	.word	0xffffffff


	//   ....[31]....
        /*00b0*/ 	.word	0xffffffff


	//   ....[32]....
        /*00b4*/ 	.word	0xffffffff


	//   ....[33]....
        /*00b8*/ 	.word	0xffffffff


	//   ....[34]....
        /*00bc*/ 	.word	0xffffffff


	//   ....[35]....
        /*00c0*/ 	.word	0xffffffff


	//   ....[36]....
        /*00c4*/ 	.word	0xffffffff


	//   ....[37]....
        /*00c8*/ 	.word	0xffffffff


	//   ....[38]....
        /*00cc*/ 	.word	0xffffffff


	//   ....[39]....
        /*00d0*/ 	.word	0xffffffff


	//   ....[40]....
        /*00d4*/ 	.word	0xffffffff


	//   ....[41]....
        /*00d8*/ 	.word	0xffffffff


	//   ....[42]....
        /*00dc*/ 	.word	0xffffffff


	//   ....[43]....
        /*00e0*/ 	.word	0xffffffff


	//   ....[44]....
        /*00e4*/ 	.word	0xffffffff


	//   ....[45]....
        /*00e8*/ 	.word	0xffffffff


	//   ....[46]....
        /*00ec*/ 	.word	0xffffffff


	//   ....[47]....
        /*00f0*/ 	.word	0xffffffff


	//   ....[48]....
        /*00f4*/ 	.word	0xffffffff


	//   ....[49]....
        /*00f8*/ 	.word	0xffffffff


	//   ....[50]....
        /*00fc*/ 	.word	0xffffffff


	//   ....[51]....
        /*0100*/ 	.word	0xffffffff


	//   ....[52]....
        /*0104*/ 	.word	0xffffffff


	//   ....[53]....
        /*0108*/ 	.word	0xffffffff


	//   ....[54]....
        /*010c*/ 	.word	0xffffffff


	//----- nvinfo : EIATTR_COOP_GROUP_INSTR_OFFSETS
	.align		4
.L_2499:
        /*0110*/ 	.byte	0x04, 0x28
        /*0112*/ 	.short	(.L_2501 - .L_2500)


	//   ....[0]....
.L_2500:
        /*0114*/ 	.word	0x00001470


	//   ....[1]....
        /*0118*/ 	.word	0x00001a10


	//   ....[2]....
        /*011c*/ 	.word	0x00001f70


	//   ....[3]....
        /*0120*/ 	.word	0x00004d60


	//   ....[4]....
        /*0124*/ 	.word	0x00005480


	//   ....[5]....
        /*0128*/ 	.word	0x00006030


	//   ....[6]....
        /*012c*/ 	.word	0x00006b60


	//   ....[7]....
        /*0130*/ 	.word	0x00007d00


	//   ....[8]....
        /*0134*/ 	.word	0x000085c0


	//   ....[9]....
        /*0138*/ 	.word	0x00009290


	//   ....[10]....
        /*013c*/ 	.word	0x000092d0


	//   ....[11]....
        /*0140*/ 	.word	0x000093c0


	//   ....[12]....
        /*0144*/ 	.word	0x00009400


	//   ....[13]....
        /*0148*/ 	.word	0x00009460


	//   ....[14]....
        /*014c*/ 	.word	0x00009490


	//   ....[15]....
        /*0150*/ 	.word	0x00009500


	//   ....[16]....
        /*0154*/ 	.word	0x00009520


	//   ....[17]....
        /*0158*/ 	.word	0x00009550


	//   ....[18]....
        /*015c*/ 	.word	0x00009570


	//   ....[19]....
        /*0160*/ 	.word	0x000095a0


	//   ....[20]....
        /*0164*/ 	.word	0x000095c0


	//   ....[21]....
        /*0168*/ 	.word	0x000095f0


	//   ....[22]....
        /*016c*/ 	.word	0x00009610


	//   ....[23]....
        /*0170*/ 	.word	0x00009640


	//   ....[24]....
        /*0174*/ 	.word	0x00009650


	//   ....[25]....
        /*0178*/ 	.word	0x000096a0


	//   ....[26]....
        /*017c*/ 	.word	0x000096c0


	//   ....[27]....
        /*0180*/ 	.word	0x00009710


	//   ....[28]....
        /*0184*/ 	.word	0x00009730


	//   ....[29]....
        /*0188*/ 	.word	0x00009750


	//   ....[30]....
        /*018c*/ 	.word	0x00009770


	//   ....[31]....
        /*0190*/ 	.word	0x00009780


	//   ....[32]....
        /*0194*/ 	.word	0x000097b0


	//   ....[33]....
        /*0198*/ 	.word	0x000097c0


	//   ....[34]....
        /*019c*/ 	.word	0x000097d0


	//   ....[35]....
        /*01a0*/ 	.word	0x000097f0


	//   ....[36]....
        /*01a4*/ 	.word	0x00009810


	//   ....[37]....
        /*01a8*/ 	.word	0x0000b190


	//   ....[38]....
        /*01ac*/ 	.word	0x0000b360


	//   ....[39]....
        /*01b0*/ 	.word	0x0000b530


	//   ....[40]....
        /*01b4*/ 	.word	0x0000b700


	//   ....[41]....
        /*01b8*/ 	.word	0x0000b770


	//   ....[42]....
        /*01bc*/ 	.word	0x0000bdd0


	//   ....[43]....
        /*01c0*/ 	.word	0x0000c740


	//   ....[44]....
        /*01c4*/ 	.word	0x0000d130


	//   ....[45]....
        /*01c8*/ 	.word	0x0000d750


	//   ....[46]....
        /*01cc*/ 	.word	0x0000d7a0


	//   ....[47]....
        /*01d0*/ 	.word	0x0000d7f0


	//   ....[48]....
        /*01d4*/ 	.word	0x0000d820


	//   ....[49]....
        /*01d8*/ 	.word	0x0000d840


	//   ....[50]....
        /*01dc*/ 	.word	0x0000d940


	//   ....[51]....
        /*01e0*/ 	.word	0x0000d980


	//   ....[52]....
        /*01e4*/ 	.word	0x0000d9d0


	//   ....[53]....
        /*01e8*/ 	.word	0x0000da00


	//   ....[54]....
        /*01ec*/ 	.word	0x0000da20


	//----- nvinfo : EIATTR_EXIT_INSTR_OFFSETS
	.align		4
.L_2501:
        /*01f0*/ 	.byte	0x04, 0x1c
        /*01f2*/ 	.short	(.L_2503 - .L_2502)


	//   ....[0]....
.L_2502:
        /*01f4*/ 	.word	0x0000db10


	//   ....[1]....
        /*01f8*/ 	.word	0x0000dcf0


	//----- nvinfo : EIATTR_MAX_THREADS
	.align		4
.L_2503:
        /*01fc*/ 	.byte	0x04, 0x05
        /*01fe*/ 	.short	(.L_2505 - .L_2504)
.L_2504:
        /*0200*/ 	.word	0x00000020
        /*0204*/ 	.word	0x00000001
        /*0208*/ 	.word	0x00000001


	//----- nvinfo : EIATTR_CRS_STACK_SIZE
	.align		4
.L_2505:
        /*020c*/ 	.byte	0x04, 0x1e
        /*020e*/ 	.short	(.L_2507 - .L_2506)
.L_2506:
        /*0210*/ 	.word	0x00000000


	//----- nvinfo : EIATTR_CBANK_PARAM_SIZE
	.align		4
.L_2507:
        /*0214*/ 	.byte	0x03, 0x19
        /*0216*/ 	.short	0x01f0


	//----- nvinfo : EIATTR_PARAM_CBANK
	.align		4
        /*0218*/ 	.byte	0x04, 0x0a
        /*021a*/ 	.short	(.L_2509 - .L_2508)
	.align		4
.L_2508:
        /*021c*/ 	.word	index@(.nv.constant0._Z25selective_scan_bwd_kernelI32Selective_Scan_bwd_kernel_traitsILi32ELi16ELb0ELb1ELb1ELb1ELb1EN3c104HalfEfEEv12SSMParamsBwd)
        /*0220*/ 	.short	0x0210
        /*0222*/ 	.short	0x01f0


	//----- nvinfo : EIATTR_SW_WAR
	.align		4
.L_2509:
        /*0224*/ 	.byte	0x04, 0x36
        /*0226*/ 	.short	(.L_2511 - .L_2510)
.L_2510:
        /*0228*/ 	.word	0x00000008
.L_2511:


//--------------------- .nv.info._Z25selective_scan_bwd_kernelI32Selective_Scan_bwd_kernel_traitsILi32ELi16ELb1ELb0ELb0ELb0ELb0EN3c104HalfEfEEv12SSMParamsBwd --------------------------
	.section	.nv.info._Z25selective_scan_bwd_kernelI32Selective_Scan_bwd_kernel_traitsILi32ELi16ELb1ELb0ELb0ELb0ELb0EN3c104HalfEfEEv12SSMParamsBwd,"",@"SHT_CUDA_INFO"
	.sectionflags	@""
	.align	4


	//----- nvinfo : EIATTR_CUDA_API_VERSION
	.align		4
        /*0000*/ 	.byte	0x04, 0x37
        /*0002*/ 	.short	(.L_2513 - .L_2512)
.L_2512:
        /*0004*/ 	.word	0x00000082


	//----- nvinfo : EIATTR_KPARAM_INFO
	.align		4
.L_2513:
        /*0008*/ 	.byte	0x04, 0x17
        /*000a*/ 	.short	(.L_2515 - .L_2514)
.L_2514:
        /*000c*/ 	.word	0x00000000
        /*0010*/ 	.short	0x0000
        /*0012*/ 	.short	0x0000
        /*0014*/ 	.byte	0x00, 0xf0, 0xc1, 0x07


	//----- nvinfo : EIATTR_SPARSE_MMA_MASK
	.align		4
.L_2515:
        /*0018*/ 	.byte	0x03, 0x50
        /*001a*/ 	.short	0x0000


	//----- nvinfo : EIATTR_MAXREG_COUNT
	.align		4
        /*001c*/ 	.byte	0x03, 0x1b
        /*001e*/ 	.short	0x00ff


	//----- nvinfo : EIATTR_NUM_BARRIERS
	.align		4
        /*0020*/ 	.byte	0x02, 0x4c
        /*0022*/ 	.byte	0x01
	.zero		1


	//----- nvinfo : EIATTR_MERCURY_ISA_VERSION
	.align		4
        /*0024*/ 	.byte	0x03, 0x5f
        /*0026*/ 	.short	0x0101


	//----- nvinfo : EIATTR_COOP_GROUP_MASK_REGIDS
	.align		4
        /*0028*/ 	.byte	0x04, 0x29
        /*002a*/ 	.short	(.L_2517 - .L_2516)


	//   ....[0]....
.L_2516:
        /*002c*/ 	.word	0xffffffff


	//   ....[1]....
        /*0030*/ 	.word	0xffffffff


	//   ....[2]....
        /*0034*/ 	.word	0xffffffff


	//   ....[3]....
        /*0038*/ 	.word	0xffffffff


	//   ....[4]....
        /*003c*/ 	.word	0xffffffff


	//   ....[5]....
        /*0040*/ 	.word	0xffffffff


	//   ....[6]....
        /*0044*/ 	.word	0xffffffff


	//   ....[7]....
        /*0048*/ 	.word	0xffffffff


	//   ....[8]....
        /*004c*/ 	.word	0xffffffff


	//   ....[9]....
        /*0050*/ 	.word	0xffffffff


	//   ....[10]....
        /*0054*/ 	.word	0xffffffff


	//   ....[11]....
        /*0058*/ 	.word	0xffffffff


	//   ....[12]....
        /*005c*/ 	.word	0xffffffff


	//   ....[13]....
        /*0060*/ 	.word	0xffffffff


	//   ....[14]....
        /*0064*/ 	.word	0xffffffff


	//   ....[15]....
        /*0068*/ 	.word	0xffffffff


	//   ....[16]....
        /*006c*/ 	.word	0xffffffff


	//   ....[17]....
        /*0070*/ 	.word	0xffffffff


	//   ....[18]....
        /*0074*/ 	.word	0xffffffff


	//   ....[19]....
        /*0078*/ 	.word	0xffffffff


	//   ....[20]....
        /*007c*/ 	.word	0xffffffff


	//   ....[21]....
        /*0080*/ 	.word	0xffffffff


	//   ....[22]....
        /*0084*/ 	.word	0xffffffff


	//   ....[23]....
        /*0088*/ 	.word	0xffffffff


	//   ....[24]....
        /*008c*/ 	.word	0xffffffff


	//   ....[25]....
        /*0090*/ 	.word	0xffffffff


	//   ....[26]....
        /*0094*/ 	.word	0xffffffff


	//   ....[27]....
        /*0098*/ 	.word	0xffffffff


	//   ....[28]....
        /*009c*/ 	.word	0xffffffff


	//   ....[29]....
        /*00a0*/ 	.word	0xffffffff


	//   ....[30]....
        /*00a4*/ 	.word	0xffffffff


	//   ....[31]....
        /*00a8*/ 	.word	0xffffffff


	//   ....[32]....
        /*00ac*/ 	.word	0xffffffff


	//   ....[33]....
        /*00b0*/ 	.word	0xffffffff


	//   ....[34]....
        /*00b4*/ 	.word	0xffffffff


	//   ....[35]....
        /*00b8*/ 	.word	0xffffffff


	//   ....[36]....
        /*00bc*/ 	.word	0xffffffff


	//   ....[37]....
        /*00c0*/ 	.word	0xffffffff


	//   ....[38]....
        /*00c4*/ 	.word	0xffffffff


	//   ....[39]....
        /*00c8*/ 	.word	0xffffffff


	//   ....[40]....
        /*00cc*/ 	.word	0xffffffff


	//   ....[41]....
        /*00d0*/ 	.word	0xffffffff


	//   ....[42]....
        /*00d4*/ 	.word	0xffffffff


	//   ....[43]....
        /*00d8*/ 	.word	0xffffffff


	//   ....[44]....
        /*00dc*/ 	.word	0xffffffff


	//   ....[45]....
        /*00e0*/ 	.word	0xffffffff


	//   ....[46]....
        /*00e4*/ 	.word	0xffffffff


	//   ....[47]....
        /*00e8*/ 	.word	0xffffffff


	//   ....[48]....
        /*00ec*/ 	.word	0xffffffff


	//   ....[49]....
        /*00f0*/ 	.word	0xffffffff


	//   ....[50]....
        /*00f4*/ 	.word	0xffffffff


	//   ....[51]....
        /*00f8*/ 	.word	0xffffffff


	//   ....[52]....
        /*00fc*/ 	.word	0xffffffff


	//----- nvinfo : EIATTR_COOP_GROUP_INSTR_OFFSETS
	.align		4
.L_2517:
        /*0100*/ 	.byte	0x04, 0x28
        /*0102*/ 	.short	(.L_2519 - .L_2518)


	//   ....[0]....
.L_2518:
        /*0104*/ 	.word	0x00000710


	//   ....[1]....
        /*0108*/ 	.word	0x000007a0


	//   ....[2]....
        /*010c*/ 	.word	0x00000940


	//   ....[3]....
        /*0110*/ 	.word	0x00001cb0


	//   ....[4]....
        /*0114*/ 	.word	0x00001cf0


	//   ....[5]....
        /*0118*/ 	.word	0x00001d10


	//   ....[6]....
        /*011c*/ 	.word	0x00001d20


	//   ....[7]....
        /*0120*/ 	.word	0x00001d50


	//   ....[8]....
        /*0124*/ 	.word	0x00001d80


	//   ....[9]....
        /*0128*/ 	.word	0x00001da0


	//   ....[10]....
        /*012c*/ 	.word	0x00001dc0


	//   ....[11]....
        /*0130*/ 	.word	0x00001df0


	//   ....[12]....
        /*0134*/ 	.word	0x00001e20


	//   ....[13]....
        /*0138*/ 	.word	0x00001e40


	//   ....[14]....
        /*013c*/ 	.word	0x00001e60


	//   ....[15]....
        /*0140*/ 	.word	0x00001ea0


	//   ....[16]....
        /*0144*/ 	.word	0x00001ee0


	//   ....[17]....
        /*0148*/ 	.word	0x00001f10


	//   ....[18]....
        /*014c*/ 	.word	0x00001f20


	//   ....[19]....
        /*0150*/ 	.word	0x00001f70


	//   ....[20]....
        /*0154*/ 	.word	0x00001fa0


	//   ....[21]....
        /*0158*/ 	.word	0x00001fc0


	//   ....[22]....
        /*015c*/ 	.word	0x00001fe0


	//   ....[23]....
        /*0160*/ 	.word	0x00002020


	//   ....[24]....
        /*0164*/ 	.word	0x00002040


	//   ....[25]....
        /*0168*/ 	.word	0x00002070


	//   ....[26]....
        /*016c*/ 	.word	0x00002080


	//   ....[27]....
        /*0170*/ 	.word	0x00002090


	//   ....[28]....
        /*0174*/ 	.word	0x000020a0


	//   ....[29]....
        /*0178*/ 	.word	0x000020b0


	//   ....[30]....
        /*017c*/ 	.word	0x000020c0


	//   ....[31]....
        /*0180*/ 	.word	0x00002930


	//   ....[32]....
        /*0184*/ 	.word	0x00002970


	//   ....[33]....
        /*0188*/ 	.word	0x000029c0


	//   ....[34]....
        /*018c*/ 	.word	0x000029e0


	//   ....[35]....
        /*0190*/ 	.word	0x00002a20


	//   ....[36]....
        /*0194*/ 	.word	0x00002a50


	//   ....[37]....
        /*0198*/ 	.word	0x00002b20


	//   ....[38]....
        /*019c*/ 	.word	0x00002b60


	//   ....[39]....
        /*01a0*/ 	.word	0x00002cf0


	//   ....[40]....
        /*01a4*/ 	.word	0x00002d30


	//   ....[41]....
        /*01a8*/ 	.word	0x000031e0


	//   ....[42]....
        /*01ac*/ 	.word	0x00003540


	//   ....[43]....
        /*01b0*/ 	.word	0x00003640


	//   ....[44]....
        /*01b4*/ 	.word	0x00003690


	//   ....[45]....
        /*01b8*/ 	.word	0x000036e0


	//   ....[46]....
        /*01bc*/ 	.word	0x00003710


	//   ....[47]....
        /*01c0*/ 	.word	0x00003730


	//   ....[48]....
        /*01c4*/ 	.word	0x00003810


	//   ....[49]....
        /*01c8*/ 	.word	0x00003850


	//   ....[50]....
        /*01cc*/ 	.word	0x000038a0


	//   ....[51]....
        /*01d0*/ 	.word	0x000038d0


	//   ....[52]....
        /*01d4*/ 	.word	0x000038f0


	//----- nvinfo : EIATTR_EXIT_INSTR_OFFSETS
	.align		4
.L_2519:
        /*01d8*/ 	.byte	0x04, 0x1c
        /*01da*/ 	.short	(.L_2521 - .L_2520)


	//   ....[0]....
.L_2520:
        /*01dc*/ 	.word	0x000039c0


	//   ....[1]....
        /*01e0*/ 	.word	0x00003fc0


	//----- nvinfo : EIATTR_MAX_THREADS
	.align		4
.L_2521:
        /*01e4*/ 	.byte	0x04, 0x05
        /*01e6*/ 	.short	(.L_2523 - .L_2522)
.L_2522:
        /*01e8*/ 	.word	0x00000020
        /*01ec*/ 	.word	0x00000001
        /*01f0*/ 	.word	0x00000001


	//----- nvinfo : EIATTR_CRS_STACK_SIZE
	.align		4
.L_2523:
        /*01f4*/ 	.byte	0x04, 0x1e
        /*01f6*/ 	.short	(.L_2525 - .L_2524)
.L_2524:
        /*01f8*/ 	.word	0x00000000


	//----- nvinfo : EIATTR_CBANK_PARAM_SIZE
	.align		4
.L_2525:
        /*01fc*/ 	.byte	0x03, 0x19
        /*01fe*/ 	.short	0x01f0


	//----- nvinfo : EIATTR_PARAM_CBANK
	.align		4
        /*0200*/ 	.byte	0x04, 0x0a
        /*0202*/ 	.short	(.L_2527 - .L_2526)
	.align		4
.L_2526:
        /*0204*/ 	.word	index@(.nv.constant0._Z25selective_scan_bwd_kernelI32Selective_Scan_bwd_kernel_traitsILi32ELi16ELb1ELb0ELb0ELb0ELb0EN3c104HalfEfEEv12SSMParamsBwd)
        /*0208*/ 	.short	0x0210
        /*020a*/ 	.short	0x01f0


	//----- nvinfo : EIATTR_SW_WAR
	.align		4
.L_2527:
        /*020c*/ 	.byte	0x04, 0x36
        /*020e*/ 	.short	(.L_2529 - .L_2528)
.L_2528:
        /*0210*/ 	.word	0x00000008
.L_2529:


//--------------------- .nv.info._Z25selective_scan_bwd_kernelI32Selective_Scan_bwd_kernel_traitsILi32ELi16ELb1ELb0ELb0ELb0ELb1EN3c104HalfEfEEv12SSMParamsBwd --------------------------
	.section	.nv.info._Z25selective_scan_bwd_kernelI32Selective_Scan_bwd_kernel_traitsILi32ELi16ELb1ELb0ELb0ELb0ELb1EN3c104HalfEfEEv12SSMParamsBwd,"",@"SHT_CUDA_INFO"
	.sectionflags	@""
	.align	4


	//----- nvinfo : EIATTR_CUDA_API_VERSION
	.align		4
        /*0000*/ 	.byte	0x04, 0x37
        /*0002*/ 	.short	(.L_2531 - .L_2530)
.L_2530:
        /*0004*/ 	.word	0x00000082


	//----- nvinfo : EIATTR_KPARAM_INFO
	.align		4
.L_2531:
        /*0008*/ 	.byte	0x04, 0x17
        /*000a*/ 	.short	(.L_2533 - .L_2532)
.L_2532:
        /*000c*/ 	.word	0x00000000
        /*0010*/ 	.short	0x0000
        /*0012*/ 	.short	0x0000
        /*0014*/ 	.byte	0x00, 0xf0, 0xc1, 0x07


	//----- nvinfo : EIATTR_SPARSE_MMA_MASK
	.align		4
.L_2533:
        /*0018*/ 	.byte	0x03, 0x50
        /*001a*/ 	.short	0x0000


	//----- nvinfo : EIATTR_MAXREG_COUNT
	.align		4
        /*001c*/ 	.byte	0x03, 0x1b
        /*001e*/ 	.short	0x00ff


	//----- nvinfo : EIATTR_NUM_BARRIERS
	.align		4
        /*0020*/ 	.byte	0x02, 0x4c
        /*0022*/ 	.byte	0x01
	.zero		1


	//----- nvinfo : EIATTR_MERCURY_ISA_VERSION
	.align		4
        /*0024*/ 	.byte	0x03, 0x5f
        /*0026*/ 	.short	0x0101


	//----- nvinfo : EIATTR_COOP_GROUP_MASK_REGIDS
	.align		4
        /*0028*/ 	.byte	0x04, 0x29
        /*002a*/ 	.short	(.L_2535 - .L_2534)


	//   ....[0]....
.L_2534:
        /*002c*/ 	.word	0xffffffff


	//   ....[1]....
        /*0030*/ 	.word	0xffffffff


	//   ....[2]....
        /*0034*/ 	.word	0xffffffff


	//   ....[3]....
        /*0038*/ 	.word	0xffffffff


	//   ....[4]....
        /*003c*/ 	.word	0xffffffff


	//   ....[5]....
        /*0040*/ 	.word	0xffffffff


	//   ....[6]....
        /*0044*/ 	.word	0xffffffff


	//   ....[7]....
        /*0048*/ 	.word	0xffffffff


	//   ....[8]....
        /*004c*/ 	.word	0xffffffff


	//   ....[9]....
        /*0050*/ 	.word	0xffffffff


	//   ....[10]....
        /*0054*/ 	.word	0xffffffff


	//   ....[11]....
        /*0058*/ 	.word	0xffffffff


	//   ....[12]....
        /*005c*/ 	.word	0xffffffff


	//   ....[13]....
        /*0060*/ 	.word	0xffffffff


	//   ....[14]....
        /*0064*/ 	.word	0xffffffff


	//   ....[15]....
        /*0068*/ 	.word	0xffffffff


	//   ....[16]....
        /*006c*/ 	.word	0xffffffff


	//   ....[17]....
        /*0070*/ 	.word	0xffffffff


	//   ....[18]....
        /*0074*/ 	.word	0xffffffff


	//   ....[19]....
        /*0078*/ 	.word	0xffffffff


	//   ....[20]....
        /*007c*/ 	.word	0xffffffff


	//   ....[21]....
        /*0080*/ 	.word	0xffffffff


	//   ....[22]....
        /*0084*/ 	.word	0xffffffff


	//   ....[23]....
        /*0088*/ 	.word	0xffffffff


	//   ....[24]....
        /*008c*/ 	.word	0xffffffff


	//   ....[25]....
        /*0090*/ 	.word	0xffffffff


	//   ....[26]....
        /*0094*/ 	.word	0xffffffff


	//   ....[27]....
        /*0098*/ 	.word	0xffffffff


	//   ....[28]....
        /*009c*/ 	.word	0xffffffff


	//   ....[29]....
        /*00a0*/ 	.word	0xffffffff


	//   ....[30]....
        /*00a4*/ 	.word	0xffffffff


	//   ....[31]....
        /*00a8*/ 	.word	0xffffffff


	//   ....[32]....
        /*00ac*/ 	.word	0xffffffff


	//   ....[33]....
        /*00b0*/ 	.word	0xffffffff


	//   ....[34]....
        /*00b4*/ 	.word	0xffffffff


	//   ....[35]....
        /*00b8*/ 	.word	0xffffffff


	//   ....[36]....
        /*00bc*/ 	.word	0xffffffff


	//   ....[37]....
        /*00c0*/ 	.word	0xffffffff


	//   ....[38]....
        /*00c4*/ 	.word	0xffffffff


	//   ....[39]....
        /*00c8*/ 	.word	0xffffffff


	//   ....[40]....
        /*00cc*/ 	.word	0xffffffff


	//   ....[41]....
        /*00d0*/ 	.word	0xffffffff


	//   ....[42]....
        /*00d4*/ 	.word	0xffffffff


	//   ....[43]....
        /*00d8*/ 	.word	0xffffffff


	//   ....[44]....
        /*00dc*/ 	.word	0xffffffff


	//   ....[45]....
        /*00e0*/ 	.word	0xffffffff


	//   ....[46]....
        /*00e4*/ 	.word	0xffffffff


	//   ....[47]....
        /*00e8*/ 	.word	0xffffffff


	//   ....[48]....
        /*00ec*/ 	.word	0xffffffff


	//   ....[49]....
        /*00f0*/ 	.word	0xffffffff


	//   ....[50]....
        /*00f4*/ 	.word	0xffffffff


	//   ....[51]....
        /*00f8*/ 	.word	0xffffffff


	//   ....[52]....
        /*00fc*/ 	.word	0xffffffff


	//   ....[53]....
        /*0100*/ 	.word	0xffffffff


	//   ....[54]....
        /*0104*/ 	.word	0xffffffff


	//   ....[55]....
        /*0108*/ 	.word	0xffffffff


	//   ....[56]....
        /*010c*/ 	.word	0xffffffff


	//----- nvinfo : EIATTR_COOP_GROUP_INSTR_OFFSETS
	.align		4
.L_2535:
        /*0110*/ 	.byte	0x04, 0x28
        /*0112*/ 	.short	(.L_2537 - .L_2536)


	//   ....[0]....
.L_2536:
        /*0114*/ 	.word	0x00000790


	//   ....[1]....
        /*0118*/ 	.word	0x00000840


	//   ....[2]....
        /*011c*/ 	.word	0x000009b0


	//   ....[3]....
        /*0120*/ 	.word	0x00000af0


	//   ....[4]....
        /*0124*/ 	.word	0x00001190


	//   ....[5]....
        /*0128*/ 	.word	0x00001b20


	//   ....[6]....
        /*012c*/ 	.word	0x00001eb0


	//   ....[7]....
        /*0130*/ 	.word	0x00003200


	//   ....[8]....
        /*0134*/ 	.word	0x00003240


	//   ....[9]....
        /*0138*/ 	.word	0x00003260


	//   ....[10]....
        /*013c*/ 	.word	0x00003270


	//   ....[11]....
        /*0140*/ 	.word	0x000032a0


	//   ....[12]....
        /*0144*/ 	.word	0x000032d0


	//   ....[13]....
        /*0148*/ 	.word	0x000032f0


	//   ....[14]....
        /*014c*/ 	.word	0x00003310


	//   ....[15]....
        /*0150*/ 	.word	0x00003340


	//   ....[16]....
        /*0154*/ 	.word	0x00003370


	//   ....[17]....
        /*0158*/ 	.word	0x00003390


	//   ....[18]....
        /*015c*/ 	.word	0x000033b0


	//   ....[19]....
        /*0160*/ 	.word	0x00003420


	//   ....[20]....
        /*0164*/ 	.word	0x00003450


	//   ....[21]....
        /*0168*/ 	.word	0x00003460


	//   ....[22]....
        /*016c*/ 	.word	0x00003470


	//   ....[23]....
        /*0170*/ 	.word	0x000034e0


	//   ....[24]....
        /*0174*/ 	.word	0x00003500


	//   ....[25]....
        /*0178*/ 	.word	0x00003520


	//   ....[26]....
        /*017c*/ 	.word	0x00003530


	//   ....[27]....
        /*0180*/ 	.word	0x00003550


	//   ....[28]....
        /*0184*/ 	.word	0x00003580


	//   ....[29]....
        /*0188*/ 	.word	0x000035a0


	//   ....[30]....
        /*018c*/ 	.word	0x000035d0


	//   ....[31]....
        /*0190*/ 	.word	0x000035e0


	//   ....[32]....
        /*0194*/ 	.word	0x000035f0


	//   ....[33]....
        /*0198*/ 	.word	0x00003600


	//   ....[34]....
        /*019c*/ 	.word	0x00003610


	//   ....[35]....
        /*01a0*/ 	.word	0x00003eb0


	//   ....[36]....
        /*01a4*/ 	.word	0x00003ef0


	//   ....[37]....
        /*01a8*/ 	.word	0x00004080


	//   ....[38]....
        /*01ac*/ 	.word	0x000040c0


	//   ....[39]....
        /*01b0*/ 	.word	0x00004250


	//   ....[40]....
        /*01b4*/ 	.word	0x00004290


	//   ....[41]....
        /*01b8*/ 	.word	0x00004380


	//   ....[42]....
        /*01bc*/ 	.word	0x000043a0


	//   ....[43]....
        /*01c0*/ 	.word	0x000043d0


	//   ....[44]....
        /*01c4*/ 	.word	0x000043f0


	//   ....[45]....
        /*01c8*/ 	.word	0x000047a0


	//   ....[46]....
        /*01cc*/ 	.word	0x00004ad0


	//   ....[47]....
        /*01d0*/ 	.word	0x00004bd0


	//   ....[48]....
        /*01d4*/ 	.word	0x00004c20


	//   ....[49]....
        /*01d8*/ 	.word	0x00004c70


	//   ....[50]....
        /*01dc*/ 	.word	0x00004ca0


	//   ....[51]....
        /*01e0*/ 	.word	0x00004cc0


	//   ....[52]....
        /*01e4*/ 	.word	0x00004da0


	//   ....[53]....
        /*01e8*/ 	.word	0x00004de0


	//   ....[54]....
        /*01ec*/ 	.word	0x00004e30


	//   ....[55]....
        /*01f0*/ 	.word	0x00004e60


	//   ....[56]....
        /*01f4*/ 	.word	0x00004e80


	//----- nvinfo : EIATTR_EXIT_INSTR_OFFSETS
	.align		4
.L_2537:
        /*01f8*/ 	.byte	0x04, 0x1c
        /*01fa*/ 	.short	(.L_2539 - .L_2538)


	//   ....[0]....
.L_2538:
        /*01fc*/ 	.word	0x00004f50


	//   ....[1]....
        /*0200*/ 	.word	0x00005550


	//----- nvinfo : EIATTR_MAX_THREADS
	.align		4
.L_2539:
        /*0204*/ 	.byte	0x04, 0x05
        /*0206*/ 	.short	(.L_2541 - .L_2540)
.L_2540:
        /*0208*/ 	.word	0x00000020
        /*020c*/ 	.word	0x00000001
        /*0210*/ 	.word	0x00000001


	//----- nvinfo : EIATTR_CRS_STACK_SIZE
	.align		4
.L_2541:
        /*0214*/ 	.byte	0x04, 0x1e
        /*0216*/ 	.short	(.L_2543 - .L_2542)
.L_2542:
        /*0218*/ 	.word	0x00000000


	//----- nvinfo : EIATTR_CBANK_PARAM_SIZE
	.align		4
.L_2543:
        /*021c*/ 	.byte	0x03, 0x19
        /*021e*/ 	.short	0x01f0


	//----- nvinfo : EIATTR_PARAM_CBANK
	.align		4
        /*0220*/ 	.byte	0x04, 0x0a
        /*0222*/ 	.short	(.L_2545 - .L_2544)
	.align		4
.L_2544:
        /*0224*/ 	.word	index@(.nv.constant0._Z25selective_scan_bwd_kernelI32Selective_Scan_bwd_kernel_traitsILi32ELi16ELb1ELb0ELb0ELb0ELb1EN3c104HalfEfEEv12SSMParamsBwd)
        /*0228*/ 	.short	0x0210
        /*022a*/ 	.short	0x01f0


	//----- nvinfo : EIATTR_SW_WAR
	.align		4
.L_2545:
        /*022c*/ 	.byte	0x04, 0x36
        /*022e*/ 	.short	(.L_2547 - .L_2546)
.L_2546:
        /*0230*/ 	.word	0x00000008
.L_2547:


//--------------------- .nv.info._Z25selective_scan_bwd_kernelI32Selective_Scan_bwd_kernel_traitsILi32ELi16ELb1ELb0ELb0ELb1ELb0EN3c104HalfEfEEv12SSMParamsBwd --------------------------
	.section	.nv.info._Z25selective_scan_bwd_kernelI32Selective_Scan_bwd_kernel_traitsILi32ELi16ELb1ELb0ELb0ELb1ELb0EN3c104HalfEfEEv12SSMParamsBwd,"",@"SHT_CUDA_INFO"
	.sectionflags	@""
	.align	4


	//----- nvinfo : EIATTR_CUDA_API_VERSION
	.align		4
        /*0000*/ 	.byte	0x04, 0x37
        /*0002*/ 	.short	(.L_2549 - .L_2548)
.L_2548:
        /*0004*/ 	.word	0x00000082


	//----- nvinfo : EIATTR_KPARAM_INFO
	.align		4
.L_2549:
        /*0008*/ 	.byte	0x04, 0x17
        /*000a*/ 	.short	(.L_2551 - .L_2550)
.L_2550:
        /*000c*/ 	.word	0x00000000
        /*0010*/ 	.short	0x0000
        /*0012*/ 	.short	0x0000
        /*0014*/ 	.byte	0x00, 0xf0, 0xc1, 0x07


	//----- nvinfo : EIATTR_SPARSE_MMA_MASK
	.align		4
.L_2551:
        /*0018*/ 	.byte	0x03, 0x50
        /*001a*/ 	.short	0x0000


	//----- nvinfo : EIATTR_MAXREG_COUNT
	.align		4
        /*001c*/ 	.byte	0x03, 0x1b
        /*001e*/ 	.short	0x00ff


	//----- nvinfo : EIATTR_NUM_BARRIERS
	.align		4
        /*0020*/ 	.byte	0x02, 0x4c
        /*0022*/ 	.byte	0x01
	.zero		1


	//----- nvinfo : EIATTR_MERCURY_ISA_VERSION
	.align		4
        /*0024*/ 	.byte	0x03, 0x5f
        /*0026*/ 	.short	0x0101


	//----- nvinfo : EIATTR_COOP_GROUP_MASK_REGIDS
	.align		4
        /*0028*/ 	.byte	0x04, 0x29
        /*002a*/ 	.short	(.L_2553 - .L_2552)


	//   ....[0]....
.L_2552:
        /*002c*/ 	.word	0xffffffff


	//   ....[1]....
        /*0030*/ 	.word	0xffffffff


	//   ....[2]....
        /*0034*/ 	.word	0xffffffff


	//   ....[3]....
        /*0038*/ 	.word	0xffffffff


	//   ....[4]....
        /*003c*/ 	.word	0xffffffff


	//   ....[5]....
        /*0040*/ 	.word	0xffffffff


	//   ....[6]....
        /*0044*/ 	.word	0xffffffff


	//   ....[7]....
        /*0048*/ 	.word	0xffffffff


	//   ....[8]....
        /*004c*/ 	.word	0xffffffff


	//   ....[9]....
        /*0050*/ 	.word	0xffffffff


	//   ....[10]....
        /*0054*/ 	.word	0xffffffff


	//   ....[11]....
        /*0058*/ 	.word	0xffffffff


	//   ....[12]....
        /*005c*/ 	.word	0xffffffff


	//   ....[13]....
        /*0060*/ 	.word	0xffffffff


	//   ....[14]....
        /*0064*/ 	.word	0xffffffff


	//   ....[15]....
        /*0068*/ 	.word	0xffffffff


	//   ....[16]....
        /*006c*/ 	.word	0xffffffff


	//   ....[17]....
        /*0070*/ 	.word	0xffffffff


	//   ....[18]....
        /*0074*/ 	.word	0xffffffff


	//   ....[19]....
        /*0078*/ 	.word	0xffffffff


	//   ....[20]....
        /*007c*/ 	.word	0xffffffff


	//   ....[21]....
        /*0080*/ 	.word	0xffffffff


	//   ....[22]....
        /*0084*/ 	.word	0xffffffff


	//   ....[23]....
        /*0088*/ 	.word	0xffffffff


	//   ....[24]....
        /*008c*/ 	.word	0xffffffff


	//   ....[25]....
        /*0090*/ 	.word	0xffffffff


	//   ....[26]....
        /*0094*/ 	.word	0xffffffff


	//   ....[27]....
        /*0098*/ 	.word	0xffffffff


	//   ....[28]....
        /*009c*/ 	.word	0xffffffff


	//   ....[29]....
        /*00a0*/ 	.word	0xffffffff


	//   ....[30]....
        /*00a4*/ 	.word	0xffffffff


	//   ....[31]....
        /*00a8*/ 	.word	0xffffffff


	//   ....[32]....
        /*00ac*/ 	.word	0xffffffff


	//   ....[33]....
        /*00b0*/ 	.word	0xffffffff


	//   ....[34]....
        /*00b4*/ 	.word	0xffffffff


	//   ....[35]....
        /*00b8*/ 	.word	0xffffffff


	//   ....[36]....
        /*00bc*/ 	.word	0xffffffff


	//   ....[37]....
        /*00c0*/ 	.word	0xffffffff


	//   ....[38]....
        /*00c4*/ 	.word	0xffffffff


	//   ....[39]....
        /*00c8*/ 	.word	0xffffffff


	//   ....[40]....
        /*00cc*/ 	.word	0xffffffff


	//   ....[41]....
        /*00d0*/ 	.word	0xffffffff


	//   ....[42]....
        /*00d4*/ 	.word	0xffffffff


	//   ....[43]....
        /*00d8*/ 	.word	0xffffffff


	//   ....[44]....
        /*00dc*/ 	.word	0xffffffff


	//   ....[45]....
        /*00e0*/ 	.word	0xffffffff


	//   ....[46]....
        /*00e4*/ 	.word	0xffffffff


	//   ....[47]....
        /*00e8*/ 	.word	0xffffffff


	//   ....[48]....
        /*00ec*/ 	.word	0xffffffff


	//   ....[49]....
        /*00f0*/ 	.word	0xffffffff


	//   ....[50]....
        /*00f4*/ 	.word	0xffffffff


	//   ....[51]....
        /*00f8*/ 	.word	0xffffffff


	//   ....[52]....
        /*00fc*/ 	.word	0xffffffff


	//   ....[53]....
        /*0100*/ 	.word	0xffffffff


	//----- nvinfo : EIATTR_COOP_GROUP_INSTR_OFFSETS
	.align		4
.L_2553:
        /*0104*/ 	.byte	0x04, 0x28
        /*0106*/ 	.short	(.L_2555 - .L_2554)


	//   ....[0]....
.L_2554:
        /*0108*/ 	.word	0x00000710


	//   ....[1]....
        /*010c*/ 	.word	0x000007a0


	//   ....[2]....
        /*0110*/ 	.word	0x00000a10


	//   ....[3]....
        /*0114*/ 	.word	0x00003f20


	//   ....[4]....
        /*0118*/ 	.word	0x00003f60


	//   ....[5]....
        /*011c*/ 	.word	0x00003f80


	//   ....[6]....
        /*0120*/ 	.word	0x00003f90


	//   ....[7]....
        /*0124*/ 	.word	0x00003fc0


	//   ....[8]....
        /*0128*/ 	.word	0x00003fe0


	//   ....[9]....
        /*012c*/ 	.word	0x00004010


	//   ....[10]....
        /*0130*/ 	.word	0x00004030


	//   ....[11]....
        /*0134*/ 	.word	0x00004060


	//   ....[12]....
        /*0138*/ 	.word	0x00004080


	//   ....[13]....
        /*013c*/ 	.word	0x000040b0


	//   ....[14]....
        /*0140*/ 	.word	0x000040d0


	//   ....[15]....
        /*0144*/ 	.word	0x00004110


	//   ....[16]....
        /*0148*/ 	.word	0x00004130


	//   ....[17]....
        /*014c*/ 	.word	0x00004160


	//   ....[18]....
        /*0150*/ 	.word	0x00004190


	//   ....[19]....
        /*0154*/ 	.word	0x000041e0


	//   ....[20]....
        /*0158*/ 	.word	0x00004200


	//   ....[21]....
        /*015c*/ 	.word	0x00004230


	//   ....[22]....
        /*0160*/ 	.word	0x00004250


	//   ....[23]....
        /*0164*/ 	.word	0x00004280


	//   ....[24]....
        /*0168*/ 	.word	0x000042b0


	//   ....[25]....
        /*016c*/ 	.word	0x000042e0


	//   ....[26]....
        /*0170*/ 	.word	0x000042f0


	//   ....[27]....
        /*0174*/ 	.word	0x00004300


	//   ....[28]....
        /*0178*/ 	.word	0x00004310


	//   ....[29]....
        /*017c*/ 	.word	0x00004320


	//   ....[30]....
        /*0180*/ 	.word	0x00004330


	//   ....[31]....
        /*0184*/ 	.word	0x00004b50


	//   ....[32]....
        /*0188*/ 	.word	0x00004b90


	//   ....[33]....
        /*018c*/ 	.word	0x00004d20


	//   ....[34]....
        /*0190*/ 	.word	0x00004d60


	//   ....[35]....
        /*0194*/ 	.word	0x00004ef0


	//   ....[36]....
        /*0198*/ 	.word	0x00004f30


	//   ....[37]....
        /*019c*/ 	.word	0x000050a0


	//   ....[38]....
        /*01a0*/ 	.word	0x000050c0


	//   ....[39]....
        /*01a4*/ 	.word	0x000050f0


	//   ....[40]....
        /*01a8*/ 	.word	0x00005110


	//   ....[41]....
        /*01ac*/ 	.word	0x00005480


	//   ....[42]....
        /*01b0*/ 	.word	0x00005790


	//   ....[43]....
        /*01b4*/ 	.word	0x000060a0


	//   ....[44]....
        /*01b8*/ 	.word	0x000061c0


	//   ....[45]....
        /*01bc*/ 	.word	0x00006210


	//   ....[46]....
        /*01c0*/ 	.word	0x00006260


	//   ....[47]....
        /*01c4*/ 	.word	0x00006290


	//   ....[48]....
        /*01c8*/ 	.word	0x000062b0


	//   ....[49]....
        /*01cc*/ 	.word	0x00006390


	//   ....[50]....
        /*01d0*/ 	.word	0x000063d0


	//   ....[51]....
        /*01d4*/ 	.word	0x00006420


	//   ....[52]....
        /*01d8*/ 	.word	0x00006450


	//   ....[53]....
        /*01dc*/ 	.word	0x00006470


	//----- nvinfo : EIATTR_EXIT_INSTR_OFFSETS
	.align		4
.L_2555:
        /*01e0*/ 	.byte	0x04, 0x1c
        /*01e2*/ 	.short	(.L_2557 - .L_2556)


	//   ....[0]....
.L_2556:
        /*01e4*/ 	.word	0x00006540


	//   ....[1]....
        /*01e8*/ 	.word	0x00006b40


	//----- nvinfo : EIATTR_MAX_THREADS
	.align		4
.L_2557:
        /*01ec*/ 	.byte	0x04, 0x05
        /*01ee*/ 	.short	(.L_2559 - .L_2558)
.L_2558:
        /*01f0*/ 	.word	0x00000020
        /*01f4*/ 	.word	0x00000001
        /*01f8*/ 	.word	0x00000001


	//----- nvinfo : EIATTR_CRS_STACK_SIZE
	.align		4
.L_2559:
        /*01fc*/ 	.byte	0x04, 0x1e
        /*01fe*/ 	.short	(.L_2561 - .L_2560)
.L_2560:
        /*0200*/ 	.word	0x00000000


	//----- nvinfo : EIATTR_CBANK_PARAM_SIZE
	.align		4
.L_2561:
        /*0204*/ 	.byte	0x03, 0x19
        /*0206*/ 	.short	0x01f0


	//----- nvinfo : EIATTR_PARAM_CBANK
	.align		4
        /*0208*/ 	.byte	0x04, 0x0a
        /*020a*/ 	.short	(.L_2563 - .L_2562)
	.align		4
.L_2562:
        /*020c*/ 	.word	index@(.nv.constant0._Z25selective_scan_bwd_kernelI32Selective_Scan_bwd_kernel_traitsILi32ELi16ELb1ELb0ELb0ELb1ELb0EN3c104HalfEfEEv12SSMParamsBwd)
        /*0210*/ 	.short	0x0210
        /*0212*/ 	.short	0x01f0


	//----- nvinfo : EIATTR_SW_WAR
	.align		4
.L_2563:
        /*0214*/ 	.byte	0x04, 0x36
        /*0216*/ 	.short	(.L_2565 - .L_2564)
.L_2564:
        /*0218*/ 	.word	0x00000008
.L_2565:


//--------------------- .nv.info._Z25selective_scan_bwd_kernelI32Selective_Scan_bwd_kernel_traitsILi32ELi16ELb1ELb0ELb0ELb1ELb1EN3c104HalfEfEEv12SSMParamsBwd --------------------------
	.section	.nv.info._Z25selective_scan_bwd_kernelI32Selective_Scan_bwd_kernel_traitsILi32ELi16ELb1ELb0ELb0ELb1ELb1EN3c104HalfEfEEv12SSMParamsBwd,"",@"SHT_CUDA_INFO"
	.sectionflags	@""
	.align	4


	//----- nvinfo : EIATTR_CUDA_API_VERSION
	.align		4
        /*0000*/ 	.byte	0x04, 0x37
        /*0002*/ 	.short	(.L_2567 - .L_2566)
.L_2566:
        /*0004*/ 	.word	0x00000082


	//----- nvinfo : EIATTR_KPARAM_INFO
	.align		4
.L_2567:
        /*0008*/ 	.byte	0x04, 0x17
        /*000a*/ 	.short	(.L_2569 - .L_2568)
.L_2568:
        /*000c*/ 	.word	0x00000000
        /*0010*/ 	.short	0x0000
        /*0012*/ 	.short	0x0000
        /*0014*/ 	.byte	0x00, 0xf0, 0xc1, 0x07


	//----- nvinfo : EIATTR_SPARSE_MMA_MASK
	.align		4
.L_2569:
        /*0018*/ 	.byte	0x03, 0x50
        /*001a*/ 	.short	0x0000


	//----- nvinfo : EIATTR_MAXREG_COUNT
	.align		4
        /*001c*/ 	.byte	0x03, 0x1b
        /*001e*/ 	.short	0x00ff


	//----- nvinfo : EIATTR_NUM_BARRIERS
	.align		4
        /*0020*/ 	.byte	0x02, 0x4c
        /*0022*/ 	.byte	0x01
	.zero		1


	//----- nvinfo : EIATTR_MERCURY_ISA_VERSION
	.align		4
        /*0024*/ 	.byte	0x03, 0x5f
        /*0026*/ 	.short	0x0101


	//----- nvinfo : EIATTR_COOP_GROUP_MASK_REGIDS
	.align		4
        /*0028*/ 	.byte	0x04, 0x29
        /*002a*/ 	.short	(.L_2571 - .L_2570)


	//   ....[0]....
.L_2570:
        /*002c*/ 	.word	0xffffffff


	//   ....[1]....
        /*0030*/ 	.word	0xffffffff


	//   ....[2]....
        /*0034*/ 	.word	0xffffffff


	//   ....[3]....
        /*0038*/ 	.word	0xffffffff


	//   ....[4]....
        /*003c*/ 	.word	0xffffffff


	//   ....[5]....
        /*0040*/ 	.word	0xffffffff


	//   ....[6]....
        /*0044*/ 	.word	0xffffffff


	//   ....[7]....
        /*0048*/ 	.word	0xffffffff


	//   ....[8]....
        /*004c*/ 	.word	0xffffffff


	//   ....[9]....
        /*0050*/ 	.word	0xffffffff


	//   ....[10]....
        /*0054*/ 	.word	0xffffffff


	//   ....[11]....
        /*0058*/ 	.word	0xffffffff


	//   ....[12]....
        /*005c*/ 	.word	0xffffffff


	//   ....[13]....
        /*0060*/ 	.word	0xffffffff


	//   ....[14]....
        /*0064*/ 	.word	0xffffffff


	//   ....[15]....
        /*0068*/ 	.word	0xffffffff


	//   ....[16]....
        /*006c*/ 	.word	0xffffffff


	//   ....[17]....
        /*0070*/ 	.word	0xffffffff


	//   ....[18]....
        /*0074*/ 	.word	0xffffffff


	//   ....[19]....
        /*0078*/ 	.word	0xffffffff


	//   ....[20]....
        /*007c*/ 	.word	0xffffffff


	//   ....[21]....
        /*0080*/ 	.word	0xffffffff


	//   ....[22]....
        /*0084*/ 	.word	0xffffffff


	//   ....[23]....
        /*0088*/ 	.word	0xffffffff


	//   ....[24]....
        /*008c*/ 	.word	0xffffffff


	//   ....[25]....
        /*0090*/ 	.word	0xffffffff


	//   ....[26]....
        /*0094*/ 	.word	0xffffffff


	//   ....[27]....
        /*0098*/ 	.word	0xffffffff


	//   ....[28]....
        /*009c*/ 	.word	0xffffffff


	//   ....[29]....
        /*00a0*/ 	.word	0xffffffff


	//   ....[30]....
        /*00a4*/ 	.word	0xffffffff


	//   ....[31]....
        /*00a8*/ 	.word	0xffffffff


	//   ....[32]....
        /*00ac*/ 	.word	0xffffffff


	//   ....[33]....
        /*00b0*/ 	.word	0xffffffff


	//   ....[34]....
        /*00b4*/ 	.word	0xffffffff


	//   ....[35]....
        /*00b8*/ 	.word	0xffffffff


	//   ....[36]....
        /*00bc*/ 	.word	0xffffffff


	//   ....[37]....
        /*00c0*/ 	.word	0xffffffff


	//   ....[38]....
        /*00c4*/ 	.word	0xffffffff


	//   ....[39]....
        /*00c8*/ 	.word	0xffffffff


	//   ....[40]....
        /*00cc*/ 	.word	0xffffffff


	//   ....[41]....
        /*00d0*/ 	.word	0xffffffff


	//   ....[42]....
        /*00d4*/ 	.word	0xffffffff


	//   ....[43]....
        /*00d8*/ 	.word	0xffffffff


	//   ....[44]....
        /*00dc*/ 	.word	0xffffffff


	//   ....[45]....
        /*00e0*/ 	.word	0xffffffff


	//   ....[46]....
        /*00e4*/ 	.word	0xffffffff


	//   ....[47]....
        /*00e8*/ 	.word	0xffffffff


	//   ....[48]....
        /*00ec*/ 	.word	0xffffffff


	//   ....[49]....
        /*00f0*/ 	.word	0xffffffff


	//   ....[50]....
        /*00f4*/ 	.word	0xffffffff


	//   ....[51]....
        /*00f8*/ 	.word	0xffffffff


	//   ....[52]....
        /*00fc*/ 	.word	0xffffffff


	//   ....[53]....
        /*0100*/ 	.word	0xffffffff


	//   ....[54]....
        /*0104*/ 	.word	0xffffffff


	//   ....[55]....
        /*0108*/ 	.word	0xffffffff


	//   ....[56]....
        /*010c*/ 	.word	0xffffffff


	//   ....[57]....
        /*0110*/ 	.word	0xffffffff


	//----- nvinfo : EIATTR_COOP_GROUP_INSTR_OFFSETS
	.align		4
.L_2571:
        /*0114*/ 	.byte	0x04, 0x28
        /*0116*/ 	.short	(.L_2573 - .L_2572)


	//   ....[0]....
.L_2572:
        /*0118*/ 	.word	0x00000730


	//   ....[1]....
        /*011c*/ 	.word	0x000007d0


	//   ....[2]....
        /*0120*/ 	.word	0x000009d0


	//   ....[3]....
        /*0124*/ 	.word	0x00002fc0


	//   ....[4]....
        /*0128*/ 	.word	0x00003630


	//   ....[5]....
        /*012c*/ 	.word	0x00003ef0


	//   ....[6]....
        /*0130*/ 	.word	0x00004270


	//   ....[7]....
        /*0134*/ 	.word	0x000054b0


	//   ....[8]....
        /*0138*/ 	.word	0x000054f0


	//   ....[9]....
        /*013c*/ 	.word	0x00005510


	//   ....[10]....
        /*0140*/ 	.word	0x00005520


	//   ....[11]....
        /*0144*/ 	.word	0x00005550


	//   ....[12]....
        /*0148*/ 	.word	0x00005570


	//   ....[13]....
        /*014c*/ 	.word	0x000055a0


	//   ....[14]....
        /*0150*/ 	.word	0x000055c0


	//   ....[15]....
        /*0154*/ 	.word	0x000055f0


	//   ....[16]....
        /*0158*/ 	.word	0x00005610


	//   ....[17]....
        /*015c*/ 	.word	0x00005640


	//   ....[18]....
        /*0160*/ 	.word	0x00005660


	//   ....[19]....
        /*0164*/ 	.word	0x000056a0


	//   ....[20]....
        /*0168*/ 	.word	0x000056c0


	//   ....[21]....
        /*016c*/ 	.word	0x000056f0


	//   ....[22]....
        /*0170*/ 	.word	0x00005720


	//   ....[23]....
        /*0174*/ 	.word	0x00005770


	//   ....[24]....
        /*0178*/ 	.word	0x00005790


	//   ....[25]....
        /*017c*/ 	.word	0x000057c0


	//   ....[26]....
        /*0180*/ 	.word	0x000057e0


	//   ....[27]....
        /*0184*/ 	.word	0x00005810


	//   ....[28]....
        /*0188*/ 	.word	0x00005840


	//   ....[29]....
        /*018c*/ 	.word	0x00005870


	//   ....[30]....
        /*0190*/ 	.word	0x00005880


	//   ....[31]....
        /*0194*/ 	.word	0x00005890


	//   ....[32]....
        /*0198*/ 	.word	0x000058a0


	//   ....[33]....
        /*019c*/ 	.word	0x000058b0


	//   ....[34]....
        /*01a0*/ 	.word	0x000058c0


	//   ....[35]....
        /*01a4*/ 	.word	0x00006110


	//   ....[36]....
        /*01a8*/ 	.word	0x00006150


	//   ....[37]....
        /*01ac*/ 	.word	0x000062e0


	//   ....[38]....
        /*01b0*/ 	.word	0x00006320


	//   ....[39]....
        /*01b4*/ 	.word	0x000064b0


	//   ....[40]....
        /*01b8*/ 	.word	0x000064f0


	//   ....[41]....
        /*01bc*/ 	.word	0x00006630


	//   ....[42]....
        /*01c0*/ 	.word	0x00006650


	//   ....[43]....
        /*01c4*/ 	.word	0x00006680


	//   ....[44]....
        /*01c8*/ 	.word	0x000066a0


	//   ....[45]....
        /*01cc*/ 	.word	0x00006a10


	//   ....[46]....
        /*01d0*/ 	.word	0x00007160


	//   ....[47]....
        /*01d4*/ 	.word	0x00007600


	//   ....[48]....
        /*01d8*/ 	.word	0x00007750


	//   ....[49]....
        /*01dc*/ 	.word	0x000077a0


	//   ....[50]....
        /*01e0*/ 	.word	0x000077f0


	//   ....[51]....
        /*01e4*/ 	.word	0x00007820


	//   ....[52]....
        /*01e8*/ 	.word	0x00007840


	//   ....[53]....
        /*01ec*/ 	.word	0x00007920


	//   ....[54]....
        /*01f0*/ 	.word	0x00007960


	//   ....[55]....
        /*01f4*/ 	.word	0x000079b0


	//   ....[56]....
        /*01f8*/ 	.word	0x000079e0


	//   ....[57]....
        /*01fc*/ 	.word	0x00007a00


	//----- nvinfo : EIATTR_EXIT_INSTR_OFFSETS
	.align		4
.L_2573:
        /*0200*/ 	.byte	0x04, 0x1c
        /*0202*/ 	.short	(.L_2575 - .L_2574)


	//   ....[0]....
.L_2574:
        /*0204*/ 	.word	0x00007ad0


	//   ....[1]....
        /*0208*/ 	.word	0x000080d0


	//----- nvinfo : EIATTR_MAX_THREADS
	.align		4
.L_2575:
        /*020c*/ 	.byte	0x04, 0x05
        /*020e*/ 	.short	(.L_2577 - .L_2576)
.L_2576:
        /*0210*/ 	.word	0x00000020
        /*0214*/ 	.word	0x00000001
        /*0218*/ 	.word	0x00000001


	//----- nvinfo : EIATTR_CRS_STACK_SIZE
	.align		4
.L_2577:
        /*021c*/ 	.byte	0x04, 0x1e
        /*021e*/ 	.short	(.L_2579 - .L_2578)
.L_2578:
        /*0220*/ 	.word	0x00000000


	//----- nvinfo : EIATTR_CBANK_PARAM_SIZE
	.align		4
.L_2579:
        /*0224*/ 	.byte	0x03, 0x19
        /*0226*/ 	.short	0x01f0


	//----- nvinfo : EIATTR_PARAM_CBANK
	.align		4
        /*0228*/ 	.byte	0x04, 0x0a
        /*022a*/ 	.short	(.L_2581 - .L_2580)
	.align		4
.L_2580:
        /*022c*/ 	.word	index@(.nv.constant0._Z25selective_scan_bwd_kernelI32Selective_Scan_bwd_kernel_traitsILi32ELi16ELb1ELb0ELb0ELb1ELb1EN3c104HalfEfEEv12SSMParamsBwd)
        /*0230*/ 	.short	0x0210
        /*0232*/ 	.short	0x01f0


	//----- nvinfo : EIATTR_SW_WAR
	.align		4
.L_2581:
        /*0234*/ 	.byte	0x04, 0x36
        /*0236*/ 	.short	(.L_2583 - .L_2582)
.L_2582:
        /*0238*/ 	.word	0x00000008
.L_2583:


//--------------------- .nv.info._Z25selective_scan_bwd_kernelI32Selective_Scan_bwd_kernel_traitsILi32ELi16ELb1ELb0ELb1ELb0ELb0EN3c104HalfEfEEv12SSMParamsBwd --------------------------
	.section	.nv.info._Z25selective_scan_bwd_kernelI32Selective_Scan_bwd_kernel_traitsILi32ELi16ELb1ELb0ELb1ELb0ELb0EN3c104HalfEfEEv12SSMParamsBwd,"",@"SHT_CUDA_INFO"
	.sectionflags	@""
	.align	4


	//----- nvinfo : EIATTR_CUDA_API_VERSION
	.align		4
        /*0000*/ 	.byte	0x04, 0x37
        /*0002*/ 	.short	(.L_2585 - .L_2584)
.L_2584:
        /*0004*/ 	.word	0x00000082


	//----- nvinfo : EIATTR_KPARAM_INFO
	.align		4
.L_2585:
        /*0008*/ 	.byte	0x04, 0x17
        /*000a*/ 	.short	(.L_2587 - .L_2586)
.L_2586:
        /*000c*/ 	.word	0x00000000
        /*0010*/ 	.short	0x0000
        /*0012*/ 	.short	0x0000
        /*0014*/ 	.byte	0x00, 0xf0, 0xc1, 0x07


	//----- nvinfo : EIATTR_SPARSE_MMA_MASK
	.align		4
.L_2587:
        /*0018*/ 	.byte	0x03, 0x50
        /*001a*/ 	.short	0x0000


	//----- nvinfo : EIATTR_MAXREG_COUNT
	.align		4
        /*001c*/ 	.byte	0x03, 0x1b
        /*001e*/ 	.short	0x00ff


	//----- nvinfo : EIATTR_NUM_BARRIERS
	.align		4
        /*0020*/ 	.byte	0x02, 0x4c
        /*0022*/ 	.byte	0x01
	.zero		1


	//----- nvinfo : EIATTR_MERCURY_ISA_VERSION
	.align		4
        /*0024*/ 	.byte	0x03, 0x5f
        /*0026*/ 	.short	0x0101


	//----- nvinfo : EIATTR_COOP_GROUP_MASK_REGIDS
	.align		4
        /*0028*/ 	.byte	0x04, 0x29
        /*002a*/ 	.short	(.L_2589 - .L_2588)


	//   ....[0]....
.L_2588:
        /*002c*/ 	.word	0xffffffff


	//   ....[1]....
        /*0030*/ 	.word	0xffffffff


	//   ....[2]....
        /*0034*/ 	.word	0xffffffff


	//   ....[3]....
        /*0038*/ 	.word	0xffffffff


	//   ....[4]....
        /*003c*/ 	.word	0xffffffff


	//   ....[5]....
        /*0040*/ 	.word	0xffffffff


	//   ....[6]....
        /*0044*/ 	.word	0xffffffff


	//   ....[7]....
        /*0048*/ 	.word	0xffffffff


	//   ....[8]....
        /*004c*/ 	.word	0xffffffff


	//   ....[9]....
        /*0050*/ 	.word	0xffffffff


	//   ....[10]....
        /*0054*/ 	.word	0xffffffff


	//   ....[11]....
        /*0058*/ 	.word	0xffffffff


	//   ....[12]....
        /*005c*/ 	.word	0xffffffff


	//   ....[13]....
        /*0060*/ 	.word	0xffffffff


	//   ....[14]....
        /*0064*/ 	.word	0xffffffff


	//   ....[15]....
        /*0068*/ 	.word	0xffffffff


	//   ....[16]....
        /*006c*/ 	.word	0xffffffff


	//   ....[17]....
        /*0070*/ 	.word	0xffffffff


	//   ....[18]....
        /*0074*/ 	.word	0xffffffff


	//   ....[19]....
        /*0078*/ 	.word	0xffffffff


	//   ....[20]....
        /*007c*/ 	.word	0xffffffff


	//   ....[21]....
        /*0080*/ 	.word	0xffffffff


	//   ....[22]....
        /*0084*/ 	.word	0xffffffff


	//   ....[23]....
        /*0088*/ 	.word	0xffffffff


	//   ....[24]....
        /*008c*/ 	.word	0xffffffff


	//   ....[25]....
        /*0090*/ 	.word	0xffffffff


	//   ....[26]....
        /*0094*/ 	.word	0xffffffff


	//   ....[27]....
        /*0098*/ 	.word	0xffffffff


	//   ....[28]....
        /*009c*/ 	.word	0xffffffff


	//   ....[29]....
        /*00a0*/ 	.word	0xffffffff


	//   ....[30]....
        /*00a4*/ 	.word	0xffffffff


	//   ....[31]....
        /*00a8*/ 	.word	0xffffffff


	//   ....[32]....
        /*00ac*/ 	.word	0xffffffff


	//   ....[33]....
        /*00b0*/ 	.word	0xffffffff


	//   ....[34]....
        /*00b4*/ 	.word	0xffffffff


	//   ....[35]....
        /*00b8*/ 	.word	0xffffffff


	//   ....[36]....
        /*00bc*/ 	.word	0xffffffff


	//   ....[37]....
        /*00c0*/ 	.word	0xffffffff


	//   ....[38]....
        /*00c4*/ 	.word	0xffffffff


	//   ....[39]....
        /*00c8*/ 	.word	0xffffffff


	//   ....[40]....
        /*00cc*/ 	.word	0xffffffff


	//   ....[41]....
        /*00d0*/ 	.word	0xffffffff


	//   ....[42]....
        /*00d4*/ 	.word	0xffffffff


	//   ....[43]....
        /*00d8*/ 	.word	0xffffffff


	//   ....[44]....
        /*00dc*/ 	.word	0xffffffff


	//   ....[45]....
        /*00e0*/ 	.word	0xffffffff


	//   ....[46]....
        /*00e4*/ 	.word	0xffffffff


	//   ....[47]....
        /*00e8*/ 	.word	0xffffffff


	//   ....[48]....
        /*00ec*/ 	.word	0xffffffff


	//   ....[49]....
        /*00f0*/ 	.word	0xffffffff


	//   ....[50]....
        /*00f4*/ 	.word	0xffffffff


	//   ....[51]....
        /*00f8*/ 	.word	0xffffffff


	//   ....[52]....
        /*00fc*/ 	.word	0xffffffff


	//   ....[53]....
        /*0100*/ 	.word	0xffffffff


	//----- nvinfo : EIATTR_COOP_GROUP_INSTR_OFFSETS
	.align		4
.L_2589:
        /*0104*/ 	.byte	0x04, 0x28
        /*0106*/ 	.short	(.L_2591 - .L_2590)


	//   ....[0]....
.L_2590:
        /*0108*/ 	.word	0x000009b0


	//   ....[1]....
        /*010c*/ 	.word	0x00000a30


	//   ....[2]....
        /*0110*/ 	.word	0x00000ca0


	//   ....[3]....
        /*0114*/ 	.word	0x000017f0


	//   ....[4]....
        /*0118*/ 	.word	0x00001dc0


	//   ....[5]....
        /*011c*/ 	.word	0x00001e00


	//   ....[6]....
        /*0120*/ 	.word	0x00001f30


	//   ....[7]....
        /*0124*/ 	.word	0x00001f70


	//   ....[8]....
        /*0128*/ 	.word	0x000020e0


	//   ....[9]....
        /*012c*/ 	.word	0x00002130


	//   ....[10]....
        /*0130*/ 	.word	0x000022e0


	//   ....[11]....
        /*0134*/ 	.word	0x00002390


	//   ....[12]....
        /*0138*/ 	.word	0x000023d0


	//   ....[13]....
        /*013c*/ 	.word	0x00002420


	//   ....[14]....
        /*0140*/ 	.word	0x00002430


	//   ....[15]....
        /*0144*/ 	.word	0x00002440


	//   ....[16]....
        /*0148*/ 	.word	0x00002480


	//   ....[17]....
        /*014c*/ 	.word	0x000024c0


	//   ....[18]....
        /*0150*/ 	.word	0x000024d0


	//   ....[19]....
        /*0154*/ 	.word	0x00002510


	//   ....[20]....
        /*0158*/ 	.word	0x00002520


	//   ....[21]....
        /*015c*/ 	.word	0x00002550


	//   ....[22]....
        /*0160*/ 	.word	0x00002560


	//   ....[23]....
        /*0164*/ 	.word	0x00002640


	//   ....[24]....
        /*0168*/ 	.word	0x00002670


	//   ....[25]....
        /*016c*/ 	.word	0x000027c0


	//   ....[26]....
        /*0170*/ 	.word	0x00002800


	//   ....[27]....
        /*0174*/ 	.word	0x00002990


	//   ....[28]....
        /*0178*/ 	.word	0x000029d0


	//   ....[29]....
        /*017c*/ 	.word	0x00002a10


	//   ....[30]....
        /*0180*/ 	.word	0x00002a50


	//   ....[31]....
        /*0184*/ 	.word	0x00002a90


	//   ....[32]....
        /*0188*/ 	.word	0x00003c60


	//   ....[33]....
        /*018c*/ 	.word	0x00003ca0


	//   ....[34]....
        /*0190*/ 	.word	0x00003e30


	//   ....[35]....
        /*0194*/ 	.word	0x00003e70


	//   ....[36]....
        /*0198*/ 	.word	0x00004010


	//   ....[37]....
        /*019c*/ 	.word	0x00004050


	//   ....[38]....
        /*01a0*/ 	.word	0x000041e0


	//   ....[39]....
        /*01a4*/ 	.word	0x00004220


	//   ....[40]....
        /*01a8*/ 	.word	0x000042d0


	//   ....[41]....
        /*01ac*/ 	.word	0x000042f0


	//   ....[42]....
        /*01b0*/ 	.word	0x000045b0


	//   ....[43]....
        /*01b4*/ 	.word	0x00004940


	//   ....[44]....
        /*01b8*/ 	.word	0x00004a40


	//   ....[45]....
        /*01bc*/ 	.word	0x00004a90


	//   ....[46]....
        /*01c0*/ 	.word	0x00004ae0


	//   ....[47]....
        /*01c4*/ 	.word	0x00004b10


	//   ....[48]....
        /*01c8*/ 	.word	0x00004b30


	//   ....[49]....
        /*01cc*/ 	.word	0x00004c10


	//   ....[50]....
        /*01d0*/ 	.word	0x00004c50


	//   ....[51]....
        /*01d4*/ 	.word	0x00004ca0


	//   ....[52]....
        /*01d8*/ 	.word	0x00004cd0


	//   ....[53]....
        /*01dc*/ 	.word	0x00004cf0


	//----- nvinfo : EIATTR_EXIT_INSTR_OFFSETS
	.align		4
.L_2591:
        /*01e0*/ 	.byte	0x04, 0x1c
        /*01e2*/ 	.short	(.L_2593 - .L_2592)


	//   ....[0]....
.L_2592:
        /*01e4*/ 	.word	0x00004dc0


	//   ....[1]....
        /*01e8*/ 	.word	0x000050a0


	//----- nvinfo : EIATTR_MAX_THREADS
	.align		4
.L_2593:
        /*01ec*/ 	.byte	0x04, 0x05
        /*01ee*/ 	.short	(.L_2595 - .L_2594)
.L_2594:
        /*01f0*/ 	.word	0x00000020
        /*01f4*/ 	.word	0x00000001
        /*01f8*/ 	.word	0x00000001


	//----- nvinfo : EIATTR_CRS_STACK_SIZE
	.align		4
.L_2595:
        /*01fc*/ 	.byte	0x04, 0x1e
        /*01fe*/ 	.short	(.L_2597 - .L_2596)
.L_2596:
        /*0200*/ 	.word	0x00000000


	//----- nvinfo : EIATTR_CBANK_PARAM_SIZE
	.align		4
.L_2597:
        /*0204*/ 	.byte	0x03, 0x19
        /*0206*/ 	.short	0x01f0


	//----- nvinfo : EIATTR_PARAM_CBANK
	.align		4
        /*0208*/ 	.byte	0x04, 0x0a
        /*020a*/ 	.short	(.L_2599 - .L_2598)
	.align		4
.L_2598:
        /*020c*/ 	.word	index@(.nv.constant0._Z25selective_scan_bwd_kernelI32Selective_Scan_bwd_kernel_traitsILi32ELi16ELb1ELb0ELb1ELb0ELb0EN3c104HalfEfEEv12SSMParamsBwd)
        /*0210*/ 	.short	0x0210
        /*0212*/ 	.short	0x01f0


	//----- nvinfo : EIATTR_SW_WAR
	.align		4
.L_2599:
        /*0214*/ 	.byte	0x04, 0x36
        /*0216*/ 	.short	(.L_2601 - .L_2600)
.L_2600:
        /*0218*/ 	.word	0x00000008
.L_2601:


//--------------------- .nv.info._Z25selective_scan_bwd_kernelI32Selective_Scan_bwd_kernel_traitsILi32ELi16ELb1ELb0ELb1ELb0ELb1EN3c104HalfEfEEv12SSMParamsBwd --------------------------
	.section	.nv.info._Z25selective_scan_bwd_kernelI32Selective_Scan_bwd_kernel_traitsILi32ELi16ELb1ELb0ELb1ELb0ELb1EN3c104HalfEfEEv12SSMParamsBwd,"",@"SHT_CUDA_INFO"
	.sectionflags	@""
	.align	4


	//----- nvinfo : EIATTR_CUDA_API_VERSION
	.align		4
        /*0000*/ 	.byte	0x04, 0x37
        /*0002*/ 	.short	(.L_2603 - .L_2602)
.L_2602:
        /*0004*/ 	.word	0x00000082


	//----- nvinfo : EIATTR_KPARAM_INFO
	.align		4
.L_2603:
        /*0008*/ 	.byte	0x04, 0x17
        /*000a*/ 	.short	(.L_2605 - .L_2604)
.L_2604:
        /*000c*/ 	.word	0x00000000
        /*0010*/ 	.short	0x0000
        /*0012*/ 	.short	0x0000
        /*0014*/ 	.byte	0x00, 0xf0, 0xc1, 0x07


	//----- nvinfo : EIATTR_SPARSE_MMA_MASK
	.align		4
.L_2605:
        /*0018*/ 	.byte	0x03, 0x50
        /*001a*/ 	.short	0x0000


	//----- nvinfo : EIATTR_MAXREG_COUNT
	.align		4
        /*001c*/ 	.byte	0x03, 0x1b
        /*001e*/ 	.short	0x00ff


	//----- nvinfo : EIATTR_NUM_BARRIERS
	.align		4
        /*0020*/ 	.byte	0x02, 0x4c
        /*0022*/ 	.byte	0x01
	.zero		1


	//----- nvinfo : EIATTR_MERCURY_ISA_VERSION
	.align		4
        /*0024*/ 	.byte	0x03, 0x5f
        /*0026*/ 	.short	0x0101


	//----- nvinfo : EIATTR_COOP_GROUP_MASK_REGIDS
	.align		4
        /*0028*/ 	.byte	0x04, 0x29
        /*002a*/ 	.short	(.L_2607 - .L_2606)


	//   ....[0]....
.L_2606:
        /*002c*/ 	.word	0xffffffff


	//   ....[1]....
        /*0030*/ 	.word	0xffffffff


	//   ....[2]....
        /*0034*/ 	.word	0xffffffff


	//   ....[3]....
        /*0038*/ 	.word	0xffffffff


	//   ....[4]....
        /*003c*/ 	.word	0xffffffff


	//   ....[5]....
        /*0040*/ 	.word	0xffffffff


	//   ....[6]....
        /*0044*/ 	.word	0xffffffff


	//   ....[7]....
        /*0048*/ 	.word	0xffffffff


	//   ....[8]....
        /*004c*/ 	.word	0xffffffff


	//   ....[9]....
        /*0050*/ 	.word	0xffffffff


	//   ....[10]....
        /*0054*/ 	.word	0xffffffff


	//   ....[11]....
        /*0058*/ 	.word	0xffffffff


	//   ....[12]....
        /*005c*/ 	.word	0xffffffff


	//   ....[13]....
        /*0060*/ 	.word	0xffffffff


	//   ....[14]....
        /*0064*/ 	.word	0xffffffff


	//   ....[15]....
        /*0068*/ 	.word	0xffffffff


	//   ....[16]....
        /*006c*/ 	.word	0xffffffff


	//   ....[17]....
        /*0070*/ 	.word	0xffffffff


	//   ....[18]....
        /*0074*/ 	.word	0xffffffff


	//   ....[19]....
        /*0078*/ 	.word	0xffffffff


	//   ....[20]....
        /*007c*/ 	.word	0xffffffff


	//   ....[21]....
        /*0080*/ 	.word	0xffffffff


	//   ....[22]....
        /*0084*/ 	.word	0xffffffff


	//   ....[23]....
        /*0088*/ 	.word	0xffffffff


	//   ....[24]....
        /*008c*/ 	.word	0xffffffff


	//   ....[25]....
        /*0090*/ 	.word	0xffffffff


	//   ....[26]....
        /*0094*/ 	.word	0xffffffff


	//   ....[27]....
        /*0098*/ 	.word	0xffffffff


	//   ....[28]....
        /*009c*/ 	.word	0xffffffff


	//   ....[29]....
        /*00a0*/ 	.word	0xffffffff


	//   ....[30]....
        /*00a4*/ 	.word	0xffffffff


	//   ....[31]....
        /*00a8*/ 	.word	0xffffffff


	//   ....[32]....
        /*00ac*/ 	.word	0xffffffff


	//   ....[33]....
        /*00b0*/ 	.word	0xffffffff


	//   ....[34]....
        /*00b4*/ 	.word	0xffffffff


	//   ....[35]....
        /*00b8*/ 	.word	0xffffffff


	//   ....[36]....
        /*00bc*/ 	.word	0xffffffff


	//   ....[37]....
        /*00c0*/ 	.word	0xffffffff


	//   ....[38]....
        /*00c4*/ 	.word	0xffffffff


	//   ....[39]....
        /*00c8*/ 	.word	0xffffffff


	//   ....[40]....
        /*00cc*/ 	.word	0xffffffff


	//   ....[41]....
        /*00d0*/ 	.word	0xffffffff


	//   ....[42]....
        /*00d4*/ 	.word	0xffffffff


	//   ....[43]....
        /*00d8*/ 	.word	0xffffffff


	//   ....[44]....
        /*00dc*/ 	.word	0xffffffff


	//   ....[45]....
        /*00e0*/ 	.word	0xffffffff


	//   ....[46]....
        /*00e4*/ 	.word	0xffffffff


	//   ....[47]....
        /*00e8*/ 	.word	0xffffffff


	//   ....[48]....
        /*00ec*/ 	.word	0xffffffff


	//   ....[49]....
        /*00f0*/ 	.word	0xffffffff


	//   ....[50]....
        /*00f4*/ 	.word	0xffffffff


	//   ....[51]....
        /*00f8*/ 	.word	0xffffffff


	//   ....[52]....
        /*00fc*/ 	.word	0xffffffff


	//   ....[53]....
        /*0100*/ 	.word	0xffffffff


	//   ....[54]....
        /*0104*/ 	.word	0xffffffff


	//   ....[55]....
        /*0108*/ 	.word	0xffffffff


	//   ....[56]....
        /*010c*/ 	.word	0xffffffff


	//   ....[57]....
        /*0110*/ 	.word	0xffffffff


	//----- nvinfo : EIATTR_COOP_GROUP_INSTR_OFFSETS
	.align		4
.L_2607:
        /*0114*/ 	.byte	0x04, 0x28
        /*0116*/ 	.short	(.L_2609 - .L_2608)


	//   ....[0]....
.L_2608:
        /*0118*/ 	.word	0x000009d0


	//   ....[1]....
        /*011c*/ 	.word	0x00000a60


	//   ....[2]....
        /*0120*/ 	.word	0x00000bf0


	//   ....[3]....
        /*0124*/ 	.word	0x00000d30


	//   ....[4]....
        /*0128*/ 	.word	0x00001630


	//   ....[5]....
        /*012c*/ 	.word	0x00001f90


	//   ....[6]....
        /*0130*/ 	.word	0x00002300


	//   ....[7]....
        /*0134*/ 	.word	0x00002c60


	//   ....[8]....
        /*0138*/ 	.word	0x000032b0


	//   ....[9]....
        /*013c*/ 	.word	0x000032f0


	//   ....[10]....
        /*0140*/ 	.word	0x00003440


	//   ....[11]....
        /*0144*/ 	.word	0x00003480


	//   ....[12]....
        /*0148*/ 	.word	0x000036f0


	//   ....[13]....
        /*014c*/ 	.word	0x00003770


	//   ....[14]....
        /*0150*/ 	.word	0x000038d0


	//   ....[15]....
        /*0154*/ 	.word	0x000038f0


	//   ....[16]....
        /*0158*/ 	.word	0x00003900


	//   ....[17]....
        /*015c*/ 	.word	0x00003910


	//   ....[18]....
        /*0160*/ 	.word	0x00003940


	//   ....[19]....
        /*0164*/ 	.word	0x00003980


	//   ....[20]....
        /*0168*/ 	.word	0x000039a0


	//   ....[21]....
        /*016c*/ 	.word	0x000039b0


	//   ....[22]....
        /*0170*/ 	.word	0x000039f0


	//   ....[23]....
        /*0174*/ 	.word	0x00003a10


	//   ....[24]....
        /*0178*/ 	.word	0x00003a30


	//   ....[25]....
        /*017c*/ 	.word	0x00003a40


	//   ....[26]....
        /*0180*/ 	.word	0x00003a50


	//   ....[27]....
        /*0184*/ 	.word	0x00003a90


	//   ....[28]....
        /*0188*/ 	.word	0x00003aa0


	//   ....[29]....
        /*018c*/ 	.word	0x00003bf0


	//   ....[30]....
        /*0190*/ 	.word	0x00003c30


	//   ....[31]....
        /*0194*/ 	.word	0x00003d10


	//   ....[32]....
        /*0198*/ 	.word	0x00003d90


	//   ....[33]....
        /*019c*/ 	.word	0x00003dc0


	//   ....[34]....
        /*01a0*/ 	.word	0x00003e00


	//   ....[35]....
        /*01a4*/ 	.word	0x00003e40


	//   ....[36]....
        /*01a8*/ 	.word	0x00005140


	//   ....[37]....
        /*01ac*/ 	.word	0x00005180


	//   ....[38]....
        /*01b0*/ 	.word	0x00005300


	//   ....[39]....
        /*01b4*/ 	.word	0x00005320


	//   ....[40]....
        /*01b8*/ 	.word	0x00005350


	//   ....[41]....
        /*01bc*/ 	.word	0x00005380


	//   ....[42]....
        /*01c0*/ 	.word	0x00005400


	//   ....[43]....
        /*01c4*/ 	.word	0x00005440


	//   ....[44]....
        /*01c8*/ 	.word	0x000055c0


	//   ....[45]....
        /*01cc*/ 	.word	0x00005600


	//   ....[46]....
        /*01d0*/ 	.word	0x00005ad0


	//   ....[47]....
        /*01d4*/ 	.word	0x00005dc0


	//   ....[48]....
        /*01d8*/ 	.word	0x00005ef0


	//   ....[49]....
        /*01dc*/ 	.word	0x00005f40


	//   ....[50]....
        /*01e0*/ 	.word	0x00005f90


	//   ....[51]....
        /*01e4*/ 	.word	0x00005fc0


	//   ....[52]....
        /*01e8*/ 	.word	0x00005fe0


	//   ....[53]....
        /*01ec*/ 	.word	0x000060c0


	//   ....[54]....
        /*01f0*/ 	.word	0x00006100


	//   ....[55]....
        /*01f4*/ 	.word	0x00006150


	//   ....[56]....
        /*01f8*/ 	.word	0x00006180


	//   ....[57]....
        /*01fc*/ 	.word	0x000061a0


	//----- nvinfo : EIATTR_EXIT_INSTR_OFFSETS
	.align		4
.L_2609:
        /*0200*/ 	.byte	0x04, 0x1c
        /*0202*/ 	.short	(.L_2611 - .L_2610)


	//   ....[0]....
.L_2610:
        /*0204*/ 	.word	0x00006270


	//   ....[1]....
        /*0208*/ 	.word	0x00006550


	//----- nvinfo : EIATTR_MAX_THREADS
	.align		4
.L_2611:
        /*020c*/ 	.byte	0x04, 0x05
        /*020e*/ 	.short	(.L_2613 - .L_2612)
.L_2612:
        /*0210*/ 	.word	0x00000020
        /*0214*/ 	.word	0x00000001
        /*0218*/ 	.word	0x00000001


	//----- nvinfo : EIATTR_CRS_STACK_SIZE
	.align		4
.L_2613:
        /*021c*/ 	.byte	0x04, 0x1e
        /*021e*/ 	.short	(.L_2615 - .L_2614)
.L_2614:
        /*0220*/ 	.word	0x00000000


	//----- nvinfo : EIATTR_CBANK_PARAM_SIZE
	.align		4
.L_2615:
        /*0224*/ 	.byte	0x03, 0x19
        /*0226*/ 	.short	0x01f0


	//----- nvinfo : EIATTR_PARAM_CBANK
	.align		4
        /*0228*/ 	.byte	0x04, 0x0a
        /*022a*/ 	.short	(.L_2617 - .L_2616)
	.align		4
.L_2616:
        /*022c*/ 	.word	index@(.nv.constant0._Z25selective_scan_bwd_kernelI32Selective_Scan_bwd_kernel_traitsILi32ELi16ELb1ELb0ELb1ELb0ELb1EN3c104HalfEfEEv12SSMParamsBwd)
        /*0230*/ 	.short	0x0210
        /*0232*/ 	.short	0x01f0


	//----- nvinfo : EIATTR_SW_WAR
	.align		4
.L_2617:
        /*0234*/ 	.byte	0x04, 0x36
        /*0236*/ 	.short	(.L_2619 - .L_2618)
.L_2618:
        /*0238*/ 	.word	0x00000008
.L_2619:


//--------------------- .nv.info._Z25selective_scan_bwd_kernelI32Selective_Scan_bwd_kernel_traitsILi32ELi16ELb1ELb0ELb1ELb1ELb0EN3c104HalfEfEEv12SSMParamsBwd --------------------------
	.section	.nv.info._Z25selective_scan_bwd_kernelI32Selective_Scan_bwd_kernel_traitsILi32ELi16ELb1ELb0ELb1ELb1ELb0EN3c104HalfEfEEv12SSMParamsBwd,"",@"SHT_CUDA_INFO"
	.sectionflags	@""
	.align	4


	//----- nvinfo : EIATTR_CUDA_API_VERSION
	.align		4
        /*0000*/ 	.byte	0x04, 0x37
        /*0002*/ 	.short	(.L_2621 - .L_2620)
.L_2620:
        /*0004*/ 	.word	0x00000082


	//----- nvinfo : EIATTR_KPARAM_INFO
	.align		4
.L_2621:
        /*0008*/ 	.byte	0x04, 0x17
        /*000a*/ 	.short	(.L_2623 - .L_2622)
.L_2622:
        /*000c*/ 	.word	0x00000000
        /*0010*/ 	.short	0x0000
        /*0012*/ 	.short	0x0000
        /*0014*/ 	.byte	0x00, 0xf0, 0xc1, 0x07


	//----- nvinfo : EIATTR_SPARSE_MMA_MASK
	.align		4
.L_2623:
        /*0018*/ 	.byte	0x03, 0x50
        /*001a*/ 	.short	0x0000


	//----- nvinfo : EIATTR_MAXREG_COUNT
	.align		4
        /*001c*/ 	.byte	0x03, 0x1b
        /*001e*/ 	.short	0x00ff


	//----- nvinfo : EIATTR_NUM_BARRIERS
	.align		4
        /*0020*/ 	.byte	0x02, 0x4c
        /*0022*/ 	.byte	0x01
	.zero		1


	//----- nvinfo : EIATTR_MERCURY_ISA_VERSION
	.align		4
        /*0024*/ 	.byte	0x03, 0x5f
        /*0026*/ 	.short	0x0101


	//----- nvinfo : EIATTR_COOP_GROUP_MASK_REGIDS
	.align		4
        /*0028*/ 	.byte	0x04, 0x29
        /*002a*/ 	.short	(.L_2625 - .L_2624)


	//   ....[0]....
.L_2624:
        /*002c*/ 	.word	0xffffffff


	//   ....[1]....
        /*0030*/ 	.word	0xffffffff


	//   ....[2]....
        /*0034*/ 	.word	0xffffffff


	//   ....[3]....
        /*0038*/ 	.word	0xffffffff


	//   ....[4]....
        /*003c*/ 	.word	0xffffffff


	//   ....[5]....
        /*0040*/ 	.word	0xffffffff


	//   ....[6]....
        /*0044*/ 	.word	0xffffffff


	//   ....[7]....
        /*0048*/ 	.word	0xffffffff


	//   ....[8]....
        /*004c*/ 	.word	0xffffffff


	//   ....[9]....
        /*0050*/ 	.word	0xffffffff


	//   ....[10]....
        /*0054*/ 	.word	0xffffffff


	//   ....[11]....
        /*0058*/ 	.word	0xffffffff


	//   ....[12]....
        /*005c*/ 	.word	0xffffffff


	//   ....[13]....
        /*0060*/ 	.word	0xffffffff


	//   ....[14]....
        /*0064*/ 	.word	0xffffffff


	//   ....[15]....
        /*0068*/ 	.word	0xffffffff


	//   ....[16]....
        /*006c*/ 	.word	0xffffffff


	//   ....[17]....
        /*0070*/ 	.word	0xffffffff


	//   ....[18]....
        /*0074*/ 	.word	0xffffffff


	//   ....[19]....
        /*0078*/ 	.word	0xffffffff


	//   ....[20]....
        /*007c*/ 	.word	0xffffffff


	//   ....[21]....
        /*0080*/ 	.word	0xffffffff


	//   ....[22]....
        /*0084*/ 	.word	0xffffffff


	//   ....[23]....
        /*0088*/ 	.word	0xffffffff


	//   ....[24]....
        /*008c*/ 	.word	0xffffffff


	//   ....[25]....
        /*0090*/ 	.word	0xffffffff


	//   ....[26]....
        /*0094*/ 	.word	0xffffffff


	//   ....[27]....
        /*0098*/ 	.word	0xffffffff


	//   ....[28]....
        /*009c*/ 	.word	0xffffffff


	//   ....[29]....
        /*00a0*/ 	.word	0xffffffff


	//   ....[30]....
        /*00a4*/ 	.word	0xffffffff


	//   ....[31]....
        /*00a8*/ 	.word	0xffffffff


	//   ....[32]....
        /*00ac*/ 	.word	0xffffffff


	//   ....[33]....
        /*00b0*/ 	.word	0xffffffff


	//   ....[34]....
        /*00b4*/ 	.word	0xffffffff


	//   ....[35]....
        /*00b8*/ 	.word	0xffffffff


	//   ....[36]....
        /*00bc*/ 	.word	0xffffffff


	//   ....[37]....
        /*00c0*/ 	.word	0xffffffff


	//   ....[38]....
        /*00c4*/ 	.word	0xffffffff


	//   ....[39]....
        /*00c8*/ 	.word	0xffffffff


	//   ....[40]....
        /*00cc*/ 	.word	0xffffffff


	//   ....[41]....
        /*00d0*/ 	.word	0xffffffff


	//   ....[42]....
        /*00d4*/ 	.word	0xffffffff


	//   ....[43]....
        /*00d8*/ 	.word	0xffffffff


	//   ....[44]....
        /*00dc*/ 	.word	0xffffffff


	//   ....[45]....
        /*00e0*/ 	.word	0xffffffff


	//   ....[46]....
        /*00e4*/ 	.word	0xffffffff


	//   ....[47]....
        /*00e8*/ 	.word	0xffffffff


	//   ....[48]....
        /*00ec*/ 	.word	0xffffffff


	//   ....[49]....
        /*00f0*/ 	.word	0xffffffff


	//   ....[50]....
        /*00f4*/ 	.word	0xffffffff


	//   ....[51]....
        /*00f8*/ 	.word	0xffffffff


	//   ....[52]....
        /*00fc*/ 	.word	0xffffffff


	//   ....[53]....
        /*0100*/ 	.word	0xffffffff


	//   ....[54]....
        /*0104*/ 	.word	0xffffffff


	//----- nvinfo : EIATTR_COOP_GROUP_INSTR_OFFSETS
	.align		4
.L_2625:
        /*0108*/ 	.byte	0x04, 0x28
        /*010a*/ 	.short	(.L_2627 - .L_2626)


	//   ....[0]....
.L_2626:
        /*010c*/ 	.word	0x00000990


	//   ....[1]....
        /*0110*/ 	.word	0x00000a20


	//   ....[2]....
        /*0114*/ 	.word	0x00000c00


	//   ....[3]....
        /*0118*/ 	.word	0x00003ad0


	//   ....[4]....
        /*011c*/ 	.word	0x00004080


	//   ....[5]....
        /*0120*/ 	.word	0x000040c0


	//   ....[6]....
        /*0124*/ 	.word	0x00004100


	//   ....[7]....
        /*0128*/ 	.word	0x00004250


	//   ....[8]....
        /*012c*/ 	.word	0x00004290


	//   ....[9]....
        /*0130*/ 	.word	0x00004410


	//   ....[10]....
        /*0134*/ 	.word	0x00004450


	//   ....[11]....
        /*0138*/ 	.word	0x00004510


	//   ....[12]....
        /*013c*/ 	.word	0x00004670


	//   ....[13]....
        /*0140*/ 	.word	0x000046d0


	//   ....[14]....
        /*0144*/ 	.word	0x00004700


	//   ....[15]....
        /*0148*/ 	.word	0x00004710


	//   ....[16]....
        /*014c*/ 	.word	0x00004740


	//   ....[17]....
        /*0150*/ 	.word	0x00004780


	//   ....[18]....
        /*0154*/ 	.word	0x00004790


	//   ....[19]....
        /*0158*/ 	.word	0x000047d0


	//   ....[20]....
        /*015c*/ 	.word	0x000047e0


	//   ....[21]....
        /*0160*/ 	.word	0x00004810


	//   ....[22]....
        /*0164*/ 	.word	0x00004820


	//   ....[23]....
        /*0168*/ 	.word	0x00004900


	//   ....[24]....
        /*016c*/ 	.word	0x00004940


	//   ....[25]....
        /*0170*/ 	.word	0x00004ab0


	//   ....[26]....
        /*0174*/ 	.word	0x00004af0


	//   ....[27]....
        /*0178*/ 	.word	0x00004c20


	//   ....[28]....
        /*017c*/ 	.word	0x00004c40


	//   ....[29]....
        /*0180*/ 	.word	0x00004c70


	//   ....[30]....
        /*0184*/ 	.word	0x00004cb0


	//   ....[31]....
        /*0188*/ 	.word	0x00004ce0


	//   ....[32]....
        /*018c*/ 	.word	0x00005f20


	//   ....[33]....
        /*0190*/ 	.word	0x00005f60


	//   ....[34]....
        /*0194*/ 	.word	0x000060a0


	//   ....[35]....
        /*0198*/ 	.word	0x000060c0


	//   ....[36]....
        /*019c*/ 	.word	0x00006100


	//   ....[37]....
        /*01a0*/ 	.word	0x00006140


	//   ....[38]....
        /*01a4*/ 	.word	0x000062b0


	//   ....[39]....
        /*01a8*/ 	.word	0x000062f0


	//   ....[40]....
        /*01ac*/ 	.word	0x00006480


	//   ....[41]....
        /*01b0*/ 	.word	0x000064c0


	//   ....[42]....
        /*01b4*/ 	.word	0x000067c0


	//   ....[43]....
        /*01b8*/ 	.word	0x00006fd0


	//   ....[44]....
        /*01bc*/ 	.word	0x00007470


	//   ....[45]....
        /*01c0*/ 	.word	0x00007580


	//   ....[46]....
        /*01c4*/ 	.word	0x000075d0


	//   ....[47]....
        /*01c8*/ 	.word	0x00007620


	//   ....[48]....
        /*01cc*/ 	.word	0x00007650


	//   ....[49]....
        /*01d0*/ 	.word	0x00007670


	//   ....[50]....
        /*01d4*/ 	.word	0x00007750


	//   ....[51]....
        /*01d8*/ 	.word	0x00007790


	//   ....[52]....
        /*01dc*/ 	.word	0x000077e0


	//   ....[53]....
        /*01e0*/ 	.word	0x00007810


	//   ....[54]....
        /*01e4*/ 	.word	0x00007830


	//----- nvinfo : EIATTR_EXIT_INSTR_OFFSETS
	.align		4
.L_2627:
        /*01e8*/ 	.byte	0x04, 0x1c
        /*01ea*/ 	.short	(.L_2629 - .L_2628)


	//   ....[0]....
.L_2628:
        /*01ec*/ 	.word	0x00007900


	//   ....[1]....
        /*01f0*/ 	.word	0x00007be0


	//----- nvinfo : EIATTR_MAX_THREADS
	.align		4
.L_2629:
        /*01f4*/ 	.byte	0x04, 0x05
        /*01f6*/ 	.short	(.L_2631 - .L_2630)
.L_2630:
        /*01f8*/ 	.word	0x00000020
        /*01fc*/ 	.word	0x00000001
        /*0200*/ 	.word	0x00000001


	//----- nvinfo : EIATTR_CRS_STACK_SIZE
	.align		4
.L_2631:
        /*0204*/ 	.byte	0x04, 0x1e
        /*0206*/ 	.short	(.L_2633 - .L_2632)
.L_2632:
        /*0208*/ 	.word	0x00000000


	//----- nvinfo : EIATTR_CBANK_PARAM_SIZE
	.align		4
.L_2633:
        /*020c*/ 	.byte	0x03, 0x19
        /*020e*/ 	.short	0x01f0


	//----- nvinfo : EIATTR_PARAM_CBANK
	.align		4
        /*0210*/ 	.byte	0x04, 0x0a
        /*0212*/ 	.short	(.L_2635 - .L_2634)
	.align		4
.L_2634:
        /*0214*/ 	.word	index@(.nv.constant0._Z25selective_scan_bwd_kernelI32Selective_Scan_bwd_kernel_traitsILi32ELi16ELb1ELb0ELb1ELb1ELb0EN3c104HalfEfEEv12SSMParamsBwd)
        /*0218*/ 	.short	0x0210
        /*021a*/ 	.short	0x01f0


	//----- nvinfo : EIATTR_SW_WAR
	.align		4
.L_2635:
        /*021c*/ 	.byte	0x04, 0x36
        /*021e*/ 	.short	(.L_2637 - .L_2636)
.L_2636:
        /*0220*/ 	.word	0x00000008
.L_2637:


//--------------------- .nv.info._Z25selective_scan_bwd_kernelI32Selective_Scan_bwd_kernel_traitsILi32ELi16ELb1ELb0ELb1ELb1ELb1EN3c104HalfEfEEv12SSMParamsBwd --------------------------
	.section	.nv.info._Z25selective_scan_bwd_kernelI32Selective_Scan_bwd_kernel_traitsILi32ELi16ELb1ELb0ELb1ELb1ELb1EN3c104HalfEfEEv12SSMParamsBwd,"",@"SHT_CUDA_INFO"
	.sectionflags	@""
	.align	4


	//----- nvinfo : EIATTR_CUDA_API_VERSION
	.align		4
        /*0000*/ 	.byte	0x04, 0x37
        /*0002*/ 	.short	(.L_2639 - .L_2638)
.L_2638:
        /*0004*/ 	.word	0x00000082


	//----- nvinfo : EIATTR_KPARAM_INFO
	.align		4
.L_2639:
        /*0008*/ 	.byte	0x04, 0x17
        /*000a*/ 	.short	(.L_2641 - .L_2640)
.L_2640:
        /*000c*/ 	.word	0x00000000
        /*0010*/ 	.short	0x0000
        /*0012*/ 	.short	0x0000
        /*0014*/ 	.byte	0x00, 0xf0, 0xc1, 0x07


	//----- nvinfo : EIATTR_SPARSE_MMA_MASK
	.align		4
.L_2641:
        /*0018*/ 	.byte	0x03, 0x50
        /*001a*/ 	.short	0x0000


	//----- nvinfo : EIATTR_MAXREG_COUNT
	.align		4
        /*001c*/ 	.byte	0x03, 0x1b
        /*001e*/ 	.short	0x00ff


	//----- nvinfo : EIATTR_NUM_BARRIERS
	.align		4
        /*0020*/ 	.byte	0x02, 0x4c
        /*0022*/ 	.byte	0x01
	.zero		1


	//----- nvinfo : EIATTR_MERCURY_ISA_VERSION
	.align		4
        /*0024*/ 	.byte	0x03, 0x5f
        /*0026*/ 	.short	0x0101


	//----- nvinfo : EIATTR_COOP_GROUP_MASK_REGIDS
	.align		4
        /*0028*/ 	.byte	0x04, 0x29
        /*002a*/ 	.short	(.L_2643 - .L_2642)


	//   ....[0]....
.L_2642:
        /*002c*/ 	.word	0xffffffff


	//   ....[1]....
        /*0030*/ 	.word	0xffffffff


	//   ....[2]....
        /*0034*/ 	.word	0xffffffff


	//   ....[3]....
        /*0038*/ 	.word	0xffffffff


	//   ....[4]....
        /*003c*/ 	.word	0xffffffff


	//   ....[5]....
        /*0040*/ 	.word	0xffffffff


	//   ....[6]....
        /*0044*/ 	.word	0xffffffff


	//   ....[7]....
        /*0048*/ 	.word	0xffffffff


	//   ....[8]....
        /*004c*/ 	.word	0xffffffff


	//   ....[9]....
        /*0050*/ 	.word	0xffffffff


	//   ....[10]....
        /*0054*/ 	.word	0xffffffff


	//   ....[11]....
        /*0058*/ 	.word	0xffffffff


	//   ....[12]....
        /*005c*/ 	.word	0xffffffff


	//   ....[13]....
        /*0060*/ 	.word	0xffffffff


	//   ....[14]....
        /*0064*/ 	.word	0xffffffff


	//   ....[15]....
        /*0068*/ 	.word	0xffffffff


	//   ....[16]....
        /*006c*/ 	.word	0xffffffff


	//   ....[17]....
        /*0070*/ 	.word	0xffffffff


	//   ....[18]....
        /*0074*/ 	.word	0xffffffff


	//   ....[19]....
        /*0078*/ 	.word	0xffffffff


	//   ....[20]....
        /*007c*/ 	.word	0xffffffff


	//   ....[21]....
        /*0080*/ 	.word	0xffffffff


	//   ....[22]....
        /*0084*/ 	.word	0xffffffff


	//   ....[23]....
        /*0088*/ 	.word	0xffffffff


	//   ....[24]....
        /*008c*/ 	.word	0xffffffff


	//   ....[25]....
        /*0090*/ 	.word	0xffffffff


	//   ....[26]....
        /*0094*/ 	.word	0xffffffff


	//   ....[27]....
        /*0098*/ 	.word	0xffffffff


	//   ....[28]....
        /*009c*/ 	.word	0xffffffff


	//   ....[29]....
        /*00a0*/ 	.word	0xffffffff


	//   ....[30]....
        /*00a4*/ 	.word	0xffffffff


	//   ....[31]....
        /*00a8*/ 	.word	0xffffffff


	//   ....[32]....
        /*00ac*/ 	.word	0xffffffff


	//   ....[33]....
        /*00b0*/ 	.word	0xffffffff


	//   ....[34]....
        /*00b4*/ 	.word	0xffffffff


	//   ....[35]....
        /*00b8*/ 	.word	0xffffffff


	//   ....[36]....
        /*00bc*/ 	.word	0xffffffff


	//   ....[37]....
        /*00c0*/ 	.word	0xffffffff


	//   ....[38]....
        /*00c4*/ 	.word	0xffffffff


	//   ....[39]....
        /*00c8*/ 	.word	0xffffffff


	//   ....[40]....
        /*00cc*/ 	.word	0xffffffff


	//   ....[41]....
        /*00d0*/ 	.word	0xffffffff


	//   ....[42]....
        /*00d4*/ 	.word	0xffffffff


	//   ....[43]....
        /*00d8*/ 	.word	0xffffffff


	//   ....[44]....
        /*00dc*/ 	.word	0xffffffff


	//   ....[45]....
        /*00e0*/ 	.word	0xffffffff


	//   ....[46]....
        /*00e4*/ 	.word	0xffffffff


	//   ....[47]....
        /*00e8*/ 	.word	0xffffffff


	//   ....[48]....
        /*00ec*/ 	.word	0xffffffff


	//   ....[49]....
        /*00f0*/ 	.word	0xffffffff


	//   ....[50]....
        /*00f4*/ 	.word	0xffffffff


	//   ....[51]....
        /*00f8*/ 	.word	0xffffffff


	//   ....[52]....
        /*00fc*/ 	.word	0xffffffff


	//   ....[53]....
        /*0100*/ 	.word	0xffffffff


	//   ....[54]....
        /*0104*/ 	.word	0xffffffff


	//   ....[55]....
        /*0108*/ 	.word	0xffffffff


	//   ....[56]....
        /*010c*/ 	.word	0xffffffff


	//   ....[57]....
        /*0110*/ 	.word	0xffffffff


	//   ....[58]....
        /*0114*/ 	.word	0xffffffff


	//----- nvinfo : EIATTR_COOP_GROUP_INSTR_OFFSETS
	.align		4
.L_2643:
        /*0118*/ 	.byte	0x04, 0x28
        /*011a*/ 	.short	(.L_2645 - .L_2644)


	//   ....[0]....
.L_2644:
        /*011c*/ 	.word	0x00000970


	//   ....[1]....
        /*0120*/ 	.word	0x00000a00


	//   ....[2]....
        /*0124*/ 	.word	0x00000c30


	//   ....[3]....
        /*0128*/ 	.word	0x00003240


	//   ....[4]....
        /*012c*/ 	.word	0x00003930


	//   ....[5]....
        /*0130*/ 	.word	0x00004280


	//   ....[6]....
        /*0134*/ 	.word	0x000046e0


	//   ....[7]....
        /*0138*/ 	.word	0x00004f40


	//   ....[8]....
        /*013c*/ 	.word	0x00005570


	//   ....[9]....
        /*0140*/ 	.word	0x00005690


	//   ....[10]....
        /*0144*/ 	.word	0x00005720


	//   ....[11]....
        /*0148*/ 	.word	0x000057d0


	//   ....[12]....
        /*014c*/ 	.word	0x00005830


	//   ....[13]....
        /*0150*/ 	.word	0x00005940


	//   ....[14]....
        /*0154*/ 	.word	0x00005af0


	//   ....[15]....
        /*0158*/ 	.word	0x00005bd0


	//   ....[16]....
        /*015c*/ 	.word	0x00005c00


	//   ....[17]....
        /*0160*/ 	.word	0x00005c10


	//   ....[18]....
        /*0164*/ 	.word	0x00005c50


	//   ....[19]....
        /*0168*/ 	.word	0x00005c70


	//   ....[20]....
        /*016c*/ 	.word	0x00005ca0


	//   ....[21]....
        /*0170*/ 	.word	0x00005cb0


	//   ....[22]....
        /*0174*/ 	.word	0x00005cf0


	//   ....[23]....
        /*0178*/ 	.word	0x00005d10


	//   ....[24]....
        /*017c*/ 	.word	0x00005d30


	//   ....[25]....
        /*0180*/ 	.word	0x00005d50


	//   ....[26]....
        /*0184*/ 	.word	0x00005d60


	//   ....[27]....
        /*0188*/ 	.word	0x00005de0


	//   ....[28]....
        /*018c*/ 	.word	0x00005e10


	//   ....[29]....
        /*0190*/ 	.word	0x00005f60


	//   ....[30]....
        /*0194*/ 	.word	0x00005fa0


	//   ....[31]....
        /*0198*/ 	.word	0x000060a0


	//   ....[32]....
        /*019c*/ 	.word	0x000060e0


	//   ....[33]....
        /*01a0*/ 	.word	0x00006120


	//   ....[34]....
        /*01a4*/ 	.word	0x00006150


	//   ....[35]....
        /*01a8*/ 	.word	0x00006190


	//   ....[36]....
        /*01ac*/ 	.word	0x00007460


	//   ....[37]....
        /*01b0*/ 	.word	0x000074a0


	//   ....[38]....
        /*01b4*/ 	.word	0x00007630


	//   ....[39]....
        /*01b8*/ 	.word	0x00007670


	//   ....[40]....
        /*01bc*/ 	.word	0x00007810


	//   ....[41]....
        /*01c0*/ 	.word	0x00007850


	//   ....[42]....
        /*01c4*/ 	.word	0x000079e0


	//   ....[43]....
        /*01c8*/ 	.word	0x00007a20


	//   ....[44]....
        /*01cc*/ 	.word	0x00007ad0


	//   ....[45]....
        /*01d0*/ 	.word	0x00007af0


	//   ....[46]....
        /*01d4*/ 	.word	0x00007d20


	//   ....[47]....
        /*01d8*/ 	.word	0x000084c0


	//   ....[48]....
        /*01dc*/ 	.word	0x00008940


	//   ....[49]....
        /*01e0*/ 	.word	0x00008a80


	//   ....[50]....
        /*01e4*/ 	.word	0x00008ad0


	//   ....[51]....
        /*01e8*/ 	.word	0x00008b20


	//   ....[52]....
        /*01ec*/ 	.word	0x00008b50


	//   ....[53]....
        /*01f0*/ 	.word	0x00008b70


	//   ....[54]....
        /*01f4*/ 	.word	0x00008c50


	//   ....[55]....
        /*01f8*/ 	.word	0x00008c90


	//   ....[56]....
        /*01fc*/ 	.word	0x00008ce0


	//   ....[57]....
        /*0200*/ 	.word	0x00008d10


	//   ....[58]....
        /*0204*/ 	.word	0x00008d30


	//----- nvinfo : EIATTR_EXIT_INSTR_OFFSETS
	.align		4
.L_2645:
        /*0208*/ 	.byte	0x04, 0x1c
        /*020a*/ 	.short	(.L_2647 - .L_2646)


	//   ....[0]....
.L_2646:
        /*020c*/ 	.word	0x00008e00


	//   ....[1]....
        /*0210*/ 	.word	0x000090e0


	//----- nvinfo : EIATTR_MAX_THREADS
	.align		4
.L_2647:
        /*0214*/ 	.byte	0x04, 0x05
        /*0216*/ 	.short	(.L_2649 - .L_2648)
.L_2648:
        /*0218*/ 	.word	0x00000020
        /*021c*/ 	.word	0x00000001
        /*0220*/ 	.word	0x00000001


	//----- nvinfo : EIATTR_CRS_STACK_SIZE
	.align		4
.L_2649:
        /*0224*/ 	.byte	0x04, 0x1e
        /*0226*/ 	.short	(.L_2651 - .L_2650)
.L_2650:
        /*0228*/ 	.word	0x00000000


	//----- nvinfo : EIATTR_CBANK_PARAM_SIZE
	.align		4
.L_2651:
        /*022c*/ 	.byte	0x03, 0x19
        /*022e*/ 	.short	0x01f0


	//----- nvinfo : EIATTR_PARAM_CBANK
	.align		4
        /*0230*/ 	.byte	0x04, 0x0a
        /*0232*/ 	.short	(.L_2653 - .L_2652)
	.align		4
.L_2652:
        /*0234*/ 	.word	index@(.nv.constant0._Z25selective_scan_bwd_kernelI32Selective_Scan_bwd_kernel_traitsILi32ELi16ELb1ELb0ELb1ELb1ELb1EN3c104HalfEfEEv12SSMParamsBwd)
        /*0238*/ 	.short	0x0210
        /*023a*/ 	.short	0x01f0


	//----- nvinfo : EIATTR_SW_WAR
	.align		4
.L_2653:
        /*023c*/ 	.byte	0x04, 0x36
        /*023e*/ 	.short	(.L_2655 - .L_2654)
.L_2654:
        /*0240*/ 	.word	0x00000008
.L_2655:


//--------------------- .nv.info._Z25selective_scan_bwd_kernelI32Selective_Scan_bwd_kernel_traitsILi32ELi16ELb1ELb1ELb0ELb0ELb0EN3c104HalfEfEEv12SSMParamsBwd --------------------------
	.section	.nv.info._Z25selective_scan_bwd_kernelI32Selective_Scan_bwd_kernel_traitsILi32ELi16ELb1ELb1ELb0ELb0ELb0EN3c104HalfEfEEv12SSMParamsBwd,"",@"SHT_CUDA_INFO"
	.sectionflags	@""
	.align	4


	//----- nvinfo : EIATTR_CUDA_API_VERSION
	.align		4
        /*0000*/ 	.byte	0x04, 0x37
        /*0002*/ 	.short	(.L_2657 - .L_2656)
.L_2656:
        /*0004*/ 	.word	0x00000082


	//----- nvinfo : EIATTR_KPARAM_INFO
	.align		4
.L_2657:
        /*0008*/ 	.byte	0x04, 0x17
        /*000a*/ 	.short	(.L_2659 - .L_2658)
.L_2658:
        /*000c*/ 	.word	0x00000000
        /*0010*/ 	.short	0x0000
        /*0012*/ 	.short	0x0000
        /*0014*/ 	.byte	0x00, 0xf0, 0xc1, 0x07


	//----- nvinfo : EIATTR_SPARSE_MMA_MASK
	.align		4
.L_2659:
        /*0018*/ 	.byte	0x03, 0x50
        /*001a*/ 	.short	0x0000


	//----- nvinfo : EIATTR_MAXREG_COUNT
	.align		4
        /*001c*/ 	.byte	0x03, 0x1b
        /*001e*/ 	.short	0x00ff


	//----- nvinfo : EIATTR_NUM_BARRIERS
	.align		4
        /*0020*/ 	.byte	0x02, 0x4c
        /*0022*/ 	.byte	0x01
	.zero		1


	//----- nvinfo : EIATTR_MERCURY_ISA_VERSION
	.align		4
        /*0024*/ 	.byte	0x03, 0x5f
        /*0026*/ 	.short	0x0101


	//----- nvinfo : EIATTR_COOP_GROUP_MASK_REGIDS
	.align		4
        /*0028*/ 	.byte	0x04, 0x29
        /*002a*/ 	.short	(.L_2661 - .L_2660)


	//   ....[0]....
.L_2660:
        /*002c*/ 	.word	0xffffffff


	//   ....[1]....
        /*0030*/ 	.word	0xffffffff


	//   ....[2]....
        /*0034*/ 	.word	0xffffffff


	//   ....[3]....
        /*0038*/ 	.word	0xffffffff


	//   ....[4]....
        /*003c*/ 	.word	0xffffffff


	//   ....[5]....
        /*0040*/ 	.word	0xffffffff


	//   ....[6]....
        /*0044*/ 	.word	0xffffffff


	//   ....[7]....
        /*0048*/ 	.word	0xffffffff


	//   ....[8]....
        /*004c*/ 	.word	0xffffffff


	//   ....[9]....
        /*0050*/ 	.word	0xffffffff


	//   ....[10]....
        /*0054*/ 	.word	0xffffffff


	//   ....[11]....
        /*0058*/ 	.word	0xffffffff


	//   ....[12]....
        /*005c*/ 	.word	0xffffffff


	//   ....[13]....
        /*0060*/ 	.word	0xffffffff


	//   ....[14]....
        /*0064*/ 	.word	0xffffffff


	//   ....[15]....
        /*0068*/ 	.word	0xffffffff


	//   ....[16]....
        /*006c*/ 	.word	0xffffffff


	//   ....[17]....
        /*0070*/ 	.word	0xffffffff


	//   ....[18]....
        /*0074*/ 	.word	0xffffffff


	//   ....[19]....
        /*0078*/ 	.word	0xffffffff


	//   ....[20]....
        /*007c*/ 	.word	0xffffffff


	//   ....[21]....
        /*0080*/ 	.word	0xffffffff


	//   ....[22]....
        /*0084*/ 	.word	0xffffffff


	//   ....[23]....
        /*0088*/ 	.word	0xffffffff


	//   ....[24]....
        /*008c*/ 	.word	0xffffffff


	//   ....[25]....
        /*0090*/ 	.word	0xffffffff


	//   ....[26]....
        /*0094*/ 	.word	0xffffffff


	//   ....[27]....
        /*0098*/ 	.word	0xffffffff


	//   ....[28]....
        /*009c*/ 	.word	0xffffffff


	//   ....[29]....
        /*00a0*/ 	.word	0xffffffff


	//   ....[30]....
        /*00a4*/ 	.word	0xffffffff


	//   ....[31]....
        /*00a8*/ 	.word	0xffffffff


	//   ....[32]....
        /*00ac*/ 	.word	0xffffffff


	//   ....[33]....
        /*00b0*/ 	.word	0xffffffff


	//   ....[34]....
        /*00b4*/ 	.word	0xffffffff


	//   ....[35]....
        /*00b8*/ 	.word	0xffffffff


	//   ....[36]....
        /*00bc*/ 	.word	0xffffffff


	//   ....[37]....
        /*00c0*/ 	.word	0xffffffff


	//   ....[38]....
        /*00c4*/ 	.word	0xffffffff


	//   ....[39]....
        /*00c8*/ 	.word	0xffffffff


	//   ....[40]....
        /*00cc*/ 	.word	0xffffffff


	//   ....[41]....
        /*00d0*/ 	.word	0xffffffff


	//   ....[42]....
        /*00d4*/ 	.word	0xffffffff


	//   ....[43]....
        /*00d8*/ 	.word	0xffffffff


	//   ....[44]....
        /*00dc*/ 	.word	0xffffffff


	//   ....[45]....
        /*00e0*/ 	.word	0xffffffff


	//   ....[46]....
        /*00e4*/ 	.word	0xffffffff


	//   ....[47]....
        /*00e8*/ 	.word	0xffffffff


	//   ....[48]....
        /*00ec*/ 	.word	0xffffffff


	//   ....[49]....
        /*00f0*/ 	.word	0xffffffff


	//   ....[50]....
        /*00f4*/ 	.word	0xffffffff


	//   ....[51]....
        /*00f8*/ 	.word	0xffffffff


	//   ....[52]....
        /*00fc*/ 	.word	0xffffffff


	//   ....[53]....
        /*0100*/ 	.word	0xffffffff


	//----- nvinfo : EIATTR_COOP_GROUP_INSTR_OFFSETS
	.align		4
.L_2661:
        /*0104*/ 	.byte	0x04, 0x28
        /*0106*/ 	.short	(.L_2663 - .L_2662)


	//   ....[0]....
.L_2662:
        /*0108*/ 	.word	0x000009a0


	//   ....[1]....
        /*010c*/ 	.word	0x00000a20


	//   ....[2]....
        /*0110*/ 	.word	0x00000c70


	//   ....[3]....
        /*0114*/ 	.word	0x00001630


	//   ....[4]....
        /*0118*/ 	.word	0x00002280


	//   ....[5]....
        /*011c*/ 	.word	0x000022c0


	//   ....[6]....
        /*0120*/ 	.word	0x00002300


	//   ....[7]....
        /*0124*/ 	.word	0x00002370


	//   ....[8]....
        /*0128*/ 	.word	0x000023b0


	//   ....[9]....
        /*012c*/ 	.word	0x00002410


	//   ....[10]....
        /*0130*/ 	.word	0x00002420


	//   ....[11]....
        /*0134*/ 	.word	0x00002460


	//   ....[12]....
        /*0138*/ 	.word	0x00002480


	//   ....[13]....
        /*013c*/ 	.word	0x000024b0


	//   ....[14]....
        /*0140*/ 	.word	0x000024d0


	//   ....[15]....
        /*0144*/ 	.word	0x00002500


	//   ....[16]....
        /*0148*/ 	.word	0x00002520


	//   ....[17]....
        /*014c*/ 	.word	0x00002550


	//   ....[18]....
        /*0150*/ 	.word	0x00002570


	//   ....[19]....
        /*0154*/ 	.word	0x000025b0


	//   ....[20]....
        /*0158*/ 	.word	0x000025d0


	//   ....[21]....
        /*015c*/ 	.word	0x00002640


	//   ....[22]....
        /*0160*/ 	.word	0x00002650


	//   ....[23]....
        /*0164*/ 	.word	0x00002690


	//   ....[24]....
        /*0168*/ 	.word	0x000026a0


	//   ....[25]....
        /*016c*/ 	.word	0x000026e0


	//   ....[26]....
        /*0170*/ 	.word	0x00002700


	//   ....[27]....
        /*0174*/ 	.word	0x00002740


	//   ....[28]....
        /*0178*/ 	.word	0x00002770


	//   ....[29]....
        /*017c*/ 	.word	0x000027a0


	//   ....[30]....
        /*0180*/ 	.word	0x000027c0


	//   ....[31]....
        /*0184*/ 	.word	0x00002800


	//   ....[32]....
        /*0188*/ 	.word	0x00003ac0


	//   ....[33]....
        /*018c*/ 	.word	0x00003b00


	//   ....[34]....
        /*0190*/ 	.word	0x00003c20


	//   ....[35]....
        /*0194*/ 	.word	0x00003c60


	//   ....[36]....
        /*0198*/ 	.word	0x00003d90


	//   ....[37]....
        /*019c*/ 	.word	0x00003dd0


	//   ....[38]....
        /*01a0*/ 	.word	0x00003f60


	//   ....[39]....
        /*01a4*/ 	.word	0x00003fa0


	//   ....[40]....
        /*01a8*/ 	.word	0x00004130


	//   ....[41]....
        /*01ac*/ 	.word	0x00004170


	//   ....[42]....
        /*01b0*/ 	.word	0x00004520


	//   ....[43]....
        /*01b4*/ 	.word	0x000048a0


	//   ....[44]....
        /*01b8*/ 	.word	0x000049a0


	//   ....[45]....
        /*01bc*/ 	.word	0x000049f0


	//   ....[46]....
        /*01c0*/ 	.word	0x00004a40


	//   ....[47]....
        /*01c4*/ 	.word	0x00004a70


	//   ....[48]....
        /*01c8*/ 	.word	0x00004a90


	//   ....[49]....
        /*01cc*/ 	.word	0x00004b70


	//   ....[50]....
        /*01d0*/ 	.word	0x00004bb0


	//   ....[51]....
        /*01d4*/ 	.word	0x00004c00


	//   ....[52]....
        /*01d8*/ 	.word	0x00004c30


	//   ....[53]....
        /*01dc*/ 	.word	0x00004c50


	//----- nvinfo : EIATTR_EXIT_INSTR_OFFSETS
	.align		4
.L_2663:
        /*01e0*/ 	.byte	0x04, 0x1c
        /*01e2*/ 	.short	(.L_2665 - .L_2664)


	//   ....[0]....
.L_2664:
        /*01e4*/ 	.word	0x00004d20


	//   ....[1]....
        /*01e8*/ 	.word	0x00005000


	//----- nvinfo : EIATTR_MAX_THREADS
	.align		4
.L_2665:
        /*01ec*/ 	.byte	0x04, 0x05
        /*01ee*/ 	.short	(.L_2667 - .L_2666)
.L_2666:
        /*01f0*/ 	.word	0x00000020
        /*01f4*/ 	.word	0x00000001
        /*01f8*/ 	.word	0x00000001


	//----- nvinfo : EIATTR_CRS_STACK_SIZE
	.align		4
.L_2667:
        /*01fc*/ 	.byte	0x04, 0x1e
        /*01fe*/ 	.short	(.L_2669 - .L_2668)
.L_2668:
        /*0200*/ 	.word	0x00000000


	//----- nvinfo : EIATTR_CBANK_PARAM_SIZE
	.align		4
.L_2669:
        /*0204*/ 	.byte	0x03, 0x19
        /*0206*/ 	.short	0x01f0


	//----- nvinfo : EIATTR_PARAM_CBANK
	.align		4
        /*0208*/ 	.byte	0x04, 0x0a
        /*020a*/ 	.short	(.L_2671 - .L_2670)
	.align		4
.L_2670:
        /*020c*/ 	.word	index@(.nv.constant0._Z25selective_scan_bwd_kernelI32Selective_Scan_bwd_kernel_traitsILi32ELi16ELb1ELb1ELb0ELb0ELb0EN3c104HalfEfEEv12SSMParamsBwd)
        /*0210*/ 	.short	0x0210
        /*0212*/ 	.short	0x01f0


	//----- nvinfo : EIATTR_SW_WAR
	.align		4
.L_2671:
        /*0214*/ 	.byte	0x04, 0x36
        /*0216*/ 	.short	(.L_2673 - .L_2672)
.L_2672:
        /*0218*/ 	.word	0x00000008
.L_2673:


//--------------------- .nv.info._Z25selective_scan_bwd_kernelI32Selective_Scan_bwd_kernel_traitsILi32ELi16ELb1ELb1ELb0ELb0ELb1EN3c104HalfEfEEv12SSMParamsBwd --------------------------
	.section	.nv.info._Z25selective_scan_bwd_kernelI32Selective_Scan_bwd_kernel_traitsILi32ELi16ELb1ELb1ELb0ELb0ELb1EN3c104HalfEfEEv12SSMParamsBwd,"",@"SHT_CUDA_INFO"
	.sectionflags	@""
	.align	4


	//----- nvinfo : EIATTR_CUDA_API_VERSION
	.align		4
        /*0000*/ 	.byte	0x04, 0x37
        /*0002*/ 	.short	(.L_2675 - .L_2674)
.L_2674:
        /*0004*/ 	.word	0x00000082


	//----- nvinfo : EIATTR_KPARAM_INFO
	.align		4
.L_2675:
        /*0008*/ 	.byte	0x04, 0x17
        /*000a*/ 	.short	(.L_2677 - .L_2676)
.L_2676:
        /*000c*/ 	.word	0x00000000
        /*0010*/ 	.short	0x0000
        /*0012*/ 	.short	0x0000
        /*0014*/ 	.byte	0x00, 0xf0, 0xc1, 0x07


	//----- nvinfo : EIATTR_SPARSE_MMA_MASK
	.align		4
.L_2677:
        /*0018*/ 	.byte	0x03, 0x50
        /*001a*/ 	.short	0x0000


	//----- nvinfo : EIATTR_MAXREG_COUNT
	.align		4
        /*001c*/ 	.byte	0x03, 0x1b
        /*001e*/ 	.short	0x00ff


	//----- nvinfo : EIATTR_NUM_BARRIERS
	.align		4
        /*0020*/ 	.byte	0x02, 0x4c
        /*0022*/ 	.byte	0x01
	.zero		1


	//----- nvinfo : EIATTR_MERCURY_ISA_VERSION
	.align		4
        /*0024*/ 	.byte	0x03, 0x5f
        /*0026*/ 	.short	0x0101


	//----- nvinfo : EIATTR_COOP_GROUP_MASK_REGIDS
	.align		4
        /*0028*/ 	.byte	0x04, 0x29
        /*002a*/ 	.short	(.L_2679 - .L_2678)


	//   ....[0]....
.L_2678:
        /*002c*/ 	.word	0xffffffff


	//   ....[1]....
        /*0030*/ 	.word	0xffffffff


	//   ....[2]....
        /*0034*/ 	.word	0xffffffff


	//   ....[3]....
        /*0038*/ 	.word	0xffffffff


	//   ....[4]....
        /*003c*/ 	.word	0xffffffff


	//   ....[5]....
        /*0040*/ 	.word	0xffffffff


	//   ....[6]....
        /*0044*/ 	.word	0xffffffff


	//   ....[7]....
        /*0048*/ 	.word	0xffffffff


	//   ....[8]....
        /*004c*/ 	.word	0xffffffff


	//   ....[9]....
        /*0050*/ 	.word	0xffffffff


	//   ....[10]....
        /*0054*/ 	.word	0xffffffff


	//   ....[11]....
        /*0058*/ 	.word	0xffffffff


	//   ....[12]....
        /*005c*/ 	.word	0xffffffff


	//   ....[13]....
        /*0060*/ 	.word	0xffffffff


	//   ....[14]....
        /*0064*/ 	.word	0xffffffff


	//   ....[15]....
        /*0068*/ 	.word	0xffffffff


	//   ....[16]....
        /*006c*/ 	.word	0xffffffff


	//   ....[17]....
        /*0070*/ 	.word	0xffffffff


	//   ....[18]....
        /*0074*/ 	.word	0xffffffff


	//   ....[19]....
        /*0078*/ 	.word	0xffffffff


	//   ....[20]....
        /*007c*/ 	.word	0xffffffff


	//   ....[21]....
        /*0080*/ 	.word	0xffffffff


	//   ....[22]....
        /*0084*/ 	.word	0xffffffff


	//   ....[23]....
        /*0088*/ 	.word	0xffffffff


	//   ....[24]....
        /*008c*/ 	.word	0xffffffff


	//   ....[25]....
        /*0090*/ 	.word	0xffffffff


	//   ....[26]....
        /*0094*/ 	.word	0xffffffff


	//   ....[27]....
        /*0098*/ 	.word	0xffffffff


	//   ....[28]....
        /*009c*/ 	.word	0xffffffff


	//   ....[29]....
        /*00a0*/ 	.word	0xffffffff


	//   ....[30]....
        /*00a4*/ 	.word	0xffffffff


	//   ....[31]....
        /*00a8*/ 	.word	0xffffffff


	//   ....[32]....
        /*00ac*/ 	.word	0xffffffff


	//   ....[33]....
        /*00b0*/ 	.word	0xffffffff


	//   ....[34]....
        /*00b4*/ 	.word	0xffffffff


	//   ....[35]....
        /*00b8*/ 	.word	0xffffffff


	//   ....[36]....
        /*00bc*/ 	.word	0xffffffff


	//   ....[37]....
        /*00c0*/ 	.word	0xffffffff


	//   ....[38]....
        /*00c4*/ 	.word	0xffffffff


	//   ....[39]....
        /*00c8*/ 	.word	0xffffffff


	//   ....[40]....
        /*00cc*/ 	.word	0xffffffff


	//   ....[41]....
        /*00d0*/ 	.word	0xffffffff


	//   ....[42]....
        /*00d4*/ 	.word	0xffffffff


	//   ....[43]....
        /*00d8*/ 	.word	0xffffffff


	//   ....[44]....
        /*00dc*/ 	.word	0xffffffff


	//   ....[45]....
        /*00e0*/ 	.word	0xffffffff


	//   ....[46]....
        /*00e4*/ 	.word	0xffffffff


	//   ....[47]....
        /*00e8*/ 	.word	0xffffffff


	//   ....[48]....
        /*00ec*/ 	.word	0xffffffff


	//   ....[49]....
        /*00f0*/ 	.word	0xffffffff


	//   ....[50]....
        /*00f4*/ 	.word	0xffffffff


	//   ....[51]....
        /*00f8*/ 	.word	0xffffffff


	//   ....[52]....
        /*00fc*/ 	.word	0xffffffff


	//   ....[53]....
        /*0100*/ 	.word	0xffffffff


	//   ....[54]....
        /*0104*/ 	.word	0xffffffff


	//   ....[55]....
        /*0108*/ 	.word	0xffffffff


	//   ....[56]....
        /*010c*/ 	.word	0xffffffff


	//   ....[57]....
        /*0110*/ 	.word	0xffffffff


	//----- nvinfo : EIATTR_COOP_GROUP_INSTR_OFFSETS
	.align		4
.L_2679:
        /*0114*/ 	.byte	0x04, 0x28
        /*0116*/ 	.short	(.L_2681 - .L_2680)


	//   ....[0]....
.L_2680:
        /*0118*/ 	.word	0x000009c0


	//   ....[1]....
        /*011c*/ 	.word	0x00000a60


	//   ....[2]....
        /*0120*/ 	.word	0x00000bd0


	//   ....[3]....
        /*0124*/ 	.word	0x00000d10


	//   ....[4]....
        /*0128*/ 	.word	0x00001460


	//   ....[5]....
        /*012c*/ 	.word	0x00001e30


	//   ....[6]....
        /*0130*/ 	.word	0x00002100


	//   ....[7]....
        /*0134*/ 	.word	0x00002b50


	//   ....[8]....
        /*0138*/ 	.word	0x00003650


	//   ....[9]....
        /*013c*/ 	.word	0x00003690


	//   ....[10]....
        /*0140*/ 	.word	0x00003760


	//   ....[11]....
        /*0144*/ 	.word	0x000037a0


	//   ....[12]....
        /*0148*/ 	.word	0x000037d0


	//   ....[13]....
        /*014c*/ 	.word	0x000037f0


	//   ....[14]....
        /*0150*/ 	.word	0x00003810


	//   ....[15]....
        /*0154*/ 	.word	0x00003860


	//   ....[16]....
        /*0158*/ 	.word	0x00003890


	//   ....[17]....
        /*015c*/ 	.word	0x000038c0


	//   ....[18]....
        /*0160*/ 	.word	0x000038e0


	//   ....[19]....
        /*0164*/ 	.word	0x00003910


	//   ....[20]....
        /*0168*/ 	.word	0x00003940


	//   ....[21]....
        /*016c*/ 	.word	0x00003960


	//   ....[22]....
        /*0170*/ 	.word	0x00003980


	//   ....[23]....
        /*0174*/ 	.word	0x000039c0


	//   ....[24]....
        /*0178*/ 	.word	0x000039f0


	//   ....[25]....
        /*017c*/ 	.word	0x00003a10


	//   ....[26]....
        /*0180*/ 	.word	0x00003a30


	//   ....[27]....
        /*0184*/ 	.word	0x00003aa0


	//   ....[28]....
        /*0188*/ 	.word	0x00003ad0


	//   ....[29]....
        /*018c*/ 	.word	0x00003b10


	//   ....[30]....
        /*0190*/ 	.word	0x00003b30


	//   ....[31]....
        /*0194*/ 	.word	0x00003ba0


	//   ....[32]....
        /*0198*/ 	.word	0x00003bc0


	//   ....[33]....
        /*019c*/ 	.word	0x00003bd0


	//   ....[34]....
        /*01a0*/ 	.word	0x00003c00


	//   ....[35]....
        /*01a4*/ 	.word	0x00003c30


	//   ....[36]....
        /*01a8*/ 	.word	0x00004ff0


	//   ....[37]....
        /*01ac*/ 	.word	0x00005030


	//   ....[38]....
        /*01b0*/ 	.word	0x000051c0


	//   ....[39]....
        /*01b4*/ 	.word	0x00005200


	//   ....[40]....
        /*01b8*/ 	.word	0x00005390


	//   ....[41]....
        /*01bc*/ 	.word	0x000053d0


	//   ....[42]....
        /*01c0*/ 	.word	0x00005560


	//   ....[43]....
        /*01c4*/ 	.word	0x000055a0


	//   ....[44]....
        /*01c8*/ 	.word	0x00005600


	//   ....[45]....
        /*01cc*/ 	.word	0x00005640


	//   ....[46]....
        /*01d0*/ 	.word	0x00005a80


	//   ....[47]....
        /*01d4*/ 	.word	0x00005d80


	//   ....[48]....
        /*01d8*/ 	.word	0x00005eb0


	//   ....[49]....
        /*01dc*/ 	.word	0x00005f00


	//   ....[50]....
        /*01e0*/ 	.word	0x00005f50


	//   ....[51]....
        /*01e4*/ 	.word	0x00005f80


	//   ....[52]....
        /*01e8*/ 	.word	0x00005fa0


	//   ....[53]....
        /*01ec*/ 	.word	0x00006080


	//   ....[54]....
        /*01f0*/ 	.word	0x000060c0


	//   ....[55]....
        /*01f4*/ 	.word	0x00006110


	//   ....[56]....
        /*01f8*/ 	.word	0x00006140


	//   ....[57]....
        /*01fc*/ 	.word	0x00006160


	//----- nvinfo : EIATTR_EXIT_INSTR_OFFSETS
	.align		4
.L_2681:
        /*0200*/ 	.byte	0x04, 0x1c
        /*0202*/ 	.short	(.L_2683 - .L_2682)


	//   ....[0]....
.L_2682:
        /*0204*/ 	.word	0x00006230


	//   ....[1]....
        /*0208*/ 	.word	0x00006510


	//----- nvinfo : EIATTR_MAX_THREADS
	.align		4
.L_2683:
        /*020c*/ 	.byte	0x04, 0x05
        /*020e*/ 	.short	(.L_2685 - .L_2684)
.L_2684:
        /*0210*/ 	.word	0x00000020
        /*0214*/ 	.word	0x00000001
        /*0218*/ 	.word	0x00000001


	//----- nvinfo : EIATTR_CRS_STACK_SIZE
	.align		4
.L_2685:
        /*021c*/ 	.byte	0x04, 0x1e
        /*021e*/ 	.short	(.L_2687 - .L_2686)
.L_2686:
        /*0220*/ 	.word	0x00000000


	//----- nvinfo : EIATTR_CBANK_PARAM_SIZE
	.align		4
.L_2687:
        /*0224*/ 	.byte	0x03, 0x19
        /*0226*/ 	.short	0x01f0


	//----- nvinfo : EIATTR_PARAM_CBANK
	.align		4
        /*0228*/ 	.byte	0x04, 0x0a
        /*022a*/ 	.short	(.L_2689 - .L_2688)
	.align		4
.L_2688:
        /*022c*/ 	.word	index@(.nv.constant0._Z25selective_scan_bwd_kernelI32Selective_Scan_bwd_kernel_traitsILi32ELi16ELb1ELb1ELb0ELb0ELb1EN3c104HalfEfEEv12SSMParamsBwd)
        /*0230*/ 	.short	0x0210
        /*0232*/ 	.short	0x01f0


	//----- nvinfo : EIATTR_SW_WAR
	.align		4
.L_2689:
        /*0234*/ 	.byte	0x04, 0x36
        /*0236*/ 	.short	(.L_2691 - .L_2690)
.L_2690:
        /*0238*/ 	.word	0x00000008
.L_2691:


//--------------------- .nv.info._Z25selective_scan_bwd_kernelI32Selective_Scan_bwd_kernel_traitsILi32ELi16ELb1ELb1ELb0ELb1ELb0EN3c104HalfEfEEv12SSMParamsBwd --------------------------
	.section	.nv.info._Z25selective_scan_bwd_kernelI32Selective_Scan_bwd_kernel_traitsILi32ELi16ELb1ELb1ELb0ELb1ELb0EN3c104HalfEfEEv12SSMParamsBwd,"",@"SHT_CUDA_INFO"
	.sectionflags	@""
	.align	4


	//----- nvinfo : EIATTR_CUDA_API_VERSION
	.align		4
        /*0000*/ 	.byte	0x04, 0x37
        /*0002*/ 	.short	(.L_2693 - .L_2692)
.L_2692:
        /*0004*/ 	.word	0x00000082


	//----- nvinfo : EIATTR_KPARAM_INFO
	.align		4
.L_2693:
        /*0008*/ 	.byte	0x04, 0x17
        /*000a*/ 	.short	(.L_2695 - .L_2694)
.L_2694:
        /*000c*/ 	.word	0x00000000
        /*0010*/ 	.short	0x0000
        /*0012*/ 	.short	0x0000
        /*0014*/ 	.byte	0x00, 0xf0, 0xc1, 0x07


	//----- nvinfo : EIATTR_SPARSE_MMA_MASK
	.align		4
.L_2695:
        /*0018*/ 	.byte	0x03, 0x50
        /*001a*/ 	.short	0x0000


	//----- nvinfo : EIATTR_MAXREG_COUNT
	.align		4
        /*001c*/ 	.byte	0x03, 0x1b
        /*001e*/ 	.short	0x00ff


	//----- nvinfo : EIATTR_NUM_BARRIERS
	.align		4
        /*0020*/ 	.byte	0x02, 0x4c
        /*0022*/ 	.byte	0x01
	.zero		1


	//----- nvinfo : EIATTR_MERCURY_ISA_VERSION
	.align		4
        /*0024*/ 	.byte	0x03, 0x5f
        /*0026*/ 	.short	0x0101


	//----- nvinfo : EIATTR_COOP_GROUP_MASK_REGIDS
	.align		4
        /*0028*/ 	.byte	0x04, 0x29
        /*002a*/ 	.short	(.L_2697 - .L_2696)


	//   ....[0]....
.L_2696:
        /*002c*/ 	.word	0xffffffff


	//   ....[1]....
        /*0030*/ 	.word	0xffffffff


	//   ....[2]....
        /*0034*/ 	.word	0xffffffff


	//   ....[3]....
        /*0038*/ 	.word	0xffffffff


	//   ....[4]....
        /*003c*/ 	.word	0xffffffff


	//   ....[5]....
        /*0040*/ 	.word	0xffffffff


	//   ....[6]....
        /*0044*/ 	.word	0xffffffff


	//   ....[7]....
        /*0048*/ 	.word	0xffffffff


	//   ....[8]....
        /*004c*/ 	.word	0xffffffff


	//   ....[9]....
        /*0050*/ 	.word	0xffffffff


	//   ....[10]....
        /*0054*/ 	.word	0xffffffff


	//   ....[11]....
        /*0058*/ 	.word	0xffffffff


	//   ....[12]....
        /*005c*/ 	.word	0xffffffff


	//   ....[13]....
        /*0060*/ 	.word	0xffffffff


	//   ....[14]....
        /*0064*/ 	.word	0xffffffff


	//   ....[15]....
        /*0068*/ 	.word	0xffffffff


	//   ....[16]....
        /*006c*/ 	.word	0xffffffff


	//   ....[17]....
        /*0070*/ 	.word	0xffffffff


	//   ....[18]....
        /*0074*/ 	.word	0xffffffff


	//   ....[19]....
        /*0078*/ 	.word	0xffffffff


	//   ....[20]....
        /*007c*/ 	.word	0xffffffff


	//   ....[21]....
        /*0080*/ 	.word	0xffffffff


	//   ....[22]....
        /*0084*/ 	.word	0xffffffff


	//   ....[23]....
        /*0088*/ 	.word	0xffffffff


	//   ....[24]....
        /*008c*/ 	.word	0xffffffff


	//   ....[25]....
        /*0090*/ 	.word	0xffffffff


	//   ....[26]....
        /*0094*/ 	.word	0xffffffff


	//   ....[27]....
        /*0098*/ 	.word	0xffffffff


	//   ....[28]....
        /*009c*/ 	.word	0xffffffff


	//   ....[29]....
        /*00a0*/ 	.word	0xffffffff


	//   ....[30]....
        /*00a4*/ 	.word	0xffffffff


	//   ....[31]....
        /*00a8*/ 	.word	0xffffffff


	//   ....[32]....
        /*00ac*/ 	.word	0xffffffff


	//   ....[33]....
        /*00b0*/ 	.word	0xffffffff


	//   ....[34]....
        /*00b4*/ 	.word	0xffffffff


	//   ....[35]....
        /*00b8*/ 	.word	0xffffffff


	//   ....[36]....
        /*00bc*/ 	.word	0xffffffff


	//   ....[37]....
        /*00c0*/ 	.word	0xffffffff


	//   ....[38]....
        /*00c4*/ 	.word	0xffffffff


	//   ....[39]....
        /*00c8*/ 	.word	0xffffffff


	//   ....[40]....
        /*00cc*/ 	.word	0xffffffff


	//   ....[41]....
        /*00d0*/ 	.word	0xffffffff


	//   ....[42]....
        /*00d4*/ 	.word	0xffffffff


	//   ....[43]....
        /*00d8*/ 	.word	0xffffffff


	//   ....[44]....
        /*00dc*/ 	.word	0xffffffff


	//   ....[45]....
        /*00e0*/ 	.word	0xffffffff


	//   ....[46]....
        /*00e4*/ 	.word	0xffffffff


	//   ....[47]....
        /*00e8*/ 	.word	0xffffffff


	//   ....[48]....
        /*00ec*/ 	.word	0xffffffff


	//   ....[49]....
        /*00f0*/ 	.word	0xffffffff


	//   ....[50]....
        /*00f4*/ 	.word	0xffffffff


	//   ....[51]....
        /*00f8*/ 	.word	0xffffffff


	//   ....[52]....
        /*00fc*/ 	.word	0xffffffff


	//   ....[53]....
        /*0100*/ 	.word	0xffffffff


	//   ....[54]....
        /*0104*/ 	.word	0xffffffff


	//----- nvinfo : EIATTR_COOP_GROUP_INSTR_OFFSETS
	.align		4
.L_2697:
        /*0108*/ 	.byte	0x04, 0x28
        /*010a*/ 	.short	(.L_2699 - .L_2698)


	//   ....[0]....
.L_2698:
        /*010c*/ 	.word	0x000009f0


	//   ....[1]....
        /*0110*/ 	.word	0x00000aa0


	//   ....[2]....
        /*0114*/ 	.word	0x00000be0


	//   ....[3]....
        /*0118*/ 	.word	0x000038f0


	//   ....[4]....
        /*011c*/ 	.word	0x00004530


	//   ....[5]....
        /*0120*/ 	.word	0x00004570


	//   ....[6]....
        /*0124*/ 	.word	0x000045b0


	//   ....[7]....
        /*0128*/ 	.word	0x00004620


	//   ....[8]....
        /*012c*/ 	.word	0x00004660


	//   ....[9]....
        /*0130*/ 	.word	0x000046c0


	//   ....[10]....
        /*0134*/ 	.word	0x000046d0


	//   ....[11]....
        /*0138*/ 	.word	0x00004710


	//   ....[12]....
        /*013c*/ 	.word	0x00004730


	//   ....[13]....
        /*0140*/ 	.word	0x00004760


	//   ....[14]....
        /*0144*/ 	.word	0x00004780


	//   ....[15]....
        /*0148*/ 	.word	0x000047b0


	//   ....[16]....
        /*014c*/ 	.word	0x000047d0


	//   ....[17]....
        /*0150*/ 	.word	0x00004800


	//   ....[18]....
        /*0154*/ 	.word	0x00004820


	//   ....[19]....
        /*0158*/ 	.word	0x00004860


	//   ....[20]....
        /*015c*/ 	.word	0x00004880


	//   ....[21]....
        /*0160*/ 	.word	0x000048e0


	//   ....[22]....
        /*0164*/ 	.word	0x00004900


	//   ....[23]....
        /*0168*/ 	.word	0x00004940


	//   ....[24]....
        /*016c*/ 	.word	0x00004950


	//   ....[25]....
        /*0170*/ 	.word	0x00004990


	//   ....[26]....
        /*0174*/ 	.word	0x000049b0


	//   ....[27]....
        /*0178*/ 	.word	0x000049f0


	//   ....[28]....
        /*017c*/ 	.word	0x00004a20


	//   ....[29]....
        /*0180*/ 	.word	0x00004a50


	//   ....[30]....
        /*0184*/ 	.word	0x00004ab0


	//   ....[31]....
        /*0188*/ 	.word	0x00004b00


	//   ....[32]....
        /*018c*/ 	.word	0x00005d70


	//   ....[33]....
        /*0190*/ 	.word	0x00005db0


	//   ....[34]....
        /*0194*/ 	.word	0x00005f40


	//   ....[35]....
        /*0198*/ 	.word	0x00005f80


	//   ....[36]....
        /*019c*/ 	.word	0x000060e0


	//   ....[37]....
        /*01a0*/ 	.word	0x00006120


	//   ....[38]....
        /*01a4*/ 	.word	0x00006270


	//   ....[39]....
        /*01a8*/ 	.word	0x000062b0


	//   ....[40]....
        /*01ac*/ 	.word	0x00006360


	//   ....[41]....
        /*01b0*/ 	.word	0x000063a0


	//   ....[42]....
        /*01b4*/ 	.word	0x00006740


	//   ....[43]....
        /*01b8*/ 	.word	0x00006ed0


	//   ....[44]....
        /*01bc*/ 	.word	0x000073d0


	//   ....[45]....
        /*01c0*/ 	.word	0x000074d0


	//   ....[46]....
        /*01c4*/ 	.word	0x00007520


	//   ....[47]....
        /*01c8*/ 	.word	0x00007570


	//   ....[48]....
        /*01cc*/ 	.word	0x000075a0


	//   ....[49]....
        /*01d0*/ 	.word	0x000075c0


	//   ....[50]....
        /*01d4*/ 	.word	0x000076a0


	//   ....[51]....
        /*01d8*/ 	.word	0x000076e0


	//   ....[52]....
        /*01dc*/ 	.word	0x00007730


	//   ....[53]....
        /*01e0*/ 	.word	0x00007760


	//   ....[54]....
        /*01e4*/ 	.word	0x00007780


	//----- nvinfo : EIATTR_EXIT_INSTR_OFFSETS
	.align		4
.L_2699:
        /*01e8*/ 	.byte	0x04, 0x1c
        /*01ea*/ 	.short	(.L_2701 - .L_2700)


	//   ....[0]....
.L_2700:
        /*01ec*/ 	.word	0x00007850


	//   ....[1]....
        /*01f0*/ 	.word	0x00007b30


	//----- nvinfo : EIATTR_MAX_THREADS
	.align		4
.L_2701:
        /*01f4*/ 	.byte	0x04, 0x05
        /*01f6*/ 	.short	(.L_2703 - .L_2702)
.L_2702:
        /*01f8*/ 	.word	0x00000020
        /*01fc*/ 	.word	0x00000001
        /*0200*/ 	.word	0x00000001


	//----- nvinfo : EIATTR_CRS_STACK_SIZE
	.align		4
.L_2703:
        /*0204*/ 	.byte	0x04, 0x1e
        /*0206*/ 	.short	(.L_2705 - .L_2704)
.L_2704:
        /*0208*/ 	.word	0x00000000


	//----- nvinfo : EIATTR_CBANK_PARAM_SIZE
	.align		4
.L_2705:
        /*020c*/ 	.byte	0x03, 0x19
        /*020e*/ 	.short	0x01f0


	//----- nvinfo : EIATTR_PARAM_CBANK
	.align		4
        /*0210*/ 	.byte	0x04, 0x0a
        /*0212*/ 	.short	(.L_2707 - .L_2706)
	.align		4
.L_2706:
        /*0214*/ 	.word	index@(.nv.constant0._Z25selective_scan_bwd_kernelI32Selective_Scan_bwd_kernel_traitsILi32ELi16ELb1ELb1ELb0ELb1ELb0EN3c104HalfEfEEv12SSMParamsBwd)
        /*0218*/ 	.short	0x0210
        /*021a*/ 	.short	0x01f0


	//----- nvinfo : EIATTR_SW_WAR
	.align		4
.L_2707:
        /*021c*/ 	.byte	0x04, 0x36
        /*021e*/ 	.short	(.L_2709 - .L_2708)
.L_2708:
        /*0220*/ 	.word	0x00000008
.L_2709:


//--------------------- .nv.info._Z25selective_scan_bwd_kernelI32Selective_Scan_bwd_kernel_traitsILi32ELi16ELb1ELb1ELb0ELb1ELb1EN3c104HalfEfEEv12SSMParamsBwd --------------------------
	.section	.nv.info._Z25selective_scan_bwd_kernelI32Selective_Scan_bwd_kernel_traitsILi32ELi16ELb1ELb1ELb0ELb1ELb1EN3c104HalfEfEEv12SSMParamsBwd,"",@"SHT_CUDA_INFO"
	.sectionflags	@""
	.align	4


	//----- nvinfo : EIATTR_CUDA_API_VERSION
	.align		4
        /*0000*/ 	.byte	0x04, 0x37
        /*0002*/ 	.short	(.L_2711 - .L_2710)
.L_2710:
        /*0004*/ 	.word	0x00000082


	//----- nvinfo : EIATTR_KPARAM_INFO
	.align		4
.L_2711:
        /*0008*/ 	.byte	0x04, 0x17
        /*000a*/ 	.short	(.L_2713 - .L_2712)
.L_2712:
        /*000c*/ 	.word	0x00000000
        /*0010*/ 	.short	0x0000
        /*0012*/ 	.short	0x0000
        /*0014*/ 	.byte	0x00, 0xf0, 0xc1, 0x07


	//----- nvinfo : EIATTR_SPARSE_MMA_MASK
	.align		4
.L_2713:
        /*0018*/ 	.byte	0x03, 0x50
        /*001a*/ 	.short	0x0000


	//----- nvinfo : EIATTR_MAXREG_COUNT
	.align		4
        /*001c*/ 	.byte	0x03, 0x1b
        /*001e*/ 	.short	0x00ff


	//----- nvinfo : EIATTR_NUM_BARRIERS
	.align		4
        /*0020*/ 	.byte	0x02, 0x4c
        /*0022*/ 	.byte	0x01
	.zero		1


	//----- nvinfo : EIATTR_MERCURY_ISA_VERSION
	.align		4
        /*0024*/ 	.byte	0x03, 0x5f
        /*0026*/ 	.short	0x0101


	//----- nvinfo : EIATTR_COOP_GROUP_MASK_REGIDS
	.align		4
        /*0028*/ 	.byte	0x04, 0x29
        /*002a*/ 	.short	(.L_2715 - .L_2714)


	//   ....[0]....
.L_2714:
        /*002c*/ 	.word	0xffffffff


	//   ....[1]....
        /*0030*/ 	.word	0xffffffff


	//   ....[2]....
        /*0034*/ 	.word	0xffffffff


	//   ....[3]....
        /*0038*/ 	.word	0xffffffff


	//   ....[4]....
        /*003c*/ 	.word	0xffffffff


	//   ....[5]....
        /*0040*/ 	.word	0xffffffff


	//   ....[6]....
        /*0044*/ 	.word	0xffffffff


	//   ....[7]....
        /*0048*/ 	.word	0xffffffff


	//   ....[8]....
        /*004c*/ 	.word	0xffffffff


	//   ....[9]....
        /*0050*/ 	.word	0xffffffff


	//   ....[10]....
        /*0054*/ 	.word	0xffffffff


	//   ....[11]....
        /*0058*/ 	.word	0xffffffff


	//   ....[12]....
        /*005c*/ 	.word	0xffffffff


	//   ....[13]....
        /*0060*/ 	.word	0xffffffff


	//   ....[14]....
        /*0064*/ 	.word	0xffffffff


	//   ....[15]....
        /*0068*/ 	.word	0xffffffff


	//   ....[16]....
        /*006c*/ 	.word	0xffffffff


	//   ....[17]....
        /*0070*/ 	.word	0xffffffff


	//   ....[18]....
        /*0074*/ 	.word	0xffffffff


	//   ....[19]....
        /*0078*/ 	.word	0xffffffff


	//   ....[20]....
        /*007c*/ 	.word	0xffffffff


	//   ....[21]....
        /*0080*/ 	.word	0xffffffff


	//   ....[22]....
        /*0084*/ 	.word	0xffffffff


	//   ....[23]....
        /*0088*/ 	.word	0xffffffff


	//   ....[24]....
        /*008c*/ 	.word	0xffffffff


	//   ....[25]....
        /*0090*/ 	.word	0xffffffff


	//   ....[26]....
        /*0094*/ 	.word	0xffffffff


	//   ....[27]....
        /*0098*/ 	.word	0xffffffff


	//   ....[28]....
        /*009c*/ 	.word	0xffffffff


	//   ....[29]....
        /*00a0*/ 	.word	0xffffffff


	//   ....[30]....
        /*00a4*/ 	.word	0xffffffff


	//   ....[31]....
        /*00a8*/ 	.word	0xffffffff


	//   ....[32]....
        /*00ac*/ 	.word	0xffffffff


	//   ....[33]....
        /*00b0*/ 	.word	0xffffffff


	//   ....[34]....
        /*00b4*/ 	.word	0xffffffff


	//   ....[35]....
        /*00b8*/ 	.word	0xffffffff


	//   ....[36]....
        /*00bc*/ 	.word	0xffffffff


	//   ....[37]....
        /*00c0*/ 	.word	0xffffffff


	//   ....[38]....
        /*00c4*/ 	.word	0xffffffff


	//   ....[39]....
        /*00c8*/ 	.word	0xffffffff


	//   ....[40]....
        /*00cc*/ 	.word	0xffffffff


	//   ....[41]....
        /*00d0*/ 	.word	0xffffffff


	//   ....[42]....
        /*00d4*/ 	.word	0xffffffff


	//   ....[43]....
        /*00d8*/ 	.word	0xffffffff


	//   ....[44]....
        /*00dc*/ 	.word	0xffffffff


	//   ....[45]....
        /*00e0*/ 	.word	0xffffffff


	//   ....[46]....
        /*00e4*/ 	.word	0xffffffff


	//   ....[47]....
        /*00e8*/ 	.word	0xffffffff


	//   ....[48]....
        /*00ec*/ 	.word	0xffffffff


	//   ....[49]....
        /*00f0*/ 	.word	0xffffffff


	//   ....[50]....
        /*00f4*/ 	.word	0xffffffff


	//   ....[51]....
        /*00f8*/ 	.word	0xffffffff


	//   ....[52]....
        /*00fc*/ 	.word	0xffffffff


	//   ....[53]....
        /*0100*/ 	.word	0xffffffff


	//   ....[54]....
        /*0104*/ 	.word	0xffffffff


	//   ....[55]....
        /*0108*/ 	.word	0xffffffff


	//   ....[56]....
        /*010c*/ 	.word	0xffffffff


	//   ....[57]....
        /*0110*/ 	.word	0xffffffff


	//   ....[58]....
        /*0114*/ 	.word	0xffffffff


	//----- nvinfo : EIATTR_COOP_GROUP_INSTR_OFFSETS
	.align		4
.L_2715:
        /*0118*/ 	.byte	0x04, 0x28
        /*011a*/ 	.short	(.L_2717 - .L_2716)


	//   ....[0]....
.L_2716:
        /*011c*/ 	.word	0x00000970


	//   ....[1]....
        /*0120*/ 	.word	0x00000a00


	//   ....[2]....
        /*0124*/ 	.word	0x00000c30


	//   ....[3]....
        /*0128*/ 	.word	0x00003220


	//   ....[4]....
        /*012c*/ 	.word	0x00003870


	//   ....[5]....
        /*0130*/ 	.word	0x00004150


	//   ....[6]....
        /*0134*/ 	.word	0x000044e0


	//   ....[7]....
        /*0138*/ 	.word	0x00004e40


	//   ....[8]....
        /*013c*/ 	.word	0x000058f0


	//   ....[9]....
        /*0140*/ 	.word	0x00005930


	//   ....[10]....
        /*0144*/ 	.word	0x00005a30


	//   ....[11]....
        /*0148*/ 	.word	0x00005ae0


	//   ....[12]....
        /*014c*/ 	.word	0x00005b20


	//   ....[13]....
        /*0150*/ 	.word	0x00005b30


	//   ....[14]....
        /*0154*/ 	.word	0x00005b40


	//   ....[15]....
        /*0158*/ 	.word	0x00005b70


	//   ....[16]....
        /*015c*/ 	.word	0x00005ba0


	//   ....[17]....
        /*0160*/ 	.word	0x00005bd0


	//   ....[18]....
        /*0164*/ 	.word	0x00005c00


	//   ....[19]....
        /*0168*/ 	.word	0x00005c30


	//   ....[20]....
        /*016c*/ 	.word	0x00005c60


	//   ....[21]....
        /*0170*/ 	.word	0x00005c80


	//   ....[22]....
        /*0174*/ 	.word	0x00005ca0


	//   ....[23]....
        /*0178*/ 	.word	0x00005cd0


	//   ....[24]....
        /*017c*/ 	.word	0x00005d00


	//   ....[25]....
        /*0180*/ 	.word	0x00005d30


	//   ....[26]....
        /*0184*/ 	.word	0x00005d60


	//   ....[27]....
        /*0188*/ 	.word	0x00005dc0


	//   ....[28]....
        /*018c*/ 	.word	0x00005e10


	//   ....[29]....
        /*0190*/ 	.word	0x00005e30


	//   ....[30]....
        /*0194*/ 	.word	0x00005e50


	//   ....[31]....
        /*0198*/ 	.word	0x00005ec0


	//   ....[32]....
        /*019c*/ 	.word	0x00005f00


	//   ....[33]....
        /*01a0*/ 	.word	0x00005f40


	//   ....[34]....
        /*01a4*/ 	.word	0x00006010


	//   ....[35]....
        /*01a8*/ 	.word	0x00006080


	//   ....[36]....
        /*01ac*/ 	.word	0x00007320


	//   ....[37]....
        /*01b0*/ 	.word	0x00007360


	//   ....[38]....
        /*01b4*/ 	.word	0x000074f0


	//   ....[39]....
        /*01b8*/ 	.word	0x00007530


	//   ....[40]....
        /*01bc*/ 	.word	0x000076c0


	//   ....[41]....
        /*01c0*/ 	.word	0x00007700


	//   ....[42]....
        /*01c4*/ 	.word	0x00007890


	//   ....[43]....
        /*01c8*/ 	.word	0x000078d0


	//   ....[44]....
        /*01cc*/ 	.word	0x00007a30


	//   ....[45]....
        /*01d0*/ 	.word	0x00007a40


	//   ....[46]....
        /*01d4*/ 	.word	0x00007cd0


	//   ....[47]....
        /*01d8*/ 	.word	0x00008430


	//   ....[48]....
        /*01dc*/ 	.word	0x000088f0


	//   ....[49]....
        /*01e0*/ 	.word	0x00008a30


	//   ....[50]....
        /*01e4*/ 	.word	0x00008a80


	//   ....[51]....
        /*01e8*/ 	.word	0x00008ad0


	//   ....[52]....
        /*01ec*/ 	.word	0x00008b00


	//   ....[53]....
        /*01f0*/ 	.word	0x00008b20


	//   ....[54]....
        /*01f4*/ 	.word	0x00008c00


	//   ....[55]....
        /*01f8*/ 	.word	0x00008c40


	//   ....[56]....
        /*01fc*/ 	.word	0x00008c90


	//   ....[57]....
        /*0200*/ 	.word	0x00008cc0


	//   ....[58]....
        /*0204*/ 	.word	0x00008ce0


	//----- nvinfo : EIATTR_EXIT_INSTR_OFFSETS
	.align		4
.L_2717:
        /*0208*/ 	.byte	0x04, 0x1c
        /*020a*/ 	.short	(.L_2719 - .L_2718)


	//   ....[0]....
.L_2718:
        /*020c*/ 	.word	0x00008db0


	//   ....[1]....
        /*0210*/ 	.word	0x00009090


	//----- nvinfo : EIATTR_MAX_THREADS
	.align		4
.L_2719:
        /*0214*/ 	.byte	0x04, 0x05
        /*0216*/ 	.short	(.L_2721 - .L_2720)
.L_2720:
        /*0218*/ 	.word	0x00000020
        /*021c*/ 	.word	0x00000001
        /*0220*/ 	.word	0x00000001


	//----- nvinfo : EIATTR_CRS_STACK_SIZE
	.align		4
.L_2721:
        /*0224*/ 	.byte	0x04, 0x1e
        /*0226*/ 	.short	(.L_2723 - .L_2722)
.L_2722:
        /*0228*/ 	.word	0x00000000


	//----- nvinfo : EIATTR_CBANK_PARAM_SIZE
	.align		4
.L_2723:
        /*022c*/ 	.byte	0x03, 0x19
        /*022e*/ 	.short	0x01f0


	//----- nvinfo : EIATTR_PARAM_CBANK
	.align		4
        /*0230*/ 	.byte	0x04, 0x0a
        /*0232*/ 	.short	(.L_2725 - .L_2724)
	.align		4
.L_2724:
        /*0234*/ 	.word	index@(.nv.constant0._Z25selective_scan_bwd_kernelI32Selective_Scan_bwd_kernel_traitsILi32ELi16ELb1ELb1ELb0ELb1ELb1EN3c104HalfEfEEv12SSMParamsBwd)
        /*0238*/ 	.short	0x0210
        /*023a*/ 	.short	0x01f0


	//----- nvinfo : EIATTR_SW_WAR
	.align		4
.L_2725:
        /*023c*/ 	.byte	0x04, 0x36
        /*023e*/ 	.short	(.L_2727 - .L_2726)
.L_2726:
        /*0240*/ 	.word	0x00000008
.L_2727:


//--------------------- .nv.info._Z25selective_scan_bwd_kernelI32Selective_Scan_bwd_kernel_traitsILi32ELi16ELb1ELb1ELb1ELb0ELb0EN3c104HalfEfEEv12SSMParamsBwd --------------------------
	.section	.nv.info._Z25selective_scan_bwd_kernelI32Selective_Scan_bwd_kernel_traitsILi32ELi16ELb1ELb1ELb1ELb0ELb0EN3c104HalfEfEEv12SSMParamsBwd,"",@"SHT_CUDA_INFO"
	.sectionflags	@""
	.align	4


	//----- nvinfo : EIATTR_CUDA_API_VERSION
	.align		4
        /*0000*/ 	.byte	0x04, 0x37
        /*0002*/ 	.short	(.L_2729 - .L_2728)
.L_2728:
        /*0004*/ 	.word	0x00000082


	//----- nvinfo : EIATTR_KPARAM_INFO
	.align		4
.L_2729:
        /*0008*/ 	.byte	0x04, 0x17
        /*000a*/ 	.short	(.L_2731 - .L_2730)
.L_2730:
        /*000c*/ 	.word	0x00000000
        /*0010*/ 	.short	0x0000
        /*0012*/ 	.short	0x0000
        /*0014*/ 	.byte	0x00, 0xf0, 0xc1, 0x07


	//----- nvinfo : EIATTR_SPARSE_MMA_MASK
	.align		4
.L_2731:
        /*0018*/ 	.byte	0x03, 0x50
        /*001a*/ 	.short	0x0000


	//----- nvinfo : EIATTR_MAXREG_COUNT
	.align		4
        /*001c*/ 	.byte	0x03, 0x1b
        /*001e*/ 	.short	0x00ff


	//----- nvinfo : EIATTR_NUM_BARRIERS
	.align		4
        /*0020*/ 	.byte	0x02, 0x4c
        /*0022*/ 	.byte	0x01
	.zero		1


	//----- nvinfo : EIATTR_MERCURY_ISA_VERSION
	.align		4
        /*0024*/ 	.byte	0x03, 0x5f
        /*0026*/ 	.short	0x0101


	//----- nvinfo : EIATTR_COOP_GROUP_MASK_REGIDS
	.align		4
        /*0028*/ 	.byte	0x04, 0x29
        /*002a*/ 	.short	(.L_2733 - .L_2732)


	//   ....[0]....
.L_2732:
        /*002c*/ 	.word	0xffffffff


	//   ....[1]....
        /*0030*/ 	.word	0xffffffff


	//   ....[2]....
        /*0034*/ 	.word	0xffffffff


	//   ....[3]....
        /*0038*/ 	.word	0xffffffff


	//   ....[4]....
        /*003c*/ 	.word	0xffffffff


	//   ....[5]....
        /*0040*/ 	.word	0xffffffff


	//   ....[6]....
        /*0044*/ 	.word	0xffffffff


	//   ....[7]....
        /*0048*/ 	.word	0xffffffff


	//   ....[8]....
        /*004c*/ 	.word	0xffffffff


	//   ....[9]....
        /*0050*/ 	.word	0xffffffff


	//   ....[10]....
        /*0054*/ 	.word	0xffffffff


	//   ....[11]....
        /*0058*/ 	.word	0xffffffff


	//   ....[12]....
        /*005c*/ 	.word	0xffffffff


	//   ....[13]....
        /*0060*/ 	.word	0xffffffff


	//   ....[14]....
        /*0064*/ 	.word	0xffffffff


	//   ....[15]....
        /*0068*/ 	.word	0xffffffff


	//   ....[16]....
        /*006c*/ 	.word	0xffffffff


	//   ....[17]....
        /*0070*/ 	.word	0xffffffff


	//   ....[18]....
        /*0074*/ 	.word	0xffffffff


	//   ....[19]....
        /*0078*/ 	.word	0xffffffff


	//   ....[20]....
        /*007c*/ 	.word	0xffffffff


	//   ....[21]....
        /*0080*/ 	.word	0xffffffff


	//   ....[22]....
        /*0084*/ 	.word	0xffffffff


	//   ....[23]....
        /*0088*/ 	.word	0xffffffff


	//   ....[24]....
        /*008c*/ 	.word	0xffffffff


	//   ....[25]....
        /*0090*/ 	.word	0xffffffff


	//   ....[26]....
        /*0094*/ 	.word	0xffffffff


	//   ....[27]....
        /*0098*/ 	.word	0xffffffff


	//   ....[28]....
        /*009c*/ 	.word	0xffffffff


	//   ....[29]....
        /*00a0*/ 	.word	0xffffffff


	//   ....[30]....
        /*00a4*/ 	.word	0xffffffff


	//   ....[31]....
        /*00a8*/ 	.word	0xffffffff


	//   ....[32]....
        /*00ac*/ 	.word	0xffffffff


	//   ....[33]....
        /*00b0*/ 	.word	0xffffffff


	//   ....[34]....
        /*00b4*/ 	.word	0xffffffff


	//   ....[35]....
        /*00b8*/ 	.word	0xffffffff


	//   ....[36]....
        /*00bc*/ 	.word	0xffffffff


	//   ....[37]....
        /*00c0*/ 	.word	0xffffffff


	//   ....[38]....
        /*00c4*/ 	.word	0xffffffff


	//   ....[39]....
        /*00c8*/ 	.word	0xffffffff


	//   ....[40]....
        /*00cc*/ 	.word	0xffffffff


	//   ....[41]....
        /*00d0*/ 	.word	0xffffffff


	//   ....[42]....
        /*00d4*/ 	.word	0xffffffff


	//   ....[43]....
        /*00d8*/ 	.word	0xffffffff


	//   ....[44]....
        /*00dc*/ 	.word	0xffffffff


	//   ....[45]....
        /*00e0*/ 	.word	0xffffffff


	//   ....[46]....
        /*00e4*/ 	.word	0xffffffff


	//   ....[47]....
        /*00e8*/ 	.word	0xffffffff


	//   ....[48]....
        /*00ec*/ 	.word	0xffffffff


	//   ....[49]....
        /*00f0*/ 	.word	0xffffffff


	//----- nvinfo : EIATTR_COOP_GROUP_INSTR_OFFSETS
	.align		4
.L_2733:
        /*00f4*/ 	.byte	0x04, 0x28
        /*00f6*/ 	.short	(.L_2735 - .L_2734)


	//   ....[0]....
.L_2734:
        /*00f8*/ 	.word	0x00000ae0


	//   ....[1]....
        /*00fc*/ 	.word	0x00000b90


	//   ....[2]....
        /*0100*/ 	.word	0x00000ef0


	//   ....[3]....
        /*0104*/ 	.word	0x00001740


	//   ....[4]....
        /*0108*/ 	.word	0x00001b50


	//   ....[5]....
        /*010c*/ 	.word	0x00002380


	//   ....[6]....
        /*0110*/ 	.word	0x000023c0


	//   ....[7]....
        /*0114*/ 	.word	0x00002560


	//   ....[8]....
        /*0118*/ 	.word	0x000025a0


	//   ....[9]....
        /*011c*/ 	.word	0x000025d0


	//   ....[10]....
        /*0120*/ 	.word	0x00002600


	//   ....[11]....
        /*0124*/ 	.word	0x000026b0


	//   ....[12]....
        /*0128*/ 	.word	0x000026e0


	//   ....[13]....
        /*012c*/ 	.word	0x00002710


	//   ....[14]....
        /*0130*/ 	.word	0x00002740


	//   ....[15]....
        /*0134*/ 	.word	0x000027c0


	//   ....[16]....
        /*0138*/ 	.word	0x000027f0


	//   ....[17]....
        /*013c*/ 	.word	0x00002810


	//   ....[18]....
        /*0140*/ 	.word	0x00002830


	//   ....[19]....
        /*0144*/ 	.word	0x000028a0


	//   ....[20]....
        /*0148*/ 	.word	0x000028d0


	//   ....[21]....
        /*014c*/ 	.word	0x00002900


	//   ....[22]....
        /*0150*/ 	.word	0x00002930


	//   ....[23]....
        /*0154*/ 	.word	0x000029d0


	//   ....[24]....
        /*0158*/ 	.word	0x00002a00


	//   ....[25]....
        /*015c*/ 	.word	0x00002a10


	//   ....[26]....
        /*0160*/ 	.word	0x00002a20


	//   ....[27]....
        /*0164*/ 	.word	0x00002a30


	//   ....[28]....
        /*0168*/ 	.word	0x00002a50


	//   ....[29]....
        /*016c*/ 	.word	0x00002a70


	//   ....[30]....
        /*0170*/ 	.word	0x00002ab0


	//   ....[31]....
        /*0174*/ 	.word	0x00002ad0


	//   ....[32]....
        /*0178*/ 	.word	0x00002b00


	//   ....[33]....
        /*017c*/ 	.word	0x00004230


	//   ....[34]....
        /*0180*/ 	.word	0x00004400


	//   ....[35]....
        /*0184*/ 	.word	0x000045d0


	//   ....[36]....
        /*0188*/ 	.word	0x000047a0


	//   ....[37]....
        /*018c*/ 	.word	0x00004830


	//   ....[38]....
        /*0190*/ 	.word	0x00004b40


	//   ....[39]....
        /*0194*/ 	.word	0x00004f40


	//   ....[40]....
        /*0198*/ 	.word	0x00005000


	//   ....[41]....
        /*019c*/ 	.word	0x00005050


	//   ....[42]....
        /*01a0*/ 	.word	0x000050a0


	//   ....[43]....
        /*01a4*/ 	.word	0x000050d0


	//   ....[44]....
        /*01a8*/ 	.word	0x000050f0


	//   ....[45]....
        /*01ac*/ 	.word	0x000051d0


	//   ....[46]....
        /*01b0*/ 	.word	0x00005210


	//   ....[47]....
        /*01b4*/ 	.word	0x00005260


	//   ....[48]....
        /*01b8*/ 	.word	0x00005290


	//   ....[49]....
        /*01bc*/ 	.word	0x000052b0


	//----- nvinfo : EIATTR_EXIT_INSTR_OFFSETS
	.align		4
.L_2735:
        /*01c0*/ 	.byte	0x04, 0x1c
        /*01c2*/ 	.short	(.L_2737 - .L_2736)


	//   ....[0]....
.L_2736:
        /*01c4*/ 	.word	0x00005380


	//   ....[1]....
        /*01c8*/ 	.word	0x00005530


	//----- nvinfo : EIATTR_MAX_THREADS
	.align		4
.L_2737:
        /*01cc*/ 	.byte	0x04, 0x05
        /*01ce*/ 	.short	(.L_2739 - .L_2738)
.L_2738:
        /*01d0*/ 	.word	0x00000020
        /*01d4*/ 	.word	0x00000001
        /*01d8*/ 	.word	0x00000001


	//----- nvinfo : EIATTR_CRS_STACK_SIZE
	.align		4
.L_2739:
        /*01dc*/ 	.byte	0x04, 0x1e
        /*01de*/ 	.short	(.L_2741 - .L_2740)
.L_2740:
        /*01e0*/ 	.word	0x00000000


	//----- nvinfo : EIATTR_CBANK_PARAM_SIZE
	.align		4
.L_2741:
        /*01e4*/ 	.byte	0x03, 0x19
        /*01e6*/ 	.short	0x01f0


	//----- nvinfo : EIATTR_PARAM_CBANK
	.align		4
        /*01e8*/ 	.byte	0x04, 0x0a
        /*01ea*/ 	.short	(.L_2743 - .L_2742)
	.align		4
.L_2742:
        /*01ec*/ 	.word	index@(.nv.constant0._Z25selective_scan_bwd_kernelI32Selective_Scan_bwd_kernel_traitsILi32ELi16ELb1ELb1ELb1ELb0ELb0EN3c104HalfEfEEv12SSMParamsBwd)
        /*01f0*/ 	.short	0x0210
        /*01f2*/ 	.short	0x01f0


	//----- nvinfo : EIATTR_SW_WAR
	.align		4
.L_2743:
        /*01f4*/ 	.byte	0x04, 0x36
        /*01f6*/ 	.short	(.L_2745 - .L_2744)
.L_2744:
        /*01f8*/ 	.word	0x00000008
.L_2745:


//--------------------- .nv.info._Z25selective_scan_bwd_kernelI32Selective_Scan_bwd_kernel_traitsILi32ELi16ELb1ELb1ELb1ELb0ELb1EN3c104HalfEfEEv12SSMParamsBwd --------------------------
	.section	.nv.info._Z25selective_scan_bwd_kernelI32Selective_Scan_bwd_kernel_traitsILi32ELi16ELb1ELb1ELb1ELb0ELb1EN3c104HalfEfEEv12SSMParamsBwd,"",@"SHT_CUDA_INFO"
	.sectionflags	@""
	.align	4


	//----- nvinfo : EIATTR_CUDA_API_VERSION
	.align		4
        /*0000*/ 	.byte	0x04, 0x37
        /*0002*/ 	.short	(.L_2747 - .L_2746)
.L_2746:
        /*0004*/ 	.word	0x00000082


	//----- nvinfo : EIATTR_KPARAM_INFO
	.align		4
.L_2747:
        /*0008*/ 	.byte	0x04, 0x17
        /*000a*/ 	.short	(.L_2749 - .L_2748)
.L_2748:
        /*000c*/ 	.word	0x00000000
        /*0010*/ 	.short	0x0000
        /*0012*/ 	.short	0x0000
        /*0014*/ 	.byte	0x00, 0xf0, 0xc1, 0x07


	//----- nvinfo : EIATTR_SPARSE_MMA_MASK
	.align		4
.L_2749:
        /*0018*/ 	.byte	0x03, 0x50
        /*001a*/ 	.short	0x0000


	//----- nvinfo : EIATTR_MAXREG_COUNT
	.align		4
        /*001c*/ 	.byte	0x03, 0x1b
        /*001e*/ 	.short	0x00ff


	//----- nvinfo : EIATTR_NUM_BARRIERS
	.align		4
        /*0020*/ 	.byte	0x02, 0x4c
        /*0022*/ 	.byte	0x01
	.zero		1


	//----- nvinfo : EIATTR_MERCURY_ISA_VERSION
	.align		4
        /*0024*/ 	.byte	0x03, 0x5f
        /*0026*/ 	.short	0x0101


	//----- nvinfo : EIATTR_COOP_GROUP_MASK_REGIDS
	.align		4
        /*0028*/ 	.byte	0x04, 0x29
        /*002a*/ 	.short	(.L_2751 - .L_2750)


	//   ....[0]....
.L_2750:
        /*002c*/ 	.word	0xffffffff


	//   ....[1]....
        /*0030*/ 	.word	0xffffffff


	//   ....[2]....
        /*0034*/ 	.word	0xffffffff


	//   ....[3]....
        /*0038*/ 	.word	0xffffffff


	//   ....[4]....
        /*003c*/ 	.word	0xffffffff


	//   ....[5]....
        /*0040*/ 	.word	0xffffffff


	//   ....[6]....
        /*0044*/ 	.word	0xffffffff


	//   ....[7]....
        /*0048*/ 	.word	0xffffffff


	//   ....[8]....
        /*004c*/ 	.word	0xffffffff


	//   ....[9]....
        /*0050*/ 	.word	0xffffffff


	//   ....[10]....
        /*0054*/ 	.word	0xffffffff


	//   ....[11]....
        /*0058*/ 	.word	0xffffffff


	//   ....[12]....
        /*005c*/ 	.word	0xffffffff


	//   ....[13]....
        /*0060*/ 	.word	0xffffffff


	//   ....[14]....
        /*0064*/ 	.word	0xffffffff


	//   ....[15]....
        /*0068*/ 	.word	0xffffffff


	//   ....[16]....
        /*006c*/ 	.word	0xffffffff


	//   ....[17]....
        /*0070*/ 	.word	0xffffffff


	//   ....[18]....
        /*0074*/ 	.word	0xffffffff


	//   ....[19]....
        /*0078*/ 	.word	0xffffffff


	//   ....[20]....
        /*007c*/ 	.word	0xffffffff


	//   ....[21]....
        /*0080*/ 	.word	0xffffffff


	//   ....[22]....
        /*0084*/ 	.word	0xffffffff


	//   ....[23]....
        /*0088*/ 	.word	0xffffffff


	//   ....[24]....
        /*008c*/ 	.word	0xffffffff


	//   ....[25]....
        /*0090*/ 	.word	0xffffffff


	//   ....[26]....
        /*0094*/ 	.word	0xffffffff


	//   ....[27]....
        /*0098*/ 	.word	0xffffffff


	//   ....[28]....
        /*009c*/ 	.word	0xffffffff


	//   ....[29]....
        /*00a0*/ 	.word	0xffffffff


	//   ....[30]....
        /*00a4*/ 	.word	0xffffffff


	//   ....[31]....
        /*00a8*/ 	.word	0xffffffff


	//   ....[32]....
        /*00ac*/ 	.word	0xffffffff


	//   ....[33]....
        /*00b0*/ 	.word	0xffffffff


	//   ....[34]....
        /*00b4*/ 	.word	0xffffffff


	//   ....[35]....
        /*00b8*/ 	.word	0xffffffff


	//   ....[36]....
        /*00bc*/ 	.word	0xffffffff


	//   ....[37]....
        /*00c0*/ 	.word	0xffffffff


	//   ....[38]....
        /*00c4*/ 	.word	0xffffffff


	//   ....[39]....
        /*00c8*/ 	.word	0xffffffff


	//   ....[40]....
        /*00cc*/ 	.word	0xffffffff


	//   ....[41]....
        /*00d0*/ 	.word	0xffffffff


	//   ....[42]....
        /*00d4*/ 	.word	0xffffffff


	//   ....[43]....
        /*00d8*/ 	.word	0xffffffff


	//   ....[44]....
        /*00dc*/ 	.word	0xffffffff


	//   ....[45]....
        /*00e0*/ 	.word	0xffffffff


	//   ....[46]....
        /*00e4*/ 	.word	0xffffffff


	//   ....[47]....
        /*00e8*/ 	.word	0xffffffff


	//   ....[48]....
        /*00ec*/ 	.word	0xffffffff


	//   ....[49]....
        /*00f0*/ 	.word	0xffffffff


	//   ....[50]....
        /*00f4*/ 	.word	0xffffffff


	//   ....[51]....
        /*00f8*/ 	.word	0xffffffff


	//   ....[52]....
        /*00fc*/ 	.word	0xffffffff


	//   ....[53]....
        /*0100*/ 	.word	0xffffffff


	//----- nvinfo : EIATTR_COOP_GROUP_INSTR_OFFSETS
	.align		4
.L_2751:
        /*0104*/ 	.byte	0x04, 0x28
        /*0106*/ 	.short	(.L_2753 - .L_2752)


	//   ....[0]....
.L_2752:
        /*0108*/ 	.word	0x00000b20


	//   ....[1]....
        /*010c*/ 	.word	0x00000bc0


	//   ....[2]....
        /*0110*/ 	.word	0x00000d30


	//   ....[3]....
        /*0114*/ 	.word	0x00000e60


	//   ....[4]....
        /*0118*/ 	.word	0x00001590


	//   ....[5]....
        /*011c*/ 	.word	0x00001f70


	//   ....[6]....
        /*0120*/ 	.word	0x00002220


	//   ....[7]....
        /*0124*/ 	.word	0x00002b90


	//   ....[8]....
        /*0128*/ 	.word	0x00003020


	//   ....[9]....
        /*012c*/ 	.word	0x000037b0


	//   ....[10]....
        /*0130*/ 	.word	0x000037f0


	//   ....[11]....
        /*0134*/ 	.word	0x00003980


	//   ....[12]....
        /*0138*/ 	.word	0x000039c0


	//   ....[13]....
        /*013c*/ 	.word	0x00003a00


	//   ....[14]....
        /*0140*/ 	.word	0x00003a40


	//   ....[15]....
        /*0144*/ 	.word	0x00003b00


	//   ....[16]....
        /*0148*/ 	.word	0x00003b30


	//   ....[17]....
        /*014c*/ 	.word	0x00003b60


	//   ....[18]....
        /*0150*/ 	.word	0x00003b90


	//   ....[19]....
        /*0154*/ 	.word	0x00003c00


	//   ....[20]....
        /*0158*/ 	.word	0x00003c30


	//   ....[21]....
        /*015c*/ 	.word	0x00003c60


	//   ....[22]....
        /*0160*/ 	.word	0x00003c80


	//   ....[23]....
        /*0164*/ 	.word	0x00003cf0


	//   ....[24]....
        /*0168*/ 	.word	0x00003d20


	//   ....[25]....
        /*016c*/ 	.word	0x00003d30


	//   ....[26]....
        /*0170*/ 	.word	0x00003d40


	//   ....[27]....
        /*0174*/ 	.word	0x00003da0


	//   ....[28]....
        /*0178*/ 	.word	0x00003dd0


	//   ....[29]....
        /*017c*/ 	.word	0x00003df0


	//   ....[30]....
        /*0180*/ 	.word	0x00003e00


	//   ....[31]....
        /*0184*/ 	.word	0x00003e10


	//   ....[32]....
        /*0188*/ 	.word	0x00003e60


	//   ....[33]....
        /*018c*/ 	.word	0x00003ea0


	//   ....[34]....
        /*0190*/ 	.word	0x00003ed0


	//   ....[35]....
        /*0194*/ 	.word	0x00003f00


	//   ....[36]....
        /*0198*/ 	.word	0x00003f40


	//   ....[37]....
        /*019c*/ 	.word	0x000056c0


	//   ....[38]....
        /*01a0*/ 	.word	0x00005890


	//   ....[39]....
        /*01a4*/ 	.word	0x00005a60


	//   ....[40]....
        /*01a8*/ 	.word	0x00005c30


	//   ....[41]....
        /*01ac*/ 	.word	0x00005d60


	//   ....[42]....
        /*01b0*/ 	.word	0x00005fb0


	//   ....[43]....
        /*01b4*/ 	.word	0x00006360


	//   ....[44]....
        /*01b8*/ 	.word	0x00006460


	//   ....[45]....
        /*01bc*/ 	.word	0x000064b0


	//   ....[46]....
        /*01c0*/ 	.word	0x00006500


	//   ....[47]....
        /*01c4*/ 	.word	0x00006530


	//   ....[48]....
        /*01c8*/ 	.word	0x00006550


	//   ....[49]....
        /*01cc*/ 	.word	0x00006630


	//   ....[50]....
        /*01d0*/ 	.word	0x00006670


	//   ....[51]....
        /*01d4*/ 	.word	0x000066c0


	//   ....[52]....
        /*01d8*/ 	.word	0x000066f0


	//   ....[53]....
        /*01dc*/ 	.word	0x00006710


	//----- nvinfo : EIATTR_EXIT_INSTR_OFFSETS
	.align		4
.L_2753:
        /*01e0*/ 	.byte	0x04, 0x1c
        /*01e2*/ 	.short	(.L_2755 - .L_2754)


	//   ....[0]....
.L_2754:
        /*01e4*/ 	.word	0x000067e0


	//   ....[1]....
        /*01e8*/ 	.word	0x00006990


	//----- nvinfo : EIATTR_MAX_THREADS
	.align		4
.L_2755:
        /*01ec*/ 	.byte	0x04, 0x05
        /*01ee*/ 	.short	(.L_2757 - .L_2756)
.L_2756:
        /*01f0*/ 	.word	0x00000020
        /*01f4*/ 	.word	0x00000001
        /*01f8*/ 	.word	0x00000001


	//----- nvinfo : EIATTR_CRS_STACK_SIZE
	.align		4
.L_2757:
        /*01fc*/ 	.byte	0x04, 0x1e
        /*01fe*/ 	.short	(.L_2759 - .L_2758)
.L_2758:
        /*0200*/ 	.word	0x00000000


	//----- nvinfo : EIATTR_CBANK_PARAM_SIZE
	.align		4
.L_2759:
        /*0204*/ 	.byte	0x03, 0x19
        /*0206*/ 	.short	0x01f0


	//----- nvinfo : EIATTR_PARAM_CBANK
	.align		4
        /*0208*/ 	.byte	0x04, 0x0a
        /*020a*/ 	.short	(.L_2761 - .L_2760)
	.align		4
.L_2760:
        /*020c*/ 	.word	index@(.nv.constant0._Z25selective_scan_bwd_kernelI32Selective_Scan_bwd_kernel_traitsILi32ELi16ELb1ELb1ELb1ELb0ELb1EN3c104HalfEfEEv12SSMParamsBwd)
        /*0210*/ 	.short	0x0210
        /*0212*/ 	.short	0x01f0


	//----- nvinfo : EIATTR_SW_WAR
	.align		4
.L_2761:
        /*0214*/ 	.byte	0x04, 0x36
        /*0216*/ 	.short	(.L_2763 - .L_2762)
.L_2762:
        /*0218*/ 	.word	0x00000008
.L_2763:


//--------------------- .nv.info._Z25selective_scan_bwd_kernelI32Selective_Scan_bwd_kernel_traitsILi32ELi16ELb1ELb1ELb1ELb1ELb0EN3c104HalfEfEEv12SSMParamsBwd --------------------------
	.section	.nv.info._Z25selective_scan_bwd_kernelI32Selective_Scan_bwd_kernel_traitsILi32ELi16ELb1ELb1ELb1ELb1ELb0EN3c104HalfEfEEv12SSMParamsBwd,"",@"SHT_CUDA_INFO"
	.sectionflags	@""
	.align	4


	//----- nvinfo : EIATTR_CUDA_API_VERSION
	.align		4
        /*0000*/ 	.byte	0x04, 0x37
        /*0002*/ 	.short	(.L_2765 - .L_2764)
.L_2764:
        /*0004*/ 	.word	0x00000082


	//----- nvinfo : EIATTR_KPARAM_INFO
	.align		4
.L_2765:
        /*0008*/ 	.byte	0x04, 0x17
        /*000a*/ 	.short	(.L_2767 - .L_2766)
.L_2766:
        /*000c*/ 	.word	0x00000000
        /*0010*/ 	.short	0x0000
        /*0012*/ 	.short	0x0000
        /*0014*/ 	.byte	0x00, 0xf0, 0xc1, 0x07


	//----- nvinfo : EIATTR_SPARSE_MMA_MASK
	.align		4
.L_2767:
        /*0018*/ 	.byte	0x03, 0x50
        /*001a*/ 	.short	0x0000


	//----- nvinfo : EIATTR_MAXREG_COUNT
	.align		4
        /*001c*/ 	.byte	0x03, 0x1b
        /*001e*/ 	.short	0x00ff


	//----- nvinfo : EIATTR_NUM_BARRIERS
	.align		4
        /*0020*/ 	.byte	0x02, 0x4c
        /*0022*/ 	.byte	0x01
	.zero		1


	//----- nvinfo : EIATTR_MERCURY_ISA_VERSION
	.align		4
        /*0024*/ 	.byte	0x03, 0x5f
        /*0026*/ 	.short	0x0101


	//----- nvinfo : EIATTR_COOP_GROUP_MASK_REGIDS
	.align		4
        /*0028*/ 	.byte	0x04, 0x29
        /*002a*/ 	.short	(.L_2769 - .L_2768)


	//   ....[0]....
.L_2768:
        /*002c*/ 	.word	0xffffffff


	//   ....[1]....
        /*0030*/ 	.word	0xffffffff


	//   ....[2]....
        /*0034*/ 	.word	0xffffffff


	//   ....[3]....
        /*0038*/ 	.word	0xffffffff


	//   ....[4]....
        /*003c*/ 	.word	0xffffffff


	//   ....[5]....
        /*0040*/ 	.word	0xffffffff


	//   ....[6]....
        /*0044*/ 	.word	0xffffffff


	//   ....[7]....
        /*0048*/ 	.word	0xffffffff


	//   ....[8]....
        /*004c*/ 	.word	0xffffffff


	//   ....[9]....
        /*0050*/ 	.word	0xffffffff


	//   ....[10]....
        /*0054*/ 	.word	0xffffffff


	//   ....[11]....
        /*0058*/ 	.word	0xffffffff


	//   ....[12]....
        /*005c*/ 	.word	0xffffffff


	//   ....[13]....
        /*0060*/ 	.word	0xffffffff


	//   ....[14]....
        /*0064*/ 	.word	0xffffffff


	//   ....[15]....
        /*0068*/ 	.word	0xffffffff


	//   ....[16]....
        /*006c*/ 	.word	0xffffffff


	//   ....[17]....
        /*0070*/ 	.word	0xffffffff


	//   ....[18]....
        /*0074*/ 	.word	0xffffffff


	//   ....[19]....
        /*0078*/ 	.word	0xffffffff


	//   ....[20]....
        /*007c*/ 	.word	0xffffffff


	//   ....[21]....
        /*0080*/ 	.word	0xffffffff


	//   ....[22]....
        /*0084*/ 	.word	0xffffffff


	//   ....[23]....
        /*0088*/ 	.word	0xffffffff


	//   ....[24]....
        /*008c*/ 	.word	0xffffffff


	//   ....[25]....
        /*0090*/ 	.word	0xffffffff


	//   ....[26]....
        /*0094*/ 	.word	0xffffffff


	//   ....[27]....
        /*0098*/ 	.word	0xffffffff


	//   ....[28]....
        /*009c*/ 	.word	0xffffffff


	//   ....[29]....
        /*00a0*/ 	.word	0xffffffff


	//   ....[30]....
        /*00a4*/ 	.word	0xffffffff


	//   ....[31]....
        /*00a8*/ 	.word	0xffffffff


	//   ....[32]....
        /*00ac*/ 	.word	0xffffffff


	//   ....[33]....
        /*00b0*/ 	.word	0xffffffff


	//   ....[34]....
        /*00b4*/ 	.word	0xffffffff


	//   ....[35]....
        /*00b8*/ 	.word	0xffffffff


	//   ....[36]....
        /*00bc*/ 	.word	0xffffffff


	//   ....[37]....
        /*00c0*/ 	.word	0xffffffff


	//   ....[38]....
        /*00c4*/ 	.word	0xffffffff


	//   ....[39]....
        /*00c8*/ 	.word	0xffffffff


	//   ....[40]....
        /*00cc*/ 	.word	0xffffffff


	//   ....[41]....
        /*00d0*/ 	.word	0xffffffff


	//   ....[42]....
        /*00d4*/ 	.word	0xffffffff


	//   ....[43]....
        /*00d8*/ 	.word	0xffffffff


	//   ....[44]....
        /*00dc*/ 	.word	0xffffffff


	//   ....[45]....
        /*00e0*/ 	.word	0xffffffff


	//   ....[46]....
        /*00e4*/ 	.word	0xffffffff


	//   ....[47]....
        /*00e8*/ 	.word	0xffffffff


	//   ....[48]....
        /*00ec*/ 	.word	0xffffffff


	//   ....[49]....
        /*00f0*/ 	.word	0xffffffff


	//   ....[50]....
        /*00f4*/ 	.word	0xffffffff


	//----- nvinfo : EIATTR_COOP_GROUP_INSTR_OFFSETS
	.align		4
.L_2769:
        /*00f8*/ 	.byte	0x04, 0x28
        /*00fa*/ 	.short	(.L_2771 - .L_2770)


	//   ....[0]....
.L_2770:
        /*00fc*/ 	.word	0x00000ad0


	//   ....[1]....
        /*0100*/ 	.word	0x00000b80


	//   ....[2]....
        /*0104*/ 	.word	0x00000de0


	//   ....[3]....
        /*0108*/ 	.word	0x000039d0


	//   ....[4]....
        /*010c*/ 	.word	0x00003e60


	//   ....[5]....
        /*0110*/ 	.word	0x00004620


	//   ....[6]....
        /*0114*/ 	.word	0x00004660


	//   ....[7]....
        /*0118*/ 	.word	0x000047f0


	//   ....[8]....
        /*011c*/ 	.word	0x00004830


	//   ....[9]....
        /*0120*/ 	.word	0x00004860


	//   ....[10]....
        /*0124*/ 	.word	0x00004890


	//   ....[11]....
        /*0128*/ 	.word	0x00004930


	//   ....[12]....
        /*012c*/ 	.word	0x00004960


	//   ....[13]....
        /*0130*/ 	.word	0x00004980


	//   ....[14]....
        /*0134*/ 	.word	0x000049a0


	//   ....[15]....
        /*0138*/ 	.word	0x000049d0


	//   ....[16]....
        /*013c*/ 	.word	0x00004a00


	//   ....[17]....
        /*0140*/ 	.word	0x00004a20


	//   ....[18]....
        /*0144*/ 	.word	0x00004a40


	//   ....[19]....
        /*0148*/ 	.word	0x00004a80


	//   ....[20]....
        /*014c*/ 	.word	0x00004ab0


	//   ....[21]....
        /*0150*/ 	.word	0x00004af0


	//   ....[22]....
        /*0154*/ 	.word	0x00004b20


	//   ....[23]....
        /*0158*/ 	.word	0x00004b80


	//   ....[24]....
        /*015c*/ 	.word	0x00004ba0


	//   ....[25]....
        /*0160*/ 	.word	0x00004bd0


	//   ....[26]....
        /*0164*/ 	.word	0x00004be0


	//   ....[27]....
        /*0168*/ 	.word	0x00004bf0


	//   ....[28]....
        /*016c*/ 	.word	0x00004c20


	//   ....[29]....
        /*0170*/ 	.word	0x00004c40


	//   ....[30]....
        /*0174*/ 	.word	0x00004c50


	//   ....[31]....
        /*0178*/ 	.word	0x00004c70


	//   ....[32]....
        /*017c*/ 	.word	0x00004d70


	//   ....[33]....
        /*0180*/ 	.word	0x000064d0


	//   ....[34]....
        /*0184*/ 	.word	0x000066a0


	//   ....[35]....
        /*0188*/ 	.word	0x00006870


	//   ....[36]....
        /*018c*/ 	.word	0x00006a40


	//   ....[37]....
        /*0190*/ 	.word	0x00006b70


	//   ....[38]....
        /*0194*/ 	.word	0x00006d10


	//   ....[39]....
        /*0198*/ 	.word	0x00007510


	//   ....[40]....
        /*019c*/ 	.word	0x000079f0


	//   ....[41]....
        /*01a0*/ 	.word	0x00007b20


	//   ....[42]....
        /*01a4*/ 	.word	0x00007b70


	//   ....[43]....
        /*01a8*/ 	.word	0x00007bc0


	//   ....[44]....
        /*01ac*/ 	.word	0x00007bf0


	//   ....[45]....
        /*01b0*/ 	.word	0x00007c10


	//   ....[46]....
        /*01b4*/ 	.word	0x00007cf0


	//   ....[47]....
        /*01b8*/ 	.word	0x00007d30


	//   ....[48]....
        /*01bc*/ 	.word	0x00007d80


	//   ....[49]....
        /*01c0*/ 	.word	0x00007db0


	//   ....[50]....
        /*01c4*/ 	.word	0x00007dd0


	//----- nvinfo : EIATTR_EXIT_INSTR_OFFSETS
	.align		4
.L_2771:
        /*01c8*/ 	.byte	0x04, 0x1c
        /*01ca*/ 	.short	(.L_2773 - .L_2772)


	//   ....[0]....
.L_2772:
        /*01cc*/ 	.word	0x00007ea0


	//   ....[1]....
        /*01d0*/ 	.word	0x00008050


	//----- nvinfo : EIATTR_MAX_THREADS
	.align		4
.L_2773:
        /*01d4*/ 	.byte	0x04, 0x05
        /*01d6*/ 	.short	(.L_2775 - .L_2774)
.L_2774:
        /*01d8*/ 	.word	0x00000020
        /*01dc*/ 	.word	0x00000001
        /*01e0*/ 	.word	0x00000001


	//----- nvinfo : EIATTR_CRS_STACK_SIZE
	.align		4
.L_2775:
        /*01e4*/ 	.byte	0x04, 0x1e
        /*01e6*/ 	.short	(.L_2777 - .L_2776)
.L_2776:
        /*01e8*/ 	.word	0x00000000


	//----- nvinfo : EIATTR_CBANK_PARAM_SIZE
	.align		4
.L_2777:
        /*01ec*/ 	.byte	0x03, 0x19
        /*01ee*/ 	.short	0x01f0


	//----- nvinfo : EIATTR_PARAM_CBANK
	.align		4
        /*01f0*/ 	.byte	0x04, 0x0a
        /*01f2*/ 	.short	(.L_2779 - .L_2778)
	.align		4
.L_2778:
        /*01f4*/ 	.word	index@(.nv.constant0._Z25selective_scan_bwd_kernelI32Selective_Scan_bwd_kernel_traitsILi32ELi16ELb1ELb1ELb1ELb1ELb0EN3c104HalfEfEEv12SSMParamsBwd)
        /*01f8*/ 	.short	0x0210
        /*01fa*/ 	.short	0x01f0


	//----- nvinfo : EIATTR_SW_WAR
	.align		4
.L_2779:
        /*01fc*/ 	.byte	0x04, 0x36
        /*01fe*/ 	.short	(.L_2781 - .L_2780)
.L_2780:
        /*0200*/ 	.word	0x00000008
.L_2781:


//--------------------- .nv.info._Z25selective_scan_bwd_kernelI32Selective_Scan_bwd_kernel_traitsILi32ELi16ELb1ELb1ELb1ELb1ELb1EN3c104HalfEfEEv12SSMParamsBwd --------------------------
	.section	.nv.info._Z25selective_scan_bwd_kernelI32Selective_Scan_bwd_kernel_traitsILi32ELi16ELb1ELb1ELb1ELb1ELb1EN3c104HalfEfEEv12SSMParamsBwd,"",@"SHT_CUDA_INFO"
	.sectionflags	@""
	.align	4


	//----- nvinfo : EIATTR_CUDA_API_VERSION
	.align		4
        /*0000*/ 	.byte	0x04, 0x37
        /*0002*/ 	.short	(.L_2783 - .L_2782)
.L_2782:
        /*0004*/ 	.word	0x00000082


	//----- nvinfo : EIATTR_KPARAM_INFO
	.align		4
.L_2783:
        /*0008*/ 	.byte	0x04, 0x17
        /*000a*/ 	.short	(.L_2785 - .L_2784)
.L_2784:
        /*000c*/ 	.word	0x00000000
        /*0010*/ 	.short	0x0000
        /*0012*/ 	.short	0x0000
        /*0014*/ 	.byte	0x00, 0xf0, 0xc1, 0x07


	//----- nvinfo : EIATTR_SPARSE_MMA_MASK
	.align		4
.L_2785:
        /*0018*/ 	.byte	0x03, 0x50
        /*001a*/ 	.short	0x0000


	//----- nvinfo : EIATTR_MAXREG_COUNT
	.align		4
        /*001c*/ 	.byte	0x03, 0x1b
        /*001e*/ 	.short	0x00ff


	//----- nvinfo : EIATTR_NUM_BARRIERS
	.align		4
        /*0020*/ 	.byte	0x02, 0x4c
        /*0022*/ 	.byte	0x01
	.zero		1


	//----- nvinfo : EIATTR_MERCURY_ISA_VERSION
	.align		4
        /*0024*/ 	.byte	0x03, 0x5f
        /*0026*/ 	.short	0x0101


	//----- nvinfo : EIATTR_COOP_GROUP_MASK_REGIDS
	.align		4
        /*0028*/ 	.byte	0x04, 0x29
        /*002a*/ 	.short	(.L_2787 - .L_2786)


	//   ....[0]....
.L_2786:
        /*002c*/ 	.word	0xffffffff


	//   ....[1]....
        /*0030*/ 	.word	0xffffffff


	//   ....[2]....
        /*0034*/ 	.word	0xffffffff


	//   ....[3]....
        /*0038*/ 	.word	0xffffffff


	//   ....[4]....
        /*003c*/ 	.word	0xffffffff


	//   ....[5]....
        /*0040*/ 	.word	0xffffffff


	//   ....[6]....
        /*0044*/ 	.word	0xffffffff


	//   ....[7]....
        /*0048*/ 	.word	0xffffffff


	//   ....[8]....
        /*004c*/ 	.word	0xffffffff


	//   ....[9]....
        /*0050*/ 	.word	0xffffffff


	//   ....[10]....
        /*0054*/ 	.word	0xffffffff


	//   ....[11]....
        /*0058*/ 	.word	0xffffffff


	//   ....[12]....
        /*005c*/ 	.word	0xffffffff


	//   ....[13]....
        /*0060*/ 	.word	0xffffffff


	//   ....[14]....
        /*0064*/ 	.word	0xffffffff


	//   ....[15]....
        /*0068*/ 	.word	0xffffffff


	//   ....[16]....
        /*006c*/ 	.word	0xffffffff


	//   ....[17]....
        /*0070*/ 	.word	0xffffffff


	//   ....[18]....
        /*0074*/ 	.word	0xffffffff


	//   ....[19]....
        /*0078*/ 	.word	0xffffffff


	//   ....[20]....
        /*007c*/ 	.word	0xffffffff


	//   ....[21]....
        /*0080*/ 	.word	0xffffffff


	//   ....[22]....
        /*0084*/ 	.word	0xffffffff


	//   ....[23]....
        /*0088*/ 	.word	0xffffffff


	//   ....[24]....
        /*008c*/ 	.word	0xffffffff


	//   ....[25]....
        /*0090*/ 	.word	0xffffffff


	//   ....[26]....
        /*0094*/ 	.word	0xffffffff


	//   ....[27]....
        /*0098*/ 	.word	0xffffffff


	//   ....[28]....
        /*009c*/ 	.word	0xffffffff


	//   ....[29]....
        /*00a0*/ 	.word	0xffffffff


	//   ....[30]....
        /*00a4*/ 	.word	0xffffffff


	//   ....[31]....
        /*00a8*/ 	.word	0xffffffff


	//   ....[32]....
        /*00ac*/ 	.word	0xffffffff


	//   ....[33]....
        /*00b0*/ 	.word	0xffffffff


	//   ....[34]....
        /*00b4*/ 	.word	0xffffffff


	//   ....[35]....
        /*00b8*/ 	.word	0xffffffff


	//   ....[36]....
        /*00bc*/ 	.word	0xffffffff


	//   ....[37]....
        /*00c0*/ 	.word	0xffffffff


	//   ....[38]....
        /*00c4*/ 	.word	0xffffffff


	//   ....[39]....
        /*00c8*/ 	.word	0xffffffff


	//   ....[40]....
        /*00cc*/ 	.word	0xffffffff


	//   ....[41]....
        /*00d0*/ 	.word	0xffffffff


	//   ....[42]....
        /*00d4*/ 	.word	0xffffffff


	//   ....[43]....
        /*00d8*/ 	.word	0xffffffff


	//   ....[44]....
        /*00dc*/ 	.word	0xffffffff


	//   ....[45]....
        /*00e0*/ 	.word	0xffffffff


	//   ....[46]....
        /*00e4*/ 	.word	0xffffffff


	//   ....[47]....
        /*00e8*/ 	.word	0xffffffff


	//   ....[48]....
        /*00ec*/ 	.word	0xffffffff


	//   ....[49]....
        /*00f0*/ 	.word	0xffffffff


	//   ....[50]....
        /*00f4*/ 	.word	0xffffffff


	//   ....[51]....
        /*00f8*/ 	.word	0xffffffff


	//   ....[52]....
        /*00fc*/ 	.word	0xffffffff


	//   ....[53]....
        /*0100*/ 	.word	0xffffffff


	//   ....[54]....
        /*0104*/ 	.word	0xffffffff


	//----- nvinfo : EIATTR_COOP_GROUP_INSTR_OFFSETS
	.align		4
.L_2787:
        /*0108*/ 	.byte	0x04, 0x28
        /*010a*/ 	.short	(.L_2789 - .L_2788)


	//   ....[0]....
.L_2788:
        /*010c*/ 	.word	0x00000ab0


	//   ....[1]....
        /*0110*/ 	.word	0x00000b60


	//   ....[2]....
        /*0114*/ 	.word	0x00000d80


	//   ....[3]....
        /*0118*/ 	.word	0x00003370


	//   ....[4]....
        /*011c*/ 	.word	0x00003ad0


	//   ....[5]....
        /*0120*/ 	.word	0x000044b0


	//   ....[6]....
        /*0124*/ 	.word	0x00004820


	//   ....[7]....
        /*0128*/ 	.word	0x00004e40


	//   ....[8]....
        /*012c*/ 	.word	0x00005380


	//   ....[9]....
        /*0130*/ 	.word	0x00005c30


	//   ....[10]....
        /*0134*/ 	.word	0x00005c70


	//   ....[11]....
        /*0138*/ 	.word	0x00005d50


	//   ....[12]....
        /*013c*/ 	.word	0x00005d70


	//   ....[13]....
        /*0140*/ 	.word	0x00005db0


	//   ....[14]....
        /*0144*/ 	.word	0x00005dd0


	//   ....[15]....
        /*0148*/ 	.word	0x00005e00


	//   ....[16]....
        /*014c*/ 	.word	0x00005e20


	//   ....[17]....
        /*0150*/ 	.word	0x00005e50


	//   ....[18]....
        /*0154*/ 	.word	0x00005e70


	//   ....[19]....
        /*0158*/ 	.word	0x00005ea0


	//   ....[20]....
        /*015c*/ 	.word	0x00005ec0


	//   ....[21]....
        /*0160*/ 	.word	0x00005ef0


	//   ....[22]....
        /*0164*/ 	.word	0x00005f10


	//   ....[23]....
        /*0168*/ 	.word	0x00005f40


	//   ....[24]....
        /*016c*/ 	.word	0x00005f50


	//   ....[25]....
        /*0170*/ 	.word	0x00005fb0


	//   ....[26]....
        /*0174*/ 	.word	0x00005fc0


	//   ....[27]....
        /*0178*/ 	.word	0x00006010


	//   ....[28]....
        /*017c*/ 	.word	0x00006020


	//   ....[29]....
        /*0180*/ 	.word	0x00006060


	//   ....[30]....
        /*0184*/ 	.word	0x00006070


	//   ....[31]....
        /*0188*/ 	.word	0x00006080


	//   ....[32]....
        /*018c*/ 	.word	0x000060b0


	//   ....[33]....
        /*0190*/ 	.word	0x000060c0


	//   ....[34]....
        /*0194*/ 	.word	0x000060d0


	//   ....[35]....
        /*0198*/ 	.word	0x000060e0


	//   ....[36]....
        /*019c*/ 	.word	0x00006100


	//   ....[37]....
        /*01a0*/ 	.word	0x00007920


	//   ....[38]....
        /*01a4*/ 	.word	0x00007af0


	//   ....[39]....
        /*01a8*/ 	.word	0x00007cc0


	//   ....[40]....
        /*01ac*/ 	.word	0x00007e90


	//   ....[41]....
        /*01b0*/ 	.word	0x00007fd0


	//   ....[42]....
        /*01b4*/ 	.word	0x00008180


	//   ....[43]....
        /*01b8*/ 	.word	0x00008980


	//   ....[44]....
        /*01bc*/ 	.word	0x00008e20


	//   ....[45]....
        /*01c0*/ 	.word	0x00008f20


	//   ....[46]....
        /*01c4*/ 	.word	0x00008f70


	//   ....[47]....
        /*01c8*/ 	.word	0x00008fc0


	//   ....[48]....
        /*01cc*/ 	.word	0x00008ff0


	//   ....[49]....
        /*01d0*/ 	.word	0x00009010


	//   ....[50]....
        /*01d4*/ 	.word	0x000090f0


	//   ....[51]....
        /*01d8*/ 	.word	0x00009130


	//   ....[52]....
        /*01dc*/ 	.word	0x00009180


	//   ....[53]....
        /*01e0*/ 	.word	0x000091b0


	//   ....[54]....
        /*01e4*/ 	.word	0x000091d0


	//----- nvinfo : EIATTR_EXIT_INSTR_OFFSETS
	.align		4
.L_2789:
        /*01e8*/ 	.byte	0x04, 0x1c
        /*01ea*/ 	.short	(.L_2791 - .L_2790)


	//   ....[0]....
.L_2790:
        /*01ec*/ 	.word	0x000092a0


	//   ....[1]....
        /*01f0*/ 	.word	0x00009450


	//----- nvinfo : EIATTR_MAX_THREADS
	.align		4
.L_2791:
        /*01f4*/ 	.byte	0x04, 0x05
        /*01f6*/ 	.short	(.L_2793 - .L_2792)
.L_2792:
        /*01f8*/ 	.word	0x00000020
        /*01fc*/ 	.word	0x00000001
        /*0200*/ 	.word	0x00000001


	//----- nvinfo : EIATTR_CRS_STACK_SIZE
	.align		4
.L_2793:
        /*0204*/ 	.byte	0x04, 0x1e
        /*0206*/ 	.short	(.L_2795 - .L_2794)
.L_2794:
        /*0208*/ 	.word	0x00000000


	//----- nvinfo : EIATTR_CBANK_PARAM_SIZE
	.align		4
.L_2795:
        /*020c*/ 	.byte	0x03, 0x19
        /*020e*/ 	.short	0x01f0


	//----- nvinfo : EIATTR_PARAM_CBANK
	.align		4
        /*0210*/ 	.byte	0x04, 0x0a
        /*0212*/ 	.short	(.L_2797 - .L_2796)
	.align		4
.L_2796:
        /*0214*/ 	.word	index@(.nv.constant0._Z25selective_scan_bwd_kernelI32Selective_Scan_bwd_kernel_traitsILi32ELi16ELb1ELb1ELb1ELb1ELb1EN3c104HalfEfEEv12SSMParamsBwd)
        /*0218*/ 	.short	0x0210
        /*021a*/ 	.short	0x01f0


	//----- nvinfo : EIATTR_SW_WAR
	.align		4
.L_2797:
        /*021c*/ 	.byte	0x04, 0x36
        /*021e*/ 	.short	(.L_2799 - .L_2798)
.L_2798:
        /*0220*/ 	.word	0x00000008
.L_2799:


//--------------------- .nv.info._Z25selective_scan_bwd_kernelI32Selective_Scan_bwd_kernel_traitsILi32ELi8ELb0ELb0ELb0ELb0ELb0EN3c104HalfEfEEv12SSMParamsBwd --------------------------
	.section	.nv.info._Z25selective_scan_bwd_kernelI32Selective_Scan_bwd_kernel_traitsILi32ELi8ELb0ELb0ELb0ELb0ELb0EN3c104HalfEfEEv12SSMParamsBwd,"",@"SHT_CUDA_INFO"
	.sectionflags	@""
	.align	4


	//----- nvinfo : EIATTR_CUDA_API_VERSION
	.align		4
        /*0000*/ 	.byte	0x04, 0x37
        /*0002*/ 	.short	(.L_2801 - .L_2800)
.L_2800:
        /*0004*/ 	.word	0x00000082


	//----- nvinfo : EIATTR_KPARAM_INFO
	.align		4
.L_2801:
        /*0008*/ 	.byte	0x04, 0x17
        /*000a*/ 	.short	(.L_2803 - .L_2802)
.L_2802:
        /*000c*/ 	.word	0x00000000
        /*0010*/ 	.short	0x0000
        /*0012*/ 	.short	0x0000
        /*0014*/ 	.byte	0x00, 0xf0, 0xc1, 0x07


	//----- nvinfo : EIATTR_SPARSE_MMA_MASK
	.align		4
.L_2803:
        /*0018*/ 	.byte	0x03, 0x50
        /*001a*/ 	.short	0x0000


	//----- nvinfo : EIATTR_MAXREG_COUNT
	.align		4
        /*001c*/ 	.byte	0x03, 0x1b
        /*001e*/ 	.short	0x00ff


	//----- nvinfo : EIATTR_NUM_BARRIERS
	.align		4
        /*0020*/ 	.byte	0x02, 0x4c
        /*0022*/ 	.byte	0x01
	.zero		1


	//----- nvinfo : EIATTR_MERCURY_ISA_VERSION
	.align		4
        /*0024*/ 	.byte	0x03, 0x5f
        /*0026*/ 	.short	0x0101


	//----- nvinfo : EIATTR_COOP_GROUP_MASK_REGIDS
	.align		4
        /*0028*/ 	.byte	0x04, 0x29
        /*002a*/ 	.short	(.L_2805 - .L_2804)


	//   ....[0]....
.L_2804:
        /*002c*/ 	.word	0xffffffff


	//   ....[1]....
        /*0030*/ 	.word	0xffffffff


	//   ....[2]....
        /*0034*/ 	.word	0xffffffff


	//   ....[3]....
        /*0038*/ 	.word	0xffffffff


	//   ....[4]....
        /*003c*/ 	.word	0xffffffff


	//   ....[5]....
        /*0040*/ 	.word	0xffffffff


	//   ....[6]....
        /*0044*/ 	.word	0xffffffff


	//   ....[7]....
        /*0048*/ 	.word	0xffffffff


	//   ....[8]....
        /*004c*/ 	.word	0xffffffff


	//   ....[9]....
        /*0050*/ 	.word	0xffffffff


	//   ....[10]....
        /*0054*/ 	.word	0xffffffff


	//   ....[11]....
        /*0058*/ 	.word	0xffffffff


	//   ....[12]....
        /*005c*/ 	.word	0xffffffff


	//   ....[13]....
        /*0060*/ 	.word	0xffffffff


	//   ....[14]....
        /*0064*/ 	.word	0xffffffff


	//   ....[15]....
        /*0068*/ 	.word	0xffffffff


	//   ....[16]....
        /*006c*/ 	.word	0xffffffff


	//   ....[17]....
        /*0070*/ 	.word	0xffffffff


	//   ....[18]....
        /*0074*/ 	.word	0xffffffff


	//   ....[19]....
        /*0078*/ 	.word	0xffffffff


	//   ....[20]....
        /*007c*/ 	.word	0xffffffff


	//   ....[21]....
        /*0080*/ 	.word	0xffffffff


	//   ....[22]....
        /*0084*/ 	.word	0xffffffff


	//   ....[23]....
        /*0088*/ 	.word	0xffffffff


	//   ....[24]....
        /*008c*/ 	.word	0xffffffff


	//   ....[25]....
        /*0090*/ 	.word	0xffffffff


	//   ....[26]....
        /*0094*/ 	.word	0xffffffff


	//   ....[27]....
        /*0098*/ 	.word	0xffffffff


	//   ....[28]....
        /*009c*/ 	.word	0xffffffff


	//   ....[29]....
        /*00a0*/ 	.word	0xffffffff


	//   ....[30]....
        /*00a4*/ 	.word	0xffffffff


	//   ....[31]....
        /*00a8*/ 	.word	0xffffffff


	//   ....[32]....
        /*00ac*/ 	.word	0xffffffff


	//   ....[33]....
        /*00b0*/ 	.word	0xffffffff


	//   ....[34]....
        /*00b4*/ 	.word	0xffffffff


	//   ....[35]....
        /*00b8*/ 	.word	0xffffffff


	//   ....[36]....
        /*00bc*/ 	.word	0xffffffff


	//   ....[37]....
        /*00c0*/ 	.word	0xffffffff


	//   ....[38]....
        /*00c4*/ 	.word	0xffffffff


	//   ....[39]....
        /*00c8*/ 	.word	0xffffffff


	//   ....[40]....
        /*00cc*/ 	.word	0xffffffff


	//   ....[41]....
        /*00d0*/ 	.word	0xffffffff


	//   ....[42]....
        /*00d4*/ 	.word	0xffffffff


	//   ....[43]....
        /*00d8*/ 	.word	0xffffffff


	//   ....[44]....
        /*00dc*/ 	.word	0xffffffff


	//   ....[45]....
        /*00e0*/ 	.word	0xffffffff


	//   ....[46]....
        /*00e4*/ 	.word	0xffffffff


	//   ....[47]....
        /*00e8*/ 	.word	0xffffffff


	//   ....[48]....
        /*00ec*/ 	.word	0xffffffff


	//   ....[49]....
        /*00f0*/ 	.word	0xffffffff


	//   ....[50]....
        /*00f4*/ 	.word	0xffffffff


	//   ....[51]....
        /*00f8*/ 	.word	0xffffffff


	//   ....[52]....
        /*00fc*/ 	.word	0xffffffff


	//----- nvinfo : EIATTR_COOP_GROUP_INSTR_OFFSETS
	.align		4
.L_2805:
        /*0100*/ 	.byte	0x04, 0x28
        /*0102*/ 	.short	(.L_2807 - .L_2806)


	//   ....[0]....
.L_2806:
        /*0104*/ 	.word	0x00000de0


	//   ....[1]....
        /*0108*/ 	.word	0x000010c0


	//   ....[2]....
        /*010c*/ 	.word	0x000013c0


	//   ....[3]....
        /*0110*/ 	.word	0x00001f40


	//   ....[4]....
        /*0114*/ 	.word	0x00001f80


	//   ....[5]....
        /*0118*/ 	.word	0x00001fb0


	//   ....[6]....
        /*011c*/ 	.word	0x00001fc0


	//   ....[7]....
        /*0120*/ 	.word	0x00002000


	//   ....[8]....
        /*0124*/ 	.word	0x00002030


	//   ....[9]....
        /*0128*/ 	.word	0x00002050


	//   ....[10]....
        /*012c*/ 	.word	0x00002070


	//   ....[11]....
        /*0130*/ 	.word	0x000020a0


	//   ....[12]....
        /*0134*/ 	.word	0x000020d0


	//   ....[13]....
        /*0138*/ 	.word	0x000020f0


	//   ....[14]....
        /*013c*/ 	.word	0x00002110


	//   ....[15]....
        /*0140*/ 	.word	0x00002190


	//   ....[16]....
        /*0144*/ 	.word	0x000021c0


	//   ....[17]....
        /*0148*/ 	.word	0x000021d0


	//   ....[18]....
        /*014c*/ 	.word	0x000021e0


	//   ....[19]....
        /*0150*/ 	.word	0x00002230


	//   ....[20]....
        /*0154*/ 	.word	0x00002260


	//   ....[21]....
        /*0158*/ 	.word	0x00002280


	//   ....[22]....
        /*015c*/ 	.word	0x000022a0


	//   ....[23]....
        /*0160*/ 	.word	0x000022c0


	//   ....[24]....
        /*0164*/ 	.word	0x000022f0


	//   ....[25]....
        /*0168*/ 	.word	0x00002310


	//   ....[26]....
        /*016c*/ 	.word	0x00002340


	//   ....[27]....
        /*0170*/ 	.word	0x00002350


	//   ....[28]....
        /*0174*/ 	.word	0x00002360


	//   ....[29]....
        /*0178*/ 	.word	0x00002370


	//   ....[30]....
        /*017c*/ 	.word	0x00002380


	//   ....[31]....
        /*0180*/ 	.word	0x00002780


	//   ....[32]....
        /*0184*/ 	.word	0x00002870


	//   ....[33]....
        /*0188*/ 	.word	0x00002950


	//   ....[34]....
        /*018c*/ 	.word	0x00002a40


	//   ....[35]....
        /*0190*/ 	.word	0x00002a60


	//   ....[36]....
        /*0194*/ 	.word	0x00002a90


	//   ....[37]....
        /*0198*/ 	.word	0x00002ab0


	//   ....[38]....
        /*019c*/ 	.word	0x00002ae0


	//   ....[39]....
        /*01a0*/ 	.word	0x00002b00


	//   ....[40]....
        /*01a4*/ 	.word	0x00002b20


	//   ....[41]....
        /*01a8*/ 	.word	0x00002ef0


	//   ....[42]....
        /*01ac*/ 	.word	0x00003450


	//   ....[43]....
        /*01b0*/ 	.word	0x000038c0


	//   ....[44]....
        /*01b4*/ 	.word	0x00003910


	//   ....[45]....
        /*01b8*/ 	.word	0x00003960


	//   ....[46]....
        /*01bc*/ 	.word	0x00003990


	//   ....[47]....
        /*01c0*/ 	.word	0x000039b0


	//   ....[48]....
        /*01c4*/ 	.word	0x00003a90


	//   ....[49]....
        /*01c8*/ 	.word	0x00003ad0


	//   ....[50]....
        /*01cc*/ 	.word	0x00003b20


	//   ....[51]....
        /*01d0*/ 	.word	0x00003b50


	//   ....[52]....
        /*01d4*/ 	.word	0x00003b70


	//----- nvinfo : EIATTR_EXIT_INSTR_OFFSETS
	.align		4
.L_2807:
        /*01d8*/ 	.byte	0x04, 0x1c
        /*01da*/ 	.short	(.L_2809 - .L_2808)


	//   ....[0]....
.L_2808:
        /*01dc*/ 	.word	0x00003c40


	//   ....[1]....
        /*01e0*/ 	.word	0x000040c0


	//----- nvinfo : EIATTR_MAX_THREADS
	.align		4
.L_2809:
        /*01e4*/ 	.byte	0x04, 0x05
        /*01e6*/ 	.short	(.L_2811 - .L_2810)
.L_2810:
        /*01e8*/ 	.word	0x00000020
        /*01ec*/ 	.word	0x00000001
        /*01f0*/ 	.word	0x00000001


	//----- nvinfo : EIATTR_CRS_STACK_SIZE
	.align		4
.L_2811:
        /*01f4*/ 	.byte	0x04, 0x1e
        /*01f6*/ 	.short	(.L_2813 - .L_2812)
.L_2812:
        /*01f8*/ 	.word	0x00000000


	//----- nvinfo : EIATTR_CBANK_PARAM_SIZE
	.align		4
.L_2813:
        /*01fc*/ 	.byte	0x03, 0x19
        /*01fe*/ 	.short	0x01f0


	//----- nvinfo : EIATTR_PARAM_CBANK
	.align		4
        /*0200*/ 	.byte	0x04, 0x0a
        /*0202*/ 	.short	(.L_2815 - .L_2814)
	.align		4
.L_2814:
        /*0204*/ 	.word	index@(.nv.constant0._Z25selective_scan_bwd_kernelI32Selective_Scan_bwd_kernel_traitsILi32ELi8ELb0ELb0ELb0ELb0ELb0EN3c104HalfEfEEv12SSMParamsBwd)
        /*0208*/ 	.short	0x0210
        /*020a*/ 	.short	0x01f0


	//----- nvinfo : EIATTR_SW_WAR
	.align		4
.L_2815:
        /*020c*/ 	.byte	0x04, 0x36
        /*020e*/ 	.short	(.L_2817 - .L_2816)
.L_2816:
        /*0210*/ 	.word	0x00000008
.L_2817:


//--------------------- .nv.info._Z25selective_scan_bwd_kernelI32Selective_Scan_bwd_kernel_traitsILi32ELi8ELb0ELb0ELb0ELb0ELb1EN3c104HalfEfEEv12SSMParamsBwd --------------------------
	.section	.nv.info._Z25selective_scan_bwd_kernelI32Selective_Scan_bwd_kernel_traitsILi32ELi8ELb0ELb0ELb0ELb0ELb1EN3c104HalfEfEEv12SSMParamsBwd,"",@"SHT_CUDA_INFO"
	.sectionflags	@""
	.align	4


	//----- nvinfo : EIATTR_CUDA_API_VERSION
	.align		4
        /*0000*/ 	.byte	0x04, 0x37
        /*0002*/ 	.short	(.L_2819 - .L_2818)
.L_2818:
        /*0004*/ 	.word	0x00000082


	//----- nvinfo : EIATTR_KPARAM_INFO
	.align		4
.L_2819:
        /*0008*/ 	.byte	0x04, 0x17
        /*000a*/ 	.short	(.L_2821 - .L_2820)
.L_2820:
        /*000c*/ 	.word	0x00000000
        /*0010*/ 	.short	0x0000
        /*0012*/ 	.short	0x0000
        /*0014*/ 	.byte	0x00, 0xf0, 0xc1, 0x07


	//----- nvinfo : EIATTR_SPARSE_MMA_MASK
	.align		4
.L_2821:
        /*0018*/ 	.byte	0x03, 0x50
        /*001a*/ 	.short	0x0000


	//----- nvinfo : EIATTR_MAXREG_COUNT
	.align		4
        /*001c*/ 	.byte	0x03, 0x1b
        /*001e*/ 	.short	0x00ff


	//----- nvinfo : EIATTR_NUM_BARRIERS
	.align		4
        /*0020*/ 	.byte	0x02, 0x4c
        /*0022*/ 	.byte	0x01
	.zero		1


	//----- nvinfo : EIATTR_MERCURY_ISA_VERSION
	.align		4
        /*0024*/ 	.byte	0x03, 0x5f
        /*0026*/ 	.short	0x0101


	//----- nvinfo : EIATTR_COOP_GROUP_MASK_REGIDS
	.align		4
        /*0028*/ 	.byte	0x04, 0x29
        /*002a*/ 	.short	(.L_2823 - .L_2822)


	//   ....[0]....
.L_2822:
        /*002c*/ 	.word	0xffffffff


	//   ....[1]....
        /*0030*/ 	.word	0xffffffff


	//   ....[2]....
        /*0034*/ 	.word	0xffffffff


	//   ....[3]....
        /*0038*/ 	.word	0xffffffff


	//   ....[4]....
        /*003c*/ 	.word	0xffffffff


	//   ....[5]....
        /*0040*/ 	.word	0xffffffff


	//   ....[6]....
        /*0044*/ 	.word	0xffffffff


	//   ....[7]....
        /*0048*/ 	.word	0xffffffff


	//   ....[8]....
        /*004c*/ 	.word	0xffffffff


	//   ....[9]....
        /*0050*/ 	.word	0xffffffff


	//   ....[10]....
        /*0054*/ 	.word	0xffffffff


	//   ....[11]....
        /*0058*/ 	.word	0xffffffff


	//   ....[12]....
        /*005c*/ 	.word	0xffffffff


	//   ....[13]....
        /*0060*/ 	.word	0xffffffff


	//   ....[14]....
        /*0064*/ 	.word	0xffffffff


	//   ....[15]....
        /*0068*/ 	.word	0xffffffff


	//   ....[16]....
        /*006c*/ 	.word	0xffffffff


	//   ....[17]....
        /*0070*/ 	.word	0xffffffff


	//   ....[18]....
        /*0074*/ 	.word	0xffffffff


	//   ....[19]....
        /*0078*/ 	.word	0xffffffff


	//   ....[20]....
        /*007c*/ 	.word	0xffffffff


	//   ....[21]....
        /*0080*/ 	.word	0xffffffff


	//   ....[22]....
        /*0084*/ 	.word	0xffffffff


	//   ....[23]....
        /*0088*/ 	.word	0xffffffff


	//   ....[24]....
        /*008c*/ 	.word	0xffffffff


	//   ....[25]....
        /*0090*/ 	.word	0xffffffff


	//   ....[26]....
        /*0094*/ 	.word	0xffffffff


	//   ....[27]....
        /*0098*/ 	.word	0xffffffff


	//   ....[28]....
        /*009c*/ 	.word	0xffffffff


	//   ....[29]....
        /*00a0*/ 	.word	0xffffffff


	//   ....[30]....
        /*00a4*/ 	.word	0xffffffff


	//   ....[31]....
        /*00a8*/ 	.word	0xffffffff


	//   ....[32]....
        /*00ac*/ 	.word	0xffffffff


	//   ....[33]....
        /*00b0*/ 	.word	0xffffffff


	//   ....[34]....
        /*00b4*/ 	.word	0xffffffff


	//   ....[35]....
        /*00b8*/ 	.word	0xffffffff


	//   ....[36]....
        /*00bc*/ 	.word	0xffffffff


	//   ....[37]....
        /*00c0*/ 	.word	0xffffffff


	//   ....[38]....
        /*00c4*/ 	.word	0xffffffff


	//   ....[39]....
        /*00c8*/ 	.word	0xffffffff


	//   ....[40]....
        /*00cc*/ 	.word	0xffffffff


	//   ....[41]....
        /*00d0*/ 	.word	0xffffffff


	//   ....[42]....
        /*00d4*/ 	.word	0xffffffff


	//   ....[43]....
        /*00d8*/ 	.word	0xffffffff


	//   ....[44]....
        /*00dc*/ 	.word	0xffffffff


	//   ....[45]....
        /*00e0*/ 	.word	0xffffffff


	//   ....[46]....
        /*00e4*/ 	.word	0xffffffff


	//   ....[47]....
        /*00e8*/ 	.word	0xffffffff


	//   ....[48]....
        /*00ec*/ 	.word	0xffffffff


	//   ....[49]....
        /*00f0*/ 	.word	0xffffffff


	//   ....[50]....
        /*00f4*/ 	.word	0xffffffff


	//   ....[51]....
        /*00f8*/ 	.word	0xffffffff


	//   ....[52]....
        /*00fc*/ 	.word	0xffffffff


	//   ....[53]....
        /*0100*/ 	.word	0xffffffff


	//   ....[54]....
        /*0104*/ 	.word	0xffffffff


	//   ....[55]....
        /*0108*/ 	.word	0xffffffff


	//   ....[56]....
        /*010c*/ 	.word	0xffffffff


	//----- nvinfo : EIATTR_COOP_GROUP_INSTR_OFFSETS
	.align		4
.L_2823:
        /*0110*/ 	.byte	0x04, 0x28
        /*0112*/ 	.short	(.L_2825 - .L_2824)


	//   ....[0]....
.L_2824:
        /*0114*/ 	.word	0x00000c60


	//   ....[1]....
        /*0118*/ 	.word	0x00000f50


	//   ....[2]....
        /*011c*/ 	.word	0x000013a0


	//   ....[3]....
        /*0120*/ 	.word	0x00001770


	//   ....[4]....
        /*0124*/ 	.word	0x00001c00


	//   ....[5]....
        /*0128*/ 	.word	0x00002140


	//   ....[6]....
        /*012c*/ 	.word	0x000028d0


	//   ....[7]....
        /*0130*/ 	.word	0x00003770


	//   ....[8]....
        /*0134*/ 	.word	0x000037b0


	//   ....[9]....
        /*0138*/ 	.word	0x000037d0


	//   ....[10]....
        /*013c*/ 	.word	0x000037e0


	//   ....[11]....
        /*0140*/ 	.word	0x00003830


	//   ....[12]....
        /*0144*/ 	.word	0x00003860


	//   ....[13]....
        /*0148*/ 	.word	0x00003880


	//   ....[14]....
        /*014c*/ 	.word	0x000038a0


	//   ....[15]....
        /*0150*/ 	.word	0x000038e0


	//   ....[16]....
        /*0154*/ 	.word	0x00003910


	//   ....[17]....
        /*0158*/ 	.word	0x00003930


	//   ....[18]....
        /*015c*/ 	.word	0x00003950


	//   ....[19]....
        /*0160*/ 	.word	0x000039d0


	//   ....[20]....
        /*0164*/ 	.word	0x00003a00


	//   ....[21]....
        /*0168*/ 	.word	0x00003a10


	//   ....[22]....
        /*016c*/ 	.word	0x00003a20


	//   ....[23]....
        /*0170*/ 	.word	0x00003a70


	//   ....[24]....
        /*0174*/ 	.word	0x00003aa0


	//   ....[25]....
        /*0178*/ 	.word	0x00003ac0


	//   ....[26]....
        /*017c*/ 	.word	0x00003ae0


	//   ....[27]....
        /*0180*/ 	.word	0x00003b00


	//   ....[28]....
        /*0184*/ 	.word	0x00003b30


	//   ....[29]....
        /*0188*/ 	.word	0x00003b50


	//   ....[30]....
        /*018c*/ 	.word	0x00003b80


	//   ....[31]....
        /*0190*/ 	.word	0x00003b90


	//   ....[32]....
        /*0194*/ 	.word	0x00003ba0


	//   ....[33]....
        /*0198*/ 	.word	0x00003bb0


	//   ....[34]....
        /*019c*/ 	.word	0x00003bc0


	//   ....[35]....
        /*01a0*/ 	.word	0x00003fc0


	//   ....[36]....
        /*01a4*/ 	.word	0x00004040


	//   ....[37]....
        /*01a8*/ 	.word	0x000040b0


	//   ....[38]....
        /*01ac*/ 	.word	0x000040e0


	//   ....[39]....
        /*01b0*/ 	.word	0x00004100


	//   ....[40]....
        /*01b4*/ 	.word	0x00004130


	//   ....[41]....
        /*01b8*/ 	.word	0x00004150


	//   ....[42]....
        /*01bc*/ 	.word	0x00004180


	//   ....[43]....
        /*01c0*/ 	.word	0x000041a0


	//   ....[44]....
        /*01c4*/ 	.word	0x000041d0


	//   ....[45]....
        /*01c8*/ 	.word	0x000046d0


	//   ....[46]....
        /*01cc*/ 	.word	0x00004c40


	//   ....[47]....
        /*01d0*/ 	.word	0x000050c0


	//   ....[48]....
        /*01d4*/ 	.word	0x00005110


	//   ....[49]....
        /*01d8*/ 	.word	0x00005160


	//   ....[50]....
        /*01dc*/ 	.word	0x00005190


	//   ....[51]....
        /*01e0*/ 	.word	0x000051b0


	//   ....[52]....
        /*01e4*/ 	.word	0x00005290


	//   ....[53]....
        /*01e8*/ 	.word	0x000052d0


	//   ....[54]....
        /*01ec*/ 	.word	0x00005320


	//   ....[55]....
        /*01f0*/ 	.word	0x00005350


	//   ....[56]....
        /*01f4*/ 	.word	0x00005370


	//----- nvinfo : EIATTR_EXIT_INSTR_OFFSETS
	.align		4
.L_2825:
        /*01f8*/ 	.byte	0x04, 0x1c
        /*01fa*/ 	.short	(.L_2827 - .L_2826)


	//   ....[0]....
.L_2826:
        /*01fc*/ 	.word	0x00005440


	//   ....[1]....
        /*0200*/ 	.word	0x00005a40


	//----- nvinfo : EIATTR_MAX_THREADS
	.align		4
.L_2827:
        /*0204*/ 	.byte	0x04, 0x05
        /*0206*/ 	.short	(.L_2829 - .L_2828)
.L_2828:
        /*0208*/ 	.word	0x00000020
        /*020c*/ 	.word	0x00000001
        /*0210*/ 	.word	0x00000001


	//----- nvinfo : EIATTR_CRS_STACK_SIZE
	.align		4
.L_2829:
        /*0214*/ 	.byte	0x04, 0x1e
        /*0216*/ 	.short	(.L_2831 - .L_2830)
.L_2830:
        /*0218*/ 	.word	0x00000000


	//----- nvinfo : EIATTR_CBANK_PARAM_SIZE
	.align		4
.L_2831:
        /*021c*/ 	.byte	0x03, 0x19
        /*021e*/ 	.short	0x01f0


	//----- nvinfo : EIATTR_PARAM_CBANK
	.align		4
        /*0220*/ 	.byte	0x04, 0x0a
        /*0222*/ 	.short	(.L_2833 - .L_2832)
	.align		4
.L_2832:
        /*0224*/ 	.word	index@(.nv.constant0._Z25selective_scan_bwd_kernelI32Selective_Scan_bwd_kernel_traitsILi32ELi8ELb0ELb0ELb0ELb0ELb1EN3c104HalfEfEEv12SSMParamsBwd)
        /*0228*/ 	.short	0x0210
        /*022a*/ 	.short	0x01f0


	//----- nvinfo : EIATTR_SW_WAR
	.align		4
.L_2833:
        /*022c*/ 	.byte	0x04, 0x36
        /*022e*/ 	.short	(.L_2835 - .L_2834)
.L_2834:
        /*0230*/ 	.word	0x00000008
.L_2835:


//--------------------- .nv.info._Z25selective_scan_bwd_kernelI32Selective_Scan_bwd_kernel_traitsILi32ELi8ELb0ELb0ELb0ELb1ELb0EN3c104HalfEfEEv12SSMParamsBwd --------------------------
	.section	.nv.info._Z25selective_scan_bwd_kernelI32Selective_Scan_bwd_kernel_traitsILi32ELi8ELb0ELb0ELb0ELb1ELb0EN3c104HalfEfEEv12SSMParamsBwd,"",@"SHT_CUDA_INFO"
	.sectionflags	@""
	.align	4


	//----- nvinfo : EIATTR_CUDA_API_VERSION
	.align		4
        /*0000*/ 	.byte	0x04, 0x37
        /*0002*/ 	.short	(.L_2837 - .L_2836)
.L_2836:
        /*0004*/ 	.word	0x00000082


	//----- nvinfo : EIATTR_KPARAM_INFO
	.align		4
.L_2837:
        /*0008*/ 	.byte	0x04, 0x17
        /*000a*/ 	.short	(.L_2839 - .L_2838)
.L_2838:
        /*000c*/ 	.word	0x00000000
        /*0010*/ 	.short	0x0000
        /*0012*/ 	.short	0x0000
        /*0014*/ 	.byte	0x00, 0xf0, 0xc1, 0x07


	//----- nvinfo : EIATTR_SPARSE_MMA_MASK
	.align		4
.L_2839:
        /*0018*/ 	.byte	0x03, 0x50
        /*001a*/ 	.short	0x0000


	//----- nvinfo : EIATTR_MAXREG_COUNT
	.align		4
        /*001c*/ 	.byte	0x03, 0x1b
        /*001e*/ 	.short	0x00ff


	//----- nvinfo : EIATTR_NUM_BARRIERS
	.align		4
        /*0020*/ 	.byte	0x02, 0x4c
        /*0022*/ 	.byte	0x01
	.zero		1


	//----- nvinfo : EIATTR_MERCURY_ISA_VERSION
	.align		4
        /*0024*/ 	.byte	0x03, 0x5f
        /*0026*/ 	.short	0x0101


	//----- nvinfo : EIATTR_COOP_GROUP_MASK_REGIDS
	.align		4
        /*0028*/ 	.byte	0x04, 0x29
        /*002a*/ 	.short	(.L_2841 - .L_2840)


	//   ....[0]....
.L_2840:
        /*002c*/ 	.word	0xffffffff


	//   ....[1]....
        /*0030*/ 	.word	0xffffffff


	//   ....[2]....
        /*0034*/ 	.word	0xffffffff


	//   ....[3]....
        /*0038*/ 	.word	0xffffffff


	//   ....[4]....
        /*003c*/ 	.word	0xffffffff


	//   ....[5]....
        /*0040*/ 	.word	0xffffffff


	//   ....[6]....
        /*0044*/ 	.word	0xffffffff


	//   ....[7]....
        /*0048*/ 	.word	0xffffffff


	//   ....[8]....
        /*004c*/ 	.word	0xffffffff


	//   ....[9]....
        /*0050*/ 	.word	0xffffffff


	//   ....[10]....
        /*0054*/ 	.word	0xffffffff


	//   ....[11]....
        /*0058*/ 	.word	0xffffffff


	//   ....[12]....
        /*005c*/ 	.word	0xffffffff


	//   ....[13]....
        /*0060*/ 	.word	0xffffffff


	//   ....[14]....
        /*0064*/ 	.word	0xffffffff


	//   ....[15]....
        /*0068*/ 	.word	0xffffffff


	//   ....[16]....
        /*006c*/ 	.word	0xffffffff


	//   ....[17]....
        /*0070*/ 	.word	0xffffffff


	//   ....[18]....
        /*0074*/ 	.word	0xffffffff


	//   ....[19]....
        /*0078*/ 	.word	0xffffffff


	//   ....[20]....
        /*007c*/ 	.word	0xffffffff


	//   ....[21]....
        /*0080*/ 	.word	0xffffffff


	//   ....[22]....
        /*0084*/ 	.word	0xffffffff


	//   ....[23]....
        /*0088*/ 	.word	0xffffffff


	//   ....[24]....
        /*008c*/ 	.word	0xffffffff


	//   ....[25]....
        /*0090*/ 	.word	0xffffffff


	//   ....[26]....
        /*0094*/ 	.word	0xffffffff


	//   ....[27]....
        /*0098*/ 	.word	0xffffffff


	//   ....[28]....
        /*009c*/ 	.word	0xffffffff


	//   ....[29]....
        /*00a0*/ 	.word	0xffffffff


	//   ....[30]....
        /*00a4*/ 	.word	0xffffffff


	//   ....[31]....
        /*00a8*/ 	.word	0xffffffff


	//   ....[32]....
        /*00ac*/ 	.word	0xffffffff


	//   ....[33]....
        /*00b0*/ 	.word	0xffffffff


	//   ....[34]....
        /*00b4*/ 	.word	0xffffffff


	//   ....[35]....
        /*00b8*/ 	.word	0xffffffff


	//   ....[36]....
        /*00bc*/ 	.word	0xffffffff


	//   ....[37]....
        /*00c0*/ 	.word	0xffffffff


	//   ....[38]....
        /*00c4*/ 	.word	0xffffffff


	//   ....[39]....
        /*00c8*/ 	.word	0xffffffff


	//   ....[40]....
        /*00cc*/ 	.word	0xffffffff


	//   ....[41]....
        /*00d0*/ 	.word	0xffffffff


	//   ....[42]....
        /*00d4*/ 	.word	0xffffffff


	//   ....[43]....
        /*00d8*/ 	.word	0xffffffff


	//   ....[44]....
        /*00dc*/ 	.word	0xffffffff


	//   ....[45]....
        /*00e0*/ 	.word	0xffffffff


	//   ....[46]....
        /*00e4*/ 	.word	0xffffffff


	//   ....[47]....
        /*00e8*/ 	.word	0xffffffff


	//   ....[48]....
        /*00ec*/ 	.word	0xffffffff


	//   ....[49]....
        /*00f0*/ 	.word	0xffffffff


	//   ....[50]....
        /*00f4*/ 	.word	0xffffffff


	//   ....[51]....
        /*00f8*/ 	.word	0xffffffff


	//   ....[52]....
        /*00fc*/ 	.word	0xffffffff


	//   ....[53]....
        /*0100*/ 	.word	0xffffffff


	//----- nvinfo : EIATTR_COOP_GROUP_INSTR_OFFSETS
	.align		4
.L_2841:
        /*0104*/ 	.byte	0x04, 0x28
        /*0106*/ 	.short	(.L_2843 - .L_2842)


	//   ....[0]....
.L_2842:
        /*0108*/ 	.word	0x00000dc0


	//   ....[1]....
        /*010c*/ 	.word	0x00001010


	//   ....[2]....
        /*0110*/ 	.word	0x000013f0


	//   ....[3]....
        /*0114*/ 	.word	0x00003080


	//   ....[4]....
        /*0118*/ 	.word	0x000030c0


	//   ....[5]....
        /*011c*/ 	.word	0x000030f0


	//   ....[6]....
        /*0120*/ 	.word	0x00003100


	//   ....[7]....
        /*0124*/ 	.word	0x00003150


	//   ....[8]....
        /*0128*/ 	.word	0x00003180


	//   ....[9]....
        /*012c*/ 	.word	0x000031a0


	//   ....[10]....
        /*0130*/ 	.word	0x000031c0


	//   ....[11]....
        /*0134*/ 	.word	0x00003200


	//   ....[12]....
        /*0138*/ 	.word	0x00003230


	//   ....[13]....
        /*013c*/ 	.word	0x00003250


	//   ....[14]....
        /*0140*/ 	.word	0x00003270


	//   ....[15]....
        /*0144*/ 	.word	0x000032e0


	//   ....[16]....
        /*0148*/ 	.word	0x00003310


	//   ....[17]....
        /*014c*/ 	.word	0x00003330


	//   ....[18]....
        /*0150*/ 	.word	0x00003340


	//   ....[19]....
        /*0154*/ 	.word	0x000033a0


	//   ....[20]....
        /*0158*/ 	.word	0x000033e0


	//   ....[21]....
        /*015c*/ 	.word	0x000033f0


	//   ....[22]....
        /*0160*/ 	.word	0x00003400


	//   ....[23]....
        /*0164*/ 	.word	0x00003430


	//   ....[24]....
        /*0168*/ 	.word	0x00003450


	//   ....[25]....
        /*016c*/ 	.word	0x00003480


	//   ....[26]....
        /*0170*/ 	.word	0x000034a0


	//   ....[27]....
        /*0174*/ 	.word	0x000034b0


	//   ....[28]....
        /*0178*/ 	.word	0x000034c0


	//   ....[29]....
        /*017c*/ 	.word	0x000034d0


	//   ....[30]....
        /*0180*/ 	.word	0x000034e0


	//   ....[31]....
        /*0184*/ 	.word	0x000038a0


	//   ....[32]....
        /*0188*/ 	.word	0x00003990


	//   ....[33]....
        /*018c*/ 	.word	0x00003a70


	//   ....[34]....
        /*0190*/ 	.word	0x00003b60


	//   ....[35]....
        /*0194*/ 	.word	0x00003bc0


	//   ....[36]....
        /*0198*/ 	.word	0x00003bf0


	//   ....[37]....
        /*019c*/ 	.word	0x00003c10


	//   ....[38]....
        /*01a0*/ 	.word	0x00003c40


	//   ....[39]....
        /*01a4*/ 	.word	0x00003c60


	//   ....[40]....
        /*01a8*/ 	.word	0x00003c80


	//   ....[41]....
        /*01ac*/ 	.word	0x00004140


	//   ....[42]....
        /*01b0*/ 	.word	0x00004350


	//   ....[43]....
        /*01b4*/ 	.word	0x00004c30


	//   ....[44]....
        /*01b8*/ 	.word	0x000050b0


	//   ....[45]....
        /*01bc*/ 	.word	0x00005100


	//   ....[46]....
        /*01c0*/ 	.word	0x00005150


	//   ....[47]....
        /*01c4*/ 	.word	0x00005180


	//   ....[48]....
        /*01c8*/ 	.word	0x000051a0


	//   ....[49]....
        /*01cc*/ 	.word	0x00005280


	//   ....[50]....
        /*01d0*/ 	.word	0x000052c0


	//   ....[51]....
        /*01d4*/ 	.word	0x00005310


	//   ....[52]....
        /*01d8*/ 	.word	0x00005340


	//   ....[53]....
        /*01dc*/ 	.word	0x00005360


	//----- nvinfo : EIATTR_EXIT_INSTR_OFFSETS
	.align		4
.L_2843:
        /*01e0*/ 	.byte	0x04, 0x1c
        /*01e2*/ 	.short	(.L_2845 - .L_2844)


	//   ....[0]....
.L_2844:
        /*01e4*/ 	.word	0x00005430


	//   ....[1]....
        /*01e8*/ 	.word	0x00005910


	//----- nvinfo : EIATTR_MAX_THREADS
	.align		4
.L_2845:
        /*01ec*/ 	.byte	0x04, 0x05
        /*01ee*/ 	.short	(.L_2847 - .L_2846)
.L_2846:
        /*01f0*/ 	.word	0x00000020
        /*01f4*/ 	.word	0x00000001
        /*01f8*/ 	.word	0x00000001


	//----- nvinfo : EIATTR_CRS_STACK_SIZE
	.align		4
.L_2847:
        /*01fc*/ 	.byte	0x04, 0x1e
        /*01fe*/ 	.short	(.L_2849 - .L_2848)
.L_2848:
        /*0200*/ 	.word	0x00000000


	//----- nvinfo : EIATTR_CBANK_PARAM_SIZE
	.align		4
.L_2849:
        /*0204*/ 	.byte	0x03, 0x19
        /*0206*/ 	.short	0x01f0


	//----- nvinfo : EIATTR_PARAM_CBANK
	.align		4
        /*0208*/ 	.byte	0x04, 0x0a
        /*020a*/ 	.short	(.L_2851 - .L_2850)
	.align		4
.L_2850:
        /*020c*/ 	.word	index@(.nv.constant0._Z25selective_scan_bwd_kernelI32Selective_Scan_bwd_kernel_traitsILi32ELi8ELb0ELb0ELb0ELb1ELb0EN3c104HalfEfEEv12SSMParamsBwd)
        /*0210*/ 	.short	0x0210
        /*0212*/ 	.short	0x01f0


	//----- nvinfo : EIATTR_SW_WAR
	.align		4
.L_2851:
        /*0214*/ 	.byte	0x04, 0x36
        /*0216*/ 	.short	(.L_2853 - .L_2852)
.L_2852:
        /*0218*/ 	.word	0x00000008
.L_2853:


//--------------------- .nv.info._Z25selective_scan_bwd_kernelI32Selective_Scan_bwd_kernel_traitsILi32ELi8ELb0ELb0ELb0ELb1ELb1EN3c104HalfEfEEv12SSMParamsBwd --------------------------
	.section	.nv.info._Z25selective_scan_bwd_kernelI32Selective_Scan_bwd_kernel_traitsILi32ELi8ELb0ELb0ELb0ELb1ELb1EN3c104HalfEfEEv12SSMParamsBwd,"",@"SHT_CUDA_INFO"
	.sectionflags	@""
	.align	4


	//----- nvinfo : EIATTR_CUDA_API_VERSION
	.align		4
        /*0000*/ 	.byte	0x04, 0x37
        /*0002*/ 	.short	(.L_2855 - .L_2854)
.L_2854:
        /*0004*/ 	.word	0x00000082


	//----- nvinfo : EIATTR_KPARAM_INFO
	.align		4
.L_2855:
        /*0008*/ 	.byte	0x04, 0x17
        /*000a*/ 	.short	(.L_2857 - .L_2856)
.L_2856:
        /*000c*/ 	.word	0x00000000
        /*0010*/ 	.short	0x0000
        /*0012*/ 	.short	0x0000
        /*0014*/ 	.byte	0x00, 0xf0, 0xc1, 0x07


	//----- nvinfo : EIATTR_SPARSE_MMA_MASK
	.align		4
.L_2857:
        /*0018*/ 	.byte	0x03, 0x50
        /*001a*/ 	.short	0x0000


	//----- nvinfo : EIATTR_MAXREG_COUNT
	.align		4
        /*001c*/ 	.byte	0x03, 0x1b
        /*001e*/ 	.short	0x00ff


	//----- nvinfo : EIATTR_NUM_BARRIERS
	.align		4
        /*0020*/ 	.byte	0x02, 0x4c
        /*0022*/ 	.byte	0x01
	.zero		1


	//----- nvinfo : EIATTR_MERCURY_ISA_VERSION
	.align		4
        /*0024*/ 	.byte	0x03, 0x5f
        /*0026*/ 	.short	0x0101


	//----- nvinfo : EIATTR_COOP_GROUP_MASK_REGIDS
	.align		4
        /*0028*/ 	.byte	0x04, 0x29
        /*002a*/ 	.short	(.L_2859 - .L_2858)


	//   ....[0]....
.L_2858:
        /*002c*/ 	.word	0xffffffff


	//   ....[1]....
        /*0030*/ 	.word	0xffffffff


	//   ....[2]....
        /*0034*/ 	.word	0xffffffff


	//   ....[3]....
        /*0038*/ 	.word	0xffffffff


	//   ....[4]....
        /*003c*/ 	.word	0xffffffff


	//   ....[5]....
        /*0040*/ 	.word	0xffffffff


	//   ....[6]....
        /*0044*/ 	.word	0xffffffff


	//   ....[7]....
        /*0048*/ 	.word	0xffffffff


	//   ....[8]....
        /*004c*/ 	.word	0xffffffff


	//   ....[9]....
        /*0050*/ 	.word	0xffffffff


	//   ....[10]....
        /*0054*/ 	.word	0xffffffff


	//   ....[11]....
        /*0058*/ 	.word	0xffffffff


	//   ....[12]....
        /*005c*/ 	.word	0xffffffff


	//   ....[13]....
        /*0060*/ 	.word	0xffffffff


	//   ....[14]....
        /*0064*/ 	.word	0xffffffff


	//   ....[15]....
        /*0068*/ 	.word	0xffffffff


	//   ....[16]....
        /*006c*/ 	.word	0xffffffff


	//   ....[17]....
        /*0070*/ 	.word	0xffffffff


	//   ....[18]....
        /*0074*/ 	.word	0xffffffff


	//   ....[19]....
        /*0078*/ 	.word	0xffffffff


	//   ....[20]....
        /*007c*/ 	.word	0xffffffff


	//   ....[21]....
        /*0080*/ 	.word	0xffffffff


	//   ....[22]....
        /*0084*/ 	.word	0xffffffff


	//   ....[23]....
        /*0088*/ 	.word	0xffffffff


	//   ....[24]....
        /*008c*/ 	.word	0xffffffff


	//   ....[25]....
        /*0090*/ 	.word	0xffffffff


	//   ....[26]....
        /*0094*/ 	.word	0xffffffff


	//   ....[27]....
        /*0098*/ 	.word	0xffffffff


	//   ....[28]....
        /*009c*/ 	.word	0xffffffff


	//   ....[29]....
        /*00a0*/ 	.word	0xffffffff


	//   ....[30]....
        /*00a4*/ 	.word	0xffffffff


	//   ....[31]....
        /*00a8*/ 	.word	0xffffffff


	//   ....[32]....
        /*00ac*/ 	.word	0xffffffff


	//   ....[33]....
        /*00b0*/ 	.word	0xffffffff


	//   ....[34]....
        /*00b4*/ 	.word	0xffffffff


	//   ....[35]....
        /*00b8*/ 	.word	0xffffffff


	//   ....[36]....
        /*00bc*/ 	.word	0xffffffff


	//   ....[37]....
        /*00c0*/ 	.word	0xffffffff


	//   ....[38]....
        /*00c4*/ 	.word	0xffffffff


	//   ....[39]....
        /*00c8*/ 	.word	0xffffffff


	//   ....[40]....
        /*00cc*/ 	.word	0xffffffff


	//   ....[41]....
        /*00d0*/ 	.word	0xffffffff


	//   ....[42]....
        /*00d4*/ 	.word	0xffffffff


	//   ....[43]....
        /*00d8*/ 	.word	0xffffffff


	//   ....[44]....
        /*00dc*/ 	.word	0xffffffff


	//   ....[45]....
        /*00e0*/ 	.word	0xffffffff


	//   ....[46]....
        /*00e4*/ 	.word	0xffffffff


	//   ....[47]....
        /*00e8*/ 	.word	0xffffffff


	//   ....[48]....
        /*00ec*/ 	.word	0xffffffff


	//   ....[49]....
        /*00f0*/ 	.word	0xffffffff


	//   ....[50]....
        /*00f4*/ 	.word	0xffffffff


	//   ....[51]....
        /*00f8*/ 	.word	0xffffffff


	//   ....[52]....
        /*00fc*/ 	.word	0xffffffff


	//   ....[53]....
        /*0100*/ 	.word	0xffffffff


	//   ....[54]....
        /*0104*/ 	.word	0xffffffff


	//   ....[55]....
        /*0108*/ 	.word	0xffffffff


	//   ....[56]....
        /*010c*/ 	.word	0xffffffff


	//   ....[57]....
        /*0110*/ 	.word	0xffffffff


	//----- nvinfo : EIATTR_COOP_GROUP_INSTR_OFFSETS
	.align		4
.L_2859:
        /*0114*/ 	.byte	0x04, 0x28
        /*0116*/ 	.short	(.L_2861 - .L_2860)


	//   ....[0]....
.L_2860:
        /*0118*/ 	.word	0x00000ca0


	//   ....[1]....
        /*011c*/ 	.word	0x00000f00


	//   ....[2]....
        /*0120*/ 	.word	0x00001290


	//   ....[3]....
        /*0124*/ 	.word	0x000029b0


	//   ....[4]....
        /*0128*/ 	.word	0x00002da0


	//   ....[5]....
        /*012c*/ 	.word	0x00003340


	//   ....[6]....
        /*0130*/ 	.word	0x000039f0


	//   ....[7]....
        /*0134*/ 	.word	0x000048c0


	//   ....[8]....
        /*0138*/ 	.word	0x00004900


	//   ....[9]....
        /*013c*/ 	.word	0x00004920


	//   ....[10]....
        /*0140*/ 	.word	0x00004930


	//   ....[11]....
        /*0144*/ 	.word	0x00004980


	//   ....[12]....
        /*0148*/ 	.word	0x000049b0


	//   ....[13]....
        /*014c*/ 	.word	0x000049d0


	//   ....[14]....
        /*0150*/ 	.word	0x000049f0


	//   ....[15]....
        /*0154*/ 	.word	0x00004a30


	//   ....[16]....
        /*0158*/ 	.word	0x00004a60


	//   ....[17]....
        /*015c*/ 	.word	0x00004a80


	//   ....[18]....
        /*0160*/ 	.word	0x00004aa0


	//   ....[19]....
        /*0164*/ 	.word	0x00004b10


	//   ....[20]....
        /*0168*/ 	.word	0x00004b40


	//   ....[21]....
        /*016c*/ 	.word	0x00004b60


	//   ....[22]....
        /*0170*/ 	.word	0x00004b70


	//   ....[23]....
        /*0174*/ 	.word	0x00004bd0


	//   ....[24]....
        /*0178*/ 	.word	0x00004c10


	//   ....[25]....
        /*017c*/ 	.word	0x00004c20


	//   ....[26]....
        /*0180*/ 	.word	0x00004c30


	//   ....[27]....
        /*0184*/ 	.word	0x00004c60


	//   ....[28]....
        /*0188*/ 	.word	0x00004c80


	//   ....[29]....
        /*018c*/ 	.word	0x00004cb0


	//   ....[30]....
        /*0190*/ 	.word	0x00004cd0


	//   ....[31]....
        /*0194*/ 	.word	0x00004ce0


	//   ....[32]....
        /*0198*/ 	.word	0x00004cf0


	//   ....[33]....
        /*019c*/ 	.word	0x00004d00


	//   ....[34]....
        /*01a0*/ 	.word	0x00004d10


	//   ....[35]....
        /*01a4*/ 	.word	0x000050c0


	//   ....[36]....
        /*01a8*/ 	.word	0x000051e0


	//   ....[37]....
        /*01ac*/ 	.word	0x00005290


	//   ....[38]....
        /*01b0*/ 	.word	0x000053b0


	//   ....[39]....
        /*01b4*/ 	.word	0x000053f0


	//   ....[40]....
        /*01b8*/ 	.word	0x00005420


	//   ....[41]....
        /*01bc*/ 	.word	0x00005440


	//   ....[42]....
        /*01c0*/ 	.word	0x00005470


	//   ....[43]....
        /*01c4*/ 	.word	0x00005490


	//   ....[44]....
        /*01c8*/ 	.word	0x000054b0


	//   ....[45]....
        /*01cc*/ 	.word	0x00005970


	//   ....[46]....
        /*01d0*/ 	.word	0x00005c60


	//   ....[47]....
        /*01d4*/ 	.word	0x00006430


	//   ....[48]....
        /*01d8*/ 	.word	0x000068b0


	//   ....[49]....
        /*01dc*/ 	.word	0x00006900


	//   ....[50]....
        /*01e0*/ 	.word	0x00006950


	//   ....[51]....
        /*01e4*/ 	.word	0x00006980


	//   ....[52]....
        /*01e8*/ 	.word	0x000069a0


	//   ....[53]....
        /*01ec*/ 	.word	0x00006a80


	//   ....[54]....
        /*01f0*/ 	.word	0x00006ac0


	//   ....[55]....
        /*01f4*/ 	.word	0x00006b10


	//   ....[56]....
        /*01f8*/ 	.word	0x00006b40


	//   ....[57]....
        /*01fc*/ 	.word	0x00006b60


	//----- nvinfo : EIATTR_EXIT_INSTR_OFFSETS
	.align		4
.L_2861:
        /*0200*/ 	.byte	0x04, 0x1c
        /*0202*/ 	.short	(.L_2863 - .L_2862)


	//   ....[0]....
.L_2862:
        /*0204*/ 	.word	0x00006c30


	//   ....[1]....
        /*0208*/ 	.word	0x00007230


	//----- nvinfo : EIATTR_MAX_THREADS
	.align		4
.L_2863:
        /*020c*/ 	.byte	0x04, 0x05
        /*020e*/ 	.short	(.L_2865 - .L_2864)
.L_2864:
        /*0210*/ 	.word	0x00000020
        /*0214*/ 	.word	0x00000001
        /*0218*/ 	.word	0x00000001


	//----- nvinfo : EIATTR_CRS_STACK_SIZE
	.align		4
.L_2865:
        /*021c*/ 	.byte	0x04, 0x1e
        /*021e*/ 	.short	(.L_2867 - .L_2866)
.L_2866:
        /*0220*/ 	.word	0x00000000


	//----- nvinfo : EIATTR_CBANK_PARAM_SIZE
	.align		4
.L_2867:
        /*0224*/ 	.byte	0x03, 0x19
        /*0226*/ 	.short	0x01f0


	//----- nvinfo : EIATTR_PARAM_CBANK
	.align		4
        /*0228*/ 	.byte	0x04, 0x0a
        /*022a*/ 	.short	(.L_2869 - .L_2868)
	.align		4
.L_2868:
        /*022c*/ 	.word	index@(.nv.constant0._Z25selective_scan_bwd_kernelI32Selective_Scan_bwd_kernel_traitsILi32ELi8ELb0ELb0ELb0ELb1ELb1EN3c104HalfEfEEv12SSMParamsBwd)
        /*0230*/ 	.short	0x0210
        /*0232*/ 	.short	0x01f0


	//----- nvinfo : EIATTR_SW_WAR
	.align		4
.L_2869:
        /*0234*/ 	.byte	0x04, 0x36
        /*0236*/ 	.short	(.L_2871 - .L_2870)
.L_2870:
        /*0238*/ 	.word	0x00000008
.L_2871:


//--------------------- .nv.info._Z25selective_scan_bwd_kernelI32Selective_Scan_bwd_kernel_traitsILi32ELi8ELb0ELb0ELb1ELb0ELb0EN3c104HalfEfEEv12SSMParamsBwd --------------------------
	.section	.nv.info._Z25selective_scan_bwd_kernelI32Selective_Scan_bwd_kernel_traitsILi32ELi8ELb0ELb0ELb1ELb0ELb0EN3c104HalfEfEEv12SSMParamsBwd,"",@"SHT_CUDA_INFO"
	.sectionflags	@""
	.align	4


	//----- nvinfo : EIATTR_CUDA_API_VERSION
	.align		4
        /*0000*/ 	.byte	0x04, 0x37
        /*0002*/ 	.short	(.L_2873 - .L_2872)
.L_2872:
        /*0004*/ 	.word	0x00000082


	//----- nvinfo : EIATTR_KPARAM_INFO
	.align		4
.L_2873:
        /*0008*/ 	.byte	0x04, 0x17
        /*000a*/ 	.short	(.L_2875 - .L_2874)
.L_2874:
        /*000c*/ 	.word	0x00000000
        /*0010*/ 	.short	0x0000
        /*0012*/ 	.short	0x0000
        /*0014*/ 	.byte	0x00, 0xf0, 0xc1, 0x07


	//----- nvinfo : EIATTR_SPARSE_MMA_MASK
	.align		4
.L_2875:
        /*0018*/ 	.byte	0x03, 0x50
        /*001a*/ 	.short	0x0000


	//----- nvinfo : EIATTR_MAXREG_COUNT
	.align		4
        /*001c*/ 	.byte	0x03, 0x1b
        /*001e*/ 	.short	0x00ff


	//----- nvinfo : EIATTR_NUM_BARRIERS
	.align		4
        /*0020*/ 	.byte	0x02, 0x4c
        /*0022*/ 	.byte	0x01
	.zero		1


	//----- nvinfo : EIATTR_MERCURY_ISA_VERSION
	.align		4
        /*0024*/ 	.byte	0x03, 0x5f
        /*0026*/ 	.short	0x0101


	//----- nvinfo : EIATTR_COOP_GROUP_MASK_REGIDS
	.align		4
        /*0028*/ 	.byte	0x04, 0x29
        /*002a*/ 	.short	(.L_2877 - .L_2876)


	//   ....[0]....
.L_2876:
        /*002c*/ 	.word	0xffffffff


	//   ....[1]....
        /*0030*/ 	.word	0xffffffff


	//   ....[2]....
        /*0034*/ 	.word	0xffffffff


	//   ....[3]....
        /*0038*/ 	.word	0xffffffff


	//   ....[4]....
        /*003c*/ 	.word	0xffffffff


	//   ....[5]....
        /*0040*/ 	.word	0xffffffff


	//   ....[6]....
        /*0044*/ 	.word	0xffffffff


	//   ....[7]....
        /*0048*/ 	.word	0xffffffff


	//   ....[8]....
        /*004c*/ 	.word	0xffffffff


	//   ....[9]....
        /*0050*/ 	.word	0xffffffff


	//   ....[10]....
        /*0054*/ 	.word	0xffffffff


	//   ....[11]....
        /*0058*/ 	.word	0xffffffff


	//   ....[12]....
        /*005c*/ 	.word	0xffffffff


	//   ....[13]....
        /*0060*/ 	.word	0xffffffff


	//   ....[14]....
        /*0064*/ 	.word	0xffffffff


	//   ....[15]....
        /*0068*/ 	.word	0xffffffff


	//   ....[16]....
        /*006c*/ 	.word	0xffffffff


	//   ....[17]....
        /*0070*/ 	.word	0xffffffff


	//   ....[18]....
        /*0074*/ 	.word	0xffffffff


	//   ....[19]....
        /*0078*/ 	.word	0xffffffff


	//   ....[20]....
        /*007c*/ 	.word	0xffffffff


	//   ....[21]....
        /*0080*/ 	.word	0xffffffff


	//   ....[22]....
        /*0084*/ 	.word	0xffffffff


	//   ....[23]....
        /*0088*/ 	.word	0xffffffff


	//   ....[24]....
        /*008c*/ 	.word	0xffffffff


	//   ....[25]....
        /*0090*/ 	.word	0xffffffff


	//   ....[26]....
        /*0094*/ 	.word	0xffffffff


	//   ....[27]....
        /*0098*/ 	.word	0xffffffff


	//   ....[28]....
        /*009c*/ 	.word	0xffffffff


	//   ....[29]....
        /*00a0*/ 	.word	0xffffffff


	//   ....[30]....
        /*00a4*/ 	.word	0xffffffff


	//   ....[31]....
        /*00a8*/ 	.word	0xffffffff


	//   ....[32]....
        /*00ac*/ 	.word	0xffffffff


	//   ....[33]....
        /*00b0*/ 	.word	0xffffffff


	//   ....[34]....
        /*00b4*/ 	.word	0xffffffff


	//   ....[35]....
        /*00b8*/ 	.word	0xffffffff


	//   ....[36]....
        /*00bc*/ 	.word	0xffffffff


	//   ....[37]....
        /*00c0*/ 	.word	0xffffffff


	//   ....[38]....
        /*00c4*/ 	.word	0xffffffff


	//   ....[39]....
        /*00c8*/ 	.word	0xffffffff


	//   ....[40]....
        /*00cc*/ 	.word	0xffffffff


	//   ....[41]....
        /*00d0*/ 	.word	0xffffffff


	//   ....[42]....
        /*00d4*/ 	.word	0xffffffff


	//   ....[43]....
        /*00d8*/ 	.word	0xffffffff


	//   ....[44]....
        /*00dc*/ 	.word	0xffffffff


	//   ....[45]....
        /*00e0*/ 	.word	0xffffffff


	//   ....[46]....
        /*00e4*/ 	.word	0xffffffff


	//   ....[47]....
        /*00e8*/ 	.word	0xffffffff


	//   ....[48]....
        /*00ec*/ 	.word	0xffffffff


	//   ....[49]....
        /*00f0*/ 	.word	0xffffffff


	//   ....[50]....
        /*00f4*/ 	.word	0xffffffff


	//   ....[51]....
        /*00f8*/ 	.word	0xffffffff


	//   ....[52]....
        /*00fc*/ 	.word	0xffffffff


	//   ....[53]....
        /*0100*/ 	.word	0xffffffff


	//----- nvinfo : EIATTR_COOP_GROUP_INSTR_OFFSETS
	.align		4
.L_2877:
        /*0104*/ 	.byte	0x04, 0x28
        /*0106*/ 	.short	(.L_2879 - .L_2878)


	//   ....[0]....
.L_2878:
        /*0108*/ 	.word	0x00001050


	//   ....[1]....
        /*010c*/ 	.word	0x00001360


	//   ....[2]....
        /*0110*/ 	.word	0x00001670


	//   ....[3]....
        /*0114*/ 	.word	0x00002280


	//   ....[4]....
        /*0118*/ 	.word	0x00002670


	//   ....[5]....
        /*011c*/ 	.word	0x000026b0


	//   ....[6]....
        /*0120*/ 	.word	0x000028e0


	//   ....[7]....
        /*0124*/ 	.word	0x00002920


	//   ....[8]....
        /*0128*/ 	.word	0x00002970


	//   ....[9]....
        /*012c*/ 	.word	0x00002980


	//   ....[10]....
        /*0130*/ 	.word	0x000029b0


	//   ....[11]....
        /*0134*/ 	.word	0x000029d0


	//   ....[12]....
        /*0138*/ 	.word	0x00002a10


	//   ....[13]....
        /*013c*/ 	.word	0x00002a20


	//   ....[14]....
        /*0140*/ 	.word	0x00002a50


	//   ....[15]....
        /*0144*/ 	.word	0x00002a70


	//   ....[16]....
        /*0148*/ 	.word	0x00002aa0


	//   ....[17]....
        /*014c*/ 	.word	0x00002ac0


	//   ....[18]....
        /*0150*/ 	.word	0x00002b00


	//   ....[19]....
        /*0154*/ 	.word	0x00002b30


	//   ....[20]....
        /*0158*/ 	.word	0x00002b80


	//   ....[21]....
        /*015c*/ 	.word	0x00002ba0


	//   ....[22]....
        /*0160*/ 	.word	0x00002c00


	//   ....[23]....
        /*0164*/ 	.word	0x00002c10


	//   ....[24]....
        /*0168*/ 	.word	0x00002c20


	//   ....[25]....
        /*016c*/ 	.word	0x00002c50


	//   ....[26]....
        /*0170*/ 	.word	0x00002c60


	//   ....[27]....
        /*0174*/ 	.word	0x00002cf0


	//   ....[28]....
        /*0178*/ 	.word	0x00002d30


	//   ....[29]....
        /*017c*/ 	.word	0x00002d60


	//   ....[30]....
        /*0180*/ 	.word	0x00002da0


	//   ....[31]....
        /*0184*/ 	.word	0x00002de0


	//   ....[32]....
        /*0188*/ 	.word	0x00003710


	//   ....[33]....
        /*018c*/ 	.word	0x00003750


	//   ....[34]....
        /*0190*/ 	.word	0x00003860


	//   ....[35]....
        /*0194*/ 	.word	0x00003880


	//   ....[36]....
        /*0198*/ 	.word	0x000038d0


	//   ....[37]....
        /*019c*/ 	.word	0x000038f0


	//   ....[38]....
        /*01a0*/ 	.word	0x00003920


	//   ....[39]....
        /*01a4*/ 	.word	0x00003940


	//   ....[40]....
        /*01a8*/ 	.word	0x00003970


	//   ....[41]....
        /*01ac*/ 	.word	0x000039a0


	//   ....[42]....
        /*01b0*/ 	.word	0x00003e70


	//   ....[43]....
        /*01b4*/ 	.word	0x000043b0


	//   ....[44]....
        /*01b8*/ 	.word	0x00004840


	//   ....[45]....
        /*01bc*/ 	.word	0x00004890


	//   ....[46]....
        /*01c0*/ 	.word	0x000048e0


	//   ....[47]....
        /*01c4*/ 	.word	0x00004910


	//   ....[48]....
        /*01c8*/ 	.word	0x00004930


	//   ....[49]....
        /*01cc*/ 	.word	0x00004a10


	//   ....[50]....
        /*01d0*/ 	.word	0x00004a50


	//   ....[51]....
        /*01d4*/ 	.word	0x00004aa0


	//   ....[52]....
        /*01d8*/ 	.word	0x00004ad0


	//   ....[53]....
        /*01dc*/ 	.word	0x00004af0


	//----- nvinfo : EIATTR_EXIT_INSTR_OFFSETS
	.align		4
.L_2879:
        /*01e0*/ 	.byte	0x04, 0x1c
        /*01e2*/ 	.short	(.L_2881 - .L_2880)


	//   ....[0]....
.L_2880:
        /*01e4*/ 	.word	0x00004bc0


	//   ....[1]....
        /*01e8*/ 	.word	0x00004ea0


	//----- nvinfo : EIATTR_MAX_THREADS
	.align		4
.L_2881:
        /*01ec*/ 	.byte	0x04, 0x05
        /*01ee*/ 	.short	(.L_2883 - .L_2882)
.L_2882:
        /*01f0*/ 	.word	0x00000020
        /*01f4*/ 	.word	0x00000001
        /*01f8*/ 	.word	0x00000001


	//----- nvinfo : EIATTR_CRS_STACK_SIZE
	.align		4
.L_2883:
        /*01fc*/ 	.byte	0x04, 0x1e
        /*01fe*/ 	.short	(.L_2885 - .L_2884)
.L_2884:
        /*0200*/ 	.word	0x00000000


	//----- nvinfo : EIATTR_CBANK_PARAM_SIZE
	.align		4
.L_2885:
        /*0204*/ 	.byte	0x03, 0x19
        /*0206*/ 	.short	0x01f0


	//----- nvinfo : EIATTR_PARAM_CBANK
	.align		4
        /*0208*/ 	.byte	0x04, 0x0a
        /*020a*/ 	.short	(.L_2887 - .L_2886)
	.align		4
.L_2886:
        /*020c*/ 	.word	index@(.nv.constant0._Z25selective_scan_bwd_kernelI32Selective_Scan_bwd_kernel_traitsILi32ELi8ELb0ELb0ELb1ELb0ELb0EN3c104HalfEfEEv12SSMParamsBwd)
        /*0210*/ 	.short	0x0210
        /*0212*/ 	.short	0x01f0


	//----- nvinfo : EIATTR_SW_WAR
	.align		4
.L_2887:
        /*0214*/ 	.byte	0x04, 0x36
        /*0216*/ 	.short	(.L_2889 - .L_2888)
.L_2888:
        /*0218*/ 	.word	0x00000008
.L_2889:


//--------------------- .nv.info._Z25selective_scan_bwd_kernelI32Selective_Scan_bwd_kernel_traitsILi32ELi8ELb0ELb0ELb1ELb0ELb1EN3c104HalfEfEEv12SSMParamsBwd --------------------------
	.section	.nv.info._Z25selective_scan_bwd_kernelI32Selective_Scan_bwd_kernel_traitsILi32ELi8ELb0ELb0ELb1ELb0ELb1EN3c104HalfEfEEv12SSMParamsBwd,"",@"SHT_CUDA_INFO"
	.sectionflags	@""
	.align	4


	//----- nvinfo : EIATTR_CUDA_API_VERSION
	.align		4
        /*0000*/ 	.byte	0x04, 0x37
        /*0002*/ 	.short	(.L_2891 - .L_2890)
.L_2890:
        /*0004*/ 	.word	0x00000082


	//----- nvinfo : EIATTR_KPARAM_INFO
	.align		4
.L_2891:
        /*0008*/ 	.byte	0x04, 0x17
        /*000a*/ 	.short	(.L_2893 - .L_2892)
.L_2892:
        /*000c*/ 	.word	0x00000000
        /*0010*/ 	.short	0x0000
        /*0012*/ 	.short	0x0000
        /*0014*/ 	.byte	0x00, 0xf0, 0xc1, 0x07


	//----- nvinfo : EIATTR_SPARSE_MMA_MASK
	.align		4
.L_2893:
        /*0018*/ 	.byte	0x03, 0x50
        /*001a*/ 	.short	0x0000


	//----- nvinfo : EIATTR_MAXREG_COUNT
	.align		4
        /*001c*/ 	.byte	0x03, 0x1b
        /*001e*/ 	.short	0x00ff


	//----- nvinfo : EIATTR_NUM_BARRIERS
	.align		4
        /*0020*/ 	.byte	0x02, 0x4c
        /*0022*/ 	.byte	0x01
	.zero		1


	//----- nvinfo : EIATTR_MERCURY_ISA_VERSION
	.align		4
        /*0024*/ 	.byte	0x03, 0x5f
        /*0026*/ 	.short	0x0101


	//----- nvinfo : EIATTR_COOP_GROUP_MASK_REGIDS
	.align		4
        /*0028*/ 	.byte	0x04, 0x29
        /*002a*/ 	.short	(.L_2895 - .L_2894)


	//   ....[0]....
.L_2894:
        /*002c*/ 	.word	0xffffffff


	//   ....[1]....
        /*0030*/ 	.word	0xffffffff


	//   ....[2]....
        /*0034*/ 	.word	0xffffffff


	//   ....[3]....
        /*0038*/ 	.word	0xffffffff


	//   ....[4]....
        /*003c*/ 	.word	0xffffffff


	//   ....[5]....
        /*0040*/ 	.word	0xffffffff


	//   ....[6]....
        /*0044*/ 	.word	0xffffffff


	//   ....[7]....
        /*0048*/ 	.word	0xffffffff


	//   ....[8]....
        /*004c*/ 	.word	0xffffffff


	//   ....[9]....
        /*0050*/ 	.word	0xffffffff


	//   ....[10]....
        /*0054*/ 	.word	0xffffffff


	//   ....[11]....
        /*0058*/ 	.word	0xffffffff


	//   ....[12]....
        /*005c*/ 	.word	0xffffffff


	//   ....[13]....
        /*0060*/ 	.word	0xffffffff


	//   ....[14]....
        /*0064*/ 	.word	0xffffffff


	//   ....[15]....
        /*0068*/ 	.word	0xffffffff


	//   ....[16]....
        /*006c*/ 	.word	0xffffffff


	//   ....[17]....
        /*0070*/ 	.word	0xffffffff


	//   ....[18]....
        /*0074*/ 	.word	0xffffffff


	//   ....[19]....
        /*0078*/ 	.word	0xffffffff


	//   ....[20]....
        /*007c*/ 	.word	0xffffffff


	//   ....[21]....
        /*0080*/ 	.word	0xffffffff


	//   ....[22]....
        /*0084*/ 	.word	0xffffffff


	//   ....[23]....
        /*0088*/ 	.word	0xffffffff


	//   ....[24]....
        /*008c*/ 	.word	0xffffffff


	//   ....[25]....
        /*0090*/ 	.word	0xffffffff


	//   ....[26]....
        /*0094*/ 	.word	0xffffffff


	//   ....[27]....
        /*0098*/ 	.word	0xffffffff


	//   ....[28]....
        /*009c*/ 	.word	0xffffffff


	//   ....[29]....
        /*00a0*/ 	.word	0xffffffff


	//   ....[30]....
        /*00a4*/ 	.word	0xffffffff


	//   ....[31]....
        /*00a8*/ 	.word	0xffffffff


	//   ....[32]....
        /*00ac*/ 	.word	0xffffffff


	//   ....[33]....
        /*00b0*/ 	.word	0xffffffff


	//   ....[34]....
        /*00b4*/ 	.word	0xffffffff


	//   ....[35]....
        /*00b8*/ 	.word	0xffffffff


	//   ....[36]....
        /*00bc*/ 	.word	0xffffffff


	//   ....[37]....
        /*00c0*/ 	.word	0xffffffff


	//   ....[38]....
        /*00c4*/ 	.word	0xffffffff


	//   ....[39]....
        /*00c8*/ 	.word	0xffffffff


	//   ....[40]....
        /*00cc*/ 	.word	0xffffffff


	//   ....[41]....
        /*00d0*/ 	.word	0xffffffff


	//   ....[42]....
        /*00d4*/ 	.word	0xffffffff


	//   ....[43]....
        /*00d8*/ 	.word	0xffffffff


	//   ....[44]....
        /*00dc*/ 	.word	0xffffffff


	//   ....[45]....
        /*00e0*/ 	.word	0xffffffff


	//   ....[46]....
        /*00e4*/ 	.word	0xffffffff


	//   ....[47]....
        /*00e8*/ 	.word	0xffffffff


	//   ....[48]....
        /*00ec*/ 	.word	0xffffffff


	//   ....[49]....
        /*00f0*/ 	.word	0xffffffff


	//   ....[50]....
        /*00f4*/ 	.word	0xffffffff


	//   ....[51]....
        /*00f8*/ 	.word	0xffffffff


	//   ....[52]....
        /*00fc*/ 	.word	0xffffffff


	//   ....[53]....
        /*0100*/ 	.word	0xffffffff


	//   ....[54]....
        /*0104*/ 	.word	0xffffffff


	//   ....[55]....
        /*0108*/ 	.word	0xffffffff


	//   ....[56]....
        /*010c*/ 	.word	0xffffffff


	//   ....[57]....
        /*0110*/ 	.word	0xffffffff


	//----- nvinfo : EIATTR_COOP_GROUP_INSTR_OFFSETS
	.align		4
.L_2895:
        /*0114*/ 	.byte	0x04, 0x28
        /*0116*/ 	.short	(.L_2897 - .L_2896)


	//   ....[0]....
.L_2896:
        /*0118*/ 	.word	0x00000fc0


	//   ....[1]....
        /*011c*/ 	.word	0x000012d0


	//   ....[2]....
        /*0120*/ 	.word	0x000017b0


	//   ....[3]....
        /*0124*/ 	.word	0x00001ac0


	//   ....[4]....
        /*0128*/ 	.word	0x00001fa0


	//   ....[5]....
        /*012c*/ 	.word	0x00002460


	//   ....[6]....
        /*0130*/ 	.word	0x00002c20


	//   ....[7]....
        /*0134*/ 	.word	0x00003ac0


	//   ....[8]....
        /*0138*/ 	.word	0x00003ec0


	//   ....[9]....
        /*013c*/ 	.word	0x00003f00


	//   ....[10]....
        /*0140*/ 	.word	0x00004130


	//   ....[11]....
        /*0144*/ 	.word	0x00004170


	//   ....[12]....
        /*0148*/ 	.word	0x000041d0


	//   ....[13]....
        /*014c*/ 	.word	0x000041e0


	//   ....[14]....
        /*0150*/ 	.word	0x00004220


	//   ....[15]....
        /*0154*/ 	.word	0x00004230


	//   ....[16]....
        /*0158*/ 	.word	0x00004270


	//   ....[17]....
        /*015c*/ 	.word	0x00004280


	//   ....[18]....
        /*0160*/ 	.word	0x000042c0


	//   ....[19]....
        /*0164*/ 	.word	0x000042d0


	//   ....[20]....
        /*0168*/ 	.word	0x00004310


	//   ....[21]....
        /*016c*/ 	.word	0x00004320


	//   ....[22]....
        /*0170*/ 	.word	0x00004360


	//   ....[23]....
        /*0174*/ 	.word	0x00004370


	//   ....[24]....
        /*0178*/ 	.word	0x000043b0


	//   ....[25]....
        /*017c*/ 	.word	0x000043d0


	//   ....[26]....
        /*0180*/ 	.word	0x000043e0


	//   ....[27]....
        /*0184*/ 	.word	0x00004430


	//   ....[28]....
        /*0188*/ 	.word	0x00004460


	//   ....[29]....
        /*018c*/ 	.word	0x000044b0


	//   ....[30]....
        /*0190*/ 	.word	0x000044c0


	//   ....[31]....
        /*0194*/ 	.word	0x00004570


	//   ....[32]....
        /*0198*/ 	.word	0x000045b0


	//   ....[33]....
        /*019c*/ 	.word	0x000045f0


	//   ....[34]....
        /*01a0*/ 	.word	0x00004630


	//   ....[35]....
        /*01a4*/ 	.word	0x00004660


	//   ....[36]....
        /*01a8*/ 	.word	0x00004f60


	//   ....[37]....
        /*01ac*/ 	.word	0x00004fa0


	//   ....[38]....
        /*01b0*/ 	.word	0x000050b0


	//   ....[39]....
        /*01b4*/ 	.word	0x000050d0


	//   ....[40]....
        /*01b8*/ 	.word	0x00005100


	//   ....[41]....
        /*01bc*/ 	.word	0x00005120


	//   ....[42]....
        /*01c0*/ 	.word	0x00005150


	//   ....[43]....
        /*01c4*/ 	.word	0x00005170


	//   ....[44]....
        /*01c8*/ 	.word	0x000051b0


	//   ....[45]....
        /*01cc*/ 	.word	0x000051f0


	//   ....[46]....
        /*01d0*/ 	.word	0x000056a0


	//   ....[47]....
        /*01d4*/ 	.word	0x00005c00


	//   ....[48]....
        /*01d8*/ 	.word	0x00006070


	//   ....[49]....
        /*01dc*/ 	.word	0x000060c0


	//   ....[50]....
        /*01e0*/ 	.word	0x00006110


	//   ....[51]....
        /*01e4*/ 	.word	0x00006140


	//   ....[52]....
        /*01e8*/ 	.word	0x00006160


	//   ....[53]....
        /*01ec*/ 	.word	0x00006240


	//   ....[54]....
        /*01f0*/ 	.word	0x00006280


	//   ....[55]....
        /*01f4*/ 	.word	0x000062d0


	//   ....[56]....
        /*01f8*/ 	.word	0x00006300


	//   ....[57]....
        /*01fc*/ 	.word	0x00006320


	//----- nvinfo : EIATTR_EXIT_INSTR_OFFSETS
	.align		4
.L_2897:
        /*0200*/ 	.byte	0x04, 0x1c
        /*0202*/ 	.short	(.L_2899 - .L_2898)


	//   ....[0]....
.L_2898:
        /*0204*/ 	.word	0x000063f0


	//   ....[1]....
        /*0208*/ 	.word	0x000066d0


	//----- nvinfo : EIATTR_MAX_THREADS
	.align		4
.L_2899:
        /*020c*/ 	.byte	0x04, 0x05
        /*020e*/ 	.short	(.L_2901 - .L_2900)
.L_2900:
        /*0210*/ 	.word	0x00000020
        /*0214*/ 	.word	0x00000001
        /*0218*/ 	.word	0x00000001


	//----- nvinfo : EIATTR_CRS_STACK_SIZE
	.align		4
.L_2901:
        /*021c*/ 	.byte	0x04, 0x1e
        /*021e*/ 	.short	(.L_2903 - .L_2902)
.L_2902:
        /*0220*/ 	.word	0x00000000


	//----- nvinfo : EIATTR_CBANK_PARAM_SIZE
	.align		4
.L_2903:
        /*0224*/ 	.byte	0x03, 0x19
        /*0226*/ 	.short	0x01f0


	//----- nvinfo : EIATTR_PARAM_CBANK
	.align		4
        /*0228*/ 	.byte	0x04, 0x0a
        /*022a*/ 	.short	(.L_2905 - .L_2904)
	.align		4
.L_2904:
        /*022c*/ 	.word	index@(.nv.constant0._Z25selective_scan_bwd_kernelI32Selective_Scan_bwd_kernel_traitsILi32ELi8ELb0ELb0ELb1ELb0ELb1EN3c104HalfEfEEv12SSMParamsBwd)
        /*0230*/ 	.short	0x0210
        /*0232*/ 	.short	0x01f0


	//----- nvinfo : EIATTR_SW_WAR
	.align		4
.L_2905:
        /*0234*/ 	.byte	0x04, 0x36
        /*0236*/ 	.short	(.L_2907 - .L_2906)
.L_2906:
        /*0238*/ 	.word	0x00000008
.L_2907:


//--------------------- .nv.info._Z25selective_scan_bwd_kernelI32Selective_Scan_bwd_kernel_traitsILi32ELi8ELb0ELb0ELb1ELb1ELb0EN3c104HalfEfEEv12SSMParamsBwd --------------------------
	.section	.nv.info._Z25selective_scan_bwd_kernelI32Selective_Scan_bwd_kernel_traitsILi32ELi8ELb0ELb0ELb1ELb1ELb0EN3c104HalfEfEEv12SSMParamsBwd,"",@"SHT_CUDA_INFO"
	.sectionflags	@""
	.align	4


	//----- nvinfo : EIATTR_CUDA_API_VERSION
	.align		4
        /*0000*/ 	.byte	0x04, 0x37
        /*0002*/ 	.short	(.L_2909 - .L_2908)
.L_2908:
        /*0004*/ 	.word	0x00000082


	//----- nvinfo : EIATTR_KPARAM_INFO
	.align		4
.L_2909:
        /*0008*/ 	.byte	0x04, 0x17
        /*000a*/ 	.short	(.L_2911 - .L_2910)
.L_2910:
        /*000c*/ 	.word	0x00000000
        /*0010*/ 	.short	0x0000
        /*0012*/ 	.short	0x0000
        /*0014*/ 	.byte	0x00, 0xf0, 0xc1, 0x07


	//----- nvinfo : EIATTR_SPARSE_MMA_MASK
	.align		4
.L_2911:
        /*0018*/ 	.byte	0x03, 0x50
        /*001a*/ 	.short	0x0000


	//----- nvinfo : EIATTR_MAXREG_COUNT
	.align		4
        /*001c*/ 	.byte	0x03, 0x1b
        /*001e*/ 	.short	0x00ff


	//----- nvinfo : EIATTR_NUM_BARRIERS
	.align		4
        /*0020*/ 	.byte	0x02, 0x4c
        /*0022*/ 	.byte	0x01
	.zero		1


	//----- nvinfo : EIATTR_MERCURY_ISA_VERSION
	.align		4
        /*0024*/ 	.byte	0x03, 0x5f
        /*0026*/ 	.short	0x0101


	//----- nvinfo : EIATTR_COOP_GROUP_MASK_REGIDS
	.align		4
        /*0028*/ 	.byte	0x04, 0x29
        /*002a*/ 	.short	(.L_2913 - .L_2912)


	//   ....[0]....
.L_2912:
        /*002c*/ 	.word	0xffffffff


	//   ....[1]....
        /*0030*/ 	.word	0xffffffff


	//   ....[2]....
        /*0034*/ 	.word	0xffffffff


	//   ....[3]....
        /*0038*/ 	.word	0xffffffff


	//   ....[4]....
        /*003c*/ 	.word	0xffffffff


	//   ....[5]....
        /*0040*/ 	.word	0xffffffff


	//   ....[6]....
        /*0044*/ 	.word	0xffffffff


	//   ....[7]....
        /*0048*/ 	.word	0xffffffff


	//   ....[8]....
        /*004c*/ 	.word	0xffffffff


	//   ....[9]....
        /*0050*/ 	.word	0xffffffff


	//   ....[10]....
        /*0054*/ 	.word	0xffffffff


	//   ....[11]....
        /*0058*/ 	.word	0xffffffff


	//   ....[12]....
        /*005c*/ 	.word	0xffffffff


	//   ....[13]....
        /*0060*/ 	.word	0xffffffff


	//   ....[14]....
        /*0064*/ 	.word	0xffffffff


	//   ....[15]....
        /*0068*/ 	.word	0xffffffff


	//   ....[16]....
        /*006c*/ 	.word	0xffffffff


	//   ....[17]....
        /*0070*/ 	.word	0xffffffff


	//   ....[18]....
        /*0074*/ 	.word	0xffffffff


	//   ....[19]....
        /*0078*/ 	.word	0xffffffff


	//   ....[20]....
        /*007c*/ 	.word	0xffffffff


	//   ....[21]....
        /*0080*/ 	.word	0xffffffff


	//   ....[22]....
        /*0084*/ 	.word	0xffffffff


	//   ....[23]....
        /*0088*/ 	.word	0xffffffff


	//   ....[24]....
        /*008c*/ 	.word	0xffffffff


	//   ....[25]....
        /*0090*/ 	.word	0xffffffff


	//   ....[26]....
        /*0094*/ 	.word	0xffffffff


	//   ....[27]....
        /*0098*/ 	.word	0xffffffff


	//   ....[28]....
        /*009c*/ 	.word	0xffffffff


	//   ....[29]....
        /*00a0*/ 	.word	0xffffffff


	//   ....[30]....
        /*00a4*/ 	.word	0xffffffff


	//   ....[31]....
        /*00a8*/ 	.word	0xffffffff


	//   ....[32]....
        /*00ac*/ 	.word	0xffffffff


	//   ....[33]....
        /*00b0*/ 	.word	0xffffffff


	//   ....[34]....
        /*00b4*/ 	.word	0xffffffff


	//   ....[35]....
        /*00b8*/ 	.word	0xffffffff


	//   ....[36]....
        /*00bc*/ 	.word	0xffffffff


	//   ....[37]....
        /*00c0*/ 	.word	0xffffffff


	//   ....[38]....
        /*00c4*/ 	.word	0xffffffff


	//   ....[39]....
        /*00c8*/ 	.word	0xffffffff


	//   ....[40]....
        /*00cc*/ 	.word	0xffffffff


	//   ....[41]....
        /*00d0*/ 	.word	0xffffffff


	//   ....[42]....
        /*00d4*/ 	.word	0xffffffff


	//   ....[43]....
        /*00d8*/ 	.word	0xffffffff


	//   ....[44]....
        /*00dc*/ 	.word	0xffffffff


	//   ....[45]....
        /*00e0*/ 	.word	0xffffffff


	//   ....[46]....
        /*00e4*/ 	.word	0xffffffff


	//   ....[47]....
        /*00e8*/ 	.word	0xffffffff


	//   ....[48]....
        /*00ec*/ 	.word	0xffffffff


	//   ....[49]....
        /*00f0*/ 	.word	0xffffffff


	//   ....[50]....
        /*00f4*/ 	.word	0xffffffff


	//   ....[51]....
        /*00f8*/ 	.word	0xffffffff


	//   ....[52]....
        /*00fc*/ 	.word	0xffffffff


	//   ....[53]....
        /*0100*/ 	.word	0xffffffff


	//   ....[54]....
        /*0104*/ 	.word	0xffffffff


	//----- nvinfo : EIATTR_COOP_GROUP_INSTR_OFFSETS
	.align		4
.L_2913:
        /*0108*/ 	.byte	0x04, 0x28
        /*010a*/ 	.short	(.L_2915 - .L_2914)


	//   ....[0]....
.L_2914:
        /*010c*/ 	.word	0x00001080


	//   ....[1]....
        /*0110*/ 	.word	0x000012c0


	//   ....[2]....
        /*0114*/ 	.word	0x000015f0


	//   ....[3]....
        /*0118*/ 	.word	0x00003390


	//   ....[4]....
        /*011c*/ 	.word	0x00003780


	//   ....[5]....
        /*0120*/ 	.word	0x000037c0


	//   ....[6]....
        /*0124*/ 	.word	0x000039f0


	//   ....[7]....
        /*0128*/ 	.word	0x00003a20


	//   ....[8]....
        /*012c*/ 	.word	0x00003a80


	//   ....[9]....
        /*0130*/ 	.word	0x00003a90


	//   ....[10]....
        /*0134*/ 	.word	0x00003ac0


	//   ....[11]....
        /*0138*/ 	.word	0x00003ae0


	//   ....[12]....
        /*013c*/ 	.word	0x00003b10


	//   ....[13]....
        /*0140*/ 	.word	0x00003b30


	//   ....[14]....
        /*0144*/ 	.word	0x00003b60


	//   ....[15]....
        /*0148*/ 	.word	0x00003b80


	//   ....[16]....
        /*014c*/ 	.word	0x00003bb0


	//   ....[17]....
        /*0150*/ 	.word	0x00003bd0


	//   ....[18]....
        /*0154*/ 	.word	0x00003c10


	//   ....[19]....
        /*0158*/ 	.word	0x00003c40


	//   ....[20]....
        /*015c*/ 	.word	0x00003c90


	//   ....[21]....
        /*0160*/ 	.word	0x00003cb0


	//   ....[22]....
        /*0164*/ 	.word	0x00003d10


	//   ....[23]....
        /*0168*/ 	.word	0x00003d20


	//   ....[24]....
        /*016c*/ 	.word	0x00003d30


	//   ....[25]....
        /*0170*/ 	.word	0x00003d60


	//   ....[26]....
        /*0174*/ 	.word	0x00003d70


	//   ....[27]....
        /*0178*/ 	.word	0x00003da0


	//   ....[28]....
        /*017c*/ 	.word	0x00003e00


	//   ....[29]....
        /*0180*/ 	.word	0x00003e40


	//   ....[30]....
        /*0184*/ 	.word	0x00003e80


	//   ....[31]....
        /*0188*/ 	.word	0x00003eb0


	//   ....[32]....
        /*018c*/ 	.word	0x00004820


	//   ....[33]....
        /*0190*/ 	.word	0x00004860


	//   ....[34]....
        /*0194*/ 	.word	0x000049a0


	//   ....[35]....
        /*0198*/ 	.word	0x000049c0


	//   ....[36]....
        /*019c*/ 	.word	0x000049f0


	//   ....[37]....
        /*01a0*/ 	.word	0x00004a10


	//   ....[38]....
        /*01a4*/ 	.word	0x00004a40


	//   ....[39]....
        /*01a8*/ 	.word	0x00004a60


	//   ....[40]....
        /*01ac*/ 	.word	0x00004aa0


	//   ....[41]....
        /*01b0*/ 	.word	0x00004ae0


	//   ....[42]....
        /*01b4*/ 	.word	0x00005090


	//   ....[43]....
        /*01b8*/ 	.word	0x00005370


	//   ....[44]....
        /*01bc*/ 	.word	0x00005b60


	//   ....[45]....
        /*01c0*/ 	.word	0x00005ff0


	//   ....[46]....
        /*01c4*/ 	.word	0x00006040


	//   ....[47]....
        /*01c8*/ 	.word	0x00006090


	//   ....[48]....
        /*01cc*/ 	.word	0x000060c0


	//   ....[49]....
        /*01d0*/ 	.word	0x000060e0


	//   ....[50]....
        /*01d4*/ 	.word	0x000061c0


	//   ....[51]....
        /*01d8*/ 	.word	0x00006200


	//   ....[52]....
        /*01dc*/ 	.word	0x00006250


	//   ....[53]....
        /*01e0*/ 	.word	0x00006280


	//   ....[54]....
        /*01e4*/ 	.word	0x000062a0


	//----- nvinfo : EIATTR_EXIT_INSTR_OFFSETS
	.align		4
.L_2915:
        /*01e8*/ 	.byte	0x04, 0x1c
        /*01ea*/ 	.short	(.L_2917 - .L_2916)


	//   ....[0]....
.L_2916:
        /*01ec*/ 	.word	0x00006370


	//   ....[1]....
        /*01f0*/ 	.word	0x00006650


	//----- nvinfo : EIATTR_MAX_THREADS
	.align		4
.L_2917:
        /*01f4*/ 	.byte	0x04, 0x05
        /*01f6*/ 	.short	(.L_2919 - .L_2918)
.L_2918:
        /*01f8*/ 	.word	0x00000020
        /*01fc*/ 	.word	0x00000001
        /*0200*/ 	.word	0x00000001


	//----- nvinfo : EIATTR_CRS_STACK_SIZE
	.align		4
.L_2919:
        /*0204*/ 	.byte	0x04, 0x1e
        /*0206*/ 	.short	(.L_2921 - .L_2920)
.L_2920:
        /*0208*/ 	.word	0x00000000


	//----- nvinfo : EIATTR_CBANK_PARAM_SIZE
	.align		4
.L_2921:
        /*020c*/ 	.byte	0x03, 0x19
        /*020e*/ 	.short	0x01f0


	//----- nvinfo : EIATTR_PARAM_CBANK
	.align		4
        /*0210*/ 	.byte	0x04, 0x0a
        /*0212*/ 	.short	(.L_2923 - .L_2922)
	.align		4
.L_2922:
        /*0214*/ 	.word	index@(.nv.constant0._Z25selective_scan_bwd_kernelI32Selective_Scan_bwd_kernel_traitsILi32ELi8ELb0ELb0ELb1ELb1ELb0EN3c104HalfEfEEv12SSMParamsBwd)
        /*0218*/ 	.short	0x0210
        /*021a*/ 	.short	0x01f0


	//----- nvinfo : EIATTR_SW_WAR
	.align		4
.L_2923:
        /*021c*/ 	.byte	0x04, 0x36
        /*021e*/ 	.short	(.L_2925 - .L_2924)
.L_2924:
        /*0220*/ 	.word	0x00000008
.L_2925:


//--------------------- .nv.info._Z25selective_scan_bwd_kernelI32Selective_Scan_bwd_kernel_traitsILi32ELi8ELb0ELb0ELb1ELb1ELb1EN3c104HalfEfEEv12SSMParamsBwd --------------------------
	.section	.nv.info._Z25selective_scan_bwd_kernelI32Selective_Scan_bwd_kernel_traitsILi32ELi8ELb0ELb0ELb1ELb1ELb1EN3c104HalfEfEEv12SSMParamsBwd,"",@"SHT_CUDA_INFO"
	.sectionflags	@""
	.align	4


	//----- nvinfo : EIATTR_CUDA_API_VERSION
	.align		4
        /*0000*/ 	.byte	0x04, 0x37
        /*0002*/ 	.short	(.L_2927 - .L_2926)
.L_2926:
        /*0004*/ 	.word	0x00000082


	//----- nvinfo : EIATTR_KPARAM_INFO
	.align		4
.L_2927:
        /*0008*/ 	.byte	0x04, 0x17
        /*000a*/ 	.short	(.L_2929 - .L_2928)
.L_2928:
        /*000c*/ 	.word	0x00000000
        /*0010*/ 	.short	0x0000
        /*0012*/ 	.short	0x0000
        /*0014*/ 	.byte	0x00, 0xf0, 0xc1, 0x07


	//----- nvinfo : EIATTR_SPARSE_MMA_MASK
	.align		4
.L_2929:
        /*0018*/ 	.byte	0x03, 0x50
        /*001a*/ 	.short	0x0000


	//----- nvinfo : EIATTR_MAXREG_COUNT
	.align		4
        /*001c*/ 	.byte	0x03, 0x1b
        /*001e*/ 	.short	0x00ff


	//----- nvinfo : EIATTR_NUM_BARRIERS
	.align		4
        /*0020*/ 	.byte	0x02, 0x4c
        /*0022*/ 	.byte	0x01
	.zero		1


	//----- nvinfo : EIATTR_MERCURY_ISA_VERSION
	.align		4
        /*0024*/ 	.byte	0x03, 0x5f
        /*0026*/ 	.short	0x0101


	//----- nvinfo : EIATTR_COOP_GROUP_MASK_REGIDS
	.align		4
        /*0028*/ 	.byte	0x04, 0x29
        /*002a*/ 	.short	(.L_2931 - .L_2930)


	//   ....[0]....
.L_2930:
        /*002c*/ 	.word	0xffffffff


	//   ....[1]....
        /*0030*/ 	.word	0xffffffff


	//   ....[2]....
        /*0034*/ 	.word	0xffffffff


	//   ....[3]....
        /*0038*/ 	.word	0xffffffff


	//   ....[4]....
        /*003c*/ 	.word	0xffffffff


	//   ....[5]....
        /*0040*/ 	.word	0xffffffff


	//   ....[6]....
        /*0044*/ 	.word	0xffffffff


	//   ....[7]....
        /*0048*/ 	.word	0xffffffff


	//   ....[8]....
        /*004c*/ 	.word	0xffffffff


	//   ....[9]....
        /*0050*/ 	.word	0xffffffff


	//   ....[10]....
        /*0054*/ 	.word	0xffffffff


	//   ....[11]....
        /*0058*/ 	.word	0xffffffff


	//   ....[12]....
        /*005c*/ 	.word	0xffffffff


	//   ....[13]....
        /*0060*/ 	.word	0xffffffff


	//   ....[14]....
        /*0064*/ 	.word	0xffffffff


	//   ....[15]....
        /*0068*/ 	.word	0xffffffff


	//   ....[16]....
        /*006c*/ 	.word	0xffffffff


	//   ....[17]....
        /*0070*/ 	.word	0xffffffff


	//   ....[18]....
        /*0074*/ 	.word	0xffffffff


	//   ....[19]....
        /*0078*/ 	.word	0xffffffff


	//   ....[20]....
        /*007c*/ 	.word	0xffffffff


	//   ....[21]....
        /*0080*/ 	.word	0xffffffff


	//   ....[22]....
        /*0084*/ 	.word	0xffffffff


	//   ....[23]....
        /*0088*/ 	.word	0xffffffff


	//   ....[24]....
        /*008c*/ 	.word	0xffffffff


	//   ....[25]....
        /*0090*/ 	.word	0xffffffff


	//   ....[26]....
        /*0094*/ 	.word	0xffffffff


	//   ....[27]....
        /*0098*/ 	.word	0xffffffff


	//   ....[28]....
        /*009c*/ 	.word	0xffffffff


	//   ....[29]....
        /*00a0*/ 	.word	0xffffffff


	//   ....[30]....
        /*00a4*/ 	.word	0xffffffff


	//   ....[31]....
        /*00a8*/ 	.word	0xffffffff


	//   ....[32]....
        /*00ac*/ 	.word	0xffffffff


	//   ....[33]....
        /*00b0*/ 	.word	0xffffffff


	//   ....[34]....
        /*00b4*/ 	.word	0xffffffff


	//   ....[35]....
        /*00b8*/ 	.word	0xffffffff


	//   ....[36]....
        /*00bc*/ 	.word	0xffffffff


	//   ....[37]....
        /*00c0*/ 	.word	0xffffffff


	//   ....[38]....
        /*00c4*/ 	.word	0xffffffff


	//   ....[39]....
        /*00c8*/ 	.word	0xffffffff


	//   ....[40]....
        /*00cc*/ 	.word	0xffffffff


	//   ....[41]....
        /*00d0*/ 	.word	0xffffffff


	//   ....[42]....
        /*00d4*/ 	.word	0xffffffff


	//   ....[43]....
        /*00d8*/ 	.word	0xffffffff


	//   ....[44]....
        /*00dc*/ 	.word	0xffffffff


	//   ....[45]....
        /*00e0*/ 	.word	0xffffffff


	//   ....[46]....
        /*00e4*/ 	.word	0xffffffff


	//   ....[47]....
        /*00e8*/ 	.word	0xffffffff


	//   ....[48]....
        /*00ec*/ 	.word	0xffffffff


	//   ....[49]....
        /*00f0*/ 	.word	0xffffffff


	//   ....[50]....
        /*00f4*/ 	.word	0xffffffff


	//   ....[51]....
        /*00f8*/ 	.word	0xffffffff


	//   ....[52]....
        /*00fc*/ 	.word	0xffffffff


	//   ....[53]....
        /*0100*/ 	.word	0xffffffff


	//   ....[54]....
        /*0104*/ 	.word	0xffffffff


	//   ....[55]....
        /*0108*/ 	.word	0xffffffff


	//   ....[56]....
        /*010c*/ 	.word	0xffffffff


	//   ....[57]....
        /*0110*/ 	.word	0xffffffff


	//   ....[58]....
        /*0114*/ 	.word	0xffffffff


	//----- nvinfo : EIATTR_COOP_GROUP_INSTR_OFFSETS
	.align		4
.L_2931:
        /*0118*/ 	.byte	0x04, 0x28
        /*011a*/ 	.short	(.L_2933 - .L_2932)


	//   ....[0]....
.L_2932:
        /*011c*/ 	.word	0x00001050


	//   ....[1]....
        /*0120*/ 	.word	0x000012a0


	//   ....[2]....
        /*0124*/ 	.word	0x00001620


	//   ....[3]....
        /*0128*/ 	.word	0x00002d20


	//   ....[4]....
        /*012c*/ 	.word	0x000031f0


	//   ....[5]....
        /*0130*/ 	.word	0x000036c0


	//   ....[6]....
        /*0134*/ 	.word	0x00003d80


	//   ....[7]....
        /*0138*/ 	.word	0x00004c40


	//   ....[8]....
        /*013c*/ 	.word	0x00005090


	//   ....[9]....
        /*0140*/ 	.word	0x000050d0


	//   ....[10]....
        /*0144*/ 	.word	0x00005340


	//   ....[11]....
        /*0148*/ 	.word	0x00005370


	//   ....[12]....
        /*014c*/ 	.word	0x000053c0


	//   ....[13]....
        /*0150*/ 	.word	0x000053d0


	//   ....[14]....
        /*0154*/ 	.word	0x00005410


	//   ....[15]....
        /*0158*/ 	.word	0x00005420


	//   ....[16]....
        /*015c*/ 	.word	0x00005460


	//   ....[17]....
        /*0160*/ 	.word	0x00005470


	//   ....[18]....
        /*0164*/ 	.word	0x000054b0


	//   ....[19]....
        /*0168*/ 	.word	0x000054c0


	//   ....[20]....
        /*016c*/ 	.word	0x00005500


	//   ....[21]....
        /*0170*/ 	.word	0x00005510


	//   ....[22]....
        /*0174*/ 	.word	0x000055a0


	//   ....[23]....
        /*0178*/ 	.word	0x000055d0


	//   ....[24]....
        /*017c*/ 	.word	0x000055e0


	//   ....[25]....
        /*0180*/ 	.word	0x000055f0


	//   ....[26]....
        /*0184*/ 	.word	0x00005620


	//   ....[27]....
        /*0188*/ 	.word	0x00005640


	//   ....[28]....
        /*018c*/ 	.word	0x00005660


	//   ....[29]....
        /*0190*/ 	.word	0x00005670


	//   ....[30]....
        /*0194*/ 	.word	0x00005680


	//   ....[31]....
        /*0198*/ 	.word	0x000056c0


	//   ....[32]....
        /*019c*/ 	.word	0x00005700


	//   ....[33]....
        /*01a0*/ 	.word	0x00005730


	//   ....[34]....
        /*01a4*/ 	.word	0x00005760


	//   ....[35]....
        /*01a8*/ 	.word	0x000057a0


	//   ....[36]....
        /*01ac*/ 	.word	0x00006120


	//   ....[37]....
        /*01b0*/ 	.word	0x00006160


	//   ....[38]....
        /*01b4*/ 	.word	0x00006270


	//   ....[39]....
        /*01b8*/ 	.word	0x00006290


	//   ....[40]....
        /*01bc*/ 	.word	0x000062c0


	//   ....[41]....
        /*01c0*/ 	.word	0x000062e0


	//   ....[42]....
        /*01c4*/ 	.word	0x00006310


	//   ....[43]....
        /*01c8*/ 	.word	0x00006330


	//   ....[44]....
        /*01cc*/ 	.word	0x00006370


	//   ....[45]....
        /*01d0*/ 	.word	0x000063b0


	//   ....[46]....
        /*01d4*/ 	.word	0x00006980


	//   ....[47]....
        /*01d8*/ 	.word	0x00006c30


	//   ....[48]....
        /*01dc*/ 	.word	0x00007440


	//   ....[49]....
        /*01e0*/ 	.word	0x000078f0


	//   ....[50]....
        /*01e4*/ 	.word	0x00007940


	//   ....[51]....
        /*01e8*/ 	.word	0x00007990


	//   ....[52]....
        /*01ec*/ 	.word	0x000079c0


	//   ....[53]....
        /*01f0*/ 	.word	0x000079e0


	//   ....[54]....
        /*01f4*/ 	.word	0x00007ac0


	//   ....[55]....
        /*01f8*/ 	.word	0x00007b00


	//   ....[56]....
        /*01fc*/ 	.word	0x00007b50


	//   ....[57]....
        /*0200*/ 	.word	0x00007b80


	//   ....[58]....
        /*0204*/ 	.word	0x00007ba0


	//----- nvinfo : EIATTR_EXIT_INSTR_OFFSETS
	.align		4
.L_2933:
        /*0208*/ 	.byte	0x04, 0x1c
        /*020a*/ 	.short	(.L_2935 - .L_2934)


	//   ....[0]....
.L_2934:
        /*020c*/ 	.word	0x00007c70


	//   ....[1]....
        /*0210*/ 	.word	0x00007f50


	//----- nvinfo : EIATTR_MAX_THREADS
	.align		4
.L_2935:
        /*0214*/ 	.byte	0x04, 0x05
        /*0216*/ 	.short	(.L_2937 - .L_2936)
.L_2936:
        /*0218*/ 	.word	0x00000020
        /*021c*/ 	.word	0x00000001
        /*0220*/ 	.word	0x00000001


	//----- nvinfo : EIATTR_CRS_STACK_SIZE
	.align		4
.L_2937:
        /*0224*/ 	.byte	0x04, 0x1e
        /*0226*/ 	.short	(.L_2939 - .L_2938)
.L_2938:
        /*0228*/ 	.word	0x00000000


	//----- nvinfo : EIATTR_CBANK_PARAM_SIZE
	.align		4
.L_2939:
        /*022c*/ 	.byte	0x03, 0x19
        /*022e*/ 	.short	0x01f0


	//----- nvinfo : EIATTR_PARAM_CBANK
	.align		4
        /*0230*/ 	.byte	0x04, 0x0a
        /*0232*/ 	.short	(.L_2941 - .L_2940)
	.align		4
.L_2940:
        /*0234*/ 	.word	index@(.nv.constant0._Z25selective_scan_bwd_kernelI32Selective_Scan_bwd_kernel_traitsILi32ELi8ELb0ELb0ELb1ELb1ELb1EN3c104HalfEfEEv12SSMParamsBwd)
        /*0238*/ 	.short	0x0210
        /*023a*/ 	.short	0x01f0


	//----- nvinfo : EIATTR_SW_WAR
	.align		4
.L_2941:
        /*023c*/ 	.byte	0x04, 0x36
        /*023e*/ 	.short	(.L_2943 - .L_2942)
.L_2942:
        /*0240*/ 	.word	0x00000008
.L_2943:


//--------------------- .nv.info._Z25selective_scan_bwd_kernelI32Selective_Scan_bwd_kernel_traitsILi32ELi8ELb0ELb1ELb0ELb0ELb0EN3c104HalfEfEEv12SSMParamsBwd --------------------------
	.section	.nv.info._Z25selective_scan_bwd_kernelI32Selective_Scan_bwd_kernel_traitsILi32ELi8ELb0ELb1ELb0ELb0ELb0EN3c104HalfEfEEv12SSMParamsBwd,"",@"SHT_CUDA_INFO"
	.sectionflags	@""
	.align	4


	//----- nvinfo : EIATTR_CUDA_API_VERSION
	.align		4
        /*0000*/ 	.byte	0x04, 0x37
        /*0002*/ 	.short	(.L_2945 - .L_2944)
.L_2944:
        /*0004*/ 	.word	0x00000082


	//----- nvinfo : EIATTR_KPARAM_INFO
	.align		4
.L_2945:
        /*0008*/ 	.byte	0x04, 0x17
        /*000a*/ 	.short	(.L_2947 - .L_2946)
.L_2946:
        /*000c*/ 	.word	0x00000000
        /*0010*/ 	.short	0x0000
        /*0012*/ 	.short	0x0000
        /*0014*/ 	.byte	0x00, 0xf0, 0xc1, 0x07


	//----- nvinfo : EIATTR_SPARSE_MMA_MASK
	.align		4
.L_2947:
        /*0018*/ 	.byte	0x03, 0x50
        /*001a*/ 	.short	0x0000


	//----- nvinfo : EIATTR_MAXREG_COUNT
	.align		4
        /*001c*/ 	.byte	0x03, 0x1b
        /*001e*/ 	.short	0x00ff


	//----- nvinfo : EIATTR_NUM_BARRIERS
	.align		4
        /*0020*/ 	.byte	0x02, 0x4c
        /*0022*/ 	.byte	0x01
	.zero		1


	//----- nvinfo : EIATTR_MERCURY_ISA_VERSION
	.align		4
        /*0024*/ 	.byte	0x03, 0x5f
        /*0026*/ 	.short	0x0101


	//----- nvinfo : EIATTR_COOP_GROUP_MASK_REGIDS
	.align		4
        /*0028*/ 	.byte	0x04, 0x29
        /*002a*/ 	.short	(.L_2949 - .L_2948)


	//   ....[0]....
.L_2948:
        /*002c*/ 	.word	0xffffffff


	//   ....[1]....
        /*0030*/ 	.word	0xffffffff


	//   ....[2]....
        /*0034*/ 	.word	0xffffffff


	//   ....[3]....
        /*0038*/ 	.word	0xffffffff


	//   ....[4]....
        /*003c*/ 	.word	0xffffffff


	//   ....[5]....
        /*0040*/ 	.word	0xffffffff


	//   ....[6]....
        /*0044*/ 	.word	0xffffffff


	//   ....[7]....
        /*0048*/ 	.word	0xffffffff


	//   ....[8]....
        /*004c*/ 	.word	0xffffffff


	//   ....[9]....
        /*0050*/ 	.word	0xffffffff


	//   ....[10]....
        /*0054*/ 	.word	0xffffffff


	//   ....[11]....
        /*0058*/ 	.word	0xffffffff


	//   ....[12]....
        /*005c*/ 	.word	0xffffffff


	//   ....[13]....
        /*0060*/ 	.word	0xffffffff


	//   ....[14]....
        /*0064*/ 	.word	0xffffffff


	//   ....[15]....
        /*0068*/ 	.word	0xffffffff


	//   ....[16]....
        /*006c*/ 	.word	0xffffffff


	//   ....[17]....
        /*0070*/ 	.word	0xffffffff


	//   ....[18]....
        /*0074*/ 	.word	0xffffffff


	//   ....[19]....
        /*0078*/ 	.word	0xffffffff


	//   ....[20]....
        /*007c*/ 	.word	0xffffffff


	//   ....[21]....
        /*0080*/ 	.word	0xffffffff


	//   ....[22]....
        /*0084*/ 	.word	0xffffffff


	//   ....[23]....
        /*0088*/ 	.word	0xffffffff


	//   ....[24]....
        /*008c*/ 	.word	0xffffffff


	//   ....[25]....
        /*0090*/ 	.word	0xffffffff


	//   ....[26]....
        /*0094*/ 	.word	0xffffffff


	//   ....[27]....
        /*0098*/ 	.word	0xffffffff


	//   ....[28]....
        /*009c*/ 	.word	0xffffffff


	//   ....[29]....
        /*00a0*/ 	.word	0xffffffff


	//   ....[30]....
        /*00a4*/ 	.word	0xffffffff


	//   ....[31]....
        /*00a8*/ 	.word	0xffffffff


	//   ....[32]....
        /*00ac*/ 	.word	0xffffffff


	//   ....[33]....
        /*00b0*/ 	.word	0xffffffff


	//   ....[34]....
        /*00b4*/ 	.word	0xffffffff


	//   ....[35]....
        /*00b8*/ 	.word	0xffffffff


	//   ....[36]....
        /*00bc*/ 	.word	0xffffffff


	//   ....[37]....
        /*00c0*/ 	.word	0xffffffff


	//   ....[38]....
        /*00c4*/ 	.word	0xffffffff


	//   ....[39]....
        /*00c8*/ 	.word	0xffffffff


	//   ....[40]....
        /*00cc*/ 	.word	0xffffffff


	//   ....[41]....
        /*00d0*/ 	.word	0xffffffff


	//   ....[42]....
        /*00d4*/ 	.word	0xffffffff


	//   ....[43]....
        /*00d8*/ 	.word	0xffffffff


	//   ....[44]....
        /*00dc*/ 	.word	0xffffffff


	//   ....[45]....
        /*00e0*/ 	.word	0xffffffff


	//   ....[46]....
        /*00e4*/ 	.word	0xffffffff


	//   ....[47]....
        /*00e8*/ 	.word	0xffffffff


	//   ....[48]....
        /*00ec*/ 	.word	0xffffffff


	//   ....[49]....
        /*00f0*/ 	.word	0xffffffff


	//   ....[50]....
        /*00f4*/ 	.word	0xffffffff


	//   ....[51]....
        /*00f8*/ 	.word	0xffffffff


	//   ....[52]....
        /*00fc*/ 	.word	0xffffffff


	//   ....[53]....
        /*0100*/ 	.word	0xffffffff


	//----- nvinfo : EIATTR_COOP_GROUP_INSTR_OFFSETS
	.align		4
.L_2949:
        /*0104*/ 	.byte	0x04, 0x28
        /*0106*/ 	.short	(.L_2951 - .L_2950)


	//   ....[0]....
.L_2950:
        /*0108*/ 	.word	0x00001000


	//   ....[1]....
        /*010c*/ 	.word	0x000012f0


	//   ....[2]....
        /*0110*/ 	.word	0x00001600


	//   ....[3]....
        /*0114*/ 	.word	0x000020d0


	//   ....[4]....
        /*0118*/ 	.word	0x00002870


	//   ....[5]....
        /*011c*/ 	.word	0x000028b0


	//   ....[6]....
        /*0120*/ 	.word	0x000028d0


	//   ....[7]....
        /*0124*/ 	.word	0x000028e0


	//   ....[8]....
        /*0128*/ 	.word	0x00002910


	//   ....[9]....
        /*012c*/ 	.word	0x00002940


	//   ....[10]....
        /*0130*/ 	.word	0x00002960


	//   ....[11]....
        /*0134*/ 	.word	0x00002980


	//   ....[12]....
        /*0138*/ 	.word	0x000029b0


	//   ....[13]....
        /*013c*/ 	.word	0x000029e0


	//   ....[14]....
        /*0140*/ 	.word	0x00002a00


	//   ....[15]....
        /*0144*/ 	.word	0x00002a20


	//   ....[16]....
        /*0148*/ 	.word	0x00002aa0


	//   ....[17]....
        /*014c*/ 	.word	0x00002ad0


	//   ....[18]....
        /*0150*/ 	.word	0x00002ae0


	//   ....[19]....
        /*0154*/ 	.word	0x00002af0


	//   ....[20]....
        /*0158*/ 	.word	0x00002b40


	//   ....[21]....
        /*015c*/ 	.word	0x00002b70


	//   ....[22]....
        /*0160*/ 	.word	0x00002b90


	//   ....[23]....
        /*0164*/ 	.word	0x00002ba0


	//   ....[24]....
        /*0168*/ 	.word	0x00002bc0


	//   ....[25]....
        /*016c*/ 	.word	0x00002bf0


	//   ....[26]....
        /*0170*/ 	.word	0x00002c10


	//   ....[27]....
        /*0174*/ 	.word	0x00002c30


	//   ....[28]....
        /*0178*/ 	.word	0x00002c40


	//   ....[29]....
        /*017c*/ 	.word	0x00002c50


	//   ....[30]....
        /*0180*/ 	.word	0x00002c60


	//   ....[31]....
        /*0184*/ 	.word	0x00002cc0


	//   ....[32]....
        /*0188*/ 	.word	0x00003590


	//   ....[33]....
        /*018c*/ 	.word	0x000035d0


	//   ....[34]....
        /*0190*/ 	.word	0x00003750


	//   ....[35]....
        /*0194*/ 	.word	0x00003770


	//   ....[36]....
        /*0198*/ 	.word	0x000037a0


	//   ....[37]....
        /*019c*/ 	.word	0x000037c0


	//   ....[38]....
        /*01a0*/ 	.word	0x000037f0


	//   ....[39]....
        /*01a4*/ 	.word	0x00003810


	//   ....[40]....
        /*01a8*/ 	.word	0x00003850


	//   ....[41]....
        /*01ac*/ 	.word	0x00003880


	//   ....[42]....
        /*01b0*/ 	.word	0x00003d80


	//   ....[43]....
        /*01b4*/ 	.word	0x000042b0


	//   ....[44]....
        /*01b8*/ 	.word	0x00004740


	//   ....[45]....
        /*01bc*/ 	.word	0x00004790


	//   ....[46]....
        /*01c0*/ 	.word	0x000047e0


	//   ....[47]....
        /*01c4*/ 	.word	0x00004810


	//   ....[48]....
        /*01c8*/ 	.word	0x00004830


	//   ....[49]....
        /*01cc*/ 	.word	0x00004910


	//   ....[50]....
        /*01d0*/ 	.word	0x00004950


	//   ....[51]....
        /*01d4*/ 	.word	0x000049a0


	//   ....[52]....
        /*01d8*/ 	.word	0x000049d0


	//   ....[53]....
        /*01dc*/ 	.word	0x000049f0


	//----- nvinfo : EIATTR_EXIT_INSTR_OFFSETS
	.align		4
.L_2951:
        /*01e0*/ 	.byte	0x04, 0x1c
        /*01e2*/ 	.short	(.L_2953 - .L_2952)


	//   ....[0]....
.L_2952:
        /*01e4*/ 	.word	0x00004ac0


	//   ....[1]....
        /*01e8*/ 	.word	0x00004da0


	//----- nvinfo : EIATTR_MAX_THREADS
	.align		4
.L_2953:
        /*01ec*/ 	.byte	0x04, 0x05
        /*01ee*/ 	.short	(.L_2955 - .L_2954)
.L_2954:
        /*01f0*/ 	.word	0x00000020
        /*01f4*/ 	.word	0x00000001
        /*01f8*/ 	.word	0x00000001


	//----- nvinfo : EIATTR_CRS_STACK_SIZE
	.align		4
.L_2955:
        /*01fc*/ 	.byte	0x04, 0x1e
        /*01fe*/ 	.short	(.L_2957 - .L_2956)
.L_2956:
        /*0200*/ 	.word	0x00000000


	//----- nvinfo : EIATTR_CBANK_PARAM_SIZE
	.align		4
.L_2957:
        /*0204*/ 	.byte	0x03, 0x19
        /*0206*/ 	.short	0x01f0


	//----- nvinfo : EIATTR_PARAM_CBANK
	.align		4
        /*0208*/ 	.byte	0x04, 0x0a
        /*020a*/ 	.short	(.L_2959 - .L_2958)
	.align		4
.L_2958:
        /*020c*/ 	.word	index@(.nv.constant0._Z25selective_scan_bwd_kernelI32Selective_Scan_bwd_kernel_traitsILi32ELi8ELb0ELb1ELb0ELb0ELb0EN3c104HalfEfEEv12SSMParamsBwd)
        /*0210*/ 	.short	0x0210
        /*0212*/ 	.short	0x01f0


	//----- nvinfo : EIATTR_SW_WAR
	.align		4
.L_2959:
        /*0214*/ 	.byte	0x04, 0x36
        /*0216*/ 	.short	(.L_2961 - .L_2960)
.L_2960:
        /*0218*/ 	.word	0x00000008
.L_2961:


//--------------------- .nv.info._Z25selective_scan_bwd_kernelI32Selective_Scan_bwd_kernel_traitsILi32ELi8ELb0ELb1ELb0ELb0ELb1EN3c104HalfEfEEv12SSMParamsBwd --------------------------
	.section	.nv.info._Z25selective_scan_bwd_kernelI32Selective_Scan_bwd_kernel_traitsILi32ELi8ELb0ELb1ELb0ELb0ELb1EN3c104HalfEfEEv12SSMParamsBwd,"",@"SHT_CUDA_INFO"
	.sectionflags	@""
	.align	4


	//----- nvinfo : EIATTR_CUDA_API_VERSION
	.align		4
        /*0000*/ 	.byte	0x04, 0x37
        /*0002*/ 	.short	(.L_2963 - .L_2962)
.L_2962:
        /*0004*/ 	.word	0x00000082


	//----- nvinfo : EIATTR_KPARAM_INFO
	.align		4
.L_2963:
        /*0008*/ 	.byte	0x04, 0x17
        /*000a*/ 	.short	(.L_2965 - .L_2964)
.L_2964:
        /*000c*/ 	.word	0x00000000
        /*0010*/ 	.short	0x0000
        /*0012*/ 	.short	0x0000
        /*0014*/ 	.byte	0x00, 0xf0, 0xc1, 0x07


	//----- nvinfo : EIATTR_SPARSE_MMA_MASK
	.align		4
.L_2965:
        /*0018*/ 	.byte	0x03, 0x50
        /*001a*/ 	.short	0x0000


	//----- nvinfo : EIATTR_MAXREG_COUNT
	.align		4
        /*001c*/ 	.byte	0x03, 0x1b
        /*001e*/ 	.short	0x00ff


	//----- nvinfo : EIATTR_NUM_BARRIERS
	.align		4
        /*0020*/ 	.byte	0x02, 0x4c
        /*0022*/ 	.byte	0x01
	.zero		1


	//----- nvinfo : EIATTR_MERCURY_ISA_VERSION
	.align		4
        /*0024*/ 	.byte	0x03, 0x5f
        /*0026*/ 	.short	0x0101


	//----- nvinfo : EIATTR_COOP_GROUP_MASK_REGIDS
	.align		4
        /*0028*/ 	.byte	0x04, 0x29
        /*002a*/ 	.short	(.L_2967 - .L_2966)


	//   ....[0]....
.L_2966:
        /*002c*/ 	.word	0xffffffff


	//   ....[1]....
        /*0030*/ 	.word	0xffffffff


	//   ....[2]....
        /*0034*/ 	.word	0xffffffff


	//   ....[3]....
        /*0038*/ 	.word	0xffffffff


	//   ....[4]....
        /*003c*/ 	.word	0xffffffff


	//   ....[5]....
        /*0040*/ 	.word	0xffffffff


	//   ....[6]....
        /*0044*/ 	.word	0xffffffff


	//   ....[7]....
        /*0048*/ 	.word	0xffffffff


	//   ....[8]....
        /*004c*/ 	.word	0xffffffff


	//   ....[9]....
        /*0050*/ 	.word	0xffffffff


	//   ....[10]....
        /*0054*/ 	.word	0xffffffff


	//   ....[11]....
        /*0058*/ 	.word	0xffffffff


	//   ....[12]....
        /*005c*/ 	.word	0xffffffff


	//   ....[13]....
        /*0060*/ 	.word	0xffffffff


	//   ....[14]....
        /*0064*/ 	.word	0xffffffff


	//   ....[15]....
        /*0068*/ 	.word	0xffffffff


	//   ....[16]....
        /*006c*/ 	.word	0xffffffff


	//   ....[17]....
        /*0070*/ 	.word	0xffffffff


	//   ....[18]....
        /*0074*/ 	.word	0xffffffff


	//   ....[19]....
        /*0078*/ 	.word	0xffffffff


	//   ....[20]....
        /*007c*/ 	.word	0xffffffff


	//   ....[21]....
        /*0080*/ 	.word	0xffffffff


	//   ....[22]....
        /*0084*/ 	.word	0xffffffff


	//   ....[23]....
        /*0088*/ 	.word	0xffffffff


	//   ....[24]....
        /*008c*/ 	.word	0xffffffff


	//   ....[25]....
        /*0090*/ 	.word	0xffffffff


	//   ....[26]....
        /*0094*/ 	.word	0xffffffff


	//   ....[27]....
        /*0098*/ 	.word	0xffffffff


	//   ....[28]....
        /*009c*/ 	.word	0xffffffff


	//   ....[29]....
        /*00a0*/ 	.word	0xffffffff


	//   ....[30]....
        /*00a4*/ 	.word	0xffffffff


	//   ....[31]....
        /*00a8*/ 	.word	0xffffffff


	//   ....[32]....
        /*00ac*/ 	.word	0xffffffff


	//   ....[33]....
        /*00b0*/ 	.word	0xffffffff


	//   ....[34]....
        /*00b4*/ 	.word	0xffffffff


	//   ....[35]....
        /*00b8*/ 	.word	0xffffffff


	//   ....[36]....
        /*00bc*/ 	.word	0xffffffff


	//   ....[37]....
        /*00c0*/ 	.word	0xffffffff


	//   ....[38]....
        /*00c4*/ 	.word	0xffffffff


	//   ....[39]....
        /*00c8*/ 	.word	0xffffffff


	//   ....[40]....
        /*00cc*/ 	.word	0xffffffff


	//   ....[41]....
        /*00d0*/ 	.word	0xffffffff


	//   ....[42]....
        /*00d4*/ 	.word	0xffffffff


	//   ....[43]....
        /*00d8*/ 	.word	0xffffffff


	//   ....[44]....
        /*00dc*/ 	.word	0xffffffff


	//   ....[45]....
        /*00e0*/ 	.word	0xffffffff


	//   ....[46]....
        /*00e4*/ 	.word	0xffffffff


	//   ....[47]....
        /*00e8*/ 	.word	0xffffffff


	//   ....[48]....
        /*00ec*/ 	.word	0xffffffff


	//   ....[49]....
        /*00f0*/ 	.word	0xffffffff


	//   ....[50]....
        /*00f4*/ 	.word	0xffffffff


	//   ....[51]....
        /*00f8*/ 	.word	0xffffffff


	//   ....[52]....
        /*00fc*/ 	.word	0xffffffff


	//   ....[53]....
        /*0100*/ 	.word	0xffffffff


	//   ....[54]....
        /*0104*/ 	.word	0xffffffff


	//   ....[55]....
        /*0108*/ 	.word	0xffffffff


	//   ....[56]....
        /*010c*/ 	.word	0xffffffff


	//   ....[57]....
        /*0110*/ 	.word	0xffffffff


	//----- nvinfo : EIATTR_COOP_GROUP_INSTR_OFFSETS
	.align		4
.L_2967:
        /*0114*/ 	.byte	0x04, 0x28
        /*0116*/ 	.short	(.L_2969 - .L_2968)


	//   ....[0]....
.L_2968:
        /*0118*/ 	.word	0x00001030


	//   ....[1]....
        /*011c*/ 	.word	0x00001350


	//   ....[2]....
        /*0120*/ 	.word	0x00001820


	//   ....[3]....
        /*0124*/ 	.word	0x00001b20


	//   ....[4]....
        /*0128*/ 	.word	0x00001fc0


	//   ....[5]....
        /*012c*/ 	.word	0x000024f0


	//   ....[6]....
        /*0130*/ 	.word	0x00002cc0


	//   ....[7]....
        /*0134*/ 	.word	0x000039d0


	//   ....[8]....
        /*0138*/ 	.word	0x00004110


	//   ....[9]....
        /*013c*/ 	.word	0x00004150


	//   ....[10]....
        /*0140*/ 	.word	0x000041d0


	//   ....[11]....
        /*0144*/ 	.word	0x000041e0


	//   ....[12]....
        /*0148*/ 	.word	0x00004210


	//   ....[13]....
        /*014c*/ 	.word	0x00004230


	//   ....[14]....
        /*0150*/ 	.word	0x00004260


	//   ....[15]....
        /*0154*/ 	.word	0x00004280


	//   ....[16]....
        /*0158*/ 	.word	0x000042b0


	//   ....[17]....
        /*015c*/ 	.word	0x000042d0


	//   ....[18]....
        /*0160*/ 	.word	0x00004300


	//   ....[19]....
        /*0164*/ 	.word	0x00004320


	//   ....[20]....
        /*0168*/ 	.word	0x00004350


	//   ....[21]....
        /*016c*/ 	.word	0x00004370


	//   ....[22]....
        /*0170*/ 	.word	0x000043c0


	//   ....[23]....
        /*0174*/ 	.word	0x000043d0


	//   ....[24]....
        /*0178*/ 	.word	0x00004430


	//   ....[25]....
        /*017c*/ 	.word	0x00004450


	//   ....[26]....
        /*0180*/ 	.word	0x000044a0


	//   ....[27]....
        /*0184*/ 	.word	0x000044b0


	//   ....[28]....
        /*0188*/ 	.word	0x000044f0


	//   ....[29]....
        /*018c*/ 	.word	0x00004500


	//   ....[30]....
        /*0190*/ 	.word	0x00004510


	//   ....[31]....
        /*0194*/ 	.word	0x00004540


	//   ....[32]....
        /*0198*/ 	.word	0x00004550


	//   ....[33]....
        /*019c*/ 	.word	0x00004560


	//   ....[34]....
        /*01a0*/ 	.word	0x00004590


	//   ....[35]....
        /*01a4*/ 	.word	0x000045e0


	//   ....[36]....
        /*01a8*/ 	.word	0x00004eb0


	//   ....[37]....
        /*01ac*/ 	.word	0x00004ef0


	//   ....[38]....
        /*01b0*/ 	.word	0x00005080


	//   ....[39]....
        /*01b4*/ 	.word	0x000050c0


	//   ....[40]....
        /*01b8*/ 	.word	0x000051d0


	//   ....[41]....
        /*01bc*/ 	.word	0x000051f0


	//   ....[42]....
        /*01c0*/ 	.word	0x00005220


	//   ....[43]....
        /*01c4*/ 	.word	0x00005240


	//   ....[44]....
        /*01c8*/ 	.word	0x00005270


	//   ....[45]....
        /*01cc*/ 	.word	0x000052a0


	//   ....[46]....
        /*01d0*/ 	.word	0x00005650


	//   ....[47]....
        /*01d4*/ 	.word	0x00005bb0


	//   ....[48]....
        /*01d8*/ 	.word	0x00006040


	//   ....[49]....
        /*01dc*/ 	.word	0x00006090


	//   ....[50]....
        /*01e0*/ 	.word	0x000060e0


	//   ....[51]....
        /*01e4*/ 	.word	0x00006110


	//   ....[52]....
        /*01e8*/ 	.word	0x00006130


	//   ....[53]....
        /*01ec*/ 	.word	0x00006210


	//   ....[54]....
        /*01f0*/ 	.word	0x00006250


	//   ....[55]....
        /*01f4*/ 	.word	0x000062a0


	//   ....[56]....
        /*01f8*/ 	.word	0x000062d0


	//   ....[57]....
        /*01fc*/ 	.word	0x000062f0


	//----- nvinfo : EIATTR_EXIT_INSTR_OFFSETS
	.align		4
.L_2969:
        /*0200*/ 	.byte	0x04, 0x1c
        /*0202*/ 	.short	(.L_2971 - .L_2970)


	//   ....[0]....
.L_2970:
        /*0204*/ 	.word	0x000063c0


	//   ....[1]....
        /*0208*/ 	.word	0x000066a0


	//----- nvinfo : EIATTR_MAX_THREADS
	.align		4
.L_2971:
        /*020c*/ 	.byte	0x04, 0x05
        /*020e*/ 	.short	(.L_2973 - .L_2972)
.L_2972:
        /*0210*/ 	.word	0x00000020
        /*0214*/ 	.word	0x00000001
        /*0218*/ 	.word	0x00000001


	//----- nvinfo : EIATTR_CRS_STACK_SIZE
	.align		4
.L_2973:
        /*021c*/ 	.byte	0x04, 0x1e
        /*021e*/ 	.short	(.L_2975 - .L_2974)
.L_2974:
        /*0220*/ 	.word	0x00000000


	//----- nvinfo : EIATTR_CBANK_PARAM_SIZE
	.align		4
.L_2975:
        /*0224*/ 	.byte	0x03, 0x19
        /*0226*/ 	.short	0x01f0


	//----- nvinfo : EIATTR_PARAM_CBANK
	.align		4
        /*0228*/ 	.byte	0x04, 0x0a
        /*022a*/ 	.short	(.L_2977 - .L_2976)
	.align		4
.L_2976:
        /*022c*/ 	.word	index@(.nv.constant0._Z25selective_scan_bwd_kernelI32Selective_Scan_bwd_kernel_traitsILi32ELi8ELb0ELb1ELb0ELb0ELb1EN3c104HalfEfEEv12SSMParamsBwd)
        /*0230*/ 	.short	0x0210
        /*0232*/ 	.short	0x01f0


	//----- nvinfo : EIATTR_SW_WAR
	.align		4
.L_2977:
        /*0234*/ 	.byte	0x04, 0x36
        /*0236*/ 	.short	(.L_2979 - .L_2978)
.L_2978:
        /*0238*/ 	.word	0x00000008
.L_2979:


//--------------------- .nv.info._Z25selective_scan_bwd_kernelI32Selective_Scan_bwd_kernel_traitsILi32ELi8ELb0ELb1ELb0ELb1ELb0EN3c104HalfEfEEv12SSMParamsBwd --------------------------
	.section	.nv.info._Z25selective_scan_bwd_kernelI32Selective_Scan_bwd_kernel_traitsILi32ELi8ELb0ELb1ELb0ELb1ELb0EN3c104HalfEfEEv12SSMParamsBwd,"",@"SHT_CUDA_INFO"
	.sectionflags	@""
	.align	4


	//----- nvinfo : EIATTR_CUDA_API_VERSION
	.align		4
        /*0000*/ 	.byte	0x04, 0x37
        /*0002*/ 	.short	(.L_2981 - .L_2980)
.L_2980:
        /*0004*/ 	.word	0x00000082


	//----- nvinfo : EIATTR_KPARAM_INFO
	.align		4
.L_2981:
        /*0008*/ 	.byte	0x04, 0x17
        /*000a*/ 	.short	(.L_2983 - .L_2982)
.L_2982:
        /*000c*/ 	.word	0x00000000
        /*0010*/ 	.short	0x0000
        /*0012*/ 	.short	0x0000
        /*0014*/ 	.byte	0x00, 0xf0, 0xc1, 0x07


	//----- nvinfo : EIATTR_SPARSE_MMA_MASK
	.align		4
.L_2983:
        /*0018*/ 	.byte	0x03, 0x50
        /*001a*/ 	.short	0x0000


	//----- nvinfo : EIATTR_MAXREG_COUNT
	.align		4
        /*001c*/ 	.byte	0x03, 0x1b
        /*001e*/ 	.short	0x00ff


	//----- nvinfo : EIATTR_NUM_BARRIERS
	.align		4
        /*0020*/ 	.byte	0x02, 0x4c
        /*0022*/ 	.byte	0x01
	.zero		1


	//----- nvinfo : EIATTR_MERCURY_ISA_VERSION
	.align		4
        /*0024*/ 	.byte	0x03, 0x5f
        /*0026*/ 	.short	0x0101


	//----- nvinfo : EIATTR_COOP_GROUP_MASK_REGIDS
	.align		4
        /*0028*/ 	.byte	0x04, 0x29
        /*002a*/ 	.short	(.L_2985 - .L_2984)


	//   ....[0]....
.L_2984:
        /*002c*/ 	.word	0xffffffff


	//   ....[1]....
        /*0030*/ 	.word	0xffffffff


	//   ....[2]....
        /*0034*/ 	.word	0xffffffff


	//   ....[3]....
        /*0038*/ 	.word	0xffffffff


	//   ....[4]....
        /*003c*/ 	.word	0xffffffff


	//   ....[5]....
        /*0040*/ 	.word	0xffffffff


	//   ....[6]....
        /*0044*/ 	.word	0xffffffff


	//   ....[7]....
        /*0048*/ 	.word	0xffffffff


	//   ....[8]....
        /*004c*/ 	.word	0xffffffff


	//   ....[9]....
        /*0050*/ 	.word	0xffffffff


	//   ....[10]....
        /*0054*/ 	.word	0xffffffff


	//   ....[11]....
        /*0058*/ 	.word	0xffffffff


	//   ....[12]....
        /*005c*/ 	.word	0xffffffff


	//   ....[13]....
        /*0060*/ 	.word	0xffffffff


	//   ....[14]....
        /*0064*/ 	.word	0xffffffff


	//   ....[15]....
        /*0068*/ 	.word	0xffffffff


	//   ....[16]....
        /*006c*/ 	.word	0xffffffff


	//   ....[17]....
        /*0070*/ 	.word	0xffffffff


	//   ....[18]....
        /*0074*/ 	.word	0xffffffff


	//   ....[19]....
        /*0078*/ 	.word	0xffffffff


	//   ....[20]....
        /*007c*/ 	.word	0xffffffff


	//   ....[21]....
        /*0080*/ 	.word	0xffffffff


	//   ....[22]....
        /*0084*/ 	.word	0xffffffff


	//   ....[23]....
        /*0088*/ 	.word	0xffffffff


	//   ....[24]....
        /*008c*/ 	.word	0xffffffff


	//   ....[25]....
        /*0090*/ 	.word	0xffffffff


	//   ....[26]....
        /*0094*/ 	.word	0xffffffff


	//   ....[27]....
        /*0098*/ 	.word	0xffffffff


	//   ....[28]....
        /*009c*/ 	.word	0xffffffff


	//   ....[29]....
        /*00a0*/ 	.word	0xffffffff


	//   ....[30]....
        /*00a4*/ 	.word	0xffffffff


	//   ....[31]....
        /*00a8*/ 	.word	0xffffffff


	//   ....[32]....
        /*00ac*/ 	.word	0xffffffff


	//   ....[33]....
        /*00b0*/ 	.word	0xffffffff


	//   ....[34]....
        /*00b4*/ 	.word	0xffffffff


	//   ....[35]....
        /*00b8*/ 	.word	0xffffffff


	//   ....[36]....
        /*00bc*/ 	.word	0xffffffff


	//   ....[37]....
        /*00c0*/ 	.word	0xffffffff


	//   ....[38]....
        /*00c4*/ 	.word	0xffffffff


	//   ....[39]....
        /*00c8*/ 	.word	0xffffffff


	//   ....[40]....
        /*00cc*/ 	.word	0xffffffff


	//   ....[41]....
        /*00d0*/ 	.word	0xffffffff


	//   ....[42]....
        /*00d4*/ 	.word	0xffffffff


	//   ....[43]....
        /*00d8*/ 	.word	0xffffffff


	//   ....[44]....
        /*00dc*/ 	.word	0xffffffff


	//   ....[45]....
        /*00e0*/ 	.word	0xffffffff


	//   ....[46]....
        /*00e4*/ 	.word	0xffffffff


	//   ....[47]....
        /*00e8*/ 	.word	0xffffffff


	//   ....[48]....
        /*00ec*/ 	.word	0xffffffff


	//   ....[49]....
        /*00f0*/ 	.word	0xffffffff


	//   ....[50]....
        /*00f4*/ 	.word	0xffffffff


	//   ....[51]....
        /*00f8*/ 	.word	0xffffffff


	//   ....[52]....
        /*00fc*/ 	.word	0xffffffff


	//   ....[53]....
        /*0100*/ 	.word	0xffffffff


	//   ....[54]....
        /*0104*/ 	.word	0xffffffff


	//----- nvinfo : EIATTR_COOP_GROUP_INSTR_OFFSETS
	.align		4
.L_2985:
        /*0108*/ 	.byte	0x04, 0x28
        /*010a*/ 	.short	(.L_2987 - .L_2986)


	//   ....[0]....
.L_2986:
        /*010c*/ 	.word	0x00001060


	//   ....[1]....
        /*0110*/ 	.word	0x00001290


	//   ....[2]....
        /*0114*/ 	.word	0x00001610


	//   ....[3]....
        /*0118*/ 	.word	0x000031e0


	//   ....[4]....
        /*011c*/ 	.word	0x00003980


	//   ....[5]....
        /*0120*/ 	.word	0x000039c0


	//   ....[6]....
        /*0124*/ 	.word	0x000039d0


	//   ....[7]....
        /*0128*/ 	.word	0x000039e0


	//   ....[8]....
        /*012c*/ 	.word	0x00003a10


	//   ....[9]....
        /*0130*/ 	.word	0x00003a40


	//   ....[10]....
        /*0134*/ 	.word	0x00003a60


	//   ....[11]....
        /*0138*/ 	.word	0x00003a80


	//   ....[12]....
        /*013c*/ 	.word	0x00003ab0


	//   ....[13]....
        /*0140*/ 	.word	0x00003ae0


	//   ....[14]....
        /*0144*/ 	.word	0x00003b00


	//   ....[15]....
        /*0148*/ 	.word	0x00003b20


	//   ....[16]....
        /*014c*/ 	.word	0x00003b60


	//   ....[17]....
        /*0150*/ 	.word	0x00003ba0


	//   ....[18]....
        /*0154*/ 	.word	0x00003be0


	//   ....[19]....
        /*0158*/ 	.word	0x00003bf0


	//   ....[20]....
        /*015c*/ 	.word	0x00003c50


	//   ....[21]....
        /*0160*/ 	.word	0x00003c80


	//   ....[22]....
        /*0164*/ 	.word	0x00003ca0


	//   ....[23]....
        /*0168*/ 	.word	0x00003cb0


	//   ....[24]....
        /*016c*/ 	.word	0x00003cf0


	//   ....[25]....
        /*0170*/ 	.word	0x00003d10


	//   ....[26]....
        /*0174*/ 	.word	0x00003d30


	//   ....[27]....
        /*0178*/ 	.word	0x00003d40


	//   ....[28]....
        /*017c*/ 	.word	0x00003d50


	//   ....[29]....
        /*0180*/ 	.word	0x00003d60


	//   ....[30]....
        /*0184*/ 	.word	0x00003d90


	//   ....[31]....
        /*0188*/ 	.word	0x00003df0


	//   ....[32]....
        /*018c*/ 	.word	0x000046b0


	//   ....[33]....
        /*0190*/ 	.word	0x000046f0


	//   ....[34]....
        /*0194*/ 	.word	0x00004820


	//   ....[35]....
        /*0198*/ 	.word	0x00004840


	//   ....[36]....
        /*019c*/ 	.word	0x00004870


	//   ....[37]....
        /*01a0*/ 	.word	0x00004890


	//   ....[38]....
        /*01a4*/ 	.word	0x000048c0


	//   ....[39]....
        /*01a8*/ 	.word	0x000048e0


	//   ....[40]....
        /*01ac*/ 	.word	0x00004920


	//   ....[41]....
        /*01b0*/ 	.word	0x00004960


	//   ....[42]....
        /*01b4*/ 	.word	0x00004f80


	//   ....[43]....
        /*01b8*/ 	.word	0x00005250


	//   ....[44]....
        /*01bc*/ 	.word	0x00005a70


	//   ....[45]....
        /*01c0*/ 	.word	0x00005f00


	//   ....[46]....
        /*01c4*/ 	.word	0x00005f50


	//   ....[47]....
        /*01c8*/ 	.word	0x00005fa0


	//   ....[48]....
        /*01cc*/ 	.word	0x00005fd0


	//   ....[49]....
        /*01d0*/ 	.word	0x00005ff0


	//   ....[50]....
        /*01d4*/ 	.word	0x000060d0


	//   ....[51]....
        /*01d8*/ 	.word	0x00006110


	//   ....[52]....
        /*01dc*/ 	.word	0x00006160


	//   ....[53]....
        /*01e0*/ 	.word	0x00006190


	//   ....[54]....
        /*01e4*/ 	.word	0x000061b0


	//----- nvinfo : EIATTR_EXIT_INSTR_OFFSETS
	.align		4
.L_2987:
        /*01e8*/ 	.byte	0x04, 0x1c
        /*01ea*/ 	.short	(.L_2989 - .L_2988)


	//   ....[0]....
.L_2988:
        /*01ec*/ 	.word	0x00006280


	//   ....[1]....
        /*01f0*/ 	.word	0x00006560


	//----- nvinfo : EIATTR_MAX_THREADS
	.align		4
.L_2989:
        /*01f4*/ 	.byte	0x04, 0x05
        /*01f6*/ 	.short	(.L_2991 - .L_2990)
.L_2990:
        /*01f8*/ 	.word	0x00000020
        /*01fc*/ 	.word	0x00000001
        /*0200*/ 	.word	0x00000001


	//----- nvinfo : EIATTR_CRS_STACK_SIZE
	.align		4
.L_2991:
        /*0204*/ 	.byte	0x04, 0x1e
        /*0206*/ 	.short	(.L_2993 - .L_2992)
.L_2992:
        /*0208*/ 	.word	0x00000000


	//----- nvinfo : EIATTR_CBANK_PARAM_SIZE
	.align		4
.L_2993:
        /*020c*/ 	.byte	0x03, 0x19
        /*020e*/ 	.short	0x01f0


	//----- nvinfo : EIATTR_PARAM_CBANK
	.align		4
        /*0210*/ 	.byte	0x04, 0x0a
        /*0212*/ 	.short	(.L_2995 - .L_2994)
	.align		4
.L_2994:
        /*0214*/ 	.word	index@(.nv.constant0._Z25selective_scan_bwd_kernelI32Selective_Scan_bwd_kernel_traitsILi32ELi8ELb0ELb1ELb0ELb1ELb0EN3c104HalfEfEEv12SSMParamsBwd)
        /*0218*/ 	.short	0x0210
        /*021a*/ 	.short	0x01f0


	//----- nvinfo : EIATTR_SW_WAR
	.align		4
.L_2995:
        /*021c*/ 	.byte	0x04, 0x36
        /*021e*/ 	.short	(.L_2997 - .L_2996)
.L_2996:
        /*0220*/ 	.word	0x00000008
.L_2997:


//--------------------- .nv.info._Z25selective_scan_bwd_kernelI32Selective_Scan_bwd_kernel_traitsILi32ELi8ELb0ELb1ELb0ELb1ELb1EN3c104HalfEfEEv12SSMParamsBwd --------------------------
	.section	.nv.info._Z25selective_scan_bwd_kernelI32Selective_Scan_bwd_kernel_traitsILi32ELi8ELb0ELb1ELb0ELb1ELb1EN3c104HalfEfEEv12SSMParamsBwd,"",@"SHT_CUDA_INFO"
	.sectionflags	@""
	.align	4


	//----- nvinfo : EIATTR_CUDA_API_VERSION
	.align		4
        /*0000*/ 	.byte	0x04, 0x37
        /*0002*/ 	.short	(.L_2999 - .L_2998)
.L_2998:
        /*0004*/ 	.word	0x00000082


	//----- nvinfo : EIATTR_KPARAM_INFO
	.align		4
.L_2999:
        /*0008*/ 	.byte	0x04, 0x17
        /*000a*/ 	.short	(.L_3001 - .L_3000)
.L_3000:
        /*000c*/ 	.word	0x00000000
        /*0010*/ 	.short	0x0000
        /*0012*/ 	.short	0x0000
        /*0014*/ 	.byte	0x00, 0xf0, 0xc1, 0x07


	//----- nvinfo : EIATTR_SPARSE_MMA_MASK
	.align		4
.L_3001:
        /*0018*/ 	.byte	0x03, 0x50
        /*001a*/ 	.short	0x0000


	//----- nvinfo : EIATTR_MAXREG_COUNT
	.align		4
        /*001c*/ 	.byte	0x03, 0x1b
        /*001e*/ 	.short	0x00ff


	//----- nvinfo : EIATTR_NUM_BARRIERS
	.align		4
        /*0020*/ 	.byte	0x02, 0x4c
        /*0022*/ 	.byte	0x01
	.zero		1


	//----- nvinfo : EIATTR_MERCURY_ISA_VERSION
	.align		4
        /*0024*/ 	.byte	0x03, 0x5f
        /*0026*/ 	.short	0x0101


	//----- nvinfo : EIATTR_COOP_GROUP_MASK_REGIDS
	.align		4
        /*0028*/ 	.byte	0x04, 0x29
        /*002a*/ 	.short	(.L_3003 - .L_3002)


	//   ....[0]....
.L_3002:
        /*002c*/ 	.word	0xffffffff


	//   ....[1]....
        /*0030*/ 	.word	0xffffffff


	//   ....[2]....
        /*0034*/ 	.word	0xffffffff


	//   ....[3]....
        /*0038*/ 	.word	0xffffffff


	//   ....[4]....
        /*003c*/ 	.word	0xffffffff


	//   ....[5]....
        /*0040*/ 	.word	0xffffffff


	//   ....[6]....
        /*0044*/ 	.word	0xffffffff


	//   ....[7]....
        /*0048*/ 	.word	0xffffffff


	//   ....[8]....
        /*004c*/ 	.word	0xffffffff


	//   ....[9]....
        /*0050*/ 	.word	0xffffffff


	//   ....[10]....
        /*0054*/ 	.word	0xffffffff


	//   ....[11]....
        /*0058*/ 	.word	0xffffffff


	//   ....[12]....
        /*005c*/ 	.word	0xffffffff


	//   ....[13]....
        /*0060*/ 	.word	0xffffffff


	//   ....[14]....
        /*0064*/ 	.word	0xffffffff


	//   ....[15]....
        /*0068*/ 	.word	0xffffffff


	//   ....[16]....
        /*006c*/ 	.word	0xffffffff


	//   ....[17]....
        /*0070*/ 	.word	0xffffffff


	//   ....[18]....
        /*0074*/ 	.word	0xffffffff


	//   ....[19]....
        /*0078*/ 	.word	0xffffffff


	//   ....[20]....
        /*007c*/ 	.word	0xffffffff


	//   ....[21]....
        /*0080*/ 	.word	0xffffffff


	//   ....[22]....
        /*0084*/ 	.word	0xffffffff


	//   ....[23]....
        /*0088*/ 	.word	0xffffffff


	//   ....[24]....
        /*008c*/ 	.word	0xffffffff


	//   ....[25]....
        /*0090*/ 	.word	0xffffffff


	//   ....[26]....
        /*0094*/ 	.word	0xffffffff


	//   ....[27]....
        /*0098*/ 	.word	0xffffffff


	//   ....[28]....
        /*009c*/ 	.word	0xffffffff


	//   ....[29]....
        /*00a0*/ 	.word	0xffffffff


	//   ....[30]....
        /*00a4*/ 	.word	0xffffffff


	//   ....[31]....
        /*00a8*/ 	.word	0xffffffff


	//   ....[32]....
        /*00ac*/ 	.word	0xffffffff


	//   ....[33]....
        /*00b0*/ 	.word	0xffffffff


	//   ....[34]....
        /*00b4*/ 	.word	0xffffffff


	//   ....[35]....
        /*00b8*/ 	.word	0xffffffff


	//   ....[36]....
        /*00bc*/ 	.word	0xffffffff


	//   ....[37]....
        /*00c0*/ 	.word	0xffffffff


	//   ....[38]....
        /*00c4*/ 	.word	0xffffffff


	//   ....[39]....
        /*00c8*/ 	.word	0xffffffff


	//   ....[40]....
        /*00cc*/ 	.word	0xffffffff


	//   ....[41]....
        /*00d0*/ 	.word	0xffffffff


	//   ....[42]....
        /*00d4*/ 	.word	0xffffffff


	//   ....[43]....
        /*00d8*/ 	.word	0xffffffff


	//   ....[44]....
        /*00dc*/ 	.word	0xffffffff


	//   ....[45]....
        /*00e0*/ 	.word	0xffffffff


	//   ....[46]....
        /*00e4*/ 	.word	0xffffffff


	//   ....[47]....
        /*00e8*/ 	.word	0xffffffff


	//   ....[48]....
        /*00ec*/ 	.word	0xffffffff


	//   ....[49]....
        /*00f0*/ 	.word	0xffffffff


	//   ....[50]....
        /*00f4*/ 	.word	0xffffffff


	//   ....[51]....
        /*00f8*/ 	.word	0xffffffff


	//   ....[52]....
        /*00fc*/ 	.word	0xffffffff


	//   ....[53]....
        /*0100*/ 	.word	0xffffffff


	//   ....[54]....
        /*0104*/ 	.word	0xffffffff


	//   ....[55]....
        /*0108*/ 	.word	0xffffffff


	//   ....[56]....
        /*010c*/ 	.word	0xffffffff


	//   ....[57]....
        /*0110*/ 	.word	0xffffffff


	//   ....[58]....
        /*0114*/ 	.word	0xffffffff


	//----- nvinfo : EIATTR_COOP_GROUP_INSTR_OFFSETS
	.align		4
.L_3003:
        /*0118*/ 	.byte	0x04, 0x28
        /*011a*/ 	.short	(.L_3005 - .L_3004)


	//   ....[0]....
.L_3004:
        /*011c*/ 	.word	0x00001050


	//   ....[1]....
        /*0120*/ 	.word	0x000012d0


	//   ....[2]....
        /*0124*/ 	.word	0x00001650


	//   ....[3]....
        /*0128*/ 	.word	0x00002d50


	//   ....[4]....
        /*012c*/ 	.word	0x000031e0


	//   ....[5]....
        /*0130*/ 	.word	0x000036f0


	//   ....[6]....
        /*0134*/ 	.word	0x00003dd0


	//   ....[7]....
        /*0138*/ 	.word	0x00004b60


	//   ....[8]....
        /*013c*/ 	.word	0x000052a0


	//   ....[9]....
        /*0140*/ 	.word	0x000052e0


	//   ....[10]....
        /*0144*/ 	.word	0x00005360


	//   ....[11]....
        /*0148*/ 	.word	0x00005370


	//   ....[12]....
        /*014c*/ 	.word	0x000053a0


	//   ....[13]....
        /*0150*/ 	.word	0x000053c0


	//   ....[14]....
        /*0154*/ 	.word	0x000053f0


	//   ....[15]....
        /*0158*/ 	.word	0x00005410


	//   ....[16]....
        /*015c*/ 	.word	0x00005440


	//   ....[17]....
        /*0160*/ 	.word	0x00005460


	//   ....[18]....
        /*0164*/ 	.word	0x00005490


	//   ....[19]....
        /*0168*/ 	.word	0x000054b0


	//   ....[20]....
        /*016c*/ 	.word	0x000054e0


	//   ....[21]....
        /*0170*/ 	.word	0x00005500


	//   ....[22]....
        /*0174*/ 	.word	0x00005550


	//   ....[23]....
        /*0178*/ 	.word	0x00005560


	//   ....[24]....
        /*017c*/ 	.word	0x000055c0


	//   ....[25]....
        /*0180*/ 	.word	0x000055e0


	//   ....[26]....
        /*0184*/ 	.word	0x00005630


	//   ....[27]....
        /*0188*/ 	.word	0x00005640


	//   ....[28]....
        /*018c*/ 	.word	0x00005680


	//   ....[29]....
        /*0190*/ 	.word	0x00005690


	//   ....[30]....
        /*0194*/ 	.word	0x000056a0


	//   ....[31]....
        /*0198*/ 	.word	0x000056d0


	//   ....[32]....
        /*019c*/ 	.word	0x000056e0


	//   ....[33]....
        /*01a0*/ 	.word	0x000056f0


	//   ....[34]....
        /*01a4*/ 	.word	0x00005720


	//   ....[35]....
        /*01a8*/ 	.word	0x00005770


	//   ....[36]....
        /*01ac*/ 	.word	0x00006040


	//   ....[37]....
        /*01b0*/ 	.word	0x00006080


	//   ....[38]....
        /*01b4*/ 	.word	0x00006200


	//   ....[39]....
        /*01b8*/ 	.word	0x00006230


	//   ....[40]....
        /*01bc*/ 	.word	0x00006260


	//   ....[41]....
        /*01c0*/ 	.word	0x00006280


	//   ....[42]....
        /*01c4*/ 	.word	0x000062b0


	//   ....[43]....
        /*01c8*/ 	.word	0x000062d0


	//   ....[44]....
        /*01cc*/ 	.word	0x00006340


	//   ....[45]....
        /*01d0*/ 	.word	0x00006380


	//   ....[46]....
        /*01d4*/ 	.word	0x00006940


	//   ....[47]....
        /*01d8*/ 	.word	0x00006bd0


	//   ....[48]....
        /*01dc*/ 	.word	0x000073f0


	//   ....[49]....
        /*01e0*/ 	.word	0x00007890


	//   ....[50]....
        /*01e4*/ 	.word	0x000078e0


	//   ....[51]....
        /*01e8*/ 	.word	0x00007930


	//   ....[52]....
        /*01ec*/ 	.word	0x00007960


	//   ....[53]....
        /*01f0*/ 	.word	0x00007980


	//   ....[54]....
        /*01f4*/ 	.word	0x00007a60


	//   ....[55]....
        /*01f8*/ 	.word	0x00007aa0


	//   ....[56]....
        /*01fc*/ 	.word	0x00007af0


	//   ....[57]....
        /*0200*/ 	.word	0x00007b20


	//   ....[58]....
        /*0204*/ 	.word	0x00007b40


	//----- nvinfo : EIATTR_EXIT_INSTR_OFFSETS
	.align		4
.L_3005:
        /*0208*/ 	.byte	0x04, 0x1c
        /*020a*/ 	.short	(.L_3007 - .L_3006)


	//   ....[0]....
.L_3006:
        /*020c*/ 	.word	0x00007c10


	//   ....[1]....
        /*0210*/ 	.word	0x00007ef0


	//----- nvinfo : EIATTR_MAX_THREADS
	.align		4
.L_3007:
        /*0214*/ 	.byte	0x04, 0x05
        /*0216*/ 	.short	(.L_3009 - .L_3008)
.L_3008:
        /*0218*/ 	.word	0x00000020
        /*021c*/ 	.word	0x00000001
        /*0220*/ 	.word	0x00000001


	//----- nvinfo : EIATTR_CRS_STACK_SIZE
	.align		4
.L_3009:
        /*0224*/ 	.byte	0x04, 0x1e
        /*0226*/ 	.short	(.L_3011 - .L_3010)
.L_3010:
        /*0228*/ 	.word	0x00000000


	//----- nvinfo : EIATTR_CBANK_PARAM_SIZE
	.align		4
.L_3011:
        /*022c*/ 	.byte	0x03, 0x19
        /*022e*/ 	.short	0x01f0


	//----- nvinfo : EIATTR_PARAM_CBANK
	.align		4
        /*0230*/ 	.byte	0x04, 0x0a
        /*0232*/ 	.short	(.L_3013 - .L_3012)
	.align		4
.L_3012:
        /*0234*/ 	.word	index@(.nv.constant0._Z25selective_scan_bwd_kernelI32Selective_Scan_bwd_kernel_traitsILi32ELi8ELb0ELb1ELb0ELb1ELb1EN3c104HalfEfEEv12SSMParamsBwd)
        /*0238*/ 	.short	0x0210
        /*023a*/ 	.short	0x01f0


	//----- nvinfo : EIATTR_SW_WAR
	.align		4
.L_3013:
        /*023c*/ 	.byte	0x04, 0x36
        /*023e*/ 	.short	(.L_3015 - .L_3014)
.L_3014:
        /*0240*/ 	.word	0x00000008
.L_3015:


//--------------------- .nv.info._Z25selective_scan_bwd_kernelI32Selective_Scan_bwd_kernel_traitsILi32ELi8ELb0ELb1ELb1ELb0ELb0EN3c104HalfEfEEv12SSMParamsBwd --------------------------
	.section	.nv.info._Z25selective_scan_bwd_kernelI32Selective_Scan_bwd_kernel_traitsILi32ELi8ELb0ELb1ELb1ELb0ELb0EN3c104HalfEfEEv12SSMParamsBwd,"",@"SHT_CUDA_INFO"
	.sectionflags	@""
	.align	4


	//----- nvinfo : EIATTR_CUDA_API_VERSION
	.align		4
        /*0000*/ 	.byte	0x04, 0x37
        /*0002*/ 	.short	(.L_3017 - .L_3016)
.L_3016:
        /*0004*/ 	.word	0x00000082


	//----- nvinfo : EIATTR_KPARAM_INFO
	.align		4
.L_3017:
        /*0008*/ 	.byte	0x04, 0x17
        /*000a*/ 	.short	(.L_3019 - .L_3018)
.L_3018:
        /*000c*/ 	.word	0x00000000
        /*0010*/ 	.short	0x0000
        /*0012*/ 	.short	0x0000
        /*0014*/ 	.byte	0x00, 0xf0, 0xc1, 0x07


	//----- nvinfo : EIATTR_SPARSE_MMA_MASK
	.align		4
.L_3019:
        /*0018*/ 	.byte	0x03, 0x50
        /*001a*/ 	.short	0x0000


	//----- nvinfo : EIATTR_MAXREG_COUNT
	.align		4
        /*001c*/ 	.byte	0x03, 0x1b
        /*001e*/ 	.short	0x00ff


	//----- nvinfo : EIATTR_NUM_BARRIERS
	.align		4
        /*0020*/ 	.byte	0x02, 0x4c
        /*0022*/ 	.byte	0x01
	.zero		1


	//----- nvinfo : EIATTR_MERCURY_ISA_VERSION
	.align		4
        /*0024*/ 	.byte	0x03, 0x5f
        /*0026*/ 	.short	0x0101


	//----- nvinfo : EIATTR_COOP_GROUP_MASK_REGIDS
	.align		4
        /*0028*/ 	.byte	0x04, 0x29
        /*002a*/ 	.short	(.L_3021 - .L_3020)


	//   ....[0]....
.L_3020:
        /*002c*/ 	.word	0xffffffff


	//   ....[1]....
        /*0030*/ 	.word	0xffffffff


	//   ....[2]....
        /*0034*/ 	.word	0xffffffff


	//   ....[3]....
        /*0038*/ 	.word	0xffffffff


	//   ....[4]....
        /*003c*/ 	.word	0xffffffff


	//   ....[5]....
        /*0040*/ 	.word	0xffffffff


	//   ....[6]....
        /*0044*/ 	.word	0xffffffff


	//   ....[7]....
        /*0048*/ 	.word	0xffffffff


	//   ....[8]....
        /*004c*/ 	.word	0xffffffff


	//   ....[9]....
        /*0050*/ 	.word	0xffffffff


	//   ....[10]....
        /*0054*/ 	.word	0xffffffff


	//   ....[11]....
        /*0058*/ 	.word	0xffffffff


	//   ....[12]....
        /*005c*/ 	.word	0xffffffff


	//   ....[13]....
        /*0060*/ 	.word	0xffffffff


	//   ....[14]....
        /*0064*/ 	.word	0xffffffff


	//   ....[15]....
        /*0068*/ 	.word	0xffffffff


	//   ....[16]....
        /*006c*/ 	.word	0xffffffff


	//   ....[17]....
        /*0070*/ 	.word	0xffffffff


	//   ....[18]....
        /*0074*/ 	.word	0xffffffff


	//   ....[19]....
        /*0078*/ 	.word	0xffffffff


	//   ....[20]....
        /*007c*/ 	.word	0xffffffff


	//   ....[21]....
        /*0080*/ 	.word	0xffffffff


	//   ....[22]....
        /*0084*/ 	.word	0xffffffff


	//   ....[23]....
        /*0088*/ 	.word	0xffffffff


	//   ....[24]....
        /*008c*/ 	.word	0xffffffff


	//   ....[25]....
        /*0090*/ 	.word	0xffffffff


	//   ....[26]....
        /*0094*/ 	.word	0xffffffff


	//   ....[27]....
        /*0098*/ 	.word	0xffffffff


	//   ....[28]....
        /*009c*/ 	.word	0xffffffff


	//   ....[29]....
        /*00a0*/ 	.word	0xffffffff


	//   ....[30]....
        /*00a4*/ 	.word	0xffffffff


	//   ....[31]....
        /*00a8*/ 	.word	0xffffffff


	//   ....[32]....
        /*00ac*/ 	.word	0xffffffff


	//   ....[33]....
        /*00b0*/ 	.word	0xffffffff


	//   ....[34]....
        /*00b4*/ 	.word	0xffffffff


	//   ....[35]....
        /*00b8*/ 	.word	0xffffffff


	//   ....[36]....
        /*00bc*/ 	.word	0xffffffff


	//   ....[37]....
        /*00c0*/ 	.word	0xffffffff


	//   ....[38]....
        /*00c4*/ 	.word	0xffffffff


	//   ....[39]....
        /*00c8*/ 	.word	0xffffffff


	//   ....[40]....
        /*00cc*/ 	.word	0xffffffff


	//   ....[41]....
        /*00d0*/ 	.word	0xffffffff


	//   ....[42]....
        /*00d4*/ 	.word	0xffffffff


	//   ....[43]....
        /*00d8*/ 	.word	0xffffffff


	//   ....[44]....
        /*00dc*/ 	.word	0xffffffff


	//   ....[45]....
        /*00e0*/ 	.word	0xffffffff


	//   ....[46]....
        /*00e4*/ 	.word	0xffffffff


	//   ....[47]....
        /*00e8*/ 	.word	0xffffffff


	//   ....[48]....
        /*00ec*/ 	.word	0xffffffff


	//   ....[49]....
        /*00f0*/ 	.word	0xffffffff


	//----- nvinfo : EIATTR_COOP_GROUP_INSTR_OFFSETS
	.align		4
.L_3021:
        /*00f4*/ 	.byte	0x04, 0x28
        /*00f6*/ 	.short	(.L_3023 - .L_3022)


	//   ....[0]....
.L_3022:
        /*00f8*/ 	.word	0x00000fc0


	//   ....[1]....
        /*00fc*/ 	.word	0x000012a0


	//   ....[2]....
        /*0100*/ 	.word	0x00001580


	//   ....[3]....
        /*0104*/ 	.word	0x00002340


	//   ....[4]....
        /*0108*/ 	.word	0x00002940


	//   ....[5]....
        /*010c*/ 	.word	0x00002eb0


	//   ....[6]....
        /*0110*/ 	.word	0x00002ef0


	//   ....[7]....
        /*0114*/ 	.word	0x00002f50


	//   ....[8]....
        /*0118*/ 	.word	0x00002f60


	//   ....[9]....
        /*011c*/ 	.word	0x00002f90


	//   ....[10]....
        /*0120*/ 	.word	0x00002fb0


	//   ....[11]....
        /*0124*/ 	.word	0x00002fe0


	//   ....[12]....
        /*0128*/ 	.word	0x00003000


	//   ....[13]....
        /*012c*/ 	.word	0x00003030


	//   ....[14]....
        /*0130*/ 	.word	0x00003050


	//   ....[15]....
        /*0134*/ 	.word	0x00003080


	//   ....[16]....
        /*0138*/ 	.word	0x000030a0


	//   ....[17]....
        /*013c*/ 	.word	0x000030e0


	//   ....[18]....
        /*0140*/ 	.word	0x00003110


	//   ....[19]....
        /*0144*/ 	.word	0x00003140


	//   ....[20]....
        /*0148*/ 	.word	0x00003170


	//   ....[21]....
        /*014c*/ 	.word	0x000031d0


	//   ....[22]....
        /*0150*/ 	.word	0x000031f0


	//   ....[23]....
        /*0154*/ 	.word	0x00003220


	//   ....[24]....
        /*0158*/ 	.word	0x00003230


	//   ....[25]....
        /*015c*/ 	.word	0x00003270


	//   ....[26]....
        /*0160*/ 	.word	0x00003280


	//   ....[27]....
        /*0164*/ 	.word	0x000032a0


	//   ....[28]....
        /*0168*/ 	.word	0x000032c0


	//   ....[29]....
        /*016c*/ 	.word	0x000032d0


	//   ....[30]....
        /*0170*/ 	.word	0x000032e0


	//   ....[31]....
        /*0174*/ 	.word	0x000032f0


	//   ....[32]....
        /*0178*/ 	.word	0x00003330


	//   ....[33]....
        /*017c*/ 	.word	0x00004090


	//   ....[34]....
        /*0180*/ 	.word	0x00004260


	//   ....[35]....
        /*0184*/ 	.word	0x00004390


	//   ....[36]....
        /*0188*/ 	.word	0x00004440


	//   ....[37]....
        /*018c*/ 	.word	0x00004460


	//   ....[38]....
        /*0190*/ 	.word	0x00004730


	//   ....[39]....
        /*0194*/ 	.word	0x00004c70


	//   ....[40]....
        /*0198*/ 	.word	0x00005120


	//   ....[41]....
        /*019c*/ 	.word	0x00005170


	//   ....[42]....
        /*01a0*/ 	.word	0x000051c0


	//   ....[43]....
        /*01a4*/ 	.word	0x000051f0


	//   ....[44]....
        /*01a8*/ 	.word	0x00005210


	//   ....[45]....
        /*01ac*/ 	.word	0x000052f0


	//   ....[46]....
        /*01b0*/ 	.word	0x00005330


	//   ....[47]....
        /*01b4*/ 	.word	0x00005380


	//   ....[48]....
        /*01b8*/ 	.word	0x000053b0


	//   ....[49]....
        /*01bc*/ 	.word	0x000053d0


	//----- nvinfo : EIATTR_EXIT_INSTR_OFFSETS
	.align		4
.L_3023:
        /*01c0*/ 	.byte	0x04, 0x1c
        /*01c2*/ 	.short	(.L_3025 - .L_3024)


	//   ....[0]....
.L_3024:
        /*01c4*/ 	.word	0x000054a0


	//   ....[1]....
        /*01c8*/ 	.word	0x00005650


	//----- nvinfo : EIATTR_MAX_THREADS
	.align		4
.L_3025:
        /*01cc*/ 	.byte	0x04, 0x05
        /*01ce*/ 	.short	(.L_3027 - .L_3026)
.L_3026:
        /*01d0*/ 	.word	0x00000020
        /*01d4*/ 	.word	0x00000001
        /*01d8*/ 	.word	0x00000001


	//----- nvinfo : EIATTR_CRS_STACK_SIZE
	.align		4
.L_3027:
        /*01dc*/ 	.byte	0x04, 0x1e
        /*01de*/ 	.short	(.L_3029 - .L_3028)
.L_3028:
        /*01e0*/ 	.word	0x00000000


	//----- nvinfo : EIATTR_CBANK_PARAM_SIZE
	.align		4
.L_3029:
        /*01e4*/ 	.byte	0x03, 0x19
        /*01e6*/ 	.short	0x01f0


	//----- nvinfo : EIATTR_PARAM_CBANK
	.align		4
        /*01e8*/ 	.byte	0x04, 0x0a
        /*01ea*/ 	.short	(.L_3031 - .L_3030)
	.align		4
.L_3030:
        /*01ec*/ 	.word	index@(.nv.constant0._Z25selective_scan_bwd_kernelI32Selective_Scan_bwd_kernel_traitsILi32ELi8ELb0ELb1ELb1ELb0ELb0EN3c104HalfEfEEv12SSMParamsBwd)
        /*01f0*/ 	.short	0x0210
        /*01f2*/ 	.short	0x01f0


	//----- nvinfo : EIATTR_SW_WAR
	.align		4
.L_3031:
        /*01f4*/ 	.byte	0x04, 0x36
        /*01f6*/ 	.short	(.L_3033 - .L_3032)
.L_3032:
        /*01f8*/ 	.word	0x00000008
.L_3033:


//--------------------- .nv.info._Z25selective_scan_bwd_kernelI32Selective_Scan_bwd_kernel_traitsILi32ELi8ELb0ELb1ELb1ELb0ELb1EN3c104HalfEfEEv12SSMParamsBwd --------------------------
	.section	.nv.info._Z25selective_scan_bwd_kernelI32Selective_Scan_bwd_kernel_traitsILi32ELi8ELb0ELb1ELb1ELb0ELb1EN3c104HalfEfEEv12SSMParamsBwd,"",@"SHT_CUDA_INFO"
	.sectionflags	@""
	.align	4


	//----- nvinfo : EIATTR_CUDA_API_VERSION
	.align		4
        /*0000*/ 	.byte	0x04, 0x37
        /*0002*/ 	.short	(.L_3035 - .L_3034)
.L_3034:
        /*0004*/ 	.word	0x00000082


	//----- nvinfo : EIATTR_KPARAM_INFO
	.align		4
.L_3035:
        /*0008*/ 	.byte	0x04, 0x17
        /*000a*/ 	.short	(.L_3037 - .L_3036)
.L_3036:
        /*000c*/ 	.word	0x00000000
        /*0010*/ 	.short	0x0000
        /*0012*/ 	.short	0x0000
        /*0014*/ 	.byte	0x00, 0xf0, 0xc1, 0x07


	//----- nvinfo : EIATTR_SPARSE_MMA_MASK
	.align		4
.L_3037:
        /*0018*/ 	.byte	0x03, 0x50
        /*001a*/ 	.short	0x0000


	//----- nvinfo : EIATTR_MAXREG_COUNT
	.align		4
        /*001c*/ 	.byte	0x03, 0x1b
        /*001e*/ 	.short	0x00ff


	//----- nvinfo : EIATTR_NUM_BARRIERS
	.align		4
        /*0020*/ 	.byte	0x02, 0x4c
        /*0022*/ 	.byte	0x01
	.zero		1


	//----- nvinfo : EIATTR_MERCURY_ISA_VERSION
	.align		4
        /*0024*/ 	.byte	0x03, 0x5f
        /*0026*/ 	.short	0x0101


	//----- nvinfo : EIATTR_COOP_GROUP_MASK_REGIDS
	.align		4
        /*0028*/ 	.byte	0x04, 0x29
        /*002a*/ 	.short	(.L_3039 - .L_3038)


	//   ....[0]....
.L_3038:
        /*002c*/ 	.word	0xffffffff


	//   ....[1]....
        /*0030*/ 	.word	0xffffffff


	//   ....[2]....
        /*0034*/ 	.word	0xffffffff


	//   ....[3]....
        /*0038*/ 	.word	0xffffffff


	//   ....[4]....
        /*003c*/ 	.word	0xffffffff


	//   ....[5]....
        /*0040*/ 	.word	0xffffffff


	//   ....[6]....
        /*0044*/ 	.word	0xffffffff


	//   ....[7]....
        /*0048*/ 	.word	0xffffffff


	//   ....[8]....
        /*004c*/ 	.word	0xffffffff


	//   ....[9]....
        /*0050*/ 	.word	0xffffffff


	//   ....[10]....
        /*0054*/ 	.word	0xffffffff


	//   ....[11]....
        /*0058*/ 	.word	0xffffffff


	//   ....[12]....
        /*005c*/ 	.word	0xffffffff


	//   ....[13]....
        /*0060*/ 	.word	0xffffffff


	//   ....[14]....
        /*0064*/ 	.word	0xffffffff


	//   ....[15]....
        /*0068*/ 	.word	0xffffffff


	//   ....[16]....
        /*006c*/ 	.word	0xffffffff


	//   ....[17]....
        /*0070*/ 	.word	0xffffffff


	//   ....[18]....
        /*0074*/ 	.word	0xffffffff


	//   ....[19]....
        /*0078*/ 	.word	0xffffffff


	//   ....[20]....
        /*007c*/ 	.word	0xffffffff


	//   ....[21]....
        /*0080*/ 	.word	0xffffffff


	//   ....[22]....
        /*0084*/ 	.word	0xffffffff


	//   ....[23]....
        /*0088*/ 	.word	0xffffffff


	//   ....[24]....
        /*008c*/ 	.word	0xffffffff


	//   ....[25]....
        /*0090*/ 	.word	0xffffffff


	//   ....[26]....
        /*0094*/ 	.word	0xffffffff


	//   ....[27]....
        /*0098*/ 	.word	0xffffffff


	//   ....[28]....
        /*009c*/ 	.word	0xffffffff


	//   ....[29]....
        /*00a0*/ 	.word	0xffffffff


	//   ....[30]....
        /*00a4*/ 	.word	0xffffffff


	//   ....[31]....
        /*00a8*/ 	.word	0xffffffff


	//   ....[32]....
        /*00ac*/ 	.word	0xffffffff


	//   ....[33]....
        /*00b0*/ 	.word	0xffffffff


	//   ....[34]....
        /*00b4*/ 	.word	0xffffffff


	//   ....[35]....
        /*00b8*/ 	.word	0xffffffff


	//   ....[36]....
        /*00bc*/ 	.word	0xffffffff


	//   ....[37]....
        /*00c0*/ 	.word	0xffffffff


	//   ....[38]....
        /*00c4*/ 	.word	0xffffffff


	//   ....[39]....
        /*00c8*/ 	.word	0xffffffff


	//   ....[40]....
        /*00cc*/ 	.word	0xffffffff


	//   ....[41]....
        /*00d0*/ 	.word	0xffffffff


	//   ....[42]....
        /*00d4*/ 	.word	0xffffffff


	//   ....[43]....
        /*00d8*/ 	.word	0xffffffff


	//   ....[44]....
        /*00dc*/ 	.word	0xffffffff


	//   ....[45]....
        /*00e0*/ 	.word	0xffffffff


	//   ....[46]....
        /*00e4*/ 	.word	0xffffffff


	//   ....[47]....
        /*00e8*/ 	.word	0xffffffff


	//   ....[48]....
        /*00ec*/ 	.word	0xffffffff


	//   ....[49]....
        /*00f0*/ 	.word	0xffffffff


	//   ....[50]....
        /*00f4*/ 	.word	0xffffffff


	//   ....[51]....
        /*00f8*/ 	.word	0xffffffff


	//   ....[52]....
        /*00fc*/ 	.word	0xffffffff


	//   ....[53]....
        /*0100*/ 	.word	0xffffffff


	//----- nvinfo : EIATTR_COOP_GROUP_INSTR_OFFSETS
	.align		4
.L_3039:
        /*0104*/ 	.byte	0x04, 0x28
        /*0106*/ 	.short	(.L_3041 - .L_3040)


	//   ....[0]....
.L_3040:
        /*0108*/ 	.word	0x00000ff0


	//   ....[1]....
        /*010c*/ 	.word	0x00001310


	//   ....[2]....
        /*0110*/ 	.word	0x00001790


	//   ....[3]....
        /*0114*/ 	.word	0x00001ae0


	//   ....[4]....
        /*0118*/ 	.word	0x00001fe0


	//   ....[5]....
        /*011c*/ 	.word	0x00002490


	//   ....[6]....
        /*0120*/ 	.word	0x00002ca0


	//   ....[7]....
        /*0124*/ 	.word	0x00003bf0


	//   ....[8]....
        /*0128*/ 	.word	0x00004170


	//   ....[9]....
        /*012c*/ 	.word	0x00004730


	//   ....[10]....
        /*0130*/ 	.word	0x00004770


	//   ....[11]....
        /*0134*/ 	.word	0x000047f0


	//   ....[12]....
        /*0138*/ 	.word	0x00004820


	//   ....[13]....
        /*013c*/ 	.word	0x00004830


	//   ....[14]....
        /*0140*/ 	.word	0x00004880


	//   ....[15]....
        /*0144*/ 	.word	0x00004890


	//   ....[16]....
        /*0148*/ 	.word	0x000048d0


	//   ....[17]....
        /*014c*/ 	.word	0x000048e0


	//   ....[18]....
        /*0150*/ 	.word	0x00004910


	//   ....[19]....
        /*0154*/ 	.word	0x00004930


	//   ....[20]....
        /*0158*/ 	.word	0x00004960


	//   ....[21]....
        /*015c*/ 	.word	0x00004980


	//   ....[22]....
        /*0160*/ 	.word	0x000049b0


	//   ....[23]....
        /*0164*/ 	.word	0x000049d0


	//   ....[24]....
        /*0168*/ 	.word	0x00004a10


	//   ....[25]....
        /*016c*/ 	.word	0x00004a40


	//   ....[26]....
        /*0170*/ 	.word	0x00004a90


	//   ....[27]....
        /*0174*/ 	.word	0x00004aa0


	//   ....[28]....
        /*0178*/ 	.word	0x00004ad0


	//   ....[29]....
        /*017c*/ 	.word	0x00004af0


	//   ....[30]....
        /*0180*/ 	.word	0x00004b20


	//   ....[31]....
        /*0184*/ 	.word	0x00004b30


	//   ....[32]....
        /*0188*/ 	.word	0x00004b50


	//   ....[33]....
        /*018c*/ 	.word	0x00004b70


	//   ....[34]....
        /*0190*/ 	.word	0x00004b80


	//   ....[35]....
        /*0194*/ 	.word	0x00004b90


	//   ....[36]....
        /*0198*/ 	.word	0x00004ba0


	//   ....[37]....
        /*019c*/ 	.word	0x00005920


	//   ....[38]....
        /*01a0*/ 	.word	0x00005af0


	//   ....[39]....
        /*01a4*/ 	.word	0x00005bd0


	//   ....[40]....
        /*01a8*/ 	.word	0x00005ce0


	//   ....[41]....
        /*01ac*/ 	.word	0x00005d00


	//   ....[42]....
        /*01b0*/ 	.word	0x00005f90


	//   ....[43]....
        /*01b4*/ 	.word	0x000064f0


	//   ....[44]....
        /*01b8*/ 	.word	0x00006990


	//   ....[45]....
        /*01bc*/ 	.word	0x000069e0


	//   ....[46]....
        /*01c0*/ 	.word	0x00006a30


	//   ....[47]....
        /*01c4*/ 	.word	0x00006a60


	//   ....[48]....
        /*01c8*/ 	.word	0x00006a80


	//   ....[49]....
        /*01cc*/ 	.word	0x00006b60


	//   ....[50]....
        /*01d0*/ 	.word	0x00006ba0


	//   ....[51]....
        /*01d4*/ 	.word	0x00006bf0


	//   ....[52]....
        /*01d8*/ 	.word	0x00006c20


	//   ....[53]....
        /*01dc*/ 	.word	0x00006c40


	//----- nvinfo : EIATTR_EXIT_INSTR_OFFSETS
	.align		4
.L_3041:
        /*01e0*/ 	.byte	0x04, 0x1c
        /*01e2*/ 	.short	(.L_3043 - .L_3042)


	//   ....[0]....
.L_3042:
        /*01e4*/ 	.word	0x00006d10


	//   ....[1]....
        /*01e8*/ 	.word	0x00006ec0


	//----- nvinfo : EIATTR_MAX_THREADS
	.align		4
.L_3043:
        /*01ec*/ 	.byte	0x04, 0x05
        /*01ee*/ 	.short	(.L_3045 - .L_3044)
.L_3044:
        /*01f0*/ 	.word	0x00000020
        /*01f4*/ 	.word	0x00000001
        /*01f8*/ 	.word	0x00000001


	//----- nvinfo : EIATTR_CRS_STACK_SIZE
	.align		4
.L_3045:
        /*01fc*/ 	.byte	0x04, 0x1e
        /*01fe*/ 	.short	(.L_3047 - .L_3046)
.L_3046:
        /*0200*/ 	.word	0x00000000


	//----- nvinfo : EIATTR_CBANK_PARAM_SIZE
	.align		4
.L_3047:
        /*0204*/ 	.byte	0x03, 0x19
        /*0206*/ 	.short	0x01f0


	//----- nvinfo : EIATTR_PARAM_CBANK
	.align		4
        /*0208*/ 	.byte	0x04, 0x0a
        /*020a*/ 	.short	(.L_3049 - .L_3048)
	.align		4
.L_3048:
        /*020c*/ 	.word	index@(.nv.constant0._Z25selective_scan_bwd_kernelI32Selective_Scan_bwd_kernel_traitsILi32ELi8ELb0ELb1ELb1ELb0ELb1EN3c104HalfEfEEv12SSMParamsBwd)
        /*0210*/ 	.short	0x0210
        /*0212*/ 	.short	0x01f0


	//----- nvinfo : EIATTR_SW_WAR
	.align		4
.L_3049:
        /*0214*/ 	.byte	0x04, 0x36
        /*0216*/ 	.short	(.L_3051 - .L_3050)
.L_3050:
        /*0218*/ 	.word	0x00000008
.L_3051:


//--------------------- .nv.info._Z25selective_scan_bwd_kernelI32Selective_Scan_bwd_kernel_traitsILi32ELi8ELb0ELb1ELb1ELb1ELb0EN3c104HalfEfEEv12SSMParamsBwd --------------------------
	.section	.nv.info._Z25selective_scan_bwd_kernelI32Selective_Scan_bwd_kernel_traitsILi32ELi8ELb0ELb1ELb1ELb1ELb0EN3c104HalfEfEEv12SSMParamsBwd,"",@"SHT_CUDA_INFO"
	.sectionflags	@""
	.align	4


	//----- nvinfo : EIATTR_CUDA_API_VERSION
	.align		4
        /*0000*/ 	.byte	0x04, 0x37
        /*0002*/ 	.short	(.L_3053 - .L_3052)
.L_3052:
        /*0004*/ 	.word	0x00000082


	//----- nvinfo : EIATTR_KPARAM_INFO
	.align		4
.L_3053:
        /*0008*/ 	.byte	0x04, 0x17
        /*000a*/ 	.short	(.L_3055 - .L_3054)
.L_3054:
        /*000c*/ 	.word	0x00000000
        /*0010*/ 	.short	0x0000
        /*0012*/ 	.short	0x0000
        /*0014*/ 	.byte	0x00, 0xf0, 0xc1, 0x07


	//----- nvinfo : EIATTR_SPARSE_MMA_MASK
	.align		4
.L_3055:
        /*0018*/ 	.byte	0x03, 0x50
        /*001a*/ 	.short	0x0000


	//----- nvinfo : EIATTR_MAXREG_COUNT
	.align		4
        /*001c*/ 	.byte	0x03, 0x1b
        /*001e*/ 	.short	0x00ff


	//----- nvinfo : EIATTR_NUM_BARRIERS
	.align		4
        /*0020*/ 	.byte	0x02, 0x4c
        /*0022*/ 	.byte	0x01
	.zero		1


	//----- nvinfo : EIATTR_MERCURY_ISA_VERSION
	.align		4
        /*0024*/ 	.byte	0x03, 0x5f
        /*0026*/ 	.short	0x0101


	//----- nvinfo : EIATTR_COOP_GROUP_MASK_REGIDS
	.align		4
        /*0028*/ 	.byte	0x04, 0x29
        /*002a*/ 	.short	(.L_3057 - .L_3056)


	//   ....[0]....
.L_3056:
        /*002c*/ 	.word	0xffffffff


	//   ....[1]....
        /*0030*/ 	.word	0xffffffff


	//   ....[2]....
        /*0034*/ 	.word	0xffffffff


	//   ....[3]....
        /*0038*/ 	.word	0xffffffff


	//   ....[4]....
        /*003c*/ 	.word	0xffffffff


	//   ....[5]....
        /*0040*/ 	.word	0xffffffff


	//   ....[6]....
        /*0044*/ 	.word	0xffffffff


	//   ....[7]....
        /*0048*/ 	.word	0xffffffff


	//   ....[8]....
        /*004c*/ 	.word	0xffffffff


	//   ....[9]....
        /*0050*/ 	.word	0xffffffff


	//   ....[10]....
        /*0054*/ 	.word	0xffffffff


	//   ....[11]....
        /*0058*/ 	.word	0xffffffff


	//   ....[12]....
        /*005c*/ 	.word	0xffffffff


	//   ....[13]....
        /*0060*/ 	.word	0xffffffff


	//   ....[14]....
        /*0064*/ 	.word	0xffffffff


	//   ....[15]....
        /*0068*/ 	.word	0xffffffff


	//   ....[16]....
        /*006c*/ 	.word	0xffffffff


	//   ....[17]....
        /*0070*/ 	.word	0xffffffff


	//   ....[18]....
        /*0074*/ 	.word	0xffffffff


	//   ....[19]....
        /*0078*/ 	.word	0xffffffff


	//   ....[20]....
        /*007c*/ 	.word	0xffffffff


	//   ....[21]....
        /*0080*/ 	.word	0xffffffff


	//   ....[22]....
        /*0084*/ 	.word	0xffffffff


	//   ....[23]....
        /*0088*/ 	.word	0xffffffff


	//   ....[24]....
        /*008c*/ 	.word	0xffffffff


	//   ....[25]....
        /*0090*/ 	.word	0xffffffff


	//   ....[26]....
        /*0094*/ 	.word	0xffffffff


	//   ....[27]....
        /*0098*/ 	.word	0xffffffff


	//   ....[28]....
        /*009c*/ 	.word	0xffffffff


	//   ....[29]....
        /*00a0*/ 	.word	0xffffffff


	//   ....[30]....
        /*00a4*/ 	.word	0xffffffff


	//   ....[31]....
        /*00a8*/ 	.word	0xffffffff


	//   ....[32]....
        /*00ac*/ 	.word	0xffffffff


	//   ....[33]....
        /*00b0*/ 	.word	0xffffffff


	//   ....[34]....
        /*00b4*/ 	.word	0xffffffff


	//   ....[35]....
        /*00b8*/ 	.word	0xffffffff


	//   ....[36]....
        /*00bc*/ 	.word	0xffffffff


	//   ....[37]....
        /*00c0*/ 	.word	0xffffffff


	//   ....[38]....
        /*00c4*/ 	.word	0xffffffff


	//   ....[39]....
        /*00c8*/ 	.word	0xffffffff


	//   ....[40]....
        /*00cc*/ 	.word	0xffffffff


	//   ....[41]....
        /*00d0*/ 	.word	0xffffffff


	//   ....[42]....
        /*00d4*/ 	.word	0xffffffff


	//   ....[43]....
        /*00d8*/ 	.word	0xffffffff


	//   ....[44]....
        /*00dc*/ 	.word	0xffffffff


	//   ....[45]....
        /*00e0*/ 	.word	0xffffffff


	//   ....[46]....
        /*00e4*/ 	.word	0xffffffff


	//   ....[47]....
        /*00e8*/ 	.word	0xffffffff


	//   ....[48]....
        /*00ec*/ 	.word	0xffffffff


	//   ....[49]....
        /*00f0*/ 	.word	0xffffffff


	//   ....[50]....
        /*00f4*/ 	.word	0xffffffff


	//----- nvinfo : EIATTR_COOP_GROUP_INSTR_OFFSETS
	.align		4
.L_3057:
        /*00f8*/ 	.byte	0x04, 0x28
        /*00fa*/ 	.short	(.L_3059 - .L_3058)


	//   ....[0]....
.L_3058:
        /*00fc*/ 	.word	0x00001040


	//   ....[1]....
        /*0100*/ 	.word	0x00001260


	//   ....[2]....
        /*0104*/ 	.word	0x000015c0


	//   ....[3]....
        /*0108*/ 	.word	0x00003440


	//   ....[4]....
        /*010c*/ 	.word	0x00003a60


	//   ....[5]....
        /*0110*/ 	.word	0x00003fc0


	//   ....[6]....
        /*0114*/ 	.word	0x00004000


	//   ....[7]....
        /*0118*/ 	.word	0x00004070


	//   ....[8]....
        /*011c*/ 	.word	0x00004080


	//   ....[9]....
        /*0120*/ 	.word	0x000040b0


	//   ....[10]....
        /*0124*/ 	.word	0x000040d0


	//   ....[11]....
        /*0128*/ 	.word	0x00004100


	//   ....[12]....
        /*012c*/ 	.word	0x00004120


	//   ....[13]....
        /*0130*/ 	.word	0x00004150


	//   ....[14]....
        /*0134*/ 	.word	0x00004170


	//   ....[15]....
        /*0138*/ 	.word	0x000041a0


	//   ....[16]....
        /*013c*/ 	.word	0x000041c0


	//   ....[17]....
        /*0140*/ 	.word	0x00004200


	//   ....[18]....
        /*0144*/ 	.word	0x00004230


	//   ....[19]....
        /*0148*/ 	.word	0x00004260


	//   ....[20]....
        /*014c*/ 	.word	0x00004290


	//   ....[21]....
        /*0150*/ 	.word	0x000042e0


	//   ....[22]....
        /*0154*/ 	.word	0x00004300


	//   ....[23]....
        /*0158*/ 	.word	0x00004330


	//   ....[24]....
        /*015c*/ 	.word	0x00004340


	//   ....[25]....
        /*0160*/ 	.word	0x00004380


	//   ....[26]....
        /*0164*/ 	.word	0x00004390


	//   ....[27]....
        /*0168*/ 	.word	0x000043b0


	//   ....[28]....
        /*016c*/ 	.word	0x000043d0


	//   ....[29]....
        /*0170*/ 	.word	0x000043e0


	//   ....[30]....
        /*0174*/ 	.word	0x000043f0


	//   ....[31]....
        /*0178*/ 	.word	0x00004400


	//   ....[32]....
        /*017c*/ 	.word	0x00004440


	//   ....[33]....
        /*0180*/ 	.word	0x000051a0


	//   ....[34]....
        /*0184*/ 	.word	0x000052e0


	//   ....[35]....
        /*0188*/ 	.word	0x00005380


	//   ....[36]....
        /*018c*/ 	.word	0x00005540


	//   ....[37]....
        /*0190*/ 	.word	0x00005570


	//   ....[38]....
        /*0194*/ 	.word	0x00005930


	//   ....[39]....
        /*0198*/ 	.word	0x00005c20


	//   ....[40]....
        /*019c*/ 	.word	0x00006410


	//   ....[41]....
        /*01a0*/ 	.word	0x000068c0


	//   ....[42]....
        /*01a4*/ 	.word	0x00006910


	//   ....[43]....
        /*01a8*/ 	.word	0x00006960


	//   ....[44]....
        /*01ac*/ 	.word	0x00006990


	//   ....[45]....
        /*01b0*/ 	.word	0x000069b0


	//   ....[46]....
        /*01b4*/ 	.word	0x00006a90


	//   ....[47]....
        /*01b8*/ 	.word	0x00006ad0


	//   ....[48]....
        /*01bc*/ 	.word	0x00006b20


	//   ....[49]....
        /*01c0*/ 	.word	0x00006b50


	//   ....[50]....
        /*01c4*/ 	.word	0x00006b70


	//----- nvinfo : EIATTR_EXIT_INSTR_OFFSETS
	.align		4
.L_3059:
        /*01c8*/ 	.byte	0x04, 0x1c
        /*01ca*/ 	.short	(.L_3061 - .L_3060)


	//   ....[0]....
.L_3060:
        /*01cc*/ 	.word	0x00006c40


	//   ....[1]....
        /*01d0*/ 	.word	0x00006df0


	//----- nvinfo : EIATTR_MAX_THREADS
	.align		4
.L_3061:
        /*01d4*/ 	.byte	0x04, 0x05
        /*01d6*/ 	.short	(.L_3063 - .L_3062)
.L_3062:
        /*01d8*/ 	.word	0x00000020
        /*01dc*/ 	.word	0x00000001
        /*01e0*/ 	.word	0x00000001


	//----- nvinfo : EIATTR_CRS_STACK_SIZE
	.align		4
.L_3063:
        /*01e4*/ 	.byte	0x04, 0x1e
        /*01e6*/ 	.short	(.L_3065 - .L_3064)
.L_3064:
        /*01e8*/ 	.word	0x00000000


	//----- nvinfo : EIATTR_CBANK_PARAM_SIZE
	.align		4
.L_3065:
        /*01ec*/ 	.byte	0x03, 0x19
        /*01ee*/ 	.short	0x01f0


	//----- nvinfo : EIATTR_PARAM_CBANK
	.align		4
        /*01f0*/ 	.byte	0x04, 0x0a
        /*01f2*/ 	.short	(.L_3067 - .L_3066)
	.align		4
.L_3066:
        /*01f4*/ 	.word	index@(.nv.constant0._Z25selective_scan_bwd_kernelI32Selective_Scan_bwd_kernel_traitsILi32ELi8ELb0ELb1ELb1ELb1ELb0EN3c104HalfEfEEv12SSMParamsBwd)
        /*01f8*/ 	.short	0x0210
        /*01fa*/ 	.short	0x01f0


	//----- nvinfo : EIATTR_SW_WAR
	.align		4
.L_3067:
        /*01fc*/ 	.byte	0x04, 0x36
        /*01fe*/ 	.short	(.L_3069 - .L_3068)
.L_3068:
        /*0200*/ 	.word	0x00000008
.L_3069:


//--------------------- .nv.info._Z25selective_scan_bwd_kernelI32Selective_Scan_bwd_kernel_traitsILi32ELi8ELb0ELb1ELb1ELb1ELb1EN3c104HalfEfEEv12SSMParamsBwd --------------------------
	.section	.nv.info._Z25selective_scan_bwd_kernelI32Selective_Scan_bwd_kernel_traitsILi32ELi8ELb0ELb1ELb1ELb1ELb1EN3c104HalfEfEEv12SSMParamsBwd,"",@"SHT_CUDA_INFO"
	.sectionflags	@""
	.align	4


	//----- nvinfo : EIATTR_CUDA_API_VERSION
	.align		4
        /*0000*/ 	.byte	0x04, 0x37
        /*0002*/ 	.short	(.L_3071 - .L_3070)
.L_3070:
        /*0004*/ 	.word	0x00000082


	//----- nvinfo : EIATTR_KPARAM_INFO
	.align		4
.L_3071:
        /*0008*/ 	.byte	0x04, 0x17
        /*000a*/ 	.short	(.L_3073 - .L_3072)
.L_3072:
        /*000c*/ 	.word	0x00000000
        /*0010*/ 	.short	0x0000
        /*0012*/ 	.short	0x0000
        /*0014*/ 	.byte	0x00, 0xf0, 0xc1, 0x07


	//----- nvinfo : EIATTR_SPARSE_MMA_MASK
	.align		4
.L_3073:
        /*0018*/ 	.byte	0x03, 0x50
        /*001a*/ 	.short	0x0000


	//----- nvinfo : EIATTR_MAXREG_COUNT
	.align		4
        /*001c*/ 	.byte	0x03, 0x1b
        /*001e*/ 	.short	0x00ff


	//----- nvinfo : EIATTR_NUM_BARRIERS
	.align		4
        /*0020*/ 	.byte	0x02, 0x4c
        /*0022*/ 	.byte	0x01
	.zero		1


	//----- nvinfo : EIATTR_MERCURY_ISA_VERSION
	.align		4
        /*0024*/ 	.byte	0x03, 0x5f
        /*0026*/ 	.short	0x0101


	//----- nvinfo : EIATTR_COOP_GROUP_MASK_REGIDS
	.align		4
        /*0028*/ 	.byte	0x04, 0x29
        /*002a*/ 	.short	(.L_3075 - .L_3074)


	//   ....[0]....
.L_3074:
        /*002c*/ 	.word	0xffffffff


	//   ....[1]....
        /*0030*/ 	.word	0xffffffff


	//   ....[2]....
        /*0034*/ 	.word	0xffffffff


	//   ....[3]....
        /*0038*/ 	.word	0xffffffff


	//   ....[4]....
        /*003c*/ 	.word	0xffffffff


	//   ....[5]....
        /*0040*/ 	.word	0xffffffff


	//   ....[6]....
        /*0044*/ 	.word	0xffffffff


	//   ....[7]....
        /*0048*/ 	.word	0xffffffff


	//   ....[8]....
        /*004c*/ 	.word	0xffffffff


	//   ....[9]....
        /*0050*/ 	.word	0xffffffff


	//   ....[10]....
        /*0054*/ 	.word	0xffffffff


	//   ....[11]....
        /*0058*/ 	.word	0xffffffff


	//   ....[12]....
        /*005c*/ 	.word	0xffffffff


	//   ....[13]....
        /*0060*/ 	.word	0xffffffff


	//   ....[14]....
        /*0064*/ 	.word	0xffffffff


	//   ....[15]....
        /*0068*/ 	.word	0xffffffff


	//   ....[16]....
        /*006c*/ 	.word	0xffffffff


	//   ....[17]....
        /*0070*/ 	.word	0xffffffff


	//   ....[18]....
        /*0074*/ 	.word	0xffffffff


	//   ....[19]....
        /*0078*/ 	.word	0xffffffff


	//   ....[20]....
        /*007c*/ 	.word	0xffffffff


	//   ....[21]....
        /*0080*/ 	.word	0xffffffff


	//   ....[22]....
        /*0084*/ 	.word	0xffffffff


	//   ....[23]....
        /*0088*/ 	.word	0xffffffff


	//   ....[24]....
        /*008c*/ 	.word	0xffffffff


	//   ....[25]....
        /*0090*/ 	.word	0xffffffff


	//   ....[26]....
        /*0094*/ 	.word	0xffffffff


	//   ....[27]....
        /*0098*/ 	.word	0xffffffff


	//   ....[28]....
        /*009c*/ 	.word	0xffffffff


	//   ....[29]....
        /*00a0*/ 	.word	0xffffffff


	//   ....[30]....
        /*00a4*/ 	.word	0xffffffff


	//   ....[31]....
        /*00a8*/ 	.word	0xffffffff


	//   ....[32]....
        /*00ac*/ 	.word	0xffffffff


	//   ....[33]....
        /*00b0*/ 	.word	0xffffffff


	//   ....[34]....
        /*00b4*/ 	.word	0xffffffff


	//   ....[35]....
        /*00b8*/ 	.word	0xffffffff


	//   ....[36]....
        /*00bc*/ 	.word	0xffffffff


	//   ....[37]....
        /*00c0*/ 	.word	0xffffffff


	//   ....[38]....
        /*00c4*/ 	.word	0xffffffff


	//   ....[39]....
        /*00c8*/ 	.word	0xffffffff


	//   ....[40]....
        /*00cc*/ 	.word	0xffffffff


	//   ....[41]....
        /*00d0*/ 	.word	0xffffffff


	//   ....[42]....
        /*00d4*/ 	.word	0xffffffff


	//   ....[43]....
        /*00d8*/ 	.word	0xffffffff


	//   ....[44]....
        /*00dc*/ 	.word	0xffffffff


	//   ....[45]....
        /*00e0*/ 	.word	0xffffffff


	//   ....[46]....
        /*00e4*/ 	.word	0xffffffff


	//   ....[47]....
        /*00e8*/ 	.word	0xffffffff


	//   ....[48]....
        /*00ec*/ 	.word	0xffffffff


	//   ....[49]....
        /*00f0*/ 	.word	0xffffffff


	//   ....[50]....
        /*00f4*/ 	.word	0xffffffff


	//   ....[51]....
        /*00f8*/ 	.word	0xffffffff


	//   ....[52]....
        /*00fc*/ 	.word	0xffffffff


	//   ....[53]....
        /*0100*/ 	.word	0xffffffff


	//   ....[54]....
        /*0104*/ 	.word	0xffffffff


	//----- nvinfo : EIATTR_COOP_GROUP_INSTR_OFFSETS
	.align		4
.L_3075:
        /*0108*/ 	.byte	0x04, 0x28
        /*010a*/ 	.short	(.L_3077 - .L_3076)


	//   ....[0]....
.L_3076:
        /*010c*/ 	.word	0x00000fd0


	//   ....[1]....
        /*0110*/ 	.word	0x00001280


	//   ....[2]....
        /*0114*/ 	.word	0x00001600


	//   ....[3]....
        /*0118*/ 	.word	0x00002d00


	//   ....[4]....
        /*011c*/ 	.word	0x00003200


	//   ....[5]....
        /*0120*/ 	.word	0x000036a0


	//   ....[6]....
        /*0124*/ 	.word	0x00003d60


	//   ....[7]....
        /*0128*/ 	.word	0x00004d70


	//   ....[8]....
        /*012c*/ 	.word	0x000052f0


	//   ....[9]....
        /*0130*/ 	.word	0x000058b0


	//   ....[10]....
        /*0134*/ 	.word	0x000058f0


	//   ....[11]....
        /*0138*/ 	.word	0x00005970


	//   ....[12]....
        /*013c*/ 	.word	0x000059a0


	//   ....[13]....
        /*0140*/ 	.word	0x000059b0


	//   ....[14]....
        /*0144*/ 	.word	0x00005a00


	//   ....[15]....
        /*0148*/ 	.word	0x00005a10


	//   ....[16]....
        /*014c*/ 	.word	0x00005a50


	//   ....[17]....
        /*0150*/ 	.word	0x00005a60


	//   ....[18]....
        /*0154*/ 	.word	0x00005a90


	//   ....[19]....
        /*0158*/ 	.word	0x00005ab0


	//   ....[20]....
        /*015c*/ 	.word	0x00005ae0


	//   ....[21]....
        /*0160*/ 	.word	0x00005b00


	//   ....[22]....
        /*0164*/ 	.word	0x00005b30


	//   ....[23]....
        /*0168*/ 	.word	0x00005b50


	//   ....[24]....
        /*016c*/ 	.word	0x00005b90


	//   ....[25]....
        /*0170*/ 	.word	0x00005bc0


	//   ....[26]....
        /*0174*/ 	.word	0x00005c10


	//   ....[27]....
        /*0178*/ 	.word	0x00005c20


	//   ....[28]....
        /*017c*/ 	.word	0x00005c50


	//   ....[29]....
        /*0180*/ 	.word	0x00005c70


	//   ....[30]....
        /*0184*/ 	.word	0x00005ca0


	//   ....[31]....
        /*0188*/ 	.word	0x00005cb0


	//   ....[32]....
        /*018c*/ 	.word	0x00005cd0


	//   ....[33]....
        /*0190*/ 	.word	0x00005cf0


	//   ....[34]....
        /*0194*/ 	.word	0x00005d00


	//   ....[35]....
        /*0198*/ 	.word	0x00005d10


	//   ....[36]....
        /*019c*/ 	.word	0x00005d20


	//   ....[37]....
        /*01a0*/ 	.word	0x00006aa0


	//   ....[38]....
        /*01a4*/ 	.word	0x00006c50


	//   ....[39]....
        /*01a8*/ 	.word	0x00006cf0


	//   ....[40]....
        /*01ac*/ 	.word	0x00006e60


	//   ....[41]....
        /*01b0*/ 	.word	0x00006e80


	//   ....[42]....
        /*01b4*/ 	.word	0x00007240


	//   ....[43]....
        /*01b8*/ 	.word	0x00007610


	//   ....[44]....
        /*01bc*/ 	.word	0x00007d10


	//   ....[45]....
        /*01c0*/ 	.word	0x000081b0


	//   ....[46]....
        /*01c4*/ 	.word	0x00008200


	//   ....[47]....
        /*01c8*/ 	.word	0x00008250


	//   ....[48]....
        /*01cc*/ 	.word	0x00008280


	//   ....[49]....
        /*01d0*/ 	.word	0x000082a0


	//   ....[50]....
        /*01d4*/ 	.word	0x00008380


	//   ....[51]....
        /*01d8*/ 	.word	0x000083c0


	//   ....[52]....
        /*01dc*/ 	.word	0x00008410


	//   ....[53]....
        /*01e0*/ 	.word	0x00008440


	//   ....[54]....
        /*01e4*/ 	.word	0x00008460


	//----- nvinfo : EIATTR_EXIT_INSTR_OFFSETS
	.align		4
.L_3077:
        /*01e8*/ 	.byte	0x04, 0x1c
        /*01ea*/ 	.short	(.L_3079 - .L_3078)


	//   ....[0]....
.L_3078:
        /*01ec*/ 	.word	0x00008530


	//   ....[1]....
        /*01f0*/ 	.word	0x000086e0


	//----- nvinfo : EIATTR_MAX_THREADS
	.align		4
.L_3079:
        /*01f4*/ 	.byte	0x04, 0x05
        /*01f6*/ 	.short	(.L_3081 - .L_3080)
.L_3080:
        /*01f8*/ 	.word	0x00000020
        /*01fc*/ 	.word	0x00000001
        /*0200*/ 	.word	0x00000001


	//----- nvinfo : EIATTR_CRS_STACK_SIZE
	.align		4
.L_3081:
        /*0204*/ 	.byte	0x04, 0x1e
        /*0206*/ 	.short	(.L_3083 - .L_3082)
.L_3082:
        /*0208*/ 	.word	0x00000000


	//----- nvinfo : EIATTR_CBANK_PARAM_SIZE
	.align		4
.L_3083:
        /*020c*/ 	.byte	0x03, 0x19
        /*020e*/ 	.short	0x01f0


	//----- nvinfo : EIATTR_PARAM_CBANK
	.align		4
        /*0210*/ 	.byte	0x04, 0x0a
        /*0212*/ 	.short	(.L_3085 - .L_3084)
	.align		4
.L_3084:
        /*0214*/ 	.word	index@(.nv.constant0._Z25selective_scan_bwd_kernelI32Selective_Scan_bwd_kernel_traitsILi32ELi8ELb0ELb1ELb1ELb1ELb1EN3c104HalfEfEEv12SSMParamsBwd)
        /*0218*/ 	.short	0x0210
        /*021a*/ 	.short	0x01f0


	//----- nvinfo : EIATTR_SW_WAR
	.align		4
.L_3085:
        /*021c*/ 	.byte	0x04, 0x36
        /*021e*/ 	.short	(.L_3087 - .L_3086)
.L_3086:
        /*0220*/ 	.word	0x00000008
.L_3087:


//--------------------- .nv.info._Z25selective_scan_bwd_kernelI32Selective_Scan_bwd_kernel_traitsILi32ELi8ELb1ELb0ELb0ELb0ELb0EN3c104HalfEfEEv12SSMParamsBwd --------------------------
	.section	.nv.info._Z25selective_scan_bwd_kernelI32Selective_Scan_bwd_kernel_traitsILi32ELi8ELb1ELb0ELb0ELb0ELb0EN3c104HalfEfEEv12SSMParamsBwd,"",@"SHT_CUDA_INFO"
	.sectionflags	@""
	.align	4


	//----- nvinfo : EIATTR_CUDA_API_VERSION
	.align		4
        /*0000*/ 	.byte	0x04, 0x37
        /*0002*/ 	.short	(.L_3089 - .L_3088)
.L_3088:
        /*0004*/ 	.word	0x00000082


	//----- nvinfo : EIATTR_KPARAM_INFO
	.align		4
.L_3089:
        /*0008*/ 	.byte	0x04, 0x17
        /*000a*/ 	.short	(.L_3091 - .L_3090)
.L_3090:
        /*000c*/ 	.word	0x00000000
        /*0010*/ 	.short	0x0000
        /*0012*/ 	.short	0x0000
        /*0014*/ 	.byte	0x00, 0xf0, 0xc1, 0x07


	//----- nvinfo : EIATTR_SPARSE_MMA_MASK
	.align		4
.L_3091:
        /*0018*/ 	.byte	0x03, 0x50
        /*001a*/ 	.short	0x0000


	//----- nvinfo : EIATTR_MAXREG_COUNT
	.align		4
        /*001c*/ 	.byte	0x03, 0x1b
        /*001e*/ 	.short	0x00ff


	//----- nvinfo : EIATTR_NUM_BARRIERS
	.align		4
        /*0020*/ 	.byte	0x02, 0x4c
        /*0022*/ 	.byte	0x01
	.zero		1


	//----- nvinfo : EIATTR_MERCURY_ISA_VERSION
	.align		4
        /*0024*/ 	.byte	0x03, 0x5f
        /*0026*/ 	.short	0x0101


	//----- nvinfo : EIATTR_COOP_GROUP_MASK_REGIDS
	.align		4
        /*0028*/ 	.byte	0x04, 0x29
        /*002a*/ 	.short	(.L_3093 - .L_3092)


	//   ....[0]....
.L_3092:
        /*002c*/ 	.word	0xffffffff


	//   ....[1]....
        /*0030*/ 	.word	0xffffffff


	//   ....[2]....
        /*0034*/ 	.word	0xffffffff


	//   ....[3]....
        /*0038*/ 	.word	0xffffffff


	//   ....[4]....
        /*003c*/ 	.word	0xffffffff


	//   ....[5]....
        /*0040*/ 	.word	0xffffffff


	//   ....[6]....
        /*0044*/ 	.word	0xffffffff


	//   ....[7]....
        /*0048*/ 	.word	0xffffffff


	//   ....[8]....
        /*004c*/ 	.word	0xffffffff


	//   ....[9]....
        /*0050*/ 	.word	0xffffffff


	//   ....[10]....
        /*0054*/ 	.word	0xffffffff


	//   ....[11]....
        /*0058*/ 	.word	0xffffffff


	//   ....[12]....
        /*005c*/ 	.word	0xffffffff


	//   ....[13]....
        /*0060*/ 	.word	0xffffffff


	//   ....[14]....
        /*0064*/ 	.word	0xffffffff


	//   ....[15]....
        /*0068*/ 	.word	0xffffffff


	//   ....[16]....
        /*006c*/ 	.word	0xffffffff


	//   ....[17]....
        /*0070*/ 	.word	0xffffffff


	//   ....[18]....
        /*0074*/ 	.word	0xffffffff


	//   ....[19]....
        /*0078*/ 	.word	0xffffffff


	//   ....[20]....
        /*007c*/ 	.word	0xffffffff


	//   ....[21]....
        /*0080*/ 	.word	0xffffffff


	//   ....[22]....
        /*0084*/ 	.word	0xffffffff


	//   ....[23]....
        /*0088*/ 	.word	0xffffffff


	//   ....[24]....
        /*008c*/ 	.word	0xffffffff


	//   ....[25]....
        /*0090*/ 	.word	0xffffffff


	//   ....[26]....
        /*0094*/ 	.word	0xffffffff


	//   ....[27]....
        /*0098*/ 	.word	0xffffffff


	//   ....[28]....
        /*009c*/ 	.word	0xffffffff


	//   ....[29]....
        /*00a0*/ 	.word	0xffffffff


	//   ....[30]....
        /*00a4*/ 	.word	0xffffffff


	//   ....[31]....
        /*00a8*/ 	.word	0xffffffff


	//   ....[32]....
        /*00ac*/ 	.word	0xffffffff


	//   ....[33]....
        /*00b0*/ 	.word	0xffffffff


	//   ....[34]....
        /*00b4*/ 	.word	0xffffffff


	//   ....[35]....
        /*00b8*/ 	.word	0xffffffff


	//   ....[36]....
        /*00bc*/ 	.word	0xffffffff


	//   ....[37]....
        /*00c0*/ 	.word	0xffffffff


	//   ....[38]....
        /*00c4*/ 	.word	0xffffffff


	//   ....[39]....
        /*00c8*/ 	.word	0xffffffff


	//   ....[40]....
        /*00cc*/ 	.word	0xffffffff


	//   ....[41]....
        /*00d0*/ 	.word	0xffffffff


	//   ....[42]....
        /*00d4*/ 	.word	0xffffffff


	//   ....[43]....
        /*00d8*/ 	.word	0xffffffff


	//   ....[44]....
        /*00dc*/ 	.word	0xffffffff


	//   ....[45]....
        /*00e0*/ 	.word	0xffffffff


	//   ....[46]....
        /*00e4*/ 	.word	0xffffffff


	//   ....[47]....
        /*00e8*/ 	.word	0xffffffff


	//   ....[48]....
        /*00ec*/ 	.word	0xffffffff


	//   ....[49]....
        /*00f0*/ 	.word	0xffffffff


	//   ....[50]....
        /*00f4*/ 	.word	0xffffffff


	//   ....[51]....
        /*00f8*/ 	.word	0xffffffff


	//   ....[52]....
        /*00fc*/ 	.word	0xffffffff


	//----- nvinfo : EIATTR_COOP_GROUP_INSTR_OFFSETS
	.align		4
.L_3093:
        /*0100*/ 	.byte	0x04, 0x28
        /*0102*/ 	.short	(.L_3095 - .L_3094)


	//   ....[0]....
.L_3094:
        /*0104*/ 	.word	0x00000780


	//   ....[1]....
        /*0108*/ 	.word	0x000007f0


	//   ....[2]....
        /*010c*/ 	.word	0x000008f0


	//   ....[3]....
        /*0110*/ 	.word	0x000014f0


	//   ....[4]....
        /*0114*/ 	.word	0x00001530


	//   ....[5]....
        /*0118*/ 	.word	0x00001550


	//   ....[6]....
        /*011c*/ 	.word	0x00001560


	//   ....[7]....
        /*0120*/ 	.word	0x00001590


	//   ....[8]....
        /*0124*/ 	.word	0x000015c0


	//   ....[9]....
        /*0128*/ 	.word	0x000015e0


	//   ....[10]....
        /*012c*/ 	.word	0x00001600


	//   ....[11]....
        /*0130*/ 	.word	0x00001630


	//   ....[12]....
        /*0134*/ 	.word	0x00001660


	//   ....[13]....
        /*0138*/ 	.word	0x00001680


	//   ....[14]....
        /*013c*/ 	.word	0x000016a0


	//   ....[15]....
        /*0140*/ 	.word	0x00001720


	//   ....[16]....
        /*0144*/ 	.word	0x00001750


	//   ....[17]....
        /*0148*/ 	.word	0x00001760


	//   ....[18]....
        /*014c*/ 	.word	0x00001770


	//   ....[19]....
        /*0150*/ 	.word	0x000017c0


	//   ....[20]....
        /*0154*/ 	.word	0x000017f0


	//   ....[21]....
        /*0158*/ 	.word	0x00001810


	//   ....[22]....
        /*015c*/ 	.word	0x00001830


	//   ....[23]....
        /*0160*/ 	.word	0x00001850


	//   ....[24]....
        /*0164*/ 	.word	0x00001880


	//   ....[25]....
        /*0168*/ 	.word	0x000018a0


	//   ....[26]....
        /*016c*/ 	.word	0x000018d0


	//   ....[27]....
        /*0170*/ 	.word	0x000018e0


	//   ....[28]....
        /*0174*/ 	.word	0x000018f0


	//   ....[29]....
        /*0178*/ 	.word	0x00001900


	//   ....[30]....
        /*017c*/ 	.word	0x00001910


	//   ....[31]....
        /*0180*/ 	.word	0x00001d40


	//   ....[32]....
        /*0184*/ 	.word	0x00001dc0


	//   ....[33]....
        /*0188*/ 	.word	0x00001e10


	//   ....[34]....
        /*018c*/ 	.word	0x00001e40


	//   ....[35]....
        /*0190*/ 	.word	0x00001e60


	//   ....[36]....
        /*0194*/ 	.word	0x00001e90


	//   ....[37]....
        /*0198*/ 	.word	0x00001eb0


	//   ....[38]....
        /*019c*/ 	.word	0x00001ee0


	//   ....[39]....
        /*01a0*/ 	.word	0x00001f10


	//   ....[40]....
        /*01a4*/ 	.word	0x00001f80


	//   ....[41]....
        /*01a8*/ 	.word	0x00002410


	//   ....[42]....
        /*01ac*/ 	.word	0x00002680


	//   ....[43]....
        /*01b0*/ 	.word	0x00002750


	//   ....[44]....
        /*01b4*/ 	.word	0x000027a0


	//   ....[45]....
        /*01b8*/ 	.word	0x000027f0


	//   ....[46]....
        /*01bc*/ 	.word	0x00002820


	//   ....[47]....
        /*01c0*/ 	.word	0x00002840


	//   ....[48]....
        /*01c4*/ 	.word	0x00002920


	//   ....[49]....
        /*01c8*/ 	.word	0x00002960


	//   ....[50]....
        /*01cc*/ 	.word	0x000029b0


	//   ....[51]....
        /*01d0*/ 	.word	0x000029e0


	//   ....[52]....
        /*01d4*/ 	.word	0x00002a00


	//----- nvinfo : EIATTR_EXIT_INSTR_OFFSETS
	.align		4
.L_3095:
        /*01d8*/ 	.byte	0x04, 0x1c
        /*01da*/ 	.short	(.L_3097 - .L_3096)


	//   ....[0]....
.L_3096:
        /*01dc*/ 	.word	0x00002ad0


	//   ....[1]....
        /*01e0*/ 	.word	0x00003070


	//----- nvinfo : EIATTR_MAX_THREADS
	.align		4
.L_3097:
        /*01e4*/ 	.byte	0x04, 0x05
        /*01e6*/ 	.short	(.L_3099 - .L_3098)
.L_3098:
        /*01e8*/ 	.word	0x00000020
        /*01ec*/ 	.word	0x00000001
        /*01f0*/ 	.word	0x00000001


	//----- nvinfo : EIATTR_CRS_STACK_SIZE
	.align		4
.L_3099:
        /*01f4*/ 	.byte	0x04, 0x1e
        /*01f6*/ 	.short	(.L_3101 - .L_3100)
.L_3100:
        /*01f8*/ 	.word	0x00000000


	//----- nvinfo : EIATTR_CBANK_PARAM_SIZE
	.align		4
.L_3101:
        /*01fc*/ 	.byte	0x03, 0x19
        /*01fe*/ 	.short	0x01f0


	//----- nvinfo : EIATTR_PARAM_CBANK
	.align		4
        /*0200*/ 	.byte	0x04, 0x0a
        /*0202*/ 	.short	(.L_3103 - .L_3102)
	.align		4
.L_3102:
        /*0204*/ 	.word	index@(.nv.constant0._Z25selective_scan_bwd_kernelI32Selective_Scan_bwd_kernel_traitsILi32ELi8ELb1ELb0ELb0ELb0ELb0EN3c104HalfEfEEv12SSMParamsBwd)
        /*0208*/ 	.short	0x0210
        /*020a*/ 	.short	0x01f0


	//----- nvinfo : EIATTR_SW_WAR
	.align		4
.L_3103:
        /*020c*/ 	.byte	0x04, 0x36
        /*020e*/ 	.short	(.L_3105 - .L_3104)
.L_3104:
        /*0210*/ 	.word	0x00000008
.L_3105:


//--------------------- .nv.info._Z25selective_scan_bwd_kernelI32Selective_Scan_bwd_kernel_traitsILi32ELi8ELb1ELb0ELb0ELb0ELb1EN3c104HalfEfEEv12SSMParamsBwd --------------------------
	.section	.nv.info._Z25selective_scan_bwd_kernelI32Selective_Scan_bwd_kernel_traitsILi32ELi8ELb1ELb0ELb0ELb0ELb1EN3c104HalfEfEEv12SSMParamsBwd,"",@"SHT_CUDA_INFO"
	.sectionflags	@""
	.align	4


	//----- nvinfo : EIATTR_CUDA_API_VERSION
	.align		4
        /*0000*/ 	.byte	0x04, 0x37
        /*0002*/ 	.short	(.L_3107 - .L_3106)
.L_3106:
        /*0004*/ 	.word	0x00000082


	//----- nvinfo : EIATTR_KPARAM_INFO
	.align		4
.L_3107:
        /*0008*/ 	.byte	0x04, 0x17
        /*000a*/ 	.short	(.L_3109 - .L_3108)
.L_3108:
        /*000c*/ 	.word	0x00000000
        /*0010*/ 	.short	0x0000
        /*0012*/ 	.short	0x0000
        /*0014*/ 	.byte	0x00, 0xf0, 0xc1, 0x07


	//----- nvinfo : EIATTR_SPARSE_MMA_MASK
	.align		4
.L_3109:
        /*0018*/ 	.byte	0x03, 0x50
        /*001a*/ 	.short	0x0000


	//----- nvinfo : EIATTR_MAXREG_COUNT
	.align		4
        /*001c*/ 	.byte	0x03, 0x1b
        /*001e*/ 	.short	0x00ff


	//----- nvinfo : EIATTR_NUM_BARRIERS
	.align		4
        /*0020*/ 	.byte	0x02, 0x4c
        /*0022*/ 	.byte	0x01
	.zero		1


	//----- nvinfo : EIATTR_MERCURY_ISA_VERSION
	.align		4
        /*0024*/ 	.byte	0x03, 0x5f
        /*0026*/ 	.short	0x0101


	//----- nvinfo : EIATTR_COOP_GROUP_MASK_REGIDS
	.align		4
        /*0028*/ 	.byte	0x04, 0x29
        /*002a*/ 	.short	(.L_3111 - .L_3110)


	//   ....[0]....
.L_3110:
        /*002c*/ 	.word	0xffffffff


	//   ....[1]....
        /*0030*/ 	.word	0xffffffff


	//   ....[2]....
        /*0034*/ 	.word	0xffffffff


	//   ....[3]....
        /*0038*/ 	.word	0xffffffff


	//   ....[4]....
        /*003c*/ 	.word	0xffffffff


	//   ....[5]....
        /*0040*/ 	.word	0xffffffff


	//   ....[6]....
        /*0044*/ 	.word	0xffffffff


	//   ....[7]....
        /*0048*/ 	.word	0xffffffff


	//   ....[8]....
        /*004c*/ 	.word	0xffffffff


	//   ....[9]....
        /*0050*/ 	.word	0xffffffff


	//   ....[10]....
        /*0054*/ 	.word	0xffffffff


	//   ....[11]....
        /*0058*/ 	.word	0xffffffff


	//   ....[12]....
        /*005c*/ 	.word	0xffffffff


	//   ....[13]....
        /*0060*/ 	.word	0xffffffff


	//   ....[14]....
        /*0064*/ 	.word	0xffffffff


	//   ....[15]....
        /*0068*/ 	.word	0xffffffff


	//   ....[16]....
        /*006c*/ 	.word	0xffffffff


	//   ....[17]....
        /*0070*/ 	.word	0xffffffff


	//   ....[18]....
        /*0074*/ 	.word	0xffffffff


	//   ....[19]....
        /*0078*/ 	.word	0xffffffff


	//   ....[20]....
        /*007c*/ 	.word	0xffffffff


	//   ....[21]....
        /*0080*/ 	.word	0xffffffff


	//   ....[22]....
        /*0084*/ 	.word	0xffffffff


	//   ....[23]....
        /*0088*/ 	.word	0xffffffff


	//   ....[24]....
        /*008c*/ 	.word	0xffffffff


	//   ....[25]....
        /*0090*/ 	.word	0xffffffff


	//   ....[26]....
        /*0094*/ 	.word	0xffffffff


	//   ....[27]....
        /*0098*/ 	.word	0xffffffff


	//   ....[28]....
        /*009c*/ 	.word	0xffffffff


	//   ....[29]....
        /*00a0*/ 	.word	0xffffffff


	//   ....[30]....
        /*00a4*/ 	.word	0xffffffff


	//   ....[31]....
        /*00a8*/ 	.word	0xffffffff


	//   ....[32]....
        /*00ac*/ 	.word	0xffffffff


	//   ....[33]....
        /*00b0*/ 	.word	0xffffffff


	//   ....[34]....
        /*00b4*/ 	.word	0xffffffff


	//   ....[35]....
        /*00b8*/ 	.word	0xffffffff


	//   ....[36]....
        /*00bc*/ 	.word	0xffffffff


	//   ....[37]....
        /*00c0*/ 	.word	0xffffffff


	//   ....[38]....
        /*00c4*/ 	.word	0xffffffff


	//   ....[39]....
        /*00c8*/ 	.word	0xffffffff


	//   ....[40]....
        /*00cc*/ 	.word	0xffffffff


	//   ....[41]....
        /*00d0*/ 	.word	0xffffffff


	//   ....[42]....
        /*00d4*/ 	.word	0xffffffff


	//   ....[43]....
        /*00d8*/ 	.word	0xffffffff


	//   ....[44]....
        /*00dc*/ 	.word	0xffffffff


	//   ....[45]....
        /*00e0*/ 	.word	0xffffffff


	//   ....[46]....
        /*00e4*/ 	.word	0xffffffff


	//   ....[47]....
        /*00e8*/ 	.word	0xffffffff


	//   ....[48]....
        /*00ec*/ 	.word	0xffffffff


	//   ....[49]....
        /*00f0*/ 	.word	0xffffffff


	//   ....[50]....
        /*00f4*/ 	.word	0xffffffff


	//   ....[51]....
        /*00f8*/ 	.word	0xffffffff


	//   ....[52]....
        /*00fc*/ 	.word	0xffffffff


	//   ....[53]....
        /*0100*/ 	.word	0xffffffff


	//   ....[54]....
        /*0104*/ 	.word	0xffffffff


	//   ....[55]....
        /*0108*/ 	.word	0xffffffff


	//   ....[56]....
        /*010c*/ 	.word	0xffffffff


	//----- nvinfo : EIATTR_COOP_GROUP_INSTR_OFFSETS
	.align		4
.L_3111:
        /*0110*/ 	.byte	0x04, 0x28
        /*0112*/ 	.short	(.L_3113 - .L_3112)


	//   ....[0]....
.L_3112:
        /*0114*/ 	.word	0x00000770


	//   ....[1]....
        /*0118*/ 	.word	0x00000810


	//   ....[2]....
        /*011c*/ 	.word	0x00000960


	//   ....[3]....
        /*0120*/ 	.word	0x00000a80


	//   ....[4]....
        /*0124*/ 	.word	0x00000e80


	//   ....[5]....
        /*0128*/ 	.word	0x00001320


	//   ....[6]....
        /*012c*/ 	.word	0x00001520


	//   ....[7]....
        /*0130*/ 	.word	0x000021a0


	//   ....[8]....
        /*0134*/ 	.word	0x000021e0


	//   ....[9]....
        /*0138*/ 	.word	0x00002200


	//   ....[10]....
        /*013c*/ 	.word	0x00002210


	//   ....[11]....
        /*0140*/ 	.word	0x00002240


	//   ....[12]....
        /*0144*/ 	.word	0x00002270


	//   ....[13]....
        /*0148*/ 	.word	0x00002290


	//   ....[14]....
        /*014c*/ 	.word	0x000022b0


	//   ....[15]....
        /*0150*/ 	.word	0x000022e0


	//   ....[16]....
        /*0154*/ 	.word	0x00002310


	//   ....[17]....
        /*0158*/ 	.word	0x00002330


	//   ....[18]....
        /*015c*/ 	.word	0x00002350


	//   ....[19]....
        /*0160*/ 	.word	0x00002380


	//   ....[20]....
        /*0164*/ 	.word	0x000023c0


	//   ....[21]....
        /*0168*/ 	.word	0x000023f0


	//   ....[22]....
        /*016c*/ 	.word	0x00002420


	//   ....[23]....
        /*0170*/ 	.word	0x00002470


	//   ....[24]....
        /*0174*/ 	.word	0x000024a0


	//   ....[25]....
        /*0178*/ 	.word	0x000024c0


	//   ....[26]....
        /*017c*/ 	.word	0x000024e0


	//   ....[27]....
        /*0180*/ 	.word	0x00002500


	//   ....[28]....
        /*0184*/ 	.word	0x00002530


	//   ....[29]....
        /*0188*/ 	.word	0x00002550


	//   ....[30]....
        /*018c*/ 	.word	0x00002580


	//   ....[31]....
        /*0190*/ 	.word	0x00002590


	//   ....[32]....
        /*0194*/ 	.word	0x000025a0


	//   ....[33]....
        /*0198*/ 	.word	0x000025b0


	//   ....[34]....
        /*019c*/ 	.word	0x000025c0


	//   ....[35]....
        /*01a0*/ 	.word	0x00002a00


	//   ....[36]....
        /*01a4*/ 	.word	0x00002a70


	//   ....[37]....
        /*01a8*/ 	.word	0x00002b60


	//   ....[38]....
        /*01ac*/ 	.word	0x00002b90


	//   ....[39]....
        /*01b0*/ 	.word	0x00002bb0


	//   ....[40]....
        /*01b4*/ 	.word	0x00002be0


	//   ....[41]....
        /*01b8*/ 	.word	0x00002c00


	//   ....[42]....
        /*01bc*/ 	.word	0x00002c40


	//   ....[43]....
        /*01c0*/ 	.word	0x00002c80


	//   ....[44]....
        /*01c4*/ 	.word	0x00002cb0


	//   ....[45]....
        /*01c8*/ 	.word	0x00003090


	//   ....[46]....
        /*01cc*/ 	.word	0x00003340


	//   ....[47]....
        /*01d0*/ 	.word	0x00003410


	//   ....[48]....
        /*01d4*/ 	.word	0x00003460


	//   ....[49]....
        /*01d8*/ 	.word	0x000034b0


	//   ....[50]....
        /*01dc*/ 	.word	0x000034e0


	//   ....[51]....
        /*01e0*/ 	.word	0x00003500


	//   ....[52]....
        /*01e4*/ 	.word	0x000035e0


	//   ....[53]....
        /*01e8*/ 	.word	0x00003620


	//   ....[54]....
        /*01ec*/ 	.word	0x00003670


	//   ....[55]....
        /*01f0*/ 	.word	0x000036a0


	//   ....[56]....
        /*01f4*/ 	.word	0x000036c0


	//----- nvinfo : EIATTR_EXIT_INSTR_OFFSETS
	.align		4
.L_3113:
        /*01f8*/ 	.byte	0x04, 0x1c
        /*01fa*/ 	.short	(.L_3115 - .L_3114)


	//   ....[0]....
.L_3114:
        /*01fc*/ 	.word	0x00003790


	//   ....[1]....
        /*0200*/ 	.word	0x00003d90


	//----- nvinfo : EIATTR_MAX_THREADS
	.align		4
.L_3115:
        /*0204*/ 	.byte	0x04, 0x05
        /*0206*/ 	.short	(.L_3117 - .L_3116)
.L_3116:
        /*0208*/ 	.word	0x00000020
        /*020c*/ 	.word	0x00000001
        /*0210*/ 	.word	0x00000001


	//----- nvinfo : EIATTR_CRS_STACK_SIZE
	.align		4
.L_3117:
        /*0214*/ 	.byte	0x04, 0x1e
        /*0216*/ 	.short	(.L_3119 - .L_3118)
.L_3118:
        /*0218*/ 	.word	0x00000000


	//----- nvinfo : EIATTR_CBANK_PARAM_SIZE
	.align		4
.L_3119:
        /*021c*/ 	.byte	0x03, 0x19
        /*021e*/ 	.short	0x01f0


	//----- nvinfo : EIATTR_PARAM_CBANK
	.align		4
        /*0220*/ 	.byte	0x04, 0x0a
        /*0222*/ 	.short	(.L_3121 - .L_3120)
	.align		4
.L_3120:
        /*0224*/ 	.word	index@(.nv.constant0._Z25selective_scan_bwd_kernelI32Selective_Scan_bwd_kernel_traitsILi32ELi8ELb1ELb0ELb0ELb0ELb1EN3c104HalfEfEEv12SSMParamsBwd)
        /*0228*/ 	.short	0x0210
        /*022a*/ 	.short	0x01f0


	//----- nvinfo : EIATTR_SW_WAR
	.align		4
.L_3121:
        /*022c*/ 	.byte	0x04, 0x36
        /*022e*/ 	.short	(.L_3123 - .L_3122)
.L_3122:
        /*0230*/ 	.word	0x00000008
.L_3123:


//--------------------- .nv.info._Z25selective_scan_bwd_kernelI32Selective_Scan_bwd_kernel_traitsILi32ELi8ELb1ELb0ELb0ELb1ELb0EN3c104HalfEfEEv12SSMParamsBwd --------------------------
	.section	.nv.info._Z25selective_scan_bwd_kernelI32Selective_Scan_bwd_kernel_traitsILi32ELi8ELb1ELb0ELb0ELb1ELb0EN3c104HalfEfEEv12SSMParamsBwd,"",@"SHT_CUDA_INFO"
	.sectionflags	@""
	.align	4


	//----- nvinfo : EIATTR_CUDA_API_VERSION
	.align		4
        /*0000*/ 	.byte	0x04, 0x37
        /*0002*/ 	.short	(.L_3125 - .L_3124)
.L_3124:
        /*0004*/ 	.word	0x00000082


	//----- nvinfo : EIATTR_KPARAM_INFO
	.align		4
.L_3125:
        /*0008*/ 	.byte	0x04, 0x17
        /*000a*/ 	.short	(.L_3127 - .L_3126)
.L_3126:
        /*000c*/ 	.word	0x00000000
        /*0010*/ 	.short	0x0000
        /*0012*/ 	.short	0x0000
        /*0014*/ 	.byte	0x00, 0xf0, 0xc1, 0x07


	//----- nvinfo : EIATTR_SPARSE_MMA_MASK
	.align		4
.L_3127:
        /*0018*/ 	.byte	0x03, 0x50
        /*001a*/ 	.short	0x0000


	//----- nvinfo : EIATTR_MAXREG_COUNT
	.align		4
        /*001c*/ 	.byte	0x03, 0x1b
        /*001e*/ 	.short	0x00ff


	//----- nvinfo : EIATTR_NUM_BARRIERS
	.align		4
        /*0020*/ 	.byte	0x02, 0x4c
        /*0022*/ 	.byte	0x01
	.zero		1


	//----- nvinfo : EIATTR_MERCURY_ISA_VERSION
	.align		4
        /*0024*/ 	.byte	0x03, 0x5f
        /*0026*/ 	.short	0x0101


	//----- nvinfo : EIATTR_COOP_GROUP_MASK_REGIDS
	.align		4
        /*0028*/ 	.byte	0x04, 0x29
        /*002a*/ 	.short	(.L_3129 - .L_3128)


	//   ....[0]....
.L_3128:
        /*002c*/ 	.word	0xffffffff


	//   ....[1]....
        /*0030*/ 	.word	0xffffffff


	//   ....[2]....
        /*0034*/ 	.word	0xffffffff


	//   ....[3]....
        /*0038*/ 	.word	0xffffffff


	//   ....[4]....
        /*003c*/ 	.word	0xffffffff


	//   ....[5]....
        /*0040*/ 	.word	0xffffffff


	//   ....[6]....
        /*0044*/ 	.word	0xffffffff


	//   ....[7]....
        /*0048*/ 	.word	0xffffffff


	//   ....[8]....
        /*004c*/ 	.word	0xffffffff


	//   ....[9]....
        /*0050*/ 	.word	0xffffffff


	//   ....[10]....
        /*0054*/ 	.word	0xffffffff


	//   ....[11]....
        /*0058*/ 	.word	0xffffffff


	//   ....[12]....
        /*005c*/ 	.word	0xffffffff


	//   ....[13]....
        /*0060*/ 	.word	0xffffffff


	//   ....[14]....
        /*0064*/ 	.word	0xffffffff


	//   ....[15]....
        /*0068*/ 	.word	0xffffffff


	//   ....[16]....
        /*006c*/ 	.word	0xffffffff


	//   ....[17]....
        /*0070*/ 	.word	0xffffffff


	//   ....[18]....
        /*0074*/ 	.word	0xffffffff


	//   ....[19]....
        /*0078*/ 	.word	0xffffffff


	//   ....[20]....
        /*007c*/ 	.word	0xffffffff


	//   ....[21]....
        /*0080*/ 	.word	0xffffffff


	//   ....[22]....
        /*0084*/ 	.word	0xffffffff


	//   ....[23]....
        /*0088*/ 	.word	0xffffffff


	//   ....[24]....
        /*008c*/ 	.word	0xffffffff


	//   ....[25]....
        /*0090*/ 	.word	0xffffffff


	//   ....[26]....
        /*0094*/ 	.word	0xffffffff


	//   ....[27]....
        /*0098*/ 	.word	0xffffffff


	//   ....[28]....
        /*009c*/ 	.word	0xffffffff


	//   ....[29]....
        /*00a0*/ 	.word	0xffffffff


	//   ....[30]....
        /*00a4*/ 	.word	0xffffffff


	//   ....[31]....
        /*00a8*/ 	.word	0xffffffff


	//   ....[32]....
        /*00ac*/ 	.word	0xffffffff


	//   ....[33]....
        /*00b0*/ 	.word	0xffffffff


	//   ....[34]....
        /*00b4*/ 	.word	0xffffffff


	//   ....[35]....
        /*00b8*/ 	.word	0xffffffff


	//   ....[36]....
        /*00bc*/ 	.word	0xffffffff


	//   ....[37]....
        /*00c0*/ 	.word	0xffffffff


	//   ....[38]....
        /*00c4*/ 	.word	0xffffffff


	//   ....[39]....
        /*00c8*/ 	.word	0xffffffff


	//   ....[40]....
        /*00cc*/ 	.word	0xffffffff


	//   ....[41]....
        /*00d0*/ 	.word	0xffffffff


	//   ....[42]....
        /*00d4*/ 	.word	0xffffffff


	//   ....[43]....
        /*00d8*/ 	.word	0xffffffff


	//   ....[44]....
        /*00dc*/ 	.word	0xffffffff


	//   ....[45]....
        /*00e0*/ 	.word	0xffffffff


	//   ....[46]....
        /*00e4*/ 	.word	0xffffffff


	//   ....[47]....
        /*00e8*/ 	.word	0xffffffff


	//   ....[48]....
        /*00ec*/ 	.word	0xffffffff


	//   ....[49]....
        /*00f0*/ 	.word	0xffffffff


	//   ....[50]....
        /*00f4*/ 	.word	0xffffffff


	//   ....[51]....
        /*00f8*/ 	.word	0xffffffff


	//   ....[52]....
        /*00fc*/ 	.word	0xffffffff


	//   ....[53]....
        /*0100*/ 	.word	0xffffffff


	//----- nvinfo : EIATTR_COOP_GROUP_INSTR_OFFSETS
	.align		4
.L_3129:
        /*0104*/ 	.byte	0x04, 0x28
        /*0106*/ 	.short	(.L_3131 - .L_3130)


	//   ....[0]....
.L_3130:
        /*0108*/ 	.word	0x00000710


	//   ....[1]....
        /*010c*/ 	.word	0x00000780


	//   ....[2]....
        /*0110*/ 	.word	0x000009a0


	//   ....[3]....
        /*0114*/ 	.word	0x00002600


	//   ....[4]....
        /*0118*/ 	.word	0x00002640


	//   ....[5]....
        /*011c*/ 	.word	0x00002660


	//   ....[6]....
        /*0120*/ 	.word	0x00002670


	//   ....[7]....
        /*0124*/ 	.word	0x000026a0


	//   ....[8]....
        /*0128*/ 	.word	0x000026d0


	//   ....[9]....
        /*012c*/ 	.word	0x000026f0


	//   ....[10]....
        /*0130*/ 	.word	0x00002710


	//   ....[11]....
        /*0134*/ 	.word	0x00002740


	//   ....[12]....
        /*0138*/ 	.word	0x00002770


	//   ....[13]....
        /*013c*/ 	.word	0x00002790


	//   ....[14]....
        /*0140*/ 	.word	0x000027b0


	//   ....[15]....
        /*0144*/ 	.word	0x00002820


	//   ....[16]....
        /*0148*/ 	.word	0x00002850


	//   ....[17]....
        /*014c*/ 	.word	0x00002870


	//   ....[18]....
        /*0150*/ 	.word	0x00002880


	//   ....[19]....
        /*0154*/ 	.word	0x000028e0


	//   ....[20]....
        /*0158*/ 	.word	0x00002920


	//   ....[21]....
        /*015c*/ 	.word	0x00002930


	//   ....[22]....
        /*0160*/ 	.word	0x00002940


	//   ....[23]....
        /*0164*/ 	.word	0x00002970


	//   ....[24]....
        /*0168*/ 	.word	0x00002990


	//   ....[25]....
        /*016c*/ 	.word	0x000029c0


	//   ....[26]....
        /*0170*/ 	.word	0x000029e0


	//   ....[27]....
        /*0174*/ 	.word	0x000029f0


	//   ....[28]....
        /*0178*/ 	.word	0x00002a00


	//   ....[29]....
        /*017c*/ 	.word	0x00002a10


	//   ....[30]....
        /*0180*/ 	.word	0x00002a20


	//   ....[31]....
        /*0184*/ 	.word	0x00002df0


	//   ....[32]....
        /*0188*/ 	.word	0x00002eb0


	//   ....[33]....
        /*018c*/ 	.word	0x00002f50


	//   ....[34]....
        /*0190*/ 	.word	0x00002fa0


	//   ....[35]....
        /*0194*/ 	.word	0x00002fc0


	//   ....[36]....
        /*0198*/ 	.word	0x00002ff0


	//   ....[37]....
        /*019c*/ 	.word	0x00003010


	//   ....[38]....
        /*01a0*/ 	.word	0x00003040


	//   ....[39]....
        /*01a4*/ 	.word	0x00003070


	//   ....[40]....
        /*01a8*/ 	.word	0x00003110


	//   ....[41]....
        /*01ac*/ 	.word	0x00003460


	//   ....[42]....
        /*01b0*/ 	.word	0x00003840


	//   ....[43]....
        /*01b4*/ 	.word	0x00003be0


	//   ....[44]....
        /*01b8*/ 	.word	0x00003d10


	//   ....[45]....
        /*01bc*/ 	.word	0x00003d60


	//   ....[46]....
        /*01c0*/ 	.word	0x00003db0


	//   ....[47]....
        /*01c4*/ 	.word	0x00003de0


	//   ....[48]....
        /*01c8*/ 	.word	0x00003e00


	//   ....[49]....
        /*01cc*/ 	.word	0x00003ee0


	//   ....[50]....
        /*01d0*/ 	.word	0x00003f20


	//   ....[51]....
        /*01d4*/ 	.word	0x00003f70


	//   ....[52]....
        /*01d8*/ 	.word	0x00003fa0


	//   ....[53]....
        /*01dc*/ 	.word	0x00003fc0


	//----- nvinfo : EIATTR_EXIT_INSTR_OFFSETS
	.align		4
.L_3131:
        /*01e0*/ 	.byte	0x04, 0x1c
        /*01e2*/ 	.short	(.L_3133 - .L_3132)


	//   ....[0]....
.L_3132:
        /*01e4*/ 	.word	0x00004090


	//   ....[1]....
        /*01e8*/ 	.word	0x00004690


	//----- nvinfo : EIATTR_MAX_THREADS
	.align		4
.L_3133:
        /*01ec*/ 	.byte	0x04, 0x05
        /*01ee*/ 	.short	(.L_3135 - .L_3134)
.L_3134:
        /*01f0*/ 	.word	0x00000020
        /*01f4*/ 	.word	0x00000001
        /*01f8*/ 	.word	0x00000001


	//----- nvinfo : EIATTR_CRS_STACK_SIZE
	.align		4
.L_3135:
        /*01fc*/ 	.byte	0x04, 0x1e
        /*01fe*/ 	.short	(.L_3137 - .L_3136)
.L_3136:
        /*0200*/ 	.word	0x00000000


	//----- nvinfo : EIATTR_CBANK_PARAM_SIZE
	.align		4
.L_3137:
        /*0204*/ 	.byte	0x03, 0x19
        /*0206*/ 	.short	0x01f0


	//----- nvinfo : EIATTR_PARAM_CBANK
	.align		4
        /*0208*/ 	.byte	0x04, 0x0a
        /*020a*/ 	.short	(.L_3139 - .L_3138)
	.align		4
.L_3138:
        /*020c*/ 	.word	index@(.nv.constant0._Z25selective_scan_bwd_kernelI32Selective_Scan_bwd_kernel_traitsILi32ELi8ELb1ELb0ELb0ELb1ELb0EN3c104HalfEfEEv12SSMParamsBwd)
        /*0210*/ 	.short	0x0210
        /*0212*/ 	.short	0x01f0


	//----- nvinfo : EIATTR_SW_WAR
	.align		4
.L_3139:
        /*0214*/ 	.byte	0x04, 0x36
        /*0216*/ 	.short	(.L_3141 - .L_3140)
.L_3140:
        /*0218*/ 	.word	0x00000008
.L_3141:


//--------------------- .nv.info._Z25selective_scan_bwd_kernelI32Selective_Scan_bwd_kernel_traitsILi32ELi8ELb1ELb0ELb0ELb1ELb1EN3c104HalfEfEEv12SSMParamsBwd --------------------------
	.section	.nv.info._Z25selective_scan_bwd_kernelI32Selective_Scan_bwd_kernel_traitsILi32ELi8ELb1ELb0ELb0ELb1ELb1EN3c104HalfEfEEv12SSMParamsBwd,"",@"SHT_CUDA_INFO"
	.sectionflags	@""
	.align	4


	//----- nvinfo : EIATTR_CUDA_API_VERSION
	.align		4
        /*0000*/ 	.byte	0x04, 0x37
        /*0002*/ 	.short	(.L_3143 - .L_3142)
.L_3142:
        /*0004*/ 	.word	0x00000082


	//----- nvinfo : EIATTR_KPARAM_INFO
	.align		4
.L_3143:
        /*0008*/ 	.byte	0x04, 0x17
        /*000a*/ 	.short	(.L_3145 - .L_3144)
.L_3144:
        /*000c*/ 	.word	0x00000000
        /*0010*/ 	.short	0x0000
        /*0012*/ 	.short	0x0000
        /*0014*/ 	.byte	0x00, 0xf0, 0xc1, 0x07


	//----- nvinfo : EIATTR_SPARSE_MMA_MASK
	.align		4
.L_3145:
        /*0018*/ 	.byte	0x03, 0x50
        /*001a*/ 	.short	0x0000


	//----- nvinfo : EIATTR_MAXREG_COUNT
	.align		4
        /*001c*/ 	.byte	0x03, 0x1b
        /*001e*/ 	.short	0x00ff


	//----- nvinfo : EIATTR_NUM_BARRIERS
	.align		4
        /*0020*/ 	.byte	0x02, 0x4c
        /*0022*/ 	.byte	0x01
	.zero		1


	//----- nvinfo : EIATTR_MERCURY_ISA_VERSION
	.align		4
        /*0024*/ 	.byte	0x03, 0x5f
        /*0026*/ 	.short	0x0101


	//----- nvinfo : EIATTR_COOP_GROUP_MASK_REGIDS
	.align		4
        /*0028*/ 	.byte	0x04, 0x29
        /*002a*/ 	.short	(.L_3147 - .L_3146)


	//   ....[0]....
.L_3146:
        /*002c*/ 	.word	0xffffffff


	//   ....[1]....
        /*0030*/ 	.word	0xffffffff


	//   ....[2]....
        /*0034*/ 	.word	0xffffffff


	//   ....[3]....
        /*0038*/ 	.word	0xffffffff


	//   ....[4]....
        /*003c*/ 	.word	0xffffffff


	//   ....[5]....
        /*0040*/ 	.word	0xffffffff


	//   ....[6]....
        /*0044*/ 	.word	0xffffffff


	//   ....[7]....
        /*0048*/ 	.word	0xffffffff


	//   ....[8]....
        /*004c*/ 	.word	0xffffffff


	//   ....[9]....
        /*0050*/ 	.word	0xffffffff


	//   ....[10]....
        /*0054*/ 	.word	0xffffffff


	//   ....[11]....
        /*0058*/ 	.word	0xffffffff


	//   ....[12]....
        /*005c*/ 	.word	0xffffffff


	//   ....[13]....
        /*0060*/ 	.word	0xffffffff


	//   ....[14]....
        /*0064*/ 	.word	0xffffffff


	//   ....[15]....
        /*0068*/ 	.word	0xffffffff


	//   ....[16]....
        /*006c*/ 	.word	0xffffffff


	//   ....[17]....
        /*0070*/ 	.word	0xffffffff


	//   ....[18]....
        /*0074*/ 	.word	0xffffffff


	//   ....[19]....
        /*0078*/ 	.word	0xffffffff


	//   ....[20]....
        /*007c*/ 	.word	0xffffffff


	//   ....[21]....
        /*0080*/ 	.word	0xffffffff


	//   ....[22]....
        /*0084*/ 	.word	0xffffffff


	//   ....[23]....
        /*0088*/ 	.word	0xffffffff


	//   ....[24]....
        /*008c*/ 	.word	0xffffffff


	//   ....[25]....
        /*0090*/ 	.word	0xffffffff


	//   ....[26]....
        /*0094*/ 	.word	0xffffffff


	//   ....[27]....
        /*0098*/ 	.word	0xffffffff


	//   ....[28]....
        /*009c*/ 	.word	0xffffffff


	//   ....[29]....
        /*00a0*/ 	.word	0xffffffff


	//   ....[30]....
        /*00a4*/ 	.word	0xffffffff


	//   ....[31]....
        /*00a8*/ 	.word	0xffffffff


	//   ....[32]....
        /*00ac*/ 	.word	0xffffffff


	//   ....[33]....
        /*00b0*/ 	.word	0xffffffff


	//   ....[34]....
        /*00b4*/ 	.word	0xffffffff


	//   ....[35]....
        /*00b8*/ 	.word	0xffffffff


	//   ....[36]....
        /*00bc*/ 	.word	0xffffffff


	//   ....[37]....
        /*00c0*/ 	.word	0xffffffff


	//   ....[38]....
        /*00c4*/ 	.word	0xffffffff


	//   ....[39]....
        /*00c8*/ 	.word	0xffffffff


	//   ....[40]....
        /*00cc*/ 	.word	0xffffffff


	//   ....[41]....
        /*00d0*/ 	.word	0xffffffff


	//   ....[42]....
        /*00d4*/ 	.word	0xffffffff


	//   ....[43]....
        /*00d8*/ 	.word	0xffffffff


	//   ....[44]....
        /*00dc*/ 	.word	0xffffffff


	//   ....[45]....
        /*00e0*/ 	.word	0xffffffff


	//   ....[46]....
        /*00e4*/ 	.word	0xffffffff


	//   ....[47]....
        /*00e8*/ 	.word	0xffffffff


	//   ....[48]....
        /*00ec*/ 	.word	0xffffffff


	//   ....[49]....
        /*00f0*/ 	.word	0xffffffff


	//   ....[50]....
        /*00f4*/ 	.word	0xffffffff


	//   ....[51]....
        /*00f8*/ 	.word	0xffffffff


	//   ....[52]....
        /*00fc*/ 	.word	0xffffffff


	//   ....[53]....
        /*0100*/ 	.word	0xffffffff


	//   ....[54]....
        /*0104*/ 	.word	0xffffffff


	//   ....[55]....
        /*0108*/ 	.word	0xffffffff


	//   ....[56]....
        /*010c*/ 	.word	0xffffffff


	//   ....[57]....
        /*0110*/ 	.word	0xffffffff


	//----- nvinfo : EIATTR_COOP_GROUP_INSTR_OFFSETS
	.align		4
.L_3147:
        /*0114*/ 	.byte	0x04, 0x28
        /*0116*/ 	.short	(.L_3149 - .L_3148)


	//   ....[0]....
.L_3148:
        /*0118*/ 	.word	0x00000720


	//   ....[1]....
        /*011c*/ 	.word	0x00000790


	//   ....[2]....
        /*0120*/ 	.word	0x000009b0


	//   ....[3]....
        /*0124*/ 	.word	0x00001cd0


	//   ....[4]....
        /*0128*/ 	.word	0x00002060


	//   ....[5]....
        /*012c*/ 	.word	0x00002540


	//   ....[6]....
        /*0130*/ 	.word	0x000026f0


	//   ....[7]....
        /*0134*/ 	.word	0x00003310


	//   ....[8]....
        /*0138*/ 	.word	0x00003350


	//   ....[9]....
        /*013c*/ 	.word	0x00003370


	//   ....[10]....
        /*0140*/ 	.word	0x00003380


	//   ....[11]....
        /*0144*/ 	.word	0x000033b0


	//   ....[12]....
        /*0148*/ 	.word	0x000033e0


	//   ....[13]....
        /*014c*/ 	.word	0x00003400


	//   ....[14]....
        /*0150*/ 	.word	0x00003420


	//   ....[15]....
        /*0154*/ 	.word	0x00003450


	//   ....[16]....
        /*0158*/ 	.word	0x00003480


	//   ....[17]....
        /*015c*/ 	.word	0x000034a0


	//   ....[18]....
        /*0160*/ 	.word	0x000034c0


	//   ....[19]....
        /*0164*/ 	.word	0x00003540


	//   ....[20]....
        /*0168*/ 	.word	0x00003570


	//   ....[21]....
        /*016c*/ 	.word	0x00003580


	//   ....[22]....
        /*0170*/ 	.word	0x00003590


	//   ....[23]....
        /*0174*/ 	.word	0x000035e0


	//   ....[24]....
        /*0178*/ 	.word	0x00003610


	//   ....[25]....
        /*017c*/ 	.word	0x00003630


	//   ....[26]....
        /*0180*/ 	.word	0x00003650


	//   ....[27]....
        /*0184*/ 	.word	0x00003670


	//   ....[28]....
        /*0188*/ 	.word	0x000036a0


	//   ....[29]....
        /*018c*/ 	.word	0x000036c0


	//   ....[30]....
        /*0190*/ 	.word	0x000036f0


	//   ....[31]....
        /*0194*/ 	.word	0x00003700


	//   ....[32]....
        /*0198*/ 	.word	0x00003710


	//   ....[33]....
        /*019c*/ 	.word	0x00003720


	//   ....[34]....
        /*01a0*/ 	.word	0x00003730


	//   ....[35]....
        /*01a4*/ 	.word	0x00003b70


	//   ....[36]....
        /*01a8*/ 	.word	0x00003bd0


	//   ....[37]....
        /*01ac*/ 	.word	0x00003ce0


	//   ....[38]....
        /*01b0*/ 	.word	0x00003d10


	//   ....[39]....
        /*01b4*/ 	.word	0x00003d30


	//   ....[40]....
        /*01b8*/ 	.word	0x00003d60


	//   ....[41]....
        /*01bc*/ 	.word	0x00003da0


	//   ....[42]....
        /*01c0*/ 	.word	0x00003dc0


	//   ....[43]....
        /*01c4*/ 	.word	0x00003e00


	//   ....[44]....
        /*01c8*/ 	.word	0x00003e30


	//   ....[45]....
        /*01cc*/ 	.word	0x00004190


	//   ....[46]....
        /*01d0*/ 	.word	0x00004580


	//   ....[47]....
        /*01d4*/ 	.word	0x00004900


	//   ....[48]....
        /*01d8*/ 	.word	0x00004a00


	//   ....[49]....
        /*01dc*/ 	.word	0x00004a50


	//   ....[50]....
        /*01e0*/ 	.word	0x00004aa0


	//   ....[51]....
        /*01e4*/ 	.word	0x00004ad0


	//   ....[52]....
        /*01e8*/ 	.word	0x00004af0


	//   ....[53]....
        /*01ec*/ 	.word	0x00004bd0


	//   ....[54]....
        /*01f0*/ 	.word	0x00004c10


	//   ....[55]....
        /*01f4*/ 	.word	0x00004c60


	//   ....[56]....
        /*01f8*/ 	.word	0x00004c90


	//   ....[57]....
        /*01fc*/ 	.word	0x00004cb0


	//----- nvinfo : EIATTR_EXIT_INSTR_OFFSETS
	.align		4
.L_3149:
        /*0200*/ 	.byte	0x04, 0x1c
        /*0202*/ 	.short	(.L_3151 - .L_3150)


	//   ....[0]....
.L_3150:
        /*0204*/ 	.word	0x00004d80


	//   ....[1]....
        /*0208*/ 	.word	0x00005380


	//----- nvinfo : EIATTR_MAX_THREADS
	.align		4
.L_3151:
        /*020c*/ 	.byte	0x04, 0x05
        /*020e*/ 	.short	(.L_3153 - .L_3152)
.L_3152:
        /*0210*/ 	.word	0x00000020
        /*0214*/ 	.word	0x00000001
        /*0218*/ 	.word	0x00000001


	//----- nvinfo : EIATTR_CRS_STACK_SIZE
	.align		4
.L_3153:
        /*021c*/ 	.byte	0x04, 0x1e
        /*021e*/ 	.short	(.L_3155 - .L_3154)
.L_3154:
        /*0220*/ 	.word	0x00000000


	//----- nvinfo : EIATTR_CBANK_PARAM_SIZE
	.align		4
.L_3155:
        /*0224*/ 	.byte	0x03, 0x19
        /*0226*/ 	.short	0x01f0


	//----- nvinfo : EIATTR_PARAM_CBANK
	.align		4
        /*0228*/ 	.byte	0x04, 0x0a
        /*022a*/ 	.short	(.L_3157 - .L_3156)
	.align		4
.L_3156:
        /*022c*/ 	.word	index@(.nv.constant0._Z25selective_scan_bwd_kernelI32Selective_Scan_bwd_kernel_traitsILi32ELi8ELb1ELb0ELb0ELb1ELb1EN3c104HalfEfEEv12SSMParamsBwd)
        /*0230*/ 	.short	0x0210
        /*0232*/ 	.short	0x01f0


	//----- nvinfo : EIATTR_SW_WAR
	.align		4
.L_3157:
        /*0234*/ 	.byte	0x04, 0x36
        /*0236*/ 	.short	(.L_3159 - .L_3158)
.L_3158:
        /*0238*/ 	.word	0x00000008
.L_3159:


//--------------------- .nv.info._Z25selective_scan_bwd_kernelI32Selective_Scan_bwd_kernel_traitsILi32ELi8ELb1ELb0ELb1ELb0ELb0EN3c104HalfEfEEv12SSMParamsBwd --------------------------
	.section	.nv.info._Z25selective_scan_bwd_kernelI32Selective_Scan_bwd_kernel_traitsILi32ELi8ELb1ELb0ELb1ELb0ELb0EN3c104HalfEfEEv12SSMParamsBwd,"",@"SHT_CUDA_INFO"
	.sectionflags	@""
	.align	4


	//----- nvinfo : EIATTR_CUDA_API_VERSION
	.align		4
        /*0000*/ 	.byte	0x04, 0x37
        /*0002*/ 	.short	(.L_3161 - .L_3160)
.L_3160:
        /*0004*/ 	.word	0x00000082


	//----- nvinfo : EIATTR_KPARAM_INFO
	.align		4
.L_3161:
        /*0008*/ 	.byte	0x04, 0x17
        /*000a*/ 	.short	(.L_3163 - .L_3162)
.L_3162:
        /*000c*/ 	.word	0x00000000
        /*0010*/ 	.short	0x0000
        /*0012*/ 	.short	0x0000
        /*0014*/ 	.byte	0x00, 0xf0, 0xc1, 0x07


	//----- nvinfo : EIATTR_SPARSE_MMA_MASK
	.align		4
.L_3163:
        /*0018*/ 	.byte	0x03, 0x50
        /*001a*/ 	.short	0x0000


	//----- nvinfo : EIATTR_MAXREG_COUNT
	.align		4
        /*001c*/ 	.byte	0x03, 0x1b
        /*001e*/ 	.short	0x00ff


	//----- nvinfo : EIATTR_NUM_BARRIERS
	.align		4
        /*0020*/ 	.byte	0x02, 0x4c
        /*0022*/ 	.byte	0x01
	.zero		1


	//----- nvinfo : EIATTR_MERCURY_ISA_VERSION
	.align		4
        /*0024*/ 	.byte	0x03, 0x5f
        /*0026*/ 	.short	0x0101


	//----- nvinfo : EIATTR_COOP_GROUP_MASK_REGIDS
	.align		4
        /*0028*/ 	.byte	0x04, 0x29
        /*002a*/ 	.short	(.L_3165 - .L_3164)


	//   ....[0]....
.L_3164:
        /*002c*/ 	.word	0xffffffff


	//   ....[1]....
        /*0030*/ 	.word	0xffffffff


	//   ....[2]....
        /*0034*/ 	.word	0xffffffff


	//   ....[3]....
        /*0038*/ 	.word	0xffffffff


	//   ....[4]....
        /*003c*/ 	.word	0xffffffff


	//   ....[5]....
        /*0040*/ 	.word	0xffffffff


	//   ....[6]....
        /*0044*/ 	.word	0xffffffff


	//   ....[7]....
        /*0048*/ 	.word	0xffffffff


	//   ....[8]....
        /*004c*/ 	.word	0xffffffff


	//   ....[9]....
        /*0050*/ 	.word	0xffffffff


	//   ....[10]....
        /*0054*/ 	.word	0xffffffff


	//   ....[11]....
        /*0058*/ 	.word	0xffffffff


	//   ....[12]....
        /*005c*/ 	.word	0xffffffff


	//   ....[13]....
        /*0060*/ 	.word	0xffffffff


	//   ....[14]....
        /*0064*/ 	.word	0xffffffff


	//   ....[15]....
        /*0068*/ 	.word	0xffffffff


	//   ....[16]....
        /*006c*/ 	.word	0xffffffff


	//   ....[17]....
        /*0070*/ 	.word	0xffffffff


	//   ....[18]....
        /*0074*/ 	.word	0xffffffff


	//   ....[19]....
        /*0078*/ 	.word	0xffffffff


	//   ....[20]....
        /*007c*/ 	.word	0xffffffff


	//   ....[21]....
        /*0080*/ 	.word	0xffffffff


	//   ....[22]....
        /*0084*/ 	.word	0xffffffff


	//   ....[23]....
        /*0088*/ 	.word	0xffffffff


	//   ....[24]....
        /*008c*/ 	.word	0xffffffff


	//   ....[25]....
        /*0090*/ 	.word	0xffffffff


	//   ....[26]....
        /*0094*/ 	.word	0xffffffff


	//   ....[27]....
        /*0098*/ 	.word	0xffffffff


	//   ....[28]....
        /*009c*/ 	.word	0xffffffff


	//   ....[29]....
        /*00a0*/ 	.word	0xffffffff


	//   ....[30]....
        /*00a4*/ 	.word	0xffffffff


	//   ....[31]....
        /*00a8*/ 	.word	0xffffffff


	//   ....[32]....
        /*00ac*/ 	.word	0xffffffff


	//   ....[33]....
        /*00b0*/ 	.word	0xffffffff


	//   ....[34]....
        /*00b4*/ 	.word	0xffffffff


	//   ....[35]....
        /*00b8*/ 	.word	0xffffffff


	//   ....[36]....
        /*00bc*/ 	.word	0xffffffff


	//   ....[37]....
        /*00c0*/ 	.word	0xffffffff


	//   ....[38]....
        /*00c4*/ 	.word	0xffffffff


	//   ....[39]....
        /*00c8*/ 	.word	0xffffffff


	//   ....[40]....
        /*00cc*/ 	.word	0xffffffff


	//   ....[41]....
        /*00d0*/ 	.word	0xffffffff


	//   ....[42]....
        /*00d4*/ 	.word	0xffffffff


	//   ....[43]....
        /*00d8*/ 	.word	0xffffffff


	//   ....[44]....
        /*00dc*/ 	.word	0xffffffff


	//   ....[45]....
        /*00e0*/ 	.word	0xffffffff


	//   ....[46]....
        /*00e4*/ 	.word	0xffffffff


	//   ....[47]....
        /*00e8*/ 	.word	0xffffffff


	//   ....[48]....
        /*00ec*/ 	.word	0xffffffff


	//   ....[49]....
        /*00f0*/ 	.word	0xffffffff


	//   ....[50]....
        /*00f4*/ 	.word	0xffffffff


	//   ....[51]....
        /*00f8*/ 	.word	0xffffffff


	//   ....[52]....
        /*00fc*/ 	.word	0xffffffff


	//   ....[53]....
        /*0100*/ 	.word	0xffffffff


	//----- nvinfo : EIATTR_COOP_GROUP_INSTR_OFFSETS
	.align		4
.L_3165:
        /*0104*/ 	.byte	0x04, 0x28
        /*0106*/ 	.short	(.L_3167 - .L_3166)


	//   ....[0]....
.L_3166:
        /*0108*/ 	.word	0x00000da0


	//   ....[1]....
        /*010c*/ 	.word	0x00000e10


	//   ....[2]....
        /*0110*/ 	.word	0x00000ff0


	//   ....[3]....
        /*0114*/ 	.word	0x000018b0


	//   ....[4]....
        /*0118*/ 	.word	0x00001bb0


	//   ....[5]....
        /*011c*/ 	.word	0x00001bf0


	//   ....[6]....
        /*0120*/ 	.word	0x00001e10


	//   ....[7]....
        /*0124*/ 	.word	0x00001e80


	//   ....[8]....
        /*0128*/ 	.word	0x00001ea0


	//   ....[9]....
        /*012c*/ 	.word	0x00001ec0


	//   ....[10]....
        /*0130*/ 	.word	0x00001ee0


	//   ....[11]....
        /*0134*/ 	.word	0x00001f20


	//   ....[12]....
        /*0138*/ 	.word	0x00001f50


	//   ....[13]....
        /*013c*/ 	.word	0x00001f60


	//   ....[14]....
        /*0140*/ 	.word	0x00001f80


	//   ....[15]....
        /*0144*/ 	.word	0x00001fb0


	//   ....[16]....
        /*0148*/ 	.word	0x00001fe0


	//   ....[17]....
        /*014c*/ 	.word	0x00002000


	//   ....[18]....
        /*0150*/ 	.word	0x00002030


	//   ....[19]....
        /*0154*/ 	.word	0x00002070


	//   ....[20]....
        /*0158*/ 	.word	0x000020c0


	//   ....[21]....
        /*015c*/ 	.word	0x000020e0


	//   ....[22]....
        /*0160*/ 	.word	0x00002130


	//   ....[23]....
        /*0164*/ 	.word	0x00002150


	//   ....[24]....
        /*0168*/ 	.word	0x00002170


	//   ....[25]....
        /*016c*/ 	.word	0x00002190


	//   ....[26]....
        /*0170*/ 	.word	0x000021a0


	//   ....[27]....
        /*0174*/ 	.word	0x00002200


	//   ....[28]....
        /*0178*/ 	.word	0x00002240


	//   ....[29]....
        /*017c*/ 	.word	0x00002280


	//   ....[30]....
        /*0180*/ 	.word	0x000022c0


	//   ....[31]....
        /*0184*/ 	.word	0x00002300


	//   ....[32]....
        /*0188*/ 	.word	0x00002ce0


	//   ....[33]....
        /*018c*/ 	.word	0x00002d20


	//   ....[34]....
        /*0190*/ 	.word	0x00002eb0


	//   ....[35]....
        /*0194*/ 	.word	0x00002ef0


	//   ....[36]....
        /*0198*/ 	.word	0x00002f50


	//   ....[37]....
        /*019c*/ 	.word	0x00002f70


	//   ....[38]....
        /*01a0*/ 	.word	0x00002fa0


	//   ....[39]....
        /*01a4*/ 	.word	0x00002fc0


	//   ....[40]....
        /*01a8*/ 	.word	0x00002ff0


	//   ....[41]....
        /*01ac*/ 	.word	0x00003020


	//   ....[42]....
        /*01b0*/ 	.word	0x000033b0


	//   ....[43]....
        /*01b4*/ 	.word	0x00003680


	//   ....[44]....
        /*01b8*/ 	.word	0x00003750


	//   ....[45]....
        /*01bc*/ 	.word	0x000037a0


	//   ....[46]....
        /*01c0*/ 	.word	0x000037f0


	//   ....[47]....
        /*01c4*/ 	.word	0x00003820


	//   ....[48]....
        /*01c8*/ 	.word	0x00003840


	//   ....[49]....
        /*01cc*/ 	.word	0x00003920


	//   ....[50]....
        /*01d0*/ 	.word	0x00003960


	//   ....[51]....
        /*01d4*/ 	.word	0x000039b0


	//   ....[52]....
        /*01d8*/ 	.word	0x000039e0


	//   ....[53]....
        /*01dc*/ 	.word	0x00003a00


	//----- nvinfo : EIATTR_EXIT_INSTR_OFFSETS
	.align		4
.L_3167:
        /*01e0*/ 	.byte	0x04, 0x1c
        /*01e2*/ 	.short	(.L_3169 - .L_3168)


	//   ....[0]....
.L_3168:
        /*01e4*/ 	.word	0x00003ad0


	//   ....[1]....
        /*01e8*/ 	.word	0x00003db0


	//----- nvinfo : EIATTR_MAX_THREADS
	.align		4
.L_3169:
        /*01ec*/ 	.byte	0x04, 0x05
        /*01ee*/ 	.short	(.L_3171 - .L_3170)
.L_3170:
        /*01f0*/ 	.word	0x00000020
        /*01f4*/ 	.word	0x00000001
        /*01f8*/ 	.word	0x00000001


	//----- nvinfo : EIATTR_CRS_STACK_SIZE
	.align		4
.L_3171:
        /*01fc*/ 	.byte	0x04, 0x1e
        /*01fe*/ 	.short	(.L_3173 - .L_3172)
.L_3172:
        /*0200*/ 	.word	0x00000000


	//----- nvinfo : EIATTR_CBANK_PARAM_SIZE
	.align		4
.L_3173:
        /*0204*/ 	.byte	0x03, 0x19
        /*0206*/ 	.short	0x01f0


	//----- nvinfo : EIATTR_PARAM_CBANK
	.align		4
        /*0208*/ 	.byte	0x04, 0x0a
        /*020a*/ 	.short	(.L_3175 - .L_3174)
	.align		4
.L_3174:
        /*020c*/ 	.word	index@(.nv.constant0._Z25selective_scan_bwd_kernelI32Selective_Scan_bwd_kernel_traitsILi32ELi8ELb1ELb0ELb1ELb0ELb0EN3c104HalfEfEEv12SSMParamsBwd)
        /*0210*/ 	.short	0x0210
        /*0212*/ 	.short	0x01f0


	//----- nvinfo : EIATTR_SW_WAR
	.align		4
.L_3175:
        /*0214*/ 	.byte	0x04, 0x36
        /*0216*/ 	.short	(.L_3177 - .L_3176)
.L_3176:
        /*0218*/ 	.word	0x00000008
.L_3177:


//--------------------- .nv.info._Z25selective_scan_bwd_kernelI32Selective_Scan_bwd_kernel_traitsILi32ELi8ELb1ELb0ELb1ELb0ELb1EN3c104HalfEfEEv12SSMParamsBwd --------------------------
	.section	.nv.info._Z25selective_scan_bwd_kernelI32Selective_Scan_bwd_kernel_traitsILi32ELi8ELb1ELb0ELb1ELb0ELb1EN3c104HalfEfEEv12SSMParamsBwd,"",@"SHT_CUDA_INFO"
	.sectionflags	@""
	.align	4


	//----- nvinfo : EIATTR_CUDA_API_VERSION
	.align		4
        /*0000*/ 	.byte	0x04, 0x37
        /*0002*/ 	.short	(.L_3179 - .L_3178)
.L_3178:
        /*0004*/ 	.word	0x00000082


	//----- nvinfo : EIATTR_KPARAM_INFO
	.align		4
.L_3179:
        /*0008*/ 	.byte	0x04, 0x17
        /*000a*/ 	.short	(.L_3181 - .L_3180)
.L_3180:
        /*000c*/ 	.word	0x00000000
        /*0010*/ 	.short	0x0000
        /*0012*/ 	.short	0x0000
        /*0014*/ 	.byte	0x00, 0xf0, 0xc1, 0x07


	//----- nvinfo : EIATTR_SPARSE_MMA_MASK
	.align		4
.L_3181:
        /*0018*/ 	.byte	0x03, 0x50
        /*001a*/ 	.short	0x0000


	//----- nvinfo : EIATTR_MAXREG_COUNT
	.align		4
        /*001c*/ 	.byte	0x03, 0x1b
        /*001e*/ 	.short	0x00ff


	//----- nvinfo : EIATTR_NUM_BARRIERS
	.align		4
        /*0020*/ 	.byte	0x02, 0x4c
        /*0022*/ 	.byte	0x01
	.zero		1


	//----- nvinfo : EIATTR_MERCURY_ISA_VERSION
	.align		4
        /*0024*/ 	.byte	0x03, 0x5f
        /*0026*/ 	.short	0x0101


	//----- nvinfo : EIATTR_COOP_GROUP_MASK_REGIDS
	.align		4
        /*0028*/ 	.byte	0x04, 0x29
        /*002a*/ 	.short	(.L_3183 - .L_3182)


	//   ....[0]....
.L_3182:
        /*002c*/ 	.word	0xffffffff


	//   ....[1]....
        /*0030*/ 	.word	0xffffffff


	//   ....[2]....
        /*0034*/ 	.word	0xffffffff


	//   ....[3]....
        /*0038*/ 	.word	0xffffffff


	//   ....[4]....
        /*003c*/ 	.word	0xffffffff


	//   ....[5]....
        /*0040*/ 	.word	0xffffffff


	//   ....[6]....
        /*0044*/ 	.word	0xffffffff


	//   ....[7]....
        /*0048*/ 	.word	0xffffffff


	//   ....[8]....
        /*004c*/ 	.word	0xffffffff


	//   ....[9]....
        /*0050*/ 	.word	0xffffffff


	//   ....[10]....
        /*0054*/ 	.word	0xffffffff


	//   ....[11]....
        /*0058*/ 	.word	0xffffffff


	//   ....[12]....
        /*005c*/ 	.word	0xffffffff


	//   ....[13]....
        /*0060*/ 	.word	0xffffffff


	//   ....[14]....
        /*0064*/ 	.word	0xffffffff


	//   ....[15]....
        /*0068*/ 	.word	0xffffffff


	//   ....[16]....
        /*006c*/ 	.word	0xffffffff


	//   ....[17]....
        /*0070*/ 	.word	0xffffffff


	//   ....[18]....
        /*0074*/ 	.word	0xffffffff


	//   ....[19]....
        /*0078*/ 	.word	0xffffffff


	//   ....[20]....
        /*007c*/ 	.word	0xffffffff


	//   ....[21]....
        /*0080*/ 	.word	0xffffffff


	//   ....[22]....
        /*0084*/ 	.word	0xffffffff


	//   ....[23]....
        /*0088*/ 	.word	0xffffffff


	//   ....[24]....
        /*008c*/ 	.word	0xffffffff


	//   ....[25]....
        /*0090*/ 	.word	0xffffffff


	//   ....[26]....
        /*0094*/ 	.word	0xffffffff


	//   ....[27]....
        /*0098*/ 	.word	0xffffffff


	//   ....[28]....
        /*009c*/ 	.word	0xffffffff


	//   ....[29]....
        /*00a0*/ 	.word	0xffffffff


	//   ....[30]....
        /*00a4*/ 	.word	0xffffffff


	//   ....[31]....
        /*00a8*/ 	.word	0xffffffff


	//   ....[32]....
        /*00ac*/ 	.word	0xffffffff


	//   ....[33]....
        /*00b0*/ 	.word	0xffffffff


	//   ....[34]....
        /*00b4*/ 	.word	0xffffffff


	//   ....[35]....
        /*00b8*/ 	.word	0xffffffff


	//   ....[36]....
        /*00bc*/ 	.word	0xffffffff


	//   ....[37]....
        /*00c0*/ 	.word	0xffffffff


	//   ....[38]....
        /*00c4*/ 	.word	0xffffffff


	//   ....[39]....
        /*00c8*/ 	.word	0xffffffff


	//   ....[40]....
        /*00cc*/ 	.word	0xffffffff


	//   ....[41]....
        /*00d0*/ 	.word	0xffffffff


	//   ....[42]....
        /*00d4*/ 	.word	0xffffffff


	//   ....[43]....
        /*00d8*/ 	.word	0xffffffff


	//   ....[44]....
        /*00dc*/ 	.word	0xffffffff


	//   ....[45]....
        /*00e0*/ 	.word	0xffffffff


	//   ....[46]....
        /*00e4*/ 	.word	0xffffffff


	//   ....[47]....
        /*00e8*/ 	.word	0xffffffff


	//   ....[48]....
        /*00ec*/ 	.word	0xffffffff


	//   ....[49]....
        /*00f0*/ 	.word	0xffffffff


	//   ....[50]....
        /*00f4*/ 	.word	0xffffffff


	//   ....[51]....
        /*00f8*/ 	.word	0xffffffff


	//   ....[52]....
        /*00fc*/ 	.word	0xffffffff


	//   ....[53]....
        /*0100*/ 	.word	0xffffffff


	//   ....[54]....
        /*0104*/ 	.word	0xffffffff


	//   ....[55]....
        /*0108*/ 	.word	0xffffffff


	//   ....[56]....
        /*010c*/ 	.word	0xffffffff


	//   ....[57]....
        /*0110*/ 	.word	0xffffffff


	//----- nvinfo : EIATTR_COOP_GROUP_INSTR_OFFSETS
	.align		4
.L_3183:
        /*0114*/ 	.byte	0x04, 0x28
        /*0116*/ 	.short	(.L_3185 - .L_3184)


	//   ....[0]....
.L_3184:
        /*0118*/ 	.word	0x00000da0


	//   ....[1]....
        /*011c*/ 	.word	0x00000e10


	//   ....[2]....
        /*0120*/ 	.word	0x00000f50


	//   ....[3]....
        /*0124*/ 	.word	0x00001070


	//   ....[4]....
        /*0128*/ 	.word	0x00001480


	//   ....[5]....
        /*012c*/ 	.word	0x00001980


	//   ....[6]....
        /*0130*/ 	.word	0x00001b50


	//   ....[7]....
        /*0134*/ 	.word	0x000024f0


	//   ....[8]....
        /*0138*/ 	.word	0x000027c0


	//   ....[9]....
        /*013c*/ 	.word	0x000028c0


	//   ....[10]....
        /*0140*/ 	.word	0x00002a90


	//   ....[11]....
        /*0144*/ 	.word	0x00002ad0


	//   ....[12]....
        /*0148*/ 	.word	0x00002b10


	//   ....[13]....
        /*014c*/ 	.word	0x00002b30


	//   ....[14]....
        /*0150*/ 	.word	0x00002b60


	//   ....[15]....
        /*0154*/ 	.word	0x00002b90


	//   ....[16]....
        /*0158*/ 	.word	0x00002bb0


	//   ....[17]....
        /*015c*/ 	.word	0x00002bd0


	//   ....[18]....
        /*0160*/ 	.word	0x00002c00


	//   ....[19]....
        /*0164*/ 	.word	0x00002c30


	//   ....[20]....
        /*0168*/ 	.word	0x00002c50


	//   ....[21]....
        /*016c*/ 	.word	0x00002c70


	//   ....[22]....
        /*0170*/ 	.word	0x00002cb0


	//   ....[23]....
        /*0174*/ 	.word	0x00002ce0


	//   ....[24]....
        /*0178*/ 	.word	0x00002d10


	//   ....[25]....
        /*017c*/ 	.word	0x00002d40


	//   ....[26]....
        /*0180*/ 	.word	0x00002d90


	//   ....[27]....
        /*0184*/ 	.word	0x00002dc0


	//   ....[28]....
        /*0188*/ 	.word	0x00002de0


	//   ....[29]....
        /*018c*/ 	.word	0x00002e00


	//   ....[30]....
        /*0190*/ 	.word	0x00002e10


	//   ....[31]....
        /*0194*/ 	.word	0x00002e50


	//   ....[32]....
        /*0198*/ 	.word	0x00002e90


	//   ....[33]....
        /*019c*/ 	.word	0x00002ed0


	//   ....[34]....
        /*01a0*/ 	.word	0x00002f00


	//   ....[35]....
        /*01a4*/ 	.word	0x00002f40


	//   ....[36]....
        /*01a8*/ 	.word	0x00003930


	//   ....[37]....
        /*01ac*/ 	.word	0x00003970


	//   ....[38]....
        /*01b0*/ 	.word	0x00003ae0


	//   ....[39]....
        /*01b4*/ 	.word	0x00003b00


	//   ....[40]....
        /*01b8*/ 	.word	0x00003b60


	//   ....[41]....
        /*01bc*/ 	.word	0x00003b90


	//   ....[42]....
        /*01c0*/ 	.word	0x00003c60


	//   ....[43]....
        /*01c4*/ 	.word	0x00003c90


	//   ....[44]....
        /*01c8*/ 	.word	0x00003cc0


	//   ....[45]....
        /*01cc*/ 	.word	0x00003ce0


	//   ....[46]....
        /*01d0*/ 	.word	0x00004020


	//   ....[47]....
        /*01d4*/ 	.word	0x000042c0


	//   ....[48]....
        /*01d8*/ 	.word	0x00004390


	//   ....[49]....
        /*01dc*/ 	.word	0x000043e0


	//   ....[50]....
        /*01e0*/ 	.word	0x00004430


	//   ....[51]....
        /*01e4*/ 	.word	0x00004460


	//   ....[52]....
        /*01e8*/ 	.word	0x00004480


	//   ....[53]....
        /*01ec*/ 	.word	0x00004560


	//   ....[54]....
        /*01f0*/ 	.word	0x000045a0


	//   ....[55]....
        /*01f4*/ 	.word	0x000045f0


	//   ....[56]....
        /*01f8*/ 	.word	0x00004620


	//   ....[57]....
        /*01fc*/ 	.word	0x00004640


	//----- nvinfo : EIATTR_EXIT_INSTR_OFFSETS
	.align		4
.L_3185:
        /*0200*/ 	.byte	0x04, 0x1c
        /*0202*/ 	.short	(.L_3187 - .L_3186)


	//   ....[0]....
.L_3186:
        /*0204*/ 	.word	0x00004710


	//   ....[1]....
        /*0208*/ 	.word	0x000049f0


	//----- nvinfo : EIATTR_MAX_THREADS
	.align		4
.L_3187:
        /*020c*/ 	.byte	0x04, 0x05
        /*020e*/ 	.short	(.L_3189 - .L_3188)
.L_3188:
        /*0210*/ 	.word	0x00000020
        /*0214*/ 	.word	0x00000001
        /*0218*/ 	.word	0x00000001


	//----- nvinfo : EIATTR_CRS_STACK_SIZE
	.align		4
.L_3189:
        /*021c*/ 	.byte	0x04, 0x1e
        /*021e*/ 	.short	(.L_3191 - .L_3190)
.L_3190:
        /*0220*/ 	.word	0x00000000


	//----- nvinfo : EIATTR_CBANK_PARAM_SIZE
	.align		4
.L_3191:
        /*0224*/ 	.byte	0x03, 0x19
        /*0226*/ 	.short	0x01f0


	//----- nvinfo : EIATTR_PARAM_CBANK
	.align		4
        /*0228*/ 	.byte	0x04, 0x0a
        /*022a*/ 	.short	(.L_3193 - .L_3192)
	.align		4
.L_3192:
        /*022c*/ 	.word	index@(.nv.constant0._Z25selective_scan_bwd_kernelI32Selective_Scan_bwd_kernel_traitsILi32ELi8ELb1ELb0ELb1ELb0ELb1EN3c104HalfEfEEv12SSMParamsBwd)
        /*0230*/ 	.short	0x0210
        /*0232*/ 	.short	0x01f0


	//----- nvinfo : EIATTR_SW_WAR
	.align		4
.L_3193:
        /*0234*/ 	.byte	0x04, 0x36
        /*0236*/ 	.short	(.L_3195 - .L_3194)
.L_3194:
        /*0238*/ 	.word	0x00000008
.L_3195:


//--------------------- .nv.info._Z25selective_scan_bwd_kernelI32Selective_Scan_bwd_kernel_traitsILi32ELi8ELb1ELb0ELb1ELb1ELb0EN3c104HalfEfEEv12SSMParamsBwd --------------------------
	.section	.nv.info._Z25selective_scan_bwd_kernelI32Selective_Scan_bwd_kernel_traitsILi32ELi8ELb1ELb0ELb1ELb1ELb0EN3c104HalfEfEEv12SSMParamsBwd,"",@"SHT_CUDA_INFO"
	.sectionflags	@""
	.align	4


	//----- nvinfo : EIATTR_CUDA_API_VERSION
	.align		4
        /*0000*/ 	.byte	0x04, 0x37
        /*0002*/ 	.short	(.L_3197 - .L_3196)
.L_3196:
        /*0004*/ 	.word	0x00000082


	//----- nvinfo : EIATTR_KPARAM_INFO
	.align		4
.L_3197:
        /*0008*/ 	.byte	0x04, 0x17
        /*000a*/ 	.short	(.L_3199 - .L_3198)
.L_3198:
        /*000c*/ 	.word	0x00000000
        /*0010*/ 	.short	0x0000
        /*0012*/ 	.short	0x0000
        /*0014*/ 	.byte	0x00, 0xf0, 0xc1, 0x07


	//----- nvinfo : EIATTR_SPARSE_MMA_MASK
	.align		4
.L_3199:
        /*0018*/ 	.byte	0x03, 0x50
        /*001a*/ 	.short	0x0000


	//----- nvinfo : EIATTR_MAXREG_COUNT
	.align		4
        /*001c*/ 	.byte	0x03, 0x1b
        /*001e*/ 	.short	0x00ff


	//----- nvinfo : EIATTR_NUM_BARRIERS
	.align		4
        /*0020*/ 	.byte	0x02, 0x4c
        /*0022*/ 	.byte	0x01
	.zero		1


	//----- nvinfo : EIATTR_MERCURY_ISA_VERSION
	.align		4
        /*0024*/ 	.byte	0x03, 0x5f
        /*0026*/ 	.short	0x0101


	//----- nvinfo : EIATTR_COOP_GROUP_MASK_REGIDS
	.align		4
        /*0028*/ 	.byte	0x04, 0x29
        /*002a*/ 	.short	(.L_3201 - .L_3200)


	//   ....[0]....
.L_3200:
        /*002c*/ 	.word	0xffffffff


	//   ....[1]....
        /*0030*/ 	.word	0xffffffff


	//   ....[2]....
        /*0034*/ 	.word	0xffffffff


	//   ....[3]....
        /*0038*/ 	.word	0xffffffff


	//   ....[4]....
        /*003c*/ 	.word	0xffffffff


	//   ....[5]....
        /*0040*/ 	.word	0xffffffff


	//   ....[6]....
        /*0044*/ 	.word	0xffffffff


	//   ....[7]....
        /*0048*/ 	.word	0xffffffff


	//   ....[8]....
        /*004c*/ 	.word	0xffffffff


	//   ....[9]....
        /*0050*/ 	.word	0xffffffff


	//   ....[10]....
        /*0054*/ 	.word	0xffffffff


	//   ....[11]....
        /*0058*/ 	.word	0xffffffff


	//   ....[12]....
        /*005c*/ 	.word	0xffffffff


	//   ....[13]....
        /*0060*/ 	.word	0xffffffff


	//   ....[14]....
        /*0064*/ 	.word	0xffffffff


	//   ....[15]....
        /*0068*/ 	.word	0xffffffff


	//   ....[16]....
        /*006c*/ 	.word	0xffffffff


	//   ....[17]....
        /*0070*/ 	.word	0xffffffff


	//   ....[18]....
        /*0074*/ 	.word	0xffffffff


	//   ....[19]....
        /*0078*/ 	.word	0xffffffff


	//   ....[20]....
        /*007c*/ 	.word	0xffffffff


	//   ....[21]....
        /*0080*/ 	.word	0xffffffff


	//   ....[22]....
        /*0084*/ 	.word	0xffffffff


	//   ....[23]....
        /*0088*/ 	.word	0xffffffff


	//   ....[24]....
        /*008c*/ 	.word	0xffffffff


	//   ....[25]....
        /*0090*/ 	.word	0xffffffff


	//   ....[26]....
        /*0094*/ 	.word	0xffffffff


	//   ....[27]....
        /*0098*/ 	.word	0xffffffff


	//   ....[28]....
        /*009c*/ 	.word	0xffffffff


	//   ....[29]....
        /*00a0*/ 	.word	0xffffffff


	//   ....[30]....
        /*00a4*/ 	.word	0xffffffff


	//   ....[31]....
        /*00a8*/ 	.word	0xffffffff


	//   ....[32]....
        /*00ac*/ 	.word	0xffffffff


	//   ....[33]....
        /*00b0*/ 	.word	0xffffffff


	//   ....[34]....
        /*00b4*/ 	.word	0xffffffff


	//   ....[35]....
        /*00b8*/ 	.word	0xffffffff


	//   ....[36]....
        /*00bc*/ 	.word	0xffffffff


	//   ....[37]....
        /*00c0*/ 	.word	0xffffffff


	//   ....[38]....
        /*00c4*/ 	.word	0xffffffff


	//   ....[39]....
        /*00c8*/ 	.word	0xffffffff


	//   ....[40]....
        /*00cc*/ 	.word	0xffffffff


	//   ....[41]....
        /*00d0*/ 	.word	0xffffffff


	//   ....[42]....
        /*00d4*/ 	.word	0xffffffff


	//   ....[43]....
        /*00d8*/ 	.word	0xffffffff


	//   ....[44]....
        /*00dc*/ 	.word	0xffffffff


	//   ....[45]....
        /*00e0*/ 	.word	0xffffffff


	//   ....[46]....
        /*00e4*/ 	.word	0xffffffff


	//   ....[47]....
        /*00e8*/ 	.word	0xffffffff


	//   ....[48]....
        /*00ec*/ 	.word	0xffffffff


	//   ....[49]....
        /*00f0*/ 	.word	0xffffffff


	//   ....[50]....
        /*00f4*/ 	.word	0xffffffff


	//   ....[51]....
        /*00f8*/ 	.word	0xffffffff


	//   ....[52]....
        /*00fc*/ 	.word	0xffffffff


	//   ....[53]....
        /*0100*/ 	.word	0xffffffff


	//   ....[54]....
        /*0104*/ 	.word	0xffffffff


	//----- nvinfo : EIATTR_COOP_GROUP_INSTR_OFFSETS
	.align		4
.L_3201:
        /*0108*/ 	.byte	0x04, 0x28
        /*010a*/ 	.short	(.L_3203 - .L_3202)


	//   ....[0]....
.L_3202:
        /*010c*/ 	.word	0x00000d40


	//   ....[1]....
        /*0110*/ 	.word	0x00000db0


	//   ....[2]....
        /*0114*/ 	.word	0x00000f80


	//   ....[3]....
        /*0118*/ 	.word	0x00002950


	//   ....[4]....
        /*011c*/ 	.word	0x00002cb0


	//   ....[5]....
        /*0120*/ 	.word	0x00002cf0


	//   ....[6]....
        /*0124*/ 	.word	0x00002ee0


	//   ....[7]....
        /*0128*/ 	.word	0x00002f60


	//   ....[8]....
        /*012c*/ 	.word	0x00002fc0


	//   ....[9]....
        /*0130*/ 	.word	0x00002fd0


	//   ....[10]....
        /*0134*/ 	.word	0x00002ff0


	//   ....[11]....
        /*0138*/ 	.word	0x00003020


	//   ....[12]....
        /*013c*/ 	.word	0x00003050


	//   ....[13]....
        /*0140*/ 	.word	0x00003070


	//   ....[14]....
        /*0144*/ 	.word	0x00003090


	//   ....[15]....
        /*0148*/ 	.word	0x000030c0


	//   ....[16]....
        /*014c*/ 	.word	0x000030f0


	//   ....[17]....
        /*0150*/ 	.word	0x00003110


	//   ....[18]....
        /*0154*/ 	.word	0x00003140


	//   ....[19]....
        /*0158*/ 	.word	0x00003180


	//   ....[20]....
        /*015c*/ 	.word	0x000031d0


	//   ....[21]....
        /*0160*/ 	.word	0x000031f0


	//   ....[22]....
        /*0164*/ 	.word	0x00003250


	//   ....[23]....
        /*0168*/ 	.word	0x00003260


	//   ....[24]....
        /*016c*/ 	.word	0x00003280


	//   ....[25]....
        /*0170*/ 	.word	0x000032a0


	//   ....[26]....
        /*0174*/ 	.word	0x000032b0


	//   ....[27]....
        /*0178*/ 	.word	0x00003310


	//   ....[28]....
        /*017c*/ 	.word	0x00003350


	//   ....[29]....
        /*0180*/ 	.word	0x00003370


	//   ....[30]....
        /*0184*/ 	.word	0x000033a0


	//   ....[31]....
        /*0188*/ 	.word	0x000033d0


	//   ....[32]....
        /*018c*/ 	.word	0x00003df0


	//   ....[33]....
        /*0190*/ 	.word	0x00003e30


	//   ....[34]....
        /*0194*/ 	.word	0x00003fb0


	//   ....[35]....
        /*0198*/ 	.word	0x00003fd0


	//   ....[36]....
        /*019c*/ 	.word	0x00004000


	//   ....[37]....
        /*01a0*/ 	.word	0x00004020


	//   ....[38]....
        /*01a4*/ 	.word	0x00004050


	//   ....[39]....
        /*01a8*/ 	.word	0x00004070


	//   ....[40]....
        /*01ac*/ 	.word	0x000040c0


	//   ....[41]....
        /*01b0*/ 	.word	0x000040f0


	//   ....[42]....
        /*01b4*/ 	.word	0x00004430


	//   ....[43]....
        /*01b8*/ 	.word	0x00004850


	//   ....[44]....
        /*01bc*/ 	.word	0x00004b90


	//   ....[45]....
        /*01c0*/ 	.word	0x00004ce0


	//   ....[46]....
        /*01c4*/ 	.word	0x00004d30


	//   ....[47]....
        /*01c8*/ 	.word	0x00004d80


	//   ....[48]....
        /*01cc*/ 	.word	0x00004db0


	//   ....[49]....
        /*01d0*/ 	.word	0x00004dd0


	//   ....[50]....
        /*01d4*/ 	.word	0x00004eb0


	//   ....[51]....
        /*01d8*/ 	.word	0x00004ef0


	//   ....[52]....
        /*01dc*/ 	.word	0x00004f40


	//   ....[53]....
        /*01e0*/ 	.word	0x00004f70


	//   ....[54]....
        /*01e4*/ 	.word	0x00004f90


	//----- nvinfo : EIATTR_EXIT_INSTR_OFFSETS
	.align		4
.L_3203:
        /*01e8*/ 	.byte	0x04, 0x1c
        /*01ea*/ 	.short	(.L_3205 - .L_3204)


	//   ....[0]....
.L_3204:
        /*01ec*/ 	.word	0x00005060


	//   ....[1]....
        /*01f0*/ 	.word	0x00005340


	//----- nvinfo : EIATTR_MAX_THREADS
	.align		4
.L_3205:
        /*01f4*/ 	.byte	0x04, 0x05
        /*01f6*/ 	.short	(.L_3207 - .L_3206)
.L_3206:
        /*01f8*/ 	.word	0x00000020
        /*01fc*/ 	.word	0x00000001
        /*0200*/ 	.word	0x00000001


	//----- nvinfo : EIATTR_CRS_STACK_SIZE
	.align		4
.L_3207:
        /*0204*/ 	.byte	0x04, 0x1e
        /*0206*/ 	.short	(.L_3209 - .L_3208)
.L_3208:
        /*0208*/ 	.word	0x00000000


	//----- nvinfo : EIATTR_CBANK_PARAM_SIZE
	.align		4
.L_3209:
        /*020c*/ 	.byte	0x03, 0x19
        /*020e*/ 	.short	0x01f0


	//----- nvinfo : EIATTR_PARAM_CBANK
	.align		4
        /*0210*/ 	.byte	0x04, 0x0a
        /*0212*/ 	.short	(.L_3211 - .L_3210)
	.align		4
.L_3210:
        /*0214*/ 	.word	index@(.nv.constant0._Z25selective_scan_bwd_kernelI32Selective_Scan_bwd_kernel_traitsILi32ELi8ELb1ELb0ELb1ELb1ELb0EN3c104HalfEfEEv12SSMParamsBwd)
        /*0218*/ 	.short	0x0210
        /*021a*/ 	.short	0x01f0


	//----- nvinfo : EIATTR_SW_WAR
	.align		4
.L_3211:
        /*021c*/ 	.byte	0x04, 0x36
        /*021e*/ 	.short	(.L_3213 - .L_3212)
.L_3212:
        /*0220*/ 	.word	0x00000008
.L_3213:


//--------------------- .nv.info._Z25selective_scan_bwd_kernelI32Selective_Scan_bwd_kernel_traitsILi32ELi8ELb1ELb0ELb1ELb1ELb1EN3c104HalfEfEEv12SSMParamsBwd --------------------------
	.section	.nv.info._Z25selective_scan_bwd_kernelI32Selective_Scan_bwd_kernel_traitsILi32ELi8ELb1ELb0ELb1ELb1ELb1EN3c104HalfEfEEv12SSMParamsBwd,"",@"SHT_CUDA_INFO"
	.sectionflags	@""
	.align	4


	//----- nvinfo : EIATTR_CUDA_API_VERSION
	.align		4
        /*0000*/ 	.byte	0x04, 0x37
        /*0002*/ 	.short	(.L_3215 - .L_3214)
.L_3214:
        /*0004*/ 	.word	0x00000082


	//----- nvinfo : EIATTR_KPARAM_INFO
	.align		4
.L_3215:
        /*0008*/ 	.byte	0x04, 0x17
        /*000a*/ 	.short	(.L_3217 - .L_3216)
.L_3216:
        /*000c*/ 	.word	0x00000000
        /*0010*/ 	.short	0x0000
        /*0012*/ 	.short	0x0000
        /*0014*/ 	.byte	0x00, 0xf0, 0xc1, 0x07


	//----- nvinfo : EIATTR_SPARSE_MMA_MASK
	.align		4
.L_3217:
        /*0018*/ 	.byte	0x03, 0x50
        /*001a*/ 	.short	0x0000


	//----- nvinfo : EIATTR_MAXREG_COUNT
	.align		4
        /*001c*/ 	.byte	0x03, 0x1b
        /*001e*/ 	.short	0x00ff


	//----- nvinfo : EIATTR_NUM_BARRIERS
	.align		4
        /*0020*/ 	.byte	0x02, 0x4c
        /*0022*/ 	.byte	0x01
	.zero		1


	//----- nvinfo : EIATTR_MERCURY_ISA_VERSION
	.align		4
        /*0024*/ 	.byte	0x03, 0x5f
        /*0026*/ 	.short	0x0101


	//----- nvinfo : EIATTR_COOP_GROUP_MASK_REGIDS
	.align		4
        /*0028*/ 	.byte	0x04, 0x29
        /*002a*/ 	.short	(.L_3219 - .L_3218)


	//   ....[0]....
.L_3218:
        /*002c*/ 	.word	0xffffffff


	//   ....[1]....
        /*0030*/ 	.word	0xffffffff


	//   ....[2]....
        /*0034*/ 	.word	0xffffffff


	//   ....[3]....
        /*0038*/ 	.word	0xffffffff


	//   ....[4]....
        /*003c*/ 	.word	0xffffffff


	//   ....[5]....
        /*0040*/ 	.word	0xffffffff


	//   ....[6]....
        /*0044*/ 	.word	0xffffffff


	//   ....[7]....
        /*0048*/ 	.word	0xffffffff


	//   ....[8]....
        /*004c*/ 	.word	0xffffffff


	//   ....[9]....
        /*0050*/ 	.word	0xffffffff


	//   ....[10]....
        /*0054*/ 	.word	0xffffffff


	//   ....[11]....
        /*0058*/ 	.word	0xffffffff


	//   ....[12]....
        /*005c*/ 	.word	0xffffffff


	//   ....[13]....
        /*0060*/ 	.word	0xffffffff


	//   ....[14]....
        /*0064*/ 	.word	0xffffffff


	//   ....[15]....
        /*0068*/ 	.word	0xffffffff


	//   ....[16]....
        /*006c*/ 	.word	0xffffffff


	//   ....[17]....
        /*0070*/ 	.word	0xffffffff


	//   ....[18]....
        /*0074*/ 	.word	0xffffffff


	//   ....[19]....
        /*0078*/ 	.word	0xffffffff


	//   ....[20]....
        /*007c*/ 	.word	0xffffffff


	//   ....[21]....
        /*0080*/ 	.word	0xffffffff


	//   ....[22]....
        /*0084*/ 	.word	0xffffffff


	//   ....[23]....
        /*0088*/ 	.word	0xffffffff


	//   ....[24]....
        /*008c*/ 	.word	0xffffffff


	//   ....[25]....
        /*0090*/ 	.word	0xffffffff


	//   ....[26]....
        /*0094*/ 	.word	0xffffffff


	//   ....[27]....
        /*0098*/ 	.word	0xffffffff


	//   ....[28]....
        /*009c*/ 	.word	0xffffffff


	//   ....[29]....
        /*00a0*/ 	.word	0xffffffff


	//   ....[30]....
        /*00a4*/ 	.word	0xffffffff


	//   ....[31]....
        /*00a8*/ 	.word	0xffffffff


	//   ....[32]....
        /*00ac*/ 	.word	0xffffffff


	//   ....[33]....
        /*00b0*/ 	.word	0xffffffff


	//   ....[34]....
        /*00b4*/ 	.word	0xffffffff


	//   ....[35]....
        /*00b8*/ 	.word	0xffffffff


	//   ....[36]....
        /*00bc*/ 	.word	0xffffffff


	//   ....[37]....
        /*00c0*/ 	.word	0xffffffff


	//   ....[38]....
        /*00c4*/ 	.word	0xffffffff


	//   ....[39]....
        /*00c8*/ 	.word	0xffffffff


	//   ....[40]....
        /*00cc*/ 	.word	0xffffffff


	//   ....[41]....
        /*00d0*/ 	.word	0xffffffff


	//   ....[42]....
        /*00d4*/ 	.word	0xffffffff


	//   ....[43]....
        /*00d8*/ 	.word	0xffffffff


	//   ....[44]....
        /*00dc*/ 	.word	0xffffffff


	//   ....[45]....
        /*00e0*/ 	.word	0xffffffff


	//   ....[46]....
        /*00e4*/ 	.word	0xffffffff


	//   ....[47]....
        /*00e8*/ 	.word	0xffffffff


	//   ....[48]....
        /*00ec*/ 	.word	0xffffffff


	//   ....[49]....
        /*00f0*/ 	.word	0xffffffff


	//   ....[50]....
        /*00f4*/ 	.word	0xffffffff


	//   ....[51]....
        /*00f8*/ 	.word	0xffffffff


	//   ....[52]....
        /*00fc*/ 	.word	0xffffffff


	//   ....[53]....
        /*0100*/ 	.word	0xffffffff


	//   ....[54]....
        /*0104*/ 	.word	0xffffffff


	//   ....[55]....
        /*0108*/ 	.word	0xffffffff


	//   ....[56]....
        /*010c*/ 	.word	0xffffffff


	//   ....[57]....
        /*0110*/ 	.word	0xffffffff


	//   ....[58]....
        /*0114*/ 	.word	0xffffffff


	//----- nvinfo : EIATTR_COOP_GROUP_INSTR_OFFSETS
	.align		4
.L_3219:
        /*0118*/ 	.byte	0x04, 0x28
        /*011a*/ 	.short	(.L_3221 - .L_3220)


	//   ....[0]....
.L_3220:
        /*011c*/ 	.word	0x00000c10


	//   ....[1]....
        /*0120*/ 	.word	0x00000c80


	//   ....[2]....
        /*0124*/ 	.word	0x00000ea0


	//   ....[3]....
        /*0128*/ 	.word	0x000021b0


	//   ....[4]....
        /*012c*/ 	.word	0x00002510


	//   ....[5]....
        /*0130*/ 	.word	0x00002a30


	//   ....[6]....
        /*0134*/ 	.word	0x00002be0


	//   ....[7]....
        /*0138*/ 	.word	0x000035b0


	//   ....[8]....
        /*013c*/ 	.word	0x00003930


	//   ....[9]....
        /*0140*/ 	.word	0x00003970


	//   ....[10]....
        /*0144*/ 	.word	0x00003b40


	//   ....[11]....
        /*0148*/ 	.word	0x00003b70


	//   ....[12]....
        /*014c*/ 	.word	0x00003b80


	//   ....[13]....
        /*0150*/ 	.word	0x00003b90


	//   ....[14]....
        /*0154*/ 	.word	0x00003bc0


	//   ....[15]....
        /*0158*/ 	.word	0x00003bf0


	//   ....[16]....
        /*015c*/ 	.word	0x00003c10


	//   ....[17]....
        /*0160*/ 	.word	0x00003c30


	//   ....[18]....
        /*0164*/ 	.word	0x00003c60


	//   ....[19]....
        /*0168*/ 	.word	0x00003c90


	//   ....[20]....
        /*016c*/ 	.word	0x00003cb0


	//   ....[21]....
        /*0170*/ 	.word	0x00003cd0


	//   ....[22]....
        /*0174*/ 	.word	0x00003d40


	//   ....[23]....
        /*0178*/ 	.word	0x00003d70


	//   ....[24]....
        /*017c*/ 	.word	0x00003da0


	//   ....[25]....
        /*0180*/ 	.word	0x00003db0


	//   ....[26]....
        /*0184*/ 	.word	0x00003e10


	//   ....[27]....
        /*0188*/ 	.word	0x00003e40


	//   ....[28]....
        /*018c*/ 	.word	0x00003e50


	//   ....[29]....
        /*0190*/ 	.word	0x00003e60


	//   ....[30]....
        /*0194*/ 	.word	0x00003e70


	//   ....[31]....
        /*0198*/ 	.word	0x00003eb0


	//   ....[32]....
        /*019c*/ 	.word	0x00003ef0


	//   ....[33]....
        /*01a0*/ 	.word	0x00003f30


	//   ....[34]....
        /*01a4*/ 	.word	0x00003f60


	//   ....[35]....
        /*01a8*/ 	.word	0x00003f90


	//   ....[36]....
        /*01ac*/ 	.word	0x00004980


	//   ....[37]....
        /*01b0*/ 	.word	0x000049c0


	//   ....[38]....
        /*01b4*/ 	.word	0x00004b20


	//   ....[39]....
        /*01b8*/ 	.word	0x00004b40


	//   ....[40]....
        /*01bc*/ 	.word	0x00004b70


	//   ....[41]....
        /*01c0*/ 	.word	0x00004b90


	//   ....[42]....
        /*01c4*/ 	.word	0x00004bc0


	//   ....[43]....
        /*01c8*/ 	.word	0x00004be0


	//   ....[44]....
        /*01cc*/ 	.word	0x00004c30


	//   ....[45]....
        /*01d0*/ 	.word	0x00004c70


	//   ....[46]....
        /*01d4*/ 	.word	0x00004fd0


	//   ....[47]....
        /*01d8*/ 	.word	0x000053e0


	//   ....[48]....
        /*01dc*/ 	.word	0x00005740


	//   ....[49]....
        /*01e0*/ 	.word	0x00005820


	//   ....[50]....
        /*01e4*/ 	.word	0x00005870


	//   ....[51]....
        /*01e8*/ 	.word	0x000058c0


	//   ....[52]....
        /*01ec*/ 	.word	0x000058f0


	//   ....[53]....
        /*01f0*/ 	.word	0x00005910


	//   ....[54]....
        /*01f4*/ 	.word	0x000059f0


	//   ....[55]....
        /*01f8*/ 	.word	0x00005a30


	//   ....[56]....
        /*01fc*/ 	.word	0x00005a80


	//   ....[57]....
        /*0200*/ 	.word	0x00005ab0


	//   ....[58]....
        /*0204*/ 	.word	0x00005ad0


	//----- nvinfo : EIATTR_EXIT_INSTR_OFFSETS
	.align		4
.L_3221:
        /*0208*/ 	.byte	0x04, 0x1c
        /*020a*/ 	.short	(.L_3223 - .L_3222)


	//   ....[0]....
.L_3222:
        /*020c*/ 	.word	0x00005ba0


	//   ....[1]....
        /*0210*/ 	.word	0x00005e80


	//----- nvinfo : EIATTR_MAX_THREADS
	.align		4
.L_3223:
        /*0214*/ 	.byte	0x04, 0x05
        /*0216*/ 	.short	(.L_3225 - .L_3224)
.L_3224:
        /*0218*/ 	.word	0x00000020
        /*021c*/ 	.word	0x00000001
        /*0220*/ 	.word	0x00000001


	//----- nvinfo : EIATTR_CRS_STACK_SIZE
	.align		4
.L_3225:
        /*0224*/ 	.byte	0x04, 0x1e
        /*0226*/ 	.short	(.L_3227 - .L_3226)
.L_3226:
        /*0228*/ 	.word	0x00000000


	//----- nvinfo : EIATTR_CBANK_PARAM_SIZE
	.align		4
.L_3227:
        /*022c*/ 	.byte	0x03, 0x19
        /*022e*/ 	.short	0x01f0


	//----- nvinfo : EIATTR_PARAM_CBANK
	.align		4
        /*0230*/ 	.byte	0x04, 0x0a
        /*0232*/ 	.short	(.L_3229 - .L_3228)
	.align		4
.L_3228:
        /*0234*/ 	.word	index@(.nv.constant0._Z25selective_scan_bwd_kernelI32Selective_Scan_bwd_kernel_traitsILi32ELi8ELb1ELb0ELb1ELb1ELb1EN3c104HalfEfEEv12SSMParamsBwd)
        /*0238*/ 	.short	0x0210
        /*023a*/ 	.short	0x01f0


	//----- nvinfo : EIATTR_SW_WAR
	.align		4
.L_3229:
        /*023c*/ 	.byte	0x04, 0x36
        /*023e*/ 	.short	(.L_3231 - .L_3230)
.L_3230:
        /*0240*/ 	.word	0x00000008
.L_3231:


//--------------------- .nv.info._Z25selective_scan_bwd_kernelI32Selective_Scan_bwd_kernel_traitsILi32ELi8ELb1ELb1ELb0ELb0ELb0EN3c104HalfEfEEv12SSMParamsBwd --------------------------
	.section	.nv.info._Z25selective_scan_bwd_kernelI32Selective_Scan_bwd_kernel_traitsILi32ELi8ELb1ELb1ELb0ELb0ELb0EN3c104HalfEfEEv12SSMParamsBwd,"",@"SHT_CUDA_INFO"
	.sectionflags	@""
	.align	4


	//----- nvinfo : EIATTR_CUDA_API_VERSION
	.align		4
        /*0000*/ 	.byte	0x04, 0x37
        /*0002*/ 	.short	(.L_3233 - .L_3232)
.L_3232:
        /*0004*/ 	.word	0x00000082


	//----- nvinfo : EIATTR_KPARAM_INFO
	.align		4
.L_3233:
        /*0008*/ 	.byte	0x04, 0x17
        /*000a*/ 	.short	(.L_3235 - .L_3234)
.L_3234:
        /*000c*/ 	.word	0x00000000
        /*0010*/ 	.short	0x0000
        /*0012*/ 	.short	0x0000
        /*0014*/ 	.byte	0x00, 0xf0, 0xc1, 0x07


	//----- nvinfo : EIATTR_SPARSE_MMA_MASK
	.align		4
.L_3235:
        /*0018*/ 	.byte	0x03, 0x50
        /*001a*/ 	.short	0x0000


	//----- nvinfo : EIATTR_MAXREG_COUNT
	.align		4
        /*001c*/ 	.byte	0x03, 0x1b
        /*001e*/ 	.short	0x00ff


	//----- nvinfo : EIATTR_NUM_BARRIERS
	.align		4
        /*0020*/ 	.byte	0x02, 0x4c
        /*0022*/ 	.byte	0x01
	.zero		1


	//----- nvinfo : EIATTR_MERCURY_ISA_VERSION
	.align		4
        /*0024*/ 	.byte	0x03, 0x5f
        /*0026*/ 	.short	0x0101


	//----- nvinfo : EIATTR_COOP_GROUP_MASK_REGIDS
	.align		4
        /*0028*/ 	.byte	0x04, 0x29
        /*002a*/ 	.short	(.L_3237 - .L_3236)


	//   ....[0]....
.L_3236:
        /*002c*/ 	.word	0xffffffff


	//   ....[1]....
        /*0030*/ 	.word	0xffffffff


	//   ....[2]....
        /*0034*/ 	.word	0xffffffff


	//   ....[3]....
        /*0038*/ 	.word	0xffffffff


	//   ....[4]....
        /*003c*/ 	.word	0xffffffff


	//   ....[5]....
        /*0040*/ 	.word	0xffffffff


	//   ....[6]....
        /*0044*/ 	.word	0xffffffff


	//   ....[7]....
        /*0048*/ 	.word	0xffffffff


	//   ....[8]....
        /*004c*/ 	.word	0xffffffff


	//   ....[9]....
        /*0050*/ 	.word	0xffffffff


	//   ....[10]....
        /*0054*/ 	.word	0xffffffff


	//   ....[11]....
        /*0058*/ 	.word	0xffffffff


	//   ....[12]....
        /*005c*/ 	.word	0xffffffff


	//   ....[13]....
        /*0060*/ 	.word	0xffffffff


	//   ....[14]....
        /*0064*/ 	.word	0xffffffff


	//   ....[15]....
        /*0068*/ 	.word	0xffffffff


	//   ....[16]....
        /*006c*/ 	.word	0xffffffff


	//   ....[17]....
        /*0070*/ 	.word	0xffffffff


	//   ....[18]....
        /*0074*/ 	.word	0xffffffff


	//   ....[19]....
        /*0078*/ 	.word	0xffffffff


	//   ....[20]....
        /*007c*/ 	.word	0xffffffff


	//   ....[21]....
        /*0080*/ 	.word	0xffffffff


	//   ....[22]....
        /*0084*/ 	.word	0xffffffff


	//   ....[23]....
        /*0088*/ 	.word	0xffffffff


	//   ....[24]....
        /*008c*/ 	.word	0xffffffff


	//   ....[25]....
        /*0090*/ 	.word	0xffffffff


	//   ....[26]....
        /*0094*/ 	.word	0xffffffff


	//   ....[27]....
        /*0098*/ 	.word	0xffffffff


	//   ....[28]....
        /*009c*/ 	.word	0xffffffff


	//   ....[29]....
        /*00a0*/ 	.word	0xffffffff


	//   ....[30]....
        /*00a4*/ 	.word	0xffffffff


	//   ....[31]....
        /*00a8*/ 	.word	0xffffffff


	//   ....[32]....
        /*00ac*/ 	.word	0xffffffff


	//   ....[33]....
        /*00b0*/ 	.word	0xffffffff


	//   ....[34]....
        /*00b4*/ 	.word	0xffffffff


	//   ....[35]....
        /*00b8*/ 	.word	0xffffffff


	//   ....[36]....
        /*00bc*/ 	.word	0xffffffff


	//   ....[37]....
        /*00c0*/ 	.word	0xffffffff


	//   ....[38]....
        /*00c4*/ 	.word	0xffffffff


	//   ....[39]....
        /*00c8*/ 	.word	0xffffffff


	//   ....[40]....
        /*00cc*/ 	.word	0xffffffff


	//   ....[41]....
        /*00d0*/ 	.word	0xffffffff


	//   ....[42]....
        /*00d4*/ 	.word	0xffffffff


	//   ....[43]....
        /*00d8*/ 	.word	0xffffffff


	//   ....[44]....
        /*00dc*/ 	.word	0xffffffff


	//   ....[45]....
        /*00e0*/ 	.word	0xffffffff


	//   ....[46]....
        /*00e4*/ 	.word	0xffffffff


	//   ....[47]....
        /*00e8*/ 	.word	0xffffffff


	//   ....[48]....
        /*00ec*/ 	.word	0xffffffff


	//   ....[49]....
        /*00f0*/ 	.word	0xffffffff


	//   ....[50]....
        /*00f4*/ 	.word	0xffffffff


	//   ....[51]....
        /*00f8*/ 	.word	0xffffffff


	//   ....[52]....
        /*00fc*/ 	.word	0xffffffff


	//   ....[53]....
        /*0100*/ 	.word	0xffffffff


	//----- nvinfo : EIATTR_COOP_GROUP_INSTR_OFFSETS
	.align		4
.L_3237:
        /*0104*/ 	.byte	0x04, 0x28
        /*0106*/ 	.short	(.L_3239 - .L_3238)


	//   ....[0]....
.L_3238:
        /*0108*/ 	.word	0x00000d90


	//   ....[1]....
        /*010c*/ 	.word	0x00000e00


	//   ....[2]....
        /*0110*/ 	.word	0x00000fe0


	//   ....[3]....
        /*0114*/ 	.word	0x00001810


	//   ....[4]....
        /*0118*/ 	.word	0x00001e10


	//   ....[5]....
        /*011c*/ 	.word	0x00001e50


	//   ....[6]....
        /*0120*/ 	.word	0x00001e90


	//   ....[7]....
        /*0124*/ 	.word	0x00001ec0


	//   ....[8]....
        /*0128*/ 	.word	0x00001ef0


	//   ....[9]....
        /*012c*/ 	.word	0x00001f20


	//   ....[10]....
        /*0130*/ 	.word	0x00001f40


	//   ....[11]....
        /*0134*/ 	.word	0x00001f60


	//   ....[12]....
        /*0138*/ 	.word	0x00001f90


	//   ....[13]....
        /*013c*/ 	.word	0x00001fc0


	//   ....[14]....
        /*0140*/ 	.word	0x00001fe0


	//   ....[15]....
        /*0144*/ 	.word	0x00002000


	//   ....[16]....
        /*0148*/ 	.word	0x00002040


	//   ....[17]....
        /*014c*/ 	.word	0x00002080


	//   ....[18]....
        /*0150*/ 	.word	0x000020b0


	//   ....[19]....
        /*0154*/ 	.word	0x000020d0


	//   ....[20]....
        /*0158*/ 	.word	0x00002120


	//   ....[21]....
        /*015c*/ 	.word	0x00002150


	//   ....[22]....
        /*0160*/ 	.word	0x00002170


	//   ....[23]....
        /*0164*/ 	.word	0x00002180


	//   ....[24]....
        /*0168*/ 	.word	0x000021c0


	//   ....[25]....
        /*016c*/ 	.word	0x000021e0


	//   ....[26]....
        /*0170*/ 	.word	0x00002210


	//   ....[27]....
        /*0174*/ 	.word	0x00002220


	//   ....[28]....
        /*0178*/ 	.word	0x00002230


	//   ....[29]....
        /*017c*/ 	.word	0x00002240


	//   ....[30]....
        /*0180*/ 	.word	0x00002270


	//   ....[31]....
        /*0184*/ 	.word	0x000022d0


	//   ....[32]....
        /*0188*/ 	.word	0x00002c20


	//   ....[33]....
        /*018c*/ 	.word	0x00002c60


	//   ....[34]....
        /*0190*/ 	.word	0x00002d70


	//   ....[35]....
        /*0194*/ 	.word	0x00002d90


	//   ....[36]....
        /*0198*/ 	.word	0x00002e40


	//   ....[37]....
        /*019c*/ 	.word	0x00002e80


	//   ....[38]....
        /*01a0*/ 	.word	0x00002ec0


	//   ....[39]....
        /*01a4*/ 	.word	0x00002ee0


	//   ....[40]....
        /*01a8*/ 	.word	0x00002f20


	//   ....[41]....
        /*01ac*/ 	.word	0x00002f60


	//   ....[42]....
        /*01b0*/ 	.word	0x00003380


	//   ....[43]....
        /*01b4*/ 	.word	0x00003640


	//   ....[44]....
        /*01b8*/ 	.word	0x00003710


	//   ....[45]....
        /*01bc*/ 	.word	0x00003760


	//   ....[46]....
        /*01c0*/ 	.word	0x000037b0


	//   ....[47]....
        /*01c4*/ 	.word	0x000037e0


	//   ....[48]....
        /*01c8*/ 	.word	0x00003800


	//   ....[49]....
        /*01cc*/ 	.word	0x000038e0


	//   ....[50]....
        /*01d0*/ 	.word	0x00003920


	//   ....[51]....
        /*01d4*/ 	.word	0x00003970


	//   ....[52]....
        /*01d8*/ 	.word	0x000039a0


	//   ....[53]....
        /*01dc*/ 	.word	0x000039c0


	//----- nvinfo : EIATTR_EXIT_INSTR_OFFSETS
	.align		4
.L_3239:
        /*01e0*/ 	.byte	0x04, 0x1c
        /*01e2*/ 	.short	(.L_3241 - .L_3240)


	//   ....[0]....
.L_3240:
        /*01e4*/ 	.word	0x00003a90


	//   ....[1]....
        /*01e8*/ 	.word	0x00003d70


	//----- nvinfo : EIATTR_MAX_THREADS
	.align		4
.L_3241:
        /*01ec*/ 	.byte	0x04, 0x05
        /*01ee*/ 	.short	(.L_3243 - .L_3242)
.L_3242:
        /*01f0*/ 	.word	0x00000020
        /*01f4*/ 	.word	0x00000001
        /*01f8*/ 	.word	0x00000001


	//----- nvinfo : EIATTR_CRS_STACK_SIZE
	.align		4
.L_3243:
        /*01fc*/ 	.byte	0x04, 0x1e
        /*01fe*/ 	.short	(.L_3245 - .L_3244)
.L_3244:
        /*0200*/ 	.word	0x00000000


	//----- nvinfo : EIATTR_CBANK_PARAM_SIZE
	.align		4
.L_3245:
        /*0204*/ 	.byte	0x03, 0x19
        /*0206*/ 	.short	0x01f0


	//----- nvinfo : EIATTR_PARAM_CBANK
	.align		4
        /*0208*/ 	.byte	0x04, 0x0a
        /*020a*/ 	.short	(.L_3247 - .L_3246)
	.align		4
.L_3246:
        /*020c*/ 	.word	index@(.nv.constant0._Z25selective_scan_bwd_kernelI32Selective_Scan_bwd_kernel_traitsILi32ELi8ELb1ELb1ELb0ELb0ELb0EN3c104HalfEfEEv12SSMParamsBwd)
        /*0210*/ 	.short	0x0210
        /*0212*/ 	.short	0x01f0


	//----- nvinfo : EIATTR_SW_WAR
	.align		4
.L_3247:
        /*0214*/ 	.byte	0x04, 0x36
        /*0216*/ 	.short	(.L_3249 - .L_3248)
.L_3248:
        /*0218*/ 	.word	0x00000008
.L_3249:


//--------------------- .nv.info._Z25selective_scan_bwd_kernelI32Selective_Scan_bwd_kernel_traitsILi32ELi8ELb1ELb1ELb0ELb0ELb1EN3c104HalfEfEEv12SSMParamsBwd --------------------------
	.section	.nv.info._Z25selective_scan_bwd_kernelI32Selective_Scan_bwd_kernel_traitsILi32ELi8ELb1ELb1ELb0ELb0ELb1EN3c104HalfEfEEv12SSMParamsBwd,"",@"SHT_CUDA_INFO"
	.sectionflags	@""
	.align	4


	//----- nvinfo : EIATTR_CUDA_API_VERSION
	.align		4
        /*0000*/ 	.byte	0x04, 0x37
        /*0002*/ 	.short	(.L_3251 - .L_3250)
.L_3250:
        /*0004*/ 	.word	0x00000082


	//----- nvinfo : EIATTR_KPARAM_INFO
	.align		4
.L_3251:
        /*0008*/ 	.byte	0x04, 0x17
        /*000a*/ 	.short	(.L_3253 - .L_3252)
.L_3252:
        /*000c*/ 	.word	0x00000000
        /*0010*/ 	.short	0x0000
        /*0012*/ 	.short	0x0000
        /*0014*/ 	.byte	0x00, 0xf0, 0xc1, 0x07


	//----- nvinfo : EIATTR_SPARSE_MMA_MASK
	.align		4
.L_3253:
        /*0018*/ 	.byte	0x03, 0x50
        /*001a*/ 	.short	0x0000


	//----- nvinfo : EIATTR_MAXREG_COUNT
	.align		4
        /*001c*/ 	.byte	0x03, 0x1b
        /*001e*/ 	.short	0x00ff


	//----- nvinfo : EIATTR_NUM_BARRIERS
	.align		4
        /*0020*/ 	.byte	0x02, 0x4c
        /*0022*/ 	.byte	0x01
	.zero		1


	//----- nvinfo : EIATTR_MERCURY_ISA_VERSION
	.align		4
        /*0024*/ 	.byte	0x03, 0x5f
        /*0026*/ 	.short	0x0101


	//----- nvinfo : EIATTR_COOP_GROUP_MASK_REGIDS
	.align		4
        /*0028*/ 	.byte	0x04, 0x29
        /*002a*/ 	.short	(.L_3255 - .L_3254)


	//   ....[0]....
.L_3254:
        /*002c*/ 	.word	0xffffffff


	//   ....[1]....
        /*0030*/ 	.word	0xffffffff


	//   ....[2]....
        /*0034*/ 	.word	0xffffffff


	//   ....[3]....
        /*0038*/ 	.word	0xffffffff


	//   ....[4]....
        /*003c*/ 	.word	0xffffffff


	//   ....[5]....
        /*0040*/ 	.word	0xffffffff


	//   ....[6]....
        /*0044*/ 	.word	0xffffffff


	//   ....[7]....
        /*0048*/ 	.word	0xffffffff


	//   ....[8]....
        /*004c*/ 	.word	0xffffffff


	//   ....[9]....
        /*0050*/ 	.word	0xffffffff


	//   ....[10]....
        /*0054*/ 	.word	0xffffffff


	//   ....[11]....
        /*0058*/ 	.word	0xffffffff


	//   ....[12]....
        /*005c*/ 	.word	0xffffffff


	//   ....[13]....
        /*0060*/ 	.word	0xffffffff


	//   ....[14]....
        /*0064*/ 	.word	0xffffffff


	//   ....[15]....
        /*0068*/ 	.word	0xffffffff


	//   ....[16]....
        /*006c*/ 	.word	0xffffffff


	//   ....[17]....
        /*0070*/ 	.word	0xffffffff


	//   ....[18]....
        /*0074*/ 	.word	0xffffffff


	//   ....[19]....
        /*0078*/ 	.word	0xffffffff


	//   ....[20]....
        /*007c*/ 	.word	0xffffffff


	//   ....[21]....
        /*0080*/ 	.word	0xffffffff


	//   ....[22]....
        /*0084*/ 	.word	0xffffffff


	//   ....[23]....
        /*0088*/ 	.word	0xffffffff


	//   ....[24]....
        /*008c*/ 	.word	0xffffffff


	//   ....[25]....
        /*0090*/ 	.word	0xffffffff


	//   ....[26]....
        /*0094*/ 	.word	0xffffffff


	//   ....[27]....
        /*0098*/ 	.word	0xffffffff


	//   ....[28]....
        /*009c*/ 	.word	0xffffffff


	//   ....[29]....
        /*00a0*/ 	.word	0xffffffff


	//   ....[30]....
        /*00a4*/ 	.word	0xffffffff


	//   ....[31]....
        /*00a8*/ 	.word	0xffffffff


	//   ....[32]....
        /*00ac*/ 	.word	0xffffffff


	//   ....[33]....
        /*00b0*/ 	.word	0xffffffff


	//   ....[34]....
        /*00b4*/ 	.word	0xffffffff


	//   ....[35]....
        /*00b8*/ 	.word	0xffffffff


	//   ....[36]....
        /*00bc*/ 	.word	0xffffffff


	//   ....[37]....
        /*00c0*/ 	.word	0xffffffff


	//   ....[38]....
        /*00c4*/ 	.word	0xffffffff


	//   ....[39]....
        /*00c8*/ 	.word	0xffffffff


	//   ....[40]....
        /*00cc*/ 	.word	0xffffffff


	//   ....[41]....
        /*00d0*/ 	.word	0xffffffff


	//   ....[42]....
        /*00d4*/ 	.word	0xffffffff


	//   ....[43]....
        /*00d8*/ 	.word	0xffffffff


	//   ....[44]....
        /*00dc*/ 	.word	0xffffffff


	//   ....[45]....
        /*00e0*/ 	.word	0xffffffff


	//   ....[46]....
        /*00e4*/ 	.word	0xffffffff


	//   ....[47]....
        /*00e8*/ 	.word	0xffffffff


	//   ....[48]....
        /*00ec*/ 	.word	0xffffffff


	//   ....[49]....
        /*00f0*/ 	.word	0xffffffff


	//   ....[50]....
        /*00f4*/ 	.word	0xffffffff


	//   ....[51]....
        /*00f8*/ 	.word	0xffffffff


	//   ....[52]....
        /*00fc*/ 	.word	0xffffffff


	//   ....[53]....
        /*0100*/ 	.word	0xffffffff


	//   ....[54]....
        /*0104*/ 	.word	0xffffffff


	//   ....[55]....
        /*0108*/ 	.word	0xffffffff


	//   ....[56]....
        /*010c*/ 	.word	0xffffffff


	//   ....[57]....
        /*0110*/ 	.word	0xffffffff


	//----- nvinfo : EIATTR_COOP_GROUP_INSTR_OFFSETS
	.align		4
.L_3255:
        /*0114*/ 	.byte	0x04, 0x28
        /*0116*/ 	.short	(.L_3257 - .L_3256)


	//   ....[0]....
.L_3256:
        /*0118*/ 	.word	0x00000dc0


	//   ....[1]....
        /*011c*/ 	.word	0x00000e40


	//   ....[2]....
        /*0120*/ 	.word	0x00000f90


	//   ....[3]....
        /*0124*/ 	.word	0x000010b0


	//   ....[4]....
        /*0128*/ 	.word	0x000013d0


	//   ....[5]....
        /*012c*/ 	.word	0x00001980


	//   ....[6]....
        /*0130*/ 	.word	0x00001b70


	//   ....[7]....
        /*0134*/ 	.word	0x00002450


	//   ....[8]....
        /*0138*/ 	.word	0x00002a40


	//   ....[9]....
        /*013c*/ 	.word	0x00002a80


	//   ....[10]....
        /*0140*/ 	.word	0x00002ac0


	//   ....[11]....
        /*0144*/ 	.word	0x00002b00


	//   ....[12]....
        /*0148*/ 	.word	0x00002b40


	//   ....[13]....
        /*014c*/ 	.word	0x00002b70


	//   ....[14]....
        /*0150*/ 	.word	0x00002b90


	//   ....[15]....
        /*0154*/ 	.word	0x00002bb0


	//   ....[16]....
        /*0158*/ 	.word	0x00002be0


	//   ....[17]....
        /*015c*/ 	.word	0x00002c10


	//   ....[18]....
        /*0160*/ 	.word	0x00002c30


	//   ....[19]....
        /*0164*/ 	.word	0x00002c50


	//   ....[20]....
        /*0168*/ 	.word	0x00002c90


	//   ....[21]....
        /*016c*/ 	.word	0x00002cc0


	//   ....[22]....
        /*0170*/ 	.word	0x00002cf0


	//   ....[23]....
        /*0174*/ 	.word	0x00002d20


	//   ....[24]....
        /*0178*/ 	.word	0x00002d70


	//   ....[25]....
        /*017c*/ 	.word	0x00002da0


	//   ....[26]....
        /*0180*/ 	.word	0x00002dc0


	//   ....[27]....
        /*0184*/ 	.word	0x00002dd0


	//   ....[28]....
        /*0188*/ 	.word	0x00002e00


	//   ....[29]....
        /*018c*/ 	.word	0x00002e30


	//   ....[30]....
        /*0190*/ 	.word	0x00002e50


	//   ....[31]....
        /*0194*/ 	.word	0x00002e70


	//   ....[32]....
        /*0198*/ 	.word	0x00002e80


	//   ....[33]....
        /*019c*/ 	.word	0x00002e90


	//   ....[34]....
        /*01a0*/ 	.word	0x00002ea0


	//   ....[35]....
        /*01a4*/ 	.word	0x00002ed0


	//   ....[36]....
        /*01a8*/ 	.word	0x00003850


	//   ....[37]....
        /*01ac*/ 	.word	0x00003890


	//   ....[38]....
        /*01b0*/ 	.word	0x000039c0


	//   ....[39]....
        /*01b4*/ 	.word	0x000039e0


	//   ....[40]....
        /*01b8*/ 	.word	0x00003a60


	//   ....[41]....
        /*01bc*/ 	.word	0x00003a90


	//   ....[42]....
        /*01c0*/ 	.word	0x00003b10


	//   ....[43]....
        /*01c4*/ 	.word	0x00003b30


	//   ....[44]....
        /*01c8*/ 	.word	0x00003b70


	//   ....[45]....
        /*01cc*/ 	.word	0x00003bb0


	//   ....[46]....
        /*01d0*/ 	.word	0x00003fc0


	//   ....[47]....
        /*01d4*/ 	.word	0x00004260


	//   ....[48]....
        /*01d8*/ 	.word	0x00004330


	//   ....[49]....
        /*01dc*/ 	.word	0x00004380


	//   ....[50]....
        /*01e0*/ 	.word	0x000043d0


	//   ....[51]....
        /*01e4*/ 	.word	0x00004400


	//   ....[52]....
        /*01e8*/ 	.word	0x00004420


	//   ....[53]....
        /*01ec*/ 	.word	0x00004500


	//   ....[54]....
        /*01f0*/ 	.word	0x00004540


	//   ....[55]....
        /*01f4*/ 	.word	0x00004590


	//   ....[56]....
        /*01f8*/ 	.word	0x000045c0


	//   ....[57]....
        /*01fc*/ 	.word	0x000045e0


	//----- nvinfo : EIATTR_EXIT_INSTR_OFFSETS
	.align		4
.L_3257:
        /*0200*/ 	.byte	0x04, 0x1c
        /*0202*/ 	.short	(.L_3259 - .L_3258)


	//   ....[0]....
.L_3258:
        /*0204*/ 	.word	0x000046b0


	//   ....[1]....
        /*0208*/ 	.word	0x00004990


	//----- nvinfo : EIATTR_MAX_THREADS
	.align		4
.L_3259:
        /*020c*/ 	.byte	0x04, 0x05
        /*020e*/ 	.short	(.L_3261 - .L_3260)
.L_3260:
        /*0210*/ 	.word	0x00000020
        /*0214*/ 	.word	0x00000001
        /*0218*/ 	.word	0x00000001


	//----- nvinfo : EIATTR_CRS_STACK_SIZE
	.align		4
.L_3261:
        /*021c*/ 	.byte	0x04, 0x1e
        /*021e*/ 	.short	(.L_3263 - .L_3262)
.L_3262:
        /*0220*/ 	.word	0x00000000


	//----- nvinfo : EIATTR_CBANK_PARAM_SIZE
	.align		4
.L_3263:
        /*0224*/ 	.byte	0x03, 0x19
        /*0226*/ 	.short	0x01f0


	//----- nvinfo : EIATTR_PARAM_CBANK
	.align		4
        /*0228*/ 	.byte	0x04, 0x0a
        /*022a*/ 	.short	(.L_3265 - .L_3264)
	.align		4
.L_3264:
        /*022c*/ 	.word	index@(.nv.constant0._Z25selective_scan_bwd_kernelI32Selective_Scan_bwd_kernel_traitsILi32ELi8ELb1ELb1ELb0ELb0ELb1EN3c104HalfEfEEv12SSMParamsBwd)
        /*0230*/ 	.short	0x0210
        /*0232*/ 	.short	0x01f0


	//----- nvinfo : EIATTR_SW_WAR
	.align		4
.L_3265:
        /*0234*/ 	.byte	0x04, 0x36
        /*0236*/ 	.short	(.L_3267 - .L_3266)
.L_3266:
        /*0238*/ 	.word	0x00000008
.L_3267:


//--------------------- .nv.info._Z25selective_scan_bwd_kernelI32Selective_Scan_bwd_kernel_traitsILi32ELi8ELb1ELb1ELb0ELb1ELb0EN3c104HalfEfEEv12SSMParamsBwd --------------------------
	.section	.nv.info._Z25selective_scan_bwd_kernelI32Selective_Scan_bwd_kernel_traitsILi32ELi8ELb1ELb1ELb0ELb1ELb0EN3c104HalfEfEEv12SSMParamsBwd,"",@"SHT_CUDA_INFO"
	.sectionflags	@""
	.align	4


	//----- nvinfo : EIATTR_CUDA_API_VERSION
	.align		4
        /*0000*/ 	.byte	0x04, 0x37
        /*0002*/ 	.short	(.L_3269 - .L_3268)
.L_3268:
        /*0004*/ 	.word	0x00000082


	//----- nvinfo : EIATTR_KPARAM_INFO
	.align		4
.L_3269:
        /*0008*/ 	.byte	0x04, 0x17
        /*000a*/ 	.short	(.L_3271 - .L_3270)
.L_3270:
        /*000c*/ 	.word	0x00000000
        /*0010*/ 	.short	0x0000
        /*0012*/ 	.short	0x0000
        /*0014*/ 	.byte	0x00, 0xf0, 0xc1, 0x07


	//----- nvinfo : EIATTR_SPARSE_MMA_MASK
	.align		4
.L_3271:
        /*0018*/ 	.byte	0x03, 0x50
        /*001a*/ 	.short	0x0000


	//----- nvinfo : EIATTR_MAXREG_COUNT
	.align		4
        /*001c*/ 	.byte	0x03, 0x1b
        /*001e*/ 	.short	0x00ff


	//----- nvinfo : EIATTR_NUM_BARRIERS
	.align		4
        /*0020*/ 	.byte	0x02, 0x4c
        /*0022*/ 	.byte	0x01
	.zero		1


	//----- nvinfo : EIATTR_MERCURY_ISA_VERSION
	.align		4
        /*0024*/ 	.byte	0x03, 0x5f
        /*0026*/ 	.short	0x0101


	//----- nvinfo : EIATTR_COOP_GROUP_MASK_REGIDS
	.align		4
        /*0028*/ 	.byte	0x04, 0x29
        /*002a*/ 	.short	(.L_3273 - .L_3272)


	//   ....[0]....
.L_3272:
        /*002c*/ 	.word	0xffffffff


	//   ....[1]....
        /*0030*/ 	.word	0xffffffff


	//   ....[2]....
        /*0034*/ 	.word	0xffffffff


	//   ....[3]....
        /*0038*/ 	.word	0xffffffff


	//   ....[4]....
        /*003c*/ 	.word	0xffffffff


	//   ....[5]....
        /*0040*/ 	.word	0xffffffff


	//   ....[6]....
        /*0044*/ 	.word	0xffffffff


	//   ....[7]....
        /*0048*/ 	.word	0xffffffff


	//   ....[8]....
        /*004c*/ 	.word	0xffffffff


	//   ....[9]....
        /*0050*/ 	.word	0xffffffff


	//   ....[10]....
        /*0054*/ 	.word	0xffffffff


	//   ....[11]....
        /*0058*/ 	.word	0xffffffff


	//   ....[12]....
        /*005c*/ 	.word	0xffffffff


	//   ....[13]....
        /*0060*/ 	.word	0xffffffff


	//   ....[14]....
        /*0064*/ 	.word	0xffffffff


	//   ....[15]....
        /*0068*/ 	.word	0xffffffff


	//   ....[16]....
        /*006c*/ 	.word	0xffffffff


	//   ....[17]....
        /*0070*/ 	.word	0xffffffff


	//   ....[18]....
        /*0074*/ 	.word	0xffffffff


	//   ....[19]....
        /*0078*/ 	.word	0xffffffff


	//   ....[20]....
        /*007c*/ 	.word	0xffffffff


	//   ....[21]....
        /*0080*/ 	.word	0xffffffff


	//   ....[22]....
        /*0084*/ 	.word	0xffffffff


	//   ....[23]....
        /*0088*/ 	.word	0xffffffff


	//   ....[24]....
        /*008c*/ 	.word	0xffffffff


	//   ....[25]....
        /*0090*/ 	.word	0xffffffff


	//   ....[26]....
        /*0094*/ 	.word	0xffffffff


	//   ....[27]....
        /*0098*/ 	.word	0xffffffff


	//   ....[28]....
        /*009c*/ 	.word	0xffffffff


	//   ....[29]....
        /*00a0*/ 	.word	0xffffffff


	//   ....[30]....
        /*00a4*/ 	.word	0xffffffff


	//   ....[31]....
        /*00a8*/ 	.word	0xffffffff


	//   ....[32]....
        /*00ac*/ 	.word	0xffffffff


	//   ....[33]....
        /*00b0*/ 	.word	0xffffffff


	//   ....[34]....
        /*00b4*/ 	.word	0xffffffff


	//   ....[35]....
        /*00b8*/ 	.word	0xffffffff


	//   ....[36]....
        /*00bc*/ 	.word	0xffffffff


	//   ....[37]....
        /*00c0*/ 	.word	0xffffffff


	//   ....[38]....
        /*00c4*/ 	.word	0xffffffff


	//   ....[39]....
        /*00c8*/ 	.word	0xffffffff


	//   ....[40]....
        /*00cc*/ 	.word	0xffffffff


	//   ....[41]....
        /*00d0*/ 	.word	0xffffffff


	//   ....[42]....
        /*00d4*/ 	.word	0xffffffff


	//   ....[43]....
        /*00d8*/ 	.word	0xffffffff


	//   ....[44]....
        /*00dc*/ 	.word	0xffffffff


	//   ....[45]....
        /*00e0*/ 	.word	0xffffffff


	//   ....[46]....
        /*00e4*/ 	.word	0xffffffff


	//   ....[47]....
        /*00e8*/ 	.word	0xffffffff


	//   ....[48]....
        /*00ec*/ 	.word	0xffffffff


	//   ....[49]....
        /*00f0*/ 	.word	0xffffffff


	//   ....[50]....
        /*00f4*/ 	.word	0xffffffff


	//   ....[51]....
        /*00f8*/ 	.word	0xffffffff


	//   ....[52]....
        /*00fc*/ 	.word	0xffffffff


	//   ....[53]....
        /*0100*/ 	.word	0xffffffff


	//   ....[54]....
        /*0104*/ 	.word	0xffffffff


	//----- nvinfo : EIATTR_COOP_GROUP_INSTR_OFFSETS
	.align		4
.L_3273:
        /*0108*/ 	.byte	0x04, 0x28
        /*010a*/ 	.short	(.L_3275 - .L_3274)


	//   ....[0]....
.L_3274:
        /*010c*/ 	.word	0x00000d30


	//   ....[1]....
        /*0110*/ 	.word	0x00000da0


	//   ....[2]....
        /*0114*/ 	.word	0x00000f90


	//   ....[3]....
        /*0118*/ 	.word	0x000028e0


	//   ....[4]....
        /*011c*/ 	.word	0x00002ee0


	//   ....[5]....
        /*0120*/ 	.word	0x00002f20


	//   ....[6]....
        /*0124*/ 	.word	0x00002f60


	//   ....[7]....
        /*0128*/ 	.word	0x00002f90


	//   ....[8]....
        /*012c*/ 	.word	0x00002fc0


	//   ....[9]....
        /*0130*/ 	.word	0x00002ff0


	//   ....[10]....
        /*0134*/ 	.word	0x00003010


	//   ....[11]....
        /*0138*/ 	.word	0x00003030


	//   ....[12]....
        /*013c*/ 	.word	0x00003060


	//   ....[13]....
        /*0140*/ 	.word	0x00003090


	//   ....[14]....
        /*0144*/ 	.word	0x000030b0


	//   ....[15]....
        /*0148*/ 	.word	0x000030d0


	//   ....[16]....
        /*014c*/ 	.word	0x00003110


	//   ....[17]....
        /*0150*/ 	.word	0x00003150


	//   ....[18]....
        /*0154*/ 	.word	0x00003180


	//   ....[19]....
        /*0158*/ 	.word	0x000031a0


	//   ....[20]....
        /*015c*/ 	.word	0x000031f0


	//   ....[21]....
        /*0160*/ 	.word	0x00003220


	//   ....[22]....
        /*0164*/ 	.word	0x00003240


	//   ....[23]....
        /*0168*/ 	.word	0x00003250


	//   ....[24]....
        /*016c*/ 	.word	0x00003280


	//   ....[25]....
        /*0170*/ 	.word	0x000032b0


	//   ....[26]....
        /*0174*/ 	.word	0x000032d0


	//   ....[27]....
        /*0178*/ 	.word	0x000032f0


	//   ....[28]....
        /*017c*/ 	.word	0x00003300


	//   ....[29]....
        /*0180*/ 	.word	0x00003310


	//   ....[30]....
        /*0184*/ 	.word	0x00003320


	//   ....[31]....
        /*0188*/ 	.word	0x00003350


	//   ....[32]....
        /*018c*/ 	.word	0x00003cf0


	//   ....[33]....
        /*0190*/ 	.word	0x00003d30


	//   ....[34]....
        /*0194*/ 	.word	0x00003ec0


	//   ....[35]....
        /*0198*/ 	.word	0x00003ee0


	//   ....[36]....
        /*019c*/ 	.word	0x00003f90


	//   ....[37]....
        /*01a0*/ 	.word	0x00003fd0


	//   ....[38]....
        /*01a4*/ 	.word	0x00004050


	//   ....[39]....
        /*01a8*/ 	.word	0x00004070


	//   ....[40]....
        /*01ac*/ 	.word	0x000040d0


	//   ....[41]....
        /*01b0*/ 	.word	0x00004110


	//   ....[42]....
        /*01b4*/ 	.word	0x000043e0


	//   ....[43]....
        /*01b8*/ 	.word	0x000047c0


	//   ....[44]....
        /*01bc*/ 	.word	0x00004b60


	//   ....[45]....
        /*01c0*/ 	.word	0x00004c60


	//   ....[46]....
        /*01c4*/ 	.word	0x00004cb0


	//   ....[47]....
        /*01c8*/ 	.word	0x00004d00


	//   ....[48]....
        /*01cc*/ 	.word	0x00004d30


	//   ....[49]....
        /*01d0*/ 	.word	0x00004d50


	//   ....[50]....
        /*01d4*/ 	.word	0x00004e30


	//   ....[51]....
        /*01d8*/ 	.word	0x00004e70


	//   ....[52]....
        /*01dc*/ 	.word	0x00004ec0


	//   ....[53]....
        /*01e0*/ 	.word	0x00004ef0


	//   ....[54]....
        /*01e4*/ 	.word	0x00004f10


	//----- nvinfo : EIATTR_EXIT_INSTR_OFFSETS
	.align		4
.L_3275:
        /*01e8*/ 	.byte	0x04, 0x1c
        /*01ea*/ 	.short	(.L_3277 - .L_3276)


	//   ....[0]....
.L_3276:
        /*01ec*/ 	.word	0x00004fe0


	//   ....[1]....
        /*01f0*/ 	.word	0x000052c0


	//----- nvinfo : EIATTR_MAX_THREADS
	.align		4
.L_3277:
        /*01f4*/ 	.byte	0x04, 0x05
        /*01f6*/ 	.short	(.L_3279 - .L_3278)
.L_3278:
        /*01f8*/ 	.word	0x00000020
        /*01fc*/ 	.word	0x00000001
        /*0200*/ 	.word	0x00000001


	//----- nvinfo : EIATTR_CRS_STACK_SIZE
	.align		4
.L_3279:
        /*0204*/ 	.byte	0x04, 0x1e
        /*0206*/ 	.short	(.L_3281 - .L_3280)
.L_3280:
        /*0208*/ 	.word	0x00000000


	//----- nvinfo : EIATTR_CBANK_PARAM_SIZE
	.align		4
.L_3281:
        /*020c*/ 	.byte	0x03, 0x19
        /*020e*/ 	.short	0x01f0


	//----- nvinfo : EIATTR_PARAM_CBANK
	.align		4
        /*0210*/ 	.byte	0x04, 0x0a
        /*0212*/ 	.short	(.L_3283 - .L_3282)
	.align		4
.L_3282:
        /*0214*/ 	.word	index@(.nv.constant0._Z25selective_scan_bwd_kernelI32Selective_Scan_bwd_kernel_traitsILi32ELi8ELb1ELb1ELb0ELb1ELb0EN3c104HalfEfEEv12SSMParamsBwd)
        /*0218*/ 	.short	0x0210
        /*021a*/ 	.short	0x01f0


	//----- nvinfo : EIATTR_SW_WAR
	.align		4
.L_3283:
        /*021c*/ 	.byte	0x04, 0x36
        /*021e*/ 	.short	(.L_3285 - .L_3284)
.L_3284:
        /*0220*/ 	.word	0x00000008
.L_3285:


//--------------------- .nv.info._Z25selective_scan_bwd_kernelI32Selective_Scan_bwd_kernel_traitsILi32ELi8ELb1ELb1ELb0ELb1ELb1EN3c104HalfEfEEv12SSMParamsBwd --------------------------
	.section	.nv.info._Z25selective_scan_bwd_kernelI32Selective_Scan_bwd_kernel_traitsILi32ELi8ELb1ELb1ELb0ELb1ELb1EN3c104HalfEfEEv12SSMParamsBwd,"",@"SHT_CUDA_INFO"
	.sectionflags	@""
	.align	4


	//----- nvinfo : EIATTR_CUDA_API_VERSION
	.align		4
        /*0000*/ 	.byte	0x04, 0x37
        /*0002*/ 	.short	(.L_3287 - .L_3286)
.L_3286:
        /*0004*/ 	.word	0x00000082


	//----- nvinfo : EIATTR_KPARAM_INFO
	.align		4
.L_3287:
        /*0008*/ 	.byte	0x04, 0x17
        /*000a*/ 	.short	(.L_3289 - .L_3288)
.L_3288:
        /*000c*/ 	.word	0x00000000
        /*0010*/ 	.short	0x0000
        /*0012*/ 	.short	0x0000
        /*0014*/ 	.byte	0x00, 0xf0, 0xc1, 0x07


	//----- nvinfo : EIATTR_SPARSE_MMA_MASK
	.align		4
.L_3289:
        /*0018*/ 	.byte	0x03, 0x50
        /*001a*/ 	.short	0x0000


	//----- nvinfo : EIATTR_MAXREG_COUNT
	.align		4
        /*001c*/ 	.byte	0x03, 0x1b
        /*001e*/ 	.short	0x00ff


	//----- nvinfo : EIATTR_NUM_BARRIERS
	.align		4
        /*0020*/ 	.byte	0x02, 0x4c
        /*0022*/ 	.byte	0x01
	.zero		1


	//----- nvinfo : EIATTR_MERCURY_ISA_VERSION
	.align		4
        /*0024*/ 	.byte	0x03, 0x5f
        /*0026*/ 	.short	0x0101


	//----- nvinfo : EIATTR_COOP_GROUP_MASK_REGIDS
	.align		4
        /*0028*/ 	.byte	0x04, 0x29
        /*002a*/ 	.short	(.L_3291 - .L_3290)


	//   ....[0]....
.L_3290:
        /*002c*/ 	.word	0xffffffff


	//   ....[1]....
        /*0030*/ 	.word	0xffffffff


	//   ....[2]....
        /*0034*/ 	.word	0xffffffff


	//   ....[3]....
        /*0038*/ 	.word	0xffffffff


	//   ....[4]....
        /*003c*/ 	.word	0xffffffff


	//   ....[5]....
        /*0040*/ 	.word	0xffffffff


	//   ....[6]....
        /*0044*/ 	.word	0xffffffff


	//   ....[7]....
        /*0048*/ 	.word	0xffffffff


	//   ....[8]....
        /*004c*/ 	.word	0xffffffff


	//   ....[9]....
        /*0050*/ 	.word	0xffffffff


	//   ....[10]....
        /*0054*/ 	.word	0xffffffff


	//   ....[11]....
        /*0058*/ 	.word	0xffffffff


	//   ....[12]....
        /*005c*/ 	.word	0xffffffff


	//   ....[13]....
        /*0060*/ 	.word	0xffffffff


	//   ....[14]....
        /*0064*/ 	.word	0xffffffff


	//   ....[15]....
        /*0068*/ 	.word	0xffffffff


	//   ....[16]....
        /*006c*/ 	.word	0xffffffff


	//   ....[17]....
        /*0070*/ 	.word	0xffffffff


	//   ....[18]....
        /*0074*/ 	.word	0xffffffff


	//   ....[19]....
        /*0078*/ 	.word	0xffffffff


	//   ....[20]....
        /*007c*/ 	.word	0xffffffff


	//   ....[21]....
        /*0080*/ 	.word	0xffffffff


	//   ....[22]....
        /*0084*/ 	.word	0xffffffff


	//   ....[23]....
        /*0088*/ 	.word	0xffffffff


	//   ....[24]....
        /*008c*/ 	.word	0xffffffff


	//   ....[25]....
        /*0090*/ 	.word	0xffffffff


	//   ....[26]....
        /*0094*/ 	.word	0xffffffff


	//   ....[27]....
        /*0098*/ 	.word	0xffffffff


	//   ....[28]....
        /*009c*/ 	.word	0xffffffff


	//   ....[29]....
        /*00a0*/ 	.word	0xffffffff


	//   ....[30]....
        /*00a4*/ 	.word	0xffffffff


	//   ....[31]....
        /*00a8*/ 	.word	0xffffffff


	//   ....[32]....
        /*00ac*/ 	.word	0xffffffff


	//   ....[33]....
        /*00b0*/ 	.word	0xffffffff


	//   ....[34]....
        /*00b4*/ 	.word	0xffffffff


	//   ....[35]....
        /*00b8*/ 	.word	0xffffffff


	//   ....[36]....
        /*00bc*/ 	.word	0xffffffff


	//   ....[37]....
        /*00c0*/ 	.word	0xffffffff


	//   ....[38]....
        /*00c4*/ 	.word	0xffffffff


	//   ....[39]....
        /*00c8*/ 	.word	0xffffffff


	//   ....[40]....
        /*00cc*/ 	.word	0xffffffff


	//   ....[41]....
        /*00d0*/ 	.word	0xffffffff


	//   ....[42]....
        /*00d4*/ 	.word	0xffffffff


	//   ....[43]....
        /*00d8*/ 	.word	0xffffffff


	//   ....[44]....
        /*00dc*/ 	.word	0xffffffff


	//   ....[45]....
        /*00e0*/ 	.word	0xffffffff


	//   ....[46]....
        /*00e4*/ 	.word	0xffffffff


	//   ....[47]....
        /*00e8*/ 	.word	0xffffffff


	//   ....[48]....
        /*00ec*/ 	.word	0xffffffff


	//   ....[49]....
        /*00f0*/ 	.word	0xffffffff


	//   ....[50]....
        /*00f4*/ 	.word	0xffffffff


	//   ....[51]....
        /*00f8*/ 	.word	0xffffffff


	//   ....[52]....
        /*00fc*/ 	.word	0xffffffff


	//   ....[53]....
        /*0100*/ 	.word	0xffffffff


	//   ....[54]....
        /*0104*/ 	.word	0xffffffff


	//   ....[55]....
        /*0108*/ 	.word	0xffffffff


	//   ....[56]....
        /*010c*/ 	.word	0xffffffff


	//   ....[57]....
        /*0110*/ 	.word	0xffffffff


	//   ....[58]....
        /*0114*/ 	.word	0xffffffff


	//----- nvinfo : EIATTR_COOP_GROUP_INSTR_OFFSETS
	.align		4
.L_3291:
        /*0118*/ 	.byte	0x04, 0x28
        /*011a*/ 	.short	(.L_3293 - .L_3292)


	//   ....[0]....
.L_3292:
        /*011c*/ 	.word	0x00000d20


	//   ....[1]....
        /*0120*/ 	.word	0x00000d90


	//   ....[2]....
        /*0124*/ 	.word	0x00000fa0


	//   ....[3]....
        /*0128*/ 	.word	0x000022d0


	//   ....[4]....
        /*012c*/ 	.word	0x00002610


	//   ....[5]....
        /*0130*/ 	.word	0x00002b40


	//   ....[6]....
        /*0134*/ 	.word	0x00002ce0


	//   ....[7]....
        /*0138*/ 	.word	0x00003580


	//   ....[8]....
        /*013c*/ 	.word	0x00003b70


	//   ....[9]....
        /*0140*/ 	.word	0x00003bb0


	//   ....[10]....
        /*0144*/ 	.word	0x00003bf0


	//   ....[11]....
        /*0148*/ 	.word	0x00003c20


	//   ....[12]....
        /*014c*/ 	.word	0x00003c50


	//   ....[13]....
        /*0150*/ 	.word	0x00003c80


	//   ....[14]....
        /*0154*/ 	.word	0x00003ca0


	//   ....[15]....
        /*0158*/ 	.word	0x00003cc0


	//   ....[16]....
        /*015c*/ 	.word	0x00003cf0


	//   ....[17]....
        /*0160*/ 	.word	0x00003d20


	//   ....[18]....
        /*0164*/ 	.word	0x00003d40


	//   ....[19]....
        /*0168*/ 	.word	0x00003d60


	//   ....[20]....
        /*016c*/ 	.word	0x00003da0


	//   ....[21]....
        /*0170*/ 	.word	0x00003dd0


	//   ....[22]....
        /*0174*/ 	.word	0x00003e00


	//   ....[23]....
        /*0178*/ 	.word	0x00003e30


	//   ....[24]....
        /*017c*/ 	.word	0x00003e80


	//   ....[25]....
        /*0180*/ 	.word	0x00003eb0


	//   ....[26]....
        /*0184*/ 	.word	0x00003ed0


	//   ....[27]....
        /*0188*/ 	.word	0x00003ee0


	//   ....[28]....
        /*018c*/ 	.word	0x00003f10


	//   ....[29]....
        /*0190*/ 	.word	0x00003f40


	//   ....[30]....
        /*0194*/ 	.word	0x00003f60


	//   ....[31]....
        /*0198*/ 	.word	0x00003f80


	//   ....[32]....
        /*019c*/ 	.word	0x00003f90


	//   ....[33]....
        /*01a0*/ 	.word	0x00003fa0


	//   ....[34]....
        /*01a4*/ 	.word	0x00003fb0


	//   ....[35]....
        /*01a8*/ 	.word	0x00003fe0


	//   ....[36]....
        /*01ac*/ 	.word	0x00004970


	//   ....[37]....
        /*01b0*/ 	.word	0x000049b0


	//   ....[38]....
        /*01b4*/ 	.word	0x00004a20


	//   ....[39]....
        /*01b8*/ 	.word	0x00004a40


	//   ....[40]....
        /*01bc*/ 	.word	0x00004ae0


	//   ....[41]....
        /*01c0*/ 	.word	0x00004b20


	//   ....[42]....
        /*01c4*/ 	.word	0x00004b70


	//   ....[43]....
        /*01c8*/ 	.word	0x00004b90


	//   ....[44]....
        /*01cc*/ 	.word	0x00004bf0


	//   ....[45]....
        /*01d0*/ 	.word	0x00004c30


	//   ....[46]....
        /*01d4*/ 	.word	0x00005040


	//   ....[47]....
        /*01d8*/ 	.word	0x00005450


	//   ....[48]....
        /*01dc*/ 	.word	0x00005760


	//   ....[49]....
        /*01e0*/ 	.word	0x00005890


	//   ....[50]....
        /*01e4*/ 	.word	0x000058e0


	//   ....[51]....
        /*01e8*/ 	.word	0x00005930


	//   ....[52]....
        /*01ec*/ 	.word	0x00005960


	//   ....[53]....
        /*01f0*/ 	.word	0x00005980


	//   ....[54]....
        /*01f4*/ 	.word	0x00005a60


	//   ....[55]....
        /*01f8*/ 	.word	0x00005aa0


	//   ....[56]....
        /*01fc*/ 	.word	0x00005af0


	//   ....[57]....
        /*0200*/ 	.word	0x00005b20


	//   ....[58]....
        /*0204*/ 	.word	0x00005b40


	//----- nvinfo : EIATTR_EXIT_INSTR_OFFSETS
	.align		4
.L_3293:
        /*0208*/ 	.byte	0x04, 0x1c
        /*020a*/ 	.short	(.L_3295 - .L_3294)


	//   ....[0]....
.L_3294:
        /*020c*/ 	.word	0x00005c10


	//   ....[1]....
        /*0210*/ 	.word	0x00005ef0


	//----- nvinfo : EIATTR_MAX_THREADS
	.align		4
.L_3295:
        /*0214*/ 	.byte	0x04, 0x05
        /*0216*/ 	.short	(.L_3297 - .L_3296)
.L_3296:
        /*0218*/ 	.word	0x00000020
        /*021c*/ 	.word	0x00000001
        /*0220*/ 	.word	0x00000001


	//----- nvinfo : EIATTR_CRS_STACK_SIZE
	.align		4
.L_3297:
        /*0224*/ 	.byte	0x04, 0x1e
        /*0226*/ 	.short	(.L_3299 - .L_3298)
.L_3298:
        /*0228*/ 	.word	0x00000000


	//----- nvinfo : EIATTR_CBANK_PARAM_SIZE
	.align		4
.L_3299:
        /*022c*/ 	.byte	0x03, 0x19
        /*022e*/ 	.short	0x01f0


	//----- nvinfo : EIATTR_PARAM_CBANK
	.align		4
        /*0230*/ 	.byte	0x04, 0x0a
        /*0232*/ 	.short	(.L_3301 - .L_3300)
	.align		4
.L_3300:
        /*0234*/ 	.word	index@(.nv.constant0._Z25selective_scan_bwd_kernelI32Selective_Scan_bwd_kernel_traitsILi32ELi8ELb1ELb1ELb0ELb1ELb1EN3c104HalfEfEEv12SSMParamsBwd)
        /*0238*/ 	.short	0x0210
        /*023a*/ 	.short	0x01f0


	//----- nvinfo : EIATTR_SW_WAR
	.align		4
.L_3301:
        /*023c*/ 	.byte	0x04, 0x36
        /*023e*/ 	.short	(.L_3303 - .L_3302)
.L_3302:
        /*0240*/ 	.word	0x00000008
.L_3303:


//--------------------- .nv.info._Z25selective_scan_bwd_kernelI32Selective_Scan_bwd_kernel_traitsILi32ELi8ELb1ELb1ELb1ELb0ELb0EN3c104HalfEfEEv12SSMParamsBwd --------------------------
	.section	.nv.info._Z25selective_scan_bwd_kernelI32Selective_Scan_bwd_kernel_traitsILi32ELi8ELb1ELb1ELb1ELb0ELb0EN3c104HalfEfEEv12SSMParamsBwd,"",@"SHT_CUDA_INFO"
	.sectionflags	@""
	.align	4


	//----- nvinfo : EIATTR_CUDA_API_VERSION
	.align		4
        /*0000*/ 	.byte	0x04, 0x37
        /*0002*/ 	.short	(.L_3305 - .L_3304)
.L_3304:
        /*0004*/ 	.word	0x00000082


	//----- nvinfo : EIATTR_KPARAM_INFO
	.align		4
.L_3305:
        /*0008*/ 	.byte	0x04, 0x17
        /*000a*/ 	.short	(.L_3307 - .L_3306)
.L_3306:
        /*000c*/ 	.word	0x00000000
        /*0010*/ 	.short	0x0000
        /*0012*/ 	.short	0x0000
        /*0014*/ 	.byte	0x00, 0xf0, 0xc1, 0x07


	//----- nvinfo : EIATTR_SPARSE_MMA_MASK
	.align		4
.L_3307:
        /*0018*/ 	.byte	0x03, 0x50
        /*001a*/ 	.short	0x0000


	//----- nvinfo : EIATTR_MAXREG_COUNT
	.align		4
        /*001c*/ 	.byte	0x03, 0x1b
        /*001e*/ 	.short	0x00ff


	//----- nvinfo : EIATTR_NUM_BARRIERS
	.align		4
        /*0020*/ 	.byte	0x02, 0x4c
        /*0022*/ 	.byte	0x01
	.zero		1


	//----- nvinfo : EIATTR_MERCURY_ISA_VERSION
	.align		4
        /*0024*/ 	.byte	0x03, 0x5f
        /*0026*/ 	.short	0x0101


	//----- nvinfo : EIATTR_COOP_GROUP_MASK_REGIDS
	.align		4
        /*0028*/ 	.byte	0x04, 0x29
        /*002a*/ 	.short	(.L_3309 - .L_3308)


	//   ....[0]....
.L_3308:
        /*002c*/ 	.word	0xffffffff


	//   ....[1]....
        /*0030*/ 	.word	0xffffffff


	//   ....[2]....
        /*0034*/ 	.word	0xffffffff


	//   ....[3]....
        /*0038*/ 	.word	0xffffffff


	//   ....[4]....
        /*003c*/ 	.word	0xffffffff


	//   ....[5]....
        /*0040*/ 	.word	0xffffffff


	//   ....[6]....
        /*0044*/ 	.word	0xffffffff


	//   ....[7]....
        /*0048*/ 	.word	0xffffffff


	//   ....[8]....
        /*004c*/ 	.word	0xffffffff


	//   ....[9]....
        /*0050*/ 	.word	0xffffffff


	//   ....[10]....
        /*0054*/ 	.word	0xffffffff


	//   ....[11]....
        /*0058*/ 	.word	0xffffffff


	//   ....[12]....
        /*005c*/ 	.word	0xffffffff


	//   ....[13]....
        /*0060*/ 	.word	0xffffffff


	//   ....[14]....
        /*0064*/ 	.word	0xffffffff


	//   ....[15]....
        /*0068*/ 	.word	0xffffffff


	//   ....[16]....
        /*006c*/ 	.word	0xffffffff


	//   ....[17]....
        /*0070*/ 	.word	0xffffffff


	//   ....[18]....
        /*0074*/ 	.word	0xffffffff


	//   ....[19]....
        /*0078*/ 	.word	0xffffffff


	//   ....[20]....
        /*007c*/ 	.word	0xffffffff


	//   ....[21]....
        /*0080*/ 	.word	0xffffffff


	//   ....[22]....
        /*0084*/ 	.word	0xffffffff


	//   ....[23]....
        /*0088*/ 	.word	0xffffffff


	//   ....[24]....
        /*008c*/ 	.word	0xffffffff


	//   ....[25]....
        /*0090*/ 	.word	0xffffffff


	//   ....[26]....
        /*0094*/ 	.word	0xffffffff


	//   ....[27]....
        /*0098*/ 	.word	0xffffffff


	//   ....[28]....
        /*009c*/ 	.word	0xffffffff


	//   ....[29]....
        /*00a0*/ 	.word	0xffffffff


	//   ....[30]....
        /*00a4*/ 	.word	0xffffffff


	//   ....[31]....
        /*00a8*/ 	.word	0xffffffff


	//   ....[32]....
        /*00ac*/ 	.word	0xffffffff


	//   ....[33]....
        /*00b0*/ 	.word	0xffffffff


	//   ....[34]....
        /*00b4*/ 	.word	0xffffffff


	//   ....[35]....
        /*00b8*/ 	.word	0xffffffff


	//   ....[36]....
        /*00bc*/ 	.word	0xffffffff


	//   ....[37]....
        /*00c0*/ 	.word	0xffffffff


	//   ....[38]....
        /*00c4*/ 	.word	0xffffffff


	//   ....[39]....
        /*00c8*/ 	.word	0xffffffff


	//   ....[40]....
        /*00cc*/ 	.word	0xffffffff


	//   ....[41]....
        /*00d0*/ 	.word	0xffffffff


	//   ....[42]....
        /*00d4*/ 	.word	0xffffffff


	//   ....[43]....
        /*00d8*/ 	.word	0xffffffff


	//   ....[44]....
        /*00dc*/ 	.word	0xffffffff


	//   ....[45]....
        /*00e0*/ 	.word	0xffffffff


	//   ....[46]....
        /*00e4*/ 	.word	0xffffffff


	//   ....[47]....
        /*00e8*/ 	.word	0xffffffff


	//   ....[48]....
        /*00ec*/ 	.word	0xffffffff


	//   ....[49]....
        /*00f0*/ 	.word	0xffffffff


	//----- nvinfo : EIATTR_COOP_GROUP_INSTR_OFFSETS
	.align		4
.L_3309:
        /*00f4*/ 	.byte	0x04, 0x28
        /*00f6*/ 	.short	(.L_3311 - .L_3310)


	//   ....[0]....
.L_3310:
        /*00f8*/ 	.word	0x00000cd0


	//   ....[1]....
        /*00fc*/ 	.word	0x00000d40


	//   ....[2]....
        /*0100*/ 	.word	0x00000f20


	//   ....[3]....
        /*0104*/ 	.word	0x00001900


	//   ....[4]....
        /*0108*/ 	.word	0x00001b10


	//   ....[5]....
        /*010c*/ 	.word	0x00001fe0


	//   ....[6]....
        /*0110*/ 	.word	0x00002020


	//   ....[7]....
        /*0114*/ 	.word	0x000020d0


	//   ....[8]....
        /*0118*/ 	.word	0x000020e0


	//   ....[9]....
        /*011c*/ 	.word	0x00002110


	//   ....[10]....
        /*0120*/ 	.word	0x00002130


	//   ....[11]....
        /*0124*/ 	.word	0x00002160


	//   ....[12]....
        /*0128*/ 	.word	0x00002180


	//   ....[13]....
        /*012c*/ 	.word	0x000021b0


	//   ....[14]....
        /*0130*/ 	.word	0x000021d0


	//   ....[15]....
        /*0134*/ 	.word	0x00002200


	//   ....[16]....
        /*0138*/ 	.word	0x00002220


	//   ....[17]....
        /*013c*/ 	.word	0x00002260


	//   ....[18]....
        /*0140*/ 	.word	0x00002270


	//   ....[19]....
        /*0144*/ 	.word	0x000022b0


	//   ....[20]....
        /*0148*/ 	.word	0x000022d0


	//   ....[21]....
        /*014c*/ 	.word	0x00002320


	//   ....[22]....
        /*0150*/ 	.word	0x00002340


	//   ....[23]....
        /*0154*/ 	.word	0x000023a0


	//   ....[24]....
        /*0158*/ 	.word	0x000023b0


	//   ....[25]....
        /*015c*/ 	.word	0x000023d0


	//   ....[26]....
        /*0160*/ 	.word	0x00002400


	//   ....[27]....
        /*0164*/ 	.word	0x00002410


	//   ....[28]....
        /*0168*/ 	.word	0x00002450


	//   ....[29]....
        /*016c*/ 	.word	0x00002460


	//   ....[30]....
        /*0170*/ 	.word	0x00002470


	//   ....[31]....
        /*0174*/ 	.word	0x000024a0


	//   ....[32]....
        /*0178*/ 	.word	0x000024c0


	//   ....[33]....
        /*017c*/ 	.word	0x00003110


	//   ....[34]....
        /*0180*/ 	.word	0x000031e0


	//   ....[35]....
        /*0184*/ 	.word	0x000032b0


	//   ....[36]....
        /*0188*/ 	.word	0x00003340


	//   ....[37]....
        /*018c*/ 	.word	0x000034a0


	//   ....[38]....
        /*0190*/ 	.word	0x00003710


	//   ....[39]....
        /*0194*/ 	.word	0x00003a10


	//   ....[40]....
        /*0198*/ 	.word	0x00003ae0


	//   ....[41]....
        /*019c*/ 	.word	0x00003b30


	//   ....[42]....
        /*01a0*/ 	.word	0x00003b80


	//   ....[43]....
        /*01a4*/ 	.word	0x00003bb0


	//   ....[44]....
        /*01a8*/ 	.word	0x00003bd0


	//   ....[45]....
        /*01ac*/ 	.word	0x00003cb0


	//   ....[46]....
        /*01b0*/ 	.word	0x00003cf0


	//   ....[47]....
        /*01b4*/ 	.word	0x00003d40


	//   ....[48]....
        /*01b8*/ 	.word	0x00003d70


	//   ....[49]....
        /*01bc*/ 	.word	0x00003d90


	//----- nvinfo : EIATTR_EXIT_INSTR_OFFSETS
	.align		4
.L_3311:
        /*01c0*/ 	.byte	0x04, 0x1c
        /*01c2*/ 	.short	(.L_3313 - .L_3312)


	//   ....[0]....
.L_3312:
        /*01c4*/ 	.word	0x00003e60


	//   ....[1]....
        /*01c8*/ 	.word	0x00004010


	//----- nvinfo : EIATTR_MAX_THREADS
	.align		4
.L_3313:
        /*01cc*/ 	.byte	0x04, 0x05
        /*01ce*/ 	.short	(.L_3315 - .L_3314)
.L_3314:
        /*01d0*/ 	.word	0x00000020
        /*01d4*/ 	.word	0x00000001
        /*01d8*/ 	.word	0x00000001


	//----- nvinfo : EIATTR_CRS_STACK_SIZE
	.align		4
.L_3315:
        /*01dc*/ 	.byte	0x04, 0x1e
        /*01de*/ 	.short	(.L_3317 - .L_3316)
.L_3316:
        /*01e0*/ 	.word	0x00000000


	//----- nvinfo : EIATTR_CBANK_PARAM_SIZE
	.align		4
.L_3317:
        /*01e4*/ 	.byte	0x03, 0x19
        /*01e6*/ 	.short	0x01f0


	//----- nvinfo : EIATTR_PARAM_CBANK
	.align		4
        /*01e8*/ 	.byte	0x04, 0x0a
        /*01ea*/ 	.short	(.L_3319 - .L_3318)
	.align		4
.L_3318:
        /*01ec*/ 	.word	index@(.nv.constant0._Z25selective_scan_bwd_kernelI32Selective_Scan_bwd_kernel_traitsILi32ELi8ELb1ELb1ELb1ELb0ELb0EN3c104HalfEfEEv12SSMParamsBwd)
        /*01f0*/ 	.short	0x0210
        /*01f2*/ 	.short	0x01f0


	//----- nvinfo : EIATTR_SW_WAR
	.align		4
.L_3319:
        /*01f4*/ 	.byte	0x04, 0x36
        /*01f6*/ 	.short	(.L_3321 - .L_3320)
.L_3320:
        /*01f8*/ 	.word	0x00000008
.L_3321:


//--------------------- .nv.info._Z25selective_scan_bwd_kernelI32Selective_Scan_bwd_kernel_traitsILi32ELi8ELb1ELb1ELb1ELb0ELb1EN3c104HalfEfEEv12SSMParamsBwd --------------------------
	.section	.nv.info._Z25selective_scan_bwd_kernelI32Selective_Scan_bwd_kernel_traitsILi32ELi8ELb1ELb1ELb1ELb0ELb1EN3c104HalfEfEEv12SSMParamsBwd,"",@"SHT_CUDA_INFO"
	.sectionflags	@""
	.align	4


	//----- nvinfo : EIATTR_CUDA_API_VERSION
	.align		4
        /*0000*/ 	.byte	0x04, 0x37
        /*0002*/ 	.short	(.L_3323 - .L_3322)
.L_3322:
        /*0004*/ 	.word	0x00000082


	//----- nvinfo : EIATTR_KPARAM_INFO
	.align		4
.L_3323:
        /*0008*/ 	.byte	0x04, 0x17
        /*000a*/ 	.short	(.L_3325 - .L_3324)
.L_3324:
        /*000c*/ 	.word	0x00000000
        /*0010*/ 	.short	0x0000
        /*0012*/ 	.short	0x0000
        /*0014*/ 	.byte	0x00, 0xf0, 0xc1, 0x07


	//----- nvinfo : EIATTR_SPARSE_MMA_MASK
	.align		4
.L_3325:
        /*0018*/ 	.byte	0x03, 0x50
        /*001a*/ 	.short	0x0000


	//----- nvinfo : EIATTR_MAXREG_COUNT
	.align		4
        /*001c*/ 	.byte	0x03, 0x1b
        /*001e*/ 	.short	0x00ff


	//----- nvinfo : EIATTR_NUM_BARRIERS
	.align		4
        /*0020*/ 	.byte	0x02, 0x4c
        /*0022*/ 	.byte	0x01
	.zero		1


	//----- nvinfo : EIATTR_MERCURY_ISA_VERSION
	.align		4
        /*0024*/ 	.byte	0x03, 0x5f
        /*0026*/ 	.short	0x0101


	//----- nvinfo : EIATTR_COOP_GROUP_MASK_REGIDS
	.align		4
        /*0028*/ 	.byte	0x04, 0x29
        /*002a*/ 	.short	(.L_3327 - .L_3326)


	//   ....[0]....
.L_3326:
        /*002c*/ 	.word	0xffffffff


	//   ....[1]....
        /*0030*/ 	.word	0xffffffff


	//   ....[2]....
        /*0034*/ 	.word	0xffffffff


	//   ....[3]....
        /*0038*/ 	.word	0xffffffff


	//   ....[4]....
        /*003c*/ 	.word	0xffffffff


	//   ....[5]....
        /*0040*/ 	.word	0xffffffff


	//   ....[6]....
        /*0044*/ 	.word	0xffffffff


	//   ....[7]....
        /*0048*/ 	.word	0xffffffff


	//   ....[8]....
        /*004c*/ 	.word	0xffffffff


	//   ....[9]....
        /*0050*/ 	.word	0xffffffff


	//   ....[10]....
        /*0054*/ 	.word	0xffffffff


	//   ....[11]....
        /*0058*/ 	.word	0xffffffff


	//   ....[12]....
        /*005c*/ 	.word	0xffffffff


	//   ....[13]....
        /*0060*/ 	.word	0xffffffff


	//   ....[14]....
        /*0064*/ 	.word	0xffffffff


	//   ....[15]....
        /*0068*/ 	.word	0xffffffff


	//   ....[16]....
        /*006c*/ 	.word	0xffffffff


	//   ....[17]....
        /*0070*/ 	.word	0xffffffff


	//   ....[18]....
        /*0074*/ 	.word	0xffffffff


	//   ....[19]....
        /*0078*/ 	.word	0xffffffff


	//   ....[20]....
        /*007c*/ 	.word	0xffffffff


	//   ....[21]....
        /*0080*/ 	.word	0xffffffff


	//   ....[22]....
        /*0084*/ 	.word	0xffffffff


	//   ....[23]....
        /*0088*/ 	.word	0xffffffff


	//   ....[24]....
        /*008c*/ 	.word	0xffffffff


	//   ....[25]....
        /*0090*/ 	.word	0xffffffff


	//   ....[26]....
        /*0094*/ 	.word	0xffffffff


	//   ....[27]....
        /*0098*/ 	.word	0xffffffff


	//   ....[28]....
        /*009c*/ 	.word	0xffffffff


	//   ....[29]....
        /*00a0*/ 	.word	0xffffffff


	//   ....[30]....
        /*00a4*/ 	.word	0xffffffff


	//   ....[31]....
        /*00a8*/ 	.word	0xffffffff


	//   ....[32]....
        /*00ac*/ 	.word	0xffffffff


	//   ....[33]....
        /*00b0*/ 	.word	0xffffffff


	//   ....[34]....
        /*00b4*/ 	.word	0xffffffff


	//   ....[35]....
        /*00b8*/ 	.word	0xffffffff


	//   ....[36]....
        /*00bc*/ 	.word	0xffffffff


	//   ....[37]....
        /*00c0*/ 	.word	0xffffffff


	//   ....[38]....
        /*00c4*/ 	.word	0xffffffff


	//   ....[39]....
        /*00c8*/ 	.word	0xffffffff


	//   ....[40]....
        /*00cc*/ 	.word	0xffffffff


	//   ....[41]....
        /*00d0*/ 	.word	0xffffffff


	//   ....[42]....
        /*00d4*/ 	.word	0xffffffff


	//   ....[43]....
        /*00d8*/ 	.word	0xffffffff


	//   ....[44]....
        /*00dc*/ 	.word	0xffffffff


	//   ....[45]....
        /*00e0*/ 	.word	0xffffffff


	//   ....[46]....
        /*00e4*/ 	.word	0xffffffff


	//   ....[47]....
        /*00e8*/ 	.word	0xffffffff


	//   ....[48]....
        /*00ec*/ 	.word	0xffffffff


	//   ....[49]....
        /*00f0*/ 	.word	0xffffffff


	//   ....[50]....
        /*00f4*/ 	.word	0xffffffff


	//   ....[51]....
        /*00f8*/ 	.word	0xffffffff


	//   ....[52]....
        /*00fc*/ 	.word	0xffffffff


	//   ....[53]....
        /*0100*/ 	.word	0xffffffff


	//----- nvinfo : EIATTR_COOP_GROUP_INSTR_OFFSETS
	.align		4
.L_3327:
        /*0104*/ 	.byte	0x04, 0x28
        /*0106*/ 	.short	(.L_3329 - .L_3328)


	//   ....[0]....
.L_3328:
        /*0108*/ 	.word	0x00000cb0


	//   ....[1]....
        /*010c*/ 	.word	0x00000d50


	//   ....[2]....
        /*0110*/ 	.word	0x00000e90


	//   ....[3]....
        /*0114*/ 	.word	0x00000fa0


	//   ....[4]....
        /*0118*/ 	.word	0x000013b0


	//   ....[5]....
        /*011c*/ 	.word	0x000018c0


	//   ....[6]....
        /*0120*/ 	.word	0x00001a30


	//   ....[7]....
        /*0124*/ 	.word	0x000025d0


	//   ....[8]....
        /*0128*/ 	.word	0x000027c0


	//   ....[9]....
        /*012c*/ 	.word	0x00002ca0


	//   ....[10]....
        /*0130*/ 	.word	0x00002ce0


	//   ....[11]....
        /*0134*/ 	.word	0x00002da0


	//   ....[12]....
        /*0138*/ 	.word	0x00002dc0


	//   ....[13]....
        /*013c*/ 	.word	0x00002e10


	//   ....[14]....
        /*0140*/ 	.word	0x00002e30


	//   ....[15]....
        /*0144*/ 	.word	0x00002e70


	//   ....[16]....
        /*0148*/ 	.word	0x00002e80


	//   ....[17]....
        /*014c*/ 	.word	0x00002eb0


	//   ....[18]....
        /*0150*/ 	.word	0x00002ed0


	//   ....[19]....
        /*0154*/ 	.word	0x00002f00


	//   ....[20]....
        /*0158*/ 	.word	0x00002f20


	//   ....[21]....
        /*015c*/ 	.word	0x00002f60


	//   ....[22]....
        /*0160*/ 	.word	0x00002f70


	//   ....[23]....
        /*0164*/ 	.word	0x00002fb0


	//   ....[24]....
        /*0168*/ 	.word	0x00002fd0


	//   ....[25]....
        /*016c*/ 	.word	0x00003030


	//   ....[26]....
        /*0170*/ 	.word	0x00003040


	//   ....[27]....
        /*0174*/ 	.word	0x000030a0


	//   ....[28]....
        /*0178*/ 	.word	0x000030b0


	//   ....[29]....
        /*017c*/ 	.word	0x000030f0


	//   ....[30]....
        /*0180*/ 	.word	0x00003100


	//   ....[31]....
        /*0184*/ 	.word	0x00003110


	//   ....[32]....
        /*0188*/ 	.word	0x00003150


	//   ....[33]....
        /*018c*/ 	.word	0x00003160


	//   ....[34]....
        /*0190*/ 	.word	0x00003170


	//   ....[35]....
        /*0194*/ 	.word	0x000031a0


	//   ....[36]....
        /*0198*/ 	.word	0x000031d0


	//   ....[37]....
        /*019c*/ 	.word	0x00003dd0


	//   ....[38]....
        /*01a0*/ 	.word	0x00003f10


	//   ....[39]....
        /*01a4*/ 	.word	0x00003fb0


	//   ....[40]....
        /*01a8*/ 	.word	0x000040c0


	//   ....[41]....
        /*01ac*/ 	.word	0x00004160


	//   ....[42]....
        /*01b0*/ 	.word	0x000043d0


	//   ....[43]....
        /*01b4*/ 	.word	0x000046a0


	//   ....[44]....
        /*01b8*/ 	.word	0x00004770


	//   ....[45]....
        /*01bc*/ 	.word	0x000047c0


	//   ....[46]....
        /*01c0*/ 	.word	0x00004810


	//   ....[47]....
        /*01c4*/ 	.word	0x00004840


	//   ....[48]....
        /*01c8*/ 	.word	0x00004860


	//   ....[49]....
        /*01cc*/ 	.word	0x00004940


	//   ....[50]....
        /*01d0*/ 	.word	0x00004980


	//   ....[51]....
        /*01d4*/ 	.word	0x000049d0


	//   ....[52]....
        /*01d8*/ 	.word	0x00004a00


	//   ....[53]....
        /*01dc*/ 	.word	0x00004a20


	//----- nvinfo : EIATTR_EXIT_INSTR_OFFSETS
	.align		4
.L_3329:
        /*01e0*/ 	.byte	0x04, 0x1c
        /*01e2*/ 	.short	(.L_3331 - .L_3330)


	//   ....[0]....
.L_3330:
        /*01e4*/ 	.word	0x00004af0


	//   ....[1]....
        /*01e8*/ 	.word	0x00004ca0


	//----- nvinfo : EIATTR_MAX_THREADS
	.align		4
.L_3331:
        /*01ec*/ 	.byte	0x04, 0x05
        /*01ee*/ 	.short	(.L_3333 - .L_3332)
.L_3332:
        /*01f0*/ 	.word	0x00000020
        /*01f4*/ 	.word	0x00000001
        /*01f8*/ 	.word	0x00000001


	//----- nvinfo : EIATTR_CRS_STACK_SIZE
	.align		4
.L_3333:
        /*01fc*/ 	.byte	0x04, 0x1e
        /*01fe*/ 	.short	(.L_3335 - .L_3334)
.L_3334:
        /*0200*/ 	.word	0x00000000


	//----- nvinfo : EIATTR_CBANK_PARAM_SIZE
	.align		4
.L_3335:
        /*0204*/ 	.byte	0x03, 0x19
        /*0206*/ 	.short	0x01f0


	//----- nvinfo : EIATTR_PARAM_CBANK
	.align		4
        /*0208*/ 	.byte	0x04, 0x0a
        /*020a*/ 	.short	(.L_3337 - .L_3336)
	.align		4
.L_3336:
        /*020c*/ 	.word	index@(.nv.constant0._Z25selective_scan_bwd_kernelI32Selective_Scan_bwd_kernel_traitsILi32ELi8ELb1ELb1ELb1ELb0ELb1EN3c104HalfEfEEv12SSMParamsBwd)
        /*0210*/ 	.short	0x0210
        /*0212*/ 	.short	0x01f0


	//----- nvinfo : EIATTR_SW_WAR
	.align		4
.L_3337:
        /*0214*/ 	.byte	0x04, 0x36
        /*0216*/ 	.short	(.L_3339 - .L_3338)
.L_3338:
        /*0218*/ 	.word	0x00000008
.L_3339:


//--------------------- .nv.info._Z25selective_scan_bwd_kernelI32Selective_Scan_bwd_kernel_traitsILi32ELi8ELb1ELb1ELb1ELb1ELb0EN3c104HalfEfEEv12SSMParamsBwd --------------------------
	.section	.nv.info._Z25selective_scan_bwd_kernelI32Selective_Scan_bwd_kernel_traitsILi32ELi8ELb1ELb1ELb1ELb1ELb0EN3c104HalfEfEEv12SSMParamsBwd,"",@"SHT_CUDA_INFO"
	.sectionflags	@""
	.align	4


	//----- nvinfo : EIATTR_CUDA_API_VERSION
	.align		4
        /*0000*/ 	.byte	0x04, 0x37
        /*0002*/ 	.short	(.L_3341 - .L_3340)
.L_3340:
        /*0004*/ 	.word	0x00000082


	//----- nvinfo : EIATTR_KPARAM_INFO
	.align		4
.L_3341:
        /*0008*/ 	.byte	0x04, 0x17
        /*000a*/ 	.short	(.L_3343 - .L_3342)
.L_3342:
        /*000c*/ 	.word	0x00000000
        /*0010*/ 	.short	0x0000
        /*0012*/ 	.short	0x0000
        /*0014*/ 	.byte	0x00, 0xf0, 0xc1, 0x07


	//----- nvinfo : EIATTR_SPARSE_MMA_MASK
	.align		4
.L_3343:
        /*0018*/ 	.byte	0x03, 0x50
        /*001a*/ 	.short	0x0000


	//----- nvinfo : EIATTR_MAXREG_COUNT
	.align		4
        /*001c*/ 	.byte	0x03, 0x1b
        /*001e*/ 	.short	0x00ff


	//----- nvinfo : EIATTR_NUM_BARRIERS
	.align		4
        /*0020*/ 	.byte	0x02, 0x4c
        /*0022*/ 	.byte	0x01
	.zero		1


	//----- nvinfo : EIATTR_MERCURY_ISA_VERSION
	.align		4
        /*0024*/ 	.byte	0x03, 0x5f
        /*0026*/ 	.short	0x0101


	//----- nvinfo : EIATTR_COOP_GROUP_MASK_REGIDS
	.align		4
        /*0028*/ 	.byte	0x04, 0x29
        /*002a*/ 	.short	(.L_3345 - .L_3344)


	//   ....[0]....
.L_3344:
        /*002c*/ 	.word	0xffffffff


	//   ....[1]....
        /*0030*/ 	.word	0xffffffff


	//   ....[2]....
        /*0034*/ 	.word	0xffffffff


	//   ....[3]....
        /*0038*/ 	.word	0xffffffff


	//   ....[4]....
        /*003c*/ 	.word	0xffffffff


	//   ....[5]....
        /*0040*/ 	.word	0xffffffff


	//   ....[6]....
        /*0044*/ 	.word	0xffffffff


	//   ....[7]....
        /*0048*/ 	.word	0xffffffff


	//   ....[8]....
        /*004c*/ 	.word	0xffffffff


	//   ....[9]....
        /*0050*/ 	.word	0xffffffff


	//   ....[10]....
        /*0054*/ 	.word	0xffffffff


	//   ....[11]....
        /*0058*/ 	.word	0xffffffff


	//   ....[12]....
        /*005c*/ 	.word	0xffffffff


	//   ....[13]....
        /*0060*/ 	.word	0xffffffff


	//   ....[14]....
        /*0064*/ 	.word	0xffffffff


	//   ....[15]....
        /*0068*/ 	.word	0xffffffff


	//   ....[16]....
        /*006c*/ 	.word	0xffffffff


	//   ....[17]....
        /*0070*/ 	.word	0xffffffff


	//   ....[18]....
        /*0074*/ 	.word	0xffffffff


	//   ....[19]....
        /*0078*/ 	.word	0xffffffff


	//   ....[20]....
        /*007c*/ 	.word	0xffffffff


	//   ....[21]....
        /*0080*/ 	.word	0xffffffff


	//   ....[22]....
        /*0084*/ 	.word	0xffffffff


	//   ....[23]....
        /*0088*/ 	.word	0xffffffff


	//   ....[24]....
        /*008c*/ 	.word	0xffffffff


	//   ....[25]....
        /*0090*/ 	.word	0xffffffff


	//   ....[26]....
        /*0094*/ 	.word	0xffffffff


	//   ....[27]....
        /*0098*/ 	.word	0xffffffff


	//   ....[28]....
        /*009c*/ 	.word	0xffffffff


	//   ....[29]....
        /*00a0*/ 	.word	0xffffffff


	//   ....[30]....
        /*00a4*/ 	.word	0xffffffff


	//   ....[31]....
        /*00a8*/ 	.word	0xffffffff


	//   ....[32]....
        /*00ac*/ 	.word	0xffffffff


	//   ....[33]....
        /*00b0*/ 	.word	0xffffffff


	//   ....[34]....
        /*00b4*/ 	.word	0xffffffff


	//   ....[35]....
        /*00b8*/ 	.word	0xffffffff


	//   ....[36]....
        /*00bc*/ 	.word	0xffffffff


	//   ....[37]....
        /*00c0*/ 	.word	0xffffffff


	//   ....[38]....
        /*00c4*/ 	.word	0xffffffff


	//   ....[39]....
        /*00c8*/ 	.word	0xffffffff


	//   ....[40]....
        /*00cc*/ 	.word	0xffffffff


	//   ....[41]....
        /*00d0*/ 	.word	0xffffffff


	//   ....[42]....
        /*00d4*/ 	.word	0xffffffff


	//   ....[43]....
        /*00d8*/ 	.word	0xffffffff


	//   ....[44]....
        /*00dc*/ 	.word	0xffffffff


	//   ....[45]....
        /*00e0*/ 	.word	0xffffffff


	//   ....[46]....
        /*00e4*/ 	.word	0xffffffff


	//   ....[47]....
        /*00e8*/ 	.word	0xffffffff


	//   ....[48]....
        /*00ec*/ 	.word	0xffffffff


	//   ....[49]....
        /*00f0*/ 	.word	0xffffffff


	//   ....[50]....
        /*00f4*/ 	.word	0xffffffff


	//----- nvinfo : EIATTR_COOP_GROUP_INSTR_OFFSETS
	.align		4
.L_3345:
        /*00f8*/ 	.byte	0x04, 0x28
        /*00fa*/ 	.short	(.L_3347 - .L_3346)


	//   ....[0]....
.L_3346:
        /*00fc*/ 	.word	0x00000c90


	//   ....[1]....
        /*0100*/ 	.word	0x00000d00


	//   ....[2]....
        /*0104*/ 	.word	0x00000ef0


	//   ....[3]....
        /*0108*/ 	.word	0x00002a60


	//   ....[4]....
        /*010c*/ 	.word	0x00002c50


	//   ....[5]....
        /*0110*/ 	.word	0x00003180


	//   ....[6]....
        /*0114*/ 	.word	0x000031c0


	//   ....[7]....
        /*0118*/ 	.word	0x00003220


	//   ....[8]....
        /*011c*/ 	.word	0x00003240


	//   ....[9]....
        /*0120*/ 	.word	0x00003270


	//   ....[10]....
        /*0124*/ 	.word	0x00003290


	//   ....[11]....
        /*0128*/ 	.word	0x000032c0


	//   ....[12]....
        /*012c*/ 	.word	0x000032e0


	//   ....[13]....
        /*0130*/ 	.word	0x00003310


	//   ....[14]....
        /*0134*/ 	.word	0x00003330


	//   ....[15]....
        /*0138*/ 	.word	0x00003360


	//   ....[16]....
        /*013c*/ 	.word	0x00003380


	//   ....[17]....
        /*0140*/ 	.word	0x000033c0


	//   ....[18]....
        /*0144*/ 	.word	0x000033f0


	//   ....[19]....
        /*0148*/ 	.word	0x00003430


	//   ....[20]....
        /*014c*/ 	.word	0x00003450


	//   ....[21]....
        /*0150*/ 	.word	0x000034a0


	//   ....[22]....
        /*0154*/ 	.word	0x000034c0


	//   ....[23]....
        /*0158*/ 	.word	0x000034f0


	//   ....[24]....
        /*015c*/ 	.word	0x00003500


	//   ....[25]....
        /*0160*/ 	.word	0x00003520


	//   ....[26]....
        /*0164*/ 	.word	0x00003550


	//   ....[27]....
        /*0168*/ 	.word	0x00003560


	//   ....[28]....
        /*016c*/ 	.word	0x000035a0


	//   ....[29]....
        /*0170*/ 	.word	0x000035b0


	//   ....[30]....
        /*0174*/ 	.word	0x000035c0


	//   ....[31]....
        /*0178*/ 	.word	0x000035f0


	//   ....[32]....
        /*017c*/ 	.word	0x00003610


	//   ....[33]....
        /*0180*/ 	.word	0x00004250


	//   ....[34]....
        /*0184*/ 	.word	0x00004370


	//   ....[35]....
        /*0188*/ 	.word	0x00004420


	//   ....[36]....
        /*018c*/ 	.word	0x00004470


	//   ....[37]....
        /*0190*/ 	.word	0x000045b0


	//   ....[38]....
        /*0194*/ 	.word	0x00004840


	//   ....[39]....
        /*0198*/ 	.word	0x00004bd0


	//   ....[40]....
        /*019c*/ 	.word	0x00004fa0


	//   ....[41]....
        /*01a0*/ 	.word	0x000050a0


	//   ....[42]....
        /*01a4*/ 	.word	0x000050f0


	//   ....[43]....
        /*01a8*/ 	.word	0x00005140


	//   ....[44]....
        /*01ac*/ 	.word	0x00005170


	//   ....[45]....
        /*01b0*/ 	.word	0x00005190


	//   ....[46]....
        /*01b4*/ 	.word	0x00005270


	//   ....[47]....
        /*01b8*/ 	.word	0x000052b0


	//   ....[48]....
        /*01bc*/ 	.word	0x00005300


	//   ....[49]....
        /*01c0*/ 	.word	0x00005330


	//   ....[50]....
        /*01c4*/ 	.word	0x00005350


	//----- nvinfo : EIATTR_EXIT_INSTR_OFFSETS
	.align		4
.L_3347:
        /*01c8*/ 	.byte	0x04, 0x1c
        /*01ca*/ 	.short	(.L_3349 - .L_3348)


	//   ....[0]....
.L_3348:
        /*01cc*/ 	.word	0x00005420


	//   ....[1]....
        /*01d0*/ 	.word	0x000055d0


	//----- nvinfo : EIATTR_MAX_THREADS
	.align		4
.L_3349:
        /*01d4*/ 	.byte	0x04, 0x05
        /*01d6*/ 	.short	(.L_3351 - .L_3350)
.L_3350:
        /*01d8*/ 	.word	0x00000020
        /*01dc*/ 	.word	0x00000001
        /*01e0*/ 	.word	0x00000001


	//----- nvinfo : EIATTR_CRS_STACK_SIZE
	.align		4
.L_3351:
        /*01e4*/ 	.byte	0x04, 0x1e
        /*01e6*/ 	.short	(.L_3353 - .L_3352)
.L_3352:
        /*01e8*/ 	.word	0x00000000


	//----- nvinfo : EIATTR_CBANK_PARAM_SIZE
	.align		4
.L_3353:
        /*01ec*/ 	.byte	0x03, 0x19
        /*01ee*/ 	.short	0x01f0


	//----- nvinfo : EIATTR_PARAM_CBANK
	.align		4
        /*01f0*/ 	.byte	0x04, 0x0a
        /*01f2*/ 	.short	(.L_3355 - .L_3354)
	.align		4
.L_3354:
        /*01f4*/ 	.word	index@(.nv.constant0._Z25selective_scan_bwd_kernelI32Selective_Scan_bwd_kernel_traitsILi32ELi8ELb1ELb1ELb1ELb1ELb0EN3c104HalfEfEEv12SSMParamsBwd)
        /*01f8*/ 	.short	0x0210
        /*01fa*/ 	.short	0x01f0


	//----- nvinfo : EIATTR_SW_WAR
	.align		4
.L_3355:
        /*01fc*/ 	.byte	0x04, 0x36
        /*01fe*/ 	.short	(.L_3357 - .L_3356)
.L_3356:
        /*0200*/ 	.word	0x00000008
.L_3357:


//--------------------- .nv.info._Z25selective_scan_bwd_kernelI32Selective_Scan_bwd_kernel_traitsILi32ELi8ELb1ELb1ELb1ELb1ELb1EN3c104HalfEfEEv12SSMParamsBwd --------------------------
	.section	.nv.info._Z25selective_scan_bwd_kernelI32Selective_Scan_bwd_kernel_traitsILi32ELi8ELb1ELb1ELb1ELb1ELb1EN3c104HalfEfEEv12SSMParamsBwd,"",@"SHT_CUDA_INFO"
	.sectionflags	@""
	.align	4


	//----- nvinfo : EIATTR_CUDA_API_VERSION
	.align		4
        /*0000*/ 	.byte	0x04, 0x37
        /*0002*/ 	.short	(.L_3359 - .L_3358)
.L_3358:
        /*0004*/ 	.word	0x00000082


	//----- nvinfo : EIATTR_KPARAM_INFO
	.align		4
.L_3359:
        /*0008*/ 	.byte	0x04, 0x17
        /*000a*/ 	.short	(.L_3361 - .L_3360)
.L_3360:
        /*000c*/ 	.word	0x00000000
        /*0010*/ 	.short	0x0000
        /*0012*/ 	.short	0x0000
        /*0014*/ 	.byte	0x00, 0xf0, 0xc1, 0x07


	//----- nvinfo : EIATTR_SPARSE_MMA_MASK
	.align		4
.L_3361:
        /*0018*/ 	.byte	0x03, 0x50
        /*001a*/ 	.short	0x0000


	//----- nvinfo : EIATTR_MAXREG_COUNT
	.align		4
        /*001c*/ 	.byte	0x03, 0x1b
        /*001e*/ 	.short	0x00ff


	//----- nvinfo : EIATTR_NUM_BARRIERS
	.align		4
        /*0020*/ 	.byte	0x02, 0x4c
        /*0022*/ 	.byte	0x01
	.zero		1


	//----- nvinfo : EIATTR_MERCURY_ISA_VERSION
	.align		4
        /*0024*/ 	.byte	0x03, 0x5f
        /*0026*/ 	.short	0x0101


	//----- nvinfo : EIATTR_COOP_GROUP_MASK_REGIDS
	.align		4
        /*0028*/ 	.byte	0x04, 0x29
        /*002a*/ 	.short	(.L_3363 - .L_3362)


	//   ....[0]....
.L_3362:
        /*002c*/ 	.word	0xffffffff


	//   ....[1]....
        /*0030*/ 	.word	0xffffffff


	//   ....[2]....
        /*0034*/ 	.word	0xffffffff


	//   ....[3]....
        /*0038*/ 	.word	0xffffffff


	//   ....[4]....
        /*003c*/ 	.word	0xffffffff


	//   ....[5]....
        /*0040*/ 	.word	0xffffffff


	//   ....[6]....
        /*0044*/ 	.word	0xffffffff


	//   ....[7]....
        /*0048*/ 	.word	0xffffffff


	//   ....[8]....
        /*004c*/ 	.word	0xffffffff


	//   ....[9]....
        /*0050*/ 	.word	0xffffffff


	//   ....[10]....
        /*0054*/ 	.word	0xffffffff


	//   ....[11]....
        /*0058*/ 	.word	0xffffffff


	//   ....[12]....
        /*005c*/ 	.word	0xffffffff


	//   ....[13]....
        /*0060*/ 	.word	0xffffffff


	//   ....[14]....
        /*0064*/ 	.word	0xffffffff


	//   ....[15]....
        /*0068*/ 	.word	0xffffffff


	//   ....[16]....
        /*006c*/ 	.word	0xffffffff


	//   ....[17]....
        /*0070*/ 	.word	0xffffffff


	//   ....[18]....
        /*0074*/ 	.word	0xffffffff


	//   ....[19]....
        /*0078*/ 	.word	0xffffffff


	//   ....[20]....
        /*007c*/ 	.word	0xffffffff


	//   ....[21]....
        /*0080*/ 	.word	0xffffffff


	//   ....[22]....
        /*0084*/ 	.word	0xffffffff


	//   ....[23]....
        /*0088*/ 	.word	0xffffffff


	//   ....[24]....
        /*008c*/ 	.word	0xffffffff


	//   ....[25]....
        /*0090*/ 	.word	0xffffffff


	//   ....[26]....
        /*0094*/ 	.word	0xffffffff


	//   ....[27]....
        /*0098*/ 	.word	0xffffffff


	//   ....[28]....
        /*009c*/ 	.word	0xffffffff


	//   ....[29]....
        /*00a0*/ 	.word	0xffffffff


	//   ....[30]....
        /*00a4*/ 	.word	0xffffffff


	//   ....[31]....
        /*00a8*/ 	.word	0xffffffff


	//   ....[32]....
        /*00ac*/ 	.word	0xffffffff


	//   ....[33]....
        /*00b0*/ 	.word	0xffffffff


	//   ....[34]....
        /*00b4*/ 	.word	0xffffffff


	//   ....[35]....
        /*00b8*/ 	.word	0xffffffff


	//   ....[36]....
        /*00bc*/ 	.word	0xffffffff


	//   ....[37]....
        /*00c0*/ 	.word	0xffffffff


	//   ....[38]....
        /*00c4*/ 	.word	0xffffffff


	//   ....[39]....
        /*00c8*/ 	.word	0xffffffff


	//   ....[40]....
        /*00cc*/ 	.word	0xffffffff


	//   ....[41]....
        /*00d0*/ 	.word	0xffffffff


	//   ....[42]....
        /*00d4*/ 	.word	0xffffffff


	//   ....[43]....
        /*00d8*/ 	.word	0xffffffff


	//   ....[44]....
        /*00dc*/ 	.word	0xffffffff


	//   ....[45]....
        /*00e0*/ 	.word	0xffffffff


	//   ....[46]....
        /*00e4*/ 	.word	0xffffffff


	//   ....[47]....
        /*00e8*/ 	.word	0xffffffff


	//   ....[48]....
        /*00ec*/ 	.word	0xffffffff


	//   ....[49]....
        /*00f0*/ 	.word	0xffffffff


	//   ....[50]....
        /*00f4*/ 	.word	0xffffffff


	//   ....[51]....
        /*00f8*/ 	.word	0xffffffff


	//   ....[52]....
        /*00fc*/ 	.word	0xffffffff


	//   ....[53]....
        /*0100*/ 	.word	0xffffffff


	//   ....[54]....
        /*0104*/ 	.word	0xffffffff


	//----- nvinfo : EIATTR_COOP_GROUP_INSTR_OFFSETS
	.align		4
.L_3363:
        /*0108*/ 	.byte	0x04, 0x28
        /*010a*/ 	.short	(.L_3365 - .L_3364)


	//   ....[0]....
.L_3364:
        /*010c*/ 	.word	0x00000c60


	//   ....[1]....
        /*0110*/ 	.word	0x00000cd0


	//   ....[2]....
        /*0114*/ 	.word	0x00000ef0


	//   ....[3]....
        /*0118*/ 	.word	0x00002220


	//   ....[4]....
        /*011c*/ 	.word	0x000025a0


	//   ....[5]....
        /*0120*/ 	.word	0x00002a90


	//   ....[6]....
        /*0124*/ 	.word	0x00002c50


	//   ....[7]....
        /*0128*/ 	.word	0x00003730


	//   ....[8]....
        /*012c*/ 	.word	0x00003940


	//   ....[9]....
        /*0130*/ 	.word	0x00003e20


	//   ....[10]....
        /*0134*/ 	.word	0x00003e60


	//   ....[11]....
        /*0138*/ 	.word	0x00003ee0


	//   ....[12]....
        /*013c*/ 	.word	0x00003f00


	//   ....[13]....
        /*0140*/ 	.word	0x00003f30


	//   ....[14]....
        /*0144*/ 	.word	0x00003f50


	//   ....[15]....
        /*0148*/ 	.word	0x00003f80


	//   ....[16]....
        /*014c*/ 	.word	0x00003fa0


	//   ....[17]....
        /*0150*/ 	.word	0x00003fd0


	//   ....[18]....
        /*0154*/ 	.word	0x00003ff0


	//   ....[19]....
        /*0158*/ 	.word	0x00004020


	//   ....[20]....
        /*015c*/ 	.word	0x00004040


	//   ....[21]....
        /*0160*/ 	.word	0x00004080


	//   ....[22]....
        /*0164*/ 	.word	0x000040a0


	//   ....[23]....
        /*0168*/ 	.word	0x00004100


	//   ....[24]....
        /*016c*/ 	.word	0x00004110


	//   ....[25]....
        /*0170*/ 	.word	0x00004170


	//   ....[26]....
        /*0174*/ 	.word	0x00004180


	//   ....[27]....
        /*0178*/ 	.word	0x000041c0


	//   ....[28]....
        /*017c*/ 	.word	0x000041e0


	//   ....[29]....
        /*0180*/ 	.word	0x00004220


	//   ....[30]....
        /*0184*/ 	.word	0x00004230


	//   ....[31]....
        /*0188*/ 	.word	0x00004240


	//   ....[32]....
        /*018c*/ 	.word	0x00004280


	//   ....[33]....
        /*0190*/ 	.word	0x000042b0


	//   ....[34]....
        /*0194*/ 	.word	0x000042c0


	//   ....[35]....
        /*0198*/ 	.word	0x000042d0


	//   ....[36]....
        /*019c*/ 	.word	0x000042e0


	//   ....[37]....
        /*01a0*/ 	.word	0x00004f40


	//   ....[38]....
        /*01a4*/ 	.word	0x00005110


	//   ....[39]....
        /*01a8*/ 	.word	0x00005200


	//   ....[40]....
        /*01ac*/ 	.word	0x00005260


	//   ....[41]....
        /*01b0*/ 	.word	0x000052e0


	//   ....[42]....
        /*01b4*/ 	.word	0x00005530


	//   ....[43]....
        /*01b8*/ 	.word	0x000058c0


	//   ....[44]....
        /*01bc*/ 	.word	0x00005c10


	//   ....[45]....
        /*01c0*/ 	.word	0x00005d70


	//   ....[46]....
        /*01c4*/ 	.word	0x00005dc0


	//   ....[47]....
        /*01c8*/ 	.word	0x00005e10


	//   ....[48]....
        /*01cc*/ 	.word	0x00005e40


	//   ....[49]....
        /*01d0*/ 	.word	0x00005e60


	//   ....[50]....
        /*01d4*/ 	.word	0x00005f40


	//   ....[51]....
        /*01d8*/ 	.word	0x00005f80


	//   ....[52]....
        /*01dc*/ 	.word	0x00005fd0


	//   ....[53]....
        /*01e0*/ 	.word	0x00006000


	//   ....[54]....
        /*01e4*/ 	.word	0x00006020


	//----- nvinfo : EIATTR_EXIT_INSTR_OFFSETS
	.align		4
.L_3365:
        /*01e8*/ 	.byte	0x04, 0x1c
        /*01ea*/ 	.short	(.L_3367 - .L_3366)


	//   ....[0]....
.L_3366:
        /*01ec*/ 	.word	0x000060f0


	//   ....[1]....
        /*01f0*/ 	.word	0x000062a0


	//----- nvinfo : EIATTR_MAX_THREADS
	.align		4
.L_3367:
        /*01f4*/ 	.byte	0x04, 0x05
        /*01f6*/ 	.short	(.L_3369 - .L_3368)
.L_3368:
        /*01f8*/ 	.word	0x00000020
        /*01fc*/ 	.word	0x00000001
        /*0200*/ 	.word	0x00000001


	//----- nvinfo : EIATTR_CRS_STACK_SIZE
	.align		4
.L_3369:
        /*0204*/ 	.byte	0x04, 0x1e
        /*0206*/ 	.short	(.L_3371 - .L_3370)
.L_3370:
        /*0208*/ 	.word	0x00000000


	//----- nvinfo : EIATTR_CBANK_PARAM_SIZE
	.align		4
.L_3371:
        /*020c*/ 	.byte	0x03, 0x19
        /*020e*/ 	.short	0x01f0


	//----- nvinfo : EIATTR_PARAM_CBANK
	.align		4
        /*0210*/ 	.byte	0x04, 0x0a
        /*0212*/ 	.short	(.L_3373 - .L_3372)
	.align		4
.L_3372:
        /*0214*/ 	.word	index@(.nv.constant0._Z25selective_scan_bwd_kernelI32Selective_Scan_bwd_kernel_traitsILi32ELi8ELb1ELb1ELb1ELb1ELb1EN3c104HalfEfEEv12SSMParamsBwd)
        /*0218*/ 	.short	0x0210
        /*021a*/ 	.short	0x01f0


	//----- nvinfo : EIATTR_SW_WAR
	.align		4
.L_3373:
        /*021c*/ 	.byte	0x04, 0x36
        /*021e*/ 	.short	(.L_3375 - .L_3374)
.L_3374:
        /*0220*/ 	.word	0x00000008
.L_3375:


//--------------------- .nv.info._Z25selective_scan_bwd_kernelI32Selective_Scan_bwd_kernel_traitsILi32ELi4ELb0ELb0ELb0ELb0ELb0EN3c104HalfEfEEv12SSMParamsBwd --------------------------
	.section	.nv.info._Z25selective_scan_bwd_kernelI32Selective_Scan_bwd_kernel_traitsILi32ELi4ELb0ELb0ELb0ELb0ELb0EN3c104HalfEfEEv12SSMParamsBwd,"",@"SHT_CUDA_INFO"
	.sectionflags	@""
	.align	4


	//----- nvinfo : EIATTR_CUDA_API_VERSION
	.align		4
        /*0000*/ 	.byte	0x04, 0x37
        /*0002*/ 	.short	(.L_3377 - .L_3376)
.L_3376:
        /*0004*/ 	.word	0x00000082


	//----- nvinfo : EIATTR_KPARAM_INFO
	.align		4
.L_3377:
        /*0008*/ 	.byte	0x04, 0x17
        /*000a*/ 	.short	(.L_3379 - .L_3378)
.L_3378:
        /*000c*/ 	.word	0x00000000
        /*0010*/ 	.short	0x0000
        /*0012*/ 	.short	0x0000
        /*0014*/ 	.byte	0x00, 0xf0, 0xc1, 0x07


	//----- nvinfo : EIATTR_SPARSE_MMA_MASK
	.align		4
.L_3379:
        /*0018*/ 	.byte	0x03, 0x50
        /*001a*/ 	.short	0x0000


	//----- nvinfo : EIATTR_MAXREG_COUNT
	.align		4
        /*001c*/ 	.byte	0x03, 0x1b
        /*001e*/ 	.short	0x00ff


	//----- nvinfo : EIATTR_NUM_BARRIERS
	.align		4
        /*0020*/ 	.byte	0x02, 0x4c
        /*0022*/ 	.byte	0x01
	.zero		1


	//----- nvinfo : EIATTR_MERCURY_ISA_VERSION
	.align		4
        /*0024*/ 	.byte	0x03, 0x5f
        /*0026*/ 	.short	0x0101


	//----- nvinfo : EIATTR_COOP_GROUP_MASK_REGIDS
	.align		4
        /*0028*/ 	.byte	0x04, 0x29
        /*002a*/ 	.short	(.L_3381 - .L_3380)


	//   ....[0]....
.L_3380:
        /*002c*/ 	.word	0xffffffff


	//   ....[1]....
        /*0030*/ 	.word	0xffffffff


	//   ....[2]....
        /*0034*/ 	.word	0xffffffff


	//   ....[3]....
        /*0038*/ 	.word	0xffffffff


	//   ....[4]....
        /*003c*/ 	.word	0xffffffff


	//   ....[5]....
        /*0040*/ 	.word	0xffffffff


	//   ....[6]....
        /*0044*/ 	.word	0xffffffff


	//   ....[7]....
        /*0048*/ 	.word	0xffffffff


	//   ....[8]....
        /*004c*/ 	.word	0xffffffff


	//   ....[9]....
        /*0050*/ 	.word	0xffffffff


	//   ....[10]....
        /*0054*/ 	.word	0xffffffff


	//   ....[11]....
        /*0058*/ 	.word	0xffffffff


	//   ....[12]....
        /*005c*/ 	.word	0xffffffff


	//   ....[13]....
        /*0060*/ 	.word	0xffffffff


	//   ....[14]....
        /*0064*/ 	.word	0xffffffff


	//   ....[15]....
        /*0068*/ 	.word	0xffffffff


	//   ....[16]....
        /*006c*/ 	.word	0xffffffff


	//   ....[17]....
        /*0070*/ 	.word	0xffffffff


	//   ....[18]....
        /*0074*/ 	.word	0xffffffff


	//   ....[19]....
        /*0078*/ 	.word	0xffffffff


	//   ....[20]....
        /*007c*/ 	.word	0xffffffff


	//   ....[21]....
        /*0080*/ 	.word	0xffffffff


	//   ....[22]....
        /*0084*/ 	.word	0xffffffff


	//   ....[23]....
        /*0088*/ 	.word	0xffffffff


	//   ....[24]....
        /*008c*/ 	.word	0xffffffff


	//   ....[25]....
        /*0090*/ 	.word	0xffffffff


	//   ....[26]....
        /*0094*/ 	.word	0xffffffff


	//   ....[27]....
        /*0098*/ 	.word	0xffffffff


	//   ....[28]....
        /*009c*/ 	.word	0xffffffff


	//   ....[29]....
        /*00a0*/ 	.word	0xffffffff


	//   ....[30]....
        /*00a4*/ 	.word	0xffffffff


	//   ....[31]....
        /*00a8*/ 	.word	0xffffffff


	//   ....[32]....
        /*00ac*/ 	.word	0xffffffff


	//   ....[33]....
        /*00b0*/ 	.word	0xffffffff


	//   ....[34]....
        /*00b4*/ 	.word	0xffffffff


	//   ....[35]....
        /*00b8*/ 	.word	0xffffffff


	//   ....[36]....
        /*00bc*/ 	.word	0xffffffff


	//   ....[37]....
        /*00c0*/ 	.word	0xffffffff


	//   ....[38]....
        /*00c4*/ 	.word	0xffffffff


	//   ....[39]....
        /*00c8*/ 	.word	0xffffffff


	//   ....[40]....
        /*00cc*/ 	.word	0xffffffff


	//   ....[41]....
        /*00d0*/ 	.word	0xffffffff


	//   ....[42]....
        /*00d4*/ 	.word	0xffffffff


	//   ....[43]....
        /*00d8*/ 	.word	0xffffffff


	//   ....[44]....
        /*00dc*/ 	.word	0xffffffff


	//   ....[45]....
        /*00e0*/ 	.word	0xffffffff


	//   ....[46]....
        /*00e4*/ 	.word	0xffffffff


	//   ....[47]....
        /*00e8*/ 	.word	0xffffffff


	//   ....[48]....
        /*00ec*/ 	.word	0xffffffff


	//   ....[49]....
        /*00f0*/ 	.word	0xffffffff


	//   ....[50]....
        /*00f4*/ 	.word	0xffffffff


	//   ....[51]....
        /*00f8*/ 	.word	0xffffffff


	//   ....[52]....
        /*00fc*/ 	.word	0xffffffff


	//----- nvinfo : EIATTR_COOP_GROUP_INSTR_OFFSETS
	.align		4
.L_3381:
        /*0100*/ 	.byte	0x04, 0x28
        /*0102*/ 	.short	(.L_3383 - .L_3382)


	//   ....[0]....
.L_3382:
        /*0104*/ 	.word	0x00000ae0


	//   ....[1]....
        /*0108*/ 	.word	0x00000c30


	//   ....[2]....
        /*010c*/ 	.word	0x00000d90


	//   ....[3]....
        /*0110*/ 	.word	0x00001540


	//   ....[4]....
        /*0114*/ 	.word	0x00001580


	//   ....[5]....
        /*0118*/ 	.word	0x000015a0


	//   ....[6]....
        /*011c*/ 	.word	0x000015b0


	//   ....[7]....
        /*0120*/ 	.word	0x000015e0


	//   ....[8]....
        /*0124*/ 	.word	0x00001600


	//   ....[9]....
        /*0128*/ 	.word	0x00001630


	//   ....[10]....
        /*012c*/ 	.word	0x00001650


	//   ....[11]....
        /*0130*/ 	.word	0x00001680


	//   ....[12]....
        /*0134*/ 	.word	0x000016a0


	//   ....[13]....
        /*0138*/ 	.word	0x000016d0


	//   ....[14]....
        /*013c*/ 	.word	0x000016f0


	//   ....[15]....
        /*0140*/ 	.word	0x00001740


	//   ....[16]....
        /*0144*/ 	.word	0x00001770


	//   ....[17]....
        /*0148*/ 	.word	0x000017a0


	//   ....[18]....
        /*014c*/ 	.word	0x000017c0


	//   ....[19]....
        /*0150*/ 	.word	0x00001810


	//   ....[20]....
        /*0154*/ 	.word	0x00001830


	//   ....[21]....
        /*0158*/ 	.word	0x00001860


	//   ....[22]....
        /*015c*/ 	.word	0x00001880


	//   ....[23]....
        /*0160*/ 	.word	0x000018c0


	//   ....[24]....
        /*0164*/ 	.word	0x000018f0


	//   ....[25]....
        /*0168*/ 	.word	0x00001910


	//   ....[26]....
        /*016c*/ 	.word	0x00001920


	//   ....[27]....
        /*0170*/ 	.word	0x00001930


	//   ....[28]....
        /*0174*/ 	.word	0x00001940


	//   ....[29]....
        /*0178*/ 	.word	0x00001950


	//   ....[30]....
        /*017c*/ 	.word	0x00001960


	//   ....[31]....
        /*0180*/ 	.word	0x00001c10


	//   ....[32]....
        /*0184*/ 	.word	0x00001c50


	//   ....[33]....
        /*0188*/ 	.word	0x00001ca0


	//   ....[34]....
        /*018c*/ 	.word	0x00001cc0


	//   ....[35]....
        /*0190*/ 	.word	0x00001cf0


	//   ....[36]....
        /*0194*/ 	.word	0x00001d10


	//   ....[37]....
        /*0198*/ 	.word	0x00001d40


	//   ....[38]....
        /*019c*/ 	.word	0x00001d60


	//   ....[39]....
        /*01a0*/ 	.word	0x00001d90


	//   ....[40]....
        /*01a4*/ 	.word	0x00001db0


	//   ....[41]....
        /*01a8*/ 	.word	0x00002110


	//   ....[42]....
        /*01ac*/ 	.word	0x000024a0


	//   ....[43]....
        /*01b0*/ 	.word	0x00002850


	//   ....[44]....
        /*01b4*/ 	.word	0x000028a0


	//   ....[45]....
        /*01b8*/ 	.word	0x000028f0


	//   ....[46]....
        /*01bc*/ 	.word	0x00002920


	//   ....[47]....
        /*01c0*/ 	.word	0x00002940


	//   ....[48]....
        /*01c4*/ 	.word	0x00002a20


	//   ....[49]....
        /*01c8*/ 	.word	0x00002a60


	//   ....[50]....
        /*01cc*/ 	.word	0x00002ab0


	//   ....[51]....
        /*01d0*/ 	.word	0x00002ae0


	//   ....[52]....
        /*01d4*/ 	.word	0x00002b00


	//----- nvinfo : EIATTR_EXIT_INSTR_OFFSETS
	.align		4
.L_3383:
        /*01d8*/ 	.byte	0x04, 0x1c
        /*01da*/ 	.short	(.L_3385 - .L_3384)


	//   ....[0]....
.L_3384:
        /*01dc*/ 	.word	0x00002bd0


	//   ....[1]....
        /*01e0*/ 	.word	0x000030b0


	//----- nvinfo : EIATTR_MAX_THREADS
	.align		4
.L_3385:
        /*01e4*/ 	.byte	0x04, 0x05
        /*01e6*/ 	.short	(.L_3387 - .L_3386)
.L_3386:
        /*01e8*/ 	.word	0x00000020
        /*01ec*/ 	.word	0x00000001
        /*01f0*/ 	.word	0x00000001


	//----- nvinfo : EIATTR_CRS_STACK_SIZE
	.align		4
.L_3387:
        /*01f4*/ 	.byte	0x04, 0x1e
        /*01f6*/ 	.short	(.L_3389 - .L_3388)
.L_3388:
        /*01f8*/ 	.word	0x00000000


	//----- nvinfo : EIATTR_CBANK_PARAM_SIZE
	.align		4
.L_3389:
        /*01fc*/ 	.byte	0x03, 0x19
        /*01fe*/ 	.short	0x01f0


	//----- nvinfo : EIATTR_PARAM_CBANK
	.align		4
        /*0200*/ 	.byte	0x04, 0x0a
        /*0202*/ 	.short	(.L_3391 - .L_3390)
	.align		4
.L_3390:
        /*0204*/ 	.word	index@(.nv.constant0._Z25selective_scan_bwd_kernelI32Selective_Scan_bwd_kernel_traitsILi32ELi4ELb0ELb0ELb0ELb0ELb0EN3c104HalfEfEEv12SSMParamsBwd)
        /*0208*/ 	.short	0x0210
        /*020a*/ 	.short	0x01f0


	//----- nvinfo : EIATTR_SW_WAR
	.align		4
.L_3391:
        /*020c*/ 	.byte	0x04, 0x36
        /*020e*/ 	.short	(.L_3393 - .L_3392)
.L_3392:
        /*0210*/ 	.word	0x00000008
.L_3393:


//--------------------- .nv.info._Z25selective_scan_bwd_kernelI32Selective_Scan_bwd_kernel_traitsILi32ELi4ELb0ELb0ELb0ELb0ELb1EN3c104HalfEfEEv12SSMParamsBwd --------------------------
	.section	.nv.info._Z25selective_scan_bwd_kernelI32Selective_Scan_bwd_kernel_traitsILi32ELi4ELb0ELb0ELb0ELb0ELb1EN3c104HalfEfEEv12SSMParamsBwd,"",@"SHT_CUDA_INFO"
	.sectionflags	@""
	.align	4


	//----- nvinfo : EIATTR_CUDA_API_VERSION
	.align		4
        /*0000*/ 	.byte	0x04, 0x37
        /*0002*/ 	.short	(.L_3395 - .L_3394)
.L_3394:
        /*0004*/ 	.word	0x00000082


	//----- nvinfo : EIATTR_KPARAM_INFO
	.align		4
.L_3395:
        /*0008*/ 	.byte	0x04, 0x17
        /*000a*/ 	.short	(.L_3397 - .L_3396)
.L_3396:
        /*000c*/ 	.word	0x00000000
        /*0010*/ 	.short	0x0000
        /*0012*/ 	.short	0x0000
        /*0014*/ 	.byte	0x00, 0xf0, 0xc1, 0x07


	//----- nvinfo : EIATTR_SPARSE_MMA_MASK
	.align		4
.L_3397:
        /*0018*/ 	.byte	0x03, 0x50
        /*001a*/ 	.short	0x0000


	//----- nvinfo : EIATTR_MAXREG_COUNT
	.align		4
        /*001c*/ 	.byte	0x03, 0x1b
        /*001e*/ 	.short	0x00ff


	//----- nvinfo : EIATTR_NUM_BARRIERS
	.align		4
        /*0020*/ 	.byte	0x02, 0x4c
        /*0022*/ 	.byte	0x01
	.zero		1


	//----- nvinfo : EIATTR_MERCURY_ISA_VERSION
	.align		4
        /*0024*/ 	.byte	0x03, 0x5f
        /*0026*/ 	.short	0x0101


	//----- nvinfo : EIATTR_COOP_GROUP_MASK_REGIDS
	.align		4
        /*0028*/ 	.byte	0x04, 0x29
        /*002a*/ 	.short	(.L_3399 - .L_3398)


	//   ....[0]....
.L_3398:
        /*002c*/ 	.word	0xffffffff


	//   ....[1]....
        /*0030*/ 	.word	0xffffffff


	//   ....[2]....
        /*0034*/ 	.word	0xffffffff


	//   ....[3]....
        /*0038*/ 	.word	0xffffffff


	//   ....[4]....
        /*003c*/ 	.word	0xffffffff


	//   ....[5]....
        /*0040*/ 	.word	0xffffffff


	//   ....[6]....
        /*0044*/ 	.word	0xffffffff


	//   ....[7]....
        /*0048*/ 	.word	0xffffffff


	//   ....[8]....
        /*004c*/ 	.word	0xffffffff


	//   ....[9]....
        /*0050*/ 	.word	0xffffffff


	//   ....[10]....
        /*0054*/ 	.word	0xffffffff


	//   ....[11]....
        /*0058*/ 	.word	0xffffffff


	//   ....[12]....
        /*005c*/ 	.word	0xffffffff


	//   ....[13]....
        /*0060*/ 	.word	0xffffffff


	//   ....[14]....
        /*0064*/ 	.word	0xffffffff


	//   ....[15]....
        /*0068*/ 	.word	0xffffffff


	//   ....[16]....
        /*006c*/ 	.word	0xffffffff


	//   ....[17]....
        /*0070*/ 	.word	0xffffffff


	//   ....[18]....
        /*0074*/ 	.word	0xffffffff


	//   ....[19]....
        /*0078*/ 	.word	0xffffffff


	//   ....[20]....
        /*007c*/ 	.word	0xffffffff


	//   ....[21]....
        /*0080*/ 	.word	0xffffffff


	//   ....[22]....
        /*0084*/ 	.word	0xffffffff


	//   ....[23]....
        /*0088*/ 	.word	0xffffffff


	//   ....[24]....
        /*008c*/ 	.word	0xffffffff


	//   ....[25]....
        /*0090*/ 	.word	0xffffffff


	//   ....[26]....
        /*0094*/ 	.word	0xffffffff


	//   ....[27]....
        /*0098*/ 	.word	0xffffffff


	//   ....[28]....
        /*009c*/ 	.word	0xffffffff


	//   ....[29]....
        /*00a0*/ 	.word	0xffffffff


	//   ....[30]....
        /*00a4*/ 	.word	0xffffffff


	//   ....[31]....
        /*00a8*/ 	.word	0xffffffff


	//   ....[32]....
        /*00ac*/ 	.word	0xffffffff


	//   ....[33]....
        /*00b0*/ 	.word	0xffffffff


	//   ....[34]....
        /*00b4*/ 	.word	0xffffffff


	//   ....[35]....
        /*00b8*/ 	.word	0xffffffff


	//   ....[36]....
        /*00bc*/ 	.word	0xffffffff


	//   ....[37]....
        /*00c0*/ 	.word	0xffffffff


	//   ....[38]....
        /*00c4*/ 	.word	0xffffffff


	//   ....[39]....
        /*00c8*/ 	.word	0xffffffff


	//   ....[40]....
        /*00cc*/ 	.word	0xffffffff


	//   ....[41]....
        /*00d0*/ 	.word	0xffffffff


	//   ....[42]....
        /*00d4*/ 	.word	0xffffffff


	//   ....[43]....
        /*00d8*/ 	.word	0xffffffff


	//   ....[44]....
        /*00dc*/ 	.word	0xffffffff


	//   ....[45]....
        /*00e0*/ 	.word	0xffffffff


	//   ....[46]....
        /*00e4*/ 	.word	0xffffffff


	//   ....[47]....
        /*00e8*/ 	.word	0xffffffff


	//   ....[48]....
        /*00ec*/ 	.word	0xffffffff


	//   ....[49]....
        /*00f0*/ 	.word	0xffffffff


	//   ....[50]....
        /*00f4*/ 	.word	0xffffffff


	//   ....[51]....
        /*00f8*/ 	.word	0xffffffff


	//   ....[52]....
        /*00fc*/ 	.word	0xffffffff


	//   ....[53]....
        /*0100*/ 	.word	0xffffffff


	//   ....[54]....
        /*0104*/ 	.word	0xffffffff


	//   ....[55]....
        /*0108*/ 	.word	0xffffffff


	//   ....[56]....
        /*010c*/ 	.word	0xffffffff


	//----- nvinfo : EIATTR_COOP_GROUP_INSTR_OFFSETS
	.align		4
.L_3399:
        /*0110*/ 	.byte	0x04, 0x28
        /*0112*/ 	.short	(.L_3401 - .L_3400)


	//   ....[0]....
.L_3400:
        /*0114*/ 	.word	0x00000960


	//   ....[1]....
        /*0118*/ 	.word	0x00000a80


	//   ....[2]....
        /*011c*/ 	.word	0x00000d70


	//   ....[3]....
        /*0120*/ 	.word	0x00000ff0


	//   ....[4]....
        /*0124*/ 	.word	0x000012a0


	//   ....[5]....
        /*0128*/ 	.word	0x00001480


	//   ....[6]....
        /*012c*/ 	.word	0x00001950


	//   ....[7]....
        /*0130*/ 	.word	0x00002410


	//   ....[8]....
        /*0134*/ 	.word	0x00002450


	//   ....[9]....
        /*0138*/ 	.word	0x00002460


	//   ....[10]....
        /*013c*/ 	.word	0x00002470


	//   ....[11]....
        /*0140*/ 	.word	0x000024a0


	//   ....[12]....
        /*0144*/ 	.word	0x000024d0


	//   ....[13]....
        /*0148*/ 	.word	0x000024f0


	//   ....[14]....
        /*014c*/ 	.word	0x00002510


	//   ....[15]....
        /*0150*/ 	.word	0x00002540


	//   ....[16]....
        /*0154*/ 	.word	0x00002570


	//   ....[17]....
        /*0158*/ 	.word	0x00002590


	//   ....[18]....
        /*015c*/ 	.word	0x000025b0


	//   ....[19]....
        /*0160*/ 	.word	0x00002630


	//   ....[20]....
        /*0164*/ 	.word	0x00002660


	//   ....[21]....
        /*0168*/ 	.word	0x00002670


	//   ....[22]....
        /*016c*/ 	.word	0x00002680


	//   ....[23]....
        /*0170*/ 	.word	0x000026d0


	//   ....[24]....
        /*0174*/ 	.word	0x00002700


	//   ....[25]....
        /*0178*/ 	.word	0x00002720


	//   ....[26]....
        /*017c*/ 	.word	0x00002740


	//   ....[27]....
        /*0180*/ 	.word	0x00002770


	//   ....[28]....
        /*0184*/ 	.word	0x000027a0


	//   ....[29]....
        /*0188*/ 	.word	0x000027c0


	//   ....[30]....
        /*018c*/ 	.word	0x000027f0


	//   ....[31]....
        /*0190*/ 	.word	0x00002800


	//   ....[32]....
        /*0194*/ 	.word	0x00002810


	//   ....[33]....
        /*0198*/ 	.word	0x00002820


	//   ....[34]....
        /*019c*/ 	.word	0x00002830


	//   ....[35]....
        /*01a0*/ 	.word	0x00002a40


	//   ....[36]....
        /*01a4*/ 	.word	0x00002ac0


	//   ....[37]....
        /*01a8*/ 	.word	0x00002b10


	//   ....[38]....
        /*01ac*/ 	.word	0x00002b40


	//   ....[39]....
        /*01b0*/ 	.word	0x00002b60


	//   ....[40]....
        /*01b4*/ 	.word	0x00002b90


	//   ....[41]....
        /*01b8*/ 	.word	0x00002bb0


	//   ....[42]....
        /*01bc*/ 	.word	0x00002be0


	//   ....[43]....
        /*01c0*/ 	.word	0x00002c00


	//   ....[44]....
        /*01c4*/ 	.word	0x00002c30


	//   ....[45]....
        /*01c8*/ 	.word	0x00002f80


	//   ....[46]....
        /*01cc*/ 	.word	0x00003320


	//   ....[47]....
        /*01d0*/ 	.word	0x000036c0


	//   ....[48]....
        /*01d4*/ 	.word	0x00003710


	//   ....[49]....
        /*01d8*/ 	.word	0x00003760


	//   ....[50]....
        /*01dc*/ 	.word	0x00003790


	//   ....[51]....
        /*01e0*/ 	.word	0x000037b0


	//   ....[52]....
        /*01e4*/ 	.word	0x00003890


	//   ....[53]....
        /*01e8*/ 	.word	0x000038d0


	//   ....[54]....
        /*01ec*/ 	.word	0x00003920


	//   ....[55]....
        /*01f0*/ 	.word	0x00003950


	//   ....[56]....
        /*01f4*/ 	.word	0x00003970


	//----- nvinfo : EIATTR_EXIT_INSTR_OFFSETS
	.align		4
.L_3401:
        /*01f8*/ 	.byte	0x04, 0x1c
        /*01fa*/ 	.short	(.L_3403 - .L_3402)


	//   ....[0]....
.L_3402:
        /*01fc*/ 	.word	0x00003a40


	//   ....[1]....
        /*0200*/ 	.word	0x00004040


	//----- nvinfo : EIATTR_MAX_THREADS
	.align		4
.L_3403:
        /*0204*/ 	.byte	0x04, 0x05
        /*0206*/ 	.short	(.L_3405 - .L_3404)
.L_3404:
        /*0208*/ 	.word	0x00000020
        /*020c*/ 	.word	0x00000001
        /*0210*/ 	.word	0x00000001


	//----- nvinfo : EIATTR_CRS_STACK_SIZE
	.align		4
.L_3405:
        /*0214*/ 	.byte	0x04, 0x1e
        /*0216*/ 	.short	(.L_3407 - .L_3406)
.L_3406:
        /*0218*/ 	.word	0x00000000


	//----- nvinfo : EIATTR_CBANK_PARAM_SIZE
	.align		4
.L_3407:
        /*021c*/ 	.byte	0x03, 0x19
        /*021e*/ 	.short	0x01f0


	//----- nvinfo : EIATTR_PARAM_CBANK
	.align		4
        /*0220*/ 	.byte	0x04, 0x0a
        /*0222*/ 	.short	(.L_3409 - .L_3408)
	.align		4
.L_3408:
        /*0224*/ 	.word	index@(.nv.constant0._Z25selective_scan_bwd_kernelI32Selective_Scan_bwd_kernel_traitsILi32ELi4ELb0ELb0ELb0ELb0ELb1EN3c104HalfEfEEv12SSMParamsBwd)
        /*0228*/ 	.short	0x0210
        /*022a*/ 	.short	0x01f0


	//----- nvinfo : EIATTR_SW_WAR
	.align		4
.L_3409:
        /*022c*/ 	.byte	0x04, 0x36
        /*022e*/ 	.short	(.L_3411 - .L_3410)
.L_3410:
        /*0230*/ 	.word	0x00000008
.L_3411:


//--------------------- .nv.info._Z25selective_scan_bwd_kernelI32Selective_Scan_bwd_kernel_traitsILi32ELi4ELb0ELb0ELb0ELb1ELb0EN3c104HalfEfEEv12SSMParamsBwd --------------------------
	.section	.nv.info._Z25selective_scan_bwd_kernelI32Selective_Scan_bwd_kernel_traitsILi32ELi4ELb0ELb0ELb0ELb1ELb0EN3c104HalfEfEEv12SSMParamsBwd,"",@"SHT_CUDA_INFO"
	.sectionflags	@""
	.align	4


	//----- nvinfo : EIATTR_CUDA_API_VERSION
	.align		4
        /*0000*/ 	.byte	0x04, 0x37
        /*0002*/ 	.short	(.L_3413 - .L_3412)
.L_3412:
        /*0004*/ 	.word	0x00000082


	//----- nvinfo : EIATTR_KPARAM_INFO
	.align		4
.L_3413:
        /*0008*/ 	.byte	0x04, 0x17
        /*000a*/ 	.short	(.L_3415 - .L_3414)
.L_3414:
        /*000c*/ 	.word	0x00000000
        /*0010*/ 	.short	0x0000
        /*0012*/ 	.short	0x0000
        /*0014*/ 	.byte	0x00, 0xf0, 0xc1, 0x07


	//----- nvinfo : EIATTR_SPARSE_MMA_MASK
	.align		4
.L_3415:
        /*0018*/ 	.byte	0x03, 0x50
        /*001a*/ 	.short	0x0000


	//----- nvinfo : EIATTR_MAXREG_COUNT
	.align		4
        /*001c*/ 	.byte	0x03, 0x1b
        /*001e*/ 	.short	0x00ff


	//----- nvinfo : EIATTR_NUM_BARRIERS
	.align		4
        /*0020*/ 	.byte	0x02, 0x4c
        /*0022*/ 	.byte	0x01
	.zero		1


	//----- nvinfo : EIATTR_MERCURY_ISA_VERSION
	.align		4
        /*0024*/ 	.byte	0x03, 0x5f
        /*0026*/ 	.short	0x0101


	//----- nvinfo : EIATTR_COOP_GROUP_MASK_REGIDS
	.align		4
        /*0028*/ 	.byte	0x04, 0x29
        /*002a*/ 	.short	(.L_3417 - .L_3416)


	//   ....[0]....
.L_3416:
        /*002c*/ 	.word	0xffffffff


	//   ....[1]....
        /*0030*/ 	.word	0xffffffff


	//   ....[2]....
        /*0034*/ 	.word	0xffffffff


	//   ....[3]....
        /*0038*/ 	.word	0xffffffff


	//   ....[4]....
        /*003c*/ 	.word	0xffffffff


	//   ....[5]....
        /*0040*/ 	.word	0xffffffff


	//   ....[6]....
        /*0044*/ 	.word	0xffffffff


	//   ....[7]....
        /*0048*/ 	.word	0xffffffff


	//   ....[8]....
        /*004c*/ 	.word	0xffffffff


	//   ....[9]....
        /*0050*/ 	.word	0xffffffff


	//   ....[10]....
        /*0054*/ 	.word	0xffffffff


	//   ....[11]....
        /*0058*/ 	.word	0xffffffff


	//   ....[12]....
        /*005c*/ 	.word	0xffffffff


	//   ....[13]....
        /*0060*/ 	.word	0xffffffff


	//   ....[14]....
        /*0064*/ 	.word	0xffffffff


	//   ....[15]....
        /*0068*/ 	.word	0xffffffff


	//   ....[16]....
        /*006c*/ 	.word	0xffffffff


	//   ....[17]....
        /*0070*/ 	.word	0xffffffff


	//   ....[18]....
        /*0074*/ 	.word	0xffffffff


	//   ....[19]....
        /*0078*/ 	.word	0xffffffff


	//   ....[20]....
        /*007c*/ 	.word	0xffffffff


	//   ....[21]....
        /*0080*/ 	.word	0xffffffff


	//   ....[22]....
        /*0084*/ 	.word	0xffffffff


	//   ....[23]....
        /*0088*/ 	.word	0xffffffff


	//   ....[24]....
        /*008c*/ 	.word	0xffffffff


	//   ....[25]....
        /*0090*/ 	.word	0xffffffff


	//   ....[26]....
        /*0094*/ 	.word	0xffffffff


	//   ....[27]....
        /*0098*/ 	.word	0xffffffff


	//   ....[28]....
        /*009c*/ 	.word	0xffffffff


	//   ....[29]....
        /*00a0*/ 	.word	0xffffffff


	//   ....[30]....
        /*00a4*/ 	.word	0xffffffff


	//   ....[31]....
        /*00a8*/ 	.word	0xffffffff


	//   ....[32]....
        /*00ac*/ 	.word	0xffffffff


	//   ....[33]....
        /*00b0*/ 	.word	0xffffffff


	//   ....[34]....
        /*00b4*/ 	.word	0xffffffff


	//   ....[35]....
        /*00b8*/ 	.word	0xffffffff


	//   ....[36]....
        /*00bc*/ 	.word	0xffffffff


	//   ....[37]....
        /*00c0*/ 	.word	0xffffffff


	//   ....[38]....
        /*00c4*/ 	.word	0xffffffff


	//   ....[39]....
        /*00c8*/ 	.word	0xffffffff


	//   ....[40]....
        /*00cc*/ 	.word	0xffffffff


	//   ....[41]....
        /*00d0*/ 	.word	0xffffffff


	//   ....[42]....
        /*00d4*/ 	.word	0xffffffff


	//   ....[43]....
        /*00d8*/ 	.word	0xffffffff


	//   ....[44]....
        /*00dc*/ 	.word	0xffffffff


	//   ....[45]....
        /*00e0*/ 	.word	0xffffffff


	//   ....[46]....
        /*00e4*/ 	.word	0xffffffff


	//   ....[47]....
        /*00e8*/ 	.word	0xffffffff


	//   ....[48]....
        /*00ec*/ 	.word	0xffffffff


	//   ....[49]....
        /*00f0*/ 	.word	0xffffffff


	//   ....[50]....
        /*00f4*/ 	.word	0xffffffff


	//   ....[51]....
        /*00f8*/ 	.word	0xffffffff


	//   ....[52]....
        /*00fc*/ 	.word	0xffffffff


	//   ....[53]....
        /*0100*/ 	.word	0xffffffff


	//----- nvinfo : EIATTR_COOP_GROUP_INSTR_OFFSETS
	.align		4
.L_3417:
        /*0104*/ 	.byte	0x04, 0x28
        /*0106*/ 	.short	(.L_3419 - .L_3418)


	//   ....[0]....
.L_3418:
        /*0108*/ 	.word	0x00000a20


	//   ....[1]....
        /*010c*/ 	.word	0x00000b40


	//   ....[2]....
        /*0110*/ 	.word	0x00000ce0


	//   ....[3]....
        /*0114*/ 	.word	0x00001d80


	//   ....[4]....
        /*0118*/ 	.word	0x00001dc0


	//   ....[5]....
        /*011c*/ 	.word	0x00001de0


	//   ....[6]....
        /*0120*/ 	.word	0x00001df0


	//   ....[7]....
        /*0124*/ 	.word	0x00001e30


	//   ....[8]....
        /*0128*/ 	.word	0x00001e70


	//   ....[9]....
        /*012c*/ 	.word	0x00001e80


	//   ....[10]....
        /*0130*/ 	.word	0x00001e90


	//   ....[11]....
        /*0134*/ 	.word	0x00001ec0


	//   ....[12]....
        /*0138*/ 	.word	0x00001ee0


	//   ....[13]....
        /*013c*/ 	.word	0x00001f10


	//   ....[14]....
        /*0140*/ 	.word	0x00001f30


	//   ....[15]....
        /*0144*/ 	.word	0x00001f60


	//   ....[16]....
        /*0148*/ 	.word	0x00001fa0


	//   ....[17]....
        /*014c*/ 	.word	0x00001fd0


	//   ....[18]....
        /*0150*/ 	.word	0x00002000


	//   ....[19]....
        /*0154*/ 	.word	0x00002050


	//   ....[20]....
        /*0158*/ 	.word	0x00002070


	//   ....[21]....
        /*015c*/ 	.word	0x000020a0


	//   ....[22]....
        /*0160*/ 	.word	0x000020c0


	//   ....[23]....
        /*0164*/ 	.word	0x00002110


	//   ....[24]....
        /*0168*/ 	.word	0x00002140


	//   ....[25]....
        /*016c*/ 	.word	0x00002150


	//   ....[26]....
        /*0170*/ 	.word	0x00002160


	//   ....[27]....
        /*0174*/ 	.word	0x00002170


	//   ....[28]....
        /*0178*/ 	.word	0x00002180


	//   ....[29]....
        /*017c*/ 	.word	0x00002190


	//   ....[30]....
        /*0180*/ 	.word	0x000021a0


	//   ....[31]....
        /*0184*/ 	.word	0x000023e0


	//   ....[32]....
        /*0188*/ 	.word	0x00002460


	//   ....[33]....
        /*018c*/ 	.word	0x000024c0


	//   ....[34]....
        /*0190*/ 	.word	0x000024f0


	//   ....[35]....
        /*0194*/ 	.word	0x00002510


	//   ....[36]....
        /*0198*/ 	.word	0x00002540


	//   ....[37]....
        /*019c*/ 	.word	0x00002560


	//   ....[38]....
        /*01a0*/ 	.word	0x00002590


	//   ....[39]....
        /*01a4*/ 	.word	0x000025b0


	//   ....[40]....
        /*01a8*/ 	.word	0x000025e0


	//   ....[41]....
        /*01ac*/ 	.word	0x00002a30


	//   ....[42]....
        /*01b0*/ 	.word	0x00002a70


	//   ....[43]....
        /*01b4*/ 	.word	0x00003020


	//   ....[44]....
        /*01b8*/ 	.word	0x000033d0


	//   ....[45]....
        /*01bc*/ 	.word	0x00003420


	//   ....[46]....
        /*01c0*/ 	.word	0x00003470


	//   ....[47]....
        /*01c4*/ 	.word	0x000034a0


	//   ....[48]....
        /*01c8*/ 	.word	0x000034c0


	//   ....[49]....
        /*01cc*/ 	.word	0x000035a0


	//   ....[50]....
        /*01d0*/ 	.word	0x000035e0


	//   ....[51]....
        /*01d4*/ 	.word	0x00003630


	//   ....[52]....
        /*01d8*/ 	.word	0x00003660


	//   ....[53]....
        /*01dc*/ 	.word	0x00003680


	//----- nvinfo : EIATTR_EXIT_INSTR_OFFSETS
	.align		4
.L_3419:
        /*01e0*/ 	.byte	0x04, 0x1c
        /*01e2*/ 	.short	(.L_3421 - .L_3420)


	//   ....[0]....
.L_3420:
        /*01e4*/ 	.word	0x00003750


	//   ....[1]....
        /*01e8*/ 	.word	0x00003c30


	//----- nvinfo : EIATTR_MAX_THREADS
	.align		4
.L_3421:
        /*01ec*/ 	.byte	0x04, 0x05
        /*01ee*/ 	.short	(.L_3423 - .L_3422)
.L_3422:
        /*01f0*/ 	.word	0x00000020
        /*01f4*/ 	.word	0x00000001
        /*01f8*/ 	.word	0x00000001


	//----- nvinfo : EIATTR_CRS_STACK_SIZE
	.align		4
.L_3423:
        /*01fc*/ 	.byte	0x04, 0x1e
        /*01fe*/ 	.short	(.L_3425 - .L_3424)
.L_3424:
        /*0200*/ 	.word	0x00000000


	//----- nvinfo : EIATTR_CBANK_PARAM_SIZE
	.align		4
.L_3425:
        /*0204*/ 	.byte	0x03, 0x19
        /*0206*/ 	.short	0x01f0


	//----- nvinfo : EIATTR_PARAM_CBANK
	.align		4
        /*0208*/ 	.byte	0x04, 0x0a
        /*020a*/ 	.short	(.L_3427 - .L_3426)
	.align		4
.L_3426:
        /*020c*/ 	.word	index@(.nv.constant0._Z25selective_scan_bwd_kernelI32Selective_Scan_bwd_kernel_traitsILi32ELi4ELb0ELb0ELb0ELb1ELb0EN3c104HalfEfEEv12SSMParamsBwd)
        /*0210*/ 	.short	0x0210
        /*0212*/ 	.short	0x01f0


	//----- nvinfo : EIATTR_SW_WAR
	.align		4
.L_3427:
        /*0214*/ 	.byte	0x04, 0x36
        /*0216*/ 	.short	(.L_3429 - .L_3428)
.L_3428:
        /*0218*/ 	.word	0x00000008
.L_3429:


//--------------------- .nv.info._Z25selective_scan_bwd_kernelI32Selective_Scan_bwd_kernel_traitsILi32ELi4ELb0ELb0ELb0ELb1ELb1EN3c104HalfEfEEv12SSMParamsBwd --------------------------
	.section	.nv.info._Z25selective_scan_bwd_kernelI32Selective_Scan_bwd_kernel_traitsILi32ELi4ELb0ELb0ELb0ELb1ELb1EN3c104HalfEfEEv12SSMParamsBwd,"",@"SHT_CUDA_INFO"
	.sectionflags	@""
	.align	4


	//----- nvinfo : EIATTR_CUDA_API_VERSION
	.align		4
        /*0000*/ 	.byte	0x04, 0x37
        /*0002*/ 	.short	(.L_3431 - .L_3430)
.L_3430:
        /*0004*/ 	.word	0x00000082


	//----- nvinfo : EIATTR_KPARAM_INFO
	.align		4
.L_3431:
        /*0008*/ 	.byte	0x04, 0x17
        /*000a*/ 	.short	(.L_3433 - .L_3432)
.L_3432:
        /*000c*/ 	.word	0x00000000
        /*0010*/ 	.short	0x0000
        /*0012*/ 	.short	0x0000
        /*0014*/ 	.byte	0x00, 0xf0, 0xc1, 0x07


	//----- nvinfo : EIATTR_SPARSE_MMA_MASK
	.align		4
.L_3433:
        /*0018*/ 	.byte	0x03, 0x50
        /*001a*/ 	.short	0x0000


	//----- nvinfo : EIATTR_MAXREG_COUNT
	.align		4
        /*001c*/ 	.byte	0x03, 0x1b
        /*001e*/ 	.short	0x00ff


	//----- nvinfo : EIATTR_NUM_BARRIERS
	.align		4
        /*0020*/ 	.byte	0x02, 0x4c
        /*0022*/ 	.byte	0x01
	.zero		1


	//----- nvinfo : EIATTR_MERCURY_ISA_VERSION
	.align		4
        /*0024*/ 	.byte	0x03, 0x5f
        /*0026*/ 	.short	0x0101


	//----- nvinfo : EIATTR_COOP_GROUP_MASK_REGIDS
	.align		4
        /*0028*/ 	.byte	0x04, 0x29
        /*002a*/ 	.short	(.L_3435 - .L_3434)


	//   ....[0]....
.L_3434:
        /*002c*/ 	.word	0xffffffff


	//   ....[1]....
        /*0030*/ 	.word	0xffffffff


	//   ....[2]....
        /*0034*/ 	.word	0xffffffff


	//   ....[3]....
        /*0038*/ 	.word	0xffffffff


	//   ....[4]....
        /*003c*/ 	.word	0xffffffff


	//   ....[5]....
        /*0040*/ 	.word	0xffffffff


	//   ....[6]....
        /*0044*/ 	.word	0xffffffff


	//   ....[7]....
        /*0048*/ 	.word	0xffffffff


	//   ....[8]....
        /*004c*/ 	.word	0xffffffff


	//   ....[9]....
        /*0050*/ 	.word	0xffffffff


	//   ....[10]....
        /*0054*/ 	.word	0xffffffff


	//   ....[11]....
        /*0058*/ 	.word	0xffffffff


	//   ....[12]....
        /*005c*/ 	.word	0xffffffff


	//   ....[13]....
        /*0060*/ 	.word	0xffffffff


	//   ....[14]....
        /*0064*/ 	.word	0xffffffff


	//   ....[15]....
        /*0068*/ 	.word	0xffffffff


	//   ....[16]....
        /*006c*/ 	.word	0xffffffff


	//   ....[17]....
        /*0070*/ 	.word	0xffffffff


	//   ....[18]....
        /*0074*/ 	.word	0xffffffff


	//   ....[19]....
        /*0078*/ 	.word	0xffffffff


	//   ....[20]....
        /*007c*/ 	.word	0xffffffff


	//   ....[21]....
        /*0080*/ 	.word	0xffffffff


	//   ....[22]....
        /*0084*/ 	.word	0xffffffff


	//   ....[23]....
        /*0088*/ 	.word	0xffffffff


	//   ....[24]....
        /*008c*/ 	.word	0xffffffff


	//   ....[25]....
        /*0090*/ 	.word	0xffffffff


	//   ....[26]....
        /*0094*/ 	.word	0xffffffff


	//   ....[27]....
        /*0098*/ 	.word	0xffffffff


	//   ....[28]....
        /*009c*/ 	.word	0xffffffff


	//   ....[29]....
        /*00a0*/ 	.word	0xffffffff


	//   ....[30]....
        /*00a4*/ 	.word	0xffffffff


	//   ....[31]....
        /*00a8*/ 	.word	0xffffffff


	//   ....[32]....
        /*00ac*/ 	.word	0xffffffff


	//   ....[33]....
        /*00b0*/ 	.word	0xffffffff


	//   ....[34]....
        /*00b4*/ 	.word	0xffffffff


	//   ....[35]....
        /*00b8*/ 	.word	0xffffffff


	//   ....[36]....
        /*00bc*/ 	.word	0xffffffff


	//   ....[37]....
        /*00c0*/ 	.word	0xffffffff


	//   ....[38]....
        /*00c4*/ 	.word	0xffffffff


	//   ....[39]....
        /*00c8*/ 	.word	0xffffffff


	//   ....[40]....
        /*00cc*/ 	.word	0xffffffff


	//   ....[41]....
        /*00d0*/ 	.word	0xffffffff


	//   ....[42]....
        /*00d4*/ 	.word	0xffffffff


	//   ....[43]....
        /*00d8*/ 	.word	0xffffffff


	//   ....[44]....
        /*00dc*/ 	.word	0xffffffff


	//   ....[45]....
        /*00e0*/ 	.word	0xffffffff


	//   ....[46]....
        /*00e4*/ 	.word	0xffffffff


	//   ....[47]....
        /*00e8*/ 	.word	0xffffffff


	//   ....[48]....
        /*00ec*/ 	.word	0xffffffff


	//   ....[49]....
        /*00f0*/ 	.word	0xffffffff


	//   ....[50]....
        /*00f4*/ 	.word	0xffffffff


	//   ....[51]....
        /*00f8*/ 	.word	0xffffffff


	//   ....[52]....
        /*00fc*/ 	.word	0xffffffff


	//   ....[53]....
        /*0100*/ 	.word	0xffffffff


	//   ....[54]....
        /*0104*/ 	.word	0xffffffff


	//   ....[55]....
        /*0108*/ 	.word	0xffffffff


	//   ....[56]....
        /*010c*/ 	.word	0xffffffff


	//   ....[57]....
        /*0110*/ 	.word	0xffffffff


	//----- nvinfo : EIATTR_COOP_GROUP_INSTR_OFFSETS
	.align		4
.L_3435:
        /*0114*/ 	.byte	0x04, 0x28
        /*0116*/ 	.short	(.L_3437 - .L_3436)


	//   ....[0]....
.L_3436:
        /*0118*/ 	.word	0x00000920


	//   ....[1]....
        /*011c*/ 	.word	0x00000a30


	//   ....[2]....
        /*0120*/ 	.word	0x00000c50


	//   ....[3]....
        /*0124*/ 	.word	0x00001900


	//   ....[4]....
        /*0128*/ 	.word	0x00001b90


	//   ....[5]....
        /*012c*/ 	.word	0x00001d90


	//   ....[6]....
        /*0130*/ 	.word	0x000021e0


	//   ....[7]....
        /*0134*/ 	.word	0x00002cc0


	//   ....[8]....
        /*0138*/ 	.word	0x00002d00


	//   ....[9]....
        /*013c*/ 	.word	0x00002d10


	//   ....[10]....
        /*0140*/ 	.word	0x00002d20


	//   ....[11]....
        /*0144*/ 	.word	0x00002d50


	//   ....[12]....
        /*0148*/ 	.word	0x00002d80


	//   ....[13]....
        /*014c*/ 	.word	0x00002da0


	//   ....[14]....
        /*0150*/ 	.word	0x00002dc0


	//   ....[15]....
        /*0154*/ 	.word	0x00002df0


	//   ....[16]....
        /*0158*/ 	.word	0x00002e20


	//   ....[17]....
        /*015c*/ 	.word	0x00002e40


	//   ....[18]....
        /*0160*/ 	.word	0x00002e60


	//   ....[19]....
        /*0164*/ 	.word	0x00002ea0


	//   ....[20]....
        /*0168*/ 	.word	0x00002ee0


	//   ....[21]....
        /*016c*/ 	.word	0x00002f20


	//   ....[22]....
        /*0170*/ 	.word	0x00002f30


	//   ....[23]....
        /*0174*/ 	.word	0x00002f80


	//   ....[24]....
        /*0178*/ 	.word	0x00002fb0


	//   ....[25]....
        /*017c*/ 	.word	0x00002fd0


	//   ....[26]....
        /*0180*/ 	.word	0x00002ff0


	//   ....[27]....
        /*0184*/ 	.word	0x00003030


	//   ....[28]....
        /*0188*/ 	.word	0x00003050


	//   ....[29]....
        /*018c*/ 	.word	0x00003080


	//   ....[30]....
        /*0190*/ 	.word	0x00003090


	//   ....[31]....
        /*0194*/ 	.word	0x000030a0


	//   ....[32]....
        /*0198*/ 	.word	0x000030b0


	//   ....[33]....
        /*019c*/ 	.word	0x000030c0


	//   ....[34]....
        /*01a0*/ 	.word	0x000030d0


	//   ....[35]....
        /*01a4*/ 	.word	0x00003300


	//   ....[36]....
        /*01a8*/ 	.word	0x00003380


	//   ....[37]....
        /*01ac*/ 	.word	0x000033f0


	//   ....[38]....
        /*01b0*/ 	.word	0x00003420


	//   ....[39]....
        /*01b4*/ 	.word	0x00003440


	//   ....[40]....
        /*01b8*/ 	.word	0x00003470


	//   ....[41]....
        /*01bc*/ 	.word	0x00003490


	//   ....[42]....
        /*01c0*/ 	.word	0x000034c0


	//   ....[43]....
        /*01c4*/ 	.word	0x000034e0


	//   ....[44]....
        /*01c8*/ 	.word	0x00003510


	//   ....[45]....
        /*01cc*/ 	.word	0x00003910


	//   ....[46]....
        /*01d0*/ 	.word	0x00003950


	//   ....[47]....
        /*01d4*/ 	.word	0x00003ef0


	//   ....[48]....
        /*01d8*/ 	.word	0x00004290


	//   ....[49]....
        /*01dc*/ 	.word	0x000042e0


	//   ....[50]....
        /*01e0*/ 	.word	0x00004330


	//   ....[51]....
        /*01e4*/ 	.word	0x00004360


	//   ....[52]....
        /*01e8*/ 	.word	0x00004380


	//   ....[53]....
        /*01ec*/ 	.word	0x00004460


	//   ....[54]....
        /*01f0*/ 	.word	0x000044a0


	//   ....[55]....
        /*01f4*/ 	.word	0x000044f0


	//   ....[56]....
        /*01f8*/ 	.word	0x00004520


	//   ....[57]....
        /*01fc*/ 	.word	0x00004540


	//----- nvinfo : EIATTR_EXIT_INSTR_OFFSETS
	.align		4
.L_3437:
        /*0200*/ 	.byte	0x04, 0x1c
        /*0202*/ 	.short	(.L_3439 - .L_3438)


	//   ....[0]....
.L_3438:
        /*0204*/ 	.word	0x00004610


	//   ....[1]....
        /*0208*/ 	.word	0x00004c10


	//----- nvinfo : EIATTR_MAX_THREADS
	.align		4
.L_3439:
        /*020c*/ 	.byte	0x04, 0x05
        /*020e*/ 	.short	(.L_3441 - .L_3440)
.L_3440:
        /*0210*/ 	.word	0x00000020
        /*0214*/ 	.word	0x00000001
        /*0218*/ 	.word	0x00000001


	//----- nvinfo : EIATTR_CRS_STACK_SIZE
	.align		4
.L_3441:
        /*021c*/ 	.byte	0x04, 0x1e
        /*021e*/ 	.short	(.L_3443 - .L_3442)
.L_3442:
        /*0220*/ 	.word	0x00000000


	//----- nvinfo : EIATTR_CBANK_PARAM_SIZE
	.align		4
.L_3443:
        /*0224*/ 	.byte	0x03, 0x19
        /*0226*/ 	.short	0x01f0


	//----- nvinfo : EIATTR_PARAM_CBANK
	.align		4
        /*0228*/ 	.byte	0x04, 0x0a
        /*022a*/ 	.short	(.L_3445 - .L_3444)
	.align		4
.L_3444:
        /*022c*/ 	.word	index@(.nv.constant0._Z25selective_scan_bwd_kernelI32Selective_Scan_bwd_kernel_traitsILi32ELi4ELb0ELb0ELb0ELb1ELb1EN3c104HalfEfEEv12SSMParamsBwd)
        /*0230*/ 	.short	0x0210
        /*0232*/ 	.short	0x01f0


	//----- nvinfo : EIATTR_SW_WAR
	.align		4
.L_3445:
        /*0234*/ 	.byte	0x04, 0x36
        /*0236*/ 	.short	(.L_3447 - .L_3446)
.L_3446:
        /*0238*/ 	.word	0x00000008
.L_3447:


//--------------------- .nv.info._Z25selective_scan_bwd_kernelI32Selective_Scan_bwd_kernel_traitsILi32ELi4ELb0ELb0ELb1ELb0ELb0EN3c104HalfEfEEv12SSMParamsBwd --------------------------
	.section	.nv.info._Z25selective_scan_bwd_kernelI32Selective_Scan_bwd_kernel_traitsILi32ELi4ELb0ELb0ELb1ELb0ELb0EN3c104HalfEfEEv12SSMParamsBwd,"",@"SHT_CUDA_INFO"
	.sectionflags	@""
	.align	4


	//----- nvinfo : EIATTR_CUDA_API_VERSION
	.align		4
        /*0000*/ 	.byte	0x04, 0x37
        /*0002*/ 	.short	(.L_3449 - .L_3448)
.L_3448:
        /*0004*/ 	.word	0x00000082


	//----- nvinfo : EIATTR_KPARAM_INFO
	.align		4
.L_3449:
        /*0008*/ 	.byte	0x04, 0x17
        /*000a*/ 	.short	(.L_3451 - .L_3450)
.L_3450:
        /*000c*/ 	.word	0x00000000
        /*0010*/ 	.short	0x0000
        /*0012*/ 	.short	0x0000
        /*0014*/ 	.byte	0x00, 0xf0, 0xc1, 0x07


	//----- nvinfo : EIATTR_SPARSE_MMA_MASK
	.align		4
.L_3451:
        /*0018*/ 	.byte	0x03, 0x50
        /*001a*/ 	.short	0x0000


	//----- nvinfo : EIATTR_MAXREG_COUNT
	.align		4
        /*001c*/ 	.byte	0x03, 0x1b
        /*001e*/ 	.short	0x00ff


	//----- nvinfo : EIATTR_NUM_BARRIERS
	.align		4
        /*0020*/ 	.byte	0x02, 0x4c
        /*0022*/ 	.byte	0x01
	.zero		1


	//----- nvinfo : EIATTR_MERCURY_ISA_VERSION
	.align		4
        /*0024*/ 	.byte	0x03, 0x5f
        /*0026*/ 	.short	0x0101


	//----- nvinfo : EIATTR_COOP_GROUP_MASK_REGIDS
	.align		4
        /*0028*/ 	.byte	0x04, 0x29
        /*002a*/ 	.short	(.L_3453 - .L_3452)


	//   ....[0]....
.L_3452:
        /*002c*/ 	.word	0xffffffff


	//   ....[1]....
        /*0030*/ 	.word	0xffffffff


	//   ....[2]....
        /*0034*/ 	.word	0xffffffff


	//   ....[3]....
        /*0038*/ 	.word	0xffffffff


	//   ....[4]....
        /*003c*/ 	.word	0xffffffff


	//   ....[5]....
        /*0040*/ 	.word	0xffffffff


	//   ....[6]....
        /*0044*/ 	.word	0xffffffff


	//   ....[7]....
        /*0048*/ 	.word	0xffffffff


	//   ....[8]....
        /*004c*/ 	.word	0xffffffff


	//   ....[9]....
        /*0050*/ 	.word	0xffffffff


	//   ....[10]....
        /*0054*/ 	.word	0xffffffff


	//   ....[11]....
        /*0058*/ 	.word	0xffffffff


	//   ....[12]....
        /*005c*/ 	.word	0xffffffff


	//   ....[13]....
        /*0060*/ 	.word	0xffffffff


	//   ....[14]....
        /*0064*/ 	.word	0xffffffff


	//   ....[15]....
        /*0068*/ 	.word	0xffffffff


	//   ....[16]....
        /*006c*/ 	.word	0xffffffff


	//   ....[17]....
        /*0070*/ 	.word	0xffffffff


	//   ....[18]....
        /*0074*/ 	.word	0xffffffff


	//   ....[19]....
        /*0078*/ 	.word	0xffffffff


	//   ....[20]....
        /*007c*/ 	.word	0xffffffff


	//   ....[21]....
        /*0080*/ 	.word	0xffffffff


	//   ....[22]....
        /*0084*/ 	.word	0xffffffff


	//   ....[23]....
        /*0088*/ 	.word	0xffffffff


	//   ....[24]....
        /*008c*/ 	.word	0xffffffff


	//   ....[25]....
        /*0090*/ 	.word	0xffffffff


	//   ....[26]....
        /*0094*/ 	.word	0xffffffff


	//   ....[27]....
        /*0098*/ 	.word	0xffffffff


	//   ....[28]....
        /*009c*/ 	.word	0xffffffff


	//   ....[29]....
        /*00a0*/ 	.word	0xffffffff


	//   ....[30]....
        /*00a4*/ 	.word	0xffffffff


	//   ....[31]....
        /*00a8*/ 	.word	0xffffffff


	//   ....[32]....
        /*00ac*/ 	.word	0xffffffff


	//   ....[33]....
        /*00b0*/ 	.word	0xffffffff


	//   ....[34]....
        /*00b4*/ 	.word	0xffffffff


	//   ....[35]....
        /*00b8*/ 	.word	0xffffffff


	//   ....[36]....
        /*00bc*/ 	.word	0xffffffff


	//   ....[37]....
        /*00c0*/ 	.word	0xffffffff


	//   ....[38]....
        /*00c4*/ 	.word	0xffffffff


	//   ....[39]....
        /*00c8*/ 	.word	0xffffffff


	//   ....[40]....
        /*00cc*/ 	.word	0xffffffff


	//   ....[41]....
        /*00d0*/ 	.word	0xffffffff


	//   ....[42]....
        /*00d4*/ 	.word	0xffffffff


	//   ....[43]....
        /*00d8*/ 	.word	0xffffffff


	//   ....[44]....
        /*00dc*/ 	.word	0xffffffff


	//   ....[45]....
        /*00e0*/ 	.word	0xffffffff


	//   ....[46]....
        /*00e4*/ 	.word	0xffffffff


	//   ....[47]....
        /*00e8*/ 	.word	0xffffffff


	//   ....[48]....
        /*00ec*/ 	.word	0xffffffff


	//   ....[49]....
        /*00f0*/ 	.word	0xffffffff


	//   ....[50]....
        /*00f4*/ 	.word	0xffffffff


	//   ....[51]....
        /*00f8*/ 	.word	0xffffffff


	//   ....[52]....
        /*00fc*/ 	.word	0xffffffff


	//   ....[53]....
        /*0100*/ 	.word	0xffffffff


	//----- nvinfo : EIATTR_COOP_GROUP_INSTR_OFFSETS
	.align		4
.L_3453:
        /*0104*/ 	.byte	0x04, 0x28
        /*0106*/ 	.short	(.L_3455 - .L_3454)


	//   ....[0]....
.L_3454:
        /*0108*/ 	.word	0x00000dc0


	//   ....[1]....
        /*010c*/ 	.word	0x00000f10


	//   ....[2]....
        /*0110*/ 	.word	0x00001040


	//   ....[3]....
        /*0114*/ 	.word	0x00001870


	//   ....[4]....
        /*0118*/ 	.word	0x00001be0


	//   ....[5]....
        /*011c*/ 	.word	0x00001c20


	//   ....[6]....
        /*0120*/ 	.word	0x00001c30


	//   ....[7]....
        /*0124*/ 	.word	0x00001c40


	//   ....[8]....
        /*0128*/ 	.word	0x00001c70


	//   ....[9]....
        /*012c*/ 	.word	0x00001ca0


	//   ....[10]....
        /*0130*/ 	.word	0x00001cc0


	//   ....[11]....
        /*0134*/ 	.word	0x00001ce0


	//   ....[12]....
        /*0138*/ 	.word	0x00001d10


	//   ....[13]....
        /*013c*/ 	.word	0x00001d40


	//   ....[14]....
        /*0140*/ 	.word	0x00001d60


	//   ....[15]....
        /*0144*/ 	.word	0x00001d80


	//   ....[16]....
        /*0148*/ 	.word	0x00001dc0


	//   ....[17]....
        /*014c*/ 	.word	0x00001df0


	//   ....[18]....
        /*0150*/ 	.word	0x00001e30


	//   ....[19]....
        /*0154*/ 	.word	0x00001e60


	//   ....[20]....
        /*0158*/ 	.word	0x00001eb0


	//   ....[21]....
        /*015c*/ 	.word	0x00001ee0


	//   ....[22]....
        /*0160*/ 	.word	0x00001f00


	//   ....[23]....
        /*0164*/ 	.word	0x00001f10


	//   ....[24]....
        /*0168*/ 	.word	0x00001f30


	//   ....[25]....
        /*016c*/ 	.word	0x00001f60


	//   ....[26]....
        /*0170*/ 	.word	0x00001f80


	//   ....[27]....
        /*0174*/ 	.word	0x00001fa0


	//   ....[28]....
        /*0178*/ 	.word	0x00001fb0


	//   ....[29]....
        /*017c*/ 	.word	0x00001fc0


	//   ....[30]....
        /*0180*/ 	.word	0x00001fd0


	//   ....[31]....
        /*0184*/ 	.word	0x00001fe0


	//   ....[32]....
        /*0188*/ 	.word	0x00002540


	//   ....[33]....
        /*018c*/ 	.word	0x00002580


	//   ....[34]....
        /*0190*/ 	.word	0x00002690


	//   ....[35]....
        /*0194*/ 	.word	0x000026b0


	//   ....[36]....
        /*0198*/ 	.word	0x000026f0


	//   ....[37]....
        /*019c*/ 	.word	0x00002710


	//   ....[38]....
        /*01a0*/ 	.word	0x00002740


	//   ....[39]....
        /*01a4*/ 	.word	0x00002760


	//   ....[40]....
        /*01a8*/ 	.word	0x00002790


	//   ....[41]....
        /*01ac*/ 	.word	0x000027b0


	//   ....[42]....
        /*01b0*/ 	.word	0x00002a60


	//   ....[43]....
        /*01b4*/ 	.word	0x00002df0


	//   ....[44]....
        /*01b8*/ 	.word	0x000031c0


	//   ....[45]....
        /*01bc*/ 	.word	0x00003210


	//   ....[46]....
        /*01c0*/ 	.word	0x00003260


	//   ....[47]....
        /*01c4*/ 	.word	0x00003290


	//   ....[48]....
        /*01c8*/ 	.word	0x000032b0


	//   ....[49]....
        /*01cc*/ 	.word	0x00003390


	//   ....[50]....
        /*01d0*/ 	.word	0x000033d0


	//   ....[51]....
        /*01d4*/ 	.word	0x00003420


	//   ....[52]....
        /*01d8*/ 	.word	0x00003450


	//   ....[53]....
        /*01dc*/ 	.word	0x00003470


	//----- nvinfo : EIATTR_EXIT_INSTR_OFFSETS
	.align		4
.L_3455:
        /*01e0*/ 	.byte	0x04, 0x1c
        /*01e2*/ 	.short	(.L_3457 - .L_3456)


	//   ....[0]....
.L_3456:
        /*01e4*/ 	.word	0x00003540


	//   ....[1]....
        /*01e8*/ 	.word	0x00003820


	//----- nvinfo : EIATTR_MAX_THREADS
	.align		4
.L_3457:
        /*01ec*/ 	.byte	0x04, 0x05
        /*01ee*/ 	.short	(.L_3459 - .L_3458)
.L_3458:
        /*01f0*/ 	.word	0x00000020
        /*01f4*/ 	.word	0x00000001
        /*01f8*/ 	.word	0x00000001


	//----- nvinfo : EIATTR_CRS_STACK_SIZE
	.align		4
.L_3459:
        /*01fc*/ 	.byte	0x04, 0x1e
        /*01fe*/ 	.short	(.L_3461 - .L_3460)
.L_3460:
        /*0200*/ 	.word	0x00000000


	//----- nvinfo : EIATTR_CBANK_PARAM_SIZE
	.align		4
.L_3461:
        /*0204*/ 	.byte	0x03, 0x19
        /*0206*/ 	.short	0x01f0


	//----- nvinfo : EIATTR_PARAM_CBANK
	.align		4
        /*0208*/ 	.byte	0x04, 0x0a
        /*020a*/ 	.short	(.L_3463 - .L_3462)
	.align		4
.L_3462:
        /*020c*/ 	.word	index@(.nv.constant0._Z25selective_scan_bwd_kernelI32Selective_Scan_bwd_kernel_traitsILi32ELi4ELb0ELb0ELb1ELb0ELb0EN3c104HalfEfEEv12SSMParamsBwd)
        /*0210*/ 	.short	0x0210
        /*0212*/ 	.short	0x01f0


	//----- nvinfo : EIATTR_SW_WAR
	.align		4
.L_3463:
        /*0214*/ 	.byte	0x04, 0x36
        /*0216*/ 	.short	(.L_3465 - .L_3464)
.L_3464:
        /*0218*/ 	.word	0x00000008
.L_3465:


//--------------------- .nv.info._Z25selective_scan_bwd_kernelI32Selective_Scan_bwd_kernel_traitsILi32ELi4ELb0ELb0ELb1ELb0ELb1EN3c104HalfEfEEv12SSMParamsBwd --------------------------
	.section	.nv.info._Z25selective_scan_bwd_kernelI32Selective_Scan_bwd_kernel_traitsILi32ELi4ELb0ELb0ELb1ELb0ELb1EN3c104HalfEfEEv12SSMParamsBwd,"",@"SHT_CUDA_INFO"
	.sectionflags	@""
	.align	4


	//----- nvinfo : EIATTR_CUDA_API_VERSION
	.align		4
        /*0000*/ 	.byte	0x04, 0x37
        /*0002*/ 	.short	(.L_3467 - .L_3466)
.L_3466:
        /*0004*/ 	.word	0x00000082


	//----- nvinfo : EIATTR_KPARAM_INFO
	.align		4
.L_3467:
        /*0008*/ 	.byte	0x04, 0x17
        /*000a*/ 	.short	(.L_3469 - .L_3468)
.L_3468:
        /*000c*/ 	.word	0x00000000
        /*0010*/ 	.short	0x0000
        /*0012*/ 	.short	0x0000
        /*0014*/ 	.byte	0x00, 0xf0, 0xc1, 0x07


	//----- nvinfo : EIATTR_SPARSE_MMA_MASK
	.align		4
.L_3469:
        /*0018*/ 	.byte	0x03, 0x50
        /*001a*/ 	.short	0x0000


	//----- nvinfo : EIATTR_MAXREG_COUNT
	.align		4
        /*001c*/ 	.byte	0x03, 0x1b
        /*001e*/ 	.short	0x00ff


	//----- nvinfo : EIATTR_NUM_BARRIERS
	.align		4
        /*0020*/ 	.byte	0x02, 0x4c
        /*0022*/ 	.byte	0x01
	.zero		1


	//----- nvinfo : EIATTR_MERCURY_ISA_VERSION
	.align		4
        /*0024*/ 	.byte	0x03, 0x5f
        /*0026*/ 	.short	0x0101


	//----- nvinfo : EIATTR_COOP_GROUP_MASK_REGIDS
	.align		4
        /*0028*/ 	.byte	0x04, 0x29
        /*002a*/ 	.short	(.L_3471 - .L_3470)


	//   ....[0]....
.L_3470:
        /*002c*/ 	.word	0xffffffff


	//   ....[1]....
        /*0030*/ 	.word	0xffffffff


	//   ....[2]....
        /*0034*/ 	.word	0xffffffff


	//   ....[3]....
        /*0038*/ 	.word	0xffffffff


	//   ....[4]....
        /*003c*/ 	.word	0xffffffff


	//   ....[5]....
        /*0040*/ 	.word	0xffffffff


	//   ....[6]....
        /*0044*/ 	.word	0xffffffff


	//   ....[7]....
        /*0048*/ 	.word	0xffffffff


	//   ....[8]....
        /*004c*/ 	.word	0xffffffff


	//   ....[9]....
        /*0050*/ 	.word	0xffffffff


	//   ....[10]....
        /*0054*/ 	.word	0xffffffff


	//   ....[11]....
        /*0058*/ 	.word	0xffffffff


	//   ....[12]....
        /*005c*/ 	.word	0xffffffff


	//   ....[13]....
        /*0060*/ 	.word	0xffffffff


	//   ....[14]....
        /*0064*/ 	.word	0xffffffff


	//   ....[15]....
        /*0068*/ 	.word	0xffffffff


	//   ....[16]....
        /*006c*/ 	.word	0xffffffff


	//   ....[17]....
        /*0070*/ 	.word	0xffffffff


	//   ....[18]....
        /*0074*/ 	.word	0xffffffff


	//   ....[19]....
        /*0078*/ 	.word	0xffffffff


	//   ....[20]....
        /*007c*/ 	.word	0xffffffff


	//   ....[21]....
        /*0080*/ 	.word	0xffffffff


	//   ....[22]....
        /*0084*/ 	.word	0xffffffff


	//   ....[23]....
        /*0088*/ 	.word	0xffffffff


	//   ....[24]....
        /*008c*/ 	.word	0xffffffff


	//   ....[25]....
        /*0090*/ 	.word	0xffffffff


	//   ....[26]....
        /*0094*/ 	.word	0xffffffff


	//   ....[27]....
        /*0098*/ 	.word	0xffffffff


	//   ....[28]....
        /*009c*/ 	.word	0xffffffff


	//   ....[29]....
        /*00a0*/ 	.word	0xffffffff


	//   ....[30]....
        /*00a4*/ 	.word	0xffffffff


	//   ....[31]....
        /*00a8*/ 	.word	0xffffffff


	//   ....[32]....
        /*00ac*/ 	.word	0xffffffff


	//   ....[33]....
        /*00b0*/ 	.word	0xffffffff


	//   ....[34]....
        /*00b4*/ 	.word	0xffffffff


	//   ....[35]....
        /*00b8*/ 	.word	0xffffffff


	//   ....[36]....
        /*00bc*/ 	.word	0xffffffff


	//   ....[37]....
        /*00c0*/ 	.word	0xffffffff


	//   ....[38]....
        /*00c4*/ 	.word	0xffffffff


	//   ....[39]....
        /*00c8*/ 	.word	0xffffffff


	//   ....[40]....
        /*00cc*/ 	.word	0xffffffff


	//   ....[41]....
        /*00d0*/ 	.word	0xffffffff


	//   ....[42]....
        /*00d4*/ 	.word	0xffffffff


	//   ....[43]....
        /*00d8*/ 	.word	0xffffffff


	//   ....[44]....
        /*00dc*/ 	.word	0xffffffff


	//   ....[45]....
        /*00e0*/ 	.word	0xffffffff


	//   ....[46]....
        /*00e4*/ 	.word	0xffffffff


	//   ....[47]....
        /*00e8*/ 	.word	0xffffffff


	//   ....[48]....
        /*00ec*/ 	.word	0xffffffff


	//   ....[49]....
        /*00f0*/ 	.word	0xffffffff


	//   ....[50]....
        /*00f4*/ 	.word	0xffffffff


	//   ....[51]....
        /*00f8*/ 	.word	0xffffffff


	//   ....[52]....
        /*00fc*/ 	.word	0xffffffff


	//   ....[53]....
        /*0100*/ 	.word	0xffffffff


	//   ....[54]....
        /*0104*/ 	.word	0xffffffff


	//   ....[55]....
        /*0108*/ 	.word	0xffffffff


	//   ....[56]....
        /*010c*/ 	.word	0xffffffff


	//   ....[57]....
        /*0110*/ 	.word	0xffffffff


	//----- nvinfo : EIATTR_COOP_GROUP_INSTR_OFFSETS
	.align		4
.L_3471:
        /*0114*/ 	.byte	0x04, 0x28
        /*0116*/ 	.short	(.L_3473 - .L_3472)


	//   ....[0]....
.L_3472:
        /*0118*/ 	.word	0x00000d60


	//   ....[1]....
        /*011c*/ 	.word	0x00000e70


	//   ....[2]....
        /*0120*/ 	.word	0x00001140


	//   ....[3]....
        /*0124*/ 	.word	0x000013d0


	//   ....[4]....
        /*0128*/ 	.word	0x000016d0


	//   ....[5]....
        /*012c*/ 	.word	0x00001880


	//   ....[6]....
        /*0130*/ 	.word	0x00001d30


	//   ....[7]....
        /*0134*/ 	.word	0x00002790


	//   ....[8]....
        /*0138*/ 	.word	0x00002ae0


	//   ....[9]....
        /*013c*/ 	.word	0x00002b20


	//   ....[10]....
        /*0140*/ 	.word	0x00002b30


	//   ....[11]....
        /*0144*/ 	.word	0x00002b40


	//   ....[12]....
        /*0148*/ 	.word	0x00002b70


	//   ....[13]....
        /*014c*/ 	.word	0x00002ba0


	//   ....[14]....
        /*0150*/ 	.word	0x00002bc0


	//   ....[15]....
        /*0154*/ 	.word	0x00002be0


	//   ....[16]....
        /*0158*/ 	.word	0x00002c10


	//   ....[17]....
        /*015c*/ 	.word	0x00002c40


	//   ....[18]....
        /*0160*/ 	.word	0x00002c60


	//   ....[19]....
        /*0164*/ 	.word	0x00002c80


	//   ....[20]....
        /*0168*/ 	.word	0x00002cc0


	//   ....[21]....
        /*016c*/ 	.word	0x00002d00


	//   ....[22]....
        /*0170*/ 	.word	0x00002d40


	//   ....[23]....
        /*0174*/ 	.word	0x00002d60


	//   ....[24]....
        /*0178*/ 	.word	0x00002db0


	//   ....[25]....
        /*017c*/ 	.word	0x00002de0


	//   ....[26]....
        /*0180*/ 	.word	0x00002e00


	//   ....[27]....
        /*0184*/ 	.word	0x00002e10


	//   ....[28]....
        /*0188*/ 	.word	0x00002e40


	//   ....[29]....
        /*018c*/ 	.word	0x00002e60


	//   ....[30]....
        /*0190*/ 	.word	0x00002e80


	//   ....[31]....
        /*0194*/ 	.word	0x00002ea0


	//   ....[32]....
        /*0198*/ 	.word	0x00002ed0


	//   ....[33]....
        /*019c*/ 	.word	0x00002ee0


	//   ....[34]....
        /*01a0*/ 	.word	0x00002ef0


	//   ....[35]....
        /*01a4*/ 	.word	0x00002f00


	//   ....[36]....
        /*01a8*/ 	.word	0x00003430


	//   ....[37]....
        /*01ac*/ 	.word	0x00003470


	//   ....[38]....
        /*01b0*/ 	.word	0x00003570


	//   ....[39]....
        /*01b4*/ 	.word	0x00003590


	//   ....[40]....
        /*01b8*/ 	.word	0x000035c0


	//   ....[41]....
        /*01bc*/ 	.word	0x000035e0


	//   ....[42]....
        /*01c0*/ 	.word	0x00003610


	//   ....[43]....
        /*01c4*/ 	.word	0x00003630


	//   ....[44]....
        /*01c8*/ 	.word	0x00003660


	//   ....[45]....
        /*01cc*/ 	.word	0x00003680


	//   ....[46]....
        /*01d0*/ 	.word	0x00003920


	//   ....[47]....
        /*01d4*/ 	.word	0x00003ca0


	//   ....[48]....
        /*01d8*/ 	.word	0x000040a0


	//   ....[49]....
        /*01dc*/ 	.word	0x000040f0


	//   ....[50]....
        /*01e0*/ 	.word	0x00004140


	//   ....[51]....
        /*01e4*/ 	.word	0x00004170


	//   ....[52]....
        /*01e8*/ 	.word	0x00004190


	//   ....[53]....
        /*01ec*/ 	.word	0x00004270


	//   ....[54]....
        /*01f0*/ 	.word	0x000042b0


	//   ....[55]....
        /*01f4*/ 	.word	0x00004300


	//   ....[56]....
        /*01f8*/ 	.word	0x00004330


	//   ....[57]....
        /*01fc*/ 	.word	0x00004350


	//----- nvinfo : EIATTR_EXIT_INSTR_OFFSETS
	.align		4
.L_3473:
        /*0200*/ 	.byte	0x04, 0x1c
        /*0202*/ 	.short	(.L_3475 - .L_3474)


	//   ....[0]....
.L_3474:
        /*0204*/ 	.word	0x00004420


	//   ....[1]....
        /*0208*/ 	.word	0x00004700


	//----- nvinfo : EIATTR_MAX_THREADS
	.align		4
.L_3475:
        /*020c*/ 	.byte	0x04, 0x05
        /*020e*/ 	.short	(.L_3477 - .L_3476)
.L_3476:
        /*0210*/ 	.word	0x00000020
        /*0214*/ 	.word	0x00000001
        /*0218*/ 	.word	0x00000001


	//----- nvinfo : EIATTR_CRS_STACK_SIZE
	.align		4
.L_3477:
        /*021c*/ 	.byte	0x04, 0x1e
        /*021e*/ 	.short	(.L_3479 - .L_3478)
.L_3478:
        /*0220*/ 	.word	0x00000000


	//----- nvinfo : EIATTR_CBANK_PARAM_SIZE
	.align		4
.L_3479:
        /*0224*/ 	.byte	0x03, 0x19
        /*0226*/ 	.short	0x01f0


	//----- nvinfo : EIATTR_PARAM_CBANK
	.align		4
        /*0228*/ 	.byte	0x04, 0x0a
        /*022a*/ 	.short	(.L_3481 - .L_3480)
	.align		4
.L_3480:
        /*022c*/ 	.word	index@(.nv.constant0._Z25selective_scan_bwd_kernelI32Selective_Scan_bwd_kernel_traitsILi32ELi4ELb0ELb0ELb1ELb0ELb1EN3c104HalfEfEEv12SSMParamsBwd)
        /*0230*/ 	.short	0x0210
        /*0232*/ 	.short	0x01f0


	//----- nvinfo : EIATTR_SW_WAR
	.align		4
.L_3481:
        /*0234*/ 	.byte	0x04, 0x36
        /*0236*/ 	.short	(.L_3483 - .L_3482)
.L_3482:
        /*0238*/ 	.word	0x00000008
.L_3483:


//--------------------- .nv.info._Z25selective_scan_bwd_kernelI32Selective_Scan_bwd_kernel_traitsILi32ELi4ELb0ELb0ELb1ELb1ELb0EN3c104HalfEfEEv12SSMParamsBwd --------------------------
	.section	.nv.info._Z25selective_scan_bwd_kernelI32Selective_Scan_bwd_kernel_traitsILi32ELi4ELb0ELb0ELb1ELb1ELb0EN3c104HalfEfEEv12SSMParamsBwd,"",@"SHT_CUDA_INFO"
	.sectionflags	@""
	.align	4


	//----- nvinfo : EIATTR_CUDA_API_VERSION
	.align		4
        /*0000*/ 	.byte	0x04, 0x37
        /*0002*/ 	.short	(.L_3485 - .L_3484)
.L_3484:
        /*0004*/ 	.word	0x00000082


	//----- nvinfo : EIATTR_KPARAM_INFO
	.align		4
.L_3485:
        /*0008*/ 	.byte	0x04, 0x17
        /*000a*/ 	.short	(.L_3487 - .L_3486)
.L_3486:
        /*000c*/ 	.word	0x00000000
        /*0010*/ 	.short	0x0000
        /*0012*/ 	.short	0x0000
        /*0014*/ 	.byte	0x00, 0xf0, 0xc1, 0x07


	//----- nvinfo : EIATTR_SPARSE_MMA_MASK
	.align		4
.L_3487:
        /*0018*/ 	.byte	0x03, 0x50
        /*001a*/ 	.short	0x0000


	//----- nvinfo : EIATTR_MAXREG_COUNT
	.align		4
        /*001c*/ 	.byte	0x03, 0x1b
        /*001e*/ 	.short	0x00ff


	//----- nvinfo : EIATTR_NUM_BARRIERS
	.align		4
        /*0020*/ 	.byte	0x02, 0x4c
        /*0022*/ 	.byte	0x01
	.zero		1


	//----- nvinfo : EIATTR_MERCURY_ISA_VERSION
	.align		4
        /*0024*/ 	.byte	0x03, 0x5f
        /*0026*/ 	.short	0x0101


	//----- nvinfo : EIATTR_COOP_GROUP_MASK_REGIDS
	.align		4
        /*0028*/ 	.byte	0x04, 0x29
        /*002a*/ 	.short	(.L_3489 - .L_3488)


	//   ....[0]....
.L_3488:
        /*002c*/ 	.word	0xffffffff


	//   ....[1]....
        /*0030*/ 	.word	0xffffffff


	//   ....[2]....
        /*0034*/ 	.word	0xffffffff


	//   ....[3]....
        /*0038*/ 	.word	0xffffffff


	//   ....[4]....
        /*003c*/ 	.word	0xffffffff


	//   ....[5]....
        /*0040*/ 	.word	0xffffffff


	//   ....[6]....
        /*0044*/ 	.word	0xffffffff


	//   ....[7]....
        /*0048*/ 	.word	0xffffffff


	//   ....[8]....
        /*004c*/ 	.word	0xffffffff


	//   ....[9]....
        /*0050*/ 	.word	0xffffffff


	//   ....[10]....
        /*0054*/ 	.word	0xffffffff


	//   ....[11]....
        /*0058*/ 	.word	0xffffffff


	//   ....[12]....
        /*005c*/ 	.word	0xffffffff


	//   ....[13]....
        /*0060*/ 	.word	0xffffffff


	//   ....[14]....
        /*0064*/ 	.word	0xffffffff


	//   ....[15]....
        /*0068*/ 	.word	0xffffffff


	//   ....[16]....
        /*006c*/ 	.word	0xffffffff


	//   ....[17]....
        /*0070*/ 	.word	0xffffffff


	//   ....[18]....
        /*0074*/ 	.word	0xffffffff


	//   ....[19]....
        /*0078*/ 	.word	0xffffffff


	//   ....[20]....
        /*007c*/ 	.word	0xffffffff


	//   ....[21]....
        /*0080*/ 	.word	0xffffffff


	//   ....[22]....
        /*0084*/ 	.word	0xffffffff


	//   ....[23]....
        /*0088*/ 	.word	0xffffffff


	//   ....[24]....
        /*008c*/ 	.word	0xffffffff


	//   ....[25]....
        /*0090*/ 	.word	0xffffffff


	//   ....[26]....
        /*0094*/ 	.word	0xffffffff


	//   ....[27]....
        /*0098*/ 	.word	0xffffffff


	//   ....[28]....
        /*009c*/ 	.word	0xffffffff


	//   ....[29]....
        /*00a0*/ 	.word	0xffffffff


	//   ....[30]....
        /*00a4*/ 	.word	0xffffffff


	//   ....[31]....
        /*00a8*/ 	.word	0xffffffff


	//   ....[32]....
        /*00ac*/ 	.word	0xffffffff


	//   ....[33]....
        /*00b0*/ 	.word	0xffffffff


	//   ....[34]....
        /*00b4*/ 	.word	0xffffffff


	//   ....[35]....
        /*00b8*/ 	.word	0xffffffff


	//   ....[36]....
        /*00bc*/ 	.word	0xffffffff


	//   ....[37]....
        /*00c0*/ 	.word	0xffffffff


	//   ....[38]....
        /*00c4*/ 	.word	0xffffffff


	//   ....[39]....
        /*00c8*/ 	.word	0xffffffff


	//   ....[40]....
        /*00cc*/ 	.word	0xffffffff


	//   ....[41]....
        /*00d0*/ 	.word	0xffffffff


	//   ....[42]....
        /*00d4*/ 	.word	0xffffffff


	//   ....[43]....
        /*00d8*/ 	.word	0xffffffff


	//   ....[44]....
        /*00dc*/ 	.word	0xffffffff


	//   ....[45]....
        /*00e0*/ 	.word	0xffffffff


	//   ....[46]....
        /*00e4*/ 	.word	0xffffffff


	//   ....[47]....
        /*00e8*/ 	.word	0xffffffff


	//   ....[48]....
        /*00ec*/ 	.word	0xffffffff


	//   ....[49]....
        /*00f0*/ 	.word	0xffffffff


	//   ....[50]....
        /*00f4*/ 	.word	0xffffffff


	//   ....[51]....
        /*00f8*/ 	.word	0xffffffff


	//   ....[52]....
        /*00fc*/ 	.word	0xffffffff


	//   ....[53]....
        /*0100*/ 	.word	0xffffffff


	//   ....[54]....
        /*0104*/ 	.word	0xffffffff


	//----- nvinfo : EIATTR_COOP_GROUP_INSTR_OFFSETS
	.align		4
.L_3489:
        /*0108*/ 	.byte	0x04, 0x28
        /*010a*/ 	.short	(.L_3491 - .L_3490)


	//   ....[0]....
.L_3490:
        /*010c*/ 	.word	0x00000db0


	//   ....[1]....
        /*0110*/ 	.word	0x00000ec0


	//   ....[2]....
        /*0114*/ 	.word	0x00001020


	//   ....[3]....
        /*0118*/ 	.word	0x000020e0


	//   ....[4]....
        /*011c*/ 	.word	0x00002440


	//   ....[5]....
        /*0120*/ 	.word	0x00002480


	//   ....[6]....
        /*0124*/ 	.word	0x00002490


	//   ....[7]....
        /*0128*/ 	.word	0x000024a0


	//   ....[8]....
        /*012c*/ 	.word	0x000024d0


	//   ....[9]....
        /*0130*/ 	.word	0x00002500


	//   ....[10]....
        /*0134*/ 	.word	0x00002520


	//   ....[11]....
        /*0138*/ 	.word	0x00002540


	//   ....[12]....
        /*013c*/ 	.word	0x00002570


	//   ....[13]....
        /*0140*/ 	.word	0x000025a0


	//   ....[14]....
        /*0144*/ 	.word	0x000025c0


	//   ....[15]....
        /*0148*/ 	.word	0x000025e0


	//   ....[16]....
        /*014c*/ 	.word	0x00002620


	//   ....[17]....
        /*0150*/ 	.word	0x00002660


	//   ....[18]....
        /*0154*/ 	.word	0x000026a0


	//   ....[19]....
        /*0158*/ 	.word	0x000026c0


	//   ....[20]....
        /*015c*/ 	.word	0x00002710


	//   ....[21]....
        /*0160*/ 	.word	0x00002740


	//   ....[22]....
        /*0164*/ 	.word	0x00002760


	//   ....[23]....
        /*0168*/ 	.word	0x00002770


	//   ....[24]....
        /*016c*/ 	.word	0x000027a0


	//   ....[25]....
        /*0170*/ 	.word	0x000027d0


	//   ....[26]....
        /*0174*/ 	.word	0x000027f0


	//   ....[27]....
        /*0178*/ 	.word	0x00002800


	//   ....[28]....
        /*017c*/ 	.word	0x00002810


	//   ....[29]....
        /*0180*/ 	.word	0x00002820


	//   ....[30]....
        /*0184*/ 	.word	0x00002830


	//   ....[31]....
        /*0188*/ 	.word	0x00002840


	//   ....[32]....
        /*018c*/ 	.word	0x00002da0


	//   ....[33]....
        /*0190*/ 	.word	0x00002de0


	//   ....[34]....
        /*0194*/ 	.word	0x00002f00


	//   ....[35]....
        /*0198*/ 	.word	0x00002f20


	//   ....[36]....
        /*019c*/ 	.word	0x00002f60


	//   ....[37]....
        /*01a0*/ 	.word	0x00002f80


	//   ....[38]....
        /*01a4*/ 	.word	0x00002fb0


	//   ....[39]....
        /*01a8*/ 	.word	0x00002fd0


	//   ....[40]....
        /*01ac*/ 	.word	0x00003000


	//   ....[41]....
        /*01b0*/ 	.word	0x00003020


	//   ....[42]....
        /*01b4*/ 	.word	0x00003380


	//   ....[43]....
        /*01b8*/ 	.word	0x000033c0


	//   ....[44]....
        /*01bc*/ 	.word	0x00003970


	//   ....[45]....
        /*01c0*/ 	.word	0x00003d30


	//   ....[46]....
        /*01c4*/ 	.word	0x00003d80


	//   ....[47]....
        /*01c8*/ 	.word	0x00003dd0


	//   ....[48]....
        /*01cc*/ 	.word	0x00003e00


	//   ....[49]....
        /*01d0*/ 	.word	0x00003e20


	//   ....[50]....
        /*01d4*/ 	.word	0x00003f00


	//   ....[51]....
        /*01d8*/ 	.word	0x00003f40


	//   ....[52]....
        /*01dc*/ 	.word	0x00003f90


	//   ....[53]....
        /*01e0*/ 	.word	0x00003fc0


	//   ....[54]....
        /*01e4*/ 	.word	0x00003fe0


	//----- nvinfo : EIATTR_EXIT_INSTR_OFFSETS
	.align		4
.L_3491:
        /*01e8*/ 	.byte	0x04, 0x1c
        /*01ea*/ 	.short	(.L_3493 - .L_3492)


	//   ....[0]....
.L_3492:
        /*01ec*/ 	.word	0x000040b0


	//   ....[1]....
        /*01f0*/ 	.word	0x00004390


	//----- nvinfo : EIATTR_MAX_THREADS
	.align		4
.L_3493:
        /*01f4*/ 	.byte	0x04, 0x05
        /*01f6*/ 	.short	(.L_3495 - .L_3494)
.L_3494:
        /*01f8*/ 	.word	0x00000020
        /*01fc*/ 	.word	0x00000001
        /*0200*/ 	.word	0x00000001


	//----- nvinfo : EIATTR_CRS_STACK_SIZE
	.align		4
.L_3495:
        /*0204*/ 	.byte	0x04, 0x1e
        /*0206*/ 	.short	(.L_3497 - .L_3496)
.L_3496:
        /*0208*/ 	.word	0x00000000


	//----- nvinfo : EIATTR_CBANK_PARAM_SIZE
	.align		4
.L_3497:
        /*020c*/ 	.byte	0x03, 0x19
        /*020e*/ 	.short	0x01f0


	//----- nvinfo : EIATTR_PARAM_CBANK
	.align		4
        /*0210*/ 	.byte	0x04, 0x0a
        /*0212*/ 	.short	(.L_3499 - .L_3498)
	.align		4
.L_3498:
        /*0214*/ 	.word	index@(.nv.constant0._Z25selective_scan_bwd_kernelI32Selective_Scan_bwd_kernel_traitsILi32ELi4ELb0ELb0ELb1ELb1ELb0EN3c104HalfEfEEv12SSMParamsBwd)
        /*0218*/ 	.short	0x0210
        /*021a*/ 	.short	0x01f0


	//----- nvinfo : EIATTR_SW_WAR
	.align		4
.L_3499:
        /*021c*/ 	.byte	0x04, 0x36
        /*021e*/ 	.short	(.L_3501 - .L_3500)
.L_3500:
        /*0220*/ 	.word	0x00000008
.L_3501:


//--------------------- .nv.info._Z25selective_scan_bwd_kernelI32Selective_Scan_bwd_kernel_traitsILi32ELi4ELb0ELb0ELb1ELb1ELb1EN3c104HalfEfEEv12SSMParamsBwd --------------------------
	.section	.nv.info._Z25selective_scan_bwd_kernelI32Selective_Scan_bwd_kernel_traitsILi32ELi4ELb0ELb0ELb1ELb1ELb1EN3c104HalfEfEEv12SSMParamsBwd,"",@"SHT_CUDA_INFO"
	.sectionflags	@""
	.align	4


	//----- nvinfo : EIATTR_CUDA_API_VERSION
	.align		4
        /*0000*/ 	.byte	0x04, 0x37
        /*0002*/ 	.short	(.L_3503 - .L_3502)
.L_3502:
        /*0004*/ 	.word	0x00000082


	//----- nvinfo : EIATTR_KPARAM_INFO
	.align		4
.L_3503:
        /*0008*/ 	.byte	0x04, 0x17
        /*000a*/ 	.short	(.L_3505 - .L_3504)
.L_3504:
        /*000c*/ 	.word	0x00000000
        /*0010*/ 	.short	0x0000
        /*0012*/ 	.short	0x0000
        /*0014*/ 	.byte	0x00, 0xf0, 0xc1, 0x07


	//----- nvinfo : EIATTR_SPARSE_MMA_MASK
	.align		4
.L_3505:
        /*0018*/ 	.byte	0x03, 0x50
        /*001a*/ 	.short	0x0000


	//----- nvinfo : EIATTR_MAXREG_COUNT
	.align		4
        /*001c*/ 	.byte	0x03, 0x1b
        /*001e*/ 	.short	0x00ff


	//----- nvinfo : EIATTR_NUM_BARRIERS
	.align		4
        /*0020*/ 	.byte	0x02, 0x4c
        /*0022*/ 	.byte	0x01
	.zero		1


	//----- nvinfo : EIATTR_MERCURY_ISA_VERSION
	.align		4
        /*0024*/ 	.byte	0x03, 0x5f
        /*0026*/ 	.short	0x0101


	//----- nvinfo : EIATTR_COOP_GROUP_MASK_REGIDS
	.align		4
        /*0028*/ 	.byte	0x04, 0x29
        /*002a*/ 	.short	(.L_3507 - .L_3506)


	//   ....[0]....
.L_3506:
        /*002c*/ 	.word	0xffffffff


	//   ....[1]....
        /*0030*/ 	.word	0xffffffff


	//   ....[2]....
        /*0034*/ 	.word	0xffffffff


	//   ....[3]....
        /*0038*/ 	.word	0xffffffff


	//   ....[4]....
        /*003c*/ 	.word	0xffffffff


	//   ....[5]....
        /*0040*/ 	.word	0xffffffff


	//   ....[6]....
        /*0044*/ 	.word	0xffffffff


	//   ....[7]....
        /*0048*/ 	.word	0xffffffff


	//   ....[8]....
        /*004c*/ 	.word	0xffffffff


	//   ....[9]....
        /*0050*/ 	.word	0xffffffff


	//   ....[10]....
        /*0054*/ 	.word	0xffffffff


	//   ....[11]....
        /*0058*/ 	.word	0xffffffff


	//   ....[12]....
        /*005c*/ 	.word	0xffffffff


	//   ....[13]....
        /*0060*/ 	.word	0xffffffff


	//   ....[14]....
        /*0064*/ 	.word	0xffffffff


	//   ....[15]....
        /*0068*/ 	.word	0xffffffff


	//   ....[16]....
        /*006c*/ 	.word	0xffffffff


	//   ....[17]....
        /*0070*/ 	.word	0xffffffff


	//   ....[18]....
        /*0074*/ 	.word	0xffffffff


	//   ....[19]....
        /*0078*/ 	.word	0xffffffff


	//   ....[20]....
        /*007c*/ 	.word	0xffffffff


	//   ....[21]....
        /*0080*/ 	.word	0xffffffff


	//   ....[22]....
        /*0084*/ 	.word	0xffffffff


	//   ....[23]....
        /*0088*/ 	.word	0xffffffff


	//   ....[24]....
        /*008c*/ 	.word	0xffffffff


	//   ....[25]....
        /*0090*/ 	.word	0xffffffff


	//   ....[26]....
        /*0094*/ 	.word	0xffffffff


	//   ....[27]....
        /*0098*/ 	.word	0xffffffff


	//   ....[28]....
        /*009c*/ 	.word	0xffffffff


	//   ....[29]....
        /*00a0*/ 	.word	0xffffffff


	//   ....[30]....
        /*00a4*/ 	.word	0xffffffff


	//   ....[31]....
        /*00a8*/ 	.word	0xffffffff


	//   ....[32]....
        /*00ac*/ 	.word	0xffffffff


	//   ....[33]....
        /*00b0*/ 	.word	0xffffffff


	//   ....[34]....
        /*00b4*/ 	.word	0xffffffff


	//   ....[35]....
        /*00b8*/ 	.word	0xffffffff


	//   ....[36]....
        /*00bc*/ 	.word	0xffffffff


	//   ....[37]....
        /*00c0*/ 	.word	0xffffffff


	//   ....[38]....
        /*00c4*/ 	.word	0xffffffff


	//   ....[39]....
        /*00c8*/ 	.word	0xffffffff


	//   ....[40]....
        /*00cc*/ 	.word	0xffffffff


	//   ....[41]....
        /*00d0*/ 	.word	0xffffffff


	//   ....[42]....
        /*00d4*/ 	.word	0xffffffff


	//   ....[43]....
        /*00d8*/ 	.word	0xffffffff


	//   ....[44]....
        /*00dc*/ 	.word	0xffffffff


	//   ....[45]....
        /*00e0*/ 	.word	0xffffffff


	//   ....[46]....
        /*00e4*/ 	.word	0xffffffff


	//   ....[47]....
        /*00e8*/ 	.word	0xffffffff


	//   ....[48]....
        /*00ec*/ 	.word	0xffffffff


	//   ....[49]....
        /*00f0*/ 	.word	0xffffffff


	//   ....[50]....
        /*00f4*/ 	.word	0xffffffff


	//   ....[51]....
        /*00f8*/ 	.word	0xffffffff


	//   ....[52]....
        /*00fc*/ 	.word	0xffffffff


	//   ....[53]....
        /*0100*/ 	.word	0xffffffff


	//   ....[54]....
        /*0104*/ 	.word	0xffffffff


	//   ....[55]....
        /*0108*/ 	.word	0xffffffff


	//   ....[56]....
        /*010c*/ 	.word	0xffffffff


	//   ....[57]....
        /*0110*/ 	.word	0xffffffff


	//   ....[58]....
        /*0114*/ 	.word	0xffffffff


	//----- nvinfo : EIATTR_COOP_GROUP_INSTR_OFFSETS
	.align		4
.L_3507:
        /*0118*/ 	.byte	0x04, 0x28
        /*011a*/ 	.short	(.L_3509 - .L_3508)


	//   ....[0]....
.L_3508:
        /*011c*/ 	.word	0x00000d60


	//   ....[1]....
        /*0120*/ 	.word	0x00000ed0


	//   ....[2]....
        /*0124*/ 	.word	0x000010d0


	//   ....[3]....
        /*0128*/ 	.word	0x00001d50


	//   ....[4]....
        /*012c*/ 	.word	0x00002000


	//   ....[5]....
        /*0130*/ 	.word	0x000021f0


	//   ....[6]....
        /*0134*/ 	.word	0x00002630


	//   ....[7]....
        /*0138*/ 	.word	0x000030d0


	//   ....[8]....
        /*013c*/ 	.word	0x00003400


	//   ....[9]....
        /*0140*/ 	.word	0x00003440


	//   ....[10]....
        /*0144*/ 	.word	0x00003450


	//   ....[11]....
        /*0148*/ 	.word	0x00003460


	//   ....[12]....
        /*014c*/ 	.word	0x00003470


	//   ....[13]....
        /*0150*/ 	.word	0x000034a0


	//   ....[14]....
        /*0154*/ 	.word	0x000034d0


	//   ....[15]....
        /*0158*/ 	.word	0x000034f0


	//   ....[16]....
        /*015c*/ 	.word	0x00003510


	//   ....[17]....
        /*0160*/ 	.word	0x00003540


	//   ....[18]....
        /*0164*/ 	.word	0x00003570


	//   ....[19]....
        /*0168*/ 	.word	0x00003590


	//   ....[20]....
        /*016c*/ 	.word	0x000035b0


	//   ....[21]....
        /*0170*/ 	.word	0x000035f0


	//   ....[22]....
        /*0174*/ 	.word	0x00003660


	//   ....[23]....
        /*0178*/ 	.word	0x00003680


	//   ....[24]....
        /*017c*/ 	.word	0x00003690


	//   ....[25]....
        /*0180*/ 	.word	0x000036d0


	//   ....[26]....
        /*0184*/ 	.word	0x00003700


	//   ....[27]....
        /*0188*/ 	.word	0x00003730


	//   ....[28]....
        /*018c*/ 	.word	0x00003740


	//   ....[29]....
        /*0190*/ 	.word	0x00003760


	//   ....[30]....
        /*0194*/ 	.word	0x00003780


	//   ....[31]....
        /*0198*/ 	.word	0x000037a0


	//   ....[32]....
        /*019c*/ 	.word	0x000037c0


	//   ....[33]....
        /*01a0*/ 	.word	0x000037d0


	//   ....[34]....
        /*01a4*/ 	.word	0x000037e0


	//   ....[35]....
        /*01a8*/ 	.word	0x000037f0


	//   ....[36]....
        /*01ac*/ 	.word	0x00003d50


	//   ....[37]....
        /*01b0*/ 	.word	0x00003d90


	//   ....[38]....
        /*01b4*/ 	.word	0x00003f10


	//   ....[39]....
        /*01b8*/ 	.word	0x00003f30


	//   ....[40]....
        /*01bc*/ 	.word	0x00003f60


	//   ....[41]....
        /*01c0*/ 	.word	0x00003f80


	//   ....[42]....
        /*01c4*/ 	.word	0x00003fb0


	//   ....[43]....
        /*01c8*/ 	.word	0x00003fd0


	//   ....[44]....
        /*01cc*/ 	.word	0x00004000


	//   ....[45]....
        /*01d0*/ 	.word	0x00004020


	//   ....[46]....
        /*01d4*/ 	.word	0x000043a0


	//   ....[47]....
        /*01d8*/ 	.word	0x000043e0


	//   ....[48]....
        /*01dc*/ 	.word	0x000049c0


	//   ....[49]....
        /*01e0*/ 	.word	0x00004d70


	//   ....[50]....
        /*01e4*/ 	.word	0x00004dc0


	//   ....[51]....
        /*01e8*/ 	.word	0x00004e10


	//   ....[52]....
        /*01ec*/ 	.word	0x00004e40


	//   ....[53]....
        /*01f0*/ 	.word	0x00004e60


	//   ....[54]....
        /*01f4*/ 	.word	0x00004f40


	//   ....[55]....
        /*01f8*/ 	.word	0x00004f80


	//   ....[56]....
        /*01fc*/ 	.word	0x00004fd0


	//   ....[57]....
        /*0200*/ 	.word	0x00005000


	//   ....[58]....
        /*0204*/ 	.word	0x00005020


	//----- nvinfo : EIATTR_EXIT_INSTR_OFFSETS
	.align		4
.L_3509:
        /*0208*/ 	.byte	0x04, 0x1c
        /*020a*/ 	.short	(.L_3511 - .L_3510)


	//   ....[0]....
.L_3510:
        /*020c*/ 	.word	0x000050f0


	//   ....[1]....
        /*0210*/ 	.word	0x000053d0


	//----- nvinfo : EIATTR_MAX_THREADS
	.align		4
.L_3511:
        /*0214*/ 	.byte	0x04, 0x05
        /*0216*/ 	.short	(.L_3513 - .L_3512)
.L_3512:
        /*0218*/ 	.word	0x00000020
        /*021c*/ 	.word	0x00000001
        /*0220*/ 	.word	0x00000001


	//----- nvinfo : EIATTR_CRS_STACK_SIZE
	.align		4
.L_3513:
        /*0224*/ 	.byte	0x04, 0x1e
        /*0226*/ 	.short	(.L_3515 - .L_3514)
.L_3514:
        /*0228*/ 	.word	0x00000000


	//----- nvinfo : EIATTR_CBANK_PARAM_SIZE
	.align		4
.L_3515:
        /*022c*/ 	.byte	0x03, 0x19
        /*022e*/ 	.short	0x01f0


	//----- nvinfo : EIATTR_PARAM_CBANK
	.align		4
        /*0230*/ 	.byte	0x04, 0x0a
        /*0232*/ 	.short	(.L_3517 - .L_3516)
	.align		4
.L_3516:
        /*0234*/ 	.word	index@(.nv.constant0._Z25selective_scan_bwd_kernelI32Selective_Scan_bwd_kernel_traitsILi32ELi4ELb0ELb0ELb1ELb1ELb1EN3c104HalfEfEEv12SSMParamsBwd)
        /*0238*/ 	.short	0x0210
        /*023a*/ 	.short	0x01f0


	//----- nvinfo : EIATTR_SW_WAR
	.align		4
.L_3517:
        /*023c*/ 	.byte	0x04, 0x36
        /*023e*/ 	.short	(.L_3519 - .L_3518)
.L_3518:
        /*0240*/ 	.word	0x00000008
.L_3519:


//--------------------- .nv.info._Z25selective_scan_bwd_kernelI32Selective_Scan_bwd_kernel_traitsILi32ELi4ELb0ELb1ELb0ELb0ELb0EN3c104HalfEfEEv12SSMParamsBwd --------------------------
	.section	.nv.info._Z25selective_scan_bwd_kernelI32Selective_Scan_bwd_kernel_traitsILi32ELi4ELb0ELb1ELb0ELb0ELb0EN3c104HalfEfEEv12SSMParamsBwd,"",@"SHT_CUDA_INFO"
	.sectionflags	@""
	.align	4


	//----- nvinfo : EIATTR_CUDA_API_VERSION
	.align		4
        /*0000*/ 	.byte	0x04, 0x37
        /*0002*/ 	.short	(.L_3521 - .L_3520)
.L_3520:
        /*0004*/ 	.word	0x00000082


	//----- nvinfo : EIATTR_KPARAM_INFO
	.align		4
.L_3521:
        /*0008*/ 	.byte	0x04, 0x17
        /*000a*/ 	.short	(.L_3523 - .L_3522)
.L_3522:
        /*000c*/ 	.word	0x00000000
        /*0010*/ 	.short	0x0000
        /*0012*/ 	.short	0x0000
        /*0014*/ 	.byte	0x00, 0xf0, 0xc1, 0x07


	//----- nvinfo : EIATTR_SPARSE_MMA_MASK
	.align		4
.L_3523:
        /*0018*/ 	.byte	0x03, 0x50
        /*001a*/ 	.short	0x0000


	//----- nvinfo : EIATTR_MAXREG_COUNT
	.align		4
        /*001c*/ 	.byte	0x03, 0x1b
        /*001e*/ 	.short	0x00ff


	//----- nvinfo : EIATTR_NUM_BARRIERS
	.align		4
        /*0020*/ 	.byte	0x02, 0x4c
        /*0022*/ 	.byte	0x01
	.zero		1


	//----- nvinfo : EIATTR_MERCURY_ISA_VERSION
	.align		4
        /*0024*/ 	.byte	0x03, 0x5f
        /*0026*/ 	.short	0x0101


	//----- nvinfo : EIATTR_COOP_GROUP_MASK_REGIDS
	.align		4
        /*0028*/ 	.byte	0x04, 0x29
        /*002a*/ 	.short	(.L_3525 - .L_3524)


	//   ....[0]....
.L_3524:
        /*002c*/ 	.word	0xffffffff


	//   ....[1]....
        /*0030*/ 	.word	0xffffffff


	//   ....[2]....
        /*0034*/ 	.word	0xffffffff


	//   ....[3]....
        /*0038*/ 	.word	0xffffffff


	//   ....[4]....
        /*003c*/ 	.word	0xffffffff


	//   ....[5]....
        /*0040*/ 	.word	0xffffffff


	//   ....[6]....
        /*0044*/ 	.word	0xffffffff


	//   ....[7]....
        /*0048*/ 	.word	0xffffffff


	//   ....[8]....
        /*004c*/ 	.word	0xffffffff


	//   ....[9]....
        /*0050*/ 	.word	0xffffffff


	//   ....[10]....
        /*0054*/ 	.word	0xffffffff


	//   ....[11]....
        /*0058*/ 	.word	0xffffffff


	//   ....[12]....
        /*005c*/ 	.word	0xffffffff


	//   ....[13]....
        /*0060*/ 	.word	0xffffffff


	//   ....[14]....
        /*0064*/ 	.word	0xffffffff


	//   ....[15]....
        /*0068*/ 	.word	0xffffffff


	//   ....[16]....
        /*006c*/ 	.word	0xffffffff


	//   ....[17]....
        /*0070*/ 	.word	0xffffffff


	//   ....[18]....
        /*0074*/ 	.word	0xffffffff


	//   ....[19]....
        /*0078*/ 	.word	0xffffffff


	//   ....[20]....
        /*007c*/ 	.word	0xffffffff


	//   ....[21]....
        /*0080*/ 	.word	0xffffffff


	//   ....[22]....
        /*0084*/ 	.word	0xffffffff


	//   ....[23]....
        /*0088*/ 	.word	0xffffffff


	//   ....[24]....
        /*008c*/ 	.word	0xffffffff


	//   ....[25]....
        /*0090*/ 	.word	0xffffffff


	//   ....[26]....
        /*0094*/ 	.word	0xffffffff


	//   ....[27]....
        /*0098*/ 	.word	0xffffffff


	//   ....[28]....
        /*009c*/ 	.word	0xffffffff


	//   ....[29]....
        /*00a0*/ 	.word	0xffffffff


	//   ....[30]....
        /*00a4*/ 	.word	0xffffffff


	//   ....[31]....
        /*00a8*/ 	.word	0xffffffff


	//   ....[32]....
        /*00ac*/ 	.word	0xffffffff


	//   ....[33]....
        /*00b0*/ 	.word	0xffffffff


	//   ....[34]....
        /*00b4*/ 	.word	0xffffffff


	//   ....[35]....
        /*00b8*/ 	.word	0xffffffff


	//   ....[36]....
        /*00bc*/ 	.word	0xffffffff


	//   ....[37]....
        /*00c0*/ 	.word	0xffffffff


	//   ....[38]....
        /*00c4*/ 	.word	0xffffffff


	//   ....[39]....
        /*00c8*/ 	.word	0xffffffff


	//   ....[40]....
        /*00cc*/ 	.word	0xffffffff


	//   ....[41]....
        /*00d0*/ 	.word	0xffffffff


	//   ....[42]....
        /*00d4*/ 	.word	0xffffffff


	//   ....[43]....
        /*00d8*/ 	.word	0xffffffff


	//   ....[44]....
        /*00dc*/ 	.word	0xffffffff


	//   ....[45]....
        /*00e0*/ 	.word	0xffffffff


	//   ....[46]....
        /*00e4*/ 	.word	0xffffffff


	//   ....[47]....
        /*00e8*/ 	.word	0xffffffff


	//   ....[48]....
        /*00ec*/ 	.word	0xffffffff


	//   ....[49]....
        /*00f0*/ 	.word	0xffffffff


	//   ....[50]....
        /*00f4*/ 	.word	0xffffffff


	//   ....[51]....
        /*00f8*/ 	.word	0xffffffff


	//   ....[52]....
        /*00fc*/ 	.word	0xffffffff


	//   ....[53]....
        /*0100*/ 	.word	0xffffffff


	//----- nvinfo : EIATTR_COOP_GROUP_INSTR_OFFSETS
	.align		4
.L_3525:
        /*0104*/ 	.byte	0x04, 0x28
        /*0106*/ 	.short	(.L_3527 - .L_3526)


	//   ....[0]....
.L_3526:
        /*0108*/ 	.word	0x00000df0


	//   ....[1]....
        /*010c*/ 	.word	0x00000f40


	//   ....[2]....
        /*0110*/ 	.word	0x00001070


	//   ....[3]....
        /*0114*/ 	.word	0x00001770


	//   ....[4]....
        /*0118*/ 	.word	0x00001b10


	//   ....[5]....
        /*011c*/ 	.word	0x00001b50


	//   ....[6]....
        /*0120*/ 	.word	0x00001b70


	//   ....[7]....
        /*0124*/ 	.word	0x00001b80


	//   ....[8]....
        /*0128*/ 	.word	0x00001bb0


	//   ....[9]....
        /*012c*/ 	.word	0x00001be0


	//   ....[10]....
        /*0130*/ 	.word	0x00001c00


	//   ....[11]....
        /*0134*/ 	.word	0x00001c20


	//   ....[12]....
        /*0138*/ 	.word	0x00001c50


	//   ....[13]....
        /*013c*/ 	.word	0x00001c80


	//   ....[14]....
        /*0140*/ 	.word	0x00001ca0


	//   ....[15]....
        /*0144*/ 	.word	0x00001cc0


	//   ....[16]....
        /*0148*/ 	.word	0x00001cf0


	//   ....[17]....
        /*014c*/ 	.word	0x00001d20


	//   ....[18]....
        /*0150*/ 	.word	0x00001d60


	//   ....[19]....
        /*0154*/ 	.word	0x00001d90


	//   ....[20]....
        /*0158*/ 	.word	0x00001de0


	//   ....[21]....
        /*015c*/ 	.word	0x00001e00


	//   ....[22]....
        /*0160*/ 	.word	0x00001e20


	//   ....[23]....
        /*0164*/ 	.word	0x00001e40


	//   ....[24]....
        /*0168*/ 	.word	0x00001e70


	//   ....[25]....
        /*016c*/ 	.word	0x00001e90


	//   ....[26]....
        /*0170*/ 	.word	0x00001eb0


	//   ....[27]....
        /*0174*/ 	.word	0x00001ed0


	//   ....[28]....
        /*0178*/ 	.word	0x00001ee0


	//   ....[29]....
        /*017c*/ 	.word	0x00001ef0


	//   ....[30]....
        /*0180*/ 	.word	0x00001f00


	//   ....[31]....
        /*0184*/ 	.word	0x00001f10


	//   ....[32]....
        /*0188*/ 	.word	0x000023f0


	//   ....[33]....
        /*018c*/ 	.word	0x00002430


	//   ....[34]....
        /*0190*/ 	.word	0x00002520


	//   ....[35]....
        /*0194*/ 	.word	0x00002540


	//   ....[36]....
        /*0198*/ 	.word	0x000025a0


	//   ....[37]....
        /*019c*/ 	.word	0x000025d0


	//   ....[38]....
        /*01a0*/ 	.word	0x00002610


	//   ....[39]....
        /*01a4*/ 	.word	0x00002630


	//   ....[40]....
        /*01a8*/ 	.word	0x00002660


	//   ....[41]....
        /*01ac*/ 	.word	0x00002680


	//   ....[42]....
        /*01b0*/ 	.word	0x00002950


	//   ....[43]....
        /*01b4*/ 	.word	0x00002ce0


	//   ....[44]....
        /*01b8*/ 	.word	0x000030b0


	//   ....[45]....
        /*01bc*/ 	.word	0x00003100


	//   ....[46]....
        /*01c0*/ 	.word	0x00003150


	//   ....[47]....
        /*01c4*/ 	.word	0x00003180


	//   ....[48]....
        /*01c8*/ 	.word	0x000031a0


	//   ....[49]....
        /*01cc*/ 	.word	0x00003280


	//   ....[50]....
        /*01d0*/ 	.word	0x000032c0


	//   ....[51]....
        /*01d4*/ 	.word	0x00003310


	//   ....[52]....
        /*01d8*/ 	.word	0x00003340


	//   ....[53]....
        /*01dc*/ 	.word	0x00003360


	//----- nvinfo : EIATTR_EXIT_INSTR_OFFSETS
	.align		4
.L_3527:
        /*01e0*/ 	.byte	0x04, 0x1c
        /*01e2*/ 	.short	(.L_3529 - .L_3528)


	//   ....[0]....
.L_3528:
        /*01e4*/ 	.word	0x00003430


	//   ....[1]....
        /*01e8*/ 	.word	0x00003710


	//----- nvinfo : EIATTR_MAX_THREADS
	.align		4
.L_3529:
        /*01ec*/ 	.byte	0x04, 0x05
        /*01ee*/ 	.short	(.L_3531 - .L_3530)
.L_3530:
        /*01f0*/ 	.word	0x00000020
        /*01f4*/ 	.word	0x00000001
        /*01f8*/ 	.word	0x00000001


	//----- nvinfo : EIATTR_CRS_STACK_SIZE
	.align		4
.L_3531:
        /*01fc*/ 	.byte	0x04, 0x1e
        /*01fe*/ 	.short	(.L_3533 - .L_3532)
.L_3532:
        /*0200*/ 	.word	0x00000000


	//----- nvinfo : EIATTR_CBANK_PARAM_SIZE
	.align		4
.L_3533:
        /*0204*/ 	.byte	0x03, 0x19
        /*0206*/ 	.short	0x01f0


	//----- nvinfo : EIATTR_PARAM_CBANK
	.align		4
        /*0208*/ 	.byte	0x04, 0x0a
        /*020a*/ 	.short	(.L_3535 - .L_3534)
	.align		4
.L_3534:
        /*020c*/ 	.word	index@(.nv.constant0._Z25selective_scan_bwd_kernelI32Selective_Scan_bwd_kernel_traitsILi32ELi4ELb0ELb1ELb0ELb0ELb0EN3c104HalfEfEEv12SSMParamsBwd)
        /*0210*/ 	.short	0x0210
        /*0212*/ 	.short	0x01f0


	//----- nvinfo : EIATTR_SW_WAR
	.align		4
.L_3535:
        /*0214*/ 	.byte	0x04, 0x36
        /*0216*/ 	.short	(.L_3537 - .L_3536)
.L_3536:
        /*0218*/ 	.word	0x00000008
.L_3537:


//--------------------- .nv.info._Z25selective_scan_bwd_kernelI32Selective_Scan_bwd_kernel_traitsILi32ELi4ELb0ELb1ELb0ELb0ELb1EN3c104HalfEfEEv12SSMParamsBwd --------------------------
	.section	.nv.info._Z25selective_scan_bwd_kernelI32Selective_Scan_bwd_kernel_traitsILi32ELi4ELb0ELb1ELb0ELb0ELb1EN3c104HalfEfEEv12SSMParamsBwd,"",@"SHT_CUDA_INFO"
	.sectionflags	@""
	.align	4


	//----- nvinfo : EIATTR_CUDA_API_VERSION
	.align		4
        /*0000*/ 	.byte	0x04, 0x37
        /*0002*/ 	.short	(.L_3539 - .L_3538)
.L_3538:
        /*0004*/ 	.word	0x00000082


	//----- nvinfo : EIATTR_KPARAM_INFO
	.align		4
.L_3539:
        /*0008*/ 	.byte	0x04, 0x17
        /*000a*/ 	.short	(.L_3541 - .L_3540)
.L_3540:
        /*000c*/ 	.word	0x00000000
        /*0010*/ 	.short	0x0000
        /*0012*/ 	.short	0x0000
        /*0014*/ 	.byte	0x00, 0xf0, 0xc1, 0x07


	//----- nvinfo : EIATTR_SPARSE_MMA_MASK
	.align		4
.L_3541:
        /*0018*/ 	.byte	0x03, 0x50
        /*001a*/ 	.short	0x0000


	//----- nvinfo : EIATTR_MAXREG_COUNT
	.align		4
        /*001c*/ 	.byte	0x03, 0x1b
        /*001e*/ 	.short	0x00ff


	//----- nvinfo : EIATTR_NUM_BARRIERS
	.align		4
        /*0020*/ 	.byte	0x02, 0x4c
        /*0022*/ 	.byte	0x01
	.zero		1


	//----- nvinfo : EIATTR_MERCURY_ISA_VERSION
	.align		4
        /*0024*/ 	.byte	0x03, 0x5f
        /*0026*/ 	.short	0x0101


	//----- nvinfo : EIATTR_COOP_GROUP_MASK_REGIDS
	.align		4
        /*0028*/ 	.byte	0x04, 0x29
        /*002a*/ 	.short	(.L_3543 - .L_3542)


	//   ....[0]....
.L_3542:
        /*002c*/ 	.word	0xffffffff


	//   ....[1]....
        /*0030*/ 	.word	0xffffffff


	//   ....[2]....
        /*0034*/ 	.word	0xffffffff


	//   ....[3]....
        /*0038*/ 	.word	0xffffffff


	//   ....[4]....
        /*003c*/ 	.word	0xffffffff


	//   ....[5]....
        /*0040*/ 	.word	0xffffffff


	//   ....[6]....
        /*0044*/ 	.word	0xffffffff


	//   ....[7]....
        /*0048*/ 	.word	0xffffffff


	//   ....[8]....
        /*004c*/ 	.word	0xffffffff


	//   ....[9]....
        /*0050*/ 	.word	0xffffffff


	//   ....[10]....
        /*0054*/ 	.word	0xffffffff


	//   ....[11]....
        /*0058*/ 	.word	0xffffffff


	//   ....[12]....
        /*005c*/ 	.word	0xffffffff


	//   ....[13]....
        /*0060*/ 	.word	0xffffffff


	//   ....[14]....
        /*0064*/ 	.word	0xffffffff


	//   ....[15]....
        /*0068*/ 	.word	0xffffffff


	//   ....[16]....
        /*006c*/ 	.word	0xffffffff


	//   ....[17]....
        /*0070*/ 	.word	0xffffffff


	//   ....[18]....
        /*0074*/ 	.word	0xffffffff


	//   ....[19]....
        /*0078*/ 	.word	0xffffffff


	//   ....[20]....
        /*007c*/ 	.word	0xffffffff


	//   ....[21]....
        /*0080*/ 	.word	0xffffffff


	//   ....[22]....
        /*0084*/ 	.word	0xffffffff


	//   ....[23]....
        /*0088*/ 	.word	0xffffffff


	//   ....[24]....
        /*008c*/ 	.word	0xffffffff


	//   ....[25]....
        /*0090*/ 	.word	0xffffffff


	//   ....[26]....
        /*0094*/ 	.word	0xffffffff


	//   ....[27]....
        /*0098*/ 	.word	0xffffffff


	//   ....[28]....
        /*009c*/ 	.word	0xffffffff


	//   ....[29]....
        /*00a0*/ 	.word	0xffffffff


	//   ....[30]....
        /*00a4*/ 	.word	0xffffffff


	//   ....[31]....
        /*00a8*/ 	.word	0xffffffff


	//   ....[32]....
        /*00ac*/ 	.word	0xffffffff


	//   ....[33]....
        /*00b0*/ 	.word	0xffffffff


	//   ....[34]....
        /*00b4*/ 	.word	0xffffffff


	//   ....[35]....
        /*00b8*/ 	.word	0xffffffff


	//   ....[36]....
        /*00bc*/ 	.word	0xffffffff


	//   ....[37]....
        /*00c0*/ 	.word	0xffffffff


	//   ....[38]....
        /*00c4*/ 	.word	0xffffffff


	//   ....[39]....
        /*00c8*/ 	.word	0xffffffff


	//   ....[40]....
        /*00cc*/ 	.word	0xffffffff


	//   ....[41]....
        /*00d0*/ 	.word	0xffffffff


	//   ....[42]....
        /*00d4*/ 	.word	0xffffffff


	//   ....[43]....
        /*00d8*/ 	.word	0xffffffff


	//   ....[44]....
        /*00dc*/ 	.word	0xffffffff


	//   ....[45]....
        /*00e0*/ 	.word	0xffffffff


	//   ....[46]....
        /*00e4*/ 	.word	0xffffffff


	//   ....[47]....
        /*00e8*/ 	.word	0xffffffff


	//   ....[48]....
        /*00ec*/ 	.word	0xffffffff


	//   ....[49]....
        /*00f0*/ 	.word	0xffffffff


	//   ....[50]....
        /*00f4*/ 	.word	0xffffffff


	//   ....[51]....
        /*00f8*/ 	.word	0xffffffff


	//   ....[52]....
        /*00fc*/ 	.word	0xffffffff


	//   ....[53]....
        /*0100*/ 	.word	0xffffffff


	//   ....[54]....
        /*0104*/ 	.word	0xffffffff


	//   ....[55]....
        /*0108*/ 	.word	0xffffffff


	//   ....[56]....
        /*010c*/ 	.word	0xffffffff


	//   ....[57]....
        /*0110*/ 	.word	0xffffffff


	//----- nvinfo : EIATTR_COOP_GROUP_INSTR_OFFSETS
	.align		4
.L_3543:
        /*0114*/ 	.byte	0x04, 0x28
        /*0116*/ 	.short	(.L_3545 - .L_3544)


	//   ....[0]....
.L_3544:
        /*0118*/ 	.word	0x00000dd0


	//   ....[1]....
        /*011c*/ 	.word	0x00000ee0


	//   ....[2]....
        /*0120*/ 	.word	0x00001170


	//   ....[3]....
        /*0124*/ 	.word	0x00001420


	//   ....[4]....
        /*0128*/ 	.word	0x00001670


	//   ....[5]....
        /*012c*/ 	.word	0x000018d0


	//   ....[6]....
        /*0130*/ 	.word	0x00001d90


	//   ....[7]....
        /*0134*/ 	.word	0x00002780


	//   ....[8]....
        /*0138*/ 	.word	0x00002b20


	//   ....[9]....
        /*013c*/ 	.word	0x00002b60


	//   ....[10]....
        /*0140*/ 	.word	0x00002b90


	//   ....[11]....
        /*0144*/ 	.word	0x00002ba0


	//   ....[12]....
        /*0148*/ 	.word	0x00002bd0


	//   ....[13]....
        /*014c*/ 	.word	0x00002c00


	//   ....[14]....
        /*0150*/ 	.word	0x00002c20


	//   ....[15]....
        /*0154*/ 	.word	0x00002c40


	//   ....[16]....
        /*0158*/ 	.word	0x00002c70


	//   ....[17]....
        /*015c*/ 	.word	0x00002ca0


	//   ....[18]....
        /*0160*/ 	.word	0x00002cc0


	//   ....[19]....
        /*0164*/ 	.word	0x00002ce0


	//   ....[20]....
        /*0168*/ 	.word	0x00002d10


	//   ....[21]....
        /*016c*/ 	.word	0x00002d40


	//   ....[22]....
        /*0170*/ 	.word	0x00002d80


	//   ....[23]....
        /*0174*/ 	.word	0x00002db0


	//   ....[24]....
        /*0178*/ 	.word	0x00002e00


	//   ....[25]....
        /*017c*/ 	.word	0x00002e20


	//   ....[26]....
        /*0180*/ 	.word	0x00002e40


	//   ....[27]....
        /*0184*/ 	.word	0x00002e60


	//   ....[28]....
        /*0188*/ 	.word	0x00002e90


	//   ....[29]....
        /*018c*/ 	.word	0x00002ec0


	//   ....[30]....
        /*0190*/ 	.word	0x00002ee0


	//   ....[31]....
        /*0194*/ 	.word	0x00002f00


	//   ....[32]....
        /*0198*/ 	.word	0x00002f10


	//   ....[33]....
        /*019c*/ 	.word	0x00002f20


	//   ....[34]....
        /*01a0*/ 	.word	0x00002f30


	//   ....[35]....
        /*01a4*/ 	.word	0x00002f40


	//   ....[36]....
        /*01a8*/ 	.word	0x000033f0


	//   ....[37]....
        /*01ac*/ 	.word	0x00003430


	//   ....[38]....
        /*01b0*/ 	.word	0x000034c0


	//   ....[39]....
        /*01b4*/ 	.word	0x000034e0


	//   ....[40]....
        /*01b8*/ 	.word	0x00003550


	//   ....[41]....
        /*01bc*/ 	.word	0x00003580


	//   ....[42]....
        /*01c0*/ 	.word	0x000035c0


	//   ....[43]....
        /*01c4*/ 	.word	0x000035e0


	//   ....[44]....
        /*01c8*/ 	.word	0x00003610


	//   ....[45]....
        /*01cc*/ 	.word	0x00003630


	//   ....[46]....
        /*01d0*/ 	.word	0x00003920


	//   ....[47]....
        /*01d4*/ 	.word	0x00003ce0


	//   ....[48]....
        /*01d8*/ 	.word	0x000040a0


	//   ....[49]....
        /*01dc*/ 	.word	0x000040f0


	//   ....[50]....
        /*01e0*/ 	.word	0x00004140


	//   ....[51]....
        /*01e4*/ 	.word	0x00004170


	//   ....[52]....
        /*01e8*/ 	.word	0x00004190


	//   ....[53]....
        /*01ec*/ 	.word	0x00004270


	//   ....[54]....
        /*01f0*/ 	.word	0x000042b0


	//   ....[55]....
        /*01f4*/ 	.word	0x00004300


	//   ....[56]....
        /*01f8*/ 	.word	0x00004330


	//   ....[57]....
        /*01fc*/ 	.word	0x00004350


	//----- nvinfo : EIATTR_EXIT_INSTR_OFFSETS
	.align		4
.L_3545:
        /*0200*/ 	.byte	0x04, 0x1c
        /*0202*/ 	.short	(.L_3547 - .L_3546)


	//   ....[0]....
.L_3546:
        /*0204*/ 	.word	0x00004420


	//   ....[1]....
        /*0208*/ 	.word	0x00004700


	//----- nvinfo : EIATTR_MAX_THREADS
	.align		4
.L_3547:
        /*020c*/ 	.byte	0x04, 0x05
        /*020e*/ 	.short	(.L_3549 - .L_3548)
.L_3548:
        /*0210*/ 	.word	0x00000020
        /*0214*/ 	.word	0x00000001
        /*0218*/ 	.word	0x00000001


	//----- nvinfo : EIATTR_CRS_STACK_SIZE
	.align		4
.L_3549:
        /*021c*/ 	.byte	0x04, 0x1e
        /*021e*/ 	.short	(.L_3551 - .L_3550)
.L_3550:
        /*0220*/ 	.word	0x00000000


	//----- nvinfo : EIATTR_CBANK_PARAM_SIZE
	.align		4
.L_3551:
        /*0224*/ 	.byte	0x03, 0x19
        /*0226*/ 	.short	0x01f0


	//----- nvinfo : EIATTR_PARAM_CBANK
	.align		4
        /*0228*/ 	.byte	0x04, 0x0a
        /*022a*/ 	.short	(.L_3553 - .L_3552)
	.align		4
.L_3552:
        /*022c*/ 	.word	index@(.nv.constant0._Z25selective_scan_bwd_kernelI32Selective_Scan_bwd_kernel_traitsILi32ELi4ELb0ELb1ELb0ELb0ELb1EN3c104HalfEfEEv12SSMParamsBwd)
        /*0230*/ 	.short	0x0210
        /*0232*/ 	.short	0x01f0


	//----- nvinfo : EIATTR_SW_WAR
	.align		4
.L_3553:
        /*0234*/ 	.byte	0x04, 0x36
        /*0236*/ 	.short	(.L_3555 - .L_3554)
.L_3554:
        /*0238*/ 	.word	0x00000008
.L_3555:


//--------------------- .nv.info._Z25selective_scan_bwd_kernelI32Selective_Scan_bwd_kernel_traitsILi32ELi4ELb0ELb1ELb0ELb1ELb0EN3c104HalfEfEEv12SSMParamsBwd --------------------------
	.section	.nv.info._Z25selective_scan_bwd_kernelI32Selective_Scan_bwd_kernel_traitsILi32ELi4ELb0ELb1ELb0ELb1ELb0EN3c104HalfEfEEv12SSMParamsBwd,"",@"SHT_CUDA_INFO"
	.sectionflags	@""
	.align	4


	//----- nvinfo : EIATTR_CUDA_API_VERSION
	.align		4
        /*0000*/ 	.byte	0x04, 0x37
        /*0002*/ 	.short	(.L_3557 - .L_3556)
.L_3556:
        /*0004*/ 	.word	0x00000082


	//----- nvinfo : EIATTR_KPARAM_INFO
	.align		4
.L_3557:
        /*0008*/ 	.byte	0x04, 0x17
        /*000a*/ 	.short	(.L_3559 - .L_3558)
.L_3558:
        /*000c*/ 	.word	0x00000000
        /*0010*/ 	.short	0x0000
        /*0012*/ 	.short	0x0000
        /*0014*/ 	.byte	0x00, 0xf0, 0xc1, 0x07


	//----- nvinfo : EIATTR_SPARSE_MMA_MASK
	.align		4
.L_3559:
        /*0018*/ 	.byte	0x03, 0x50
        /*001a*/ 	.short	0x0000


	//----- nvinfo : EIATTR_MAXREG_COUNT
	.align		4
        /*001c*/ 	.byte	0x03, 0x1b
        /*001e*/ 	.short	0x00ff


	//----- nvinfo : EIATTR_NUM_BARRIERS
	.align		4
        /*0020*/ 	.byte	0x02, 0x4c
        /*0022*/ 	.byte	0x01
	.zero		1


	//----- nvinfo : EIATTR_MERCURY_ISA_VERSION
	.align		4
        /*0024*/ 	.byte	0x03, 0x5f
        /*0026*/ 	.short	0x0101


	//----- nvinfo : EIATTR_COOP_GROUP_MASK_REGIDS
	.align		4
        /*0028*/ 	.byte	0x04, 0x29
        /*002a*/ 	.short	(.L_3561 - .L_3560)


	//   ....[0]....
.L_3560:
        /*002c*/ 	.word	0xffffffff


	//   ....[1]....
        /*0030*/ 	.word	0xffffffff


	//   ....[2]....
        /*0034*/ 	.word	0xffffffff


	//   ....[3]....
        /*0038*/ 	.word	0xffffffff


	//   ....[4]....
        /*003c*/ 	.word	0xffffffff


	//   ....[5]....
        /*0040*/ 	.word	0xffffffff


	//   ....[6]....
        /*0044*/ 	.word	0xffffffff


	//   ....[7]....
        /*0048*/ 	.word	0xffffffff


	//   ....[8]....
        /*004c*/ 	.word	0xffffffff


	//   ....[9]....
        /*0050*/ 	.word	0xffffffff


	//   ....[10]....
        /*0054*/ 	.word	0xffffffff


	//   ....[11]....
        /*0058*/ 	.word	0xffffffff


	//   ....[12]....
        /*005c*/ 	.word	0xffffffff


	//   ....[13]....
        /*0060*/ 	.word	0xffffffff


	//   ....[14]....
        /*0064*/ 	.word	0xffffffff


	//   ....[15]....
        /*0068*/ 	.word	0xffffffff


	//   ....[16]....
        /*006c*/ 	.word	0xffffffff


	//   ....[17]....
        /*0070*/ 	.word	0xffffffff


	//   ....[18]....
        /*0074*/ 	.word	0xffffffff


	//   ....[19]....
        /*0078*/ 	.word	0xffffffff


	//   ....[20]....
        /*007c*/ 	.word	0xffffffff


	//   ....[21]....
        /*0080*/ 	.word	0xffffffff


	//   ....[22]....
        /*0084*/ 	.word	0xffffffff


	//   ....[23]....
        /*0088*/ 	.word	0xffffffff


	//   ....[24]....
        /*008c*/ 	.word	0xffffffff


	//   ....[25]....
        /*0090*/ 	.word	0xffffffff


	//   ....[26]....
        /*0094*/ 	.word	0xffffffff


	//   ....[27]....
        /*0098*/ 	.word	0xffffffff


	//   ....[28]....
        /*009c*/ 	.word	0xffffffff


	//   ....[29]....
        /*00a0*/ 	.word	0xffffffff


	//   ....[30]....
        /*00a4*/ 	.word	0xffffffff


	//   ....[31]....
        /*00a8*/ 	.word	0xffffffff


	//   ....[32]....
        /*00ac*/ 	.word	0xffffffff


	//   ....[33]....
        /*00b0*/ 	.word	0xffffffff


	//   ....[34]....
        /*00b4*/ 	.word	0xffffffff


	//   ....[35]....
        /*00b8*/ 	.word	0xffffffff


	//   ....[36]....
        /*00bc*/ 	.word	0xffffffff


	//   ....[37]....
        /*00c0*/ 	.word	0xffffffff


	//   ....[38]....
        /*00c4*/ 	.word	0xffffffff


	//   ....[39]....
        /*00c8*/ 	.word	0xffffffff


	//   ....[40]....
        /*00cc*/ 	.word	0xffffffff


	//   ....[41]....
        /*00d0*/ 	.word	0xffffffff


	//   ....[42]....
        /*00d4*/ 	.word	0xffffffff


	//   ....[43]....
        /*00d8*/ 	.word	0xffffffff


	//   ....[44]....
        /*00dc*/ 	.word	0xffffffff


	//   ....[45]....
        /*00e0*/ 	.word	0xffffffff


	//   ....[46]....
        /*00e4*/ 	.word	0xffffffff


	//   ....[47]....
        /*00e8*/ 	.word	0xffffffff


	//   ....[48]....
        /*00ec*/ 	.word	0xffffffff


	//   ....[49]....
        /*00f0*/ 	.word	0xffffffff


	//   ....[50]....
        /*00f4*/ 	.word	0xffffffff


	//   ....[51]....
        /*00f8*/ 	.word	0xffffffff


	//   ....[52]....
        /*00fc*/ 	.word	0xffffffff


	//   ....[53]....
        /*0100*/ 	.word	0xffffffff


	//   ....[54]....
        /*0104*/ 	.word	0xffffffff


	//----- nvinfo : EIATTR_COOP_GROUP_INSTR_OFFSETS
	.align		4
.L_3561:
        /*0108*/ 	.byte	0x04, 0x28
        /*010a*/ 	.short	(.L_3563 - .L_3562)


	//   ....[0]....
.L_3562:
        /*010c*/ 	.word	0x00000da0


	//   ....[1]....
        /*0110*/ 	.word	0x00000eb0


	//   ....[2]....
        /*0114*/ 	.word	0x00001070


	//   ....[3]....
        /*0118*/ 	.word	0x00002090


	//   ....[4]....
        /*011c*/ 	.word	0x00002430


	//   ....[5]....
        /*0120*/ 	.word	0x00002470


	//   ....[6]....
        /*0124*/ 	.word	0x00002490


	//   ....[7]....
        /*0128*/ 	.word	0x000024a0


	//   ....[8]....
        /*012c*/ 	.word	0x000024d0


	//   ....[9]....
        /*0130*/ 	.word	0x00002500


	//   ....[10]....
        /*0134*/ 	.word	0x00002520


	//   ....[11]....
        /*0138*/ 	.word	0x00002540


	//   ....[12]....
        /*013c*/ 	.word	0x00002570


	//   ....[13]....
        /*0140*/ 	.word	0x000025a0


	//   ....[14]....
        /*0144*/ 	.word	0x000025c0


	//   ....[15]....
        /*0148*/ 	.word	0x000025e0


	//   ....[16]....
        /*014c*/ 	.word	0x00002610


	//   ....[17]....
        /*0150*/ 	.word	0x00002640


	//   ....[18]....
        /*0154*/ 	.word	0x00002680


	//   ....[19]....
        /*0158*/ 	.word	0x000026b0


	//   ....[20]....
        /*015c*/ 	.word	0x00002700


	//   ....[21]....
        /*0160*/ 	.word	0x00002720


	//   ....[22]....
        /*0164*/ 	.word	0x00002740


	//   ....[23]....
        /*0168*/ 	.word	0x00002760


	//   ....[24]....
        /*016c*/ 	.word	0x00002790


	//   ....[25]....
        /*0170*/ 	.word	0x000027b0


	//   ....[26]....
        /*0174*/ 	.word	0x000027d0


	//   ....[27]....
        /*0178*/ 	.word	0x000027f0


	//   ....[28]....
        /*017c*/ 	.word	0x00002800


	//   ....[29]....
        /*0180*/ 	.word	0x00002810


	//   ....[30]....
        /*0184*/ 	.word	0x00002820


	//   ....[31]....
        /*0188*/ 	.word	0x00002830


	//   ....[32]....
        /*018c*/ 	.word	0x00002d10


	//   ....[33]....
        /*0190*/ 	.word	0x00002d50


	//   ....[34]....
        /*0194*/ 	.word	0x00002de0


	//   ....[35]....
        /*0198*/ 	.word	0x00002e00


	//   ....[36]....
        /*019c*/ 	.word	0x00002e70


	//   ....[37]....
        /*01a0*/ 	.word	0x00002ea0


	//   ....[38]....
        /*01a4*/ 	.word	0x00002ee0


	//   ....[39]....
        /*01a8*/ 	.word	0x00002f00


	//   ....[40]....
        /*01ac*/ 	.word	0x00002f30


	//   ....[41]....
        /*01b0*/ 	.word	0x00002f50


	//   ....[42]....
        /*01b4*/ 	.word	0x00003370


	//   ....[43]....
        /*01b8*/ 	.word	0x000033b0


	//   ....[44]....
        /*01bc*/ 	.word	0x00003930


	//   ....[45]....
        /*01c0*/ 	.word	0x00003cf0


	//   ....[46]....
        /*01c4*/ 	.word	0x00003d40


	//   ....[47]....
        /*01c8*/ 	.word	0x00003d90


	//   ....[48]....
        /*01cc*/ 	.word	0x00003dc0


	//   ....[49]....
        /*01d0*/ 	.word	0x00003de0


	//   ....[50]....
        /*01d4*/ 	.word	0x00003ec0


	//   ....[51]....
        /*01d8*/ 	.word	0x00003f00


	//   ....[52]....
        /*01dc*/ 	.word	0x00003f50


	//   ....[53]....
        /*01e0*/ 	.word	0x00003f80


	//   ....[54]....
        /*01e4*/ 	.word	0x00003fa0


	//----- nvinfo : EIATTR_EXIT_INSTR_OFFSETS
	.align		4
.L_3563:
        /*01e8*/ 	.byte	0x04, 0x1c
        /*01ea*/ 	.short	(.L_3565 - .L_3564)


	//   ....[0]....
.L_3564:
        /*01ec*/ 	.word	0x00004070


	//   ....[1]....
        /*01f0*/ 	.word	0x00004350


	//----- nvinfo : EIATTR_MAX_THREADS
	.align		4
.L_3565:
        /*01f4*/ 	.byte	0x04, 0x05
        /*01f6*/ 	.short	(.L_3567 - .L_3566)
.L_3566:
        /*01f8*/ 	.word	0x00000020
        /*01fc*/ 	.word	0x00000001
        /*0200*/ 	.word	0x00000001


	//----- nvinfo : EIATTR_CRS_STACK_SIZE
	.align		4
.L_3567:
        /*0204*/ 	.byte	0x04, 0x1e
        /*0206*/ 	.short	(.L_3569 - .L_3568)
.L_3568:
        /*0208*/ 	.word	0x00000000


	//----- nvinfo : EIATTR_CBANK_PARAM_SIZE
	.align		4
.L_3569:
        /*020c*/ 	.byte	0x03, 0x19
        /*020e*/ 	.short	0x01f0


	//----- nvinfo : EIATTR_PARAM_CBANK
	.align		4
        /*0210*/ 	.byte	0x04, 0x0a
        /*0212*/ 	.short	(.L_3571 - .L_3570)
	.align		4
.L_3570:
        /*0214*/ 	.word	index@(.nv.constant0._Z25selective_scan_bwd_kernelI32Selective_Scan_bwd_kernel_traitsILi32ELi4ELb0ELb1ELb0ELb1ELb0EN3c104HalfEfEEv12SSMParamsBwd)
        /*0218*/ 	.short	0x0210
        /*021a*/ 	.short	0x01f0


	//----- nvinfo : EIATTR_SW_WAR
	.align		4
.L_3571:
        /*021c*/ 	.byte	0x04, 0x36
        /*021e*/ 	.short	(.L_3573 - .L_3572)
.L_3572:
        /*0220*/ 	.word	0x00000008
.L_3573:


//--------------------- .nv.info._Z25selective_scan_bwd_kernelI32Selective_Scan_bwd_kernel_traitsILi32ELi4ELb0ELb1ELb0ELb1ELb1EN3c104HalfEfEEv12SSMParamsBwd --------------------------
	.section	.nv.info._Z25selective_scan_bwd_kernelI32Selective_Scan_bwd_kernel_traitsILi32ELi4ELb0ELb1ELb0ELb1ELb1EN3c104HalfEfEEv12SSMParamsBwd,"",@"SHT_CUDA_INFO"
	.sectionflags	@""
	.align	4


	//----- nvinfo : EIATTR_CUDA_API_VERSION
	.align		4
        /*0000*/ 	.byte	0x04, 0x37
        /*0002*/ 	.short	(.L_3575 - .L_3574)
.L_3574:
        /*0004*/ 	.word	0x00000082


	//----- nvinfo : EIATTR_KPARAM_INFO
	.align		4
.L_3575:
        /*0008*/ 	.byte	0x04, 0x17
        /*000a*/ 	.short	(.L_3577 - .L_3576)
.L_3576:
        /*000c*/ 	.word	0x00000000
        /*0010*/ 	.short	0x0000
        /*0012*/ 	.short	0x0000
        /*0014*/ 	.byte	0x00, 0xf0, 0xc1, 0x07


	//----- nvinfo : EIATTR_SPARSE_MMA_MASK
	.align		4
.L_3577:
        /*0018*/ 	.byte	0x03, 0x50
        /*001a*/ 	.short	0x0000


	//----- nvinfo : EIATTR_MAXREG_COUNT
	.align		4
        /*001c*/ 	.byte	0x03, 0x1b
        /*001e*/ 	.short	0x00ff


	//----- nvinfo : EIATTR_NUM_BARRIERS
	.align		4
        /*0020*/ 	.byte	0x02, 0x4c
        /*0022*/ 	.byte	0x01
	.zero		1


	//----- nvinfo : EIATTR_MERCURY_ISA_VERSION
	.align		4
        /*0024*/ 	.byte	0x03, 0x5f
        /*0026*/ 	.short	0x0101


	//----- nvinfo : EIATTR_COOP_GROUP_MASK_REGIDS
	.align		4
        /*0028*/ 	.byte	0x04, 0x29
        /*002a*/ 	.short	(.L_3579 - .L_3578)


	//   ....[0]....
.L_3578:
        /*002c*/ 	.word	0xffffffff


	//   ....[1]....
        /*0030*/ 	.word	0xffffffff


	//   ....[2]....
        /*0034*/ 	.word	0xffffffff


	//   ....[3]....
        /*0038*/ 	.word	0xffffffff


	//   ....[4]....
        /*003c*/ 	.word	0xffffffff


	//   ....[5]....
        /*0040*/ 	.word	0xffffffff


	//   ....[6]....
        /*0044*/ 	.word	0xffffffff


	//   ....[7]....
        /*0048*/ 	.word	0xffffffff


	//   ....[8]....
        /*004c*/ 	.word	0xffffffff


	//   ....[9]....
        /*0050*/ 	.word	0xffffffff


	//   ....[10]....
        /*0054*/ 	.word	0xffffffff


	//   ....[11]....
        /*0058*/ 	.word	0xffffffff


	//   ....[12]....
        /*005c*/ 	.word	0xffffffff


	//   ....[13]....
        /*0060*/ 	.word	0xffffffff


	//   ....[14]....
        /*0064*/ 	.word	0xffffffff


	//   ....[15]....
        /*0068*/ 	.word	0xffffffff


	//   ....[16]....
        /*006c*/ 	.word	0xffffffff


	//   ....[17]....
        /*0070*/ 	.word	0xffffffff


	//   ....[18]....
        /*0074*/ 	.word	0xffffffff


	//   ....[19]....
        /*0078*/ 	.word	0xffffffff


	//   ....[20]....
        /*007c*/ 	.word	0xffffffff


	//   ....[21]....
        /*0080*/ 	.word	0xffffffff


	//   ....[22]....
        /*0084*/ 	.word	0xffffffff


	//   ....[23]....
        /*0088*/ 	.word	0xffffffff


	//   ....[24]....
        /*008c*/ 	.word	0xffffffff


	//   ....[25]....
        /*0090*/ 	.word	0xffffffff


	//   ....[26]....
        /*0094*/ 	.word	0xffffffff


	//   ....[27]....
        /*0098*/ 	.word	0xffffffff


	//   ....[28]....
        /*009c*/ 	.word	0xffffffff


	//   ....[29]....
        /*00a0*/ 	.word	0xffffffff


	//   ....[30]....
        /*00a4*/ 	.word	0xffffffff


	//   ....[31]....
        /*00a8*/ 	.word	0xffffffff


	//   ....[32]....
        /*00ac*/ 	.word	0xffffffff


	//   ....[33]....
        /*00b0*/ 	.word	0xffffffff


	//   ....[34]....
        /*00b4*/ 	.word	0xffffffff


	//   ....[35]....
        /*00b8*/ 	.word	0xffffffff


	//   ....[36]....
        /*00bc*/ 	.word	0xffffffff


	//   ....[37]....
        /*00c0*/ 	.word	0xffffffff


	//   ....[38]....
        /*00c4*/ 	.word	0xffffffff


	//   ....[39]....
        /*00c8*/ 	.word	0xffffffff


	//   ....[40]....
        /*00cc*/ 	.word	0xffffffff


	//   ....[41]....
        /*00d0*/ 	.word	0xffffffff


	//   ....[42]....
        /*00d4*/ 	.word	0xffffffff


	//   ....[43]....
        /*00d8*/ 	.word	0xffffffff


	//   ....[44]....
        /*00dc*/ 	.word	0xffffffff


	//   ....[45]....
        /*00e0*/ 	.word	0xffffffff


	//   ....[46]....
        /*00e4*/ 	.word	0xffffffff


	//   ....[47]....
        /*00e8*/ 	.word	0xffffffff


	//   ....[48]....
        /*00ec*/ 	.word	0xffffffff


	//   ....[49]....
        /*00f0*/ 	.word	0xffffffff


	//   ....[50]....
        /*00f4*/ 	.word	0xffffffff


	//   ....[51]....
        /*00f8*/ 	.word	0xffffffff


	//   ....[52]....
        /*00fc*/ 	.word	0xffffffff


	//   ....[53]....
        /*0100*/ 	.word	0xffffffff


	//   ....[54]....
        /*0104*/ 	.word	0xffffffff


	//   ....[55]....
        /*0108*/ 	.word	0xffffffff


	//   ....[56]....
        /*010c*/ 	.word	0xffffffff


	//   ....[57]....
        /*0110*/ 	.word	0xffffffff


	//   ....[58]....
        /*0114*/ 	.word	0xffffffff


	//----- nvinfo : EIATTR_COOP_GROUP_INSTR_OFFSETS
	.align		4
.L_3579:
        /*0118*/ 	.byte	0x04, 0x28
        /*011a*/ 	.short	(.L_3581 - .L_3580)


	//   ....[0]....
.L_3580:
        /*011c*/ 	.word	0x00000de0


	//   ....[1]....
        /*0120*/ 	.word	0x00000f40


	//   ....[2]....
        /*0124*/ 	.word	0x00001150


	//   ....[3]....
        /*0128*/ 	.word	0x00001dd0


	//   ....[4]....
        /*012c*/ 	.word	0x00002020


	//   ....[5]....
        /*0130*/ 	.word	0x00002280


	//   ....[6]....
        /*0134*/ 	.word	0x000026b0


	//   ....[7]....
        /*0138*/ 	.word	0x000030d0


	//   ....[8]....
        /*013c*/ 	.word	0x00003470


	//   ....[9]....
        /*0140*/ 	.word	0x000034b0


	//   ....[10]....
        /*0144*/ 	.word	0x000034d0


	//   ....[11]....
        /*0148*/ 	.word	0x000034e0


	//   ....[12]....
        /*014c*/ 	.word	0x00003510


	//   ....[13]....
        /*0150*/ 	.word	0x00003540


	//   ....[14]....
        /*0154*/ 	.word	0x00003560


	//   ....[15]....
        /*0158*/ 	.word	0x00003580


	//   ....[16]....
        /*015c*/ 	.word	0x000035b0


	//   ....[17]....
        /*0160*/ 	.word	0x000035e0


	//   ....[18]....
        /*0164*/ 	.word	0x00003600


	//   ....[19]....
        /*0168*/ 	.word	0x00003620


	//   ....[20]....
        /*016c*/ 	.word	0x00003650


	//   ....[21]....
        /*0170*/ 	.word	0x00003680


	//   ....[22]....
        /*0174*/ 	.word	0x000036c0


	//   ....[23]....
        /*0178*/ 	.word	0x000036f0


	//   ....[24]....
        /*017c*/ 	.word	0x00003740


	//   ....[25]....
        /*0180*/ 	.word	0x00003760


	//   ....[26]....
        /*0184*/ 	.word	0x00003780


	//   ....[27]....
        /*0188*/ 	.word	0x000037a0


	//   ....[28]....
        /*018c*/ 	.word	0x000037d0


	//   ....[29]....
        /*0190*/ 	.word	0x000037f0


	//   ....[30]....
        /*0194*/ 	.word	0x00003810


	//   ....[31]....
        /*0198*/ 	.word	0x00003820


	//   ....[32]....
        /*019c*/ 	.word	0x00003830


	//   ....[33]....
        /*01a0*/ 	.word	0x00003840


	//   ....[34]....
        /*01a4*/ 	.word	0x00003850


	//   ....[35]....
        /*01a8*/ 	.word	0x00003860


	//   ....[36]....
        /*01ac*/ 	.word	0x00003d40


	//   ....[37]....
        /*01b0*/ 	.word	0x00003d80


	//   ....[38]....
        /*01b4*/ 	.word	0x00003e10


	//   ....[39]....
        /*01b8*/ 	.word	0x00003e30


	//   ....[40]....
        /*01bc*/ 	.word	0x00003ea0


	//   ....[41]....
        /*01c0*/ 	.word	0x00003ed0


	//   ....[42]....
        /*01c4*/ 	.word	0x00003f10


	//   ....[43]....
        /*01c8*/ 	.word	0x00003f30


	//   ....[44]....
        /*01cc*/ 	.word	0x00003f60


	//   ....[45]....
        /*01d0*/ 	.word	0x00003f80


	//   ....[46]....
        /*01d4*/ 	.word	0x000043e0


	//   ....[47]....
        /*01d8*/ 	.word	0x00004420


	//   ....[48]....
        /*01dc*/ 	.word	0x000049e0


	//   ....[49]....
        /*01e0*/ 	.word	0x00004d90


	//   ....[50]....
        /*01e4*/ 	.word	0x00004de0


	//   ....[51]....
        /*01e8*/ 	.word	0x00004e30


	//   ....[52]....
        /*01ec*/ 	.word	0x00004e60


	//   ....[53]....
        /*01f0*/ 	.word	0x00004e80


	//   ....[54]....
        /*01f4*/ 	.word	0x00004f60


	//   ....[55]....
        /*01f8*/ 	.word	0x00004fa0


	//   ....[56]....
        /*01fc*/ 	.word	0x00004ff0


	//   ....[57]....
        /*0200*/ 	.word	0x00005020


	//   ....[58]....
        /*0204*/ 	.word	0x00005040


	//----- nvinfo : EIATTR_EXIT_INSTR_OFFSETS
	.align		4
.L_3581:
        /*0208*/ 	.byte	0x04, 0x1c
        /*020a*/ 	.short	(.L_3583 - .L_3582)


	//   ....[0]....
.L_3582:
        /*020c*/ 	.word	0x00005110


	//   ....[1]....
        /*0210*/ 	.word	0x000053f0


	//----- nvinfo : EIATTR_MAX_THREADS
	.align		4
.L_3583:
        /*0214*/ 	.byte	0x04, 0x05
        /*0216*/ 	.short	(.L_3585 - .L_3584)
.L_3584:
        /*0218*/ 	.word	0x00000020
        /*021c*/ 	.word	0x00000001
        /*0220*/ 	.word	0x00000001


	//----- nvinfo : EIATTR_CRS_STACK_SIZE
	.align		4
.L_3585:
        /*0224*/ 	.byte	0x04, 0x1e
        /*0226*/ 	.short	(.L_3587 - .L_3586)
.L_3586:
        /*0228*/ 	.word	0x00000000


	//----- nvinfo : EIATTR_CBANK_PARAM_SIZE
	.align		4
.L_3587:
        /*022c*/ 	.byte	0x03, 0x19
        /*022e*/ 	.short	0x01f0


	//----- nvinfo : EIATTR_PARAM_CBANK
	.align		4
        /*0230*/ 	.byte	0x04, 0x0a
        /*0232*/ 	.short	(.L_3589 - .L_3588)
	.align		4
.L_3588:
        /*0234*/ 	.word	index@(.nv.constant0._Z25selective_scan_bwd_kernelI32Selective_Scan_bwd_kernel_traitsILi32ELi4ELb0ELb1ELb0ELb1ELb1EN3c104HalfEfEEv12SSMParamsBwd)
        /*0238*/ 	.short	0x0210
        /*023a*/ 	.short	0x01f0


	//----- nvinfo : EIATTR_SW_WAR
	.align		4
.L_3589:
        /*023c*/ 	.byte	0x04, 0x36
        /*023e*/ 	.short	(.L_3591 - .L_3590)
.L_3590:
        /*0240*/ 	.word	0x00000008
.L_3591:


//--------------------- .nv.info._Z25selective_scan_bwd_kernelI32Selective_Scan_bwd_kernel_traitsILi32ELi4ELb0ELb1ELb1ELb0ELb0EN3c104HalfEfEEv12SSMParamsBwd --------------------------
	.section	.nv.info._Z25selective_scan_bwd_kernelI32Selective_Scan_bwd_kernel_traitsILi32ELi4ELb0ELb1ELb1ELb0ELb0EN3c104HalfEfEEv12SSMParamsBwd,"",@"SHT_CUDA_INFO"
	.sectionflags	@""
	.align	4


	//----- nvinfo : EIATTR_CUDA_API_VERSION
	.align		4
        /*0000*/ 	.byte	0x04, 0x37
        /*0002*/ 	.short	(.L_3593 - .L_3592)
.L_3592:
        /*0004*/ 	.word	0x00000082


	//----- nvinfo : EIATTR_KPARAM_INFO
	.align		4
.L_3593:
        /*0008*/ 	.byte	0x04, 0x17
        /*000a*/ 	.short	(.L_3595 - .L_3594)
.L_3594:
        /*000c*/ 	.word	0x00000000
        /*0010*/ 	.short	0x0000
        /*0012*/ 	.short	0x0000
        /*0014*/ 	.byte	0x00, 0xf0, 0xc1, 0x07


	//----- nvinfo : EIATTR_SPARSE_MMA_MASK
	.align		4
.L_3595:
        /*0018*/ 	.byte	0x03, 0x50
        /*001a*/ 	.short	0x0000


	//----- nvinfo : EIATTR_MAXREG_COUNT
	.align		4
        /*001c*/ 	.byte	0x03, 0x1b
        /*001e*/ 	.short	0x00ff


	//----- nvinfo : EIATTR_NUM_BARRIERS
	.align		4
        /*0020*/ 	.byte	0x02, 0x4c
        /*0022*/ 	.byte	0x01
	.zero		1


	//----- nvinfo : EIATTR_MERCURY_ISA_VERSION
	.align		4
        /*0024*/ 	.byte	0x03, 0x5f
        /*0026*/ 	.short	0x0101


	//----- nvinfo : EIATTR_COOP_GROUP_MASK_REGIDS
	.align		4
        /*0028*/ 	.byte	0x04, 0x29
        /*002a*/ 	.short	(.L_3597 - .L_3596)


	//   ....[0]....
.L_3596:
        /*002c*/ 	.word	0xffffffff


	//   ....[1]....
        /*0030*/ 	.word	0xffffffff


	//   ....[2]....
        /*0034*/ 	.word	0xffffffff


	//   ....[3]....
        /*0038*/ 	.word	0xffffffff


	//   ....[4]....
        /*003c*/ 	.word	0xffffffff


	//   ....[5]....
        /*0040*/ 	.word	0xffffffff


	//   ....[6]....
        /*0044*/ 	.word	0xffffffff


	//   ....[7]....
        /*0048*/ 	.word	0xffffffff


	//   ....[8]....
        /*004c*/ 	.word	0xffffffff


	//   ....[9]....
        /*0050*/ 	.word	0xffffffff


	//   ....[10]....
        /*0054*/ 	.word	0xffffffff


	//   ....[11]....
        /*0058*/ 	.word	0xffffffff


	//   ....[12]....
        /*005c*/ 	.word	0xffffffff


	//   ....[13]....
        /*0060*/ 	.word	0xffffffff


	//   ....[14]....
        /*0064*/ 	.word	0xffffffff


	//   ....[15]....
        /*0068*/ 	.word	0xffffffff


	//   ....[16]....
        /*006c*/ 	.word	0xffffffff


	//   ....[17]....
        /*0070*/ 	.word	0xffffffff


	//   ....[18]....
        /*0074*/ 	.word	0xffffffff


	//   ....[19]....
        /*0078*/ 	.word	0xffffffff


	//   ....[20]....
        /*007c*/ 	.word	0xffffffff


	//   ....[21]....
        /*0080*/ 	.word	0xffffffff


	//   ....[22]....
        /*0084*/ 	.word	0xffffffff


	//   ....[23]....
        /*0088*/ 	.word	0xffffffff


	//   ....[24]....
        /*008c*/ 	.word	0xffffffff


	//   ....[25]....
        /*0090*/ 	.word	0xffffffff


	//   ....[26]....
        /*0094*/ 	.word	0xffffffff


	//   ....[27]....
        /*0098*/ 	.word	0xffffffff


	//   ....[28]....
        /*009c*/ 	.word	0xffffffff


	//   ....[29]....
        /*00a0*/ 	.word	0xffffffff


	//   ....[30]....
        /*00a4*/ 	.word	0xffffffff


	//   ....[31]....
        /*00a8*/ 	.word	0xffffffff


	//   ....[32]....
        /*00ac*/ 	.word	0xffffffff


	//   ....[33]....
        /*00b0*/ 	.word	0xffffffff


	//   ....[34]....
        /*00b4*/ 	.word	0xffffffff


	//   ....[35]....
        /*00b8*/ 	.word	0xffffffff


	//   ....[36]....
        /*00bc*/ 	.word	0xffffffff


	//   ....[37]....
        /*00c0*/ 	.word	0xffffffff


	//   ....[38]....
        /*00c4*/ 	.word	0xffffffff


	//   ....[39]....
        /*00c8*/ 	.word	0xffffffff


	//   ....[40]....
        /*00cc*/ 	.word	0xffffffff


	//   ....[41]....
        /*00d0*/ 	.word	0xffffffff


	//   ....[42]....
        /*00d4*/ 	.word	0xffffffff


	//   ....[43]....
        /*00d8*/ 	.word	0xffffffff


	//   ....[44]....
        /*00dc*/ 	.word	0xffffffff


	//   ....[45]....
        /*00e0*/ 	.word	0xffffffff


	//   ....[46]....
        /*00e4*/ 	.word	0xffffffff


	//   ....[47]....
        /*00e8*/ 	.word	0xffffffff


	//   ....[48]....
        /*00ec*/ 	.word	0xffffffff


	//   ....[49]....
        /*00f0*/ 	.word	0xffffffff


	//----- nvinfo : EIATTR_COOP_GROUP_INSTR_OFFSETS
	.align		4
.L_3597:
        /*00f4*/ 	.byte	0x04, 0x28
        /*00f6*/ 	.short	(.L_3599 - .L_3598)


	//   ....[0]....
.L_3598:
        /*00f8*/ 	.word	0x00000d20


	//   ....[1]....
        /*00fc*/ 	.word	0x00000e70


	//   ....[2]....
        /*0100*/ 	.word	0x00000fa0


	//   ....[3]....
        /*0104*/ 	.word	0x000018c0


	//   ....[4]....
        /*0108*/ 	.word	0x00001b50


	//   ....[5]....
        /*010c*/ 	.word	0x00001e60


	//   ....[6]....
        /*0110*/ 	.word	0x00001ea0


	//   ....[7]....
        /*0114*/ 	.word	0x00001ec0


	//   ....[8]....
        /*0118*/ 	.word	0x00001ed0


	//   ....[9]....
        /*011c*/ 	.word	0x00001f00


	//   ....[10]....
        /*0120*/ 	.word	0x00001f30


	//   ....[11]....
        /*0124*/ 	.word	0x00001f50


	//   ....[12]....
        /*0128*/ 	.word	0x00001f70


	//   ....[13]....
        /*012c*/ 	.word	0x00001fa0


	//   ....[14]....
        /*0130*/ 	.word	0x00001fd0


	//   ....[15]....
        /*0134*/ 	.word	0x00001ff0


	//   ....[16]....
        /*0138*/ 	.word	0x00002010


	//   ....[17]....
        /*013c*/ 	.word	0x00002040


	//   ....[18]....
        /*0140*/ 	.word	0x00002070


	//   ....[19]....
        /*0144*/ 	.word	0x000020c0


	//   ....[20]....
        /*0148*/ 	.word	0x000020e0


	//   ....[21]....
        /*014c*/ 	.word	0x00002130


	//   ....[22]....
        /*0150*/ 	.word	0x00002140


	//   ....[23]....
        /*0154*/ 	.word	0x00002170


	//   ....[24]....
        /*0158*/ 	.word	0x00002190


	//   ....[25]....
        /*015c*/ 	.word	0x000021c0


	//   ....[26]....
        /*0160*/ 	.word	0x000021d0


	//   ....[27]....
        /*0164*/ 	.word	0x000021f0


	//   ....[28]....
        /*0168*/ 	.word	0x00002220


	//   ....[29]....
        /*016c*/ 	.word	0x00002230


	//   ....[30]....
        /*0170*/ 	.word	0x00002240


	//   ....[31]....
        /*0174*/ 	.word	0x00002250


	//   ....[32]....
        /*0178*/ 	.word	0x00002260


	//   ....[33]....
        /*017c*/ 	.word	0x000028c0


	//   ....[34]....
        /*0180*/ 	.word	0x000029d0


	//   ....[35]....
        /*0184*/ 	.word	0x00002a10


	//   ....[36]....
        /*0188*/ 	.word	0x00002a60


	//   ....[37]....
        /*018c*/ 	.word	0x00002ae0


	//   ....[38]....
        /*0190*/ 	.word	0x00002cd0


	//   ....[39]....
        /*0194*/ 	.word	0x00003060


	//   ....[40]....
        /*0198*/ 	.word	0x00003450


	//   ....[41]....
        /*019c*/ 	.word	0x000034a0


	//   ....[42]....
        /*01a0*/ 	.word	0x000034f0


	//   ....[43]....
        /*01a4*/ 	.word	0x00003520


	//   ....[44]....
        /*01a8*/ 	.word	0x00003540


	//   ....[45]....
        /*01ac*/ 	.word	0x00003620


	//   ....[46]....
        /*01b0*/ 	.word	0x00003660


	//   ....[47]....
        /*01b4*/ 	.word	0x000036b0


	//   ....[48]....
        /*01b8*/ 	.word	0x000036e0


	//   ....[49]....
        /*01bc*/ 	.word	0x00003700


	//----- nvinfo : EIATTR_EXIT_INSTR_OFFSETS
	.align		4
.L_3599:
        /*01c0*/ 	.byte	0x04, 0x1c
        /*01c2*/ 	.short	(.L_3601 - .L_3600)


	//   ....[0]....
.L_3600:
        /*01c4*/ 	.word	0x000037d0


	//   ....[1]....
        /*01c8*/ 	.word	0x00003980


	//----- nvinfo : EIATTR_MAX_THREADS
	.align		4
.L_3601:
        /*01cc*/ 	.byte	0x04, 0x05
        /*01ce*/ 	.short	(.L_3603 - .L_3602)
.L_3602:
        /*01d0*/ 	.word	0x00000020
        /*01d4*/ 	.word	0x00000001
        /*01d8*/ 	.word	0x00000001


	//----- nvinfo : EIATTR_CRS_STACK_SIZE
	.align		4
.L_3603:
        /*01dc*/ 	.byte	0x04, 0x1e
        /*01de*/ 	.short	(.L_3605 - .L_3604)
.L_3604:
        /*01e0*/ 	.word	0x00000000


	//----- nvinfo : EIATTR_CBANK_PARAM_SIZE
	.align		4
.L_3605:
        /*01e4*/ 	.byte	0x03, 0x19
        /*01e6*/ 	.short	0x01f0


	//----- nvinfo : EIATTR_PARAM_CBANK
	.align		4
        /*01e8*/ 	.byte	0x04, 0x0a
        /*01ea*/ 	.short	(.L_3607 - .L_3606)
	.align		4
.L_3606:
        /*01ec*/ 	.word	index@(.nv.constant0._Z25selective_scan_bwd_kernelI32Selective_Scan_bwd_kernel_traitsILi32ELi4ELb0ELb1ELb1ELb0ELb0EN3c104HalfEfEEv12SSMParamsBwd)
        /*01f0*/ 	.short	0x0210
        /*01f2*/ 	.short	0x01f0


	//----- nvinfo : EIATTR_SW_WAR
	.align		4
.L_3607:
        /*01f4*/ 	.byte	0x04, 0x36
        /*01f6*/ 	.short	(.L_3609 - .L_3608)
.L_3608:
        /*01f8*/ 	.word	0x00000008
.L_3609:


//--------------------- .nv.info._Z25selective_scan_bwd_kernelI32Selective_Scan_bwd_kernel_traitsILi32ELi4ELb0ELb1ELb1ELb0ELb1EN3c104HalfEfEEv12SSMParamsBwd --------------------------
	.section	.nv.info._Z25selective_scan_bwd_kernelI32Selective_Scan_bwd_kernel_traitsILi32ELi4ELb0ELb1ELb1ELb0ELb1EN3c104HalfEfEEv12SSMParamsBwd,"",@"SHT_CUDA_INFO"
	.sectionflags	@""
	.align	4


	//----- nvinfo : EIATTR_CUDA_API_VERSION
	.align		4
        /*0000*/ 	.byte	0x04, 0x37
        /*0002*/ 	.short	(.L_3611 - .L_3610)
.L_3610:
        /*0004*/ 	.word	0x00000082


	//----- nvinfo : EIATTR_KPARAM_INFO
	.align		4
.L_3611:
        /*0008*/ 	.byte	0x04, 0x17
        /*000a*/ 	.short	(.L_3613 - .L_3612)
.L_3612:
        /*000c*/ 	.word	0x00000000
        /*0010*/ 	.short	0x0000
        /*0012*/ 	.short	0x0000
        /*0014*/ 	.byte	0x00, 0xf0, 0xc1, 0x07


	//----- nvinfo : EIATTR_SPARSE_MMA_MASK
	.align		4
.L_3613:
        /*0018*/ 	.byte	0x03, 0x50
        /*001a*/ 	.short	0x0000


	//----- nvinfo : EIATTR_MAXREG_COUNT
	.align		4
        /*001c*/ 	.byte	0x03, 0x1b
        /*001e*/ 	.short	0x00ff


	//----- nvinfo : EIATTR_NUM_BARRIERS
	.align		4
        /*0020*/ 	.byte	0x02, 0x4c
        /*0022*/ 	.byte	0x01
	.zero		1


	//----- nvinfo : EIATTR_MERCURY_ISA_VERSION
	.align		4
        /*0024*/ 	.byte	0x03, 0x5f
        /*0026*/ 	.short	0x0101


	//----- nvinfo : EIATTR_COOP_GROUP_MASK_REGIDS
	.align		4
        /*0028*/ 	.byte	0x04, 0x29
        /*002a*/ 	.short	(.L_3615 - .L_3614)


	//   ....[0]....
.L_3614:
        /*002c*/ 	.word	0xffffffff


	//   ....[1]....
        /*0030*/ 	.word	0xffffffff


	//   ....[2]....
        /*0034*/ 	.word	0xffffffff


	//   ....[3]....
        /*0038*/ 	.word	0xffffffff


	//   ....[4]....
        /*003c*/ 	.word	0xffffffff


	//   ....[5]....
        /*0040*/ 	.word	0xffffffff


	//   ....[6]....
        /*0044*/ 	.word	0xffffffff


	//   ....[7]....
        /*0048*/ 	.word	0xffffffff


	//   ....[8]....
        /*004c*/ 	.word	0xffffffff


	//   ....[9]....
        /*0050*/ 	.word	0xffffffff


	//   ....[10]....
        /*0054*/ 	.word	0xffffffff


	//   ....[11]....
        /*0058*/ 	.word	0xffffffff


	//   ....[12]....
        /*005c*/ 	.word	0xffffffff


	//   ....[13]....
        /*0060*/ 	.word	0xffffffff


	//   ....[14]....
        /*0064*/ 	.word	0xffffffff


	//   ....[15]....
        /*0068*/ 	.word	0xffffffff


	//   ....[16]....
        /*006c*/ 	.word	0xffffffff


	//   ....[17]....
        /*0070*/ 	.word	0xffffffff


	//   ....[18]....
        /*0074*/ 	.word	0xffffffff


	//   ....[19]....
        /*0078*/ 	.word	0xffffffff


	//   ....[20]....
        /*007c*/ 	.word	0xffffffff


	//   ....[21]....
        /*0080*/ 	.word	0xffffffff


	//   ....[22]....
        /*0084*/ 	.word	0xffffffff


	//   ....[23]....
        /*0088*/ 	.word	0xffffffff


	//   ....[24]....
        /*008c*/ 	.word	0xffffffff


	//   ....[25]....
        /*0090*/ 	.word	0xffffffff


	//   ....[26]....
        /*0094*/ 	.word	0xffffffff


	//   ....[27]....
        /*0098*/ 	.word	0xffffffff


	//   ....[28]....
        /*009c*/ 	.word	0xffffffff


	//   ....[29]....
        /*00a0*/ 	.word	0xffffffff


	//   ....[30]....
        /*00a4*/ 	.word	0xffffffff


	//   ....[31]....
        /*00a8*/ 	.word	0xffffffff


	//   ....[32]....
        /*00ac*/ 	.word	0xffffffff


	//   ....[33]....
        /*00b0*/ 	.word	0xffffffff


	//   ....[34]....
        /*00b4*/ 	.word	0xffffffff


	//   ....[35]....
        /*00b8*/ 	.word	0xffffffff


	//   ....[36]....
        /*00bc*/ 	.word	0xffffffff


	//   ....[37]....
        /*00c0*/ 	.word	0xffffffff


	//   ....[38]....
        /*00c4*/ 	.word	0xffffffff


	//   ....[39]....
        /*00c8*/ 	.word	0xffffffff


	//   ....[40]....
        /*00cc*/ 	.word	0xffffffff


	//   ....[41]....
        /*00d0*/ 	.word	0xffffffff


	//   ....[42]....
        /*00d4*/ 	.word	0xffffffff


	//   ....[43]....
        /*00d8*/ 	.word	0xffffffff


	//   ....[44]....
        /*00dc*/ 	.word	0xffffffff


	//   ....[45]....
        /*00e0*/ 	.word	0xffffffff


	//   ....[46]....
        /*00e4*/ 	.word	0xffffffff


	//   ....[47]....
        /*00e8*/ 	.word	0xffffffff


	//   ....[48]....
        /*00ec*/ 	.word	0xffffffff


	//   ....[49]....
        /*00f0*/ 	.word	0xffffffff


	//   ....[50]....
        /*00f4*/ 	.word	0xffffffff


	//   ....[51]....
        /*00f8*/ 	.word	0xffffffff


	//   ....[52]....
        /*00fc*/ 	.word	0xffffffff


	//   ....[53]....
        /*0100*/ 	.word	0xffffffff


	//----- nvinfo : EIATTR_COOP_GROUP_INSTR_OFFSETS
	.align		4
.L_3615:
        /*0104*/ 	.byte	0x04, 0x28
        /*0106*/ 	.short	(.L_3617 - .L_3616)


	//   ....[0]....
.L_3616:
        /*0108*/ 	.word	0x00000d20


	//   ....[1]....
        /*010c*/ 	.word	0x00000e30


	//   ....[2]....
        /*0110*/ 	.word	0x000010e0


	//   ....[3]....
        /*0114*/ 	.word	0x00001350


	//   ....[4]....
        /*0118*/ 	.word	0x000015a0


	//   ....[5]....
        /*011c*/ 	.word	0x00001800


	//   ....[6]....
        /*0120*/ 	.word	0x00001cc0


	//   ....[7]....
        /*0124*/ 	.word	0x00002800


	//   ....[8]....
        /*0128*/ 	.word	0x00002a80


	//   ....[9]....
        /*012c*/ 	.word	0x00002da0


	//   ....[10]....
        /*0130*/ 	.word	0x00002de0


	//   ....[11]....
        /*0134*/ 	.word	0x00002e00


	//   ....[12]....
        /*0138*/ 	.word	0x00002e10


	//   ....[13]....
        /*013c*/ 	.word	0x00002e40


	//   ....[14]....
        /*0140*/ 	.word	0x00002e70


	//   ....[15]....
        /*0144*/ 	.word	0x00002e90


	//   ....[16]....
        /*0148*/ 	.word	0x00002eb0


	//   ....[17]....
        /*014c*/ 	.word	0x00002ee0


	//   ....[18]....
        /*0150*/ 	.word	0x00002f10


	//   ....[19]....
        /*0154*/ 	.word	0x00002f30


	//   ....[20]....
        /*0158*/ 	.word	0x00002f50


	//   ....[21]....
        /*015c*/ 	.word	0x00002f90


	//   ....[22]....
        /*0160*/ 	.word	0x00002fd0


	//   ....[23]....
        /*0164*/ 	.word	0x00003010


	//   ....[24]....
        /*0168*/ 	.word	0x00003020


	//   ....[25]....
        /*016c*/ 	.word	0x00003070


	//   ....[26]....
        /*0170*/ 	.word	0x000030a0


	//   ....[27]....
        /*0174*/ 	.word	0x000030c0


	//   ....[28]....
        /*0178*/ 	.word	0x000030d0


	//   ....[29]....
        /*017c*/ 	.word	0x00003100


	//   ....[30]....
        /*0180*/ 	.word	0x00003120


	//   ....[31]....
        /*0184*/ 	.word	0x00003140


	//   ....[32]....
        /*0188*/ 	.word	0x00003150


	//   ....[33]....
        /*018c*/ 	.word	0x00003160


	//   ....[34]....
        /*0190*/ 	.word	0x00003170


	//   ....[35]....
        /*0194*/ 	.word	0x00003180


	//   ....[36]....
        /*0198*/ 	.word	0x00003190


	//   ....[37]....
        /*019c*/ 	.word	0x000037f0


	//   ....[38]....
        /*01a0*/ 	.word	0x00003890


	//   ....[39]....
        /*01a4*/ 	.word	0x00003910


	//   ....[40]....
        /*01a8*/ 	.word	0x000039c0


	//   ....[41]....
        /*01ac*/ 	.word	0x00003a00


	//   ....[42]....
        /*01b0*/ 	.word	0x00003bd0


	//   ....[43]....
        /*01b4*/ 	.word	0x00003f50


	//   ....[44]....
        /*01b8*/ 	.word	0x00004360


	//   ....[45]....
        /*01bc*/ 	.word	0x000043b0


	//   ....[46]....
        /*01c0*/ 	.word	0x00004400


	//   ....[47]....
        /*01c4*/ 	.word	0x00004430


	//   ....[48]....
        /*01c8*/ 	.word	0x00004450


	//   ....[49]....
        /*01cc*/ 	.word	0x00004530


	//   ....[50]....
        /*01d0*/ 	.word	0x00004570


	//   ....[51]....
        /*01d4*/ 	.word	0x000045c0


	//   ....[52]....
        /*01d8*/ 	.word	0x000045f0


	//   ....[53]....
        /*01dc*/ 	.word	0x00004610


	//----- nvinfo : EIATTR_EXIT_INSTR_OFFSETS
	.align		4
.L_3617:
        /*01e0*/ 	.byte	0x04, 0x1c
        /*01e2*/ 	.short	(.L_3619 - .L_3618)


	//   ....[0]....
.L_3618:
        /*01e4*/ 	.word	0x000046e0


	//   ....[1]....
        /*01e8*/ 	.word	0x00004890


	//----- nvinfo : EIATTR_MAX_THREADS
	.align		4
.L_3619:
        /*01ec*/ 	.byte	0x04, 0x05
        /*01ee*/ 	.short	(.L_3621 - .L_3620)
.L_3620:
        /*01f0*/ 	.word	0x00000020
        /*01f4*/ 	.word	0x00000001
        /*01f8*/ 	.word	0x00000001


	//----- nvinfo : EIATTR_CRS_STACK_SIZE
	.align		4
.L_3621:
        /*01fc*/ 	.byte	0x04, 0x1e
        /*01fe*/ 	.short	(.L_3623 - .L_3622)
.L_3622:
        /*0200*/ 	.word	0x00000000


	//----- nvinfo : EIATTR_CBANK_PARAM_SIZE
	.align		4
.L_3623:
        /*0204*/ 	.byte	0x03, 0x19
        /*0206*/ 	.short	0x01f0


	//----- nvinfo : EIATTR_PARAM_CBANK
	.align		4
        /*0208*/ 	.byte	0x04, 0x0a
        /*020a*/ 	.short	(.L_3625 - .L_3624)
	.align		4
.L_3624:
        /*020c*/ 	.word	index@(.nv.constant0._Z25selective_scan_bwd_kernelI32Selective_Scan_bwd_kernel_traitsILi32ELi4ELb0ELb1ELb1ELb0ELb1EN3c104HalfEfEEv12SSMParamsBwd)
        /*0210*/ 	.short	0x0210
        /*0212*/ 	.short	0x01f0


	//----- nvinfo : EIATTR_SW_WAR
	.align		4
.L_3625:
        /*0214*/ 	.byte	0x04, 0x36
        /*0216*/ 	.short	(.L_3627 - .L_3626)
.L_3626:
        /*0218*/ 	.word	0x00000008
.L_3627:


//--------------------- .nv.info._Z25selective_scan_bwd_kernelI32Selective_Scan_bwd_kernel_traitsILi32ELi4ELb0ELb1ELb1ELb1ELb0EN3c104HalfEfEEv12SSMParamsBwd --------------------------
	.section	.nv.info._Z25selective_scan_bwd_kernelI32Selective_Scan_bwd_kernel_traitsILi32ELi4ELb0ELb1ELb1ELb1ELb0EN3c104HalfEfEEv12SSMParamsBwd,"",@"SHT_CUDA_INFO"
	.sectionflags	@""
	.align	4


	//----- nvinfo : EIATTR_CUDA_API_VERSION
	.align		4
        /*0000*/ 	.byte	0x04, 0x37
        /*0002*/ 	.short	(.L_3629 - .L_3628)
.L_3628:
        /*0004*/ 	.word	0x00000082


	//----- nvinfo : EIATTR_KPARAM_INFO
	.align		4
.L_3629:
        /*0008*/ 	.byte	0x04, 0x17
        /*000a*/ 	.short	(.L_3631 - .L_3630)
.L_3630:
        /*000c*/ 	.word	0x00000000
        /*0010*/ 	.short	0x0000
        /*0012*/ 	.short	0x0000
        /*0014*/ 	.byte	0x00, 0xf0, 0xc1, 0x07


	//----- nvinfo : EIATTR_SPARSE_MMA_MASK
	.align		4
.L_3631:
        /*0018*/ 	.byte	0x03, 0x50
        /*001a*/ 	.short	0x0000


	//----- nvinfo : EIATTR_MAXREG_COUNT
	.align		4
        /*001c*/ 	.byte	0x03, 0x1b
        /*001e*/ 	.short	0x00ff


	//----- nvinfo : EIATTR_NUM_BARRIERS
	.align		4
        /*0020*/ 	.byte	0x02, 0x4c
        /*0022*/ 	.byte	0x01
	.zero		1


	//----- nvinfo : EIATTR_MERCURY_ISA_VERSION
	.align		4
        /*0024*/ 	.byte	0x03, 0x5f
        /*0026*/ 	.short	0x0101


	//----- nvinfo : EIATTR_COOP_GROUP_MASK_REGIDS
	.align		4
        /*0028*/ 	.byte	0x04, 0x29
        /*002a*/ 	.short	(.L_3633 - .L_3632)


	//   ....[0]....
.L_3632:
        /*002c*/ 	.word	0xffffffff


	//   ....[1]....
        /*0030*/ 	.word	0xffffffff


	//   ....[2]....
        /*0034*/ 	.word	0xffffffff


	//   ....[3]....
        /*0038*/ 	.word	0xffffffff


	//   ....[4]....
        /*003c*/ 	.word	0xffffffff


	//   ....[5]....
        /*0040*/ 	.word	0xffffffff


	//   ....[6]....
        /*0044*/ 	.word	0xffffffff


	//   ....[7]....
        /*0048*/ 	.word	0xffffffff


	//   ....[8]....
        /*004c*/ 	.word	0xffffffff


	//   ....[9]....
        /*0050*/ 	.word	0xffffffff


	//   ....[10]....
        /*0054*/ 	.word	0xffffffff


	//   ....[11]....
        /*0058*/ 	.word	0xffffffff


	//   ....[12]....
        /*005c*/ 	.word	0xffffffff


	//   ....[13]....
        /*0060*/ 	.word	0xffffffff


	//   ....[14]....
        /*0064*/ 	.word	0xffffffff


	//   ....[15]....
        /*0068*/ 	.word	0xffffffff


	//   ....[16]....
        /*006c*/ 	.word	0xffffffff


	//   ....[17]....
        /*0070*/ 	.word	0xffffffff


	//   ....[18]....
        /*0074*/ 	.word	0xffffffff


	//   ....[19]....
        /*0078*/ 	.word	0xffffffff


	//   ....[20]....
        /*007c*/ 	.word	0xffffffff


	//   ....[21]....
        /*0080*/ 	.word	0xffffffff


	//   ....[22]....
        /*0084*/ 	.word	0xffffffff


	//   ....[23]....
        /*0088*/ 	.word	0xffffffff


	//   ....[24]....
        /*008c*/ 	.word	0xffffffff


	//   ....[25]....
        /*0090*/ 	.word	0xffffffff


	//   ....[26]....
        /*0094*/ 	.word	0xffffffff


	//   ....[27]....
        /*0098*/ 	.word	0xffffffff


	//   ....[28]....
        /*009c*/ 	.word	0xffffffff


	//   ....[29]....
        /*00a0*/ 	.word	0xffffffff


	//   ....[30]....
        /*00a4*/ 	.word	0xffffffff


	//   ....[31]....
        /*00a8*/ 	.word	0xffffffff


	//   ....[32]....
        /*00ac*/ 	.word	0xffffffff


	//   ....[33]....
        /*00b0*/ 	.word	0xffffffff


	//   ....[34]....
        /*00b4*/ 	.word	0xffffffff


	//   ....[35]....
        /*00b8*/ 	.word	0xffffffff


	//   ....[36]....
        /*00bc*/ 	.word	0xffffffff


	//   ....[37]....
        /*00c0*/ 	.word	0xffffffff


	//   ....[38]....
        /*00c4*/ 	.word	0xffffffff


	//   ....[39]....
        /*00c8*/ 	.word	0xffffffff


	//   ....[40]....
        /*00cc*/ 	.word	0xffffffff


	//   ....[41]....
        /*00d0*/ 	.word	0xffffffff


	//   ....[42]....
        /*00d4*/ 	.word	0xffffffff


	//   ....[43]....
        /*00d8*/ 	.word	0xffffffff


	//   ....[44]....
        /*00dc*/ 	.word	0xffffffff


	//   ....[45]....
        /*00e0*/ 	.word	0xffffffff


	//   ....[46]....
        /*00e4*/ 	.word	0xffffffff


	//   ....[47]....
        /*00e8*/ 	.word	0xffffffff


	//   ....[48]....
        /*00ec*/ 	.word	0xffffffff


	//   ....[49]....
        /*00f0*/ 	.word	0xffffffff


	//   ....[50]....
        /*00f4*/ 	.word	0xffffffff


	//----- nvinfo : EIATTR_COOP_GROUP_INSTR_OFFSETS
	.align		4
.L_3633:
        /*00f8*/ 	.byte	0x04, 0x28
        /*00fa*/ 	.short	(.L_3635 - .L_3634)


	//   ....[0]....
.L_3634:
        /*00fc*/ 	.word	0x00000cf0


	//   ....[1]....
        /*0100*/ 	.word	0x00000e00


	//   ....[2]....
        /*0104*/ 	.word	0x00000fb0


	//   ....[3]....
        /*0108*/ 	.word	0x00002100


	//   ....[4]....
        /*010c*/ 	.word	0x00002370


	//   ....[5]....
        /*0110*/ 	.word	0x000026a0


	//   ....[6]....
        /*0114*/ 	.word	0x000026e0


	//   ....[7]....
        /*0118*/ 	.word	0x00002700


	//   ....[8]....
        /*011c*/ 	.word	0x00002710


	//   ....[9]....
        /*0120*/ 	.word	0x00002740


	//   ....[10]....
        /*0124*/ 	.word	0x00002770


	//   ....[11]....
        /*0128*/ 	.word	0x00002790


	//   ....[12]....
        /*012c*/ 	.word	0x000027b0


	//   ....[13]....
        /*0130*/ 	.word	0x000027e0


	//   ....[14]....
        /*0134*/ 	.word	0x00002810


	//   ....[15]....
        /*0138*/ 	.word	0x00002830


	//   ....[16]....
        /*013c*/ 	.word	0x00002850


	//   ....[17]....
        /*0140*/ 	.word	0x00002880


	//   ....[18]....
        /*0144*/ 	.word	0x000028b0


	//   ....[19]....
        /*0148*/ 	.word	0x000028f0


	//   ....[20]....
        /*014c*/ 	.word	0x00002920


	//   ....[21]....
        /*0150*/ 	.word	0x00002970


	//   ....[22]....
        /*0154*/ 	.word	0x00002990


	//   ....[23]....
        /*0158*/ 	.word	0x000029b0


	//   ....[24]....
        /*015c*/ 	.word	0x000029d0


	//   ....[25]....
        /*0160*/ 	.word	0x00002a00


	//   ....[26]....
        /*0164*/ 	.word	0x00002a20


	//   ....[27]....
        /*0168*/ 	.word	0x00002a40


	//   ....[28]....
        /*016c*/ 	.word	0x00002a60


	//   ....[29]....
        /*0170*/ 	.word	0x00002a70


	//   ....[30]....
        /*0174*/ 	.word	0x00002a80


	//   ....[31]....
        /*0178*/ 	.word	0x00002a90


	//   ....[32]....
        /*017c*/ 	.word	0x00002aa0


	//   ....[33]....
        /*0180*/ 	.word	0x00003100


	//   ....[34]....
        /*0184*/ 	.word	0x00003260


	//   ....[35]....
        /*0188*/ 	.word	0x000032b0


	//   ....[36]....
        /*018c*/ 	.word	0x00003330


	//   ....[37]....
        /*0190*/ 	.word	0x00003350


	//   ....[38]....
        /*0194*/ 	.word	0x00003610


	//   ....[39]....
        /*0198*/ 	.word	0x00003650


	//   ....[40]....
        /*019c*/ 	.word	0x00003bd0


	//   ....[41]....
        /*01a0*/ 	.word	0x00003fc0


	//   ....[42]....
        /*01a4*/ 	.word	0x00004010


	//   ....[43]....
        /*01a8*/ 	.word	0x00004060


	//   ....[44]....
        /*01ac*/ 	.word	0x00004090


	//   ....[45]....
        /*01b0*/ 	.word	0x000040b0


	//   ....[46]....
        /*01b4*/ 	.word	0x00004190


	//   ....[47]....
        /*01b8*/ 	.word	0x000041d0


	//   ....[48]....
        /*01bc*/ 	.word	0x00004220


	//   ....[49]....
        /*01c0*/ 	.word	0x00004250


	//   ....[50]....
        /*01c4*/ 	.word	0x00004270


	//----- nvinfo : EIATTR_EXIT_INSTR_OFFSETS
	.align		4
.L_3635:
        /*01c8*/ 	.byte	0x04, 0x1c
        /*01ca*/ 	.short	(.L_3637 - .L_3636)


	//   ....[0]....
.L_3636:
        /*01cc*/ 	.word	0x00004340


	//   ....[1]....
        /*01d0*/ 	.word	0x000044f0


	//----- nvinfo : EIATTR_MAX_THREADS
	.align		4
.L_3637:
        /*01d4*/ 	.byte	0x04, 0x05
        /*01d6*/ 	.short	(.L_3639 - .L_3638)
.L_3638:
        /*01d8*/ 	.word	0x00000020
        /*01dc*/ 	.word	0x00000001
        /*01e0*/ 	.word	0x00000001


	//----- nvinfo : EIATTR_CRS_STACK_SIZE
	.align		4
.L_3639:
        /*01e4*/ 	.byte	0x04, 0x1e
        /*01e6*/ 	.short	(.L_3641 - .L_3640)
.L_3640:
        /*01e8*/ 	.word	0x00000000


	//----- nvinfo : EIATTR_CBANK_PARAM_SIZE
	.align		4
.L_3641:
        /*01ec*/ 	.byte	0x03, 0x19
        /*01ee*/ 	.short	0x01f0


	//----- nvinfo : EIATTR_PARAM_CBANK
	.align		4
        /*01f0*/ 	.byte	0x04, 0x0a
        /*01f2*/ 	.short	(.L_3643 - .L_3642)
	.align		4
.L_3642:
        /*01f4*/ 	.word	index@(.nv.constant0._Z25selective_scan_bwd_kernelI32Selective_Scan_bwd_kernel_traitsILi32ELi4ELb0ELb1ELb1ELb1ELb0EN3c104HalfEfEEv12SSMParamsBwd)
        /*01f8*/ 	.short	0x0210
        /*01fa*/ 	.short	0x01f0


	//----- nvinfo : EIATTR_SW_WAR
	.align		4
.L_3643:
        /*01fc*/ 	.byte	0x04, 0x36
        /*01fe*/ 	.short	(.L_3645 - .L_3644)
.L_3644:
        /*0200*/ 	.word	0x00000008
.L_3645:


//--------------------- .nv.info._Z25selective_scan_bwd_kernelI32Selective_Scan_bwd_kernel_traitsILi32ELi4ELb0ELb1ELb1ELb1ELb1EN3c104HalfEfEEv12SSMParamsBwd --------------------------
	.section	.nv.info._Z25selective_scan_bwd_kernelI32Selective_Scan_bwd_kernel_traitsILi32ELi4ELb0ELb1ELb1ELb1ELb1EN3c104HalfEfEEv12SSMParamsBwd,"",@"SHT_CUDA_INFO"
	.sectionflags	@""
	.align	4


	//----- nvinfo : EIATTR_CUDA_API_VERSION
	.align		4
        /*0000*/ 	.byte	0x04, 0x37
        /*0002*/ 	.short	(.L_3647 - .L_3646)
.L_3646:
        /*0004*/ 	.word	0x00000082


	//----- nvinfo : EIATTR_KPARAM_INFO
	.align		4
.L_3647:
        /*0008*/ 	.byte	0x04, 0x17
        /*000a*/ 	.short	(.L_3649 - .L_3648)
.L_3648:
        /*000c*/ 	.word	0x00000000
        /*0010*/ 	.short	0x0000
        /*0012*/ 	.short	0x0000
        /*0014*/ 	.byte	0x00, 0xf0, 0xc1, 0x07


	//----- nvinfo : EIATTR_SPARSE_MMA_MASK
	.align		4
.L_3649:
        /*0018*/ 	.byte	0x03, 0x50
        /*001a*/ 	.short	0x0000


	//----- nvinfo : EIATTR_MAXREG_COUNT
	.align		4
        /*001c*/ 	.byte	0x03, 0x1b
        /*001e*/ 	.short	0x00ff


	//----- nvinfo : EIATTR_NUM_BARRIERS
	.align		4
        /*0020*/ 	.byte	0x02, 0x4c
        /*0022*/ 	.byte	0x01
	.zero		1


	//----- nvinfo : EIATTR_MERCURY_ISA_VERSION
	.align		4
        /*0024*/ 	.byte	0x03, 0x5f
        /*0026*/ 	.short	0x0101


	//----- nvinfo : EIATTR_COOP_GROUP_MASK_REGIDS
	.align		4
        /*0028*/ 	.byte	0x04, 0x29
        /*002a*/ 	.short	(.L_3651 - .L_3650)


	//   ....[0]....
.L_3650:
        /*002c*/ 	.word	0xffffffff


	//   ....[1]....
        /*0030*/ 	.word	0xffffffff


	//   ....[2]....
        /*0034*/ 	.word	0xffffffff


	//   ....[3]....
        /*0038*/ 	.word	0xffffffff


	//   ....[4]....
        /*003c*/ 	.word	0xffffffff


	//   ....[5]....
        /*0040*/ 	.word	0xffffffff


	//   ....[6]....
        /*0044*/ 	.word	0xffffffff


	//   ....[7]....
        /*0048*/ 	.word	0xffffffff


	//   ....[8]....
        /*004c*/ 	.word	0xffffffff


	//   ....[9]....
        /*0050*/ 	.word	0xffffffff


	//   ....[10]....
        /*0054*/ 	.word	0xffffffff


	//   ....[11]....
        /*0058*/ 	.word	0xffffffff


	//   ....[12]....
        /*005c*/ 	.word	0xffffffff


	//   ....[13]....
        /*0060*/ 	.word	0xffffffff


	//   ....[14]....
        /*0064*/ 	.word	0xffffffff


	//   ....[15]....
        /*0068*/ 	.word	0xffffffff


	//   ....[16]....
        /*006c*/ 	.word	0xffffffff


	//   ....[17]....
        /*0070*/ 	.word	0xffffffff


	//   ....[18]....
        /*0074*/ 	.word	0xffffffff


	//   ....[19]....
        /*0078*/ 	.word	0xffffffff


	//   ....[20]....
        /*007c*/ 	.word	0xffffffff


	//   ....[21]....
        /*0080*/ 	.word	0xffffffff


	//   ....[22]....
        /*0084*/ 	.word	0xffffffff


	//   ....[23]....
        /*0088*/ 	.word	0xffffffff


	//   ....[24]....
        /*008c*/ 	.word	0xffffffff


	//   ....[25]....
        /*0090*/ 	.word	0xffffffff


	//   ....[26]....
        /*0094*/ 	.word	0xffffffff


	//   ....[27]....
        /*0098*/ 	.word	0xffffffff


	//   ....[28]....
        /*009c*/ 	.word	0xffffffff


	//   ....[29]....
        /*00a0*/ 	.word	0xffffffff


	//   ....[30]....
        /*00a4*/ 	.word	0xffffffff


	//   ....[31]....
        /*00a8*/ 	.word	0xffffffff


	//   ....[32]....
        /*00ac*/ 	.word	0xffffffff


	//   ....[33]....
        /*00b0*/ 	.word	0xffffffff


	//   ....[34]....
        /*00b4*/ 	.word	0xffffffff


	//   ....[35]....
        /*00b8*/ 	.word	0xffffffff


	//   ....[36]....
        /*00bc*/ 	.word	0xffffffff


	//   ....[37]....
        /*00c0*/ 	.word	0xffffffff


	//   ....[38]....
        /*00c4*/ 	.word	0xffffffff


	//   ....[39]....
        /*00c8*/ 	.word	0xffffffff


	//   ....[40]....
        /*00cc*/ 	.word	0xffffffff


	//   ....[41]....
        /*00d0*/ 	.word	0xffffffff


	//   ....[42]....
        /*00d4*/ 	.word	0xffffffff


	//   ....[43]....
        /*00d8*/ 	.word	0xffffffff


	//   ....[44]....
        /*00dc*/ 	.word	0xffffffff


	//   ....[45]....
        /*00e0*/ 	.word	0xffffffff


	//   ....[46]....
        /*00e4*/ 	.word	0xffffffff


	//   ....[47]....
        /*00e8*/ 	.word	0xffffffff


	//   ....[48]....
        /*00ec*/ 	.word	0xffffffff


	//   ....[49]....
        /*00f0*/ 	.word	0xffffffff


	//   ....[50]....
        /*00f4*/ 	.word	0xffffffff


	//   ....[51]....
        /*00f8*/ 	.word	0xffffffff


	//   ....[52]....
        /*00fc*/ 	.word	0xffffffff


	//   ....[53]....
        /*0100*/ 	.word	0xffffffff


	//   ....[54]....
        /*0104*/ 	.word	0xffffffff


	//----- nvinfo : EIATTR_COOP_GROUP_INSTR_OFFSETS
	.align		4
.L_3651:
        /*0108*/ 	.byte	0x04, 0x28
        /*010a*/ 	.short	(.L_3653 - .L_3652)


	//   ....[0]....
.L_3652:
        /*010c*/ 	.word	0x00000d00


	//   ....[1]....
        /*0110*/ 	.word	0x00000e70


	//   ....[2]....
        /*0114*/ 	.word	0x00001090


	//   ....[3]....
        /*0118*/ 	.word	0x00001d20


	//   ....[4]....
        /*011c*/ 	.word	0x00001f90


	//   ....[5]....
        /*0120*/ 	.word	0x000021b0


	//   ....[6]....
        /*0124*/ 	.word	0x000025f0


	//   ....[7]....
        /*0128*/ 	.word	0x00003150


	//   ....[8]....
        /*012c*/ 	.word	0x000033c0


	//   ....[9]....
        /*0130*/ 	.word	0x000036f0


	//   ....[10]....
        /*0134*/ 	.word	0x00003730


	//   ....[11]....
        /*0138*/ 	.word	0x00003750


	//   ....[12]....
        /*013c*/ 	.word	0x00003760


	//   ....[13]....
        /*0140*/ 	.word	0x00003790


	//   ....[14]....
        /*0144*/ 	.word	0x000037c0


	//   ....[15]....
        /*0148*/ 	.word	0x000037e0


	//   ....[16]....
        /*014c*/ 	.word	0x00003800


	//   ....[17]....
        /*0150*/ 	.word	0x00003830


	//   ....[18]....
        /*0154*/ 	.word	0x00003860


	//   ....[19]....
        /*0158*/ 	.word	0x00003880


	//   ....[20]....
        /*015c*/ 	.word	0x000038a0


	//   ....[21]....
        /*0160*/ 	.word	0x00003920


	//   ....[22]....
        /*0164*/ 	.word	0x00003950


	//   ....[23]....
        /*0168*/ 	.word	0x00003960


	//   ....[24]....
        /*016c*/ 	.word	0x00003970


	//   ....[25]....
        /*0170*/ 	.word	0x000039c0


	//   ....[26]....
        /*0174*/ 	.word	0x000039f0


	//   ....[27]....
        /*0178*/ 	.word	0x00003a10


	//   ....[28]....
        /*017c*/ 	.word	0x00003a20


	//   ....[29]....
        /*0180*/ 	.word	0x00003a40


	//   ....[30]....
        /*0184*/ 	.word	0x00003a60


	//   ....[31]....
        /*0188*/ 	.word	0x00003a80


	//   ....[32]....
        /*018c*/ 	.word	0x00003aa0


	//   ....[33]....
        /*0190*/ 	.word	0x00003ab0


	//   ....[34]....
        /*0194*/ 	.word	0x00003ac0


	//   ....[35]....
        /*0198*/ 	.word	0x00003ad0


	//   ....[36]....
        /*019c*/ 	.word	0x00003ae0


	//   ....[37]....
        /*01a0*/ 	.word	0x00004140


	//   ....[38]....
        /*01a4*/ 	.word	0x000041e0


	//   ....[39]....
        /*01a8*/ 	.word	0x00004240


	//   ....[40]....
        /*01ac*/ 	.word	0x000042c0


	//   ....[41]....
        /*01b0*/ 	.word	0x00004390


	//   ....[42]....
        /*01b4*/ 	.word	0x00004690


	//   ....[43]....
        /*01b8*/ 	.word	0x000046d0


	//   ....[44]....
        /*01bc*/ 	.word	0x00004c90


	//   ....[45]....
        /*01c0*/ 	.word	0x00005060


	//   ....[46]....
        /*01c4*/ 	.word	0x000050b0


	//   ....[47]....
        /*01c8*/ 	.word	0x00005100


	//   ....[48]....
        /*01cc*/ 	.word	0x00005130


	//   ....[49]....
        /*01d0*/ 	.word	0x00005150


	//   ....[50]....
        /*01d4*/ 	.word	0x00005230


	//   ....[51]....
        /*01d8*/ 	.word	0x00005270


	//   ....[52]....
        /*01dc*/ 	.word	0x000052c0


	//   ....[53]....
        /*01e0*/ 	.word	0x000052f0


	//   ....[54]....
        /*01e4*/ 	.word	0x00005310


	//----- nvinfo : EIATTR_EXIT_INSTR_OFFSETS
	.align		4
.L_3653:
        /*01e8*/ 	.byte	0x04, 0x1c
        /*01ea*/ 	.short	(.L_3655 - .L_3654)


	//   ....[0]....
.L_3654:
        /*01ec*/ 	.word	0x000053e0


	//   ....[1]....
        /*01f0*/ 	.word	0x00005590


	//----- nvinfo : EIATTR_MAX_THREADS
	.align		4
.L_3655:
        /*01f4*/ 	.byte	0x04, 0x05
        /*01f6*/ 	.short	(.L_3657 - .L_3656)
.L_3656:
        /*01f8*/ 	.word	0x00000020
        /*01fc*/ 	.word	0x00000001
        /*0200*/ 	.word	0x00000001


	//----- nvinfo : EIATTR_CRS_STACK_SIZE
	.align		4
.L_3657:
        /*0204*/ 	.byte	0x04, 0x1e
        /*0206*/ 	.short	(.L_3659 - .L_3658)
.L_3658:
        /*0208*/ 	.word	0x00000000


	//----- nvinfo : EIATTR_CBANK_PARAM_SIZE
	.align		4
.L_3659:
        /*020c*/ 	.byte	0x03, 0x19
        /*020e*/ 	.short	0x01f0


	//----- nvinfo : EIATTR_PARAM_CBANK
	.align		4
        /*0210*/ 	.byte	0x04, 0x0a
        /*0212*/ 	.short	(.L_3661 - .L_3660)
	.align		4
.L_3660:
        /*0214*/ 	.word	index@(.nv.constant0._Z25selective_scan_bwd_kernelI32Selective_Scan_bwd_kernel_traitsILi32ELi4ELb0ELb1ELb1ELb1ELb1EN3c104HalfEfEEv12SSMParamsBwd)
        /*0218*/ 	.short	0x0210
        /*021a*/ 	.short	0x01f0


	//----- nvinfo : EIATTR_SW_WAR
	.align		4
.L_3661:
        /*021c*/ 	.byte	0x04, 0x36
        /*021e*/ 	.short	(.L_3663 - .L_3662)
.L_3662:
        /*0220*/ 	.word	0x00000008
.L_3663:


//--------------------- .nv.info._Z25selective_scan_bwd_kernelI32Selective_Scan_bwd_kernel_traitsILi32ELi4ELb1ELb0ELb0ELb0ELb0EN3c104HalfEfEEv12SSMParamsBwd --------------------------
	.section	.nv.info._Z25selective_scan_bwd_kernelI32Selective_Scan_bwd_kernel_traitsILi32ELi4ELb1ELb0ELb0ELb0ELb0EN3c104HalfEfEEv12SSMParamsBwd,"",@"SHT_CUDA_INFO"
	.sectionflags	@""
	.align	4


	//----- nvinfo : EIATTR_CUDA_API_VERSION
	.align		4
        /*0000*/ 	.byte	0x04, 0x37
        /*0002*/ 	.short	(.L_3665 - .L_3664)
.L_3664:
        /*0004*/ 	.word	0x00000082


	//----- nvinfo : EIATTR_KPARAM_INFO
	.align		4
.L_3665:
        /*0008*/ 	.byte	0x04, 0x17
        /*000a*/ 	.short	(.L_3667 - .L_3666)
.L_3666:
        /*000c*/ 	.word	0x00000000
        /*0010*/ 	.short	0x0000
        /*0012*/ 	.short	0x0000
        /*0014*/ 	.byte	0x00, 0xf0, 0xc1, 0x07


	//----- nvinfo : EIATTR_SPARSE_MMA_MASK
	.align		4
.L_3667:
        /*0018*/ 	.byte	0x03, 0x50
        /*001a*/ 	.short	0x0000


	//----- nvinfo : EIATTR_MAXREG_COUNT
	.align		4
        /*001c*/ 	.byte	0x03, 0x1b
        /*001e*/ 	.short	0x00ff


	//----- nvinfo : EIATTR_NUM_BARRIERS
	.align		4
        /*0020*/ 	.byte	0x02, 0x4c
        /*0022*/ 	.byte	0x01
	.zero		1


	//----- nvinfo : EIATTR_MERCURY_ISA_VERSION
	.align		4
        /*0024*/ 	.byte	0x03, 0x5f
        /*0026*/ 	.short	0x0101


	//----- nvinfo : EIATTR_COOP_GROUP_MASK_REGIDS
	.align		4
        /*0028*/ 	.byte	0x04, 0x29
        /*002a*/ 	.short	(.L_3669 - .L_3668)


	//   ....[0]....
.L_3668:
        /*002c*/ 	.word	0xffffffff


	//   ....[1]....
        /*0030*/ 	.word	0xffffffff


	//   ....[2]....
        /*0034*/ 	.word	0xffffffff


	//   ....[3]....
        /*0038*/ 	.word	0xffffffff


	//   ....[4]....
        /*003c*/ 	.word	0xffffffff


	//   ....[5]....
        /*0040*/ 	.word	0xffffffff


	//   ....[6]....
        /*0044*/ 	.word	0xffffffff


	//   ....[7]....
        /*0048*/ 	.word	0xffffffff


	//   ....[8]....
        /*004c*/ 	.word	0xffffffff


	//   ....[9]....
        /*0050*/ 	.word	0xffffffff


	//   ....[10]....
        /*0054*/ 	.word	0xffffffff


	//   ....[11]....
        /*0058*/ 	.word	0xffffffff


	//   ....[12]....
        /*005c*/ 	.word	0xffffffff


	//   ....[13]....
        /*0060*/ 	.word	0xffffffff


	//   ....[14]....
        /*0064*/ 	.word	0xffffffff


	//   ....[15]....
        /*0068*/ 	.word	0xffffffff


	//   ....[16]....
        /*006c*/ 	.word	0xffffffff


	//   ....[17]....
        /*0070*/ 	.word	0xffffffff


	//   ....[18]....
        /*0074*/ 	.word	0xffffffff


	//   ....[19]....
        /*0078*/ 	.word	0xffffffff


	//   ....[20]....
        /*007c*/ 	.word	0xffffffff


	//   ....[21]....
        /*0080*/ 	.word	0xffffffff


	//   ....[22]....
        /*0084*/ 	.word	0xffffffff


	//   ....[23]....
        /*0088*/ 	.word	0xffffffff


	//   ....[24]....
        /*008c*/ 	.word	0xffffffff


	//   ....[25]....
        /*0090*/ 	.word	0xffffffff


	//   ....[26]....
        /*0094*/ 	.word	0xffffffff


	//   ....[27]....
        /*0098*/ 	.word	0xffffffff


	//   ....[28]....
        /*009c*/ 	.word	0xffffffff


	//   ....[29]....
        /*00a0*/ 	.word	0xffffffff


	//   ....[30]....
        /*00a4*/ 	.word	0xffffffff


	//   ....[31]....
        /*00a8*/ 	.word	0xffffffff


	//   ....[32]....
        /*00ac*/ 	.word	0xffffffff


	//   ....[33]....
        /*00b0*/ 	.word	0xffffffff


	//   ....[34]....
        /*00b4*/ 	.word	0xffffffff


	//   ....[35]....
        /*00b8*/ 	.word	0xffffffff


	//   ....[36]....
        /*00bc*/ 	.word	0xffffffff


	//   ....[37]....
        /*00c0*/ 	.word	0xffffffff


	//   ....[38]....
        /*00c4*/ 	.word	0xffffffff


	//   ....[39]....
        /*00c8*/ 	.word	0xffffffff


	//   ....[40]....
        /*00cc*/ 	.word	0xffffffff


	//   ....[41]....
        /*00d0*/ 	.word	0xffffffff


	//   ....[42]....
        /*00d4*/ 	.word	0xffffffff


	//   ....[43]....
        /*00d8*/ 	.word	0xffffffff


	//   ....[44]....
        /*00dc*/ 	.word	0xffffffff


	//   ....[45]....
        /*00e0*/ 	.word	0xffffffff


	//   ....[46]....
        /*00e4*/ 	.word	0xffffffff


	//   ....[47]....
        /*00e8*/ 	.word	0xffffffff


	//   ....[48]....
        /*00ec*/ 	.word	0xffffffff


	//   ....[49]....
        /*00f0*/ 	.word	0xffffffff


	//   ....[50]....
        /*00f4*/ 	.word	0xffffffff


	//   ....[51]....
        /*00f8*/ 	.word	0xffffffff


	//   ....[52]....
        /*00fc*/ 	.word	0xffffffff


	//----- nvinfo : EIATTR_COOP_GROUP_INSTR_OFFSETS
	.align		4
.L_3669:
        /*0100*/ 	.byte	0x04, 0x28
        /*0102*/ 	.short	(.L_3671 - .L_3670)


	//   ....[0]....
.L_3670:
        /*0104*/ 	.word	0x000007e0


	//   ....[1]....
        /*0108*/ 	.word	0x00000850


	//   ....[2]....
        /*010c*/ 	.word	0x00000930


	//   ....[3]....
        /*0110*/ 	.word	0x00001190


	//   ....[4]....
        /*0114*/ 	.word	0x000011d0


	//   ....[5]....
        /*0118*/ 	.word	0x000011f0


	//   ....[6]....
        /*011c*/ 	.word	0x00001200


	//   ....[7]....
        /*0120*/ 	.word	0x00001230


	//   ....[8]....
        /*0124*/ 	.word	0x00001250


	//   ....[9]....
        /*0128*/ 	.word	0x00001280


	//   ....[10]....
        /*012c*/ 	.word	0x000012a0


	//   ....[11]....
        /*0130*/ 	.word	0x000012d0


	//   ....[12]....
        /*0134*/ 	.word	0x000012f0


	//   ....[13]....
        /*0138*/ 	.word	0x00001320


	//   ....[14]....
        /*013c*/ 	.word	0x00001340


	//   ....[15]....
        /*0140*/ 	.word	0x00001390


	//   ....[16]....
        /*0144*/ 	.word	0x000013c0


	//   ....[17]....
        /*0148*/ 	.word	0x000013f0


	//   ....[18]....
        /*014c*/ 	.word	0x00001410


	//   ....[19]....
        /*0150*/ 	.word	0x00001460


	//   ....[20]....
        /*0154*/ 	.word	0x00001480


	//   ....[21]....
        /*0158*/ 	.word	0x000014b0


	//   ....[22]....
        /*015c*/ 	.word	0x000014d0


	//   ....[23]....
        /*0160*/ 	.word	0x00001500


	//   ....[24]....
        /*0164*/ 	.word	0x00001520


	//   ....[25]....
        /*0168*/ 	.word	0x00001550


	//   ....[26]....
        /*016c*/ 	.word	0x00001570


	//   ....[27]....
        /*0170*/ 	.word	0x00001580


	//   ....[28]....
        /*0174*/ 	.word	0x00001590


	//   ....[29]....
        /*0178*/ 	.word	0x000015a0


	//   ....[30]....
        /*017c*/ 	.word	0x000015b0


	//   ....[31]....
        /*0180*/ 	.word	0x00001880


	//   ....[32]....
        /*0184*/ 	.word	0x000018c0


	//   ....[33]....
        /*0188*/ 	.word	0x000018f0


	//   ....[34]....
        /*018c*/ 	.word	0x00001910


	//   ....[35]....
        /*0190*/ 	.word	0x00001940


	//   ....[36]....
        /*0194*/ 	.word	0x00001960


	//   ....[37]....
        /*0198*/ 	.word	0x00001990


	//   ....[38]....
        /*019c*/ 	.word	0x000019b0


	//   ....[39]....
        /*01a0*/ 	.word	0x000019e0


	//   ....[40]....
        /*01a4*/ 	.word	0x00001a00


	//   ....[41]....
        /*01a8*/ 	.word	0x00001e40


	//   ....[42]....
        /*01ac*/ 	.word	0x00002070


	//   ....[43]....
        /*01b0*/ 	.word	0x00002140


	//   ....[44]....
        /*01b4*/ 	.word	0x00002190


	//   ....[45]....
        /*01b8*/ 	.word	0x000021e0


	//   ....[46]....
        /*01bc*/ 	.word	0x00002210


	//   ....[47]....
        /*01c0*/ 	.word	0x00002230


	//   ....[48]....
        /*01c4*/ 	.word	0x00002310


	//   ....[49]....
        /*01c8*/ 	.word	0x00002350


	//   ....[50]....
        /*01cc*/ 	.word	0x000023a0


	//   ....[51]....
        /*01d0*/ 	.word	0x000023d0


	//   ....[52]....
        /*01d4*/ 	.word	0x000023f0


	//----- nvinfo : EIATTR_EXIT_INSTR_OFFSETS
	.align		4
.L_3671:
        /*01d8*/ 	.byte	0x04, 0x1c
        /*01da*/ 	.short	(.L_3673 - .L_3672)


	//   ....[0]....
.L_3672:
        /*01dc*/ 	.word	0x000024c0


	//   ....[1]....
        /*01e0*/ 	.word	0x00002a00


	//----- nvinfo : EIATTR_MAX_THREADS
	.align		4
.L_3673:
        /*01e4*/ 	.byte	0x04, 0x05
        /*01e6*/ 	.short	(.L_3675 - .L_3674)
.L_3674:
        /*01e8*/ 	.word	0x00000020
        /*01ec*/ 	.word	0x00000001
        /*01f0*/ 	.word	0x00000001


	//----- nvinfo : EIATTR_CRS_STACK_SIZE
	.align		4
.L_3675:
        /*01f4*/ 	.byte	0x04, 0x1e
        /*01f6*/ 	.short	(.L_3677 - .L_3676)
.L_3676:
        /*01f8*/ 	.word	0x00000000


	//----- nvinfo : EIATTR_CBANK_PARAM_SIZE
	.align		4
.L_3677:
        /*01fc*/ 	.byte	0x03, 0x19
        /*01fe*/ 	.short	0x01f0


	//----- nvinfo : EIATTR_PARAM_CBANK
	.align		4
        /*0200*/ 	.byte	0x04, 0x0a
        /*0202*/ 	.short	(.L_3679 - .L_3678)
	.align		4
.L_3678:
        /*0204*/ 	.word	index@(.nv.constant0._Z25selective_scan_bwd_kernelI32Selective_Scan_bwd_kernel_traitsILi32ELi4ELb1ELb0ELb0ELb0ELb0EN3c104HalfEfEEv12SSMParamsBwd)
        /*0208*/ 	.short	0x0210
        /*020a*/ 	.short	0x01f0


	//----- nvinfo : EIATTR_SW_WAR
	.align		4
.L_3679:
        /*020c*/ 	.byte	0x04, 0x36
        /*020e*/ 	.short	(.L_3681 - .L_3680)
.L_3680:
        /*0210*/ 	.word	0x00000008
.L_3681:


//--------------------- .nv.info._Z25selective_scan_bwd_kernelI32Selective_Scan_bwd_kernel_traitsILi32ELi4ELb1ELb0ELb0ELb0ELb1EN3c104HalfEfEEv12SSMParamsBwd --------------------------
	.section	.nv.info._Z25selective_scan_bwd_kernelI32Selective_Scan_bwd_kernel_traitsILi32ELi4ELb1ELb0ELb0ELb0ELb1EN3c104HalfEfEEv12SSMParamsBwd,"",@"SHT_CUDA_INFO"
	.sectionflags	@""
	.align	4


	//----- nvinfo : EIATTR_CUDA_API_VERSION
	.align		4
        /*0000*/ 	.byte	0x04, 0x37
        /*0002*/ 	.short	(.L_3683 - .L_3682)
.L_3682:
        /*0004*/ 	.word	0x00000082


	//----- nvinfo : EIATTR_KPARAM_INFO
	.align		4
.L_3683:
        /*0008*/ 	.byte	0x04, 0x17
        /*000a*/ 	.short	(.L_3685 - .L_3684)
.L_3684:
        /*000c*/ 	.word	0x00000000
        /*0010*/ 	.short	0x0000
        /*0012*/ 	.short	0x0000
        /*0014*/ 	.byte	0x00, 0xf0, 0xc1, 0x07


	//----- nvinfo : EIATTR_SPARSE_MMA_MASK
	.align		4
.L_3685:
        /*0018*/ 	.byte	0x03, 0x50
        /*001a*/ 	.short	0x0000


	//----- nvinfo : EIATTR_MAXREG_COUNT
	.align		4
        /*001c*/ 	.byte	0x03, 0x1b
        /*001e*/ 	.short	0x00ff


	//----- nvinfo : EIATTR_NUM_BARRIERS
	.align		4
        /*0020*/ 	.byte	0x02, 0x4c
        /*0022*/ 	.byte	0x01
	.zero		1


	//----- nvinfo : EIATTR_MERCURY_ISA_VERSION
	.align		4
        /*0024*/ 	.byte	0x03, 0x5f
        /*0026*/ 	.short	0x0101


	//----- nvinfo : EIATTR_COOP_GROUP_MASK_REGIDS
	.align		4
        /*0028*/ 	.byte	0x04, 0x29
        /*002a*/ 	.short	(.L_3687 - .L_3686)


	//   ....[0]....
.L_3686:
        /*002c*/ 	.word	0xffffffff


	//   ....[1]....
        /*0030*/ 	.word	0xffffffff


	//   ....[2]....
        /*0034*/ 	.word	0xffffffff


	//   ....[3]....
        /*0038*/ 	.word	0xffffffff


	//   ....[4]....
        /*003c*/ 	.word	0xffffffff


	//   ....[5]....
        /*0040*/ 	.word	0xffffffff


	//   ....[6]....
        /*0044*/ 	.word	0xffffffff


	//   ....[7]....
        /*0048*/ 	.word	0xffffffff


	//   ....[8]....
        /*004c*/ 	.word	0xffffffff


	//   ....[9]....
        /*0050*/ 	.word	0xffffffff


	//   ....[10]....
        /*0054*/ 	.word	0xffffffff


	//   ....[11]....
        /*0058*/ 	.word	0xffffffff


	//   ....[12]....
        /*005c*/ 	.word	0xffffffff


	//   ....[13]....
        /*0060*/ 	.word	0xffffffff


	//   ....[14]....
        /*0064*/ 	.word	0xffffffff


	//   ....[15]....
        /*0068*/ 	.word	0xffffffff


	//   ....[16]....
        /*006c*/ 	.word	0xffffffff


	//   ....[17]....
        /*0070*/ 	.word	0xffffffff


	//   ....[18]....
        /*0074*/ 	.word	0xffffffff


	//   ....[19]....
        /*0078*/ 	.word	0xffffffff


	//   ....[20]....
        /*007c*/ 	.word	0xffffffff


	//   ....[21]....
        /*0080*/ 	.word	0xffffffff


	//   ....[22]....
        /*0084*/ 	.word	0xffffffff


	//   ....[23]....
        /*0088*/ 	.word	0xffffffff


	//   ....[24]....
        /*008c*/ 	.word	0xffffffff


	//   ....[25]....
        /*0090*/ 	.word	0xffffffff


	//   ....[26]....
        /*0094*/ 	.word	0xffffffff


	//   ....[27]....
        /*0098*/ 	.word	0xffffffff


	//   ....[28]....
        /*009c*/ 	.word	0xffffffff


	//   ....[29]....
        /*00a0*/ 	.word	0xffffffff


	//   ....[30]....
        /*00a4*/ 	.word	0xffffffff


	//   ....[31]....
        /*00a8*/ 	.word	0xffffffff


	//   ....[32]....
        /*00ac*/ 	.word	0xffffffff


	//   ....[33]....
        /*00b0*/ 	.word	0xffffffff


	//   ....[34]....
        /*00b4*/ 	.word	0xffffffff


	//   ....[35]....
        /*00b8*/ 	.word	0xffffffff


	//   ....[36]....
        /*00bc*/ 	.word	0xffffffff


	//   ....[37]....
        /*00c0*/ 	.word	0xffffffff


	//   ....[38]....
        /*00c4*/ 	.word	0xffffffff


	//   ....[39]....
        /*00c8*/ 	.word	0xffffffff


	//   ....[40]....
        /*00cc*/ 	.word	0xffffffff


	//   ....[41]....
        /*00d0*/ 	.word	0xffffffff


	//   ....[42]....
        /*00d4*/ 	.word	0xffffffff


	//   ....[43]....
        /*00d8*/ 	.word	0xffffffff


	//   ....[44]....
        /*00dc*/ 	.word	0xffffffff


	//   ....[45]....
        /*00e0*/ 	.word	0xffffffff


	//   ....[46]....
        /*00e4*/ 	.word	0xffffffff


	//   ....[47]....
        /*00e8*/ 	.word	0xffffffff


	//   ....[48]....
        /*00ec*/ 	.word	0xffffffff


	//   ....[49]....
        /*00f0*/ 	.word	0xffffffff


	//   ....[50]....
        /*00f4*/ 	.word	0xffffffff


	//   ....[51]....
        /*00f8*/ 	.word	0xffffffff


	//   ....[52]....
        /*00fc*/ 	.word	0xffffffff


	//   ....[53]....
        /*0100*/ 	.word	0xffffffff


	//   ....[54]....
        /*0104*/ 	.word	0xffffffff


	//   ....[55]....
        /*0108*/ 	.word	0xffffffff


	//   ....[56]....
        /*010c*/ 	.word	0xffffffff


	//----- nvinfo : EIATTR_COOP_GROUP_INSTR_OFFSETS
	.align		4
.L_3687:
        /*0110*/ 	.byte	0x04, 0x28
        /*0112*/ 	.short	(.L_3689 - .L_3688)


	//   ....[0]....
.L_3688:
        /*0114*/ 	.word	0x000007a0


	//   ....[1]....
        /*0118*/ 	.word	0x00000810


	//   ....[2]....
        /*011c*/ 	.word	0x00000960


	//   ....[3]....
        /*0120*/ 	.word	0x00000a90


	//   ....[4]....
        /*0124*/ 	.word	0x00000cd0


	//   ....[5]....
        /*0128*/ 	.word	0x00001020


	//   ....[6]....
        /*012c*/ 	.word	0x00001220


	//   ....[7]....
        /*0130*/ 	.word	0x00001ba0


	//   ....[8]....
        /*0134*/ 	.word	0x00001be0


	//   ....[9]....
        /*0138*/ 	.word	0x00001c00


	//   ....[10]....
        /*013c*/ 	.word	0x00001c10


	//   ....[11]....
        /*0140*/ 	.word	0x00001c40


	//   ....[12]....
        /*0144*/ 	.word	0x00001c60


	//   ....[13]....
        /*0148*/ 	.word	0x00001c90


	//   ....[14]....
        /*014c*/ 	.word	0x00001cb0


	//   ....[15]....
        /*0150*/ 	.word	0x00001ce0


	//   ....[16]....
        /*0154*/ 	.word	0x00001d00


	//   ....[17]....
        /*0158*/ 	.word	0x00001d30


	//   ....[18]....
        /*015c*/ 	.word	0x00001d50


	//   ....[19]....
        /*0160*/ 	.word	0x00001d80


	//   ....[20]....
        /*0164*/ 	.word	0x00001db0


	//   ....[21]....
        /*0168*/ 	.word	0x00001de0


	//   ....[22]....
        /*016c*/ 	.word	0x00001e10


	//   ....[23]....
        /*0170*/ 	.word	0x00001e70


	//   ....[24]....
        /*0174*/ 	.word	0x00001ea0


	//   ....[25]....
        /*0178*/ 	.word	0x00001ed0


	//   ....[26]....
        /*017c*/ 	.word	0x00001ee0


	//   ....[27]....
        /*0180*/ 	.word	0x00001f10


	//   ....[28]....
        /*0184*/ 	.word	0x00001f30


	//   ....[29]....
        /*0188*/ 	.word	0x00001f60


	//   ....[30]....
        /*018c*/ 	.word	0x00001f80


	//   ....[31]....
        /*0190*/ 	.word	0x00001f90


	//   ....[32]....
        /*0194*/ 	.word	0x00001fa0


	//   ....[33]....
        /*0198*/ 	.word	0x00001fb0


	//   ....[34]....
        /*019c*/ 	.word	0x00001fc0


	//   ....[35]....
        /*01a0*/ 	.word	0x00002250


	//   ....[36]....
        /*01a4*/ 	.word	0x00002290


	//   ....[37]....
        /*01a8*/ 	.word	0x00002380


	//   ....[38]....
        /*01ac*/ 	.word	0x000023a0


	//   ....[39]....
        /*01b0*/ 	.word	0x000023d0


	//   ....[40]....
        /*01b4*/ 	.word	0x000023f0


	//   ....[41]....
        /*01b8*/ 	.word	0x00002420


	//   ....[42]....
        /*01bc*/ 	.word	0x00002440


	//   ....[43]....
        /*01c0*/ 	.word	0x00002490


	//   ....[44]....
        /*01c4*/ 	.word	0x000024a0


	//   ....[45]....
        /*01c8*/ 	.word	0x00002890


	//   ....[46]....
        /*01cc*/ 	.word	0x00002a80


	//   ....[47]....
        /*01d0*/ 	.word	0x00002b50


	//   ....[48]....
        /*01d4*/ 	.word	0x00002ba0


	//   ....[49]....
        /*01d8*/ 	.word	0x00002bf0


	//   ....[50]....
        /*01dc*/ 	.word	0x00002c20


	//   ....[51]....
        /*01e0*/ 	.word	0x00002c40


	//   ....[52]....
        /*01e4*/ 	.word	0x00002d20


	//   ....[53]....
        /*01e8*/ 	.word	0x00002d60


	//   ....[54]....
        /*01ec*/ 	.word	0x00002db0


	//   ....[55]....
        /*01f0*/ 	.word	0x00002de0


	//   ....[56]....
        /*01f4*/ 	.word	0x00002e00


	//----- nvinfo : EIATTR_EXIT_INSTR_OFFSETS
	.align		4
.L_3689:
        /*01f8*/ 	.byte	0x04, 0x1c
        /*01fa*/ 	.short	(.L_3691 - .L_3690)


	//   ....[0]....
.L_3690:
        /*01fc*/ 	.word	0x00002ed0


	//   ....[1]....
        /*0200*/ 	.word	0x000034d0


	//----- nvinfo : EIATTR_MAX_THREADS
	.align		4
.L_3691:
        /*0204*/ 	.byte	0x04, 0x05
        /*0206*/ 	.short	(.L_3693 - .L_3692)
.L_3692:
        /*0208*/ 	.word	0x00000020
        /*020c*/ 	.word	0x00000001
        /*0210*/ 	.word	0x00000001


	//----- nvinfo : EIATTR_CRS_STACK_SIZE
	.align		4
.L_3693:
        /*0214*/ 	.byte	0x04, 0x1e
        /*0216*/ 	.short	(.L_3695 - .L_3694)
.L_3694:
        /*0218*/ 	.word	0x00000000


	//----- nvinfo : EIATTR_CBANK_PARAM_SIZE
	.align		4
.L_3695:
        /*021c*/ 	.byte	0x03, 0x19
        /*021e*/ 	.short	0x01f0


	//----- nvinfo : EIATTR_PARAM_CBANK
	.align		4
        /*0220*/ 	.byte	0x04, 0x0a
        /*0222*/ 	.short	(.L_3697 - .L_3696)
	.align		4
.L_3696:
        /*0224*/ 	.word	index@(.nv.constant0._Z25selective_scan_bwd_kernelI32Selective_Scan_bwd_kernel_traitsILi32ELi4ELb1ELb0ELb0ELb0ELb1EN3c104HalfEfEEv12SSMParamsBwd)
        /*0228*/ 	.short	0x0210
        /*022a*/ 	.short	0x01f0


	//----- nvinfo : EIATTR_SW_WAR
	.align		4
.L_3697:
        /*022c*/ 	.byte	0x04, 0x36
        /*022e*/ 	.short	(.L_3699 - .L_3698)
.L_3698:
        /*0230*/ 	.word	0x00000008
.L_3699:


//--------------------- .nv.info._Z25selective_scan_bwd_kernelI32Selective_Scan_bwd_kernel_traitsILi32ELi4ELb1ELb0ELb0ELb1ELb0EN3c104HalfEfEEv12SSMParamsBwd --------------------------
	.section	.nv.info._Z25selective_scan_bwd_kernelI32Selective_Scan_bwd_kernel_traitsILi32ELi4ELb1ELb0ELb0ELb1ELb0EN3c104HalfEfEEv12SSMParamsBwd,"",@"SHT_CUDA_INFO"
	.sectionflags	@""
	.align	4


	//----- nvinfo : EIATTR_CUDA_API_VERSION
	.align		4
        /*0000*/ 	.byte	0x04, 0x37
        /*0002*/ 	.short	(.L_3701 - .L_3700)
.L_3700:
        /*0004*/ 	.word	0x00000082


	//----- nvinfo : EIATTR_KPARAM_INFO
	.align		4
.L_3701:
        /*0008*/ 	.byte	0x04, 0x17
        /*000a*/ 	.short	(.L_3703 - .L_3702)
.L_3702:
        /*000c*/ 	.word	0x00000000
        /*0010*/ 	.short	0x0000
        /*0012*/ 	.short	0x0000
        /*0014*/ 	.byte	0x00, 0xf0, 0xc1, 0x07


	//----- nvinfo : EIATTR_SPARSE_MMA_MASK
	.align		4
.L_3703:
        /*0018*/ 	.byte	0x03, 0x50
        /*001a*/ 	.short	0x0000


	//----- nvinfo : EIATTR_MAXREG_COUNT
	.align		4
        /*001c*/ 	.byte	0x03, 0x1b
        /*001e*/ 	.short	0x00ff


	//----- nvinfo : EIATTR_NUM_BARRIERS
	.align		4
        /*0020*/ 	.byte	0x02, 0x4c
        /*0022*/ 	.byte	0x01
	.zero		1


	//----- nvinfo : EIATTR_MERCURY_ISA_VERSION
	.align		4
        /*0024*/ 	.byte	0x03, 0x5f
        /*0026*/ 	.short	0x0101


	//----- nvinfo : EIATTR_COOP_GROUP_MASK_REGIDS
	.align		4
        /*0028*/ 	.byte	0x04, 0x29
        /*002a*/ 	.short	(.L_3705 - .L_3704)


	//   ....[0]....
.L_3704:
        /*002c*/ 	.word	0xffffffff


	//   ....[1]....
        /*0030*/ 	.word	0xffffffff


	//   ....[2]....
        /*0034*/ 	.word	0xffffffff


	//   ....[3]....
        /*0038*/ 	.word	0xffffffff


	//   ....[4]....
        /*003c*/ 	.word	0xffffffff


	//   ....[5]....
        /*0040*/ 	.word	0xffffffff


	//   ....[6]....
        /*0044*/ 	.word	0xffffffff


	//   ....[7]....
        /*0048*/ 	.word	0xffffffff


	//   ....[8]....
        /*004c*/ 	.word	0xffffffff


	//   ....[9]....
        /*0050*/ 	.word	0xffffffff


	//   ....[10]....
        /*0054*/ 	.word	0xffffffff


	//   ....[11]....
        /*0058*/ 	.word	0xffffffff


	//   ....[12]....
        /*005c*/ 	.word	0xffffffff


	//   ....[13]....
        /*0060*/ 	.word	0xffffffff


	//   ....[14]....
        /*0064*/ 	.word	0xffffffff


	//   ....[15]....
        /*0068*/ 	.word	0xffffffff


	//   ....[16]....
        /*006c*/ 	.word	0xffffffff


	//   ....[17]....
        /*0070*/ 	.word	0xffffffff


	//   ....[18]....
        /*0074*/ 	.word	0xffffffff


	//   ....[19]....
        /*0078*/ 	.word	0xffffffff


	//   ....[20]....
        /*007c*/ 	.word	0xffffffff


	//   ....[21]....
        /*0080*/ 	.word	0xffffffff


	//   ....[22]....
        /*0084*/ 	.word	0xffffffff


	//   ....[23]....
        /*0088*/ 	.word	0xffffffff


	//   ....[24]....
        /*008c*/ 	.word	0xffffffff


	//   ....[25]....
        /*0090*/ 	.word	0xffffffff


	//   ....[26]....
        /*0094*/ 	.word	0xffffffff


	//   ....[27]....
        /*0098*/ 	.word	0xffffffff


	//   ....[28]....
        /*009c*/ 	.word	0xffffffff


	//   ....[29]....
        /*00a0*/ 	.word	0xffffffff


	//   ....[30]....
        /*00a4*/ 	.word	0xffffffff


	//   ....[31]....
        /*00a8*/ 	.word	0xffffffff


	//   ....[32]....
        /*00ac*/ 	.word	0xffffffff


	//   ....[33]....
        /*00b0*/ 	.word	0xffffffff


	//   ....[34]....
        /*00b4*/ 	.word	0xffffffff


	//   ....[35]....
        /*00b8*/ 	.word	0xffffffff


	//   ....[36]....
        /*00bc*/ 	.word	0xffffffff


	//   ....[37]....
        /*00c0*/ 	.word	0xffffffff


	//   ....[38]....
        /*00c4*/ 	.word	0xffffffff


	//   ....[39]....
        /*00c8*/ 	.word	0xffffffff


	//   ....[40]....
        /*00cc*/ 	.word	0xffffffff


	//   ....[41]....
        /*00d0*/ 	.word	0xffffffff


	//   ....[42]....
        /*00d4*/ 	.word	0xffffffff


	//   ....[43]....
        /*00d8*/ 	.word	0xffffffff


	//   ....[44]....
        /*00dc*/ 	.word	0xffffffff


	//   ....[45]....
        /*00e0*/ 	.word	0xffffffff


	//   ....[46]....
        /*00e4*/ 	.word	0xffffffff


	//   ....[47]....
        /*00e8*/ 	.word	0xffffffff


	//   ....[48]....
        /*00ec*/ 	.word	0xffffffff


	//   ....[49]....
        /*00f0*/ 	.word	0xffffffff


	//   ....[50]....
        /*00f4*/ 	.word	0xffffffff


	//   ....[51]....
        /*00f8*/ 	.word	0xffffffff


	//   ....[52]....
        /*00fc*/ 	.word	0xffffffff


	//   ....[53]....
        /*0100*/ 	.word	0xffffffff


	//----- nvinfo : EIATTR_COOP_GROUP_INSTR_OFFSETS
	.align		4
.L_3705:
        /*0104*/ 	.byte	0x04, 0x28
        /*0106*/ 	.short	(.L_3707 - .L_3706)


	//   ....[0]....
.L_3706:
        /*0108*/ 	.word	0x000008b0


	//   ....[1]....
        /*010c*/ 	.word	0x00000930


	//   ....[2]....
        /*0110*/ 	.word	0x00000a70


	//   ....[3]....
        /*0114*/ 	.word	0x00001a60


	//   ....[4]....
        /*0118*/ 	.word	0x00001aa0


	//   ....[5]....
        /*011c*/ 	.word	0x00001ac0


	//   ....[6]....
        /*0120*/ 	.word	0x00001ad0


	//   ....[7]....
        /*0124*/ 	.word	0x00001b00


	//   ....[8]....
        /*0128*/ 	.word	0x00001b30


	//   ....[9]....
        /*012c*/ 	.word	0x00001b50


	//   ....[10]....
        /*0130*/ 	.word	0x00001b70


	//   ....[11]....
        /*0134*/ 	.word	0x00001ba0


	//   ....[12]....
        /*0138*/ 	.word	0x00001bd0


	//   ....[13]....
        /*013c*/ 	.word	0x00001bf0


	//   ....[14]....
        /*0140*/ 	.word	0x00001c10


	//   ....[15]....
        /*0144*/ 	.word	0x00001c90


	//   ....[16]....
        /*0148*/ 	.word	0x00001cc0


	//   ....[17]....
        /*014c*/ 	.word	0x00001cd0


	//   ....[18]....
        /*0150*/ 	.word	0x00001ce0


	//   ....[19]....
        /*0154*/ 	.word	0x00001d30


	//   ....[20]....
        /*0158*/ 	.word	0x00001d60


	//   ....[21]....
        /*015c*/ 	.word	0x00001d80


	//   ....[22]....
        /*0160*/ 	.word	0x00001da0


	//   ....[23]....
        /*0164*/ 	.word	0x00001dc0


	//   ....[24]....
        /*0168*/ 	.word	0x00001df0


	//   ....[25]....
        /*016c*/ 	.word	0x00001e10


	//   ....[26]....
        /*0170*/ 	.word	0x00001e40


	//   ....[27]....
        /*0174*/ 	.word	0x00001e50


	//   ....[28]....
        /*0178*/ 	.word	0x00001e60


	//   ....[29]....
        /*017c*/ 	.word	0x00001e70


	//   ....[30]....
        /*0180*/ 	.word	0x00001e80


	//   ....[31]....
        /*0184*/ 	.word	0x00002140


	//   ....[32]....
        /*0188*/ 	.word	0x00002180


	//   ....[33]....
        /*018c*/ 	.word	0x000021d0


	//   ....[34]....
        /*0190*/ 	.word	0x000021f0


	//   ....[35]....
        /*0194*/ 	.word	0x00002220


	//   ....[36]....
        /*0198*/ 	.word	0x00002240


	//   ....[37]....
        /*019c*/ 	.word	0x00002270


	//   ....[38]....
        /*01a0*/ 	.word	0x00002290


	//   ....[39]....
        /*01a4*/ 	.word	0x000022c0


	//   ....[40]....
        /*01a8*/ 	.word	0x000022e0


	//   ....[41]....
        /*01ac*/ 	.word	0x00002650


	//   ....[42]....
        /*01b0*/ 	.word	0x000028a0


	//   ....[43]....
        /*01b4*/ 	.word	0x00002c10


	//   ....[44]....
        /*01b8*/ 	.word	0x00002cd0


	//   ....[45]....
        /*01bc*/ 	.word	0x00002d20


	//   ....[46]....
        /*01c0*/ 	.word	0x00002d70


	//   ....[47]....
        /*01c4*/ 	.word	0x00002da0


	//   ....[48]....
        /*01c8*/ 	.word	0x00002dc0


	//   ....[49]....
        /*01cc*/ 	.word	0x00002ea0


	//   ....[50]....
        /*01d0*/ 	.word	0x00002ee0


	//   ....[51]....
        /*01d4*/ 	.word	0x00002f30


	//   ....[52]....
        /*01d8*/ 	.word	0x00002f60


	//   ....[53]....
        /*01dc*/ 	.word	0x00002f80


	//----- nvinfo : EIATTR_EXIT_INSTR_OFFSETS
	.align		4
.L_3707:
        /*01e0*/ 	.byte	0x04, 0x1c
        /*01e2*/ 	.short	(.L_3709 - .L_3708)


	//   ....[0]....
.L_3708:
        /*01e4*/ 	.word	0x00003050


	//   ....[1]....
        /*01e8*/ 	.word	0x000035f0


	//----- nvinfo : EIATTR_MAX_THREADS
	.align		4
.L_3709:
        /*01ec*/ 	.byte	0x04, 0x05
        /*01ee*/ 	.short	(.L_3711 - .L_3710)
.L_3710:
        /*01f0*/ 	.word	0x00000020
        /*01f4*/ 	.word	0x00000001
        /*01f8*/ 	.word	0x00000001


	//----- nvinfo : EIATTR_CRS_STACK_SIZE
	.align		4
.L_3711:
        /*01fc*/ 	.byte	0x04, 0x1e
        /*01fe*/ 	.short	(.L_3713 - .L_3712)
.L_3712:
        /*0200*/ 	.word	0x00000000


	//----- nvinfo : EIATTR_CBANK_PARAM_SIZE
	.align		4
.L_3713:
        /*0204*/ 	.byte	0x03, 0x19
        /*0206*/ 	.short	0x01f0


	//----- nvinfo : EIATTR_PARAM_CBANK
	.align		4
        /*0208*/ 	.byte	0x04, 0x0a
        /*020a*/ 	.short	(.L_3715 - .L_3714)
	.align		4
.L_3714:
        /*020c*/ 	.word	index@(.nv.constant0._Z25selective_scan_bwd_kernelI32Selective_Scan_bwd_kernel_traitsILi32ELi4ELb1ELb0ELb0ELb1ELb0EN3c104HalfEfEEv12SSMParamsBwd)
        /*0210*/ 	.short	0x0210
        /*0212*/ 	.short	0x01f0


	//----- nvinfo : EIATTR_SW_WAR
	.align		4
.L_3715:
        /*0214*/ 	.byte	0x04, 0x36
        /*0216*/ 	.short	(.L_3717 - .L_3716)
.L_3716:
        /*0218*/ 	.word	0x00000008
.L_3717:


//--------------------- .nv.info._Z25selective_scan_bwd_kernelI32Selective_Scan_bwd_kernel_traitsILi32ELi4ELb1ELb0ELb0ELb1ELb1EN3c104HalfEfEEv12SSMParamsBwd --------------------------
	.section	.nv.info._Z25selective_scan_bwd_kernelI32Selective_Scan_bwd_kernel_traitsILi32ELi4ELb1ELb0ELb0ELb1ELb1EN3c104HalfEfEEv12SSMParamsBwd,"",@"SHT_CUDA_INFO"
	.sectionflags	@""
	.align	4


	//----- nvinfo : EIATTR_CUDA_API_VERSION
	.align		4
        /*0000*/ 	.byte	0x04, 0x37
        /*0002*/ 	.short	(.L_3719 - .L_3718)
.L_3718:
        /*0004*/ 	.word	0x00000082


	//----- nvinfo : EIATTR_KPARAM_INFO
	.align		4
.L_3719:
        /*0008*/ 	.byte	0x04, 0x17
        /*000a*/ 	.short	(.L_3721 - .L_3720)
.L_3720:
        /*000c*/ 	.word	0x00000000
        /*0010*/ 	.short	0x0000
        /*0012*/ 	.short	0x0000
        /*0014*/ 	.byte	0x00, 0xf0, 0xc1, 0x07


	//----- nvinfo : EIATTR_SPARSE_MMA_MASK
	.align		4
.L_3721:
        /*0018*/ 	.byte	0x03, 0x50
        /*001a*/ 	.short	0x0000


	//----- nvinfo : EIATTR_MAXREG_COUNT
	.align		4
        /*001c*/ 	.byte	0x03, 0x1b
        /*001e*/ 	.short	0x00ff


	//----- nvinfo : EIATTR_NUM_BARRIERS
	.align		4
        /*0020*/ 	.byte	0x02, 0x4c
        /*0022*/ 	.byte	0x01
	.zero		1


	//----- nvinfo : EIATTR_MERCURY_ISA_VERSION
	.align		4
        /*0024*/ 	.byte	0x03, 0x5f
        /*0026*/ 	.short	0x0101


	//----- nvinfo : EIATTR_COOP_GROUP_MASK_REGIDS
	.align		4
        /*0028*/ 	.byte	0x04, 0x29
        /*002a*/ 	.short	(.L_3723 - .L_3722)


	//   ....[0]....
.L_3722:
        /*002c*/ 	.word	0xffffffff


	//   ....[1]....
        /*0030*/ 	.word	0xffffffff


	//   ....[2]....
        /*0034*/ 	.word	0xffffffff


	//   ....[3]....
        /*0038*/ 	.word	0xffffffff


	//   ....[4]....
        /*003c*/ 	.word	0xffffffff


	//   ....[5]....
        /*0040*/ 	.word	0xffffffff


	//   ....[6]....
        /*0044*/ 	.word	0xffffffff


	//   ....[7]....
        /*0048*/ 	.word	0xffffffff


	//   ....[8]....
        /*004c*/ 	.word	0xffffffff


	//   ....[9]....
        /*0050*/ 	.word	0xffffffff


	//   ....[10]....
        /*0054*/ 	.word	0xffffffff


	//   ....[11]....
        /*0058*/ 	.word	0xffffffff


	//   ....[12]....
        /*005c*/ 	.word	0xffffffff


	//   ....[13]....
        /*0060*/ 	.word	0xffffffff


	//   ....[14]....
        /*0064*/ 	.word	0xffffffff


	//   ....[15]....
        /*0068*/ 	.word	0xffffffff


	//   ....[16]....
        /*006c*/ 	.word	0xffffffff


	//   ....[17]....
        /*0070*/ 	.word	0xffffffff


	//   ....[18]....
        /*0074*/ 	.word	0xffffffff


	//   ....[19]....
        /*0078*/ 	.word	0xffffffff


	//   ....[20]....
        /*007c*/ 	.word	0xffffffff


	//   ....[21]....
        /*0080*/ 	.word	0xffffffff


	//   ....[22]....
        /*0084*/ 	.word	0xffffffff


	//   ....[23]....
        /*0088*/ 	.word	0xffffffff


	//   ....[24]....
        /*008c*/ 	.word	0xffffffff


	//   ....[25]....
        /*0090*/ 	.word	0xffffffff


	//   ....[26]....
        /*0094*/ 	.word	0xffffffff


	//   ....[27]....
        /*0098*/ 	.word	0xffffffff


	//   ....[28]....
        /*009c*/ 	.word	0xffffffff


	//   ....[29]....
        /*00a0*/ 	.word	0xffffffff


	//   ....[30]....
        /*00a4*/ 	.word	0xffffffff


	//   ....[31]....
        /*00a8*/ 	.word	0xffffffff


	//   ....[32]....
        /*00ac*/ 	.word	0xffffffff


	//   ....[33]....
        /*00b0*/ 	.word	0xffffffff


	//   ....[34]....
        /*00b4*/ 	.word	0xffffffff


	//   ....[35]....
        /*00b8*/ 	.word	0xffffffff


	//   ....[36]....
        /*00bc*/ 	.word	0xffffffff


	//   ....[37]....
        /*00c0*/ 	.word	0xffffffff


	//   ....[38]....
        /*00c4*/ 	.word	0xffffffff


	//   ....[39]....
        /*00c8*/ 	.word	0xffffffff


	//   ....[40]....
        /*00cc*/ 	.word	0xffffffff


	//   ....[41]....
        /*00d0*/ 	.word	0xffffffff


	//   ....[42]....
        /*00d4*/ 	.word	0xffffffff


	//   ....[43]....
        /*00d8*/ 	.word	0xffffffff


	//   ....[44]....
        /*00dc*/ 	.word	0xffffffff


	//   ....[45]....
        /*00e0*/ 	.word	0xffffffff


	//   ....[46]....
        /*00e4*/ 	.word	0xffffffff


	//   ....[47]....
        /*00e8*/ 	.word	0xffffffff


	//   ....[48]....
        /*00ec*/ 	.word	0xffffffff


	//   ....[49]....
        /*00f0*/ 	.word	0xffffffff


	//   ....[50]....
        /*00f4*/ 	.word	0xffffffff


	//   ....[51]....
        /*00f8*/ 	.word	0xffffffff


	//   ....[52]....
        /*00fc*/ 	.word	0xffffffff


	//   ....[53]....
        /*0100*/ 	.word	0xffffffff


	//   ....[54]....
        /*0104*/ 	.word	0xffffffff


	//   ....[55]....
        /*0108*/ 	.word	0xffffffff


	//   ....[56]....
        /*010c*/ 	.word	0xffffffff


	//   ....[57]....
        /*0110*/ 	.word	0xffffffff


	//----- nvinfo : EIATTR_COOP_GROUP_INSTR_OFFSETS
	.align		4
.L_3723:
        /*0114*/ 	.byte	0x04, 0x28
        /*0116*/ 	.short	(.L_3725 - .L_3724)


	//   ....[0]....
.L_3724:
        /*0118*/ 	.word	0x00000820


	//   ....[1]....
        /*011c*/ 	.word	0x00000890


	//   ....[2]....
        /*0120*/ 	.word	0x00000a50


	//   ....[3]....
        /*0124*/ 	.word	0x000014d0


	//   ....[4]....
        /*0128*/ 	.word	0x000016a0


	//   ....[5]....
        /*012c*/ 	.word	0x00001a40


	//   ....[6]....
        /*0130*/ 	.word	0x00001c80


	//   ....[7]....
        /*0134*/ 	.word	0x00002490


	//   ....[8]....
        /*0138*/ 	.word	0x000024d0


	//   ....[9]....
        /*013c*/ 	.word	0x000024f0


	//   ....[10]....
        /*0140*/ 	.word	0x00002500


	//   ....[11]....
        /*0144*/ 	.word	0x00002530


	//   ....[12]....
        /*0148*/ 	.word	0x00002560


	//   ....[13]....
        /*014c*/ 	.word	0x00002580


	//   ....[14]....
        /*0150*/ 	.word	0x000025a0


	//   ....[15]....
        /*0154*/ 	.word	0x000025d0


	//   ....[16]....
        /*0158*/ 	.word	0x00002600


	//   ....[17]....
        /*015c*/ 	.word	0x00002620


	//   ....[18]....
        /*0160*/ 	.word	0x00002640


	//   ....[19]....
        /*0164*/ 	.word	0x00002680


	//   ....[20]....
        /*0168*/ 	.word	0x000026c0


	//   ....[21]....
        /*016c*/ 	.word	0x00002700


	//   ....[22]....
        /*0170*/ 	.word	0x00002710


	//   ....[23]....
        /*0174*/ 	.word	0x00002760


	//   ....[24]....
        /*0178*/ 	.word	0x00002790


	//   ....[25]....
        /*017c*/ 	.word	0x000027b0


	//   ....[26]....
        /*0180*/ 	.word	0x000027d0


	//   ....[27]....
        /*0184*/ 	.word	0x00002810


	//   ....[28]....
        /*0188*/ 	.word	0x00002840


	//   ....[29]....
        /*018c*/ 	.word	0x00002860


	//   ....[30]....
        /*0190*/ 	.word	0x00002880


	//   ....[31]....
        /*0194*/ 	.word	0x00002890


	//   ....[32]....
        /*0198*/ 	.word	0x000028a0


	//   ....[33]....
        /*019c*/ 	.word	0x000028b0


	//   ....[34]....
        /*01a0*/ 	.word	0x000028c0


	//   ....[35]....
        /*01a4*/ 	.word	0x00002b20


	//   ....[36]....
        /*01a8*/ 	.word	0x00002b60


	//   ....[37]....
        /*01ac*/ 	.word	0x00002ca0


	//   ....[38]....
        /*01b0*/ 	.word	0x00002cc0


	//   ....[39]....
        /*01b4*/ 	.word	0x00002cf0


	//   ....[40]....
        /*01b8*/ 	.word	0x00002d10


	//   ....[41]....
        /*01bc*/ 	.word	0x00002d40


	//   ....[42]....
        /*01c0*/ 	.word	0x00002d60


	//   ....[43]....
        /*01c4*/ 	.word	0x00002d90


	//   ....[44]....
        /*01c8*/ 	.word	0x00002db0


	//   ....[45]....
        /*01cc*/ 	.word	0x00003050


	//   ....[46]....
        /*01d0*/ 	.word	0x00003280


	//   ....[47]....
        /*01d4*/ 	.word	0x000035e0


	//   ....[48]....
        /*01d8*/ 	.word	0x000036d0


	//   ....[49]....
        /*01dc*/ 	.word	0x00003720


	//   ....[50]....
        /*01e0*/ 	.word	0x00003770


	//   ....[51]....
        /*01e4*/ 	.word	0x000037a0


	//   ....[52]....
        /*01e8*/ 	.word	0x000037c0


	//   ....[53]....
        /*01ec*/ 	.word	0x000038a0


	//   ....[54]....
        /*01f0*/ 	.word	0x000038e0


	//   ....[55]....
        /*01f4*/ 	.word	0x00003930


	//   ....[56]....
        /*01f8*/ 	.word	0x00003960


	//   ....[57]....
        /*01fc*/ 	.word	0x00003980


	//----- nvinfo : EIATTR_EXIT_INSTR_OFFSETS
	.align		4
.L_3725:
        /*0200*/ 	.byte	0x04, 0x1c
        /*0202*/ 	.short	(.L_3727 - .L_3726)


	//   ....[0]....
.L_3726:
        /*0204*/ 	.word	0x00003a50


	//   ....[1]....
        /*0208*/ 	.word	0x00003ff0


	//----- nvinfo : EIATTR_MAX_THREADS
	.align		4
.L_3727:
        /*020c*/ 	.byte	0x04, 0x05
        /*020e*/ 	.short	(.L_3729 - .L_3728)
.L_3728:
        /*0210*/ 	.word	0x00000020
        /*0214*/ 	.word	0x00000001
        /*0218*/ 	.word	0x00000001


	//----- nvinfo : EIATTR_CRS_STACK_SIZE
	.align		4
.L_3729:
        /*021c*/ 	.byte	0x04, 0x1e
        /*021e*/ 	.short	(.L_3731 - .L_3730)
.L_3730:
        /*0220*/ 	.word	0x00000000


	//----- nvinfo : EIATTR_CBANK_PARAM_SIZE
	.align		4
.L_3731:
        /*0224*/ 	.byte	0x03, 0x19
        /*0226*/ 	.short	0x01f0


	//----- nvinfo : EIATTR_PARAM_CBANK
	.align		4
        /*0228*/ 	.byte	0x04, 0x0a
        /*022a*/ 	.short	(.L_3733 - .L_3732)
	.align		4
.L_3732:
        /*022c*/ 	.word	index@(.nv.constant0._Z25selective_scan_bwd_kernelI32Selective_Scan_bwd_kernel_traitsILi32ELi4ELb1ELb0ELb0ELb1ELb1EN3c104HalfEfEEv12SSMParamsBwd)
        /*0230*/ 	.short	0x0210
        /*0232*/ 	.short	0x01f0


	//----- nvinfo : EIATTR_SW_WAR
	.align		4
.L_3733:
        /*0234*/ 	.byte	0x04, 0x36
        /*0236*/ 	.short	(.L_3735 - .L_3734)
.L_3734:
        /*0238*/ 	.word	0x00000008
.L_3735:


//--------------------- .nv.info._Z25selective_scan_bwd_kernelI32Selective_Scan_bwd_kernel_traitsILi32ELi4ELb1ELb0ELb1ELb0ELb0EN3c104HalfEfEEv12SSMParamsBwd --------------------------
	.section	.nv.info._Z25selective_scan_bwd_kernelI32Selective_Scan_bwd_kernel_traitsILi32ELi4ELb1ELb0ELb1ELb0ELb0EN3c104HalfEfEEv12SSMParamsBwd,"",@"SHT_CUDA_INFO"
	.sectionflags	@""
	.align	4


	//----- nvinfo : EIATTR_CUDA_API_VERSION
	.align		4
        /*0000*/ 	.byte	0x04, 0x37
        /*0002*/ 	.short	(.L_3737 - .L_3736)
.L_3736:
        /*0004*/ 	.word	0x00000082


	//----- nvinfo : EIATTR_KPARAM_INFO
	.align		4
.L_3737:
        /*0008*/ 	.byte	0x04, 0x17
        /*000a*/ 	.short	(.L_3739 - .L_3738)
.L_3738:
        /*000c*/ 	.word	0x00000000
        /*0010*/ 	.short	0x0000
        /*0012*/ 	.short	0x0000
        /*0014*/ 	.byte	0x00, 0xf0, 0xc1, 0x07


	//----- nvinfo : EIATTR_SPARSE_MMA_MASK
	.align		4
.L_3739:
        /*0018*/ 	.byte	0x03, 0x50
        /*001a*/ 	.short	0x0000


	//----- nvinfo : EIATTR_MAXREG_COUNT
	.align		4
        /*001c*/ 	.byte	0x03, 0x1b
        /*001e*/ 	.short	0x00ff


	//----- nvinfo : EIATTR_NUM_BARRIERS
	.align		4
        /*0020*/ 	.byte	0x02, 0x4c
        /*0022*/ 	.byte	0x01
	.zero		1


	//----- nvinfo : EIATTR_MERCURY_ISA_VERSION
	.align		4
        /*0024*/ 	.byte	0x03, 0x5f
        /*0026*/ 	.short	0x0101


	//----- nvinfo : EIATTR_COOP_GROUP_MASK_REGIDS
	.align		4
        /*0028*/ 	.byte	0x04, 0x29
        /*002a*/ 	.short	(.L_3741 - .L_3740)


	//   ....[0]....
.L_3740:
        /*002c*/ 	.word	0xffffffff


	//   ....[1]....
        /*0030*/ 	.word	0xffffffff


	//   ....[2]....
        /*0034*/ 	.word	0xffffffff


	//   ....[3]....
        /*0038*/ 	.word	0xffffffff


	//   ....[4]....
        /*003c*/ 	.word	0xffffffff


	//   ....[5]....
        /*0040*/ 	.word	0xffffffff


	//   ....[6]....
        /*0044*/ 	.word	0xffffffff


	//   ....[7]....
        /*0048*/ 	.word	0xffffffff


	//   ....[8]....
        /*004c*/ 	.word	0xffffffff


	//   ....[9]....
        /*0050*/ 	.word	0xffffffff


	//   ....[10]....
        /*0054*/ 	.word	0xffffffff


	//   ....[11]....
        /*0058*/ 	.word	0xffffffff


	//   ....[12]....
        /*005c*/ 	.word	0xffffffff


	//   ....[13]....
        /*0060*/ 	.word	0xffffffff


	//   ....[14]....
        /*0064*/ 	.word	0xffffffff


	//   ....[15]....
        /*0068*/ 	.word	0xffffffff


	//   ....[16]....
        /*006c*/ 	.word	0xffffffff


	//   ....[17]....
        /*0070*/ 	.word	0xffffffff


	//   ....[18]....
        /*0074*/ 	.word	0xffffffff


	//   ....[19]....
        /*0078*/ 	.word	0xffffffff


	//   ....[20]....
        /*007c*/ 	.word	0xffffffff


	//   ....[21]....
        /*0080*/ 	.word	0xffffffff


	//   ....[22]....
        /*0084*/ 	.word	0xffffffff


	//   ....[23]....
        /*0088*/ 	.word	0xffffffff


	//   ....[24]....
        /*008c*/ 	.word	0xffffffff


	//   ....[25]....
        /*0090*/ 	.word	0xffffffff


	//   ....[26]....
        /*0094*/ 	.word	0xffffffff


	//   ....[27]....
        /*0098*/ 	.word	0xffffffff


	//   ....[28]....
        /*009c*/ 	.word	0xffffffff


	//   ....[29]....
        /*00a0*/ 	.word	0xffffffff


	//   ....[30]....
        /*00a4*/ 	.word	0xffffffff


	//   ....[31]....
        /*00a8*/ 	.word	0xffffffff


	//   ....[32]....
        /*00ac*/ 	.word	0xffffffff


	//   ....[33]....
        /*00b0*/ 	.word	0xffffffff


	//   ....[34]....
        /*00b4*/ 	.word	0xffffffff


	//   ....[35]....
        /*00b8*/ 	.word	0xffffffff


	//   ....[36]....
        /*00bc*/ 	.word	0xffffffff


	//   ....[37]....
        /*00c0*/ 	.word	0xffffffff


	//   ....[38]....
        /*00c4*/ 	.word	0xffffffff


	//   ....[39]....
        /*00c8*/ 	.word	0xffffffff


	//   ....[40]....
        /*00cc*/ 	.word	0xffffffff


	//   ....[41]....
        /*00d0*/ 	.word	0xffffffff


	//   ....[42]....
        /*00d4*/ 	.word	0xffffffff


	//   ....[43]....
        /*00d8*/ 	.word	0xffffffff


	//   ....[44]....
        /*00dc*/ 	.word	0xffffffff


	//   ....[45]....
        /*00e0*/ 	.word	0xffffffff


	//   ....[46]....
        /*00e4*/ 	.word	0xffffffff


	//   ....[47]....
        /*00e8*/ 	.word	0xffffffff


	//   ....[48]....
        /*00ec*/ 	.word	0xffffffff


	//   ....[49]....
        /*00f0*/ 	.word	0xffffffff


	//   ....[50]....
        /*00f4*/ 	.word	0xffffffff


	//   ....[51]....
        /*00f8*/ 	.word	0xffffffff


	//   ....[52]....
        /*00fc*/ 	.word	0xffffffff


	//   ....[53]....
        /*0100*/ 	.word	0xffffffff


	//----- nvinfo : EIATTR_COOP_GROUP_INSTR_OFFSETS
	.align		4
.L_3741:
        /*0104*/ 	.byte	0x04, 0x28
        /*0106*/ 	.short	(.L_3743 - .L_3742)


	//   ....[0]....
.L_3742:
        /*0108*/ 	.word	0x00000b90


	//   ....[1]....
        /*010c*/ 	.word	0x00000c00


	//   ....[2]....
        /*0110*/ 	.word	0x00000cd0


	//   ....[3]....
        /*0114*/ 	.word	0x000014b0


	//   ....[4]....
        /*0118*/ 	.word	0x00001760


	//   ....[5]....
        /*011c*/ 	.word	0x000017a0


	//   ....[6]....
        /*0120*/ 	.word	0x000017f0


	//   ....[7]....
        /*0124*/ 	.word	0x00001810


	//   ....[8]....
        /*0128*/ 	.word	0x00001820


	//   ....[9]....
        /*012c*/ 	.word	0x00001850


	//   ....[10]....
        /*0130*/ 	.word	0x00001870


	//   ....[11]....
        /*0134*/ 	.word	0x000018a0


	//   ....[12]....
        /*0138*/ 	.word	0x000018c0


	//   ....[13]....
        /*013c*/ 	.word	0x000018f0


	//   ....[14]....
        /*0140*/ 	.word	0x00001910


	//   ....[15]....
        /*0144*/ 	.word	0x00001940


	//   ....[16]....
        /*0148*/ 	.word	0x00001960


	//   ....[17]....
        /*014c*/ 	.word	0x000019a0


	//   ....[18]....
        /*0150*/ 	.word	0x000019d0


	//   ....[19]....
        /*0154*/ 	.word	0x00001a20


	//   ....[20]....
        /*0158*/ 	.word	0x00001a40


	//   ....[21]....
        /*015c*/ 	.word	0x00001aa0


	//   ....[22]....
        /*0160*/ 	.word	0x00001ab0


	//   ....[23]....
        /*0164*/ 	.word	0x00001ae0


	//   ....[24]....
        /*0168*/ 	.word	0x00001af0


	//   ....[25]....
        /*016c*/ 	.word	0x00001b30


	//   ....[26]....
        /*0170*/ 	.word	0x00001b40


	//   ....[27]....
        /*0174*/ 	.word	0x00001b80


	//   ....[28]....
        /*0178*/ 	.word	0x00001b90


	//   ....[29]....
        /*017c*/ 	.word	0x00001ba0


	//   ....[30]....
        /*0180*/ 	.word	0x00001bb0


	//   ....[31]....
        /*0184*/ 	.word	0x00001bc0


	//   ....[32]....
        /*0188*/ 	.word	0x00002190


	//   ....[33]....
        /*018c*/ 	.word	0x000021d0


	//   ....[34]....
        /*0190*/ 	.word	0x00002320


	//   ....[35]....
        /*0194*/ 	.word	0x00002340


	//   ....[36]....
        /*0198*/ 	.word	0x00002380


	//   ....[37]....
        /*019c*/ 	.word	0x000023a0


	//   ....[38]....
        /*01a0*/ 	.word	0x000023d0


	//   ....[39]....
        /*01a4*/ 	.word	0x000023f0


	//   ....[40]....
        /*01a8*/ 	.word	0x00002420


	//   ....[41]....
        /*01ac*/ 	.word	0x00002440


	//   ....[42]....
        /*01b0*/ 	.word	0x00002730


	//   ....[43]....
        /*01b4*/ 	.word	0x00002990


	//   ....[44]....
        /*01b8*/ 	.word	0x00002a40


	//   ....[45]....
        /*01bc*/ 	.word	0x00002a90


	//   ....[46]....
        /*01c0*/ 	.word	0x00002ae0


	//   ....[47]....
        /*01c4*/ 	.word	0x00002b10


	//   ....[48]....
        /*01c8*/ 	.word	0x00002b30


	//   ....[49]....
        /*01cc*/ 	.word	0x00002c10


	//   ....[50]....
        /*01d0*/ 	.word	0x00002c50


	//   ....[51]....
        /*01d4*/ 	.word	0x00002ca0


	//   ....[52]....
        /*01d8*/ 	.word	0x00002cd0


	//   ....[53]....
        /*01dc*/ 	.word	0x00002cf0


	//----- nvinfo : EIATTR_EXIT_INSTR_OFFSETS
	.align		4
.L_3743:
        /*01e0*/ 	.byte	0x04, 0x1c
        /*01e2*/ 	.short	(.L_3745 - .L_3744)


	//   ....[0]....
.L_3744:
        /*01e4*/ 	.word	0x00002dc0


	//   ....[1]....
        /*01e8*/ 	.word	0x000030a0


	//----- nvinfo : EIATTR_MAX_THREADS
	.align		4
.L_3745:
        /*01ec*/ 	.byte	0x04, 0x05
        /*01ee*/ 	.short	(.L_3747 - .L_3746)
.L_3746:
        /*01f0*/ 	.word	0x00000020
        /*01f4*/ 	.word	0x00000001
        /*01f8*/ 	.word	0x00000001


	//----- nvinfo : EIATTR_CRS_STACK_SIZE
	.align		4
.L_3747:
        /*01fc*/ 	.byte	0x04, 0x1e
        /*01fe*/ 	.short	(.L_3749 - .L_3748)
.L_3748:
        /*0200*/ 	.word	0x00000000


	//----- nvinfo : EIATTR_CBANK_PARAM_SIZE
	.align		4
.L_3749:
        /*0204*/ 	.byte	0x03, 0x19
        /*0206*/ 	.short	0x01f0


	//----- nvinfo : EIATTR_PARAM_CBANK
	.align		4
        /*0208*/ 	.byte	0x04, 0x0a
        /*020a*/ 	.short	(.L_3751 - .L_3750)
	.align		4
.L_3750:
        /*020c*/ 	.word	index@(.nv.constant0._Z25selective_scan_bwd_kernelI32Selective_Scan_bwd_kernel_traitsILi32ELi4ELb1ELb0ELb1ELb0ELb0EN3c104HalfEfEEv12SSMParamsBwd)
        /*0210*/ 	.short	0x0210
        /*0212*/ 	.short	0x01f0


	//----- nvinfo : EIATTR_SW_WAR
	.align		4
.L_3751:
        /*0214*/ 	.byte	0x04, 0x36
        /*0216*/ 	.short	(.L_3753 - .L_3752)
.L_3752:
        /*0218*/ 	.word	0x00000008
.L_3753:


//--------------------- .nv.info._Z25selective_scan_bwd_kernelI32Selective_Scan_bwd_kernel_traitsILi32ELi4ELb1ELb0ELb1ELb0ELb1EN3c104HalfEfEEv12SSMParamsBwd --------------------------
	.section	.nv.info._Z25selective_scan_bwd_kernelI32Selective_Scan_bwd_kernel_traitsILi32ELi4ELb1ELb0ELb1ELb0ELb1EN3c104HalfEfEEv12SSMParamsBwd,"",@"SHT_CUDA_INFO"
	.sectionflags	@""
	.align	4


	//----- nvinfo : EIATTR_CUDA_API_VERSION
	.align		4
        /*0000*/ 	.byte	0x04, 0x37
        /*0002*/ 	.short	(.L_3755 - .L_3754)
.L_3754:
        /*0004*/ 	.word	0x00000082


	//----- nvinfo : EIATTR_KPARAM_INFO
	.align		4
.L_3755:
        /*0008*/ 	.byte	0x04, 0x17
        /*000a*/ 	.short	(.L_3757 - .L_3756)
.L_3756:
        /*000c*/ 	.word	0x00000000
        /*0010*/ 	.short	0x0000
        /*0012*/ 	.short	0x0000
        /*0014*/ 	.byte	0x00, 0xf0, 0xc1, 0x07


	//----- nvinfo : EIATTR_SPARSE_MMA_MASK
	.align		4
.L_3757:
        /*0018*/ 	.byte	0x03, 0x50
        /*001a*/ 	.short	0x0000


	//----- nvinfo : EIATTR_MAXREG_COUNT
	.align		4
        /*001c*/ 	.byte	0x03, 0x1b
        /*001e*/ 	.short	0x00ff


	//----- nvinfo : EIATTR_NUM_BARRIERS
	.align		4
        /*0020*/ 	.byte	0x02, 0x4c
        /*0022*/ 	.byte	0x01
	.zero		1


	//----- nvinfo : EIATTR_MERCURY_ISA_VERSION
	.align		4
        /*0024*/ 	.byte	0x03, 0x5f
        /*0026*/ 	.short	0x0101


	//----- nvinfo : EIATTR_COOP_GROUP_MASK_REGIDS
	.align		4
        /*0028*/ 	.byte	0x04, 0x29
        /*002a*/ 	.short	(.L_3759 - .L_3758)


	//   ....[0]....
.L_3758:
        /*002c*/ 	.word	0xffffffff


	//   ....[1]....
        /*0030*/ 	.word	0xffffffff


	//   ....[2]....
        /*0034*/ 	.word	0xffffffff


	//   ....[3]....
        /*0038*/ 	.word	0xffffffff


	//   ....[4]....
        /*003c*/ 	.word	0xffffffff


	//   ....[5]....
        /*0040*/ 	.word	0xffffffff


	//   ....[6]....
        /*0044*/ 	.word	0xffffffff


	//   ....[7]....
        /*0048*/ 	.word	0xffffffff


	//   ....[8]....
        /*004c*/ 	.word	0xffffffff


	//   ....[9]....
        /*0050*/ 	.word	0xffffffff


	//   ....[10]....
        /*0054*/ 	.word	0xffffffff


	//   ....[11]....
        /*0058*/ 	.word	0xffffffff


	//   ....[12]....
        /*005c*/ 	.word	0xffffffff


	//   ....[13]....
        /*0060*/ 	.word	0xffffffff


	//   ....[14]....
        /*0064*/ 	.word	0xffffffff


	//   ....[15]....
        /*0068*/ 	.word	0xffffffff


	//   ....[16]....
        /*006c*/ 	.word	0xffffffff


	//   ....[17]....
        /*0070*/ 	.word	0xffffffff


	//   ....[18]....
        /*0074*/ 	.word	0xffffffff


	//   ....[19]....
        /*0078*/ 	.word	0xffffffff


	//   ....[20]....
        /*007c*/ 	.word	0xffffffff


	//   ....[21]....
        /*0080*/ 	.word	0xffffffff


	//   ....[22]....
        /*0084*/ 	.word	0xffffffff


	//   ....[23]....
        /*0088*/ 	.word	0xffffffff


	//   ....[24]....
        /*008c*/ 	.word	0xffffffff


	//   ....[25]....
        /*0090*/ 	.word	0xffffffff


	//   ....[26]....
        /*0094*/ 	.word	0xffffffff


	//   ....[27]....
        /*0098*/ 	.word	0xffffffff


	//   ....[28]....
        /*009c*/ 	.word	0xffffffff


	//   ....[29]....
        /*00a0*/ 	.word	0xffffffff


	//   ....[30]....
        /*00a4*/ 	.word	0xffffffff


	//   ....[31]....
        /*00a8*/ 	.word	0xffffffff


	//   ....[32]....
        /*00ac*/ 	.word	0xffffffff


	//   ....[33]....
        /*00b0*/ 	.word	0xffffffff


	//   ....[34]....
        /*00b4*/ 	.word	0xffffffff


	//   ....[35]....
        /*00b8*/ 	.word	0xffffffff


	//   ....[36]....
        /*00bc*/ 	.word	0xffffffff


	//   ....[37]....
        /*00c0*/ 	.word	0xffffffff


	//   ....[38]....
        /*00c4*/ 	.word	0xffffffff


	//   ....[39]....
        /*00c8*/ 	.word	0xffffffff


	//   ....[40]....
        /*00cc*/ 	.word	0xffffffff


	//   ....[41]....
        /*00d0*/ 	.word	0xffffffff


	//   ....[42]....
        /*00d4*/ 	.word	0xffffffff


	//   ....[43]....
        /*00d8*/ 	.word	0xffffffff


	//   ....[44]....
        /*00dc*/ 	.word	0xffffffff


	//   ....[45]....
        /*00e0*/ 	.word	0xffffffff


	//   ....[46]....
        /*00e4*/ 	.word	0xffffffff


	//   ....[47]....
        /*00e8*/ 	.word	0xffffffff


	//   ....[48]....
        /*00ec*/ 	.word	0xffffffff


	//   ....[49]....
        /*00f0*/ 	.word	0xffffffff


	//   ....[50]....
        /*00f4*/ 	.word	0xffffffff


	//   ....[51]....
        /*00f8*/ 	.word	0xffffffff


	//   ....[52]....
        /*00fc*/ 	.word	0xffffffff


	//   ....[53]....
        /*0100*/ 	.word	0xffffffff


	//   ....[54]....
        /*0104*/ 	.word	0xffffffff


	//   ....[55]....
        /*0108*/ 	.word	0xffffffff


	//   ....[56]....
        /*010c*/ 	.word	0xffffffff


	//   ....[57]....
        /*0110*/ 	.word	0xffffffff


	//----- nvinfo : EIATTR_COOP_GROUP_INSTR_OFFSETS
	.align		4
.L_3759:
        /*0114*/ 	.byte	0x04, 0x28
        /*0116*/ 	.short	(.L_3761 - .L_3760)


	//   ....[0]....
.L_3760:
        /*0118*/ 	.word	0x00000ac0


	//   ....[1]....
        /*011c*/ 	.word	0x00000b30


	//   ....[2]....
        /*0120*/ 	.word	0x00000c80


	//   ....[3]....
        /*0124*/ 	.word	0x00000da0


	//   ....[4]....
        /*0128*/ 	.word	0x00000f60


	//   ....[5]....
        /*012c*/ 	.word	0x000012b0


	//   ....[6]....
        /*0130*/ 	.word	0x00001470


	//   ....[7]....
        /*0134*/ 	.word	0x00001d00


	//   ....[8]....
        /*0138*/ 	.word	0x00001fd0


	//   ....[9]....
        /*013c*/ 	.word	0x00002010


	//   ....[10]....
        /*0140*/ 	.word	0x00002040


	//   ....[11]....
        /*0144*/ 	.word	0x00002060


	//   ....[12]....
        /*0148*/ 	.word	0x00002090


	//   ....[13]....
        /*014c*/ 	.word	0x000020c0


	//   ....[14]....
        /*0150*/ 	.word	0x000020e0


	//   ....[15]....
        /*0154*/ 	.word	0x00002100


	//   ....[16]....
        /*0158*/ 	.word	0x00002130


	//   ....[17]....
        /*015c*/ 	.word	0x00002160


	//   ....[18]....
        /*0160*/ 	.word	0x00002180


	//   ....[19]....
        /*0164*/ 	.word	0x000021a0


	//   ....[20]....
        /*0168*/ 	.word	0x00002210


	//   ....[21]....
        /*016c*/ 	.word	0x00002240


	//   ....[22]....
        /*0170*/ 	.word	0x00002270


	//   ....[23]....
        /*0174*/ 	.word	0x00002280


	//   ....[24]....
        /*0178*/ 	.word	0x000022f0


	//   ....[25]....
        /*017c*/ 	.word	0x00002310


	//   ....[26]....
        /*0180*/ 	.word	0x00002320


	//   ....[27]....
        /*0184*/ 	.word	0x00002330


	//   ....[28]....
        /*0188*/ 	.word	0x00002340


	//   ....[29]....
        /*018c*/ 	.word	0x00002380


	//   ....[30]....
        /*0190*/ 	.word	0x000023a0


	//   ....[31]....
        /*0194*/ 	.word	0x000023d0


	//   ....[32]....
        /*0198*/ 	.word	0x000023e0


	//   ....[33]....
        /*019c*/ 	.word	0x000023f0


	//   ....[34]....
        /*01a0*/ 	.word	0x00002400


	//   ....[35]....
        /*01a4*/ 	.word	0x00002410


	//   ....[36]....
        /*01a8*/ 	.word	0x000029c0


	//   ....[37]....
        /*01ac*/ 	.word	0x00002a00


	//   ....[38]....
        /*01b0*/ 	.word	0x00002ad0


	//   ....[39]....
        /*01b4*/ 	.word	0x00002af0


	//   ....[40]....
        /*01b8*/ 	.word	0x00002b20


	//   ....[41]....
        /*01bc*/ 	.word	0x00002b40


	//   ....[42]....
        /*01c0*/ 	.word	0x00002b70


	//   ....[43]....
        /*01c4*/ 	.word	0x00002b90


	//   ....[44]....
        /*01c8*/ 	.word	0x00002bc0


	//   ....[45]....
        /*01cc*/ 	.word	0x00002be0


	//   ....[46]....
        /*01d0*/ 	.word	0x00002f70


	//   ....[47]....
        /*01d4*/ 	.word	0x000031a0


	//   ....[48]....
        /*01d8*/ 	.word	0x00003260


	//   ....[49]....
        /*01dc*/ 	.word	0x000032b0


	//   ....[50]....
        /*01e0*/ 	.word	0x00003300


	//   ....[51]....
        /*01e4*/ 	.word	0x00003330


	//   ....[52]....
        /*01e8*/ 	.word	0x00003350


	//   ....[53]....
        /*01ec*/ 	.word	0x00003430


	//   ....[54]....
        /*01f0*/ 	.word	0x00003470


	//   ....[55]....
        /*01f4*/ 	.word	0x000034c0


	//   ....[56]....
        /*01f8*/ 	.word	0x000034f0


	//   ....[57]....
        /*01fc*/ 	.word	0x00003510


	//----- nvinfo : EIATTR_EXIT_INSTR_OFFSETS
	.align		4
.L_3761:
        /*0200*/ 	.byte	0x04, 0x1c
        /*0202*/ 	.short	(.L_3763 - .L_3762)


	//   ....[0]....
.L_3762:
        /*0204*/ 	.word	0x000035e0


	//   ....[1]....
        /*0208*/ 	.word	0x000038c0


	//----- nvinfo : EIATTR_MAX_THREADS
	.align		4
.L_3763:
        /*020c*/ 	.byte	0x04, 0x05
        /*020e*/ 	.short	(.L_3765 - .L_3764)
.L_3764:
        /*0210*/ 	.word	0x00000020
        /*0214*/ 	.word	0x00000001
        /*0218*/ 	.word	0x00000001


	//----- nvinfo : EIATTR_CRS_STACK_SIZE
	.align		4
.L_3765:
        /*021c*/ 	.byte	0x04, 0x1e
        /*021e*/ 	.short	(.L_3767 - .L_3766)
.L_3766:
        /*0220*/ 	.word	0x00000000


	//----- nvinfo : EIATTR_CBANK_PARAM_SIZE
	.align		4
.L_3767:
        /*0224*/ 	.byte	0x03, 0x19
        /*0226*/ 	.short	0x01f0


	//----- nvinfo : EIATTR_PARAM_CBANK
	.align		4
        /*0228*/ 	.byte	0x04, 0x0a
        /*022a*/ 	.short	(.L_3769 - .L_3768)
	.align		4
.L_3768:
        /*022c*/ 	.word	index@(.nv.constant0._Z25selective_scan_bwd_kernelI32Selective_Scan_bwd_kernel_traitsILi32ELi4ELb1ELb0ELb1ELb0ELb1EN3c104HalfEfEEv12SSMParamsBwd)
        /*0230*/ 	.short	0x0210
        /*0232*/ 	.short	0x01f0


	//----- nvinfo : EIATTR_SW_WAR
	.align		4
.L_3769:
        /*0234*/ 	.byte	0x04, 0x36
        /*0236*/ 	.short	(.L_3771 - .L_3770)
.L_3770:
        /*0238*/ 	.word	0x00000008
.L_3771:


//--------------------- .nv.info._Z25selective_scan_bwd_kernelI32Selective_Scan_bwd_kernel_traitsILi32ELi4ELb1ELb0ELb1ELb1ELb0EN3c104HalfEfEEv12SSMParamsBwd --------------------------
	.section	.nv.info._Z25selective_scan_bwd_kernelI32Selective_Scan_bwd_kernel_traitsILi32ELi4ELb1ELb0ELb1ELb1ELb0EN3c104HalfEfEEv12SSMParamsBwd,"",@"SHT_CUDA_INFO"
	.sectionflags	@""
	.align	4


	//----- nvinfo : EIATTR_CUDA_API_VERSION
	.align		4
        /*0000*/ 	.byte	0x04, 0x37
        /*0002*/ 	.short	(.L_3773 - .L_3772)
.L_3772:
        /*0004*/ 	.word	0x00000082


	//----- nvinfo : EIATTR_KPARAM_INFO
	.align		4
.L_3773:
        /*0008*/ 	.byte	0x04, 0x17
        /*000a*/ 	.short	(.L_3775 - .L_3774)
.L_3774:
        /*000c*/ 	.word	0x00000000
        /*0010*/ 	.short	0x0000
        /*0012*/ 	.short	0x0000
        /*0014*/ 	.byte	0x00, 0xf0, 0xc1, 0x07


	//----- nvinfo : EIATTR_SPARSE_MMA_MASK
	.align		4
.L_3775:
        /*0018*/ 	.byte	0x03, 0x50
        /*001a*/ 	.short	0x0000


	//----- nvinfo : EIATTR_MAXREG_COUNT
	.align		4
        /*001c*/ 	.byte	0x03, 0x1b
        /*001e*/ 	.short	0x00ff


	//----- nvinfo : EIATTR_NUM_BARRIERS
	.align		4
        /*0020*/ 	.byte	0x02, 0x4c
        /*0022*/ 	.byte	0x01
	.zero		1


	//----- nvinfo : EIATTR_MERCURY_ISA_VERSION
	.align		4
        /*0024*/ 	.byte	0x03, 0x5f
        /*0026*/ 	.short	0x0101


	//----- nvinfo : EIATTR_COOP_GROUP_MASK_REGIDS
	.align		4
        /*0028*/ 	.byte	0x04, 0x29
        /*002a*/ 	.short	(.L_3777 - .L_3776)


	//   ....[0]....
.L_3776:
        /*002c*/ 	.word	0xffffffff


	//   ....[1]....
        /*0030*/ 	.word	0xffffffff


	//   ....[2]....
        /*0034*/ 	.word	0xffffffff


	//   ....[3]....
        /*0038*/ 	.word	0xffffffff


	//   ....[4]....
        /*003c*/ 	.word	0xffffffff


	//   ....[5]....
        /*0040*/ 	.word	0xffffffff


	//   ....[6]....
        /*0044*/ 	.word	0xffffffff


	//   ....[7]....
        /*0048*/ 	.word	0xffffffff


	//   ....[8]....
        /*004c*/ 	.word	0xffffffff


	//   ....[9]....
        /*0050*/ 	.word	0xffffffff


	//   ....[10]....
        /*0054*/ 	.word	0xffffffff


	//   ....[11]....
        /*0058*/ 	.word	0xffffffff


	//   ....[12]....
        /*005c*/ 	.word	0xffffffff


	//   ....[13]....
        /*0060*/ 	.word	0xffffffff


	//   ....[14]....
        /*0064*/ 	.word	0xffffffff


	//   ....[15]....
        /*0068*/ 	.word	0xffffffff


	//   ....[16]....
        /*006c*/ 	.word	0xffffffff


	//   ....[17]....
        /*0070*/ 	.word	0xffffffff


	//   ....[18]....
        /*0074*/ 	.word	0xffffffff


	//   ....[19]....
        /*0078*/ 	.word	0xffffffff


	//   ....[20]....
        /*007c*/ 	.word	0xffffffff


	//   ....[21]....
        /*0080*/ 	.word	0xffffffff


	//   ....[22]....
        /*0084*/ 	.word	0xffffffff


	//   ....[23]....
        /*0088*/ 	.word	0xffffffff


	//   ....[24]....
        /*008c*/ 	.word	0xffffffff


	//   ....[25]....
        /*0090*/ 	.word	0xffffffff


	//   ....[26]....
        /*0094*/ 	.word	0xffffffff


	//   ....[27]....
        /*0098*/ 	.word	0xffffffff


	//   ....[28]....
        /*009c*/ 	.word	0xffffffff


	//   ....[29]....
        /*00a0*/ 	.word	0xffffffff


	//   ....[30]....
        /*00a4*/ 	.word	0xffffffff


	//   ....[31]....
        /*00a8*/ 	.word	0xffffffff


	//   ....[32]....
        /*00ac*/ 	.word	0xffffffff


	//   ....[33]....
        /*00b0*/ 	.word	0xffffffff


	//   ....[34]....
        /*00b4*/ 	.word	0xffffffff


	//   ....[35]....
        /*00b8*/ 	.word	0xffffffff


	//   ....[36]....
        /*00bc*/ 	.word	0xffffffff


	//   ....[37]....
        /*00c0*/ 	.word	0xffffffff


	//   ....[38]....
        /*00c4*/ 	.word	0xffffffff


	//   ....[39]....
        /*00c8*/ 	.word	0xffffffff


	//   ....[40]....
        /*00cc*/ 	.word	0xffffffff


	//   ....[41]....
        /*00d0*/ 	.word	0xffffffff


	//   ....[42]....
        /*00d4*/ 	.word	0xffffffff


	//   ....[43]....
        /*00d8*/ 	.word	0xffffffff


	//   ....[44]....
        /*00dc*/ 	.word	0xffffffff


	//   ....[45]....
        /*00e0*/ 	.word	0xffffffff


	//   ....[46]....
        /*00e4*/ 	.word	0xffffffff


	//   ....[47]....
        /*00e8*/ 	.word	0xffffffff


	//   ....[48]....
        /*00ec*/ 	.word	0xffffffff


	//   ....[49]....
        /*00f0*/ 	.word	0xffffffff


	//   ....[50]....
        /*00f4*/ 	.word	0xffffffff


	//   ....[51]....
        /*00f8*/ 	.word	0xffffffff


	//   ....[52]....
        /*00fc*/ 	.word	0xffffffff


	//   ....[53]....
        /*0100*/ 	.word	0xffffffff


	//   ....[54]....
        /*0104*/ 	.word	0xffffffff


	//----- nvinfo : EIATTR_COOP_GROUP_INSTR_OFFSETS
	.align		4
.L_3777:
        /*0108*/ 	.byte	0x04, 0x28
        /*010a*/ 	.short	(.L_3779 - .L_3778)


	//   ....[0]....
.L_3778:
        /*010c*/ 	.word	0x00000a70


	//   ....[1]....
        /*0110*/ 	.word	0x00000ae0


	//   ....[2]....
        /*0114*/ 	.word	0x00000c60


	//   ....[3]....
        /*0118*/ 	.word	0x00001c50


	//   ....[4]....
        /*011c*/ 	.word	0x00001f00


	//   ....[5]....
        /*0120*/ 	.word	0x00001f40


	//   ....[6]....
        /*0124*/ 	.word	0x00001f90


	//   ....[7]....
        /*0128*/ 	.word	0x00001fb0


	//   ....[8]....
        /*012c*/ 	.word	0x00001fc0


	//   ....[9]....
        /*0130*/ 	.word	0x00001ff0


	//   ....[10]....
        /*0134*/ 	.word	0x00002010


	//   ....[11]....
        /*0138*/ 	.word	0x00002040


	//   ....[12]....
        /*013c*/ 	.word	0x00002060


	//   ....[13]....
        /*0140*/ 	.word	0x00002090


	//   ....[14]....
        /*0144*/ 	.word	0x000020b0


	//   ....[15]....
        /*0148*/ 	.word	0x000020e0


	//   ....[16]....
        /*014c*/ 	.word	0x00002100


	//   ....[17]....
        /*0150*/ 	.word	0x00002140


	//   ....[18]....
        /*0154*/ 	.word	0x00002170


	//   ....[19]....
        /*0158*/ 	.word	0x000021c0


	//   ....[20]....
        /*015c*/ 	.word	0x000021e0


	//   ....[21]....
        /*0160*/ 	.word	0x00002240


	//   ....[22]....
        /*0164*/ 	.word	0x00002250


	//   ....[23]....
        /*0168*/ 	.word	0x00002280


	//   ....[24]....
        /*016c*/ 	.word	0x00002290


	//   ....[25]....
        /*0170*/ 	.word	0x000022d0


	//   ....[26]....
        /*0174*/ 	.word	0x000022e0


	//   ....[27]....
        /*0178*/ 	.word	0x00002310


	//   ....[28]....
        /*017c*/ 	.word	0x00002330


	//   ....[29]....
        /*0180*/ 	.word	0x00002340


	//   ....[30]....
        /*0184*/ 	.word	0x00002350


	//   ....[31]....
        /*0188*/ 	.word	0x00002360


	//   ....[32]....
        /*018c*/ 	.word	0x00002940


	//   ....[33]....
        /*0190*/ 	.word	0x00002980


	//   ....[34]....
        /*0194*/ 	.word	0x00002a10


	//   ....[35]....
        /*0198*/ 	.word	0x00002a30


	//   ....[36]....
        /*019c*/ 	.word	0x00002a90


	//   ....[37]....
        /*01a0*/ 	.word	0x00002ac0


	//   ....[38]....
        /*01a4*/ 	.word	0x00002b00


	//   ....[39]....
        /*01a8*/ 	.word	0x00002b20


	//   ....[40]....
        /*01ac*/ 	.word	0x00002b50


	//   ....[41]....
        /*01b0*/ 	.word	0x00002b70


	//   ....[42]....
        /*01b4*/ 	.word	0x00002ea0


	//   ....[43]....
        /*01b8*/ 	.word	0x00003070


	//   ....[44]....
        /*01bc*/ 	.word	0x000033b0


	//   ....[45]....
        /*01c0*/ 	.word	0x00003490


	//   ....[46]....
        /*01c4*/ 	.word	0x000034e0


	//   ....[47]....
        /*01c8*/ 	.word	0x00003530


	//   ....[48]....
        /*01cc*/ 	.word	0x00003560


	//   ....[49]....
        /*01d0*/ 	.word	0x00003580


	//   ....[50]....
        /*01d4*/ 	.word	0x00003660


	//   ....[51]....
        /*01d8*/ 	.word	0x000036a0


	//   ....[52]....
        /*01dc*/ 	.word	0x000036f0


	//   ....[53]....
        /*01e0*/ 	.word	0x00003720


	//   ....[54]....
        /*01e4*/ 	.word	0x00003740


	//----- nvinfo : EIATTR_EXIT_INSTR_OFFSETS
	.align		4
.L_3779:
        /*01e8*/ 	.byte	0x04, 0x1c
        /*01ea*/ 	.short	(.L_3781 - .L_3780)


	//   ....[0]....
.L_3780:
        /*01ec*/ 	.word	0x00003810


	//   ....[1]....
        /*01f0*/ 	.word	0x00003af0


	//----- nvinfo : EIATTR_MAX_THREADS
	.align		4
.L_3781:
        /*01f4*/ 	.byte	0x04, 0x05
        /*01f6*/ 	.short	(.L_3783 - .L_3782)
.L_3782:
        /*01f8*/ 	.word	0x00000020
        /*01fc*/ 	.word	0x00000001
        /*0200*/ 	.word	0x00000001


	//----- nvinfo : EIATTR_CRS_STACK_SIZE
	.align		4
.L_3783:
        /*0204*/ 	.byte	0x04, 0x1e
        /*0206*/ 	.short	(.L_3785 - .L_3784)
.L_3784:
        /*0208*/ 	.word	0x00000000


	//----- nvinfo : EIATTR_CBANK_PARAM_SIZE
	.align		4
.L_3785:
        /*020c*/ 	.byte	0x03, 0x19
        /*020e*/ 	.short	0x01f0


	//----- nvinfo : EIATTR_PARAM_CBANK
	.align		4
        /*0210*/ 	.byte	0x04, 0x0a
        /*0212*/ 	.short	(.L_3787 - .L_3786)
	.align		4
.L_3786:
        /*0214*/ 	.word	index@(.nv.constant0._Z25selective_scan_bwd_kernelI32Selective_Scan_bwd_kernel_traitsILi32ELi4ELb1ELb0ELb1ELb1ELb0EN3c104HalfEfEEv12SSMParamsBwd)
        /*0218*/ 	.short	0x0210
        /*021a*/ 	.short	0x01f0


	//----- nvinfo : EIATTR_SW_WAR
	.align		4
.L_3787:
        /*021c*/ 	.byte	0x04, 0x36
        /*021e*/ 	.short	(.L_3789 - .L_3788)
.L_3788:
        /*0220*/ 	.word	0x00000008
.L_3789:


//--------------------- .nv.info._Z25selective_scan_bwd_kernelI32Selective_Scan_bwd_kernel_traitsILi32ELi4ELb1ELb0ELb1ELb1ELb1EN3c104HalfEfEEv12SSMParamsBwd --------------------------
	.section	.nv.info._Z25selective_scan_bwd_kernelI32Selective_Scan_bwd_kernel_traitsILi32ELi4ELb1ELb0ELb1ELb1ELb1EN3c104HalfEfEEv12SSMParamsBwd,"",@"SHT_CUDA_INFO"
	.sectionflags	@""
	.align	4


	//----- nvinfo : EIATTR_CUDA_API_VERSION
	.align		4
        /*0000*/ 	.byte	0x04, 0x37
        /*0002*/ 	.short	(.L_3791 - .L_3790)
.L_3790:
        /*0004*/ 	.word	0x00000082


	//----- nvinfo : EIATTR_KPARAM_INFO
	.align		4
.L_3791:
        /*0008*/ 	.byte	0x04, 0x17
        /*000a*/ 	.short	(.L_3793 - .L_3792)
.L_3792:
        /*000c*/ 	.word	0x00000000
        /*0010*/ 	.short	0x0000
        /*0012*/ 	.short	0x0000
        /*0014*/ 	.byte	0x00, 0xf0, 0xc1, 0x07


	//----- nvinfo : EIATTR_SPARSE_MMA_MASK
	.align		4
.L_3793:
        /*0018*/ 	.byte	0x03, 0x50
        /*001a*/ 	.short	0x0000


	//----- nvinfo : EIATTR_MAXREG_COUNT
	.align		4
        /*001c*/ 	.byte	0x03, 0x1b
        /*001e*/ 	.short	0x00ff


	//----- nvinfo : EIATTR_NUM_BARRIERS
	.align		4
        /*0020*/ 	.byte	0x02, 0x4c
        /*0022*/ 	.byte	0x01
	.zero		1


	//----- nvinfo : EIATTR_MERCURY_ISA_VERSION
	.align		4
        /*0024*/ 	.byte	0x03, 0x5f
        /*0026*/ 	.short	0x0101


	//----- nvinfo : EIATTR_COOP_GROUP_MASK_REGIDS
	.align		4
        /*0028*/ 	.byte	0x04, 0x29
        /*002a*/ 	.short	(.L_3795 - .L_3794)


	//   ....[0]....
.L_3794:
        /*002c*/ 	.word	0xffffffff


	//   ....[1]....
        /*0030*/ 	.word	0xffffffff


	//   ....[2]....
        /*0034*/ 	.word	0xffffffff


	//   ....[3]....
        /*0038*/ 	.word	0xffffffff


	//   ....[4]....
        /*003c*/ 	.word	0xffffffff


	//   ....[5]....
        /*0040*/ 	.word	0xffffffff


	//   ....[6]....
        /*0044*/ 	.word	0xffffffff


	//   ....[7]....
        /*0048*/ 	.word	0xffffffff


	//   ....[8]....
        /*004c*/ 	.word	0xffffffff


	//   ....[9]....
        /*0050*/ 	.word	0xffffffff


	//   ....[10]....
        /*0054*/ 	.word	0xffffffff


	//   ....[11]....
        /*0058*/ 	.word	0xffffffff


	//   ....[12]....
        /*005c*/ 	.word	0xffffffff


	//   ....[13]....
        /*0060*/ 	.word	0xffffffff


	//   ....[14]....
        /*0064*/ 	.word	0xffffffff


	//   ....[15]....
        /*0068*/ 	.word	0xffffffff


	//   ....[16]....
        /*006c*/ 	.word	0xffffffff


	//   ....[17]....
        /*0070*/ 	.word	0xffffffff


	//   ....[18]....
        /*0074*/ 	.word	0xffffffff


	//   ....[19]....
        /*0078*/ 	.word	0xffffffff


	//   ....[20]....
        /*007c*/ 	.word	0xffffffff


	//   ....[21]....
        /*0080*/ 	.word	0xffffffff


	//   ....[22]....
        /*0084*/ 	.word	0xffffffff


	//   ....[23]....
        /*0088*/ 	.word	0xffffffff


	//   ....[24]....
        /*008c*/ 	.word	0xffffffff


	//   ....[25]....
        /*0090*/ 	.word	0xffffffff


	//   ....[26]....
        /*0094*/ 	.word	0xffffffff


	//   ....[27]....
        /*0098*/ 	.word	0xffffffff


	//   ....[28]....
        /*009c*/ 	.word	0xffffffff


	//   ....[29]....
        /*00a0*/ 	.word	0xffffffff


	//   ....[30]....
        /*00a4*/ 	.word	0xffffffff


	//   ....[31]....
        /*00a8*/ 	.word	0xffffffff


	//   ....[32]....
        /*00ac*/ 	.word	0xffffffff


	//   ....[33]....
        /*00b0*/ 	.word	0xffffffff


	//   ....[34]....
        /*00b4*/ 	.word	0xffffffff


	//   ....[35]....
        /*00b8*/ 	.word	0xffffffff


	//   ....[36]....
        /*00bc*/ 	.word	0xffffffff


	//   ....[37]....
        /*00c0*/ 	.word	0xffffffff


	//   ....[38]....
        /*00c4*/ 	.word	0xffffffff


	//   ....[39]....
        /*00c8*/ 	.word	0xffffffff


	//   ....[40]....
        /*00cc*/ 	.word	0xffffffff


	//   ....[41]....
        /*00d0*/ 	.word	0xffffffff


	//   ....[42]....
        /*00d4*/ 	.word	0xffffffff


	//   ....[43]....
        /*00d8*/ 	.word	0xffffffff


	//   ....[44]....
        /*00dc*/ 	.word	0xffffffff


	//   ....[45]....
        /*00e0*/ 	.word	0xffffffff


	//   ....[46]....
        /*00e4*/ 	.word	0xffffffff


	//   ....[47]....
        /*00e8*/ 	.word	0xffffffff


	//   ....[48]....
        /*00ec*/ 	.word	0xffffffff


	//   ....[49]....
        /*00f0*/ 	.word	0xffffffff


	//   ....[50]....
        /*00f4*/ 	.word	0xffffffff


	//   ....[51]....
        /*00f8*/ 	.word	0xffffffff


	//   ....[52]....
        /*00fc*/ 	.word	0xffffffff


	//   ....[53]....
        /*0100*/ 	.word	0xffffffff


	//   ....[54]....
        /*0104*/ 	.word	0xffffffff


	//   ....[55]....
        /*0108*/ 	.word	0xffffffff


	//   ....[56]....
        /*010c*/ 	.word	0xffffffff


	//   ....[57]....
        /*0110*/ 	.word	0xffffffff


	//   ....[58]....
        /*0114*/ 	.word	0xffffffff


	//----- nvinfo : EIATTR_COOP_GROUP_INSTR_OFFSETS
	.align		4
.L_3795:
        /*0118*/ 	.byte	0x04, 0x28
        /*011a*/ 	.short	(.L_3797 - .L_3796)


	//   ....[0]....
.L_3796:
        /*011c*/ 	.word	0x00000a70


	//   ....[1]....
        /*0120*/ 	.word	0x00000ae0


	//   ....[2]....
        /*0124*/ 	.word	0x00000c90


	//   ....[3]....
        /*0128*/ 	.word	0x00001700


	//   ....[4]....
        /*012c*/ 	.word	0x000018b0


	//   ....[5]....
        /*0130*/ 	.word	0x00001bd0


	//   ....[6]....
        /*0134*/ 	.word	0x00001d80


	//   ....[7]....
        /*0138*/ 	.word	0x000025b0


	//   ....[8]....
        /*013c*/ 	.word	0x00002860


	//   ....[9]....
        /*0140*/ 	.word	0x000028a0


	//   ....[10]....
        /*0144*/ 	.word	0x000028f0


	//   ....[11]....
        /*0148*/ 	.word	0x00002910


	//   ....[12]....
        /*014c*/ 	.word	0x00002920


	//   ....[13]....
        /*0150*/ 	.word	0x00002950


	//   ....[14]....
        /*0154*/ 	.word	0x00002970


	//   ....[15]....
        /*0158*/ 	.word	0x000029a0


	//   ....[16]....
        /*015c*/ 	.word	0x000029c0


	//   ....[17]....
        /*0160*/ 	.word	0x000029f0


	//   ....[18]....
        /*0164*/ 	.word	0x00002a10


	//   ....[19]....
        /*0168*/ 	.word	0x00002a40


	//   ....[20]....
        /*016c*/ 	.word	0x00002a60


	//   ....[21]....
        /*0170*/ 	.word	0x00002aa0


	//   ....[22]....
        /*0174*/ 	.word	0x00002ad0


	//   ....[23]....
        /*0178*/ 	.word	0x00002b20


	//   ....[24]....
        /*017c*/ 	.word	0x00002b40


	//   ....[25]....
        /*0180*/ 	.word	0x00002ba0


	//   ....[26]....
        /*0184*/ 	.word	0x00002bb0


	//   ....[27]....
        /*0188*/ 	.word	0x00002be0


	//   ....[28]....
        /*018c*/ 	.word	0x00002bf0


	//   ....[29]....
        /*0190*/ 	.word	0x00002c30


	//   ....[30]....
        /*0194*/ 	.word	0x00002c40


	//   ....[31]....
        /*0198*/ 	.word	0x00002c70


	//   ....[32]....
        /*019c*/ 	.word	0x00002c90


	//   ....[33]....
        /*01a0*/ 	.word	0x00002ca0


	//   ....[34]....
        /*01a4*/ 	.word	0x00002cb0


	//   ....[35]....
        /*01a8*/ 	.word	0x00002cc0


	//   ....[36]....
        /*01ac*/ 	.word	0x000032a0


	//   ....[37]....
        /*01b0*/ 	.word	0x000032e0


	//   ....[38]....
        /*01b4*/ 	.word	0x00003370


	//   ....[39]....
        /*01b8*/ 	.word	0x00003390


	//   ....[40]....
        /*01bc*/ 	.word	0x000033f0


	//   ....[41]....
        /*01c0*/ 	.word	0x00003420


	//   ....[42]....
        /*01c4*/ 	.word	0x00003460


	//   ....[43]....
        /*01c8*/ 	.word	0x00003480


	//   ....[44]....
        /*01cc*/ 	.word	0x000034b0


	//   ....[45]....
        /*01d0*/ 	.word	0x000034d0


	//   ....[46]....
        /*01d4*/ 	.word	0x000037c0


	//   ....[47]....
        /*01d8*/ 	.word	0x00003990


	//   ....[48]....
        /*01dc*/ 	.word	0x00003d00


	//   ....[49]....
        /*01e0*/ 	.word	0x00003dd0


	//   ....[50]....
        /*01e4*/ 	.word	0x00003e20


	//   ....[51]....
        /*01e8*/ 	.word	0x00003e70


	//   ....[52]....
        /*01ec*/ 	.word	0x00003ea0


	//   ....[53]....
        /*01f0*/ 	.word	0x00003ec0


	//   ....[54]....
        /*01f4*/ 	.word	0x00003fa0


	//   ....[55]....
        /*01f8*/ 	.word	0x00003fe0


	//   ....[56]....
        /*01fc*/ 	.word	0x00004030


	//   ....[57]....
        /*0200*/ 	.word	0x00004060


	//   ....[58]....
        /*0204*/ 	.word	0x00004080


	//----- nvinfo : EIATTR_EXIT_INSTR_OFFSETS
	.align		4
.L_3797:
        /*0208*/ 	.byte	0x04, 0x1c
        /*020a*/ 	.short	(.L_3799 - .L_3798)


	//   ....[0]....
.L_3798:
        /*020c*/ 	.word	0x00004150


	//   ....[1]....
        /*0210*/ 	.word	0x00004430


	//----- nvinfo : EIATTR_MAX_THREADS
	.align		4
.L_3799:
        /*0214*/ 	.byte	0x04, 0x05
        /*0216*/ 	.short	(.L_3801 - .L_3800)
.L_3800:
        /*0218*/ 	.word	0x00000020
        /*021c*/ 	.word	0x00000001
        /*0220*/ 	.word	0x00000001


	//----- nvinfo : EIATTR_CRS_STACK_SIZE
	.align		4
.L_3801:
        /*0224*/ 	.byte	0x04, 0x1e
        /*0226*/ 	.short	(.L_3803 - .L_3802)
.L_3802:
        /*0228*/ 	.word	0x00000000


	//----- nvinfo : EIATTR_CBANK_PARAM_SIZE
	.align		4
.L_3803:
        /*022c*/ 	.byte	0x03, 0x19
        /*022e*/ 	.short	0x01f0


	//----- nvinfo : EIATTR_PARAM_CBANK
	.align		4
        /*0230*/ 	.byte	0x04, 0x0a
        /*0232*/ 	.short	(.L_3805 - .L_3804)
	.align		4
.L_3804:
        /*0234*/ 	.word	index@(.nv.constant0._Z25selective_scan_bwd_kernelI32Selective_Scan_bwd_kernel_traitsILi32ELi4ELb1ELb0ELb1ELb1ELb1EN3c104HalfEfEEv12SSMParamsBwd)
        /*0238*/ 	.short	0x0210
        /*023a*/ 	.short	0x01f0


	//----- nvinfo : EIATTR_SW_WAR
	.align		4
.L_3805:
        /*023c*/ 	.byte	0x04, 0x36
        /*023e*/ 	.short	(.L_3807 - .L_3806)
.L_3806:
        /*0240*/ 	.word	0x00000008
.L_3807:


//--------------------- .nv.info._Z25selective_scan_bwd_kernelI32Selective_Scan_bwd_kernel_traitsILi32ELi4ELb1ELb1ELb0ELb0ELb0EN3c104HalfEfEEv12SSMParamsBwd --------------------------
	.section	.nv.info._Z25selective_scan_bwd_kernelI32Selective_Scan_bwd_kernel_traitsILi32ELi4ELb1ELb1ELb0ELb0ELb0EN3c104HalfEfEEv12SSMParamsBwd,"",@"SHT_CUDA_INFO"
	.sectionflags	@""
	.align	4


	//----- nvinfo : EIATTR_CUDA_API_VERSION
	.align		4
        /*0000*/ 	.byte	0x04, 0x37
        /*0002*/ 	.short	(.L_3809 - .L_3808)
.L_3808:
        /*0004*/ 	.word	0x00000082


	//----- nvinfo : EIATTR_KPARAM_INFO
	.align		4
.L_3809:
        /*0008*/ 	.byte	0x04, 0x17
        /*000a*/ 	.short	(.L_3811 - .L_3810)
.L_3810:
        /*000c*/ 	.word	0x00000000
        /*0010*/ 	.short	0x0000
        /*0012*/ 	.short	0x0000
        /*0014*/ 	.byte	0x00, 0xf0, 0xc1, 0x07


	//----- nvinfo : EIATTR_SPARSE_MMA_MASK
	.align		4
.L_3811:
        /*0018*/ 	.byte	0x03, 0x50
        /*001a*/ 	.short	0x0000


	//----- nvinfo : EIATTR_MAXREG_COUNT
	.align		4
        /*001c*/ 	.byte	0x03, 0x1b
        /*001e*/ 	.short	0x00ff


	//----- nvinfo : EIATTR_NUM_BARRIERS
	.align		4
        /*0020*/ 	.byte	0x02, 0x4c
        /*0022*/ 	.byte	0x01
	.zero		1


	//----- nvinfo : EIATTR_MERCURY_ISA_VERSION
	.align		4
        /*0024*/ 	.byte	0x03, 0x5f
        /*0026*/ 	.short	0x0101


	//----- nvinfo : EIATTR_COOP_GROUP_MASK_REGIDS
	.align		4
        /*0028*/ 	.byte	0x04, 0x29
        /*002a*/ 	.short	(.L_3813 - .L_3812)


	//   ....[0]....
.L_3812:
        /*002c*/ 	.word	0xffffffff


	//   ....[1]....
        /*0030*/ 	.word	0xffffffff


	//   ....[2]....
        /*0034*/ 	.word	0xffffffff


	//   ....[3]....
        /*0038*/ 	.word	0xffffffff


	//   ....[4]....
        /*003c*/ 	.word	0xffffffff


	//   ....[5]....
        /*0040*/ 	.word	0xffffffff


	//   ....[6]....
        /*0044*/ 	.word	0xffffffff


	//   ....[7]....
        /*0048*/ 	.word	0xffffffff


	//   ....[8]....
        /*004c*/ 	.word	0xffffffff


	//   ....[9]....
        /*0050*/ 	.word	0xffffffff


	//   ....[10]....
        /*0054*/ 	.word	0xffffffff


	//   ....[11]....
        /*0058*/ 	.word	0xffffffff


	//   ....[12]....
        /*005c*/ 	.word	0xffffffff


	//   ....[13]....
        /*0060*/ 	.word	0xffffffff


	//   ....[14]....
        /*0064*/ 	.word	0xffffffff


	//   ....[15]....
        /*0068*/ 	.word	0xffffffff


	//   ....[16]....
        /*006c*/ 	.word	0xffffffff


	//   ....[17]....
        /*0070*/ 	.word	0xffffffff


	//   ....[18]....
        /*0074*/ 	.word	0xffffffff


	//   ....[19]....
        /*0078*/ 	.word	0xffffffff


	//   ....[20]....
        /*007c*/ 	.word	0xffffffff


	//   ....[21]....
        /*0080*/ 	.word	0xffffffff


	//   ....[22]....
        /*0084*/ 	.word	0xffffffff


	//   ....[23]....
        /*0088*/ 	.word	0xffffffff


	//   ....[24]....
        /*008c*/ 	.word	0xffffffff


	//   ....[25]....
        /*0090*/ 	.word	0xffffffff


	//   ....[26]....
        /*0094*/ 	.word	0xffffffff


	//   ....[27]....
        /*0098*/ 	.word	0xffffffff


	//   ....[28]....
        /*009c*/ 	.word	0xffffffff


	//   ....[29]....
        /*00a0*/ 	.word	0xffffffff


	//   ....[30]....
        /*00a4*/ 	.word	0xffffffff


	//   ....[31]....
        /*00a8*/ 	.word	0xffffffff


	//   ....[32]....
        /*00ac*/ 	.word	0xffffffff


	//   ....[33]....
        /*00b0*/ 	.word	0xffffffff


	//   ....[34]....
        /*00b4*/ 	.word	0xffffffff


	//   ....[35]....
        /*00b8*/ 	.word	0xffffffff


	//   ....[36]....
        /*00bc*/ 	.word	0xffffffff


	//   ....[37]....
        /*00c0*/ 	.word	0xffffffff


	//   ....[38]....
        /*00c4*/ 	.word	0xffffffff


	//   ....[39]....
        /*00c8*/ 	.word	0xffffffff


	//   ....[40]....
        /*00cc*/ 	.word	0xffffffff


	//   ....[41]....
        /*00d0*/ 	.word	0xffffffff


	//   ....[42]....
        /*00d4*/ 	.word	0xffffffff


	//   ....[43]....
        /*00d8*/ 	.word	0xffffffff


	//   ....[44]....
        /*00dc*/ 	.word	0xffffffff


	//   ....[45]....
        /*00e0*/ 	.word	0xffffffff


	//   ....[46]....
        /*00e4*/ 	.word	0xffffffff


	//   ....[47]....
        /*00e8*/ 	.word	0xffffffff


	//   ....[48]....
        /*00ec*/ 	.word	0xffffffff


	//   ....[49]....
        /*00f0*/ 	.word	0xffffffff


	//   ....[50]....
        /*00f4*/ 	.word	0xffffffff


	//   ....[51]....
        /*00f8*/ 	.word	0xffffffff


	//   ....[52]....
        /*00fc*/ 	.word	0xffffffff


	//   ....[53]....
        /*0100*/ 	.word	0xffffffff


	//----- nvinfo : EIATTR_COOP_GROUP_INSTR_OFFSETS
	.align		4
.L_3813:
        /*0104*/ 	.byte	0x04, 0x28
        /*0106*/ 	.short	(.L_3815 - .L_3814)


	//   ....[0]....
.L_3814:
        /*0108*/ 	.word	0x00000bb0


	//   ....[1]....
        /*010c*/ 	.word	0x00000c20


	//   ....[2]....
        /*0110*/ 	.word	0x00000cf0


	//   ....[3]....
        /*0114*/ 	.word	0x00001410


	//   ....[4]....
        /*0118*/ 	.word	0x000017c0


	//   ....[5]....
        /*011c*/ 	.word	0x00001800


	//   ....[6]....
        /*0120*/ 	.word	0x00001810


	//   ....[7]....
        /*0124*/ 	.word	0x00001820


	//   ....[8]....
        /*0128*/ 	.word	0x00001830


	//   ....[9]....
        /*012c*/ 	.word	0x00001860


	//   ....[10]....
        /*0130*/ 	.word	0x00001890


	//   ....[11]....
        /*0134*/ 	.word	0x000018b0


	//   ....[12]....
        /*0138*/ 	.word	0x000018d0


	//   ....[13]....
        /*013c*/ 	.word	0x00001900


	//   ....[14]....
        /*0140*/ 	.word	0x00001930


	//   ....[15]....
        /*0144*/ 	.word	0x00001950


	//   ....[16]....
        /*0148*/ 	.word	0x00001970


	//   ....[17]....
        /*014c*/ 	.word	0x000019b0


	//   ....[18]....
        /*0150*/ 	.word	0x000019f0


	//   ....[19]....
        /*0154*/ 	.word	0x00001a30


	//   ....[20]....
        /*0158*/ 	.word	0x00001a50


	//   ....[21]....
        /*015c*/ 	.word	0x00001aa0


	//   ....[22]....
        /*0160*/ 	.word	0x00001ad0


	//   ....[23]....
        /*0164*/ 	.word	0x00001af0


	//   ....[24]....
        /*0168*/ 	.word	0x00001b00


	//   ....[25]....
        /*016c*/ 	.word	0x00001b50


	//   ....[26]....
        /*0170*/ 	.word	0x00001b90


	//   ....[27]....
        /*0174*/ 	.word	0x00001bc0


	//   ....[28]....
        /*0178*/ 	.word	0x00001bf0


	//   ....[29]....
        /*017c*/ 	.word	0x00001c20


	//   ....[30]....
        /*0180*/ 	.word	0x00001c30


	//   ....[31]....
        /*0184*/ 	.word	0x00001c40


	//   ....[32]....
        /*0188*/ 	.word	0x00002120


	//   ....[33]....
        /*018c*/ 	.word	0x00002160


	//   ....[34]....
        /*0190*/ 	.word	0x000021d0


	//   ....[35]....
        /*0194*/ 	.word	0x000021f0


	//   ....[36]....
        /*0198*/ 	.word	0x00002230


	//   ....[37]....
        /*019c*/ 	.word	0x00002250


	//   ....[38]....
        /*01a0*/ 	.word	0x00002280


	//   ....[39]....
        /*01a4*/ 	.word	0x000022a0


	//   ....[40]....
        /*01a8*/ 	.word	0x000022d0


	//   ....[41]....
        /*01ac*/ 	.word	0x00002310


	//   ....[42]....
        /*01b0*/ 	.word	0x000026e0


	//   ....[43]....
        /*01b4*/ 	.word	0x00002990


	//   ....[44]....
        /*01b8*/ 	.word	0x00002a10


	//   ....[45]....
        /*01bc*/ 	.word	0x00002a60


	//   ....[46]....
        /*01c0*/ 	.word	0x00002ab0


	//   ....[47]....
        /*01c4*/ 	.word	0x00002ae0


	//   ....[48]....
        /*01c8*/ 	.word	0x00002b00


	//   ....[49]....
        /*01cc*/ 	.word	0x00002be0


	//   ....[50]....
        /*01d0*/ 	.word	0x00002c20


	//   ....[51]....
        /*01d4*/ 	.word	0x00002c70


	//   ....[52]....
        /*01d8*/ 	.word	0x00002ca0


	//   ....[53]....
        /*01dc*/ 	.word	0x00002cc0


	//----- nvinfo : EIATTR_EXIT_INSTR_OFFSETS
	.align		4
.L_3815:
        /*01e0*/ 	.byte	0x04, 0x1c
        /*01e2*/ 	.short	(.L_3817 - .L_3816)


	//   ....[0]....
.L_3816:
        /*01e4*/ 	.word	0x00002d90


	//   ....[1]....
        /*01e8*/ 	.word	0x00003070


	//----- nvinfo : EIATTR_MAX_THREADS
	.align		4
.L_3817:
        /*01ec*/ 	.byte	0x04, 0x05
        /*01ee*/ 	.short	(.L_3819 - .L_3818)
.L_3818:
        /*01f0*/ 	.word	0x00000020
        /*01f4*/ 	.word	0x00000001
        /*01f8*/ 	.word	0x00000001


	//----- nvinfo : EIATTR_CRS_STACK_SIZE
	.align		4
.L_3819:
        /*01fc*/ 	.byte	0x04, 0x1e
        /*01fe*/ 	.short	(.L_3821 - .L_3820)
.L_3820:
        /*0200*/ 	.word	0x00000000


	//----- nvinfo : EIATTR_CBANK_PARAM_SIZE
	.align		4
.L_3821:
        /*0204*/ 	.byte	0x03, 0x19
        /*0206*/ 	.short	0x01f0


	//----- nvinfo : EIATTR_PARAM_CBANK
	.align		4
        /*0208*/ 	.byte	0x04, 0x0a
        /*020a*/ 	.short	(.L_3823 - .L_3822)
	.align		4
.L_3822:
        /*020c*/ 	.word	index@(.nv.constant0._Z25selective_scan_bwd_kernelI32Selective_Scan_bwd_kernel_traitsILi32ELi4ELb1ELb1ELb0ELb0ELb0EN3c104HalfEfEEv12SSMParamsBwd)
        /*0210*/ 	.short	0x0210
        /*0212*/ 	.short	0x01f0


	//----- nvinfo : EIATTR_SW_WAR
	.align		4
.L_3823:
        /*0214*/ 	.byte	0x04, 0x36
        /*0216*/ 	.short	(.L_3825 - .L_3824)
.L_3824:
        /*0218*/ 	.word	0x00000008
.L_3825:


//--------------------- .nv.info._Z25selective_scan_bwd_kernelI32Selective_Scan_bwd_kernel_traitsILi32ELi4ELb1ELb1ELb0ELb0ELb1EN3c104HalfEfEEv12SSMParamsBwd --------------------------
	.section	.nv.info._Z25selective_scan_bwd_kernelI32Selective_Scan_bwd_kernel_traitsILi32ELi4ELb1ELb1ELb0ELb0ELb1EN3c104HalfEfEEv12SSMParamsBwd,"",@"SHT_CUDA_INFO"
	.sectionflags	@""
	.align	4


	//----- nvinfo : EIATTR_CUDA_API_VERSION
	.align		4
        /*0000*/ 	.byte	0x04, 0x37
        /*0002*/ 	.short	(.L_3827 - .L_3826)
.L_3826:
        /*0004*/ 	.word	0x00000082


	//----- nvinfo : EIATTR_KPARAM_INFO
	.align		4
.L_3827:
        /*0008*/ 	.byte	0x04, 0x17
        /*000a*/ 	.short	(.L_3829 - .L_3828)
.L_3828:
        /*000c*/ 	.word	0x00000000
        /*0010*/ 	.short	0x0000
        /*0012*/ 	.short	0x0000
        /*0014*/ 	.byte	0x00, 0xf0, 0xc1, 0x07


	//----- nvinfo : EIATTR_SPARSE_MMA_MASK
	.align		4
.L_3829:
        /*0018*/ 	.byte	0x03, 0x50
        /*001a*/ 	.short	0x0000


	//----- nvinfo : EIATTR_MAXREG_COUNT
	.align		4
        /*001c*/ 	.byte	0x03, 0x1b
        /*001e*/ 	.short	0x00ff


	//----- nvinfo : EIATTR_NUM_BARRIERS
	.align		4
        /*0020*/ 	.byte	0x02, 0x4c
        /*0022*/ 	.byte	0x01
	.zero		1


	//----- nvinfo : EIATTR_MERCURY_ISA_VERSION
	.align		4
        /*0024*/ 	.byte	0x03, 0x5f
        /*0026*/ 	.short	0x0101


	//----- nvinfo : EIATTR_COOP_GROUP_MASK_REGIDS
	.align		4
        /*0028*/ 	.byte	0x04, 0x29
        /*002a*/ 	.short	(.L_3831 - .L_3830)


	//   ....[0]....
.L_3830:
        /*002c*/ 	.word	0xffffffff


	//   ....[1]....
        /*0030*/ 	.word	0xffffffff


	//   ....[2]....
        /*0034*/ 	.word	0xffffffff


	//   ....[3]....
        /*0038*/ 	.word	0xffffffff


	//   ....[4]....
        /*003c*/ 	.word	0xffffffff


	//   ....[5]....
        /*0040*/ 	.word	0xffffffff


	//   ....[6]....
        /*0044*/ 	.word	0xffffffff


	//   ....[7]....
        /*0048*/ 	.word	0xffffffff


	//   ....[8]....
        /*004c*/ 	.word	0xffffffff


	//   ....[9]....
        /*0050*/ 	.word	0xffffffff


	//   ....[10]....
        /*0054*/ 	.word	0xffffffff


	//   ....[11]....
        /*0058*/ 	.word	0xffffffff


	//   ....[12]....
        /*005c*/ 	.word	0xffffffff


	//   ....[13]....
        /*0060*/ 	.word	0xffffffff


	//   ....[14]....
        /*0064*/ 	.word	0xffffffff


	//   ....[15]....
        /*0068*/ 	.word	0xffffffff


	//   ....[16]....
        /*006c*/ 	.word	0xffffffff


	//   ....[17]....
        /*0070*/ 	.word	0xffffffff


	//   ....[18]....
        /*0074*/ 	.word	0xffffffff


	//   ....[19]....
        /*0078*/ 	.word	0xffffffff


	//   ....[20]....
        /*007c*/ 	.word	0xffffffff


	//   ....[21]....
        /*0080*/ 	.word	0xffffffff


	//   ....[22]....
        /*0084*/ 	.word	0xffffffff


	//   ....[23]....
        /*0088*/ 	.word	0xffffffff


	//   ....[24]....
        /*008c*/ 	.word	0xffffffff


	//   ....[25]....
        /*0090*/ 	.word	0xffffffff


	//   ....[26]....
        /*0094*/ 	.word	0xffffffff


	//   ....[27]....
        /*0098*/ 	.word	0xffffffff


	//   ....[28]....
        /*009c*/ 	.word	0xffffffff


	//   ....[29]....
        /*00a0*/ 	.word	0xffffffff


	//   ....[30]....
        /*00a4*/ 	.word	0xffffffff


	//   ....[31]....
        /*00a8*/ 	.word	0xffffffff


	//   ....[32]....
        /*00ac*/ 	.word	0xffffffff


	//   ....[33]....
        /*00b0*/ 	.word	0xffffffff


	//   ....[34]....
        /*00b4*/ 	.word	0xffffffff


	//   ....[35]....
        /*00b8*/ 	.word	0xffffffff


	//   ....[36]....
        /*00bc*/ 	.word	0xffffffff


	//   ....[37]....
        /*00c0*/ 	.word	0xffffffff


	//   ....[38]....
        /*00c4*/ 	.word	0xffffffff


	//   ....[39]....
        /*00c8*/ 	.word	0xffffffff


	//   ....[40]....
        /*00cc*/ 	.word	0xffffffff


	//   ....[41]....
        /*00d0*/ 	.word	0xffffffff


	//   ....[42]....
        /*00d4*/ 	.word	0xffffffff


	//   ....[43]....
        /*00d8*/ 	.word	0xffffffff


	//   ....[44]....
        /*00dc*/ 	.word	0xffffffff


	//   ....[45]....
        /*00e0*/ 	.word	0xffffffff


	//   ....[46]....
        /*00e4*/ 	.word	0xffffffff


	//   ....[47]....
        /*00e8*/ 	.word	0xffffffff


	//   ....[48]....
        /*00ec*/ 	.word	0xffffffff


	//   ....[49]....
        /*00f0*/ 	.word	0xffffffff


	//   ....[50]....
        /*00f4*/ 	.word	0xffffffff


	//   ....[51]....
        /*00f8*/ 	.word	0xffffffff


	//   ....[52]....
        /*00fc*/ 	.word	0xffffffff


	//   ....[53]....
        /*0100*/ 	.word	0xffffffff


	//   ....[54]....
        /*0104*/ 	.word	0xffffffff


	//   ....[55]....
        /*0108*/ 	.word	0xffffffff


	//   ....[56]....
        /*010c*/ 	.word	0xffffffff


	//   ....[57]....
        /*0110*/ 	.word	0xffffffff


	//----- nvinfo : EIATTR_COOP_GROUP_INSTR_OFFSETS
	.align		4
.L_3831:
        /*0114*/ 	.byte	0x04, 0x28
        /*0116*/ 	.short	(.L_3833 - .L_3832)


	//   ....[0]....
.L_3832:
        /*0118*/ 	.word	0x00000bd0


	//   ....[1]....
        /*011c*/ 	.word	0x00000c40


	//   ....[2]....
        /*0120*/ 	.word	0x00000d80


	//   ....[3]....
        /*0124*/ 	.word	0x00000ea0


	//   ....[4]....
        /*0128*/ 	.word	0x00001040


	//   ....[5]....
        /*012c*/ 	.word	0x00001380


	//   ....[6]....
        /*0130*/ 	.word	0x00001570


	//   ....[7]....
        /*0134*/ 	.word	0x00001d20


	//   ....[8]....
        /*0138*/ 	.word	0x000020d0


	//   ....[9]....
        /*013c*/ 	.word	0x00002110


	//   ....[10]....
        /*0140*/ 	.word	0x00002140


	//   ....[11]....
        /*0144*/ 	.word	0x00002150


	//   ....[12]....
        /*0148*/ 	.word	0x00002170


	//   ....[13]....
        /*014c*/ 	.word	0x000021d0


	//   ....[14]....
        /*0150*/ 	.word	0x00002200


	//   ....[15]....
        /*0154*/ 	.word	0x00002220


	//   ....[16]....
        /*0158*/ 	.word	0x00002240


	//   ....[17]....
        /*015c*/ 	.word	0x00002270


	//   ....[18]....
        /*0160*/ 	.word	0x000022a0


	//   ....[19]....
        /*0164*/ 	.word	0x000022c0


	//   ....[20]....
        /*0168*/ 	.word	0x000022e0


	//   ....[21]....
        /*016c*/ 	.word	0x00002350


	//   ....[22]....
        /*0170*/ 	.word	0x00002380


	//   ....[23]....
        /*0174*/ 	.word	0x000023b0


	//   ....[24]....
        /*0178*/ 	.word	0x000023c0


	//   ....[25]....
        /*017c*/ 	.word	0x00002420


	//   ....[26]....
        /*0180*/ 	.word	0x00002460


	//   ....[27]....
        /*0184*/ 	.word	0x00002470


	//   ....[28]....
        /*0188*/ 	.word	0x00002480


	//   ....[29]....
        /*018c*/ 	.word	0x000024a0


	//   ....[30]....
        /*0190*/ 	.word	0x000024c0


	//   ....[31]....
        /*0194*/ 	.word	0x000024f0


	//   ....[32]....
        /*0198*/ 	.word	0x00002520


	//   ....[33]....
        /*019c*/ 	.word	0x00002530


	//   ....[34]....
        /*01a0*/ 	.word	0x00002540


	//   ....[35]....
        /*01a4*/ 	.word	0x00002550


	//   ....[36]....
        /*01a8*/ 	.word	0x00002a30


	//   ....[37]....
        /*01ac*/ 	.word	0x00002a70


	//   ....[38]....
        /*01b0*/ 	.word	0x00002b20


	//   ....[39]....
        /*01b4*/ 	.word	0x00002b40


	//   ....[40]....
        /*01b8*/ 	.word	0x00002b80


	//   ....[41]....
        /*01bc*/ 	.word	0x00002ba0


	//   ....[42]....
        /*01c0*/ 	.word	0x00002bd0


	//   ....[43]....
        /*01c4*/ 	.word	0x00002bf0


	//   ....[44]....
        /*01c8*/ 	.word	0x00002c20


	//   ....[45]....
        /*01cc*/ 	.word	0x00002c40


	//   ....[46]....
        /*01d0*/ 	.word	0x00003030


	//   ....[47]....
        /*01d4*/ 	.word	0x00003250


	//   ....[48]....
        /*01d8*/ 	.word	0x00003310


	//   ....[49]....
        /*01dc*/ 	.word	0x00003360


	//   ....[50]....
        /*01e0*/ 	.word	0x000033b0


	//   ....[51]....
        /*01e4*/ 	.word	0x000033e0


	//   ....[52]....
        /*01e8*/ 	.word	0x00003400


	//   ....[53]....
        /*01ec*/ 	.word	0x000034e0


	//   ....[54]....
        /*01f0*/ 	.word	0x00003520


	//   ....[55]....
        /*01f4*/ 	.word	0x00003570


	//   ....[56]....
        /*01f8*/ 	.word	0x000035a0


	//   ....[57]....
        /*01fc*/ 	.word	0x000035c0


	//----- nvinfo : EIATTR_EXIT_INSTR_OFFSETS
	.align		4
.L_3833:
        /*0200*/ 	.byte	0x04, 0x1c
        /*0202*/ 	.short	(.L_3835 - .L_3834)


	//   ....[0]....
.L_3834:
        /*0204*/ 	.word	0x00003690


	//   ....[1]....
        /*0208*/ 	.word	0x00003970


	//----- nvinfo : EIATTR_MAX_THREADS
	.align		4
.L_3835:
        /*020c*/ 	.byte	0x04, 0x05
        /*020e*/ 	.short	(.L_3837 - .L_3836)
.L_3836:
        /*0210*/ 	.word	0x00000020
        /*0214*/ 	.word	0x00000001
        /*0218*/ 	.word	0x00000001


	//----- nvinfo : EIATTR_CRS_STACK_SIZE
	.align		4
.L_3837:
        /*021c*/ 	.byte	0x04, 0x1e
        /*021e*/ 	.short	(.L_3839 - .L_3838)
.L_3838:
        /*0220*/ 	.word	0x00000000


	//----- nvinfo : EIATTR_CBANK_PARAM_SIZE
	.align		4
.L_3839:
        /*0224*/ 	.byte	0x03, 0x19
        /*0226*/ 	.short	0x01f0


	//----- nvinfo : EIATTR_PARAM_CBANK
	.align		4
        /*0228*/ 	.byte	0x04, 0x0a
        /*022a*/ 	.short	(.L_3841 - .L_3840)
	.align		4
.L_3840:
        /*022c*/ 	.word	index@(.nv.constant0._Z25selective_scan_bwd_kernelI32Selective_Scan_bwd_kernel_traitsILi32ELi4ELb1ELb1ELb0ELb0ELb1EN3c104HalfEfEEv12SSMParamsBwd)
        /*0230*/ 	.short	0x0210
        /*0232*/ 	.short	0x01f0


	//----- nvinfo : EIATTR_SW_WAR
	.align		4
.L_3841:
        /*0234*/ 	.byte	0x04, 0x36
        /*0236*/ 	.short	(.L_3843 - .L_3842)
.L_3842:
        /*0238*/ 	.word	0x00000008
.L_3843:


//--------------------- .nv.info._Z25selective_scan_bwd_kernelI32Selective_Scan_bwd_kernel_traitsILi32ELi4ELb1ELb1ELb0ELb1ELb0EN3c104HalfEfEEv12SSMParamsBwd --------------------------
	.section	.nv.info._Z25selective_scan_bwd_kernelI32Selective_Scan_bwd_kernel_traitsILi32ELi4ELb1ELb1ELb0ELb1ELb0EN3c104HalfEfEEv12SSMParamsBwd,"",@"SHT_CUDA_INFO"
	.sectionflags	@""
	.align	4


	//----- nvinfo : EIATTR_CUDA_API_VERSION
	.align		4
        /*0000*/ 	.byte	0x04, 0x37
        /*0002*/ 	.short	(.L_3845 - .L_3844)
.L_3844:
        /*0004*/ 	.word	0x00000082


	//----- nvinfo : EIATTR_KPARAM_INFO
	.align		4
.L_3845:
        /*0008*/ 	.byte	0x04, 0x17
        /*000a*/ 	.short	(.L_3847 - .L_3846)
.L_3846:
        /*000c*/ 	.word	0x00000000
        /*0010*/ 	.short	0x0000
        /*0012*/ 	.short	0x0000
        /*0014*/ 	.byte	0x00, 0xf0, 0xc1, 0x07


	//----- nvinfo : EIATTR_SPARSE_MMA_MASK
	.align		4
.L_3847:
        /*0018*/ 	.byte	0x03, 0x50
        /*001a*/ 	.short	0x0000


	//----- nvinfo : EIATTR_MAXREG_COUNT
	.align		4
        /*001c*/ 	.byte	0x03, 0x1b
        /*001e*/ 	.short	0x00ff


	//----- nvinfo : EIATTR_NUM_BARRIERS
	.align		4
        /*0020*/ 	.byte	0x02, 0x4c
        /*0022*/ 	.byte	0x01
	.zero		1


	//----- nvinfo : EIATTR_MERCURY_ISA_VERSION
	.align		4
        /*0024*/ 	.byte	0x03, 0x5f
        /*0026*/ 	.short	0x0101


	//----- nvinfo : EIATTR_COOP_GROUP_MASK_REGIDS
	.align		4
        /*0028*/ 	.byte	0x04, 0x29
        /*002a*/ 	.short	(.L_3849 - .L_3848)


	//   ....[0]....
.L_3848:
        /*002c*/ 	.word	0xffffffff


	//   ....[1]....
        /*0030*/ 	.word	0xffffffff


	//   ....[2]....
        /*0034*/ 	.word	0xffffffff


	//   ....[3]....
        /*0038*/ 	.word	0xffffffff


	//   ....[4]....
        /*003c*/ 	.word	0xffffffff


	//   ....[5]....
        /*0040*/ 	.word	0xffffffff


	//   ....[6]....
        /*0044*/ 	.word	0xffffffff


	//   ....[7]....
        /*0048*/ 	.word	0xffffffff


	//   ....[8]....
        /*004c*/ 	.word	0xffffffff


	//   ....[9]....
        /*0050*/ 	.word	0xffffffff


	//   ....[10]....
        /*0054*/ 	.word	0xffffffff


	//   ....[11]....
        /*0058*/ 	.word	0xffffffff


	//   ....[12]....
        /*005c*/ 	.word	0xffffffff


	//   ....[13]....
        /*0060*/ 	.word	0xffffffff


	//   ....[14]....
        /*0064*/ 	.word	0xffffffff


	//   ....[15]....
        /*0068*/ 	.word	0xffffffff


	//   ....[16]....
        /*006c*/ 	.word	0xffffffff


	//   ....[17]....
        /*0070*/ 	.word	0xffffffff


	//   ....[18]....
        /*0074*/ 	.word	0xffffffff


	//   ....[19]....
        /*0078*/ 	.word	0xffffffff


	//   ....[20]....
        /*007c*/ 	.word	0xffffffff


	//   ....[21]....
        /*0080*/ 	.word	0xffffffff


	//   ....[22]....
        /*0084*/ 	.word	0xffffffff


	//   ....[23]....
        /*0088*/ 	.word	0xffffffff


	//   ....[24]....
        /*008c*/ 	.word	0xffffffff


	//   ....[25]....
        /*0090*/ 	.word	0xffffffff


	//   ....[26]....
        /*0094*/ 	.word	0xffffffff


	//   ....[27]....
        /*0098*/ 	.word	0xffffffff


	//   ....[28]....
        /*009c*/ 	.word	0xffffffff


	//   ....[29]....
        /*00a0*/ 	.word	0xffffffff


	//   ....[30]....
        /*00a4*/ 	.word	0xffffffff


	//   ....[31]....
        /*00a8*/ 	.word	0xffffffff


	//   ....[32]....
        /*00ac*/ 	.word	0xffffffff


	//   ....[33]....
        /*00b0*/ 	.word	0xffffffff


	//   ....[34]....
        /*00b4*/ 	.word	0xffffffff


	//   ....[35]....
        /*00b8*/ 	.word	0xffffffff


	//   ....[36]....
        /*00bc*/ 	.word	0xffffffff


	//   ....[37]....
        /*00c0*/ 	.word	0xffffffff


	//   ....[38]....
        /*00c4*/ 	.word	0xffffffff


	//   ....[39]....
        /*00c8*/ 	.word	0xffffffff


	//   ....[40]....
        /*00cc*/ 	.word	0xffffffff


	//   ....[41]....
        /*00d0*/ 	.word	0xffffffff


	//   ....[42]....
        /*00d4*/ 	.word	0xffffffff


	//   ....[43]....
        /*00d8*/ 	.word	0xffffffff


	//   ....[44]....
        /*00dc*/ 	.word	0xffffffff


	//   ....[45]....
        /*00e0*/ 	.word	0xffffffff


	//   ....[46]....
        /*00e4*/ 	.word	0xffffffff


	//   ....[47]....
        /*00e8*/ 	.word	0xffffffff


	//   ....[48]....
        /*00ec*/ 	.word	0xffffffff


	//   ....[49]....
        /*00f0*/ 	.word	0xffffffff


	//   ....[50]....
        /*00f4*/ 	.word	0xffffffff


	//   ....[51]....
        /*00f8*/ 	.word	0xffffffff


	//   ....[52]....
        /*00fc*/ 	.word	0xffffffff


	//   ....[53]....
        /*0100*/ 	.word	0xffffffff


	//   ....[54]....
        /*0104*/ 	.word	0xffffffff


	//----- nvinfo : EIATTR_COOP_GROUP_INSTR_OFFSETS
	.align		4
.L_3849:
        /*0108*/ 	.byte	0x04, 0x28
        /*010a*/ 	.short	(.L_3851 - .L_3850)


	//   ....[0]....
.L_3850:
        /*010c*/ 	.word	0x00000a40


	//   ....[1]....
        /*0110*/ 	.word	0x00000ab0


	//   ....[2]....
        /*0114*/ 	.word	0x00000c30


	//   ....[3]....
        /*0118*/ 	.word	0x00001b70


	//   ....[4]....
        /*011c*/ 	.word	0x00001f20


	//   ....[5]....
        /*0120*/ 	.word	0x00001f60


	//   ....[6]....
        /*0124*/ 	.word	0x00001f70


	//   ....[7]....
        /*0128*/ 	.word	0x00001f80


	//   ....[8]....
        /*012c*/ 	.word	0x00001f90


	//   ....[9]....
        /*0130*/ 	.word	0x00001fc0


	//   ....[10]....
        /*0134*/ 	.word	0x00002000


	//   ....[11]....
        /*0138*/ 	.word	0x00002020


	//   ....[12]....
        /*013c*/ 	.word	0x00002030


	//   ....[13]....
        /*0140*/ 	.word	0x00002060


	//   ....[14]....
        /*0144*/ 	.word	0x00002090


	//   ....[15]....
        /*0148*/ 	.word	0x000020b0


	//   ....[16]....
        /*014c*/ 	.word	0x000020d0


	//   ....[17]....
        /*0150*/ 	.word	0x00002100


	//   ....[18]....
        /*0154*/ 	.word	0x00002130


	//   ....[19]....
        /*0158*/ 	.word	0x00002170


	//   ....[20]....
        /*015c*/ 	.word	0x000021a0


	//   ....[21]....
        /*0160*/ 	.word	0x00002200


	//   ....[22]....
        /*0164*/ 	.word	0x00002220


	//   ....[23]....
        /*0168*/ 	.word	0x00002250


	//   ....[24]....
        /*016c*/ 	.word	0x00002260


	//   ....[25]....
        /*0170*/ 	.word	0x000022a0


	//   ....[26]....
        /*0174*/ 	.word	0x000022d0


	//   ....[27]....
        /*0178*/ 	.word	0x00002300


	//   ....[28]....
        /*017c*/ 	.word	0x00002320


	//   ....[29]....
        /*0180*/ 	.word	0x00002330


	//   ....[30]....
        /*0184*/ 	.word	0x00002340


	//   ....[31]....
        /*0188*/ 	.word	0x00002350


	//   ....[32]....
        /*018c*/ 	.word	0x00002890


	//   ....[33]....
        /*0190*/ 	.word	0x000028d0


	//   ....[34]....
        /*0194*/ 	.word	0x00002a00


	//   ....[35]....
        /*0198*/ 	.word	0x00002a20


	//   ....[36]....
        /*019c*/ 	.word	0x00002a90


	//   ....[37]....
        /*01a0*/ 	.word	0x00002ab0


	//   ....[38]....
        /*01a4*/ 	.word	0x00002ae0


	//   ....[39]....
        /*01a8*/ 	.word	0x00002b00


	//   ....[40]....
        /*01ac*/ 	.word	0x00002b30


	//   ....[41]....
        /*01b0*/ 	.word	0x00002b60


	//   ....[42]....
        /*01b4*/ 	.word	0x00002e40


	//   ....[43]....
        /*01b8*/ 	.word	0x00003010


	//   ....[44]....
        /*01bc*/ 	.word	0x00003350


	//   ....[45]....
        /*01c0*/ 	.word	0x00003420


	//   ....[46]....
        /*01c4*/ 	.word	0x00003470


	//   ....[47]....
        /*01c8*/ 	.word	0x000034c0


	//   ....[48]....
        /*01cc*/ 	.word	0x000034f0


	//   ....[49]....
        /*01d0*/ 	.word	0x00003510


	//   ....[50]....
        /*01d4*/ 	.word	0x000035f0


	//   ....[51]....
        /*01d8*/ 	.word	0x00003630


	//   ....[52]....
        /*01dc*/ 	.word	0x00003680


	//   ....[53]....
        /*01e0*/ 	.word	0x000036b0


	//   ....[54]....
        /*01e4*/ 	.word	0x000036d0


	//----- nvinfo : EIATTR_EXIT_INSTR_OFFSETS
	.align		4
.L_3851:
        /*01e8*/ 	.byte	0x04, 0x1c
        /*01ea*/ 	.short	(.L_3853 - .L_3852)


	//   ....[0]....
.L_3852:
        /*01ec*/ 	.word	0x000037a0


	//   ....[1]....
        /*01f0*/ 	.word	0x00003a80


	//----- nvinfo : EIATTR_MAX_THREADS
	.align		4
.L_3853:
        /*01f4*/ 	.byte	0x04, 0x05
        /*01f6*/ 	.short	(.L_3855 - .L_3854)
.L_3854:
        /*01f8*/ 	.word	0x00000020
        /*01fc*/ 	.word	0x00000001
        /*0200*/ 	.word	0x00000001


	//----- nvinfo : EIATTR_CRS_STACK_SIZE
	.align		4
.L_3855:
        /*0204*/ 	.byte	0x04, 0x1e
        /*0206*/ 	.short	(.L_3857 - .L_3856)
.L_3856:
        /*0208*/ 	.word	0x00000000


	//----- nvinfo : EIATTR_CBANK_PARAM_SIZE
	.align		4
.L_3857:
        /*020c*/ 	.byte	0x03, 0x19
        /*020e*/ 	.short	0x01f0


	//----- nvinfo : EIATTR_PARAM_CBANK
	.align		4
        /*0210*/ 	.byte	0x04, 0x0a
        /*0212*/ 	.short	(.L_3859 - .L_3858)
	.align		4
.L_3858:
        /*0214*/ 	.word	index@(.nv.constant0._Z25selective_scan_bwd_kernelI32Selective_Scan_bwd_kernel_traitsILi32ELi4ELb1ELb1ELb0ELb1ELb0EN3c104HalfEfEEv12SSMParamsBwd)
        /*0218*/ 	.short	0x0210
        /*021a*/ 	.short	0x01f0


	//----- nvinfo : EIATTR_SW_WAR
	.align		4
.L_3859:
        /*021c*/ 	.byte	0x04, 0x36
        /*021e*/ 	.short	(.L_3861 - .L_3860)
.L_3860:
        /*0220*/ 	.word	0x00000008
.L_3861:


//--------------------- .nv.info._Z25selective_scan_bwd_kernelI32Selective_Scan_bwd_kernel_traitsILi32ELi4ELb1ELb1ELb0ELb1ELb1EN3c104HalfEfEEv12SSMParamsBwd --------------------------
	.section	.nv.info._Z25selective_scan_bwd_kernelI32Selective_Scan_bwd_kernel_traitsILi32ELi4ELb1ELb1ELb0ELb1ELb1EN3c104HalfEfEEv12SSMParamsBwd,"",@"SHT_CUDA_INFO"
	.sectionflags	@""
	.align	4


	//----- nvinfo : EIATTR_CUDA_API_VERSION
	.align		4
        /*0000*/ 	.byte	0x04, 0x37
        /*0002*/ 	.short	(.L_3863 - .L_3862)
.L_3862:
        /*0004*/ 	.word	0x00000082


	//----- nvinfo : EIATTR_KPARAM_INFO
	.align		4
.L_3863:
        /*0008*/ 	.byte	0x04, 0x17
        /*000a*/ 	.short	(.L_3865 - .L_3864)
.L_3864:
        /*000c*/ 	.word	0x00000000
        /*0010*/ 	.short	0x0000
        /*0012*/ 	.short	0x0000
        /*0014*/ 	.byte	0x00, 0xf0, 0xc1, 0x07


	//----- nvinfo : EIATTR_SPARSE_MMA_MASK
	.align		4
.L_3865:
        /*0018*/ 	.byte	0x03, 0x50
        /*001a*/ 	.short	0x0000


	//----- nvinfo : EIATTR_MAXREG_COUNT
	.align		4
        /*001c*/ 	.byte	0x03, 0x1b
        /*001e*/ 	.short	0x00ff


	//----- nvinfo : EIATTR_NUM_BARRIERS
	.align		4
        /*0020*/ 	.byte	0x02, 0x4c
        /*0022*/ 	.byte	0x01
	.zero		1


	//----- nvinfo : EIATTR_MERCURY_ISA_VERSION
	.align		4
        /*0024*/ 	.byte	0x03, 0x5f
        /*0026*/ 	.short	0x0101


	//----- nvinfo : EIATTR_COOP_GROUP_MASK_REGIDS
	.align		4
        /*0028*/ 	.byte	0x04, 0x29
        /*002a*/ 	.short	(.L_3867 - .L_3866)


	//   ....[0]....
.L_3866:
        /*002c*/ 	.word	0xffffffff


	//   ....[1]....
        /*0030*/ 	.word	0xffffffff


	//   ....[2]....
        /*0034*/ 	.word	0xffffffff


	//   ....[3]....
        /*0038*/ 	.word	0xffffffff


	//   ....[4]....
        /*003c*/ 	.word	0xffffffff


	//   ....[5]....
        /*0040*/ 	.word	0xffffffff


	//   ....[6]....
        /*0044*/ 	.word	0xffffffff


	//   ....[7]....
        /*0048*/ 	.word	0xffffffff


	//   ....[8]....
        /*004c*/ 	.word	0xffffffff


	//   ....[9]....
        /*0050*/ 	.word	0xffffffff


	//   ....[10]....
        /*0054*/ 	.word	0xffffffff


	//   ....[11]....
        /*0058*/ 	.word	0xffffffff


	//   ....[12]....
        /*005c*/ 	.word	0xffffffff


	//   ....[13]....
        /*0060*/ 	.word	0xffffffff


	//   ....[14]....
        /*0064*/ 	.word	0xffffffff


	//   ....[15]....
        /*0068*/ 	.word	0xffffffff


	//   ....[16]....
        /*006c*/ 	.word	0xffffffff


	//   ....[17]....
        /*0070*/ 	.word	0xffffffff


	//   ....[18]....
        /*0074*/ 	.word	0xffffffff


	//   ....[19]....
        /*0078*/ 	.word	0xffffffff


	//   ....[20]....
        /*007c*/ 	.word	0xffffffff


	//   ....[21]....
        /*0080*/ 	.word	0xffffffff


	//   ....[22]....
        /*0084*/ 	.word	0xffffffff


	//   ....[23]....
        /*0088*/ 	.word	0xffffffff


	//   ....[24]....
        /*008c*/ 	.word	0xffffffff


	//   ....[25]....
        /*0090*/ 	.word	0xffffffff


	//   ....[26]....
        /*0094*/ 	.word	0xffffffff


	//   ....[27]....
        /*0098*/ 	.word	0xffffffff


	//   ....[28]....
        /*009c*/ 	.word	0xffffffff


	//   ....[29]....
        /*00a0*/ 	.word	0xffffffff


	//   ....[30]....
        /*00a4*/ 	.word	0xffffffff


	//   ....[31]....
        /*00a8*/ 	.word	0xffffffff


	//   ....[32]....
        /*00ac*/ 	.word	0xffffffff


	//   ....[33]....
        /*00b0*/ 	.word	0xffffffff


	//   ....[34]....
        /*00b4*/ 	.word	0xffffffff


	//   ....[35]....
        /*00b8*/ 	.word	0xffffffff


	//   ....[36]....
        /*00bc*/ 	.word	0xffffffff


	//   ....[37]....
        /*00c0*/ 	.word	0xffffffff


	//   ....[38]....
        /*00c4*/ 	.word	0xffffffff


	//   ....[39]....
        /*00c8*/ 	.word	0xffffffff


	//   ....[40]....
        /*00cc*/ 	.word	0xffffffff


	//   ....[41]....
        /*00d0*/ 	.word	0xffffffff


	//   ....[42]....
        /*00d4*/ 	.word	0xffffffff


	//   ....[43]....
        /*00d8*/ 	.word	0xffffffff


	//   ....[44]....
        /*00dc*/ 	.word	0xffffffff


	//   ....[45]....
        /*00e0*/ 	.word	0xffffffff


	//   ....[46]....
        /*00e4*/ 	.word	0xffffffff


	//   ....[47]....
        /*00e8*/ 	.word	0xffffffff


	//   ....[48]....
        /*00ec*/ 	.word	0xffffffff


	//   ....[49]....
        /*00f0*/ 	.word	0xffffffff


	//   ....[50]....
        /*00f4*/ 	.word	0xffffffff


	//   ....[51]....
        /*00f8*/ 	.word	0xffffffff


	//   ....[52]....
        /*00fc*/ 	.word	0xffffffff


	//   ....[53]....
        /*0100*/ 	.word	0xffffffff


	//   ....[54]....
        /*0104*/ 	.word	0xffffffff


	//   ....[55]....
        /*0108*/ 	.word	0xffffffff


	//   ....[56]....
        /*010c*/ 	.word	0xffffffff


	//   ....[57]....
        /*0110*/ 	.word	0xffffffff


	//   ....[58]....
        /*0114*/ 	.word	0xffffffff


	//----- nvinfo : EIATTR_COOP_GROUP_INSTR_OFFSETS
	.align		4
.L_3867:
        /*0118*/ 	.byte	0x04, 0x28
        /*011a*/ 	.short	(.L_3869 - .L_3868)


	//   ....[0]....
.L_3868:
        /*011c*/ 	.word	0x00000a40


	//   ....[1]....
        /*0120*/ 	.word	0x00000ab0


	//   ....[2]....
        /*0124*/ 	.word	0x00000c60


	//   ....[3]....
        /*0128*/ 	.word	0x000016e0


	//   ....[4]....
        /*012c*/ 	.word	0x00001880


	//   ....[5]....
        /*0130*/ 	.word	0x00001bd0


	//   ....[6]....
        /*0134*/ 	.word	0x00001d50


	//   ....[7]....
        /*0138*/ 	.word	0x000024e0


	//   ....[8]....
        /*013c*/ 	.word	0x00002890


	//   ....[9]....
        /*0140*/ 	.word	0x000028d0


	//   ....[10]....
        /*0144*/ 	.word	0x000028e0


	//   ....[11]....
        /*0148*/ 	.word	0x000028f0


	//   ....[12]....
        /*014c*/ 	.word	0x00002900


	//   ....[13]....
        /*0150*/ 	.word	0x00002930


	//   ....[14]....
        /*0154*/ 	.word	0x00002970


	//   ....[15]....
        /*0158*/ 	.word	0x00002990


	//   ....[16]....
        /*015c*/ 	.word	0x000029a0


	//   ....[17]....
        /*0160*/ 	.word	0x000029d0


	//   ....[18]....
        /*0164*/ 	.word	0x00002a00


	//   ....[19]....
        /*0168*/ 	.word	0x00002a20


	//   ....[20]....
        /*016c*/ 	.word	0x00002a40


	//   ....[21]....
        /*0170*/ 	.word	0x00002a70


	//   ....[22]....
        /*0174*/ 	.word	0x00002aa0


	//   ....[23]....
        /*0178*/ 	.word	0x00002ae0


	//   ....[24]....
        /*017c*/ 	.word	0x00002b10


	//   ....[25]....
        /*0180*/ 	.word	0x00002b70


	//   ....[26]....
        /*0184*/ 	.word	0x00002b90


	//   ....[27]....
        /*0188*/ 	.word	0x00002bc0


	//   ....[28]....
        /*018c*/ 	.word	0x00002bd0


	//   ....[29]....
        /*0190*/ 	.word	0x00002c10


	//   ....[30]....
        /*0194*/ 	.word	0x00002c40


	//   ....[31]....
        /*0198*/ 	.word	0x00002c70


	//   ....[32]....
        /*019c*/ 	.word	0x00002c90


	//   ....[33]....
        /*01a0*/ 	.word	0x00002ca0


	//   ....[34]....
        /*01a4*/ 	.word	0x00002cb0


	//   ....[35]....
        /*01a8*/ 	.word	0x00002cc0


	//   ....[36]....
        /*01ac*/ 	.word	0x00003200


	//   ....[37]....
        /*01b0*/ 	.word	0x00003240


	//   ....[38]....
        /*01b4*/ 	.word	0x00003370


	//   ....[39]....
        /*01b8*/ 	.word	0x00003390


	//   ....[40]....
        /*01bc*/ 	.word	0x00003400


	//   ....[41]....
        /*01c0*/ 	.word	0x00003420


	//   ....[42]....
        /*01c4*/ 	.word	0x00003450


	//   ....[43]....
        /*01c8*/ 	.word	0x00003470


	//   ....[44]....
        /*01cc*/ 	.word	0x000034a0


	//   ....[45]....
        /*01d0*/ 	.word	0x000034d0


	//   ....[46]....
        /*01d4*/ 	.word	0x00003770


	//   ....[47]....
        /*01d8*/ 	.word	0x00003940


	//   ....[48]....
        /*01dc*/ 	.word	0x00003cb0


	//   ....[49]....
        /*01e0*/ 	.word	0x00003d70


	//   ....[50]....
        /*01e4*/ 	.word	0x00003dc0


	//   ....[51]....
        /*01e8*/ 	.word	0x00003e10


	//   ....[52]....
        /*01ec*/ 	.word	0x00003e40


	//   ....[53]....
        /*01f0*/ 	.word	0x00003e60


	//   ....[54]....
        /*01f4*/ 	.word	0x00003f40


	//   ....[55]....
        /*01f8*/ 	.word	0x00003f80


	//   ....[56]....
        /*01fc*/ 	.word	0x00003fd0


	//   ....[57]....
        /*0200*/ 	.word	0x00004000


	//   ....[58]....
        /*0204*/ 	.word	0x00004020


	//----- nvinfo : EIATTR_EXIT_INSTR_OFFSETS
	.align		4
.L_3869:
        /*0208*/ 	.byte	0x04, 0x1c
        /*020a*/ 	.short	(.L_3871 - .L_3870)


	//   ....[0]....
.L_3870:
        /*020c*/ 	.word	0x000040f0


	//   ....[1]....
        /*0210*/ 	.word	0x000043d0


	//----- nvinfo : EIATTR_MAX_THREADS
	.align		4
.L_3871:
        /*0214*/ 	.byte	0x04, 0x05
        /*0216*/ 	.short	(.L_3873 - .L_3872)
.L_3872:
        /*0218*/ 	.word	0x00000020
        /*021c*/ 	.word	0x00000001
        /*0220*/ 	.word	0x00000001


	//----- nvinfo : EIATTR_CRS_STACK_SIZE
	.align		4
.L_3873:
        /*0224*/ 	.byte	0x04, 0x1e
        /*0226*/ 	.short	(.L_3875 - .L_3874)
.L_3874:
        /*0228*/ 	.word	0x00000000


	//----- nvinfo : EIATTR_CBANK_PARAM_SIZE
	.align		4
.L_3875:
        /*022c*/ 	.byte	0x03, 0x19
        /*022e*/ 	.short	0x01f0


	//----- nvinfo : EIATTR_PARAM_CBANK
	.align		4
        /*0230*/ 	.byte	0x04, 0x0a
        /*0232*/ 	.short	(.L_3877 - .L_3876)
	.align		4
.L_3876:
        /*0234*/ 	.word	index@(.nv.constant0._Z25selective_scan_bwd_kernelI32Selective_Scan_bwd_kernel_traitsILi32ELi4ELb1ELb1ELb0ELb1ELb1EN3c104HalfEfEEv12SSMParamsBwd)
        /*0238*/ 	.short	0x0210
        /*023a*/ 	.short	0x01f0


	//----- nvinfo : EIATTR_SW_WAR
	.align		4
.L_3877:
        /*023c*/ 	.byte	0x04, 0x36
        /*023e*/ 	.short	(.L_3879 - .L_3878)
.L_3878:
        /*0240*/ 	.word	0x00000008
.L_3879:


//--------------------- .nv.info._Z25selective_scan_bwd_kernelI32Selective_Scan_bwd_kernel_traitsILi32ELi4ELb1ELb1ELb1ELb0ELb0EN3c104HalfEfEEv12SSMParamsBwd --------------------------
	.section	.nv.info._Z25selective_scan_bwd_kernelI32Selective_Scan_bwd_kernel_traitsILi32ELi4ELb1ELb1ELb1ELb0ELb0EN3c104HalfEfEEv12SSMParamsBwd,"",@"SHT_CUDA_INFO"
	.sectionflags	@""
	.align	4


	//----- nvinfo : EIATTR_CUDA_API_VERSION
	.align		4
        /*0000*/ 	.byte	0x04, 0x37
        /*0002*/ 	.short	(.L_3881 - .L_3880)
.L_3880:
        /*0004*/ 	.word	0x00000082


	//----- nvinfo : EIATTR_KPARAM_INFO
	.align		4
.L_3881:
        /*0008*/ 	.byte	0x04, 0x17
        /*000a*/ 	.short	(.L_3883 - .L_3882)
.L_3882:
        /*000c*/ 	.word	0x00000000
        /*0010*/ 	.short	0x0000
        /*0012*/ 	.short	0x0000
        /*0014*/ 	.byte	0x00, 0xf0, 0xc1, 0x07


	//----- nvinfo : EIATTR_SPARSE_MMA_MASK
	.align		4
.L_3883:
        /*0018*/ 	.byte	0x03, 0x50
        /*001a*/ 	.short	0x0000


	//----- nvinfo : EIATTR_MAXREG_COUNT
	.align		4
        /*001c*/ 	.byte	0x03, 0x1b
        /*001e*/ 	.short	0x00ff


	//----- nvinfo : EIATTR_NUM_BARRIERS
	.align		4
        /*0020*/ 	.byte	0x02, 0x4c
        /*0022*/ 	.byte	0x01
	.zero		1


	//----- nvinfo : EIATTR_MERCURY_ISA_VERSION
	.align		4
        /*0024*/ 	.byte	0x03, 0x5f
        /*0026*/ 	.short	0x0101


	//----- nvinfo : EIATTR_COOP_GROUP_MASK_REGIDS
	.align		4
        /*0028*/ 	.byte	0x04, 0x29
        /*002a*/ 	.short	(.L_3885 - .L_3884)


	//   ....[0]....
.L_3884:
        /*002c*/ 	.word	0xffffffff


	//   ....[1]....
        /*0030*/ 	.word	0xffffffff


	//   ....[2]....
        /*0034*/ 	.word	0xffffffff


	//   ....[3]....
        /*0038*/ 	.word	0xffffffff


	//   ....[4]....
        /*003c*/ 	.word	0xffffffff


	//   ....[5]....
        /*0040*/ 	.word	0xffffffff


	//   ....[6]....
        /*0044*/ 	.word	0xffffffff


	//   ....[7]....
        /*0048*/ 	.word	0xffffffff


	//   ....[8]....
        /*004c*/ 	.word	0xffffffff


	//   ....[9]....
        /*0050*/ 	.word	0xffffffff


	//   ....[10]....
        /*0054*/ 	.word	0xffffffff


	//   ....[11]....
        /*0058*/ 	.word	0xffffffff


	//   ....[12]....
        /*005c*/ 	.word	0xffffffff


	//   ....[13]....
        /*0060*/ 	.word	0xffffffff


	//   ....[14]....
        /*0064*/ 	.word	0xffffffff


	//   ....[15]....
        /*0068*/ 	.word	0xffffffff


	//   ....[16]....
        /*006c*/ 	.word	0xffffffff


	//   ....[17]....
        /*0070*/ 	.word	0xffffffff


	//   ....[18]....
        /*0074*/ 	.word	0xffffffff


	//   ....[19]....
        /*0078*/ 	.word	0xffffffff


	//   ....[20]....
        /*007c*/ 	.word	0xffffffff


	//   ....[21]....
        /*0080*/ 	.word	0xffffffff


	//   ....[22]....
        /*0084*/ 	.word	0xffffffff


	//   ....[23]....
        /*0088*/ 	.word	0xffffffff


	//   ....[24]....
        /*008c*/ 	.word	0xffffffff


	//   ....[25]....
        /*0090*/ 	.word	0xffffffff


	//   ....[26]....
        /*0094*/ 	.word	0xffffffff


	//   ....[27]....
        /*0098*/ 	.word	0xffffffff


	//   ....[28]....
        /*009c*/ 	.word	0xffffffff


	//   ....[29]....
        /*00a0*/ 	.word	0xffffffff


	//   ....[30]....
        /*00a4*/ 	.word	0xffffffff


	//   ....[31]....
        /*00a8*/ 	.word	0xffffffff


	//   ....[32]....
        /*00ac*/ 	.word	0xffffffff


	//   ....[33]....
        /*00b0*/ 	.word	0xffffffff


	//   ....[34]....
        /*00b4*/ 	.word	0xffffffff


	//   ....[35]....
        /*00b8*/ 	.word	0xffffffff


	//   ....[36]....
        /*00bc*/ 	.word	0xffffffff


	//   ....[37]....
        /*00c0*/ 	.word	0xffffffff


	//   ....[38]....
        /*00c4*/ 	.word	0xffffffff


	//   ....[39]....
        /*00c8*/ 	.word	0xffffffff


	//   ....[40]....
        /*00cc*/ 	.word	0xffffffff


	//   ....[41]....
        /*00d0*/ 	.word	0xffffffff


	//   ....[42]....
        /*00d4*/ 	.word	0xffffffff


	//   ....[43]....
        /*00d8*/ 	.word	0xffffffff


	//   ....[44]....
        /*00dc*/ 	.word	0xffffffff


	//   ....[45]....
        /*00e0*/ 	.word	0xffffffff


	//   ....[46]....
        /*00e4*/ 	.word	0xffffffff


	//   ....[47]....
        /*00e8*/ 	.word	0xffffffff


	//   ....[48]....
        /*00ec*/ 	.word	0xffffffff


	//   ....[49]....
        /*00f0*/ 	.word	0xffffffff


	//----- nvinfo : EIATTR_COOP_GROUP_INSTR_OFFSETS
	.align		4
.L_3885:
        /*00f4*/ 	.byte	0x04, 0x28
        /*00f6*/ 	.short	(.L_3887 - .L_3886)


	//   ....[0]....
.L_3886:
        /*00f8*/ 	.word	0x00000b20


	//   ....[1]....
        /*00fc*/ 	.word	0x00000b90


	//   ....[2]....
        /*0100*/ 	.word	0x00000c70


	//   ....[3]....
        /*0104*/ 	.word	0x000014f0


	//   ....[4]....
        /*0108*/ 	.word	0x00001690


	//   ....[5]....
        /*010c*/ 	.word	0x00001950


	//   ....[6]....
        /*0110*/ 	.word	0x00001990


	//   ....[7]....
        /*0114*/ 	.word	0x000019b0


	//   ....[8]....
        /*0118*/ 	.word	0x000019c0


	//   ....[9]....
        /*011c*/ 	.word	0x000019f0


	//   ....[10]....
        /*0120*/ 	.word	0x00001a20


	//   ....[11]....
        /*0124*/ 	.word	0x00001a40


	//   ....[12]....
        /*0128*/ 	.word	0x00001a60


	//   ....[13]....
        /*012c*/ 	.word	0x00001a90


	//   ....[14]....
        /*0130*/ 	.word	0x00001ac0


	//   ....[15]....
        /*0134*/ 	.word	0x00001ae0


	//   ....[16]....
        /*0138*/ 	.word	0x00001b00


	//   ....[17]....
        /*013c*/ 	.word	0x00001b60


	//   ....[18]....
        /*0140*/ 	.word	0x00001b90


	//   ....[19]....
        /*0144*/ 	.word	0x00001bc0


	//   ....[20]....
        /*0148*/ 	.word	0x00001bd0


	//   ....[21]....
        /*014c*/ 	.word	0x00001c40


	//   ....[22]....
        /*0150*/ 	.word	0x00001c60


	//   ....[23]....
        /*0154*/ 	.word	0x00001c70


	//   ....[24]....
        /*0158*/ 	.word	0x00001c80


	//   ....[25]....
        /*015c*/ 	.word	0x00001cc0


	//   ....[26]....
        /*0160*/ 	.word	0x00001ce0


	//   ....[27]....
        /*0164*/ 	.word	0x00001d10


	//   ....[28]....
        /*0168*/ 	.word	0x00001d20


	//   ....[29]....
        /*016c*/ 	.word	0x00001d30


	//   ....[30]....
        /*0170*/ 	.word	0x00001d40


	//   ....[31]....
        /*0174*/ 	.word	0x00001d50


	//   ....[32]....
        /*0178*/ 	.word	0x00001d60


	//   ....[33]....
        /*017c*/ 	.word	0x00002430


	//   ....[34]....
        /*0180*/ 	.word	0x00002500


	//   ....[35]....
        /*0184*/ 	.word	0x00002570


	//   ....[36]....
        /*0188*/ 	.word	0x00002620


	//   ....[37]....
        /*018c*/ 	.word	0x00002680


	//   ....[38]....
        /*0190*/ 	.word	0x000028d0


	//   ....[39]....
        /*0194*/ 	.word	0x00002b50


	//   ....[40]....
        /*0198*/ 	.word	0x00002c00


	//   ....[41]....
        /*019c*/ 	.word	0x00002c50


	//   ....[42]....
        /*01a0*/ 	.word	0x00002ca0


	//   ....[43]....
        /*01a4*/ 	.word	0x00002cd0


	//   ....[44]....
        /*01a8*/ 	.word	0x00002cf0


	//   ....[45]....
        /*01ac*/ 	.word	0x00002dd0


	//   ....[46]....
        /*01b0*/ 	.word	0x00002e10


	//   ....[47]....
        /*01b4*/ 	.word	0x00002e60


	//   ....[48]....
        /*01b8*/ 	.word	0x00002e90


	//   ....[49]....
        /*01bc*/ 	.word	0x00002eb0


	//----- nvinfo : EIATTR_EXIT_INSTR_OFFSETS
	.align		4
.L_3887:
        /*01c0*/ 	.byte	0x04, 0x1c
        /*01c2*/ 	.short	(.L_3889 - .L_3888)


	//   ....[0]....
.L_3888:
        /*01c4*/ 	.word	0x00002f80


	//   ....[1]....
        /*01c8*/ 	.word	0x00003130


	//----- nvinfo : EIATTR_MAX_THREADS
	.align		4
.L_3889:
        /*01cc*/ 	.byte	0x04, 0x05
        /*01ce*/ 	.short	(.L_3891 - .L_3890)
.L_3890:
        /*01d0*/ 	.word	0x00000020
        /*01d4*/ 	.word	0x00000001
        /*01d8*/ 	.word	0x00000001


	//----- nvinfo : EIATTR_CRS_STACK_SIZE
	.align		4
.L_3891:
        /*01dc*/ 	.byte	0x04, 0x1e
        /*01de*/ 	.short	(.L_3893 - .L_3892)
.L_3892:
        /*01e0*/ 	.word	0x00000000


	//----- nvinfo : EIATTR_CBANK_PARAM_SIZE
	.align		4
.L_3893:
        /*01e4*/ 	.byte	0x03, 0x19
        /*01e6*/ 	.short	0x01f0


	//----- nvinfo : EIATTR_PARAM_CBANK
	.align		4
        /*01e8*/ 	.byte	0x04, 0x0a
        /*01ea*/ 	.short	(.L_3895 - .L_3894)
	.align		4
.L_3894:
        /*01ec*/ 	.word	index@(.nv.constant0._Z25selective_scan_bwd_kernelI32Selective_Scan_bwd_kernel_traitsILi32ELi4ELb1ELb1ELb1ELb0ELb0EN3c104HalfEfEEv12SSMParamsBwd)
        /*01f0*/ 	.short	0x0210
        /*01f2*/ 	.short	0x01f0


	//----- nvinfo : EIATTR_SW_WAR
	.align		4
.L_3895:
        /*01f4*/ 	.byte	0x04, 0x36
        /*01f6*/ 	.short	(.L_3897 - .L_3896)
.L_3896:
        /*01f8*/ 	.word	0x00000008
.L_3897:


//--------------------- .nv.info._Z25selective_scan_bwd_kernelI32Selective_Scan_bwd_kernel_traitsILi32ELi4ELb1ELb1ELb1ELb0ELb1EN3c104HalfEfEEv12SSMParamsBwd --------------------------
	.section	.nv.info._Z25selective_scan_bwd_kernelI32Selective_Scan_bwd_kernel_traitsILi32ELi4ELb1ELb1ELb1ELb0ELb1EN3c104HalfEfEEv12SSMParamsBwd,"",@"SHT_CUDA_INFO"
	.sectionflags	@""
	.align	4


	//----- nvinfo : EIATTR_CUDA_API_VERSION
	.align		4
        /*0000*/ 	.byte	0x04, 0x37
        /*0002*/ 	.short	(.L_3899 - .L_3898)
.L_3898:
        /*0004*/ 	.word	0x00000082


	//----- nvinfo : EIATTR_KPARAM_INFO
	.align		4
.L_3899:
        /*0008*/ 	.byte	0x04, 0x17
        /*000a*/ 	.short	(.L_3901 - .L_3900)
.L_3900:
        /*000c*/ 	.word	0x00000000
        /*0010*/ 	.short	0x0000
        /*0012*/ 	.short	0x0000
        /*0014*/ 	.byte	0x00, 0xf0, 0xc1, 0x07


	//----- nvinfo : EIATTR_SPARSE_MMA_MASK
	.align		4
.L_3901:
        /*0018*/ 	.byte	0x03, 0x50
        /*001a*/ 	.short	0x0000


	//----- nvinfo : EIATTR_MAXREG_COUNT
	.align		4
        /*001c*/ 	.byte	0x03, 0x1b
        /*001e*/ 	.short	0x00ff


	//----- nvinfo : EIATTR_NUM_BARRIERS
	.align		4
        /*0020*/ 	.byte	0x02, 0x4c
        /*0022*/ 	.byte	0x01
	.zero		1


	//----- nvinfo : EIATTR_MERCURY_ISA_VERSION
	.align		4
        /*0024*/ 	.byte	0x03, 0x5f
        /*0026*/ 	.short	0x0101


	//----- nvinfo : EIATTR_COOP_GROUP_MASK_REGIDS
	.align		4
        /*0028*/ 	.byte	0x04, 0x29
        /*002a*/ 	.short	(.L_3903 - .L_3902)


	//   ....[0]....
.L_3902:
        /*002c*/ 	.word	0xffffffff


	//   ....[1]....
        /*0030*/ 	.word	0xffffffff


	//   ....[2]....
        /*0034*/ 	.word	0xffffffff


	//   ....[3]....
        /*0038*/ 	.word	0xffffffff


	//   ....[4]....
        /*003c*/ 	.word	0xffffffff


	//   ....[5]....
        /*0040*/ 	.word	0xffffffff


	//   ....[6]....
        /*0044*/ 	.word	0xffffffff


	//   ....[7]....
        /*0048*/ 	.word	0xffffffff


	//   ....[8]....
        /*004c*/ 	.word	0xffffffff


	//   ....[9]....
        /*0050*/ 	.word	0xffffffff


	//   ....[10]....
        /*0054*/ 	.word	0xffffffff


	//   ....[11]....
        /*0058*/ 	.word	0xffffffff


	//   ....[12]....
        /*005c*/ 	.word	0xffffffff


	//   ....[13]....
        /*0060*/ 	.word	0xffffffff


	//   ....[14]....
        /*0064*/ 	.word	0xffffffff


	//   ....[15]....
        /*0068*/ 	.word	0xffffffff


	//   ....[16]....
        /*006c*/ 	.word	0xffffffff


	//   ....[17]....
        /*0070*/ 	.word	0xffffffff


	//   ....[18]....
        /*0074*/ 	.word	0xffffffff


	//   ....[19]....
        /*0078*/ 	.word	0xffffffff


	//   ....[20]....
        /*007c*/ 	.word	0xffffffff


	//   ....[21]....
        /*0080*/ 	.word	0xffffffff


	//   ....[22]....
        /*0084*/ 	.word	0xffffffff


	//   ....[23]....
        /*0088*/ 	.word	0xffffffff


	//   ....[24]....
        /*008c*/ 	.word	0xffffffff


	//   ....[25]....
        /*0090*/ 	.word	0xffffffff


	//   ....[26]....
        /*0094*/ 	.word	0xffffffff


	//   ....[27]....
        /*0098*/ 	.word	0xffffffff


	//   ....[28]....
        /*009c*/ 	.word	0xffffffff


	//   ....[29]....
        /*00a0*/ 	.word	0xffffffff


	//   ....[30]....
        /*00a4*/ 	.word	0xffffffff


	//   ....[31]....
        /*00a8*/ 	.word	0xffffffff


	//   ....[32]....
        /*00ac*/ 	.word	0xffffffff


	//   ....[33]....
        /*00b0*/ 	.word	0xffffffff


	//   ....[34]....
        /*00b4*/ 	.word	0xffffffff


	//   ....[35]....
        /*00b8*/ 	.word	0xffffffff


	//   ....[36]....
        /*00bc*/ 	.word	0xffffffff


	//   ....[37]....
        /*00c0*/ 	.word	0xffffffff


	//   ....[38]....
        /*00c4*/ 	.word	0xffffffff


	//   ....[39]....
        /*00c8*/ 	.word	0xffffffff


	//   ....[40]....
        /*00cc*/ 	.word	0xffffffff


	//   ....[41]....
        /*00d0*/ 	.word	0xffffffff


	//   ....[42]....
        /*00d4*/ 	.word	0xffffffff


	//   ....[43]....
        /*00d8*/ 	.word	0xffffffff


	//   ....[44]....
        /*00dc*/ 	.word	0xffffffff


	//   ....[45]....
        /*00e0*/ 	.word	0xffffffff


	//   ....[46]....
        /*00e4*/ 	.word	0xffffffff


	//   ....[47]....
        /*00e8*/ 	.word	0xffffffff


	//   ....[48]....
        /*00ec*/ 	.word	0xffffffff


	//   ....[49]....
        /*00f0*/ 	.word	0xffffffff


	//   ....[50]....
        /*00f4*/ 	.word	0xffffffff


	//   ....[51]....
        /*00f8*/ 	.word	0xffffffff


	//   ....[52]....
        /*00fc*/ 	.word	0xffffffff


	//   ....[53]....
        /*0100*/ 	.word	0xffffffff


	//----- nvinfo : EIATTR_COOP_GROUP_INSTR_OFFSETS
	.align		4
.L_3903:
        /*0104*/ 	.byte	0x04, 0x28
        /*0106*/ 	.short	(.L_3905 - .L_3904)


	//   ....[0]....
.L_3904:
        /*0108*/ 	.word	0x00000b50


	//   ....[1]....
        /*010c*/ 	.word	0x00000be0


	//   ....[2]....
        /*0110*/ 	.word	0x00000d10


	//   ....[3]....
        /*0114*/ 	.word	0x00000e20


	//   ....[4]....
        /*0118*/ 	.word	0x00001050


	//   ....[5]....
        /*011c*/ 	.word	0x00001360


	//   ....[6]....
        /*0120*/ 	.word	0x000014d0


	//   ....[7]....
        /*0124*/ 	.word	0x00001e50


	//   ....[8]....
        /*0128*/ 	.word	0x00002040


	//   ....[9]....
        /*012c*/ 	.word	0x000022b0


	//   ....[10]....
        /*0130*/ 	.word	0x000022f0


	//   ....[11]....
        /*0134*/ 	.word	0x00002320


	//   ....[12]....
        /*0138*/ 	.word	0x00002330


	//   ....[13]....
        /*013c*/ 	.word	0x00002360


	//   ....[14]....
        /*0140*/ 	.word	0x00002390


	//   ....[15]....
        /*0144*/ 	.word	0x000023b0


	//   ....[16]....
        /*0148*/ 	.word	0x000023d0


	//   ....[17]....
        /*014c*/ 	.word	0x00002400


	//   ....[18]....
        /*0150*/ 	.word	0x00002430


	//   ....[19]....
        /*0154*/ 	.word	0x00002450


	//   ....[20]....
        /*0158*/ 	.word	0x00002470


	//   ....[21]....
        /*015c*/ 	.word	0x000024e0


	//   ....[22]....
        /*0160*/ 	.word	0x00002510


	//   ....[23]....
        /*0164*/ 	.word	0x00002540


	//   ....[24]....
        /*0168*/ 	.word	0x00002550


	//   ....[25]....
        /*016c*/ 	.word	0x000025c0


	//   ....[26]....
        /*0170*/ 	.word	0x000025e0


	//   ....[27]....
        /*0174*/ 	.word	0x000025f0


	//   ....[28]....
        /*0178*/ 	.word	0x00002600


	//   ....[29]....
        /*017c*/ 	.word	0x00002640


	//   ....[30]....
        /*0180*/ 	.word	0x00002660


	//   ....[31]....
        /*0184*/ 	.word	0x00002690


	//   ....[32]....
        /*0188*/ 	.word	0x000026a0


	//   ....[33]....
        /*018c*/ 	.word	0x000026b0


	//   ....[34]....
        /*0190*/ 	.word	0x000026c0


	//   ....[35]....
        /*0194*/ 	.word	0x000026d0


	//   ....[36]....
        /*0198*/ 	.word	0x000026e0


	//   ....[37]....
        /*019c*/ 	.word	0x00002d90


	//   ....[38]....
        /*01a0*/ 	.word	0x00002eb0


	//   ....[39]....
        /*01a4*/ 	.word	0x00002ef0


	//   ....[40]....
        /*01a8*/ 	.word	0x00002f40


	//   ....[41]....
        /*01ac*/ 	.word	0x00002f80


	//   ....[42]....
        /*01b0*/ 	.word	0x00003200


	//   ....[43]....
        /*01b4*/ 	.word	0x00003470


	//   ....[44]....
        /*01b8*/ 	.word	0x00003530


	//   ....[45]....
        /*01bc*/ 	.word	0x00003580


	//   ....[46]....
        /*01c0*/ 	.word	0x000035d0


	//   ....[47]....
        /*01c4*/ 	.word	0x00003600


	//   ....[48]....
        /*01c8*/ 	.word	0x00003620


	//   ....[49]....
        /*01cc*/ 	.word	0x00003700


	//   ....[50]....
        /*01d0*/ 	.word	0x00003740


	//   ....[51]....
        /*01d4*/ 	.word	0x00003790


	//   ....[52]....
        /*01d8*/ 	.word	0x000037c0


	//   ....[53]....
        /*01dc*/ 	.word	0x000037e0


	//----- nvinfo : EIATTR_EXIT_INSTR_OFFSETS
	.align		4
.L_3905:
        /*01e0*/ 	.byte	0x04, 0x1c
        /*01e2*/ 	.short	(.L_3907 - .L_3906)


	//   ....[0]....
.L_3906:
        /*01e4*/ 	.word	0x000038b0


	//   ....[1]....
        /*01e8*/ 	.word	0x00003a60


	//----- nvinfo : EIATTR_MAX_THREADS
	.align		4
.L_3907:
        /*01ec*/ 	.byte	0x04, 0x05
        /*01ee*/ 	.short	(.L_3909 - .L_3908)
.L_3908:
        /*01f0*/ 	.word	0x00000020
        /*01f4*/ 	.word	0x00000001
        /*01f8*/ 	.word	0x00000001


	//----- nvinfo : EIATTR_CRS_STACK_SIZE
	.align		4
.L_3909:
        /*01fc*/ 	.byte	0x04, 0x1e
        /*01fe*/ 	.short	(.L_3911 - .L_3910)
.L_3910:
        /*0200*/ 	.word	0x00000000


	//----- nvinfo : EIATTR_CBANK_PARAM_SIZE
	.align		4
.L_3911:
        /*0204*/ 	.byte	0x03, 0x19
        /*0206*/ 	.short	0x01f0


	//----- nvinfo : EIATTR_PARAM_CBANK
	.align		4
        /*0208*/ 	.byte	0x04, 0x0a
        /*020a*/ 	.short	(.L_3913 - .L_3912)
	.align		4
.L_3912:
        /*020c*/ 	.word	index@(.nv.constant0._Z25selective_scan_bwd_kernelI32Selective_Scan_bwd_kernel_traitsILi32ELi4ELb1ELb1ELb1ELb0ELb1EN3c104HalfEfEEv12SSMParamsBwd)
        /*0210*/ 	.short	0x0210
        /*0212*/ 	.short	0x01f0


	//----- nvinfo : EIATTR_SW_WAR
	.align		4
.L_3913:
        /*0214*/ 	.byte	0x04, 0x36
        /*0216*/ 	.short	(.L_3915 - .L_3914)
.L_3914:
        /*0218*/ 	.word	0x00000008
.L_3915:


//--------------------- .nv.info._Z25selective_scan_bwd_kernelI32Selective_Scan_bwd_kernel_traitsILi32ELi4ELb1ELb1ELb1ELb1ELb0EN3c104HalfEfEEv12SSMParamsBwd --------------------------
	.section	.nv.info._Z25selective_scan_bwd_kernelI32Selective_Scan_bwd_kernel_traitsILi32ELi4ELb1ELb1ELb1ELb1ELb0EN3c104HalfEfEEv12SSMParamsBwd,"",@"SHT_CUDA_INFO"
	.sectionflags	@""
	.align	4


	//----- nvinfo : EIATTR_CUDA_API_VERSION
	.align		4
        /*0000*/ 	.byte	0x04, 0x37
        /*0002*/ 	.short	(.L_3917 - .L_3916)
.L_3916:
        /*0004*/ 	.word	0x00000082


	//----- nvinfo : EIATTR_KPARAM_INFO
	.align		4
.L_3917:
        /*0008*/ 	.byte	0x04, 0x17
        /*000a*/ 	.short	(.L_3919 - .L_3918)
.L_3918:
        /*000c*/ 	.word	0x00000000
        /*0010*/ 	.short	0x0000
        /*0012*/ 	.short	0x0000
        /*0014*/ 	.byte	0x00, 0xf0, 0xc1, 0x07


	//----- nvinfo : EIATTR_SPARSE_MMA_MASK
	.align		4
.L_3919:
        /*0018*/ 	.byte	0x03, 0x50
        /*001a*/ 	.short	0x0000


	//----- nvinfo : EIATTR_MAXREG_COUNT
	.align		4
        /*001c*/ 	.byte	0x03, 0x1b
        /*001e*/ 	.short	0x00ff


	//----- nvinfo : EIATTR_NUM_BARRIERS
	.align		4
        /*0020*/ 	.byte	0x02, 0x4c
        /*0022*/ 	.byte	0x01
	.zero		1


	//----- nvinfo : EIATTR_MERCURY_ISA_VERSION
	.align		4
        /*0024*/ 	.byte	0x03, 0x5f
        /*0026*/ 	.short	0x0101


	//----- nvinfo : EIATTR_COOP_GROUP_MASK_REGIDS
	.align		4
        /*0028*/ 	.byte	0x04, 0x29
        /*002a*/ 	.short	(.L_3921 - .L_3920)


	//   ....[0]....
.L_3920:
        /*002c*/ 	.word	0xffffffff


	//   ....[1]....
        /*0030*/ 	.word	0xffffffff


	//   ....[2]....
        /*0034*/ 	.word	0xffffffff


	//   ....[3]....
        /*0038*/ 	.word	0xffffffff


	//   ....[4]....
        /*003c*/ 	.word	0xffffffff


	//   ....[5]....
        /*0040*/ 	.word	0xffffffff


	//   ....[6]....
        /*0044*/ 	.word	0xffffffff


	//   ....[7]....
        /*0048*/ 	.word	0xffffffff


	//   ....[8]....
        /*004c*/ 	.word	0xffffffff


	//   ....[9]....
        /*0050*/ 	.word	0xffffffff


	//   ....[10]....
        /*0054*/ 	.word	0xffffffff


	//   ....[11]....
        /*0058*/ 	.word	0xffffffff


	//   ....[12]....
        /*005c*/ 	.word	0xffffffff


	//   ....[13]....
        /*0060*/ 	.word	0xffffffff


	//   ....[14]....
        /*0064*/ 	.word	0xffffffff


	//   ....[15]....
        /*0068*/ 	.word	0xffffffff


	//   ....[16]....
        /*006c*/ 	.word	0xffffffff


	//   ....[17]....
        /*0070*/ 	.word	0xffffffff


	//   ....[18]....
        /*0074*/ 	.word	0xffffffff


	//   ....[19]....
        /*0078*/ 	.word	0xffffffff


	//   ....[20]....
        /*007c*/ 	.word	0xffffffff


	//   ....[21]....
        /*0080*/ 	.word	0xffffffff


	//   ....[22]....
        /*0084*/ 	.word	0xffffffff


	//   ....[23]....
        /*0088*/ 	.word	0xffffffff


	//   ....[24]....
        /*008c*/ 	.word	0xffffffff


	//   ....[25]....
        /*0090*/ 	.word	0xffffffff


	//   ....[26]....
        /*0094*/ 	.word	0xffffffff


	//   ....[27]....
        /*0098*/ 	.word	0xffffffff


	//   ....[28]....
        /*009c*/ 	.word	0xffffffff


	//   ....[29]....
        /*00a0*/ 	.word	0xffffffff


	//   ....[30]....
        /*00a4*/ 	.word	0xffffffff


	//   ....[31]....
        /*00a8*/ 	.word	0xffffffff


	//   ....[32]....
        /*00ac*/ 	.word	0xffffffff


	//   ....[33]....
        /*00b0*/ 	.word	0xffffffff


	//   ....[34]....
        /*00b4*/ 	.word	0xffffffff


	//   ....[35]....
        /*00b8*/ 	.word	0xffffffff


	//   ....[36]....
        /*00bc*/ 	.word	0xffffffff


	//   ....[37]....
        /*00c0*/ 	.word	0xffffffff


	//   ....[38]....
        /*00c4*/ 	.word	0xffffffff


	//   ....[39]....
        /*00c8*/ 	.word	0xffffffff


	//   ....[40]....
        /*00cc*/ 	.word	0xffffffff


	//   ....[41]....
        /*00d0*/ 	.word	0xffffffff


	//   ....[42]....
        /*00d4*/ 	.word	0xffffffff


	//   ....[43]....
        /*00d8*/ 	.word	0xffffffff


	//   ....[44]....
        /*00dc*/ 	.word	0xffffffff


	//   ....[45]....
        /*00e0*/ 	.word	0xffffffff


	//   ....[46]....
        /*00e4*/ 	.word	0xffffffff


	//   ....[47]....
        /*00e8*/ 	.word	0xffffffff


	//   ....[48]....
        /*00ec*/ 	.word	0xffffffff


	//   ....[49]....
        /*00f0*/ 	.word	0xffffffff


	//   ....[50]....
        /*00f4*/ 	.word	0xffffffff


	//----- nvinfo : EIATTR_COOP_GROUP_INSTR_OFFSETS
	.align		4
.L_3921:
        /*00f8*/ 	.byte	0x04, 0x28
        /*00fa*/ 	.short	(.L_3923 - .L_3922)


	//   ....[0]....
.L_3922:
        /*00fc*/ 	.word	0x00000d90


	//   ....[1]....
        /*0100*/ 	.word	0x00000e00


	//   ....[2]....
        /*0104*/ 	.word	0x00000f80


	//   ....[3]....
        /*0108*/ 	.word	0x00001ef0


	//   ....[4]....
        /*010c*/ 	.word	0x00002090


	//   ....[5]....
        /*0110*/ 	.word	0x00002370


	//   ....[6]....
        /*0114*/ 	.word	0x000023b0


	//   ....[7]....
        /*0118*/ 	.word	0x000023c0


	//   ....[8]....
        /*011c*/ 	.word	0x000023d0


	//   ....[9]....
        /*0120*/ 	.word	0x00002400


	//   ....[10]....
        /*0124*/ 	.word	0x00002440


	//   ....[11]....
        /*0128*/ 	.word	0x00002460


	//   ....[12]....
        /*012c*/ 	.word	0x00002470


	//   ....[13]....
        /*0130*/ 	.word	0x000024a0


	//   ....[14]....
        /*0134*/ 	.word	0x000024d0


	//   ....[15]....
        /*0138*/ 	.word	0x000024f0


	//   ....[16]....
        /*013c*/ 	.word	0x00002510


	//   ....[17]....
        /*0140*/ 	.word	0x00002550


	//   ....[18]....
        /*0144*/ 	.word	0x00002580


	//   ....[19]....
        /*0148*/ 	.word	0x000025c0


	//   ....[20]....
        /*014c*/ 	.word	0x000025f0


	//   ....[21]....
        /*0150*/ 	.word	0x00002640


	//   ....[22]....
        /*0154*/ 	.word	0x00002660


	//   ....[23]....
        /*0158*/ 	.word	0x00002680


	//   ....[24]....
        /*015c*/ 	.word	0x000026a0


	//   ....[25]....
        /*0160*/ 	.word	0x000026d0


	//   ....[26]....
        /*0164*/ 	.word	0x00002700


	//   ....[27]....
        /*0168*/ 	.word	0x00002720


	//   ....[28]....
        /*016c*/ 	.word	0x00002740


	//   ....[29]....
        /*0170*/ 	.word	0x00002750


	//   ....[30]....
        /*0174*/ 	.word	0x00002760


	//   ....[31]....
        /*0178*/ 	.word	0x00002770


	//   ....[32]....
        /*017c*/ 	.word	0x00002780


	//   ....[33]....
        /*0180*/ 	.word	0x00002e50


	//   ....[34]....
        /*0184*/ 	.word	0x00002f90


	//   ....[35]....
        /*0188*/ 	.word	0x00002fd0


	//   ....[36]....
        /*018c*/ 	.word	0x00003030


	//   ....[37]....
        /*0190*/ 	.word	0x00003090


	//   ....[38]....
        /*0194*/ 	.word	0x000032d0


	//   ....[39]....
        /*0198*/ 	.word	0x000034b0


	//   ....[40]....
        /*019c*/ 	.word	0x000037f0


	//   ....[41]....
        /*01a0*/ 	.word	0x000038b0


	//   ....[42]....
        /*01a4*/ 	.word	0x00003900


	//   ....[43]....
        /*01a8*/ 	.word	0x00003950


	//   ....[44]....
        /*01ac*/ 	.word	0x00003980


	//   ....[45]....
        /*01b0*/ 	.word	0x000039a0


	//   ....[46]....
        /*01b4*/ 	.word	0x00003a80


	//   ....[47]....
        /*01b8*/ 	.word	0x00003ac0


	//   ....[48]....
        /*01bc*/ 	.word	0x00003b10


	//   ....[49]....
        /*01c0*/ 	.word	0x00003b40


	//   ....[50]....
        /*01c4*/ 	.word	0x00003b60


	//----- nvinfo : EIATTR_EXIT_INSTR_OFFSETS
	.align		4
.L_3923:
        /*01c8*/ 	.byte	0x04, 0x1c
        /*01ca*/ 	.short	(.L_3925 - .L_3924)


	//   ....[0]....
.L_3924:
        /*01cc*/ 	.word	0x00003c30


	//   ....[1]....
        /*01d0*/ 	.word	0x00003de0


	//----- nvinfo : EIATTR_MAX_THREADS
	.align		4
.L_3925:
        /*01d4*/ 	.byte	0x04, 0x05
        /*01d6*/ 	.short	(.L_3927 - .L_3926)
.L_3926:
        /*01d8*/ 	.word	0x00000020
        /*01dc*/ 	.word	0x00000001
        /*01e0*/ 	.word	0x00000001


	//----- nvinfo : EIATTR_CRS_STACK_SIZE
	.align		4
.L_3927:
        /*01e4*/ 	.byte	0x04, 0x1e
        /*01e6*/ 	.short	(.L_3929 - .L_3928)
.L_3928:
        /*01e8*/ 	.word	0x00000000


	//----- nvinfo : EIATTR_CBANK_PARAM_SIZE
	.align		4
.L_3929:
        /*01ec*/ 	.byte	0x03, 0x19
        /*01ee*/ 	.short	0x01f0


	//----- nvinfo : EIATTR_PARAM_CBANK
	.align		4
        /*01f0*/ 	.byte	0x04, 0x0a
        /*01f2*/ 	.short	(.L_3931 - .L_3930)
	.align		4
.L_3930:
        /*01f4*/ 	.word	index@(.nv.constant0._Z25selective_scan_bwd_kernelI32Selective_Scan_bwd_kernel_traitsILi32ELi4ELb1ELb1ELb1ELb1ELb0EN3c104HalfEfEEv12SSMParamsBwd)
        /*01f8*/ 	.short	0x0210
        /*01fa*/ 	.short	0x01f0


	//----- nvinfo : EIATTR_SW_WAR
	.align		4
.L_3931:
        /*01fc*/ 	.byte	0x04, 0x36
        /*01fe*/ 	.short	(.L_3933 - .L_3932)
.L_3932:
        /*0200*/ 	.word	0x00000008
.L_3933:


//--------------------- .nv.info._Z25selective_scan_bwd_kernelI32Selective_Scan_bwd_kernel_traitsILi32ELi4ELb1ELb1ELb1ELb1ELb1EN3c104HalfEfEEv12SSMParamsBwd --------------------------
	.section	.nv.info._Z25selective_scan_bwd_kernelI32Selective_Scan_bwd_kernel_traitsILi32ELi4ELb1ELb1ELb1ELb1ELb1EN3c104HalfEfEEv12SSMParamsBwd,"",@"SHT_CUDA_INFO"
	.sectionflags	@""
	.align	4


	//----- nvinfo : EIATTR_CUDA_API_VERSION
	.align		4
        /*0000*/ 	.byte	0x04, 0x37
        /*0002*/ 	.short	(.L_3935 - .L_3934)
.L_3934:
        /*0004*/ 	.word	0x00000082


	//----- nvinfo : EIATTR_KPARAM_INFO
	.align		4
.L_3935:
        /*0008*/ 	.byte	0x04, 0x17
        /*000a*/ 	.short	(.L_3937 - .L_3936)
.L_3936:
        /*000c*/ 	.word	0x00000000
        /*0010*/ 	.short	0x0000
        /*0012*/ 	.short	0x0000
        /*0014*/ 	.byte	0x00, 0xf0, 0xc1, 0x07


	//----- nvinfo : EIATTR_SPARSE_MMA_MASK
	.align		4
.L_3937:
        /*0018*/ 	.byte	0x03, 0x50
        /*001a*/ 	.short	0x0000


	//----- nvinfo : EIATTR_MAXREG_COUNT
	.align		4
        /*001c*/ 	.byte	0x03, 0x1b
        /*001e*/ 	.short	0x00ff


	//----- nvinfo : EIATTR_NUM_BARRIERS
	.align		4
        /*0020*/ 	.byte	0x02, 0x4c
        /*0022*/ 	.byte	0x01
	.zero		1


	//----- nvinfo : EIATTR_MERCURY_ISA_VERSION
	.align		4
        /*0024*/ 	.byte	0x03, 0x5f
        /*0026*/ 	.short	0x0101


	//----- nvinfo : EIATTR_COOP_GROUP_MASK_REGIDS
	.align		4
        /*0028*/ 	.byte	0x04, 0x29
        /*002a*/ 	.short	(.L_3939 - .L_3938)


	//   ....[0]....
.L_3938:
        /*002c*/ 	.word	0xffffffff


	//   ....[1]....
        /*0030*/ 	.word	0xffffffff


	//   ....[2]....
        /*0034*/ 	.word	0xffffffff


	//   ....[3]....
        /*0038*/ 	.word	0xffffffff


	//   ....[4]....
        /*003c*/ 	.word	0xffffffff


	//   ....[5]....
        /*0040*/ 	.word	0xffffffff


	//   ....[6]....
        /*0044*/ 	.word	0xffffffff


	//   ....[7]....
        /*0048*/ 	.word	0xffffffff


	//   ....[8]....
        /*004c*/ 	.word	0xffffffff


	//   ....[9]....
        /*0050*/ 	.word	0xffffffff


	//   ....[10]....
        /*0054*/ 	.word	0xffffffff


	//   ....[11]....
        /*0058*/ 	.word	0xffffffff


	//   ....[12]....
        /*005c*/ 	.word	0xffffffff


	//   ....[13]....
        /*0060*/ 	.word	0xffffffff


	//   ....[14]....
        /*0064*/ 	.word	0xffffffff


	//   ....[15]....
        /*0068*/ 	.word	0xffffffff


	//   ....[16]....
        /*006c*/ 	.word	0xffffffff


	//   ....[17]....
        /*0070*/ 	.word	0xffffffff


	//   ....[18]....
        /*0074*/ 	.word	0xffffffff


	//   ....[19]....
        /*0078*/ 	.word	0xffffffff


	//   ....[20]....
        /*007c*/ 	.word	0xffffffff


	//   ....[21]....
        /*0080*/ 	.word	0xffffffff


	//   ....[22]....
        /*0084*/ 	.word	0xffffffff


	//   ....[23]....
        /*0088*/ 	.word	0xffffffff


	//   ....[24]....
        /*008c*/ 	.word	0xffffffff


	//   ....[25]....
        /*0090*/ 	.word	0xffffffff


	//   ....[26]....
        /*0094*/ 	.word	0xffffffff


	//   ....[27]....
        /*0098*/ 	.word	0xffffffff


	//   ....[28]....
        /*009c*/ 	.word	0xffffffff


	//   ....[29]....
        /*00a0*/ 	.word	0xffffffff


	//   ....[30]....
        /*00a4*/ 	.word	0xffffffff


	//   ....[31]....
        /*00a8*/ 	.word	0xffffffff


	//   ....[32]....
        /*00ac*/ 	.word	0xffffffff


	//   ....[33]....
        /*00b0*/ 	.word	0xffffffff


	//   ....[34]....
        /*00b4*/ 	.word	0xffffffff


	//   ....[35]....
        /*00b8*/ 	.word	0xffffffff


	//   ....[36]....
        /*00bc*/ 	.word	0xffffffff


	//   ....[37]....
        /*00c0*/ 	.word	0xffffffff


	//   ....[38]....
        /*00c4*/ 	.word	0xffffffff


	//   ....[39]....
        /*00c8*/ 	.word	0xffffffff


	//   ....[40]....
        /*00cc*/ 	.word	0xffffffff


	//   ....[41]....
        /*00d0*/ 	.word	0xffffffff


	//   ....[42]....
        /*00d4*/ 	.word	0xffffffff


	//   ....[43]....
        /*00d8*/ 	.word	0xffffffff


	//   ....[44]....
        /*00dc*/ 	.word	0xffffffff


	//   ....[45]....
        /*00e0*/ 	.word	0xffffffff


	//   ....[46]....
        /*00e4*/ 	.word	0xffffffff


	//   ....[47]....
        /*00e8*/ 	.word	0xffffffff


	//   ....[48]....
        /*00ec*/ 	.word	0xffffffff


	//   ....[49]....
        /*00f0*/ 	.word	0xffffffff


	//   ....[50]....
        /*00f4*/ 	.word	0xffffffff


	//   ....[51]....
        /*00f8*/ 	.word	0xffffffff


	//   ....[52]....
        /*00fc*/ 	.word	0xffffffff


	//   ....[53]....
        /*0100*/ 	.word	0xffffffff


	//   ....[54]....
        /*0104*/ 	.word	0xffffffff


	//----- nvinfo : EIATTR_COOP_GROUP_INSTR_OFFSETS
	.align		4
.L_3939:
        /*0108*/ 	.byte	0x04, 0x28
        /*010a*/ 	.short	(.L_3941 - .L_3940)


	//   ....[0]....
.L_3940:
        /*010c*/ 	.word	0x00000d50


	//   ....[1]....
        /*0110*/ 	.word	0x00000dd0


	//   ....[2]....
        /*0114*/ 	.word	0x00000f70


	//   ....[3]....
        /*0118*/ 	.word	0x000019f0


	//   ....[4]....
        /*011c*/ 	.word	0x00001bb0


	//   ....[5]....
        /*0120*/ 	.word	0x00001f10


	//   ....[6]....
        /*0124*/ 	.word	0x00002060


	//   ....[7]....
        /*0128*/ 	.word	0x00002810


	//   ....[8]....
        /*012c*/ 	.word	0x000029a0


	//   ....[9]....
        /*0130*/ 	.word	0x00002c70


	//   ....[10]....
        /*0134*/ 	.word	0x00002cb0


	//   ....[11]....
        /*0138*/ 	.word	0x00002cd0


	//   ....[12]....
        /*013c*/ 	.word	0x00002ce0


	//   ....[13]....
        /*0140*/ 	.word	0x00002d10


	//   ....[14]....
        /*0144*/ 	.word	0x00002d50


	//   ....[15]....
        /*0148*/ 	.word	0x00002d70


	//   ....[16]....
        /*014c*/ 	.word	0x00002d80


	//   ....[17]....
        /*0150*/ 	.word	0x00002db0


	//   ....[18]....
        /*0154*/ 	.word	0x00002de0


	//   ....[19]....
        /*0158*/ 	.word	0x00002e00


	//   ....[20]....
        /*015c*/ 	.word	0x00002e20


	//   ....[21]....
        /*0160*/ 	.word	0x00002e50


	//   ....[22]....
        /*0164*/ 	.word	0x00002e80


	//   ....[23]....
        /*0168*/ 	.word	0x00002ec0


	//   ....[24]....
        /*016c*/ 	.word	0x00002ef0


	//   ....[25]....
        /*0170*/ 	.word	0x00002f40


	//   ....[26]....
        /*0174*/ 	.word	0x00002f60


	//   ....[27]....
        /*0178*/ 	.word	0x00002f80


	//   ....[28]....
        /*017c*/ 	.word	0x00002fa0


	//   ....[29]....
        /*0180*/ 	.word	0x00002fd0


	//   ....[30]....
        /*0184*/ 	.word	0x00003000


	//   ....[31]....
        /*0188*/ 	.word	0x00003020


	//   ....[32]....
        /*018c*/ 	.word	0x00003040


	//   ....[33]....
        /*0190*/ 	.word	0x00003050


	//   ....[34]....
        /*0194*/ 	.word	0x00003060


	//   ....[35]....
        /*0198*/ 	.word	0x00003070


	//   ....[36]....
        /*019c*/ 	.word	0x00003080


	//   ....[37]....
        /*01a0*/ 	.word	0x00003750


	//   ....[38]....
        /*01a4*/ 	.word	0x000037e0


	//   ....[39]....
        /*01a8*/ 	.word	0x00003860


	//   ....[40]....
        /*01ac*/ 	.word	0x00003900


	//   ....[41]....
        /*01b0*/ 	.word	0x00003970


	//   ....[42]....
        /*01b4*/ 	.word	0x00003b90


	//   ....[43]....
        /*01b8*/ 	.word	0x00003d90


	//   ....[44]....
        /*01bc*/ 	.word	0x000040c0


	//   ....[45]....
        /*01c0*/ 	.word	0x00004190


	//   ....[46]....
        /*01c4*/ 	.word	0x000041e0


	//   ....[47]....
        /*01c8*/ 	.word	0x00004230


	//   ....[48]....
        /*01cc*/ 	.word	0x00004260


	//   ....[49]....
        /*01d0*/ 	.word	0x00004280


	//   ....[50]....
        /*01d4*/ 	.word	0x00004360


	//   ....[51]....
        /*01d8*/ 	.word	0x000043a0


	//   ....[52]....
        /*01dc*/ 	.word	0x000043f0


	//   ....[53]....
        /*01e0*/ 	.word	0x00004420


	//   ....[54]....
        /*01e4*/ 	.word	0x00004440


	//----- nvinfo : EIATTR_EXIT_INSTR_OFFSETS
	.align		4
.L_3941:
        /*01e8*/ 	.byte	0x04, 0x1c
        /*01ea*/ 	.short	(.L_3943 - .L_3942)


	//   ....[0]....
.L_3942:
        /*01ec*/ 	.word	0x00004510


	//   ....[1]....
        /*01f0*/ 	.word	0x000046c0


	//----- nvinfo : EIATTR_MAX_THREADS
	.align		4
.L_3943:
        /*01f4*/ 	.byte	0x04, 0x05
        /*01f6*/ 	.short	(.L_3945 - .L_3944)
.L_3944:
        /*01f8*/ 	.word	0x00000020
        /*01fc*/ 	.word	0x00000001
        /*0200*/ 	.word	0x00000001


	//----- nvinfo : EIATTR_CRS_STACK_SIZE
	.align		4
.L_3945:
        /*0204*/ 	.byte	0x04, 0x1e
        /*0206*/ 	.short	(.L_3947 - .L_3946)
.L_3946:
        /*0208*/ 	.word	0x00000000


	//----- nvinfo : EIATTR_CBANK_PARAM_SIZE
	.align		4
.L_3947:
        /*020c*/ 	.byte	0x03, 0x19
        /*020e*/ 	.short	0x01f0


	//----- nvinfo : EIATTR_PARAM_CBANK
	.align		4
        /*0210*/ 	.byte	0x04, 0x0a
        /*0212*/ 	.short	(.L_3949 - .L_3948)
	.align		4
.L_3948:
        /*0214*/ 	.word	index@(.nv.constant0._Z25selective_scan_bwd_kernelI32Selective_Scan_bwd_kernel_traitsILi32ELi4ELb1ELb1ELb1ELb1ELb1EN3c104HalfEfEEv12SSMParamsBwd)
        /*0218*/ 	.short	0x0210
        /*021a*/ 	.short	0x01f0


	//----- nvinfo : EIATTR_SW_WAR
	.align		4
.L_3949:
        /*021c*/ 	.byte	0x04, 0x36
        /*021e*/ 	.short	(.L_3951 - .L_3950)
.L_3950:
        /*0220*/ 	.word	0x00000008
.L_3951:


//--------------------- .nv.callgraph             --------------------------
	.section	.nv.callgraph,"",@"SHT_CUDA_CALLGRAPH"
	.align	4
	.sectionentsize	8
	.align		4
        /*0000*/ 	.word	0x00000000
	.align		4
        /*0004*/ 	.word	0xffffffff
	.align		4
        /*0008*/ 	.word	0x00000000
	.align		4
        /*000c*/ 	.word	0xfffffffe
	.align		4
        /*0010*/ 	.word	0x00000000
	.align		4
        /*0014*/ 	.word	0xfffffffd
	.align		4
        /*0018*/ 	.word	0x00000000
	.align		4
        /*001c*/ 	.word	0xfffffffc


//--------------------- .nv.constant4             --------------------------
	.section	.nv.constant4,"a",@progbits
	.align	8
	.align		8
.nv.constant4:
        /*0000*/ 	.dword	_ZN67_INTERNAL_c6abb748_31_selective_scan_bwd_fp16_real_cu_4ac64e5f_35564cuda3std3__45__cpo5beginE
	.align		8
        /*0008*/ 	.dword	_ZN67_INTERNAL_c6abb748_31_selective_scan_bwd_fp16_real_cu_4ac64e5f_35564cuda3std3__45__cpo3endE
	.align		8
        /*0010*/ 	.dword	_ZN67_INTERNAL_c6abb748_31_selective_scan_bwd_fp16_real_cu_4ac64e5f_35564cuda3std3__45__cpo6cbeginE
	.align		8
        /*0018*/ 	.dword	_ZN67_INTERNAL_c6abb748_31_selective_scan_bwd_fp16_real_cu_4ac64e5f_35564cuda3std3__45__cpo4cendE
	.align		8
        /*0020*/ 	.dword	_ZN67_INTERNAL_c6abb748_31_selective_scan_bwd_fp16_real_cu_4ac64e5f_35564cuda3std3__45__cpo6rbeginE
	.align		8
        /*0028*/ 	.dword	_ZN67_INTERNAL_c6abb748_31_selective_scan_bwd_fp16_real_cu_4ac64e5f_35564cuda3std3__45__cpo4rendE
	.align		8
        /*0030*/ 	.dword	_ZN67_INTERNAL_c6abb748_31_selective_scan_bwd_fp16_real_cu_4ac64e5f_35564cuda3std3__45__cpo7crbeginE
	.align		8
        /*0038*/ 	.dword	_ZN67_INTERNAL_c6abb748_31_selective_scan_bwd_fp16_real_cu_4ac64e5f_35564cuda3std3__45__cpo5crendE
	.align		8
        /*0040*/ 	.dword	_ZN67_INTERNAL_c6abb748_31_selective_scan_bwd_fp16_real_cu_4ac64e5f_35564cuda3std3__469_GLOBAL__N__c6abb748_31_selective_scan_bwd_fp16_real_cu_4ac64e5f_35566ignoreE
	.align		8
        /*0048*/ 	.dword	_ZN67_INTERNAL_c6abb748_31_selective_scan_bwd_fp16_real_cu_4ac64e5f_35564cuda3std3__419piecewise_constructE
	.align		8
        /*0050*/ 	.dword	_ZN67_INTERNAL_c6abb748_31_selective_scan_bwd_fp16_real_cu_4ac64e5f_35564cuda3std3__48in_placeE
	.align		8
        /*0058*/ 	.dword	_ZN67_INTERNAL_c6abb748_31_selective_scan_bwd_fp16_real_cu_4ac64e5f_35564cuda3std3__420unreachable_sentinelE
	.align		8
        /*0060*/ 	.dword	_ZN67_INTERNAL_c6abb748_31_selective_scan_bwd_fp16_real_cu_4ac64e5f_35564cuda3std6ranges3__45__cpo4swapE
	.align		8
        /*0068*/ 	.dword	_ZN67_INTERNAL_c6abb748_31_selective_scan_bwd_fp16_real_cu_4ac64e5f_35564cuda3std6ranges3__45__cpo9iter_moveE
	.align		8
        /*0070*/ 	.dword	_ZN67_INTERNAL_c6abb748_31_selective_scan_bwd_fp16_real_cu_4ac64e5f_35564cuda3std6ranges3__45__cpo5beginE
	.align		8
        /*0078*/ 	.dword	_ZN67_INTERNAL_c6abb748_31_selective_scan_bwd_fp16_real_cu_4ac64e5f_35564cuda3std6ranges3__45__cpo3endE
	.align		8
        /*0080*/ 	.dword	_ZN67_INTERNAL_c6abb748_31_selective_scan_bwd_fp16_real_cu_4ac64e5f_35564cuda3std6ranges3__45__cpo6cbeginE
	.align		8
        /*0088*/ 	.dword	_ZN67_INTERNAL_c6abb748_31_selective_scan_bwd_fp16_real_cu_4ac64e5f_35564cuda3std6ranges3__45__cpo4cendE
	.align		8
        /*0090*/ 	.dword	_ZN67_INTERNAL_c6abb748_31_selective_scan_bwd_fp16_real_cu_4ac64e5f_35564cuda3std6ranges3__45__cpo7advanceE
	.align		8
        /*0098*/ 	.dword	_ZN67_INTERNAL_c6abb748_31_selective_scan_bwd_fp16_real_cu_4ac64e5f_35564cuda3std6ranges3__45__cpo9iter_swapE
	.align		8
        /*00a0*/ 	.dword	_ZN67_INTERNAL_c6abb748_31_selective_scan_bwd_fp16_real_cu_4ac64e5f_35564cuda3std6ranges3__45__cpo4nextE
	.align		8
        /*00a8*/ 	.dword	_ZN67_INTERNAL_c6abb748_31_selective_scan_bwd_fp16_real_cu_4ac64e5f_35564cuda3std6ranges3__45__cpo4prevE
	.align		8
        /*00b0*/ 	.dword	_ZN67_INTERNAL_c6abb748_31_selective_scan_bwd_fp16_real_cu_4ac64e5f_35564cuda3std6ranges3__45__cpo4dataE
	.align		8
        /*00b8*/ 	.dword	_ZN67_INTERNAL_c6abb748_31_selective_scan_bwd_fp16_real_cu_4ac64e5f_35564cuda3std6ranges3__45__cpo5cdataE
	.align		8
        /*00c0*/ 	.dword	_ZN67_INTERNAL_c6abb748_31_selective_scan_bwd_fp16_real_cu_4ac64e5f_35564cuda3std6ranges3__45__cpo4sizeE
	.align		8
        /*00c8*/ 	.dword	_ZN67_INTERNAL_c6abb748_31_selective_scan_bwd_fp16_real_cu_4ac64e5f_35564cuda3std6ranges3__45__cpo5ssizeE
	.align		8
        /*00d0*/ 	.dword	_ZN67_INTERNAL_c6abb748_31_selective_scan_bwd_fp16_real_cu_4ac64e5f_35564cuda3std6ranges3__45__cpo8distanceE
	.align		8
        /*00d8*/ 	.dword	_ZN67_INTERNAL_c6abb748_31_selective_scan_bwd_fp16_real_cu_4ac64e5f_35566thrust23THRUST_300001_SM_900_NS6system6detail10sequential3seqE


//--------------------- .text._Z25selective_scan_bwd_kernelI32Selective_Scan_bwd_kernel_traitsILi128ELi16ELb0ELb0ELb0ELb0ELb0EN3c104HalfEfEEv12SSMParamsBwd --------------------------
	.section	.text._Z25selective_scan_bwd_kernelI32Selective_Scan_bwd_kernel_traitsILi128ELi16ELb0ELb0ELb0ELb0ELb0EN3c104HalfEfEEv12SSMParamsBwd,"ax",@progbits
	.align	128
        .global         _Z25selective_scan_bwd_kernelI32Selective_Scan_bwd_kernel_traitsILi128ELi16ELb0ELb0ELb0ELb0ELb0EN3c104HalfEfEEv12SSMParamsBwd
        .type           _Z25selective_scan_bwd_kernelI32Selective_Scan_bwd_kernel_traitsILi128ELi16ELb0ELb0ELb0ELb0ELb0EN3c104HalfEfEEv12SSMParamsBwd,@function
        .size           _Z25selective_scan_bwd_kernelI32Selective_Scan_bwd_kernel_traitsILi128ELi16ELb0ELb0ELb0ELb0ELb0EN3c104HalfEfEEv12SSMParamsBwd,(.L_x_10912 - _Z25selective_scan_bwd_kernelI32Selective_Scan_bwd_kernel_traitsILi128ELi16ELb0ELb0ELb0ELb0ELb0EN3c104HalfEfEEv12SSMParamsBwd)
        .other          _Z25selective_scan_bwd_kernelI32Selective_Scan_bwd_kernel_traitsILi128ELi16ELb0ELb0ELb0ELb0ELb0EN3c104HalfEfEEv12SSMParamsBwd,@"STO_CUDA_ENTRY STV_DEFAULT"
_Z25selective_scan_bwd_kernelI32Selective_Scan_bwd_kernel_traitsILi128ELi16ELb0ELb0ELb0ELb0ELb0EN3c104HalfEfEEv12SSMParamsBwd:
.text._Z25selective_scan_bwd_kernelI32Selective_Scan_bwd_kernel_traitsILi128ELi16ELb0ELb0ELb0ELb0ELb0EN3c104HalfEfEEv12SSMParamsBwd:
[----:B------:R-:W0:Y:S08]  /*0000*/  LDC R1, c[0x0][0x28] ;  /* 0x00000a00ff017b82 */ /* 0x000e300000000800 */
[----:B------:R-:W1:Y:S01]  /*0010*/  S2UR UR8, SR_CTAID.Y ;  /* 0x00000000000879c3 */ /* 0x000e620000002600 */
[----:B------:R-:W-:Y:S01]  /*0020*/  ULDC.64 UR4, c[0x0][0x2e8] ;  /* 0x0000ba0000047ab9 */ /* 0x000fe20000000a00 */
[----:B------:R-:W-:Y:S01]  /*0030*/  ULDC.64 UR6, c[0x0][0x300] ;  /* 0x0000c00000067ab9 */ /* 0x000fe20000000a00 */
[----:B------:R-:W-:Y:S01]  /*0040*/  UISETP.NE.U32.AND UP0, UPT, UR4, URZ, UPT ;  /* 0x0000003f0400728c */ /* 0x000fe2000bf05070 */
[----:B0-----:R-:W-:Y:S01]  /*0050*/  IADD3 R1, R1, -0x50, RZ ;  /* 0xffffffb001017810 */ /* 0x001fe20007ffe0ff */
[----:B------:R-:W-:-:S02]  /*0060*/  UISETP.NE.U32.AND UP1, UPT, UR6, URZ, UPT ;  /* 0x0000003f0600728c */ /* 0x000fc4000bf25070 */
[----:B------:R-:W-:Y:S02]  /*0070*/  UISETP.NE.AND.EX UP0, UPT, UR5, URZ, UPT, UP0 ;  /* 0x0000003f0500728c */ /* 0x000fe4000bf05300 */
[----:B------:R-:W-:Y:S01]  /*0080*/  UISETP.NE.AND.EX UP1, UPT, UR7, URZ, UPT, UP1 ;  /* 0x0000003f0700728c */ /* 0x000fe2000bf25310 */
[----:B------:R-:W-:Y:S01]  /*0090*/  ULDC.64 UR18, c[0x0][0x208] ;  /* 0x0000820000127ab9 */ /* 0x000fe20000000a00 */
[----:B------:R-:W0:Y:S02]  /*00a0*/  S2UR UR53, SR_CTAID.X ;  /* 0x00000000003579c3 */ /* 0x000e240000002500 */
[----:B------:R-:W-:Y:S01]  /*00b0*/  PLOP3.LUT P0, PT, PT, PT, UP0, 0x80, 0x0 ;  /* 0x000000000000781c */ /* 0x000fe20003f0f008 */
[----:B------:R-:W-:Y:S01]  /*00c0*/  ULDC.64 UR16, c[0x0][0x3d8] ;  /* 0x0000f60000107ab9 */ /* 0x000fe20000000a00 */
[----:B------:R-:W-:Y:S01]  /*00d0*/  PLOP3.LUT P1, PT, PT, PT, UP1, 0x80, 0x0 ;  /* 0x000000000000781c */ /* 0x000fe20003f2f018 */
[----:B------:R-:W-:Y:S01]  /*00e0*/  ULDC.64 UR10, c[0x0][0x280] ;  /* 0x0000a000000a7ab9 */ /* 0x000fe20000000a00 */
[----:B------:R-:W-:Y:S01]  /*00f0*/  ULDC.64 UR14, c[0x0][0x290] ;  /* 0x0000a400000e7ab9 */ /* 0x000fe20000000a00 */
[----:B------:R-:W-:Y:S01]  /*0100*/  ULDC.64 UR20, c[0x0][0x328] ;  /* 0x0000ca0000147ab9 */ /* 0x000fe20000000a00 */
[----:B------:R-:W-:Y:S01]  /*0110*/  ULDC.64 UR26, c[0x0][0x3f8] ;  /* 0x0000fe00001a7ab9 */ /* 0x000fe20000000a00 */
[----:B------:R-:W-:Y:S01]  /*0120*/  UMOV UR22, URZ ;  /* 0x0000003f00167c82 */ /* 0x000fe20008000000 */
[----:B------:R-:W-:Y:S01]  /*0130*/  UMOV UR23, URZ ;  /* 0x0000003f00177c82 */ /* 0x000fe20008000000 */
[----:B------:R-:W-:Y:S01]  /*0140*/  ULDC UR28, c[0x0][0x224] ;  /* 0x00008900001c7ab9 */ /* 0x000fe20000000800 */
[----:B------:R-:W-:Y:S01]  /*0150*/  UMOV UR24, URZ ;  /* 0x0000003f00187c82 */ /* 0x000fe20008000000 */
[----:B-1----:R-:W-:-:S02]  /*0160*/  USHF.R.S32.HI UR9, URZ, 0x1f, UR8 ;  /* 0x0000001f3f097899 */ /* 0x002fc40008011408 */
[----:B------:R-:W-:Y:S02]  /*0170*/  @UP0 ULEA UR4, UP2, UR8, UR4, 0x2 ;  /* 0x0000000408040291 */ /* 0x000fe4000f84103f */
[----:B------:R-:W-:Y:S02]  /*0180*/  @UP1 ULEA UR6, UP3, UR8, UR6, 0x2 ;  /* 0x0000000608061291 */ /* 0x000fe4000f86103f */
[----:B------:R-:W-:Y:S02]  /*0190*/  @UP0 ULEA.HI.X UR5, UR8, UR5, UR9, 0x2, UP2 ;  /* 0x0000000508050291 */ /* 0x000fe400090f1409 */
[----:B------:R-:W-:Y:S01]  /*01a0*/  MOV R2, UR4 ;  /* 0x0000000400027c02 */ /* 0x000fe20008000f00 */
[----:B------:R-:W-:Y:S01]  /*01b0*/  @UP1 ULEA.HI.X UR7, UR8, UR7, UR9, 0x2, UP3 ;  /* 0x0000000708071291 */ /* 0x000fe200098f1409 */
[----:B------:R-:W-:Y:S01]  /*01c0*/  MOV R4, UR6 ;  /* 0x0000000600047c02 */ /* 0x000fe20008000f00 */
[----:B------:R-:W-:Y:S01]  /*01d0*/  UMOV UR25, URZ ;  /* 0x0000003f00197c82 */ /* 0x000fe20008000000 */
[----:B------:R-:W-:Y:S01]  /*01e0*/  MOV R3, UR5 ;  /* 0x0000000500037c02 */ /* 0x000fe20008000f00 */
[----:B------:R-:W-:-:S02]  /*01f0*/  ULDC.64 UR30, c[0x0][0x2f0] ;  /* 0x0000bc00001e7ab9 */ /* 0x000fc40000000a00 */
[----:B------:R-:W-:Y:S01]  /*0200*/  MOV R5, UR7 ;  /* 0x0000000700057c02 */ /* 0x000fe20008000f00 */
[----:B------:R-:W-:Y:S01]  /*0210*/  UISETP.NE.U32.AND UP1, UPT, UR16, URZ, UPT ;  /* 0x0000003f1000728c */ /* 0x000fe2000bf25070 */
[----:B------:R-:W2:Y:S01]  /*0220*/  @P0 LDG.E R2, desc[UR18][R2.64] ;  /* 0x0000001202020981 */ /* 0x000ea2000c1e1900 */
[----:B0-----:R-:W-:Y:S01]  /*0230*/  USHF.R.S32.HI UR4, URZ, 0x1f, UR53 ;  /* 0x0000001f3f047899 */ /* 0x001fe20008011435 */
[----:B------:R-:W-:Y:S02]  /*0240*/  ULDC.64 UR6, c[0x0][0x310] ;  /* 0x0000c40000067ab9 */ /* 0x000fe40000000a00 */
[----:B------:R-:W3:Y:S01]  /*0250*/  @P1 LDG.E R4, desc[UR18][R4.64] ;  /* 0x0000001204041981 */ /* 0x000ee2000c1e1900 */
[----:B------:R-:W-:Y:S02]  /*0260*/  UISETP.NE.AND.EX UP1, UPT, UR17, URZ, UPT, UP1 ;  /* 0x0000003f1100728c */ /* 0x000fe4000bf25310 */
[----:B------:R-:W-:Y:S01]  /*0270*/  UISETP.NE.U32.AND UP0, UPT, UR6, URZ, UPT ;  /* 0x0000003f0600728c */ /* 0x000fe2000bf05070 */
[----:B------:R0:W-:Y:S01]  /*0280*/  STL [R1+0x4c], RZ ;  /* 0x00004cff01007387 */ /* 0x0001e20000100800 */
[----:B------:R-:W-:-:S02]  /*0290*/  UIMAD UR5, UR4, UR10, URZ ;  /* 0x0000000a040572a4 */ /* 0x000fc4000f8e023f */
[----:B------:R-:W-:Y:S01]  /*02a0*/  UISETP.NE.AND.EX UP0, UPT, UR7, URZ, UPT, UP0 ;  /* 0x0000003f0700728c */ /* 0x000fe2000bf05300 */
[----:B------:R0:W-:Y:S01]  /*02b0*/  STL [R1+0x48], RZ ;  /* 0x000048ff01007387 */ /* 0x0001e20000100800 */
[----:B------:R-:W-:Y:S02]  /*02c0*/  UIMAD.WIDE.U32 UR6, UR53, UR10, URZ ;  /* 0x0000000a350672a5 */ /* 0x000fe4000f8e003f */
[----:B------:R-:W-:Y:S02]  /*02d0*/  UIMAD UR12, UR53, UR11, UR5 ;  /* 0x0000000b350c72a4 */ /* 0x000fe4000f8e0205 */
[----:B------:R-:W-:Y:S02]  /*02e0*/  UIMAD UR5, UR4, UR14, URZ ;  /* 0x0000000e040572a4 */ /* 0x000fe4000f8e023f */
[----:B------:R-:W-:Y:S02]  /*02f0*/  UIMAD.WIDE.U32 UR10, UR53, UR14, URZ ;  /* 0x0000000e350a72a5 */ /* 0x000fe4000f8e003f */
[----:B------:R-:W-:-:S02]  /*0300*/  UIMAD UR14, UR4, UR20, URZ ;  /* 0x00000014040e72a4 */ /* 0x000fc4000f8e023f */
[----:B------:R-:W-:Y:S02]  /*0310*/  UISETP.NE.U32.AND UP2, UPT, UR26, URZ, UPT ;  /* 0x0000003f1a00728c */ /* 0x000fe4000bf45070 */
[----:B------:R-:W-:Y:S02]  /*0320*/  @UP1 ULEA UR22, UP3, UR8, UR16, 0x2 ;  /* 0x0000001008161291 */ /* 0x000fe4000f86103f */
[----:B------:R-:W-:Y:S02]  /*0330*/  UIMAD UR13, UR53, UR15, UR5 ;  /* 0x0000000f350d72a4 */ /* 0x000fe4000f8e0205 */
[----:B------:R-:W-:Y:S02]  /*0340*/  UISETP.NE.AND.EX UP2, UPT, UR27, URZ, UPT, UP2 ;  /* 0x0000003f1b00728c */ /* 0x000fe4000bf45320 */
[----:B------:R-:W-:Y:S02]  /*0350*/  UIMAD UR21, UR53, UR21, UR14 ;  /* 0x00000015351572a4 */ /* 0x000fe4000f8e020e */
[----:B------:R-:W-:Y:S01]  /*0360*/  @UP1 ULEA.HI.X UR23, UR8, UR17, UR9, 0x2, UP3 ;  /* 0x0000001108171291 */ /* 0x000fe200098f1409 */
[----:B------:R-:W-:-:S02]  /*0370*/  ULDC.64 UR14, c[0x0][0x298] ;  /* 0x0000a600000e7ab9 */ /* 0x000fc40000000a00 */
[----:B------:R-:W-:Y:S01]  /*0380*/  ULDC.64 UR16, c[0x0][0x288] ;  /* 0x0000a20000107ab9 */ /* 0x000fe20000000a00 */
[----:B------:R-:W-:Y:S02]  /*0390*/  UIADD3 UR7, UR7, UR12, URZ ;  /* 0x0000000c07077290 */ /* 0x000fe4000fffe03f */
[----:B------:R-:W-:Y:S02]  /*03a0*/  UIADD3 UR11, UR11, UR13, URZ ;  /* 0x0000000d0b0b7290 */ /* 0x000fe4000fffe03f */
[----:B------:R-:W-:Y:S02]  /*03b0*/  UIMAD UR12, UR9, UR16, URZ ;  /* 0x00000010090c72a4 */ /* 0x000fe4000f8e023f */
[----:B------:R-:W-:Y:S02]  /*03c0*/  UIMAD UR13, UR9, UR14, URZ ;  /* 0x0000000e090d72a4 */ /* 0x000fe4000f8e023f */
[----:B------:R-:W-:Y:S02]  /*03d0*/  UIMAD.WIDE.U32 UR4, UR53, UR20, URZ ;  /* 0x00000014350472a5 */ /* 0x000fe4000f8e003f */
[----:B------:R-:W-:-:S02]  /*03e0*/  UIMAD UR17, UR8, UR17, UR12 ;  /* 0x00000011081172a4 */ /* 0x000fc4000f8e020c */
[----:B------:R-:W-:Y:S02]  /*03f0*/  UIMAD UR20, UR8, UR15, UR13 ;  /* 0x0000000f081472a4 */ /* 0x000fe4000f8e020d */
[----:B------:R-:W-:Y:S02]  /*0400*/  USHF.L.U32 UR12, UR28, 0xb, URZ ;  /* 0x0000000b1c0c7899 */ /* 0x000fe4000800063f */
[----:B------:R-:W-:Y:S02]  /*0410*/  UIMAD.WIDE.U32 UR14, UR8, UR14, UR10 ;  /* 0x0000000e080e72a5 */ /* 0x000fe4000f8e000a */
[----:B------:R-:W-:Y:S01]  /*0420*/  @UP2 ULEA UR24, UP1, UR8, UR26, 0x2 ;  /* 0x0000001a08182291 */ /* 0x000fe2000f82103f */
[----:B------:R-:W-:Y:S01]  /*0430*/  ULDC.64 UR10, c[0x0][0x330] ;  /* 0x0000cc00000a7ab9 */ /* 0x000fe20000000a00 */
[----:B------:R-:W-:Y:S02]  /*0440*/  UIMAD.WIDE.U32 UR6, UR8, UR16, UR6 ;  /* 0x00000010080672a5 */ /* 0x000fe4000f8e0006 */
[----:B------:R-:W-:-:S02]  /*0450*/  UIMAD UR26, UR9, UR10, URZ ;  /* 0x0000000a091a72a4 */ /* 0x000fc4000f8e023f */
[----:B------:R-:W-:Y:S02]  /*0460*/  UIADD3 UR16, UR12, -0x800, URZ ;  /* 0xfffff8000c107890 */ /* 0x000fe4000fffe03f */
[----:B------:R-:W-:Y:S02]  /*0470*/  @UP2 ULEA.HI.X UR25, UR8, UR27, UR9, 0x2, UP1 ;  /* 0x0000001b08192291 */ /* 0x000fe400088f1409 */
[----:B------:R-:W-:Y:S02]  /*0480*/  UIMAD UR27, UR8, UR11, UR26 ;  /* 0x0000000b081b72a4 */ /* 0x000fe4000f8e021a */
[----:B------:R-:W-:Y:S02]  /*0490*/  UIADD3 UR26, UP1, UR16, UR6, URZ ;  /* 0x00000006101a7290 */ /* 0x000fe4000ff3e03f */
[----:B------:R-:W-:Y:S02]  /*04a0*/  USHF.R.S32.HI UR9, URZ, 0x1f, UR16 ;  /* 0x0000001f3f097899 */ /* 0x000fe40008011410 */
[----:B------:R-:W-:Y:S01]  /*04b0*/  UIADD3 UR6, UP2, UR16, UR14, URZ ;  /* 0x0000000e10067290 */ /* 0x000fe2000ff5e03f */
[----:B------:R-:W-:Y:S01]  /*04c0*/  ULDC.64 UR12, c[0x0][0x2f8] ;  /* 0x0000be00000c7ab9 */ /* 0x000fe20000000a00 */
[----:B------:R-:W-:-:S02]  /*04d0*/  UIADD3 UR5, UR5, UR21, URZ ;  /* 0x0000001505057290 */ /* 0x000fc4000fffe03f */
[----:B------:R-:W-:Y:S02]  /*04e0*/  UIADD3.X UR15, UR9, UR15, UR20, UP2, !UPT ;  /* 0x0000000f090f7290 */ /* 0x000fe400097fe414 */
[----:B------:R-:W-:Y:S02]  /*04f0*/  ULEA UR12, UP2, UR6, UR12, 0x1 ;  /* 0x0000000c060c7291 */ /* 0x000fe4000f84083f */
[----:B------:R-:W-:Y:S02]  /*0500*/  UIADD3.X UR7, UR9, UR7, UR17, UP1, !UPT ;  /* 0x0000000709077290 */ /* 0x000fe40008ffe411 */
[----:B------:R-:W-:Y:S02]  /*0510*/  ULEA UR17, UP1, UR26, UR30, 0x1 ;  /* 0x0000001e1a117291 */ /* 0x000fe4000f82083f */
[----:B------:R-:W-:Y:S02]  /*0520*/  UIMAD.WIDE.U32 UR10, UR8, UR10, UR4 ;  /* 0x0000000a080a72a5 */ /* 0x000fe4000f8e0004 */
[----:B------:R-:W-:-:S02]  /*0530*/  ULEA.HI.X UR15, UR6, UR13, UR15, 0x1, UP2 ;  /* 0x0000000d060f7291 */ /* 0x000fc400090f0c0f */
[----:B------:R-:W-:Y:S01]  /*0540*/  ULEA.HI.X UR26, UR26, UR31, UR7, 0x1, UP1 ;  /* 0x0000001f1a1a7291 */ /* 0x000fe200088f0c07 */
[----:B------:R-:W-:Y:S01]  /*0550*/  @UP0 ULDC UR6, c[0x0][0x214] ;  /* 0x0000850000060ab9 */ /* 0x000fe20000000800 */
[----:B------:R-:W-:Y:S02]  /*0560*/  UIADD3 UR14, UP2, UR16, UR10, URZ ;  /* 0x0000000a100e7290 */ /* 0x000fe4000ff5e03f */
[----:B------:R-:W-:Y:S02]  /*0570*/  @UP0 UIMAD UR6, UR53, UR6, UR8 ;  /* 0x00000006350602a4 */ /* 0x000fe4000f8e0208 */
[----:B------:R-:W-:Y:S01]  /*0580*/  UISETP.GE.AND UP1, UPT, UR28, 0x1, UPT ;  /* 0x000000011c00788c */ /* 0x000fe2000bf26270 */
[----:B------:R-:W-:Y:S01]  /*0590*/  ULDC.64 UR20, c[0x0][0x3b8] ;  /* 0x0000ee0000147ab9 */ /* 0x000fe20000000a00 */
[----:B------:R-:W-:Y:S02]  /*05a0*/  @UP0 UIMAD UR6, UR6, UR28, URZ ;  /* 0x0000001c060602a4 */ /* 0x000fe4000f8e023f */
[----:B------:R-:W-:Y:S01]  /*05b0*/  UIADD3.X UR9, UR9, UR11, UR27, UP2, !UPT ;  /* 0x0000000b09097290 */ /* 0x000fe200097fe41b */
[----:B------:R-:W-:Y:S01]  /*05c0*/  UMOV UR4, URZ ;  /* 0x0000003f00047c82 */ /* 0x000fe20008000000 */
[----:B------:R-:W-:Y:S01]  /*05d0*/  ULEA UR13, UP2, UR14, UR20, 0x1 ;  /* 0x000000140e0d7291 */ /* 0x000fe2000f84083f */
[----:B------:R-:W-:Y:S01]  /*05e0*/  @UP0 ULDC UR7, c[0x0][0x21c] ;  /* 0x0000870000070ab9 */ /* 0x000fe20000000800 */
[----:B------:R-:W-:Y:S01]  /*05f0*/  UMOV UR5, URZ ;  /* 0x0000003f00057c82 */ /* 0x000fe20008000000 */
[----:B------:R-:W-:-:S02]  /*0600*/  @UP0 UIMAD UR6, UR6, UR7, URZ ;  /* 0x00000007060602a4 */ /* 0x000fc4000f8e023f */
[----:B------:R-:W-:-:S03]  /*0610*/  ULEA.HI.X UR14, UR14, UR21, UR9, 0x1, UP2 ;  /* 0x000000150e0e7291 */ /* 0x000fc600090f0c09 */
[----:B------:R-:W-:Y:S02]  /*0620*/  @UP0 ULDC.64 UR20, c[0x0][0x310] ;  /* 0x0000c40000140ab9 */ /* 0x000fe40000000a00 */
[----:B------:R-:W-:-:S07]  /*0630*/  @UP0 UIMAD.WIDE UR20, UR6, 0x8, UR20 ;  /* 0x00000008061408a5 */ /* 0x000fce000f8e0214 */
[----:B------:R-:W-:Y:S01]  /*0640*/  @!UP0 UMOV UR20, URZ ;  /* 0x0000003f00148c82 */ /* 0x000fe20008000000 */
[----:B------:R-:W-:Y:S01]  /*0650*/  @!UP0 UMOV UR21, URZ ;  /* 0x0000003f00158c82 */ /* 0x000fe20008000000 */
[----:B--2---:R-:W-:Y:S02]  /*0660*/  @P0 R2UR UR4, R2 ;  /* 0x00000000020402ca */ /* 0x004fe400000e0000 */
[----:B------:R-:W-:Y:S02]  /*0670*/  PLOP3.LUT P0, PT, PT, PT, UP1, 0x80, 0x0 ;  /* 0x000000000000781c */ /* 0x000fe40003f0f018 */
[----:B---3--:R-:W-:-:S11]  /*0680*/  @P1 R2UR UR5, R4 ;  /* 0x00000000040512ca */ /* 0x008fd600000e0000 */
[----:B0-----:R-:W-:Y:S05]  /*0690*/  @!P0 BRA `(.L_x_0) ;  /* 0x0000005c001c8947 */ /* 0x001fea0003800000 */
[----:B------:R-:W0:Y:S01]  /*06a0*/  S2R R2, SR_TID.X ;  /* 0x0000000000027919 */ /* 0x000e220000002100 */
[----:B------:R-:W1:Y:S01]  /*06b0*/  S2UR UR7, SR_CgaCtaId ;  /* 0x00000000000779c3 */ /* 0x000e620000008800 */
[----:B------:R-:W-:Y:S01]  /*06c0*/  UMOV UR6, 0x400 ;  /* 0x0000040000067882 */ /* 0x000fe20000000000 */
[----:B------:R-:W-:Y:S01]  /*06d0*/  UMOV UR11, UR12 ;  /* 0x0000000c000b7c82 */ /* 0x000fe20008000000 */
[----:B------:R2:W-:Y:S01]  /*06e0*/  STL [R1+0x48], RZ ;  /* 0x000048ff01007387 */ /* 0x0005e20000100800 */
[----:B------:R-:W-:Y:S01]  /*06f0*/  UMOV UR9, UR17 ;  /* 0x0000001100097c82 */ /* 0x000fe20008000000 */
[----:B------:R-:W-:Y:S01]  /*0700*/  UMOV UR10, UR26 ;  /* 0x0000001a000a7c82 */ /* 0x000fe20008000000 */
[----:B------:R-:W-:Y:S01]  /*0710*/  UMOV UR12, UR15 ;  /* 0x0000000f000c7c82 */ /* 0x000fe20008000000 */
[----:B------:R2:W-:Y:S01]  /*0720*/  STL [R1+0x4c], RZ ;  /* 0x00004cff01007387 */ /* 0x0005e20000100800 */
[----:B-1----:R-:W-:-:S06]  /*0730*/  ULEA UR6, UR7, UR6, 0x18 ;  /* 0x0000000607067291 */ /* 0x002fcc000f8ec03f */
[----:B------:R-:W-:Y:S01]  /*0740*/  MOV R104, UR6 ;  /* 0x0000000600687c02 */ /* 0x000fe20008000f00 */
[----:B------:R-:W-:Y:S01]  /*0750*/  UMOV UR6, URZ ;  /* 0x0000003f00067c82 */ /* 0x000fe20008000000 */
[----:B0-----:R-:W-:-:S04]  /*0760*/  SHF.R.S32.HI R0, RZ, 0x1f, R2 ;  /* 0x0000001fff007819 */ /* 0x001fc80000011402 */
[----:B------:R-:W-:-:S04]  /*0770*/  LEA.HI R0, R0, R2, RZ, 0x5 ;  /* 0x0000000200007211 */ /* 0x000fc800078f28ff */
[----:B------:R-:W-:-:S04]  /*0780*/  SHF.R.S32.HI R3, RZ, 0x5, R0 ;  /* 0x00000005ff037819 */ /* 0x000fc80000011400 */
[----:B------:R-:W-:-:S05]  /*0790*/  LEA R0, R3, R104, 0x3 ;  /* 0x0000006803007211 */ /* 0x000fca00078e18ff */
[----:B------:R2:W-:Y:S02]  /*07a0*/  STL [R1+0x4], R0 ;  /* 0x0000040001007387 */ /* 0x0005e40000100800 */
.L_x_18:
[----:B------:R-:W2:Y:S01]  /*07b0*/  S2R R82, SR_TID.X ;  /* 0x0000000000527919 */ /* 0x000ea20000002100 */
[----:B------:R-:W-:Y:S01]  /*07c0*/  ULDC UR15, c[0x0][0x224] ;  /* 0x00008900000f7ab9 */ /* 0x000fe20000000800 */
[----:B------:R-:W-:Y:S01]  /*07d0*/  ULDC UR7, c[0x0][0x218] ;  /* 0x0000860000077ab9 */ /* 0x000fe20000000800 */
[----:B------:R-:W-:Y:S01]  /*07e0*/  UIADD3 UR15, -UR6, UR15, URZ ;  /* 0x0000000f060f7290 */ /* 0x000fe2000fffe13f */
[----:B------:R-:W-:Y:S01]  /*07f0*/  MOV R3, UR10 ;  /* 0x0000000a00037c02 */ /* 0x000fe20008000f00 */
[----:B------:R-:W-:Y:S01]  /*0800*/  IMAD.U32 R2, RZ, RZ, UR9 ;  /* 0x00000009ff027e24 */ /* 0x000fe2000f8e00ff */
[----:B------:R-:W-:Y:S01]  /*0810*/  PRMT R4, RZ, 0x7610, R4 ;  /* 0x00007610ff047816 */ /* 0x000fe20000000004 */
[----:B------:R-:W-:Y:S01]  /*0820*/  ULEA UR16, UR15, 0xfffff800, 0xb ;  /* 0xfffff8000f107891 */ /* 0x000fe2000f8e583f */
[----:B------:R-:W-:Y:S02]  /*0830*/  PRMT R5, RZ, 0x7610, R5 ;  /* 0x00007610ff057816 */ /* 0x000fe40000000005 */
[----:B------:R-:W-:Y:S01]  /*0840*/  PRMT R6, RZ, 0x7610, R6 ;  /* 0x00007610ff067816 */ /* 0x000fe20000000006 */
[----:B------:R-:W-:Y:S01]  /*0850*/  UIADD3 UR7, -UR16, UR7, URZ ;  /* 0x0000000710077290 */ /* 0x000fe2000fffe13f */
[----:B------:R-:W-:-:S02]  /*0860*/  PRMT R8, RZ, 0x7610, R8 ;  /* 0x00007610ff087816 */ /* 0x000fc40000000008 */
[----:B------:R-:W-:Y:S02]  /*0870*/  PRMT R9, RZ, 0x7610, R9 ;  /* 0x00007610ff097816 */ /* 0x000fe40000000009 */
[----:B------:R-:W-:Y:S02]  /*0880*/  PRMT R10, RZ, 0x7610, R10 ;  /* 0x00007610ff0a7816 */ /* 0x000fe4000000000a */
[----:B------:R-:W-:Y:S02]  /*0890*/  PRMT R11, RZ, 0x7610, R11 ;  /* 0x00007610ff0b7816 */ /* 0x000fe4000000000b */
[----:B------:R-:W-:Y:S02]  /*08a0*/  PRMT R12, RZ, 0x7610, R12 ;  /* 0x00007610ff0c7816 */ /* 0x000fe4000000000c */
[----:B------:R-:W-:Y:S02]  /*08b0*/  PRMT R13, RZ, 0x7610, R13 ;  /* 0x00007610ff0d7816 */ /* 0x000fe4000000000d */
[----:B------:R-:W-:-:S02]  /*08c0*/  PRMT R14, RZ, 0x7610, R14 ;  /* 0x00007610ff0e7816 */ /* 0x000fc4000000000e */
[----:B------:R-:W-:Y:S02]  /*08d0*/  PRMT R15, RZ, 0x7610, R15 ;  /* 0x00007610ff0f7816 */ /* 0x000fe4000000000f */
[----:B--2---:R-:W-:-:S04]  /*08e0*/  SHF.L.U32 R0, R82, 0x4, RZ ;  /* 0x0000000452007819 */ /* 0x004fc800000006ff */
[----:B------:R-:W-:-:S04]  /*08f0*/  LOP3.LUT R0, R0, 0xfffffe00, RZ, 0xc0, !PT ;  /* 0xfffffe0000007812 */ /* 0x000fc800078ec0ff */
[----:B------:R-:W-:-:S04]  /*0900*/  LOP3.LUT R7, R0, 0x1f, R82, 0xf8, !PT ;  /* 0x0000001f00077812 */ /* 0x000fc800078ef852 */
[C---:B------:R-:W-:Y:S01]  /*0910*/  LOP3.LUT R49, R7.reuse, 0x20, RZ, 0xfc, !PT ;  /* 0x0000002007317812 */ /* 0x040fe200078efcff */
[C---:B------:R-:W-:Y:S01]  /*0920*/  IMAD.WIDE R2, R7.reuse, 0x2, R2 ;  /* 0x0000000207027825 */ /* 0x040fe200078e0202 */
[----:B------:R-:W-:Y:S01]  /*0930*/  ISETP.GE.AND P2, PT, R7, UR7, PT ;  /* 0x0000000707007c0c */ /* 0x000fe2000bf46270 */
[----:B------:R-:W-:Y:S01]  /*0940*/  BAR.SYNC.DEFER_BLOCKING 0x0 ;  /* 0x0000000000007b1d */ /* 0x000fe20000010000 */
[----:B------:R-:W-:Y:S02]  /*0950*/  ISETP.GE.AND P1, PT, R49, UR7, PT ;  /* 0x0000000731007c0c */ /* 0x000fe4000bf26270 */
[C---:B------:R-:W-:Y:S02]  /*0960*/  LOP3.LUT R50, R7.reuse, 0x40, RZ, 0xfc, !PT ;  /* 0x0000004007327812 */ /* 0x040fe400078efcff */
[C---:B------:R-:W-:Y:S02]  /*0970*/  LOP3.LUT R51, R7.reuse, 0x60, RZ, 0xfc, !PT ;  /* 0x0000006007337812 */ /* 0x040fe400078efcff */
[----:B------:R-:W-:-:S02]  /*0980*/  LOP3.LUT R52, R7, 0x80, RZ, 0xfc, !PT ;  /* 0x0000008007347812 */ /* 0x000fc400078efcff */
[C---:B------:R-:W-:Y:S02]  /*0990*/  LOP3.LUT R53, R7.reuse, 0xa0, RZ, 0xfc, !PT ;  /* 0x000000a007357812 */ /* 0x040fe400078efcff */
[C---:B------:R-:W-:Y:S02]  /*09a0*/  LOP3.LUT R54, R7.reuse, 0xc0, RZ, 0xfc, !PT ;  /* 0x000000c007367812 */ /* 0x040fe400078efcff */
[----:B------:R-:W-:Y:S02]  /*09b0*/  ISETP.GE.AND P0, PT, R50, UR7, PT ;  /* 0x0000000732007c0c */ /* 0x000fe4000bf06270 */
[----:B------:R-:W-:Y:S02]  /*09c0*/  LOP3.LUT R55, R7, 0xe0, RZ, 0xfc, !PT ;  /* 0x000000e007377812 */ /* 0x000fe400078efcff */
[----:B------:R-:W-:Y:S02]  /*09d0*/  ISETP.GE.AND P4, PT, R51, UR7, PT ;  /* 0x0000000733007c0c */ /* 0x000fe4000bf86270 */
[----:B------:R-:W-:-:S02]  /*09e0*/  LOP3.LUT R56, R7, 0x100, RZ, 0xfc, !PT ;  /* 0x0000010007387812 */ /* 0x000fc400078efcff */
[----:B------:R-:W-:Y:S02]  /*09f0*/  ISETP.GE.AND P6, PT, R52, UR7, PT ;  /* 0x0000000734007c0c */ /* 0x000fe4000bfc6270 */
[----:B------:R-:W-:Y:S01]  /*0a00*/  ISETP.GE.AND P5, PT, R53, UR7, PT ;  /* 0x0000000735007c0c */ /* 0x000fe2000bfa6270 */
[----:B------:R-:W2:Y:S01]  /*0a10*/  @!P2 LDG.E.U16 R4, desc[UR18][R2.64] ;  /* 0x000000120204a981 */ /* 0x000ea2000c1e1500 */
[----:B------:R-:W-:Y:S02]  /*0a20*/  ISETP.GE.AND P3, PT, R54, UR7, PT ;  /* 0x0000000736007c0c */ /* 0x000fe4000bf66270 */
[----:B------:R-:W-:Y:S01]  /*0a30*/  ISETP.GE.AND P2, PT, R55, UR7, PT ;  /* 0x0000000737007c0c */ /* 0x000fe2000bf46270 */
[----:B------:R-:W3:Y:S01]  /*0a40*/  @!P1 LDG.E.U16 R5, desc[UR18][R2.64+0x40] ;  /* 0x0000401202059981 */ /* 0x000ee2000c1e1500 */
[----:B------:R-:W-:Y:S02]  /*0a50*/  ISETP.GE.AND P1, PT, R56, UR7, PT ;  /* 0x0000000738007c0c */ /* 0x000fe4000bf26270 */
[C---:B------:R-:W-:Y:S01]  /*0a60*/  LOP3.LUT R57, R7.reuse, 0x120, RZ, 0xfc, !PT ;  /* 0x0000012007397812 */ /* 0x040fe200078efcff */
[----:B------:R-:W4:Y:S01]  /*0a70*/  @!P0 LDG.E.U16 R6, desc[UR18][R2.64+0x80] ;  /* 0x0000801202068981 */ /* 0x000f22000c1e1500 */
[----:B------:R-:W-:-:S02]  /*0a80*/  LOP3.LUT R58, R7, 0x140, RZ, 0xfc, !PT ;  /* 0x00000140073a7812 */ /* 0x000fc400078efcff */
[C---:B------:R-:W-:Y:S01]  /*0a90*/  LOP3.LUT R59, R7.reuse, 0x160, RZ, 0xfc, !PT ;  /* 0x00000160073b7812 */ /* 0x040fe200078efcff */
[----:B------:R-:W5:Y:S01]  /*0aa0*/  @!P4 LDG.E.U16 R8, desc[UR18][R2.64+0xc0] ;  /* 0x0000c0120208c981 */ /* 0x000f62000c1e1500 */
[C---:B------:R-:W-:Y:S02]  /*0ab0*/  LOP3.LUT R60, R7.reuse, 0x180, RZ, 0xfc, !PT ;  /* 0x00000180073c7812 */ /* 0x040fe400078efcff */
[----:B------:R-:W-:Y:S01]  /*0ac0*/  LOP3.LUT R61, R7, 0x1a0, RZ, 0xfc, !PT ;  /* 0x000001a0073d7812 */ /* 0x000fe200078efcff */
[----:B------:R-:W5:Y:S01]  /*0ad0*/  @!P6 LDG.E.U16 R9, desc[UR18][R2.64+0x100] ;  /* 0x000100120209e981 */ /* 0x000f62000c1e1500 */
[----:B------:R-:W-:Y:S02]  /*0ae0*/  ISETP.GE.AND P0, PT, R57, UR7, PT ;  /* 0x0000000739007c0c */ /* 0x000fe4000bf06270 */
[----:B------:R-:W-:Y:S01]  /*0af0*/  LOP3.LUT R62, R7, 0x1c0, RZ, 0xfc, !PT ;  /* 0x000001c0073e7812 */ /* 0x000fe200078efcff */
[----:B------:R-:W5:Y:S01]  /*0b00*/  @!P5 LDG.E.U16 R10, desc[UR18][R2.64+0x140] ;  /* 0x00014012020ad981 */ /* 0x000f62000c1e1500 */
[----:B------:R-:W-:-:S02]  /*0b10*/  ISETP.GE.AND P4, PT, R58, UR7, PT ;  /* 0x000000073a007c0c */ /* 0x000fc4000bf86270 */
[----:B------:R-:W-:Y:S01]  /*0b20*/  LOP3.LUT R63, R7, 0x1e0, RZ, 0xfc, !PT ;  /* 0x000001e0073f7812 */ /* 0x000fe200078efcff */
[----:B------:R-:W5:Y:S01]  /*0b30*/  @!P3 LDG.E.U16 R11, desc[UR18][R2.64+0x180] ;  /* 0x00018012020bb981 */ /* 0x000f62000c1e1500 */
[----:B------:R-:W-:Y:S02]  /*0b40*/  ISETP.GE.AND P6, PT, R59, UR7, PT ;  /* 0x000000073b007c0c */ /* 0x000fe4000bfc6270 */
[----:B------:R-:W-:Y:S01]  /*0b50*/  ISETP.GE.AND P5, PT, R60, UR7, PT ;  /* 0x000000073c007c0c */ /* 0x000fe2000bfa6270 */
[----:B------:R-:W5:Y:S01]  /*0b60*/  @!P2 LDG.E.U16 R12, desc[UR18][R2.64+0x1c0] ;  /* 0x0001c012020ca981 */ /* 0x000f62000c1e1500 */
[----:B------:R-:W-:Y:S02]  /*0b70*/  ISETP.GE.AND P3, PT, R61, UR7, PT ;  /* 0x000000073d007c0c */ /* 0x000fe4000bf66270 */
[----:B------:R-:W-:Y:S01]  /*0b80*/  ISETP.GE.AND P2, PT, R62, UR7, PT ;  /* 0x000000073e007c0c */ /* 0x000fe2000bf46270 */
[----:B------:R-:W5:Y:S01]  /*0b90*/  @!P1 LDG.E.U16 R13, desc[UR18][R2.64+0x200] ;  /* 0x00020012020d9981 */ /* 0x000f62000c1e1500 */
[----:B------:R-:W-:-:S02]  /*0ba0*/  ISETP.GE.AND P1, PT, R63, UR7, PT ;  /* 0x000000073f007c0c */ /* 0x000fc4000bf26270 */
[----:B------:R-:W-:Y:S01]  /*0bb0*/  PRMT R16, RZ, 0x7610, R16 ;  /* 0x00007610ff107816 */ /* 0x000fe20000000010 */
[----:B------:R-:W5:Y:S01]  /*0bc0*/  @!P0 LDG.E.U16 R14, desc[UR18][R2.64+0x240] ;  /* 0x00024012020e8981 */ /* 0x000f62000c1e1500 */
[----:B------:R-:W-:Y:S02]  /*0bd0*/  PRMT R17, RZ, 0x7610, R17 ;  /* 0x00007610ff117816 */ /* 0x000fe40000000011 */
[----:B------:R-:W-:Y:S01]  /*0be0*/  PRMT R18, RZ, 0x7610, R18 ;  /* 0x00007610ff127816 */ /* 0x000fe20000000012 */
[----:B------:R-:W5:Y:S01]  /*0bf0*/  @!P4 LDG.E.U16 R15, desc[UR18][R2.64+0x280] ;  /* 0x00028012020fc981 */ /* 0x000f62000c1e1500 */
[----:B------:R-:W-:Y:S02]  /*0c00*/  PRMT R19, RZ, 0x7610, R19 ;  /* 0x00007610ff137816 */ /* 0x000fe40000000013 */
[----:B------:R-:W-:Y:S01]  /*0c10*/  PRMT R20, RZ, 0x7610, R20 ;  /* 0x00007610ff147816 */ /* 0x000fe20000000014 */
[----:B------:R-:W5:Y:S04]  /*0c20*/  @!P6 LDG.E.U16 R16, desc[UR18][R2.64+0x2c0] ;  /* 0x0002c0120210e981 */ /* 0x000f68000c1e1500 */
[----:B------:R-:W5:Y:S04]  /*0c30*/  @!P5 LDG.E.U16 R17, desc[UR18][R2.64+0x300] ;  /* 0x000300120211d981 */ /* 0x000f68000c1e1500 */
[----:B------:R-:W5:Y:S04]  /*0c40*/  @!P3 LDG.E.U16 R18, desc[UR18][R2.64+0x340] ;  /* 0x000340120212b981 */ /* 0x000f68000c1e1500 */
[----:B------:R-:W5:Y:S04]  /*0c50*/  @!P2 LDG.E.U16 R19, desc[UR18][R2.64+0x380] ;  /* 0x000380120213a981 */ /* 0x000f68000c1e1500 */
[----:B------:R0:W5:Y:S01]  /*0c60*/  @!P1 LDG.E.U16 R20, desc[UR18][R2.64+0x3c0] ;  /* 0x0003c01202149981 */ /* 0x000162000c1e1500 */
[----:B------:R-:W1:Y:S02]  /*0c70*/  S2R R80, SR_LANEID ;  /* 0x0000000000507919 */ /* 0x000e640000000000 */
[----:B-1----:R-:W-:-:S04]  /*0c80*/  IADD3 R21, R0, R80, RZ ;  /* 0x0000005000157210 */ /* 0x002fc80007ffe0ff */
[C---:B------:R-:W-:Y:S02]  /*0c90*/  LEA.HI.SX32 R23, R21.reuse, R21, 0x1b ;  /* 0x0000001515177211 */ /* 0x040fe400078fdaff */
[C---:B------:R-:W-:Y:S02]  /*0ca0*/  IADD3 R22, R21.reuse, 0x20, RZ ;  /* 0x0000002015167810 */ /* 0x040fe40007ffe0ff */
[C---:B------:R-:W-:Y:S01]  /*0cb0*/  IADD3 R24, R21.reuse, 0x40, RZ ;  /* 0x0000004015187810 */ /* 0x040fe20007ffe0ff */
[C---:B------:R-:W-:Y:S01]  /*0cc0*/  VIADD R32, R21.reuse, 0xc0 ;  /* 0x000000c015207836 */ /* 0x040fe20000000000 */
[C---:B------:R-:W-:Y:S02]  /*0cd0*/  IADD3 R26, R21.reuse, 0x60, RZ ;  /* 0x00000060151a7810 */ /* 0x040fe40007ffe0ff */
[C---:B------:R-:W-:Y:S02]  /*0ce0*/  IADD3 R28, R21.reuse, 0x80, RZ ;  /* 0x00000080151c7810 */ /* 0x040fe40007ffe0ff */
[----:B------:R-:W-:-:S02]  /*0cf0*/  IADD3 R30, R21, 0xa0, RZ ;  /* 0x000000a0151e7810 */ /* 0x000fc40007ffe0ff */
[----:B------:R-:W-:Y:S02]  /*0d00*/  LEA R79, R23, R104, 0x1 ;  /* 0x00000068174f7211 */ /* 0x000fe400078e08ff */
[-C--:B0-----:R-:W-:Y:S02]  /*0d10*/  LEA.HI.SX32 R3, R22, R21.reuse, 0x1b ;  /* 0x0000001516037211 */ /* 0x081fe400078fdaff */
[-C--:B------:R-:W-:Y:S02]  /*0d20*/  LEA.HI.SX32 R23, R24, R21.reuse, 0x1b ;  /* 0x0000001518177211 */ /* 0x080fe400078fdaff */
[C---:B------:R-:W-:Y:S02]  /*0d30*/  IADD3 R34, R21.reuse, 0xe0, RZ ;  /* 0x000000e015227810 */ /* 0x040fe40007ffe0ff */
[----:B------:R-:W-:Y:S02]  /*0d40*/  LEA.HI.SX32 R25, R26, R21, 0x1b ;  /* 0x000000151a197211 */ /* 0x000fe400078fdaff */
[----:B------:R-:W-:-:S02]  /*0d50*/  IADD3 R36, R21, 0x100, RZ ;  /* 0x0000010015247810 */ /* 0x000fc40007ffe0ff */
[-C--:B------:R-:W-:Y:S02]  /*0d60*/  LEA.HI.SX32 R27, R28, R21.reuse, 0x1b ;  /* 0x000000151c1b7211 */ /* 0x080fe400078fdaff */
[----:B------:R-:W-:Y:S02]  /*0d70*/  IADD3 R2, R21, 0x120, RZ ;  /* 0x0000012015027810 */ /* 0x000fe40007ffe0ff */
[-C--:B------:R-:W-:Y:S02]  /*0d80*/  LEA.HI.SX32 R29, R30, R21.reuse, 0x1b ;  /* 0x000000151e1d7211 */ /* 0x080fe400078fdaff */
[----:B------:R-:W-:Y:S02]  /*0d90*/  LEA.HI.SX32 R31, R32, R21, 0x1b ;  /* 0x00000015201f7211 */ /* 0x000fe400078fdaff */
[----:B------:R-:W-:Y:S02]  /*0da0*/  LEA R78, R3, R104, 0x1 ;  /* 0x00000068034e7211 */ /* 0x000fe400078e08ff */
[----:B------:R-:W-:-:S02]  /*0db0*/  IADD3 R38, R21, 0x140, RZ ;  /* 0x0000014015267810 */ /* 0x000fc40007ffe0ff */
[-C--:B------:R-:W-:Y:S01]  /*0dc0*/  LEA R77, R23, R104.reuse, 0x1 ;  /* 0x00000068174d7211 */ /* 0x080fe200078e08ff */
[C---:B------:R-:W-:Y:S01]  /*0dd0*/  VIADD R46, R21.reuse, 0x1c0 ;  /* 0x000001c0152e7836 */ /* 0x040fe20000000000 */
[----:B------:R-:W-:Y:S02]  /*0de0*/  IADD3 R40, R21, 0x160, RZ ;  /* 0x0000016015287810 */ /* 0x000fe40007ffe0ff */
[-C--:B------:R-:W-:Y:S02]  /*0df0*/  LEA.HI.SX32 R33, R34, R21.reuse, 0x1b ;  /* 0x0000001522217211 */ /* 0x080fe400078fdaff */
[----:B------:R-:W-:Y:S02]  /*0e00*/  LEA R76, R25, R104, 0x1 ;  /* 0x00000068194c7211 */ /* 0x000fe400078e08ff */
[----:B------:R-:W-:Y:S02]  /*0e10*/  IADD3 R42, R21, 0x180, RZ ;  /* 0x00000180152a7810 */ /* 0x000fe40007ffe0ff */
[----:B------:R-:W-:-:S02]  /*0e20*/  LEA.HI.SX32 R35, R36, R21, 0x1b ;  /* 0x0000001524237211 */ /* 0x000fc400078fdaff */
[-C--:B------:R-:W-:Y:S01]  /*0e30*/  LEA R75, R27, R104.reuse, 0x1 ;  /* 0x000000681b4b7211 */ /* 0x080fe200078e08ff */
[----:B------:R-:W-:Y:S01]  /*0e40*/  IMAD R73, R31, 0x2, R104 ;  /* 0x000000021f497824 */ /* 0x000fe200078e0268 */
[----:B------:R-:W-:Y:S02]  /*0e50*/  IADD3 R44, R21, 0x1a0, RZ ;  /* 0x000001a0152c7810 */ /* 0x000fe40007ffe0ff */
[-C--:B------:R-:W-:Y:S02]  /*0e60*/  LEA.HI.SX32 R37, R2, R21.reuse, 0x1b ;  /* 0x0000001502257211 */ /* 0x080fe400078fdaff */
[----:B------:R-:W-:Y:S02]  /*0e70*/  LEA R74, R29, R104, 0x1 ;  /* 0x000000681d4a7211 */ /* 0x000fe400078e08ff */
[----:B------:R-:W-:Y:S02]  /*0e80*/  LEA.HI.SX32 R39, R38, R21, 0x1b ;  /* 0x0000001526277211 */ /* 0x000fe400078fdaff */
[----:B------:R-:W-:-:S02]  /*0e90*/  IADD3 R48, R21, 0x1e0, RZ ;  /* 0x000001e015307810 */ /* 0x000fc40007ffe0ff */
[-C--:B------:R-:W-:Y:S02]  /*0ea0*/  LEA.HI.SX32 R41, R40, R21.reuse, 0x1b ;  /* 0x0000001528297211 */ /* 0x080fe400078fdaff */
[-C--:B------:R-:W-:Y:S02]  /*0eb0*/  LEA R72, R33, R104.reuse, 0x1 ;  /* 0x0000006821487211 */ /* 0x080fe400078e08ff */
[-C--:B------:R-:W-:Y:S02]  /*0ec0*/  LEA.HI.SX32 R43, R42, R21.reuse, 0x1b ;  /* 0x000000152a2b7211 */ /* 0x080fe400078fdaff */
[----:B------:R-:W-:Y:S02]  /*0ed0*/  LEA R71, R35, R104, 0x1 ;  /* 0x0000006823477211 */ /* 0x000fe400078e08ff */
[-C--:B------:R-:W-:Y:S02]  /*0ee0*/  LEA.HI.SX32 R45, R44, R21.reuse, 0x1b ;  /* 0x000000152c2d7211 */ /* 0x080fe400078fdaff */
[----:B------:R-:W-:-:S02]  /*0ef0*/  LEA.HI.SX32 R47, R46, R21, 0x1b ;  /* 0x000000152e2f7211 */ /* 0x000fc400078fdaff */
[----:B------:R-:W-:Y:S02]  /*0f00*/  LEA R70, R37, R104, 0x1 ;  /* 0x0000006825467211 */ /* 0x000fe400078e08ff */
[----:B------:R-:W-:Y:S02]  /*0f10*/  LEA R0, R80, R0, 0x4 ;  /* 0x0000000050007211 */ /* 0x000fe400078e20ff */
[-C--:B------:R-:W-:Y:S02]  /*0f20*/  LEA R69, R39, R104.reuse, 0x1 ;  /* 0x0000006827457211 */ /* 0x080fe400078e08ff */
[----:B------:R-:W-:Y:S02]  /*0f30*/  LEA.HI.SX32 R21, R48, R21, 0x1b ;  /* 0x0000001530157211 */ /* 0x000fe400078fdaff */
[-C--:B------:R-:W-:Y:S02]  /*0f40*/  LEA R68, R41, R104.reuse, 0x1 ;  /* 0x0000006829447211 */ /* 0x080fe400078e08ff */
[-C--:B------:R-:W-:Y:S01]  /*0f50*/  LEA R67, R43, R104.reuse, 0x1 ;  /* 0x000000682b437211 */ /* 0x080fe200078e08ff */
[----:B------:R-:W-:Y:S01]  /*0f60*/  IMAD R65, R47, 0x2, R104 ;  /* 0x000000022f417824 */ /* 0x000fe200078e0268 */
[----:B------:R-:W-:-:S02]  /*0f70*/  LEA R66, R45, R104, 0x1 ;  /* 0x000000682d427211 */ /* 0x000fc400078e08ff */
[----:B------:R-:W-:Y:S02]  /*0f80*/  LEA.HI.SX32 R103, R0, R0, 0x1b ;  /* 0x0000000000677211 */ /* 0x000fe400078fdaff */
[-C--:B------:R-:W-:Y:S02]  /*0f90*/  LEA R64, R21, R104.reuse, 0x1 ;  /* 0x0000006815407211 */ /* 0x080fe400078e08ff */
[----:B------:R-:W-:Y:S02]  /*0fa0*/  LEA R103, R103, R104, 0x1 ;  /* 0x0000006867677211 */ /* 0x000fe400078e08ff */
[----:B------:R-:W-:Y:S02]  /*0fb0*/  ISETP.GE.AND P2, PT, R7, UR7, PT ;  /* 0x0000000707007c0c */ /* 0x000fe4000bf46270 */
[----:B------:R-:W-:Y:S02]  /*0fc0*/  ISETP.GE.AND P1, PT, R49, UR7, PT ;  /* 0x0000000731007c0c */ /* 0x000fe4000bf26270 */
[----:B------:R-:W-:-:S02]  /*0fd0*/  MOV R2, UR11 ;  /* 0x0000000b00027c02 */ /* 0x000fc40008000f00 */
[----:B------:R-:W-:Y:S02]  /*0fe0*/  MOV R3, UR12 ;  /* 0x0000000c00037c02 */ /* 0x000fe40008000f00 */
[----:B------:R-:W-:Y:S02]  /*0ff0*/  ISETP.GE.AND P0, PT, R50, UR7, PT ;  /* 0x0000000732007c0c */ /* 0x000fe4000bf06270 */
[----:B------:R-:W-:Y:S02]  /*1000*/  ISETP.GE.AND P4, PT, R51, UR7, PT ;  /* 0x0000000733007c0c */ /* 0x000fe4000bf86270 */
[----:B------:R-:W-:Y:S02]  /*1010*/  ISETP.GE.AND P6, PT, R52, UR7, PT ;  /* 0x0000000734007c0c */ /* 0x000fe4000bfc6270 */
[----:B------:R-:W-:Y:S02]  /*1020*/  ISETP.GE.AND P5, PT, R53, UR7, PT ;  /* 0x0000000735007c0c */ /* 0x000fe4000bfa6270 */
[----:B------:R-:W-:-:S02]  /*1030*/  ISETP.GE.AND P3, PT, R54, UR7, PT ;  /* 0x0000000736007c0c */ /* 0x000fc4000bf66270 */
[----:B------:R-:W-:Y:S02]  /*1040*/  PRMT R0, RZ, 0x7610, R0 ;  /* 0x00007610ff007816 */ /* 0x000fe40000000000 */
[----:B------:R-:W-:Y:S01]  /*1050*/  PRMT R21, RZ, 0x7610, R21 ;  /* 0x00007610ff157816 */ /* 0x000fe20000000015 */
[----:B--2---:R-:W-:Y:S04]  /*1060*/  STS.U16 [R79], R4 ;  /* 0x000000044f007388 */ /* 0x004fe80000000400 */
[----:B---3--:R-:W-:Y:S04]  /*1070*/  STS.U16 [R78+0x40], R5 ;  /* 0x000040054e007388 */ /* 0x008fe80000000400 */
[----:B----4-:R0:W-:Y:S04]  /*1080*/  STS.U16 [R77+0x80], R6 ;  /* 0x000080064d007388 */ /* 0x0101e80000000400 */
[----:B-----5:R1:W-:Y:S04]  /*1090*/  STS.U16 [R76+0xc0], R8 ;  /* 0x0000c0084c007388 */ /* 0x0203e80000000400 */
[----:B------:R2:W-:Y:S04]  /*10a0*/  STS.U16 [R75+0x100], R9 ;  /* 0x000100094b007388 */ /* 0x0005e80000000400 */
        /* <DEDUP_REMOVED lines=10> */
[----:B------:R5:W-:Y:S01]  /*1150*/  STS.U16 [R64+0x3c0], R20 ;  /* 0x0003c01440007388 */ /* 0x000be20000000400 */
[----:B------:R-:W-:-:S03]  /*1160*/  NOP ;  /* 0x0000000000007918 */ /* 0x000fc60000000000 */
[----:B------:R-:W5:Y:S04]  /*1170*/  LDS.U16 R35, [R103] ;  /* 0x0000000067237984 */ /* 0x000f680000000400 */
[----:B------:R-:W-:Y:S04]  /*1180*/  LDS.U16 R159, [R103+0x2] ;  /* 0x00000200679f7984 */ /* 0x000fe80000000400 */
[----:B------:R-:W-:Y:S04]  /*1190*/  LDS.U16 R158, [R103+0x4] ;  /* 0x00000400679e7984 */ /* 0x000fe80000000400 */
[----:B------:R-:W-:Y:S04]  /*11a0*/  LDS.U16 R157, [R103+0x6] ;  /* 0x00000600679d7984 */ /* 0x000fe80000000400 */
[----:B------:R-:W5:Y:S04]  /*11b0*/  LDS.U16 R102, [R103+0x8] ;  /* 0x0000080067667984 */ /* 0x000f680000000400 */
[----:B------:R-:W5:Y:S04]  /*11c0*/  LDS.U16 R101, [R103+0xa] ;  /* 0x00000a0067657984 */ /* 0x000f680000000400 */
[----:B------:R-:W5:Y:S04]  /*11d0*/  LDS.U16 R100, [R103+0xc] ;  /* 0x00000c0067647984 */ /* 0x000f680000000400 */
[----:B------:R-:W-:Y:S04]  /*11e0*/  LDS.U16 R99, [R103+0xe] ;  /* 0x00000e0067637984 */ /* 0x000fe80000000400 */
[----:B------:R-:W-:Y:S04]  /*11f0*/  LDS.U16 R98, [R103+0x10] ;  /* 0x0000100067627984 */ /* 0x000fe80000000400 */
[----:B------:R-:W-:Y:S04]  /*1200*/  LDS.U16 R97, [R103+0x12] ;  /* 0x0000120067617984 */ /* 0x000fe80000000400 */
[----:B------:R-:W-:Y:S04]  /*1210*/  LDS.U16 R96, [R103+0x14] ;  /* 0x0000140067607984 */ /* 0x000fe80000000400 */
[----:B------:R-:W-:Y:S04]  /*1220*/  LDS.U16 R95, [R103+0x16] ;  /* 0x00001600675f7984 */ /* 0x000fe80000000400 */
[----:B------:R-:W-:Y:S04]  /*1230*/  LDS.U16 R94, [R103+0x18] ;  /* 0x00001800675e7984 */ /* 0x000fe80000000400 */
[----:B------:R-:W-:Y:S04]  /*1240*/  LDS.U16 R93, [R103+0x1a] ;  /* 0x00001a00675d7984 */ /* 0x000fe80000000400 */
[----:B------:R-:W-:Y:S04]  /*1250*/  LDS.U16 R92, [R103+0x1c] ;  /* 0x00001c00675c7984 */ /* 0x000fe80000000400 */
[----:B------:R-:W5:Y:S01]  /*1260*/  LDS.U16 R91, [R103+0x1e] ;  /* 0x00001e00675b7984 */ /* 0x000f620000000400 */
[----:B0-----:R-:W-:Y:S01]  /*1270*/  PRMT R6, RZ, 0x7610, R6 ;  /* 0x00007610ff067816 */ /* 0x001fe20000000006 */
[----:B------:R-:W-:Y:S01]  /*1280*/  IMAD.WIDE R4, R7, 0x2, R2 ;  /* 0x0000000207047825 */ /* 0x000fe200078e0202 */
[----:B------:R-:W-:Y:S01]  /*1290*/  BAR.SYNC.DEFER_BLOCKING 0x0 ;  /* 0x0000000000007b1d */ /* 0x000fe20000010000 */
[----:B-1----:R-:W-:-:S02]  /*12a0*/  PRMT R8, RZ, 0x7610, R8 ;  /* 0x00007610ff087816 */ /* 0x002fc40000000008 */
[----:B--2---:R-:W-:Y:S02]  /*12b0*/  PRMT R9, RZ, 0x7610, R9 ;  /* 0x00007610ff097816 */ /* 0x004fe40000000009 */
[----:B---3--:R-:W-:Y:S02]  /*12c0*/  PRMT R10, RZ, 0x7610, R10 ;  /* 0x00007610ff0a7816 */ /* 0x008fe4000000000a */
[----:B----4-:R-:W-:Y:S02]  /*12d0*/  PRMT R11, RZ, 0x7610, R11 ;  /* 0x00007610ff0b7816 */ /* 0x010fe4000000000b */
[----:B-----5:R-:W-:Y:S02]  /*12e0*/  PRMT R12, RZ, 0x7610, R12 ;  /* 0x00007610ff0c7816 */ /* 0x020fe4000000000c */
[----:B------:R-:W-:Y:S02]  /*12f0*/  PRMT R13, RZ, 0x7610, R13 ;  /* 0x00007610ff0d7816 */ /* 0x000fe4000000000d */
[----:B------:R-:W-:-:S02]  /*1300*/  PRMT R14, RZ, 0x7610, R14 ;  /* 0x00007610ff0e7816 */ /* 0x000fc4000000000e */
[----:B------:R-:W-:Y:S01]  /*1310*/  PRMT R15, RZ, 0x7610, R15 ;  /* 0x00007610ff0f7816 */ /* 0x000fe2000000000f */
[----:B------:R-:W2:Y:S01]  /*1320*/  @!P2 LDG.E.U16 R6, desc[UR18][R4.64] ;  /* 0x000000120406a981 */ /* 0x000ea2000c1e1500 */
[----:B------:R-:W-:-:S03]  /*1330*/  ISETP.GE.AND P2, PT, R55, UR7, PT ;  /* 0x0000000737007c0c */ /* 0x000fc6000bf46270 */
[----:B------:R-:W3:Y:S01]  /*1340*/  @!P1 LDG.E.U16 R8, desc[UR18][R4.64+0x40] ;  /* 0x0000401204089981 */ /* 0x000ee2000c1e1500 */
[----:B------:R-:W-:-:S03]  /*1350*/  ISETP.GE.AND P1, PT, R56, UR7, PT ;  /* 0x0000000738007c0c */ /* 0x000fc6000bf26270 */
[----:B------:R-:W4:Y:S01]  /*1360*/  @!P0 LDG.E.U16 R9, desc[UR18][R4.64+0x80] ;  /* 0x0000801204098981 */ /* 0x000f22000c1e1500 */
[----:B------:R-:W-:-:S03]  /*1370*/  ISETP.GE.AND P0, PT, R57, UR7, PT ;  /* 0x0000000739007c0c */ /* 0x000fc6000bf06270 */
[----:B------:R-:W5:Y:S01]  /*1380*/  @!P4 LDG.E.U16 R10, desc[UR18][R4.64+0xc0] ;  /* 0x0000c012040ac981 */ /* 0x000f62000c1e1500 */
        /* <DEDUP_REMOVED lines=10> */
[----:B------:R-:W-:Y:S02]  /*1430*/  ISETP.GE.AND P1, PT, R63, UR7, PT ;  /* 0x000000073f007c0c */ /* 0x000fe4000bf26270 */
[----:B------:R-:W-:Y:S01]  /*1440*/  PRMT R16, RZ, 0x7610, R16 ;  /* 0x00007610ff107816 */ /* 0x000fe20000000010 */
[----:B------:R-:W5:Y:S01]  /*1450*/  @!P0 LDG.E.U16 R0, desc[UR18][R4.64+0x240] ;  /* 0x0002401204008981 */ /* 0x000f62000c1e1500 */
[----:B------:R-:W-:Y:S02]  /*1460*/  PRMT R17, RZ, 0x7610, R17 ;  /* 0x00007610ff117816 */ /* 0x000fe40000000011 */
[----:B------:R-:W-:Y:S02]  /*1470*/  PRMT R18, RZ, 0x7610, R18 ;  /* 0x00007610ff127816 */ /* 0x000fe40000000012 */
[----:B------:R-:W-:Y:S01]  /*1480*/  PRMT R19, RZ, 0x7610, R19 ;  /* 0x00007610ff137816 */ /* 0x000fe20000000013 */
[----:B------:R-:W5:Y:S01]  /*1490*/  @!P4 LDG.E.U16 R16, desc[UR18][R4.64+0x280] ;  /* 0x000280120410c981 */ /* 0x000f62000c1e1500 */
[----:B------:R-:W-:-:S03]  /*14a0*/  PRMT R20, RZ, 0x7610, R20 ;  /* 0x00007610ff147816 */ /* 0x000fc60000000014 */
[----:B------:R-:W5:Y:S04]  /*14b0*/  @!P6 LDG.E.U16 R17, desc[UR18][R4.64+0x2c0] ;  /* 0x0002c0120411e981 */ /* 0x000f68000c1e1500 */
[----:B------:R-:W5:Y:S04]  /*14c0*/  @!P5 LDG.E.U16 R18, desc[UR18][R4.64+0x300] ;  /* 0x000300120412d981 */ /* 0x000f68000c1e1500 */
[----:B------:R-:W5:Y:S04]  /*14d0*/  @!P3 LDG.E.U16 R19, desc[UR18][R4.64+0x340] ;  /* 0x000340120413b981 */ /* 0x000f68000c1e1500 */
[----:B------:R-:W5:Y:S04]  /*14e0*/  @!P2 LDG.E.U16 R20, desc[UR18][R4.64+0x380] ;  /* 0x000380120414a981 */ /* 0x000f68000c1e1500 */
[----:B------:R0:W5:Y:S01]  /*14f0*/  @!P1 LDG.E.U16 R21, desc[UR18][R4.64+0x3c0] ;  /* 0x0003c01204159981 */ /* 0x000162000c1e1500 */
[----:B------:R-:W-:-:S02]  /*1500*/  ISETP.GE.AND P2, PT, R7, UR7, PT ;  /* 0x0000000707007c0c */ /* 0x000fc4000bf46270 */
[----:B------:R-:W-:Y:S02]  /*1510*/  ISETP.GE.AND P1, PT, R49, UR7, PT ;  /* 0x0000000731007c0c */ /* 0x000fe4000bf26270 */
[----:B------:R-:W-:Y:S02]  /*1520*/  MOV R2, UR13 ;  /* 0x0000000d00027c02 */ /* 0x000fe40008000f00 */
[----:B------:R-:W-:Y:S02]  /*1530*/  MOV R3, UR14 ;  /* 0x0000000e00037c02 */ /* 0x000fe40008000f00 */
[----:B0-----:R-:W-:Y:S01]  /*1540*/  PRMT R4, RZ, 0x7610, R4 ;  /* 0x00007610ff047816 */ /* 0x001fe20000000004 */
[----:B------:R-:W-:Y:S01]  /*1550*/  IMAD.WIDE R2, R7, 0x2, R2 ;  /* 0x0000000207027825 */ /* 0x000fe200078e0202 */
[----:B------:R-:W-:Y:S02]  /*1560*/  PRMT R5, RZ, 0x7610, R5 ;  /* 0x00007610ff057816 */ /* 0x000fe40000000005 */
[----:B------:R-:W-:-:S02]  /*1570*/  ISETP.GE.AND P0, PT, R50, UR7, PT ;  /* 0x0000000732007c0c */ /* 0x000fc4000bf06270 */
[----:B------:R-:W-:Y:S02]  /*1580*/  ISETP.GE.AND P4, PT, R51, UR7, PT ;  /* 0x0000000733007c0c */ /* 0x000fe4000bf86270 */
[----:B------:R-:W-:Y:S02]  /*1590*/  ISETP.GE.AND P6, PT, R52, UR7, PT ;  /* 0x0000000734007c0c */ /* 0x000fe4000bfc6270 */
[----:B------:R-:W-:Y:S02]  /*15a0*/  ISETP.GE.AND P5, PT, R53, UR7, PT ;  /* 0x0000000735007c0c */ /* 0x000fe4000bfa6270 */
[----:B------:R-:W-:Y:S02]  /*15b0*/  ISETP.GE.AND P3, PT, R54, UR7, PT ;  /* 0x0000000736007c0c */ /* 0x000fe4000bf66270 */
[----:B------:R-:W-:Y:S02]  /*15c0*/  PRMT R7, RZ, 0x7610, R7 ;  /* 0x00007610ff077816 */ /* 0x000fe40000000007 */
[----:B------:R-:W-:-:S02]  /*15d0*/  PRMT R30, RZ, 0x7610, R30 ;  /* 0x00007610ff1e7816 */ /* 0x000fc4000000001e */
[----:B------:R-:W-:Y:S02]  /*15e0*/  PRMT R31, RZ, 0x7610, R31 ;  /* 0x00007610ff1f7816 */ /* 0x000fe4000000001f */
[----:B------:R-:W-:Y:S02]  /*15f0*/  PRMT R32, RZ, 0x7610, R32 ;  /* 0x00007610ff207816 */ /* 0x000fe40000000020 */
[----:B------:R-:W-:Y:S02]  /*1600*/  PRMT R33, RZ, 0x7610, R33 ;  /* 0x00007610ff217816 */ /* 0x000fe40000000021 */
[----:B------:R-:W-:Y:S01]  /*1610*/  PRMT R34, RZ, 0x7610, R34 ;  /* 0x00007610ff227816 */ /* 0x000fe20000000022 */
[----:B------:R-:W-:Y:S04]  /*1620*/  STL [R1+0x44], R79 ;  /* 0x0000444f01007387 */ /* 0x000fe80000100800 */
        /* <DEDUP_REMOVED lines=15> */
[----:B------:R-:W-:Y:S04]  /*1720*/  STL [R1], R35 ;  /* 0x0000002301007387 */ /* 0x000fe80000100800 */
[----:B--2---:R-:W-:Y:S04]  /*1730*/  STS.U16 [R79], R6 ;  /* 0x000000064f007388 */ /* 0x004fe80000000400 */
[----:B---3--:R-:W-:Y:S04]  /*1740*/  STS.U16 [R78+0x40], R8 ;  /* 0x000040084e007388 */ /* 0x008fe80000000400 */
[----:B----4-:R-:W-:Y:S04]  /*1750*/  STS.U16 [R77+0x80], R9 ;  /* 0x000080094d007388 */ /* 0x010fe80000000400 */
[----:B-----5:R-:W-:Y:S04]  /*1760*/  STS.U16 [R76+0xc0], R10 ;  /* 0x0000c00a4c007388 */ /* 0x020fe80000000400 */
[----:B------:R-:W-:Y:S04]  /*1770*/  STS.U16 [R75+0x100], R11 ;  /* 0x0001000b4b007388 */ /* 0x000fe80000000400 */
[----:B------:R-:W-:Y:S04]  /*1780*/  STS.U16 [R74+0x140], R12 ;  /* 0x0001400c4a007388 */ /* 0x000fe80000000400 */
[----:B------:R-:W-:Y:S04]  /*1790*/  STS.U16 [R73+0x180], R13 ;  /* 0x0001800d49007388 */ /* 0x000fe80000000400 */
[----:B------:R-:W-:Y:S04]  /*17a0*/  STS.U16 [R72+0x1c0], R14 ;  /* 0x0001c00e48007388 */ /* 0x000fe80000000400 */
[----:B------:R-:W-:Y:S04]  /*17b0*/  STS.U16 [R71+0x200], R15 ;  /* 0x0002000f47007388 */ /* 0x000fe80000000400 */
[----:B------:R0:W-:Y:S04]  /*17c0*/  STS.U16 [R70+0x240], R0 ;  /* 0x0002400046007388 */ /* 0x0001e80000000400 */
[----:B------:R-:W-:Y:S04]  /*17d0*/  STS.U16 [R69+0x280], R16 ;  /* 0x0002801045007388 */ /* 0x000fe80000000400 */
[----:B------:R1:W-:Y:S04]  /*17e0*/  STS.U16 [R68+0x2c0], R17 ;  /* 0x0002c01144007388 */ /* 0x0003e80000000400 */
[----:B------:R-:W-:Y:S04]  /*17f0*/  STS.U16 [R67+0x300], R18 ;  /* 0x0003001243007388 */ /* 0x000fe80000000400 */
[----:B------:R-:W-:Y:S04]  /*1800*/  STS.U16 [R66+0x340], R19 ;  /* 0x0003401342007388 */ /* 0x000fe80000000400 */
[----:B------:R-:W-:Y:S04]  /*1810*/  STS.U16 [R65+0x380], R20 ;  /* 0x0003801441007388 */ /* 0x000fe80000000400 */
[----:B------:R-:W-:Y:S01]  /*1820*/  STS.U16 [R64+0x3c0], R21 ;  /* 0x0003c01540007388 */ /* 0x000fe20000000400 */
[----:B------:R-:W-:-:S03]  /*1830*/  NOP ;  /* 0x0000000000007918 */ /* 0x000fc60000000000 */
[----:B------:R-:W-:Y:S04]  /*1840*/  LDS.U16 R29, [R103] ;  /* 0x00000000671d7984 */ /* 0x000fe80000000400 */
        /* <DEDUP_REMOVED lines=14> */
[----:B------:R-:W-:Y:S01]  /*1930*/  LDS.U16 R11, [R103+0x1e] ;  /* 0x00001e00670b7984 */ /* 0x000fe20000000400 */
[----:B------:R-:W-:Y:S01]  /*1940*/  BAR.SYNC.DEFER_BLOCKING 0x0 ;  /* 0x0000000000007b1d */ /* 0x000fe20000010000 */
[----:B0-----:R-:W-:-:S02]  /*1950*/  PRMT R0, RZ, 0x7610, R0 ;  /* 0x00007610ff007816 */ /* 0x001fc40000000000 */
[----:B------:R-:W-:Y:S02]  /*1960*/  PRMT R6, RZ, 0x7610, R6 ;  /* 0x00007610ff067816 */ /* 0x000fe40000000006 */
[----:B------:R-:W-:Y:S02]  /*1970*/  PRMT R8, RZ, 0x7610, R8 ;  /* 0x00007610ff087816 */ /* 0x000fe40000000008 */
[----:B------:R-:W-:Y:S02]  /*1980*/  PRMT R9, RZ, 0x7610, R9 ;  /* 0x00007610ff097816 */ /* 0x000fe40000000009 */
[----:B------:R-:W-:Y:S02]  /*1990*/  PRMT R13, RZ, 0x7610, R13 ;  /* 0x00007610ff0d7816 */ /* 0x000fe4000000000d */
        /* <DEDUP_REMOVED lines=21> */
[----:B-1----:R-:W-:-:S03]  /*1af0*/  PRMT R17, RZ, 0x7610, R17 ;  /* 0x00007610ff117816 */ /* 0x002fc60000000011 */
[----:B------:R-:W5:Y:S04]  /*1b00*/  @!P5 LDG.E.U16 R31, desc[UR18][R2.64+0x300] ;  /* 0x00030012021fd981 */ /* 0x000f68000c1e1500 */
[----:B------:R-:W5:Y:S04]  /*1b10*/  @!P0 LDG.E.U16 R15, desc[UR18][R2.64+0x240] ;  /* 0x00024012020f8981 */ /* 0x000f68000c1e1500 */
[----:B------:R-:W5:Y:S04]  /*1b20*/  @!P4 LDG.E.U16 R17, desc[UR18][R2.64+0x280] ;  /* 0x000280120211c981 */ /* 0x000f68000c1e1500 */
[----:B------:R-:W5:Y:S04]  /*1b30*/  @!P3 LDG.E.U16 R32, desc[UR18][R2.64+0x340] ;  /* 0x000340120220b981 */ /* 0x000f68000c1e1500 */
[----:B------:R-:W5:Y:S04]  /*1b40*/  @!P2 LDG.E.U16 R33, desc[UR18][R2.64+0x380] ;  /* 0x000380120221a981 */ /* 0x000f68000c1e1500 */
[----:B------:R0:W5:Y:S04]  /*1b50*/  @!P1 LDG.E.U16 R34, desc[UR18][R2.64+0x3c0] ;  /* 0x0003c01202229981 */ /* 0x000168000c1e1500 */
[----:B------:R-:W5:Y:S01]  /*1b60*/  LDL.LU R3, [R1+0x4c] ;  /* 0x00004c0001037983 */ /* 0x000f620000300800 */
[----:B0-----:R-:W0:Y:S01]  /*1b70*/  LDC R2, c[0x0][0x21c] ;  /* 0x00008700ff027b82 */ /* 0x001e220000000800 */
[----:B------:R-:W-:-:S02]  /*1b80*/  HADD2.F32 R42, -RZ, R102.H0_H0 ;  /* 0x20000066ff2a7230 */ /* 0x000fc40000004100 */
[----:B------:R-:W-:Y:S02]  /*1b90*/  HADD2.F32 R43, -RZ, R101.H0_H0 ;  /* 0x20000065ff2b7230 */ /* 0x000fe40000004100 */
[----:B------:R-:W-:Y:S01]  /*1ba0*/  HADD2.F32 R40, -RZ, R100.H0_H0 ;  /* 0x20000064ff287230 */ /* 0x000fe20000004100 */
[----:B0-----:R-:W-:Y:S01]  /*1bb0*/  ISETP.GE.AND P0, PT, R2, 0x1, PT ;  /* 0x000000010200780c */ /* 0x001fe20003f06270 */
[----:B------:R-:W-:Y:S01]  /*1bc0*/  HADD2.F32 R41, -RZ, R91.H0_H0 ;  /* 0x2000005bff297230 */ /* 0x000fe20000004100 */
[----:B------:R-:W-:Y:S01]  /*1bd0*/  CS2R R88, SRZ ;  /* 0x0000000000587805 */ /* 0x000fe2000001ff00 */
[----:B------:R-:W-:Y:S01]  /*1be0*/  IMAD.MOV.U32 R90, RZ, RZ, RZ ;  /* 0x000000ffff5a7224 */ /* 0x000fe200078e00ff */
[----:B------:R-:W-:Y:S01]  /*1bf0*/  CS2R R80, SRZ ;  /* 0x0000000000507805 */ /* 0x000fe2000001ff00 */
        /* <DEDUP_REMOVED lines=9> */
[----:B------:R-:W-:Y:S04]  /*1c90*/  STS.U16 [R70+0x240], R15 ;  /* 0x0002400f46007388 */ /* 0x000fe80000000400 */
[----:B------:R0:W-:Y:S04]  /*1ca0*/  STS.U16 [R69+0x280], R17 ;  /* 0x0002801145007388 */ /* 0x0001e80000000400 */
[----:B------:R-:W-:Y:S04]  /*1cb0*/  STS.U16 [R68+0x2c0], R30 ;  /* 0x0002c01e44007388 */ /* 0x000fe80000000400 */
[----:B------:R-:W-:Y:S04]  /*1cc0*/  STS.U16 [R67+0x300], R31 ;  /* 0x0003001f43007388 */ /* 0x000fe80000000400 */
[----:B------:R-:W-:Y:S04]  /*1cd0*/  STS.U16 [R66+0x340], R32 ;  /* 0x0003402042007388 */ /* 0x000fe80000000400 */
[----:B------:R-:W-:Y:S04]  /*1ce0*/  STS.U16 [R65+0x380], R33 ;  /* 0x0003802141007388 */ /* 0x000fe80000000400 */
[----:B------:R-:W-:Y:S01]  /*1cf0*/  STS.U16 [R64+0x3c0], R34 ;  /* 0x0003c02240007388 */ /* 0x000fe20000000400 */
[----:B------:R-:W-:-:S03]  /*1d00*/  NOP ;  /* 0x0000000000007918 */ /* 0x000fc60000000000 */
[----:B------:R-:W1:Y:S04]  /*1d10*/  LDS.U16 R0, [R103] ;  /* 0x0000000067007984 */ /* 0x000e680000000400 */
[----:B------:R-:W2:Y:S04]  /*1d20*/  LDS.U16 R68, [R103+0x2] ;  /* 0x0000020067447984 */ /* 0x000ea80000000400 */
[----:B------:R-:W3:Y:S04]  /*1d30*/  LDS.U16 R67, [R103+0x4] ;  /* 0x0000040067437984 */ /* 0x000ee80000000400 */
[----:B------:R-:W4:Y:S04]  /*1d40*/  LDS.U16 R66, [R103+0x6] ;  /* 0x0000060067427984 */ /* 0x000f280000000400 */
[----:B------:R-:W5:Y:S04]  /*1d50*/  LDS.U16 R65, [R103+0x8] ;  /* 0x0000080067417984 */ /* 0x000f680000000400 */
[----:B------:R-:W5:Y:S04]  /*1d60*/  LDS.U16 R64, [R103+0xa] ;  /* 0x00000a0067407984 */ /* 0x000f680000000400 */
[----:B------:R-:W5:Y:S04]  /*1d70*/  LDS.U16 R63, [R103+0xc] ;  /* 0x00000c00673f7984 */ /* 0x000f680000000400 */
[----:B------:R-:W5:Y:S04]  /*1d80*/  LDS.U16 R62, [R103+0xe] ;  /* 0x00000e00673e7984 */ /* 0x000f680000000400 */
[----:B------:R-:W5:Y:S04]  /*1d90*/  LDS.U16 R61, [R103+0x10] ;  /* 0x00001000673d7984 */ /* 0x000f680000000400 */
[----:B------:R-:W5:Y:S01]  /*1da0*/  LDS.U16 R60, [R103+0x12] ;  /* 0x00001200673c7984 */ /* 0x000f620000000400 */
[----:B0-----:R-:W-:-:S03]  /*1db0*/  HADD2.F32 R17, -RZ, R35.H0_H0 ;  /* 0x20000023ff117230 */ /* 0x001fc60000004100 */
[----:B------:R-:W0:Y:S01]  /*1dc0*/  LDS.U16 R59, [R103+0x14] ;  /* 0x00001400673b7984 */ /* 0x000e220000000400 */
[----:B-1----:R-:W-:Y:S02]  /*1dd0*/  HADD2.F32 R0, -RZ, R0.H0_H0 ;  /* 0x20000000ff007230 */ /* 0x002fe40000004100 */
[----:B------:R-:W-:Y:S01]  /*1de0*/  HADD2.F32 R15, -RZ, R159.H0_H0 ;  /* 0x2000009fff0f7230 */ /* 0x000fe20000004100 */
[----:B------:R-:W1:Y:S01]  /*1df0*/  LDS.U16 R58, [R103+0x16] ;  /* 0x00001600673a7984 */ /* 0x000e620000000400 */
[----:B--2---:R-:W-:Y:S02]  /*1e00*/  HADD2.F32 R68, -RZ, R68.H0_H0 ;  /* 0x20000044ff447230 */ /* 0x004fe40000004100 */
[----:B------:R-:W-:Y:S01]  /*1e10*/  FFMA.FTZ R3, R0, R17, R3 ;  /* 0x0000001100037223 */ /* 0x000fe20000010003 */
[----:B------:R-:W-:Y:S01]  /*1e20*/  HADD2.F32 R14, -RZ, R158.H0_H0 ;  /* 0x2000009eff0e7230 */ /* 0x000fe20000004100 */
[----:B------:R-:W2:Y:S01]  /*1e30*/  LDS.U16 R57, [R103+0x18] ;  /* 0x0000180067397984 */ /* 0x000ea20000000400 */
[----:B---3--:R-:W-:-:S02]  /*1e40*/  HADD2.F32 R67, -RZ, R67.H0_H0 ;  /* 0x20000043ff437230 */ /* 0x008fc40000004100 */
[----:B------:R-:W-:Y:S01]  /*1e50*/  FFMA.FTZ R2, R68, R15, R3 ;  /* 0x0000000f44027223 */ /* 0x000fe20000010003 */
[----:B------:R-:W-:Y:S01]  /*1e60*/  HADD2.F32 R13, -RZ, R157.H0_H0 ;  /* 0x2000009dff0d7230 */ /* 0x000fe20000004100 */
[----:B------:R-:W3:Y:S01]  /*1e70*/  LDS.U16 R56, [R103+0x1a] ;  /* 0x00001a0067387984 */ /* 0x000ee20000000400 */
[----:B----4-:R-:W-:Y:S02]  /*1e80*/  HADD2.F32 R66, -RZ, R66.H0_H0 ;  /* 0x20000042ff427230 */ /* 0x010fe40000004100 */
[----:B------:R-:W-:Y:S01]  /*1e90*/  FFMA.FTZ R3, R67, R14, R2 ;  /* 0x0000000e43037223 */ /* 0x000fe20000010002 */
[----:B------:R-:W4:Y:S01]  /*1ea0*/  LDS.U16 R55, [R103+0x1c] ;  /* 0x00001c0067377984 */ /* 0x000f220000000400 */
[----:B-----5:R-:W-:Y:S02]  /*1eb0*/  HADD2.F32 R65, -RZ, R65.H0_H0 ;  /* 0x20000041ff417230 */ /* 0x020fe40000004100 */
[----:B------:R-:W-:Y:S01]  /*1ec0*/  FFMA.FTZ R2, R66, R13, R3 ;  /* 0x0000000d42027223 */ /* 0x000fe20000010003 */
[----:B------:R-:W5:Y:S01]  /*1ed0*/  LDS.U16 R54, [R103+0x1e] ;  /* 0x00001e0067367984 */ /* 0x000f620000000400 */
[----:B------:R-:W-:-:S02]  /*1ee0*/  HADD2.F32 R64, -RZ, R64.H0_H0 ;  /* 0x20000040ff407230 */ /* 0x000fc40000004100 */
[----:B------:R-:W-:Y:S01]  /*1ef0*/  FFMA.FTZ R3, R65, R42, R2 ;  /* 0x0000002a41037223 */ /* 0x000fe20000010002 */
[----:B------:R-:W-:-:S03]  /*1f00*/  HADD2.F32 R63, -RZ, R63.H0_H0 ;  /* 0x2000003fff3f7230 */ /* 0x000fc60000004100 */
[----:B------:R-:W-:Y:S01]  /*1f10*/  FFMA.FTZ R2, R64, R43, R3 ;  /* 0x0000002b40027223 */ /* 0x000fe20000010003 */
[----:B------:R-:W-:Y:S02]  /*1f20*/  HADD2.F32 R9, -RZ, R99.H0_H0 ;  /* 0x20000063ff097230 */ /* 0x000fe40000004100 */
[----:B------:R-:W-:Y:S02]  /*1f30*/  HADD2.F32 R62, -RZ, R62.H0_H0 ;  /* 0x2000003eff3e7230 */ /* 0x000fe40000004100 */
[----:B------:R-:W-:Y:S01]  /*1f40*/  FFMA.FTZ R31, R63, R40, R2 ;  /* 0x000000283f1f7223 */ /* 0x000fe20000010002 */
[----:B------:R-:W-:Y:S02]  /*1f50*/  HADD2.F32 R8, -RZ, R98.H0_H0 ;  /* 0x20000062ff087230 */ /* 0x000fe40000004100 */
[----:B------:R-:W-:Y:S02]  /*1f60*/  HADD2.F32 R61, -RZ, R61.H0_H0 ;  /* 0x2000003dff3d7230 */ /* 0x000fe40000004100 */
[----:B------:R-:W-:Y:S01]  /*1f70*/  FFMA.FTZ R30, R62, R9, R31 ;  /* 0x000000093e1e7223 */ /* 0x000fe2000001001f */
[----:B------:R-:W-:-:S02]  /*1f80*/  HADD2.F32 R7, -RZ, R97.H0_H0 ;  /* 0x20000061ff077230 */ /* 0x000fc40000004100 */
[----:B------:R-:W-:Y:S02]  /*1f90*/  HADD2.F32 R60, -RZ, R60.H0_H0 ;  /* 0x2000003cff3c7230 */ /* 0x000fe40000004100 */
[----:B------:R-:W-:Y:S01]  /*1fa0*/  FFMA.FTZ R31, R61, R8, R30 ;  /* 0x000000083d1f7223 */ /* 0x000fe2000001001e */
[----:B------:R-:W-:Y:S02]  /*1fb0*/  HADD2.F32 R6, -RZ, R96.H0_H0 ;  /* 0x20000060ff067230 */ /* 0x000fe40000004100 */
[----:B0-----:R-:W-:Y:S02]  /*1fc0*/  HADD2.F32 R59, -RZ, R59.H0_H0 ;  /* 0x2000003bff3b7230 */ /* 0x001fe40000004100 */
[----:B------:R-:W-:Y:S01]  /*1fd0*/  FFMA.FTZ R30, R60, R7, R31 ;  /* 0x000000073c1e7223 */ /* 0x000fe2000001001f */
[----:B------:R-:W-:Y:S02]  /*1fe0*/  HADD2.F32 R5, -RZ, R95.H0_H0 ;  /* 0x2000005fff057230 */ /* 0x000fe40000004100 */
[----:B-1----:R-:W-:-:S02]  /*1ff0*/  HADD2.F32 R58, -RZ, R58.H0_H0 ;  /* 0x2000003aff3a7230 */ /* 0x002fc40000004100 */
[----:B------:R-:W-:Y:S01]  /*2000*/  FFMA.FTZ R31, R59, R6, R30 ;  /* 0x000000063b1f7223 */ /* 0x000fe2000001001e */
[----:B------:R-:W-:Y:S02]  /*2010*/  HADD2.F32 R4, -RZ, R94.H0_H0 ;  /* 0x2000005eff047230 */ /* 0x000fe40000004100 */
[----:B--2---:R-:W-:Y:S02]  /*2020*/  HADD2.F32 R57, -RZ, R57.H0_H0 ;  /* 0x20000039ff397230 */ /* 0x004fe40000004100 */
[----:B------:R-:W-:Y:S01]  /*2030*/  FFMA.FTZ R30, R58, R5, R31 ;  /* 0x000000053a1e7223 */ /* 0x000fe2000001001f */
[----:B------:R-:W-:Y:S02]  /*2040*/  HADD2.F32 R3, -RZ, R93.H0_H0 ;  /* 0x2000005dff037230 */ /* 0x000fe40000004100 */
[----:B---3--:R-:W-:Y:S02]  /*2050*/  HADD2.F32 R56, -RZ, R56.H0_H0 ;  /* 0x20000038ff387230 */ /* 0x008fe40000004100 */
[----:B------:R-:W-:Y:S01]  /*2060*/  FFMA.FTZ R31, R57, R4, R30 ;  /* 0x00000004391f7223 */ /* 0x000fe2000001001e */
[----:B------:R-:W-:-:S02]  /*2070*/  HADD2.F32 R2, -RZ, R92.H0_H0 ;  /* 0x2000005cff027230 */ /* 0x000fc40000004100 */
[----:B----4-:R-:W-:Y:S02]  /*2080*/  HADD2.F32 R55, -RZ, R55.H0_H0 ;  /* 0x20000037ff377230 */ /* 0x010fe40000004100 */
[----:B------:R-:W-:Y:S01]  /*2090*/  FFMA.FTZ R30, R56, R3, R31 ;  /* 0x00000003381e7223 */ /* 0x000fe2000001001f */
[----:B-----5:R-:W-:-:S03]  /*20a0*/  HADD2.F32 R54, -RZ, R54.H0_H0 ;  /* 0x20000036ff367230 */ /* 0x020fc60000004100 */
[----:B------:R-:W-:-:S04]  /*20b0*/  FFMA.FTZ R31, R55, R2, R30 ;  /* 0x00000002371f7223 */ /* 0x000fc8000001001e */
[----:B------:R-:W-:-:S05]  /*20c0*/  FFMA.FTZ R30, R54, R41, R31 ;  /* 0x00000029361e7223 */ /* 0x000fca000001001f */
[----:B------:R0:W-:Y:S01]  /*20d0*/  STL [R1+0x4c], R30 ;  /* 0x00004c1e01007387 */ /* 0x0001e20000100800 */
[----:B------:R-:W-:Y:S01]  /*20e0*/  HFMA2.MMA R69, -RZ, RZ, 0, 0 ;  /* 0x00000000ff457435 */ /* 0x000fe200000001ff */
[----:B------:R-:W-:Y:S02]  /*20f0*/  CS2R R78, SRZ ;  /* 0x00000000004e7805 */ /* 0x000fe4000001ff00 */
[----:B------:R-:W-:Y:S02]  /*2100*/  CS2R R76, SRZ ;  /* 0x00000000004c7805 */ /* 0x000fe4000001ff00 */
[----:B------:R-:W-:Y:S02]  /*2110*/  CS2R R74, SRZ ;  /* 0x00000000004a7805 */ /* 0x000fe4000001ff00 */
[----:B------:R-:W-:Y:S02]  /*2120*/  CS2R R72, SRZ ;  /* 0x0000000000487805 */ /* 0x000fe4000001ff00 */
[----:B------:R-:W-:Y:S01]  /*2130*/  CS2R R70, SRZ ;  /* 0x0000000000467805 */ /* 0x000fe2000001ff00 */
[----:B------:R-:W-:Y:S01]  /*2140*/  FMUL.FTZ R53, R0, UR4 ;  /* 0x0000000400357c20 */ /* 0x000fe20008410000 */
        /* <DEDUP_REMOVED lines=15> */
[----:B------:R-:W-:Y:S06]  /*2240*/  BAR.SYNC.DEFER_BLOCKING 0x0 ;  /* 0x0000000000007b1d */ /* 0x000fec0000010000 */
[----:B0-----:R-:W-:Y:S05]  /*2250*/  @!P0 BRA `(.L_x_1) ;  /* 0x00000028005c8947 */ /* 0x001fea0003800000 */
[----:B------:R-:W-:Y:S01]  /*2260*/  USHF.R.S32.HI UR30, URZ, 0x1f, UR8 ;  /* 0x0000001f3f1e7899 */ /* 0x000fe20008011408 */
[----:B------:R-:W-:Y:S01]  /*2270*/  HADD2.F32 R29, -RZ, R29.H0_H0 ;  /* 0x2000001dff1d7230 */ /* 0x000fe20000004100 */
[----:B------:R-:W-:Y:S01]  /*2280*/  ULDC.64 UR48, c[0x0][0x230] ;  /* 0x00008c0000307ab9 */ /* 0x000fe20000000a00 */
[----:B------:R-:W-:Y:S01]  /*2290*/  ULDC.64 UR16, c[0x0][0x248] ;  /* 0x0000920000107ab9 */ /* 0x000fe20000000a00 */
[----:B------:R-:W-:Y:S01]  /*22a0*/  UIMAD UR7, UR30, UR48, URZ ;  /* 0x000000301e0772a4 */ /* 0x000fe2000f8e023f */
[----:B------:R-:W-:Y:S02]  /*22b0*/  HADD2.F32 R26, -RZ, R26.H0_H0 ;  /* 0x2000001aff1a7230 */ /* 0x000fe40000004100 */
[----:B------:R-:W-:Y:S01]  /*22c0*/  FADD.FTZ R33, R29, UR5 ;  /* 0x000000051d217e21 */ /* 0x000fe20008010000 */
[----:B------:R-:W-:Y:S01]  /*22d0*/  HADD2.F32 R28, -RZ, R28.H0_H0 ;  /* 0x2000001cff1c7230 */ /* 0x000fe20000004100 */
[----:B------:R-:W-:Y:S01]  /*22e0*/  UIMAD UR49, UR8, UR49, UR7 ;  /* 0x00000031083172a4 */ /* 0x000fe2000f8e0207 */
[----:B------:R-:W-:Y:S01]  /*22f0*/  HADD2.F32 R27, -RZ, R27.H0_H0 ;  /* 0x2000001bff1b7230 */ /* 0x000fe20000004100 */
[----:B------:R-:W-:Y:S01]  /*2300*/  UIMAD UR7, UR30, UR16, URZ ;  /* 0x000000101e0772a4 */ /* 0x000fe2000f8e023f */
[----:B------:R-:W-:-:S02]  /*2310*/  HADD2.F32 R25, -RZ, R25.H0_H0 ;  /* 0x20000019ff197230 */ /* 0x000fc40000004100 */
[----:B------:R-:W-:Y:S01]  /*2320*/  FADD.FTZ R30, R26, UR5 ;  /* 0x000000051a1e7e21 */ /* 0x000fe20008010000 */
[----:B------:R-:W-:Y:S01]  /*2330*/  HADD2.F32 R22, -RZ, R22.H0_H0 ;  /* 0x20000016ff167230 */ /* 0x000fe20000004100 */
[----:B------:R-:W-:Y:S01]  /*2340*/  UIMAD UR50, UR8, UR17, UR7 ;  /* 0x00000011083272a4 */ /* 0x000fe2000f8e0207 */
[----:B------:R-:W-:Y:S01]  /*2350*/  HADD2.F32 R24, -RZ, R24.H0_H0 ;  /* 0x20000018ff187230 */ /* 0x000fe20000004100 */
[----:B------:R-:W-:Y:S01]  /*2360*/  ULDC.64 UR32, c[0x0][0x268] ;  /* 0x00009a0000207ab9 */ /* 0x000fe20000000a00 */
[----:B------:R-:W-:Y:S01]  /*2370*/  HADD2.F32 R23, -RZ, R23.H0_H0 ;  /* 0x20000017ff177230 */ /* 0x000fe20000004100 */
[----:B------:R-:W-:Y:S01]  /*2380*/  UIADD3 UR17, UR15, -0x1, URZ ;  /* 0xffffffff0f117890 */ /* 0x000fe2000fffe03f */
[----:B------:R-:W-:Y:S02]  /*2390*/  HADD2.F32 R21, -RZ, R21.H0_H0 ;  /* 0x20000015ff157230 */ /* 0x000fe40000004100 */
[----:B------:R-:W-:Y:S01]  /*23a0*/  FADD.FTZ R32, R28, UR5 ;  /* 0x000000051c207e21 */ /* 0x000fe20008010000 */
[----:B------:R-:W-:-:S02]  /*23b0*/  HADD2.F32 R20, -RZ, R20.H0_H0 ;  /* 0x20000014ff147230 */ /* 0x000fc40000004100 */
[----:B------:R-:W-:Y:S01]  /*23c0*/  FADD.FTZ R31, R27, UR5 ;  /* 0x000000051b1f7e21 */ /* 0x000fe20008010000 */
[----:B------:R-:W-:Y:S02]  /*23d0*/  HADD2.F32 R19, -RZ, R19.H0_H0 ;  /* 0x20000013ff137230 */ /* 0x000fe40000004100 */
[----:B------:R-:W-:Y:S01]  /*23e0*/  FADD.FTZ R29, R25, UR5 ;  /* 0x00000005191d7e21 */ /* 0x000fe20008010000 */
[----:B------:R-:W-:Y:S02]  /*23f0*/  HADD2.F32 R10, -RZ, R10.H0_H0 ;  /* 0x2000000aff0a7230 */ /* 0x000fe40000004100 */
[----:B------:R-:W-:Y:S01]  /*2400*/  FADD.FTZ R26, R22, UR5 ;  /* 0x00000005161a7e21 */ /* 0x000fe20008010000 */
[----:B------:R-:W-:Y:S01]  /*2410*/  HADD2.F32 R18, -RZ, R18.H0_H0 ;  /* 0x20000012ff127230 */ /* 0x000fe20000004100 */
[----:B------:R-:W-:Y:S01]  /*2420*/  UIMAD.WIDE.U32 UR28, UR8, UR16, URZ ;  /* 0x00000010081c72a5 */ /* 0x000fe2000f8e003f */
[----:B------:R-:W-:Y:S02]  /*2430*/  HADD2.F32 R16, -RZ, R16.H0_H0 ;  /* 0x20000010ff107230 */ /* 0x000fe40000004100 */
[----:B------:R-:W-:Y:S01]  /*2440*/  FADD.FTZ R28, R24, UR5 ;  /* 0x00000005181c7e21 */ /* 0x000fe20008010000 */
[----:B------:R-:W-:-:S02]  /*2450*/  HADD2.F32 R12, -RZ, R12.H0_H0 ;  /* 0x2000000cff0c7230 */ /* 0x000fc40000004100 */
[----:B------:R-:W-:Y:S01]  /*2460*/  FADD.FTZ R27, R23, UR5 ;  /* 0x00000005171b7e21 */ /* 0x000fe20008010000 */
[----:B------:R-:W-:Y:S01]  /*2470*/  FADD.FTZ R25, R21, UR5 ;  /* 0x0000000515197e21 */ /* 0x000fe20008010000 */
[----:B------:R-:W-:Y:S01]  /*2480*/  UIMAD UR16, UR30, UR32, URZ ;  /* 0x000000201e1072a4 */ /* 0x000fe2000f8e023f */
[----:B------:R-:W-:Y:S01]  /*2490*/  FADD.FTZ R24, R20, UR5 ;  /* 0x0000000514187e21 */ /* 0x000fe20008010000 */
[----:B------:R-:W-:Y:S01]  /*24a0*/  FADD.FTZ R23, R19, UR5 ;  /* 0x0000000513177e21 */ /* 0x000fe20008010000 */
[----:B------:R-:W-:Y:S02]  /*24b0*/  HADD2.F32 R11, -RZ, R11.H0_H0 ;  /* 0x2000000bff0b7230 */ /* 0x000fe40000004100 */
[----:B------:R-:W-:Y:S01]  /*24c0*/  FADD.FTZ R19, R10, UR5 ;  /* 0x000000050a137e21 */ /* 0x000fe20008010000 */
[----:B------:R-:W-:Y:S01]  /*24d0*/  FADD.FTZ R22, R18, UR5 ;  /* 0x0000000512167e21 */ /* 0x000fe20008010000 */
[----:B------:R-:W-:Y:S01]  /*24e0*/  ULEA.HI UR40, UR17, UR17, URZ, 0x1 ;  /* 0x0000001111287291 */ /* 0x000fe2000f8f083f */
[----:B------:R-:W-:Y:S01]  /*24f0*/  FMUL.FTZ R10, R26, R9 ;  /* 0x000000091a0a7220 */ /* 0x000fe20000410000 */
[----:B------:R-:W-:Y:S01]  /*2500*/  FADD.FTZ R21, R16, UR5 ;  /* 0x0000000510157e21 */ /* 0x000fe20008010000 */
[----:B------:R-:W-:Y:S01]  /*2510*/  FMUL.FTZ R9, R25, R8 ;  /* 0x0000000819097220 */ /* 0x000fe20000410000 */
[----:B------:R-:W-:Y:S01]  /*2520*/  UIMAD UR51, UR8, UR33, UR16 ;  /* 0x00000021083372a4 */ /* 0x000fe2000f8e0210 */
[----:B------:R-:W-:Y:S01]  /*2530*/  FADD.FTZ R20, R12, UR5 ;  /* 0x000000050c147e21 */ /* 0x000fe20008010000 */
[----:B------:R-:W-:Y:S01]  /*2540*/  FMUL.FTZ R8, R24, R7 ;  /* 0x0000000718087220 */ /* 0x000fe20000410000 */
[----:B------:R-:W-:Y:S01]  /*2550*/  ULEA.HI UR16, UR15, UR15, URZ, 0x1 ;  /* 0x0000000f0f107291 */ /* 0x000fe2000f8f083f */
[----:B------:R-:W-:Y:S01]  /*2560*/  FMUL.FTZ R7, R23, R6 ;  /* 0x0000000617077220 */ /* 0x000fe20000410000 */
[----:B------:R-:W-:Y:S01]  /*2570*/  FADD.FTZ R18, R11, UR5 ;  /* 0x000000050b127e21 */ /* 0x000fe20008010000 */
[----:B------:R-:W-:Y:S01]  /*2580*/  ULOP3.LUT UR40, UR40, 0xfffffe, URZ, 0xc0, !UPT ;  /* 0x00fffffe28287892 */ /* 0x000fe2000f8ec03f */
[----:B------:R-:W-:Y:S01]  /*2590*/  FMUL.FTZ R6, R22, R5 ;  /* 0x0000000516067220 */ /* 0x000fe20000410000 */
[----:B------:R-:W-:Y:S01]  /*25a0*/  FMUL.FTZ R16, R32, R15 ;  /* 0x0000000f20107220 */ /* 0x000fe20000410000 */
[----:B------:R-:W-:Y:S01]  /*25b0*/  FMUL.FTZ R5, R21, R4 ;  /* 0x0000000415057220 */ /* 0x000fe20000410000 */
[----:B------:R-:W-:Y:S01]  /*25c0*/  FMUL.FTZ R15, R31, R14 ;  /* 0x0000000e1f0f7220 */ /* 0x000fe20000410000 */
[----:B------:R-:W-:Y:S01]  /*25d0*/  FMUL.FTZ R4, R20, R3 ;  /* 0x0000000314047220 */ /* 0x000fe20000410000 */
[----:B------:R-:W-:Y:S01]  /*25e0*/  UIMAD.WIDE.U32 UR26, UR8, UR48, URZ ;  /* 0x00000030081a72a5 */ /* 0x000fe2000f8e003f */
[----:B------:R-:W-:Y:S01]  /*25f0*/  FMUL.FTZ R14, R30, R13 ;  /* 0x0000000d1e0e7220 */ /* 0x000fe20000410000 */
[----:B------:R-:W-:Y:S01]  /*2600*/  UIMAD.WIDE.U32 UR30, UR8, UR32, URZ ;  /* 0x00000020081e72a5 */ /* 0x000fe2000f8e003f */
[----:B------:R-:W-:Y:S01]  /*2610*/  FMUL.FTZ R3, R19, R2 ;  /* 0x0000000213037220 */ /* 0x000fe20000410000 */
[----:B------:R-:W-:Y:S01]  /*2620*/  ULOP3.LUT UR16, UR16, 0xfffffe, URZ, 0xc0, !UPT ;  /* 0x00fffffe10107892 */ /* 0x000fe2000f8ec03f */
[----:B------:R-:W-:Y:S01]  /*2630*/  ISETP.NE.AND P0, PT, R82, RZ, PT ;  /* 0x000000ff5200720c */ /* 0x000fe20003f05270 */
[----:B------:R-:W-:Y:S01]  /*2640*/  FMUL.FTZ R17, R33, R17 ;  /* 0x0000001121117220 */ /* 0x000fe20000410000 */
[----:B------:R-:W-:Y:S01]  /*2650*/  MOV R90, RZ ;  /* 0x000000ff005a7202 */ /* 0x000fe20000000f00 */
[----:B------:R-:W-:Y:S01]  /*2660*/  FMUL.FTZ R13, R29, R42 ;  /* 0x0000002a1d0d7220 */ /* 0x000fe20000410000 */
[----:B------:R-:W-:Y:S01]  /*2670*/  FMUL.FTZ R12, R28, R43 ;  /* 0x0000002b1c0c7220 */ /* 0x000fe20000410000 */
[----:B------:R-:W-:Y:S01]  /*2680*/  FMUL.FTZ R11, R27, R40 ;  /* 0x000000281b0b7220 */ /* 0x000fe20000410000 */
[----:B------:R-:W-:Y:S01]  /*2690*/  FMUL.FTZ R2, R18, R41 ;  /* 0x0000002912027220 */ /* 0x000fe20000410000 */
[----:B------:R-:W-:Y:S01]  /*26a0*/  UIADD3 UR17, UR17, -UR40, URZ ;  /* 0x8000002811117290 */ /* 0x000fe2000fffe03f */
[----:B------:R-:W-:Y:S01]  /*26b0*/  UMOV UR7, URZ ;  /* 0x0000003f00077c82 */ /* 0x000fe20008000000 */
[----:B------:R-:W-:Y:S01]  /*26c0*/  ULDC UR54, c[0x0][0x224] ;  /* 0x0000890000367ab9 */ /* 0x000fe20000000800 */
[----:B------:R-:W-:Y:S01]  /*26d0*/  ULDC UR55, c[0x0][0x21c] ;  /* 0x0000870000377ab9 */ /* 0x000fe20000000800 */
[----:B------:R-:W-:Y:S01]  /*26e0*/  ULDC.64 UR32, c[0x0][0x2e0] ;  /* 0x0000b80000207ab9 */ /* 0x000fe20000000a00 */
[----:B------:R-:W-:Y:S01]  /*26f0*/  ULDC.64 UR34, c[0x0][0x270] ;  /* 0x00009c0000227ab9 */ /* 0x000fe20000000a00 */
[----:B------:R-:W-:Y:S01]  /*2700*/  ULDC.64 UR36, c[0x0][0x2d8] ;  /* 0x0000b60000247ab9 */ /* 0x000fe20000000a00 */
[----:B------:R-:W-:Y:S01]  /*2710*/  ULDC.64 UR38, c[0x0][0x250] ;  /* 0x0000940000267ab9 */ /* 0x000fe20000000a00 */
[----:B------:R-:W-:-:S02]  /*2720*/  UIADD3 UR16, UR15, -UR16, URZ ;  /* 0x800000100f107290 */ /* 0x000fc4000fffe03f */
[----:B------:R-:W-:Y:S02]  /*2730*/  UIADD3 UR49, UR27, UR49, URZ ;  /* 0x000000311b317290 */ /* 0x000fe4000fffe03f */
[----:B------:R-:W-:Y:S02]  /*2740*/  UIADD3 UR50, UR29, UR50, URZ ;  /* 0x000000321d327290 */ /* 0x000fe4000fffe03f */
[----:B------:R-:W-:Y:S01]  /*2750*/  UIADD3 UR51, UR31, UR51, URZ ;  /* 0x000000331f337290 */ /* 0x000fe2000fffe03f */
[----:B------:R-:W-:Y:S01]  /*2760*/  ULDC.64 UR40, c[0x0][0x2d0] ;  /* 0x0000b40000287ab9 */ /* 0x000fe20000000a00 */
[----:B------:R-:W-:-:S10]  /*2770*/  ULDC.64 UR42, c[0x0][0x238] ;  /* 0x00008e00002a7ab9 */ /* 0x000fd40000000a00 */
.L_x_13:
[----:B------:R-:W-:Y:S01]  /*2780*/  USHF.R.S32.HI UR52, URZ, 0x1f, UR7 ;  /* 0x0000001f3f347899 */ /* 0x000fe20008011407 */
[----:B0-----:R-:W0:Y:S01]  /*2790*/  S2R R161, SR_TID.X ;  /* 0x0000000000a17919 */ /* 0x001e220000002100 */
[----:B------:R-:W-:Y:S02]  /*27a0*/  UMOV UR48, UR26 ;  /* 0x0000001a00307c82 */ /* 0x000fe40008000000 */
[----:B------:R-:W-:Y:S02]  /*27b0*/  UIMAD UR46, UR52, UR42, URZ ;  /* 0x0000002a342e72a4 */ /* 0x000fe4000f8e023f */
[----:B------:R-:W-:Y:S02]  /*27c0*/  UIMAD.WIDE.U32 UR44, UR7, UR42, UR48 ;  /* 0x0000002a072c72a5 */ /* 0x000fe4000f8e0030 */
[----:B------:R-:W-:Y:S02]  /*27d0*/  UIMAD UR46, UR7, UR43, UR46 ;  /* 0x0000002b072e72a4 */ /* 0x000fe4000f8e022e */
[----:B------:R-:W-:-:S02]  /*27e0*/  ULEA UR47, UP0, UR44, UR40, 0x2 ;  /* 0x000000282c2f7291 */ /* 0x000fc4000f80103f */
[----:B------:R-:W-:-:S04]  /*27f0*/  UIADD3 UR45, UR45, UR46, URZ ;  /* 0x0000002e2d2d7290 */ /* 0x000fc8000fffe03f */
[----:B------:R-:W-:Y:S01]  /*2800*/  ULEA.HI.X UR44, UR44, UR41, UR45, 0x2, UP0 ;  /* 0x000000292c2c7291 */ /* 0x000fe200080f142d */
[----:B------:R-:W-:-:S05]  /*2810*/  MOV R40, UR47 ;  /* 0x0000002f00287c02 */ /* 0x000fca0008000f00 */
[----:B------:R-:W-:-:S05]  /*2820*/  MOV R41, UR44 ;  /* 0x0000002c00297c02 */ /* 0x000fca0008000f00 */
[----:B------:R1:W2:Y:S01]  /*2830*/  LDG.E R40, desc[UR18][R40.64] ;  /* 0x0000001228287981 */ /* 0x0002a2000c1e1900 */
[----:B------:R-:W-:Y:S01]  /*2840*/  UIMAD UR56, UR52, UR38, URZ ;  /* 0x00000026343872a4 */ /* 0x000fe2000f8e023f */
[----:B------:R-:W-:Y:S01]  /*2850*/  MOV R42, UR15 ;  /* 0x0000000f002a7c02 */ /* 0x000fe20008000f00 */
[----:B------:R-:W-:Y:S01]  /*2860*/  UIMAD UR57, UR52, UR34, URZ ;  /* 0x00000022343972a4 */ /* 0x000fe2000f8e023f */
[----:B------:R-:W-:Y:S01]  /*2870*/  MOV R84, UR15 ;  /* 0x0000000f00547c02 */ /* 0x000fe20008000f00 */
[----:B------:R-:W-:Y:S01]  /*2880*/  UMOV UR44, UR28 ;  /* 0x0000001c002c7c82 */ /* 0x000fe20008000000 */
[----:B------:R-:W-:Y:S01]  /*2890*/  UMOV UR45, UR50 ;  /* 0x00000032002d7c82 */ /* 0x000fe20008000000 */
[----:B------:R-:W-:Y:S01]  /*28a0*/  UMOV UR46, UR30 ;  /* 0x0000001e002e7c82 */ /* 0x000fe20008000000 */
[----:B------:R-:W-:Y:S01]  /*28b0*/  UMOV UR47, UR51 ;  /* 0x00000033002f7c82 */ /* 0x000fe20008000000 */
[----:B------:R-:W-:Y:S01]  /*28c0*/  UIMAD.WIDE.U32 UR44, UR7, UR38, UR44 ;  /* 0x00000026072c72a5 */ /* 0x000fe2000f8e002c */
[----:B0-----:R-:W-:Y:S01]  /*28d0*/  LOP3.LUT P0, RZ, R161, 0x1f, RZ, 0xc0, !PT ;  /* 0x0000001fa1ff7812 */ /* 0x001fe2000780c0ff */
[----:B------:R-:W-:-:S02]  /*28e0*/  UIMAD UR52, UR7, UR39, UR56 ;  /* 0x00000027073472a4 */ /* 0x000fc4000f8e0238 */
[----:B------:R-:W-:Y:S01]  /*28f0*/  UIMAD.WIDE.U32 UR46, UR7, UR34, UR46 ;  /* 0x00000022072e72a5 */ /* 0x000fe2000f8e002e */
[----:B------:R-:W-:Y:S01]  /*2900*/  ISETP.LT.OR P1, PT, R42, 0x2, P0 ;  /* 0x000000022a00780c */ /* 0x000fe20000721670 */
[----:B------:R-:W-:Y:S02]  /*2910*/  UIMAD UR57, UR7, UR35, UR57 ;  /* 0x00000023073972a4 */ /* 0x000fe4000f8e0239 */
[----:B------:R-:W-:Y:S02]  /*2920*/  UIADD3 UR52, UR45, UR52, URZ ;  /* 0x000000342d347290 */ /* 0x000fe4000fffe03f */
[----:B------:R-:W-:Y:S02]  /*2930*/  ULEA UR56, UP0, UR44, UR36, 0x2 ;  /* 0x000000242c387291 */ /* 0x000fe4000f80103f */
[----:B------:R-:W-:Y:S02]  /*2940*/  ULEA UR58, UP1, UR46, UR32, 0x2 ;  /* 0x000000202e3a7291 */ /* 0x000fe4000f82103f */
[----:B------:R-:W-:-:S02]  /*2950*/  UIADD3 UR45, UR47, UR57, URZ ;  /* 0x000000392f2d7290 */ /* 0x000fc4000fffe03f */
[----:B------:R-:W-:Y:S02]  /*2960*/  ULEA.HI.X UR44, UR44, UR37, UR52, 0x2, UP0 ;  /* 0x000000252c2c7291 */ /* 0x000fe400080f1434 */
[----:B------:R-:W-:Y:S01]  /*2970*/  ULEA.HI.X UR46, UR46, UR33, UR45, 0x2, UP1 ;  /* 0x000000212e2e7291 */ /* 0x000fe200088f142d */
[----:B------:R-:W-:Y:S01]  /*2980*/  MOV R42, UR58 ;  /* 0x0000003a002a7c02 */ /* 0x000fe20008000f00 */
[----:B------:R-:W-:Y:S01]  /*2990*/  ULEA UR47, UR17, UR7, 0x8 ;  /* 0x00000007112f7291 */ /* 0x000fe2000f8e403f */
[C---:B------:R-:W-:Y:S01]  /*29a0*/  ISETP.NE.AND P3, PT, R161.reuse, RZ, PT ;  /* 0x000000ffa100720c */ /* 0x040fe20003f65270 */
[----:B-1----:R-:W-:Y:S01]  /*29b0*/  IMAD.U32 R41, RZ, RZ, UR44 ;  /* 0x0000002cff297e24 */ /* 0x002fe2000f8e00ff */
[----:B------:R-:W-:Y:S01]  /*29c0*/  IADD3 R87, R161, 0x200, RZ ;  /* 0x00000200a1577810 */ /* 0x000fe20007ffe0ff */
[----:B------:R-:W0:Y:S01]  /*29d0*/  @!P1 LDC R105, c[0x0][0x21c] ;  /* 0x00008700ff699b82 */ /* 0x000e220000000800 */
[----:B------:R-:W-:-:S05]  /*29e0*/  MOV R43, UR46 ;  /* 0x0000002e002b7c02 */ /* 0x000fca0008000f00 */
[----:B------:R-:W3:Y:S01]  /*29f0*/  LDG.E R85, desc[UR18][R42.64] ;  /* 0x000000122a557981 */ /* 0x000ee2000c1e1900 */
[----:B------:R-:W-:-:S05]  /*2a00*/  SEL R87, R87, UR47, P3 ;  /* 0x0000002f57577c07 */ /* 0x000fca0009800000 */
[----:B------:R-:W-:Y:S01]  /*2a10*/  IMAD R87, R87, 0x4, R104 ;  /* 0x0000000457577824 */ /* 0x000fe200078e0268 */
[----:B------:R-:W-:Y:S01]  /*2a20*/  HFMA2.MMA R107, -RZ, RZ, 0, 4.76837158203125e-07 ;  /* 0x00000008ff6b7435 */ /* 0x000fe200000001ff */
[----:B------:R-:W-:-:S05]  /*2a30*/  @!P1 IADD3 R84, R84, -0x2, RZ ;  /* 0xfffffffe54549810 */ /* 0x000fca0007ffe0ff */
[----:B0-----:R-:W-:Y:S01]  /*2a40*/  @!P1 IMAD R84, R84, R105, UR7 ;  /* 0x0000000754549e24 */ /* 0x001fe2000f8e0269 */
[----:B--2---:R-:W-:Y:S02]  /*2a50*/  R2UR UR48, R40 ;  /* 0x00000000283072ca */ /* 0x004fe400000e0000 */
[----:B------:R-:W-:-:S05]  /*2a60*/  MOV R40, UR56 ;  /* 0x0000003800287c02 */ /* 0x000fca0008000f00 */
[----:B------:R0:W3:Y:S06]  /*2a70*/  LDG.E R82, desc[UR18][R40.64] ;  /* 0x0000001228527981 */ /* 0x0000ec000c1e1900 */
[----:B------:R-:W-:-:S05]  /*2a80*/  MOV R83, UR48 ;  /* 0x0000003000537c02 */ /* 0x000fca0008000f00 */
[----:B------:R-:W-:-:S04]  /*2a90*/  FMUL.FTZ R83, R83, 1.4426950216293334961 ;  /* 0x3fb8aa3b53537820 */ /* 0x000fc80000410000 */
[----:B------:R-:W-:-:S06]  /*2aa0*/  FMUL.FTZ R138, R33, R83 ;  /* 0x00000053218a7220 */ /* 0x000fcc0000410000 */
[----:B------:R-:W1:Y:S01]  /*2ab0*/  MUFU.EX2 R138, R138 ;  /* 0x0000008a008a7308 */ /* 0x000e620000000800 */
[-C--:B------:R-:W-:Y:S01]  /*2ac0*/  FMUL.FTZ R121, R32, R83.reuse ;  /* 0x0000005320797220 */ /* 0x080fe20000410000 */
[-C--:B------:R-:W-:Y:S01]  /*2ad0*/  FMUL.FTZ R120, R31, R83.reuse ;  /* 0x000000531f787220 */ /* 0x080fe20000410000 */
[----:B------:R-:W-:-:S05]  /*2ae0*/  FMUL.FTZ R119, R30, R83 ;  /* 0x000000531e777220 */ /* 0x000fca0000410000 */
[----:B------:R-:W2:Y:S01]  /*2af0*/  MUFU.EX2 R121, R121 ;  /* 0x0000007900797308 */ /* 0x000ea20000000800 */
[----:B-1----:R1:W-:Y:S07]  /*2b00*/  STS [R87+0x1ae0], R138 ;  /* 0x001ae08a57007388 */ /* 0x0023ee0000000800 */
[----:B------:R-:W4:Y:S01]  /*2b10*/  MUFU.EX2 R120, R120 ;  /* 0x0000007800787308 */ /* 0x000f220000000800 */
[----:B0-----:R-:W-:Y:S01]  /*2b20*/  HFMA2.MMA R40, -RZ, RZ, 1.875, 0 ;  /* 0x3f800000ff287435 */ /* 0x001fe200000001ff */
[-C--:B------:R-:W-:Y:S01]  /*2b30*/  FMUL.FTZ R118, R29, R83.reuse ;  /* 0x000000531d767220 */ /* 0x080fe20000410000 */
[----:B------:R-:W-:Y:S01]  /*2b40*/  MOV R41, RZ ;  /* 0x000000ff00297202 */ /* 0x000fe20000000f00 */
[----:B------:R-:W-:Y:S01]  /*2b50*/  FMUL.FTZ R117, R28, R83 ;  /* 0x000000531c757220 */ /* 0x000fe20000410000 */
[----:B------:R-:W-:Y:S01]  /*2b60*/  @!P1 IMAD.WIDE R42, R84, R107, UR20 ;  /* 0x00000014542a9e25 */ /* 0x000fe2000f8e026b */
[----:B------:R-:W-:Y:S06]  /*2b70*/  BAR.SYNC.DEFER_BLOCKING 0x0 ;  /* 0x0000000000007b1d */ /* 0x000fec0000010000 */
[----:B------:R-:W0:Y:S01]  /*2b80*/  MUFU.EX2 R119, R119 ;  /* 0x0000007700777308 */ /* 0x000e220000000800 */
[-C--:B------:R-:W-:Y:S01]  /*2b90*/  FMUL.FTZ R116, R27, R83.reuse ;  /* 0x000000531b747220 */ /* 0x080fe20000410000 */
[----:B------:R-:W-:-:S06]  /*2ba0*/  FMUL.FTZ R115, R26, R83 ;  /* 0x000000531a737220 */ /* 0x000fcc0000410000 */
[----:B------:R-:W1:Y:S01]  /*2bb0*/  MUFU.EX2 R118, R118 ;  /* 0x0000007600767308 */ /* 0x000e620000000800 */
[----:B------:R-:W-:-:S07]  /*2bc0*/  FMUL.FTZ R114, R25, R83 ;  /* 0x0000005319727220 */ /* 0x000fce0000410000 */
[----:B------:R-:W1:Y:S01]  /*2bd0*/  MUFU.EX2 R117, R117 ;  /* 0x0000007500757308 */ /* 0x000e620000000800 */
[----:B------:R2:W5:Y:S01]  /*2be0*/  @!P1 LDG.E.64 R40, desc[UR18][R42.64] ;  /* 0x000000122a289981 */ /* 0x000562000c1e1b00 */
[----:B------:R-:W-:-:S06]  /*2bf0*/  ISETP.NE.AND P1, PT, R161, 0x7f, PT ;  /* 0x0000007fa100780c */ /* 0x000fcc0003f25270 */
[----:B------:R-:W1:Y:S01]  /*2c00*/  MUFU.EX2 R116, R116 ;  /* 0x0000007400747308 */ /* 0x000e620000000800 */
[-C--:B--2---:R-:W-:Y:S01]  /*2c10*/  FMUL.FTZ R43, R138, R121.reuse ;  /* 0x000000798a2b7220 */ /* 0x084fe20000410000 */
[----:B------:R-:W-:-:S03]  /*2c20*/  FFMA.FTZ R42, R17, R121, R16 ;  /* 0x00000079112a7223 */ /* 0x000fc60000010010 */
[C---:B----4-:R-:W-:Y:S01]  /*2c30*/  FMUL.FTZ R84, R120.reuse, R43 ;  /* 0x0000002b78547220 */ /* 0x050fe20000410000 */
[----:B------:R-:W-:Y:S02]  /*2c40*/  FFMA.FTZ R42, R120, R42, R15 ;  /* 0x0000002a782a7223 */ /* 0x000fe4000001000f */
[----:B------:R-:W2:Y:S01]  /*2c50*/  MUFU.EX2 R115, R115 ;  /* 0x0000007300737308 */ /* 0x000ea20000000800 */
[-C--:B------:R-:W-:Y:S01]  /*2c60*/  FMUL.FTZ R113, R24, R83.reuse ;  /* 0x0000005318717220 */ /* 0x080fe20000410000 */
[C---:B0-----:R-:W-:Y:S01]  /*2c70*/  FMUL.FTZ R43, R119.reuse, R84 ;  /* 0x00000054772b7220 */ /* 0x041fe20000410000 */
[----:B------:R-:W-:Y:S01]  /*2c80*/  FFMA.FTZ R42, R119, R42, R14 ;  /* 0x0000002a772a7223 */ /* 0x000fe2000001000e */
[----:B------:R-:W-:Y:S02]  /*2c90*/  FMUL.FTZ R112, R23, R83 ;  /* 0x0000005317707220 */ /* 0x000fe40000410000 */
[C---:B-1----:R-:W-:Y:S02]  /*2ca0*/  FMUL.FTZ R84, R118.reuse, R43 ;  /* 0x0000002b76547220 */ /* 0x042fe40000410000 */
[----:B------:R-:W0:Y:S01]  /*2cb0*/  MUFU.EX2 R114, R114 ;  /* 0x0000007200727308 */ /* 0x000e220000000800 */
[----:B------:R-:W-:Y:S01]  /*2cc0*/  FFMA.FTZ R42, R118, R42, R13 ;  /* 0x0000002a762a7223 */ /* 0x000fe2000001000d */
[----:B------:R-:W-:Y:S01]  /*2cd0*/  @P1 LEA R106, R161, R104, 0x2 ;  /* 0x00000068a16a1211 */ /* 0x000fe200078e10ff */
[C---:B------:R-:W-:Y:S01]  /*2ce0*/  FMUL.FTZ R43, R117.reuse, R84 ;  /* 0x00000054752b7220 */ /* 0x040fe20000410000 */
[----:B------:R-:W-:Y:S01]  /*2cf0*/  FMUL.FTZ R111, R22, R83 ;  /* 0x00000053166f7220 */ /* 0x000fe20000410000 */
[----:B------:R-:W-:-:S03]  /*2d00*/  FFMA.FTZ R42, R117, R42, R12 ;  /* 0x0000002a752a7223 */ /* 0x000fc6000001000c */
[----:B------:R-:W1:Y:S01]  /*2d10*/  MUFU.EX2 R113, R113 ;  /* 0x0000007100717308 */ /* 0x000e620000000800 */
[C---:B------:R-:W-:Y:S01]  /*2d20*/  FMUL.FTZ R84, R116.reuse, R43 ;  /* 0x0000002b74547220 */ /* 0x040fe20000410000 */
[-C--:B------:R-:W-:Y:S01]  /*2d30*/  FMUL.FTZ R110, R21, R83.reuse ;  /* 0x00000053156e7220 */ /* 0x080fe20000410000 */
[----:B------:R-:W-:Y:S01]  /*2d40*/  FFMA.FTZ R42, R116, R42, R11 ;  /* 0x0000002a742a7223 */ /* 0x000fe2000001000b */
[----:B------:R-:W4:Y:S04]  /*2d50*/  @P1 LDS R106, [R106+0x22e4] ;  /* 0x0022e4006a6a1984 */ /* 0x000f280000000800 */
[----:B------:R-:W1:Y:S01]  /*2d60*/  MUFU.EX2 R112, R112 ;  /* 0x0000007000707308 */ /* 0x000e620000000800 */
[C---:B--2---:R-:W-:Y:S01]  /*2d70*/  FMUL.FTZ R43, R115.reuse, R84 ;  /* 0x00000054732b7220 */ /* 0x044fe20000410000 */
[----:B------:R-:W-:Y:S01]  /*2d80*/  FMUL.FTZ R109, R20, R83 ;  /* 0x00000053146d7220 */ /* 0x000fe20000410000 */
[----:B------:R-:W-:-:S05]  /*2d90*/  FFMA.FTZ R42, R115, R42, R10 ;  /* 0x0000002a732a7223 */ /* 0x000fca000001000a */
[----:B------:R-:W2:Y:S01]  /*2da0*/  MUFU.EX2 R111, R111 ;  /* 0x0000006f006f7308 */ /* 0x000ea20000000800 */
[C---:B0-----:R-:W-:Y:S01]  /*2db0*/  FMUL.FTZ R84, R114.reuse, R43 ;  /* 0x0000002b72547220 */ /* 0x041fe20000410000 */
[----:B------:R-:W-:Y:S01]  /*2dc0*/  FMUL.FTZ R108, R19, R83 ;  /* 0x00000053136c7220 */ /* 0x000fe20000410000 */
[----:B------:R-:W-:-:S05]  /*2dd0*/  FFMA.FTZ R42, R114, R42, R9 ;  /* 0x0000002a722a7223 */ /* 0x000fca0000010009 */
[----:B------:R-:W0:Y:S01]  /*2de0*/  MUFU.EX2 R110, R110 ;  /* 0x0000006e006e7308 */ /* 0x000e220000000800 */
[C---:B-1----:R-:W-:Y:S01]  /*2df0*/  FMUL.FTZ R43, R113.reuse, R84 ;  /* 0x00000054712b7220 */ /* 0x042fe20000410000 */
[----:B------:R-:W-:Y:S01]  /*2e00*/  FFMA.FTZ R42, R113, R42, R8 ;  /* 0x0000002a712a7223 */ /* 0x000fe20000010008 */
[----:B------:R-:W-:-:S05]  /*2e10*/  FMUL.FTZ R107, R18, R83 ;  /* 0x00000053126b7220 */ /* 0x000fca0000410000 */
[----:B------:R-:W1:Y:S01]  /*2e20*/  MUFU.EX2 R109, R109 ;  /* 0x0000006d006d7308 */ /* 0x000e620000000800 */
[C---:B------:R-:W-:Y:S01]  /*2e30*/  FMUL.FTZ R84, R112.reuse, R43 ;  /* 0x0000002b70547220 */ /* 0x040fe20000410000 */
[----:B------:R-:W-:-:S06]  /*2e40*/  FFMA.FTZ R42, R112, R42, R7 ;  /* 0x0000002a702a7223 */ /* 0x000fcc0000010007 */
[----:B------:R-:W4:Y:S01]  /*2e50*/  MUFU.EX2 R108, R108 ;  /* 0x0000006c006c7308 */ /* 0x000f220000000800 */
[C---:B--2---:R-:W-:Y:S01]  /*2e60*/  FMUL.FTZ R43, R111.reuse, R84 ;  /* 0x000000546f2b7220 */ /* 0x044fe20000410000 */
[----:B------:R-:W-:-:S06]  /*2e70*/  FFMA.FTZ R42, R111, R42, R6 ;  /* 0x0000002a6f2a7223 */ /* 0x000fcc0000010006 */
[----:B------:R-:W2:Y:S01]  /*2e80*/  MUFU.EX2 R107, R107 ;  /* 0x0000006b006b7308 */ /* 0x000ea20000000800 */
[C---:B0-----:R-:W-:Y:S01]  /*2e90*/  FMUL.FTZ R84, R110.reuse, R43 ;  /* 0x0000002b6e547220 */ /* 0x041fe20000410000 */
[----:B------:R-:W-:-:S03]  /*2ea0*/  FFMA.FTZ R42, R110, R42, R5 ;  /* 0x0000002a6e2a7223 */ /* 0x000fc60000010005 */
[C---:B-1----:R-:W-:Y:S01]  /*2eb0*/  FMUL.FTZ R43, R109.reuse, R84 ;  /* 0x000000546d2b7220 */ /* 0x042fe20000410000 */
[----:B------:R-:W-:Y:S01]  /*2ec0*/  FFMA.FTZ R42, R109, R42, R4 ;  /* 0x0000002a6d2a7223 */ /* 0x000fe20000010004 */
[----:B------:R-:W-:Y:S02]  /*2ed0*/  LEA.HI R105, R161, R161, RZ, 0x1e ;  /* 0x000000a1a1697211 */ /* 0x000fe400078ff0ff */
[C---:B----4-:R-:W-:Y:S01]  /*2ee0*/  FMUL.FTZ R84, R108.reuse, R43 ;  /* 0x0000002b6c547220 */ /* 0x050fe20000410000 */
[----:B------:R-:W-:Y:S01]  /*2ef0*/  FFMA.FTZ R43, R108, R42, R3 ;  /* 0x0000002a6c2b7223 */ /* 0x000fe20000010003 */
[----:B------:R-:W-:Y:S01]  /*2f00*/  BSSY B0, `(.L_x_2) ;  /* 0x000000d000007945 */ /* 0x000fe20003800000 */
[----:B------:R-:W-:Y:S01]  /*2f10*/  LEA R105, R105, R104, 0x3 ;  /* 0x0000006869697211 */ /* 0x000fe200078e18ff */
[C---:B--2---:R-:W-:Y:S01]  /*2f20*/  FMUL.FTZ R42, R107.reuse, R84 ;  /* 0x000000546b2a7220 */ /* 0x044fe20000410000 */
[----:B------:R-:W-:Y:S01]  /*2f30*/  FFMA.FTZ R43, R107, R43, R2 ;  /* 0x0000002b6b2b7223 */ /* 0x000fe20000010002 */
[----:B---3--:R-:W-:Y:S01]  /*2f40*/  FMUL.FTZ R85, R82, R85 ;  /* 0x0000005552557220 */ /* 0x008fe20000410000 */
[----:B------:R-:W-:Y:S06]  /*2f50*/  @P1 BRA `(.L_x_3) ;  /* 0x00000000001c1947 */ /* 0x000fec0003800000 */
[----:B------:R-:W-:Y:S01]  /*2f60*/  UISETP.NE.AND UP0, UPT, UR15, UR54, UPT ;  /* 0x000000360f00728c */ /* 0x000fe2000bf05270 */
[----:B------:R-:W-:-:S05]  /*2f70*/  MOV R106, 0x3f800000 ;  /* 0x3f800000006a7802 */ /* 0x000fca0000000f00 */
[----:B------:R-:W-:-:S05]  /*2f80*/  PLOP3.LUT P1, PT, PT, PT, UP0, 0x80, 0x0 ;  /* 0x000000000000781c */ /* 0x000fca0003f2f008 */
[----:B------:R-:W-:-:S06]  /*2f90*/  @UP0 ULEA UR44, UR16, UR7, 0x8 ;  /* 0x00000007102c0291 */ /* 0x000fcc000f8e403f */
[----:B------:R-:W-:-:S04]  /*2fa0*/  MOV R83, UR44 ;  /* 0x0000002c00537c02 */ /* 0x000fc80008000f00 */
[----:B------:R-:W-:-:S05]  /*2fb0*/  @P1 LEA R82, R83, R104, 0x2 ;  /* 0x0000006853521211 */ /* 0x000fca00078e10ff */
[----:B------:R0:W1:Y:S02]  /*2fc0*/  @P1 LDS R106, [R82+0x1ae0] ;  /* 0x001ae000526a1984 */ /* 0x0000640000000800 */
.L_x_3:
[----:B------:R-:W-:Y:S05]  /*2fd0*/  BSYNC B0 ;  /* 0x0000000000007941 */ /* 0x000fea0003800000 */
.L_x_2:
[----:B------:R-:W-:Y:S01]  /*2fe0*/  ISETP.GT.U32.AND P1, PT, R161, 0x1f, PT ;  /* 0x0000001fa100780c */ /* 0x000fe20003f24070 */
[----:B------:R2:W-:Y:S01]  /*2ff0*/  STS.64 [R105+0x10d0], R42 ;  /* 0x0010d02a69007388 */ /* 0x0005e20000000a00 */
[-C--:B------:R-:W-:Y:S01]  /*3000*/  FMUL.FTZ R137, R0, R85.reuse ;  /* 0x0000005500897220 */ /* 0x080fe20000410000 */
        /* <DEDUP_REMOVED lines=14> */
[----:B------:R-:W-:Y:S01]  /*30f0*/  FMUL.FTZ R122, R54, R85 ;  /* 0x00000055367a7220 */ /* 0x000fe20000410000 */
[----:B------:R-:W-:Y:S06]  /*3100*/  BAR.SYNC.DEFER_BLOCKING 0x0 ;  /* 0x0000000000007b1d */ /* 0x000fec0000010000 */
[----:B--2---:R-:W-:Y:S05]  /*3110*/  @P1 BRA `(.L_x_4) ;  /* 0x0000000000f41947 */ /* 0x004fea0003800000 */
[----:B------:R-:W-:Y:S01]  /*3120*/  IMAD R139, R161, 0x28, R104 ;  /* 0x00000028a18b7824 */ /* 0x000fe200078e0268 */
[----:B------:R-:W2:Y:S01]  /*3130*/  S2R R146, SR_LANEID ;  /* 0x0000000000927919 */ /* 0x000ea20000000000 */
[----:B------:R-:W-:-:S03]  /*3140*/  UMOV UR44, 0xffffffff ;  /* 0xffffffff002c7882 */ /* 0x000fc60000000000 */
[----:B------:R-:W-:Y:S04]  /*3150*/  LDS.64 R42, [R139+0x10d0] ;  /* 0x0010d0008b2a7984 */ /* 0x000fe80000000a00 */
[----:B0-----:R-:W0:Y:S04]  /*3160*/  LDS.64 R82, [R139+0x10d8] ;  /* 0x0010d8008b527984 */ /* 0x001e280000000a00 */
[----:B------:R-:W3:Y:S04]  /*3170*/  LDS.64 R84, [R139+0x10e0] ;  /* 0x0010e0008b547984 */ /* 0x000ee80000000a00 */
[----:B------:R-:W4:Y:S01]  /*3180*/  LDS.64 R86, [R139+0x10e8] ;  /* 0x0010e8008b567984 */ /* 0x000f220000000a00 */
[----:B0-----:R-:W-:-:S04]  /*3190*/  FFMA.FTZ R140, R43, R82, R83 ;  /* 0x000000522b8c7223 */ /* 0x001fc80000010053 */
[----:B---3--:R-:W-:-:S04]  /*31a0*/  FFMA.FTZ R140, R84, R140, R85 ;  /* 0x0000008c548c7223 */ /* 0x008fc80000010055 */
[----:B----4-:R-:W-:Y:S01]  /*31b0*/  FFMA.FTZ R141, R86, R140, R87 ;  /* 0x0000008c568d7223 */ /* 0x010fe20000010057 */
[----:B------:R-:W-:-:S04]  /*31c0*/  FMUL.FTZ R87, R42, R82 ;  /* 0x000000522a577220 */ /* 0x000fc80000410000 */
[----:B------:R-:W-:-:S04]  /*31d0*/  FMUL.FTZ R87, R84, R87 ;  /* 0x0000005754577220 */ /* 0x000fc80000410000 */
[----:B------:R-:W-:Y:S01]  /*31e0*/  FMUL.FTZ R140, R86, R87 ;  /* 0x00000057568c7220 */ /* 0x000fe20000410000 */
[----:B--2---:R-:W-:Y:S06]  /*31f0*/  BRA.DIV UR44, `(.L_x_5) ;  /* 0x0000003e2c5c7947 */ /* 0x004fec000b800000 */
[----:B------:R-:W0:Y:S01]  /*3200*/  SHFL.UP PT, R86, R141, 0x1, RZ ;  /* 0x042000008d567989 */ /* 0x000e2200000e00ff */
[----:B------:R-:W-:-:S03]  /*3210*/  ISETP.GE.AND P2, PT, R146, 0x1, PT ;  /* 0x000000019200780c */ /* 0x000fc60003f46270 */
[----:B------:R-:W2:Y:S10]  /*3220*/  SHFL.UP PT, R144, R140, 0x1, RZ ;  /* 0x042000008c907989 */ /* 0x000eb400000e00ff */
[C---:B0-----:R-:W-:Y:S01]  /*3230*/  @P2 FFMA.FTZ R141, R140.reuse, R86, R141 ;  /* 0x000000568c8d2223 */ /* 0x041fe2000001008d */
[----:B--2---:R-:W-:-:S04]  /*3240*/  @P2 FMUL.FTZ R140, R140, R144 ;  /* 0x000000908c8c2220 */ /* 0x004fc80000410000 */
        /* <DEDUP_REMOVED lines=15> */
[----:B------:R0:W2:Y:S04]  /*3340*/  SHFL.UP PT, R86, R141, 0x10, RZ ;  /* 0x060000008d567989 */ /* 0x0000a800000e00ff */
[----:B------:R0:W3:Y:S02]  /*3350*/  SHFL.UP PT, R144, R140, 0x10, RZ ;  /* 0x060000008c907989 */ /* 0x0000e400000e00ff */
.L_x_36:
[----:B------:R-:W-:Y:S01]  /*3360*/  ISETP.GE.AND P2, PT, R146, 0x10, PT ;  /* 0x000000109200780c */ /* 0x000fe20003f46270 */
[----:B------:R-:W-:-:S12]  /*3370*/  UMOV UR44, 0xffffffff ;  /* 0xffffffff002c7882 */ /* 0x000fd80000000000 */
[C---:B0-2---:R-:W-:Y:S01]  /*3380*/  @P2 FFMA.FTZ R141, R140.reuse, R86, R141 ;  /* 0x000000568c8d2223 */ /* 0x045fe2000001008d */
[----:B---3--:R-:W-:Y:S01]  /*3390*/  @P2 FMUL.FTZ R140, R140, R144 ;  /* 0x000000908c8c2220 */ /* 0x008fe20000410000 */
[----:B------:R-:W-:Y:S06]  /*33a0*/  BRA.DIV UR44, `(.L_x_6) ;  /* 0x000000422c187947 */ /* 0x000fec000b800000 */
.L_x_39:
[----:B------:R-:W-:-:S03]  /*33b0*/  UMOV UR44, 0xffffffff ;  /* 0xffffffff002c7882 */ /* 0x000fc60000000000 */
[----:B------:R-:W-:Y:S05]  /*33c0*/  BRA.DIV UR44, `(.L_x_7) ;  /* 0x000000422c387947 */ /* 0x000fea000b800000 */
.L_x_42:
[----:B------:R-:W-:-:S03]  /*33d0*/  UMOV UR44, 0xffffffff ;  /* 0xffffffff002c7882 */ /* 0x000fc60000000000 */
[----:B------:R-:W-:Y:S05]  /*33e0*/  BRA.DIV UR44, `(.L_x_8) ;  /* 0x000000422c587947 */ /* 0x000fea000b800000 */
[----:B------:R-:W0:Y:S04]  /*33f0*/  SHFL.UP PT, R140, R140, 0x1, RZ ;  /* 0x042000008c8c7989 */ /* 0x000e2800000e00ff */
[----:B------:R-:W2:Y:S04]  /*3400*/  SHFL.UP PT, R141, R141, 0x1, RZ ;  /* 0x042000008d8d7989 */ /* 0x000ea800000e00ff */
[----:B-----5:R-:W3:Y:S04]  /*3410*/  SHFL.IDX PT, R40, R40, RZ, 0x1f ;  /* 0x00001fff28287589 */ /* 0x020ee800000e0000 */
[----:B------:R-:W4:Y:S02]  /*3420*/  SHFL.IDX PT, R41, R41, RZ, 0x1f ;  /* 0x00001fff29297589 */ /* 0x000f2400000e0000 */
.L_x_48:
[C---:B0-2-4-:R-:W-:Y:S01]  /*3430*/  @P3 FFMA.FTZ R41, R140.reuse, R41, R141 ;  /* 0x000000298c293223 */ /* 0x055fe2000001008d */
[----:B---3--:R-:W-:-:S03]  /*3440*/  @P3 FMUL.FTZ R40, R140, R40 ;  /* 0x000000288c283220 */ /* 0x008fc60000410000 */
[C---:B------:R-:W-:Y:S01]  /*3450*/  FFMA.FTZ R43, R42.reuse, R41, R43 ;  /* 0x000000292a2b7223 */ /* 0x040fe2000001002b */
[----:B------:R-:W-:Y:S01]  /*3460*/  FMUL.FTZ R42, R42, R40 ;  /* 0x000000282a2a7220 */ /* 0x000fe20000410000 */
[----:B------:R2:W-:Y:S02]  /*3470*/  STS.64 [R139+0x10d0], R40 ;  /* 0x0010d0288b007388 */ /* 0x0005e40000000a00 */
[C---:B------:R-:W-:Y:S01]  /*3480*/  FFMA.FTZ R83, R82.reuse, R43, R83 ;  /* 0x0000002b52537223 */ /* 0x040fe20000010053 */
[----:B------:R-:W-:Y:S01]  /*3490*/  FMUL.FTZ R82, R82, R42 ;  /* 0x0000002a52527220 */ /* 0x000fe20000410000 */
[----:B------:R2:W-:Y:S02]  /*34a0*/  STS.64 [R139+0x10d8], R42 ;  /* 0x0010d82a8b007388 */ /* 0x0005e40000000a00 */
[C---:B------:R-:W-:Y:S01]  /*34b0*/  FFMA.FTZ R85, R84.reuse, R83, R85 ;  /* 0x0000005354557223 */ /* 0x040fe20000010055 */
[----:B------:R-:W-:Y:S01]  /*34c0*/  FMUL.FTZ R84, R84, R82 ;  /* 0x0000005254547220 */ /* 0x000fe20000410000 */
[----:B------:R2:W-:Y:S04]  /*34d0*/  STS.64 [R139+0x10e0], R82 ;  /* 0x0010e0528b007388 */ /* 0x0005e80000000a00 */
[----:B------:R2:W-:Y:S02]  /*34e0*/  STS.64 [R139+0x10e8], R84 ;  /* 0x0010e8548b007388 */ /* 0x0005e40000000a00 */
.L_x_4:
[----:B------:R-:W-:Y:S05]  /*34f0*/  WARPSYNC.ALL ;  /* 0x0000000000007948 */ /* 0x000fea0003800000 */
[----:B------:R-:W-:Y:S01]  /*3500*/  BAR.SYNC.DEFER_BLOCKING 0x0 ;  /* 0x0000000000007b1d */ /* 0x000fe20000010000 */
[C---:B-12---:R-:W-:Y:S01]  /*3510*/  FMUL.FTZ R43, R107.reuse, R106 ;  /* 0x0000006a6b2b7220 */ /* 0x046fe20000410000 */
[----:B-----5:R-:W-:Y:S01]  /*3520*/  FFMA.FTZ R41, R107, R122, R123 ;  /* 0x0000007a6b297223 */ /* 0x020fe2000001007b */
[----:B------:R-:W-:Y:S02]  /*3530*/  MOV R83, UR54 ;  /* 0x0000003600537c02 */ /* 0x000fe40008000f00 */
[C---:B------:R-:W-:Y:S01]  /*3540*/  FMUL.FTZ R40, R108.reuse, R43 ;  /* 0x0000002b6c287220 */ /* 0x040fe20000410000 */
[----:B------:R-:W-:Y:S01]  /*3550*/  FFMA.FTZ R42, R108, R41, R124 ;  /* 0x000000296c2a7223 */ /* 0x000fe2000001007c */
[----:B------:R-:W-:Y:S01]  /*3560*/  ISETP.LE.OR P0, PT, R83, UR15, P0 ;  /* 0x0000000f53007c0c */ /* 0x000fe20008703670 */
[----:B------:R-:W-:-:S02]  /*3570*/  IMAD.U32 R83, RZ, RZ, UR7 ;  /* 0x00000007ff537e24 */ /* 0x000fc4000f8e00ff */
[C---:B------:R-:W-:Y:S01]  /*3580*/  FMUL.FTZ R41, R109.reuse, R40 ;  /* 0x000000286d297220 */ /* 0x040fe20000410000 */
[----:B------:R-:W-:-:S03]  /*3590*/  FFMA.FTZ R43, R109, R42, R125 ;  /* 0x0000002a6d2b7223 */ /* 0x000fc6000001007d */
[C---:B------:R-:W-:Y:S01]  /*35a0*/  FMUL.FTZ R42, R110.reuse, R41 ;  /* 0x000000296e2a7220 */ /* 0x040fe20000410000 */
[----:B0-----:R-:W-:-:S03]  /*35b0*/  FFMA.FTZ R82, R110, R43, R126 ;  /* 0x0000002b6e527223 */ /* 0x001fc6000001007e */
[C---:B------:R-:W-:Y:S01]  /*35c0*/  FMUL.FTZ R41, R111.reuse, R42 ;  /* 0x0000002a6f297220 */ /* 0x040fe20000410000 */
[----:B------:R-:W-:-:S03]  /*35d0*/  FFMA.FTZ R43, R111, R82, R127 ;  /* 0x000000526f2b7223 */ /* 0x000fc6000001007f */
[C---:B------:R-:W-:Y:S01]  /*35e0*/  FMUL.FTZ R42, R112.reuse, R41 ;  /* 0x00000029702a7220 */ /* 0x040fe20000410000 */
[----:B------:R-:W-:Y:S01]  /*35f0*/  FFMA.FTZ R82, R112, R43, R128 ;  /* 0x0000002b70527223 */ /* 0x000fe20000010080 */
[----:B------:R-:W0:Y:S02]  /*3600*/  LDS R40, [R105+0x10d4] ;  /* 0x0010d40069287984 */ /* 0x000e240000000800 */
[C---:B------:R-:W-:Y:S01]  /*3610*/  FMUL.FTZ R41, R113.reuse, R42 ;  /* 0x0000002a71297220 */ /* 0x040fe20000410000 */
[----:B------:R-:W-:-:S03]  /*3620*/  FFMA.FTZ R43, R113, R82, R129 ;  /* 0x00000052712b7223 */ /* 0x000fc60000010081 */
        /* <DEDUP_REMOVED lines=11> */
[----:B------:R-:W-:Y:S01]  /*36e0*/  FFMA.FTZ R43, R119, R82, R135 ;  /* 0x00000052772b7223 */ /* 0x000fe20000010087 */
[----:B------:R-:W-:Y:S02]  /*36f0*/  @!P0 LEA R82, R83, R104, 0x3 ;  /* 0x0000006853528211 */ /* 0x000fe400078e18ff */
[C---:B------:R-:W-:Y:S01]  /*3700*/  FMUL.FTZ R42, R120.reuse, R41 ;  /* 0x00000029782a7220 */ /* 0x040fe20000410000 */
[----:B------:R-:W-:Y:S01]  /*3710*/  HFMA2.MMA R41, -RZ, RZ, 0, 0 ;  /* 0x00000000ff297435 */ /* 0x000fe200000001ff */
[----:B------:R-:W-:Y:S02]  /*3720*/  FFMA.FTZ R84, R120, R43, R136 ;  /* 0x0000002b78547223 */ /* 0x000fe40000010088 */
[C---:B------:R-:W-:Y:S02]  /*3730*/  FMUL.FTZ R42, R121.reuse, R42 ;  /* 0x0000002a792a7220 */ /* 0x040fe40000410000 */
[----:B------:R-:W-:Y:S01]  /*3740*/  FFMA.FTZ R43, R121, R84, R137 ;  /* 0x00000054792b7223 */ /* 0x000fe20000010089 */
[----:B0-----:R-:W-:Y:S01]  /*3750*/  FFMA.FTZ R138, R138, R40, R17 ;  /* 0x000000288a8a7223 */ /* 0x001fe20000010011 */
[----:B------:R-:W-:-:S03]  /*3760*/  MOV R40, 0x3f800000 ;  /* 0x3f80000000287802 */ /* 0x000fc60000000f00 */
[----:B------:R-:W-:-:S03]  /*3770*/  FFMA.FTZ R139, R121, R138, R16 ;  /* 0x0000008a798b7223 */ /* 0x000fc60000010010 */
[----:B------:R0:W1:Y:S01]  /*3780*/  @!P0 LDS.64 R40, [R82+0x24e0] ;  /* 0x0024e00052288984 */ /* 0x0000620000000a00 */
[----:B------:R-:W-:-:S03]  /*3790*/  FFMA.FTZ R140, R120, R139, R15 ;  /* 0x0000008b788c7223 */ /* 0x000fc6000001000f */
[----:B------:R0:W-:Y:S01]  /*37a0*/  STS.64 [R105+0x15e0], R42 ;  /* 0x0015e02a69007388 */ /* 0x0001e20000000a00 */
[----:B------:R-:W-:-:S04]  /*37b0*/  FFMA.FTZ R141, R119, R140, R14 ;  /* 0x0000008c778d7223 */ /* 0x000fc8000001000e */
        /* <DEDUP_REMOVED lines=11> */
[----:B------:R-:W-:Y:S01]  /*3870*/  FFMA.FTZ R153, R107, R152, R2 ;  /* 0x000000986b997223 */ /* 0x000fe20000010002 */
[----:B------:R-:W-:Y:S06]  /*3880*/  BAR.SYNC.DEFER_BLOCKING 0x0 ;  /* 0x0000000000007b1d */ /* 0x000fec0000010000 */
[----:B01----:R-:W-:Y:S05]  /*3890*/  @P1 BRA `(.L_x_9) ;  /* 0x0000000000f41947 */ /* 0x003fea0003800000 */
[C---:B------:R-:W-:Y:S01]  /*38a0*/  LOP3.LUT R42, R161.reuse, 0x1f, RZ, 0xc0, !PT ;  /* 0x0000001fa12a7812 */ /* 0x040fe200078ec0ff */
[C---:B------:R-:W-:Y:S01]  /*38b0*/  IMAD R154, R161.reuse, 0x28, R104 ;  /* 0x00000028a19a7824 */ /* 0x040fe200078e0268 */
[----:B------:R-:W-:Y:S01]  /*38c0*/  UMOV UR44, 0xffffffff ;  /* 0xffffffff002c7882 */ /* 0x000fe20000000000 */
[----:B------:R-:W-:Y:S02]  /*38d0*/  ISETP.NE.AND P5, PT, R161, 0x1f, PT ;  /* 0x0000001fa100780c */ /* 0x000fe40003fa5270 */
[C---:B------:R-:W-:Y:S01]  /*38e0*/  ISETP.GE.U32.AND P0, PT, R42.reuse, 0x10, PT ;  /* 0x000000102a00780c */ /* 0x040fe20003f06070 */
[----:B------:R-:W-:Y:S01]  /*38f0*/  LDS.64 R82, [R154+0x15f8] ;  /* 0x0015f8009a527984 */ /* 0x000fe20000000a00 */
[C---:B------:R-:W-:Y:S02]  /*3900*/  ISETP.GE.U32.AND P1, PT, R42.reuse, 0x18, PT ;  /* 0x000000182a00780c */ /* 0x040fe40003f26070 */
[C---:B------:R-:W-:Y:S01]  /*3910*/  ISETP.GE.U32.AND P2, PT, R42.reuse, 0x1c, PT ;  /* 0x0000001c2a00780c */ /* 0x040fe20003f46070 */
[----:B------:R-:W-:Y:S01]  /*3920*/  LDS.64 R84, [R154+0x15e8] ;  /* 0x0015e8009a547984 */ /* 0x000fe20000000a00 */
[----:B------:R-:W-:-:S02]  /*3930*/  ISETP.GE.U32.AND P3, PT, R42, 0x1e, PT ;  /* 0x0000001e2a00780c */ /* 0x000fc40003f66070 */
[----:B------:R-:W-:Y:S01]  /*3940*/  ISETP.NE.AND P4, PT, R42, 0x1f, PT ;  /* 0x0000001f2a00780c */ /* 0x000fe20003f85270 */
[----:B------:R-:W-:Y:S04]  /*3950*/  LDS.64 R86, [R154+0x15e0] ;  /* 0x0015e0009a567984 */ /* 0x000fe80000000a00 */
[----:B------:R-:W0:Y:S02]  /*3960*/  LDS.64 R42, [R154+0x15f0] ;  /* 0x0015f0009a2a7984 */ /* 0x000e240000000a00 */
[----:B0-----:R-:W-:-:S04]  /*3970*/  FFMA.FTZ R155, R42, R83, R43 ;  /* 0x000000532a9b7223 */ /* 0x001fc8000001002b */
[----:B------:R-:W-:-:S04]  /*3980*/  FFMA.FTZ R155, R84, R155, R85 ;  /* 0x0000009b549b7223 */ /* 0x000fc80000010055 */
[----:B------:R-:W-:Y:S01]  /*3990*/  FFMA.FTZ R162, R86, R155, R87 ;  /* 0x0000009b56a27223 */ /* 0x000fe20000010057 */
[----:B------:R-:W-:-:S04]  /*39a0*/  FMUL.FTZ R87, R42, R82 ;  /* 0x000000522a577220 */ /* 0x000fc80000410000 */
[----:B------:R-:W-:-:S04]  /*39b0*/  FMUL.FTZ R87, R84, R87 ;  /* 0x0000005754577220 */ /* 0x000fc80000410000 */
[----:B------:R-:W-:Y:S01]  /*39c0*/  FMUL.FTZ R161, R86, R87 ;  /* 0x0000005756a17220 */ /* 0x000fe20000410000 */
[----:B------:R-:W-:Y:S06]  /*39d0*/  BRA.DIV UR44, `(.L_x_10) ;  /* 0x0000003e2c587947 */ /* 0x000fec000b800000 */
[----:B------:R-:W0:Y:S04]  /*39e0*/  SHFL.DOWN PT, R86, R162, 0x1, 0x1f ;  /* 0x08201f00a2567f89 */ /* 0x000e2800000e0000 */
[----:B------:R-:W1:Y:S04]  /*39f0*/  SHFL.DOWN PT, R87, R161, 0x1, 0x1f ;  /* 0x08201f00a1577f89 */ /* 0x000e6800000e0000 */
[----:B------:R-:W-:Y:S01]  /*3a00*/  SHFL.IDX PT, R163, R40, RZ, 0x1f ;  /* 0x00001fff28a37589 */ /* 0x000fe200000e0000 */
[C---:B0-----:R-:W-:Y:S01]  /*3a10*/  @P4 FFMA.FTZ R162, R161.reuse, R86, R162 ;  /* 0x00000056a1a24223 */ /* 0x041fe200000100a2 */
[----:B-1----:R-:W-:-:S04]  /*3a20*/  @P4 FMUL.FTZ R161, R161, R87 ;  /* 0x00000057a1a14220 */ /* 0x002fc80000410000 */
[----:B------:R-:W0:Y:S04]  /*3a30*/  SHFL.DOWN PT, R86, R162, 0x2, 0x1f ;  /* 0x08401f00a2567f89 */ /* 0x000e2800000e0000 */
[----:B------:R-:W1:Y:S01]  /*3a40*/  SHFL.DOWN PT, R87, R161, 0x2, 0x1f ;  /* 0x08401f00a1577f89 */ /* 0x000e6200000e0000 */
[C---:B0-----:R-:W-:Y:S01]  /*3a50*/  @!P3 FFMA.FTZ R162, R161.reuse, R86, R162 ;  /* 0x00000056a1a2b223 */ /* 0x041fe200000100a2 */
[----:B-1----:R-:W-:-:S04]  /*3a60*/  @!P3 FMUL.FTZ R161, R161, R87 ;  /* 0x00000057a1a1b220 */ /* 0x002fc80000410000 */
        /* <DEDUP_REMOVED lines=12> */
[----:B------:R0:W1:Y:S04]  /*3b30*/  SHFL.IDX PT, R165, R162, RZ, 0x1f ;  /* 0x00001fffa2a57589 */ /* 0x00006800000e0000 */
[----:B------:R0:W2:Y:S04]  /*3b40*/  SHFL.IDX PT, R164, R161, RZ, 0x1f ;  /* 0x00001fffa1a47589 */ /* 0x0000a800000e0000 */
[----:B------:R-:W3:Y:S04]  /*3b50*/  SHFL.DOWN PT, R162, R162, 0x1, 0x1f ;  /* 0x08201f00a2a27f89 */ /* 0x000ee800000e0000 */
[----:B------:R-:W4:Y:S04]  /*3b60*/  SHFL.DOWN PT, R161, R161, 0x1, 0x1f ;  /* 0x08201f00a1a17f89 */ /* 0x000f2800000e0000 */
[----:B------:R0:W0:Y:S02]  /*3b70*/  SHFL.IDX PT, R87, R41, RZ, 0x1f ;  /* 0x00001fff29577589 */ /* 0x00002400000e0000 */
.L_x_65:
[----:B------:R-:W-:Y:S01]  /*3b80*/  MOV R86, R163 ;  /* 0x000000a300567202 */ /* 0x000fe20000000f00 */
[----:B0--34-:R-:W-:Y:S01]  /*3b90*/  @P5 FFMA.FTZ R87, R161, R87, R162 ;  /* 0x00000057a1575223 */ /* 0x019fe200000100a2 */
[-C--:B--2---:R-:W-:Y:S01]  /*3ba0*/  FMUL.FTZ R40, R40, R164.reuse ;  /* 0x000000a428287220 */ /* 0x084fe20000410000 */
[----:B-1----:R-:W-:Y:S02]  /*3bb0*/  FFMA.FTZ R41, R41, R164, R165 ;  /* 0x000000a429297223 */ /* 0x002fe400000100a5 */
[----:B------:R-:W-:Y:S01]  /*3bc0*/  @P5 FMUL.FTZ R86, R161, R86 ;  /* 0x00000056a1565220 */ /* 0x000fe20000410000 */
[----:B------:R-:W-:-:S03]  /*3bd0*/  FFMA.FTZ R83, R82, R87, R83 ;  /* 0x0000005752537223 */ /* 0x000fc60000010053 */
[----:B------:R-:W-:Y:S01]  /*3be0*/  FMUL.FTZ R82, R82, R86 ;  /* 0x0000005652527220 */ /* 0x000fe20000410000 */
[C---:B------:R-:W-:Y:S01]  /*3bf0*/  FFMA.FTZ R43, R42.reuse, R83, R43 ;  /* 0x000000532a2b7223 */ /* 0x040fe2000001002b */
[----:B------:R0:W-:Y:S02]  /*3c00*/  STS.64 [R154+0x15f8], R86 ;  /* 0x0015f8569a007388 */ /* 0x0001e40000000a00 */
[----:B------:R-:W-:Y:S01]  /*3c10*/  FMUL.FTZ R42, R42, R82 ;  /* 0x000000522a2a7220 */ /* 0x000fe20000410000 */
[C---:B------:R-:W-:Y:S01]  /*3c20*/  FFMA.FTZ R85, R84.reuse, R43, R85 ;  /* 0x0000002b54557223 */ /* 0x040fe20000010055 */
[----:B------:R0:W-:Y:S02]  /*3c30*/  STS.64 [R154+0x15f0], R82 ;  /* 0x0015f0529a007388 */ /* 0x0001e40000000a00 */
[----:B------:R-:W-:Y:S02]  /*3c40*/  FMUL.FTZ R84, R84, R42 ;  /* 0x0000002a54547220 */ /* 0x000fe40000410000 */
[----:B------:R0:W-:Y:S04]  /*3c50*/  STS.64 [R154+0x15e8], R42 ;  /* 0x0015e82a9a007388 */ /* 0x0001e80000000a00 */
[----:B------:R0:W-:Y:S02]  /*3c60*/  STS.64 [R154+0x15e0], R84 ;  /* 0x0015e0549a007388 */ /* 0x0001e40000000a00 */
.L_x_9:
[----:B0-----:R-:W2:Y:S01]  /*3c70*/  LDL R82, [R1] ;  /* 0x0000000001527983 */ /* 0x001ea20000100800 */
[----:B------:R-:W-:Y:S05]  /*3c80*/  WARPSYNC.ALL ;  /* 0x0000000000007948 */ /* 0x000fea0003800000 */
[----:B------:R-:W-:Y:S01]  /*3c90*/  BAR.SYNC.DEFER_BLOCKING 0x0 ;  /* 0x0000000000007b1d */ /* 0x000fe20000010000 */
[----:B------:R-:W-:Y:S01]  /*3ca0*/  FFMA.FTZ R43, R0, R138, RZ ;  /* 0x0000008a002b7223 */ /* 0x000fe200000100ff */
[----:B------:R-:W-:-:S04]  /*3cb0*/  HADD2.F32 R84, -RZ, R101.H0_H0 ;  /* 0x20000065ff547230 */ /* 0x000fc80000004100 */
[----:B------:R-:W0:Y:S01]  /*3cc0*/  S2R R42, SR_TID.X ;  /* 0x00000000002a7919 */ /* 0x000e220000002100 */
[----:B------:R-:W3:Y:S04]  /*3cd0*/  LDL R154, [R1+0x4] ;  /* 0x00000400019a7983 */ /* 0x000ee80000100800 */
[----:B------:R-:W1:Y:S01]  /*3ce0*/  LDS R105, [R105+0x15e4] ;  /* 0x0015e40069697984 */ /* 0x000e620000000800 */
[----:B0-----:R-:W-:Y:S02]  /*3cf0*/  ISETP.NE.AND P0, PT, R42, RZ, PT ;  /* 0x000000ff2a00720c */ /* 0x001fe40003f05270 */
[----:B------:R-:W-:-:S11]  /*3d00*/  MOV R42, UR7 ;  /* 0x00000007002a7c02 */ /* 0x000fd60008000f00 */
[----:B------:R-:W-:-:S05]  /*3d10*/  @!P0 LEA R42, R42, R104, 0x3 ;  /* 0x000000682a2a8211 */ /* 0x000fca00078e18ff */
[----:B------:R0:W-:Y:S01]  /*3d20*/  @!P0 STS.64 [R42+0x24e0], R40 ;  /* 0x0024e0282a008388 */ /* 0x0001e20000000a00 */
[----:B-1----:R-:W-:-:S04]  /*3d30*/  FFMA.FTZ R105, R105, R106, R122 ;  /* 0x0000006a69697223 */ /* 0x002fc8000001007a */
[----:B------:R-:W-:Y:S01]  /*3d40*/  FFMA.FTZ R107, R107, R105, R123 ;  /* 0x000000696b6b7223 */ /* 0x000fe2000001007b */
[----:B0-----:R-:W-:Y:S01]  /*3d50*/  FFMA.FTZ R40, R68, R139, R43 ;  /* 0x0000008b44287223 */ /* 0x001fe2000001002b */
[----:B------:R-:W-:Y:S02]  /*3d60*/  FFMA.FTZ R42, -R28, R84, R143 ;  /* 0x000000541c2a7223 */ /* 0x000fe4000001018f */
[----:B------:R-:W-:Y:S01]  /*3d70*/  FFMA.FTZ R108, R108, R107, R124 ;  /* 0x0000006b6c6c7223 */ /* 0x000fe2000001007c */
[----:B------:R-:W-:-:S03]  /*3d80*/  FFMA.FTZ R41, R67, R140, R40 ;  /* 0x0000008c43297223 */ /* 0x000fc60000010028 */
[----:B------:R-:W-:Y:S01]  /*3d90*/  FFMA.FTZ R109, R109, R108, R125 ;  /* 0x0000006c6d6d7223 */ /* 0x000fe2000001007d */
[----:B------:R-:W-:-:S03]  /*3da0*/  FFMA.FTZ R40, R66, R141, R41 ;  /* 0x0000008d42287223 */ /* 0x000fc60000010029 */
[----:B------:R-:W-:Y:S01]  /*3db0*/  FFMA.FTZ R110, R110, R109, R126 ;  /* 0x0000006d6e6e7223 */ /* 0x000fe2000001007e */
[----:B------:R-:W-:-:S03]  /*3dc0*/  FFMA.FTZ R41, R65, R142, R40 ;  /* 0x0000008e41297223 */ /* 0x000fc60000010028 */
[----:B------:R-:W-:Y:S01]  /*3dd0*/  FFMA.FTZ R111, R111, R110, R127 ;  /* 0x0000006e6f6f7223 */ /* 0x000fe2000001007f */
[----:B------:R-:W-:-:S03]  /*3de0*/  FFMA.FTZ R143, R64, R143, R41 ;  /* 0x0000008f408f7223 */ /* 0x000fc60000010029 */
[----:B------:R-:W-:-:S04]  /*3df0*/  FFMA.FTZ R112, R112, R111, R128 ;  /* 0x0000006f70707223 */ /* 0x000fc80000010080 */
[----:B------:R-:W-:-:S04]  /*3e00*/  FFMA.FTZ R113, R113, R112, R129 ;  /* 0x0000007071717223 */ /* 0x000fc80000010081 */
[----:B------:R-:W-:-:S04]  /*3e10*/  FFMA.FTZ R114, R114, R113, R130 ;  /* 0x0000007172727223 */ /* 0x000fc80000010082 */
[----:B------:R-:W-:-:S04]  /*3e20*/  FFMA.FTZ R115, R115, R114, R131 ;  /* 0x0000007273737223 */ /* 0x000fc80000010083 */
[----:B------:R-:W-:-:S04]  /*3e30*/  FFMA.FTZ R116, R116, R115, R132 ;  /* 0x0000007374747223 */ /* 0x000fc80000010084 */
[----:B------:R-:W-:Y:S01]  /*3e40*/  FFMA.FTZ R117, R117, R116, R133 ;  /* 0x0000007475757223 */ /* 0x000fe20000010085 */
[----:B------:R-:W-:-:S03]  /*3e50*/  FMUL.FTZ R43, R116, UR48 ;  /* 0x00000030742b7c20 */ /* 0x000fc60008410000 */
[----:B------:R-:W-:-:S04]  /*3e60*/  FFMA.FTZ R118, R118, R117, R134 ;  /* 0x0000007576767223 */ /* 0x000fc80000010086 */
[----:B------:R-:W-:-:S04]  /*3e70*/  FFMA.FTZ R119, R119, R118, R135 ;  /* 0x0000007677777223 */ /* 0x000fc80000010087 */
[----:B------:R-:W-:Y:S01]  /*3e80*/  FFMA.FTZ R120, R120, R119, R136 ;  /* 0x0000007778787223 */ /* 0x000fe20000010088 */
[----:B------:R-:W-:-:S03]  /*3e90*/  FMUL.FTZ R83, R42, R43 ;  /* 0x0000002b2a537220 */ /* 0x000fc60000410000 */
[----:B------:R-:W-:Y:S01]  /*3ea0*/  FFMA.FTZ R121, R121, R120, R137 ;  /* 0x0000007879797223 */ /* 0x000fe20000010089 */
[----:B------:R-:W-:-:S03]  /*3eb0*/  HADD2.F32 R43, -RZ, R159.H0_H0 ;  /* 0x2000009fff2b7230 */ /* 0x000fc60000004100 */
[----:B------:R-:W-:Y:S01]  /*3ec0*/  FMUL.FTZ R40, R33, R121 ;  /* 0x0000007921287220 */ /* 0x000fe20000410000 */
[----:B------:R-:W-:Y:S02]  /*3ed0*/  HADD2.F32 R86, -RZ, R158.H0_H0 ;  /* 0x2000009eff567230 */ /* 0x000fe40000004100 */
[C---:B------:R-:W-:Y:S01]  /*3ee0*/  FFMA.FTZ R139, -R32.reuse, R43, R139 ;  /* 0x0000002b208b7223 */ /* 0x040fe2000001018b */
[----:B------:R-:W-:Y:S01]  /*3ef0*/  FMUL.FTZ R85, R32, R120 ;  /* 0x0000007820557220 */ /* 0x000fe20000410000 */
[C---:B------:R-:W-:Y:S01]  /*3f00*/  FMUL.FTZ R87, R31.reuse, R119 ;  /* 0x000000771f577220 */ /* 0x040fe20000410000 */
[----:B------:R-:W-:Y:S01]  /*3f10*/  FFMA.FTZ R140, -R31, R86, R140 ;  /* 0x000000561f8c7223 */ /* 0x000fe2000001018c */
[----:B------:R-:W-:Y:S02]  /*3f20*/  HADD2.F32 R106, -RZ, R157.H0_H0 ;  /* 0x2000009dff6a7230 */ /* 0x000fe40000004100 */
[----:B------:R-:W-:Y:S01]  /*3f30*/  FMUL.FTZ R122, R30, R118 ;  /* 0x000000761e7a7220 */ /* 0x000fe20000410000 */
[----:B------:R-:W-:-:S02]  /*3f40*/  FMUL.FTZ R126, R117, UR48 ;  /* 0x00000030757e7c20 */ /* 0x000fc40008410000 */
[----:B------:R-:W-:Y:S01]  /*3f50*/  FFMA.FTZ R141, -R30, R106, R141 ;  /* 0x0000006a1e8d7223 */ /* 0x000fe2000001018d */
[----:B------:R-:W-:Y:S01]  /*3f60*/  FMUL.FTZ R124, R29, R117 ;  /* 0x000000751d7c7220 */ /* 0x000fe20000410000 */
[----:B------:R-:W-:Y:S01]  /*3f70*/  FFMA.FTZ R84, R84, R116, R83 ;  /* 0x0000007454547223 */ /* 0x000fe20000010053 */
[----:B------:R-:W-:Y:S01]  /*3f80*/  FFMA.FTZ R143, R63, R144, R143 ;  /* 0x000000903f8f7223 */ /* 0x000fe2000001008f */
[----:B------:R-:W-:-:S03]  /*3f90*/  FMUL.FTZ R116, R28, R116 ;  /* 0x000000741c747220 */ /* 0x000fc60000410000 */
[----:B------:R-:W-:Y:S01]  /*3fa0*/  FFMA.FTZ R143, R62, R145, R143 ;  /* 0x000000913e8f7223 */ /* 0x000fe2000001008f */
[----:B------:R-:W-:-:S03]  /*3fb0*/  FMUL.FTZ R127, R113, UR48 ;  /* 0x00000030717f7c20 */ /* 0x000fc60008410000 */
        /* <DEDUP_REMOVED lines=9> */
[----:B--2---:R-:W-:-:S05]  /*4050*/  HADD2.F32 R41, -RZ, R82.H0_H0 ;  /* 0x20000052ff297230 */ /* 0x004fca0000004100 */
[----:B------:R-:W-:-:S04]  /*4060*/  FFMA.FTZ R138, -R33, R41, R138 ;  /* 0x00000029218a7223 */ /* 0x000fc8000001018a */
[----:B------:R-:W-:-:S04]  /*4070*/  FFMA.FTZ R82, R40, R138, RZ ;  /* 0x0000008a28527223 */ /* 0x000fc800000100ff */
[----:B------:R-:W-:-:S04]  /*4080*/  FFMA.FTZ R82, R85, R139, R82 ;  /* 0x0000008b55527223 */ /* 0x000fc80000010052 */
[----:B------:R-:W-:Y:S01]  /*4090*/  FFMA.FTZ R125, R87, R140, R82 ;  /* 0x0000008c577d7223 */ /* 0x000fe20000010052 */
[----:B------:R-:W-:-:S03]  /*40a0*/  HADD2.F32 R82, -RZ, R102.H0_H0 ;  /* 0x20000066ff527230 */ /* 0x000fc60000004100 */
[----:B------:R-:W-:Y:S02]  /*40b0*/  FFMA.FTZ R125, R122, R141, R125 ;  /* 0x0000008d7a7d7223 */ /* 0x000fe4000001007d */
[----:B------:R-:W-:-:S04]  /*40c0*/  FFMA.FTZ R123, -R29, R82, R142 ;  /* 0x000000521d7b7223 */ /* 0x000fc8000001018e */
[----:B------:R-:W-:Y:S01]  /*40d0*/  FMUL.FTZ R83, R123, R126 ;  /* 0x0000007e7b537220 */ /* 0x000fe20000410000 */
[----:B------:R-:W-:Y:S01]  /*40e0*/  FFMA.FTZ R123, R124, R123, R125 ;  /* 0x0000007b7c7b7223 */ /* 0x000fe2000001007d */
[----:B------:R-:W-:Y:S02]  /*40f0*/  HADD2.F32 R125, -RZ, R100.H0_H0 ;  /* 0x20000064ff7d7230 */ /* 0x000fe40000004100 */
[----:B------:R-:W-:-:S03]  /*4100*/  FMUL.FTZ R126, R115, UR48 ;  /* 0x00000030737e7c20 */ /* 0x000fc60008410000 */
[----:B------:R-:W-:Y:S01]  /*4110*/  FFMA.FTZ R144, -R27, R125, R144 ;  /* 0x0000007d1b907223 */ /* 0x000fe20000010190 */
[----:B------:R-:W-:Y:S01]  /*4120*/  FFMA.FTZ R123, R116, R42, R123 ;  /* 0x0000002a747b7223 */ /* 0x000fe2000001007b */
[----:B------:R-:W-:Y:S02]  /*4130*/  HADD2.F32 R42, -RZ, R99.H0_H0 ;  /* 0x20000063ff2a7230 */ /* 0x000fe40000004100 */
[----:B------:R-:W-:-:S03]  /*4140*/  FMUL.FTZ R126, R144, R126 ;  /* 0x0000007e907e7220 */ /* 0x000fc60000410000 */
[----:B------:R-:W-:Y:S01]  /*4150*/  FFMA.FTZ R145, -R26, R42, R145 ;  /* 0x0000002a1a917223 */ /* 0x000fe20000010191 */
[----:B------:R-:W-:Y:S01]  /*4160*/  FFMA.FTZ R125, R125, R115, R126 ;  /* 0x000000737d7d7223 */ /* 0x000fe2000001007e */
[----:B------:R-:W-:-:S04]  /*4170*/  FMUL.FTZ R126, R114, UR48 ;  /* 0x00000030727e7c20 */ /* 0x000fc80008410000 */
[----:B------:R-:W-:-:S04]  /*4180*/  FMUL.FTZ R126, R145, R126 ;  /* 0x0000007e917e7220 */ /* 0x000fc80000410000 */
[----:B------:R-:W-:Y:S01]  /*4190*/  FFMA.FTZ R42, R42, R114, R126 ;  /* 0x000000722a2a7223 */ /* 0x000fe2000001007e */
[----:B------:R-:W-:-:S05]  /*41a0*/  HADD2.F32 R126, -RZ, R98.H0_H0 ;  /* 0x20000062ff7e7230 */ /* 0x000fca0000004100 */
[----:B------:R-:W-:-:S04]  /*41b0*/  FFMA.FTZ R146, -R25, R126, R146 ;  /* 0x0000007e19927223 */ /* 0x000fc80000010192 */
        /* <DEDUP_REMOVED lines=15> */
[----:B------:R-:W-:Y:S01]  /*42b0*/  FFMA.FTZ R150, -R21, R130, R150 ;  /* 0x0000008215967223 */ /* 0x000fe20000010196 */
[----:B------:R-:W-:-:S03]  /*42c0*/  FMUL.FTZ R115, R27, R115 ;  /* 0x000000731b737220 */ /* 0x000fc60000410000 */
[----:B------:R-:W-:Y:S01]  /*42d0*/  FMUL.FTZ R131, R150, R131 ;  /* 0x0000008396837220 */ /* 0x000fe20000410000 */
[----:B------:R-:W-:Y:S01]  /*42e0*/  FFMA.FTZ R123, R115, R144, R123 ;  /* 0x00000090737b7223 */ /* 0x000fe2000001007b */
[----:B------:R-:W-:Y:S02]  /*42f0*/  FMUL.FTZ R114, R26, R114 ;  /* 0x000000721a727220 */ /* 0x000fe40000410000 */
[----:B------:R-:W-:Y:S01]  /*4300*/  FFMA.FTZ R130, R130, R109, R131 ;  /* 0x0000006d82827223 */ /* 0x000fe20000010083 */
[----:B------:R-:W-:Y:S02]  /*4310*/  HADD2.F32 R131, -RZ, R93.H0_H0 ;  /* 0x2000005dff837230 */ /* 0x000fe40000004100 */
[----:B------:R-:W-:Y:S01]  /*4320*/  FFMA.FTZ R143, R56, R151, R143 ;  /* 0x00000097388f7223 */ /* 0x000fe2000001008f */
[----:B------:R-:W-:Y:S01]  /*4330*/  FFMA.FTZ R123, R114, R145, R123 ;  /* 0x00000091727b7223 */ /* 0x000fe2000001007b */
[----:B------:R-:W-:Y:S01]  /*4340*/  FMUL.FTZ R113, R25, R113 ;  /* 0x0000007119717220 */ /* 0x000fe20000410000 */
[----:B------:R-:W-:Y:S01]  /*4350*/  FMUL.FTZ R132, R108, UR48 ;  /* 0x000000306c847c20 */ /* 0x000fe20008410000 */
[----:B------:R-:W-:Y:S01]  /*4360*/  FFMA.FTZ R151, -R20, R131, R151 ;  /* 0x0000008314977223 */ /* 0x000fe20000010197 */
[----:B------:R-:W-:Y:S01]  /*4370*/  FMUL.FTZ R112, R24, R112 ;  /* 0x0000007018707220 */ /* 0x000fe20000410000 */
[----:B------:R-:W-:-:S02]  /*4380*/  FFMA.FTZ R123, R113, R146, R123 ;  /* 0x00000092717b7223 */ /* 0x000fc4000001007b */
[----:B------:R-:W-:Y:S01]  /*4390*/  FMUL.FTZ R132, R151, R132 ;  /* 0x0000008497847220 */ /* 0x000fe20000410000 */
[----:B------:R-:W-:Y:S01]  /*43a0*/  FMUL.FTZ R111, R23, R111 ;  /* 0x0000006f176f7220 */ /* 0x000fe20000410000 */
[----:B------:R-:W-:Y:S02]  /*43b0*/  FFMA.FTZ R123, R112, R147, R123 ;  /* 0x00000093707b7223 */ /* 0x000fe4000001007b */
[----:B------:R-:W-:Y:S01]  /*43c0*/  FFMA.FTZ R131, R131, R108, R132 ;  /* 0x0000006c83837223 */ /* 0x000fe20000010084 */
[----:B------:R-:W-:Y:S01]  /*43d0*/  HADD2.F32 R132, -RZ, R92.H0_H0 ;  /* 0x2000005cff847230 */ /* 0x000fe20000004100 */
[----:B------:R-:W0:Y:S01]  /*43e0*/  S2R R155, SR_LANEID ;  /* 0x00000000009b7919 */ /* 0x000e220000000000 */
[----:B------:R-:W-:Y:S01]  /*43f0*/  FFMA.FTZ R123, R111, R148, R123 ;  /* 0x000000946f7b7223 */ /* 0x000fe2000001007b */
[----:B------:R-:W-:Y:S01]  /*4400*/  FMUL.FTZ R110, R22, R110 ;  /* 0x0000006e166e7220 */ /* 0x000fe20000410000 */
[----:B------:R-:W-:Y:S01]  /*4410*/  FFMA.FTZ R143, R55, R152, R143 ;  /* 0x00000098378f7223 */ /* 0x000fe2000001008f */
[----:B------:R-:W-:Y:S01]  /*4420*/  FFMA.FTZ R152, -R19, R132, R152 ;  /* 0x0000008413987223 */ /* 0x000fe20000010198 */
[----:B------:R-:W-:Y:S01]  /*4430*/  FMUL.FTZ R133, R107, UR48 ;  /* 0x000000306b857c20 */ /* 0x000fe20008410000 */
[----:B------:R-:W-:Y:S01]  /*4440*/  FFMA.FTZ R123, R110, R149, R123 ;  /* 0x000000956e7b7223 */ /* 0x000fe2000001007b */
[----:B------:R-:W-:-:S02]  /*4450*/  FMUL.FTZ R109, R21, R109 ;  /* 0x0000006d156d7220 */ /* 0x000fc40000410000 */
[----:B------:R-:W-:Y:S01]  /*4460*/  FMUL.FTZ R133, R152, R133 ;  /* 0x0000008598857220 */ /* 0x000fe20000410000 */
[----:B------:R-:W-:Y:S01]  /*4470*/  FMUL.FTZ R108, R20, R108 ;  /* 0x0000006c146c7220 */ /* 0x000fe20000410000 */
[----:B------:R-:W-:Y:S02]  /*4480*/  FFMA.FTZ R123, R109, R150, R123 ;  /* 0x000000966d7b7223 */ /* 0x000fe4000001007b */
[----:B------:R-:W-:Y:S01]  /*4490*/  FFMA.FTZ R132, R132, R107, R133 ;  /* 0x0000006b84847223 */ /* 0x000fe20000010085 */
[----:B------:R-:W-:Y:S02]  /*44a0*/  HADD2.F32 R133, -RZ, R91.H0_H0 ;  /* 0x2000005bff857230 */ /* 0x000fe40000004100 */
[----:B------:R-:W-:Y:S01]  /*44b0*/  FFMA.FTZ R123, R108, R151, R123 ;  /* 0x000000976c7b7223 */ /* 0x000fe2000001007b */
[----:B------:R-:W-:Y:S01]  /*44c0*/  FMUL.FTZ R107, R19, R107 ;  /* 0x0000006b136b7220 */ /* 0x000fe20000410000 */
[----:B------:R-:W-:Y:S01]  /*44d0*/  FFMA.FTZ R143, R54, R153, R143 ;  /* 0x00000099368f7223 */ /* 0x000fe2000001008f */
[C---:B------:R-:W-:Y:S01]  /*44e0*/  FMUL.FTZ R135, R18.reuse, R105 ;  /* 0x0000006912877220 */ /* 0x040fe20000410000 */
[----:B------:R-:W-:Y:S01]  /*44f0*/  FFMA.FTZ R153, -R18, R133, R153 ;  /* 0x0000008512997223 */ /* 0x000fe20000010199 */
[----:B------:R-:W-:-:S02]  /*4500*/  FFMA.FTZ R123, R107, R152, R123 ;  /* 0x000000986b7b7223 */ /* 0x000fc4000001007b */
[----:B------:R-:W1:Y:S02]  /*4510*/  SHFL.DOWN PT, R134, R143, 0x1, 0x1f ;  /* 0x08201f008f867f89 */ /* 0x000e6400000e0000 */
[----:B------:R-:W-:-:S05]  /*4520*/  FFMA.FTZ R123, R135, R153, R123 ;  /* 0x00000099877b7223 */ /* 0x000fca000001007b */
[----:B------:R-:W2:Y:S01]  /*4530*/  SHFL.DOWN PT, R136, R123, 0x1, 0x1f ;  /* 0x08201f007b887f89 */ /* 0x000ea200000e0000 */
[----:B0-----:R-:W-:-:S13]  /*4540*/  ISETP.GT.AND P1, PT, R155, 0x1e, PT ;  /* 0x0000001e9b00780c */ /* 0x001fda0003f24270 */
[----:B-1----:R-:W-:-:S05]  /*4550*/  @!P1 FADD.FTZ R143, R143, R134 ;  /* 0x000000868f8f9221 */ /* 0x002fca0000010000 */
[----:B------:R-:W0:Y:S01]  /*4560*/  SHFL.DOWN PT, R134, R143, 0x2, 0x1f ;  /* 0x08401f008f867f89 */ /* 0x000e2200000e0000 */
[----:B--2---:R-:W-:-:S05]  /*4570*/  @!P1 FADD.FTZ R123, R123, R136 ;  /* 0x000000887b7b9221 */ /* 0x004fca0000010000 */
[----:B------:R-:W1:Y:S01]  /*4580*/  SHFL.DOWN PT, R136, R123, 0x2, 0x1f ;  /* 0x08401f007b887f89 */ /* 0x000e6200000e0000 */
[----:B------:R-:W-:-:S13]  /*4590*/  ISETP.GT.AND P2, PT, R155, 0x1d, PT ;  /* 0x0000001d9b00780c */ /* 0x000fda0003f44270 */
[----:B0-----:R-:W-:-:S05]  /*45a0*/  @!P2 FADD.FTZ R143, R143, R134 ;  /* 0x000000868f8fa221 */ /* 0x001fca0000010000 */
[----:B------:R-:W0:Y:S01]  /*45b0*/  SHFL.DOWN PT, R134, R143, 0x4, 0x1f ;  /* 0x08801f008f867f89 */ /* 0x000e2200000e0000 */
[----:B-1----:R-:W-:-:S05]  /*45c0*/  @!P2 FADD.FTZ R123, R123, R136 ;  /* 0x000000887b7ba221 */ /* 0x002fca0000010000 */
[----:B------:R-:W1:Y:S01]  /*45d0*/  SHFL.DOWN PT, R136, R123, 0x4, 0x1f ;  /* 0x08801f007b887f89 */ /* 0x000e6200000e0000 */
[----:B------:R-:W-:-:S13]  /*45e0*/  ISETP.GT.AND P1, PT, R155, 0x1b, PT ;  /* 0x0000001b9b00780c */ /* 0x000fda0003f24270 */
[----:B0-----:R-:W-:-:S05]  /*45f0*/  @!P1 FADD.FTZ R143, R143, R134 ;  /* 0x000000868f8f9221 */ /* 0x001fca0000010000 */
[----:B------:R-:W0:Y:S01]  /*4600*/  SHFL.DOWN PT, R134, R143, 0x8, 0x1f ;  /* 0x09001f008f867f89 */ /* 0x000e2200000e0000 */
[----:B-1----:R-:W-:-:S05]  /*4610*/  @!P1 FADD.FTZ R123, R123, R136 ;  /* 0x000000887b7b9221 */ /* 0x002fca0000010000 */
[----:B------:R-:W1:Y:S01]  /*4620*/  SHFL.DOWN PT, R136, R123, 0x8, 0x1f ;  /* 0x09001f007b887f89 */ /* 0x000e6200000e0000 */
[----:B------:R-:W-:Y:S01]  /*4630*/  ISETP.GT.AND P2, PT, R155, 0x17, PT ;  /* 0x000000179b00780c */ /* 0x000fe20003f44270 */
[----:B------:R-:W-:-:S12]  /*4640*/  FADD.FTZ R36, R108, R36 ;  /* 0x000000246c247221 */ /* 0x000fd80000010000 */
[----:B0-----:R-:W-:Y:S01]  /*4650*/  @!P2 FADD.FTZ R143, R143, R134 ;  /* 0x000000868f8fa221 */ /* 0x001fe20000010000 */
[----:B------:R-:W-:-:S04]  /*4660*/  FMUL.FTZ R134, R105, UR48 ;  /* 0x0000003069867c20 */ /* 0x000fc80008410000 */
[----:B------:R-:W-:Y:S01]  /*4670*/  FMUL.FTZ R134, R153, R134 ;  /* 0x0000008699867220 */ /* 0x000fe20000410000 */
[----:B-1----:R-:W-:-:S03]  /*4680*/  @!P2 FADD.FTZ R123, R123, R136 ;  /* 0x000000887b7ba221 */ /* 0x002fc60000010000 */
[----:B------:R-:W-:Y:S02]  /*4690*/  FFMA.FTZ R105, R133, R105, R134 ;  /* 0x0000006985697223 */ /* 0x000fe40000010086 */
[----:B------:R-:W0:Y:S04]  /*46a0*/  SHFL.DOWN PT, R134, R143, 0x10, 0x1f ;  /* 0x0a001f008f867f89 */ /* 0x000e2800000e0000 */
[----:B------:R-:W1:Y:S01]  /*46b0*/  SHFL.DOWN PT, R108, R123, 0x10, 0x1f ;  /* 0x0a001f007b6c7f89 */ /* 0x000e6200000e0000 */
[C---:B------:R-:W-:Y:S01]  /*46c0*/  ISETP.GT.AND P1, PT, R155.reuse, 0xf, PT ;  /* 0x0000000f9b00780c */ /* 0x040fe20003f24270 */
[----:B------:R-:W-:Y:S01]  /*46d0*/  FADD.FTZ R76, R42, R76 ;  /* 0x0000004c2a4c7221 */ /* 0x000fe20000010000 */
[----:B------:R-:W-:Y:S01]  /*46e0*/  ISETP.NE.AND P2, PT, R155, RZ, PT ;  /* 0x000000ff9b00720c */ /* 0x000fe20003f45270 */
[----:B------:R-:W-:Y:S01]  /*46f0*/  FMUL.FTZ R42, R118, UR48 ;  /* 0x00000030762a7c20 */ /* 0x000fe20008410000 */
[----:B------:R-:W-:Y:S01]  /*4700*/  FADD.FTZ R90, R105, R90 ;  /* 0x0000005a695a7221 */ /* 0x000fe20000010000 */
[----:B------:R-:W-:Y:S01]  /*4710*/  FADD.FTZ R51, R87, R51 ;  /* 0x0000003357337221 */ /* 0x000fe20000010000 */
[----:B------:R-:W-:Y:S01]  /*4720*/  FMUL.FTZ R105, R119, UR48 ;  /* 0x0000003077697c20 */ /* 0x000fe20008410000 */
[----:B------:R-:W-:Y:S01]  /*4730*/  FMUL.FTZ R141, R141, R42 ;  /* 0x0000002a8d8d7220 */ /* 0x000fe20000410000 */
[----:B------:R-:W-:Y:S01]  /*4740*/  FMUL.FTZ R42, R120, UR48 ;  /* 0x00000030782a7c20 */ /* 0x000fe20008410000 */
[----:B------:R-:W-:Y:S01]  /*4750*/  FMUL.FTZ R87, R121, UR48 ;  /* 0x0000003079577c20 */ /* 0x000fe20008410000 */
[----:B------:R-:W-:-:S02]  /*4760*/  FMUL.FTZ R105, R140, R105 ;  /* 0x000000698c697220 */ /* 0x000fc40000410000 */
[----:B------:R-:W-:Y:S01]  /*4770*/  FMUL.FTZ R42, R139, R42 ;  /* 0x0000002a8b2a7220 */ /* 0x000fe20000410000 */
[----:B------:R-:W-:Y:S01]  /*4780*/  FMUL.FTZ R138, R138, R87 ;  /* 0x000000578a8a7220 */ /* 0x000fe20000410000 */
[----:B0-----:R-:W-:Y:S01]  /*4790*/  @!P1 FADD.FTZ R143, R143, R134 ;  /* 0x000000868f8f9221 */ /* 0x001fe20000010000 */
[----:B-1----:R-:W-:Y:S01]  /*47a0*/  @!P1 FADD.FTZ R123, R123, R108 ;  /* 0x0000006c7b7b9221 */ /* 0x002fe20000010000 */
[----:B------:R-:W-:-:S03]  /*47b0*/  FFMA.FTZ R108, R82, R117, R83 ;  /* 0x00000075526c7223 */ /* 0x000fc60000010053 */
[----:B------:R-:W-:Y:S02]  /*47c0*/  MOV R83, R143 ;  /* 0x0000008f00537202 */ /* 0x000fe40000000f00 */
[----:B------:R-:W-:Y:S01]  /*47d0*/  MOV R82, R123 ;  /* 0x0000007b00527202 */ /* 0x000fe20000000f00 */
[----:B------:R-:W-:Y:S01]  /*47e0*/  FFMA.FTZ R141, R106, R118, R141 ;  /* 0x000000766a8d7223 */ /* 0x000fe2000001008d */
[----:B------:R-:W-:Y:S01]  /*47f0*/  FFMA.FTZ R86, R86, R119, R105 ;  /* 0x0000007756567223 */ /* 0x000fe20000010069 */
[----:B------:R-:W-:Y:S01]  /*4800*/  FFMA.FTZ R43, R43, R120, R42 ;  /* 0x000000782b2b7223 */ /* 0x000fe2000001002a */
[----:B------:R-:W-:Y:S01]  /*4810*/  FFMA.FTZ R138, R41, R121, R138 ;  /* 0x00000079298a7223 */ /* 0x000fe2000001008a */
[----:B---3--:R0:W-:Y:S01]  /*4820*/  @!P2 STS.64 [R154+0x1098], R82 ;  /* 0x001098529a00a388 */ /* 0x0081e20000000a00 */
[----:B------:R-:W-:Y:S01]  /*4830*/  BSSY B0, `(.L_x_11) ;  /* 0x0000035000007945 */ /* 0x000fe20003800000 */
[----:B------:R-:W-:Y:S01]  /*4840*/  FADD.FTZ R34, R135, R34 ;  /* 0x0000002287227221 */ /* 0x000fe20000010000 */
        /* <DEDUP_REMOVED lines=27> */
[----:B------:R-:W-:Y:S06]  /*4a00*/  BAR.SYNC.DEFER_BLOCKING 0x0 ;  /* 0x0000000000007b1d */ /* 0x000fec0000010000 */
[----:B0-----:R-:W-:Y:S05]  /*4a10*/  @P0 BRA `(.L_x_12) ;  /* 0x0000000000580947 */ /* 0x001fea0003800000 */
[----:B------:R-:W0:Y:S01]  /*4a20*/  S2UR UR45, SR_CgaCtaId ;  /* 0x00000000002d79c3 */ /* 0x000e220000008800 */
[----:B------:R-:W-:Y:S01]  /*4a30*/  UMOV UR44, 0x400 ;  /* 0x00000400002c7882 */ /* 0x000fe20000000000 */
[----:B------:R-:W-:Y:S01]  /*4a40*/  UISETP.NE.AND UP0, UPT, UR15, UR54, UPT ;  /* 0x000000360f00728c */ /* 0x000fe2000bf05270 */
[----:B------:R-:W-:-:S05]  /*4a50*/  MOV R105, UR7 ;  /* 0x0000000700697c02 */ /* 0x000fca0008000f00 */
[----:B------:R-:W-:Y:S01]  /*4a60*/  PLOP3.LUT P0, PT, PT, PT, UP0, 0x80, 0x0 ;  /* 0x000000000000781c */ /* 0x000fe20003f0f008 */
[----:B0-----:R-:W-:-:S06]  /*4a70*/  ULEA UR44, UR45, UR44, 0x18 ;  /* 0x0000002c2d2c7291 */ /* 0x001fcc000f8ec03f */
[----:B------:R-:W-:-:S05]  /*4a80*/  IMAD.U32 R104, RZ, RZ, UR44 ;  /* 0x0000002cff687e24 */ /* 0x000fca000f8e00ff */
[----:B------:R-:W0:Y:S01]  /*4a90*/  LDS.128 R40, [R104+0x10a0] ;  /* 0x0010a00068287984 */ /* 0x000e220000000c00 */
[----:B------:R-:W-:-:S03]  /*4aa0*/  LEA R105, R105, R104, 0x2 ;  /* 0x0000006869697211 */ /* 0x000fc600078e10ff */
[----:B------:R-:W1:Y:S04]  /*4ab0*/  LDS.64 R84, [R104+0x10b0] ;  /* 0x0010b00068547984 */ /* 0x000e680000000a00 */
[----:B------:R-:W2:Y:S04]  /*4ac0*/  @P0 LDS R106, [R105+0x30e0] ;  /* 0x0030e000696a0984 */ /* 0x000ea80000000800 */
[----:B------:R-:W3:Y:S01]  /*4ad0*/  @P0 LDS R87, [R105+0x2ce0] ;  /* 0x002ce00069570984 */ /* 0x000ee20000000800 */
[----:B0-----:R-:W-:Y:S01]  /*4ae0*/  FADD.FTZ R86, R83, R41 ;  /* 0x0000002953567221 */ /* 0x001fe20000010000 */
[----:B------:R-:W-:-:S03]  /*4af0*/  FADD.FTZ R41, R82, R40 ;  /* 0x0000002852297221 */ /* 0x000fc60000010000 */
[----:B------:R-:W-:Y:S01]  /*4b00*/  FADD.FTZ R86, R43, R86 ;  /* 0x000000562b567221 */ /* 0x000fe20000010000 */
[----:B------:R-:W-:-:S03]  /*4b10*/  FADD.FTZ R41, R42, R41 ;  /* 0x000000292a297221 */ /* 0x000fc60000010000 */
[----:B-1----:R-:W-:Y:S01]  /*4b20*/  FADD.FTZ R83, R86, R85 ;  /* 0x0000005556537221 */ /* 0x002fe20000010000 */
[----:B------:R-:W-:-:S03]  /*4b30*/  FADD.FTZ R82, R41, R84 ;  /* 0x0000005429527221 */ /* 0x000fc60000010000 */
[----:B--2---:R-:W-:Y:S01]  /*4b40*/  @P0 FADD.FTZ R83, R83, R106 ;  /* 0x0000006a53530221 */ /* 0x004fe20000010000 */
[----:B---3--:R-:W-:-:S04]  /*4b50*/  @P0 FADD.FTZ R82, R82, R87 ;  /* 0x0000005752520221 */ /* 0x008fc80000010000 */
[----:B------:R0:W-:Y:S04]  /*4b60*/  STS [R105+0x30e0], R83 ;  /* 0x0030e05369007388 */ /* 0x0001e80000000800 */
[----:B------:R0:W-:Y:S02]  /*4b70*/  STS [R105+0x2ce0], R82 ;  /* 0x002ce05269007388 */ /* 0x0001e40000000800 */
.L_x_12:
[----:B------:R-:W-:Y:S05]  /*4b80*/  BSYNC B0 ;  /* 0x0000000000007941 */ /* 0x000fea0003800000 */
.L_x_11:
[----:B------:R-:W-:-:S04]  /*4b90*/  UIADD3 UR7, UR7, 0x1, URZ ;  /* 0x0000000107077890 */ /* 0x000fc8000fffe03f */
[----:B------:R-:W-:-:S06]  /*4ba0*/  UISETP.GE.AND UP0, UPT, UR7, UR55, UPT ;  /* 0x000000370700728c */ /* 0x000fcc000bf06270 */
[----:B------:R-:W-:-:S13]  /*4bb0*/  PLOP3.LUT P0, PT, PT, PT, UP0, 0x80, 0x0 ;  /* 0x000000000000781c */ /* 0x000fda0003f0f008 */
[----:B------:R-:W-:Y:S05]  /*4bc0*/  @!P0 BRA `(.L_x_13) ;  /* 0xffffffd800ec8947 */ /* 0x000fea000383ffff */
.L_x_1:
[----:B------:R-:W2:Y:S04]  /*4bd0*/  LDL R114, [R1+0x44] ;  /* 0x0000440001727983 */ /* 0x000ea80000100800 */
[----:B------:R-:W3:Y:S04]  /*4be0*/  LDL R113, [R1+0x40] ;  /* 0x0000400001717983 */ /* 0x000ee80000100800 */
[----:B------:R-:W4:Y:S04]  /*4bf0*/  LDL R112, [R1+0x3c] ;  /* 0x00003c0001707983 */ /* 0x000f280000100800 */
[----:B------:R-:W5:Y:S04]  /*4c00*/  LDL R111, [R1+0x38] ;  /* 0x00003800016f7983 */ /* 0x000f680000100800 */
[----:B------:R-:W5:Y:S04]  /*4c10*/  LDL R110, [R1+0x34] ;  /* 0x00003400016e7983 */ /* 0x000f680000100800 */
[----:B------:R-:W5:Y:S04]  /*4c20*/  LDL R109, [R1+0x30] ;  /* 0x00003000016d7983 */ /* 0x000f680000100800 */
[----:B------:R-:W5:Y:S04]  /*4c30*/  LDL R108, [R1+0x2c] ;  /* 0x00002c00016c7983 */ /* 0x000f680000100800 */
[----:B------:R-:W5:Y:S04]  /*4c40*/  LDL R107, [R1+0x28] ;  /* 0x00002800016b7983 */ /* 0x000f680000100800 */
[----:B------:R-:W5:Y:S04]  /*4c50*/  LDL R106, [R1+0x24] ;  /* 0x00002400016a7983 */ /* 0x000f680000100800 */
[----:B0-----:R-:W5:Y:S04]  /*4c60*/  LDL R105, [R1+0x20] ;  /* 0x0000200001697983 */ /* 0x001f680000100800 */
[----:B------:R-:W5:Y:S04]  /*4c70*/  LDL R87, [R1+0x1c] ;  /* 0x00001c0001577983 */ /* 0x000f680000100800 */
[----:B------:R-:W5:Y:S04]  /*4c80*/  LDL R86, [R1+0x18] ;  /* 0x0000180001567983 */ /* 0x000f680000100800 */
[----:B------:R-:W5:Y:S04]  /*4c90*/  LDL R85, [R1+0x14] ;  /* 0x0000140001557983 */ /* 0x000f680000100800 */
[----:B------:R-:W5:Y:S04]  /*4ca0*/  LDL R84, [R1+0x10] ;  /* 0x0000100001547983 */ /* 0x000f680000100800 */
[----:B------:R-:W5:Y:S04]  /*4cb0*/  LDL R83, [R1+0xc] ;  /* 0x00000c0001537983 */ /* 0x000f680000100800 */
[----:B------:R-:W5:Y:S01]  /*4cc0*/  LDL R82, [R1+0x8] ;  /* 0x0000080001527983 */ /* 0x000f620000100800 */
[----:B------:R-:W0:Y:S01]  /*4cd0*/  S2UR UR17, SR_CgaCtaId ;  /* 0x00000000001179c3 */ /* 0x000e220000008800 */
[----:B------:R-:W-:Y:S01]  /*4ce0*/  F2FP.F16.F32.PACK_AB R52, R52, R53 ;  /* 0x000000353434723e */ /* 0x000fe200000000ff */
[----:B------:R-:W-:Y:S01]  /*4cf0*/  ULEA UR29, UR15, 0xfffff800, 0xb ;  /* 0xfffff8000f1d7891 */ /* 0x000fe2000f8e583f */
[----:B------:R-:W1:Y:S01]  /*4d00*/  S2R R40, SR_TID.X ;  /* 0x0000000000287919 */ /* 0x000e620000002100 */
[----:B------:R-:W-:Y:S01]  /*4d10*/  F2FP.F16.F32.PACK_AB R50, R50, R51 ;  /* 0x000000333232723e */ /* 0x000fe200000000ff */
[----:B------:R-:W-:Y:S01]  /*4d20*/  ULDC UR7, c[0x0][0x218] ;  /* 0x0000860000077ab9 */ /* 0x000fe20000000800 */
[----:B------:R-:W-:-:S02]  /*4d30*/  PRMT R0, R52, 0x7632, R0 ;  /* 0x0000763234007816 */ /* 0x000fc40000000000 */
[----:B------:R-:W-:Y:S01]  /*4d40*/  BAR.SYNC.DEFER_BLOCKING 0x0 ;  /* 0x0000000000007b1d */ /* 0x000fe20000010000 */
[----:B------:R-:W-:Y:S01]  /*4d50*/  F2FP.F16.F32.PACK_AB R48, R48, R49 ;  /* 0x000000313030723e */ /* 0x000fe200000000ff */
[----:B------:R-:W-:Y:S01]  /*4d60*/  UIADD3 UR32, -UR29, UR7, URZ ;  /* 0x000000071d207290 */ /* 0x000fe2000fffe13f */
[----:B------:R-:W-:Y:S01]  /*4d70*/  F2FP.F16.F32.PACK_AB R46, R46, R47 ;  /* 0x0000002f2e2e723e */ /* 0x000fe200000000ff */
[----:B------:R-:W-:Y:S01]  /*4d80*/  USHF.R.S32.HI UR27, URZ, 0x1f, UR53 ;  /* 0x0000001f3f1b7899 */ /* 0x000fe20008011435 */
[----:B------:R-:W-:Y:S01]  /*4d90*/  PRMT R2, R50, 0x7632, R2 ;  /* 0x0000763232027816 */ /* 0x000fe20000000002 */
[----:B------:R-:W-:Y:S01]  /*4da0*/  UMOV UR16, 0x400 ;  /* 0x0000040000107882 */ /* 0x000fe20000000000 */
[----:B------:R-:W-:Y:S01]  /*4db0*/  PRMT R3, R48, 0x7632, R3 ;  /* 0x0000763230037816 */ /* 0x000fe20000000003 */
[----:B------:R-:W-:Y:S01]  /*4dc0*/  ULDC.64 UR34, c[0x0][0x388] ;  /* 0x0000e20000227ab9 */ /* 0x000fe20000000a00 */
[----:B------:R-:W-:Y:S01]  /*4dd0*/  F2FP.F16.F32.PACK_AB R44, R44, R45 ;  /* 0x0000002d2c2c723e */ /* 0x000fe200000000ff */
[----:B------:R-:W-:Y:S01]  /*4de0*/  UIMAD UR26, UR27, UR34, URZ ;  /* 0x000000221b1a72a4 */ /* 0x000fe2000f8e023f */
[----:B------:R-:W-:Y:S01]  /*4df0*/  F2FP.F16.F32.PACK_AB R38, R38, R39 ;  /* 0x000000272626723e */ /* 0x000fe200000000ff */
[----:B------:R-:W-:Y:S01]  /*4e00*/  ULDC.64 UR30, c[0x0][0x3a8] ;  /* 0x0000ea00001e7ab9 */ /* 0x000fe20000000a00 */
[----:B------:R-:W-:Y:S01]  /*4e10*/  F2FP.F16.F32.PACK_AB R36, R36, R37 ;  /* 0x000000252424723e */ /* 0x000fe200000000ff */
[----:B------:R-:W-:Y:S01]  /*4e20*/  UIMAD UR27, UR27, UR30, URZ ;  /* 0x0000001e1b1b72a4 */ /* 0x000fe2000f8e023f */
[----:B------:R-:W-:Y:S01]  /*4e30*/  F2FP.F16.F32.PACK_AB R34, R34, R35 ;  /* 0x000000232222723e */ /* 0x000fe200000000ff */
[----:B------:R-:W-:Y:S01]  /*4e40*/  UIMAD UR28, UR53, UR35, UR26 ;  /* 0x00000023351c72a4 */ /* 0x000fe2000f8e021a */
[----:B------:R-:W-:Y:S01]  /*4e50*/  PRMT R4, R44, 0x7632, R4 ;  /* 0x000076322c047816 */ /* 0x000fe20000000004 */
[----:B0-----:R-:W-:Y:S01]  /*4e60*/  ULEA UR16, UR17, UR16, 0x18 ;  /* 0x0000001011107291 */ /* 0x001fe2000f8ec03f */
[----:B------:R-:W-:Y:S01]  /*4e70*/  MOV R23, UR32 ;  /* 0x0000002000177c02 */ /* 0x000fe20008000f00 */
[----:B------:R-:W-:Y:S01]  /*4e80*/  UIMAD UR26, UR53, UR31, UR27 ;  /* 0x0000001f351a72a4 */ /* 0x000fe2000f8e021b */
[----:B------:R-:W-:Y:S01]  /*4e90*/  BSSY B0, `(.L_x_14) ;  /* 0x0000044000007945 */ /* 0x000fe20003800000 */
[----:B------:R-:W-:Y:S01]  /*4ea0*/  USHF.R.S32.HI UR7, URZ, 0x1f, UR8 ;  /* 0x0000001f3f077899 */ /* 0x000fe20008011408 */
[----:B------:R0:W-:Y:S01]  /*4eb0*/  STS.U16 [R103+0x2], R0 ;  /* 0x0000020067007388 */ /* 0x0001e20000000400 */
[----:B------:R-:W-:-:S02]  /*4ec0*/  MOV R104, UR16 ;  /* 0x0000001000687c02 */ /* 0x000fc40008000f00 */
[----:B-1----:R-:W-:Y:S01]  /*4ed0*/  ISETP.NE.AND P0, PT, R40, RZ, PT ;  /* 0x000000ff2800720c */ /* 0x002fe20003f05270 */
[----:B------:R1:W-:Y:S04]  /*4ee0*/  STS.U16 [R103+0x6], R2 ;  /* 0x0000060267007388 */ /* 0x0003e80000000400 */
[----:B------:R1:W-:Y:S01]  /*4ef0*/  STS.U16 [R103+0xa], R3 ;  /* 0x00000a0367007388 */ /* 0x0003e20000000400 */
[----:B0-----:R-:W-:-:S03]  /*4f00*/  PRMT R0, R46, 0x7632, R0 ;  /* 0x000076322e007816 */ /* 0x001fc60000000000 */
[----:B------:R-:W-:Y:S01]  /*4f10*/  STS.U16 [R103], R52 ;  /* 0x0000003467007388 */ /* 0x000fe20000000400 */
[----:B-1----:R-:W-:-:S03]  /*4f20*/  PRMT R2, R38, 0x7632, R2 ;  /* 0x0000763226027816 */ /* 0x002fc60000000002 */
[----:B------:R0:W-:Y:S01]  /*4f30*/  STS.U16 [R103+0xe], R0 ;  /* 0x00000e0067007388 */ /* 0x0001e20000000400 */
[----:B------:R-:W-:-:S03]  /*4f40*/  PRMT R3, R34, 0x7632, R3 ;  /* 0x0000763222037816 */ /* 0x000fc60000000003 */
[----:B------:R-:W-:Y:S04]  /*4f50*/  STS.U16 [R103+0x4], R50 ;  /* 0x0000043267007388 */ /* 0x000fe80000000400 */
[----:B------:R-:W-:Y:S01]  /*4f60*/  STS.U16 [R103+0x8], R48 ;  /* 0x0000083067007388 */ /* 0x000fe20000000400 */
[----:B0-----:R-:W-:-:S03]  /*4f70*/  PRMT R0, R36, 0x7632, R0 ;  /* 0x0000763224007816 */ /* 0x001fc60000000000 */
        /* <DEDUP_REMOVED lines=8> */
[----:B------:R1:W-:Y:S01]  /*5000*/  STS.U16 [R103+0x1e], R3 ;  /* 0x00001e0367007388 */ /* 0x0003e20000000400 */
[----:B------:R-:W-:Y:S01]  /*5010*/  NOP ;  /* 0x0000000000007918 */ /* 0x000fe20000000000 */
[----:B0-----:R-:W-:-:S02]  /*5020*/  SHF.L.U32 R0, R40, 0x4, RZ ;  /* 0x0000000428007819 */ /* 0x001fc400000006ff */
[----:B-1----:R-:W-:Y:S02]  /*5030*/  MOV R3, UR29 ;  /* 0x0000001d00037c02 */ /* 0x002fe40008000f00 */
[----:B------:R-:W-:-:S04]  /*5040*/  LOP3.LUT R0, R0, 0xfffffe00, RZ, 0xc0, !PT ;  /* 0xfffffe0000007812 */ /* 0x000fc800078ec0ff */
[----:B------:R-:W-:-:S04]  /*5050*/  LOP3.LUT R15, R0, 0x1f, R40, 0xf8, !PT ;  /* 0x0000001f000f7812 */ /* 0x000fc800078ef828 */
[----:B------:R-:W-:Y:S02]  /*5060*/  SHF.R.S32.HI R14, RZ, 0x1f, R15 ;  /* 0x0000001fff0e7819 */ /* 0x000fe4000001140f */
[----:B------:R-:W-:-:S04]  /*5070*/  IADD3 R2, P2, R15, UR29, RZ ;  /* 0x0000001d0f027c10 */ /* 0x000fc8000ff5e0ff */
[----:B------:R-:W-:Y:S01]  /*5080*/  LEA.HI.X.SX32 R3, R3, R14, 0x1, P2 ;  /* 0x0000000e03037211 */ /* 0x000fe200010f0eff */
[----:B--2---:R-:W-:Y:S04]  /*5090*/  LDS.U16 R9, [R114] ;  /* 0x0000000072097984 */ /* 0x004fe80000000400 */
[----:B---3--:R-:W-:Y:S04]  /*50a0*/  LDS.U16 R17, [R113+0x40] ;  /* 0x0000400071117984 */ /* 0x008fe80000000400 */
[----:B----4-:R-:W-:Y:S04]  /*50b0*/  LDS.U16 R19, [R112+0x80] ;  /* 0x0000800070137984 */ /* 0x010fe80000000400 */
[----:B-----5:R-:W-:Y:S04]  /*50c0*/  LDS.U16 R21, [R111+0xc0] ;  /* 0x0000c0006f157984 */ /* 0x020fe80000000400 */
        /* <DEDUP_REMOVED lines=12> */
[----:B------:R-:W-:Y:S01]  /*5190*/  @!P0 STS [UR16+0x1080], R23 ;  /* 0x00108017ff008988 */ /* 0x000fe20008000810 */
[----:B------:R-:W-:Y:S01]  /*51a0*/  UIMAD.WIDE.U32 UR16, UR53, UR34, URZ ;  /* 0x00000022351072a5 */ /* 0x000fe2000f8e003f */
[----:B------:R-:W-:Y:S03]  /*51b0*/  BAR.SYNC.DEFER_BLOCKING 0x0 ;  /* 0x0000000000007b1d */ /* 0x000fe60000010000 */
[----:B------:R-:W-:-:S03]  /*51c0*/  UIADD3 UR27, UR17, UR28, URZ ;  /* 0x0000001c111b7290 */ /* 0x000fc6000fffe03f */
[----:B------:R-:W0:Y:S02]  /*51d0*/  LDS R22, [R104+0x1080] ;  /* 0x0010800068167984 */ /* 0x000e240000000800 */
[----:B0-----:R-:W-:-:S13]  /*51e0*/  ISETP.GE.AND P1, PT, R15, R22, PT ;  /* 0x000000160f00720c */ /* 0x001fda0003f26270 */
[----:B------:R-:W-:Y:S05]  /*51f0*/  @P1 BRA `(.L_x_15) ;  /* 0x0000000000341947 */ /* 0x000fea0003800000 */
[----:B------:R-:W-:Y:S01]  /*5200*/  MOV R5, UR34 ;  /* 0x0000002200057c02 */ /* 0x000fe20008000f00 */
[----:B------:R-:W-:Y:S02]  /*5210*/  ULDC.64 UR36, c[0x0][0x390] ;  /* 0x0000e40000247ab9 */ /* 0x000fe40000000a00 */
[----:B------:R-:W-:Y:S02]  /*5220*/  UIMAD UR29, UR7, UR36, URZ ;  /* 0x00000024071d72a4 */ /* 0x000fe4000f8e023f */
[----:B------:R-:W-:Y:S02]  /*5230*/  IMAD.U32 R7, RZ, RZ, UR36 ;  /* 0x00000024ff077e24 */ /* 0x000fe4000f8e00ff */
[----:B------:R-:W-:Y:S01]  /*5240*/  IMAD.WIDE.U32 R4, R5, UR53, R2 ;  /* 0x0000003505047c25 */ /* 0x000fe2000f8e0002 */
[----:B------:R-:W-:-:S03]  /*5250*/  UIMAD UR29, UR8, UR37, UR29 ;  /* 0x00000025081d72a4 */ /* 0x000fc6000f8e021d */
[----:B------:R-:W-:Y:S01]  /*5260*/  ULDC.64 UR36, c[0x0][0x3e0] ;  /* 0x0000f80000247ab9 */ /* 0x000fe20000000a00 */
[----:B------:R-:W-:-:S03]  /*5270*/  IADD3 R5, R5, UR28, RZ ;  /* 0x0000001c05057c10 */ /* 0x000fc6000fffe0ff */
[----:B------:R-:W-:-:S05]  /*5280*/  IMAD.WIDE.U32 R4, R7, UR8, R4 ;  /* 0x0000000807047c25 */ /* 0x000fca000f8e0004 */
[----:B------:R-:W-:Y:S02]  /*5290*/  IADD3 R5, R5, UR29, RZ ;  /* 0x0000001d05057c10 */ /* 0x000fe4000fffe0ff */
[----:B------:R-:W-:-:S04]  /*52a0*/  LEA R6, P1, R4, UR36, 0x1 ;  /* 0x0000002404067c11 */ /* 0x000fc8000f8208ff */
[----:B------:R-:W-:-:S05]  /*52b0*/  LEA.HI.X R7, R4, UR37, R5, 0x1, P1 ;  /* 0x0000002504077c11 */ /* 0x000fca00088f0c05 */
[----:B------:R0:W-:Y:S04]  /*52c0*/  STG.E.U16 desc[UR18][R6.64], R9 ;  /* 0x0000000906007986 */ /* 0x0001e8000c101512 */
.L_x_15:
[----:B------:R-:W-:Y:S05]  /*52d0*/  BSYNC B0 ;  /* 0x0000000000007941 */ /* 0x000fea0003800000 */
.L_x_14:
[----:B------:R-:W2:Y:S01]  /*52e0*/  LDL.LU R24, [R1+0x48] ;  /* 0x0000480001187983 */ /* 0x000ea20000300800 */
[----:B------:R-:W-:Y:S01]  /*52f0*/  ULDC UR28, c[0x0][0x224] ;  /* 0x00008900001c7ab9 */ /* 0x000fe20000000800 */
[----:B------:R-:W-:Y:S01]  /*5300*/  ULDC.64 UR32, c[0x0][0x390] ;  /* 0x0000e40000207ab9 */ /* 0x000fe20000000a00 */
[----:B------:R-:W-:Y:S01]  /*5310*/  USHF.L.U32 UR28, UR28, 0xb, URZ ;  /* 0x0000000b1c1c7899 */ /* 0x000fe2000800063f */
[----:B------:R-:W1:Y:S01]  /*5320*/  S2R R18, SR_LANEID ;  /* 0x0000000000127919 */ /* 0x000e620000000000 */
[----:B------:R-:W-:Y:S01]  /*5330*/  UMOV UR17, UR27 ;  /* 0x0000001b00117c82 */ /* 0x000fe20008000000 */
[----:B------:R-:W-:Y:S01]  /*5340*/  ULDC.64 UR34, c[0x0][0x3e0] ;  /* 0x0000f80000227ab9 */ /* 0x000fe20000000a00 */
[----:B------:R-:W-:Y:S01]  /*5350*/  UIMAD.WIDE.U32 UR16, UR8, UR32, UR16 ;  /* 0x00000020081072a5 */ /* 0x000fe2000f8e0010 */
[C---:B------:R-:W-:Y:S01]  /*5360*/  LEA R4, P1, R15.reuse, UR34, 0x1 ;  /* 0x000000220f047c11 */ /* 0x040fe2000f8208ff */
[----:B------:R-:W-:Y:S01]  /*5370*/  UIMAD UR32, UR7, UR32, URZ ;  /* 0x00000020072072a4 */ /* 0x000fe2000f8e023f */
[C---:B------:R-:W-:Y:S01]  /*5380*/  LOP3.LUT R13, R15.reuse, 0x20, RZ, 0xfc, !PT ;  /* 0x000000200f0d7812 */ /* 0x040fe200078efcff */
[----:B------:R-:W-:Y:S01]  /*5390*/  UIMAD UR29, UR6, -0x800, UR28 ;  /* 0xfffff800061d78a4 */ /* 0x000fe2000f8e021c */
[C---:B------:R-:W-:Y:S01]  /*53a0*/  LEA.HI.X R0, R15.reuse, UR35, R14, 0x1, P1 ;  /* 0x000000230f007c11 */ /* 0x040fe200088f0c0e */
[----:B------:R-:W-:Y:S01]  /*53b0*/  UIMAD UR32, UR8, UR33, UR32 ;  /* 0x00000021082072a4 */ /* 0x000fe2000f8e0220 */
[----:B------:R-:W-:Y:S01]  /*53c0*/  LOP3.LUT R12, R15, 0x40, RZ, 0xfc, !PT ;  /* 0x000000400f0c7812 */ /* 0x000fe200078efcff */
[----:B------:R-:W-:Y:S01]  /*53d0*/  UIADD3 UR27, UP0, UR29, UR16, URZ ;  /* 0x000000101d1b7290 */ /* 0x000fe2000ff1e03f */
[-C--:B------:R-:W-:Y:S01]  /*53e0*/  ISETP.GE.AND P1, PT, R13, R22.reuse, PT ;  /* 0x000000160d00720c */ /* 0x080fe20003f26270 */
[----:B------:R-:W-:Y:S01]  /*53f0*/  USHF.R.S32.HI UR31, URZ, 0x1f, UR29 ;  /* 0x0000001f3f1f7899 */ /* 0x000fe2000801141d */
[----:B------:R-:W-:Y:S01]  /*5400*/  ISETP.GE.AND P2, PT, R12, R22, PT ;  /* 0x000000160c00720c */ /* 0x000fe20003f46270 */
[----:B------:R-:W-:Y:S01]  /*5410*/  BSSY B0, `(.L_x_16) ;  /* 0x00000b9000007945 */ /* 0x000fe20003800000 */
[----:B------:R-:W-:Y:S01]  /*5420*/  LOP3.LUT R11, R15, 0x80, RZ, 0xfc, !PT ;  /* 0x000000800f0b7812 */ /* 0x000fe200078efcff */
[----:B------:R-:W-:Y:S01]  /*5430*/  UIADD3.X UR16, UR31, UR32, UR17, UP0, !UPT ;  /* 0x000000201f107290 */ /* 0x000fe200087fe411 */
[----:B------:R-:W-:-:S02]  /*5440*/  MOV R5, UR27 ;  /* 0x0000001b00057c02 */ /* 0x000fc40008000f00 */
[----:B------:R-:W-:Y:S02]  /*5450*/  LOP3.LUT R10, R15, 0xa0, RZ, 0xfc, !PT ;  /* 0x000000a00f0a7812 */ /* 0x000fe400078efcff */
[----:B------:R-:W-:Y:S02]  /*5460*/  LEA R4, P3, R5, R4, 0x1 ;  /* 0x0000000405047211 */ /* 0x000fe400078608ff */
[----:B0-----:R-:W-:Y:S01]  /*5470*/  MOV R6, UR16 ;  /* 0x0000001000067c02 */ /* 0x001fe20008000f00 */
[----:B------:R-:W-:Y:S01]  /*5480*/  UIMAD.WIDE.U32 UR16, UR53, UR30, URZ ;  /* 0x0000001e351072a5 */ /* 0x000fe2000f8e003f */
[----:B------:R-:W-:Y:S02]  /*5490*/  LOP3.LUT R9, R15, 0xc0, RZ, 0xfc, !PT ;  /* 0x000000c00f097812 */ /* 0x000fe400078efcff */
[----:B------:R-:W-:Y:S01]  /*54a0*/  LEA.HI.X R5, R5, R0, R6, 0x1, P3 ;  /* 0x0000000005057211 */ /* 0x000fe200018f0c06 */
[----:B------:R-:W-:Y:S01]  /*54b0*/  UIADD3 UR27, UR17, UR26, URZ ;  /* 0x0000001a111b7290 */ /* 0x000fe2000fffe03f */
[----:B------:R-:W-:-:S02]  /*54c0*/  LOP3.LUT R0, R15, 0x60, RZ, 0xfc, !PT ;  /* 0x000000600f007812 */ /* 0x000fc400078efcff */
[C---:B------:R-:W-:Y:S01]  /*54d0*/  LOP3.LUT R8, R15.reuse, 0xe0, RZ, 0xfc, !PT ;  /* 0x000000e00f087812 */ /* 0x040fe200078efcff */
[----:B------:R-:W-:Y:S01]  /*54e0*/  @!P1 STG.E.U16 desc[UR18][R4.64+-0xfc0], R17 ;  /* 0xfff0401104009986 */ /* 0x000fe2000c101512 */
[-C--:B------:R-:W-:Y:S02]  /*54f0*/  ISETP.GE.AND P4, PT, R0, R22.reuse, PT ;  /* 0x000000160000720c */ /* 0x080fe40003f86270 */
[C---:B------:R-:W-:Y:S01]  /*5500*/  LOP3.LUT R7, R15.reuse, 0x100, RZ, 0xfc, !PT ;  /* 0x000001000f077812 */ /* 0x040fe200078efcff */
[----:B------:R0:W-:Y:S01]  /*5510*/  @!P2 STG.E.U16 desc[UR18][R4.64+-0xf80], R19 ;  /* 0xfff080130400a986 */ /* 0x0001e2000c101512 */
[----:B------:R-:W-:Y:S02]  /*5520*/  LOP3.LUT R6, R15, 0x120, RZ, 0xfc, !PT ;  /* 0x000001200f067812 */ /* 0x000fe400078efcff */
[-C--:B------:R-:W-:Y:S02]  /*5530*/  ISETP.GE.AND P3, PT, R11, R22.reuse, PT ;  /* 0x000000160b00720c */ /* 0x080fe40003f66270 */
[----:B------:R-:W-:-:S02]  /*5540*/  ISETP.GE.AND P2, PT, R10, R22, PT ;  /* 0x000000160a00720c */ /* 0x000fc40003f46270 */
[-C--:B------:R-:W-:Y:S02]  /*5550*/  ISETP.GE.AND P1, PT, R9, R22.reuse, PT ;  /* 0x000000160900720c */ /* 0x080fe40003f26270 */
[-C--:B------:R-:W-:Y:S01]  /*5560*/  ISETP.GE.AND P5, PT, R7, R22.reuse, PT ;  /* 0x000000160700720c */ /* 0x080fe20003fa6270 */
[----:B------:R3:W-:Y:S01]  /*5570*/  @!P4 STG.E.U16 desc[UR18][R4.64+-0xf40], R21 ;  /* 0xfff0c0150400c986 */ /* 0x0007e2000c101512 */
[-C--:B------:R-:W-:Y:S02]  /*5580*/  ISETP.GE.AND P4, PT, R8, R22.reuse, PT ;  /* 0x000000160800720c */ /* 0x080fe40003f86270 */
[----:B------:R-:W-:Y:S02]  /*5590*/  ISETP.GE.AND P6, PT, R6, R22, PT ;  /* 0x000000160600720c */ /* 0x000fe40003fc6270 */
[----:B------:R-:W-:Y:S01]  /*55a0*/  SHF.L.U32 R16, R40, 0x4, RZ ;  /* 0x0000000428107819 */ /* 0x000fe200000006ff */
[----:B------:R-:W-:Y:S01]  /*55b0*/  @!P3 STG.E.U16 desc[UR18][R4.64+-0xf00], R25 ;  /* 0xfff100190400b986 */ /* 0x000fe2000c101512 */
[----:B------:R-:W-:-:S02]  /*55c0*/  LOP3.LUT R20, R15, 0x160, RZ, 0xfc, !PT ;  /* 0x000001600f147812 */ /* 0x000fc400078efcff */
[----:B------:R-:W-:Y:S01]  /*55d0*/  LOP3.LUT R16, R16, 0xfffffe00, RZ, 0xc0, !PT ;  /* 0xfffffe0010107812 */ /* 0x000fe200078ec0ff */
[----:B------:R4:W-:Y:S01]  /*55e0*/  @!P2 STG.E.U16 desc[UR18][R4.64+-0xec0], R27 ;  /* 0xfff1401b0400a986 */ /* 0x0009e2000c101512 */
[C---:B0-----:R-:W-:Y:S02]  /*55f0*/  LOP3.LUT R19, R15.reuse, 0x180, RZ, 0xfc, !PT ;  /* 0x000001800f137812 */ /* 0x041fe400078efcff */
[----:B-1----:R-:W-:Y:S01]  /*5600*/  LEA R67, R18, R16, 0x4 ;  /* 0x0000001012437211 */ /* 0x002fe200078e20ff */
[----:B------:R-:W-:Y:S01]  /*5610*/  @!P1 STG.E.U16 desc[UR18][R4.64+-0xe80], R29 ;  /* 0xfff1801d04009986 */ /* 0x000fe2000c101512 */
[C---:B---3--:R-:W-:Y:S02]  /*5620*/  LOP3.LUT R21, R15.reuse, 0x140, RZ, 0xfc, !PT ;  /* 0x000001400f157812 */ /* 0x048fe400078efcff */
[C---:B------:R-:W-:Y:S01]  /*5630*/  LOP3.LUT R18, R15.reuse, 0x1a0, RZ, 0xfc, !PT ;  /* 0x000001a00f127812 */ /* 0x040fe200078efcff */
[----:B------:R0:W-:Y:S01]  /*5640*/  @!P4 STG.E.U16 desc[UR18][R4.64+-0xe40], R31 ;  /* 0xfff1c01f0400c986 */ /* 0x0001e2000c101512 */
[----:B------:R-:W-:Y:S01]  /*5650*/  LOP3.LUT R17, R15, 0x1c0, RZ, 0xfc, !PT ;  /* 0x000001c00f117812 */ /* 0x000fe200078efcff */
[----:B------:R-:W-:Y:S01]  /*5660*/  VIADD R28, R67, 0x4 ;  /* 0x00000004431c7836 */ /* 0x000fe20000000000 */
[----:B------:R-:W-:Y:S01]  /*5670*/  LOP3.LUT R16, R15, 0x1e0, RZ, 0xfc, !PT ;  /* 0x000001e00f107812 */ /* 0x000fe200078efcff */
[----:B------:R1:W-:Y:S01]  /*5680*/  @!P5 STG.E.U16 desc[UR18][R4.64+-0xe00], R33 ;  /* 0xfff200210400d986 */ /* 0x0003e2000c101512 */
[-C--:B------:R-:W-:Y:S01]  /*5690*/  ISETP.GE.AND P1, PT, R21, R22.reuse, PT ;  /* 0x000000161500720c */ /* 0x080fe20003f26270 */
[----:B------:R-:W-:Y:S01]  /*56a0*/  VIADD R46, R67, 0xd ;  /* 0x0000000d432e7836 */ /* 0x000fe20000000000 */
[-C--:B------:R-:W-:Y:S01]  /*56b0*/  ISETP.GE.AND P2, PT, R20, R22.reuse, PT ;  /* 0x000000161400720c */ /* 0x080fe20003f46270 */
[----:B------:R3:W-:Y:S01]  /*56c0*/  @!P6 STG.E.U16 desc[UR18][R4.64+-0xdc0], R35 ;  /* 0xfff240230400e986 */ /* 0x0007e2000c101512 */
[----:B------:R-:W-:-:S02]  /*56d0*/  ISETP.GE.AND P3, PT, R19, R22, PT ;  /* 0x000000161300720c */ /* 0x000fc40003f66270 */
[-C--:B------:R-:W-:Y:S02]  /*56e0*/  ISETP.GE.AND P4, PT, R18, R22.reuse, PT ;  /* 0x000000161200720c */ /* 0x080fe40003f86270 */
[-C--:B------:R-:W-:Y:S02]  /*56f0*/  ISETP.GE.AND P5, PT, R17, R22.reuse, PT ;  /* 0x000000161100720c */ /* 0x080fe40003fa6270 */
[----:B------:R-:W-:Y:S02]  /*5700*/  ISETP.GE.AND P6, PT, R16, R22, PT ;  /* 0x000000161000720c */ /* 0x000fe40003fc6270 */
[C---:B------:R-:W-:Y:S01]  /*5710*/  IADD3 R22, R67.reuse, 0x1, RZ ;  /* 0x0000000143167810 */ /* 0x040fe20007ffe0ff */
[----:B------:R-:W-:Y:S01]  /*5720*/  @!P1 STG.E.U16 desc[UR18][R4.64+-0xd80], R37 ;  /* 0xfff2802504009986 */ /* 0x000fe2000c101512 */
[C---:B------:R-:W-:Y:S02]  /*5730*/  IADD3 R26, R67.reuse, 0x3, RZ ;  /* 0x00000003431a7810 */ /* 0x040fe40007ffe0ff */
[----:B----4-:R-:W-:Y:S01]  /*5740*/  LEA.HI.SX32 R27, R22, R67, 0x1b ;  /* 0x00000043161b7211 */ /* 0x010fe200078fdaff */
[----:B------:R-:W-:Y:S01]  /*5750*/  @!P2 STG.E.U16 desc[UR18][R4.64+-0xd40], R39 ;  /* 0xfff2c0270400a986 */ /* 0x000fe2000c101512 */
[----:B------:R-:W-:-:S02]  /*5760*/  IADD3 R30, R67, 0x5, RZ ;  /* 0x00000005431e7810 */ /* 0x000fc40007ffe0ff */
[C---:B------:R-:W-:Y:S01]  /*5770*/  IADD3 R32, R67.reuse, 0x6, RZ ;  /* 0x0000000643207810 */ /* 0x040fe20007ffe0ff */
[----:B------:R-:W-:Y:S01]  /*5780*/  @!P3 STG.E.U16 desc[UR18][R4.64+-0xd00], R41 ;  /* 0xfff300290400b986 */ /* 0x000fe2000c101512 */
[-C--:B0-----:R-:W-:Y:S02]  /*5790*/  LEA.HI.SX32 R31, R26, R67.reuse, 0x1b ;  /* 0x000000431a1f7211 */ /* 0x081fe400078fdaff */
[-C--:B-1----:R-:W-:Y:S01]  /*57a0*/  LEA.HI.SX32 R33, R28, R67.reuse, 0x1b ;  /* 0x000000431c217211 */ /* 0x082fe200078fdaff */
[----:B------:R-:W-:Y:S01]  /*57b0*/  @!P4 STG.E.U16 desc[UR18][R4.64+-0xcc0], R43 ;  /* 0xfff3402b0400c986 */ /* 0x000fe2000c101512 */
[----:B------:R-:W-:Y:S02]  /*57c0*/  IADD3 R34, R67, 0x7, RZ ;  /* 0x0000000743227810 */ /* 0x000fe40007ffe0ff */
[----:B---3--:R-:W-:Y:S01]  /*57d0*/  LEA.HI.SX32 R35, R30, R67, 0x1b ;  /* 0x000000431e237211 */ /* 0x008fe200078fdaff */
[----:B------:R-:W-:Y:S01]  /*57e0*/  @!P5 STG.E.U16 desc[UR18][R4.64+-0xc80], R45 ;  /* 0xfff3802d0400d986 */ /* 0x000fe2000c101512 */
[----:B------:R-:W-:-:S02]  /*57f0*/  LEA R27, R27, R104, 0x1 ;  /* 0x000000681b1b7211 */ /* 0x000fc400078e08ff */
[----:B------:R-:W-:Y:S01]  /*5800*/  LEA.HI.SX32 R49, R32, R67, 0x1b ;  /* 0x0000004320317211 */ /* 0x000fe200078fdaff */
[----:B------:R0:W-:Y:S01]  /*5810*/  @!P6 STG.E.U16 desc[UR18][R4.64+-0xc40], R47 ;  /* 0xfff3c02f0400e986 */ /* 0x0001e2000c101512 */
[----:B------:R-:W-:Y:S02]  /*5820*/  IADD3 R36, R67, 0x8, RZ ;  /* 0x0000000843247810 */ /* 0x000fe40007ffe0ff */
[-C--:B------:R-:W-:Y:S01]  /*5830*/  LEA R31, R31, R104.reuse, 0x1 ;  /* 0x000000681f1f7211 */ /* 0x080fe200078e08ff */
[----:B------:R-:W-:Y:S01]  /*5840*/  BAR.SYNC.DEFER_BLOCKING 0x0 ;  /* 0x0000000000007b1d */ /* 0x000fe20000010000 */
[----:B------:R-:W-:Y:S02]  /*5850*/  IADD3 R38, R67, 0x9, RZ ;  /* 0x0000000943267810 */ /* 0x000fe40007ffe0ff */
[----:B------:R-:W-:Y:S02]  /*5860*/  LEA R33, R33, R104, 0x1 ;  /* 0x0000006821217211 */ /* 0x000fe400078e08ff */
[----:B------:R-:W-:-:S02]  /*5870*/  IADD3 R40, R67, 0xa, RZ ;  /* 0x0000000a43287810 */ /* 0x000fc40007ffe0ff */
[----:B------:R-:W-:Y:S02]  /*5880*/  LEA.HI.SX32 R51, R34, R67, 0x1b ;  /* 0x0000004322337211 */ /* 0x000fe400078fdaff */
[-C--:B------:R-:W-:Y:S02]  /*5890*/  LEA R35, R35, R104.reuse, 0x1 ;  /* 0x0000006823237211 */ /* 0x080fe400078e08ff */
[----:B------:R-:W-:Y:S01]  /*58a0*/  IADD3 R42, R67, 0xb, RZ ;  /* 0x0000000b432a7810 */ /* 0x000fe20007ffe0ff */
[----:B------:R-:W-:Y:S01]  /*58b0*/  IMAD R51, R51, 0x2, R104 ;  /* 0x0000000233337824 */ /* 0x000fe200078e0268 */
[----:B0-----:R-:W-:Y:S02]  /*58c0*/  F2FP.F16.F32.PACK_AB R4, R76, R75 ;  /* 0x0000004b4c04723e */ /* 0x001fe400000000ff */
[----:B------:R-:W-:Y:S02]  /*58d0*/  LEA R49, R49, R104, 0x1 ;  /* 0x0000006831317211 */ /* 0x000fe400078e08ff */
[----:B------:R-:W-:-:S02]  /*58e0*/  IADD3 R44, R67, 0xc, RZ ;  /* 0x0000000c432c7810 */ /* 0x000fc40007ffe0ff */
[-C--:B------:R-:W-:Y:S02]  /*58f0*/  LEA.HI.SX32 R53, R36, R67.reuse, 0x1b ;  /* 0x0000004324357211 */ /* 0x080fe400078fdaff */
[-C--:B------:R-:W-:Y:S02]  /*5900*/  LEA.HI.SX32 R55, R38, R67.reuse, 0x1b ;  /* 0x0000004326377211 */ /* 0x080fe400078fdaff */
[C---:B------:R-:W-:Y:S02]  /*5910*/  IADD3 R48, R67.reuse, 0xe, RZ ;  /* 0x0000000e43307810 */ /* 0x040fe40007ffe0ff */
[-C--:B------:R-:W-:Y:S02]  /*5920*/  LEA.HI.SX32 R57, R40, R67.reuse, 0x1b ;  /* 0x0000004328397211 */ /* 0x080fe400078fdaff */
[----:B------:R-:W-:Y:S02]  /*5930*/  IADD3 R50, R67, 0xf, RZ ;  /* 0x0000000f43327810 */ /* 0x000fe40007ffe0ff */
[----:B------:R-:W-:-:S02]  /*5940*/  LEA.HI.SX32 R59, R42, R67, 0x1b ;  /* 0x000000432a3b7211 */ /* 0x000fc400078fdaff */
[-C--:B------:R-:W-:Y:S02]  /*5950*/  LEA.HI.SX32 R61, R44, R67.reuse, 0x1b ;  /* 0x000000432c3d7211 */ /* 0x080fe400078fdaff */
[-C--:B------:R-:W-:Y:S02]  /*5960*/  LEA R53, R53, R104.reuse, 0x1 ;  /* 0x0000006835357211 */ /* 0x080fe400078e08ff */
[-C--:B------:R-:W-:Y:S02]  /*5970*/  LEA.HI.SX32 R63, R46, R67.reuse, 0x1b ;  /* 0x000000432e3f7211 */ /* 0x080fe400078fdaff */
[-C--:B------:R-:W-:Y:S02]  /*5980*/  LEA R55, R55, R104.reuse, 0x1 ;  /* 0x0000006837377211 */ /* 0x080fe400078e08ff */
[----:B------:R-:W-:Y:S02]  /*5990*/  LEA.HI.SX32 R65, R48, R67, 0x1b ;  /* 0x0000004330417211 */ /* 0x000fe400078fdaff */
[----:B------:R-:W-:-:S02]  /*59a0*/  LEA R57, R57, R104, 0x1 ;  /* 0x0000006839397211 */ /* 0x000fc400078e08ff */
[-C--:B------:R-:W-:Y:S02]  /*59b0*/  LEA R59, R59, R104.reuse, 0x1 ;  /* 0x000000683b3b7211 */ /* 0x080fe400078e08ff */
[-C--:B------:R-:W-:Y:S02]  /*59c0*/  LEA R61, R61, R104.reuse, 0x1 ;  /* 0x000000683d3d7211 */ /* 0x080fe400078e08ff */
[-C--:B------:R-:W-:Y:S02]  /*59d0*/  LEA R63, R63, R104.reuse, 0x1 ;  /* 0x000000683f3f7211 */ /* 0x080fe400078e08ff */
[----:B------:R-:W-:Y:S01]  /*59e0*/  LEA R65, R65, R104, 0x1 ;  /* 0x0000006841417211 */ /* 0x000fe200078e08ff */
[----:B--2---:R-:W-:Y:S01]  /*59f0*/  FADD.FTZ R25, R69, R24 ;  /* 0x0000001845197221 */ /* 0x004fe20000010000 */
[----:B------:R-:W-:Y:S02]  /*5a00*/  IADD3 R24, R67, 0x2, RZ ;  /* 0x0000000243187810 */ /* 0x000fe40007ffe0ff */
[----:B------:R-:W-:Y:S01]  /*5a10*/  F2FP.F16.F32.PACK_AB R69, R70, R69 ;  /* 0x000000454645723e */ /* 0x000fe200000000ff */
[----:B------:R-:W-:Y:S01]  /*5a20*/  FADD.FTZ R22, R25, R70 ;  /* 0x0000004619167221 */ /* 0x000fe20000010000 */
[----:B------:R-:W-:-:S02]  /*5a30*/  LEA.HI.SX32 R29, R24, R67, 0x1b ;  /* 0x00000043181d7211 */ /* 0x000fc400078fdaff */
[----:B------:R-:W-:Y:S01]  /*5a40*/  PRMT R24, R69, 0x7632, R24 ;  /* 0x0000763245187816 */ /* 0x000fe20000000018 */
[----:B------:R-:W-:Y:S01]  /*5a50*/  FADD.FTZ R25, R22, R71 ;  /* 0x0000004716197221 */ /* 0x000fe20000010000 */
[----:B------:R-:W-:Y:S01]  /*5a60*/  F2FP.F16.F32.PACK_AB R71, R72, R71 ;  /* 0x000000474847723e */ /* 0x000fe200000000ff */
[----:B------:R-:W-:Y:S01]  /*5a70*/  STS.U16 [R103], R69 ;  /* 0x0000004567007388 */ /* 0x000fe20000000400 */
[-C--:B------:R-:W-:Y:S01]  /*5a80*/  LEA R29, R29, R104.reuse, 0x1 ;  /* 0x000000681d1d7211 */ /* 0x080fe200078e08ff */
[----:B------:R-:W-:Y:S01]  /*5a90*/  FADD.FTZ R22, R25, R72 ;  /* 0x0000004819167221 */ /* 0x000fe20000010000 */
[----:B------:R-:W-:Y:S01]  /*5aa0*/  PRMT R25, R71, 0x7632, R25 ;  /* 0x0000763247197816 */ /* 0x000fe20000000019 */
[----:B------:R0:W-:Y:S01]  /*5ab0*/  STS.U16 [R27+0x2], R24 ;  /* 0x000002181b007388 */ /* 0x0001e20000000400 */
[----:B------:R-:W-:Y:S01]  /*5ac0*/  LEA.HI.SX32 R67, R50, R67, 0x1b ;  /* 0x0000004332437211 */ /* 0x000fe200078fdaff */
[----:B------:R-:W-:Y:S01]  /*5ad0*/  FADD.FTZ R5, R22, R73 ;  /* 0x0000004916057221 */ /* 0x000fe20000010000 */
[----:B------:R-:W-:Y:S01]  /*5ae0*/  F2FP.F16.F32.PACK_AB R73, R74, R73 ;  /* 0x000000494a49723e */ /* 0x000fe200000000ff */
[----:B------:R1:W-:Y:S01]  /*5af0*/  STS.U16 [R29+0x4], R71 ;  /* 0x000004471d007388 */ /* 0x0003e20000000400 */
[----:B------:R-:W-:Y:S01]  /*5b00*/  F2FP.F16.F32.PACK_AB R22, R78, R77 ;  /* 0x0000004d4e16723e */ /* 0x000fe200000000ff */
[----:B------:R-:W-:Y:S01]  /*5b10*/  FADD.FTZ R74, R5, R74 ;  /* 0x0000004a054a7221 */ /* 0x000fe20000010000 */
[----:B------:R-:W-:Y:S01]  /*5b20*/  PRMT R26, R73, 0x7632, R26 ;  /* 0x00007632491a7816 */ /* 0x000fe2000000001a */
[----:B------:R-:W-:Y:S01]  /*5b30*/  STS.U16 [R31+0x6], R25 ;  /* 0x000006191f007388 */ /* 0x000fe20000000400 */
[----:B------:R-:W-:Y:S01]  /*5b40*/  PRMT R28, R22, 0x7610, R28 ;  /* 0x00007610161c7816 */ /* 0x000fe2000000001c */
[----:B------:R-:W-:Y:S01]  /*5b50*/  FADD.FTZ R75, R74, R75 ;  /* 0x0000004b4a4b7221 */ /* 0x000fe20000010000 */
[----:B0-----:R-:W-:Y:S01]  /*5b60*/  F2FP.F16.F32.PACK_AB R24, R80, R79 ;  /* 0x0000004f5018723e */ /* 0x001fe200000000ff */
[----:B------:R-:W-:Y:S01]  /*5b70*/  STS.U16 [R33+0x8], R73 ;  /* 0x0000084921007388 */ /* 0x000fe20000000400 */
[----:B------:R-:W-:Y:S01]  /*5b80*/  PRMT R27, R4, 0x7632, R27 ;  /* 0x00007632041b7816 */ /* 0x000fe2000000001b */
[----:B------:R-:W-:Y:S01]  /*5b90*/  FADD.FTZ R76, R75, R76 ;  /* 0x0000004c4b4c7221 */ /* 0x000fe20000010000 */
[----:B-1----:R-:W-:Y:S01]  /*5ba0*/  PRMT R29, R22, 0x7632, R29 ;  /* 0x00007632161d7816 */ /* 0x002fe2000000001d */
[----:B------:R0:W-:Y:S01]  /*5bb0*/  STS.U16 [R35+0xa], R26 ;  /* 0x00000a1a23007388 */ /* 0x0001e20000000400 */
[----:B------:R-:W-:Y:S01]  /*5bc0*/  F2FP.F16.F32.PACK_AB R22, R90, R89 ;  /* 0x000000595a16723e */ /* 0x000fe200000000ff */
[----:B------:R-:W-:Y:S01]  /*5bd0*/  FADD.FTZ R77, R76, R77 ;  /* 0x0000004d4c4d7221 */ /* 0x000fe20000010000 */
[----:B------:R-:W-:Y:S01]  /*5be0*/  LEA R67, R67, R104, 0x1 ;  /* 0x0000006843437211 */ /* 0x000fe200078e08ff */
[----:B------:R1:W-:Y:S01]  /*5bf0*/  STS.U16 [R49+0xc], R4 ;  /* 0x00000c0431007388 */ /* 0x0003e20000000400 */
[----:B------:R-:W-:Y:S01]  /*5c00*/  PRMT R32, R22, 0x7632, R32 ;  /* 0x0000763216207816 */ /* 0x000fe20000000020 */
[----:B------:R-:W-:-:S02]  /*5c10*/  FADD.FTZ R78, R77, R78 ;  /* 0x0000004e4d4e7221 */ /* 0x000fc40000010000 */
[----:B------:R-:W-:Y:S01]  /*5c20*/  STS.U16 [R51+0xe], R27 ;  /* 0x00000e1b33007388 */ /* 0x000fe20000000400 */
[----:B0-----:R-:W-:Y:S01]  /*5c30*/  PRMT R26, R24, 0x7632, R26 ;  /* 0x00007632181a7816 */ /* 0x001fe2000000001a */
[----:B------:R-:W-:Y:S02]  /*5c40*/  FADD.FTZ R79, R78, R79 ;  /* 0x0000004f4e4f7221 */ /* 0x000fe40000010000 */
[----:B------:R-:W-:Y:S01]  /*5c50*/  STS.U16 [R53+0x10], R28 ;  /* 0x0000101c35007388 */ /* 0x000fe20000000400 */
[----:B-1----:R-:W-:Y:S01]  /*5c60*/  F2FP.F16.F32.PACK_AB R4, R88, R81 ;  /* 0x000000515804723e */ /* 0x002fe200000000ff */
[----:B------:R-:W-:Y:S02]  /*5c70*/  FADD.FTZ R80, R79, R80 ;  /* 0x000000504f507221 */ /* 0x000fe40000010000 */
[----:B------:R-:W-:Y:S01]  /*5c80*/  STS.U16 [R55+0x12], R29 ;  /* 0x0000121d37007388 */ /* 0x000fe20000000400 */
[----:B------:R-:W-:Y:S01]  /*5c90*/  PRMT R30, R4, 0x7632, R30 ;  /* 0x00007632041e7816 */ /* 0x000fe2000000001e */
[----:B------:R-:W-:-:S02]  /*5ca0*/  FADD.FTZ R81, R80, R81 ;  /* 0x0000005150517221 */ /* 0x000fc40000010000 */
[----:B------:R-:W-:Y:S02]  /*5cb0*/  STS.U16 [R57+0x14], R24 ;  /* 0x0000141839007388 */ /* 0x000fe40000000400 */
[----:B------:R-:W-:Y:S02]  /*5cc0*/  FADD.FTZ R88, R81, R88 ;  /* 0x0000005851587221 */ /* 0x000fe40000010000 */
[----:B------:R-:W-:Y:S02]  /*5cd0*/  STS.U16 [R59+0x16], R26 ;  /* 0x0000161a3b007388 */ /* 0x000fe40000000400 */
[----:B------:R-:W-:Y:S02]  /*5ce0*/  FADD.FTZ R89, R88, R89 ;  /* 0x0000005958597221 */ /* 0x000fe40000010000 */
[----:B------:R0:W-:Y:S04]  /*5cf0*/  STS.U16 [R61+0x18], R4 ;  /* 0x000018043d007388 */ /* 0x0001e80000000400 */
[----:B------:R-:W-:Y:S04]  /*5d00*/  STS.U16 [R63+0x1a], R30 ;  /* 0x00001a1e3f007388 */ /* 0x000fe80000000400 */
[----:B------:R-:W-:Y:S01]  /*5d10*/  STS.U16 [R65+0x1c], R22 ;  /* 0x00001c1641007388 */ /* 0x000fe20000000400 */
[----:B0-----:R-:W-:-:S03]  /*5d20*/  FADD.FTZ R4, R89, R90 ;  /* 0x0000005a59047221 */ /* 0x001fc60000010000 */
        /* <DEDUP_REMOVED lines=18> */
[----:B------:R-:W-:Y:S01]  /*5e50*/  @!P0 STS [R104+0x1080], R23 ;  /* 0x0010801768008388 */ /* 0x000fe20000000800 */
[----:B------:R-:W-:Y:S06]  /*5e60*/  BAR.SYNC.DEFER_BLOCKING 0x0 ;  /* 0x0000000000007b1d */ /* 0x000fec0000010000 */
[----:B------:R-:W-:Y:S04]  /*5e70*/  STL [R1+0x48], R4 ;  /* 0x0000480401007387 */ /* 0x000fe80000100800 */
[----:B------:R-:W0:Y:S02]  /*5e80*/  LDS R22, [R104+0x1080] ;  /* 0x0010800068167984 */ /* 0x000e240000000800 */
[----:B0-----:R-:W-:-:S02]  /*5e90*/  ISETP.GE.AND P0, PT, R15, R22, PT ;  /* 0x000000160f00720c */ /* 0x001fc40003f06270 */
[----:B------:R-:W-:-:S04]  /*5ea0*/  IADD3 R15, P1, R15, -0x7e0, RZ ;  /* 0xfffff8200f0f7810 */ /* 0x000fc80007f3e0ff */
[----:B------:R-:W-:-:S07]  /*5eb0*/  IADD3.X R14, R14, -0x1, RZ, P1, !PT ;  /* 0xffffffff0e0e7810 */ /* 0x000fce0000ffe4ff */
[----:B------:R-:W-:Y:S05]  /*5ec0*/  @P0 BRA `(.L_x_17) ;  /* 0x0000000000340947 */ /* 0x000fea0003800000 */
[----:B------:R-:W-:Y:S01]  /*5ed0*/  IMAD.U32 R5, RZ, RZ, UR30 ;  /* 0x0000001eff057e24 */ /* 0x000fe2000f8e00ff */
[----:B------:R-:W-:Y:S02]  /*5ee0*/  ULDC.64 UR32, c[0x0][0x3b0] ;  /* 0x0000ec0000207ab9 */ /* 0x000fe40000000a00 */
[----:B------:R-:W-:Y:S01]  /*5ef0*/  UIMAD UR28, UR7, UR32, URZ ;  /* 0x00000020071c72a4 */ /* 0x000fe2000f8e023f */
[----:B------:R-:W-:Y:S01]  /*5f00*/  IMAD.WIDE.U32 R2, R5, UR53, R2 ;  /* 0x0000003505027c25 */ /* 0x000fe2000f8e0002 */
[----:B------:R-:W-:Y:S02]  /*5f10*/  MOV R5, UR32 ;  /* 0x0000002000057c02 */ /* 0x000fe40008000f00 */
[----:B------:R-:W-:Y:S02]  /*5f20*/  UIMAD UR28, UR8, UR33, UR28 ;  /* 0x00000021081c72a4 */ /* 0x000fe4000f8e021c */
[----:B------:R-:W-:Y:S01]  /*5f30*/  IADD3 R3, R3, UR26, RZ ;  /* 0x0000001a03037c10 */ /* 0x000fe2000fffe0ff */
[----:B------:R-:W-:-:S02]  /*5f40*/  ULDC.64 UR32, c[0x0][0x3f0] ;  /* 0x0000fc0000207ab9 */ /* 0x000fc40000000a00 */
[----:B------:R-:W-:-:S05]  /*5f50*/  IMAD.WIDE.U32 R2, R5, UR8, R2 ;  /* 0x0000000805027c25 */ /* 0x000fca000f8e0002 */
[----:B------:R-:W-:Y:S02]  /*5f60*/  IADD3 R3, R3, UR28, RZ ;  /* 0x0000001c03037c10 */ /* 0x000fe4000fffe0ff */
[----:B------:R-:W-:-:S04]  /*5f70*/  LEA R4, P0, R2, UR32, 0x1 ;  /* 0x0000002002047c11 */ /* 0x000fc8000f8008ff */
[----:B------:R-:W-:-:S05]  /*5f80*/  LEA.HI.X R5, R2, UR33, R3, 0x1, P0 ;  /* 0x0000002102057c11 */ /* 0x000fca00080f0c03 */
[----:B------:R0:W-:Y:S04]  /*5f90*/  STG.E.U16 desc[UR18][R4.64], R25 ;  /* 0x0000001904007986 */ /* 0x0001e8000c101512 */
.L_x_17:
[----:B------:R-:W-:Y:S05]  /*5fa0*/  BSYNC B0 ;  /* 0x0000000000007941 */ /* 0x000fea0003800000 */
.L_x_16:
[----:B------:R-:W-:Y:S01]  /*5fb0*/  ULDC.64 UR32, c[0x0][0x3b0] ;  /* 0x0000ec0000207ab9 */ /* 0x000fe20000000a00 */
[----:B------:R-:W-:Y:S01]  /*5fc0*/  UMOV UR17, UR27 ;  /* 0x0000001b00117c82 */ /* 0x000fe20008000000 */
[----:B------:R-:W-:Y:S01]  /*5fd0*/  ULDC.64 UR26, c[0x0][0x3f0] ;  /* 0x0000fc00001a7ab9 */ /* 0x000fe20000000a00 */
[----:B------:R-:W-:Y:S01]  /*5fe0*/  UIMAD.WIDE.U32 UR16, UR8, UR32, UR16 ;  /* 0x00000020081072a5 */ /* 0x000fe2000f8e0010 */
[----:B------:R-:W-:Y:S01]  /*5ff0*/  LEA R2, P0, R15, UR26, 0x1 ;  /* 0x0000001a0f027c11 */ /* 0x000fe2000f8008ff */
[----:B------:R-:W-:Y:S01]  /*6000*/  UIMAD UR32, UR7, UR32, URZ ;  /* 0x00000020072072a4 */ /* 0x000fe2000f8e023f */
[-C--:B------:R-:W-:Y:S01]  /*6010*/  ISETP.GE.AND P3, PT, R13, R22.reuse, PT ;  /* 0x000000160d00720c */ /* 0x080fe20003f66270 */
[----:B------:R-:W-:Y:S01]  /*6020*/  UIADD3 UR7, UP0, UR29, UR16, URZ ;  /* 0x000000101d077290 */ /* 0x000fe2000ff1e03f */
[----:B------:R-:W-:Y:S01]  /*6030*/  LEA.HI.X R3, R15, UR27, R14, 0x1, P0 ;  /* 0x0000001b0f037c11 */ /* 0x000fe200080f0c0e */
[----:B------:R-:W-:Y:S01]  /*6040*/  UIMAD UR16, UR8, UR33, UR32 ;  /* 0x00000021081072a4 */ /* 0x000fe2000f8e0220 */
[-C--:B------:R-:W-:Y:S01]  /*6050*/  ISETP.GE.AND P4, PT, R12, R22.reuse, PT ;  /* 0x000000160c00720c */ /* 0x080fe20003f86270 */
[----:B------:R-:W-:Y:S01]  /*6060*/  UIADD3 UR9, UP1, UR9, -0x1000, URZ ;  /* 0xfffff00009097890 */ /* 0x000fe2000ff3e03f */
[-C--:B------:R-:W-:Y:S01]  /*6070*/  ISETP.GE.AND P5, PT, R0, R22.reuse, PT ;  /* 0x000000160000720c */ /* 0x080fe20003fa6270 */
[----:B------:R-:W-:Y:S01]  /*6080*/  UIADD3.X UR16, UR31, UR16, UR17, UP0, !UPT ;  /* 0x000000101f107290 */ /* 0x000fe200087fe411 */
[----:B0-----:R-:W-:Y:S01]  /*6090*/  MOV R4, UR7 ;  /* 0x0000000700047c02 */ /* 0x001fe20008000f00 */
[----:B------:R-:W-:Y:S01]  /*60a0*/  UISETP.GT.AND UP0, UPT, UR15, 0x1, UPT ;  /* 0x000000010f00788c */ /* 0x000fe2000bf04270 */
[----:B------:R-:W-:Y:S01]  /*60b0*/  ISETP.GE.AND P6, PT, R11, R22, PT ;  /* 0x000000160b00720c */ /* 0x000fe20003fc6270 */
[----:B------:R-:W-:Y:S01]  /*60c0*/  UIADD3 UR13, UP2, UR13, -0x1000, URZ ;  /* 0xfffff0000d0d7890 */ /* 0x000fe2000ff5e03f */
[C---:B------:R-:W-:Y:S01]  /*60d0*/  LEA R2, P0, R4.reuse, R2, 0x1 ;  /* 0x0000000204027211 */ /* 0x040fe200078008ff */
[----:B------:R-:W-:Y:S01]  /*60e0*/  UIADD3 UR11, UP3, UR11, -0x1000, URZ ;  /* 0xfffff0000b0b7890 */ /* 0x000fe2000ff7e03f */
[----:B------:R-:W-:Y:S01]  /*60f0*/  MOV R5, UR16 ;  /* 0x0000001000057c02 */ /* 0x000fe20008000f00 */
[----:B------:R-:W-:Y:S01]  /*6100*/  UIADD3 UR6, UR6, 0x1, URZ ;  /* 0x0000000106067890 */ /* 0x000fe2000fffe03f */
[-C--:B------:R-:W-:Y:S01]  /*6110*/  ISETP.GE.AND P1, PT, R9, R22.reuse, PT ;  /* 0x000000160900720c */ /* 0x080fe20003f26270 */
[----:B------:R-:W-:Y:S01]  /*6120*/  UIADD3.X UR10, UR10, -0x1, URZ, UP1, !UPT ;  /* 0xffffffff0a0a7890 */ /* 0x000fe20008ffe43f */
[----:B------:R-:W-:Y:S01]  /*6130*/  LEA.HI.X R3, R4, R3, R5, 0x1, P0 ;  /* 0x0000000304037211 */ /* 0x000fe200000f0c05 */
[----:B------:R-:W-:Y:S01]  /*6140*/  UIADD3.X UR14, UR14, -0x1, URZ, UP2, !UPT ;  /* 0xffffffff0e0e7890 */ /* 0x000fe200097fe43f */
[-C--:B------:R-:W-:Y:S01]  /*6150*/  ISETP.GE.AND P2, PT, R8, R22.reuse, PT ;  /* 0x000000160800720c */ /* 0x080fe20003f46270 */
[----:B------:R-:W-:Y:S01]  /*6160*/  UIADD3.X UR12, UR12, -0x1, URZ, UP3, !UPT ;  /* 0xffffffff0c0c7890 */ /* 0x000fe20009ffe43f */
[-C--:B------:R-:W-:Y:S01]  /*6170*/  ISETP.GE.AND P0, PT, R10, R22.reuse, PT ;  /* 0x000000160a00720c */ /* 0x080fe20003f06270 */
[----:B------:R0:W-:Y:S01]  /*6180*/  @!P3 STG.E.U16 desc[UR18][R2.64], R27 ;  /* 0x0000001b0200b986 */ /* 0x0001e2000c101512 */
[----:B------:R-:W-:-:S03]  /*6190*/  ISETP.GE.AND P3, PT, R7, R22, PT ;  /* 0x000000160700720c */ /* 0x000fc60003f66270 */
        /* <DEDUP_REMOVED lines=14> */
[----:B------:R0:W-:Y:S04]  /*6280*/  @!P4 STG.E.U16 desc[UR18][R2.64+0x200], R43 ;  /* 0x0002002b0200c986 */ /* 0x0001e8000c101512 */
[----:B------:R0:W-:Y:S04]  /*6290*/  @!P5 STG.E.U16 desc[UR18][R2.64+0x240], R45 ;  /* 0x0002402d0200d986 */ /* 0x0001e8000c101512 */
[----:B------:R0:W-:Y:S04]  /*62a0*/  @!P6 STG.E.U16 desc[UR18][R2.64+0x280], R47 ;  /* 0x0002802f0200e986 */ /* 0x0001e8000c101512 */
[----:B------:R0:W-:Y:S04]  /*62b0*/  @!P1 STG.E.U16 desc[UR18][R2.64+0x300], R51 ;  /* 0x0003003302009986 */ /* 0x0001e8000c101512 */
[----:B------:R0:W-:Y:S04]  /*62c0*/  @!P2 STG.E.U16 desc[UR18][R2.64+0x340], R53 ;  /* 0x000340350200a986 */ /* 0x0001e8000c101512 */
[----:B------:R0:W-:Y:S04]  /*62d0*/  @!P3 STG.E.U16 desc[UR18][R2.64+0x380], R55 ;  /* 0x000380370200b986 */ /* 0x0001e8000c101512 */
[----:B------:R0:W-:Y:S01]  /*62e0*/  @!P0 STG.E.U16 desc[UR18][R2.64+0x2c0], R49 ;  /* 0x0002c03102008986 */ /* 0x0001e2000c101512 */
[----:B------:R-:W-:-:S13]  /*62f0*/  PLOP3.LUT P0, PT, PT, PT, UP0, 0x80, 0x0 ;  /* 0x000000000000781c */ /* 0x000fda0003f0f008 */
[----:B0-----:R-:W-:Y:S05]  /*6300*/  @P0 BRA `(.L_x_18) ;  /* 0xffffffa400280947 */ /* 0x001fea000383ffff */
.L_x_0:
[----:B------:R-:W-:Y:S02]  /*6310*/  ULDC.64 UR4, c[0x0][0x3d8] ;  /* 0x0000f60000047ab9 */ /* 0x000fe40000000a00 */
[----:B------:R-:W-:-:S04]  /*6320*/  ISETP.NE.U32.AND P0, PT, RZ, UR4, PT ;  /* 0x00000004ff007c0c */ /* 0x000fc8000bf05070 */
[----:B------:R-:W-:-:S13]  /*6330*/  ISETP.NE.AND.EX P0, PT, RZ, UR5, PT, P0 ;  /* 0x00000005ff007c0c */ /* 0x000fda000bf05300 */
[----:B------:R-:W-:Y:S05]  /*6340*/  @!P0 BRA `(.L_x_19) ;  /* 0x0000000000988947 */ /* 0x000fea0003800000 */
[----:B------:R-:W2:Y:S01]  /*6350*/  LDL.LU R2, [R1+0x4c] ;  /* 0x00004c0001027983 */ /* 0x000ea20000300800 */
[----:B------:R-:W-:Y:S01]  /*6360*/  BSSY B0, `(.L_x_19) ;  /* 0x0000024000007945 */ /* 0x000fe20003800000 */
[----:B------:R-:W0:Y:S02]  /*6370*/  S2R R4, SR_LANEID ;  /* 0x0000000000047919 */ /* 0x000e240000000000 */
[----:B0-----:R-:W-:Y:S02]  /*6380*/  ISETP.NE.AND P1, PT, R4, RZ, PT ;  /* 0x000000ff0400720c */ /* 0x001fe40003f25270 */
[----:B------:R-:W0:Y:S11]  /*6390*/  S2R R4, SR_TID.X ;  /* 0x0000000000047919 */ /* 0x000e360000002100 */
[----:B------:R-:W1:Y:S01]  /*63a0*/  @!P1 S2R R11, SR_CgaCtaId ;  /* 0x00000000000b9919 */ /* 0x000e620000008800 */
[----:B0-----:R-:W-:-:S04]  /*63b0*/  @!P1 SHF.R.S32.HI R9, RZ, 0x1f, R4 ;  /* 0x0000001fff099819 */ /* 0x001fc80000011404 */
[----:B------:R-:W-:Y:S01]  /*63c0*/  @!P1 LEA.HI R9, R9, R4, RZ, 0x5 ;  /* 0x0000000409099211 */ /* 0x000fe200078f28ff */
[----:B--2---:R-:W0:Y:S02]  /*63d0*/  SHFL.DOWN P0, R0, R2, 0x1, 0x1f ;  /* 0x08201f0002007f89 */ /* 0x004e240000000000 */
[----:B0-----:R-:W-:-:S05]  /*63e0*/  @P0 FADD R0, R0, R2 ;  /* 0x0000000200000221 */ /* 0x001fca0000000000 */
[----:B------:R-:W0:Y:S02]  /*63f0*/  SHFL.DOWN P0, R3, R0, 0x2, 0x1f ;  /* 0x08401f0000037f89 */ /* 0x000e240000000000 */
[----:B0-----:R-:W-:Y:S01]  /*6400*/  @P0 FADD R3, R0, R3 ;  /* 0x0000000300030221 */ /* 0x001fe20000000000 */
[----:B------:R-:W-:-:S04]  /*6410*/  @!P1 MOV R0, 0x400 ;  /* 0x0000040000009802 */ /* 0x000fc80000000f00 */
[----:B------:R-:W0:Y:S01]  /*6420*/  SHFL.DOWN P0, R2, R3, 0x4, 0x1f ;  /* 0x08801f0003027f89 */ /* 0x000e220000000000 */
[----:B-1----:R-:W-:Y:S02]  /*6430*/  @!P1 LEA R11, R11, R0, 0x18 ;  /* 0x000000000b0b9211 */ /* 0x002fe400078ec0ff */
[----:B------:R-:W-:-:S04]  /*6440*/  @!P1 SHF.R.S32.HI R0, RZ, 0x5, R9 ;  /* 0x00000005ff009819 */ /* 0x000fc80000011409 */
[----:B------:R-:W-:Y:S01]  /*6450*/  @!P1 LEA R0, R0, R11, 0x2 ;  /* 0x0000000b00009211 */ /* 0x000fe200078e10ff */
[----:B0-----:R-:W-:-:S05]  /*6460*/  @P0 FADD R2, R3, R2 ;  /* 0x0000000203020221 */ /* 0x001fca0000000000 */
[----:B------:R-:W0:Y:S02]  /*6470*/  SHFL.DOWN P0, R5, R2, 0x8, 0x1f ;  /* 0x09001f0002057f89 */ /* 0x000e240000000000 */
[----:B0-----:R-:W-:-:S05]  /*6480*/  @P0 FADD R5, R2, R5 ;  /* 0x0000000502050221 */ /* 0x001fca0000000000 */
[----:B------:R-:W0:Y:S02]  /*6490*/  SHFL.DOWN P0, R7, R5, 0x10, 0x1f ;  /* 0x0a001f0005077f89 */ /* 0x000e240000000000 */
[----:B0-----:R-:W-:Y:S01]  /*64a0*/  @P0 FADD R7, R5, R7 ;  /* 0x0000000705070221 */ /* 0x001fe20000000000 */
[----:B------:R-:W-:-:S04]  /*64b0*/  ISETP.NE.AND P0, PT, R4, RZ, PT ;  /* 0x000000ff0400720c */ /* 0x000fc80003f05270 */
[----:B------:R0:W-:Y:S01]  /*64c0*/  @!P1 STS [R0+0x1094], R7 ;  /* 0x0010940700009388 */ /* 0x0001e20000000800 */
[----:B------:R-:W-:Y:S08]  /*64d0*/  BAR.SYNC.DEFER_BLOCKING 0x0 ;  /* 0x0000000000007b1d */ /* 0x000ff00000010000 */
[----:B------:R-:W-:Y:S05]  /*64e0*/  @P0 BRA `(.L_x_20) ;  /* 0x00000000002c0947 */ /* 0x000fea0003800000 */
[----:B------:R-:W1:Y:S01]  /*64f0*/  @!P0 S2R R3, SR_CgaCtaId ;  /* 0x0000000000038919 */ /* 0x000e620000008800 */
[----:B0-----:R-:W-:-:S04]  /*6500*/  @!P0 MOV R0, 0x400 ;  /* 0x0000040000008802 */ /* 0x001fc80000000f00 */
[----:B-1----:R-:W-:-:S05]  /*6510*/  @!P0 LEA R4, R3, R0, 0x18 ;  /* 0x0000000003048211 */ /* 0x002fca00078ec0ff */
[----:B------:R-:W0:Y:S04]  /*6520*/  @!P0 LDS.64 R2, [R4+0x1098] ;  /* 0x0010980004028984 */ /* 0x000e280000000a00 */
[----:B------:R-:W1:Y:S01]  /*6530*/  @!P0 LDS R5, [R4+0x10a0] ;  /* 0x0010a00004058984 */ /* 0x000e620000000800 */
[----:B0-----:R-:W-:-:S04]  /*6540*/  @!P0 FADD.FTZ R2, R7, R2 ;  /* 0x0000000207028221 */ /* 0x001fc80000010000 */
[----:B------:R-:W-:Y:S01]  /*6550*/  @!P0 FADD.FTZ R0, R3, R2 ;  /* 0x0000000203008221 */ /* 0x000fe20000010000 */
[----:B------:R-:W-:Y:S02]  /*6560*/  MOV R2, UR22 ;  /* 0x0000001600027c02 */ /* 0x000fe40008000f00 */
[----:B------:R-:W-:Y:S01]  /*6570*/  MOV R3, UR23 ;  /* 0x0000001700037c02 */ /* 0x000fe20008000f00 */
[----:B-1----:R-:W-:-:S05]  /*6580*/  @!P0 FADD.FTZ R7, R0, R5 ;  /* 0x0000000500078221 */ /* 0x002fca0000010000 */
[----:B------:R1:W-:Y:S02]  /*6590*/  REDG.E.ADD.F32.FTZ.RN.STRONG.GPU desc[UR18][R2.64], R7 ;  /* 0x00000007020079a6 */ /* 0x0003e4000c10f392 */
.L_x_20:
[----:B------:R-:W-:Y:S05]  /*65a0*/  BSYNC B0 ;  /* 0x0000000000007941 */ /* 0x000fea0003800000 */
.L_x_19:
[----:B------:R-:W-:Y:S01]  /*65b0*/  ULDC.64 UR4, c[0x0][0x3f8] ;  /* 0x0000fe0000047ab9 */ /* 0x000fe20000000a00 */
[----:B------:R-:W-:Y:S01]  /*65c0*/  BSSY B0, `(.L_x_21) ;  /* 0x000002c000007945 */ /* 0x000fe20003800000 */
[----:B------:R-:W-:-:S04]  /*65d0*/  ISETP.NE.U32.AND P0, PT, RZ, UR4, PT ;  /* 0x00000004ff007c0c */ /* 0x000fc8000bf05070 */
[----:B------:R-:W-:-:S13]  /*65e0*/  ISETP.NE.AND.EX P0, PT, RZ, UR5, PT, P0 ;  /* 0x00000005ff007c0c */ /* 0x000fda000bf05300 */
[----:B------:R-:W-:Y:S05]  /*65f0*/  @!P0 BRA `(.L_x_22) ;  /* 0x00000000009c8947 */ /* 0x000fea0003800000 */
[----:B-1----:R-:W0:Y:S01]  /*6600*/  LDL.LU R2, [R1+0x48] ;  /* 0x0000480001027983 */ /* 0x002e220000300800 */
[----:B------:R-:W1:Y:S01]  /*6610*/  S2R R4, SR_LANEID ;  /* 0x0000000000047919 */ /* 0x000e620000000000 */
[----:B------:R-:W2:Y:S01]  /*6620*/  S2R R13, SR_TID.X ;  /* 0x00000000000d7919 */ /* 0x000ea20000002100 */
[----:B------:R-:W-:Y:S01]  /*6630*/  BAR.SYNC.DEFER_BLOCKING 0x0 ;  /* 0x0000000000007b1d */ /* 0x000fe20000010000 */
[----:B-1----:R-:W-:-:S13]  /*6640*/  ISETP.NE.AND P1, PT, R4, RZ, PT ;  /* 0x000000ff0400720c */ /* 0x002fda0003f25270 */
[----:B------:R-:W1:Y:S01]  /*6650*/  @!P1 S2R R9, SR_CgaCtaId ;  /* 0x0000000000099919 */ /* 0x000e620000008800 */
[----:B------:R-:W-:-:S04]  /*6660*/  @!P1 MOV R4, 0x400 ;  /* 0x0000040000049802 */ /* 0x000fc80000000f00 */
[----:B-1----:R-:W-:Y:S01]  /*6670*/  @!P1 LEA R9, R9, R4, 0x18 ;  /* 0x0000000409099211 */ /* 0x002fe200078ec0ff */
[----:B0-----:R-:W0:Y:S02]  /*6680*/  SHFL.DOWN P0, R0, R2, 0x1, 0x1f ;  /* 0x08201f0002007f89 */ /* 0x001e240000000000 */
[----:B0-----:R-:W-:-:S05]  /*6690*/  @P0 FADD R0, R0, R2 ;  /* 0x0000000200000221 */ /* 0x001fca0000000000 */
[----:B------:R-:W0:Y:S02]  /*66a0*/  SHFL.DOWN P0, R3, R0, 0x2, 0x1f ;  /* 0x08401f0000037f89 */ /* 0x000e240000000000 */
[----:B0-----:R-:W-:Y:S01]  /*66b0*/  @P0 FADD R3, R0, R3 ;  /* 0x0000000300030221 */ /* 0x001fe20000000000 */
[----:B--2---:R-:W-:-:S04]  /*66c0*/  @!P1 SHF.R.S32.HI R0, RZ, 0x1f, R13 ;  /* 0x0000001fff009819 */ /* 0x004fc8000001140d */
[----:B------:R-:W0:Y:S01]  /*66d0*/  SHFL.DOWN P0, R2, R3, 0x4, 0x1f ;  /* 0x08801f0003027f89 */ /* 0x000e220000000000 */
[----:B------:R-:W-:-:S04]  /*66e0*/  @!P1 LEA.HI R0, R0, R13, RZ, 0x5 ;  /* 0x0000000d00009211 */ /* 0x000fc800078f28ff */
[----:B------:R-:W-:-:S05]  /*66f0*/  @!P1 SHF.R.S32.HI R0, RZ, 0x5, R0 ;  /* 0x00000005ff009819 */ /* 0x000fca0000011400 */
[----:B------:R-:W-:Y:S02]  /*6700*/  @!P1 IMAD R0, R0, 0x4, R9 ;  /* 0x0000000400009824 */ /* 0x000fe400078e0209 */
        /* <DEDUP_REMOVED lines=19> */
[----:B------:R1:W-:Y:S01]  /*6840*/  REDG.E.ADD.F32.FTZ.RN.STRONG.GPU desc[UR18][R2.64], R7 ;  /* 0x00000007020079a6 */ /* 0x0003e2000c10f392 */
[----:B------:R-:W-:Y:S01]  /*6850*/  HFMA2.MMA R13, -RZ, RZ, 0, 0 ;  /* 0x00000000ff0d7435 */ /* 0x000fe200000001ff */
[----:B------:R-:W-:Y:S10]  /*6860*/  BRA `(.L_x_23) ;  /* 0x0000000000047947 */ /* 0x000ff40003800000 */
.L_x_22:
[----:B------:R-:W2:Y:S02]  /*6870*/  S2R R13, SR_TID.X ;  /* 0x00000000000d7919 */ /* 0x000ea40000002100 */
.L_x_23:
[----:B------:R-:W-:Y:S05]  /*6880*/  BSYNC B0 ;  /* 0x0000000000007941 */ /* 0x000fea0003800000 */
.L_x_21:
[----:B------:R-:W-:Y:S02]  /*6890*/  ULDC UR26, c[0x0][0x21c] ;  /* 0x00008700001a7ab9 */ /* 0x000fe40000000800 */
[----:B--2---:R-:W-:-:S13]  /*68a0*/  ISETP.GE.AND P0, PT, R13, UR26, PT ;  /* 0x0000001a0d007c0c */ /* 0x004fda000bf06270 */
[----:B------:R-:W-:Y:S05]  /*68b0*/  @P0 EXIT ;  /* 0x000000000000094d */ /* 0x000fea0003800000 */
[----:B------:R-:W-:Y:S01]  /*68c0*/  USHF.R.S32.HI UR21, URZ, 0x1f, UR8 ;  /* 0x0000001f3f157899 */ /* 0x000fe20008011408 */
[----:B------:R-:W2:Y:S01]  /*68d0*/  S2UR UR20, SR_CgaCtaId ;  /* 0x00000000001479c3 */ /* 0x000ea20000008800 */
[----:B------:R-:W-:Y:S01]  /*68e0*/  ULDC.64 UR10, c[0x0][0x378] ;  /* 0x0000de00000a7ab9 */ /* 0x000fe20000000a00 */
[----:B------:R-:W-:Y:S01]  /*68f0*/  ULDC.64 UR16, c[0x0][0x338] ;  /* 0x0000ce0000107ab9 */ /* 0x000fe20000000a00 */
[----:B------:R-:W-:Y:S01]  /*6900*/  UIMAD UR6, UR21, UR10, URZ ;  /* 0x0000000a150672a4 */ /* 0x000fe2000f8e023f */
[----:B------:R-:W-:Y:S01]  /*6910*/  BSSY B0, `(.L_x_24) ;  /* 0x0000064000007945 */ /* 0x000fe20003800000 */
[----:B------:R-:W-:Y:S02]  /*6920*/  UIMAD.WIDE.U32 UR4, UR8, UR10, URZ ;  /* 0x0000000a080472a5 */ /* 0x000fe4000f8e003f */
[----:B------:R-:W-:Y:S01]  /*6930*/  UIMAD UR10, UR21, UR16, URZ ;  /* 0x00000010150a72a4 */ /* 0x000fe2000f8e023f */
[----:B------:R-:W-:Y:S01]  /*6940*/  ULDC.64 UR14, c[0x0][0x358] ;  /* 0x0000d600000e7ab9 */ /* 0x000fe20000000a00 */
[----:B------:R-:W-:-:S02]  /*6950*/  UIMAD UR12, UR8, UR11, UR6 ;  /* 0x0000000b080c72a4 */ /* 0x000fc4000f8e0206 */
[----:B------:R-:W-:Y:S02]  /*6960*/  UIMAD UR6, UR21, UR14, URZ ;  /* 0x0000000e150672a4 */ /* 0x000fe4000f8e023f */
[----:B------:R-:W-:Y:S02]  /*6970*/  UIMAD UR13, UR8, UR17, UR10 ;  /* 0x00000011080d72a4 */ /* 0x000fe4000f8e020a */
[----:B------:R-:W-:Y:S01]  /*6980*/  UIMAD UR9, UR8, UR15, UR6 ;  /* 0x0000000f080972a4 */ /* 0x000fe2000f8e0206 */
[----:B------:R-:W-:Y:S01]  /*6990*/  ULDC.64 UR10, c[0x0][0x248] ;  /* 0x00009200000a7ab9 */ /* 0x000fe20000000a00 */
[----:B------:R-:W-:Y:S02]  /*69a0*/  UIMAD.WIDE.U32 UR6, UR8, UR16, URZ ;  /* 0x00000010080672a5 */ /* 0x000fe4000f8e003f */
[----:B------:R-:W-:Y:S01]  /*69b0*/  UIMAD.WIDE.U32 UR24, UR8, UR10, URZ ;  /* 0x0000000a081872a5 */ /* 0x000fe2000f8e003f */
[----:B------:R-:W-:Y:S01]  /*69c0*/  ULDC.64 UR16, c[0x0][0x268] ;  /* 0x00009a0000107ab9 */ /* 0x000fe20000000a00 */
[----:B------:R-:W-:-:S02]  /*69d0*/  UIMAD UR10, UR21, UR10, URZ ;  /* 0x0000000a150a72a4 */ /* 0x000fc4000f8e023f */
[----:B------:R-:W-:Y:S02]  /*69e0*/  UIMAD UR15, UR21, UR16, URZ ;  /* 0x00000010150f72a4 */ /* 0x000fe4000f8e023f */
[----:B------:R-:W-:Y:S02]  /*69f0*/  UIMAD.WIDE.U32 UR22, UR8, UR14, URZ ;  /* 0x0000000e081672a5 */ /* 0x000fe4000f8e003f */
[----:B------:R-:W-:Y:S02]  /*6a00*/  UIMAD UR14, UR8, UR11, UR10 ;  /* 0x0000000b080e72a4 */ /* 0x000fe4000f8e020a */
[----:B------:R-:W-:Y:S02]  /*6a10*/  UIMAD.WIDE.U32 UR10, UR8, UR16, URZ ;  /* 0x00000010080a72a5 */ /* 0x000fe4000f8e003f */
[----:B------:R-:W-:Y:S01]  /*6a20*/  UIMAD UR15, UR8, UR17, UR15 ;  /* 0x00000011080f72a4 */ /* 0x000fe2000f8e020f */
[----:B------:R-:W-:Y:S02]  /*6a30*/  ULDC UR21, c[0x0][0x0] ;  /* 0x0000000000157ab9 */ /* 0x000fe40000000800 */
[----:B------:R-:W-:Y:S01]  /*6a40*/  UMOV UR8, 0x400 ;  /* 0x0000040000087882 */ /* 0x000fe20000000000 */
[----:B------:R-:W-:Y:S01]  /*6a50*/  ULDC.64 UR30, c[0x0][0x2e0] ;  /* 0x0000b800001e7ab9 */ /* 0x000fe20000000a00 */
[----:B--2---:R-:W-:Y:S01]  /*6a60*/  ULEA UR20, UR20, UR8, 0x18 ;  /* 0x0000000814147291 */ /* 0x004fe2000f8ec03f */
[----:B------:R-:W-:Y:S01]  /*6a70*/  ULDC.64 UR28, c[0x0][0x270] ;  /* 0x00009c00001c7ab9 */ /* 0x000fe20000000a00 */
[----:B------:R-:W-:Y:S01]  /*6a80*/  ULDC.64 UR16, c[0x0][0x2d8] ;  /* 0x0000b60000107ab9 */ /* 0x000fe20000000a00 */
[----:B------:R-:W-:-:S02]  /*6a90*/  UIADD3 UR12, UR5, UR12, URZ ;  /* 0x0000000c050c7290 */ /* 0x000fc4000fffe03f */
[----:B------:R-:W-:Y:S02]  /*6aa0*/  UIADD3 UR9, UR23, UR9, URZ ;  /* 0x0000000917097290 */ /* 0x000fe4000fffe03f */
[----:B------:R-:W-:Y:S02]  /*6ab0*/  UIADD3 UR8, UR7, UR13, URZ ;  /* 0x0000000d07087290 */ /* 0x000fe4000fffe03f */
[----:B------:R-:W-:Y:S02]  /*6ac0*/  UIADD3 UR14, UR25, UR14, URZ ;  /* 0x0000000e190e7290 */ /* 0x000fe4000fffe03f */
[----:B------:R-:W-:Y:S01]  /*6ad0*/  UIADD3 UR15, UR11, UR15, URZ ;  /* 0x0000000f0b0f7290 */ /* 0x000fe2000fffe03f */
[----:B------:R-:W-:Y:S01]  /*6ae0*/  ULDC.64 UR44, c[0x0][0x250] ;  /* 0x00009400002c7ab9 */ /* 0x000fe20000000a00 */
[----:B------:R-:W-:Y:S01]  /*6af0*/  ULDC.64 UR32, c[0x0][0x340] ;  /* 0x0000d00000207ab9 */ /* 0x000fe20000000a00 */
[----:B------:R-:W-:Y:S01]  /*6b00*/  ULDC.64 UR34, c[0x0][0x3c0] ;  /* 0x0000f00000227ab9 */ /* 0x000fe20000000a00 */
[----:B------:R-:W-:Y:S01]  /*6b10*/  ULDC.64 UR36, c[0x0][0x360] ;  /* 0x0000d80000247ab9 */ /* 0x000fe20000000a00 */
[----:B------:R-:W-:Y:S01]  /*6b20*/  ULDC.64 UR38, c[0x0][0x3c8] ;  /* 0x0000f20000267ab9 */ /* 0x000fe20000000a00 */
[----:B------:R-:W-:Y:S01]  /*6b30*/  ULDC.64 UR40, c[0x0][0x380] ;  /* 0x0000e00000287ab9 */ /* 0x000fe20000000a00 */
[----:B------:R-:W-:-:S05]  /*6b40*/  ULDC.64 UR42, c[0x0][0x3d0] ;  /* 0x0000f400002a7ab9 */ /* 0x000fca0000000a00 */
.L_x_25:
[----:B0-----:R-:W-:Y:S01]  /*6b50*/  LEA R0, R13, UR20, 0x2 ;  /* 0x000000140d007c11 */ /* 0x001fe2000f8e10ff */
[----:B------:R-:W-:Y:S01]  /*6b60*/  IMAD.U32 R9, RZ, RZ, UR11 ;  /* 0x0000000bff097e24 */ /* 0x000fe2000f8e00ff */
[----:B------:R-:W-:Y:S02]  /*6b70*/  SHF.R.S32.HI R14, RZ, 0x1f, R13 ;  /* 0x0000001fff0e7819 */ /* 0x000fe4000001140d */
[----:B--2---:R-:W-:Y:S01]  /*6b80*/  MOV R4, UR6 ;  /* 0x0000000600047c02 */ /* 0x004fe20008000f00 */
[----:B------:R-:W0:Y:S01]  /*6b90*/  LDS R15, [R0+0x2ce0] ;  /* 0x002ce000000f7984 */ /* 0x000e220000000800 */
[----:B------:R-:W-:Y:S02]  /*6ba0*/  MOV R8, UR10 ;  /* 0x0000000a00087c02 */ /* 0x000fe40008000f00 */
[----:B-1----:R-:W-:Y:S01]  /*6bb0*/  MOV R3, UR8 ;  /* 0x0000000800037c02 */ /* 0x002fe20008000f00 */
[----:B------:R-:W1:Y:S01]  /*6bc0*/  LDS R17, [R0+0x30e0] ;  /* 0x0030e00000117984 */ /* 0x000e620000000800 */
[----:B------:R-:W-:Y:S01]  /*6bd0*/  MOV R2, R4 ;  /* 0x0000000400027202 */ /* 0x000fe20000000f00 */
[----:B------:R-:W-:Y:S01]  /*6be0*/  IMAD R4, R14, UR32, RZ ;  /* 0x000000200e047c24 */ /* 0x000fe2000f8e02ff */
[----:B------:R-:W-:-:S02]  /*6bf0*/  MOV R7, UR15 ;  /* 0x0000000f00077c02 */ /* 0x000fc40008000f00 */
[----:B------:R-:W-:Y:S01]  /*6c00*/  MOV R6, R8 ;  /* 0x0000000800067202 */ /* 0x000fe20000000f00 */
[----:B------:R-:W-:Y:S01]  /*6c10*/  IMAD R8, R14, UR28, RZ ;  /* 0x0000001c0e087c24 */ /* 0x000fe2000f8e02ff */
[----:B------:R-:W-:Y:S01]  /*6c20*/  MOV R5, UR7 ;  /* 0x0000000700057c02 */ /* 0x000fe20008000f00 */
[----:B------:R-:W-:-:S04]  /*6c30*/  IMAD.WIDE.U32 R2, R13, UR32, R2 ;  /* 0x000000200d027c25 */ /* 0x000fc8000f8e0002 */
[C---:B------:R-:W-:Y:S01]  /*6c40*/  IMAD R5, R13.reuse, UR33, R4 ;  /* 0x000000210d057c24 */ /* 0x040fe2000f8e0204 */
[----:B------:R-:W-:Y:S01]  /*6c50*/  LEA R4, P0, R2, UR34, 0x2 ;  /* 0x0000002202047c11 */ /* 0x000fe2000f8010ff */
[----:B------:R-:W-:-:S03]  /*6c60*/  IMAD.WIDE.U32 R6, R13, UR28, R6 ;  /* 0x0000001c0d067c25 */ /* 0x000fc6000f8e0006 */
[----:B------:R-:W-:Y:S01]  /*6c70*/  IADD3 R5, R3, R5, RZ ;  /* 0x0000000503057210 */ /* 0x000fe20007ffe0ff */
[----:B------:R-:W-:Y:S01]  /*6c80*/  IMAD R9, R13, UR29, R8 ;  /* 0x0000001d0d097c24 */ /* 0x000fe2000f8e0208 */
[----:B------:R-:W-:Y:S02]  /*6c90*/  LEA R8, P1, R6, UR30, 0x2 ;  /* 0x0000001e06087c11 */ /* 0x000fe4000f8210ff */
[----:B------:R-:W-:Y:S02]  /*6ca0*/  LEA.HI.X R5, R2, UR35, R5, 0x2, P0 ;  /* 0x0000002302057c11 */ /* 0x000fe400080f1405 */
[----:B------:R-:W-:-:S04]  /*6cb0*/  IADD3 R3, R7, R9, RZ ;  /* 0x0000000907037210 */ /* 0x000fc80007ffe0ff */
[----:B------:R-:W-:Y:S01]  /*6cc0*/  LEA.HI.X R9, R6, UR31, R3, 0x2, P1 ;  /* 0x0000001f06097c11 */ /* 0x000fe200088f1403 */
[----:B0-----:R0:W-:Y:S04]  /*6cd0*/  REDG.E.ADD.F32.FTZ.RN.STRONG.GPU desc[UR18][R4.64], R15 ;  /* 0x0000000f040079a6 */ /* 0x0011e8000c10f392 */
[----:B------:R2:W1:Y:S01]  /*6ce0*/  LDG.E R12, desc[UR18][R8.64] ;  /* 0x00000012080c7981 */ /* 0x000462000c1e1900 */
[----:B------:R-:W-:Y:S01]  /*6cf0*/  MOV R6, UR22 ;  /* 0x0000001600067c02 */ /* 0x000fe20008000f00 */
[----:B------:R-:W-:Y:S01]  /*6d00*/  IMAD.U32 R10, RZ, RZ, UR24 ;  /* 0x00000018ff0a7e24 */ /* 0x000fe2000f8e00ff */
[----:B------:R-:W-:Y:S01]  /*6d10*/  MOV R3, UR9 ;  /* 0x0000000900037c02 */ /* 0x000fe20008000f00 */
[C---:B------:R-:W-:Y:S01]  /*6d20*/  IMAD R16, R14.reuse, UR36, RZ ;  /* 0x000000240e107c24 */ /* 0x040fe2000f8e02ff */
[----:B------:R-:W-:Y:S01]  /*6d30*/  MOV R7, UR23 ;  /* 0x0000001700077c02 */ /* 0x000fe20008000f00 */
[----:B------:R-:W-:Y:S01]  /*6d40*/  IMAD R18, R14, UR44, RZ ;  /* 0x0000002c0e127c24 */ /* 0x000fe2000f8e02ff */
[----:B------:R-:W-:Y:S01]  /*6d50*/  MOV R2, R6 ;  /* 0x0000000600027202 */ /* 0x000fe20000000f00 */
[C---:B0-----:R-:W-:Y:S01]  /*6d60*/  IMAD R5, R13.reuse, UR37, R16 ;  /* 0x000000250d057c24 */ /* 0x041fe2000f8e0210 */
[----:B------:R-:W-:Y:S01]  /*6d70*/  MOV R7, UR14 ;  /* 0x0000000e00077c02 */ /* 0x000fe20008000f00 */
[C---:B--2---:R-:W-:Y:S01]  /*6d80*/  IMAD R9, R13.reuse, UR45, R18 ;  /* 0x0000002d0d097c24 */ /* 0x044fe2000f8e0212 */
[----:B------:R-:W-:Y:S01]  /*6d90*/  MOV R6, R10 ;  /* 0x0000000a00067202 */ /* 0x000fe20000000f00 */
[----:B------:R-:W-:Y:S01]  /*6da0*/  IMAD.WIDE.U32 R2, R13, UR36, R2 ;  /* 0x000000240d027c25 */ /* 0x000fe2000f8e0002 */
[----:B------:R-:W-:-:S03]  /*6db0*/  MOV R11, UR25 ;  /* 0x00000019000b7c02 */ /* 0x000fc60008000f00 */
[----:B------:R-:W-:Y:S01]  /*6dc0*/  IMAD.WIDE.U32 R6, R13, UR44, R6 ;  /* 0x0000002c0d067c25 */ /* 0x000fe2000f8e0006 */
[----:B------:R-:W-:Y:S02]  /*6dd0*/  IADD3 R5, R3, R5, RZ ;  /* 0x0000000503057210 */ /* 0x000fe40007ffe0ff */
[----:B------:R-:W-:Y:S02]  /*6de0*/  LEA R4, P0, R2, UR38, 0x2 ;  /* 0x0000002602047c11 */ /* 0x000fe4000f8010ff */
[----:B------:R-:W-:Y:S02]  /*6df0*/  IADD3 R3, R7, R9, RZ ;  /* 0x0000000907037210 */ /* 0x000fe40007ffe0ff */
[----:B------:R-:W-:Y:S02]  /*6e00*/  LEA R8, P1, R6, UR16, 0x2 ;  /* 0x0000001006087c11 */ /* 0x000fe4000f8210ff */
[----:B------:R-:W-:Y:S02]  /*6e10*/  LEA.HI.X R5, R2, UR39, R5, 0x2, P0 ;  /* 0x0000002702057c11 */ /* 0x000fe400080f1405 */
[----:B------:R-:W-:Y:S01]  /*6e20*/  LEA.HI.X R9, R6, UR17, R3, 0x2, P1 ;  /* 0x0000001106097c11 */ /* 0x000fe200088f1403 */
[----:B-1----:R-:W-:-:S05]  /*6e30*/  FMUL.FTZ R11, R12, R17 ;  /* 0x000000110c0b7220 */ /* 0x002fca0000410000 */
[----:B------:R2:W-:Y:S04]  /*6e40*/  REDG.E.ADD.F32.FTZ.RN.STRONG.GPU desc[UR18][R4.64], R11 ;  /* 0x0000000b040079a6 */ /* 0x0005e8000c10f392 */
[----:B------:R-:W3:Y:S01]  /*6e50*/  LDG.E R8, desc[UR18][R8.64] ;  /* 0x0000001208087981 */ /* 0x000ee2000c1e1900 */
[----:B------:R-:W-:Y:S01]  /*6e60*/  MOV R6, UR4 ;  /* 0x0000000400067c02 */ /* 0x000fe20008000f00 */
[----:B------:R-:W-:Y:S01]  /*6e70*/  IMAD R14, R14, UR40, RZ ;  /* 0x000000280e0e7c24 */ /* 0x000fe2000f8e02ff */
[----:B------:R-:W-:Y:S02]  /*6e80*/  MOV R3, UR12 ;  /* 0x0000000c00037c02 */ /* 0x000fe40008000f00 */
[----:B------:R-:W-:Y:S01]  /*6e90*/  MOV R7, UR5 ;  /* 0x0000000500077c02 */ /* 0x000fe20008000f00 */
[----:B------:R-:W-:-:S02]  /*6ea0*/  IMAD.MOV.U32 R2, RZ, RZ, R6 ;  /* 0x000000ffff027224 */ /* 0x000fc400078e0006 */
[C---:B------:R-:W-:Y:S02]  /*6eb0*/  IMAD R7, R13.reuse, UR41, R14 ;  /* 0x000000290d077c24 */ /* 0x040fe4000f8e020e */
[C---:B------:R-:W-:Y:S01]  /*6ec0*/  IMAD.WIDE.U32 R2, R13.reuse, UR40, R2 ;  /* 0x000000280d027c25 */ /* 0x040fe2000f8e0002 */
[----:B------:R-:W-:-:S04]  /*6ed0*/  IADD3 R13, R13, UR21, RZ ;  /* 0x000000150d0d7c10 */ /* 0x000fc8000fffe0ff */
[----:B------:R-:W-:Y:S02]  /*6ee0*/  IADD3 R3, R3, R7, RZ ;  /* 0x0000000703037210 */ /* 0x000fe40007ffe0ff */
[----:B------:R-:W-:-:S04]  /*6ef0*/  LEA R6, P0, R2, UR42, 0x2 ;  /* 0x0000002a02067c11 */ /* 0x000fc8000f8010ff */
[----:B------:R-:W-:Y:S02]  /*6f00*/  LEA.HI.X R7, R2, UR43, R3, 0x2, P0 ;  /* 0x0000002b02077c11 */ /* 0x000fe400080f1403 */
[----:B------:R-:W-:Y:S01]  /*6f10*/  ISETP.GE.AND P0, PT, R13, UR26, PT ;  /* 0x0000001a0d007c0c */ /* 0x000fe2000bf06270 */
[----:B---3--:R-:W-:-:S05]  /*6f20*/  FMUL.FTZ R17, R17, R8 ;  /* 0x0000000811117220 */ /* 0x008fca0000410000 */
[----:B------:R2:W-:Y:S07]  /*6f30*/  REDG.E.ADD.F32.FTZ.RN.STRONG.GPU desc[UR18][R6.64], R17 ;  /* 0x00000011060079a6 */ /* 0x0005ee000c10f392 */
[----:B------:R-:W-:Y:S05]  /*6f40*/  @!P0 BRA `(.L_x_25) ;  /* 0xfffffffc00008947 */ /* 0x000fea000383ffff */
[----:B------:R-:W-:Y:S05]  /*6f50*/  BSYNC B0 ;  /* 0x0000000000007941 */ /* 0x000fea0003800000 */
.L_x_24:
[----:B------:R-:W-:Y:S05]  /*6f60*/  EXIT ;  /* 0x000000000000794d */ /* 0x000fea0003800000 */
.L_x_5:
[----:B------:R-:W-:Y:S01]  /*6f70*/  HFMA2.MMA R142, -RZ, RZ, 0, 5.9604644775390625e-08 ;  /* 0x00000001ff8e7435 */ /* 0x000fe200000001ff */
[----:B------:R-:W-:Y:S02]  /*6f80*/  MOV R143, R140 ;  /* 0x0000008c008f7202 */ /* 0x000fe40000000f00 */
[----:B------:R-:W-:Y:S02]  /*6f90*/  MOV R87, RZ ;  /* 0x000000ff00577202 */ /* 0x000fe40000000f00 */
[----:B------:R-:W-:-:S07]  /*6fa0*/  MOV R86, 0xffffffff ;  /* 0xffffffff00567802 */ /* 0x000fce0000000f00 */
[----:B-1---5:R-:W-:Y:S05]  /*6fb0*/  WARPSYNC.COLLECTIVE R86, `(.L_x_26) ;  /* 0x0000000056087348 */ /* 0x022fea0003c00000 */
[----:B------:R0:W2:Y:S02]  /*6fc0*/  SHFL.UP P2, R145, R143, R142, R87 ;  /* 0x0400008e8f917389 */ /* 0x0000a40000040057 */
[----:B012--5:R-:W-:Y:S01]  /*6fd0*/  ENDCOLLECTIVE ;  /* 0x000000000000791b */ /* 0x027fe20003800000 */
.L_x_26:
[----:B------:R-:W-:Y:S02]  /*6fe0*/  MOV R143, R141 ;  /* 0x0000008d008f7202 */ /* 0x000fe40000000f00 */
[----:B------:R-:W-:-:S07]  /*6ff0*/  MOV R144, R145 ;  /* 0x0000009100907202 */ /* 0x000fce0000000f00 */
[----:B------:R-:W-:Y:S05]  /*7000*/  WARPSYNC.COLLECTIVE R86, `(.L_x_27) ;  /* 0x0000000056087348 */ /* 0x000fea0003c00000 */
[----:B------:R0:W1:Y:S02]  /*7010*/  SHFL.UP P2, R145, R143, R142, R87 ;  /* 0x0400008e8f917389 */ /* 0x0000640000040057 */
[----:B01----:R-:W-:Y:S01]  /*7020*/  ENDCOLLECTIVE ;  /* 0x000000000000791b */ /* 0x003fe20003800000 */
.L_x_27:
[----:B------:R-:W-:Y:S01]  /*7030*/  HFMA2.MMA R142, -RZ, RZ, 0, 1.1920928955078125e-07 ;  /* 0x00000002ff8e7435 */ /* 0x000fe200000001ff */
[----:B------:R-:W-:Y:S01]  /*7040*/  ISETP.GE.AND P2, PT, R146, 0x1, PT ;  /* 0x000000019200780c */ /* 0x000fe20003f46270 */
[----:B------:R-:W-:-:S12]  /*7050*/  IMAD.MOV.U32 R86, RZ, RZ, R145 ;  /* 0x000000ffff567224 */ /* 0x000fd800078e0091 */
[C---:B------:R-:W-:Y:S01]  /*7060*/  @P2 FFMA.FTZ R141, R140.reuse, R86, R141 ;  /* 0x000000568c8d2223 */ /* 0x040fe2000001008d */
[----:B------:R-:W-:Y:S01]  /*7070*/  @P2 FMUL.FTZ R140, R140, R144 ;  /* 0x000000908c8c2220 */ /* 0x000fe20000410000 */
[----:B------:R-:W-:-:S04]  /*7080*/  MOV R86, 0xffffffff ;  /* 0xffffffff00567802 */ /* 0x000fc80000000f00 */
[----:B------:R-:W-:-:S07]  /*7090*/  MOV R143, R140 ;  /* 0x0000008c008f7202 */ /* 0x000fce0000000f00 */
[----:B------:R-:W-:Y:S05]  /*70a0*/  WARPSYNC.COLLECTIVE R86, `(.L_x_28) ;  /* 0x0000000056087348 */ /* 0x000fea0003c00000 */
[----:B------:R0:W1:Y:S02]  /*70b0*/  SHFL.UP P2, R145, R143, R142, R87 ;  /* 0x0400008e8f917389 */ /* 0x0000640000040057 */
[----:B01----:R-:W-:Y:S01]  /*70c0*/  ENDCOLLECTIVE ;  /* 0x000000000000791b */ /* 0x003fe20003800000 */
.L_x_28:
[----:B------:R-:W-:Y:S02]  /*70d0*/  MOV R143, R141 ;  /* 0x0000008d008f7202 */ /* 0x000fe40000000f00 */
[----:B------:R-:W-:-:S07]  /*70e0*/  MOV R144, R145 ;  /* 0x0000009100907202 */ /* 0x000fce0000000f00 */
[----:B------:R-:W-:Y:S05]  /*70f0*/  WARPSYNC.COLLECTIVE R86, `(.L_x_29) ;  /* 0x0000000056087348 */ /* 0x000fea0003c00000 */
[----:B------:R0:W1:Y:S02]  /*7100*/  SHFL.UP P2, R145, R143, R142, R87 ;  /* 0x0400008e8f917389 */ /* 0x0000640000040057 */
[----:B01----:R-:W-:Y:S01]  /*7110*/  ENDCOLLECTIVE ;  /* 0x000000000000791b */ /* 0x003fe20003800000 */
.L_x_29:
[----:B------:R-:W-:Y:S01]  /*7120*/  HFMA2.MMA R142, -RZ, RZ, 0, 2.384185791015625e-07 ;  /* 0x00000004ff8e7435 */ /* 0x000fe200000001ff */
[----:B------:R-:W-:Y:S02]  /*7130*/  ISETP.GE.AND P2, PT, R146, 0x2, PT ;  /* 0x000000029200780c */ /* 0x000fe40003f46270 */
[----:B------:R-:W-:-:S11]  /*7140*/  MOV R86, R145 ;  /* 0x0000009100567202 */ /* 0x000fd60000000f00 */
[C---:B------:R-:W-:Y:S01]  /*7150*/  @P2 FFMA.FTZ R141, R140.reuse, R86, R141 ;  /* 0x000000568c8d2223 */ /* 0x040fe2000001008d */
[----:B------:R-:W-:Y:S01]  /*7160*/  @P2 FMUL.FTZ R140, R140, R144 ;  /* 0x000000908c8c2220 */ /* 0x000fe20000410000 */
[----:B------:R-:W-:-:S04]  /*7170*/  IMAD.MOV.U32 R86, RZ, RZ, -0x1 ;  /* 0xffffffffff567424 */ /* 0x000fc800078e00ff */
[----:B------:R-:W-:-:S07]  /*7180*/  MOV R143, R140 ;  /* 0x0000008c008f7202 */ /* 0x000fce0000000f00 */
[----:B------:R-:W-:Y:S05]  /*7190*/  WARPSYNC.COLLECTIVE R86, `(.L_x_30) ;  /* 0x0000000056087348 */ /* 0x000fea0003c00000 */
[----:B------:R0:W1:Y:S02]  /*71a0*/  SHFL.UP P2, R145, R143, R142, R87 ;  /* 0x0400008e8f917389 */ /* 0x0000640000040057 */
[----:B01----:R-:W-:Y:S01]  /*71b0*/  ENDCOLLECTIVE ;  /* 0x000000000000791b */ /* 0x003fe20003800000 */
.L_x_30:
[----:B------:R-:W-:Y:S02]  /*71c0*/  MOV R143, R141 ;  /* 0x0000008d008f7202 */ /* 0x000fe40000000f00 */
[----:B------:R-:W-:-:S07]  /*71d0*/  MOV R144, R145 ;  /* 0x0000009100907202 */ /* 0x000fce0000000f00 */
[----:B------:R-:W-:Y:S05]  /*71e0*/  WARPSYNC.COLLECTIVE R86, `(.L_x_31) ;  /* 0x0000000056087348 */ /* 0x000fea0003c00000 */
[----:B------:R0:W1:Y:S02]  /*71f0*/  SHFL.UP P2, R145, R143, R142, R87 ;  /* 0x0400008e8f917389 */ /* 0x0000640000040057 */
[----:B01----:R-:W-:Y:S01]  /*7200*/  ENDCOLLECTIVE ;  /* 0x000000000000791b */ /* 0x003fe20003800000 */
.L_x_31:
[----:B------:R-:W-:Y:S01]  /*7210*/  HFMA2.MMA R142, -RZ, RZ, 0, 4.76837158203125e-07 ;  /* 0x00000008ff8e7435 */ /* 0x000fe200000001ff */
[----:B------:R-:W-:Y:S02]  /*7220*/  ISETP.GE.AND P2, PT, R146, 0x4, PT ;  /* 0x000000049200780c */ /* 0x000fe40003f46270 */
[----:B------:R-:W-:-:S11]  /*7230*/  MOV R86, R145 ;  /* 0x0000009100567202 */ /* 0x000fd60000000f00 */
[C---:B------:R-:W-:Y:S01]  /*7240*/  @P2 FFMA.FTZ R141, R140.reuse, R86, R141 ;  /* 0x000000568c8d2223 */ /* 0x040fe2000001008d */
[----:B------:R-:W-:Y:S01]  /*7250*/  @P2 FMUL.FTZ R140, R140, R144 ;  /* 0x000000908c8c2220 */ /* 0x000fe20000410000 */
[----:B------:R-:W-:-:S04]  /*7260*/  MOV R86, 0xffffffff ;  /* 0xffffffff00567802 */ /* 0x000fc80000000f00 */
[----:B------:R-:W-:-:S07]  /*7270*/  MOV R143, R140 ;  /* 0x0000008c008f7202 */ /* 0x000fce0000000f00 */
[----:B------:R-:W-:Y:S05]  /*7280*/  WARPSYNC.COLLECTIVE R86, `(.L_x_32) ;  /* 0x0000000056087348 */ /* 0x000fea0003c00000 */
[----:B------:R0:W1:Y:S02]  /*7290*/  SHFL.UP P2, R145, R143, R142, R87 ;  /* 0x0400008e8f917389 */ /* 0x0000640000040057 */
[----:B01----:R-:W-:Y:S01]  /*72a0*/  ENDCOLLECTIVE ;  /* 0x000000000000791b */ /* 0x003fe20003800000 */
.L_x_32:
[----:B------:R-:W-:Y:S02]  /*72b0*/  MOV R143, R141 ;  /* 0x0000008d008f7202 */ /* 0x000fe40000000f00 */
[----:B------:R-:W-:-:S07]  /*72c0*/  MOV R144, R145 ;  /* 0x0000009100907202 */ /* 0x000fce0000000f00 */
[----:B------:R-:W-:Y:S05]  /*72d0*/  WARPSYNC.COLLECTIVE R86, `(.L_x_33) ;  /* 0x0000000056087348 */ /* 0x000fea0003c00000 */
[----:B------:R0:W1:Y:S02]  /*72e0*/  SHFL.UP P2, R145, R143, R142, R87 ;  /* 0x0400008e8f917389 */ /* 0x0000640000040057 */
[----:B01----:R-:W-:Y:S01]  /*72f0*/  ENDCOLLECTIVE ;  /* 0x000000000000791b */ /* 0x003fe20003800000 */
.L_x_33:
[----:B------:R-:W-:Y:S01]  /*7300*/  HFMA2.MMA R142, -RZ, RZ, 0, 9.5367431640625e-07 ;  /* 0x00000010ff8e7435 */ /* 0x000fe200000001ff */
        /* <DEDUP_REMOVED lines=9> */
.L_x_34:
[----:B------:R-:W-:Y:S02]  /*73a0*/  MOV R143, R141 ;  /* 0x0000008d008f7202 */ /* 0x000fe40000000f00 */
[----:B------:R-:W-:-:S07]  /*73b0*/  MOV R144, R145 ;  /* 0x0000009100907202 */ /* 0x000fce0000000f00 */
[----:B------:R-:W-:Y:S05]  /*73c0*/  WARPSYNC.COLLECTIVE R86, `(.L_x_35) ;  /* 0x0000000056087348 */ /* 0x000fea0003c00000 */
[----:B------:R0:W1:Y:S02]  /*73d0*/  SHFL.UP P2, R145, R143, R142, R87 ;  /* 0x0400008e8f917389 */ /* 0x0000640000040057 */
[----:B01----:R-:W-:Y:S01]  /*73e0*/  ENDCOLLECTIVE ;  /* 0x000000000000791b */ /* 0x003fe20003800000 */
.L_x_35:
[----:B------:R-:W-:Y:S01]  /*73f0*/  MOV R86, R145 ;  /* 0x0000009100567202 */ /* 0x000fe20000000f00 */
[----:B------:R-:W-:Y:S06]  /*7400*/  BRA `(.L_x_36) ;  /* 0xffffffbc00d47947 */ /* 0x000fec000383ffff */
.L_x_6:
[----:B------:R-:W-:Y:S01]  /*7410*/  HFMA2.MMA R155, -RZ, RZ, 0, 1.847743988037109375e-06 ;  /* 0x0000001fff9b7435 */ /* 0x000fe200000001ff */
[----:B------:R-:W-:Y:S01]  /*7420*/  BSSY B0, `(.L_x_37) ;  /* 0x0000007000007945 */ /* 0x000fe20003800000 */
[----:B------:R-:W-:Y:S01]  /*7430*/  MOV R87, R140 ;  /* 0x0000008c00577202 */ /* 0x000fe20000000f00 */
[----:B------:R-:W-:Y:S01]  /*7440*/  IMAD.MOV.U32 R156, RZ, RZ, 0x1f ;  /* 0x0000001fff9c7424 */ /* 0x000fe200078e00ff */
[----:B------:R-:W-:-:S07]  /*7450*/  MOV R86, 0xffffffff ;  /* 0xffffffff00567802 */ /* 0x000fce0000000f00 */
[----:B-1---5:R-:W-:Y:S05]  /*7460*/  WARPSYNC.COLLECTIVE R86, `(.L_x_38) ;  /* 0x0000000056087348 */ /* 0x022fea0003c00000 */
[----:B------:R0:W2:Y:S02]  /*7470*/  SHFL.IDX P2, R160, R87, R155, R156 ;  /* 0x0000009b57a07389 */ /* 0x0000a4000004009c */
[----:B012--5:R-:W-:Y:S01]  /*7480*/  ENDCOLLECTIVE ;  /* 0x000000000000791b */ /* 0x027fe20003800000 */
.L_x_38:
[----:B------:R-:W-:Y:S05]  /*7490*/  BSYNC B0 ;  /* 0x0000000000007941 */ /* 0x000fea0003800000 */
.L_x_37:
[----:B------:R-:W-:Y:S05]  /*74a0*/  BRA `(.L_x_39) ;  /* 0xffffffbc00c07947 */ /* 0x000fea000383ffff */
.L_x_7:
[----:B------:R-:W-:Y:S01]  /*74b0*/  HFMA2.MMA R155, -RZ, RZ, 0, 1.847743988037109375e-06 ;  /* 0x0000001fff9b7435 */ /* 0x000fe200000001ff */
[----:B------:R-:W-:Y:S01]  /*74c0*/  BSSY B0, `(.L_x_40) ;  /* 0x0000007000007945 */ /* 0x000fe20003800000 */
[----:B------:R-:W-:Y:S02]  /*74d0*/  MOV R87, R141 ;  /* 0x0000008d00577202 */ /* 0x000fe40000000f00 */
[----:B------:R-:W-:Y:S02]  /*74e0*/  MOV R156, 0x1f ;  /* 0x0000001f009c7802 */ /* 0x000fe40000000f00 */
[----:B------:R-:W-:-:S07]  /*74f0*/  MOV R86, 0xffffffff ;  /* 0xffffffff00567802 */ /* 0x000fce0000000f00 */
[----:B-1---5:R-:W-:Y:S05]  /*7500*/  WARPSYNC.COLLECTIVE R86, `(.L_x_41) ;  /* 0x0000000056087348 */ /* 0x022fea0003c00000 */
[----:B------:R0:W2:Y:S02]  /*7510*/  SHFL.IDX P2, R160, R87, R155, R156 ;  /* 0x0000009b57a07389 */ /* 0x0000a4000004009c */
[----:B012--5:R-:W-:Y:S01]  /*7520*/  ENDCOLLECTIVE ;  /* 0x000000000000791b */ /* 0x027fe20003800000 */
.L_x_41:
[----:B------:R-:W-:Y:S05]  /*7530*/  BSYNC B0 ;  /* 0x0000000000007941 */ /* 0x000fea0003800000 */
.L_x_40:
[----:B------:R-:W-:Y:S05]  /*7540*/  BRA `(.L_x_42) ;  /* 0xffffffbc00a07947 */ /* 0x000fea000383ffff */
.L_x_8:
[----:B------:R-:W-:Y:S01]  /*7550*/  HFMA2.MMA R142, -RZ, RZ, 0, 5.9604644775390625e-08 ;  /* 0x00000001ff8e7435 */ /* 0x000fe200000001ff */
[----:B------:R-:W-:Y:S01]  /*7560*/  BSSY B0, `(.L_x_43) ;  /* 0x0000007000007945 */ /* 0x000fe20003800000 */
[----:B------:R-:W-:Y:S01]  /*7570*/  MOV R143, R140 ;  /* 0x0000008c008f7202 */ /* 0x000fe20000000f00 */
[----:B------:R-:W-:Y:S01]  /*7580*/  IMAD.MOV.U32 R86, RZ, RZ, -0x1 ;  /* 0xffffffffff567424 */ /* 0x000fe200078e00ff */
[----:B------:R-:W-:-:S07]  /*7590*/  MOV R87, RZ ;  /* 0x000000ff00577202 */ /* 0x000fce0000000f00 */
[----:B-1---5:R-:W-:Y:S05]  /*75a0*/  WARPSYNC.COLLECTIVE R86, `(.L_x_44) ;  /* 0x0000000056087348 */ /* 0x022fea0003c00000 */
[----:B------:R0:W2:Y:S02]  /*75b0*/  SHFL.UP P2, R145, R143, R142, R87 ;  /* 0x0400008e8f917389 */ /* 0x0000a40000040057 */
[----:B012--5:R-:W-:Y:S01]  /*75c0*/  ENDCOLLECTIVE ;  /* 0x000000000000791b */ /* 0x027fe20003800000 */
.L_x_44:
[----:B------:R-:W-:Y:S05]  /*75d0*/  BSYNC B0 ;  /* 0x0000000000007941 */ /* 0x000fea0003800000 */
.L_x_43:
[----:B------:R-:W-:Y:S01]  /*75e0*/  HFMA2.MMA R142, -RZ, RZ, 0, 5.9604644775390625e-08 ;  /* 0x00000001ff8e7435 */ /* 0x000fe200000001ff */
[----:B------:R-:W-:Y:S01]  /*75f0*/  MOV R143, R141 ;  /* 0x0000008d008f7202 */ /* 0x000fe20000000f00 */
[----:B------:R-:W-:Y:S01]  /*7600*/  HFMA2.MMA R155, -RZ, RZ, 0, 0 ;  /* 0x00000000ff9b7435 */ /* 0x000fe200000001ff */
[----:B------:R-:W-:Y:S01]  /*7610*/  MOV R87, RZ ;  /* 0x000000ff00577202 */ /* 0x000fe20000000f00 */
[----:B------:R-:W-:Y:S01]  /*7620*/  IMAD.MOV.U32 R156, RZ, RZ, 0x1f ;  /* 0x0000001fff9c7424 */ /* 0x000fe200078e00ff */
[----:B------:R-:W-:Y:S02]  /*7630*/  MOV R86, 0xffffffff ;  /* 0xffffffff00567802 */ /* 0x000fe40000000f00 */
[----:B------:R-:W-:-:S07]  /*7640*/  MOV R140, R145 ;  /* 0x00000091008c7202 */ /* 0x000fce0000000f00 */
[----:B------:R-:W-:Y:S05]  /*7650*/  WARPSYNC.COLLECTIVE R86, `(.L_x_45) ;  /* 0x0000000056087348 */ /* 0x000fea0003c00000 */
[----:B------:R0:W1:Y:S02]  /*7660*/  SHFL.UP P2, R145, R143, R142, R87 ;  /* 0x0400008e8f917389 */ /* 0x0000640000040057 */
[----:B01----:R-:W-:Y:S01]  /*7670*/  ENDCOLLECTIVE ;  /* 0x000000000000791b */ /* 0x003fe20003800000 */
.L_x_45:
[----:B------:R-:W-:-:S07]  /*7680*/  MOV R87, R40 ;  /* 0x0000002800577202 */ /* 0x000fce0000000f00 */
[----:B------:R-:W-:Y:S05]  /*7690*/  WARPSYNC.COLLECTIVE R86, `(.L_x_46) ;  /* 0x0000000056087348 */ /* 0x000fea0003c00000 */
[----:B------:R0:W1:Y:S02]  /*76a0*/  SHFL.IDX P2, R160, R87, R155, R156 ;  /* 0x0000009b57a07389 */ /* 0x000064000004009c */
[----:B01----:R-:W-:Y:S01]  /*76b0*/  ENDCOLLECTIVE ;  /* 0x000000000000791b */ /* 0x003fe20003800000 */
.L_x_46:
[----:B------:R-:W-:Y:S02]  /*76c0*/  MOV R141, R145 ;  /* 0x00000091008d7202 */ /* 0x000fe40000000f00 */
[----:B------:R-:W-:Y:S02]  /*76d0*/  MOV R87, R41 ;  /* 0x0000002900577202 */ /* 0x000fe40000000f00 */
[----:B------:R-:W-:-:S07]  /*76e0*/  MOV R40, R160 ;  /* 0x000000a000287202 */ /* 0x000fce0000000f00 */
[----:B------:R-:W-:Y:S05]  /*76f0*/  WARPSYNC.COLLECTIVE R86, `(.L_x_47) ;  /* 0x0000000056087348 */ /* 0x000fea0003c00000 */
[----:B------:R0:W1:Y:S02]  /*7700*/  SHFL.IDX P2, R160, R87, R155, R156 ;  /* 0x0000009b57a07389 */ /* 0x000064000004009c */
[----:B01----:R-:W-:Y:S01]  /*7710*/  ENDCOLLECTIVE ;  /* 0x000000000000791b */ /* 0x003fe20003800000 */
.L_x_47:
[----:B------:R-:W-:Y:S01]  /*7720*/  MOV R41, R160 ;  /* 0x000000a000297202 */ /* 0x000fe20000000f00 */
[----:B------:R-:W-:Y:S06]  /*7730*/  BRA `(.L_x_48) ;  /* 0xffffffbc003c7947 */ /* 0x000fec000383ffff */
.L_x_10:
[----:B------:R-:W-:Y:S01]  /*7740*/  HFMA2.MMA R160, -RZ, RZ, 0, 5.9604644775390625e-08 ;  /* 0x00000001ffa07435 */ /* 0x000fe200000001ff */
[----:B------:R-:W-:Y:S02]  /*7750*/  MOV R163, R161 ;  /* 0x000000a100a37202 */ /* 0x000fe40000000f00 */
[----:B------:R-:W-:Y:S02]  /*7760*/  MOV R155, 0x1f ;  /* 0x0000001f009b7802 */ /* 0x000fe40000000f00 */
[----:B------:R-:W-:-:S07]  /*7770*/  MOV R86, 0xffffffff ;  /* 0xffffffff00567802 */ /* 0x000fce0000000f00 */
[----:B------:R-:W-:Y:S05]  /*7780*/  WARPSYNC.COLLECTIVE R86, `(.L_x_49) ;  /* 0x0000000056087348 */ /* 0x000fea0003c00000 */
[----:B------:R0:W1:Y:S02]  /*7790*/  SHFL.DOWN P6, R156, R163, R160, R155 ;  /* 0x080000a0a39c7389 */ /* 0x00006400000c009b */
[----:B01----:R-:W-:Y:S01]  /*77a0*/  ENDCOLLECTIVE ;  /* 0x000000000000791b */ /* 0x003fe20003800000 */
.L_x_49:
[----:B------:R-:W-:Y:S01]  /*77b0*/  IMAD.MOV.U32 R163, RZ, RZ, R162 ;  /* 0x000000ffffa37224 */ /* 0x000fe200078e00a2 */
[----:B------:R-:W-:-:S07]  /*77c0*/  MOV R87, R156 ;  /* 0x0000009c00577202 */ /* 0x000fce0000000f00 */
[----:B------:R-:W-:Y:S05]  /*77d0*/  WARPSYNC.COLLECTIVE R86, `(.L_x_50) ;  /* 0x0000000056087348 */ /* 0x000fea0003c00000 */
[----:B------:R0:W1:Y:S02]  /*77e0*/  SHFL.DOWN P6, R156, R163, R160, R155 ;  /* 0x080000a0a39c7389 */ /* 0x00006400000c009b */
[----:B01----:R-:W-:Y:S01]  /*77f0*/  ENDCOLLECTIVE ;  /* 0x000000000000791b */ /* 0x003fe20003800000 */
.L_x_50:
[----:B------:R-:W-:Y:S01]  /*7800*/  HFMA2.MMA R160, -RZ, RZ, 0, 1.1920928955078125e-07 ;  /* 0x00000002ffa07435 */ /* 0x000fe200000001ff */
[----:B------:R-:W-:-:S05]  /*7810*/  MOV R86, R156 ;  /* 0x0000009c00567202 */ /* 0x000fca0000000f00 */
[C---:B------:R-:W-:Y:S01]  /*7820*/  @P4 FFMA.FTZ R162, R161.reuse, R86, R162 ;  /* 0x00000056a1a24223 */ /* 0x040fe200000100a2 */
[----:B------:R-:W-:Y:S01]  /*7830*/  @P4 FMUL.FTZ R161, R161, R87 ;  /* 0x00000057a1a14220 */ /* 0x000fe20000410000 */
[----:B------:R-:W-:-:S04]  /*7840*/  MOV R86, 0xffffffff ;  /* 0xffffffff00567802 */ /* 0x000fc80000000f00 */
[----:B------:R-:W-:-:S07]  /*7850*/  MOV R163, R161 ;  /* 0x000000a100a37202 */ /* 0x000fce0000000f00 */
[----:B------:R-:W-:Y:S05]  /*7860*/  WARPSYNC.COLLECTIVE R86, `(.L_x_51) ;  /* 0x0000000056087348 */ /* 0x000fea0003c00000 */
[----:B------:R0:W1:Y:S02]  /*7870*/  SHFL.DOWN P6, R156, R163, R160, R155 ;  /* 0x080000a0a39c7389 */ /* 0x00006400000c009b */
[----:B01----:R-:W-:Y:S01]  /*7880*/  ENDCOLLECTIVE ;  /* 0x000000000000791b */ /* 0x003fe20003800000 */
.L_x_51:
[----:B------:R-:W-:Y:S02]  /*7890*/  MOV R163, R162 ;  /* 0x000000a200a37202 */ /* 0x000fe40000000f00 */
[----:B------:R-:W-:-:S07]  /*78a0*/  MOV R87, R156 ;  /* 0x0000009c00577202 */ /* 0x000fce0000000f00 */
[----:B------:R-:W-:Y:S05]  /*78b0*/  WARPSYNC.COLLECTIVE R86, `(.L_x_52) ;  /* 0x0000000056087348 */ /* 0x000fea0003c00000 */
[----:B------:R0:W1:Y:S02]  /*78c0*/  SHFL.DOWN P6, R156, R163, R160, R155 ;  /* 0x080000a0a39c7389 */ /* 0x00006400000c009b */
[----:B01----:R-:W-:Y:S01]  /*78d0*/  ENDCOLLECTIVE ;  /* 0x000000000000791b */ /* 0x003fe20003800000 */
.L_x_52:
[----:B------:R-:W-:Y:S01]  /*78e0*/  IMAD.MOV.U32 R160, RZ, RZ, 0x4 ;  /* 0x00000004ffa07424 */ /* 0x000fe200078e00ff */
[----:B------:R-:W-:-:S05]  /*78f0*/  MOV R86, R156 ;  /* 0x0000009c00567202 */ /* 0x000fca0000000f00 */
[C---:B------:R-:W-:Y:S01]  /*7900*/  @!P3 FFMA.FTZ R162, R161.reuse, R86, R162 ;  /* 0x00000056a1a2b223 */ /* 0x040fe200000100a2 */
[----:B------:R-:W-:Y:S01]  /*7910*/  @!P3 FMUL.FTZ R161, R161, R87 ;  /* 0x00000057a1a1b220 */ /* 0x000fe20000410000 */
[----:B------:R-:W-:-:S04]  /*7920*/  MOV R86, 0xffffffff ;  /* 0xffffffff00567802 */ /* 0x000fc80000000f00 */
[----:B------:R-:W-:-:S07]  /*7930*/  MOV R163, R161 ;  /* 0x000000a100a37202 */ /* 0x000fce0000000f00 */
[----:B------:R-:W-:Y:S05]  /*7940*/  WARPSYNC.COLLECTIVE R86, `(.L_x_53) ;  /* 0x0000000056087348 */ /* 0x000fea0003c00000 */
[----:B------:R0:W1:Y:S02]  /*7950*/  SHFL.DOWN P6, R156, R163, R160, R155 ;  /* 0x080000a0a39c7389 */ /* 0x00006400000c009b */
[----:B01----:R-:W-:Y:S01]  /*7960*/  ENDCOLLECTIVE ;  /* 0x000000000000791b */ /* 0x003fe20003800000 */
.L_x_53:
[----:B------:R-:W-:Y:S02]  /*7970*/  MOV R163, R162 ;  /* 0x000000a200a37202 */ /* 0x000fe40000000f00 */
[----:B------:R-:W-:-:S07]  /*7980*/  MOV R87, R156 ;  /* 0x0000009c00577202 */ /* 0x000fce0000000f00 */
[----:B------:R-:W-:Y:S05]  /*7990*/  WARPSYNC.COLLECTIVE R86, `(.L_x_54) ;  /* 0x0000000056087348 */ /* 0x000fea0003c00000 */
[----:B------:R0:W1:Y:S02]  /*79a0*/  SHFL.DOWN P6, R156, R163, R160, R155 ;  /* 0x080000a0a39c7389 */ /* 0x00006400000c009b */
[----:B01----:R-:W-:Y:S01]  /*79b0*/  ENDCOLLECTIVE ;  /* 0x000000000000791b */ /* 0x003fe20003800000 */
.L_x_54:
[----:B------:R-:W-:Y:S01]  /*79c0*/  HFMA2.MMA R160, -RZ, RZ, 0, 4.76837158203125e-07 ;  /* 0x00000008ffa07435 */ /* 0x000fe200000001ff */
        /* <DEDUP_REMOVED lines=8> */
.L_x_55:
[----:B------:R-:W-:Y:S01]  /*7a50*/  IMAD.MOV.U32 R163, RZ, RZ, R162 ;  /* 0x000000ffffa37224 */ /* 0x000fe200078e00a2 */
[----:B------:R-:W-:-:S07]  /*7a60*/  MOV R87, R156 ;  /* 0x0000009c00577202 */ /* 0x000fce0000000f00 */
[----:B------:R-:W-:Y:S05]  /*7a70*/  WARPSYNC.COLLECTIVE R86, `(.L_x_56) ;  /* 0x0000000056087348 */ /* 0x000fea0003c00000 */
[----:B------:R0:W1:Y:S02]  /*7a80*/  SHFL.DOWN P6, R156, R163, R160, R155 ;  /* 0x080000a0a39c7389 */ /* 0x00006400000c009b */
[----:B01----:R-:W-:Y:S01]  /*7a90*/  ENDCOLLECTIVE ;  /* 0x000000000000791b */ /* 0x003fe20003800000 */
.L_x_56:
[----:B------:R-:W-:Y:S01]  /*7aa0*/  HFMA2.MMA R160, -RZ, RZ, 0, 9.5367431640625e-07 ;  /* 0x00000010ffa07435 */ /* 0x000fe200000001ff */
        /* <DEDUP_REMOVED lines=8> */
.L_x_57:
[----:B------:R-:W-:Y:S02]  /*7b30*/  MOV R163, R162 ;  /* 0x000000a200a37202 */ /* 0x000fe40000000f00 */
[----:B------:R-:W-:-:S07]  /*7b40*/  MOV R87, R156 ;  /* 0x0000009c00577202 */ /* 0x000fce0000000f00 */
[----:B------:R-:W-:Y:S05]  /*7b50*/  WARPSYNC.COLLECTIVE R86, `(.L_x_58) ;  /* 0x0000000056087348 */ /* 0x000fea0003c00000 */
[----:B------:R0:W1:Y:S02]  /*7b60*/  SHFL.DOWN P6, R156, R163, R160, R155 ;  /* 0x080000a0a39c7389 */ /* 0x00006400000c009b */
[----:B01----:R-:W-:Y:S01]  /*7b70*/  ENDCOLLECTIVE ;  /* 0x000000000000791b */ /* 0x003fe20003800000 */
.L_x_58:
[----:B------:R-:W-:Y:S01]  /*7b80*/  IMAD.MOV.U32 R155, RZ, RZ, RZ ;  /* 0x000000ffff9b7224 */ /* 0x000fe200078e00ff */
[----:B------:R-:W-:Y:S01]  /*7b90*/  MOV R86, R156 ;  /* 0x0000009c00567202 */ /* 0x000fe20000000f00 */
[----:B------:R-:W-:-:S04]  /*7ba0*/  HFMA2.MMA R156, -RZ, RZ, 0, 1.847743988037109375e-06 ;  /* 0x0000001fff9c7435 */ /* 0x000fc800000001ff */
[C---:B------:R-:W-:Y:S01]  /*7bb0*/  @!P0 FFMA.FTZ R162, R161.reuse, R86, R162 ;  /* 0x00000056a1a28223 */ /* 0x040fe200000100a2 */
[----:B------:R-:W-:Y:S01]  /*7bc0*/  @!P0 FMUL.FTZ R161, R161, R87 ;  /* 0x00000057a1a18220 */ /* 0x000fe20000410000 */
[----:B------:R-:W-:-:S04]  /*7bd0*/  MOV R86, 0xffffffff ;  /* 0xffffffff00567802 */ /* 0x000fc80000000f00 */
[-C--:B------:R-:W-:Y:S02]  /*7be0*/  MOV R87, R161.reuse ;  /* 0x000000a100577202 */ /* 0x080fe40000000f00 */
[----:B------:R-:W-:-:S07]  /*7bf0*/  MOV R163, R161 ;  /* 0x000000a100a37202 */ /* 0x000fce0000000f00 */
[----:B------:R-:W-:Y:S05]  /*7c00*/  WARPSYNC.COLLECTIVE R86, `(.L_x_59) ;  /* 0x0000000056087348 */ /* 0x000fea0003c00000 */
[----:B------:R0:W1:Y:S02]  /*7c10*/  SHFL.IDX P2, R160, R87, R155, R156 ;  /* 0x0000009b57a07389 */ /* 0x000064000004009c */
[----:B01----:R-:W-:Y:S01]  /*7c20*/  ENDCOLLECTIVE ;  /* 0x000000000000791b */ /* 0x003fe20003800000 */
.L_x_59:
[----:B------:R-:W-:Y:S02]  /*7c30*/  MOV R87, R162 ;  /* 0x000000a200577202 */ /* 0x000fe40000000f00 */
[----:B------:R-:W-:-:S07]  /*7c40*/  MOV R164, R160 ;  /* 0x000000a000a47202 */ /* 0x000fce0000000f00 */
[----:B------:R-:W-:Y:S05]  /*7c50*/  WARPSYNC.COLLECTIVE R86, `(.L_x_60) ;  /* 0x0000000056087348 */ /* 0x000fea0003c00000 */
[----:B------:R0:W1:Y:S02]  /*7c60*/  SHFL.IDX P2, R160, R87, R155, R156 ;  /* 0x0000009b57a07389 */ /* 0x000064000004009c */
[----:B01----:R-:W-:Y:S01]  /*7c70*/  ENDCOLLECTIVE ;  /* 0x000000000000791b */ /* 0x003fe20003800000 */
.L_x_60:
[----:B------:R-:W-:Y:S02]  /*7c80*/  MOV R155, 0x1f ;  /* 0x0000001f009b7802 */ /* 0x000fe40000000f00 */
[----:B------:R-:W-:Y:S02]  /*7c90*/  MOV R87, R40 ;  /* 0x0000002800577202 */ /* 0x000fe40000000f00 */
[----:B------:R-:W-:Y:S01]  /*7ca0*/  MOV R165, R160 ;  /* 0x000000a000a57202 */ /* 0x000fe20000000f00 */
[----:B------:R-:W-:-:S11]  /*7cb0*/  HFMA2.MMA R160, -RZ, RZ, 0, 5.9604644775390625e-08 ;  /* 0x00000001ffa07435 */ /* 0x000fd600000001ff */
[----:B------:R-:W-:Y:S05]  /*7cc0*/  WARPSYNC.COLLECTIVE R86, `(.L_x_61) ;  /* 0x0000000056087348 */ /* 0x000fea0003c00000 */
[----:B------:R0:W1:Y:S02]  /*7cd0*/  SHFL.DOWN P6, R156, R163, R160, R155 ;  /* 0x080000a0a39c7389 */ /* 0x00006400000c009b */
[----:B01----:R-:W-:Y:S01]  /*7ce0*/  ENDCOLLECTIVE ;  /* 0x000000000000791b */ /* 0x003fe20003800000 */
.L_x_61:
[----:B------:R-:W-:Y:S01]  /*7cf0*/  MOV R163, R162 ;  /* 0x000000a200a37202 */ /* 0x000fe20000000f00 */
[----:B------:R-:W-:-:S07]  /*7d00*/  IMAD.MOV.U32 R161, RZ, RZ, R156 ;  /* 0x000000ffffa17224 */ /* 0x000fce00078e009c */
[----:B------:R-:W-:Y:S05]  /*7d10*/  WARPSYNC.COLLECTIVE R86, `(.L_x_62) ;  /* 0x0000000056087348 */ /* 0x000fea0003c00000 */
[----:B------:R0:W1:Y:S02]  /*7d20*/  SHFL.DOWN P6, R156, R163, R160, R155 ;  /* 0x080000a0a39c7389 */ /* 0x00006400000c009b */
[----:B01----:R-:W-:Y:S01]  /*7d30*/  ENDCOLLECTIVE ;  /* 0x000000000000791b */ /* 0x003fe20003800000 */
.L_x_62:
[----:B------:R-:W-:Y:S01]  /*7d40*/  HFMA2.MMA R155, -RZ, RZ, 0, 0 ;  /* 0x00000000ff9b7435 */ /* 0x000fe200000001ff */
[----:B------:R-:W-:Y:S02]  /*7d50*/  MOV R162, R156 ;  /* 0x0000009c00a27202 */ /* 0x000fe40000000f00 */
[----:B------:R-:W-:-:S08]  /*7d60*/  MOV R156, 0x1f ;  /* 0x0000001f009c7802 */ /* 0x000fd00000000f00 */
[----:B------:R-:W-:Y:S05]  /*7d70*/  WARPSYNC.COLLECTIVE R86, `(.L_x_63) ;  /* 0x0000000056087348 */ /* 0x000fea0003c00000 */
[----:B------:R0:W1:Y:S02]  /*7d80*/  SHFL.IDX P2, R160, R87, R155, R156 ;  /* 0x0000009b57a07389 */ /* 0x000064000004009c */
[----:B01----:R-:W-:Y:S01]  /*7d90*/  ENDCOLLECTIVE ;  /* 0x000000000000791b */ /* 0x003fe20003800000 */
.L_x_63:
[----:B------:R-:W-:Y:S02]  /*7da0*/  MOV R87, R41 ;  /* 0x0000002900577202 */ /* 0x000fe40000000f00 */
[----:B------:R-:W-:-:S07]  /*7db0*/  MOV R163, R160 ;  /* 0x000000a000a37202 */ /* 0x000fce0000000f00 */
[----:B------:R-:W-:Y:S05]  /*7dc0*/  WARPSYNC.COLLECTIVE R86, `(.L_x_64) ;  /* 0x0000000056087348 */ /* 0x000fea0003c00000 */
[----:B------:R0:W1:Y:S02]  /*7dd0*/  SHFL.IDX P2, R160, R87, R155, R156 ;  /* 0x0000009b57a07389 */ /* 0x000064000004009c */
[----:B01----:R-:W-:Y:S01]  /*7de0*/  ENDCOLLECTIVE ;  /* 0x000000000000791b */ /* 0x003fe20003800000 */
.L_x_64:
[----:B------:R-:W-:Y:S01]  /*7df0*/  MOV R87, R160 ;  /* 0x000000a000577202 */ /* 0x000fe20000000f00 */
[----:B------:R-:W-:Y:S06]  /*7e00*/  BRA `(.L_x_65) ;  /* 0xffffffbc005c7947 */ /* 0x000fec000383ffff */
.L_x_66:
[----:B------:R-:W-:-:S00]  /*7e10*/  BRA `(.L_x_66) ;  /* 0xfffffffc00fc7947 */ /* 0x000fc0000383ffff */
[----:B------:R-:W-:-:S00]  /*7e20*/  NOP ;  /* 0x0000000000007918 */ /* 0x000fc00000000000 */
        /* <DEDUP_REMOVED lines=13> */
.L_x_10912:


//--------------------- .text._Z25selective_scan_bwd_kernelI32Selective_Scan_bwd_kernel_traitsILi128ELi16ELb0ELb0ELb0ELb0ELb1EN3c104HalfEfEEv12SSMParamsBwd --------------------------
	.section	.text._Z25selective_scan_bwd_kernelI32Selective_Scan_bwd_kernel_traitsILi128ELi16ELb0ELb0ELb0ELb0ELb1EN3c104HalfEfEEv12SSMParamsBwd,"ax",@progbits
	.align	128
        .global         _Z25selective_scan_bwd_kernelI32Selective_Scan_bwd_kernel_traitsILi128ELi16ELb0ELb0ELb0ELb0ELb1EN3c104HalfEfEEv12SSMParamsBwd
        .type           _Z25selective_scan_bwd_kernelI32Selective_Scan_bwd_kernel_traitsILi128ELi16ELb0ELb0ELb0ELb0ELb1EN3c104HalfEfEEv12SSMParamsBwd,@function
        .size           _Z25selective_scan_bwd_kernelI32Selective_Scan_bwd_kernel_traitsILi128ELi16ELb0ELb0ELb0ELb0ELb1EN3c104HalfEfEEv12SSMParamsBwd,(.L_x_10913 - _Z25selective_scan_bwd_kernelI32Selective_Scan_bwd_kernel_traitsILi128ELi16ELb0ELb0ELb0ELb0ELb1EN3c104HalfEfEEv12SSMParamsBwd)
        .other          _Z25selective_scan_bwd_kernelI32Selective_Scan_bwd_kernel_traitsILi128ELi16ELb0ELb0ELb0ELb0ELb1EN3c104HalfEfEEv12SSMParamsBwd,@"STO_CUDA_ENTRY STV_DEFAULT"
_Z25selective_scan_bwd_kernelI32Selective_Scan_bwd_kernel_traitsILi128ELi16ELb0ELb0ELb0ELb0ELb1EN3c104HalfEfEEv12SSMParamsBwd:
.text._Z25selective_scan_bwd_kernelI32Selective_Scan_bwd_kernel_traitsILi128ELi16ELb0ELb0ELb0ELb0ELb1EN3c104HalfEfEEv12SSMParamsBwd:
        /* <DEDUP_REMOVED lines=16> */
[----:B------:R-:W-:Y:S01]  /*0100*/  UMOV UR24, URZ ;  /* 0x0000003f00187c82 */ /* 0x000fe20008000000 */
[----:B------:R-:W-:Y:S01]  /*0110*/  ULDC.64 UR14, c[0x0][0x290] ;  /* 0x0000a400000e7ab9 */ /* 0x000fe20000000a00 */
[----:B------:R-:W-:Y:S01]  /*0120*/  UMOV UR22, URZ ;  /* 0x0000003f00167c82 */ /* 0x000fe20008000000 */
[----:B------:R-:W-:Y:S01]  /*0130*/  ULDC.64 UR20, c[0x0][0x328] ;  /* 0x0000ca0000147ab9 */ /* 0x000fe20000000a00 */
[----:B------:R-:W-:Y:S01]  /*0140*/  UMOV UR25, URZ ;  /* 0x0000003f00197c82 */ /* 0x000fe20008000000 */
        /* <DEDUP_REMOVED lines=8> */
[----:B------:R-:W-:Y:S01]  /*01d0*/  ULDC.64 UR28, c[0x0][0x330] ;  /* 0x0000cc00001c7ab9 */ /* 0x000fe20000000a00 */
[----:B------:R-:W-:Y:S01]  /*01e0*/  MOV R3, UR5 ;  /* 0x0000000500037c02 */ /* 0x000fe20008000f00 */
[----:B------:R-:W-:-:S02]  /*01f0*/  ULDC.64 UR30, c[0x0][0x2f0] ;  /* 0x0000bc00001e7ab9 */ /* 0x000fc40000000a00 */
[----:B------:R-:W-:Y:S01]  /*0200*/  MOV R5, UR11 ;  /* 0x0000000b00057c02 */ /* 0x000fe20008000f00 */
[----:B------:R-:W-:Y:S01]  /*0210*/  UISETP.NE.U32.AND UP2, UPT, UR26, URZ, UPT ;  /* 0x0000003f1a00728c */ /* 0x000fe2000bf45070 */
[----:B------:R-:W2:Y:S01]  /*0220*/  @P0 LDG.E R2, desc[UR18][R2.64] ;  /* 0x0000001202020981 */ /* 0x000ea2000c1e1900 */
[----:B------:R-:W-:Y:S02]  /*0230*/  UISETP.NE.U32.AND UP1, UPT, UR16, URZ, UPT ;  /* 0x0000003f1000728c */ /* 0x000fe4000bf25070 */
[----:B0-----:R-:W-:Y:S01]  /*0240*/  USHF.R.S32.HI UR4, URZ, 0x1f, UR53 ;  /* 0x0000001f3f047899 */ /* 0x001fe20008011435 */
[----:B------:R-:W3:Y:S01]  /*0250*/  @P1 LDG.E R4, desc[UR18][R4.64] ;  /* 0x0000001204041981 */ /* 0x000ee2000c1e1900 */
[----:B------:R-:W-:Y:S02]  /*0260*/  UISETP.NE.AND.EX UP2, UPT, UR27, URZ, UPT, UP2 ;  /* 0x0000003f1b00728c */ /* 0x000fe4000bf45320 */
[----:B------:R-:W-:Y:S01]  /*0270*/  UISETP.NE.AND.EX UP1, UPT, UR17, URZ, UPT, UP1 ;  /* 0x0000003f1100728c */ /* 0x000fe2000bf25310 */
[----:B------:R0:W-:Y:S01]  /*0280*/  STL [R1+0x5c], RZ ;  /* 0x00005cff01007387 */ /* 0x0001e20000100800 */
[----:B------:R-:W-:Y:S01]  /*0290*/  ULDC.64 UR10, c[0x0][0x310] ;  /* 0x0000c400000a7ab9 */ /* 0x000fe20000000a00 */
[----:B------:R-:W-:-:S02]  /*02a0*/  UIMAD UR5, UR4, UR12, URZ ;  /* 0x0000000c040572a4 */ /* 0x000fc4000f8e023f */
[----:B------:R-:W-:Y:S01]  /*02b0*/  UISETP.NE.U32.AND UP0, UPT, UR10, URZ, UPT ;  /* 0x0000003f0a00728c */ /* 0x000fe2000bf05070 */
[----:B------:R0:W-:Y:S01]  /*02c0*/  STL [R1+0x58], RZ ;  /* 0x000058ff01007387 */ /* 0x0001e20000100800 */
[----:B------:R-:W-:Y:S02]  /*02d0*/  UIMAD UR7, UR53, UR13, UR5 ;  /* 0x0000000d350772a4 */ /* 0x000fe4000f8e0205 */
[----:B------:R-:W-:Y:S02]  /*02e0*/  @UP2 ULEA UR24, UP4, UR8, UR26, 0x2 ;  /* 0x0000001a08182291 */ /* 0x000fe4000f88103f */
[----:B------:R-:W-:Y:S02]  /*02f0*/  UISETP.NE.AND.EX UP0, UPT, UR11, URZ, UPT, UP0 ;  /* 0x0000003f0b00728c */ /* 0x000fe4000bf05300 */
[----:B------:R-:W-:Y:S02]  /*0300*/  UIMAD.WIDE.U32 UR10, UR53, UR12, URZ ;  /* 0x0000000c350a72a5 */ /* 0x000fe4000f8e003f */
[----:B------:R-:W-:-:S02]  /*0310*/  UIMAD UR5, UR4, UR14, URZ ;  /* 0x0000000e040572a4 */ /* 0x000fc4000f8e023f */
[----:B------:R-:W-:Y:S02]  /*0320*/  @UP1 ULEA UR22, UP3, UR8, UR16, 0x2 ;  /* 0x0000001008161291 */ /* 0x000fe4000f86103f */
[----:B------:R-:W-:Y:S02]  /*0330*/  UIMAD UR9, UR4, UR20, URZ ;  /* 0x00000014040972a4 */ /* 0x000fe4000f8e023f */
[----:B------:R-:W-:Y:S02]  /*0340*/  @UP2 ULEA.HI.X UR25, UR8, UR27, UR6, 0x2, UP4 ;  /* 0x0000001b08192291 */ /* 0x000fe4000a0f1406 */
[----:B------:R-:W-:Y:S01]  /*0350*/  UIMAD.WIDE.U32 UR12, UR53, UR14, URZ ;  /* 0x0000000e350c72a5 */ /* 0x000fe2000f8e003f */
[----:B------:R-:W-:Y:S01]  /*0360*/  ULDC.64 UR26, c[0x0][0x298] ;  /* 0x0000a600001a7ab9 */ /* 0x000fe20000000a00 */
[----:B------:R-:W-:Y:S02]  /*0370*/  UIMAD UR14, UR53, UR15, UR5 ;  /* 0x0000000f350e72a4 */ /* 0x000fe4000f8e0205 */
[----:B------:R-:W-:-:S02]  /*0380*/  @UP1 ULEA.HI.X UR23, UR8, UR17, UR6, 0x2, UP3 ;  /* 0x0000001108171291 */ /* 0x000fc400098f1406 */
[----:B------:R-:W-:Y:S01]  /*0390*/  UIADD3 UR11, UR11, UR7, URZ ;  /* 0x000000070b0b7290 */ /* 0x000fe2000fffe03f */
[----:B------:R-:W-:Y:S01]  /*03a0*/  ULDC.64 UR16, c[0x0][0x288] ;  /* 0x0000a20000107ab9 */ /* 0x000fe20000000a00 */
[----:B------:R-:W-:Y:S02]  /*03b0*/  UIMAD UR7, UR6, UR26, URZ ;  /* 0x0000001a060772a4 */ /* 0x000fe4000f8e023f */
[----:B------:R-:W-:Y:S02]  /*03c0*/  UIMAD UR21, UR53, UR21, UR9 ;  /* 0x00000015351572a4 */ /* 0x000fe4000f8e0209 */
[----:B------:R-:W-:Y:S02]  /*03d0*/  UIMAD UR9, UR6, UR16, URZ ;  /* 0x00000010060972a4 */ /* 0x000fe4000f8e023f */
[----:B------:R-:W-:Y:S02]  /*03e0*/  UIADD3 UR13, UR13, UR14, URZ ;  /* 0x0000000e0d0d7290 */ /* 0x000fe4000fffe03f */
[----:B------:R-:W-:-:S02]  /*03f0*/  UIMAD.WIDE.U32 UR10, UR8, UR16, UR10 ;  /* 0x00000010080a72a5 */ /* 0x000fc4000f8e000a */
[----:B------:R-:W-:Y:S02]  /*0400*/  UIMAD UR16, UR8, UR27, UR7 ;  /* 0x0000001b081072a4 */ /* 0x000fe4000f8e0207 */
[----:B------:R-:W-:Y:S01]  /*0410*/  UIMAD.WIDE.U32 UR4, UR53, UR20, URZ ;  /* 0x00000014350472a5 */ /* 0x000fe2000f8e003f */
[----:B------:R-:W-:Y:S01]  /*0420*/  ULDC UR27, c[0x0][0x224] ;  /* 0x00008900001b7ab9 */ /* 0x000fe20000000800 */
[----:B------:R-:W-:Y:S02]  /*0430*/  UIMAD UR20, UR8, UR17, UR9 ;  /* 0x00000011081472a4 */ /* 0x000fe4000f8e0209 */
[----:B------:R-:W-:Y:S02]  /*0440*/  UIMAD UR15, UR6, UR28, URZ ;  /* 0x0000001c060f72a4 */ /* 0x000fe4000f8e023f */
[----:B------:R-:W-:Y:S02]  /*0450*/  UIMAD.WIDE.U32 UR12, UR8, UR26, UR12 ;  /* 0x0000001a080c72a5 */ /* 0x000fe4000f8e000c */
[----:B------:R-:W-:-:S02]  /*0460*/  ULEA UR9, UR27, 0xfffff800, 0xb ;  /* 0xfffff8001b097891 */ /* 0x000fc4000f8e583f */
[----:B------:R-:W-:Y:S02]  /*0470*/  UIMAD UR26, UR8, UR29, UR15 ;  /* 0x0000001d081a72a4 */ /* 0x000fe4000f8e020f */
[----:B------:R-:W-:Y:S02]  /*0480*/  USHF.R.S32.HI UR14, URZ, 0x1f, UR9 ;  /* 0x0000001f3f0e7899 */ /* 0x000fe40008011409 */
[----:B------:R-:W-:Y:S02]  /*0490*/  UIADD3 UR15, UP2, UR9, UR12, URZ ;  /* 0x0000000c090f7290 */ /* 0x000fe4000ff5e03f */
[----:B------:R-:W-:Y:S02]  /*04a0*/  UIADD3 UR17, UP1, UR9, UR10, URZ ;  /* 0x0000000a09117290 */ /* 0x000fe4000ff3e03f */
[----:B------:R-:W-:Y:S01]  /*04b0*/  UIADD3 UR5, UR5, UR21, URZ ;  /* 0x0000001505057290 */ /* 0x000fe2000fffe03f */
[----:B------:R-:W-:Y:S01]  /*04c0*/  ULDC.64 UR6, c[0x0][0x2f8] ;  /* 0x0000be0000067ab9 */ /* 0x000fe20000000a00 */
[----:B------:R-:W-:-:S02]  /*04d0*/  UIADD3.X UR13, UR14, UR13, UR16, UP2, !UPT ;  /* 0x0000000d0e0d7290 */ /* 0x000fc400097fe410 */
[----:B------:R-:W-:Y:S02]  /*04e0*/  UIADD3.X UR20, UR14, UR11, UR20, UP1, !UPT ;  /* 0x0000000b0e147290 */ /* 0x000fe40008ffe414 */
[----:B------:R-:W-:Y:S02]  /*04f0*/  ULEA UR12, UP2, UR15, UR6, 0x1 ;  /* 0x000000060f0c7291 */ /* 0x000fe4000f84083f */
[----:B------:R-:W-:Y:S02]  /*0500*/  ULEA UR16, UP1, UR17, UR30, 0x1 ;  /* 0x0000001e11107291 */ /* 0x000fe4000f82083f */
[----:B------:R-:W-:Y:S01]  /*0510*/  UIMAD.WIDE.U32 UR10, UR8, UR28, UR4 ;  /* 0x0000001c080a72a5 */ /* 0x000fe2000f8e0004 */
[----:B------:R-:W-:Y:S01]  /*0520*/  @UP0 ULDC UR6, c[0x0][0x214] ;  /* 0x0000850000060ab9 */ /* 0x000fe20000000800 */
[----:B------:R-:W-:Y:S02]  /*0530*/  ULEA.HI.X UR7, UR15, UR7, UR13, 0x1, UP2 ;  /* 0x000000070f077291 */ /* 0x000fe400090f0c0d */
[----:B------:R-:W-:-:S02]  /*0540*/  ULEA.HI.X UR17, UR17, UR31, UR20, 0x1, UP1 ;  /* 0x0000001f11117291 */ /* 0x000fc400088f0c14 */
[----:B------:R-:W-:Y:S02]  /*0550*/  @UP0 UIMAD UR6, UR53, UR6, UR8 ;  /* 0x00000006350602a4 */ /* 0x000fe4000f8e0208 */
[----:B------:R-:W-:Y:S02]  /*0560*/  UIADD3 UR9, UP2, UR9, UR10, URZ ;  /* 0x0000000a09097290 */ /* 0x000fe4000ff5e03f */
        /* <DEDUP_REMOVED lines=20> */
[----:B------:R-:W-:Y:S01]  /*06b0*/  UMOV UR11, UR12 ;  /* 0x0000000c000b7c82 */ /* 0x000fe20008000000 */
[----:B------:R-:W-:Y:S01]  /*06c0*/  UMOV UR12, UR7 ;  /* 0x00000007000c7c82 */ /* 0x000fe20008000000 */
[----:B------:R-:W-:Y:S01]  /*06d0*/  UMOV UR7, 0x400 ;  /* 0x0000040000077882 */ /* 0x000fe20000000000 */
[----:B------:R2:W-:Y:S01]  /*06e0*/  STL [R1+0x58], RZ ;  /* 0x000058ff01007387 */ /* 0x0005e20000100800 */
[----:B------:R-:W-:Y:S01]  /*06f0*/  UMOV UR9, UR16 ;  /* 0x0000001000097c82 */ /* 0x000fe20008000000 */
[----:B------:R-:W-:Y:S02]  /*0700*/  UMOV UR10, UR17 ;  /* 0x00000011000a7c82 */ /* 0x000fe40008000000 */
[----:B------:R2:W-:Y:S01]  /*0710*/  STL [R1+0x5c], RZ ;  /* 0x00005cff01007387 */ /* 0x0005e20000100800 */
[----:B-1----:R-:W-:-:S03]  /*0720*/  ULEA UR7, UR6, UR7, 0x18 ;  /* 0x0000000706077291 */ /* 0x002fc6000f8ec03f */
[----:B------:R-:W-:Y:S01]  /*0730*/  UMOV UR6, URZ ;  /* 0x0000003f00067c82 */ /* 0x000fe20008000000 */
[----:B0-----:R-:W-:-:S04]  /*0740*/  SHF.R.S32.HI R0, RZ, 0x1f, R2 ;  /* 0x0000001fff007819 */ /* 0x001fc80000011402 */
[----:B------:R-:W-:-:S04]  /*0750*/  LEA.HI R0, R0, R2, RZ, 0x5 ;  /* 0x0000000200007211 */ /* 0x000fc800078f28ff */
[----:B------:R-:W-:-:S04]  /*0760*/  SHF.R.S32.HI R0, RZ, 0x5, R0 ;  /* 0x00000005ff007819 */ /* 0x000fc80000011400 */
[----:B------:R-:W-:-:S05]  /*0770*/  LEA R0, R0, UR7, 0x3 ;  /* 0x0000000700007c11 */ /* 0x000fca000f8e18ff */
[----:B------:R2:W-:Y:S02]  /*0780*/  STL [R1+0x4], R0 ;  /* 0x0000040001007387 */ /* 0x0005e40000100800 */
.L_x_90:
[----:B------:R-:W0:Y:S01]  /*0790*/  S2R R132, SR_TID.X ;  /* 0x0000000000847919 */ /* 0x000e220000002100 */
[----:B------:R-:W-:Y:S01]  /*07a0*/  ULDC UR40, c[0x0][0x224] ;  /* 0x0000890000287ab9 */ /* 0x000fe20000000800 */
[----:B------:R-:W-:Y:S01]  /*07b0*/  ULDC UR28, c[0x0][0x218] ;  /* 0x00008600001c7ab9 */ /* 0x000fe20000000800 */
[----:B------:R-:W-:Y:S01]  /*07c0*/  UIADD3 UR54, -UR6, UR40, URZ ;  /* 0x0000002806367290 */ /* 0x000fe2000fffe13f */
[----:B--2---:R-:W-:Y:S02]  /*07d0*/  PRMT R0, RZ, 0x7610, R0 ;  /* 0x00007610ff007816 */ /* 0x004fe40000000000 */
        /* <DEDUP_REMOVED lines=13> */
[----:B------:R-:W-:Y:S02]  /*08b0*/  PRMT R32, RZ, 0x7610, R32 ;  /* 0x00007610ff207816 */ /* 0x000fe40000000020 */
[----:B------:R-:W-:Y:S02]  /*08c0*/  PRMT R33, RZ, 0x7610, R33 ;  /* 0x00007610ff217816 */ /* 0x000fe40000000021 */
[----:B------:R-:W-:Y:S02]  /*08d0*/  PRMT R34, RZ, 0x7610, R34 ;  /* 0x00007610ff227816 */ /* 0x000fe40000000022 */
[----:B------:R-:W-:Y:S01]  /*08e0*/  PRMT R35, RZ, 0x7610, R35 ;  /* 0x00007610ff237816 */ /* 0x000fe20000000023 */
[----:B------:R-:W-:Y:S01]  /*08f0*/  BAR.SYNC.DEFER_BLOCKING 0x0 ;  /* 0x0000000000007b1d */ /* 0x000fe20000010000 */
[----:B0-----:R-:W-:-:S04]  /*0900*/  SHF.L.U32 R2, R132, 0x4, RZ ;  /* 0x0000000484027819 */ /* 0x001fc800000006ff */
[----:B------:R-:W-:Y:S01]  /*0910*/  LOP3.LUT R2, R2, 0xfffffe00, RZ, 0xc0, !PT ;  /* 0xfffffe0002027812 */ /* 0x000fe200078ec0ff */
[----:B------:R-:W0:Y:S03]  /*0920*/  S2R R44, SR_LANEID ;  /* 0x00000000002c7919 */ /* 0x000e260000000000 */
[----:B------:R-:W-:Y:S02]  /*0930*/  LOP3.LUT R22, R2, 0x1f, R132, 0xf8, !PT ;  /* 0x0000001f02167812 */ /* 0x000fe400078ef884 */
[----:B------:R-:W-:Y:S02]  /*0940*/  PRMT R40, RZ, 0x7610, R40 ;  /* 0x00007610ff287816 */ /* 0x000fe40000000028 */
[----:B------:R-:W-:Y:S01]  /*0950*/  PRMT R42, RZ, 0x7610, R42 ;  /* 0x00007610ff2a7816 */ /* 0x000fe2000000002a */
[----:B------:R-:W-:Y:S01]  /*0960*/  USHF.R.S32.HI UR29, URZ, 0x1f, UR53 ;  /* 0x0000001f3f1d7899 */ /* 0x000fe20008011435 */
[C---:B------:R-:W-:Y:S01]  /*0970*/  LOP3.LUT R20, R22.reuse, 0x20, RZ, 0xfc, !PT ;  /* 0x0000002016147812 */ /* 0x040fe200078efcff */
[----:B------:R-:W-:Y:S01]  /*0980*/  ULDC.64 UR30, c[0x0][0x2a0] ;  /* 0x0000a800001e7ab9 */ /* 0x000fe20000000a00 */
[----:B------:R-:W-:Y:S01]  /*0990*/  ISETP.GE.AND P2, PT, R22, UR28, PT ;  /* 0x0000001c16007c0c */ /* 0x000fe2000bf46270 */
[----:B------:R-:W-:Y:S01]  /*09a0*/  ULDC.64 UR38, c[0x0][0x2b0] ;  /* 0x0000ac0000267ab9 */ /* 0x000fe20000000a00 */
[----:B------:R-:W-:Y:S01]  /*09b0*/  ISETP.GE.AND P1, PT, R20, UR28, PT ;  /* 0x0000001c14007c0c */ /* 0x000fe2000bf26270 */
[----:B------:R-:W-:Y:S01]  /*09c0*/  ULDC.64 UR32, c[0x0][0x2b8] ;  /* 0x0000ae0000207ab9 */ /* 0x000fe20000000a00 */
[----:B------:R-:W-:Y:S01]  /*09d0*/  SHF.R.S32.HI R21, RZ, 0x1f, R22 ;  /* 0x0000001fff157819 */ /* 0x000fe20000011416 */
[----:B------:R-:W-:Y:S01]  /*09e0*/  ULDC.64 UR16, c[0x0][0x2a8] ;  /* 0x0000aa0000107ab9 */ /* 0x000fe20000000a00 */
[----:B------:R-:W-:-:S02]  /*09f0*/  LEA R2, P3, R22, UR9, 0x1 ;  /* 0x0000000916027c11 */ /* 0x000fc4000f8608ff */
[C---:B------:R-:W-:Y:S02]  /*0a00*/  LOP3.LUT R19, R22.reuse, 0x40, RZ, 0xfc, !PT ;  /* 0x0000004016137812 */ /* 0x040fe400078efcff */
[C---:B------:R-:W-:Y:S02]  /*0a10*/  LOP3.LUT R18, R22.reuse, 0x60, RZ, 0xfc, !PT ;  /* 0x0000006016127812 */ /* 0x040fe400078efcff */
[C---:B------:R-:W-:Y:S02]  /*0a20*/  LOP3.LUT R17, R22.reuse, 0x80, RZ, 0xfc, !PT ;  /* 0x0000008016117812 */ /* 0x040fe400078efcff */
[C---:B------:R-:W-:Y:S02]  /*0a30*/  LOP3.LUT R16, R22.reuse, 0xa0, RZ, 0xfc, !PT ;  /* 0x000000a016107812 */ /* 0x040fe400078efcff */
[C---:B------:R-:W-:Y:S02]  /*0a40*/  LEA.HI.X R3, R22.reuse, UR10, R21, 0x1, P3 ;  /* 0x0000000a16037c11 */ /* 0x040fe400098f0c15 */
[----:B------:R-:W-:-:S02]  /*0a50*/  LOP3.LUT R15, R22, 0xc0, RZ, 0xfc, !PT ;  /* 0x000000c0160f7812 */ /* 0x000fc400078efcff */
[----:B------:R-:W-:Y:S01]  /*0a60*/  ISETP.GE.AND P0, PT, R19, UR28, PT ;  /* 0x0000001c13007c0c */ /* 0x000fe2000bf06270 */
[----:B------:R-:W2:Y:S01]  /*0a70*/  @!P2 LDG.E.U16 R0, desc[UR18][R2.64] ;  /* 0x000000120200a981 */ /* 0x000ea2000c1e1500 */
[----:B------:R-:W-:Y:S02]  /*0a80*/  LOP3.LUT R14, R22, 0xe0, RZ, 0xfc, !PT ;  /* 0x000000e0160e7812 */ /* 0x000fe400078efcff */
[----:B------:R-:W-:Y:S01]  /*0a90*/  ISETP.GE.AND P4, PT, R18, UR28, PT ;  /* 0x0000001c12007c0c */ /* 0x000fe2000bf86270 */
[----:B------:R-:W3:Y:S01]  /*0aa0*/  @!P1 LDG.E.U16 R4, desc[UR18][R2.64+0x40] ;  /* 0x0000401202049981 */ /* 0x000ee2000c1e1500 */
[----:B------:R-:W-:Y:S02]  /*0ab0*/  LOP3.LUT R13, R22, 0x100, RZ, 0xfc, !PT ;  /* 0x00000100160d7812 */ /* 0x000fe400078efcff */
[----:B------:R-:W-:Y:S02]  /*0ac0*/  ISETP.GE.AND P6, PT, R17, UR28, PT ;  /* 0x0000001c11007c0c */ /* 0x000fe4000bfc6270 */
[----:B------:R-:W-:-:S02]  /*0ad0*/  ISETP.GE.AND P5, PT, R16, UR28, PT ;  /* 0x0000001c10007c0c */ /* 0x000fc4000bfa6270 */
[----:B------:R-:W-:Y:S01]  /*0ae0*/  ISETP.GE.AND P3, PT, R15, UR28, PT ;  /* 0x0000001c0f007c0c */ /* 0x000fe2000bf66270 */
[----:B------:R-:W4:Y:S01]  /*0af0*/  @!P0 LDG.E.U16 R5, desc[UR18][R2.64+0x80] ;  /* 0x0000801202058981 */ /* 0x000f22000c1e1500 */
[----:B------:R-:W-:Y:S02]  /*0b00*/  ISETP.GE.AND P2, PT, R14, UR28, PT ;  /* 0x0000001c0e007c0c */ /* 0x000fe4000bf46270 */
[----:B------:R-:W-:Y:S01]  /*0b10*/  ISETP.GE.AND P1, PT, R13, UR28, PT ;  /* 0x0000001c0d007c0c */ /* 0x000fe2000bf26270 */
[----:B-----5:R-:W5:Y:S01]  /*0b20*/  @!P4 LDG.E.U16 R23, desc[UR18][R2.64+0xc0] ;  /* 0x0000c0120217c981 */ /* 0x020f62000c1e1500 */
[C---:B------:R-:W-:Y:S02]  /*0b30*/  LOP3.LUT R12, R22.reuse, 0x120, RZ, 0xfc, !PT ;  /* 0x00000120160c7812 */ /* 0x040fe400078efcff */
[C---:B------:R-:W-:Y:S01]  /*0b40*/  LOP3.LUT R11, R22.reuse, 0x140, RZ, 0xfc, !PT ;  /* 0x00000140160b7812 */ /* 0x040fe200078efcff */
[----:B------:R-:W5:Y:S01]  /*0b50*/  @!P6 LDG.E.U16 R24, desc[UR18][R2.64+0x100] ;  /* 0x000100120218e981 */ /* 0x000f62000c1e1500 */
[----:B------:R-:W-:-:S02]  /*0b60*/  LOP3.LUT R10, R22, 0x160, RZ, 0xfc, !PT ;  /* 0x00000160160a7812 */ /* 0x000fc400078efcff */
[C---:B------:R-:W-:Y:S01]  /*0b70*/  LOP3.LUT R9, R22.reuse, 0x180, RZ, 0xfc, !PT ;  /* 0x0000018016097812 */ /* 0x040fe200078efcff */
[----:B------:R-:W5:Y:S01]  /*0b80*/  @!P5 LDG.E.U16 R25, desc[UR18][R2.64+0x140] ;  /* 0x000140120219d981 */ /* 0x000f62000c1e1500 */
[----:B------:R-:W-:Y:S02]  /*0b90*/  LOP3.LUT R8, R22, 0x1a0, RZ, 0xfc, !PT ;  /* 0x000001a016087812 */ /* 0x000fe400078efcff */
[----:B------:R-:W-:Y:S01]  /*0ba0*/  ISETP.GE.AND P0, PT, R12, UR28, PT ;  /* 0x0000001c0c007c0c */ /* 0x000fe2000bf06270 */
[----:B------:R-:W5:Y:S01]  /*0bb0*/  @!P3 LDG.E.U16 R26, desc[UR18][R2.64+0x180] ;  /* 0x00018012021ab981 */ /* 0x000f62000c1e1500 */
[C---:B------:R-:W-:Y:S02]  /*0bc0*/  LOP3.LUT R7, R22.reuse, 0x1c0, RZ, 0xfc, !PT ;  /* 0x000001c016077812 */ /* 0x040fe400078efcff */
[----:B------:R-:W-:Y:S01]  /*0bd0*/  ISETP.GE.AND P4, PT, R11, UR28, PT ;  /* 0x0000001c0b007c0c */ /* 0x000fe2000bf86270 */
[----:B------:R-:W5:Y:S01]  /*0be0*/  @!P2 LDG.E.U16 R27, desc[UR18][R2.64+0x1c0] ;  /* 0x0001c012021ba981 */ /* 0x000f62000c1e1500 */
[----:B------:R-:W-:-:S02]  /*0bf0*/  LOP3.LUT R6, R22, 0x1e0, RZ, 0xfc, !PT ;  /* 0x000001e016067812 */ /* 0x000fc400078efcff */
[----:B------:R-:W-:Y:S01]  /*0c00*/  ISETP.GE.AND P6, PT, R10, UR28, PT ;  /* 0x0000001c0a007c0c */ /* 0x000fe2000bfc6270 */
[----:B------:R-:W5:Y:S01]  /*0c10*/  @!P1 LDG.E.U16 R28, desc[UR18][R2.64+0x200] ;  /* 0x00020012021c9981 */ /* 0x000f62000c1e1500 */
[----:B------:R-:W-:Y:S02]  /*0c20*/  ISETP.GE.AND P5, PT, R9, UR28, PT ;  /* 0x0000001c09007c0c */ /* 0x000fe4000bfa6270 */
[----:B------:R-:W-:Y:S01]  /*0c30*/  ISETP.GE.AND P3, PT, R8, UR28, PT ;  /* 0x0000001c08007c0c */ /* 0x000fe2000bf66270 */
[----:B------:R-:W5:Y:S01]  /*0c40*/  @!P0 LDG.E.U16 R29, desc[UR18][R2.64+0x240] ;  /* 0x00024012021d8981 */ /* 0x000f62000c1e1500 */
[----:B------:R-:W-:Y:S02]  /*0c50*/  ISETP.GE.AND P2, PT, R7, UR28, PT ;  /* 0x0000001c07007c0c */ /* 0x000fe4000bf46270 */
[----:B------:R-:W-:Y:S01]  /*0c60*/  ISETP.GE.AND P1, PT, R6, UR28, PT ;  /* 0x0000001c06007c0c */ /* 0x000fe2000bf26270 */
[----:B------:R-:W5:Y:S04]  /*0c70*/  @!P4 LDG.E.U16 R30, desc[UR18][R2.64+0x280] ;  /* 0x00028012021ec981 */ /* 0x000f68000c1e1500 */
[----:B------:R-:W5:Y:S04]  /*0c80*/  @!P6 LDG.E.U16 R31, desc[UR18][R2.64+0x2c0] ;  /* 0x0002c012021fe981 */ /* 0x000f68000c1e1500 */
[----:B------:R-:W5:Y:S04]  /*0c90*/  @!P5 LDG.E.U16 R32, desc[UR18][R2.64+0x300] ;  /* 0x000300120220d981 */ /* 0x000f68000c1e1500 */
[----:B------:R-:W5:Y:S04]  /*0ca0*/  @!P3 LDG.E.U16 R33, desc[UR18][R2.64+0x340] ;  /* 0x000340120221b981 */ /* 0x000f68000c1e1500 */
[----:B------:R-:W5:Y:S04]  /*0cb0*/  @!P2 LDG.E.U16 R34, desc[UR18][R2.64+0x380] ;  /* 0x000380120222a981 */ /* 0x000f68000c1e1500 */
[----:B------:R1:W5:Y:S01]  /*0cc0*/  @!P1 LDG.E.U16 R35, desc[UR18][R2.64+0x3c0] ;  /* 0x0003c01202239981 */ /* 0x000362000c1e1500 */
[----:B------:R-:W-:-:S04]  /*0cd0*/  SHF.L.U32 R36, R132, 0x4, RZ ;  /* 0x0000000484247819 */ /* 0x000fc800000006ff */
[----:B------:R-:W-:-:S05]  /*0ce0*/  LOP3.LUT R38, R36, 0xfffffe00, RZ, 0xc0, !PT ;  /* 0xfffffe0024267812 */ /* 0x000fca00078ec0ff */
[----:B0-----:R-:W-:-:S05]  /*0cf0*/  IMAD.IADD R36, R38, 0x1, R44 ;  /* 0x0000000126247824 */ /* 0x001fca00078e022c */
[C---:B------:R-:W-:Y:S02]  /*0d00*/  IADD3 R39, R36.reuse, 0x20, RZ ;  /* 0x0000002024277810 */ /* 0x040fe40007ffe0ff */
[C---:B------:R-:W-:Y:S02]  /*0d10*/  IADD3 R41, R36.reuse, 0x40, RZ ;  /* 0x0000004024297810 */ /* 0x040fe40007ffe0ff */
[C---:B------:R-:W-:Y:S02]  /*0d20*/  IADD3 R43, R36.reuse, 0x60, RZ ;  /* 0x00000060242b7810 */ /* 0x040fe40007ffe0ff */
[C---:B------:R-:W-:Y:S02]  /*0d30*/  LEA.HI.SX32 R37, R36.reuse, R36, 0x1b ;  /* 0x0000002424257211 */ /* 0x040fe400078fdaff */
[C---:B------:R-:W-:Y:S02]  /*0d40*/  IADD3 R45, R36.reuse, 0x80, RZ ;  /* 0x00000080242d7810 */ /* 0x040fe40007ffe0ff */
[----:B------:R-:W-:-:S02]  /*0d50*/  IADD3 R47, R36, 0xa0, RZ ;  /* 0x000000a0242f7810 */ /* 0x000fc40007ffe0ff */
[-C--:B------:R-:W-:Y:S01]  /*0d60*/  LEA.HI.SX32 R39, R39, R36.reuse, 0x1b ;  /* 0x0000002427277211 */ /* 0x080fe200078fdaff */
[C---:B------:R-:W-:Y:S01]  /*0d70*/  VIADD R51, R36.reuse, 0x100 ;  /* 0x0000010024337836 */ /* 0x040fe20000000000 */
[C---:B------:R-:W-:Y:S02]  /*0d80*/  IADD3 R49, R36.reuse, 0xc0, RZ ;  /* 0x000000c024317810 */ /* 0x040fe40007ffe0ff */
[-C--:B------:R-:W-:Y:S02]  /*0d90*/  LEA.HI.SX32 R41, R41, R36.reuse, 0x1b ;  /* 0x0000002429297211 */ /* 0x080fe400078fdaff */
[----:B-1----:R-:W-:Y:S02]  /*0da0*/  IADD3 R3, R36, 0xe0, RZ ;  /* 0x000000e024037810 */ /* 0x002fe40007ffe0ff */
[----:B------:R-:W-:Y:S02]  /*0db0*/  LEA.HI.SX32 R43, R43, R36, 0x1b ;  /* 0x000000242b2b7211 */ /* 0x000fe400078fdaff */
[----:B------:R-:W-:-:S02]  /*0dc0*/  LEA R153, R37, UR7, 0x1 ;  /* 0x0000000725997c11 */ /* 0x000fc4000f8e08ff */
[-C--:B------:R-:W-:Y:S02]  /*0dd0*/  LEA.HI.SX32 R45, R45, R36.reuse, 0x1b ;  /* 0x000000242d2d7211 */ /* 0x080fe400078fdaff */
[C---:B------:R-:W-:Y:S02]  /*0de0*/  IADD3 R53, R36.reuse, 0x120, RZ ;  /* 0x0000012024357810 */ /* 0x040fe40007ffe0ff */
[-C--:B------:R-:W-:Y:S02]  /*0df0*/  LEA.HI.SX32 R47, R47, R36.reuse, 0x1b ;  /* 0x000000242f2f7211 */ /* 0x080fe400078fdaff */
[----:B------:R-:W-:Y:S02]  /*0e00*/  LEA R152, R39, UR7, 0x1 ;  /* 0x0000000727987c11 */ /* 0x000fe4000f8e08ff */
[----:B------:R-:W-:Y:S02]  /*0e10*/  IADD3 R55, R36, 0x140, RZ ;  /* 0x0000014024377810 */ /* 0x000fe40007ffe0ff */
[----:B------:R-:W-:-:S02]  /*0e20*/  LEA.HI.SX32 R49, R49, R36, 0x1b ;  /* 0x0000002431317211 */ /* 0x000fc400078fdaff */
[----:B------:R-:W-:Y:S02]  /*0e30*/  LEA R151, R41, UR7, 0x1 ;  /* 0x0000000729977c11 */ /* 0x000fe4000f8e08ff */
        /* <DEDUP_REMOVED lines=12> */
[----:B------:R-:W-:Y:S02]  /*0f00*/  IADD3 R65, R36, 0x1e0, RZ ;  /* 0x000001e024417810 */ /* 0x000fe40007ffe0ff */
[-C--:B------:R-:W-:Y:S02]  /*0f10*/  LEA.HI.SX32 R57, R57, R36.reuse, 0x1b ;  /* 0x0000002439397211 */ /* 0x080fe400078fdaff */
[----:B------:R-:W-:Y:S02]  /*0f20*/  LEA R146, R3, UR7, 0x1 ;  /* 0x0000000703927c11 */ /* 0x000fe4000f8e08ff */
[----:B------:R-:W-:Y:S02]  /*0f30*/  LEA.HI.SX32 R59, R59, R36, 0x1b ;  /* 0x000000243b3b7211 */ /* 0x000fe400078fdaff */
[----:B------:R-:W-:-:S02]  /*0f40*/  LEA R145, R51, UR7, 0x1 ;  /* 0x0000000733917c11 */ /* 0x000fc4000f8e08ff */
[-C--:B------:R-:W-:Y:S02]  /*0f50*/  LEA.HI.SX32 R61, R61, R36.reuse, 0x1b ;  /* 0x000000243d3d7211 */ /* 0x080fe400078fdaff */
[----:B------:R-:W-:Y:S02]  /*0f60*/  LEA R144, R53, UR7, 0x1 ;  /* 0x0000000735907c11 */ /* 0x000fe4000f8e08ff */
[-C--:B------:R-:W-:Y:S02]  /*0f70*/  LEA.HI.SX32 R63, R63, R36.reuse, 0x1b ;  /* 0x000000243f3f7211 */ /* 0x080fe400078fdaff */
[----:B------:R-:W-:Y:S02]  /*0f80*/  LEA R143, R55, UR7, 0x1 ;  /* 0x00000007378f7c11 */ /* 0x000fe4000f8e08ff */
[----:B------:R-:W-:Y:S02]  /*0f90*/  LEA.HI.SX32 R65, R65, R36, 0x1b ;  /* 0x0000002441417211 */ /* 0x000fe400078fdaff */
[----:B------:R-:W-:-:S02]  /*0fa0*/  LEA R142, R57, UR7, 0x1 ;  /* 0x00000007398e7c11 */ /* 0x000fc4000f8e08ff */
[----:B------:R-:W-:Y:S02]  /*0fb0*/  LEA R141, R59, UR7, 0x1 ;  /* 0x000000073b8d7c11 */ /* 0x000fe4000f8e08ff */
[----:B------:R-:W-:Y:S02]  /*0fc0*/  LEA R140, R61, UR7, 0x1 ;  /* 0x000000073d8c7c11 */ /* 0x000fe4000f8e08ff */
[----:B------:R-:W-:Y:S02]  /*0fd0*/  LEA R139, R63, UR7, 0x1 ;  /* 0x000000073f8b7c11 */ /* 0x000fe4000f8e08ff */
[----:B------:R-:W-:Y:S02]  /*0fe0*/  LEA R138, R65, UR7, 0x1 ;  /* 0x00000007418a7c11 */ /* 0x000fe4000f8e08ff */
[----:B------:R-:W-:Y:S02]  /*0ff0*/  ISETP.GE.AND P2, PT, R22, UR28, PT ;  /* 0x0000001c16007c0c */ /* 0x000fe4000bf46270 */
[----:B------:R-:W-:-:S02]  /*1000*/  ISETP.GE.AND P1, PT, R20, UR28, PT ;  /* 0x0000001c14007c0c */ /* 0x000fc4000bf26270 */
[C---:B------:R-:W-:Y:S02]  /*1010*/  LEA R2, P3, R22.reuse, UR11, 0x1 ;  /* 0x0000000b16027c11 */ /* 0x040fe4000f8608ff */
[----:B------:R-:W-:Y:S02]  /*1020*/  ISETP.GE.AND P0, PT, R19, UR28, PT ;  /* 0x0000001c13007c0c */ /* 0x000fe4000bf06270 */
[----:B------:R-:W-:Y:S02]  /*1030*/  LEA.HI.X R3, R22, UR12, R21, 0x1, P3 ;  /* 0x0000000c16037c11 */ /* 0x000fe400098f0c15 */
[----:B------:R-:W-:Y:S02]  /*1040*/  ISETP.GE.AND P4, PT, R18, UR28, PT ;  /* 0x0000001c12007c0c */ /* 0x000fe4000bf86270 */
[----:B------:R-:W-:Y:S02]  /*1050*/  ISETP.GE.AND P6, PT, R17, UR28, PT ;  /* 0x0000001c11007c0c */ /* 0x000fe4000bfc6270 */
[----:B------:R-:W-:-:S02]  /*1060*/  ISETP.GE.AND P5, PT, R16, UR28, PT ;  /* 0x0000001c10007c0c */ /* 0x000fc4000bfa6270 */
[----:B------:R-:W-:Y:S01]  /*1070*/  ISETP.GE.AND P3, PT, R15, UR28, PT ;  /* 0x0000001c0f007c0c */ /* 0x000fe2000bf66270 */
[----:B--2---:R0:W-:Y:S04]  /*1080*/  STS.U16 [R153], R0 ;  /* 0x0000000099007388 */ /* 0x0041e80000000400 */
[----:B---3--:R1:W-:Y:S01]  /*1090*/  STS.U16 [R152+0x40], R4 ;  /* 0x0000400498007388 */ /* 0x0083e20000000400 */
[----:B0-----:R-:W-:-:S03]  /*10a0*/  IMAD R0, R44, 0x10, R38 ;  /* 0x000000102c007824 */ /* 0x001fc600078e0226 */
[----:B----4-:R0:W-:Y:S04]  /*10b0*/  STS.U16 [R151+0x80], R5 ;  /* 0x0000800597007388 */ /* 0x0101e80000000400 */
[----:B-----5:R2:W-:Y:S04]  /*10c0*/  STS.U16 [R150+0xc0], R23 ;  /* 0x0000c01796007388 */ /* 0x0205e80000000400 */
[----:B------:R3:W-:Y:S01]  /*10d0*/  STS.U16 [R149+0x100], R24 ;  /* 0x0001001895007388 */ /* 0x0007e20000000400 */
[----:B------:R-:W-:-:S03]  /*10e0*/  LEA.HI.SX32 R104, R0, R0, 0x1b ;  /* 0x0000000000687211 */ /* 0x000fc600078fdaff */
[----:B------:R4:W-:Y:S04]  /*10f0*/  STS.U16 [R148+0x140], R25 ;  /* 0x0001401994007388 */ /* 0x0009e80000000400 */
[----:B------:R5:W-:Y:S04]  /*1100*/  STS.U16 [R147+0x180], R26 ;  /* 0x0001801a93007388 */ /* 0x000be80000000400 */
[----:B------:R5:W-:Y:S04]  /*1110*/  STS.U16 [R146+0x1c0], R27 ;  /* 0x0001c01b92007388 */ /* 0x000be80000000400 */
[----:B------:R5:W-:Y:S01]  /*1120*/  STS.U16 [R145+0x200], R28 ;  /* 0x0002001c91007388 */ /* 0x000be20000000400 */
[----:B------:R-:W-:-:S03]  /*1130*/  LEA R104, R104, UR7, 0x1 ;  /* 0x0000000768687c11 */ /* 0x000fc6000f8e08ff */
        /* <DEDUP_REMOVED lines=24> */
[----:B-1----:R-:W-:Y:S01]  /*12c0*/  PRMT R4, RZ, 0x7610, R4 ;  /* 0x00007610ff047816 */ /* 0x002fe20000000004 */
[----:B------:R-:W-:Y:S01]  /*12d0*/  BAR.SYNC.DEFER_BLOCKING 0x0 ;  /* 0x0000000000007b1d */ /* 0x000fe20000010000 */
[----:B0-----:R-:W-:-:S02]  /*12e0*/  PRMT R5, RZ, 0x7610, R5 ;  /* 0x00007610ff057816 */ /* 0x001fc40000000005 */
        /* <DEDUP_REMOVED lines=25> */
[----:B------:R-:W-:Y:S02]  /*1480*/  PRMT R30, RZ, 0x7610, R30 ;  /* 0x00007610ff1e7816 */ /* 0x000fe4000000001e */
[----:B------:R-:W-:Y:S02]  /*1490*/  PRMT R0, RZ, 0x7610, R0 ;  /* 0x00007610ff007816 */ /* 0x000fe40000000000 */
[----:B------:R-:W-:Y:S02]  /*14a0*/  PRMT R31, RZ, 0x7610, R31 ;  /* 0x00007610ff1f7816 */ /* 0x000fe4000000001f */
[----:B------:R-:W-:Y:S01]  /*14b0*/  PRMT R32, RZ, 0x7610, R32 ;  /* 0x00007610ff207816 */ /* 0x000fe20000000020 */
[----:B------:R-:W5:Y:S01]  /*14c0*/  @!P0 LDG.E.U16 R30, desc[UR18][R2.64+0x240] ;  /* 0x00024012021e8981 */ /* 0x000f62000c1e1500 */
[----:B------:R-:W-:-:S02]  /*14d0*/  PRMT R33, RZ, 0x7610, R33 ;  /* 0x00007610ff217816 */ /* 0x000fc40000000021 */
        /* <DEDUP_REMOVED lines=10> */
[----:B------:R-:W-:Y:S02]  /*1580*/  ISETP.GE.AND P0, PT, R19, UR28, PT ;  /* 0x0000001c13007c0c */ /* 0x000fe4000bf06270 */
[----:B------:R-:W-:Y:S02]  /*1590*/  ISETP.GE.AND P4, PT, R18, UR28, PT ;  /* 0x0000001c12007c0c */ /* 0x000fe4000bf86270 */
[----:B0-----:R-:W-:Y:S02]  /*15a0*/  PRMT R3, RZ, 0x7610, R3 ;  /* 0x00007610ff037816 */ /* 0x001fe40000000003 */
[----:B------:R-:W-:Y:S02]  /*15b0*/  ISETP.GE.AND P6, PT, R17, UR28, PT ;  /* 0x0000001c11007c0c */ /* 0x000fe4000bfc6270 */
[----:B------:R-:W-:-:S02]  /*15c0*/  ISETP.GE.AND P5, PT, R16, UR28, PT ;  /* 0x0000001c10007c0c */ /* 0x000fc4000bfa6270 */
[----:B------:R-:W-:Y:S02]  /*15d0*/  PRMT R36, RZ, 0x7610, R36 ;  /* 0x00007610ff247816 */ /* 0x000fe40000000024 */
[----:B------:R-:W-:Y:S02]  /*15e0*/  PRMT R37, RZ, 0x7610, R37 ;  /* 0x00007610ff257816 */ /* 0x000fe40000000025 */
[----:B------:R-:W-:Y:S02]  /*15f0*/  PRMT R38, RZ, 0x7610, R38 ;  /* 0x00007610ff267816 */ /* 0x000fe40000000026 */
[----:B------:R-:W-:Y:S02]  /*1600*/  PRMT R39, RZ, 0x7610, R39 ;  /* 0x00007610ff277816 */ /* 0x000fe40000000027 */
[----:B------:R-:W-:Y:S01]  /*1610*/  PRMT R41, RZ, 0x7610, R41 ;  /* 0x00007610ff297816 */ /* 0x000fe20000000029 */
[----:B--2---:R0:W-:Y:S04]  /*1620*/  STS.U16 [R153], R4 ;  /* 0x0000000499007388 */ /* 0x0041e80000000400 */
[----:B---3--:R-:W-:Y:S04]  /*1630*/  STS.U16 [R152+0x40], R5 ;  /* 0x0000400598007388 */ /* 0x008fe80000000400 */
[----:B----4-:R1:W-:Y:S04]  /*1640*/  STS.U16 [R151+0x80], R23 ;  /* 0x0000801797007388 */ /* 0x0103e80000000400 */
[----:B-----5:R-:W-:Y:S04]  /*1650*/  STS.U16 [R150+0xc0], R24 ;  /* 0x0000c01896007388 */ /* 0x020fe80000000400 */
[----:B------:R-:W-:Y:S04]  /*1660*/  STS.U16 [R149+0x100], R25 ;  /* 0x0001001995007388 */ /* 0x000fe80000000400 */
[----:B------:R-:W-:Y:S04]  /*1670*/  STS.U16 [R148+0x140], R26 ;  /* 0x0001401a94007388 */ /* 0x000fe80000000400 */
[----:B------:R-:W-:Y:S04]  /*1680*/  STS.U16 [R147+0x180], R27 ;  /* 0x0001801b93007388 */ /* 0x000fe80000000400 */
[----:B------:R-:W-:Y:S04]  /*1690*/  STS.U16 [R146+0x1c0], R28 ;  /* 0x0001c01c92007388 */ /* 0x000fe80000000400 */
[----:B------:R-:W-:Y:S04]  /*16a0*/  STS.U16 [R145+0x200], R29 ;  /* 0x0002001d91007388 */ /* 0x000fe80000000400 */
        /* <DEDUP_REMOVED lines=24> */
[----:B0-----:R-:W-:-:S02]  /*1830*/  LEA R4, P3, R22, UR13, 0x1 ;  /* 0x0000000d16047c11 */ /* 0x001fc4000f8608ff */
[----:B-1----:R-:W-:Y:S02]  /*1840*/  PRMT R23, RZ, 0x7610, R23 ;  /* 0x00007610ff177816 */ /* 0x002fe40000000017 */
[----:B------:R-:W-:Y:S01]  /*1850*/  LEA.HI.X R5, R22, UR14, R21, 0x1, P3 ;  /* 0x0000000e16057c11 */ /* 0x000fe200098f0c15 */
[----:B------:R-:W-:Y:S01]  /*1860*/  BAR.SYNC.DEFER_BLOCKING 0x0 ;  /* 0x0000000000007b1d */ /* 0x000fe20000010000 */
[----:B------:R-:W-:Y:S02]  /*1870*/  ISETP.GE.AND P3, PT, R15, UR28, PT ;  /* 0x0000001c0f007c0c */ /* 0x000fe4000bf66270 */
[----:B--2---:R-:W-:Y:S02]  /*1880*/  PRMT R30, RZ, 0x7610, R30 ;  /* 0x00007610ff1e7816 */ /* 0x004fe4000000001e */
[----:B---3--:R-:W-:Y:S02]  /*1890*/  PRMT R0, RZ, 0x7610, R0 ;  /* 0x00007610ff007816 */ /* 0x008fe40000000000 */
[----:B----4-:R-:W-:-:S02]  /*18a0*/  PRMT R31, RZ, 0x7610, R31 ;  /* 0x00007610ff1f7816 */ /* 0x010fc4000000001f */
[----:B-----5:R-:W-:Y:S02]  /*18b0*/  PRMT R32, RZ, 0x7610, R32 ;  /* 0x00007610ff207816 */ /* 0x020fe40000000020 */
        /* <DEDUP_REMOVED lines=21> */
[----:B------:R-:W-:-:S03]  /*1a10*/  PRMT R35, RZ, 0x7610, R35 ;  /* 0x00007610ff237816 */ /* 0x000fc60000000023 */
[----:B------:R-:W5:Y:S04]  /*1a20*/  @!P5 LDG.E.U16 R39, desc[UR18][R4.64+0x300] ;  /* 0x000300120427d981 */ /* 0x000f68000c1e1500 */
[----:B------:R-:W5:Y:S04]  /*1a30*/  @!P4 LDG.E.U16 R34, desc[UR18][R4.64+0x280] ;  /* 0x000280120422c981 */ /* 0x000f68000c1e1500 */
[----:B------:R-:W5:Y:S04]  /*1a40*/  @!P6 LDG.E.U16 R35, desc[UR18][R4.64+0x2c0] ;  /* 0x0002c0120423e981 */ /* 0x000f68000c1e1500 */
[----:B------:R-:W5:Y:S04]  /*1a50*/  @!P3 LDG.E.U16 R40, desc[UR18][R4.64+0x340] ;  /* 0x000340120428b981 */ /* 0x000f68000c1e1500 */
[----:B------:R-:W5:Y:S04]  /*1a60*/  @!P2 LDG.E.U16 R41, desc[UR18][R4.64+0x380] ;  /* 0x000380120429a981 */ /* 0x000f68000c1e1500 */
[----:B------:R0:W5:Y:S01]  /*1a70*/  @!P1 LDG.E.U16 R42, desc[UR18][R4.64+0x3c0] ;  /* 0x0003c012042a9981 */ /* 0x000162000c1e1500 */
[----:B------:R-:W1:Y:S01]  /*1a80*/  S2R R2, SR_CTAID.X ;  /* 0x0000000000027919 */ /* 0x000e620000002500 */
[----:B------:R-:W-:Y:S01]  /*1a90*/  UIMAD UR15, UR29, UR30, URZ ;  /* 0x0000001e1d0f72a4 */ /* 0x000fe2000f8e023f */
[----:B------:R-:W-:Y:S01]  /*1aa0*/  ISETP.GE.AND P0, PT, R22, UR28, PT ;  /* 0x0000001c16007c0c */ /* 0x000fe2000bf06270 */
[----:B------:R-:W-:-:S02]  /*1ab0*/  USHF.R.S32.HI UR37, URZ, 0x1f, UR36 ;  /* 0x0000001f3f257899 */ /* 0x000fc40008011424 */
[----:B------:R-:W-:Y:S02]  /*1ac0*/  UIMAD UR34, UR53, UR31, UR15 ;  /* 0x0000001f352272a4 */ /* 0x000fe4000f8e020f */
[----:B------:R-:W-:Y:S01]  /*1ad0*/  UIMAD UR15, UR29, UR38, URZ ;  /* 0x000000261d0f72a4 */ /* 0x000fe2000f8e023f */
[----:B------:R-:W-:Y:S01]  /*1ae0*/  MOV R27, UR30 ;  /* 0x0000001e001b7c02 */ /* 0x000fe20008000f00 */
[----:B------:R-:W-:Y:S01]  /*1af0*/  UIMAD.WIDE.U32 UR26, UR53, UR30, URZ ;  /* 0x0000001e351a72a5 */ /* 0x000fe2000f8e003f */
[----:B------:R-:W-:Y:S01]  /*1b00*/  MOV R24, UR36 ;  /* 0x0000002400187c02 */ /* 0x000fe20008000f00 */
[----:B------:R-:W-:Y:S01]  /*1b10*/  UIMAD.WIDE.U32 UR30, UR53, UR38, URZ ;  /* 0x00000026351e72a5 */ /* 0x000fe2000f8e003f */
[----:B------:R-:W-:Y:S01]  /*1b20*/  MOV R25, UR37 ;  /* 0x0000002500197c02 */ /* 0x000fe20008000f00 */
[----:B------:R-:W-:Y:S01]  /*1b30*/  UIMAD UR39, UR53, UR39, UR15 ;  /* 0x00000027352772a4 */ /* 0x000fe2000f8e020f */
[----:B0-----:R-:W-:Y:S02]  /*1b40*/  MOV R4, UR36 ;  /* 0x0000002400047c02 */ /* 0x001fe40008000f00 */
[----:B------:R-:W-:Y:S01]  /*1b50*/  MOV R5, UR37 ;  /* 0x0000002500057c02 */ /* 0x000fe20008000f00 */
[----:B------:R-:W-:Y:S01]  /*1b60*/  USHF.R.S32.HI UR7, URZ, 0x1f, UR8 ;  /* 0x0000001f3f077899 */ /* 0x000fe20008011408 */
[----:B------:R-:W-:Y:S01]  /*1b70*/  @!P0 IMAD.WIDE.U32 R24, R27, UR53, R24 ;  /* 0x000000351b188c25 */ /* 0x000fe2000f8e0018 */
[----:B------:R-:W-:-:S02]  /*1b80*/  UIADD3 UR15, UR6, -UR40, URZ ;  /* 0x80000028060f7290 */ /* 0x000fc4000fffe03f */
[----:B------:R-:W-:Y:S02]  /*1b90*/  UIADD3 UR31, UR31, UR39, URZ ;  /* 0x000000271f1f7290 */ /* 0x000fe4000fffe03f */
[----:B------:R-:W-:Y:S02]  /*1ba0*/  UIADD3 UR27, UR27, UR34, URZ ;  /* 0x000000221b1b7290 */ /* 0x000fe4000fffe03f */
[----:B------:R-:W-:Y:S02]  /*1bb0*/  UIMAD UR15, UR15, -0x800, URZ ;  /* 0xfffff8000f0f78a4 */ /* 0x000fe4000f8e023f */
[----:B------:R-:W-:Y:S01]  /*1bc0*/  UIMAD.WIDE.U32 UR30, UR8, UR32, UR30 ;  /* 0x00000020081e72a5 */ /* 0x000fe2000f8e001e */
[----:B------:R-:W-:Y:S01]  /*1bd0*/  @!P0 IADD3 R25, R25, UR34, RZ ;  /* 0x0000002219198c10 */ /* 0x000fe2000fffe0ff */
[----:B-1----:R-:W-:Y:S01]  /*1be0*/  @!P0 IMAD.WIDE.U32 R4, R2, UR38, R4 ;  /* 0x0000002602048c25 */ /* 0x002fe2000f8e0004 */
[----:B------:R-:W-:Y:S02]  /*1bf0*/  UIMAD UR38, UR7, UR32, URZ ;  /* 0x00000020072672a4 */ /* 0x000fe4000f8e023f */
[----:B------:R-:W-:-:S02]  /*1c00*/  UIMAD UR35, UR7, UR16, URZ ;  /* 0x00000010072372a4 */ /* 0x000fc4000f8e023f */
[----:B------:R-:W-:Y:S01]  /*1c10*/  IMAD.U32 R27, RZ, RZ, UR16 ;  /* 0x00000010ff1b7e24 */ /* 0x000fe2000f8e00ff */
[----:B------:R-:W-:Y:S01]  /*1c20*/  @!P0 IADD3 R5, R5, UR39, RZ ;  /* 0x0000002705058c10 */ /* 0x000fe2000fffe0ff */
[----:B------:R-:W-:Y:S02]  /*1c30*/  UIMAD.WIDE.U32 UR26, UR8, UR16, UR26 ;  /* 0x00000010081a72a5 */ /* 0x000fe4000f8e001a */
[----:B------:R-:W-:Y:S02]  /*1c40*/  UIMAD UR38, UR8, UR33, UR38 ;  /* 0x00000021082672a4 */ /* 0x000fe4000f8e0226 */
[----:B------:R-:W-:Y:S02]  /*1c50*/  UIADD3 UR39, UP1, UR15, UR30, URZ ;  /* 0x0000001e0f277290 */ /* 0x000fe4000ff3e03f */
[----:B------:R-:W-:Y:S01]  /*1c60*/  USHF.R.S32.HI UR16, URZ, 0x1f, UR15 ;  /* 0x0000001f3f107899 */ /* 0x000fe2000801140f */
[----:B------:R-:W-:Y:S01]  /*1c70*/  @!P0 IMAD.WIDE.U32 R24, R27, UR8, R24 ;  /* 0x000000081b188c25 */ /* 0x000fe2000f8e0018 */
[----:B------:R-:W-:Y:S01]  /*1c80*/  MOV R27, UR32 ;  /* 0x00000020001b7c02 */ /* 0x000fe20008000f00 */
[----:B------:R-:W-:Y:S01]  /*1c90*/  ULDC.64 UR32, c[0x0][0x308] ;  /* 0x0000c20000207ab9 */ /* 0x000fe20000000a00 */
[----:B------:R-:W-:Y:S01]  /*1ca0*/  UIADD3.X UR30, UR16, UR38, UR31, UP1, !UPT ;  /* 0x00000026101e7290 */ /* 0x000fe20008ffe41f */
[----:B------:R-:W-:-:S02]  /*1cb0*/  LEA R28, P4, R22, UR32, 0x1 ;  /* 0x00000020161c7c11 */ /* 0x000fc4000f8808ff */
[----:B------:R-:W-:Y:S01]  /*1cc0*/  MOV R43, UR39 ;  /* 0x00000027002b7c02 */ /* 0x000fe20008000f00 */
[----:B------:R-:W-:Y:S01]  /*1cd0*/  @!P0 IMAD.WIDE.U32 R26, R27, UR8, R4 ;  /* 0x000000081b1a8c25 */ /* 0x000fe2000f8e0004 */
[----:B------:R-:W-:Y:S02]  /*1ce0*/  LEA.HI.X R5, R22, UR33, R21, 0x1, P4 ;  /* 0x0000002116057c11 */ /* 0x000fe4000a0f0c15 */
[----:B------:R-:W-:Y:S02]  /*1cf0*/  MOV R50, UR30 ;  /* 0x0000001e00327c02 */ /* 0x000fe40008000f00 */
[----:B------:R-:W-:Y:S02]  /*1d00*/  LEA R4, P1, R43, R28, 0x1 ;  /* 0x0000001c2b047211 */ /* 0x000fe400078208ff */
[----:B------:R-:W-:-:S04]  /*1d10*/  MOV R45, UR39 ;  /* 0x00000027002d7c02 */ /* 0x000fc80008000f00 */
[----:B------:R-:W-:Y:S01]  /*1d20*/  LEA.HI.X R5, R45, R5, R50, 0x1, P1 ;  /* 0x000000052d057211 */ /* 0x000fe200008f0c32 */
[----:B------:R-:W-:Y:S01]  /*1d30*/  UIMAD UR17, UR8, UR17, UR35 ;  /* 0x00000011081172a4 */ /* 0x000fe2000f8e0223 */
[C---:B------:R-:W-:Y:S01]  /*1d40*/  @!P0 IADD3 R29, P2, R22.reuse, R24, RZ ;  /* 0x00000018161d8210 */ /* 0x040fe20007f5e0ff */
[----:B------:R-:W-:Y:S01]  /*1d50*/  UIADD3 UR40, UP0, UR15, UR26, URZ ;  /* 0x0000001a0f287290 */ /* 0x000fe2000ff1e03f */
[----:B------:R-:W-:Y:S01]  /*1d60*/  @!P0 IADD3 R43, P3, R22, R26, RZ ;  /* 0x0000001a162b8210 */ /* 0x000fe20007f7e0ff */
[----:B------:R-:W-:Y:S02]  /*1d70*/  ULDC.64 UR34, c[0x0][0x318] ;  /* 0x0000c60000227ab9 */ /* 0x000fe40000000a00 */
[----:B------:R-:W-:Y:S02]  /*1d80*/  UIADD3.X UR26, UR16, UR17, UR27, UP0, !UPT ;  /* 0x00000011101a7290 */ /* 0x000fe400087fe41b */
[C---:B------:R-:W-:Y:S02]  /*1d90*/  @!P0 IADD3.X R46, R21.reuse, UR17, R25, P2, !PT ;  /* 0x00000011152e8c10 */ /* 0x040fe400097fe419 */
[----:B------:R-:W-:-:S02]  /*1da0*/  @!P0 IADD3.X R44, R21, UR38, R27, P3, !PT ;  /* 0x00000026152c8c10 */ /* 0x000fc40009ffe41b */
[----:B------:R-:W-:Y:S02]  /*1db0*/  LEA R24, P2, R22, UR34, 0x1 ;  /* 0x0000002216187c11 */ /* 0x000fe4000f8408ff */
[----:B------:R-:W-:Y:S02]  /*1dc0*/  MOV R27, UR40 ;  /* 0x00000028001b7c02 */ /* 0x000fe40008000f00 */
[----:B------:R-:W-:Y:S02]  /*1dd0*/  ISETP.GE.AND P1, PT, R18, UR28, PT ;  /* 0x0000001c12007c0c */ /* 0x000fe4000bf26270 */
[----:B------:R-:W-:Y:S02]  /*1de0*/  LEA.HI.X R25, R22, UR35, R21, 0x1, P2 ;  /* 0x0000002316197c11 */ /* 0x000fe400090f0c15 */
[----:B------:R-:W-:Y:S02]  /*1df0*/  LEA R24, P3, R27, R24, 0x1 ;  /* 0x000000181b187211 */ /* 0x000fe400078608ff */
[----:B------:R-:W-:-:S04]  /*1e00*/  MOV R48, UR26 ;  /* 0x0000001a00307c02 */ /* 0x000fc80008000f00 */
[----:B------:R-:W-:Y:S02]  /*1e10*/  LEA.HI.X R25, R27, R25, R48, 0x1, P3 ;  /* 0x000000191b197211 */ /* 0x000fe400018f0c30 */
[----:B------:R-:W-:Y:S02]  /*1e20*/  @!P0 LEA R28, P2, R29, UR34, 0x1 ;  /* 0x000000221d1c8c11 */ /* 0x000fe4000f8408ff */
[----:B------:R-:W-:Y:S02]  /*1e30*/  @!P0 LEA R26, P4, R43, UR32, 0x1 ;  /* 0x000000202b1a8c11 */ /* 0x000fe4000f8808ff */
[----:B------:R-:W-:Y:S02]  /*1e40*/  @!P0 LEA.HI.X R29, R29, UR35, R46, 0x1, P2 ;  /* 0x000000231d1d8c11 */ /* 0x000fe400090f0c2e */
[----:B------:R-:W-:Y:S02]  /*1e50*/  ISETP.GE.AND P2, PT, R19, UR28, PT ;  /* 0x0000001c13007c0c */ /* 0x000fe4000bf46270 */
[----:B------:R-:W-:-:S02]  /*1e60*/  @!P0 LEA.HI.X R27, R43, UR33, R44, 0x1, P4 ;  /* 0x000000212b1b8c11 */ /* 0x000fc4000a0f0c2c */
[----:B------:R-:W-:Y:S02]  /*1e70*/  ISETP.GE.AND P5, PT, R16, UR28, PT ;  /* 0x0000001c10007c0c */ /* 0x000fe4000bfa6270 */
[----:B------:R-:W-:Y:S01]  /*1e80*/  ISETP.GE.AND P6, PT, R15, UR28, PT ;  /* 0x0000001c0f007c0c */ /* 0x000fe2000bfc6270 */
[----:B--2---:R-:W-:Y:S01]  /*1e90*/  STS.U16 [R153], R3 ;  /* 0x0000000399007388 */ /* 0x004fe20000000400 */
[----:B------:R-:W-:Y:S02]  /*1ea0*/  ISETP.GE.AND P3, PT, R17, UR28, PT ;  /* 0x0000001c11007c0c */ /* 0x000fe4000bf66270 */
[----:B------:R-:W-:Y:S01]  /*1eb0*/  PRMT R49, RZ, 0x7610, R49 ;  /* 0x00007610ff317816 */ /* 0x000fe20000000031 */
[----:B---3--:R-:W-:Y:S01]  /*1ec0*/  STS.U16 [R152+0x40], R23 ;  /* 0x0000401798007388 */ /* 0x008fe20000000400 */
[----:B------:R-:W-:Y:S02]  /*1ed0*/  PRMT R86, RZ, 0x7610, R86 ;  /* 0x00007610ff567816 */ /* 0x000fe40000000056 */
[----:B------:R-:W-:Y:S01]  /*1ee0*/  PRMT R87, RZ, 0x7610, R87 ;  /* 0x00007610ff577816 */ /* 0x000fe20000000057 */
[----:B----4-:R-:W-:Y:S01]  /*1ef0*/  STS.U16 [R151+0x80], R36 ;  /* 0x0000802497007388 */ /* 0x010fe20000000400 */
[----:B------:R-:W-:-:S02]  /*1f00*/  PRMT R88, RZ, 0x7610, R88 ;  /* 0x00007610ff587816 */ /* 0x000fc40000000058 */
[----:B------:R-:W-:Y:S01]  /*1f10*/  PRMT R89, RZ, 0x7610, R89 ;  /* 0x00007610ff597816 */ /* 0x000fe20000000059 */
[----:B-----5:R-:W-:Y:S01]  /*1f20*/  STS.U16 [R150+0xc0], R37 ;  /* 0x0000c02596007388 */ /* 0x020fe20000000400 */
[----:B------:R-:W-:Y:S02]  /*1f30*/  PRMT R90, RZ, 0x7610, R90 ;  /* 0x00007610ff5a7816 */ /* 0x000fe4000000005a */
[----:B------:R-:W-:Y:S01]  /*1f40*/  PRMT R91, RZ, 0x7610, R91 ;  /* 0x00007610ff5b7816 */ /* 0x000fe2000000005b */
[----:B------:R0:W-:Y:S01]  /*1f50*/  STS.U16 [R149+0x100], R30 ;  /* 0x0001001e95007388 */ /* 0x0001e20000000400 */
[----:B------:R-:W-:-:S03]  /*1f60*/  PRMT R105, RZ, 0x7610, R105 ;  /* 0x00007610ff697816 */ /* 0x000fc60000000069 */
[----:B------:R-:W-:Y:S01]  /*1f70*/  STL [R1+0x44], R153 ;  /* 0x0000449901007387 */ /* 0x000fe20000100800 */
[----:B------:R-:W1:Y:S01]  /*1f80*/  S2UR UR26, SR_CgaCtaId ;  /* 0x00000000001a79c3 */ /* 0x000e620000008800 */
[----:B------:R-:W-:Y:S01]  /*1f90*/  UMOV UR17, 0x400 ;  /* 0x0000040000117882 */ /* 0x000fe20000000000 */
[----:B------:R-:W-:Y:S01]  /*1fa0*/  ULDC.64 UR32, c[0x0][0x398] ;  /* 0x0000e60000207ab9 */ /* 0x000fe20000000a00 */
        /* <DEDUP_REMOVED lines=28> */
[----:B0-----:R-:W-:Y:S01]  /*2170*/  PRMT R30, RZ, 0x7610, R30 ;  /* 0x00007610ff1e7816 */ /* 0x001fe2000000001e */
[----:B------:R-:W-:Y:S01]  /*2180*/  BAR.SYNC.DEFER_BLOCKING 0x0 ;  /* 0x0000000000007b1d */ /* 0x000fe20000010000 */
[----:B--2---:R-:W-:-:S05]  /*2190*/  PRMT R34, RZ, 0x7610, R34 ;  /* 0x00007610ff227816 */ /* 0x004fca0000000022 */
[----:B------:R-:W2:Y:S01]  /*21a0*/  @!P1 LDG.E.U16 R30, desc[UR18][R24.64+-0xf40] ;  /* 0xfff0c012181e9981 */ /* 0x000ea2000c1e1500 */
[----:B------:R-:W-:Y:S02]  /*21b0*/  ISETP.GE.AND P1, PT, R14, UR28, PT ;  /* 0x0000001c0e007c0c */ /* 0x000fe4000bf26270 */
[----:B---3--:R-:W-:-:S11]  /*21c0*/  PRMT R35, RZ, 0x7610, R35 ;  /* 0x00007610ff237816 */ /* 0x008fd60000000023 */
[----:B------:R-:W3:Y:S01]  /*21d0*/  @!P1 LDG.E.U16 R34, desc[UR18][R24.64+-0xe40] ;  /* 0xfff1c01218229981 */ /* 0x000ee2000c1e1500 */
[----:B------:R-:W-:Y:S02]  /*21e0*/  ISETP.GE.AND P1, PT, R13, UR28, PT ;  /* 0x0000001c0d007c0c */ /* 0x000fe4000bf26270 */
[----:B------:R-:W-:Y:S02]  /*21f0*/  ISETP.GE.AND P4, PT, R20, UR28, PT ;  /* 0x0000001c14007c0c */ /* 0x000fe4000bf86270 */
[----:B------:R-:W-:-:S09]  /*2200*/  PRMT R36, RZ, 0x7610, R36 ;  /* 0x00007610ff247816 */ /* 0x000fd20000000024 */
[----:B------:R-:W3:Y:S01]  /*2210*/  @!P1 LDG.E.U16 R35, desc[UR18][R24.64+-0xe00] ;  /* 0xfff2001218239981 */ /* 0x000ee2000c1e1500 */
[----:B------:R-:W-:Y:S02]  /*2220*/  ISETP.GE.AND P1, PT, R12, UR28, PT ;  /* 0x0000001c0c007c0c */ /* 0x000fe4000bf26270 */
[----:B------:R-:W-:Y:S02]  /*2230*/  PRMT R23, RZ, 0x7610, R23 ;  /* 0x00007610ff177816 */ /* 0x000fe40000000017 */
[----:B------:R-:W-:Y:S02]  /*2240*/  PRMT R31, RZ, 0x7610, R31 ;  /* 0x00007610ff1f7816 */ /* 0x000fe4000000001f */
[----:B------:R-:W-:Y:S02]  /*2250*/  PRMT R3, RZ, 0x7610, R3 ;  /* 0x00007610ff037816 */ /* 0x000fe40000000003 */
[----:B------:R-:W-:Y:S01]  /*2260*/  PRMT R0, RZ, 0x7610, R0 ;  /* 0x00007610ff007816 */ /* 0x000fe20000000000 */
[----:B------:R-:W2:Y:S01]  /*2270*/  @!P2 LDG.E.U16 R23, desc[UR18][R24.64+-0xf80] ;  /* 0xfff080121817a981 */ /* 0x000ea2000c1e1500 */
[----:B------:R-:W-:-:S02]  /*2280*/  PRMT R32, RZ, 0x7610, R32 ;  /* 0x00007610ff207816 */ /* 0x000fc40000000020 */
[----:B------:R-:W-:Y:S01]  /*2290*/  PRMT R33, RZ, 0x7610, R33 ;  /* 0x00007610ff217816 */ /* 0x000fe20000000021 */
[----:B------:R-:W3:Y:S01]  /*22a0*/  @!P1 LDG.E.U16 R36, desc[UR18][R24.64+-0xdc0] ;  /* 0xfff2401218249981 */ /* 0x000ee2000c1e1500 */
[----:B------:R-:W-:Y:S02]  /*22b0*/  ISETP.GE.AND P1, PT, R11, UR28, PT ;  /* 0x0000001c0b007c0c */ /* 0x000fe4000bf26270 */
[----:B------:R-:W-:Y:S01]  /*22c0*/  ISETP.GE.AND P2, PT, R10, UR28, PT ;  /* 0x0000001c0a007c0c */ /* 0x000fe2000bf46270 */
[----:B------:R-:W3:Y:S01]  /*22d0*/  @!P3 LDG.E.U16 R31, desc[UR18][R24.64+-0xf00] ;  /* 0xfff10012181fb981 */ /* 0x000ee2000c1e1500 */
[----:B------:R-:W-:-:S03]  /*22e0*/  ISETP.GE.AND P3, PT, R9, UR28, PT ;  /* 0x0000001c09007c0c */ /* 0x000fc6000bf66270 */
[----:B------:R-:W2:Y:S01]  /*22f0*/  @!P4 LDG.E.U16 R3, desc[UR18][R24.64+-0xfc0] ;  /* 0xfff040121803c981 */ /* 0x000ea2000c1e1500 */
[----:B------:R-:W-:-:S03]  /*2300*/  ISETP.GE.AND P4, PT, R8, UR28, PT ;  /* 0x0000001c08007c0c */ /* 0x000fc6000bf86270 */
[----:B------:R0:W3:Y:S04]  /*2310*/  @!P0 LDG.E.U16 R0, desc[UR18][R28.64] ;  /* 0x000000121c008981 */ /* 0x0000e8000c1e1500 */
[----:B------:R-:W2:Y:S01]  /*2320*/  @!P5 LDG.E.U16 R32, desc[UR18][R24.64+-0xec0] ;  /* 0xfff140121820d981 */ /* 0x000ea2000c1e1500 */
[----:B------:R-:W-:-:S03]  /*2330*/  ISETP.GE.AND P5, PT, R7, UR28, PT ;  /* 0x0000001c07007c0c */ /* 0x000fc6000bfa6270 */
[----:B------:R-:W2:Y:S01]  /*2340*/  @!P6 LDG.E.U16 R33, desc[UR18][R24.64+-0xe80] ;  /* 0xfff180121821e981 */ /* 0x000ea2000c1e1500 */
[----:B------:R-:W-:Y:S02]  /*2350*/  ISETP.GE.AND P6, PT, R6, UR28, PT ;  /* 0x0000001c06007c0c */ /* 0x000fe4000bfc6270 */
[----:B0-----:R-:W-:Y:S02]  /*2360*/  PRMT R28, RZ, 0x7610, R28 ;  /* 0x00007610ff1c7816 */ /* 0x001fe4000000001c */
[----:B------:R-:W-:Y:S02]  /*2370*/  PRMT R29, RZ, 0x7610, R29 ;  /* 0x00007610ff1d7816 */ /* 0x000fe4000000001d */
[----:B------:R-:W-:Y:S02]  /*2380*/  PRMT R37, RZ, 0x7610, R37 ;  /* 0x00007610ff257816 */ /* 0x000fe40000000025 */
[----:B------:R-:W-:Y:S01]  /*2390*/  PRMT R38, RZ, 0x7610, R38 ;  /* 0x00007610ff267816 */ /* 0x000fe20000000026 */
[----:B------:R-:W2:Y:S01]  /*23a0*/  @!P1 LDG.E.U16 R28, desc[UR18][R24.64+-0xd80] ;  /* 0xfff28012181c9981 */ /* 0x000ea2000c1e1500 */
[----:B----4-:R-:W-:-:S02]  /*23b0*/  PRMT R39, RZ, 0x7610, R39 ;  /* 0x00007610ff277816 */ /* 0x010fc40000000027 */
[----:B-----5:R-:W-:Y:S01]  /*23c0*/  PRMT R40, RZ, 0x7610, R40 ;  /* 0x00007610ff287816 */ /* 0x020fe20000000028 */
[----:B------:R-:W4:Y:S04]  /*23d0*/  @!P2 LDG.E.U16 R29, desc[UR18][R24.64+-0xd40] ;  /* 0xfff2c012181da981 */ /* 0x000f28000c1e1500 */
[----:B------:R-:W5:Y:S04]  /*23e0*/  @!P3 LDG.E.U16 R37, desc[UR18][R24.64+-0xd00] ;  /* 0xfff300121825b981 */ /* 0x000f68000c1e1500 */
[----:B------:R-:W5:Y:S04]  /*23f0*/  @!P4 LDG.E.U16 R38, desc[UR18][R24.64+-0xcc0] ;  /* 0xfff340121826c981 */ /* 0x000f68000c1e1500 */
[----:B------:R-:W5:Y:S04]  /*2400*/  @!P5 LDG.E.U16 R39, desc[UR18][R24.64+-0xc80] ;  /* 0xfff380121827d981 */ /* 0x000f68000c1e1500 */
[----:B------:R-:W5:Y:S01]  /*2410*/  @!P6 LDG.E.U16 R40, desc[UR18][R24.64+-0xc40] ;  /* 0xfff3c0121828e981 */ /* 0x000f62000c1e1500 */
[----:B------:R-:W-:-:S02]  /*2420*/  P2R R85, PR, RZ, 0x2 ;  /* 0x00000002ff557803 */ /* 0x000fc40000000000 */
[----:B------:R-:W-:Y:S01]  /*2430*/  ISETP.GE.AND P1, PT, R20, UR28, PT ;  /* 0x0000001c14007c0c */ /* 0x000fe2000bf26270 */
[----:B---3--:R-:W-:Y:S04]  /*2440*/  STS.U16 [R153], R0 ;  /* 0x0000000099007388 */ /* 0x008fe80000000400 */
[----:B--2---:R-:W-:Y:S04]  /*2450*/  STS.U16 [R152+0x40], R3 ;  /* 0x0000400398007388 */ /* 0x004fe80000000400 */
        /* <DEDUP_REMOVED lines=8> */
[----:B------:R-:W-:Y:S04]  /*24e0*/  STS.U16 [R143+0x280], R28 ;  /* 0x0002801c8f007388 */ /* 0x000fe80000000400 */
[----:B----4-:R-:W-:Y:S04]  /*24f0*/  STS.U16 [R142+0x2c0], R29 ;  /* 0x0002c01d8e007388 */ /* 0x010fe80000000400 */
[----:B-----5:R4:W-:Y:S04]  /*2500*/  STS.U16 [R141+0x300], R37 ;  /* 0x000300258d007388 */ /* 0x0209e80000000400 */
[----:B------:R5:W-:Y:S04]  /*2510*/  STS.U16 [R140+0x340], R38 ;  /* 0x000340268c007388 */ /* 0x000be80000000400 */
[----:B------:R-:W-:Y:S04]  /*2520*/  STS.U16 [R139+0x380], R39 ;  /* 0x000380278b007388 */ /* 0x000fe80000000400 */
[----:B------:R-:W-:Y:S01]  /*2530*/  STS.U16 [R138+0x3c0], R40 ;  /* 0x0003c0288a007388 */ /* 0x000fe20000000400 */
[----:B------:R-:W-:-:S03]  /*2540*/  NOP ;  /* 0x0000000000007918 */ /* 0x000fc60000000000 */
[----:B------:R-:W-:Y:S04]  /*2550*/  LDS.U16 R0, [R104] ;  /* 0x0000000068007984 */ /* 0x000fe80000000400 */
[----:B------:R-:W5:Y:S04]  /*2560*/  LDS.U16 R129, [R104+0x2] ;  /* 0x0000020068817984 */ /* 0x000f680000000400 */
[----:B------:R-:W5:Y:S04]  /*2570*/  LDS.U16 R3, [R104+0x4] ;  /* 0x0000040068037984 */ /* 0x000f680000000400 */
[----:B------:R-:W-:Y:S04]  /*2580*/  LDS.U16 R23, [R104+0x6] ;  /* 0x0000060068177984 */ /* 0x000fe80000000400 */
[----:B------:R-:W5:Y:S04]  /*2590*/  LDS.U16 R41, [R104+0x8] ;  /* 0x0000080068297984 */ /* 0x000f680000000400 */
[----:B------:R-:W5:Y:S04]  /*25a0*/  LDS.U16 R42, [R104+0xa] ;  /* 0x00000a00682a7984 */ /* 0x000f680000000400 */
[----:B------:R-:W5:Y:S04]  /*25b0*/  LDS.U16 R43, [R104+0xc] ;  /* 0x00000c00682b7984 */ /* 0x000f680000000400 */
[----:B------:R-:W5:Y:S04]  /*25c0*/  LDS.U16 R44, [R104+0xe] ;  /* 0x00000e00682c7984 */ /* 0x000f680000000400 */
[----:B------:R-:W5:Y:S04]  /*25d0*/  LDS.U16 R45, [R104+0x10] ;  /* 0x00001000682d7984 */ /* 0x000f680000000400 */
[----:B------:R-:W-:Y:S04]  /*25e0*/  LDS.U16 R46, [R104+0x12] ;  /* 0x00001200682e7984 */ /* 0x000fe80000000400 */
[----:B------:R-:W5:Y:S04]  /*25f0*/  LDS.U16 R47, [R104+0x14] ;  /* 0x00001400682f7984 */ /* 0x000f680000000400 */
[----:B------:R-:W-:Y:S04]  /*2600*/  LDS.U16 R48, [R104+0x16] ;  /* 0x0000160068307984 */ /* 0x000fe80000000400 */
[----:B------:R-:W-:Y:S04]  /*2610*/  LDS.U16 R108, [R104+0x18] ;  /* 0x00001800686c7984 */ /* 0x000fe80000000400 */
[----:B------:R-:W-:Y:S04]  /*2620*/  LDS.U16 R53, [R104+0x1a] ;  /* 0x00001a0068357984 */ /* 0x000fe80000000400 */
[----:B------:R-:W-:Y:S04]  /*2630*/  LDS.U16 R52, [R104+0x1c] ;  /* 0x00001c0068347984 */ /* 0x000fe80000000400 */
[----:B------:R-:W-:Y:S01]  /*2640*/  LDS.U16 R51, [R104+0x1e] ;  /* 0x00001e0068337984 */ /* 0x000fe20000000400 */
[----:B------:R-:W-:Y:S01]  /*2650*/  BAR.SYNC.DEFER_BLOCKING 0x0 ;  /* 0x0000000000007b1d */ /* 0x000fe20000010000 */
[----:B0-----:R-:W-:-:S02]  /*2660*/  PRMT R32, RZ, 0x7610, R32 ;  /* 0x00007610ff207816 */ /* 0x001fc40000000020 */
[----:B--2---:R-:W-:Y:S02]  /*2670*/  PRMT R33, RZ, 0x7610, R33 ;  /* 0x00007610ff217816 */ /* 0x004fe40000000021 */
[----:B---3--:R-:W-:Y:S02]  /*2680*/  PRMT R34, RZ, 0x7610, R34 ;  /* 0x00007610ff227816 */ /* 0x008fe40000000022 */
[----:B-1----:R-:W-:Y:S01]  /*2690*/  PRMT R35, RZ, 0x7610, R35 ;  /* 0x00007610ff237816 */ /* 0x002fe20000000023 */
[----:B------:R0:W2:Y:S01]  /*26a0*/  @!P0 LDG.E.U16 R32, desc[UR18][R26.64] ;  /* 0x000000121a208981 */ /* 0x0000a2000c1e1500 */
[----:B------:R-:W-:-:S03]  /*26b0*/  ISETP.GE.AND P0, PT, R19, UR28, PT ;  /* 0x0000001c13007c0c */ /* 0x000fc6000bf06270 */
[----:B------:R-:W3:Y:S01]  /*26c0*/  @!P1 LDG.E.U16 R33, desc[UR18][R4.64+-0xfc0] ;  /* 0xfff0401204219981 */ /* 0x000ee2000c1e1500 */
[----:B------:R-:W-:Y:S02]  /*26d0*/  ISETP.GE.AND P1, PT, R18, UR28, PT ;  /* 0x0000001c12007c0c */ /* 0x000fe4000bf26270 */
[----:B------:R-:W-:Y:S01]  /*26e0*/  PRMT R36, RZ, 0x7610, R36 ;  /* 0x00007610ff247816 */ /* 0x000fe20000000024 */
[----:B------:R-:W3:Y:S01]  /*26f0*/  @!P2 LDG.E.U16 R88, desc[UR18][R4.64+-0xd40] ;  /* 0xfff2c0120458a981 */ /* 0x000ee2000c1e1500 */
[----:B----4-:R-:W-:Y:S02]  /*2700*/  PRMT R37, RZ, 0x7610, R37 ;  /* 0x00007610ff257816 */ /* 0x010fe40000000025 */
[----:B-----5:R-:W-:Y:S01]  /*2710*/  PRMT R38, RZ, 0x7610, R38 ;  /* 0x00007610ff267816 */ /* 0x020fe20000000026 */
[----:B------:R-:W4:Y:S04]  /*2720*/  @!P3 LDG.E.U16 R89, desc[UR18][R4.64+-0xd00] ;  /* 0xfff300120459b981 */ /* 0x000f28000c1e1500 */
[----:B------:R-:W5:Y:S01]  /*2730*/  @!P0 LDG.E.U16 R34, desc[UR18][R4.64+-0xf80] ;  /* 0xfff0801204228981 */ /* 0x000f62000c1e1500 */
[----:B------:R-:W-:-:S03]  /*2740*/  ISETP.GE.AND P0, PT, R17, UR28, PT ;  /* 0x0000001c11007c0c */ /* 0x000fc6000bf06270 */
[----:B------:R-:W4:Y:S01]  /*2750*/  @!P1 LDG.E.U16 R35, desc[UR18][R4.64+-0xf40] ;  /* 0xfff0c01204239981 */ /* 0x000f22000c1e1500 */
[----:B------:R-:W-:-:S03]  /*2760*/  ISETP.GE.AND P1, PT, R16, UR28, PT ;  /* 0x0000001c10007c0c */ /* 0x000fc6000bf26270 */
[----:B------:R-:W4:Y:S04]  /*2770*/  @!P4 LDG.E.U16 R90, desc[UR18][R4.64+-0xcc0] ;  /* 0xfff34012045ac981 */ /* 0x000f28000c1e1500 */
[----:B------:R-:W4:Y:S04]  /*2780*/  @!P5 LDG.E.U16 R91, desc[UR18][R4.64+-0xc80] ;  /* 0xfff38012045bd981 */ /* 0x000f28000c1e1500 */
[----:B------:R-:W4:Y:S01]  /*2790*/  @!P0 LDG.E.U16 R36, desc[UR18][R4.64+-0xf00] ;  /* 0xfff1001204248981 */ /* 0x000f22000c1e1500 */
[----:B------:R-:W-:-:S03]  /*27a0*/  ISETP.GE.AND P0, PT, R15, UR28, PT ;  /* 0x0000001c0f007c0c */ /* 0x000fc6000bf06270 */
[----:B------:R-:W4:Y:S01]  /*27b0*/  @!P1 LDG.E.U16 R37, desc[UR18][R4.64+-0xec0] ;  /* 0xfff1401204259981 */ /* 0x000f22000c1e1500 */
[----:B------:R-:W-:-:S03]  /*27c0*/  ISETP.GE.AND P1, PT, R14, UR28, PT ;  /* 0x0000001c0e007c0c */ /* 0x000fc6000bf26270 */
[----:B------:R-:W4:Y:S06]  /*27d0*/  @!P6 LDG.E.U16 R105, desc[UR18][R4.64+-0xc40] ;  /* 0xfff3c0120469e981 */ /* 0x000f2c000c1e1500 */
[----:B------:R-:W4:Y:S01]  /*27e0*/  @!P0 LDG.E.U16 R38, desc[UR18][R4.64+-0xe80] ;  /* 0xfff1801204268981 */ /* 0x000f22000c1e1500 */
[----:B------:R-:W-:-:S03]  /*27f0*/  ISETP.GE.AND P0, PT, R13, UR28, PT ;  /* 0x0000001c0d007c0c */ /* 0x000fc6000bf06270 */
[----:B------:R-:W4:Y:S01]  /*2800*/  @!P1 LDG.E.U16 R49, desc[UR18][R4.64+-0xe40] ;  /* 0xfff1c01204319981 */ /* 0x000f22000c1e1500 */
[----:B------:R-:W-:Y:S02]  /*2810*/  ISETP.NE.AND P1, PT, R85, RZ, PT ;  /* 0x000000ff5500720c */ /* 0x000fe40003f25270 */
[----:B------:R-:W-:-:S07]  /*2820*/  PRMT R85, RZ, 0x7610, R85 ;  /* 0x00007610ff557816 */ /* 0x000fce0000000055 */
[----:B------:R-:W4:Y:S01]  /*2830*/  @!P0 LDG.E.U16 R85, desc[UR18][R4.64+-0xe00] ;  /* 0xfff2001204558981 */ /* 0x000f22000c1e1500 */
[----:B------:R-:W-:-:S03]  /*2840*/  ISETP.GE.AND P0, PT, R12, UR28, PT ;  /* 0x0000001c0c007c0c */ /* 0x000fc6000bf06270 */
[----:B------:R-:W4:Y:S10]  /*2850*/  @!P1 LDG.E.U16 R87, desc[UR18][R4.64+-0xd80] ;  /* 0xfff2801204579981 */ /* 0x000f34000c1e1500 */
[----:B------:R1:W4:Y:S04]  /*2860*/  @!P0 LDG.E.U16 R86, desc[UR18][R4.64+-0xdc0] ;  /* 0xfff2401204568981 */ /* 0x000328000c1e1500 */
        /* <DEDUP_REMOVED lines=15> */
[----:B------:R-:W4:Y:S01]  /*2960*/  LDL.LU R134, [R1+0x48] ;  /* 0x0000480001867983 */ /* 0x000f220000300800 */
[----:B------:R-:W-:-:S02]  /*2970*/  HADD2.F32 R129, -RZ, R129.H0_H0 ;  /* 0x20000081ff817230 */ /* 0x000fc40000004100 */
[----:B------:R-:W-:-:S03]  /*2980*/  HADD2.F32 R0, -RZ, R0.H0_H0 ;  /* 0x20000000ff007230 */ /* 0x000fc60000004100 */
[----:B0-----:R-:W-:Y:S02]  /*2990*/  FMUL.FTZ R26, R129, -1.4426950216293334961 ;  /* 0xbfb8aa3b811a7820 */ /* 0x001fe40000410000 */
[----:B------:R-:W-:-:S04]  /*29a0*/  FMUL.FTZ R31, R0, -1.4426950216293334961 ;  /* 0xbfb8aa3b001f7820 */ /* 0x000fc80000410000 */
[----:B------:R-:W0:Y:S08]  /*29b0*/  MUFU.EX2 R26, R26 ;  /* 0x0000001a001a7308 */ /* 0x000e300000000800 */
[----:B------:R-:W1:Y:S01]  /*29c0*/  MUFU.EX2 R31, R31 ;  /* 0x0000001f001f7308 */ /* 0x000e620000000800 */
[----:B------:R-:W-:Y:S02]  /*29d0*/  HADD2.F32 R39, -RZ, R3.H0_H0 ;  /* 0x20000003ff277230 */ /* 0x000fe40000004100 */
[----:B------:R-:W-:-:S02]  /*29e0*/  HADD2.F32 R41, -RZ, R41.H0_H0 ;  /* 0x20000029ff297230 */ /* 0x000fc40000004100 */
[----:B------:R-:W-:Y:S02]  /*29f0*/  HADD2.F32 R40, -RZ, R23.H0_H0 ;  /* 0x20000017ff287230 */ /* 0x000fe40000004100 */
[----:B------:R-:W-:Y:S01]  /*2a00*/  FMUL.FTZ R29, R39, -1.4426950216293334961 ;  /* 0xbfb8aa3b271d7820 */ /* 0x000fe20000410000 */
[----:B0-----:R-:W-:Y:S01]  /*2a10*/  FADD.FTZ R130, R26, 1 ;  /* 0x3f8000001a827421 */ /* 0x001fe20000010000 */
[----:B------:R-:W-:Y:S01]  /*2a20*/  FMUL.FTZ R23, R41, -1.4426950216293334961 ;  /* 0xbfb8aa3b29177820 */ /* 0x000fe20000410000 */
[----:B------:R-:W-:Y:S02]  /*2a30*/  HADD2.F32 R42, -RZ, R42.H0_H0 ;  /* 0x2000002aff2a7230 */ /* 0x000fe40000004100 */
[----:B-1----:R-:W-:Y:S01]  /*2a40*/  FADD.FTZ R131, R31, 1 ;  /* 0x3f8000001f837421 */ /* 0x002fe20000010000 */
[----:B------:R-:W-:Y:S02]  /*2a50*/  FMUL.FTZ R25, R40, -1.4426950216293334961 ;  /* 0xbfb8aa3b28197820 */ /* 0x000fe40000410000 */
[----:B------:R-:W-:Y:S01]  /*2a60*/  FMUL.FTZ R24, R42, -1.4426950216293334961 ;  /* 0xbfb8aa3b2a187820 */ /* 0x000fe20000410000 */
[----:B------:R-:W0:Y:S01]  /*2a70*/  MUFU.EX2 R29, R29 ;  /* 0x0000001d001d7308 */ /* 0x000e220000000800 */
[----:B------:R-:W-:-:S07]  /*2a80*/  HADD2.F32 R43, -RZ, R43.H0_H0 ;  /* 0x2000002bff2b7230 */ /* 0x000fce0000004100 */
[----:B------:R-:W1:Y:S01]  /*2a90*/  MUFU.EX2 R23, R23 ;  /* 0x0000001700177308 */ /* 0x000e620000000800 */
[----:B------:R-:W-:Y:S01]  /*2aa0*/  FMUL.FTZ R5, R43, -1.4426950216293334961 ;  /* 0xbfb8aa3b2b057820 */ /* 0x000fe20000410000 */
[----:B------:R-:W-:-:S06]  /*2ab0*/  HADD2.F32 R44, -RZ, R44.H0_H0 ;  /* 0x2000002cff2c7230 */ /* 0x000fcc0000004100 */
[----:B------:R-:W1:Y:S08]  /*2ac0*/  MUFU.EX2 R25, R25 ;  /* 0x0000001900197308 */ /* 0x000e700000000800 */
[----:B------:R-:W1:Y:S08]  /*2ad0*/  MUFU.EX2 R24, R24 ;  /* 0x0000001800187308 */ /* 0x000e700000000800 */
[----:B------:R-:W1:Y:S01]  /*2ae0*/  MUFU.RCP R131, R131 ;  /* 0x0000008300837308 */ /* 0x000e620000001000 */
[----:B------:R-:W-:Y:S01]  /*2af0*/  FMUL.FTZ R4, R44, -1.4426950216293334961 ;  /* 0xbfb8aa3b2c047820 */ /* 0x000fe20000410000 */
[----:B0-----:R-:W-:Y:S01]  /*2b00*/  FADD.FTZ R29, R29, 1 ;  /* 0x3f8000001d1d7421 */ /* 0x001fe20000010000 */
[----:B-1----:R-:W-:-:S05]  /*2b10*/  FADD.FTZ R126, R23, 1 ;  /* 0x3f800000177e7421 */ /* 0x002fca0000010000 */
[----:B------:R-:W0:Y:S01]  /*2b20*/  MUFU.EX2 R5, R5 ;  /* 0x0000000500057308 */ /* 0x000e220000000800 */
[----:B------:R-:W-:Y:S02]  /*2b30*/  HADD2.F32 R45, -RZ, R45.H0_H0 ;  /* 0x2000002dff2d7230 */ /* 0x000fe40000004100 */
[----:B------:R-:W-:Y:S02]  /*2b40*/  HADD2.F32 R50, -RZ, R50.H0_H0 ;  /* 0x20000032ff327230 */ /* 0x000fe40000004100 */
[----:B------:R-:W-:Y:S01]  /*2b50*/  FADD.FTZ R127, R25, 1 ;  /* 0x3f800000197f7421 */ /* 0x000fe20000010000 */
[----:B------:R-:W-:Y:S02]  /*2b60*/  FADD.FTZ R125, R24, 1 ;  /* 0x3f800000187d7421 */ /* 0x000fe40000010000 */
[----:B------:R-:W1:Y:S01]  /*2b70*/  MUFU.EX2 R4, R4 ;  /* 0x0000000400047308 */ /* 0x000e620000000800 */
[----:B------:R-:W-:Y:S01]  /*2b80*/  FMUL.FTZ R3, R45, -1.4426950216293334961 ;  /* 0xbfb8aa3b2d037820 */ /* 0x000fe20000410000 */
[----:B------:R-:W-:-:S06]  /*2b90*/  FADD.FTZ R25, -R131, 1 ;  /* 0x3f80000083197421 */ /* 0x000fcc0000010100 */
[----:B------:R-:W1:Y:S01]  /*2ba0*/  MUFU.RCP R130, R130 ;  /* 0x0000008200827308 */ /* 0x000e620000001000 */
[----:B--2---:R-:W-:Y:S04]  /*2bb0*/  STS.U16 [R153], R32 ;  /* 0x0000002099007388 */ /* 0x004fe80000000400 */
[----:B---3--:R-:W-:Y:S04]  /*2bc0*/  STS.U16 [R152+0x40], R33 ;  /* 0x0000402198007388 */ /* 0x008fe80000000400 */
[----:B-----5:R-:W-:Y:S04]  /*2bd0*/  STS.U16 [R151+0x80], R34 ;  /* 0x0000802297007388 */ /* 0x020fe80000000400 */
[----:B----4-:R-:W-:Y:S04]  /*2be0*/  STS.U16 [R150+0xc0], R35 ;  /* 0x0000c02396007388 */ /* 0x010fe80000000400 */
[----:B------:R-:W-:Y:S04]  /*2bf0*/  STS.U16 [R149+0x100], R36 ;  /* 0x0001002495007388 */ /* 0x000fe80000000400 */
        /* <DEDUP_REMOVED lines=10> */
[----:B------:R-:W-:Y:S01]  /*2ca0*/  STS.U16 [R138+0x3c0], R105 ;  /* 0x0003c0698a007388 */ /* 0x000fe20000000400 */
[----:B------:R-:W-:-:S03]  /*2cb0*/  NOP ;  /* 0x0000000000007918 */ /* 0x000fc60000000000 */
[----:B------:R-:W2:Y:S04]  /*2cc0*/  LDS.U16 R32, [R104] ;  /* 0x0000000068207984 */ /* 0x000ea80000000400 */
[----:B------:R-:W3:Y:S04]  /*2cd0*/  LDS.U16 R26, [R104+0x2] ;  /* 0x00000200681a7984 */ /* 0x000ee80000000400 */
[----:B------:R-:W4:Y:S04]  /*2ce0*/  LDS.U16 R31, [R104+0x4] ;  /* 0x00000400681f7984 */ /* 0x000f280000000400 */
[----:B------:R-:W5:Y:S01]  /*2cf0*/  LDS.U16 R38, [R104+0x6] ;  /* 0x0000060068267984 */ /* 0x000f620000000400 */
[----:B------:R2:W5:Y:S01]  /*2d00*/  MUFU.RCP R128, R29 ;  /* 0x0000001d00807308 */ /* 0x0005620000001000 */
[----:B------:R-:W-:-:S02]  /*2d10*/  FFMA.FTZ R25, R0, R25, 1 ;  /* 0x3f80000000197423 */ /* 0x000fc40000010019 */
[----:B------:R-:W5:Y:S01]  /*2d20*/  LDS.U16 R85, [R104+0x8] ;  /* 0x0000080068557984 */ /* 0x000f620000000400 */
[----:B0-----:R-:W-:Y:S01]  /*2d30*/  FADD.FTZ R123, R5, 1 ;  /* 0x3f800000057b7421 */ /* 0x001fe20000010000 */
[----:B------:R-:W-:Y:S02]  /*2d40*/  HADD2.F32 R68, -RZ, R68.H0_H0 ;  /* 0x20000044ff447230 */ /* 0x000fe40000004100 */
[----:B------:R-:W0:Y:S01]  /*2d50*/  LDS.U16 R37, [R104+0xa] ;  /* 0x00000a0068257984 */ /* 0x000e220000000400 */
[----:B------:R-:W5:Y:S01]  /*2d60*/  MUFU.RCP R127, R127 ;  /* 0x0000007f007f7308 */ /* 0x000f620000001000 */
[----:B------:R-:W-:Y:S02]  /*2d70*/  HADD2.F32 R67, -RZ, R67.H0_H0 ;  /* 0x20000043ff437230 */ /* 0x000fe40000004100 */
[----:B-1----:R-:W-:Y:S01]  /*2d80*/  FADD.FTZ R120, R4, 1 ;  /* 0x3f80000004787421 */ /* 0x002fe20000010000 */
[----:B------:R-:W-:Y:S01]  /*2d90*/  HADD2.F32 R47, -RZ, R47.H0_H0 ;  /* 0x2000002fff2f7230 */ /* 0x000fe20000004100 */
[----:B------:R-:W-:Y:S03]  /*2da0*/  LDS.U16 R107, [R104+0x1a] ;  /* 0x00001a00686b7984 */ /* 0x000fe60000000400 */
[----:B------:R-:W1:Y:S01]  /*2db0*/  MUFU.EX2 R3, R3 ;  /* 0x0000000300037308 */ /* 0x000e620000000800 */
[----:B--2---:R-:W-:Y:S01]  /*2dc0*/  HADD2.F32 R23, -RZ, R32.H0_H0 ;  /* 0x20000020ff177230 */ /* 0x004fe20000004100 */
[----:B------:R-:W2:Y:S04]  /*2dd0*/  LDS.U16 R29, [R104+0xc] ;  /* 0x00000c00681d7984 */ /* 0x000ea80000000400 */
[----:B------:R-:W-:-:S04]  /*2de0*/  FMUL.FTZ R24, R50, R23 ;  /* 0x0000001732187220 */ /* 0x000fc80000410000 */
[----:B------:R-:W-:-:S04]  /*2df0*/  FMUL.FTZ R24, R131, R24 ;  /* 0x0000001883187220 */ /* 0x000fc80000410000 */
[----:B------:R-:W-:Y:S01]  /*2e00*/  FMUL.FTZ R5, R24, R25 ;  /* 0x0000001918057220 */ /* 0x000fe20000410000 */
[----:B---3--:R-:W-:Y:S02]  /*2e10*/  HADD2.F32 R24, -RZ, R26.H0_H0 ;  /* 0x2000001aff187230 */ /* 0x008fe40000004100 */
[----:B----4-:R-:W-:Y:S02]  /*2e20*/  HADD2.F32 R25, -RZ, R31.H0_H0 ;  /* 0x2000001fff197230 */ /* 0x010fe40000004100 */
[----:B------:R-:W-:Y:S02]  /*2e30*/  HADD2.F32 R66, -RZ, R66.H0_H0 ;  /* 0x20000042ff427230 */ /* 0x000fe40000004100 */
[----:B------:R-:W-:Y:S01]  /*2e40*/  FMUL.FTZ R31, R68, R24 ;  /* 0x00000018441f7220 */ /* 0x000fe20000410000 */
[----:B-----5:R-:W-:Y:S02]  /*2e50*/  HADD2.F32 R26, -RZ, R38.H0_H0 ;  /* 0x20000026ff1a7230 */ /* 0x020fe40000004100 */
[----:B------:R-:W-:Y:S01]  /*2e60*/  FADD.FTZ R4, -R130, 1 ;  /* 0x3f80000082047421 */ /* 0x000fe20000010100 */
[----:B------:R-:W-:-:S02]  /*2e70*/  HADD2.F32 R46, -RZ, R46.H0_H0 ;  /* 0x2000002eff2e7230 */ /* 0x000fc40000004100 */
[----:B------:R-:W-:Y:S01]  /*2e80*/  FADD.FTZ R32, -R128, 1 ;  /* 0x3f80000080207421 */ /* 0x000fe20000010100 */
[----:B------:R-:W-:Y:S01]  /*2e90*/  FMUL.FTZ R49, R67, R25 ;  /* 0x0000001943317220 */ /* 0x000fe20000410000 */
[----:B------:R-:W-:Y:S01]  /*2ea0*/  FMUL.FTZ R28, R47, -1.4426950216293334961 ;  /* 0xbfb8aa3b2f1c7820 */ /* 0x000fe20000410000 */
[----:B------:R-:W-:Y:S01]  /*2eb0*/  FMUL.FTZ R38, R66, R26 ;  /* 0x0000001a42267220 */ /* 0x000fe20000410000 */
[----:B------:R-:W-:Y:S01]  /*2ec0*/  FMUL.FTZ R31, R130, R31 ;  /* 0x0000001f821f7220 */ /* 0x000fe20000410000 */
[----:B------:R-:W-:Y:S01]  /*2ed0*/  FMUL.FTZ R27, R46, -1.4426950216293334961 ;  /* 0xbfb8aa3b2e1b7820 */ /* 0x000fe20000410000 */
[----:B------:R-:W-:Y:S01]  /*2ee0*/  FFMA.FTZ R4, R129, R4, 1 ;  /* 0x3f80000081047423 */ /* 0x000fe20000010004 */
[----:B------:R-:W-:Y:S01]  /*2ef0*/  FFMA.FTZ R32, R39, R32, 1 ;  /* 0x3f80000027207423 */ /* 0x000fe20000010020 */
[----:B------:R-:W-:Y:S01]  /*2f00*/  FMUL.FTZ R49, R128, R49 ;  /* 0x0000003180317220 */ /* 0x000fe20000410000 */
[----:B------:R-:W-:Y:S01]  /*2f10*/  FMUL.FTZ R86, R127, R38 ;  /* 0x000000267f567220 */ /* 0x000fe20000410000 */
[----:B------:R-:W-:Y:S01]  /*2f20*/  FMUL.FTZ R38, R31, R4 ;  /* 0x000000041f267220 */ /* 0x000fe20000410000 */
[----:B-1----:R-:W-:Y:S01]  /*2f30*/  FADD.FTZ R119, R3, 1 ;  /* 0x3f80000003777421 */ /* 0x002fe20000010000 */
[----:B------:R-:W1:Y:S01]  /*2f40*/  MUFU.EX2 R28, R28 ;  /* 0x0000001c001c7308 */ /* 0x000e620000000800 */
[----:B------:R-:W-:Y:S01]  /*2f50*/  FMUL.FTZ R3, R49, R32 ;  /* 0x0000002031037220 */ /* 0x000fe20000410000 */
[----:B------:R-:W3:Y:S04]  /*2f60*/  LDS.U16 R31, [R104+0x10] ;  /* 0x00001000681f7984 */ /* 0x000ee80000000400 */
[----:B------:R-:W4:Y:S02]  /*2f70*/  LDS.U16 R32, [R104+0x12] ;  /* 0x0000120068207984 */ /* 0x000f240000000400 */
[----:B------:R-:W5:Y:S02]  /*2f80*/  MUFU.EX2 R27, R27 ;  /* 0x0000001b001b7308 */ /* 0x000f640000000800 */
[----:B------:R-:W4:Y:S06]  /*2f90*/  LDS.U16 R49, [R104+0xe] ;  /* 0x00000e0068317984 */ /* 0x000f2c0000000400 */
[----:B------:R-:W0:Y:S01]  /*2fa0*/  MUFU.RCP R126, R126 ;  /* 0x0000007e007e7308 */ /* 0x000e220000001000 */
[----:B------:R-:W-:-:S07]  /*2fb0*/  FADD.FTZ R87, -R127, 1 ;  /* 0x3f8000007f577421 */ /* 0x000fce0000010100 */
[----:B------:R-:W2:Y:S01]  /*2fc0*/  MUFU.RCP R123, R123 ;  /* 0x0000007b007b7308 */ /* 0x000ea20000001000 */
[----:B------:R-:W-:Y:S01]  /*2fd0*/  FFMA.FTZ R87, R40, R87, 1 ;  /* 0x3f80000028577423 */ /* 0x000fe20000010057 */
[----:B-1----:R-:W-:Y:S01]  /*2fe0*/  FADD.FTZ R117, R28, 1 ;  /* 0x3f8000001c757421 */ /* 0x002fe20000010000 */
[----:B-----5:R-:W-:-:S05]  /*2ff0*/  FADD.FTZ R118, R27, 1 ;  /* 0x3f8000001b767421 */ /* 0x020fca0000010000 */
[----:B------:R-:W1:Y:S01]  /*3000*/  MUFU.RCP R125, R125 ;  /* 0x0000007d007d7308 */ /* 0x000e620000001000 */
[----:B0-----:R-:W-:Y:S01]  /*3010*/  FADD.FTZ R28, -R126, 1 ;  /* 0x3f8000007e1c7421 */ /* 0x001fe20000010100 */
[----:B------:R-:W-:Y:S02]  /*3020*/  HADD2.F32 R48, -RZ, R48.H0_H0 ;  /* 0x20000030ff307230 */ /* 0x000fe40000004100 */
[----:B------:R-:W-:Y:S02]  /*3030*/  HADD2.F32 R65, -RZ, R65.H0_H0 ;  /* 0x20000041ff417230 */ /* 0x000fe40000004100 */
[----:B------:R-:W-:Y:S02]  /*3040*/  HADD2.F32 R27, -RZ, R85.H0_H0 ;  /* 0x20000055ff1b7230 */ /* 0x000fe40000004100 */
[----:B------:R-:W0:Y:S01]  /*3050*/  MUFU.RCP R120, R120 ;  /* 0x0000007800787308 */ /* 0x000e220000001000 */
[----:B------:R-:W-:Y:S01]  /*3060*/  FMUL.FTZ R4, R86, R87 ;  /* 0x0000005756047220 */ /* 0x000fe20000410000 */
[----:B------:R-:W-:Y:S01]  /*3070*/  FFMA.FTZ R87, R41, R28, 1 ;  /* 0x3f80000029577423 */ /* 0x000fe2000001001c */
[----:B------:R-:W-:-:S02]  /*3080*/  HADD2.F32 R28, -RZ, R37.H0_H0 ;  /* 0x20000025ff1c7230 */ /* 0x000fc40000004100 */
[----:B------:R-:W-:Y:S01]  /*3090*/  FMUL.FTZ R30, R48, -1.4426950216293334961 ;  /* 0xbfb8aa3b301e7820 */ /* 0x000fe20000410000 */
[----:B------:R-:W-:Y:S01]  /*30a0*/  FMUL.FTZ R37, R65, R27 ;  /* 0x0000001b41257220 */ /* 0x000fe20000410000 */
[----:B------:R-:W-:Y:S01]  /*30b0*/  HADD2.F32 R64, -RZ, R64.H0_H0 ;  /* 0x20000040ff407230 */ /* 0x000fe20000004100 */
[----:B------:R-:W5:Y:S01]  /*30c0*/  MUFU.RCP R119, R119 ;  /* 0x0000007700777308 */ /* 0x000f620000001000 */
[----:B--2---:R-:W-:Y:S01]  /*30d0*/  FADD.FTZ R86, -R123, 1 ;  /* 0x3f8000007b567421 */ /* 0x004fe20000010100 */
[----:B------:R-:W2:Y:S01]  /*30e0*/  LDS.U16 R85, [R104+0x14] ;  /* 0x0000140068557984 */ /* 0x000ea20000000400 */
[----:B------:R-:W-:Y:S01]  /*30f0*/  FMUL.FTZ R88, R126, R37 ;  /* 0x000000257e587220 */ /* 0x000fe20000410000 */
[----:B------:R-:W-:Y:S02]  /*3100*/  HADD2.F32 R108, -RZ, R108.H0_H0 ;  /* 0x2000006cff6c7230 */ /* 0x000fe40000004100 */
[----:B------:R-:W-:Y:S01]  /*3110*/  FFMA.FTZ R91, R43, R86, 1 ;  /* 0x3f8000002b5b7423 */ /* 0x000fe20000010056 */
[----:B-1----:R-:W-:Y:S01]  /*3120*/  FADD.FTZ R89, -R125, 1 ;  /* 0x3f8000007d597421 */ /* 0x002fe20000010100 */
[----:B------:R-:W1:Y:S01]  /*3130*/  MUFU.RCP R118, R118 ;  /* 0x0000007600767308 */ /* 0x000e620000001000 */
[----:B------:R-:W-:Y:S01]  /*3140*/  FMUL.FTZ R86, R64, R28 ;  /* 0x0000001c40567220 */ /* 0x000fe20000410000 */
[----:B------:R-:W2:Y:S01]  /*3150*/  LDS.U16 R37, [R104+0x16] ;  /* 0x0000160068257984 */ /* 0x000ea20000000400 */
[----:B------:R-:W-:-:S02]  /*3160*/  HADD2.F32 R63, -RZ, R63.H0_H0 ;  /* 0x2000003fff3f7230 */ /* 0x000fc40000004100 */
[----:B------:R-:W-:Y:S01]  /*3170*/  FMUL.FTZ R88, R88, R87 ;  /* 0x0000005758587220 */ /* 0x000fe20000410000 */
[----:B------:R-:W-:Y:S02]  /*3180*/  HADD2.F32 R29, -RZ, R29.H0_H0 ;  /* 0x2000001dff1d7230 */ /* 0x000fe40000004100 */
[----:B------:R-:W1:Y:S01]  /*3190*/  MUFU.EX2 R30, R30 ;  /* 0x0000001e001e7308 */ /* 0x000e620000000800 */
[----:B------:R-:W-:Y:S01]  /*31a0*/  FFMA.FTZ R89, R42, R89, 1 ;  /* 0x3f8000002a597423 */ /* 0x000fe20000010059 */
[----:B------:R-:W-:Y:S01]  /*31b0*/  FMUL.FTZ R86, R125, R86 ;  /* 0x000000567d567220 */ /* 0x000fe20000410000 */
[----:B0-----:R-:W-:Y:S01]  /*31c0*/  FADD.FTZ R87, -R120, 1 ;  /* 0x3f80000078577421 */ /* 0x001fe20000010100 */
[----:B------:R-:W-:Y:S01]  /*31d0*/  FMUL.FTZ R106, R108, -1.4426950216293334961 ;  /* 0xbfb8aa3b6c6a7820 */ /* 0x000fe20000410000 */
[----:B------:R-:W-:Y:S02]  /*31e0*/  HADD2.F32 R53, -RZ, R53.H0_H0 ;  /* 0x20000035ff357230 */ /* 0x000fe40000004100 */
[----:B------:R-:W-:Y:S01]  /*31f0*/  FMUL.FTZ R90, R63, R29 ;  /* 0x0000001d3f5a7220 */ /* 0x000fe20000410000 */
[----:B------:R-:W-:Y:S01]  /*3200*/  FMUL.FTZ R89, R86, R89 ;  /* 0x0000005956597220 */ /* 0x000fe20000410000 */
[----:B------:R5:W0:Y:S01]  /*3210*/  MUFU.EX2 R36, R106 ;  /* 0x0000006a00247308 */ /* 0x000a220000000800 */
[----:B------:R-:W-:Y:S01]  /*3220*/  FFMA.FTZ R86, R44, R87, 1 ;  /* 0x3f8000002c567423 */ /* 0x000fe20000010057 */
[----:B------:R-:W-:Y:S01]  /*3230*/  HADD2.F32 R61, -RZ, R61.H0_H0 ;  /* 0x2000003dff3d7230 */ /* 0x000fe20000004100 */
[----:B------:R-:W2:Y:S01]  /*3240*/  LDS.U16 R87, [R104+0x18] ;  /* 0x0000180068577984 */ /* 0x000ea20000000400 */
[----:B---3--:R-:W-:-:S02]  /*3250*/  HADD2.F32 R31, -RZ, R31.H0_H0 ;  /* 0x2000001fff1f7230 */ /* 0x008fc40000004100 */
[----:B------:R-:W-:Y:S01]  /*3260*/  FMUL.FTZ R90, R123, R90 ;  /* 0x0000005a7b5a7220 */ /* 0x000fe20000410000 */
[----:B------:R-:W-:Y:S02]  /*3270*/  HADD2.F32 R52, -RZ, R52.H0_H0 ;  /* 0x20000034ff347230 */ /* 0x000fe40000004100 */
[----:B------:R-:W-:Y:S01]  /*3280*/  FMUL.FTZ R33, R53, -1.4426950216293334961 ;  /* 0xbfb8aa3b35217820 */ /* 0x000fe20000410000 */
[----:B------:R-:W-:Y:S02]  /*3290*/  HADD2.F32 R60, -RZ, R60.H0_H0 ;  /* 0x2000003cff3c7230 */ /* 0x000fe40000004100 */
[----:B-----5:R-:W-:Y:S01]  /*32a0*/  FADD.FTZ R106, -R119, 1 ;  /* 0x3f800000776a7421 */ /* 0x020fe20000010100 */
[----:B----4-:R-:W-:Y:S02]  /*32b0*/  HADD2.F32 R32, -RZ, R32.H0_H0 ;  /* 0x20000020ff207230 */ /* 0x010fe40000004100 */
[----:B------:R-:W-:Y:S01]  /*32c0*/  FMUL.FTZ R90, R90, R91 ;  /* 0x0000005b5a5a7220 */ /* 0x000fe20000410000 */
[----:B-1----:R-:W-:Y:S01]  /*32d0*/  FADD.FTZ R111, -R118, 1 ;  /* 0x3f800000766f7421 */ /* 0x002fe20000010100 */
[----:B------:R-:W-:Y:S01]  /*32e0*/  FFMA.FTZ R105, R45, R106, 1 ;  /* 0x3f8000002d697423 */ /* 0x000fe2000001006a */
[----:B------:R-:W-:Y:S01]  /*32f0*/  FMUL.FTZ R106, R61, R31 ;  /* 0x0000001f3d6a7220 */ /* 0x000fe20000410000 */
[----:B------:R-:W-:Y:S01]  /*3300*/  FMUL.FTZ R34, R52, -1.4426950216293334961 ;  /* 0xbfb8aa3b34227820 */ /* 0x000fe20000410000 */
[----:B------:R-:W-:Y:S01]  /*3310*/  FMUL.FTZ R91, R60, R32 ;  /* 0x000000203c5b7220 */ /* 0x000fe20000410000 */
[----:B------:R-:W-:Y:S01]  /*3320*/  FADD.FTZ R109, R30, 1 ;  /* 0x3f8000001e6d7421 */ /* 0x000fe20000010000 */
[----:B------:R-:W1:Y:S01]  /*3330*/  MUFU.EX2 R33, R33 ;  /* 0x0000002100217308 */ /* 0x000e620000000800 */
[----:B------:R-:W-:-:S02]  /*3340*/  HADD2.F32 R62, -RZ, R62.H0_H0 ;  /* 0x2000003eff3e7230 */ /* 0x000fc40000004100 */
[----:B------:R-:W-:Y:S01]  /*3350*/  FFMA.FTZ R111, R46, R111, 1 ;  /* 0x3f8000002e6f7423 */ /* 0x000fe2000001006f */
[----:B------:R-:W-:Y:S02]  /*3360*/  HADD2.F32 R30, -RZ, R49.H0_H0 ;  /* 0x20000031ff1e7230 */ /* 0x000fe40000004100 */
[----:B------:R-:W-:Y:S01]  /*3370*/  FMUL.FTZ R106, R119, R106 ;  /* 0x0000006a776a7220 */ /* 0x000fe20000410000 */
[----:B------:R-:W-:Y:S02]  /*3380*/  HADD2.F32 R51, -RZ, R51.H0_H0 ;  /* 0x20000033ff337230 */ /* 0x000fe40000004100 */
[----:B------:R-:W-:Y:S01]  /*3390*/  FMUL.FTZ R110, R118, R91 ;  /* 0x0000005b766e7220 */ /* 0x000fe20000410000 */
[----:B------:R-:W3:Y:S01]  /*33a0*/  MUFU.EX2 R34, R34 ;  /* 0x0000002200227308 */ /* 0x000ee20000000800 */
[----:B------:R-:W-:Y:S01]  /*33b0*/  FMUL.FTZ R49, R62, R30 ;  /* 0x0000001e3e317220 */ /* 0x000fe20000410000 */
[----:B------:R-:W-:Y:S01]  /*33c0*/  FMUL.FTZ R106, R106, R105 ;  /* 0x000000696a6a7220 */ /* 0x000fe20000410000 */
[----:B------:R-:W-:Y:S01]  /*33d0*/  FMUL.FTZ R105, R110, R111 ;  /* 0x0000006f6e697220 */ /* 0x000fe20000410000 */
[----:B------:R-:W-:Y:S01]  /*33e0*/  FMUL.FTZ R35, R51, -1.4426950216293334961 ;  /* 0xbfb8aa3b33237820 */ /* 0x000fe20000410000 */
[----:B------:R-:W4:Y:S01]  /*33f0*/  LDS.U16 R111, [R104+0x1c] ;  /* 0x00001c00686f7984 */ /* 0x000f220000000400 */
[----:B------:R-:W-:-:S02]  /*3400*/  FMUL.FTZ R49, R120, R49 ;  /* 0x0000003178317220 */ /* 0x000fc40000410000 */
[----:B------:R-:W5:Y:S01]  /*3410*/  MUFU.RCP R117, R117 ;  /* 0x0000007500757308 */ /* 0x000f620000001000 */
[----:B------:R-:W4:Y:S01]  /*3420*/  LDS.U16 R110, [R104+0x1e] ;  /* 0x00001e00686e7984 */ /* 0x000f220000000400 */
[----:B------:R-:W-:Y:S01]  /*3430*/  FMUL.FTZ R91, R49, R86 ;  /* 0x00000056315b7220 */ /* 0x000fe20000410000 */
[----:B0-----:R-:W-:-:S05]  /*3440*/  FADD.FTZ R49, R36, 1 ;  /* 0x3f80000024317421 */ /* 0x001fca0000010000 */
[----:B------:R-:W0:Y:S01]  /*3450*/  MUFU.RCP R109, R109 ;  /* 0x0000006d006d7308 */ /* 0x000e220000001000 */
[----:B-1----:R-:W-:Y:S01]  /*3460*/  FADD.FTZ R115, R33, 1 ;  /* 0x3f80000021737421 */ /* 0x002fe20000010000 */
[----:B------:R-:W-:-:S06]  /*3470*/  HADD2.F32 R59, -RZ, R59.H0_H0 ;  /* 0x2000003bff3b7230 */ /* 0x000fcc0000004100 */
[----:B------:R-:W1:Y:S01]  /*3480*/  MUFU.EX2 R35, R35 ;  /* 0x0000002300237308 */ /* 0x000e620000000800 */
[----:B--2---:R-:W-:Y:S02]  /*3490*/  HADD2.F32 R33, -RZ, R85.H0_H0 ;  /* 0x20000055ff217230 */ /* 0x004fe40000004100 */
[----:B---3--:R-:W-:Y:S01]  /*34a0*/  FADD.FTZ R121, R34, 1 ;  /* 0x3f80000022797421 */ /* 0x008fe20000010000 */
[----:B------:R-:W-:Y:S02]  /*34b0*/  HADD2.F32 R58, -RZ, R58.H0_H0 ;  /* 0x2000003aff3a7230 */ /* 0x000fe40000004100 */
[----:B------:R-:W-:Y:S02]  /*34c0*/  HADD2.F32 R34, -RZ, R37.H0_H0 ;  /* 0x20000025ff227230 */ /* 0x000fe40000004100 */
[----:B------:R-:W2:Y:S01]  /*34d0*/  MUFU.RCP R49, R49 ;  /* 0x0000003100317308 */ /* 0x000ea20000001000 */
[----:B-----5:R-:W-:Y:S01]  /*34e0*/  FADD.FTZ R86, -R117, 1 ;  /* 0x3f80000075567421 */ /* 0x020fe20000010100 */
[----:B------:R-:W-:Y:S01]  /*34f0*/  FMUL.FTZ R36, R59, R33 ;  /* 0x000000213b247220 */ /* 0x000fe20000410000 */
[----:B0-----:R-:W-:-:S05]  /*3500*/  FADD.FTZ R113, -R109, 1 ;  /* 0x3f8000006d717421 */ /* 0x001fca0000010100 */
[----:B------:R1:W0:Y:S01]  /*3510*/  MUFU.RCP R85, R115 ;  /* 0x0000007300557308 */ /* 0x0002220000001000 */
[----:B------:R-:W-:Y:S01]  /*3520*/  FMUL.FTZ R112, R58, R34 ;  /* 0x000000223a707220 */ /* 0x000fe20000410000 */
[----:B------:R-:W-:Y:S01]  /*3530*/  FFMA.FTZ R37, R47, R86, 1 ;  /* 0x3f8000002f257423 */ /* 0x000fe20000010056 */
[----:B------:R-:W-:Y:S01]  /*3540*/  FMUL.FTZ R36, R117, R36 ;  /* 0x0000002475247220 */ /* 0x000fe20000410000 */
[----:B------:R-:W-:Y:S01]  /*3550*/  FFMA.FTZ R114, R48, R113, 1 ;  /* 0x3f80000030727423 */ /* 0x000fe20000010071 */
[----:B------:R-:W-:Y:S01]  /*3560*/  FMUL.FTZ R113, R109, R112 ;  /* 0x000000706d717220 */ /* 0x000fe20000410000 */
[----:B------:R-:W-:Y:S02]  /*3570*/  HADD2.F32 R57, -RZ, R57.H0_H0 ;  /* 0x20000039ff397230 */ /* 0x000fe40000004100 */
[----:B------:R-:W-:Y:S01]  /*3580*/  FMUL.FTZ R112, R36, R37 ;  /* 0x0000002524707220 */ /* 0x000fe20000410000 */
[----:B-1----:R-:W-:Y:S01]  /*3590*/  FADD.FTZ R115, R35, 1 ;  /* 0x3f80000023737421 */ /* 0x002fe20000010000 */
[----:B------:R-:W-:-:S02]  /*35a0*/  HADD2.F32 R35, -RZ, R87.H0_H0 ;  /* 0x20000057ff237230 */ /* 0x000fc40000004100 */
[----:B------:R-:W-:Y:S01]  /*35b0*/  HADD2.F32 R56, -RZ, R56.H0_H0 ;  /* 0x20000038ff387230 */ /* 0x000fe20000004100 */
[----:B------:R-:W1:Y:S01]  /*35c0*/  MUFU.RCP R87, R115 ;  /* 0x0000007300577308 */ /* 0x000e620000001000 */
[----:B------:R-:W-:Y:S02]  /*35d0*/  HADD2.F32 R36, -RZ, R107.H0_H0 ;  /* 0x2000006bff247230 */ /* 0x000fe40000004100 */
[----:B------:R-:W-:Y:S01]  /*35e0*/  FMUL.FTZ R113, R113, R114 ;  /* 0x0000007271717220 */ /* 0x000fe20000410000 */
[----:B--2---:R-:W-:Y:S01]  /*35f0*/  FADD.FTZ R37, -R49, 1 ;  /* 0x3f80000031257421 */ /* 0x004fe20000010100 */
[----:B------:R-:W-:Y:S01]  /*3600*/  FMUL.FTZ R114, R57, R35 ;  /* 0x0000002339727220 */ /* 0x000fe20000410000 */
[----:B0-----:R-:W-:Y:S01]  /*3610*/  FADD.FTZ R124, -R85, 1 ;  /* 0x3f800000557c7421 */ /* 0x001fe20000010100 */
[----:B------:R-:W-:Y:S01]  /*3620*/  FMUL.FTZ R122, R56, R36 ;  /* 0x00000024387a7220 */ /* 0x000fe20000410000 */
[----:B------:R-:W0:Y:S01]  /*3630*/  MUFU.RCP R86, R121 ;  /* 0x0000007900567308 */ /* 0x000e220000001000 */
[----:B------:R-:W-:Y:S01]  /*3640*/  FFMA.FTZ R116, R108, R37, 1 ;  /* 0x3f8000006c747423 */ /* 0x000fe20000010025 */
[----:B------:R-:W-:Y:S01]  /*3650*/  FMUL.FTZ R107, R49, R114 ;  /* 0x00000072316b7220 */ /* 0x000fe20000410000 */
[----:B------:R-:W-:Y:S01]  /*3660*/  FFMA.FTZ R37, R53, R124, 1 ;  /* 0x3f80000035257423 */ /* 0x000fe2000001007c */
[----:B------:R-:W-:Y:S01]  /*3670*/  FMUL.FTZ R114, R85, R122 ;  /* 0x0000007a55727220 */ /* 0x000fe20000410000 */
[----:B------:R-:W-:Y:S01]  /*3680*/  BAR.SYNC.DEFER_BLOCKING 0x0 ;  /* 0x0000000000007b1d */ /* 0x000fe20000010000 */
[----:B------:R-:W-:Y:S01]  /*3690*/  F2FP.F16.F32.PACK_AB R5, R38, R5 ;  /* 0x000000052605723e */ /* 0x000fe200000000ff */
[----:B------:R-:W-:-:S02]  /*36a0*/  HADD2.F32 R55, -RZ, R55.H0_H0 ;  /* 0x20000037ff377230 */ /* 0x000fc40000004100 */
[----:B------:R-:W-:Y:S01]  /*36b0*/  FMUL.FTZ R114, R114, R37 ;  /* 0x0000002572727220 */ /* 0x000fe20000410000 */
[----:B----4-:R-:W-:Y:S02]  /*36c0*/  HADD2.F32 R37, -RZ, R111.H0_H0 ;  /* 0x2000006fff257230 */ /* 0x010fe40000004100 */
[----:B------:R-:W-:Y:S02]  /*36d0*/  HADD2.F32 R54, -RZ, R54.H0_H0 ;  /* 0x20000036ff367230 */ /* 0x000fe40000004100 */
[----:B------:R-:W-:Y:S02]  /*36e0*/  HADD2.F32 R38, -RZ, R110.H0_H0 ;  /* 0x2000006eff267230 */ /* 0x000fe40000004100 */
[----:B-1----:R-:W-:Y:S01]  /*36f0*/  FADD.FTZ R110, -R87, 1 ;  /* 0x3f800000576e7421 */ /* 0x002fe20000010100 */
[----:B------:R-:W-:Y:S01]  /*3700*/  FMUL.FTZ R107, R107, R116 ;  /* 0x000000746b6b7220 */ /* 0x000fe20000410000 */
[----:B------:R-:W-:Y:S01]  /*3710*/  FMUL.FTZ R111, R55, R37 ;  /* 0x00000025376f7220 */ /* 0x000fe20000410000 */
[----:B0-----:R-:W-:Y:S01]  /*3720*/  FADD.FTZ R115, -R86, 1 ;  /* 0x3f80000056737421 */ /* 0x001fe20000010100 */
[----:B------:R-:W-:Y:S01]  /*3730*/  FMUL.FTZ R116, R54, R38 ;  /* 0x0000002636747220 */ /* 0x000fe20000410000 */
[----:B------:R-:W-:Y:S01]  /*3740*/  FFMA.FTZ R122, R51, R110, 1 ;  /* 0x3f800000337a7423 */ /* 0x000fe2000001006e */
[----:B------:R-:W-:Y:S01]  /*3750*/  FMUL.FTZ R110, R86, R111 ;  /* 0x0000006f566e7220 */ /* 0x000fe20000410000 */
[----:B------:R-:W-:Y:S01]  /*3760*/  FFMA.FTZ R115, R52, R115, 1 ;  /* 0x3f80000034737423 */ /* 0x000fe20000010073 */
[----:B------:R-:W-:Y:S01]  /*3770*/  FMUL.FTZ R111, R87, R116 ;  /* 0x00000074576f7220 */ /* 0x000fe20000410000 */
[----:B------:R-:W-:-:S02]  /*3780*/  F2FP.F16.F32.PACK_AB R3, R4, R3 ;  /* 0x000000030403723e */ /* 0x000fc400000000ff */
[----:B------:R-:W-:Y:S01]  /*3790*/  FMUL.FTZ R110, R110, R115 ;  /* 0x000000736e6e7220 */ /* 0x000fe20000410000 */
[----:B------:R-:W-:Y:S01]  /*37a0*/  FMUL.FTZ R111, R111, R122 ;  /* 0x0000007a6f6f7220 */ /* 0x000fe20000410000 */
[----:B------:R-:W-:Y:S02]  /*37b0*/  F2FP.F16.F32.PACK_AB R88, R89, R88 ;  /* 0x000000585958723e */ /* 0x000fe400000000ff */
[----:B------:R-:W-:Y:S02]  /*37c0*/  PRMT R4, R5, 0x7632, R4 ;  /* 0x0000763205047816 */ /* 0x000fe40000000004 */
[----:B------:R-:W-:Y:S02]  /*37d0*/  F2FP.F16.F32.PACK_AB R105, R105, R106 ;  /* 0x0000006a6969723e */ /* 0x000fe400000000ff */
[----:B------:R-:W-:Y:S02]  /*37e0*/  PRMT R89, R3, 0x7632, R89 ;  /* 0x0000763203597816 */ /* 0x000fe40000000059 */
[----:B------:R-:W-:Y:S01]  /*37f0*/  F2FP.F16.F32.PACK_AB R90, R91, R90 ;  /* 0x0000005a5b5a723e */ /* 0x000fe200000000ff */
[----:B------:R0:W-:Y:S01]  /*3800*/  STS.U16 [R104+0x4], R3 ;  /* 0x0000040368007388 */ /* 0x0001e20000000400 */
[----:B------:R-:W-:-:S02]  /*3810*/  ISETP.NE.AND P6, PT, R132, RZ, PT ;  /* 0x000000ff8400720c */ /* 0x000fc40003fc5270 */
[----:B------:R-:W-:Y:S02]  /*3820*/  F2FP.F16.F32.PACK_AB R112, R113, R112 ;  /* 0x000000707170723e */ /* 0x000fe400000000ff */
[----:B------:R-:W-:Y:S02]  /*3830*/  F2FP.F16.F32.PACK_AB R107, R114, R107 ;  /* 0x0000006b726b723e */ /* 0x000fe400000000ff */
[----:B------:R-:W-:Y:S01]  /*3840*/  F2FP.F16.F32.PACK_AB R110, R111, R110 ;  /* 0x0000006e6f6e723e */ /* 0x000fe200000000ff */
[----:B------:R1:W-:Y:S01]  /*3850*/  STS.U16 [R104+0x2], R4 ;  /* 0x0000020468007388 */ /* 0x0003e20000000400 */
[----:B0-----:R-:W-:Y:S01]  /*3860*/  PRMT R3, R105, 0x7632, R3 ;  /* 0x0000763269037816 */ /* 0x001fe20000000003 */
[----:B------:R-:W-:Y:S02]  /*3870*/  ULEA UR17, UR26, UR17, 0x18 ;  /* 0x000000111a117291 */ /* 0x000fe4000f8ec03f */
[----:B------:R0:W-:Y:S01]  /*3880*/  STS.U16 [R104], R5 ;  /* 0x0000000568007388 */ /* 0x0001e20000000400 */
[----:B------:R-:W-:-:S03]  /*3890*/  PRMT R115, R88, 0x7632, R115 ;  /* 0x0000763258737816 */ /* 0x000fc60000000073 */
[----:B------:R2:W-:Y:S01]  /*38a0*/  STS.U16 [R104+0x6], R89 ;  /* 0x0000065968007388 */ /* 0x0005e20000000400 */
[----:B-1----:R-:W-:-:S03]  /*38b0*/  PRMT R4, R90, 0x7632, R4 ;  /* 0x000076325a047816 */ /* 0x002fc60000000004 */
[----:B------:R1:W-:Y:S01]  /*38c0*/  STS.U16 [R104+0xc], R90 ;  /* 0x00000c5a68007388 */ /* 0x0003e20000000400 */
[----:B0-----:R-:W-:-:S03]  /*38d0*/  PRMT R5, R112, 0x7632, R5 ;  /* 0x0000763270057816 */ /* 0x001fc60000000005 */
[----:B------:R0:W-:Y:S01]  /*38e0*/  STS.U16 [R104+0x12], R3 ;  /* 0x0000120368007388 */ /* 0x0001e20000000400 */
[----:B--2---:R-:W-:Y:S02]  /*38f0*/  PRMT R89, R107, 0x7632, R89 ;  /* 0x000076326b597816 */ /* 0x004fe40000000059 */
[----:B-1----:R-:W-:Y:S01]  /*3900*/  PRMT R90, R110, 0x7632, R90 ;  /* 0x000076326e5a7816 */ /* 0x002fe2000000005a */
[----:B------:R-:W-:Y:S01]  /*3910*/  STS.U16 [R104+0x8], R88 ;  /* 0x0000085868007388 */ /* 0x000fe20000000400 */
[----:B0-----:R-:W-:-:S03]  /*3920*/  MOV R3, UR28 ;  /* 0x0000001c00037c02 */ /* 0x001fc60008000f00 */
        /* <DEDUP_REMOVED lines=27> */
[----:B------:R-:W-:Y:S01]  /*3ae0*/  IMAD.U32 R91, RZ, RZ, UR17 ;  /* 0x00000011ff5b7e24 */ /* 0x000fe2000f8e00ff */
[----:B------:R-:W-:Y:S06]  /*3af0*/  BAR.SYNC.DEFER_BLOCKING 0x0 ;  /* 0x0000000000007b1d */ /* 0x000fec0000010000 */
[----:B------:R-:W0:Y:S01]  /*3b00*/  LDS R116, [R91+0x1080] ;  /* 0x001080005b747984 */ /* 0x000e220000000800 */
[----:B------:R-:W-:-:S02]  /*3b10*/  LOP3.LUT R134, R134, 0xfffffffe, RZ, 0xc0, !PT ;  /* 0xfffffffe86867812 */ /* 0x000fc400078ec0ff */
[----:B------:R-:W-:Y:S02]  /*3b20*/  IADD3 R136, P1, R22, UR36, RZ ;  /* 0x0000002416887c10 */ /* 0x000fe4000ff3e0ff */
[----:B------:R-:W-:Y:S02]  /*3b30*/  @P6 LOP3.LUT R134, R134, 0x1, RZ, 0xfc, !PT ;  /* 0x0000000186866812 */ /* 0x000fe400078efcff */
[----:B------:R-:W-:Y:S01]  /*3b40*/  IADD3.X R137, R21, UR37, RZ, P1, !PT ;  /* 0x0000002515897c10 */ /* 0x000fe20008ffe4ff */
[----:B------:R1:W-:Y:S04]  /*3b50*/  STL [R1], R135 ;  /* 0x0000008701007387 */ /* 0x0003e80000100800 */
[----:B------:R1:W-:Y:S04]  /*3b60*/  STL [R1+0x48], R134 ;  /* 0x0000488601007387 */ /* 0x0003e80000100800 */
[----:B------:R1:W-:Y:S01]  /*3b70*/  STL.64 [R1+0x50], R136 ;  /* 0x0000508801007387 */ /* 0x0003e20000100a00 */
[----:B------:R-:W-:-:S02]  /*3b80*/  UIMAD UR17, UR29, UR32, URZ ;  /* 0x000000201d1172a4 */ /* 0x000fc4000f8e023f */
[----:B------:R-:W-:Y:S02]  /*3b90*/  UIMAD.WIDE.U32 UR26, UR53, UR32, URZ ;  /* 0x00000020351a72a5 */ /* 0x000fe4000f8e003f */
[----:B------:R-:W-:Y:S01]  /*3ba0*/  UIMAD UR30, UR53, UR33, UR17 ;  /* 0x00000021351e72a4 */ /* 0x000fe2000f8e0211 */
[----:B------:R-:W-:Y:S03]  /*3bb0*/  BSSY B0, `(.L_x_68) ;  /* 0x0000010000007945 */ /* 0x000fe60003800000 */
[----:B------:R-:W-:Y:S01]  /*3bc0*/  UIADD3 UR17, UR27, UR30, URZ ;  /* 0x0000001e1b117290 */ /* 0x000fe2000fffe03f */
[----:B0-----:R-:W-:-:S13]  /*3bd0*/  ISETP.GE.AND P0, PT, R22, R116, PT ;  /* 0x000000741600720c */ /* 0x001fda0003f06270 */
[----:B-1----:R-:W-:Y:S05]  /*3be0*/  @P0 BRA `(.L_x_69) ;  /* 0x0000000000300947 */ /* 0x002fea0003800000 */
[----:B------:R-:W-:Y:S01]  /*3bf0*/  IMAD.WIDE.U32 R2, R2, UR32, R136 ;  /* 0x0000002002027c25 */ /* 0x000fe2000f8e0088 */
[----:B------:R-:W-:Y:S02]  /*3c00*/  ULDC.64 UR34, c[0x0][0x3a0] ;  /* 0x0000e80000227ab9 */ /* 0x000fe40000000a00 */
[----:B------:R-:W-:Y:S01]  /*3c10*/  MOV R5, UR34 ;  /* 0x0000002200057c02 */ /* 0x000fe20008000f00 */
[----:B------:R-:W-:Y:S01]  /*3c20*/  UIMAD UR31, UR7, UR34, URZ ;  /* 0x00000022071f72a4 */ /* 0x000fe2000f8e023f */
[----:B------:R-:W-:-:S03]  /*3c30*/  IADD3 R3, R3, UR30, RZ ;  /* 0x0000001e03037c10 */ /* 0x000fc6000fffe0ff */
[----:B------:R-:W-:Y:S02]  /*3c40*/  UIMAD UR31, UR8, UR35, UR31 ;  /* 0x00000023081f72a4 */ /* 0x000fe4000f8e021f */
[----:B------:R-:W-:Y:S01]  /*3c50*/  IMAD.WIDE.U32 R2, R5, UR8, R2 ;  /* 0x0000000805027c25 */ /* 0x000fe2000f8e0002 */
[----:B------:R-:W-:-:S04]  /*3c60*/  ULDC.64 UR34, c[0x0][0x3e8] ;  /* 0x0000fa0000227ab9 */ /* 0x000fc80000000a00 */
[----:B------:R-:W-:Y:S02]  /*3c70*/  IADD3 R3, R3, UR31, RZ ;  /* 0x0000001f03037c10 */ /* 0x000fe4000fffe0ff */
[----:B------:R-:W-:-:S04]  /*3c80*/  LEA R4, P0, R2, UR34, 0x1 ;  /* 0x0000002202047c11 */ /* 0x000fc8000f8008ff */
[----:B------:R-:W-:-:S05]  /*3c90*/  LEA.HI.X R5, R2, UR35, R3, 0x1, P0 ;  /* 0x0000002302057c11 */ /* 0x000fca00080f0c03 */
[----:B------:R0:W-:Y:S04]  /*3ca0*/  STG.E.U16 desc[UR18][R4.64], R133 ;  /* 0x0000008504007986 */ /* 0x0001e8000c101512 */
.L_x_69:
[----:B------:R-:W-:Y:S05]  /*3cb0*/  BSYNC B0 ;  /* 0x0000000000007941 */ /* 0x000fea0003800000 */
.L_x_68:
[----:B------:R-:W-:Y:S01]  /*3cc0*/  ULDC.64 UR30, c[0x0][0x3a0] ;  /* 0x0000e800001e7ab9 */ /* 0x000fe20000000a00 */
[----:B------:R-:W-:Y:S01]  /*3cd0*/  UMOV UR27, UR17 ;  /* 0x00000011001b7c82 */ /* 0x000fe20008000000 */
[----:B------:R-:W-:Y:S01]  /*3ce0*/  UIMAD UR32, UR7, UR30, URZ ;  /* 0x0000001e072072a4 */ /* 0x000fe2000f8e023f */
[-C--:B------:R-:W-:Y:S01]  /*3cf0*/  ISETP.GE.AND P3, PT, R15, R116.reuse, PT ;  /* 0x000000740f00720c */ /* 0x080fe20003f66270 */
[----:B------:R-:W-:Y:S01]  /*3d00*/  UIMAD.WIDE.U32 UR26, UR8, UR30, UR26 ;  /* 0x0000001e081a72a5 */ /* 0x000fe2000f8e001a */
[-C--:B------:R-:W-:Y:S01]  /*3d10*/  ISETP.GE.AND P5, PT, R13, R116.reuse, PT ;  /* 0x000000740d00720c */ /* 0x080fe20003fa6270 */
[----:B------:R-:W-:Y:S01]  /*3d20*/  UIMAD UR31, UR8, UR31, UR32 ;  /* 0x0000001f081f72a4 */ /* 0x000fe2000f8e0220 */
[-C--:B------:R-:W-:Y:S01]  /*3d30*/  ISETP.GE.AND P2, PT, R18, R116.reuse, PT ;  /* 0x000000741200720c */ /* 0x080fe20003f46270 */
[----:B------:R-:W-:Y:S01]  /*3d40*/  UIADD3 UR17, UP0, UR15, UR26, URZ ;  /* 0x0000001a0f117290 */ /* 0x000fe2000ff1e03f */
[----:B------:R-:W-:Y:S01]  /*3d50*/  ISETP.GE.AND P4, PT, R14, R116, PT ;  /* 0x000000740e00720c */ /* 0x000fe20003f86270 */
[----:B------:R-:W-:Y:S01]  /*3d60*/  ULDC.64 UR32, c[0x0][0x3e8] ;  /* 0x0000fa0000207ab9 */ /* 0x000fe20000000a00 */
[----:B------:R-:W-:Y:S01]  /*3d70*/  HADD2.F32 R84, -RZ, R84.H0_H0 ;  /* 0x20000054ff547230 */ /* 0x000fe20000004100 */
[----:B------:R-:W-:Y:S01]  /*3d80*/  UIADD3.X UR26, UR16, UR31, UR27, UP0, !UPT ;  /* 0x0000001f101a7290 */ /* 0x000fe200087fe41b */
[C---:B------:R-:W-:Y:S01]  /*3d90*/  LEA R2, P0, R22.reuse, UR32, 0x1 ;  /* 0x0000002016027c11 */ /* 0x040fe2000f8008ff */
[----:B------:R-:W-:Y:S01]  /*3da0*/  HADD2.F32 R83, -RZ, R83.H0_H0 ;  /* 0x20000053ff537230 */ /* 0x000fe20000004100 */
[----:B------:R-:W-:Y:S01]  /*3db0*/  MOV R3, UR17 ;  /* 0x0000001100037c02 */ /* 0x000fe20008000f00 */
[----:B------:R-:W-:Y:S01]  /*3dc0*/  ULDC.64 UR30, c[0x0][0x320] ;  /* 0x0000c800001e7ab9 */ /* 0x000fe20000000a00 */
[----:B0-----:R-:W-:Y:S01]  /*3dd0*/  MOV R4, UR17 ;  /* 0x0000001100047c02 */ /* 0x001fe20008000f00 */
[----:B------:R-:W-:Y:S01]  /*3de0*/  HADD2.F32 R82, -RZ, R82.H0_H0 ;  /* 0x20000052ff527230 */ /* 0x000fe20000004100 */
[----:B------:R-:W-:Y:S01]  /*3df0*/  LEA R2, P1, R3, R2, 0x1 ;  /* 0x0000000203027211 */ /* 0x000fe200078208ff */
[----:B------:R-:W-:Y:S01]  /*3e00*/  HADD2.F32 R81, -RZ, R81.H0_H0 ;  /* 0x20000051ff517230 */ /* 0x000fe20000004100 */
[----:B------:R-:W-:Y:S01]  /*3e10*/  LEA.HI.X R3, R22, UR33, R21, 0x1, P0 ;  /* 0x0000002116037c11 */ /* 0x000fe200080f0c15 */
[----:B------:R-:W-:Y:S01]  /*3e20*/  HADD2.F32 R80, -RZ, R80.H0_H0 ;  /* 0x20000050ff507230 */ /* 0x000fe20000004100 */
[----:B------:R-:W-:Y:S01]  /*3e30*/  MOV R5, UR26 ;  /* 0x0000001a00057c02 */ /* 0x000fe20008000f00 */
[----:B------:R-:W-:Y:S01]  /*3e40*/  HADD2.F32 R79, -RZ, R79.H0_H0 ;  /* 0x2000004fff4f7230 */ /* 0x000fe20000004100 */
[-C--:B------:R-:W-:Y:S01]  /*3e50*/  ISETP.GE.AND P0, PT, R19, R116.reuse, PT ;  /* 0x000000741300720c */ /* 0x080fe20003f06270 */
[----:B------:R-:W-:Y:S01]  /*3e60*/  HADD2.F32 R78, -RZ, R78.H0_H0 ;  /* 0x2000004eff4e7230 */ /* 0x000fe20000004100 */
[----:B------:R-:W-:Y:S01]  /*3e70*/  LEA.HI.X R3, R4, R3, R5, 0x1, P1 ;  /* 0x0000000304037211 */ /* 0x000fe200008f0c05 */
[----:B------:R-:W-:Y:S01]  /*3e80*/  HADD2.F32 R77, -RZ, R77.H0_H0 ;  /* 0x2000004dff4d7230 */ /* 0x000fe20000004100 */
[----:B------:R-:W-:Y:S01]  /*3e90*/  ISETP.GE.AND P1, PT, R17, R116, PT ;  /* 0x000000741100720c */ /* 0x000fe20003f26270 */
[----:B------:R-:W-:-:S02]  /*3ea0*/  HADD2.F32 R76, -RZ, R76.H0_H0 ;  /* 0x2000004cff4c7230 */ /* 0x000fc40000004100 */
[----:B------:R-:W-:Y:S01]  /*3eb0*/  FMUL.FTZ R4, R0, R131 ;  /* 0x0000008300047220 */ /* 0x000fe20000410000 */
[----:B------:R-:W-:Y:S01]  /*3ec0*/  @!P3 STG.E.U16 desc[UR18][R2.64+-0xe80], R111 ;  /* 0xfff1806f0200b986 */ /* 0x000fe2000c101512 */
[----:B------:R-:W-:Y:S01]  /*3ed0*/  ISETP.GE.AND P3, PT, R6, R116, PT ;  /* 0x000000740600720c */ /* 0x000fe20003f66270 */
[----:B------:R-:W-:Y:S02]  /*3ee0*/  HADD2.F32 R75, -RZ, R75.H0_H0 ;  /* 0x2000004bff4b7230 */ /* 0x000fe40000004100 */
[----:B------:R-:W-:Y:S01]  /*3ef0*/  FMUL.FTZ R5, R129, R130 ;  /* 0x0000008281057220 */ /* 0x000fe20000410000 */
[----:B------:R-:W-:Y:S01]  /*3f00*/  @!P5 STG.E.U16 desc[UR18][R2.64+-0xe00], R113 ;  /* 0xfff200710200d986 */ /* 0x000fe2000c101512 */
[----:B------:R-:W-:Y:S01]  /*3f10*/  ISETP.GE.AND P5, PT, R8, R116, PT ;  /* 0x000000740800720c */ /* 0x000fe20003fa6270 */
[----:B------:R-:W-:Y:S02]  /*3f20*/  HADD2.F32 R74, -RZ, R74.H0_H0 ;  /* 0x2000004aff4a7230 */ /* 0x000fe40000004100 */
[----:B------:R-:W-:Y:S01]  /*3f30*/  FMUL.FTZ R39, R39, R128 ;  /* 0x0000008027277220 */ /* 0x000fe20000410000 */
[----:B------:R-:W-:Y:S01]  /*3f40*/  @!P0 STG.E.U16 desc[UR18][R2.64+-0xf80], R124 ;  /* 0xfff0807c02008986 */ /* 0x000fe2000c101512 */
        /* <DEDUP_REMOVED lines=12> */
[----:B------:R-:W-:-:S02]  /*4010*/  HADD2.F32 R70, -RZ, R70.H0_H0 ;  /* 0x20000046ff467230 */ /* 0x000fc40000004100 */
[----:B------:R-:W-:Y:S01]  /*4020*/  FMUL.FTZ R43, R43, R123 ;  /* 0x0000007b2b2b7220 */ /* 0x000fe20000410000 */
[----:B------:R-:W-:Y:S01]  /*4030*/  HADD2.F32 R69, -RZ, R69.H0_H0 ;  /* 0x20000045ff457230 */ /* 0x000fe20000004100 */
[----:B------:R-:W-:Y:S01]  /*4040*/  @!P0 STG.E.U16 desc[UR18][R2.64+-0xec0], R110 ;  /* 0xfff1406e02008986 */ /* 0x000fe2000c101512 */
[----:B------:R-:W-:Y:S01]  /*4050*/  ISETP.GE.AND P0, PT, R10, R116, PT ;  /* 0x000000740a00720c */ /* 0x000fe20003f06270 */
[----:B------:R-:W-:Y:S01]  /*4060*/  FMUL.FTZ R44, R44, R120 ;  /* 0x000000782c2c7220 */ /* 0x000fe20000410000 */
[----:B------:R-:W-:Y:S01]  /*4070*/  FMUL.FTZ R45, R45, R119 ;  /* 0x000000772d2d7220 */ /* 0x000fe20000410000 */
[----:B------:R-:W-:Y:S01]  /*4080*/  @!P1 STG.E.U16 desc[UR18][R2.64+-0xd80], R115 ;  /* 0xfff2807302009986 */ /* 0x000fe2000c101512 */
[----:B------:R-:W-:Y:S01]  /*4090*/  ISETP.GE.AND P1, PT, R7, R116, PT ;  /* 0x000000740700720c */ /* 0x000fe20003f26270 */
[----:B------:R-:W-:Y:S01]  /*40a0*/  FMUL.FTZ R46, R46, R118 ;  /* 0x000000762e2e7220 */ /* 0x000fe20000410000 */
[----:B------:R-:W-:Y:S01]  /*40b0*/  FMUL.FTZ R47, R47, R117 ;  /* 0x000000752f2f7220 */ /* 0x000fe20000410000 */
[----:B------:R-:W-:Y:S01]  /*40c0*/  @!P3 STG.E.U16 desc[UR18][R2.64+-0xc40], R107 ;  /* 0xfff3c06b0200b986 */ /* 0x000fe2000c101512 */
[----:B------:R-:W-:Y:S01]  /*40d0*/  FMUL.FTZ R48, R48, R109 ;  /* 0x0000006d30307220 */ /* 0x000fe20000410000 */
[----:B------:R-:W-:Y:S01]  /*40e0*/  FMUL.FTZ R49, R108, R49 ;  /* 0x000000316c317220 */ /* 0x000fe20000410000 */
[----:B------:R-:W-:Y:S01]  /*40f0*/  FMUL.FTZ R53, R53, R85 ;  /* 0x0000005535357220 */ /* 0x000fe20000410000 */
[----:B------:R-:W-:Y:S01]  /*4100*/  @!P4 STG.E.U16 desc[UR18][R2.64+-0xe40], R112 ;  /* 0xfff1c0700200c986 */ /* 0x000fe2000c101512 */
[----:B------:R-:W-:Y:S01]  /*4110*/  ISETP.GE.AND P4, PT, R9, R116, PT ;  /* 0x000000740900720c */ /* 0x000fe20003f86270 */
[----:B------:R-:W-:Y:S01]  /*4120*/  FMUL.FTZ R52, R52, R86 ;  /* 0x0000005634347220 */ /* 0x000fe20000410000 */
[----:B------:R-:W-:Y:S01]  /*4130*/  FMUL.FTZ R51, R51, R87 ;  /* 0x0000005733337220 */ /* 0x000fe20000410000 */
[----:B------:R0:W-:Y:S01]  /*4140*/  @!P0 STG.E.U16 desc[UR18][R2.64+-0xd40], R89 ;  /* 0xfff2c05902008986 */ /* 0x0001e2000c101512 */
[----:B------:R-:W-:Y:S01]  /*4150*/  ISETP.NE.U32.AND P0, PT, RZ, UR30, PT ;  /* 0x0000001eff007c0c */ /* 0x000fe2000bf05070 */
[----:B------:R-:W-:Y:S01]  /*4160*/  FADD.FTZ R81, R81, UR5 ;  /* 0x0000000551517e21 */ /* 0x000fe20008010000 */
[----:B------:R-:W-:Y:S01]  /*4170*/  FADD.FTZ R80, R80, UR5 ;  /* 0x0000000550507e21 */ /* 0x000fe20008010000 */
[----:B------:R-:W-:Y:S01]  /*4180*/  @!P1 STG.E.U16 desc[UR18][R2.64+-0xc80], R106 ;  /* 0xfff3806a02009986 */ /* 0x000fe2000c101512 */
[----:B------:R-:W-:Y:S01]  /*4190*/  ISETP.NE.AND.EX P0, PT, RZ, UR31, PT, P0 ;  /* 0x0000001fff007c0c */ /* 0x000fe2000bf05300 */
[----:B------:R-:W-:Y:S01]  /*41a0*/  FADD.FTZ R79, R79, UR5 ;  /* 0x000000054f4f7e21 */ /* 0x000fe20008010000 */
[----:B------:R-:W-:Y:S01]  /*41b0*/  FADD.FTZ R78, R78, UR5 ;  /* 0x000000054e4e7e21 */ /* 0x000fe20008010000 */
[----:B------:R-:W-:Y:S01]  /*41c0*/  @!P2 STG.E.U16 desc[UR18][R2.64+-0xdc0], R114 ;  /* 0xfff240720200a986 */ /* 0x000fe2000c101512 */
[----:B------:R-:W-:Y:S01]  /*41d0*/  ISETP.GE.AND P2, PT, R20, R116, PT ;  /* 0x000000741400720c */ /* 0x000fe20003f46270 */
[----:B------:R-:W-:Y:S01]  /*41e0*/  FADD.FTZ R77, R77, UR5 ;  /* 0x000000054d4d7e21 */ /* 0x000fe20008010000 */
[----:B------:R-:W-:Y:S01]  /*41f0*/  FADD.FTZ R76, R76, UR5 ;  /* 0x000000054c4c7e21 */ /* 0x000fe20008010000 */
[----:B------:R1:W-:Y:S01]  /*4200*/  @!P4 STG.E.U16 desc[UR18][R2.64+-0xd00], R90 ;  /* 0xfff3005a0200c986 */ /* 0x0003e2000c101512 */
[----:B0-----:R-:W-:Y:S01]  /*4210*/  FADD.FTZ R89, R83, UR5 ;  /* 0x0000000553597e21 */ /* 0x001fe20008010000 */
[----:B------:R-:W-:Y:S01]  /*4220*/  FADD.FTZ R75, R75, UR5 ;  /* 0x000000054b4b7e21 */ /* 0x000fe20008010000 */
[----:B------:R-:W-:Y:S01]  /*4230*/  FADD.FTZ R74, R74, UR5 ;  /* 0x000000054a4a7e21 */ /* 0x000fe20008010000 */
[----:B------:R-:W-:Y:S01]  /*4240*/  FADD.FTZ R73, R73, UR5 ;  /* 0x0000000549497e21 */ /* 0x000fe20008010000 */
[----:B------:R-:W-:Y:S01]  /*4250*/  FADD.FTZ R72, R72, UR5 ;  /* 0x0000000548487e21 */ /* 0x000fe20008010000 */
[----:B------:R-:W-:Y:S01]  /*4260*/  FADD.FTZ R71, R71, UR5 ;  /* 0x0000000547477e21 */ /* 0x000fe20008010000 */
[----:B------:R-:W-:Y:S01]  /*4270*/  FADD.FTZ R70, R70, UR5 ;  /* 0x0000000546467e21 */ /* 0x000fe20008010000 */
[----:B------:R-:W-:Y:S01]  /*4280*/  FADD.FTZ R69, R69, UR5 ;  /* 0x0000000545457e21 */ /* 0x000fe20008010000 */
[----:B------:R-:W-:Y:S01]  /*4290*/  FMUL.FTZ R0, R50, R4 ;  /* 0x0000000432007220 */ /* 0x000fe20000410000 */
[----:B------:R0:W-:Y:S01]  /*42a0*/  @!P2 STG.E.U16 desc[UR18][R2.64+-0xfc0], R88 ;  /* 0xfff040580200a986 */ /* 0x0001e2000c101512 */
[----:B------:R-:W-:Y:S01]  /*42b0*/  FMUL.FTZ R68, R68, R5 ;  /* 0x0000000544447220 */ /* 0x000fe20000410000 */
[----:B-1----:R-:W-:Y:S01]  /*42c0*/  FADD.FTZ R90, R84, UR5 ;  /* 0x00000005545a7e21 */ /* 0x002fe20008010000 */
[----:B------:R-:W-:Y:S01]  /*42d0*/  FMUL.FTZ R67, R67, R39 ;  /* 0x0000002743437220 */ /* 0x000fe20000410000 */
        /* <DEDUP_REMOVED lines=8> */
[----:B0-----:R-:W-:Y:S01]  /*4360*/  FADD.FTZ R88, R82, UR5 ;  /* 0x0000000552587e21 */ /* 0x001fe20008010000 */
[----:B------:R-:W-:Y:S01]  /*4370*/  FMUL.FTZ R58, R58, R48 ;  /* 0x000000303a3a7220 */ /* 0x000fe20000410000 */
[----:B------:R-:W-:Y:S01]  /*4380*/  FMUL.FTZ R57, R57, R49 ;  /* 0x0000003139397220 */ /* 0x000fe20000410000 */
[----:B------:R-:W-:Y:S01]  /*4390*/  FMUL.FTZ R56, R56, R53 ;  /* 0x0000003538387220 */ /* 0x000fe20000410000 */
[----:B------:R-:W-:Y:S01]  /*43a0*/  FMUL.FTZ R55, R55, R52 ;  /* 0x0000003437377220 */ /* 0x000fe20000410000 */
[----:B------:R-:W-:Y:S01]  /*43b0*/  FMUL.FTZ R54, R54, R51 ;  /* 0x0000003336367220 */ /* 0x000fe20000410000 */
[----:B------:R-:W-:Y:S06]  /*43c0*/  @!P0 BRA `(.L_x_70) ;  /* 0x0000000800208947 */ /* 0x000fec0003800000 */
[----:B------:R-:W-:Y:S01]  /*43d0*/  BAR.SYNC.DEFER_BLOCKING 0x0 ;  /* 0x0000000000007b1d */ /* 0x000fe20000010000 */
[----:B------:R-:W-:Y:S01]  /*43e0*/  FMUL.FTZ R4, R4, R23 ;  /* 0x0000001704047220 */ /* 0x000fe20000410000 */
[----:B------:R-:W-:Y:S01]  /*43f0*/  FMUL.FTZ R5, R5, R24 ;  /* 0x0000001805057220 */ /* 0x000fe20000410000 */
[----:B------:R-:W-:Y:S01]  /*4400*/  FMUL.FTZ R27, R41, R27 ;  /* 0x0000001b291b7220 */ /* 0x000fe20000410000 */
[----:B------:R-:W-:Y:S01]  /*4410*/  FMUL.FTZ R28, R42, R28 ;  /* 0x0000001c2a1c7220 */ /* 0x000fe20000410000 */
[----:B------:R-:W-:Y:S01]  /*4420*/  FMUL.FTZ R25, R39, R25 ;  /* 0x0000001927197220 */ /* 0x000fe20000410000 */
[----:B------:R-:W-:Y:S01]  /*4430*/  FMUL.FTZ R26, R40, R26 ;  /* 0x0000001a281a7220 */ /* 0x000fe20000410000 */
[----:B------:R-:W-:Y:S01]  /*4440*/  F2FP.F16.F32.PACK_AB R4, R5, R4 ;  /* 0x000000040504723e */ /* 0x000fe200000000ff */
[----:B------:R-:W-:Y:S01]  /*4450*/  FMUL.FTZ R29, R43, R29 ;  /* 0x0000001d2b1d7220 */ /* 0x000fe20000410000 */
[----:B------:R-:W-:Y:S01]  /*4460*/  F2FP.F16.F32.PACK_AB R27, R28, R27 ;  /* 0x0000001b1c1b723e */ /* 0x000fe200000000ff */
        /* <DEDUP_REMOVED lines=9> */
[----:B------:R-:W-:Y:S01]  /*4500*/  F2FP.F16.F32.PACK_AB R25, R26, R25 ;  /* 0x000000191a19723e */ /* 0x000fe200000000ff */
[----:B------:R-:W-:Y:S01]  /*4510*/  ULDC.64 UR32, c[0x0][0x2c0] ;  /* 0x0000b00000207ab9 */ /* 0x000fe20000000a00 */
[----:B------:R-:W-:Y:S01]  /*4520*/  PRMT R52, R4, 0x7632, R52 ;  /* 0x0000763204347816 */ /* 0x000fe20000000034 */
[----:B------:R-:W-:Y:S01]  /*4530*/  UIMAD UR29, UR29, UR32, URZ ;  /* 0x000000201d1d72a4 */ /* 0x000fe2000f8e023f */
[----:B------:R-:W-:Y:S01]  /*4540*/  PRMT R3, R27, 0x7632, R3 ;  /* 0x000076321b037816 */ /* 0x000fe20000000003 */
[----:B------:R0:W-:Y:S01]  /*4550*/  STS.U16 [R104], R4 ;  /* 0x0000000468007388 */ /* 0x0001e20000000400 */
[----:B------:R-:W-:Y:S01]  /*4560*/  F2FP.F16.F32.PACK_AB R29, R30, R29 ;  /* 0x0000001d1e1d723e */ /* 0x000fe200000000ff */
[----:B------:R-:W-:Y:S01]  /*4570*/  UIMAD.WIDE.U32 UR26, UR53, UR32, URZ ;  /* 0x00000020351a72a5 */ /* 0x000fe2000f8e003f */
[----:B------:R-:W-:Y:S01]  /*4580*/  F2FP.F16.F32.PACK_AB R31, R32, R31 ;  /* 0x0000001f201f723e */ /* 0x000fe200000000ff */
[----:B------:R1:W-:Y:S01]  /*4590*/  STS.U16 [R104+0x2], R52 ;  /* 0x0000023468007388 */ /* 0x0003e20000000400 */
[----:B------:R-:W-:Y:S01]  /*45a0*/  F2FP.F16.F32.PACK_AB R33, R34, R33 ;  /* 0x000000212221723e */ /* 0x000fe200000000ff */
[----:B------:R-:W-:Y:S01]  /*45b0*/  UIMAD UR29, UR53, UR33, UR29 ;  /* 0x00000021351d72a4 */ /* 0x000fe2000f8e021d */
[----:B------:R-:W-:Y:S01]  /*45c0*/  F2FP.F16.F32.PACK_AB R35, R36, R35 ;  /* 0x000000232423723e */ /* 0x000fe200000000ff */
[----:B------:R2:W-:Y:S01]  /*45d0*/  STS.U16 [R104+0xa], R3 ;  /* 0x00000a0368007388 */ /* 0x0005e20000000400 */
[----:B------:R-:W-:Y:S01]  /*45e0*/  F2FP.F16.F32.PACK_AB R37, R38, R37 ;  /* 0x000000252625723e */ /* 0x000fe200000000ff */
[----:B------:R-:W-:Y:S01]  /*45f0*/  UIADD3 UR17, UR27, UR29, URZ ;  /* 0x0000001d1b117290 */ /* 0x000fe2000fffe03f */
[----:B------:R-:W-:Y:S01]  /*4600*/  PRMT R2, R25, 0x7632, R2 ;  /* 0x0000763219027816 */ /* 0x000fe20000000002 */
[----:B------:R-:W-:Y:S01]  /*4610*/  STS.U16 [R104+0x4], R25 ;  /* 0x0000041968007388 */ /* 0x000fe20000000400 */
[----:B0-----:R-:W-:Y:S01]  /*4620*/  PRMT R4, R31, 0x7632, R4 ;  /* 0x000076321f047816 */ /* 0x001fe20000000004 */
[----:B------:R-:W-:Y:S01]  /*4630*/  BSSY B0, `(.L_x_71) ;  /* 0x0000036000007945 */ /* 0x000fe20003800000 */
[----:B-1----:R-:W-:Y:S01]  /*4640*/  PRMT R52, R29, 0x7632, R52 ;  /* 0x000076321d347816 */ /* 0x002fe20000000034 */
[----:B------:R0:W-:Y:S01]  /*4650*/  STS.U16 [R104+0x6], R2 ;  /* 0x0000060268007388 */ /* 0x0001e20000000400 */
[----:B------:R-:W-:-:S02]  /*4660*/  PRMT R5, R35, 0x7632, R5 ;  /* 0x0000763223057816 */ /* 0x000fc40000000005 */
[----:B--2---:R-:W-:Y:S01]  /*4670*/  PRMT R3, R33, 0x7632, R3 ;  /* 0x0000763221037816 */ /* 0x004fe20000000003 */
[----:B------:R-:W-:Y:S01]  /*4680*/  STS.U16 [R104+0x8], R27 ;  /* 0x0000081b68007388 */ /* 0x000fe20000000400 */
[----:B------:R-:W-:-:S03]  /*4690*/  PRMT R24, R37, 0x7632, R24 ;  /* 0x0000763225187816 */ /* 0x000fc60000000018 */
        /* <DEDUP_REMOVED lines=30> */
[----:B------:R-:W0:Y:S02]  /*4880*/  LDS R83, [R91+0x1080] ;  /* 0x001080005b537984 */ /* 0x000e240000000800 */
[----:B0-----:R-:W-:-:S13]  /*4890*/  ISETP.GE.AND P0, PT, R22, R83, PT ;  /* 0x000000531600720c */ /* 0x001fda0003f06270 */
[----:B------:R-:W-:Y:S05]  /*48a0*/  @P0 BRA `(.L_x_72) ;  /* 0x0000000000380947 */ /* 0x000fea0003800000 */
[----:B------:R-:W-:Y:S01]  /*48b0*/  MOV R2, R136 ;  /* 0x0000008800027202 */ /* 0x000fe20000000f00 */
[----:B------:R-:W-:Y:S01]  /*48c0*/  IMAD.U32 R5, RZ, RZ, UR32 ;  /* 0x00000020ff057e24 */ /* 0x000fe2000f8e00ff */
[----:B------:R-:W-:Y:S01]  /*48d0*/  MOV R3, R137 ;  /* 0x0000008900037202 */ /* 0x000fe20000000f00 */
[----:B------:R-:W-:Y:S02]  /*48e0*/  ULDC.64 UR34, c[0x0][0x2c8] ;  /* 0x0000b20000227ab9 */ /* 0x000fe40000000a00 */
[----:B------:R-:W-:Y:S01]  /*48f0*/  UIMAD UR28, UR7, UR34, URZ ;  /* 0x00000022071c72a4 */ /* 0x000fe2000f8e023f */
[----:B------:R-:W-:Y:S01]  /*4900*/  IMAD.WIDE.U32 R2, R5, UR53, R2 ;  /* 0x0000003505027c25 */ /* 0x000fe2000f8e0002 */
[----:B------:R-:W-:Y:S02]  /*4910*/  MOV R5, UR34 ;  /* 0x0000002200057c02 */ /* 0x000fe40008000f00 */
[----:B------:R-:W-:Y:S02]  /*4920*/  UIMAD UR28, UR8, UR35, UR28 ;  /* 0x00000023081c72a4 */ /* 0x000fe4000f8e021c */
[----:B------:R-:W-:-:S03]  /*4930*/  IADD3 R3, R3, UR29, RZ ;  /* 0x0000001d03037c10 */ /* 0x000fc6000fffe0ff */
[----:B------:R-:W-:-:S05]  /*4940*/  IMAD.WIDE.U32 R2, R5, UR8, R2 ;  /* 0x0000000805027c25 */ /* 0x000fca000f8e0002 */
[----:B------:R-:W-:Y:S02]  /*4950*/  IADD3 R3, R3, UR28, RZ ;  /* 0x0000001c03037c10 */ /* 0x000fe4000fffe0ff */
[----:B------:R-:W-:-:S04]  /*4960*/  LEA R4, P0, R2, UR30, 0x1 ;  /* 0x0000001e02047c11 */ /* 0x000fc8000f8008ff */
[----:B------:R-:W-:-:S05]  /*4970*/  LEA.HI.X R5, R2, UR31, R3, 0x1, P0 ;  /* 0x0000001f02057c11 */ /* 0x000fca00080f0c03 */
[----:B------:R0:W-:Y:S04]  /*4980*/  STG.E.U16 desc[UR18][R4.64], R23 ;  /* 0x0000001704007986 */ /* 0x0001e8000c101512 */
.L_x_72:
[----:B------:R-:W-:Y:S05]  /*4990*/  BSYNC B0 ;  /* 0x0000000000007941 */ /* 0x000fea0003800000 */
.L_x_71:
[----:B------:R-:W-:Y:S01]  /*49a0*/  ULDC.64 UR28, c[0x0][0x2c8] ;  /* 0x0000b200001c7ab9 */ /* 0x000fe20000000a00 */
[----:B------:R-:W-:Y:S01]  /*49b0*/  UMOV UR27, UR17 ;  /* 0x00000011001b7c82 */ /* 0x000fe20008000000 */
[----:B------:R-:W-:Y:S01]  /*49c0*/  LEA R2, P0, R22, UR30, 0x1 ;  /* 0x0000001e16027c11 */ /* 0x000fe2000f8008ff */
[----:B------:R-:W-:Y:S01]  /*49d0*/  UIMAD.WIDE.U32 UR26, UR8, UR28, UR26 ;  /* 0x0000001c081a72a5 */ /* 0x000fe2000f8e001a */
[-C--:B------:R-:W-:Y:S01]  /*49e0*/  ISETP.GE.AND P3, PT, R20, R83.reuse, PT ;  /* 0x000000531400720c */ /* 0x080fe20003f66270 */
[----:B------:R-:W-:Y:S01]  /*49f0*/  UIMAD UR28, UR7, UR28, URZ ;  /* 0x0000001c071c72a4 */ /* 0x000fe2000f8e023f */
[-C--:B------:R-:W-:Y:S01]  /*4a00*/  ISETP.GE.AND P2, PT, R19, R83.reuse, PT ;  /* 0x000000531300720c */ /* 0x080fe20003f46270 */
[----:B------:R-:W-:Y:S01]  /*4a10*/  UIADD3 UR17, UP0, UR15, UR26, URZ ;  /* 0x0000001a0f117290 */ /* 0x000fe2000ff1e03f */
[----:B------:R-:W-:Y:S01]  /*4a20*/  ISETP.GE.AND P1, PT, R18, R83, PT ;  /* 0x000000531200720c */ /* 0x000fe20003f26270 */
[----:B------:R-:W-:Y:S01]  /*4a30*/  UIMAD UR26, UR8, UR29, UR28 ;  /* 0x0000001d081a72a4 */ /* 0x000fe2000f8e021c */
[----:B------:R-:W-:-:S02]  /*4a40*/  LEA.HI.X R21, R22, UR31, R21, 0x1, P0 ;  /* 0x0000001f16157c11 */ /* 0x000fc400080f0c15 */
[-C--:B------:R-:W-:Y:S01]  /*4a50*/  ISETP.GE.AND P5, PT, R16, R83.reuse, PT ;  /* 0x000000531000720c */ /* 0x080fe20003fa6270 */
[----:B------:R-:W-:Y:S01]  /*4a60*/  UIADD3.X UR26, UR16, UR26, UR27, UP0, !UPT ;  /* 0x0000001a101a7290 */ /* 0x000fe200087fe41b */
[----:B------:R-:W-:Y:S02]  /*4a70*/  MOV R3, UR17 ;  /* 0x0000001100037c02 */ /* 0x000fe40008000f00 */
[----:B------:R-:W-:Y:S02]  /*4a80*/  ISETP.GE.AND P4, PT, R15, R83, PT ;  /* 0x000000530f00720c */ /* 0x000fe40003f86270 */
[----:B------:R-:W-:Y:S02]  /*4a90*/  LEA R2, P0, R3, R2, 0x1 ;  /* 0x0000000203027211 */ /* 0x000fe400078008ff */
[----:B0-----:R-:W-:-:S04]  /*4aa0*/  MOV R4, UR26 ;  /* 0x0000001a00047c02 */ /* 0x001fc80008000f00 */
[----:B------:R-:W-:Y:S02]  /*4ab0*/  LEA.HI.X R3, R3, R21, R4, 0x1, P0 ;  /* 0x0000001503037211 */ /* 0x000fe400000f0c04 */
        /* <DEDUP_REMOVED lines=24> */
[----:B------:R0:W-:Y:S02]  /*4c40*/  @!P1 STG.E.U16 desc[UR18][R2.64+-0xc40], R53 ;  /* 0xfff3c03502009986 */ /* 0x0001e4000c101512 */
.L_x_70:
[----:B0-----:R-:W2:Y:S01]  /*4c50*/  LDL.LU R3, [R1+0x5c] ;  /* 0x00005c0001037983 */ /* 0x001ea20000300800 */
[----:B------:R-:W0:Y:S01]  /*4c60*/  LDC R2, c[0x0][0x21c] ;  /* 0x00008700ff027b82 */ /* 0x000e220000000800 */
[----:B------:R-:W-:Y:S02]  /*4c70*/  HADD2.F32 R17, -RZ, R135.H0_H0 ;  /* 0x20000087ff117230 */ /* 0x000fe40000004100 */
[----:B------:R-:W-:Y:S01]  /*4c80*/  FMUL.FTZ R53, R0, UR4 ;  /* 0x0000000400357c20 */ /* 0x000fe20008410000 */
[----:B------:R-:W-:Y:S02]  /*4c90*/  HADD2.F32 R16, -RZ, R159.H0_H0 ;  /* 0x2000009fff107230 */ /* 0x000fe40000004100 */
[----:B------:R-:W-:Y:S01]  /*4ca0*/  FMUL.FTZ R52, R68, UR4 ;  /* 0x0000000444347c20 */ /* 0x000fe20008410000 */
[----:B------:R-:W-:Y:S02]  /*4cb0*/  HADD2.F32 R15, -RZ, R158.H0_H0 ;  /* 0x2000009eff0f7230 */ /* 0x000fe40000004100 */
[----:B------:R-:W-:Y:S01]  /*4cc0*/  FMUL.FTZ R51, R67, UR4 ;  /* 0x0000000443337c20 */ /* 0x000fe20008410000 */
[----:B------:R-:W-:-:S02]  /*4cd0*/  HADD2.F32 R14, -RZ, R157.H0_H0 ;  /* 0x2000009dff0e7230 */ /* 0x000fc40000004100 */
[----:B------:R-:W-:Y:S01]  /*4ce0*/  FMUL.FTZ R50, R66, UR4 ;  /* 0x0000000442327c20 */ /* 0x000fe20008410000 */
        /* <DEDUP_REMOVED lines=14> */
[----:B------:R-:W-:Y:S01]  /*4dd0*/  HADD2.F32 R6, -RZ, R96.H0_H0 ;  /* 0x20000060ff067230 */ /* 0x000fe20000004100 */
[----:B0-----:R-:W-:Y:S01]  /*4de0*/  ISETP.GE.AND P0, PT, R2, 0x1, PT ;  /* 0x000000010200780c */ /* 0x001fe20003f06270 */
        /* <DEDUP_REMOVED lines=8> */
[----:B------:R-:W-:Y:S01]  /*4e70*/  FMUL.FTZ R34, R54, UR4 ;  /* 0x0000000436227c20 */ /* 0x000fe20008410000 */
[----:B------:R-:W-:-:S02]  /*4e80*/  CS2R R32, SRZ ;  /* 0x0000000000207805 */ /* 0x000fc4000001ff00 */
[----:B------:R-:W-:Y:S02]  /*4e90*/  CS2R R30, SRZ ;  /* 0x00000000001e7805 */ /* 0x000fe4000001ff00 */
[----:B------:R-:W-:Y:S02]  /*4ea0*/  CS2R R28, SRZ ;  /* 0x00000000001c7805 */ /* 0x000fe4000001ff00 */
[----:B------:R-:W-:Y:S02]  /*4eb0*/  CS2R R26, SRZ ;  /* 0x00000000001a7805 */ /* 0x000fe4000001ff00 */
[----:B------:R-:W-:Y:S02]  /*4ec0*/  CS2R R24, SRZ ;  /* 0x0000000000187805 */ /* 0x000fe4000001ff00 */
[----:B------:R-:W-:Y:S02]  /*4ed0*/  CS2R R22, SRZ ;  /* 0x0000000000167805 */ /* 0x000fe4000001ff00 */
[----:B------:R-:W-:-:S02]  /*4ee0*/  CS2R R20, SRZ ;  /* 0x0000000000147805 */ /* 0x000fc4000001ff00 */
[----:B------:R-:W-:Y:S01]  /*4ef0*/  CS2R R18, SRZ ;  /* 0x0000000000127805 */ /* 0x000fe2000001ff00 */
[----:B------:R-:W-:Y:S01]  /*4f00*/  BAR.SYNC.DEFER_BLOCKING 0x0 ;  /* 0x0000000000007b1d */ /* 0x000fe20000010000 */
[----:B--2---:R-:W-:-:S04]  /*4f10*/  FFMA.FTZ R3, R0, R17, R3 ;  /* 0x0000001100037223 */ /* 0x004fc80000010003 */
        /* <DEDUP_REMOVED lines=14> */
[----:B------:R-:W-:-:S05]  /*5000*/  FFMA.FTZ R2, R54, R40, R3 ;  /* 0x0000002836027223 */ /* 0x000fca0000010003 */
[----:B------:R0:W-:Y:S01]  /*5010*/  STL [R1+0x5c], R2 ;  /* 0x00005c0201007387 */ /* 0x0001e20000100800 */
[----:B------:R-:W-:Y:S05]  /*5020*/  @!P0 BRA `(.L_x_73) ;  /* 0x0000002400f08947 */ /* 0x000fea0003800000 */
[----:B------:R-:W-:Y:S01]  /*5030*/  ISETP.NE.AND P0, PT, R132, RZ, PT ;  /* 0x000000ff8400720c */ /* 0x000fe20003f05270 */
[----:B------:R-:W-:Y:S01]  /*5040*/  IMAD.MOV.U32 R42, RZ, RZ, R134 ;  /* 0x000000ffff2a7224 */ /* 0x000fe200078e0086 */
[----:B------:R-:W-:Y:S01]  /*5050*/  ULDC.64 UR48, c[0x0][0x230] ;  /* 0x00008c0000307ab9 */ /* 0x000fe20000000a00 */
[----:B------:R-:W-:Y:S01]  /*5060*/  ULDC.64 UR30, c[0x0][0x248] ;  /* 0x00009200001e7ab9 */ /* 0x000fe20000000a00 */
[----:B------:R-:W-:Y:S01]  /*5070*/  UIMAD UR17, UR7, UR48, URZ ;  /* 0x00000030071172a4 */ /* 0x000fe2000f8e023f */
[----:B------:R-:W-:Y:S01]  /*5080*/  HFMA2.MMA R33, -RZ, RZ, 0, 0 ;  /* 0x00000000ff217435 */ /* 0x000fe200000001ff */
[----:B------:R-:W-:Y:S01]  /*5090*/  LOP3.LUT R42, R42, 0xfffffffd, RZ, 0xc0, !PT ;  /* 0xfffffffd2a2a7812 */ /* 0x000fe200078ec0ff */
[----:B------:R-:W-:Y:S01]  /*50a0*/  ULDC.64 UR32, c[0x0][0x268] ;  /* 0x00009a0000207ab9 */ /* 0x000fe20000000a00 */
[----:B------:R-:W-:Y:S01]  /*50b0*/  UIMAD UR49, UR8, UR49, UR17 ;  /* 0x00000031083172a4 */ /* 0x000fe2000f8e0211 */
[----:B------:R-:W-:Y:S01]  /*50c0*/  FMUL.FTZ R17, R90, R17 ;  /* 0x000000115a117220 */ /* 0x000fe20000410000 */
[----:B------:R-:W-:Y:S01]  /*50d0*/  UIMAD UR17, UR7, UR30, URZ ;  /* 0x0000001e071172a4 */ /* 0x000fe2000f8e023f */
[----:B------:R-:W-:Y:S01]  /*50e0*/  FMUL.FTZ R16, R89, R16 ;  /* 0x0000001059107220 */ /* 0x000fe20000410000 */
[----:B------:R-:W-:Y:S01]  /*50f0*/  UIMAD.WIDE.U32 UR28, UR8, UR30, URZ ;  /* 0x0000001e081c72a5 */ /* 0x000fe2000f8e003f */
[----:B------:R-:W-:Y:S01]  /*5100*/  @P0 LOP3.LUT R42, R42, 0x2, RZ, 0xfc, !PT ;  /* 0x000000022a2a0812 */ /* 0x000fe200078efcff */
[----:B------:R-:W-:Y:S01]  /*5110*/  UIMAD UR50, UR8, UR31, UR17 ;  /* 0x0000001f083272a4 */ /* 0x000fe2000f8e0211 */
[----:B------:R-:W-:Y:S01]  /*5120*/  FMUL.FTZ R15, R88, R15 ;  /* 0x0000000f580f7220 */ /* 0x000fe20000410000 */
[----:B------:R-:W-:Y:S01]  /*5130*/  UIADD3 UR17, UR54, -0x1, URZ ;  /* 0xffffffff36117890 */ /* 0x000fe2000fffe03f */
[----:B------:R-:W-:Y:S01]  /*5140*/  FMUL.FTZ R14, R81, R14 ;  /* 0x0000000e510e7220 */ /* 0x000fe20000410000 */
[----:B------:R1:W-:Y:S01]  /*5150*/  STL [R1+0x48], R42 ;  /* 0x0000482a01007387 */ /* 0x0003e20000100800 */
[----:B------:R-:W-:Y:S01]  /*5160*/  UIMAD UR7, UR7, UR32, URZ ;  /* 0x00000020070772a4 */ /* 0x000fe2000f8e023f */
[----:B------:R-:W-:Y:S01]  /*5170*/  FMUL.FTZ R13, R80, R13 ;  /* 0x0000000d500d7220 */ /* 0x000fe20000410000 */
[----:B------:R-:W-:Y:S01]  /*5180*/  UIMAD.WIDE.U32 UR30, UR8, UR32, URZ ;  /* 0x00000020081e72a5 */ /* 0x000fe2000f8e003f */
[----:B------:R-:W-:Y:S01]  /*5190*/  FMUL.FTZ R12, R79, R12 ;  /* 0x0000000c4f0c7220 */ /* 0x000fe20000410000 */
[----:B------:R-:W-:Y:S01]  /*51a0*/  ULEA.HI UR32, UR17, UR17, URZ, 0x1 ;  /* 0x0000001111207291 */ /* 0x000fe2000f8f083f */
[----:B------:R-:W-:Y:S01]  /*51b0*/  FMUL.FTZ R11, R78, R11 ;  /* 0x0000000b4e0b7220 */ /* 0x000fe20000410000 */
[----:B------:R-:W-:Y:S01]  /*51c0*/  UIMAD.WIDE.U32 UR26, UR8, UR48, URZ ;  /* 0x00000030081a72a5 */ /* 0x000fe2000f8e003f */
[----:B------:R-:W-:Y:S01]  /*51d0*/  FMUL.FTZ R10, R77, R10 ;  /* 0x0000000a4d0a7220 */ /* 0x000fe20000410000 */
[----:B------:R-:W-:Y:S01]  /*51e0*/  ULOP3.LUT UR32, UR32, 0xfffffe, URZ, 0xc0, !UPT ;  /* 0x00fffffe20207892 */ /* 0x000fe2000f8ec03f */
[----:B------:R-:W-:Y:S01]  /*51f0*/  FMUL.FTZ R9, R76, R9 ;  /* 0x000000094c097220 */ /* 0x000fe20000410000 */
[----:B------:R-:W-:Y:S01]  /*5200*/  UIMAD UR51, UR8, UR33, UR7 ;  /* 0x00000021083372a4 */ /* 0x000fe2000f8e0207 */
[----:B------:R-:W-:Y:S01]  /*5210*/  FMUL.FTZ R8, R75, R8 ;  /* 0x000000084b087220 */ /* 0x000fe20000410000 */
[----:B------:R-:W-:Y:S01]  /*5220*/  FMUL.FTZ R7, R74, R7 ;  /* 0x000000074a077220 */ /* 0x000fe20000410000 */
[----:B------:R-:W-:Y:S01]  /*5230*/  FMUL.FTZ R6, R73, R6 ;  /* 0x0000000649067220 */ /* 0x000fe20000410000 */
[----:B------:R-:W-:Y:S01]  /*5240*/  FMUL.FTZ R5, R72, R5 ;  /* 0x0000000548057220 */ /* 0x000fe20000410000 */
[----:B------:R-:W-:Y:S01]  /*5250*/  FMUL.FTZ R4, R71, R4 ;  /* 0x0000000447047220 */ /* 0x000fe20000410000 */
[----:B------:R-:W-:Y:S01]  /*5260*/  FMUL.FTZ R3, R70, R41 ;  /* 0x0000002946037220 */ /* 0x000fe20000410000 */
[----:B0-----:R-:W-:Y:S01]  /*5270*/  FMUL.FTZ R2, R69, R40 ;  /* 0x0000002845027220 */ /* 0x001fe20000410000 */
[----:B------:R-:W-:Y:S01]  /*5280*/  UIADD3 UR17, UR17, -UR32, URZ ;  /* 0x8000002011117290 */ /* 0x000fe2000fffe03f */
[----:B------:R-:W-:Y:S01]  /*5290*/  UMOV UR7, URZ ;  /* 0x0000003f00077c82 */ /* 0x000fe20008000000 */
[----:B------:R-:W-:Y:S01]  /*52a0*/  ULDC UR55, c[0x0][0x224] ;  /* 0x0000890000377ab9 */ /* 0x000fe20000000800 */
[----:B------:R-:W-:Y:S01]  /*52b0*/  ULDC UR56, c[0x0][0x21c] ;  /* 0x0000870000387ab9 */ /* 0x000fe20000000800 */
[----:B------:R-:W-:-:S02]  /*52c0*/  UIADD3 UR49, UR27, UR49, URZ ;  /* 0x000000311b317290 */ /* 0x000fc4000fffe03f */
[----:B------:R-:W-:Y:S02]  /*52d0*/  UIADD3 UR50, UR29, UR50, URZ ;  /* 0x000000321d327290 */ /* 0x000fe4000fffe03f */
[----:B------:R-:W-:Y:S01]  /*52e0*/  UIADD3 UR51, UR31, UR51, URZ ;  /* 0x000000331f337290 */ /* 0x000fe2000fffe03f */
[----:B------:R-:W-:Y:S01]  /*52f0*/  ULDC.64 UR32, c[0x0][0x2e0] ;  /* 0x0000b80000207ab9 */ /* 0x000fe20000000a00 */
[----:B------:R-:W-:Y:S01]  /*5300*/  ULDC.64 UR34, c[0x0][0x270] ;  /* 0x00009c0000227ab9 */ /* 0x000fe20000000a00 */
[----:B------:R-:W-:Y:S01]  /*5310*/  ULDC.64 UR36, c[0x0][0x2d8] ;  /* 0x0000b60000247ab9 */ /* 0x000fe20000000a00 */
[----:B------:R-:W-:Y:S01]  /*5320*/  ULDC.64 UR38, c[0x0][0x250] ;  /* 0x0000940000267ab9 */ /* 0x000fe20000000a00 */
[----:B------:R-:W-:Y:S01]  /*5330*/  ULDC.64 UR40, c[0x0][0x2d0] ;  /* 0x0000b40000287ab9 */ /* 0x000fe20000000a00 */
[----:B-1----:R-:W-:-:S06]  /*5340*/  ULDC.64 UR42, c[0x0][0x238] ;  /* 0x00008e00002a7ab9 */ /* 0x002fcc0000000a00 */
.L_x_85:
[----:B------:R-:W-:Y:S01]  /*5350*/  USHF.R.S32.HI UR52, URZ, 0x1f, UR7 ;  /* 0x0000001f3f347899 */ /* 0x000fe20008011407 */
[----:B------:R-:W-:-:S03]  /*5360*/  UMOV UR48, UR26 ;  /* 0x0000001a00307c82 */ /* 0x000fc60008000000 */
[----:B------:R-:W-:Y:S02]  /*5370*/  UIMAD UR46, UR52, UR42, URZ ;  /* 0x0000002a342e72a4 */ /* 0x000fe4000f8e023f */
[----:B------:R-:W-:Y:S02]  /*5380*/  UIMAD.WIDE.U32 UR44, UR7, UR42, UR48 ;  /* 0x0000002a072c72a5 */ /* 0x000fe4000f8e0030 */
[----:B------:R-:W-:Y:S02]  /*5390*/  UIMAD UR46, UR7, UR43, UR46 ;  /* 0x0000002b072e72a4 */ /* 0x000fe4000f8e022e */
[----:B------:R-:W-:Y:S02]  /*53a0*/  ULEA UR47, UP0, UR44, UR40, 0x2 ;  /* 0x000000282c2f7291 */ /* 0x000fe4000f80103f */
[----:B------:R-:W-:-:S04]  /*53b0*/  UIADD3 UR45, UR45, UR46, URZ ;  /* 0x0000002e2d2d7290 */ /* 0x000fc8000fffe03f */
[----:B------:R-:W-:Y:S01]  /*53c0*/  ULEA.HI.X UR44, UR44, UR41, UR45, 0x2, UP0 ;  /* 0x000000292c2c7291 */ /* 0x000fe200080f142d */
[----:B------:R-:W-:-:S05]  /*53d0*/  MOV R40, UR47 ;  /* 0x0000002f00287c02 */ /* 0x000fca0008000f00 */
[----:B------:R-:W-:-:S05]  /*53e0*/  MOV R41, UR44 ;  /* 0x0000002c00297c02 */ /* 0x000fca0008000f00 */
[----:B0-----:R0:W2:Y:S01]  /*53f0*/  LDG.E R40, desc[UR18][R40.64] ;  /* 0x0000001228287981 */ /* 0x0010a2000c1e1900 */
[----:B------:R-:W-:Y:S02]  /*5400*/  UIMAD UR58, UR52, UR38, URZ ;  /* 0x00000026343a72a4 */ /* 0x000fe4000f8e023f */
[----:B------:R-:W-:Y:S01]  /*5410*/  UIMAD UR52, UR52, UR34, URZ ;  /* 0x00000022343472a4 */ /* 0x000fe2000f8e023f */
[----:B------:R-:W1:Y:S01]  /*5420*/  S2R R164, SR_TID.X ;  /* 0x0000000000a47919 */ /* 0x000e620000002100 */
[----:B------:R-:W-:Y:S01]  /*5430*/  UMOV UR44, UR28 ;  /* 0x0000001c002c7c82 */ /* 0x000fe20008000000 */
[----:B------:R-:W-:Y:S01]  /*5440*/  UMOV UR45, UR50 ;  /* 0x00000032002d7c82 */ /* 0x000fe20008000000 */
[----:B------:R-:W-:Y:S01]  /*5450*/  UMOV UR46, UR30 ;  /* 0x0000001e002e7c82 */ /* 0x000fe20008000000 */
[----:B------:R-:W-:Y:S01]  /*5460*/  UMOV UR47, UR51 ;  /* 0x00000033002f7c82 */ /* 0x000fe20008000000 */
[----:B------:R-:W-:Y:S02]  /*5470*/  UIMAD.WIDE.U32 UR44, UR7, UR38, UR44 ;  /* 0x00000026072c72a5 */ /* 0x000fe4000f8e002c */
[----:B------:R-:W-:-:S02]  /*5480*/  UIMAD UR59, UR7, UR39, UR58 ;  /* 0x00000027073b72a4 */ /* 0x000fc4000f8e023a */
[----:B------:R-:W-:Y:S02]  /*5490*/  UIMAD.WIDE.U32 UR46, UR7, UR34, UR46 ;  /* 0x00000022072e72a5 */ /* 0x000fe4000f8e002e */
[----:B------:R-:W-:Y:S02]  /*54a0*/  UIMAD UR60, UR7, UR35, UR52 ;  /* 0x00000023073c72a4 */ /* 0x000fe4000f8e0234 */
[----:B------:R-:W-:Y:S02]  /*54b0*/  UIADD3 UR59, UR45, UR59, URZ ;  /* 0x0000003b2d3b7290 */ /* 0x000fe4000fffe03f */
[----:B------:R-:W-:Y:S02]  /*54c0*/  ULEA UR57, UR17, UR7, 0x8 ;  /* 0x0000000711397291 */ /* 0x000fe4000f8e403f */
[----:B------:R-:W-:Y:S02]  /*54d0*/  ULEA UR58, UP0, UR44, UR36, 0x2 ;  /* 0x000000242c3a7291 */ /* 0x000fe4000f80103f */
[----:B------:R-:W-:-:S02]  /*54e0*/  ULEA UR52, UP1, UR46, UR32, 0x2 ;  /* 0x000000202e347291 */ /* 0x000fc4000f82103f */
[----:B------:R-:W-:Y:S02]  /*54f0*/  UIADD3 UR45, UR47, UR60, URZ ;  /* 0x0000003c2f2d7290 */ /* 0x000fe4000fffe03f */
[----:B------:R-:W-:Y:S02]  /*5500*/  ULEA.HI.X UR44, UR44, UR37, UR59, 0x2, UP0 ;  /* 0x000000252c2c7291 */ /* 0x000fe400080f143b */
[----:B------:R-:W-:Y:S01]  /*5510*/  ULEA.HI.X UR46, UR46, UR33, UR45, 0x2, UP1 ;  /* 0x000000212e2e7291 */ /* 0x000fe200088f142d */
[----:B------:R-:W-:-:S03]  /*5520*/  IMAD.U32 R42, RZ, RZ, UR52 ;  /* 0x00000034ff2a7e24 */ /* 0x000fc6000f8e00ff */
[----:B0-----:R-:W-:Y:S02]  /*5530*/  MOV R41, UR44 ;  /* 0x0000002c00297c02 */ /* 0x001fe40008000f00 */
[----:B------:R-:W-:Y:S02]  /*5540*/  MOV R43, UR46 ;  /* 0x0000002e002b7c02 */ /* 0x000fe40008000f00 */
[C---:B-1----:R-:W-:Y:S02]  /*5550*/  IADD3 R84, R164.reuse, 0x200, RZ ;  /* 0x00000200a4547810 */ /* 0x042fe40007ffe0ff */
[C---:B------:R-:W-:Y:S02]  /*5560*/  ISETP.NE.AND P3, PT, R164.reuse, RZ, PT ;  /* 0x000000ffa400720c */ /* 0x040fe40003f65270 */
[----:B------:R-:W-:Y:S02]  /*5570*/  ISETP.NE.AND P0, PT, R164, 0x7f, PT ;  /* 0x0000007fa400780c */ /* 0x000fe40003f05270 */
[----:B------:R-:W-:-:S04]  /*5580*/  SEL R84, R84, UR57, P3 ;  /* 0x0000003954547c07 */ /* 0x000fc80009800000 */
[-C--:B------:R-:W-:Y:S02]  /*5590*/  LEA R85, R84, R91.reuse, 0x2 ;  /* 0x0000005b54557211 */ /* 0x080fe400078e10ff */
[----:B------:R0:W5:Y:S05]  /*55a0*/  LDG.E R84, desc[UR18][R42.64] ;  /* 0x000000122a547981 */ /* 0x00016a000c1e1900 */
[----:B------:R-:W-:Y:S01]  /*55b0*/  @P0 LEA R105, R164, R91, 0x2 ;  /* 0x0000005ba4690211 */ /* 0x000fe200078e10ff */
[----:B------:R-:W-:Y:S01]  /*55c0*/  BSSY B0, `(.L_x_74) ;  /* 0x0000017000007945 */ /* 0x000fe20003800000 */
[----:B--2---:R-:W-:Y:S02]  /*55d0*/  R2UR UR48, R40 ;  /* 0x00000000283072ca */ /* 0x004fe400000e0000 */
[----:B------:R-:W-:-:S05]  /*55e0*/  MOV R40, UR58 ;  /* 0x0000003a00287c02 */ /* 0x000fca0008000f00 */
[----:B------:R0:W5:Y:S06]  /*55f0*/  LDG.E R83, desc[UR18][R40.64] ;  /* 0x0000001228537981 */ /* 0x00016c000c1e1900 */
[----:B------:R-:W-:-:S05]  /*5600*/  MOV R82, UR48 ;  /* 0x0000003000527c02 */ /* 0x000fca0008000f00 */
[----:B------:R-:W-:-:S04]  /*5610*/  FMUL.FTZ R82, R82, 1.4426950216293334961 ;  /* 0x3fb8aa3b52527820 */ /* 0x000fc80000410000 */
[----:B------:R-:W-:-:S06]  /*5620*/  FMUL.FTZ R138, R90, R82 ;  /* 0x000000525a8a7220 */ /* 0x000fcc0000410000 */
[----:B------:R-:W1:Y:S02]  /*5630*/  MUFU.EX2 R138, R138 ;  /* 0x0000008a008a7308 */ /* 0x000e640000000800 */
[----:B-1----:R0:W-:Y:S01]  /*5640*/  STS [R85+0x1ae0], R138 ;  /* 0x001ae08a55007388 */ /* 0x0021e20000000800 */
[----:B------:R-:W-:Y:S06]  /*5650*/  BAR.SYNC.DEFER_BLOCKING 0x0 ;  /* 0x0000000000007b1d */ /* 0x000fec0000010000 */
[----:B------:R-:W1:Y:S01]  /*5660*/  @P0 LDS R105, [R105+0x22e4] ;  /* 0x0022e40069690984 */ /* 0x000e620000000800 */
[----:B------:R-:W-:Y:S05]  /*5670*/  @P0 BRA `(.L_x_75) ;  /* 0x00000000002c0947 */ /* 0x000fea0003800000 */
[----:B0-----:R-:W0:Y:S01]  /*5680*/  LDC R40, c[0x0][0x224] ;  /* 0x00008900ff287b82 */ /* 0x001e220000000800 */
[----:B-1----:R-:W-:Y:S02]  /*5690*/  MOV R105, 0x3f800000 ;  /* 0x3f80000000697802 */ /* 0x002fe40000000f00 */
[----:B0-----:R-:W-:-:S13]  /*56a0*/  ISETP.NE.AND P0, PT, R40, UR54, PT ;  /* 0x0000003628007c0c */ /* 0x001fda000bf05270 */
[----:B------:R-:W-:Y:S05]  /*56b0*/  @!P0 BRA `(.L_x_75) ;  /* 0x00000000001c8947 */ /* 0x000fea0003800000 */
[----:B------:R-:W-:-:S04]  /*56c0*/  IADD3 R41, R40, -UR6, RZ ;  /* 0x8000000628297c10 */ /* 0x000fc8000fffe0ff */
[----:B------:R-:W-:-:S04]  /*56d0*/  LEA.HI R40, R41, R41, RZ, 0x1 ;  /* 0x0000002929287211 */ /* 0x000fc800078f08ff */
[----:B------:R-:W-:-:S04]  /*56e0*/  LOP3.LUT R40, R40, 0xfffffe, RZ, 0xc0, !PT ;  /* 0x00fffffe28287812 */ /* 0x000fc800078ec0ff */
[----:B------:R-:W-:-:S04]  /*56f0*/  IADD3 R40, -R40, R41, RZ ;  /* 0x0000002928287210 */ /* 0x000fc80007ffe1ff */
[----:B------:R-:W-:-:S04]  /*5700*/  LEA R40, R40, UR7, 0x8 ;  /* 0x0000000728287c11 */ /* 0x000fc8000f8e40ff */
[----:B------:R-:W-:-:S05]  /*5710*/  LEA R40, R40, R91, 0x2 ;  /* 0x0000005b28287211 */ /* 0x000fca00078e10ff */
[----:B------:R2:W3:Y:S02]  /*5720*/  LDS R105, [R40+0x1ae0] ;  /* 0x001ae00028697984 */ /* 0x0004e40000000800 */
.L_x_75:
[----:B------:R-:W-:Y:S05]  /*5730*/  BSYNC B0 ;  /* 0x0000000000007941 */ /* 0x000fea0003800000 */
.L_x_74:
[----:B------:R-:W-:Y:S01]  /*5740*/  UISETP.GE.AND UP0, UPT, UR54, 0x2, UPT ;  /* 0x000000023600788c */ /* 0x000fe2000bf06270 */
[----:B------:R-:W-:Y:S01]  /*5750*/  LOP3.LUT R163, R164, 0x1f, RZ, 0xc0, !PT ;  /* 0x0000001fa4a37812 */ /* 0x000fe200078ec0ff */
[----:B0-2---:R-:W-:Y:S01]  /*5760*/  IMAD.U32 R40, RZ, RZ, UR54 ;  /* 0x00000036ff287e24 */ /* 0x005fe2000f8e00ff */
[----:B------:R-:W-:-:S03]  /*5770*/  HFMA2.MMA R43, -RZ, RZ, 0, 4.76837158203125e-07 ;  /* 0x00000008ff2b7435 */ /* 0x000fc600000001ff */
[----:B------:R-:W-:-:S04]  /*5780*/  PLOP3.LUT P0, PT, PT, PT, UP0, 0x80, 0x0 ;  /* 0x000000000000781c */ /* 0x000fc80003f0f008 */
[----:B------:R-:W-:-:S13]  /*5790*/  ISETP.NE.OR P0, PT, R163, RZ, !P0 ;  /* 0x000000ffa300720c */ /* 0x000fda0004705670 */
[----:B------:R-:W0:Y:S01]  /*57a0*/  @!P0 LDC R41, c[0x0][0x21c] ;  /* 0x00008700ff298b82 */ /* 0x000e220000000800 */
[-C--:B------:R-:W-:Y:S01]  /*57b0*/  FMUL.FTZ R121, R89, R82.reuse ;  /* 0x0000005259797220 */ /* 0x080fe20000410000 */
[-C--:B------:R-:W-:Y:S01]  /*57c0*/  FMUL.FTZ R120, R88, R82.reuse ;  /* 0x0000005258787220 */ /* 0x080fe20000410000 */
[----:B------:R-:W-:Y:S01]  /*57d0*/  @!P0 IADD3 R40, R40, -0x2, RZ ;  /* 0xfffffffe28288810 */ /* 0x000fe20007ffe0ff */
[----:B------:R-:W-:-:S03]  /*57e0*/  FMUL.FTZ R119, R81, R82 ;  /* 0x0000005251777220 */ /* 0x000fc60000410000 */
[----:B------:R-:W2:Y:S01]  /*57f0*/  MUFU.EX2 R121, R121 ;  /* 0x0000007900797308 */ /* 0x000ea20000000800 */
[-C--:B------:R-:W-:Y:S01]  /*5800*/  FMUL.FTZ R118, R80, R82.reuse ;  /* 0x0000005250767220 */ /* 0x080fe20000410000 */
[----:B------:R-:W-:-:S06]  /*5810*/  FMUL.FTZ R117, R79, R82 ;  /* 0x000000524f757220 */ /* 0x000fcc0000410000 */
[----:B------:R-:W4:Y:S01]  /*5820*/  MUFU.EX2 R120, R120 ;  /* 0x0000007800787308 */ /* 0x000f220000000800 */
[----:B0-----:R-:W-:Y:S01]  /*5830*/  @!P0 IMAD R42, R40, R41, UR7 ;  /* 0x00000007282a8e24 */ /* 0x001fe2000f8e0229 */
[----:B------:R-:W-:-:S06]  /*5840*/  HFMA2.MMA R40, -RZ, RZ, 1.875, 0 ;  /* 0x3f800000ff287435 */ /* 0x000fcc00000001ff */
[----:B------:R-:W0:Y:S01]  /*5850*/  MUFU.EX2 R119, R119 ;  /* 0x0000007700777308 */ /* 0x000e220000000800 */
[----:B------:R-:W-:Y:S01]  /*5860*/  MOV R41, RZ ;  /* 0x000000ff00297202 */ /* 0x000fe20000000f00 */
[----:B------:R-:W-:-:S04]  /*5870*/  @!P0 IMAD.WIDE R42, R42, R43, UR20 ;  /* 0x000000142a2a8e25 */ /* 0x000fc8000f8e022b */
[-C--:B------:R-:W-:Y:S02]  /*5880*/  FMUL.FTZ R116, R78, R82.reuse ;  /* 0x000000524e747220 */ /* 0x080fe40000410000 */
[----:B------:R-:W1:Y:S01]  /*5890*/  MUFU.EX2 R118, R118 ;  /* 0x0000007600767308 */ /* 0x000e620000000800 */
[----:B------:R2:W5:Y:S01]  /*58a0*/  @!P0 LDG.E.64 R40, desc[UR18][R42.64] ;  /* 0x000000122a288981 */ /* 0x000562000c1e1b00 */
[-C--:B------:R-:W-:Y:S01]  /*58b0*/  FMUL.FTZ R115, R77, R82.reuse ;  /* 0x000000524d737220 */ /* 0x080fe20000410000 */
[-C--:B------:R-:W-:Y:S01]  /*58c0*/  FMUL.FTZ R114, R76, R82.reuse ;  /* 0x000000524c727220 */ /* 0x080fe20000410000 */
[-C--:B------:R-:W-:Y:S01]  /*58d0*/  FMUL.FTZ R113, R75, R82.reuse ;  /* 0x000000524b717220 */ /* 0x080fe20000410000 */
[-C--:B------:R-:W-:Y:S01]  /*58e0*/  FMUL.FTZ R112, R74, R82.reuse ;  /* 0x000000524a707220 */ /* 0x080fe20000410000 */
[-C--:B------:R-:W-:Y:S01]  /*58f0*/  FMUL.FTZ R111, R73, R82.reuse ;  /* 0x00000052496f7220 */ /* 0x080fe20000410000 */
[-C--:B------:R-:W-:Y:S01]  /*5900*/  FMUL.FTZ R110, R72, R82.reuse ;  /* 0x00000052486e7220 */ /* 0x080fe20000410000 */
[----:B------:R-:W3:Y:S01]  /*5910*/  MUFU.EX2 R117, R117 ;  /* 0x0000007500757308 */ /* 0x000ee20000000800 */
[-C--:B------:R-:W-:Y:S01]  /*5920*/  FMUL.FTZ R109, R71, R82.reuse ;  /* 0x00000052476d7220 */ /* 0x080fe20000410000 */
[-C--:B------:R-:W-:Y:S01]  /*5930*/  FMUL.FTZ R108, R70, R82.reuse ;  /* 0x00000052466c7220 */ /* 0x080fe20000410000 */
[-C--:B--2---:R-:W-:Y:S01]  /*5940*/  FMUL.FTZ R43, R138, R121.reuse ;  /* 0x000000798a2b7220 */ /* 0x084fe20000410000 */
[----:B------:R-:W-:Y:S01]  /*5950*/  FFMA.FTZ R42, R17, R121, R16 ;  /* 0x00000079112a7223 */ /* 0x000fe20000010010 */
[----:B------:R-:W-:Y:S01]  /*5960*/  FMUL.FTZ R107, R69, R82 ;  /* 0x00000052456b7220 */ /* 0x000fe20000410000 */
[----:B------:R-:W-:Y:S01]  /*5970*/  ISETP.GT.U32.AND P1, PT, R164, 0x1f, PT ;  /* 0x0000001fa400780c */ /* 0x000fe20003f24070 */
[C---:B----4-:R-:W-:Y:S01]  /*5980*/  FMUL.FTZ R86, R120.reuse, R43 ;  /* 0x0000002b78567220 */ /* 0x050fe20000410000 */
[----:B------:R-:W2:Y:S01]  /*5990*/  MUFU.EX2 R116, R116 ;  /* 0x0000007400747308 */ /* 0x000ea20000000800 */
[----:B------:R-:W-:Y:S01]  /*59a0*/  FFMA.FTZ R42, R120, R42, R15 ;  /* 0x0000002a782a7223 */ /* 0x000fe2000001000f */
[----:B------:R-:W-:Y:S01]  /*59b0*/  LEA.HI R106, R164, R164, RZ, 0x1e ;  /* 0x000000a4a46a7211 */ /* 0x000fe200078ff0ff */
[----:B0-----:R-:W-:Y:S01]  /*59c0*/  FMUL.FTZ R43, R119, R86 ;  /* 0x00000056772b7220 */ /* 0x001fe20000410000 */
[----:B-----5:R-:W-:Y:S01]  /*59d0*/  FMUL.FTZ R83, R83, R84 ;  /* 0x0000005453537220 */ /* 0x020fe20000410000 */
[----:B------:R-:W-:Y:S01]  /*59e0*/  FFMA.FTZ R42, R119, R42, R14 ;  /* 0x0000002a772a7223 */ /* 0x000fe2000001000e */
[----:B------:R-:W-:Y:S01]  /*59f0*/  LEA R106, R106, R91, 0x3 ;  /* 0x0000005b6a6a7211 */ /* 0x000fe200078e18ff */
[C---:B-1----:R-:W-:Y:S01]  /*5a00*/  FMUL.FTZ R86, R118.reuse, R43 ;  /* 0x0000002b76567220 */ /* 0x042fe20000410000 */
[----:B------:R-:W0:Y:S01]  /*5a10*/  MUFU.EX2 R115, R115 ;  /* 0x0000007300737308 */ /* 0x000e220000000800 */
[----:B------:R-:W-:Y:S01]  /*5a20*/  FFMA.FTZ R42, R118, R42, R13 ;  /* 0x0000002a762a7223 */ /* 0x000fe2000001000d */
[-C--:B------:R-:W-:Y:S01]  /*5a30*/  FMUL.FTZ R137, R0, R83.reuse ;  /* 0x0000005300897220 */ /* 0x080fe20000410000 */
[C---:B---3--:R-:W-:Y:S01]  /*5a40*/  FMUL.FTZ R43, R117.reuse, R86 ;  /* 0x00000056752b7220 */ /* 0x048fe20000410000 */
[-C--:B------:R-:W-:Y:S01]  /*5a50*/  FMUL.FTZ R136, R68, R83.reuse ;  /* 0x0000005344887220 */ /* 0x080fe20000410000 */
[----:B------:R-:W-:Y:S01]  /*5a60*/  FFMA.FTZ R42, R117, R42, R12 ;  /* 0x0000002a752a7223 */ /* 0x000fe2000001000c */
[-C--:B------:R-:W-:Y:S01]  /*5a70*/  FMUL.FTZ R135, R67, R83.reuse ;  /* 0x0000005343877220 */ /* 0x080fe20000410000 */
[----:B------:R-:W-:Y:S01]  /*5a80*/  FMUL.FTZ R134, R66, R83 ;  /* 0x0000005342867220 */ /* 0x000fe20000410000 */
[----:B------:R-:W1:Y:S01]  /*5a90*/  MUFU.EX2 R114, R114 ;  /* 0x0000007200727308 */ /* 0x000e620000000800 */
[C---:B--2---:R-:W-:Y:S01]  /*5aa0*/  FMUL.FTZ R86, R116.reuse, R43 ;  /* 0x0000002b74567220 */ /* 0x044fe20000410000 */
[----:B------:R-:W-:Y:S01]  /*5ab0*/  FFMA.FTZ R42, R116, R42, R11 ;  /* 0x0000002a742a7223 */ /* 0x000fe2000001000b */
[-C--:B------:R-:W-:Y:S01]  /*5ac0*/  FMUL.FTZ R133, R65, R83.reuse ;  /* 0x0000005341857220 */ /* 0x080fe20000410000 */
[-C--:B------:R-:W-:Y:S01]  /*5ad0*/  FMUL.FTZ R132, R64, R83.reuse ;  /* 0x0000005340847220 */ /* 0x080fe20000410000 */
[-C--:B------:R-:W-:Y:S01]  /*5ae0*/  FMUL.FTZ R131, R63, R83.reuse ;  /* 0x000000533f837220 */ /* 0x080fe20000410000 */
[-C--:B------:R-:W-:Y:S01]  /*5af0*/  FMUL.FTZ R130, R62, R83.reuse ;  /* 0x000000533e827220 */ /* 0x080fe20000410000 */
[-C--:B------:R-:W-:Y:S01]  /*5b00*/  FMUL.FTZ R129, R61, R83.reuse ;  /* 0x000000533d817220 */ /* 0x080fe20000410000 */
[----:B------:R-:W2:Y:S01]  /*5b10*/  MUFU.EX2 R113, R113 ;  /* 0x0000007100717308 */ /* 0x000ea20000000800 */
[C---:B0-----:R-:W-:Y:S01]  /*5b20*/  FMUL.FTZ R43, R115.reuse, R86 ;  /* 0x00000056732b7220 */ /* 0x041fe20000410000 */
[----:B------:R-:W-:Y:S01]  /*5b30*/  FFMA.FTZ R42, R115, R42, R10 ;  /* 0x0000002a732a7223 */ /* 0x000fe2000001000a */
[-C--:B------:R-:W-:Y:S01]  /*5b40*/  FMUL.FTZ R128, R60, R83.reuse ;  /* 0x000000533c807220 */ /* 0x080fe20000410000 */
[-C--:B------:R-:W-:Y:S01]  /*5b50*/  FMUL.FTZ R127, R59, R83.reuse ;  /* 0x000000533b7f7220 */ /* 0x080fe20000410000 */
[-C--:B------:R-:W-:Y:S01]  /*5b60*/  FMUL.FTZ R126, R58, R83.reuse ;  /* 0x000000533a7e7220 */ /* 0x080fe20000410000 */
[-C--:B------:R-:W-:Y:S01]  /*5b70*/  FMUL.FTZ R125, R57, R83.reuse ;  /* 0x00000053397d7220 */ /* 0x080fe20000410000 */
[----:B------:R-:W-:Y:S01]  /*5b80*/  FMUL.FTZ R124, R56, R83 ;  /* 0x00000053387c7220 */ /* 0x000fe20000410000 */
[----:B------:R-:W0:Y:S01]  /*5b90*/  MUFU.EX2 R112, R112 ;  /* 0x0000007000707308 */ /* 0x000e220000000800 */
[C---:B-1----:R-:W-:Y:S01]  /*5ba0*/  FMUL.FTZ R86, R114.reuse, R43 ;  /* 0x0000002b72567220 */ /* 0x042fe20000410000 */
[----:B------:R-:W-:Y:S01]  /*5bb0*/  FFMA.FTZ R42, R114, R42, R9 ;  /* 0x0000002a722a7223 */ /* 0x000fe20000010009 */
[-C--:B------:R-:W-:Y:S01]  /*5bc0*/  FMUL.FTZ R123, R55, R83.reuse ;  /* 0x00000053377b7220 */ /* 0x080fe20000410000 */
[----:B------:R-:W-:-:S04]  /*5bd0*/  FMUL.FTZ R122, R54, R83 ;  /* 0x00000053367a7220 */ /* 0x000fc80000410000 */
[----:B------:R-:W1:Y:S01]  /*5be0*/  MUFU.EX2 R111, R111 ;  /* 0x0000006f006f7308 */ /* 0x000e620000000800 */
[C---:B--2---:R-:W-:Y:S01]  /*5bf0*/  FMUL.FTZ R43, R113.reuse, R86 ;  /* 0x00000056712b7220 */ /* 0x044fe20000410000 */
[----:B------:R-:W-:-:S06]  /*5c00*/  FFMA.FTZ R42, R113, R42, R8 ;  /* 0x0000002a712a7223 */ /* 0x000fcc0000010008 */
[----:B------:R-:W2:Y:S01]  /*5c10*/  MUFU.EX2 R110, R110 ;  /* 0x0000006e006e7308 */ /* 0x000ea20000000800 */
[C---:B0-----:R-:W-:Y:S01]  /*5c20*/  FMUL.FTZ R82, R112.reuse, R43 ;  /* 0x0000002b70527220 */ /* 0x041fe20000410000 */
[----:B------:R-:W-:-:S06]  /*5c30*/  FFMA.FTZ R42, R112, R42, R7 ;  /* 0x0000002a702a7223 */ /* 0x000fcc0000010007 */
[----:B------:R-:W0:Y:S01]  /*5c40*/  MUFU.EX2 R109, R109 ;  /* 0x0000006d006d7308 */ /* 0x000e220000000800 */
[C---:B-1----:R-:W-:Y:S01]  /*5c50*/  FMUL.FTZ R43, R111.reuse, R82 ;  /* 0x000000526f2b7220 */ /* 0x042fe20000410000 */
[----:B------:R-:W-:-:S06]  /*5c60*/  FFMA.FTZ R42, R111, R42, R6 ;  /* 0x0000002a6f2a7223 */ /* 0x000fcc0000010006 */
[----:B------:R-:W1:Y:S01]  /*5c70*/  MUFU.EX2 R108, R108 ;  /* 0x0000006c006c7308 */ /* 0x000e620000000800 */
[C---:B--2---:R-:W-:Y:S01]  /*5c80*/  FMUL.FTZ R82, R110.reuse, R43 ;  /* 0x0000002b6e527220 */ /* 0x044fe20000410000 */
[----:B------:R-:W-:-:S06]  /*5c90*/  FFMA.FTZ R42, R110, R42, R5 ;  /* 0x0000002a6e2a7223 */ /* 0x000fcc0000010005 */
[----:B------:R-:W2:Y:S01]  /*5ca0*/  MUFU.EX2 R107, R107 ;  /* 0x0000006b006b7308 */ /* 0x000ea20000000800 */
[C---:B0-----:R-:W-:Y:S01]  /*5cb0*/  FMUL.FTZ R43, R109.reuse, R82 ;  /* 0x000000526d2b7220 */ /* 0x041fe20000410000 */
[----:B------:R-:W-:-:S03]  /*5cc0*/  FFMA.FTZ R42, R109, R42, R4 ;  /* 0x0000002a6d2a7223 */ /* 0x000fc60000010004 */
[C---:B-1----:R-:W-:Y:S01]  /*5cd0*/  FMUL.FTZ R82, R108.reuse, R43 ;  /* 0x0000002b6c527220 */ /* 0x042fe20000410000 */
[----:B------:R-:W-:-:S03]  /*5ce0*/  FFMA.FTZ R43, R108, R42, R3 ;  /* 0x0000002a6c2b7223 */ /* 0x000fc60000010003 */
[C---:B--2---:R-:W-:Y:S01]  /*5cf0*/  FMUL.FTZ R42, R107.reuse, R82 ;  /* 0x000000526b2a7220 */ /* 0x044fe20000410000 */
[----:B------:R-:W-:-:S05]  /*5d00*/  FFMA.FTZ R43, R107, R43, R2 ;  /* 0x0000002b6b2b7223 */ /* 0x000fca0000010002 */
[----:B------:R0:W-:Y:S01]  /*5d10*/  STS.64 [R106+0x10d0], R42 ;  /* 0x0010d02a6a007388 */ /* 0x0001e20000000a00 */
[----:B------:R-:W-:Y:S06]  /*5d20*/  BAR.SYNC.DEFER_BLOCKING 0x0 ;  /* 0x0000000000007b1d */ /* 0x000fec0000010000 */
[----:B------:R-:W-:Y:S05]  /*5d30*/  @P1 BRA `(.L_x_76) ;  /* 0x0000000000f41947 */ /* 0x000fea0003800000 */
[----:B------:R-:W-:Y:S01]  /*5d40*/  IMAD R139, R164, 0x28, R91 ;  /* 0x00000028a48b7824 */ /* 0x000fe200078e025b */
[----:B------:R-:W1:Y:S01]  /*5d50*/  S2R R146, SR_LANEID ;  /* 0x0000000000927919 */ /* 0x000e620000000000 */
[----:B------:R-:W-:-:S03]  /*5d60*/  UMOV UR44, 0xffffffff ;  /* 0xffffffff002c7882 */ /* 0x000fc60000000000 */
[----:B0-----:R-:W-:Y:S04]  /*5d70*/  LDS.64 R42, [R139+0x10d0] ;  /* 0x0010d0008b2a7984 */ /* 0x001fe80000000a00 */
[----:B------:R-:W0:Y:S04]  /*5d80*/  LDS.64 R82, [R139+0x10d8] ;  /* 0x0010d8008b527984 */ /* 0x000e280000000a00 */
[----:B------:R-:W2:Y:S04]  /*5d90*/  LDS.64 R84, [R139+0x10e0] ;  /* 0x0010e0008b547984 */ /* 0x000ea80000000a00 */
[----:B------:R-:W3:Y:S01]  /*5da0*/  LDS.64 R86, [R139+0x10e8] ;  /* 0x0010e8008b567984 */ /* 0x000ee20000000a00 */
[----:B0-----:R-:W-:-:S04]  /*5db0*/  FFMA.FTZ R140, R43, R82, R83 ;  /* 0x000000522b8c7223 */ /* 0x001fc80000010053 */
[----:B--2---:R-:W-:-:S04]  /*5dc0*/  FFMA.FTZ R140, R84, R140, R85 ;  /* 0x0000008c548c7223 */ /* 0x004fc80000010055 */
[----:B---3--:R-:W-:Y:S01]  /*5dd0*/  FFMA.FTZ R141, R86, R140, R87 ;  /* 0x0000008c568d7223 */ /* 0x008fe20000010057 */
[----:B------:R-:W-:-:S04]  /*5de0*/  FMUL.FTZ R87, R42, R82 ;  /* 0x000000522a577220 */ /* 0x000fc80000410000 */
[----:B------:R-:W-:-:S04]  /*5df0*/  FMUL.FTZ R87, R84, R87 ;  /* 0x0000005754577220 */ /* 0x000fc80000410000 */
[----:B------:R-:W-:Y:S01]  /*5e00*/  FMUL.FTZ R140, R86, R87 ;  /* 0x00000057568c7220 */ /* 0x000fe20000410000 */
[----:B-1----:R-:W-:Y:S06]  /*5e10*/  BRA.DIV UR44, `(.L_x_77) ;  /* 0x0000003e2c507947 */ /* 0x002fec000b800000 */
[----:B------:R-:W0:Y:S01]  /*5e20*/  SHFL.UP PT, R86, R141, 0x1, RZ ;  /* 0x042000008d567989 */ /* 0x000e2200000e00ff */
[----:B------:R-:W-:-:S03]  /*5e30*/  ISETP.GE.AND P0, PT, R146, 0x1, PT ;  /* 0x000000019200780c */ /* 0x000fc60003f06270 */
[----:B------:R-:W1:Y:S10]  /*5e40*/  SHFL.UP PT, R144, R140, 0x1, RZ ;  /* 0x042000008c907989 */ /* 0x000e7400000e00ff */
[C---:B0-----:R-:W-:Y:S01]  /*5e50*/  @P0 FFMA.FTZ R141, R140.reuse, R86, R141 ;  /* 0x000000568c8d0223 */ /* 0x041fe2000001008d */
[----:B-1----:R-:W-:-:S04]  /*5e60*/  @P0 FMUL.FTZ R140, R140, R144 ;  /* 0x000000908c8c0220 */ /* 0x002fc80000410000 */
        /* <DEDUP_REMOVED lines=15> */
[----:B------:R0:W1:Y:S04]  /*5f60*/  SHFL.UP PT, R86, R141, 0x10, RZ ;  /* 0x060000008d567989 */ /* 0x00006800000e00ff */
[----:B------:R0:W2:Y:S02]  /*5f70*/  SHFL.UP PT, R144, R140, 0x10, RZ ;  /* 0x060000008c907989 */ /* 0x0000a400000e00ff */
.L_x_108:
[----:B------:R-:W-:Y:S01]  /*5f80*/  ISETP.GE.AND P0, PT, R146, 0x10, PT ;  /* 0x000000109200780c */ /* 0x000fe20003f06270 */
[----:B------:R-:W-:-:S12]  /*5f90*/  UMOV UR44, 0xffffffff ;  /* 0xffffffff002c7882 */ /* 0x000fd80000000000 */
[C---:B01----:R-:W-:Y:S01]  /*5fa0*/  @P0 FFMA.FTZ R141, R140.reuse, R86, R141 ;  /* 0x000000568c8d0223 */ /* 0x043fe2000001008d */
[----:B--2---:R-:W-:Y:S01]  /*5fb0*/  @P0 FMUL.FTZ R140, R140, R144 ;  /* 0x000000908c8c0220 */ /* 0x004fe20000410000 */
[----:B------:R-:W-:Y:S06]  /*5fc0*/  BRA.DIV UR44, `(.L_x_78) ;  /* 0x000000422c0c7947 */ /* 0x000fec000b800000 */
.L_x_111:
[----:B------:R-:W-:-:S03]  /*5fd0*/  UMOV UR44, 0xffffffff ;  /* 0xffffffff002c7882 */ /* 0x000fc60000000000 */
[----:B------:R-:W-:Y:S05]  /*5fe0*/  BRA.DIV UR44, `(.L_x_79) ;  /* 0x000000422c2c7947 */ /* 0x000fea000b800000 */
.L_x_114:
[----:B------:R-:W-:-:S03]  /*5ff0*/  UMOV UR44, 0xffffffff ;  /* 0xffffffff002c7882 */ /* 0x000fc60000000000 */
[----:B------:R-:W-:Y:S05]  /*6000*/  BRA.DIV UR44, `(.L_x_80) ;  /* 0x000000422c4c7947 */ /* 0x000fea000b800000 */
[----:B------:R-:W0:Y:S04]  /*6010*/  SHFL.UP PT, R140, R140, 0x1, RZ ;  /* 0x042000008c8c7989 */ /* 0x000e2800000e00ff */
[----:B------:R-:W1:Y:S04]  /*6020*/  SHFL.UP PT, R141, R141, 0x1, RZ ;  /* 0x042000008d8d7989 */ /* 0x000e6800000e00ff */
[----:B------:R-:W2:Y:S04]  /*6030*/  SHFL.IDX PT, R40, R40, RZ, 0x1f ;  /* 0x00001fff28287589 */ /* 0x000ea800000e0000 */
[----:B------:R-:W3:Y:S02]  /*6040*/  SHFL.IDX PT, R41, R41, RZ, 0x1f ;  /* 0x00001fff29297589 */ /* 0x000ee400000e0000 */
.L_x_120:
[C---:B01-3--:R-:W-:Y:S01]  /*6050*/  @P3 FFMA.FTZ R41, R140.reuse, R41, R141 ;  /* 0x000000298c293223 */ /* 0x04bfe2000001008d */
[----:B--2---:R-:W-:-:S05]  /*6060*/  @P3 FMUL.FTZ R40, R140, R40 ;  /* 0x000000288c283220 */ /* 0x004fca0000410000 */
[----:B------:R0:W-:Y:S02]  /*6070*/  STS.64 [R139+0x10d0], R40 ;  /* 0x0010d0288b007388 */ /* 0x0001e40000000a00 */
[C---:B0-----:R-:W-:Y:S01]  /*6080*/  FFMA.FTZ R41, R42.reuse, R41, R43 ;  /* 0x000000292a297223 */ /* 0x041fe2000001002b */
[----:B------:R-:W-:-:S03]  /*6090*/  FMUL.FTZ R40, R42, R40 ;  /* 0x000000282a287220 */ /* 0x000fc60000410000 */
[C---:B------:R-:W-:Y:S01]  /*60a0*/  FFMA.FTZ R83, R82.reuse, R41, R83 ;  /* 0x0000002952537223 */ /* 0x040fe20000010053 */
[----:B------:R-:W-:Y:S01]  /*60b0*/  FMUL.FTZ R82, R82, R40 ;  /* 0x0000002852527220 */ /* 0x000fe20000410000 */
[----:B------:R1:W-:Y:S02]  /*60c0*/  STS.64 [R139+0x10d8], R40 ;  /* 0x0010d8288b007388 */ /* 0x0003e40000000a00 */
[C---:B------:R-:W-:Y:S01]  /*60d0*/  FFMA.FTZ R85, R84.reuse, R83, R85 ;  /* 0x0000005354557223 */ /* 0x040fe20000010055 */
[----:B------:R-:W-:Y:S01]  /*60e0*/  FMUL.FTZ R84, R84, R82 ;  /* 0x0000005254547220 */ /* 0x000fe20000410000 */
[----:B------:R1:W-:Y:S04]  /*60f0*/  STS.64 [R139+0x10e0], R82 ;  /* 0x0010e0528b007388 */ /* 0x0003e80000000a00 */
[----:B------:R1:W-:Y:S02]  /*6100*/  STS.64 [R139+0x10e8], R84 ;  /* 0x0010e8548b007388 */ /* 0x0003e40000000a00 */
.L_x_76:
[----:B------:R-:W-:Y:S05]  /*6110*/  WARPSYNC.ALL ;  /* 0x0000000000007948 */ /* 0x000fea0003800000 */
[----:B------:R-:W-:Y:S01]  /*6120*/  BAR.SYNC.DEFER_BLOCKING 0x0 ;  /* 0x0000000000007b1d */ /* 0x000fe20000010000 */
[C---:B0-----:R-:W-:Y:S01]  /*6130*/  FMUL.FTZ R43, R107.reuse, R105 ;  /* 0x000000696b2b7220 */ /* 0x041fe20000410000 */
[----:B-1----:R-:W-:Y:S01]  /*6140*/  FFMA.FTZ R41, R107, R122, R123 ;  /* 0x0000007a6b297223 */ /* 0x002fe2000001007b */
[----:B------:R-:W-:Y:S02]  /*6150*/  UISETP.GE.AND UP0, UPT, UR54, UR55, UPT ;  /* 0x000000373600728c */ /* 0x000fe4000bf06270 */
[C---:B------:R-:W-:Y:S01]  /*6160*/  FMUL.FTZ R40, R108.reuse, R43 ;  /* 0x0000002b6c287220 */ /* 0x040fe20000410000 */
[----:B------:R-:W-:-:S03]  /*6170*/  FFMA.FTZ R42, R108, R41, R124 ;  /* 0x000000296c2a7223 */ /* 0x000fc6000001007c */
[C---:B------:R-:W-:Y:S01]  /*6180*/  FMUL.FTZ R41, R109.reuse, R40 ;  /* 0x000000286d297220 */ /* 0x040fe20000410000 */
[----:B------:R-:W-:Y:S01]  /*6190*/  FFMA.FTZ R43, R109, R42, R125 ;  /* 0x0000002a6d2b7223 */ /* 0x000fe2000001007d */
[----:B------:R-:W-:Y:S02]  /*61a0*/  PLOP3.LUT P0, PT, PT, PT, UP0, 0x80, 0x0 ;  /* 0x000000000000781c */ /* 0x000fe40003f0f008 */
[C---:B------:R-:W-:Y:S01]  /*61b0*/  FMUL.FTZ R42, R110.reuse, R41 ;  /* 0x000000296e2a7220 */ /* 0x040fe20000410000 */
[----:B------:R-:W-:Y:S01]  /*61c0*/  FFMA.FTZ R82, R110, R43, R126 ;  /* 0x0000002b6e527223 */ /* 0x000fe2000001007e */
[----:B------:R-:W-:Y:S02]  /*61d0*/  ISETP.NE.OR P0, PT, R163, RZ, P0 ;  /* 0x000000ffa300720c */ /* 0x000fe40000705670 */
        /* <DEDUP_REMOVED lines=19> */
[----:B------:R-:W-:Y:S02]  /*6310*/  MOV R82, UR7 ;  /* 0x0000000700527c02 */ /* 0x000fe40008000f00 */
[C---:B------:R-:W-:Y:S01]  /*6320*/  FMUL.FTZ R42, R120.reuse, R41 ;  /* 0x00000029782a7220 */ /* 0x040fe20000410000 */
[----:B------:R-:W-:Y:S01]  /*6330*/  FFMA.FTZ R84, R120, R43, R136 ;  /* 0x0000002b78547223 */ /* 0x000fe20000010088 */
[----:B------:R-:W-:Y:S01]  /*6340*/  IMAD.MOV.U32 R41, RZ, RZ, RZ ;  /* 0x000000ffff297224 */ /* 0x000fe200078e00ff */
[----:B------:R-:W-:Y:S01]  /*6350*/  @!P0 LEA R82, R82, R91, 0x3 ;  /* 0x0000005b52528211 */ /* 0x000fe200078e18ff */
[C---:B------:R-:W-:Y:S01]  /*6360*/  FMUL.FTZ R42, R121.reuse, R42 ;  /* 0x0000002a792a7220 */ /* 0x040fe20000410000 */
[----:B------:R-:W-:Y:S01]  /*6370*/  FFMA.FTZ R43, R121, R84, R137 ;  /* 0x00000054792b7223 */ /* 0x000fe20000010089 */
[----:B0-----:R-:W-:Y:S01]  /*6380*/  FFMA.FTZ R138, R138, R40, R17 ;  /* 0x000000288a8a7223 */ /* 0x001fe20000010011 */
[----:B------:R-:W-:-:S03]  /*6390*/  HFMA2.MMA R40, -RZ, RZ, 1.875, 0 ;  /* 0x3f800000ff287435 */ /* 0x000fc600000001ff */
[----:B------:R-:W-:-:S04]  /*63a0*/  FFMA.FTZ R139, R121, R138, R16 ;  /* 0x0000008a798b7223 */ /* 0x000fc80000010010 */
        /* <DEDUP_REMOVED lines=18> */
[C---:B------:R-:W-:Y:S01]  /*64d0*/  IMAD R154, R164.reuse, 0x28, R91 ;  /* 0x00000028a49a7824 */ /* 0x040fe200078e025b */
[----:B------:R-:W-:Y:S01]  /*64e0*/  UMOV UR44, 0xffffffff ;  /* 0xffffffff002c7882 */ /* 0x000fe20000000000 */
[----:B------:R-:W-:Y:S02]  /*64f0*/  ISETP.NE.AND P0, PT, R164, 0x1f, PT ;  /* 0x0000001fa400780c */ /* 0x000fe40003f05270 */
[C---:B------:R-:W-:Y:S01]  /*6500*/  ISETP.GE.U32.AND P1, PT, R163.reuse, 0x10, PT ;  /* 0x00000010a300780c */ /* 0x040fe20003f26070 */
[----:B------:R-:W-:Y:S01]  /*6510*/  LDS.64 R42, [R154+0x15f0] ;  /* 0x0015f0009a2a7984 */ /* 0x000fe20000000a00 */
[C---:B------:R-:W-:Y:S02]  /*6520*/  ISETP.GE.U32.AND P2, PT, R163.reuse, 0x18, PT ;  /* 0x00000018a300780c */ /* 0x040fe40003f46070 */
[C---:B------:R-:W-:Y:S01]  /*6530*/  ISETP.GE.U32.AND P3, PT, R163.reuse, 0x1c, PT ;  /* 0x0000001ca300780c */ /* 0x040fe20003f66070 */
[----:B------:R-:W0:Y:S01]  /*6540*/  LDS.64 R82, [R154+0x15f8] ;  /* 0x0015f8009a527984 */ /* 0x000e220000000a00 */
[----:B------:R-:W-:-:S02]  /*6550*/  ISETP.GE.U32.AND P4, PT, R163, 0x1e, PT ;  /* 0x0000001ea300780c */ /* 0x000fc40003f86070 */
[----:B------:R-:W-:Y:S01]  /*6560*/  ISETP.NE.AND P5, PT, R163, 0x1f, PT ;  /* 0x0000001fa300780c */ /* 0x000fe20003fa5270 */
[----:B------:R-:W1:Y:S04]  /*6570*/  LDS.64 R84, [R154+0x15e8] ;  /* 0x0015e8009a547984 */ /* 0x000e680000000a00 */
[----:B------:R-:W2:Y:S01]  /*6580*/  LDS.64 R86, [R154+0x15e0] ;  /* 0x0015e0009a567984 */ /* 0x000ea20000000a00 */
[----:B0-----:R-:W-:-:S04]  /*6590*/  FFMA.FTZ R155, R42, R83, R43 ;  /* 0x000000532a9b7223 */ /* 0x001fc8000001002b */
[----:B-1----:R-:W-:-:S04]  /*65a0*/  FFMA.FTZ R155, R84, R155, R85 ;  /* 0x0000009b549b7223 */ /* 0x002fc80000010055 */
[----:B--2---:R-:W-:Y:S01]  /*65b0*/  FFMA.FTZ R162, R86, R155, R87 ;  /* 0x0000009b56a27223 */ /* 0x004fe20000010057 */
        /* <DEDUP_REMOVED lines=30> */
.L_x_137:
        /* <DEDUP_REMOVED lines=15> */
.L_x_81:
        /* <DEDUP_REMOVED lines=41> */
[----:B------:R-:W-:Y:S02]  /*6b20*/  HADD2.F32 R105, -RZ, R157.H0_H0 ;  /* 0x2000009dff697230 */ /* 0x000fe40000004100 */
[C---:B------:R-:W-:Y:S01]  /*6b30*/  FMUL.FTZ R87, R88.reuse, R119 ;  /* 0x0000007758577220 */ /* 0x040fe20000410000 */
[----:B------:R-:W-:Y:S01]  /*6b40*/  FFMA.FTZ R140, -R88, R86, R140 ;  /* 0x00000056588c7223 */ /* 0x000fe2000001018c */
[C---:B------:R-:W-:Y:S01]  /*6b50*/  FMUL.FTZ R122, R81.reuse, R118 ;  /* 0x00000076517a7220 */ /* 0x040fe20000410000 */
[----:B------:R-:W-:Y:S01]  /*6b60*/  FFMA.FTZ R141, -R81, R105, R141 ;  /* 0x00000069518d7223 */ /* 0x000fe2000001018d */
[----:B------:R-:W-:Y:S01]  /*6b70*/  FMUL.FTZ R124, R80, R117 ;  /* 0x00000075507c7220 */ /* 0x000fe20000410000 */
[----:B------:R-:W-:-:S02]  /*6b80*/  HADD2.F32 R125, -RZ, R101.H0_H0 ;  /* 0x20000065ff7d7230 */ /* 0x000fc40000004100 */
[----:B------:R-:W-:Y:S01]  /*6b90*/  FFMA.FTZ R84, R84, R116, R83 ;  /* 0x0000007454547223 */ /* 0x000fe20000010053 */
[----:B------:R-:W-:Y:S01]  /*6ba0*/  FFMA.FTZ R143, R63, R144, R143 ;  /* 0x000000903f8f7223 */ /* 0x000fe2000001008f */
[----:B------:R-:W-:Y:S01]  /*6bb0*/  FMUL.FTZ R116, R79, R116 ;  /* 0x000000744f747220 */ /* 0x000fe20000410000 */
[----:B------:R-:W-:Y:S01]  /*6bc0*/  FMUL.FTZ R126, R115, UR48 ;  /* 0x00000030737e7c20 */ /* 0x000fe20008410000 */
[----:B------:R-:W-:-:S04]  /*6bd0*/  FFMA.FTZ R144, -R78, R125, R144 ;  /* 0x0000007d4e907223 */ /* 0x000fc80000010190 */
[----:B------:R-:W-:Y:S01]  /*6be0*/  FMUL.FTZ R126, R144, R126 ;  /* 0x0000007e907e7220 */ /* 0x000fe20000410000 */
[----:B------:R-:W-:-:S03]  /*6bf0*/  FFMA.FTZ R143, R62, R145, R143 ;  /* 0x000000913e8f7223 */ /* 0x000fc6000001008f */
[----:B------:R-:W-:Y:S01]  /*6c00*/  FFMA.FTZ R125, R125, R115, R126 ;  /* 0x000000737d7d7223 */ /* 0x000fe2000001007e */
[----:B------:R-:W-:Y:S01]  /*6c10*/  FMUL.FTZ R126, R114, UR48 ;  /* 0x00000030727e7c20 */ /* 0x000fe20008410000 */
[----:B------:R-:W-:Y:S01]  /*6c20*/  FFMA.FTZ R143, R61, R146, R143 ;  /* 0x000000923d8f7223 */ /* 0x000fe2000001008f */
[----:B------:R-:W-:Y:S01]  /*6c30*/  FMUL.FTZ R127, R113, UR48 ;  /* 0x00000030717f7c20 */ /* 0x000fe20008410000 */
[----:B------:R-:W-:Y:S02]  /*6c40*/  FMUL.FTZ R128, R112, UR48 ;  /* 0x0000003070807c20 */ /* 0x000fe40008410000 */
[----:B------:R-:W-:Y:S01]  /*6c50*/  FFMA.FTZ R143, R60, R147, R143 ;  /* 0x000000933c8f7223 */ /* 0x000fe2000001008f */
[----:B------:R-:W-:-:S03]  /*6c60*/  FMUL.FTZ R129, R111, UR48 ;  /* 0x000000306f817c20 */ /* 0x000fc60008410000 */
[----:B------:R-:W-:Y:S01]  /*6c70*/  FFMA.FTZ R143, R59, R148, R143 ;  /* 0x000000943b8f7223 */ /* 0x000fe2000001008f */
[----:B------:R-:W-:-:S03]  /*6c80*/  FMUL.FTZ R130, R110, UR48 ;  /* 0x000000306e827c20 */ /* 0x000fc60008410000 */
[----:B------:R-:W-:Y:S01]  /*6c90*/  FFMA.FTZ R143, R58, R149, R143 ;  /* 0x000000953a8f7223 */ /* 0x000fe2000001008f */
[----:B------:R-:W-:-:S03]  /*6ca0*/  FMUL.FTZ R131, R109, UR48 ;  /* 0x000000306d837c20 */ /* 0x000fc60008410000 */
[----:B------:R-:W-:Y:S01]  /*6cb0*/  FFMA.FTZ R143, R57, R150, R143 ;  /* 0x00000096398f7223 */ /* 0x000fe2000001008f */
[----:B------:R-:W-:Y:S01]  /*6cc0*/  FMUL.FTZ R115, R78, R115 ;  /* 0x000000734e737220 */ /* 0x000fe20000410000 */
[----:B------:R-:W-:Y:S02]  /*6cd0*/  FMUL.FTZ R132, R108, UR48 ;  /* 0x000000306c847c20 */ /* 0x000fe40008410000 */
[----:B------:R-:W-:Y:S01]  /*6ce0*/  FFMA.FTZ R143, R56, R151, R143 ;  /* 0x00000097388f7223 */ /* 0x000fe2000001008f */
[----:B--2---:R-:W-:-:S05]  /*6cf0*/  HADD2.F32 R41, -RZ, R82.H0_H0 ;  /* 0x20000052ff297230 */ /* 0x004fca0000004100 */
[----:B------:R-:W-:-:S04]  /*6d00*/  FFMA.FTZ R138, -R90, R41, R138 ;  /* 0x000000295a8a7223 */ /* 0x000fc8000001018a */
[----:B------:R-:W-:-:S04]  /*6d10*/  FFMA.FTZ R82, R40, R138, RZ ;  /* 0x0000008a28527223 */ /* 0x000fc800000100ff */
[----:B------:R-:W-:Y:S01]  /*6d20*/  FFMA.FTZ R123, R85, R139, R82 ;  /* 0x0000008b557b7223 */ /* 0x000fe20000010052 */
[----:B------:R-:W-:-:S03]  /*6d30*/  HADD2.F32 R82, -RZ, R103.H0_H0 ;  /* 0x20000067ff527230 */ /* 0x000fc60000004100 */
[----:B------:R-:W-:Y:S02]  /*6d40*/  FFMA.FTZ R123, R87, R140, R123 ;  /* 0x0000008c577b7223 */ /* 0x000fe4000001007b */
[----:B------:R-:W-:Y:S02]  /*6d50*/  FFMA.FTZ R142, -R80, R82, R142 ;  /* 0x00000052508e7223 */ /* 0x000fe4000001018e */
[----:B------:R-:W-:-:S04]  /*6d60*/  FFMA.FTZ R123, R122, R141, R123 ;  /* 0x0000008d7a7b7223 */ /* 0x000fc8000001007b */
[----:B------:R-:W-:-:S04]  /*6d70*/  FFMA.FTZ R123, R124, R142, R123 ;  /* 0x0000008e7c7b7223 */ /* 0x000fc8000001007b */
        /* <DEDUP_REMOVED lines=23> */
[----:B------:R-:W-:Y:S01]  /*6ef0*/  FMUL.FTZ R131, R150, R131 ;  /* 0x0000008396837220 */ /* 0x000fe20000410000 */
[----:B------:R-:W-:Y:S01]  /*6f00*/  FFMA.FTZ R123, R115, R144, R123 ;  /* 0x00000090737b7223 */ /* 0x000fe2000001007b */
[----:B------:R-:W-:Y:S02]  /*6f10*/  FMUL.FTZ R114, R77, R114 ;  /* 0x000000724d727220 */ /* 0x000fe40000410000 */
[----:B------:R-:W-:Y:S01]  /*6f20*/  FFMA.FTZ R130, R130, R109, R131 ;  /* 0x0000006d82827223 */ /* 0x000fe20000010083 */
[----:B------:R-:W-:Y:S02]  /*6f30*/  HADD2.F32 R131, -RZ, R94.H0_H0 ;  /* 0x2000005eff837230 */ /* 0x000fe40000004100 */
[----:B------:R-:W-:Y:S01]  /*6f40*/  FFMA.FTZ R123, R114, R145, R123 ;  /* 0x00000091727b7223 */ /* 0x000fe2000001007b */
[----:B------:R-:W-:Y:S02]  /*6f50*/  FMUL.FTZ R113, R76, R113 ;  /* 0x000000714c717220 */ /* 0x000fe40000410000 */
[----:B------:R-:W-:-:S02]  /*6f60*/  FFMA.FTZ R151, -R71, R131, R151 ;  /* 0x0000008347977223 */ /* 0x000fc40000010197 */
[----:B------:R-:W-:Y:S01]  /*6f70*/  FFMA.FTZ R123, R113, R146, R123 ;  /* 0x00000092717b7223 */ /* 0x000fe2000001007b */
[----:B------:R-:W-:Y:S01]  /*6f80*/  FMUL.FTZ R112, R75, R112 ;  /* 0x000000704b707220 */ /* 0x000fe20000410000 */
[----:B------:R-:W-:Y:S01]  /*6f90*/  FMUL.FTZ R132, R151, R132 ;  /* 0x0000008497847220 */ /* 0x000fe20000410000 */
[----:B------:R-:W-:Y:S02]  /*6fa0*/  FMUL.FTZ R111, R74, R111 ;  /* 0x0000006f4a6f7220 */ /* 0x000fe40000410000 */
[----:B------:R-:W-:Y:S01]  /*6fb0*/  FFMA.FTZ R123, R112, R147, R123 ;  /* 0x00000093707b7223 */ /* 0x000fe2000001007b */
        /* <DEDUP_REMOVED lines=48> */
[----:B------:R-:W-:Y:S01]  /*72c0*/  ISETP.GT.AND P0, PT, R155, 0xf, PT ;  /* 0x0000000f9b00780c */ /* 0x000fe20003f04270 */
[----:B------:R-:W-:Y:S01]  /*72d0*/  FADD.FTZ R25, R42, R25 ;  /* 0x000000192a197221 */ /* 0x000fe20000010000 */
[----:B------:R-:W-:Y:S01]  /*72e0*/  FMUL.FTZ R42, R118, UR48 ;  /* 0x00000030762a7c20 */ /* 0x000fe20008410000 */
[----:B------:R-:W-:Y:S01]  /*72f0*/  FMUL.FTZ R83, R117, UR48 ;  /* 0x0000003075537c20 */ /* 0x000fe20008410000 */
[----:B------:R-:W-:-:S02]  /*7300*/  ISETP.NE.AND P1, PT, R155, RZ, PT ;  /* 0x000000ff9b00720c */ /* 0x000fc40003f25270 */
[----:B------:R-:W-:Y:S01]  /*7310*/  FMUL.FTZ R42, R141, R42 ;  /* 0x0000002a8d2a7220 */ /* 0x000fe20000410000 */
[----:B------:R-:W-:Y:S01]  /*7320*/  FMUL.FTZ R83, R142, R83 ;  /* 0x000000538e537220 */ /* 0x000fe20000410000 */
[----:B------:R-:W-:Y:S01]  /*7330*/  FADD.FTZ R35, R107, R35 ;  /* 0x000000236b237221 */ /* 0x000fe20000010000 */
[----:B------:R-:W-:Y:S01]  /*7340*/  FADD.FTZ R51, R87, R51 ;  /* 0x0000003357337221 */ /* 0x000fe20000010000 */
[----:B------:R-:W-:Y:S01]  /*7350*/  FFMA.FTZ R118, R105, R118, R42 ;  /* 0x0000007669767223 */ /* 0x000fe2000001002a */
[----:B------:R-:W-:Y:S01]  /*7360*/  FMUL.FTZ R107, R119, UR48 ;  /* 0x00000030776b7c20 */ /* 0x000fe20008410000 */
[----:B------:R-:W-:Y:S01]  /*7370*/  FMUL.FTZ R42, R120, UR48 ;  /* 0x00000030782a7c20 */ /* 0x000fe20008410000 */
[----:B------:R-:W-:Y:S01]  /*7380*/  FMUL.FTZ R87, R121, UR48 ;  /* 0x0000003079577c20 */ /* 0x000fe20008410000 */
[----:B------:R-:W-:Y:S01]  /*7390*/  FFMA.FTZ R117, R82, R117, R83 ;  /* 0x0000007552757223 */ /* 0x000fe20000010053 */
[----:B0-----:R-:W-:Y:S01]  /*73a0*/  @!P0 FADD.FTZ R143, R143, R106 ;  /* 0x0000006a8f8f8221 */ /* 0x001fe20000010000 */
[----:B-1----:R-:W-:-:S04]  /*73b0*/  @!P0 FADD.FTZ R123, R123, R108 ;  /* 0x0000006c7b7b8221 */ /* 0x002fc80000010000 */
[----:B------:R-:W-:Y:S01]  /*73c0*/  MOV R83, R143 ;  /* 0x0000008f00537202 */ /* 0x000fe20000000f00 */
[----:B------:R-:W-:Y:S01]  /*73d0*/  FMUL.FTZ R107, R140, R107 ;  /* 0x0000006b8c6b7220 */ /* 0x000fe20000410000 */
[----:B------:R-:W-:Y:S01]  /*73e0*/  FMUL.FTZ R42, R139, R42 ;  /* 0x0000002a8b2a7220 */ /* 0x000fe20000410000 */
[----:B------:R-:W-:Y:S01]  /*73f0*/  FMUL.FTZ R138, R138, R87 ;  /* 0x000000578a8a7220 */ /* 0x000fe20000410000 */
[----:B------:R-:W-:Y:S01]  /*7400*/  MOV R82, R123 ;  /* 0x0000007b00527202 */ /* 0x000fe20000000f00 */
[----:B------:R-:W-:Y:S01]  /*7410*/  FFMA.FTZ R107, R86, R119, R107 ;  /* 0x00000077566b7223 */ /* 0x000fe2000001006b */
[----:B------:R-:W-:Y:S01]  /*7420*/  FFMA.FTZ R42, R43, R120, R42 ;  /* 0x000000782b2a7223 */ /* 0x000fe2000001002a */
[----:B------:R-:W-:Y:S01]  /*7430*/  FFMA.FTZ R41, R41, R121, R138 ;  /* 0x0000007929297223 */ /* 0x000fe2000001008a */
[----:B------:R-:W-:Y:S01]  /*7440*/  BSSY B0, `(.L_x_83) ;  /* 0x0000036000007945 */ /* 0x000fe20003800000 */
[----:B---3--:R0:W-:Y:S01]  /*7450*/  @!P1 STS.64 [R154+0x1098], R82 ;  /* 0x001098529a009388 */ /* 0x0081e20000000a00 */
        /* <DEDUP_REMOVED lines=33> */
[----:B------:R-:W-:-:S05]  /*7670*/  IMAD.U32 R84, RZ, RZ, UR7 ;  /* 0x00000007ff547e24 */ /* 0x000fca000f8e00ff */
[----:B------:R-:W-:Y:S01]  /*7680*/  PLOP3.LUT P0, PT, PT, PT, UP0, 0x80, 0x0 ;  /* 0x000000000000781c */ /* 0x000fe20003f0f008 */
[----:B0-----:R-:W-:-:S06]  /*7690*/  ULEA UR44, UR45, UR44, 0x18 ;  /* 0x0000002c2d2c7291 */ /* 0x001fcc000f8ec03f */
[----:B------:R-:W-:-:S04]  /*76a0*/  MOV R91, UR44 ;  /* 0x0000002c005b7c02 */ /* 0x000fc80008000f00 */
[----:B------:R-:W-:Y:S01]  /*76b0*/  LEA R105, R84, R91, 0x2 ;  /* 0x0000005b54697211 */ /* 0x000fe200078e10ff */
[----:B------:R-:W0:Y:S04]  /*76c0*/  LDS.128 R40, [R91+0x10a0] ;  /* 0x0010a0005b287984 */ /* 0x000e280000000c00 */
        /* <DEDUP_REMOVED lines=13> */
.L_x_84:
[----:B------:R-:W-:Y:S05]  /*77a0*/  BSYNC B0 ;  /* 0x0000000000007941 */ /* 0x000fea0003800000 */
.L_x_83:
[----:B------:R-:W-:-:S04]  /*77b0*/  UIADD3 UR7, UR7, 0x1, URZ ;  /* 0x0000000107077890 */ /* 0x000fc8000fffe03f */
[----:B------:R-:W-:-:S06]  /*77c0*/  UISETP.GE.AND UP0, UPT, UR7, UR56, UPT ;  /* 0x000000380700728c */ /* 0x000fcc000bf06270 */
[----:B------:R-:W-:-:S13]  /*77d0*/  PLOP3.LUT P0, PT, PT, PT, UP0, 0x80, 0x0 ;  /* 0x000000000000781c */ /* 0x000fda0003f0f008 */
[----:B------:R-:W-:Y:S05]  /*77e0*/  @!P0 BRA `(.L_x_85) ;  /* 0xffffffd800d88947 */ /* 0x000fea000383ffff */
.L_x_73:
[----:B------:R-:W2:Y:S04]  /*77f0*/  LDL R116, [R1+0x44] ;  /* 0x0000440001747983 */ /* 0x000ea80000100800 */
[----:B------:R-:W3:Y:S04]  /*7800*/  LDL R115, [R1+0x40] ;  /* 0x0000400001737983 */ /* 0x000ee80000100800 */
[----:B------:R-:W4:Y:S04]  /*7810*/  LDL R114, [R1+0x3c] ;  /* 0x00003c0001727983 */ /* 0x000f280000100800 */
        /* <DEDUP_REMOVED lines=8> */
[----:B0-----:R-:W4:Y:S04]  /*78a0*/  LDL R105, [R1+0x18] ;  /* 0x0000180001697983 */ /* 0x001f280000100800 */
[----:B------:R-:W4:Y:S04]  /*78b0*/  LDL R87, [R1+0x14] ;  /* 0x0000140001577983 */ /* 0x000f280000100800 */
[----:B------:R-:W4:Y:S04]  /*78c0*/  LDL R86, [R1+0x10] ;  /* 0x0000100001567983 */ /* 0x000f280000100800 */
[----:B------:R-:W4:Y:S04]  /*78d0*/  LDL R85, [R1+0xc] ;  /* 0x00000c0001557983 */ /* 0x000f280000100800 */
[----:B------:R-:W4:Y:S04]  /*78e0*/  LDL R84, [R1+0x8] ;  /* 0x0000080001547983 */ /* 0x000f280000100800 */
[----:B------:R0:W5:Y:S01]  /*78f0*/  LDL.64 R82, [R1+0x50] ;  /* 0x0000500001527983 */ /* 0x0001620000100a00 */
[----:B------:R-:W1:Y:S01]  /*7900*/  S2UR UR17, SR_CgaCtaId ;  /* 0x00000000001179c3 */ /* 0x000e620000008800 */
[----:B------:R-:W-:Y:S01]  /*7910*/  F2FP.F16.F32.PACK_AB R52, R52, R53 ;  /* 0x000000353434723e */ /* 0x000fe200000000ff */
[----:B------:R-:W-:Y:S01]  /*7920*/  ULEA UR33, UR54, 0xfffff800, 0xb ;  /* 0xfffff80036217891 */ /* 0x000fe2000f8e583f */
[----:B------:R-:W0:Y:S01]  /*7930*/  S2R R40, SR_TID.X ;  /* 0x0000000000287919 */ /* 0x000e220000002100 */
[----:B------:R-:W-:Y:S01]  /*7940*/  F2FP.F16.F32.PACK_AB R50, R50, R51 ;  /* 0x000000333232723e */ /* 0x000fe200000000ff */
[----:B------:R-:W-:Y:S01]  /*7950*/  ULDC UR7, c[0x0][0x218] ;  /* 0x0000860000077ab9 */ /* 0x000fe20000000800 */
[----:B------:R-:W-:-:S02]  /*7960*/  F2FP.F16.F32.PACK_AB R48, R48, R49 ;  /* 0x000000313030723e */ /* 0x000fc400000000ff */
[----:B------:R-:W-:Y:S01]  /*7970*/  BAR.SYNC.DEFER_BLOCKING 0x0 ;  /* 0x0000000000007b1d */ /* 0x000fe20000010000 */
[----:B------:R-:W-:Y:S01]  /*7980*/  PRMT R0, R52, 0x7632, R0 ;  /* 0x0000763234007816 */ /* 0x000fe20000000000 */
[----:B------:R-:W-:Y:S01]  /*7990*/  UIADD3 UR33, -UR33, UR7, URZ ;  /* 0x0000000721217290 */ /* 0x000fe2000fffe13f */
[----:B------:R-:W-:Y:S01]  /*79a0*/  PRMT R2, R50, 0x7632, R2 ;  /* 0x0000763232027816 */ /* 0x000fe20000000002 */
[----:B------:R-:W-:Y:S01]  /*79b0*/  USHF.R.S32.HI UR28, URZ, 0x1f, UR53 ;  /* 0x0000001f3f1c7899 */ /* 0x000fe20008011435 */
[----:B------:R-:W-:Y:S01]  /*79c0*/  PRMT R3, R48, 0x7632, R3 ;  /* 0x0000763230037816 */ /* 0x000fe20000000003 */
[----:B------:R-:W-:Y:S01]  /*79d0*/  UMOV UR7, 0x400 ;  /* 0x0000040000077882 */ /* 0x000fe20000000000 */
[----:B------:R-:W-:Y:S01]  /*79e0*/  F2FP.F16.F32.PACK_AB R46, R46, R47 ;  /* 0x0000002f2e2e723e */ /* 0x000fe200000000ff */
[----:B------:R-:W-:Y:S01]  /*79f0*/  ULDC.64 UR34, c[0x0][0x388] ;  /* 0x0000e20000227ab9 */ /* 0x000fe20000000a00 */
[----:B------:R-:W-:Y:S01]  /*7a00*/  F2FP.F16.F32.PACK_AB R44, R44, R45 ;  /* 0x0000002d2c2c723e */ /* 0x000fe200000000ff */
[----:B------:R-:W-:Y:S01]  /*7a10*/  ULDC.64 UR30, c[0x0][0x3a8] ;  /* 0x0000ea00001e7ab9 */ /* 0x000fe20000000a00 */
[----:B------:R-:W-:Y:S01]  /*7a20*/  F2FP.F16.F32.PACK_AB R38, R38, R39 ;  /* 0x000000272626723e */ /* 0x000fe200000000ff */
[----:B------:R-:W-:Y:S01]  /*7a30*/  UIMAD.WIDE.U32 UR26, UR53, UR34, URZ ;  /* 0x00000022351a72a5 */ /* 0x000fe2000f8e003f */
[----:B------:R-:W-:Y:S01]  /*7a40*/  F2FP.F16.F32.PACK_AB R36, R36, R37 ;  /* 0x000000252424723e */ /* 0x000fe200000000ff */
[----:B------:R-:W-:Y:S01]  /*7a50*/  BSSY B0, `(.L_x_86) ;  /* 0x0000048000007945 */ /* 0x000fe20003800000 */
[----:B------:R-:W-:Y:S01]  /*7a60*/  F2FP.F16.F32.PACK_AB R34, R34, R35 ;  /* 0x000000232222723e */ /* 0x000fe200000000ff */
[----:B-1----:R-:W-:Y:S01]  /*7a70*/  ULEA UR7, UR17, UR7, 0x18 ;  /* 0x0000000711077291 */ /* 0x002fe2000f8ec03f */
[----:B------:R-:W-:Y:S01]  /*7a80*/  PRMT R4, R46, 0x7632, R4 ;  /* 0x000076322e047816 */ /* 0x000fe20000000004 */
[----:B------:R-:W-:-:S02]  /*7a90*/  UIMAD UR17, UR28, UR34, URZ ;  /* 0x000000221c1172a4 */ /* 0x000fc4000f8e023f */
[----:B------:R-:W-:Y:S02]  /*7aa0*/  UIMAD UR28, UR28, UR30, URZ ;  /* 0x0000001e1c1c72a4 */ /* 0x000fe4000f8e023f */
[----:B------:R-:W-:Y:S01]  /*7ab0*/  UIMAD UR32, UR53, UR35, UR17 ;  /* 0x00000023352072a4 */ /* 0x000fe2000f8e0211 */
[----:B------:R1:W-:Y:S01]  /*7ac0*/  STS.U16 [R104], R52 ;  /* 0x0000003468007388 */ /* 0x0003e20000000400 */
[----:B------:R-:W-:Y:S02]  /*7ad0*/  USHF.R.S32.HI UR17, URZ, 0x1f, UR8 ;  /* 0x0000001f3f117899 */ /* 0x000fe40008011408 */
[----:B------:R-:W-:Y:S01]  /*7ae0*/  UIMAD UR28, UR53, UR31, UR28 ;  /* 0x0000001f351c72a4 */ /* 0x000fe2000f8e021c */
[----:B0-----:R-:W-:Y:S01]  /*7af0*/  ISETP.NE.AND P6, PT, R40, RZ, PT ;  /* 0x000000ff2800720c */ /* 0x001fe20003fc5270 */
[----:B------:R0:W-:Y:S01]  /*7b00*/  STS.U16 [R104+0x2], R0 ;  /* 0x0000020068007388 */ /* 0x0001e20000000400 */
[----:B------:R-:W-:-:S03]  /*7b10*/  UIADD3 UR29, UR27, UR32, URZ ;  /* 0x000000201b1d7290 */ /* 0x000fc6000fffe03f */
[----:B------:R0:W-:Y:S01]  /*7b20*/  STS.U16 [R104+0x6], R2 ;  /* 0x0000060268007388 */ /* 0x0001e20000000400 */
[----:B-1----:R-:W-:-:S03]  /*7b30*/  PRMT R52, R44, 0x7632, R52 ;  /* 0x000076322c347816 */ /* 0x002fc60000000034 */
[----:B------:R1:W-:Y:S01]  /*7b40*/  STS.U16 [R104+0xa], R3 ;  /* 0x00000a0368007388 */ /* 0x0003e20000000400 */
[----:B0-----:R-:W-:-:S03]  /*7b50*/  PRMT R0, R38, 0x7632, R0 ;  /* 0x0000763226007816 */ /* 0x001fc60000000000 */
[----:B------:R0:W-:Y:S01]  /*7b60*/  STS.U16 [R104+0x18], R36 ;  /* 0x0000182468007388 */ /* 0x0001e20000000400 */
[----:B------:R-:W-:-:S03]  /*7b70*/  PRMT R2, R36, 0x7632, R2 ;  /* 0x0000763224027816 */ /* 0x000fc60000000002 */
[----:B------:R-:W-:Y:S01]  /*7b80*/  STS.U16 [R104+0x4], R50 ;  /* 0x0000043268007388 */ /* 0x000fe20000000400 */
[----:B-1----:R-:W-:-:S03]  /*7b90*/  PRMT R3, R34, 0x7632, R3 ;  /* 0x0000763222037816 */ /* 0x002fc60000000003 */
[----:B------:R-:W-:Y:S01]  /*7ba0*/  STS.U16 [R104+0x8], R48 ;  /* 0x0000083068007388 */ /* 0x000fe20000000400 */
[----:B0-----:R-:W-:-:S03]  /*7bb0*/  MOV R36, UR33 ;  /* 0x0000002100247c02 */ /* 0x001fc60008000f00 */
[----:B------:R-:W-:Y:S04]  /*7bc0*/  STS.U16 [R104+0xc], R46 ;  /* 0x00000c2e68007388 */ /* 0x000fe80000000400 */
[----:B------:R-:W-:Y:S04]  /*7bd0*/  STS.U16 [R104+0xe], R4 ;  /* 0x00000e0468007388 */ /* 0x000fe80000000400 */
[----:B------:R-:W-:Y:S04]  /*7be0*/  STS.U16 [R104+0x10], R44 ;  /* 0x0000102c68007388 */ /* 0x000fe80000000400 */
[----:B------:R-:W-:Y:S04]  /*7bf0*/  STS.U16 [R104+0x12], R52 ;  /* 0x0000123468007388 */ /* 0x000fe80000000400 */
[----:B------:R-:W-:Y:S04]  /*7c00*/  STS.U16 [R104+0x14], R38 ;  /* 0x0000142668007388 */ /* 0x000fe80000000400 */
[----:B------:R0:W-:Y:S04]  /*7c10*/  STS.U16 [R104+0x16], R0 ;  /* 0x0000160068007388 */ /* 0x0001e80000000400 */
[----:B------:R-:W-:Y:S04]  /*7c20*/  STS.U16 [R104+0x1a], R2 ;  /* 0x00001a0268007388 */ /* 0x000fe80000000400 */
[----:B------:R-:W-:Y:S01]  /*7c30*/  STS.U16 [R104+0x1c], R34 ;  /* 0x00001c2268007388 */ /* 0x000fe20000000400 */
[----:B0-----:R-:W-:-:S03]  /*7c40*/  SHF.L.U32 R0, R40, 0x4, RZ ;  /* 0x0000000428007819 */ /* 0x001fc600000006ff */
[----:B------:R-:W-:Y:S01]  /*7c50*/  STS.U16 [R104+0x1e], R3 ;  /* 0x00001e0368007388 */ /* 0x000fe20000000400 */
[----:B------:R-:W-:Y:S01]  /*7c60*/  NOP ;  /* 0x0000000000007918 */ /* 0x000fe20000000000 */
[----:B------:R-:W-:-:S04]  /*7c70*/  LOP3.LUT R0, R0, 0xfffffe00, RZ, 0xc0, !PT ;  /* 0xfffffe0000007812 */ /* 0x000fc800078ec0ff */
[----:B------:R-:W-:Y:S01]  /*7c80*/  LOP3.LUT R4, R0, 0x1f, R40, 0xf8, !PT ;  /* 0x0000001f00047812 */ /* 0x000fe200078ef828 */
[----:B--2---:R-:W-:Y:S04]  /*7c90*/  LDS.U16 R5, [R116] ;  /* 0x0000000074057984 */ /* 0x004fe80000000400 */
[----:B---3--:R-:W-:Y:S04]  /*7ca0*/  LDS.U16 R13, [R115+0x40] ;  /* 0x00004000730d7984 */ /* 0x008fe80000000400 */
[----:B----4-:R-:W-:Y:S04]  /*7cb0*/  LDS.U16 R15, [R114+0x80] ;  /* 0x00008000720f7984 */ /* 0x010fe80000000400 */
        /* <DEDUP_REMOVED lines=14> */
[----:B------:R-:W-:Y:S06]  /*7da0*/  BAR.SYNC.DEFER_BLOCKING 0x0 ;  /* 0x0000000000007b1d */ /* 0x000fec0000010000 */
[----:B------:R-:W0:Y:S02]  /*7db0*/  LDS R61, [UR7+0x1080] ;  /* 0x00108007ff3d7984 */ /* 0x000e240008000800 */
[----:B0-----:R-:W-:-:S13]  /*7dc0*/  ISETP.GE.AND P0, PT, R4, R61, PT ;  /* 0x0000003d0400720c */ /* 0x001fda0003f06270 */
[----:B------:R-:W-:Y:S05]  /*7dd0*/  @P0 BRA `(.L_x_87) ;  /* 0x00000000003c0947 */ /* 0x000fea0003800000 */
[----:B------:R-:W-:Y:S01]  /*7de0*/  MOV R7, UR34 ;  /* 0x0000002200077c02 */ /* 0x000fe20008000f00 */
[----:B------:R-:W-:Y:S01]  /*7df0*/  ULDC.64 UR36, c[0x0][0x390] ;  /* 0x0000e40000247ab9 */ /* 0x000fe20000000a00 */
[----:B-----5:R-:W-:Y:S01]  /*7e00*/  MOV R2, R82 ;  /* 0x0000005200027202 */ /* 0x020fe20000000f00 */
[----:B------:R-:W-:Y:S01]  /*7e10*/  UIMAD UR31, UR17, UR36, URZ ;  /* 0x00000024111f72a4 */ /* 0x000fe2000f8e023f */
[----:B------:R-:W-:-:S03]  /*7e20*/  MOV R3, R83 ;  /* 0x0000005300037202 */ /* 0x000fc60000000f00 */
[----:B------:R-:W-:Y:S01]  /*7e30*/  UIMAD UR31, UR8, UR37, UR31 ;  /* 0x00000025081f72a4 */ /* 0x000fe2000f8e021f */
[----:B------:R-:W-:-:S04]  /*7e40*/  IMAD.WIDE.U32 R2, R7, UR53, R2 ;  /* 0x0000003507027c25 */ /* 0x000fc8000f8e0002 */
[----:B------:R-:W-:Y:S01]  /*7e50*/  IMAD.U32 R7, RZ, RZ, UR36 ;  /* 0x00000024ff077e24 */ /* 0x000fe2000f8e00ff */
[----:B------:R-:W-:Y:S01]  /*7e60*/  IADD3 R3, R3, UR32, RZ ;  /* 0x0000002003037c10 */ /* 0x000fe2000fffe0ff */
[----:B------:R-:W-:Y:S02]  /*7e70*/  ULDC.64 UR36, c[0x0][0x3e0] ;  /* 0x0000f80000247ab9 */ /* 0x000fe40000000a00 */
[----:B------:R-:W-:-:S05]  /*7e80*/  IMAD.WIDE.U32 R2, R7, UR8, R2 ;  /* 0x0000000807027c25 */ /* 0x000fca000f8e0002 */
[----:B------:R-:W-:Y:S02]  /*7e90*/  IADD3 R3, R3, UR31, RZ ;  /* 0x0000001f03037c10 */ /* 0x000fe4000fffe0ff */
[----:B------:R-:W-:-:S04]  /*7ea0*/  LEA R6, P0, R2, UR36, 0x1 ;  /* 0x0000002402067c11 */ /* 0x000fc8000f8008ff */
[----:B------:R-:W-:-:S05]  /*7eb0*/  LEA.HI.X R7, R2, UR37, R3, 0x1, P0 ;  /* 0x0000002502077c11 */ /* 0x000fca00080f0c03 */
[----:B------:R0:W-:Y:S04]  /*7ec0*/  STG.E.U16 desc[UR18][R6.64], R5 ;  /* 0x0000000506007986 */ /* 0x0001e8000c101512 */
.L_x_87:
[----:B------:R-:W-:Y:S05]  /*7ed0*/  BSYNC B0 ;  /* 0x0000000000007941 */ /* 0x000fea0003800000 */
.L_x_86:
[----:B------:R-:W2:Y:S01]  /*7ee0*/  LDL.LU R38, [R1+0x58] ;  /* 0x0000580001267983 */ /* 0x000ea20000300800 */
[----:B------:R-:W-:Y:S01]  /*7ef0*/  ULDC.64 UR32, c[0x0][0x390] ;  /* 0x0000e40000207ab9 */ /* 0x000fe20000000a00 */
[----:B------:R-:W-:Y:S01]  /*7f00*/  UMOV UR27, UR29 ;  /* 0x0000001d001b7c82 */ /* 0x000fe20008000000 */
[----:B------:R-:W-:Y:S01]  /*7f10*/  UIMAD UR31, UR17, UR32, URZ ;  /* 0x00000020111f72a4 */ /* 0x000fe2000f8e023f */
[----:B------:R-:W-:Y:S01]  /*7f20*/  SHF.R.S32.HI R35, RZ, 0x1f, R4 ;  /* 0x0000001fff237819 */ /* 0x000fe20000011404 */
[----:B------:R-:W-:Y:S01]  /*7f30*/  UIMAD.WIDE.U32 UR26, UR8, UR32, UR26 ;  /* 0x00000020081a72a5 */ /* 0x000fe2000f8e001a */
[----:B------:R-:W1:Y:S01]  /*7f40*/  S2R R14, SR_LANEID ;  /* 0x00000000000e7919 */ /* 0x000e620000000000 */
[----:B------:R-:W-:Y:S01]  /*7f50*/  UIMAD UR31, UR8, UR33, UR31 ;  /* 0x00000021081f72a4 */ /* 0x000fe2000f8e021f */
[C---:B------:R-:W-:Y:S01]  /*7f60*/  LOP3.LUT R12, R4.reuse, 0x20, RZ, 0xfc, !PT ;  /* 0x00000020040c7812 */ /* 0x040fe200078efcff */
[----:B------:R-:W-:Y:S01]  /*7f70*/  UIADD3 UR29, UP0, UR15, UR26, URZ ;  /* 0x0000001a0f1d7290 */ /* 0x000fe2000ff1e03f */
[C---:B------:R-:W-:Y:S01]  /*7f80*/  LOP3.LUT R11, R4.reuse, 0x40, RZ, 0xfc, !PT ;  /* 0x00000040040b7812 */ /* 0x040fe200078efcff */
[----:B------:R-:W-:Y:S01]  /*7f90*/  ULDC.64 UR32, c[0x0][0x3e0] ;  /* 0x0000f80000207ab9 */ /* 0x000fe20000000a00 */
[C---:B------:R-:W-:Y:S01]  /*7fa0*/  LOP3.LUT R10, R4.reuse, 0x80, RZ, 0xfc, !PT ;  /* 0x00000080040a7812 */ /* 0x040fe200078efcff */
[----:B------:R-:W-:Y:S01]  /*7fb0*/  UIADD3.X UR26, UR16, UR31, UR27, UP0, !UPT ;  /* 0x0000001f101a7290 */ /* 0x000fe200087fe41b */
[----:B------:R-:W-:Y:S01]  /*7fc0*/  LEA R2, P0, R4, UR32, 0x1 ;  /* 0x0000002004027c11 */ /* 0x000fe2000f8008ff */
[----:B------:R-:W-:Y:S01]  /*7fd0*/  BSSY B0, `(.L_x_88) ;  /* 0x00000bc000007945 */ /* 0x000fe20003800000 */
[----:B------:R-:W-:-:S02]  /*7fe0*/  MOV R3, UR29 ;  /* 0x0000001d00037c02 */ /* 0x000fc40008000f00 */
[----:B------:R-:W-:Y:S02]  /*7ff0*/  LEA.HI.X R0, R4, UR33, R35, 0x1, P0 ;  /* 0x0000002104007c11 */ /* 0x000fe400080f0c23 */
[C---:B------:R-:W-:Y:S02]  /*8000*/  LEA R2, P2, R3.reuse, R2, 0x1 ;  /* 0x0000000203027211 */ /* 0x040fe400078408ff */
[----:B0-----:R-:W-:Y:S01]  /*8010*/  MOV R5, UR26 ;  /* 0x0000001a00057c02 */ /* 0x001fe20008000f00 */
[----:B------:R-:W-:Y:S01]  /*8020*/  UIMAD.WIDE.U32 UR26, UR53, UR30, URZ ;  /* 0x0000001e351a72a5 */ /* 0x000fe2000f8e003f */
[----:B------:R-:W-:Y:S02]  /*8030*/  ISETP.GE.AND P0, PT, R12, R61, PT ;  /* 0x0000003d0c00720c */ /* 0x000fe40003f06270 */
[----:B------:R-:W-:Y:S01]  /*8040*/  LEA.HI.X R3, R3, R0, R5, 0x1, P2 ;  /* 0x0000000003037211 */ /* 0x000fe200010f0c05 */
[----:B------:R-:W-:Y:S01]  /*8050*/  UIADD3 UR29, UR27, UR28, URZ ;  /* 0x0000001c1b1d7290 */ /* 0x000fe2000fffe03f */
[----:B------:R-:W-:-:S02]  /*8060*/  LOP3.LUT R0, R4, 0x60, RZ, 0xfc, !PT ;  /* 0x0000006004007812 */ /* 0x000fc400078efcff */
[-C--:B------:R-:W-:Y:S02]  /*8070*/  ISETP.GE.AND P1, PT, R11, R61.reuse, PT ;  /* 0x0000003d0b00720c */ /* 0x080fe40003f26270 */
[----:B------:R-:W-:Y:S02]  /*8080*/  ISETP.GE.AND P3, PT, R0, R61, PT ;  /* 0x0000003d0000720c */ /* 0x000fe40003f66270 */
[C---:B------:R-:W-:Y:S02]  /*8090*/  LOP3.LUT R9, R4.reuse, 0xa0, RZ, 0xfc, !PT ;  /* 0x000000a004097812 */ /* 0x040fe400078efcff */
[C---:B------:R-:W-:Y:S01]  /*80a0*/  LOP3.LUT R8, R4.reuse, 0xc0, RZ, 0xfc, !PT ;  /* 0x000000c004087812 */ /* 0x040fe200078efcff */
[----:B------:R0:W-:Y:S01]  /*80b0*/  @!P0 STG.E.U16 desc[UR18][R2.64+-0xfc0], R13 ;  /* 0xfff0400d02008986 */ /* 0x0001e2000c101512 */
[C---:B------:R-:W-:Y:S02]  /*80c0*/  LOP3.LUT R7, R4.reuse, 0xe0, RZ, 0xfc, !PT ;  /* 0x000000e004077812 */ /* 0x040fe400078efcff */
[----:B------:R-:W-:-:S02]  /*80d0*/  LOP3.LUT R6, R4, 0x100, RZ, 0xfc, !PT ;  /* 0x0000010004067812 */ /* 0x000fc400078efcff */
[----:B------:R-:W-:Y:S01]  /*80e0*/  LOP3.LUT R5, R4, 0x120, RZ, 0xfc, !PT ;  /* 0x0000012004057812 */ /* 0x000fe200078efcff */
[----:B------:R-:W-:Y:S01]  /*80f0*/  @!P1 STG.E.U16 desc[UR18][R2.64+-0xf80], R15 ;  /* 0xfff0800f02009986 */ /* 0x000fe2000c101512 */
[-C--:B------:R-:W-:Y:S02]  /*8100*/  ISETP.GE.AND P2, PT, R10, R61.reuse, PT ;  /* 0x0000003d0a00720c */ /* 0x080fe40003f46270 */
[-C--:B------:R-:W-:Y:S01]  /*8110*/  ISETP.GE.AND P1, PT, R9, R61.reuse, PT ;  /* 0x0000003d0900720c */ /* 0x080fe20003f26270 */
[----:B------:R3:W-:Y:S01]  /*8120*/  @!P3 STG.E.U16 desc[UR18][R2.64+-0xf40], R17 ;  /* 0xfff0c0110200b986 */ /* 0x0007e2000c101512 */
[-C--:B------:R-:W-:Y:S02]  /*8130*/  ISETP.GE.AND P0, PT, R8, R61.reuse, PT ;  /* 0x0000003d0800720c */ /* 0x080fe40003f06270 */
[-C--:B------:R-:W-:Y:S02]  /*8140*/  ISETP.GE.AND P3, PT, R7, R61.reuse, PT ;  /* 0x0000003d0700720c */ /* 0x080fe40003f66270 */
[----:B------:R-:W-:-:S02]  /*8150*/  ISETP.GE.AND P4, PT, R6, R61, PT ;  /* 0x0000003d0600720c */ /* 0x000fc40003f86270 */
[----:B------:R-:W-:Y:S02]  /*8160*/  ISETP.GE.AND P5, PT, R5, R61, PT ;  /* 0x0000003d0500720c */ /* 0x000fe40003fa6270 */
[----:B0-----:R-:W-:Y:S01]  /*8170*/  SHF.L.U32 R13, R40, 0x4, RZ ;  /* 0x00000004280d7819 */ /* 0x001fe200000006ff */
[----:B------:R-:W-:Y:S01]  /*8180*/  @!P2 STG.E.U16 desc[UR18][R2.64+-0xf00], R37 ;  /* 0xfff100250200a986 */ /* 0x000fe2000c101512 */
[C---:B------:R-:W-:Y:S02]  /*8190*/  LOP3.LUT R34, R4.reuse, 0x140, RZ, 0xfc, !PT ;  /* 0x0000014004227812 */ /* 0x040fe400078efcff */
[----:B------:R-:W-:Y:S01]  /*81a0*/  LOP3.LUT R13, R13, 0xfffffe00, RZ, 0xc0, !PT ;  /* 0xfffffe000d0d7812 */ /* 0x000fe200078ec0ff */
[----:B------:R-:W-:Y:S01]  /*81b0*/  @!P1 STG.E.U16 desc[UR18][R2.64+-0xec0], R39 ;  /* 0xfff1402702009986 */ /* 0x000fe2000c101512 */
[----:B---3--:R-:W-:Y:S02]  /*81c0*/  LOP3.LUT R17, R4, 0x160, RZ, 0xfc, !PT ;  /* 0x0000016004117812 */ /* 0x008fe400078efcff */
[----:B-1----:R-:W-:Y:S01]  /*81d0*/  LEA R63, R14, R13, 0x4 ;  /* 0x0000000d0e3f7211 */ /* 0x002fe200078e20ff */
[----:B------:R0:W-:Y:S01]  /*81e0*/  @!P0 STG.E.U16 desc[UR18][R2.64+-0xe80], R41 ;  /* 0xfff1802902008986 */ /* 0x0001e2000c101512 */
[----:B------:R-:W-:-:S02]  /*81f0*/  LOP3.LUT R16, R4, 0x180, RZ, 0xfc, !PT ;  /* 0x0000018004107812 */ /* 0x000fc400078efcff */
[C---:B------:R-:W-:Y:S01]  /*8200*/  LOP3.LUT R15, R4.reuse, 0x1a0, RZ, 0xfc, !PT ;  /* 0x000001a0040f7812 */ /* 0x040fe200078efcff */
[----:B------:R1:W-:Y:S01]  /*8210*/  @!P3 STG.E.U16 desc[UR18][R2.64+-0xe40], R43 ;  /* 0xfff1c02b0200b986 */ /* 0x0003e2000c101512 */
[C---:B------:R-:W-:Y:S01]  /*8220*/  LOP3.LUT R14, R4.reuse, 0x1c0, RZ, 0xfc, !PT ;  /* 0x000001c0040e7812 */ /* 0x040fe200078efcff */
[----:B------:R-:W-:Y:S01]  /*8230*/  VIADD R50, R63, 0xb ;  /* 0x0000000b3f327836 */ /* 0x000fe20000000000 */
[----:B------:R-:W-:Y:S01]  /*8240*/  LOP3.LUT R13, R4, 0x1e0, RZ, 0xfc, !PT ;  /* 0x000001e0040d7812 */ /* 0x000fe200078efcff */
[----:B------:R3:W-:Y:S01]  /*8250*/  @!P4 STG.E.U16 desc[UR18][R2.64+-0xe00], R45 ;  /* 0xfff2002d0200c986 */ /* 0x0007e2000c101512 */
[-C--:B------:R-:W-:Y:S02]  /*8260*/  ISETP.GE.AND P0, PT, R34, R61.reuse, PT ;  /* 0x0000003d2200720c */ /* 0x080fe40003f06270 */
[-C--:B------:R-:W-:Y:S01]  /*8270*/  ISETP.GE.AND P1, PT, R17, R61.reuse, PT ;  /* 0x0000003d1100720c */ /* 0x080fe20003f26270 */
[----:B------:R4:W-:Y:S01]  /*8280*/  @!P5 STG.E.U16 desc[UR18][R2.64+-0xdc0], R47 ;  /* 0xfff2402f0200d986 */ /* 0x0009e2000c101512 */
[-C--:B------:R-:W-:Y:S01]  /*8290*/  ISETP.GE.AND P2, PT, R16, R61.reuse, PT ;  /* 0x0000003d1000720c */ /* 0x080fe20003f46270 */
[----:B0-----:R-:W-:Y:S01]  /*82a0*/  VIADD R41, R63, 0x3 ;  /* 0x000000033f297836 */ /* 0x001fe20000000000 */
[----:B------:R-:W-:-:S02]  /*82b0*/  ISETP.GE.AND P3, PT, R15, R61, PT ;  /* 0x0000003d0f00720c */ /* 0x000fc40003f66270 */
[-C--:B------:R-:W-:Y:S02]  /*82c0*/  ISETP.GE.AND P4, PT, R14, R61.reuse, PT ;  /* 0x0000003d0e00720c */ /* 0x080fe40003f86270 */
[----:B------:R-:W-:Y:S02]  /*82d0*/  ISETP.GE.AND P5, PT, R13, R61, PT ;  /* 0x0000003d0d00720c */ /* 0x000fe40003fa6270 */
[C---:B------:R-:W-:Y:S01]  /*82e0*/  IADD3 R37, R63.reuse, 0x1, RZ ;  /* 0x000000013f257810 */ /* 0x040fe20007ffe0ff */
[----:B------:R-:W-:Y:S01]  /*82f0*/  @!P0 STG.E.U16 desc[UR18][R2.64+-0xd80], R49 ;  /* 0xfff2803102008986 */ /* 0x000fe2000c101512 */
[----:B------:R-:W-:Y:S02]  /*8300*/  IADD3 R40, R63, 0x2, RZ ;  /* 0x000000023f287810 */ /* 0x000fe40007ffe0ff */
[----:B------:R-:W-:Y:S01]  /*8310*/  LEA.HI.SX32 R39, R37, R63, 0x1b ;  /* 0x0000003f25277211 */ /* 0x000fe200078fdaff */
[----:B------:R-:W-:Y:S01]  /*8320*/  @!P1 STG.E.U16 desc[UR18][R2.64+-0xd40], R51 ;  /* 0xfff2c03302009986 */ /* 0x000fe2000c101512 */
[----:B------:R-:W-:-:S02]  /*8330*/  IADD3 R42, R63, 0x4, RZ ;  /* 0x000000043f2a7810 */ /* 0x000fc40007ffe0ff */
[C---:B-1----:R-:W-:Y:S01]  /*8340*/  IADD3 R43, R63.reuse, 0x5, RZ ;  /* 0x000000053f2b7810 */ /* 0x042fe20007ffe0ff */
[----:B------:R-:W-:Y:S01]  /*8350*/  @!P2 STG.E.U16 desc[UR18][R2.64+-0xd00], R53 ;  /* 0xfff300350200a986 */ /* 0x000fe2000c101512 */
[----:B------:R-:W-:Y:S02]  /*8360*/  IADD3 R44, R63, 0x6, RZ ;  /* 0x000000063f2c7810 */ /* 0x000fe40007ffe0ff */
[-C--:B------:R-:W-:Y:S01]  /*8370*/  LEA.HI.SX32 R40, R40, R63.reuse, 0x1b ;  /* 0x0000003f28287211 */ /* 0x080fe200078fdaff */
[----:B------:R-:W-:Y:S01]  /*8380*/  @!P3 STG.E.U16 desc[UR18][R2.64+-0xcc0], R55 ;  /* 0xfff340370200b986 */ /* 0x000fe2000c101512 */
[-C--:B------:R-:W-:Y:S02]  /*8390*/  LEA.HI.SX32 R41, R41, R63.reuse, 0x1b ;  /* 0x0000003f29297211 */ /* 0x080fe400078fdaff */
[-C--:B------:R-:W-:Y:S01]  /*83a0*/  LEA.HI.SX32 R42, R42, R63.reuse, 0x1b ;  /* 0x0000003f2a2a7211 */ /* 0x080fe200078fdaff */
[----:B------:R-:W-:Y:S01]  /*83b0*/  @!P4 STG.E.U16 desc[UR18][R2.64+-0xc80], R57 ;  /* 0xfff380390200c986 */ /* 0x000fe2000c101512 */
[----:B------:R-:W-:-:S02]  /*83c0*/  LEA.HI.SX32 R43, R43, R63, 0x1b ;  /* 0x0000003f2b2b7211 */ /* 0x000fc400078fdaff */
[----:B------:R-:W-:Y:S01]  /*83d0*/  LEA R39, R39, UR7, 0x1 ;  /* 0x0000000727277c11 */ /* 0x000fe2000f8e08ff */
[----:B------:R0:W-:Y:S01]  /*83e0*/  @!P5 STG.E.U16 desc[UR18][R2.64+-0xc40], R59 ;  /* 0xfff3c03b0200d986 */ /* 0x0001e2000c101512 */
[C---:B---3--:R-:W-:Y:S02]  /*83f0*/  IADD3 R45, R63.reuse, 0x7, RZ ;  /* 0x000000073f2d7810 */ /* 0x048fe40007ffe0ff */
[----:B------:R-:W-:Y:S01]  /*8400*/  LEA.HI.SX32 R44, R44, R63, 0x1b ;  /* 0x0000003f2c2c7211 */ /* 0x000fe200078fdaff */
[----:B------:R-:W-:Y:S01]  /*8410*/  BAR.SYNC.DEFER_BLOCKING 0x0 ;  /* 0x0000000000007b1d */ /* 0x000fe20000010000 */
[----:B------:R-:W-:Y:S02]  /*8420*/  LEA R40, R40, UR7, 0x1 ;  /* 0x0000000728287c11 */ /* 0x000fe4000f8e08ff */
[----:B------:R-:W-:Y:S02]  /*8430*/  IADD3 R46, R63, 0x8, RZ ;  /* 0x000000083f2e7810 */ /* 0x000fe40007ffe0ff */
[----:B------:R-:W-:-:S02]  /*8440*/  LEA R41, R41, UR7, 0x1 ;  /* 0x0000000729297c11 */ /* 0x000fc4000f8e08ff */
[C---:B----4-:R-:W-:Y:S02]  /*8450*/  IADD3 R47, R63.reuse, 0x9, RZ ;  /* 0x000000093f2f7810 */ /* 0x050fe40007ffe0ff */
[----:B------:R-:W-:Y:S02]  /*8460*/  LEA R42, R42, UR7, 0x1 ;  /* 0x000000072a2a7c11 */ /* 0x000fe4000f8e08ff */
[----:B------:R-:W-:Y:S02]  /*8470*/  IADD3 R48, R63, 0xa, RZ ;  /* 0x0000000a3f307810 */ /* 0x000fe40007ffe0ff */
[----:B------:R-:W-:Y:S02]  /*8480*/  LEA R43, R43, UR7, 0x1 ;  /* 0x000000072b2b7c11 */ /* 0x000fe4000f8e08ff */
[----:B------:R-:W-:Y:S02]  /*8490*/  LEA.HI.SX32 R45, R45, R63, 0x1b ;  /* 0x0000003f2d2d7211 */ /* 0x000fe400078fdaff */
[----:B0-----:R-:W-:-:S02]  /*84a0*/  F2FP.F16.F32.PACK_AB R3, R25, R24 ;  /* 0x000000181903723e */ /* 0x001fc400000000ff */
[----:B------:R-:W-:Y:S02]  /*84b0*/  LEA R44, R44, UR7, 0x1 ;  /* 0x000000072c2c7c11 */ /* 0x000fe4000f8e08ff */
[C---:B------:R-:W-:Y:S02]  /*84c0*/  IADD3 R52, R63.reuse, 0xc, RZ ;  /* 0x0000000c3f347810 */ /* 0x040fe40007ffe0ff */
[-C--:B------:R-:W-:Y:S02]  /*84d0*/  LEA.HI.SX32 R46, R46, R63.reuse, 0x1b ;  /* 0x0000003f2e2e7211 */ /* 0x080fe400078fdaff */
[----:B------:R-:W-:Y:S02]  /*84e0*/  IADD3 R54, R63, 0xd, RZ ;  /* 0x0000000d3f367810 */ /* 0x000fe40007ffe0ff */
[----:B------:R-:W-:Y:S02]  /*84f0*/  LEA.HI.SX32 R47, R47, R63, 0x1b ;  /* 0x0000003f2f2f7211 */ /* 0x000fe400078fdaff */
[----:B------:R-:W-:-:S02]  /*8500*/  IADD3 R56, R63, 0xe, RZ ;  /* 0x0000000e3f387810 */ /* 0x000fc40007ffe0ff */
[-C--:B------:R-:W-:Y:S02]  /*8510*/  LEA.HI.SX32 R48, R48, R63.reuse, 0x1b ;  /* 0x0000003f30307211 */ /* 0x080fe400078fdaff */
        /* <DEDUP_REMOVED lines=14> */
[----:B------:R-:W-:Y:S01]  /*8600*/  LEA R58, R58, UR7, 0x1 ;  /* 0x000000073a3a7c11 */ /* 0x000fe2000f8e08ff */
[----:B--2---:R-:W-:Y:S01]  /*8610*/  FADD.FTZ R38, R18, R38 ;  /* 0x0000002612267221 */ /* 0x004fe20000010000 */
[----:B------:R-:W-:-:S03]  /*8620*/  F2FP.F16.F32.PACK_AB R18, R19, R18 ;  /* 0x000000121312723e */ /* 0x000fc600000000ff */
[----:B------:R-:W-:Y:S02]  /*8630*/  FADD.FTZ R37, R38, R19 ;  /* 0x0000001326257221 */ /* 0x000fe40000010000 */
[----:B------:R0:W-:Y:S02]  /*8640*/  STS.U16 [R104], R18 ;  /* 0x0000001268007388 */ /* 0x0001e40000000400 */
[----:B------:R-:W-:Y:S01]  /*8650*/  FADD.FTZ R38, R37, R20 ;  /* 0x0000001425267221 */ /* 0x000fe20000010000 */
[----:B------:R-:W-:-:S03]  /*8660*/  F2FP.F16.F32.PACK_AB R20, R21, R20 ;  /* 0x000000141514723e */ /* 0x000fc600000000ff */
[--C-:B------:R-:W-:Y:S01]  /*8670*/  FADD.FTZ R19, R38, R21.reuse ;  /* 0x0000001526137221 */ /* 0x100fe20000010000 */
[----:B------:R-:W-:Y:S02]  /*8680*/  PRMT R21, R18, 0x7632, R21 ;  /* 0x0000763212157816 */ /* 0x000fe40000000015 */
[----:B------:R-:W-:Y:S01]  /*8690*/  PRMT R37, R20, 0x7632, R37 ;  /* 0x0000763214257816 */ /* 0x000fe20000000025 */
[----:B------:R-:W-:Y:S01]  /*86a0*/  FADD.FTZ R2, R19, R22 ;  /* 0x0000001613027221 */ /* 0x000fe20000010000 */
[----:B------:R-:W-:Y:S01]  /*86b0*/  F2FP.F16.F32.PACK_AB R22, R23, R22 ;  /* 0x000000161716723e */ /* 0x000fe200000000ff */
[----:B------:R1:W-:Y:S01]  /*86c0*/  STS.U16 [R39+0x2], R21 ;  /* 0x0000021527007388 */ /* 0x0003e20000000400 */
[----:B0-----:R-:W-:Y:S01]  /*86d0*/  F2FP.F16.F32.PACK_AB R18, R27, R26 ;  /* 0x0000001a1b12723e */ /* 0x001fe200000000ff */
[----:B------:R-:W-:Y:S01]  /*86e0*/  FADD.FTZ R23, R2, R23 ;  /* 0x0000001702177221 */ /* 0x000fe20000010000 */
[----:B------:R-:W-:Y:S01]  /*86f0*/  PRMT R38, R22, 0x7632, R38 ;  /* 0x0000763216267816 */ /* 0x000fe20000000026 */
[----:B------:R0:W-:Y:S01]  /*8700*/  STS.U16 [R40+0x4], R20 ;  /* 0x0000041428007388 */ /* 0x0001e20000000400 */
[----:B------:R-:W-:Y:S01]  /*8710*/  F2FP.F16.F32.PACK_AB R19, R29, R28 ;  /* 0x0000001c1d13723e */ /* 0x000fe200000000ff */
[----:B------:R-:W-:-:S02]  /*8720*/  FADD.FTZ R24, R23, R24 ;  /* 0x0000001817187221 */ /* 0x000fc40000010000 */
[----:B------:R-:W-:Y:S01]  /*8730*/  STS.U16 [R41+0x6], R37 ;  /* 0x0000062529007388 */ /* 0x000fe20000000400 */
[----:B-1----:R-:W-:Y:S01]  /*8740*/  PRMT R21, R18, 0x7610, R21 ;  /* 0x0000761012157816 */ /* 0x002fe20000000015 */
[----:B------:R-:W-:Y:S02]  /*8750*/  FADD.FTZ R25, R24, R25 ;  /* 0x0000001918197221 */ /* 0x000fe40000010000 */
[----:B------:R1:W-:Y:S01]  /*8760*/  STS.U16 [R42+0x8], R22 ;  /* 0x000008162a007388 */ /* 0x0003e20000000400 */
[----:B------:R-:W-:Y:S02]  /*8770*/  PRMT R39, R18, 0x7632, R39 ;  /* 0x0000763212277816 */ /* 0x000fe40000000027 */
[----:B0-----:R-:W-:Y:S01]  /*8780*/  PRMT R20, R3, 0x7632, R20 ;  /* 0x0000763203147816 */ /* 0x001fe20000000014 */
[----:B------:R-:W-:Y:S01]  /*8790*/  STS.U16 [R43+0xa], R38 ;  /* 0x00000a262b007388 */ /* 0x000fe20000000400 */
[----:B------:R-:W-:Y:S01]  /*87a0*/  F2FP.F16.F32.PACK_AB R18, R33, R32 ;  /* 0x000000202112723e */ /* 0x000fe200000000ff */
[----:B------:R-:W-:-:S02]  /*87b0*/  FADD.FTZ R26, R25, R26 ;  /* 0x0000001a191a7221 */ /* 0x000fc40000010000 */
[----:B------:R0:W-:Y:S01]  /*87c0*/  STS.U16 [R44+0xc], R3 ;  /* 0x00000c032c007388 */ /* 0x0001e20000000400 */
[----:B------:R-:W-:Y:S01]  /*87d0*/  PRMT R40, R18, 0x7632, R40 ;  /* 0x0000763212287816 */ /* 0x000fe20000000028 */
[----:B------:R-:W-:Y:S01]  /*87e0*/  FADD.FTZ R27, R26, R27 ;  /* 0x0000001b1a1b7221 */ /* 0x000fe20000010000 */
[----:B-1----:R-:W-:Y:S01]  /*87f0*/  PRMT R22, R19, 0x7632, R22 ;  /* 0x0000763213167816 */ /* 0x002fe20000000016 */
[----:B------:R-:W-:Y:S02]  /*8800*/  STS.U16 [R45+0xe], R20 ;  /* 0x00000e142d007388 */ /* 0x000fe40000000400 */
[----:B------:R-:W-:Y:S02]  /*8810*/  FADD.FTZ R28, R27, R28 ;  /* 0x0000001c1b1c7221 */ /* 0x000fe40000010000 */
[----:B------:R-:W-:Y:S01]  /*8820*/  STS.U16 [R46+0x10], R21 ;  /* 0x000010152e007388 */ /* 0x000fe20000000400 */
[----:B0-----:R-:W-:Y:S01]  /*8830*/  F2FP.F16.F32.PACK_AB R3, R31, R30 ;  /* 0x0000001e1f03723e */ /* 0x001fe200000000ff */
[----:B------:R-:W-:-:S02]  /*8840*/  FADD.FTZ R29, R28, R29 ;  /* 0x0000001d1c1d7221 */ /* 0x000fc40000010000 */
[----:B------:R-:W-:Y:S01]  /*8850*/  STS.U16 [R47+0x12], R39 ;  /* 0x000012272f007388 */ /* 0x000fe20000000400 */
[----:B------:R-:W-:Y:S01]  /*8860*/  PRMT R38, R3, 0x7632, R38 ;  /* 0x0000763203267816 */ /* 0x000fe20000000026 */
[----:B------:R-:W-:Y:S02]  /*8870*/  FADD.FTZ R30, R29, R30 ;  /* 0x0000001e1d1e7221 */ /* 0x000fe40000010000 */
[----:B------:R-:W-:Y:S02]  /*8880*/  STS.U16 [R48+0x14], R19 ;  /* 0x0000141330007388 */ /* 0x000fe40000000400 */
[----:B------:R-:W-:Y:S02]  /*8890*/  FADD.FTZ R31, R30, R31 ;  /* 0x0000001f1e1f7221 */ /* 0x000fe40000010000 */
[----:B------:R-:W-:Y:S02]  /*88a0*/  STS.U16 [R50+0x16], R22 ;  /* 0x0000161632007388 */ /* 0x000fe40000000400 */
[----:B------:R-:W-:-:S02]  /*88b0*/  FADD.FTZ R32, R31, R32 ;  /* 0x000000201f207221 */ /* 0x000fc40000010000 */
[----:B------:R-:W-:Y:S02]  /*88c0*/  STS.U16 [R52+0x18], R3 ;  /* 0x0000180334007388 */ /* 0x000fe40000000400 */
[----:B------:R-:W-:Y:S02]  /*88d0*/  FADD.FTZ R2, R32, R33 ;  /* 0x0000002120027221 */ /* 0x000fe40000010000 */
        /* <DEDUP_REMOVED lines=22> */
[----:B------:R-:W-:Y:S04]  /*8a40*/  STL [R1+0x58], R2 ;  /* 0x0000580201007387 */ /* 0x000fe80000100800 */
[----:B------:R-:W0:Y:S02]  /*8a50*/  LDS R67, [UR7+0x1080] ;  /* 0x00108007ff437984 */ /* 0x000e240008000800 */
[----:B0-----:R-:W-:-:S02]  /*8a60*/  ISETP.GE.AND P0, PT, R4, R67, PT ;  /* 0x000000430400720c */ /* 0x001fc40003f06270 */
[----:B------:R-:W-:-:S04]  /*8a70*/  IADD3 R4, P1, R4, -0x7e0, RZ ;  /* 0xfffff82004047810 */ /* 0x000fc80007f3e0ff */
[----:B------:R-:W-:-:S07]  /*8a80*/  IADD3.X R35, R35, -0x1, RZ, P1, !PT ;  /* 0xffffffff23237810 */ /* 0x000fce0000ffe4ff */
[----:B------:R-:W-:Y:S05]  /*8a90*/  @P0 BRA `(.L_x_89) ;  /* 0x00000000003c0947 */ /* 0x000fea0003800000 */
[----:B------:R-:W-:Y:S01]  /*8aa0*/  MOV R19, UR30 ;  /* 0x0000001e00137c02 */ /* 0x000fe20008000f00 */
[----:B------:R-:W-:Y:S01]  /*8ab0*/  ULDC.64 UR32, c[0x0][0x3b0] ;  /* 0x0000ec0000207ab9 */ /* 0x000fe20000000a00 */
[----:B-----5:R-:W-:Y:S01]  /*8ac0*/  MOV R2, R82 ;  /* 0x0000005200027202 */ /* 0x020fe20000000f00 */
[----:B------:R-:W-:Y:S01]  /*8ad0*/  UIMAD UR31, UR17, UR32, URZ ;  /* 0x00000020111f72a4 */ /* 0x000fe2000f8e023f */
[----:B------:R-:W-:-:S03]  /*8ae0*/  MOV R3, R83 ;  /* 0x0000005300037202 */ /* 0x000fc60000000f00 */
[----:B------:R-:W-:Y:S01]  /*8af0*/  UIMAD UR31, UR8, UR33, UR31 ;  /* 0x00000021081f72a4 */ /* 0x000fe2000f8e021f */
[----:B------:R-:W-:Y:S01]  /*8b00*/  IMAD.WIDE.U32 R2, R19, UR53, R2 ;  /* 0x0000003513027c25 */ /* 0x000fe2000f8e0002 */
[----:B------:R-:W-:Y:S01]  /*8b10*/  MOV R19, UR32 ;  /* 0x0000002000137c02 */ /* 0x000fe20008000f00 */
[----:B------:R-:W-:Y:S02]  /*8b20*/  ULDC.64 UR32, c[0x0][0x3f0] ;  /* 0x0000fc0000207ab9 */ /* 0x000fe40000000a00 */
[----:B------:R-:W-:Y:S02]  /*8b30*/  VIADD R3, R3, UR28 ;  /* 0x0000001c03037c36 */ /* 0x000fe40008000000 */
[----:B------:R-:W-:-:S05]  /*8b40*/  IMAD.WIDE.U32 R2, R19, UR8, R2 ;  /* 0x0000000813027c25 */ /* 0x000fca000f8e0002 */
[----:B------:R-:W-:Y:S02]  /*8b50*/  IADD3 R3, R3, UR31, RZ ;  /* 0x0000001f03037c10 */ /* 0x000fe4000fffe0ff */
[----:B------:R-:W-:-:S04]  /*8b60*/  LEA R18, P0, R2, UR32, 0x1 ;  /* 0x0000002002127c11 */ /* 0x000fc8000f8008ff */
[----:B------:R-:W-:-:S05]  /*8b70*/  LEA.HI.X R19, R2, UR33, R3, 0x1, P0 ;  /* 0x0000002102137c11 */ /* 0x000fca00080f0c03 */
[----:B------:R0:W-:Y:S04]  /*8b80*/  STG.E.U16 desc[UR18][R18.64], R21 ;  /* 0x0000001512007986 */ /* 0x0001e8000c101512 */
.L_x_89:
[----:B------:R-:W-:Y:S05]  /*8b90*/  BSYNC B0 ;  /* 0x0000000000007941 */ /* 0x000fea0003800000 */
.L_x_88:
        /* <DEDUP_REMOVED lines=9> */
[-C--:B------:R-:W-:Y:S01]  /*8c30*/  ISETP.GE.AND P6, PT, R10, R67.reuse, PT ;  /* 0x000000430a00720c */ /* 0x080fe20003fc6270 */
[----:B------:R-:W-:Y:S01]  /*8c40*/  ULDC.64 UR28, c[0x0][0x3f0] ;  /* 0x0000fc00001c7ab9 */ /* 0x000fe20000000a00 */
[-C--:B------:R-:W-:Y:S01]  /*8c50*/  ISETP.GE.AND P1, PT, R8, R67.reuse, PT ;  /* 0x000000430800720c */ /* 0x080fe20003f26270 */
[----:B------:R-:W-:Y:S01]  /*8c60*/  UIADD3.X UR16, UR16, UR17, UR27, UP0, !UPT ;  /* 0x0000001110107290 */ /* 0x000fe200087fe41b */
[C---:B------:R-:W-:Y:S01]  /*8c70*/  LEA R2, P0, R4.reuse, UR28, 0x1 ;  /* 0x0000001c04027c11 */ /* 0x040fe2000f8008ff */
[----:B------:R-:W-:Y:S01]  /*8c80*/  UISETP.GT.AND UP0, UPT, UR54, 0x1, UPT ;  /* 0x000000013600788c */ /* 0x000fe2000bf04270 */
[----:B0-----:R-:W-:Y:S01]  /*8c90*/  MOV R18, UR15 ;  /* 0x0000000f00127c02 */ /* 0x001fe20008000f00 */
[----:B------:R-:W-:Y:S01]  /*8ca0*/  UIADD3 UR9, UP1, UR9, -0x1000, URZ ;  /* 0xfffff00009097890 */ /* 0x000fe2000ff3e03f */
[----:B------:R-:W-:Y:S01]  /*8cb0*/  LEA.HI.X R3, R4, UR29, R35, 0x1, P0 ;  /* 0x0000001d04037c11 */ /* 0x000fe200080f0c23 */
[----:B------:R-:W-:Y:S01]  /*8cc0*/  UIADD3 UR11, UP2, UR11, -0x1000, URZ ;  /* 0xfffff0000b0b7890 */ /* 0x000fe2000ff5e03f */
[C---:B------:R-:W-:Y:S01]  /*8cd0*/  LEA R2, P0, R18.reuse, R2, 0x1 ;  /* 0x0000000212027211 */ /* 0x040fe200078008ff */
[----:B------:R-:W-:Y:S01]  /*8ce0*/  UIADD3 UR13, UP3, UR13, -0x1000, URZ ;  /* 0xfffff0000d0d7890 */ /* 0x000fe2000ff7e03f */
[----:B------:R-:W-:Y:S01]  /*8cf0*/  MOV R4, UR16 ;  /* 0x0000001000047c02 */ /* 0x000fe20008000f00 */
[----:B------:R-:W-:Y:S01]  /*8d00*/  UIADD3 UR6, UR6, 0x1, URZ ;  /* 0x0000000106067890 */ /* 0x000fe2000fffe03f */
[----:B------:R-:W-:Y:S01]  /*8d10*/  ISETP.GE.AND P2, PT, R7, R67, PT ;  /* 0x000000430700720c */ /* 0x000fe20003f46270 */
[----:B------:R-:W-:Y:S01]  /*8d20*/  UIADD3.X UR10, UR10, -0x1, URZ, UP1, !UPT ;  /* 0xffffffff0a0a7890 */ /* 0x000fe20008ffe43f */
[----:B------:R-:W-:Y:S01]  /*8d30*/  LEA.HI.X R3, R18, R3, R4, 0x1, P0 ;  /* 0x0000000312037211 */ /* 0x000fe200000f0c04 */
[----:B------:R-:W-:Y:S01]  /*8d40*/  UIADD3.X UR12, UR12, -0x1, URZ, UP2, !UPT ;  /* 0xffffffff0c0c7890 */ /* 0x000fe200097fe43f */
[----:B------:R-:W-:Y:S01]  /*8d50*/  ISETP.GE.AND P0, PT, R9, R67, PT ;  /* 0x000000430900720c */ /* 0x000fe20003f06270 */
[----:B------:R-:W-:-:S02]  /*8d60*/  UIADD3.X UR14, UR14, -0x1, URZ, UP3, !UPT ;  /* 0xffffffff0e0e7890 */ /* 0x000fc40009ffe43f */
        /* <DEDUP_REMOVED lines=25> */
.L_x_67:
        /* <DEDUP_REMOVED lines=41> */
.L_x_92:
[----:B------:R-:W-:Y:S05]  /*9190*/  BSYNC B0 ;  /* 0x0000000000007941 */ /* 0x000fea0003800000 */
.L_x_91:
        /* <DEDUP_REMOVED lines=31> */
[----:B------:R-:W0:Y:S01]  /*9390*/  @!P0 S2R R3, SR_CgaCtaId ;  /* 0x0000000000038919 */ /* 0x000e220000008800 */
[----:B---3--:R-:W-:-:S04]  /*93a0*/  @!P0 MOV R0, 0x400 ;  /* 0x0000040000008802 */ /* 0x008fc80000000f00 */
[----:B0-----:R-:W-:-:S05]  /*93b0*/  @!P0 LEA R4, R3, R0, 0x18 ;  /* 0x0000000003048211 */ /* 0x001fca00078ec0ff */
        /* <DEDUP_REMOVED lines=10> */
.L_x_94:
[----:B------:R-:W2:Y:S02]  /*9460*/  S2R R13, SR_TID.X ;  /* 0x00000000000d7919 */ /* 0x000ea40000002100 */
.L_x_95:
[----:B------:R-:W-:Y:S05]  /*9470*/  BSYNC B0 ;  /* 0x0000000000007941 */ /* 0x000fea0003800000 */
.L_x_93:
        /* <DEDUP_REMOVED lines=44> */
.L_x_97:
[----:B0--3--:R-:W-:Y:S01]  /*9740*/  LEA R0, R13, UR20, 0x2 ;  /* 0x000000140d007c11 */ /* 0x009fe2000f8e10ff */
[----:B------:R-:W-:Y:S01]  /*9750*/  IMAD.U32 R9, RZ, RZ, UR11 ;  /* 0x0000000bff097e24 */ /* 0x000fe2000f8e00ff */
[----:B------:R-:W-:Y:S02]  /*9760*/  SHF.R.S32.HI R14, RZ, 0x1f, R13 ;  /* 0x0000001fff0e7819 */ /* 0x000fe4000001140d */
[----:B--2---:R-:W-:Y:S01]  /*9770*/  MOV R4, UR6 ;  /* 0x0000000600047c02 */ /* 0x004fe20008000f00 */
[----:B------:R-:W0:Y:S01]  /*9780*/  LDS R15, [R0+0x2ce0] ;  /* 0x002ce000000f7984 */ /* 0x000e220000000800 */
[----:B------:R-:W-:Y:S02]  /*9790*/  MOV R8, UR10 ;  /* 0x0000000a00087c02 */ /* 0x000fe40008000f00 */
[----:B-1--4-:R-:W-:Y:S01]  /*97a0*/  MOV R3, UR8 ;  /* 0x0000000800037c02 */ /* 0x012fe20008000f00 */
        /* <DEDUP_REMOVED lines=58> */
.L_x_96:
[----:B------:R-:W-:Y:S05]  /*9b50*/  EXIT ;  /* 0x000000000000794d */ /* 0x000fea0003800000 */
.L_x_77:
[----:B------:R-:W-:Y:S01]  /*9b60*/  HFMA2.MMA R142, -RZ, RZ, 0, 5.9604644775390625e-08 ;  /* 0x00000001ff8e7435 */ /* 0x000fe200000001ff */
[----:B------:R-:W-:Y:S02]  /*9b70*/  MOV R143, R140 ;  /* 0x0000008c008f7202 */ /* 0x000fe40000000f00 */
[----:B------:R-:W-:Y:S02]  /*9b80*/  MOV R87, RZ ;  /* 0x000000ff00577202 */ /* 0x000fe40000000f00 */
[----:B------:R-:W-:-:S07]  /*9b90*/  MOV R86, 0xffffffff ;  /* 0xffffffff00567802 */ /* 0x000fce0000000f00 */
[----:B------:R-:W-:Y:S05]  /*9ba0*/  WARPSYNC.COLLECTIVE R86, `(.L_x_98) ;  /* 0x0000000056087348 */ /* 0x000fea0003c00000 */
[----:B------:R0:W1:Y:S02]  /*9bb0*/  SHFL.UP P0, R145, R143, R142, R87 ;  /* 0x0400008e8f917389 */ /* 0x0000640000000057 */
[----:B01----:R-:W-:Y:S01]  /*9bc0*/  ENDCOLLECTIVE ;  /* 0x000000000000791b */ /* 0x003fe20003800000 */
.L_x_98:
[----:B------:R-:W-:Y:S02]  /*9bd0*/  MOV R143, R141 ;  /* 0x0000008d008f7202 */ /* 0x000fe40000000f00 */
[----:B------:R-:W-:-:S07]  /*9be0*/  MOV R144, R145 ;  /* 0x0000009100907202 */ /* 0x000fce0000000f00 */
[----:B------:R-:W-:Y:S05]  /*9bf0*/  WARPSYNC.COLLECTIVE R86, `(.L_x_99) ;  /* 0x0000000056087348 */ /* 0x000fea0003c00000 */
[----:B------:R0:W1:Y:S02]  /*9c00*/  SHFL.UP P0, R145, R143, R142, R87 ;  /* 0x0400008e8f917389 */ /* 0x0000640000000057 */
[----:B01----:R-:W-:Y:S01]  /*9c10*/  ENDCOLLECTIVE ;  /* 0x000000000000791b */ /* 0x003fe20003800000 */
.L_x_99:
        /* <DEDUP_REMOVED lines=10> */
.L_x_100:
[----:B------:R-:W-:Y:S02]  /*9cc0*/  MOV R143, R141 ;  /* 0x0000008d008f7202 */ /* 0x000fe40000000f00 */
[----:B------:R-:W-:-:S07]  /*9cd0*/  MOV R144, R145 ;  /* 0x0000009100907202 */ /* 0x000fce0000000f00 */
[----:B------:R-:W-:Y:S05]  /*9ce0*/  WARPSYNC.COLLECTIVE R86, `(.L_x_101) ;  /* 0x0000000056087348 */ /* 0x000fea0003c00000 */
[----:B------:R0:W1:Y:S02]  /*9cf0*/  SHFL.UP P0, R145, R143, R142, R87 ;  /* 0x0400008e8f917389 */ /* 0x0000640000000057 */
[----:B01----:R-:W-:Y:S01]  /*9d00*/  ENDCOLLECTIVE ;  /* 0x000000000000791b */ /* 0x003fe20003800000 */
.L_x_101:
        /* <DEDUP_REMOVED lines=10> */
.L_x_102:
[----:B------:R-:W-:Y:S02]  /*9db0*/  MOV R143, R141 ;  /* 0x0000008d008f7202 */ /* 0x000fe40000000f00 */
[----:B------:R-:W-:-:S07]  /*9dc0*/  MOV R144, R145 ;  /* 0x0000009100907202 */ /* 0x000fce0000000f00 */
[----:B------:R-:W-:Y:S05]  /*9dd0*/  WARPSYNC.COLLECTIVE R86, `(.L_x_103) ;  /* 0x0000000056087348 */ /* 0x000fea0003c00000 */
[----:B------:R0:W1:Y:S02]  /*9de0*/  SHFL.UP P0, R145, R143, R142, R87 ;  /* 0x0400008e8f917389 */ /* 0x0000640000000057 */
[----:B01----:R-:W-:Y:S01]  /*9df0*/  ENDCOLLECTIVE ;  /* 0x000000000000791b */ /* 0x003fe20003800000 */
.L_x_103:
        /* <DEDUP_REMOVED lines=10> */
.L_x_104:
[----:B------:R-:W-:Y:S02]  /*9ea0*/  MOV R143, R141 ;  /* 0x0000008d008f7202 */ /* 0x000fe40000000f00 */
[----:B------:R-:W-:-:S07]  /*9eb0*/  MOV R144, R145 ;  /* 0x0000009100907202 */ /* 0x000fce0000000f00 */
[----:B------:R-:W-:Y:S05]  /*9ec0*/  WARPSYNC.COLLECTIVE R86, `(.L_x_105) ;  /* 0x0000000056087348 */ /* 0x000fea0003c00000 */
[----:B------:R0:W1:Y:S02]  /*9ed0*/  SHFL.UP P0, R145, R143, R142, R87 ;  /* 0x0400008e8f917389 */ /* 0x0000640000000057 */
[----:B01----:R-:W-:Y:S01]  /*9ee0*/  ENDCOLLECTIVE ;  /* 0x000000000000791b */ /* 0x003fe20003800000 */
.L_x_105:
        /* <DEDUP_REMOVED lines=10> */
.L_x_106:
[----:B------:R-:W-:Y:S02]  /*9f90*/  MOV R143, R141 ;  /* 0x0000008d008f7202 */ /* 0x000fe40000000f00 */
[----:B------:R-:W-:-:S07]  /*9fa0*/  MOV R144, R145 ;  /* 0x0000009100907202 */ /* 0x000fce0000000f00 */
[----:B------:R-:W-:Y:S05]  /*9fb0*/  WARPSYNC.COLLECTIVE R86, `(.L_x_107) ;  /* 0x0000000056087348 */ /* 0x000fea0003c00000 */
[----:B------:R0:W1:Y:S02]  /*9fc0*/  SHFL.UP P0, R145, R143, R142, R87 ;  /* 0x0400008e8f917389 */ /* 0x0000640000000057 */
[----:B01----:R-:W-:Y:S01]  /*9fd0*/  ENDCOLLECTIVE ;  /* 0x000000000000791b */ /* 0x003fe20003800000 */
.L_x_107:
[----:B------:R-:W-:Y:S01]  /*9fe0*/  MOV R86, R145 ;  /* 0x0000009100567202 */ /* 0x000fe20000000f00 */
[----:B------:R-:W-:Y:S06]  /*9ff0*/  BRA `(.L_x_108) ;  /* 0xffffffbc00e07947 */ /* 0x000fec000383ffff */
.L_x_78:
[----:B------:R-:W-:Y:S01]  /*a000*/  HFMA2.MMA R155, -RZ, RZ, 0, 1.847743988037109375e-06 ;  /* 0x0000001fff9b7435 */ /* 0x000fe200000001ff */
[----:B------:R-:W-:Y:S01]  /*a010*/  BSSY B0, `(.L_x_109) ;  /* 0x0000007000007945 */ /* 0x000fe20003800000 */
[----:B------:R-:W-:Y:S01]  /*a020*/  MOV R87, R140 ;  /* 0x0000008c00577202 */ /* 0x000fe20000000f00 */
[----:B------:R-:W-:Y:S01]  /*a030*/  IMAD.MOV.U32 R156, RZ, RZ, 0x1f ;  /* 0x0000001fff9c7424 */ /* 0x000fe200078e00ff */
[----:B------:R-:W-:-:S07]  /*a040*/  MOV R86, 0xffffffff ;  /* 0xffffffff00567802 */ /* 0x000fce0000000f00 */
[----:B------:R-:W-:Y:S05]  /*a050*/  WARPSYNC.COLLECTIVE R86, `(.L_x_110) ;  /* 0x0000000056087348 */ /* 0x000fea0003c00000 */
[----:B------:R0:W1:Y:S02]  /*a060*/  SHFL.IDX P2, R160, R87, R155, R156 ;  /* 0x0000009b57a07389 */ /* 0x000064000004009c */
[----:B01----:R-:W-:Y:S01]  /*a070*/  ENDCOLLECTIVE ;  /* 0x000000000000791b */ /* 0x003fe20003800000 */
.L_x_110:
[----:B------:R-:W-:Y:S05]  /*a080*/  BSYNC B0 ;  /* 0x0000000000007941 */ /* 0x000fea0003800000 */
.L_x_109:
[----:B------:R-:W-:Y:S05]  /*a090*/  BRA `(.L_x_111) ;  /* 0xffffffbc00cc7947 */ /* 0x000fea000383ffff */
.L_x_79:
[----:B------:R-:W-:Y:S01]  /*a0a0*/  HFMA2.MMA R155, -RZ, RZ, 0, 1.847743988037109375e-06 ;  /* 0x0000001fff9b7435 */ /* 0x000fe200000001ff */
[----:B------:R-:W-:Y:S01]  /*a0b0*/  BSSY B0, `(.L_x_112) ;  /* 0x0000007000007945 */ /* 0x000fe20003800000 */
[----:B------:R-:W-:Y:S02]  /*a0c0*/  MOV R87, R141 ;  /* 0x0000008d00577202 */ /* 0x000fe40000000f00 */
[----:B------:R-:W-:Y:S02]  /*a0d0*/  MOV R156, 0x1f ;  /* 0x0000001f009c7802 */ /* 0x000fe40000000f00 */
[----:B------:R-:W-:-:S07]  /*a0e0*/  MOV R86, 0xffffffff ;  /* 0xffffffff00567802 */ /* 0x000fce0000000f00 */
[----:B------:R-:W-:Y:S05]  /*a0f0*/  WARPSYNC.COLLECTIVE R86, `(.L_x_113) ;  /* 0x0000000056087348 */ /* 0x000fea0003c00000 */
[----:B------:R0:W1:Y:S02]  /*a100*/  SHFL.IDX P2, R160, R87, R155, R156 ;  /* 0x0000009b57a07389 */ /* 0x000064000004009c */
[----:B01----:R-:W-:Y:S01]  /*a110*/  ENDCOLLECTIVE ;  /* 0x000000000000791b */ /* 0x003fe20003800000 */
.L_x_113:
[----:B------:R-:W-:Y:S05]  /*a120*/  BSYNC B0 ;  /* 0x0000000000007941 */ /* 0x000fea0003800000 */
.L_x_112:
[----:B------:R-:W-:Y:S05]  /*a130*/  BRA `(.L_x_114) ;  /* 0xffffffbc00ac7947 */ /* 0x000fea000383ffff */
.L_x_80:
[----:B------:R-:W-:Y:S01]  /*a140*/  HFMA2.MMA R142, -RZ, RZ, 0, 5.9604644775390625e-08 ;  /* 0x00000001ff8e7435 */ /* 0x000fe200000001ff */
[----:B------:R-:W-:Y:S01]  /*a150*/  BSSY B0, `(.L_x_115) ;  /* 0x0000007000007945 */ /* 0x000fe20003800000 */
[----:B------:R-:W-:Y:S01]  /*a160*/  MOV R143, R140 ;  /* 0x0000008c008f7202 */ /* 0x000fe20000000f00 */
[----:B------:R-:W-:Y:S01]  /*a170*/  IMAD.MOV.U32 R86, RZ, RZ, -0x1 ;  /* 0xffffffffff567424 */ /* 0x000fe200078e00ff */
[----:B------:R-:W-:-:S07]  /*a180*/  MOV R87, RZ ;  /* 0x000000ff00577202 */ /* 0x000fce0000000f00 */
[----:B------:R-:W-:Y:S05]  /*a190*/  WARPSYNC.COLLECTIVE R86, `(.L_x_116) ;  /* 0x0000000056087348 */ /* 0x000fea0003c00000 */
[----:B------:R0:W1:Y:S02]  /*a1a0*/  SHFL.UP P0, R145, R143, R142, R87 ;  /* 0x0400008e8f917389 */ /* 0x0000640000000057 */
[----:B01----:R-:W-:Y:S01]  /*a1b0*/  ENDCOLLECTIVE ;  /* 0x000000000000791b */ /* 0x003fe20003800000 */
.L_x_116:
[----:B------:R-:W-:Y:S05]  /*a1c0*/  BSYNC B0 ;  /* 0x0000000000007941 */ /* 0x000fea0003800000 */
.L_x_115:
        /* <DEDUP_REMOVED lines=10> */
.L_x_117:
[----:B------:R-:W-:-:S07]  /*a270*/  MOV R87, R40 ;  /* 0x0000002800577202 */ /* 0x000fce0000000f00 */
[----:B------:R-:W-:Y:S05]  /*a280*/  WARPSYNC.COLLECTIVE R86, `(.L_x_118) ;  /* 0x0000000056087348 */ /* 0x000fea0003c00000 */
[----:B------:R0:W1:Y:S02]  /*a290*/  SHFL.IDX P2, R160, R87, R155, R156 ;  /* 0x0000009b57a07389 */ /* 0x000064000004009c */
[----:B01----:R-:W-:Y:S01]  /*a2a0*/  ENDCOLLECTIVE ;  /* 0x000000000000791b */ /* 0x003fe20003800000 */
.L_x_118:
[----:B------:R-:W-:Y:S02]  /*a2b0*/  MOV R141, R145 ;  /* 0x00000091008d7202 */ /* 0x000fe40000000f00 */
[----:B------:R-:W-:Y:S02]  /*a2c0*/  MOV R87, R41 ;  /* 0x0000002900577202 */ /* 0x000fe40000000f00 */
[----:B------:R-:W-:-:S07]  /*a2d0*/  MOV R40, R160 ;  /* 0x000000a000287202 */ /* 0x000fce0000000f00 */
[----:B------:R-:W-:Y:S05]  /*a2e0*/  WARPSYNC.COLLECTIVE R86, `(.L_x_119) ;  /* 0x0000000056087348 */ /* 0x000fea0003c00000 */
[----:B------:R0:W1:Y:S02]  /*a2f0*/  SHFL.IDX P2, R160, R87, R155, R156 ;  /* 0x0000009b57a07389 */ /* 0x000064000004009c */
[----:B01----:R-:W-:Y:S01]  /*a300*/  ENDCOLLECTIVE ;  /* 0x000000000000791b */ /* 0x003fe20003800000 */
.L_x_119:
[----:B------:R-:W-:Y:S01]  /*a310*/  MOV R41, R160 ;  /* 0x000000a000297202 */ /* 0x000fe20000000f00 */
[----:B------:R-:W-:Y:S06]  /*a320*/  BRA `(.L_x_120) ;  /* 0xffffffbc00487947 */ /* 0x000fec000383ffff */
.L_x_82:
[----:B------:R-:W-:Y:S01]  /*a330*/  HFMA2.MMA R160, -RZ, RZ, 0, 5.9604644775390625e-08 ;  /* 0x00000001ffa07435 */ /* 0x000fe200000001ff */
[----:B------:R-:W-:Y:S02]  /*a340*/  MOV R163, R161 ;  /* 0x000000a100a37202 */ /* 0x000fe40000000f00 */
[----:B------:R-:W-:Y:S02]  /*a350*/  MOV R155, 0x1f ;  /* 0x0000001f009b7802 */ /* 0x000fe40000000f00 */
[----:B------:R-:W-:-:S07]  /*a360*/  MOV R86, 0xffffffff ;  /* 0xffffffff00567802 */ /* 0x000fce0000000f00 */
[----:B------:R-:W-:Y:S05]  /*a370*/  WARPSYNC.COLLECTIVE R86, `(.L_x_121) ;  /* 0x0000000056087348 */ /* 0x000fea0003c00000 */
[----:B------:R0:W1:Y:S02]  /*a380*/  SHFL.DOWN P6, R156, R163, R160, R155 ;  /* 0x080000a0a39c7389 */ /* 0x00006400000c009b */
[----:B01----:R-:W-:Y:S01]  /*a390*/  ENDCOLLECTIVE ;  /* 0x000000000000791b */ /* 0x003fe20003800000 */
.L_x_121:
[----:B------:R-:W-:Y:S01]  /*a3a0*/  IMAD.MOV.U32 R163, RZ, RZ, R162 ;  /* 0x000000ffffa37224 */ /* 0x000fe200078e00a2 */
[----:B------:R-:W-:-:S07]  /*a3b0*/  MOV R87, R156 ;  /* 0x0000009c00577202 */ /* 0x000fce0000000f00 */
[----:B------:R-:W-:Y:S05]  /*a3c0*/  WARPSYNC.COLLECTIVE R86, `(.L_x_122) ;  /* 0x0000000056087348 */ /* 0x000fea0003c00000 */
[----:B------:R0:W1:Y:S02]  /*a3d0*/  SHFL.DOWN P6, R156, R163, R160, R155 ;  /* 0x080000a0a39c7389 */ /* 0x00006400000c009b */
[----:B01----:R-:W-:Y:S01]  /*a3e0*/  ENDCOLLECTIVE ;  /* 0x000000000000791b */ /* 0x003fe20003800000 */
.L_x_122:
        /* <DEDUP_REMOVED lines=9> */
.L_x_123:
[----:B------:R-:W-:Y:S02]  /*a480*/  MOV R163, R162 ;  /* 0x000000a200a37202 */ /* 0x000fe40000000f00 */
[----:B------:R-:W-:-:S07]  /*a490*/  MOV R87, R156 ;  /* 0x0000009c00577202 */ /* 0x000fce0000000f00 */
[----:B------:R-:W-:Y:S05]  /*a4a0*/  WARPSYNC.COLLECTIVE R86, `(.L_x_124) ;  /* 0x0000000056087348 */ /* 0x000fea0003c00000 */
[----:B------:R0:W1:Y:S02]  /*a4b0*/  SHFL.DOWN P6, R156, R163, R160, R155 ;  /* 0x080000a0a39c7389 */ /* 0x00006400000c009b */
[----:B01----:R-:W-:Y:S01]  /*a4c0*/  ENDCOLLECTIVE ;  /* 0x000000000000791b */ /* 0x003fe20003800000 */
.L_x_124:
        /* <DEDUP_REMOVED lines=9> */
.L_x_125:
[----:B------:R-:W-:Y:S02]  /*a560*/  MOV R163, R162 ;  /* 0x000000a200a37202 */ /* 0x000fe40000000f00 */
[----:B------:R-:W-:-:S07]  /*a570*/  MOV R87, R156 ;  /* 0x0000009c00577202 */ /* 0x000fce0000000f00 */
[----:B------:R-:W-:Y:S05]  /*a580*/  WARPSYNC.COLLECTIVE R86, `(.L_x_126) ;  /* 0x0000000056087348 */ /* 0x000fea0003c00000 */
[----:B------:R0:W1:Y:S02]  /*a590*/  SHFL.DOWN P6, R156, R163, R160, R155 ;  /* 0x080000a0a39c7389 */ /* 0x00006400000c009b */
[----:B01----:R-:W-:Y:S01]  /*a5a0*/  ENDCOLLECTIVE ;  /* 0x000000000000791b */ /* 0x003fe20003800000 */
.L_x_126:
        /* <DEDUP_REMOVED lines=9> */
.L_x_127:
[----:B------:R-:W-:Y:S01]  /*a640*/  IMAD.MOV.U32 R163, RZ, RZ, R162 ;  /* 0x000000ffffa37224 */ /* 0x000fe200078e00a2 */
[----:B------:R-:W-:-:S07]  /*a650*/  MOV R87, R156 ;  /* 0x0000009c00577202 */ /* 0x000fce0000000f00 */
[----:B------:R-:W-:Y:S05]  /*a660*/  WARPSYNC.COLLECTIVE R86, `(.L_x_128) ;  /* 0x0000000056087348 */ /* 0x000fea0003c00000 */
[----:B------:R0:W1:Y:S02]  /*a670*/  SHFL.DOWN P6, R156, R163, R160, R155 ;  /* 0x080000a0a39c7389 */ /* 0x00006400000c009b */
[----:B01----:R-:W-:Y:S01]  /*a680*/  ENDCOLLECTIVE ;  /* 0x000000000000791b */ /* 0x003fe20003800000 */
.L_x_128:
        /* <DEDUP_REMOVED lines=9> */
.L_x_129:
[----:B------:R-:W-:Y:S02]  /*a720*/  MOV R163, R162 ;  /* 0x000000a200a37202 */ /* 0x000fe40000000f00 */
[----:B------:R-:W-:-:S07]  /*a730*/  MOV R87, R156 ;  /* 0x0000009c00577202 */ /* 0x000fce0000000f00 */
[----:B------:R-:W-:Y:S05]  /*a740*/  WARPSYNC.COLLECTIVE R86, `(.L_x_130) ;  /* 0x0000000056087348 */ /* 0x000fea0003c00000 */
[----:B------:R0:W1:Y:S02]  /*a750*/  SHFL.DOWN P6, R156, R163, R160, R155 ;  /* 0x080000a0a39c7389 */ /* 0x00006400000c009b */
[----:B01----:R-:W-:Y:S01]  /*a760*/  ENDCOLLECTIVE ;  /* 0x000000000000791b */ /* 0x003fe20003800000 */
.L_x_130:
        /* <DEDUP_REMOVED lines=11> */
.L_x_131:
[----:B------:R-:W-:Y:S02]  /*a820*/  MOV R87, R162 ;  /* 0x000000a200577202 */ /* 0x000fe40000000f00 */
[----:B------:R-:W-:-:S07]  /*a830*/  MOV R164, R160 ;  /* 0x000000a000a47202 */ /* 0x000fce0000000f00 */
[----:B------:R-:W-:Y:S05]  /*a840*/  WARPSYNC.COLLECTIVE R86, `(.L_x_132) ;  /* 0x0000000056087348 */ /* 0x000fea0003c00000 */
[----:B------:R0:W1:Y:S02]  /*a850*/  SHFL.IDX P2, R160, R87, R155, R156 ;  /* 0x0000009b57a07389 */ /* 0x000064000004009c */
[----:B01----:R-:W-:Y:S01]  /*a860*/  ENDCOLLECTIVE ;  /* 0x000000000000791b */ /* 0x003fe20003800000 */
.L_x_132:
[----:B------:R-:W-:Y:S02]  /*a870*/  MOV R155, 0x1f ;  /* 0x0000001f009b7802 */ /* 0x000fe40000000f00 */
[----:B------:R-:W-:Y:S02]  /*a880*/  MOV R87, R40 ;  /* 0x0000002800577202 */ /* 0x000fe40000000f00 */
[----:B------:R-:W-:Y:S01]  /*a890*/  MOV R165, R160 ;  /* 0x000000a000a57202 */ /* 0x000fe20000000f00 */
[----:B------:R-:W-:-:S11]  /*a8a0*/  HFMA2.MMA R160, -RZ, RZ, 0, 5.9604644775390625e-08 ;  /* 0x00000001ffa07435 */ /* 0x000fd600000001ff */
[----:B------:R-:W-:Y:S05]  /*a8b0*/  WARPSYNC.COLLECTIVE R86, `(.L_x_133) ;  /* 0x0000000056087348 */ /* 0x000fea0003c00000 */
[----:B------:R0:W1:Y:S02]  /*a8c0*/  SHFL.DOWN P6, R156, R163, R160, R155 ;  /* 0x080000a0a39c7389 */ /* 0x00006400000c009b */
[----:B01----:R-:W-:Y:S01]  /*a8d0*/  ENDCOLLECTIVE ;  /* 0x000000000000791b */ /* 0x003fe20003800000 */
.L_x_133:
[----:B------:R-:W-:Y:S01]  /*a8e0*/  MOV R163, R162 ;  /* 0x000000a200a37202 */ /* 0x000fe20000000f00 */
[----:B------:R-:W-:-:S07]  /*a8f0*/  IMAD.MOV.U32 R161, RZ, RZ, R156 ;  /* 0x000000ffffa17224 */ /* 0x000fce00078e009c */
[----:B------:R-:W-:Y:S05]  /*a900*/  WARPSYNC.COLLECTIVE R86, `(.L_x_134) ;  /* 0x0000000056087348 */ /* 0x000fea0003c00000 */
[----:B------:R0:W1:Y:S02]  /*a910*/  SHFL.DOWN P6, R156, R163, R160, R155 ;  /* 0x080000a0a39c7389 */ /* 0x00006400000c009b */
[----:B01----:R-:W-:Y:S01]  /*a920*/  ENDCOLLECTIVE ;  /* 0x000000000000791b */ /* 0x003fe20003800000 */
.L_x_134:
[----:B------:R-:W-:Y:S01]  /*a930*/  HFMA2.MMA R155, -RZ, RZ, 0, 0 ;  /* 0x00000000ff9b7435 */ /* 0x000fe200000001ff */
[----:B------:R-:W-:Y:S02]  /*a940*/  MOV R162, R156 ;  /* 0x0000009c00a27202 */ /* 0x000fe40000000f00 */
[----:B------:R-:W-:-:S08]  /*a950*/  MOV R156, 0x1f ;  /* 0x0000001f009c7802 */ /* 0x000fd00000000f00 */
[----:B------:R-:W-:Y:S05]  /*a960*/  WARPSYNC.COLLECTIVE R86, `(.L_x_135) ;  /* 0x0000000056087348 */ /* 0x000fea0003c00000 */
[----:B------:R0:W1:Y:S02]  /*a970*/  SHFL.IDX P2, R160, R87, R155, R156 ;  /* 0x0000009b57a07389 */ /* 0x000064000004009c */
[----:B01----:R-:W-:Y:S01]  /*a980*/  ENDCOLLECTIVE ;  /* 0x000000000000791b */ /* 0x003fe20003800000 */
.L_x_135:
[----:B------:R-:W-:Y:S02]  /*a990*/  MOV R87, R41 ;  /* 0x0000002900577202 */ /* 0x000fe40000000f00 */
[----:B------:R-:W-:-:S07]  /*a9a0*/  MOV R163, R160 ;  /* 0x000000a000a37202 */ /* 0x000fce0000000f00 */
[----:B------:R-:W-:Y:S05]  /*a9b0*/  WARPSYNC.COLLECTIVE R86, `(.L_x_136) ;  /* 0x0000000056087348 */ /* 0x000fea0003c00000 */
[----:B------:R0:W1:Y:S02]  /*a9c0*/  SHFL.IDX P2, R160, R87, R155, R156 ;  /* 0x0000009b57a07389 */ /* 0x000064000004009c */
[----:B01----:R-:W-:Y:S01]  /*a9d0*/  ENDCOLLECTIVE ;  /* 0x000000000000791b */ /* 0x003fe20003800000 */
.L_x_136:
[----:B------:R-:W-:Y:S01]  /*a9e0*/  MOV R87, R160 ;  /* 0x000000a000577202 */ /* 0x000fe20000000f00 */
[----:B------:R-:W-:Y:S06]  /*a9f0*/  BRA `(.L_x_137) ;  /* 0xffffffbc00687947 */ /* 0x000fec000383ffff */
.L_x_138:
        /* <DEDUP_REMOVED lines=16> */
.L_x_10913:


//--------------------- .text._Z25selective_scan_bwd_kernelI32Selective_Scan_bwd_kernel_traitsILi128ELi16ELb0ELb0ELb0ELb1ELb0EN3c104HalfEfEEv12SSMParamsBwd --------------------------
	.section	.text._Z25selective_scan_bwd_kernelI32Selective_Scan_bwd_kernel_traitsILi128ELi16ELb0ELb0ELb0ELb1ELb0EN3c104HalfEfEEv12SSMParamsBwd,"ax",@progbits
	.align	128
        .global         _Z25selective_scan_bwd_kernelI32Selective_Scan_bwd_kernel_traitsILi128ELi16ELb0ELb0ELb0ELb1ELb0EN3c104HalfEfEEv12SSMParamsBwd
        .type           _Z25selective_scan_bwd_kernelI32Selective_Scan_bwd_kernel_traitsILi128ELi16ELb0ELb0ELb0ELb1ELb0EN3c104HalfEfEEv12SSMParamsBwd,@function
        .size           _Z25selective_scan_bwd_kernelI32Selective_Scan_bwd_kernel_traitsILi128ELi16ELb0ELb0ELb0ELb1ELb0EN3c104HalfEfEEv12SSMParamsBwd,(.L_x_10914 - _Z25selective_scan_bwd_kernelI32Selective_Scan_bwd_kernel_traitsILi128ELi16ELb0ELb0ELb0ELb1ELb0EN3c104HalfEfEEv12SSMParamsBwd)
        .other          _Z25selective_scan_bwd_kernelI32Selective_Scan_bwd_kernel_traitsILi128ELi16ELb0ELb0ELb0ELb1ELb0EN3c104HalfEfEEv12SSMParamsBwd,@"STO_CUDA_ENTRY STV_DEFAULT"
_Z25selective_scan_bwd_kernelI32Selective_Scan_bwd_kernel_traitsILi128ELi16ELb0ELb0ELb0ELb1ELb0EN3c104HalfEfEEv12SSMParamsBwd:
.text._Z25selective_scan_bwd_kernelI32Selective_Scan_bwd_kernel_traitsILi128ELi16ELb0ELb0ELb0ELb1ELb0EN3c104HalfEfEEv12SSMParamsBwd:
        /* <DEDUP_REMOVED lines=123> */
.L_x_189:
[----:B------:R-:W2:Y:S01]  /*07b0*/  S2R R84, SR_TID.X ;  /* 0x0000000000547919 */ /* 0x000ea20000002100 */
[----:B------:R-:W-:Y:S01]  /*07c0*/  ULDC UR15, c[0x0][0x224] ;  /* 0x00008900000f7ab9 */ /* 0x000fe20000000800 */
[----:B------:R-:W-:Y:S01]  /*07d0*/  ULDC UR7, c[0x0][0x218] ;  /* 0x0000860000077ab9 */ /* 0x000fe20000000800 */
[----:B------:R-:W-:Y:S01]  /*07e0*/  UIADD3 UR15, -UR6, UR15, URZ ;  /* 0x0000000f060f7290 */ /* 0x000fe2000fffe13f */
[----:B------:R-:W-:Y:S02]  /*07f0*/  MOV R2, UR9 ;  /* 0x0000000900027c02 */ /* 0x000fe40008000f00 */
[----:B------:R-:W-:Y:S01]  /*0800*/  MOV R3, UR10 ;  /* 0x0000000a00037c02 */ /* 0x000fe20008000f00 */
        /* <DEDUP_REMOVED lines=43> */
[C---:B------:R-:W-:Y:S01]  /*0ac0*/  LOP3.LUT R56, R7.reuse, 0x1a0, RZ, 0xfc, !PT ;  /* 0x000001a007387812 */ /* 0x040fe200078efcff */
        /* <DEDUP_REMOVED lines=26> */
[----:B------:R-:W1:Y:S01]  /*0c70*/  S2R R75, SR_LANEID ;  /* 0x00000000004b7919 */ /* 0x000e620000000000 */
[----:B------:R-:W-:-:S02]  /*0c80*/  ISETP.GE.AND P2, PT, R21, UR7, PT ;  /* 0x0000000715007c0c */ /* 0x000fc4000bf46270 */
[----:B------:R-:W-:Y:S02]  /*0c90*/  ISETP.GE.AND P3, PT, R22, UR7, PT ;  /* 0x0000000716007c0c */ /* 0x000fe4000bf66270 */
[----:B------:R-:W-:Y:S02]  /*0ca0*/  ISETP.GE.AND P5, PT, R23, UR7, PT ;  /* 0x0000000717007c0c */ /* 0x000fe4000bfa6270 */
[----:B------:R-:W-:Y:S02]  /*0cb0*/  ISETP.GE.AND P6, PT, R24, UR7, PT ;  /* 0x0000000718007c0c */ /* 0x000fe4000bfc6270 */
[----:B------:R-:W-:Y:S02]  /*0cc0*/  ISETP.GE.AND P0, PT, R26, UR7, PT ;  /* 0x000000071a007c0c */ /* 0x000fe4000bf06270 */
[----:B------:R-:W-:Y:S02]  /*0cd0*/  ISETP.GE.AND P4, PT, R25, UR7, PT ;  /* 0x0000000719007c0c */ /* 0x000fe4000bf86270 */
[----:B------:R-:W-:-:S02]  /*0ce0*/  LOP3.LUT R49, R49, 0xffffff7f, RZ, 0xc0, !PT ;  /* 0xffffff7f31317812 */ /* 0x000fc400078ec0ff */
[----:B-1----:R-:W-:-:S04]  /*0cf0*/  IADD3 R21, R0, R75, RZ ;  /* 0x0000004b00157210 */ /* 0x002fc80007ffe0ff */
[C---:B------:R-:W-:Y:S02]  /*0d00*/  LEA.HI.SX32 R23, R21.reuse, R21, 0x1b ;  /* 0x0000001515177211 */ /* 0x040fe400078fdaff */
[C---:B------:R-:W-:Y:S02]  /*0d10*/  IADD3 R22, R21.reuse, 0x20, RZ ;  /* 0x0000002015167810 */ /* 0x040fe40007ffe0ff */
[C---:B------:R-:W-:Y:S02]  /*0d20*/  IADD3 R24, R21.reuse, 0x40, RZ ;  /* 0x0000004015187810 */ /* 0x040fe40007ffe0ff */
[C---:B0-----:R-:W-:Y:S02]  /*0d30*/  IADD3 R2, R21.reuse, 0x60, RZ ;  /* 0x0000006015027810 */ /* 0x041fe40007ffe0ff */
[C---:B------:R-:W-:Y:S02]  /*0d40*/  IADD3 R26, R21.reuse, 0x80, RZ ;  /* 0x00000080151a7810 */ /* 0x040fe40007ffe0ff */
[----:B------:R-:W-:-:S02]  /*0d50*/  IADD3 R28, R21, 0xa0, RZ ;  /* 0x000000a0151c7810 */ /* 0x000fc40007ffe0ff */
[----:B------:R-:W-:Y:S02]  /*0d60*/  LEA R74, R23, R104, 0x1 ;  /* 0x00000068174a7211 */ /* 0x000fe400078e08ff */
[-C--:B------:R-:W-:Y:S02]  /*0d70*/  LEA.HI.SX32 R3, R22, R21.reuse, 0x1b ;  /* 0x0000001516037211 */ /* 0x080fe400078fdaff */
[C---:B------:R-:W-:Y:S02]  /*0d80*/  IADD3 R30, R21.reuse, 0xc0, RZ ;  /* 0x000000c0151e7810 */ /* 0x040fe40007ffe0ff */
[-C--:B------:R-:W-:Y:S02]  /*0d90*/  LEA.HI.SX32 R23, R24, R21.reuse, 0x1b ;  /* 0x0000001518177211 */ /* 0x080fe400078fdaff */
[----:B------:R-:W-:Y:S02]  /*0da0*/  IADD3 R32, R21, 0xe0, RZ ;  /* 0x000000e015207810 */ /* 0x000fe40007ffe0ff */
[----:B------:R-:W-:-:S02]  /*0db0*/  LEA.HI.SX32 R25, R2, R21, 0x1b ;  /* 0x0000001502197211 */ /* 0x000fc400078fdaff */
[C---:B------:R-:W-:Y:S02]  /*0dc0*/  IADD3 R34, R21.reuse, 0x100, RZ ;  /* 0x0000010015227810 */ /* 0x040fe40007ffe0ff */
[-C--:B------:R-:W-:Y:S02]  /*0dd0*/  LEA.HI.SX32 R27, R26, R21.reuse, 0x1b ;  /* 0x000000151a1b7211 */ /* 0x080fe400078fdaff */
[----:B------:R-:W-:Y:S02]  /*0de0*/  IADD3 R36, R21, 0x120, RZ ;  /* 0x0000012015247810 */ /* 0x000fe40007ffe0ff */
[----:B------:R-:W-:Y:S02]  /*0df0*/  LEA.HI.SX32 R29, R28, R21, 0x1b ;  /* 0x000000151c1d7211 */ /* 0x000fe400078fdaff */
[----:B------:R-:W-:Y:S02]  /*0e00*/  LEA R73, R3, R104, 0x1 ;  /* 0x0000006803497211 */ /* 0x000fe400078e08ff */
[----:B------:R-:W-:-:S02]  /*0e10*/  IADD3 R38, R21, 0x140, RZ ;  /* 0x0000014015267810 */ /* 0x000fc40007ffe0ff */
[-C--:B------:R-:W-:Y:S02]  /*0e20*/  LEA.HI.SX32 R31, R30, R21.reuse, 0x1b ;  /* 0x000000151e1f7211 */ /* 0x080fe400078fdaff */
[-C--:B------:R-:W-:Y:S02]  /*0e30*/  LEA R72, R23, R104.reuse, 0x1 ;  /* 0x0000006817487211 */ /* 0x080fe400078e08ff */
[----:B------:R-:W-:Y:S02]  /*0e40*/  IADD3 R40, R21, 0x160, RZ ;  /* 0x0000016015287810 */ /* 0x000fe40007ffe0ff */
[----:B------:R-:W-:Y:S02]  /*0e50*/  LEA.HI.SX32 R33, R32, R21, 0x1b ;  /* 0x0000001520217211 */ /* 0x000fe400078fdaff */
[----:B------:R-:W-:Y:S02]  /*0e60*/  LEA R71, R25, R104, 0x1 ;  /* 0x0000006819477211 */ /* 0x000fe400078e08ff */
[----:B------:R-:W-:-:S02]  /*0e70*/  IADD3 R42, R21, 0x180, RZ ;  /* 0x00000180152a7810 */ /* 0x000fc40007ffe0ff */
[-C--:B------:R-:W-:Y:S02]  /*0e80*/  LEA.HI.SX32 R35, R34, R21.reuse, 0x1b ;  /* 0x0000001522237211 */ /* 0x080fe400078fdaff */
[-C--:B------:R-:W-:Y:S02]  /*0e90*/  LEA R70, R27, R104.reuse, 0x1 ;  /* 0x000000681b467211 */ /* 0x080fe400078e08ff */
[----:B------:R-:W-:Y:S02]  /*0ea0*/  @P2 LOP3.LUT R49, R49, 0x80, RZ, 0xfc, !PT ;  /* 0x0000008031312812 */ /* 0x000fe400078efcff */
[----:B------:R-:W-:Y:S02]  /*0eb0*/  IADD3 R44, R21, 0x1a0, RZ ;  /* 0x000001a0152c7810 */ /* 0x000fe40007ffe0ff */
[----:B------:R-:W-:Y:S02]  /*0ec0*/  LEA.HI.SX32 R37, R36, R21, 0x1b ;  /* 0x0000001524257211 */ /* 0x000fe400078fdaff */
[----:B------:R-:W-:-:S02]  /*0ed0*/  LEA R69, R29, R104, 0x1 ;  /* 0x000000681d457211 */ /* 0x000fc400078e08ff */
[----:B------:R-:W-:Y:S02]  /*0ee0*/  IADD3 R46, R21, 0x1c0, RZ ;  /* 0x000001c0152e7810 */ /* 0x000fe40007ffe0ff */
[-C--:B------:R-:W-:Y:S02]  /*0ef0*/  LEA.HI.SX32 R39, R38, R21.reuse, 0x1b ;  /* 0x0000001526277211 */ /* 0x080fe400078fdaff */
[-C--:B------:R-:W-:Y:S02]  /*0f00*/  LEA R68, R31, R104.reuse, 0x1 ;  /* 0x000000681f447211 */ /* 0x080fe400078e08ff */
[----:B------:R-:W-:Y:S02]  /*0f10*/  IADD3 R48, R21, 0x1e0, RZ ;  /* 0x000001e015307810 */ /* 0x000fe40007ffe0ff */
[----:B------:R-:W-:Y:S02]  /*0f20*/  LEA.HI.SX32 R41, R40, R21, 0x1b ;  /* 0x0000001528297211 */ /* 0x000fe400078fdaff */
[----:B------:R-:W-:-:S02]  /*0f30*/  LEA R67, R33, R104, 0x1 ;  /* 0x0000006821437211 */ /* 0x000fc400078e08ff */
[-C--:B------:R-:W-:Y:S02]  /*0f40*/  LEA.HI.SX32 R43, R42, R21.reuse, 0x1b ;  /* 0x000000152a2b7211 */ /* 0x080fe400078fdaff */
[-C--:B------:R-:W-:Y:S02]  /*0f50*/  LEA R66, R35, R104.reuse, 0x1 ;  /* 0x0000006823427211 */ /* 0x080fe400078e08ff */
[----:B------:R-:W-:Y:S02]  /*0f60*/  LOP3.LUT R49, R49, 0xffffffbf, RZ, 0xc0, !PT ;  /* 0xffffffbf31317812 */ /* 0x000fe400078ec0ff */
[----:B------:R-:W-:Y:S02]  /*0f70*/  LEA.HI.SX32 R45, R44, R21, 0x1b ;  /* 0x000000152c2d7211 */ /* 0x000fe400078fdaff */
[----:B------:R-:W-:Y:S02]  /*0f80*/  LEA R65, R37, R104, 0x1 ;  /* 0x0000006825417211 */ /* 0x000fe400078e08ff */
[----:B------:R-:W-:-:S02]  /*0f90*/  LEA R0, R75, R0, 0x4 ;  /* 0x000000004b007211 */ /* 0x000fc400078e20ff */
[-C--:B------:R-:W-:Y:S02]  /*0fa0*/  LEA.HI.SX32 R47, R46, R21.reuse, 0x1b ;  /* 0x000000152e2f7211 */ /* 0x080fe400078fdaff */
[-C--:B------:R-:W-:Y:S02]  /*0fb0*/  LEA R64, R39, R104.reuse, 0x1 ;  /* 0x0000006827407211 */ /* 0x080fe400078e08ff */
[----:B------:R-:W-:Y:S02]  /*0fc0*/  LEA.HI.SX32 R21, R48, R21, 0x1b ;  /* 0x0000001530157211 */ /* 0x000fe400078fdaff */
[-C--:B------:R-:W-:Y:S02]  /*0fd0*/  LEA R63, R41, R104.reuse, 0x1 ;  /* 0x00000068293f7211 */ /* 0x080fe400078e08ff */
[----:B------:R-:W-:Y:S02]  /*0fe0*/  LEA R62, R43, R104, 0x1 ;  /* 0x000000682b3e7211 */ /* 0x000fe400078e08ff */
[----:B------:R-:W-:-:S02]  /*0ff0*/  @P3 LOP3.LUT R49, R49, 0x40, RZ, 0xfc, !PT ;  /* 0x0000004031313812 */ /* 0x000fc400078efcff */
[----:B------:R-:W-:Y:S02]  /*1000*/  LEA R61, R45, R104, 0x1 ;  /* 0x000000682d3d7211 */ /* 0x000fe400078e08ff */
[----:B------:R-:W-:Y:S02]  /*1010*/  LEA.HI.SX32 R103, R0, R0, 0x1b ;  /* 0x0000000000677211 */ /* 0x000fe400078fdaff */
[-C--:B------:R-:W-:Y:S02]  /*1020*/  LEA R60, R47, R104.reuse, 0x1 ;  /* 0x000000682f3c7211 */ /* 0x080fe400078e08ff */
[-C--:B------:R-:W-:Y:S02]  /*1030*/  LEA R59, R21, R104.reuse, 0x1 ;  /* 0x00000068153b7211 */ /* 0x080fe400078e08ff */
[----:B------:R-:W-:Y:S02]  /*1040*/  LOP3.LUT R49, R49, 0xffffffdf, RZ, 0xc0, !PT ;  /* 0xffffffdf31317812 */ /* 0x000fe400078ec0ff */
[----:B------:R-:W-:-:S02]  /*1050*/  LEA R103, R103, R104, 0x1 ;  /* 0x0000006867677211 */ /* 0x000fc400078e08ff */
[----:B------:R-:W-:-:S04]  /*1060*/  @P5 LOP3.LUT R49, R49, 0x20, RZ, 0xfc, !PT ;  /* 0x0000002031315812 */ /* 0x000fc800078efcff */
[----:B------:R-:W-:-:S04]  /*1070*/  LOP3.LUT R49, R49, 0xffffffef, RZ, 0xc0, !PT ;  /* 0xffffffef31317812 */ /* 0x000fc800078ec0ff */
[----:B------:R-:W-:-:S04]  /*1080*/  @P6 LOP3.LUT R49, R49, 0x10, RZ, 0xfc, !PT ;  /* 0x0000001031316812 */ /* 0x000fc800078efcff */
[----:B------:R-:W-:Y:S02]  /*1090*/  LOP3.LUT R49, R49, 0xfffffff7, RZ, 0xc0, !PT ;  /* 0xfffffff731317812 */ /* 0x000fe400078ec0ff */
[----:B------:R-:W-:Y:S02]  /*10a0*/  MOV R2, UR11 ;  /* 0x0000000b00027c02 */ /* 0x000fe40008000f00 */
[----:B------:R-:W-:Y:S02]  /*10b0*/  @P4 LOP3.LUT R49, R49, 0x8, RZ, 0xfc, !PT ;  /* 0x0000000831314812 */ /* 0x000fe400078efcff */
[----:B------:R-:W-:Y:S02]  /*10c0*/  MOV R3, UR12 ;  /* 0x0000000c00037c02 */ /* 0x000fe40008000f00 */
[----:B------:R-:W-:Y:S02]  /*10d0*/  ISETP.GE.AND P1, PT, R7, UR7, PT ;  /* 0x0000000707007c0c */ /* 0x000fe4000bf26270 */
[----:B------:R-:W-:-:S04]  /*10e0*/  LOP3.LUT R49, R49, 0xfffffffb, RZ, 0xc0, !PT ;  /* 0xfffffffb31317812 */ /* 0x000fc800078ec0ff */
[----:B------:R-:W-:-:S04]  /*10f0*/  @P0 LOP3.LUT R49, R49, 0x4, RZ, 0xfc, !PT ;  /* 0x0000000431310812 */ /* 0x000fc800078efcff */
[----:B------:R-:W-:-:S04]  /*1100*/  LOP3.LUT R49, R49, 0xfffffeff, RZ, 0xc0, !PT ;  /* 0xfffffeff31317812 */ /* 0x000fc800078ec0ff */
[----:B------:R-:W-:-:S04]  /*1110*/  @P1 LOP3.LUT R49, R49, 0x100, RZ, 0xfc, !PT ;  /* 0x0000010031311812 */ /* 0x000fc800078efcff */
[----:B------:R-:W-:Y:S01]  /*1120*/  LOP3.LUT R49, R49, 0xfffffffd, RZ, 0xc0, !PT ;  /* 0xfffffffd31317812 */ /* 0x000fe200078ec0ff */
        /* <DEDUP_REMOVED lines=34> */
[----:B------:R-:W-:Y:S01]  /*1350*/  IMAD.WIDE R4, R7, 0x2, R2 ;  /* 0x0000000207047825 */ /* 0x000fe200078e0202 */
[----:B------:R-:W-:Y:S01]  /*1360*/  BAR.SYNC.DEFER_BLOCKING 0x0 ;  /* 0x0000000000007b1d */ /* 0x000fe20000010000 */
[----:B-1----:R-:W-:-:S05]  /*1370*/  PRMT R14, RZ, 0x7610, R14 ;  /* 0x00007610ff0e7816 */ /* 0x002fca000000000e */
[----:B------:R-:W5:Y:S01]  /*1380*/  @!P0 LDG.E.U16 R13, desc[UR18][R4.64+0x180] ;  /* 0x00018012040d8981 */ /* 0x000f62000c1e1500 */
[----:B------:R-:W-:Y:S02]  /*1390*/  ISETP.GE.AND P0, PT, R50, UR7, PT ;  /* 0x0000000732007c0c */ /* 0x000fe4000bf06270 */
[----:B--2---:R-:W-:Y:S02]  /*13a0*/  PRMT R15, RZ, 0x7610, R15 ;  /* 0x00007610ff0f7816 */ /* 0x004fe4000000000f */
[----:B------:R-:W-:Y:S02]  /*13b0*/  PRMT R6, RZ, 0x7610, R6 ;  /* 0x00007610ff067816 */ /* 0x000fe40000000006 */
[----:B------:R-:W-:Y:S02]  /*13c0*/  PRMT R8, RZ, 0x7610, R8 ;  /* 0x00007610ff087816 */ /* 0x000fe40000000008 */
[----:B------:R-:W-:Y:S02]  /*13d0*/  PRMT R9, RZ, 0x7610, R9 ;  /* 0x00007610ff097816 */ /* 0x000fe40000000009 */
[----:B------:R-:W-:Y:S01]  /*13e0*/  PRMT R12, RZ, 0x7610, R12 ;  /* 0x00007610ff0c7816 */ /* 0x000fe2000000000c */
[----:B------:R-:W2:Y:S02]  /*13f0*/  @!P1 LDG.E.U16 R6, desc[UR18][R4.64] ;  /* 0x0000001204069981 */ /* 0x000ea4000c1e1500 */
[----:B------:R-:W-:-:S02]  /*1400*/  @P0 LOP3.LUT R49, R49, 0x2, RZ, 0xfc, !PT ;  /* 0x0000000231310812 */ /* 0x000fc400078efcff */
[----:B------:R-:W2:Y:S01]  /*1410*/  @!P0 LDG.E.U16 R14, desc[UR18][R4.64+0x1c0] ;  /* 0x0001c012040e8981 */ /* 0x000ea2000c1e1500 */
[----:B------:R-:W-:Y:S02]  /*1420*/  ISETP.GE.AND P0, PT, R51, UR7, PT ;  /* 0x0000000733007c0c */ /* 0x000fe4000bf06270 */
[----:B------:R-:W-:Y:S01]  /*1430*/  LOP3.LUT R49, R49, 0xfffffffe, RZ, 0xc0, !PT ;  /* 0xfffffffe31317812 */ /* 0x000fe200078ec0ff */
[----:B------:R-:W2:Y:S01]  /*1440*/  @!P2 LDG.E.U16 R8, desc[UR18][R4.64+0x40] ;  /* 0x000040120408a981 */ /* 0x000ea2000c1e1500 */
[----:B------:R-:W-:Y:S02]  /*1450*/  PRMT R10, RZ, 0x7610, R10 ;  /* 0x00007610ff0a7816 */ /* 0x000fe4000000000a */
[----:B------:R-:W-:Y:S01]  /*1460*/  PRMT R11, RZ, 0x7610, R11 ;  /* 0x00007610ff0b7816 */ /* 0x000fe2000000000b */
[----:B------:R-:W2:Y:S01]  /*1470*/  @!P3 LDG.E.U16 R9, desc[UR18][R4.64+0x80] ;  /* 0x000080120409b981 */ /* 0x000ea2000c1e1500 */
[----:B------:R-:W-:Y:S02]  /*1480*/  ISETP.GE.AND P1, PT, R53, UR7, PT ;  /* 0x0000000735007c0c */ /* 0x000fe4000bf26270 */
[----:B------:R-:W-:Y:S01]  /*1490*/  ISETP.GE.AND P2, PT, R54, UR7, PT ;  /* 0x0000000736007c0c */ /* 0x000fe2000bf46270 */
[----:B------:R-:W2:Y:S02]  /*14a0*/  @!P4 LDG.E.U16 R12, desc[UR18][R4.64+0x140] ;  /* 0x00014012040cc981 */ /* 0x000ea4000c1e1500 */
[----:B------:R-:W-:-:S02]  /*14b0*/  @P0 LOP3.LUT R49, R49, 0x1, RZ, 0xfc, !PT ;  /* 0x0000000131310812 */ /* 0x000fc400078efcff */
[----:B------:R-:W2:Y:S01]  /*14c0*/  @!P0 LDG.E.U16 R15, desc[UR18][R4.64+0x200] ;  /* 0x00020012040f8981 */ /* 0x000ea2000c1e1500 */
[----:B------:R-:W-:Y:S02]  /*14d0*/  ISETP.GE.AND P0, PT, R52, UR7, PT ;  /* 0x0000000734007c0c */ /* 0x000fe4000bf06270 */
[----:B------:R-:W-:Y:S01]  /*14e0*/  ISETP.GE.AND P3, PT, R55, UR7, PT ;  /* 0x0000000737007c0c */ /* 0x000fe2000bf66270 */
[----:B------:R-:W2:Y:S01]  /*14f0*/  @!P5 LDG.E.U16 R10, desc[UR18][R4.64+0xc0] ;  /* 0x0000c012040ad981 */ /* 0x000ea2000c1e1500 */
[----:B------:R-:W-:Y:S02]  /*1500*/  ISETP.GE.AND P4, PT, R56, UR7, PT ;  /* 0x0000000738007c0c */ /* 0x000fe4000bf86270 */
[----:B------:R-:W-:Y:S01]  /*1510*/  ISETP.GE.AND P5, PT, R57, UR7, PT ;  /* 0x0000000739007c0c */ /* 0x000fe2000bfa6270 */
[----:B------:R-:W2:Y:S01]  /*1520*/  @!P6 LDG.E.U16 R11, desc[UR18][R4.64+0x100] ;  /* 0x00010012040be981 */ /* 0x000ea2000c1e1500 */
[----:B------:R-:W-:Y:S02]  /*1530*/  ISETP.GE.AND P6, PT, R58, UR7, PT ;  /* 0x000000073a007c0c */ /* 0x000fe4000bfc6270 */
[----:B---3--:R-:W-:-:S02]  /*1540*/  PRMT R16, RZ, 0x7610, R16 ;  /* 0x00007610ff107816 */ /* 0x008fc40000000010 */
[----:B----4-:R-:W-:Y:S02]  /*1550*/  PRMT R17, RZ, 0x7610, R17 ;  /* 0x00007610ff117816 */ /* 0x010fe40000000011 */
[----:B-----5:R-:W-:Y:S02]  /*1560*/  PRMT R18, RZ, 0x7610, R18 ;  /* 0x00007610ff127816 */ /* 0x020fe40000000012 */
[----:B------:R-:W-:Y:S01]  /*1570*/  PRMT R19, RZ, 0x7610, R19 ;  /* 0x00007610ff137816 */ /* 0x000fe20000000013 */
[----:B------:R-:W3:Y:S01]  /*1580*/  @!P0 LDG.E.U16 R16, desc[UR18][R4.64+0x240] ;  /* 0x0002401204108981 */ /* 0x000ee2000c1e1500 */
[----:B------:R-:W-:Y:S02]  /*1590*/  PRMT R20, RZ, 0x7610, R20 ;  /* 0x00007610ff147816 */ /* 0x000fe40000000014 */
[----:B------:R-:W-:Y:S01]  /*15a0*/  PRMT R21, RZ, 0x7610, R21 ;  /* 0x00007610ff157816 */ /* 0x000fe20000000015 */
[----:B------:R-:W4:Y:S01]  /*15b0*/  @!P1 LDG.E.U16 R17, desc[UR18][R4.64+0x280] ;  /* 0x0002801204119981 */ /* 0x000f22000c1e1500 */
[----:B------:R-:W-:-:S03]  /*15c0*/  PRMT R0, RZ, 0x7610, R0 ;  /* 0x00007610ff007816 */ /* 0x000fc60000000000 */
[----:B------:R-:W5:Y:S04]  /*15d0*/  @!P2 LDG.E.U16 R18, desc[UR18][R4.64+0x2c0] ;  /* 0x0002c0120412a981 */ /* 0x000f68000c1e1500 */
[----:B------:R-:W5:Y:S04]  /*15e0*/  @!P3 LDG.E.U16 R19, desc[UR18][R4.64+0x300] ;  /* 0x000300120413b981 */ /* 0x000f68000c1e1500 */
[----:B------:R-:W5:Y:S04]  /*15f0*/  @!P4 LDG.E.U16 R20, desc[UR18][R4.64+0x340] ;  /* 0x000340120414c981 */ /* 0x000f68000c1e1500 */
[----:B------:R-:W5:Y:S04]  /*1600*/  @!P5 LDG.E.U16 R21, desc[UR18][R4.64+0x380] ;  /* 0x000380120415d981 */ /* 0x000f68000c1e1500 */
[----:B------:R-:W5:Y:S01]  /*1610*/  @!P6 LDG.E.U16 R0, desc[UR18][R4.64+0x3c0] ;  /* 0x0003c0120400e981 */ /* 0x000f62000c1e1500 */
[----:B------:R-:W-:-:S02]  /*1620*/  P2R R31, PR, RZ, 0x1 ;  /* 0x00000001ff1f7803 */ /* 0x000fc40000000000 */
[----:B------:R-:W-:-:S04]  /*1630*/  LOP3.LUT P0, RZ, R49, 0x1, RZ, 0xc0, !PT ;  /* 0x0000000131ff7812 */ /* 0x000fc8000780c0ff */
[----:B------:R-:W-:Y:S02]  /*1640*/  P2R R30, PR, RZ, 0x1 ;  /* 0x00000001ff1e7803 */ /* 0x000fe40000000000 */
[----:B------:R-:W-:-:S04]  /*1650*/  LOP3.LUT P0, RZ, R49, 0x2, RZ, 0xc0, !PT ;  /* 0x0000000231ff7812 */ /* 0x000fc8000780c0ff */
[----:B------:R-:W-:Y:S02]  /*1660*/  P2R R29, PR, RZ, 0x1 ;  /* 0x00000001ff1d7803 */ /* 0x000fe40000000000 */
[----:B------:R-:W-:-:S04]  /*1670*/  LOP3.LUT P0, RZ, R49, 0x4, RZ, 0xc0, !PT ;  /* 0x0000000431ff7812 */ /* 0x000fc8000780c0ff */
[----:B------:R-:W-:Y:S02]  /*1680*/  P2R R28, PR, RZ, 0x1 ;  /* 0x00000001ff1c7803 */ /* 0x000fe40000000000 */
[----:B------:R-:W-:-:S04]  /*1690*/  LOP3.LUT P0, RZ, R49, 0x8, RZ, 0xc0, !PT ;  /* 0x0000000831ff7812 */ /* 0x000fc8000780c0ff */
[----:B------:R-:W-:Y:S02]  /*16a0*/  P2R R27, PR, RZ, 0x1 ;  /* 0x00000001ff1b7803 */ /* 0x000fe40000000000 */
[C---:B------:R-:W-:Y:S02]  /*16b0*/  LOP3.LUT P0, RZ, R49.reuse, 0x10, RZ, 0xc0, !PT ;  /* 0x0000001031ff7812 */ /* 0x040fe4000780c0ff */
[----:B------:R-:W-:Y:S02]  /*16c0*/  MOV R2, UR13 ;  /* 0x0000000d00027c02 */ /* 0x000fe40008000f00 */
[----:B------:R-:W-:Y:S02]  /*16d0*/  MOV R3, UR14 ;  /* 0x0000000e00037c02 */ /* 0x000fe40008000f00 */
[----:B------:R-:W-:Y:S02]  /*16e0*/  P2R R26, PR, RZ, 0x1 ;  /* 0x00000001ff1a7803 */ /* 0x000fe40000000000 */
[----:B------:R-:W-:Y:S01]  /*16f0*/  LOP3.LUT P0, RZ, R49, 0x20, RZ, 0xc0, !PT ;  /* 0x0000002031ff7812 */ /* 0x000fe2000780c0ff */
[----:B------:R-:W-:-:S03]  /*1700*/  IMAD.WIDE R2, R7, 0x2, R2 ;  /* 0x0000000207027825 */ /* 0x000fc600078e0202 */
[----:B------:R-:W-:Y:S02]  /*1710*/  P2R R25, PR, RZ, 0x1 ;  /* 0x00000001ff197803 */ /* 0x000fe40000000000 */
[----:B------:R-:W-:-:S04]  /*1720*/  LOP3.LUT P0, RZ, R49, 0x40, RZ, 0xc0, !PT ;  /* 0x0000004031ff7812 */ /* 0x000fc8000780c0ff */
[----:B------:R-:W-:Y:S02]  /*1730*/  P2R R24, PR, RZ, 0x1 ;  /* 0x00000001ff187803 */ /* 0x000fe40000000000 */
[----:B------:R-:W-:-:S04]  /*1740*/  LOP3.LUT P0, RZ, R49, 0x80, RZ, 0xc0, !PT ;  /* 0x0000008031ff7812 */ /* 0x000fc8000780c0ff */
[----:B------:R-:W-:Y:S02]  /*1750*/  P2R R23, PR, RZ, 0x1 ;  /* 0x00000001ff177803 */ /* 0x000fe40000000000 */
[----:B------:R-:W-:Y:S02]  /*1760*/  LOP3.LUT P0, RZ, R49, 0x100, RZ, 0xc0, !PT ;  /* 0x0000010031ff7812 */ /* 0x000fe4000780c0ff */
[----:B------:R-:W-:Y:S02]  /*1770*/  PRMT R22, RZ, 0x7610, R22 ;  /* 0x00007610ff167816 */ /* 0x000fe40000000016 */
[----:B------:R-:W-:Y:S02]  /*1780*/  PRMT R32, RZ, 0x7610, R32 ;  /* 0x00007610ff207816 */ /* 0x000fe40000000020 */
[----:B------:R-:W-:Y:S02]  /*1790*/  PRMT R33, RZ, 0x7610, R33 ;  /* 0x00007610ff217816 */ /* 0x000fe40000000021 */
[----:B------:R-:W-:Y:S01]  /*17a0*/  PRMT R34, RZ, 0x7610, R34 ;  /* 0x00007610ff227816 */ /* 0x000fe20000000022 */
[----:B--2---:R-:W-:Y:S04]  /*17b0*/  STS.U16 [R74], R6 ;  /* 0x000000064a007388 */ /* 0x004fe80000000400 */
        /* <DEDUP_REMOVED lines=8> */
[----:B---3--:R-:W-:Y:S04]  /*1840*/  STS.U16 [R65+0x240], R16 ;  /* 0x0002401041007388 */ /* 0x008fe80000000400 */
[----:B----4-:R-:W-:Y:S04]  /*1850*/  STS.U16 [R64+0x280], R17 ;  /* 0x0002801140007388 */ /* 0x010fe80000000400 */
[----:B-----5:R-:W-:Y:S04]  /*1860*/  STS.U16 [R63+0x2c0], R18 ;  /* 0x0002c0123f007388 */ /* 0x020fe80000000400 */
[----:B------:R0:W-:Y:S04]  /*1870*/  STS.U16 [R62+0x300], R19 ;  /* 0x000300133e007388 */ /* 0x0001e80000000400 */
[----:B------:R1:W-:Y:S04]  /*1880*/  STS.U16 [R61+0x340], R20 ;  /* 0x000340143d007388 */ /* 0x0003e80000000400 */
[----:B------:R2:W-:Y:S04]  /*1890*/  STS.U16 [R60+0x380], R21 ;  /* 0x000380153c007388 */ /* 0x0005e80000000400 */
[----:B------:R-:W-:Y:S01]  /*18a0*/  STS.U16 [R59+0x3c0], R0 ;  /* 0x0003c0003b007388 */ /* 0x000fe20000000400 */
[----:B------:R-:W-:-:S03]  /*18b0*/  NOP ;  /* 0x0000000000007918 */ /* 0x000fc60000000000 */
[----:B------:R-:W3:Y:S04]  /*18c0*/  LDS.U16 R11, [R103] ;  /* 0x00000000670b7984 */ /* 0x000ee80000000400 */
[----:B------:R-:W4:Y:S04]  /*18d0*/  LDS.U16 R12, [R103+0x2] ;  /* 0x00000200670c7984 */ /* 0x000f280000000400 */
[----:B------:R-:W5:Y:S04]  /*18e0*/  LDS.U16 R13, [R103+0x4] ;  /* 0x00000400670d7984 */ /* 0x000f680000000400 */
[----:B------:R-:W5:Y:S04]  /*18f0*/  LDS.U16 R14, [R103+0x6] ;  /* 0x00000600670e7984 */ /* 0x000f680000000400 */
[----:B------:R-:W5:Y:S04]  /*1900*/  LDS.U16 R15, [R103+0x8] ;  /* 0x00000800670f7984 */ /* 0x000f680000000400 */
[----:B------:R-:W5:Y:S04]  /*1910*/  LDS.U16 R16, [R103+0xa] ;  /* 0x00000a0067107984 */ /* 0x000f680000000400 */
[----:B------:R-:W5:Y:S04]  /*1920*/  LDS.U16 R17, [R103+0xc] ;  /* 0x00000c0067117984 */ /* 0x000f680000000400 */
[----:B------:R-:W2:Y:S04]  /*1930*/  LDS.U16 R18, [R103+0xe] ;  /* 0x00000e0067127984 */ /* 0x000ea80000000400 */
[----:B------:R-:W3:Y:S04]  /*1940*/  LDS.U16 R10, [R103+0x10] ;  /* 0x00001000670a7984 */ /* 0x000ee80000000400 */
[----:B------:R-:W3:Y:S04]  /*1950*/  LDS.U16 R9, [R103+0x12] ;  /* 0x0000120067097984 */ /* 0x000ee80000000400 */
[----:B------:R-:W3:Y:S04]  /*1960*/  LDS.U16 R8, [R103+0x14] ;  /* 0x0000140067087984 */ /* 0x000ee80000000400 */
[----:B------:R-:W3:Y:S04]  /*1970*/  LDS.U16 R7, [R103+0x16] ;  /* 0x0000160067077984 */ /* 0x000ee80000000400 */
[----:B------:R-:W3:Y:S04]  /*1980*/  LDS.U16 R6, [R103+0x18] ;  /* 0x0000180067067984 */ /* 0x000ee80000000400 */
[----:B------:R-:W3:Y:S04]  /*1990*/  LDS.U16 R0, [R103+0x1a] ;  /* 0x00001a0067007984 */ /* 0x000ee80000000400 */
[----:B------:R-:W3:Y:S04]  /*19a0*/  LDS.U16 R5, [R103+0x1c] ;  /* 0x00001c0067057984 */ /* 0x000ee80000000400 */
[----:B------:R-:W3:Y:S01]  /*19b0*/  LDS.U16 R4, [R103+0x1e] ;  /* 0x00001e0067047984 */ /* 0x000ee20000000400 */
[----:B------:R-:W-:Y:S01]  /*19c0*/  BAR.SYNC.DEFER_BLOCKING 0x0 ;  /* 0x0000000000007b1d */ /* 0x000fe20000010000 */
[----:B0-----:R-:W-:-:S05]  /*19d0*/  PRMT R19, RZ, 0x7610, R19 ;  /* 0x00007610ff137816 */ /* 0x001fca0000000013 */
[----:B------:R-:W5:Y:S01]  /*19e0*/  @!P0 LDG.E.U16 R22, desc[UR18][R2.64] ;  /* 0x0000001202168981 */ /* 0x000f62000c1e1500 */
[----:B------:R-:W-:Y:S02]  /*19f0*/  ISETP.NE.AND P0, PT, R23, RZ, PT ;  /* 0x000000ff1700720c */ /* 0x000fe40003f05270 */
[----:B-1----:R-:W-:Y:S01]  /*1a00*/  PRMT R20, RZ, 0x7610, R20 ;  /* 0x00007610ff147816 */ /* 0x002fe20000000014 */
[----:B------:R-:W5:Y:S01]  /*1a10*/  @!P4 LDG.E.U16 R32, desc[UR18][R2.64+0x340] ;  /* 0x000340120220c981 */ /* 0x000f62000c1e1500 */
[----:B--2---:R-:W-:-:S03]  /*1a20*/  PRMT R21, RZ, 0x7610, R21 ;  /* 0x00007610ff157816 */ /* 0x004fc60000000015 */
[----:B------:R-:W2:Y:S04]  /*1a30*/  @!P5 LDG.E.U16 R33, desc[UR18][R2.64+0x380] ;  /* 0x000380120221d981 */ /* 0x000ea8000c1e1500 */
[----:B------:R-:W2:Y:S04]  /*1a40*/  @!P6 LDG.E.U16 R34, desc[UR18][R2.64+0x3c0] ;  /* 0x0003c0120222e981 */ /* 0x000ea8000c1e1500 */
[----:B------:R-:W2:Y:S01]  /*1a50*/  @!P0 LDG.E.U16 R19, desc[UR18][R2.64+0x40] ;  /* 0x0000401202138981 */ /* 0x000ea2000c1e1500 */
[----:B------:R-:W-:-:S13]  /*1a60*/  ISETP.NE.AND P0, PT, R24, RZ, PT ;  /* 0x000000ff1800720c */ /* 0x000fda0003f05270 */
[----:B------:R-:W2:Y:S01]  /*1a70*/  @!P0 LDG.E.U16 R20, desc[UR18][R2.64+0x80] ;  /* 0x0000801202148981 */ /* 0x000ea2000c1e1500 */
[----:B------:R-:W-:Y:S02]  /*1a80*/  ISETP.NE.AND P0, PT, R25, RZ, PT ;  /* 0x000000ff1900720c */ /* 0x000fe40003f05270 */
[----:B------:R-:W-:-:S11]  /*1a90*/  PRMT R23, RZ, 0x7610, R23 ;  /* 0x00007610ff177816 */ /* 0x000fd60000000017 */
        /* <DEDUP_REMOVED lines=14> */
[----:B------:R-:W-:Y:S02]  /*1b80*/  PRMT R28, RZ, 0x7610, R28 ;  /* 0x00007610ff1c7816 */ /* 0x000fe4000000001c */
[----:B------:R-:W-:Y:S02]  /*1b90*/  PRMT R29, RZ, 0x7610, R29 ;  /* 0x00007610ff1d7816 */ /* 0x000fe4000000001d */
[----:B------:R-:W-:-:S04]  /*1ba0*/  PRMT R30, RZ, 0x7610, R30 ;  /* 0x00007610ff1e7816 */ /* 0x000fc8000000001e */
[----:B------:R-:W2:Y:S04]  /*1bb0*/  @!P1 LDG.E.U16 R29, desc[UR18][R2.64+0x280] ;  /* 0x00028012021d9981 */ /* 0x000ea8000c1e1500 */
[----:B------:R-:W2:Y:S01]  /*1bc0*/  @!P0 LDG.E.U16 R27, desc[UR18][R2.64+0x200] ;  /* 0x00020012021b8981 */ /* 0x000ea2000c1e1500 */
[----:B------:R-:W-:Y:S02]  /*1bd0*/  ISETP.NE.AND P0, PT, R31, RZ, PT ;  /* 0x000000ff1f00720c */ /* 0x000fe40003f05270 */
[----:B------:R-:W-:Y:S01]  /*1be0*/  PRMT R31, RZ, 0x7610, R31 ;  /* 0x00007610ff1f7816 */ /* 0x000fe2000000001f */
[----:B------:R-:W2:Y:S05]  /*1bf0*/  @!P2 LDG.E.U16 R30, desc[UR18][R2.64+0x2c0] ;  /* 0x0002c012021ea981 */ /* 0x000eaa000c1e1500 */
[----:B------:R-:W2:Y:S05]  /*1c00*/  @!P3 LDG.E.U16 R31, desc[UR18][R2.64+0x300] ;  /* 0x00030012021fb981 */ /* 0x000eaa000c1e1500 */
[----:B------:R0:W2:Y:S04]  /*1c10*/  @!P0 LDG.E.U16 R28, desc[UR18][R2.64+0x240] ;  /* 0x00024012021c8981 */ /* 0x0000a8000c1e1500 */
[----:B------:R-:W-:Y:S04]  /*1c20*/  STL [R1+0x44], R74 ;  /* 0x0000444a01007387 */ /* 0x000fe80000100800 */
[----:B------:R-:W-:Y:S01]  /*1c30*/  STL [R1+0x40], R73 ;  /* 0x0000404901007387 */ /* 0x000fe20000100800 */
[----:B---3--:R-:W-:Y:S01]  /*1c40*/  HADD2.F32 R11, -RZ, R11.H0_H0 ;  /* 0x2000000bff0b7230 */ /* 0x008fe20000004100 */
[----:B0-----:R-:W0:Y:S02]  /*1c50*/  LDC R3, c[0x0][0x21c] ;  /* 0x00008700ff037b82 */ /* 0x001e240000000800 */
        /* <DEDUP_REMOVED lines=10> */
[----:B------:R-:W-:Y:S01]  /*1d00*/  STL [R1+0x14], R62 ;  /* 0x0000143e01007387 */ /* 0x000fe20000100800 */
[----:B------:R-:W-:-:S03]  /*1d10*/  FADD.FTZ R79, R11, UR5 ;  /* 0x000000050b4f7e21 */ /* 0x000fc60008010000 */
[----:B------:R-:W-:Y:S04]  /*1d20*/  STL [R1+0x10], R61 ;  /* 0x0000103d01007387 */ /* 0x000fe80000100800 */
[----:B------:R-:W-:Y:S04]  /*1d30*/  STL [R1+0xc], R60 ;  /* 0x00000c3c01007387 */ /* 0x000fe80000100800 */
[----:B------:R-:W-:Y:S04]  /*1d40*/  STL [R1+0x8], R59 ;  /* 0x0000083b01007387 */ /* 0x000fe80000100800 */
[----:B------:R-:W-:Y:S01]  /*1d50*/  STL [R1], R40 ;  /* 0x0000002801007387 */ /* 0x000fe20000100800 */
[----:B------:R-:W-:Y:S01]  /*1d60*/  FSETP.GTU.FTZ.AND P4, PT, R79, 20, PT ;  /* 0x41a000004f00780b */ /* 0x000fe20003f9c000 */
[----:B----4-:R-:W-:-:S02]  /*1d70*/  HADD2.F32 R12, -RZ, R12.H0_H0 ;  /* 0x2000000cff0c7230 */ /* 0x010fc40000004100 */
[----:B-----5:R-:W-:Y:S02]  /*1d80*/  HADD2.F32 R13, -RZ, R13.H0_H0 ;  /* 0x2000000dff0d7230 */ /* 0x020fe40000004100 */
[----:B------:R-:W-:Y:S02]  /*1d90*/  HADD2.F32 R14, -RZ, R14.H0_H0 ;  /* 0x2000000eff0e7230 */ /* 0x000fe40000004100 */
[----:B------:R-:W-:Y:S02]  /*1da0*/  HADD2.F32 R15, -RZ, R15.H0_H0 ;  /* 0x2000000fff0f7230 */ /* 0x000fe40000004100 */
[----:B------:R-:W-:Y:S02]  /*1db0*/  HADD2.F32 R16, -RZ, R16.H0_H0 ;  /* 0x20000010ff107230 */ /* 0x000fe40000004100 */
[----:B------:R-:W-:Y:S01]  /*1dc0*/  FADD.FTZ R78, R12, UR5 ;  /* 0x000000050c4e7e21 */ /* 0x000fe20008010000 */
[----:B------:R-:W-:Y:S01]  /*1dd0*/  FADD.FTZ R77, R13, UR5 ;  /* 0x000000050d4d7e21 */ /* 0x000fe20008010000 */
[----:B------:R-:W-:Y:S01]  /*1de0*/  FADD.FTZ R76, R14, UR5 ;  /* 0x000000050e4c7e21 */ /* 0x000fe20008010000 */
[----:B------:R-:W-:Y:S01]  /*1df0*/  FADD.FTZ R75, R15, UR5 ;  /* 0x000000050f4b7e21 */ /* 0x000fe20008010000 */
[----:B------:R-:W-:Y:S01]  /*1e00*/  HADD2.F32 R17, -RZ, R17.H0_H0 ;  /* 0x20000011ff117230 */ /* 0x000fe20000004100 */
[----:B------:R-:W-:Y:S01]  /*1e10*/  BSSY B0, `(.L_x_140) ;  /* 0x000004f000007945 */ /* 0x000fe20003800000 */
[----:B------:R-:W-:Y:S01]  /*1e20*/  HFMA2.MMA R90, -RZ, RZ, 0, 0 ;  /* 0x00000000ff5a7435 */ /* 0x000fe200000001ff */
[----:B0-----:R-:W-:-:S02]  /*1e30*/  ISETP.GE.AND P5, PT, R3, 0x1, PT ;  /* 0x000000010300780c */ /* 0x001fc40003fa6270 */
[----:B------:R-:W-:Y:S02]  /*1e40*/  CS2R R88, SRZ ;  /* 0x0000000000587805 */ /* 0x000fe4000001ff00 */
[----:B------:R-:W-:Y:S02]  /*1e50*/  CS2R R80, SRZ ;  /* 0x0000000000507805 */ /* 0x000fe4000001ff00 */
[----:B------:R-:W-:Y:S02]  /*1e60*/  FSETP.GTU.FTZ.AND P3, PT, R78, 20, PT ;  /* 0x41a000004e00780b */ /* 0x000fe40003f7c000 */
[----:B------:R-:W-:Y:S02]  /*1e70*/  FSETP.GTU.FTZ.AND P2, PT, R77, 20, PT ;  /* 0x41a000004d00780b */ /* 0x000fe40003f5c000 */
[----:B------:R-:W-:Y:S02]  /*1e80*/  FSETP.GTU.FTZ.AND P1, PT, R76, 20, PT ;  /* 0x41a000004c00780b */ /* 0x000fe40003f3c000 */
[----:B------:R-:W-:Y:S01]  /*1e90*/  FSETP.GTU.FTZ.AND P0, PT, R75, 20, PT ;  /* 0x41a000004b00780b */ /* 0x000fe20003f1c000 */
[----:B------:R0:W-:Y:S04]  /*1ea0*/  STS.U16 [R74], R22 ;  /* 0x000000164a007388 */ /* 0x0001e80000000400 */
[----:B--2---:R-:W-:Y:S04]  /*1eb0*/  STS.U16 [R73+0x40], R19 ;  /* 0x0000401349007388 */ /* 0x004fe80000000400 */
[----:B------:R1:W-:Y:S04]  /*1ec0*/  STS.U16 [R72+0x80], R20 ;  /* 0x0000801448007388 */ /* 0x0003e80000000400 */
        /* <DEDUP_REMOVED lines=14> */
[----:B------:R4:W0:Y:S04]  /*1fb0*/  LDS.U16 R2, [R103] ;  /* 0x0000000067027984 */ /* 0x0008280000000400 */
[----:B------:R4:W0:Y:S04]  /*1fc0*/  LDS.U16 R55, [R103+0x2] ;  /* 0x0000020067377984 */ /* 0x0008280000000400 */
[----:B------:R4:W0:Y:S04]  /*1fd0*/  LDS.U16 R53, [R103+0x4] ;  /* 0x0000040067357984 */ /* 0x0008280000000400 */
[----:B------:R4:W0:Y:S04]  /*1fe0*/  LDS.U16 R52, [R103+0x6] ;  /* 0x0000060067347984 */ /* 0x0008280000000400 */
[----:B------:R4:W0:Y:S04]  /*1ff0*/  LDS.U16 R50, [R103+0x8] ;  /* 0x0000080067327984 */ /* 0x0008280000000400 */
[----:B------:R4:W0:Y:S04]  /*2000*/  LDS.U16 R49, [R103+0xa] ;  /* 0x00000a0067317984 */ /* 0x0008280000000400 */
[----:B------:R4:W2:Y:S04]  /*2010*/  LDS.U16 R47, [R103+0xc] ;  /* 0x00000c00672f7984 */ /* 0x0008a80000000400 */
[----:B------:R4:W4:Y:S04]  /*2020*/  LDS.U16 R46, [R103+0xe] ;  /* 0x00000e00672e7984 */ /* 0x0009280000000400 */
[----:B------:R0:W4:Y:S04]  /*2030*/  LDS.U16 R45, [R103+0x10] ;  /* 0x00001000672d7984 */ /* 0x0001280000000400 */
[----:B------:R0:W4:Y:S04]  /*2040*/  LDS.U16 R44, [R103+0x12] ;  /* 0x00001200672c7984 */ /* 0x0001280000000400 */
[----:B------:R0:W4:Y:S04]  /*2050*/  LDS.U16 R39, [R103+0x14] ;  /* 0x0000140067277984 */ /* 0x0001280000000400 */
[----:B------:R0:W4:Y:S04]  /*2060*/  LDS.U16 R38, [R103+0x16] ;  /* 0x0000160067267984 */ /* 0x0001280000000400 */
[----:B------:R0:W4:Y:S04]  /*2070*/  LDS.U16 R37, [R103+0x18] ;  /* 0x0000180067257984 */ /* 0x0001280000000400 */
[----:B------:R0:W4:Y:S04]  /*2080*/  LDS.U16 R36, [R103+0x1a] ;  /* 0x00001a0067247984 */ /* 0x0001280000000400 */
[----:B------:R2:W4:Y:S04]  /*2090*/  LDS.U16 R35, [R103+0x1c] ;  /* 0x00001c0067237984 */ /* 0x0005280000000400 */
[----:B------:R4:W4:Y:S01]  /*20a0*/  LDS.U16 R34, [R103+0x1e] ;  /* 0x00001e0067227984 */ /* 0x0009220000000400 */
[----:B0-----:R-:W-:Y:S01]  /*20b0*/  FADD.FTZ R74, R16, UR5 ;  /* 0x00000005104a7e21 */ /* 0x001fe20008010000 */
[----:B-1----:R-:W-:-:S02]  /*20c0*/  CS2R R72, SRZ ;  /* 0x0000000000487805 */ /* 0x002fc4000001ff00 */
[----:B--2---:R-:W-:Y:S01]  /*20d0*/  CS2R R70, SRZ ;  /* 0x0000000000467805 */ /* 0x004fe2000001ff00 */
[----:B---3--:R-:W-:Y:S01]  /*20e0*/  FADD.FTZ R69, R17, UR5 ;  /* 0x0000000511457e21 */ /* 0x008fe20008010000 */
[----:B------:R-:W-:Y:S01]  /*20f0*/  FSETP.GTU.FTZ.AND P6, PT, R74, 20, PT ;  /* 0x41a000004a00780b */ /* 0x000fe20003fdc000 */
[----:B------:R-:W-:-:S12]  /*2100*/  @P4 BRA `(.L_x_141) ;  /* 0x00000000007c4947 */ /* 0x000fd80003800000 */
[----:B------:R-:W-:Y:S01]  /*2110*/  FMUL.FTZ R79, R79, 1.4426950216293334961 ;  /* 0x3fb8aa3b4f4f7820 */ /* 0x000fe20000410000 */
[----:B------:R-:W-:Y:S02]  /*2120*/  MOV R13, 0x3e800000 ;  /* 0x3e800000000d7802 */ /* 0x000fe40000000f00 */
[----:B------:R-:W-:Y:S01]  /*2130*/  MOV R14, 0x3d39bf78 ;  /* 0x3d39bf78000e7802 */ /* 0x000fe20000000f00 */
[----:B------:R-:W0:Y:S02]  /*2140*/  MUFU.EX2 R16, R79 ;  /* 0x0000004f00107308 */ /* 0x000e240000000800 */
[C---:B0-----:R-:W-:Y:S01]  /*2150*/  FADD.FTZ.RZ R3, R16.reuse, 1 ;  /* 0x3f80000010037421 */ /* 0x041fe2000001c000 */
[----:B------:R-:W-:-:S04]  /*2160*/  ISETP.GE.U32.AND P4, PT, R16, 0x7f800000, PT ;  /* 0x7f8000001000780c */ /* 0x000fc80003f86070 */
[----:B------:R-:W-:-:S04]  /*2170*/  IADD3 R3, R3, -0x3f400000, RZ ;  /* 0xc0c0000003037810 */ /* 0x000fc80007ffe0ff */
[----:B------:R-:W-:-:S04]  /*2180*/  LOP3.LUT R3, R3, 0xff800000, RZ, 0xc0, !PT ;  /* 0xff80000003037812 */ /* 0x000fc800078ec0ff */
[----:B------:R-:W-:Y:S02]  /*2190*/  IADD3 R12, -R3, 0x40800000, RZ ;  /* 0x40800000030c7810 */ /* 0x000fe40007ffe1ff */
[-C--:B------:R-:W-:Y:S02]  /*21a0*/  IADD3 R11, R16, -R3.reuse, RZ ;  /* 0x80000003100b7210 */ /* 0x080fe40007ffe0ff */
[----:B------:R-:W-:Y:S01]  /*21b0*/  I2FP.F32.S32 R3, R3 ;  /* 0x0000000300037245 */ /* 0x000fe20000201400 */
[----:B------:R-:W-:-:S04]  /*21c0*/  FFMA.FTZ R12, R12, R13, -1 ;  /* 0xbf8000000c0c7423 */ /* 0x000fc8000001000d */
[----:B------:R-:W-:Y:S01]  /*21d0*/  FADD.FTZ R11, R11, R12 ;  /* 0x0000000c0b0b7221 */ /* 0x000fe20000010000 */
[----:B------:R-:W-:-:S03]  /*21e0*/  FMUL.FTZ R3, R3, 1.1920928955078125e-07 ;  /* 0x3400000003037820 */ /* 0x000fc60000410000 */
[----:B------:R-:W-:-:S04]  /*21f0*/  FFMA.FTZ R12, R11, -R14, 0.10546888411045074463 ;  /* 0x3dd800120b0c7423 */ /* 0x000fc8000001080e */
[----:B------:R-:W-:-:S04]  /*2200*/  FFMA.FTZ R12, R11, R12, -0.13229703903198242188 ;  /* 0xbe0778e00b0c7423 */ /* 0x000fc8000001000c */
[----:B------:R-:W-:-:S04]  /*2210*/  FFMA.FTZ R12, R11, R12, 0.14491446316242218018 ;  /* 0x3e1464750b0c7423 */ /* 0x000fc8000001000c */
[----:B------:R-:W-:-:S04]  /*2220*/  FFMA.FTZ R12, R11, R12, -0.16641564667224884033 ;  /* 0xbe2a68dd0b0c7423 */ /* 0x000fc8000001000c */
[----:B------:R-:W-:-:S04]  /*2230*/  FFMA.FTZ R12, R11, R12, 0.19988867640495300293 ;  /* 0x3e4caf9e0b0c7423 */ /* 0x000fc8000001000c */
[----:B------:R-:W-:-:S04]  /*2240*/  FFMA.FTZ R12, R11, R12, -0.25000196695327758789 ;  /* 0xbe8000420b0c7423 */ /* 0x000fc8000001000c */
[----:B------:R-:W-:-:S04]  /*2250*/  FFMA.FTZ R12, R11, R12, 0.33333510160446166992 ;  /* 0x3eaaaae60b0c7423 */ /* 0x000fc8000001000c */
[----:B------:R-:W-:-:S04]  /*2260*/  FFMA.FTZ R12, R11, R12, -0.5 ;  /* 0xbf0000000b0c7423 */ /* 0x000fc8000001000c */
[----:B------:R-:W-:-:S04]  /*2270*/  FMUL.FTZ R12, R11, R12 ;  /* 0x0000000c0b0c7220 */ /* 0x000fc80000410000 */
[----:B------:R-:W-:-:S04]  /*2280*/  FFMA.FTZ R12, R11, R12, R11 ;  /* 0x0000000c0b0c7223 */ /* 0x000fc8000001000b */
[----:B------:R-:W-:Y:S01]  /*2290*/  FFMA.FTZ R79, R3, 0.69314718246459960938, R12 ;  /* 0x3f317218034f7823 */ /* 0x000fe2000001000c */
[----:B------:R-:W-:Y:S06]  /*22a0*/  @!P4 BRA `(.L_x_141) ;  /* 0x000000000014c947 */ /* 0x000fec0003800000 */
[----:B------:R-:W-:-:S13]  /*22b0*/  ISETP.GE.AND P4, PT, R16, -0x407fffff, PT ;  /* 0xbf8000011000780c */ /* 0x000fda0003f86270 */
[----:B------:R-:W-:-:S05]  /*22c0*/  @P4 MOV R3, 0x7f800000 ;  /* 0x7f80000000034802 */ /* 0x000fca0000000f00 */
[C---:B------:R-:W-:Y:S01]  /*22d0*/  @P4 FFMA.FTZ R79, R16.reuse, R3, +INF ;  /* 0x7f800000104f4423 */ /* 0x040fe20000010003 */
[----:B------:R-:W-:-:S04]  /*22e0*/  FSETP.NEU.FTZ.AND P4, PT, R16, RZ, PT ;  /* 0x000000ff1000720b */ /* 0x000fc80003f9d000 */
[----:B------:R-:W-:-:S09]  /*22f0*/  FSEL R79, R79, -RZ, P4 ;  /* 0x800000ff4f4f7208 */ /* 0x000fd20002000000 */
.L_x_141:
[----:B------:R-:W-:Y:S05]  /*2300*/  BSYNC B0 ;  /* 0x0000000000007941 */ /* 0x000fea0003800000 */
.L_x_140:
[----:B------:R-:W-:Y:S01]  /*2310*/  HADD2.F32 R18, -RZ, R18.H0_H0 ;  /* 0x20000012ff127230 */ /* 0x000fe20000004100 */
[----:B------:R-:W-:Y:S01]  /*2320*/  BSSY B0, `(.L_x_142) ;  /* 0x0000026000007945 */ /* 0x000fe20003800000 */
[----:B----4-:R-:W-:Y:S01]  /*2330*/  HFMA2.MMA R68, -RZ, RZ, 0, 0 ;  /* 0x00000000ff447435 */ /* 0x010fe200000001ff */
[----:B------:R-:W-:Y:S02]  /*2340*/  FSETP.GTU.FTZ.AND P4, PT, R69, 20, PT ;  /* 0x41a000004500780b */ /* 0x000fe40003f9c000 */
[----:B------:R-:W-:Y:S02]  /*2350*/  CS2R R66, SRZ ;  /* 0x0000000000427805 */ /* 0x000fe4000001ff00 */
[----:B------:R-:W-:Y:S01]  /*2360*/  MOV R65, RZ ;  /* 0x000000ff00417202 */ /* 0x000fe20000000f00 */
[----:B------:R-:W-:Y:S01]  /*2370*/  FADD.FTZ R64, R18, UR5 ;  /* 0x0000000512407e21 */ /* 0x000fe20008010000 */
[----:B------:R-:W-:Y:S07]  /*2380*/  @P3 BRA `(.L_x_143) ;  /* 0x00000000007c3947 */ /* 0x000fee0003800000 */
        /* <DEDUP_REMOVED lines=31> */
.L_x_143:
[----:B------:R-:W-:Y:S05]  /*2580*/  BSYNC B0 ;  /* 0x0000000000007941 */ /* 0x000fea0003800000 */
.L_x_142:
[----:B------:R-:W-:Y:S01]  /*2590*/  HADD2.F32 R10, -RZ, R10.H0_H0 ;  /* 0x2000000aff0a7230 */ /* 0x000fe20000004100 */
[----:B------:R-:W-:Y:S01]  /*25a0*/  BSSY B0, `(.L_x_144) ;  /* 0x0000026000007945 */ /* 0x000fe20003800000 */
[----:B------:R-:W-:Y:S01]  /*25b0*/  HFMA2.MMA R61, -RZ, RZ, 0, 0 ;  /* 0x00000000ff3d7435 */ /* 0x000fe200000001ff */
[----:B------:R-:W-:Y:S02]  /*25c0*/  FSETP.GTU.FTZ.AND P3, PT, R64, 20, PT ;  /* 0x41a000004000780b */ /* 0x000fe40003f7c000 */
[----:B------:R-:W-:Y:S01]  /*25d0*/  CS2R R62, SRZ ;  /* 0x00000000003e7805 */ /* 0x000fe2000001ff00 */
[----:B------:R-:W-:Y:S02]  /*25e0*/  HADD2.F32 R17, -RZ, R40.H0_H0 ;  /* 0x20000028ff117230 */ /* 0x000fe40000004100 */
        /* <DEDUP_REMOVED lines=33> */
.L_x_145:
[----:B------:R-:W-:Y:S05]  /*2800*/  BSYNC B0 ;  /* 0x0000000000007941 */ /* 0x000fea0003800000 */
.L_x_144:
[----:B------:R-:W-:Y:S01]  /*2810*/  HADD2.F32 R9, -RZ, R9.H0_H0 ;  /* 0x20000009ff097230 */ /* 0x000fe20000004100 */
[----:B------:R-:W-:Y:S01]  /*2820*/  BSSY B0, `(.L_x_146) ;  /* 0x0000027000007945 */ /* 0x000fe20003800000 */
[----:B------:R-:W-:Y:S01]  /*2830*/  FSETP.GTU.FTZ.AND P2, PT, R60, 20, PT ;  /* 0x41a000003c00780b */ /* 0x000fe20003f5c000 */
[----:B------:R-:W-:Y:S02]  /*2840*/  HADD2.F32 R16, -RZ, R159.H0_H0 ;  /* 0x2000009fff107230 */ /* 0x000fe40000004100 */
[----:B------:R-:W-:Y:S02]  /*2850*/  HADD2.F32 R10, -RZ, R158.H0_H0 ;  /* 0x2000009eff0a7230 */ /* 0x000fe40000004100 */
[----:B------:R-:W-:Y:S01]  /*2860*/  FADD.FTZ R59, R9, UR5 ;  /* 0x00000005093b7e21 */ /* 0x000fe20008010000 */
[----:B------:R-:W-:Y:S02]  /*2870*/  HADD2.F32 R3, -RZ, R157.H0_H0 ;  /* 0x2000009dff037230 */ /* 0x000fe40000004100 */
[----:B------:R-:W-:Y:S01]  /*2880*/  HADD2.F32 R13, -RZ, R102.H0_H0 ;  /* 0x20000066ff0d7230 */ /* 0x000fe20000004100 */
[----:B------:R-:W-:Y:S06]  /*2890*/  @P1 BRA `(.L_x_147) ;  /* 0x00000000007c1947 */ /* 0x000fec0003800000 */
[----:B------:R-:W-:Y:S01]  /*28a0*/  FMUL.FTZ R76, R76, 1.4426950216293334961 ;  /* 0x3fb8aa3b4c4c7820 */ /* 0x000fe20000410000 */
[----:B------:R-:W-:Y:S01]  /*28b0*/  HFMA2.MMA R15, -RZ, RZ, 1.625, 0 ;  /* 0x3e800000ff0f7435 */ /* 0x000fe200000001ff */
[----:B------:R-:W-:Y:S02]  /*28c0*/  IMAD.MOV.U32 R18, RZ, RZ, 0x3d39bf78 ;  /* 0x3d39bf78ff127424 */ /* 0x000fe400078e00ff */
        /* <DEDUP_REMOVED lines=28> */
.L_x_147:
[----:B------:R-:W-:Y:S05]  /*2a90*/  BSYNC B0 ;  /* 0x0000000000007941 */ /* 0x000fea0003800000 */
.L_x_146:
        /* <DEDUP_REMOVED lines=10> */
[----:B------:R-:W-:Y:S01]  /*2b40*/  MOV R20, 0x3e800000 ;  /* 0x3e80000000147802 */ /* 0x000fe20000000f00 */
[----:B------:R-:W-:Y:S02]  /*2b50*/  HFMA2.MMA R19, -RZ, RZ, 1.3056640625, -1.8671875 ;  /* 0x3d39bf78ff137435 */ /* 0x000fe400000001ff */
        /* <DEDUP_REMOVED lines=28> */
.L_x_149:
[----:B------:R-:W-:Y:S05]  /*2d20*/  BSYNC B0 ;  /* 0x0000000000007941 */ /* 0x000fea0003800000 */
.L_x_148:
        /* <DEDUP_REMOVED lines=40> */
.L_x_151:
[----:B------:R-:W-:Y:S05]  /*2fb0*/  BSYNC B0 ;  /* 0x0000000000007941 */ /* 0x000fea0003800000 */
.L_x_150:
[----:B------:R-:W-:Y:S01]  /*2fc0*/  BSSY B0, `(.L_x_152) ;  /* 0x0000028000007945 */ /* 0x000fe20003800000 */
[----:B------:R-:W-:Y:S01]  /*2fd0*/  HADD2.F32 R54, -RZ, R0.H0_H0 ;  /* 0x20000000ff367230 */ /* 0x000fe20000004100 */
[----:B------:R-:W-:Y:S01]  /*2fe0*/  FSETP.GTU.FTZ.AND P6, PT, R57, 20, PT ;  /* 0x41a000003900780b */ /* 0x000fe20003fdc000 */
[----:B------:R-:W-:Y:S02]  /*2ff0*/  HADD2.F32 R83, -RZ, R94.H0_H0 ;  /* 0x2000005eff537230 */ /* 0x000fe40000004100 */
[----:B------:R-:W-:Y:S01]  /*3000*/  FADD.FTZ R56, R56, UR5 ;  /* 0x0000000538387e21 */ /* 0x000fe20008010000 */
[----:B------:R-:W-:Y:S02]  /*3010*/  HADD2.F32 R43, -RZ, R93.H0_H0 ;  /* 0x2000005dff2b7230 */ /* 0x000fe40000004100 */
        /* <DEDUP_REMOVED lines=34> */
.L_x_153:
[----:B------:R-:W-:Y:S05]  /*3240*/  BSYNC B0 ;  /* 0x0000000000007941 */ /* 0x000fea0003800000 */
.L_x_152:
[----:B------:R-:W2:Y:S01]  /*3250*/  LDL.LU R2, [R1+0x4c] ;  /* 0x00004c0001027983 */ /* 0x000ea20000300800 */
[----:B------:R-:W-:Y:S01]  /*3260*/  HADD2.F32 R55, -RZ, R55.H0_H0 ;  /* 0x20000037ff377230 */ /* 0x000fe20000004100 */
[----:B------:R-:W-:Y:S01]  /*3270*/  BSSY B0, `(.L_x_154) ;  /* 0x0000027000007945 */ /* 0x000fe20003800000 */
[----:B------:R-:W-:Y:S01]  /*3280*/  FSETP.GTU.FTZ.AND P4, PT, R56, 20, PT ;  /* 0x41a000003800780b */ /* 0x000fe20003f9c000 */
[----:B------:R-:W-:Y:S02]  /*3290*/  HADD2.F32 R51, -RZ, R5.H0_H0 ;  /* 0x20000005ff337230 */ /* 0x000fe40000004100 */
[----:B------:R-:W-:Y:S01]  /*32a0*/  FADD.FTZ R54, R54, UR5 ;  /* 0x0000000536367e21 */ /* 0x000fe20008010000 */
[----:B------:R-:W-:Y:S02]  /*32b0*/  HADD2.F32 R53, -RZ, R53.H0_H0 ;  /* 0x20000035ff357230 */ /* 0x000fe40000004100 */
[----:B--2---:R-:W-:-:S04]  /*32c0*/  FFMA.FTZ R2, R0, R17, R2 ;  /* 0x0000001100027223 */ /* 0x004fc80000010002 */
[----:B------:R-:W-:Y:S01]  /*32d0*/  FFMA.FTZ R14, R55, R16, R2 ;  /* 0x00000010370e7223 */ /* 0x000fe20000010002 */
        /* <DEDUP_REMOVED lines=32> */
.L_x_155:
[----:B------:R-:W-:Y:S05]  /*34e0*/  BSYNC B0 ;  /* 0x0000000000007941 */ /* 0x000fea0003800000 */
.L_x_154:
[----:B------:R-:W-:Y:S02]  /*34f0*/  HADD2.F32 R52, -RZ, R52.H0_H0 ;  /* 0x20000034ff347230 */ /* 0x000fe40000004100 */
[----:B------:R-:W-:Y:S01]  /*3500*/  FFMA.FTZ R5, R53, R10, R14 ;  /* 0x0000000a35057223 */ /* 0x000fe2000001000e */
[----:B------:R-:W-:Y:S01]  /*3510*/  BSSY B0, `(.L_x_156) ;  /* 0x0000026000007945 */ /* 0x000fe20003800000 */
[----:B------:R-:W-:Y:S01]  /*3520*/  FSETP.GTU.FTZ.AND P3, PT, R54, 20, PT ;  /* 0x41a000003600780b */ /* 0x000fe20003f7c000 */
[----:B------:R-:W-:Y:S02]  /*3530*/  HADD2.F32 R48, -RZ, R4.H0_H0 ;  /* 0x20000004ff307230 */ /* 0x000fe40000004100 */
[----:B------:R-:W-:Y:S01]  /*3540*/  FADD.FTZ R51, R51, UR5 ;  /* 0x0000000533337e21 */ /* 0x000fe20008010000 */
[----:B------:R-:W-:Y:S02]  /*3550*/  HADD2.F32 R50, -RZ, R50.H0_H0 ;  /* 0x20000032ff327230 */ /* 0x000fe40000004100 */
        /* <DEDUP_REMOVED lines=33> */
.L_x_157:
[----:B------:R-:W-:Y:S05]  /*3770*/  BSYNC B0 ;  /* 0x0000000000007941 */ /* 0x000fea0003800000 */
.L_x_156:
        /* <DEDUP_REMOVED lines=40> */
.L_x_159:
[----:B------:R-:W-:Y:S05]  /*3a00*/  BSYNC B0 ;  /* 0x0000000000007941 */ /* 0x000fea0003800000 */
.L_x_158:
[----:B------:R-:W-:Y:S02]  /*3a10*/  HADD2.F32 R46, -RZ, R46.H0_H0 ;  /* 0x2000002eff2e7230 */ /* 0x000fe40000004100 */
[----:B------:R-:W-:Y:S01]  /*3a20*/  FFMA.FTZ R5, R47, R8, R6 ;  /* 0x000000082f057223 */ /* 0x000fe20000010006 */
[----:B------:R-:W-:Y:S01]  /*3a30*/  HADD2.F32 R45, -RZ, R45.H0_H0 ;  /* 0x2000002dff2d7230 */ /* 0x000fe20000004100 */
[----:B------:R-:W-:Y:S01]  /*3a40*/  BSSY B0, `(.L_x_160) ;  /* 0x0000031000007945 */ /* 0x000fe20003800000 */
[----:B------:R-:W-:Y:S02]  /*3a50*/  HADD2.F32 R44, -RZ, R44.H0_H0 ;  /* 0x2000002cff2c7230 */ /* 0x000fe40000004100 */
[----:B------:R-:W-:Y:S01]  /*3a60*/  FFMA.FTZ R2, R46, R41, R5 ;  /* 0x000000292e027223 */ /* 0x000fe20000010005 */
[----:B------:R-:W-:Y:S01]  /*3a70*/  HADD2.F32 R39, -RZ, R39.H0_H0 ;  /* 0x20000027ff277230 */ /* 0x000fe20000004100 */
[----:B------:R-:W-:Y:S01]  /*3a80*/  FSETP.GTU.FTZ.AND P1, PT, R48, 20, PT ;  /* 0x41a000003000780b */ /* 0x000fe20003f3c000 */
[----:B------:R-:W-:-:S02]  /*3a90*/  HADD2.F32 R38, -RZ, R38.H0_H0 ;  /* 0x20000026ff267230 */ /* 0x000fc40000004100 */
[----:B------:R-:W-:Y:S01]  /*3aa0*/  FFMA.FTZ R5, R45, R9, R2 ;  /* 0x000000092d057223 */ /* 0x000fe20000010002 */
[----:B------:R-:W-:Y:S02]  /*3ab0*/  HADD2.F32 R37, -RZ, R37.H0_H0 ;  /* 0x20000025ff257230 */ /* 0x000fe40000004100 */
[----:B------:R-:W-:Y:S01]  /*3ac0*/  FMUL.FTZ R33, R0, UR4 ;  /* 0x0000000400217c20 */ /* 0x000fe20008410000 */
[----:B------:R-:W-:Y:S02]  /*3ad0*/  HADD2.F32 R36, -RZ, R36.H0_H0 ;  /* 0x20000024ff247230 */ /* 0x000fe40000004100 */
[----:B------:R-:W-:Y:S01]  /*3ae0*/  FFMA.FTZ R2, R44, R42, R5 ;  /* 0x0000002a2c027223 */ /* 0x000fe20000010005 */
[----:B------:R-:W-:Y:S02]  /*3af0*/  HADD2.F32 R35, -RZ, R35.H0_H0 ;  /* 0x20000023ff237230 */ /* 0x000fe40000004100 */
[----:B------:R-:W-:Y:S01]  /*3b00*/  FMUL.FTZ R32, R55, UR4 ;  /* 0x0000000437207c20 */ /* 0x000fe20008410000 */
[----:B------:R-:W-:-:S02]  /*3b10*/  HADD2.F32 R34, -RZ, R34.H0_H0 ;  /* 0x20000022ff227230 */ /* 0x000fc40000004100 */
[----:B------:R-:W-:Y:S01]  /*3b20*/  FMUL.FTZ R31, R53, UR4 ;  /* 0x00000004351f7c20 */ /* 0x000fe20008410000 */
[----:B------:R-:W-:Y:S01]  /*3b30*/  FMUL.FTZ R30, R52, UR4 ;  /* 0x00000004341e7c20 */ /* 0x000fe20008410000 */
        /* <DEDUP_REMOVED lines=33> */
.L_x_161:
[----:B------:R-:W-:Y:S05]  /*3d50*/  BSYNC B0 ;  /* 0x0000000000007941 */ /* 0x000fea0003800000 */
.L_x_160:
[----:B------:R-:W-:Y:S04]  /*3d60*/  BSSY B0, `(.L_x_162) ;  /* 0x0000021000007945 */ /* 0x000fe80003800000 */
[----:B------:R-:W-:Y:S05]  /*3d70*/  @P6 BRA `(.L_x_163) ;  /* 0x00000000007c6947 */ /* 0x000fea0003800000 */
        /* <DEDUP_REMOVED lines=26> */
[C---:B------:R-:W-:Y:S02]  /*3f20*/  ISETP.GE.AND P0, PT, R15.reuse, -0x407fffff, PT ;  /* 0xbf8000010f00780c */ /* 0x040fe40003f06270 */
[----:B------:R-:W-:-:S11]  /*3f30*/  FSETP.NEU.FTZ.AND P6, PT, R15, RZ, PT ;  /* 0x000000ff0f00720b */ /* 0x000fd60003fdd000 */
[----:B------:R-:W-:-:S05]  /*3f40*/  @P0 MOV R2, 0x7f800000 ;  /* 0x7f80000000020802 */ /* 0x000fca0000000f00 */
[----:B------:R-:W-:-:S05]  /*3f50*/  @P0 FFMA.FTZ R57, R15, R2, +INF ;  /* 0x7f8000000f390423 */ /* 0x000fca0000010002 */
[----:B------:R-:W-:-:S07]  /*3f60*/  FSEL R57, R57, -RZ, P6 ;  /* 0x800000ff39397208 */ /* 0x000fce0003000000 */
.L_x_163:
[----:B------:R-:W-:Y:S05]  /*3f70*/  BSYNC B0 ;  /* 0x0000000000007941 */ /* 0x000fea0003800000 */
.L_x_162:
        /* <DEDUP_REMOVED lines=33> */
.L_x_165:
[----:B------:R-:W-:Y:S05]  /*4190*/  BSYNC B0 ;  /* 0x0000000000007941 */ /* 0x000fea0003800000 */
.L_x_164:
        /* <DEDUP_REMOVED lines=33> */
.L_x_167:
[----:B------:R-:W-:Y:S05]  /*43b0*/  BSYNC B0 ;  /* 0x0000000000007941 */ /* 0x000fea0003800000 */
.L_x_166:
        /* <DEDUP_REMOVED lines=33> */
.L_x_169:
[----:B------:R-:W-:Y:S05]  /*45d0*/  BSYNC B0 ;  /* 0x0000000000007941 */ /* 0x000fea0003800000 */
.L_x_168:
[----:B------:R-:W-:Y:S04]  /*45e0*/  BSSY B0, `(.L_x_170) ;  /* 0x0000021000007945 */ /* 0x000fe80003800000 */
[----:B------:R-:W-:Y:S05]  /*45f0*/  @P1 BRA `(.L_x_171) ;  /* 0x00000000007c1947 */ /* 0x000fea0003800000 */
[----:B------:R-:W-:Y:S01]  /*4600*/  FMUL.FTZ R48, R48, 1.4426950216293334961 ;  /* 0x3fb8aa3b30307820 */ /* 0x000fe20000410000 */
[----:B------:R-:W-:Y:S01]  /*4610*/  MOV R11, 0x3e800000 ;  /* 0x3e800000000b7802 */ /* 0x000fe20000000f00 */
[----:B------:R-:W-:Y:S02]  /*4620*/  HFMA2.MMA R19, -RZ, RZ, 1.3056640625, -1.8671875 ;  /* 0x3d39bf78ff137435 */ /* 0x000fe400000001ff */
[----:B------:R-:W0:Y:S02]  /*4630*/  MUFU.EX2 R15, R48 ;  /* 0x00000030000f7308 */ /* 0x000e240000000800 */
[C---:B0-----:R-:W-:Y:S01]  /*4640*/  FADD.FTZ.RZ R2, R15.reuse, 1 ;  /* 0x3f8000000f027421 */ /* 0x041fe2000001c000 */
[----:B------:R-:W-:-:S03]  /*4650*/  ISETP.GE.U32.AND P0, PT, R15, 0x7f800000, PT ;  /* 0x7f8000000f00780c */ /* 0x000fc60003f06070 */
[----:B------:R-:W-:-:S05]  /*4660*/  VIADD R2, R2, 0xc0c00000 ;  /* 0xc0c0000002027836 */ /* 0x000fca0000000000 */
        /* <DEDUP_REMOVED lines=24> */
.L_x_171:
[----:B------:R-:W-:Y:S05]  /*47f0*/  BSYNC B0 ;  /* 0x0000000000007941 */ /* 0x000fea0003800000 */
.L_x_170:
[----:B------:R-:W-:Y:S01]  /*4800*/  FFMA.FTZ R2, R38, R40, R5 ;  /* 0x0000002826027223 */ /* 0x000fe20000010005 */
[----:B------:R-:W-:Y:S01]  /*4810*/  BAR.SYNC.DEFER_BLOCKING 0x0 ;  /* 0x0000000000007b1d */ /* 0x000fe20000010000 */
[----:B------:R-:W-:Y:S01]  /*4820*/  FMUL.FTZ R29, R50, UR4 ;  /* 0x00000004321d7c20 */ /* 0x000fe20008410000 */
[----:B------:R-:W-:Y:S01]  /*4830*/  FMUL.FTZ R28, R49, UR4 ;  /* 0x00000004311c7c20 */ /* 0x000fe20008410000 */
[----:B------:R-:W-:Y:S01]  /*4840*/  FFMA.FTZ R5, R37, R83, R2 ;  /* 0x0000005325057223 */ /* 0x000fe20000010002 */
[----:B------:R-:W-:Y:S01]  /*4850*/  FMUL.FTZ R27, R47, UR4 ;  /* 0x000000042f1b7c20 */ /* 0x000fe20008410000 */
        /* <DEDUP_REMOVED lines=10> */
[C---:B------:R-:W-:Y:S01]  /*4900*/  FFMA.FTZ R2, R34.reuse, R85, R5 ;  /* 0x0000005522027223 */ /* 0x040fe20000010005 */
[----:B------:R-:W-:-:S04]  /*4910*/  FMUL.FTZ R18, R34, UR4 ;  /* 0x0000000422127c20 */ /* 0x000fc80008410000 */
[----:B------:R0:W-:Y:S01]  /*4920*/  STL [R1+0x4c], R2 ;  /* 0x00004c0201007387 */ /* 0x0001e20000100800 */
[----:B------:R-:W-:Y:S05]  /*4930*/  @!P5 BRA `(.L_x_172) ;  /* 0x000000280000d947 */ /* 0x000fea0003800000 */
[----:B------:R-:W-:Y:S01]  /*4940*/  USHF.R.S32.HI UR30, URZ, 0x1f, UR8 ;  /* 0x0000001f3f1e7899 */ /* 0x000fe20008011408 */
[----:B------:R-:W-:Y:S01]  /*4950*/  HFMA2.MMA R90, -RZ, RZ, 0, 0 ;  /* 0x00000000ff5a7435 */ /* 0x000fe200000001ff */
[----:B------:R-:W-:Y:S01]  /*4960*/  ULDC.64 UR48, c[0x0][0x230] ;  /* 0x00008c0000307ab9 */ /* 0x000fe20000000a00 */
[----:B------:R-:W-:Y:S01]  /*4970*/  ULDC.64 UR16, c[0x0][0x248] ;  /* 0x0000920000107ab9 */ /* 0x000fe20000000a00 */
[----:B------:R-:W-:Y:S01]  /*4980*/  UIMAD UR7, UR30, UR48, URZ ;  /* 0x000000301e0772a4 */ /* 0x000fe2000f8e023f */
[----:B------:R-:W-:Y:S01]  /*4990*/  HFMA2.MMA R65, -RZ, RZ, 0, 0 ;  /* 0x00000000ff417435 */ /* 0x000fe200000001ff */
[----:B------:R-:W-:Y:S01]  /*49a0*/  ULDC.64 UR32, c[0x0][0x268] ;  /* 0x00009a0000207ab9 */ /* 0x000fe20000000a00 */
[----:B------:R-:W-:Y:S01]  /*49b0*/  UIMAD.WIDE.U32 UR28, UR8, UR16, URZ ;  /* 0x00000010081c72a5 */ /* 0x000fe2000f8e003f */
[----:B------:R-:W-:Y:S01]  /*49c0*/  FMUL.FTZ R15, R10, R77 ;  /* 0x0000004d0a0f7220 */ /* 0x000fe20000410000 */
[----:B------:R-:W-:Y:S01]  /*49d0*/  UIMAD UR49, UR8, UR49, UR7 ;  /* 0x00000031083172a4 */ /* 0x000fe2000f8e0207 */
[----:B------:R-:W-:Y:S01]  /*49e0*/  FMUL.FTZ R14, R3, R76 ;  /* 0x0000004c030e7220 */ /* 0x000fe20000410000 */
[----:B------:R-:W-:Y:S01]  /*49f0*/  UIMAD UR7, UR30, UR16, URZ ;  /* 0x000000101e0772a4 */ /* 0x000fe2000f8e023f */
[----:B------:R-:W-:Y:S01]  /*4a00*/  FMUL.FTZ R11, R8, R69 ;  /* 0x00000045080b7220 */ /* 0x000fe20000410000 */
[----:B------:R-:W-:Y:S01]  /*4a10*/  UIMAD UR16, UR30, UR32, URZ ;  /* 0x000000201e1072a4 */ /* 0x000fe2000f8e023f */
[----:B------:R-:W-:Y:S01]  /*4a20*/  ISETP.NE.AND P0, PT, R84, RZ, PT ;  /* 0x000000ff5400720c */ /* 0x000fe20003f05270 */
[----:B------:R-:W-:Y:S01]  /*4a30*/  UIMAD UR50, UR8, UR17, UR7 ;  /* 0x00000011083272a4 */ /* 0x000fe2000f8e0207 */
[----:B------:R-:W-:Y:S01]  /*4a40*/  FMUL.FTZ R17, R17, R79 ;  /* 0x0000004f11117220 */ /* 0x000fe20000410000 */
[----:B------:R-:W-:Y:S01]  /*4a50*/  UIADD3 UR17, UR15, -0x1, URZ ;  /* 0xffffffff0f117890 */ /* 0x000fe2000fffe03f */
[----:B------:R-:W-:Y:S01]  /*4a60*/  FMUL.FTZ R16, R16, R78 ;  /* 0x0000004e10107220 */ /* 0x000fe20000410000 */
[----:B------:R-:W-:Y:S01]  /*4a70*/  UIMAD.WIDE.U32 UR30, UR8, UR32, URZ ;  /* 0x00000020081e72a5 */ /* 0x000fe2000f8e003f */
[----:B------:R-:W-:Y:S01]  /*4a80*/  FMUL.FTZ R13, R13, R75 ;  /* 0x0000004b0d0d7220 */ /* 0x000fe20000410000 */
[----:B------:R-:W-:Y:S01]  /*4a90*/  ULEA.HI UR32, UR17, UR17, URZ, 0x1 ;  /* 0x0000001111207291 */ /* 0x000fe2000f8f083f */
[----:B------:R-:W-:Y:S01]  /*4aa0*/  FMUL.FTZ R12, R12, R74 ;  /* 0x0000004a0c0c7220 */ /* 0x000fe20000410000 */
[----:B------:R-:W-:Y:S01]  /*4ab0*/  UIMAD UR51, UR8, UR33, UR16 ;  /* 0x00000021083372a4 */ /* 0x000fe2000f8e0210 */
[----:B------:R-:W-:Y:S01]  /*4ac0*/  FMUL.FTZ R10, R41, R64 ;  /* 0x00000040290a7220 */ /* 0x000fe20000410000 */
[----:B------:R-:W-:Y:S01]  /*4ad0*/  ULEA.HI UR16, UR15, UR15, URZ, 0x1 ;  /* 0x0000000f0f107291 */ /* 0x000fe2000f8f083f */
[----:B------:R-:W-:Y:S01]  /*4ae0*/  FMUL.FTZ R9, R9, R60 ;  /* 0x0000003c09097220 */ /* 0x000fe20000410000 */
[----:B------:R-:W-:Y:S01]  /*4af0*/  ULOP3.LUT UR32, UR32, 0xfffffe, URZ, 0xc0, !UPT ;  /* 0x00fffffe20207892 */ /* 0x000fe2000f8ec03f */
[----:B------:R-:W-:Y:S01]  /*4b00*/  FMUL.FTZ R8, R42, R59 ;  /* 0x0000003b2a087220 */ /* 0x000fe20000410000 */
[----:B------:R-:W-:Y:S01]  /*4b10*/  UIMAD.WIDE.U32 UR26, UR8, UR48, URZ ;  /* 0x00000030081a72a5 */ /* 0x000fe2000f8e003f */
[----:B------:R-:W-:Y:S01]  /*4b20*/  FMUL.FTZ R7, R7, R58 ;  /* 0x0000003a07077220 */ /* 0x000fe20000410000 */
[----:B------:R-:W-:Y:S01]  /*4b30*/  ULOP3.LUT UR16, UR16, 0xfffffe, URZ, 0xc0, !UPT ;  /* 0x00fffffe10107892 */ /* 0x000fe2000f8ec03f */
[----:B------:R-:W-:Y:S01]  /*4b40*/  FMUL.FTZ R6, R40, R57 ;  /* 0x0000003928067220 */ /* 0x000fe20000410000 */
[----:B------:R-:W-:Y:S01]  /*4b50*/  FMUL.FTZ R5, R83, R56 ;  /* 0x0000003853057220 */ /* 0x000fe20000410000 */
[----:B------:R-:W-:Y:S01]  /*4b60*/  FMUL.FTZ R4, R43, R54 ;  /* 0x000000362b047220 */ /* 0x000fe20000410000 */
[----:B------:R-:W-:Y:S01]  /*4b70*/  FMUL.FTZ R3, R82, R51 ;  /* 0x0000003352037220 */ /* 0x000fe20000410000 */
[----:B0-----:R-:W-:Y:S01]  /*4b80*/  FMUL.FTZ R2, R85, R48 ;  /* 0x0000003055027220 */ /* 0x001fe20000410000 */
[----:B------:R-:W-:-:S02]  /*4b90*/  CS2R R88, SRZ ;  /* 0x0000000000587805 */ /* 0x000fc4000001ff00 */
[----:B------:R-:W-:Y:S02]  /*4ba0*/  CS2R R80, SRZ ;  /* 0x0000000000507805 */ /* 0x000fe4000001ff00 */
[----:B------:R-:W-:Y:S02]  /*4bb0*/  CS2R R72, SRZ ;  /* 0x0000000000487805 */ /* 0x000fe4000001ff00 */
[----:B------:R-:W-:Y:S02]  /*4bc0*/  CS2R R70, SRZ ;  /* 0x0000000000467805 */ /* 0x000fe4000001ff00 */
[----:B------:R-:W-:Y:S02]  /*4bd0*/  MOV R68, RZ ;  /* 0x000000ff00447202 */ /* 0x000fe40000000f00 */
[----:B------:R-:W-:Y:S02]  /*4be0*/  CS2R R66, SRZ ;  /* 0x0000000000427805 */ /* 0x000fe4000001ff00 */
[----:B------:R-:W-:-:S02]  /*4bf0*/  CS2R R62, SRZ ;  /* 0x00000000003e7805 */ /* 0x000fc4000001ff00 */
[----:B------:R-:W-:Y:S01]  /*4c00*/  MOV R61, RZ ;  /* 0x000000ff003d7202 */ /* 0x000fe20000000f00 */
[----:B------:R-:W-:Y:S01]  /*4c10*/  UIADD3 UR17, UR17, -UR32, URZ ;  /* 0x8000002011117290 */ /* 0x000fe2000fffe03f */
[----:B------:R-:W-:Y:S01]  /*4c20*/  UMOV UR7, URZ ;  /* 0x0000003f00077c82 */ /* 0x000fe20008000000 */
[----:B------:R-:W-:Y:S01]  /*4c30*/  ULDC UR54, c[0x0][0x224] ;  /* 0x0000890000367ab9 */ /* 0x000fe20000000800 */
[----:B------:R-:W-:Y:S01]  /*4c40*/  ULDC UR55, c[0x0][0x21c] ;  /* 0x0000870000377ab9 */ /* 0x000fe20000000800 */
[----:B------:R-:W-:Y:S02]  /*4c50*/  UIADD3 UR16, UR15, -UR16, URZ ;  /* 0x800000100f107290 */ /* 0x000fe4000fffe03f */
        /* <DEDUP_REMOVED lines=8> */
[----:B------:R-:W-:-:S06]  /*4ce0*/  ULDC.64 UR42, c[0x0][0x238] ;  /* 0x00008e00002a7ab9 */ /* 0x000fcc0000000a00 */
.L_x_184:
        /* <DEDUP_REMOVED lines=34> */
[----:B------:R-:W-:Y:S01]  /*4f10*/  ISETP.NE.AND P3, PT, R161, RZ, PT ;  /* 0x000000ffa100720c */ /* 0x000fe20003f65270 */
[----:B------:R-:W0:Y:S01]  /*4f20*/  @!P1 LDC R105, c[0x0][0x21c] ;  /* 0x00008700ff699b82 */ /* 0x000e220000000800 */
[----:B-1----:R-:W-:Y:S02]  /*4f30*/  MOV R41, UR44 ;  /* 0x0000002c00297c02 */ /* 0x002fe40008000f00 */
[----:B------:R-:W-:-:S05]  /*4f40*/  MOV R43, UR46 ;  /* 0x0000002e002b7c02 */ /* 0x000fca0008000f00 */
[----:B------:R-:W3:Y:S01]  /*4f50*/  LDG.E R85, desc[UR18][R42.64] ;  /* 0x000000122a557981 */ /* 0x000ee2000c1e1900 */
[----:B------:R-:W-:-:S04]  /*4f60*/  IADD3 R87, R161, 0x200, RZ ;  /* 0x00000200a1577810 */ /* 0x000fc80007ffe0ff */
[----:B------:R-:W-:-:S04]  /*4f70*/  SEL R87, R87, UR47, P3 ;  /* 0x0000002f57577c07 */ /* 0x000fc80009800000 */
[----:B------:R-:W-:Y:S02]  /*4f80*/  LEA R87, R87, R104, 0x2 ;  /* 0x0000006857577211 */ /* 0x000fe400078e10ff */
[----:B------:R-:W-:Y:S02]  /*4f90*/  @!P1 IADD3 R84, R84, -0x2, RZ ;  /* 0xfffffffe54549810 */ /* 0x000fe40007ffe0ff */
[----:B------:R-:W-:-:S03]  /*4fa0*/  MOV R107, 0x8 ;  /* 0x00000008006b7802 */ /* 0x000fc60000000f00 */
        /* <DEDUP_REMOVED lines=8> */
[C---:B------:R-:W-:Y:S01]  /*5030*/  FMUL.FTZ R121, R83.reuse, R78 ;  /* 0x0000004e53797220 */ /* 0x040fe20000410000 */
[C---:B------:R-:W-:Y:S01]  /*5040*/  FMUL.FTZ R120, R83.reuse, R77 ;  /* 0x0000004d53787220 */ /* 0x040fe20000410000 */
[----:B------:R-:W-:-:S05]  /*5050*/  FMUL.FTZ R119, R83, R76 ;  /* 0x0000004c53777220 */ /* 0x000fca0000410000 */
[----:B------:R-:W2:Y:S01]  /*5060*/  MUFU.EX2 R121, R121 ;  /* 0x0000007900797308 */ /* 0x000ea20000000800 */
[----:B-1----:R1:W-:Y:S07]  /*5070*/  STS [R87+0x1ae0], R138 ;  /* 0x001ae08a57007388 */ /* 0x0023ee0000000800 */
[----:B------:R-:W4:Y:S01]  /*5080*/  MUFU.EX2 R120, R120 ;  /* 0x0000007800787308 */ /* 0x000f220000000800 */
[C---:B------:R-:W-:Y:S01]  /*5090*/  FMUL.FTZ R118, R83.reuse, R75 ;  /* 0x0000004b53767220 */ /* 0x040fe20000410000 */
[----:B0-----:R-:W-:Y:S01]  /*50a0*/  MOV R41, RZ ;  /* 0x000000ff00297202 */ /* 0x001fe20000000f00 */
[C---:B------:R-:W-:Y:S01]  /*50b0*/  FMUL.FTZ R117, R83.reuse, R74 ;  /* 0x0000004a53757220 */ /* 0x040fe20000410000 */
[----:B------:R-:W-:Y:S01]  /*50c0*/  MOV R40, 0x3f800000 ;  /* 0x3f80000000287802 */ /* 0x000fe20000000f00 */
[----:B------:R-:W-:Y:S01]  /*50d0*/  @!P1 IMAD.WIDE R42, R84, R107, UR20 ;  /* 0x00000014542a9e25 */ /* 0x000fe2000f8e026b */
[----:B------:R-:W-:Y:S06]  /*50e0*/  BAR.SYNC.DEFER_BLOCKING 0x0 ;  /* 0x0000000000007b1d */ /* 0x000fec0000010000 */
[----:B------:R-:W0:Y:S01]  /*50f0*/  MUFU.EX2 R119, R119 ;  /* 0x0000007700777308 */ /* 0x000e220000000800 */
[C---:B------:R-:W-:Y:S01]  /*5100*/  FMUL.FTZ R116, R83.reuse, R69 ;  /* 0x0000004553747220 */ /* 0x040fe20000410000 */
        /* <DEDUP_REMOVED lines=12> */
[----:B------:R-:W-:Y:S01]  /*51d0*/  FMUL.FTZ R113, R83, R59 ;  /* 0x0000003b53717220 */ /* 0x000fe20000410000 */
[C---:B0-----:R-:W-:Y:S01]  /*51e0*/  FMUL.FTZ R43, R119.reuse, R84 ;  /* 0x00000054772b7220 */ /* 0x041fe20000410000 */
[----:B------:R-:W-:Y:S01]  /*51f0*/  FFMA.FTZ R42, R119, R42, R14 ;  /* 0x0000002a772a7223 */ /* 0x000fe2000001000e */
[----:B------:R-:W-:Y:S02]  /*5200*/  FMUL.FTZ R112, R83, R58 ;  /* 0x0000003a53707220 */ /* 0x000fe40000410000 */
[C---:B-1----:R-:W-:Y:S02]  /*5210*/  FMUL.FTZ R84, R118.reuse, R43 ;  /* 0x0000002b76547220 */ /* 0x042fe40000410000 */
[----:B------:R-:W0:Y:S01]  /*5220*/  MUFU.EX2 R114, R114 ;  /* 0x0000007200727308 */ /* 0x000e220000000800 */
[----:B------:R-:W-:Y:S01]  /*5230*/  FFMA.FTZ R42, R118, R42, R13 ;  /* 0x0000002a762a7223 */ /* 0x000fe2000001000d */
[----:B------:R-:W-:Y:S01]  /*5240*/  @P1 LEA R106, R161, R104, 0x2 ;  /* 0x00000068a16a1211 */ /* 0x000fe200078e10ff */
[----:B------:R-:W-:Y:S01]  /*5250*/  FMUL.FTZ R43, R117, R84 ;  /* 0x00000054752b7220 */ /* 0x000fe20000410000 */
[----:B------:R-:W-:Y:S01]  /*5260*/  FMUL.FTZ R111, R83, R57 ;  /* 0x00000039536f7220 */ /* 0x000fe20000410000 */
[----:B------:R-:W-:-:S03]  /*5270*/  FFMA.FTZ R42, R117, R42, R12 ;  /* 0x0000002a752a7223 */ /* 0x000fc6000001000c */
[----:B------:R-:W1:Y:S01]  /*5280*/  MUFU.EX2 R113, R113 ;  /* 0x0000007100717308 */ /* 0x000e620000000800 */
[C---:B------:R-:W-:Y:S01]  /*5290*/  FMUL.FTZ R84, R116.reuse, R43 ;  /* 0x0000002b74547220 */ /* 0x040fe20000410000 */
[----:B------:R-:W-:Y:S01]  /*52a0*/  FMUL.FTZ R110, R83, R56 ;  /* 0x00000038536e7220 */ /* 0x000fe20000410000 */
[----:B------:R-:W-:Y:S01]  /*52b0*/  FFMA.FTZ R42, R116, R42, R11 ;  /* 0x0000002a742a7223 */ /* 0x000fe2000001000b */
[----:B------:R-:W4:Y:S04]  /*52c0*/  @P1 LDS R106, [R106+0x22e4] ;  /* 0x0022e4006a6a1984 */ /* 0x000f280000000800 */
[----:B------:R-:W1:Y:S01]  /*52d0*/  MUFU.EX2 R112, R112 ;  /* 0x0000007000707308 */ /* 0x000e620000000800 */
[----:B--2---:R-:W-:Y:S01]  /*52e0*/  FMUL.FTZ R43, R115, R84 ;  /* 0x00000054732b7220 */ /* 0x004fe20000410000 */
        /* <DEDUP_REMOVED lines=31> */
[----:B------:R-:W-:-:S05]  /*54e0*/  HFMA2.MMA R106, -RZ, RZ, 1.875, 0 ;  /* 0x3f800000ff6a7435 */ /* 0x000fca00000001ff */
[----:B------:R-:W-:-:S05]  /*54f0*/  PLOP3.LUT P1, PT, PT, PT, UP0, 0x80, 0x0 ;  /* 0x000000000000781c */ /* 0x000fca0003f2f008 */
[----:B------:R-:W-:-:S06]  /*5500*/  @UP0 ULEA UR44, UR16, UR7, 0x8 ;  /* 0x00000007102c0291 */ /* 0x000fcc000f8e403f */
[----:B------:R-:W-:-:S04]  /*5510*/  MOV R83, UR44 ;  /* 0x0000002c00537c02 */ /* 0x000fc80008000f00 */
[----:B------:R-:W-:-:S05]  /*5520*/  @P1 LEA R83, R83, R104, 0x2 ;  /* 0x0000006853531211 */ /* 0x000fca00078e10ff */
[----:B------:R0:W1:Y:S02]  /*5530*/  @P1 LDS R106, [R83+0x1ae0] ;  /* 0x001ae000536a1984 */ /* 0x0000640000000800 */
.L_x_174:
[----:B------:R-:W-:Y:S05]  /*5540*/  BSYNC B0 ;  /* 0x0000000000007941 */ /* 0x000fea0003800000 */
.L_x_173:
        /* <DEDUP_REMOVED lines=56> */
.L_x_207:
[----:B------:R-:W-:Y:S01]  /*58d0*/  ISETP.GE.AND P2, PT, R146, 0x10, PT ;  /* 0x000000109200780c */ /* 0x000fe20003f46270 */
[----:B------:R-:W-:-:S12]  /*58e0*/  UMOV UR44, 0xffffffff ;  /* 0xffffffff002c7882 */ /* 0x000fd80000000000 */
[C---:B0-2---:R-:W-:Y:S01]  /*58f0*/  @P2 FFMA.FTZ R141, R140.reuse, R86, R141 ;  /* 0x000000568c8d2223 */ /* 0x045fe2000001008d */
[----:B---3--:R-:W-:Y:S01]  /*5900*/  @P2 FMUL.FTZ R140, R140, R144 ;  /* 0x000000908c8c2220 */ /* 0x008fe20000410000 */
[----:B------:R-:W-:Y:S06]  /*5910*/  BRA.DIV UR44, `(.L_x_177) ;  /* 0x0000004e2c807947 */ /* 0x000fec000b800000 */
.L_x_210:
[----:B------:R-:W-:-:S03]  /*5920*/  UMOV UR44, 0xffffffff ;  /* 0xffffffff002c7882 */ /* 0x000fc60000000000 */
[----:B------:R-:W-:Y:S05]  /*5930*/  BRA.DIV UR44, `(.L_x_178) ;  /* 0x0000004e2ca07947 */ /* 0x000fea000b800000 */
.L_x_213:
[----:B------:R-:W-:-:S03]  /*5940*/  UMOV UR44, 0xffffffff ;  /* 0xffffffff002c7882 */ /* 0x000fc60000000000 */
[----:B------:R-:W-:Y:S05]  /*5950*/  BRA.DIV UR44, `(.L_x_179) ;  /* 0x0000004e2cc07947 */ /* 0x000fea000b800000 */
[----:B------:R-:W0:Y:S04]  /*5960*/  SHFL.UP PT, R140, R140, 0x1, RZ ;  /* 0x042000008c8c7989 */ /* 0x000e2800000e00ff */
[----:B------:R-:W2:Y:S04]  /*5970*/  SHFL.UP PT, R141, R141, 0x1, RZ ;  /* 0x042000008d8d7989 */ /* 0x000ea800000e00ff */
[----:B-----5:R-:W3:Y:S04]  /*5980*/  SHFL.IDX PT, R40, R40, RZ, 0x1f ;  /* 0x00001fff28287589 */ /* 0x020ee800000e0000 */
[----:B------:R-:W4:Y:S02]  /*5990*/  SHFL.IDX PT, R41, R41, RZ, 0x1f ;  /* 0x00001fff29297589 */ /* 0x000f2400000e0000 */
.L_x_219:
        /* <DEDUP_REMOVED lines=12> */
.L_x_175:
[----:B------:R-:W-:Y:S05]  /*5a60*/  WARPSYNC.ALL ;  /* 0x0000000000007948 */ /* 0x000fea0003800000 */
[----:B------:R-:W-:Y:S01]  /*5a70*/  BAR.SYNC.DEFER_BLOCKING 0x0 ;  /* 0x0000000000007b1d */ /* 0x000fe20000010000 */
[C---:B-12---:R-:W-:Y:S01]  /*5a80*/  FMUL.FTZ R43, R107.reuse, R106 ;  /* 0x0000006a6b2b7220 */ /* 0x046fe20000410000 */
[----:B-----5:R-:W-:Y:S01]  /*5a90*/  FFMA.FTZ R41, R107, R122, R123 ;  /* 0x0000007a6b297223 */ /* 0x020fe2000001007b */
[----:B0-----:R-:W-:Y:S02]  /*5aa0*/  MOV R83, UR54 ;  /* 0x0000003600537c02 */ /* 0x001fe40008000f00 */
[C---:B------:R-:W-:Y:S01]  /*5ab0*/  FMUL.FTZ R40, R108.reuse, R43 ;  /* 0x0000002b6c287220 */ /* 0x040fe20000410000 */
[----:B------:R-:W-:Y:S01]  /*5ac0*/  FFMA.FTZ R42, R108, R41, R124 ;  /* 0x000000296c2a7223 */ /* 0x000fe2000001007c */
[----:B------:R-:W-:-:S02]  /*5ad0*/  ISETP.LE.OR P0, PT, R83, UR15, P0 ;  /* 0x0000000f53007c0c */ /* 0x000fc40008703670 */
[C---:B------:R-:W-:Y:S01]  /*5ae0*/  FMUL.FTZ R41, R109.reuse, R40 ;  /* 0x000000286d297220 */ /* 0x040fe20000410000 */
[----:B------:R-:W-:Y:S01]  /*5af0*/  FFMA.FTZ R43, R109, R42, R125 ;  /* 0x0000002a6d2b7223 */ /* 0x000fe2000001007d */
[----:B------:R-:W-:Y:S02]  /*5b00*/  MOV R83, UR7 ;  /* 0x0000000700537c02 */ /* 0x000fe40008000f00 */
[C---:B------:R-:W-:Y:S01]  /*5b10*/  FMUL.FTZ R42, R110.reuse, R41 ;  /* 0x000000296e2a7220 */ /* 0x040fe20000410000 */
[----:B------:R-:W-:-:S03]  /*5b20*/  FFMA.FTZ R82, R110, R43, R126 ;  /* 0x0000002b6e527223 */ /* 0x000fc6000001007e */
        /* <DEDUP_REMOVED lines=92> */
.L_x_236:
        /* <DEDUP_REMOVED lines=15> */
.L_x_180:
[----:B0-----:R-:W2:Y:S01]  /*61e0*/  LDL R83, [R1] ;  /* 0x0000000001537983 */ /* 0x001ea20000100800 */
[----:B------:R-:W-:Y:S05]  /*61f0*/  WARPSYNC.ALL ;  /* 0x0000000000007948 */ /* 0x000fea0003800000 */
[----:B------:R-:W-:Y:S01]  /*6200*/  BAR.SYNC.DEFER_BLOCKING 0x0 ;  /* 0x0000000000007b1d */ /* 0x000fe20000010000 */
[----:B------:R-:W-:Y:S01]  /*6210*/  FFMA.FTZ R82, R0, R138, RZ ;  /* 0x0000008a00527223 */ /* 0x000fe200000100ff */
[----:B------:R-:W-:-:S03]  /*6220*/  HADD2.F32 R84, -RZ, R101.H0_H0 ;  /* 0x20000065ff547230 */ /* 0x000fc60000004100 */
[----:B------:R-:W-:Y:S01]  /*6230*/  FFMA.FTZ R82, R55, R139, R82 ;  /* 0x0000008b37527223 */ /* 0x000fe20000010052 */
        /* <DEDUP_REMOVED lines=10> */
[----:B------:R-:W-:Y:S02]  /*62e0*/  FFMA.FTZ R42, R84, -R74, R143 ;  /* 0x8000004a542a7223 */ /* 0x000fe4000001008f */
        /* <DEDUP_REMOVED lines=16> */
[----:B------:R-:W-:-:S04]  /*63f0*/  FFMA.FTZ R120, R120, R119, R136 ;  /* 0x0000007778787223 */ /* 0x000fc80000010088 */
[----:B------:R-:W-:Y:S01]  /*6400*/  FFMA.FTZ R121, R121, R120, R137 ;  /* 0x0000007879797223 */ /* 0x000fe20000010089 */
[----:B------:R-:W-:-:S03]  /*6410*/  HADD2.F32 R86, -RZ, R158.H0_H0 ;  /* 0x2000009eff567230 */ /* 0x000fc60000004100 */
[----:B------:R-:W-:Y:S01]  /*6420*/  FMUL.FTZ R40, R121, R79 ;  /* 0x0000004f79287220 */ /* 0x000fe20000410000 */
[----:B------:R-:W-:Y:S01]  /*6430*/  FMUL.FTZ R85, R120, R78 ;  /* 0x0000004e78557220 */ /* 0x000fe20000410000 */
[-C--:B------:R-:W-:Y:S01]  /*6440*/  FFMA.FTZ R140, R86, -R77.reuse, R140 ;  /* 0x8000004d568c7223 */ /* 0x080fe2000001008c */
[----:B------:R-:W-:Y:S01]  /*6450*/  FMUL.FTZ R87, R119, R77 ;  /* 0x0000004d77577220 */ /* 0x000fe20000410000 */
[----:B------:R-:W-:Y:S02]  /*6460*/  HADD2.F32 R106, -RZ, R157.H0_H0 ;  /* 0x2000009dff6a7230 */ /* 0x000fe40000004100 */
[-C--:B------:R-:W-:Y:S01]  /*6470*/  FMUL.FTZ R122, R118, R76.reuse ;  /* 0x0000004c767a7220 */ /* 0x080fe20000410000 */
[C---:B------:R-:W-:Y:S02]  /*6480*/  FMUL.FTZ R126, R117.reuse, UR48 ;  /* 0x00000030757e7c20 */ /* 0x040fe40008410000 */
[----:B------:R-:W-:Y:S01]  /*6490*/  FFMA.FTZ R141, R106, -R76, R141 ;  /* 0x8000004c6a8d7223 */ /* 0x000fe2000001008d */
[----:B------:R-:W-:Y:S01]  /*64a0*/  FMUL.FTZ R124, R117, R75 ;  /* 0x0000004b757c7220 */ /* 0x000fe20000410000 */
[----:B------:R-:W-:-:S04]  /*64b0*/  FFMA.FTZ R143, R47, R144, R143 ;  /* 0x000000902f8f7223 */ /* 0x000fc8000001008f */
        /* <DEDUP_REMOVED lines=13> */
[----:B--2---:R-:W-:Y:S02]  /*6590*/  HADD2.F32 R41, -RZ, R83.H0_H0 ;  /* 0x20000053ff297230 */ /* 0x004fe40000004100 */
[----:B------:R-:W-:Y:S01]  /*65a0*/  FMUL.FTZ R83, R42, R43 ;  /* 0x0000002b2a537220 */ /* 0x000fe20000410000 */
[----:B------:R-:W-:Y:S02]  /*65b0*/  HADD2.F32 R43, -RZ, R159.H0_H0 ;  /* 0x2000009fff2b7230 */ /* 0x000fe40000004100 */
[----:B------:R-:W-:-:S03]  /*65c0*/  FFMA.FTZ R138, R41, -R79, R138 ;  /* 0x8000004f298a7223 */ /* 0x000fc6000001008a */
[----:B------:R-:W-:Y:S01]  /*65d0*/  FFMA.FTZ R139, R43, -R78, R139 ;  /* 0x8000004e2b8b7223 */ /* 0x000fe2000001008b */
[----:B------:R-:W-:-:S04]  /*65e0*/  FFMA.FTZ R82, R40, R138, RZ ;  /* 0x0000008a28527223 */ /* 0x000fc800000100ff */
[----:B------:R-:W-:-:S04]  /*65f0*/  FFMA.FTZ R82, R85, R139, R82 ;  /* 0x0000008b55527223 */ /* 0x000fc80000010052 */
[----:B------:R-:W-:Y:S01]  /*6600*/  FFMA.FTZ R125, R87, R140, R82 ;  /* 0x0000008c577d7223 */ /* 0x000fe20000010052 */
[----:B------:R-:W-:Y:S02]  /*6610*/  HADD2.F32 R82, -RZ, R102.H0_H0 ;  /* 0x20000066ff527230 */ /* 0x000fe40000004100 */
[----:B------:R-:W-:Y:S01]  /*6620*/  FFMA.FTZ R84, R84, R116, R83 ;  /* 0x0000007454547223 */ /* 0x000fe20000010053 */
[----:B------:R-:W-:Y:S02]  /*6630*/  FFMA.FTZ R125, R122, R141, R125 ;  /* 0x0000008d7a7d7223 */ /* 0x000fe4000001007d */
[----:B------:R-:W-:-:S04]  /*6640*/  FFMA.FTZ R123, R82, -R75, R142 ;  /* 0x8000004b527b7223 */ /* 0x000fc8000001008e */
[----:B------:R-:W-:Y:S01]  /*6650*/  FMUL.FTZ R83, R123, R126 ;  /* 0x0000007e7b537220 */ /* 0x000fe20000410000 */
[----:B------:R-:W-:Y:S01]  /*6660*/  FFMA.FTZ R123, R124, R123, R125 ;  /* 0x0000007b7c7b7223 */ /* 0x000fe2000001007d */
[----:B------:R-:W-:Y:S02]  /*6670*/  HADD2.F32 R125, -RZ, R100.H0_H0 ;  /* 0x20000064ff7d7230 */ /* 0x000fe40000004100 */
[----:B------:R-:W-:Y:S01]  /*6680*/  FMUL.FTZ R116, R116, R74 ;  /* 0x0000004a74747220 */ /* 0x000fe20000410000 */
[----:B------:R-:W-:Y:S02]  /*6690*/  FMUL.FTZ R126, R115, UR48 ;  /* 0x00000030737e7c20 */ /* 0x000fe40008410000 */
[----:B------:R-:W-:Y:S01]  /*66a0*/  FFMA.FTZ R144, R125, -R69, R144 ;  /* 0x800000457d907223 */ /* 0x000fe20000010090 */
[----:B------:R-:W-:Y:S01]  /*66b0*/  FFMA.FTZ R123, R116, R42, R123 ;  /* 0x0000002a747b7223 */ /* 0x000fe2000001007b */
[----:B------:R-:W-:Y:S02]  /*66c0*/  HADD2.F32 R42, -RZ, R99.H0_H0 ;  /* 0x20000063ff2a7230 */ /* 0x000fe40000004100 */
[----:B------:R-:W-:-:S03]  /*66d0*/  FMUL.FTZ R126, R144, R126 ;  /* 0x0000007e907e7220 */ /* 0x000fc60000410000 */
[----:B------:R-:W-:Y:S01]  /*66e0*/  FFMA.FTZ R145, R42, -R64, R145 ;  /* 0x800000402a917223 */ /* 0x000fe20000010091 */
[----:B------:R-:W-:Y:S01]  /*66f0*/  FFMA.FTZ R125, R125, R115, R126 ;  /* 0x000000737d7d7223 */ /* 0x000fe2000001007e */
[----:B------:R-:W-:-:S04]  /*6700*/  FMUL.FTZ R126, R114, UR48 ;  /* 0x00000030727e7c20 */ /* 0x000fc80008410000 */
[----:B------:R-:W-:-:S04]  /*6710*/  FMUL.FTZ R126, R145, R126 ;  /* 0x0000007e917e7220 */ /* 0x000fc80000410000 */
[----:B------:R-:W-:Y:S01]  /*6720*/  FFMA.FTZ R42, R42, R114, R126 ;  /* 0x000000722a2a7223 */ /* 0x000fe2000001007e */
[----:B------:R-:W-:-:S05]  /*6730*/  HADD2.F32 R126, -RZ, R98.H0_H0 ;  /* 0x20000062ff7e7230 */ /* 0x000fca0000004100 */
[----:B------:R-:W-:-:S04]  /*6740*/  FFMA.FTZ R146, R126, -R60, R146 ;  /* 0x8000003c7e927223 */ /* 0x000fc80000010092 */
        /* <DEDUP_REMOVED lines=15> */
[----:B------:R-:W-:Y:S01]  /*6840*/  FFMA.FTZ R150, R130, -R56, R150 ;  /* 0x8000003882967223 */ /* 0x000fe20000010096 */
[----:B------:R-:W-:-:S03]  /*6850*/  FMUL.FTZ R115, R115, R69 ;  /* 0x0000004573737220 */ /* 0x000fc60000410000 */
[----:B------:R-:W-:Y:S01]  /*6860*/  FMUL.FTZ R131, R150, R131 ;  /* 0x0000008396837220 */ /* 0x000fe20000410000 */
[----:B------:R-:W-:Y:S01]  /*6870*/  FFMA.FTZ R123, R115, R144, R123 ;  /* 0x00000090737b7223 */ /* 0x000fe2000001007b */
[----:B------:R-:W-:Y:S02]  /*6880*/  FMUL.FTZ R114, R114, R64 ;  /* 0x0000004072727220 */ /* 0x000fe40000410000 */
[----:B------:R-:W-:Y:S01]  /*6890*/  FFMA.FTZ R130, R130, R109, R131 ;  /* 0x0000006d82827223 */ /* 0x000fe20000010083 */
[----:B------:R-:W-:Y:S02]  /*68a0*/  HADD2.F32 R131, -RZ, R93.H0_H0 ;  /* 0x2000005dff837230 */ /* 0x000fe40000004100 */
[----:B------:R-:W-:Y:S01]  /*68b0*/  FFMA.FTZ R123, R114, R145, R123 ;  /* 0x00000091727b7223 */ /* 0x000fe2000001007b */
[----:B------:R-:W-:Y:S02]  /*68c0*/  FMUL.FTZ R113, R113, R60 ;  /* 0x0000003c71717220 */ /* 0x000fe40000410000 */
[----:B------:R-:W-:-:S02]  /*68d0*/  FFMA.FTZ R151, R131, -R54, R151 ;  /* 0x8000003683977223 */ /* 0x000fc40000010097 */
        /* <DEDUP_REMOVED lines=11> */
[----:B------:R-:W-:Y:S01]  /*6990*/  FFMA.FTZ R152, R132, -R51, R152 ;  /* 0x8000003384987223 */ /* 0x000fe20000010098 */
        /* <DEDUP_REMOVED lines=11> */
[-C--:B------:R-:W-:Y:S01]  /*6a50*/  FMUL.FTZ R135, R105, R48.reuse ;  /* 0x0000003069877220 */ /* 0x080fe20000410000 */
[----:B------:R-:W-:Y:S01]  /*6a60*/  FFMA.FTZ R153, R133, -R48, R153 ;  /* 0x8000003085997223 */ /* 0x000fe20000010099 */
        /* <DEDUP_REMOVED lines=38> */
[----:B------:R-:W-:Y:S01]  /*6cd0*/  FFMA.FTZ R117, R82, R117, R83 ;  /* 0x0000007552757223 */ /* 0x000fe20000010053 */
[----:B------:R-:W-:Y:S01]  /*6ce0*/  FMUL.FTZ R105, R140, R105 ;  /* 0x000000698c697220 */ /* 0x000fe20000410000 */
[----:B------:R-:W-:Y:S01]  /*6cf0*/  FMUL.FTZ R42, R139, R42 ;  /* 0x0000002a8b2a7220 */ /* 0x000fe20000410000 */
[----:B------:R-:W-:Y:S01]  /*6d00*/  FMUL.FTZ R138, R138, R87 ;  /* 0x000000578a8a7220 */ /* 0x000fe20000410000 */
[----:B0-----:R-:W-:Y:S01]  /*6d10*/  @!P1 FADD.FTZ R143, R143, R134 ;  /* 0x000000868f8f9221 */ /* 0x001fe20000010000 */
[----:B-1----:R-:W-:-:S04]  /*6d20*/  @!P1 FADD.FTZ R123, R123, R108 ;  /* 0x0000006c7b7b9221 */ /* 0x002fc80000010000 */
        /* <DEDUP_REMOVED lines=60> */
.L_x_183:
[----:B------:R-:W-:Y:S05]  /*70f0*/  BSYNC B0 ;  /* 0x0000000000007941 */ /* 0x000fea0003800000 */
.L_x_182:
[----:B------:R-:W-:-:S04]  /*7100*/  UIADD3 UR7, UR7, 0x1, URZ ;  /* 0x0000000107077890 */ /* 0x000fc8000fffe03f */
[----:B------:R-:W-:-:S06]  /*7110*/  UISETP.GE.AND UP0, UPT, UR7, UR55, UPT ;  /* 0x000000370700728c */ /* 0x000fcc000bf06270 */
[----:B------:R-:W-:-:S13]  /*7120*/  PLOP3.LUT P0, PT, PT, PT, UP0, 0x80, 0x0 ;  /* 0x000000000000781c */ /* 0x000fda0003f0f008 */
[----:B------:R-:W-:Y:S05]  /*7130*/  @!P0 BRA `(.L_x_184) ;  /* 0xffffffd800ec8947 */ /* 0x000fea000383ffff */
.L_x_172:
[----:B0-----:R-:W0:Y:S01]  /*7140*/  S2R R105, SR_TID.X ;  /* 0x0000000000697919 */ /* 0x001e220000002100 */
[----:B------:R-:W-:Y:S01]  /*7150*/  ULEA UR17, UR15, 0xfffff800, 0xb ;  /* 0xfffff8000f117891 */ /* 0x000fe2000f8e583f */
[----:B------:R-:W-:Y:S01]  /*7160*/  ULDC UR7, c[0x0][0x218] ;  /* 0x0000860000077ab9 */ /* 0x000fe20000000800 */
[----:B------:R-:W-:Y:S02]  /*7170*/  MOV R2, UR11 ;  /* 0x0000000b00027c02 */ /* 0x000fe40008000f00 */
[----:B------:R-:W-:Y:S01]  /*7180*/  UIADD3 UR32, -UR17, UR7, URZ ;  /* 0x0000000711207290 */ /* 0x000fe2000fffe13f */
[----:B------:R-:W-:Y:S01]  /*7190*/  MOV R3, UR12 ;  /* 0x0000000c00037c02 */ /* 0x000fe20008000f00 */
[----:B------:R-:W2:Y:S01]  /*71a0*/  LDL R118, [R1+0x44] ;  /* 0x0000440001767983 */ /* 0x000ea20000100800 */
[----:B------:R-:W-:Y:S02]  /*71b0*/  PRMT R35, RZ, 0x7610, R35 ;  /* 0x00007610ff237816 */ /* 0x000fe40000000023 */
[----:B------:R-:W-:Y:S01]  /*71c0*/  PRMT R36, RZ, 0x7610, R36 ;  /* 0x00007610ff247816 */ /* 0x000fe20000000024 */
[----:B------:R-:W3:Y:S01]  /*71d0*/  LDL R117, [R1+0x40] ;  /* 0x0000400001757983 */ /* 0x000ee20000100800 */
[----:B------:R-:W-:-:S02]  /*71e0*/  PRMT R37, RZ, 0x7610, R37 ;  /* 0x00007610ff257816 */ /* 0x000fc40000000025 */
[----:B------:R-:W-:Y:S01]  /*71f0*/  PRMT R38, RZ, 0x7610, R38 ;  /* 0x00007610ff267816 */ /* 0x000fe20000000026 */
[----:B------:R-:W4:Y:S01]  /*7200*/  LDL R116, [R1+0x3c] ;  /* 0x00003c0001747983 */ /* 0x000f220000100800 */
[----:B------:R-:W-:Y:S02]  /*7210*/  PRMT R39, RZ, 0x7610, R39 ;  /* 0x00007610ff277816 */ /* 0x000fe40000000027 */
[----:B------:R-:W-:Y:S01]  /*7220*/  PRMT R40, RZ, 0x7610, R40 ;  /* 0x00007610ff287816 */ /* 0x000fe20000000028 */
[----:B------:R-:W5:Y:S01]  /*7230*/  LDL R115, [R1+0x38] ;  /* 0x0000380001737983 */ /* 0x000f620000100800 */
[----:B------:R-:W-:Y:S02]  /*7240*/  PRMT R41, RZ, 0x7610, R41 ;  /* 0x00007610ff297816 */ /* 0x000fe40000000029 */
[----:B------:R-:W-:Y:S01]  /*7250*/  PRMT R42, RZ, 0x7610, R42 ;  /* 0x00007610ff2a7816 */ /* 0x000fe2000000002a */
[----:B------:R-:W5:Y:S01]  /*7260*/  LDL R114, [R1+0x34] ;  /* 0x0000340001727983 */ /* 0x000f620000100800 */
[----:B------:R-:W-:-:S02]  /*7270*/  PRMT R43, RZ, 0x7610, R43 ;  /* 0x00007610ff2b7816 */ /* 0x000fc4000000002b */
[----:B------:R-:W-:Y:S01]  /*7280*/  PRMT R44, RZ, 0x7610, R44 ;  /* 0x00007610ff2c7816 */ /* 0x000fe2000000002c */
[----:B------:R-:W5:Y:S01]  /*7290*/  LDL R113, [R1+0x30] ;  /* 0x0000300001717983 */ /* 0x000f620000100800 */
[----:B------:R-:W-:Y:S02]  /*72a0*/  PRMT R45, RZ, 0x7610, R45 ;  /* 0x00007610ff2d7816 */ /* 0x000fe4000000002d */
[----:B------:R-:W-:Y:S01]  /*72b0*/  PRMT R46, RZ, 0x7610, R46 ;  /* 0x00007610ff2e7816 */ /* 0x000fe2000000002e */
[----:B------:R-:W5:Y:S01]  /*72c0*/  LDL R112, [R1+0x2c] ;  /* 0x00002c0001707983 */ /* 0x000f620000100800 */
[----:B0-----:R-:W-:Y:S02]  /*72d0*/  SHF.L.U32 R0, R105, 0x4, RZ ;  /* 0x0000000469007819 */ /* 0x001fe400000006ff */
[----:B------:R-:W-:Y:S01]  /*72e0*/  PRMT R47, RZ, 0x7610, R47 ;  /* 0x00007610ff2f7816 */ /* 0x000fe2000000002f */
[----:B------:R-:W5:Y:S01]  /*72f0*/  LDL R111, [R1+0x28] ;  /* 0x00002800016f7983 */ /* 0x000f620000100800 */
[----:B------:R-:W-:-:S02]  /*7300*/  LOP3.LUT R0, R0, 0xfffffe00, RZ, 0xc0, !PT ;  /* 0xfffffe0000007812 */ /* 0x000fc400078ec0ff */
[----:B------:R-:W-:Y:S01]  /*7310*/  PRMT R48, RZ, 0x7610, R48 ;  /* 0x00007610ff307816 */ /* 0x000fe20000000030 */
[----:B------:R-:W5:Y:S01]  /*7320*/  LDL R110, [R1+0x24] ;  /* 0x00002400016e7983 */ /* 0x000f620000100800 */
[----:B------:R-:W-:Y:S02]  /*7330*/  LOP3.LUT R34, R0, 0x1f, R105, 0xf8, !PT ;  /* 0x0000001f00227812 */ /* 0x000fe400078ef869 */
[----:B------:R-:W-:Y:S01]  /*7340*/  PRMT R49, RZ, 0x7610, R49 ;  /* 0x00007610ff317816 */ /* 0x000fe20000000031 */
[----:B------:R-:W5:Y:S01]  /*7350*/  LDL R109, [R1+0x20] ;  /* 0x00002000016d7983 */ /* 0x000f620000100800 */
[C---:B------:R-:W-:Y:S02]  /*7360*/  LOP3.LUT R16, R34.reuse, 0x20, RZ, 0xfc, !PT ;  /* 0x0000002022107812 */ /* 0x040fe400078efcff */
[----:B------:R-:W-:Y:S01]  /*7370*/  PRMT R50, RZ, 0x7610, R50 ;  /* 0x00007610ff327816 */ /* 0x000fe20000000032 */
[----:B------:R-:W5:Y:S01]  /*7380*/  LDL R108, [R1+0x1c] ;  /* 0x00001c00016c7983 */ /* 0x000f620000100800 */
[----:B------:R-:W-:-:S03]  /*7390*/  ISETP.GE.AND P2, PT, R34, UR32, PT ;  /* 0x0000002022007c0c */ /* 0x000fc6000bf46270 */
[----:B------:R-:W5:Y:S01]  /*73a0*/  LDL R107, [R1+0x18] ;  /* 0x00001800016b7983 */ /* 0x000f620000100800 */
[----:B------:R-:W-:-:S03]  /*73b0*/  ISETP.GE.AND P1, PT, R16, UR32, PT ;  /* 0x0000002010007c0c */ /* 0x000fc6000bf26270 */
[----:B------:R-:W5:Y:S01]  /*73c0*/  LDL R106, [R1+0x14] ;  /* 0x00001400016a7983 */ /* 0x000f620000100800 */
[----:B------:R-:W-:-:S03]  /*73d0*/  LOP3.LUT R17, R34, 0x40, RZ, 0xfc, !PT ;  /* 0x0000004022117812 */ /* 0x000fc600078efcff */
[----:B------:R-:W5:Y:S01]  /*73e0*/  LDL R86, [R1+0x10] ;  /* 0x0000100001567983 */ /* 0x000f620000100800 */
[C---:B------:R-:W-:Y:S01]  /*73f0*/  LOP3.LUT R0, R34.reuse, 0x60, RZ, 0xfc, !PT ;  /* 0x0000006022007812 */ /* 0x040fe200078efcff */
[C---:B------:R-:W-:Y:S01]  /*7400*/  IMAD.WIDE R2, R34.reuse, 0x2, R2 ;  /* 0x0000000222027825 */ /* 0x040fe200078e0202 */
[----:B------:R-:W-:Y:S01]  /*7410*/  BAR.SYNC.DEFER_BLOCKING 0x0 ;  /* 0x0000000000007b1d */ /* 0x000fe20000010000 */
[C---:B------:R-:W-:Y:S02]  /*7420*/  LOP3.LUT R4, R34.reuse, 0x80, RZ, 0xfc, !PT ;  /* 0x0000008022047812 */ /* 0x040fe400078efcff */
[C---:B------:R-:W-:Y:S02]  /*7430*/  LOP3.LUT R5, R34.reuse, 0xa0, RZ, 0xfc, !PT ;  /* 0x000000a022057812 */ /* 0x040fe400078efcff */
[----:B------:R-:W-:Y:S01]  /*7440*/  LOP3.LUT R6, R34, 0xc0, RZ, 0xfc, !PT ;  /* 0x000000c022067812 */ /* 0x000fe200078efcff */
[----:B------:R-:W5:Y:S01]  /*7450*/  LDL R84, [R1+0xc] ;  /* 0x00000c0001547983 */ /* 0x000f620000100800 */
[----:B------:R-:W-:-:S03]  /*7460*/  ISETP.GE.AND P0, PT, R17, UR32, PT ;  /* 0x0000002011007c0c */ /* 0x000fc6000bf06270 */
[----:B------:R-:W5:Y:S01]  /*7470*/  LDL R82, [R1+0x8] ;  /* 0x0000080001527983 */ /* 0x000f620000100800 */
[----:B------:R-:W-:Y:S01]  /*7480*/  LOP3.LUT R7, R34, 0xe0, RZ, 0xfc, !PT ;  /* 0x000000e022077812 */ /* 0x000fe200078efcff */
[----:B------:R-:W0:Y:S01]  /*7490*/  S2R R83, SR_LANEID ;  /* 0x0000000000537919 */ /* 0x000e220000000000 */
[----:B------:R-:W-:Y:S02]  /*74a0*/  ISETP.GE.AND P4, PT, R0, UR32, PT ;  /* 0x0000002000007c0c */ /* 0x000fe4000bf86270 */
[----:B------:R-:W-:Y:S02]  /*74b0*/  F2FP.F16.F32.PACK_AB R32, R32, R33 ;  /* 0x000000212020723e */ /* 0x000fe400000000ff */
[----:B------:R-:W-:Y:S01]  /*74c0*/  F2FP.F16.F32.PACK_AB R30, R30, R31 ;  /* 0x0000001f1e1e723e */ /* 0x000fe200000000ff */
[----:B------:R-:W1:Y:S01]  /*74d0*/  S2UR UR16, SR_CgaCtaId ;  /* 0x00000000001079c3 */ /* 0x000e620000008800 */
[----:B------:R-:W-:Y:S01]  /*74e0*/  LOP3.LUT R8, R34, 0x100, RZ, 0xfc, !PT ;  /* 0x0000010022087812 */ /* 0x000fe200078efcff */
[----:B------:R-:W2:Y:S01]  /*74f0*/  @!P2 LDG.E.U16 R35, desc[UR18][R2.64] ;  /* 0x000000120223a981 */ /* 0x000ea2000c1e1500 */
[----:B------:R-:W-:-:S02]  /*7500*/  ISETP.GE.AND P6, PT, R4, UR32, PT ;  /* 0x0000002004007c0c */ /* 0x000fc4000bfc6270 */
[----:B------:R-:W-:Y:S01]  /*7510*/  F2FP.F16.F32.PACK_AB R28, R28, R29 ;  /* 0x0000001d1c1c723e */ /* 0x000fe200000000ff */
[----:B------:R-:W3:Y:S01]  /*7520*/  @!P1 LDG.E.U16 R36, desc[UR18][R2.64+0x40] ;  /* 0x0000401202249981 */ /* 0x000ee2000c1e1500 */
[----:B------:R-:W-:Y:S02]  /*7530*/  ISETP.GE.AND P5, PT, R5, UR32, PT ;  /* 0x0000002005007c0c */ /* 0x000fe4000bfa6270 */
[----:B------:R-:W-:Y:S01]  /*7540*/  F2FP.F16.F32.PACK_AB R26, R26, R27 ;  /* 0x0000001b1a1a723e */ /* 0x000fe200000000ff */
[----:B------:R-:W4:Y:S01]  /*7550*/  @!P0 LDG.E.U16 R37, desc[UR18][R2.64+0x80] ;  /* 0x0000801202258981 */ /* 0x000f22000c1e1500 */
[----:B------:R-:W-:Y:S02]  /*7560*/  ISETP.GE.AND P3, PT, R6, UR32, PT ;  /* 0x0000002006007c0c */ /* 0x000fe4000bf66270 */
[----:B------:R-:W-:Y:S01]  /*7570*/  F2FP.F16.F32.PACK_AB R24, R24, R25 ;  /* 0x000000191818723e */ /* 0x000fe200000000ff */
[----:B------:R-:W5:Y:S01]  /*7580*/  @!P4 LDG.E.U16 R38, desc[UR18][R2.64+0xc0] ;  /* 0x0000c0120226c981 */ /* 0x000f62000c1e1500 */
[----:B------:R-:W-:-:S02]  /*7590*/  ISETP.GE.AND P2, PT, R7, UR32, PT ;  /* 0x0000002007007c0c */ /* 0x000fc4000bf46270 */
[----:B------:R-:W-:Y:S01]  /*75a0*/  F2FP.F16.F32.PACK_AB R22, R22, R23 ;  /* 0x000000171616723e */ /* 0x000fe200000000ff */
[----:B------:R-:W5:Y:S01]  /*75b0*/  @!P6 LDG.E.U16 R39, desc[UR18][R2.64+0x100] ;  /* 0x000100120227e981 */ /* 0x000f62000c1e1500 */
[----:B------:R-:W-:Y:S02]  /*75c0*/  ISETP.GE.AND P1, PT, R8, UR32, PT ;  /* 0x0000002008007c0c */ /* 0x000fe4000bf26270 */
[----:B------:R-:W-:Y:S01]  /*75d0*/  F2FP.F16.F32.PACK_AB R20, R20, R21 ;  /* 0x000000151414723e */ /* 0x000fe200000000ff */
[----:B------:R-:W5:Y:S01]  /*75e0*/  @!P5 LDG.E.U16 R40, desc[UR18][R2.64+0x140] ;  /* 0x000140120228d981 */ /* 0x000f62000c1e1500 */
[----:B------:R-:W-:Y:S02]  /*75f0*/  LOP3.LUT R9, R34, 0x120, RZ, 0xfc, !PT ;  /* 0x0000012022097812 */ /* 0x000fe400078efcff */
[----:B------:R-:W-:Y:S01]  /*7600*/  F2FP.F16.F32.PACK_AB R18, R18, R19 ;  /* 0x000000131212723e */ /* 0x000fe200000000ff */
[----:B------:R-:W5:Y:S01]  /*7610*/  @!P3 LDG.E.U16 R41, desc[UR18][R2.64+0x180] ;  /* 0x000180120229b981 */ /* 0x000f62000c1e1500 */
[C---:B------:R-:W-:Y:S01]  /*7620*/  LOP3.LUT R10, R34.reuse, 0x140, RZ, 0xfc, !PT ;  /* 0x00000140220a7812 */ /* 0x040fe200078efcff */
[----:B------:R-:W-:Y:S01]  /*7630*/  USHF.R.S32.HI UR27, URZ, 0x1f, UR53 ;  /* 0x0000001f3f1b7899 */ /* 0x000fe20008011435 */
[C---:B------:R-:W-:Y:S01]  /*7640*/  LOP3.LUT R11, R34.reuse, 0x160, RZ, 0xfc, !PT ;  /* 0x00000160220b7812 */ /* 0x040fe200078efcff */
[----:B------:R-:W5:Y:S01]  /*7650*/  @!P2 LDG.E.U16 R42, desc[UR18][R2.64+0x1c0] ;  /* 0x0001c012022aa981 */ /* 0x000f62000c1e1500 */
[C---:B------:R-:W-:Y:S01]  /*7660*/  LOP3.LUT R12, R34.reuse, 0x180, RZ, 0xfc, !PT ;  /* 0x00000180220c7812 */ /* 0x040fe200078efcff */
[----:B------:R-:W-:Y:S01]  /*7670*/  ULDC.64 UR34, c[0x0][0x388] ;  /* 0x0000e20000227ab9 */ /* 0x000fe20000000a00 */
[C---:B------:R-:W-:Y:S01]  /*7680*/  LOP3.LUT R13, R34.reuse, 0x1a0, RZ, 0xfc, !PT ;  /* 0x000001a0220d7812 */ /* 0x040fe200078efcff */
[----:B------:R-:W5:Y:S01]  /*7690*/  @!P1 LDG.E.U16 R43, desc[UR18][R2.64+0x200] ;  /* 0x00020012022b9981 */ /* 0x000f62000c1e1500 */
[----:B------:R-:W-:Y:S01]  /*76a0*/  ISETP.GE.AND P0, PT, R9, UR32, PT ;  /* 0x0000002009007c0c */ /* 0x000fe2000bf06270 */
[----:B------:R-:W-:Y:S01]  /*76b0*/  ULDC.64 UR30, c[0x0][0x3a8] ;  /* 0x0000ea00001e7ab9 */ /* 0x000fe20000000a00 */
[----:B------:R-:W-:-:S02]  /*76c0*/  LOP3.LUT R14, R34, 0x1c0, RZ, 0xfc, !PT ;  /* 0x000001c0220e7812 */ /* 0x000fc400078efcff */
[----:B------:R-:W-:Y:S02]  /*76d0*/  ISETP.GE.AND P4, PT, R10, UR32, PT ;  /* 0x000000200a007c0c */ /* 0x000fe4000bf86270 */
[----:B------:R-:W-:Y:S02]  /*76e0*/  LOP3.LUT R15, R34, 0x1e0, RZ, 0xfc, !PT ;  /* 0x000001e0220f7812 */ /* 0x000fe400078efcff */
[----:B------:R-:W-:Y:S02]  /*76f0*/  ISETP.GE.AND P6, PT, R11, UR32, PT ;  /* 0x000000200b007c0c */ /* 0x000fe4000bfc6270 */
[----:B------:R-:W-:Y:S02]  /*7700*/  ISETP.GE.AND P5, PT, R12, UR32, PT ;  /* 0x000000200c007c0c */ /* 0x000fe4000bfa6270 */
[----:B------:R-:W-:Y:S01]  /*7710*/  ISETP.GE.AND P3, PT, R13, UR32, PT ;  /* 0x000000200d007c0c */ /* 0x000fe2000bf66270 */
[----:B------:R-:W5:Y:S01]  /*7720*/  @!P0 LDG.E.U16 R44, desc[UR18][R2.64+0x240] ;  /* 0x00024012022c8981 */ /* 0x000f62000c1e1500 */
[----:B------:R-:W-:-:S02]  /*7730*/  ISETP.GE.AND P2, PT, R14, UR32, PT ;  /* 0x000000200e007c0c */ /* 0x000fc4000bf46270 */
[----:B------:R-:W-:Y:S01]  /*7740*/  ISETP.GE.AND P1, PT, R15, UR32, PT ;  /* 0x000000200f007c0c */ /* 0x000fe2000bf26270 */
[----:B------:R-:W5:Y:S04]  /*7750*/  @!P4 LDG.E.U16 R45, desc[UR18][R2.64+0x280] ;  /* 0x00028012022dc981 */ /* 0x000f68000c1e1500 */
[----:B------:R-:W5:Y:S04]  /*7760*/  @!P6 LDG.E.U16 R46, desc[UR18][R2.64+0x2c0] ;  /* 0x0002c012022ee981 */ /* 0x000f68000c1e1500 */
[----:B------:R-:W5:Y:S04]  /*7770*/  @!P5 LDG.E.U16 R47, desc[UR18][R2.64+0x300] ;  /* 0x00030012022fd981 */ /* 0x000f68000c1e1500 */
[----:B------:R-:W5:Y:S04]  /*7780*/  @!P3 LDG.E.U16 R48, desc[UR18][R2.64+0x340] ;  /* 0x000340120230b981 */ /* 0x000f68000c1e1500 */
[----:B------:R-:W5:Y:S04]  /*7790*/  @!P2 LDG.E.U16 R49, desc[UR18][R2.64+0x380] ;  /* 0x000380120231a981 */ /* 0x000f68000c1e1500 */
[----:B------:R-:W5:Y:S01]  /*77a0*/  @!P1 LDG.E.U16 R50, desc[UR18][R2.64+0x3c0] ;  /* 0x0003c01202329981 */ /* 0x000f62000c1e1500 */
[----:B------:R-:W-:-:S02]  /*77b0*/  PRMT R27, R28, 0x7632, R27 ;  /* 0x000076321c1b7816 */ /* 0x000fc4000000001b */
[----:B------:R-:W-:Y:S02]  /*77c0*/  PRMT R25, R26, 0x7632, R25 ;  /* 0x000076321a197816 */ /* 0x000fe40000000019 */
[----:B------:R-:W-:Y:S01]  /*77d0*/  PRMT R23, R24, 0x7632, R23 ;  /* 0x0000763218177816 */ /* 0x000fe20000000017 */
[----:B------:R-:W-:Y:S01]  /*77e0*/  UMOV UR7, 0x400 ;  /* 0x0000040000077882 */ /* 0x000fe20000000000 */
[----:B------:R-:W-:Y:S01]  /*77f0*/  PRMT R29, R22, 0x7632, R29 ;  /* 0x00007632161d7816 */ /* 0x000fe2000000001d */
        /* <DEDUP_REMOVED lines=20> */
[----:B------:R-:W5:Y:S04]  /*7940*/  LDS.U16 R36, [R103+0x6] ;  /* 0x0000060067247984 */ /* 0x000f680000000400 */
[----:B------:R-:W-:Y:S04]  /*7950*/  LDS.U16 R37, [R103+0x10] ;  /* 0x0000100067257984 */ /* 0x000fe80000000400 */
[----:B------:R-:W-:Y:S04]  /*7960*/  LDS.U16 R38, [R103+0x12] ;  /* 0x0000120067267984 */ /* 0x000fe80000000400 */
[----:B------:R-:W-:Y:S04]  /*7970*/  LDS.U16 R31, [R103+0x1a] ;  /* 0x00001a00671f7984 */ /* 0x000fe80000000400 */
[----:B------:R-:W-:Y:S01]  /*7980*/  LDS.U16 R33, [R103+0x1e] ;  /* 0x00001e0067217984 */ /* 0x000fe20000000400 */
[----:B--2---:R-:W-:-:S02]  /*7990*/  HADD2.F32 R2, -RZ, R2.H0_H0 ;  /* 0x20000002ff027230 */ /* 0x004fc40000004100 */
[----:B---3--:R-:W-:-:S03]  /*79a0*/  HADD2.F32 R3, -RZ, R3.H0_H0 ;  /* 0x20000003ff037230 */ /* 0x008fc60000004100 */
[----:B------:R-:W-:Y:S02]  /*79b0*/  FADD.FTZ R39, R2, UR5 ;  /* 0x0000000502277e21 */ /* 0x000fe40008010000 */
[----:B------:R-:W2:Y:S01]  /*79c0*/  LDS.U16 R2, [R103+0x8] ;  /* 0x0000080067027984 */ /* 0x000ea20000000400 */
[----:B----4-:R-:W-:Y:S02]  /*79d0*/  HADD2.F32 R35, -RZ, R35.H0_H0 ;  /* 0x20000023ff237230 */ /* 0x010fe40000004100 */
[----:B------:R-:W-:Y:S01]  /*79e0*/  FADD.FTZ R40, R3, UR5 ;  /* 0x0000000503287e21 */ /* 0x000fe20008010000 */
[----:B------:R-:W-:Y:S01]  /*79f0*/  FSETP.GTU.FTZ.AND P1, PT, R39, 20, PT ;  /* 0x41a000002700780b */ /* 0x000fe20003f3c000 */
[----:B------:R-:W3:Y:S01]  /*7a00*/  LDS.U16 R3, [R103+0xa] ;  /* 0x00000a0067037984 */ /* 0x000ee20000000400 */
[----:B-----5:R-:W-:Y:S02]  /*7a10*/  HADD2.F32 R36, -RZ, R36.H0_H0 ;  /* 0x20000024ff247230 */ /* 0x020fe40000004100 */
[----:B------:R-:W-:Y:S01]  /*7a20*/  FADD.FTZ R41, R35, UR5 ;  /* 0x0000000523297e21 */ /* 0x000fe20008010000 */
[----:B------:R-:W-:Y:S01]  /*7a30*/  FSETP.GTU.FTZ.AND P6, PT, R40, 20, PT ;  /* 0x41a000002800780b */ /* 0x000fe20003fdc000 */
[----:B------:R-:W-:Y:S01]  /*7a40*/  LDS.U16 R35, [R103+0xc] ;  /* 0x00000c0067237984 */ /* 0x000fe20000000400 */
[----:B------:R-:W-:-:S02]  /*7a50*/  FADD.FTZ R42, R36, UR5 ;  /* 0x00000005242a7e21 */ /* 0x000fc40008010000 */
[----:B------:R-:W-:Y:S01]  /*7a60*/  FSETP.GTU.FTZ.AND P5, PT, R41, 20, PT ;  /* 0x41a000002900780b */ /* 0x000fe20003fbc000 */
[----:B------:R-:W4:Y:S03]  /*7a70*/  LDS.U16 R36, [R103+0xe] ;  /* 0x00000e0067247984 */ /* 0x000f260000000400 */
[----:B------:R-:W-:-:S05]  /*7a80*/  @!P1 FMUL.FTZ R39, R39, -1.4426950216293334961 ;  /* 0xbfb8aa3b27279820 */ /* 0x000fca0000410000 */
[----:B------:R-:W-:Y:S01]  /*7a90*/  @!P6 FMUL.FTZ R40, R40, -1.4426950216293334961 ;  /* 0xbfb8aa3b2828e820 */ /* 0x000fe20000410000 */
[----:B------:R-:W5:Y:S03]  /*7aa0*/  @!P1 MUFU.EX2 R39, R39 ;  /* 0x0000002700279308 */ /* 0x000f660000000800 */
[----:B------:R-:W-:-:S05]  /*7ab0*/  @!P5 FMUL.FTZ R41, R41, -1.4426950216293334961 ;  /* 0xbfb8aa3b2929d820 */ /* 0x000fca0000410000 */
[----:B------:R-:W1:Y:S08]  /*7ac0*/  @!P6 MUFU.EX2 R40, R40 ;  /* 0x000000280028e308 */ /* 0x000e700000000800 */
[----:B------:R-:W0:Y:S01]  /*7ad0*/  @!P5 MUFU.EX2 R41, R41 ;  /* 0x000000290029d308 */ /* 0x000e220000000800 */
[----:B-----5:R-:W-:Y:S01]  /*7ae0*/  @!P1 FADD.FTZ R39, R39, 1 ;  /* 0x3f80000027279421 */ /* 0x020fe20000010000 */
[----:B--2---:R-:W-:-:S06]  /*7af0*/  HADD2.F32 R2, -RZ, R2.H0_H0 ;  /* 0x20000002ff027230 */ /* 0x004fcc0000004100 */
[----:B------:R-:W2:Y:S01]  /*7b00*/  @!P1 MUFU.RCP R44, R39 ;  /* 0x00000027002c9308 */ /* 0x000ea20000001000 */
[----:B-1----:R-:W-:Y:S01]  /*7b10*/  @!P6 FADD.FTZ R40, R40, 1 ;  /* 0x3f8000002828e421 */ /* 0x002fe20000010000 */
[----:B------:R-:W-:Y:S01]  /*7b20*/  FADD.FTZ R2, R2, UR5 ;  /* 0x0000000502027e21 */ /* 0x000fe20008010000 */
[----:B---3--:R-:W-:Y:S02]  /*7b30*/  HADD2.F32 R3, -RZ, R3.H0_H0 ;  /* 0x20000003ff037230 */ /* 0x008fe40000004100 */
[----:B0-----:R-:W-:-:S03]  /*7b40*/  @!P5 FADD.FTZ R41, R41, 1 ;  /* 0x3f8000002929d421 */ /* 0x001fc60000010000 */
[----:B------:R-:W0:Y:S01]  /*7b50*/  @!P6 MUFU.RCP R43, R40 ;  /* 0x00000028002be308 */ /* 0x000e220000001000 */
[----:B----4-:R-:W-:Y:S01]  /*7b60*/  HADD2.F32 R36, -RZ, R36.H0_H0 ;  /* 0x20000024ff247230 */ /* 0x010fe20000004100 */
[----:B------:R-:W-:-:S06]  /*7b70*/  FSETP.GTU.FTZ.AND P4, PT, R2, 20, PT ;  /* 0x41a000000200780b */ /* 0x000fcc0003f9c000 */
[----:B------:R-:W1:Y:S01]  /*7b80*/  @!P5 MUFU.RCP R46, R41 ;  /* 0x00000029002ed308 */ /* 0x000e620000001000 */
[----:B------:R-:W-:Y:S01]  /*7b90*/  FADD.FTZ R3, R3, UR5 ;  /* 0x0000000503037e21 */ /* 0x000fe20008010000 */
[----:B------:R-:W-:Y:S02]  /*7ba0*/  HADD2.F32 R37, -RZ, R37.H0_H0 ;  /* 0x20000025ff257230 */ /* 0x000fe40000004100 */
[----:B------:R-:W-:Y:S01]  /*7bb0*/  FADD.FTZ R36, R36, UR5 ;  /* 0x0000000524247e21 */ /* 0x000fe20008010000 */
[----:B------:R-:W-:Y:S02]  /*7bc0*/  HADD2.F32 R38, -RZ, R38.H0_H0 ;  /* 0x20000026ff267230 */ /* 0x000fe40000004100 */
[----:B--2---:R-:W-:Y:S01]  /*7bd0*/  @!P1 FMUL.FTZ R61, R61, R44 ;  /* 0x0000002c3d3d9220 */ /* 0x004fe20000410000 */
[----:B------:R-:W-:Y:S01]  /*7be0*/  FSETP.GTU.FTZ.AND P3, PT, R3, 20, PT ;  /* 0x41a000000300780b */ /* 0x000fe20003f7c000 */
[----:B------:R-:W-:Y:S01]  /*7bf0*/  FADD.FTZ R37, R37, UR5 ;  /* 0x0000000525257e21 */ /* 0x000fe20008010000 */
[----:B------:R-:W-:Y:S01]  /*7c00*/  FSETP.GTU.FTZ.AND P1, PT, R36, 20, PT ;  /* 0x41a000002400780b */ /* 0x000fe20003f3c000 */
[----:B------:R-:W-:Y:S01]  /*7c10*/  FADD.FTZ R38, R38, UR5 ;  /* 0x0000000526267e21 */ /* 0x000fe20008010000 */
[----:B0-----:R-:W-:-:S02]  /*7c20*/  @!P6 FMUL.FTZ R62, R62, R43 ;  /* 0x0000002b3e3ee220 */ /* 0x001fc40000410000 */
[----:B------:R-:W-:Y:S01]  /*7c30*/  FSETP.GTU.FTZ.AND P6, PT, R37, 20, PT ;  /* 0x41a000002500780b */ /* 0x000fe20003fdc000 */
[----:B------:R-:W-:Y:S01]  /*7c40*/  @!P4 FMUL.FTZ R2, R2, -1.4426950216293334961 ;  /* 0xbfb8aa3b0202c820 */ /* 0x000fe20000410000 */
[----:B-1----:R-:W-:Y:S01]  /*7c50*/  @!P5 FMUL.FTZ R63, R63, R46 ;  /* 0x0000002e3f3fd220 */ /* 0x002fe20000410000 */
[----:B------:R-:W-:Y:S01]  /*7c60*/  FSETP.GTU.FTZ.AND P5, PT, R38, 20, PT ;  /* 0x41a000002600780b */ /* 0x000fe20003fbc000 */
[----:B------:R-:W-:-:S03]  /*7c70*/  HADD2.F32 R35, -RZ, R35.H0_H0 ;  /* 0x20000023ff237230 */ /* 0x000fc60000004100 */
[----:B------:R-:W-:Y:S02]  /*7c80*/  @!P3 FMUL.FTZ R3, R3, -1.4426950216293334961 ;  /* 0xbfb8aa3b0303b820 */ /* 0x000fe40000410000 */
[----:B------:R-:W-:Y:S01]  /*7c90*/  @!P1 FMUL.FTZ R36, R36, -1.4426950216293334961 ;  /* 0xbfb8aa3b24249820 */ /* 0x000fe20000410000 */
[----:B------:R-:W0:Y:S01]  /*7ca0*/  @!P4 MUFU.EX2 R2, R2 ;  /* 0x000000020002c308 */ /* 0x000e220000000800 */
[----:B------:R-:W-:Y:S02]  /*7cb0*/  FADD.FTZ R35, R35, UR5 ;  /* 0x0000000523237e21 */ /* 0x000fe40008010000 */
[----:B------:R-:W-:Y:S01]  /*7cc0*/  @!P6 FMUL.FTZ R37, R37, -1.4426950216293334961 ;  /* 0xbfb8aa3b2525e820 */ /* 0x000fe20000410000 */
[----:B------:R-:W-:Y:S02]  /*7cd0*/  SHF.L.U32 R39, R105, 0x4, RZ ;  /* 0x0000000469277819 */ /* 0x000fe400000006ff */
[----:B------:R-:W-:Y:S02]  /*7ce0*/  FSETP.GTU.FTZ.AND P2, PT, R35, 20, PT ;  /* 0x41a000002300780b */ /* 0x000fe40003f5c000 */
[----:B------:R-:W1:Y:S01]  /*7cf0*/  @!P3 MUFU.EX2 R3, R3 ;  /* 0x000000030003b308 */ /* 0x000e620000000800 */
[----:B------:R-:W-:Y:S01]  /*7d00*/  @!P5 FMUL.FTZ R38, R38, -1.4426950216293334961 ;  /* 0xbfb8aa3b2626d820 */ /* 0x000fe20000410000 */
[----:B------:R-:W-:-:S06]  /*7d10*/  LOP3.LUT R40, R39, 0xfffffe00, RZ, 0xc0, !PT ;  /* 0xfffffe0027287812 */ /* 0x000fcc00078ec0ff */
[----:B------:R-:W2:Y:S01]  /*7d20*/  @!P1 MUFU.EX2 R36, R36 ;  /* 0x0000002400249308 */ /* 0x000ea20000000800 */
[----:B------:R-:W-:-:S07]  /*7d30*/  LEA R83, R83, R40, 0x4 ;  /* 0x0000002853537211 */ /* 0x000fce00078e20ff */
[----:B------:R-:W3:Y:S01]  /*7d40*/  @!P6 MUFU.EX2 R37, R37 ;  /* 0x000000250025e308 */ /* 0x000ee20000000800 */
[----:B0-----:R-:W-:-:S07]  /*7d50*/  @!P4 FADD.FTZ R2, R2, 1 ;  /* 0x3f8000000202c421 */ /* 0x001fce0000010000 */
[----:B------:R-:W0:Y:S01]  /*7d60*/  @!P5 MUFU.EX2 R39, R38 ;  /* 0x000000260027d308 */ /* 0x000e220000000800 */
[----:B------:R-:W-:Y:S01]  /*7d70*/  @!P2 FMUL.FTZ R35, R35, -1.4426950216293334961 ;  /* 0xbfb8aa3b2323a820 */ /* 0x000fe20000410000 */
[----:B------:R-:W-:Y:S01]  /*7d80*/  IADD3 R50, R83, 0x6, RZ ;  /* 0x0000000653327810 */ /* 0x000fe20007ffe0ff */
[----:B-1----:R-:W-:Y:S01]  /*7d90*/  @!P3 FADD.FTZ R3, R3, 1 ;  /* 0x3f8000000303b421 */ /* 0x002fe20000010000 */
[----:B------:R-:W-:-:S04]  /*7da0*/  IADD3 R40, R83, 0x1, RZ ;  /* 0x0000000153287810 */ /* 0x000fc80007ffe0ff */
[----:B------:R2:W-:Y:S01]  /*7db0*/  @!P4 MUFU.RCP R85, R2 ;  /* 0x000000020055c308 */ /* 0x0005e20000001000 */
[----:B------:R-:W-:Y:S01]  /*7dc0*/  LEA.HI.SX32 R51, R50, R83, 0x1b ;  /* 0x0000005332337211 */ /* 0x000fe200078fdaff */
[----:B--2---:R-:W-:-:S06]  /*7dd0*/  @!P1 FADD.FTZ R2, R36, 1 ;  /* 0x3f80000024029421 */ /* 0x004fcc0000010000 */
[----:B------:R-:W1:Y:S01]  /*7de0*/  @!P2 MUFU.EX2 R35, R35 ;  /* 0x000000230023a308 */ /* 0x000e620000000800 */
[----:B------:R-:W-:Y:S02]  /*7df0*/  LEA.HI.SX32 R41, R40, R83, 0x1b ;  /* 0x0000005328297211 */ /* 0x000fe400078fdaff */
[----:B------:R-:W-:-:S05]  /*7e00*/  LEA R40, R51, R104, 0x1 ;  /* 0x0000006833287211 */ /* 0x000fca00078e08ff */
[----:B------:R3:W-:Y:S01]  /*7e10*/  @!P3 MUFU.RCP R78, R3 ;  /* 0x00000003004eb308 */ /* 0x0007e20000001000 */
[----:B------:R-:W-:-:S07]  /*7e20*/  FSETP.GTU.FTZ.AND P0, PT, R42, 20, PT ;  /* 0x41a000002a00780b */ /* 0x000fce0003f1c000 */
[----:B------:R0:W-:Y:S01]  /*7e30*/  @!P1 MUFU.RCP R91, R2 ;  /* 0x00000002005b9308 */ /* 0x0001e20000001000 */
[----:B---3--:R-:W-:Y:S01]  /*7e40*/  @!P6 FADD.FTZ R3, R37, 1 ;  /* 0x3f8000002503e421 */ /* 0x008fe20000010000 */
[----:B0-----:R-:W-:-:S06]  /*7e50*/  @!P5 FADD.FTZ R2, R39, 1 ;  /* 0x3f8000002702d421 */ /* 0x001fcc0000010000 */
[----:B------:R0:W2:Y:S08]  /*7e60*/  @!P6 MUFU.RCP R50, R3 ;  /* 0x000000030032e308 */ /* 0x0000b00000001000 */
[----:B------:R3:W4:Y:S01]  /*7e70*/  @!P5 MUFU.RCP R51, R2 ;  /* 0x000000020033d308 */ /* 0x0007220000001000 */
[----:B------:R-:W-:Y:S01]  /*7e80*/  IADD3 R38, R83, 0x7, RZ ;  /* 0x0000000753267810 */ /* 0x000fe20007ffe0ff */
[----:B-1----:R-:W-:Y:S01]  /*7e90*/  @!P2 FADD.FTZ R35, R35, 1 ;  /* 0x3f8000002323a421 */ /* 0x002fe20000010000 */
[----:B------:R-:W-:Y:S01]  /*7ea0*/  @!P0 FMUL.FTZ R42, R42, -1.4426950216293334961 ;  /* 0xbfb8aa3b2a2a8820 */ /* 0x000fe20000410000 */
[----:B------:R-:W-:Y:S01]  /*7eb0*/  IADD3 R52, R83, 0x8, RZ ;  /* 0x0000000853347810 */ /* 0x000fe20007ffe0ff */
[----:B0-----:R-:W-:Y:S01]  /*7ec0*/  LDS.U16 R3, [R103+0x16] ;  /* 0x0000160067037984 */ /* 0x001fe20000000400 */
[----:B------:R-:W-:-:S02]  /*7ed0*/  LEA.HI.SX32 R53, R38, R83, 0x1b ;  /* 0x0000005326357211 */ /* 0x000fc400078fdaff */
[----:B------:R0:W-:Y:S01]  /*7ee0*/  @!P2 MUFU.RCP R87, R35 ;  /* 0x000000230057a308 */ /* 0x0001e20000001000 */
[----:B------:R-:W-:Y:S01]  /*7ef0*/  LEA.HI.SX32 R55, R52, R83, 0x1b ;  /* 0x0000005334377211 */ /* 0x000fe200078fdaff */
[----:B--2---:R-:W-:Y:S01]  /*7f00*/  @!P6 FMUL.FTZ R71, R71, R50 ;  /* 0x000000324747e220 */ /* 0x004fe20000410000 */
[----:B------:R-:W-:Y:S01]  /*7f10*/  PRMT R50, R32, 0x7610, R50 ;  /* 0x0000761020327816 */ /* 0x000fe20000000032 */
[----:B---3--:R-:W1:Y:S01]  /*7f20*/  LDS.U16 R2, [R103+0x14] ;  /* 0x0000140067027984 */ /* 0x008e620000000400 */
[----:B------:R-:W-:Y:S02]  /*7f30*/  PRMT R52, R30, 0x7610, R52 ;  /* 0x000076101e347816 */ /* 0x000fe40000000034 */
[-C--:B0-----:R-:W-:Y:S01]  /*7f40*/  LEA R35, R41, R104.reuse, 0x1 ;  /* 0x0000006829237211 */ /* 0x081fe200078e08ff */
[----:B----4-:R-:W-:Y:S01]  /*7f50*/  @!P5 FMUL.FTZ R72, R72, R51 ;  /* 0x000000334848d220 */ /* 0x010fe20000410000 */
[----:B------:R-:W-:Y:S01]  /*7f60*/  LEA R41, R53, R104, 0x1 ;  /* 0x0000006835297211 */ /* 0x000fe200078e08ff */
[----:B------:R-:W0:Y:S01]  /*7f70*/  @!P0 MUFU.EX2 R42, R42 ;  /* 0x0000002a002a8308 */ /* 0x000e220000000800 */
[----:B------:R-:W-:-:S02]  /*7f80*/  PRMT R51, R32, 0x7632, R51 ;  /* 0x0000763220337816 */ /* 0x000fc40000000033 */
[----:B------:R-:W-:Y:S01]  /*7f90*/  PRMT R53, R30, 0x7632, R53 ;  /* 0x000076321e357816 */ /* 0x000fe20000000035 */
[----:B------:R-:W-:Y:S04]  /*7fa0*/  LDS.U16 R32, [R103+0x1c] ;  /* 0x00001c0067207984 */ /* 0x000fe80000000400 */
[----:B------:R-:W2:Y:S01]  /*7fb0*/  LDS.U16 R30, [R103+0x18] ;  /* 0x00001800671e7984 */ /* 0x000ea20000000400 */
[----:B------:R-:W-:Y:S01]  /*7fc0*/  BAR.SYNC.DEFER_BLOCKING 0x0 ;  /* 0x0000000000007b1d */ /* 0x000fe20000010000 */
[C---:B------:R-:W-:Y:S02]  /*7fd0*/  IADD3 R43, R83.reuse, 0x2, RZ ;  /* 0x00000002532b7810 */ /* 0x040fe40007ffe0ff */
[C---:B------:R-:W-:Y:S02]  /*7fe0*/  IADD3 R44, R83.reuse, 0x3, RZ ;  /* 0x00000003532c7810 */ /* 0x040fe40007ffe0ff */
[C---:B------:R-:W-:Y:S01]  /*7ff0*/  IADD3 R46, R83.reuse, 0x4, RZ ;  /* 0x00000004532e7810 */ /* 0x040fe20007ffe0ff */
[----:B0-----:R-:W-:Y:S01]  /*8000*/  @!P0 FADD.FTZ R42, R42, 1 ;  /* 0x3f8000002a2a8421 */ /* 0x001fe20000010000 */
[----:B------:R-:W-:-:S02]  /*8010*/  IADD3 R48, R83, 0x5, RZ ;  /* 0x0000000553307810 */ /* 0x000fc40007ffe0ff */
[-C--:B------:R-:W-:Y:S02]  /*8020*/  LEA.HI.SX32 R43, R43, R83.reuse, 0x1b ;  /* 0x000000532b2b7211 */ /* 0x080fe400078fdaff */
[-C--:B------:R-:W-:Y:S01]  /*8030*/  LEA.HI.SX32 R45, R44, R83.reuse, 0x1b ;  /* 0x000000532c2d7211 */ /* 0x080fe200078fdaff */
[----:B------:R0:W3:Y:S01]  /*8040*/  @!P0 MUFU.RCP R76, R42 ;  /* 0x0000002a004c8308 */ /* 0x0000e20000001000 */
[-C--:B------:R-:W-:Y:S01]  /*8050*/  LEA.HI.SX32 R47, R46, R83.reuse, 0x1b ;  /* 0x000000532e2f7211 */ /* 0x080fe200078fdaff */
[C---:B------:R-:W-:Y:S01]  /*8060*/  VIADD R56, R83.reuse, 0xb ;  /* 0x0000000b53387836 */ /* 0x040fe20000000000 */
[----:B------:R-:W-:Y:S02]  /*8070*/  IADD3 R54, R83, 0x9, RZ ;  /* 0x0000000953367810 */ /* 0x000fe40007ffe0ff */
[----:B------:R-:W-:Y:S02]  /*8080*/  LEA.HI.SX32 R49, R48, R83, 0x1b ;  /* 0x0000005330317211 */ /* 0x000fe400078fdaff */
[----:B------:R-:W-:-:S02]  /*8090*/  LEA R36, R43, R104, 0x1 ;  /* 0x000000682b247211 */ /* 0x000fc400078e08ff */
[----:B0-----:R-:W-:Y:S02]  /*80a0*/  IADD3 R42, R83, 0xa, RZ ;  /* 0x0000000a532a7810 */ /* 0x001fe40007ffe0ff */
[-C--:B------:R-:W-:Y:S01]  /*80b0*/  LEA R37, R45, R104.reuse, 0x1 ;  /* 0x000000682d257211 */ /* 0x080fe200078e08ff */
[----:B------:R-:W-:Y:S01]  /*80c0*/  STS.U16 [R103], R50 ;  /* 0x0000003267007388 */ /* 0x000fe20000000400 */
[----:B------:R-:W-:Y:S02]  /*80d0*/  IADD3 R58, R83, 0xc, RZ ;  /* 0x0000000c533a7810 */ /* 0x000fe40007ffe0ff */
[----:B------:R-:W-:Y:S01]  /*80e0*/  LEA R38, R47, R104, 0x1 ;  /* 0x000000682f267211 */ /* 0x000fe200078e08ff */
[----:B------:R-:W-:Y:S01]  /*80f0*/  STS.U16 [R35+0x2], R51 ;  /* 0x0000023323007388 */ /* 0x000fe20000000400 */
[----:B------:R-:W-:Y:S02]  /*8100*/  IADD3 R60, R83, 0xd, RZ ;  /* 0x0000000d533c7810 */ /* 0x000fe40007ffe0ff */
[----:B------:R-:W-:-:S02]  /*8110*/  LEA.HI.SX32 R57, R54, R83, 0x1b ;  /* 0x0000005336397211 */ /* 0x000fc400078fdaff */
[----:B------:R-:W-:Y:S01]  /*8120*/  LEA R39, R49, R104, 0x1 ;  /* 0x0000006831277211 */ /* 0x000fe200078e08ff */
[----:B------:R-:W-:Y:S01]  /*8130*/  STS.U16 [R36+0x4], R52 ;  /* 0x0000043424007388 */ /* 0x000fe20000000400 */
[C---:B------:R-:W-:Y:S02]  /*8140*/  IADD3 R64, R83.reuse, 0xe, RZ ;  /* 0x0000000e53407810 */ /* 0x040fe40007ffe0ff */
[-C--:B------:R-:W-:Y:S01]  /*8150*/  LEA.HI.SX32 R59, R42, R83.reuse, 0x1b ;  /* 0x000000532a3b7211 */ /* 0x080fe200078fdaff */
[----:B------:R-:W-:Y:S01]  /*8160*/  STS.U16 [R37+0x6], R53 ;  /* 0x0000063525007388 */ /* 0x000fe20000000400 */
[----:B------:R-:W-:Y:S02]  /*8170*/  IADD3 R74, R83, 0xf, RZ ;  /* 0x0000000f534a7810 */ /* 0x000fe40007ffe0ff */
[-C--:B------:R-:W-:Y:S01]  /*8180*/  LEA.HI.SX32 R69, R56, R83.reuse, 0x1b ;  /* 0x0000005338457211 */ /* 0x080fe200078fdaff */
[----:B------:R-:W-:Y:S01]  /*8190*/  STS.U16 [R38+0x8], R28 ;  /* 0x0000081c26007388 */ /* 0x000fe20000000400 */
[----:B------:R-:W-:-:S02]  /*81a0*/  LEA.HI.SX32 R75, R58, R83, 0x1b ;  /* 0x000000533a4b7211 */ /* 0x000fc400078fdaff */
[-C--:B------:R-:W-:Y:S01]  /*81b0*/  LEA R42, R55, R104.reuse, 0x1 ;  /* 0x00000068372a7211 */ /* 0x080fe200078e08ff */
[----:B------:R-:W-:Y:S01]  /*81c0*/  STS.U16 [R39+0xa], R27 ;  /* 0x00000a1b27007388 */ /* 0x000fe20000000400 */
[-C--:B------:R-:W-:Y:S02]  /*81d0*/  LEA.HI.SX32 R77, R60, R83.reuse, 0x1b ;  /* 0x000000533c4d7211 */ /* 0x080fe400078fdaff */
[-C--:B------:R-:W-:Y:S01]  /*81e0*/  LEA R43, R57, R104.reuse, 0x1 ;  /* 0x00000068392b7211 */ /* 0x080fe200078e08ff */
[----:B------:R-:W-:Y:S01]  /*81f0*/  STS.U16 [R40+0xc], R26 ;  /* 0x00000c1a28007388 */ /* 0x000fe20000000400 */
[-C--:B------:R-:W-:Y:S02]  /*8200*/  LEA.HI.SX32 R79, R64, R83.reuse, 0x1b ;  /* 0x00000053404f7211 */ /* 0x080fe400078fdaff */
[----:B------:R-:W-:Y:S02]  /*8210*/  LEA R44, R59, R104, 0x1 ;  /* 0x000000683b2c7211 */ /* 0x000fe400078e08ff */
[----:B------:R-:W-:Y:S01]  /*8220*/  ISETP.NE.AND P6, PT, R105, RZ, PT ;  /* 0x000000ff6900720c */ /* 0x000fe20003fc5270 */
[----:B------:R-:W-:Y:S01]  /*8230*/  STS.U16 [R41+0xe], R25 ;  /* 0x00000e1929007388 */ /* 0x000fe20000000400 */
[----:B------:R-:W-:-:S02]  /*8240*/  LEA.HI.SX32 R83, R74, R83, 0x1b ;  /* 0x000000534a537211 */ /* 0x000fc400078fdaff */
[-C--:B------:R-:W-:Y:S01]  /*8250*/  LEA R45, R69, R104.reuse, 0x1 ;  /* 0x00000068452d7211 */ /* 0x080fe200078e08ff */
[----:B------:R0:W-:Y:S01]  /*8260*/  STS.U16 [R42+0x10], R24 ;  /* 0x000010182a007388 */ /* 0x0001e20000000400 */
[-C--:B------:R-:W-:Y:S01]  /*8270*/  LEA R46, R75, R104.reuse, 0x1 ;  /* 0x000000684b2e7211 */ /* 0x080fe200078e08ff */
[----:B------:R-:W-:Y:S01]  /*8280*/  ULEA UR7, UR16, UR7, 0x18 ;  /* 0x0000000710077291 */ /* 0x000fe2000f8ec03f */
[-C--:B------:R-:W-:Y:S01]  /*8290*/  LEA R47, R77, R104.reuse, 0x1 ;  /* 0x000000684d2f7211 */ /* 0x080fe200078e08ff */
[----:B------:R-:W-:Y:S01]  /*82a0*/  STS.U16 [R43+0x12], R23 ;  /* 0x000012172b007388 */ /* 0x000fe20000000400 */
[----:B------:R-:W-:Y:S02]  /*82b0*/  PRMT R19, R20, 0x7632, R19 ;  /* 0x0000763214137816 */ /* 0x000fe40000000013 */
[-C--:B------:R-:W-:Y:S01]  /*82c0*/  LEA R48, R79, R104.reuse, 0x1 ;  /* 0x000000684f307211 */ /* 0x080fe200078e08ff */
[----:B------:R-:W-:Y:S01]  /*82d0*/  STS.U16 [R44+0x14], R22 ;  /* 0x000014162c007388 */ /* 0x000fe20000000400 */
[----:B------:R-:W-:-:S02]  /*82e0*/  LEA R49, R83, R104, 0x1 ;  /* 0x0000006853317211 */ /* 0x000fc400078e08ff */
[C---:B0-----:R-:W-:Y:S01]  /*82f0*/  PRMT R24, R18.reuse, 0x7610, R24 ;  /* 0x0000761012187816 */ /* 0x041fe20000000018 */
[----:B------:R-:W-:Y:S01]  /*8300*/  STS.U16 [R45+0x16], R29 ;  /* 0x0000161d2d007388 */ /* 0x000fe20000000400 */
[----:B------:R-:W-:Y:S01]  /*8310*/  PRMT R21, R18, 0x7632, R21 ;  /* 0x0000763212157816 */ /* 0x000fe20000000015 */
[----:B------:R-:W-:Y:S02]  /*8320*/  HADD2.F32 R31, -RZ, R31.H0_H0 ;  /* 0x2000001fff1f7230 */ /* 0x000fe40000004100 */
[----:B------:R-:W-:Y:S01]  /*8330*/  HADD2.F32 R33, -RZ, R33.H0_H0 ;  /* 0x20000021ff217230 */ /* 0x000fe20000004100 */
[----:B------:R-:W-:Y:S01]  /*8340*/  STS.U16 [R46+0x18], R20 ;  /* 0x000018142e007388 */ /* 0x000fe20000000400 */
[----:B------:R-:W-:-:S03]  /*8350*/  MOV R25, UR32 ;  /* 0x0000002000197c02 */ /* 0x000fc60008000f00 */
[----:B------:R-:W-:Y:S01]  /*8360*/  STS.U16 [R47+0x1a], R19 ;  /* 0x00001a132f007388 */ /* 0x000fe20000000400 */
[----:B------:R-:W-:Y:S01]  /*8370*/  @!P4 FMUL.FTZ R66, R66, R85 ;  /* 0x000000554242c220 */ /* 0x000fe20000410000 */
[----:B------:R-:W-:Y:S02]  /*8380*/  @!P2 FMUL.FTZ R68, R68, R87 ;  /* 0x000000574444a220 */ /* 0x000fe40000410000 */
[----:B------:R-:W-:Y:S01]  /*8390*/  STS.U16 [R48+0x1c], R24 ;  /* 0x00001c1830007388 */ /* 0x000fe20000000400 */
[----:B------:R-:W-:-:S03]  /*83a0*/  FADD.FTZ R26, R33, UR5 ;  /* 0x00000005211a7e21 */ /* 0x000fc60008010000 */
[----:B------:R0:W-:Y:S01]  /*83b0*/  STS.U16 [R49+0x1e], R21 ;  /* 0x00001e1531007388 */ /* 0x0001e20000000400 */
[----:B------:R-:W-:-:S03]  /*83c0*/  NOP ;  /* 0x0000000000007918 */ /* 0x000fc60000000000 */
[----:B------:R-:W-:Y:S01]  /*83d0*/  LDS.U16 R27, [R118] ;  /* 0x00000000761b7984 */ /* 0x000fe20000000400 */
[----:B0-----:R-:W-:-:S03]  /*83e0*/  FADD.FTZ R21, R31, UR5 ;  /* 0x000000051f157e21 */ /* 0x001fc60008010000 */
        /* <DEDUP_REMOVED lines=16> */
[----:B-1----:R-:W-:-:S02]  /*84f0*/  HADD2.F32 R2, -RZ, R2.H0_H0 ;  /* 0x20000002ff027230 */ /* 0x002fc40000004100 */
[----:B------:R-:W-:Y:S02]  /*8500*/  HADD2.F32 R3, -RZ, R3.H0_H0 ;  /* 0x20000003ff037230 */ /* 0x000fe40000004100 */
[----:B--2---:R-:W-:Y:S02]  /*8510*/  HADD2.F32 R30, -RZ, R30.H0_H0 ;  /* 0x2000001eff1e7230 */ /* 0x004fe40000004100 */
[----:B------:R-:W-:Y:S01]  /*8520*/  FADD.FTZ R2, R2, UR5 ;  /* 0x0000000502027e21 */ /* 0x000fe20008010000 */
[----:B------:R-:W-:Y:S01]  /*8530*/  MOV R104, UR7 ;  /* 0x0000000700687c02 */ /* 0x000fe20008000f00 */
[----:B---3--:R-:W-:Y:S01]  /*8540*/  @!P0 FMUL.FTZ R65, R65, R76 ;  /* 0x0000004c41418220 */ /* 0x008fe20000410000 */
[----:B------:R-:W-:Y:S01]  /*8550*/  FADD.FTZ R3, R3, UR5 ;  /* 0x0000000503037e21 */ /* 0x000fe20008010000 */
[----:B------:R-:W-:Y:S01]  /*8560*/  FADD.FTZ R30, R30, UR5 ;  /* 0x000000051e1e7e21 */ /* 0x000fe20008010000 */
[----:B------:R-:W-:Y:S01]  /*8570*/  FSETP.GTU.FTZ.AND P0, PT, R2, 20, PT ;  /* 0x41a000000200780b */ /* 0x000fe20003f1c000 */
[----:B------:R-:W-:Y:S01]  /*8580*/  @!P1 FMUL.FTZ R70, R70, R91 ;  /* 0x0000005b46469220 */ /* 0x000fe20000410000 */
[----:B------:R-:W-:Y:S01]  /*8590*/  BAR.SYNC.DEFER_BLOCKING 0x0 ;  /* 0x0000000000007b1d */ /* 0x000fe20000010000 */
[----:B------:R-:W-:-:S02]  /*85a0*/  FSETP.GTU.FTZ.AND P1, PT, R3, 20, PT ;  /* 0x41a000000300780b */ /* 0x000fc40003f3c000 */
[----:B------:R-:W-:Y:S01]  /*85b0*/  FSETP.GTU.FTZ.AND P2, PT, R30, 20, PT ;  /* 0x41a000001e00780b */ /* 0x000fe20003f5c000 */
[----:B------:R-:W-:Y:S01]  /*85c0*/  @!P3 FMUL.FTZ R67, R67, R78 ;  /* 0x0000004e4343b220 */ /* 0x000fe20000410000 */
[----:B------:R-:W-:Y:S02]  /*85d0*/  MOV R20, UR17 ;  /* 0x0000001100147c02 */ /* 0x000fe40008000f00 */
[----:B------:R-:W-:-:S04]  /*85e0*/  SHF.R.S32.HI R23, RZ, 0x1f, R34 ;  /* 0x0000001fff177819 */ /* 0x000fc80000011422 */
[----:B------:R-:W-:Y:S01]  /*85f0*/  @!P0 FMUL.FTZ R18, R2, -1.4426950216293334961 ;  /* 0xbfb8aa3b02128820 */ /* 0x000fe20000410000 */
[----:B------:R-:W-:Y:S01]  /*8600*/  IADD3 R2, P3, R34, UR17, RZ ;  /* 0x0000001122027c10 */ /* 0x000fe2000ff7e0ff */
[----:B------:R-:W0:Y:S01]  /*8610*/  LDS R91, [R104+0x1080] ;  /* 0x00108000685b7984 */ /* 0x000e220000000800 */
[----:B------:R-:W-:Y:S02]  /*8620*/  @!P1 FMUL.FTZ R19, R3, -1.4426950216293334961 ;  /* 0xbfb8aa3b03139820 */ /* 0x000fe40000410000 */
[----:B------:R-:W-:Y:S01]  /*8630*/  LEA.HI.X.SX32 R3, R20, R23, 0x1, P3 ;  /* 0x0000001714037211 */ /* 0x000fe200018f0eff */
[----:B------:R-:W-:Y:S01]  /*8640*/  @!P2 FMUL.FTZ R20, R30, -1.4426950216293334961 ;  /* 0xbfb8aa3b1e14a820 */ /* 0x000fe20000410000 */
[----:B------:R-:W-:Y:S01]  /*8650*/  FSETP.GTU.FTZ.AND P3, PT, R21, 20, PT ;  /* 0x41a000001500780b */ /* 0x000fe20003f7c000 */
[----:B------:R-:W1:Y:S01]  /*8660*/  @!P0 MUFU.EX2 R18, R18 ;  /* 0x0000001200128308 */ /* 0x000e620000000800 */
[----:B------:R-:W-:Y:S01]  /*8670*/  FSETP.GTU.FTZ.AND P5, PT, R26, 20, PT ;  /* 0x41a000001a00780b */ /* 0x000fe20003fbc000 */
[----:B------:R-:W-:-:S06]  /*8680*/  HADD2.F32 R32, -RZ, R32.H0_H0 ;  /* 0x20000020ff207230 */ /* 0x000fcc0000004100 */
[----:B------:R-:W2:Y:S08]  /*8690*/  @!P1 MUFU.EX2 R19, R19 ;  /* 0x0000001300139308 */ /* 0x000eb00000000800 */
[----:B------:R-:W3:Y:S01]  /*86a0*/  @!P2 MUFU.EX2 R20, R20 ;  /* 0x000000140014a308 */ /* 0x000ee20000000800 */
[----:B------:R-:W-:Y:S01]  /*86b0*/  FADD.FTZ R32, R32, UR5 ;  /* 0x0000000520207e21 */ /* 0x000fe20008010000 */
[----:B------:R-:W-:Y:S01]  /*86c0*/  @!P3 FMUL.FTZ R21, R21, -1.4426950216293334961 ;  /* 0xbfb8aa3b1515b820 */ /* 0x000fe20000410000 */
[----:B------:R-:W-:Y:S01]  /*86d0*/  @!P5 FMUL.FTZ R26, R26, -1.4426950216293334961 ;  /* 0xbfb8aa3b1a1ad820 */ /* 0x000fe20000410000 */
[----:B-1----:R-:W-:-:S02]  /*86e0*/  @!P0 FADD.FTZ R18, R18, 1 ;  /* 0x3f80000012128421 */ /* 0x002fc40000010000 */
[----:B------:R-:W-:Y:S02]  /*86f0*/  FSETP.GTU.FTZ.AND P4, PT, R32, 20, PT ;  /* 0x41a000002000780b */ /* 0x000fe40003f9c000 */
[----:B------:R-:W1:Y:S01]  /*8700*/  @!P3 MUFU.EX2 R21, R21 ;  /* 0x000000150015b308 */ /* 0x000e620000000800 */
[----:B--2---:R-:W-:Y:S01]  /*8710*/  @!P1 FADD.FTZ R19, R19, 1 ;  /* 0x3f80000013139421 */ /* 0x004fe20000010000 */
[----:B------:R-:W-:Y:S01]  /*8720*/  UIMAD UR26, UR27, UR34, URZ ;  /* 0x000000221b1a72a4 */ /* 0x000fe2000f8e023f */
[----:B---3--:R-:W-:Y:S01]  /*8730*/  @!P2 FADD.FTZ R20, R20, 1 ;  /* 0x3f8000001414a421 */ /* 0x008fe20000010000 */
[----:B0-----:R-:W-:-:S04]  /*8740*/  ISETP.GE.AND P6, PT, R34, R91, PT ;  /* 0x0000005b2200720c */ /* 0x001fc80003fc6270 */
[----:B------:R-:W0:Y:S01]  /*8750*/  @!P5 MUFU.EX2 R26, R26 ;  /* 0x0000001a001ad308 */ /* 0x000e220000000800 */
[----:B------:R-:W-:Y:S02]  /*8760*/  UIMAD UR27, UR27, UR30, URZ ;  /* 0x0000001e1b1b72a4 */ /* 0x000fe4000f8e023f */
[----:B------:R-:W-:-:S05]  /*8770*/  UIMAD.WIDE.U32 UR16, UR53, UR34, URZ ;  /* 0x00000022351072a5 */ /* 0x000fca000f8e003f */
[----:B------:R-:W2:Y:S01]  /*8780*/  @!P0 MUFU.RCP R28, R18 ;  /* 0x00000012001c8308 */ /* 0x000ea20000001000 */
[----:B------:R-:W-:-:S07]  /*8790*/  UIMAD UR28, UR53, UR35, UR26 ;  /* 0x00000023351c72a4 */ /* 0x000fce000f8e021a */
[----:B------:R-:W3:Y:S01]  /*87a0*/  @!P1 MUFU.RCP R93, R19 ;  /* 0x00000013005d9308 */ /* 0x000ee20000001000 */
[----:B------:R-:W-:-:S07]  /*87b0*/  @!P4 FMUL.FTZ R22, R32, -1.4426950216293334961 ;  /* 0xbfb8aa3b2016c820 */ /* 0x000fce0000410000 */
[----:B------:R-:W4:Y:S01]  /*87c0*/  @!P2 MUFU.RCP R30, R20 ;  /* 0x00000014001ea308 */ /* 0x000f220000001000 */
[----:B------:R-:W-:Y:S01]  /*87d0*/  UIMAD UR26, UR53, UR31, UR27 ;  /* 0x0000001f351a72a4 */ /* 0x000fe2000f8e021b */
[----:B------:R-:W-:Y:S01]  /*87e0*/  BSSY B0, `(.L_x_185) ;  /* 0x0000013000007945 */ /* 0x000fe20003800000 */
[----:B------:R-:W-:Y:S02]  /*87f0*/  USHF.R.S32.HI UR7, URZ, 0x1f, UR8 ;  /* 0x0000001f3f077899 */ /* 0x000fe40008011408 */
[----:B------:R-:W-:-:S03]  /*8800*/  UIADD3 UR27, UR17, UR28, URZ ;  /* 0x0000001c111b7290 */ /* 0x000fc6000fffe03f */
[----:B------:R1:W0:Y:S02]  /*8810*/  @!P4 MUFU.EX2 R24, R22 ;  /* 0x000000160018c308 */ /* 0x0002240000000800 */
[----:B-1----:R-:W-:Y:S01]  /*8820*/  @!P3 FADD.FTZ R22, R21, 1 ;  /* 0x3f8000001516b421 */ /* 0x002fe20000010000 */
[----:B--234-:R-:W-:Y:S06]  /*8830*/  @P6 BRA `(.L_x_186) ;  /* 0x0000000000346947 */ /* 0x01cfec0003800000 */
[----:B------:R-:W-:Y:S01]  /*8840*/  MOV R19, UR34 ;  /* 0x0000002200137c02 */ /* 0x000fe20008000f00 */
[----:B------:R-:W-:Y:S02]  /*8850*/  ULDC.64 UR36, c[0x0][0x390] ;  /* 0x0000e40000247ab9 */ /* 0x000fe40000000a00 */
[----:B------:R-:W-:Y:S02]  /*8860*/  UIMAD UR29, UR7, UR36, URZ ;  /* 0x00000024071d72a4 */ /* 0x000fe4000f8e023f */
[----:B------:R-:W-:Y:S01]  /*8870*/  MOV R21, UR36 ;  /* 0x0000002400157c02 */ /* 0x000fe20008000f00 */
[----:B------:R-:W-:Y:S01]  /*8880*/  IMAD.WIDE.U32 R18, R19, UR53, R2 ;  /* 0x0000003513127c25 */ /* 0x000fe2000f8e0002 */
[----:B------:R-:W-:-:S04]  /*8890*/  UIMAD UR29, UR8, UR37, UR29 ;  /* 0x00000025081d72a4 */ /* 0x000fc8000f8e021d */
[----:B------:R-:W-:Y:S01]  /*88a0*/  IADD3 R19, R19, UR28, RZ ;  /* 0x0000001c13137c10 */ /* 0x000fe2000fffe0ff */
[----:B------:R-:W-:Y:S02]  /*88b0*/  ULDC.64 UR36, c[0x0][0x3e0] ;  /* 0x0000f80000247ab9 */ /* 0x000fe40000000a00 */
[----:B------:R-:W-:-:S05]  /*88c0*/  IMAD.WIDE.U32 R18, R21, UR8, R18 ;  /* 0x0000000815127c25 */ /* 0x000fca000f8e0012 */
[----:B------:R-:W-:Y:S02]  /*88d0*/  IADD3 R19, R19, UR29, RZ ;  /* 0x0000001d13137c10 */ /* 0x000fe4000fffe0ff */
[----:B------:R-:W-:-:S04]  /*88e0*/  LEA R20, P6, R18, UR36, 0x1 ;  /* 0x0000002412147c11 */ /* 0x000fc8000f8c08ff */
[----:B------:R-:W-:-:S05]  /*88f0*/  LEA.HI.X R21, R18, UR37, R19, 0x1, P6 ;  /* 0x0000002512157c11 */ /* 0x000fca000b0f0c13 */
[----:B------:R1:W-:Y:S04]  /*8900*/  STG.E.U16 desc[UR18][R20.64], R27 ;  /* 0x0000001b14007986 */ /* 0x0003e8000c101512 */
.L_x_186:
[----:B------:R-:W-:Y:S05]  /*8910*/  BSYNC B0 ;  /* 0x0000000000007941 */ /* 0x000fea0003800000 */
.L_x_185:
[----:B------:R-:W2:Y:S01]  /*8920*/  LDL.LU R32, [R1+0x48] ;  /* 0x0000480001207983 */ /* 0x000ea20000300800 */
[----:B------:R-:W3:Y:S01]  /*8930*/  @!P3 MUFU.RCP R19, R22 ;  /* 0x000000160013b308 */ /* 0x000ee20000001000 */
[----:B------:R-:W-:Y:S01]  /*8940*/  ULDC.64 UR28, c[0x0][0x390] ;  /* 0x0000e400001c7ab9 */ /* 0x000fe20000000a00 */
[----:B------:R-:W-:Y:S01]  /*8950*/  UMOV UR17, UR27 ;  /* 0x0000001b00117c82 */ /* 0x000fe20008000000 */
[----:B------:R-:W-:Y:S01]  /*8960*/  ULDC UR31, c[0x0][0x224] ;  /* 0x00008900001f7ab9 */ /* 0x000fe20000000800 */
[----:B------:R-:W-:Y:S01]  /*8970*/  UIMAD.WIDE.U32 UR16, UR8, UR28, UR16 ;  /* 0x0000001c081072a5 */ /* 0x000fe2000f8e0010 */
[----:B0-----:R-:W-:Y:S01]  /*8980*/  @!P4 FADD.FTZ R24, R24, 1 ;  /* 0x3f8000001818c421 */ /* 0x001fe20000010000 */
[----:B------:R-:W-:Y:S01]  /*8990*/  UIMAD UR28, UR7, UR28, URZ ;  /* 0x0000001c071c72a4 */ /* 0x000fe2000f8e023f */
[----:B------:R-:W-:Y:S01]  /*89a0*/  @!P5 FADD.FTZ R26, R26, 1 ;  /* 0x3f8000001a1ad421 */ /* 0x000fe20000010000 */
[----:B------:R-:W-:Y:S01]  /*89b0*/  USHF.L.U32 UR31, UR31, 0xb, URZ ;  /* 0x0000000b1f1f7899 */ /* 0x000fe2000800063f */
[----:B------:R-:W-:Y:S01]  /*89c0*/  @!P0 FMUL.FTZ R73, R73, R28 ;  /* 0x0000001c49498220 */ /* 0x000fe20000410000 */
[----:B------:R-:W-:Y:S01]  /*89d0*/  UIMAD UR28, UR8, UR29, UR28 ;  /* 0x0000001d081c72a4 */ /* 0x000fe2000f8e021c */
[----:B------:R-:W0:Y:S01]  /*89e0*/  @!P4 MUFU.RCP R24, R24 ;  /* 0x000000180018c308 */ /* 0x000e220000001000 */
[----:B------:R-:W-:Y:S01]  /*89f0*/  UIMAD UR29, UR6, -0x800, UR31 ;  /* 0xfffff800061d78a4 */ /* 0x000fe2000f8e021f */
[----:B------:R-:W-:Y:S01]  /*8a00*/  @!P1 FMUL.FTZ R80, R80, R93 ;  /* 0x0000005d50509220 */ /* 0x000fe20000410000 */
[----:B------:R-:W-:Y:S01]  /*8a10*/  ULDC.64 UR32, c[0x0][0x3e0] ;  /* 0x0000f80000207ab9 */ /* 0x000fe20000000a00 */
[----:B------:R-:W-:Y:S01]  /*8a20*/  @!P2 FMUL.FTZ R81, R81, R30 ;  /* 0x0000001e5151a220 */ /* 0x000fe20000410000 */
[----:B------:R-:W-:Y:S01]  /*8a30*/  UIADD3 UR27, UP0, UR29, UR16, URZ ;  /* 0x000000101d1b7290 */ /* 0x000fe2000ff1e03f */
[----:B------:R-:W-:Y:S01]  /*8a40*/  LEA R18, P0, R34, UR32, 0x1 ;  /* 0x0000002022127c11 */ /* 0x000fe2000f8008ff */
[----:B------:R-:W-:Y:S01]  /*8a50*/  USHF.R.S32.HI UR31, URZ, 0x1f, UR29 ;  /* 0x0000001f3f1f7899 */ /* 0x000fe2000801141d */
[----:B-1----:R-:W1:Y:S01]  /*8a60*/  @!P5 MUFU.RCP R21, R26 ;  /* 0x0000001a0015d308 */ /* 0x002e620000001000 */
[----:B---3--:R-:W-:Y:S01]  /*8a70*/  @!P3 FMUL.FTZ R88, R88, R19 ;  /* 0x000000135858b220 */ /* 0x008fe20000410000 */
[----:B------:R-:W-:Y:S01]  /*8a80*/  LEA.HI.X R19, R34, UR33, R23, 0x1, P0 ;  /* 0x0000002122137c11 */ /* 0x000fe200080f0c17 */
[----:B------:R-:W-:Y:S01]  /*8a90*/  UIADD3.X UR16, UR31, UR28, UR17, UP0, !UPT ;  /* 0x0000001c1f107290 */ /* 0x000fe200087fe411 */
[----:B------:R-:W-:Y:S01]  /*8aa0*/  MOV R20, UR27 ;  /* 0x0000001b00147c02 */ /* 0x000fe20008000f00 */
[----:B------:R-:W-:Y:S01]  /*8ab0*/  BSSY B0, `(.L_x_187) ;  /* 0x0000080000007945 */ /* 0x000fe20003800000 */
[----:B------:R-:W-:-:S02]  /*8ac0*/  ISETP.GE.AND P2, PT, R16, R91, PT ;  /* 0x0000005b1000720c */ /* 0x000fc40003f46270 */
[-C--:B------:R-:W-:Y:S01]  /*8ad0*/  ISETP.GE.AND P0, PT, R17, R91.reuse, PT ;  /* 0x0000005b1100720c */ /* 0x080fe20003f06270 */
[----:B0-----:R-:W-:Y:S01]  /*8ae0*/  @!P4 FMUL.FTZ R89, R89, R24 ;  /* 0x000000185959c220 */ /* 0x001fe20000410000 */
[-C--:B------:R-:W-:Y:S02]  /*8af0*/  ISETP.GE.AND P1, PT, R0, R91.reuse, PT ;  /* 0x0000005b0000720c */ /* 0x080fe40003f26270 */
[----:B------:R-:W-:Y:S02]  /*8b00*/  LEA R18, P3, R20, R18, 0x1 ;  /* 0x0000001214127211 */ /* 0x000fe400078608ff */
[----:B------:R-:W-:Y:S01]  /*8b10*/  MOV R22, UR16 ;  /* 0x0000001000167c02 */ /* 0x000fe20008000f00 */
[----:B------:R-:W-:Y:S01]  /*8b20*/  UIMAD.WIDE.U32 UR16, UR53, UR30, URZ ;  /* 0x0000001e351072a5 */ /* 0x000fe2000f8e003f */
[----:B------:R-:W-:Y:S01]  /*8b30*/  ISETP.GE.AND P4, PT, R4, R91, PT ;  /* 0x0000005b0400720c */ /* 0x000fe20003f86270 */
[----:B-1----:R-:W-:Y:S01]  /*8b40*/  @!P5 FMUL.FTZ R90, R90, R21 ;  /* 0x000000155a5ad220 */ /* 0x002fe20000410000 */
[----:B------:R-:W-:Y:S01]  /*8b50*/  LEA.HI.X R19, R20, R19, R22, 0x1, P3 ;  /* 0x0000001314137211 */ /* 0x000fe200018f0c16 */
[----:B------:R-:W-:Y:S01]  /*8b60*/  UIADD3 UR27, UR17, UR26, URZ ;  /* 0x0000001a111b7290 */ /* 0x000fe2000fffe03f */
[----:B------:R-:W-:-:S02]  /*8b70*/  ISETP.GE.AND P3, PT, R5, R91, PT ;  /* 0x0000005b0500720c */ /* 0x000fc40003f66270 */
[-C--:B------:R-:W-:Y:S01]  /*8b80*/  ISETP.GE.AND P5, PT, R6, R91.reuse, PT ;  /* 0x0000005b0600720c */ /* 0x080fe20003fa6270 */
[----:B------:R-:W-:Y:S01]  /*8b90*/  @!P2 STG.E.U16 desc[UR18][R18.64+-0xfc0], R29 ;  /* 0xfff0401d1200a986 */ /* 0x000fe2000c101512 */
[-C--:B------:R-:W-:Y:S02]  /*8ba0*/  ISETP.GE.AND P2, PT, R7, R91.reuse, PT ;  /* 0x0000005b0700720c */ /* 0x080fe40003f46270 */
[----:B------:R-:W-:Y:S01]  /*8bb0*/  ISETP.NE.AND P6, PT, R105, RZ, PT ;  /* 0x000000ff6900720c */ /* 0x000fe20003fc5270 */
[----:B------:R-:W-:Y:S01]  /*8bc0*/  @!P0 STG.E.U16 desc[UR18][R18.64+-0xf80], R31 ;  /* 0xfff0801f12008986 */ /* 0x000fe2000c101512 */
[----:B------:R-:W-:-:S03]  /*8bd0*/  ISETP.GE.AND P0, PT, R8, R91, PT ;  /* 0x0000005b0800720c */ /* 0x000fc60003f06270 */
        /* <DEDUP_REMOVED lines=14> */
[----:B------:R-:W-:Y:S04]  /*8cc0*/  @!P3 STG.E.U16 desc[UR18][R18.64+-0xd80], R75 ;  /* 0xfff2804b1200b986 */ /* 0x000fe8000c101512 */
[----:B------:R-:W-:Y:S04]  /*8cd0*/  @!P4 STG.E.U16 desc[UR18][R18.64+-0xd40], R77 ;  /* 0xfff2c04d1200c986 */ /* 0x000fe8000c101512 */
[----:B------:R-:W-:Y:S04]  /*8ce0*/  @!P5 STG.E.U16 desc[UR18][R18.64+-0xd00], R79 ;  /* 0xfff3004f1200d986 */ /* 0x000fe8000c101512 */
[----:B------:R-:W-:Y:S04]  /*8cf0*/  @!P2 STG.E.U16 desc[UR18][R18.64+-0xcc0], R83 ;  /* 0xfff340531200a986 */ /* 0x000fe8000c101512 */
[----:B------:R-:W-:Y:S04]  /*8d00*/  @!P0 STG.E.U16 desc[UR18][R18.64+-0xc80], R85 ;  /* 0xfff3805512008986 */ /* 0x000fe8000c101512 */
[----:B------:R0:W-:Y:S02]  /*8d10*/  @!P1 STG.E.U16 desc[UR18][R18.64+-0xc40], R87 ;  /* 0xfff3c05712009986 */ /* 0x0001e4000c101512 */
[----:B0-----:R-:W-:-:S02]  /*8d20*/  F2FP.F16.F32.PACK_AB R18, R70, R68 ;  /* 0x000000444612723e */ /* 0x001fc400000000ff */
[----:B------:R-:W-:Y:S02]  /*8d30*/  F2FP.F16.F32.PACK_AB R19, R72, R71 ;  /* 0x000000474813723e */ /* 0x000fe400000000ff */
[----:B------:R-:W-:Y:S02]  /*8d40*/  PRMT R27, R18, 0x7610, R27 ;  /* 0x00007610121b7816 */ /* 0x000fe4000000001b */
[C---:B------:R-:W-:Y:S02]  /*8d50*/  PRMT R28, R19.reuse, 0x7610, R28 ;  /* 0x00007610131c7816 */ /* 0x040fe4000000001c */
[----:B------:R-:W-:Y:S02]  /*8d60*/  PRMT R29, R19, 0x7632, R29 ;  /* 0x00007632131d7816 */ /* 0x000fe4000000001d */
[----:B------:R-:W-:-:S04]  /*8d70*/  F2FP.F16.F32.PACK_AB R19, R90, R89 ;  /* 0x000000595a13723e */ /* 0x000fc800000000ff */
[----:B------:R-:W-:Y:S01]  /*8d80*/  PRMT R30, R19, 0x7632, R30 ;  /* 0x00007632131e7816 */ /* 0x000fe2000000001e */
[----:B--2---:R-:W-:Y:S01]  /*8d90*/  FADD.FTZ R21, R61, R32 ;  /* 0x000000203d157221 */ /* 0x004fe20000010000 */
[----:B------:R-:W-:Y:S01]  /*8da0*/  F2FP.F16.F32.PACK_AB R61, R62, R61 ;  /* 0x0000003d3e3d723e */ /* 0x000fe200000000ff */
[----:B------:R-:W-:Y:S02]  /*8db0*/  BAR.SYNC.DEFER_BLOCKING 0x0 ;  /* 0x0000000000007b1d */ /* 0x000fe40000010000 */
[----:B------:R-:W-:Y:S01]  /*8dc0*/  FADD.FTZ R20, R21, R62 ;  /* 0x0000003e15147221 */ /* 0x000fe20000010000 */
[----:B------:R-:W-:-:S03]  /*8dd0*/  PRMT R22, R61, 0x7632, R22 ;  /* 0x000076323d167816 */ /* 0x000fc60000000016 */
[----:B------:R-:W-:Y:S01]  /*8de0*/  FADD.FTZ R20, R20, R63 ;  /* 0x0000003f14147221 */ /* 0x000fe20000010000 */
[----:B------:R-:W-:-:S03]  /*8df0*/  F2FP.F16.F32.PACK_AB R63, R65, R63 ;  /* 0x0000003f413f723e */ /* 0x000fc600000000ff */
[----:B------:R-:W-:Y:S01]  /*8e00*/  FADD.FTZ R21, R20, R65 ;  /* 0x0000004114157221 */ /* 0x000fe20000010000 */
[----:B------:R-:W-:-:S03]  /*8e10*/  PRMT R24, R63, 0x7632, R24 ;  /* 0x000076323f187816 */ /* 0x000fc60000000018 */
[----:B------:R-:W-:Y:S01]  /*8e20*/  FADD.FTZ R20, R21, R66 ;  /* 0x0000004215147221 */ /* 0x000fe20000010000 */
[----:B------:R-:W-:Y:S02]  /*8e30*/  F2FP.F16.F32.PACK_AB R66, R67, R66 ;  /* 0x000000424342723e */ /* 0x000fe400000000ff */
[----:B------:R-:W-:Y:S01]  /*8e40*/  F2FP.F16.F32.PACK_AB R21, R80, R73 ;  /* 0x000000495015723e */ /* 0x000fe200000000ff */
[----:B------:R-:W-:Y:S01]  /*8e50*/  FADD.FTZ R67, R20, R67 ;  /* 0x0000004314437221 */ /* 0x000fe20000010000 */
[----:B------:R-:W-:-:S03]  /*8e60*/  PRMT R26, R66, 0x7632, R26 ;  /* 0x00007632421a7816 */ /* 0x000fc6000000001a */
[----:B------:R-:W-:Y:S01]  /*8e70*/  FADD.FTZ R67, R67, R68 ;  /* 0x0000004443437221 */ /* 0x000fe20000010000 */
[----:B------:R-:W-:Y:S03]  /*8e80*/  STS.U16 [R103], R61 ;  /* 0x0000003d67007388 */ /* 0x000fe60000000400 */
[----:B------:R-:W-:Y:S01]  /*8e90*/  FADD.FTZ R70, R67, R70 ;  /* 0x0000004643467221 */ /* 0x000fe20000010000 */
[----:B------:R0:W-:Y:S03]  /*8ea0*/  STS.U16 [R35+0x2], R22 ;  /* 0x0000021623007388 */ /* 0x0001e60000000400 */
[----:B------:R-:W-:Y:S01]  /*8eb0*/  FADD.FTZ R71, R70, R71 ;  /* 0x0000004746477221 */ /* 0x000fe20000010000 */
[----:B------:R-:W-:Y:S03]  /*8ec0*/  STS.U16 [R36+0x4], R63 ;  /* 0x0000043f24007388 */ /* 0x000fe60000000400 */
[----:B------:R-:W-:Y:S01]  /*8ed0*/  FADD.FTZ R72, R71, R72 ;  /* 0x0000004847487221 */ /* 0x000fe20000010000 */
[----:B------:R1:W-:Y:S01]  /*8ee0*/  STS.U16 [R37+0x6], R24 ;  /* 0x0000061825007388 */ /* 0x0003e20000000400 */
[----:B0-----:R-:W-:-:S02]  /*8ef0*/  PRMT R22, R18, 0x7632, R22 ;  /* 0x0000763212167816 */ /* 0x001fc40000000016 */
[----:B------:R-:W-:Y:S01]  /*8f00*/  FADD.FTZ R73, R72, R73 ;  /* 0x0000004948497221 */ /* 0x000fe20000010000 */
[----:B------:R-:W-:Y:S01]  /*8f10*/  STS.U16 [R38+0x8], R66 ;  /* 0x0000084226007388 */ /* 0x000fe20000000400 */
[----:B------:R-:W-:Y:S02]  /*8f20*/  F2FP.F16.F32.PACK_AB R18, R88, R81 ;  /* 0x000000515812723e */ /* 0x000fe400000000ff */
[----:B------:R-:W-:Y:S01]  /*8f30*/  FADD.FTZ R80, R73, R80 ;  /* 0x0000005049507221 */ /* 0x000fe20000010000 */
[----:B------:R0:W-:Y:S01]  /*8f40*/  STS.U16 [R39+0xa], R26 ;  /* 0x00000a1a27007388 */ /* 0x0001e20000000400 */
[----:B-1----:R-:W-:Y:S02]  /*8f50*/  PRMT R24, R21, 0x7632, R24 ;  /* 0x0000763215187816 */ /* 0x002fe40000000018 */
[----:B------:R-:W-:Y:S01]  /*8f60*/  FADD.FTZ R81, R80, R81 ;  /* 0x0000005150517221 */ /* 0x000fe20000010000 */
[----:B------:R-:W-:Y:S03]  /*8f70*/  STS.U16 [R40+0xc], R27 ;  /* 0x00000c1b28007388 */ /* 0x000fe60000000400 */
[----:B------:R-:W-:Y:S01]  /*8f80*/  FADD.FTZ R88, R81, R88 ;  /* 0x0000005851587221 */ /* 0x000fe20000010000 */
[----:B------:R-:W-:Y:S01]  /*8f90*/  STS.U16 [R41+0xe], R22 ;  /* 0x00000e1629007388 */ /* 0x000fe20000000400 */
[----:B0-----:R-:W-:-:S02]  /*8fa0*/  PRMT R26, R18, 0x7632, R26 ;  /* 0x00007632121a7816 */ /* 0x001fc4000000001a */
[----:B------:R-:W-:Y:S01]  /*8fb0*/  FADD.FTZ R89, R88, R89 ;  /* 0x0000005958597221 */ /* 0x000fe20000010000 */
[----:B------:R-:W-:Y:S04]  /*8fc0*/  STS.U16 [R42+0x10], R28 ;  /* 0x0000101c2a007388 */ /* 0x000fe80000000400 */
[----:B------:R-:W-:Y:S04]  /*8fd0*/  STS.U16 [R43+0x12], R29 ;  /* 0x0000121d2b007388 */ /* 0x000fe80000000400 */
[----:B------:R-:W-:Y:S04]  /*8fe0*/  STS.U16 [R44+0x14], R21 ;  /* 0x000014152c007388 */ /* 0x000fe80000000400 */
[----:B------:R-:W-:Y:S04]  /*8ff0*/  STS.U16 [R45+0x16], R24 ;  /* 0x000016182d007388 */ /* 0x000fe80000000400 */
        /* <DEDUP_REMOVED lines=30> */
[----:B------:R-:W-:Y:S01]  /*91e0*/  MOV R19, UR30 ;  /* 0x0000001e00137c02 */ /* 0x000fe20008000f00 */
[----:B------:R-:W-:Y:S02]  /*91f0*/  ULDC.64 UR32, c[0x0][0x3b0] ;  /* 0x0000ec0000207ab9 */ /* 0x000fe40000000a00 */
[----:B------:R-:W-:Y:S02]  /*9200*/  UIMAD UR28, UR7, UR32, URZ ;  /* 0x00000020071c72a4 */ /* 0x000fe4000f8e023f */
[----:B------:R-:W-:Y:S01]  /*9210*/  IMAD.WIDE.U32 R2, R19, UR53, R2 ;  /* 0x0000003513027c25 */ /* 0x000fe2000f8e0002 */
[----:B------:R-:W-:Y:S01]  /*9220*/  MOV R19, UR32 ;  /* 0x0000002000137c02 */ /* 0x000fe20008000f00 */
[----:B------:R-:W-:-:S03]  /*9230*/  UIMAD UR28, UR8, UR33, UR28 ;  /* 0x00000021081c72a4 */ /* 0x000fc6000f8e021c */
[----:B------:R-:W-:Y:S01]  /*9240*/  IADD3 R3, R3, UR26, RZ ;  /* 0x0000001a03037c10 */ /* 0x000fe2000fffe0ff */
[----:B------:R-:W-:Y:S02]  /*9250*/  ULDC.64 UR32, c[0x0][0x3f0] ;  /* 0x0000fc0000207ab9 */ /* 0x000fe40000000a00 */
[----:B------:R-:W-:-:S05]  /*9260*/  IMAD.WIDE.U32 R2, R19, UR8, R2 ;  /* 0x0000000813027c25 */ /* 0x000fca000f8e0002 */
[----:B------:R-:W-:Y:S02]  /*9270*/  IADD3 R3, R3, UR28, RZ ;  /* 0x0000001c03037c10 */ /* 0x000fe4000fffe0ff */
[----:B------:R-:W-:-:S04]  /*9280*/  LEA R18, P0, R2, UR32, 0x1 ;  /* 0x0000002002127c11 */ /* 0x000fc8000f8008ff */
[----:B------:R-:W-:-:S05]  /*9290*/  LEA.HI.X R19, R2, UR33, R3, 0x1, P0 ;  /* 0x0000002102137c11 */ /* 0x000fca00080f0c03 */
[----:B------:R0:W-:Y:S04]  /*92a0*/  STG.E.U16 desc[UR18][R18.64], R21 ;  /* 0x0000001512007986 */ /* 0x0001e8000c101512 */
.L_x_188:
[----:B------:R-:W-:Y:S05]  /*92b0*/  BSYNC B0 ;  /* 0x0000000000007941 */ /* 0x000fea0003800000 */
.L_x_187:
        /* <DEDUP_REMOVED lines=16> */
[-C--:B------:R-:W-:Y:S01]  /*93c0*/  ISETP.GE.AND P6, PT, R4, R57.reuse, PT ;  /* 0x000000390400720c */ /* 0x080fe20003fc6270 */
[----:B------:R-:W-:Y:S01]  /*93d0*/  UIADD3 UR9, UP2, UR9, -0x1000, URZ ;  /* 0xfffff00009097890 */ /* 0x000fe2000ff5e03f */
[----:B------:R-:W-:Y:S01]  /*93e0*/  LEA R2, P0, R18, R2, 0x1 ;  /* 0x0000000212027211 */ /* 0x000fe200078008ff */
[----:B------:R-:W-:Y:S01]  /*93f0*/  UIADD3 UR13, UP3, UR13, -0x1000, URZ ;  /* 0xfffff0000d0d7890 */ /* 0x000fe2000ff7e03f */
[----:B------:R-:W-:Y:S01]  /*9400*/  MOV R16, UR16 ;  /* 0x0000001000107c02 */ /* 0x000fe20008000f00 */
[----:B------:R-:W-:Y:S01]  /*9410*/  UIADD3 UR6, UR6, 0x1, URZ ;  /* 0x0000000106067890 */ /* 0x000fe2000fffe03f */
[----:B------:R-:W-:Y:S01]  /*9420*/  ISETP.GE.AND P1, PT, R6, R57, PT ;  /* 0x000000390600720c */ /* 0x000fe20003f26270 */
        /* <DEDUP_REMOVED lines=31> */
.L_x_139:
        /* <DEDUP_REMOVED lines=41> */
.L_x_191:
[----:B------:R-:W-:Y:S05]  /*98b0*/  BSYNC B0 ;  /* 0x0000000000007941 */ /* 0x000fea0003800000 */
.L_x_190:
        /* <DEDUP_REMOVED lines=44> */
.L_x_193:
[----:B------:R-:W2:Y:S02]  /*9b80*/  S2R R13, SR_TID.X ;  /* 0x00000000000d7919 */ /* 0x000ea40000002100 */
.L_x_194:
[----:B------:R-:W-:Y:S05]  /*9b90*/  BSYNC B0 ;  /* 0x0000000000007941 */ /* 0x000fea0003800000 */
.L_x_192:
        /* <DEDUP_REMOVED lines=44> */
.L_x_196:
[----:B0-----:R-:W-:Y:S02]  /*9e60*/  LEA R0, R13, UR20, 0x2 ;  /* 0x000000140d007c11 */ /* 0x001fe4000f8e10ff */
        /* <DEDUP_REMOVED lines=12> */
[----:B------:R-:W-:Y:S01]  /*9f30*/  IMAD.WIDE.U32 R2, R13, UR32, R2 ;  /* 0x000000200d027c25 */ /* 0x000fe2000f8e0002 */
[----:B------:R-:W-:-:S03]  /*9f40*/  MOV R9, UR11 ;  /* 0x0000000b00097c02 */ /* 0x000fc60008000f00 */
        /* <DEDUP_REMOVED lines=12> */
[C---:B------:R-:W-:Y:S01]  /*a010*/  IMAD R16, R14.reuse, UR36, RZ ;  /* 0x000000240e107c24 */ /* 0x040fe2000f8e02ff */
[----:B------:R-:W-:Y:S01]  /*a020*/  MOV R10, UR24 ;  /* 0x00000018000a7c02 */ /* 0x000fe20008000f00 */
[----:B------:R-:W-:Y:S01]  /*a030*/  IMAD R18, R14, UR44, RZ ;  /* 0x0000002c0e127c24 */ /* 0x000fe2000f8e02ff */
[----:B------:R-:W-:Y:S01]  /*a040*/  MOV R3, UR9 ;  /* 0x0000000900037c02 */ /* 0x000fe20008000f00 */
[----:B------:R-:W-:Y:S01]  /*a050*/  IMAD.U32 R11, RZ, RZ, UR25 ;  /* 0x00000019ff0b7e24 */ /* 0x000fe2000f8e00ff */
[----:B------:R-:W-:Y:S01]  /*a060*/  MOV R7, UR23 ;  /* 0x0000001700077c02 */ /* 0x000fe20008000f00 */
[C---:B0-----:R-:W-:Y:S01]  /*a070*/  IMAD R5, R13.reuse, UR37, R16 ;  /* 0x000000250d057c24 */ /* 0x041fe2000f8e0210 */
[----:B------:R-:W-:Y:S01]  /*a080*/  MOV R2, R6 ;  /* 0x0000000600027202 */ /* 0x000fe20000000f00 */
[----:B--2---:R-:W-:Y:S01]  /*a090*/  IMAD R9, R13, UR45, R18 ;  /* 0x0000002d0d097c24 */ /* 0x004fe2000f8e0212 */
[----:B------:R-:W-:-:S02]  /*a0a0*/  MOV R7, UR14 ;  /* 0x0000000e00077c02 */ /* 0x000fc40008000f00 */
[----:B------:R-:W-:Y:S01]  /*a0b0*/  MOV R6, R10 ;  /* 0x0000000a00067202 */ /* 0x000fe20000000f00 */
[----:B------:R-:W-:-:S04]  /*a0c0*/  IMAD.WIDE.U32 R2, R13, UR36, R2 ;  /* 0x000000240d027c25 */ /* 0x000fc8000f8e0002 */
        /* <DEDUP_REMOVED lines=13> */
[----:B------:R-:W-:Y:S02]  /*a1a0*/  MOV R2, R6 ;  /* 0x0000000600027202 */ /* 0x000fe40000000f00 */
[----:B------:R-:W-:Y:S01]  /*a1b0*/  MOV R7, UR5 ;  /* 0x0000000500077c02 */ /* 0x000fe20008000f00 */
[----:B------:R-:W-:-:S02]  /*a1c0*/  IMAD R7, R13, UR41, R14 ;  /* 0x000000290d077c24 */ /* 0x000fc4000f8e020e */
        /* <DEDUP_REMOVED lines=10> */
.L_x_195:
[----:B------:R-:W-:Y:S05]  /*a270*/  EXIT ;  /* 0x000000000000794d */ /* 0x000fea0003800000 */
.L_x_176:
[----:B------:R-:W-:Y:S01]  /*a280*/  HFMA2.MMA R142, -RZ, RZ, 0, 5.9604644775390625e-08 ;  /* 0x00000001ff8e7435 */ /* 0x000fe200000001ff */
[----:B------:R-:W-:Y:S02]  /*a290*/  MOV R143, R140 ;  /* 0x0000008c008f7202 */ /* 0x000fe40000000f00 */
[----:B------:R-:W-:Y:S02]  /*a2a0*/  MOV R87, RZ ;  /* 0x000000ff00577202 */ /* 0x000fe40000000f00 */
[----:B------:R-:W-:-:S07]  /*a2b0*/  MOV R86, 0xffffffff ;  /* 0xffffffff00567802 */ /* 0x000fce0000000f00 */
[----:B-1---5:R-:W-:Y:S05]  /*a2c0*/  WARPSYNC.COLLECTIVE R86, `(.L_x_197) ;  /* 0x0000000056087348 */ /* 0x022fea0003c00000 */
[----:B------:R0:W2:Y:S02]  /*a2d0*/  SHFL.UP P2, R145, R143, R142, R87 ;  /* 0x0400008e8f917389 */ /* 0x0000a40000040057 */
[----:B012--5:R-:W-:Y:S01]  /*a2e0*/  ENDCOLLECTIVE ;  /* 0x000000000000791b */ /* 0x027fe20003800000 */
.L_x_197:
[----:B------:R-:W-:Y:S02]  /*a2f0*/  MOV R143, R141 ;  /* 0x0000008d008f7202 */ /* 0x000fe40000000f00 */
[----:B------:R-:W-:-:S07]  /*a300*/  MOV R144, R145 ;  /* 0x0000009100907202 */ /* 0x000fce0000000f00 */
[----:B------:R-:W-:Y:S05]  /*a310*/  WARPSYNC.COLLECTIVE R86, `(.L_x_198) ;  /* 0x0000000056087348 */ /* 0x000fea0003c00000 */
[----:B------:R0:W1:Y:S02]  /*a320*/  SHFL.UP P2, R145, R143, R142, R87 ;  /* 0x0400008e8f917389 */ /* 0x0000640000040057 */
[----:B01----:R-:W-:Y:S01]  /*a330*/  ENDCOLLECTIVE ;  /* 0x000000000000791b */ /* 0x003fe20003800000 */
.L_x_198:
[----:B------:R-:W-:Y:S01]  /*a340*/  HFMA2.MMA R142, -RZ, RZ, 0, 1.1920928955078125e-07 ;  /* 0x00000002ff8e7435 */ /* 0x000fe200000001ff */
        /* <DEDUP_REMOVED lines=9> */
.L_x_199:
[----:B------:R-:W-:Y:S02]  /*a3e0*/  MOV R143, R141 ;  /* 0x0000008d008f7202 */ /* 0x000fe40000000f00 */
[----:B------:R-:W-:-:S07]  /*a3f0*/  MOV R144, R145 ;  /* 0x0000009100907202 */ /* 0x000fce0000000f00 */
[----:B------:R-:W-:Y:S05]  /*a400*/  WARPSYNC.COLLECTIVE R86, `(.L_x_200) ;  /* 0x0000000056087348 */ /* 0x000fea0003c00000 */
[----:B------:R0:W1:Y:S02]  /*a410*/  SHFL.UP P2, R145, R143, R142, R87 ;  /* 0x0400008e8f917389 */ /* 0x0000640000040057 */
[----:B01----:R-:W-:Y:S01]  /*a420*/  ENDCOLLECTIVE ;  /* 0x000000000000791b */ /* 0x003fe20003800000 */
.L_x_200:
[----:B------:R-:W-:Y:S01]  /*a430*/  HFMA2.MMA R142, -RZ, RZ, 0, 2.384185791015625e-07 ;  /* 0x00000004ff8e7435 */ /* 0x000fe200000001ff */
        /* <DEDUP_REMOVED lines=9> */
.L_x_201:
[----:B------:R-:W-:Y:S02]  /*a4d0*/  MOV R143, R141 ;  /* 0x0000008d008f7202 */ /* 0x000fe40000000f00 */
[----:B------:R-:W-:-:S07]  /*a4e0*/  MOV R144, R145 ;  /* 0x0000009100907202 */ /* 0x000fce0000000f00 */
[----:B------:R-:W-:Y:S05]  /*a4f0*/  WARPSYNC.COLLECTIVE R86, `(.L_x_202) ;  /* 0x0000000056087348 */ /* 0x000fea0003c00000 */
[----:B------:R0:W1:Y:S02]  /*a500*/  SHFL.UP P2, R145, R143, R142, R87 ;  /* 0x0400008e8f917389 */ /* 0x0000640000040057 */
[----:B01----:R-:W-:Y:S01]  /*a510*/  ENDCOLLECTIVE ;  /* 0x000000000000791b */ /* 0x003fe20003800000 */
.L_x_202:
        /* <DEDUP_REMOVED lines=10> */
.L_x_203:
[----:B------:R-:W-:Y:S02]  /*a5c0*/  MOV R143, R141 ;  /* 0x0000008d008f7202 */ /* 0x000fe40000000f00 */
[----:B------:R-:W-:-:S07]  /*a5d0*/  MOV R144, R145 ;  /* 0x0000009100907202 */ /* 0x000fce0000000f00 */
[----:B------:R-:W-:Y:S05]  /*a5e0*/  WARPSYNC.COLLECTIVE R86, `(.L_x_204) ;  /* 0x0000000056087348 */ /* 0x000fea0003c00000 */
[----:B------:R0:W1:Y:S02]  /*a5f0*/  SHFL.UP P2, R145, R143, R142, R87 ;  /* 0x0400008e8f917389 */ /* 0x0000640000040057 */
[----:B01----:R-:W-:Y:S01]  /*a600*/  ENDCOLLECTIVE ;  /* 0x000000000000791b */ /* 0x003fe20003800000 */
.L_x_204:
[----:B------:R-:W-:Y:S01]  /*a610*/  HFMA2.MMA R142, -RZ, RZ, 0, 9.5367431640625e-07 ;  /* 0x00000010ff8e7435 */ /* 0x000fe200000001ff */
        /* <DEDUP_REMOVED lines=9> */
.L_x_205:
[----:B------:R-:W-:Y:S02]  /*a6b0*/  MOV R143, R141 ;  /* 0x0000008d008f7202 */ /* 0x000fe40000000f00 */
[----:B------:R-:W-:-:S07]  /*a6c0*/  MOV R144, R145 ;  /* 0x0000009100907202 */ /* 0x000fce0000000f00 */
[----:B------:R-:W-:Y:S05]  /*a6d0*/  WARPSYNC.COLLECTIVE R86, `(.L_x_206) ;  /* 0x0000000056087348 */ /* 0x000fea0003c00000 */
[----:B------:R0:W1:Y:S02]  /*a6e0*/  SHFL.UP P2, R145, R143, R142, R87 ;  /* 0x0400008e8f917389 */ /* 0x0000640000040057 */
[----:B01----:R-:W-:Y:S01]  /*a6f0*/  ENDCOLLECTIVE ;  /* 0x000000000000791b */ /* 0x003fe20003800000 */
.L_x_206:
[----:B------:R-:W-:Y:S01]  /*a700*/  MOV R86, R145 ;  /* 0x0000009100567202 */ /* 0x000fe20000000f00 */
[----:B------:R-:W-:Y:S06]  /*a710*/  BRA `(.L_x_207) ;  /* 0xffffffb0006c7947 */ /* 0x000fec000383ffff */
.L_x_177:
        /* <DEDUP_REMOVED lines=8> */
.L_x_209:
[----:B------:R-:W-:Y:S05]  /*a7a0*/  BSYNC B0 ;  /* 0x0000000000007941 */ /* 0x000fea0003800000 */
.L_x_208:
[----:B------:R-:W-:Y:S05]  /*a7b0*/  BRA `(.L_x_210) ;  /* 0xffffffb000587947 */ /* 0x000fea000383ffff */
.L_x_178:
        /* <DEDUP_REMOVED lines=8> */
.L_x_212:
[----:B------:R-:W-:Y:S05]  /*a840*/  BSYNC B0 ;  /* 0x0000000000007941 */ /* 0x000fea0003800000 */
.L_x_211:
[----:B------:R-:W-:Y:S05]  /*a850*/  BRA `(.L_x_213) ;  /* 0xffffffb000387947 */ /* 0x000fea000383ffff */
.L_x_179:
[----:B------:R-:W-:Y:S01]  /*a860*/  HFMA2.MMA R142, -RZ, RZ, 0, 5.9604644775390625e-08 ;  /* 0x00000001ff8e7435 */ /* 0x000fe200000001ff */
[----:B------:R-:W-:Y:S01]  /*a870*/  BSSY B0, `(.L_x_214) ;  /* 0x0000007000007945 */ /* 0x000fe20003800000 */
[----:B------:R-:W-:Y:S02]  /*a880*/  MOV R143, R140 ;  /* 0x0000008c008f7202 */ /* 0x000fe40000000f00 */
[----:B------:R-:W-:Y:S02]  /*a890*/  MOV R87, RZ ;  /* 0x000000ff00577202 */ /* 0x000fe40000000f00 */
[----:B------:R-:W-:-:S07]  /*a8a0*/  MOV R86, 0xffffffff ;  /* 0xffffffff00567802 */ /* 0x000fce0000000f00 */
[----:B-1---5:R-:W-:Y:S05]  /*a8b0*/  WARPSYNC.COLLECTIVE R86, `(.L_x_215) ;  /* 0x0000000056087348 */ /* 0x022fea0003c00000 */
[----:B------:R0:W2:Y:S02]  /*a8c0*/  SHFL.UP P2, R145, R143, R142, R87 ;  /* 0x0400008e8f917389 */ /* 0x0000a40000040057 */
[----:B012--5:R-:W-:Y:S01]  /*a8d0*/  ENDCOLLECTIVE ;  /* 0x000000000000791b */ /* 0x027fe20003800000 */
.L_x_215:
[----:B------:R-:W-:Y:S05]  /*a8e0*/  BSYNC B0 ;  /* 0x0000000000007941 */ /* 0x000fea0003800000 */
.L_x_214:
[----:B------:R-:W-:Y:S01]  /*a8f0*/  HFMA2.MMA R142, -RZ, RZ, 0, 5.9604644775390625e-08 ;  /* 0x00000001ff8e7435 */ /* 0x000fe200000001ff */
[----:B------:R-:W-:Y:S01]  /*a900*/  MOV R143, R141 ;  /* 0x0000008d008f7202 */ /* 0x000fe20000000f00 */
[----:B------:R-:W-:Y:S01]  /*a910*/  IMAD.MOV.U32 R86, RZ, RZ, -0x1 ;  /* 0xffffffffff567424 */ /* 0x000fe200078e00ff */
[----:B------:R-:W-:Y:S01]  /*a920*/  MOV R87, RZ ;  /* 0x000000ff00577202 */ /* 0x000fe20000000f00 */
[----:B------:R-:W-:Y:S01]  /*a930*/  HFMA2.MMA R155, -RZ, RZ, 0, 0 ;  /* 0x00000000ff9b7435 */ /* 0x000fe200000001ff */
[----:B------:R-:W-:Y:S02]  /*a940*/  MOV R140, R145 ;  /* 0x00000091008c7202 */ /* 0x000fe40000000f00 */
[----:B------:R-:W-:-:S08]  /*a950*/  MOV R156, 0x1f ;  /* 0x0000001f009c7802 */ /* 0x000fd00000000f00 */
[----:B------:R-:W-:Y:S05]  /*a960*/  WARPSYNC.COLLECTIVE R86, `(.L_x_216) ;  /* 0x0000000056087348 */ /* 0x000fea0003c00000 */
[----:B------:R0:W1:Y:S02]  /*a970*/  SHFL.UP P2, R145, R143, R142, R87 ;  /* 0x0400008e8f917389 */ /* 0x0000640000040057 */
[----:B01----:R-:W-:Y:S01]  /*a980*/  ENDCOLLECTIVE ;  /* 0x000000000000791b */ /* 0x003fe20003800000 */
.L_x_216:
[----:B------:R-:W-:-:S07]  /*a990*/  MOV R87, R40 ;  /* 0x0000002800577202 */ /* 0x000fce0000000f00 */
[----:B------:R-:W-:Y:S05]  /*a9a0*/  WARPSYNC.COLLECTIVE R86, `(.L_x_217) ;  /* 0x0000000056087348 */ /* 0x000fea0003c00000 */
[----:B------:R0:W1:Y:S02]  /*a9b0*/  SHFL.IDX P2, R160, R87, R155, R156 ;  /* 0x0000009b57a07389 */ /* 0x000064000004009c */
[----:B01----:R-:W-:Y:S01]  /*a9c0*/  ENDCOLLECTIVE ;  /* 0x000000000000791b */ /* 0x003fe20003800000 */
.L_x_217:
[----:B------:R-:W-:Y:S02]  /*a9d0*/  MOV R141, R145 ;  /* 0x00000091008d7202 */ /* 0x000fe40000000f00 */
[----:B------:R-:W-:Y:S02]  /*a9e0*/  MOV R87, R41 ;  /* 0x0000002900577202 */ /* 0x000fe40000000f00 */
[----:B------:R-:W-:-:S07]  /*a9f0*/  MOV R40, R160 ;  /* 0x000000a000287202 */ /* 0x000fce0000000f00 */
[----:B------:R-:W-:Y:S05]  /*aa00*/  WARPSYNC.COLLECTIVE R86, `(.L_x_218) ;  /* 0x0000000056087348 */ /* 0x000fea0003c00000 */
[----:B------:R0:W1:Y:S02]  /*aa10*/  SHFL.IDX P2, R160, R87, R155, R156 ;  /* 0x0000009b57a07389 */ /* 0x000064000004009c */
[----:B01----:R-:W-:Y:S01]  /*aa20*/  ENDCOLLECTIVE ;  /* 0x000000000000791b */ /* 0x003fe20003800000 */
.L_x_218:
[----:B------:R-:W-:Y:S01]  /*aa30*/  MOV R41, R160 ;  /* 0x000000a000297202 */ /* 0x000fe20000000f00 */
[----:B------:R-:W-:Y:S06]  /*aa40*/  BRA `(.L_x_219) ;  /* 0xffffffac00d47947 */ /* 0x000fec000383ffff */
.L_x_181:
[----:B------:R-:W-:Y:S01]  /*aa50*/  HFMA2.MMA R160, -RZ, RZ, 0, 5.9604644775390625e-08 ;  /* 0x00000001ffa07435 */ /* 0x000fe200000001ff */
[----:B------:R-:W-:Y:S02]  /*aa60*/  MOV R163, R161 ;  /* 0x000000a100a37202 */ /* 0x000fe40000000f00 */
[----:B------:R-:W-:Y:S02]  /*aa70*/  MOV R155, 0x1f ;  /* 0x0000001f009b7802 */ /* 0x000fe40000000f00 */
[----:B------:R-:W-:-:S07]  /*aa80*/  MOV R86, 0xffffffff ;  /* 0xffffffff00567802 */ /* 0x000fce0000000f00 */
[----:B------:R-:W-:Y:S05]  /*aa90*/  WARPSYNC.COLLECTIVE R86, `(.L_x_220) ;  /* 0x0000000056087348 */ /* 0x000fea0003c00000 */
[----:B------:R0:W1:Y:S02]  /*aaa0*/  SHFL.DOWN P6, R156, R163, R160, R155 ;  /* 0x080000a0a39c7389 */ /* 0x00006400000c009b */
[----:B01----:R-:W-:Y:S01]  /*aab0*/  ENDCOLLECTIVE ;  /* 0x000000000000791b */ /* 0x003fe20003800000 */
.L_x_220:
[----:B------:R-:W-:Y:S02]  /*aac0*/  MOV R163, R162 ;  /* 0x000000a200a37202 */ /* 0x000fe40000000f00 */
[----:B------:R-:W-:-:S07]  /*aad0*/  MOV R87, R156 ;  /* 0x0000009c00577202 */ /* 0x000fce0000000f00 */
[----:B------:R-:W-:Y:S05]  /*aae0*/  WARPSYNC.COLLECTIVE R86, `(.L_x_221) ;  /* 0x0000000056087348 */ /* 0x000fea0003c00000 */
[----:B------:R0:W1:Y:S02]  /*aaf0*/  SHFL.DOWN P6, R156, R163, R160, R155 ;  /* 0x080000a0a39c7389 */ /* 0x00006400000c009b */
[----:B01----:R-:W-:Y:S01]  /*ab00*/  ENDCOLLECTIVE ;  /* 0x000000000000791b */ /* 0x003fe20003800000 */
.L_x_221:
        /* <DEDUP_REMOVED lines=9> */
.L_x_222:
[----:B------:R-:W-:Y:S02]  /*aba0*/  MOV R163, R162 ;  /* 0x000000a200a37202 */ /* 0x000fe40000000f00 */
[----:B------:R-:W-:-:S07]  /*abb0*/  MOV R87, R156 ;  /* 0x0000009c00577202 */ /* 0x000fce0000000f00 */
[----:B------:R-:W-:Y:S05]  /*abc0*/  WARPSYNC.COLLECTIVE R86, `(.L_x_223) ;  /* 0x0000000056087348 */ /* 0x000fea0003c00000 */
[----:B------:R0:W1:Y:S02]  /*abd0*/  SHFL.DOWN P6, R156, R163, R160, R155 ;  /* 0x080000a0a39c7389 */ /* 0x00006400000c009b */
[----:B01----:R-:W-:Y:S01]  /*abe0*/  ENDCOLLECTIVE ;  /* 0x000000000000791b */ /* 0x003fe20003800000 */
.L_x_223:
[----:B------:R-:W-:Y:S01]  /*abf0*/  HFMA2.MMA R160, -RZ, RZ, 0, 2.384185791015625e-07 ;  /* 0x00000004ffa07435 */ /* 0x000fe200000001ff */
        /* <DEDUP_REMOVED lines=8> */
.L_x_224:
[----:B------:R-:W-:Y:S02]  /*ac80*/  MOV R163, R162 ;  /* 0x000000a200a37202 */ /* 0x000fe40000000f00 */
[----:B------:R-:W-:-:S07]  /*ac90*/  MOV R87, R156 ;  /* 0x0000009c00577202 */ /* 0x000fce0000000f00 */
[----:B------:R-:W-:Y:S05]  /*aca0*/  WARPSYNC.COLLECTIVE R86, `(.L_x_225) ;  /* 0x0000000056087348 */ /* 0x000fea0003c00000 */
[----:B------:R0:W1:Y:S02]  /*acb0*/  SHFL.DOWN P6, R156, R163, R160, R155 ;  /* 0x080000a0a39c7389 */ /* 0x00006400000c009b */
[----:B01----:R-:W-:Y:S01]  /*acc0*/  ENDCOLLECTIVE ;  /* 0x000000000000791b */ /* 0x003fe20003800000 */
.L_x_225:
        /* <DEDUP_REMOVED lines=9> */
.L_x_226:
[----:B------:R-:W-:Y:S02]  /*ad60*/  MOV R163, R162 ;  /* 0x000000a200a37202 */ /* 0x000fe40000000f00 */
[----:B------:R-:W-:-:S07]  /*ad70*/  MOV R87, R156 ;  /* 0x0000009c00577202 */ /* 0x000fce0000000f00 */
[----:B------:R-:W-:Y:S05]  /*ad80*/  WARPSYNC.COLLECTIVE R86, `(.L_x_227) ;  /* 0x0000000056087348 */ /* 0x000fea0003c00000 */
[----:B------:R0:W1:Y:S02]  /*ad90*/  SHFL.DOWN P6, R156, R163, R160, R155 ;  /* 0x080000a0a39c7389 */ /* 0x00006400000c009b */
[----:B01----:R-:W-:Y:S01]  /*ada0*/  ENDCOLLECTIVE ;  /* 0x000000000000791b */ /* 0x003fe20003800000 */
.L_x_227:
        /* <DEDUP_REMOVED lines=9> */
.L_x_228:
[----:B------:R-:W-:Y:S02]  /*ae40*/  MOV R163, R162 ;  /* 0x000000a200a37202 */ /* 0x000fe40000000f00 */
[----:B------:R-:W-:-:S07]  /*ae50*/  MOV R87, R156 ;  /* 0x0000009c00577202 */ /* 0x000fce0000000f00 */
[----:B------:R-:W-:Y:S05]  /*ae60*/  WARPSYNC.COLLECTIVE R86, `(.L_x_229) ;  /* 0x0000000056087348 */ /* 0x000fea0003c00000 */
[----:B------:R0:W1:Y:S02]  /*ae70*/  SHFL.DOWN P6, R156, R163, R160, R155 ;  /* 0x080000a0a39c7389 */ /* 0x00006400000c009b */
[----:B01----:R-:W-:Y:S01]  /*ae80*/  ENDCOLLECTIVE ;  /* 0x000000000000791b */ /* 0x003fe20003800000 */
.L_x_229:
[----:B------:R-:W-:Y:S01]  /*ae90*/  HFMA2.MMA R155, -RZ, RZ, 0, 0 ;  /* 0x00000000ff9b7435 */ /* 0x000fe200000001ff */
[----:B------:R-:W-:Y:S02]  /*aea0*/  MOV R86, R156 ;  /* 0x0000009c00567202 */ /* 0x000fe40000000f00 */
[----:B------:R-:W-:-:S03]  /*aeb0*/  MOV R156, 0x1f ;  /* 0x0000001f009c7802 */ /* 0x000fc60000000f00 */
        /* <DEDUP_REMOVED lines=8> */
.L_x_230:
[----:B------:R-:W-:Y:S02]  /*af40*/  MOV R87, R162 ;  /* 0x000000a200577202 */ /* 0x000fe40000000f00 */
[----:B------:R-:W-:-:S07]  /*af50*/  MOV R164, R160 ;  /* 0x000000a000a47202 */ /* 0x000fce0000000f00 */
[----:B------:R-:W-:Y:S05]  /*af60*/  WARPSYNC.COLLECTIVE R86, `(.L_x_231) ;  /* 0x0000000056087348 */ /* 0x000fea0003c00000 */
[----:B------:R0:W1:Y:S02]  /*af70*/  SHFL.IDX P2, R160, R87, R155, R156 ;  /* 0x0000009b57a07389 */ /* 0x000064000004009c */
[----:B01----:R-:W-:Y:S01]  /*af80*/  ENDCOLLECTIVE ;  /* 0x000000000000791b */ /* 0x003fe20003800000 */
.L_x_231:
[----:B------:R-:W-:Y:S02]  /*af90*/  MOV R155, 0x1f ;  /* 0x0000001f009b7802 */ /* 0x000fe40000000f00 */
[----:B------:R-:W-:Y:S02]  /*afa0*/  MOV R87, R40 ;  /* 0x0000002800577202 */ /* 0x000fe40000000f00 */
[----:B------:R-:W-:Y:S01]  /*afb0*/  MOV R165, R160 ;  /* 0x000000a000a57202 */ /* 0x000fe20000000f00 */
[----:B------:R-:W-:-:S11]  /*afc0*/  HFMA2.MMA R160, -RZ, RZ, 0, 5.9604644775390625e-08 ;  /* 0x00000001ffa07435 */ /* 0x000fd600000001ff */
[----:B------:R-:W-:Y:S05]  /*afd0*/  WARPSYNC.COLLECTIVE R86, `(.L_x_232) ;  /* 0x0000000056087348 */ /* 0x000fea0003c00000 */
[----:B------:R0:W1:Y:S02]  /*afe0*/  SHFL.DOWN P6, R156, R163, R160, R155 ;  /* 0x080000a0a39c7389 */ /* 0x00006400000c009b */
[----:B01----:R-:W-:Y:S01]  /*aff0*/  ENDCOLLECTIVE ;  /* 0x000000000000791b */ /* 0x003fe20003800000 */
.L_x_232:
[----:B------:R-:W-:Y:S02]  /*b000*/  MOV R163, R162 ;  /* 0x000000a200a37202 */ /* 0x000fe40000000f00 */
[----:B------:R-:W-:-:S07]  /*b010*/  MOV R161, R156 ;  /* 0x0000009c00a17202 */ /* 0x000fce0000000f00 */
[----:B------:R-:W-:Y:S05]  /*b020*/  WARPSYNC.COLLECTIVE R86, `(.L_x_233) ;  /* 0x0000000056087348 */ /* 0x000fea0003c00000 */
[----:B------:R0:W1:Y:S02]  /*b030*/  SHFL.DOWN P6, R156, R163, R160, R155 ;  /* 0x080000a0a39c7389 */ /* 0x00006400000c009b */
[----:B01----:R-:W-:Y:S01]  /*b040*/  ENDCOLLECTIVE ;  /* 0x000000000000791b */ /* 0x003fe20003800000 */
.L_x_233:
[----:B------:R-:W-:Y:S01]  /*b050*/  HFMA2.MMA R155, -RZ, RZ, 0, 0 ;  /* 0x00000000ff9b7435 */ /* 0x000fe200000001ff */
[----:B------:R-:W-:Y:S02]  /*b060*/  MOV R162, R156 ;  /* 0x0000009c00a27202 */ /* 0x000fe40000000f00 */
[----:B------:R-:W-:-:S08]  /*b070*/  MOV R156, 0x1f ;  /* 0x0000001f009c7802 */ /* 0x000fd00000000f00 */
[----:B------:R-:W-:Y:S05]  /*b080*/  WARPSYNC.COLLECTIVE R86, `(.L_x_234) ;  /* 0x0000000056087348 */ /* 0x000fea0003c00000 */
[----:B------:R0:W1:Y:S02]  /*b090*/  SHFL.IDX P2, R160, R87, R155, R156 ;  /* 0x0000009b57a07389 */ /* 0x000064000004009c */
[----:B01----:R-:W-:Y:S01]  /*b0a0*/  ENDCOLLECTIVE ;  /* 0x000000000000791b */ /* 0x003fe20003800000 */
.L_x_234:
[----:B------:R-:W-:Y:S02]  /*b0b0*/  MOV R87, R41 ;  /* 0x0000002900577202 */ /* 0x000fe40000000f00 */
[----:B------:R-:W-:-:S07]  /*b0c0*/  MOV R163, R160 ;  /* 0x000000a000a37202 */ /* 0x000fce0000000f00 */
[----:B------:R-:W-:Y:S05]  /*b0d0*/  WARPSYNC.COLLECTIVE R86, `(.L_x_235) ;  /* 0x0000000056087348 */ /* 0x000fea0003c00000 */
[----:B------:R0:W1:Y:S02]  /*b0e0*/  SHFL.IDX P2, R160, R87, R155, R156 ;  /* 0x0000009b57a07389 */ /* 0x000064000004009c */
[----:B01----:R-:W-:Y:S01]  /*b0f0*/  ENDCOLLECTIVE ;  /* 0x000000000000791b */ /* 0x003fe20003800000 */
.L_x_235:
[----:B------:R-:W-:Y:S01]  /*b100*/  MOV R87, R160 ;  /* 0x000000a000577202 */ /* 0x000fe20000000f00 */
[----:B------:R-:W-:Y:S06]  /*b110*/  BRA `(.L_x_236) ;  /* 0xffffffac00f47947 */ /* 0x000fec000383ffff */
.L_x_237:
        /* <DEDUP_REMOVED lines=14> */
.L_x_10914:


//--------------------- .text._Z25selective_scan_bwd_kernelI32Selective_Scan_bwd_kernel_traitsILi128ELi16ELb0ELb0ELb0ELb1ELb1EN3c104HalfEfEEv12SSMParamsBwd --------------------------
	.section	.text._Z25selective_scan_bwd_kernelI32Selective_Scan_bwd_kernel_traitsILi128ELi16ELb0ELb0ELb0ELb1ELb1EN3c104HalfEfEEv12SSMParamsBwd,"ax",@progbits
	.align	128
        .global         _Z25selective_scan_bwd_kernelI32Selective_Scan_bwd_kernel_traitsILi128ELi16ELb0ELb0ELb0ELb1ELb1EN3c104HalfEfEEv12SSMParamsBwd
        .type           _Z25selective_scan_bwd_kernelI32Selective_Scan_bwd_kernel_traitsILi128ELi16ELb0ELb0ELb0ELb1ELb1EN3c104HalfEfEEv12SSMParamsBwd,@function
        .size           _Z25selective_scan_bwd_kernelI32Selective_Scan_bwd_kernel_traitsILi128ELi16ELb0ELb0ELb0ELb1ELb1EN3c104HalfEfEEv12SSMParamsBwd,(.L_x_10915 - _Z25selective_scan_bwd_kernelI32Selective_Scan_bwd_kernel_traitsILi128ELi16ELb0ELb0ELb0ELb1ELb1EN3c104HalfEfEEv12SSMParamsBwd)
        .other          _Z25selective_scan_bwd_kernelI32Selective_Scan_bwd_kernel_traitsILi128ELi16ELb0ELb0ELb0ELb1ELb1EN3c104HalfEfEEv12SSMParamsBwd,@"STO_CUDA_ENTRY STV_DEFAULT"
_Z25selective_scan_bwd_kernelI32Selective_Scan_bwd_kernel_traitsILi128ELi16ELb0ELb0ELb0ELb1ELb1EN3c104HalfEfEEv12SSMParamsBwd:
.text._Z25selective_scan_bwd_kernelI32Selective_Scan_bwd_kernel_traitsILi128ELi16ELb0ELb0ELb0ELb1ELb1EN3c104HalfEfEEv12SSMParamsBwd:
        /* <DEDUP_REMOVED lines=121> */
.L_x_293:
        /* <DEDUP_REMOVED lines=17> */
[----:B0-----:R-:W-:-:S04]  /*08a0*/  SHF.L.U32 R2, R132, 0x4, RZ ;  /* 0x0000000484027819 */ /* 0x001fc800000006ff */
[----:B------:R-:W-:-:S04]  /*08b0*/  LOP3.LUT R2, R2, 0xfffffe00, RZ, 0xc0, !PT ;  /* 0xfffffe0002027812 */ /* 0x000fc800078ec0ff */
[----:B------:R-:W-:-:S04]  /*08c0*/  LOP3.LUT R22, R2, 0x1f, R132, 0xf8, !PT ;  /* 0x0000001f02167812 */ /* 0x000fc800078ef884 */
[C---:B------:R-:W-:Y:S02]  /*08d0*/  LOP3.LUT R20, R22.reuse, 0x20, RZ, 0xfc, !PT ;  /* 0x0000002016147812 */ /* 0x040fe400078efcff */
[----:B------:R-:W-:Y:S02]  /*08e0*/  ISETP.GE.AND P2, PT, R22, UR26, PT ;  /* 0x0000001a16007c0c */ /* 0x000fe4000bf46270 */
[----:B------:R-:W-:Y:S02]  /*08f0*/  ISETP.GE.AND P1, PT, R20, UR26, PT ;  /* 0x0000001a14007c0c */ /* 0x000fe4000bf26270 */
[----:B------:R-:W-:Y:S02]  /*0900*/  SHF.R.S32.HI R21, RZ, 0x1f, R22 ;  /* 0x0000001fff157819 */ /* 0x000fe40000011416 */
[C---:B------:R-:W-:Y:S02]  /*0910*/  LEA R2, P3, R22.reuse, UR9, 0x1 ;  /* 0x0000000916027c11 */ /* 0x040fe4000f8608ff */
[----:B------:R-:W-:-:S02]  /*0920*/  LOP3.LUT R19, R22, 0x40, RZ, 0xfc, !PT ;  /* 0x0000004016137812 */ /* 0x000fc400078efcff */
[C---:B------:R-:W-:Y:S02]  /*0930*/  LOP3.LUT R18, R22.reuse, 0x60, RZ, 0xfc, !PT ;  /* 0x0000006016127812 */ /* 0x040fe400078efcff */
[C---:B------:R-:W-:Y:S02]  /*0940*/  LOP3.LUT R17, R22.reuse, 0x80, RZ, 0xfc, !PT ;  /* 0x0000008016117812 */ /* 0x040fe400078efcff */
[C---:B------:R-:W-:Y:S02]  /*0950*/  LOP3.LUT R16, R22.reuse, 0xa0, RZ, 0xfc, !PT ;  /* 0x000000a016107812 */ /* 0x040fe400078efcff */
[C---:B------:R-:W-:Y:S01]  /*0960*/  LEA.HI.X R3, R22.reuse, UR10, R21, 0x1, P3 ;  /* 0x0000000a16037c11 */ /* 0x040fe200098f0c15 */
[----:B------:R-:W-:Y:S01]  /*0970*/  BAR.SYNC.DEFER_BLOCKING 0x0 ;  /* 0x0000000000007b1d */ /* 0x000fe20000010000 */
[----:B------:R-:W-:Y:S02]  /*0980*/  LOP3.LUT R15, R22, 0xc0, RZ, 0xfc, !PT ;  /* 0x000000c0160f7812 */ /* 0x000fe400078efcff */
[----:B------:R-:W-:-:S02]  /*0990*/  ISETP.GE.AND P0, PT, R19, UR26, PT ;  /* 0x0000001a13007c0c */ /* 0x000fc4000bf06270 */
[----:B------:R-:W-:Y:S02]  /*09a0*/  LOP3.LUT R14, R22, 0xe0, RZ, 0xfc, !PT ;  /* 0x000000e0160e7812 */ /* 0x000fe400078efcff */
[----:B------:R-:W-:Y:S02]  /*09b0*/  ISETP.GE.AND P4, PT, R18, UR26, PT ;  /* 0x0000001a12007c0c */ /* 0x000fe4000bf86270 */
[----:B------:R-:W-:Y:S02]  /*09c0*/  LOP3.LUT R13, R22, 0x100, RZ, 0xfc, !PT ;  /* 0x00000100160d7812 */ /* 0x000fe400078efcff */
[----:B------:R-:W-:Y:S02]  /*09d0*/  ISETP.GE.AND P6, PT, R17, UR26, PT ;  /* 0x0000001a11007c0c */ /* 0x000fe4000bfc6270 */
[----:B------:R-:W-:Y:S02]  /*09e0*/  ISETP.GE.AND P5, PT, R16, UR26, PT ;  /* 0x0000001a10007c0c */ /* 0x000fe4000bfa6270 */
[----:B------:R-:W-:-:S02]  /*09f0*/  ISETP.GE.AND P3, PT, R15, UR26, PT ;  /* 0x0000001a0f007c0c */ /* 0x000fc4000bf66270 */
[C---:B------:R-:W-:Y:S02]  /*0a00*/  LOP3.LUT R12, R22.reuse, 0x120, RZ, 0xfc, !PT ;  /* 0x00000120160c7812 */ /* 0x040fe400078efcff */
[C---:B------:R-:W-:Y:S02]  /*0a10*/  LOP3.LUT R11, R22.reuse, 0x140, RZ, 0xfc, !PT ;  /* 0x00000140160b7812 */ /* 0x040fe400078efcff */
[C---:B------:R-:W-:Y:S02]  /*0a20*/  LOP3.LUT R10, R22.reuse, 0x160, RZ, 0xfc, !PT ;  /* 0x00000160160a7812 */ /* 0x040fe400078efcff */
[----:B------:R-:W-:Y:S01]  /*0a30*/  LOP3.LUT R9, R22, 0x180, RZ, 0xfc, !PT ;  /* 0x0000018016097812 */ /* 0x000fe200078efcff */
[----:B------:R-:W2:Y:S01]  /*0a40*/  @!P2 LDG.E.U16 R0, desc[UR18][R2.64] ;  /* 0x000000120200a981 */ /* 0x000ea2000c1e1500 */
[----:B------:R-:W-:Y:S02]  /*0a50*/  ISETP.GE.AND P2, PT, R14, UR26, PT ;  /* 0x0000001a0e007c0c */ /* 0x000fe4000bf46270 */
[----:B------:R-:W-:Y:S01]  /*0a60*/  LOP3.LUT R8, R22, 0x1a0, RZ, 0xfc, !PT ;  /* 0x000001a016087812 */ /* 0x000fe200078efcff */
[----:B------:R-:W3:Y:S01]  /*0a70*/  @!P1 LDG.E.U16 R4, desc[UR18][R2.64+0x40] ;  /* 0x0000401202049981 */ /* 0x000ee2000c1e1500 */
[----:B------:R-:W-:-:S02]  /*0a80*/  ISETP.GE.AND P1, PT, R13, UR26, PT ;  /* 0x0000001a0d007c0c */ /* 0x000fc4000bf26270 */
[----:B------:R-:W-:Y:S01]  /*0a90*/  LOP3.LUT R7, R22, 0x1c0, RZ, 0xfc, !PT ;  /* 0x000001c016077812 */ /* 0x000fe200078efcff */
[----:B------:R-:W4:Y:S01]  /*0aa0*/  @!P0 LDG.E.U16 R5, desc[UR18][R2.64+0x80] ;  /* 0x0000801202058981 */ /* 0x000f22000c1e1500 */
[----:B------:R-:W-:Y:S02]  /*0ab0*/  ISETP.GE.AND P0, PT, R12, UR26, PT ;  /* 0x0000001a0c007c0c */ /* 0x000fe4000bf06270 */
[----:B------:R-:W-:Y:S01]  /*0ac0*/  LOP3.LUT R6, R22, 0x1e0, RZ, 0xfc, !PT ;  /* 0x000001e016067812 */ /* 0x000fe200078efcff */
[----:B-----5:R-:W5:Y:S01]  /*0ad0*/  @!P4 LDG.E.U16 R23, desc[UR18][R2.64+0xc0] ;  /* 0x0000c0120217c981 */ /* 0x020f62000c1e1500 */
        /* <DEDUP_REMOVED lines=24> */
[----:B------:R-:W-:-:S04]  /*0c60*/  SHF.L.U32 R36, R132, 0x4, RZ ;  /* 0x0000000484247819 */ /* 0x000fc800000006ff */
[----:B------:R-:W-:-:S04]  /*0c70*/  LOP3.LUT R38, R36, 0xfffffe00, RZ, 0xc0, !PT ;  /* 0xfffffe0024267812 */ /* 0x000fc800078ec0ff */
[----:B-1----:R-:W-:-:S04]  /*0c80*/  IADD3 R36, R38, R44, RZ ;  /* 0x0000002c26247210 */ /* 0x002fc80007ffe0ff */
[C---:B------:R-:W-:Y:S02]  /*0c90*/  IADD3 R39, R36.reuse, 0x20, RZ ;  /* 0x0000002024277810 */ /* 0x040fe40007ffe0ff */
[C---:B------:R-:W-:Y:S02]  /*0ca0*/  IADD3 R41, R36.reuse, 0x40, RZ ;  /* 0x0000004024297810 */ /* 0x040fe40007ffe0ff */
[C---:B------:R-:W-:Y:S02]  /*0cb0*/  IADD3 R43, R36.reuse, 0x60, RZ ;  /* 0x00000060242b7810 */ /* 0x040fe40007ffe0ff */
[C---:B------:R-:W-:Y:S02]  /*0cc0*/  LEA.HI.SX32 R37, R36.reuse, R36, 0x1b ;  /* 0x0000002424257211 */ /* 0x040fe400078fdaff */
[C---:B------:R-:W-:Y:S02]  /*0cd0*/  IADD3 R45, R36.reuse, 0x80, RZ ;  /* 0x00000080242d7810 */ /* 0x040fe40007ffe0ff */
[----:B------:R-:W-:-:S02]  /*0ce0*/  IADD3 R47, R36, 0xa0, RZ ;  /* 0x000000a0242f7810 */ /* 0x000fc40007ffe0ff */
[-C--:B------:R-:W-:Y:S02]  /*0cf0*/  LEA.HI.SX32 R39, R39, R36.reuse, 0x1b ;  /* 0x0000002427277211 */ /* 0x080fe400078fdaff */
[C---:B------:R-:W-:Y:S02]  /*0d00*/  IADD3 R49, R36.reuse, 0xc0, RZ ;  /* 0x000000c024317810 */ /* 0x040fe40007ffe0ff */
[-C--:B------:R-:W-:Y:S02]  /*0d10*/  LEA.HI.SX32 R41, R41, R36.reuse, 0x1b ;  /* 0x0000002429297211 */ /* 0x080fe400078fdaff */
[C---:B0-----:R-:W-:Y:S02]  /*0d20*/  IADD3 R3, R36.reuse, 0xe0, RZ ;  /* 0x000000e024037810 */ /* 0x041fe40007ffe0ff */
[----:B------:R-:W-:Y:S02]  /*0d30*/  LEA.HI.SX32 R43, R43, R36, 0x1b ;  /* 0x000000242b2b7211 */ /* 0x000fe400078fdaff */
[----:B------:R-:W-:-:S02]  /*0d40*/  IADD3 R51, R36, 0x100, RZ ;  /* 0x0000010024337810 */ /* 0x000fc40007ffe0ff */
[----:B------:R-:W-:Y:S02]  /*0d50*/  LEA R153, R37, UR7, 0x1 ;  /* 0x0000000725997c11 */ /* 0x000fe4000f8e08ff */
[-C--:B------:R-:W-:Y:S02]  /*0d60*/  LEA.HI.SX32 R45, R45, R36.reuse, 0x1b ;  /* 0x000000242d2d7211 */ /* 0x080fe400078fdaff */
[C---:B------:R-:W-:Y:S02]  /*0d70*/  IADD3 R53, R36.reuse, 0x120, RZ ;  /* 0x0000012024357810 */ /* 0x040fe40007ffe0ff */
[----:B------:R-:W-:Y:S02]  /*0d80*/  LEA.HI.SX32 R47, R47, R36, 0x1b ;  /* 0x000000242f2f7211 */ /* 0x000fe400078fdaff */
[----:B------:R-:W-:Y:S02]  /*0d90*/  LEA R152, R39, UR7, 0x1 ;  /* 0x0000000727987c11 */ /* 0x000fe4000f8e08ff */
[----:B------:R-:W-:-:S02]  /*0da0*/  IADD3 R55, R36, 0x140, RZ ;  /* 0x0000014024377810 */ /* 0x000fc40007ffe0ff */
[-C--:B------:R-:W-:Y:S02]  /*0db0*/  LEA.HI.SX32 R49, R49, R36.reuse, 0x1b ;  /* 0x0000002431317211 */ /* 0x080fe400078fdaff */
[----:B------:R-:W-:Y:S02]  /*0dc0*/  LEA R151, R41, UR7, 0x1 ;  /* 0x0000000729977c11 */ /* 0x000fe4000f8e08ff */
        /* <DEDUP_REMOVED lines=12> */
[----:B------:R-:W-:Y:S02]  /*0e90*/  IADD3 R65, R36, 0x1e0, RZ ;  /* 0x000001e024417810 */ /* 0x000fe40007ffe0ff */
[-C--:B------:R-:W-:Y:S02]  /*0ea0*/  LEA.HI.SX32 R57, R57, R36.reuse, 0x1b ;  /* 0x0000002439397211 */ /* 0x080fe400078fdaff */
[----:B------:R-:W-:Y:S02]  /*0eb0*/  LEA R146, R3, UR7, 0x1 ;  /* 0x0000000703927c11 */ /* 0x000fe4000f8e08ff */
[----:B------:R-:W-:-:S02]  /*0ec0*/  LEA.HI.SX32 R59, R59, R36, 0x1b ;  /* 0x000000243b3b7211 */ /* 0x000fc400078fdaff */
[----:B------:R-:W-:Y:S02]  /*0ed0*/  LEA R145, R51, UR7, 0x1 ;  /* 0x0000000733917c11 */ /* 0x000fe4000f8e08ff */
[-C--:B------:R-:W-:Y:S02]  /*0ee0*/  LEA.HI.SX32 R61, R61, R36.reuse, 0x1b ;  /* 0x000000243d3d7211 */ /* 0x080fe400078fdaff */
[----:B------:R-:W-:Y:S02]  /*0ef0*/  LEA R144, R53, UR7, 0x1 ;  /* 0x0000000735907c11 */ /* 0x000fe4000f8e08ff */
[-C--:B------:R-:W-:Y:S02]  /*0f00*/  LEA.HI.SX32 R63, R63, R36.reuse, 0x1b ;  /* 0x000000243f3f7211 */ /* 0x080fe400078fdaff */
[----:B------:R-:W-:Y:S02]  /*0f10*/  LEA R143, R55, UR7, 0x1 ;  /* 0x00000007378f7c11 */ /* 0x000fe4000f8e08ff */
[----:B------:R-:W-:-:S02]  /*0f20*/  LEA.HI.SX32 R65, R65, R36, 0x1b ;  /* 0x0000002441417211 */ /* 0x000fc400078fdaff */
[----:B------:R-:W-:Y:S02]  /*0f30*/  LEA R142, R57, UR7, 0x1 ;  /* 0x00000007398e7c11 */ /* 0x000fe4000f8e08ff */
[----:B------:R-:W-:Y:S02]  /*0f40*/  LEA R141, R59, UR7, 0x1 ;  /* 0x000000073b8d7c11 */ /* 0x000fe4000f8e08ff */
[----:B------:R-:W-:Y:S02]  /*0f50*/  LEA R140, R61, UR7, 0x1 ;  /* 0x000000073d8c7c11 */ /* 0x000fe4000f8e08ff */
[----:B------:R-:W-:Y:S02]  /*0f60*/  LEA R139, R63, UR7, 0x1 ;  /* 0x000000073f8b7c11 */ /* 0x000fe4000f8e08ff */
[----:B------:R-:W-:Y:S02]  /*0f70*/  LEA R138, R65, UR7, 0x1 ;  /* 0x00000007418a7c11 */ /* 0x000fe4000f8e08ff */
[----:B------:R-:W-:-:S04]  /*0f80*/  LEA R2, P0, R22, UR13, 0x1 ;  /* 0x0000000d16027c11 */ /* 0x000fc8000f8008ff */
[C---:B------:R-:W-:Y:S02]  /*0f90*/  LEA.HI.X R3, R22.reuse, UR14, R21, 0x1, P0 ;  /* 0x0000000e16037c11 */ /* 0x040fe400080f0c15 */
[----:B------:R-:W-:Y:S02]  /*0fa0*/  ISETP.GE.AND P0, PT, R22, UR26, PT ;  /* 0x0000001a16007c0c */ /* 0x000fe4000bf06270 */
[----:B------:R-:W-:Y:S02]  /*0fb0*/  ISETP.GE.AND P2, PT, R19, UR26, PT ;  /* 0x0000001a13007c0c */ /* 0x000fe4000bf46270 */
[----:B------:R-:W-:Y:S02]  /*0fc0*/  ISETP.GE.AND P3, PT, R18, UR26, PT ;  /* 0x0000001a12007c0c */ /* 0x000fe4000bf66270 */
[----:B------:R-:W-:Y:S02]  /*0fd0*/  ISETP.GE.AND P4, PT, R15, UR26, PT ;  /* 0x0000001a0f007c0c */ /* 0x000fe4000bf86270 */
[----:B------:R-:W-:-:S02]  /*0fe0*/  ISETP.GE.AND P5, PT, R17, UR26, PT ;  /* 0x0000001a11007c0c */ /* 0x000fc4000bfa6270 */
[----:B------:R-:W-:Y:S02]  /*0ff0*/  ISETP.GE.AND P6, PT, R16, UR26, PT ;  /* 0x0000001a10007c0c */ /* 0x000fe4000bfc6270 */
[----:B------:R-:W-:Y:S02]  /*1000*/  PRMT R36, RZ, 0x7610, R36 ;  /* 0x00007610ff247816 */ /* 0x000fe40000000024 */
[----:B------:R-:W-:Y:S01]  /*1010*/  PRMT R37, RZ, 0x7610, R37 ;  /* 0x00007610ff257816 */ /* 0x000fe20000000025 */
[----:B--2---:R0:W-:Y:S04]  /*1020*/  STS.U16 [R153], R0 ;  /* 0x0000000099007388 */ /* 0x0041e80000000400 */
[----:B---3--:R1:W-:Y:S04]  /*1030*/  STS.U16 [R152+0x40], R4 ;  /* 0x0000400498007388 */ /* 0x0083e80000000400 */
[----:B----4-:R-:W-:Y:S01]  /*1040*/  STS.U16 [R151+0x80], R5 ;  /* 0x0000800597007388 */ /* 0x010fe20000000400 */
[----:B0-----:R-:W-:-:S03]  /*1050*/  LEA R0, R44, R38, 0x4 ;  /* 0x000000262c007211 */ /* 0x001fc600078e20ff */
[----:B-----5:R0:W-:Y:S04]  /*1060*/  STS.U16 [R150+0xc0], R23 ;  /* 0x0000c01796007388 */ /* 0x0201e80000000400 */
[----:B------:R-:W-:Y:S01]  /*1070*/  STS.U16 [R149+0x100], R24 ;  /* 0x0001001895007388 */ /* 0x000fe20000000400 */
[----:B------:R-:W-:-:S03]  /*1080*/  LEA.HI.SX32 R104, R0, R0, 0x1b ;  /* 0x0000000000687211 */ /* 0x000fc600078fdaff */
[----:B------:R-:W-:Y:S04]  /*1090*/  STS.U16 [R148+0x140], R25 ;  /* 0x0001401994007388 */ /* 0x000fe80000000400 */
[----:B------:R-:W-:Y:S04]  /*10a0*/  STS.U16 [R147+0x180], R26 ;  /* 0x0001801a93007388 */ /* 0x000fe80000000400 */
[----:B------:R-:W-:Y:S04]  /*10b0*/  STS.U16 [R146+0x1c0], R27 ;  /* 0x0001c01b92007388 */ /* 0x000fe80000000400 */
[----:B------:R-:W-:Y:S01]  /*10c0*/  STS.U16 [R145+0x200], R28 ;  /* 0x0002001c91007388 */ /* 0x000fe20000000400 */
[----:B------:R-:W-:-:S03]  /*10d0*/  LEA R104, R104, UR7, 0x1 ;  /* 0x0000000768687c11 */ /* 0x000fc6000f8e08ff */
[----:B------:R-:W-:Y:S04]  /*10e0*/  STS.U16 [R144+0x240], R29 ;  /* 0x0002401d90007388 */ /* 0x000fe80000000400 */
        /* <DEDUP_REMOVED lines=23> */
[----:B-1----:R-:W-:-:S02]  /*1260*/  LEA R4, P1, R22, UR11, 0x1 ;  /* 0x0000000b16047c11 */ /* 0x002fc4000f8208ff */
[----:B0-----:R-:W-:Y:S02]  /*1270*/  PRMT R23, RZ, 0x7610, R23 ;  /* 0x00007610ff177816 */ /* 0x001fe40000000017 */
[----:B------:R-:W-:Y:S01]  /*1280*/  LEA.HI.X R5, R22, UR12, R21, 0x1, P1 ;  /* 0x0000000c16057c11 */ /* 0x000fe200088f0c15 */
[----:B------:R-:W-:Y:S01]  /*1290*/  BAR.SYNC.DEFER_BLOCKING 0x0 ;  /* 0x0000000000007b1d */ /* 0x000fe20000010000 */
[----:B--2---:R-:W-:Y:S02]  /*12a0*/  PRMT R30, RZ, 0x7610, R30 ;  /* 0x00007610ff1e7816 */ /* 0x004fe4000000001e */
[----:B------:R-:W-:-:S03]  /*12b0*/  ISETP.GE.AND P1, PT, R20, UR26, PT ;  /* 0x0000001a14007c0c */ /* 0x000fc6000bf26270 */
[----:B------:R-:W2:Y:S01]  /*12c0*/  @!P0 LDG.E.U16 R23, desc[UR18][R4.64] ;  /* 0x0000001204178981 */ /* 0x000ea2000c1e1500 */
[----:B------:R-:W-:Y:S02]  /*12d0*/  ISETP.GE.AND P0, PT, R14, UR26, PT ;  /* 0x0000001a0e007c0c */ /* 0x000fe4000bf06270 */
[----:B---3--:R-:W-:Y:S02]  /*12e0*/  PRMT R31, RZ, 0x7610, R31 ;  /* 0x00007610ff1f7816 */ /* 0x008fe4000000001f */
[----:B------:R-:W-:Y:S02]  /*12f0*/  PRMT R24, RZ, 0x7610, R24 ;  /* 0x00007610ff187816 */ /* 0x000fe40000000018 */
[----:B------:R-:W-:Y:S02]  /*1300*/  PRMT R25, RZ, 0x7610, R25 ;  /* 0x00007610ff197816 */ /* 0x000fe40000000019 */
[----:B------:R-:W-:Y:S02]  /*1310*/  PRMT R26, RZ, 0x7610, R26 ;  /* 0x00007610ff1a7816 */ /* 0x000fe4000000001a */
[----:B------:R-:W-:Y:S01]  /*1320*/  PRMT R29, RZ, 0x7610, R29 ;  /* 0x00007610ff1d7816 */ /* 0x000fe2000000001d */
[----:B------:R-:W3:Y:S04]  /*1330*/  @!P1 LDG.E.U16 R24, desc[UR18][R4.64+0x40] ;  /* 0x0000401204189981 */ /* 0x000ee8000c1e1500 */
[----:B------:R-:W3:Y:S01]  /*1340*/  @!P0 LDG.E.U16 R30, desc[UR18][R4.64+0x1c0] ;  /* 0x0001c012041e8981 */ /* 0x000ee2000c1e1500 */
[----:B------:R-:W-:-:S02]  /*1350*/  ISETP.GE.AND P0, PT, R13, UR26, PT ;  /* 0x0000001a0d007c0c */ /* 0x000fc4000bf06270 */
[----:B------:R-:W-:Y:S01]  /*1360*/  PRMT R27, RZ, 0x7610, R27 ;  /* 0x00007610ff1b7816 */ /* 0x000fe2000000001b */
[----:B------:R-:W3:Y:S01]  /*1370*/  @!P2 LDG.E.U16 R25, desc[UR18][R4.64+0x80] ;  /* 0x000080120419a981 */ /* 0x000ee2000c1e1500 */
[----:B------:R-:W-:Y:S02]  /*1380*/  PRMT R28, RZ, 0x7610, R28 ;  /* 0x00007610ff1c7816 */ /* 0x000fe4000000001c */
[----:B------:R-:W-:Y:S01]  /*1390*/  ISETP.GE.AND P1, PT, R11, UR26, PT ;  /* 0x0000001a0b007c0c */ /* 0x000fe2000bf26270 */
[----:B------:R-:W3:Y:S01]  /*13a0*/  @!P3 LDG.E.U16 R26, desc[UR18][R4.64+0xc0] ;  /* 0x0000c012041ab981 */ /* 0x000ee2000c1e1500 */
[----:B------:R-:W-:-:S03]  /*13b0*/  ISETP.GE.AND P2, PT, R10, UR26, PT ;  /* 0x0000001a0a007c0c */ /* 0x000fc6000bf46270 */
[----:B------:R-:W3:Y:S04]  /*13c0*/  @!P4 LDG.E.U16 R29, desc[UR18][R4.64+0x180] ;  /* 0x00018012041dc981 */ /* 0x000ee8000c1e1500 */
[----:B------:R-:W3:Y:S01]  /*13d0*/  @!P0 LDG.E.U16 R31, desc[UR18][R4.64+0x200] ;  /* 0x00020012041f8981 */ /* 0x000ee2000c1e1500 */
[----:B------:R-:W-:Y:S02]  /*13e0*/  ISETP.GE.AND P0, PT, R12, UR26, PT ;  /* 0x0000001a0c007c0c */ /* 0x000fe4000bf06270 */
[----:B------:R-:W-:Y:S01]  /*13f0*/  ISETP.GE.AND P3, PT, R9, UR26, PT ;  /* 0x0000001a09007c0c */ /* 0x000fe2000bf66270 */
[----:B------:R-:W3:Y:S01]  /*1400*/  @!P5 LDG.E.U16 R27, desc[UR18][R4.64+0x100] ;  /* 0x00010012041bd981 */ /* 0x000ee2000c1e1500 */
[----:B------:R-:W-:Y:S02]  /*1410*/  ISETP.GE.AND P4, PT, R8, UR26, PT ;  /* 0x0000001a08007c0c */ /* 0x000fe4000bf86270 */
[----:B------:R-:W-:Y:S01]  /*1420*/  ISETP.GE.AND P5, PT, R7, UR26, PT ;  /* 0x0000001a07007c0c */ /* 0x000fe2000bfa6270 */
[----:B------:R-:W3:Y:S01]  /*1430*/  @!P6 LDG.E.U16 R28, desc[UR18][R4.64+0x140] ;  /* 0x00014012041ce981 */ /* 0x000ee2000c1e1500 */
[----:B------:R-:W-:-:S02]  /*1440*/  ISETP.GE.AND P6, PT, R6, UR26, PT ;  /* 0x0000001a06007c0c */ /* 0x000fc4000bfc6270 */
[----:B----4-:R-:W-:Y:S02]  /*1450*/  PRMT R32, RZ, 0x7610, R32 ;  /* 0x00007610ff207816 */ /* 0x010fe40000000020 */
[----:B-----5:R-:W-:Y:S02]  /*1460*/  PRMT R33, RZ, 0x7610, R33 ;  /* 0x00007610ff217816 */ /* 0x020fe40000000021 */
        /* <DEDUP_REMOVED lines=8> */
[----:B------:R-:W5:Y:S04]  /*14f0*/  @!P5 LDG.E.U16 R37, desc[UR18][R4.64+0x380] ;  /* 0x000380120425d981 */ /* 0x000f68000c1e1500 */
[----:B------:R-:W5:Y:S01]  /*1500*/  @!P6 LDG.E.U16 R0, desc[UR18][R4.64+0x3c0] ;  /* 0x0003c0120400e981 */ /* 0x000f62000c1e1500 */
[----:B------:R-:W-:-:S02]  /*1510*/  P2R R45, PR, RZ, 0x1 ;  /* 0x00000001ff2d7803 */ /* 0x000fc40000000000 */
[----:B------:R-:W-:Y:S02]  /*1520*/  ISETP.GE.AND P0, PT, R22, UR26, PT ;  /* 0x0000001a16007c0c */ /* 0x000fe4000bf06270 */
[----:B------:R-:W-:Y:S02]  /*1530*/  P2R R44, PR, RZ, 0x2 ;  /* 0x00000002ff2c7803 */ /* 0x000fe40000000000 */
[----:B------:R-:W-:Y:S02]  /*1540*/  ISETP.GE.AND P1, PT, R20, UR26, PT ;  /* 0x0000001a14007c0c */ /* 0x000fe4000bf26270 */
[----:B------:R-:W-:Y:S02]  /*1550*/  PRMT R38, RZ, 0x7610, R38 ;  /* 0x00007610ff267816 */ /* 0x000fe40000000026 */
[----:B------:R-:W-:Y:S02]  /*1560*/  PRMT R39, RZ, 0x7610, R39 ;  /* 0x00007610ff277816 */ /* 0x000fe40000000027 */
        /* <DEDUP_REMOVED lines=9> */
[----:B------:R-:W-:Y:S01]  /*1600*/  PRMT R51, RZ, 0x7610, R51 ;  /* 0x00007610ff337816 */ /* 0x000fe20000000033 */
[----:B--2---:R-:W-:Y:S04]  /*1610*/  STS.U16 [R153], R23 ;  /* 0x0000001799007388 */ /* 0x004fe80000000400 */
[----:B---3--:R-:W-:Y:S04]  /*1620*/  STS.U16 [R152+0x40], R24 ;  /* 0x0000401898007388 */ /* 0x008fe80000000400 */
[----:B------:R-:W-:Y:S04]  /*1630*/  STS.U16 [R151+0x80], R25 ;  /* 0x0000801997007388 */ /* 0x000fe80000000400 */
[----:B------:R-:W-:Y:S04]  /*1640*/  STS.U16 [R150+0xc0], R26 ;  /* 0x0000c01a96007388 */ /* 0x000fe80000000400 */
[----:B------:R-:W-:Y:S04]  /*1650*/  STS.U16 [R149+0x100], R27 ;  /* 0x0001001b95007388 */ /* 0x000fe80000000400 */
[----:B------:R-:W-:Y:S04]  /*1660*/  STS.U16 [R148+0x140], R28 ;  /* 0x0001401c94007388 */ /* 0x000fe80000000400 */
[----:B------:R-:W-:Y:S04]  /*1670*/  STS.U16 [R147+0x180], R29 ;  /* 0x0001801d93007388 */ /* 0x000fe80000000400 */
[----:B------:R-:W-:Y:S04]  /*1680*/  STS.U16 [R146+0x1c0], R30 ;  /* 0x0001c01e92007388 */ /* 0x000fe80000000400 */
[----:B------:R-:W-:Y:S04]  /*1690*/  STS.U16 [R145+0x200], R31 ;  /* 0x0002001f91007388 */ /* 0x000fe80000000400 */
[----:B----4-:R-:W-:Y:S04]  /*16a0*/  STS.U16 [R144+0x240], R32 ;  /* 0x0002402090007388 */ /* 0x010fe80000000400 */
[----:B-----5:R-:W-:Y:S04]  /*16b0*/  STS.U16 [R143+0x280], R33 ;  /* 0x000280218f007388 */ /* 0x020fe80000000400 */
[----:B------:R-:W-:Y:S04]  /*16c0*/  STS.U16 [R142+0x2c0], R34 ;  /* 0x0002c0228e007388 */ /* 0x000fe80000000400 */
[----:B------:R-:W-:Y:S04]  /*16d0*/  STS.U16 [R141+0x300], R35 ;  /* 0x000300238d007388 */ /* 0x000fe80000000400 */
[----:B------:R0:W-:Y:S04]  /*16e0*/  STS.U16 [R140+0x340], R36 ;  /* 0x000340248c007388 */ /* 0x0001e80000000400 */
[----:B------:R1:W-:Y:S04]  /*16f0*/  STS.U16 [R139+0x380], R37 ;  /* 0x000380258b007388 */ /* 0x0003e80000000400 */
[----:B------:R-:W-:Y:S01]  /*1700*/  STS.U16 [R138+0x3c0], R0 ;  /* 0x0003c0008a007388 */ /* 0x000fe20000000400 */
[----:B------:R-:W-:-:S03]  /*1710*/  NOP ;  /* 0x0000000000007918 */ /* 0x000fc60000000000 */
[----:B------:R-:W2:Y:S04]  /*1720*/  LDS.U16 R26, [R104] ;  /* 0x00000000681a7984 */ /* 0x000ea80000000400 */
[----:B------:R-:W3:Y:S04]  /*1730*/  LDS.U16 R27, [R104+0x2] ;  /* 0x00000200681b7984 */ /* 0x000ee80000000400 */
[----:B------:R-:W4:Y:S04]  /*1740*/  LDS.U16 R28, [R104+0x4] ;  /* 0x00000400681c7984 */ /* 0x000f280000000400 */
[----:B------:R-:W5:Y:S04]  /*1750*/  LDS.U16 R29, [R104+0x6] ;  /* 0x00000600681d7984 */ /* 0x000f680000000400 */
[----:B------:R-:W5:Y:S04]  /*1760*/  LDS.U16 R30, [R104+0x8] ;  /* 0x00000800681e7984 */ /* 0x000f680000000400 */
[----:B------:R-:W5:Y:S04]  /*1770*/  LDS.U16 R31, [R104+0xa] ;  /* 0x00000a00681f7984 */ /* 0x000f680000000400 */
[----:B------:R-:W5:Y:S04]  /*1780*/  LDS.U16 R32, [R104+0xc] ;  /* 0x00000c0068207984 */ /* 0x000f680000000400 */
[----:B------:R-:W5:Y:S04]  /*1790*/  LDS.U16 R33, [R104+0xe] ;  /* 0x00000e0068217984 */ /* 0x000f680000000400 */
[----:B------:R0:W2:Y:S04]  /*17a0*/  LDS.U16 R34, [R104+0x10] ;  /* 0x0000100068227984 */ /* 0x0000a80000000400 */
[----:B------:R0:W2:Y:S04]  /*17b0*/  LDS.U16 R35, [R104+0x12] ;  /* 0x0000120068237984 */ /* 0x0000a80000000400 */
[----:B------:R0:W2:Y:S04]  /*17c0*/  LDS.U16 R25, [R104+0x14] ;  /* 0x0000140068197984 */ /* 0x0000a80000000400 */
[----:B------:R0:W2:Y:S04]  /*17d0*/  LDS.U16 R24, [R104+0x16] ;  /* 0x0000160068187984 */ /* 0x0000a80000000400 */
[----:B------:R0:W2:Y:S04]  /*17e0*/  LDS.U16 R23, [R104+0x18] ;  /* 0x0000180068177984 */ /* 0x0000a80000000400 */
[----:B------:R0:W2:Y:S04]  /*17f0*/  LDS.U16 R5, [R104+0x1a] ;  /* 0x00001a0068057984 */ /* 0x0000a80000000400 */
[----:B------:R1:W2:Y:S04]  /*1800*/  LDS.U16 R4, [R104+0x1c] ;  /* 0x00001c0068047984 */ /* 0x0002a80000000400 */
[----:B------:R2:W2:Y:S01]  /*1810*/  LDS.U16 R0, [R104+0x1e] ;  /* 0x00001e0068007984 */ /* 0x0004a20000000400 */
[----:B------:R-:W-:Y:S01]  /*1820*/  BAR.SYNC.DEFER_BLOCKING 0x0 ;  /* 0x0000000000007b1d */ /* 0x000fe20000010000 */
[----:B0-----:R-:W-:-:S02]  /*1830*/  PRMT R36, RZ, 0x7610, R36 ;  /* 0x00007610ff247816 */ /* 0x001fc40000000024 */
[----:B-1----:R-:W-:-:S03]  /*1840*/  PRMT R37, RZ, 0x7610, R37 ;  /* 0x00007610ff257816 */ /* 0x002fc60000000025 */
[----:B------:R-:W5:Y:S01]  /*1850*/  @!P0 LDG.E.U16 R38, desc[UR18][R2.64] ;  /* 0x0000001202268981 */ /* 0x000f62000c1e1500 */
[----:B------:R-:W-:-:S03]  /*1860*/  ISETP.GE.AND P0, PT, R19, UR26, PT ;  /* 0x0000001a13007c0c */ /* 0x000fc6000bf06270 */
[----:B------:R-:W5:Y:S01]  /*1870*/  @!P1 LDG.E.U16 R36, desc[UR18][R2.64+0x40] ;  /* 0x0000401202249981 */ /* 0x000f62000c1e1500 */
[----:B------:R-:W-:-:S03]  /*1880*/  ISETP.GE.AND P1, PT, R18, UR26, PT ;  /* 0x0000001a12007c0c */ /* 0x000fc6000bf26270 */
[----:B------:R-:W5:Y:S04]  /*1890*/  @!P2 LDG.E.U16 R47, desc[UR18][R2.64+0x2c0] ;  /* 0x0002c012022fa981 */ /* 0x000f68000c1e1500 */
[----:B------:R-:W5:Y:S04]  /*18a0*/  @!P3 LDG.E.U16 R48, desc[UR18][R2.64+0x300] ;  /* 0x000300120230b981 */ /* 0x000f68000c1e1500 */
        /* <DEDUP_REMOVED lines=10> */
[----:B------:R-:W5:Y:S06]  /*1950*/  @!P6 LDG.E.U16 R51, desc[UR18][R2.64+0x3c0] ;  /* 0x0003c0120233e981 */ /* 0x000f6c000c1e1500 */
[----:B------:R-:W5:Y:S01]  /*1960*/  @!P0 LDG.E.U16 R42, desc[UR18][R2.64+0x180] ;  /* 0x00018012022a8981 */ /* 0x000f62000c1e1500 */
[----:B------:R-:W-:-:S03]  /*1970*/  ISETP.GE.AND P0, PT, R13, UR26, PT ;  /* 0x0000001a0d007c0c */ /* 0x000fc6000bf06270 */
[----:B------:R-:W5:Y:S01]  /*1980*/  @!P1 LDG.E.U16 R43, desc[UR18][R2.64+0x1c0] ;  /* 0x0001c012022b9981 */ /* 0x000f62000c1e1500 */
[----:B------:R-:W-:Y:S02]  /*1990*/  ISETP.NE.AND P1, PT, R44, RZ, PT ;  /* 0x000000ff2c00720c */ /* 0x000fe40003f25270 */
[----:B------:R-:W-:-:S07]  /*19a0*/  PRMT R44, RZ, 0x7610, R44 ;  /* 0x00007610ff2c7816 */ /* 0x000fce000000002c */
[----:B------:R-:W5:Y:S01]  /*19b0*/  @!P0 LDG.E.U16 R44, desc[UR18][R2.64+0x200] ;  /* 0x00020012022c8981 */ /* 0x000f62000c1e1500 */
[----:B------:R-:W-:Y:S02]  /*19c0*/  ISETP.NE.AND P0, PT, R45, RZ, PT ;  /* 0x000000ff2d00720c */ /* 0x000fe40003f05270 */
[----:B------:R-:W-:Y:S01]  /*19d0*/  PRMT R45, RZ, 0x7610, R45 ;  /* 0x00007610ff2d7816 */ /* 0x000fe2000000002d */
[----:B------:R-:W5:Y:S10]  /*19e0*/  @!P1 LDG.E.U16 R46, desc[UR18][R2.64+0x280] ;  /* 0x00028012022e9981 */ /* 0x000f74000c1e1500 */
[----:B------:R0:W5:Y:S04]  /*19f0*/  @!P0 LDG.E.U16 R45, desc[UR18][R2.64+0x240] ;  /* 0x00024012022d8981 */ /* 0x000168000c1e1500 */
[----:B------:R1:W-:Y:S04]  /*1a00*/  STL [R1+0x44], R153 ;  /* 0x0000449901007387 */ /* 0x0003e80000100800 */
[----:B------:R1:W-:Y:S04]  /*1a10*/  STL [R1+0x40], R152 ;  /* 0x0000409801007387 */ /* 0x0003e80000100800 */
[----:B------:R1:W-:Y:S04]  /*1a20*/  STL [R1+0x3c], R151 ;  /* 0x00003c9701007387 */ /* 0x0003e80000100800 */
[----:B------:R1:W-:Y:S04]  /*1a30*/  STL [R1+0x38], R150 ;  /* 0x0000389601007387 */ /* 0x0003e80000100800 */
[----:B------:R1:W-:Y:S04]  /*1a40*/  STL [R1+0x34], R149 ;  /* 0x0000349501007387 */ /* 0x0003e80000100800 */
[----:B------:R1:W-:Y:S04]  /*1a50*/  STL [R1+0x30], R148 ;  /* 0x0000309401007387 */ /* 0x0003e80000100800 */
[----:B------:R1:W-:Y:S04]  /*1a60*/  STL [R1+0x2c], R147 ;  /* 0x00002c9301007387 */ /* 0x0003e80000100800 */
[----:B------:R1:W-:Y:S01]  /*1a70*/  STL [R1+0x28], R146 ;  /* 0x0000289201007387 */ /* 0x0003e20000100800 */
[----:B--2---:R-:W-:-:S03]  /*1a80*/  HADD2.F32 R26, -RZ, R26.H0_H0 ;  /* 0x2000001aff1a7230 */ /* 0x004fc60000004100 */
[----:B------:R1:W-:Y:S04]  /*1a90*/  STL [R1+0x24], R145 ;  /* 0x0000249101007387 */ /* 0x0003e80000100800 */
[----:B------:R1:W-:Y:S04]  /*1aa0*/  STL [R1+0x20], R144 ;  /* 0x0000209001007387 */ /* 0x0003e80000100800 */
[----:B------:R1:W-:Y:S04]  /*1ab0*/  STL [R1+0x1c], R143 ;  /* 0x00001c8f01007387 */ /* 0x0003e80000100800 */
[----:B------:R1:W-:Y:S04]  /*1ac0*/  STL [R1+0x18], R142 ;  /* 0x0000188e01007387 */ /* 0x0003e80000100800 */
[----:B------:R1:W-:Y:S01]  /*1ad0*/  STL [R1+0x14], R141 ;  /* 0x0000148d01007387 */ /* 0x0003e20000100800 */
[----:B------:R-:W-:-:S03]  /*1ae0*/  FADD.FTZ R91, R26, UR5 ;  /* 0x000000051a5b7e21 */ /* 0x000fc60008010000 */
[----:B------:R1:W-:Y:S04]  /*1af0*/  STL [R1+0x10], R140 ;  /* 0x0000108c01007387 */ /* 0x0003e80000100800 */
[----:B------:R1:W-:Y:S04]  /*1b00*/  STL [R1+0xc], R139 ;  /* 0x00000c8b01007387 */ /* 0x0003e80000100800 */
[----:B------:R1:W-:Y:S04]  /*1b10*/  STL [R1+0x8], R138 ;  /* 0x0000088a01007387 */ /* 0x0003e80000100800 */
[----:B------:R1:W-:Y:S01]  /*1b20*/  STL [R1], R135 ;  /* 0x0000008701007387 */ /* 0x0003e20000100800 */
[----:B0-----:R-:W0:Y:S01]  /*1b30*/  S2R R2, SR_CTAID.X ;  /* 0x0000000000027919 */ /* 0x001e220000002500 */
[----:B------:R-:W-:Y:S01]  /*1b40*/  FSETP.GTU.FTZ.AND P2, PT, R91, 20, PT ;  /* 0x41a000005b00780b */ /* 0x000fe20003f5c000 */
[----:B---3--:R-:W-:-:S02]  /*1b50*/  HADD2.F32 R27, -RZ, R27.H0_H0 ;  /* 0x2000001bff1b7230 */ /* 0x008fc40000004100 */
[----:B----4-:R-:W-:Y:S02]  /*1b60*/  HADD2.F32 R28, -RZ, R28.H0_H0 ;  /* 0x2000001cff1c7230 */ /* 0x010fe40000004100 */
[----:B-----5:R-:W-:Y:S02]  /*1b70*/  HADD2.F32 R29, -RZ, R29.H0_H0 ;  /* 0x2000001dff1d7230 */ /* 0x020fe40000004100 */
[----:B------:R-:W-:Y:S02]  /*1b80*/  HADD2.F32 R30, -RZ, R30.H0_H0 ;  /* 0x2000001eff1e7230 */ /* 0x000fe40000004100 */
[----:B------:R-:W-:Y:S02]  /*1b90*/  HADD2.F32 R31, -RZ, R31.H0_H0 ;  /* 0x2000001fff1f7230 */ /* 0x000fe40000004100 */
[----:B------:R-:W-:Y:S02]  /*1ba0*/  HADD2.F32 R32, -RZ, R32.H0_H0 ;  /* 0x20000020ff207230 */ /* 0x000fe40000004100 */
[----:B------:R-:W-:Y:S01]  /*1bb0*/  FADD.FTZ R90, R27, UR5 ;  /* 0x000000051b5a7e21 */ /* 0x000fe20008010000 */
[----:B------:R-:W-:-:S02]  /*1bc0*/  HADD2.F32 R33, -RZ, R33.H0_H0 ;  /* 0x20000021ff217230 */ /* 0x000fc40000004100 */
[----:B------:R-:W-:Y:S01]  /*1bd0*/  FADD.FTZ R89, R28, UR5 ;  /* 0x000000051c597e21 */ /* 0x000fe20008010000 */
[----:B------:R-:W-:Y:S01]  /*1be0*/  FADD.FTZ R88, R29, UR5 ;  /* 0x000000051d587e21 */ /* 0x000fe20008010000 */
[----:B------:R-:W-:Y:S01]  /*1bf0*/  FADD.FTZ R81, R30, UR5 ;  /* 0x000000051e517e21 */ /* 0x000fe20008010000 */
[----:B------:R-:W-:Y:S01]  /*1c00*/  FADD.FTZ R80, R31, UR5 ;  /* 0x000000051f507e21 */ /* 0x000fe20008010000 */
[----:B------:R-:W-:Y:S01]  /*1c10*/  FADD.FTZ R79, R32, UR5 ;  /* 0x00000005204f7e21 */ /* 0x000fe20008010000 */
[----:B------:R-:W-:Y:S01]  /*1c20*/  BSSY B0, `(.L_x_239) ;  /* 0x0000039000007945 */ /* 0x000fe20003800000 */
[----:B------:R-:W-:Y:S01]  /*1c30*/  FSETP.GTU.FTZ.AND P3, PT, R90, 20, PT ;  /* 0x41a000005a00780b */ /* 0x000fe20003f7c000 */
[----:B------:R-:W-:Y:S01]  /*1c40*/  FADD.FTZ R78, R33, UR5 ;  /* 0x00000005214e7e21 */ /* 0x000fe20008010000 */
[----:B------:R-:W-:Y:S02]  /*1c50*/  FSETP.GTU.FTZ.AND P4, PT, R89, 20, PT ;  /* 0x41a000005900780b */ /* 0x000fe40003f9c000 */
[----:B------:R-:W-:-:S02]  /*1c60*/  FSETP.GTU.FTZ.AND P5, PT, R88, 20, PT ;  /* 0x41a000005800780b */ /* 0x000fc40003fbc000 */
[----:B------:R-:W-:Y:S02]  /*1c70*/  FSETP.GTU.FTZ.AND P6, PT, R81, 20, PT ;  /* 0x41a000005100780b */ /* 0x000fe40003fdc000 */
[----:B------:R-:W-:Y:S02]  /*1c80*/  FSETP.GTU.FTZ.AND P0, PT, R80, 20, PT ;  /* 0x41a000005000780b */ /* 0x000fe40003f1c000 */
[----:B------:R-:W-:Y:S01]  /*1c90*/  FSETP.GTU.FTZ.AND P1, PT, R79, 20, PT ;  /* 0x41a000004f00780b */ /* 0x000fe20003f3c000 */
[----:B------:R1:W-:Y:S04]  /*1ca0*/  STS.U16 [R153], R38 ;  /* 0x0000002699007388 */ /* 0x0003e80000000400 */
        /* <DEDUP_REMOVED lines=15> */
[----:B------:R-:W-:Y:S01]  /*1da0*/  NOP ;  /* 0x0000000000007918 */ /* 0x000fe20000000000 */
[----:B0-----:R-:W-:Y:S05]  /*1db0*/  @P2 BRA `(.L_x_240) ;  /* 0x00000000007c2947 */ /* 0x001fea0003800000 */
[----:B------:R-:W-:Y:S01]  /*1dc0*/  FMUL.FTZ R91, R91, 1.4426950216293334961 ;  /* 0x3fb8aa3b5b5b7820 */ /* 0x000fe20000410000 */
[----:B------:R-:W-:Y:S01]  /*1dd0*/  HFMA2.MMA R28, -RZ, RZ, 1.625, 0 ;  /* 0x3e800000ff1c7435 */ /* 0x000fe200000001ff */
[----:B------:R-:W-:Y:S02]  /*1de0*/  MOV R29, 0x3d39bf78 ;  /* 0x3d39bf78001d7802 */ /* 0x000fe40000000f00 */
        /* <DEDUP_REMOVED lines=28> */
.L_x_240:
[----:B------:R-:W-:Y:S05]  /*1fb0*/  BSYNC B0 ;  /* 0x0000000000007941 */ /* 0x000fea0003800000 */
.L_x_239:
[----:B------:R-:W-:Y:S01]  /*1fc0*/  HADD2.F32 R34, -RZ, R34.H0_H0 ;  /* 0x20000022ff227230 */ /* 0x000fe20000004100 */
[----:B------:R-:W-:Y:S01]  /*1fd0*/  BSSY B0, `(.L_x_241) ;  /* 0x0000023000007945 */ /* 0x000fe20003800000 */
[----:B------:R-:W-:-:S03]  /*1fe0*/  FSETP.GTU.FTZ.AND P2, PT, R78, 20, PT ;  /* 0x41a000004e00780b */ /* 0x000fc60003f5c000 */
[----:B------:R-:W-:Y:S01]  /*1ff0*/  FADD.FTZ R77, R34, UR5 ;  /* 0x00000005224d7e21 */ /* 0x000fe20008010000 */
[----:B------:R-:W-:Y:S09]  /*2000*/  @P3 BRA `(.L_x_242) ;  /* 0x00000000007c3947 */ /* 0x000ff20003800000 */
        /* <DEDUP_REMOVED lines=31> */
.L_x_242:
[----:B------:R-:W-:Y:S05]  /*2200*/  BSYNC B0 ;  /* 0x0000000000007941 */ /* 0x000fea0003800000 */
.L_x_241:
        /* <DEDUP_REMOVED lines=36> */
.L_x_244:
[----:B------:R-:W-:Y:S05]  /*2450*/  BSYNC B0 ;  /* 0x0000000000007941 */ /* 0x000fea0003800000 */
.L_x_243:
        /* <DEDUP_REMOVED lines=36> */
.L_x_246:
[----:B------:R-:W-:Y:S05]  /*26a0*/  BSYNC B0 ;  /* 0x0000000000007941 */ /* 0x000fea0003800000 */
.L_x_245:
        /* <DEDUP_REMOVED lines=36> */
.L_x_248:
[----:B------:R-:W-:Y:S05]  /*28f0*/  BSYNC B0 ;  /* 0x0000000000007941 */ /* 0x000fea0003800000 */
.L_x_247:
        /* <DEDUP_REMOVED lines=36> */
.L_x_250:
[----:B------:R-:W-:Y:S05]  /*2b40*/  BSYNC B0 ;  /* 0x0000000000007941 */ /* 0x000fea0003800000 */
.L_x_249:
        /* <DEDUP_REMOVED lines=36> */
.L_x_252:
[----:B------:R-:W-:Y:S05]  /*2d90*/  BSYNC B0 ;  /* 0x0000000000007941 */ /* 0x000fea0003800000 */
.L_x_251:
        /* <DEDUP_REMOVED lines=36> */
.L_x_254:
[----:B------:R-:W-:Y:S05]  /*2fe0*/  BSYNC B0 ;  /* 0x0000000000007941 */ /* 0x000fea0003800000 */
.L_x_253:
        /* <DEDUP_REMOVED lines=36> */
.L_x_256:
[----:B------:R-:W-:Y:S05]  /*3230*/  BSYNC B0 ;  /* 0x0000000000007941 */ /* 0x000fea0003800000 */
.L_x_255:
[----:B------:R-:W-:Y:S01]  /*3240*/  USHF.R.S32.HI UR27, URZ, 0x1f, UR53 ;  /* 0x0000001f3f1b7899 */ /* 0x000fe20008011435 */
[----:B------:R-:W-:Y:S01]  /*3250*/  BSSY B0, `(.L_x_257) ;  /* 0x0000022000007945 */ /* 0x000fe20003800000 */
[----:B------:R-:W-:-:S03]  /*3260*/  FSETP.GTU.FTZ.AND P3, PT, R70, 20, PT ;  /* 0x41a000004600780b */ /* 0x000fc60003f7c000 */
[----:B------:R-:W-:Y:S10]  /*3270*/  @P4 BRA `(.L_x_258) ;  /* 0x00000000007c4947 */ /* 0x000ff40003800000 */
        /* <DEDUP_REMOVED lines=31> */
.L_x_258:
[----:B------:R-:W-:Y:S05]  /*3470*/  BSYNC B0 ;  /* 0x0000000000007941 */ /* 0x000fea0003800000 */
.L_x_257:
[----:B------:R-:W-:Y:S04]  /*3480*/  BSSY B0, `(.L_x_259) ;  /* 0x0000021000007945 */ /* 0x000fe80003800000 */
[----:B------:R-:W-:Y:S05]  /*3490*/  @P5 BRA `(.L_x_260) ;  /* 0x00000000007c5947 */ /* 0x000fea0003800000 */
        /* <DEDUP_REMOVED lines=31> */
.L_x_260:
[----:B------:R-:W-:Y:S05]  /*3690*/  BSYNC B0 ;  /* 0x0000000000007941 */ /* 0x000fea0003800000 */
.L_x_259:
        /* <DEDUP_REMOVED lines=33> */
.L_x_262:
[----:B------:R-:W-:Y:S05]  /*38b0*/  BSYNC B0 ;  /* 0x0000000000007941 */ /* 0x000fea0003800000 */
.L_x_261:
        /* <DEDUP_REMOVED lines=33> */
.L_x_264:
[----:B------:R-:W-:Y:S05]  /*3ad0*/  BSYNC B0 ;  /* 0x0000000000007941 */ /* 0x000fea0003800000 */
.L_x_263:
        /* <DEDUP_REMOVED lines=33> */
.L_x_266:
[----:B------:R-:W-:Y:S05]  /*3cf0*/  BSYNC B0 ;  /* 0x0000000000007941 */ /* 0x000fea0003800000 */
.L_x_265:
        /* <DEDUP_REMOVED lines=33> */
.L_x_268:
[----:B------:R-:W-:Y:S05]  /*3f10*/  BSYNC B0 ;  /* 0x0000000000007941 */ /* 0x000fea0003800000 */
.L_x_267:
        /* <DEDUP_REMOVED lines=33> */
.L_x_270:
[----:B------:R-:W-:Y:S05]  /*4130*/  BSYNC B0 ;  /* 0x0000000000007941 */ /* 0x000fea0003800000 */
.L_x_269:
[----:B------:R-:W-:Y:S01]  /*4140*/  ISETP.GE.AND P0, PT, R22, UR26, PT ;  /* 0x0000001a16007c0c */ /* 0x000fe2000bf06270 */
[----:B------:R-:W-:Y:S01]  /*4150*/  USHF.R.S32.HI UR36, URZ, 0x1f, UR33 ;  /* 0x0000001f3f247899 */ /* 0x000fe20008011421 */
[----:B------:R-:W2:Y:S01]  /*4160*/  LDL.LU R134, [R1+0x48] ;  /* 0x0000480001867983 */ /* 0x000ea20000300800 */
[----:B------:R-:W-:Y:S01]  /*4170*/  ULDC.64 UR16, c[0x0][0x2a0] ;  /* 0x0000a80000107ab9 */ /* 0x000fe20000000a00 */
[----:B------:R-:W-:Y:S01]  /*4180*/  MOV R4, UR33 ;  /* 0x0000002100047c02 */ /* 0x000fe20008000f00 */
[----:B------:R-:W-:Y:S02]  /*4190*/  UIMAD UR7, UR27, UR16, URZ ;  /* 0x000000101b0772a4 */ /* 0x000fe4000f8e023f */
[----:B------:R-:W-:Y:S01]  /*41a0*/  MOV R3, UR16 ;  /* 0x0000001000037c02 */ /* 0x000fe20008000f00 */
[----:B------:R-:W-:Y:S01]  /*41b0*/  ULDC.64 UR38, c[0x0][0x2b0] ;  /* 0x0000ac0000267ab9 */ /* 0x000fe20000000a00 */
[----:B------:R-:W-:Y:S01]  /*41c0*/  MOV R5, UR36 ;  /* 0x0000002400057c02 */ /* 0x000fe20008000f00 */
[----:B------:R-:W-:Y:S01]  /*41d0*/  UIMAD UR15, UR53, UR17, UR7 ;  /* 0x00000011350f72a4 */ /* 0x000fe2000f8e0207 */
[----:B------:R-:W-:Y:S01]  /*41e0*/  MOV R24, UR33 ;  /* 0x0000002100187c02 */ /* 0x000fe20008000f00 */
[----:B------:R-:W-:Y:S01]  /*41f0*/  UIMAD UR37, UR27, UR38, URZ ;  /* 0x000000261b2572a4 */ /* 0x000fe2000f8e023f */
[----:B------:R-:W-:Y:S01]  /*4200*/  MOV R25, UR36 ;  /* 0x0000002400197c02 */ /* 0x000fe20008000f00 */
[----:B------:R-:W-:Y:S01]  /*4210*/  @!P0 IMAD.WIDE.U32 R4, R3, UR53, R4 ;  /* 0x0000003503048c25 */ /* 0x000fe2000f8e0004 */
[----:B------:R-:W-:Y:S01]  /*4220*/  ULDC.64 UR34, c[0x0][0x2a8] ;  /* 0x0000aa0000227ab9 */ /* 0x000fe20000000a00 */
[----:B------:R-:W-:Y:S01]  /*4230*/  UIMAD UR37, UR53, UR39, UR37 ;  /* 0x00000027352572a4 */ /* 0x000fe2000f8e0225 */
[----:B------:R-:W-:Y:S01]  /*4240*/  MOV R3, UR34 ;  /* 0x0000002200037c02 */ /* 0x000fe20008000f00 */
[----:B------:R-:W-:Y:S01]  /*4250*/  @!P0 IMAD.WIDE.U32 R24, R2, UR38, R24 ;  /* 0x0000002602188c25 */ /* 0x000fe2000f8e0018 */
[----:B------:R-:W-:Y:S01]  /*4260*/  UIMAD.WIDE.U32 UR28, UR53, UR16, URZ ;  /* 0x00000010351c72a5 */ /* 0x000fe2000f8e003f */
[----:B------:R-:W-:Y:S01]  /*4270*/  @!P0 IADD3 R5, R5, UR15, RZ ;  /* 0x0000000f05058c10 */ /* 0x000fe2000fffe0ff */
[----:B------:R-:W-:Y:S01]  /*4280*/  USHF.R.S32.HI UR7, URZ, 0x1f, UR8 ;  /* 0x0000001f3f077899 */ /* 0x000fe20008011408 */
[----:B------:R-:W0:Y:S01]  /*4290*/  LDS.U16 R53, [R104] ;  /* 0x0000000068357984 */ /* 0x000e220000000400 */
[----:B------:R-:W-:Y:S01]  /*42a0*/  UIMAD.WIDE.U32 UR30, UR53, UR38, URZ ;  /* 0x00000026351e72a5 */ /* 0x000fe2000f8e003f */
[----:B------:R-:W-:Y:S01]  /*42b0*/  @!P0 IADD3 R25, R25, UR37, RZ ;  /* 0x0000002519198c10 */ /* 0x000fe2000fffe0ff */
[----:B------:R-:W-:Y:S01]  /*42c0*/  ULDC.64 UR16, c[0x0][0x2b8] ;  /* 0x0000ae0000107ab9 */ /* 0x000fe20000000a00 */
[----:B------:R-:W-:Y:S01]  /*42d0*/  UIMAD UR32, UR7, UR34, URZ ;  /* 0x00000022072072a4 */ /* 0x000fe2000f8e023f */
[----:B------:R-:W-:Y:S01]  /*42e0*/  MOV R23, UR16 ;  /* 0x0000001000177c02 */ /* 0x000fe20008000f00 */
[----:B------:R-:W-:Y:S01]  /*42f0*/  UIADD3 UR29, UR29, UR15, URZ ;  /* 0x0000000f1d1d7290 */ /* 0x000fe2000fffe03f */
[----:B------:R-:W-:Y:S01]  /*4300*/  @!P0 IMAD.WIDE.U32 R4, R3, UR8, R4 ;  /* 0x0000000803048c25 */ /* 0x000fe2000f8e0004 */
[----:B------:R-:W-:Y:S01]  /*4310*/  UIMAD UR38, UR7, UR16, URZ ;  /* 0x00000010072672a4 */ /* 0x000fe2000f8e023f */
[----:B------:R-:W3:Y:S01]  /*4320*/  LDS.U16 R68, [R104+0x2] ;  /* 0x0000020068447984 */ /* 0x000ee20000000400 */
[----:B------:R-:W-:Y:S01]  /*4330*/  UIADD3 UR31, UR31, UR37, URZ ;  /* 0x000000251f1f7290 */ /* 0x000fe2000fffe03f */
[----:B------:R-:W-:Y:S01]  /*4340*/  @!P0 IMAD.WIDE.U32 R24, R23, UR8, R24 ;  /* 0x0000000817188c25 */ /* 0x000fe2000f8e0018 */
[----:B------:R-:W-:Y:S01]  /*4350*/  UIADD3 UR15, UR6, -UR40, URZ ;  /* 0x80000028060f7290 */ /* 0x000fe2000fffe03f */
[----:B------:R-:W-:Y:S01]  /*4360*/  @!P0 IADD3 R23, P1, R22, R4, RZ ;  /* 0x0000000416178210 */ /* 0x000fe20007f3e0ff */
[----:B------:R-:W-:Y:S01]  /*4370*/  UIMAD UR32, UR8, UR35, UR32 ;  /* 0x00000023082072a4 */ /* 0x000fe2000f8e0220 */
[----:B------:R-:W4:Y:S01]  /*4380*/  LDS.U16 R67, [R104+0x4] ;  /* 0x0000040068437984 */ /* 0x000f220000000400 */
[----:B------:R-:W-:-:S02]  /*4390*/  UIMAD UR38, UR8, UR17, UR38 ;  /* 0x00000011082672a4 */ /* 0x000fc4000f8e0226 */
[----:B------:R-:W-:Y:S01]  /*43a0*/  UIMAD.WIDE.U32 UR16, UR8, UR16, UR30 ;  /* 0x00000010081072a5 */ /* 0x000fe2000f8e001e */
[----:B------:R-:W5:Y:S01]  /*43b0*/  LDS.U16 R66, [R104+0x6] ;  /* 0x0000060068427984 */ /* 0x000f620000000400 */
[----:B------:R-:W-:Y:S01]  /*43c0*/  UIMAD UR15, UR15, -0x800, URZ ;  /* 0xfffff8000f0f78a4 */ /* 0x000fe2000f8e023f */
[C---:B------:R-:W-:Y:S01]  /*43d0*/  @!P0 IADD3.X R32, R21.reuse, UR32, R5, P1, !PT ;  /* 0x0000002015208c10 */ /* 0x040fe20008ffe405 */
[----:B------:R-:W-:Y:S01]  /*43e0*/  UIMAD.WIDE.U32 UR28, UR8, UR34, UR28 ;  /* 0x00000022081c72a5 */ /* 0x000fe2000f8e001c */
[C---:B------:R-:W-:Y:S01]  /*43f0*/  @!P0 IADD3 R3, P1, R22.reuse, R24, RZ ;  /* 0x0000001816038210 */ /* 0x040fe20007f3e0ff */
[----:B------:R-:W-:Y:S01]  /*4400*/  UIADD3 UR37, UP1, UR15, UR16, URZ ;  /* 0x000000100f257290 */ /* 0x000fe2000ff3e03f */
[----:B------:R-:W-:Y:S01]  /*4410*/  LDS.U16 R65, [R104+0x8] ;  /* 0x0000080068417984 */ /* 0x000fe20000000400 */
[----:B------:R-:W-:Y:S01]  /*4420*/  USHF.R.S32.HI UR16, URZ, 0x1f, UR15 ;  /* 0x0000001f3f107899 */ /* 0x000fe2000801140f */
[----:B------:R-:W-:Y:S01]  /*4430*/  @!P0 IADD3.X R30, R21, UR38, R25, P1, !PT ;  /* 0x00000026151e8c10 */ /* 0x000fe20008ffe419 */
[----:B------:R-:W-:Y:S01]  /*4440*/  UIADD3 UR39, UP0, UR15, UR28, URZ ;  /* 0x0000001c0f277290 */ /* 0x000fe2000ff1e03f */
[----:B------:R-:W5:Y:S01]  /*4450*/  LDS.U16 R64, [R104+0xa] ;  /* 0x00000a0068407984 */ /* 0x000f620000000400 */
[----:B------:R-:W-:Y:S01]  /*4460*/  ULDC.64 UR34, c[0x0][0x308] ;  /* 0x0000c20000227ab9 */ /* 0x000fe20000000a00 */
[----:B------:R-:W-:Y:S01]  /*4470*/  ULDC.64 UR30, c[0x0][0x318] ;  /* 0x0000c600001e7ab9 */ /* 0x000fe20000000a00 */
[----:B------:R-:W-:Y:S01]  /*4480*/  UIADD3.X UR28, UR16, UR32, UR29, UP0, !UPT ;  /* 0x00000020101c7290 */ /* 0x000fe200087fe41d */
[C---:B------:R-:W-:Y:S01]  /*4490*/  LEA R4, P2, R22.reuse, UR34, 0x1 ;  /* 0x0000002216047c11 */ /* 0x040fe2000f8408ff */
[----:B------:R-:W-:Y:S01]  /*44a0*/  UIADD3.X UR17, UR16, UR38, UR17, UP1, !UPT ;  /* 0x0000002610117290 */ /* 0x000fe20008ffe411 */
[----:B------:R-:W-:Y:S01]  /*44b0*/  MOV R5, UR37 ;  /* 0x0000002500057c02 */ /* 0x000fe20008000f00 */
[----:B------:R-:W5:Y:S01]  /*44c0*/  LDS.U16 R63, [R104+0xc] ;  /* 0x00000c00683f7984 */ /* 0x000f620000000400 */
[----:B------:R-:W-:-:S02]  /*44d0*/  LEA R24, P1, R22, UR30, 0x1 ;  /* 0x0000001e16187c11 */ /* 0x000fc4000f8208ff */
[----:B------:R-:W-:Y:S01]  /*44e0*/  MOV R25, UR39 ;  /* 0x0000002700197c02 */ /* 0x000fe20008000f00 */
[----:B------:R-:W5:Y:S01]  /*44f0*/  LDS.U16 R62, [R104+0xe] ;  /* 0x00000e00683e7984 */ /* 0x000f620000000400 */
[----:B------:R-:W-:Y:S02]  /*4500*/  LEA R4, P4, R5, R4, 0x1 ;  /* 0x0000000405047211 */ /* 0x000fe400078808ff */
[C-C-:B------:R-:W-:Y:S01]  /*4510*/  LEA.HI.X R0, R22.reuse, UR35, R21.reuse, 0x1, P2 ;  /* 0x0000002316007c11 */ /* 0x140fe200090f0c15 */
[----:B------:R-:W-:Y:S01]  /*4520*/  LDS.U16 R61, [R104+0x10] ;  /* 0x00001000683d7984 */ /* 0x000fe20000000400 */
[----:B------:R-:W-:Y:S02]  /*4530*/  LEA.HI.X R5, R22, UR31, R21, 0x1, P1 ;  /* 0x0000001f16057c11 */ /* 0x000fe400088f0c15 */
[----:B------:R-:W-:Y:S01]  /*4540*/  LEA R24, P2, R25, R24, 0x1 ;  /* 0x0000001819187211 */ /* 0x000fe200078408ff */
[----:B------:R-:W5:Y:S01]  /*4550*/  LDS.U16 R60, [R104+0x12] ;  /* 0x00001200683c7984 */ /* 0x000f620000000400 */
[----:B------:R-:W-:-:S02]  /*4560*/  MOV R34, UR28 ;  /* 0x0000001c00227c02 */ /* 0x000fc40008000f00 */
[----:B------:R-:W-:Y:S01]  /*4570*/  MOV R29, UR37 ;  /* 0x00000025001d7c02 */ /* 0x000fe20008000f00 */
[----:B------:R-:W-:Y:S01]  /*4580*/  LDS.U16 R59, [R104+0x14] ;  /* 0x00001400683b7984 */ /* 0x000fe20000000400 */
[----:B------:R-:W-:Y:S02]  /*4590*/  MOV R27, UR17 ;  /* 0x00000011001b7c02 */ /* 0x000fe40008000f00 */
[----:B------:R-:W-:Y:S01]  /*45a0*/  @!P0 LEA R28, P1, R23, UR30, 0x1 ;  /* 0x0000001e171c8c11 */ /* 0x000fe2000f8208ff */
[----:B------:R-:W5:Y:S01]  /*45b0*/  LDS.U16 R58, [R104+0x16] ;  /* 0x00001600683a7984 */ /* 0x000f620000000400 */
[----:B------:R-:W-:Y:S02]  /*45c0*/  LEA.HI.X R25, R25, R5, R34, 0x1, P2 ;  /* 0x0000000519197211 */ /* 0x000fe400010f0c22 */
[----:B------:R-:W-:Y:S01]  /*45d0*/  LEA.HI.X R5, R29, R0, R27, 0x1, P4 ;  /* 0x000000001d057211 */ /* 0x000fe200020f0c1b */
[----:B------:R-:W-:Y:S01]  /*45e0*/  LDS.U16 R57, [R104+0x18] ;  /* 0x0000180068397984 */ /* 0x000fe20000000400 */
[----:B------:R-:W-:-:S03]  /*45f0*/  @!P0 LEA.HI.X R29, R23, UR31, R32, 0x1, P1 ;  /* 0x0000001f171d8c11 */ /* 0x000fc600088f0c20 */
[----:B------:R-:W5:Y:S04]  /*4600*/  LDS.U16 R56, [R104+0x1a] ;  /* 0x00001a0068387984 */ /* 0x000f680000000400 */
[----:B------:R-:W5:Y:S04]  /*4610*/  LDS.U16 R55, [R104+0x1c] ;  /* 0x00001c0068377984 */ /* 0x000f680000000400 */
[----:B------:R-:W5:Y:S01]  /*4620*/  LDS.U16 R54, [R104+0x1e] ;  /* 0x00001e0068367984 */ /* 0x000f620000000400 */
[----:B------:R-:W-:Y:S02]  /*4630*/  ISETP.GE.AND P1, PT, R19, UR26, PT ;  /* 0x0000001a13007c0c */ /* 0x000fe4000bf26270 */
[----:B------:R-:W-:Y:S01]  /*4640*/  PRMT R23, RZ, 0x7610, R23 ;  /* 0x00007610ff177816 */ /* 0x000fe20000000017 */
[----:B------:R-:W-:Y:S01]  /*4650*/  BAR.SYNC.DEFER_BLOCKING 0x0 ;  /* 0x0000000000007b1d */ /* 0x000fe20000010000 */
[----:B------:R-:W-:-:S02]  /*4660*/  PRMT R34, RZ, 0x7610, R34 ;  /* 0x00007610ff227816 */ /* 0x000fc40000000022 */
[----:B------:R-:W-:Y:S02]  /*4670*/  PRMT R35, RZ, 0x7610, R35 ;  /* 0x00007610ff237816 */ /* 0x000fe40000000023 */
[----:B------:R-:W-:Y:S02]  /*4680*/  @!P0 LEA R26, P3, R3, UR34, 0x1 ;  /* 0x00000022031a8c11 */ /* 0x000fe4000f8608ff */
[----:B------:R-:W-:Y:S02]  /*4690*/  ISETP.GE.AND P2, PT, R17, UR26, PT ;  /* 0x0000001a11007c0c */ /* 0x000fe4000bf46270 */
[----:B------:R-:W-:Y:S02]  /*46a0*/  @!P0 LEA.HI.X R27, R3, UR35, R30, 0x1, P3 ;  /* 0x00000023031b8c11 */ /* 0x000fe400098f0c1e */
[----:B------:R-:W-:Y:S02]  /*46b0*/  ISETP.GE.AND P5, PT, R15, UR26, PT ;  /* 0x0000001a0f007c0c */ /* 0x000fe4000bfa6270 */
[----:B------:R-:W-:-:S02]  /*46c0*/  ISETP.GE.AND P6, PT, R16, UR26, PT ;  /* 0x0000001a10007c0c */ /* 0x000fc4000bfc6270 */
[----:B-1----:R-:W-:Y:S02]  /*46d0*/  PRMT R36, RZ, 0x7610, R36 ;  /* 0x00007610ff247816 */ /* 0x002fe40000000024 */
[----:B------:R-:W-:Y:S02]  /*46e0*/  PRMT R31, RZ, 0x7610, R31 ;  /* 0x00007610ff1f7816 */ /* 0x000fe4000000001f */
[----:B------:R-:W-:Y:S02]  /*46f0*/  PRMT R33, RZ, 0x7610, R33 ;  /* 0x00007610ff217816 */ /* 0x000fe40000000021 */
[----:B------:R-:W-:Y:S02]  /*4700*/  PRMT R37, RZ, 0x7610, R37 ;  /* 0x00007610ff257816 */ /* 0x000fe40000000025 */
[----:B------:R-:W-:Y:S01]  /*4710*/  PRMT R38, RZ, 0x7610, R38 ;  /* 0x00007610ff267816 */ /* 0x000fe20000000026 */
[----:B------:R-:W2:Y:S01]  /*4720*/  @!P1 LDG.E.U16 R23, desc[UR18][R24.64+-0xf80] ;  /* 0xfff0801218179981 */ /* 0x000ea2000c1e1500 */
[----:B------:R-:W-:-:S02]  /*4730*/  ISETP.GE.AND P1, PT, R14, UR26, PT ;  /* 0x0000001a0e007c0c */ /* 0x000fc4000bf26270 */
[----:B------:R-:W-:Y:S01]  /*4740*/  ISETP.GE.AND P4, PT, R18, UR26, PT ;  /* 0x0000001a12007c0c */ /* 0x000fe2000bf86270 */
[----:B------:R-:W2:Y:S01]  /*4750*/  @!P2 LDG.E.U16 R31, desc[UR18][R24.64+-0xf00] ;  /* 0xfff10012181fa981 */ /* 0x000ea2000c1e1500 */
[----:B------:R-:W-:Y:S02]  /*4760*/  ISETP.GE.AND P3, PT, R20, UR26, PT ;  /* 0x0000001a14007c0c */ /* 0x000fe4000bf66270 */
[----:B------:R-:W-:Y:S01]  /*4770*/  PRMT R0, RZ, 0x7610, R0 ;  /* 0x00007610ff007816 */ /* 0x000fe20000000000 */
[----:B------:R-:W2:Y:S01]  /*4780*/  @!P5 LDG.E.U16 R33, desc[UR18][R24.64+-0xe80] ;  /* 0xfff180121821d981 */ /* 0x000ea2000c1e1500 */
[----:B------:R-:W-:Y:S02]  /*4790*/  PRMT R3, RZ, 0x7610, R3 ;  /* 0x00007610ff037816 */ /* 0x000fe40000000003 */
[----:B------:R-:W-:Y:S02]  /*47a0*/  PRMT R32, RZ, 0x7610, R32 ;  /* 0x00007610ff207816 */ /* 0x000fe40000000020 */
[----:B------:R-:W-:Y:S01]  /*47b0*/  PRMT R39, RZ, 0x7610, R39 ;  /* 0x00007610ff277816 */ /* 0x000fe20000000027 */
[----:B------:R-:W2:Y:S01]  /*47c0*/  @!P1 LDG.E.U16 R34, desc[UR18][R24.64+-0xe40] ;  /* 0xfff1c01218229981 */ /* 0x000ea2000c1e1500 */
[----:B------:R-:W-:-:S02]  /*47d0*/  ISETP.GE.AND P1, PT, R13, UR26, PT ;  /* 0x0000001a0d007c0c */ /* 0x000fc4000bf26270 */
[----:B------:R-:W-:Y:S01]  /*47e0*/  PRMT R40, RZ, 0x7610, R40 ;  /* 0x00007610ff287816 */ /* 0x000fe20000000028 */
[----:B------:R-:W2:Y:S01]  /*47f0*/  @!P3 LDG.E.U16 R3, desc[UR18][R24.64+-0xfc0] ;  /* 0xfff040121803b981 */ /* 0x000ea2000c1e1500 */
[----:B------:R-:W-:Y:S02]  /*4800*/  PRMT R30, RZ, 0x7610, R30 ;  /* 0x00007610ff1e7816 */ /* 0x000fe4000000001e */
[----:B------:R-:W-:Y:S01]  /*4810*/  PRMT R69, RZ, 0x7610, R69 ;  /* 0x00007610ff457816 */ /* 0x000fe20000000045 */
[----:B------:R1:W2:Y:S01]  /*4820*/  @!P0 LDG.E.U16 R0, desc[UR18][R28.64] ;  /* 0x000000121c008981 */ /* 0x0002a2000c1e1500 */
[----:B------:R-:W-:Y:S02]  /*4830*/  ISETP.GE.AND P2, PT, R10, UR26, PT ;  /* 0x0000001a0a007c0c */ /* 0x000fe4000bf46270 */
[----:B------:R-:W-:Y:S01]  /*4840*/  PRMT R82, RZ, 0x7610, R82 ;  /* 0x00007610ff527816 */ /* 0x000fe20000000052 */
[----:B------:R-:W2:Y:S01]  /*4850*/  @!P4 LDG.E.U16 R30, desc[UR18][R24.64+-0xf40] ;  /* 0xfff0c012181ec981 */ /* 0x000ea2000c1e1500 */
[----:B------:R-:W-:-:S02]  /*4860*/  PRMT R83, RZ, 0x7610, R83 ;  /* 0x00007610ff537816 */ /* 0x000fc40000000053 */
[----:B------:R-:W-:Y:S01]  /*4870*/  PRMT R85, RZ, 0x7610, R85 ;  /* 0x00007610ff557816 */ /* 0x000fe20000000055 */
[----:B------:R-:W2:Y:S01]  /*4880*/  @!P1 LDG.E.U16 R35, desc[UR18][R24.64+-0xe00] ;  /* 0xfff2001218239981 */ /* 0x000ea2000c1e1500 */
[----:B------:R-:W-:Y:S02]  /*4890*/  ISETP.GE.AND P1, PT, R12, UR26, PT ;  /* 0x0000001a0c007c0c */ /* 0x000fe4000bf26270 */
[----:B------:R-:W-:Y:S01]  /*48a0*/  PRMT R86, RZ, 0x7610, R86 ;  /* 0x00007610ff567816 */ /* 0x000fe20000000056 */
[----:B------:R-:W2:Y:S01]  /*48b0*/  @!P6 LDG.E.U16 R32, desc[UR18][R24.64+-0xec0] ;  /* 0xfff140121820e981 */ /* 0x000ea2000c1e1500 */
[----:B------:R-:W-:Y:S02]  /*48c0*/  ISETP.GE.AND P3, PT, R9, UR26, PT ;  /* 0x0000001a09007c0c */ /* 0x000fe4000bf66270 */
[----:B------:R-:W-:Y:S02]  /*48d0*/  PRMT R87, RZ, 0x7610, R87 ;  /* 0x00007610ff577816 */ /* 0x000fe40000000057 */
[----:B------:R-:W-:-:S02]  /*48e0*/  PRMT R105, RZ, 0x7610, R105 ;  /* 0x00007610ff697816 */ /* 0x000fc40000000069 */
[----:B------:R-:W-:Y:S02]  /*48f0*/  PRMT R106, RZ, 0x7610, R106 ;  /* 0x00007610ff6a7816 */ /* 0x000fe4000000006a */
[----:B------:R-:W-:Y:S01]  /*4900*/  PRMT R107, RZ, 0x7610, R107 ;  /* 0x00007610ff6b7816 */ /* 0x000fe2000000006b */
[----:B------:R-:W2:Y:S01]  /*4910*/  @!P1 LDG.E.U16 R36, desc[UR18][R24.64+-0xdc0] ;  /* 0xfff2401218249981 */ /* 0x000ea2000c1e1500 */
[----:B------:R-:W-:Y:S02]  /*4920*/  ISETP.GE.AND P1, PT, R11, UR26, PT ;  /* 0x0000001a0b007c0c */ /* 0x000fe4000bf26270 */
[----:B------:R-:W-:Y:S01]  /*4930*/  PRMT R108, RZ, 0x7610, R108 ;  /* 0x00007610ff6c7816 */ /* 0x000fe2000000006c */
[----:B------:R-:W2:Y:S01]  /*4940*/  @!P3 LDG.E.U16 R37, desc[UR18][R24.64+-0xd00] ;  /* 0xfff300121825b981 */ /* 0x000ea2000c1e1500 */
[----:B------:R-:W-:Y:S01]  /*4950*/  ISETP.GE.AND P4, PT, R8, UR26, PT ;  /* 0x0000001a08007c0c */ /* 0x000fe2000bf86270 */
[----:B0-----:R-:W-:Y:S01]  /*4960*/  HADD2.F32 R53, -RZ, R53.H0_H0 ;  /* 0x20000035ff357230 */ /* 0x001fe20000004100 */
[----:B------:R-:W-:Y:S01]  /*4970*/  ISETP.GE.AND P5, PT, R7, UR26, PT ;  /* 0x0000001a07007c0c */ /* 0x000fe2000bfa6270 */
[----:B---3--:R-:W-:Y:S01]  /*4980*/  HADD2.F32 R68, -RZ, R68.H0_H0 ;  /* 0x20000044ff447230 */ /* 0x008fe20000004100 */
[----:B------:R-:W-:Y:S01]  /*4990*/  ISETP.GE.AND P6, PT, R6, UR26, PT ;  /* 0x0000001a06007c0c */ /* 0x000fe2000bfc6270 */
[----:B----4-:R-:W-:Y:S01]  /*49a0*/  HADD2.F32 R67, -RZ, R67.H0_H0 ;  /* 0x20000043ff437230 */ /* 0x010fe20000004100 */
[----:B-1----:R-:W-:Y:S01]  /*49b0*/  PRMT R28, RZ, 0x7610, R28 ;  /* 0x00007610ff1c7816 */ /* 0x002fe2000000001c */
[----:B-----5:R-:W-:Y:S01]  /*49c0*/  HADD2.F32 R66, -RZ, R66.H0_H0 ;  /* 0x20000042ff427230 */ /* 0x020fe20000004100 */
[----:B------:R-:W-:Y:S01]  /*49d0*/  PRMT R29, RZ, 0x7610, R29 ;  /* 0x00007610ff1d7816 */ /* 0x000fe2000000001d */
[----:B------:R-:W-:-:S02]  /*49e0*/  HADD2.F32 R64, -RZ, R64.H0_H0 ;  /* 0x20000040ff407230 */ /* 0x000fc40000004100 */
[----:B------:R-:W-:Y:S01]  /*49f0*/  HADD2.F32 R65, -RZ, R65.H0_H0 ;  /* 0x20000041ff417230 */ /* 0x000fe20000004100 */
[----:B------:R-:W3:Y:S01]  /*4a00*/  @!P1 LDG.E.U16 R28, desc[UR18][R24.64+-0xd80] ;  /* 0xfff28012181c9981 */ /* 0x000ee2000c1e1500 */
[----:B------:R-:W-:Y:S02]  /*4a10*/  HADD2.F32 R63, -RZ, R63.H0_H0 ;  /* 0x2000003fff3f7230 */ /* 0x000fe40000004100 */
[----:B------:R-:W-:Y:S01]  /*4a20*/  HADD2.F32 R62, -RZ, R62.H0_H0 ;  /* 0x2000003eff3e7230 */ /* 0x000fe20000004100 */
[----:B------:R-:W4:Y:S01]  /*4a30*/  @!P2 LDG.E.U16 R29, desc[UR18][R24.64+-0xd40] ;  /* 0xfff2c012181da981 */ /* 0x000f22000c1e1500 */
[----:B------:R-:W-:Y:S02]  /*4a40*/  HADD2.F32 R60, -RZ, R60.H0_H0 ;  /* 0x2000003cff3c7230 */ /* 0x000fe40000004100 */
[----:B------:R-:W-:Y:S01]  /*4a50*/  HADD2.F32 R61, -RZ, R61.H0_H0 ;  /* 0x2000003dff3d7230 */ /* 0x000fe20000004100 */
[----:B------:R-:W5:Y:S01]  /*4a60*/  @!P4 LDG.E.U16 R38, desc[UR18][R24.64+-0xcc0] ;  /* 0xfff340121826c981 */ /* 0x000f62000c1e1500 */
[----:B------:R-:W-:-:S02]  /*4a70*/  HADD2.F32 R58, -RZ, R58.H0_H0 ;  /* 0x2000003aff3a7230 */ /* 0x000fc40000004100 */
[----:B------:R-:W-:Y:S01]  /*4a80*/  HADD2.F32 R59, -RZ, R59.H0_H0 ;  /* 0x2000003bff3b7230 */ /* 0x000fe20000004100 */
[----:B------:R-:W5:Y:S01]  /*4a90*/  @!P5 LDG.E.U16 R39, desc[UR18][R24.64+-0xc80] ;  /* 0xfff380121827d981 */ /* 0x000f62000c1e1500 */
[----:B------:R-:W-:Y:S01]  /*4aa0*/  HADD2.F32 R56, -RZ, R56.H0_H0 ;  /* 0x20000038ff387230 */ /* 0x000fe20000004100 */
[----:B------:R-:W0:Y:S01]  /*4ab0*/  S2UR UR28, SR_CgaCtaId ;  /* 0x00000000001c79c3 */ /* 0x000e220000008800 */
[----:B------:R-:W-:Y:S01]  /*4ac0*/  HADD2.F32 R57, -RZ, R57.H0_H0 ;  /* 0x20000039ff397230 */ /* 0x000fe20000004100 */
[----:B------:R1:W5:Y:S01]  /*4ad0*/  @!P6 LDG.E.U16 R40, desc[UR18][R24.64+-0xc40] ;  /* 0xfff3c0121828e981 */ /* 0x000362000c1e1500 */
[----:B------:R-:W-:Y:S01]  /*4ae0*/  P2R R84, PR, RZ, 0x2 ;  /* 0x00000002ff547803 */ /* 0x000fe20000000000 */
[----:B------:R-:W-:Y:S01]  /*4af0*/  HADD2.F32 R55, -RZ, R55.H0_H0 ;  /* 0x20000037ff377230 */ /* 0x000fe20000004100 */
[----:B------:R-:W-:Y:S01]  /*4b00*/  ISETP.GE.AND P1, PT, R20, UR26, PT ;  /* 0x0000001a14007c0c */ /* 0x000fe2000bf26270 */
[----:B------:R-:W-:Y:S01]  /*4b10*/  HADD2.F32 R54, -RZ, R54.H0_H0 ;  /* 0x20000036ff367230 */ /* 0x000fe20000004100 */
[----:B------:R-:W-:Y:S01]  /*4b20*/  UMOV UR17, 0x400 ;  /* 0x0000040000117882 */ /* 0x000fe20000000000 */
[----:B------:R-:W-:Y:S01]  /*4b30*/  ULDC.64 UR34, c[0x0][0x398] ;  /* 0x0000e60000227ab9 */ /* 0x000fe20000000a00 */
[----:B-1----:R-:W-:Y:S01]  /*4b40*/  PRMT R25, RZ, 0x7610, R25 ;  /* 0x00007610ff197816 */ /* 0x002fe20000000019 */
        /* <DEDUP_REMOVED lines=9> */
[----:B------:R1:W-:Y:S04]  /*4be0*/  STS.U16 [R144+0x240], R36 ;  /* 0x0002402490007388 */ /* 0x0003e80000000400 */
[----:B---3--:R-:W-:Y:S04]  /*4bf0*/  STS.U16 [R143+0x280], R28 ;  /* 0x0002801c8f007388 */ /* 0x008fe80000000400 */
[----:B----4-:R-:W-:Y:S04]  /*4c00*/  STS.U16 [R142+0x2c0], R29 ;  /* 0x0002c01d8e007388 */ /* 0x010fe80000000400 */
[----:B------:R2:W-:Y:S04]  /*4c10*/  STS.U16 [R141+0x300], R37 ;  /* 0x000300258d007388 */ /* 0x0005e80000000400 */
[----:B-----5:R3:W-:Y:S04]  /*4c20*/  STS.U16 [R140+0x340], R38 ;  /* 0x000340268c007388 */ /* 0x0207e80000000400 */
[----:B------:R-:W-:Y:S04]  /*4c30*/  STS.U16 [R139+0x380], R39 ;  /* 0x000380278b007388 */ /* 0x000fe80000000400 */
[----:B------:R-:W-:Y:S01]  /*4c40*/  STS.U16 [R138+0x3c0], R40 ;  /* 0x0003c0288a007388 */ /* 0x000fe20000000400 */
[----:B------:R-:W-:-:S03]  /*4c50*/  NOP ;  /* 0x0000000000007918 */ /* 0x000fc60000000000 */
[----:B------:R-:W4:Y:S04]  /*4c60*/  LDS.U16 R0, [R104] ;  /* 0x0000000068007984 */ /* 0x000f280000000400 */
[----:B------:R-:W5:Y:S04]  /*4c70*/  LDS.U16 R129, [R104+0x2] ;  /* 0x0000020068817984 */ /* 0x000f680000000400 */
[----:B------:R-:W0:Y:S04]  /*4c80*/  LDS.U16 R3, [R104+0x4] ;  /* 0x0000040068037984 */ /* 0x000e280000000400 */
        /* <DEDUP_REMOVED lines=9> */
[----:B------:R-:W-:Y:S04]  /*4d20*/  LDS.U16 R46, [R104+0x18] ;  /* 0x00001800682e7984 */ /* 0x000fe80000000400 */
[----:B------:R-:W-:Y:S04]  /*4d30*/  LDS.U16 R45, [R104+0x1a] ;  /* 0x00001a00682d7984 */ /* 0x000fe80000000400 */
[----:B------:R-:W-:Y:S04]  /*4d40*/  LDS.U16 R44, [R104+0x1c] ;  /* 0x00001c00682c7984 */ /* 0x000fe80000000400 */
[----:B------:R-:W-:Y:S01]  /*4d50*/  LDS.U16 R43, [R104+0x1e] ;  /* 0x00001e00682b7984 */ /* 0x000fe20000000400 */
[----:B------:R-:W-:Y:S01]  /*4d60*/  BAR.SYNC.DEFER_BLOCKING 0x0 ;  /* 0x0000000000007b1d */ /* 0x000fe20000010000 */
[----:B-1----:R-:W-:-:S02]  /*4d70*/  PRMT R36, RZ, 0x7610, R36 ;  /* 0x00007610ff247816 */ /* 0x002fc40000000024 */
[----:B--2---:R-:W-:Y:S02]  /*4d80*/  PRMT R37, RZ, 0x7610, R37 ;  /* 0x00007610ff257816 */ /* 0x004fe40000000025 */
[----:B---3--:R-:W-:Y:S01]  /*4d90*/  PRMT R38, RZ, 0x7610, R38 ;  /* 0x00007610ff267816 */ /* 0x008fe20000000026 */
[----:B------:R1:W2:Y:S01]  /*4da0*/  @!P0 LDG.E.U16 R25, desc[UR18][R26.64] ;  /* 0x000000121a198981 */ /* 0x0002a2000c1e1500 */
[----:B------:R-:W-:-:S03]  /*4db0*/  ISETP.GE.AND P0, PT, R19, UR26, PT ;  /* 0x0000001a13007c0c */ /* 0x000fc6000bf06270 */
[----:B------:R-:W3:Y:S01]  /*4dc0*/  @!P1 LDG.E.U16 R36, desc[UR18][R4.64+-0xfc0] ;  /* 0xfff0401204249981 */ /* 0x000ee2000c1e1500 */
[----:B------:R-:W-:-:S03]  /*4dd0*/  ISETP.GE.AND P1, PT, R18, UR26, PT ;  /* 0x0000001a12007c0c */ /* 0x000fc6000bf26270 */
[----:B------:R-:W3:Y:S04]  /*4de0*/  @!P2 LDG.E.U16 R87, desc[UR18][R4.64+-0xd40] ;  /* 0xfff2c0120457a981 */ /* 0x000ee8000c1e1500 */
[----:B------:R-:W3:Y:S04]  /*4df0*/  @!P3 LDG.E.U16 R105, desc[UR18][R4.64+-0xd00] ;  /* 0xfff300120469b981 */ /* 0x000ee8000c1e1500 */
[----:B------:R-:W3:Y:S01]  /*4e00*/  @!P0 LDG.E.U16 R37, desc[UR18][R4.64+-0xf80] ;  /* 0xfff0801204258981 */ /* 0x000ee2000c1e1500 */
        /* <DEDUP_REMOVED lines=8> */
[----:B------:R-:W-:Y:S02]  /*4e90*/  ISETP.GE.AND P1, PT, R14, UR26, PT ;  /* 0x0000001a0e007c0c */ /* 0x000fe4000bf26270 */
[----:B-1----:R-:W-:Y:S01]  /*4ea0*/  PRMT R26, RZ, 0x7610, R26 ;  /* 0x00007610ff1a7816 */ /* 0x002fe2000000001a */
[----:B------:R-:W3:Y:S06]  /*4eb0*/  @!P6 LDG.E.U16 R108, desc[UR18][R4.64+-0xc40] ;  /* 0xfff3c012046ce981 */ /* 0x000eec000c1e1500 */
[----:B------:R-:W3:Y:S01]  /*4ec0*/  @!P0 LDG.E.U16 R26, desc[UR18][R4.64+-0xe80] ;  /* 0xfff18012041a8981 */ /* 0x000ee2000c1e1500 */
[----:B------:R-:W-:-:S03]  /*4ed0*/  ISETP.GE.AND P0, PT, R13, UR26, PT ;  /* 0x0000001a0d007c0c */ /* 0x000fc6000bf06270 */
[----:B------:R-:W3:Y:S01]  /*4ee0*/  @!P1 LDG.E.U16 R83, desc[UR18][R4.64+-0xe40] ;  /* 0xfff1c01204539981 */ /* 0x000ee2000c1e1500 */
[----:B------:R-:W-:Y:S02]  /*4ef0*/  ISETP.NE.AND P1, PT, R84, RZ, PT ;  /* 0x000000ff5400720c */ /* 0x000fe40003f25270 */
[----:B------:R-:W-:-:S07]  /*4f00*/  PRMT R84, RZ, 0x7610, R84 ;  /* 0x00007610ff547816 */ /* 0x000fce0000000054 */
[----:B------:R-:W3:Y:S01]  /*4f10*/  @!P0 LDG.E.U16 R84, desc[UR18][R4.64+-0xe00] ;  /* 0xfff2001204548981 */ /* 0x000ee2000c1e1500 */
[----:B------:R-:W-:-:S03]  /*4f20*/  ISETP.GE.AND P0, PT, R12, UR26, PT ;  /* 0x0000001a0c007c0c */ /* 0x000fc6000bf06270 */
[----:B------:R-:W3:Y:S10]  /*4f30*/  @!P1 LDG.E.U16 R86, desc[UR18][R4.64+-0xd80] ;  /* 0xfff2801204569981 */ /* 0x000ef4000c1e1500 */
[----:B------:R1:W3:Y:S01]  /*4f40*/  @!P0 LDG.E.U16 R85, desc[UR18][R4.64+-0xdc0] ;  /* 0xfff2401204558981 */ /* 0x0002e2000c1e1500 */
[----:B----4-:R-:W-:-:S05]  /*4f50*/  HADD2.F32 R0, -RZ, R0.H0_H0 ;  /* 0x20000000ff007230 */ /* 0x010fca0000004100 */
[----:B------:R-:W-:Y:S01]  /*4f60*/  FMUL.FTZ R35, R0, -1.4426950216293334961 ;  /* 0xbfb8aa3b00237820 */ /* 0x000fe20000410000 */
[----:B-----5:R-:W-:Y:S02]  /*4f70*/  HADD2.F32 R129, -RZ, R129.H0_H0 ;  /* 0x20000081ff817230 */ /* 0x020fe40000004100 */
[----:B0-----:R-:W-:-:S03]  /*4f80*/  HADD2.F32 R39, -RZ, R3.H0_H0 ;  /* 0x20000003ff277230 */ /* 0x001fc60000004100 */
[----:B------:R-:W0:Y:S01]  /*4f90*/  MUFU.EX2 R35, R35 ;  /* 0x0000002300237308 */ /* 0x000e220000000800 */
[----:B------:R-:W-:Y:S01]  /*4fa0*/  FMUL.FTZ R33, R129, -1.4426950216293334961 ;  /* 0xbfb8aa3b81217820 */ /* 0x000fe20000410000 */
[----:B------:R-:W-:Y:S01]  /*4fb0*/  FMUL.FTZ R34, R39, -1.4426950216293334961 ;  /* 0xbfb8aa3b27227820 */ /* 0x000fe20000410000 */
[----:B------:R-:W-:Y:S02]  /*4fc0*/  HADD2.F32 R40, -RZ, R23.H0_H0 ;  /* 0x20000017ff287230 */ /* 0x000fe40000004100 */
[----:B------:R-:W-:Y:S02]  /*4fd0*/  HADD2.F32 R41, -RZ, R41.H0_H0 ;  /* 0x20000029ff297230 */ /* 0x000fe40000004100 */
[----:B------:R-:W-:Y:S01]  /*4fe0*/  HADD2.F32 R42, -RZ, R42.H0_H0 ;  /* 0x2000002aff2a7230 */ /* 0x000fe20000004100 */
[----:B------:R-:W4:Y:S01]  /*4ff0*/  MUFU.EX2 R33, R33 ;  /* 0x0000002100217308 */ /* 0x000f220000000800 */
[----:B------:R-:W-:Y:S01]  /*5000*/  FMUL.FTZ R32, R40, -1.4426950216293334961 ;  /* 0xbfb8aa3b28207820 */ /* 0x000fe20000410000 */
[----:B------:R-:W-:-:S06]  /*5010*/  FMUL.FTZ R31, R41, -1.4426950216293334961 ;  /* 0xbfb8aa3b291f7820 */ /* 0x000fcc0000410000 */
[----:B------:R-:W5:Y:S01]  /*5020*/  MUFU.EX2 R34, R34 ;  /* 0x0000002200227308 */ /* 0x000f620000000800 */
[----:B------:R-:W-:Y:S01]  /*5030*/  FMUL.FTZ R24, R42, -1.4426950216293334961 ;  /* 0xbfb8aa3b2a187820 */ /* 0x000fe20000410000 */
[----:B0-----:R-:W-:Y:S01]  /*5040*/  FADD.FTZ R131, R35, 1 ;  /* 0x3f80000023837421 */ /* 0x001fe20000010000 */
[----:B------:R-:W-:Y:S02]  /*5050*/  HADD2.F32 R52, -RZ, R52.H0_H0 ;  /* 0x20000034ff347230 */ /* 0x000fe40000004100 */
[----:B------:R-:W-:-:S03]  /*5060*/  HADD2.F32 R51, -RZ, R51.H0_H0 ;  /* 0x20000033ff337230 */ /* 0x000fc60000004100 */
[----:B------:R-:W0:Y:S01]  /*5070*/  MUFU.EX2 R32, R32 ;  /* 0x0000002000207308 */ /* 0x000e220000000800 */
[----:B-1----:R-:W-:Y:S01]  /*5080*/  FMUL.FTZ R5, R52, -1.4426950216293334961 ;  /* 0xbfb8aa3b34057820 */ /* 0x002fe20000410000 */
[----:B------:R-:W-:Y:S01]  /*5090*/  FMUL.FTZ R4, R51, -1.4426950216293334961 ;  /* 0xbfb8aa3b33047820 */ /* 0x000fe20000410000 */
[----:B----4-:R-:W-:-:S05]  /*50a0*/  FADD.FTZ R33, R33, 1 ;  /* 0x3f80000021217421 */ /* 0x010fca0000010000 */
[----:B------:R-:W1:Y:S01]  /*50b0*/  MUFU.EX2 R31, R31 ;  /* 0x0000001f001f7308 */ /* 0x000e620000000800 */
[----:B-----5:R-:W-:-:S07]  /*50c0*/  FADD.FTZ R34, R34, 1 ;  /* 0x3f80000022227421 */ /* 0x020fce0000010000 */
[----:B------:R-:W4:Y:S08]  /*50d0*/  MUFU.EX2 R24, R24 ;  /* 0x0000001800187308 */ /* 0x000f300000000800 */
[----:B------:R-:W5:Y:S08]  /*50e0*/  MUFU.RCP R131, R131 ;  /* 0x0000008300837308 */ /* 0x000f700000001000 */
[----:B------:R-:W3:Y:S08]  /*50f0*/  MUFU.EX2 R5, R5 ;  /* 0x0000000500057308 */ /* 0x000ef00000000800 */
[----:B------:R-:W3:Y:S08]  /*5100*/  MUFU.EX2 R4, R4 ;  /* 0x0000000400047308 */ /* 0x000ef00000000800 */
[----:B------:R3:W3:Y:S01]  /*5110*/  MUFU.RCP R130, R33 ;  /* 0x0000002100827308 */ /* 0x0006e20000001000 */
[----:B0-----:R-:W-:-:S07]  /*5120*/  FADD.FTZ R32, R32, 1 ;  /* 0x3f80000020207421 */ /* 0x001fce0000010000 */
[----:B------:R0:W-:Y:S01]  /*5130*/  MUFU.RCP R128, R34 ;  /* 0x0000002200807308 */ /* 0x0001e20000001000 */
[----:B-1----:R-:W-:Y:S01]  /*5140*/  FADD.FTZ R126, R31, 1 ;  /* 0x3f8000001f7e7421 */ /* 0x002fe20000010000 */
[----:B----4-:R-:W-:Y:S01]  /*5150*/  FADD.FTZ R125, R24, 1 ;  /* 0x3f800000187d7421 */ /* 0x010fe20000010000 */
[----:B-----5:R-:W-:Y:S01]  /*5160*/  FADD.FTZ R31, -R131, 1 ;  /* 0x3f800000831f7421 */ /* 0x020fe20000010100 */
[----:B------:R-:W-:-:S03]  /*5170*/  HADD2.F32 R50, -RZ, R50.H0_H0 ;  /* 0x20000032ff327230 */ /* 0x000fc60000004100 */
[----:B------:R-:W-:Y:S01]  /*5180*/  FFMA.FTZ R31, R0, R31, 1 ;  /* 0x3f800000001f7423 */ /* 0x000fe2000001001f */
[----:B------:R1:W4:Y:S01]  /*5190*/  MUFU.RCP R127, R32 ;  /* 0x00000020007f7308 */ /* 0x0003220000001000 */
[----:B------:R-:W-:Y:S02]  /*51a0*/  HADD2.F32 R49, -RZ, R49.H0_H0 ;  /* 0x20000031ff317230 */ /* 0x000fe40000004100 */
[----:B------:R-:W-:-:S03]  /*51b0*/  FMUL.FTZ R3, R50, -1.4426950216293334961 ;  /* 0xbfb8aa3b32037820 */ /* 0x000fc60000410000 */
[----:B------:R-:W-:Y:S01]  /*51c0*/  FMUL.FTZ R29, R49, -1.4426950216293334961 ;  /* 0xbfb8aa3b311d7820 */ /* 0x000fe20000410000 */
[----:B------:R-:W-:Y:S02]  /*51d0*/  HADD2.F32 R48, -RZ, R48.H0_H0 ;  /* 0x20000030ff307230 */ /* 0x000fe40000004100 */
[----:B------:R-:W-:Y:S01]  /*51e0*/  MUFU.EX2 R3, R3 ;  /* 0x0000000300037308 */ /* 0x000fe20000000800 */
[----:B------:R-:W-:Y:S02]  /*51f0*/  HADD2.F32 R47, -RZ, R47.H0_H0 ;  /* 0x2000002fff2f7230 */ /* 0x000fe40000004100 */
[----:B------:R-:W-:-:S05]  /*5200*/  FMUL.FTZ R30, R48, -1.4426950216293334961 ;  /* 0xbfb8aa3b301e7820 */ /* 0x000fca0000410000 */
[----:B------:R-:W-:Y:S01]  /*5210*/  MUFU.EX2 R29, R29 ;  /* 0x0000001d001d7308 */ /* 0x000fe20000000800 */
[----:B------:R-:W-:-:S07]  /*5220*/  FMUL.FTZ R28, R47, -1.4426950216293334961 ;  /* 0xbfb8aa3b2f1c7820 */ /* 0x000fce0000410000 */
[----:B------:R-:W-:Y:S08]  /*5230*/  MUFU.RCP R125, R125 ;  /* 0x0000007d007d7308 */ /* 0x000ff00000001000 */
[----:B------:R-:W5:Y:S01]  /*5240*/  MUFU.EX2 R30, R30 ;  /* 0x0000001e001e7308 */ /* 0x000f620000000800 */
[----:B--2---:R-:W-:Y:S04]  /*5250*/  STS.U16 [R153], R25 ;  /* 0x0000001999007388 */ /* 0x004fe80000000400 */
[----:B---3--:R-:W-:Y:S04]  /*5260*/  STS.U16 [R152+0x40], R36 ;  /* 0x0000402498007388 */ /* 0x008fe80000000400 */
        /* <DEDUP_REMOVED lines=9> */
[----:B------:R4:W-:Y:S04]  /*5300*/  STS.U16 [R142+0x2c0], R87 ;  /* 0x0002c0578e007388 */ /* 0x0009e80000000400 */
[----:B------:R-:W-:Y:S04]  /*5310*/  STS.U16 [R141+0x300], R105 ;  /* 0x000300698d007388 */ /* 0x000fe80000000400 */
[----:B------:R-:W-:Y:S04]  /*5320*/  STS.U16 [R140+0x340], R106 ;  /* 0x0003406a8c007388 */ /* 0x000fe80000000400 */
[----:B------:R-:W-:Y:S04]  /*5330*/  STS.U16 [R139+0x380], R107 ;  /* 0x0003806b8b007388 */ /* 0x000fe80000000400 */
[----:B------:R-:W-:Y:S01]  /*5340*/  STS.U16 [R138+0x3c0], R108 ;  /* 0x0003c06c8a007388 */ /* 0x000fe20000000400 */
[----:B------:R-:W-:-:S03]  /*5350*/  NOP ;  /* 0x0000000000007918 */ /* 0x000fc60000000000 */
[----:B------:R-:W5:Y:S04]  /*5360*/  LDS.U16 R38, [R104] ;  /* 0x0000000068267984 */ /* 0x000f680000000400 */
[----:B------:R-:W5:Y:S04]  /*5370*/  LDS.U16 R37, [R104+0x2] ;  /* 0x0000020068257984 */ /* 0x000f680000000400 */
[----:B------:R-:W5:Y:S04]  /*5380*/  LDS.U16 R36, [R104+0x4] ;  /* 0x0000040068247984 */ /* 0x000f680000000400 */
[----:B------:R-:W5:Y:S04]  /*5390*/  LDS.U16 R35, [R104+0x6] ;  /* 0x0000060068237984 */ /* 0x000f680000000400 */
[----:B------:R-:W5:Y:S04]  /*53a0*/  LDS.U16 R33, [R104+0xa] ;  /* 0x00000a0068217984 */ /* 0x000f680000000400 */
[----:B0-----:R-:W0:Y:S01]  /*53b0*/  LDS.U16 R34, [R104+0x8] ;  /* 0x0000080068227984 */ /* 0x001e220000000400 */
[----:B--2---:R-:W-:Y:S01]  /*53c0*/  FADD.FTZ R82, R5, 1 ;  /* 0x3f80000005527421 */ /* 0x004fe20000010000 */
[----:B---3--:R-:W-:-:S02]  /*53d0*/  FADD.FTZ R83, R4, 1 ;  /* 0x3f80000004537421 */ /* 0x008fc40000010000 */
[----:B-1----:R-:W1:Y:S01]  /*53e0*/  LDS.U16 R32, [R104+0xc] ;  /* 0x00000c0068207984 */ /* 0x002e620000000400 */
[----:B------:R-:W-:-:S03]  /*53f0*/  FADD.FTZ R4, -R130, 1 ;  /* 0x3f80000082047421 */ /* 0x000fc60000010100 */
[----:B------:R-:W-:Y:S04]  /*5400*/  LDS.U16 R108, [R104+0x10] ;  /* 0x00001000686c7984 */ /* 0x000fe80000000400 */
[----:B------:R-:W-:Y:S01]  /*5410*/  LDS.U16 R105, [R104+0x12] ;  /* 0x0000120068697984 */ /* 0x000fe20000000400 */
[----:B------:R-:W2:Y:S01]  /*5420*/  MUFU.RCP R126, R126 ;  /* 0x0000007e007e7308 */ /* 0x000ea20000001000 */
[----:B----4-:R-:W-:Y:S02]  /*5430*/  FADD.FTZ R87, -R127, 1 ;  /* 0x3f8000007f577421 */ /* 0x010fe40000010100 */
[----:B------:R-:W-:Y:S01]  /*5440*/  LDS.U16 R106, [R104+0x16] ;  /* 0x00001600686a7984 */ /* 0x000fe20000000400 */
[----:B-----5:R-:W-:-:S04]  /*5450*/  HADD2.F32 R38, -RZ, R38.H0_H0 ;  /* 0x20000026ff267230 */ /* 0x020fc80000004100 */
[----:B------:R-:W-:Y:S01]  /*5460*/  MUFU.EX2 R28, R28 ;  /* 0x0000001c001c7308 */ /* 0x000fe20000000800 */
[----:B------:R-:W-:Y:S01]  /*5470*/  LDS.U16 R107, [R104+0x14] ;  /* 0x00001400686b7984 */ /* 0x000fe20000000400 */
[----:B------:R-:W-:Y:S01]  /*5480*/  FMUL.FTZ R24, R53, R38 ;  /* 0x0000002635187220 */ /* 0x000fe20000410000 */
[----:B------:R-:W-:Y:S02]  /*5490*/  HADD2.F32 R37, -RZ, R37.H0_H0 ;  /* 0x20000025ff257230 */ /* 0x000fe40000004100 */
[----:B------:R-:W-:Y:S01]  /*54a0*/  FADD.FTZ R111, R30, 1 ;  /* 0x3f8000001e6f7421 */ /* 0x000fe20000010000 */
[----:B------:R-:W-:Y:S02]  /*54b0*/  HADD2.F32 R46, -RZ, R46.H0_H0 ;  /* 0x2000002eff2e7230 */ /* 0x000fe40000004100 */
[----:B------:R-:W-:Y:S01]  /*54c0*/  FMUL.FTZ R24, R131, R24 ;  /* 0x0000001883187220 */ /* 0x000fe20000410000 */
[----:B------:R-:W-:Y:S01]  /*54d0*/  HADD2.F32 R45, -RZ, R45.H0_H0 ;  /* 0x2000002dff2d7230 */ /* 0x000fe20000004100 */
[----:B------:R-:W-:Y:S02]  /*54e0*/  LDS.U16 R113, [R104+0x18] ;  /* 0x0000180068717984 */ /* 0x000fe40000000400 */
[----:B------:R-:W-:Y:S01]  /*54f0*/  FMUL.FTZ R5, R24, R31 ;  /* 0x0000001f18057220 */ /* 0x000fe20000410000 */
[----:B------:R-:W-:Y:S01]  /*5500*/  FADD.FTZ R24, -R128, 1 ;  /* 0x3f80000080187421 */ /* 0x000fe20000010100 */
[----:B------:R-:W-:Y:S01]  /*5510*/  FMUL.FTZ R31, R68, R37 ;  /* 0x00000025441f7220 */ /* 0x000fe20000410000 */
[----:B------:R-:W-:-:S02]  /*5520*/  FFMA.FTZ R69, R129, R4, 1 ;  /* 0x3f80000081457423 */ /* 0x000fc40000010004 */
[----:B------:R-:W-:Y:S01]  /*5530*/  FFMA.FTZ R4, R39, R24, 1 ;  /* 0x3f80000027047423 */ /* 0x000fe20000010018 */
[----:B------:R-:W-:Y:S02]  /*5540*/  FMUL.FTZ R24, R130, R31 ;  /* 0x0000001f82187220 */ /* 0x000fe40000410000 */
[----:B------:R-:W3:Y:S01]  /*5550*/  LDS.U16 R31, [R104+0xe] ;  /* 0x00000e00681f7984 */ /* 0x000ee20000000400 */
[----:B------:R-:W-:Y:S01]  /*5560*/  HADD2.F32 R36, -RZ, R36.H0_H0 ;  /* 0x20000024ff247230 */ /* 0x000fe20000004100 */
[----:B------:R-:W4:Y:S01]  /*5570*/  MUFU.RCP R82, R82 ;  /* 0x0000005200527308 */ /* 0x000f220000001000 */
[----:B------:R-:W-:-:S03]  /*5580*/  HADD2.F32 R35, -RZ, R35.H0_H0 ;  /* 0x20000023ff237230 */ /* 0x000fc60000004100 */
[----:B------:R-:W-:Y:S01]  /*5590*/  FMUL.FTZ R85, R67, R36 ;  /* 0x0000002443557220 */ /* 0x000fe20000410000 */
[----:B------:R-:W-:Y:S01]  /*55a0*/  FMUL.FTZ R24, R24, R69 ;  /* 0x0000004518187220 */ /* 0x000fe20000410000 */
[----:B------:R-:W-:Y:S02]  /*55b0*/  FMUL.FTZ R84, R66, R35 ;  /* 0x0000002342547220 */ /* 0x000fe40000410000 */
[----:B------:R-:W-:Y:S01]  /*55c0*/  FMUL.FTZ R85, R128, R85 ;  /* 0x0000005580557220 */ /* 0x000fe20000410000 */
[----:B------:R-:W-:Y:S01]  /*55d0*/  FADD.FTZ R69, R3, 1 ;  /* 0x3f80000003457421 */ /* 0x000fe20000010000 */
[----:B------:R-:W-:Y:S02]  /*55e0*/  FMUL.FTZ R84, R127, R84 ;  /* 0x000000547f547220 */ /* 0x000fe40000410000 */
[----:B------:R-:W-:Y:S01]  /*55f0*/  FMUL.FTZ R3, R85, R4 ;  /* 0x0000000455037220 */ /* 0x000fe20000410000 */
[----:B------:R-:W-:Y:S01]  /*5600*/  FADD.FTZ R85, R29, 1 ;  /* 0x3f8000001d557421 */ /* 0x000fe20000010000 */
[----:B------:R-:W5:Y:S01]  /*5610*/  MUFU.RCP R83, R83 ;  /* 0x0000005300537308 */ /* 0x000f620000001000 */
[----:B------:R-:W-:Y:S01]  /*5620*/  FFMA.FTZ R87, R40, R87, 1 ;  /* 0x3f80000028577423 */ /* 0x000fe20000010057 */
[----:B------:R-:W-:-:S02]  /*5630*/  HADD2.F32 R33, -RZ, R33.H0_H0 ;  /* 0x20000021ff217230 */ /* 0x000fc40000004100 */
[----:B------:R-:W-:Y:S01]  /*5640*/  FADD.FTZ R29, -R125, 1 ;  /* 0x3f8000007d1d7421 */ /* 0x000fe20000010100 */
[----:B0-----:R-:W-:Y:S02]  /*5650*/  HADD2.F32 R34, -RZ, R34.H0_H0 ;  /* 0x20000022ff227230 */ /* 0x001fe40000004100 */
[----:B------:R-:W-:Y:S01]  /*5660*/  FMUL.FTZ R4, R84, R87 ;  /* 0x0000005754047220 */ /* 0x000fe20000410000 */
[----:B-1----:R-:W-:Y:S01]  /*5670*/  HADD2.F32 R32, -RZ, R32.H0_H0 ;  /* 0x20000020ff207230 */ /* 0x002fe20000004100 */
[----:B------:R4:W0:Y:S01]  /*5680*/  MUFU.RCP R84, R69 ;  /* 0x0000004500547308 */ /* 0x0008220000001000 */
[----:B------:R-:W-:Y:S01]  /*5690*/  FMUL.FTZ R86, R64, R33 ;  /* 0x0000002140567220 */ /* 0x000fe20000410000 */
[----:B------:R-:W-:Y:S01]  /*56a0*/  FFMA.FTZ R87, R42, R29, 1 ;  /* 0x3f8000002a577423 */ /* 0x000fe2000001001d */
[----:B--2---:R-:W-:Y:S01]  /*56b0*/  FADD.FTZ R30, -R126, 1 ;  /* 0x3f8000007e1e7421 */ /* 0x004fe20000010100 */
[----:B------:R-:W-:-:S04]  /*56c0*/  FMUL.FTZ R29, R65, R34 ;  /* 0x00000022411d7220 */ /* 0x000fc80000410000 */
[----:B------:R-:W1:Y:S01]  /*56d0*/  MUFU.RCP R85, R85 ;  /* 0x0000005500557308 */ /* 0x000e620000001000 */
[----:B----4-:R-:W-:Y:S01]  /*56e0*/  FADD.FTZ R69, -R82, 1 ;  /* 0x3f80000052457421 */ /* 0x010fe20000010100 */
[----:B------:R-:W-:Y:S01]  /*56f0*/  FMUL.FTZ R110, R125, R86 ;  /* 0x000000567d6e7220 */ /* 0x000fe20000410000 */
[----:B------:R-:W-:Y:S02]  /*5700*/  FFMA.FTZ R30, R41, R30, 1 ;  /* 0x3f800000291e7423 */ /* 0x000fe4000001001e */
[----:B------:R-:W-:Y:S01]  /*5710*/  FFMA.FTZ R112, R52, R69, 1 ;  /* 0x3f80000034707423 */ /* 0x000fe20000010045 */
[----:B------:R-:W-:Y:S01]  /*5720*/  FMUL.FTZ R69, R63, R32 ;  /* 0x000000203f457220 */ /* 0x000fe20000410000 */
[----:B------:R-:W-:Y:S01]  /*5730*/  FMUL.FTZ R29, R126, R29 ;  /* 0x0000001d7e1d7220 */ /* 0x000fe20000410000 */
[----:B------:R-:W-:Y:S01]  /*5740*/  FMUL.FTZ R27, R46, -1.4426950216293334961 ;  /* 0xbfb8aa3b2e1b7820 */ /* 0x000fe20000410000 */
[----:B------:R-:W-:Y:S01]  /*5750*/  FMUL.FTZ R110, R110, R87 ;  /* 0x000000576e6e7220 */ /* 0x000fe20000410000 */
[----:B------:R-:W-:Y:S01]  /*5760*/  FMUL.FTZ R109, R82, R69 ;  /* 0x00000045526d7220 */ /* 0x000fe20000410000 */
[----:B------:R-:W-:Y:S01]  /*5770*/  FADD.FTZ R87, R28, 1 ;  /* 0x3f8000001c577421 */ /* 0x000fe20000010000 */
[----:B------:R-:W-:Y:S01]  /*5780*/  FMUL.FTZ R69, R29, R30 ;  /* 0x0000001e1d457220 */ /* 0x000fe20000410000 */
[----:B-----5:R-:W-:Y:S01]  /*5790*/  FADD.FTZ R28, -R83, 1 ;  /* 0x3f800000531c7421 */ /* 0x020fe20000010100 */
[----:B---3--:R-:W-:-:S02]  /*57a0*/  HADD2.F32 R31, -RZ, R31.H0_H0 ;  /* 0x2000001fff1f7230 */ /* 0x008fc40000004100 */
[----:B------:R-:W-:Y:S02]  /*57b0*/  HADD2.F32 R30, -RZ, R108.H0_H0 ;  /* 0x2000006cff1e7230 */ /* 0x000fe40000004100 */
[----:B------:R-:W-:Y:S01]  /*57c0*/  HADD2.F32 R29, -RZ, R105.H0_H0 ;  /* 0x20000069ff1d7230 */ /* 0x000fe20000004100 */
[----:B------:R-:W2:Y:S01]  /*57d0*/  LDS.U16 R108, [R104+0x1a] ;  /* 0x00001a00686c7984 */ /* 0x000ea20000000400 */
[----:B------:R-:W-:Y:S01]  /*57e0*/  FMUL.FTZ R26, R45, -1.4426950216293334961 ;  /* 0xbfb8aa3b2d1a7820 */ /* 0x000fe20000410000 */
[----:B------:R3:W-:Y:S01]  /*57f0*/  MUFU.RCP R86, R111 ;  /* 0x0000006f00567308 */ /* 0x0007e20000001000 */
[----:B------:R-:W-:Y:S02]  /*5800*/  HADD2.F32 R44, -RZ, R44.H0_H0 ;  /* 0x2000002cff2c7230 */ /* 0x000fe40000004100 */
[----:B------:R-:W-:Y:S01]  /*5810*/  FMUL.FTZ R109, R109, R112 ;  /* 0x000000706d6d7220 */ /* 0x000fe20000410000 */
[----:B0-----:R-:W-:Y:S01]  /*5820*/  FADD.FTZ R115, -R84, 1 ;  /* 0x3f80000054737421 */ /* 0x001fe20000010100 */
[----:B-1----:R-:W-:Y:S01]  /*5830*/  FADD.FTZ R116, -R85, 1 ;  /* 0x3f80000055747421 */ /* 0x002fe20000010100 */
[----:B------:R-:W-:-:S02]  /*5840*/  FMUL.FTZ R112, R60, R29 ;  /* 0x0000001d3c707220 */ /* 0x000fc40000410000 */
[----:B------:R-:W0:Y:S01]  /*5850*/  MUFU.EX2 R27, R27 ;  /* 0x0000001b001b7308 */ /* 0x000e220000000800 */
[----:B---3--:R-:W-:Y:S01]  /*5860*/  FFMA.FTZ R111, R51, R28, 1 ;  /* 0x3f800000336f7423 */ /* 0x008fe2000001001c */
[----:B------:R-:W-:Y:S01]  /*5870*/  FMUL.FTZ R28, R62, R31 ;  /* 0x0000001f3e1c7220 */ /* 0x000fe20000410000 */
[----:B------:R-:W-:Y:S01]  /*5880*/  FMUL.FTZ R25, R44, -1.4426950216293334961 ;  /* 0xbfb8aa3b2c197820 */ /* 0x000fe20000410000 */
[----:B------:R-:W-:Y:S01]  /*5890*/  FFMA.FTZ R114, R50, R115, 1 ;  /* 0x3f80000032727423 */ /* 0x000fe20000010073 */
[----:B------:R-:W-:Y:S01]  /*58a0*/  FFMA.FTZ R116, R49, R116, 1 ;  /* 0x3f80000031747423 */ /* 0x000fe20000010074 */
[----:B------:R-:W-:Y:S01]  /*58b0*/  FMUL.FTZ R28, R83, R28 ;  /* 0x0000001c531c7220 */ /* 0x000fe20000410000 */
[----:B------:R-:W-:Y:S01]  /*58c0*/  FMUL.FTZ R115, R85, R112 ;  /* 0x0000007055737220 */ /* 0x000fe20000410000 */
[----:B------:R-:W1:Y:S01]  /*58d0*/  MUFU.EX2 R26, R26 ;  /* 0x0000001a001a7308 */ /* 0x000e620000000800 */
[----:B------:R-:W-:Y:S02]  /*58e0*/  HADD2.F32 R43, -RZ, R43.H0_H0 ;  /* 0x2000002bff2b7230 */ /* 0x000fe40000004100 */
[----:B------:R-:W-:Y:S01]  /*58f0*/  FMUL.FTZ R112, R28, R111 ;  /* 0x0000006f1c707220 */ /* 0x000fe20000410000 */
[----:B------:R-:W-:Y:S01]  /*5900*/  FMUL.FTZ R111, R115, R116 ;  /* 0x00000074736f7220 */ /* 0x000fe20000410000 */
[----:B------:R-:W-:Y:S01]  /*5910*/  FMUL.FTZ R105, R61, R30 ;  /* 0x0000001e3d697220 */ /* 0x000fe20000410000 */
[----:B------:R-:W3:Y:S02]  /*5920*/  LDS.U16 R116, [R104+0x1c] ;  /* 0x00001c0068747984 */ /* 0x000ee40000000400 */
[----:B------:R-:W4:Y:S02]  /*5930*/  MUFU.RCP R87, R87 ;  /* 0x0000005700577308 */ /* 0x000f240000001000 */
[----:B------:R-:W5:Y:S01]  /*5940*/  LDS.U16 R115, [R104+0x1e] ;  /* 0x00001e0068737984 */ /* 0x000f620000000400 */
[----:B------:R-:W-:Y:S01]  /*5950*/  FMUL.FTZ R23, R43, -1.4426950216293334961 ;  /* 0xbfb8aa3b2b177820 */ /* 0x000fe20000410000 */
[----:B------:R-:W-:-:S04]  /*5960*/  FMUL.FTZ R105, R84, R105 ;  /* 0x0000006954697220 */ /* 0x000fc80000410000 */
[----:B------:R-:W2:Y:S01]  /*5970*/  MUFU.EX2 R25, R25 ;  /* 0x0000001900197308 */ /* 0x000ea20000000800 */
[----:B0-----:R-:W-:Y:S01]  /*5980*/  FADD.FTZ R117, R27, 1 ;  /* 0x3f8000001b757421 */ /* 0x001fe20000010000 */
[----:B------:R-:W-:Y:S01]  /*5990*/  FMUL.FTZ R114, R105, R114 ;  /* 0x0000007269727220 */ /* 0x000fe20000410000 */
[----:B-1----:R-:W-:Y:S01]  /*59a0*/  FADD.FTZ R121, R26, 1 ;  /* 0x3f8000001a797421 */ /* 0x002fe20000010000 */
[----:B------:R-:W-:-:S04]  /*59b0*/  HADD2.F32 R27, -RZ, R106.H0_H0 ;  /* 0x2000006aff1b7230 */ /* 0x000fc80000004100 */
[----:B------:R-:W0:Y:S01]  /*59c0*/  MUFU.EX2 R23, R23 ;  /* 0x0000001700177308 */ /* 0x000e220000000800 */
[----:B------:R-:W-:Y:S02]  /*59d0*/  HADD2.F32 R28, -RZ, R107.H0_H0 ;  /* 0x2000006bff1c7230 */ /* 0x000fe40000004100 */
[----:B----4-:R-:W-:-:S05]  /*59e0*/  FADD.FTZ R120, -R87, 1 ;  /* 0x3f80000057787421 */ /* 0x010fca0000010100 */
[----:B------:R1:W4:Y:S01]  /*59f0*/  MUFU.RCP R105, R117 ;  /* 0x0000007500697308 */ /* 0x0003220000001000 */
[----:B------:R-:W-:Y:S01]  /*5a00*/  FMUL.FTZ R118, R58, R27 ;  /* 0x0000001b3a767220 */ /* 0x000fe20000410000 */
[----:B--2---:R-:W-:Y:S01]  /*5a10*/  FADD.FTZ R123, R25, 1 ;  /* 0x3f800000197b7421 */ /* 0x004fe20000010000 */
[----:B------:R-:W-:Y:S01]  /*5a20*/  FADD.FTZ R107, -R86, 1 ;  /* 0x3f800000566b7421 */ /* 0x000fe20000010100 */
[----:B------:R-:W-:-:S04]  /*5a30*/  FMUL.FTZ R25, R59, R28 ;  /* 0x0000001c3b197220 */ /* 0x000fc80000410000 */
[----:B------:R-:W2:Y:S01]  /*5a40*/  MUFU.RCP R106, R121 ;  /* 0x00000079006a7308 */ /* 0x000ea20000001000 */
[----:B------:R-:W-:Y:S01]  /*5a50*/  FFMA.FTZ R119, R47, R120, 1 ;  /* 0x3f8000002f777423 */ /* 0x000fe20000010078 */
[----:B------:R-:W-:Y:S01]  /*5a60*/  FMUL.FTZ R118, R87, R118 ;  /* 0x0000007657767220 */ /* 0x000fe20000410000 */
[----:B------:R-:W-:Y:S01]  /*5a70*/  FFMA.FTZ R26, R48, R107, 1 ;  /* 0x3f800000301a7423 */ /* 0x000fe2000001006b */
[----:B------:R-:W-:Y:S02]  /*5a80*/  FMUL.FTZ R25, R86, R25 ;  /* 0x0000001956197220 */ /* 0x000fe40000410000 */
[----:B------:R-:W-:Y:S01]  /*5a90*/  FMUL.FTZ R118, R118, R119 ;  /* 0x0000007776767220 */ /* 0x000fe20000410000 */
[----:B0-----:R-:W-:Y:S01]  /*5aa0*/  FADD.FTZ R119, R23, 1 ;  /* 0x3f80000017777421 */ /* 0x001fe20000010000 */
[----:B------:R-:W0:Y:S01]  /*5ab0*/  MUFU.RCP R107, R123 ;  /* 0x0000007b006b7308 */ /* 0x000e220000001000 */
[----:B-1----:R-:W-:Y:S01]  /*5ac0*/  FMUL.FTZ R117, R25, R26 ;  /* 0x0000001a19757220 */ /* 0x002fe20000410000 */
[----:B----4-:R-:W-:Y:S01]  /*5ad0*/  FADD.FTZ R23, -R105, 1 ;  /* 0x3f80000069177421 */ /* 0x010fe20000010100 */
[----:B------:R-:W-:Y:S01]  /*5ae0*/  HADD2.F32 R25, -RZ, R108.H0_H0 ;  /* 0x2000006cff197230 */ /* 0x000fe20000004100 */
[----:B------:R-:W-:Y:S01]  /*5af0*/  BAR.SYNC.DEFER_BLOCKING 0x0 ;  /* 0x0000000000007b1d */ /* 0x000fe20000010000 */
[----:B------:R-:W-:-:S02]  /*5b00*/  HADD2.F32 R26, -RZ, R113.H0_H0 ;  /* 0x20000071ff1a7230 */ /* 0x000fc40000004100 */
[----:B------:R-:W-:-:S03]  /*5b10*/  FFMA.FTZ R122, R46, R23, 1 ;  /* 0x3f8000002e7a7423 */ /* 0x000fc60000010017 */
[----:B------:R0:W1:Y:S01]  /*5b20*/  MUFU.RCP R108, R119 ;  /* 0x00000077006c7308 */ /* 0x0000620000001000 */
[----:B--2---:R-:W-:Y:S01]  /*5b30*/  FADD.FTZ R124, -R106, 1 ;  /* 0x3f8000006a7c7421 */ /* 0x004fe20000010100 */
[----:B------:R-:W-:Y:S01]  /*5b40*/  FMUL.FTZ R23, R56, R25 ;  /* 0x0000001938177220 */ /* 0x000fe20000410000 */
[----:B------:R-:W-:Y:S02]  /*5b50*/  FMUL.FTZ R120, R57, R26 ;  /* 0x0000001a39787220 */ /* 0x000fe40000410000 */
[----:B------:R-:W-:Y:S01]  /*5b60*/  FFMA.FTZ R124, R45, R124, 1 ;  /* 0x3f8000002d7c7423 */ /* 0x000fe2000001007c */
[----:B------:R-:W-:Y:S01]  /*5b70*/  FMUL.FTZ R23, R106, R23 ;  /* 0x000000176a177220 */ /* 0x000fe20000410000 */
[----:B------:R-:W-:Y:S01]  /*5b80*/  FMUL.FTZ R113, R105, R120 ;  /* 0x0000007869717220 */ /* 0x000fe20000410000 */
[----:B------:R-:W-:Y:S01]  /*5b90*/  F2FP.F16.F32.PACK_AB R5, R24, R5 ;  /* 0x000000051805723e */ /* 0x000fe200000000ff */
[----:B---3--:R-:W-:Y:S02]  /*5ba0*/  HADD2.F32 R24, -RZ, R116.H0_H0 ;  /* 0x20000074ff187230 */ /* 0x008fe40000004100 */
[----:B------:R-:W-:Y:S01]  /*5bb0*/  FMUL.FTZ R120, R23, R124 ;  /* 0x0000007c17787220 */ /* 0x000fe20000410000 */
[----:B0-----:R-:W-:Y:S01]  /*5bc0*/  FADD.FTZ R119, -R107, 1 ;  /* 0x3f8000006b777421 */ /* 0x001fe20000010100 */
[----:B-----5:R-:W-:-:S02]  /*5bd0*/  HADD2.F32 R23, -RZ, R115.H0_H0 ;  /* 0x20000073ff177230 */ /* 0x020fc40000004100 */
[----:B------:R-:W-:Y:S01]  /*5be0*/  FMUL.FTZ R113, R113, R122 ;  /* 0x0000007a71717220 */ /* 0x000fe20000410000 */
[----:B------:R-:W-:Y:S01]  /*5bf0*/  FMUL.FTZ R116, R55, R24 ;  /* 0x0000001837747220 */ /* 0x000fe20000410000 */
[----:B------:R-:W-:Y:S01]  /*5c00*/  FFMA.FTZ R122, R44, R119, 1 ;  /* 0x3f8000002c7a7423 */ /* 0x000fe20000010077 */
[----:B-1----:R-:W-:Y:S01]  /*5c10*/  FADD.FTZ R124, -R108, 1 ;  /* 0x3f8000006c7c7421 */ /* 0x002fe20000010100 */
[----:B------:R-:W-:Y:S01]  /*5c20*/  FMUL.FTZ R119, R54, R23 ;  /* 0x0000001736777220 */ /* 0x000fe20000410000 */
[----:B------:R-:W-:Y:S02]  /*5c30*/  FMUL.FTZ R115, R107, R116 ;  /* 0x000000746b737220 */ /* 0x000fe40000410000 */
[----:B------:R-:W-:Y:S01]  /*5c40*/  FFMA.FTZ R121, R43, R124, 1 ;  /* 0x3f8000002b797423 */ /* 0x000fe2000001007c */
[----:B------:R-:W-:Y:S01]  /*5c50*/  FMUL.FTZ R116, R108, R119 ;  /* 0x000000776c747220 */ /* 0x000fe20000410000 */
[----:B------:R-:W-:Y:S01]  /*5c60*/  FMUL.FTZ R115, R115, R122 ;  /* 0x0000007a73737220 */ /* 0x000fe20000410000 */
[----:B------:R-:W-:-:S02]  /*5c70*/  F2FP.F16.F32.PACK_AB R3, R4, R3 ;  /* 0x000000030403723e */ /* 0x000fc400000000ff */
[----:B------:R-:W-:Y:S01]  /*5c80*/  FMUL.FTZ R116, R116, R121 ;  /* 0x0000007974747220 */ /* 0x000fe20000410000 */
[----:B------:R-:W-:Y:S02]  /*5c90*/  F2FP.F16.F32.PACK_AB R111, R111, R114 ;  /* 0x000000726f6f723e */ /* 0x000fe400000000ff */
[----:B------:R-:W-:Y:S02]  /*5ca0*/  F2FP.F16.F32.PACK_AB R69, R110, R69 ;  /* 0x000000456e45723e */ /* 0x000fe400000000ff */
[----:B------:R-:W-:Y:S01]  /*5cb0*/  PRMT R4, R5, 0x7632, R4 ;  /* 0x0000763205047816 */ /* 0x000fe20000000004 */
[----:B------:R0:W-:Y:S01]  /*5cc0*/  STS.U16 [R104+0x4], R3 ;  /* 0x0000040368007388 */ /* 0x0001e20000000400 */
[----:B------:R-:W-:Y:S02]  /*5cd0*/  ISETP.NE.AND P6, PT, R132, RZ, PT ;  /* 0x000000ff8400720c */ /* 0x000fe40003fc5270 */
[----:B------:R-:W-:Y:S02]  /*5ce0*/  PRMT R110, R3, 0x7632, R110 ;  /* 0x00007632036e7816 */ /* 0x000fe4000000006e */
[----:B------:R-:W-:-:S02]  /*5cf0*/  F2FP.F16.F32.PACK_AB R109, R112, R109 ;  /* 0x0000006d706d723e */ /* 0x000fc400000000ff */
[----:B------:R-:W-:Y:S02]  /*5d00*/  F2FP.F16.F32.PACK_AB R117, R118, R117 ;  /* 0x000000757675723e */ /* 0x000fe400000000ff */
[----:B------:R-:W-:Y:S02]  /*5d10*/  F2FP.F16.F32.PACK_AB R113, R120, R113 ;  /* 0x000000717871723e */ /* 0x000fe400000000ff */
[----:B------:R-:W-:Y:S02]  /*5d20*/  F2FP.F16.F32.PACK_AB R115, R116, R115 ;  /* 0x000000737473723e */ /* 0x000fe400000000ff */
[----:B0-----:R-:W-:Y:S01]  /*5d30*/  PRMT R3, R111, 0x7632, R3 ;  /* 0x000076326f037816 */ /* 0x001fe20000000003 */
[----:B------:R0:W-:Y:S01]  /*5d40*/  STS.U16 [R104], R5 ;  /* 0x0000000568007388 */ /* 0x0001e20000000400 */
[----:B------:R-:W-:Y:S01]  /*5d50*/  PRMT R119, R69, 0x7632, R119 ;  /* 0x0000763245777816 */ /* 0x000fe20000000077 */
[----:B------:R-:W-:Y:S01]  /*5d60*/  ULEA UR17, UR28, UR17, 0x18 ;  /* 0x000000111c117291 */ /* 0x000fe2000f8ec03f */
[----:B------:R-:W-:Y:S01]  /*5d70*/  PRMT R114, R115, 0x7632, R114 ;  /* 0x0000763273727816 */ /* 0x000fe20000000072 */
[----:B------:R1:W-:Y:S04]  /*5d80*/  STS.U16 [R104+0x2], R4 ;  /* 0x0000020468007388 */ /* 0x0003e80000000400 */
[----:B------:R2:W-:Y:S01]  /*5d90*/  STS.U16 [R104+0x8], R69 ;  /* 0x0000084568007388 */ /* 0x0005e20000000400 */
[----:B0-----:R-:W-:-:S03]  /*5da0*/  PRMT R5, R117, 0x7632, R5 ;  /* 0x0000763275057816 */ /* 0x001fc60000000005 */
[----:B------:R0:W-:Y:S01]  /*5db0*/  STS.U16 [R104+0x12], R3 ;  /* 0x0000120368007388 */ /* 0x0001e20000000400 */
[----:B-1----:R-:W-:Y:S02]  /*5dc0*/  PRMT R4, R109, 0x7632, R4 ;  /* 0x000076326d047816 */ /* 0x002fe40000000004 */
[----:B--2---:R-:W-:Y:S01]  /*5dd0*/  PRMT R69, R113, 0x7632, R69 ;  /* 0x0000763271457816 */ /* 0x004fe20000000045 */
        /* <DEDUP_REMOVED lines=30> */
[----:B0-----:R-:W-:Y:S01]  /*5fc0*/  MOV R69, UR17 ;  /* 0x0000001100457c02 */ /* 0x001fe20008000f00 */
[----:B------:R-:W-:Y:S06]  /*5fd0*/  BAR.SYNC.DEFER_BLOCKING 0x0 ;  /* 0x0000000000007b1d */ /* 0x000fec0000010000 */
[----:B------:R-:W0:Y:S01]  /*5fe0*/  LDS R124, [R69+0x1080] ;  /* 0x00108000457c7984 */ /* 0x000e220000000800 */
[----:B------:R-:W-:-:S02]  /*5ff0*/  LOP3.LUT R134, R134, 0xfffffffe, RZ, 0xc0, !PT ;  /* 0xfffffffe86867812 */ /* 0x000fc400078ec0ff */
[----:B------:R-:W-:Y:S02]  /*6000*/  IADD3 R136, P1, R22, UR33, RZ ;  /* 0x0000002116887c10 */ /* 0x000fe4000ff3e0ff */
[----:B------:R-:W-:Y:S02]  /*6010*/  @P6 LOP3.LUT R134, R134, 0x1, RZ, 0xfc, !PT ;  /* 0x0000000186866812 */ /* 0x000fe400078efcff */
[----:B------:R-:W-:-:S03]  /*6020*/  IADD3.X R137, R21, UR36, RZ, P1, !PT ;  /* 0x0000002415897c10 */ /* 0x000fc60008ffe4ff */
[----:B------:R1:W-:Y:S04]  /*6030*/  STL [R1+0x48], R134 ;  /* 0x0000488601007387 */ /* 0x0003e80000100800 */
[----:B------:R1:W-:Y:S01]  /*6040*/  STL.64 [R1+0x50], R136 ;  /* 0x0000508801007387 */ /* 0x0003e20000100a00 */
[----:B------:R-:W-:Y:S02]  /*6050*/  UIMAD UR17, UR27, UR34, URZ ;  /* 0x000000221b1172a4 */ /* 0x000fe4000f8e023f */
        /* <DEDUP_REMOVED lines=18> */
.L_x_272:
[----:B------:R-:W-:Y:S05]  /*6180*/  BSYNC B0 ;  /* 0x0000000000007941 */ /* 0x000fea0003800000 */
.L_x_271:
        /* <DEDUP_REMOVED lines=11> */
[----:B------:R-:W-:Y:S01]  /*6240*/  FMUL.FTZ R39, R39, R128 ;  /* 0x0000008027277220 */ /* 0x000fe20000410000 */
[----:B------:R-:W-:Y:S01]  /*6250*/  UIADD3.X UR28, UR16, UR31, UR29, UP0, !UPT ;  /* 0x0000001f101c7290 */ /* 0x000fe200087fe41d */
[----:B------:R-:W-:Y:S01]  /*6260*/  LEA R2, P0, R22, UR32, 0x1 ;  /* 0x0000002016027c11 */ /* 0x000fe2000f8008ff */
[----:B------:R-:W-:Y:S01]  /*6270*/  FMUL.FTZ R40, R40, R127 ;  /* 0x0000007f28287220 */ /* 0x000fe20000410000 */
[----:B------:R-:W-:Y:S01]  /*6280*/  MOV R3, UR17 ;  /* 0x0000001100037c02 */ /* 0x000fe20008000f00 */
[----:B------:R-:W-:Y:S01]  /*6290*/  ULDC.64 UR30, c[0x0][0x320] ;  /* 0x0000c800001e7ab9 */ /* 0x000fe20000000a00 */
[----:B0-----:R-:W-:Y:S01]  /*62a0*/  MOV R4, UR17 ;  /* 0x0000001100047c02 */ /* 0x001fe20008000f00 */
[----:B------:R-:W-:Y:S01]  /*62b0*/  FMUL.FTZ R41, R41, R126 ;  /* 0x0000007e29297220 */ /* 0x000fe20000410000 */
[----:B------:R-:W-:Y:S01]  /*62c0*/  LEA R2, P1, R3, R2, 0x1 ;  /* 0x0000000203027211 */ /* 0x000fe200078208ff */
[----:B------:R-:W-:Y:S01]  /*62d0*/  FMUL.FTZ R42, R42, R125 ;  /* 0x0000007d2a2a7220 */ /* 0x000fe20000410000 */
[----:B------:R-:W-:Y:S01]  /*62e0*/  LEA.HI.X R3, R22, UR33, R21, 0x1, P0 ;  /* 0x0000002116037c11 */ /* 0x000fe200080f0c15 */
[----:B------:R-:W-:Y:S01]  /*62f0*/  FMUL.FTZ R52, R52, R82 ;  /* 0x0000005234347220 */ /* 0x000fe20000410000 */
[----:B------:R-:W-:Y:S01]  /*6300*/  MOV R5, UR28 ;  /* 0x0000001c00057c02 */ /* 0x000fe20008000f00 */
[----:B------:R-:W-:Y:S01]  /*6310*/  FMUL.FTZ R51, R51, R83 ;  /* 0x0000005333337220 */ /* 0x000fe20000410000 */
[----:B------:R-:W-:Y:S01]  /*6320*/  ISETP.GE.AND P0, PT, R19, R124, PT ;  /* 0x0000007c1300720c */ /* 0x000fe20003f06270 */
[----:B------:R-:W-:Y:S01]  /*6330*/  FMUL.FTZ R50, R50, R84 ;  /* 0x0000005432327220 */ /* 0x000fe20000410000 */
[----:B------:R-:W-:Y:S01]  /*6340*/  LEA.HI.X R3, R4, R3, R5, 0x1, P1 ;  /* 0x0000000304037211 */ /* 0x000fe200008f0c05 */
[----:B------:R-:W-:Y:S01]  /*6350*/  FMUL.FTZ R4, R0, R131 ;  /* 0x0000008300047220 */ /* 0x000fe20000410000 */
[----:B------:R-:W-:Y:S01]  /*6360*/  ISETP.GE.AND P1, PT, R17, R124, PT ;  /* 0x0000007c1100720c */ /* 0x000fe20003f26270 */
[----:B------:R-:W-:Y:S01]  /*6370*/  FMUL.FTZ R5, R129, R130 ;  /* 0x0000008281057220 */ /* 0x000fe20000410000 */
[----:B------:R-:W-:Y:S01]  /*6380*/  FMUL.FTZ R49, R49, R85 ;  /* 0x0000005531317220 */ /* 0x000fe20000410000 */
[----:B------:R0:W-:Y:S01]  /*6390*/  @!P2 STG.E.U16 desc[UR18][R2.64+-0xf40], R111 ;  /* 0xfff0c06f0200a986 */ /* 0x0001e2000c101512 */
        /* <DEDUP_REMOVED lines=36> */
[----:B------:R-:W-:Y:S01]  /*65e0*/  FMUL.FTZ R57, R57, R46 ;  /* 0x0000002e39397220 */ /* 0x000fe20000410000 */
[----:B------:R-:W-:Y:S01]  /*65f0*/  FMUL.FTZ R56, R56, R45 ;  /* 0x0000002d38387220 */ /* 0x000fe20000410000 */
[----:B------:R-:W-:Y:S01]  /*6600*/  FMUL.FTZ R55, R55, R44 ;  /* 0x0000002c37377220 */ /* 0x000fe20000410000 */
[----:B------:R0:W-:Y:S01]  /*6610*/  @!P0 STG.E.U16 desc[UR18][R2.64+-0xd40], R119 ;  /* 0xfff2c07702008986 */ /* 0x0001e2000c101512 */
[----:B------:R-:W-:Y:S01]  /*6620*/  ISETP.NE.U32.AND P0, PT, RZ, UR30, PT ;  /* 0x0000001eff007c0c */ /* 0x000fe2000bf05070 */
[----:B------:R-:W-:-:S02]  /*6630*/  FMUL.FTZ R54, R54, R43 ;  /* 0x0000002b36367220 */ /* 0x000fc40000410000 */
[----:B------:R0:W-:Y:S01]  /*6640*/  @!P5 STG.E.U16 desc[UR18][R2.64+-0xcc0], R121 ;  /* 0xfff340790200d986 */ /* 0x0001e2000c101512 */
[----:B------:R-:W-:-:S03]  /*6650*/  ISETP.NE.AND.EX P0, PT, RZ, UR31, PT, P0 ;  /* 0x0000001fff007c0c */ /* 0x000fc6000bf05300 */
[----:B------:R0:W-:Y:S04]  /*6660*/  @!P1 STG.E.U16 desc[UR18][R2.64+-0xc80], R122 ;  /* 0xfff3807a02009986 */ /* 0x0001e8000c101512 */
[----:B------:R0:W-:Y:S04]  /*6670*/  @!P2 STG.E.U16 desc[UR18][R2.64+-0xfc0], R109 ;  /* 0xfff0406d0200a986 */ /* 0x0001e8000c101512 */
[----:B------:R0:W-:Y:S02]  /*6680*/  @!P3 STG.E.U16 desc[UR18][R2.64+-0xc40], R123 ;  /* 0xfff3c07b0200b986 */ /* 0x0001e4000c101512 */
[----:B------:R-:W-:Y:S05]  /*6690*/  @!P0 BRA `(.L_x_273) ;  /* 0x0000000800288947 */ /* 0x000fea0003800000 */
        /* <DEDUP_REMOVED lines=23> */
[----:B0-----:R-:W-:Y:S01]  /*6810*/  PRMT R3, R33, 0x7632, R3 ;  /* 0x0000763221037816 */ /* 0x001fe20000000003 */
[----:B------:R0:W-:Y:S01]  /*6820*/  STS.U16 [R104], R4 ;  /* 0x0000000468007388 */ /* 0x0001e20000000400 */
[----:B------:R-:W-:Y:S01]  /*6830*/  F2FP.F16.F32.PACK_AB R31, R31, R32 ;  /* 0x000000201f1f723e */ /* 0x000fe200000000ff */
[----:B------:R-:W-:Y:S01]  /*6840*/  UIMAD UR28, UR53, UR33, UR17 ;  /* 0x00000021351c72a4 */ /* 0x000fe2000f8e0211 */
[----:B------:R-:W-:Y:S01]  /*6850*/  F2FP.F16.F32.PACK_AB R29, R29, R30 ;  /* 0x0000001e1d1d723e */ /* 0x000fe200000000ff */
[----:B------:R1:W-:Y:S01]  /*6860*/  STS.U16 [R104+0x2], R52 ;  /* 0x0000023468007388 */ /* 0x0003e20000000400 */
[----:B------:R-:W-:Y:S01]  /*6870*/  F2FP.F16.F32.PACK_AB R27, R27, R28 ;  /* 0x0000001c1b1b723e */ /* 0x000fe200000000ff */
[----:B------:R-:W-:Y:S01]  /*6880*/  BSSY B0, `(.L_x_274) ;  /* 0x0000040000007945 */ /* 0x000fe20003800000 */
[----:B------:R-:W-:Y:S01]  /*6890*/  F2FP.F16.F32.PACK_AB R25, R25, R26 ;  /* 0x0000001a1919723e */ /* 0x000fe200000000ff */
[----:B------:R2:W-:Y:S01]  /*68a0*/  STS.U16 [R104+0xa], R3 ;  /* 0x00000a0368007388 */ /* 0x0005e20000000400 */
[----:B------:R-:W-:-:S02]  /*68b0*/  F2FP.F16.F32.PACK_AB R23, R23, R24 ;  /* 0x000000181717723e */ /* 0x000fc400000000ff */
[----:B------:R-:W-:Y:S01]  /*68c0*/  PRMT R2, R35, 0x7632, R2 ;  /* 0x0000763223027816 */ /* 0x000fe20000000002 */
[----:B------:R-:W-:Y:S01]  /*68d0*/  STS.U16 [R104+0x4], R35 ;  /* 0x0000042368007388 */ /* 0x000fe20000000400 */
[----:B0-----:R-:W-:Y:S02]  /*68e0*/  PRMT R4, R29, 0x7632, R4 ;  /* 0x000076321d047816 */ /* 0x001fe40000000004 */
[----:B-1----:R-:W-:Y:S01]  /*68f0*/  PRMT R52, R31, 0x7632, R52 ;  /* 0x000076321f347816 */ /* 0x002fe20000000034 */
[----:B------:R0:W-:Y:S01]  /*6900*/  STS.U16 [R104+0x6], R2 ;  /* 0x0000060268007388 */ /* 0x0001e20000000400 */
[----:B------:R-:W-:Y:S02]  /*6910*/  PRMT R5, R25, 0x7610, R5 ;  /* 0x0000761019057816 */ /* 0x000fe40000000005 */
[----:B--2---:R-:W-:Y:S01]  /*6920*/  PRMT R3, R27, 0x7632, R3 ;  /* 0x000076321b037816 */ /* 0x004fe20000000003 */
[----:B------:R-:W-:Y:S01]  /*6930*/  STS.U16 [R104+0x8], R33 ;  /* 0x0000082168007388 */ /* 0x000fe20000000400 */
[----:B------:R-:W-:-:S02]  /*6940*/  PRMT R24, R25, 0x7632, R24 ;  /* 0x0000763219187816 */ /* 0x000fc40000000018 */
[C---:B------:R-:W-:Y:S01]  /*6950*/  PRMT R26, R23.reuse, 0x7610, R26 ;  /* 0x00007610171a7816 */ /* 0x040fe2000000001a */
[----:B------:R-:W-:Y:S01]  /*6960*/  STS.U16 [R104+0xc], R31 ;  /* 0x00000c1f68007388 */ /* 0x000fe20000000400 */
[----:B------:R-:W-:Y:S02]  /*6970*/  PRMT R28, R23, 0x7632, R28 ;  /* 0x00007632171c7816 */ /* 0x000fe4000000001c */
[----:B0-----:R-:W-:Y:S01]  /*6980*/  MOV R2, UR26 ;  /* 0x0000001a00027c02 */ /* 0x001fe20008000f00 */
[----:B------:R-:W-:Y:S01]  /*6990*/  STS.U16 [R104+0xe], R52 ;  /* 0x00000e3468007388 */ /* 0x000fe20000000400 */
[----:B------:R-:W-:-:S03]  /*69a0*/  UIMAD.WIDE.U32 UR26, UR53, UR32, URZ ;  /* 0x00000020351a72a5 */ /* 0x000fc6000f8e003f */
[----:B------:R-:W-:Y:S01]  /*69b0*/  STS.U16 [R104+0x10], R29 ;  /* 0x0000101d68007388 */ /* 0x000fe20000000400 */
[----:B------:R-:W-:-:S03]  /*69c0*/  UIADD3 UR17, UR27, UR28, URZ ;  /* 0x0000001c1b117290 */ /* 0x000fc6000fffe03f */
        /* <DEDUP_REMOVED lines=29> */
[----:B------:R-:W-:Y:S01]  /*6ba0*/  MOV R5, UR32 ;  /* 0x0000002000057c02 */ /* 0x000fe20008000f00 */
[----:B------:R-:W-:Y:S01]  /*6bb0*/  ULDC.64 UR34, c[0x0][0x2c8] ;  /* 0x0000b20000227ab9 */ /* 0x000fe20000000a00 */
[----:B------:R-:W-:Y:S01]  /*6bc0*/  MOV R2, R136 ;  /* 0x0000008800027202 */ /* 0x000fe20000000f00 */
[----:B------:R-:W-:Y:S01]  /*6bd0*/  UIMAD UR29, UR7, UR34, URZ ;  /* 0x00000022071d72a4 */ /* 0x000fe2000f8e023f */
[----:B------:R-:W-:-:S03]  /*6be0*/  MOV R3, R137 ;  /* 0x0000008900037202 */ /* 0x000fc60000000f00 */
[----:B------:R-:W-:Y:S01]  /*6bf0*/  UIMAD UR29, UR8, UR35, UR29 ;  /* 0x00000023081d72a4 */ /* 0x000fe2000f8e021d */
[----:B------:R-:W-:Y:S01]  /*6c00*/  IMAD.WIDE.U32 R2, R5, UR53, R2 ;  /* 0x0000003505027c25 */ /* 0x000fe2000f8e0002 */
[----:B------:R-:W-:-:S04]  /*6c10*/  MOV R5, UR34 ;  /* 0x0000002200057c02 */ /* 0x000fc80008000f00 */
[----:B------:R-:W-:-:S03]  /*6c20*/  IADD3 R3, R3, UR28, RZ ;  /* 0x0000001c03037c10 */ /* 0x000fc6000fffe0ff */
[----:B------:R-:W-:-:S05]  /*6c30*/  IMAD.WIDE.U32 R2, R5, UR8, R2 ;  /* 0x0000000805027c25 */ /* 0x000fca000f8e0002 */
[----:B------:R-:W-:Y:S02]  /*6c40*/  IADD3 R3, R3, UR29, RZ ;  /* 0x0000001d03037c10 */ /* 0x000fe4000fffe0ff */
[----:B------:R-:W-:-:S04]  /*6c50*/  LEA R4, P0, R2, UR30, 0x1 ;  /* 0x0000001e02047c11 */ /* 0x000fc8000f8008ff */
[----:B------:R-:W-:-:S05]  /*6c60*/  LEA.HI.X R5, R2, UR31, R3, 0x1, P0 ;  /* 0x0000001f02057c11 */ /* 0x000fca00080f0c03 */
[----:B------:R0:W-:Y:S04]  /*6c70*/  STG.E.U16 desc[UR18][R4.64], R23 ;  /* 0x0000001704007986 */ /* 0x0001e8000c101512 */
.L_x_275:
[----:B------:R-:W-:Y:S05]  /*6c80*/  BSYNC B0 ;  /* 0x0000000000007941 */ /* 0x000fea0003800000 */
.L_x_274:
        /* <DEDUP_REMOVED lines=43> */
.L_x_273:
[----:B01----:R-:W2:Y:S01]  /*6f40*/  LDL.LU R3, [R1+0x5c] ;  /* 0x00005c0001037983 */ /* 0x003ea20000300800 */
        /* <DEDUP_REMOVED lines=61> */
[----:B------:R-:W-:Y:S01]  /*7320*/  ULDC.64 UR48, c[0x0][0x230] ;  /* 0x00008c0000307ab9 */ /* 0x000fe20000000a00 */
[----:B------:R-:W-:Y:S01]  /*7330*/  ULDC.64 UR30, c[0x0][0x248] ;  /* 0x00009200001e7ab9 */ /* 0x000fe20000000a00 */
[----:B------:R-:W-:Y:S01]  /*7340*/  UIMAD UR17, UR7, UR48, URZ ;  /* 0x00000030071172a4 */ /* 0x000fe2000f8e023f */
[----:B------:R-:W-:Y:S01]  /*7350*/  ISETP.NE.AND P0, PT, R132, RZ, PT ;  /* 0x000000ff8400720c */ /* 0x000fe20003f05270 */
[----:B------:R-:W-:Y:S01]  /*7360*/  ULDC.64 UR32, c[0x0][0x268] ;  /* 0x00009a0000207ab9 */ /* 0x000fe20000000a00 */
[----:B------:R-:W-:Y:S01]  /*7370*/  MOV R10, R134 ;  /* 0x00000086000a7202 */ /* 0x000fe20000000f00 */
[----:B------:R-:W-:Y:S01]  /*7380*/  UIMAD UR49, UR8, UR49, UR17 ;  /* 0x00000031083172a4 */ /* 0x000fe2000f8e0211 */
[----:B------:R-:W-:Y:S01]  /*7390*/  FMUL.FTZ R16, R5, R90 ;  /* 0x0000005a05107220 */ /* 0x000fe20000410000 */
[----:B------:R-:W-:Y:S01]  /*73a0*/  UIMAD UR17, UR7, UR30, URZ ;  /* 0x0000001e071172a4 */ /* 0x000fe2000f8e023f */
[----:B------:R-:W-:Y:S01]  /*73b0*/  LOP3.LUT R10, R10, 0xfffffffd, RZ, 0xc0, !PT ;  /* 0xfffffffd0a0a7812 */ /* 0x000fe200078ec0ff */
[----:B------:R-:W-:Y:S01]  /*73c0*/  UIMAD.WIDE.U32 UR28, UR8, UR30, URZ ;  /* 0x0000001e081c72a5 */ /* 0x000fe2000f8e003f */
[----:B------:R-:W-:Y:S01]  /*73d0*/  FMUL.FTZ R15, R4, R89 ;  /* 0x00000059040f7220 */ /* 0x000fe20000410000 */
[----:B------:R-:W-:Y:S01]  /*73e0*/  UIMAD UR50, UR8, UR31, UR17 ;  /* 0x0000001f083272a4 */ /* 0x000fe2000f8e0211 */
[----:B------:R-:W-:Y:S01]  /*73f0*/  FMUL.FTZ R14, R7, R88 ;  /* 0x00000058070e7220 */ /* 0x000fe20000410000 */
[----:B------:R-:W-:Y:S01]  /*7400*/  UIADD3 UR17, UR54, -0x1, URZ ;  /* 0xffffffff36117890 */ /* 0x000fe2000fffe03f */
[----:B------:R-:W-:Y:S01]  /*7410*/  FMUL.FTZ R13, R6, R81 ;  /* 0x00000051060d7220 */ /* 0x000fe20000410000 */
[----:B------:R-:W-:Y:S01]  /*7420*/  UIMAD UR7, UR7, UR32, URZ ;  /* 0x00000020070772a4 */ /* 0x000fe2000f8e023f */
[----:B------:R-:W-:Y:S01]  /*7430*/  @P0 LOP3.LUT R10, R10, 0x2, RZ, 0xfc, !PT ;  /* 0x000000020a0a0812 */ /* 0x000fe200078efcff */
[----:B------:R-:W-:Y:S01]  /*7440*/  UIMAD.WIDE.U32 UR30, UR8, UR32, URZ ;  /* 0x00000020081e72a5 */ /* 0x000fe2000f8e003f */
[----:B------:R-:W-:Y:S01]  /*7450*/  FMUL.FTZ R12, R9, R80 ;  /* 0x00000050090c7220 */ /* 0x000fe20000410000 */
[----:B------:R-:W-:Y:S01]  /*7460*/  ULEA.HI UR32, UR17, UR17, URZ, 0x1 ;  /* 0x0000001111207291 */ /* 0x000fe2000f8f083f */
[----:B------:R-:W-:Y:S01]  /*7470*/  FMUL.FTZ R11, R8, R79 ;  /* 0x0000004f080b7220 */ /* 0x000fe20000410000 */
[----:B------:R-:W-:Y:S01]  /*7480*/  UIMAD.WIDE.U32 UR26, UR8, UR48, URZ ;  /* 0x00000030081a72a5 */ /* 0x000fe2000f8e003f */
[----:B------:R1:W-:Y:S01]  /*7490*/  STL [R1+0x48], R10 ;  /* 0x0000480a01007387 */ /* 0x0003e20000100800 */
        /* <DEDUP_REMOVED lines=9> */
[----:B-1----:R-:W-:Y:S01]  /*7530*/  FMUL.FTZ R10, R41, R78 ;  /* 0x0000004e290a7220 */ /* 0x002fe20000410000 */
[----:B------:R-:W-:Y:S01]  /*7540*/  FMUL.FTZ R3, R84, R71 ;  /* 0x0000004754037220 */ /* 0x000fe20000410000 */
[----:B0-----:R-:W-:Y:S01]  /*7550*/  FMUL.FTZ R2, R87, R70 ;  /* 0x0000004657027220 */ /* 0x001fe20000410000 */
        /* <DEDUP_REMOVED lines=8> */
[----:B------:R-:W-:Y:S01]  /*75e0*/  UIADD3 UR17, UR17, -UR32, URZ ;  /* 0x8000002011117290 */ /* 0x000fe2000fffe03f */
[----:B------:R-:W-:Y:S01]  /*75f0*/  UMOV UR7, URZ ;  /* 0x0000003f00077c82 */ /* 0x000fe20008000000 */
[----:B------:R-:W-:Y:S01]  /*7600*/  ULDC UR55, c[0x0][0x224] ;  /* 0x0000890000377ab9 */ /* 0x000fe20000000800 */
[----:B------:R-:W-:Y:S01]  /*7610*/  ULDC UR56, c[0x0][0x21c] ;  /* 0x0000870000387ab9 */ /* 0x000fe20000000800 */
        /* <DEDUP_REMOVED lines=9> */
.L_x_288:
        /* <DEDUP_REMOVED lines=29> */
[----:B------:R-:W-:-:S03]  /*7880*/  MOV R42, UR52 ;  /* 0x00000034002a7c02 */ /* 0x000fc60008000f00 */
        /* <DEDUP_REMOVED lines=22> */
[----:B-1----:R-:W-:Y:S01]  /*79f0*/  HFMA2.MMA R105, -RZ, RZ, 1.875, 0 ;  /* 0x3f800000ff697435 */ /* 0x002fe200000001ff */
        /* <DEDUP_REMOVED lines=9> */
.L_x_278:
[----:B------:R-:W-:Y:S05]  /*7a90*/  BSYNC B0 ;  /* 0x0000000000007941 */ /* 0x000fea0003800000 */
.L_x_277:
[----:B------:R-:W-:Y:S01]  /*7aa0*/  UISETP.GE.AND UP0, UPT, UR54, 0x2, UPT ;  /* 0x000000023600788c */ /* 0x000fe2000bf06270 */
[----:B------:R-:W-:Y:S02]  /*7ab0*/  LOP3.LUT R163, R164, 0x1f, RZ, 0xc0, !PT ;  /* 0x0000001fa4a37812 */ /* 0x000fe400078ec0ff */
[----:B0-2---:R-:W-:Y:S02]  /*7ac0*/  MOV R40, UR54 ;  /* 0x0000003600287c02 */ /* 0x005fe40008000f00 */
[----:B------:R-:W-:Y:S02]  /*7ad0*/  MOV R43, 0x8 ;  /* 0x00000008002b7802 */ /* 0x000fe40000000f00 */
[----:B------:R-:W-:-:S04]  /*7ae0*/  PLOP3.LUT P0, PT, PT, PT, UP0, 0x80, 0x0 ;  /* 0x000000000000781c */ /* 0x000fc80003f0f008 */
[----:B------:R-:W-:-:S13]  /*7af0*/  ISETP.NE.OR P0, PT, R163, RZ, !P0 ;  /* 0x000000ffa300720c */ /* 0x000fda0004705670 */
[----:B------:R-:W0:Y:S01]  /*7b00*/  @!P0 LDC R41, c[0x0][0x21c] ;  /* 0x00008700ff298b82 */ /* 0x000e220000000800 */
[C---:B------:R-:W-:Y:S01]  /*7b10*/  FMUL.FTZ R121, R82.reuse, R90 ;  /* 0x0000005a52797220 */ /* 0x040fe20000410000 */
[----:B------:R-:W-:Y:S01]  /*7b20*/  FMUL.FTZ R120, R82, R89 ;  /* 0x0000005952787220 */ /* 0x000fe20000410000 */
[----:B------:R-:W-:Y:S01]  /*7b30*/  @!P0 IADD3 R40, R40, -0x2, RZ ;  /* 0xfffffffe28288810 */ /* 0x000fe20007ffe0ff */
[----:B------:R-:W-:-:S03]  /*7b40*/  FMUL.FTZ R119, R82, R88 ;  /* 0x0000005852777220 */ /* 0x000fc60000410000 */
[----:B------:R-:W2:Y:S01]  /*7b50*/  MUFU.EX2 R121, R121 ;  /* 0x0000007900797308 */ /* 0x000ea20000000800 */
[C---:B------:R-:W-:Y:S01]  /*7b60*/  FMUL.FTZ R118, R82.reuse, R81 ;  /* 0x0000005152767220 */ /* 0x040fe20000410000 */
[----:B------:R-:W-:-:S06]  /*7b70*/  FMUL.FTZ R117, R82, R80 ;  /* 0x0000005052757220 */ /* 0x000fcc0000410000 */
[----:B------:R-:W4:Y:S01]  /*7b80*/  MUFU.EX2 R120, R120 ;  /* 0x0000007800787308 */ /* 0x000f220000000800 */
[----:B0-----:R-:W-:Y:S01]  /*7b90*/  @!P0 IMAD R42, R40, R41, UR7 ;  /* 0x00000007282a8e24 */ /* 0x001fe2000f8e0229 */
[----:B------:R-:W-:-:S06]  /*7ba0*/  HFMA2.MMA R41, -RZ, RZ, 0, 0 ;  /* 0x00000000ff297435 */ /* 0x000fcc00000001ff */
[----:B------:R-:W0:Y:S01]  /*7bb0*/  MUFU.EX2 R119, R119 ;  /* 0x0000007700777308 */ /* 0x000e220000000800 */
[----:B------:R-:W-:Y:S01]  /*7bc0*/  MOV R40, 0x3f800000 ;  /* 0x3f80000000287802 */ /* 0x000fe20000000f00 */
[----:B------:R-:W-:-:S04]  /*7bd0*/  @!P0 IMAD.WIDE R42, R42, R43, UR20 ;  /* 0x000000142a2a8e25 */ /* 0x000fc8000f8e022b */
[C---:B------:R-:W-:Y:S02]  /*7be0*/  FMUL.FTZ R116, R82.reuse, R79 ;  /* 0x0000004f52747220 */ /* 0x040fe40000410000 */
[----:B------:R-:W1:Y:S01]  /*7bf0*/  MUFU.EX2 R118, R118 ;  /* 0x0000007600767308 */ /* 0x000e620000000800 */
[----:B------:R2:W5:Y:S01]  /*7c00*/  @!P0 LDG.E.64 R40, desc[UR18][R42.64] ;  /* 0x000000122a288981 */ /* 0x000562000c1e1b00 */
[C---:B------:R-:W-:Y:S01]  /*7c10*/  FMUL.FTZ R115, R82.reuse, R78 ;  /* 0x0000004e52737220 */ /* 0x040fe20000410000 */
[C---:B------:R-:W-:Y:S01]  /*7c20*/  FMUL.FTZ R114, R82.reuse, R77 ;  /* 0x0000004d52727220 */ /* 0x040fe20000410000 */
[C---:B------:R-:W-:Y:S01]  /*7c30*/  FMUL.FTZ R113, R82.reuse, R76 ;  /* 0x0000004c52717220 */ /* 0x040fe20000410000 */
[C---:B------:R-:W-:Y:S01]  /*7c40*/  FMUL.FTZ R112, R82.reuse, R75 ;  /* 0x0000004b52707220 */ /* 0x040fe20000410000 */
[C---:B------:R-:W-:Y:S01]  /*7c50*/  FMUL.FTZ R111, R82.reuse, R74 ;  /* 0x0000004a526f7220 */ /* 0x040fe20000410000 */
[C---:B------:R-:W-:Y:S01]  /*7c60*/  FMUL.FTZ R110, R82.reuse, R73 ;  /* 0x00000049526e7220 */ /* 0x040fe20000410000 */
[----:B------:R-:W3:Y:S01]  /*7c70*/  MUFU.EX2 R117, R117 ;  /* 0x0000007500757308 */ /* 0x000ee20000000800 */
[C---:B------:R-:W-:Y:S01]  /*7c80*/  FMUL.FTZ R109, R82.reuse, R72 ;  /* 0x00000048526d7220 */ /* 0x040fe20000410000 */
[----:B------:R-:W-:Y:S01]  /*7c90*/  FMUL.FTZ R108, R82, R71 ;  /* 0x00000047526c7220 */ /* 0x000fe20000410000 */
        /* <DEDUP_REMOVED lines=100> */
.L_x_311:
[----:B------:R-:W-:Y:S01]  /*82e0*/  ISETP.GE.AND P0, PT, R146, 0x10, PT ;  /* 0x000000109200780c */ /* 0x000fe20003f06270 */
[----:B------:R-:W-:-:S12]  /*82f0*/  UMOV UR44, 0xffffffff ;  /* 0xffffffff002c7882 */ /* 0x000fd80000000000 */
[C---:B01----:R-:W-:Y:S01]  /*8300*/  @P0 FFMA.FTZ R141, R140.reuse, R86, R141 ;  /* 0x000000568c8d0223 */ /* 0x043fe2000001008d */
[----:B--2---:R-:W-:Y:S01]  /*8310*/  @P0 FMUL.FTZ R140, R140, R144 ;  /* 0x000000908c8c0220 */ /* 0x004fe20000410000 */
[----:B------:R-:W-:Y:S06]  /*8320*/  BRA.DIV UR44, `(.L_x_281) ;  /* 0x0000004e2c647947 */ /* 0x000fec000b800000 */
.L_x_314:
[----:B------:R-:W-:-:S03]  /*8330*/  UMOV UR44, 0xffffffff ;  /* 0xffffffff002c7882 */ /* 0x000fc60000000000 */
[----:B------:R-:W-:Y:S05]  /*8340*/  BRA.DIV UR44, `(.L_x_282) ;  /* 0x0000004e2c847947 */ /* 0x000fea000b800000 */
.L_x_317:
[----:B------:R-:W-:-:S03]  /*8350*/  UMOV UR44, 0xffffffff ;  /* 0xffffffff002c7882 */ /* 0x000fc60000000000 */
[----:B------:R-:W-:Y:S05]  /*8360*/  BRA.DIV UR44, `(.L_x_283) ;  /* 0x0000004e2ca47947 */ /* 0x000fea000b800000 */
[----:B------:R-:W0:Y:S04]  /*8370*/  SHFL.UP PT, R140, R140, 0x1, RZ ;  /* 0x042000008c8c7989 */ /* 0x000e2800000e00ff */
[----:B------:R-:W1:Y:S04]  /*8380*/  SHFL.UP PT, R141, R141, 0x1, RZ ;  /* 0x042000008d8d7989 */ /* 0x000e6800000e00ff */
[----:B------:R-:W2:Y:S04]  /*8390*/  SHFL.IDX PT, R40, R40, RZ, 0x1f ;  /* 0x00001fff28287589 */ /* 0x000ea800000e0000 */
[----:B------:R-:W3:Y:S02]  /*83a0*/  SHFL.IDX PT, R41, R41, RZ, 0x1f ;  /* 0x00001fff29297589 */ /* 0x000ee400000e0000 */
.L_x_323:
        /* <DEDUP_REMOVED lines=12> */
.L_x_279:
        /* <DEDUP_REMOVED lines=34> */
[----:B------:R-:W-:Y:S01]  /*8690*/  HFMA2.MMA R41, -RZ, RZ, 0, 0 ;  /* 0x00000000ff297435 */ /* 0x000fe200000001ff */
[----:B------:R-:W-:Y:S01]  /*86a0*/  FFMA.FTZ R84, R120, R43, R136 ;  /* 0x0000002b78547223 */ /* 0x000fe20000010088 */
[----:B------:R-:W-:Y:S01]  /*86b0*/  @!P0 LEA R82, R82, R69, 0x3 ;  /* 0x0000004552528211 */ /* 0x000fe200078e18ff */
        /* <DEDUP_REMOVED lines=68> */
.L_x_340:
        /* <DEDUP_REMOVED lines=15> */
.L_x_284:
        /* <DEDUP_REMOVED lines=39> */
[-C--:B------:R-:W-:Y:S01]  /*8e60*/  FFMA.FTZ R139, R43, -R90.reuse, R139 ;  /* 0x8000005a2b8b7223 */ /* 0x080fe2000001008b */
[----:B------:R-:W-:Y:S01]  /*8e70*/  FMUL.FTZ R85, R120, R90 ;  /* 0x0000005a78557220 */ /* 0x000fe20000410000 */
[----:B------:R-:W-:Y:S02]  /*8e80*/  HADD2.F32 R105, -RZ, R157.H0_H0 ;  /* 0x2000009dff697230 */ /* 0x000fe40000004100 */
[-C--:B------:R-:W-:Y:S01]  /*8e90*/  FMUL.FTZ R87, R119, R89.reuse ;  /* 0x0000005977577220 */ /* 0x080fe20000410000 */
[----:B------:R-:W-:Y:S01]  /*8ea0*/  FFMA.FTZ R140, R86, -R89, R140 ;  /* 0x80000059568c7223 */ /* 0x000fe2000001008c */
[-C--:B------:R-:W-:Y:S01]  /*8eb0*/  FMUL.FTZ R122, R118, R88.reuse ;  /* 0x00000058767a7220 */ /* 0x080fe20000410000 */
[----:B------:R-:W-:Y:S01]  /*8ec0*/  FFMA.FTZ R141, R105, -R88, R141 ;  /* 0x80000058698d7223 */ /* 0x000fe2000001008d */
[----:B------:R-:W-:Y:S01]  /*8ed0*/  FMUL.FTZ R124, R117, R81 ;  /* 0x00000051757c7220 */ /* 0x000fe20000410000 */
[----:B------:R-:W-:-:S02]  /*8ee0*/  HADD2.F32 R125, -RZ, R101.H0_H0 ;  /* 0x20000065ff7d7230 */ /* 0x000fc40000004100 */
[----:B------:R-:W-:Y:S01]  /*8ef0*/  FFMA.FTZ R84, R84, R116, R83 ;  /* 0x0000007454547223 */ /* 0x000fe20000010053 */
[----:B------:R-:W-:Y:S01]  /*8f00*/  FFMA.FTZ R143, R63, R144, R143 ;  /* 0x000000903f8f7223 */ /* 0x000fe2000001008f */
[----:B------:R-:W-:Y:S01]  /*8f10*/  FMUL.FTZ R116, R116, R80 ;  /* 0x0000005074747220 */ /* 0x000fe20000410000 */
[----:B------:R-:W-:Y:S01]  /*8f20*/  FMUL.FTZ R126, R115, UR48 ;  /* 0x00000030737e7c20 */ /* 0x000fe20008410000 */
[----:B------:R-:W-:-:S04]  /*8f30*/  FFMA.FTZ R144, R125, -R79, R144 ;  /* 0x8000004f7d907223 */ /* 0x000fc80000010090 */
        /* <DEDUP_REMOVED lines=18> */
[----:B------:R-:W-:-:S04]  /*9060*/  FFMA.FTZ R138, R41, -R91, R138 ;  /* 0x8000005b298a7223 */ /* 0x000fc8000001008a */
[----:B------:R-:W-:-:S04]  /*9070*/  FFMA.FTZ R82, R40, R138, RZ ;  /* 0x0000008a28527223 */ /* 0x000fc800000100ff */
[----:B------:R-:W-:Y:S01]  /*9080*/  FFMA.FTZ R123, R85, R139, R82 ;  /* 0x0000008b557b7223 */ /* 0x000fe20000010052 */
[----:B------:R-:W-:-:S03]  /*9090*/  HADD2.F32 R82, -RZ, R103.H0_H0 ;  /* 0x20000067ff527230 */ /* 0x000fc60000004100 */
[----:B------:R-:W-:Y:S02]  /*90a0*/  FFMA.FTZ R123, R87, R140, R123 ;  /* 0x0000008c577b7223 */ /* 0x000fe4000001007b */
[----:B------:R-:W-:Y:S02]  /*90b0*/  FFMA.FTZ R142, R82, -R81, R142 ;  /* 0x80000051528e7223 */ /* 0x000fe4000001008e */
[----:B------:R-:W-:-:S04]  /*90c0*/  FFMA.FTZ R123, R122, R141, R123 ;  /* 0x0000008d7a7b7223 */ /* 0x000fc8000001007b */
[----:B------:R-:W-:-:S04]  /*90d0*/  FFMA.FTZ R123, R124, R142, R123 ;  /* 0x0000008e7c7b7223 */ /* 0x000fc8000001007b */
        /* <DEDUP_REMOVED lines=162> */
.L_x_287:
[----:B------:R-:W-:Y:S05]  /*9b00*/  BSYNC B0 ;  /* 0x0000000000007941 */ /* 0x000fea0003800000 */
.L_x_286:
[----:B------:R-:W-:-:S04]  /*9b10*/  UIADD3 UR7, UR7, 0x1, URZ ;  /* 0x0000000107077890 */ /* 0x000fc8000fffe03f */
[----:B------:R-:W-:-:S06]  /*9b20*/  UISETP.GE.AND UP0, UPT, UR7, UR56, UPT ;  /* 0x000000380700728c */ /* 0x000fcc000bf06270 */
[----:B------:R-:W-:-:S13]  /*9b30*/  PLOP3.LUT P0, PT, PT, PT, UP0, 0x80, 0x0 ;  /* 0x000000000000781c */ /* 0x000fda0003f0f008 */
[----:B------:R-:W-:Y:S05]  /*9b40*/  @!P0 BRA `(.L_x_288) ;  /* 0xffffffd800d88947 */ /* 0x000fea000383ffff */
.L_x_276:
[----:B------:R-:W1:Y:S01]  /*9b50*/  S2R R121, SR_TID.X ;  /* 0x0000000000797919 */ /* 0x000e620000002100 */
[----:B------:R-:W-:Y:S01]  /*9b60*/  ULEA UR33, UR54, 0xfffff800, 0xb ;  /* 0xfffff80036217891 */ /* 0x000fe2000f8e583f */
[----:B------:R-:W-:Y:S01]  /*9b70*/  ULDC UR7, c[0x0][0x218] ;  /* 0x0000860000077ab9 */ /* 0x000fe20000000800 */
[----:B------:R-:W-:Y:S02]  /*9b80*/  PRMT R42, RZ, 0x7610, R42 ;  /* 0x00007610ff2a7816 */ /* 0x000fe4000000002a */
[----:B------:R-:W-:Y:S01]  /*9b90*/  UIADD3 UR33, -UR33, UR7, URZ ;  /* 0x0000000721217290 */ /* 0x000fe2000fffe13f */
[----:B------:R-:W-:Y:S01]  /*9ba0*/  PRMT R43, RZ, 0x7610, R43 ;  /* 0x00007610ff2b7816 */ /* 0x000fe2000000002b */
        /* <DEDUP_REMOVED lines=9> */
[----:B------:R-:W4:Y:S01]  /*9c40*/  LDL R117, [R1+0x38] ;  /* 0x0000380001757983 */ /* 0x000f220000100800 */
[----:B------:R-:W-:Y:S02]  /*9c50*/  PRMT R60, RZ, 0x7610, R60 ;  /* 0x00007610ff3c7816 */ /* 0x000fe4000000003c */
[----:B------:R-:W-:Y:S01]  /*9c60*/  PRMT R61, RZ, 0x7610, R61 ;  /* 0x00007610ff3d7816 */ /* 0x000fe2000000003d */
[----:B------:R-:W4:Y:S01]  /*9c70*/  LDL R116, [R1+0x34] ;  /* 0x0000340001747983 */ /* 0x000f220000100800 */
[----:B------:R-:W-:-:S02]  /*9c80*/  PRMT R62, RZ, 0x7610, R62 ;  /* 0x00007610ff3e7816 */ /* 0x000fc4000000003e */
[----:B------:R-:W-:Y:S01]  /*9c90*/  PRMT R63, RZ, 0x7610, R63 ;  /* 0x00007610ff3f7816 */ /* 0x000fe2000000003f */
[----:B------:R-:W4:Y:S01]  /*9ca0*/  LDL R115, [R1+0x30] ;  /* 0x0000300001737983 */ /* 0x000f220000100800 */
[----:B------:R-:W-:Y:S02]  /*9cb0*/  PRMT R64, RZ, 0x7610, R64 ;  /* 0x00007610ff407816 */ /* 0x000fe40000000040 */
[----:B------:R-:W-:Y:S01]  /*9cc0*/  PRMT R65, RZ, 0x7610, R65 ;  /* 0x00007610ff417816 */ /* 0x000fe20000000041 */
[----:B------:R-:W4:Y:S01]  /*9cd0*/  LDL R114, [R1+0x2c] ;  /* 0x00002c0001727983 */ /* 0x000f220000100800 */
[----:B-1----:R-:W-:Y:S02]  /*9ce0*/  SHF.L.U32 R0, R121, 0x4, RZ ;  /* 0x0000000479007819 */ /* 0x002fe400000006ff */
[----:B------:R-:W-:Y:S01]  /*9cf0*/  PRMT R66, RZ, 0x7610, R66 ;  /* 0x00007610ff427816 */ /* 0x000fe20000000042 */
[----:B------:R-:W4:Y:S01]  /*9d00*/  LDL R113, [R1+0x28] ;  /* 0x0000280001717983 */ /* 0x000f220000100800 */
[----:B------:R-:W-:-:S02]  /*9d10*/  LOP3.LUT R0, R0, 0xfffffe00, RZ, 0xc0, !PT ;  /* 0xfffffe0000007812 */ /* 0x000fc400078ec0ff */
[----:B------:R-:W-:Y:S01]  /*9d20*/  PRMT R67, RZ, 0x7610, R67 ;  /* 0x00007610ff437816 */ /* 0x000fe20000000043 */
[----:B------:R-:W4:Y:S01]  /*9d30*/  LDL R112, [R1+0x24] ;  /* 0x0000240001707983 */ /* 0x000f220000100800 */
[----:B------:R-:W-:-:S03]  /*9d40*/  LOP3.LUT R40, R0, 0x1f, R121, 0xf8, !PT ;  /* 0x0000001f00287812 */ /* 0x000fc600078ef879 */
[----:B------:R-:W4:Y:S01]  /*9d50*/  LDL R111, [R1+0x20] ;  /* 0x00002000016f7983 */ /* 0x000f220000100800 */
[----:B------:R-:W-:-:S03]  /*9d60*/  LOP3.LUT R16, R40, 0x20, RZ, 0xfc, !PT ;  /* 0x0000002028107812 */ /* 0x000fc600078efcff */
[----:B------:R-:W4:Y:S01]  /*9d70*/  LDL R110, [R1+0x1c] ;  /* 0x00001c00016e7983 */ /* 0x000f220000100800 */
[----:B------:R-:W-:-:S03]  /*9d80*/  LOP3.LUT R17, R40, 0x40, RZ, 0xfc, !PT ;  /* 0x0000004028117812 */ /* 0x000fc600078efcff */
[----:B------:R-:W4:Y:S01]  /*9d90*/  LDL R109, [R1+0x18] ;  /* 0x00001800016d7983 */ /* 0x000f220000100800 */
[----:B------:R-:W-:-:S03]  /*9da0*/  LOP3.LUT R0, R40, 0x60, RZ, 0xfc, !PT ;  /* 0x0000006028007812 */ /* 0x000fc600078efcff */
[----:B------:R-:W4:Y:S01]  /*9db0*/  LDL R108, [R1+0x14] ;  /* 0x00001400016c7983 */ /* 0x000f220000100800 */
[----:B------:R-:W-:-:S03]  /*9dc0*/  ISETP.GE.AND P1, PT, R40, UR33, PT ;  /* 0x0000002128007c0c */ /* 0x000fc6000bf26270 */
[----:B------:R-:W4:Y:S01]  /*9dd0*/  LDL R107, [R1+0x10] ;  /* 0x00001000016b7983 */ /* 0x000f220000100800 */
[----:B------:R-:W-:-:S03]  /*9de0*/  ISETP.GE.AND P2, PT, R16, UR33, PT ;  /* 0x0000002110007c0c */ /* 0x000fc6000bf46270 */
[----:B------:R-:W4:Y:S01]  /*9df0*/  LDL R106, [R1+0xc] ;  /* 0x00000c00016a7983 */ /* 0x000f220000100800 */
[----:B------:R-:W-:-:S03]  /*9e00*/  ISETP.GE.AND P3, PT, R17, UR33, PT ;  /* 0x0000002111007c0c */ /* 0x000fc6000bf66270 */
[----:B0-----:R-:W4:Y:S01]  /*9e10*/  LDL R105, [R1+0x8] ;  /* 0x0000080001697983 */ /* 0x001f220000100800 */
[----:B------:R-:W-:-:S03]  /*9e20*/  ISETP.GE.AND P4, PT, R0, UR33, PT ;  /* 0x0000002100007c0c */ /* 0x000fc6000bf86270 */
[----:B------:R0:W5:Y:S01]  /*9e30*/  LDL.64 R94, [R1+0x50] ;  /* 0x00005000015e7983 */ /* 0x0001620000100a00 */
[----:B------:R-:W-:Y:S01]  /*9e40*/  SHF.R.S32.HI R41, RZ, 0x1f, R40 ;  /* 0x0000001fff297819 */ /* 0x000fe20000011428 */
[----:B------:R-:W-:Y:S01]  /*9e50*/  BAR.SYNC.DEFER_BLOCKING 0x0 ;  /* 0x0000000000007b1d */ /* 0x000fe20000010000 */
[C---:B------:R-:W-:Y:S02]  /*9e60*/  LEA R2, P0, R40.reuse, UR11, 0x1 ;  /* 0x0000000b28027c11 */ /* 0x040fe4000f8008ff */
[C---:B------:R-:W-:Y:S02]  /*9e70*/  LOP3.LUT R4, R40.reuse, 0x80, RZ, 0xfc, !PT ;  /* 0x0000008028047812 */ /* 0x040fe400078efcff */
[C---:B------:R-:W-:Y:S01]  /*9e80*/  LEA.HI.X R3, R40.reuse, UR12, R41, 0x1, P0 ;  /* 0x0000000c28037c11 */ /* 0x040fe200080f0c29 */
[----:B------:R-:W1:Y:S01]  /*9e90*/  S2R R82, SR_LANEID ;  /* 0x0000000000527919 */ /* 0x000e620000000000 */
[----:B------:R-:W-:Y:S02]  /*9ea0*/  LOP3.LUT R5, R40, 0xa0, RZ, 0xfc, !PT ;  /* 0x000000a028057812 */ /* 0x000fe400078efcff */
[----:B------:R-:W-:-:S02]  /*9eb0*/  F2FP.F16.F32.PACK_AB R52, R52, R53 ;  /* 0x000000353434723e */ /* 0x000fc400000000ff */
[----:B------:R-:W-:Y:S01]  /*9ec0*/  F2FP.F16.F32.PACK_AB R50, R50, R51 ;  /* 0x000000333232723e */ /* 0x000fe200000000ff */
[----:B------:R-:W0:Y:S01]  /*9ed0*/  S2UR UR17, SR_CgaCtaId ;  /* 0x00000000001179c3 */ /* 0x000e220000008800 */
[----:B------:R-:W-:Y:S02]  /*9ee0*/  LOP3.LUT R6, R40, 0xc0, RZ, 0xfc, !PT ;  /* 0x000000c028067812 */ /* 0x000fe400078efcff */
[----:B------:R-:W-:Y:S02]  /*9ef0*/  F2FP.F16.F32.PACK_AB R46, R46, R47 ;  /* 0x0000002f2e2e723e */ /* 0x000fe400000000ff */
[----:B------:R-:W-:Y:S02]  /*9f00*/  F2FP.F16.F32.PACK_AB R44, R44, R45 ;  /* 0x0000002d2c2c723e */ /* 0x000fe400000000ff */
[----:B------:R-:W-:Y:S02]  /*9f10*/  F2FP.F16.F32.PACK_AB R38, R38, R39 ;  /* 0x000000272626723e */ /* 0x000fe400000000ff */
[----:B------:R-:W-:Y:S01]  /*9f20*/  F2FP.F16.F32.PACK_AB R36, R36, R37 ;  /* 0x000000252424723e */ /* 0x000fe200000000ff */
[----:B------:R-:W2:Y:S01]  /*9f30*/  @!P1 LDG.E.U16 R42, desc[UR18][R2.64] ;  /* 0x00000012022a9981 */ /* 0x000ea2000c1e1500 */
[----:B------:R-:W-:-:S02]  /*9f40*/  LOP3.LUT R7, R40, 0xe0, RZ, 0xfc, !PT ;  /* 0x000000e028077812 */ /* 0x000fc400078efcff */
[----:B------:R-:W-:Y:S01]  /*9f50*/  F2FP.F16.F32.PACK_AB R34, R34, R35 ;  /* 0x000000232222723e */ /* 0x000fe200000000ff */
[----:B------:R-:W3:Y:S01]  /*9f60*/  @!P2 LDG.E.U16 R43, desc[UR18][R2.64+0x40] ;  /* 0x00004012022ba981 */ /* 0x000ee2000c1e1500 */
[----:B------:R-:W-:Y:S01]  /*9f70*/  LOP3.LUT R8, R40, 0x100, RZ, 0xfc, !PT ;  /* 0x0000010028087812 */ /* 0x000fe200078efcff */
[----:B------:R-:W-:Y:S01]  /*9f80*/  USHF.R.S32.HI UR29, URZ, 0x1f, UR53 ;  /* 0x0000001f3f1d7899 */ /* 0x000fe20008011435 */
[----:B------:R-:W-:Y:S01]  /*9f90*/  ISETP.GE.AND P5, PT, R4, UR33, PT ;  /* 0x0000002104007c0c */ /* 0x000fe2000bfa6270 */
[----:B------:R-:W4:Y:S01]  /*9fa0*/  @!P3 LDG.E.U16 R54, desc[UR18][R2.64+0x80] ;  /* 0x000080120236b981 */ /* 0x000f22000c1e1500 */
[----:B------:R-:W-:Y:S01]  /*9fb0*/  LOP3.LUT R9, R40, 0x120, RZ, 0xfc, !PT ;  /* 0x0000012028097812 */ /* 0x000fe200078efcff */
[----:B------:R-:W-:Y:S01]  /*9fc0*/  ULDC.64 UR34, c[0x0][0x388] ;  /* 0x0000e20000227ab9 */ /* 0x000fe20000000a00 */
[----:B------:R-:W-:Y:S01]  /*9fd0*/  ISETP.GE.AND P0, PT, R5, UR33, PT ;  /* 0x0000002105007c0c */ /* 0x000fe2000bf06270 */
[----:B------:R-:W4:Y:S01]  /*9fe0*/  @!P4 LDG.E.U16 R55, desc[UR18][R2.64+0xc0] ;  /* 0x0000c0120237c981 */ /* 0x000f22000c1e1500 */
[----:B------:R-:W-:Y:S01]  /*9ff0*/  ISETP.GE.AND P1, PT, R6, UR33, PT ;  /* 0x0000002106007c0c */ /* 0x000fe2000bf26270 */
[----:B------:R-:W-:Y:S01]  /*a000*/  ULDC.64 UR30, c[0x0][0x3a8] ;  /* 0x0000ea00001e7ab9 */ /* 0x000fe20000000a00 */
[----:B------:R-:W-:-:S02]  /*a010*/  ISETP.GE.AND P2, PT, R7, UR33, PT ;  /* 0x0000002107007c0c */ /* 0x000fc4000bf46270 */
[----:B------:R-:W-:Y:S02]  /*a020*/  ISETP.GE.AND P3, PT, R8, UR33, PT ;  /* 0x0000002108007c0c */ /* 0x000fe4000bf66270 */
[----:B------:R-:W-:Y:S01]  /*a030*/  ISETP.GE.AND P4, PT, R9, UR33, PT ;  /* 0x0000002109007c0c */ /* 0x000fe2000bf86270 */
[----:B------:R-:W4:Y:S01]  /*a040*/  @!P5 LDG.E.U16 R56, desc[UR18][R2.64+0x100] ;  /* 0x000100120238d981 */ /* 0x000f22000c1e1500 */
[C---:B------:R-:W-:Y:S02]  /*a050*/  LOP3.LUT R10, R40.reuse, 0x140, RZ, 0xfc, !PT ;  /* 0x00000140280a7812 */ /* 0x040fe400078efcff */
[C---:B------:R-:W-:Y:S01]  /*a060*/  LOP3.LUT R11, R40.reuse, 0x160, RZ, 0xfc, !PT ;  /* 0x00000160280b7812 */ /* 0x040fe200078efcff */
[----:B------:R-:W4:Y:S01]  /*a070*/  @!P0 LDG.E.U16 R57, desc[UR18][R2.64+0x140] ;  /* 0x0001401202398981 */ /* 0x000f22000c1e1500 */
[C---:B------:R-:W-:Y:S02]  /*a080*/  LOP3.LUT R12, R40.reuse, 0x180, RZ, 0xfc, !PT ;  /* 0x00000180280c7812 */ /* 0x040fe400078efcff */
[C---:B------:R-:W-:Y:S01]  /*a090*/  LOP3.LUT R13, R40.reuse, 0x1a0, RZ, 0xfc, !PT ;  /* 0x000001a0280d7812 */ /* 0x040fe200078efcff */
[----:B------:R-:W4:Y:S01]  /*a0a0*/  @!P1 LDG.E.U16 R58, desc[UR18][R2.64+0x180] ;  /* 0x00018012023a9981 */ /* 0x000f22000c1e1500 */
[----:B------:R-:W-:-:S02]  /*a0b0*/  LOP3.LUT R14, R40, 0x1c0, RZ, 0xfc, !PT ;  /* 0x000001c0280e7812 */ /* 0x000fc400078efcff */
[----:B------:R-:W-:Y:S01]  /*a0c0*/  ISETP.GE.AND P5, PT, R10, UR33, PT ;  /* 0x000000210a007c0c */ /* 0x000fe2000bfa6270 */
[----:B------:R-:W4:Y:S01]  /*a0d0*/  @!P2 LDG.E.U16 R59, desc[UR18][R2.64+0x1c0] ;  /* 0x0001c012023ba981 */ /* 0x000f22000c1e1500 */
[----:B------:R-:W-:Y:S02]  /*a0e0*/  LOP3.LUT R15, R40, 0x1e0, RZ, 0xfc, !PT ;  /* 0x000001e0280f7812 */ /* 0x000fe400078efcff */
[----:B------:R-:W-:Y:S01]  /*a0f0*/  ISETP.GE.AND P0, PT, R11, UR33, PT ;  /* 0x000000210b007c0c */ /* 0x000fe2000bf06270 */
[----:B------:R-:W4:Y:S01]  /*a100*/  @!P3 LDG.E.U16 R60, desc[UR18][R2.64+0x200] ;  /* 0x00020012023cb981 */ /* 0x000f22000c1e1500 */
[----:B------:R-:W-:Y:S02]  /*a110*/  ISETP.GE.AND P1, PT, R12, UR33, PT ;  /* 0x000000210c007c0c */ /* 0x000fe4000bf26270 */
[----:B------:R-:W-:Y:S01]  /*a120*/  ISETP.GE.AND P2, PT, R13, UR33, PT ;  /* 0x000000210d007c0c */ /* 0x000fe2000bf46270 */
[----:B------:R-:W4:Y:S01]  /*a130*/  @!P4 LDG.E.U16 R61, desc[UR18][R2.64+0x240] ;  /* 0x00024012023dc981 */ /* 0x000f22000c1e1500 */
[----:B------:R-:W-:-:S02]  /*a140*/  ISETP.GE.AND P3, PT, R14, UR33, PT ;  /* 0x000000210e007c0c */ /* 0x000fc4000bf66270 */
[----:B------:R-:W-:Y:S01]  /*a150*/  ISETP.GE.AND P4, PT, R15, UR33, PT ;  /* 0x000000210f007c0c */ /* 0x000fe2000bf86270 */
[----:B------:R-:W4:Y:S04]  /*a160*/  @!P5 LDG.E.U16 R62, desc[UR18][R2.64+0x280] ;  /* 0x00028012023ed981 */ /* 0x000f28000c1e1500 */
[----:B------:R-:W4:Y:S04]  /*a170*/  @!P0 LDG.E.U16 R63, desc[UR18][R2.64+0x2c0] ;  /* 0x0002c012023f8981 */ /* 0x000f28000c1e1500 */
[----:B------:R-:W4:Y:S04]  /*a180*/  @!P1 LDG.E.U16 R64, desc[UR18][R2.64+0x300] ;  /* 0x0003001202409981 */ /* 0x000f28000c1e1500 */
[----:B------:R-:W4:Y:S04]  /*a190*/  @!P2 LDG.E.U16 R65, desc[UR18][R2.64+0x340] ;  /* 0x000340120241a981 */ /* 0x000f28000c1e1500 */
[----:B------:R-:W4:Y:S04]  /*a1a0*/  @!P3 LDG.E.U16 R66, desc[UR18][R2.64+0x380] ;  /* 0x000380120242b981 */ /* 0x000f28000c1e1500 */
[----:B------:R-:W4:Y:S01]  /*a1b0*/  @!P4 LDG.E.U16 R67, desc[UR18][R2.64+0x3c0] ;  /* 0x0003c0120243c981 */ /* 0x000f22000c1e1500 */
[----:B------:R-:W-:-:S02]  /*a1c0*/  F2FP.F16.F32.PACK_AB R53, R48, R49 ;  /* 0x000000313035723e */ /* 0x000fc400000000ff */
[----:B------:R-:W-:Y:S02]  /*a1d0*/  PRMT R47, R46, 0x7632, R47 ;  /* 0x000076322e2f7816 */ /* 0x000fe4000000002f */
[----:B------:R-:W-:Y:S01]  /*a1e0*/  PRMT R45, R53, 0x7632, R45 ;  /* 0x00007632352d7816 */ /* 0x000fe2000000002d */
[----:B--2---:R-:W-:Y:S04]  /*a1f0*/  STS.U16 [R120], R42 ;  /* 0x0000002a78007388 */ /* 0x004fe80000000400 */
[----:B---3--:R-:W-:Y:S04]  /*a200*/  STS.U16 [R119+0x40], R43 ;  /* 0x0000402b77007388 */ /* 0x008fe80000000400 */
        /* <DEDUP_REMOVED lines=18> */
[----:B------:R-:W0:Y:S04]  /*a330*/  LDS.U16 R54, [R104+0x8] ;  /* 0x0000080068367984 */ /* 0x000e280000000400 */
[----:B------:R-:W1:Y:S04]  /*a340*/  LDS.U16 R3, [R104+0x2] ;  /* 0x0000020068037984 */ /* 0x000e680000000400 */
[----:B------:R-:W-:Y:S04]  /*a350*/  LDS.U16 R49, [R104+0x1a] ;  /* 0x00001a0068317984 */ /* 0x000fe80000000400 */
[----:B------:R-:W-:Y:S04]  /*a360*/  LDS.U16 R51, [R104+0x1e] ;  /* 0x00001e0068337984 */ /* 0x000fe80000000400 */
[----:B------:R-:W-:Y:S01]  /*a370*/  LDS.U16 R48, [R104+0x18] ;  /* 0x0000180068307984 */ /* 0x000fe20000000400 */
[----:B--2---:R-:W-:-:S05]  /*a380*/  HADD2.F32 R2, -RZ, R2.H0_H0 ;  /* 0x20000002ff027230 */ /* 0x004fca0000004100 */
[----:B------:R-:W-:Y:S01]  /*a390*/  FADD.FTZ R55, R2, UR5 ;  /* 0x0000000502377e21 */ /* 0x000fe20008010000 */
[----:B---3--:R-:W-:Y:S01]  /*a3a0*/  HADD2.F32 R43, -RZ, R43.H0_H0 ;  /* 0x2000002bff2b7230 */ /* 0x008fe20000004100 */
[----:B------:R-:W-:Y:S03]  /*a3b0*/  LDS.U16 R2, [R104+0xa] ;  /* 0x00000a0068027984 */ /* 0x000fe60000000400 */
[----:B------:R-:W-:Y:S01]  /*a3c0*/  FSETP.GTU.FTZ.AND P4, PT, R55, 20, PT ;  /* 0x41a000003700780b */ /* 0x000fe20003f9c000 */
[----:B------:R-:W-:Y:S01]  /*a3d0*/  FADD.FTZ R58, R43, UR5 ;  /* 0x000000052b3a7e21 */ /* 0x000fe20008010000 */
[----:B----4-:R-:W-:Y:S01]  /*a3e0*/  HADD2.F32 R42, -RZ, R42.H0_H0 ;  /* 0x2000002aff2a7230 */ /* 0x010fe20000004100 */
[----:B------:R-:W-:Y:S03]  /*a3f0*/  LDS.U16 R43, [R104+0x10] ;  /* 0x00001000682b7984 */ /* 0x000fe60000000400 */
[----:B------:R-:W-:Y:S01]  /*a400*/  FSETP.GTU.FTZ.AND P1, PT, R58, 20, PT ;  /* 0x41a000003a00780b */ /* 0x000fe20003f3c000 */
[----:B------:R-:W-:Y:S01]  /*a410*/  FADD.FTZ R57, R42, UR5 ;  /* 0x000000052a397e21 */ /* 0x000fe20008010000 */
[----:B0-----:R-:W-:-:S05]  /*a420*/  HADD2.F32 R42, -RZ, R54.H0_H0 ;  /* 0x20000036ff2a7230 */ /* 0x001fca0000004100 */
[----:B------:R-:W-:Y:S01]  /*a430*/  @!P4 FMUL.FTZ R54, R55, -1.4426950216293334961 ;  /* 0xbfb8aa3b3736c820 */ /* 0x000fe20000410000 */
[----:B------:R-:W-:-:S03]  /*a440*/  FSETP.GTU.FTZ.AND P0, PT, R57, 20, PT ;  /* 0x41a000003900780b */ /* 0x000fc60003f1c000 */
[----:B------:R0:W2:Y:S01]  /*a450*/  @!P4 MUFU.EX2 R55, R54 ;  /* 0x000000360037c308 */ /* 0x0000a20000000800 */
[----:B-1----:R-:W-:Y:S02]  /*a460*/  HADD2.F32 R3, -RZ, R3.H0_H0 ;  /* 0x20000003ff037230 */ /* 0x002fe40000004100 */
[----:B------:R-:W-:Y:S01]  /*a470*/  @!P1 FMUL.FTZ R58, R58, -1.4426950216293334961 ;  /* 0xbfb8aa3b3a3a9820 */ /* 0x000fe20000410000 */
[----:B0-----:R-:W0:Y:S02]  /*a480*/  LDS.U16 R54, [R104+0x12] ;  /* 0x0000120068367984 */ /* 0x001e240000000400 */
[----:B------:R-:W-:-:S03]  /*a490*/  FADD.FTZ R56, R3, UR5 ;  /* 0x0000000503387e21 */ /* 0x000fc60008010000 */
[----:B------:R-:W1:Y:S01]  /*a4a0*/  @!P1 MUFU.EX2 R58, R58 ;  /* 0x0000003a003a9308 */ /* 0x000e620000000800 */
[----:B------:R-:W-:Y:S01]  /*a4b0*/  @!P0 FMUL.FTZ R57, R57, -1.4426950216293334961 ;  /* 0xbfb8aa3b39398820 */ /* 0x000fe20000410000 */
[----:B------:R-:W3:Y:S01]  /*a4c0*/  LDS.U16 R3, [R104+0xc] ;  /* 0x00000c0068037984 */ /* 0x000ee20000000400 */
[----:B------:R-:W-:-:S05]  /*a4d0*/  FSETP.GTU.FTZ.AND P5, PT, R56, 20, PT ;  /* 0x41a000003800780b */ /* 0x000fca0003fbc000 */
[----:B------:R-:W4:Y:S01]  /*a4e0*/  @!P0 MUFU.EX2 R57, R57 ;  /* 0x0000003900398308 */ /* 0x000f220000000800 */
[----:B--2---:R-:W-:-:S07]  /*a4f0*/  @!P4 FADD.FTZ R55, R55, 1 ;  /* 0x3f8000003737c421 */ /* 0x004fce0000010000 */
[----:B------:R-:W2:Y:S01]  /*a500*/  @!P4 MUFU.RCP R55, R55 ;  /* 0x000000370037c308 */ /* 0x000ea20000001000 */
[----:B------:R-:W-:Y:S01]  /*a510*/  @!P5 FMUL.FTZ R56, R56, -1.4426950216293334961 ;  /* 0xbfb8aa3b3838d820 */ /* 0x000fe20000410000 */
[----:B-1----:R-:W-:-:S06]  /*a520*/  @!P1 FADD.FTZ R58, R58, 1 ;  /* 0x3f8000003a3a9421 */ /* 0x002fcc0000010000 */
[----:B------:R-:W1:Y:S01]  /*a530*/  @!P5 MUFU.EX2 R56, R56 ;  /* 0x000000380038d308 */ /* 0x000e620000000800 */
[----:B----4-:R-:W-:-:S07]  /*a540*/  @!P0 FADD.FTZ R57, R57, 1 ;  /* 0x3f80000039398421 */ /* 0x010fce0000010000 */
[----:B------:R-:W4:Y:S01]  /*a550*/  @!P1 MUFU.RCP R58, R58 ;  /* 0x0000003a003a9308 */ /* 0x000f220000001000 */
[----:B--2---:R-:W-:Y:S01]  /*a560*/  @!P4 FMUL.FTZ R18, R18, R55 ;  /* 0x000000371212c220 */ /* 0x004fe20000410000 */
[----:B0-----:R-:W-:-:S06]  /*a570*/  HADD2.F32 R54, -RZ, R54.H0_H0 ;  /* 0x20000036ff367230 */ /* 0x001fcc0000004100 */
[----:B------:R-:W0:Y:S01]  /*a580*/  @!P0 MUFU.RCP R57, R57 ;  /* 0x0000003900398308 */ /* 0x000e220000001000 */
[----:B------:R-:W-:Y:S01]  /*a590*/  FADD.FTZ R59, R42, UR5 ;  /* 0x000000052a3b7e21 */ /* 0x000fe20008010000 */
[----:B------:R-:W-:Y:S01]  /*a5a0*/  FADD.FTZ R55, R54, UR5 ;  /* 0x0000000536377e21 */ /* 0x000fe20008010000 */
[----:B------:R-:W2:Y:S01]  /*a5b0*/  LDS.U16 R42, [R104+0xe] ;  /* 0x00000e00682a7984 */ /* 0x000ea20000000400 */
[----:B------:R-:W-:Y:S02]  /*a5c0*/  HADD2.F32 R43, -RZ, R43.H0_H0 ;  /* 0x2000002bff2b7230 */ /* 0x000fe40000004100 */
[----:B-1----:R-:W-:Y:S01]  /*a5d0*/  @!P5 FADD.FTZ R56, R56, 1 ;  /* 0x3f8000003838d421 */ /* 0x002fe20000010000 */
[----:B------:R-:W-:Y:S01]  /*a5e0*/  FSETP.GTU.FTZ.AND P2, PT, R59, 20, PT ;  /* 0x41a000003b00780b */ /* 0x000fe20003f5c000 */
[----:B----4-:R-:W-:Y:S01]  /*a5f0*/  @!P1 FMUL.FTZ R21, R21, R58 ;  /* 0x0000003a15159220 */ /* 0x010fe20000410000 */
[----:B------:R-:W-:Y:S01]  /*a600*/  FSETP.GTU.FTZ.AND P1, PT, R55, 20, PT ;  /* 0x41a000003700780b */ /* 0x000fe20003f3c000 */
[----:B------:R-:W-:-:S02]  /*a610*/  FADD.FTZ R43, R43, UR5 ;  /* 0x000000052b2b7e21 */ /* 0x000fc40008010000 */
[----:B------:R-:W1:Y:S01]  /*a620*/  @!P5 MUFU.RCP R56, R56 ;  /* 0x000000380038d308 */ /* 0x000e620000001000 */
[----:B------:R-:W-:Y:S02]  /*a630*/  HADD2.F32 R2, -RZ, R2.H0_H0 ;  /* 0x20000002ff027230 */ /* 0x000fe40000004100 */
[----:B0-----:R-:W-:Y:S01]  /*a640*/  @!P0 FMUL.FTZ R20, R20, R57 ;  /* 0x0000003914148220 */ /* 0x001fe20000410000 */
[----:B------:R-:W-:-:S04]  /*a650*/  FSETP.GTU.FTZ.AND P0, PT, R43, 20, PT ;  /* 0x41a000002b00780b */ /* 0x000fc80003f1c000 */
[----:B------:R-:W-:Y:S01]  /*a660*/  @!P2 FMUL.FTZ R59, R59, -1.4426950216293334961 ;  /* 0xbfb8aa3b3b3ba820 */ /* 0x000fe20000410000 */
[----:B------:R-:W-:Y:S01]  /*a670*/  FADD.FTZ R2, R2, UR5 ;  /* 0x0000000502027e21 */ /* 0x000fe20008010000 */
[----:B------:R-:W-:Y:S01]  /*a680*/  @!P1 FMUL.FTZ R55, R55, -1.4426950216293334961 ;  /* 0xbfb8aa3b37379820 */ /* 0x000fe20000410000 */
[----:B------:R-:W-:-:S03]  /*a690*/  SHF.L.U32 R54, R121, 0x4, RZ ;  /* 0x0000000479367819 */ /* 0x000fc600000006ff */
[----:B------:R-:W0:Y:S01]  /*a6a0*/  @!P2 MUFU.EX2 R59, R59 ;  /* 0x0000003b003ba308 */ /* 0x000e220000000800 */
[----:B------:R-:W-:Y:S01]  /*a6b0*/  FSETP.GTU.FTZ.AND P3, PT, R2, 20, PT ;  /* 0x41a000000200780b */ /* 0x000fe20003f7c000 */
[----:B-1----:R-:W-:Y:S01]  /*a6c0*/  @!P5 FMUL.FTZ R19, R19, R56 ;  /* 0x000000381313d220 */ /* 0x002fe20000410000 */
[----:B------:R-:W-:-:S05]  /*a6d0*/  @!P0 FMUL.FTZ R43, R43, -1.4426950216293334961 ;  /* 0xbfb8aa3b2b2b8820 */ /* 0x000fca0000410000 */
[----:B------:R-:W1:Y:S01]  /*a6e0*/  @!P1 MUFU.EX2 R55, R55 ;  /* 0x0000003700379308 */ /* 0x000e620000000800 */
[----:B------:R-:W-:-:S04]  /*a6f0*/  LOP3.LUT R56, R54, 0xfffffe00, RZ, 0xc0, !PT ;  /* 0xfffffe0036387812 */ /* 0x000fc800078ec0ff */
[----:B------:R-:W-:-:S03]  /*a700*/  LEA R84, R82, R56, 0x4 ;  /* 0x0000003852547211 */ /* 0x000fc600078e20ff */
[----:B------:R-:W4:Y:S01]  /*a710*/  @!P0 MUFU.EX2 R54, R43 ;  /* 0x0000002b00368308 */ /* 0x000f220000000800 */
[----:B------:R-:W-:Y:S01]  /*a720*/  IADD3 R65, R84, 0x6, RZ ;  /* 0x0000000654417810 */ /* 0x000fe20007ffe0ff */
[----:B------:R-:W-:Y:S01]  /*a730*/  @!P3 FMUL.FTZ R2, R2, -1.4426950216293334961 ;  /* 0xbfb8aa3b0202b820 */ /* 0x000fe20000410000 */
[----:B---3--:R-:W-:Y:S02]  /*a740*/  HADD2.F32 R3, -RZ, R3.H0_H0 ;  /* 0x20000003ff037230 */ /* 0x008fe40000004100 */
[----:B0-----:R-:W-:Y:S01]  /*a750*/  @!P2 FADD.FTZ R59, R59, 1 ;  /* 0x3f8000003b3ba421 */ /* 0x001fe20000010000 */
[----:B------:R-:W-:Y:S01]  /*a760*/  LEA.HI.SX32 R66, R65, R84, 0x1b ;  /* 0x0000005441427211 */ /* 0x000fe200078fdaff */
[----:B--2---:R-:W-:Y:S02]  /*a770*/  HADD2.F32 R42, -RZ, R42.H0_H0 ;  /* 0x2000002aff2a7230 */ /* 0x004fe40000004100 */
[----:B-1----:R-:W-:Y:S01]  /*a780*/  @!P1 FADD.FTZ R65, R55, 1 ;  /* 0x3f80000037419421 */ /* 0x002fe20000010000 */
[----:B------:R-:W0:Y:S01]  /*a790*/  @!P3 MUFU.EX2 R2, R2 ;  /* 0x000000020002b308 */ /* 0x000e220000000800 */
[----:B------:R-:W-:Y:S01]  /*a7a0*/  IADD3 R67, R84, 0x8, RZ ;  /* 0x0000000854437810 */ /* 0x000fe20007ffe0ff */
[----:B------:R-:W-:Y:S01]  /*a7b0*/  FADD.FTZ R3, R3, UR5 ;  /* 0x0000000503037e21 */ /* 0x000fe20008010000 */
[----:B------:R-:W-:Y:S01]  /*a7c0*/  LEA R55, R66, R69, 0x1 ;  /* 0x0000004542377211 */ /* 0x000fe200078e08ff */
[----:B------:R-:W-:-:S04]  /*a7d0*/  FADD.FTZ R42, R42, UR5 ;  /* 0x000000052a2a7e21 */ /* 0x000fc80008010000 */
[----:B------:R4:W-:Y:S01]  /*a7e0*/  @!P2 MUFU.RCP R85, R59 ;  /* 0x0000003b0055a308 */ /* 0x0009e20000001000 */
[----:B------:R-:W-:Y:S02]  /*a7f0*/  LEA.HI.SX32 R70, R67, R84, 0x1b ;  /* 0x0000005443467211 */ /* 0x000fe400078fdaff */
[----:B------:R-:W-:-:S05]  /*a800*/  FSETP.GTU.FTZ.AND P4, PT, R3, 20, PT ;  /* 0x41a000000300780b */ /* 0x000fca0003f9c000 */
[----:B------:R1:W-:Y:S01]  /*a810*/  @!P1 MUFU.RCP R66, R65 ;  /* 0x0000004100429308 */ /* 0x0003e20000001000 */
[----:B----4-:R-:W-:Y:S01]  /*a820*/  @!P0 FADD.FTZ R59, R54, 1 ;  /* 0x3f800000363b8421 */ /* 0x010fe20000010000 */
[----:B------:R-:W-:Y:S01]  /*a830*/  FSETP.GTU.FTZ.AND P5, PT, R42, 20, PT ;  /* 0x41a000002a00780b */ /* 0x000fe20003fbc000 */
[----:B-1----:R-:W1:Y:S05]  /*a840*/  LDS.U16 R65, [R104+0x16] ;  /* 0x0000160068417984 */ /* 0x002e6a0000000400 */
[----:B------:R-:W2:Y:S01]  /*a850*/  @!P0 MUFU.RCP R67, R59 ;  /* 0x0000003b00438308 */ /* 0x000ea20000001000 */
[C---:B------:R-:W-:Y:S02]  /*a860*/  IADD3 R56, R84.reuse, 0x1, RZ ;  /* 0x0000000154387810 */ /* 0x040fe40007ffe0ff */
[----:B------:R-:W-:-:S02]  /*a870*/  IADD3 R63, R84, 0x5, RZ ;  /* 0x00000005543f7810 */ /* 0x000fc40007ffe0ff */
[----:B------:R-:W-:Y:S01]  /*a880*/  IADD3 R43, R84, 0x7, RZ ;  /* 0x00000007542b7810 */ /* 0x000fe20007ffe0ff */
[----:B0-----:R-:W-:Y:S01]  /*a890*/  @!P3 FADD.FTZ R2, R2, 1 ;  /* 0x3f8000000202b421 */ /* 0x001fe20000010000 */
[-C--:B------:R-:W-:Y:S01]  /*a8a0*/  LEA.HI.SX32 R56, R56, R84.reuse, 0x1b ;  /* 0x0000005438387211 */ /* 0x080fe200078fdaff */
[----:B------:R-:W-:Y:S01]  /*a8b0*/  @!P4 FMUL.FTZ R3, R3, -1.4426950216293334961 ;  /* 0xbfb8aa3b0303c820 */ /* 0x000fe20000410000 */
[-C--:B------:R-:W-:Y:S02]  /*a8c0*/  LEA.HI.SX32 R64, R63, R84.reuse, 0x1b ;  /* 0x000000543f407211 */ /* 0x080fe400078fdaff */
[----:B------:R-:W-:Y:S01]  /*a8d0*/  LEA.HI.SX32 R68, R43, R84, 0x1b ;  /* 0x000000542b447211 */ /* 0x000fe200078fdaff */
[----:B------:R-:W-:Y:S01]  /*a8e0*/  @!P5 FMUL.FTZ R42, R42, -1.4426950216293334961 ;  /* 0xbfb8aa3b2a2ad820 */ /* 0x000fe20000410000 */
[----:B------:R0:W-:Y:S01]  /*a8f0*/  @!P3 MUFU.RCP R86, R2 ;  /* 0x000000020056b308 */ /* 0x0001e20000001000 */
[----:B------:R-:W-:Y:S02]  /*a900*/  LEA R54, R64, R69, 0x1 ;  /* 0x0000004540367211 */ /* 0x000fe400078e08ff */
[----:B------:R-:W3:Y:S01]  /*a910*/  LDS.U16 R64, [R104+0x14] ;  /* 0x0000140068407984 */ /* 0x000ee20000000400 */
[----:B--2---:R-:W-:Y:S01]  /*a920*/  @!P0 FMUL.FTZ R26, R26, R67 ;  /* 0x000000431a1a8220 */ /* 0x004fe20000410000 */
[----:B------:R-:W-:-:S02]  /*a930*/  PRMT R67, R50, 0x7610, R67 ;  /* 0x0000761032437816 */ /* 0x000fc40000000043 */
[-C--:B0-----:R-:W-:Y:S02]  /*a940*/  LEA R2, R56, R69.reuse, 0x1 ;  /* 0x0000004538027211 */ /* 0x081fe400078e08ff */
[----:B------:R-:W-:Y:S01]  /*a950*/  LEA R56, R68, R69, 0x1 ;  /* 0x0000004544387211 */ /* 0x000fe200078e08ff */
[----:B------:R-:W0:Y:S01]  /*a960*/  @!P4 MUFU.EX2 R3, R3 ;  /* 0x000000030003c308 */ /* 0x000e220000000800 */
[----:B------:R-:W-:Y:S02]  /*a970*/  PRMT R68, R50, 0x7632, R68 ;  /* 0x0000763232447816 */ /* 0x000fe40000000044 */
[----:B------:R-:W2:Y:S01]  /*a980*/  LDS.U16 R50, [R104+0x1c] ;  /* 0x00001c0068327984 */ /* 0x000ea20000000400 */
[----:B------:R-:W-:Y:S06]  /*a990*/  BAR.SYNC.DEFER_BLOCKING 0x0 ;  /* 0x0000000000007b1d */ /* 0x000fec0000010000 */
[----:B------:R-:W4:Y:S01]  /*a9a0*/  @!P5 MUFU.EX2 R42, R42 ;  /* 0x0000002a002ad308 */ /* 0x000f220000000800 */
[----:B------:R-:W-:-:S02]  /*a9b0*/  IADD3 R57, R84, 0x2, RZ ;  /* 0x0000000254397810 */ /* 0x000fc40007ffe0ff */
[C---:B------:R-:W-:Y:S01]  /*a9c0*/  IADD3 R60, R84.reuse, 0x3, RZ ;  /* 0x00000003543c7810 */ /* 0x040fe20007ffe0ff */
[----:B0-----:R-:W-:Y:S01]  /*a9d0*/  @!P4 FADD.FTZ R3, R3, 1 ;  /* 0x3f8000000303c421 */ /* 0x001fe20000010000 */
[----:B------:R-:W-:Y:S01]  /*a9e0*/  IADD3 R61, R84, 0x4, RZ ;  /* 0x00000004543d7810 */ /* 0x000fe20007ffe0ff */
[----:B-1----:R-:W-:Y:S01]  /*a9f0*/  HADD2.F32 R65, -RZ, R65.H0_H0 ;  /* 0x20000041ff417230 */ /* 0x002fe20000004100 */
[----:B------:R-:W-:Y:S01]  /*aa00*/  LEA.HI.SX32 R58, R57, R84, 0x1b ;  /* 0x00000054393a7211 */ /* 0x000fe200078fdaff */
[----:B------:R-:W-:Y:S01]  /*aa10*/  @!P1 FMUL.FTZ R27, R27, R66 ;  /* 0x000000421b1b9220 */ /* 0x000fe20000410000 */
[-C--:B------:R-:W-:Y:S01]  /*aa20*/  LEA.HI.SX32 R60, R60, R84.reuse, 0x1b ;  /* 0x000000543c3c7211 */ /* 0x080fe200078fdaff */
[----:B------:R0:W1:Y:S01]  /*aa30*/  @!P4 MUFU.RCP R87, R3 ;  /* 0x000000030057c308 */ /* 0x0000620000001000 */
[----:B------:R-:W-:Y:S02]  /*aa40*/  LEA.HI.SX32 R62, R61, R84, 0x1b ;  /* 0x000000543d3e7211 */ /* 0x000fe400078fdaff */
[----:B------:R-:W-:-:S02]  /*aa50*/  IADD3 R71, R84, 0x9, RZ ;  /* 0x0000000954477810 */ /* 0x000fc40007ffe0ff */
[----:B------:R-:W-:Y:S01]  /*aa60*/  PRMT R66, R52, 0x7632, R66 ;  /* 0x0000763234427816 */ /* 0x000fe20000000042 */
[----:B----4-:R-:W-:Y:S01]  /*aa70*/  @!P5 FADD.FTZ R43, R42, 1 ;  /* 0x3f8000002a2bd421 */ /* 0x010fe20000010000 */
[----:B------:R-:W-:Y:S01]  /*aa80*/  IADD3 R73, R84, 0xa, RZ ;  /* 0x0000000a54497810 */ /* 0x000fe20007ffe0ff */
[----:B------:R-:W-:Y:S01]  /*aa90*/  FADD.FTZ R65, R65, UR5 ;  /* 0x0000000541417e21 */ /* 0x000fe20008010000 */
[-C--:B0-----:R-:W-:Y:S01]  /*aaa0*/  LEA R3, R58, R69.reuse, 0x1 ;  /* 0x000000453a037211 */ /* 0x081fe200078e08ff */
[----:B------:R0:W4:Y:S01]  /*aab0*/  @!P5 MUFU.RCP R88, R43 ;  /* 0x0000002b0058d308 */ /* 0x0001220000001000 */
[----:B------:R-:W-:Y:S02]  /*aac0*/  IADD3 R75, R84, 0xb, RZ ;  /* 0x0000000b544b7810 */ /* 0x000fe40007ffe0ff */
[----:B------:R-:W-:Y:S01]  /*aad0*/  LEA R42, R60, R69, 0x1 ;  /* 0x000000453c2a7211 */ /* 0x000fe200078e08ff */
[----:B------:R3:W-:Y:S01]  /*aae0*/  STS.U16 [R104], R52 ;  /* 0x0000003468007388 */ /* 0x0007e20000000400 */
[----:B------:R-:W-:-:S02]  /*aaf0*/  IADD3 R77, R84, 0xc, RZ ;  /* 0x0000000c544d7810 */ /* 0x000fc40007ffe0ff */
[----:B------:R-:W-:Y:S02]  /*ab00*/  IADD3 R79, R84, 0xd, RZ ;  /* 0x0000000d544f7810 */ /* 0x000fe40007ffe0ff */
[----:B0-----:R-:W-:Y:S01]  /*ab10*/  LEA R43, R62, R69, 0x1 ;  /* 0x000000453e2b7211 */ /* 0x001fe200078e08ff */
[----:B------:R-:W-:Y:S01]  /*ab20*/  STS.U16 [R2+0x2], R66 ;  /* 0x0000024202007388 */ /* 0x000fe20000000400 */
[-C--:B------:R-:W-:Y:S02]  /*ab30*/  LEA.HI.SX32 R72, R71, R84.reuse, 0x1b ;  /* 0x0000005447487211 */ /* 0x080fe400078fdaff */
[C---:B------:R-:W-:Y:S01]  /*ab40*/  IADD3 R81, R84.reuse, 0xe, RZ ;  /* 0x0000000e54517810 */ /* 0x040fe20007ffe0ff */
[----:B------:R-:W-:Y:S01]  /*ab50*/  STS.U16 [R3+0x4], R67 ;  /* 0x0000044303007388 */ /* 0x000fe20000000400 */
[-C--:B------:R-:W-:Y:S02]  /*ab60*/  LEA.HI.SX32 R74, R73, R84.reuse, 0x1b ;  /* 0x00000054494a7211 */ /* 0x080fe400078fdaff */
[----:B------:R-:W-:Y:S01]  /*ab70*/  IADD3 R83, R84, 0xf, RZ ;  /* 0x0000000f54537810 */ /* 0x000fe20007ffe0ff */
[----:B------:R-:W-:Y:S01]  /*ab80*/  STS.U16 [R42+0x6], R68 ;  /* 0x000006442a007388 */ /* 0x000fe20000000400 */
[----:B------:R-:W-:-:S02]  /*ab90*/  LEA.HI.SX32 R76, R75, R84, 0x1b ;  /* 0x000000544b4c7211 */ /* 0x000fc400078fdaff */
[-C--:B------:R-:W-:Y:S01]  /*aba0*/  LEA.HI.SX32 R78, R77, R84.reuse, 0x1b ;  /* 0x000000544d4e7211 */ /* 0x080fe200078fdaff */
[----:B------:R-:W-:Y:S01]  /*abb0*/  STS.U16 [R43+0x8], R53 ;  /* 0x000008352b007388 */ /* 0x000fe20000000400 */
[-C--:B------:R-:W-:Y:S02]  /*abc0*/  LEA R57, R70, R69.reuse, 0x1 ;  /* 0x0000004546397211 */ /* 0x080fe400078e08ff */
[----:B------:R-:W-:Y:S01]  /*abd0*/  FSETP.GTU.FTZ.AND P0, PT, R65, 20, PT ;  /* 0x41a000004100780b */ /* 0x000fe20003f1c000 */
[----:B------:R-:W-:Y:S01]  /*abe0*/  STS.U16 [R54+0xa], R45 ;  /* 0x00000a2d36007388 */ /* 0x000fe20000000400 */
[-C--:B------:R-:W-:Y:S02]  /*abf0*/  LEA.HI.SX32 R80, R79, R84.reuse, 0x1b ;  /* 0x000000544f507211 */ /* 0x080fe400078fdaff */
[----:B------:R-:W-:Y:S02]  /*ac00*/  LEA R58, R72, R69, 0x1 ;  /* 0x00000045483a7211 */ /* 0x000fe400078e08ff */
[----:B---3--:R-:W-:Y:S01]  /*ac10*/  PRMT R52, R44, 0x7632, R52 ;  /* 0x000076322c347816 */ /* 0x008fe20000000034 */
[----:B------:R-:W-:Y:S01]  /*ac20*/  STS.U16 [R55+0xc], R46 ;  /* 0x00000c2e37007388 */ /* 0x000fe20000000400 */
[----:B------:R-:W-:-:S02]  /*ac30*/  LEA.HI.SX32 R82, R81, R84, 0x1b ;  /* 0x0000005451527211 */ /* 0x000fc400078fdaff */
[-C--:B------:R-:W-:Y:S02]  /*ac40*/  LEA R59, R74, R69.reuse, 0x1 ;  /* 0x000000454a3b7211 */ /* 0x080fe400078e08ff */
[----:B------:R-:W-:Y:S01]  /*ac50*/  ISETP.NE.AND P6, PT, R121, RZ, PT ;  /* 0x000000ff7900720c */ /* 0x000fe20003fc5270 */
[----:B------:R-:W-:Y:S01]  /*ac60*/  STS.U16 [R56+0xe], R47 ;  /* 0x00000e2f38007388 */ /* 0x000fe20000000400 */
[----:B------:R-:W-:Y:S01]  /*ac70*/  LEA.HI.SX32 R84, R83, R84, 0x1b ;  /* 0x0000005453547211 */ /* 0x000fe200078fdaff */
[----:B------:R-:W-:Y:S01]  /*ac80*/  UMOV UR7, 0x400 ;  /* 0x0000040000077882 */ /* 0x000fe20000000000 */
[-C--:B------:R-:W-:Y:S02]  /*ac90*/  LEA R60, R76, R69.reuse, 0x1 ;  /* 0x000000454c3c7211 */ /* 0x080fe400078e08ff */
[----:B------:R-:W-:Y:S01]  /*aca0*/  PRMT R37, R38, 0x7632, R37 ;  /* 0x0000763226257816 */ /* 0x000fe20000000025 */
[----:B------:R0:W-:Y:S01]  /*acb0*/  STS.U16 [R57+0x10], R44 ;  /* 0x0000102c39007388 */ /* 0x0001e20000000400 */
[-C--:B------:R-:W-:Y:S01]  /*acc0*/  LEA R61, R78, R69.reuse, 0x1 ;  /* 0x000000454e3d7211 */ /* 0x080fe200078e08ff */
[----:B------:R-:W-:Y:S01]  /*acd0*/  ULEA UR7, UR17, UR7, 0x18 ;  /* 0x0000000711077291 */ /* 0x000fe2000f8ec03f */
[----:B------:R-:W-:Y:S01]  /*ace0*/  LEA R62, R80, R69, 0x1 ;  /* 0x00000045503e7211 */ /* 0x000fe200078e08ff */
[----:B------:R-:W-:Y:S01]  /*acf0*/  STS.U16 [R58+0x12], R52 ;  /* 0x000012343a007388 */ /* 0x000fe20000000400 */
[----:B------:R-:W-:-:S02]  /*ad00*/  PRMT R39, R36, 0x7632, R39 ;  /* 0x0000763224277816 */ /* 0x000fc40000000027 */
[-C--:B------:R-:W-:Y:S01]  /*ad10*/  LEA R63, R82, R69.reuse, 0x1 ;  /* 0x00000045523f7211 */ /* 0x080fe200078e08ff */
[----:B------:R3:W-:Y:S01]  /*ad20*/  STS.U16 [R59+0x14], R38 ;  /* 0x000014263b007388 */ /* 0x0007e20000000400 */
[----:B------:R-:W-:Y:S02]  /*ad30*/  LEA R69, R84, R69, 0x1 ;  /* 0x0000004554457211 */ /* 0x000fe400078e08ff */
[C---:B0-----:R-:W-:Y:S01]  /*ad40*/  PRMT R44, R34.reuse, 0x7610, R44 ;  /* 0x00007610222c7816 */ /* 0x041fe2000000002c */
[----:B------:R0:W-:Y:S01]  /*ad50*/  STS.U16 [R60+0x16], R37 ;  /* 0x000016253c007388 */ /* 0x0001e20000000400 */
[----:B------:R-:W-:Y:S01]  /*ad60*/  PRMT R45, R34, 0x7632, R45 ;  /* 0x00007632222d7816 */ /* 0x000fe2000000002d */
[----:B------:R-:W-:Y:S02]  /*ad70*/  HADD2.F32 R49, -RZ, R49.H0_H0 ;  /* 0x20000031ff317230 */ /* 0x000fe40000004100 */
[----:B------:R-:W-:Y:S01]  /*ad80*/  HADD2.F32 R51, -RZ, R51.H0_H0 ;  /* 0x20000033ff337230 */ /* 0x000fe20000004100 */
[----:B------:R-:W-:Y:S01]  /*ad90*/  STS.U16 [R61+0x18], R36 ;  /* 0x000018243d007388 */ /* 0x000fe20000000400 */
[----:B---3--:R-:W-:Y:S01]  /*ada0*/  MOV R38, UR33 ;  /* 0x0000002100267c02 */ /* 0x008fe20008000f00 */
[----:B------:R-:W-:-:S02]  /*adb0*/  HADD2.F32 R64, -RZ, R64.H0_H0 ;  /* 0x20000040ff407230 */ /* 0x000fc40000004100 */
[----:B------:R-:W-:Y:S01]  /*adc0*/  STS.U16 [R62+0x1a], R39 ;  /* 0x00001a273e007388 */ /* 0x000fe20000000400 */
[----:B------:R-:W-:Y:S01]  /*add0*/  @!P2 FMUL.FTZ R22, R22, R85 ;  /* 0x000000551616a220 */ /* 0x000fe20000410000 */
[----:B-1----:R-:W-:Y:S02]  /*ade0*/  @!P4 FMUL.FTZ R24, R24, R87 ;  /* 0x000000571818c220 */ /* 0x002fe40000410000 */
[----:B------:R1:W-:Y:S01]  /*adf0*/  STS.U16 [R63+0x1c], R44 ;  /* 0x00001c2c3f007388 */ /* 0x0003e20000000400 */
[----:B------:R-:W-:Y:S01]  /*ae00*/  @!P0 FMUL.FTZ R35, R65, -1.4426950216293334961 ;  /* 0xbfb8aa3b41238820 */ /* 0x000fe20000410000 */
[----:B0-----:R-:W-:Y:S02]  /*ae10*/  FADD.FTZ R37, R49, UR5 ;  /* 0x0000000531257e21 */ /* 0x001fe40008010000 */
[----:B------:R-:W-:Y:S01]  /*ae20*/  STS.U16 [R69+0x1e], R45 ;  /* 0x00001e2d45007388 */ /* 0x000fe20000000400 */
[----:B------:R-:W-:Y:S01]  /*ae30*/  NOP ;  /* 0x0000000000007918 */ /* 0x000fe20000000000 */
[----:B-1----:R-:W-:-:S02]  /*ae40*/  FADD.FTZ R44, R51, UR5 ;  /* 0x00000005332c7e21 */ /* 0x002fc40008010000 */
[----:B------:R-:W-:Y:S01]  /*ae50*/  LDS.U16 R45, [R120] ;  /* 0x00000000782d7984 */ /* 0x000fe20000000400 */
[----:B------:R-:W-:-:S03]  /*ae60*/  FADD.FTZ R64, R64, UR5 ;  /* 0x0000000540407e21 */ /* 0x000fc60008010000 */
        /* <DEDUP_REMOVED lines=16> */
[----:B------:R-:W-:Y:S01]  /*af70*/  BAR.SYNC.DEFER_BLOCKING 0x0 ;  /* 0x0000000000007b1d */ /* 0x000fe20000010000 */
[----:B----4-:R-:W-:Y:S01]  /*af80*/  @!P5 FMUL.FTZ R25, R25, R88 ;  /* 0x000000581919d220 */ /* 0x010fe20000410000 */
[----:B------:R-:W-:Y:S01]  /*af90*/  FSETP.GTU.FTZ.AND P5, PT, R64, 20, PT ;  /* 0x41a000004000780b */ /* 0x000fe20003fbc000 */
[----:B------:R-:W-:-:S05]  /*afa0*/  HADD2.F32 R48, -RZ, R48.H0_H0 ;  /* 0x20000030ff307230 */ /* 0x000fca0000004100 */
[----:B------:R-:W-:-:S07]  /*afb0*/  FADD.FTZ R48, R48, UR5 ;  /* 0x0000000530307e21 */ /* 0x000fce0008010000 */
[----:B------:R-:W-:Y:S01]  /*afc0*/  @!P5 FMUL.FTZ R34, R64, -1.4426950216293334961 ;  /* 0xbfb8aa3b4022d820 */ /* 0x000fe20000410000 */
[----:B------:R-:W-:Y:S02]  /*afd0*/  FSETP.GTU.FTZ.AND P1, PT, R48, 20, PT ;  /* 0x41a000003000780b */ /* 0x000fe40003f3c000 */
[----:B------:R-:W-:-:S03]  /*afe0*/  FSETP.GTU.FTZ.AND P4, PT, R37, 20, PT ;  /* 0x41a000002500780b */ /* 0x000fc60003f9c000 */
[----:B------:R-:W0:Y:S01]  /*aff0*/  @!P5 MUFU.EX2 R34, R34 ;  /* 0x000000220022d308 */ /* 0x000e220000000800 */
[----:B------:R-:W1:Y:S01]  /*b000*/  LDS R89, [UR7+0x1080] ;  /* 0x00108007ff597984 */ /* 0x000e620008000800 */
[----:B--2---:R-:W-:-:S05]  /*b010*/  HADD2.F32 R50, -RZ, R50.H0_H0 ;  /* 0x20000032ff327230 */ /* 0x004fca0000004100 */
[----:B------:R-:W-:Y:S01]  /*b020*/  FADD.FTZ R50, R50, UR5 ;  /* 0x0000000532327e21 */ /* 0x000fe20008010000 */
[----:B------:R-:W-:Y:S02]  /*b030*/  @!P1 FMUL.FTZ R36, R48, -1.4426950216293334961 ;  /* 0xbfb8aa3b30249820 */ /* 0x000fe40000410000 */
[----:B------:R-:W-:Y:S02]  /*b040*/  @!P4 FMUL.FTZ R37, R37, -1.4426950216293334961 ;  /* 0xbfb8aa3b2525c820 */ /* 0x000fe40000410000 */
[----:B------:R-:W-:Y:S01]  /*b050*/  FSETP.GTU.FTZ.AND P2, PT, R50, 20, PT ;  /* 0x41a000003200780b */ /* 0x000fe20003f5c000 */
[----:B0-----:R-:W-:Y:S01]  /*b060*/  @!P5 FADD.FTZ R34, R34, 1 ;  /* 0x3f8000002222d421 */ /* 0x001fe20000010000 */
[----:B------:R-:W0:Y:S01]  /*b070*/  @!P0 MUFU.EX2 R35, R35 ;  /* 0x0000002300238308 */ /* 0x000e220000000800 */
[----:B------:R-:W-:Y:S01]  /*b080*/  @!P3 FMUL.FTZ R23, R23, R86 ;  /* 0x000000561717b220 */ /* 0x000fe20000410000 */
[----:B------:R-:W-:-:S06]  /*b090*/  FSETP.GTU.FTZ.AND P3, PT, R44, 20, PT ;  /* 0x41a000002c00780b */ /* 0x000fcc0003f7c000 */
[----:B------:R-:W2:Y:S08]  /*b0a0*/  @!P1 MUFU.EX2 R36, R36 ;  /* 0x0000002400249308 */ /* 0x000eb00000000800 */
[----:B------:R-:W3:Y:S08]  /*b0b0*/  @!P4 MUFU.EX2 R37, R37 ;  /* 0x000000250025c308 */ /* 0x000ef00000000800 */
[----:B------:R-:W4:Y:S01]  /*b0c0*/  @!P5 MUFU.RCP R91, R34 ;  /* 0x00000022005bd308 */ /* 0x000f220000001000 */
[----:B------:R-:W-:Y:S01]  /*b0d0*/  @!P2 FMUL.FTZ R39, R50, -1.4426950216293334961 ;  /* 0xbfb8aa3b3227a820 */ /* 0x000fe20000410000 */
[----:B------:R-:W-:Y:S01]  /*b0e0*/  @!P3 FMUL.FTZ R44, R44, -1.4426950216293334961 ;  /* 0xbfb8aa3b2c2cb820 */ /* 0x000fe20000410000 */
[----:B0-----:R-:W-:Y:S01]  /*b0f0*/  @!P0 FADD.FTZ R35, R35, 1 ;  /* 0x3f80000023238421 */ /* 0x001fe20000010000 */
[----:B--2---:R-:W-:-:S04]  /*b100*/  @!P1 FADD.FTZ R36, R36, 1 ;  /* 0x3f80000024249421 */ /* 0x004fc80000010000 */
[----:B------:R-:W0:Y:S01]  /*b110*/  @!P2 MUFU.EX2 R39, R39 ;  /* 0x000000270027a308 */ /* 0x000e220000000800 */
[----:B---3--:R-:W-:Y:S01]  /*b120*/  @!P4 FADD.FTZ R37, R37, 1 ;  /* 0x3f8000002525c421 */ /* 0x008fe20000010000 */
[----:B------:R-:W-:Y:S01]  /*b130*/  UIMAD UR28, UR29, UR34, URZ ;  /* 0x000000221d1c72a4 */ /* 0x000fe2000f8e023f */
[----:B----4-:R-:W-:Y:S01]  /*b140*/  @!P5 FMUL.FTZ R28, R28, R91 ;  /* 0x0000005b1c1cd220 */ /* 0x010fe20000410000 */
[----:B-1----:R-:W-:-:S04]  /*b150*/  ISETP.GE.AND P5, PT, R40, R89, PT ;  /* 0x000000592800720c */ /* 0x002fc80003fa6270 */
[----:B------:R-:W1:Y:S01]  /*b160*/  @!P3 MUFU.EX2 R44, R44 ;  /* 0x0000002c002cb308 */ /* 0x000e620000000800 */
[----:B------:R-:W-:Y:S02]  /*b170*/  UIMAD UR29, UR29, UR30, URZ ;  /* 0x0000001e1d1d72a4 */ /* 0x000fe4000f8e023f */
[----:B------:R-:W-:-:S05]  /*b180*/  UIMAD.WIDE.U32 UR26, UR53, UR34, URZ ;  /* 0x00000022351a72a5 */ /* 0x000fca000f8e003f */
[----:B------:R2:W3:Y:S01]  /*b190*/  @!P0 MUFU.RCP R46, R35 ;  /* 0x00000023002e8308 */ /* 0x0004e20000001000 */
[----:B------:R-:W-:-:S07]  /*b1a0*/  UIMAD UR32, UR53, UR35, UR28 ;  /* 0x00000023352072a4 */ /* 0x000fce000f8e021c */
[----:B------:R2:W4:Y:S08]  /*b1b0*/  @!P1 MUFU.RCP R93, R36 ;  /* 0x00000024005d9308 */ /* 0x0005300000001000 */
[----:B------:R2:W1:Y:S01]  /*b1c0*/  @!P4 MUFU.RCP R48, R37 ;  /* 0x000000250030c308 */ /* 0x0004620000001000 */
[----:B------:R-:W-:Y:S01]  /*b1d0*/  UIMAD UR28, UR53, UR31, UR29 ;  /* 0x0000001f351c72a4 */ /* 0x000fe2000f8e021d */
[----:B------:R-:W-:Y:S01]  /*b1e0*/  BSSY B0, `(.L_x_289) ;  /* 0x0000014000007945 */ /* 0x000fe20003800000 */
[----:B------:R-:W-:-:S02]  /*b1f0*/  USHF.R.S32.HI UR17, URZ, 0x1f, UR8 ;  /* 0x0000001f3f117899 */ /* 0x000fc40008011408 */
[----:B------:R-:W-:Y:S01]  /*b200*/  UIADD3 UR29, UR27, UR32, URZ ;  /* 0x000000201b1d7290 */ /* 0x000fe2000fffe03f */
[----:B0-----:R-:W-:Y:S01]  /*b210*/  @!P2 FADD.FTZ R39, R39, 1 ;  /* 0x3f8000002727a421 */ /* 0x001fe20000010000 */
[----:B---3--:R-:W-:Y:S10]  /*b220*/  @P5 BRA `(.L_x_290) ;  /* 0x00000000003c5947 */ /* 0x008ff40003800000 */
[----:B--2---:R-:W-:Y:S01]  /*b230*/  MOV R37, UR34 ;  /* 0x0000002200257c02 */ /* 0x004fe20008000f00 */
[----:B------:R-:W-:Y:S01]  /*b240*/  ULDC.64 UR36, c[0x0][0x390] ;  /* 0x0000e40000247ab9 */ /* 0x000fe20000000a00 */
[----:B-----5:R-:W-:Y:S01]  /*b250*/  MOV R34, R94 ;  /* 0x0000005e00227202 */ /* 0x020fe20000000f00 */
[----:B------:R-:W-:Y:S01]  /*b260*/  UIMAD UR31, UR17, UR36, URZ ;  /* 0x00000024111f72a4 */ /* 0x000fe2000f8e023f */
[----:B------:R-:W-:-:S03]  /*b270*/  MOV R35, R95 ;  /* 0x0000005f00237202 */ /* 0x000fc60000000f00 */
[----:B------:R-:W-:Y:S01]  /*b280*/  UIMAD UR31, UR8, UR37, UR31 ;  /* 0x00000025081f72a4 */ /* 0x000fe2000f8e021f */
[----:B------:R-:W-:Y:S01]  /*b290*/  IMAD.WIDE.U32 R34, R37, UR53, R34 ;  /* 0x0000003525227c25 */ /* 0x000fe2000f8e0022 */
[----:B------:R-:W-:Y:S01]  /*b2a0*/  MOV R37, UR36 ;  /* 0x0000002400257c02 */ /* 0x000fe20008000f00 */
[----:B------:R-:W-:-:S03]  /*b2b0*/  ULDC.64 UR36, c[0x0][0x3e0] ;  /* 0x0000f80000247ab9 */ /* 0x000fc60000000a00 */
[----:B------:R-:W-:-:S03]  /*b2c0*/  IADD3 R35, R35, UR32, RZ ;  /* 0x0000002023237c10 */ /* 0x000fc6000fffe0ff */
[----:B------:R-:W-:-:S05]  /*b2d0*/  IMAD.WIDE.U32 R34, R37, UR8, R34 ;  /* 0x0000000825227c25 */ /* 0x000fca000f8e0022 */
[----:B------:R-:W-:Y:S02]  /*b2e0*/  IADD3 R35, R35, UR31, RZ ;  /* 0x0000001f23237c10 */ /* 0x000fe4000fffe0ff */
[----:B------:R-:W-:-:S04]  /*b2f0*/  LEA R36, P5, R34, UR36, 0x1 ;  /* 0x0000002422247c11 */ /* 0x000fc8000f8a08ff */
[----:B------:R-:W-:-:S05]  /*b300*/  LEA.HI.X R37, R34, UR37, R35, 0x1, P5 ;  /* 0x0000002522257c11 */ /* 0x000fca000a8f0c23 */
[----:B------:R0:W-:Y:S04]  /*b310*/  STG.E.U16 desc[UR18][R36.64], R45 ;  /* 0x0000002d24007986 */ /* 0x0001e8000c101512 */
.L_x_290:
[----:B------:R-:W-:Y:S05]  /*b320*/  BSYNC B0 ;  /* 0x0000000000007941 */ /* 0x000fea0003800000 */
.L_x_289:
[----:B0-----:R-:W3:Y:S01]  /*b330*/  LDL.LU R45, [R1+0x58] ;  /* 0x00005800012d7983 */ /* 0x001ee20000300800 */
[----:B------:R-:W-:Y:S01]  /*b340*/  ULDC.64 UR32, c[0x0][0x390] ;  /* 0x0000e40000207ab9 */ /* 0x000fe20000000a00 */
[----:B------:R-:W-:Y:S01]  /*b350*/  UMOV UR27, UR29 ;  /* 0x0000001d001b7c82 */ /* 0x000fe20008000000 */
[----:B------:R-:W-:Y:S01]  /*b360*/  UIMAD UR31, UR17, UR32, URZ ;  /* 0x00000020111f72a4 */ /* 0x000fe2000f8e023f */
[----:B-1----:R-:W-:Y:S01]  /*b370*/  @!P3 FADD.FTZ R44, R44, 1 ;  /* 0x3f8000002c2cb421 */ /* 0x002fe20000010000 */
[----:B------:R-:W-:Y:S01]  /*b380*/  UIMAD.WIDE.U32 UR26, UR8, UR32, UR26 ;  /* 0x00000020081a72a5 */ /* 0x000fe2000f8e001a */
[----:B------:R-:W-:Y:S01]  /*b390*/  @!P0 FMUL.FTZ R29, R29, R46 ;  /* 0x0000002e1d1d8220 */ /* 0x000fe20000410000 */
[----:B------:R-:W-:Y:S01]  /*b3a0*/  UIMAD UR31, UR8, UR33, UR31 ;  /* 0x00000021081f72a4 */ /* 0x000fe2000f8e021f */
[----:B------:R-:W0:Y:S01]  /*b3b0*/  @!P2 MUFU.RCP R39, R39 ;  /* 0x000000270027a308 */ /* 0x000e220000001000 */
[----:B------:R-:W-:Y:S01]  /*b3c0*/  UIADD3 UR29, UP0, UR15, UR26, URZ ;  /* 0x0000001a0f1d7290 */ /* 0x000fe2000ff1e03f */
[----:B----4-:R-:W-:Y:S01]  /*b3d0*/  @!P1 FMUL.FTZ R30, R30, R93 ;  /* 0x0000005d1e1e9220 */ /* 0x010fe20000410000 */
[----:B------:R-:W-:Y:S01]  /*b3e0*/  ULDC.64 UR32, c[0x0][0x3e0] ;  /* 0x0000f80000207ab9 */ /* 0x000fe20000000a00 */
[----:B------:R-:W-:Y:S01]  /*b3f0*/  @!P4 FMUL.FTZ R31, R31, R48 ;  /* 0x000000301f1fc220 */ /* 0x000fe20000410000 */
[C---:B------:R-:W-:Y:S01]  /*b400*/  LEA R34, P0, R40.reuse, UR32, 0x1 ;  /* 0x0000002028227c11 */ /* 0x040fe2000f8008ff */
[----:B------:R-:W-:Y:S01]  /*b410*/  UIADD3.X UR26, UR16, UR31, UR27, UP0, !UPT ;  /* 0x0000001f101a7290 */ /* 0x000fe200087fe41b */
[----:B--2---:R-:W-:Y:S01]  /*b420*/  MOV R36, UR29 ;  /* 0x0000001d00247c02 */ /* 0x004fe20008000f00 */
[----:B------:R-:W1:Y:S01]  /*b430*/  @!P3 MUFU.RCP R44, R44 ;  /* 0x0000002c002cb308 */ /* 0x000e620000001000 */
[----:B------:R-:W-:Y:S01]  /*b440*/  LEA.HI.X R35, R40, UR33, R41, 0x1, P0 ;  /* 0x0000002128237c11 */ /* 0x000fe200080f0c29 */
[----:B------:R-:W-:Y:S01]  /*b450*/  BSSY B0, `(.L_x_291) ;  /* 0x0000080000007945 */ /* 0x000fe20003800000 */
[----:B------:R-:W-:-:S02]  /*b460*/  ISETP.GE.AND P4, PT, R17, R89, PT ;  /* 0x000000591100720c */ /* 0x000fc40003f86270 */
[-C--:B------:R-:W-:Y:S02]  /*b470*/  ISETP.GE.AND P0, PT, R0, R89.reuse, PT ;  /* 0x000000590000720c */ /* 0x080fe40003f06270 */
[----:B------:R-:W-:Y:S02]  /*b480*/  ISETP.GE.AND P1, PT, R4, R89, PT ;  /* 0x000000590400720c */ /* 0x000fe40003f26270 */
[----:B------:R-:W-:Y:S01]  /*b490*/  LEA R34, P5, R36, R34, 0x1 ;  /* 0x0000002224227211 */ /* 0x000fe200078a08ff */
[----:B0-----:R-:W-:Y:S01]  /*b4a0*/  @!P2 FMUL.FTZ R32, R32, R39 ;  /* 0x000000272020a220 */ /* 0x001fe20000410000 */
[----:B------:R-:W-:Y:S01]  /*b4b0*/  MOV R37, UR26 ;  /* 0x0000001a00257c02 */ /* 0x000fe20008000f00 */
[----:B------:R-:W-:Y:S01]  /*b4c0*/  UIMAD.WIDE.U32 UR26, UR53, UR30, URZ ;  /* 0x0000001e351a72a5 */ /* 0x000fe2000f8e003f */
[----:B------:R-:W-:Y:S02]  /*b4d0*/  ISETP.GE.AND P2, PT, R5, R89, PT ;  /* 0x000000590500720c */ /* 0x000fe40003f46270 */
[----:B------:R-:W-:Y:S01]  /*b4e0*/  LEA.HI.X R35, R36, R35, R37, 0x1, P5 ;  /* 0x0000002324237211 */ /* 0x000fe200028f0c25 */
[----:B------:R-:W-:Y:S01]  /*b4f0*/  UIADD3 UR29, UR27, UR28, URZ ;  /* 0x0000001c1b1d7290 */ /* 0x000fe2000fffe03f */
[----:B-1----:R-:W-:Y:S01]  /*b500*/  @!P3 FMUL.FTZ R33, R33, R44 ;  /* 0x0000002c2121b220 */ /* 0x002fe20000410000 */
[----:B------:R-:W-:-:S02]  /*b510*/  ISETP.GE.AND P3, PT, R6, R89, PT ;  /* 0x000000590600720c */ /* 0x000fc40003f66270 */
[----:B------:R-:W-:Y:S01]  /*b520*/  @!P4 STG.E.U16 desc[UR18][R34.64+-0xf80], R49 ;  /* 0xfff080312200c986 */ /* 0x000fe2000c101512 */
[-C--:B------:R-:W-:Y:S02]  /*b530*/  ISETP.GE.AND P5, PT, R7, R89.reuse, PT ;  /* 0x000000590700720c */ /* 0x080fe40003fa6270 */
[-C--:B------:R-:W-:Y:S01]  /*b540*/  ISETP.GE.AND P4, PT, R8, R89.reuse, PT ;  /* 0x000000590800720c */ /* 0x080fe20003f86270 */
        /* <DEDUP_REMOVED lines=21> */
[----:B------:R0:W-:Y:S01]  /*b6a0*/  @!P1 STG.E.U16 desc[UR18][R34.64+-0xc40], R87 ;  /* 0xfff3c05722009986 */ /* 0x0001e2000c101512 */
[----:B------:R-:W-:Y:S01]  /*b6b0*/  BAR.SYNC.DEFER_BLOCKING 0x0 ;  /* 0x0000000000007b1d */ /* 0x000fe20000010000 */
[----:B---3--:R-:W-:-:S04]  /*b6c0*/  FADD.FTZ R36, R18, R45 ;  /* 0x0000002d12247221 */ /* 0x008fc80000010000 */
[----:B------:R-:W-:Y:S01]  /*b6d0*/  FADD.FTZ R37, R36, R19 ;  /* 0x0000001324257221 */ /* 0x000fe20000010000 */
[----:B------:R-:W-:-:S03]  /*b6e0*/  F2FP.F16.F32.PACK_AB R36, R19, R18 ;  /* 0x000000121324723e */ /* 0x000fc600000000ff */
[----:B------:R-:W-:Y:S01]  /*b6f0*/  FADD.FTZ R18, R37, R20 ;  /* 0x0000001425127221 */ /* 0x000fe20000010000 */
[----:B------:R-:W-:Y:S01]  /*b700*/  F2FP.F16.F32.PACK_AB R20, R21, R20 ;  /* 0x000000141514723e */ /* 0x000fe200000000ff */
[----:B------:R1:W-:Y:S01]  /*b710*/  STS.U16 [R104], R36 ;  /* 0x0000002468007388 */ /* 0x0003e20000000400 */
[----:B0-----:R-:W-:Y:S01]  /*b720*/  PRMT R35, R36, 0x7632, R35 ;  /* 0x0000763224237816 */ /* 0x001fe20000000023 */
[----:B------:R-:W-:Y:S01]  /*b730*/  FADD.FTZ R19, R18, R21 ;  /* 0x0000001512137221 */ /* 0x000fe20000010000 */
[C---:B------:R-:W-:Y:S02]  /*b740*/  PRMT R37, R20.reuse, 0x7610, R37 ;  /* 0x0000761014257816 */ /* 0x040fe40000000025 */
[----:B------:R-:W-:Y:S01]  /*b750*/  PRMT R39, R20, 0x7632, R39 ;  /* 0x0000763214277816 */ /* 0x000fe20000000027 */
[----:B------:R-:W-:Y:S01]  /*b760*/  FADD.FTZ R18, R19, R22 ;  /* 0x0000001613127221 */ /* 0x000fe20000010000 */
[----:B------:R-:W-:Y:S01]  /*b770*/  F2FP.F16.F32.PACK_AB R22, R23, R22 ;  /* 0x000000161716723e */ /* 0x000fe200000000ff */
[----:B------:R0:W-:Y:S01]  /*b780*/  STS.U16 [R2+0x2], R35 ;  /* 0x0000022302007388 */ /* 0x0001e20000000400 */
[----:B------:R-:W-:Y:S01]  /*b790*/  F2FP.F16.F32.PACK_AB R19, R25, R24 ;  /* 0x000000181913723e */ /* 0x000fe200000000ff */
[----:B------:R-:W-:Y:S01]  /*b7a0*/  FADD.FTZ R23, R18, R23 ;  /* 0x0000001712177221 */ /* 0x000fe20000010000 */
[----:B------:R-:W-:Y:S01]  /*b7b0*/  PRMT R34, R22, 0x7632, R34 ;  /* 0x0000763216227816 */ /* 0x000fe20000000022 */
[----:B------:R2:W-:Y:S01]  /*b7c0*/  STS.U16 [R3+0x4], R37 ;  /* 0x0000042503007388 */ /* 0x0005e20000000400 */
[----:B------:R-:W-:Y:S01]  /*b7d0*/  F2FP.F16.F32.PACK_AB R20, R27, R26 ;  /* 0x0000001a1b14723e */ /* 0x000fe200000000ff */
[----:B------:R-:W-:Y:S01]  /*b7e0*/  FADD.FTZ R24, R23, R24 ;  /* 0x0000001817187221 */ /* 0x000fe20000010000 */
[----:B------:R-:W-:Y:S01]  /*b7f0*/  F2FP.F16.F32.PACK_AB R21, R29, R28 ;  /* 0x0000001c1d15723e */ /* 0x000fe200000000ff */
[----:B------:R-:W-:Y:S01]  /*b800*/  STS.U16 [R42+0x6], R39 ;  /* 0x000006272a007388 */ /* 0x000fe20000000400 */
[----:B-1----:R-:W-:Y:S01]  /*b810*/  PRMT R36, R20, 0x7632, R36 ;  /* 0x0000763214247816 */ /* 0x002fe20000000024 */
[----:B------:R-:W-:Y:S01]  /*b820*/  FADD.FTZ R25, R24, R25 ;  /* 0x0000001918197221 */ /* 0x000fe20000010000 */
[----:B0-----:R-:W-:Y:S01]  /*b830*/  PRMT R35, R19, 0x7632, R35 ;  /* 0x0000763213237816 */ /* 0x001fe20000000023 */
[----:B------:R0:W-:Y:S01]  /*b840*/  STS.U16 [R43+0x8], R22 ;  /* 0x000008162b007388 */ /* 0x0001e20000000400 */
[----:B------:R-:W-:Y:S01]  /*b850*/  F2FP.F16.F32.PACK_AB R2, R31, R30 ;  /* 0x0000001e1f02723e */ /* 0x000fe200000000ff */
[----:B------:R-:W-:Y:S01]  /*b860*/  FADD.FTZ R26, R25, R26 ;  /* 0x0000001a191a7221 */ /* 0x000fe20000010000 */
[----:B--2---:R-:W-:Y:S01]  /*b870*/  F2FP.F16.F32.PACK_AB R3, R33, R32 ;  /* 0x000000202103723e */ /* 0x004fe200000000ff */
[----:B------:R1:W-:Y:S02]  /*b880*/  STS.U16 [R54+0xa], R34 ;  /* 0x00000a2236007388 */ /* 0x0003e40000000400 */
[----:B------:R-:W-:-:S02]  /*b890*/  FADD.FTZ R27, R26, R27 ;  /* 0x0000001b1a1b7221 */ /* 0x000fc40000010000 */
[----:B------:R2:W-:Y:S01]  /*b8a0*/  STS.U16 [R55+0xc], R19 ;  /* 0x00000c1337007388 */ /* 0x0005e20000000400 */
[----:B0-----:R-:W-:Y:S01]  /*b8b0*/  PRMT R22, R21, 0x7632, R22 ;  /* 0x0000763215167816 */ /* 0x001fe20000000016 */
[----:B------:R-:W-:Y:S02]  /*b8c0*/  FADD.FTZ R28, R27, R28 ;  /* 0x0000001c1b1c7221 */ /* 0x000fe40000010000 */
[----:B------:R-:W-:Y:S01]  /*b8d0*/  STS.U16 [R56+0xe], R35 ;  /* 0x00000e2338007388 */ /* 0x000fe20000000400 */
[----:B-1----:R-:W-:Y:S01]  /*b8e0*/  PRMT R34, R2, 0x7632, R34 ;  /* 0x0000763202227816 */ /* 0x002fe20000000022 */
[----:B------:R-:W-:Y:S02]  /*b8f0*/  FADD.FTZ R29, R28, R29 ;  /* 0x0000001d1c1d7221 */ /* 0x000fe40000010000 */
[----:B------:R-:W-:Y:S01]  /*b900*/  STS.U16 [R57+0x10], R20 ;  /* 0x0000101439007388 */ /* 0x000fe20000000400 */
[----:B--2---:R-:W-:Y:S01]  /*b910*/  PRMT R19, R3, 0x7632, R19 ;  /* 0x0000763203137816 */ /* 0x004fe20000000013 */
[----:B------:R-:W-:-:S02]  /*b920*/  FADD.FTZ R30, R29, R30 ;  /* 0x0000001e1d1e7221 */ /* 0x000fc40000010000 */
[----:B------:R-:W-:Y:S02]  /*b930*/  STS.U16 [R58+0x12], R36 ;  /* 0x000012243a007388 */ /* 0x000fe40000000400 */
[----:B------:R-:W-:Y:S02]  /*b940*/  FADD.FTZ R31, R30, R31 ;  /* 0x0000001f1e1f7221 */ /* 0x000fe40000010000 */
[----:B------:R-:W-:Y:S02]  /*b950*/  STS.U16 [R59+0x14], R21 ;  /* 0x000014153b007388 */ /* 0x000fe40000000400 */
[----:B------:R-:W-:Y:S02]  /*b960*/  FADD.FTZ R32, R31, R32 ;  /* 0x000000201f207221 */ /* 0x000fe40000010000 */
        /* <DEDUP_REMOVED lines=46> */
.L_x_292:
[----:B------:R-:W-:Y:S05]  /*bc50*/  BSYNC B0 ;  /* 0x0000000000007941 */ /* 0x000fea0003800000 */
.L_x_291:
        /* <DEDUP_REMOVED lines=54> */
.L_x_238:
        /* <DEDUP_REMOVED lines=41> */
.L_x_295:
[----:B------:R-:W-:Y:S05]  /*c250*/  BSYNC B0 ;  /* 0x0000000000007941 */ /* 0x000fea0003800000 */
.L_x_294:
        /* <DEDUP_REMOVED lines=44> */
.L_x_297:
[----:B------:R-:W2:Y:S02]  /*c520*/  S2R R13, SR_TID.X ;  /* 0x00000000000d7919 */ /* 0x000ea40000002100 */
.L_x_298:
[----:B------:R-:W-:Y:S05]  /*c530*/  BSYNC B0 ;  /* 0x0000000000007941 */ /* 0x000fea0003800000 */
.L_x_296:
        /* <DEDUP_REMOVED lines=44> */
.L_x_300:
[----:B0--3--:R-:W-:Y:S02]  /*c800*/  LEA R0, R13, UR20, 0x2 ;  /* 0x000000140d007c11 */ /* 0x009fe4000f8e10ff */
        /* <DEDUP_REMOVED lines=29> */
[----:B------:R-:W-:-:S02]  /*c9e0*/  MOV R3, UR9 ;  /* 0x0000000900037c02 */ /* 0x000fc40008000f00 */
[----:B------:R-:W-:Y:S01]  /*c9f0*/  MOV R7, UR23 ;  /* 0x0000001700077c02 */ /* 0x000fe20008000f00 */
[C---:B0-----:R-:W-:Y:S01]  /*ca00*/  IMAD R5, R13.reuse, UR37, R16 ;  /* 0x000000250d057c24 */ /* 0x041fe2000f8e0210 */
[----:B------:R-:W-:Y:S01]  /*ca10*/  MOV R2, R6 ;  /* 0x0000000600027202 */ /* 0x000fe20000000f00 */
[C---:B--2---:R-:W-:Y:S01]  /*ca20*/  IMAD R9, R13.reuse, UR45, R18 ;  /* 0x0000002d0d097c24 */ /* 0x044fe2000f8e0212 */
[----:B------:R-:W-:Y:S02]  /*ca30*/  MOV R7, UR14 ;  /* 0x0000000e00077c02 */ /* 0x000fe40008000f00 */
        /* <DEDUP_REMOVED lines=29> */
.L_x_299:
[----:B------:R-:W-:Y:S05]  /*cc10*/  EXIT ;  /* 0x000000000000794d */ /* 0x000fea0003800000 */
.L_x_280:
[----:B------:R-:W-:Y:S01]  /*cc20*/  HFMA2.MMA R142, -RZ, RZ, 0, 5.9604644775390625e-08 ;  /* 0x00000001ff8e7435 */ /* 0x000fe200000001ff */
[----:B------:R-:W-:Y:S02]  /*cc30*/  MOV R143, R140 ;  /* 0x0000008c008f7202 */ /* 0x000fe40000000f00 */
[----:B------:R-:W-:Y:S02]  /*cc40*/  MOV R87, RZ ;  /* 0x000000ff00577202 */ /* 0x000fe40000000f00 */
[----:B------:R-:W-:-:S07]  /*cc50*/  MOV R86, 0xffffffff ;  /* 0xffffffff00567802 */ /* 0x000fce0000000f00 */
[----:B------:R-:W-:Y:S05]  /*cc60*/  WARPSYNC.COLLECTIVE R86, `(.L_x_301) ;  /* 0x0000000056087348 */ /* 0x000fea0003c00000 */
[----:B------:R0:W1:Y:S02]  /*cc70*/  SHFL.UP P0, R145, R143, R142, R87 ;  /* 0x0400008e8f917389 */ /* 0x0000640000000057 */
[----:B01----:R-:W-:Y:S01]  /*cc80*/  ENDCOLLECTIVE ;  /* 0x000000000000791b */ /* 0x003fe20003800000 */
.L_x_301:
[----:B------:R-:W-:Y:S02]  /*cc90*/  MOV R143, R141 ;  /* 0x0000008d008f7202 */ /* 0x000fe40000000f00 */
[----:B------:R-:W-:-:S07]  /*cca0*/  MOV R144, R145 ;  /* 0x0000009100907202 */ /* 0x000fce0000000f00 */
[----:B------:R-:W-:Y:S05]  /*ccb0*/  WARPSYNC.COLLECTIVE R86, `(.L_x_302) ;  /* 0x0000000056087348 */ /* 0x000fea0003c00000 */
[----:B------:R0:W1:Y:S02]  /*ccc0*/  SHFL.UP P0, R145, R143, R142, R87 ;  /* 0x0400008e8f917389 */ /* 0x0000640000000057 */
[----:B01----:R-:W-:Y:S01]  /*ccd0*/  ENDCOLLECTIVE ;  /* 0x000000000000791b */ /* 0x003fe20003800000 */
.L_x_302:
        /* <DEDUP_REMOVED lines=10> */
.L_x_303:
[----:B------:R-:W-:Y:S02]  /*cd80*/  MOV R143, R141 ;  /* 0x0000008d008f7202 */ /* 0x000fe40000000f00 */
[----:B------:R-:W-:-:S07]  /*cd90*/  MOV R144, R145 ;  /* 0x0000009100907202 */ /* 0x000fce0000000f00 */
[----:B------:R-:W-:Y:S05]  /*cda0*/  WARPSYNC.COLLECTIVE R86, `(.L_x_304) ;  /* 0x0000000056087348 */ /* 0x000fea0003c00000 */
[----:B------:R0:W1:Y:S02]  /*cdb0*/  SHFL.UP P0, R145, R143, R142, R87 ;  /* 0x0400008e8f917389 */ /* 0x0000640000000057 */
[----:B01----:R-:W-:Y:S01]  /*cdc0*/  ENDCOLLECTIVE ;  /* 0x000000000000791b */ /* 0x003fe20003800000 */
.L_x_304:
        /* <DEDUP_REMOVED lines=10> */
.L_x_305:
[----:B------:R-:W-:Y:S02]  /*ce70*/  MOV R143, R141 ;  /* 0x0000008d008f7202 */ /* 0x000fe40000000f00 */
[----:B------:R-:W-:-:S07]  /*ce80*/  MOV R144, R145 ;  /* 0x0000009100907202 */ /* 0x000fce0000000f00 */
[----:B------:R-:W-:Y:S05]  /*ce90*/  WARPSYNC.COLLECTIVE R86, `(.L_x_306) ;  /* 0x0000000056087348 */ /* 0x000fea0003c00000 */
[----:B------:R0:W1:Y:S02]  /*cea0*/  SHFL.UP P0, R145, R143, R142, R87 ;  /* 0x0400008e8f917389 */ /* 0x0000640000000057 */
[----:B01----:R-:W-:Y:S01]  /*ceb0*/  ENDCOLLECTIVE ;  /* 0x000000000000791b */ /* 0x003fe20003800000 */
.L_x_306:
        /* <DEDUP_REMOVED lines=10> */
.L_x_307:
[----:B------:R-:W-:Y:S02]  /*cf60*/  MOV R143, R141 ;  /* 0x0000008d008f7202 */ /* 0x000fe40000000f00 */
[----:B------:R-:W-:-:S07]  /*cf70*/  MOV R144, R145 ;  /* 0x0000009100907202 */ /* 0x000fce0000000f00 */
[----:B------:R-:W-:Y:S05]  /*cf80*/  WARPSYNC.COLLECTIVE R86, `(.L_x_308) ;  /* 0x0000000056087348 */ /* 0x000fea0003c00000 */
[----:B------:R0:W1:Y:S02]  /*cf90*/  SHFL.UP P0, R145, R143, R142, R87 ;  /* 0x0400008e8f917389 */ /* 0x0000640000000057 */
[----:B01----:R-:W-:Y:S01]  /*cfa0*/  ENDCOLLECTIVE ;  /* 0x000000000000791b */ /* 0x003fe20003800000 */
.L_x_308:
        /* <DEDUP_REMOVED lines=10> */
.L_x_309:
[----:B------:R-:W-:Y:S02]  /*d050*/  MOV R143, R141 ;  /* 0x0000008d008f7202 */ /* 0x000fe40000000f00 */
[----:B------:R-:W-:-:S07]  /*d060*/  MOV R144, R145 ;  /* 0x0000009100907202 */ /* 0x000fce0000000f00 */
[----:B------:R-:W-:Y:S05]  /*d070*/  WARPSYNC.COLLECTIVE R86, `(.L_x_310) ;  /* 0x0000000056087348 */ /* 0x000fea0003c00000 */
[----:B------:R0:W1:Y:S02]  /*d080*/  SHFL.UP P0, R145, R143, R142, R87 ;  /* 0x0400008e8f917389 */ /* 0x0000640000000057 */
[----:B01----:R-:W-:Y:S01]  /*d090*/  ENDCOLLECTIVE ;  /* 0x000000000000791b */ /* 0x003fe20003800000 */
.L_x_310:
[----:B------:R-:W-:Y:S01]  /*d0a0*/  MOV R86, R145 ;  /* 0x0000009100567202 */ /* 0x000fe20000000f00 */
[----:B------:R-:W-:Y:S06]  /*d0b0*/  BRA `(.L_x_311) ;  /* 0xffffffb000887947 */ /* 0x000fec000383ffff */
.L_x_281:
        /* <DEDUP_REMOVED lines=8> */
.L_x_313:
[----:B------:R-:W-:Y:S05]  /*d140*/  BSYNC B0 ;  /* 0x0000000000007941 */ /* 0x000fea0003800000 */
.L_x_312:
[----:B------:R-:W-:Y:S05]  /*d150*/  BRA `(.L_x_314) ;  /* 0xffffffb000747947 */ /* 0x000fea000383ffff */
.L_x_282:
        /* <DEDUP_REMOVED lines=8> */
.L_x_316:
[----:B------:R-:W-:Y:S05]  /*d1e0*/  BSYNC B0 ;  /* 0x0000000000007941 */ /* 0x000fea0003800000 */
.L_x_315:
[----:B------:R-:W-:Y:S05]  /*d1f0*/  BRA `(.L_x_317) ;  /* 0xffffffb000547947 */ /* 0x000fea000383ffff */
.L_x_283:
[----:B------:R-:W-:Y:S01]  /*d200*/  HFMA2.MMA R142, -RZ, RZ, 0, 5.9604644775390625e-08 ;  /* 0x00000001ff8e7435 */ /* 0x000fe200000001ff */
[----:B------:R-:W-:Y:S01]  /*d210*/  BSSY B0, `(.L_x_318) ;  /* 0x0000007000007945 */ /* 0x000fe20003800000 */
[----:B------:R-:W-:Y:S02]  /*d220*/  MOV R143, R140 ;  /* 0x0000008c008f7202 */ /* 0x000fe40000000f00 */
[----:B------:R-:W-:Y:S02]  /*d230*/  MOV R87, RZ ;  /* 0x000000ff00577202 */ /* 0x000fe40000000f00 */
[----:B------:R-:W-:-:S07]  /*d240*/  MOV R86, 0xffffffff ;  /* 0xffffffff00567802 */ /* 0x000fce0000000f00 */
[----:B------:R-:W-:Y:S05]  /*d250*/  WARPSYNC.COLLECTIVE R86, `(.L_x_319) ;  /* 0x0000000056087348 */ /* 0x000fea0003c00000 */
[----:B------:R0:W1:Y:S02]  /*d260*/  SHFL.UP P0, R145, R143, R142, R87 ;  /* 0x0400008e8f917389 */ /* 0x0000640000000057 */
[----:B01----:R-:W-:Y:S01]  /*d270*/  ENDCOLLECTIVE ;  /* 0x000000000000791b */ /* 0x003fe20003800000 */
.L_x_319:
[----:B------:R-:W-:Y:S05]  /*d280*/  BSYNC B0 ;  /* 0x0000000000007941 */ /* 0x000fea0003800000 */
.L_x_318:
[----:B------:R-:W-:Y:S01]  /*d290*/  HFMA2.MMA R142, -RZ, RZ, 0, 5.9604644775390625e-08 ;  /* 0x00000001ff8e7435 */ /* 0x000fe200000001ff */
[----:B------:R-:W-:Y:S01]  /*d2a0*/  MOV R143, R141 ;  /* 0x0000008d008f7202 */ /* 0x000fe20000000f00 */
[----:B------:R-:W-:Y:S01]  /*d2b0*/  HFMA2.MMA R155, -RZ, RZ, 0, 0 ;  /* 0x00000000ff9b7435 */ /* 0x000fe200000001ff */
[----:B------:R-:W-:Y:S02]  /*d2c0*/  MOV R87, RZ ;  /* 0x000000ff00577202 */ /* 0x000fe40000000f00 */
[----:B------:R-:W-:Y:S02]  /*d2d0*/  MOV R86, 0xffffffff ;  /* 0xffffffff00567802 */ /* 0x000fe40000000f00 */
[----:B------:R-:W-:Y:S02]  /*d2e0*/  MOV R140, R145 ;  /* 0x00000091008c7202 */ /* 0x000fe40000000f00 */
[----:B------:R-:W-:-:S07]  /*d2f0*/  MOV R156, 0x1f ;  /* 0x0000001f009c7802 */ /* 0x000fce0000000f00 */
[----:B------:R-:W-:Y:S05]  /*d300*/  WARPSYNC.COLLECTIVE R86, `(.L_x_320) ;  /* 0x0000000056087348 */ /* 0x000fea0003c00000 */
[----:B------:R0:W1:Y:S02]  /*d310*/  SHFL.UP P0, R145, R143, R142, R87 ;  /* 0x0400008e8f917389 */ /* 0x0000640000000057 */
[----:B01----:R-:W-:Y:S01]  /*d320*/  ENDCOLLECTIVE ;  /* 0x000000000000791b */ /* 0x003fe20003800000 */
.L_x_320:
[----:B------:R-:W-:-:S07]  /*d330*/  MOV R87, R40 ;  /* 0x0000002800577202 */ /* 0x000fce0000000f00 */
[----:B------:R-:W-:Y:S05]  /*d340*/  WARPSYNC.COLLECTIVE R86, `(.L_x_321) ;  /* 0x0000000056087348 */ /* 0x000fea0003c00000 */
[----:B------:R0:W1:Y:S02]  /*d350*/  SHFL.IDX P2, R160, R87, R155, R156 ;  /* 0x0000009b57a07389 */ /* 0x000064000004009c */
[----:B01----:R-:W-:Y:S01]  /*d360*/  ENDCOLLECTIVE ;  /* 0x000000000000791b */ /* 0x003fe20003800000 */
.L_x_321:
[----:B------:R-:W-:Y:S02]  /*d370*/  MOV R141, R145 ;  /* 0x00000091008d7202 */ /* 0x000fe40000000f00 */
[----:B------:R-:W-:Y:S02]  /*d380*/  MOV R87, R41 ;  /* 0x0000002900577202 */ /* 0x000fe40000000f00 */
[----:B------:R-:W-:-:S07]  /*d390*/  MOV R40, R160 ;  /* 0x000000a000287202 */ /* 0x000fce0000000f00 */
[----:B------:R-:W-:Y:S05]  /*d3a0*/  WARPSYNC.COLLECTIVE R86, `(.L_x_322) ;  /* 0x0000000056087348 */ /* 0x000fea0003c00000 */
[----:B------:R0:W1:Y:S02]  /*d3b0*/  SHFL.IDX P2, R160, R87, R155, R156 ;  /* 0x0000009b57a07389 */ /* 0x000064000004009c */
[----:B01----:R-:W-:Y:S01]  /*d3c0*/  ENDCOLLECTIVE ;  /* 0x000000000000791b */ /* 0x003fe20003800000 */
.L_x_322:
[----:B------:R-:W-:Y:S01]  /*d3d0*/  MOV R41, R160 ;  /* 0x000000a000297202 */ /* 0x000fe20000000f00 */
[----:B------:R-:W-:Y:S06]  /*d3e0*/  BRA `(.L_x_323) ;  /* 0xffffffac00f07947 */ /* 0x000fec000383ffff */
.L_x_285:
[----:B------:R-:W-:Y:S01]  /*d3f0*/  HFMA2.MMA R160, -RZ, RZ, 0, 5.9604644775390625e-08 ;  /* 0x00000001ffa07435 */ /* 0x000fe200000001ff */
[----:B------:R-:W-:Y:S02]  /*d400*/  MOV R163, R161 ;  /* 0x000000a100a37202 */ /* 0x000fe40000000f00 */
[----:B------:R-:W-:Y:S02]  /*d410*/  MOV R155, 0x1f ;  /* 0x0000001f009b7802 */ /* 0x000fe40000000f00 */
[----:B------:R-:W-:-:S07]  /*d420*/  MOV R86, 0xffffffff ;  /* 0xffffffff00567802 */ /* 0x000fce0000000f00 */
[----:B------:R-:W-:Y:S05]  /*d430*/  WARPSYNC.COLLECTIVE R86, `(.L_x_324) ;  /* 0x0000000056087348 */ /* 0x000fea0003c00000 */
[----:B------:R0:W1:Y:S02]  /*d440*/  SHFL.DOWN P6, R156, R163, R160, R155 ;  /* 0x080000a0a39c7389 */ /* 0x00006400000c009b */
[----:B01----:R-:W-:Y:S01]  /*d450*/  ENDCOLLECTIVE ;  /* 0x000000000000791b */ /* 0x003fe20003800000 */
.L_x_324:
[----:B------:R-:W-:Y:S02]  /*d460*/  MOV R163, R162 ;  /* 0x000000a200a37202 */ /* 0x000fe40000000f00 */
[----:B------:R-:W-:-:S07]  /*d470*/  MOV R87, R156 ;  /* 0x0000009c00577202 */ /* 0x000fce0000000f00 */
[----:B------:R-:W-:Y:S05]  /*d480*/  WARPSYNC.COLLECTIVE R86, `(.L_x_325) ;  /* 0x0000000056087348 */ /* 0x000fea0003c00000 */
[----:B------:R0:W1:Y:S02]  /*d490*/  SHFL.DOWN P6, R156, R163, R160, R155 ;  /* 0x080000a0a39c7389 */ /* 0x00006400000c009b */
[----:B01----:R-:W-:Y:S01]  /*d4a0*/  ENDCOLLECTIVE ;  /* 0x000000000000791b */ /* 0x003fe20003800000 */
.L_x_325:
        /* <DEDUP_REMOVED lines=9> */
.L_x_326:
[----:B------:R-:W-:Y:S02]  /*d540*/  MOV R163, R162 ;  /* 0x000000a200a37202 */ /* 0x000fe40000000f00 */
[----:B------:R-:W-:-:S07]  /*d550*/  MOV R87, R156 ;  /* 0x0000009c00577202 */ /* 0x000fce0000000f00 */
[----:B------:R-:W-:Y:S05]  /*d560*/  WARPSYNC.COLLECTIVE R86, `(.L_x_327) ;  /* 0x0000000056087348 */ /* 0x000fea0003c00000 */
[----:B------:R0:W1:Y:S02]  /*d570*/  SHFL.DOWN P6, R156, R163, R160, R155 ;  /* 0x080000a0a39c7389 */ /* 0x00006400000c009b */
[----:B01----:R-:W-:Y:S01]  /*d580*/  ENDCOLLECTIVE ;  /* 0x000000000000791b */ /* 0x003fe20003800000 */
.L_x_327:
        /* <DEDUP_REMOVED lines=9> */
.L_x_328:
[----:B------:R-:W-:Y:S02]  /*d620*/  MOV R163, R162 ;  /* 0x000000a200a37202 */ /* 0x000fe40000000f00 */
[----:B------:R-:W-:-:S07]  /*d630*/  MOV R87, R156 ;  /* 0x0000009c00577202 */ /* 0x000fce0000000f00 */
[----:B------:R-:W-:Y:S05]  /*d640*/  WARPSYNC.COLLECTIVE R86, `(.L_x_329) ;  /* 0x0000000056087348 */ /* 0x000fea0003c00000 */
[----:B------:R0:W1:Y:S02]  /*d650*/  SHFL.DOWN P6, R156, R163, R160, R155 ;  /* 0x080000a0a39c7389 */ /* 0x00006400000c009b */
[----:B01----:R-:W-:Y:S01]  /*d660*/  ENDCOLLECTIVE ;  /* 0x000000000000791b */ /* 0x003fe20003800000 */
.L_x_329:
        /* <DEDUP_REMOVED lines=9> */
.L_x_330:
[----:B------:R-:W-:Y:S02]  /*d700*/  MOV R163, R162 ;  /* 0x000000a200a37202 */ /* 0x000fe40000000f00 */
[----:B------:R-:W-:-:S07]  /*d710*/  MOV R87, R156 ;  /* 0x0000009c00577202 */ /* 0x000fce0000000f00 */
[----:B------:R-:W-:Y:S05]  /*d720*/  WARPSYNC.COLLECTIVE R86, `(.L_x_331) ;  /* 0x0000000056087348 */ /* 0x000fea0003c00000 */
[----:B------:R0:W1:Y:S02]  /*d730*/  SHFL.DOWN P6, R156, R163, R160, R155 ;  /* 0x080000a0a39c7389 */ /* 0x00006400000c009b */
[----:B01----:R-:W-:Y:S01]  /*d740*/  ENDCOLLECTIVE ;  /* 0x000000000000791b */ /* 0x003fe20003800000 */
.L_x_331:
        /* <DEDUP_REMOVED lines=9> */
.L_x_332:
[----:B------:R-:W-:Y:S02]  /*d7e0*/  MOV R163, R162 ;  /* 0x000000a200a37202 */ /* 0x000fe40000000f00 */
[----:B------:R-:W-:-:S07]  /*d7f0*/  MOV R87, R156 ;  /* 0x0000009c00577202 */ /* 0x000fce0000000f00 */
[----:B------:R-:W-:Y:S05]  /*d800*/  WARPSYNC.COLLECTIVE R86, `(.L_x_333) ;  /* 0x0000000056087348 */ /* 0x000fea0003c00000 */
[----:B------:R0:W1:Y:S02]  /*d810*/  SHFL.DOWN P6, R156, R163, R160, R155 ;  /* 0x080000a0a39c7389 */ /* 0x00006400000c009b */
[----:B01----:R-:W-:Y:S01]  /*d820*/  ENDCOLLECTIVE ;  /* 0x000000000000791b */ /* 0x003fe20003800000 */
.L_x_333:
        /* <DEDUP_REMOVED lines=11> */
.L_x_334:
[----:B------:R-:W-:Y:S02]  /*d8e0*/  MOV R87, R162 ;  /* 0x000000a200577202 */ /* 0x000fe40000000f00 */
[----:B------:R-:W-:-:S07]  /*d8f0*/  MOV R164, R160 ;  /* 0x000000a000a47202 */ /* 0x000fce0000000f00 */
[----:B------:R-:W-:Y:S05]  /*d900*/  WARPSYNC.COLLECTIVE R86, `(.L_x_335) ;  /* 0x0000000056087348 */ /* 0x000fea0003c00000 */
[----:B------:R0:W1:Y:S02]  /*d910*/  SHFL.IDX P2, R160, R87, R155, R156 ;  /* 0x0000009b57a07389 */ /* 0x000064000004009c */
[----:B01----:R-:W-:Y:S01]  /*d920*/  ENDCOLLECTIVE ;  /* 0x000000000000791b */ /* 0x003fe20003800000 */
.L_x_335:
[----:B------:R-:W-:Y:S02]  /*d930*/  MOV R155, 0x1f ;  /* 0x0000001f009b7802 */ /* 0x000fe40000000f00 */
[----:B------:R-:W-:Y:S02]  /*d940*/  MOV R87, R40 ;  /* 0x0000002800577202 */ /* 0x000fe40000000f00 */
[----:B------:R-:W-:Y:S01]  /*d950*/  MOV R165, R160 ;  /* 0x000000a000a57202 */ /* 0x000fe20000000f00 */
[----:B------:R-:W-:-:S11]  /*d960*/  HFMA2.MMA R160, -RZ, RZ, 0, 5.9604644775390625e-08 ;  /* 0x00000001ffa07435 */ /* 0x000fd600000001ff */
[----:B------:R-:W-:Y:S05]  /*d970*/  WARPSYNC.COLLECTIVE R86, `(.L_x_336) ;  /* 0x0000000056087348 */ /* 0x000fea0003c00000 */
[----:B------:R0:W1:Y:S02]  /*d980*/  SHFL.DOWN P6, R156, R163, R160, R155 ;  /* 0x080000a0a39c7389 */ /* 0x00006400000c009b */
[----:B01----:R-:W-:Y:S01]  /*d990*/  ENDCOLLECTIVE ;  /* 0x000000000000791b */ /* 0x003fe20003800000 */
.L_x_336:
[----:B------:R-:W-:Y:S02]  /*d9a0*/  MOV R163, R162 ;  /* 0x000000a200a37202 */ /* 0x000fe40000000f00 */
[----:B------:R-:W-:-:S07]  /*d9b0*/  MOV R161, R156 ;  /* 0x0000009c00a17202 */ /* 0x000fce0000000f00 */
[----:B------:R-:W-:Y:S05]  /*d9c0*/  WARPSYNC.COLLECTIVE R86, `(.L_x_337) ;  /* 0x0000000056087348 */ /* 0x000fea0003c00000 */
[----:B------:R0:W1:Y:S02]  /*d9d0*/  SHFL.DOWN P6, R156, R163, R160, R155 ;  /* 0x080000a0a39c7389 */ /* 0x00006400000c009b */
[----:B01----:R-:W-:Y:S01]  /*d9e0*/  ENDCOLLECTIVE ;  /* 0x000000000000791b */ /* 0x003fe20003800000 */
.L_x_337:
[----:B------:R-:W-:Y:S01]  /*d9f0*/  HFMA2.MMA R155, -RZ, RZ, 0, 0 ;  /* 0x00000000ff9b7435 */ /* 0x000fe200000001ff */
[----:B------:R-:W-:Y:S02]  /*da00*/  MOV R162, R156 ;  /* 0x0000009c00a27202 */ /* 0x000fe40000000f00 */
[----:B------:R-:W-:-:S08]  /*da10*/  MOV R156, 0x1f ;  /* 0x0000001f009c7802 */ /* 0x000fd00000000f00 */
[----:B------:R-:W-:Y:S05]  /*da20*/  WARPSYNC.COLLECTIVE R86, `(.L_x_338) ;  /* 0x0000000056087348 */ /* 0x000fea0003c00000 */
[----:B------:R0:W1:Y:S02]  /*da30*/  SHFL.IDX P2, R160, R87, R155, R156 ;  /* 0x0000009b57a07389 */ /* 0x000064000004009c */
[----:B01----:R-:W-:Y:S01]  /*da40*/  ENDCOLLECTIVE ;  /* 0x000000000000791b */ /* 0x003fe20003800000 */
.L_x_338:
[----:B------:R-:W-:Y:S02]  /*da50*/  MOV R87, R41 ;  /* 0x0000002900577202 */ /* 0x000fe40000000f00 */
[----:B------:R-:W-:-:S07]  /*da60*/  MOV R163, R160 ;  /* 0x000000a000a37202 */ /* 0x000fce0000000f00 */
[----:B------:R-:W-:Y:S05]  /*da70*/  WARPSYNC.COLLECTIVE R86, `(.L_x_339) ;  /* 0x0000000056087348 */ /* 0x000fea0003c00000 */
[----:B------:R0:W1:Y:S02]  /*da80*/  SHFL.IDX P2, R160, R87, R155, R156 ;  /* 0x0000009b57a07389 */ /* 0x000064000004009c */
[----:B01----:R-:W-:Y:S01]  /*da90*/  ENDCOLLECTIVE ;  /* 0x000000000000791b */ /* 0x003fe20003800000 */
.L_x_339:
[----:B------:R-:W-:Y:S01]  /*daa0*/  MOV R87, R160 ;  /* 0x000000a000577202 */ /* 0x000fe20000000f00 */
[----:B------:R-:W-:Y:S06]  /*dab0*/  BRA `(.L_x_340) ;  /* 0xffffffb000107947 */ /* 0x000fec000383ffff */
.L_x_341:
        /* <DEDUP_REMOVED lines=12> */
.L_x_10915:


//--------------------- .text._Z25selective_scan_bwd_kernelI32Selective_Scan_bwd_kernel_traitsILi128ELi16ELb0ELb0ELb1ELb0ELb0EN3c104HalfEfEEv12SSMParamsBwd --------------------------
	.section	.text._Z25selective_scan_bwd_kernelI32Selective_Scan_bwd_kernel_traitsILi128ELi16ELb0ELb0ELb1ELb0ELb0EN3c104HalfEfEEv12SSMParamsBwd,"ax",@progbits
	.align	128
        .global         _Z25selective_scan_bwd_kernelI32Selective_Scan_bwd_kernel_traitsILi128ELi16ELb0ELb0ELb1ELb0ELb0EN3c104HalfEfEEv12SSMParamsBwd
        .type           _Z25selective_scan_bwd_kernelI32Selective_Scan_bwd_kernel_traitsILi128ELi16ELb0ELb0ELb1ELb0ELb0EN3c104HalfEfEEv12SSMParamsBwd,@function
        .size           _Z25selective_scan_bwd_kernelI32Selective_Scan_bwd_kernel_traitsILi128ELi16ELb0ELb0ELb1ELb0ELb0EN3c104HalfEfEEv12SSMParamsBwd,(.L_x_10916 - _Z25selective_scan_bwd_kernelI32Selective_Scan_bwd_kernel_traitsILi128ELi16ELb0ELb0ELb1ELb0ELb0EN3c104HalfEfEEv12SSMParamsBwd)
        .other          _Z25selective_scan_bwd_kernelI32Selective_Scan_bwd_kernel_traitsILi128ELi16ELb0ELb0ELb1ELb0ELb0EN3c104HalfEfEEv12SSMParamsBwd,@"STO_CUDA_ENTRY STV_DEFAULT"
_Z25selective_scan_bwd_kernelI32Selective_Scan_bwd_kernel_traitsILi128ELi16ELb0ELb0ELb1ELb0ELb0EN3c104HalfEfEEv12SSMParamsBwd:
.text._Z25selective_scan_bwd_kernelI32Selective_Scan_bwd_kernel_traitsILi128ELi16ELb0ELb0ELb1ELb0ELb0EN3c104HalfEfEEv12SSMParamsBwd:
        /* <DEDUP_REMOVED lines=10> */
[----:B------:R-:W-:Y:S02]  /*00a0*/  ULDC UR30, c[0x0][0x228] ;  /* 0x00008a00001e7ab9 */ /* 0x000fe40000000800 */
[----:B------:R-:W-:Y:S01]  /*00b0*/  PLOP3.LUT P0, PT, PT, PT, UP0, 0x80, 0x0 ;  /* 0x000000000000781c */ /* 0x000fe20003f0f008 */
[----:B------:R-:W0:Y:S01]  /*00c0*/  S2UR UR53, SR_CTAID.X ;  /* 0x00000000003579c3 */ /* 0x000e220000002500 */
[----:B------:R-:W-:Y:S01]  /*00d0*/  PLOP3.LUT P1, PT, PT, PT, UP1, 0x80, 0x0 ;  /* 0x000000000000781c */ /* 0x000fe20003f2f018 */
[----:B------:R-:W-:Y:S01]  /*00e0*/  ULDC.64 UR22, c[0x0][0x280] ;  /* 0x0000a00000167ab9 */ /* 0x000fe20000000a00 */
[----:B------:R-:W-:Y:S01]  /*00f0*/  ULDC.64 UR26, c[0x0][0x3d8] ;  /* 0x0000f600001a7ab9 */ /* 0x000fe20000000a00 */
[----:B------:R-:W-:Y:S01]  /*0100*/  ULDC.64 UR18, c[0x0][0x260] ;  /* 0x0000980000127ab9 */ /* 0x000fe20000000a00 */
[----:B------:R-:W-:Y:S01]  /*0110*/  UMOV UR24, URZ ;  /* 0x0000003f00187c82 */ /* 0x000fe20008000000 */
[----:B------:R-:W-:Y:S01]  /*0120*/  ULDC.64 UR34, c[0x0][0x3f8] ;  /* 0x0000fe0000227ab9 */ /* 0x000fe20000000a00 */
[----:B-1----:R-:W-:-:S02]  /*0130*/  USHF.R.S32.HI UR11, URZ, 0x1f, UR10 ;  /* 0x0000001f3f0b7899 */ /* 0x002fc4000801140a */
[----:B------:R-:W-:Y:S02]  /*0140*/  @UP0 ULEA UR4, UP2, UR10, UR4, 0x2 ;  /* 0x000000040a040291 */ /* 0x000fe4000f84103f */
[----:B------:R-:W-:Y:S02]  /*0150*/  @UP1 ULEA UR6, UP3, UR10, UR6, 0x2 ;  /* 0x000000060a061291 */ /* 0x000fe4000f86103f */
[----:B------:R-:W-:Y:S02]  /*0160*/  @UP0 ULEA.HI.X UR5, UR10, UR5, UR11, 0x2, UP2 ;  /* 0x000000050a050291 */ /* 0x000fe400090f140b */
[----:B------:R-:W-:Y:S01]  /*0170*/  MOV R2, UR4 ;  /* 0x0000000400027c02 */ /* 0x000fe20008000f00 */
[----:B------:R-:W-:Y:S01]  /*0180*/  @UP1 ULEA.HI.X UR7, UR10, UR7, UR11, 0x2, UP3 ;  /* 0x000000070a071291 */ /* 0x000fe200098f140b */
[----:B------:R-:W-:Y:S02]  /*0190*/  MOV R4, UR6 ;  /* 0x0000000600047c02 */ /* 0x000fe40008000f00 */
[----:B------:R-:W-:Y:S01]  /*01a0*/  MOV R3, UR5 ;  /* 0x0000000500037c02 */ /* 0x000fe20008000f00 */
[----:B------:R-:W-:-:S02]  /*01b0*/  ULDC.64 UR4, c[0x0][0x310] ;  /* 0x0000c40000047ab9 */ /* 0x000fc40000000a00 */
[----:B------:R-:W-:-:S03]  /*01c0*/  IMAD.U32 R5, RZ, RZ, UR7 ;  /* 0x00000007ff057e24 */ /* 0x000fc6000f8e00ff */
[----:B------:R1:W2:Y:S01]  /*01d0*/  @P0 LDG.E R3, desc[UR20][R2.64] ;  /* 0x0000001402030981 */ /* 0x0002a2000c1e1900 */
[----:B------:R-:W-:Y:S01]  /*01e0*/  MOV R0, UR30 ;  /* 0x0000001e00007c02 */ /* 0x000fe20008000f00 */
[----:B------:R-:W-:Y:S02]  /*01f0*/  UISETP.NE.U32.AND UP0, UPT, UR4, URZ, UPT ;  /* 0x0000003f0400728c */ /* 0x000fe4000bf05070 */
[----:B------:R-:W3:Y:S01]  /*0200*/  @P1 LDG.E R4, desc[UR20][R4.64] ;  /* 0x0000001404041981 */ /* 0x000ee2000c1e1900 */
[----:B------:R-:W-:Y:S01]  /*0210*/  IABS R0, R0 ;  /* 0x0000000000007213 */ /* 0x000fe20000000000 */
[----:B0-----:R-:W-:Y:S02]  /*0220*/  USHF.R.S32.HI UR4, URZ, 0x1f, UR53 ;  /* 0x0000001f3f047899 */ /* 0x001fe40008011435 */
[----:B------:R-:W-:Y:S01]  /*0230*/  UISETP.NE.AND.EX UP0, UPT, UR5, URZ, UPT, UP0 ;  /* 0x0000003f0500728c */ /* 0x000fe2000bf05300 */
[----:B------:R-:W-:Y:S01]  /*0240*/  R2UR UR32, R0 ;  /* 0x00000000002072ca */ /* 0x000fe200000e0000 */
[----:B------:R-:W-:Y:S01]  /*0250*/  UIMAD UR5, UR4, UR22, URZ ;  /* 0x00000016040572a4 */ /* 0x000fe2000f8e023f */
[----:B------:R0:W-:Y:S01]  /*0260*/  STL [R1+0xd8], RZ ;  /* 0x0000d8ff01007387 */ /* 0x0001e20000100800 */
[----:B------:R-:W-:-:S02]  /*0270*/  UISETP.NE.U32.AND UP1, UPT, UR26, URZ, UPT ;  /* 0x0000003f1a00728c */ /* 0x000fc4000bf25070 */
[----:B------:R-:W-:Y:S01]  /*0280*/  UIMAD UR23, UR53, UR23, UR5 ;  /* 0x00000017351772a4 */ /* 0x000fe2000f8e0205 */
[----:B------:R0:W-:Y:S01]  /*0290*/  STL [R1+0xd4], RZ ;  /* 0x0000d4ff01007387 */ /* 0x0001e20000100800 */
[----:B------:R-:W-:Y:S01]  /*02a0*/  UISETP.NE.AND.EX UP1, UPT, UR27, URZ, UPT, UP1 ;  /* 0x0000003f1b00728c */ /* 0x000fe2000bf25310 */
[----:B------:R-:W-:Y:S01]  /*02b0*/  ULDC.64 UR6, c[0x0][0x290] ;  /* 0x0000a40000067ab9 */ /* 0x000fe20000000a00 */
[----:B------:R-:W-:Y:S02]  /*02c0*/  UIMAD.WIDE.U32 UR16, UR53, UR22, URZ ;  /* 0x00000016351072a5 */ /* 0x000fe4000f8e003f */
[----:B------:R-:W-:Y:S02]  /*02d0*/  UIMAD UR13, UR4, UR6, URZ ;  /* 0x00000006040d72a4 */ /* 0x000fe4000f8e023f */
[----:B------:R-:W4:Y:S01]  /*02e0*/  I2F.RP R0, UR32 ;  /* 0x0000002000007d06 */ /* 0x000f220008209400 */
[----:B------:R-:W-:Y:S02]  /*02f0*/  UIMAD.WIDE.U32 UR14, UR53, UR6, URZ ;  /* 0x00000006350e72a5 */ /* 0x000fe4000f8e003f */
[----:B------:R-:W-:-:S02]  /*0300*/  UIMAD UR13, UR53, UR7, UR13 ;  /* 0x00000007350d72a4 */ /* 0x000fc4000f8e020d */
[----:B------:R-:W-:Y:S01]  /*0310*/  @UP1 ULEA UR24, UP3, UR10, UR26, 0x2 ;  /* 0x0000001a0a181291 */ /* 0x000fe2000f86103f */
[----:B------:R-:W-:Y:S01]  /*0320*/  ULDC.64 UR6, c[0x0][0x328] ;  /* 0x0000ca0000067ab9 */ /* 0x000fe20000000a00 */
[----:B------:R-:W-:Y:S02]  /*0330*/  UIMAD UR12, UR4, UR18, URZ ;  /* 0x00000012040c72a4 */ /* 0x000fe4000f8e023f */
[----:B------:R-:W-:Y:S02]  /*0340*/  UIMAD UR22, UR4, UR6, URZ ;  /* 0x00000006041672a4 */ /* 0x000fe4000f8e023f */
[----:B------:R-:W-:Y:S01]  /*0350*/  UISETP.NE.U32.AND UP2, UPT, UR34, URZ, UPT ;  /* 0x0000003f2200728c */ /* 0x000fe2000bf45070 */
[----:B------:R-:W-:Y:S01]  /*0360*/  UMOV UR4, URZ ;  /* 0x0000003f00047c82 */ /* 0x000fe20008000000 */
[----:B----4-:R-:W1:Y:S01]  /*0370*/  MUFU.RCP R0, R0 ;  /* 0x0000000000007308 */ /* 0x010e620000001000 */
[----:B------:R-:W-:Y:S01]  /*0380*/  UMOV UR25, URZ ;  /* 0x0000003f00197c82 */ /* 0x000fe20008000000 */
[----:B------:R-:W-:-:S02]  /*0390*/  @UP1 ULEA.HI.X UR25, UR10, UR27, UR11, 0x2, UP3 ;  /* 0x0000001b0a191291 */ /* 0x000fc400098f140b */
[----:B------:R-:W-:Y:S02]  /*03a0*/  UISETP.NE.AND.EX UP1, UPT, UR35, URZ, UPT, UP2 ;  /* 0x0000003f2300728c */ /* 0x000fe4000bf25320 */
[----:B------:R-:W-:Y:S02]  /*03b0*/  UIMAD.WIDE.U32 UR8, UR53, UR6, URZ ;  /* 0x00000006350872a5 */ /* 0x000fe4000f8e003f */
[----:B------:R-:W-:Y:S02]  /*03c0*/  UIMAD UR22, UR53, UR7, UR22 ;  /* 0x00000007351672a4 */ /* 0x000fe4000f8e0216 */
[----:B------:R-:W-:Y:S02]  /*03d0*/  UIMAD.WIDE.U32 UR6, UR53, UR18, URZ ;  /* 0x00000012350672a5 */ /* 0x000fe4000f8e003f */
[----:B------:R-:W-:Y:S01]  /*03e0*/  UIMAD UR12, UR53, UR19, UR12 ;  /* 0x00000013350c72a4 */ /* 0x000fe2000f8e020c */
[----:B------:R-:W-:Y:S02]  /*03f0*/  UMOV UR26, URZ ;  /* 0x0000003f001a7c82 */ /* 0x000fe40008000000 */
[----:B------:R-:W-:Y:S01]  /*0400*/  ULDC.64 UR18, c[0x0][0x288] ;  /* 0x0000a20000127ab9 */ /* 0x000fe20000000a00 */
[----:B------:R-:W-:Y:S01]  /*0410*/  @UP1 ULEA UR26, UP2, UR10, UR34, 0x2 ;  /* 0x000000220a1a1291 */ /* 0x000fe2000f84103f */
[----:B-1----:R-:W-:Y:S01]  /*0420*/  IADD3 R2, R0, 0xffffffe, RZ ;  /* 0x0ffffffe00027810 */ /* 0x002fe20007ffe0ff */
[----:B------:R-:W-:Y:S01]  /*0430*/  UIMAD UR31, UR11, UR18, URZ ;  /* 0x000000120b1f72a4 */ /* 0x000fe2000f8e023f */
[----:B------:R-:W-:Y:S01]  /*0440*/  IABS R0, UR10 ;  /* 0x0000000a00007c13 */ /* 0x000fe20008000000 */
[----:B------:R-:W-:Y:S01]  /*0450*/  UMOV UR27, URZ ;  /* 0x0000003f001b7c82 */ /* 0x000fe20008000000 */
[----:B------:R-:W-:-:S02]  /*0460*/  @UP1 ULEA.HI.X UR27, UR10, UR35, UR11, 0x2, UP2 ;  /* 0x000000230a1b1291 */ /* 0x000fc400090f140b */
[----:B------:R-:W1:Y:S01]  /*0470*/  F2I.FTZ.U32.TRUNC.NTZ R2, R2 ;  /* 0x0000000200027305 */ /* 0x000e62000021f000 */
[----:B------:R-:W-:Y:S01]  /*0480*/  R2UR UR33, R0 ;  /* 0x00000000002172ca */ /* 0x000fe200000e0000 */
[----:B------:R-:W-:Y:S02]  /*0490*/  UIMAD UR31, UR10, UR19, UR31 ;  /* 0x000000130a1f72a4 */ /* 0x000fe4000f8e021f */
[----:B------:R-:W-:Y:S02]  /*04a0*/  UIADD3 UR15, UR15, UR13, URZ ;  /* 0x0000000d0f0f7290 */ /* 0x000fe4000fffe03f */
[----:B------:R-:W-:Y:S02]  /*04b0*/  ULOP3.LUT UR13, UR10, UR30, URZ, 0x3c, !UPT ;  /* 0x0000001e0a0d7292 */ /* 0x000fe4000f8e3c3f */
[----:B------:R-:W-:Y:S02]  /*04c0*/  UIADD3 UR9, UR9, UR22, URZ ;  /* 0x0000001609097290 */ /* 0x000fe4000fffe03f */
[----:B------:R-:W-:-:S02]  /*04d0*/  UISETP.GE.AND UP2, UPT, UR13, URZ, UPT ;  /* 0x0000003f0d00728c */ /* 0x000fc4000bf46270 */
[----:B------:R-:W-:Y:S02]  /*04e0*/  UISETP.NE.AND UP1, UPT, UR30, URZ, UPT ;  /* 0x0000003f1e00728c */ /* 0x000fe4000bf25270 */
[----:B------:R-:W-:Y:S01]  /*04f0*/  UIADD3 UR7, UR7, UR12, URZ ;  /* 0x0000000c07077290 */ /* 0x000fe2000fffe03f */
[----:B-1----:R-:W-:Y:S02]  /*0500*/  R2UR UR5, R2 ;  /* 0x00000000020572ca */ /* 0x002fe400000e0000 */
[----:B------:R-:W-:Y:S02]  /*0510*/  @UP0 ULDC UR12, c[0x0][0x214] ;  /* 0x00008500000c0ab9 */ /* 0x000fe40000000800 */
[----:B------:R-:W-:-:S09]  /*0520*/  @UP0 UIMAD UR12, UR53, UR12, UR10 ;  /* 0x0000000c350c02a4 */ /* 0x000fd2000f8e020a */
[----:B------:R-:W-:-:S04]  /*0530*/  UIADD3 UR28, URZ, -UR5, URZ ;  /* 0x800000053f1c7290 */ /* 0x000fc8000fffe03f */
[----:B------:R-:W-:-:S04]  /*0540*/  UIMAD UR28, UR28, UR32, URZ ;  /* 0x000000201c1c72a4 */ /* 0x000fc8000f8e023f */
[----:B------:R-:W-:Y:S02]  /*0550*/  UIMAD.WIDE.U32 UR28, UR5, UR28, UR4 ;  /* 0x0000001c051c72a5 */ /* 0x000fe4000f8e0004 */
[----:B------:R-:W-:Y:S02]  /*0560*/  UIADD3 UR5, UR17, UR23, URZ ;  /* 0x0000001711057290 */ /* 0x000fe4000fffe03f */
[----:B------:R-:W-:Y:S01]  /*0570*/  UIMAD.WIDE.U32 UR28, UR29, UR33, URZ ;  /* 0x000000211d1c72a5 */ /* 0x000fe2000f8e003f */
[----:B------:R-:W-:Y:S01]  /*0580*/  UMOV UR4, UR16 ;  /* 0x0000001000047c82 */ /* 0x000fe20008000000 */
[----:B------:R-:W-:Y:S01]  /*0590*/  ULDC.64 UR16, c[0x0][0x330] ;  /* 0x0000cc0000107ab9 */ /* 0x000fe20000000a00 */
[----:B------:R-:W-:Y:S02]  /*05a0*/  UIMAD.WIDE.U32 UR4, UR10, UR18, UR4 ;  /* 0x000000120a0472a5 */ /* 0x000fe4000f8e0004 */
[----:B------:R-:W-:Y:S02]  /*05b0*/  UIMAD.WIDE.U32 UR8, UR10, UR16, UR8 ;  /* 0x000000100a0872a5 */ /* 0x000fe4000f8e0008 */
[----:B------:R-:W-:Y:S01]  /*05c0*/  UMOV UR23, UR29 ;  /* 0x0000001d00177c82 */ /* 0x000fe20008000000 */
[----:B------:R-:W-:Y:S01]  /*05d0*/  ULDC.64 UR18, c[0x0][0x298] ;  /* 0x0000a60000127ab9 */ /* 0x000fe20000000a00 */
[----:B------:R-:W-:-:S02]  /*05e0*/  UIADD3 UR34, -UR23, URZ, URZ ;  /* 0x0000003f17227290 */ /* 0x000fc4000fffe13f */
[----:B------:R-:W-:Y:S02]  /*05f0*/  UIMAD UR28, UR11, UR18, URZ ;  /* 0x000000120b1c72a4 */ /* 0x000fe4000f8e023f */
[----:B------:R-:W-:Y:S02]  /*0600*/  UIMAD UR29, UR11, UR16, URZ ;  /* 0x000000100b1d72a4 */ /* 0x000fe4000f8e023f */
[----:B------:R-:W-:Y:S02]  /*0610*/  UIMAD UR11, UR32, UR34, UR33 ;  /* 0x00000022200b72a4 */ /* 0x000fe4000f8e0221 */
[----:B------:R-:W-:Y:S02]  /*0620*/  UIMAD UR29, UR10, UR17, UR29 ;  /* 0x000000110a1d72a4 */ /* 0x000fe4000f8e021d */
[----:B------:R-:W-:Y:S01]  /*0630*/  UISETP.GT.U32.AND UP4, UPT, UR32, UR11, UPT ;  /* 0x0000000b2000728c */ /* 0x000fe2000bf84070 */
[----:B------:R-:W-:Y:S01]  /*0640*/  ULDC UR17, c[0x0][0x224] ;  /* 0x0000890000117ab9 */ /* 0x000fe20000000800 */
[----:B------:R-:W-:-:S02]  /*0650*/  UIMAD UR28, UR10, UR19, UR28 ;  /* 0x000000130a1c72a4 */ /* 0x000fc4000f8e021c */
[----:B------:R-:W-:Y:S02]  /*0660*/  USHF.L.U32 UR54, UR17, 0xb, URZ ;  /* 0x0000000b11367899 */ /* 0x000fe4000800063f */
[----:B------:R-:W-:Y:S02]  /*0670*/  UIMAD.WIDE.U32 UR14, UR10, UR18, UR14 ;  /* 0x000000120a0e72a5 */ /* 0x000fe4000f8e000e */
[----:B------:R-:W-:-:S03]  /*0680*/  UIADD3 UR19, UR54, -0x800, URZ ;  /* 0xfffff80036137890 */ /* 0x000fc6000fffe03f */
[----:B------:R-:W-:Y:S02]  /*0690*/  @!UP4 UIADD3 UR11, UR11, -UR32, URZ ;  /* 0x800000200b0bc290 */ /* 0x000fe4000fffe03f */
[----:B------:R-:W-:Y:S02]  /*06a0*/  USHF.R.S32.HI UR18, URZ, 0x1f, UR19 ;  /* 0x0000001f3f127899 */ /* 0x000fe40008011413 */
[----:B------:R-:W-:Y:S02]  /*06b0*/  UISETP.GE.U32.AND UP3, UPT, UR11, UR32, UPT ;  /* 0x000000200b00728c */ /* 0x000fe4000bf66070 */
[----:B------:R-:W-:Y:S02]  /*06c0*/  UIADD3 UR4, UP5, UR19, UR4, URZ ;  /* 0x0000000413047290 */ /* 0x000fe4000ffbe03f */
[----:B------:R-:W-:Y:S01]  /*06d0*/  @!UP4 UIADD3 UR23, UR23, 0x1, URZ ;  /* 0x000000011717c890 */ /* 0x000fe2000fffe03f */
[----:B------:R-:W-:Y:S01]  /*06e0*/  ULDC.64 UR34, c[0x0][0x2f0] ;  /* 0x0000bc0000227ab9 */ /* 0x000fe20000000a00 */
[----:B------:R-:W-:-:S02]  /*06f0*/  UIADD3.X UR5, UR18, UR5, UR31, UP5, !UPT ;  /* 0x0000000512057290 */ /* 0x000fc4000affe41f */
[----:B------:R-:W-:-:S03]  /*0700*/  ULEA UR13, UP4, UR4, UR34, 0x1 ;  /* 0x00000022040d7291 */ /* 0x000fc6000f88083f */
[----:B------:R-:W-:Y:S02]  /*0710*/  @UP3 UIADD3 UR23, UR23, 0x1, URZ ;  /* 0x0000000117173890 */ /* 0x000fe4000fffe03f */
[----:B------:R-:W-:Y:S02]  /*0720*/  UIADD3 UR16, UP3, UR19, UR14, URZ ;  /* 0x0000000e13107290 */ /* 0x000fe4000ff7e03f */
[----:B------:R-:W-:Y:S01]  /*0730*/  ULEA.HI.X UR14, UR4, UR35, UR5, 0x1, UP4 ;  /* 0x00000023040e7291 */ /* 0x000fe2000a0f0c05 */
[----:B------:R-:W-:Y:S01]  /*0740*/  ULDC.64 UR32, c[0x0][0x2f8] ;  /* 0x0000be0000207ab9 */ /* 0x000fe20000000a00 */
[----:B------:R-:W-:Y:S02]  /*0750*/  UIADD3.X UR4, UR18, UR15, UR28, UP3, !UPT ;  /* 0x0000000f12047290 */ /* 0x000fe40009ffe41c */
[----:B------:R-:W-:Y:S01]  /*0760*/  ULEA UR15, UP3, UR16, UR32, 0x1 ;  /* 0x00000020100f7291 */ /* 0x000fe2000f86083f */
[----:B------:R-:W-:Y:S01]  /*0770*/  UMOV UR11, UR23 ;  /* 0x00000017000b7c82 */ /* 0x000fe20008000000 */
[----:B------:R-:W-:Y:S01]  /*0780*/  ULDC.64 UR22, c[0x0][0x3b8] ;  /* 0x0000ee0000167ab9 */ /* 0x000fe20000000a00 */
[----:B------:R-:W-:-:S02]  /*0790*/  @!UP2 UIADD3 UR11, -UR11, URZ, URZ ;  /* 0x0000003f0b0ba290 */ /* 0x000fc4000fffe13f */
[----:B------:R-:W-:Y:S02]  /*07a0*/  ULEA.HI.X UR16, UR16, UR33, UR4, 0x1, UP3 ;  /* 0x0000002110107291 */ /* 0x000fe400098f0c04 */
[----:B------:R-:W-:Y:S02]  /*07b0*/  UIADD3 UR4, UP2, UR19, UR8, URZ ;  /* 0x0000000813047290 */ /* 0x000fe4000ff5e03f */
[----:B------:R-:W-:Y:S02]  /*07c0*/  @!UP1 ULOP3.LUT UR11, URZ, UR30, URZ, 0x33, !UPT ;  /* 0x0000001e3f0b9292 */ /* 0x000fe4000f8e333f */
[----:B------:R-:W-:Y:S02]  /*07d0*/  UIADD3.X UR9, UR18, UR9, UR29, UP2, !UPT ;  /* 0x0000000912097290 */ /* 0x000fe400097fe41d */
[----:B------:R-:W-:Y:S02]  /*07e0*/  ULEA UR8, UP1, UR4, UR22, 0x1 ;  /* 0x0000001604087291 */ /* 0x000fe4000f82083f */
[----:B------:R-:W-:Y:S01]  /*07f0*/  USHF.R.S32.HI UR5, URZ, 0x1f, UR11 ;  /* 0x0000001f3f057899 */ /* 0x000fe2000801140b */
[----:B------:R-:W-:Y:S01]  /*0800*/  ULDC.64 UR28, c[0x0][0x278] ;  /* 0x00009e00001c7ab9 */ /* 0x000fe20000000a00 */
[----:B------:R-:W-:-:S02]  /*0810*/  ULEA.HI.X UR9, UR4, UR23, UR9, 0x1, UP1 ;  /* 0x0000001704097291 */ /* 0x000fc400088f0c09 */
[----:B------:R-:W-:Y:S02]  /*0820*/  UIMAD UR5, UR5, UR28, URZ ;  /* 0x0000001c050572a4 */ /* 0x000fe4000f8e023f */
[----:B------:R-:W-:Y:S02]  /*0830*/  UISETP.GE.AND UP1, UPT, UR17, 0x1, UPT ;  /* 0x000000011100788c */ /* 0x000fe4000bf26270 */
[----:B------:R-:W-:Y:S02]  /*0840*/  UIMAD.WIDE.U32 UR22, UR11, UR28, UR6 ;  /* 0x0000001c0b1672a5 */ /* 0x000fe4000f8e0006 */
[----:B------:R-:W-:Y:S02]  /*0850*/  @UP0 UIMAD UR12, UR12, UR17, URZ ;  /* 0x000000110c0c02a4 */ /* 0x000fe4000f8e023f */
[----:B------:R-:W-:Y:S01]  /*0860*/  UIMAD UR29, UR11, UR29, UR5 ;  /* 0x0000001d0b1d72a4 */ /* 0x000fe2000f8e0205 */
[----:B------:R-:W-:Y:S01]  /*0870*/  UMOV UR4, URZ ;  /* 0x0000003f00047c82 */ /* 0x000fe20008000000 */
[----:B------:R-:W-:Y:S01]  /*0880*/  @UP0 ULDC UR30, c[0x0][0x21c] ;  /* 0x00008700001e0ab9 */ /* 0x000fe20000000800 */
[----:B------:R-:W-:-:S02]  /*0890*/  UIADD3 UR28, UP2, UR19, UR22, URZ ;  /* 0x00000016131c7290 */ /* 0x000fc4000ff5e03f */
[----:B------:R-:W-:Y:S02]  /*08a0*/  @UP0 UIMAD UR12, UR12, UR30, URZ ;  /* 0x0000001e0c0c02a4 */ /* 0x000fe4000f8e023f */
[----:B------:R-:W-:Y:S01]  /*08b0*/  UIADD3 UR29, UR23, UR29, URZ ;  /* 0x0000001d171d7290 */ /* 0x000fe2000fffe03f */
[----:B------:R-:W-:Y:S02]  /*08c0*/  ULDC.64 UR6, c[0x0][0x2e0] ;  /* 0x0000b80000067ab9 */ /* 0x000fe40000000a00 */
[----:B------:R-:W-:Y:S01]  /*08d0*/  @UP0 ULDC.64 UR22, c[0x0][0x310] ;  /* 0x0000c40000160ab9 */ /* 0x000fe20000000a00 */
[----:B------:R-:W-:Y:S02]  /*08e0*/  ULEA UR19, UP3, UR28, UR6, 0x1 ;  /* 0x000000061c137291 */ /* 0x000fe4000f86083f */
[----:B------:R-:W-:Y:S02]  /*08f0*/  @UP0 UIMAD.WIDE UR22, UR12, 0x8, UR22 ;  /* 0x000000080c1608a5 */ /* 0x000fe4000f8e0216 */
[----:B------:R-:W-:Y:S01]  /*0900*/  UIADD3.X UR18, UR18, UR29, URZ, UP2, !UPT ;  /* 0x0000001d12127290 */ /* 0x000fe200097fe43f */
[----:B------:R-:W-:-:S03]  /*0910*/  UMOV UR5, URZ ;  /* 0x0000003f00057c82 */ /* 0x000fc60008000000 */
[----:B------:R-:W-:Y:S01]  /*0920*/  ULEA.HI.X UR28, UR28, UR7, UR18, 0x1, UP3 ;  /* 0x000000071c1c7291 */ /* 0x000fe200098f0c12 */
        /* <DEDUP_REMOVED lines=15> */
[----:B------:R-:W-:Y:S01]  /*0a20*/  UMOV UR18, UR19 ;  /* 0x0000001300127c82 */ /* 0x000fe20008000000 */
[----:B------:R-:W-:Y:S01]  /*0a30*/  UMOV UR16, UR8 ;  /* 0x0000000800107c82 */ /* 0x000fe20008000000 */
[----:B------:R-:W-:Y:S01]  /*0a40*/  UMOV UR17, UR9 ;  /* 0x0000000900117c82 */ /* 0x000fe20008000000 */
[----:B------:R-:W-:Y:S01]  /*0a50*/  UMOV UR19, UR28 ;  /* 0x0000001c00137c82 */ /* 0x000fe20008000000 */
        /* <DEDUP_REMOVED lines=8> */
.L_x_393:
[----:B------:R-:W-:Y:S01]  /*0ae0*/  ULDC UR48, c[0x0][0x224] ;  /* 0x0000890000307ab9 */ /* 0x000fe20000000800 */
[----:B------:R-:W-:Y:S01]  /*0af0*/  SHF.L.U32 R84, R62, 0x4, RZ ;  /* 0x000000043e547819 */ /* 0x000fe200000006ff */
[----:B------:R-:W-:Y:S01]  /*0b00*/  UIADD3 UR48, -UR6, UR48, URZ ;  /* 0x0000003006307290 */ /* 0x000fe2000fffe13f */
[----:B------:R-:W-:Y:S01]  /*0b10*/  MOV R3, UR13 ;  /* 0x0000000d00037c02 */ /* 0x000fe20008000f00 */
[----:B------:R-:W-:Y:S01]  /*0b20*/  ULDC UR50, c[0x0][0x218] ;  /* 0x0000860000327ab9 */ /* 0x000fe20000000800 */
[----:B------:R-:W-:Y:S01]  /*0b30*/  LOP3.LUT R5, R84, 0xfffffe00, RZ, 0xc0, !PT ;  /* 0xfffffe0054057812 */ /* 0x000fe200078ec0ff */
[----:B------:R-:W-:Y:S01]  /*0b40*/  ULEA UR49, UR48, 0xfffff800, 0xb ;  /* 0xfffff80030317891 */ /* 0x000fe2000f8e583f */
[----:B------:R-:W-:Y:S01]  /*0b50*/  IMAD.U32 R2, RZ, RZ, UR12 ;  /* 0x0000000cff027e24 */ /* 0x000fe2000f8e00ff */
[----:B--2---:R-:W-:Y:S02]  /*0b60*/  PRMT R0, RZ, 0x7610, R0 ;  /* 0x00007610ff007816 */ /* 0x004fe40000000000 */
[----:B------:R-:W-:Y:S01]  /*0b70*/  PRMT R4, RZ, 0x7610, R4 ;  /* 0x00007610ff047816 */ /* 0x000fe20000000004 */
[----:B------:R-:W-:Y:S01]  /*0b80*/  UIADD3 UR49, -UR49, UR50, URZ ;  /* 0x0000003231317290 */ /* 0x000fe2000fffe13f */
[----:B------:R-:W-:-:S02]  /*0b90*/  LOP3.LUT R64, R5, 0x1f, R62, 0xf8, !PT ;  /* 0x0000001f05407812 */ /* 0x000fc400078ef83e */
[----:B------:R-:W-:Y:S02]  /*0ba0*/  PRMT R6, RZ, 0x7610, R6 ;  /* 0x00007610ff067816 */ /* 0x000fe40000000006 */
[----:B------:R-:W-:Y:S01]  /*0bb0*/  PRMT R7, RZ, 0x7610, R7 ;  /* 0x00007610ff077816 */ /* 0x000fe20000000007 */
[C---:B------:R-:W-:Y:S01]  /*0bc0*/  IMAD.WIDE R2, R64.reuse, 0x2, R2 ;  /* 0x0000000240027825 */ /* 0x040fe200078e0202 */
[----:B------:R-:W-:Y:S02]  /*0bd0*/  LOP3.LUT R60, R64, 0x20, RZ, 0xfc, !PT ;  /* 0x00000020403c7812 */ /* 0x000fe400078efcff */
        /* <DEDUP_REMOVED lines=12> */
[----:B------:R-:W-:Y:S01]  /*0ca0*/  BAR.SYNC.DEFER_BLOCKING 0x0 ;  /* 0x0000000000007b1d */ /* 0x000fe20000010000 */
[----:B------:R-:W-:Y:S02]  /*0cb0*/  ISETP.GE.AND P2, PT, R64, UR49, PT ;  /* 0x0000003140007c0c */ /* 0x000fe4000bf46270 */
[----:B------:R-:W-:Y:S02]  /*0cc0*/  ISETP.GE.AND P1, PT, R60, UR49, PT ;  /* 0x000000313c007c0c */ /* 0x000fe4000bf26270 */
[C---:B------:R-:W-:Y:S01]  /*0cd0*/  LOP3.LUT R59, R64.reuse, 0x40, RZ, 0xfc, !PT ;  /* 0x00000040403b7812 */ /* 0x040fe200078efcff */
[----:B------:R-:W-:Y:S01]  /*0ce0*/  ULDC UR7, c[0x0][0x21c] ;  /* 0x0000870000077ab9 */ /* 0x000fe20000000800 */
[----:B------:R-:W-:-:S02]  /*0cf0*/  LOP3.LUT R58, R64, 0x60, RZ, 0xfc, !PT ;  /* 0x00000060403a7812 */ /* 0x000fc400078efcff */
[C---:B------:R-:W-:Y:S02]  /*0d00*/  LOP3.LUT R57, R64.reuse, 0x80, RZ, 0xfc, !PT ;  /* 0x0000008040397812 */ /* 0x040fe400078efcff */
[C---:B------:R-:W-:Y:S02]  /*0d10*/  LOP3.LUT R56, R64.reuse, 0xa0, RZ, 0xfc, !PT ;  /* 0x000000a040387812 */ /* 0x040fe400078efcff */
[C---:B------:R-:W-:Y:S02]  /*0d20*/  LOP3.LUT R55, R64.reuse, 0xc0, RZ, 0xfc, !PT ;  /* 0x000000c040377812 */ /* 0x040fe400078efcff */
[----:B------:R-:W-:Y:S02]  /*0d30*/  ISETP.GE.AND P0, PT, R59, UR49, PT ;  /* 0x000000313b007c0c */ /* 0x000fe4000bf06270 */
[----:B------:R-:W-:Y:S02]  /*0d40*/  LOP3.LUT R54, R64, 0xe0, RZ, 0xfc, !PT ;  /* 0x000000e040367812 */ /* 0x000fe400078efcff */
[----:B------:R-:W-:-:S02]  /*0d50*/  ISETP.GE.AND P4, PT, R58, UR49, PT ;  /* 0x000000313a007c0c */ /* 0x000fc4000bf86270 */
[----:B------:R-:W-:Y:S02]  /*0d60*/  LOP3.LUT R53, R64, 0x100, RZ, 0xfc, !PT ;  /* 0x0000010040357812 */ /* 0x000fe400078efcff */
[----:B------:R-:W-:Y:S01]  /*0d70*/  ISETP.GE.AND P6, PT, R57, UR49, PT ;  /* 0x0000003139007c0c */ /* 0x000fe2000bfc6270 */
[----:B------:R-:W2:Y:S01]  /*0d80*/  @!P2 LDG.E.U16 R0, desc[UR20][R2.64] ;  /* 0x000000140200a981 */ /* 0x000ea2000c1e1500 */
[----:B------:R-:W-:Y:S02]  /*0d90*/  ISETP.GE.AND P5, PT, R56, UR49, PT ;  /* 0x0000003138007c0c */ /* 0x000fe4000bfa6270 */
[----:B------:R-:W-:Y:S01]  /*0da0*/  ISETP.GE.AND P3, PT, R55, UR49, PT ;  /* 0x0000003137007c0c */ /* 0x000fe2000bf66270 */
[----:B------:R-:W3:Y:S01]  /*0db0*/  @!P1 LDG.E.U16 R4, desc[UR20][R2.64+0x40] ;  /* 0x0000401402049981 */ /* 0x000ee2000c1e1500 */
[----:B------:R-:W-:Y:S02]  /*0dc0*/  ISETP.GE.AND P2, PT, R54, UR49, PT ;  /* 0x0000003136007c0c */ /* 0x000fe4000bf46270 */
[----:B------:R-:W-:Y:S01]  /*0dd0*/  ISETP.GE.AND P1, PT, R53, UR49, PT ;  /* 0x0000003135007c0c */ /* 0x000fe2000bf26270 */
[----:B------:R-:W4:Y:S01]  /*0de0*/  @!P0 LDG.E.U16 R6, desc[UR20][R2.64+0x80] ;  /* 0x0000801402068981 */ /* 0x000f22000c1e1500 */
[----:B------:R-:W-:-:S02]  /*0df0*/  LOP3.LUT R52, R64, 0x120, RZ, 0xfc, !PT ;  /* 0x0000012040347812 */ /* 0x000fc400078efcff */
[C---:B------:R-:W-:Y:S01]  /*0e00*/  LOP3.LUT R51, R64.reuse, 0x140, RZ, 0xfc, !PT ;  /* 0x0000014040337812 */ /* 0x040fe200078efcff */
[----:B------:R-:W5:Y:S01]  /*0e10*/  @!P4 LDG.E.U16 R7, desc[UR20][R2.64+0xc0] ;  /* 0x0000c0140207c981 */ /* 0x000f62000c1e1500 */
[C---:B------:R-:W-:Y:S02]  /*0e20*/  LOP3.LUT R50, R64.reuse, 0x160, RZ, 0xfc, !PT ;  /* 0x0000016040327812 */ /* 0x040fe400078efcff */
[C---:B------:R-:W-:Y:S01]  /*0e30*/  LOP3.LUT R49, R64.reuse, 0x180, RZ, 0xfc, !PT ;  /* 0x0000018040317812 */ /* 0x040fe200078efcff */
[----:B------:R-:W5:Y:S01]  /*0e40*/  @!P6 LDG.E.U16 R8, desc[UR20][R2.64+0x100] ;  /* 0x000100140208e981 */ /* 0x000f62000c1e1500 */
[----:B------:R-:W-:Y:S02]  /*0e50*/  LOP3.LUT R48, R64, 0x1a0, RZ, 0xfc, !PT ;  /* 0x000001a040307812 */ /* 0x000fe400078efcff */
[----:B------:R-:W-:Y:S01]  /*0e60*/  ISETP.GE.AND P0, PT, R52, UR49, PT ;  /* 0x0000003134007c0c */ /* 0x000fe2000bf06270 */
[----:B------:R-:W5:Y:S01]  /*0e70*/  @!P5 LDG.E.U16 R9, desc[UR20][R2.64+0x140] ;  /* 0x000140140209d981 */ /* 0x000f62000c1e1500 */
[----:B------:R-:W-:-:S02]  /*0e80*/  LOP3.LUT R47, R64, 0x1c0, RZ, 0xfc, !PT ;  /* 0x000001c0402f7812 */ /* 0x000fc400078efcff */
[----:B------:R-:W-:Y:S01]  /*0e90*/  ISETP.GE.AND P4, PT, R51, UR49, PT ;  /* 0x0000003133007c0c */ /* 0x000fe2000bf86270 */
[----:B------:R-:W5:Y:S01]  /*0ea0*/  @!P3 LDG.E.U16 R10, desc[UR20][R2.64+0x180] ;  /* 0x00018014020ab981 */ /* 0x000f62000c1e1500 */
[----:B------:R-:W-:Y:S02]  /*0eb0*/  LOP3.LUT R46, R64, 0x1e0, RZ, 0xfc, !PT ;  /* 0x000001e0402e7812 */ /* 0x000fe400078efcff */
[----:B------:R-:W-:Y:S01]  /*0ec0*/  ISETP.GE.AND P6, PT, R50, UR49, PT ;  /* 0x0000003132007c0c */ /* 0x000fe2000bfc6270 */
[----:B------:R-:W5:Y:S01]  /*0ed0*/  @!P2 LDG.E.U16 R11, desc[UR20][R2.64+0x1c0] ;  /* 0x0001c014020ba981 */ /* 0x000f62000c1e1500 */
        /* <DEDUP_REMOVED lines=10> */
[----:B------:R-:W5:Y:S04]  /*0f80*/  @!P2 LDG.E.U16 R18, desc[UR20][R2.64+0x380] ;  /* 0x000380140212a981 */ /* 0x000f68000c1e1500 */
[----:B------:R0:W5:Y:S01]  /*0f90*/  @!P1 LDG.E.U16 R19, desc[UR20][R2.64+0x3c0] ;  /* 0x0003c01402139981 */ /* 0x000162000c1e1500 */
[----:B------:R-:W1:Y:S02]  /*0fa0*/  S2R R67, SR_LANEID ;  /* 0x0000000000437919 */ /* 0x000e640000000000 */
[----:B-1----:R-:W-:-:S04]  /*0fb0*/  IADD3 R20, R5, R67, RZ ;  /* 0x0000004305147210 */ /* 0x002fc80007ffe0ff */
[C---:B------:R-:W-:Y:S01]  /*0fc0*/  IADD3 R21, R20.reuse, 0x20, RZ ;  /* 0x0000002014157810 */ /* 0x040fe20007ffe0ff */
[C---:B------:R-:W-:Y:S01]  /*0fd0*/  VIADD R23, R20.reuse, 0x40 ;  /* 0x0000004014177836 */ /* 0x040fe20000000000 */
[CC--:B------:R-:W-:Y:S02]  /*0fe0*/  LEA.HI.SX32 R22, R20.reuse, R20.reuse, 0x1b ;  /* 0x0000001414167211 */ /* 0x0c0fe400078fdaff */
[C---:B------:R-:W-:Y:S02]  /*0ff0*/  IADD3 R25, R20.reuse, 0x60, RZ ;  /* 0x0000006014197810 */ /* 0x040fe40007ffe0ff */
[C---:B------:R-:W-:Y:S02]  /*1000*/  IADD3 R27, R20.reuse, 0x80, RZ ;  /* 0x00000080141b7810 */ /* 0x040fe40007ffe0ff */
[----:B0-----:R-:W-:Y:S01]  /*1010*/  LEA.HI.SX32 R2, R21, R20, 0x1b ;  /* 0x0000001415027211 */ /* 0x001fe200078fdaff */
[C---:B------:R-:W-:Y:S01]  /*1020*/  VIADD R33, R20.reuse, 0xe0 ;  /* 0x000000e014217836 */ /* 0x040fe20000000000 */
[----:B------:R-:W-:-:S02]  /*1030*/  IADD3 R29, R20, 0xa0, RZ ;  /* 0x000000a0141d7810 */ /* 0x000fc40007ffe0ff */
[----:B------:R-:W-:Y:S02]  /*1040*/  IADD3 R31, R20, 0xc0, RZ ;  /* 0x000000c0141f7810 */ /* 0x000fe40007ffe0ff */
[----:B------:R-:W-:Y:S02]  /*1050*/  LEA R93, R22, R61, 0x1 ;  /* 0x0000003d165d7211 */ /* 0x000fe400078e08ff */
[-C--:B------:R-:W-:Y:S02]  /*1060*/  LEA.HI.SX32 R22, R23, R20.reuse, 0x1b ;  /* 0x0000001417167211 */ /* 0x080fe400078fdaff */
[-C--:B------:R-:W-:Y:S01]  /*1070*/  LEA.HI.SX32 R24, R25, R20.reuse, 0x1b ;  /* 0x0000001419187211 */ /* 0x080fe200078fdaff */
[----:B------:R-:W-:Y:S01]  /*1080*/  IMAD R92, R2, 0x2, R61 ;  /* 0x00000002025c7824 */ /* 0x000fe200078e023d */
[----:B------:R-:W-:Y:S02]  /*1090*/  IADD3 R35, R20, 0x100, RZ ;  /* 0x0000010014237810 */ /* 0x000fe40007ffe0ff */
[----:B------:R-:W-:-:S02]  /*10a0*/  LEA.HI.SX32 R26, R27, R20, 0x1b ;  /* 0x000000141b1a7211 */ /* 0x000fc400078fdaff */
[C---:B------:R-:W-:Y:S02]  /*10b0*/  IADD3 R3, R20.reuse, 0x120, RZ ;  /* 0x0000012014037810 */ /* 0x040fe40007ffe0ff */
[-C--:B------:R-:W-:Y:S02]  /*10c0*/  LEA.HI.SX32 R28, R29, R20.reuse, 0x1b ;  /* 0x000000141d1c7211 */ /* 0x080fe400078fdaff */
[----:B------:R-:W-:Y:S01]  /*10d0*/  LEA.HI.SX32 R30, R31, R20, 0x1b ;  /* 0x000000141f1e7211 */ /* 0x000fe200078fdaff */
[C---:B------:R-:W-:Y:S01]  /*10e0*/  VIADD R41, R20.reuse, 0x180 ;  /* 0x0000018014297836 */ /* 0x040fe20000000000 */
[C---:B------:R-:W-:Y:S02]  /*10f0*/  IADD3 R37, R20.reuse, 0x140, RZ ;  /* 0x0000014014257810 */ /* 0x040fe40007ffe0ff */
[----:B------:R-:W-:Y:S02]  /*1100*/  IADD3 R39, R20, 0x160, RZ ;  /* 0x0000016014277810 */ /* 0x000fe40007ffe0ff */
[----:B------:R-:W-:-:S02]  /*1110*/  LEA R91, R22, R61, 0x1 ;  /* 0x0000003d165b7211 */ /* 0x000fc400078e08ff */
[-C--:B------:R-:W-:Y:S02]  /*1120*/  LEA.HI.SX32 R32, R33, R20.reuse, 0x1b ;  /* 0x0000001421207211 */ /* 0x080fe400078fdaff */
[-C--:B------:R-:W-:Y:S02]  /*1130*/  LEA R90, R24, R61.reuse, 0x1 ;  /* 0x0000003d185a7211 */ /* 0x080fe400078e08ff */
[-C--:B------:R-:W-:Y:S02]  /*1140*/  LEA.HI.SX32 R34, R35, R20.reuse, 0x1b ;  /* 0x0000001423227211 */ /* 0x080fe400078fdaff */
[----:B------:R-:W-:Y:S01]  /*1150*/  LEA R89, R26, R61, 0x1 ;  /* 0x0000003d1a597211 */ /* 0x000fe200078e08ff */
[----:B------:R-:W-:Y:S01]  /*1160*/  IMAD R87, R30, 0x2, R61 ;  /* 0x000000021e577824 */ /* 0x000fe200078e023d */
[----:B------:R-:W-:Y:S02]  /*1170*/  IADD3 R43, R20, 0x1a0, RZ ;  /* 0x000001a0142b7810 */ /* 0x000fe40007ffe0ff */
[----:B------:R-:W-:-:S02]  /*1180*/  LEA.HI.SX32 R36, R3, R20, 0x1b ;  /* 0x0000001403247211 */ /* 0x000fc400078fdaff */
[-C--:B------:R-:W-:Y:S02]  /*1190*/  LEA R88, R28, R61.reuse, 0x1 ;  /* 0x0000003d1c587211 */ /* 0x080fe400078e08ff */
[C---:B------:R-:W-:Y:S02]  /*11a0*/  IADD3 R45, R20.reuse, 0x1c0, RZ ;  /* 0x000001c0142d7810 */ /* 0x040fe40007ffe0ff */
[-C--:B------:R-:W-:Y:S02]  /*11b0*/  LEA.HI.SX32 R38, R37, R20.reuse, 0x1b ;  /* 0x0000001425267211 */ /* 0x080fe400078fdaff */
[----:B------:R-:W-:Y:S02]  /*11c0*/  LEA.HI.SX32 R40, R39, R20, 0x1b ;  /* 0x0000001427287211 */ /* 0x000fe400078fdaff */
[----:B------:R-:W-:Y:S02]  /*11d0*/  IADD3 R63, R20, 0x1e0, RZ ;  /* 0x000001e0143f7810 */ /* 0x000fe40007ffe0ff */
[----:B------:R-:W-:-:S02]  /*11e0*/  LEA R86, R32, R61, 0x1 ;  /* 0x0000003d20567211 */ /* 0x000fc400078e08ff */
[-C--:B------:R-:W-:Y:S02]  /*11f0*/  LEA.HI.SX32 R42, R41, R20.reuse, 0x1b ;  /* 0x00000014292a7211 */ /* 0x080fe400078fdaff */
[-C--:B------:R-:W-:Y:S02]  /*1200*/  LEA R85, R34, R61.reuse, 0x1 ;  /* 0x0000003d22557211 */ /* 0x080fe400078e08ff */
[-C--:B------:R-:W-:Y:S02]  /*1210*/  LEA.HI.SX32 R44, R43, R20.reuse, 0x1b ;  /* 0x000000142b2c7211 */ /* 0x080fe400078fdaff */
[----:B------:R-:W-:Y:S02]  /*1220*/  LEA R83, R36, R61, 0x1 ;  /* 0x0000003d24537211 */ /* 0x000fe400078e08ff */
[----:B------:R-:W-:Y:S01]  /*1230*/  LEA R5, R67, R5, 0x4 ;  /* 0x0000000543057211 */ /* 0x000fe200078e20ff */
[----:B------:R-:W-:Y:S01]  /*1240*/  IMAD R81, R40, 0x2, R61 ;  /* 0x0000000228517824 */ /* 0x000fe200078e023d */
[----:B------:R-:W-:-:S02]  /*1250*/  LEA.HI.SX32 R66, R45, R20, 0x1b ;  /* 0x000000142d427211 */ /* 0x000fc400078fdaff */
[-C--:B------:R-:W-:Y:S02]  /*1260*/  LEA R82, R38, R61.reuse, 0x1 ;  /* 0x0000003d26527211 */ /* 0x080fe400078e08ff */
[----:B------:R-:W-:Y:S02]  /*1270*/  LEA.HI.SX32 R20, R63, R20, 0x1b ;  /* 0x000000143f147211 */ /* 0x000fe400078fdaff */
[-C--:B------:R-:W-:Y:S02]  /*1280*/  LEA R80, R42, R61.reuse, 0x1 ;  /* 0x0000003d2a507211 */ /* 0x080fe400078e08ff */
[-C--:B------:R-:W-:Y:S02]  /*1290*/  LEA R79, R44, R61.reuse, 0x1 ;  /* 0x0000003d2c4f7211 */ /* 0x080fe400078e08ff */
[-C--:B------:R-:W-:Y:S02]  /*12a0*/  LEA R78, R66, R61.reuse, 0x1 ;  /* 0x0000003d424e7211 */ /* 0x080fe400078e08ff */
[----:B------:R-:W-:-:S02]  /*12b0*/  LEA R77, R20, R61, 0x1 ;  /* 0x0000003d144d7211 */ /* 0x000fc400078e08ff */
[----:B------:R-:W-:Y:S02]  /*12c0*/  ISETP.GE.AND P2, PT, R64, UR49, PT ;  /* 0x0000003140007c0c */ /* 0x000fe4000bf46270 */
[----:B------:R-:W-:Y:S01]  /*12d0*/  ISETP.GE.AND P1, PT, R60, UR49, PT ;  /* 0x000000313c007c0c */ /* 0x000fe2000bf26270 */
[----:B------:R-:W-:Y:S01]  /*12e0*/  IMAD.U32 R2, RZ, RZ, UR14 ;  /* 0x0000000eff027e24 */ /* 0x000fe2000f8e00ff */
[----:B------:R-:W-:Y:S02]  /*12f0*/  MOV R3, UR15 ;  /* 0x0000000f00037c02 */ /* 0x000fe40008000f00 */
[----:B------:R-:W-:Y:S01]  /*1300*/  ISETP.GE.AND P0, PT, R59, UR49, PT ;  /* 0x000000313b007c0c */ /* 0x000fe2000bf06270 */
[----:B------:R-:W-:Y:S01]  /*1310*/  IMAD.WIDE R2, R64, 0x2, R2 ;  /* 0x0000000240027825 */ /* 0x000fe200078e0202 */
[----:B------:R-:W-:Y:S02]  /*1320*/  ISETP.GE.AND P4, PT, R58, UR49, PT ;  /* 0x000000313a007c0c */ /* 0x000fe4000bf86270 */
[----:B------:R-:W-:-:S02]  /*1330*/  ISETP.GE.AND P6, PT, R57, UR49, PT ;  /* 0x0000003139007c0c */ /* 0x000fc4000bfc6270 */
[----:B------:R-:W-:Y:S02]  /*1340*/  ISETP.GE.AND P5, PT, R56, UR49, PT ;  /* 0x0000003138007c0c */ /* 0x000fe4000bfa6270 */
[----:B------:R-:W-:Y:S01]  /*1350*/  ISETP.GE.AND P3, PT, R55, UR49, PT ;  /* 0x0000003137007c0c */ /* 0x000fe2000bf66270 */
[----:B--2---:R0:W-:Y:S04]  /*1360*/  STS.U16 [R93], R0 ;  /* 0x000000005d007388 */ /* 0x0041e80000000400 */
[----:B---3--:R1:W-:Y:S04]  /*1370*/  STS.U16 [R92+0x40], R4 ;  /* 0x000040045c007388 */ /* 0x0083e80000000400 */
[----:B----4-:R2:W-:Y:S04]  /*1380*/  STS.U16 [R91+0x80], R6 ;  /* 0x000080065b007388 */ /* 0x0105e80000000400 */
[----:B-----5:R3:W-:Y:S04]  /*1390*/  STS.U16 [R90+0xc0], R7 ;  /* 0x0000c0075a007388 */ /* 0x0207e80000000400 */
[----:B------:R4:W-:Y:S01]  /*13a0*/  STS.U16 [R89+0x100], R8 ;  /* 0x0001000859007388 */ /* 0x0009e20000000400 */
[----:B0-----:R-:W-:-:S03]  /*13b0*/  LEA.HI.SX32 R0, R5, R5, 0x1b ;  /* 0x0000000505007211 */ /* 0x001fc600078fdaff */
[----:B------:R0:W-:Y:S04]  /*13c0*/  STS.U16 [R88+0x140], R9 ;  /* 0x0001400958007388 */ /* 0x0001e80000000400 */
[----:B------:R5:W-:Y:S04]  /*13d0*/  STS.U16 [R87+0x180], R10 ;  /* 0x0001800a57007388 */ /* 0x000be80000000400 */
[----:B------:R5:W-:Y:S04]  /*13e0*/  STS.U16 [R86+0x1c0], R11 ;  /* 0x0001c00b56007388 */ /* 0x000be80000000400 */
[----:B------:R5:W-:Y:S01]  /*13f0*/  STS.U16 [R85+0x200], R12 ;  /* 0x0002000c55007388 */ /* 0x000be20000000400 */
[----:B------:R-:W-:-:S03]  /*1400*/  LEA R45, R0, R61, 0x1 ;  /* 0x0000003d002d7211 */ /* 0x000fc600078e08ff */
[----:B------:R5:W-:Y:S04]  /*1410*/  STS.U16 [R83+0x240], R13 ;  /* 0x0002400d53007388 */ /* 0x000be80000000400 */
[----:B------:R5:W-:Y:S04]  /*1420*/  STS.U16 [R82+0x280], R14 ;  /* 0x0002800e52007388 */ /* 0x000be80000000400 */
[----:B------:R5:W-:Y:S04]  /*1430*/  STS.U16 [R81+0x2c0], R15 ;  /* 0x0002c00f51007388 */ /* 0x000be80000000400 */
[----:B------:R5:W-:Y:S04]  /*1440*/  STS.U16 [R80+0x300], R16 ;  /* 0x0003001050007388 */ /* 0x000be80000000400 */
[----:B------:R5:W-:Y:S04]  /*1450*/  STS.U16 [R79+0x340], R17 ;  /* 0x000340114f007388 */ /* 0x000be80000000400 */
[----:B------:R5:W-:Y:S04]  /*1460*/  STS.U16 [R78+0x380], R18 ;  /* 0x000380124e007388 */ /* 0x000be80000000400 */
[----:B------:R-:W-:Y:S01]  /*1470*/  STS.U16 [R77+0x3c0], R19 ;  /* 0x0003c0134d007388 */ /* 0x000fe20000000400 */
[----:B------:R-:W-:-:S03]  /*1480*/  NOP ;  /* 0x0000000000007918 */ /* 0x000fc60000000000 */
[----:B------:R-:W5:Y:S04]  /*1490*/  LDS.U16 R76, [R45] ;  /* 0x000000002d4c7984 */ /* 0x000f680000000400 */
[----:B------:R-:W5:Y:S04]  /*14a0*/  LDS.U16 R75, [R45+0x2] ;  /* 0x000002002d4b7984 */ /* 0x000f680000000400 */
        /* <DEDUP_REMOVED lines=13> */
[----:B------:R-:W5:Y:S01]  /*1580*/  LDS.U16 R40, [R45+0x1e] ;  /* 0x00001e002d287984 */ /* 0x000f620000000400 */
[----:B-1----:R-:W-:Y:S01]  /*1590*/  PRMT R4, RZ, 0x7610, R4 ;  /* 0x00007610ff047816 */ /* 0x002fe20000000004 */
[----:B------:R-:W-:Y:S01]  /*15a0*/  BAR.SYNC.DEFER_BLOCKING 0x0 ;  /* 0x0000000000007b1d */ /* 0x000fe20000010000 */
[----:B--2---:R-:W-:-:S02]  /*15b0*/  PRMT R6, RZ, 0x7610, R6 ;  /* 0x00007610ff067816 */ /* 0x004fc40000000006 */
[----:B---3--:R-:W-:Y:S02]  /*15c0*/  PRMT R7, RZ, 0x7610, R7 ;  /* 0x00007610ff077816 */ /* 0x008fe40000000007 */
[----:B----4-:R-:W-:Y:S02]  /*15d0*/  PRMT R8, RZ, 0x7610, R8 ;  /* 0x00007610ff087816 */ /* 0x010fe40000000008 */
[----:B0-----:R-:W-:Y:S02]  /*15e0*/  PRMT R9, RZ, 0x7610, R9 ;  /* 0x00007610ff097816 */ /* 0x001fe40000000009 */
        /* <DEDUP_REMOVED lines=38> */
[----:B------:R-:W-:Y:S02]  /*1850*/  PRMT R20, RZ, 0x7610, R20 ;  /* 0x00007610ff147816 */ /* 0x000fe40000000014 */
[----:B0-----:R-:W-:Y:S01]  /*1860*/  MOV R2, UR16 ;  /* 0x0000001000027c02 */ /* 0x001fe20008000f00 */
[----:B------:R-:W-:Y:S01]  /*1870*/  IMAD.U32 R3, RZ, RZ, UR17 ;  /* 0x00000011ff037e24 */ /* 0x000fe2000f8e00ff */
[----:B------:R-:W-:-:S03]  /*1880*/  PRMT R21, RZ, 0x7610, R21 ;  /* 0x00007610ff157816 */ /* 0x000fc60000000015 */
[----:B------:R-:W-:Y:S01]  /*1890*/  IMAD.WIDE R2, R64, 0x2, R2 ;  /* 0x0000000240027825 */ /* 0x000fe200078e0202 */
        /* <DEDUP_REMOVED lines=33> */
[----:B------:R-:W-:Y:S06]  /*1ab0*/  BAR.SYNC.DEFER_BLOCKING 0x0 ;  /* 0x0000000000007b1d */ /* 0x000fec0000010000 */
[----:B------:R-:W2:Y:S04]  /*1ac0*/  @!P2 LDG.E.U16 R20, desc[UR20][R2.64] ;  /* 0x000000140214a981 */ /* 0x000ea8000c1e1500 */
[----:B------:R-:W3:Y:S01]  /*1ad0*/  @!P1 LDG.E.U16 R21, desc[UR20][R2.64+0x40] ;  /* 0x0000401402159981 */ /* 0x000ee2000c1e1500 */
[----:B------:R-:W-:-:S02]  /*1ae0*/  ISETP.GE.AND P0, PT, R59, UR49, PT ;  /* 0x000000313b007c0c */ /* 0x000fc4000bf06270 */
[----:B------:R-:W-:Y:S02]  /*1af0*/  ISETP.GE.AND P4, PT, R58, UR49, PT ;  /* 0x000000313a007c0c */ /* 0x000fe4000bf86270 */
[----:B------:R-:W-:Y:S02]  /*1b00*/  ISETP.GE.AND P6, PT, R57, UR49, PT ;  /* 0x0000003139007c0c */ /* 0x000fe4000bfc6270 */
[----:B------:R-:W-:Y:S02]  /*1b10*/  ISETP.GE.AND P5, PT, R56, UR49, PT ;  /* 0x0000003138007c0c */ /* 0x000fe4000bfa6270 */
[----:B------:R-:W-:Y:S02]  /*1b20*/  ISETP.GE.AND P3, PT, R55, UR49, PT ;  /* 0x0000003137007c0c */ /* 0x000fe4000bf66270 */
[----:B------:R-:W-:Y:S02]  /*1b30*/  ISETP.GE.AND P2, PT, R54, UR49, PT ;  /* 0x0000003136007c0c */ /* 0x000fe4000bf46270 */
[----:B------:R-:W-:-:S02]  /*1b40*/  ISETP.GE.AND P1, PT, R53, UR49, PT ;  /* 0x0000003135007c0c */ /* 0x000fc4000bf26270 */
[----:B------:R-:W-:Y:S02]  /*1b50*/  PRMT R22, RZ, 0x7610, R22 ;  /* 0x00007610ff167816 */ /* 0x000fe40000000016 */
[----:B------:R-:W-:Y:S02]  /*1b60*/  PRMT R23, RZ, 0x7610, R23 ;  /* 0x00007610ff177816 */ /* 0x000fe40000000017 */
[----:B------:R-:W-:Y:S02]  /*1b70*/  PRMT R24, RZ, 0x7610, R24 ;  /* 0x00007610ff187816 */ /* 0x000fe40000000018 */
[----:B0-----:R-:W-:Y:S01]  /*1b80*/  PRMT R0, RZ, 0x7610, R0 ;  /* 0x00007610ff007816 */ /* 0x001fe20000000000 */
[----:B------:R-:W4:Y:S01]  /*1b90*/  @!P0 LDG.E.U16 R22, desc[UR20][R2.64+0x80] ;  /* 0x0000801402168981 */ /* 0x000f22000c1e1500 */
[----:B------:R-:W-:Y:S02]  /*1ba0*/  PRMT R25, RZ, 0x7610, R25 ;  /* 0x00007610ff197816 */ /* 0x000fe40000000019 */
[----:B------:R-:W-:Y:S01]  /*1bb0*/  PRMT R26, RZ, 0x7610, R26 ;  /* 0x00007610ff1a7816 */ /* 0x000fe2000000001a */
[----:B------:R-:W5:Y:S01]  /*1bc0*/  @!P4 LDG.E.U16 R23, desc[UR20][R2.64+0xc0] ;  /* 0x0000c0140217c981 */ /* 0x000f62000c1e1500 */
[----:B------:R-:W-:-:S02]  /*1bd0*/  PRMT R27, RZ, 0x7610, R27 ;  /* 0x00007610ff1b7816 */ /* 0x000fc4000000001b */
[----:B------:R-:W-:Y:S01]  /*1be0*/  ISETP.GE.AND P0, PT, R52, UR49, PT ;  /* 0x0000003134007c0c */ /* 0x000fe2000bf06270 */
[----:B------:R-:W5:Y:S01]  /*1bf0*/  @!P6 LDG.E.U16 R24, desc[UR20][R2.64+0x100] ;  /* 0x000100140218e981 */ /* 0x000f62000c1e1500 */
[----:B------:R-:W-:Y:S02]  /*1c00*/  ISETP.GE.AND P4, PT, R51, UR49, PT ;  /* 0x0000003133007c0c */ /* 0x000fe4000bf86270 */
[----:B------:R-:W-:Y:S01]  /*1c10*/  ISETP.GE.AND P6, PT, R50, UR49, PT ;  /* 0x0000003132007c0c */ /* 0x000fe2000bfc6270 */
        /* <DEDUP_REMOVED lines=54> */
[----:B--2---:R-:W-:Y:S04]  /*1f80*/  STS.U16 [R93], R20 ;  /* 0x000000145d007388 */ /* 0x004fe80000000400 */
[----:B---3--:R0:W-:Y:S04]  /*1f90*/  STS.U16 [R92+0x40], R21 ;  /* 0x000040155c007388 */ /* 0x0081e80000000400 */
[----:B0-----:R-:W2:Y:S04]  /*1fa0*/  LDL.LU R21, [R1+0xd8] ;  /* 0x0000d80001157983 */ /* 0x001ea80000300800 */
        /* <DEDUP_REMOVED lines=15> */
[----:B------:R-:W0:Y:S04]  /*20a0*/  LDS.U16 R0, [R45] ;  /* 0x000000002d007984 */ /* 0x000e280000000400 */
[----:B------:R-:W1:Y:S04]  /*20b0*/  LDS.U16 R44, [R45+0x2] ;  /* 0x000002002d2c7984 */ /* 0x000e680000000400 */
        /* <DEDUP_REMOVED lines=8> */
[----:B------:R-:W-:-:S03]  /*2140*/  HADD2.F32 R3, -RZ, R76.H0_H0 ;  /* 0x2000004cff037230 */ /* 0x000fc60000004100 */
[----:B------:R-:W5:Y:S01]  /*2150*/  LDS.U16 R31, [R45+0x14] ;  /* 0x000014002d1f7984 */ /* 0x000f620000000400 */
[----:B0-----:R-:W-:Y:S02]  /*2160*/  HADD2.F32 R0, -RZ, R0.H0_H0 ;  /* 0x20000000ff007230 */ /* 0x001fe40000004100 */
[----:B------:R-:W-:Y:S01]  /*2170*/  HADD2.F32 R20, -RZ, R75.H0_H0 ;  /* 0x2000004bff147230 */ /* 0x000fe20000004100 */
[----:B------:R-:W0:Y:S01]  /*2180*/  LDS.U16 R30, [R45+0x16] ;  /* 0x000016002d1e7984 */ /* 0x000e220000000400 */
[----:B-1----:R-:W-:-:S03]  /*2190*/  HADD2.F32 R44, -RZ, R44.H0_H0 ;  /* 0x2000002cff2c7230 */ /* 0x002fc60000004100 */
[----:B------:R-:W1:Y:S01]  /*21a0*/  LDS.U16 R29, [R45+0x18] ;  /* 0x000018002d1d7984 */ /* 0x000e620000000400 */
[----:B---3--:R-:W-:-:S03]  /*21b0*/  HADD2.F32 R39, -RZ, R39.H0_H0 ;  /* 0x20000027ff277230 */ /* 0x008fc60000004100 */
[----:B------:R-:W3:Y:S01]  /*21c0*/  LDS.U16 R28, [R45+0x1a] ;  /* 0x00001a002d1c7984 */ /* 0x000ee20000000400 */
[----:B----4-:R-:W-:Y:S02]  /*21d0*/  HADD2.F32 R38, -RZ, R38.H0_H0 ;  /* 0x20000026ff267230 */ /* 0x010fe40000004100 */
[----:B------:R-:W-:Y:S01]  /*21e0*/  HADD2.F32 R22, -RZ, R72.H0_H0 ;  /* 0x20000048ff167230 */ /* 0x000fe20000004100 */
[----:B------:R-:W4:Y:S01]  /*21f0*/  LDS.U16 R27, [R45+0x1c] ;  /* 0x00001c002d1b7984 */ /* 0x000f220000000400 */
[----:B-----5:R-:W-:-:S03]  /*2200*/  HADD2.F32 R37, -RZ, R37.H0_H0 ;  /* 0x20000025ff257230 */ /* 0x020fc60000004100 */
[----:B------:R-:W5:Y:S01]  /*2210*/  LDS.U16 R26, [R45+0x1e] ;  /* 0x00001e002d1a7984 */ /* 0x000f620000000400 */
[----:B------:R-:W-:Y:S02]  /*2220*/  HADD2.F32 R36, -RZ, R36.H0_H0 ;  /* 0x20000024ff247230 */ /* 0x000fe40000004100 */
[----:B------:R-:W-:Y:S02]  /*2230*/  HADD2.F32 R35, -RZ, R35.H0_H0 ;  /* 0x20000023ff237230 */ /* 0x000fe40000004100 */
[----:B------:R-:W-:Y:S02]  /*2240*/  HADD2.F32 R34, -RZ, R2.H0_H0 ;  /* 0x20000002ff227230 */ /* 0x000fe40000004100 */
[----:B------:R-:W-:Y:S02]  /*2250*/  HADD2.F32 R33, -RZ, R33.H0_H0 ;  /* 0x20000021ff217230 */ /* 0x000fe40000004100 */
[----:B------:R-:W-:Y:S02]  /*2260*/  HADD2.F32 R32, -RZ, R32.H0_H0 ;  /* 0x20000020ff207230 */ /* 0x000fe40000004100 */
[----:B------:R-:W-:-:S02]  /*2270*/  HADD2.F32 R31, -RZ, R31.H0_H0 ;  /* 0x2000001fff1f7230 */ /* 0x000fc40000004100 */
[----:B0-----:R-:W-:Y:S02]  /*2280*/  HADD2.F32 R30, -RZ, R30.H0_H0 ;  /* 0x2000001eff1e7230 */ /* 0x001fe40000004100 */
[----:B-1----:R-:W-:Y:S02]  /*2290*/  HADD2.F32 R29, -RZ, R29.H0_H0 ;  /* 0x2000001dff1d7230 */ /* 0x002fe40000004100 */
[----:B---3--:R-:W-:Y:S02]  /*22a0*/  HADD2.F32 R28, -RZ, R28.H0_H0 ;  /* 0x2000001cff1c7230 */ /* 0x008fe40000004100 */
[----:B----4-:R-:W-:Y:S02]  /*22b0*/  HADD2.F32 R27, -RZ, R27.H0_H0 ;  /* 0x2000001bff1b7230 */ /* 0x010fe40000004100 */
[----:B-----5:R-:W-:Y:S02]  /*22c0*/  HADD2.F32 R26, -RZ, R26.H0_H0 ;  /* 0x2000001aff1a7230 */ /* 0x020fe40000004100 */
[----:B------:R-:W-:-:S02]  /*22d0*/  HADD2.F32 R16, -RZ, R16.H0_H0 ;  /* 0x20000010ff107230 */ /* 0x000fc40000004100 */
[----:B------:R-:W-:Y:S02]  /*22e0*/  HADD2.F32 R10, -RZ, R10.H0_H0 ;  /* 0x2000000aff0a7230 */ /* 0x000fe40000004100 */
[----:B------:R-:W-:Y:S02]  /*22f0*/  HADD2.F32 R15, -RZ, R15.H0_H0 ;  /* 0x2000000fff0f7230 */ /* 0x000fe40000004100 */
[----:B------:R-:W-:Y:S02]  /*2300*/  HADD2.F32 R4, -RZ, R4.H0_H0 ;  /* 0x20000004ff047230 */ /* 0x000fe40000004100 */
[----:B------:R-:W-:-:S03]  /*2310*/  FADD.FTZ R23, R10, UR5 ;  /* 0x000000050a177e21 */ /* 0x000fc60008010000 */
[----:B------:R-:W-:Y:S01]  /*2320*/  FADD.FTZ R10, R4, UR5 ;  /* 0x00000005040a7e21 */ /* 0x000fe20008010000 */
[----:B------:R-:W-:Y:S01]  /*2330*/  FMUL.FTZ R4, R44, UR4 ;  /* 0x000000042c047c20 */ /* 0x000fe20008410000 */
[----:B--2---:R-:W-:Y:S01]  /*2340*/  FFMA.FTZ R3, R0, R3, R21 ;  /* 0x0000000300037223 */ /* 0x004fe20000010015 */
[----:B------:R-:W-:-:S03]  /*2350*/  HADD2.F32 R21, -RZ, R74.H0_H0 ;  /* 0x2000004aff157230 */ /* 0x000fc60000004100 */
[----:B------:R-:W-:Y:S01]  /*2360*/  FFMA.FTZ R20, R44, R20, R3 ;  /* 0x000000142c147223 */ /* 0x000fe20000010003 */
[----:B------:R-:W-:-:S03]  /*2370*/  HADD2.F32 R3, -RZ, R73.H0_H0 ;  /* 0x20000049ff037230 */ /* 0x000fc60000004100 */
[----:B------:R-:W-:-:S04]  /*2380*/  FFMA.FTZ R21, R39, R21, R20 ;  /* 0x0000001527157223 */ /* 0x000fc80000010014 */
[----:B------:R-:W-:Y:S01]  /*2390*/  FFMA.FTZ R20, R38, R3, R21 ;  /* 0x0000000326147223 */ /* 0x000fe20000010015 */
[----:B------:R-:W-:-:S03]  /*23a0*/  HADD2.F32 R21, -RZ, R71.H0_H0 ;  /* 0x20000047ff157230 */ /* 0x000fc60000004100 */
        /* <DEDUP_REMOVED lines=20> */
[----:B------:R-:W-:-:S04]  /*24f0*/  FFMA.FTZ R3, R27, R20, R2 ;  /* 0x000000141b037223 */ /* 0x000fc80000010002 */
[----:B------:R-:W-:-:S05]  /*2500*/  FFMA.FTZ R2, R26, R21, R3 ;  /* 0x000000151a027223 */ /* 0x000fca0000010003 */
[----:B------:R0:W-:Y:S01]  /*2510*/  STL [R1+0xd8], R2 ;  /* 0x0000d80201007387 */ /* 0x0001e20000100800 */
[----:B------:R-:W-:Y:S02]  /*2520*/  HADD2.F32 R3, -RZ, R18.H0_H0 ;  /* 0x20000012ff037230 */ /* 0x000fe40000004100 */
[----:B0-----:R-:W-:Y:S02]  /*2530*/  HADD2.F32 R2, -RZ, R17.H0_H0 ;  /* 0x20000011ff027230 */ /* 0x001fe40000004100 */
[----:B------:R-:W-:-:S03]  /*2540*/  FADD.FTZ R17, R16, UR5 ;  /* 0x0000000510117e21 */ /* 0x000fc60008010000 */
[----:B------:R-:W-:Y:S01]  /*2550*/  FADD.FTZ R16, R2, UR5 ;  /* 0x0000000502107e21 */ /* 0x000fe20008010000 */
[----:B------:R-:W-:Y:S01]  /*2560*/  FMUL.FTZ R2, R0, UR4 ;  /* 0x0000000400027c20 */ /* 0x000fe20008410000 */
[----:B------:R-:W-:Y:S01]  /*2570*/  FADD.FTZ R18, R15, UR5 ;  /* 0x000000050f127e21 */ /* 0x000fe20008010000 */
[----:B------:R-:W-:Y:S01]  /*2580*/  FADD.FTZ R15, R3, UR5 ;  /* 0x00000005030f7e21 */ /* 0x000fe20008010000 */
[----:B------:R-:W-:Y:S02]  /*2590*/  FMUL.FTZ R3, R39, UR4 ;  /* 0x0000000427037c20 */ /* 0x000fe40008410000 */
[----:B------:R0:W-:Y:S04]  /*25a0*/  STL [R1+0x48], R2 ;  /* 0x0000480201007387 */ /* 0x0001e80000100800 */
[----:B------:R1:W-:Y:S01]  /*25b0*/  STL [R1+0x44], R4 ;  /* 0x0000440401007387 */ /* 0x0003e20000100800 */
[----:B0-----:R-:W-:-:S03]  /*25c0*/  FMUL.FTZ R2, R38, UR4 ;  /* 0x0000000426027c20 */ /* 0x001fc60008410000 */
[----:B------:R0:W-:Y:S01]  /*25d0*/  STL [R1+0x40], R3 ;  /* 0x0000400301007387 */ /* 0x0001e20000100800 */
[----:B-1----:R-:W-:-:S03]  /*25e0*/  FMUL.FTZ R4, R37, UR4 ;  /* 0x0000000425047c20 */ /* 0x002fc60008410000 */
[----:B------:R1:W-:Y:S01]  /*25f0*/  STL [R1+0x3c], R2 ;  /* 0x00003c0201007387 */ /* 0x0003e20000100800 */
[----:B0-----:R-:W-:-:S03]  /*2600*/  FMUL.FTZ R3, R36, UR4 ;  /* 0x0000000424037c20 */ /* 0x001fc60008410000 */
[----:B------:R0:W-:Y:S01]  /*2610*/  STL [R1+0x38], R4 ;  /* 0x0000380401007387 */ /* 0x0001e20000100800 */
[----:B-1----:R-:W-:-:S03]  /*2620*/  FMUL.FTZ R2, R35, UR4 ;  /* 0x0000000423027c20 */ /* 0x002fc60008410000 */
[----:B------:R1:W-:Y:S04]  /*2630*/  STL [R1+0x34], R3 ;  /* 0x0000340301007387 */ /* 0x0003e80000100800 */
[----:B------:R2:W-:Y:S01]  /*2640*/  STL [R1+0x30], R2 ;  /* 0x0000300201007387 */ /* 0x0005e20000100800 */
[----:B0-----:R-:W-:Y:S01]  /*2650*/  FMUL.FTZ R4, R34, UR4 ;  /* 0x0000000422047c20 */ /* 0x001fe20008410000 */
[----:B-1----:R-:W-:-:S04]  /*2660*/  FMUL.FTZ R3, R33, UR4 ;  /* 0x0000000421037c20 */ /* 0x002fc80008410000 */
[----:B------:R0:W-:Y:S01]  /*2670*/  STL [R1+0x2c], R4 ;  /* 0x00002c0401007387 */ /* 0x0001e20000100800 */
[----:B--2---:R-:W-:-:S03]  /*2680*/  FMUL.FTZ R2, R32, UR4 ;  /* 0x0000000420027c20 */ /* 0x004fc60008410000 */
        /* <DEDUP_REMOVED lines=9> */
[----:B-1----:R-:W-:Y:S01]  /*2720*/  FMUL.FTZ R3, R27, UR4 ;  /* 0x000000041b037c20 */ /* 0x002fe20008410000 */
[----:B--2---:R-:W-:-:S03]  /*2730*/  FMUL.FTZ R2, R26, UR4 ;  /* 0x000000041a027c20 */ /* 0x004fc60008410000 */
[----:B------:R0:W-:Y:S04]  /*2740*/  STL [R1+0x14], R4 ;  /* 0x0000140401007387 */ /* 0x0001e80000100800 */
[----:B------:R0:W-:Y:S04]  /*2750*/  STL [R1+0xc], R2 ;  /* 0x00000c0201007387 */ /* 0x0001e80000100800 */
[----:B------:R0:W-:Y:S01]  /*2760*/  STL [R1+0x10], R3 ;  /* 0x0000100301007387 */ /* 0x0001e20000100800 */
[----:B------:R-:W-:Y:S01]  /*2770*/  ISETP.LT.AND P0, PT, RZ, UR7, PT ;  /* 0x00000007ff007c0c */ /* 0x000fe2000bf01270 */
[----:B------:R-:W-:-:S02]  /*2780*/  HADD2.F32 R11, -RZ, R11.H0_H0 ;  /* 0x2000000bff0b7230 */ /* 0x000fc40000004100 */
[----:B------:R-:W-:Y:S02]  /*2790*/  HADD2.F32 R12, -RZ, R12.H0_H0 ;  /* 0x2000000cff0c7230 */ /* 0x000fe40000004100 */
[----:B------:R-:W-:Y:S02]  /*27a0*/  HADD2.F32 R13, -RZ, R13.H0_H0 ;  /* 0x2000000dff0d7230 */ /* 0x000fe40000004100 */
[----:B------:R-:W-:Y:S02]  /*27b0*/  HADD2.F32 R14, -RZ, R14.H0_H0 ;  /* 0x2000000eff0e7230 */ /* 0x000fe40000004100 */
[----:B------:R-:W-:Y:S02]  /*27c0*/  HADD2.F32 R8, -RZ, R8.H0_H0 ;  /* 0x20000008ff087230 */ /* 0x000fe40000004100 */
[----:B------:R-:W-:Y:S02]  /*27d0*/  HADD2.F32 R9, -RZ, R9.H0_H0 ;  /* 0x20000009ff097230 */ /* 0x000fe40000004100 */
[----:B------:R-:W-:-:S02]  /*27e0*/  HADD2.F32 R40, -RZ, R19.H0_H0 ;  /* 0x20000013ff287230 */ /* 0x000fc40000004100 */
[----:B------:R-:W-:Y:S02]  /*27f0*/  HADD2.F32 R7, -RZ, R7.H0_H0 ;  /* 0x20000007ff077230 */ /* 0x000fe40000004100 */
[----:B------:R-:W-:Y:S02]  /*2800*/  HADD2.F32 R6, -RZ, R6.H0_H0 ;  /* 0x20000006ff067230 */ /* 0x000fe40000004100 */
[----:B------:R-:W-:Y:S02]  /*2810*/  HADD2.F32 R5, -RZ, R5.H0_H0 ;  /* 0x20000005ff057230 */ /* 0x000fe40000004100 */
[----:B------:R-:W-:Y:S01]  /*2820*/  FADD.FTZ R22, R11, UR5 ;  /* 0x000000050b167e21 */ /* 0x000fe20008010000 */
        /* <DEDUP_REMOVED lines=9> */
[----:B------:R-:W-:Y:S06]  /*28c0*/  BAR.SYNC.DEFER_BLOCKING 0x0 ;  /* 0x0000000000007b1d */ /* 0x000fec0000010000 */
[----:B0-----:R-:W-:Y:S05]  /*28d0*/  @P0 BRA `(.L_x_343) ;  /* 0x00000000002c0947 */ /* 0x001fea0003800000 */
[----:B------:R0:W-:Y:S01]  /*28e0*/  STL [R1+0x8], RZ ;  /* 0x000008ff01007387 */ /* 0x0001e20000100800 */
[----:B------:R-:W-:Y:S01]  /*28f0*/  HFMA2.MMA R157, -RZ, RZ, 0, 0 ;  /* 0x00000000ff9d7435 */ /* 0x000fe200000001ff */
[----:B------:R-:W-:Y:S02]  /*2900*/  CS2R R160, SRZ ;  /* 0x0000000000a07805 */ /* 0x000fe4000001ff00 */
[----:B------:R-:W-:Y:S01]  /*2910*/  CS2R R158, SRZ ;  /* 0x00000000009e7805 */ /* 0x000fe2000001ff00 */
[----:B------:R0:W-:Y:S01]  /*2920*/  STL [R1+0x4], RZ ;  /* 0x000004ff01007387 */ /* 0x0001e20000100800 */
[----:B------:R-:W-:Y:S02]  /*2930*/  CS2R R8, SRZ ;  /* 0x0000000000087805 */ /* 0x000fe4000001ff00 */
[----:B------:R-:W-:Y:S02]  /*2940*/  CS2R R6, SRZ ;  /* 0x0000000000067805 */ /* 0x000fe4000001ff00 */
[----:B------:R-:W-:Y:S01]  /*2950*/  CS2R R4, SRZ ;  /* 0x0000000000047805 */ /* 0x000fe2000001ff00 */
[----:B------:R0:W-:Y:S01]  /*2960*/  STL [R1], RZ ;  /* 0x000000ff01007387 */ /* 0x0001e20000100800 */
[----:B------:R-:W-:Y:S01]  /*2970*/  CS2R R2, SRZ ;  /* 0x0000000000027805 */ /* 0x000fe2000001ff00 */
[----:B------:R-:W-:Y:S06]  /*2980*/  BRA `(.L_x_344) ;  /* 0x0000004400547947 */ /* 0x000fec0003800000 */
.L_x_343:
[----:B------:R-:W-:Y:S01]  /*2990*/  ISETP.GE.AND P0, PT, R64, UR49, PT ;  /* 0x0000003140007c0c */ /* 0x000fe2000bf06270 */
[----:B------:R-:W-:Y:S01]  /*29a0*/  USHF.R.S32.HI UR8, URZ, 0x1f, UR10 ;  /* 0x0000001f3f087899 */ /* 0x000fe2000801140a */
[----:B------:R-:W-:Y:S01]  /*29b0*/  HFMA2.MMA R157, -RZ, RZ, 0, 0 ;  /* 0x00000000ff9d7435 */ /* 0x000fe200000001ff */
[----:B------:R-:W-:Y:S01]  /*29c0*/  ULDC.64 UR50, c[0x0][0x230] ;  /* 0x00008c0000327ab9 */ /* 0x000fe20000000a00 */
[----:B------:R-:W-:Y:S01]  /*29d0*/  P2R R2, PR, RZ, 0x1 ;  /* 0x00000001ff027803 */ /* 0x000fe20000000000 */
[----:B------:R-:W-:Y:S01]  /*29e0*/  ULDC.64 UR32, c[0x0][0x248] ;  /* 0x0000920000207ab9 */ /* 0x000fe20000000a00 */
[----:B------:R-:W-:Y:S01]  /*29f0*/  UIMAD UR7, UR8, UR50, URZ ;  /* 0x00000032080772a4 */ /* 0x000fe2000f8e023f */
[----:B------:R-:W-:Y:S01]  /*2a00*/  CS2R R160, SRZ ;  /* 0x0000000000a07805 */ /* 0x000fe2000001ff00 */
[----:B------:R-:W-:Y:S01]  /*2a10*/  UIMAD UR8, UR8, UR32, URZ ;  /* 0x00000020080872a4 */ /* 0x000fe2000f8e023f */
[----:B------:R0:W-:Y:S01]  /*2a20*/  STL [R1+0xcc], R2 ;  /* 0x0000cc0201007387 */ /* 0x0001e20000100800 */
[----:B------:R-:W-:Y:S01]  /*2a30*/  UIMAD.WIDE.U32 UR28, UR10, UR50, URZ ;  /* 0x000000320a1c72a5 */ /* 0x000fe2000f8e003f */
[----:B------:R-:W-:Y:S01]  /*2a40*/  CS2R R158, SRZ ;  /* 0x00000000009e7805 */ /* 0x000fe2000001ff00 */
[----:B------:R-:W-:Y:S01]  /*2a50*/  UIMAD UR51, UR10, UR51, UR7 ;  /* 0x000000330a3372a4 */ /* 0x000fe2000f8e0207 */
[----:B------:R1:W-:Y:S01]  /*2a60*/  STL [R1+0x8], RZ ;  /* 0x000008ff01007387 */ /* 0x0003e20000100800 */
[----:B------:R-:W-:Y:S01]  /*2a70*/  UIMAD.WIDE.U32 UR30, UR10, UR32, URZ ;  /* 0x000000200a1e72a5 */ /* 0x000fe2000f8e003f */
[----:B------:R-:W-:Y:S01]  /*2a80*/  CS2R R8, SRZ ;  /* 0x0000000000087805 */ /* 0x000fe2000001ff00 */
[----:B------:R-:W-:Y:S01]  /*2a90*/  UIMAD UR52, UR10, UR33, UR8 ;  /* 0x000000210a3472a4 */ /* 0x000fe2000f8e0208 */
[----:B------:R1:W-:Y:S01]  /*2aa0*/  STL [R1+0x4], RZ ;  /* 0x000004ff01007387 */ /* 0x0003e20000100800 */
[----:B------:R-:W-:-:S02]  /*2ab0*/  CS2R R6, SRZ ;  /* 0x0000000000067805 */ /* 0x000fc4000001ff00 */
[----:B------:R-:W-:Y:S02]  /*2ac0*/  CS2R R4, SRZ ;  /* 0x0000000000047805 */ /* 0x000fe4000001ff00 */
[----:B0-----:R-:W-:Y:S01]  /*2ad0*/  CS2R R2, SRZ ;  /* 0x0000000000027805 */ /* 0x001fe2000001ff00 */
[----:B------:R1:W-:Y:S01]  /*2ae0*/  STL [R1], RZ ;  /* 0x000000ff01007387 */ /* 0x0003e20000100800 */
[----:B------:R-:W-:Y:S01]  /*2af0*/  UMOV UR7, URZ ;  /* 0x0000003f00077c82 */ /* 0x000fe20008000000 */
[----:B------:R-:W-:Y:S01]  /*2b00*/  UMOV UR8, URZ ;  /* 0x0000003f00087c82 */ /* 0x000fe20008000000 */
[----:B------:R-:W-:Y:S01]  /*2b10*/  UMOV UR9, URZ ;  /* 0x0000003f00097c82 */ /* 0x000fe20008000000 */
[----:B------:R-:W-:Y:S01]  /*2b20*/  ULDC UR55, c[0x0][0x224] ;  /* 0x0000890000377ab9 */ /* 0x000fe20000000800 */
[----:B------:R-:W-:Y:S01]  /*2b30*/  ULDC UR56, c[0x0][0x21c] ;  /* 0x0000870000387ab9 */ /* 0x000fe20000000800 */
[----:B------:R-:W-:Y:S01]  /*2b40*/  ULDC UR50, c[0x0][0x218] ;  /* 0x0000860000327ab9 */ /* 0x000fe20000000800 */
[----:B------:R-:W-:-:S02]  /*2b50*/  UIADD3 UR51, UR29, UR51, URZ ;  /* 0x000000331d337290 */ /* 0x000fc4000fffe03f */
[----:B------:R-:W-:Y:S01]  /*2b60*/  UIADD3 UR52, UR31, UR52, URZ ;  /* 0x000000341f347290 */ /* 0x000fe2000fffe03f */
[----:B------:R-:W-:Y:S01]  /*2b70*/  ULDC.64 UR32, c[0x0][0x3d0] ;  /* 0x0000f40000207ab9 */ /* 0x000fe20000000a00 */
[----:B------:R-:W-:Y:S01]  /*2b80*/  ULDC.64 UR34, c[0x0][0x238] ;  /* 0x00008e0000227ab9 */ /* 0x000fe20000000a00 */
[----:B------:R-:W-:Y:S01]  /*2b90*/  ULDC.64 UR36, c[0x0][0x2d0] ;  /* 0x0000b40000247ab9 */ /* 0x000fe20000000a00 */
[----:B------:R-:W-:Y:S01]  /*2ba0*/  ULDC.64 UR38, c[0x0][0x250] ;  /* 0x0000940000267ab9 */ /* 0x000fe20000000a00 */
[----:B------:R-:W-:Y:S01]  /*2bb0*/  ULDC.64 UR40, c[0x0][0x2d8] ;  /* 0x0000b60000287ab9 */ /* 0x000fe20000000a00 */
[----:B------:R-:W-:Y:S01]  /*2bc0*/  ULDC.64 UR42, c[0x0][0x270] ;  /* 0x00009c00002a7ab9 */ /* 0x000fe20000000a00 */
[----:B-1----:R-:W-:-:S05]  /*2bd0*/  ULDC.64 UR44, c[0x0][0x370] ;  /* 0x0000dc00002c7ab9 */ /* 0x002fca0000000a00 */
.L_x_388:
[----:B------:R-:W2:Y:S01]  /*2be0*/  LDL R40, [R1+0xcc] ;  /* 0x0000cc0001287983 */ /* 0x000ea20000100800 */
[----:B------:R-:W-:Y:S01]  /*2bf0*/  USHF.R.S32.HI UR57, URZ, 0x1f, UR7 ;  /* 0x0000001f3f397899 */ /* 0x000fe20008011407 */
[--C-:B------:R-:W-:Y:S02]  /*2c00*/  SHF.R.S32.HI R65, RZ, 0x1f, R64.reuse ;  /* 0x0000001fff417819 */ /* 0x100fe40000011440 */
[----:B------:R-:W-:Y:S01]  /*2c10*/  MOV R43, UR42 ;  /* 0x0000002a002b7c02 */ /* 0x000fe20008000f00 */
[----:B------:R-:W-:Y:S01]  /*2c20*/  UIMAD UR46, UR57, UR42, URZ ;  /* 0x0000002a392e72a4 */ /* 0x000fe2000f8e023f */
[----:B------:R-:W-:Y:S01]  /*2c30*/  LOP3.LUT R60, R64, 0x20, RZ, 0xfc, !PT ;  /* 0x00000020403c7812 */ /* 0x000fe200078efcff */
[----:B------:R-:W3:Y:S02]  /*2c40*/  LDL R97, [R1+0x88] ;  /* 0x0000880001617983 */ /* 0x000ee40000100800 */
[----:B------:R-:W-:Y:S02]  /*2c50*/  UIMAD UR46, UR7, UR43, UR46 ;  /* 0x0000002b072e72a4 */ /* 0x000fe4000f8e022e */
[----:B------:R-:W-:Y:S01]  /*2c60*/  IMAD.WIDE.U32 R42, R43, UR7, R64 ;  /* 0x000000072b2a7c25 */ /* 0x000fe2000f8e0040 */
[----:B------:R-:W-:Y:S01]  /*2c70*/  ISETP.GE.AND P3, PT, R60, UR49, PT ;  /* 0x000000313c007c0c */ /* 0x000fe2000bf66270 */
[----:B------:R-:W4:Y:S01]  /*2c80*/  LDL R96, [R1+0x84] ;  /* 0x0000840001607983 */ /* 0x000f220000100800 */
[----:B------:R-:W-:-:S02]  /*2c90*/  LOP3.LUT R59, R64, 0x40, RZ, 0xfc, !PT ;  /* 0x00000040403b7812 */ /* 0x000fc400078efcff */
[----:B------:R-:W-:Y:S01]  /*2ca0*/  IADD3 R41, R43, UR46, RZ ;  /* 0x0000002e2b297c10 */ /* 0x000fe2000fffe0ff */
[----:B------:R-:W4:Y:S01]  /*2cb0*/  LDL R95, [R1+0x80] ;  /* 0x00008000015f7983 */ /* 0x000f220000100800 */
[C---:B------:R-:W-:Y:S02]  /*2cc0*/  LOP3.LUT R58, R64.reuse, 0x60, RZ, 0xfc, !PT ;  /* 0x00000060403a7812 */ /* 0x040fe400078efcff */
[----:B01----:R-:W-:Y:S01]  /*2cd0*/  PRMT R66, RZ, 0x7610, R66 ;  /* 0x00007610ff427816 */ /* 0x003fe20000000042 */
[----:B------:R-:W4:Y:S01]  /*2ce0*/  LDL R94, [R1+0x7c] ;  /* 0x00007c00015e7983 */ /* 0x000f220000100800 */
[C---:B------:R-:W-:Y:S02]  /*2cf0*/  LOP3.LUT R57, R64.reuse, 0x80, RZ, 0xfc, !PT ;  /* 0x0000008040397812 */ /* 0x040fe400078efcff */
[C---:B------:R-:W-:Y:S01]  /*2d00*/  LOP3.LUT R56, R64.reuse, 0xa0, RZ, 0xfc, !PT ;  /* 0x000000a040387812 */ /* 0x040fe200078efcff */
[----:B------:R-:W4:Y:S01]  /*2d10*/  LDL R93, [R1+0x78] ;  /* 0x00007800015d7983 */ /* 0x000f220000100800 */
[----:B------:R-:W-:-:S02]  /*2d20*/  LOP3.LUT R55, R64, 0xc0, RZ, 0xfc, !PT ;  /* 0x000000c040377812 */ /* 0x000fc400078efcff */
[----:B------:R-:W-:Y:S01]  /*2d30*/  ISETP.GE.AND P2, PT, R59, UR49, PT ;  /* 0x000000313b007c0c */ /* 0x000fe2000bf46270 */
[----:B------:R-:W4:Y:S01]  /*2d40*/  LDL R92, [R1+0x74] ;  /* 0x00007400015c7983 */ /* 0x000f220000100800 */
[----:B------:R-:W-:Y:S02]  /*2d50*/  LOP3.LUT R54, R64, 0xe0, RZ, 0xfc, !PT ;  /* 0x000000e040367812 */ /* 0x000fe400078efcff */
[----:B------:R-:W-:Y:S01]  /*2d60*/  ISETP.GE.AND P1, PT, R58, UR49, PT ;  /* 0x000000313a007c0c */ /* 0x000fe2000bf26270 */
[----:B------:R-:W4:Y:S01]  /*2d70*/  LDL R91, [R1+0x70] ;  /* 0x00007000015b7983 */ /* 0x000f220000100800 */
[----:B------:R-:W-:Y:S02]  /*2d80*/  ISETP.GE.AND P5, PT, R56, UR49, PT ;  /* 0x0000003138007c0c */ /* 0x000fe4000bfa6270 */
[----:B------:R-:W-:Y:S01]  /*2d90*/  ISETP.GE.AND P4, PT, R55, UR49, PT ;  /* 0x0000003137007c0c */ /* 0x000fe2000bf86270 */
[----:B------:R-:W4:Y:S01]  /*2da0*/  LDL R90, [R1+0x6c] ;  /* 0x00006c00015a7983 */ /* 0x000f220000100800 */
[----:B------:R-:W-:-:S02]  /*2db0*/  PRMT R67, RZ, 0x7610, R67 ;  /* 0x00007610ff437816 */ /* 0x000fc40000000043 */
[----:B------:R-:W-:Y:S01]  /*2dc0*/  PRMT R68, RZ, 0x7610, R68 ;  /* 0x00007610ff447816 */ /* 0x000fe20000000044 */
[----:B------:R-:W4:Y:S01]  /*2dd0*/  LDL R89, [R1+0x68] ;  /* 0x0000680001597983 */ /* 0x000f220000100800 */
[----:B------:R-:W-:Y:S02]  /*2de0*/  PRMT R69, RZ, 0x7610, R69 ;  /* 0x00007610ff457816 */ /* 0x000fe40000000045 */
[----:B------:R-:W-:Y:S01]  /*2df0*/  PRMT R70, RZ, 0x7610, R70 ;  /* 0x00007610ff467816 */ /* 0x000fe20000000046 */
[----:B------:R-:W4:Y:S01]  /*2e00*/  LDL R88, [R1+0x64] ;  /* 0x0000640001587983 */ /* 0x000f220000100800 */
[C---:B------:R-:W-:Y:S02]  /*2e10*/  LOP3.LUT R53, R64.reuse, 0x100, RZ, 0xfc, !PT ;  /* 0x0000010040357812 */ /* 0x040fe400078efcff */
[----:B------:R-:W-:Y:S01]  /*2e20*/  PRMT R71, RZ, 0x7610, R71 ;  /* 0x00007610ff477816 */ /* 0x000fe20000000047 */
[----:B------:R-:W4:Y:S01]  /*2e30*/  LDL R87, [R1+0x60] ;  /* 0x0000600001577983 */ /* 0x000f220000100800 */
[----:B------:R-:W-:-:S02]  /*2e40*/  LOP3.LUT R52, R64, 0x120, RZ, 0xfc, !PT ;  /* 0x0000012040347812 */ /* 0x000fc400078efcff */
[----:B------:R-:W-:Y:S01]  /*2e50*/  PRMT R72, RZ, 0x7610, R72 ;  /* 0x00007610ff487816 */ /* 0x000fe20000000048 */
[----:B------:R-:W4:Y:S01]  /*2e60*/  LDL R86, [R1+0x5c] ;  /* 0x00005c0001567983 */ /* 0x000f220000100800 */
[C---:B------:R-:W-:Y:S02]  /*2e70*/  LOP3.LUT R51, R64.reuse, 0x140, RZ, 0xfc, !PT ;  /* 0x0000014040337812 */ /* 0x040fe400078efcff */
[C---:B------:R-:W-:Y:S01]  /*2e80*/  LOP3.LUT R50, R64.reuse, 0x160, RZ, 0xfc, !PT ;  /* 0x0000016040327812 */ /* 0x040fe200078efcff */
[----:B------:R-:W4:Y:S01]  /*2e90*/  LDL R85, [R1+0x58] ;  /* 0x0000580001557983 */ /* 0x000f220000100800 */
[----:B------:R-:W-:Y:S02]  /*2ea0*/  PRMT R63, RZ, 0x7610, R63 ;  /* 0x00007610ff3f7816 */ /* 0x000fe4000000003f */
[C---:B------:R-:W-:Y:S01]  /*2eb0*/  LOP3.LUT R49, R64.reuse, 0x180, RZ, 0xfc, !PT ;  /* 0x0000018040317812 */ /* 0x040fe200078efcff */
[----:B------:R-:W4:Y:S01]  /*2ec0*/  LDL R84, [R1+0x54] ;  /* 0x0000540001547983 */ /* 0x000f220000100800 */
[----:B------:R-:W-:-:S02]  /*2ed0*/  LOP3.LUT R48, R64, 0x1a0, RZ, 0xfc, !PT ;  /* 0x000001a040307812 */ /* 0x000fc400078efcff */
[----:B------:R-:W-:Y:S01]  /*2ee0*/  PRMT R73, RZ, 0x7610, R73 ;  /* 0x00007610ff497816 */ /* 0x000fe20000000049 */
[----:B------:R-:W4:Y:S01]  /*2ef0*/  LDL R83, [R1+0x50] ;  /* 0x0000500001537983 */ /* 0x000f220000100800 */
[----:B------:R-:W-:Y:S02]  /*2f00*/  PRMT R74, RZ, 0x7610, R74 ;  /* 0x00007610ff4a7816 */ /* 0x000fe4000000004a */
[----:B------:R-:W-:Y:S01]  /*2f10*/  PRMT R75, RZ, 0x7610, R75 ;  /* 0x00007610ff4b7816 */ /* 0x000fe2000000004b */
[----:B------:R-:W4:Y:S01]  /*2f20*/  LDL R82, [R1+0x4c] ;  /* 0x00004c0001527983 */ /* 0x000f220000100800 */
[----:B------:R-:W-:Y:S02]  /*2f30*/  PRMT R76, RZ, 0x7610, R76 ;  /* 0x00007610ff4c7816 */ /* 0x000fe4000000004c */
[----:B------:R-:W-:Y:S02]  /*2f40*/  PRMT R77, RZ, 0x7610, R77 ;  /* 0x00007610ff4d7816 */ /* 0x000fe4000000004d */
[----:B------:R-:W-:-:S02]  /*2f50*/  PRMT R78, RZ, 0x7610, R78 ;  /* 0x00007610ff4e7816 */ /* 0x000fc4000000004e */
[----:B--2---:R-:W-:Y:S02]  /*2f60*/  ISETP.NE.AND P6, PT, R40, RZ, PT ;  /* 0x000000ff2800720c */ /* 0x004fe40003fc5270 */
[----:B------:R-:W-:-:S04]  /*2f70*/  LEA R40, P0, R42, UR18, 0x1 ;  /* 0x000000122a287c11 */ /* 0x000fc8000f8008ff */
[----:B------:R-:W-:Y:S02]  /*2f80*/  LEA.HI.X R41, R42, UR19, R41, 0x1, P0 ;  /* 0x000000132a297c11 */ /* 0x000fe400080f0c29 */
[----:B------:R-:W-:-:S03]  /*2f90*/  ISETP.GE.AND P0, PT, R57, UR49, PT ;  /* 0x0000003139007c0c */ /* 0x000fc6000bf06270 */
[----:B------:R-:W4:Y:S01]  /*2fa0*/  @!P3 LDG.E.U16 R66, desc[UR20][R40.64+0x40] ;  /* 0x000040142842b981 */ /* 0x000f22000c1e1500 */
[----:B------:R-:W-:-:S03]  /*2fb0*/  ISETP.GE.AND P3, PT, R54, UR49, PT ;  /* 0x0000003136007c0c */ /* 0x000fc6000bf66270 */
[----:B------:R-:W2:Y:S01]  /*2fc0*/  @!P2 LDG.E.U16 R67, desc[UR20][R40.64+0x80] ;  /* 0x000080142843a981 */ /* 0x000ea2000c1e1500 */
        /* <DEDUP_REMOVED lines=11> */
[----:B------:R-:W3:Y:S04]  /*3080*/  @!P6 LDG.E.U16 R63, desc[UR20][R40.64] ;  /* 0x00000014283fe981 */ /* 0x000ee8000c1e1500 */
[----:B------:R-:W2:Y:S04]  /*3090*/  @!P2 LDG.E.U16 R73, desc[UR20][R40.64+0x200] ;  /* 0x000200142849a981 */ /* 0x000ea8000c1e1500 */
[----:B------:R-:W2:Y:S04]  /*30a0*/  @!P1 LDG.E.U16 R74, desc[UR20][R40.64+0x240] ;  /* 0x00024014284a9981 */ /* 0x000ea8000c1e1500 */
[----:B------:R-:W2:Y:S04]  /*30b0*/  @!P0 LDG.E.U16 R75, desc[UR20][R40.64+0x280] ;  /* 0x00028014284b8981 */ /* 0x000ea8000c1e1500 */
[----:B------:R-:W2:Y:S04]  /*30c0*/  @!P5 LDG.E.U16 R76, desc[UR20][R40.64+0x2c0] ;  /* 0x0002c014284cd981 */ /* 0x000ea8000c1e1500 */
[----:B------:R-:W2:Y:S04]  /*30d0*/  @!P4 LDG.E.U16 R77, desc[UR20][R40.64+0x300] ;  /* 0x00030014284dc981 */ /* 0x000ea8000c1e1500 */
[----:B------:R-:W2:Y:S01]  /*30e0*/  @!P3 LDG.E.U16 R78, desc[UR20][R40.64+0x340] ;  /* 0x00034014284eb981 */ /* 0x000ea2000c1e1500 */
[----:B------:R-:W-:-:S02]  /*30f0*/  LOP3.LUT R47, R64, 0x1c0, RZ, 0xfc, !PT ;  /* 0x000001c0402f7812 */ /* 0x000fc400078efcff */
[----:B------:R-:W-:Y:S02]  /*3100*/  LOP3.LUT R46, R64, 0x1e0, RZ, 0xfc, !PT ;  /* 0x000001e0402e7812 */ /* 0x000fe400078efcff */
[----:B------:R-:W-:Y:S02]  /*3110*/  ISETP.GE.AND P2, PT, R47, UR49, PT ;  /* 0x000000312f007c0c */ /* 0x000fe4000bf46270 */
[----:B------:R-:W-:Y:S02]  /*3120*/  ISETP.GE.AND P1, PT, R46, UR49, PT ;  /* 0x000000312e007c0c */ /* 0x000fe4000bf26270 */
[----:B------:R-:W-:Y:S02]  /*3130*/  PRMT R79, RZ, 0x7610, R79 ;  /* 0x00007610ff4f7816 */ /* 0x000fe4000000004f */
[----:B------:R-:W-:-:S07]  /*3140*/  PRMT R80, RZ, 0x7610, R80 ;  /* 0x00007610ff507816 */ /* 0x000fce0000000050 */
[----:B------:R-:W2:Y:S04]  /*3150*/  @!P2 LDG.E.U16 R79, desc[UR20][R40.64+0x380] ;  /* 0x00038014284fa981 */ /* 0x000ea8000c1e1500 */
[----:B------:R0:W2:Y:S01]  /*3160*/  @!P1 LDG.E.U16 R80, desc[UR20][R40.64+0x3c0] ;  /* 0x0003c01428509981 */ /* 0x0000a2000c1e1500 */
[----:B------:R-:W-:Y:S01]  /*3170*/  UIMAD UR58, UR57, UR34, URZ ;  /* 0x00000022393a72a4 */ /* 0x000fe2000f8e023f */
[----:B------:R-:W-:Y:S01]  /*3180*/  UMOV UR46, UR28 ;  /* 0x0000001c002e7c82 */ /* 0x000fe20008000000 */
[----:B------:R-:W-:Y:S02]  /*3190*/  UMOV UR47, UR51 ;  /* 0x00000033002f7c82 */ /* 0x000fe40008000000 */
[----:B------:R-:W-:Y:S02]  /*31a0*/  UIMAD UR58, UR7, UR35, UR58 ;  /* 0x00000023073a72a4 */ /* 0x000fe4000f8e023a */
[----:B------:R-:W-:-:S04]  /*31b0*/  UIMAD.WIDE.U32 UR46, UR7, UR34, UR46 ;  /* 0x00000022072e72a5 */ /* 0x000fc8000f8e002e */
[----:B------:R-:W-:Y:S02]  /*31c0*/  ULEA UR59, UP0, UR46, UR36, 0x2 ;  /* 0x000000242e3b7291 */ /* 0x000fe4000f80103f */
[----:B------:R-:W-:-:S04]  /*31d0*/  UIADD3 UR47, UR47, UR58, URZ ;  /* 0x0000003a2f2f7290 */ /* 0x000fc8000fffe03f */
[----:B------:R-:W-:Y:S02]  /*31e0*/  ULEA.HI.X UR46, UR46, UR37, UR47, 0x2, UP0 ;  /* 0x000000252e2e7291 */ /* 0x000fe400080f142f */
[----:B------:R-:W-:Y:S01]  /*31f0*/  UIMAD UR58, UR57, UR38, URZ ;  /* 0x00000026393a72a4 */ /* 0x000fe2000f8e023f */
[----:B------:R-:W-:-:S03]  /*3200*/  UMOV UR47, UR52 ;  /* 0x00000034002f7c82 */ /* 0x000fc60008000000 */
[----:B------:R-:W-:Y:S01]  /*3210*/  MOV R43, UR46 ;  /* 0x0000002e002b7c02 */ /* 0x000fe20008000f00 */
[----:B------:R-:W-:Y:S01]  /*3220*/  UMOV UR46, UR30 ;  /* 0x0000001e002e7c82 */ /* 0x000fe20008000000 */
[----:B------:R-:W-:Y:S02]  /*3230*/  UIMAD UR58, UR7, UR39, UR58 ;  /* 0x00000027073a72a4 */ /* 0x000fe4000f8e023a */
[----:B------:R-:W-:Y:S01]  /*3240*/  UIMAD.WIDE.U32 UR46, UR7, UR38, UR46 ;  /* 0x00000026072e72a5 */ /* 0x000fe2000f8e002e */
[----:B------:R-:W-:-:S03]  /*3250*/  IMAD.U32 R42, RZ, RZ, UR59 ;  /* 0x0000003bff2a7e24 */ /* 0x000fc6000f8e00ff */
[----:B------:R-:W-:Y:S02]  /*3260*/  ULEA UR59, UP0, UR46, UR40, 0x2 ;  /* 0x000000282e3b7291 */ /* 0x000fe4000f80103f */
[----:B------:R-:W-:Y:S01]  /*3270*/  UIADD3 UR47, UR47, UR58, URZ ;  /* 0x0000003a2f2f7290 */ /* 0x000fe2000fffe03f */
[----:B------:R1:W2:Y:S03]  /*3280*/  LDG.E R81, desc[UR20][R42.64] ;  /* 0x000000142a517981 */ /* 0x0002a6000c1e1900 */
[----:B------:R-:W-:Y:S01]  /*3290*/  ULEA.HI.X UR46, UR46, UR41, UR47, 0x2, UP0 ;  /* 0x000000292e2e7291 */ /* 0x000fe200080f142f */
[----:B0-----:R-:W-:-:S05]  /*32a0*/  MOV R40, UR59 ;  /* 0x0000003b00287c02 */ /* 0x001fca0008000f00 */
[----:B------:R-:W-:-:S05]  /*32b0*/  MOV R41, UR46 ;  /* 0x0000002e00297c02 */ /* 0x000fca0008000f00 */
[----:B------:R0:W2:Y:S04]  /*32c0*/  LDG.E R42, desc[UR20][R40.64] ;  /* 0x00000014282a7981 */ /* 0x0000a8000c1e1900 */
[----:B---3--:R-:W-:Y:S04]  /*32d0*/  STS.U16 [R97], R63 ;  /* 0x0000003f61007388 */ /* 0x008fe80000000400 */
[----:B----4-:R-:W-:Y:S04]  /*32e0*/  STS.U16 [R96+0x40], R66 ;  /* 0x0000404260007388 */ /* 0x010fe80000000400 */
[----:B--2---:R-:W-:Y:S04]  /*32f0*/  STS.U16 [R95+0x80], R67 ;  /* 0x000080435f007388 */ /* 0x004fe80000000400 */
        /* <DEDUP_REMOVED lines=11> */
[----:B--2---:R-:W2:Y:S04]  /*33b0*/  LDL R76, [R1+0xc8] ;  /* 0x0000c800014c7983 */ /* 0x004ea80000100800 */
[----:B------:R-:W4:Y:S04]  /*33c0*/  LDL R75, [R1+0xc4] ;  /* 0x0000c400014b7983 */ /* 0x000f280000100800 */
[----:B---3--:R-:W3:Y:S04]  /*33d0*/  LDL R84, [R1+0x98] ;  /* 0x0000980001547983 */ /* 0x008ee80000100800 */
[----:B------:R-:W4:Y:S04]  /*33e0*/  LDL R71, [R1+0xc0] ;  /* 0x0000c00001477983 */ /* 0x000f280000100800 */
[----:B------:R1:W-:Y:S04]  /*33f0*/  STS.U16 [R83+0x380], R79 ;  /* 0x0003804f53007388 */ /* 0x0003e80000000400 */
[----:B------:R0:W-:Y:S01]  /*3400*/  STS.U16 [R82+0x3c0], R80 ;  /* 0x0003c05052007388 */ /* 0x0001e20000000400 */
[----:B------:R-:W-:Y:S01]  /*3410*/  UIADD3 UR46, UR48, -0x1, URZ ;  /* 0xffffffff302e7890 */ /* 0x000fe2000fffe03f */
[----:B------:R-:W-:-:S02]  /*3420*/  IADD3 R63, R62, 0x200, RZ ;  /* 0x000002003e3f7810 */ /* 0x000fc40007ffe0ff */
[C---:B------:R-:W-:Y:S01]  /*3430*/  ISETP.NE.AND P1, PT, R62.reuse, RZ, PT ;  /* 0x000000ff3e00720c */ /* 0x040fe20003f25270 */
[----:B------:R-:W4:Y:S04]  /*3440*/  LDL R74, [R1+0xbc] ;  /* 0x0000bc00014a7983 */ /* 0x000f280000100800 */
[----:B-1----:R-:W4:Y:S04]  /*3450*/  LDL R83, [R1+0x94] ;  /* 0x0000940001537983 */ /* 0x002f280000100800 */
[----:B0-----:R-:W4:Y:S04]  /*3460*/  LDL R82, [R1+0x90] ;  /* 0x0000900001527983 */ /* 0x001f280000100800 */
[----:B------:R-:W4:Y:S01]  /*3470*/  LDL R73, [R1+0xb8] ;  /* 0x0000b80001497983 */ /* 0x000f220000100800 */
[----:B------:R-:W-:Y:S01]  /*3480*/  ULEA.HI UR58, UR46, UR46, URZ, 0x1 ;  /* 0x0000002e2e3a7291 */ /* 0x000fe2000f8f083f */
[----:B------:R-:W-:-:S02]  /*3490*/  LOP3.LUT P0, RZ, R62, 0x1f, RZ, 0xc0, !PT ;  /* 0x0000001f3eff7812 */ /* 0x000fc4000780c0ff */
[----:B------:R-:W-:Y:S01]  /*34a0*/  MOV R43, UR48 ;  /* 0x00000030002b7c02 */ /* 0x000fe20008000f00 */
[----:B------:R-:W4:Y:S01]  /*34b0*/  LDL R72, [R1+0xb4] ;  /* 0x0000b40001487983 */ /* 0x000f220000100800 */
[----:B------:R-:W-:Y:S01]  /*34c0*/  ULOP3.LUT UR58, UR58, 0xfffffe, URZ, 0xc0, !UPT ;  /* 0x00fffffe3a3a7892 */ /* 0x000fe2000f8ec03f */
[----:B------:R-:W-:Y:S01]  /*34d0*/  R2UR UR47, R81 ;  /* 0x00000000512f72ca */ /* 0x000fe200000e0000 */
[----:B------:R-:W-:Y:S01]  /*34e0*/  IMAD.U32 R40, RZ, RZ, UR48 ;  /* 0x00000030ff287e24 */ /* 0x000fe2000f8e00ff */
[----:B------:R-:W4:Y:S01]  /*34f0*/  LDL R70, [R1+0xb0] ;  /* 0x0000b00001467983 */ /* 0x000f220000100800 */
[----:B------:R-:W-:Y:S01]  /*3500*/  UIADD3 UR46, UR46, -UR58, URZ ;  /* 0x8000003a2e2e7290 */ /* 0x000fe2000fffe03f */
[----:B------:R-:W-:Y:S02]  /*3510*/  NOP ;  /* 0x0000000000007918 */ /* 0x000fe40000000000 */
[----:B------:R-:W4:Y:S01]  /*3520*/  LDL R69, [R1+0xac] ;  /* 0x0000ac0001457983 */ /* 0x000f220000100800 */
[----:B------:R-:W-:-:S03]  /*3530*/  ULEA UR46, UR46, UR7, 0x8 ;  /* 0x000000072e2e7291 */ /* 0x000fc6000f8e403f */
[----:B------:R-:W4:Y:S04]  /*3540*/  LDL R68, [R1+0xa8] ;  /* 0x0000a80001447983 */ /* 0x000f280000100800 */
[----:B------:R-:W4:Y:S01]  /*3550*/  LDL R67, [R1+0xa4] ;  /* 0x0000a40001437983 */ /* 0x000f220000100800 */
[----:B------:R-:W-:-:S03]  /*3560*/  MOV R66, UR46 ;  /* 0x0000002e00427c02 */ /* 0x000fc60008000f00 */
[----:B------:R-:W4:Y:S01]  /*3570*/  LDL R85, [R1+0xa0] ;  /* 0x0000a00001557983 */ /* 0x000f220000100800 */
[----:B------:R-:W-:-:S03]  /*3580*/  SEL R66, R66, R63, !P1 ;  /* 0x0000003f42427207 */ /* 0x000fc60004800000 */
[----:B------:R-:W4:Y:S01]  /*3590*/  LDL R63, [R1+0x9c] ;  /* 0x00009c00013f7983 */ /* 0x000f220000100800 */
[----:B------:R-:W-:Y:S02]  /*35a0*/  R2UR UR58, R42 ;  /* 0x000000002a3a72ca */ /* 0x000fe400000e0000 */
[----:B------:R-:W-:Y:S01]  /*35b0*/  ISETP.LT.OR P2, PT, R43, 0x2, P0 ;  /* 0x000000022b00780c */ /* 0x000fe20000741670 */
[----:B------:R-:W0:Y:S01]  /*35c0*/  LDS.U16 R104, [R45] ;  /* 0x000000002d687984 */ /* 0x000e220000000400 */
[----:B------:R-:W-:-:S03]  /*35d0*/  MOV R100, UR47 ;  /* 0x0000002f00647c02 */ /* 0x000fc60008000f00 */
[----:B------:R-:W1:Y:S02]  /*35e0*/  LDS.U16 R105, [R45+0x2] ;  /* 0x000002002d697984 */ /* 0x000e640000000400 */
[----:B------:R-:W-:Y:S02]  /*35f0*/  FMUL.FTZ R100, R100, 1.4426950216293334961 ;  /* 0x3fb8aa3b64647820 */ /* 0x000fe40000410000 */
[----:B------:R-:W0:Y:S04]  /*3600*/  LDS.U16 R106, [R45+0x4] ;  /* 0x000004002d6a7984 */ /* 0x000e280000000400 */
[----:B------:R-:W1:Y:S01]  /*3610*/  @!P2 LDC R43, c[0x0][0x21c] ;  /* 0x00008700ff2bab82 */ /* 0x000e620000000800 */
[----:B------:R-:W-:Y:S01]  /*3620*/  FMUL.FTZ R152, R25, R100 ;  /* 0x0000006419987220 */ /* 0x000fe20000410000 */
[----:B------:R-:W0:Y:S04]  /*3630*/  LDS.U16 R107, [R45+0x6] ;  /* 0x000006002d6b7984 */ /* 0x000e280000000400 */
[----:B------:R-:W0:Y:S01]  /*3640*/  LDS.U16 R108, [R45+0x8] ;  /* 0x000008002d6c7984 */ /* 0x000e220000000400 */
[----:B------:R-:W1:Y:S03]  /*3650*/  MUFU.EX2 R152, R152 ;  /* 0x0000009800987308 */ /* 0x000e660000000800 */
        /* <DEDUP_REMOVED lines=10> */
[----:B------:R-:W0:Y:S01]  /*3700*/  LDS.U16 R119, [R45+0x1e] ;  /* 0x00001e002d777984 */ /* 0x000e220000000400 */
[----:B---3--:R-:W-:-:S03]  /*3710*/  HADD2.F32 R42, -RZ, R84.H0_H0 ;  /* 0x20000054ff2a7230 */ /* 0x008fc60000004100 */
[----:B------:R-:W3:Y:S01]  /*3720*/  LDL R84, [R1+0x8c] ;  /* 0x00008c0001547983 */ /* 0x000ee20000100800 */
[----:B------:R-:W-:-:S05]  /*3730*/  @!P2 IADD3 R40, R40, -0x2, RZ ;  /* 0xfffffffe2828a810 */ /* 0x000fca0007ffe0ff */
[----:B-1----:R-:W-:Y:S01]  /*3740*/  @!P2 IMAD R40, R40, R43, UR7 ;  /* 0x000000072828ae24 */ /* 0x002fe2000f8e022b */
[----:B------:R-:W-:Y:S01]  /*3750*/  LEA R43, R66, R61, 0x2 ;  /* 0x0000003d422b7211 */ /* 0x000fe200078e10ff */
[----:B------:R-:W-:-:S04]  /*3760*/  FMUL.FTZ R94, R24, R100 ;  /* 0x00000064185e7220 */ /* 0x000fc80000410000 */
[----:B------:R1:W-:Y:S01]  /*3770*/  STS [R43+0x3be0], R152 ;  /* 0x003be0982b007388 */ /* 0x0003e20000000800 */
[-C--:B------:R-:W-:Y:S01]  /*3780*/  FMUL.FTZ R93, R23, R100.reuse ;  /* 0x00000064175d7220 */ /* 0x080fe20000410000 */
[----:B------:R-:W0:Y:S01]  /*3790*/  MUFU.EX2 R94, R94 ;  /* 0x0000005e005e7308 */ /* 0x000e220000000800 */
[-C--:B------:R-:W-:Y:S01]  /*37a0*/  FMUL.FTZ R92, R22, R100.reuse ;  /* 0x00000064165c7220 */ /* 0x080fe20000410000 */
[----:B------:R-:W-:Y:S02]  /*37b0*/  IMAD.MOV.U32 R41, RZ, RZ, 0x8 ;  /* 0x00000008ff297424 */ /* 0x000fe400078e00ff */
[----:B------:R-:W-:Y:S01]  /*37c0*/  FMUL.FTZ R91, R21, R100 ;  /* 0x00000064155b7220 */ /* 0x000fe20000410000 */
[----:B--2---:R-:W-:-:S03]  /*37d0*/  HADD2.F32 R77, -RZ, R76.H0_H0 ;  /* 0x2000004cff4d7230 */ /* 0x004fc60000004100 */
[----:B------:R-:W2:Y:S01]  /*37e0*/  MUFU.EX2 R93, R93 ;  /* 0x0000005d005d7308 */ /* 0x000ea20000000800 */
[----:B----4-:R-:W-:Y:S01]  /*37f0*/  HADD2.F32 R76, -RZ, R75.H0_H0 ;  /* 0x2000004bff4c7230 */ /* 0x010fe20000004100 */
[----:B------:R-:W-:Y:S01]  /*3800*/  MOV R81, RZ ;  /* 0x000000ff00517202 */ /* 0x000fe20000000f00 */
[----:B------:R-:W-:Y:S01]  /*3810*/  @!P2 IMAD.WIDE R40, R40, R41, UR22 ;  /* 0x000000162828ae25 */ /* 0x000fe2000f8e0229 */
[----:B------:R-:W-:Y:S01]  /*3820*/  MOV R80, 0x3f800000 ;  /* 0x3f80000000507802 */ /* 0x000fe20000000f00 */
[----:B------:R-:W-:Y:S02]  /*3830*/  BAR.SYNC.DEFER_BLOCKING 0x0 ;  /* 0x0000000000007b1d */ /* 0x000fe40000010000 */
[----:B------:R-:W-:Y:S01]  /*3840*/  FMUL.FTZ R90, R20, R100 ;  /* 0x00000064145a7220 */ /* 0x000fe20000410000 */
[----:B------:R-:W-:-:S03]  /*3850*/  HADD2.F32 R75, -RZ, R71.H0_H0 ;  /* 0x20000047ff4b7230 */ /* 0x000fc60000004100 */
[----:B------:R-:W4:Y:S01]  /*3860*/  MUFU.EX2 R92, R92 ;  /* 0x0000005c005c7308 */ /* 0x000f220000000800 */
[----:B------:R-:W-:Y:S01]  /*3870*/  FMUL.FTZ R151, R25, R77 ;  /* 0x0000004d19977220 */ /* 0x000fe20000410000 */
[----:B------:R-:W-:Y:S01]  /*3880*/  FMUL.FTZ R136, R24, R76 ;  /* 0x0000004c18887220 */ /* 0x000fe20000410000 */
[----:B------:R-:W-:Y:S01]  /*3890*/  FMUL.FTZ R79, R19, R100 ;  /* 0x00000064134f7220 */ /* 0x000fe20000410000 */
[----:B------:R-:W-:-:S04]  /*38a0*/  HADD2.F32 R74, -RZ, R74.H0_H0 ;  /* 0x2000004aff4a7230 */ /* 0x000fc80000004100 */
[----:B------:R-:W1:Y:S01]  /*38b0*/  MUFU.EX2 R91, R91 ;  /* 0x0000005b005b7308 */ /* 0x000e620000000800 */
[----:B------:R-:W-:Y:S01]  /*38c0*/  FMUL.FTZ R137, R23, R75 ;  /* 0x0000004b17897220 */ /* 0x000fe20000410000 */
[----:B------:R-:W-:Y:S01]  /*38d0*/  FMUL.FTZ R78, R18, R100 ;  /* 0x00000064124e7220 */ /* 0x000fe20000410000 */
[----:B------:R-:W-:-:S05]  /*38e0*/  HADD2.F32 R73, -RZ, R73.H0_H0 ;  /* 0x20000049ff497230 */ /* 0x000fca0000004100 */
[----:B------:R-:W1:Y:S01]  /*38f0*/  MUFU.EX2 R90, R90 ;  /* 0x0000005a005a7308 */ /* 0x000e620000000800 */
[----:B------:R0:W5:Y:S01]  /*3900*/  @!P2 LDG.E.64 R80, desc[UR20][R40.64] ;  /* 0x000000142850a981 */ /* 0x000162000c1e1b00 */
[----:B------:R-:W-:Y:S01]  /*3910*/  ISETP.NE.AND P2, PT, R62, 0x7f, PT ;  /* 0x0000007f3e00780c */ /* 0x000fe20003f45270 */
[----:B------:R-:W-:Y:S01]  /*3920*/  FMUL.FTZ R138, R22, R74 ;  /* 0x0000004a168a7220 */ /* 0x000fe20000410000 */
[----:B------:R-:W-:-:S04]  /*3930*/  FMUL.FTZ R71, R17, R100 ;  /* 0x0000006411477220 */ /* 0x000fc80000410000 */
[----:B------:R-:W1:Y:S01]  /*3940*/  MUFU.EX2 R79, R79 ;  /* 0x0000004f004f7308 */ /* 0x000e620000000800 */
[----:B0-----:R-:W-:Y:S02]  /*3950*/  HADD2.F32 R41, -RZ, R83.H0_H0 ;  /* 0x20000053ff297230 */ /* 0x001fe40000004100 */
[-C--:B------:R-:W-:Y:S01]  /*3960*/  FFMA.FTZ R83, R151, R94.reuse, R136 ;  /* 0x0000005e97537223 */ /* 0x080fe20000010088 */
[----:B------:R-:W-:Y:S02]  /*3970*/  HADD2.F32 R40, -RZ, R82.H0_H0 ;  /* 0x20000052ff287230 */ /* 0x000fe40000004100 */
[----:B------:R-:W-:Y:S01]  /*3980*/  FMUL.FTZ R82, R152, R94 ;  /* 0x0000005e98527220 */ /* 0x000fe20000410000 */
[----:B--2---:R-:W-:-:S03]  /*3990*/  FFMA.FTZ R83, R93, R83, R137 ;  /* 0x000000535d537223 */ /* 0x004fc60000010089 */
[----:B------:R-:W-:Y:S01]  /*39a0*/  FMUL.FTZ R82, R93, R82 ;  /* 0x000000525d527220 */ /* 0x000fe20000410000 */
[----:B------:R-:W0:Y:S01]  /*39b0*/  MUFU.EX2 R78, R78 ;  /* 0x0000004e004e7308 */ /* 0x000e220000000800 */
[----:B------:R-:W-:Y:S02]  /*39c0*/  HADD2.F32 R72, -RZ, R72.H0_H0 ;  /* 0x20000048ff487230 */ /* 0x000fe40000004100 */
[----:B------:R-:W-:Y:S01]  /*39d0*/  FMUL.FTZ R139, R21, R73 ;  /* 0x00000049158b7220 */ /* 0x000fe20000410000 */
[C---:B----4-:R-:W-:Y:S01]  /*39e0*/  FMUL.FTZ R82, R92.reuse, R82 ;  /* 0x000000525c527220 */ /* 0x050fe20000410000 */
[----:B------:R-:W-:Y:S01]  /*39f0*/  FFMA.FTZ R83, R92, R83, R138 ;  /* 0x000000535c537223 */ /* 0x000fe2000001008a */
[----:B-1----:R-:W-:Y:S01]  /*3a00*/  FMUL.FTZ R43, R16, R100 ;  /* 0x00000064102b7220 */ /* 0x002fe20000410000 */
[----:B------:R-:W-:Y:S02]  /*3a10*/  HADD2.F32 R70, -RZ, R70.H0_H0 ;  /* 0x20000046ff467230 */ /* 0x000fe40000004100 */
[----:B------:R-:W-:Y:S01]  /*3a20*/  FMUL.FTZ R140, R20, R72 ;  /* 0x00000048148c7220 */ /* 0x000fe20000410000 */
[----:B------:R-:W1:Y:S01]  /*3a30*/  MUFU.EX2 R71, R71 ;  /* 0x0000004700477308 */ /* 0x000e620000000800 */
[C---:B------:R-:W-:Y:S01]  /*3a40*/  FMUL.FTZ R82, R91.reuse, R82 ;  /* 0x000000525b527220 */ /* 0x040fe20000410000 */
[----:B------:R-:W-:Y:S01]  /*3a50*/  FFMA.FTZ R83, R91, R83, R139 ;  /* 0x000000535b537223 */ /* 0x000fe2000001008b */
[----:B------:R-:W-:Y:S01]  /*3a60*/  FMUL.FTZ R95, R15, R100 ;  /* 0x000000640f5f7220 */ /* 0x000fe20000410000 */
[----:B------:R-:W-:Y:S01]  /*3a70*/  @P2 LEA R103, R62, R61, 0x2 ;  /* 0x0000003d3e672211 */ /* 0x000fe200078e10ff */
[----:B------:R-:W-:-:S02]  /*3a80*/  HADD2.F32 R69, -RZ, R69.H0_H0 ;  /* 0x20000045ff457230 */ /* 0x000fc40000004100 */
[----:B------:R-:W-:Y:S01]  /*3a90*/  FMUL.FTZ R141, R19, R70 ;  /* 0x00000046138d7220 */ /* 0x000fe20000410000 */
[C---:B------:R-:W-:Y:S01]  /*3aa0*/  FMUL.FTZ R82, R90.reuse, R82 ;  /* 0x000000525a527220 */ /* 0x040fe20000410000 */
[----:B------:R-:W2:Y:S01]  /*3ab0*/  MUFU.EX2 R43, R43 ;  /* 0x0000002b002b7308 */ /* 0x000ea20000000800 */
[----:B------:R-:W-:Y:S01]  /*3ac0*/  FFMA.FTZ R83, R90, R83, R140 ;  /* 0x000000535a537223 */ /* 0x000fe2000001008c */
[----:B------:R-:W-:Y:S01]  /*3ad0*/  FMUL.FTZ R96, R14, R100 ;  /* 0x000000640e607220 */ /* 0x000fe20000410000 */
[----:B------:R-:W-:Y:S02]  /*3ae0*/  HADD2.F32 R68, -RZ, R68.H0_H0 ;  /* 0x20000044ff447230 */ /* 0x000fe40000004100 */
[----:B------:R-:W-:Y:S01]  /*3af0*/  FMUL.FTZ R142, R18, R69 ;  /* 0x00000045128e7220 */ /* 0x000fe20000410000 */
[C---:B------:R-:W-:Y:S01]  /*3b00*/  FMUL.FTZ R82, R79.reuse, R82 ;  /* 0x000000524f527220 */ /* 0x040fe20000410000 */
[----:B------:R-:W-:Y:S01]  /*3b10*/  FFMA.FTZ R83, R79, R83, R141 ;  /* 0x000000534f537223 */ /* 0x000fe2000001008d */
[----:B------:R-:W4:Y:S01]  /*3b20*/  @P2 LDS R103, [R103+0x43e4] ;  /* 0x0043e40067672984 */ /* 0x000f220000000800 */
[----:B------:R-:W2:Y:S01]  /*3b30*/  MUFU.EX2 R95, R95 ;  /* 0x0000005f005f7308 */ /* 0x000ea20000000800 */
[----:B------:R-:W-:Y:S01]  /*3b40*/  FMUL.FTZ R97, R13, R100 ;  /* 0x000000640d617220 */ /* 0x000fe20000410000 */
[----:B------:R-:W-:-:S02]  /*3b50*/  HADD2.F32 R67, -RZ, R67.H0_H0 ;  /* 0x20000043ff437230 */ /* 0x000fc40000004100 */
[----:B------:R-:W-:Y:S01]  /*3b60*/  FMUL.FTZ R143, R17, R68 ;  /* 0x00000044118f7220 */ /* 0x000fe20000410000 */
[C---:B0-----:R-:W-:Y:S01]  /*3b70*/  FMUL.FTZ R82, R78.reuse, R82 ;  /* 0x000000524e527220 */ /* 0x041fe20000410000 */
[----:B------:R-:W-:Y:S01]  /*3b80*/  FFMA.FTZ R83, R78, R83, R142 ;  /* 0x000000534e537223 */ /* 0x000fe2000001008e */
[----:B------:R-:W-:Y:S01]  /*3b90*/  FMUL.FTZ R98, R12, R100 ;  /* 0x000000640c627220 */ /* 0x000fe20000410000 */
[----:B------:R-:W0:Y:S01]  /*3ba0*/  MUFU.EX2 R96, R96 ;  /* 0x0000006000607308 */ /* 0x000e220000000800 */
[----:B------:R-:W-:Y:S02]  /*3bb0*/  HADD2.F32 R66, -RZ, R85.H0_H0 ;  /* 0x20000055ff427230 */ /* 0x000fe40000004100 */
[----:B------:R-:W-:Y:S01]  /*3bc0*/  FMUL.FTZ R144, R16, R67 ;  /* 0x0000004310907220 */ /* 0x000fe20000410000 */
[C---:B-1----:R-:W-:Y:S01]  /*3bd0*/  FMUL.FTZ R82, R71.reuse, R82 ;  /* 0x0000005247527220 */ /* 0x042fe20000410000 */
[----:B------:R-:W-:Y:S01]  /*3be0*/  FFMA.FTZ R83, R71, R83, R143 ;  /* 0x0000005347537223 */ /* 0x000fe2000001008f */
[----:B------:R-:W-:-:S02]  /*3bf0*/  FMUL.FTZ R99, R11, R100 ;  /* 0x000000640b637220 */ /* 0x000fc40000410000 */
[----:B------:R-:W1:Y:S01]  /*3c00*/  MUFU.EX2 R97, R97 ;  /* 0x0000006100617308 */ /* 0x000e620000000800 */
[----:B------:R-:W-:Y:S02]  /*3c10*/  HADD2.F32 R63, -RZ, R63.H0_H0 ;  /* 0x2000003fff3f7230 */ /* 0x000fe40000004100 */
[----:B------:R-:W-:Y:S01]  /*3c20*/  FMUL.FTZ R145, R15, R66 ;  /* 0x000000420f917220 */ /* 0x000fe20000410000 */
[C---:B--2---:R-:W-:Y:S01]  /*3c30*/  FMUL.FTZ R82, R43.reuse, R82 ;  /* 0x000000522b527220 */ /* 0x044fe20000410000 */
[----:B------:R-:W-:Y:S01]  /*3c40*/  FFMA.FTZ R83, R43, R83, R144 ;  /* 0x000000532b537223 */ /* 0x000fe20000010090 */
[----:B------:R-:W-:Y:S02]  /*3c50*/  FMUL.FTZ R100, R10, R100 ;  /* 0x000000640a647220 */ /* 0x000fe40000410000 */
[----:B------:R-:W2:Y:S01]  /*3c60*/  MUFU.EX2 R98, R98 ;  /* 0x0000006200627308 */ /* 0x000ea20000000800 */
[----:B------:R-:W-:Y:S01]  /*3c70*/  FMUL.FTZ R146, R14, R63 ;  /* 0x0000003f0e927220 */ /* 0x000fe20000410000 */
[C---:B------:R-:W-:Y:S01]  /*3c80*/  FMUL.FTZ R82, R95.reuse, R82 ;  /* 0x000000525f527220 */ /* 0x040fe20000410000 */
[----:B------:R-:W-:-:S05]  /*3c90*/  FFMA.FTZ R83, R95, R83, R145 ;  /* 0x000000535f537223 */ /* 0x000fca0000010091 */
[----:B------:R-:W4:Y:S01]  /*3ca0*/  MUFU.EX2 R99, R99 ;  /* 0x0000006300637308 */ /* 0x000f220000000800 */
[----:B------:R-:W-:Y:S01]  /*3cb0*/  FMUL.FTZ R147, R13, R42 ;  /* 0x0000002a0d937220 */ /* 0x000fe20000410000 */
[C---:B0-----:R-:W-:Y:S01]  /*3cc0*/  FMUL.FTZ R82, R96.reuse, R82 ;  /* 0x0000005260527220 */ /* 0x041fe20000410000 */
[----:B------:R-:W-:-:S05]  /*3cd0*/  FFMA.FTZ R83, R96, R83, R146 ;  /* 0x0000005360537223 */ /* 0x000fca0000010092 */
[----:B------:R-:W0:Y:S01]  /*3ce0*/  MUFU.EX2 R100, R100 ;  /* 0x0000006400647308 */ /* 0x000e220000000800 */
[----:B------:R-:W-:Y:S01]  /*3cf0*/  FMUL.FTZ R148, R12, R41 ;  /* 0x000000290c947220 */ /* 0x000fe20000410000 */
[C---:B-1----:R-:W-:Y:S01]  /*3d00*/  FMUL.FTZ R82, R97.reuse, R82 ;  /* 0x0000005261527220 */ /* 0x042fe20000410000 */
[----:B------:R-:W-:Y:S01]  /*3d10*/  FFMA.FTZ R83, R97, R83, R147 ;  /* 0x0000005361537223 */ /* 0x000fe20000010093 */
[----:B------:R-:W-:Y:S02]  /*3d20*/  FMUL.FTZ R149, R11, R40 ;  /* 0x000000280b957220 */ /* 0x000fe40000410000 */
[C---:B--2---:R-:W-:Y:S01]  /*3d30*/  FMUL.FTZ R82, R98.reuse, R82 ;  /* 0x0000005262527220 */ /* 0x044fe20000410000 */
[----:B------:R-:W-:Y:S01]  /*3d40*/  FFMA.FTZ R83, R98, R83, R148 ;  /* 0x0000005362537223 */ /* 0x000fe20000010094 */
[----:B------:R-:W-:Y:S01]  /*3d50*/  LEA.HI R102, R62, R62, RZ, 0x1e ;  /* 0x0000003e3e667211 */ /* 0x000fe200078ff0ff */
[----:B------:R-:W-:Y:S01]  /*3d60*/  BSSY B0, `(.L_x_345) ;  /* 0x0000015000007945 */ /* 0x000fe20003800000 */
[C---:B----4-:R-:W-:Y:S01]  /*3d70*/  FMUL.FTZ R82, R99.reuse, R82 ;  /* 0x0000005263527220 */ /* 0x050fe20000410000 */
[----:B------:R-:W-:-:S02]  /*3d80*/  FFMA.FTZ R83, R99, R83, R149 ;  /* 0x0000005363537223 */ /* 0x000fc40000010095 */
[----:B------:R-:W-:Y:S02]  /*3d90*/  IMAD R102, R102, 0x8, R61 ;  /* 0x0000000866667824 */ /* 0x000fe400078e023d */
[----:B0-----:R-:W-:Y:S01]  /*3da0*/  FMUL.FTZ R82, R100, R82 ;  /* 0x0000005264527220 */ /* 0x001fe20000410000 */
[----:B---3--:R-:W-:-:S05]  /*3db0*/  HADD2.F32 R101, -RZ, R84.H0_H0 ;  /* 0x20000054ff657230 */ /* 0x008fca0000004100 */
[----:B------:R-:W-:-:S04]  /*3dc0*/  FMUL.FTZ R150, R10, R101 ;  /* 0x000000650a967220 */ /* 0x000fc80000410000 */
[----:B------:R-:W-:Y:S01]  /*3dd0*/  FFMA.FTZ R83, R100, R83, R150 ;  /* 0x0000005364537223 */ /* 0x000fe20000010096 */
[----:B------:R-:W-:Y:S06]  /*3de0*/  @P2 BRA `(.L_x_346) ;  /* 0x0000000000302947 */ /* 0x000fec0003800000 */
[----:B------:R-:W-:Y:S01]  /*3df0*/  UISETP.NE.AND UP0, UPT, UR48, UR55, UPT ;  /* 0x000000373000728c */ /* 0x000fe2000bf05270 */
[----:B------:R-:W-:-:S05]  /*3e00*/  MOV R103, 0x3f800000 ;  /* 0x3f80000000677802 */ /* 0x000fca0000000f00 */
[----:B------:R-:W-:-:S13]  /*3e10*/  PLOP3.LUT P2, PT, PT, PT, UP0, 0x80, 0x0 ;  /* 0x000000000000781c */ /* 0x000fda0003f4f008 */
[----:B------:R-:W-:Y:S05]  /*3e20*/  @!P2 BRA `(.L_x_346) ;  /* 0x000000000020a947 */ /* 0x000fea0003800000 */
[----:B------:R-:W-:-:S04]  /*3e30*/  UIADD3 UR59, -UR6, UR55, URZ ;  /* 0x00000037063b7290 */ /* 0x000fc8000fffe13f */
[----:B------:R-:W-:-:S04]  /*3e40*/  ULEA.HI UR46, UR59, UR59, URZ, 0x1 ;  /* 0x0000003b3b2e7291 */ /* 0x000fc8000f8f083f */
[----:B------:R-:W-:-:S04]  /*3e50*/  ULOP3.LUT UR46, UR46, 0xfffffe, URZ, 0xc0, !UPT ;  /* 0x00fffffe2e2e7892 */ /* 0x000fc8000f8ec03f */
[----:B------:R-:W-:-:S04]  /*3e60*/  UIADD3 UR46, -UR46, UR59, URZ ;  /* 0x0000003b2e2e7290 */ /* 0x000fc8000fffe13f */
[----:B------:R-:W-:-:S06]  /*3e70*/  ULEA UR46, UR46, UR7, 0x8 ;  /* 0x000000072e2e7291 */ /* 0x000fcc000f8e403f */
[----:B------:R-:W-:-:S04]  /*3e80*/  MOV R84, UR46 ;  /* 0x0000002e00547c02 */ /* 0x000fc80008000f00 */
[----:B------:R-:W-:-:S05]  /*3e90*/  LEA R84, R84, R61, 0x2 ;  /* 0x0000003d54547211 */ /* 0x000fca00078e10ff */
[----:B------:R0:W1:Y:S02]  /*3ea0*/  LDS R103, [R84+0x3be0] ;  /* 0x003be00054677984 */ /* 0x0000640000000800 */
.L_x_346:
[----:B------:R-:W-:Y:S05]  /*3eb0*/  BSYNC B0 ;  /* 0x0000000000007941 */ /* 0x000fea0003800000 */
.L_x_345:
[----:B------:R-:W-:Y:S01]  /*3ec0*/  ISETP.GT.U32.AND P2, PT, R62, 0x1f, PT ;  /* 0x0000001f3e00780c */ /* 0x000fe20003f44070 */
[----:B------:R-:W-:Y:S01]  /*3ed0*/  HADD2.F32 R104, -RZ, R104.H0_H0 ;  /* 0x20000068ff687230 */ /* 0x000fe20000004100 */
[----:B------:R2:W-:Y:S01]  /*3ee0*/  STS.64 [R102+0x31d0], R82 ;  /* 0x0031d05266007388 */ /* 0x0005e20000000a00 */
[----:B------:R-:W-:Y:S02]  /*3ef0*/  HADD2.F32 R105, -RZ, R105.H0_H0 ;  /* 0x20000069ff697230 */ /* 0x000fe40000004100 */
        /* <DEDUP_REMOVED lines=28> */
[----:B------:R-:W-:Y:S01]  /*40c0*/  FMUL.FTZ R120, R0, R120 ;  /* 0x0000007800787220 */ /* 0x000fe20000410000 */
[----:B------:R-:W-:Y:S01]  /*40d0*/  FMUL.FTZ R134, R118, UR58 ;  /* 0x0000003a76867c20 */ /* 0x000fe20008410000 */
[----:B------:R-:W-:Y:S01]  /*40e0*/  FMUL.FTZ R121, R44, R121 ;  /* 0x000000792c797220 */ /* 0x000fe20000410000 */
[----:B------:R-:W-:Y:S01]  /*40f0*/  FMUL.FTZ R135, R119, UR58 ;  /* 0x0000003a77877c20 */ /* 0x000fe20008410000 */
        /* <DEDUP_REMOVED lines=52> */
.L_x_411:
[----:B------:R-:W-:Y:S01]  /*4440*/  ISETP.GE.AND P3, PT, R164, 0x10, PT ;  /* 0x00000010a400780c */ /* 0x000fe20003f66270 */
[----:B------:R-:W-:-:S12]  /*4450*/  UMOV UR46, 0xffffffff ;  /* 0xffffffff002e7882 */ /* 0x000fd80000000000 */
[C---:B0-2---:R-:W-:Y:S01]  /*4460*/  @P3 FFMA.FTZ R163, R162.reuse, R88, R163 ;  /* 0x00000058a2a33223 */ /* 0x045fe200000100a3 */
[----:B---3--:R-:W-:Y:S01]  /*4470*/  @P3 FMUL.FTZ R162, R162, R153 ;  /* 0x00000099a2a23220 */ /* 0x008fe20000410000 */
[----:B------:R-:W-:Y:S06]  /*4480*/  BRA.DIV UR46, `(.L_x_349) ;  /* 0x0000004e2ee87947 */ /* 0x000fec000b800000 */
.L_x_414:
[----:B------:R-:W-:-:S03]  /*4490*/  UMOV UR46, 0xffffffff ;  /* 0xffffffff002e7882 */ /* 0x000fc60000000000 */
[----:B------:R-:W-:Y:S05]  /*44a0*/  BRA.DIV UR46, `(.L_x_350) ;  /* 0x000000522e087947 */ /* 0x000fea000b800000 */
.L_x_417:
[----:B------:R-:W-:-:S03]  /*44b0*/  UMOV UR46, 0xffffffff ;  /* 0xffffffff002e7882 */ /* 0x000fc60000000000 */
[----:B------:R-:W-:Y:S05]  /*44c0*/  BRA.DIV UR46, `(.L_x_351) ;  /* 0x000000522e287947 */ /* 0x000fea000b800000 */
[----:B------:R-:W0:Y:S04]  /*44d0*/  SHFL.UP PT, R162, R162, 0x1, RZ ;  /* 0x04200000a2a27989 */ /* 0x000e2800000e00ff */
[----:B------:R-:W2:Y:S04]  /*44e0*/  SHFL.UP PT, R163, R163, 0x1, RZ ;  /* 0x04200000a3a37989 */ /* 0x000ea800000e00ff */
[----:B-----5:R-:W3:Y:S04]  /*44f0*/  SHFL.IDX PT, R80, R80, RZ, 0x1f ;  /* 0x00001fff50507589 */ /* 0x020ee800000e0000 */
[----:B------:R-:W4:Y:S02]  /*4500*/  SHFL.IDX PT, R81, R81, RZ, 0x1f ;  /* 0x00001fff51517589 */ /* 0x000f2400000e0000 */
.L_x_423:
[C---:B0-2-4-:R-:W-:Y:S01]  /*4510*/  @P1 FFMA.FTZ R81, R162.reuse, R81, R163 ;  /* 0x00000051a2511223 */ /* 0x055fe200000100a3 */
[----:B---3--:R-:W-:-:S05]  /*4520*/  @P1 FMUL.FTZ R80, R162, R80 ;  /* 0x00000050a2501220 */ /* 0x008fca0000410000 */
        /* <DEDUP_REMOVED lines=10> */
.L_x_347:
[----:B------:R-:W-:Y:S05]  /*45d0*/  WARPSYNC.ALL ;  /* 0x0000000000007948 */ /* 0x000fea0003800000 */
[----:B------:R-:W-:Y:S01]  /*45e0*/  BAR.SYNC.DEFER_BLOCKING 0x0 ;  /* 0x0000000000007b1d */ /* 0x000fe20000010000 */
[C---:B-1----:R-:W-:Y:S01]  /*45f0*/  FMUL.FTZ R82, R100.reuse, R103 ;  /* 0x0000006764527220 */ /* 0x042fe20000410000 */
[----:B------:R-:W-:Y:S01]  /*4600*/  FFMA.FTZ R83, R100, R135, R134 ;  /* 0x0000008764537223 */ /* 0x000fe20000010086 */
[----:B0-2---:R-:W-:Y:S01]  /*4610*/  IMAD.U32 R84, RZ, RZ, UR7 ;  /* 0x00000007ff547e24 */ /* 0x005fe2000f8e00ff */
[----:B-----5:R-:W-:Y:S01]  /*4620*/  HFMA2.MMA R81, -RZ, RZ, 0, 0 ;  /* 0x00000000ff517435 */ /* 0x020fe200000001ff */
        /* <DEDUP_REMOVED lines=29> */
[----:B0-----:R-:W-:Y:S01]  /*4800*/  FFMA.FTZ R151, R152, R80, R151 ;  /* 0x0000005098977223 */ /* 0x001fe20000010097 */
[----:B------:R-:W-:-:S03]  /*4810*/  MOV R80, UR55 ;  /* 0x0000003700507c02 */ /* 0x000fc60008000f00 */
[----:B------:R-:W-:Y:S01]  /*4820*/  FFMA.FTZ R136, R94, R151, R136 ;  /* 0x000000975e887223 */ /* 0x000fe20000010088 */
[----:B------:R-:W-:Y:S02]  /*4830*/  ISETP.LE.OR P0, PT, R80, UR48, P0 ;  /* 0x0000003050007c0c */ /* 0x000fe40008703670 */
[----:B------:R-:W-:Y:S01]  /*4840*/  MOV R80, 0x3f800000 ;  /* 0x3f80000000507802 */ /* 0x000fe20000000f00 */
[----:B------:R-:W-:-:S04]  /*4850*/  FFMA.FTZ R137, R93, R136, R137 ;  /* 0x000000885d897223 */ /* 0x000fc80000010089 */
[----:B------:R-:W-:-:S04]  /*4860*/  FFMA.FTZ R138, R92, R137, R138 ;  /* 0x000000895c8a7223 */ /* 0x000fc8000001008a */
[----:B------:R-:W-:Y:S02]  /*4870*/  FFMA.FTZ R139, R91, R138, R139 ;  /* 0x0000008a5b8b7223 */ /* 0x000fe4000001008b */
[----:B------:R-:W-:Y:S02]  /*4880*/  @!P0 LEA R84, R84, R61, 0x3 ;  /* 0x0000003d54548211 */ /* 0x000fe400078e18ff */
        /* <DEDUP_REMOVED lines=54> */
[----:B0-----:R-:W-:-:S03]  /*4bf0*/  @!P0 FFMA.FTZ R162, R155, R89, R162 ;  /* 0x000000599ba28223 */ /* 0x001fc600000100a2 */
[----:B------:R0:W2:Y:S01]  /*4c00*/  SHFL.IDX PT, R89, R81, RZ, 0x1f ;  /* 0x00001fff51597589 */ /* 0x0000a200000e0000 */
[----:B-1----:R-:W-:-:S03]  /*4c10*/  @!P0 FMUL.FTZ R155, R155, R88 ;  /* 0x000000589b9b8220 */ /* 0x002fc60000410000 */
[----:B------:R0:W1:Y:S04]  /*4c20*/  SHFL.IDX PT, R165, R162, RZ, 0x1f ;  /* 0x00001fffa2a57589 */ /* 0x00006800000e0000 */
[----:B------:R0:W3:Y:S04]  /*4c30*/  SHFL.IDX PT, R164, R155, RZ, 0x1f ;  /* 0x00001fff9ba47589 */ /* 0x0000e800000e0000 */
[----:B------:R-:W4:Y:S04]  /*4c40*/  SHFL.DOWN PT, R162, R162, 0x1, 0x1f ;  /* 0x08201f00a2a27f89 */ /* 0x000f2800000e0000 */
[----:B------:R-:W0:Y:S02]  /*4c50*/  SHFL.DOWN PT, R155, R155, 0x1, 0x1f ;  /* 0x08201f009b9b7f89 */ /* 0x000e2400000e0000 */
.L_x_440:
[----:B------:R-:W-:Y:S01]  /*4c60*/  MOV R88, R163 ;  /* 0x000000a300587202 */ /* 0x000fe20000000f00 */
[----:B0-2-4-:R-:W-:Y:S01]  /*4c70*/  @P5 FFMA.FTZ R89, R155, R89, R162 ;  /* 0x000000599b595223 */ /* 0x015fe200000100a2 */
[-C--:B---3--:R-:W-:Y:S01]  /*4c80*/  FMUL.FTZ R80, R80, R164.reuse ;  /* 0x000000a450507220 */ /* 0x088fe20000410000 */
        /* <DEDUP_REMOVED lines=12> */
.L_x_352:
[----:B------:R-:W-:Y:S05]  /*4d50*/  WARPSYNC.ALL ;  /* 0x0000000000007948 */ /* 0x000fea0003800000 */
[----:B0-----:R-:W2:Y:S01]  /*4d60*/  LDL.LU R88, [R1+0xc] ;  /* 0x00000c0001587983 */ /* 0x001ea20000300800 */
[----:B------:R-:W-:Y:S01]  /*4d70*/  FMUL.FTZ R104, R104, R151 ;  /* 0x0000009768687220 */ /* 0x000fe20000410000 */
[----:B------:R-:W-:Y:S01]  /*4d80*/  FMUL.FTZ R105, R105, R136 ;  /* 0x0000008869697220 */ /* 0x000fe20000410000 */
[----:B------:R-:W-:Y:S01]  /*4d90*/  FMUL.FTZ R106, R106, R137 ;  /* 0x000000896a6a7220 */ /* 0x000fe20000410000 */
[----:B------:R-:W-:Y:S01]  /*4da0*/  FMUL.FTZ R107, R107, R138 ;  /* 0x0000008a6b6b7220 */ /* 0x000fe20000410000 */
[----:B------:R-:W-:Y:S01]  /*4db0*/  FFMA.FTZ R104, R0, R104, RZ ;  /* 0x0000006800687223 */ /* 0x000fe200000100ff */
[----:B------:R-:W-:Y:S01]  /*4dc0*/  FMUL.FTZ R108, R108, R139 ;  /* 0x0000008b6c6c7220 */ /* 0x000fe20000410000 */
[----:B------:R-:W-:Y:S01]  /*4dd0*/  FMUL.FTZ R109, R109, R140 ;  /* 0x0000008c6d6d7220 */ /* 0x000fe20000410000 */
[----:B------:R-:W-:Y:S01]  /*4de0*/  FMUL.FTZ R110, R110, R141 ;  /* 0x0000008d6e6e7220 */ /* 0x000fe20000410000 */
[----:B------:R-:W-:Y:S01]  /*4df0*/  FFMA.FTZ R104, R44, R105, R104 ;  /* 0x000000692c687223 */ /* 0x000fe20000010068 */
[----:B------:R-:W-:Y:S01]  /*4e00*/  FMUL.FTZ R111, R111, R142 ;  /* 0x0000008e6f6f7220 */ /* 0x000fe20000410000 */
[----:B------:R-:W-:Y:S01]  /*4e10*/  FMUL.FTZ R112, R112, R143 ;  /* 0x0000008f70707220 */ /* 0x000fe20000410000 */
[----:B------:R-:W-:Y:S01]  /*4e20*/  FMUL.FTZ R113, R113, R144 ;  /* 0x0000009071717220 */ /* 0x000fe20000410000 */
[----:B------:R-:W-:Y:S01]  /*4e30*/  FFMA.FTZ R104, R39, R106, R104 ;  /* 0x0000006a27687223 */ /* 0x000fe20000010068 */
[----:B------:R-:W-:Y:S01]  /*4e40*/  FMUL.FTZ R114, R114, R145 ;  /* 0x0000009172727220 */ /* 0x000fe20000410000 */
[----:B------:R-:W-:Y:S01]  /*4e50*/  FMUL.FTZ R115, R115, R146 ;  /* 0x0000009273737220 */ /* 0x000fe20000410000 */
[----:B------:R-:W-:Y:S01]  /*4e60*/  BAR.SYNC.DEFER_BLOCKING 0x0 ;  /* 0x0000000000007b1d */ /* 0x000fe20000010000 */
[----:B------:R-:W-:Y:S01]  /*4e70*/  FFMA.FTZ R104, R38, R107, R104 ;  /* 0x0000006b26687223 */ /* 0x000fe20000010068 */
[C---:B------:R-:W-:Y:S01]  /*4e80*/  ISETP.NE.AND P0, PT, R62.reuse, RZ, PT ;  /* 0x000000ff3e00720c */ /* 0x040fe20003f05270 */
[----:B------:R-:W-:Y:S01]  /*4e90*/  IMAD.U32 R82, RZ, RZ, UR7 ;  /* 0x00000007ff527e24 */ /* 0x000fe2000f8e00ff */
[----:B------:R-:W-:Y:S01]  /*4ea0*/  SHF.L.U32 R84, R62, 0x4, RZ ;  /* 0x000000043e547819 */ /* 0x000fe200000006ff */
[----:B------:R-:W-:Y:S01]  /*4eb0*/  FFMA.FTZ R104, R37, R108, R104 ;  /* 0x0000006c25687223 */ /* 0x000fe20000010068 */
[----:B------:R-:W-:Y:S01]  /*4ec0*/  FMUL.FTZ R83, R136, UR58 ;  /* 0x0000003a88537c20 */ /* 0x000fe20008410000 */
[----:B------:R-:W-:Y:S01]  /*4ed0*/  FMUL.FTZ R117, R117, R148 ;  /* 0x0000009475757220 */ /* 0x000fe20000410000 */
[----:B------:R-:W-:Y:S01]  /*4ee0*/  IADD3 R85, R84, 0x1, RZ ;  /* 0x0000000154557810 */ /* 0x000fe20007ffe0ff */
[----:B------:R-:W-:Y:S01]  /*4ef0*/  FFMA.FTZ R104, R36, R109, R104 ;  /* 0x0000006d24687223 */ /* 0x000fe20000010068 */
[----:B------:R-:W-:Y:S01]  /*4f00*/  FMUL.FTZ R83, R44, R83 ;  /* 0x000000532c537220 */ /* 0x000fe20000410000 */
[----:B------:R-:W-:Y:S01]  /*4f10*/  IADD3 R86, R84, 0x2, RZ ;  /* 0x0000000254567810 */ /* 0x000fe20007ffe0ff */
[----:B------:R-:W-:Y:S01]  /*4f20*/  FMUL.FTZ R118, R118, R149 ;  /* 0x0000009576767220 */ /* 0x000fe20000410000 */
[----:B------:R-:W-:Y:S01]  /*4f30*/  FFMA.FTZ R104, R35, R110, R104 ;  /* 0x0000006e23687223 */ /* 0x000fe20000010068 */
[----:B------:R-:W-:Y:S01]  /*4f40*/  FMUL.FTZ R119, R119, R150 ;  /* 0x0000009677777220 */ /* 0x000fe20000410000 */
[----:B------:R-:W3:Y:S01]  /*4f50*/  LDL.LU R110, [R1+0x30] ;  /* 0x00003000016e7983 */ /* 0x000ee20000300800 */
[----:B------:R-:W-:Y:S01]  /*4f60*/  @!P0 LEA R82, R82, R61, 0x3 ;  /* 0x0000003d52528211 */ /* 0x000fe200078e18ff */
[----:B------:R-:W-:Y:S01]  /*4f70*/  FFMA.FTZ R104, R34, R111, R104 ;  /* 0x0000006f22687223 */ /* 0x000fe20000010068 */
[----:B------:R-:W-:Y:S01]  /*4f80*/  LEA.HI.SX32 R86, R86, R84, 0x1b ;  /* 0x0000005456567211 */ /* 0x000fe200078fdaff */
[----:B------:R-:W4:Y:S01]  /*4f90*/  LDL.LU R109, [R1+0x2c] ;  /* 0x00002c00016d7983 */ /* 0x000f220000300800 */
[----:B------:R-:W-:Y:S01]  /*4fa0*/  FMUL.FTZ R119, R26, R119 ;  /* 0x000000771a777220 */ /* 0x000fe20000410000 */
[----:B------:R-:W-:Y:S01]  /*4fb0*/  FFMA.FTZ R104, R33, R112, R104 ;  /* 0x0000007021687223 */ /* 0x000fe20000010068 */
[----:B------:R-:W-:Y:S01]  /*4fc0*/  LEA R86, R86, R61, 0x2 ;  /* 0x0000003d56567211 */ /* 0x000fe200078e10ff */
[----:B------:R-:W-:Y:S01]  /*4fd0*/  FFMA.FTZ R87, -R10, R101, R150 ;  /* 0x000000650a577223 */ /* 0x000fe20000010196 */
[----:B------:R-:W0:Y:S01]  /*4fe0*/  LDS R102, [R102+0x36e4] ;  /* 0x0036e40066667984 */ /* 0x000e220000000800 */
[----:B------:R-:W-:-:S03]  /*4ff0*/  FFMA.FTZ R104, R32, R113, R104 ;  /* 0x0000007120687223 */ /* 0x000fc60000010068 */
[----:B------:R1:W-:Y:S01]  /*5000*/  @!P0 STS.64 [R82+0x45e0], R80 ;  /* 0x0045e05052008388 */ /* 0x0003e20000000a00 */
[----:B------:R-:W-:-:S04]  /*5010*/  FFMA.FTZ R104, R31, R114, R104 ;  /* 0x000000721f687223 */ /* 0x000fc80000010068 */
[----:B------:R-:W-:Y:S02]  /*5020*/  FFMA.FTZ R104, R30, R115, R104 ;  /* 0x000000731e687223 */ /* 0x000fe40000010068 */
[----:B------:R-:W5:Y:S01]  /*5030*/  LDL.LU R115, [R1+0x28] ;  /* 0x0000280001737983 */ /* 0x000f620000300800 */
[----:B-1----:R-:W-:Y:S01]  /*5040*/  FMUL.FTZ R82, R151, UR58 ;  /* 0x0000003a97527c20 */ /* 0x002fe20008410000 */
[----:B------:R-:W-:Y:S01]  /*5050*/  LEA.HI.SX32 R80, R84, R84, 0x1b ;  /* 0x0000005454507211 */ /* 0x000fe200078fdaff */
[----:B------:R-:W-:Y:S02]  /*5060*/  FMUL.FTZ R81, R116, R147 ;  /* 0x0000009374517220 */ /* 0x000fe40000410000 */
[----:B------:R-:W-:Y:S01]  /*5070*/  FMUL.FTZ R82, R0, R82 ;  /* 0x0000005200527220 */ /* 0x000fe20000410000 */
[----:B------:R-:W-:Y:S01]  /*5080*/  LEA R80, R80, R61, 0x2 ;  /* 0x0000003d50507211 */ /* 0x000fe200078e10ff */
[----:B------:R-:W-:-:S04]  /*5090*/  FFMA.FTZ R81, R29, R81, R104 ;  /* 0x000000511d517223 */ /* 0x000fc80000010068 */
[----:B------:R1:W-:Y:S01]  /*50a0*/  STS [R80+0x1090], R82 ;  /* 0x0010905250007388 */ /* 0x0003e20000000800 */
[----:B------:R-:W-:-:S04]  /*50b0*/  FFMA.FTZ R81, R28, R117, R81 ;  /* 0x000000751c517223 */ /* 0x000fc80000010051 */
[----:B------:R-:W-:Y:S01]  /*50c0*/  FFMA.FTZ R81, R27, R118, R81 ;  /* 0x000000761b517223 */ /* 0x000fe20000010051 */
[----:B-1----:R-:W-:-:S03]  /*50d0*/  LEA.HI.SX32 R82, R85, R84, 0x1b ;  /* 0x0000005455527211 */ /* 0x002fc600078fdaff */
[----:B------:R-:W-:Y:S01]  /*50e0*/  FADD.FTZ R85, R81, R119 ;  /* 0x0000007751557221 */ /* 0x000fe20000010000 */
[----:B0-----:R-:W-:Y:S01]  /*50f0*/  FFMA.FTZ R103, R102, R103, R135 ;  /* 0x0000006766677223 */ /* 0x001fe20000010087 */
[----:B------:R-:W-:-:S03]  /*5100*/  IMAD R82, R82, 0x4, R61 ;  /* 0x0000000452527824 */ /* 0x000fc600078e023d */
[----:B------:R-:W-:Y:S01]  /*5110*/  FFMA.FTZ R100, R100, R103, R134 ;  /* 0x0000006764647223 */ /* 0x000fe20000010086 */
[----:B------:R-:W-:Y:S01]  /*5120*/  FMUL.FTZ R81, R103, UR47 ;  /* 0x0000002f67517c20 */ /* 0x000fe20008410000 */
[----:B------:R0:W-:Y:S02]  /*5130*/  STS [R82+0x1094], R83 ;  /* 0x0010945352007388 */ /* 0x0001e40000000800 */
[----:B------:R-:W-:Y:S01]  /*5140*/  FFMA.FTZ R99, R99, R100, R133 ;  /* 0x0000006463637223 */ /* 0x000fe20000010085 */
[----:B------:R-:W-:-:S03]  /*5150*/  FMUL.FTZ R81, R87, R81 ;  /* 0x0000005157517220 */ /* 0x000fc60000410000 */
[----:B------:R-:W-:Y:S01]  /*5160*/  FFMA.FTZ R98, R98, R99, R132 ;  /* 0x0000006362627223 */ /* 0x000fe20000010084 */
[----:B0-----:R-:W-:Y:S01]  /*5170*/  FMUL.FTZ R82, R137, UR58 ;  /* 0x0000003a89527c20 */ /* 0x001fe20008410000 */
[----:B------:R-:W-:Y:S02]  /*5180*/  FMUL.FTZ R83, R10, R103 ;  /* 0x000000670a537220 */ /* 0x000fe40000410000 */
[----:B------:R-:W-:Y:S01]  /*5190*/  FFMA.FTZ R97, R97, R98, R131 ;  /* 0x0000006261617223 */ /* 0x000fe20000010083 */
[----:B------:R-:W-:Y:S01]  /*51a0*/  FMUL.FTZ R82, R39, R82 ;  /* 0x0000005227527220 */ /* 0x000fe20000410000 */
[----:B------:R-:W-:-:S04]  /*51b0*/  FMUL.FTZ R87, R83, R87 ;  /* 0x0000005753577220 */ /* 0x000fc80000410000 */
[----:B------:R0:W-:Y:S01]  /*51c0*/  STS [R86+0x1098], R82 ;  /* 0x0010985256007388 */ /* 0x0001e20000000800 */
[----:B------:R-:W-:Y:S01]  /*51d0*/  FFMA.FTZ R96, R96, R97, R130 ;  /* 0x0000006160607223 */ /* 0x000fe20000010082 */
[----:B0-----:R-:W-:Y:S01]  /*51e0*/  FMUL.FTZ R86, R100, UR47 ;  /* 0x0000002f64567c20 */ /* 0x001fe20008410000 */
[----:B------:R-:W-:Y:S02]  /*51f0*/  FMUL.FTZ R82, R138, UR58 ;  /* 0x0000003a8a527c20 */ /* 0x000fe40008410000 */
[----:B------:R-:W-:Y:S02]  /*5200*/  FFMA.FTZ R95, R95, R96, R129 ;  /* 0x000000605f5f7223 */ /* 0x000fe40000010081 */
[----:B------:R-:W-:Y:S02]  /*5210*/  FMUL.FTZ R82, R38, R82 ;  /* 0x0000005226527220 */ /* 0x000fe40000410000 */
[----:B------:R-:W-:Y:S01]  /*5220*/  FFMA.FTZ R43, R43, R95, R128 ;  /* 0x0000005f2b2b7223 */ /* 0x000fe20000010080 */
[----:B------:R-:W-:Y:S01]  /*5230*/  FFMA.FTZ R101, R101, R103, R81 ;  /* 0x0000006765657223 */ /* 0x000fe20000010051 */
[----:B------:R-:W-:-:S02]  /*5240*/  FMUL.FTZ R81, R141, UR58 ;  /* 0x0000003a8d517c20 */ /* 0x000fc40008410000 */
[----:B------:R-:W-:Y:S02]  /*5250*/  FFMA.FTZ R71, R71, R43, R127 ;  /* 0x0000002b47477223 */ /* 0x000fe4000001007f */
[----:B------:R-:W-:Y:S02]  /*5260*/  FMUL.FTZ R81, R35, R81 ;  /* 0x0000005123517220 */ /* 0x000fe40000410000 */
[----:B------:R-:W-:-:S04]  /*5270*/  FFMA.FTZ R126, R78, R71, R126 ;  /* 0x000000474e7e7223 */ /* 0x000fc8000001007e */
[----:B------:R-:W-:Y:S01]  /*5280*/  FFMA.FTZ R125, R79, R126, R125 ;  /* 0x0000007e4f7d7223 */ /* 0x000fe2000001007d */
[----:B------:R-:W-:-:S04]  /*5290*/  FMUL.FTZ R79, R146, UR58 ;  /* 0x0000003a924f7c20 */ /* 0x000fc80008410000 */
[----:B------:R-:W-:Y:S01]  /*52a0*/  FMUL.FTZ R79, R30, R79 ;  /* 0x0000004f1e4f7220 */ /* 0x000fe20000410000 */
[----:B--2---:R-:W-:-:S05]  /*52b0*/  FADD.FTZ R88, R83, R88 ;  /* 0x0000005853587221 */ /* 0x004fca0000010000 */
[----:B------:R0:W-:Y:S01]  /*52c0*/  STL [R1+0xc], R88 ;  /* 0x00000c5801007387 */ /* 0x0001e20000100800 */
[----:B------:R-:W-:-:S03]  /*52d0*/  IADD3 R83, R84, 0x3, RZ ;  /* 0x0000000354537810 */ /* 0x000fc60007ffe0ff */
[----:B------:R-:W2:Y:S01]  /*52e0*/  LDL.LU R112, [R1+0x34] ;  /* 0x0000340001707983 */ /* 0x000ea20000300800 */
[----:B0-----:R-:W-:Y:S01]  /*52f0*/  FFMA.FTZ R88, -R11, R40, R149 ;  /* 0x000000280b587223 */ /* 0x001fe20000010195 */
[----:B------:R-:W-:Y:S02]  /*5300*/  LEA.HI.SX32 R83, R83, R84, 0x1b ;  /* 0x0000005453537211 */ /* 0x000fe400078fdaff */
[----:B------:R-:W2:Y:S01]  /*5310*/  LDL.LU R111, [R1+0x24] ;  /* 0x00002400016f7983 */ /* 0x000ea20000300800 */
[----:B------:R-:W-:Y:S01]  /*5320*/  FMUL.FTZ R86, R88, R86 ;  /* 0x0000005658567220 */ /* 0x000fe20000410000 */
[----:B------:R-:W-:Y:S02]  /*5330*/  LEA R83, R83, R61, 0x2 ;  /* 0x0000003d53537211 */ /* 0x000fe400078e10ff */
[----:B------:R-:W2:Y:S01]  /*5340*/  LDL.LU R114, [R1+0x20] ;  /* 0x0000200001727983 */ /* 0x000ea20000300800 */
[----:B------:R-:W-:Y:S01]  /*5350*/  FFMA.FTZ R86, R40, R100, R86 ;  /* 0x0000006428567223 */ /* 0x000fe20000010056 */
[----:B------:R-:W-:-:S02]  /*5360*/  FMUL.FTZ R40, R140, UR58 ;  /* 0x0000003a8c287c20 */ /* 0x000fc40008410000 */
[----:B------:R-:W-:Y:S02]  /*5370*/  STS [R83+0x109c], R82 ;  /* 0x00109c5253007388 */ /* 0x000fe40000000800 */
[----:B------:R-:W-:Y:S02]  /*5380*/  FMUL.FTZ R40, R36, R40 ;  /* 0x0000002824287220 */ /* 0x000fe40000410000 */
[----:B------:R-:W2:Y:S04]  /*5390*/  LDL.LU R113, [R1+0x1c] ;  /* 0x00001c0001717983 */ /* 0x000ea80000300800 */
[----:B------:R0:W-:Y:S02]  /*53a0*/  STS [R80+0x10a4], R40 ;  /* 0x0010a42850007388 */ /* 0x0001e40000000800 */
[----:B0-----:R-:W-:-:S04]  /*53b0*/  FMUL.FTZ R40, R144, UR58 ;  /* 0x0000003a90287c20 */ /* 0x001fc80008410000 */
[----:B------:R-:W-:Y:S01]  /*53c0*/  FMUL.FTZ R40, R32, R40 ;  /* 0x0000002820287220 */ /* 0x000fe20000410000 */
[----:B------:R0:W-:Y:S04]  /*53d0*/  STS [R80+0x10a8], R81 ;  /* 0x0010a85150007388 */ /* 0x0001e80000000800 */
[----:B------:R1:W-:Y:S01]  /*53e0*/  STS [R80+0x10b4], R40 ;  /* 0x0010b42850007388 */ /* 0x0003e20000000800 */
[----:B0-----:R-:W-:Y:S01]  /*53f0*/  FMUL.FTZ R81, R143, UR58 ;  /* 0x0000003a8f517c20 */ /* 0x001fe20008410000 */
[----:B-1----:R-:W-:-:S03]  /*5400*/  FMUL.FTZ R40, R148, UR58 ;  /* 0x0000003a94287c20 */ /* 0x002fc60008410000 */
[----:B------:R-:W-:Y:S01]  /*5410*/  FMUL.FTZ R81, R33, R81 ;  /* 0x0000005121517220 */ /* 0x000fe20000410000 */
[----:B------:R-:W-:Y:S01]  /*5420*/  FMUL.FTZ R40, R28, R40 ;  /* 0x000000281c287220 */ /* 0x000fe20000410000 */
[----:B------:R0:W-:Y:S01]  /*5430*/  STS [R80+0x10bc], R79 ;  /* 0x0010bc4f50007388 */ /* 0x0001e20000000800 */
[----:B------:R-:W-:-:S03]  /*5440*/  FMUL.FTZ R83, R139, UR58 ;  /* 0x0000003a8b537c20 */ /* 0x000fc60008410000 */
[----:B------:R1:W-:Y:S01]  /*5450*/  STS [R80+0x10c4], R40 ;  /* 0x0010c42850007388 */ /* 0x0003e20000000800 */
[----:B------:R-:W-:-:S03]  /*5460*/  FMUL.FTZ R82, R142, UR58 ;  /* 0x0000003a8e527c20 */ /* 0x000fc60008410000 */
[----:B------:R3:W-:Y:S01]  /*5470*/  STS [R80+0x10b0], R81 ;  /* 0x0010b05150007388 */ /* 0x0007e20000000800 */
[----:B0-----:R-:W-:Y:S01]  /*5480*/  FMUL.FTZ R79, R18, R71 ;  /* 0x00000047124f7220 */ /* 0x001fe20000410000 */
[----:B-1----:R-:W-:Y:S01]  /*5490*/  FMUL.FTZ R40, R19, R126 ;  /* 0x0000007e13287220 */ /* 0x002fe20000410000 */
[----:B------:R-:W-:Y:S02]  /*54a0*/  FMUL.FTZ R83, R37, R83 ;  /* 0x0000005325537220 */ /* 0x000fe40000410000 */
[----:B----4-:R-:W-:Y:S01]  /*54b0*/  FADD.FTZ R109, R79, R109 ;  /* 0x0000006d4f6d7221 */ /* 0x010fe20000010000 */
[----:B---3--:R-:W-:Y:S01]  /*54c0*/  FMUL.FTZ R81, R17, R43 ;  /* 0x0000002b11517220 */ /* 0x008fe20000410000 */
[----:B------:R-:W-:Y:S01]  /*54d0*/  FADD.FTZ R110, R40, R110 ;  /* 0x0000006e286e7221 */ /* 0x000fe20000010000 */
[----:B------:R-:W-:Y:S02]  /*54e0*/  FMUL.FTZ R82, R34, R82 ;  /* 0x0000005222527220 */ /* 0x000fe40000410000 */
[----:B-----5:R-:W-:Y:S01]  /*54f0*/  FADD.FTZ R115, R81, R115 ;  /* 0x0000007351737221 */ /* 0x020fe20000010000 */
[----:B------:R0:W-:Y:S04]  /*5500*/  STS [R80+0x10a0], R83 ;  /* 0x0010a05350007388 */ /* 0x0001e80000000800 */
[----:B------:R-:W-:Y:S04]  /*5510*/  STL [R1+0x30], R110 ;  /* 0x0000306e01007387 */ /* 0x000fe80000100800 */
[----:B------:R-:W-:Y:S04]  /*5520*/  STL [R1+0x2c], R109 ;  /* 0x00002c6d01007387 */ /* 0x000fe80000100800 */
[----:B0-----:R-:W3:Y:S04]  /*5530*/  LDL.LU R83, [R1+0x18] ;  /* 0x0000180001537983 */ /* 0x001ee80000300800 */
[----:B------:R0:W-:Y:S04]  /*5540*/  STS [R80+0x10ac], R82 ;  /* 0x0010ac5250007388 */ /* 0x0001e80000000800 */
[----:B------:R-:W-:Y:S04]  /*5550*/  STL [R1+0x28], R115 ;  /* 0x0000287301007387 */ /* 0x000fe80000100800 */
[----:B0-----:R-:W4:Y:S01]  /*5560*/  LDL.LU R82, [R1+0x14] ;  /* 0x0000140001527983 */ /* 0x001f220000300800 */
[----:B------:R-:W-:Y:S01]  /*5570*/  FFMA.FTZ R90, R90, R125, R124 ;  /* 0x0000007d5a5a7223 */ /* 0x000fe2000001007c */
[----:B------:R-:W-:-:S03]  /*5580*/  FMUL.FTZ R78, R145, UR58 ;  /* 0x0000003a914e7c20 */ /* 0x000fc60008410000 */
[----:B------:R-:W-:Y:S01]  /*5590*/  FFMA.FTZ R91, R91, R90, R123 ;  /* 0x0000005a5b5b7223 */ /* 0x000fe2000001007b */
[----:B------:R-:W-:-:S03]  /*55a0*/  FMUL.FTZ R78, R31, R78 ;  /* 0x0000004e1f4e7220 */ /* 0x000fc60000410000 */
[----:B------:R-:W-:Y:S01]  /*55b0*/  FFMA.FTZ R92, R92, R91, R122 ;  /* 0x0000005b5c5c7223 */ /* 0x000fe2000001007a */
[----:B------:R-:W-:Y:S01]  /*55c0*/  FMUL.FTZ R149, R149, UR58 ;  /* 0x0000003a95957c20 */ /* 0x000fe20008410000 */
[----:B------:R0:W-:Y:S02]  /*55d0*/  STS [R80+0x10b8], R78 ;  /* 0x0010b84e50007388 */ /* 0x0001e40000000800 */
[----:B------:R-:W-:Y:S01]  /*55e0*/  FFMA.FTZ R93, R93, R92, R121 ;  /* 0x0000005c5d5d7223 */ /* 0x000fe20000010079 */
[----:B------:R-:W-:Y:S01]  /*55f0*/  FMUL.FTZ R150, R150, UR58 ;  /* 0x0000003a96967c20 */ /* 0x000fe20008410000 */
[----:B------:R-:W-:Y:S02]  /*5600*/  FMUL.FTZ R149, R27, R149 ;  /* 0x000000951b957220 */ /* 0x000fe40000410000 */
[----:B------:R-:W-:Y:S01]  /*5610*/  FFMA.FTZ R94, R94, R93, R120 ;  /* 0x0000005d5e5e7223 */ /* 0x000fe20000010078 */
[----:B0-----:R-:W-:Y:S01]  /*5620*/  FMUL.FTZ R78, R147, UR58 ;  /* 0x0000003a934e7c20 */ /* 0x001fe20008410000 */
[----:B------:R-:W-:Y:S01]  /*5630*/  FMUL.FTZ R150, R26, R150 ;  /* 0x000000961a967220 */ /* 0x000fe20000410000 */
[----:B------:R-:W-:-:S02]  /*5640*/  FFMA.FTZ R151, -R25, R77, R151 ;  /* 0x0000004d19977223 */ /* 0x000fc40000010197 */
[----:B------:R-:W-:Y:S01]  /*5650*/  FMUL.FTZ R78, R29, R78 ;  /* 0x0000004e1d4e7220 */ /* 0x000fe20000410000 */
[----:B------:R-:W-:Y:S01]  /*5660*/  FMUL.FTZ R89, R25, R94 ;  /* 0x0000005e19597220 */ /* 0x000fe20000410000 */
[----:B------:R-:W-:Y:S01]  /*5670*/  STS [R80+0x10c8], R149 ;  /* 0x0010c89550007388 */ /* 0x000fe20000000800 */
[C---:B------:R-:W-:Y:S01]  /*5680*/  FFMA.FTZ R136, -R24.reuse, R76, R136 ;  /* 0x0000004c18887223 */ /* 0x040fe20000010188 */
[----:B------:R-:W-:Y:S02]  /*5690*/  FMUL.FTZ R102, R24, R93 ;  /* 0x0000005d18667220 */ /* 0x000fe40000410000 */
[----:B------:R-:W-:Y:S04]  /*56a0*/  STS [R80+0x10c0], R78 ;  /* 0x0010c04e50007388 */ /* 0x000fe80000000800 */
[----:B------:R0:W-:Y:S01]  /*56b0*/  STS [R80+0x10cc], R150 ;  /* 0x0010cc9650007388 */ /* 0x0001e20000000800 */
[C---:B------:R-:W-:Y:S01]  /*56c0*/  FFMA.FTZ R137, -R23.reuse, R75, R137 ;  /* 0x0000004b17897223 */ /* 0x040fe20000010189 */
[----:B------:R-:W-:Y:S01]  /*56d0*/  FMUL.FTZ R103, R23, R92 ;  /* 0x0000005c17677220 */ /* 0x000fe20000410000 */
[----:B0-----:R-:W-:-:S04]  /*56e0*/  FFMA.FTZ R80, R89, R151, RZ ;  /* 0x0000009759507223 */ /* 0x001fc800000100ff */
[----:B------:R-:W-:Y:S01]  /*56f0*/  FFMA.FTZ R80, R102, R136, R80 ;  /* 0x0000008866507223 */ /* 0x000fe20000010050 */
[C---:B------:R-:W-:Y:S01]  /*5700*/  FFMA.FTZ R138, -R22.reuse, R74, R138 ;  /* 0x0000004a168a7223 */ /* 0x040fe2000001018a */
[----:B------:R-:W-:Y:S02]  /*5710*/  FMUL.FTZ R104, R22, R91 ;  /* 0x0000005b16687220 */ /* 0x000fe40000410000 */
[----:B------:R-:W-:Y:S01]  /*5720*/  FFMA.FTZ R80, R103, R137, R80 ;  /* 0x0000008967507223 */ /* 0x000fe20000010050 */
[C---:B------:R-:W-:Y:S01]  /*5730*/  FFMA.FTZ R139, -R21.reuse, R73, R139 ;  /* 0x00000049158b7223 */ /* 0x040fe2000001018b */
[----:B------:R-:W-:Y:S02]  /*5740*/  FMUL.FTZ R105, R21, R90 ;  /* 0x0000005a15697220 */ /* 0x000fe40000410000 */
[----:B------:R-:W-:Y:S01]  /*5750*/  FFMA.FTZ R80, R104, R138, R80 ;  /* 0x0000008a68507223 */ /* 0x000fe20000010050 */
[----:B------:R-:W-:Y:S01]  /*5760*/  FFMA.FTZ R120, -R12, R41, R148 ;  /* 0x000000290c787223 */ /* 0x000fe20000010194 */
[----:B------:R-:W-:Y:S01]  /*5770*/  FMUL.FTZ R106, R99, UR47 ;  /* 0x0000002f636a7c20 */ /* 0x000fe20008410000 */
[C---:B------:R-:W-:Y:S01]  /*5780*/  FFMA.FTZ R140, -R20.reuse, R72, R140 ;  /* 0x00000048148c7223 */ /* 0x040fe2000001018c */
[----:B------:R-:W-:Y:S01]  /*5790*/  FMUL.FTZ R78, R20, R125 ;  /* 0x0000007d144e7220 */ /* 0x000fe20000410000 */
[----:B------:R-:W-:Y:S01]  /*57a0*/  FFMA.FTZ R80, R105, R139, R80 ;  /* 0x0000008b69507223 */ /* 0x000fe20000010050 */
[----:B------:R-:W-:Y:S01]  /*57b0*/  FMUL.FTZ R106, R120, R106 ;  /* 0x0000006a786a7220 */ /* 0x000fe20000410000 */
[----:B------:R-:W-:-:S02]  /*57c0*/  FFMA.FTZ R108, -R19, R70, R141 ;  /* 0x00000046136c7223 */ /* 0x000fc4000001018d */
[----:B------:R-:W-:Y:S01]  /*57d0*/  FFMA.FTZ R80, R78, R140, R80 ;  /* 0x0000008c4e507223 */ /* 0x000fe20000010050 */
[----:B------:R-:W-:Y:S01]  /*57e0*/  FFMA.FTZ R106, R41, R99, R106 ;  /* 0x00000063296a7223 */ /* 0x000fe2000001006a */
[----:B------:R-:W-:Y:S01]  /*57f0*/  FMUL.FTZ R41, R126, UR47 ;  /* 0x0000002f7e297c20 */ /* 0x000fe20008410000 */
[----:B------:R-:W-:Y:S01]  /*5800*/  FFMA.FTZ R142, -R18, R69, R142 ;  /* 0x00000045128e7223 */ /* 0x000fe2000001018e */
[----:B------:R-:W-:Y:S02]  /*5810*/  FFMA.FTZ R40, R40, R108, R80 ;  /* 0x0000006c28287223 */ /* 0x000fe40000010050 */
[----:B------:R-:W-:Y:S02]  /*5820*/  FMUL.FTZ R108, R108, R41 ;  /* 0x000000296c6c7220 */ /* 0x000fe40000410000 */
[----:B------:R-:W-:Y:S02]  /*5830*/  FFMA.FTZ R79, R79, R142, R40 ;  /* 0x0000008e4f4f7223 */ /* 0x000fe40000010028 */
[----:B------:R-:W0:Y:S01]  /*5840*/  LDC.64 R40, c[0x0][0x368] ;  /* 0x0000da00ff287b82 */ /* 0x000e220000000a00 */
[----:B------:R-:W-:Y:S01]  /*5850*/  FFMA.FTZ R143, -R17, R68, R143 ;  /* 0x00000044118f7223 */ /* 0x000fe2000001018f */
[C---:B------:R-:W-:Y:S01]  /*5860*/  FMUL.FTZ R80, R16.reuse, R95 ;  /* 0x0000005f10507220 */ /* 0x040fe20000410000 */
[----:B------:R-:W-:-:S02]  /*5870*/  FFMA.FTZ R144, -R16, R67, R144 ;  /* 0x0000004310907223 */ /* 0x000fc40000010190 */
[----:B------:R-:W-:Y:S01]  /*5880*/  FFMA.FTZ R79, R81, R143, R79 ;  /* 0x0000008f514f7223 */ /* 0x000fe2000001004f */
[----:B------:R-:W-:Y:S01]  /*5890*/  FFMA.FTZ R145, -R15, R66, R145 ;  /* 0x000000420f917223 */ /* 0x000fe20000010191 */
[----:B------:R-:W-:Y:S01]  /*58a0*/  USHF.R.S32.HI UR46, URZ, 0x1f, UR53 ;  /* 0x0000001f3f2e7899 */ /* 0x000fe20008011435 */
[----:B------:R-:W-:Y:S01]  /*58b0*/  FFMA.FTZ R146, -R14, R63, R146 ;  /* 0x0000003f0e927223 */ /* 0x000fe20000010192 */
[----:B------:R-:W-:Y:S01]  /*58c0*/  FFMA.FTZ R147, -R13, R42, R147 ;  /* 0x0000002a0d937223 */ /* 0x000fe20000010193 */
[----:B------:R-:W-:-:S03]  /*58d0*/  ULEA UR58, UR48, 0xfffff800, 0xb ;  /* 0xfffff800303a7891 */ /* 0x000fc6000f8e583f */
[----:B0-----:R-:W-:Y:S01]  /*58e0*/  IMAD R81, R40, UR46, RZ ;  /* 0x0000002e28517c24 */ /* 0x001fe2000f8e02ff */
[----:B------:R-:W-:-:S03]  /*58f0*/  USHF.R.S32.HI UR46, URZ, 0x1f, UR11 ;  /* 0x0000001f3f2e7899 */ /* 0x000fc6000801140b */
[----:B------:R-:W-:Y:S01]  /*5900*/  IMAD R81, R41, UR53, R81 ;  /* 0x0000003529517c24 */ /* 0x000fe2000f8e0251 */
[----:B------:R-:W-:Y:S01]  /*5910*/  UIMAD UR46, UR46, UR44, URZ ;  /* 0x0000002c2e2e72a4 */ /* 0x000fe2000f8e023f */
[----:B------:R-:W-:Y:S01]  /*5920*/  FMUL.FTZ R41, R13, R98 ;  /* 0x000000620d297220 */ /* 0x000fe20000410000 */
[----:B------:R-:W-:Y:S02]  /*5930*/  FMUL.FTZ R99, R12, R99 ;  /* 0x000000630c637220 */ /* 0x000fe40000410000 */
[----:B------:R-:W-:Y:S01]  /*5940*/  UIMAD UR46, UR11, UR45, UR46 ;  /* 0x0000002d0b2e72a4 */ /* 0x000fe2000f8e022e */
[----:B------:R-:W-:-:S05]  /*5950*/  IMAD.U32 R117, RZ, RZ, UR50 ;  /* 0x00000032ff757e24 */ /* 0x000fca000f8e00ff */
[----:B------:R-:W-:Y:S01]  /*5960*/  IADD3 R117, R117, -UR58, -R62 ;  /* 0x8000003a75757c10 */ /* 0x000fe2000fffe83e */
[----:B------:R-:W-:Y:S01]  /*5970*/  FMUL.FTZ R107, R71, UR47 ;  /* 0x0000002f476b7c20 */ /* 0x000fe20008410000 */
[----:B------:R-:W-:Y:S01]  /*5980*/  FMUL.FTZ R110, R43, UR47 ;  /* 0x0000002f2b6e7c20 */ /* 0x000fe20008410000 */
[----:B------:R-:W-:Y:S01]  /*5990*/  FMUL.FTZ R109, R95, UR47 ;  /* 0x0000002f5f6d7c20 */ /* 0x000fe20008410000 */
[----:B------:R-:W-:Y:S01]  /*59a0*/  BSSY B0, `(.L_x_354) ;  /* 0x000003f000007945 */ /* 0x000fe20003800000 */
[----:B------:R-:W-:Y:S01]  /*59b0*/  FMUL.FTZ R107, R142, R107 ;  /* 0x0000006b8e6b7220 */ /* 0x000fe20000410000 */
[----:B------:R-:W-:Y:S01]  /*59c0*/  FMUL.FTZ R110, R143, R110 ;  /* 0x0000006e8f6e7220 */ /* 0x000fe20000410000 */
[----:B------:R-:W-:Y:S01]  /*59d0*/  FMUL.FTZ R109, R144, R109 ;  /* 0x0000006d906d7220 */ /* 0x000fe20000410000 */
[----:B------:R-:W-:Y:S01]  /*59e0*/  FMUL.FTZ R118, R125, UR47 ;  /* 0x0000002f7d767c20 */ /* 0x000fe20008410000 */
[----:B------:R-:W-:Y:S01]  /*59f0*/  FMUL.FTZ R119, R90, UR47 ;  /* 0x0000002f5a777c20 */ /* 0x000fe20008410000 */
[----:B------:R-:W-:Y:S01]  /*5a00*/  FMUL.FTZ R115, R93, UR47 ;  /* 0x0000002f5d737c20 */ /* 0x000fe20008410000 */
[----:B------:R-:W-:Y:S01]  /*5a10*/  FMUL.FTZ R116, R94, UR47 ;  /* 0x0000002f5e747c20 */ /* 0x000fe20008410000 */
[----:B--2---:R-:W-:Y:S01]  /*5a20*/  FADD.FTZ R112, R78, R112 ;  /* 0x000000704e707221 */ /* 0x004fe20000010000 */
[C---:B------:R-:W-:Y:S01]  /*5a30*/  FADD.FTZ R111, R80.reuse, R111 ;  /* 0x0000006f506f7221 */ /* 0x040fe20000010000 */
[----:B------:R-:W-:Y:S01]  /*5a40*/  FFMA.FTZ R80, R80, R144, R79 ;  /* 0x0000009050507223 */ /* 0x000fe2000001004f */
[----:B------:R-:W-:Y:S01]  /*5a50*/  FMUL.FTZ R79, R15, R96 ;  /* 0x000000600f4f7220 */ /* 0x000fe20000410000 */
[----:B------:R-:W-:-:S03]  /*5a60*/  FMUL.FTZ R78, R14, R97 ;  /* 0x000000610e4e7220 */ /* 0x000fc60000410000 */
[C---:B------:R-:W-:Y:S01]  /*5a70*/  FADD.FTZ R114, R79.reuse, R114 ;  /* 0x000000724f727221 */ /* 0x040fe20000010000 */
[----:B------:R-:W-:Y:S01]  /*5a80*/  FFMA.FTZ R80, R79, R145, R80 ;  /* 0x000000914f507223 */ /* 0x000fe20000010050 */
[----:B------:R-:W-:-:S03]  /*5a90*/  HFMA2.MMA R79, -RZ, RZ, 0, 0 ;  /* 0x00000000ff4f7435 */ /* 0x000fc600000001ff */
[C---:B------:R-:W-:Y:S01]  /*5aa0*/  FFMA.FTZ R80, R78.reuse, R146, R80 ;  /* 0x000000924e507223 */ /* 0x040fe20000010050 */
[----:B------:R-:W-:Y:S01]  /*5ab0*/  FADD.FTZ R113, R78, R113 ;  /* 0x000000714e717221 */ /* 0x000fe20000010000 */
[----:B------:R-:W-:-:S04]  /*5ac0*/  IMAD.MOV.U32 R78, RZ, RZ, R62 ;  /* 0x000000ffff4e7224 */ /* 0x000fc800078e003e */
[----:B------:R-:W-:Y:S01]  /*5ad0*/  IMAD.WIDE.U32 R78, R40, UR53, R78 ;  /* 0x00000035284e7c25 */ /* 0x000fe2000f8e004e */
[----:B------:R-:W-:-:S04]  /*5ae0*/  MOV R40, UR44 ;  /* 0x0000002c00287c02 */ /* 0x000fc80008000f00 */
[----:B------:R-:W-:Y:S01]  /*5af0*/  IADD3 R79, R79, R81, RZ ;  /* 0x000000514f4f7210 */ /* 0x000fe20007ffe0ff */
[----:B------:R-:W-:Y:S02]  /*5b00*/  FFMA.FTZ R80, R41, R147, R80 ;  /* 0x0000009329507223 */ /* 0x000fe40000010050 */
[----:B------:R-:W-:-:S04]  /*5b10*/  IMAD.WIDE.U32 R78, R40, UR11, R78 ;  /* 0x0000000b284e7c25 */ /* 0x000fc8000f8e004e */
[----:B------:R-:W-:Y:S01]  /*5b20*/  FFMA.FTZ R120, R99, R120, R80 ;  /* 0x0000007863787223 */ /* 0x000fe20000010050 */
[----:B------:R-:W-:Y:S01]  /*5b30*/  STL [R1+0x34], R112 ;  /* 0x0000347001007387 */ /* 0x000fe20000100800 */
[----:B------:R-:W-:Y:S02]  /*5b40*/  MOV R81, UR58 ;  /* 0x0000003a00517c02 */ /* 0x000fe40008000f00 */
[----:B------:R-:W-:Y:S01]  /*5b50*/  IADD3 R79, R79, UR46, RZ ;  /* 0x0000002e4f4f7c10 */ /* 0x000fe2000fffe0ff */
[----:B------:R0:W-:Y:S01]  /*5b60*/  STL [R1+0x24], R111 ;  /* 0x0000246f01007387 */ /* 0x0001e20000100800 */
[C---:B------:R-:W-:Y:S01]  /*5b70*/  LEA R40, P2, R78.reuse, UR32, 0x2 ;  /* 0x000000204e287c11 */ /* 0x040fe2000f8410ff */
[----:B------:R-:W-:Y:S01]  /*5b80*/  BAR.SYNC.DEFER_BLOCKING 0x0 ;  /* 0x0000000000007b1d */ /* 0x000fe20000010000 */
[----:B------:R-:W-:-:S04]  /*5b90*/  IADD3 R80, P1, R78, UR58, RZ ;  /* 0x0000003a4e507c10 */ /* 0x000fc8000ff3e0ff */
[----:B------:R-:W-:Y:S01]  /*5ba0*/  LEA.HI.X.SX32 R81, R81, R79, 0x1, P1 ;  /* 0x0000004f51517211 */ /* 0x000fe200008f0eff */
[----:B------:R-:W-:Y:S04]  /*5bb0*/  STL [R1+0x20], R114 ;  /* 0x0000207201007387 */ /* 0x000fe80000100800 */
[----:B------:R1:W-:Y:S01]  /*5bc0*/  STL [R1+0x1c], R113 ;  /* 0x00001c7101007387 */ /* 0x0003e20000100800 */
[----:B------:R-:W-:Y:S01]  /*5bd0*/  ISETP.GE.AND P1, PT, R117, 0x1, PT ;  /* 0x000000017500780c */ /* 0x000fe20003f26270 */
[----:B------:R-:W-:Y:S01]  /*5be0*/  UIMAD UR46, UR6, -0x800, UR54 ;  /* 0xfffff800062e78a4 */ /* 0x000fe2000f8e0236 */
[----:B0-----:R-:W-:Y:S01]  /*5bf0*/  FMUL.FTZ R111, R96, UR47 ;  /* 0x0000002f606f7c20 */ /* 0x001fe20008410000 */
[----:B------:R-:W-:Y:S02]  /*5c00*/  FMUL.FTZ R112, R97, UR47 ;  /* 0x0000002f61707c20 */ /* 0x000fe40008410000 */
[----:B------:R-:W-:Y:S01]  /*5c10*/  USHF.R.S32.HI UR58, URZ, 0x1f, UR46 ;  /* 0x0000001f3f3a7899 */ /* 0x000fe2000801142e */
[----:B-1----:R-:W-:Y:S01]  /*5c20*/  FMUL.FTZ R113, R98, UR47 ;  /* 0x0000002f62717c20 */ /* 0x002fe20008410000 */
[----:B---3--:R-:W-:Y:S01]  /*5c30*/  FADD.FTZ R83, R41, R83 ;  /* 0x0000005329537221 */ /* 0x008fe20000010000 */
[----:B------:R-:W-:-:S02]  /*5c40*/  LEA.HI.X R41, R78, UR33, R79, 0x2, P2 ;  /* 0x000000214e297c11 */ /* 0x000fc400090f144f */
[----:B------:R-:W0:Y:S02]  /*5c50*/  LDC.64 R78, c[0x0][0x380] ;  /* 0x0000e000ff4e7b82 */ /* 0x000e240000000a00 */
[----:B------:R1:W-:Y:S01]  /*5c60*/  STL [R1+0x18], R83 ;  /* 0x0000185301007387 */ /* 0x0003e20000100800 */
[----:B----4-:R-:W-:-:S05]  /*5c70*/  FADD.FTZ R82, R99, R82 ;  /* 0x0000005263527221 */ /* 0x010fca0000010000 */
[----:B------:R1:W-:Y:S01]  /*5c80*/  STL [R1+0x14], R82 ;  /* 0x0000145201007387 */ /* 0x0003e20000100800 */
[----:B------:R-:W-:Y:S01]  /*5c90*/  FMUL.FTZ R111, R145, R111 ;  /* 0x0000006f916f7220 */ /* 0x000fe20000410000 */
[----:B------:R-:W-:Y:S01]  /*5ca0*/  FMUL.FTZ R112, R146, R112 ;  /* 0x0000007092707220 */ /* 0x000fe20000410000 */
[----:B------:R-:W-:Y:S01]  /*5cb0*/  FMUL.FTZ R113, R147, R113 ;  /* 0x0000007193717220 */ /* 0x000fe20000410000 */
[----:B------:R-:W-:Y:S01]  /*5cc0*/  FMUL.FTZ R99, R91, UR47 ;  /* 0x0000002f5b637c20 */ /* 0x000fe20008410000 */
[----:B------:R-:W-:Y:S01]  /*5cd0*/  FMUL.FTZ R114, R92, UR47 ;  /* 0x0000002f5c727c20 */ /* 0x000fe20008410000 */
[----:B------:R-:W-:Y:S06]  /*5ce0*/  @!P1 BRA `(.L_x_355) ;  /* 0x0000000000289947 */ /* 0x000fec0003800000 */
[C---:B01----:R-:W-:Y:S02]  /*5cf0*/  IMAD R82, R78.reuse, UR57, RZ ;  /* 0x000000394e527c24 */ /* 0x043fe4000f8e02ff */
[----:B------:R-:W-:-:S04]  /*5d00*/  IMAD.WIDE.U32 R80, R78, UR7, R80 ;  /* 0x000000074e507c25 */ /* 0x000fc8000f8e0050 */
[----:B------:R-:W-:-:S05]  /*5d10*/  IMAD R82, R79, UR7, R82 ;  /* 0x000000074f527c24 */ /* 0x000fca000f8e0252 */
[----:B------:R-:W-:Y:S02]  /*5d20*/  IADD3 R81, R81, R82, RZ ;  /* 0x0000005251517210 */ /* 0x000fe40007ffe0ff */
[----:B------:R-:W-:-:S04]  /*5d30*/  LEA R82, P1, R80, UR32, 0x2 ;  /* 0x0000002050527c11 */ /* 0x000fc8000f8210ff */
[----:B------:R-:W-:Y:S02]  /*5d40*/  LEA.HI.X R83, R80, UR33, R81, 0x2, P1 ;  /* 0x0000002150537c11 */ /* 0x000fe400088f1451 */
[----:B------:R-:W-:-:S04]  /*5d50*/  LEA.HI.SX32 R80, R62, R62, 0x1b ;  /* 0x0000003e3e507211 */ /* 0x000fc800078fdaff */
[----:B------:R-:W-:-:S06]  /*5d60*/  LEA R80, R80, R61, 0x2 ;  /* 0x0000003d50507211 */ /* 0x000fcc00078e10ff */
[----:B------:R-:W0:Y:S04]  /*5d70*/  LDS R80, [R80+0x1090] ;  /* 0x0010900050507984 */ /* 0x000e280000000800 */
[----:B0-----:R2:W-:Y:S02]  /*5d80*/  REDG.E.ADD.F32.FTZ.RN.STRONG.GPU desc[UR20][R82.64], R80 ;  /* 0x00000050520079a6 */ /* 0x0015e4000c10f394 */
.L_x_355:
[----:B------:R-:W-:Y:S05]  /*5d90*/  BSYNC B0 ;  /* 0x0000000000007941 */ /* 0x000fea0003800000 */
.L_x_354:
[----:B-12---:R-:W2:Y:S01]  /*5da0*/  LDL.LU R83, [R1+0x10] ;  /* 0x0000100001537983 */ /* 0x006ea20000300800 */
[----:B------:R-:W-:Y:S01]  /*5db0*/  FMUL.FTZ R100, R11, R100 ;  /* 0x000000640b647220 */ /* 0x000fe20000410000 */
[----:B------:R-:W-:Y:S01]  /*5dc0*/  MOV R80, UR46 ;  /* 0x0000002e00507c02 */ /* 0x000fe20008000f00 */
[----:B------:R-:W-:Y:S01]  /*5dd0*/  IMAD.U32 R81, RZ, RZ, UR46 ;  /* 0x0000002eff517e24 */ /* 0x000fe2000f8e00ff */
[----:B------:R-:W-:Y:S01]  /*5de0*/  MOV R82, UR58 ;  /* 0x0000003a00527c02 */ /* 0x000fe20008000f00 */
[----:B------:R-:W-:Y:S01]  /*5df0*/  FFMA.FTZ R120, R100, R88, R120 ;  /* 0x0000005864787223 */ /* 0x000fe20000010078 */
[----:B------:R-:W-:Y:S01]  /*5e00*/  LEA R80, P1, R80, R40, 0x2 ;  /* 0x0000002850507211 */ /* 0x000fe200078210ff */
[----:B------:R-:W-:Y:S01]  /*5e10*/  USHF.L.U64.HI UR47, UR8, 0x2, UR9 ;  /* 0x00000002082f7899 */ /* 0x000fe20008010209 */
[----:B------:R-:W-:Y:S01]  /*5e20*/  IADD3 R88, R62, 0x180, RZ ;  /* 0x000001803e587810 */ /* 0x000fe20007ffe0ff */
[----:B------:R-:W-:Y:S01]  /*5e30*/  USHF.L.U32 UR57, UR8, 0x2, URZ ;  /* 0x0000000208397899 */ /* 0x000fe2000800063f */
[----:B------:R-:W-:Y:S01]  /*5e40*/  LEA.HI.X R81, R81, R41, R82, 0x2, P1 ;  /* 0x0000002951517211 */ /* 0x000fe200008f1452 */
[----:B------:R-:W-:Y:S01]  /*5e50*/  BSSY B0, `(.L_x_356) ;  /* 0x0000019000007945 */ /* 0x000fe20003800000 */
[C---:B------:R-:W-:Y:S01]  /*5e60*/  ISETP.GE.AND P1, PT, R117.reuse, 0x81, PT ;  /* 0x000000817500780c */ /* 0x040fe20003f26270 */
[----:B------:R-:W-:Y:S01]  /*5e70*/  FADD.FTZ R87, R120, R87 ;  /* 0x0000005778577221 */ /* 0x000fe20000010000 */
[----:B------:R-:W-:Y:S01]  /*5e80*/  IADD3 R82, R62, 0x100, RZ ;  /* 0x000001003e527810 */ /* 0x000fe20007ffe0ff */
[----:B0-----:R-:W-:Y:S01]  /*5e90*/  IMAD.WIDE.U32 R80, R78, UR57, R80 ;  /* 0x000000394e507c25 */ /* 0x001fe2000f8e0050 */
[----:B------:R-:W-:-:S02]  /*5ea0*/  ISETP.GE.AND P2, PT, R117, 0x101, PT ;  /* 0x000001017500780c */ /* 0x000fc40003f46270 */
[----:B------:R-:W-:Y:S01]  /*5eb0*/  ISETP.GE.AND P3, PT, R117, 0x181, PT ;  /* 0x000001817500780c */ /* 0x000fe20003f66270 */
[----:B--2---:R-:W-:Y:S01]  /*5ec0*/  FADD.FTZ R83, R100, R83 ;  /* 0x0000005364537221 */ /* 0x004fe20000010000 */
[----:B------:R-:W-:-:S04]  /*5ed0*/  IADD3 R100, R62, 0x80, RZ ;  /* 0x000000803e647810 */ /* 0x000fc80007ffe0ff */
[----:B------:R-:W-:Y:S01]  /*5ee0*/  LEA.HI.SX32 R100, R100, R62, 0x1b ;  /* 0x0000003e64647211 */ /* 0x000fe200078fdaff */
[----:B------:R0:W-:Y:S04]  /*5ef0*/  STL [R1+0x10], R83 ;  /* 0x0000105301007387 */ /* 0x0001e80000100800 */
[----:B------:R-:W-:-:S06]  /*5f00*/  IMAD R100, R100, 0x4, R61 ;  /* 0x0000000464647824 */ /* 0x000fcc00078e023d */
[----:B------:R-:W1:Y:S01]  /*5f10*/  LDS R100, [R100+0x1290] ;  /* 0x0012900064647984 */ /* 0x000e620000000800 */
[----:B0-----:R-:W-:-:S04]  /*5f20*/  IMAD R83, R78, UR47, RZ ;  /* 0x0000002f4e537c24 */ /* 0x001fc8000f8e02ff */
[----:B------:R-:W-:Y:S01]  /*5f30*/  IMAD R83, R79, UR57, R83 ;  /* 0x000000394f537c24 */ /* 0x000fe2000f8e0253 */
[-C--:B------:R-:W-:Y:S02]  /*5f40*/  LEA.HI.SX32 R79, R82, R62.reuse, 0x1b ;  /* 0x0000003e524f7211 */ /* 0x080fe400078fdaff */
[----:B------:R-:W-:Y:S02]  /*5f50*/  LEA.HI.SX32 R82, R88, R62, 0x1b ;  /* 0x0000003e58527211 */ /* 0x000fe400078fdaff */
[----:B------:R-:W-:Y:S02]  /*5f60*/  LEA R79, R79, R61, 0x2 ;  /* 0x0000003d4f4f7211 */ /* 0x000fe400078e10ff */
[----:B------:R-:W-:Y:S01]  /*5f70*/  IADD3 R88, R83, R81, RZ ;  /* 0x0000005153587210 */ /* 0x000fe20007ffe0ff */
[----:B------:R-:W-:Y:S06]  /*5f80*/  @!P1 BRA `(.L_x_357) ;  /* 0x0000000000149947 */ /* 0x000fec0003800000 */
[----:B------:R-:W-:-:S05]  /*5f90*/  MOV R120, UR46 ;  /* 0x0000002e00787c02 */ /* 0x000fca0008000f00 */
[----:B------:R-:W-:-:S04]  /*5fa0*/  IMAD.WIDE R40, R120, 0x4, R40 ;  /* 0x0000000478287825 */ /* 0x000fc800078e0228 */
[----:B------:R-:W-:-:S05]  /*5fb0*/  IMAD.WIDE.U32 R40, R78, UR57, R40 ;  /* 0x000000394e287c25 */ /* 0x000fca000f8e0028 */
[----:B------:R-:W-:-:S05]  /*5fc0*/  IADD3 R41, R41, R83, RZ ;  /* 0x0000005329297210 */ /* 0x000fca0007ffe0ff */
[----:B-1----:R0:W-:Y:S02]  /*5fd0*/  REDG.E.ADD.F32.FTZ.RN.STRONG.GPU desc[UR20][R40.64+-0x1e00], R100 ;  /* 0xffe20064280079a6 */ /* 0x0021e4000c10f394 */
.L_x_357:
[----:B------:R-:W-:Y:S05]  /*5fe0*/  BSYNC B0 ;  /* 0x0000000000007941 */ /* 0x000fea0003800000 */
.L_x_356:
[----:B------:R-:W2:Y:S01]  /*5ff0*/  LDS R79, [R79+0x1490] ;  /* 0x001490004f4f7984 */ /* 0x000ea20000000800 */
[----:B------:R-:W-:Y:S01]  /*6000*/  BSSY B0, `(.L_x_358) ;  /* 0x0000005000007945 */ /* 0x000fe20003800000 */
[----:B------:R-:W-:Y:S01]  /*6010*/  IMAD.MOV.U32 R81, RZ, RZ, R88 ;  /* 0x000000ffff517224 */ /* 0x000fe200078e0058 */
[----:B------:R-:W-:Y:S02]  /*6020*/  LEA R82, R82, R61, 0x2 ;  /* 0x0000003d52527211 */ /* 0x000fe400078e10ff */
[----:B------:R-:W-:Y:S05]  /*6030*/  @!P2 BRA `(.L_x_359) ;  /* 0x000000000004a947 */ /* 0x000fea0003800000 */
[----:B--2---:R3:W-:Y:S02]  /*6040*/  REDG.E.ADD.F32.FTZ.RN.STRONG.GPU desc[UR20][R80.64+-0x1c00], R79 ;  /* 0xffe4004f500079a6 */ /* 0x0047e4000c10f394 */
.L_x_359:
[----:B------:R-:W-:Y:S05]  /*6050*/  BSYNC B0 ;  /* 0x0000000000007941 */ /* 0x000fea0003800000 */
.L_x_358:
[----:B------:R-:W4:Y:S01]  /*6060*/  LDS R82, [R82+0x1690] ;  /* 0x0016900052527984 */ /* 0x000f220000000800 */
[----:B------:R-:W-:Y:S01]  /*6070*/  BSSY B0, `(.L_x_360) ;  /* 0x0000004000007945 */ /* 0x000fe20003800000 */
[----:B0-----:R-:W-:-:S03]  /*6080*/  IADD3 R40, R62, 0x280, RZ ;  /* 0x000002803e287810 */ /* 0x001fc60007ffe0ff */
[----:B------:R-:W-:Y:S05]  /*6090*/  @!P3 BRA `(.L_x_361) ;  /* 0x000000000004b947 */ /* 0x000fea0003800000 */
[----:B----4-:R0:W-:Y:S02]  /*60a0*/  REDG.E.ADD.F32.FTZ.RN.STRONG.GPU desc[UR20][R80.64+-0x1a00], R82 ;  /* 0xffe60052500079a6 */ /* 0x0101e4000c10f394 */
.L_x_361:
[----:B------:R-:W-:Y:S05]  /*60b0*/  BSYNC B0 ;  /* 0x0000000000007941 */ /* 0x000fea0003800000 */
.L_x_360:
[C---:B------:R-:W-:Y:S01]  /*60c0*/  IADD3 R41, R62.reuse, 0x200, RZ ;  /* 0x000002003e297810 */ /* 0x040fe20007ffe0ff */
[----:B------:R-:W-:Y:S01]  /*60d0*/  BSSY B0, `(.L_x_362) ;  /* 0x0000011000007945 */ /* 0x000fe20003800000 */
[----:B------:R-:W-:Y:S01]  /*60e0*/  ISETP.GE.AND P6, PT, R117, 0x201, PT ;  /* 0x000002017500780c */ /* 0x000fe20003fc6270 */
[C---:B--23--:R-:W-:Y:S01]  /*60f0*/  VIADD R79, R62.reuse, 0x380 ;  /* 0x000003803e4f7836 */ /* 0x04cfe20000000000 */
[-C--:B------:R-:W-:Y:S02]  /*6100*/  LEA.HI.SX32 R78, R41, R62.reuse, 0x1b ;  /* 0x0000003e294e7211 */ /* 0x080fe400078fdaff */
[----:B------:R-:W-:Y:S02]  /*6110*/  IADD3 R41, R62, 0x300, RZ ;  /* 0x000003003e297810 */ /* 0x000fe40007ffe0ff */
[----:B------:R-:W-:Y:S02]  /*6120*/  LEA R78, R78, R61, 0x2 ;  /* 0x0000003d4e4e7211 */ /* 0x000fe400078e10ff */
[----:B------:R-:W-:-:S02]  /*6130*/  LEA.HI.SX32 R40, R40, R62, 0x1b ;  /* 0x0000003e28287211 */ /* 0x000fc400078fdaff */
[----:B------:R-:W-:Y:S02]  /*6140*/  LEA.HI.SX32 R41, R41, R62, 0x1b ;  /* 0x0000003e29297211 */ /* 0x000fe400078fdaff */
[----:B------:R-:W2:Y:S01]  /*6150*/  LDS R78, [R78+0x1890] ;  /* 0x001890004e4e7984 */ /* 0x000ea20000000800 */
[----:B------:R-:W-:Y:S02]  /*6160*/  LEA R40, R40, R61, 0x2 ;  /* 0x0000003d28287211 */ /* 0x000fe400078e10ff */
[C---:B------:R-:W-:Y:S02]  /*6170*/  ISETP.GE.AND P1, PT, R117.reuse, 0x281, PT ;  /* 0x000002817500780c */ /* 0x040fe40003f26270 */
[C---:B------:R-:W-:Y:S02]  /*6180*/  ISETP.GE.AND P2, PT, R117.reuse, 0x301, PT ;  /* 0x000003017500780c */ /* 0x040fe40003f46270 */
[C---:B------:R-:W-:Y:S02]  /*6190*/  ISETP.GE.AND P3, PT, R117.reuse, 0x381, PT ;  /* 0x000003817500780c */ /* 0x040fe40003f66270 */
[----:B------:R-:W-:-:S02]  /*61a0*/  ISETP.GE.AND P4, PT, R117, 0x401, PT ;  /* 0x000004017500780c */ /* 0x000fc40003f86270 */
[----:B------:R-:W-:Y:S01]  /*61b0*/  ISETP.GE.AND P5, PT, R117, 0x481, PT ;  /* 0x000004817500780c */ /* 0x000fe20003fa6270 */
[----:B------:R-:W-:-:S12]  /*61c0*/  @!P6 BRA `(.L_x_363) ;  /* 0x000000000004e947 */ /* 0x000fd80003800000 */
[----:B--2---:R3:W-:Y:S02]  /*61d0*/  REDG.E.ADD.F32.FTZ.RN.STRONG.GPU desc[UR20][R80.64+-0x1800], R78 ;  /* 0xffe8004e500079a6 */ /* 0x0047e4000c10f394 */
.L_x_363:
[----:B------:R-:W-:Y:S05]  /*61e0*/  BSYNC B0 ;  /* 0x0000000000007941 */ /* 0x000fea0003800000 */
.L_x_362:
[----:B------:R-:W1:Y:S01]  /*61f0*/  LDS R40, [R40+0x1a90] ;  /* 0x001a900028287984 */ /* 0x000e620000000800 */
[----:B------:R-:W-:Y:S01]  /*6200*/  BSSY B0, `(.L_x_364) ;  /* 0x0000006000007945 */ /* 0x000fe20003800000 */
[----:B0---4-:R-:W-:Y:S02]  /*6210*/  IADD3 R82, R62, 0x400, RZ ;  /* 0x000004003e527810 */ /* 0x011fe40007ffe0ff */
[----:B--23--:R-:W-:Y:S02]  /*6220*/  LEA.HI.SX32 R78, R79, R62, 0x1b ;  /* 0x0000003e4f4e7211 */ /* 0x00cfe400078fdaff */
[----:B------:R-:W-:Y:S01]  /*6230*/  LEA R41, R41, R61, 0x2 ;  /* 0x0000003d29297211 */ /* 0x000fe200078e10ff */
[----:B------:R-:W-:Y:S06]  /*6240*/  @!P1 BRA `(.L_x_365) ;  /* 0x0000000000049947 */ /* 0x000fec0003800000 */
[----:B-1----:R0:W-:Y:S02]  /*6250*/  REDG.E.ADD.F32.FTZ.RN.STRONG.GPU desc[UR20][R80.64+-0x1600], R40 ;  /* 0xffea0028500079a6 */ /* 0x0021e4000c10f394 */
.L_x_365:
[----:B------:R-:W-:Y:S05]  /*6260*/  BSYNC B0 ;  /* 0x0000000000007941 */ /* 0x000fea0003800000 */
.L_x_364:
[----:B------:R-:W2:Y:S01]  /*6270*/  LDS R41, [R41+0x1c90] ;  /* 0x001c900029297984 */ /* 0x000ea20000000800 */
[----:B------:R-:W-:Y:S01]  /*6280*/  BSSY B0, `(.L_x_366) ;  /* 0x0000006000007945 */ /* 0x000fe20003800000 */
[----:B------:R-:W-:Y:S01]  /*6290*/  IADD3 R79, R62, 0x480, RZ ;  /* 0x000004803e4f7810 */ /* 0x000fe20007ffe0ff */
[----:B------:R-:W-:Y:S01]  /*62a0*/  IMAD R78, R78, 0x4, R61 ;  /* 0x000000044e4e7824 */ /* 0x000fe200078e023d */
[----:B01----:R-:W-:Y:S01]  /*62b0*/  LEA.HI.SX32 R40, R82, R62, 0x1b ;  /* 0x0000003e52287211 */ /* 0x003fe200078fdaff */
[----:B------:R-:W-:Y:S06]  /*62c0*/  @!P2 BRA `(.L_x_367) ;  /* 0x000000000004a947 */ /* 0x000fec0003800000 */
[----:B--2---:R0:W-:Y:S02]  /*62d0*/  REDG.E.ADD.F32.FTZ.RN.STRONG.GPU desc[UR20][R80.64+-0x1400], R41 ;  /* 0xffec0029500079a6 */ /* 0x0041e4000c10f394 */
.L_x_367:
[----:B------:R-:W-:Y:S05]  /*62e0*/  BSYNC B0 ;  /* 0x0000000000007941 */ /* 0x000fea0003800000 */
.L_x_366:
[----:B------:R-:W1:Y:S01]  /*62f0*/  LDS R78, [R78+0x1e90] ;  /* 0x001e90004e4e7984 */ /* 0x000e620000000800 */
[----:B------:R-:W-:Y:S01]  /*6300*/  BSSY B0, `(.L_x_368) ;  /* 0x0000005000007945 */ /* 0x000fe20003800000 */
[----:B0-2---:R-:W-:Y:S02]  /*6310*/  LEA.HI.SX32 R41, R79, R62, 0x1b ;  /* 0x0000003e4f297211 */ /* 0x005fe400078fdaff */
[----:B------:R-:W-:Y:S01]  /*6320*/  LEA R40, R40, R61, 0x2 ;  /* 0x0000003d28287211 */ /* 0x000fe200078e10ff */
[----:B------:R-:W-:Y:S06]  /*6330*/  @!P3 BRA `(.L_x_369) ;  /* 0x000000000004b947 */ /* 0x000fec0003800000 */
[----:B-1----:R0:W-:Y:S02]  /*6340*/  REDG.E.ADD.F32.FTZ.RN.STRONG.GPU desc[UR20][R80.64+-0x1200], R78 ;  /* 0xffee004e500079a6 */ /* 0x0021e4000c10f394 */
.L_x_369:
[----:B------:R-:W-:Y:S05]  /*6350*/  BSYNC B0 ;  /* 0x0000000000007941 */ /* 0x000fea0003800000 */
.L_x_368:
[----:B------:R-:W2:Y:S01]  /*6360*/  LDS R40, [R40+0x2090] ;  /* 0x0020900028287984 */ /* 0x000ea20000000800 */
[----:B------:R-:W-:Y:S01]  /*6370*/  BSSY B0, `(.L_x_370) ;  /* 0x0000004000007945 */ /* 0x000fe20003800000 */
[----:B------:R-:W-:-:S03]  /*6380*/  LEA R41, R41, R61, 0x2 ;  /* 0x0000003d29297211 */ /* 0x000fc600078e10ff */
[----:B------:R-:W-:Y:S05]  /*6390*/  @!P4 BRA `(.L_x_371) ;  /* 0x000000000004c947 */ /* 0x000fea0003800000 */
[----:B--2---:R3:W-:Y:S02]  /*63a0*/  REDG.E.ADD.F32.FTZ.RN.STRONG.GPU desc[UR20][R80.64+-0x1000], R40 ;  /* 0xfff00028500079a6 */ /* 0x0047e4000c10f394 */
.L_x_371:
[----:B------:R-:W-:Y:S05]  /*63b0*/  BSYNC B0 ;  /* 0x0000000000007941 */ /* 0x000fea0003800000 */
.L_x_370:
[----:B------:R-:W4:Y:S01]  /*63c0*/  LDS R41, [R41+0x2290] ;  /* 0x0022900029297984 */ /* 0x000f220000000800 */
[----:B------:R-:W-:Y:S01]  /*63d0*/  BSSY B0, `(.L_x_372) ;  /* 0x0000005000007945 */ /* 0x000fe20003800000 */
[C---:B--23--:R-:W-:Y:S02]  /*63e0*/  IADD3 R40, R62.reuse, 0x500, RZ ;  /* 0x000005003e287810 */ /* 0x04cfe40007ffe0ff */
[----:B01----:R-:W-:Y:S01]  /*63f0*/  IADD3 R78, R62, 0x580, RZ ;  /* 0x000005803e4e7810 */ /* 0x003fe20007ffe0ff */
[----:B------:R-:W-:Y:S06]  /*6400*/  @!P5 BRA `(.L_x_373) ;  /* 0x000000000004d947 */ /* 0x000fec0003800000 */
[----:B----4-:R0:W-:Y:S02]  /*6410*/  REDG.E.ADD.F32.FTZ.RN.STRONG.GPU desc[UR20][R80.64+-0xe00], R41 ;  /* 0xfff20029500079a6 */ /* 0x0101e4000c10f394 */
.L_x_373:
[----:B------:R-:W-:Y:S05]  /*6420*/  BSYNC B0 ;  /* 0x0000000000007941 */ /* 0x000fea0003800000 */
.L_x_372:
[-C--:B0---4-:R-:W-:Y:S01]  /*6430*/  LEA.HI.SX32 R41, R40, R62.reuse, 0x1b ;  /* 0x0000003e28297211 */ /* 0x091fe200078fdaff */
[----:B------:R-:W-:Y:S01]  /*6440*/  BSSY B0, `(.L_x_374) ;  /* 0x0000010000007945 */ /* 0x000fe20003800000 */
[----:B------:R-:W-:Y:S01]  /*6450*/  ISETP.GE.AND P6, PT, R117, 0x501, PT ;  /* 0x000005017500780c */ /* 0x000fe20003fc6270 */
[C---:B------:R-:W-:Y:S01]  /*6460*/  VIADD R83, R62.reuse, 0x680 ;  /* 0x000006803e537836 */ /* 0x040fe20000000000 */
[----:B------:R-:W-:Y:S02]  /*6470*/  LEA R41, R41, R61, 0x2 ;  /* 0x0000003d29297211 */ /* 0x000fe400078e10ff */
[----:B------:R-:W-:Y:S02]  /*6480*/  IADD3 R79, R62, 0x600, RZ ;  /* 0x000006003e4f7810 */ /* 0x000fe40007ffe0ff */
[-C--:B------:R-:W-:Y:S02]  /*6490*/  LEA.HI.SX32 R78, R78, R62.reuse, 0x1b ;  /* 0x0000003e4e4e7211 */ /* 0x080fe400078fdaff */
[----:B------:R-:W0:Y:S01]  /*64a0*/  LDS R41, [R41+0x2490] ;  /* 0x0024900029297984 */ /* 0x000e220000000800 */
[----:B------:R-:W-:-:S02]  /*64b0*/  LEA.HI.SX32 R40, R79, R62, 0x1b ;  /* 0x0000003e4f287211 */ /* 0x000fc400078fdaff */
[----:B------:R-:W-:Y:S02]  /*64c0*/  LEA R78, R78, R61, 0x2 ;  /* 0x0000003d4e4e7211 */ /* 0x000fe400078e10ff */
[C---:B------:R-:W-:Y:S02]  /*64d0*/  ISETP.GE.AND P1, PT, R117.reuse, 0x581, PT ;  /* 0x000005817500780c */ /* 0x040fe40003f26270 */
[C---:B------:R-:W-:Y:S02]  /*64e0*/  ISETP.GE.AND P2, PT, R117.reuse, 0x601, PT ;  /* 0x000006017500780c */ /* 0x040fe40003f46270 */
[C---:B------:R-:W-:Y:S02]  /*64f0*/  ISETP.GE.AND P3, PT, R117.reuse, 0x681, PT ;  /* 0x000006817500780c */ /* 0x040fe40003f66270 */
[C---:B------:R-:W-:Y:S02]  /*6500*/  ISETP.GE.AND P4, PT, R117.reuse, 0x701, PT ;  /* 0x000007017500780c */ /* 0x040fe40003f86270 */
[----:B------:R-:W-:Y:S01]  /*6510*/  ISETP.GE.AND P5, PT, R117, 0x781, PT ;  /* 0x000007817500780c */ /* 0x000fe20003fa6270 */
[----:B------:R-:W-:-:S12]  /*6520*/  @!P6 BRA `(.L_x_375) ;  /* 0x000000000004e947 */ /* 0x000fd80003800000 */
[----:B0-----:R1:W-:Y:S02]  /*6530*/  REDG.E.ADD.F32.FTZ.RN.STRONG.GPU desc[UR20][R80.64+-0xc00], R41 ;  /* 0xfff40029500079a6 */ /* 0x0013e4000c10f394 */
.L_x_375:
[----:B------:R-:W-:Y:S05]  /*6540*/  BSYNC B0 ;  /* 0x0000000000007941 */ /* 0x000fea0003800000 */
.L_x_374:
[----:B------:R-:W2:Y:S01]  /*6550*/  LDS R78, [R78+0x2690] ;  /* 0x002690004e4e7984 */ /* 0x000ea20000000800 */
[----:B------:R-:W-:Y:S01]  /*6560*/  BSSY B0, `(.L_x_376) ;  /* 0x0000006000007945 */ /* 0x000fe20003800000 */
[----:B------:R-:W-:Y:S02]  /*6570*/  IADD3 R82, R62, 0x700, RZ ;  /* 0x000007003e527810 */ /* 0x000fe40007ffe0ff */
[----:B01----:R-:W-:Y:S02]  /*6580*/  LEA.HI.SX32 R41, R83, R62, 0x1b ;  /* 0x0000003e53297211 */ /* 0x003fe400078fdaff */
[----:B------:R-:W-:Y:S01]  /*6590*/  LEA R40, R40, R61, 0x2 ;  /* 0x0000003d28287211 */ /* 0x000fe200078e10ff */
[----:B------:R-:W-:Y:S06]  /*65a0*/  @!P1 BRA `(.L_x_377) ;  /* 0x0000000000049947 */ /* 0x000fec0003800000 */
[----:B--2---:R0:W-:Y:S02]  /*65b0*/  REDG.E.ADD.F32.FTZ.RN.STRONG.GPU desc[UR20][R80.64+-0xa00], R78 ;  /* 0xfff6004e500079a6 */ /* 0x0041e4000c10f394 */
.L_x_377:
[----:B------:R-:W-:Y:S05]  /*65c0*/  BSYNC B0 ;  /* 0x0000000000007941 */ /* 0x000fea0003800000 */
.L_x_376:
[----:B------:R-:W1:Y:S01]  /*65d0*/  LDS R40, [R40+0x2890] ;  /* 0x0028900028287984 */ /* 0x000e620000000800 */
[----:B------:R-:W-:Y:S01]  /*65e0*/  BSSY B0, `(.L_x_378) ;  /* 0x0000006000007945 */ /* 0x000fe20003800000 */
[----:B------:R-:W-:Y:S01]  /*65f0*/  IADD3 R79, R62, 0x780, RZ ;  /* 0x000007803e4f7810 */ /* 0x000fe20007ffe0ff */
[----:B------:R-:W-:Y:S01]  /*6600*/  IMAD R41, R41, 0x4, R61 ;  /* 0x0000000429297824 */ /* 0x000fe200078e023d */
[----:B0-2---:R-:W-:Y:S01]  /*6610*/  LEA.HI.SX32 R78, R82, R62, 0x1b ;  /* 0x0000003e524e7211 */ /* 0x005fe200078fdaff */
[----:B------:R-:W-:Y:S06]  /*6620*/  @!P2 BRA `(.L_x_379) ;  /* 0x000000000004a947 */ /* 0x000fec0003800000 */
[----:B-1----:R0:W-:Y:S02]  /*6630*/  REDG.E.ADD.F32.FTZ.RN.STRONG.GPU desc[UR20][R80.64+-0x800], R40 ;  /* 0xfff80028500079a6 */ /* 0x0021e4000c10f394 */
.L_x_379:
[----:B------:R-:W-:Y:S05]  /*6640*/  BSYNC B0 ;  /* 0x0000000000007941 */ /* 0x000fea0003800000 */
.L_x_378:
[----:B------:R-:W2:Y:S01]  /*6650*/  LDS R41, [R41+0x2a90] ;  /* 0x002a900029297984 */ /* 0x000ea20000000800 */
[----:B------:R-:W-:Y:S01]  /*6660*/  BSSY B0, `(.L_x_380) ;  /* 0x0000005000007945 */ /* 0x000fe20003800000 */
[----:B01----:R-:W-:Y:S02]  /*6670*/  LEA.HI.SX32 R40, R79, R62, 0x1b ;  /* 0x0000003e4f287211 */ /* 0x003fe400078fdaff */
[----:B------:R-:W-:Y:S01]  /*6680*/  LEA R78, R78, R61, 0x2 ;  /* 0x0000003d4e4e7211 */ /* 0x000fe200078e10ff */
[----:B------:R-:W-:Y:S06]  /*6690*/  @!P3 BRA `(.L_x_381) ;  /* 0x000000000004b947 */ /* 0x000fec0003800000 */
[----:B--2---:R0:W-:Y:S02]  /*66a0*/  REDG.E.ADD.F32.FTZ.RN.STRONG.GPU desc[UR20][R80.64+-0x600], R41 ;  /* 0xfffa0029500079a6 */ /* 0x0041e4000c10f394 */
.L_x_381:
[----:B------:R-:W-:Y:S05]  /*66b0*/  BSYNC B0 ;  /* 0x0000000000007941 */ /* 0x000fea0003800000 */
.L_x_380:
[----:B------:R-:W1:Y:S01]  /*66c0*/  LDS R78, [R78+0x2c90] ;  /* 0x002c90004e4e7984 */ /* 0x000e620000000800 */
[----:B------:R-:W-:Y:S01]  /*66d0*/  BSSY B0, `(.L_x_382) ;  /* 0x0000004000007945 */ /* 0x000fe20003800000 */
[----:B------:R-:W-:-:S03]  /*66e0*/  LEA R40, R40, R61, 0x2 ;  /* 0x0000003d28287211 */ /* 0x000fc600078e10ff */
[----:B------:R-:W-:Y:S05]  /*66f0*/  @!P4 BRA `(.L_x_383) ;  /* 0x000000000004c947 */ /* 0x000fea0003800000 */
[----:B-1----:R3:W-:Y:S02]  /*6700*/  REDG.E.ADD.F32.FTZ.RN.STRONG.GPU desc[UR20][R80.64+-0x400], R78 ;  /* 0xfffc004e500079a6 */ /* 0x0027e4000c10f394 */
.L_x_383:
[----:B------:R-:W-:Y:S05]  /*6710*/  BSYNC B0 ;  /* 0x0000000000007941 */ /* 0x000fea0003800000 */
.L_x_382:
[----:B------:R-:W4:Y:S01]  /*6720*/  LDS R40, [R40+0x2e90] ;  /* 0x002e900028287984 */ /* 0x000f220000000800 */
[----:B------:R-:W-:Y:S04]  /*6730*/  BSSY B0, `(.L_x_384) ;  /* 0x0000003000007945 */ /* 0x000fe80003800000 */
[----:B------:R-:W-:Y:S05]  /*6740*/  @!P5 BRA `(.L_x_385) ;  /* 0x000000000004d947 */ /* 0x000fea0003800000 */
[----:B----4-:R4:W-:Y:S02]  /*6750*/  REDG.E.ADD.F32.FTZ.RN.STRONG.GPU desc[UR20][R80.64+-0x200], R40 ;  /* 0xfffe0028500079a6 */ /* 0x0109e4000c10f394 */
.L_x_385:
[----:B------:R-:W-:Y:S05]  /*6760*/  BSYNC B0 ;  /* 0x0000000000007941 */ /* 0x000fea0003800000 */
.L_x_384:
[----:B0--34-:R-:W3:Y:S04]  /*6770*/  LDL.LU R80, [R1+0x8] ;  /* 0x0000080001507983 */ /* 0x019ee80000300800 */
[----:B------:R-:W4:Y:S04]  /*6780*/  LDL.LU R79, [R1+0x4] ;  /* 0x00000400014f7983 */ /* 0x000f280000300800 */
[----:B-1----:R-:W5:Y:S04]  /*6790*/  LDL.LU R78, [R1] ;  /* 0x00000000014e7983 */ /* 0x002f680000300800 */
[----:B------:R-:W5:Y:S04]  /*67a0*/  LDL.LU R83, [R1+0x38] ;  /* 0x0000380001537983 */ /* 0x000f680000300800 */
[----:B------:R-:W5:Y:S01]  /*67b0*/  LDL R82, [R1+0xd0] ;  /* 0x0000d00001527983 */ /* 0x000f620000100800 */
[----:B------:R-:W0:Y:S03]  /*67c0*/  S2R R88, SR_LANEID ;  /* 0x0000000000587919 */ /* 0x000e260000000000 */
[----:B------:R-:W1:Y:S04]  /*67d0*/  SHFL.DOWN PT, R40, R87, 0x1, 0x1f ;  /* 0x08201f0057287f89 */ /* 0x000e6800000e0000 */
[----:B--2---:R-:W2:Y:S01]  /*67e0*/  SHFL.DOWN PT, R41, R85, 0x1, 0x1f ;  /* 0x08201f0055297f89 */ /* 0x004ea200000e0000 */
[----:B0-----:R-:W-:-:S13]  /*67f0*/  ISETP.GT.AND P1, PT, R88, 0x1e, PT ;  /* 0x0000001e5800780c */ /* 0x001fda0003f24270 */
[----:B-1----:R-:W-:Y:S01]  /*6800*/  @!P1 FADD.FTZ R87, R87, R40 ;  /* 0x0000002857579221 */ /* 0x002fe20000010000 */
[----:B--2---:R-:W-:-:S04]  /*6810*/  @!P1 FADD.FTZ R85, R85, R41 ;  /* 0x0000002955559221 */ /* 0x004fc80000010000 */
[----:B------:R-:W0:Y:S04]  /*6820*/  SHFL.DOWN PT, R40, R87, 0x2, 0x1f ;  /* 0x08401f0057287f89 */ /* 0x000e2800000e0000 */
[----:B------:R-:W1:Y:S01]  /*6830*/  SHFL.DOWN PT, R41, R85, 0x2, 0x1f ;  /* 0x08401f0055297f89 */ /* 0x000e6200000e0000 */
[----:B------:R-:W-:Y:S01]  /*6840*/  ISETP.GT.AND P1, PT, R88, 0x1d, PT ;  /* 0x0000001d5800780c */ /* 0x000fe20003f24270 */
[----:B---3--:R-:W-:Y:S01]  /*6850*/  FADD.FTZ R80, R101, R80 ;  /* 0x0000005065507221 */ /* 0x008fe20000010000 */
[----:B----4-:R-:W-:-:S04]  /*6860*/  FADD.FTZ R79, R86, R79 ;  /* 0x0000004f564f7221 */ /* 0x010fc80000010000 */
[----:B------:R2:W-:Y:S01]  /*6870*/  STL [R1+0x8], R80 ;  /* 0x0000085001007387 */ /* 0x0005e20000100800 */
[----:B-----5:R-:W-:-:S03]  /*6880*/  FADD.FTZ R78, R106, R78 ;  /* 0x0000004e6a4e7221 */ /* 0x020fc60000010000 */
[----:B------:R3:W-:Y:S04]  /*6890*/  STL [R1+0x4], R79 ;  /* 0x0000044f01007387 */ /* 0x0007e80000100800 */
[----:B------:R-:W4:Y:S04]  /*68a0*/  LDL.LU R81, [R1+0x3c] ;  /* 0x00003c0001517983 */ /* 0x000f280000300800 */
[----:B--2---:R-:W2:Y:S04]  /*68b0*/  LDL.LU R80, [R1+0x40] ;  /* 0x0000400001507983 */ /* 0x004ea80000300800 */
[----:B---3--:R-:W3:Y:S04]  /*68c0*/  LDL.LU R79, [R1+0x44] ;  /* 0x00004400014f7983 */ /* 0x008ee80000300800 */
[----:B------:R5:W-:Y:S04]  /*68d0*/  STL [R1], R78 ;  /* 0x0000004e01007387 */ /* 0x000be80000100800 */
[----:B-----5:R-:W5:Y:S01]  /*68e0*/  LDL.LU R78, [R1+0x48] ;  /* 0x00004800014e7983 */ /* 0x020f620000300800 */
[----:B0-----:R-:W-:Y:S01]  /*68f0*/  @!P1 FADD.FTZ R87, R87, R40 ;  /* 0x0000002857579221 */ /* 0x001fe20000010000 */
[----:B-1----:R-:W-:-:S04]  /*6900*/  @!P1 FADD.FTZ R85, R85, R41 ;  /* 0x0000002955559221 */ /* 0x002fc80000010000 */
[----:B------:R-:W0:Y:S04]  /*6910*/  SHFL.DOWN PT, R40, R87, 0x4, 0x1f ;  /* 0x08801f0057287f89 */ /* 0x000e2800000e0000 */
[----:B------:R-:W1:Y:S01]  /*6920*/  SHFL.DOWN PT, R41, R85, 0x4, 0x1f ;  /* 0x08801f0055297f89 */ /* 0x000e6200000e0000 */
[----:B------:R-:W-:-:S13]  /*6930*/  ISETP.GT.AND P1, PT, R88, 0x1b, PT ;  /* 0x0000001b5800780c */ /* 0x000fda0003f24270 */
[----:B0-----:R-:W-:Y:S01]  /*6940*/  @!P1 FADD.FTZ R87, R87, R40 ;  /* 0x0000002857579221 */ /* 0x001fe20000010000 */
[----:B-1----:R-:W-:-:S04]  /*6950*/  @!P1 FADD.FTZ R85, R85, R41 ;  /* 0x0000002955559221 */ /* 0x002fc80000010000 */
[----:B------:R-:W0:Y:S04]  /*6960*/  SHFL.DOWN PT, R40, R87, 0x8, 0x1f ;  /* 0x09001f0057287f89 */ /* 0x000e2800000e0000 */
[----:B------:R-:W1:Y:S01]  /*6970*/  SHFL.DOWN PT, R41, R85, 0x8, 0x1f ;  /* 0x09001f0055297f89 */ /* 0x000e6200000e0000 */
[----:B------:R-:W-:Y:S01]  /*6980*/  ISETP.GT.AND P1, PT, R88, 0x17, PT ;  /* 0x000000175800780c */ /* 0x000fe20003f24270 */
[----:B------:R-:W-:-:S12]  /*6990*/  FADD.FTZ R83, R105, R83 ;  /* 0x0000005369537221 */ /* 0x000fd80000010000 */
[----:B0-----:R-:W-:Y:S01]  /*69a0*/  @!P1 FADD.FTZ R87, R87, R40 ;  /* 0x0000002857579221 */ /* 0x001fe20000010000 */
[----:B-1----:R-:W-:-:S04]  /*69b0*/  @!P1 FADD.FTZ R85, R85, R41 ;  /* 0x0000002955559221 */ /* 0x002fc80000010000 */
[----:B------:R-:W0:Y:S04]  /*69c0*/  SHFL.DOWN PT, R40, R87, 0x10, 0x1f ;  /* 0x0a001f0057287f89 */ /* 0x000e2800000e0000 */
[----:B------:R-:W1:Y:S01]  /*69d0*/  SHFL.DOWN PT, R41, R85, 0x10, 0x1f ;  /* 0x0a001f0055297f89 */ /* 0x000e6200000e0000 */
[----:B------:R-:W-:-:S03]  /*69e0*/  ISETP.GT.AND P1, PT, R88, 0xf, PT ;  /* 0x0000000f5800780c */ /* 0x000fc60003f24270 */
[----:B------:R0:W-:Y:S01]  /*69f0*/  STL [R1+0x38], R83 ;  /* 0x0000385301007387 */ /* 0x0001e20000100800 */
[----:B------:R-:W-:Y:S01]  /*6a00*/  ISETP.NE.AND P2, PT, R88, RZ, PT ;  /* 0x000000ff5800720c */ /* 0x000fe20003f45270 */
[----:B------:R-:W-:Y:S01]  /*6a10*/  FFMA.FTZ R111, R66, R96, R111 ;  /* 0x00000060426f7223 */ /* 0x000fe2000001006f */
[----:B------:R-:W-:Y:S01]  /*6a20*/  FFMA.FTZ R109, R67, R95, R109 ;  /* 0x0000005f436d7223 */ /* 0x000fe2000001006d */
[----:B------:R-:W-:Y:S01]  /*6a30*/  FFMA.FTZ R110, R68, R43, R110 ;  /* 0x0000002b446e7223 */ /* 0x000fe2000001006e */
[----:B------:R-:W-:Y:S01]  /*6a40*/  FMUL.FTZ R43, R140, R118 ;  /* 0x000000768c2b7220 */ /* 0x000fe20000410000 */
[----:B------:R-:W-:Y:S01]  /*6a50*/  FMUL.FTZ R99, R138, R99 ;  /* 0x000000638a637220 */ /* 0x000fe20000410000 */
[----:B------:R-:W-:Y:S01]  /*6a60*/  FMUL.FTZ R114, R137, R114 ;  /* 0x0000007289727220 */ /* 0x000fe20000410000 */
[----:B------:R-:W-:Y:S01]  /*6a70*/  FMUL.FTZ R115, R136, R115 ;  /* 0x0000007388737220 */ /* 0x000fe20000410000 */
[----:B------:R-:W-:Y:S01]  /*6a80*/  FMUL.FTZ R116, R151, R116 ;  /* 0x0000007497747220 */ /* 0x000fe20000410000 */
[----:B0-----:R-:W-:Y:S01]  /*6a90*/  @!P1 FADD.FTZ R87, R87, R40 ;  /* 0x0000002857579221 */ /* 0x001fe20000010000 */
[----:B-1----:R-:W-:-:S04]  /*6aa0*/  @!P1 FADD.FTZ R85, R85, R41 ;  /* 0x0000002955559221 */ /* 0x002fc80000010000 */
[----:B------:R-:W-:Y:S01]  /*6ab0*/  MOV R66, R87 ;  /* 0x0000005700427202 */ /* 0x000fe20000000f00 */
[----:B------:R-:W-:Y:S01]  /*6ac0*/  FMUL.FTZ R40, R139, R119 ;  /* 0x000000778b287220 */ /* 0x000fe20000410000 */
[----:B------:R-:W-:Y:S01]  /*6ad0*/  MOV R67, R85 ;  /* 0x0000005500437202 */ /* 0x000fe20000000f00 */
[----:B------:R-:W-:Y:S01]  /*6ae0*/  FFMA.FTZ R113, R42, R98, R113 ;  /* 0x000000622a717223 */ /* 0x000fe20000010071 */
[----:B------:R-:W-:Y:S01]  /*6af0*/  FFMA.FTZ R112, R63, R97, R112 ;  /* 0x000000613f707223 */ /* 0x000fe20000010070 */
[----:B------:R-:W-:Y:S01]  /*6b00*/  FFMA.FTZ R42, R69, R71, R107 ;  /* 0x00000047452a7223 */ /* 0x000fe2000001006b */
[----:B------:R-:W-:Y:S01]  /*6b10*/  FFMA.FTZ R63, R70, R126, R108 ;  /* 0x0000007e463f7223 */ /* 0x000fe2000001006c */
[----:B------:R-:W-:Y:S01]  /*6b20*/  FFMA.FTZ R72, R72, R125, R43 ;  /* 0x0000007d48487223 */ /* 0x000fe2000001002b */
[----:B------:R-:W-:Y:S01]  /*6b30*/  FFMA.FTZ R73, R73, R90, R40 ;  /* 0x0000005a49497223 */ /* 0x000fe20000010028 */
[----:B------:R0:W-:Y:S01]  /*6b40*/  @!P2 STS.64 [R82+0x3198], R66 ;  /* 0x003198425200a388 */ /* 0x0001e20000000a00 */
[----:B------:R-:W-:Y:S01]  /*6b50*/  FFMA.FTZ R74, R74, R91, R99 ;  /* 0x0000005b4a4a7223 */ /* 0x000fe20000010063 */
[----:B------:R-:W-:Y:S01]  /*6b60*/  FFMA.FTZ R75, R75, R92, R114 ;  /* 0x0000005c4b4b7223 */ /* 0x000fe20000010072 */
[----:B------:R-:W-:Y:S01]  /*6b70*/  FFMA.FTZ R76, R76, R93, R115 ;  /* 0x0000005d4c4c7223 */ /* 0x000fe20000010073 */
[----:B------:R-:W-:Y:S01]  /*6b80*/  FFMA.FTZ R77, R77, R94, R116 ;  /* 0x0000005e4d4d7223 */ /* 0x000fe20000010074 */
        /* <DEDUP_REMOVED lines=14> */
[----:B----4-:R-:W-:Y:S01]  /*6c70*/  FADD.FTZ R81, R104, R81 ;  /* 0x0000005168517221 */ /* 0x010fe20000010000 */
[----:B--2---:R-:W-:-:S04]  /*6c80*/  FADD.FTZ R80, R103, R80 ;  /* 0x0000005067507221 */ /* 0x004fc80000010000 */
[----:B------:R0:W-:Y:S01]  /*6c90*/  STL [R1+0x3c], R81 ;  /* 0x00003c5101007387 */ /* 0x0001e20000100800 */
[----:B---3--:R-:W-:-:S03]  /*6ca0*/  FADD.FTZ R79, R102, R79 ;  /* 0x0000004f664f7221 */ /* 0x008fc60000010000 */
[----:B------:R0:W-:Y:S04]  /*6cb0*/  STL [R1+0x40], R80 ;  /* 0x0000405001007387 */ /* 0x0001e80000100800 */
[----:B------:R0:W-:Y:S01]  /*6cc0*/  STL [R1+0x44], R79 ;  /* 0x0000444f01007387 */ /* 0x0001e20000100800 */
[----:B-----5:R-:W-:-:S05]  /*6cd0*/  FADD.FTZ R78, R89, R78 ;  /* 0x0000004e594e7221 */ /* 0x020fca0000010000 */
[----:B------:R0:W-:Y:S01]  /*6ce0*/  STL [R1+0x48], R78 ;  /* 0x0000484e01007387 */ /* 0x0001e20000100800 */
[----:B------:R-:W-:Y:S06]  /*6cf0*/  BAR.SYNC.DEFER_BLOCKING 0x0 ;  /* 0x0000000000007b1d */ /* 0x000fec0000010000 */
[----:B------:R-:W-:Y:S05]  /*6d00*/  @P0 BRA `(.L_x_387) ;  /* 0x0000000000580947 */ /* 0x000fea0003800000 */
[----:B------:R-:W1:Y:S01]  /*6d10*/  S2UR UR47, SR_CgaCtaId ;  /* 0x00000000002f79c3 */ /* 0x000e620000008800 */
[----:B------:R-:W-:Y:S01]  /*6d20*/  UMOV UR46, 0x400 ;  /* 0x00000400002e7882 */ /* 0x000fe20000000000 */
[----:B------:R-:W-:Y:S01]  /*6d30*/  UISETP.NE.AND UP0, UPT, UR48, UR55, UPT ;  /* 0x000000373000728c */ /* 0x000fe2000bf05270 */
[----:B------:R-:W-:-:S05]  /*6d40*/  IMAD.U32 R68, RZ, RZ, UR7 ;  /* 0x00000007ff447e24 */ /* 0x000fca000f8e00ff */
[----:B------:R-:W-:Y:S01]  /*6d50*/  PLOP3.LUT P0, PT, PT, PT, UP0, 0x80, 0x0 ;  /* 0x000000000000781c */ /* 0x000fe20003f0f008 */
[----:B-1----:R-:W-:-:S06]  /*6d60*/  ULEA UR46, UR47, UR46, 0x18 ;  /* 0x0000002e2f2e7291 */ /* 0x002fcc000f8ec03f */
[----:B------:R-:W-:-:S04]  /*6d70*/  MOV R61, UR46 ;  /* 0x0000002e003d7c02 */ /* 0x000fc80008000f00 */
[----:B------:R-:W-:Y:S01]  /*6d80*/  LEA R71, R68, R61, 0x2 ;  /* 0x0000003d44477211 */ /* 0x000fe200078e10ff */
[----:B------:R-:W1:Y:S04]  /*6d90*/  LDS.128 R40, [R61+0x31a0] ;  /* 0x0031a0003d287984 */ /* 0x000e680000000c00 */
[----:B------:R-:W0:Y:S04]  /*6da0*/  LDS.64 R68, [R61+0x31b0] ;  /* 0x0031b0003d447984 */ /* 0x000e280000000a00 */
[----:B------:R-:W2:Y:S04]  /*6db0*/  @P0 LDS R72, [R71+0x51e0] ;  /* 0x0051e00047480984 */ /* 0x000ea80000000800 */
[----:B------:R-:W3:Y:S01]  /*6dc0*/  @P0 LDS R63, [R71+0x4de0] ;  /* 0x004de000473f0984 */ /* 0x000ee20000000800 */
[----:B-1----:R-:W-:Y:S01]  /*6dd0*/  FADD.FTZ R70, R67, R41 ;  /* 0x0000002943467221 */ /* 0x002fe20000010000 */
[----:B------:R-:W-:-:S03]  /*6de0*/  FADD.FTZ R41, R66, R40 ;  /* 0x0000002842297221 */ /* 0x000fc60000010000 */
[----:B------:R-:W-:Y:S01]  /*6df0*/  FADD.FTZ R70, R43, R70 ;  /* 0x000000462b467221 */ /* 0x000fe20000010000 */
[----:B------:R-:W-:-:S03]  /*6e00*/  FADD.FTZ R41, R42, R41 ;  /* 0x000000292a297221 */ /* 0x000fc60000010000 */
[----:B0-----:R-:W-:Y:S01]  /*6e10*/  FADD.FTZ R67, R70, R69 ;  /* 0x0000004546437221 */ /* 0x001fe20000010000 */
[----:B------:R-:W-:-:S03]  /*6e20*/  FADD.FTZ R66, R41, R68 ;  /* 0x0000004429427221 */ /* 0x000fc60000010000 */
[----:B--2---:R-:W-:Y:S01]  /*6e30*/  @P0 FADD.FTZ R67, R67, R72 ;  /* 0x0000004843430221 */ /* 0x004fe20000010000 */
[----:B---3--:R-:W-:-:S04]  /*6e40*/  @P0 FADD.FTZ R66, R66, R63 ;  /* 0x0000003f42420221 */ /* 0x008fc80000010000 */
[----:B------:R1:W-:Y:S04]  /*6e50*/  STS [R71+0x51e0], R67 ;  /* 0x0051e04347007388 */ /* 0x0003e80000000800 */
[----:B------:R1:W-:Y:S02]  /*6e60*/  STS [R71+0x4de0], R66 ;  /* 0x004de04247007388 */ /* 0x0003e40000000800 */
.L_x_387:
[----:B------:R-:W-:Y:S05]  /*6e70*/  BSYNC B0 ;  /* 0x0000000000007941 */ /* 0x000fea0003800000 */
.L_x_386:
[----:B------:R-:W-:Y:S02]  /*6e80*/  UIADD3 UR7, UR7, 0x1, URZ ;  /* 0x0000000107077890 */ /* 0x000fe4000fffe03f */
[----:B------:R-:W-:Y:S02]  /*6e90*/  UIADD3 UR8, UP1, UR8, 0x1, URZ ;  /* 0x0000000108087890 */ /* 0x000fe4000ff3e03f */
[----:B------:R-:W-:Y:S02]  /*6ea0*/  UISETP.GE.AND UP0, UPT, UR7, UR56, UPT ;  /* 0x000000380700728c */ /* 0x000fe4000bf06270 */
[----:B------:R-:W-:-:S04]  /*6eb0*/  UIADD3.X UR9, URZ, UR9, URZ, UP1, !UPT ;  /* 0x000000093f097290 */ /* 0x000fc80008ffe43f */
[----:B------:R-:W-:-:S13]  /*6ec0*/  PLOP3.LUT P0, PT, PT, PT, UP0, 0x80, 0x0 ;  /* 0x000000000000781c */ /* 0x000fda0003f0f008 */
[----:B------:R-:W-:Y:S05]  /*6ed0*/  @!P0 BRA `(.L_x_388) ;  /* 0xffffffbc00408947 */ /* 0x000fea000383ffff */
.L_x_344:
[----:B------:R-:W2:Y:S01]  /*6ee0*/  LDL.LU R74, [R1+0x3c] ;  /* 0x00003c00014a7983 */ /* 0x000ea20000300800 */
[----:B------:R-:W3:Y:S01]  /*6ef0*/  S2UR UR8, SR_CgaCtaId ;  /* 0x00000000000879c3 */ /* 0x000ee20000008800 */
[----:B------:R-:W-:Y:S02]  /*6f00*/  ULEA UR30, UR48, 0xfffff800, 0xb ;  /* 0xfffff800301e7891 */ /* 0x000fe4000f8e583f */
[----:B------:R-:W2:Y:S01]  /*6f10*/  LDL.LU R73, [R1+0x40] ;  /* 0x0000400001497983 */ /* 0x000ea20000300800 */
[----:B------:R-:W-:Y:S01]  /*6f20*/  ISETP.NE.AND P0, PT, R62, RZ, PT ;  /* 0x000000ff3e00720c */ /* 0x000fe20003f05270 */
[----:B------:R-:W-:Y:S01]  /*6f30*/  UMOV UR7, 0x400 ;  /* 0x0000040000077882 */ /* 0x000fe20000000000 */
[----:B------:R-:W-:Y:S01]  /*6f40*/  USHF.R.S32.HI UR31, URZ, 0x1f, UR53 ;  /* 0x0000001f3f1f7899 */ /* 0x000fe20008011435 */
[----:B------:R-:W4:Y:S01]  /*6f50*/  LDL.LU R42, [R1+0x18] ;  /* 0x00001800012a7983 */ /* 0x000f220000300800 */
[----:B------:R-:W-:Y:S01]  /*6f60*/  ULDC.64 UR34, c[0x0][0x388] ;  /* 0x0000e20000227ab9 */ /* 0x000fe20000000a00 */
[----:B------:R-:W-:-:S02]  /*6f70*/  ULDC.64 UR32, c[0x0][0x3a8] ;  /* 0x0000ea0000207ab9 */ /* 0x000fc40000000a00 */
[----:B------:R-:W4:Y:S04]  /*6f80*/  LDL.LU R43, [R1+0x14] ;  /* 0x00001400012b7983 */ /* 0x000f280000300800 */
[----:B------:R-:W5:Y:S04]  /*6f90*/  LDL.LU R40, [R1+0x10] ;  /* 0x0000100001287983 */ /* 0x000f680000300800 */
[----:B------:R-:W5:Y:S04]  /*6fa0*/  LDL.LU R41, [R1+0xc] ;  /* 0x00000c0001297983 */ /* 0x000f680000300800 */
[----:B------:R-:W3:Y:S04]  /*6fb0*/  LDL.LU R72, [R1+0x34] ;  /* 0x0000340001487983 */ /* 0x000ee80000300800 */
[----:B-1----:R-:W3:Y:S04]  /*6fc0*/  LDL.LU R71, [R1+0x38] ;  /* 0x0000380001477983 */ /* 0x002ee80000300800 */
[----:B------:R-:W4:Y:S04]  /*6fd0*/  LDL.LU R70, [R1+0x2c] ;  /* 0x00002c0001467983 */ /* 0x000f280000300800 */
[----:B------:R-:W4:Y:S04]  /*6fe0*/  LDL.LU R69, [R1+0x30] ;  /* 0x0000300001457983 */ /* 0x000f280000300800 */
[----:B------:R-:W2:Y:S04]  /*6ff0*/  LDL.LU R68, [R1+0x24] ;  /* 0x0000240001447983 */ /* 0x000ea80000300800 */
[----:B0-----:R-:W2:Y:S04]  /*7000*/  LDL.LU R67, [R1+0x28] ;  /* 0x0000280001437983 */ /* 0x001ea80000300800 */
[----:B------:R-:W5:Y:S04]  /*7010*/  LDL.LU R66, [R1+0x1c] ;  /* 0x00001c0001427983 */ /* 0x000f680000300800 */
[----:B------:R-:W5:Y:S04]  /*7020*/  LDL.LU R63, [R1+0x20] ;  /* 0x00002000013f7983 */ /* 0x000f680000300800 */
[----:B------:R-:W4:Y:S04]  /*7030*/  LDL.LU R76, [R1+0x44] ;  /* 0x00004400014c7983 */ /* 0x000f280000300800 */
[----:B------:R-:W4:Y:S04]  /*7040*/  LDL.LU R75, [R1+0x48] ;  /* 0x00004800014b7983 */ /* 0x000f280000300800 */
[----:B------:R-:W5:Y:S04]  /*7050*/  LDL R88, [R1+0x88] ;  /* 0x0000880001587983 */ /* 0x000f680000100800 */
        /* <DEDUP_REMOVED lines=9> */
[----:B------:R-:W5:Y:S01]  /*70f0*/  LDL R77, [R1+0x60] ;  /* 0x00006000014d7983 */ /* 0x000f620000100800 */
[----:B------:R-:W-:Y:S01]  /*7100*/  BAR.SYNC.DEFER_BLOCKING 0x0 ;  /* 0x0000000000007b1d */ /* 0x000fe20000010000 */
[----:B---3--:R-:W-:-:S05]  /*7110*/  F2FP.F16.F32.PACK_AB R10, R72, R71 ;  /* 0x00000047480a723e */ /* 0x008fca00000000ff */
[----:B------:R-:W3:Y:S01]  /*7120*/  LDL R72, [R1+0x4c] ;  /* 0x00004c0001487983 */ /* 0x000ee20000100800 */
[C---:B------:R-:W-:Y:S02]  /*7130*/  PRMT R15, R10.reuse, 0x7610, R15 ;  /* 0x000076100a0f7816 */ /* 0x040fe4000000000f */
[----:B------:R-:W-:Y:S01]  /*7140*/  PRMT R16, R10, 0x7632, R16 ;  /* 0x000076320a107816 */ /* 0x000fe20000000010 */
[----:B------:R-:W-:Y:S02]  /*7150*/  UIADD3 UR50, -UR30, UR50, URZ ;  /* 0x000000321e327290 */ /* 0x000fe4000fffe13f */
[----:B------:R-:W-:Y:S01]  /*7160*/  STS.U16 [R45+0x8], R15 ;  /* 0x0000080f2d007388 */ /* 0x000fe20000000400 */
[----:B------:R-:W-:-:S03]  /*7170*/  ULEA UR7, UR8, UR7, 0x18 ;  /* 0x0000000708077291 */ /* 0x000fc6000f8ec03f */
[----:B------:R-:W-:Y:S01]  /*7180*/  STS.U16 [R45+0xa], R16 ;  /* 0x00000a102d007388 */ /* 0x000fe20000000400 */
[----:B--2---:R-:W-:-:S04]  /*7190*/  F2FP.F16.F32.PACK_AB R10, R68, R67 ;  /* 0x00000043440a723e */ /* 0x004fc800000000ff */
[----:B------:R-:W-:-:S05]  /*71a0*/  PRMT R17, R10, 0x7610, R17 ;  /* 0x000076100a117816 */ /* 0x000fca0000000011 */
[----:B------:R-:W-:Y:S01]  /*71b0*/  STS.U16 [R45+0x10], R17 ;  /* 0x000010112d007388 */ /* 0x000fe20000000400 */
[----:B----4-:R-:W-:-:S03]  /*71c0*/  F2FP.F16.F32.PACK_AB R0, R76, R75 ;  /* 0x0000004b4c00723e */ /* 0x010fc600000000ff */
[----:B------:R-:W2:Y:S01]  /*71d0*/  LDL R76, [R1+0x5c] ;  /* 0x00005c00014c7983 */ /* 0x000ea20000100800 */
[C---:B------:R-:W-:Y:S02]  /*71e0*/  PRMT R11, R0.reuse, 0x7610, R11 ;  /* 0x00007610000b7816 */ /* 0x040fe4000000000b */
[----:B------:R-:W-:Y:S01]  /*71f0*/  PRMT R12, R0, 0x7632, R12 ;  /* 0x00007632000c7816 */ /* 0x000fe2000000000c */
[----:B------:R-:W4:Y:S01]  /*7200*/  LDL R75, [R1+0x58] ;  /* 0x00005800014b7983 */ /* 0x000f220000100800 */
[----:B------:R-:W-:-:S03]  /*7210*/  F2FP.F16.F32.PACK_AB R0, R74, R73 ;  /* 0x000000494a00723e */ /* 0x000fc600000000ff */
[----:B------:R-:W4:Y:S01]  /*7220*/  LDL R74, [R1+0x54] ;  /* 0x00005400014a7983 */ /* 0x000f220000100800 */
[C---:B------:R-:W-:Y:S02]  /*7230*/  PRMT R13, R0.reuse, 0x7610, R13 ;  /* 0x00007610000d7816 */ /* 0x040fe4000000000d */
[----:B------:R-:W-:Y:S01]  /*7240*/  PRMT R14, R0, 0x7632, R14 ;  /* 0x00007632000e7816 */ /* 0x000fe2000000000e */
[----:B------:R-:W4:Y:S01]  /*7250*/  LDL R73, [R1+0x50] ;  /* 0x0000500001497983 */ /* 0x000f220000100800 */
[----:B------:R-:W-:-:S03]  /*7260*/  F2FP.F16.F32.PACK_AB R0, R70, R69 ;  /* 0x000000454600723e */ /* 0x000fc600000000ff */
[----:B------:R0:W-:Y:S04]  /*7270*/  STS.U16 [R45+0x2], R12 ;  /* 0x0000020c2d007388 */ /* 0x0001e80000000400 */
[----:B------:R1:W-:Y:S04]  /*7280*/  STS.U16 [R45+0x4], R13 ;  /* 0x0000040d2d007388 */ /* 0x0003e80000000400 */
[----:B------:R5:W-:Y:S01]  /*7290*/  STS.U16 [R45], R11 ;  /* 0x0000000b2d007388 */ /* 0x000be20000000400 */
[----:B0-----:R-:W-:-:S03]  /*72a0*/  PRMT R12, R0, 0x7632, R12 ;  /* 0x00007632000c7816 */ /* 0x001fc6000000000c */
[----:B------:R0:W-:Y:S01]  /*72b0*/  STS.U16 [R45+0xc], R0 ;  /* 0x00000c002d007388 */ /* 0x0001e20000000400 */
[----:B-1----:R-:W-:Y:S02]  /*72c0*/  PRMT R13, R10, 0x7632, R13 ;  /* 0x000076320a0d7816 */ /* 0x002fe4000000000d */
[----:B-----5:R-:W-:Y:S01]  /*72d0*/  F2FP.F16.F32.PACK_AB R10, R41, R40 ;  /* 0x00000028290a723e */ /* 0x020fe200000000ff */
[----:B------:R1:W-:Y:S01]  /*72e0*/  STS.U16 [R45+0x6], R14 ;  /* 0x0000060e2d007388 */ /* 0x0003e20000000400 */
[----:B------:R-:W-:-:S03]  /*72f0*/  F2FP.F16.F32.PACK_AB R11, R66, R63 ;  /* 0x0000003f420b723e */ /* 0x000fc600000000ff */
[----:B------:R5:W-:Y:S01]  /*7300*/  STS.U16 [R45+0xe], R12 ;  /* 0x00000e0c2d007388 */ /* 0x000be20000000400 */
[----:B0-----:R-:W-:-:S03]  /*7310*/  F2FP.F16.F32.PACK_AB R0, R43, R42 ;  /* 0x0000002a2b00723e */ /* 0x001fc600000000ff */
[----:B------:R0:W-:Y:S01]  /*7320*/  STS.U16 [R45+0x12], R13 ;  /* 0x0000120d2d007388 */ /* 0x0001e20000000400 */
[C---:B------:R-:W-:Y:S02]  /*7330*/  PRMT R15, R0.reuse, 0x7610, R15 ;  /* 0x00007610000f7816 */ /* 0x040fe4000000000f */
[----:B-1----:R-:W-:Y:S01]  /*7340*/  PRMT R14, R11, 0x7632, R14 ;  /* 0x000076320b0e7816 */ /* 0x002fe2000000000e */
[----:B------:R-:W-:Y:S01]  /*7350*/  STS.U16 [R45+0x14], R11 ;  /* 0x0000140b2d007388 */ /* 0x000fe20000000400 */
[----:B-----5:R-:W-:Y:S02]  /*7360*/  PRMT R12, R0, 0x7632, R12 ;  /* 0x00007632000c7816 */ /* 0x020fe4000000000c */
[----:B0-----:R-:W-:Y:S01]  /*7370*/  PRMT R13, R10, 0x7632, R13 ;  /* 0x000076320a0d7816 */ /* 0x001fe2000000000d */
[----:B------:R-:W-:Y:S01]  /*7380*/  STS.U16 [R45+0x16], R14 ;  /* 0x0000160e2d007388 */ /* 0x000fe20000000400 */
[----:B------:R-:W-:-:S03]  /*7390*/  MOV R0, UR50 ;  /* 0x0000003200007c02 */ /* 0x000fc60008000f00 */
[----:B------:R-:W-:Y:S04]  /*73a0*/  STS.U16 [R45+0x18], R15 ;  /* 0x0000180f2d007388 */ /* 0x000fe80000000400 */
[----:B------:R-:W-:Y:S04]  /*73b0*/  STS.U16 [R45+0x1a], R12 ;  /* 0x00001a0c2d007388 */ /* 0x000fe80000000400 */
[----:B------:R0:W-:Y:S04]  /*73c0*/  STS.U16 [R45+0x1c], R10 ;  /* 0x00001c0a2d007388 */ /* 0x0001e80000000400 */
        /* <DEDUP_REMOVED lines=13> */
[----:B------:R-:W-:Y:S01]  /*74a0*/  MOV R61, UR7 ;  /* 0x00000007003d7c02 */ /* 0x000fe20008000f00 */
[----:B------:R-:W-:Y:S01]  /*74b0*/  UIMAD UR29, UR31, UR34, URZ ;  /* 0x000000221f1d72a4 */ /* 0x000fe2000f8e023f */
[----:B0-----:R-:W-:Y:S01]  /*74c0*/  IADD3 R10, P2, R64, UR30, RZ ;  /* 0x0000001e400a7c10 */ /* 0x001fe2000ff5e0ff */
[----:B------:R-:W-:Y:S01]  /*74d0*/  UIMAD UR31, UR31, UR32, URZ ;  /* 0x000000201f1f72a4 */ /* 0x000fe2000f8e023f */
[----:B------:R-:W-:Y:S01]  /*74e0*/  MOV R12, UR30 ;  /* 0x0000001e000c7c02 */ /* 0x000fe20008000f00 */
[----:B------:R-:W-:-:S02]  /*74f0*/  UIMAD.WIDE.U32 UR8, UR53, UR34, URZ ;  /* 0x00000022350872a5 */ /* 0x000fc4000f8e003f */
[----:B------:R-:W-:Y:S01]  /*7500*/  UIMAD UR30, UR53, UR35, UR29 ;  /* 0x00000023351e72a4 */ /* 0x000fe2000f8e021d */
[----:B------:R-:W-:Y:S01]  /*7510*/  SHF.R.S32.HI R15, RZ, 0x1f, R64 ;  /* 0x0000001fff0f7819 */ /* 0x000fe20000011440 */
[----:B------:R-:W-:Y:S01]  /*7520*/  UIMAD UR29, UR53, UR33, UR31 ;  /* 0x00000021351d72a4 */ /* 0x000fe2000f8e021f */
[----:B------:R-:W-:Y:S01]  /*7530*/  BSSY B0, `(.L_x_389) ;  /* 0x000001c000007945 */ /* 0x000fe20003800000 */
[----:B------:R-:W-:Y:S02]  /*7540*/  UIMAD UR28, UR6, -0x800, UR54 ;  /* 0xfffff800061c78a4 */ /* 0x000fe4000f8e0236 */
[----:B------:R-:W-:Y:S01]  /*7550*/  UIADD3 UR33, UR9, UR30, URZ ;  /* 0x0000001e09217290 */ /* 0x000fe2000fffe03f */
[----:B------:R-:W-:Y:S01]  /*7560*/  LEA.HI.X.SX32 R11, R12, R15, 0x1, P2 ;  /* 0x0000000f0c0b7211 */ /* 0x000fe200010f0eff */
[----:B---3--:R-:W-:Y:S04]  /*7570*/  LDS.U16 R69, [R72+0x3c0] ;  /* 0x0003c00048457984 */ /* 0x008fe80000000400 */
[----:B--2---:R-:W-:Y:S04]  /*7580*/  LDS.U16 R41, [R76+0x2c0] ;  /* 0x0002c0004c297984 */ /* 0x004fe80000000400 */
[----:B----4-:R-:W-:Y:S04]  /*7590*/  LDS.U16 R43, [R75+0x300] ;  /* 0x000300004b2b7984 */ /* 0x010fe80000000400 */
[----:B------:R-:W-:Y:S04]  /*75a0*/  LDS.U16 R63, [R74+0x340] ;  /* 0x000340004a3f7984 */ /* 0x000fe80000000400 */
[----:B------:R-:W-:Y:S04]  /*75b0*/  LDS.U16 R67, [R73+0x380] ;  /* 0x0003800049437984 */ /* 0x000fe80000000400 */
[----:B------:R-:W-:Y:S01]  /*75c0*/  @!P0 STS [UR7+0x1080], R0 ;  /* 0x00108000ff008988 */ /* 0x000fe20008000807 */
[----:B------:R-:W-:Y:S06]  /*75d0*/  BAR.SYNC.DEFER_BLOCKING 0x0 ;  /* 0x0000000000007b1d */ /* 0x000fec0000010000 */
[----:B------:R-:W0:Y:S01]  /*75e0*/  LDS R71, [R61+0x1080] ;  /* 0x001080003d477984 */ /* 0x000e220000000800 */
[----:B------:R-:W-:Y:S01]  /*75f0*/  USHF.R.S32.HI UR7, URZ, 0x1f, UR10 ;  /* 0x0000001f3f077899 */ /* 0x000fe2000801140a */
[----:B0-----:R-:W-:-:S13]  /*7600*/  ISETP.GE.AND P1, PT, R64, R71, PT ;  /* 0x000000474000720c */ /* 0x001fda0003f26270 */
[----:B------:R-:W-:Y:S05]  /*7610*/  @P1 BRA `(.L_x_390) ;  /* 0x0000000000341947 */ /* 0x000fea0003800000 */
[----:B------:R-:W-:Y:S01]  /*7620*/  MOV R13, UR34 ;  /* 0x00000022000d7c02 */ /* 0x000fe20008000f00 */
[----:B------:R-:W-:Y:S02]  /*7630*/  ULDC.64 UR36, c[0x0][0x390] ;  /* 0x0000e40000247ab9 */ /* 0x000fe40000000a00 */
[----:B------:R-:W-:Y:S02]  /*7640*/  UIMAD UR31, UR7, UR36, URZ ;  /* 0x00000024071f72a4 */ /* 0x000fe4000f8e023f */
[----:B------:R-:W-:Y:S01]  /*7650*/  MOV R17, UR36 ;  /* 0x0000002400117c02 */ /* 0x000fe20008000f00 */
[----:B------:R-:W-:Y:S01]  /*7660*/  IMAD.WIDE.U32 R12, R13, UR53, R10 ;  /* 0x000000350d0c7c25 */ /* 0x000fe2000f8e000a */
[----:B------:R-:W-:-:S03]  /*7670*/  UIMAD UR31, UR10, UR37, UR31 ;  /* 0x000000250a1f72a4 */ /* 0x000fc6000f8e021f */
[----:B------:R-:W-:Y:S01]  /*7680*/  VIADD R13, R13, UR30 ;  /* 0x0000001e0d0d7c36 */ /* 0x000fe20008000000 */
[----:B------:R-:W-:Y:S01]  /*7690*/  ULDC.64 UR36, c[0x0][0x3e0] ;  /* 0x0000f80000247ab9 */ /* 0x000fe20000000a00 */
[----:B------:R-:W-:-:S05]  /*76a0*/  IMAD.WIDE.U32 R12, R17, UR10, R12 ;  /* 0x0000000a110c7c25 */ /* 0x000fca000f8e000c */
[----:B------:R-:W-:Y:S02]  /*76b0*/  IADD3 R13, R13, UR31, RZ ;  /* 0x0000001f0d0d7c10 */ /* 0x000fe4000fffe0ff */
[----:B------:R-:W-:-:S04]  /*76c0*/  LEA R16, P1, R12, UR36, 0x1 ;  /* 0x000000240c107c11 */ /* 0x000fc8000f8208ff */
[----:B------:R-:W-:-:S05]  /*76d0*/  LEA.HI.X R17, R12, UR37, R13, 0x1, P1 ;  /* 0x000000250c117c11 */ /* 0x000fca00088f0c0d */
[----:B------:R0:W-:Y:S04]  /*76e0*/  STG.E.U16 desc[UR20][R16.64], R19 ;  /* 0x0000001310007986 */ /* 0x0001e8000c101514 */
.L_x_390:
[----:B------:R-:W-:Y:S05]  /*76f0*/  BSYNC B0 ;  /* 0x0000000000007941 */ /* 0x000fea0003800000 */
.L_x_389:
[----:B0-----:R-:W2:Y:S01]  /*7700*/  LDL.LU R17, [R1] ;  /* 0x0000000001117983 */ /* 0x001ea20000300800 */
[----:B------:R-:W-:Y:S01]  /*7710*/  ULDC.64 UR30, c[0x0][0x390] ;  /* 0x0000e400001e7ab9 */ /* 0x000fe20000000a00 */
[----:B------:R-:W-:Y:S01]  /*7720*/  UMOV UR9, UR33 ;  /* 0x0000002100097c82 */ /* 0x000fe20008000000 */
[----:B------:R-:W-:Y:S01]  /*7730*/  ULDC.64 UR36, c[0x0][0x3e0] ;  /* 0x0000f80000247ab9 */ /* 0x000fe20000000a00 */
[----:B------:R-:W3:Y:S04]  /*7740*/  LDL.LU R18, [R1+0x4] ;  /* 0x0000040001127983 */ /* 0x000ee80000300800 */
[----:B------:R-:W4:Y:S04]  /*7750*/  LDL.LU R19, [R1+0x8] ;  /* 0x0000080001137983 */ /* 0x000f280000300800 */
[----:B------:R-:W5:Y:S01]  /*7760*/  LDL.LU R20, [R1+0xd4] ;  /* 0x0000d40001147983 */ /* 0x000f620000300800 */
[----:B------:R-:W-:Y:S01]  /*7770*/  UIMAD UR35, UR7, UR30, URZ ;  /* 0x0000001e072372a4 */ /* 0x000fe2000f8e023f */
[----:B------:R-:W-:Y:S01]  /*7780*/  LEA R12, P1, R64, UR36, 0x1 ;  /* 0x00000024400c7c11 */ /* 0x000fe2000f8208ff */
[----:B------:R-:W-:Y:S01]  /*7790*/  UIMAD.WIDE.U32 UR8, UR10, UR30, UR8 ;  /* 0x0000001e0a0872a5 */ /* 0x000fe2000f8e0008 */
[-C--:B------:R-:W-:Y:S01]  /*77a0*/  ISETP.GE.AND P2, PT, R58, R71.reuse, PT ;  /* 0x000000473a00720c */ /* 0x080fe20003f46270 */
[----:B------:R-:W-:Y:S01]  /*77b0*/  USHF.R.S32.HI UR34, URZ, 0x1f, UR28 ;  /* 0x0000001f3f227899 */ /* 0x000fe2000801141c */
[----:B------:R-:W-:Y:S01]  /*77c0*/  LEA.HI.X R13, R64, UR37, R15, 0x1, P1 ;  /* 0x00000025400d7c11 */ /* 0x000fe200088f0c0f */
[----:B------:R-:W-:Y:S01]  /*77d0*/  UIMAD UR31, UR10, UR31, UR35 ;  /* 0x0000001f0a1f72a4 */ /* 0x000fe2000f8e0223 */
[-C--:B------:R-:W-:Y:S01]  /*77e0*/  ISETP.GE.AND P1, PT, R59, R71.reuse, PT ;  /* 0x000000473b00720c */ /* 0x080fe20003f26270 */
[----:B------:R-:W-:Y:S01]  /*77f0*/  UIADD3 UR30, UP0, UR28, UR8, URZ ;  /* 0x000000081c1e7290 */ /* 0x000fe2000ff1e03f */
[-C--:B------:R-:W-:Y:S01]  /*7800*/  ISETP.GE.AND P4, PT, R57, R71.reuse, PT ;  /* 0x000000473900720c */ /* 0x080fe20003f86270 */
[----:B------:R-:W0:Y:S01]  /*7810*/  S2R R22, SR_LANEID ;  /* 0x0000000000167919 */ /* 0x000e220000000000 */
[-C--:B------:R-:W-:Y:S01]  /*7820*/  ISETP.GE.AND P5, PT, R52, R71.reuse, PT ;  /* 0x000000473400720c */ /* 0x080fe20003fa6270 */
[----:B------:R-:W-:Y:S01]  /*7830*/  UIADD3.X UR8, UR34, UR31, UR9, UP0, !UPT ;  /* 0x0000001f22087290 */ /* 0x000fe200087fe409 */
[----:B------:R-:W-:Y:S01]  /*7840*/  ISETP.GE.AND P6, PT, R51, R71, PT ;  /* 0x000000473300720c */ /* 0x000fe20003fc6270 */
[----:B------:R-:W-:Y:S01]  /*7850*/  BSSY B0, `(.L_x_391) ;  /* 0x00000ad000007945 */ /* 0x000fe20003800000 */
[----:B------:R-:W-:-:S02]  /*7860*/  MOV R14, UR30 ;  /* 0x0000001e000e7c02 */ /* 0x000fc40008000f00 */
[----:B------:R-:W-:Y:S02]  /*7870*/  LOP3.LUT R84, R84, 0xfffffe00, RZ, 0xc0, !PT ;  /* 0xfffffe0054547812 */ /* 0x000fe400078ec0ff */
[----:B------:R-:W-:Y:S02]  /*7880*/  LEA R12, P3, R14, R12, 0x1 ;  /* 0x0000000c0e0c7211 */ /* 0x000fe400078608ff */
[----:B------:R-:W-:Y:S01]  /*7890*/  MOV R16, UR8 ;  /* 0x0000000800107c02 */ /* 0x000fe20008000f00 */
[----:B------:R-:W-:-:S03]  /*78a0*/  UIMAD.WIDE.U32 UR8, UR53, UR32, URZ ;  /* 0x00000020350872a5 */ /* 0x000fc6000f8e003f */
[----:B------:R-:W-:Y:S01]  /*78b0*/  LEA.HI.X R13, R14, R13, R16, 0x1, P3 ;  /* 0x0000000d0e0d7211 */ /* 0x000fe200018f0c10 */
[----:B------:R-:W-:Y:S01]  /*78c0*/  UIADD3 UR33, UR9, UR29, URZ ;  /* 0x0000001d09217290 */ /* 0x000fe2000fffe03f */
[----:B------:R-:W-:-:S03]  /*78d0*/  ISETP.GE.AND P3, PT, R56, R71, PT ;  /* 0x000000473800720c */ /* 0x000fc60003f66270 */
[----:B------:R1:W-:Y:S01]  /*78e0*/  @!P1 STG.E.U16 desc[UR20][R12.64+-0xf80], R23 ;  /* 0xfff080170c009986 */ /* 0x0003e2000c101514 */
[----:B------:R-:W-:-:S03]  /*78f0*/  ISETP.GE.AND P1, PT, R54, R71, PT ;  /* 0x000000473600720c */ /* 0x000fc60003f26270 */
[----:B------:R1:W-:Y:S01]  /*7900*/  @!P2 STG.E.U16 desc[UR20][R12.64+-0xf40], R25 ;  /* 0xfff0c0190c00a986 */ /* 0x0003e2000c101514 */
[----:B------:R-:W-:-:S03]  /*7910*/  ISETP.GE.AND P2, PT, R55, R71, PT ;  /* 0x000000473700720c */ /* 0x000fc60003f46270 */
[----:B------:R-:W-:Y:S01]  /*7920*/  @!P4 STG.E.U16 desc[UR20][R12.64+-0xf00], R27 ;  /* 0xfff1001b0c00c986 */ /* 0x000fe2000c101514 */
[----:B------:R-:W-:-:S03]  /*7930*/  ISETP.GE.AND P4, PT, R53, R71, PT ;  /* 0x000000473500720c */ /* 0x000fc60003f86270 */
[----:B------:R-:W-:Y:S01]  /*7940*/  @!P3 STG.E.U16 desc[UR20][R12.64+-0xec0], R29 ;  /* 0xfff1401d0c00b986 */ /* 0x000fe2000c101514 */
[-C--:B------:R-:W-:Y:S02]  /*7950*/  ISETP.GE.AND P3, PT, R49, R71.reuse, PT ;  /* 0x000000473100720c */ /* 0x080fe40003f66270 */
[----:B0-----:R-:W-:Y:S01]  /*7960*/  LEA R84, R22, R84, 0x4 ;  /* 0x0000005416547211 */ /* 0x001fe200078e20ff */
[----:B------:R0:W-:Y:S01]  /*7970*/  @!P1 STG.E.U16 desc[UR20][R12.64+-0xe40], R33 ;  /* 0xfff1c0210c009986 */ /* 0x0001e2000c101514 */
[-C--:B------:R-:W-:Y:S02]  /*7980*/  ISETP.GE.AND P1, PT, R60, R71.reuse, PT ;  /* 0x000000473c00720c */ /* 0x080fe40003f26270 */
[----:B------:R-:W-:Y:S01]  /*7990*/  IADD3 R16, R84, 0x1, RZ ;  /* 0x0000000154107810 */ /* 0x000fe20007ffe0ff */
[----:B------:R0:W-:Y:S01]  /*79a0*/  @!P2 STG.E.U16 desc[UR20][R12.64+-0xe80], R31 ;  /* 0xfff1801f0c00a986 */ /* 0x0001e2000c101514 */
[-C--:B------:R-:W-:Y:S01]  /*79b0*/  ISETP.GE.AND P2, PT, R50, R71.reuse, PT ;  /* 0x000000473200720c */ /* 0x080fe20003f46270 */
[----:B------:R-:W-:Y:S01]  /*79c0*/  VIADD R22, R84, 0x4 ;  /* 0x0000000454167836 */ /* 0x000fe20000000000 */
[----:B------:R-:W-:Y:S01]  /*79d0*/  LEA.HI.SX32 R16, R16, R84, 0x1b ;  /* 0x0000005410107211 */ /* 0x000fe200078fdaff */
[----:B------:R0:W-:Y:S01]  /*79e0*/  @!P4 STG.E.U16 desc[UR20][R12.64+-0xe00], R35 ;  /* 0xfff200230c00c986 */ /* 0x0001e2000c101514 */
[----:B------:R-:W-:-:S02]  /*79f0*/  ISETP.GE.AND P4, PT, R48, R71, PT ;  /* 0x000000473000720c */ /* 0x000fc40003f86270 */
[----:B-1----:R-:W-:Y:S01]  /*7a00*/  IADD3 R23, R84, 0x5, RZ ;  /* 0x0000000554177810 */ /* 0x002fe20007ffe0ff */
[----:B------:R1:W-:Y:S01]  /*7a10*/  @!P5 STG.E.U16 desc[UR20][R12.64+-0xdc0], R37 ;  /* 0xfff240250c00d986 */ /* 0x0003e2000c101514 */
[-C--:B------:R-:W-:Y:S01]  /*7a20*/  ISETP.GE.AND P5, PT, R47, R71.reuse, PT ;  /* 0x000000472f00720c */ /* 0x080fe20003fa6270 */
[----:B------:R-:W-:Y:S01]  /*7a30*/  IMAD R16, R16, 0x2, R61 ;  /* 0x0000000210107824 */ /* 0x000fe200078e023d */
[----:B------:R-:W-:Y:S01]  /*7a40*/  IADD3 R25, R84, 0x6, RZ ;  /* 0x0000000654197810 */ /* 0x000fe20007ffe0ff */
[----:B------:R1:W-:Y:S01]  /*7a50*/  @!P6 STG.E.U16 desc[UR20][R12.64+-0xd80], R39 ;  /* 0xfff280270c00e986 */ /* 0x0003e2000c101514 */
[----:B------:R-:W-:Y:S01]  /*7a60*/  ISETP.GE.AND P6, PT, R46, R71, PT ;  /* 0x000000472e00720c */ /* 0x000fe20003fc6270 */
[----:B0-----:R-:W-:Y:S01]  /*7a70*/  VIADD R33, R84, 0xa ;  /* 0x0000000a54217836 */ /* 0x001fe20000000000 */
[----:B------:R-:W-:Y:S01]  /*7a80*/  LEA.HI.SX32 R22, R22, R84, 0x1b ;  /* 0x0000005416167211 */ /* 0x000fe200078fdaff */
[----:B------:R-:W-:Y:S01]  /*7a90*/  @!P2 STG.E.U16 desc[UR20][R12.64+-0xd40], R41 ;  /* 0xfff2c0290c00a986 */ /* 0x000fe2000c101514 */
[----:B------:R-:W-:-:S02]  /*7aa0*/  IADD3 R27, R84, 0x7, RZ ;  /* 0x00000007541b7810 */ /* 0x000fc40007ffe0ff */
[-C--:B------:R-:W-:Y:S01]  /*7ab0*/  LEA.HI.SX32 R24, R23, R84.reuse, 0x1b ;  /* 0x0000005417187211 */ /* 0x080fe200078fdaff */
[----:B------:R-:W-:Y:S01]  /*7ac0*/  @!P3 STG.E.U16 desc[UR20][R12.64+-0xd00], R43 ;  /* 0xfff3002b0c00b986 */ /* 0x000fe2000c101514 */
[-C--:B------:R-:W-:Y:S02]  /*7ad0*/  LEA.HI.SX32 R26, R25, R84.reuse, 0x1b ;  /* 0x00000054191a7211 */ /* 0x080fe400078fdaff */
[C---:B------:R-:W-:Y:S01]  /*7ae0*/  IADD3 R29, R84.reuse, 0x8, RZ ;  /* 0x00000008541d7810 */ /* 0x040fe20007ffe0ff */
[----:B------:R-:W-:Y:S01]  /*7af0*/  @!P4 STG.E.U16 desc[UR20][R12.64+-0xcc0], R63 ;  /* 0xfff3403f0c00c986 */ /* 0x000fe2000c101514 */
[----:B------:R-:W-:Y:S02]  /*7b00*/  IADD3 R31, R84, 0x9, RZ ;  /* 0x00000009541f7810 */ /* 0x000fe40007ffe0ff */
[----:B------:R-:W-:Y:S01]  /*7b10*/  LEA R22, R22, R61, 0x1 ;  /* 0x0000003d16167211 */ /* 0x000fe200078e08ff */
[----:B------:R-:W-:Y:S01]  /*7b20*/  @!P5 STG.E.U16 desc[UR20][R12.64+-0xc80], R67 ;  /* 0xfff380430c00d986 */ /* 0x000fe2000c101514 */
[----:B------:R-:W-:-:S02]  /*7b30*/  LEA.HI.SX32 R28, R27, R84, 0x1b ;  /* 0x000000541b1c7211 */ /* 0x000fc400078fdaff */
[-C--:B------:R-:W-:Y:S01]  /*7b40*/  LEA R24, R24, R61.reuse, 0x1 ;  /* 0x0000003d18187211 */ /* 0x080fe200078e08ff */
[----:B------:R-:W-:Y:S01]  /*7b50*/  @!P1 STG.E.U16 desc[UR20][R12.64+-0xfc0], R21 ;  /* 0xfff040150c009986 */ /* 0x000fe2000c101514 */
[----:B------:R-:W-:Y:S01]  /*7b60*/  IADD3 R35, R84, 0xb, RZ ;  /* 0x0000000b54237810 */ /* 0x000fe20007ffe0ff */
[----:B------:R-:W-:Y:S01]  /*7b70*/  IMAD R28, R28, 0x2, R61 ;  /* 0x000000021c1c7824 */ /* 0x000fe200078e023d */
[----:B------:R-:W-:Y:S01]  /*7b80*/  LEA R26, R26, R61, 0x1 ;  /* 0x0000003d1a1a7211 */ /* 0x000fe200078e08ff */
[----:B------:R0:W-:Y:S01]  /*7b90*/  @!P6 STG.E.U16 desc[UR20][R12.64+-0xc40], R69 ;  /* 0xfff3c0450c00e986 */ /* 0x0001e2000c101514 */
[C---:B-1----:R-:W-:Y:S02]  /*7ba0*/  IADD3 R37, R84.reuse, 0xc, RZ ;  /* 0x0000000c54257810 */ /* 0x042fe40007ffe0ff */
[----:B------:R-:W-:Y:S02]  /*7bb0*/  IADD3 R39, R84, 0xd, RZ ;  /* 0x0000000d54277810 */ /* 0x000fe40007ffe0ff */
[-C--:B------:R-:W-:Y:S01]  /*7bc0*/  LEA.HI.SX32 R30, R29, R84.reuse, 0x1b ;  /* 0x000000541d1e7211 */ /* 0x080fe200078fdaff */
[----:B------:R-:W-:Y:S01]  /*7bd0*/  BAR.SYNC.DEFER_BLOCKING 0x0 ;  /* 0x0000000000007b1d */ /* 0x000fe20000010000 */
[----:B------:R-:W-:-:S02]  /*7be0*/  LEA.HI.SX32 R32, R31, R84, 0x1b ;  /* 0x000000541f207211 */ /* 0x000fc400078fdaff */
[C---:B------:R-:W-:Y:S02]  /*7bf0*/  IADD3 R42, R84.reuse, 0xe, RZ ;  /* 0x0000000e542a7810 */ /* 0x040fe40007ffe0ff */
[-C--:B------:R-:W-:Y:S02]  /*7c00*/  LEA.HI.SX32 R34, R33, R84.reuse, 0x1b ;  /* 0x0000005421227211 */ /* 0x080fe400078fdaff */
[----:B------:R-:W-:Y:S02]  /*7c10*/  IADD3 R44, R84, 0xf, RZ ;  /* 0x0000000f542c7810 */ /* 0x000fe40007ffe0ff */
[-C--:B------:R-:W-:Y:S02]  /*7c20*/  LEA.HI.SX32 R36, R35, R84.reuse, 0x1b ;  /* 0x0000005423247211 */ /* 0x080fe400078fdaff */
[-C--:B------:R-:W-:Y:S02]  /*7c30*/  LEA.HI.SX32 R38, R37, R84.reuse, 0x1b ;  /* 0x0000005425267211 */ /* 0x080fe400078fdaff */
[----:B------:R-:W-:-:S02]  /*7c40*/  LEA.HI.SX32 R40, R39, R84, 0x1b ;  /* 0x0000005427287211 */ /* 0x000fc400078fdaff */
[-C--:B------:R-:W-:Y:S02]  /*7c50*/  LEA R30, R30, R61.reuse, 0x1 ;  /* 0x0000003d1e1e7211 */ /* 0x080fe400078e08ff */
[-C--:B------:R-:W-:Y:S01]  /*7c60*/  LEA R32, R32, R61.reuse, 0x1 ;  /* 0x0000003d20207211 */ /* 0x080fe200078e08ff */
[----:B------:R-:W-:Y:S01]  /*7c70*/  IMAD R40, R40, 0x2, R61 ;  /* 0x0000000228287824 */ /* 0x000fe200078e023d */
[-C--:B------:R-:W-:Y:S02]  /*7c80*/  LEA.HI.SX32 R42, R42, R84.reuse, 0x1b ;  /* 0x000000542a2a7211 */ /* 0x080fe400078fdaff */
[-C--:B------:R-:W-:Y:S02]  /*7c90*/  LEA R34, R34, R61.reuse, 0x1 ;  /* 0x0000003d22227211 */ /* 0x080fe400078e08ff */
[----:B------:R-:W-:Y:S02]  /*7ca0*/  LEA.HI.SX32 R44, R44, R84, 0x1b ;  /* 0x000000542c2c7211 */ /* 0x000fe400078fdaff */
[----:B------:R-:W-:-:S02]  /*7cb0*/  LEA R36, R36, R61, 0x1 ;  /* 0x0000003d24247211 */ /* 0x000fc400078e08ff */
[-C--:B------:R-:W-:Y:S02]  /*7cc0*/  LEA R38, R38, R61.reuse, 0x1 ;  /* 0x0000003d26267211 */ /* 0x080fe400078e08ff */
[-C--:B------:R-:W-:Y:S02]  /*7cd0*/  LEA R42, R42, R61.reuse, 0x1 ;  /* 0x0000003d2a2a7211 */ /* 0x080fe400078e08ff */
[----:B------:R-:W-:Y:S02]  /*7ce0*/  LEA R44, R44, R61, 0x1 ;  /* 0x0000003d2c2c7211 */ /* 0x000fe400078e08ff */
[----:B--2---:R-:W-:Y:S02]  /*7cf0*/  MOV R70, R17 ;  /* 0x0000001100467202 */ /* 0x004fe40000000f00 */
[----:B------:R-:W-:Y:S02]  /*7d00*/  IADD3 R17, R84, 0x2, RZ ;  /* 0x0000000254117810 */ /* 0x000fe40007ffe0ff */
[----:B---3--:R-:W-:-:S02]  /*7d10*/  MOV R68, R18 ;  /* 0x0000001200447202 */ /* 0x008fc40000000f00 */
[----:B------:R-:W-:Y:S01]  /*7d20*/  LEA.HI.SX32 R18, R17, R84, 0x1b ;  /* 0x0000005411127211 */ /* 0x000fe200078fdaff */
[----:B----4-:R-:W-:Y:S01]  /*7d30*/  IMAD.MOV.U32 R66, RZ, RZ, R19 ;  /* 0x000000ffff427224 */ /* 0x010fe200078e0013 */
[----:B------:R-:W-:Y:S02]  /*7d40*/  IADD3 R19, R84, 0x3, RZ ;  /* 0x0000000354137810 */ /* 0x000fe40007ffe0ff */
[----:B------:R-:W-:Y:S01]  /*7d50*/  LEA R18, R18, R61, 0x1 ;  /* 0x0000003d12127211 */ /* 0x000fe200078e08ff */
[----:B-----5:R-:W-:Y:S01]  /*7d60*/  FADD.FTZ R14, R2, R20 ;  /* 0x00000014020e7221 */ /* 0x020fe20000010000 */
[----:B------:R-:W-:Y:S02]  /*7d70*/  F2FP.F16.F32.PACK_AB R2, R3, R2 ;  /* 0x000000020302723e */ /* 0x000fe400000000ff */
[----:B------:R-:W-:Y:S01]  /*7d80*/  LEA.HI.SX32 R20, R19, R84, 0x1b ;  /* 0x0000005413147211 */ /* 0x000fe200078fdaff */
[----:B------:R-:W-:Y:S01]  /*7d90*/  FADD.FTZ R17, R14, R3 ;  /* 0x000000030e117221 */ /* 0x000fe20000010000 */
[----:B0-----:R-:W-:-:S02]  /*7da0*/  PRMT R13, R2, 0x7632, R13 ;  /* 0x00007632020d7816 */ /* 0x001fc4000000000d */
[----:B------:R-:W-:Y:S01]  /*7db0*/  LEA R20, R20, R61, 0x1 ;  /* 0x0000003d14147211 */ /* 0x000fe200078e08ff */
[----:B------:R-:W-:Y:S01]  /*7dc0*/  FADD.FTZ R14, R17, R4 ;  /* 0x00000004110e7221 */ /* 0x000fe20000010000 */
[----:B------:R-:W-:-:S03]  /*7dd0*/  F2FP.F16.F32.PACK_AB R4, R5, R4 ;  /* 0x000000040504723e */ /* 0x000fc600000000ff */
[--C-:B------:R-:W-:Y:S01]  /*7de0*/  FADD.FTZ R3, R14, R5.reuse ;  /* 0x000000050e037221 */ /* 0x100fe20000010000 */
[----:B------:R-:W-:Y:S02]  /*7df0*/  PRMT R5, R2, 0x7610, R5 ;  /* 0x0000761002057816 */ /* 0x000fe40000000005 */
[----:B------:R-:W-:Y:S01]  /*7e00*/  PRMT R12, R4, 0x7632, R12 ;  /* 0x00007632040c7816 */ /* 0x000fe2000000000c */
[----:B------:R-:W-:Y:S01]  /*7e10*/  FADD.FTZ R2, R3, R6 ;  /* 0x0000000603027221 */ /* 0x000fe20000010000 */
[----:B------:R-:W-:Y:S01]  /*7e20*/  F2FP.F16.F32.PACK_AB R6, R7, R6 ;  /* 0x000000060706723e */ /* 0x000fe200000000ff */
[----:B------:R0:W-:Y:S01]  /*7e30*/  STS.U16 [R45], R5 ;  /* 0x000000052d007388 */ /* 0x0001e20000000400 */
[----:B------:R-:W-:Y:S01]  /*7e40*/  F2FP.F16.F32.PACK_AB R3, R9, R8 ;  /* 0x000000080903723e */ /* 0x000fe200000000ff */
[----:B------:R-:W-:Y:S01]  /*7e50*/  FADD.FTZ R7, R2, R7 ;  /* 0x0000000702077221 */ /* 0x000fe20000010000 */
[----:B------:R-:W-:Y:S01]  /*7e60*/  PRMT R14, R6, 0x7632, R14 ;  /* 0x00007632060e7816 */ /* 0x000fe2000000000e */
[----:B------:R1:W-:Y:S02]  /*7e70*/  STS.U16 [R16+0x2], R13 ;  /* 0x0000020d10007388 */ /* 0x0003e40000000400 */
[----:B------:R-:W-:-:S02]  /*7e80*/  FADD.FTZ R8, R7, R8 ;  /* 0x0000000807087221 */ /* 0x000fc40000010000 */
[----:B------:R2:W-:Y:S01]  /*7e90*/  STS.U16 [R18+0x4], R4 ;  /* 0x0000040412007388 */ /* 0x0005e20000000400 */
[----:B0-----:R-:W-:Y:S01]  /*7ea0*/  F2FP.F16.F32.PACK_AB R5, R160, R159 ;  /* 0x0000009fa005723e */ /* 0x001fe200000000ff */
[----:B------:R-:W-:Y:S02]  /*7eb0*/  FADD.FTZ R8, R8, R9 ;  /* 0x0000000908087221 */ /* 0x000fe40000010000 */
[----:B------:R-:W-:Y:S01]  /*7ec0*/  STS.U16 [R20+0x6], R12 ;  /* 0x0000060c14007388 */ /* 0x000fe20000000400 */
[----:B-1----:R-:W-:-:S03]  /*7ed0*/  PRMT R13, R3, 0x7632, R13 ;  /* 0x00007632030d7816 */ /* 0x002fc6000000000d */
[----:B------:R0:W-:Y:S01]  /*7ee0*/  STS.U16 [R22+0x8], R6 ;  /* 0x0000080616007388 */ /* 0x0001e20000000400 */
[----:B--2---:R-:W-:Y:S01]  /*7ef0*/  F2FP.F16.F32.PACK_AB R4, R158, R157 ;  /* 0x0000009d9e04723e */ /* 0x004fe200000000ff */
[----:B------:R-:W-:Y:S02]  /*7f00*/  FADD.FTZ R157, R8, R157 ;  /* 0x0000009d089d7221 */ /* 0x000fe40000010000 */
[----:B------:R-:W-:Y:S01]  /*7f10*/  STS.U16 [R24+0xa], R14 ;  /* 0x00000a0e18007388 */ /* 0x000fe20000000400 */
[----:B------:R-:W-:Y:S02]  /*7f20*/  PRMT R18, R5, 0x7632, R18 ;  /* 0x0000763205127816 */ /* 0x000fe40000000012 */
[C---:B------:R-:W-:Y:S01]  /*7f30*/  PRMT R16, R4.reuse, 0x7610, R16 ;  /* 0x0000761004107816 */ /* 0x040fe20000000010 */
[----:B------:R1:W-:Y:S01]  /*7f40*/  STS.U16 [R26+0xc], R3 ;  /* 0x00000c031a007388 */ /* 0x0003e20000000400 */
[----:B------:R-:W-:Y:S01]  /*7f50*/  PRMT R17, R4, 0x7632, R17 ;  /* 0x0000763204117816 */ /* 0x000fe20000000011 */
[----:B------:R-:W-:Y:S01]  /*7f60*/  FADD.FTZ R158, R157, R158 ;  /* 0x0000009e9d9e7221 */ /* 0x000fe20000010000 */
[----:B------:R-:W-:Y:S01]  /*7f70*/  F2FP.F16.F32.PACK_AB R4, R66, R68 ;  /* 0x000000444204723e */ /* 0x000fe200000000ff */
[----:B------:R-:W-:Y:S02]  /*7f80*/  STS.U16 [R28+0xe], R13 ;  /* 0x00000e0d1c007388 */ /* 0x000fe40000000400 */
[----:B------:R-:W-:Y:S01]  /*7f90*/  FADD.FTZ R159, R158, R159 ;  /* 0x0000009f9e9f7221 */ /* 0x000fe20000010000 */
[----:B0-----:R-:W-:Y:S01]  /*7fa0*/  PRMT R22, R4, 0x7632, R22 ;  /* 0x0000763204167816 */ /* 0x001fe20000000016 */
[----:B------:R-:W-:Y:S01]  /*7fb0*/  STS.U16 [R30+0x10], R16 ;  /* 0x000010101e007388 */ /* 0x000fe20000000400 */
[----:B-1----:R-:W-:Y:S01]  /*7fc0*/  F2FP.F16.F32.PACK_AB R3, R70, R161 ;  /* 0x000000a14603723e */ /* 0x002fe200000000ff */
        /* <DEDUP_REMOVED lines=30> */
[----:B------:R0:W-:Y:S01]  /*81b0*/  @!P0 STS [R61+0x1080], R0 ;  /* 0x001080003d008388 */ /* 0x0001e20000000800 */
[----:B------:R-:W-:Y:S01]  /*81c0*/  BAR.SYNC.DEFER_BLOCKING 0x0 ;  /* 0x0000000000007b1d */ /* 0x000fe20000010000 */
[----:B0-----:R-:W-:-:S05]  /*81d0*/  IADD3 R0, P1, R64, -0x7e0, RZ ;  /* 0xfffff82040007810 */ /* 0x001fca0007f3e0ff */
[----:B------:R-:W-:Y:S01]  /*81e0*/  STL [R1+0xd4], R2 ;  /* 0x0000d40201007387 */ /* 0x000fe20000100800 */
[----:B------:R-:W-:-:S03]  /*81f0*/  IADD3.X R15, R15, -0x1, RZ, P1, !PT ;  /* 0xffffffff0f0f7810 */ /* 0x000fc60000ffe4ff */
        /* <DEDUP_REMOVED lines=18> */
.L_x_392:
[----:B------:R-:W-:Y:S05]  /*8320*/  BSYNC B0 ;  /* 0x0000000000007941 */ /* 0x000fea0003800000 */
.L_x_391:
        /* <DEDUP_REMOVED lines=15> */
[----:B------:R-:W-:Y:S01]  /*8420*/  MOV R3, UR28 ;  /* 0x0000001c00037c02 */ /* 0x000fe20008000f00 */
[----:B------:R-:W-:Y:S01]  /*8430*/  UIADD3 UR18, UP1, UR18, -0x1000, URZ ;  /* 0xfffff00012127890 */ /* 0x000fe2000ff3e03f */
[----:B------:R-:W-:Y:S01]  /*8440*/  LEA.HI.X R0, R0, UR31, R15, 0x1, P0 ;  /* 0x0000001f00007c11 */ /* 0x000fe200080f0c0f */
[----:B------:R-:W-:Y:S01]  /*8450*/  UIADD3 UR12, UP2, UR12, -0x1000, URZ ;  /* 0xfffff0000c0c7890 */ /* 0x000fe2000ff5e03f */
[C---:B------:R-:W-:Y:S01]  /*8460*/  LEA R2, P0, R3.reuse, R2, 0x1 ;  /* 0x0000000203027211 */ /* 0x040fe200078008ff */
[----:B------:R-:W-:Y:S01]  /*8470*/  UIADD3 UR16, UP3, UR16, -0x1000, URZ ;  /* 0xfffff00010107890 */ /* 0x000fe2000ff7e03f */
[----:B0-----:R-:W-:Y:S01]  /*8480*/  MOV R4, UR8 ;  /* 0x0000000800047c02 */ /* 0x001fe20008000f00 */
[----:B------:R-:W-:Y:S01]  /*8490*/  UIADD3 UR14, UP4, UR14, -0x1000, URZ ;  /* 0xfffff0000e0e7890 */ /* 0x000fe2000ff9e03f */
[-C--:B------:R-:W-:Y:S01]  /*84a0*/  ISETP.GE.AND P2, PT, R54, R63.reuse, PT ;  /* 0x0000003f3600720c */ /* 0x080fe20003f46270 */
[----:B------:R-:W-:Y:S01]  /*84b0*/  UIADD3 UR6, UR6, 0x1, URZ ;  /* 0x0000000106067890 */ /* 0x000fe2000fffe03f */
[----:B------:R-:W-:Y:S01]  /*84c0*/  LEA.HI.X R3, R3, R0, R4, 0x1, P0 ;  /* 0x0000000003037211 */ /* 0x000fe200000f0c04 */
[----:B------:R-:W-:Y:S01]  /*84d0*/  UIADD3.X UR19, UR19, -0x1, URZ, UP1, !UPT ;  /* 0xffffffff13137890 */ /* 0x000fe20008ffe43f */
[----:B------:R-:W-:Y:S01]  /*84e0*/  ISETP.GE.AND P0, PT, R56, R63, PT ;  /* 0x0000003f3800720c */ /* 0x000fe20003f06270 */
[----:B------:R-:W-:-:S02]  /*84f0*/  UIADD3.X UR13, UR13, -0x1, URZ, UP2, !UPT ;  /* 0xffffffff0d0d7890 */ /* 0x000fc400097fe43f */
[----:B------:R0:W-:Y:S01]  /*8500*/  @!P3 STG.E.U16 desc[UR20][R2.64], R17 ;  /* 0x000000110200b986 */ /* 0x0001e2000c101514 */
[-C--:B------:R-:W-:Y:S01]  /*8510*/  ISETP.GE.AND P3, PT, R53, R63.reuse, PT ;  /* 0x0000003f3500720c */ /* 0x080fe20003f66270 */
[----:B------:R-:W-:Y:S02]  /*8520*/  UIADD3.X UR17, UR17, -0x1, URZ, UP3, !UPT ;  /* 0xffffffff11117890 */ /* 0x000fe40009ffe43f */
[----:B------:R0:W-:Y:S01]  /*8530*/  @!P4 STG.E.U16 desc[UR20][R2.64+0x40], R19 ;  /* 0x000040130200c986 */ /* 0x0001e2000c101514 */
[-C--:B------:R-:W-:Y:S01]  /*8540*/  ISETP.GE.AND P4, PT, R52, R63.reuse, PT ;  /* 0x0000003f3400720c */ /* 0x080fe20003f86270 */
[----:B------:R-:W-:Y:S02]  /*8550*/  UIADD3.X UR15, UR15, -0x1, URZ, UP4, !UPT ;  /* 0xffffffff0f0f7890 */ /* 0x000fe4000a7fe43f */
        /* <DEDUP_REMOVED lines=21> */
.L_x_342:
        /* <DEDUP_REMOVED lines=37> */
[----:B------:R-:W-:Y:S01]  /*8900*/  IMAD.U32 R2, RZ, RZ, UR24 ;  /* 0x00000018ff027e24 */ /* 0x000fe2000f8e00ff */
[----:B------:R-:W-:Y:S02]  /*8910*/  MOV R3, UR25 ;  /* 0x0000001900037c02 */ /* 0x000fe40008000f00 */
[----:B-1----:R-:W-:-:S05]  /*8920*/  @!P0 FADD.FTZ R7, R0, R5 ;  /* 0x0000000500078221 */ /* 0x002fca0000010000 */
[----:B------:R1:W-:Y:S02]  /*8930*/  REDG.E.ADD.F32.FTZ.RN.STRONG.GPU desc[UR20][R2.64], R7 ;  /* 0x00000007020079a6 */ /* 0x0003e4000c10f394 */
.L_x_395:
[----:B------:R-:W-:Y:S05]  /*8940*/  BSYNC B0 ;  /* 0x0000000000007941 */ /* 0x000fea0003800000 */
.L_x_394:
        /* <DEDUP_REMOVED lines=44> */
.L_x_397:
[----:B------:R-:W2:Y:S02]  /*8c10*/  S2R R11, SR_TID.X ;  /* 0x00000000000b7919 */ /* 0x000ea40000002100 */
.L_x_398:
[----:B------:R-:W-:Y:S05]  /*8c20*/  BSYNC B0 ;  /* 0x0000000000007941 */ /* 0x000fea0003800000 */
.L_x_396:
[----:B------:R-:W-:Y:S02]  /*8c30*/  ULDC UR22, c[0x0][0x21c] ;  /* 0x0000870000167ab9 */ /* 0x000fe40000000800 */
[----:B--2---:R-:W-:-:S13]  /*8c40*/  ISETP.GE.AND P0, PT, R11, UR22, PT ;  /* 0x000000160b007c0c */ /* 0x004fda000bf06270 */
[----:B------:R-:W-:Y:S05]  /*8c50*/  @P0 EXIT ;  /* 0x000000000000094d */ /* 0x000fea0003800000 */
[----:B------:R-:W2:Y:S01]  /*8c60*/  S2UR UR11, SR_CgaCtaId ;  /* 0x00000000000b79c3 */ /* 0x000ea20000008800 */
[----:B------:R-:W-:Y:S01]  /*8c70*/  USHF.R.S32.HI UR5, URZ, 0x1f, UR10 ;  /* 0x0000001f3f057899 */ /* 0x000fe2000801140a */
[----:B------:R-:W-:Y:S01]  /*8c80*/  BSSY B0, `(.L_x_399) ;  /* 0x000002f000007945 */ /* 0x000fe20003800000 */
[----:B------:R-:W-:Y:S01]  /*8c90*/  ULDC.64 UR6, c[0x0][0x358] ;  /* 0x0000d60000067ab9 */ /* 0x000fe20000000a00 */
[----:B------:R-:W-:Y:S01]  /*8ca0*/  ULDC.64 UR8, c[0x0][0x338] ;  /* 0x0000ce0000087ab9 */ /* 0x000fe20000000a00 */
[----:B------:R-:W-:Y:S02]  /*8cb0*/  UIMAD.WIDE.U32 UR12, UR10, UR6, URZ ;  /* 0x000000060a0c72a5 */ /* 0x000fe4000f8e003f */
[----:B------:R-:W-:Y:S02]  /*8cc0*/  UIMAD UR4, UR5, UR6, URZ ;  /* 0x00000006050472a4 */ /* 0x000fe4000f8e023f */
[----:B------:R-:W-:Y:S02]  /*8cd0*/  UIMAD UR6, UR5, UR8, URZ ;  /* 0x00000008050672a4 */ /* 0x000fe4000f8e023f */
[----:B------:R-:W-:-:S02]  /*8ce0*/  UIMAD UR7, UR10, UR7, UR4 ;  /* 0x000000070a0772a4 */ /* 0x000fc4000f8e0204 */
[----:B------:R-:W-:Y:S02]  /*8cf0*/  UIMAD.WIDE.U32 UR4, UR10, UR8, URZ ;  /* 0x000000080a0472a5 */ /* 0x000fe4000f8e003f */
[----:B------:R-:W-:Y:S01]  /*8d00*/  UIMAD UR6, UR10, UR9, UR6 ;  /* 0x000000090a0672a4 */ /* 0x000fe2000f8e0206 */
[----:B------:R-:W-:Y:S01]  /*8d10*/  UMOV UR8, 0x400 ;  /* 0x0000040000087882 */ /* 0x000fe20000000000 */
[----:B------:R-:W-:Y:S02]  /*8d20*/  UIADD3 UR7, UR13, UR7, URZ ;  /* 0x000000070d077290 */ /* 0x000fe4000fffe03f */
[----:B------:R-:W-:Y:S01]  /*8d30*/  UIADD3 UR6, UR5, UR6, URZ ;  /* 0x0000000605067290 */ /* 0x000fe2000fffe03f */
[----:B------:R-:W-:Y:S01]  /*8d40*/  ULDC UR9, c[0x0][0x0] ;  /* 0x0000000000097ab9 */ /* 0x000fe20000000800 */
[----:B------:R-:W-:Y:S01]  /*8d50*/  ULDC.64 UR14, c[0x0][0x3c0] ;  /* 0x0000f000000e7ab9 */ /* 0x000fe20000000a00 */
[----:B--2---:R-:W-:Y:S01]  /*8d60*/  ULEA UR8, UR11, UR8, 0x18 ;  /* 0x000000080b087291 */ /* 0x004fe2000f8ec03f */
[----:B------:R-:W-:-:S02]  /*8d70*/  ULDC.64 UR16, c[0x0][0x360] ;  /* 0x0000d80000107ab9 */ /* 0x000fc40000000a00 */
[----:B------:R-:W-:Y:S01]  /*8d80*/  ULDC.64 UR10, c[0x0][0x340] ;  /* 0x0000d000000a7ab9 */ /* 0x000fe20000000a00 */
[----:B------:R-:W-:-:S08]  /*8d90*/  ULDC.64 UR18, c[0x0][0x3c8] ;  /* 0x0000f20000127ab9 */ /* 0x000fd00000000a00 */
.L_x_400:
[----:B0--3--:R-:W-:Y:S01]  /*8da0*/  LEA R0, R11, UR8, 0x2 ;  /* 0x000000080b007c11 */ /* 0x009fe2000f8e10ff */
[----:B-1--4-:R-:W-:Y:S01]  /*8db0*/  IMAD.U32 R3, RZ, RZ, UR6 ;  /* 0x00000006ff037e24 */ /* 0x012fe2000f8e00ff */
[----:B--2---:R-:W-:Y:S02]  /*8dc0*/  MOV R4, UR4 ;  /* 0x0000000400047c02 */ /* 0x004fe40008000f00 */
[----:B------:R-:W-:Y:S01]  /*8dd0*/  MOV R5, UR5 ;  /* 0x0000000500057c02 */ /* 0x000fe20008000f00 */
[----:B------:R-:W0:Y:S01]  /*8de0*/  LDS R13, [R0+0x4de0] ;  /* 0x004de000000d7984 */ /* 0x000e220000000800 */
[----:B------:R-:W-:Y:S01]  /*8df0*/  SHF.R.S32.HI R5, RZ, 0x1f, R11 ;  /* 0x0000001fff057819 */ /* 0x000fe2000001140b */
[----:B------:R-:W-:Y:S01]  /*8e00*/  IMAD.MOV.U32 R2, RZ, RZ, R4 ;  /* 0x000000ffff027224 */ /* 0x000fe200078e0004 */
[----:B------:R-:W-:Y:S01]  /*8e10*/  MOV R8, UR12 ;  /* 0x0000000c00087c02 */ /* 0x000fe20008000f00 */
[----:B------:R-:W1:Y:S01]  /*8e20*/  LDS R15, [R0+0x51e0] ;  /* 0x0051e000000f7984 */ /* 0x000e620000000800 */
[----:B------:R-:W-:Y:S01]  /*8e30*/  MOV R7, UR7 ;  /* 0x0000000700077c02 */ /* 0x000fe20008000f00 */
[C---:B------:R-:W-:Y:S01]  /*8e40*/  IMAD R4, R5.reuse, UR10, RZ ;  /* 0x0000000a05047c24 */ /* 0x040fe2000f8e02ff */
[----:B------:R-:W-:Y:S01]  /*8e50*/  MOV R6, R8 ;  /* 0x0000000800067202 */ /* 0x000fe20000000f00 */
[----:B------:R-:W-:Y:S01]  /*8e60*/  IMAD R10, R5, UR16, RZ ;  /* 0x00000010050a7c24 */ /* 0x000fe2000f8e02ff */
[----:B------:R-:W-:Y:S01]  /*8e70*/  MOV R9, UR13 ;  /* 0x0000000d00097c02 */ /* 0x000fe20008000f00 */
[----:B------:R-:W-:-:S04]  /*8e80*/  IMAD.WIDE.U32 R2, R11, UR10, R2 ;  /* 0x0000000a0b027c25 */ /* 0x000fc8000f8e0002 */
[C---:B------:R-:W-:Y:S01]  /*8e90*/  IMAD R5, R11.reuse, UR11, R4 ;  /* 0x0000000b0b057c24 */ /* 0x040fe2000f8e0204 */
[C---:B------:R-:W-:Y:S01]  /*8ea0*/  LEA R4, P0, R2.reuse, UR14, 0x2 ;  /* 0x0000000e02047c11 */ /* 0x040fe2000f8010ff */
[C---:B------:R-:W-:Y:S02]  /*8eb0*/  IMAD R9, R11.reuse, UR17, R10 ;  /* 0x000000110b097c24 */ /* 0x040fe4000f8e020a */
[----:B------:R-:W-:Y:S01]  /*8ec0*/  IMAD.WIDE.U32 R6, R11, UR16, R6 ;  /* 0x000000100b067c25 */ /* 0x000fe2000f8e0006 */
[----:B------:R-:W-:Y:S02]  /*8ed0*/  IADD3 R5, R3, R5, RZ ;  /* 0x0000000503057210 */ /* 0x000fe40007ffe0ff */
[----:B------:R-:W-:Y:S02]  /*8ee0*/  IADD3 R11, R11, UR9, RZ ;  /* 0x000000090b0b7c10 */ /* 0x000fe4000fffe0ff */
[----:B------:R-:W-:Y:S02]  /*8ef0*/  LEA.HI.X R5, R2, UR15, R5, 0x2, P0 ;  /* 0x0000000f02057c11 */ /* 0x000fe400080f1405 */
[----:B------:R-:W-:-:S02]  /*8f00*/  ISETP.GE.AND P0, PT, R11, UR22, PT ;  /* 0x000000160b007c0c */ /* 0x000fc4000bf06270 */
[----:B------:R-:W-:Y:S02]  /*8f10*/  IADD3 R3, R7, R9, RZ ;  /* 0x0000000907037210 */ /* 0x000fe40007ffe0ff */
[----:B------:R-:W-:-:S04]  /*8f20*/  LEA R8, P1, R6, UR18, 0x2 ;  /* 0x0000001206087c11 */ /* 0x000fc8000f8210ff */
[----:B------:R-:W-:Y:S01]  /*8f30*/  LEA.HI.X R9, R6, UR19, R3, 0x2, P1 ;  /* 0x0000001306097c11 */ /* 0x000fe200088f1403 */
[----:B0-----:R2:W-:Y:S04]  /*8f40*/  REDG.E.ADD.F32.FTZ.RN.STRONG.GPU desc[UR20][R4.64], R13 ;  /* 0x0000000d040079a6 */ /* 0x0015e8000c10f394 */
[----:B-1----:R2:W-:Y:S01]  /*8f50*/  REDG.E.ADD.F32.FTZ.RN.STRONG.GPU desc[UR20][R8.64], R15 ;  /* 0x0000000f080079a6 */ /* 0x0025e2000c10f394 */
[----:B------:R-:W-:Y:S05]  /*8f60*/  @!P0 BRA `(.L_x_400) ;  /* 0xfffffffc008c8947 */ /* 0x000fea000383ffff */
[----:B------:R-:W-:Y:S05]  /*8f70*/  BSYNC B0 ;  /* 0x0000000000007941 */ /* 0x000fea0003800000 */
.L_x_399:
[----:B------:R-:W-:Y:S05]  /*8f80*/  EXIT ;  /* 0x000000000000794d */ /* 0x000fea0003800000 */
.L_x_348:
[----:B------:R-:W-:Y:S01]  /*8f90*/  HFMA2.MMA R88, -RZ, RZ, 0, 0 ;  /* 0x00000000ff587435 */ /* 0x000fe200000001ff */
[----:B------:R-:W-:Y:S01]  /*8fa0*/  MOV R165, R162 ;  /* 0x000000a200a57202 */ /* 0x000fe20000000f00 */
[----:B------:R-:W-:Y:S01]  /*8fb0*/  IMAD.MOV.U32 R89, RZ, RZ, 0x1 ;  /* 0x00000001ff597424 */ /* 0x000fe200078e00ff */
[----:B------:R-:W-:-:S08]  /*8fc0*/  MOV R154, 0xffffffff ;  /* 0xffffffff009a7802 */ /* 0x000fd00000000f00 */
[----:B-1---5:R-:W-:Y:S05]  /*8fd0*/  WARPSYNC.COLLECTIVE R154, `(.L_x_401) ;  /* 0x000000009a087348 */ /* 0x022fea0003c00000 */
[----:B------:R0:W2:Y:S02]  /*8fe0*/  SHFL.UP P3, R156, R165, R89, R88 ;  /* 0x04000059a59c7389 */ /* 0x0000a40000060058 */
[----:B012--5:R-:W-:Y:S01]  /*8ff0*/  ENDCOLLECTIVE ;  /* 0x000000000000791b */ /* 0x027fe20003800000 */
.L_x_401:
[----:B------:R-:W-:Y:S02]  /*9000*/  MOV R165, R163 ;  /* 0x000000a300a57202 */ /* 0x000fe40000000f00 */
[----:B------:R-:W-:-:S07]  /*9010*/  MOV R153, R156 ;  /* 0x0000009c00997202 */ /* 0x000fce0000000f00 */
[----:B------:R-:W-:Y:S05]  /*9020*/  WARPSYNC.COLLECTIVE R154, `(.L_x_402) ;  /* 0x000000009a087348 */ /* 0x000fea0003c00000 */
[----:B------:R0:W1:Y:S02]  /*9030*/  SHFL.UP P3, R156, R165, R89, R88 ;  /* 0x04000059a59c7389 */ /* 0x0000640000060058 */
[----:B01----:R-:W-:Y:S01]  /*9040*/  ENDCOLLECTIVE ;  /* 0x000000000000791b */ /* 0x003fe20003800000 */
.L_x_402:
[----:B------:R-:W-:Y:S01]  /*9050*/  HFMA2.MMA R89, -RZ, RZ, 0, 1.1920928955078125e-07 ;  /* 0x00000002ff597435 */ /* 0x000fe200000001ff */
[----:B------:R-:W-:Y:S02]  /*9060*/  ISETP.GE.AND P3, PT, R164, 0x1, PT ;  /* 0x00000001a400780c */ /* 0x000fe40003f66270 */
[----:B------:R-:W-:-:S11]  /*9070*/  MOV R88, R156 ;  /* 0x0000009c00587202 */ /* 0x000fd60000000f00 */
[C---:B------:R-:W-:Y:S01]  /*9080*/  @P3 FFMA.FTZ R163, R162.reuse, R88, R163 ;  /* 0x00000058a2a33223 */ /* 0x040fe200000100a3 */
[----:B------:R-:W-:Y:S01]  /*9090*/  @P3 FMUL.FTZ R162, R162, R153 ;  /* 0x00000099a2a23220 */ /* 0x000fe20000410000 */
[----:B------:R-:W-:-:S03]  /*90a0*/  MOV R88, RZ ;  /* 0x000000ff00587202 */ /* 0x000fc60000000f00 */
[----:B------:R-:W-:-:S07]  /*90b0*/  IMAD.MOV.U32 R165, RZ, RZ, R162 ;  /* 0x000000ffffa57224 */ /* 0x000fce00078e00a2 */
[----:B------:R-:W-:Y:S05]  /*90c0*/  WARPSYNC.COLLECTIVE R154, `(.L_x_403) ;  /* 0x000000009a087348 */ /* 0x000fea0003c00000 */
[----:B------:R0:W1:Y:S02]  /*90d0*/  SHFL.UP P3, R156, R165, R89, R88 ;  /* 0x04000059a59c7389 */ /* 0x0000640000060058 */
[----:B01----:R-:W-:Y:S01]  /*90e0*/  ENDCOLLECTIVE ;  /* 0x000000000000791b */ /* 0x003fe20003800000 */
.L_x_403:
[----:B------:R-:W-:Y:S02]  /*90f0*/  MOV R165, R163 ;  /* 0x000000a300a57202 */ /* 0x000fe40000000f00 */
[----:B------:R-:W-:-:S07]  /*9100*/  MOV R153, R156 ;  /* 0x0000009c00997202 */ /* 0x000fce0000000f00 */
[----:B------:R-:W-:Y:S05]  /*9110*/  WARPSYNC.COLLECTIVE R154, `(.L_x_404) ;  /* 0x000000009a087348 */ /* 0x000fea0003c00000 */
[----:B------:R0:W1:Y:S02]  /*9120*/  SHFL.UP P3, R156, R165, R89, R88 ;  /* 0x04000059a59c7389 */ /* 0x0000640000060058 */
[----:B01----:R-:W-:Y:S01]  /*9130*/  ENDCOLLECTIVE ;  /* 0x000000000000791b */ /* 0x003fe20003800000 */
.L_x_404:
[----:B------:R-:W-:Y:S01]  /*9140*/  HFMA2.MMA R89, -RZ, RZ, 0, 2.384185791015625e-07 ;  /* 0x00000004ff597435 */ /* 0x000fe200000001ff */
        /* <DEDUP_REMOVED lines=9> */
.L_x_405:
[----:B------:R-:W-:Y:S02]  /*91e0*/  MOV R165, R163 ;  /* 0x000000a300a57202 */ /* 0x000fe40000000f00 */
[----:B------:R-:W-:-:S07]  /*91f0*/  MOV R153, R156 ;  /* 0x0000009c00997202 */ /* 0x000fce0000000f00 */
[----:B------:R-:W-:Y:S05]  /*9200*/  WARPSYNC.COLLECTIVE R154, `(.L_x_406) ;  /* 0x000000009a087348 */ /* 0x000fea0003c00000 */
[----:B------:R0:W1:Y:S02]  /*9210*/  SHFL.UP P3, R156, R165, R89, R88 ;  /* 0x04000059a59c7389 */ /* 0x0000640000060058 */
[----:B01----:R-:W-:Y:S01]  /*9220*/  ENDCOLLECTIVE ;  /* 0x000000000000791b */ /* 0x003fe20003800000 */
.L_x_406:
[----:B------:R-:W-:Y:S01]  /*9230*/  HFMA2.MMA R89, -RZ, RZ, 0, 4.76837158203125e-07 ;  /* 0x00000008ff597435 */ /* 0x000fe200000001ff */
        /* <DEDUP_REMOVED lines=9> */
.L_x_407:
[----:B------:R-:W-:Y:S02]  /*92d0*/  MOV R165, R163 ;  /* 0x000000a300a57202 */ /* 0x000fe40000000f00 */
[----:B------:R-:W-:-:S07]  /*92e0*/  MOV R153, R156 ;  /* 0x0000009c00997202 */ /* 0x000fce0000000f00 */
[----:B------:R-:W-:Y:S05]  /*92f0*/  WARPSYNC.COLLECTIVE R154, `(.L_x_408) ;  /* 0x000000009a087348 */ /* 0x000fea0003c00000 */
[----:B------:R0:W1:Y:S02]  /*9300*/  SHFL.UP P3, R156, R165, R89, R88 ;  /* 0x04000059a59c7389 */ /* 0x0000640000060058 */
[----:B01----:R-:W-:Y:S01]  /*9310*/  ENDCOLLECTIVE ;  /* 0x000000000000791b */ /* 0x003fe20003800000 */
.L_x_408:
[----:B------:R-:W-:Y:S01]  /*9320*/  HFMA2.MMA R89, -RZ, RZ, 0, 9.5367431640625e-07 ;  /* 0x00000010ff597435 */ /* 0x000fe200000001ff */
        /* <DEDUP_REMOVED lines=9> */
.L_x_409:
[----:B------:R-:W-:Y:S02]  /*93c0*/  MOV R165, R163 ;  /* 0x000000a300a57202 */ /* 0x000fe40000000f00 */
[----:B------:R-:W-:-:S07]  /*93d0*/  MOV R153, R156 ;  /* 0x0000009c00997202 */ /* 0x000fce0000000f00 */
[----:B------:R-:W-:Y:S05]  /*93e0*/  WARPSYNC.COLLECTIVE R154, `(.L_x_410) ;  /* 0x000000009a087348 */ /* 0x000fea0003c00000 */
[----:B------:R0:W1:Y:S02]  /*93f0*/  SHFL.UP P3, R156, R165, R89, R88 ;  /* 0x04000059a59c7389 */ /* 0x0000640000060058 */
[----:B01----:R-:W-:Y:S01]  /*9400*/  ENDCOLLECTIVE ;  /* 0x000000000000791b */ /* 0x003fe20003800000 */
.L_x_410:
[----:B------:R-:W-:Y:S01]  /*9410*/  MOV R88, R156 ;  /* 0x0000009c00587202 */ /* 0x000fe20000000f00 */
[----:B------:R-:W-:Y:S06]  /*9420*/  BRA `(.L_x_411) ;  /* 0xffffffb000047947 */ /* 0x000fec000383ffff */
.L_x_349:
[----:B------:R-:W-:Y:S01]  /*9430*/  HFMA2.MMA R89, -RZ, RZ, 0, 1.847743988037109375e-06 ;  /* 0x0000001fff597435 */ /* 0x000fe200000001ff */
[----:B------:R-:W-:Y:S01]  /*9440*/  BSSY B0, `(.L_x_412) ;  /* 0x0000007000007945 */ /* 0x000fe20003800000 */
[----:B------:R-:W-:Y:S01]  /*9450*/  IMAD.MOV.U32 R153, RZ, RZ, R162 ;  /* 0x000000ffff997224 */ /* 0x000fe200078e00a2 */
[----:B------:R-:W-:Y:S02]  /*9460*/  MOV R88, 0x1f ;  /* 0x0000001f00587802 */ /* 0x000fe40000000f00 */
[----:B------:R-:W-:-:S07]  /*9470*/  MOV R154, 0xffffffff ;  /* 0xffffffff009a7802 */ /* 0x000fce0000000f00 */
[----:B-1---5:R-:W-:Y:S05]  /*9480*/  WARPSYNC.COLLECTIVE R154, `(.L_x_413) ;  /* 0x000000009a087348 */ /* 0x022fea0003c00000 */
[----:B------:R0:W2:Y:S02]  /*9490*/  SHFL.IDX P3, R156, R153, R89, R88 ;  /* 0x00000059999c7389 */ /* 0x0000a40000060058 */
[----:B012--5:R-:W-:Y:S01]  /*94a0*/  ENDCOLLECTIVE ;  /* 0x000000000000791b */ /* 0x027fe20003800000 */
.L_x_413:
[----:B------:R-:W-:Y:S05]  /*94b0*/  BSYNC B0 ;  /* 0x0000000000007941 */ /* 0x000fea0003800000 */
.L_x_412:
[----:B------:R-:W-:Y:S05]  /*94c0*/  BRA `(.L_x_414) ;  /* 0xffffffac00f07947 */ /* 0x000fea000383ffff */
.L_x_350:
        /* <DEDUP_REMOVED lines=8> */
.L_x_416:
[----:B------:R-:W-:Y:S05]  /*9550*/  BSYNC B0 ;  /* 0x0000000000007941 */ /* 0x000fea0003800000 */
.L_x_415:
[----:B------:R-:W-:Y:S05]  /*9560*/  BRA `(.L_x_417) ;  /* 0xffffffac00d07947 */ /* 0x000fea000383ffff */
.L_x_351:
        /* <DEDUP_REMOVED lines=8> */
.L_x_419:
[----:B------:R-:W-:Y:S05]  /*95f0*/  BSYNC B0 ;  /* 0x0000000000007941 */ /* 0x000fea0003800000 */
.L_x_418:
[----:B------:R-:W-:Y:S01]  /*9600*/  HFMA2.MMA R89, -RZ, RZ, 0, 5.9604644775390625e-08 ;  /* 0x00000001ff597435 */ /* 0x000fe200000001ff */
[----:B------:R-:W-:Y:S01]  /*9610*/  MOV R165, R163 ;  /* 0x000000a300a57202 */ /* 0x000fe20000000f00 */
[----:B------:R-:W-:Y:S01]  /*9620*/  IMAD.MOV.U32 R162, RZ, RZ, R156 ;  /* 0x000000ffffa27224 */ /* 0x000fe200078e009c */
[----:B------:R-:W-:Y:S01]  /*9630*/  MOV R88, RZ ;  /* 0x000000ff00587202 */ /* 0x000fe20000000f00 */
[----:B------:R-:W-:Y:S01]  /*9640*/  IMAD.MOV.U32 R153, RZ, RZ, R80 ;  /* 0x000000ffff997224 */ /* 0x000fe200078e0050 */
[----:B------:R-:W-:-:S07]  /*9650*/  MOV R154, 0xffffffff ;  /* 0xffffffff009a7802 */ /* 0x000fce0000000f00 */
[----:B------:R-:W-:Y:S05]  /*9660*/  WARPSYNC.COLLECTIVE R154, `(.L_x_420) ;  /* 0x000000009a087348 */ /* 0x000fea0003c00000 */
[----:B------:R0:W1:Y:S02]  /*9670*/  SHFL.UP P3, R156, R165, R89, R88 ;  /* 0x04000059a59c7389 */ /* 0x0000640000060058 */
[----:B01----:R-:W-:Y:S01]  /*9680*/  ENDCOLLECTIVE ;  /* 0x000000000000791b */ /* 0x003fe20003800000 */
.L_x_420:
[----:B------:R-:W-:Y:S01]  /*9690*/  HFMA2.MMA R89, -RZ, RZ, 0, 0 ;  /* 0x00000000ff597435 */ /* 0x000fe200000001ff */
[----:B------:R-:W-:Y:S02]  /*96a0*/  MOV R88, 0x1f ;  /* 0x0000001f00587802 */ /* 0x000fe40000000f00 */
[----:B------:R-:W-:-:S08]  /*96b0*/  MOV R163, R156 ;  /* 0x0000009c00a37202 */ /* 0x000fd00000000f00 */
[----:B------:R-:W-:Y:S05]  /*96c0*/  WARPSYNC.COLLECTIVE R154, `(.L_x_421) ;  /* 0x000000009a087348 */ /* 0x000fea0003c00000 */
[----:B------:R0:W1:Y:S02]  /*96d0*/  SHFL.IDX P3, R156, R153, R89, R88 ;  /* 0x00000059999c7389 */ /* 0x0000640000060058 */
[----:B01----:R-:W-:Y:S01]  /*96e0*/  ENDCOLLECTIVE ;  /* 0x000000000000791b */ /* 0x003fe20003800000 */
.L_x_421:
[----:B------:R-:W-:Y:S02]  /*96f0*/  MOV R153, R81 ;  /* 0x0000005100997202 */ /* 0x000fe40000000f00 */
[----:B------:R-:W-:-:S07]  /*9700*/  MOV R80, R156 ;  /* 0x0000009c00507202 */ /* 0x000fce0000000f00 */
[----:B------:R-:W-:Y:S05]  /*9710*/  WARPSYNC.COLLECTIVE R154, `(.L_x_422) ;  /* 0x000000009a087348 */ /* 0x000fea0003c00000 */
[----:B------:R0:W1:Y:S02]  /*9720*/  SHFL.IDX P3, R156, R153, R89, R88 ;  /* 0x00000059999c7389 */ /* 0x0000640000060058 */
[----:B01----:R-:W-:Y:S01]  /*9730*/  ENDCOLLECTIVE ;  /* 0x000000000000791b */ /* 0x003fe20003800000 */
.L_x_422:
[----:B------:R-:W-:Y:S01]  /*9740*/  MOV R81, R156 ;  /* 0x0000009c00517202 */ /* 0x000fe20000000f00 */
[----:B------:R-:W-:Y:S06]  /*9750*/  BRA `(.L_x_423) ;  /* 0xffffffac006c7947 */ /* 0x000fec000383ffff */
.L_x_353:
[----:B------:R-:W-:Y:S01]  /*9760*/  HFMA2.MMA R156, -RZ, RZ, 0, 5.9604644775390625e-08 ;  /* 0x00000001ff9c7435 */ /* 0x000fe200000001ff */
[----:B------:R-:W-:Y:S01]  /*9770*/  IMAD.MOV.U32 R163, RZ, RZ, R155 ;  /* 0x000000ffffa37224 */ /* 0x000fe200078e009b */
[----:B------:R-:W-:Y:S02]  /*9780*/  MOV R89, 0x1f ;  /* 0x0000001f00597802 */ /* 0x000fe40000000f00 */
[----:B------:R-:W-:-:S07]  /*9790*/  MOV R154, 0xffffffff ;  /* 0xffffffff009a7802 */ /* 0x000fce0000000f00 */
[----:B------:R-:W-:Y:S05]  /*97a0*/  WARPSYNC.COLLECTIVE R154, `(.L_x_424) ;  /* 0x000000009a087348 */ /* 0x000fea0003c00000 */
[----:B------:R0:W1:Y:S02]  /*97b0*/  SHFL.DOWN P6, R153, R163, R156, R89 ;  /* 0x0800009ca3997389 */ /* 0x00006400000c0059 */
[----:B01----:R-:W-:Y:S01]  /*97c0*/  ENDCOLLECTIVE ;  /* 0x000000000000791b */ /* 0x003fe20003800000 */
.L_x_424:
[----:B------:R-:W-:Y:S02]  /*97d0*/  MOV R163, R162 ;  /* 0x000000a200a37202 */ /* 0x000fe40000000f00 */
[----:B------:R-:W-:-:S07]  /*97e0*/  MOV R88, R153 ;  /* 0x0000009900587202 */ /* 0x000fce0000000f00 */
[----:B------:R-:W-:Y:S05]  /*97f0*/  WARPSYNC.COLLECTIVE R154, `(.L_x_425) ;  /* 0x000000009a087348 */ /* 0x000fea0003c00000 */
[----:B------:R0:W1:Y:S02]  /*9800*/  SHFL.DOWN P6, R153, R163, R156, R89 ;  /* 0x0800009ca3997389 */ /* 0x00006400000c0059 */
[----:B01----:R-:W-:Y:S01]  /*9810*/  ENDCOLLECTIVE ;  /* 0x000000000000791b */ /* 0x003fe20003800000 */
.L_x_425:
[----:B------:R-:W-:Y:S01]  /*9820*/  HFMA2.MMA R156, -RZ, RZ, 0, 1.1920928955078125e-07 ;  /* 0x00000002ff9c7435 */ /* 0x000fe200000001ff */
[----:B------:R-:W-:-:S04]  /*9830*/  IMAD.MOV.U32 R89, RZ, RZ, R153 ;  /* 0x000000ffff597224 */ /* 0x000fc800078e0099 */
[C---:B------:R-:W-:Y:S01]  /*9840*/  @P4 FFMA.FTZ R162, R155.reuse, R89, R162 ;  /* 0x000000599ba24223 */ /* 0x040fe200000100a2 */
[----:B------:R-:W-:Y:S01]  /*9850*/  @P4 FMUL.FTZ R155, R155, R88 ;  /* 0x000000589b9b4220 */ /* 0x000fe20000410000 */
[----:B------:R-:W-:-:S04]  /*9860*/  MOV R89, 0x1f ;  /* 0x0000001f00597802 */ /* 0x000fc80000000f00 */
[----:B------:R-:W-:-:S07]  /*9870*/  MOV R163, R155 ;  /* 0x0000009b00a37202 */ /* 0x000fce0000000f00 */
[----:B------:R-:W-:Y:S05]  /*9880*/  WARPSYNC.COLLECTIVE R154, `(.L_x_426) ;  /* 0x000000009a087348 */ /* 0x000fea0003c00000 */
[----:B------:R0:W1:Y:S02]  /*9890*/  SHFL.DOWN P6, R153, R163, R156, R89 ;  /* 0x0800009ca3997389 */ /* 0x00006400000c0059 */
[----:B01----:R-:W-:Y:S01]  /*98a0*/  ENDCOLLECTIVE ;  /* 0x000000000000791b */ /* 0x003fe20003800000 */
.L_x_426:
[----:B------:R-:W-:Y:S02]  /*98b0*/  MOV R163, R162 ;  /* 0x000000a200a37202 */ /* 0x000fe40000000f00 */
[----:B------:R-:W-:-:S07]  /*98c0*/  MOV R88, R153 ;  /* 0x0000009900587202 */ /* 0x000fce0000000f00 */
[----:B------:R-:W-:Y:S05]  /*98d0*/  WARPSYNC.COLLECTIVE R154, `(.L_x_427) ;  /* 0x000000009a087348 */ /* 0x000fea0003c00000 */
[----:B------:R0:W1:Y:S02]  /*98e0*/  SHFL.DOWN P6, R153, R163, R156, R89 ;  /* 0x0800009ca3997389 */ /* 0x00006400000c0059 */
[----:B01----:R-:W-:Y:S01]  /*98f0*/  ENDCOLLECTIVE ;  /* 0x000000000000791b */ /* 0x003fe20003800000 */
.L_x_427:
[----:B------:R-:W-:Y:S01]  /*9900*/  HFMA2.MMA R156, -RZ, RZ, 0, 2.384185791015625e-07 ;  /* 0x00000004ff9c7435 */ /* 0x000fe200000001ff */
[----:B------:R-:W-:-:S04]  /*9910*/  IMAD.MOV.U32 R89, RZ, RZ, R153 ;  /* 0x000000ffff597224 */ /* 0x000fc800078e0099 */
[C---:B------:R-:W-:Y:S01]  /*9920*/  @!P3 FFMA.FTZ R162, R155.reuse, R89, R162 ;  /* 0x000000599ba2b223 */ /* 0x040fe200000100a2 */
[----:B------:R-:W-:Y:S01]  /*9930*/  @!P3 FMUL.FTZ R155, R155, R88 ;  /* 0x000000589b9bb220 */ /* 0x000fe20000410000 */
[----:B------:R-:W-:-:S04]  /*9940*/  MOV R89, 0x1f ;  /* 0x0000001f00597802 */ /* 0x000fc80000000f00 */
[----:B------:R-:W-:-:S07]  /*9950*/  MOV R163, R155 ;  /* 0x0000009b00a37202 */ /* 0x000fce0000000f00 */
[----:B------:R-:W-:Y:S05]  /*9960*/  WARPSYNC.COLLECTIVE R154, `(.L_x_428) ;  /* 0x000000009a087348 */ /* 0x000fea0003c00000 */
[----:B------:R0:W1:Y:S02]  /*9970*/  SHFL.DOWN P6, R153, R163, R156, R89 ;  /* 0x0800009ca3997389 */ /* 0x00006400000c0059 */
[----:B01----:R-:W-:Y:S01]  /*9980*/  ENDCOLLECTIVE ;  /* 0x000000000000791b */ /* 0x003fe20003800000 */
.L_x_428:
[----:B------:R-:W-:Y:S02]  /*9990*/  MOV R163, R162 ;  /* 0x000000a200a37202 */ /* 0x000fe40000000f00 */
[----:B------:R-:W-:-:S07]  /*99a0*/  MOV R88, R153 ;  /* 0x0000009900587202 */ /* 0x000fce0000000f00 */
[----:B------:R-:W-:Y:S05]  /*99b0*/  WARPSYNC.COLLECTIVE R154, `(.L_x_429) ;  /* 0x000000009a087348 */ /* 0x000fea0003c00000 */
[----:B------:R0:W1:Y:S02]  /*99c0*/  SHFL.DOWN P6, R153, R163, R156, R89 ;  /* 0x0800009ca3997389 */ /* 0x00006400000c0059 */
[----:B01----:R-:W-:Y:S01]  /*99d0*/  ENDCOLLECTIVE ;  /* 0x000000000000791b */ /* 0x003fe20003800000 */
.L_x_429:
[----:B------:R-:W-:Y:S01]  /*99e0*/  HFMA2.MMA R156, -RZ, RZ, 0, 4.76837158203125e-07 ;  /* 0x00000008ff9c7435 */ /* 0x000fe200000001ff */
        /* <DEDUP_REMOVED lines=8> */
.L_x_430:
[----:B------:R-:W-:Y:S02]  /*9a70*/  MOV R163, R162 ;  /* 0x000000a200a37202 */ /* 0x000fe40000000f00 */
[----:B------:R-:W-:-:S07]  /*9a80*/  MOV R88, R153 ;  /* 0x0000009900587202 */ /* 0x000fce0000000f00 */
[----:B------:R-:W-:Y:S05]  /*9a90*/  WARPSYNC.COLLECTIVE R154, `(.L_x_431) ;  /* 0x000000009a087348 */ /* 0x000fea0003c00000 */
[----:B------:R0:W1:Y:S02]  /*9aa0*/  SHFL.DOWN P6, R153, R163, R156, R89 ;  /* 0x0800009ca3997389 */ /* 0x00006400000c0059 */
[----:B01----:R-:W-:Y:S01]  /*9ab0*/  ENDCOLLECTIVE ;  /* 0x000000000000791b */ /* 0x003fe20003800000 */
.L_x_431:
[----:B------:R-:W-:Y:S01]  /*9ac0*/  HFMA2.MMA R156, -RZ, RZ, 0, 9.5367431640625e-07 ;  /* 0x00000010ff9c7435 */ /* 0x000fe200000001ff */
        /* <DEDUP_REMOVED lines=8> */
.L_x_432:
[----:B------:R-:W-:Y:S02]  /*9b50*/  MOV R163, R162 ;  /* 0x000000a200a37202 */ /* 0x000fe40000000f00 */
[----:B------:R-:W-:-:S07]  /*9b60*/  MOV R88, R153 ;  /* 0x0000009900587202 */ /* 0x000fce0000000f00 */
[----:B------:R-:W-:Y:S05]  /*9b70*/  WARPSYNC.COLLECTIVE R154, `(.L_x_433) ;  /* 0x000000009a087348 */ /* 0x000fea0003c00000 */
[----:B------:R0:W1:Y:S02]  /*9b80*/  SHFL.DOWN P6, R153, R163, R156, R89 ;  /* 0x0800009ca3997389 */ /* 0x00006400000c0059 */
[----:B01----:R-:W-:Y:S01]  /*9b90*/  ENDCOLLECTIVE ;  /* 0x000000000000791b */ /* 0x003fe20003800000 */
.L_x_433:
[----:B------:R-:W-:-:S04]  /*9ba0*/  IMAD.MOV.U32 R89, RZ, RZ, R153 ;  /* 0x000000ffff597224 */ /* 0x000fc800078e0099 */
[C---:B------:R-:W-:Y:S01]  /*9bb0*/  @!P0 FFMA.FTZ R162, R155.reuse, R89, R162 ;  /* 0x000000599ba28223 */ /* 0x040fe200000100a2 */
[----:B------:R-:W-:Y:S01]  /*9bc0*/  @!P0 FMUL.FTZ R155, R155, R88 ;  /* 0x000000589b9b8220 */ /* 0x000fe20000410000 */
[----:B------:R-:W-:Y:S01]  /*9bd0*/  HFMA2.MMA R89, -RZ, RZ, 0, 0 ;  /* 0x00000000ff597435 */ /* 0x000fe200000001ff */
[----:B------:R-:W-:-:S03]  /*9be0*/  MOV R88, 0x1f ;  /* 0x0000001f00587802 */ /* 0x000fc60000000f00 */
[-C--:B------:R-:W-:Y:S02]  /*9bf0*/  MOV R153, R155.reuse ;  /* 0x0000009b00997202 */ /* 0x080fe40000000f00 */
[----:B------:R-:W-:-:S07]  /*9c00*/  MOV R163, R155 ;  /* 0x0000009b00a37202 */ /* 0x000fce0000000f00 */
[----:B------:R-:W-:Y:S05]  /*9c10*/  WARPSYNC.COLLECTIVE R154, `(.L_x_434) ;  /* 0x000000009a087348 */ /* 0x000fea0003c00000 */
[----:B------:R0:W1:Y:S02]  /*9c20*/  SHFL.IDX P3, R156, R153, R89, R88 ;  /* 0x00000059999c7389 */ /* 0x0000640000060058 */
[----:B01----:R-:W-:Y:S01]  /*9c30*/  ENDCOLLECTIVE ;  /* 0x000000000000791b */ /* 0x003fe20003800000 */
.L_x_434:
[----:B------:R-:W-:Y:S02]  /*9c40*/  MOV R153, R162 ;  /* 0x000000a200997202 */ /* 0x000fe40000000f00 */
[----:B------:R-:W-:-:S07]  /*9c50*/  MOV R164, R156 ;  /* 0x0000009c00a47202 */ /* 0x000fce0000000f00 */
[----:B------:R-:W-:Y:S05]  /*9c60*/  WARPSYNC.COLLECTIVE R154, `(.L_x_435) ;  /* 0x000000009a087348 */ /* 0x000fea0003c00000 */
[----:B------:R0:W1:Y:S02]  /*9c70*/  SHFL.IDX P3, R156, R153, R89, R88 ;  /* 0x00000059999c7389 */ /* 0x0000640000060058 */
[----:B01----:R-:W-:Y:S01]  /*9c80*/  ENDCOLLECTIVE ;  /* 0x000000000000791b */ /* 0x003fe20003800000 */
.L_x_435:
[----:B------:R-:W-:Y:S01]  /*9c90*/  MOV R89, 0x1f ;  /* 0x0000001f00597802 */ /* 0x000fe20000000f00 */
[----:B------:R-:W-:Y:S01]  /*9ca0*/  IMAD.MOV.U32 R165, RZ, RZ, R156 ;  /* 0x000000ffffa57224 */ /* 0x000fe200078e009c */
[----:B------:R-:W-:-:S11]  /*9cb0*/  HFMA2.MMA R156, -RZ, RZ, 0, 5.9604644775390625e-08 ;  /* 0x00000001ff9c7435 */ /* 0x000fd600000001ff */
[----:B------:R-:W-:Y:S05]  /*9cc0*/  WARPSYNC.COLLECTIVE R154, `(.L_x_436) ;  /* 0x000000009a087348 */ /* 0x000fea0003c00000 */
[----:B------:R0:W1:Y:S02]  /*9cd0*/  SHFL.DOWN P6, R153, R163, R156, R89 ;  /* 0x0800009ca3997389 */ /* 0x00006400000c0059 */
[----:B01----:R-:W-:Y:S01]  /*9ce0*/  ENDCOLLECTIVE ;  /* 0x000000000000791b */ /* 0x003fe20003800000 */
.L_x_436:
[----:B------:R-:W-:Y:S02]  /*9cf0*/  MOV R163, R162 ;  /* 0x000000a200a37202 */ /* 0x000fe40000000f00 */
[----:B------:R-:W-:-:S07]  /*9d00*/  MOV R155, R153 ;  /* 0x00000099009b7202 */ /* 0x000fce0000000f00 */
[----:B------:R-:W-:Y:S05]  /*9d10*/  WARPSYNC.COLLECTIVE R154, `(.L_x_437) ;  /* 0x000000009a087348 */ /* 0x000fea0003c00000 */
[----:B------:R0:W1:Y:S02]  /*9d20*/  SHFL.DOWN P6, R153, R163, R156, R89 ;  /* 0x0800009ca3997389 */ /* 0x00006400000c0059 */
[----:B01----:R-:W-:Y:S01]  /*9d30*/  ENDCOLLECTIVE ;  /* 0x000000000000791b */ /* 0x003fe20003800000 */
.L_x_437:
[----:B------:R-:W-:Y:S01]  /*9d40*/  HFMA2.MMA R89, -RZ, RZ, 0, 0 ;  /* 0x00000000ff597435 */ /* 0x000fe200000001ff */
[----:B------:R-:W-:Y:S01]  /*9d50*/  IMAD.MOV.U32 R162, RZ, RZ, R153 ;  /* 0x000000ffffa27224 */ /* 0x000fe200078e0099 */
[----:B------:R-:W-:-:S09]  /*9d60*/  MOV R153, R80 ;  /* 0x0000005000997202 */ /* 0x000fd20000000f00 */
[----:B------:R-:W-:Y:S05]  /*9d70*/  WARPSYNC.COLLECTIVE R154, `(.L_x_438) ;  /* 0x000000009a087348 */ /* 0x000fea0003c00000 */
[----:B------:R0:W1:Y:S02]  /*9d80*/  SHFL.IDX P3, R156, R153, R89, R88 ;  /* 0x00000059999c7389 */ /* 0x0000640000060058 */
[----:B01----:R-:W-:Y:S01]  /*9d90*/  ENDCOLLECTIVE ;  /* 0x000000000000791b */ /* 0x003fe20003800000 */
.L_x_438:
[----:B------:R-:W-:Y:S02]  /*9da0*/  MOV R153, R81 ;  /* 0x0000005100997202 */ /* 0x000fe40000000f00 */
[----:B------:R-:W-:-:S07]  /*9db0*/  MOV R163, R156 ;  /* 0x0000009c00a37202 */ /* 0x000fce0000000f00 */
[----:B------:R-:W-:Y:S05]  /*9dc0*/  WARPSYNC.COLLECTIVE R154, `(.L_x_439) ;  /* 0x000000009a087348 */ /* 0x000fea0003c00000 */
[----:B------:R0:W1:Y:S02]  /*9dd0*/  SHFL.IDX P3, R156, R153, R89, R88 ;  /* 0x00000059999c7389 */ /* 0x0000640000060058 */
[----:B01----:R-:W-:Y:S01]  /*9de0*/  ENDCOLLECTIVE ;  /* 0x000000000000791b */ /* 0x003fe20003800000 */
.L_x_439:
[----:B------:R-:W-:Y:S01]  /*9df0*/  MOV R89, R156 ;  /* 0x0000009c00597202 */ /* 0x000fe20000000f00 */
[----:B------:R-:W-:Y:S06]  /*9e00*/  BRA `(.L_x_440) ;  /* 0xffffffac00947947 */ /* 0x000fec000383ffff */
.L_x_441:
        /* <DEDUP_REMOVED lines=15> */
.L_x_10916:


//--------------------- .text._Z25selective_scan_bwd_kernelI32Selective_Scan_bwd_kernel_traitsILi128ELi16ELb0ELb0ELb1ELb0ELb1EN3c104HalfEfEEv12SSMParamsBwd --------------------------
	.section	.text._Z25selective_scan_bwd_kernelI32Selective_Scan_bwd_kernel_traitsILi128ELi16ELb0ELb0ELb1ELb0ELb1EN3c104HalfEfEEv12SSMParamsBwd,"ax",@progbits
	.align	128
        .global         _Z25selective_scan_bwd_kernelI32Selective_Scan_bwd_kernel_traitsILi128ELi16ELb0ELb0ELb1ELb0ELb1EN3c104HalfEfEEv12SSMParamsBwd
        .type           _Z25selective_scan_bwd_kernelI32Selective_Scan_bwd_kernel_traitsILi128ELi16ELb0ELb0ELb1ELb0ELb1EN3c104HalfEfEEv12SSMParamsBwd,@function
        .size           _Z25selective_scan_bwd_kernelI32Selective_Scan_bwd_kernel_traitsILi128ELi16ELb0ELb0ELb1ELb0ELb1EN3c104HalfEfEEv12SSMParamsBwd,(.L_x_10917 - _Z25selective_scan_bwd_kernelI32Selective_Scan_bwd_kernel_traitsILi128ELi16ELb0ELb0ELb1ELb0ELb1EN3c104HalfEfEEv12SSMParamsBwd)
        .other          _Z25selective_scan_bwd_kernelI32Selective_Scan_bwd_kernel_traitsILi128ELi16ELb0ELb0ELb1ELb0ELb1EN3c104HalfEfEEv12SSMParamsBwd,@"STO_CUDA_ENTRY STV_DEFAULT"
_Z25selective_scan_bwd_kernelI32Selective_Scan_bwd_kernel_traitsILi128ELi16ELb0ELb0ELb1ELb0ELb1EN3c104HalfEfEEv12SSMParamsBwd:
.text._Z25selective_scan_bwd_kernelI32Selective_Scan_bwd_kernel_traitsILi128ELi16ELb0ELb0ELb1ELb0ELb1EN3c104HalfEfEEv12SSMParamsBwd:
        /* <DEDUP_REMOVED lines=15> */
[----:B------:R-:W-:Y:S01]  /*00f0*/  UMOV UR26, URZ ;  /* 0x0000003f001a7c82 */ /* 0x000fe20008000000 */
[----:B------:R-:W-:Y:S01]  /*0100*/  ULDC.64 UR34, c[0x0][0x3f8] ;  /* 0x0000fe0000227ab9 */ /* 0x000fe20000000a00 */
        /* <DEDUP_REMOVED lines=16> */
[----:B------:R-:W-:Y:S02]  /*0210*/  UISETP.NE.AND.EX UP0, UPT, UR5, URZ, UPT, UP0 ;  /* 0x0000003f0500728c */ /* 0x000fe4000bf05300 */
[----:B0-----:R-:W-:Y:S01]  /*0220*/  USHF.R.S32.HI UR50, URZ, 0x1f, UR51 ;  /* 0x0000001f3f327899 */ /* 0x001fe20008011433 */
[----:B------:R-:W-:Y:S01]  /*0230*/  R2UR UR31, R0 ;  /* 0x00000000001f72ca */ /* 0x000fe200000e0000 */
[----:B------:R-:W-:Y:S01]  /*0240*/  ULDC.64 UR4, c[0x0][0x280] ;  /* 0x0000a00000047ab9 */ /* 0x000fe20000000a00 */
[----:B------:R-:W-:Y:S01]  /*0250*/  UISETP.NE.U32.AND UP1, UPT, UR20, URZ, UPT ;  /* 0x0000003f1400728c */ /* 0x000fe2000bf25070 */
[----:B------:R0:W-:Y:S01]  /*0260*/  STL [R1+0xe4], RZ ;  /* 0x0000e4ff01007387 */ /* 0x0001e20000100800 */
[----:B------:R-:W-:-:S02]  /*0270*/  UIMAD.WIDE.U32 UR14, UR51, UR4, URZ ;  /* 0x00000004330e72a5 */ /* 0x000fc4000f8e003f */
[----:B------:R-:W-:Y:S01]  /*0280*/  UIMAD UR4, UR50, UR4, URZ ;  /* 0x00000004320472a4 */ /* 0x000fe2000f8e023f */
[----:B------:R0:W-:Y:S01]  /*0290*/  STL [R1+0xe0], RZ ;  /* 0x0000e0ff01007387 */ /* 0x0001e20000100800 */
[----:B------:R-:W-:Y:S02]  /*02a0*/  UISETP.NE.AND.EX UP1, UPT, UR21, URZ, UPT, UP1 ;  /* 0x0000003f1500728c */ /* 0x000fe4000bf25310 */
[----:B------:R-:W-:Y:S01]  /*02b0*/  UIMAD UR25, UR51, UR5, UR4 ;  /* 0x00000005331972a4 */ /* 0x000fe2000f8e0204 */
[----:B------:R-:W-:Y:S02]  /*02c0*/  ULDC.64 UR6, c[0x0][0x290] ;  /* 0x0000a40000067ab9 */ /* 0x000fe40000000a00 */
[----:B------:R-:W4:Y:S01]  /*02d0*/  I2F.RP R0, UR31 ;  /* 0x0000001f00007d06 */ /* 0x000f220008209400 */
[----:B------:R-:W-:Y:S02]  /*02e0*/  UIMAD UR18, UR50, UR6, URZ ;  /* 0x00000006321272a4 */ /* 0x000fe4000f8e023f */
[----:B------:R-:W-:-:S02]  /*02f0*/  UISETP.NE.U32.AND UP2, UPT, UR34, URZ, UPT ;  /* 0x0000003f2200728c */ /* 0x000fc4000bf45070 */
[----:B------:R-:W-:Y:S02]  /*0300*/  UIMAD.WIDE.U32 UR12, UR51, UR6, URZ ;  /* 0x00000006330c72a5 */ /* 0x000fe4000f8e003f */
[----:B------:R-:W-:Y:S02]  /*0310*/  @UP1 ULEA UR26, UP3, UR52, UR20, 0x2 ;  /* 0x00000014341a1291 */ /* 0x000fe4000f86103f */
[----:B------:R-:W-:Y:S01]  /*0320*/  UIMAD UR18, UR51, UR7, UR18 ;  /* 0x00000007331272a4 */ /* 0x000fe2000f8e0212 */
[----:B------:R-:W-:Y:S02]  /*0330*/  UMOV UR27, URZ ;  /* 0x0000003f001b7c82 */ /* 0x000fe40008000000 */
[----:B------:R-:W-:Y:S01]  /*0340*/  ULDC.64 UR6, c[0x0][0x328] ;  /* 0x0000ca0000067ab9 */ /* 0x000fe20000000a00 */
[----:B------:R-:W-:Y:S01]  /*0350*/  @UP1 ULEA.HI.X UR27, UR52, UR21, UR11, 0x2, UP3 ;  /* 0x00000015341b1291 */ /* 0x000fe200098f140b */
[----:B----4-:R-:W1:Y:S01]  /*0360*/  MUFU.RCP R0, R0 ;  /* 0x0000000000007308 */ /* 0x010e620000001000 */
[----:B------:R-:W-:-:S02]  /*0370*/  UIMAD UR19, UR50, UR6, URZ ;  /* 0x00000006321372a4 */ /* 0x000fc4000f8e023f */
[----:B------:R-:W-:Y:S02]  /*0380*/  UISETP.NE.AND.EX UP1, UPT, UR35, URZ, UPT, UP2 ;  /* 0x0000003f2300728c */ /* 0x000fe4000bf25320 */
[----:B------:R-:W-:Y:S01]  /*0390*/  UIMAD UR10, UR50, UR16, URZ ;  /* 0x00000010320a72a4 */ /* 0x000fe2000f8e023f */
[----:B------:R-:W-:Y:S01]  /*03a0*/  UMOV UR4, URZ ;  /* 0x0000003f00047c82 */ /* 0x000fe20008000000 */
[----:B------:R-:W-:Y:S02]  /*03b0*/  UIMAD.WIDE.U32 UR8, UR51, UR6, URZ ;  /* 0x00000006330872a5 */ /* 0x000fe4000f8e003f */
[----:B------:R-:W-:Y:S02]  /*03c0*/  UIMAD UR19, UR51, UR7, UR19 ;  /* 0x00000007331372a4 */ /* 0x000fe4000f8e0213 */
[----:B------:R-:W-:Y:S02]  /*03d0*/  UIMAD.WIDE.U32 UR6, UR51, UR16, URZ ;  /* 0x00000010330672a5 */ /* 0x000fe4000f8e003f */
[----:B------:R-:W-:Y:S01]  /*03e0*/  UIMAD UR10, UR51, UR17, UR10 ;  /* 0x00000011330a72a4 */ /* 0x000fe2000f8e020a */
[----:B------:R-:W-:Y:S01]  /*03f0*/  UMOV UR28, URZ ;  /* 0x0000003f001c7c82 */ /* 0x000fe20008000000 */
[----:B-1----:R-:W-:Y:S01]  /*0400*/  IADD3 R2, R0, 0xffffffe, RZ ;  /* 0x0ffffffe00027810 */ /* 0x002fe20007ffe0ff */
[----:B------:R-:W-:Y:S01]  /*0410*/  ULDC.64 UR16, c[0x0][0x288] ;  /* 0x0000a20000107ab9 */ /* 0x000fe20000000a00 */
[----:B------:R-:W-:Y:S01]  /*0420*/  IABS R0, UR52 ;  /* 0x0000003400007c13 */ /* 0x000fe20008000000 */
[----:B------:R-:W-:-:S02]  /*0430*/  UIMAD UR30, UR11, UR16, URZ ;  /* 0x000000100b1e72a4 */ /* 0x000fc4000f8e023f */
[----:B------:R-:W-:Y:S01]  /*0440*/  @UP1 ULEA UR28, UP2, UR52, UR34, 0x2 ;  /* 0x00000022341c1291 */ /* 0x000fe2000f84103f */
[----:B------:R-:W1:Y:S01]  /*0450*/  F2I.FTZ.U32.TRUNC.NTZ R2, R2 ;  /* 0x0000000200027305 */ /* 0x000e62000021f000 */
[----:B------:R-:W-:Y:S01]  /*0460*/  R2UR UR32, R0 ;  /* 0x00000000002072ca */ /* 0x000fe200000e0000 */
[----:B------:R-:W-:Y:S01]  /*0470*/  UIMAD UR30, UR52, UR17, UR30 ;  /* 0x00000011341e72a4 */ /* 0x000fe2000f8e021e */
[----:B------:R-:W-:Y:S01]  /*0480*/  UMOV UR29, URZ ;  /* 0x0000003f001d7c82 */ /* 0x000fe20008000000 */
[----:B------:R-:W-:Y:S02]  /*0490*/  @UP1 ULEA.HI.X UR29, UR52, UR35, UR11, 0x2, UP2 ;  /* 0x00000023341d1291 */ /* 0x000fe400090f140b */
[----:B------:R-:W-:Y:S02]  /*04a0*/  UIADD3 UR9, UR9, UR19, URZ ;  /* 0x0000001309097290 */ /* 0x000fe4000fffe03f */
[----:B------:R-:W-:Y:S02]  /*04b0*/  UIADD3 UR13, UR13, UR18, URZ ;  /* 0x000000120d0d7290 */ /* 0x000fe4000fffe03f */
[----:B------:R-:W-:Y:S01]  /*04c0*/  UISETP.NE.AND UP1, UPT, UR24, URZ, UPT ;  /* 0x0000003f1800728c */ /* 0x000fe2000bf25270 */
[----:B-1----:R-:W-:-:S13]  /*04d0*/  R2UR UR5, R2 ;  /* 0x00000000020572ca */ /* 0x002fda00000e0000 */
        /* <DEDUP_REMOVED lines=8> */
[----:B------:R-:W-:Y:S01]  /*0560*/  UIADD3 UR25, -UR49, URZ, URZ ;  /* 0x0000003f31197290 */ /* 0x000fe2000fffe13f */
[----:B------:R-:W-:Y:S01]  /*0570*/  ULDC.64 UR16, c[0x0][0x298] ;  /* 0x0000a60000107ab9 */ /* 0x000fe20000000a00 */
[----:B------:R-:W-:-:S02]  /*0580*/  UIMAD UR21, UR11, UR14, URZ ;  /* 0x0000000e0b1572a4 */ /* 0x000fc4000f8e023f */
[----:B------:R-:W-:Y:S02]  /*0590*/  UIMAD UR20, UR11, UR16, URZ ;  /* 0x000000100b1472a4 */ /* 0x000fe4000f8e023f */
[----:B------:R-:W-:Y:S02]  /*05a0*/  UIMAD UR11, UR31, UR25, UR32 ;  /* 0x000000191f0b72a4 */ /* 0x000fe4000f8e0220 */
[----:B------:R-:W-:Y:S02]  /*05b0*/  UIMAD.WIDE.U32 UR8, UR52, UR14, UR8 ;  /* 0x0000000e340872a5 */ /* 0x000fe4000f8e0008 */
[----:B------:R-:W-:Y:S02]  /*05c0*/  UISETP.GT.U32.AND UP4, UPT, UR31, UR11, UPT ;  /* 0x0000000b1f00728c */ /* 0x000fe4000bf84070 */
[----:B------:R-:W-:Y:S01]  /*05d0*/  UIMAD UR19, UR52, UR15, UR21 ;  /* 0x0000000f341372a4 */ /* 0x000fe2000f8e0215 */
[----:B------:R-:W-:Y:S01]  /*05e0*/  ULDC UR14, c[0x0][0x224] ;  /* 0x00008900000e7ab9 */ /* 0x000fe20000000800 */
[----:B------:R-:W-:-:S02]  /*05f0*/  UIMAD.WIDE.U32 UR12, UR52, UR16, UR12 ;  /* 0x00000010340c72a5 */ /* 0x000fc4000f8e000c */
[----:B------:R-:W-:Y:S02]  /*0600*/  ULOP3.LUT UR15, UR52, UR24, URZ, 0x3c, !UPT ;  /* 0x00000018340f7292 */ /* 0x000fe4000f8e3c3f */
[----:B------:R-:W-:-:S03]  /*0610*/  ULEA UR16, UR14, 0xfffff800, 0xb ;  /* 0xfffff8000e107891 */ /* 0x000fc6000f8e583f */
[----:B------:R-:W-:Y:S02]  /*0620*/  @!UP4 UIADD3 UR11, UR11, -UR31, URZ ;  /* 0x8000001f0b0bc290 */ /* 0x000fe4000fffe03f */
[----:B------:R-:W-:Y:S02]  /*0630*/  UISETP.GE.AND UP2, UPT, UR15, URZ, UPT ;  /* 0x0000003f0f00728c */ /* 0x000fe4000bf46270 */
[----:B------:R-:W-:Y:S02]  /*0640*/  UISETP.GE.U32.AND UP3, UPT, UR11, UR31, UPT ;  /* 0x0000001f0b00728c */ /* 0x000fe4000bf66070 */
[----:B------:R-:W-:Y:S02]  /*0650*/  USHF.R.S32.HI UR15, URZ, 0x1f, UR16 ;  /* 0x0000001f3f0f7899 */ /* 0x000fe40008011410 */
[----:B------:R-:W-:Y:S02]  /*0660*/  UIADD3 UR46, UP5, UR16, UR4, URZ ;  /* 0x00000004102e7290 */ /* 0x000fe4000ffbe03f */
[----:B------:R-:W-:-:S02]  /*0670*/  UIMAD UR17, UR52, UR17, UR20 ;  /* 0x00000011341172a4 */ /* 0x000fc4000f8e0214 */
[----:B------:R-:W-:Y:S01]  /*0680*/  @!UP4 UIADD3 UR49, UR49, 0x1, URZ ;  /* 0x000000013131c890 */ /* 0x000fe2000fffe03f */
[----:B------:R-:W-:Y:S01]  /*0690*/  ULDC.64 UR20, c[0x0][0x2f0] ;  /* 0x0000bc0000147ab9 */ /* 0x000fe20000000a00 */
[----:B------:R-:W-:Y:S02]  /*06a0*/  UIADD3.X UR4, UR15, UR5, UR30, UP5, !UPT ;  /* 0x000000050f047290 */ /* 0x000fe4000affe41e */
[----:B------:R-:W-:Y:S02]  /*06b0*/  ULEA UR47, UP4, UR46, UR20, 0x1 ;  /* 0x000000142e2f7291 */ /* 0x000fe4000f88083f */
[----:B------:R-:W-:Y:S02]  /*06c0*/  @UP3 UIADD3 UR49, UR49, 0x1, URZ ;  /* 0x0000000131313890 */ /* 0x000fe4000fffe03f */
[----:B------:R-:W-:Y:S02]  /*06d0*/  UIADD3 UR20, UP3, UR16, UR12, URZ ;  /* 0x0000000c10147290 */ /* 0x000fe4000ff7e03f */
[----:B------:R-:W-:-:S02]  /*06e0*/  ULEA.HI.X UR46, UR46, UR21, UR4, 0x1, UP4 ;  /* 0x000000152e2e7291 */ /* 0x000fc4000a0f0c04 */
[----:B------:R-:W-:Y:S01]  /*06f0*/  UIADD3.X UR12, UR15, UR13, UR17, UP3, !UPT ;  /* 0x0000000d0f0c7290 */ /* 0x000fe20009ffe411 */
[----:B------:R-:W-:Y:S01]  /*0700*/  ULDC.64 UR4, c[0x0][0x2f8] ;  /* 0x0000be0000047ab9 */ /* 0x000fe20000000a00 */
[----:B------:R-:W-:Y:S02]  /*0710*/  @!UP2 UIADD3 UR49, -UR49, URZ, URZ ;  /* 0x0000003f3131a290 */ /* 0x000fe4000fffe13f */
[----:B------:R-:W-:Y:S02]  /*0720*/  ULEA UR21, UP3, UR20, UR4, 0x1 ;  /* 0x0000000414157291 */ /* 0x000fe4000f86083f */
[----:B------:R-:W-:Y:S02]  /*0730*/  @!UP1 ULOP3.LUT UR49, URZ, UR24, URZ, 0x33, !UPT ;  /* 0x000000183f319292 */ /* 0x000fe4000f8e333f */
[----:B------:R-:W-:Y:S02]  /*0740*/  UIADD3 UR18, UP2, UR16, UR8, URZ ;  /* 0x0000000810127290 */ /* 0x000fe4000ff5e03f */
[----:B------:R-:W-:-:S02]  /*0750*/  ULEA.HI.X UR20, UR20, UR5, UR12, 0x1, UP3 ;  /* 0x0000000514147291 */ /* 0x000fc400098f0c0c */
[----:B------:R-:W-:Y:S01]  /*0760*/  USHF.R.S32.HI UR48, URZ, 0x1f, UR49 ;  /* 0x0000001f3f307899 */ /* 0x000fe20008011431 */
[----:B------:R-:W-:Y:S01]  /*0770*/  ULDC.64 UR4, c[0x0][0x3b8] ;  /* 0x0000ee0000047ab9 */ /* 0x000fe20000000a00 */
[----:B------:R-:W-:Y:S01]  /*0780*/  UIADD3.X UR8, UR15, UR9, UR19, UP2, !UPT ;  /* 0x000000090f087290 */ /* 0x000fe200097fe413 */
[----:B------:R-:W-:Y:S01]  /*0790*/  ULDC.64 UR12, c[0x0][0x278] ;  /* 0x00009e00000c7ab9 */ /* 0x000fe20000000a00 */
[----:B------:R-:W-:Y:S02]  /*07a0*/  ULEA UR19, UP1, UR18, UR4, 0x1 ;  /* 0x0000000412137291 */ /* 0x000fe4000f82083f */
[----:B------:R-:W-:Y:S02]  /*07b0*/  UIMAD UR4, UR48, UR12, URZ ;  /* 0x0000000c300472a4 */ /* 0x000fe4000f8e023f */
[----:B------:R-:W-:Y:S02]  /*07c0*/  UIADD3 UR11, UR7, UR10, URZ ;  /* 0x0000000a070b7290 */ /* 0x000fe4000fffe03f */
[----:B------:R-:W-:-:S02]  /*07d0*/  UIMAD UR7, UR49, UR13, UR4 ;  /* 0x0000000d310772a4 */ /* 0x000fc4000f8e0204 */
[----:B------:R-:W-:Y:S01]  /*07e0*/  ULEA.HI.X UR18, UR18, UR5, UR8, 0x1, UP1 ;  /* 0x0000000512127291 */ /* 0x000fe200088f0c08 */
[----:B------:R-:W-:Y:S01]  /*07f0*/  @UP0 ULDC UR4, c[0x0][0x214] ;  /* 0x0000850000040ab9 */ /* 0x000fe20000000800 */
[----:B------:R-:W-:Y:S02]  /*0800*/  UISETP.GE.AND UP1, UPT, UR14, 0x1, UPT ;  /* 0x000000010e00788c */ /* 0x000fe4000bf26270 */
[----:B------:R-:W-:Y:S01]  /*0810*/  @UP0 UIMAD UR4, UR51, UR4, UR52 ;  /* 0x00000004330402a4 */ /* 0x000fe2000f8e0234 */
[----:B------:R-:W-:Y:S01]  /*0820*/  UMOV UR10, UR6 ;  /* 0x00000006000a7c82 */ /* 0x000fe20008000000 */
[----:B------:R-:W-:Y:S02]  /*0830*/  UMOV UR6, URZ ;  /* 0x0000003f00067c82 */ /* 0x000fe40008000000 */
[----:B------:R-:W-:Y:S02]  /*0840*/  @UP0 UIMAD UR4, UR4, UR14, URZ ;  /* 0x0000000e040402a4 */ /* 0x000fe4000f8e023f */
[----:B------:R-:W-:Y:S01]  /*0850*/  UIMAD.WIDE.U32 UR10, UR49, UR12, UR10 ;  /* 0x0000000c310a72a5 */ /* 0x000fe2000f8e000a */
[----:B------:R-:W-:-:S02]  /*0860*/  @UP0 ULDC.64 UR24, c[0x0][0x310] ;  /* 0x0000c40000180ab9 */ /* 0x000fc40000000a00 */
[----:B------:R-:W-:Y:S01]  /*0870*/  @UP0 ULDC UR12, c[0x0][0x21c] ;  /* 0x00008700000c0ab9 */ /* 0x000fe20000000800 */
[----:B------:R-:W-:Y:S02]  /*0880*/  UIADD3 UR16, UP2, UR16, UR10, URZ ;  /* 0x0000000a10107290 */ /* 0x000fe4000ff5e03f */
[----:B------:R-:W-:Y:S02]  /*0890*/  @UP0 UIMAD UR4, UR4, UR12, URZ ;  /* 0x0000000c040402a4 */ /* 0x000fe4000f8e023f */
[----:B------:R-:W-:Y:S02]  /*08a0*/  UIADD3 UR7, UR11, UR7, URZ ;  /* 0x000000070b077290 */ /* 0x000fe4000fffe03f */
[----:B------:R-:W-:Y:S01]  /*08b0*/  @UP0 UIMAD.WIDE UR24, UR4, 0x8, UR24 ;  /* 0x00000008041808a5 */ /* 0x000fe2000f8e0218 */
[----:B------:R-:W-:Y:S01]  /*08c0*/  ULDC.64 UR8, c[0x0][0x2e0] ;  /* 0x0000b80000087ab9 */ /* 0x000fe20000000a00 */
[----:B------:R-:W-:Y:S02]  /*08d0*/  UIADD3.X UR15, UR15, UR7, URZ, UP2, !UPT ;  /* 0x000000070f0f7290 */ /* 0x000fe400097fe43f */
[----:B------:R-:W-:Y:S01]  /*08e0*/  ULEA UR17, UP3, UR16, UR8, 0x1 ;  /* 0x0000000810117291 */ /* 0x000fe2000f86083f */
[----:B------:R-:W-:-:S02]  /*08f0*/  UMOV UR5, URZ ;  /* 0x0000003f00057c82 */ /* 0x000fc40008000000 */
[----:B------:R-:W-:Y:S01]  /*0900*/  @!UP0 UMOV UR24, URZ ;  /* 0x0000003f00188c82 */ /* 0x000fe20008000000 */
[----:B------:R-:W-:Y:S01]  /*0910*/  ULEA.HI.X UR16, UR16, UR9, UR15, 0x1, UP3 ;  /* 0x0000000910107291 */ /* 0x000fe200098f0c0f */
        /* <DEDUP_REMOVED lines=8> */
[----:B------:R2:W-:Y:S04]  /*09a0*/  STL [R1+0xe0], RZ ;  /* 0x0000e0ff01007387 */ /* 0x0005e80000100800 */
        /* <DEDUP_REMOVED lines=8> */
.L_x_497:
[----:B------:R-:W-:Y:S01]  /*0a30*/  ULDC UR37, c[0x0][0x224] ;  /* 0x0000890000257ab9 */ /* 0x000fe20000000800 */
[----:B------:R-:W-:Y:S01]  /*0a40*/  SHF.L.U32 R2, R62, 0x4, RZ ;  /* 0x000000043e027819 */ /* 0x000fe200000006ff */
[----:B------:R-:W-:Y:S01]  /*0a50*/  UIADD3 UR15, -UR4, UR37, URZ ;  /* 0x00000025040f7290 */ /* 0x000fe2000fffe13f */
[----:B--2---:R-:W-:Y:S01]  /*0a60*/  PRMT R0, RZ, 0x7610, R0 ;  /* 0x00007610ff007816 */ /* 0x004fe20000000000 */
[----:B------:R-:W-:Y:S01]  /*0a70*/  ULDC UR44, c[0x0][0x218] ;  /* 0x00008600002c7ab9 */ /* 0x000fe20000000800 */
[----:B-----5:R-:W-:Y:S01]  /*0a80*/  LOP3.LUT R65, R2, 0xfffffe00, RZ, 0xc0, !PT ;  /* 0xfffffe0002417812 */ /* 0x020fe200078ec0ff */
[----:B------:R-:W-:Y:S01]  /*0a90*/  ULEA UR14, UR15, 0xfffff800, 0xb ;  /* 0xfffff8000f0e7891 */ /* 0x000fe2000f8e583f */
[----:B------:R-:W-:Y:S02]  /*0aa0*/  PRMT R4, RZ, 0x7610, R4 ;  /* 0x00007610ff047816 */ /* 0x000fe40000000004 */
[----:B------:R-:W-:Y:S01]  /*0ab0*/  PRMT R5, RZ, 0x7610, R5 ;  /* 0x00007610ff057816 */ /* 0x000fe20000000005 */
[----:B------:R-:W-:Y:S01]  /*0ac0*/  UIADD3 UR13, -UR14, UR44, URZ ;  /* 0x0000002c0e0d7290 */ /* 0x000fe2000fffe13f */
[----:B------:R-:W-:-:S02]  /*0ad0*/  LOP3.LUT R64, R65, 0x1f, R62, 0xf8, !PT ;  /* 0x0000001f41407812 */ /* 0x000fc400078ef83e */
        /* <DEDUP_REMOVED lines=12> */
[----:B------:R-:W-:Y:S01]  /*0ba0*/  PRMT R18, RZ, 0x7610, R18 ;  /* 0x00007610ff127816 */ /* 0x000fe20000000012 */
[----:B------:R-:W-:Y:S01]  /*0bb0*/  BAR.SYNC.DEFER_BLOCKING 0x0 ;  /* 0x0000000000007b1d */ /* 0x000fe20000010000 */
[C---:B------:R-:W-:Y:S02]  /*0bc0*/  LOP3.LUT R61, R64.reuse, 0x20, RZ, 0xfc, !PT ;  /* 0x00000020403d7812 */ /* 0x040fe400078efcff */
[C---:B------:R-:W-:Y:S02]  /*0bd0*/  ISETP.GE.AND P2, PT, R64.reuse, UR13, PT ;  /* 0x0000000d40007c0c */ /* 0x040fe4000bf46270 */
[----:B------:R-:W-:Y:S01]  /*0be0*/  ISETP.GE.AND P1, PT, R61, UR13, PT ;  /* 0x0000000d3d007c0c */ /* 0x000fe2000bf26270 */
[----:B------:R-:W-:Y:S01]  /*0bf0*/  ULDC.64 UR8, c[0x0][0x2a0] ;  /* 0x0000a80000087ab9 */ /* 0x000fe20000000a00 */
[----:B------:R-:W-:Y:S01]  /*0c00*/  SHF.R.S32.HI R65, RZ, 0x1f, R64 ;  /* 0x0000001fff417819 */ /* 0x000fe20000011440 */
[----:B------:R-:W0:Y:S01]  /*0c10*/  S2R R23, SR_LANEID ;  /* 0x0000000000177919 */ /* 0x000e220000000000 */
[C---:B------:R-:W-:Y:S01]  /*0c20*/  LEA R2, P3, R64.reuse, UR47, 0x1 ;  /* 0x0000002f40027c11 */ /* 0x040fe2000f8608ff */
[----:B------:R-:W-:Y:S01]  /*0c30*/  ULDC.64 UR34, c[0x0][0x2a8] ;  /* 0x0000aa0000227ab9 */ /* 0x000fe20000000a00 */
[C---:B------:R-:W-:Y:S01]  /*0c40*/  LOP3.LUT R60, R64.reuse, 0x40, RZ, 0xfc, !PT ;  /* 0x00000040403c7812 */ /* 0x040fe200078efcff */
[----:B------:R-:W-:Y:S01]  /*0c50*/  ULDC.64 UR32, c[0x0][0x2b8] ;  /* 0x0000ae0000207ab9 */ /* 0x000fe20000000a00 */
[----:B------:R-:W-:-:S02]  /*0c60*/  LOP3.LUT R59, R64, 0x60, RZ, 0xfc, !PT ;  /* 0x00000060403b7812 */ /* 0x000fc400078efcff */
[C---:B------:R-:W-:Y:S02]  /*0c70*/  LOP3.LUT R58, R64.reuse, 0x80, RZ, 0xfc, !PT ;  /* 0x00000080403a7812 */ /* 0x040fe400078efcff */
[C---:B------:R-:W-:Y:S02]  /*0c80*/  LOP3.LUT R57, R64.reuse, 0xa0, RZ, 0xfc, !PT ;  /* 0x000000a040397812 */ /* 0x040fe400078efcff */
[C---:B------:R-:W-:Y:S02]  /*0c90*/  LEA.HI.X R3, R64.reuse, UR46, R65, 0x1, P3 ;  /* 0x0000002e40037c11 */ /* 0x040fe400098f0c41 */
[----:B------:R-:W-:Y:S02]  /*0ca0*/  LOP3.LUT R56, R64, 0xc0, RZ, 0xfc, !PT ;  /* 0x000000c040387812 */ /* 0x000fe400078efcff */
[----:B------:R-:W-:Y:S01]  /*0cb0*/  ISETP.GE.AND P0, PT, R60, UR13, PT ;  /* 0x0000000d3c007c0c */ /* 0x000fe2000bf06270 */
[----:B------:R-:W2:Y:S01]  /*0cc0*/  @!P2 LDG.E.U16 R0, desc[UR22][R2.64] ;  /* 0x000000160200a981 */ /* 0x000ea2000c1e1500 */
[----:B------:R-:W-:-:S02]  /*0cd0*/  LOP3.LUT R55, R64, 0xe0, RZ, 0xfc, !PT ;  /* 0x000000e040377812 */ /* 0x000fc400078efcff */
[----:B------:R-:W-:Y:S01]  /*0ce0*/  ISETP.GE.AND P4, PT, R59, UR13, PT ;  /* 0x0000000d3b007c0c */ /* 0x000fe2000bf86270 */
[----:B------:R-:W3:Y:S01]  /*0cf0*/  @!P1 LDG.E.U16 R4, desc[UR22][R2.64+0x40] ;  /* 0x0000401602049981 */ /* 0x000ee2000c1e1500 */
[----:B------:R-:W-:Y:S02]  /*0d00*/  LOP3.LUT R54, R64, 0x100, RZ, 0xfc, !PT ;  /* 0x0000010040367812 */ /* 0x000fe400078efcff */
[----:B------:R-:W-:Y:S02]  /*0d10*/  ISETP.GE.AND P6, PT, R58, UR13, PT ;  /* 0x0000000d3a007c0c */ /* 0x000fe4000bfc6270 */
[----:B------:R-:W-:Y:S02]  /*0d20*/  ISETP.GE.AND P5, PT, R57, UR13, PT ;  /* 0x0000000d39007c0c */ /* 0x000fe4000bfa6270 */
[----:B------:R-:W-:Y:S01]  /*0d30*/  ISETP.GE.AND P3, PT, R56, UR13, PT ;  /* 0x0000000d38007c0c */ /* 0x000fe2000bf66270 */
[----:B------:R-:W4:Y:S01]  /*0d40*/  @!P0 LDG.E.U16 R5, desc[UR22][R2.64+0x80] ;  /* 0x0000801602058981 */ /* 0x000f22000c1e1500 */
[----:B------:R-:W-:-:S02]  /*0d50*/  ISETP.GE.AND P2, PT, R55, UR13, PT ;  /* 0x0000000d37007c0c */ /* 0x000fc4000bf46270 */
[----:B------:R-:W-:Y:S01]  /*0d60*/  ISETP.GE.AND P1, PT, R54, UR13, PT ;  /* 0x0000000d36007c0c */ /* 0x000fe2000bf26270 */
[----:B------:R-:W5:Y:S01]  /*0d70*/  @!P4 LDG.E.U16 R6, desc[UR22][R2.64+0xc0] ;  /* 0x0000c0160206c981 */ /* 0x000f62000c1e1500 */
[C---:B------:R-:W-:Y:S02]  /*0d80*/  LOP3.LUT R53, R64.reuse, 0x120, RZ, 0xfc, !PT ;  /* 0x0000012040357812 */ /* 0x040fe400078efcff */
[C---:B------:R-:W-:Y:S01]  /*0d90*/  LOP3.LUT R52, R64.reuse, 0x140, RZ, 0xfc, !PT ;  /* 0x0000014040347812 */ /* 0x040fe200078efcff */
[----:B------:R-:W5:Y:S01]  /*0da0*/  @!P6 LDG.E.U16 R7, desc[UR22][R2.64+0x100] ;  /* 0x000100160207e981 */ /* 0x000f62000c1e1500 */
[C---:B------:R-:W-:Y:S02]  /*0db0*/  LOP3.LUT R51, R64.reuse, 0x160, RZ, 0xfc, !PT ;  /* 0x0000016040337812 */ /* 0x040fe400078efcff */
[C---:B------:R-:W-:Y:S01]  /*0dc0*/  LOP3.LUT R50, R64.reuse, 0x180, RZ, 0xfc, !PT ;  /* 0x0000018040327812 */ /* 0x040fe200078efcff */
[----:B------:R-:W5:Y:S01]  /*0dd0*/  @!P5 LDG.E.U16 R8, desc[UR22][R2.64+0x140] ;  /* 0x000140160208d981 */ /* 0x000f62000c1e1500 */
[----:B------:R-:W-:-:S02]  /*0de0*/  LOP3.LUT R49, R64, 0x1a0, RZ, 0xfc, !PT ;  /* 0x000001a040317812 */ /* 0x000fc400078efcff */
[----:B------:R-:W-:Y:S01]  /*0df0*/  ISETP.GE.AND P0, PT, R53, UR13, PT ;  /* 0x0000000d35007c0c */ /* 0x000fe2000bf06270 */
[----:B------:R-:W5:Y:S01]  /*0e00*/  @!P3 LDG.E.U16 R9, desc[UR22][R2.64+0x180] ;  /* 0x000180160209b981 */ /* 0x000f62000c1e1500 */
[----:B------:R-:W-:Y:S02]  /*0e10*/  LOP3.LUT R48, R64, 0x1c0, RZ, 0xfc, !PT ;  /* 0x000001c040307812 */ /* 0x000fe400078efcff */
[----:B------:R-:W-:Y:S01]  /*0e20*/  ISETP.GE.AND P4, PT, R52, UR13, PT ;  /* 0x0000000d34007c0c */ /* 0x000fe2000bf86270 */
[----:B------:R-:W5:Y:S01]  /*0e30*/  @!P2 LDG.E.U16 R10, desc[UR22][R2.64+0x1c0] ;  /* 0x0001c016020aa981 */ /* 0x000f62000c1e1500 */
[----:B------:R-:W-:Y:S02]  /*0e40*/  LOP3.LUT R47, R64, 0x1e0, RZ, 0xfc, !PT ;  /* 0x000001e0402f7812 */ /* 0x000fe400078efcff */
[----:B------:R-:W-:Y:S01]  /*0e50*/  ISETP.GE.AND P6, PT, R51, UR13, PT ;  /* 0x0000000d33007c0c */ /* 0x000fe2000bfc6270 */
[----:B------:R-:W5:Y:S01]  /*0e60*/  @!P1 LDG.E.U16 R11, desc[UR22][R2.64+0x200] ;  /* 0x00020016020b9981 */ /* 0x000f62000c1e1500 */
[----:B------:R-:W-:-:S02]  /*0e70*/  ISETP.GE.AND P5, PT, R50, UR13, PT ;  /* 0x0000000d32007c0c */ /* 0x000fc4000bfa6270 */
        /* <DEDUP_REMOVED lines=14> */
[C---:B------:R-:W-:Y:S01]  /*0f60*/  IADD3 R24, R19.reuse, 0x40, RZ ;  /* 0x0000004013187810 */ /* 0x040fe20007ffe0ff */
[C---:B------:R-:W-:Y:S01]  /*0f70*/  VIADD R30, R19.reuse, 0xa0 ;  /* 0x000000a0131e7836 */ /* 0x040fe20000000000 */
[C---:B------:R-:W-:Y:S02]  /*0f80*/  IADD3 R26, R19.reuse, 0x60, RZ ;  /* 0x00000060131a7810 */ /* 0x040fe40007ffe0ff */
[CC--:B------:R-:W-:Y:S02]  /*0f90*/  LEA.HI.SX32 R20, R19.reuse, R19.reuse, 0x1b ;  /* 0x0000001313147211 */ /* 0x0c0fe400078fdaff */
[----:B------:R-:W-:Y:S02]  /*0fa0*/  IADD3 R28, R19, 0x80, RZ ;  /* 0x00000080131c7810 */ /* 0x000fe40007ffe0ff */
[----:B------:R-:W-:-:S02]  /*0fb0*/  LEA.HI.SX32 R22, R22, R19, 0x1b ;  /* 0x0000001316167211 */ /* 0x000fc400078fdaff */
[C---:B------:R-:W-:Y:S02]  /*0fc0*/  IADD3 R32, R19.reuse, 0xc0, RZ ;  /* 0x000000c013207810 */ /* 0x040fe40007ffe0ff */
[-C--:B------:R-:W-:Y:S02]  /*0fd0*/  LEA.HI.SX32 R24, R24, R19.reuse, 0x1b ;  /* 0x0000001318187211 */ /* 0x080fe400078fdaff */
[C---:B-1----:R-:W-:Y:S02]  /*0fe0*/  IADD3 R2, R19.reuse, 0xe0, RZ ;  /* 0x000000e013027810 */ /* 0x042fe40007ffe0ff */
[----:B------:R-:W-:Y:S01]  /*0ff0*/  LEA.HI.SX32 R26, R26, R19, 0x1b ;  /* 0x000000131a1a7211 */ /* 0x000fe200078fdaff */
[C---:B------:R-:W-:Y:S01]  /*1000*/  VIADD R38, R19.reuse, 0x140 ;  /* 0x0000014013267836 */ /* 0x040fe20000000000 */
[----:B------:R-:W-:Y:S02]  /*1010*/  IADD3 R34, R19, 0x100, RZ ;  /* 0x0000010013227810 */ /* 0x000fe40007ffe0ff */
[----:B------:R-:W-:-:S02]  /*1020*/  LEA R157, R20, UR7, 0x1 ;  /* 0x00000007149d7c11 */ /* 0x000fc4000f8e08ff */
[-C--:B------:R-:W-:Y:S02]  /*1030*/  LEA.HI.SX32 R28, R28, R19.reuse, 0x1b ;  /* 0x000000131c1c7211 */ /* 0x080fe400078fdaff */
[----:B------:R-:W-:Y:S02]  /*1040*/  IADD3 R36, R19, 0x120, RZ ;  /* 0x0000012013247810 */ /* 0x000fe40007ffe0ff */
[-C--:B------:R-:W-:Y:S02]  /*1050*/  LEA.HI.SX32 R30, R30, R19.reuse, 0x1b ;  /* 0x000000131e1e7211 */ /* 0x080fe400078fdaff */
[----:B------:R-:W-:Y:S02]  /*1060*/  LEA R156, R22, UR7, 0x1 ;  /* 0x00000007169c7c11 */ /* 0x000fe4000f8e08ff */
[----:B------:R-:W-:Y:S02]  /*1070*/  LEA.HI.SX32 R32, R32, R19, 0x1b ;  /* 0x0000001320207211 */ /* 0x000fe400078fdaff */
[----:B------:R-:W-:-:S02]  /*1080*/  LEA R155, R24, UR7, 0x1 ;  /* 0x00000007189b7c11 */ /* 0x000fc4000f8e08ff */
[C---:B------:R-:W-:Y:S02]  /*1090*/  IADD3 R40, R19.reuse, 0x160, RZ ;  /* 0x0000016013287810 */ /* 0x040fe40007ffe0ff */
[-C--:B------:R-:W-:Y:S02]  /*10a0*/  LEA.HI.SX32 R2, R2, R19.reuse, 0x1b ;  /* 0x0000001302027211 */ /* 0x080fe400078fdaff */
[----:B------:R-:W-:Y:S02]  /*10b0*/  LEA R154, R26, UR7, 0x1 ;  /* 0x000000071a9a7c11 */ /* 0x000fe4000f8e08ff */
[C---:B------:R-:W-:Y:S02]  /*10c0*/  IADD3 R42, R19.reuse, 0x180, RZ ;  /* 0x00000180132a7810 */ /* 0x040fe40007ffe0ff */
[----:B------:R-:W-:Y:S02]  /*10d0*/  IADD3 R46, R19, 0x1c0, RZ ;  /* 0x000001c0132e7810 */ /* 0x000fe40007ffe0ff */
[----:B------:R-:W-:-:S02]  /*10e0*/  LEA.HI.SX32 R34, R34, R19, 0x1b ;  /* 0x0000001322227211 */ /* 0x000fc400078fdaff */
[----:B------:R-:W-:Y:S01]  /*10f0*/  LEA R153, R28, UR7, 0x1 ;  /* 0x000000071c997c11 */ /* 0x000fe2000f8e08ff */
[C---:B------:R-:W-:Y:S01]  /*1100*/  VIADD R66, R19.reuse, 0x1e0 ;  /* 0x000001e013427836 */ /* 0x040fe20000000000 */
        /* <DEDUP_REMOVED lines=8> */
[-C--:B------:R-:W-:Y:S02]  /*1190*/  LEA.HI.SX32 R46, R46, R19.reuse, 0x1b ;  /* 0x000000132e2e7211 */ /* 0x080fe400078fdaff */
[----:B------:R-:W-:Y:S02]  /*11a0*/  LEA R149, R34, UR7, 0x1 ;  /* 0x0000000722957c11 */ /* 0x000fe4000f8e08ff */
[----:B------:R-:W-:-:S02]  /*11b0*/  LEA.HI.SX32 R44, R44, R19, 0x1b ;  /* 0x000000132c2c7211 */ /* 0x000fc400078fdaff */
[----:B------:R-:W-:Y:S02]  /*11c0*/  LEA R148, R36, UR7, 0x1 ;  /* 0x0000000724947c11 */ /* 0x000fe4000f8e08ff */
[----:B------:R-:W-:Y:S02]  /*11d0*/  LEA R147, R38, UR7, 0x1 ;  /* 0x0000000726937c11 */ /* 0x000fe4000f8e08ff */
[----:B------:R-:W-:Y:S02]  /*11e0*/  LEA.HI.SX32 R66, R66, R19, 0x1b ;  /* 0x0000001342427211 */ /* 0x000fe400078fdaff */
[----:B------:R-:W-:Y:S02]  /*11f0*/  LEA R146, R40, UR7, 0x1 ;  /* 0x0000000728927c11 */ /* 0x000fe4000f8e08ff */
[----:B------:R-:W-:Y:S02]  /*1200*/  LEA R145, R42, UR7, 0x1 ;  /* 0x000000072a917c11 */ /* 0x000fe4000f8e08ff */
[----:B------:R-:W-:-:S02]  /*1210*/  LEA R143, R46, UR7, 0x1 ;  /* 0x000000072e8f7c11 */ /* 0x000fc4000f8e08ff */
[----:B------:R-:W-:Y:S02]  /*1220*/  LEA R144, R44, UR7, 0x1 ;  /* 0x000000072c907c11 */ /* 0x000fe4000f8e08ff */
[----:B------:R-:W-:Y:S02]  /*1230*/  LEA R142, R66, UR7, 0x1 ;  /* 0x00000007428e7c11 */ /* 0x000fe4000f8e08ff */
[C---:B------:R-:W-:Y:S02]  /*1240*/  ISETP.GE.AND P2, PT, R64.reuse, UR13, PT ;  /* 0x0000000d40007c0c */ /* 0x040fe4000bf46270 */
[----:B------:R-:W-:Y:S02]  /*1250*/  ISETP.GE.AND P1, PT, R61, UR13, PT ;  /* 0x0000000d3d007c0c */ /* 0x000fe4000bf26270 */
[----:B------:R-:W-:Y:S02]  /*1260*/  LEA R2, P3, R64, UR21, 0x1 ;  /* 0x0000001540027c11 */ /* 0x000fe4000f8608ff */
[----:B------:R-:W-:-:S02]  /*1270*/  ISETP.GE.AND P0, PT, R60, UR13, PT ;  /* 0x0000000d3c007c0c */ /* 0x000fc4000bf06270 */
[----:B------:R-:W-:Y:S02]  /*1280*/  LEA.HI.X R3, R64, UR20, R65, 0x1, P3 ;  /* 0x0000001440037c11 */ /* 0x000fe400098f0c41 */
[----:B------:R-:W-:Y:S02]  /*1290*/  ISETP.GE.AND P4, PT, R59, UR13, PT ;  /* 0x0000000d3b007c0c */ /* 0x000fe4000bf86270 */
[----:B------:R-:W-:Y:S02]  /*12a0*/  ISETP.GE.AND P6, PT, R58, UR13, PT ;  /* 0x0000000d3a007c0c */ /* 0x000fe4000bfc6270 */
[----:B------:R-:W-:Y:S02]  /*12b0*/  ISETP.GE.AND P5, PT, R57, UR13, PT ;  /* 0x0000000d39007c0c */ /* 0x000fe4000bfa6270 */
[----:B------:R-:W-:Y:S01]  /*12c0*/  ISETP.GE.AND P3, PT, R56, UR13, PT ;  /* 0x0000000d38007c0c */ /* 0x000fe2000bf66270 */
[----:B--2---:R0:W-:Y:S04]  /*12d0*/  STS.U16 [R157], R0 ;  /* 0x000000009d007388 */ /* 0x0041e80000000400 */
[----:B---3--:R1:W-:Y:S01]  /*12e0*/  STS.U16 [R156+0x40], R4 ;  /* 0x000040049c007388 */ /* 0x0083e20000000400 */
[----:B0-----:R-:W-:-:S03]  /*12f0*/  LEA R0, R23, R21, 0x4 ;  /* 0x0000001517007211 */ /* 0x001fc600078e20ff */
        /* <DEDUP_REMOVED lines=78> */
[C---:B0-----:R-:W-:Y:S02]  /*17e0*/  LEA R2, P3, R64.reuse, UR19, 0x1 ;  /* 0x0000001340027c11 */ /* 0x041fe4000f8608ff */
[----:B------:R-:W-:Y:S02]  /*17f0*/  PRMT R20, RZ, 0x7610, R20 ;  /* 0x00007610ff147816 */ /* 0x000fe40000000014 */
[----:B------:R-:W-:Y:S02]  /*1800*/  LEA.HI.X R3, R64, UR18, R65, 0x1, P3 ;  /* 0x0000001240037c11 */ /* 0x000fe400098f0c41 */
        /* <DEDUP_REMOVED lines=8> */
[----:B------:R-:W-:Y:S01]  /*1890*/  PRMT R28, RZ, 0x7610, R28 ;  /* 0x00007610ff1c7816 */ /* 0x000fe2000000001c */
[----:B--2---:R-:W-:Y:S04]  /*18a0*/  STS.U16 [R157], R4 ;  /* 0x000000049d007388 */ /* 0x004fe80000000400 */
[----:B---3--:R-:W-:Y:S04]  /*18b0*/  STS.U16 [R156+0x40], R5 ;  /* 0x000040059c007388 */ /* 0x008fe80000000400 */
[----:B----4-:R-:W-:Y:S04]  /*18c0*/  STS.U16 [R155+0x80], R6 ;  /* 0x000080069b007388 */ /* 0x010fe80000000400 */
[----:B-----5:R-:W-:Y:S04]  /*18d0*/  STS.U16 [R154+0xc0], R7 ;  /* 0x0000c0079a007388 */ /* 0x020fe80000000400 */
[----:B------:R-:W-:Y:S04]  /*18e0*/  STS.U16 [R153+0x100], R8 ;  /* 0x0001000899007388 */ /* 0x000fe80000000400 */
[----:B------:R-:W-:Y:S04]  /*18f0*/  STS.U16 [R152+0x140], R9 ;  /* 0x0001400998007388 */ /* 0x000fe80000000400 */
[----:B------:R0:W-:Y:S04]  /*1900*/  STS.U16 [R151+0x180], R10 ;  /* 0x0001800a97007388 */ /* 0x0001e80000000400 */
[----:B------:R1:W-:Y:S04]  /*1910*/  STS.U16 [R150+0x1c0], R11 ;  /* 0x0001c00b96007388 */ /* 0x0003e80000000400 */
[----:B------:R2:W-:Y:S04]  /*1920*/  STS.U16 [R149+0x200], R12 ;  /* 0x0002000c95007388 */ /* 0x0005e80000000400 */
        /* <DEDUP_REMOVED lines=26> */
[----:B-1----:R-:W-:Y:S02]  /*1ad0*/  PRMT R11, RZ, 0x7610, R11 ;  /* 0x00007610ff0b7816 */ /* 0x002fe4000000000b */
[----:B--2---:R-:W-:Y:S02]  /*1ae0*/  PRMT R12, RZ, 0x7610, R12 ;  /* 0x00007610ff0c7816 */ /* 0x004fe4000000000c */
[----:B---3--:R-:W-:Y:S02]  /*1af0*/  PRMT R0, RZ, 0x7610, R0 ;  /* 0x00007610ff007816 */ /* 0x008fe40000000000 */
[----:B------:R-:W-:Y:S02]  /*1b00*/  PRMT R13, RZ, 0x7610, R13 ;  /* 0x00007610ff0d7816 */ /* 0x000fe4000000000d */
[----:B----4-:R-:W-:Y:S02]  /*1b10*/  PRMT R14, RZ, 0x7610, R14 ;  /* 0x00007610ff0e7816 */ /* 0x010fe4000000000e */
[----:B-----5:R-:W-:Y:S01]  /*1b20*/  PRMT R15, RZ, 0x7610, R15 ;  /* 0x00007610ff0f7816 */ /* 0x020fe2000000000f */
        /* <DEDUP_REMOVED lines=26> */
[----:B------:R-:W5:Y:S04]  /*1cd0*/  @!P2 LDG.E.U16 R27, desc[UR22][R2.64+0x380] ;  /* 0x00038016021ba981 */ /* 0x000f68000c1e1500 */
[----:B------:R0:W5:Y:S01]  /*1ce0*/  @!P1 LDG.E.U16 R28, desc[UR22][R2.64+0x3c0] ;  /* 0x0003c016021c9981 */ /* 0x000162000c1e1500 */
[----:B------:R-:W-:Y:S01]  /*1cf0*/  ISETP.GE.AND P0, PT, R64, UR13, PT ;  /* 0x0000000d40007c0c */ /* 0x000fe2000bf06270 */
[----:B------:R-:W-:-:S02]  /*1d00*/  USHF.R.S32.HI UR12, URZ, 0x1f, UR14 ;  /* 0x0000001f3f0c7899 */ /* 0x000fc4000801140e */
[----:B------:R-:W-:Y:S01]  /*1d10*/  UIMAD UR7, UR50, UR8, URZ ;  /* 0x00000008320772a4 */ /* 0x000fe2000f8e023f */
[----:B------:R-:W-:Y:S02]  /*1d20*/  MOV R4, UR14 ;  /* 0x0000000e00047c02 */ /* 0x000fe40008000f00 */
[----:B------:R-:W-:Y:S02]  /*1d30*/  MOV R7, UR8 ;  /* 0x0000000800077c02 */ /* 0x000fe40008000f00 */
[----:B------:R-:W-:Y:S01]  /*1d40*/  MOV R5, UR12 ;  /* 0x0000000c00057c02 */ /* 0x000fe20008000f00 */
[----:B------:R-:W-:Y:S02]  /*1d50*/  UIMAD.WIDE.U32 UR10, UR51, UR8, URZ ;  /* 0x00000008330a72a5 */ /* 0x000fe4000f8e003f */
[----:B------:R-:W-:-:S03]  /*1d60*/  UIMAD UR30, UR51, UR9, UR7 ;  /* 0x00000009331e72a4 */ /* 0x000fc6000f8e0207 */
[----:B------:R-:W-:Y:S01]  /*1d70*/  ULDC.64 UR8, c[0x0][0x2b0] ;  /* 0x0000ac0000087ab9 */ /* 0x000fe20000000a00 */
[--C-:B0-----:R-:W-:Y:S01]  /*1d80*/  @!P0 IMAD.WIDE.U32 R2, R7, UR51, R4.reuse ;  /* 0x0000003307028c25 */ /* 0x101fe2000f8e0004 */
[----:B------:R-:W-:Y:S02]  /*1d90*/  UIMAD UR31, UR50, UR8, URZ ;  /* 0x00000008321f72a4 */ /* 0x000fe4000f8e023f */
[----:B------:R-:W-:Y:S01]  /*1da0*/  USHF.R.S32.HI UR7, URZ, 0x1f, UR52 ;  /* 0x0000001f3f077899 */ /* 0x000fe20008011434 */
[----:B------:R-:W-:Y:S01]  /*1db0*/  IMAD.U32 R7, RZ, RZ, UR8 ;  /* 0x00000008ff077e24 */ /* 0x000fe2000f8e00ff */
[----:B------:R-:W-:Y:S02]  /*1dc0*/  UIMAD UR31, UR51, UR9, UR31 ;  /* 0x00000009331f72a4 */ /* 0x000fe4000f8e021f */
[----:B------:R-:W-:Y:S01]  /*1dd0*/  UIMAD UR36, UR7, UR34, URZ ;  /* 0x00000022072472a4 */ /* 0x000fe2000f8e023f */
[----:B------:R-:W-:Y:S01]  /*1de0*/  @!P0 IMAD.WIDE.U32 R4, R7, UR51, R4 ;  /* 0x0000003307048c25 */ /* 0x000fe2000f8e0004 */
[----:B------:R-:W-:Y:S01]  /*1df0*/  UIADD3 UR11, UR11, UR30, URZ ;  /* 0x0000001e0b0b7290 */ /* 0x000fe2000fffe03f */
[----:B------:R-:W-:Y:S01]  /*1e00*/  MOV R7, UR34 ;  /* 0x0000002200077c02 */ /* 0x000fe20008000f00 */
[----:B------:R-:W-:Y:S01]  /*1e10*/  UIMAD.WIDE.U32 UR8, UR51, UR8, URZ ;  /* 0x00000008330872a5 */ /* 0x000fe2000f8e003f */
[----:B------:R-:W-:Y:S01]  /*1e20*/  @!P0 IADD3 R3, R3, UR30, RZ ;  /* 0x0000001e03038c10 */ /* 0x000fe2000fffe0ff */
[----:B------:R-:W-:Y:S01]  /*1e30*/  UIMAD UR36, UR52, UR35, UR36 ;  /* 0x00000023342472a4 */ /* 0x000fe2000f8e0224 */
[----:B------:R-:W-:Y:S01]  /*1e40*/  @!P0 IADD3 R5, R5, UR31, RZ ;  /* 0x0000001f05058c10 */ /* 0x000fe2000fffe0ff */
[----:B------:R-:W-:Y:S01]  /*1e50*/  UIMAD.WIDE.U32 UR34, UR52, UR34, UR10 ;  /* 0x00000022342272a5 */ /* 0x000fe2000f8e000a */
[----:B------:R-:W-:Y:S01]  /*1e60*/  MOV R9, UR32 ;  /* 0x0000002000097c02 */ /* 0x000fe20008000f00 */
[----:B------:R-:W-:-:S02]  /*1e70*/  UIMAD UR10, UR7, UR32, URZ ;  /* 0x00000020070a72a4 */ /* 0x000fc4000f8e023f */
[----:B------:R-:W-:Y:S02]  /*1e80*/  UIADD3 UR11, UR4, -UR37, URZ ;  /* 0x80000025040b7290 */ /* 0x000fe4000fffe03f */
[----:B------:R-:W-:Y:S01]  /*1e90*/  UIADD3 UR9, UR9, UR31, URZ ;  /* 0x0000001f09097290 */ /* 0x000fe2000fffe03f */
[----:B------:R-:W-:Y:S01]  /*1ea0*/  @!P0 IMAD.WIDE.U32 R2, R7, UR52, R2 ;  /* 0x0000003407028c25 */ /* 0x000fe2000f8e0002 */
[----:B------:R-:W-:Y:S02]  /*1eb0*/  UIMAD UR37, UR52, UR33, UR10 ;  /* 0x00000021342572a4 */ /* 0x000fe4000f8e020a */
[----:B------:R-:W-:Y:S01]  /*1ec0*/  UIMAD UR11, UR11, -0x800, URZ ;  /* 0xfffff8000b0b78a4 */ /* 0x000fe2000f8e023f */
[----:B------:R-:W-:Y:S01]  /*1ed0*/  @!P0 IMAD.WIDE.U32 R4, R9, UR52, R4 ;  /* 0x0000003409048c25 */ /* 0x000fe2000f8e0004 */
[----:B------:R-:W-:Y:S01]  /*1ee0*/  UIMAD.WIDE.U32 UR32, UR52, UR32, UR8 ;  /* 0x00000020342072a5 */ /* 0x000fe2000f8e0008 */
[C---:B------:R-:W-:Y:S01]  /*1ef0*/  @!P0 IADD3 R9, P1, R64.reuse, R2, RZ ;  /* 0x0000000240098210 */ /* 0x040fe20007f3e0ff */
[----:B------:R-:W-:Y:S01]  /*1f00*/  UIADD3 UR39, UP0, UR11, UR34, URZ ;  /* 0x000000220b277290 */ /* 0x000fe2000ff1e03f */
[----:B------:R-:W-:Y:S01]  /*1f10*/  @!P0 IADD3 R7, P2, R64, R4, RZ ;  /* 0x0000000440078210 */ /* 0x000fe20007f5e0ff */
[----:B------:R-:W-:-:S02]  /*1f20*/  USHF.R.S32.HI UR10, URZ, 0x1f, UR11 ;  /* 0x0000001f3f0a7899 */ /* 0x000fc4000801140b */
[----:B------:R-:W-:Y:S01]  /*1f30*/  UIADD3 UR38, UP1, UR11, UR32, URZ ;  /* 0x000000200b267290 */ /* 0x000fe2000ff3e03f */
[C---:B------:R-:W-:Y:S01]  /*1f40*/  @!P0 IADD3.X R24, R65.reuse, UR36, R3, P1, !PT ;  /* 0x0000002441188c10 */ /* 0x040fe20008ffe403 */
[----:B------:R-:W-:Y:S01]  /*1f50*/  ULDC.64 UR8, c[0x0][0x318] ;  /* 0x0000c60000087ab9 */ /* 0x000fe20000000a00 */
[----:B------:R-:W-:Y:S01]  /*1f60*/  ULDC.64 UR30, c[0x0][0x308] ;  /* 0x0000c200001e7ab9 */ /* 0x000fe20000000a00 */
[----:B------:R-:W-:Y:S01]  /*1f70*/  @!P0 IADD3.X R22, R65, UR37, R5, P2, !PT ;  /* 0x0000002541168c10 */ /* 0x000fe200097fe405 */
[----:B------:R-:W-:Y:S01]  /*1f80*/  UIADD3.X UR34, UR10, UR36, UR35, UP0, !UPT ;  /* 0x000000240a227290 */ /* 0x000fe200087fe423 */
[C---:B------:R-:W-:Y:S01]  /*1f90*/  LEA R4, P1, R64.reuse, UR8, 0x1 ;  /* 0x0000000840047c11 */ /* 0x040fe2000f8208ff */
[----:B------:R-:W-:Y:S01]  /*1fa0*/  UIADD3.X UR32, UR10, UR37, UR33, UP1, !UPT ;  /* 0x000000250a207290 */ /* 0x000fe20008ffe421 */
[----:B------:R-:W-:Y:S01]  /*1fb0*/  LEA R2, P2, R64, UR30, 0x1 ;  /* 0x0000001e40027c11 */ /* 0x000fe2000f8408ff */
[----:B------:R-:W-:Y:S01]  /*1fc0*/  IMAD.U32 R21, RZ, RZ, UR39 ;  /* 0x00000027ff157e24 */ /* 0x000fe2000f8e00ff */
[----:B------:R-:W-:-:S02]  /*1fd0*/  MOV R23, UR38 ;  /* 0x0000002600177c02 */ /* 0x000fc40008000f00 */
[C-C-:B------:R-:W-:Y:S02]  /*1fe0*/  LEA.HI.X R5, R64.reuse, UR9, R65.reuse, 0x1, P1 ;  /* 0x0000000940057c11 */ /* 0x140fe400088f0c41 */
[----:B------:R-:W-:Y:S02]  /*1ff0*/  LEA.HI.X R3, R64, UR31, R65, 0x1, P2 ;  /* 0x0000001f40037c11 */ /* 0x000fe400090f0c41 */
[----:B------:R-:W-:Y:S02]  /*2000*/  LEA R4, P2, R21, R4, 0x1 ;  /* 0x0000000415047211 */ /* 0x000fe400078408ff */
[----:B------:R-:W-:Y:S02]  /*2010*/  LEA R2, P4, R23, R2, 0x1 ;  /* 0x0000000217027211 */ /* 0x000fe400078808ff */
[----:B------:R-:W-:Y:S02]  /*2020*/  MOV R30, UR34 ;  /* 0x00000022001e7c02 */ /* 0x000fe40008000f00 */
[----:B------:R-:W-:-:S02]  /*2030*/  MOV R40, UR32 ;  /* 0x0000002000287c02 */ /* 0x000fc40008000f00 */
[----:B------:R-:W-:Y:S02]  /*2040*/  @!P0 LEA R8, P1, R9, UR8, 0x1 ;  /* 0x0000000809088c11 */ /* 0x000fe4000f8208ff */
[----:B------:R-:W-:Y:S02]  /*2050*/  @!P0 LEA R6, P3, R7, UR30, 0x1 ;  /* 0x0000001e07068c11 */ /* 0x000fe4000f8608ff */
[----:B------:R-:W-:Y:S02]  /*2060*/  LEA.HI.X R5, R21, R5, R30, 0x1, P2 ;  /* 0x0000000515057211 */ /* 0x000fe400010f0c1e */
[----:B------:R-:W-:Y:S02]  /*2070*/  LEA.HI.X R3, R23, R3, R40, 0x1, P4 ;  /* 0x0000000317037211 */ /* 0x000fe400020f0c28 */
[----:B------:R-:W-:Y:S02]  /*2080*/  @!P0 LEA.HI.X R9, R9, UR9, R24, 0x1, P1 ;  /* 0x0000000909098c11 */ /* 0x000fe400088f0c18 */
[----:B------:R-:W-:-:S02]  /*2090*/  @!P0 LEA.HI.X R7, R7, UR31, R22, 0x1, P3 ;  /* 0x0000001f07078c11 */ /* 0x000fc400098f0c16 */
[----:B------:R-:W-:Y:S02]  /*20a0*/  ISETP.GE.AND P1, PT, R60, UR13, PT ;  /* 0x0000000d3c007c0c */ /* 0x000fe4000bf26270 */
[----:B------:R-:W-:Y:S02]  /*20b0*/  PRMT R29, RZ, 0x7610, R29 ;  /* 0x00007610ff1d7816 */ /* 0x000fe4000000001d */
[----:B------:R-:W-:Y:S02]  /*20c0*/  ISETP.GE.AND P2, PT, R58, UR13, PT ;  /* 0x0000000d3a007c0c */ /* 0x000fe4000bf46270 */
[----:B------:R-:W-:Y:S02]  /*20d0*/  ISETP.GE.AND P3, PT, R61, UR13, PT ;  /* 0x0000000d3d007c0c */ /* 0x000fe4000bf66270 */
[----:B------:R-:W-:Y:S02]  /*20e0*/  ISETP.GE.AND P4, PT, R59, UR13, PT ;  /* 0x0000000d3b007c0c */ /* 0x000fe4000bf86270 */
[----:B------:R-:W-:-:S02]  /*20f0*/  ISETP.GE.AND P5, PT, R57, UR13, PT ;  /* 0x0000000d39007c0c */ /* 0x000fc4000bfa6270 */
[----:B------:R-:W-:Y:S02]  /*2100*/  ISETP.GE.AND P6, PT, R56, UR13, PT ;  /* 0x0000000d38007c0c */ /* 0x000fe4000bfc6270 */
[----:B------:R-:W-:Y:S02]  /*2110*/  PRMT R30, RZ, 0x7610, R30 ;  /* 0x00007610ff1e7816 */ /* 0x000fe4000000001e */
[----:B------:R-:W-:Y:S02]  /*2120*/  PRMT R31, RZ, 0x7610, R31 ;  /* 0x00007610ff1f7816 */ /* 0x000fe4000000001f */
[----:B------:R-:W-:Y:S02]  /*2130*/  PRMT R40, RZ, 0x7610, R40 ;  /* 0x00007610ff287816 */ /* 0x000fe40000000028 */
        /* <DEDUP_REMOVED lines=37> */
[----:B-1----:R-:W-:-:S05]  /*2390*/  PRMT R28, RZ, 0x7610, R28 ;  /* 0x00007610ff1c7816 */ /* 0x002fca000000001c */
[----:B------:R-:W2:Y:S01]  /*23a0*/  @!P1 LDG.E.U16 R18, desc[UR22][R4.64+-0xf80] ;  /* 0xfff0801604129981 */ /* 0x000ea2000c1e1500 */
[----:B------:R-:W-:-:S13]  /*23b0*/  ISETP.GE.AND P1, PT, R55, UR13, PT ;  /* 0x0000000d37007c0c */ /* 0x000fda000bf26270 */
[----:B------:R-:W3:Y:S01]  /*23c0*/  @!P1 LDG.E.U16 R28, desc[UR22][R4.64+-0xe40] ;  /* 0xfff1c016041c9981 */ /* 0x000ee2000c1e1500 */
[----:B------:R-:W-:Y:S02]  /*23d0*/  ISETP.GE.AND P1, PT, R54, UR13, PT ;  /* 0x0000000d36007c0c */ /* 0x000fe4000bf26270 */
[----:B------:R-:W-:Y:S02]  /*23e0*/  PRMT R25, RZ, 0x7610, R25 ;  /* 0x00007610ff197816 */ /* 0x000fe40000000019 */
[----:B------:R-:W-:Y:S02]  /*23f0*/  PRMT R11, RZ, 0x7610, R11 ;  /* 0x00007610ff0b7816 */ /* 0x000fe4000000000b */
[----:B------:R-:W-:Y:S02]  /*2400*/  PRMT R19, RZ, 0x7610, R19 ;  /* 0x00007610ff137816 */ /* 0x000fe40000000013 */
[----:B------:R-:W-:Y:S01]  /*2410*/  PRMT R10, RZ, 0x7610, R10 ;  /* 0x00007610ff0a7816 */ /* 0x000fe2000000000a */
[----:B------:R-:W4:Y:S04]  /*2420*/  @!P2 LDG.E.U16 R25, desc[UR22][R4.64+-0xf00] ;  /* 0xfff100160419a981 */ /* 0x000f28000c1e1500 */
[----:B------:R-:W5:Y:S01]  /*2430*/  @!P1 LDG.E.U16 R29, desc[UR22][R4.64+-0xe00] ;  /* 0xfff20016041d9981 */ /* 0x000f62000c1e1500 */
[----:B------:R-:W-:-:S02]  /*2440*/  ISETP.GE.AND P1, PT, R53, UR13, PT ;  /* 0x0000000d35007c0c */ /* 0x000fc4000bf26270 */
[----:B------:R-:W-:Y:S01]  /*2450*/  PRMT R26, RZ, 0x7610, R26 ;  /* 0x00007610ff1a7816 */ /* 0x000fe2000000001a */
[----:B------:R-:W2:Y:S01]  /*2460*/  @!P3 LDG.E.U16 R11, desc[UR22][R4.64+-0xfc0] ;  /* 0xfff04016040bb981 */ /* 0x000ea2000c1e1500 */
[----:B------:R-:W-:Y:S02]  /*2470*/  PRMT R27, RZ, 0x7610, R27 ;  /* 0x00007610ff1b7816 */ /* 0x000fe4000000001b */
[----:B------:R-:W-:Y:S01]  /*2480*/  ISETP.GE.AND P2, PT, R51, UR13, PT ;  /* 0x0000000d33007c0c */ /* 0x000fe2000bf46270 */
[----:B------:R-:W3:Y:S01]  /*2490*/  @!P4 LDG.E.U16 R19, desc[UR22][R4.64+-0xf40] ;  /* 0xfff0c0160413c981 */ /* 0x000ee2000c1e1500 */
[----:B------:R-:W-:-:S03]  /*24a0*/  ISETP.GE.AND P3, PT, R50, UR13, PT ;  /* 0x0000000d32007c0c */ /* 0x000fc6000bf66270 */
[----:B------:R0:W4:Y:S04]  /*24b0*/  @!P0 LDG.E.U16 R10, desc[UR22][R8.64] ;  /* 0x00000016080a8981 */ /* 0x000128000c1e1500 */
[----:B------:R-:W5:Y:S01]  /*24c0*/  @!P1 LDG.E.U16 R30, desc[UR22][R4.64+-0xdc0] ;  /* 0xfff24016041e9981 */ /* 0x000f62000c1e1500 */
[----:B------:R-:W-:Y:S02]  /*24d0*/  ISETP.GE.AND P1, PT, R52, UR13, PT ;  /* 0x0000000d34007c0c */ /* 0x000fe4000bf26270 */
[----:B------:R-:W-:Y:S01]  /*24e0*/  ISETP.GE.AND P4, PT, R49, UR13, PT ;  /* 0x0000000d31007c0c */ /* 0x000fe2000bf86270 */
[----:B------:R-:W5:Y:S01]  /*24f0*/  @!P5 LDG.E.U16 R26, desc[UR22][R4.64+-0xec0] ;  /* 0xfff14016041ad981 */ /* 0x000f62000c1e1500 */
[----:B------:R-:W-:-:S03]  /*2500*/  ISETP.GE.AND P5, PT, R48, UR13, PT ;  /* 0x0000000d30007c0c */ /* 0x000fc6000bfa6270 */
[----:B------:R-:W5:Y:S01]  /*2510*/  @!P6 LDG.E.U16 R27, desc[UR22][R4.64+-0xe80] ;  /* 0xfff18016041be981 */ /* 0x000f62000c1e1500 */
[----:B------:R-:W-:Y:S02]  /*2520*/  ISETP.GE.AND P6, PT, R47, UR13, PT ;  /* 0x0000000d2f007c0c */ /* 0x000fe4000bfc6270 */
[----:B0-----:R-:W-:Y:S01]  /*2530*/  PRMT R8, RZ, 0x7610, R8 ;  /* 0x00007610ff087816 */ /* 0x001fe20000000008 */
[----:B------:R-:W5:Y:S01]  /*2540*/  @!P3 LDG.E.U16 R31, desc[UR22][R4.64+-0xd00] ;  /* 0xfff30016041fb981 */ /* 0x000f62000c1e1500 */
[----:B------:R-:W-:-:S03]  /*2550*/  PRMT R9, RZ, 0x7610, R9 ;  /* 0x00007610ff097816 */ /* 0x000fc60000000009 */
[----:B------:R-:W5:Y:S04]  /*2560*/  @!P4 LDG.E.U16 R40, desc[UR22][R4.64+-0xcc0] ;  /* 0xfff340160428c981 */ /* 0x000f68000c1e1500 */
[----:B------:R-:W5:Y:S04]  /*2570*/  @!P1 LDG.E.U16 R8, desc[UR22][R4.64+-0xd80] ;  /* 0xfff2801604089981 */ /* 0x000f68000c1e1500 */
[----:B------:R-:W5:Y:S04]  /*2580*/  @!P2 LDG.E.U16 R9, desc[UR22][R4.64+-0xd40] ;  /* 0xfff2c0160409a981 */ /* 0x000f68000c1e1500 */
[----:B------:R-:W5:Y:S04]  /*2590*/  @!P5 LDG.E.U16 R41, desc[UR22][R4.64+-0xc80] ;  /* 0xfff380160429d981 */ /* 0x000f68000c1e1500 */
[----:B------:R-:W5:Y:S01]  /*25a0*/  @!P6 LDG.E.U16 R42, desc[UR22][R4.64+-0xc40] ;  /* 0xfff3c016042ae981 */ /* 0x000f62000c1e1500 */
[----:B------:R-:W-:-:S02]  /*25b0*/  P2R R45, PR, RZ, 0x2 ;  /* 0x00000002ff2d7803 */ /* 0x000fc40000000000 */
[----:B------:R-:W-:Y:S02]  /*25c0*/  ISETP.GE.AND P1, PT, R61, UR13, PT ;  /* 0x0000000d3d007c0c */ /* 0x000fe4000bf26270 */
        /* <DEDUP_REMOVED lines=8> */
[----:B----4-:R-:W-:Y:S04]  /*2650*/  STS.U16 [R157], R10 ;  /* 0x0000000a9d007388 */ /* 0x010fe80000000400 */
[----:B--2---:R-:W-:Y:S04]  /*2660*/  STS.U16 [R156+0x40], R11 ;  /* 0x0000400b9c007388 */ /* 0x004fe80000000400 */
[----:B------:R-:W-:Y:S04]  /*2670*/  STS.U16 [R155+0x80], R18 ;  /* 0x000080129b007388 */ /* 0x000fe80000000400 */
[----:B---3--:R0:W-:Y:S04]  /*2680*/  STS.U16 [R154+0xc0], R19 ;  /* 0x0000c0139a007388 */ /* 0x0081e80000000400 */
[----:B------:R-:W-:Y:S04]  /*2690*/  STS.U16 [R153+0x100], R25 ;  /* 0x0001001999007388 */ /* 0x000fe80000000400 */
[----:B-----5:R1:W-:Y:S04]  /*26a0*/  STS.U16 [R152+0x140], R26 ;  /* 0x0001401a98007388 */ /* 0x0203e80000000400 */
[----:B------:R2:W-:Y:S04]  /*26b0*/  STS.U16 [R151+0x180], R27 ;  /* 0x0001801b97007388 */ /* 0x0005e80000000400 */
[----:B------:R3:W-:Y:S04]  /*26c0*/  STS.U16 [R150+0x1c0], R28 ;  /* 0x0001c01c96007388 */ /* 0x0007e80000000400 */
[----:B------:R-:W-:Y:S04]  /*26d0*/  STS.U16 [R149+0x200], R29 ;  /* 0x0002001d95007388 */ /* 0x000fe80000000400 */
[----:B------:R-:W-:Y:S04]  /*26e0*/  STS.U16 [R148+0x240], R30 ;  /* 0x0002401e94007388 */ /* 0x000fe80000000400 */
[----:B------:R-:W-:Y:S04]  /*26f0*/  STS.U16 [R147+0x280], R8 ;  /* 0x0002800893007388 */ /* 0x000fe80000000400 */
[----:B------:R-:W-:Y:S04]  /*2700*/  STS.U16 [R146+0x2c0], R9 ;  /* 0x0002c00992007388 */ /* 0x000fe80000000400 */
[----:B------:R-:W-:Y:S04]  /*2710*/  STS.U16 [R145+0x300], R31 ;  /* 0x0003001f91007388 */ /* 0x000fe80000000400 */
[----:B------:R4:W-:Y:S04]  /*2720*/  STS.U16 [R144+0x340], R40 ;  /* 0x0003402890007388 */ /* 0x0009e80000000400 */
[----:B------:R5:W-:Y:S04]  /*2730*/  STS.U16 [R143+0x380], R41 ;  /* 0x000380298f007388 */ /* 0x000be80000000400 */
[----:B------:R5:W-:Y:S01]  /*2740*/  STS.U16 [R142+0x3c0], R42 ;  /* 0x0003c02a8e007388 */ /* 0x000be20000000400 */
[----:B------:R-:W-:-:S03]  /*2750*/  NOP ;  /* 0x0000000000007918 */ /* 0x000fc60000000000 */
[----:B------:R-:W-:Y:S04]  /*2760*/  LDS.U16 R69, [R46] ;  /* 0x000000002e457984 */ /* 0x000fe80000000400 */
        /* <DEDUP_REMOVED lines=19> */
[----:B---3--:R-:W-:Y:S01]  /*28a0*/  PRMT R28, RZ, 0x7610, R28 ;  /* 0x00007610ff1c7816 */ /* 0x008fe2000000001c */
[----:B------:R-:W2:Y:S01]  /*28b0*/  @!P0 LDG.E.U16 R19, desc[UR22][R6.64] ;  /* 0x0000001606138981 */ /* 0x000ea2000c1e1500 */
[----:B------:R-:W-:-:S03]  /*28c0*/  ISETP.GE.AND P0, PT, R60, UR13, PT ;  /* 0x0000000d3c007c0c */ /* 0x000fc6000bf06270 */
[----:B------:R-:W3:Y:S01]  /*28d0*/  @!P1 LDG.E.U16 R26, desc[UR22][R2.64+-0xfc0] ;  /* 0xfff04016021a9981 */ /* 0x000ee2000c1e1500 */
[----:B------:R-:W-:Y:S02]  /*28e0*/  ISETP.GE.AND P1, PT, R59, UR13, PT ;  /* 0x0000000d3b007c0c */ /* 0x000fe4000bf26270 */
[----:B----4-:R-:W-:Y:S01]  /*28f0*/  PRMT R40, RZ, 0x7610, R40 ;  /* 0x00007610ff287816 */ /* 0x010fe20000000028 */
[----:B------:R-:W4:Y:S01]  /*2900*/  @!P2 LDG.E.U16 R67, desc[UR22][R2.64+-0xd40] ;  /* 0xfff2c0160243a981 */ /* 0x000f22000c1e1500 */
[----:B-----5:R-:W-:Y:S02]  /*2910*/  PRMT R41, RZ, 0x7610, R41 ;  /* 0x00007610ff297816 */ /* 0x020fe40000000029 */
[----:B------:R-:W-:Y:S01]  /*2920*/  PRMT R42, RZ, 0x7610, R42 ;  /* 0x00007610ff2a7816 */ /* 0x000fe2000000002a */
[----:B------:R-:W5:Y:S04]  /*2930*/  @!P3 LDG.E.U16 R68, desc[UR22][R2.64+-0xd00] ;  /* 0xfff300160244b981 */ /* 0x000f68000c1e1500 */
[----:B------:R-:W4:Y:S01]  /*2940*/  @!P0 LDG.E.U16 R27, desc[UR22][R2.64+-0xf80] ;  /* 0xfff08016021b8981 */ /* 0x000f22000c1e1500 */
        /* <DEDUP_REMOVED lines=16> */
[----:B------:R-:W-:-:S03]  /*2a50*/  ISETP.GE.AND P0, PT, R53, UR13, PT ;  /* 0x0000000d35007c0c */ /* 0x000fc6000bf06270 */
[----:B------:R-:W5:Y:S10]  /*2a60*/  @!P1 LDG.E.U16 R66, desc[UR22][R2.64+-0xd80] ;  /* 0xfff2801602429981 */ /* 0x000f74000c1e1500 */
[----:B------:R0:W5:Y:S04]  /*2a70*/  @!P0 LDG.E.U16 R63, desc[UR22][R2.64+-0xdc0] ;  /* 0xfff24016023f8981 */ /* 0x000168000c1e1500 */
        /* <DEDUP_REMOVED lines=16> */
[----:B------:R-:W5:Y:S01]  /*2b80*/  LDL.LU R123, [R1+0x8c] ;  /* 0x00008c00017b7983 */ /* 0x000f620000300800 */
[----:B------:R-:W-:-:S02]  /*2b90*/  HADD2.F32 R70, -RZ, R70.H0_H0 ;  /* 0x20000046ff467230 */ /* 0x000fc40000004100 */
[----:B------:R-:W-:-:S03]  /*2ba0*/  HADD2.F32 R69, -RZ, R69.H0_H0 ;  /* 0x20000045ff457230 */ /* 0x000fc60000004100 */
[----:B------:R-:W-:Y:S02]  /*2bb0*/  FMUL.FTZ R11, R70, -1.4426950216293334961 ;  /* 0xbfb8aa3b460b7820 */ /* 0x000fe40000410000 */
[----:B------:R-:W-:-:S04]  /*2bc0*/  FMUL.FTZ R25, R69, -1.4426950216293334961 ;  /* 0xbfb8aa3b45197820 */ /* 0x000fc80000410000 */
[----:B------:R-:W1:Y:S08]  /*2bd0*/  MUFU.EX2 R11, R11 ;  /* 0x0000000b000b7308 */ /* 0x000e700000000800 */
[----:B------:R-:W0:Y:S01]  /*2be0*/  MUFU.EX2 R25, R25 ;  /* 0x0000001900197308 */ /* 0x000e220000000800 */
[----:B------:R-:W-:Y:S02]  /*2bf0*/  HADD2.F32 R71, -RZ, R71.H0_H0 ;  /* 0x20000047ff477230 */ /* 0x000fe40000004100 */
[----:B------:R-:W-:-:S02]  /*2c00*/  HADD2.F32 R72, -RZ, R72.H0_H0 ;  /* 0x20000048ff487230 */ /* 0x000fc40000004100 */
[----:B------:R-:W-:Y:S02]  /*2c10*/  HADD2.F32 R73, -RZ, R73.H0_H0 ;  /* 0x20000049ff497230 */ /* 0x000fe40000004100 */
[----:B------:R-:W-:Y:S01]  /*2c20*/  FMUL.FTZ R18, R71, -1.4426950216293334961 ;  /* 0xbfb8aa3b47127820 */ /* 0x000fe20000410000 */
[----:B------:R-:W-:Y:S01]  /*2c30*/  FMUL.FTZ R10, R72, -1.4426950216293334961 ;  /* 0xbfb8aa3b480a7820 */ /* 0x000fe20000410000 */
[----:B-1----:R-:W-:Y:S01]  /*2c40*/  FADD.FTZ R120, R11, 1 ;  /* 0x3f8000000b787421 */ /* 0x002fe20000010000 */
[----:B0-----:R-:W-:Y:S01]  /*2c50*/  FMUL.FTZ R2, R73, -1.4426950216293334961 ;  /* 0xbfb8aa3b49027820 */ /* 0x001fe20000410000 */
[----:B------:R-:W-:Y:S02]  /*2c60*/  HADD2.F32 R74, -RZ, R74.H0_H0 ;  /* 0x2000004aff4a7230 */ /* 0x000fe40000004100 */
[----:B------:R-:W0:Y:S01]  /*2c70*/  MUFU.EX2 R18, R18 ;  /* 0x0000001200127308 */ /* 0x000e220000000800 */
[----:B------:R-:W-:-:S07]  /*2c80*/  FADD.FTZ R121, R25, 1 ;  /* 0x3f80000019797421 */ /* 0x000fce0000010000 */
[----:B------:R-:W1:Y:S01]  /*2c90*/  MUFU.EX2 R10, R10 ;  /* 0x0000000a000a7308 */ /* 0x000e620000000800 */
[----:B------:R-:W-:Y:S02]  /*2ca0*/  HADD2.F32 R75, -RZ, R75.H0_H0 ;  /* 0x2000004bff4b7230 */ /* 0x000fe40000004100 */
[----:B------:R-:W-:Y:S01]  /*2cb0*/  FMUL.FTZ R5, R74, -1.4426950216293334961 ;  /* 0xbfb8aa3b4a057820 */ /* 0x000fe20000410000 */
[----:B------:R-:W-:-:S04]  /*2cc0*/  HADD2.F32 R76, -RZ, R76.H0_H0 ;  /* 0x2000004cff4c7230 */ /* 0x000fc80000004100 */
[----:B------:R-:W1:Y:S01]  /*2cd0*/  MUFU.EX2 R2, R2 ;  /* 0x0000000200027308 */ /* 0x000e620000000800 */
[----:B------:R-:W-:Y:S01]  /*2ce0*/  FMUL.FTZ R4, R75, -1.4426950216293334961 ;  /* 0xbfb8aa3b4b047820 */ /* 0x000fe20000410000 */
[----:B------:R-:W-:-:S06]  /*2cf0*/  FMUL.FTZ R3, R76, -1.4426950216293334961 ;  /* 0xbfb8aa3b4c037820 */ /* 0x000fcc0000410000 */
[----:B------:R-:W1:Y:S01]  /*2d00*/  MUFU.RCP R121, R121 ;  /* 0x0000007900797308 */ /* 0x000e620000001000 */
[----:B0-----:R-:W-:Y:S01]  /*2d10*/  FADD.FTZ R119, R18, 1 ;  /* 0x3f80000012777421 */ /* 0x001fe20000010000 */
[----:B-1----:R-:W-:-:S06]  /*2d20*/  FADD.FTZ R118, R10, 1 ;  /* 0x3f8000000a767421 */ /* 0x002fcc0000010000 */
[----:B------:R-:W0:Y:S01]  /*2d30*/  MUFU.EX2 R5, R5 ;  /* 0x0000000500057308 */ /* 0x000e220000000800 */
[----:B------:R-:W-:Y:S01]  /*2d40*/  FADD.FTZ R117, R2, 1 ;  /* 0x3f80000002757421 */ /* 0x000fe20000010000 */
[----:B------:R-:W-:-:S06]  /*2d50*/  HADD2.F32 R0, -RZ, R0.H0_H0 ;  /* 0x20000000ff007230 */ /* 0x000fcc0000004100 */
[----:B------:R-:W1:Y:S08]  /*2d60*/  MUFU.EX2 R4, R4 ;  /* 0x0000000400047308 */ /* 0x000e700000000800 */
[----:B------:R-:W1:Y:S01]  /*2d70*/  MUFU.EX2 R3, R3 ;  /* 0x0000000300037308 */ /* 0x000e620000000800 */
[----:B------:R-:W-:-:S07]  /*2d80*/  FADD.FTZ R18, -R121, 1 ;  /* 0x3f80000079127421 */ /* 0x000fce0000010100 */
[----:B------:R-:W1:Y:S01]  /*2d90*/  MUFU.RCP R120, R120 ;  /* 0x0000007800787308 */ /* 0x000e620000001000 */
[----:B0-----:R-:W-:-:S07]  /*2da0*/  FADD.FTZ R116, R5, 1 ;  /* 0x3f80000005747421 */ /* 0x001fce0000010000 */
[----:B------:R-:W0:Y:S01]  /*2db0*/  MUFU.RCP R119, R119 ;  /* 0x0000007700777308 */ /* 0x000e220000001000 */
        /* <DEDUP_REMOVED lines=14> */
[----:B------:R-:W-:Y:S04]  /*2ea0*/  STS.U16 [R143+0x380], R95 ;  /* 0x0003805f8f007388 */ /* 0x000fe80000000400 */
[----:B------:R-:W-:Y:S01]  /*2eb0*/  STS.U16 [R142+0x3c0], R96 ;  /* 0x0003c0608e007388 */ /* 0x000fe20000000400 */
[----:B------:R-:W-:-:S03]  /*2ec0*/  NOP ;  /* 0x0000000000007918 */ /* 0x000fc60000000000 */
[----:B------:R-:W3:Y:S04]  /*2ed0*/  LDS.U16 R40, [R46] ;  /* 0x000000002e287984 */ /* 0x000ee80000000400 */
[----:B------:R-:W4:Y:S04]  /*2ee0*/  LDS.U16 R11, [R46+0x2] ;  /* 0x000002002e0b7984 */ /* 0x000f280000000400 */
[----:B------:R-:W5:Y:S04]  /*2ef0*/  LDS.U16 R41, [R46+0x6] ;  /* 0x000006002e297984 */ /* 0x000f680000000400 */
[----:B------:R-:W0:Y:S01]  /*2f00*/  LDS.U16 R25, [R46+0x4] ;  /* 0x000004002e197984 */ /* 0x000e220000000400 */
[----:B------:R-:W0:Y:S01]  /*2f10*/  MUFU.RCP R118, R118 ;  /* 0x0000007600767308 */ /* 0x000e220000001000 */
[----:B------:R-:W-:-:S02]  /*2f20*/  FFMA.FTZ R5, R69, R18, 1 ;  /* 0x3f80000045057423 */ /* 0x000fc40000010012 */
[----:B------:R-:W-:Y:S01]  /*2f30*/  LDS.U16 R42, [R46+0xc] ;  /* 0x00000c002e2a7984 */ /* 0x000fe20000000400 */
[----:B-1----:R-:W-:Y:S01]  /*2f40*/  FADD.FTZ R4, R4, 1 ;  /* 0x3f80000004047421 */ /* 0x002fe20000010000 */
[----:B------:R-:W-:Y:S01]  /*2f50*/  FADD.FTZ R111, R3, 1 ;  /* 0x3f800000036f7421 */ /* 0x000fe20000010000 */
[----:B------:R-:W-:Y:S01]  /*2f60*/  HADD2.F32 R24, -RZ, R24.H0_H0 ;  /* 0x20000018ff187230 */ /* 0x000fe20000004100 */
[----:B------:R-:W1:Y:S01]  /*2f70*/  LDS.U16 R43, [R46+0xa] ;  /* 0x00000a002e2b7984 */ /* 0x000e620000000400 */
[----:B------:R-:W-:Y:S01]  /*2f80*/  HADD2.F32 R22, -RZ, R22.H0_H0 ;  /* 0x20000016ff167230 */ /* 0x000fe20000004100 */
[----:B------:R0:W-:Y:S01]  /*2f90*/  MUFU.RCP R114, R4 ;  /* 0x0000000400727308 */ /* 0x0001e20000001000 */
[----:B------:R-:W-:Y:S02]  /*2fa0*/  HADD2.F32 R77, -RZ, R77.H0_H0 ;  /* 0x2000004dff4d7230 */ /* 0x000fe40000004100 */
[----:B--2---:R-:W-:Y:S01]  /*2fb0*/  FADD.FTZ R63, -R120, 1 ;  /* 0x3f800000783f7421 */ /* 0x004fe20000010100 */
[----:B------:R-:W-:Y:S01]  /*2fc0*/  HADD2.F32 R23, -RZ, R23.H0_H0 ;  /* 0x20000017ff177230 */ /* 0x000fe20000004100 */
[----:B------:R-:W2:Y:S01]  /*2fd0*/  LDS.U16 R45, [R46+0x8] ;  /* 0x000008002e2d7984 */ /* 0x000ea20000000400 */
[----:B---3--:R-:W-:-:S05]  /*2fe0*/  HADD2.F32 R2, -RZ, R40.H0_H0 ;  /* 0x20000028ff027230 */ /* 0x008fca0000004100 */
[----:B------:R-:W-:-:S04]  /*2ff0*/  FMUL.FTZ R10, R0, R2 ;  /* 0x00000002000a7220 */ /* 0x000fc80000410000 */
[----:B------:R-:W-:Y:S01]  /*3000*/  FMUL.FTZ R10, R121, R10 ;  /* 0x0000000a790a7220 */ /* 0x000fe20000410000 */
[----:B----4-:R-:W-:-:S03]  /*3010*/  HADD2.F32 R3, -RZ, R11.H0_H0 ;  /* 0x2000000bff037230 */ /* 0x010fc60000004100 */
[----:B------:R-:W-:Y:S01]  /*3020*/  FMUL.FTZ R18, R10, R5 ;  /* 0x000000050a127220 */ /* 0x000fe20000410000 */
[----:B-----5:R-:W-:Y:S02]  /*3030*/  HADD2.F32 R5, -RZ, R41.H0_H0 ;  /* 0x20000029ff057230 */ /* 0x020fe40000004100 */
[----:B0-----:R-:W-:Y:S01]  /*3040*/  FADD.FTZ R40, -R119, 1 ;  /* 0x3f80000077287421 */ /* 0x001fe20000010100 */
[----:B------:R-:W-:Y:S02]  /*3050*/  HADD2.F32 R4, -RZ, R25.H0_H0 ;  /* 0x20000019ff047230 */ /* 0x000fe40000004100 */
[----:B------:R-:W-:Y:S01]  /*3060*/  FMUL.FTZ R11, R24, R3 ;  /* 0x00000003180b7220 */ /* 0x000fe20000410000 */
[----:B------:R-:W-:Y:S02]  /*3070*/  HADD2.F32 R79, -RZ, R79.H0_H0 ;  /* 0x2000004fff4f7230 */ /* 0x000fe40000004100 */
[----:B------:R-:W-:Y:S01]  /*3080*/  FMUL.FTZ R25, R22, R5 ;  /* 0x0000000516197220 */ /* 0x000fe20000410000 */
[----:B------:R-:W-:Y:S01]  /*3090*/  FADD.FTZ R67, -R118, 1 ;  /* 0x3f80000076437421 */ /* 0x000fe20000010100 */
[----:B------:R-:W-:Y:S01]  /*30a0*/  FFMA.FTZ R10, R70, R63, 1 ;  /* 0x3f800000460a7423 */ /* 0x000fe2000001003f */
[----:B------:R-:W-:Y:S01]  /*30b0*/  FMUL.FTZ R8, R77, -1.4426950216293334961 ;  /* 0xbfb8aa3b4d087820 */ /* 0x000fe20000410000 */
[----:B------:R-:W-:Y:S01]  /*30c0*/  FFMA.FTZ R41, R71, R40, 1 ;  /* 0x3f80000047297423 */ /* 0x000fe20000010028 */
[----:B------:R-:W-:Y:S01]  /*30d0*/  FMUL.FTZ R11, R120, R11 ;  /* 0x0000000b780b7220 */ /* 0x000fe20000410000 */
[----:B------:R-:W-:Y:S01]  /*30e0*/  FMUL.FTZ R63, R118, R25 ;  /* 0x00000019763f7220 */ /* 0x000fe20000410000 */
[----:B------:R-:W-:Y:S01]  /*30f0*/  FMUL.FTZ R40, R23, R4 ;  /* 0x0000000417287220 */ /* 0x000fe20000410000 */
[----:B------:R-:W-:Y:S01]  /*3100*/  FFMA.FTZ R66, R72, R67, 1 ;  /* 0x3f80000048427423 */ /* 0x000fe20000010043 */
[----:B------:R-:W-:Y:S01]  /*3110*/  FMUL.FTZ R7, R79, -1.4426950216293334961 ;  /* 0xbfb8aa3b4f077820 */ /* 0x000fe20000410000 */
[----:B------:R-:W-:-:S02]  /*3120*/  HADD2.F32 R78, -RZ, R78.H0_H0 ;  /* 0x2000004eff4e7230 */ /* 0x000fc40000004100 */
[----:B------:R-:W-:Y:S01]  /*3130*/  FMUL.FTZ R25, R11, R10 ;  /* 0x0000000a0b197220 */ /* 0x000fe20000410000 */
[----:B------:R-:W-:Y:S01]  /*3140*/  FMUL.FTZ R40, R119, R40 ;  /* 0x0000002877287220 */ /* 0x000fe20000410000 */
[----:B------:R-:W-:Y:S01]  /*3150*/  FMUL.FTZ R11, R63, R66 ;  /* 0x000000423f0b7220 */ /* 0x000fe20000410000 */
[----:B------:R-:W0:Y:S01]  /*3160*/  MUFU.EX2 R8, R8 ;  /* 0x0000000800087308 */ /* 0x000e220000000800 */
[----:B------:R-:W3:Y:S01]  /*3170*/  LDS.U16 R63, [R46+0xe] ;  /* 0x00000e002e3f7984 */ /* 0x000ee20000000400 */
[----:B------:R-:W-:Y:S01]  /*3180*/  FMUL.FTZ R6, R78, -1.4426950216293334961 ;  /* 0xbfb8aa3b4e067820 */ /* 0x000fe20000410000 */
[----:B------:R-:W-:Y:S02]  /*3190*/  FMUL.FTZ R10, R40, R41 ;  /* 0x00000029280a7220 */ /* 0x000fe40000410000 */
[----:B------:R-:W4:Y:S03]  /*31a0*/  LDS.U16 R41, [R46+0x12] ;  /* 0x000012002e297984 */ /* 0x000f260000000400 */
[----:B------:R-:W5:Y:S01]  /*31b0*/  MUFU.EX2 R7, R7 ;  /* 0x0000000700077308 */ /* 0x000f620000000800 */
[----:B------:R-:W-:Y:S01]  /*31c0*/  HADD2.F32 R80, -RZ, R80.H0_H0 ;  /* 0x20000050ff507230 */ /* 0x000fe20000004100 */
[----:B------:R-:W4:Y:S06]  /*31d0*/  LDS.U16 R40, [R46+0x10] ;  /* 0x000010002e287984 */ /* 0x000f2c0000000400 */
[----:B------:R-:W1:Y:S01]  /*31e0*/  MUFU.RCP R116, R116 ;  /* 0x0000007400747308 */ /* 0x000e620000001000 */
[----:B------:R-:W-:-:S07]  /*31f0*/  FMUL.FTZ R9, R80, -1.4426950216293334961 ;  /* 0xbfb8aa3b50097820 */ /* 0x000fce0000410000 */
[----:B------:R-:W2:Y:S08]  /*3200*/  MUFU.EX2 R6, R6 ;  /* 0x0000000600067308 */ /* 0x000eb00000000800 */
[----:B------:R-:W3:Y:S01]  /*3210*/  MUFU.RCP R117, R117 ;  /* 0x0000007500757308 */ /* 0x000ee20000001000 */
[----:B0-----:R-:W-:Y:S01]  /*3220*/  FADD.FTZ R8, R8, 1 ;  /* 0x3f80000008087421 */ /* 0x001fe20000010000 */
[----:B-----5:R-:W-:Y:S01]  /*3230*/  FADD.FTZ R108, R7, 1 ;  /* 0x3f800000076c7421 */ /* 0x020fe20000010000 */
[----:B-1----:R-:W-:-:S05]  /*3240*/  FADD.FTZ R7, -R116, 1 ;  /* 0x3f80000074077421 */ /* 0x002fca0000010100 */
[----:B------:R-:W0:Y:S01]  /*3250*/  MUFU.EX2 R9, R9 ;  /* 0x0000000900097308 */ /* 0x000e220000000800 */
[----:B------:R-:W-:-:S07]  /*3260*/  FFMA.FTZ R94, R74, R7, 1 ;  /* 0x3f8000004a5e7423 */ /* 0x000fce0000010007 */
[----:B------:R-:W1:Y:S01]  /*3270*/  MUFU.RCP R111, R111 ;  /* 0x0000006f006f7308 */ /* 0x000e620000001000 */
[----:B------:R-:W-:Y:S02]  /*3280*/  HADD2.F32 R20, -RZ, R20.H0_H0 ;  /* 0x20000014ff147230 */ /* 0x000fe40000004100 */
[----:B--2---:R-:W-:Y:S01]  /*3290*/  FADD.FTZ R109, R6, 1 ;  /* 0x3f800000066d7421 */ /* 0x004fe20000010000 */
[----:B------:R-:W-:-:S04]  /*32a0*/  HADD2.F32 R7, -RZ, R43.H0_H0 ;  /* 0x2000002bff077230 */ /* 0x000fc80000004100 */
[----:B------:R2:W5:Y:S01]  /*32b0*/  MUFU.RCP R110, R8 ;  /* 0x00000008006e7308 */ /* 0x0005620000001000 */
[----:B---3--:R-:W-:Y:S01]  /*32c0*/  FADD.FTZ R6, -R117, 1 ;  /* 0x3f80000075067421 */ /* 0x008fe20000010100 */
[----:B------:R-:W-:Y:S01]  /*32d0*/  LDS.U16 R43, [R46+0x16] ;  /* 0x000016002e2b7984 */ /* 0x000fe20000000400 */
[----:B--2---:R-:W-:-:S03]  /*32e0*/  HADD2.F32 R8, -RZ, R42.H0_H0 ;  /* 0x2000002aff087230 */ /* 0x004fc60000004100 */
[----:B------:R-:W2:Y:S01]  /*32f0*/  LDS.U16 R42, [R46+0x14] ;  /* 0x000014002e2a7984 */ /* 0x000ea20000000400 */
[----:B------:R-:W-:Y:S02]  /*3300*/  HADD2.F32 R85, -RZ, R85.H0_H0 ;  /* 0x20000055ff557230 */ /* 0x000fe40000004100 */
[----:B------:R-:W-:Y:S01]  /*3310*/  FFMA.FTZ R68, R73, R6, 1 ;  /* 0x3f80000049447423 */ /* 0x000fe20000010006 */
[----:B------:R-:W-:Y:S01]  /*3320*/  FMUL.FTZ R67, R20, R7 ;  /* 0x0000000714437220 */ /* 0x000fe20000410000 */
[----:B------:R-:W-:Y:S01]  /*3330*/  HADD2.F32 R21, -RZ, R21.H0_H0 ;  /* 0x20000015ff157230 */ /* 0x000fe20000004100 */
[----:B------:R-:W3:Y:S01]  /*3340*/  MUFU.RCP R109, R109 ;  /* 0x0000006d006d7308 */ /* 0x000ee20000001000 */
[----:B------:R-:W-:Y:S01]  /*3350*/  FADD.FTZ R66, -R114, 1 ;  /* 0x3f80000072427421 */ /* 0x000fe20000010100 */
[----:B------:R-:W-:Y:S02]  /*3360*/  HADD2.F32 R6, -RZ, R45.H0_H0 ;  /* 0x2000002dff067230 */ /* 0x000fe40000004100 */
[----:B------:R-:W-:Y:S01]  /*3370*/  FMUL.FTZ R67, R116, R67 ;  /* 0x0000004374437220 */ /* 0x000fe20000410000 */
[----:B0-----:R-:W-:Y:S01]  /*3380*/  FADD.FTZ R100, R9, 1 ;  /* 0x3f80000009647421 */ /* 0x001fe20000010000 */
[----:B------:R-:W-:Y:S01]  /*3390*/  FFMA.FTZ R96, R75, R66, 1 ;  /* 0x3f8000004b607423 */ /* 0x000fe20000010042 */
[----:B------:R-:W-:Y:S01]  /*33a0*/  FMUL.FTZ R95, R85, R8 ;  /* 0x00000008555f7220 */ /* 0x000fe20000410000 */
[----:B-1----:R-:W-:Y:S01]  /*33b0*/  FADD.FTZ R9, -R111, 1 ;  /* 0x3f8000006f097421 */ /* 0x002fe20000010100 */
[----:B------:R-:W-:Y:S01]  /*33c0*/  FMUL.FTZ R66, R21, R6 ;  /* 0x0000000615427220 */ /* 0x000fe20000410000 */
[----:B------:R-:W-:Y:S01]  /*33d0*/  FMUL.FTZ R94, R67, R94 ;  /* 0x0000005e435e7220 */ /* 0x000fe20000410000 */
[----:B------:R-:W-:-:S02]  /*33e0*/  HADD2.F32 R81, -RZ, R81.H0_H0 ;  /* 0x20000051ff517230 */ /* 0x000fc40000004100 */
[----:B------:R-:W-:Y:S01]  /*33f0*/  FMUL.FTZ R95, R114, R95 ;  /* 0x0000005f725f7220 */ /* 0x000fe20000410000 */
[----:B------:R-:W-:Y:S02]  /*3400*/  HADD2.F32 R31, -RZ, R31.H0_H0 ;  /* 0x2000001fff1f7230 */ /* 0x000fe40000004100 */
[----:B------:R-:W-:Y:S01]  /*3410*/  FFMA.FTZ R67, R76, R9, 1 ;  /* 0x3f8000004c437423 */ /* 0x000fe20000010009 */
[----:B------:R-:W-:Y:S02]  /*3420*/  HADD2.F32 R30, -RZ, R30.H0_H0 ;  /* 0x2000001eff1e7230 */ /* 0x000fe40000004100 */
[----:B------:R-:W-:Y:S01]  /*3430*/  FMUL.FTZ R45, R117, R66 ;  /* 0x00000042752d7220 */ /* 0x000fe20000410000 */
[----:B------:R-:W-:Y:S02]  /*3440*/  HADD2.F32 R84, -RZ, R84.H0_H0 ;  /* 0x20000054ff547230 */ /* 0x000fe40000004100 */
[----:B------:R-:W-:Y:S01]  /*3450*/  FMUL.FTZ R95, R95, R96 ;  /* 0x000000605f5f7220 */ /* 0x000fe20000410000 */
[----:B------:R-:W-:-:S02]  /*3460*/  HADD2.F32 R9, -RZ, R63.H0_H0 ;  /* 0x2000003fff097230 */ /* 0x000fc40000004100 */
[----:B------:R-:W-:Y:S01]  /*3470*/  FMUL.FTZ R19, R81, -1.4426950216293334961 ;  /* 0xbfb8aa3b51137820 */ /* 0x000fe20000410000 */
[----:B------:R-:W-:Y:S01]  /*3480*/  FMUL.FTZ R27, R31, -1.4426950216293334961 ;  /* 0xbfb8aa3b1f1b7820 */ /* 0x000fe20000410000 */
[----:B------:R-:W-:Y:S01]  /*3490*/  FMUL.FTZ R26, R30, -1.4426950216293334961 ;  /* 0xbfb8aa3b1e1a7820 */ /* 0x000fe20000410000 */
[----:B------:R-:W-:Y:S01]  /*34a0*/  FMUL.FTZ R45, R45, R68 ;  /* 0x000000442d2d7220 */ /* 0x000fe20000410000 */
[----:B------:R-:W-:Y:S02]  /*34b0*/  HADD2.F32 R16, -RZ, R16.H0_H0 ;  /* 0x20000010ff107230 */ /* 0x000fe40000004100 */
[----:B-----5:R-:W-:Y:S01]  /*34c0*/  FADD.FTZ R96, -R110, 1 ;  /* 0x3f8000006e607421 */ /* 0x020fe20000010100 */
[----:B----4-:R-:W-:Y:S02]  /*34d0*/  HADD2.F32 R41, -RZ, R41.H0_H0 ;  /* 0x20000029ff297230 */ /* 0x010fe40000004100 */
[----:B------:R-:W-:Y:S01]  /*34e0*/  FMUL.FTZ R68, R84, R9 ;  /* 0x0000000954447220 */ /* 0x000fe20000410000 */
[----:B------:R-:W0:Y:S01]  /*34f0*/  LDS.U16 R63, [R46+0x18] ;  /* 0x000018002e3f7984 */ /* 0x000e220000000400 */
[----:B------:R1:W4:Y:S01]  /*3500*/  MUFU.EX2 R28, R19 ;  /* 0x00000013001c7308 */ /* 0x0003220000000800 */
[----:B---3--:R-:W-:-:S02]  /*3510*/  FADD.FTZ R99, -R109, 1 ;  /* 0x3f8000006d637421 */ /* 0x008fc40000010100 */
[----:B------:R-:W3:Y:S01]  /*3520*/  LDS.U16 R66, [R46+0x1a] ;  /* 0x00001a002e427984 */ /* 0x000ee20000000400 */
[----:B------:R-:W-:Y:S01]  /*3530*/  FFMA.FTZ R98, R77, R96, 1 ;  /* 0x3f8000004d627423 */ /* 0x000fe20000010060 */
[----:B------:R-:W-:Y:S02]  /*3540*/  HADD2.F32 R29, -RZ, R29.H0_H0 ;  /* 0x2000001dff1d7230 */ /* 0x000fe40000004100 */
[----:B------:R-:W-:Y:S01]  /*3550*/  FMUL.FTZ R96, R16, R41 ;  /* 0x0000002910607220 */ /* 0x000fe20000410000 */
[----:B------:R-:W-:Y:S01]  /*3560*/  FMUL.FTZ R68, R111, R68 ;  /* 0x000000446f447220 */ /* 0x000fe20000410000 */
[----:B------:R-:W5:Y:S01]  /*3570*/  MUFU.EX2 R27, R27 ;  /* 0x0000001b001b7308 */ /* 0x000f620000000800 */
[----:B------:R-:W-:Y:S01]  /*3580*/  FFMA.FTZ R102, R78, R99, 1 ;  /* 0x3f8000004e667423 */ /* 0x000fe20000010063 */
[----:B------:R-:W-:Y:S01]  /*3590*/  FMUL.FTZ R99, R109, R96 ;  /* 0x000000606d637220 */ /* 0x000fe20000410000 */
[----:B-1----:R-:W-:Y:S01]  /*35a0*/  FMUL.FTZ R19, R29, -1.4426950216293334961 ;  /* 0xbfb8aa3b1d137820 */ /* 0x002fe20000410000 */
[----:B------:R-:W-:-:S04]  /*35b0*/  HADD2.F32 R17, -RZ, R17.H0_H0 ;  /* 0x20000011ff117230 */ /* 0x000fc80000004100 */
[----:B------:R-:W1:Y:S01]  /*35c0*/  MUFU.EX2 R26, R26 ;  /* 0x0000001a001a7308 */ /* 0x000e620000000800 */
[----:B------:R-:W-:Y:S02]  /*35d0*/  HADD2.F32 R40, -RZ, R40.H0_H0 ;  /* 0x20000028ff287230 */ /* 0x000fe40000004100 */
[----:B------:R-:W-:Y:S02]  /*35e0*/  FMUL.FTZ R96, R68, R67 ;  /* 0x0000004344607220 */ /* 0x000fe40000410000 */
[----:B------:R-:W3:Y:S03]  /*35f0*/  LDS.U16 R67, [R46+0x1c] ;  /* 0x00001c002e437984 */ /* 0x000ee60000000400 */
[----:B------:R-:W0:Y:S01]  /*3600*/  MUFU.RCP R108, R108 ;  /* 0x0000006c006c7308 */ /* 0x000e220000001000 */
[----:B------:R-:W3:Y:S01]  /*3610*/  LDS.U16 R68, [R46+0x1e] ;  /* 0x00001e002e447984 */ /* 0x000ee20000000400 */
[----:B------:R-:W-:Y:S01]  /*3620*/  FMUL.FTZ R97, R17, R40 ;  /* 0x0000002811617220 */ /* 0x000fe20000410000 */
[----:B------:R-:W-:-:S05]  /*3630*/  HADD2.F32 R15, -RZ, R15.H0_H0 ;  /* 0x2000000fff0f7230 */ /* 0x000fca0000004100 */
[----:B------:R-:W0:Y:S01]  /*3640*/  MUFU.RCP R100, R100 ;  /* 0x0000006400647308 */ /* 0x000e220000001000 */
[----:B------:R-:W-:Y:S01]  /*3650*/  FMUL.FTZ R97, R110, R97 ;  /* 0x000000616e617220 */ /* 0x000fe20000410000 */
[----:B--2---:R-:W-:Y:S02]  /*3660*/  HADD2.F32 R42, -RZ, R42.H0_H0 ;  /* 0x2000002aff2a7230 */ /* 0x004fe40000004100 */
[----:B----4-:R-:W-:-:S04]  /*3670*/  FADD.FTZ R101, R28, 1 ;  /* 0x3f8000001c657421 */ /* 0x010fc80000010000 */
[----:B------:R-:W2:Y:S01]  /*3680*/  MUFU.EX2 R19, R19 ;  /* 0x0000001300137308 */ /* 0x000ea20000000800 */
[----:B------:R-:W-:Y:S02]  /*3690*/  HADD2.F32 R14, -RZ, R14.H0_H0 ;  /* 0x2000000eff0e7230 */ /* 0x000fe40000004100 */
[----:B------:R-:W-:Y:S01]  /*36a0*/  FMUL.FTZ R98, R97, R98 ;  /* 0x0000006261627220 */ /* 0x000fe20000410000 */
[----:B------:R-:W-:Y:S02]  /*36b0*/  HADD2.F32 R43, -RZ, R43.H0_H0 ;  /* 0x2000002bff2b7230 */ /* 0x000fe40000004100 */
[----:B-----5:R-:W-:Y:S01]  /*36c0*/  FADD.FTZ R28, R27, 1 ;  /* 0x3f8000001b1c7421 */ /* 0x020fe20000010000 */
[----:B-1----:R-:W-:Y:S01]  /*36d0*/  FADD.FTZ R105, R26, 1 ;  /* 0x3f8000001a697421 */ /* 0x002fe20000010000 */
[----:B------:R-:W-:Y:S01]  /*36e0*/  FMUL.FTZ R97, R99, R102 ;  /* 0x0000006663617220 */ /* 0x000fe20000410000 */
[C---:B0-----:R-:W-:Y:S01]  /*36f0*/  FADD.FTZ R26, -R108.reuse, 1 ;  /* 0x3f8000006c1a7421 */ /* 0x041fe20000010100 */
[----:B------:R-:W-:Y:S01]  /*3700*/  FMUL.FTZ R27, R15, R42 ;  /* 0x0000002a0f1b7220 */ /* 0x000fe20000410000 */
[----:B------:R0:W1:Y:S02]  /*3710*/  MUFU.RCP R99, R101 ;  /* 0x0000006500637308 */ /* 0x0000640000001000 */
[----:B------:R-:W-:Y:S01]  /*3720*/  FFMA.FTZ R26, R79, R26, 1 ;  /* 0x3f8000004f1a7423 */ /* 0x000fe2000001001a */
[----:B------:R-:W-:Y:S01]  /*3730*/  FMUL.FTZ R27, R108, R27 ;  /* 0x0000001b6c1b7220 */ /* 0x000fe20000410000 */
[----:B0-----:R-:W-:-:S04]  /*3740*/  FMUL.FTZ R101, R14, R43 ;  /* 0x0000002b0e657220 */ /* 0x001fc80000410000 */
[----:B------:R-:W0:Y:S01]  /*3750*/  MUFU.RCP R28, R28 ;  /* 0x0000001c001c7308 */ /* 0x000e220000001000 */
[C---:B------:R-:W-:Y:S01]  /*3760*/  FMUL.FTZ R102, R100.reuse, R101 ;  /* 0x0000006564667220 */ /* 0x040fe20000410000 */
[----:B------:R-:W-:Y:S01]  /*3770*/  FMUL.FTZ R101, R27, R26 ;  /* 0x0000001a1b657220 */ /* 0x000fe20000410000 */
[----:B--2---:R-:W-:Y:S01]  /*3780*/  FADD.FTZ R26, R19, 1 ;  /* 0x3f800000131a7421 */ /* 0x004fe20000010000 */
[----:B------:R-:W-:-:S04]  /*3790*/  FADD.FTZ R103, -R100, 1 ;  /* 0x3f80000064677421 */ /* 0x000fc80000010100 */
[----:B------:R-:W2:Y:S01]  /*37a0*/  MUFU.RCP R27, R105 ;  /* 0x00000069001b7308 */ /* 0x000ea20000001000 */
[----:B------:R-:W-:Y:S02]  /*37b0*/  HADD2.F32 R13, -RZ, R13.H0_H0 ;  /* 0x2000000dff0d7230 */ /* 0x000fe40000004100 */
[----:B------:R-:W-:Y:S01]  /*37c0*/  FFMA.FTZ R103, R80, R103, 1 ;  /* 0x3f80000050677423 */ /* 0x000fe20000010067 */
[----:B------:R-:W-:Y:S02]  /*37d0*/  HADD2.F32 R12, -RZ, R12.H0_H0 ;  /* 0x2000000cff0c7230 */ /* 0x000fe40000004100 */
[----:B-1----:R-:W-:Y:S01]  /*37e0*/  FADD.FTZ R104, -R99, 1 ;  /* 0x3f80000063687421 */ /* 0x002fe20000010100 */
[----:B------:R-:W-:Y:S01]  /*37f0*/  HADD2.F32 R63, -RZ, R63.H0_H0 ;  /* 0x2000003fff3f7230 */ /* 0x000fe20000004100 */
[----:B------:R-:W-:Y:S01]  /*3800*/  BAR.SYNC.DEFER_BLOCKING 0x0 ;  /* 0x0000000000007b1d */ /* 0x000fe20000010000 */
[----:B---3--:R-:W-:-:S05]  /*3810*/  HADD2.F32 R66, -RZ, R66.H0_H0 ;  /* 0x20000042ff427230 */ /* 0x008fca0000004100 */
[----:B------:R-:W1:Y:S01]  /*3820*/  MUFU.RCP R26, R26 ;  /* 0x0000001a001a7308 */ /* 0x000e620000001000 */
[----:B------:R-:W-:Y:S01]  /*3830*/  FMUL.FTZ R102, R102, R103 ;  /* 0x0000006766667220 */ /* 0x000fe20000410000 */
[----:B------:R-:W-:Y:S01]  /*3840*/  FFMA.FTZ R106, R81, R104, 1 ;  /* 0x3f800000516a7423 */ /* 0x000fe20000010068 */
[----:B0-----:R-:W-:Y:S01]  /*3850*/  FADD.FTZ R112, -R28, 1 ;  /* 0x3f8000001c707421 */ /* 0x001fe20000010100 */
[----:B------:R-:W-:Y:S01]  /*3860*/  FMUL.FTZ R104, R13, R63 ;  /* 0x0000003f0d687220 */ /* 0x000fe20000410000 */
[----:B------:R-:W-:Y:S01]  /*3870*/  FMUL.FTZ R103, R12, R66 ;  /* 0x000000420c677220 */ /* 0x000fe20000410000 */
[----:B------:R-:W0:Y:S01]  /*3880*/  S2UR UR9, SR_CgaCtaId ;  /* 0x00000000000979c3 */ /* 0x000e220000008800 */
[----:B------:R-:W-:Y:S01]  /*3890*/  FFMA.FTZ R112, R31, R112, 1 ;  /* 0x3f8000001f707423 */ /* 0x000fe20000010070 */
[----:B------:R-:W-:Y:S01]  /*38a0*/  FMUL.FTZ R19, R99, R104 ;  /* 0x0000006863137220 */ /* 0x000fe20000410000 */
[----:B------:R-:W-:Y:S01]  /*38b0*/  FMUL.FTZ R103, R28, R103 ;  /* 0x000000671c677220 */ /* 0x000fe20000410000 */
[----:B------:R-:W-:-:S02]  /*38c0*/  HADD2.F32 R83, -RZ, R83.H0_H0 ;  /* 0x20000053ff537230 */ /* 0x000fc40000004100 */
[----:B------:R-:W-:Y:S02]  /*38d0*/  HADD2.F32 R82, -RZ, R82.H0_H0 ;  /* 0x20000052ff527230 */ /* 0x000fe40000004100 */
[----:B------:R-:W-:Y:S02]  /*38e0*/  HADD2.F32 R67, -RZ, R67.H0_H0 ;  /* 0x20000043ff437230 */ /* 0x000fe40000004100 */
[----:B------:R-:W-:Y:S01]  /*38f0*/  HADD2.F32 R68, -RZ, R68.H0_H0 ;  /* 0x20000044ff447230 */ /* 0x000fe20000004100 */
[----:B------:R-:W-:Y:S01]  /*3900*/  F2FP.F16.F32.PACK_AB R18, R25, R18 ;  /* 0x000000121912723e */ /* 0x000fe200000000ff */
[----:B------:R-:W-:Y:S01]  /*3910*/  FMUL.FTZ R19, R19, R106 ;  /* 0x0000006a13137220 */ /* 0x000fe20000410000 */
[----:B------:R-:W-:Y:S01]  /*3920*/  FMUL.FTZ R104, R103, R112 ;  /* 0x0000007067687220 */ /* 0x000fe20000410000 */
[----:B--2---:R-:W-:Y:S01]  /*3930*/  FADD.FTZ R25, -R27, 1 ;  /* 0x3f8000001b197421 */ /* 0x004fe20000010100 */
[----:B-1----:R-:W-:Y:S01]  /*3940*/  FADD.FTZ R122, -R26, 1 ;  /* 0x3f8000001a7a7421 */ /* 0x002fe20000010100 */
[----:B------:R-:W-:Y:S01]  /*3950*/  FMUL.FTZ R106, R83, R67 ;  /* 0x00000043536a7220 */ /* 0x000fe20000410000 */
[----:B------:R-:W-:Y:S01]  /*3960*/  FMUL.FTZ R103, R82, R68 ;  /* 0x0000004452677220 */ /* 0x000fe20000410000 */
[----:B------:R-:W-:Y:S01]  /*3970*/  FFMA.FTZ R112, R30, R25, 1 ;  /* 0x3f8000001e707423 */ /* 0x000fe20000010019 */
[----:B------:R-:W-:Y:S01]  /*3980*/  FFMA.FTZ R122, R29, R122, 1 ;  /* 0x3f8000001d7a7423 */ /* 0x000fe2000001007a */
[----:B------:R-:W-:Y:S01]  /*3990*/  FMUL.FTZ R25, R27, R106 ;  /* 0x0000006a1b197220 */ /* 0x000fe20000410000 */
        /* <DEDUP_REMOVED lines=10> */
[----:B------:R-:W-:Y:S01]  /*3a40*/  ISETP.NE.AND P6, PT, R62, RZ, PT ;  /* 0x000000ff3e00720c */ /* 0x000fe20003fc5270 */
[----:B------:R-:W-:Y:S01]  /*3a50*/  UMOV UR8, 0x400 ;  /* 0x0000040000087882 */ /* 0x000fe20000000000 */
[----:B------:R-:W-:-:S02]  /*3a60*/  F2FP.F16.F32.PACK_AB R101, R102, R101 ;  /* 0x000000656665723e */ /* 0x000fc400000000ff */
[----:B------:R-:W-:Y:S02]  /*3a70*/  F2FP.F16.F32.PACK_AB R19, R104, R19 ;  /* 0x000000136813723e */ /* 0x000fe400000000ff */
[----:B------:R-:W-:Y:S01]  /*3a80*/  F2FP.F16.F32.PACK_AB R25, R106, R25 ;  /* 0x000000196a19723e */ /* 0x000fe200000000ff */
[----:B------:R2:W-:Y:S01]  /*3a90*/  STS.U16 [R46+0x2], R11 ;  /* 0x0000020b2e007388 */ /* 0x0005e20000000400 */
[----:B-1----:R-:W-:Y:S01]  /*3aa0*/  PRMT R10, R97, 0x7632, R10 ;  /* 0x00007632610a7816 */ /* 0x002fe2000000000a */
[----:B0-----:R-:W-:Y:S02]  /*3ab0*/  ULEA UR8, UR9, UR8, 0x18 ;  /* 0x0000000809087291 */ /* 0x001fe4000f8ec03f */
[----:B------:R0:W-:Y:S01]  /*3ac0*/  STS.U16 [R46], R18 ;  /* 0x000000122e007388 */ /* 0x0001e20000000400 */
[----:B------:R-:W-:-:S03]  /*3ad0*/  PRMT R103, R45, 0x7632, R103 ;  /* 0x000076322d677816 */ /* 0x000fc60000000067 */
[----:B------:R1:W-:Y:S01]  /*3ae0*/  STS.U16 [R46+0x6], R94 ;  /* 0x0000065e2e007388 */ /* 0x0003e20000000400 */
[----:B--2---:R-:W-:-:S03]  /*3af0*/  PRMT R11, R95, 0x7632, R11 ;  /* 0x000076325f0b7816 */ /* 0x004fc6000000000b */
[----:B------:R2:W-:Y:S01]  /*3b00*/  STS.U16 [R46+0x8], R45 ;  /* 0x0000082d2e007388 */ /* 0x0005e20000000400 */
[----:B0-----:R-:W-:-:S03]  /*3b10*/  PRMT R18, R101, 0x7632, R18 ;  /* 0x0000763265127816 */ /* 0x001fc60000000012 */
[----:B------:R0:W-:Y:S01]  /*3b20*/  STS.U16 [R46+0xc], R95 ;  /* 0x00000c5f2e007388 */ /* 0x0001e20000000400 */
[----:B-1----:R-:W-:-:S03]  /*3b30*/  PRMT R94, R25, 0x7610, R94 ;  /* 0x00007610195e7816 */ /* 0x002fc6000000005e */
[----:B------:R1:W-:Y:S01]  /*3b40*/  STS.U16 [R46+0x12], R10 ;  /* 0x0000120a2e007388 */ /* 0x0003e20000000400 */
[----:B--2---:R-:W-:Y:S02]  /*3b50*/  PRMT R45, R19, 0x7632, R45 ;  /* 0x00007632132d7816 */ /* 0x004fe4000000002d */
[----:B0-----:R-:W-:Y:S01]  /*3b60*/  PRMT R95, R25, 0x7632, R95 ;  /* 0x00007632195f7816 */ /* 0x001fe2000000005f */
[----:B------:R-:W-:Y:S01]  /*3b70*/  STS.U16 [R46+0xa], R103 ;  /* 0x00000a672e007388 */ /* 0x000fe20000000400 */
[----:B-1----:R-:W-:-:S03]  /*3b80*/  MOV R10, UR13 ;  /* 0x0000000d000a7c02 */ /* 0x002fc60008000f00 */
        /* <DEDUP_REMOVED lines=26> */
[----:B0-----:R-:W-:Y:S01]  /*3d30*/  IMAD.U32 R45, RZ, RZ, UR8 ;  /* 0x00000008ff2d7e24 */ /* 0x001fe2000f8e00ff */
[----:B------:R-:W-:Y:S01]  /*3d40*/  LOP3.LUT R123, R123, 0xfffffffd, RZ, 0xc0, !PT ;  /* 0xfffffffd7b7b7812 */ /* 0x000fe200078ec0ff */
[----:B------:R-:W-:Y:S01]  /*3d50*/  ULDC.64 UR8, c[0x0][0x398] ;  /* 0x0000e60000087ab9 */ /* 0x000fe20000000a00 */
[----:B------:R-:W-:Y:S06]  /*3d60*/  BAR.SYNC.DEFER_BLOCKING 0x0 ;  /* 0x0000000000007b1d */ /* 0x000fec0000010000 */
[----:B------:R-:W0:Y:S04]  /*3d70*/  LDS R107, [R45+0x1080] ;  /* 0x001080002d6b7984 */ /* 0x000e280000000800 */
[----:B------:R1:W-:Y:S04]  /*3d80*/  STL [R1+0xcc], R139 ;  /* 0x0000cc8b01007387 */ /* 0x0003e80000100800 */
[----:B------:R1:W-:Y:S04]  /*3d90*/  STL [R1+0xc8], R138 ;  /* 0x0000c88a01007387 */ /* 0x0003e80000100800 */
[----:B------:R1:W-:Y:S04]  /*3da0*/  STL [R1+0xc4], R137 ;  /* 0x0000c48901007387 */ /* 0x0003e80000100800 */
[----:B------:R1:W-:Y:S04]  /*3db0*/  STL [R1+0xc0], R136 ;  /* 0x0000c08801007387 */ /* 0x0003e80000100800 */
[----:B------:R1:W-:Y:S01]  /*3dc0*/  STL [R1+0xbc], R135 ;  /* 0x0000bc8701007387 */ /* 0x0003e20000100800 */
[----:B------:R-:W-:-:S03]  /*3dd0*/  IADD3 R140, P1, R64, UR14, RZ ;  /* 0x0000000e408c7c10 */ /* 0x000fc6000ff3e0ff */
[----:B------:R1:W-:Y:S04]  /*3de0*/  STL [R1+0xb8], R134 ;  /* 0x0000b88601007387 */ /* 0x0003e80000100800 */
[----:B------:R1:W-:Y:S04]  /*3df0*/  STL [R1+0xb4], R133 ;  /* 0x0000b48501007387 */ /* 0x0003e80000100800 */
[----:B------:R1:W-:Y:S01]  /*3e00*/  STL [R1+0xb0], R132 ;  /* 0x0000b08401007387 */ /* 0x0003e20000100800 */
[----:B------:R-:W-:-:S03]  /*3e10*/  @P6 LOP3.LUT R123, R123, 0x2, RZ, 0xfc, !PT ;  /* 0x000000027b7b6812 */ /* 0x000fc600078efcff */
[----:B------:R1:W-:Y:S01]  /*3e20*/  STL [R1+0xac], R131 ;  /* 0x0000ac8301007387 */ /* 0x0003e20000100800 */
[----:B------:R-:W-:-:S03]  /*3e30*/  IADD3.X R141, R65, UR12, RZ, P1, !PT ;  /* 0x0000000c418d7c10 */ /* 0x000fc60008ffe4ff */
[----:B------:R1:W-:Y:S04]  /*3e40*/  STL [R1+0xa8], R130 ;  /* 0x0000a88201007387 */ /* 0x0003e80000100800 */
[----:B------:R1:W-:Y:S04]  /*3e50*/  STL [R1+0xa4], R129 ;  /* 0x0000a48101007387 */ /* 0x0003e80000100800 */
[----:B------:R1:W-:Y:S04]  /*3e60*/  STL [R1+0xa0], R128 ;  /* 0x0000a08001007387 */ /* 0x0003e80000100800 */
[----:B------:R1:W-:Y:S04]  /*3e70*/  STL [R1+0x9c], R127 ;  /* 0x00009c7f01007387 */ /* 0x0003e80000100800 */
[----:B------:R1:W-:Y:S04]  /*3e80*/  STL [R1+0x98], R126 ;  /* 0x0000987e01007387 */ /* 0x0003e80000100800 */
[----:B------:R1:W-:Y:S04]  /*3e90*/  STL [R1+0x94], R125 ;  /* 0x0000947d01007387 */ /* 0x0003e80000100800 */
[----:B------:R1:W-:Y:S04]  /*3ea0*/  STL [R1+0x90], R124 ;  /* 0x0000907c01007387 */ /* 0x0003e80000100800 */
[----:B------:R1:W-:Y:S04]  /*3eb0*/  STL [R1+0x8c], R123 ;  /* 0x00008c7b01007387 */ /* 0x0003e80000100800 */
[----:B------:R1:W-:Y:S01]  /*3ec0*/  STL.64 [R1+0xd8], R140 ;  /* 0x0000d88c01007387 */ /* 0x0003e20000100a00 */
[----:B0-----:R-:W-:Y:S01]  /*3ed0*/  ISETP.GE.AND P0, PT, R64, R107, PT ;  /* 0x0000006b4000720c */ /* 0x001fe20003f06270 */
[----:B------:R-:W-:-:S02]  /*3ee0*/  UIMAD UR30, UR50, UR8, URZ ;  /* 0x00000008321e72a4 */ /* 0x000fc4000f8e023f */
[----:B------:R-:W-:Y:S02]  /*3ef0*/  UIMAD.WIDE.U32 UR32, UR51, UR8, URZ ;  /* 0x00000008332072a5 */ /* 0x000fe4000f8e003f */
[----:B------:R-:W-:Y:S01]  /*3f00*/  UIMAD UR9, UR51, UR9, UR30 ;  /* 0x00000009330972a4 */ /* 0x000fe2000f8e021e */
[----:B------:R-:W-:Y:S03]  /*3f10*/  BSSY B0, `(.L_x_443) ;  /* 0x0000010000007945 */ /* 0x000fe60003800000 */
[----:B------:R-:W-:-:S04]  /*3f20*/  UIADD3 UR34, UR33, UR9, URZ ;  /* 0x0000000921227290 */ /* 0x000fc8000fffe03f */
[----:B-1----:R-:W-:Y:S08]  /*3f30*/  @P0 BRA `(.L_x_444) ;  /* 0x0000000000340947 */ /* 0x002ff00003800000 */
[----:B------:R-:W-:Y:S01]  /*3f40*/  MOV R10, UR8 ;  /* 0x00000008000a7c02 */ /* 0x000fe20008000f00 */
[----:B------:R-:W-:Y:S02]  /*3f50*/  ULDC.64 UR30, c[0x0][0x3a0] ;  /* 0x0000e800001e7ab9 */ /* 0x000fe40000000a00 */
[----:B------:R-:W-:Y:S01]  /*3f60*/  MOV R19, UR30 ;  /* 0x0000001e00137c02 */ /* 0x000fe20008000f00 */
[----:B------:R-:W-:Y:S01]  /*3f70*/  UIMAD UR30, UR7, UR30, URZ ;  /* 0x0000001e071e72a4 */ /* 0x000fe2000f8e023f */
[----:B------:R-:W-:-:S03]  /*3f80*/  IMAD.WIDE.U32 R10, R10, UR51, R140 ;  /* 0x000000330a0a7c25 */ /* 0x000fc6000f8e008c */
[----:B------:R-:W-:Y:S02]  /*3f90*/  UIMAD UR35, UR52, UR31, UR30 ;  /* 0x0000001f342372a4 */ /* 0x000fe4000f8e021e */
[----:B------:R-:W-:Y:S01]  /*3fa0*/  IADD3 R11, R11, UR9, RZ ;  /* 0x000000090b0b7c10 */ /* 0x000fe2000fffe0ff */
[----:B------:R-:W-:Y:S02]  /*3fb0*/  ULDC.64 UR30, c[0x0][0x3e8] ;  /* 0x0000fa00001e7ab9 */ /* 0x000fe40000000a00 */
[----:B------:R-:W-:-:S05]  /*3fc0*/  IMAD.WIDE.U32 R10, R19, UR52, R10 ;  /* 0x00000034130a7c25 */ /* 0x000fca000f8e000a */
[----:B------:R-:W-:Y:S02]  /*3fd0*/  IADD3 R11, R11, UR35, RZ ;  /* 0x000000230b0b7c10 */ /* 0x000fe4000fffe0ff */
[----:B------:R-:W-:-:S04]  /*3fe0*/  LEA R18, P0, R10, UR30, 0x1 ;  /* 0x0000001e0a127c11 */ /* 0x000fc8000f8008ff */
[----:B------:R-:W-:-:S05]  /*3ff0*/  LEA.HI.X R19, R10, UR31, R11, 0x1, P0 ;  /* 0x0000001f0a137c11 */ /* 0x000fca00080f0c0b */
[----:B------:R0:W-:Y:S04]  /*4000*/  STG.E.U16 desc[UR22][R18.64], R122 ;  /* 0x0000007a12007986 */ /* 0x0001e8000c101516 */
.L_x_444:
[----:B------:R-:W-:Y:S05]  /*4010*/  BSYNC B0 ;  /* 0x0000000000007941 */ /* 0x000fea0003800000 */
.L_x_443:
[----:B------:R-:W-:Y:S01]  /*4020*/  ULDC.64 UR8, c[0x0][0x3a0] ;  /* 0x0000e80000087ab9 */ /* 0x000fe20000000a00 */
[----:B------:R-:W-:Y:S01]  /*4030*/  UMOV UR30, UR32 ;  /* 0x00000020001e7c82 */ /* 0x000fe20008000000 */
        /* <DEDUP_REMOVED lines=11> */
[----:B------:R-:W-:Y:S01]  /*40f0*/  LEA R10, P0, R64, UR8, 0x1 ;  /* 0x00000008400a7c11 */ /* 0x000fe2000f8008ff */
[----:B------:R-:W-:Y:S01]  /*4100*/  UIADD3.X UR30, UR10, UR33, UR31, UP0, !UPT ;  /* 0x000000210a1e7290 */ /* 0x000fe200087fe41f */
[----:B0-----:R-:W-:-:S02]  /*4110*/  IMAD.U32 R18, RZ, RZ, UR32 ;  /* 0x00000020ff127e24 */ /* 0x001fc4000f8e00ff */
[----:B------:R-:W-:Y:S01]  /*4120*/  FMUL.FTZ R81, R81, R99 ;  /* 0x0000006351517220 */ /* 0x000fe20000410000 */
[----:B------:R-:W-:Y:S01]  /*4130*/  LEA.HI.X R11, R64, UR9, R65, 0x1, P0 ;  /* 0x00000009400b7c11 */ /* 0x000fe200080f0c41 */
[----:B------:R-:W-:Y:S01]  /*4140*/  ULDC.64 UR8, c[0x0][0x320] ;  /* 0x0000c80000087ab9 */ /* 0x000fe20000000a00 */
[----:B------:R-:W-:Y:S01]  /*4150*/  ISETP.GE.AND P0, PT, R60, R107, PT ;  /* 0x0000006b3c00720c */ /* 0x000fe20003f06270 */
[----:B------:R-:W-:Y:S01]  /*4160*/  FMUL.FTZ R99, R31, R28 ;  /* 0x0000001c1f637220 */ /* 0x000fe20000410000 */
[----:B------:R-:W-:Y:S01]  /*4170*/  LEA R10, P1, R18, R10, 0x1 ;  /* 0x0000000a120a7211 */ /* 0x000fe200078208ff */
[----:B------:R-:W-:Y:S01]  /*4180*/  FMUL.FTZ R100, R30, R27 ;  /* 0x0000001b1e647220 */ /* 0x000fe20000410000 */
[----:B------:R-:W-:Y:S01]  /*4190*/  MOV R19, UR30 ;  /* 0x0000001e00137c02 */ /* 0x000fe20008000f00 */
[----:B------:R-:W-:Y:S02]  /*41a0*/  HADD2.F32 R93, -RZ, R93.H0_H0 ;  /* 0x2000005dff5d7230 */ /* 0x000fe40000004100 */
[----:B------:R-:W-:Y:S01]  /*41b0*/  FMUL.FTZ R69, R69, R121 ;  /* 0x0000007945457220 */ /* 0x000fe20000410000 */
        /* <DEDUP_REMOVED lines=11> */
[-C--:B------:R-:W-:Y:S01]  /*4270*/  ISETP.GE.AND P2, PT, R53, R107.reuse, PT ;  /* 0x0000006b3500720c */ /* 0x080fe20003f46270 */
[----:B------:R-:W-:Y:S02]  /*4280*/  HADD2.F32 R90, -RZ, R90.H0_H0 ;  /* 0x2000005aff5a7230 */ /* 0x000fe40000004100 */
[----:B------:R-:W-:Y:S01]  /*4290*/  FMUL.FTZ R72, R72, R118 ;  /* 0x0000007648487220 */ /* 0x000fe20000410000 */
[----:B------:R-:W-:Y:S01]  /*42a0*/  @!P3 STG.E.U16 desc[UR22][R10.64+-0xe80], R102 ;  /* 0xfff180660a00b986 */ /* 0x000fe2000c101516 */
[----:B------:R-:W-:Y:S01]  /*42b0*/  ISETP.GE.AND P3, PT, R47, R107, PT ;  /* 0x0000006b2f00720c */ /* 0x000fe20003f66270 */
[----:B------:R-:W-:-:S02]  /*42c0*/  HADD2.F32 R89, -RZ, R89.H0_H0 ;  /* 0x20000059ff597230 */ /* 0x000fc40000004100 */
[----:B------:R-:W-:Y:S01]  /*42d0*/  FMUL.FTZ R73, R73, R117 ;  /* 0x0000007549497220 */ /* 0x000fe20000410000 */
[----:B------:R-:W-:Y:S01]  /*42e0*/  @!P1 STG.E.U16 desc[UR22][R10.64+-0xf00], R113 ;  /* 0xfff100710a009986 */ /* 0x000fe2000c101516 */
[-C--:B------:R-:W-:Y:S01]  /*42f0*/  ISETP.GE.AND P1, PT, R52, R107.reuse, PT ;  /* 0x0000006b3400720c */ /* 0x080fe20003f26270 */
[----:B------:R-:W-:Y:S02]  /*4300*/  HADD2.F32 R88, -RZ, R88.H0_H0 ;  /* 0x20000058ff587230 */ /* 0x000fe40000004100 */
[----:B------:R-:W-:Y:S01]  /*4310*/  FMUL.FTZ R74, R74, R116 ;  /* 0x000000744a4a7220 */ /* 0x000fe20000410000 */
[----:B------:R0:W-:Y:S01]  /*4320*/  @!P0 STG.E.U16 desc[UR22][R10.64+-0xec0], R101 ;  /* 0xfff140650a008986 */ /* 0x0001e2000c101516 */
        /* <DEDUP_REMOVED lines=11> */
[----:B------:R-:W-:Y:S01]  /*43e0*/  @!P5 STG.E.U16 desc[UR22][R10.64+-0xe00], R104 ;  /* 0xfff200680a00d986 */ /* 0x000fe2000c101516 */
[----:B------:R-:W-:Y:S01]  /*43f0*/  ISETP.GE.AND P5, PT, R49, R107, PT ;  /* 0x0000006b3100720c */ /* 0x000fe20003fa6270 */
[----:B0-----:R-:W-:Y:S01]  /*4400*/  FMUL.FTZ R101, R29, R26 ;  /* 0x0000001a1d657220 */ /* 0x001fe20000410000 */
[----:B------:R-:W-:Y:S01]  /*4410*/  HADD2.F32 R29, -RZ, R36.H0_H0 ;  /* 0x20000024ff1d7230 */ /* 0x000fe20000004100 */
[----:B------:R-:W-:Y:S01]  /*4420*/  @!P0 STG.E.U16 desc[UR22][R10.64+-0xd40], R94 ;  /* 0xfff2c05e0a008986 */ /* 0x000fe2000c101516 */
[----:B------:R-:W-:Y:S01]  /*4430*/  ISETP.NE.U32.AND P0, PT, RZ, UR8, PT ;  /* 0x00000008ff007c0c */ /* 0x000fe2000bf05070 */
[----:B------:R-:W-:-:S02]  /*4440*/  HADD2.F32 R28, -RZ, R35.H0_H0 ;  /* 0x20000023ff1c7230 */ /* 0x000fc40000004100 */
[----:B------:R-:W-:Y:S01]  /*4450*/  FMUL.FTZ R78, R78, R109 ;  /* 0x0000006d4e4e7220 */ /* 0x000fe20000410000 */
[----:B------:R-:W-:Y:S01]  /*4460*/  @!P1 STG.E.U16 desc[UR22][R10.64+-0xd80], R106 ;  /* 0xfff2806a0a009986 */ /* 0x000fe2000c101516 */
[----:B------:R-:W-:Y:S01]  /*4470*/  ISETP.NE.AND.EX P0, PT, RZ, UR9, PT, P0 ;  /* 0x00000009ff007c0c */ /* 0x000fe2000bf05300 */
[----:B------:R-:W-:Y:S01]  /*4480*/  HADD2.F32 R27, -RZ, R34.H0_H0 ;  /* 0x20000022ff1b7230 */ /* 0x000fe20000004100 */
[----:B------:R-:W-:Y:S01]  /*4490*/  ISETP.GE.AND P1, PT, R48, R107, PT ;  /* 0x0000006b3000720c */ /* 0x000fe20003f26270 */
[----:B------:R0:W-:Y:S01]  /*44a0*/  @!P2 STG.E.U16 desc[UR22][R10.64+-0xfc0], R25 ;  /* 0xfff040190a00a986 */ /* 0x0001e2000c101516 */
[----:B------:R-:W-:Y:S02]  /*44b0*/  HADD2.F32 R26, -RZ, R33.H0_H0 ;  /* 0x20000021ff1a7230 */ /* 0x000fe40000004100 */
[----:B------:R-:W-:Y:S01]  /*44c0*/  FMUL.FTZ R79, R79, R108 ;  /* 0x0000006c4f4f7220 */ /* 0x000fe20000410000 */
[----:B------:R-:W-:Y:S01]  /*44d0*/  FADD.FTZ R33, R18, UR5 ;  /* 0x0000000512217e21 */ /* 0x000fe20008010000 */
[----:B------:R-:W-:Y:S01]  /*44e0*/  @!P4 STG.E.U16 desc[UR22][R10.64+-0xd00], R95 ;  /* 0xfff3005f0a00c986 */ /* 0x000fe2000c101516 */
[----:B------:R-:W-:Y:S01]  /*44f0*/  FADD.FTZ R44, R93, UR5 ;  /* 0x000000055d2c7e21 */ /* 0x000fe20008010000 */
[----:B------:R-:W-:Y:S01]  /*4500*/  FADD.FTZ R39, R92, UR5 ;  /* 0x000000055c277e21 */ /* 0x000fe20008010000 */
[----:B------:R-:W-:Y:S01]  /*4510*/  FADD.FTZ R38, R91, UR5 ;  /* 0x000000055b267e21 */ /* 0x000fe20008010000 */
[----:B------:R-:W-:Y:S01]  /*4520*/  @!P5 STG.E.U16 desc[UR22][R10.64+-0xcc0], R96 ;  /* 0xfff340600a00d986 */ /* 0x000fe2000c101516 */
[----:B------:R-:W-:Y:S01]  /*4530*/  FADD.FTZ R37, R90, UR5 ;  /* 0x000000055a257e21 */ /* 0x000fe20008010000 */
[----:B------:R-:W-:Y:S01]  /*4540*/  FADD.FTZ R36, R89, UR5 ;  /* 0x0000000559247e21 */ /* 0x000fe20008010000 */
[----:B------:R-:W-:Y:S01]  /*4550*/  FADD.FTZ R35, R88, UR5 ;  /* 0x0000000558237e21 */ /* 0x000fe20008010000 */
[----:B0-----:R-:W-:Y:S01]  /*4560*/  HADD2.F32 R25, -RZ, R32.H0_H0 ;  /* 0x20000020ff197230 */ /* 0x001fe20000004100 */
[----:B------:R-:W-:Y:S01]  /*4570*/  @!P1 STG.E.U16 desc[UR22][R10.64+-0xc80], R97 ;  /* 0xfff380610a009986 */ /* 0x000fe2000c101516 */
[----:B------:R-:W-:Y:S01]  /*4580*/  FADD.FTZ R32, R19, UR5 ;  /* 0x0000000513207e21 */ /* 0x000fe20008010000 */
[----:B------:R-:W-:Y:S01]  /*4590*/  FADD.FTZ R34, R87, UR5 ;  /* 0x0000000557227e21 */ /* 0x000fe20008010000 */
[----:B------:R-:W-:Y:S01]  /*45a0*/  FADD.FTZ R31, R31, UR5 ;  /* 0x000000051f1f7e21 */ /* 0x000fe20008010000 */
[----:B------:R0:W-:Y:S01]  /*45b0*/  @!P3 STG.E.U16 desc[UR22][R10.64+-0xc40], R98 ;  /* 0xfff3c0620a00b986 */ /* 0x0001e2000c101516 */
[----:B------:R-:W-:Y:S01]  /*45c0*/  FADD.FTZ R30, R30, UR5 ;  /* 0x000000051e1e7e21 */ /* 0x000fe20008010000 */
[----:B------:R-:W-:Y:S01]  /*45d0*/  FADD.FTZ R29, R29, UR5 ;  /* 0x000000051d1d7e21 */ /* 0x000fe20008010000 */
[----:B------:R-:W-:Y:S01]  /*45e0*/  FADD.FTZ R28, R28, UR5 ;  /* 0x000000051c1c7e21 */ /* 0x000fe20008010000 */
[----:B------:R-:W-:Y:S01]  /*45f0*/  FADD.FTZ R27, R27, UR5 ;  /* 0x000000051b1b7e21 */ /* 0x000fe20008010000 */
[----:B------:R-:W-:Y:S01]  /*4600*/  FADD.FTZ R26, R26, UR5 ;  /* 0x000000051a1a7e21 */ /* 0x000fe20008010000 */
[----:B------:R-:W-:Y:S01]  /*4610*/  FADD.FTZ R25, R25, UR5 ;  /* 0x0000000519197e21 */ /* 0x000fe20008010000 */
        /* <DEDUP_REMOVED lines=14> */
[----:B0-----:R-:W-:Y:S01]  /*4700*/  FMUL.FTZ R11, R83, R100 ;  /* 0x00000064530b7220 */ /* 0x001fe20000410000 */
        /* <DEDUP_REMOVED lines=25> */
[----:B------:R-:W-:Y:S01]  /*48a0*/  F2FP.F16.F32.PACK_AB R6, R7, R6 ;  /* 0x000000060706723e */ /* 0x000fe200000000ff */
[----:B------:R0:W-:Y:S01]  /*48b0*/  STS.U16 [R46], R2 ;  /* 0x000000022e007388 */ /* 0x0001e20000000400 */
[----:B------:R-:W-:Y:S01]  /*48c0*/  PRMT R5, R4, 0x7632, R5 ;  /* 0x0000763204057816 */ /* 0x000fe20000000005 */
        /* <DEDUP_REMOVED lines=9> */
[----:B0-----:R-:W-:Y:S01]  /*4960*/  PRMT R2, R8, 0x7632, R2 ;  /* 0x0000763208027816 */ /* 0x001fe20000000002 */
[----:B------:R0:W-:Y:S01]  /*4970*/  STS.U16 [R46+0x6], R5 ;  /* 0x000006052e007388 */ /* 0x0001e20000000400 */
[----:B------:R-:W-:Y:S01]  /*4980*/  PRMT R7, R6, 0x7632, R7 ;  /* 0x0000763206077816 */ /* 0x000fe20000000007 */
[----:B------:R-:W-:Y:S01]  /*4990*/  BSSY B0, `(.L_x_446) ;  /* 0x0000038000007945 */ /* 0x000fe20003800000 */
[----:B-1----:R-:W-:Y:S01]  /*49a0*/  PRMT R3, R40, 0x7632, R3 ;  /* 0x0000763228037816 */ /* 0x002fe20000000003 */
[----:B------:R1:W-:Y:S01]  /*49b0*/  STS.U16 [R46+0x8], R6 ;  /* 0x000008062e007388 */ /* 0x0003e20000000400 */
[----:B------:R-:W-:-:S02]  /*49c0*/  PRMT R66, R67, 0x7632, R66 ;  /* 0x0000763243427816 */ /* 0x000fc40000000042 */
[----:B--2---:R-:W-:Y:S01]  /*49d0*/  PRMT R4, R42, 0x7632, R4 ;  /* 0x000076322a047816 */ /* 0x004fe20000000004 */
[----:B------:R2:W-:Y:S01]  /*49e0*/  STS.U16 [R46+0xc], R8 ;  /* 0x00000c082e007388 */ /* 0x0005e20000000400 */
[----:B0-----:R-:W-:-:S03]  /*49f0*/  PRMT R5, R63, 0x7610, R5 ;  /* 0x000076103f057816 */ /* 0x001fc60000000005 */
[----:B------:R0:W-:Y:S01]  /*4a00*/  STS.U16 [R46+0xe], R2 ;  /* 0x00000e022e007388 */ /* 0x0001e20000000400 */
[----:B-1----:R-:W-:-:S03]  /*4a10*/  PRMT R6, R63, 0x7632, R6 ;  /* 0x000076323f067816 */ /* 0x002fc60000000006 */
[----:B------:R-:W-:Y:S01]  /*4a20*/  STS.U16 [R46+0xa], R7 ;  /* 0x00000a072e007388 */ /* 0x000fe20000000400 */
[----:B--2---:R-:W-:-:S03]  /*4a30*/  PRMT R8, R67, 0x7610, R8 ;  /* 0x0000761043087816 */ /* 0x004fc60000000008 */
        /* <DEDUP_REMOVED lines=32> */
[----:B------:R-:W-:Y:S01]  /*4c40*/  IMAD.MOV.U32 R3, RZ, RZ, R141 ;  /* 0x000000ffff037224 */ /* 0x000fe200078e008d */
[----:B------:R-:W-:Y:S01]  /*4c50*/  MOV R2, R140 ;  /* 0x0000008c00027202 */ /* 0x000fe20000000f00 */
[----:B------:R-:W-:Y:S02]  /*4c60*/  ULDC.64 UR32, c[0x0][0x2c8] ;  /* 0x0000b20000207ab9 */ /* 0x000fe40000000a00 */
[----:B------:R-:W-:Y:S02]  /*4c70*/  UIMAD UR37, UR7, UR32, URZ ;  /* 0x00000020072572a4 */ /* 0x000fe4000f8e023f */
[----:B------:R-:W-:Y:S01]  /*4c80*/  IMAD.WIDE.U32 R2, R5, UR51, R2 ;  /* 0x0000003305027c25 */ /* 0x000fe2000f8e0002 */
[----:B------:R-:W-:Y:S01]  /*4c90*/  MOV R5, UR32 ;  /* 0x0000002000057c02 */ /* 0x000fe20008000f00 */
[----:B------:R-:W-:-:S03]  /*4ca0*/  UIMAD UR33, UR52, UR33, UR37 ;  /* 0x00000021342172a4 */ /* 0x000fc6000f8e0225 */
[----:B------:R-:W-:-:S03]  /*4cb0*/  IADD3 R3, R3, UR31, RZ ;  /* 0x0000001f03037c10 */ /* 0x000fc6000fffe0ff */
[----:B------:R-:W-:-:S05]  /*4cc0*/  IMAD.WIDE.U32 R2, R5, UR52, R2 ;  /* 0x0000003405027c25 */ /* 0x000fca000f8e0002 */
[----:B------:R-:W-:Y:S02]  /*4cd0*/  IADD3 R3, R3, UR33, RZ ;  /* 0x0000002103037c10 */ /* 0x000fe4000fffe0ff */
[----:B------:R-:W-:-:S04]  /*4ce0*/  LEA R4, P0, R2, UR8, 0x1 ;  /* 0x0000000802047c11 */ /* 0x000fc8000f8008ff */
[----:B------:R-:W-:-:S05]  /*4cf0*/  LEA.HI.X R5, R2, UR9, R3, 0x1, P0 ;  /* 0x0000000902057c11 */ /* 0x000fca00080f0c03 */
[----:B------:R0:W-:Y:S04]  /*4d00*/  STG.E.U16 desc[UR22][R4.64], R7 ;  /* 0x0000000704007986 */ /* 0x0001e8000c101516 */
.L_x_447:
[----:B------:R-:W-:Y:S05]  /*4d10*/  BSYNC B0 ;  /* 0x0000000000007941 */ /* 0x000fea0003800000 */
.L_x_446:
[----:B------:R-:W-:Y:S01]  /*4d20*/  ULDC.64 UR30, c[0x0][0x2c8] ;  /* 0x0000b200001e7ab9 */ /* 0x000fe20000000a00 */
[----:B------:R-:W-:Y:S01]  /*4d30*/  UMOV UR35, UR36 ;  /* 0x0000002400237c82 */ /* 0x000fe20008000000 */
[C---:B------:R-:W-:Y:S01]  /*4d40*/  LEA R2, P0, R64.reuse, UR8, 0x1 ;  /* 0x0000000840027c11 */ /* 0x040fe2000f8008ff */
[----:B------:R-:W-:Y:S01]  /*4d50*/  UIMAD.WIDE.U32 UR34, UR52, UR30, UR34 ;  /* 0x0000001e342272a5 */ /* 0x000fe2000f8e0022 */
[-C--:B------:R-:W-:Y:S01]  /*4d60*/  ISETP.GE.AND P1, PT, R59, R6.reuse, PT ;  /* 0x000000063b00720c */ /* 0x080fe20003f26270 */
[----:B------:R-:W-:Y:S01]  /*4d70*/  UIMAD UR30, UR7, UR30, URZ ;  /* 0x0000001e071e72a4 */ /* 0x000fe2000f8e023f */
[----:B------:R-:W-:Y:S01]  /*4d80*/  LEA.HI.X R3, R64, UR9, R65, 0x1, P0 ;  /* 0x0000000940037c11 */ /* 0x000fe200080f0c41 */
[----:B------:R-:W-:Y:S01]  /*4d90*/  UIADD3 UR32, UP0, UR11, UR34, URZ ;  /* 0x000000220b207290 */ /* 0x000fe2000ff1e03f */
[-C--:B------:R-:W-:Y:S01]  /*4da0*/  ISETP.GE.AND P0, PT, R60, R6.reuse, PT ;  /* 0x000000063c00720c */ /* 0x080fe20003f06270 */
[----:B------:R-:W-:Y:S01]  /*4db0*/  UIMAD UR30, UR52, UR31, UR30 ;  /* 0x0000001f341e72a4 */ /* 0x000fe2000f8e021e */
[----:B------:R-:W-:-:S02]  /*4dc0*/  ISETP.GE.AND P2, PT, R58, R6, PT ;  /* 0x000000063a00720c */ /* 0x000fc40003f46270 */
[-C--:B------:R-:W-:Y:S01]  /*4dd0*/  ISETP.GE.AND P4, PT, R53, R6.reuse, PT ;  /* 0x000000063500720c */ /* 0x080fe20003f86270 */
[----:B------:R-:W-:Y:S01]  /*4de0*/  UIADD3.X UR34, UR10, UR30, UR35, UP0, !UPT ;  /* 0x0000001e0a227290 */ /* 0x000fe200087fe423 */
[----:B0-----:R-:W-:Y:S02]  /*4df0*/  MOV R4, UR32 ;  /* 0x0000002000047c02 */ /* 0x001fe40008000f00 */
[----:B------:R-:W-:Y:S02]  /*4e00*/  ISETP.GE.AND P5, PT, R52, R6, PT ;  /* 0x000000063400720c */ /* 0x000fe40003fa6270 */
[----:B------:R-:W-:Y:S01]  /*4e10*/  LEA R2, P3, R4, R2, 0x1 ;  /* 0x0000000204027211 */ /* 0x000fe200078608ff */
[----:B------:R-:W-:-:S05]  /*4e20*/  IMAD.U32 R5, RZ, RZ, UR34 ;  /* 0x00000022ff057e24 */ /* 0x000fca000f8e00ff */
        /* <DEDUP_REMOVED lines=26> */
.L_x_445:
[----:B------:R-:W2:Y:S01]  /*4fd0*/  LDL.LU R4, [R1+0xe4] ;  /* 0x0000e40001047983 */ /* 0x000ea20000300800 */
[----:B0-----:R-:W-:Y:S01]  /*4fe0*/  HADD2.F32 R3, -RZ, R139.H0_H0 ;  /* 0x2000008bff037230 */ /* 0x001fe20000004100 */
[----:B------:R-:W0:Y:S01]  /*4ff0*/  LDC R6, c[0x0][0x21c] ;  /* 0x00008700ff067b82 */ /* 0x000e220000000800 */
[----:B------:R-:W-:Y:S01]  /*5000*/  HADD2.F32 R2, -RZ, R138.H0_H0 ;  /* 0x2000008aff027230 */ /* 0x000fe20000004100 */
[----:B------:R-:W-:Y:S01]  /*5010*/  HFMA2.MMA R157, -RZ, RZ, 0, 0 ;  /* 0x00000000ff9d7435 */ /* 0x000fe200000001ff */
[----:B------:R-:W-:Y:S01]  /*5020*/  HADD2.F32 R5, -RZ, R136.H0_H0 ;  /* 0x20000088ff057230 */ /* 0x000fe20000004100 */
[----:B------:R-:W-:Y:S02]  /*5030*/  CS2R R8, SRZ ;  /* 0x0000000000087805 */ /* 0x000fe4000001ff00 */
[----:B------:R-:W-:Y:S02]  /*5040*/  CS2R R160, SRZ ;  /* 0x0000000000a07805 */ /* 0x000fe4000001ff00 */
[----:B------:R-:W-:Y:S01]  /*5050*/  CS2R R158, SRZ ;  /* 0x00000000009e7805 */ /* 0x000fe2000001ff00 */
[----:B------:R-:W-:Y:S01]  /*5060*/  BAR.SYNC.DEFER_BLOCKING 0x0 ;  /* 0x0000000000007b1d */ /* 0x000fe20000010000 */
[----:B0-----:R-:W-:-:S02]  /*5070*/  ISETP.GE.AND P0, PT, R6, 0x1, PT ;  /* 0x000000010600780c */ /* 0x001fc40003f06270 */
[----:B------:R-:W-:Y:S01]  /*5080*/  CS2R R6, SRZ ;  /* 0x0000000000067805 */ /* 0x000fe2000001ff00 */
[----:B--2---:R-:W-:Y:S01]  /*5090*/  FFMA.FTZ R3, R0, R3, R4 ;  /* 0x0000000300037223 */ /* 0x004fe20000010004 */
        /* <DEDUP_REMOVED lines=27> */
[----:B------:R-:W-:Y:S01]  /*5250*/  FMUL.FTZ R2, R0, UR6 ;  /* 0x0000000600027c20 */ /* 0x000fe20008410000 */
[----:B------:R-:W-:Y:S02]  /*5260*/  FMUL.FTZ R4, R24, UR6 ;  /* 0x0000000618047c20 */ /* 0x000fe40008410000 */
[----:B------:R-:W-:-:S05]  /*5270*/  FFMA.FTZ R3, R10, R5, R3 ;  /* 0x000000050a037223 */ /* 0x000fca0000010003 */
[----:B------:R0:W-:Y:S04]  /*5280*/  STL [R1+0xe4], R3 ;  /* 0x0000e40301007387 */ /* 0x0001e80000100800 */
        /* <DEDUP_REMOVED lines=28> */
[----:B------:R-:W-:Y:S01]  /*5450*/  STL [R1+0x10], R3 ;  /* 0x0000100301007387 */ /* 0x000fe20000100800 */
[----:B--2---:R-:W-:-:S03]  /*5460*/  CS2R R4, SRZ ;  /* 0x0000000000047805 */ /* 0x004fc6000001ff00 */
[----:B------:R0:W-:Y:S04]  /*5470*/  STL [R1+0xc], R2 ;  /* 0x00000c0201007387 */ /* 0x0001e80000100800 */
[----:B------:R1:W-:Y:S04]  /*5480*/  STL [R1+0x8], RZ ;  /* 0x000008ff01007387 */ /* 0x0003e80000100800 */
[----:B------:R1:W-:Y:S01]  /*5490*/  STL [R1+0x4], RZ ;  /* 0x000004ff01007387 */ /* 0x0003e20000100800 */
[----:B0-----:R-:W-:-:S03]  /*54a0*/  CS2R R2, SRZ ;  /* 0x0000000000027805 */ /* 0x001fc6000001ff00 */
[----:B------:R1:W-:Y:S01]  /*54b0*/  STL [R1], RZ ;  /* 0x000000ff01007387 */ /* 0x0003e20000100800 */
[----:B------:R-:W-:Y:S05]  /*54c0*/  @!P0 BRA `(.L_x_448) ;  /* 0x0000004400248947 */ /* 0x000fea0003800000 */
[----:B------:R-:W-:Y:S01]  /*54d0*/  ISETP.GE.AND P0, PT, R64, UR13, PT ;  /* 0x0000000d40007c0c */ /* 0x000fe2000bf06270 */
[----:B------:R-:W-:Y:S01]  /*54e0*/  ULDC.64 UR32, c[0x0][0x230] ;  /* 0x00008c0000207ab9 */ /* 0x000fe20000000a00 */
[----:B------:R-:W-:Y:S01]  /*54f0*/  MOV R40, R123 ;  /* 0x0000007b00287202 */ /* 0x000fe20000000f00 */
[----:B------:R-:W-:Y:S01]  /*5500*/  ULDC.64 UR8, c[0x0][0x248] ;  /* 0x0000920000087ab9 */ /* 0x000fe20000000a00 */
[----:B------:R-:W-:Y:S01]  /*5510*/  UIMAD.WIDE.U32 UR30, UR52, UR32, URZ ;  /* 0x00000020341e72a5 */ /* 0x000fe2000f8e003f */
[----:B------:R-:W-:Y:S01]  /*5520*/  MOV R9, RZ ;  /* 0x000000ff00097202 */ /* 0x000fe20000000f00 */
[----:B------:R-:W-:Y:S01]  /*5530*/  UIMAD UR32, UR7, UR32, URZ ;  /* 0x00000020072072a4 */ /* 0x000fe2000f8e023f */
[----:B------:R-:W-:Y:S01]  /*5540*/  LOP3.LUT R40, R40, 0xfffffffe, RZ, 0xc0, !PT ;  /* 0xfffffffe28287812 */ /* 0x000fe200078ec0ff */
[----:B------:R-:W-:Y:S02]  /*5550*/  UIMAD UR7, UR7, UR8, URZ ;  /* 0x00000008070772a4 */ /* 0x000fe4000f8e023f */
[----:B------:R-:W-:-:S02]  /*5560*/  UIMAD UR55, UR52, UR33, UR32 ;  /* 0x00000021343772a4 */ /* 0x000fc4000f8e0220 */
[----:B------:R-:W-:Y:S01]  /*5570*/  UIMAD.WIDE.U32 UR32, UR52, UR8, URZ ;  /* 0x00000008342072a5 */ /* 0x000fe2000f8e003f */
[----:B------:R-:W-:Y:S01]  /*5580*/  @P0 LOP3.LUT R40, R40, 0x1, RZ, 0xfc, !PT ;  /* 0x0000000128280812 */ /* 0x000fe200078efcff */
[----:B------:R-:W-:Y:S01]  /*5590*/  UIMAD UR57, UR52, UR9, UR7 ;  /* 0x00000009343972a4 */ /* 0x000fe2000f8e0207 */
[----:B------:R-:W-:Y:S02]  /*55a0*/  UMOV UR8, URZ ;  /* 0x0000003f00087c82 */ /* 0x000fe40008000000 */
[----:B------:R-:W-:Y:S01]  /*55b0*/  UMOV UR7, URZ ;  /* 0x0000003f00077c82 */ /* 0x000fe20008000000 */
[----:B------:R0:W-:Y:S01]  /*55c0*/  STL [R1+0x8c], R40 ;  /* 0x00008c2801007387 */ /* 0x0001e20000100800 */
[----:B------:R-:W-:Y:S01]  /*55d0*/  UMOV UR9, URZ ;  /* 0x0000003f00097c82 */ /* 0x000fe20008000000 */
[----:B------:R-:W-:Y:S01]  /*55e0*/  ULDC UR53, c[0x0][0x224] ;  /* 0x0000890000357ab9 */ /* 0x000fe20000000800 */
[----:B------:R-:W-:Y:S01]  /*55f0*/  ULDC UR54, c[0x0][0x21c] ;  /* 0x0000870000367ab9 */ /* 0x000fe20000000800 */
[----:B------:R-:W-:-:S02]  /*5600*/  UIADD3 UR55, UR31, UR55, URZ ;  /* 0x000000371f377290 */ /* 0x000fc4000fffe03f */
[----:B------:R-:W-:Y:S01]  /*5610*/  UIADD3 UR57, UR33, UR57, URZ ;  /* 0x0000003921397290 */ /* 0x000fe2000fffe03f */
[----:B------:R-:W-:Y:S01]  /*5620*/  ULDC UR58, c[0x0][0x218] ;  /* 0x00008600003a7ab9 */ /* 0x000fe20000000800 */
[----:B------:R-:W-:Y:S01]  /*5630*/  ULDC.64 UR34, c[0x0][0x3d0] ;  /* 0x0000f40000227ab9 */ /* 0x000fe20000000a00 */
[----:B------:R-:W-:Y:S01]  /*5640*/  ULDC.64 UR36, c[0x0][0x238] ;  /* 0x00008e0000247ab9 */ /* 0x000fe20000000a00 */
[----:B------:R-:W-:Y:S01]  /*5650*/  ULDC.64 UR38, c[0x0][0x2d0] ;  /* 0x0000b40000267ab9 */ /* 0x000fe20000000a00 */
[----:B------:R-:W-:Y:S01]  /*5660*/  ULDC.64 UR40, c[0x0][0x250] ;  /* 0x0000940000287ab9 */ /* 0x000fe20000000a00 */
[----:B0-----:R-:W-:-:S06]  /*5670*/  ULDC.64 UR42, c[0x0][0x2d8] ;  /* 0x0000b600002a7ab9 */ /* 0x001fcc0000000a00 */
.L_x_492:
[----:B------:R-:W2:Y:S01]  /*5680*/  LDL R40, [R1+0x8c] ;  /* 0x00008c0001287983 */ /* 0x000ea20000100800 */
[----:B------:R-:W-:Y:S01]  /*5690*/  USHF.R.S32.HI UR56, URZ, 0x1f, UR7 ;  /* 0x0000001f3f387899 */ /* 0x000fe20008011407 */
[----:B------:R-:W-:Y:S02]  /*56a0*/  ULDC.64 UR44, c[0x0][0x270] ;  /* 0x00009c00002c7ab9 */ /* 0x000fe40000000a00 */
[----:B------:R-:W3:Y:S01]  /*56b0*/  LDL R96, [R1+0x88] ;  /* 0x0000880001607983 */ /* 0x000ee20000100800 */
[----:B------:R-:W-:Y:S01]  /*56c0*/  UIMAD UR59, UR56, UR36, URZ ;  /* 0x00000024383b72a4 */ /* 0x000fe2000f8e023f */
[----:B------:R-:W-:Y:S01]  /*56d0*/  MOV R43, UR44 ;  /* 0x0000002c002b7c02 */ /* 0x000fe20008000f00 */
[----:B------:R-:W-:Y:S01]  /*56e0*/  UMOV UR60, UR30 ;  /* 0x0000001e003c7c82 */ /* 0x000fe20008000000 */
[----:B------:R-:W-:Y:S01]  /*56f0*/  UMOV UR61, UR55 ;  /* 0x00000037003d7c82 */ /* 0x000fe20008000000 */
[----:B------:R-:W-:Y:S01]  /*5700*/  UIMAD UR44, UR56, UR44, URZ ;  /* 0x0000002c382c72a4 */ /* 0x000fe2000f8e023f */
[----:B----4-:R-:W4:Y:S01]  /*5710*/  LDL R95, [R1+0x84] ;  /* 0x00008400015f7983 */ /* 0x010f220000100800 */
[----:B------:R-:W-:-:S02]  /*5720*/  UIMAD.WIDE.U32 UR60, UR7, UR36, UR60 ;  /* 0x00000024073c72a5 */ /* 0x000fc4000f8e003c */
[----:B------:R-:W-:Y:S01]  /*5730*/  UIMAD UR59, UR7, UR37, UR59 ;  /* 0x00000025073b72a4 */ /* 0x000fe2000f8e023b */
[----:B------:R-:W4:Y:S01]  /*5740*/  LDL R94, [R1+0x80] ;  /* 0x00008000015e7983 */ /* 0x000f220000100800 */
[----:B------:R-:W-:Y:S02]  /*5750*/  UIMAD UR44, UR7, UR45, UR44 ;  /* 0x0000002d072c72a4 */ /* 0x000fe4000f8e022c */
[----:B------:R-:W-:Y:S01]  /*5760*/  IMAD.WIDE.U32 R42, R43, UR7, R64 ;  /* 0x000000072b2a7c25 */ /* 0x000fe2000f8e0040 */
[----:B------:R-:W-:Y:S01]  /*5770*/  ULEA UR45, UP0, UR60, UR38, 0x2 ;  /* 0x000000263c2d7291 */ /* 0x000fe2000f80103f */
[----:B------:R-:W4:Y:S01]  /*5780*/  LDL R93, [R1+0x7c] ;  /* 0x00007c00015d7983 */ /* 0x000f220000100800 */
[----:B------:R-:W-:Y:S01]  /*5790*/  UIADD3 UR59, UR61, UR59, URZ ;  /* 0x0000003b3d3b7290 */ /* 0x000fe2000fffe03f */
[----:B------:R-:W-:Y:S02]  /*57a0*/  VIADD R41, R43, UR44 ;  /* 0x0000002c2b297c36 */ /* 0x000fe40008000000 */
[----:B------:R-:W4:Y:S01]  /*57b0*/  LDL R92, [R1+0x78] ;  /* 0x00007800015c7983 */ /* 0x000f220000100800 */
[----:B------:R-:W-:Y:S01]  /*57c0*/  ULEA.HI.X UR60, UR60, UR39, UR59, 0x2, UP0 ;  /* 0x000000273c3c7291 */ /* 0x000fe200080f143b */
[----:B------:R-:W-:-:S02]  /*57d0*/  LOP3.LUT R61, R64, 0x20, RZ, 0xfc, !PT ;  /* 0x00000020403d7812 */ /* 0x000fc400078efcff */
[C---:B------:R-:W-:Y:S01]  /*57e0*/  LOP3.LUT R60, R64.reuse, 0x40, RZ, 0xfc, !PT ;  /* 0x00000040403c7812 */ /* 0x040fe200078efcff */
[----:B------:R-:W4:Y:S01]  /*57f0*/  LDL R91, [R1+0x74] ;  /* 0x00007400015b7983 */ /* 0x000f220000100800 */
[C---:B------:R-:W-:Y:S02]  /*5800*/  LOP3.LUT R59, R64.reuse, 0x60, RZ, 0xfc, !PT ;  /* 0x00000060403b7812 */ /* 0x040fe400078efcff */
[----:B------:R-:W-:Y:S01]  /*5810*/  MOV R48, UR45 ;  /* 0x0000002d00307c02 */ /* 0x000fe20008000f00 */
[----:B------:R-:W4:Y:S01]  /*5820*/  LDL R90, [R1+0x70] ;  /* 0x00007000015a7983 */ /* 0x000f220000100800 */
[----:B------:R-:W-:Y:S02]  /*5830*/  MOV R49, UR60 ;  /* 0x0000003c00317c02 */ /* 0x000fe40008000f00 */
[C---:B------:R-:W-:Y:S01]  /*5840*/  LOP3.LUT R58, R64.reuse, 0x80, RZ, 0xfc, !PT ;  /* 0x00000080403a7812 */ /* 0x040fe200078efcff */
[----:B------:R-:W4:Y:S01]  /*5850*/  LDL R89, [R1+0x6c] ;  /* 0x00006c0001597983 */ /* 0x000f220000100800 */
[----:B------:R-:W-:-:S02]  /*5860*/  LOP3.LUT R57, R64, 0xa0, RZ, 0xfc, !PT ;  /* 0x000000a040397812 */ /* 0x000fc400078efcff */
[----:B------:R-:W-:Y:S01]  /*5870*/  ISETP.GE.AND P1, PT, R60, UR13, PT ;  /* 0x0000000d3c007c0c */ /* 0x000fe2000bf26270 */
[----:B0-----:R0:W3:Y:S01]  /*5880*/  LDG.E R79, desc[UR22][R48.64] ;  /* 0x00000016304f7981 */ /* 0x0010e2000c1e1900 */
[----:B------:R-:W-:Y:S02]  /*5890*/  ISETP.GE.AND P2, PT, R59, UR13, PT ;  /* 0x0000000d3b007c0c */ /* 0x000fe4000bf46270 */
[----:B------:R-:W-:Y:S01]  /*58a0*/  ISETP.GE.AND P3, PT, R58, UR13, PT ;  /* 0x0000000d3a007c0c */ /* 0x000fe2000bf66270 */
[----:B------:R-:W4:Y:S01]  /*58b0*/  LDL R88, [R1+0x68] ;  /* 0x0000680001587983 */ /* 0x000f220000100800 */
[----:B------:R-:W-:Y:S02]  /*58c0*/  ISETP.GE.AND P4, PT, R57, UR13, PT ;  /* 0x0000000d39007c0c */ /* 0x000fe4000bf86270 */
[----:B------:R-:W-:Y:S01]  /*58d0*/  PRMT R43, RZ, 0x7610, R43 ;  /* 0x00007610ff2b7816 */ /* 0x000fe2000000002b */
[----:B------:R-:W4:Y:S01]  /*58e0*/  LDL R87, [R1+0x64] ;  /* 0x0000640001577983 */ /* 0x000f220000100800 */
[----:B------:R-:W-:-:S02]  /*58f0*/  PRMT R63, RZ, 0x7610, R63 ;  /* 0x00007610ff3f7816 */ /* 0x000fc4000000003f */
[----:B------:R-:W-:Y:S01]  /*5900*/  PRMT R66, RZ, 0x7610, R66 ;  /* 0x00007610ff427816 */ /* 0x000fe20000000042 */
[----:B------:R-:W4:Y:S01]  /*5910*/  LDL R86, [R1+0x60] ;  /* 0x0000600001567983 */ /* 0x000f220000100800 */
[----:B------:R-:W-:Y:S02]  /*5920*/  PRMT R67, RZ, 0x7610, R67 ;  /* 0x00007610ff437816 */ /* 0x000fe40000000043 */
[C---:B------:R-:W-:Y:S01]  /*5930*/  LOP3.LUT R56, R64.reuse, 0xc0, RZ, 0xfc, !PT ;  /* 0x000000c040387812 */ /* 0x040fe200078efcff */
[----:B------:R-:W4:Y:S01]  /*5940*/  LDL R85, [R1+0x5c] ;  /* 0x00005c0001557983 */ /* 0x000f220000100800 */
[----:B------:R-:W-:Y:S02]  /*5950*/  PRMT R68, RZ, 0x7610, R68 ;  /* 0x00007610ff447816 */ /* 0x000fe40000000044 */
[C---:B------:R-:W-:Y:S01]  /*5960*/  LOP3.LUT R55, R64.reuse, 0xe0, RZ, 0xfc, !PT ;  /* 0x000000e040377812 */ /* 0x040fe200078efcff */
[----:B------:R-:W4:Y:S01]  /*5970*/  LDL R83, [R1+0x58] ;  /* 0x0000580001537983 */ /* 0x000f220000100800 */
[----:B------:R-:W-:-:S02]  /*5980*/  LOP3.LUT R54, R64, 0x100, RZ, 0xfc, !PT ;  /* 0x0000010040367812 */ /* 0x000fc400078efcff */
[C---:B------:R-:W-:Y:S01]  /*5990*/  LOP3.LUT R53, R64.reuse, 0x120, RZ, 0xfc, !PT ;  /* 0x0000012040357812 */ /* 0x040fe200078efcff */
[----:B------:R-:W4:Y:S01]  /*59a0*/  LDL R82, [R1+0x54] ;  /* 0x0000540001527983 */ /* 0x000f220000100800 */
[----:B------:R-:W-:Y:S02]  /*59b0*/  LOP3.LUT R52, R64, 0x140, RZ, 0xfc, !PT ;  /* 0x0000014040347812 */ /* 0x000fe400078efcff */
[----:B------:R-:W-:Y:S01]  /*59c0*/  PRMT R69, RZ, 0x7610, R69 ;  /* 0x00007610ff457816 */ /* 0x000fe20000000045 */
[----:B------:R-:W4:Y:S01]  /*59d0*/  LDL R81, [R1+0x50] ;  /* 0x0000500001517983 */ /* 0x000f220000100800 */
[----:B------:R-:W-:Y:S02]  /*59e0*/  PRMT R70, RZ, 0x7610, R70 ;  /* 0x00007610ff467816 */ /* 0x000fe40000000046 */
[----:B------:R-:W-:Y:S01]  /*59f0*/  PRMT R71, RZ, 0x7610, R71 ;  /* 0x00007610ff477816 */ /* 0x000fe20000000047 */
[----:B------:R-:W4:Y:S01]  /*5a00*/  LDL R80, [R1+0x4c] ;  /* 0x00004c0001507983 */ /* 0x000f220000100800 */
[----:B------:R-:W-:-:S02]  /*5a10*/  PRMT R72, RZ, 0x7610, R72 ;  /* 0x00007610ff487816 */ /* 0x000fc40000000048 */
[C---:B------:R-:W-:Y:S02]  /*5a20*/  LOP3.LUT R51, R64.reuse, 0x160, RZ, 0xfc, !PT ;  /* 0x0000016040337812 */ /* 0x040fe400078efcff */
[----:B------:R-:W-:Y:S02]  /*5a30*/  PRMT R73, RZ, 0x7610, R73 ;  /* 0x00007610ff497816 */ /* 0x000fe40000000049 */
[C---:B------:R-:W-:Y:S02]  /*5a40*/  LOP3.LUT R50, R64.reuse, 0x180, RZ, 0xfc, !PT ;  /* 0x0000018040327812 */ /* 0x040fe400078efcff */
[C---:B0-----:R-:W-:Y:S02]  /*5a50*/  LOP3.LUT R49, R64.reuse, 0x1a0, RZ, 0xfc, !PT ;  /* 0x000001a040317812 */ /* 0x041fe400078efcff */
[C---:B------:R-:W-:Y:S02]  /*5a60*/  LOP3.LUT R48, R64.reuse, 0x1c0, RZ, 0xfc, !PT ;  /* 0x000001c040307812 */ /* 0x040fe400078efcff */
[----:B------:R-:W-:-:S02]  /*5a70*/  LOP3.LUT R47, R64, 0x1e0, RZ, 0xfc, !PT ;  /* 0x000001e0402f7812 */ /* 0x000fc400078efcff */
[----:B------:R-:W-:Y:S02]  /*5a80*/  PRMT R74, RZ, 0x7610, R74 ;  /* 0x00007610ff4a7816 */ /* 0x000fe4000000004a */
[----:B------:R-:W-:Y:S02]  /*5a90*/  PRMT R75, RZ, 0x7610, R75 ;  /* 0x00007610ff4b7816 */ /* 0x000fe4000000004b */
[----:B------:R-:W-:Y:S02]  /*5aa0*/  PRMT R76, RZ, 0x7610, R76 ;  /* 0x00007610ff4c7816 */ /* 0x000fe4000000004c */
[----:B------:R-:W-:Y:S02]  /*5ab0*/  PRMT R77, RZ, 0x7610, R77 ;  /* 0x00007610ff4d7816 */ /* 0x000fe4000000004d */
[----:B------:R-:W-:Y:S02]  /*5ac0*/  PRMT R78, RZ, 0x7610, R78 ;  /* 0x00007610ff4e7816 */ /* 0x000fe4000000004e */
[----:B--2---:R-:W-:-:S02]  /*5ad0*/  LOP3.LUT P5, RZ, R40, 0x1, RZ, 0xc0, !PT ;  /* 0x0000000128ff7812 */ /* 0x004fc400078ac0ff */
[----:B------:R-:W-:-:S04]  /*5ae0*/  LEA R40, P0, R42, UR17, 0x1 ;  /* 0x000000112a287c11 */ /* 0x000fc8000f8008ff */
[----:B------:R-:W-:Y:S02]  /*5af0*/  LEA.HI.X R41, R42, UR16, R41, 0x1, P0 ;  /* 0x000000102a297c11 */ /* 0x000fe400080f0c29 */
[----:B------:R-:W-:-:S03]  /*5b00*/  ISETP.GE.AND P0, PT, R61, UR13, PT ;  /* 0x0000000d3d007c0c */ /* 0x000fc6000bf06270 */
[----:B------:R-:W2:Y:S01]  /*5b10*/  @!P1 LDG.E.U16 R63, desc[UR22][R40.64+0x80] ;  /* 0x00008016283f9981 */ /* 0x000ea2000c1e1500 */
[----:B------:R-:W-:-:S03]  /*5b20*/  ISETP.GE.AND P1, PT, R55, UR13, PT ;  /* 0x0000000d37007c0c */ /* 0x000fc6000bf26270 */
[----:B------:R-:W2:Y:S01]  /*5b30*/  @!P2 LDG.E.U16 R66, desc[UR22][R40.64+0xc0] ;  /* 0x0000c0162842a981 */ /* 0x000ea2000c1e1500 */
[----:B------:R-:W-:-:S03]  /*5b40*/  ISETP.GE.AND P2, PT, R54, UR13, PT ;  /* 0x0000000d36007c0c */ /* 0x000fc6000bf46270 */
[----:B------:R-:W2:Y:S04]  /*5b50*/  @!P3 LDG.E.U16 R67, desc[UR22][R40.64+0x100] ;  /* 0x000100162843b981 */ /* 0x000ea8000c1e1500 */
[----:B------:R-:W4:Y:S01]  /*5b60*/  @!P0 LDG.E.U16 R43, desc[UR22][R40.64+0x40] ;  /* 0x00004016282b8981 */ /* 0x000f22000c1e1500 */
[----:B------:R-:W-:Y:S02]  /*5b70*/  ISETP.GE.AND P0, PT, R56, UR13, PT ;  /* 0x0000000d38007c0c */ /* 0x000fe4000bf06270 */
[----:B------:R-:W-:Y:S01]  /*5b80*/  ISETP.GE.AND P3, PT, R53, UR13, PT ;  /* 0x0000000d35007c0c */ /* 0x000fe2000bf66270 */
[----:B------:R-:W2:Y:S01]  /*5b90*/  @!P4 LDG.E.U16 R68, desc[UR22][R40.64+0x140] ;  /* 0x000140162844c981 */ /* 0x000ea2000c1e1500 */
[----:B------:R-:W-:Y:S02]  /*5ba0*/  ISETP.GE.AND P4, PT, R52, UR13, PT ;  /* 0x0000000d34007c0c */ /* 0x000fe4000bf86270 */
[----:B------:R-:W-:Y:S01]  /*5bb0*/  PRMT R42, RZ, 0x7610, R42 ;  /* 0x00007610ff2a7816 */ /* 0x000fe2000000002a */
[----:B------:R-:W2:Y:S01]  /*5bc0*/  @!P1 LDG.E.U16 R70, desc[UR22][R40.64+0x1c0] ;  /* 0x0001c01628469981 */ /* 0x000ea2000c1e1500 */
[----:B------:R-:W-:-:S03]  /*5bd0*/  ISETP.GE.AND P1, PT, R50, UR13, PT ;  /* 0x0000000d32007c0c */ /* 0x000fc6000bf26270 */
[----:B------:R-:W2:Y:S01]  /*5be0*/  @!P2 LDG.E.U16 R71, desc[UR22][R40.64+0x200] ;  /* 0x000200162847a981 */ /* 0x000ea2000c1e1500 */
[----:B------:R-:W-:-:S03]  /*5bf0*/  ISETP.GE.AND P2, PT, R49, UR13, PT ;  /* 0x0000000d31007c0c */ /* 0x000fc6000bf46270 */
[----:B------:R-:W2:Y:S01]  /*5c00*/  @!P0 LDG.E.U16 R69, desc[UR22][R40.64+0x180] ;  /* 0x0001801628458981 */ /* 0x000ea2000c1e1500 */
[----:B------:R-:W-:-:S03]  /*5c10*/  ISETP.GE.AND P0, PT, R51, UR13, PT ;  /* 0x0000000d33007c0c */ /* 0x000fc6000bf06270 */
[----:B------:R-:W4:Y:S04]  /*5c20*/  @!P5 LDG.E.U16 R42, desc[UR22][R40.64] ;  /* 0x00000016282ad981 */ /* 0x000f28000c1e1500 */
[----:B------:R-:W2:Y:S01]  /*5c30*/  @!P3 LDG.E.U16 R72, desc[UR22][R40.64+0x240] ;  /* 0x000240162848b981 */ /* 0x000ea2000c1e1500 */
[----:B------:R-:W-:-:S03]  /*5c40*/  ISETP.GE.AND P3, PT, R48, UR13, PT ;  /* 0x0000000d30007c0c */ /* 0x000fc6000bf66270 */
[----:B------:R-:W2:Y:S01]  /*5c50*/  @!P4 LDG.E.U16 R73, desc[UR22][R40.64+0x280] ;  /* 0x000280162849c981 */ /* 0x000ea2000c1e1500 */
[----:B------:R-:W-:-:S03]  /*5c60*/  ISETP.GE.AND P4, PT, R47, UR13, PT ;  /* 0x0000000d2f007c0c */ /* 0x000fc6000bf86270 */
[----:B------:R-:W2:Y:S04]  /*5c70*/  @!P0 LDG.E.U16 R74, desc[UR22][R40.64+0x2c0] ;  /* 0x0002c016284a8981 */ /* 0x000ea8000c1e1500 */
[----:B------:R-:W2:Y:S04]  /*5c80*/  @!P1 LDG.E.U16 R75, desc[UR22][R40.64+0x300] ;  /* 0x00030016284b9981 */ /* 0x000ea8000c1e1500 */
[----:B------:R-:W2:Y:S04]  /*5c90*/  @!P2 LDG.E.U16 R76, desc[UR22][R40.64+0x340] ;  /* 0x00034016284ca981 */ /* 0x000ea8000c1e1500 */
[----:B------:R-:W2:Y:S04]  /*5ca0*/  @!P3 LDG.E.U16 R77, desc[UR22][R40.64+0x380] ;  /* 0x00038016284db981 */ /* 0x000ea8000c1e1500 */
[----:B------:R0:W2:Y:S01]  /*5cb0*/  @!P4 LDG.E.U16 R78, desc[UR22][R40.64+0x3c0] ;  /* 0x0003c016284ec981 */ /* 0x0000a2000c1e1500 */
[----:B------:R-:W-:Y:S01]  /*5cc0*/  UMOV UR44, UR32 ;  /* 0x00000020002c7c82 */ /* 0x000fe20008000000 */
[----:B------:R-:W-:Y:S01]  /*5cd0*/  UMOV UR45, UR57 ;  /* 0x00000039002d7c82 */ /* 0x000fe20008000000 */
[----:B------:R-:W-:-:S02]  /*5ce0*/  UIMAD UR59, UR56, UR40, URZ ;  /* 0x00000028383b72a4 */ /* 0x000fc4000f8e023f */
[----:B------:R-:W-:Y:S02]  /*5cf0*/  UIMAD.WIDE.U32 UR44, UR7, UR40, UR44 ;  /* 0x00000028072c72a5 */ /* 0x000fe4000f8e002c */
[----:B------:R-:W-:Y:S02]  /*5d00*/  UIMAD UR60, UR7, UR41, UR59 ;  /* 0x00000029073c72a4 */ /* 0x000fe4000f8e023b */
[----:B------:R-:W-:Y:S02]  /*5d10*/  ULEA UR59, UP0, UR44, UR42, 0x2 ;  /* 0x0000002a2c3b7291 */ /* 0x000fe4000f80103f */
[----:B------:R-:W-:-:S04]  /*5d20*/  UIADD3 UR45, UR45, UR60, URZ ;  /* 0x0000003c2d2d7290 */ /* 0x000fc8000fffe03f */
[----:B0-----:R-:W-:Y:S02]  /*5d30*/  MOV R40, UR59 ;  /* 0x0000003b00287c02 */ /* 0x001fe40008000f00 */
[----:B---3--:R-:W-:Y:S01]  /*5d40*/  R2UR UR59, R79 ;  /* 0x000000004f3b72ca */ /* 0x008fe200000e0000 */
[----:B------:R-:W-:-:S06]  /*5d50*/  ULEA.HI.X UR44, UR44, UR43, UR45, 0x2, UP0 ;  /* 0x0000002b2c2c7291 */ /* 0x000fcc00080f142d */
[----:B------:R-:W-:Y:S01]  /*5d60*/  MOV R41, UR44 ;  /* 0x0000002c00297c02 */ /* 0x000fe20008000f00 */
[----:B------:R-:W-:-:S05]  /*5d70*/  UIADD3 UR44, UR15, -0x1, URZ ;  /* 0xffffffff0f2c7890 */ /* 0x000fca000fffe03f */
[----:B------:R-:W-:Y:S01]  /*5d80*/  IMAD.U32 R100, RZ, RZ, UR59 ;  /* 0x0000003bff647e24 */ /* 0x000fe2000f8e00ff */
[----:B------:R-:W-:Y:S01]  /*5d90*/  ULEA.HI UR45, UR44, UR44, URZ, 0x1 ;  /* 0x0000002c2c2d7291 */ /* 0x000fe2000f8f083f */
[----:B------:R0:W5:Y:S02]  /*5da0*/  LDG.E R84, desc[UR22][R40.64] ;  /* 0x0000001628547981 */ /* 0x000164000c1e1900 */
[----:B------:R-:W-:Y:S01]  /*5db0*/  FMUL.FTZ R100, R100, 1.4426950216293334961 ;  /* 0x3fb8aa3b64647820 */ /* 0x000fe20000410000 */
[----:B------:R-:W-:-:S03]  /*5dc0*/  ULOP3.LUT UR45, UR45, 0xfffffe, URZ, 0xc0, !UPT ;  /* 0x00fffffe2d2d7892 */ /* 0x000fc6000f8ec03f */
[----:B------:R-:W-:Y:S01]  /*5dd0*/  FMUL.FTZ R152, R44, R100 ;  /* 0x000000642c987220 */ /* 0x000fe20000410000 */
[----:B------:R-:W-:Y:S01]  /*5de0*/  UIADD3 UR44, UR44, -UR45, URZ ;  /* 0x8000002d2c2c7290 */ /* 0x000fe2000fffe03f */
[----:B------:R-:W-:-:S04]  /*5df0*/  ISETP.NE.AND P1, PT, R62, RZ, PT ;  /* 0x000000ff3e00720c */ /* 0x000fc80003f25270 */
[----:B------:R-:W3:Y:S01]  /*5e00*/  MUFU.EX2 R152, R152 ;  /* 0x0000009800987308 */ /* 0x000ee20000000800 */
[----:B------:R-:W-:Y:S01]  /*5e10*/  ULEA UR44, UR44, UR7, 0x8 ;  /* 0x000000072c2c7291 */ /* 0x000fe2000f8e403f */
[----:B0-----:R-:W-:-:S05]  /*5e20*/  IADD3 R40, R62, 0x200, RZ ;  /* 0x000002003e287810 */ /* 0x001fca0007ffe0ff */
[----:B------:R-:W-:-:S04]  /*5e30*/  SEL R40, R40, UR44, P1 ;  /* 0x0000002c28287c07 */ /* 0x000fc80008800000 */
[----:B------:R-:W-:Y:S02]  /*5e40*/  LEA R41, R40, R45, 0x2 ;  /* 0x0000002d28297211 */ /* 0x000fe400078e10ff */
[----:B------:R-:W-:Y:S01]  /*5e50*/  ISETP.NE.AND P0, PT, R62, 0x7f, PT ;  /* 0x0000007f3e00780c */ /* 0x000fe20003f05270 */
[----:B------:R-:W-:Y:S01]  /*5e60*/  BSSY B0, `(.L_x_449) ;  /* 0x0000032000007945 */ /* 0x000fe20003800000 */
[----:B----4-:R-:W-:Y:S04]  /*5e70*/  STS.U16 [R96], R42 ;  /* 0x0000002a60007388 */ /* 0x010fe80000000400 */
[----:B------:R-:W-:Y:S04]  /*5e80*/  STS.U16 [R95+0x40], R43 ;  /* 0x0000402b5f007388 */ /* 0x000fe80000000400 */
[----:B--2---:R0:W-:Y:S04]  /*5e90*/  STS.U16 [R94+0x80], R63 ;  /* 0x0000803f5e007388 */ /* 0x0041e80000000400 */
        /* <DEDUP_REMOVED lines=14> */
[----:B------:R2:W4:Y:S04]  /*5f80*/  LDS.U16 R104, [R46+0x2] ;  /* 0x000002002e687984 */ /* 0x0005280000000400 */
[----:B------:R2:W0:Y:S04]  /*5f90*/  LDS.U16 R105, [R46] ;  /* 0x000000002e697984 */ /* 0x0004280000000400 */
[----:B------:R2:W0:Y:S04]  /*5fa0*/  LDS.U16 R106, [R46+0x6] ;  /* 0x000006002e6a7984 */ /* 0x0004280000000400 */
[----:B------:R2:W0:Y:S04]  /*5fb0*/  LDS.U16 R107, [R46+0x4] ;  /* 0x000004002e6b7984 */ /* 0x0004280000000400 */
[----:B------:R2:W0:Y:S04]  /*5fc0*/  LDS.U16 R108, [R46+0xa] ;  /* 0x00000a002e6c7984 */ /* 0x0004280000000400 */
[----:B------:R2:W0:Y:S04]  /*5fd0*/  LDS.U16 R109, [R46+0x8] ;  /* 0x000008002e6d7984 */ /* 0x0004280000000400 */
[----:B------:R2:W0:Y:S04]  /*5fe0*/  LDS.U16 R110, [R46+0xe] ;  /* 0x00000e002e6e7984 */ /* 0x0004280000000400 */
[----:B------:R2:W1:Y:S04]  /*5ff0*/  LDS.U16 R111, [R46+0xc] ;  /* 0x00000c002e6f7984 */ /* 0x0004680000000400 */
        /* <DEDUP_REMOVED lines=8> */
[----:B---3--:R2:W-:Y:S01]  /*6080*/  STS [R41+0x3be0], R152 ;  /* 0x003be09829007388 */ /* 0x0085e20000000800 */
[----:B0-----:R-:W-:Y:S01]  /*6090*/  @P0 LEA R94, R62, R45, 0x2 ;  /* 0x0000002d3e5e0211 */ /* 0x001fe200078e10ff */
[----:B------:R-:W-:Y:S06]  /*60a0*/  BAR.SYNC.DEFER_BLOCKING 0x0 ;  /* 0x0000000000007b1d */ /* 0x000fec0000010000 */
[----:B------:R-:W0:Y:S01]  /*60b0*/  @P0 LDS R94, [R94+0x43e4] ;  /* 0x0043e4005e5e0984 */ /* 0x000e220000000800 */
[----:B----4-:R-:W-:Y:S05]  /*60c0*/  @P0 BRA `(.L_x_450) ;  /* 0x00000000002c0947 */ /* 0x010fea0003800000 */
[----:B------:R-:W3:Y:S01]  /*60d0*/  LDC R40, c[0x0][0x224] ;  /* 0x00008900ff287b82 */ /* 0x000ee20000000800 */
[----:B0-----:R-:W-:Y:S01]  /*60e0*/  HFMA2.MMA R94, -RZ, RZ, 1.875, 0 ;  /* 0x3f800000ff5e7435 */ /* 0x001fe200000001ff */
[----:B---3--:R-:W-:-:S13]  /*60f0*/  ISETP.NE.AND P0, PT, R40, UR15, PT ;  /* 0x0000000f28007c0c */ /* 0x008fda000bf05270 */
[----:B------:R-:W-:Y:S05]  /*6100*/  @!P0 BRA `(.L_x_450) ;  /* 0x00000000001c8947 */ /* 0x000fea0003800000 */
[----:B--2---:R-:W-:-:S05]  /*6110*/  VIADD R41, R40, -UR4 ;  /* 0x8000000428297c36 */ /* 0x004fca0008000000 */
[----:B------:R-:W-:-:S04]  /*6120*/  LEA.HI R40, R41, R41, RZ, 0x1 ;  /* 0x0000002929287211 */ /* 0x000fc800078f08ff */
[----:B------:R-:W-:-:S04]  /*6130*/  LOP3.LUT R40, R40, 0xfffffe, RZ, 0xc0, !PT ;  /* 0x00fffffe28287812 */ /* 0x000fc800078ec0ff */
[----:B------:R-:W-:-:S04]  /*6140*/  IADD3 R40, -R40, R41, RZ ;  /* 0x0000002928287210 */ /* 0x000fc80007ffe1ff */
[----:B------:R-:W-:-:S04]  /*6150*/  LEA R40, R40, UR7, 0x8 ;  /* 0x0000000728287c11 */ /* 0x000fc8000f8e40ff */
[----:B------:R-:W-:-:S05]  /*6160*/  LEA R40, R40, R45, 0x2 ;  /* 0x0000002d28287211 */ /* 0x000fca00078e10ff */
[----:B------:R3:W4:Y:S02]  /*6170*/  LDS R94, [R40+0x3be0] ;  /* 0x003be000285e7984 */ /* 0x0007240000000800 */
.L_x_450:
[----:B------:R-:W-:Y:S05]  /*6180*/  BSYNC B0 ;  /* 0x0000000000007941 */ /* 0x000fea0003800000 */
.L_x_449:
[----:B--2---:R-:W2:Y:S04]  /*6190*/  LDL R75, [R1+0xcc] ;  /* 0x0000cc00014b7983 */ /* 0x004ea80000100800 */
        /* <DEDUP_REMOVED lines=14> */
[----:B------:R-:W4:Y:S01]  /*6280*/  LDL R85, [R1+0x90] ;  /* 0x0000900001557983 */ /* 0x000f220000100800 */
[----:B------:R-:W-:Y:S01]  /*6290*/  UISETP.GE.AND UP0, UPT, UR15, 0x2, UPT ;  /* 0x000000020f00788c */ /* 0x000fe2000bf06270 */
[----:B------:R-:W-:-:S05]  /*62a0*/  LOP3.LUT R164, R62, 0x1f, RZ, 0xc0, !PT ;  /* 0x0000001f3ea47812 */ /* 0x000fca00078ec0ff */
[----:B------:R-:W-:-:S04]  /*62b0*/  PLOP3.LUT P0, PT, PT, PT, UP0, 0x80, 0x0 ;  /* 0x000000000000781c */ /* 0x000fc80003f0f008 */
[----:B------:R-:W-:Y:S01]  /*62c0*/  ISETP.NE.OR P0, PT, R164, RZ, !P0 ;  /* 0x000000ffa400720c */ /* 0x000fe20004705670 */
[----:B------:R-:W-:-:S12]  /*62d0*/  FMUL.FTZ R93, R39, R100 ;  /* 0x00000064275d7220 */ /* 0x000fd80000410000 */
[----:B------:R-:W1:Y:S01]  /*62e0*/  @!P0 LDC R41, c[0x0][0x21c] ;  /* 0x00008700ff298b82 */ /* 0x000e620000000800 */
[----:B---3--:R-:W-:Y:S01]  /*62f0*/  MOV R40, UR15 ;  /* 0x0000000f00287c02 */ /* 0x008fe20008000f00 */
[-C--:B------:R-:W-:Y:S01]  /*6300*/  FMUL.FTZ R92, R38, R100.reuse ;  /* 0x00000064265c7220 */ /* 0x080fe20000410000 */
[----:B------:R-:W3:Y:S01]  /*6310*/  MUFU.EX2 R93, R93 ;  /* 0x0000005d005d7308 */ /* 0x000ee20000000800 */
[-C--:B------:R-:W-:Y:S01]  /*6320*/  FMUL.FTZ R91, R37, R100.reuse ;  /* 0x00000064255b7220 */ /* 0x080fe20000410000 */
[----:B------:R-:W-:Y:S01]  /*6330*/  @!P0 IADD3 R40, R40, -0x2, RZ ;  /* 0xfffffffe28288810 */ /* 0x000fe20007ffe0ff */
[----:B------:R-:W-:Y:S01]  /*6340*/  HFMA2.MMA R80, -RZ, RZ, 1.875, 0 ;  /* 0x3f800000ff507435 */ /* 0x000fe200000001ff */
[----:B------:R-:W-:Y:S02]  /*6350*/  IMAD.MOV.U32 R43, RZ, RZ, 0x8 ;  /* 0x00000008ff2b7424 */ /* 0x000fe400078e00ff */
[-C--:B------:R-:W-:Y:S02]  /*6360*/  FMUL.FTZ R90, R36, R100.reuse ;  /* 0x00000064245a7220 */ /* 0x080fe40000410000 */
[----:B------:R-:W0:Y:S01]  /*6370*/  MUFU.EX2 R92, R92 ;  /* 0x0000005c005c7308 */ /* 0x000e220000000800 */
[----:B------:R-:W-:Y:S01]  /*6380*/  MOV R81, RZ ;  /* 0x000000ff00517202 */ /* 0x000fe20000000f00 */
[----:B------:R-:W-:-:S06]  /*6390*/  FMUL.FTZ R79, R35, R100 ;  /* 0x00000064234f7220 */ /* 0x000fcc0000410000 */
[----:B------:R-:W0:Y:S01]  /*63a0*/  MUFU.EX2 R91, R91 ;  /* 0x0000005b005b7308 */ /* 0x000e220000000800 */
[----:B-1----:R-:W-:-:S04]  /*63b0*/  @!P0 IMAD R40, R40, R41, UR7 ;  /* 0x0000000728288e24 */ /* 0x002fc8000f8e0229 */
[----:B------:R-:W-:-:S03]  /*63c0*/  @!P0 IMAD.WIDE R40, R40, R43, UR24 ;  /* 0x0000001828288e25 */ /* 0x000fc6000f8e022b */
[----:B------:R-:W1:Y:S01]  /*63d0*/  MUFU.EX2 R90, R90 ;  /* 0x0000005a005a7308 */ /* 0x000e620000000800 */
[-C--:B------:R-:W-:Y:S01]  /*63e0*/  FMUL.FTZ R78, R34, R100.reuse ;  /* 0x00000064224e7220 */ /* 0x080fe20000410000 */
[----:B------:R3:W5:Y:S01]  /*63f0*/  @!P0 LDG.E.64 R80, desc[UR22][R40.64] ;  /* 0x0000001628508981 */ /* 0x000762000c1e1b00 */
[----:B------:R-:W-:-:S05]  /*6400*/  FMUL.FTZ R77, R33, R100 ;  /* 0x00000064214d7220 */ /* 0x000fca0000410000 */
[----:B------:R-:W1:Y:S01]  /*6410*/  MUFU.EX2 R79, R79 ;  /* 0x0000004f004f7308 */ /* 0x000e620000000800 */
[----:B------:R-:W-:-:S07]  /*6420*/  FMUL.FTZ R43, R31, R100 ;  /* 0x000000641f2b7220 */ /* 0x000fce0000410000 */
[----:B------:R-:W1:Y:S01]  /*6430*/  MUFU.EX2 R78, R78 ;  /* 0x0000004e004e7308 */ /* 0x000e620000000800 */
[----:B------:R-:W-:-:S07]  /*6440*/  FMUL.FTZ R95, R30, R100 ;  /* 0x000000641e5f7220 */ /* 0x000fce0000410000 */
[----:B------:R-:W1:Y:S01]  /*6450*/  MUFU.EX2 R77, R77 ;  /* 0x0000004d004d7308 */ /* 0x000e620000000800 */
[-C--:B------:R-:W-:Y:S01]  /*6460*/  FMUL.FTZ R96, R29, R100.reuse ;  /* 0x000000641d607220 */ /* 0x080fe20000410000 */
[----:B------:R-:W-:-:S06]  /*6470*/  FMUL.FTZ R97, R28, R100 ;  /* 0x000000641c617220 */ /* 0x000fcc0000410000 */
[----:B------:R-:W-:Y:S01]  /*6480*/  MUFU.EX2 R43, R43 ;  /* 0x0000002b002b7308 */ /* 0x000fe20000000800 */
[----:B------:R-:W-:-:S07]  /*6490*/  FMUL.FTZ R98, R27, R100 ;  /* 0x000000641b627220 */ /* 0x000fce0000410000 */
[----:B------:R-:W-:Y:S01]  /*64a0*/  MUFU.EX2 R95, R95 ;  /* 0x0000005f005f7308 */ /* 0x000fe20000000800 */
[----:B------:R-:W-:-:S07]  /*64b0*/  FMUL.FTZ R99, R26, R100 ;  /* 0x000000641a637220 */ /* 0x000fce0000410000 */
[----:B------:R-:W-:Y:S08]  /*64c0*/  MUFU.EX2 R96, R96 ;  /* 0x0000006000607308 */ /* 0x000ff00000000800 */
[----:B------:R-:W-:Y:S08]  /*64d0*/  MUFU.EX2 R97, R97 ;  /* 0x0000006100617308 */ /* 0x000ff00000000800 */
[----:B------:R-:W-:Y:S08]  /*64e0*/  MUFU.EX2 R98, R98 ;  /* 0x0000006200627308 */ /* 0x000ff00000000800 */
[----:B------:R-:W-:Y:S01]  /*64f0*/  MUFU.EX2 R99, R99 ;  /* 0x0000006300637308 */ /* 0x000fe20000000800 */
[----:B-----5:R-:W-:-:S02]  /*6500*/  R2UR UR44, R84 ;  /* 0x00000000542c72ca */ /* 0x020fc400000e0000 */
[C---:B------:R-:W-:Y:S02]  /*6510*/  ISETP.GT.U32.AND P2, PT, R62.reuse, 0x1f, PT ;  /* 0x0000001f3e00780c */ /* 0x040fe40003f44070 */
[----:B------:R-:W-:Y:S01]  /*6520*/  LEA.HI R103, R62, R62, RZ, 0x1e ;  /* 0x0000003e3e677211 */ /* 0x000fe200078ff0ff */
[----:B------:R-:W-:Y:S02]  /*6530*/  HADD2.F32 R104, -RZ, R104.H0_H0 ;  /* 0x20000068ff687230 */ /* 0x000fe40000004100 */
[----:B------:R-:W-:Y:S01]  /*6540*/  HADD2.F32 R105, -RZ, R105.H0_H0 ;  /* 0x20000069ff697230 */ /* 0x000fe20000004100 */
[----:B------:R-:W-:Y:S01]  /*6550*/  LEA R103, R103, R45, 0x3 ;  /* 0x0000002d67677211 */ /* 0x000fe200078e18ff */
[----:B------:R-:W-:Y:S02]  /*6560*/  HADD2.F32 R106, -RZ, R106.H0_H0 ;  /* 0x2000006aff6a7230 */ /* 0x000fe40000004100 */
[----:B------:R-:W-:Y:S02]  /*6570*/  HADD2.F32 R107, -RZ, R107.H0_H0 ;  /* 0x2000006bff6b7230 */ /* 0x000fe40000004100 */
        /* <DEDUP_REMOVED lines=20> */
[----:B--2---:R-:W-:-:S02]  /*66c0*/  HADD2.F32 R76, -RZ, R75.H0_H0 ;  /* 0x2000004bff4c7230 */ /* 0x004fc40000004100 */
[----:B----4-:R-:W-:-:S03]  /*66d0*/  HADD2.F32 R75, -RZ, R71.H0_H0 ;  /* 0x20000047ff4b7230 */ /* 0x010fc60000004100 */
[----:B------:R-:W-:Y:S01]  /*66e0*/  FMUL.FTZ R151, R44, R76 ;  /* 0x0000004c2c977220 */ /* 0x000fe20000410000 */
[----:B------:R-:W-:Y:S02]  /*66f0*/  HADD2.F32 R74, -RZ, R74.H0_H0 ;  /* 0x2000004aff4a7230 */ /* 0x000fe40000004100 */
[----:B------:R-:W-:Y:S01]  /*6700*/  FMUL.FTZ R136, R39, R75 ;  /* 0x0000004b27887220 */ /* 0x000fe20000410000 */
[----:B------:R-:W-:Y:S02]  /*6710*/  HADD2.F32 R73, -RZ, R73.H0_H0 ;  /* 0x20000049ff497230 */ /* 0x000fe40000004100 */
[----:B------:R-:W-:Y:S01]  /*6720*/  FMUL.FTZ R137, R38, R74 ;  /* 0x0000004a26897220 */ /* 0x000fe20000410000 */
[----:B---3--:R-:W-:Y:S02]  /*6730*/  HADD2.F32 R41, -RZ, R83.H0_H0 ;  /* 0x20000053ff297230 */ /* 0x008fe40000004100 */
[----:B------:R-:W-:Y:S01]  /*6740*/  FFMA.FTZ R83, R151, R93, R136 ;  /* 0x0000005d97537223 */ /* 0x000fe20000010088 */
[----:B------:R-:W-:-:S02]  /*6750*/  HADD2.F32 R40, -RZ, R82.H0_H0 ;  /* 0x20000052ff287230 */ /* 0x000fc40000004100 */
[----:B------:R-:W-:Y:S01]  /*6760*/  FMUL.FTZ R82, R152, R93 ;  /* 0x0000005d98527220 */ /* 0x000fe20000410000 */
[----:B------:R-:W-:Y:S01]  /*6770*/  FMUL.FTZ R138, R37, R73 ;  /* 0x00000049258a7220 */ /* 0x000fe20000410000 */
[C---:B0-----:R-:W-:Y:S01]  /*6780*/  FFMA.FTZ R83, R92.reuse, R83, R137 ;  /* 0x000000535c537223 */ /* 0x041fe20000010089 */
[----:B------:R-:W-:Y:S02]  /*6790*/  HADD2.F32 R72, -RZ, R72.H0_H0 ;  /* 0x20000048ff487230 */ /* 0x000fe40000004100 */
[----:B------:R-:W-:Y:S01]  /*67a0*/  FMUL.FTZ R82, R92, R82 ;  /* 0x000000525c527220 */ /* 0x000fe20000410000 */
[----:B------:R-:W-:Y:S01]  /*67b0*/  FMUL.FTZ R71, R32, R100 ;  /* 0x0000006420477220 */ /* 0x000fe20000410000 */
[C---:B------:R-:W-:Y:S01]  /*67c0*/  FFMA.FTZ R83, R91.reuse, R83, R138 ;  /* 0x000000535b537223 */ /* 0x040fe2000001008a */
[----:B------:R-:W-:Y:S02]  /*67d0*/  HADD2.F32 R70, -RZ, R70.H0_H0 ;  /* 0x20000046ff467230 */ /* 0x000fe40000004100 */
[----:B------:R-:W-:Y:S01]  /*67e0*/  FMUL.FTZ R139, R36, R72 ;  /* 0x00000048248b7220 */ /* 0x000fe20000410000 */
[----:B------:R-:W-:Y:S01]  /*67f0*/  FMUL.FTZ R82, R91, R82 ;  /* 0x000000525b527220 */ /* 0x000fe20000410000 */
[----:B------:R-:W0:Y:S01]  /*6800*/  MUFU.EX2 R71, R71 ;  /* 0x0000004700477308 */ /* 0x000e220000000800 */
[----:B------:R-:W-:-:S02]  /*6810*/  HADD2.F32 R69, -RZ, R69.H0_H0 ;  /* 0x20000045ff457230 */ /* 0x000fc40000004100 */
[----:B------:R-:W-:Y:S01]  /*6820*/  FMUL.FTZ R140, R35, R70 ;  /* 0x00000046238c7220 */ /* 0x000fe20000410000 */
[C---:B-1----:R-:W-:Y:S01]  /*6830*/  FMUL.FTZ R82, R90.reuse, R82 ;  /* 0x000000525a527220 */ /* 0x042fe20000410000 */
[----:B------:R-:W-:Y:S01]  /*6840*/  FFMA.FTZ R83, R90, R83, R139 ;  /* 0x000000535a537223 */ /* 0x000fe2000001008b */
[----:B------:R-:W-:Y:S02]  /*6850*/  HADD2.F32 R68, -RZ, R68.H0_H0 ;  /* 0x20000044ff447230 */ /* 0x000fe40000004100 */
[----:B------:R-:W-:Y:S01]  /*6860*/  FMUL.FTZ R141, R34, R69 ;  /* 0x00000045228d7220 */ /* 0x000fe20000410000 */
[C---:B------:R-:W-:Y:S01]  /*6870*/  FMUL.FTZ R82, R79.reuse, R82 ;  /* 0x000000524f527220 */ /* 0x040fe20000410000 */
[----:B------:R-:W-:Y:S01]  /*6880*/  FFMA.FTZ R83, R79, R83, R140 ;  /* 0x000000534f537223 */ /* 0x000fe2000001008c */
[----:B------:R-:W-:Y:S02]  /*6890*/  HADD2.F32 R67, -RZ, R67.H0_H0 ;  /* 0x20000043ff437230 */ /* 0x000fe40000004100 */
[----:B------:R-:W-:Y:S01]  /*68a0*/  FMUL.FTZ R142, R33, R68 ;  /* 0x00000044218e7220 */ /* 0x000fe20000410000 */
[C---:B------:R-:W-:Y:S01]  /*68b0*/  FMUL.FTZ R82, R78.reuse, R82 ;  /* 0x000000524e527220 */ /* 0x040fe20000410000 */
[----:B------:R-:W-:Y:S01]  /*68c0*/  FFMA.FTZ R83, R78, R83, R141 ;  /* 0x000000534e537223 */ /* 0x000fe2000001008d */
[----:B------:R-:W-:-:S02]  /*68d0*/  HADD2.F32 R66, -RZ, R66.H0_H0 ;  /* 0x20000042ff427230 */ /* 0x000fc40000004100 */
[----:B------:R-:W-:Y:S01]  /*68e0*/  FMUL.FTZ R143, R32, R67 ;  /* 0x00000043208f7220 */ /* 0x000fe20000410000 */
[C---:B------:R-:W-:Y:S01]  /*68f0*/  FMUL.FTZ R82, R77.reuse, R82 ;  /* 0x000000524d527220 */ /* 0x040fe20000410000 */
[----:B------:R-:W-:Y:S01]  /*6900*/  FFMA.FTZ R83, R77, R83, R142 ;  /* 0x000000534d537223 */ /* 0x000fe2000001008e */
[----:B------:R-:W-:Y:S02]  /*6910*/  HADD2.F32 R63, -RZ, R63.H0_H0 ;  /* 0x2000003fff3f7230 */ /* 0x000fe40000004100 */
[----:B------:R-:W-:Y:S01]  /*6920*/  FMUL.FTZ R144, R31, R66 ;  /* 0x000000421f907220 */ /* 0x000fe20000410000 */
[C---:B0-----:R-:W-:Y:S01]  /*6930*/  FMUL.FTZ R82, R71.reuse, R82 ;  /* 0x0000005247527220 */ /* 0x041fe20000410000 */
[----:B------:R-:W-:Y:S01]  /*6940*/  FFMA.FTZ R83, R71, R83, R143 ;  /* 0x0000005347537223 */ /* 0x000fe2000001008f */
[----:B------:R-:W-:Y:S02]  /*6950*/  HADD2.F32 R42, -RZ, R42.H0_H0 ;  /* 0x2000002aff2a7230 */ /* 0x000fe40000004100 */
[----:B------:R-:W-:Y:S01]  /*6960*/  FMUL.FTZ R145, R30, R63 ;  /* 0x0000003f1e917220 */ /* 0x000fe20000410000 */
[C---:B------:R-:W-:Y:S01]  /*6970*/  FMUL.FTZ R82, R43.reuse, R82 ;  /* 0x000000522b527220 */ /* 0x040fe20000410000 */
[----:B------:R-:W-:Y:S01]  /*6980*/  FFMA.FTZ R83, R43, R83, R144 ;  /* 0x000000532b537223 */ /* 0x000fe20000010090 */
[----:B------:R-:W-:Y:S01]  /*6990*/  FMUL.FTZ R100, R25, R100 ;  /* 0x0000006419647220 */ /* 0x000fe20000410000 */
[----:B------:R-:W-:Y:S01]  /*69a0*/  FMUL.FTZ R146, R29, R42 ;  /* 0x0000002a1d927220 */ /* 0x000fe20000410000 */
[C---:B------:R-:W-:Y:S01]  /*69b0*/  FMUL.FTZ R82, R95.reuse, R82 ;  /* 0x000000525f527220 */ /* 0x040fe20000410000 */
[----:B------:R-:W-:Y:S01]  /*69c0*/  FFMA.FTZ R83, R95, R83, R145 ;  /* 0x000000535f537223 */ /* 0x000fe20000010091 */
[----:B------:R-:W-:-:S02]  /*69d0*/  FMUL.FTZ R147, R28, R41 ;  /* 0x000000291c937220 */ /* 0x000fc40000410000 */
[----:B------:R-:W0:Y:S01]  /*69e0*/  MUFU.EX2 R100, R100 ;  /* 0x0000006400647308 */ /* 0x000e220000000800 */
[C---:B------:R-:W-:Y:S01]  /*69f0*/  FMUL.FTZ R82, R96.reuse, R82 ;  /* 0x0000005260527220 */ /* 0x040fe20000410000 */
        /* <DEDUP_REMOVED lines=9> */
[----:B------:R-:W-:-:S02]  /*6a90*/  FMUL.FTZ R150, R25, R102 ;  /* 0x0000006619967220 */ /* 0x000fc40000410000 */
[C---:B------:R-:W-:Y:S01]  /*6aa0*/  FMUL.FTZ R82, R99.reuse, R82 ;  /* 0x0000005263527220 */ /* 0x040fe20000410000 */
[----:B------:R-:W-:-:S03]  /*6ab0*/  FFMA.FTZ R83, R99, R83, R149 ;  /* 0x0000005363537223 */ /* 0x000fc60000010095 */
[C---:B0-----:R-:W-:Y:S01]  /*6ac0*/  FMUL.FTZ R82, R100.reuse, R82 ;  /* 0x0000005264527220 */ /* 0x041fe20000410000 */
[----:B------:R-:W-:Y:S01]  /*6ad0*/  FFMA.FTZ R83, R100, R83, R150 ;  /* 0x0000005364537223 */ /* 0x000fe20000010096 */
[----:B------:R-:W-:Y:S01]  /*6ae0*/  FMUL.FTZ R128, R112, UR44 ;  /* 0x0000002c70807c20 */ /* 0x000fe20008410000 */
[----:B------:R-:W-:Y:S01]  /*6af0*/  FMUL.FTZ R129, R113, UR44 ;  /* 0x0000002c71817c20 */ /* 0x000fe20008410000 */
[----:B------:R-:W-:Y:S01]  /*6b00*/  FMUL.FTZ R130, R114, UR44 ;  /* 0x0000002c72827c20 */ /* 0x000fe20008410000 */
[----:B------:R-:W-:Y:S01]  /*6b10*/  FMUL.FTZ R131, R115, UR44 ;  /* 0x0000002c73837c20 */ /* 0x000fe20008410000 */
[----:B------:R0:W-:Y:S01]  /*6b20*/  STS.64 [R103+0x31d0], R82 ;  /* 0x0031d05267007388 */ /* 0x0001e20000000a00 */
[----:B------:R-:W-:Y:S01]  /*6b30*/  FMUL.FTZ R132, R116, UR44 ;  /* 0x0000002c74847c20 */ /* 0x000fe20008410000 */
[----:B------:R-:W-:Y:S01]  /*6b40*/  FMUL.FTZ R133, R117, UR44 ;  /* 0x0000002c75857c20 */ /* 0x000fe20008410000 */
[----:B------:R-:W-:Y:S01]  /*6b50*/  FMUL.FTZ R134, R118, UR44 ;  /* 0x0000002c76867c20 */ /* 0x000fe20008410000 */
        /* <DEDUP_REMOVED lines=18> */
[----:B0-----:R-:W-:Y:S05]  /*6c80*/  @P2 BRA `(.L_x_451) ;  /* 0x0000000000f82947 */ /* 0x001fea0003800000 */
[----:B------:R-:W-:Y:S01]  /*6c90*/  IMAD R155, R62, 0x28, R45 ;  /* 0x000000283e9b7824 */ /* 0x000fe200078e022d */
[----:B------:R-:W-:-:S04]  /*6ca0*/  UMOV UR45, 0xffffffff ;  /* 0xffffffff002d7882 */ /* 0x000fc80000000000 */
[----:B------:R-:W-:Y:S04]  /*6cb0*/  LDS.64 R82, [R155+0x31d0] ;  /* 0x0031d0009b527984 */ /* 0x000fe80000000a00 */
[----:B------:R-:W0:Y:S04]  /*6cc0*/  LDS.64 R84, [R155+0x31d8] ;  /* 0x0031d8009b547984 */ /* 0x000e280000000a00 */
        /* <DEDUP_REMOVED lines=9> */
[----:B------:R-:W0:Y:S01]  /*6d60*/  S2R R89, SR_LANEID ;  /* 0x0000000000597919 */ /* 0x000e220000000000 */
[----:B------:R-:W1:Y:S04]  /*6d70*/  SHFL.UP PT, R88, R163, 0x1, RZ ;  /* 0x04200000a3587989 */ /* 0x000e6800000e00ff */
[----:B------:R-:W2:Y:S01]  /*6d80*/  SHFL.UP PT, R153, R162, 0x1, RZ ;  /* 0x04200000a2997989 */ /* 0x000ea200000e00ff */
[----:B0-----:R-:W-:-:S13]  /*6d90*/  ISETP.GE.AND P0, PT, R89, 0x1, PT ;  /* 0x000000015900780c */ /* 0x001fda0003f06270 */
[C---:B-1----:R-:W-:Y:S01]  /*6da0*/  @P0 FFMA.FTZ R163, R162.reuse, R88, R163 ;  /* 0x00000058a2a30223 */ /* 0x042fe200000100a3 */
[----:B--2---:R-:W-:Y:S01]  /*6db0*/  @P0 FMUL.FTZ R162, R162, R153 ;  /* 0x00000099a2a20220 */ /* 0x004fe20000410000 */
[----:B------:R-:W-:-:S03]  /*6dc0*/  ISETP.GE.AND P0, PT, R89, 0x2, PT ;  /* 0x000000025900780c */ /* 0x000fc60003f06270 */
[----:B------:R-:W0:Y:S04]  /*6dd0*/  SHFL.UP PT, R88, R163, 0x2, RZ ;  /* 0x04400000a3587989 */ /* 0x000e2800000e00ff */
[----:B------:R-:W1:Y:S06]  /*6de0*/  SHFL.UP PT, R153, R162, 0x2, RZ ;  /* 0x04400000a2997989 */ /* 0x000e6c00000e00ff */
        /* <DEDUP_REMOVED lines=14> */
.L_x_515:
[----:B------:R-:W3:Y:S01]  /*6ed0*/  S2R R89, SR_LANEID ;  /* 0x0000000000597919 */ /* 0x000ee20000000000 */
[----:B------:R-:W-:Y:S01]  /*6ee0*/  UMOV UR45, 0xffffffff ;  /* 0xffffffff002d7882 */ /* 0x000fe20000000000 */
[----:B---3--:R-:W-:-:S13]  /*6ef0*/  ISETP.GE.AND P0, PT, R89, 0x10, PT ;  /* 0x000000105900780c */ /* 0x008fda0003f06270 */
[C---:B01----:R-:W-:Y:S01]  /*6f00*/  @P0 FFMA.FTZ R163, R162.reuse, R88, R163 ;  /* 0x00000058a2a30223 */ /* 0x043fe200000100a3 */
[----:B--2---:R-:W-:Y:S01]  /*6f10*/  @P0 FMUL.FTZ R162, R162, R153 ;  /* 0x00000099a2a20220 */ /* 0x004fe20000410000 */
[----:B------:R-:W-:Y:S06]  /*6f20*/  BRA.DIV UR45, `(.L_x_453) ;  /* 0x0000004e2df87947 */ /* 0x000fec000b800000 */
.L_x_518:
[----:B------:R-:W-:-:S03]  /*6f30*/  UMOV UR45, 0xffffffff ;  /* 0xffffffff002d7882 */ /* 0x000fc60000000000 */
[----:B------:R-:W-:Y:S05]  /*6f40*/  BRA.DIV UR45, `(.L_x_454) ;  /* 0x000000522d187947 */ /* 0x000fea000b800000 */
.L_x_521:
[----:B------:R-:W-:-:S03]  /*6f50*/  UMOV UR45, 0xffffffff ;  /* 0xffffffff002d7882 */ /* 0x000fc60000000000 */
[----:B------:R-:W-:Y:S05]  /*6f60*/  BRA.DIV UR45, `(.L_x_455) ;  /* 0x000000522d387947 */ /* 0x000fea000b800000 */
[----:B------:R-:W0:Y:S04]  /*6f70*/  SHFL.UP PT, R162, R162, 0x1, RZ ;  /* 0x04200000a2a27989 */ /* 0x000e2800000e00ff */
[----:B------:R-:W1:Y:S04]  /*6f80*/  SHFL.UP PT, R163, R163, 0x1, RZ ;  /* 0x04200000a3a37989 */ /* 0x000e6800000e00ff */
[----:B------:R-:W2:Y:S04]  /*6f90*/  SHFL.IDX PT, R80, R80, RZ, 0x1f ;  /* 0x00001fff50507589 */ /* 0x000ea800000e0000 */
[----:B------:R-:W3:Y:S02]  /*6fa0*/  SHFL.IDX PT, R81, R81, RZ, 0x1f ;  /* 0x00001fff51517589 */ /* 0x000ee400000e0000 */
.L_x_527:
        /* <DEDUP_REMOVED lines=12> */
.L_x_451:
[----:B------:R-:W-:Y:S05]  /*7070*/  WARPSYNC.ALL ;  /* 0x0000000000007948 */ /* 0x000fea0003800000 */
[----:B------:R-:W-:Y:S01]  /*7080*/  BAR.SYNC.DEFER_BLOCKING 0x0 ;  /* 0x0000000000007b1d */ /* 0x000fe20000010000 */
[C---:B------:R-:W-:Y:S01]  /*7090*/  FMUL.FTZ R82, R100.reuse, R94 ;  /* 0x0000005e64527220 */ /* 0x040fe20000410000 */
[----:B------:R-:W-:Y:S01]  /*70a0*/  FFMA.FTZ R83, R100, R134, R135 ;  /* 0x0000008664537223 */ /* 0x000fe20000010087 */
[----:B------:R-:W-:Y:S01]  /*70b0*/  UISETP.GE.AND UP0, UPT, UR15, UR53, UPT ;  /* 0x000000350f00728c */ /* 0x000fe2000bf06270 */
[----:B0-----:R-:W-:Y:S01]  /*70c0*/  MOV R84, UR7 ;  /* 0x0000000700547c02 */ /* 0x001fe20008000f00 */
[C---:B------:R-:W-:Y:S01]  /*70d0*/  FMUL.FTZ R82, R99.reuse, R82 ;  /* 0x0000005263527220 */ /* 0x040fe20000410000 */
[----:B------:R-:W-:Y:S01]  /*70e0*/  FFMA.FTZ R83, R99, R83, R132 ;  /* 0x0000005363537223 */ /* 0x000fe20000010084 */
[----:B------:R-:W-:-:S02]  /*70f0*/  HFMA2.MMA R81, -RZ, RZ, 0, 0 ;  /* 0x00000000ff517435 */ /* 0x000fc400000001ff */
        /* <DEDUP_REMOVED lines=12> */
[----:B------:R-:W-:Y:S02]  /*71c0*/  FFMA.FTZ R83, R43, R83, R129 ;  /* 0x000000532b537223 */ /* 0x000fe40000010081 */
[----:B------:R-:W-:Y:S02]  /*71d0*/  @!P0 IMAD R84, R84, 0x8, R45 ;  /* 0x0000000854548824 */ /* 0x000fe400078e022d */
        /* <DEDUP_REMOVED lines=82> */
.L_x_544:
        /* <DEDUP_REMOVED lines=15> */
.L_x_456:
[----:B------:R-:W-:Y:S05]  /*77f0*/  WARPSYNC.ALL ;  /* 0x0000000000007948 */ /* 0x000fea0003800000 */
[----:B0-----:R-:W2:Y:S01]  /*7800*/  LDL.LU R85, [R1+0xc] ;  /* 0x00000c0001557983 */ /* 0x001ea20000300800 */
[----:B------:R-:W-:Y:S01]  /*7810*/  FMUL.FTZ R105, R105, R151 ;  /* 0x0000009769697220 */ /* 0x000fe20000410000 */
[----:B------:R-:W-:Y:S01]  /*7820*/  FMUL.FTZ R104, R104, R136 ;  /* 0x0000008868687220 */ /* 0x000fe20000410000 */
[----:B------:R-:W-:Y:S01]  /*7830*/  FMUL.FTZ R107, R107, R137 ;  /* 0x000000896b6b7220 */ /* 0x000fe20000410000 */
[----:B------:R-:W-:Y:S01]  /*7840*/  BAR.SYNC.DEFER_BLOCKING 0x0 ;  /* 0x0000000000007b1d */ /* 0x000fe20000010000 */
        /* <DEDUP_REMOVED lines=9> */
[----:B------:R-:W-:Y:S01]  /*78e0*/  ISETP.NE.AND P6, PT, R62, RZ, PT ;  /* 0x000000ff3e00720c */ /* 0x000fe20003fc5270 */
[----:B------:R-:W-:Y:S01]  /*78f0*/  FMUL.FTZ R83, R136, UR44 ;  /* 0x0000002c88537c20 */ /* 0x000fe20008410000 */
[----:B------:R-:W-:Y:S01]  /*7900*/  MOV R82, UR7 ;  /* 0x0000000700527c02 */ /* 0x000fe20008000f00 */
[----:B------:R-:W-:Y:S01]  /*7910*/  FFMA.FTZ R104, R22, R106, R104 ;  /* 0x0000006a16687223 */ /* 0x000fe20000010068 */
[----:B------:R-:W-:Y:S01]  /*7920*/  SHF.L.U32 R86, R62, 0x4, RZ ;  /* 0x000000043e567819 */ /* 0x000fe200000006ff */
[----:B------:R-:W-:Y:S01]  /*7930*/  FMUL.FTZ R83, R24, R83 ;  /* 0x0000005318537220 */ /* 0x000fe20000410000 */
[----:B------:R-:W-:Y:S01]  /*7940*/  FMUL.FTZ R112, R112, R144 ;  /* 0x0000009070707220 */ /* 0x000fe20000410000 */
[----:B------:R-:W-:Y:S01]  /*7950*/  FFMA.FTZ R104, R21, R109, R104 ;  /* 0x0000006d15687223 */ /* 0x000fe20000010068 */
[----:B------:R-:W-:Y:S01]  /*7960*/  FFMA.FTZ R88, -R25, R102, R150 ;  /* 0x0000006619587223 */ /* 0x000fe20000010196 */
[----:B------:R-:W3:Y:S01]  /*7970*/  LDL.LU R109, [R1+0x30] ;  /* 0x00003000016d7983 */ /* 0x000ee20000300800 */
[----:B------:R-:W-:Y:S01]  /*7980*/  FMUL.FTZ R115, R115, R145 ;  /* 0x0000009173737220 */ /* 0x000fe20000410000 */
[----:B------:R-:W-:Y:S01]  /*7990*/  FFMA.FTZ R104, R20, R108, R104 ;  /* 0x0000006c14687223 */ /* 0x000fe20000010068 */
[----:B------:R-:W-:Y:S01]  /*79a0*/  FMUL.FTZ R114, R114, R146 ;  /* 0x0000009272727220 */ /* 0x000fe20000410000 */
[----:B------:R-:W4:Y:S01]  /*79b0*/  LDL.LU R108, [R1+0x2c] ;  /* 0x00002c00016c7983 */ /* 0x000f220000300800 */
[----:B------:R-:W-:-:S02]  /*79c0*/  @!P6 IMAD R82, R82, 0x8, R45 ;  /* 0x000000085252e824 */ /* 0x000fc400078e022d */
[----:B------:R-:W-:Y:S01]  /*79d0*/  FFMA.FTZ R104, R19, R111, R104 ;  /* 0x0000006f13687223 */ /* 0x000fe20000010068 */
[----:B------:R-:W-:Y:S01]  /*79e0*/  FMUL.FTZ R117, R117, R147 ;  /* 0x0000009375757220 */ /* 0x000fe20000410000 */
[----:B------:R-:W0:Y:S01]  /*79f0*/  LDS R103, [R103+0x36e4] ;  /* 0x0036e40067677984 */ /* 0x000e220000000800 */
[----:B------:R-:W-:Y:S01]  /*7a00*/  FMUL.FTZ R116, R116, R148 ;  /* 0x0000009474747220 */ /* 0x000fe20000410000 */
[----:B------:R-:W-:Y:S01]  /*7a10*/  FFMA.FTZ R104, R18, R110, R104 ;  /* 0x0000006e12687223 */ /* 0x000fe20000010068 */
[----:B------:R-:W-:Y:S01]  /*7a20*/  FMUL.FTZ R119, R119, R149 ;  /* 0x0000009577777220 */ /* 0x000fe20000410000 */
[----:B------:R1:W-:Y:S01]  /*7a30*/  @!P6 STS.64 [R82+0x45e0], R80 ;  /* 0x0045e0505200e388 */ /* 0x0003e20000000a00 */
[----:B------:R-:W-:Y:S01]  /*7a40*/  FMUL.FTZ R118, R118, R150 ;  /* 0x0000009676767220 */ /* 0x000fe20000410000 */
[----:B------:R-:W-:Y:S02]  /*7a50*/  FFMA.FTZ R104, R17, R113, R104 ;  /* 0x0000007111687223 */ /* 0x000fe40000010068 */
[----:B------:R-:W5:Y:S01]  /*7a60*/  LDL.LU R113, [R1+0x28] ;  /* 0x0000280001717983 */ /* 0x000f620000300800 */
[----:B------:R-:W-:Y:S01]  /*7a70*/  FMUL.FTZ R89, R139, UR44 ;  /* 0x0000002c8b597c20 */ /* 0x000fe20008410000 */
[----:B------:R-:W-:Y:S01]  /*7a80*/  FFMA.FTZ R104, R16, R112, R104 ;  /* 0x0000007010687223 */ /* 0x000fe20000010068 */
[----:B------:R-:W-:Y:S01]  /*7a90*/  FFMA.FTZ R136, -R39, R75, R136 ;  /* 0x0000004b27887223 */ /* 0x000fe20000010188 */
[----:B------:R-:W-:Y:S01]  /*7aa0*/  FMUL.FTZ R118, R10, R118 ;  /* 0x000000760a767220 */ /* 0x000fe20000410000 */
[C---:B-1----:R-:W-:Y:S01]  /*7ab0*/  IADD3 R82, R86.reuse, 0x1, RZ ;  /* 0x0000000156527810 */ /* 0x042fe20007ffe0ff */
[----:B------:R-:W-:Y:S01]  /*7ac0*/  FMUL.FTZ R81, R151, UR44 ;  /* 0x0000002c97517c20 */ /* 0x000fe20008410000 */
[----:B------:R-:W-:Y:S01]  /*7ad0*/  LEA.HI.SX32 R80, R86, R86, 0x1b ;  /* 0x0000005656507211 */ /* 0x000fe200078fdaff */
[----:B0-----:R-:W-:Y:S01]  /*7ae0*/  FFMA.FTZ R94, R103, R94, R134 ;  /* 0x0000005e675e7223 */ /* 0x001fe20000010086 */
[----:B------:R-:W-:Y:S01]  /*7af0*/  LEA.HI.SX32 R82, R82, R86, 0x1b ;  /* 0x0000005652527211 */ /* 0x000fe200078fdaff */
[----:B------:R-:W-:Y:S01]  /*7b00*/  FMUL.FTZ R81, R0, R81 ;  /* 0x0000005100517220 */ /* 0x000fe20000410000 */
[-C--:B------:R-:W-:Y:S01]  /*7b10*/  LEA R80, R80, R45.reuse, 0x2 ;  /* 0x0000002d50507211 */ /* 0x080fe200078e10ff */
[-C--:B------:R-:W-:Y:S01]  /*7b20*/  FMUL.FTZ R84, R25, R94.reuse ;  /* 0x0000005e19547220 */ /* 0x080fe20000410000 */
[----:B------:R-:W-:Y:S01]  /*7b30*/  FFMA.FTZ R100, R100, R94, R135 ;  /* 0x0000005e64647223 */ /* 0x000fe20000010087 */
[----:B------:R-:W-:Y:S01]  /*7b40*/  LEA R82, R82, R45, 0x2 ;  /* 0x0000002d52527211 */ /* 0x000fe200078e10ff */
[----:B------:R-:W-:Y:S01]  /*7b50*/  FMUL.FTZ R89, R21, R89 ;  /* 0x0000005915597220 */ /* 0x000fe20000410000 */
[----:B------:R0:W-:Y:S01]  /*7b60*/  STS [R80+0x1090], R81 ;  /* 0x0010905150007388 */ /* 0x0001e20000000800 */
[----:B------:R-:W-:Y:S01]  /*7b70*/  FFMA.FTZ R99, R99, R100, R132 ;  /* 0x0000006463637223 */ /* 0x000fe20000010084 */
[----:B------:R-:W-:-:S02]  /*7b80*/  FFMA.FTZ R104, R15, R115, R104 ;  /* 0x000000730f687223 */ /* 0x000fc40000010068 */
[----:B------:R1:W-:Y:S01]  /*7b90*/  STS [R82+0x1094], R83 ;  /* 0x0010945352007388 */ /* 0x0003e20000000800 */
[----:B------:R-:W-:Y:S01]  /*7ba0*/  FFMA.FTZ R98, R98, R99, R133 ;  /* 0x0000006362627223 */ /* 0x000fe20000010085 */
[----:B------:R-:W-:Y:S01]  /*7bb0*/  FFMA.FTZ R151, -R44, R76, R151 ;  /* 0x0000004c2c977223 */ /* 0x000fe20000010197 */
[----:B------:R-:W-:Y:S02]  /*7bc0*/  FFMA.FTZ R104, R14, R114, R104 ;  /* 0x000000720e687223 */ /* 0x000fe40000010068 */
[----:B------:R-:W-:Y:S01]  /*7bd0*/  FFMA.FTZ R97, R97, R98, R130 ;  /* 0x0000006261617223 */ /* 0x000fe20000010082 */
[----:B0-----:R-:W-:Y:S01]  /*7be0*/  FMUL.FTZ R81, R137, UR44 ;  /* 0x0000002c89517c20 */ /* 0x001fe20008410000 */
[----:B------:R-:W-:Y:S02]  /*7bf0*/  FFMA.FTZ R104, R13, R117, R104 ;  /* 0x000000750d687223 */ /* 0x000fe40000010068 */
[----:B------:R-:W-:Y:S01]  /*7c00*/  FFMA.FTZ R96, R96, R97, R131 ;  /* 0x0000006160607223 */ /* 0x000fe20000010083 */
[----:B-1----:R-:W-:-:S02]  /*7c10*/  VIADD R82, R86, 0x2 ;  /* 0x0000000256527836 */ /* 0x002fc40000000000 */
[----:B------:R-:W-:Y:S01]  /*7c20*/  FMUL.FTZ R81, R23, R81 ;  /* 0x0000005117517220 */ /* 0x000fe20000410000 */
[----:B------:R-:W-:Y:S01]  /*7c30*/  FMUL.FTZ R83, R94, UR59 ;  /* 0x0000003b5e537c20 */ /* 0x000fe20008410000 */
[----:B--2---:R-:W-:Y:S01]  /*7c40*/  FADD.FTZ R85, R84, R85 ;  /* 0x0000005554557221 */ /* 0x004fe20000010000 */
[----:B------:R-:W-:Y:S01]  /*7c50*/  FFMA.FTZ R95, R95, R96, R128 ;  /* 0x000000605f5f7223 */ /* 0x000fe20000010080 */
[----:B------:R-:W-:Y:S01]  /*7c60*/  LEA.HI.SX32 R82, R82, R86, 0x1b ;  /* 0x0000005652527211 */ /* 0x000fe200078fdaff */
[----:B------:R-:W-:Y:S01]  /*7c70*/  FMUL.FTZ R83, R88, R83 ;  /* 0x0000005358537220 */ /* 0x000fe20000410000 */
[----:B------:R-:W-:Y:S01]  /*7c80*/  FFMA.FTZ R137, -R38, R74, R137 ;  /* 0x0000004a26897223 */ /* 0x000fe20000010189 */
[----:B------:R0:W-:Y:S01]  /*7c90*/  STL [R1+0xc], R85 ;  /* 0x00000c5501007387 */ /* 0x0001e20000100800 */
[----:B------:R-:W-:Y:S01]  /*7ca0*/  FFMA.FTZ R43, R43, R95, R129 ;  /* 0x0000005f2b2b7223 */ /* 0x000fe20000010081 */
[----:B------:R-:W-:Y:S01]  /*7cb0*/  LEA R82, R82, R45, 0x2 ;  /* 0x0000002d52527211 */ /* 0x000fe200078e10ff */
[----:B------:R-:W-:Y:S01]  /*7cc0*/  FFMA.FTZ R87, R12, R116, R104 ;  /* 0x000000740c577223 */ /* 0x000fe20000010068 */
[----:B------:R-:W2:Y:S01]  /*7cd0*/  LDL.LU R111, [R1+0x34] ;  /* 0x00003400016f7983 */ /* 0x000ea20000300800 */
[----:B------:R-:W-:Y:S01]  /*7ce0*/  FFMA.FTZ R71, R71, R43, R126 ;  /* 0x0000002b47477223 */ /* 0x000fe2000001007e */
[----:B------:R-:W-:Y:S01]  /*7cf0*/  FMUL.FTZ R88, R84, R88 ;  /* 0x0000005854587220 */ /* 0x000fe20000410000 */
[----:B------:R-:W-:Y:S01]  /*7d00*/  FFMA.FTZ R102, R102, R94, R83 ;  /* 0x0000005e66667223 */ /* 0x000fe20000010053 */
[----:B------:R-:W2:Y:S01]  /*7d10*/  LDL.LU R110, [R1+0x24] ;  /* 0x00002400016e7983 */ /* 0x000ea20000300800 */
[----:B------:R-:W-:Y:S01]  /*7d20*/  FFMA.FTZ R77, R77, R71, R127 ;  /* 0x000000474d4d7223 */ /* 0x000fe2000001007f */
[----:B0-----:R-:W-:-:S02]  /*7d30*/  IADD3 R85, R86, 0x3, RZ ;  /* 0x0000000356557810 */ /* 0x001fc40007ffe0ff */
[----:B------:R0:W-:Y:S01]  /*7d40*/  STS [R82+0x1098], R81 ;  /* 0x0010985152007388 */ /* 0x0001e20000000800 */
[----:B------:R-:W-:Y:S01]  /*7d50*/  FFMA.FTZ R124, R78, R77, R124 ;  /* 0x0000004d4e7c7223 */ /* 0x000fe2000001007c */
[----:B------:R-:W-:Y:S01]  /*7d60*/  LEA.HI.SX32 R85, R85, R86, 0x1b ;  /* 0x0000005655557211 */ /* 0x000fe200078fdaff */
[----:B------:R-:W-:Y:S01]  /*7d70*/  FFMA.FTZ R83, -R26, R101, R149 ;  /* 0x000000651a537223 */ /* 0x000fe20000010195 */
[----:B------:R-:W-:Y:S01]  /*7d80*/  FMUL.FTZ R84, R100, UR59 ;  /* 0x0000003b64547c20 */ /* 0x000fe20008410000 */
[----:B------:R-:W-:Y:S01]  /*7d90*/  FFMA.FTZ R125, R79, R124, R125 ;  /* 0x0000007c4f7d7223 */ /* 0x000fe2000001007d */
[----:B------:R-:W-:Y:S01]  /*7da0*/  LEA R85, R85, R45, 0x2 ;  /* 0x0000002d55557211 */ /* 0x000fe200078e10ff */
[----:B------:R-:W2:Y:S01]  /*7db0*/  LDL.LU R115, [R1+0x20] ;  /* 0x0000200001737983 */ /* 0x000ea20000300800 */
[----:B------:R-:W-:Y:S01]  /*7dc0*/  FFMA.FTZ R139, -R36, R72, R139 ;  /* 0x00000048248b7223 */ /* 0x000fe2000001018b */
[----:B------:R-:W-:Y:S01]  /*7dd0*/  FFMA.FTZ R87, R11, R119, R87 ;  /* 0x000000770b577223 */ /* 0x000fe20000010057 */
[----:B0-----:R-:W-:Y:S01]  /*7de0*/  FMUL.FTZ R82, R138, UR44 ;  /* 0x0000002c8a527c20 */ /* 0x001fe20008410000 */
[----:B------:R-:W-:Y:S01]  /*7df0*/  FMUL.FTZ R81, R140, UR44 ;  /* 0x0000002c8c517c20 */ /* 0x000fe20008410000 */
[----:B------:R-:W-:Y:S01]  /*7e00*/  FFMA.FTZ R90, R90, R125, R122 ;  /* 0x0000007d5a5a7223 */ /* 0x000fe2000001007a */
[----:B------:R-:W-:Y:S01]  /*7e10*/  FMUL.FTZ R79, R148, UR44 ;  /* 0x0000002c944f7c20 */ /* 0x000fe20008410000 */
[----:B------:R-:W-:Y:S01]  /*7e20*/  FMUL.FTZ R82, R22, R82 ;  /* 0x0000005216527220 */ /* 0x000fe20000410000 */
[----:B------:R-:W-:Y:S01]  /*7e30*/  FMUL.FTZ R81, R20, R81 ;  /* 0x0000005114517220 */ /* 0x000fe20000410000 */
[----:B------:R-:W-:Y:S01]  /*7e40*/  FFMA.FTZ R91, R91, R90, R123 ;  /* 0x0000005a5b5b7223 */ /* 0x000fe2000001007b */
[----:B------:R-:W-:Y:S01]  /*7e50*/  FMUL.FTZ R78, R147, UR44 ;  /* 0x0000002c934e7c20 */ /* 0x000fe20008410000 */
[----:B------:R-:W-:Y:S01]  /*7e60*/  FMUL.FTZ R84, R83, R84 ;  /* 0x0000005453547220 */ /* 0x000fe20000410000 */
[----:B------:R-:W-:Y:S01]  /*7e70*/  STS [R85+0x109c], R82 ;  /* 0x00109c5255007388 */ /* 0x000fe20000000800 */
[----:B------:R-:W-:Y:S01]  /*7e80*/  FFMA.FTZ R92, R92, R91, R120 ;  /* 0x0000005b5c5c7223 */ /* 0x000fe20000010078 */
[----:B------:R-:W-:-:S02]  /*7e90*/  FMUL.FTZ R105, R36, R125 ;  /* 0x0000007d24697220 */ /* 0x000fc40000410000 */
[----:B------:R-:W2:Y:S01]  /*7ea0*/  LDL.LU R112, [R1+0x1c] ;  /* 0x00001c0001707983 */ /* 0x000ea20000300800 */
[----:B------:R-:W-:Y:S01]  /*7eb0*/  FMUL.FTZ R107, R77, UR59 ;  /* 0x0000003b4d6b7c20 */ /* 0x000fe20008410000 */
[----:B------:R-:W-:Y:S01]  /*7ec0*/  FMUL.FTZ R106, R71, UR59 ;  /* 0x0000003b476a7c20 */ /* 0x000fe20008410000 */
[----:B------:R-:W-:Y:S01]  /*7ed0*/  FMUL.FTZ R119, R99, UR59 ;  /* 0x0000003b63777c20 */ /* 0x000fe20008410000 */
[----:B------:R0:W-:Y:S01]  /*7ee0*/  STS [R80+0x10a4], R81 ;  /* 0x0010a45150007388 */ /* 0x0001e20000000800 */
[----:B------:R-:W-:Y:S01]  /*7ef0*/  FFMA.FTZ R93, R93, R92, R121 ;  /* 0x0000005c5d5d7223 */ /* 0x000fe20000010079 */
[----:B------:R-:W-:Y:S01]  /*7f00*/  FMUL.FTZ R79, R12, R79 ;  /* 0x0000004f0c4f7220 */ /* 0x000fe20000410000 */
[----:B------:R-:W-:Y:S01]  /*7f10*/  BSSY B0, `(.L_x_458) ;  /* 0x0000093000007945 */ /* 0x000fe20003800000 */
[----:B------:R-:W-:Y:S01]  /*7f20*/  FADD.FTZ R87, R87, R118 ;  /* 0x0000007657577221 */ /* 0x000fe20000010000 */
[----:B0-----:R-:W-:-:S04]  /*7f30*/  FMUL.FTZ R81, R142, UR44 ;  /* 0x0000002c8e517c20 */ /* 0x001fc80008410000 */
[----:B------:R-:W-:Y:S01]  /*7f40*/  FMUL.FTZ R81, R18, R81 ;  /* 0x0000005112517220 */ /* 0x000fe20000410000 */
[----:B------:R0:W-:Y:S01]  /*7f50*/  STS [R80+0x10a0], R89 ;  /* 0x0010a05950007388 */ /* 0x0001e20000000800 */
[----:B------:R-:W-:-:S03]  /*7f60*/  FMUL.FTZ R82, R143, UR44 ;  /* 0x0000002c8f527c20 */ /* 0x000fc60008410000 */
[----:B------:R1:W-:Y:S01]  /*7f70*/  STS [R80+0x10ac], R81 ;  /* 0x0010ac5150007388 */ /* 0x0003e20000000800 */
[----:B------:R-:W-:Y:S01]  /*7f80*/  FMUL.FTZ R78, R13, R78 ;  /* 0x0000004e0d4e7220 */ /* 0x000fe20000410000 */
[----:B------:R-:W-:Y:S01]  /*7f90*/  FMUL.FTZ R94, R39, R92 ;  /* 0x0000005c275e7220 */ /* 0x000fe20000410000 */
[----:B0-----:R-:W-:Y:S01]  /*7fa0*/  FMUL.FTZ R89, R44, R93 ;  /* 0x0000005d2c597220 */ /* 0x001fe20000410000 */
[----:B------:R0:W-:Y:S01]  /*7fb0*/  STS [R80+0x10c4], R79 ;  /* 0x0010c44f50007388 */ /* 0x0001e20000000800 */
[----:B-1----:R-:W-:Y:S01]  /*7fc0*/  FMUL.FTZ R81, R145, UR44 ;  /* 0x0000002c91517c20 */ /* 0x002fe20008410000 */
[----:B------:R-:W-:-:S03]  /*7fd0*/  FMUL.FTZ R82, R17, R82 ;  /* 0x0000005211527220 */ /* 0x000fc60000410000 */
[----:B------:R-:W-:Y:S01]  /*7fe0*/  FMUL.FTZ R81, R15, R81 ;  /* 0x000000510f517220 */ /* 0x000fe20000410000 */
[----:B0-----:R-:W-:Y:S01]  /*7ff0*/  FFMA.FTZ R79, R89, R151, RZ ;  /* 0x00000097594f7223 */ /* 0x001fe200000100ff */
[----:B------:R-:W-:-:S03]  /*8000*/  FMUL.FTZ R103, R38, R91 ;  /* 0x0000005b26677220 */ /* 0x000fc60000410000 */
[----:B------:R0:W-:Y:S01]  /*8010*/  STS [R80+0x10b8], R81 ;  /* 0x0010b85150007388 */ /* 0x0001e20000000800 */
[----:B------:R-:W-:Y:S01]  /*8020*/  FFMA.FTZ R79, R94, R136, R79 ;  /* 0x000000885e4f7223 */ /* 0x000fe2000001004f */
[----:B------:R-:W-:Y:S02]  /*8030*/  FFMA.FTZ R101, R101, R100, R84 ;  /* 0x0000006465657223 */ /* 0x000fe40000010054 */
[----:B------:R1:W-:Y:S01]  /*8040*/  STS [R80+0x10c0], R78 ;  /* 0x0010c04e50007388 */ /* 0x0003e20000000800 */
[----:B------:R-:W-:Y:S01]  /*8050*/  FMUL.FTZ R85, R141, UR44 ;  /* 0x0000002c8d557c20 */ /* 0x000fe20008410000 */
[----:B------:R-:W-:Y:S02]  /*8060*/  FMUL.FTZ R84, R144, UR44 ;  /* 0x0000002c90547c20 */ /* 0x000fe40008410000 */
[----:B------:R3:W-:Y:S01]  /*8070*/  STS [R80+0x10b0], R82 ;  /* 0x0010b05250007388 */ /* 0x0007e20000000800 */
[----:B0-----:R-:W-:Y:S01]  /*8080*/  FMUL.FTZ R81, R149, UR44 ;  /* 0x0000002c95517c20 */ /* 0x001fe20008410000 */
[C---:B------:R-:W-:Y:S01]  /*8090*/  FFMA.FTZ R138, -R37.reuse, R73, R138 ;  /* 0x00000049258a7223 */ /* 0x040fe2000001018a */
[----:B------:R-:W-:Y:S01]  /*80a0*/  FMUL.FTZ R104, R37, R90 ;  /* 0x0000005a25687220 */ /* 0x000fe20000410000 */
[----:B-1----:R-:W-:Y:S01]  /*80b0*/  FMUL.FTZ R78, R150, UR44 ;  /* 0x0000002c964e7c20 */ /* 0x002fe20008410000 */
[----:B------:R-:W-:Y:S01]  /*80c0*/  FFMA.FTZ R79, R103, R137, R79 ;  /* 0x00000089674f7223 */ /* 0x000fe2000001004f */
[----:B---3--:R-:W-:Y:S01]  /*80d0*/  FMUL.FTZ R82, R146, UR44 ;  /* 0x0000002c92527c20 */ /* 0x008fe20008410000 */
[----:B------:R-:W-:Y:S01]  /*80e0*/  FMUL.FTZ R81, R11, R81 ;  /* 0x000000510b517220 */ /* 0x000fe20000410000 */
[----:B------:R-:W-:Y:S01]  /*80f0*/  FMUL.FTZ R78, R10, R78 ;  /* 0x0000004e0a4e7220 */ /* 0x000fe20000410000 */
[----:B------:R-:W-:Y:S01]  /*8100*/  FMUL.FTZ R85, R19, R85 ;  /* 0x0000005513557220 */ /* 0x000fe20000410000 */
[----:B------:R-:W-:Y:S01]  /*8110*/  FMUL.FTZ R84, R16, R84 ;  /* 0x0000005410547220 */ /* 0x000fe20000410000 */
[----:B------:R-:W-:Y:S01]  /*8120*/  FMUL.FTZ R82, R14, R82 ;  /* 0x000000520e527220 */ /* 0x000fe20000410000 */
[----:B------:R-:W-:Y:S01]  /*8130*/  FFMA.FTZ R79, R104, R138, R79 ;  /* 0x0000008a684f7223 */ /* 0x000fe2000001004f */
[----:B------:R0:W-:Y:S01]  /*8140*/  STS [R80+0x10c8], R81 ;  /* 0x0010c85150007388 */ /* 0x0001e20000000800 */
[----:B------:R-:W-:Y:S01]  /*8150*/  FFMA.FTZ R140, -R35, R70, R140 ;  /* 0x00000046238c7223 */ /* 0x000fe2000001018c */
[----:B------:R-:W-:Y:S01]  /*8160*/  FFMA.FTZ R142, -R33, R68, R142 ;  /* 0x00000044218e7223 */ /* 0x000fe2000001018e */
[----:B------:R-:W-:Y:S01]  /*8170*/  FFMA.FTZ R79, R105, R139, R79 ;  /* 0x0000008b694f7223 */ /* 0x000fe2000001004f */
[----:B------:R1:W-:Y:S01]  /*8180*/  STS [R80+0x10cc], R78 ;  /* 0x0010cc4e50007388 */ /* 0x0003e20000000800 */
[----:B------:R-:W-:Y:S01]  /*8190*/  FFMA.FTZ R143, -R32, R67, R143 ;  /* 0x00000043208f7223 */ /* 0x000fe2000001018f */
[----:B------:R-:W-:Y:S01]  /*81a0*/  FFMA.FTZ R144, -R31, R66, R144 ;  /* 0x000000421f907223 */ /* 0x000fe20000010190 */
[----:B------:R-:W-:Y:S01]  /*81b0*/  FFMA.FTZ R145, -R30, R63, R145 ;  /* 0x0000003f1e917223 */ /* 0x000fe20000010191 */
[----:B------:R-:W-:Y:S01]  /*81c0*/  STS [R80+0x10a8], R85 ;  /* 0x0010a85550007388 */ /* 0x000fe20000000800 */
[----:B------:R-:W-:Y:S01]  /*81d0*/  FFMA.FTZ R146, -R29, R42, R146 ;  /* 0x0000002a1d927223 */ /* 0x000fe20000010192 */
[----:B0-----:R-:W-:Y:S01]  /*81e0*/  FMUL.FTZ R81, R35, R124 ;  /* 0x0000007c23517220 */ /* 0x001fe20000410000 */
[----:B------:R-:W-:Y:S01]  /*81f0*/  FFMA.FTZ R147, -R28, R41, R147 ;  /* 0x000000291c937223 */ /* 0x000fe20000010193 */
[----:B------:R-:W-:Y:S01]  /*8200*/  STS [R80+0x10b4], R84 ;  /* 0x0010b45450007388 */ /* 0x000fe20000000800 */
[----:B------:R-:W-:Y:S01]  /*8210*/  ULDC.64 UR44, c[0x0][0x370] ;  /* 0x0000dc00002c7ab9 */ /* 0x000fe20000000a00 */
[----:B-1----:R-:W-:-:S02]  /*8220*/  FMUL.FTZ R78, R34, R77 ;  /* 0x0000004d224e7220 */ /* 0x002fc40000410000 */
[----:B------:R0:W-:Y:S01]  /*8230*/  STS [R80+0x10bc], R82 ;  /* 0x0010bc5250007388 */ /* 0x0001e20000000800 */
[----:B------:R-:W-:Y:S01]  /*8240*/  FFMA.FTZ R79, R81, R140, R79 ;  /* 0x0000008c514f7223 */ /* 0x000fe2000001004f */
[----:B------:R-:W-:Y:S01]  /*8250*/  FADD.FTZ R109, R78, R109 ;  /* 0x0000006d4e6d7221 */ /* 0x000fe20000010000 */
[----:B0-----:R-:W-:Y:S01]  /*8260*/  FMUL.FTZ R80, R33, R71 ;  /* 0x0000004721507220 */ /* 0x001fe20000410000 */
[----:B------:R-:W-:-:S03]  /*8270*/  FFMA.FTZ R82, -R34, R69, R141 ;  /* 0x0000004522527223 */ /* 0x000fc6000001018d */
[----:B----4-:R-:W-:Y:S01]  /*8280*/  FADD.FTZ R108, R80, R108 ;  /* 0x0000006c506c7221 */ /* 0x010fe20000010000 */
[----:B------:R-:W-:Y:S01]  /*8290*/  FMUL.FTZ R107, R82, R107 ;  /* 0x0000006b526b7220 */ /* 0x000fe20000410000 */
[----:B------:R-:W-:Y:S01]  /*82a0*/  FFMA.FTZ R82, R78, R82, R79 ;  /* 0x000000524e527223 */ /* 0x000fe2000001004f */
[----:B------:R-:W-:Y:S01]  /*82b0*/  STL [R1+0x30], R109 ;  /* 0x0000306d01007387 */ /* 0x000fe20000100800 */
[----:B------:R-:W-:Y:S01]  /*82c0*/  FMUL.FTZ R84, R32, R43 ;  /* 0x0000002b20547220 */ /* 0x000fe20000410000 */
[----:B------:R-:W0:Y:S02]  /*82d0*/  LDC.64 R78, c[0x0][0x368] ;  /* 0x0000da00ff4e7b82 */ /* 0x000e240000000a00 */
[----:B------:R-:W-:Y:S01]  /*82e0*/  STL [R1+0x2c], R108 ;  /* 0x00002c6c01007387 */ /* 0x000fe20000100800 */
[----:B------:R-:W-:Y:S01]  /*82f0*/  FFMA.FTZ R80, R80, R142, R82 ;  /* 0x0000008e50507223 */ /* 0x000fe20000010052 */
[----:B------:R-:W-:Y:S02]  /*8300*/  FMUL.FTZ R82, R31, R95 ;  /* 0x0000005f1f527220 */ /* 0x000fe40000410000 */
[----:B------:R-:W3:Y:S01]  /*8310*/  LDL.LU R114, [R1+0x18] ;  /* 0x0000180001727983 */ /* 0x000ee20000300800 */
[----:B-----5:R-:W-:-:S05]  /*8320*/  FADD.FTZ R113, R84, R113 ;  /* 0x0000007154717221 */ /* 0x020fca0000010000 */
[----:B------:R1:W-:Y:S04]  /*8330*/  STL [R1+0x28], R113 ;  /* 0x0000287101007387 */ /* 0x0003e80000100800 */
[----:B-1----:R-:W4:Y:S01]  /*8340*/  LDL.LU R113, [R1+0x14] ;  /* 0x0000140001717983 */ /* 0x002f220000300800 */
[----:B--2---:R-:W-:Y:S01]  /*8350*/  FADD.FTZ R111, R81, R111 ;  /* 0x0000006f516f7221 */ /* 0x004fe20000010000 */
[----:B------:R-:W-:-:S04]  /*8360*/  FADD.FTZ R110, R82, R110 ;  /* 0x0000006e526e7221 */ /* 0x000fc80000010000 */
[----:B------:R-:W-:Y:S04]  /*8370*/  STL [R1+0x34], R111 ;  /* 0x0000346f01007387 */ /* 0x000fe80000100800 */
[----:B------:R1:W-:Y:S04]  /*8380*/  STL [R1+0x24], R110 ;  /* 0x0000246e01007387 */ /* 0x0003e80000100800 */
[----:B------:R-:W2:Y:S01]  /*8390*/  LDL.LU R85, [R1+0x10] ;  /* 0x0000100001557983 */ /* 0x000ea20000300800 */
[----:B------:R-:W-:Y:S01]  /*83a0*/  FFMA.FTZ R80, R84, R143, R80 ;  /* 0x0000008f54507223 */ /* 0x000fe20000010050 */
[----:B------:R-:W-:-:S03]  /*83b0*/  FMUL.FTZ R81, R30, R96 ;  /* 0x000000601e517220 */ /* 0x000fc60000410000 */
[----:B------:R-:W-:Y:S01]  /*83c0*/  FFMA.FTZ R82, R82, R144, R80 ;  /* 0x0000009052527223 */ /* 0x000fe20000010050 */
[----:B------:R-:W-:Y:S01]  /*83d0*/  FADD.FTZ R115, R81, R115 ;  /* 0x0000007351737221 */ /* 0x000fe20000010000 */
[----:B------:R-:W-:Y:S02]  /*83e0*/  FMUL.FTZ R80, R29, R97 ;  /* 0x000000611d507220 */ /* 0x000fe40000410000 */
[----:B------:R-:W-:Y:S01]  /*83f0*/  FFMA.FTZ R82, R81, R145, R82 ;  /* 0x0000009151527223 */ /* 0x000fe20000010052 */
[----:B------:R-:W-:Y:S01]  /*8400*/  HFMA2.MMA R81, -RZ, RZ, 0, 0 ;  /* 0x00000000ff517435 */ /* 0x000fe200000001ff */
[----:B0-----:R-:W-:Y:S02]  /*8410*/  IMAD R84, R78, UR50, RZ ;  /* 0x000000324e547c24 */ /* 0x001fe4000f8e02ff */
[C---:B------:R-:W-:Y:S01]  /*8420*/  FFMA.FTZ R82, R80.reuse, R146, R82 ;  /* 0x0000009250527223 */ /* 0x040fe20000010052 */
[----:B------:R-:W-:Y:S01]  /*8430*/  FADD.FTZ R112, R80, R112 ;  /* 0x0000007050707221 */ /* 0x000fe20000010000 */
[----:B------:R-:W-:Y:S01]  /*8440*/  MOV R80, R62 ;  /* 0x0000003e00507202 */ /* 0x000fe20000000f00 */
[----:B------:R-:W-:-:S04]  /*8450*/  IMAD R79, R79, UR51, R84 ;  /* 0x000000334f4f7c24 */ /* 0x000fc8000f8e0254 */
[----:B------:R-:W-:-:S04]  /*8460*/  IMAD.WIDE.U32 R80, R78, UR51, R80 ;  /* 0x000000334e507c25 */ /* 0x000fc8000f8e0050 */
[----:B------:R-:W-:Y:S01]  /*8470*/  FMUL.FTZ R78, R28, R98 ;  /* 0x000000621c4e7220 */ /* 0x000fe20000410000 */
[----:B------:R-:W-:Y:S01]  /*8480*/  UIMAD UR60, UR48, UR44, URZ ;  /* 0x0000002c303c72a4 */ /* 0x000fe2000f8e023f */
[----:B------:R-:W-:Y:S02]  /*8490*/  IMAD.IADD R79, R81, 0x1, R79 ;  /* 0x00000001514f7824 */ /* 0x000fe400078e024f */
[----:B------:R-:W-:Y:S01]  /*84a0*/  FFMA.FTZ R81, R78, R147, R82 ;  /* 0x000000934e517223 */ /* 0x000fe20000010052 */
[----:B------:R-:W-:Y:S01]  /*84b0*/  MOV R84, UR44 ;  /* 0x0000002c00547c02 */ /* 0x000fe20008000f00 */
[----:B------:R-:W-:Y:S01]  /*84c0*/  UIMAD UR45, UR49, UR45, UR60 ;  /* 0x0000002d312d72a4 */ /* 0x000fe2000f8e023c */
[----:B------:R-:W-:Y:S01]  /*84d0*/  FFMA.FTZ R148, -R27, R40, R148 ;  /* 0x000000281b947223 */ /* 0x000fe20000010194 */
[----:B------:R-:W-:Y:S01]  /*84e0*/  FMUL.FTZ R120, R26, R100 ;  /* 0x000000641a787220 */ /* 0x000fe20000410000 */
[----:B------:R-:W-:Y:S01]  /*84f0*/  UMOV UR44, UR58 ;  /* 0x0000003a002c7c82 */ /* 0x000fe20008000000 */
[----:B------:R-:W-:Y:S01]  /*8500*/  STL [R1+0x20], R115 ;  /* 0x0000207301007387 */ /* 0x000fe20000100800 */
[----:B------:R-:W-:-:S03]  /*8510*/  MOV R100, UR44 ;  /* 0x0000002c00647c02 */ /* 0x000fc60008000f00 */
[----:B------:R0:W-:Y:S01]  /*8520*/  STL [R1+0x1c], R112 ;  /* 0x00001c7001007387 */ /* 0x0001e20000100800 */
[----:B------:R-:W-:Y:S01]  /*8530*/  IADD3 R100, R100, -UR14, -R62 ;  /* 0x8000000e64647c10 */ /* 0x000fe2000fffe83e */
[----:B------:R-:W-:Y:S01]  /*8540*/  FMUL.FTZ R109, R43, UR59 ;  /* 0x0000003b2b6d7c20 */ /* 0x000fe20008410000 */
[----:B------:R-:W-:Y:S01]  /*8550*/  FMUL.FTZ R108, R95, UR59 ;  /* 0x0000003b5f6c7c20 */ /* 0x000fe20008410000 */
[----:B-1----:R-:W-:Y:S01]  /*8560*/  FMUL.FTZ R110, R96, UR59 ;  /* 0x0000003b606e7c20 */ /* 0x002fe20008410000 */
[----:B------:R-:W-:Y:S01]  /*8570*/  FMUL.FTZ R111, R97, UR59 ;  /* 0x0000003b616f7c20 */ /* 0x000fe20008410000 */
[----:B------:R-:W-:Y:S01]  /*8580*/  FMUL.FTZ R106, R142, R106 ;  /* 0x0000006a8e6a7220 */ /* 0x000fe20000410000 */
[----:B0-----:R-:W-:Y:S01]  /*8590*/  FMUL.FTZ R112, R98, UR59 ;  /* 0x0000003b62707c20 */ /* 0x001fe20008410000 */
[----:B------:R-:W-:Y:S01]  /*85a0*/  FMUL.FTZ R109, R143, R109 ;  /* 0x0000006d8f6d7220 */ /* 0x000fe20000410000 */
[----:B------:R-:W-:Y:S01]  /*85b0*/  FMUL.FTZ R108, R144, R108 ;  /* 0x0000006c906c7220 */ /* 0x000fe20000410000 */
[----:B------:R-:W-:Y:S01]  /*85c0*/  FMUL.FTZ R110, R145, R110 ;  /* 0x0000006e916e7220 */ /* 0x000fe20000410000 */
[----:B------:R-:W-:Y:S01]  /*85d0*/  FMUL.FTZ R111, R146, R111 ;  /* 0x0000006f926f7220 */ /* 0x000fe20000410000 */
[----:B------:R-:W-:Y:S01]  /*85e0*/  FMUL.FTZ R112, R147, R112 ;  /* 0x0000007093707220 */ /* 0x000fe20000410000 */
[----:B------:R-:W-:Y:S01]  /*85f0*/  FMUL.FTZ R119, R148, R119 ;  /* 0x0000007794777220 */ /* 0x000fe20000410000 */
[----:B------:R-:W-:Y:S01]  /*8600*/  FMUL.FTZ R117, R124, UR59 ;  /* 0x0000003b7c757c20 */ /* 0x000fe20008410000 */
[----:B------:R-:W-:Y:S01]  /*8610*/  FMUL.FTZ R118, R125, UR59 ;  /* 0x0000003b7d767c20 */ /* 0x000fe20008410000 */
[----:B------:R-:W-:Y:S01]  /*8620*/  FMUL.FTZ R115, R92, UR59 ;  /* 0x0000003b5c737c20 */ /* 0x000fe20008410000 */
[----:B------:R-:W-:Y:S01]  /*8630*/  FMUL.FTZ R116, R93, UR59 ;  /* 0x0000003b5d747c20 */ /* 0x000fe20008410000 */
[----:B---3--:R-:W-:Y:S01]  /*8640*/  FADD.FTZ R114, R78, R114 ;  /* 0x000000724e727221 */ /* 0x008fe20000010000 */
[----:B------:R-:W-:Y:S01]  /*8650*/  MOV R78, R80 ;  /* 0x00000050004e7202 */ /* 0x000fe20000000f00 */
[----:B------:R-:W-:-:S04]  /*8660*/  FMUL.FTZ R80, R27, R99 ;  /* 0x000000631b507220 */ /* 0x000fc80000410000 */
[----:B------:R-:W-:-:S04]  /*8670*/  IMAD.WIDE.U32 R78, R84, UR49, R78 ;  /* 0x00000031544e7c25 */ /* 0x000fc8000f8e004e */
[----:B------:R-:W-:Y:S01]  /*8680*/  FFMA.FTZ R81, R80, R148, R81 ;  /* 0x0000009450517223 */ /* 0x000fe20000010051 */
[----:B------:R-:W-:Y:S01]  /*8690*/  IADD3 R79, R79, UR45, RZ ;  /* 0x0000002d4f4f7c10 */ /* 0x000fe2000fffe0ff */
[----:B------:R-:W-:Y:S01]  /*86a0*/  BAR.SYNC.DEFER_BLOCKING 0x0 ;  /* 0x0000000000007b1d */ /* 0x000fe20000010000 */
[----:B------:R-:W-:Y:S01]  /*86b0*/  IADD3 R82, P0, R78, UR14, RZ ;  /* 0x0000000e4e527c10 */ /* 0x000fe2000ff1e0ff */
[----:B----4-:R-:W-:Y:S01]  /*86c0*/  FADD.FTZ R113, R80, R113 ;  /* 0x0000007150717221 */ /* 0x010fe20000010000 */
[----:B------:R-:W-:-:S03]  /*86d0*/  LEA R80, P1, R78, UR34, 0x2 ;  /* 0x000000224e507c11 */ /* 0x000fc6000f8210ff */
[----:B------:R0:W-:Y:S04]  /*86e0*/  STL [R1+0x18], R114 ;  /* 0x0000187201007387 */ /* 0x0001e80000100800 */
[----:B------:R1:W-:Y:S01]  /*86f0*/  STL [R1+0x14], R113 ;  /* 0x0000147101007387 */ /* 0x0003e20000100800 */
[----:B0-----:R-:W-:Y:S01]  /*8700*/  FMUL.FTZ R114, R91, UR59 ;  /* 0x0000003b5b727c20 */ /* 0x001fe20008410000 */
[----:B-1----:R-:W-:Y:S01]  /*8710*/  FMUL.FTZ R113, R90, UR59 ;  /* 0x0000003b5a717c20 */ /* 0x002fe20008410000 */
[C---:B--2---:R-:W-:Y:S01]  /*8720*/  FADD.FTZ R85, R120.reuse, R85 ;  /* 0x0000005578557221 */ /* 0x044fe20000010000 */
[----:B------:R-:W-:Y:S01]  /*8730*/  FFMA.FTZ R120, R120, R83, R81 ;  /* 0x0000005378787223 */ /* 0x000fe20000010051 */
[----:B------:R-:W-:Y:S02]  /*8740*/  IADD3.X R83, R79, UR12, RZ, P0, !PT ;  /* 0x0000000c4f537c10 */ /* 0x000fe400087fe4ff */
[----:B------:R-:W-:Y:S01]  /*8750*/  LEA.HI.X R81, R78, UR35, R79, 0x2, P1 ;  /* 0x000000234e517c11 */ /* 0x000fe200088f144f */
[----:B------:R0:W-:Y:S01]  /*8760*/  STL [R1+0x10], R85 ;  /* 0x0000105501007387 */ /* 0x0001e20000100800 */
[----:B------:R-:W1:Y:S01]  /*8770*/  LDC.64 R78, c[0x0][0x380] ;  /* 0x0000e000ff4e7b82 */ /* 0x000e620000000a00 */
[----:B------:R-:W-:-:S13]  /*8780*/  ISETP.GE.AND P0, PT, R100, 0x1, PT ;  /* 0x000000016400780c */ /* 0x000fda0003f06270 */
[----:B0-----:R-:W-:Y:S05]  /*8790*/  @!P0 BRA `(.L_x_459) ;  /* 0x0000000000288947 */ /* 0x001fea0003800000 */
[C---:B-1----:R-:W-:Y:S02]  /*87a0*/  IMAD R84, R78.reuse, UR56, RZ ;  /* 0x000000384e547c24 */ /* 0x042fe4000f8e02ff */
[----:B------:R-:W-:-:S04]  /*87b0*/  IMAD.WIDE.U32 R82, R78, UR7, R82 ;  /* 0x000000074e527c25 */ /* 0x000fc8000f8e0052 */
[----:B------:R-:W-:-:S05]  /*87c0*/  IMAD R84, R79, UR7, R84 ;  /* 0x000000074f547c24 */ /* 0x000fca000f8e0254 */
[----:B------:R-:W-:Y:S02]  /*87d0*/  IADD3 R83, R83, R84, RZ ;  /* 0x0000005453537210 */ /* 0x000fe40007ffe0ff */
[----:B------:R-:W-:-:S04]  /*87e0*/  LEA R84, P0, R82, UR34, 0x2 ;  /* 0x0000002252547c11 */ /* 0x000fc8000f8010ff */
[----:B------:R-:W-:Y:S02]  /*87f0*/  LEA.HI.X R85, R82, UR35, R83, 0x2, P0 ;  /* 0x0000002352557c11 */ /* 0x000fe400080f1453 */
[----:B------:R-:W-:-:S05]  /*8800*/  LEA.HI.SX32 R82, R62, R62, 0x1b ;  /* 0x0000003e3e527211 */ /* 0x000fca00078fdaff */
[----:B------:R-:W-:-:S06]  /*8810*/  IMAD R82, R82, 0x4, R45 ;  /* 0x0000000452527824 */ /* 0x000fcc00078e022d */
[----:B------:R-:W0:Y:S04]  /*8820*/  LDS R82, [R82+0x1090] ;  /* 0x0010900052527984 */ /* 0x000e280000000800 */
[----:B0-----:R0:W-:Y:S02]  /*8830*/  REDG.E.ADD.F32.FTZ.RN.STRONG.GPU desc[UR22][R84.64], R82 ;  /* 0x00000052540079a6 */ /* 0x0011e4000c10f396 */
.L_x_459:
[----:B------:R-:W-:Y:S05]  /*8840*/  BSYNC B0 ;  /* 0x0000000000007941 */ /* 0x000fea0003800000 */
.L_x_458:
[----:B0-----:R-:W-:Y:S01]  /*8850*/  IADD3 R85, R62, 0x80, RZ ;  /* 0x000000803e557810 */ /* 0x001fe20007ffe0ff */
[----:B------:R-:W-:Y:S01]  /*8860*/  USHF.L.U64.HI UR45, UR8, 0x2, UR9 ;  /* 0x00000002082d7899 */ /* 0x000fe20008010209 */
[----:B------:R-:W-:Y:S01]  /*8870*/  MOV R82, UR11 ;  /* 0x0000000b00527c02 */ /* 0x000fe20008000f00 */
[----:B------:R-:W-:Y:S01]  /*8880*/  FFMA.FTZ R119, R40, R99, R119 ;  /* 0x0000006328777223 */ /* 0x000fe20000010077 */
[----:B------:R-:W-:Y:S01]  /*8890*/  LEA.HI.SX32 R85, R85, R62, 0x1b ;  /* 0x0000003e55557211 */ /* 0x000fe200078fdaff */
[----:B------:R-:W-:Y:S01]  /*88a0*/  USHF.L.U32 UR56, UR8, 0x2, URZ ;  /* 0x0000000208387899 */ /* 0x000fe2000800063f */
[----:B------:R-:W-:Y:S01]  /*88b0*/  MOV R83, UR11 ;  /* 0x0000000b00537c02 */ /* 0x000fe20008000f00 */
[----:B-1----:R-:W-:Y:S01]  /*88c0*/  IMAD R40, R78, UR45, RZ ;  /* 0x0000002d4e287c24 */ /* 0x002fe2000f8e02ff */
[----:B------:R-:W-:Y:S01]  /*88d0*/  MOV R84, UR10 ;  /* 0x0000000a00547c02 */ /* 0x000fe20008000f00 */
[----:B------:R-:W-:Y:S01]  /*88e0*/  IMAD R85, R85, 0x4, R45 ;  /* 0x0000000455557824 */ /* 0x000fe200078e022d */
[----:B------:R-:W-:Y:S01]  /*88f0*/  LEA R82, P0, R82, R80, 0x2 ;  /* 0x0000005052527211 */ /* 0x000fe200078010ff */
[----:B------:R-:W-:Y:S01]  /*8900*/  UIADD3 UR45, UR4, -UR53, URZ ;  /* 0x80000035042d7290 */ /* 0x000fe2000fffe03f */
[----:B------:R-:W-:Y:S01]  /*8910*/  IMAD R79, R79, UR56, R40 ;  /* 0x000000384f4f7c24 */ /* 0x000fe2000f8e0228 */
[----:B------:R-:W-:Y:S01]  /*8920*/  IADD3 R99, R62, 0x180, RZ ;  /* 0x000001803e637810 */ /* 0x000fe20007ffe0ff */
[----:B------:R-:W-:Y:S01]  /*8930*/  BSSY B0, `(.L_x_460) ;  /* 0x0000014000007945 */ /* 0x000fe20003800000 */
[----:B------:R-:W0:Y:S01]  /*8940*/  LDS R85, [R85+0x1290] ;  /* 0x0012900055557984 */ /* 0x000e220000000800 */
[----:B------:R-:W-:Y:S01]  /*8950*/  LEA.HI.X R83, R83, R81, R84, 0x2, P0 ;  /* 0x0000005153537211 */ /* 0x000fe200000f1454 */
[----:B------:R-:W-:Y:S01]  /*8960*/  UIMAD UR45, UR45, -0x800, URZ ;  /* 0xfffff8002d2d78a4 */ /* 0x000fe2000f8e023f */
[----:B------:R-:W-:Y:S01]  /*8970*/  ISETP.GE.AND P0, PT, R100, 0x81, PT ;  /* 0x000000816400780c */ /* 0x000fe20003f06270 */
[----:B------:R-:W-:Y:S01]  /*8980*/  FADD.FTZ R88, R120, R88 ;  /* 0x0000005878587221 */ /* 0x000fe20000010000 */
[----:B------:R-:W-:Y:S01]  /*8990*/  IADD3 R84, R62, 0x100, RZ ;  /* 0x000001003e547810 */ /* 0x000fe20007ffe0ff */
[----:B------:R-:W-:Y:S01]  /*89a0*/  IMAD.WIDE.U32 R82, R78, UR56, R82 ;  /* 0x000000384e527c25 */ /* 0x000fe2000f8e0052 */
[----:B------:R-:W-:-:S02]  /*89b0*/  ISETP.GE.AND P1, PT, R100, 0x101, PT ;  /* 0x000001016400780c */ /* 0x000fc40003f26270 */
[-C--:B------:R-:W-:Y:S02]  /*89c0*/  LEA.HI.SX32 R40, R84, R62.reuse, 0x1b ;  /* 0x0000003e54287211 */ /* 0x080fe400078fdaff */
[----:B------:R-:W-:Y:S02]  /*89d0*/  MOV R84, UR45 ;  /* 0x0000002d00547c02 */ /* 0x000fe40008000f00 */
[----:B------:R-:W-:Y:S02]  /*89e0*/  IADD3 R83, R79, R83, RZ ;  /* 0x000000534f537210 */ /* 0x000fe40007ffe0ff */
[----:B------:R-:W-:Y:S01]  /*89f0*/  ISETP.GE.AND P2, PT, R100, 0x181, PT ;  /* 0x000001816400780c */ /* 0x000fe20003f46270 */
[----:B------:R-:W-:Y:S01]  /*8a00*/  IMAD.WIDE R80, R84, 0x4, R80 ;  /* 0x0000000454507825 */ /* 0x000fe200078e0250 */
[----:B------:R-:W-:Y:S02]  /*8a10*/  LEA.HI.SX32 R84, R99, R62, 0x1b ;  /* 0x0000003e63547211 */ /* 0x000fe400078fdaff */
[----:B------:R-:W-:Y:S01]  /*8a20*/  LEA R40, R40, R45, 0x2 ;  /* 0x0000002d28287211 */ /* 0x000fe200078e10ff */
[----:B------:R-:W-:Y:S08]  /*8a30*/  @!P0 BRA `(.L_x_461) ;  /* 0x00000000000c8947 */ /* 0x000ff00003800000 */
[----:B------:R-:W-:-:S05]  /*8a40*/  IMAD.WIDE.U32 R80, R78, UR56, R80 ;  /* 0x000000384e507c25 */ /* 0x000fca000f8e0050 */
[----:B------:R-:W-:-:S05]  /*8a50*/  IADD3 R81, R81, R79, RZ ;  /* 0x0000004f51517210 */ /* 0x000fca0007ffe0ff */
[----:B0-----:R1:W-:Y:S02]  /*8a60*/  REDG.E.ADD.F32.FTZ.RN.STRONG.GPU desc[UR22][R80.64+-0x1e00], R85 ;  /* 0xffe20055500079a6 */ /* 0x0013e4000c10f396 */
.L_x_461:
[----:B------:R-:W-:Y:S05]  /*8a70*/  BSYNC B0 ;  /* 0x0000000000007941 */ /* 0x000fea0003800000 */
.L_x_460:
[----:B------:R-:W2:Y:S01]  /*8a80*/  LDS R40, [R40+0x1490] ;  /* 0x0014900028287984 */ /* 0x000ea20000000800 */
[----:B------:R-:W-:Y:S01]  /*8a90*/  BSSY B0, `(.L_x_462) ;  /* 0x0000004000007945 */ /* 0x000fe20003800000 */
[----:B------:R-:W-:-:S03]  /*8aa0*/  IMAD R84, R84, 0x4, R45 ;  /* 0x0000000454547824 */ /* 0x000fc600078e022d */
[----:B------:R-:W-:Y:S05]  /*8ab0*/  @!P1 BRA `(.L_x_463) ;  /* 0x0000000000049947 */ /* 0x000fea0003800000 */
[----:B--2---:R3:W-:Y:S02]  /*8ac0*/  REDG.E.ADD.F32.FTZ.RN.STRONG.GPU desc[UR22][R82.64+-0x1c00], R40 ;  /* 0xffe40028520079a6 */ /* 0x0047e4000c10f396 */
.L_x_463:
[----:B------:R-:W-:Y:S05]  /*8ad0*/  BSYNC B0 ;  /* 0x0000000000007941 */ /* 0x000fea0003800000 */
.L_x_462:
[----:B------:R-:W4:Y:S01]  /*8ae0*/  LDS R84, [R84+0x1690] ;  /* 0x0016900054547984 */ /* 0x000f220000000800 */
[----:B------:R-:W-:Y:S01]  /*8af0*/  BSSY B0, `(.L_x_464) ;  /* 0x0000004000007945 */ /* 0x000fe20003800000 */
[----:B--23--:R-:W-:-:S03]  /*8b00*/  IADD3 R40, R62, 0x280, RZ ;  /* 0x000002803e287810 */ /* 0x00cfc60007ffe0ff */
[----:B------:R-:W-:Y:S05]  /*8b10*/  @!P2 BRA `(.L_x_465) ;  /* 0x000000000004a947 */ /* 0x000fea0003800000 */
[----:B----4-:R2:W-:Y:S02]  /*8b20*/  REDG.E.ADD.F32.FTZ.RN.STRONG.GPU desc[UR22][R82.64+-0x1a00], R84 ;  /* 0xffe60054520079a6 */ /* 0x0105e4000c10f396 */
.L_x_465:
[----:B------:R-:W-:Y:S05]  /*8b30*/  BSYNC B0 ;  /* 0x0000000000007941 */ /* 0x000fea0003800000 */
.L_x_464:
[----:B------:R-:W-:Y:S01]  /*8b40*/  IADD3 R78, R62, 0x200, RZ ;  /* 0x000002003e4e7810 */ /* 0x000fe20007ffe0ff */
[----:B------:R-:W-:Y:S01]  /*8b50*/  BSSY B0, `(.L_x_466) ;  /* 0x0000011000007945 */ /* 0x000fe20003800000 */
[----:B------:R-:W-:Y:S02]  /*8b60*/  ISETP.GE.AND P5, PT, R100, 0x201, PT ;  /* 0x000002016400780c */ /* 0x000fe40003fa6270 */
[-C--:B------:R-:W-:Y:S02]  /*8b70*/  LEA.HI.SX32 R79, R78, R62.reuse, 0x1b ;  /* 0x0000003e4e4f7211 */ /* 0x080fe400078fdaff */
[----:B------:R-:W-:Y:S02]  /*8b80*/  LEA.HI.SX32 R40, R40, R62, 0x1b ;  /* 0x0000003e28287211 */ /* 0x000fe400078fdaff */
[----:B------:R-:W-:Y:S02]  /*8b90*/  LEA R79, R79, R45, 0x2 ;  /* 0x0000002d4f4f7211 */ /* 0x000fe400078e10ff */
[----:B------:R-:W-:Y:S01]  /*8ba0*/  IADD3 R78, R62, 0x300, RZ ;  /* 0x000003003e4e7810 */ /* 0x000fe20007ffe0ff */
[----:B------:R-:W-:Y:S01]  /*8bb0*/  IMAD R40, R40, 0x4, R45 ;  /* 0x0000000428287824 */ /* 0x000fe200078e022d */
[----:B-1----:R-:W-:-:S02]  /*8bc0*/  IADD3 R80, R62, 0x380, RZ ;  /* 0x000003803e507810 */ /* 0x002fc40007ffe0ff */
[----:B------:R-:W1:Y:S01]  /*8bd0*/  LDS R79, [R79+0x1890] ;  /* 0x001890004f4f7984 */ /* 0x000e620000000800 */
[----:B------:R-:W-:Y:S02]  /*8be0*/  LEA.HI.SX32 R78, R78, R62, 0x1b ;  /* 0x0000003e4e4e7211 */ /* 0x000fe400078fdaff */
[C---:B------:R-:W-:Y:S02]  /*8bf0*/  ISETP.GE.AND P0, PT, R100.reuse, 0x281, PT ;  /* 0x000002816400780c */ /* 0x040fe40003f06270 */
[C---:B------:R-:W-:Y:S02]  /*8c00*/  ISETP.GE.AND P1, PT, R100.reuse, 0x301, PT ;  /* 0x000003016400780c */ /* 0x040fe40003f26270 */
[C---:B------:R-:W-:Y:S02]  /*8c10*/  ISETP.GE.AND P2, PT, R100.reuse, 0x381, PT ;  /* 0x000003816400780c */ /* 0x040fe40003f46270 */
[C---:B------:R-:W-:Y:S02]  /*8c20*/  ISETP.GE.AND P3, PT, R100.reuse, 0x401, PT ;  /* 0x000004016400780c */ /* 0x040fe40003f66270 */
[----:B------:R-:W-:Y:S01]  /*8c30*/  ISETP.GE.AND P4, PT, R100, 0x481, PT ;  /* 0x000004816400780c */ /* 0x000fe20003f86270 */
[----:B------:R-:W-:-:S12]  /*8c40*/  @!P5 BRA `(.L_x_467) ;  /* 0x000000000004d947 */ /* 0x000fd80003800000 */
[----:B-1----:R3:W-:Y:S02]  /*8c50*/  REDG.E.ADD.F32.FTZ.RN.STRONG.GPU desc[UR22][R82.64+-0x1800], R79 ;  /* 0xffe8004f520079a6 */ /* 0x0027e4000c10f396 */
.L_x_467:
[----:B------:R-:W-:Y:S05]  /*8c60*/  BSYNC B0 ;  /* 0x0000000000007941 */ /* 0x000fea0003800000 */
.L_x_466:
[----:B------:R-:W0:Y:S01]  /*8c70*/  LDS R40, [R40+0x1a90] ;  /* 0x001a900028287984 */ /* 0x000e220000000800 */
[----:B------:R-:W-:Y:S01]  /*8c80*/  BSSY B0, `(.L_x_468) ;  /* 0x0000006000007945 */ /* 0x000fe20003800000 */
[----:B------:R-:W-:Y:S02]  /*8c90*/  IADD3 R81, R62, 0x400, RZ ;  /* 0x000004003e517810 */ /* 0x000fe40007ffe0ff */
[----:B-1-3--:R-:W-:Y:S02]  /*8ca0*/  LEA.HI.SX32 R79, R80, R62, 0x1b ;  /* 0x0000003e504f7211 */ /* 0x00afe400078fdaff */
[----:B------:R-:W-:Y:S01]  /*8cb0*/  LEA R78, R78, R45, 0x2 ;  /* 0x0000002d4e4e7211 */ /* 0x000fe200078e10ff */
[----:B------:R-:W-:Y:S06]  /*8cc0*/  @!P0 BRA `(.L_x_469) ;  /* 0x0000000000048947 */ /* 0x000fec0003800000 */
[----:B0-----:R1:W-:Y:S02]  /*8cd0*/  REDG.E.ADD.F32.FTZ.RN.STRONG.GPU desc[UR22][R82.64+-0x1600], R40 ;  /* 0xffea0028520079a6 */ /* 0x0013e4000c10f396 */
.L_x_469:
[----:B------:R-:W-:Y:S05]  /*8ce0*/  BSYNC B0 ;  /* 0x0000000000007941 */ /* 0x000fea0003800000 */
.L_x_468:
[----:B------:R-:W3:Y:S01]  /*8cf0*/  LDS R78, [R78+0x1c90] ;  /* 0x001c90004e4e7984 */ /* 0x000ee20000000800 */
[----:B------:R-:W-:Y:S01]  /*8d00*/  BSSY B0, `(.L_x_470) ;  /* 0x0000006000007945 */ /* 0x000fe20003800000 */
[----:B------:R-:W-:Y:S02]  /*8d10*/  IADD3 R80, R62, 0x480, RZ ;  /* 0x000004803e507810 */ /* 0x000fe40007ffe0ff */
[----:B01----:R-:W-:Y:S02]  /*8d20*/  LEA.HI.SX32 R40, R81, R62, 0x1b ;  /* 0x0000003e51287211 */ /* 0x003fe400078fdaff */
[----:B------:R-:W-:Y:S01]  /*8d30*/  LEA R79, R79, R45, 0x2 ;  /* 0x0000002d4f4f7211 */ /* 0x000fe200078e10ff */
[----:B------:R-:W-:Y:S06]  /*8d40*/  @!P1 BRA `(.L_x_471) ;  /* 0x0000000000049947 */ /* 0x000fec0003800000 */
[----:B---3--:R0:W-:Y:S02]  /*8d50*/  REDG.E.ADD.F32.FTZ.RN.STRONG.GPU desc[UR22][R82.64+-0x1400], R78 ;  /* 0xffec004e520079a6 */ /* 0x0081e4000c10f396 */
.L_x_471:
[----:B------:R-:W-:Y:S05]  /*8d60*/  BSYNC B0 ;  /* 0x0000000000007941 */ /* 0x000fea0003800000 */
.L_x_470:
[----:B------:R-:W1:Y:S01]  /*8d70*/  LDS R79, [R79+0x1e90] ;  /* 0x001e90004f4f7984 */ /* 0x000e620000000800 */
[----:B------:R-:W-:Y:S01]  /*8d80*/  BSSY B0, `(.L_x_472) ;  /* 0x0000005000007945 */ /* 0x000fe20003800000 */
[----:B0--3--:R-:W-:Y:S02]  /*8d90*/  LEA.HI.SX32 R78, R80, R62, 0x1b ;  /* 0x0000003e504e7211 */ /* 0x009fe400078fdaff */
[----:B------:R-:W-:Y:S01]  /*8da0*/  LEA R40, R40, R45, 0x2 ;  /* 0x0000002d28287211 */ /* 0x000fe200078e10ff */
[----:B------:R-:W-:Y:S06]  /*8db0*/  @!P2 BRA `(.L_x_473) ;  /* 0x000000000004a947 */ /* 0x000fec0003800000 */
[----:B-1----:R0:W-:Y:S02]  /*8dc0*/  REDG.E.ADD.F32.FTZ.RN.STRONG.GPU desc[UR22][R82.64+-0x1200], R79 ;  /* 0xffee004f520079a6 */ /* 0x0021e4000c10f396 */
.L_x_473:
[----:B------:R-:W-:Y:S05]  /*8dd0*/  BSYNC B0 ;  /* 0x0000000000007941 */ /* 0x000fea0003800000 */
.L_x_472:
[----:B------:R-:W3:Y:S01]  /*8de0*/  LDS R40, [R40+0x2090] ;  /* 0x0020900028287984 */ /* 0x000ee20000000800 */
[----:B------:R-:W-:Y:S01]  /*8df0*/  BSSY B0, `(.L_x_474) ;  /* 0x0000004000007945 */ /* 0x000fe20003800000 */
[----:B------:R-:W-:-:S03]  /*8e00*/  IMAD R78, R78, 0x4, R45 ;  /* 0x000000044e4e7824 */ /* 0x000fc600078e022d */
[----:B------:R-:W-:Y:S05]  /*8e10*/  @!P3 BRA `(.L_x_475) ;  /* 0x000000000004b947 */ /* 0x000fea0003800000 */
[----:B---3--:R3:W-:Y:S02]  /*8e20*/  REDG.E.ADD.F32.FTZ.RN.STRONG.GPU desc[UR22][R82.64+-0x1000], R40 ;  /* 0xfff00028520079a6 */ /* 0x0087e4000c10f396 */
.L_x_475:
[----:B------:R-:W-:Y:S05]  /*8e30*/  BSYNC B0 ;  /* 0x0000000000007941 */ /* 0x000fea0003800000 */
.L_x_474:
[----:B------:R-:W2:Y:S01]  /*8e40*/  LDS R78, [R78+0x2290] ;  /* 0x002290004e4e7984 */ /* 0x000ea20000000800 */
[----:B------:R-:W-:Y:S01]  /*8e50*/  BSSY B0, `(.L_x_476) ;  /* 0x0000005000007945 */ /* 0x000fe20003800000 */
[C---:B---3--:R-:W-:Y:S02]  /*8e60*/  IADD3 R40, R62.reuse, 0x500, RZ ;  /* 0x000005003e287810 */ /* 0x048fe40007ffe0ff */
[----:B01----:R-:W-:Y:S01]  /*8e70*/  IADD3 R79, R62, 0x580, RZ ;  /* 0x000005803e4f7810 */ /* 0x003fe20007ffe0ff */
[----:B------:R-:W-:Y:S06]  /*8e80*/  @!P4 BRA `(.L_x_477) ;  /* 0x000000000004c947 */ /* 0x000fec0003800000 */
[----:B--2---:R0:W-:Y:S02]  /*8e90*/  REDG.E.ADD.F32.FTZ.RN.STRONG.GPU desc[UR22][R82.64+-0xe00], R78 ;  /* 0xfff2004e520079a6 */ /* 0x0041e4000c10f396 */
.L_x_477:
[----:B------:R-:W-:Y:S05]  /*8ea0*/  BSYNC B0 ;  /* 0x0000000000007941 */ /* 0x000fea0003800000 */
.L_x_476:
[-C--:B0-2---:R-:W-:Y:S01]  /*8eb0*/  LEA.HI.SX32 R78, R40, R62.reuse, 0x1b ;  /* 0x0000003e284e7211 */ /* 0x085fe200078fdaff */
[----:B------:R-:W-:Y:S01]  /*8ec0*/  BSSY B0, `(.L_x_478) ;  /* 0x0000010000007945 */ /* 0x000fe20003800000 */
[----:B------:R-:W-:Y:S02]  /*8ed0*/  ISETP.GE.AND P5, PT, R100, 0x501, PT ;  /* 0x000005016400780c */ /* 0x000fe40003fa6270 */
[----:B------:R-:W-:Y:S02]  /*8ee0*/  LEA R78, R78, R45, 0x2 ;  /* 0x0000002d4e4e7211 */ /* 0x000fe400078e10ff */
[-C--:B------:R-:W-:Y:S02]  /*8ef0*/  LEA.HI.SX32 R79, R79, R62.reuse, 0x1b ;  /* 0x0000003e4f4f7211 */ /* 0x080fe400078fdaff */
[C---:B------:R-:W-:Y:S02]  /*8f00*/  IADD3 R80, R62.reuse, 0x600, RZ ;  /* 0x000006003e507810 */ /* 0x040fe40007ffe0ff */
[----:B------:R-:W0:Y:S01]  /*8f10*/  LDS R78, [R78+0x2490] ;  /* 0x002490004e4e7984 */ /* 0x000e220000000800 */
[----:B----4-:R-:W-:Y:S01]  /*8f20*/  IADD3 R84, R62, 0x680, RZ ;  /* 0x000006803e547810 */ /* 0x010fe20007ffe0ff */
[----:B------:R-:W-:Y:S01]  /*8f30*/  IMAD R79, R79, 0x4, R45 ;  /* 0x000000044f4f7824 */ /* 0x000fe200078e022d */
[----:B------:R-:W-:-:S02]  /*8f40*/  LEA.HI.SX32 R40, R80, R62, 0x1b ;  /* 0x0000003e50287211 */ /* 0x000fc400078fdaff */
[C---:B------:R-:W-:Y:S02]  /*8f50*/  ISETP.GE.AND P0, PT, R100.reuse, 0x581, PT ;  /* 0x000005816400780c */ /* 0x040fe40003f06270 */
[C---:B------:R-:W-:Y:S02]  /*8f60*/  ISETP.GE.AND P1, PT, R100.reuse, 0x601, PT ;  /* 0x000006016400780c */ /* 0x040fe40003f26270 */
[C---:B------:R-:W-:Y:S02]  /*8f70*/  ISETP.GE.AND P2, PT, R100.reuse, 0x681, PT ;  /* 0x000006816400780c */ /* 0x040fe40003f46270 */
[C---:B------:R-:W-:Y:S02]  /*8f80*/  ISETP.GE.AND P3, PT, R100.reuse, 0x701, PT ;  /* 0x000007016400780c */ /* 0x040fe40003f66270 */
[----:B------:R-:W-:Y:S01]  /*8f90*/  ISETP.GE.AND P4, PT, R100, 0x781, PT ;  /* 0x000007816400780c */ /* 0x000fe20003f86270 */
[----:B------:R-:W-:-:S12]  /*8fa0*/  @!P5 BRA `(.L_x_479) ;  /* 0x000000000004d947 */ /* 0x000fd80003800000 */
[----:B0-----:R1:W-:Y:S02]  /*8fb0*/  REDG.E.ADD.F32.FTZ.RN.STRONG.GPU desc[UR22][R82.64+-0xc00], R78 ;  /* 0xfff4004e520079a6 */ /* 0x0013e4000c10f396 */
.L_x_479:
[----:B------:R-:W-:Y:S05]  /*8fc0*/  BSYNC B0 ;  /* 0x0000000000007941 */ /* 0x000fea0003800000 */
.L_x_478:
[----:B------:R-:W2:Y:S01]  /*8fd0*/  LDS R79, [R79+0x2690] ;  /* 0x002690004f4f7984 */ /* 0x000ea20000000800 */
[----:B------:R-:W-:Y:S01]  /*8fe0*/  BSSY B0, `(.L_x_480) ;  /* 0x0000006000007945 */ /* 0x000fe20003800000 */
[----:B------:R-:W-:Y:S02]  /*8ff0*/  IADD3 R81, R62, 0x700, RZ ;  /* 0x000007003e517810 */ /* 0x000fe40007ffe0ff */
[----:B01----:R-:W-:Y:S02]  /*9000*/  LEA.HI.SX32 R78, R84, R62, 0x1b ;  /* 0x0000003e544e7211 */ /* 0x003fe400078fdaff */
[----:B------:R-:W-:Y:S01]  /*9010*/  LEA R40, R40, R45, 0x2 ;  /* 0x0000002d28287211 */ /* 0x000fe200078e10ff */
[----:B------:R-:W-:Y:S06]  /*9020*/  @!P0 BRA `(.L_x_481) ;  /* 0x0000000000048947 */ /* 0x000fec0003800000 */
[----:B--2---:R0:W-:Y:S02]  /*9030*/  REDG.E.ADD.F32.FTZ.RN.STRONG.GPU desc[UR22][R82.64+-0xa00], R79 ;  /* 0xfff6004f520079a6 */ /* 0x0041e4000c10f396 */
.L_x_481:
[----:B------:R-:W-:Y:S05]  /*9040*/  BSYNC B0 ;  /* 0x0000000000007941 */ /* 0x000fea0003800000 */
.L_x_480:
[----:B------:R-:W1:Y:S01]  /*9050*/  LDS R40, [R40+0x2890] ;  /* 0x0028900028287984 */ /* 0x000e620000000800 */
[----:B------:R-:W-:Y:S01]  /*9060*/  BSSY B0, `(.L_x_482) ;  /* 0x0000006000007945 */ /* 0x000fe20003800000 */
[----:B------:R-:W-:Y:S02]  /*9070*/  IADD3 R80, R62, 0x780, RZ ;  /* 0x000007803e507810 */ /* 0x000fe40007ffe0ff */
[----:B0-2---:R-:W-:Y:S02]  /*9080*/  LEA.HI.SX32 R79, R81, R62, 0x1b ;  /* 0x0000003e514f7211 */ /* 0x005fe400078fdaff */
[----:B------:R-:W-:Y:S01]  /*9090*/  LEA R78, R78, R45, 0x2 ;  /* 0x0000002d4e4e7211 */ /* 0x000fe200078e10ff */
[----:B------:R-:W-:Y:S06]  /*90a0*/  @!P1 BRA `(.L_x_483) ;  /* 0x0000000000049947 */ /* 0x000fec0003800000 */
[----:B-1----:R0:W-:Y:S02]  /*90b0*/  REDG.E.ADD.F32.FTZ.RN.STRONG.GPU desc[UR22][R82.64+-0x800], R40 ;  /* 0xfff80028520079a6 */ /* 0x0021e4000c10f396 */
.L_x_483:
[----:B------:R-:W-:Y:S05]  /*90c0*/  BSYNC B0 ;  /* 0x0000000000007941 */ /* 0x000fea0003800000 */
.L_x_482:
[----:B------:R-:W2:Y:S01]  /*90d0*/  LDS R78, [R78+0x2a90] ;  /* 0x002a90004e4e7984 */ /* 0x000ea20000000800 */
[----:B------:R-:W-:Y:S01]  /*90e0*/  BSSY B0, `(.L_x_484) ;  /* 0x0000005000007945 */ /* 0x000fe20003800000 */
[----:B01----:R-:W-:Y:S02]  /*90f0*/  LEA.HI.SX32 R40, R80, R62, 0x1b ;  /* 0x0000003e50287211 */ /* 0x003fe400078fdaff */
[----:B------:R-:W-:Y:S01]  /*9100*/  LEA R79, R79, R45, 0x2 ;  /* 0x0000002d4f4f7211 */ /* 0x000fe200078e10ff */
[----:B------:R-:W-:Y:S06]  /*9110*/  @!P2 BRA `(.L_x_485) ;  /* 0x000000000004a947 */ /* 0x000fec0003800000 */
[----:B--2---:R0:W-:Y:S02]  /*9120*/  REDG.E.ADD.F32.FTZ.RN.STRONG.GPU desc[UR22][R82.64+-0x600], R78 ;  /* 0xfffa004e520079a6 */ /* 0x0041e4000c10f396 */
.L_x_485:
[----:B------:R-:W-:Y:S05]  /*9130*/  BSYNC B0 ;  /* 0x0000000000007941 */ /* 0x000fea0003800000 */
.L_x_484:
[----:B------:R-:W1:Y:S01]  /*9140*/  LDS R79, [R79+0x2c90] ;  /* 0x002c90004f4f7984 */ /* 0x000e620000000800 */
[----:B------:R-:W-:Y:S01]  /*9150*/  BSSY B0, `(.L_x_486) ;  /* 0x0000004000007945 */ /* 0x000fe20003800000 */
[----:B------:R-:W-:-:S03]  /*9160*/  IMAD R40, R40, 0x4, R45 ;  /* 0x0000000428287824 */ /* 0x000fc600078e022d */
[----:B------:R-:W-:Y:S05]  /*9170*/  @!P3 BRA `(.L_x_487) ;  /* 0x000000000004b947 */ /* 0x000fea0003800000 */
[----:B-1----:R3:W-:Y:S02]  /*9180*/  REDG.E.ADD.F32.FTZ.RN.STRONG.GPU desc[UR22][R82.64+-0x400], R79 ;  /* 0xfffc004f520079a6 */ /* 0x0027e4000c10f396 */
.L_x_487:
[----:B------:R-:W-:Y:S05]  /*9190*/  BSYNC B0 ;  /* 0x0000000000007941 */ /* 0x000fea0003800000 */
.L_x_486:
[----:B------:R-:W4:Y:S01]  /*91a0*/  LDS R40, [R40+0x2e90] ;  /* 0x002e900028287984 */ /* 0x000f220000000800 */
[----:B------:R-:W-:Y:S04]  /*91b0*/  BSSY B0, `(.L_x_488) ;  /* 0x0000003000007945 */ /* 0x000fe80003800000 */
[----:B------:R-:W-:Y:S05]  /*91c0*/  @!P4 BRA `(.L_x_489) ;  /* 0x000000000004c947 */ /* 0x000fea0003800000 */
[----:B----4-:R4:W-:Y:S02]  /*91d0*/  REDG.E.ADD.F32.FTZ.RN.STRONG.GPU desc[UR22][R82.64+-0x200], R40 ;  /* 0xfffe0028520079a6 */ /* 0x0109e4000c10f396 */
.L_x_489:
[----:B------:R-:W-:Y:S05]  /*91e0*/  BSYNC B0 ;  /* 0x0000000000007941 */ /* 0x000fea0003800000 */
.L_x_488:
[----:B------:R-:W5:Y:S04]  /*91f0*/  LDL.LU R81, [R1+0x8] ;  /* 0x0000080001517983 */ /* 0x000f680000300800 */
[----:B------:R-:W5:Y:S04]  /*9200*/  LDL.LU R80, [R1+0x4] ;  /* 0x0000040001507983 */ /* 0x000f680000300800 */
[----:B-1-3--:R-:W3:Y:S01]  /*9210*/  LDL.LU R79, [R1] ;  /* 0x00000000014f7983 */ /* 0x00aee20000300800 */
[----:B------:R-:W-:-:S03]  /*9220*/  FFMA.FTZ R112, R41, R98, R112 ;  /* 0x0000006229707223 */ /* 0x000fc60000010070 */
[----:B0---4-:R-:W4:Y:S01]  /*9230*/  LDL.LU R82, [R1+0x38] ;  /* 0x0000380001527983 */ /* 0x011f220000300800 */
[----:B------:R-:W-:Y:S01]  /*9240*/  FFMA.FTZ R111, R42, R97, R111 ;  /* 0x000000612a6f7223 */ /* 0x000fe2000001006f */
[----:B------:R-:W0:Y:S02]  /*9250*/  S2R R83, SR_LANEID ;  /* 0x0000000000537919 */ /* 0x000e240000000000 */
        /* <DEDUP_REMOVED lines=8> */
[----:B-----5:R-:W-:Y:S01]  /*92e0*/  FADD.FTZ R81, R101, R81 ;  /* 0x0000005165517221 */ /* 0x020fe20000010000 */
[----:B------:R-:W-:-:S04]  /*92f0*/  FADD.FTZ R80, R119, R80 ;  /* 0x0000005077507221 */ /* 0x000fc80000010000 */
[----:B------:R2:W-:Y:S01]  /*9300*/  STL [R1+0x8], R81 ;  /* 0x0000085101007387 */ /* 0x0005e20000100800 */
[----:B---3--:R-:W-:-:S03]  /*9310*/  FADD.FTZ R79, R112, R79 ;  /* 0x0000004f704f7221 */ /* 0x008fc60000010000 */
[----:B--2---:R-:W2:Y:S04]  /*9320*/  LDL R81, [R1+0xd0] ;  /* 0x0000d00001517983 */ /* 0x004ea80000100800 */
[----:B------:R3:W-:Y:S04]  /*9330*/  STL [R1+0x4], R80 ;  /* 0x0000045001007387 */ /* 0x0007e80000100800 */
[----:B---3--:R-:W3:Y:S04]  /*9340*/  LDL.LU R80, [R1+0x3c] ;  /* 0x00003c0001507983 */ /* 0x008ee80000300800 */
[----:B------:R5:W-:Y:S04]  /*9350*/  STL [R1], R79 ;  /* 0x0000004f01007387 */ /* 0x000be80000100800 */
[----:B-----5:R-:W5:Y:S04]  /*9360*/  LDL.LU R79, [R1+0x40] ;  /* 0x00004000014f7983 */ /* 0x020f680000300800 */
[----:B------:R-:W2:Y:S04]  /*9370*/  LDL.LU R42, [R1+0x44] ;  /* 0x00004400012a7983 */ /* 0x000ea80000300800 */
[----:B------:R-:W2:Y:S01]  /*9380*/  LDL.LU R41, [R1+0x48] ;  /* 0x0000480001297983 */ /* 0x000ea20000300800 */
        /* <DEDUP_REMOVED lines=10> */
[----:B----4-:R-:W-:-:S12]  /*9430*/  FADD.FTZ R82, R105, R82 ;  /* 0x0000005269527221 */ /* 0x010fd80000010000 */
        /* <DEDUP_REMOVED lines=9> */
[----:B------:R-:W-:Y:S01]  /*94d0*/  FMUL.FTZ R117, R140, R117 ;  /* 0x000000758c757220 */ /* 0x000fe20000410000 */
[----:B------:R-:W-:Y:S01]  /*94e0*/  FMUL.FTZ R139, R139, R118 ;  /* 0x000000768b8b7220 */ /* 0x000fe20000410000 */
[----:B------:R-:W-:Y:S01]  /*94f0*/  FMUL.FTZ R138, R138, R113 ;  /* 0x000000718a8a7220 */ /* 0x000fe20000410000 */
        /* <DEDUP_REMOVED lines=30> */
[----:B---3--:R-:W-:-:S05]  /*96e0*/  FADD.FTZ R80, R104, R80 ;  /* 0x0000005068507221 */ /* 0x008fca0000010000 */
[----:B------:R4:W-:Y:S01]  /*96f0*/  STL [R1+0x3c], R80 ;  /* 0x00003c5001007387 */ /* 0x0009e20000100800 */
[----:B-----5:R-:W-:Y:S01]  /*9700*/  FADD.FTZ R79, R103, R79 ;  /* 0x0000004f674f7221 */ /* 0x020fe20000010000 */
[----:B--2---:R-:W-:-:S04]  /*9710*/  FADD.FTZ R42, R94, R42 ;  /* 0x0000002a5e2a7221 */ /* 0x004fc80000010000 */
[----:B------:R4:W-:Y:S01]  /*9720*/  STL [R1+0x40], R79 ;  /* 0x0000404f01007387 */ /* 0x0009e20000100800 */
[----:B------:R-:W-:-:S03]  /*9730*/  FADD.FTZ R41, R89, R41 ;  /* 0x0000002959297221 */ /* 0x000fc60000010000 */
[----:B------:R4:W-:Y:S04]  /*9740*/  STL [R1+0x44], R42 ;  /* 0x0000442a01007387 */ /* 0x0009e80000100800 */
[----:B------:R4:W-:Y:S04]  /*9750*/  STL [R1+0x48], R41 ;  /* 0x0000482901007387 */ /* 0x0009e80000100800 */
[----:B------:R4:W-:Y:S01]  /*9760*/  @!P1 STS.64 [R81+0x3198], R66 ;  /* 0x0031984251009388 */ /* 0x0009e20000000a00 */
[----:B------:R-:W-:Y:S06]  /*9770*/  BAR.SYNC.DEFER_BLOCKING 0x0 ;  /* 0x0000000000007b1d */ /* 0x000fec0000010000 */
[----:B------:R-:W-:Y:S05]  /*9780*/  @P6 BRA `(.L_x_491) ;  /* 0x0000000000586947 */ /* 0x000fea0003800000 */
        /* <DEDUP_REMOVED lines=8> */
[----:B----4-:R-:W0:Y:S04]  /*9810*/  LDS.128 R40, [R45+0x31a0] ;  /* 0x0031a0002d287984 */ /* 0x010e280000000c00 */
        /* <DEDUP_REMOVED lines=13> */
.L_x_491:
[----:B------:R-:W-:Y:S05]  /*98f0*/  BSYNC B0 ;  /* 0x0000000000007941 */ /* 0x000fea0003800000 */
.L_x_490:
[----:B------:R-:W-:Y:S02]  /*9900*/  UIADD3 UR7, UR7, 0x1, URZ ;  /* 0x0000000107077890 */ /* 0x000fe4000fffe03f */
[----:B------:R-:W-:Y:S02]  /*9910*/  UIADD3 UR8, UP1, UR8, 0x1, URZ ;  /* 0x0000000108087890 */ /* 0x000fe4000ff3e03f */
[----:B------:R-:W-:Y:S02]  /*9920*/  UISETP.GE.AND UP0, UPT, UR7, UR54, UPT ;  /* 0x000000360700728c */ /* 0x000fe4000bf06270 */
[----:B------:R-:W-:-:S04]  /*9930*/  UIADD3.X UR9, URZ, UR9, URZ, UP1, !UPT ;  /* 0x000000093f097290 */ /* 0x000fc80008ffe43f */
[----:B------:R-:W-:-:S13]  /*9940*/  PLOP3.LUT P0, PT, PT, PT, UP0, 0x80, 0x0 ;  /* 0x000000000000781c */ /* 0x000fda0003f0f008 */
[----:B------:R-:W-:Y:S05]  /*9950*/  @!P0 BRA `(.L_x_492) ;  /* 0xffffffbc00488947 */ /* 0x000fea000383ffff */
.L_x_448:
[----:B------:R-:W2:Y:S01]  /*9960*/  LDL.LU R40, [R1+0x10] ;  /* 0x0000100001287983 */ /* 0x000ea20000300800 */
[----:B------:R-:W-:Y:S08]  /*9970*/  BAR.SYNC.DEFER_BLOCKING 0x0 ;  /* 0x0000000000007b1d */ /* 0x000ff00000010000 */
[----:B------:R-:W3:Y:S01]  /*9980*/  S2UR UR8, SR_CgaCtaId ;  /* 0x00000000000879c3 */ /* 0x000ee20000008800 */
[----:B------:R-:W-:Y:S01]  /*9990*/  ISETP.NE.AND P6, PT, R62, RZ, PT ;  /* 0x000000ff3e00720c */ /* 0x000fe20003fc5270 */
[----:B----4-:R-:W2:Y:S01]  /*99a0*/  LDL.LU R41, [R1+0xc] ;  /* 0x00000c0001297983 */ /* 0x010ea20000300800 */
[----:B------:R-:W-:Y:S01]  /*99b0*/  UIADD3 UR44, -UR14, UR44, URZ ;  /* 0x0000002c0e2c7290 */ /* 0x000fe2000fffe13f */
[----:B------:R-:W-:-:S02]  /*99c0*/  UMOV UR7, 0x400 ;  /* 0x0000040000077882 */ /* 0x000fc40000000000 */
[----:B------:R-:W4:Y:S01]  /*99d0*/  LDL.LU R74, [R1+0x3c] ;  /* 0x00003c00014a7983 */ /* 0x000f220000300800 */
[----:B------:R-:W-:Y:S01]  /*99e0*/  ULDC.64 UR12, c[0x0][0x388] ;  /* 0x0000e200000c7ab9 */ /* 0x000fe20000000a00 */
[----:B------:R-:W-:Y:S02]  /*99f0*/  ULDC.64 UR30, c[0x0][0x3a8] ;  /* 0x0000ea00001e7ab9 */ /* 0x000fe40000000a00 */
[----:B------:R-:W4:Y:S04]  /*9a00*/  LDL.LU R73, [R1+0x40] ;  /* 0x0000400001497983 */ /* 0x000f280000300800 */
[----:B------:R-:W3:Y:S04]  /*9a10*/  LDL.LU R72, [R1+0x34] ;  /* 0x0000340001487983 */ /* 0x000ee80000300800 */
[----:B0-----:R-:W3:Y:S04]  /*9a20*/  LDL.LU R71, [R1+0x38] ;  /* 0x0000380001477983 */ /* 0x001ee80000300800 */
[----:B------:R-:W2:Y:S04]  /*9a30*/  LDL.LU R70, [R1+0x2c] ;  /* 0x00002c0001467983 */ /* 0x000ea80000300800 */
        /* <DEDUP_REMOVED lines=9> */
[----:B------:R-:W2:Y:S04]  /*9ad0*/  LDL R78, [R1+0x88] ;  /* 0x00008800014e7983 */ /* 0x000ea80000100800 */
[----:B------:R-:W2:Y:S04]  /*9ae0*/  LDL R77, [R1+0x84] ;  /* 0x00008400014d7983 */ /* 0x000ea80000100800 */
[----:B------:R0:W5:Y:S01]  /*9af0*/  LDL.64 R64, [R1+0xd8] ;  /* 0x0000d80001407983 */ /* 0x0001620000100a00 */
[----:B----4-:R-:W-:-:S03]  /*9b00*/  F2FP.F16.F32.PACK_AB R10, R74, R73 ;  /* 0x000000494a0a723e */ /* 0x010fc600000000ff */
[----:B------:R-:W4:Y:S01]  /*9b10*/  LDL R74, [R1+0x78] ;  /* 0x00007800014a7983 */ /* 0x000f220000100800 */
[C---:B------:R-:W-:Y:S02]  /*9b20*/  PRMT R13, R10.reuse, 0x7610, R13 ;  /* 0x000076100a0d7816 */ /* 0x040fe4000000000d */
[----:B------:R-:W-:Y:S01]  /*9b30*/  PRMT R14, R10, 0x7632, R14 ;  /* 0x000076320a0e7816 */ /* 0x000fe2000000000e */
[----:B------:R-:W4:Y:S01]  /*9b40*/  LDL R73, [R1+0x74] ;  /* 0x0000740001497983 */ /* 0x000f220000100800 */
[----:B---3--:R-:W-:-:S03]  /*9b50*/  F2FP.F16.F32.PACK_AB R11, R72, R71 ;  /* 0x00000047480b723e */ /* 0x008fc600000000ff */
[----:B------:R-:W-:Y:S01]  /*9b60*/  STS.U16 [R46+0x4], R13 ;  /* 0x0000040d2e007388 */ /* 0x000fe20000000400 */
[----:B------:R-:W-:-:S03]  /*9b70*/  PRMT R15, R11, 0x7632, R15 ;  /* 0x000076320b0f7816 */ /* 0x000fc6000000000f */
[----:B------:R3:W-:Y:S04]  /*9b80*/  STS.U16 [R46+0x8], R11 ;  /* 0x0000080b2e007388 */ /* 0x0007e80000000400 */
[----:B------:R-:W4:Y:S04]  /*9b90*/  LDL R72, [R1+0x70] ;  /* 0x0000700001487983 */ /* 0x000f280000100800 */
[----:B------:R-:W4:Y:S01]  /*9ba0*/  LDL R71, [R1+0x6c] ;  /* 0x00006c0001477983 */ /* 0x000f220000100800 */
[----:B--2---:R-:W-:-:S03]  /*9bb0*/  F2FP.F16.F32.PACK_AB R10, R68, R67 ;  /* 0x00000043440a723e */ /* 0x004fc600000000ff */
[----:B------:R-:W2:Y:S04]  /*9bc0*/  LDL R68, [R1+0x60] ;  /* 0x0000600001447983 */ /* 0x000ea80000100800 */
[----:B------:R-:W2:Y:S01]  /*9bd0*/  LDL R67, [R1+0x5c] ;  /* 0x00005c0001437983 */ /* 0x000ea20000100800 */
[----:B------:R-:W-:-:S03]  /*9be0*/  ULEA UR7, UR8, UR7, 0x18 ;  /* 0x0000000708077291 */ /* 0x000fc6000f8ec03f */
[----:B------:R-:W-:Y:S04]  /*9bf0*/  STS.U16 [R46+0x6], R14 ;  /* 0x0000060e2e007388 */ /* 0x000fe80000000400 */
[----:B------:R-:W-:Y:S01]  /*9c00*/  STS.U16 [R46+0xa], R15 ;  /* 0x00000a0f2e007388 */ /* 0x000fe20000000400 */
[----:B------:R-:W-:-:S03]  /*9c10*/  F2FP.F16.F32.PACK_AB R0, R76, R75 ;  /* 0x0000004b4c00723e */ /* 0x000fc600000000ff */
[----:B------:R-:W2:Y:S01]  /*9c20*/  LDL R76, [R1+0x80] ;  /* 0x00008000014c7983 */ /* 0x000ea20000100800 */
[C---:B------:R-:W-:Y:S02]  /*9c30*/  PRMT R23, R0.reuse, 0x7610, R23 ;  /* 0x0000761000177816 */ /* 0x040fe40000000017 */
[----:B------:R-:W-:Y:S01]  /*9c40*/  PRMT R12, R0, 0x7632, R12 ;  /* 0x00007632000c7816 */ /* 0x000fe2000000000c */
[----:B------:R-:W2:Y:S01]  /*9c50*/  LDL R75, [R1+0x7c] ;  /* 0x00007c00014b7983 */ /* 0x000ea20000100800 */
[----:B------:R-:W-:-:S03]  /*9c60*/  F2FP.F16.F32.PACK_AB R0, R70, R69 ;  /* 0x000000454600723e */ /* 0x000fc600000000ff */
[----:B------:R1:W-:Y:S01]  /*9c70*/  STS.U16 [R46], R23 ;  /* 0x000000172e007388 */ /* 0x0003e20000000400 */
[C---:B------:R-:W-:Y:S02]  /*9c80*/  PRMT R16, R0.reuse, 0x7610, R16 ;  /* 0x0000761000107816 */ /* 0x040fe40000000010 */
[----:B------:R-:W-:Y:S01]  /*9c90*/  PRMT R17, R0, 0x7632, R17 ;  /* 0x0000763200117816 */ /* 0x000fe20000000011 */
[----:B------:R0:W-:Y:S01]  /*9ca0*/  STS.U16 [R46+0x2], R12 ;  /* 0x0000020c2e007388 */ /* 0x0001e20000000400 */
[----:B------:R-:W-:-:S03]  /*9cb0*/  F2FP.F16.F32.PACK_AB R0, R66, R63 ;  /* 0x0000003f4200723e */ /* 0x000fc600000000ff */
[----:B------:R-:W2:Y:S01]  /*9cc0*/  LDL R70, [R1+0x68] ;  /* 0x0000680001467983 */ /* 0x000ea20000100800 */
[----:B---3--:R-:W-:Y:S02]  /*9cd0*/  PRMT R11, R0, 0x7610, R11 ;  /* 0x00007610000b7816 */ /* 0x008fe4000000000b */
[----:B-1----:R-:W-:Y:S01]  /*9ce0*/  PRMT R23, R10, 0x7610, R23 ;  /* 0x000076100a177816 */ /* 0x002fe20000000017 */
[----:B------:R-:W3:Y:S01]  /*9cf0*/  LDL R69, [R1+0x64] ;  /* 0x0000640001457983 */ /* 0x000ee20000100800 */
[----:B------:R-:W-:Y:S02]  /*9d00*/  PRMT R13, R0, 0x7632, R13 ;  /* 0x00007632000d7816 */ /* 0x000fe4000000000d */
[----:B0-----:R-:W-:Y:S01]  /*9d10*/  PRMT R12, R10, 0x7632, R12 ;  /* 0x000076320a0c7816 */ /* 0x001fe2000000000c */
[----:B------:R-:W3:Y:S01]  /*9d20*/  LDL R66, [R1+0x58] ;  /* 0x0000580001427983 */ /* 0x000ee20000100800 */
[----:B------:R-:W-:Y:S02]  /*9d30*/  F2FP.F16.F32.PACK_AB R10, R43, R42 ;  /* 0x0000002a2b0a723e */ /* 0x000fe400000000ff */
[----:B------:R-:W-:Y:S01]  /*9d40*/  F2FP.F16.F32.PACK_AB R0, R41, R40 ;  /* 0x000000282900723e */ /* 0x000fe200000000ff */
[----:B------:R-:W3:Y:S04]  /*9d50*/  LDL R63, [R1+0x54] ;  /* 0x00005400013f7983 */ /* 0x000ee80000100800 */
[----:B------:R-:W3:Y:S04]  /*9d60*/  LDL R42, [R1+0x50] ;  /* 0x00005000012a7983 */ /* 0x000ee80000100800 */
[----:B------:R-:W3:Y:S01]  /*9d70*/  LDL R40, [R1+0x4c] ;  /* 0x00004c0001287983 */ /* 0x000ee20000100800 */
[----:B------:R-:W-:-:S02]  /*9d80*/  PRMT R14, R10, 0x7632, R14 ;  /* 0x000076320a0e7816 */ /* 0x000fc4000000000e */
[----:B------:R-:W-:Y:S01]  /*9d90*/  PRMT R15, R0, 0x7632, R15 ;  /* 0x00007632000f7816 */ /* 0x000fe2000000000f */
[----:B------:R0:W-:Y:S04]  /*9da0*/  STS.U16 [R46+0x12], R12 ;  /* 0x0000120c2e007388 */ /* 0x0001e80000000400 */
[----:B------:R-:W-:Y:S04]  /*9db0*/  STS.U16 [R46+0xc], R16 ;  /* 0x00000c102e007388 */ /* 0x000fe80000000400 */
[----:B------:R-:W-:Y:S01]  /*9dc0*/  STS.U16 [R46+0xe], R17 ;  /* 0x00000e112e007388 */ /* 0x000fe20000000400 */
[----:B0-----:R-:W-:-:S03]  /*9dd0*/  IMAD.U32 R12, RZ, RZ, UR44 ;  /* 0x0000002cff0c7e24 */ /* 0x001fc6000f8e00ff */
[----:B------:R-:W-:Y:S04]  /*9de0*/  STS.U16 [R46+0x10], R23 ;  /* 0x000010172e007388 */ /* 0x000fe80000000400 */
[----:B------:R-:W-:Y:S04]  /*9df0*/  STS.U16 [R46+0x14], R11 ;  /* 0x0000140b2e007388 */ /* 0x000fe80000000400 */
[----:B------:R-:W-:Y:S04]  /*9e00*/  STS.U16 [R46+0x16], R13 ;  /* 0x0000160d2e007388 */ /* 0x000fe80000000400 */
[----:B------:R-:W-:Y:S04]  /*9e10*/  STS.U16 [R46+0x18], R10 ;  /* 0x0000180a2e007388 */ /* 0x000fe80000000400 */
[----:B------:R-:W-:Y:S04]  /*9e20*/  STS.U16 [R46+0x1a], R14 ;  /* 0x00001a0e2e007388 */ /* 0x000fe80000000400 */
[----:B------:R0:W-:Y:S04]  /*9e30*/  STS.U16 [R46+0x1c], R0 ;  /* 0x00001c002e007388 */ /* 0x0001e80000000400 */
[----:B------:R-:W-:Y:S01]  /*9e40*/  STS.U16 [R46+0x1e], R15 ;  /* 0x00001e0f2e007388 */ /* 0x000fe20000000400 */
[----:B------:R-:W-:-:S03]  /*9e50*/  NOP ;  /* 0x0000000000007918 */ /* 0x000fc60000000000 */
[----:B------:R-:W-:Y:S04]  /*9e60*/  LDS.U16 R13, [R78] ;  /* 0x000000004e0d7984 */ /* 0x000fe80000000400 */
[----:B------:R-:W-:Y:S01]  /*9e70*/  LDS.U16 R17, [R77+0x40] ;  /* 0x000040004d117984 */ /* 0x000fe20000000400 */
[----:B0-----:R-:W-:-:S04]  /*9e80*/  SHF.L.U32 R0, R62, 0x4, RZ ;  /* 0x000000043e007819 */ /* 0x001fc800000006ff */
[----:B------:R-:W-:-:S04]  /*9e90*/  LOP3.LUT R11, R0, 0xfffffe00, RZ, 0xc0, !PT ;  /* 0xfffffe00000b7812 */ /* 0x000fc800078ec0ff */
[----:B------:R-:W-:Y:S01]  /*9ea0*/  LOP3.LUT R0, R11, 0x1f, R62, 0xf8, !PT ;  /* 0x0000001f0b007812 */ /* 0x000fe200078ef83e */
[----:B------:R-:W-:Y:S02]  /*9eb0*/  UIMAD UR14, UR50, UR12, URZ ;  /* 0x0000000c320e72a4 */ /* 0x000fe4000f8e023f */
[----:B------:R-:W-:Y:S02]  /*9ec0*/  UIMAD.WIDE.U32 UR8, UR51, UR12, URZ ;  /* 0x0000000c330872a5 */ /* 0x000fe4000f8e003f */
[----:B------:R-:W-:Y:S02]  /*9ed0*/  UIMAD UR32, UR50, UR30, URZ ;  /* 0x0000001e322072a4 */ /* 0x000fe4000f8e023f */
[----:B------:R-:W-:Y:S01]  /*9ee0*/  UIMAD UR13, UR51, UR13, UR14 ;  /* 0x0000000d330d72a4 */ /* 0x000fe2000f8e020e */
[----:B------:R-:W-:Y:S01]  /*9ef0*/  BSSY B0, `(.L_x_493) ;  /* 0x0000026000007945 */ /* 0x000fe20003800000 */
[----:B------:R-:W-:Y:S02]  /*9f00*/  USHF.R.S32.HI UR14, URZ, 0x1f, UR52 ;  /* 0x0000001f3f0e7899 */ /* 0x000fe40008011434 */
[----:B------:R-:W-:-:S02]  /*9f10*/  UIMAD UR31, UR51, UR31, UR32 ;  /* 0x0000001f331f72a4 */ /* 0x000fc4000f8e0220 */
[----:B------:R-:W-:Y:S01]  /*9f20*/  UIADD3 UR34, UR9, UR13, URZ ;  /* 0x0000000d09227290 */ /* 0x000fe2000fffe03f */
[----:B----4-:R-:W-:Y:S04]  /*9f30*/  LDS.U16 R23, [R74+0x100] ;  /* 0x000100004a177984 */ /* 0x010fe80000000400 */
[----:B------:R-:W-:Y:S04]  /*9f40*/  LDS.U16 R25, [R73+0x140] ;  /* 0x0001400049197984 */ /* 0x000fe80000000400 */
[----:B------:R-:W-:Y:S04]  /*9f50*/  LDS.U16 R27, [R72+0x180] ;  /* 0x00018000481b7984 */ /* 0x000fe80000000400 */
[----:B------:R-:W-:Y:S04]  /*9f60*/  LDS.U16 R29, [R71+0x1c0] ;  /* 0x0001c000471d7984 */ /* 0x000fe80000000400 */
[----:B--2---:R-:W-:Y:S04]  /*9f70*/  LDS.U16 R35, [R68+0x280] ;  /* 0x0002800044237984 */ /* 0x004fe80000000400 */
[----:B------:R-:W-:Y:S04]  /*9f80*/  LDS.U16 R37, [R67+0x2c0] ;  /* 0x0002c00043257984 */ /* 0x000fe80000000400 */
[----:B------:R-:W-:Y:S04]  /*9f90*/  LDS.U16 R19, [R76+0x80] ;  /* 0x000080004c137984 */ /* 0x000fe80000000400 */
[----:B------:R-:W-:Y:S04]  /*9fa0*/  LDS.U16 R21, [R75+0xc0] ;  /* 0x0000c0004b157984 */ /* 0x000fe80000000400 */
[----:B------:R-:W-:Y:S04]  /*9fb0*/  LDS.U16 R31, [R70+0x200] ;  /* 0x00020000461f7984 */ /* 0x000fe80000000400 */
[----:B---3--:R-:W-:Y:S04]  /*9fc0*/  LDS.U16 R33, [R69+0x240] ;  /* 0x0002400045217984 */ /* 0x008fe80000000400 */
        /* <DEDUP_REMOVED lines=24> */
.L_x_494:
[----:B------:R-:W-:Y:S05]  /*a150*/  BSYNC B0 ;  /* 0x0000000000007941 */ /* 0x000fea0003800000 */
.L_x_493:
[----:B------:R-:W2:Y:S01]  /*a160*/  LDL.LU R18, [R1] ;  /* 0x0000000001127983 */ /* 0x000ea20000300800 */
[----:B------:R-:W-:Y:S01]  /*a170*/  ULDC.64 UR12, c[0x0][0x390] ;  /* 0x0000e400000c7ab9 */ /* 0x000fe20000000a00 */
[----:B------:R-:W-:Y:S01]  /*a180*/  UMOV UR9, UR34 ;  /* 0x0000002200097c82 */ /* 0x000fe20008000000 */
[----:B------:R-:W-:Y:S01]  /*a190*/  ULDC.64 UR32, c[0x0][0x3e0] ;  /* 0x0000f80000207ab9 */ /* 0x000fe20000000a00 */
[----:B------:R-:W3:Y:S04]  /*a1a0*/  LDL.LU R20, [R1+0x4] ;  /* 0x0000040001147983 */ /* 0x000ee80000300800 */
[----:B------:R-:W4:Y:S04]  /*a1b0*/  LDL.LU R22, [R1+0x8] ;  /* 0x0000080001167983 */ /* 0x000f280000300800 */
[----:B------:R-:W4:Y:S01]  /*a1c0*/  LDL.LU R24, [R1+0xe0] ;  /* 0x0000e00001187983 */ /* 0x000f220000300800 */
[----:B------:R-:W-:Y:S01]  /*a1d0*/  UIMAD.WIDE.U32 UR8, UR52, UR12, UR8 ;  /* 0x0000000c340872a5 */ /* 0x000fe2000f8e0008 */
[----:B0-----:R-:W-:Y:S01]  /*a1e0*/  SHF.R.S32.HI R13, RZ, 0x1f, R0 ;  /* 0x0000001fff0d7819 */ /* 0x001fe20000011400 */
[----:B------:R-:W-:Y:S01]  /*a1f0*/  UIMAD UR12, UR14, UR12, URZ ;  /* 0x0000000c0e0c72a4 */ /* 0x000fe2000f8e023f */
[----:B------:R-:W-:Y:S01]  /*a200*/  LEA R10, P0, R0, UR32, 0x1 ;  /* 0x00000020000a7c11 */ /* 0x000fe2000f8008ff */
[----:B------:R-:W-:Y:S01]  /*a210*/  UIADD3 UR34, UP0, UR11, UR8, URZ ;  /* 0x000000080b227290 */ /* 0x000fe2000ff1e03f */
[-C--:B------:R-:W-:Y:S01]  /*a220*/  ISETP.GE.AND P1, PT, R60, R16.reuse, PT ;  /* 0x000000103c00720c */ /* 0x080fe20003f26270 */
[----:B------:R-:W-:Y:S01]  /*a230*/  UIMAD UR8, UR52, UR13, UR12 ;  /* 0x0000000d340872a4 */ /* 0x000fe2000f8e020c */
[----:B------:R-:W-:Y:S01]  /*a240*/  LEA.HI.X R11, R0, UR33, R13, 0x1, P0 ;  /* 0x00000021000b7c11 */ /* 0x000fe200080f0c0d */
[----:B------:R-:W0:Y:S01]  /*a250*/  S2R R26, SR_LANEID ;  /* 0x00000000001a7919 */ /* 0x000e220000000000 */
[-C--:B------:R-:W-:Y:S01]  /*a260*/  ISETP.GE.AND P0, PT, R61, R16.reuse, PT ;  /* 0x000000103d00720c */ /* 0x080fe20003f06270 */
[----:B------:R-:W-:Y:S01]  /*a270*/  UIADD3.X UR8, UR10, UR8, UR9, UP0, !UPT ;  /* 0x000000080a087290 */ /* 0x000fe200087fe409 */
[----:B------:R-:W-:Y:S01]  /*a280*/  MOV R14, UR34 ;  /* 0x00000022000e7c02 */ /* 0x000fe20008000f00 */
[----:B------:R-:W-:Y:S01]  /*a290*/  UIMAD.WIDE.U32 UR12, UR51, UR30, URZ ;  /* 0x0000001e330c72a5 */ /* 0x000fe2000f8e003f */
[----:B------:R-:W-:Y:S01]  /*a2a0*/  ISETP.GE.AND P3, PT, R59, R16, PT ;  /* 0x000000103b00720c */ /* 0x000fe20003f66270 */
[----:B------:R-:W-:Y:S01]  /*a2b0*/  BSSY B0, `(.L_x_495) ;  /* 0x00000ad000007945 */ /* 0x000fe20003800000 */
[----:B------:R-:W-:Y:S01]  /*a2c0*/  LEA R10, P2, R14, R10, 0x1 ;  /* 0x0000000a0e0a7211 */ /* 0x000fe200078408ff */
[----:B------:R-:W-:Y:S01]  /*a2d0*/  UIADD3 UR32, UR13, UR31, URZ ;  /* 0x0000001f0d207290 */ /* 0x000fe2000fffe03f */
[----:B------:R-:W-:-:S02]  /*a2e0*/  MOV R15, UR8 ;  /* 0x00000008000f7c02 */ /* 0x000fc40008000f00 */
[-C--:B------:R-:W-:Y:S02]  /*a2f0*/  ISETP.GE.AND P4, PT, R54, R16.reuse, PT ;  /* 0x000000103600720c */ /* 0x080fe40003f86270 */
[----:B------:R-:W-:Y:S02]  /*a300*/  LEA.HI.X R11, R14, R11, R15, 0x1, P2 ;  /* 0x0000000b0e0b7211 */ /* 0x000fe400010f0c0f */
[-C--:B------:R-:W-:Y:S02]  /*a310*/  ISETP.GE.AND P2, PT, R58, R16.reuse, PT ;  /* 0x000000103a00720c */ /* 0x080fe40003f46270 */
[-C--:B------:R-:W-:Y:S01]  /*a320*/  ISETP.GE.AND P5, PT, R53, R16.reuse, PT ;  /* 0x000000103500720c */ /* 0x080fe20003fa6270 */
[----:B------:R1:W-:Y:S01]  /*a330*/  @!P0 STG.E.U16 desc[UR22][R10.64+-0xfc0], R17 ;  /* 0xfff040110a008986 */ /* 0x0003e2000c101516 */
[-C--:B------:R-:W-:Y:S02]  /*a340*/  ISETP.GE.AND P0, PT, R56, R16.reuse, PT ;  /* 0x000000103800720c */ /* 0x080fe40003f06270 */
[----:B------:R-:W-:Y:S01]  /*a350*/  LOP3.LUT R86, R86, 0xfffffe00, RZ, 0xc0, !PT ;  /* 0xfffffe0056567812 */ /* 0x000fe200078ec0ff */
[----:B------:R1:W-:Y:S01]  /*a360*/  @!P1 STG.E.U16 desc[UR22][R10.64+-0xf80], R19 ;  /* 0xfff080130a009986 */ /* 0x0003e2000c101516 */
[----:B------:R-:W-:-:S03]  /*a370*/  ISETP.GE.AND P1, PT, R57, R16, PT ;  /* 0x000000103900720c */ /* 0x000fc60003f26270 */
[----:B------:R1:W-:Y:S01]  /*a380*/  @!P3 STG.E.U16 desc[UR22][R10.64+-0xf40], R21 ;  /* 0xfff0c0150a00b986 */ /* 0x0003e2000c101516 */
[----:B------:R-:W-:-:S03]  /*a390*/  ISETP.GE.AND P3, PT, R55, R16, PT ;  /* 0x000000103700720c */ /* 0x000fc60003f66270 */
[----:B------:R1:W-:Y:S01]  /*a3a0*/  @!P2 STG.E.U16 desc[UR22][R10.64+-0xf00], R23 ;  /* 0xfff100170a00a986 */ /* 0x0003e2000c101516 */
[----:B------:R-:W-:Y:S02]  /*a3b0*/  ISETP.GE.AND P2, PT, R50, R16, PT ;  /* 0x000000103200720c */ /* 0x000fe40003f46270 */
[----:B0-----:R-:W-:Y:S01]  /*a3c0*/  LEA R86, R26, R86, 0x4 ;  /* 0x000000561a567211 */ /* 0x001fe200078e20ff */
[----:B------:R-:W-:Y:S01]  /*a3d0*/  @!P0 STG.E.U16 desc[UR22][R10.64+-0xe80], R27 ;  /* 0xfff1801b0a008986 */ /* 0x000fe2000c101516 */
[-C--:B------:R-:W-:Y:S02]  /*a3e0*/  ISETP.GE.AND P0, PT, R52, R16.reuse, PT ;  /* 0x000000103400720c */ /* 0x080fe40003f06270 */
[C---:B------:R-:W-:Y:S01]  /*a3f0*/  IADD3 R15, R86.reuse, 0x1, RZ ;  /* 0x00000001560f7810 */ /* 0x040fe20007ffe0ff */
[----:B------:R0:W-:Y:S01]  /*a400*/  @!P1 STG.E.U16 desc[UR22][R10.64+-0xec0], R25 ;  /* 0xfff140190a009986 */ /* 0x0001e2000c101516 */
[-C--:B------:R-:W-:Y:S01]  /*a410*/  ISETP.GE.AND P1, PT, R51, R16.reuse, PT ;  /* 0x000000103300720c */ /* 0x080fe20003f26270 */
[C---:B------:R-:W-:Y:S01]  /*a420*/  VIADD R26, R86.reuse, 0xb ;  /* 0x0000000b561a7836 */ /* 0x040fe20000000000 */
[----:B-1----:R-:W-:Y:S01]  /*a430*/  IADD3 R17, R86, 0x2, RZ ;  /* 0x0000000256117810 */ /* 0x002fe20007ffe0ff */
[----:B------:R1:W-:Y:S01]  /*a440*/  @!P3 STG.E.U16 desc[UR22][R10.64+-0xe40], R29 ;  /* 0xfff1c01d0a00b986 */ /* 0x0003e2000c101516 */
[----:B------:R-:W-:-:S02]  /*a450*/  ISETP.GE.AND P3, PT, R49, R16, PT ;  /* 0x000000103100720c */ /* 0x000fc40003f66270 */
[----:B------:R-:W-:Y:S01]  /*a460*/  IADD3 R19, R86, 0x4, RZ ;  /* 0x0000000456137810 */ /* 0x000fe20007ffe0ff */
[----:B------:R-:W-:Y:S01]  /*a470*/  @!P4 STG.E.U16 desc[UR22][R10.64+-0xe00], R31 ;  /* 0xfff2001f0a00c986 */ /* 0x000fe2000c101516 */
[----:B------:R-:W-:Y:S02]  /*a480*/  ISETP.GE.AND P4, PT, R48, R16, PT ;  /* 0x000000103000720c */ /* 0x000fe40003f86270 */
[----:B------:R-:W-:Y:S01]  /*a490*/  LEA.HI.SX32 R17, R17, R86, 0x1b ;  /* 0x0000005611117211 */ /* 0x000fe200078fdaff */
[----:B------:R-:W-:Y:S01]  /*a4a0*/  @!P5 STG.E.U16 desc[UR22][R10.64+-0xdc0], R33 ;  /* 0xfff240210a00d986 */ /* 0x000fe2000c101516 */
[----:B------:R-:W-:Y:S02]  /*a4b0*/  ISETP.GE.AND P5, PT, R47, R16, PT ;  /* 0x000000102f00720c */ /* 0x000fe40003fa6270 */
[----:B------:R-:W-:Y:S01]  /*a4c0*/  LEA.HI.SX32 R16, R15, R86, 0x1b ;  /* 0x000000560f107211 */ /* 0x000fe200078fdaff */
[----:B------:R-:W-:Y:S01]  /*a4d0*/  @!P0 STG.E.U16 desc[UR22][R10.64+-0xd80], R35 ;  /* 0xfff280230a008986 */ /* 0x000fe2000c101516 */
[----:B------:R-:W-:-:S02]  /*a4e0*/  IADD3 R21, R86, 0x6, RZ ;  /* 0x0000000656157810 */ /* 0x000fc40007ffe0ff */
[-C--:B------:R-:W-:Y:S01]  /*a4f0*/  LEA.HI.SX32 R19, R19, R86.reuse, 0x1b ;  /* 0x0000005613137211 */ /* 0x080fe200078fdaff */
[----:B------:R-:W-:Y:S01]  /*a500*/  @!P1 STG.E.U16 desc[UR22][R10.64+-0xd40], R37 ;  /* 0xfff2c0250a009986 */ /* 0x000fe2000c101516 */
[----:B------:R-:W-:Y:S02]  /*a510*/  LEA R16, R16, UR7, 0x1 ;  /* 0x0000000710107c11 */ /* 0x000fe4000f8e08ff */
[----:B------:R-:W-:Y:S01]  /*a520*/  LEA R17, R17, UR7, 0x1 ;  /* 0x0000000711117c11 */ /* 0x000fe2000f8e08ff */
[----:B------:R-:W-:Y:S01]  /*a530*/  @!P2 STG.E.U16 desc[UR22][R10.64+-0xd00], R39 ;  /* 0xfff300270a00a986 */ /* 0x000fe2000c101516 */
[----:B------:R-:W-:Y:S02]  /*a540*/  LEA.HI.SX32 R21, R21, R86, 0x1b ;  /* 0x0000005615157211 */ /* 0x000fe400078fdaff */
[----:B------:R-:W-:Y:S01]  /*a550*/  IADD3 R23, R86, 0x8, RZ ;  /* 0x0000000856177810 */ /* 0x000fe20007ffe0ff */
[----:B------:R-:W-:Y:S01]  /*a560*/  @!P3 STG.E.U16 desc[UR22][R10.64+-0xcc0], R41 ;  /* 0xfff340290a00b986 */ /* 0x000fe2000c101516 */
[----:B------:R-:W-:-:S02]  /*a570*/  LEA R19, R19, UR7, 0x1 ;  /* 0x0000000713137c11 */ /* 0x000fc4000f8e08ff */
[C---:B0-----:R-:W-:Y:S01]  /*a580*/  IADD3 R25, R86.reuse, 0xa, RZ ;  /* 0x0000000a56197810 */ /* 0x041fe20007ffe0ff */
[----:B------:R-:W-:Y:S01]  /*a590*/  @!P4 STG.E.U16 desc[UR22][R10.64+-0xc80], R43 ;  /* 0xfff3802b0a00c986 */ /* 0x000fe2000c101516 */
[----:B------:R-:W-:Y:S02]  /*a5a0*/  LEA R21, R21, UR7, 0x1 ;  /* 0x0000000715157c11 */ /* 0x000fe4000f8e08ff */
[C---:B------:R-:W-:Y:S01]  /*a5b0*/  IADD3 R27, R86.reuse, 0xc, RZ ;  /* 0x0000000c561b7810 */ /* 0x040fe20007ffe0ff */
[----:B------:R0:W-:Y:S01]  /*a5c0*/  @!P5 STG.E.U16 desc[UR22][R10.64+-0xc40], R45 ;  /* 0xfff3c02d0a00d986 */ /* 0x0001e2000c101516 */
[----:B------:R-:W-:Y:S02]  /*a5d0*/  LEA.HI.SX32 R23, R23, R86, 0x1b ;  /* 0x0000005617177211 */ /* 0x000fe400078fdaff */
[C---:B------:R-:W-:Y:S02]  /*a5e0*/  IADD3 R28, R86.reuse, 0xd, RZ ;  /* 0x0000000d561c7810 */ /* 0x040fe40007ffe0ff */
[----:B-1----:R-:W-:-:S02]  /*a5f0*/  IADD3 R29, R86, 0xe, RZ ;  /* 0x0000000e561d7810 */ /* 0x002fc40007ffe0ff */
[-C--:B------:R-:W-:Y:S02]  /*a600*/  LEA.HI.SX32 R25, R25, R86.reuse, 0x1b ;  /* 0x0000005619197211 */ /* 0x080fe400078fdaff */
[----:B------:R-:W-:Y:S02]  /*a610*/  IADD3 R30, R86, 0xf, RZ ;  /* 0x0000000f561e7810 */ /* 0x000fe40007ffe0ff */
[-C--:B------:R-:W-:Y:S02]  /*a620*/  LEA.HI.SX32 R26, R26, R86.reuse, 0x1b ;  /* 0x000000561a1a7211 */ /* 0x080fe400078fdaff */
[-C--:B------:R-:W-:Y:S02]  /*a630*/  LEA.HI.SX32 R27, R27, R86.reuse, 0x1b ;  /* 0x000000561b1b7211 */ /* 0x080fe400078fdaff */
[----:B------:R-:W-:Y:S02]  /*a640*/  LEA R23, R23, UR7, 0x1 ;  /* 0x0000000717177c11 */ /* 0x000fe4000f8e08ff */
[----:B------:R-:W-:-:S02]  /*a650*/  LEA.HI.SX32 R28, R28, R86, 0x1b ;  /* 0x000000561c1c7211 */ /* 0x000fc400078fdaff */
[-C--:B------:R-:W-:Y:S02]  /*a660*/  LEA.HI.SX32 R29, R29, R86.reuse, 0x1b ;  /* 0x000000561d1d7211 */ /* 0x080fe400078fdaff */
[----:B------:R-:W-:Y:S02]  /*a670*/  LEA R25, R25, UR7, 0x1 ;  /* 0x0000000719197c11 */ /* 0x000fe4000f8e08ff */
[----:B------:R-:W-:Y:S02]  /*a680*/  LEA.HI.SX32 R30, R30, R86, 0x1b ;  /* 0x000000561e1e7211 */ /* 0x000fe400078fdaff */
[----:B------:R-:W-:Y:S02]  /*a690*/  LEA R26, R26, UR7, 0x1 ;  /* 0x000000071a1a7c11 */ /* 0x000fe4000f8e08ff */
[----:B------:R-:W-:Y:S02]  /*a6a0*/  LEA R27, R27, UR7, 0x1 ;  /* 0x000000071b1b7c11 */ /* 0x000fe4000f8e08ff */
[----:B------:R-:W-:-:S02]  /*a6b0*/  LEA R28, R28, UR7, 0x1 ;  /* 0x000000071c1c7c11 */ /* 0x000fc4000f8e08ff */
[----:B------:R-:W-:Y:S02]  /*a6c0*/  LEA R29, R29, UR7, 0x1 ;  /* 0x000000071d1d7c11 */ /* 0x000fe4000f8e08ff */
[----:B------:R-:W-:Y:S02]  /*a6d0*/  LEA R30, R30, UR7, 0x1 ;  /* 0x000000071e1e7c11 */ /* 0x000fe4000f8e08ff */
[----:B--2---:R-:W-:Y:S02]  /*a6e0*/  MOV R36, R18 ;  /* 0x0000001200247202 */ /* 0x004fe40000000f00 */
[C---:B------:R-:W-:Y:S01]  /*a6f0*/  IADD3 R18, R86.reuse, 0x3, RZ ;  /* 0x0000000356127810 */ /* 0x040fe20007ffe0ff */
[----:B---3--:R-:W-:Y:S02]  /*a700*/  IMAD.MOV.U32 R34, RZ, RZ, R20 ;  /* 0x000000ffff227224 */ /* 0x008fe400078e0014 */
[----:B------:R-:W-:Y:S01]  /*a710*/  VIADD R20, R86, 0x5 ;  /* 0x0000000556147836 */ /* 0x000fe20000000000 */
[----:B------:R-:W-:-:S02]  /*a720*/  LEA.HI.SX32 R18, R18, R86, 0x1b ;  /* 0x0000005612127211 */ /* 0x000fc400078fdaff */
[----:B----4-:R-:W-:Y:S02]  /*a730*/  MOV R32, R22 ;  /* 0x0000001600207202 */ /* 0x010fe40000000f00 */
[----:B------:R-:W-:Y:S01]  /*a740*/  LEA.HI.SX32 R20, R20, R86, 0x1b ;  /* 0x0000005614147211 */ /* 0x000fe200078fdaff */
[----:B------:R-:W-:Y:S01]  /*a750*/  FADD.FTZ R14, R2, R24 ;  /* 0x00000018020e7221 */ /* 0x000fe20000010000 */
[----:B------:R-:W-:Y:S02]  /*a760*/  F2FP.F16.F32.PACK_AB R2, R3, R2 ;  /* 0x000000020302723e */ /* 0x000fe400000000ff */
[----:B------:R-:W-:Y:S01]  /*a770*/  IADD3 R22, R86, 0x7, RZ ;  /* 0x0000000756167810 */ /* 0x000fe20007ffe0ff */
[----:B------:R-:W-:Y:S01]  /*a780*/  FADD.FTZ R15, R14, R3 ;  /* 0x000000030e0f7221 */ /* 0x000fe20000010000 */
[----:B0-----:R-:W-:Y:S02]  /*a790*/  PRMT R11, R2, 0x7632, R11 ;  /* 0x00007632020b7816 */ /* 0x001fe4000000000b */
[----:B------:R-:W-:Y:S01]  /*a7a0*/  LEA R18, R18, UR7, 0x1 ;  /* 0x0000000712127c11 */ /* 0x000fe2000f8e08ff */
[----:B------:R-:W-:Y:S01]  /*a7b0*/  FADD.FTZ R14, R15, R4 ;  /* 0x000000040f0e7221 */ /* 0x000fe20000010000 */
[----:B------:R-:W-:-:S02]  /*a7c0*/  F2FP.F16.F32.PACK_AB R4, R5, R4 ;  /* 0x000000040504723e */ /* 0x000fc400000000ff */
[----:B------:R-:W-:Y:S01]  /*a7d0*/  IADD3 R24, R86, 0x9, RZ ;  /* 0x0000000956187810 */ /* 0x000fe20007ffe0ff */
[--C-:B------:R-:W-:Y:S01]  /*a7e0*/  FADD.FTZ R3, R14, R5.reuse ;  /* 0x000000050e037221 */ /* 0x100fe20000010000 */
[----:B------:R-:W-:Y:S01]  /*a7f0*/  PRMT R5, R2, 0x7610, R5 ;  /* 0x0000761002057816 */ /* 0x000fe20000000005 */
[----:B------:R-:W-:Y:S01]  /*a800*/  BAR.SYNC.DEFER_BLOCKING 0x0 ;  /* 0x0000000000007b1d */ /* 0x000fe20000010000 */
[----:B------:R-:W-:Y:S01]  /*a810*/  PRMT R10, R4, 0x7632, R10 ;  /* 0x00007632040a7816 */ /* 0x000fe2000000000a */
[----:B------:R-:W-:Y:S01]  /*a820*/  FADD.FTZ R2, R3, R6 ;  /* 0x0000000603027221 */ /* 0x000fe20000010000 */
[----:B------:R-:W-:Y:S02]  /*a830*/  F2FP.F16.F32.PACK_AB R6, R7, R6 ;  /* 0x000000060706723e */ /* 0x000fe400000000ff */
[----:B------:R-:W-:Y:S01]  /*a840*/  LEA R20, R20, UR7, 0x1 ;  /* 0x0000000714147c11 */ /* 0x000fe2000f8e08ff */
[----:B------:R-:W-:Y:S01]  /*a850*/  FADD.FTZ R7, R2, R7 ;  /* 0x0000000702077221 */ /* 0x000fe20000010000 */
[----:B------:R-:W-:-:S02]  /*a860*/  PRMT R14, R6, 0x7632, R14 ;  /* 0x00007632060e7816 */ /* 0x000fc4000000000e */
[----:B------:R-:W-:Y:S02]  /*a870*/  LEA.HI.SX32 R22, R22, R86, 0x1b ;  /* 0x0000005616167211 */ /* 0x000fe400078fdaff */
[----:B------:R-:W-:Y:S01]  /*a880*/  F2FP.F16.F32.PACK_AB R3, R157, R8 ;  /* 0x000000089d03723e */ /* 0x000fe200000000ff */
[----:B------:R-:W-:Y:S01]  /*a890*/  FADD.FTZ R8, R7, R8 ;  /* 0x0000000807087221 */ /* 0x000fe20000010000 */
[----:B------:R-:W-:Y:S02]  /*a8a0*/  LEA.HI.SX32 R24, R24, R86, 0x1b ;  /* 0x0000005618187211 */ /* 0x000fe400078fdaff */
[----:B------:R-:W-:Y:S01]  /*a8b0*/  LEA R22, R22, UR7, 0x1 ;  /* 0x0000000716167c11 */ /* 0x000fe2000f8e08ff */
[----:B------:R-:W-:Y:S01]  /*a8c0*/  FADD.FTZ R157, R8, R157 ;  /* 0x0000009d089d7221 */ /* 0x000fe20000010000 */
[----:B------:R-:W-:Y:S01]  /*a8d0*/  LEA R24, R24, UR7, 0x1 ;  /* 0x0000000718187c11 */ /* 0x000fe2000f8e08ff */
[----:B------:R0:W-:Y:S04]  /*a8e0*/  STS.U16 [R46], R5 ;  /* 0x000000052e007388 */ /* 0x0001e80000000400 */
[----:B------:R1:W-:Y:S04]  /*a8f0*/  STS.U16 [R16+0x2], R11 ;  /* 0x0000020b10007388 */ /* 0x0003e80000000400 */
[----:B------:R2:W-:Y:S01]  /*a900*/  STS.U16 [R17+0x4], R4 ;  /* 0x0000040411007388 */ /* 0x0005e20000000400 */
[----:B0-----:R-:W-:-:S03]  /*a910*/  F2FP.F16.F32.PACK_AB R5, R161, R160 ;  /* 0x000000a0a105723e */ /* 0x001fc600000000ff */
[----:B------:R-:W-:Y:S01]  /*a920*/  STS.U16 [R18+0x6], R10 ;  /* 0x0000060a12007388 */ /* 0x000fe20000000400 */
[----:B-1----:R-:W-:-:S03]  /*a930*/  PRMT R11, R3, 0x7632, R11 ;  /* 0x00007632030b7816 */ /* 0x002fc6000000000b */
[----:B------:R0:W-:Y:S01]  /*a940*/  STS.U16 [R19+0x8], R6 ;  /* 0x0000080613007388 */ /* 0x0001e20000000400 */
[----:B--2---:R-:W-:Y:S01]  /*a950*/  F2FP.F16.F32.PACK_AB R4, R159, R158 ;  /* 0x0000009e9f04723e */ /* 0x004fe200000000ff */
[----:B------:R-:W-:Y:S02]  /*a960*/  FADD.FTZ R158, R157, R158 ;  /* 0x0000009e9d9e7221 */ /* 0x000fe40000010000 */
[----:B------:R-:W-:Y:S01]  /*a970*/  STS.U16 [R20+0xa], R14 ;  /* 0x00000a0e14007388 */ /* 0x000fe20000000400 */
[----:B------:R-:W-:Y:S01]  /*a980*/  PRMT R15, R4, 0x7610, R15 ;  /* 0x00007610040f7816 */ /* 0x000fe2000000000f */
[----:B------:R-:W-:Y:S02]  /*a990*/  FADD.FTZ R159, R158, R159 ;  /* 0x0000009f9e9f7221 */ /* 0x000fe40000010000 */
[----:B------:R1:W-:Y:S01]  /*a9a0*/  STS.U16 [R21+0xc], R3 ;  /* 0x00000c0315007388 */ /* 0x0003e20000000400 */
[----:B------:R-:W-:Y:S02]  /*a9b0*/  PRMT R16, R4, 0x7632, R16 ;  /* 0x0000763204107816 */ /* 0x000fe40000000010 */
[----:B------:R-:W-:Y:S01]  /*a9c0*/  F2FP.F16.F32.PACK_AB R4, R9, R32 ;  /* 0x000000200904723e */ /* 0x000fe200000000ff */
[----:B------:R-:W-:Y:S01]  /*a9d0*/  STS.U16 [R22+0xe], R11 ;  /* 0x00000e0b16007388 */ /* 0x000fe20000000400 */
[----:B0-----:R-:W-:Y:S01]  /*a9e0*/  PRMT R6, R5, 0x7632, R6 ;  /* 0x0000763205067816 */ /* 0x001fe20000000006 */
[----:B------:R-:W-:Y:S01]  /*a9f0*/  FADD.FTZ R160, R159, R160 ;  /* 0x000000a09fa07221 */ /* 0x000fe20000010000 */
[----:B------:R-:W-:Y:S01]  /*aa00*/  PRMT R10, R4, 0x7632, R10 ;  /* 0x00007632040a7816 */ /* 0x000fe2000000000a */
        /* <DEDUP_REMOVED lines=41> */
[----:B-----5:R-:W-:Y:S01]  /*aca0*/  IMAD.MOV.U32 R2, RZ, RZ, R64 ;  /* 0x000000ffff027224 */ /* 0x020fe200078e0040 */
[----:B------:R-:W-:Y:S01]  /*acb0*/  MOV R3, R65 ;  /* 0x0000004100037202 */ /* 0x000fe20000000f00 */
        /* <DEDUP_REMOVED lines=12> */
.L_x_496:
[----:B------:R-:W-:Y:S05]  /*ad80*/  BSYNC B0 ;  /* 0x0000000000007941 */ /* 0x000fea0003800000 */
.L_x_495:
[----:B------:R-:W-:Y:S01]  /*ad90*/  ULDC.64 UR8, c[0x0][0x3b0] ;  /* 0x0000ec0000087ab9 */ /* 0x000fe20000000a00 */
[----:B------:R-:W-:Y:S01]  /*ada0*/  UMOV UR13, UR32 ;  /* 0x00000020000d7c82 */ /* 0x000fe20008000000 */
[----:B------:R-:W-:Y:S01]  /*adb0*/  ULDC.64 UR30, c[0x0][0x3f0] ;  /* 0x0000fc00001e7ab9 */ /* 0x000fe20000000a00 */
[----:B------:R-:W-:Y:S01]  /*adc0*/  UIMAD.WIDE.U32 UR12, UR52, UR8, UR12 ;  /* 0x00000008340c72a5 */ /* 0x000fe2000f8e000c */
[C---:B------:R-:W-:Y:S01]  /*add0*/  LEA R2, P0, R0.reuse, UR30, 0x1 ;  /* 0x0000001e00027c11 */ /* 0x040fe2000f8008ff */
        /* <DEDUP_REMOVED lines=9> */
[----:B------:R-:W-:Y:S01]  /*ae70*/  MOV R3, UR11 ;  /* 0x0000000b00037c02 */ /* 0x000fe20008000f00 */
[----:B------:R-:W-:Y:S01]  /*ae80*/  UISETP.GT.AND UP0, UPT, UR15, 0x1, UPT ;  /* 0x000000010f00788c */ /* 0x000fe2000bf04270 */
[----:B------:R-:W-:Y:S01]  /*ae90*/  ISETP.GE.AND P6, PT, R58, R6, PT ;  /* 0x000000063a00720c */ /* 0x000fe20003fc6270 */
[----:B------:R-:W-:Y:S01]  /*aea0*/  UIADD3 UR47, UP2, UR47, -0x1000, URZ ;  /* 0xfffff0002f2f7890 */ /* 0x000fe2000ff5e03f */
[----:B------:R-:W-:Y:S01]  /*aeb0*/  LEA R2, P0, R3, R2, 0x1 ;  /* 0x0000000203027211 */ /* 0x000fe200078008ff */
[----:B0-----:R-:W-:Y:S01]  /*aec0*/  IMAD.U32 R4, RZ, RZ, UR10 ;  /* 0x0000000aff047e24 */ /* 0x001fe2000f8e00ff */
[-C--:B------:R-:W-:Y:S01]  /*aed0*/  ISETP.GE.AND P1, PT, R56, R6.reuse, PT ;  /* 0x000000063800720c */ /* 0x080fe20003f26270 */
[----:B------:R-:W-:Y:S01]  /*aee0*/  UIADD3 UR21, UP3, UR21, -0x1000, URZ ;  /* 0xfffff00015157890 */ /* 0x000fe2000ff7e03f */
[----:B------:R-:W-:Y:S01]  /*aef0*/  ISETP.GE.AND P2, PT, R55, R6, PT ;  /* 0x000000063700720c */ /* 0x000fe20003f46270 */
[----:B------:R-:W-:Y:S01]  /*af00*/  UIADD3 UR19, UP4, UR19, -0x1000, URZ ;  /* 0xfffff00013137890 */ /* 0x000fe2000ff9e03f */
[----:B------:R-:W-:Y:S01]  /*af10*/  LEA.HI.X R3, R3, R0, R4, 0x1, P0 ;  /* 0x0000000003037211 */ /* 0x000fe200000f0c04 */
[----:B------:R-:W-:Y:S01]  /*af20*/  UIADD3 UR4, UR4, 0x1, URZ ;  /* 0x0000000104047890 */ /* 0x000fe2000fffe03f */
        /* <DEDUP_REMOVED lines=30> */
.L_x_442:
        /* <DEDUP_REMOVED lines=41> */
.L_x_499:
[----:B------:R-:W-:Y:S05]  /*b3a0*/  BSYNC B0 ;  /* 0x0000000000007941 */ /* 0x000fea0003800000 */
.L_x_498:
        /* <DEDUP_REMOVED lines=38> */
[----:B------:R-:W-:Y:S01]  /*b610*/  MOV R2, UR28 ;  /* 0x0000001c00027c02 */ /* 0x000fe20008000f00 */
[----:B------:R-:W-:Y:S02]  /*b620*/  IMAD.U32 R3, RZ, RZ, UR29 ;  /* 0x0000001dff037e24 */ /* 0x000fe4000f8e00ff */
[----:B-1----:R-:W-:-:S05]  /*b630*/  @!P0 FADD.FTZ R7, R0, R5 ;  /* 0x0000000500078221 */ /* 0x002fca0000010000 */
[----:B------:R4:W-:Y:S01]  /*b640*/  REDG.E.ADD.F32.FTZ.RN.STRONG.GPU desc[UR22][R2.64], R7 ;  /* 0x00000007020079a6 */ /* 0x0009e2000c10f396 */
[----:B------:R-:W-:Y:S01]  /*b650*/  HFMA2.MMA R11, -RZ, RZ, 0, 0 ;  /* 0x00000000ff0b7435 */ /* 0x000fe200000001ff */
[----:B------:R-:W-:Y:S10]  /*b660*/  BRA `(.L_x_502) ;  /* 0x0000000000047947 */ /* 0x000ff40003800000 */
.L_x_501:
[----:B------:R-:W2:Y:S02]  /*b670*/  S2R R11, SR_TID.X ;  /* 0x00000000000b7919 */ /* 0x000ea40000002100 */
.L_x_502:
[----:B------:R-:W-:Y:S05]  /*b680*/  BSYNC B0 ;  /* 0x0000000000007941 */ /* 0x000fea0003800000 */
.L_x_500:
        /* <DEDUP_REMOVED lines=23> */
.L_x_504:
[----:B0--3--:R-:W-:Y:S01]  /*b800*/  LEA R0, R11, UR8, 0x2 ;  /* 0x000000080b007c11 */ /* 0x009fe2000f8e10ff */
[----:B--2---:R-:W-:Y:S01]  /*b810*/  IMAD.U32 R8, RZ, RZ, UR12 ;  /* 0x0000000cff087e24 */ /* 0x004fe2000f8e00ff */
[----:B------:R-:W-:Y:S02]  /*b820*/  MOV R5, UR5 ;  /* 0x0000000500057c02 */ /* 0x000fe40008000f00 */
[----:B------:R-:W-:Y:S01]  /*b830*/  MOV R4, UR4 ;  /* 0x0000000400047c02 */ /* 0x000fe20008000f00 */
[----:B------:R-:W0:Y:S01]  /*b840*/  LDS R13, [R0+0x4de0] ;  /* 0x004de000000d7984 */ /* 0x000e220000000800 */
[----:B------:R-:W-:Y:S02]  /*b850*/  SHF.R.S32.HI R5, RZ, 0x1f, R11 ;  /* 0x0000001fff057819 */ /* 0x000fe4000001140b */
[----:B-1--4-:R-:W-:Y:S01]  /*b860*/  MOV R3, UR6 ;  /* 0x0000000600037c02 */ /* 0x012fe20008000f00 */
[----:B------:R-:W1:Y:S01]  /*b870*/  LDS R15, [R0+0x51e0] ;  /* 0x0051e000000f7984 */ /* 0x000e620000000800 */
[----:B------:R-:W-:Y:S01]  /*b880*/  MOV R2, R4 ;  /* 0x0000000400027202 */ /* 0x000fe20000000f00 */
[C---:B------:R-:W-:Y:S01]  /*b890*/  IMAD R4, R5.reuse, UR10, RZ ;  /* 0x0000000a05047c24 */ /* 0x040fe2000f8e02ff */
[----:B------:R-:W-:Y:S01]  /*b8a0*/  MOV R7, UR7 ;  /* 0x0000000700077c02 */ /* 0x000fe20008000f00 */
[----:B------:R-:W-:Y:S01]  /*b8b0*/  IMAD R10, R5, UR16, RZ ;  /* 0x00000010050a7c24 */ /* 0x000fe2000f8e02ff */
[----:B------:R-:W-:Y:S01]  /*b8c0*/  MOV R6, R8 ;  /* 0x0000000800067202 */ /* 0x000fe20000000f00 */
[----:B------:R-:W-:Y:S01]  /*b8d0*/  IMAD.WIDE.U32 R2, R11, UR10, R2 ;  /* 0x0000000a0b027c25 */ /* 0x000fe2000f8e0002 */
[----:B------:R-:W-:-:S03]  /*b8e0*/  MOV R9, UR13 ;  /* 0x0000000d00097c02 */ /* 0x000fc60008000f00 */
[C---:B------:R-:W-:Y:S01]  /*b8f0*/  IMAD R5, R11.reuse, UR11, R4 ;  /* 0x0000000b0b057c24 */ /* 0x040fe2000f8e0204 */
[----:B------:R-:W-:Y:S01]  /*b900*/  LEA R4, P0, R2, UR14, 0x2 ;  /* 0x0000000e02047c11 */ /* 0x000fe2000f8010ff */
[C---:B------:R-:W-:Y:S02]  /*b910*/  IMAD R9, R11.reuse, UR17, R10 ;  /* 0x000000110b097c24 */ /* 0x040fe4000f8e020a */
[----:B------:R-:W-:Y:S01]  /*b920*/  IMAD.WIDE.U32 R6, R11, UR16, R6 ;  /* 0x000000100b067c25 */ /* 0x000fe2000f8e0006 */
[----:B------:R-:W-:-:S03]  /*b930*/  IADD3 R5, R3, R5, RZ ;  /* 0x0000000503057210 */ /* 0x000fc60007ffe0ff */
[----:B------:R-:W-:Y:S01]  /*b940*/  VIADD R11, R11, UR9 ;  /* 0x000000090b0b7c36 */ /* 0x000fe20008000000 */
[----:B------:R-:W-:Y:S02]  /*b950*/  LEA.HI.X R5, R2, UR15, R5, 0x2, P0 ;  /* 0x0000000f02057c11 */ /* 0x000fe400080f1405 */
[----:B------:R-:W-:Y:S02]  /*b960*/  IADD3 R3, R7, R9, RZ ;  /* 0x0000000907037210 */ /* 0x000fe40007ffe0ff */
[----:B------:R-:W-:Y:S02]  /*b970*/  ISETP.GE.AND P0, PT, R11, UR20, PT ;  /* 0x000000140b007c0c */ /* 0x000fe4000bf06270 */
[----:B------:R-:W-:-:S04]  /*b980*/  LEA R8, P1, R6, UR18, 0x2 ;  /* 0x0000001206087c11 */ /* 0x000fc8000f8210ff */
[----:B------:R-:W-:Y:S01]  /*b990*/  LEA.HI.X R9, R6, UR19, R3, 0x2, P1 ;  /* 0x0000001306097c11 */ /* 0x000fe200088f1403 */
[----:B0-----:R2:W-:Y:S04]  /*b9a0*/  REDG.E.ADD.F32.FTZ.RN.STRONG.GPU desc[UR22][R4.64], R13 ;  /* 0x0000000d040079a6 */ /* 0x0015e8000c10f396 */
[----:B-1----:R2:W-:Y:S02]  /*b9b0*/  REDG.E.ADD.F32.FTZ.RN.STRONG.GPU desc[UR22][R8.64], R15 ;  /* 0x0000000f080079a6 */ /* 0x0025e4000c10f396 */
[----:B------:R-:W-:Y:S05]  /*b9c0*/  @!P0 BRA `(.L_x_504) ;  /* 0xfffffffc008c8947 */ /* 0x000fea000383ffff */
[----:B------:R-:W-:Y:S05]  /*b9d0*/  BSYNC B0 ;  /* 0x0000000000007941 */ /* 0x000fea0003800000 */
.L_x_503:
[----:B------:R-:W-:Y:S05]  /*b9e0*/  EXIT ;  /* 0x000000000000794d */ /* 0x000fea0003800000 */
.L_x_452:
[----:B------:R-:W-:Y:S01]  /*b9f0*/  HFMA2.MMA R89, -RZ, RZ, 0, 5.9604644775390625e-08 ;  /* 0x00000001ff597435 */ /* 0x000fe200000001ff */
[----:B------:R-:W-:Y:S02]  /*ba00*/  MOV R165, R162 ;  /* 0x000000a200a57202 */ /* 0x000fe40000000f00 */
[----:B------:R-:W-:Y:S02]  /*ba10*/  MOV R88, RZ ;  /* 0x000000ff00587202 */ /* 0x000fe40000000f00 */
[----:B------:R-:W-:-:S07]  /*ba20*/  MOV R154, 0xffffffff ;  /* 0xffffffff009a7802 */ /* 0x000fce0000000f00 */
[----:B------:R-:W-:Y:S05]  /*ba30*/  WARPSYNC.COLLECTIVE R154, `(.L_x_505) ;  /* 0x000000009a087348 */ /* 0x000fea0003c00000 */
[----:B------:R0:W1:Y:S02]  /*ba40*/  SHFL.UP P0, R156, R165, R89, R88 ;  /* 0x04000059a59c7389 */ /* 0x0000640000000058 */
[----:B01----:R-:W-:Y:S01]  /*ba50*/  ENDCOLLECTIVE ;  /* 0x000000000000791b */ /* 0x003fe20003800000 */
.L_x_505:
[----:B------:R-:W-:Y:S01]  /*ba60*/  IMAD.MOV.U32 R165, RZ, RZ, R163 ;  /* 0x000000ffffa57224 */ /* 0x000fe200078e00a3 */
[----:B------:R-:W-:-:S07]  /*ba70*/  MOV R153, R156 ;  /* 0x0000009c00997202 */ /* 0x000fce0000000f00 */
[----:B------:R-:W-:Y:S05]  /*ba80*/  WARPSYNC.COLLECTIVE R154, `(.L_x_506) ;  /* 0x000000009a087348 */ /* 0x000fea0003c00000 */
[----:B------:R0:W1:Y:S02]  /*ba90*/  SHFL.UP P0, R156, R165, R89, R88 ;  /* 0x04000059a59c7389 */ /* 0x0000640000000058 */
[----:B01----:R-:W-:Y:S01]  /*baa0*/  ENDCOLLECTIVE ;  /* 0x000000000000791b */ /* 0x003fe20003800000 */
.L_x_506:
[----:B------:R-:W0:Y:S01]  /*bab0*/  S2R R154, SR_LANEID ;  /* 0x00000000009a7919 */ /* 0x000e220000000000 */
[----:B------:R-:W-:Y:S01]  /*bac0*/  HFMA2.MMA R89, -RZ, RZ, 0, 1.1920928955078125e-07 ;  /* 0x00000002ff597435 */ /* 0x000fe200000001ff */
[----:B------:R-:W-:Y:S02]  /*bad0*/  MOV R88, R156 ;  /* 0x0000009c00587202 */ /* 0x000fe40000000f00 */
[----:B0-----:R-:W-:Y:S02]  /*bae0*/  ISETP.GE.AND P0, PT, R154, 0x1, PT ;  /* 0x000000019a00780c */ /* 0x001fe40003f06270 */
[----:B------:R-:W-:-:S11]  /*baf0*/  MOV R154, 0xffffffff ;  /* 0xffffffff009a7802 */ /* 0x000fd60000000f00 */
[C---:B------:R-:W-:Y:S01]  /*bb00*/  @P0 FFMA.FTZ R163, R162.reuse, R88, R163 ;  /* 0x00000058a2a30223 */ /* 0x040fe200000100a3 */
[----:B------:R-:W-:Y:S01]  /*bb10*/  @P0 FMUL.FTZ R162, R162, R153 ;  /* 0x00000099a2a20220 */ /* 0x000fe20000410000 */
[----:B------:R-:W-:-:S04]  /*bb20*/  MOV R88, RZ ;  /* 0x000000ff00587202 */ /* 0x000fc80000000f00 */
[----:B------:R-:W-:-:S07]  /*bb30*/  MOV R165, R162 ;  /* 0x000000a200a57202 */ /* 0x000fce0000000f00 */
[----:B------:R-:W-:Y:S05]  /*bb40*/  WARPSYNC.COLLECTIVE R154, `(.L_x_507) ;  /* 0x000000009a087348 */ /* 0x000fea0003c00000 */
[----:B------:R0:W1:Y:S02]  /*bb50*/  SHFL.UP P0, R156, R165, R89, R88 ;  /* 0x04000059a59c7389 */ /* 0x0000640000000058 */
[----:B01----:R-:W-:Y:S01]  /*bb60*/  ENDCOLLECTIVE ;  /* 0x000000000000791b */ /* 0x003fe20003800000 */
.L_x_507:
[----:B------:R-:W-:Y:S01]  /*bb70*/  MOV R165, R163 ;  /* 0x000000a300a57202 */ /* 0x000fe20000000f00 */
[----:B------:R-:W-:-:S07]  /*bb80*/  IMAD.MOV.U32 R153, RZ, RZ, R156 ;  /* 0x000000ffff997224 */ /* 0x000fce00078e009c */
[----:B------:R-:W-:Y:S05]  /*bb90*/  WARPSYNC.COLLECTIVE R154, `(.L_x_508) ;  /* 0x000000009a087348 */ /* 0x000fea0003c00000 */
[----:B------:R0:W1:Y:S02]  /*bba0*/  SHFL.UP P0, R156, R165, R89, R88 ;  /* 0x04000059a59c7389 */ /* 0x0000640000000058 */
[----:B01----:R-:W-:Y:S01]  /*bbb0*/  ENDCOLLECTIVE ;  /* 0x000000000000791b */ /* 0x003fe20003800000 */
.L_x_508:
[----:B------:R-:W0:Y:S01]  /*bbc0*/  S2R R154, SR_LANEID ;  /* 0x00000000009a7919 */ /* 0x000e220000000000 */
[----:B------:R-:W-:Y:S01]  /*bbd0*/  HFMA2.MMA R89, -RZ, RZ, 0, 2.384185791015625e-07 ;  /* 0x00000004ff597435 */ /* 0x000fe200000001ff */
[----:B------:R-:W-:Y:S02]  /*bbe0*/  MOV R88, R156 ;  /* 0x0000009c00587202 */ /* 0x000fe40000000f00 */
[----:B0-----:R-:W-:Y:S01]  /*bbf0*/  ISETP.GE.AND P0, PT, R154, 0x2, PT ;  /* 0x000000029a00780c */ /* 0x001fe20003f06270 */
[----:B------:R-:W-:-:S12]  /*bc00*/  IMAD.MOV.U32 R154, RZ, RZ, -0x1 ;  /* 0xffffffffff9a7424 */ /* 0x000fd800078e00ff */
[C---:B------:R-:W-:Y:S01]  /*bc10*/  @P0 FFMA.FTZ R163, R162.reuse, R88, R163 ;  /* 0x00000058a2a30223 */ /* 0x040fe200000100a3 */
[----:B------:R-:W-:Y:S01]  /*bc20*/  @P0 FMUL.FTZ R162, R162, R153 ;  /* 0x00000099a2a20220 */ /* 0x000fe20000410000 */
[----:B------:R-:W-:-:S04]  /*bc30*/  MOV R88, RZ ;  /* 0x000000ff00587202 */ /* 0x000fc80000000f00 */
[----:B------:R-:W-:-:S07]  /*bc40*/  MOV R165, R162 ;  /* 0x000000a200a57202 */ /* 0x000fce0000000f00 */
[----:B------:R-:W-:Y:S05]  /*bc50*/  WARPSYNC.COLLECTIVE R154, `(.L_x_509) ;  /* 0x000000009a087348 */ /* 0x000fea0003c00000 */
[----:B------:R0:W1:Y:S02]  /*bc60*/  SHFL.UP P0, R156, R165, R89, R88 ;  /* 0x04000059a59c7389 */ /* 0x0000640000000058 */
[----:B01----:R-:W-:Y:S01]  /*bc70*/  ENDCOLLECTIVE ;  /* 0x000000000000791b */ /* 0x003fe20003800000 */
.L_x_509:
[----:B------:R-:W-:Y:S02]  /*bc80*/  MOV R165, R163 ;  /* 0x000000a300a57202 */ /* 0x000fe40000000f00 */
[----:B------:R-:W-:-:S07]  /*bc90*/  MOV R153, R156 ;  /* 0x0000009c00997202 */ /* 0x000fce0000000f00 */
[----:B------:R-:W-:Y:S05]  /*bca0*/  WARPSYNC.COLLECTIVE R154, `(.L_x_510) ;  /* 0x000000009a087348 */ /* 0x000fea0003c00000 */
[----:B------:R0:W1:Y:S02]  /*bcb0*/  SHFL.UP P0, R156, R165, R89, R88 ;  /* 0x04000059a59c7389 */ /* 0x0000640000000058 */
[----:B01----:R-:W-:Y:S01]  /*bcc0*/  ENDCOLLECTIVE ;  /* 0x000000000000791b */ /* 0x003fe20003800000 */
.L_x_510:
[----:B------:R-:W0:Y:S01]  /*bcd0*/  S2R R154, SR_LANEID ;  /* 0x00000000009a7919 */ /* 0x000e220000000000 */
[----:B------:R-:W-:Y:S01]  /*bce0*/  HFMA2.MMA R89, -RZ, RZ, 0, 4.76837158203125e-07 ;  /* 0x00000008ff597435 */ /* 0x000fe200000001ff */
[----:B------:R-:W-:Y:S02]  /*bcf0*/  MOV R88, R156 ;  /* 0x0000009c00587202 */ /* 0x000fe40000000f00 */
[----:B0-----:R-:W-:Y:S02]  /*bd00*/  ISETP.GE.AND P0, PT, R154, 0x4, PT ;  /* 0x000000049a00780c */ /* 0x001fe40003f06270 */
[----:B------:R-:W-:-:S11]  /*bd10*/  MOV R154, 0xffffffff ;  /* 0xffffffff009a7802 */ /* 0x000fd60000000f00 */
[C---:B------:R-:W-:Y:S01]  /*bd20*/  @P0 FFMA.FTZ R163, R162.reuse, R88, R163 ;  /* 0x00000058a2a30223 */ /* 0x040fe200000100a3 */
[----:B------:R-:W-:Y:S01]  /*bd30*/  @P0 FMUL.FTZ R162, R162, R153 ;  /* 0x00000099a2a20220 */ /* 0x000fe20000410000 */
[----:B------:R-:W-:-:S04]  /*bd40*/  IMAD.MOV.U32 R88, RZ, RZ, RZ ;  /* 0x000000ffff587224 */ /* 0x000fc800078e00ff */
[----:B------:R-:W-:-:S07]  /*bd50*/  MOV R165, R162 ;  /* 0x000000a200a57202 */ /* 0x000fce0000000f00 */
[----:B------:R-:W-:Y:S05]  /*bd60*/  WARPSYNC.COLLECTIVE R154, `(.L_x_511) ;  /* 0x000000009a087348 */ /* 0x000fea0003c00000 */
[----:B------:R0:W1:Y:S02]  /*bd70*/  SHFL.UP P0, R156, R165, R89, R88 ;  /* 0x04000059a59c7389 */ /* 0x0000640000000058 */
[----:B01----:R-:W-:Y:S01]  /*bd80*/  ENDCOLLECTIVE ;  /* 0x000000000000791b */ /* 0x003fe20003800000 */
.L_x_511:
[----:B------:R-:W-:Y:S02]  /*bd90*/  MOV R165, R163 ;  /* 0x000000a300a57202 */ /* 0x000fe40000000f00 */
[----:B------:R-:W-:-:S07]  /*bda0*/  MOV R153, R156 ;  /* 0x0000009c00997202 */ /* 0x000fce0000000f00 */
[----:B------:R-:W-:Y:S05]  /*bdb0*/  WARPSYNC.COLLECTIVE R154, `(.L_x_512) ;  /* 0x000000009a087348 */ /* 0x000fea0003c00000 */
[----:B------:R0:W1:Y:S02]  /*bdc0*/  SHFL.UP P0, R156, R165, R89, R88 ;  /* 0x04000059a59c7389 */ /* 0x0000640000000058 */
[----:B01----:R-:W-:Y:S01]  /*bdd0*/  ENDCOLLECTIVE ;  /* 0x000000000000791b */ /* 0x003fe20003800000 */
.L_x_512:
[----:B------:R-:W0:Y:S01]  /*bde0*/  S2R R154, SR_LANEID ;  /* 0x00000000009a7919 */ /* 0x000e220000000000 */
[----:B------:R-:W-:Y:S01]  /*bdf0*/  IMAD.MOV.U32 R89, RZ, RZ, 0x10 ;  /* 0x00000010ff597424 */ /* 0x000fe200078e00ff */
[----:B------:R-:W-:Y:S02]  /*be00*/  MOV R88, R156 ;  /* 0x0000009c00587202 */ /* 0x000fe40000000f00 */
[----:B0-----:R-:W-:Y:S02]  /*be10*/  ISETP.GE.AND P0, PT, R154, 0x8, PT ;  /* 0x000000089a00780c */ /* 0x001fe40003f06270 */
[----:B------:R-:W-:-:S11]  /*be20*/  MOV R154, 0xffffffff ;  /* 0xffffffff009a7802 */ /* 0x000fd60000000f00 */
[C---:B------:R-:W-:Y:S01]  /*be30*/  @P0 FFMA.FTZ R163, R162.reuse, R88, R163 ;  /* 0x00000058a2a30223 */ /* 0x040fe200000100a3 */
[----:B------:R-:W-:Y:S01]  /*be40*/  @P0 FMUL.FTZ R162, R162, R153 ;  /* 0x00000099a2a20220 */ /* 0x000fe20000410000 */
[----:B------:R-:W-:-:S04]  /*be50*/  HFMA2.MMA R88, -RZ, RZ, 0, 0 ;  /* 0x00000000ff587435 */ /* 0x000fc800000001ff */
[----:B------:R-:W-:-:S07]  /*be60*/  MOV R165, R162 ;  /* 0x000000a200a57202 */ /* 0x000fce0000000f00 */
[----:B------:R-:W-:Y:S05]  /*be70*/  WARPSYNC.COLLECTIVE R154, `(.L_x_513) ;  /* 0x000000009a087348 */ /* 0x000fea0003c00000 */
[----:B------:R0:W1:Y:S02]  /*be80*/  SHFL.UP P0, R156, R165, R89, R88 ;  /* 0x04000059a59c7389 */ /* 0x0000640000000058 */
[----:B01----:R-:W-:Y:S01]  /*be90*/  ENDCOLLECTIVE ;  /* 0x000000000000791b */ /* 0x003fe20003800000 */
.L_x_513:
[----:B------:R-:W-:Y:S02]  /*bea0*/  MOV R165, R163 ;  /* 0x000000a300a57202 */ /* 0x000fe40000000f00 */
[----:B------:R-:W-:-:S07]  /*beb0*/  MOV R153, R156 ;  /* 0x0000009c00997202 */ /* 0x000fce0000000f00 */
[----:B------:R-:W-:Y:S05]  /*bec0*/  WARPSYNC.COLLECTIVE R154, `(.L_x_514) ;  /* 0x000000009a087348 */ /* 0x000fea0003c00000 */
[----:B------:R0:W1:Y:S02]  /*bed0*/  SHFL.UP P0, R156, R165, R89, R88 ;  /* 0x04000059a59c7389 */ /* 0x0000640000000058 */
[----:B01----:R-:W-:Y:S01]  /*bee0*/  ENDCOLLECTIVE ;  /* 0x000000000000791b */ /* 0x003fe20003800000 */
.L_x_514:
[----:B------:R-:W-:Y:S01]  /*bef0*/  MOV R88, R156 ;  /* 0x0000009c00587202 */ /* 0x000fe20000000f00 */
[----:B------:R-:W-:Y:S06]  /*bf00*/  BRA `(.L_x_515) ;  /* 0xffffffac00f07947 */ /* 0x000fec000383ffff */
.L_x_453:
[----:B------:R-:W-:Y:S01]  /*bf10*/  HFMA2.MMA R89, -RZ, RZ, 0, 1.847743988037109375e-06 ;  /* 0x0000001fff597435 */ /* 0x000fe200000001ff */
[----:B------:R-:W-:Y:S01]  /*bf20*/  BSSY B0, `(.L_x_516) ;  /* 0x0000007000007945 */ /* 0x000fe20003800000 */
[----:B------:R-:W-:Y:S01]  /*bf30*/  IMAD.MOV.U32 R153, RZ, RZ, R162 ;  /* 0x000000ffff997224 */ /* 0x000fe200078e00a2 */
[----:B------:R-:W-:Y:S02]  /*bf40*/  MOV R88, 0x1f ;  /* 0x0000001f00587802 */ /* 0x000fe40000000f00 */
[----:B------:R-:W-:-:S07]  /*bf50*/  MOV R154, 0xffffffff ;  /* 0xffffffff009a7802 */ /* 0x000fce0000000f00 */
[----:B------:R-:W-:Y:S05]  /*bf60*/  WARPSYNC.COLLECTIVE R154, `(.L_x_517) ;  /* 0x000000009a087348 */ /* 0x000fea0003c00000 */
[----:B------:R0:W1:Y:S02]  /*bf70*/  SHFL.IDX P3, R156, R153, R89, R88 ;  /* 0x00000059999c7389 */ /* 0x0000640000060058 */
[----:B01----:R-:W-:Y:S01]  /*bf80*/  ENDCOLLECTIVE ;  /* 0x000000000000791b */ /* 0x003fe20003800000 */
.L_x_517:
[----:B------:R-:W-:Y:S05]  /*bf90*/  BSYNC B0 ;  /* 0x0000000000007941 */ /* 0x000fea0003800000 */
.L_x_516:
[----:B------:R-:W-:Y:S05]  /*bfa0*/  BRA `(.L_x_518) ;  /* 0xffffffac00e07947 */ /* 0x000fea000383ffff */
.L_x_454:
        /* <DEDUP_REMOVED lines=8> */
.L_x_520:
[----:B------:R-:W-:Y:S05]  /*c030*/  BSYNC B0 ;  /* 0x0000000000007941 */ /* 0x000fea0003800000 */
.L_x_519:
[----:B------:R-:W-:Y:S05]  /*c040*/  BRA `(.L_x_521) ;  /* 0xffffffac00c07947 */ /* 0x000fea000383ffff */
.L_x_455:
        /* <DEDUP_REMOVED lines=8> */
.L_x_523:
[----:B------:R-:W-:Y:S05]  /*c0d0*/  BSYNC B0 ;  /* 0x0000000000007941 */ /* 0x000fea0003800000 */
.L_x_522:
        /* <DEDUP_REMOVED lines=9> */
.L_x_524:
[----:B------:R-:W-:Y:S01]  /*c170*/  HFMA2.MMA R89, -RZ, RZ, 0, 0 ;  /* 0x00000000ff597435 */ /* 0x000fe200000001ff */
[----:B------:R-:W-:Y:S02]  /*c180*/  MOV R88, 0x1f ;  /* 0x0000001f00587802 */ /* 0x000fe40000000f00 */
[----:B------:R-:W-:-:S08]  /*c190*/  MOV R163, R156 ;  /* 0x0000009c00a37202 */ /* 0x000fd00000000f00 */
[----:B------:R-:W-:Y:S05]  /*c1a0*/  WARPSYNC.COLLECTIVE R154, `(.L_x_525) ;  /* 0x000000009a087348 */ /* 0x000fea0003c00000 */
[----:B------:R0:W1:Y:S02]  /*c1b0*/  SHFL.IDX P3, R156, R153, R89, R88 ;  /* 0x00000059999c7389 */ /* 0x0000640000060058 */
[----:B01----:R-:W-:Y:S01]  /*c1c0*/  ENDCOLLECTIVE ;  /* 0x000000000000791b */ /* 0x003fe20003800000 */
.L_x_525:
[----:B------:R-:W-:Y:S02]  /*c1d0*/  MOV R153, R81 ;  /* 0x0000005100997202 */ /* 0x000fe40000000f00 */
[----:B------:R-:W-:-:S07]  /*c1e0*/  MOV R80, R156 ;  /* 0x0000009c00507202 */ /* 0x000fce0000000f00 */
[----:B------:R-:W-:Y:S05]  /*c1f0*/  WARPSYNC.COLLECTIVE R154, `(.L_x_526) ;  /* 0x000000009a087348 */ /* 0x000fea0003c00000 */
[----:B------:R0:W1:Y:S02]  /*c200*/  SHFL.IDX P3, R156, R153, R89, R88 ;  /* 0x00000059999c7389 */ /* 0x0000640000060058 */
[----:B01----:R-:W-:Y:S01]  /*c210*/  ENDCOLLECTIVE ;  /* 0x000000000000791b */ /* 0x003fe20003800000 */
.L_x_526:
[----:B------:R-:W-:Y:S01]  /*c220*/  MOV R81, R156 ;  /* 0x0000009c00517202 */ /* 0x000fe20000000f00 */
[----:B------:R-:W-:Y:S06]  /*c230*/  BRA `(.L_x_527) ;  /* 0xffffffac005c7947 */ /* 0x000fec000383ffff */
.L_x_457:
[----:B------:R-:W-:Y:S01]  /*c240*/  HFMA2.MMA R156, -RZ, RZ, 0, 5.9604644775390625e-08 ;  /* 0x00000001ff9c7435 */ /* 0x000fe200000001ff */
[----:B------:R-:W-:Y:S01]  /*c250*/  IMAD.MOV.U32 R163, RZ, RZ, R155 ;  /* 0x000000ffffa37224 */ /* 0x000fe200078e009b */
[----:B------:R-:W-:Y:S02]  /*c260*/  MOV R89, 0x1f ;  /* 0x0000001f00597802 */ /* 0x000fe40000000f00 */
[----:B------:R-:W-:-:S07]  /*c270*/  MOV R154, 0xffffffff ;  /* 0xffffffff009a7802 */ /* 0x000fce0000000f00 */
[----:B------:R-:W-:Y:S05]  /*c280*/  WARPSYNC.COLLECTIVE R154, `(.L_x_528) ;  /* 0x000000009a087348 */ /* 0x000fea0003c00000 */
[----:B------:R0:W1:Y:S02]  /*c290*/  SHFL.DOWN P6, R153, R163, R156, R89 ;  /* 0x0800009ca3997389 */ /* 0x00006400000c0059 */
[----:B01----:R-:W-:Y:S01]  /*c2a0*/  ENDCOLLECTIVE ;  /* 0x000000000000791b */ /* 0x003fe20003800000 */
.L_x_528:
[----:B------:R-:W-:Y:S02]  /*c2b0*/  MOV R163, R162 ;  /* 0x000000a200a37202 */ /* 0x000fe40000000f00 */
[----:B------:R-:W-:-:S07]  /*c2c0*/  MOV R88, R153 ;  /* 0x0000009900587202 */ /* 0x000fce0000000f00 */
[----:B------:R-:W-:Y:S05]  /*c2d0*/  WARPSYNC.COLLECTIVE R154, `(.L_x_529) ;  /* 0x000000009a087348 */ /* 0x000fea0003c00000 */
[----:B------:R0:W1:Y:S02]  /*c2e0*/  SHFL.DOWN P6, R153, R163, R156, R89 ;  /* 0x0800009ca3997389 */ /* 0x00006400000c0059 */
[----:B01----:R-:W-:Y:S01]  /*c2f0*/  ENDCOLLECTIVE ;  /* 0x000000000000791b */ /* 0x003fe20003800000 */
.L_x_529:
        /* <DEDUP_REMOVED lines=9> */
.L_x_530:
[----:B------:R-:W-:Y:S02]  /*c390*/  MOV R163, R162 ;  /* 0x000000a200a37202 */ /* 0x000fe40000000f00 */
[----:B------:R-:W-:-:S07]  /*c3a0*/  MOV R88, R153 ;  /* 0x0000009900587202 */ /* 0x000fce0000000f00 */
[----:B------:R-:W-:Y:S05]  /*c3b0*/  WARPSYNC.COLLECTIVE R154, `(.L_x_531) ;  /* 0x000000009a087348 */ /* 0x000fea0003c00000 */
[----:B------:R0:W1:Y:S02]  /*c3c0*/  SHFL.DOWN P6, R153, R163, R156, R89 ;  /* 0x0800009ca3997389 */ /* 0x00006400000c0059 */
[----:B01----:R-:W-:Y:S01]  /*c3d0*/  ENDCOLLECTIVE ;  /* 0x000000000000791b */ /* 0x003fe20003800000 */
.L_x_531:
        /* <DEDUP_REMOVED lines=9> */
.L_x_532:
[----:B------:R-:W-:Y:S02]  /*c470*/  MOV R163, R162 ;  /* 0x000000a200a37202 */ /* 0x000fe40000000f00 */
[----:B------:R-:W-:-:S07]  /*c480*/  MOV R88, R153 ;  /* 0x0000009900587202 */ /* 0x000fce0000000f00 */
[----:B------:R-:W-:Y:S05]  /*c490*/  WARPSYNC.COLLECTIVE R154, `(.L_x_533) ;  /* 0x000000009a087348 */ /* 0x000fea0003c00000 */
[----:B------:R0:W1:Y:S02]  /*c4a0*/  SHFL.DOWN P6, R153, R163, R156, R89 ;  /* 0x0800009ca3997389 */ /* 0x00006400000c0059 */
[----:B01----:R-:W-:Y:S01]  /*c4b0*/  ENDCOLLECTIVE ;  /* 0x000000000000791b */ /* 0x003fe20003800000 */
.L_x_533:
        /* <DEDUP_REMOVED lines=9> */
.L_x_534:
[----:B------:R-:W-:Y:S02]  /*c550*/  MOV R163, R162 ;  /* 0x000000a200a37202 */ /* 0x000fe40000000f00 */
[----:B------:R-:W-:-:S07]  /*c560*/  MOV R88, R153 ;  /* 0x0000009900587202 */ /* 0x000fce0000000f00 */
[----:B------:R-:W-:Y:S05]  /*c570*/  WARPSYNC.COLLECTIVE R154, `(.L_x_535) ;  /* 0x000000009a087348 */ /* 0x000fea0003c00000 */
[----:B------:R0:W1:Y:S02]  /*c580*/  SHFL.DOWN P6, R153, R163, R156, R89 ;  /* 0x0800009ca3997389 */ /* 0x00006400000c0059 */
[----:B01----:R-:W-:Y:S01]  /*c590*/  ENDCOLLECTIVE ;  /* 0x000000000000791b */ /* 0x003fe20003800000 */
.L_x_535:
        /* <DEDUP_REMOVED lines=9> */
.L_x_536:
[----:B------:R-:W-:Y:S02]  /*c630*/  MOV R163, R162 ;  /* 0x000000a200a37202 */ /* 0x000fe40000000f00 */
[----:B------:R-:W-:-:S07]  /*c640*/  MOV R88, R153 ;  /* 0x0000009900587202 */ /* 0x000fce0000000f00 */
[----:B------:R-:W-:Y:S05]  /*c650*/  WARPSYNC.COLLECTIVE R154, `(.L_x_537) ;  /* 0x000000009a087348 */ /* 0x000fea0003c00000 */
[----:B------:R0:W1:Y:S02]  /*c660*/  SHFL.DOWN P6, R153, R163, R156, R89 ;  /* 0x0800009ca3997389 */ /* 0x00006400000c0059 */
[----:B01----:R-:W-:Y:S01]  /*c670*/  ENDCOLLECTIVE ;  /* 0x000000000000791b */ /* 0x003fe20003800000 */
.L_x_537:
        /* <DEDUP_REMOVED lines=10> */
.L_x_538:
[----:B------:R-:W-:Y:S02]  /*c720*/  MOV R153, R162 ;  /* 0x000000a200997202 */ /* 0x000fe40000000f00 */
[----:B------:R-:W-:-:S07]  /*c730*/  MOV R164, R156 ;  /* 0x0000009c00a47202 */ /* 0x000fce0000000f00 */
[----:B------:R-:W-:Y:S05]  /*c740*/  WARPSYNC.COLLECTIVE R154, `(.L_x_539) ;  /* 0x000000009a087348 */ /* 0x000fea0003c00000 */
[----:B------:R0:W1:Y:S02]  /*c750*/  SHFL.IDX P3, R156, R153, R89, R88 ;  /* 0x00000059999c7389 */ /* 0x0000640000060058 */
[----:B01----:R-:W-:Y:S01]  /*c760*/  ENDCOLLECTIVE ;  /* 0x000000000000791b */ /* 0x003fe20003800000 */
.L_x_539:
[----:B------:R-:W-:Y:S01]  /*c770*/  MOV R89, 0x1f ;  /* 0x0000001f00597802 */ /* 0x000fe20000000f00 */
[----:B------:R-:W-:Y:S01]  /*c780*/  IMAD.MOV.U32 R165, RZ, RZ, R156 ;  /* 0x000000ffffa57224 */ /* 0x000fe200078e009c */
[----:B------:R-:W-:-:S11]  /*c790*/  HFMA2.MMA R156, -RZ, RZ, 0, 5.9604644775390625e-08 ;  /* 0x00000001ff9c7435 */ /* 0x000fd600000001ff */
[----:B------:R-:W-:Y:S05]  /*c7a0*/  WARPSYNC.COLLECTIVE R154, `(.L_x_540) ;  /* 0x000000009a087348 */ /* 0x000fea0003c00000 */
[----:B------:R0:W1:Y:S02]  /*c7b0*/  SHFL.DOWN P6, R153, R163, R156, R89 ;  /* 0x0800009ca3997389 */ /* 0x00006400000c0059 */
[----:B01----:R-:W-:Y:S01]  /*c7c0*/  ENDCOLLECTIVE ;  /* 0x000000000000791b */ /* 0x003fe20003800000 */
.L_x_540:
[----:B------:R-:W-:Y:S02]  /*c7d0*/  MOV R163, R162 ;  /* 0x000000a200a37202 */ /* 0x000fe40000000f00 */
[----:B------:R-:W-:-:S07]  /*c7e0*/  MOV R155, R153 ;  /* 0x00000099009b7202 */ /* 0x000fce0000000f00 */
[----:B------:R-:W-:Y:S05]  /*c7f0*/  WARPSYNC.COLLECTIVE R154, `(.L_x_541) ;  /* 0x000000009a087348 */ /* 0x000fea0003c00000 */
[----:B------:R0:W1:Y:S02]  /*c800*/  SHFL.DOWN P6, R153, R163, R156, R89 ;  /* 0x0800009ca3997389 */ /* 0x00006400000c0059 */
[----:B01----:R-:W-:Y:S01]  /*c810*/  ENDCOLLECTIVE ;  /* 0x000000000000791b */ /* 0x003fe20003800000 */
.L_x_541:
[----:B------:R-:W-:Y:S01]  /*c820*/  HFMA2.MMA R89, -RZ, RZ, 0, 0 ;  /* 0x00000000ff597435 */ /* 0x000fe200000001ff */
[----:B------:R-:W-:Y:S01]  /*c830*/  IMAD.MOV.U32 R162, RZ, RZ, R153 ;  /* 0x000000ffffa27224 */ /* 0x000fe200078e0099 */
[----:B------:R-:W-:-:S09]  /*c840*/  MOV R153, R80 ;  /* 0x0000005000997202 */ /* 0x000fd20000000f00 */
[----:B------:R-:W-:Y:S05]  /*c850*/  WARPSYNC.COLLECTIVE R154, `(.L_x_542) ;  /* 0x000000009a087348 */ /* 0x000fea0003c00000 */
[----:B------:R0:W1:Y:S02]  /*c860*/  SHFL.IDX P3, R156, R153, R89, R88 ;  /* 0x00000059999c7389 */ /* 0x0000640000060058 */
[----:B01----:R-:W-:Y:S01]  /*c870*/  ENDCOLLECTIVE ;  /* 0x000000000000791b */ /* 0x003fe20003800000 */
.L_x_542:
[----:B------:R-:W-:Y:S02]  /*c880*/  MOV R153, R81 ;  /* 0x0000005100997202 */ /* 0x000fe40000000f00 */
[----:B------:R-:W-:-:S07]  /*c890*/  MOV R163, R156 ;  /* 0x0000009c00a37202 */ /* 0x000fce0000000f00 */
[----:B------:R-:W-:Y:S05]  /*c8a0*/  WARPSYNC.COLLECTIVE R154, `(.L_x_543) ;  /* 0x000000009a087348 */ /* 0x000fea0003c00000 */
[----:B------:R0:W1:Y:S02]  /*c8b0*/  SHFL.IDX P3, R156, R153, R89, R88 ;  /* 0x00000059999c7389 */ /* 0x0000640000060058 */
[----:B01----:R-:W-:Y:S01]  /*c8c0*/  ENDCOLLECTIVE ;  /* 0x000000000000791b */ /* 0x003fe20003800000 */
.L_x_543:
[----:B------:R-:W-:Y:S01]  /*c8d0*/  MOV R89, R156 ;  /* 0x0000009c00597202 */ /* 0x000fe20000000f00 */
[----:B------:R-:W-:Y:S06]  /*c8e0*/  BRA `(.L_x_544) ;  /* 0xffffffac00847947 */ /* 0x000fec000383ffff */
.L_x_545:
        /* <DEDUP_REMOVED lines=9> */
.L_x_10917:


//--------------------- .text._Z25selective_scan_bwd_kernelI32Selective_Scan_bwd_kernel_traitsILi128ELi16ELb0ELb0ELb1ELb1ELb0EN3c104HalfEfEEv12SSMParamsBwd --------------------------
	.section	.text._Z25selective_scan_bwd_kernelI32Selective_Scan_bwd_kernel_traitsILi128ELi16ELb0ELb0ELb1ELb1ELb0EN3c104HalfEfEEv12SSMParamsBwd,"ax",@progbits
	.align	128
        .global         _Z25selective_scan_bwd_kernelI32Selective_Scan_bwd_kernel_traitsILi128ELi16ELb0ELb0ELb1ELb1ELb0EN3c104HalfEfEEv12SSMParamsBwd
        .type           _Z25selective_scan_bwd_kernelI32Selective_Scan_bwd_kernel_traitsILi128ELi16ELb0ELb0ELb1ELb1ELb0EN3c104HalfEfEEv12SSMParamsBwd,@function
        .size           _Z25selective_scan_bwd_kernelI32Selective_Scan_bwd_kernel_traitsILi128ELi16ELb0ELb0ELb1ELb1ELb0EN3c104HalfEfEEv12SSMParamsBwd,(.L_x_10918 - _Z25selective_scan_bwd_kernelI32Selective_Scan_bwd_kernel_traitsILi128ELi16ELb0ELb0ELb1ELb1ELb0EN3c104HalfEfEEv12SSMParamsBwd)
        .other          _Z25selective_scan_bwd_kernelI32Selective_Scan_bwd_kernel_traitsILi128ELi16ELb0ELb0ELb1ELb1ELb0EN3c104HalfEfEEv12SSMParamsBwd,@"STO_CUDA_ENTRY STV_DEFAULT"
_Z25selective_scan_bwd_kernelI32Selective_Scan_bwd_kernel_traitsILi128ELi16ELb0ELb0ELb1ELb1ELb0EN3c104HalfEfEEv12SSMParamsBwd:
.text._Z25selective_scan_bwd_kernelI32Selective_Scan_bwd_kernel_traitsILi128ELi16ELb0ELb0ELb1ELb1ELb0EN3c104HalfEfEEv12SSMParamsBwd:
        /* <DEDUP_REMOVED lines=28> */
[----:B------:R-:W-:-:S03]  /*01c0*/  MOV R5, UR7 ;  /* 0x0000000700057c02 */ /* 0x000fc60008000f00 */
        /* <DEDUP_REMOVED lines=145> */
.L_x_628:
[----:B------:R-:W-:Y:S01]  /*0ae0*/  ULDC UR48, c[0x0][0x224] ;  /* 0x0000890000307ab9 */ /* 0x000fe20000000800 */
[----:B------:R-:W-:Y:S01]  /*0af0*/  SHF.L.U32 R84, R62, 0x4, RZ ;  /* 0x000000043e547819 */ /* 0x000fe200000006ff */
[----:B------:R-:W-:Y:S01]  /*0b00*/  UIADD3 UR48, -UR6, UR48, URZ ;  /* 0x0000003006307290 */ /* 0x000fe2000fffe13f */
[----:B------:R-:W-:Y:S01]  /*0b10*/  MOV R2, UR12 ;  /* 0x0000000c00027c02 */ /* 0x000fe20008000f00 */
[----:B------:R-:W-:Y:S01]  /*0b20*/  ULDC UR50, c[0x0][0x218] ;  /* 0x0000860000327ab9 */ /* 0x000fe20000000800 */
[----:B------:R-:W-:Y:S01]  /*0b30*/  LOP3.LUT R5, R84, 0xfffffe00, RZ, 0xc0, !PT ;  /* 0xfffffe0054057812 */ /* 0x000fe200078ec0ff */
[----:B------:R-:W-:Y:S01]  /*0b40*/  ULEA UR49, UR48, 0xfffff800, 0xb ;  /* 0xfffff80030317891 */ /* 0x000fe2000f8e583f */
[----:B------:R-:W-:Y:S02]  /*0b50*/  MOV R3, UR13 ;  /* 0x0000000d00037c02 */ /* 0x000fe40008000f00 */
[----:B------:R-:W-:Y:S01]  /*0b60*/  LOP3.LUT R64, R5, 0x1f, R62, 0xf8, !PT ;  /* 0x0000001f05407812 */ /* 0x000fe200078ef83e */
[----:B------:R-:W-:Y:S01]  /*0b70*/  UIADD3 UR49, -UR49, UR50, URZ ;  /* 0x0000003231317290 */ /* 0x000fe2000fffe13f */
[----:B--2---:R-:W-:-:S02]  /*0b80*/  PRMT R0, RZ, 0x7610, R0 ;  /* 0x00007610ff007816 */ /* 0x004fc40000000000 */
[C---:B------:R-:W-:Y:S01]  /*0b90*/  LOP3.LUT R60, R64.reuse, 0x20, RZ, 0xfc, !PT ;  /* 0x00000020403c7812 */ /* 0x040fe200078efcff */
[C---:B------:R-:W-:Y:S01]  /*0ba0*/  IMAD.WIDE R2, R64.reuse, 0x2, R2 ;  /* 0x0000000240027825 */ /* 0x040fe200078e0202 */
[C---:B------:R-:W-:Y:S02]  /*0bb0*/  LOP3.LUT R59, R64.reuse, 0x40, RZ, 0xfc, !PT ;  /* 0x00000040403b7812 */ /* 0x040fe400078efcff */
[----:B------:R-:W-:Y:S01]  /*0bc0*/  ISETP.GE.AND P2, PT, R64, UR49, PT ;  /* 0x0000003140007c0c */ /* 0x000fe2000bf46270 */
[----:B------:R-:W-:Y:S01]  /*0bd0*/  BAR.SYNC.DEFER_BLOCKING 0x0 ;  /* 0x0000000000007b1d */ /* 0x000fe20000010000 */
[----:B------:R-:W-:Y:S02]  /*0be0*/  ISETP.GE.AND P1, PT, R60, UR49, PT ;  /* 0x000000313c007c0c */ /* 0x000fe4000bf26270 */
[C---:B------:R-:W-:Y:S02]  /*0bf0*/  LOP3.LUT R58, R64.reuse, 0x60, RZ, 0xfc, !PT ;  /* 0x00000060403a7812 */ /* 0x040fe400078efcff */
[----:B------:R-:W-:-:S02]  /*0c00*/  LOP3.LUT R57, R64, 0x80, RZ, 0xfc, !PT ;  /* 0x0000008040397812 */ /* 0x000fc400078efcff */
[----:B------:R-:W-:Y:S02]  /*0c10*/  PRMT R4, RZ, 0x7610, R4 ;  /* 0x00007610ff047816 */ /* 0x000fe40000000004 */
[C---:B------:R-:W-:Y:S02]  /*0c20*/  LOP3.LUT R56, R64.reuse, 0xa0, RZ, 0xfc, !PT ;  /* 0x000000a040387812 */ /* 0x040fe400078efcff */
[C---:B------:R-:W-:Y:S02]  /*0c30*/  LOP3.LUT R55, R64.reuse, 0xc0, RZ, 0xfc, !PT ;  /* 0x000000c040377812 */ /* 0x040fe400078efcff */
[----:B------:R-:W-:Y:S02]  /*0c40*/  ISETP.GE.AND P0, PT, R59, UR49, PT ;  /* 0x000000313b007c0c */ /* 0x000fe4000bf06270 */
[----:B------:R-:W-:Y:S02]  /*0c50*/  LOP3.LUT R54, R64, 0xe0, RZ, 0xfc, !PT ;  /* 0x000000e040367812 */ /* 0x000fe400078efcff */
[----:B------:R-:W-:-:S02]  /*0c60*/  ISETP.GE.AND P4, PT, R58, UR49, PT ;  /* 0x000000313a007c0c */ /* 0x000fc4000bf86270 */
[----:B------:R-:W-:Y:S02]  /*0c70*/  LOP3.LUT R53, R64, 0x100, RZ, 0xfc, !PT ;  /* 0x0000010040357812 */ /* 0x000fe400078efcff */
[----:B------:R-:W-:Y:S02]  /*0c80*/  ISETP.GE.AND P6, PT, R57, UR49, PT ;  /* 0x0000003139007c0c */ /* 0x000fe4000bfc6270 */
[----:B------:R-:W-:Y:S01]  /*0c90*/  ISETP.GE.AND P5, PT, R56, UR49, PT ;  /* 0x0000003138007c0c */ /* 0x000fe2000bfa6270 */
[----:B------:R-:W2:Y:S01]  /*0ca0*/  @!P2 LDG.E.U16 R0, desc[UR20][R2.64] ;  /* 0x000000140200a981 */ /* 0x000ea2000c1e1500 */
[----:B------:R-:W-:Y:S02]  /*0cb0*/  ISETP.GE.AND P3, PT, R55, UR49, PT ;  /* 0x0000003137007c0c */ /* 0x000fe4000bf66270 */
[----:B------:R-:W-:Y:S01]  /*0cc0*/  ISETP.GE.AND P2, PT, R54, UR49, PT ;  /* 0x0000003136007c0c */ /* 0x000fe2000bf46270 */
[----:B------:R-:W3:Y:S01]  /*0cd0*/  @!P1 LDG.E.U16 R4, desc[UR20][R2.64+0x40] ;  /* 0x0000401402049981 */ /* 0x000ee2000c1e1500 */
[----:B------:R-:W-:-:S02]  /*0ce0*/  ISETP.GE.AND P1, PT, R53, UR49, PT ;  /* 0x0000003135007c0c */ /* 0x000fc4000bf26270 */
[----:B------:R-:W-:Y:S02]  /*0cf0*/  PRMT R6, RZ, 0x7610, R6 ;  /* 0x00007610ff067816 */ /* 0x000fe40000000006 */
[----:B------:R-:W-:Y:S02]  /*0d00*/  PRMT R7, RZ, 0x7610, R7 ;  /* 0x00007610ff077816 */ /* 0x000fe40000000007 */
[----:B------:R-:W-:Y:S02]  /*0d10*/  PRMT R8, RZ, 0x7610, R8 ;  /* 0x00007610ff087816 */ /* 0x000fe40000000008 */
[----:B------:R-:W-:Y:S01]  /*0d20*/  PRMT R9, RZ, 0x7610, R9 ;  /* 0x00007610ff097816 */ /* 0x000fe20000000009 */
[----:B------:R-:W4:Y:S01]  /*0d30*/  @!P0 LDG.E.U16 R6, desc[UR20][R2.64+0x80] ;  /* 0x0000801402068981 */ /* 0x000f22000c1e1500 */
[C---:B------:R-:W-:Y:S02]  /*0d40*/  LOP3.LUT R52, R64.reuse, 0x120, RZ, 0xfc, !PT ;  /* 0x0000012040347812 */ /* 0x040fe400078efcff */
[----:B------:R-:W-:Y:S01]  /*0d50*/  PRMT R10, RZ, 0x7610, R10 ;  /* 0x00007610ff0a7816 */ /* 0x000fe2000000000a */
[----:B------:R-:W5:Y:S01]  /*0d60*/  @!P4 LDG.E.U16 R7, desc[UR20][R2.64+0xc0] ;  /* 0x0000c0140207c981 */ /* 0x000f62000c1e1500 */
[----:B------:R-:W-:-:S02]  /*0d70*/  LOP3.LUT R51, R64, 0x140, RZ, 0xfc, !PT ;  /* 0x0000014040337812 */ /* 0x000fc400078efcff */
[----:B------:R-:W-:Y:S01]  /*0d80*/  PRMT R11, RZ, 0x7610, R11 ;  /* 0x00007610ff0b7816 */ /* 0x000fe2000000000b */
[----:B------:R-:W5:Y:S01]  /*0d90*/  @!P6 LDG.E.U16 R8, desc[UR20][R2.64+0x100] ;  /* 0x000100140208e981 */ /* 0x000f62000c1e1500 */
[C---:B------:R-:W-:Y:S02]  /*0da0*/  LOP3.LUT R50, R64.reuse, 0x160, RZ, 0xfc, !PT ;  /* 0x0000016040327812 */ /* 0x040fe400078efcff */
[----:B------:R-:W-:Y:S01]  /*0db0*/  PRMT R12, RZ, 0x7610, R12 ;  /* 0x00007610ff0c7816 */ /* 0x000fe2000000000c */
[----:B------:R-:W5:Y:S01]  /*0dc0*/  @!P5 LDG.E.U16 R9, desc[UR20][R2.64+0x140] ;  /* 0x000140140209d981 */ /* 0x000f62000c1e1500 */
[C---:B------:R-:W-:Y:S02]  /*0dd0*/  LOP3.LUT R49, R64.reuse, 0x180, RZ, 0xfc, !PT ;  /* 0x0000018040317812 */ /* 0x040fe400078efcff */
[----:B------:R-:W-:Y:S01]  /*0de0*/  LOP3.LUT R48, R64, 0x1a0, RZ, 0xfc, !PT ;  /* 0x000001a040307812 */ /* 0x000fe200078efcff */
[----:B------:R-:W5:Y:S01]  /*0df0*/  @!P3 LDG.E.U16 R10, desc[UR20][R2.64+0x180] ;  /* 0x00018014020ab981 */ /* 0x000f62000c1e1500 */
[----:B------:R-:W-:-:S02]  /*0e00*/  ISETP.GE.AND P0, PT, R52, UR49, PT ;  /* 0x0000003134007c0c */ /* 0x000fc4000bf06270 */
[C---:B------:R-:W-:Y:S01]  /*0e10*/  LOP3.LUT R47, R64.reuse, 0x1c0, RZ, 0xfc, !PT ;  /* 0x000001c0402f7812 */ /* 0x040fe200078efcff */
[----:B------:R-:W5:Y:S01]  /*0e20*/  @!P2 LDG.E.U16 R11, desc[UR20][R2.64+0x1c0] ;  /* 0x0001c014020ba981 */ /* 0x000f62000c1e1500 */
[----:B------:R-:W-:Y:S02]  /*0e30*/  ISETP.GE.AND P4, PT, R51, UR49, PT ;  /* 0x0000003133007c0c */ /* 0x000fe4000bf86270 */
[----:B------:R-:W-:Y:S01]  /*0e40*/  LOP3.LUT R46, R64, 0x1e0, RZ, 0xfc, !PT ;  /* 0x000001e0402e7812 */ /* 0x000fe200078efcff */
[----:B------:R-:W5:Y:S01]  /*0e50*/  @!P1 LDG.E.U16 R12, desc[UR20][R2.64+0x200] ;  /* 0x00020014020c9981 */ /* 0x000f62000c1e1500 */
[----:B------:R-:W-:Y:S02]  /*0e60*/  ISETP.GE.AND P6, PT, R50, UR49, PT ;  /* 0x0000003132007c0c */ /* 0x000fe4000bfc6270 */
[----:B------:R-:W-:Y:S02]  /*0e70*/  ISETP.GE.AND P5, PT, R49, UR49, PT ;  /* 0x0000003131007c0c */ /* 0x000fe4000bfa6270 */
[----:B------:R-:W-:-:S02]  /*0e80*/  ISETP.GE.AND P3, PT, R48, UR49, PT ;  /* 0x0000003130007c0c */ /* 0x000fc4000bf66270 */
[----:B------:R-:W-:Y:S02]  /*0e90*/  ISETP.GE.AND P2, PT, R47, UR49, PT ;  /* 0x000000312f007c0c */ /* 0x000fe4000bf46270 */
        /* <DEDUP_REMOVED lines=19> */
[C---:B------:R-:W-:Y:S02]  /*0fd0*/  IADD3 R23, R20.reuse, 0x40, RZ ;  /* 0x0000004014177810 */ /* 0x040fe40007ffe0ff */
[C---:B------:R-:W-:Y:S02]  /*0fe0*/  IADD3 R25, R20.reuse, 0x60, RZ ;  /* 0x0000006014197810 */ /* 0x040fe40007ffe0ff */
[C---:B------:R-:W-:Y:S02]  /*0ff0*/  IADD3 R27, R20.reuse, 0x80, RZ ;  /* 0x00000080141b7810 */ /* 0x040fe40007ffe0ff */
[----:B------:R-:W-:-:S02]  /*1000*/  IADD3 R29, R20, 0xa0, RZ ;  /* 0x000000a0141d7810 */ /* 0x000fc40007ffe0ff */
[----:B------:R-:W-:Y:S02]  /*1010*/  LEA R94, R22, R61, 0x1 ;  /* 0x0000003d165e7211 */ /* 0x000fe400078e08ff */
[-C--:B0-----:R-:W-:Y:S02]  /*1020*/  LEA.HI.SX32 R2, R21, R20.reuse, 0x1b ;  /* 0x0000001415027211 */ /* 0x081fe400078fdaff */
[C---:B------:R-:W-:Y:S02]  /*1030*/  IADD3 R31, R20.reuse, 0xc0, RZ ;  /* 0x000000c0141f7810 */ /* 0x040fe40007ffe0ff */
[----:B------:R-:W-:Y:S02]  /*1040*/  LEA.HI.SX32 R22, R23, R20, 0x1b ;  /* 0x0000001417167211 */ /* 0x000fe400078fdaff */
[C---:B------:R-:W-:Y:S02]  /*1050*/  IADD3 R33, R20.reuse, 0xe0, RZ ;  /* 0x000000e014217810 */ /* 0x040fe40007ffe0ff */
[----:B------:R-:W-:-:S02]  /*1060*/  IADD3 R35, R20, 0x100, RZ ;  /* 0x0000010014237810 */ /* 0x000fc40007ffe0ff */
[-C--:B------:R-:W-:Y:S02]  /*1070*/  LEA.HI.SX32 R24, R25, R20.reuse, 0x1b ;  /* 0x0000001419187211 */ /* 0x080fe400078fdaff */
        /* <DEDUP_REMOVED lines=8> */
[-C--:B------:R-:W-:Y:S02]  /*1100*/  LEA.HI.SX32 R32, R33, R20.reuse, 0x1b ;  /* 0x0000001421207211 */ /* 0x080fe400078fdaff */
[----:B------:R-:W-:Y:S02]  /*1110*/  LEA.HI.SX32 R34, R35, R20, 0x1b ;  /* 0x0000001423227211 */ /* 0x000fe400078fdaff */
[----:B------:R-:W-:-:S02]  /*1120*/  LEA R91, R24, R61, 0x1 ;  /* 0x0000003d185b7211 */ /* 0x000fc400078e08ff */
[----:B------:R-:W-:Y:S02]  /*1130*/  IADD3 R41, R20, 0x180, RZ ;  /* 0x0000018014297810 */ /* 0x000fe40007ffe0ff */
[-C--:B------:R-:W-:Y:S02]  /*1140*/  LEA R90, R26, R61.reuse, 0x1 ;  /* 0x0000003d1a5a7211 */ /* 0x080fe400078e08ff */
[----:B------:R-:W-:Y:S02]  /*1150*/  IADD3 R43, R20, 0x1a0, RZ ;  /* 0x000001a0142b7810 */ /* 0x000fe40007ffe0ff */
[----:B------:R-:W-:Y:S02]  /*1160*/  LEA.HI.SX32 R36, R3, R20, 0x1b ;  /* 0x0000001403247211 */ /* 0x000fe400078fdaff */
[----:B------:R-:W-:Y:S02]  /*1170*/  LEA R89, R28, R61, 0x1 ;  /* 0x0000003d1c597211 */ /* 0x000fe400078e08ff */
[----:B------:R-:W-:-:S02]  /*1180*/  IADD3 R45, R20, 0x1c0, RZ ;  /* 0x000001c0142d7810 */ /* 0x000fc40007ffe0ff */
[-C--:B------:R-:W-:Y:S02]  /*1190*/  LEA.HI.SX32 R38, R37, R20.reuse, 0x1b ;  /* 0x0000001425267211 */ /* 0x080fe400078fdaff */
[-C--:B------:R-:W-:Y:S01]  /*11a0*/  LEA R88, R30, R61.reuse, 0x1 ;  /* 0x0000003d1e587211 */ /* 0x080fe200078e08ff */
[----:B------:R-:W-:Y:S01]  /*11b0*/  IMAD R86, R34, 0x2, R61 ;  /* 0x0000000222567824 */ /* 0x000fe200078e023d */
[----:B------:R-:W-:Y:S02]  /*11c0*/  IADD3 R63, R20, 0x1e0, RZ ;  /* 0x000001e0143f7810 */ /* 0x000fe40007ffe0ff */
[-C--:B------:R-:W-:Y:S02]  /*11d0*/  LEA.HI.SX32 R40, R39, R20.reuse, 0x1b ;  /* 0x0000001427287211 */ /* 0x080fe400078fdaff */
[----:B------:R-:W-:Y:S02]  /*11e0*/  LEA R87, R32, R61, 0x1 ;  /* 0x0000003d20577211 */ /* 0x000fe400078e08ff */
[----:B------:R-:W-:-:S02]  /*11f0*/  LEA.HI.SX32 R42, R41, R20, 0x1b ;  /* 0x00000014292a7211 */ /* 0x000fc400078fdaff */
[-C--:B------:R-:W-:Y:S02]  /*1200*/  LEA.HI.SX32 R44, R43, R20.reuse, 0x1b ;  /* 0x000000142b2c7211 */ /* 0x080fe400078fdaff */
[----:B------:R-:W-:Y:S02]  /*1210*/  LEA R85, R36, R61, 0x1 ;  /* 0x0000003d24557211 */ /* 0x000fe400078e08ff */
[----:B------:R-:W-:Y:S02]  /*1220*/  LEA R5, R67, R5, 0x4 ;  /* 0x0000000543057211 */ /* 0x000fe400078e20ff */
[-C--:B------:R-:W-:Y:S02]  /*1230*/  LEA.HI.SX32 R66, R45, R20.reuse, 0x1b ;  /* 0x000000142d427211 */ /* 0x080fe400078fdaff */
[----:B------:R-:W-:Y:S02]  /*1240*/  LEA R83, R38, R61, 0x1 ;  /* 0x0000003d26537211 */ /* 0x000fe400078e08ff */
[----:B------:R-:W-:-:S02]  /*1250*/  LEA.HI.SX32 R20, R63, R20, 0x1b ;  /* 0x000000143f147211 */ /* 0x000fc400078fdaff */
[-C--:B------:R-:W-:Y:S02]  /*1260*/  LEA R82, R40, R61.reuse, 0x1 ;  /* 0x0000003d28527211 */ /* 0x080fe400078e08ff */
[-C--:B------:R-:W-:Y:S02]  /*1270*/  LEA R81, R42, R61.reuse, 0x1 ;  /* 0x0000003d2a517211 */ /* 0x080fe400078e08ff */
[-C--:B------:R-:W-:Y:S02]  /*1280*/  LEA R80, R44, R61.reuse, 0x1 ;  /* 0x0000003d2c507211 */ /* 0x080fe400078e08ff */
[-C--:B------:R-:W-:Y:S02]  /*1290*/  LEA R79, R66, R61.reuse, 0x1 ;  /* 0x0000003d424f7211 */ /* 0x080fe400078e08ff */
[----:B------:R-:W-:Y:S02]  /*12a0*/  LEA R78, R20, R61, 0x1 ;  /* 0x0000003d144e7211 */ /* 0x000fe400078e08ff */
[----:B------:R-:W-:-:S02]  /*12b0*/  ISETP.GE.AND P0, PT, R55, UR49, PT ;  /* 0x0000003137007c0c */ /* 0x000fc4000bf06270 */
[----:B------:R-:W-:Y:S02]  /*12c0*/  MOV R2, UR14 ;  /* 0x0000000e00027c02 */ /* 0x000fe40008000f00 */
[----:B------:R-:W-:-:S03]  /*12d0*/  MOV R3, UR15 ;  /* 0x0000000f00037c02 */ /* 0x000fc60008000f00 */
[C---:B------:R-:W-:Y:S01]  /*12e0*/  IMAD.WIDE R2, R64.reuse, 0x2, R2 ;  /* 0x0000000240027825 */ /* 0x040fe200078e0202 */
[----:B------:R-:W-:Y:S02]  /*12f0*/  ISETP.GE.AND P1, PT, R64, UR49, PT ;  /* 0x0000003140007c0c */ /* 0x000fe4000bf26270 */
[----:B------:R-:W-:Y:S02]  /*1300*/  ISETP.GE.AND P2, PT, R60, UR49, PT ;  /* 0x000000313c007c0c */ /* 0x000fe4000bf46270 */
[----:B------:R-:W-:Y:S02]  /*1310*/  ISETP.GE.AND P3, PT, R59, UR49, PT ;  /* 0x000000313b007c0c */ /* 0x000fe4000bf66270 */
[----:B------:R-:W-:Y:S02]  /*1320*/  ISETP.GE.AND P4, PT, R56, UR49, PT ;  /* 0x0000003138007c0c */ /* 0x000fe4000bf86270 */
[----:B------:R-:W-:Y:S02]  /*1330*/  ISETP.GE.AND P5, PT, R58, UR49, PT ;  /* 0x000000313a007c0c */ /* 0x000fe4000bfa6270 */
[----:B------:R-:W-:Y:S01]  /*1340*/  ISETP.GE.AND P6, PT, R57, UR49, PT ;  /* 0x0000003139007c0c */ /* 0x000fe2000bfc6270 */
[----:B--2---:R0:W-:Y:S04]  /*1350*/  STS.U16 [R94], R0 ;  /* 0x000000005e007388 */ /* 0x0041e80000000400 */
[----:B---3--:R-:W-:Y:S04]  /*1360*/  STS.U16 [R93+0x40], R4 ;  /* 0x000040045d007388 */ /* 0x008fe80000000400 */
[----:B----4-:R-:W-:Y:S04]  /*1370*/  STS.U16 [R92+0x80], R6 ;  /* 0x000080065c007388 */ /* 0x010fe80000000400 */
[----:B-----5:R-:W-:Y:S04]  /*1380*/  STS.U16 [R91+0xc0], R7 ;  /* 0x0000c0075b007388 */ /* 0x020fe80000000400 */
[----:B------:R-:W-:Y:S01]  /*1390*/  STS.U16 [R90+0x100], R8 ;  /* 0x000100085a007388 */ /* 0x000fe20000000400 */
[----:B0-----:R-:W-:-:S03]  /*13a0*/  LEA.HI.SX32 R0, R5, R5, 0x1b ;  /* 0x0000000505007211 */ /* 0x001fc600078fdaff */
[----:B------:R-:W-:Y:S04]  /*13b0*/  STS.U16 [R89+0x140], R9 ;  /* 0x0001400959007388 */ /* 0x000fe80000000400 */
[----:B------:R-:W-:Y:S04]  /*13c0*/  STS.U16 [R88+0x180], R10 ;  /* 0x0001800a58007388 */ /* 0x000fe80000000400 */
        /* <DEDUP_REMOVED lines=37> */
[----:B------:R-:W2:Y:S04]  /*1620*/  @!P1 LDG.E.U16 R4, desc[UR20][R2.64] ;  /* 0x0000001402049981 */ /* 0x000ea8000c1e1500 */
[----:B------:R-:W2:Y:S01]  /*1630*/  @!P0 LDG.E.U16 R12, desc[UR20][R2.64+0x1c0] ;  /* 0x0001c014020c8981 */ /* 0x000ea2000c1e1500 */
[----:B------:R-:W-:-:S02]  /*1640*/  ISETP.GE.AND P0, PT, R53, UR49, PT ;  /* 0x0000003135007c0c */ /* 0x000fc4000bf06270 */
[----:B------:R-:W-:Y:S01]  /*1650*/  PRMT R8, RZ, 0x7610, R8 ;  /* 0x00007610ff087816 */ /* 0x000fe20000000008 */
[----:B------:R-:W2:Y:S01]  /*1660*/  @!P2 LDG.E.U16 R6, desc[UR20][R2.64+0x40] ;  /* 0x000040140206a981 */ /* 0x000ea2000c1e1500 */
[----:B------:R-:W-:Y:S02]  /*1670*/  PRMT R9, RZ, 0x7610, R9 ;  /* 0x00007610ff097816 */ /* 0x000fe40000000009 */
[----:B------:R-:W-:Y:S01]  /*1680*/  ISETP.GE.AND P1, PT, R51, UR49, PT ;  /* 0x0000003133007c0c */ /* 0x000fe2000bf26270 */
[----:B------:R-:W2:Y:S01]  /*1690*/  @!P3 LDG.E.U16 R7, desc[UR20][R2.64+0x80] ;  /* 0x000080140207b981 */ /* 0x000ea2000c1e1500 */
[----:B------:R-:W-:-:S03]  /*16a0*/  ISETP.GE.AND P2, PT, R50, UR49, PT ;  /* 0x0000003132007c0c */ /* 0x000fc6000bf46270 */
[----:B------:R-:W2:Y:S04]  /*16b0*/  @!P4 LDG.E.U16 R10, desc[UR20][R2.64+0x140] ;  /* 0x00014014020ac981 */ /* 0x000ea8000c1e1500 */
[----:B------:R-:W2:Y:S01]  /*16c0*/  @!P0 LDG.E.U16 R13, desc[UR20][R2.64+0x200] ;  /* 0x00020014020d8981 */ /* 0x000ea2000c1e1500 */
[----:B------:R-:W-:Y:S02]  /*16d0*/  ISETP.GE.AND P0, PT, R52, UR49, PT ;  /* 0x0000003134007c0c */ /* 0x000fe4000bf06270 */
[----:B------:R-:W-:Y:S01]  /*16e0*/  ISETP.GE.AND P3, PT, R49, UR49, PT ;  /* 0x0000003131007c0c */ /* 0x000fe2000bf66270 */
[----:B------:R-:W2:Y:S01]  /*16f0*/  @!P5 LDG.E.U16 R8, desc[UR20][R2.64+0xc0] ;  /* 0x0000c0140208d981 */ /* 0x000ea2000c1e1500 */
[----:B------:R-:W-:Y:S02]  /*1700*/  ISETP.GE.AND P4, PT, R48, UR49, PT ;  /* 0x0000003130007c0c */ /* 0x000fe4000bf86270 */
[----:B------:R-:W-:Y:S01]  /*1710*/  ISETP.GE.AND P5, PT, R47, UR49, PT ;  /* 0x000000312f007c0c */ /* 0x000fe2000bfa6270 */
[----:B------:R-:W2:Y:S01]  /*1720*/  @!P6 LDG.E.U16 R9, desc[UR20][R2.64+0x100] ;  /* 0x000100140209e981 */ /* 0x000ea2000c1e1500 */
[----:B------:R-:W-:-:S02]  /*1730*/  ISETP.GE.AND P6, PT, R46, UR49, PT ;  /* 0x000000312e007c0c */ /* 0x000fc4000bfc6270 */
[----:B---3--:R-:W-:Y:S02]  /*1740*/  PRMT R14, RZ, 0x7610, R14 ;  /* 0x00007610ff0e7816 */ /* 0x008fe4000000000e */
        /* <DEDUP_REMOVED lines=12> */
[----:B------:R0:W5:Y:S01]  /*1810*/  @!P6 LDG.E.U16 R5, desc[UR20][R2.64+0x3c0] ;  /* 0x0003c0140205e981 */ /* 0x000162000c1e1500 */
[----:B------:R-:W-:-:S02]  /*1820*/  P2R R28, PR, RZ, 0x1 ;  /* 0x00000001ff1c7803 */ /* 0x000fc40000000000 */
[----:B------:R-:W-:Y:S02]  /*1830*/  ISETP.GE.AND P0, PT, R64, UR49, PT ;  /* 0x0000003140007c0c */ /* 0x000fe4000bf06270 */
[----:B------:R-:W-:Y:S02]  /*1840*/  P2R R27, PR, RZ, 0x2 ;  /* 0x00000002ff1b7803 */ /* 0x000fe40000000000 */
[----:B------:R-:W-:Y:S02]  /*1850*/  ISETP.GE.AND P1, PT, R60, UR49, PT ;  /* 0x000000313c007c0c */ /* 0x000fe4000bf26270 */
[----:B0-----:R-:W-:Y:S02]  /*1860*/  MOV R2, UR16 ;  /* 0x0000001000027c02 */ /* 0x001fe40008000f00 */
[----:B------:R-:W-:Y:S02]  /*1870*/  MOV R3, UR17 ;  /* 0x0000001100037c02 */ /* 0x000fe40008000f00 */
[----:B------:R-:W-:Y:S01]  /*1880*/  PRMT R0, RZ, 0x7610, R0 ;  /* 0x00007610ff007816 */ /* 0x000fe20000000000 */
[----:B------:R-:W-:Y:S01]  /*1890*/  IMAD.WIDE R2, R64, 0x2, R2 ;  /* 0x0000000240027825 */ /* 0x000fe200078e0202 */
        /* <DEDUP_REMOVED lines=30> */
[----:B----4-:R1:W-:Y:S04]  /*1a80*/  STS.U16 [R83+0x280], R15 ;  /* 0x0002800f53007388 */ /* 0x0103e80000000400 */
[----:B-----5:R-:W-:Y:S04]  /*1a90*/  STS.U16 [R82+0x2c0], R16 ;  /* 0x0002c01052007388 */ /* 0x020fe80000000400 */
[----:B------:R2:W-:Y:S04]  /*1aa0*/  STS.U16 [R81+0x300], R17 ;  /* 0x0003001151007388 */ /* 0x0005e80000000400 */
[----:B------:R-:W-:Y:S04]  /*1ab0*/  STS.U16 [R80+0x340], R18 ;  /* 0x0003401250007388 */ /* 0x000fe80000000400 */
[----:B------:R3:W-:Y:S04]  /*1ac0*/  STS.U16 [R79+0x380], R19 ;  /* 0x000380134f007388 */ /* 0x0007e80000000400 */
[----:B------:R-:W-:Y:S01]  /*1ad0*/  STS.U16 [R78+0x3c0], R5 ;  /* 0x0003c0054e007388 */ /* 0x000fe20000000400 */
[----:B------:R-:W-:-:S03]  /*1ae0*/  NOP ;  /* 0x0000000000007918 */ /* 0x000fc60000000000 */
[----:B------:R-:W4:Y:S04]  /*1af0*/  LDS.U16 R12, [R45] ;  /* 0x000000002d0c7984 */ /* 0x000f280000000400 */
        /* <DEDUP_REMOVED lines=18> */
[----:B--2---:R-:W-:Y:S01]  /*1c20*/  PRMT R17, RZ, 0x7610, R17 ;  /* 0x00007610ff117816 */ /* 0x004fe20000000011 */
[----:B------:R-:W2:Y:S01]  /*1c30*/  @!P0 LDG.E.U16 R0, desc[UR20][R2.64] ;  /* 0x0000001402008981 */ /* 0x000ea2000c1e1500 */
[----:B------:R-:W-:-:S03]  /*1c40*/  ISETP.GE.AND P0, PT, R59, UR49, PT ;  /* 0x000000313b007c0c */ /* 0x000fc6000bf06270 */
[----:B------:R-:W2:Y:S01]  /*1c50*/  @!P1 LDG.E.U16 R13, desc[UR20][R2.64+0x40] ;  /* 0x00004014020d9981 */ /* 0x000ea2000c1e1500 */
[----:B------:R-:W-:Y:S02]  /*1c60*/  ISETP.GE.AND P1, PT, R58, UR49, PT ;  /* 0x000000313a007c0c */ /* 0x000fe4000bf26270 */
[----:B---3--:R-:W-:Y:S01]  /*1c70*/  PRMT R19, RZ, 0x7610, R19 ;  /* 0x00007610ff137816 */ /* 0x008fe20000000013 */
        /* <DEDUP_REMOVED lines=12> */
[----:B------:R-:W3:Y:S06]  /*1d40*/  @!P6 LDG.E.U16 R34, desc[UR20][R2.64+0x3c0] ;  /* 0x0003c0140222e981 */ /* 0x000eec000c1e1500 */
[----:B------:R-:W3:Y:S01]  /*1d50*/  @!P0 LDG.E.U16 R25, desc[UR20][R2.64+0x180] ;  /* 0x0001801402198981 */ /* 0x000ee2000c1e1500 */
[----:B------:R-:W-:-:S03]  /*1d60*/  ISETP.GE.AND P0, PT, R53, UR49, PT ;  /* 0x0000003135007c0c */ /* 0x000fc6000bf06270 */
[----:B------:R-:W3:Y:S01]  /*1d70*/  @!P1 LDG.E.U16 R26, desc[UR20][R2.64+0x1c0] ;  /* 0x0001c014021a9981 */ /* 0x000ee2000c1e1500 */
[----:B------:R-:W-:Y:S02]  /*1d80*/  ISETP.NE.AND P1, PT, R27, RZ, PT ;  /* 0x000000ff1b00720c */ /* 0x000fe40003f25270 */
[----:B------:R-:W-:-:S07]  /*1d90*/  PRMT R27, RZ, 0x7610, R27 ;  /* 0x00007610ff1b7816 */ /* 0x000fce000000001b */
[----:B------:R-:W3:Y:S01]  /*1da0*/  @!P0 LDG.E.U16 R27, desc[UR20][R2.64+0x200] ;  /* 0x00020014021b8981 */ /* 0x000ee2000c1e1500 */
[----:B------:R-:W-:Y:S02]  /*1db0*/  ISETP.NE.AND P0, PT, R28, RZ, PT ;  /* 0x000000ff1c00720c */ /* 0x000fe40003f05270 */
[----:B------:R-:W-:Y:S01]  /*1dc0*/  PRMT R28, RZ, 0x7610, R28 ;  /* 0x00007610ff1c7816 */ /* 0x000fe2000000001c */
[----:B------:R-:W3:Y:S10]  /*1dd0*/  @!P1 LDG.E.U16 R29, desc[UR20][R2.64+0x280] ;  /* 0x00028014021d9981 */ /* 0x000ef4000c1e1500 */
[----:B------:R0:W3:Y:S04]  /*1de0*/  @!P0 LDG.E.U16 R28, desc[UR20][R2.64+0x240] ;  /* 0x00024014021c8981 */ /* 0x0000e8000c1e1500 */
[----:B------:R-:W-:Y:S04]  /*1df0*/  STL [R1+0x5c], R82 ;  /* 0x00005c5201007387 */ /* 0x000fe80000100800 */
[----:B------:R-:W-:Y:S04]  /*1e00*/  STL [R1+0x58], R81 ;  /* 0x0000585101007387 */ /* 0x000fe80000100800 */
[----:B------:R-:W-:Y:S04]  /*1e10*/  STL [R1+0x54], R80 ;  /* 0x0000545001007387 */ /* 0x000fe80000100800 */
[----:B------:R-:W-:Y:S04]  /*1e20*/  STL [R1+0x50], R79 ;  /* 0x0000504f01007387 */ /* 0x000fe80000100800 */
[----:B------:R-:W-:Y:S04]  /*1e30*/  STL [R1+0x4c], R78 ;  /* 0x00004c4e01007387 */ /* 0x000fe80000100800 */
[----:B------:R-:W3:Y:S01]  /*1e40*/  LDL.LU R75, [R1+0xd8] ;  /* 0x0000d800014b7983 */ /* 0x000ee20000300800 */
[----:B0-----:R-:W-:-:S03]  /*1e50*/  HADD2.F32 R3, -RZ, R77.H0_H0 ;  /* 0x2000004dff037230 */ /* 0x001fc60000004100 */
[----:B------:R-:W-:Y:S04]  /*1e60*/  STL [R1+0xac], R77 ;  /* 0x0000ac4d01007387 */ /* 0x000fe80000100800 */
[----:B------:R-:W-:Y:S04]  /*1e70*/  STL [R1+0xa8], R76 ;  /* 0x0000a84c01007387 */ /* 0x000fe80000100800 */
[----:B------:R-:W-:Y:S04]  /*1e80*/  STL [R1+0xa4], R74 ;  /* 0x0000a44a01007387 */ /* 0x000fe80000100800 */
[----:B------:R-:W-:Y:S04]  /*1e90*/  STL [R1+0xa0], R73 ;  /* 0x0000a04901007387 */ /* 0x000fe80000100800 */
[----:B------:R-:W-:Y:S04]  /*1ea0*/  STL [R1+0x9c], R72 ;  /* 0x00009c4801007387 */ /* 0x000fe80000100800 */
[----:B------:R-:W-:Y:S04]  /*1eb0*/  STL [R1+0x98], R71 ;  /* 0x0000984701007387 */ /* 0x000fe80000100800 */
[----:B------:R-:W-:Y:S01]  /*1ec0*/  STL [R1+0x94], R70 ;  /* 0x0000944601007387 */ /* 0x000fe20000100800 */
[----:B----4-:R-:W-:-:S03]  /*1ed0*/  HADD2.F32 R12, -RZ, R12.H0_H0 ;  /* 0x2000000cff0c7230 */ /* 0x010fc60000004100 */
        /* <DEDUP_REMOVED lines=9> */
[----:B-----5:R-:W-:-:S02]  /*1f70*/  HADD2.F32 R14, -RZ, R14.H0_H0 ;  /* 0x2000000eff0e7230 */ /* 0x020fc40000004100 */
[----:B------:R-:W-:Y:S02]  /*1f80*/  HADD2.F32 R16, -RZ, R16.H0_H0 ;  /* 0x20000010ff107230 */ /* 0x000fe40000004100 */
[----:B------:R-:W-:Y:S02]  /*1f90*/  HADD2.F32 R20, -RZ, R20.H0_H0 ;  /* 0x20000014ff147230 */ /* 0x000fe40000004100 */
[----:B------:R-:W-:Y:S02]  /*1fa0*/  HADD2.F32 R22, -RZ, R22.H0_H0 ;  /* 0x20000016ff167230 */ /* 0x000fe40000004100 */
[----:B------:R-:W-:Y:S02]  /*1fb0*/  HADD2.F32 R18, -RZ, R18.H0_H0 ;  /* 0x20000012ff127230 */ /* 0x000fe40000004100 */
[----:B------:R-:W-:Y:S01]  /*1fc0*/  HADD2.F32 R23, -RZ, R23.H0_H0 ;  /* 0x20000017ff177230 */ /* 0x000fe20000004100 */
[----:B------:R-:W-:Y:S01]  /*1fd0*/  BSSY B0, `(.L_x_547) ;  /* 0x000006e000007945 */ /* 0x000fe20003800000 */
[----:B------:R-:W-:Y:S01]  /*1fe0*/  HADD2.F32 R24, -RZ, R24.H0_H0 ;  /* 0x20000018ff187230 */ /* 0x000fe20000004100 */
[----:B--2---:R-:W-:Y:S04]  /*1ff0*/  STS.U16 [R94], R0 ;  /* 0x000000005e007388 */ /* 0x004fe80000000400 */
[----:B------:R0:W-:Y:S04]  /*2000*/  STS.U16 [R93+0x40], R13 ;  /* 0x0000400d5d007388 */ /* 0x0001e80000000400 */
        /* <DEDUP_REMOVED lines=13> */
[----:B0-----:R-:W-:Y:S01]  /*20e0*/  HADD2.F32 R13, -RZ, R76.H0_H0 ;  /* 0x2000004cff0d7230 */ /* 0x001fe20000004100 */
[----:B-1----:R-:W0:Y:S02]  /*20f0*/  LDC R31, c[0x0][0x21c] ;  /* 0x00008700ff1f7b82 */ /* 0x002e240000000800 */
[----:B------:R-:W-:Y:S01]  /*2100*/  STS.U16 [R78+0x3c0], R34 ;  /* 0x0003c0224e007388 */ /* 0x000fe20000000400 */
[----:B------:R-:W-:-:S03]  /*2110*/  NOP ;  /* 0x0000000000007918 */ /* 0x000fc60000000000 */
[----:B------:R-:W1:Y:S04]  /*2120*/  LDS.U16 R0, [R45] ;  /* 0x000000002d007984 */ /* 0x000e680000000400 */
[----:B------:R-:W2:Y:S04]  /*2130*/  LDS.U16 R44, [R45+0x2] ;  /* 0x000002002d2c7984 */ /* 0x000ea80000000400 */
[----:B------:R-:W3:Y:S04]  /*2140*/  LDS.U16 R39, [R45+0x4] ;  /* 0x000004002d277984 */ /* 0x000ee80000000400 */
[----:B------:R-:W4:Y:S04]  /*2150*/  LDS.U16 R38, [R45+0x6] ;  /* 0x000006002d267984 */ /* 0x000f280000000400 */
[----:B------:R-:W5:Y:S04]  /*2160*/  LDS.U16 R37, [R45+0x8] ;  /* 0x000008002d257984 */ /* 0x000f680000000400 */
[----:B------:R-:W0:Y:S01]  /*2170*/  LDS.U16 R36, [R45+0xa] ;  /* 0x00000a002d247984 */ /* 0x000e220000000400 */
[----:B------:R-:W-:-:S03]  /*2180*/  HADD2.F32 R15, -RZ, R74.H0_H0 ;  /* 0x2000004aff0f7230 */ /* 0x000fc60000004100 */
[----:B------:R-:W0:Y:S04]  /*2190*/  LDS.U16 R35, [R45+0xc] ;  /* 0x00000c002d237984 */ /* 0x000e280000000400 */
[----:B------:R-:W0:Y:S04]  /*21a0*/  LDS.U16 R2, [R45+0xe] ;  /* 0x00000e002d027984 */ /* 0x000e280000000400 */
[----:B------:R-:W0:Y:S04]  /*21b0*/  LDS.U16 R27, [R45+0x10] ;  /* 0x000010002d1b7984 */ /* 0x000e280000000400 */
[----:B------:R-:W0:Y:S01]  /*21c0*/  LDS.U16 R25, [R45+0x12] ;  /* 0x000012002d197984 */ /* 0x000e220000000400 */
[----:B-1----:R-:W-:-:S03]  /*21d0*/  HADD2.F32 R0, -RZ, R0.H0_H0 ;  /* 0x20000000ff007230 */ /* 0x002fc60000004100 */
[----:B------:R1:W1:Y:S01]  /*21e0*/  LDS.U16 R21, [R45+0x16] ;  /* 0x000016002d157984 */ /* 0x0002620000000400 */
[----:B--2---:R-:W-:Y:S02]  /*21f0*/  HADD2.F32 R44, -RZ, R44.H0_H0 ;  /* 0x2000002cff2c7230 */ /* 0x004fe40000004100 */
[----:B------:R-:W-:Y:S01]  /*2200*/  FFMA.FTZ R3, R0, R3, R75 ;  /* 0x0000000300037223 */ /* 0x000fe2000001004b */
[----:B------:R2:W1:Y:S01]  /*2210*/  LDS.U16 R19, [R45+0x18] ;  /* 0x000018002d137984 */ /* 0x0004620000000400 */
[----:B---3--:R-:W-:Y:S02]  /*2220*/  HADD2.F32 R39, -RZ, R39.H0_H0 ;  /* 0x20000027ff277230 */ /* 0x008fe40000004100 */
[----:B------:R-:W-:Y:S01]  /*2230*/  FFMA.FTZ R26, R44, R13, R3 ;  /* 0x0000000d2c1a7223 */ /* 0x000fe20000010003 */
[----:B------:R-:W-:Y:S01]  /*2240*/  HADD2.F32 R3, -RZ, R73.H0_H0 ;  /* 0x20000049ff037230 */ /* 0x000fe20000004100 */
[----:B------:R2:W3:Y:S01]  /*2250*/  LDS.U16 R17, [R45+0x1a] ;  /* 0x00001a002d117984 */ /* 0x0004e20000000400 */
[----:B----4-:R-:W-:-:S02]  /*2260*/  HADD2.F32 R38, -RZ, R38.H0_H0 ;  /* 0x20000026ff267230 */ /* 0x010fc40000004100 */
[----:B------:R-:W-:Y:S01]  /*2270*/  FFMA.FTZ R15, R39, R15, R26 ;  /* 0x0000000f270f7223 */ /* 0x000fe2000001001a */
[----:B-----5:R-:W-:-:S03]  /*2280*/  HADD2.F32 R37, -RZ, R37.H0_H0 ;  /* 0x20000025ff257230 */ /* 0x020fc60000004100 */
[----:B------:R-:W-:Y:S01]  /*2290*/  FFMA.FTZ R26, R38, R3, R15 ;  /* 0x00000003261a7223 */ /* 0x000fe2000001000f */
[----:B------:R-:W-:Y:S01]  /*22a0*/  HADD2.F32 R3, -RZ, R72.H0_H0 ;  /* 0x20000048ff037230 */ /* 0x000fe20000004100 */
[----:B------:R2:W4:Y:S01]  /*22b0*/  LDS.U16 R15, [R45+0x1c] ;  /* 0x00001c002d0f7984 */ /* 0x0005220000000400 */
[----:B------:R-:W-:Y:S02]  /*22c0*/  HADD2.F32 R13, -RZ, R71.H0_H0 ;  /* 0x20000047ff0d7230 */ /* 0x000fe40000004100 */
[----:B0-----:R-:W-:Y:S02]  /*22d0*/  HADD2.F32 R36, -RZ, R36.H0_H0 ;  /* 0x20000024ff247230 */ /* 0x001fe40000004100 */
[----:B------:R-:W-:-:S04]  /*22e0*/  FFMA.FTZ R3, R37, R3, R26 ;  /* 0x0000000325037223 */ /* 0x000fc8000001001a */
[----:B------:R-:W-:Y:S02]  /*22f0*/  FFMA.FTZ R26, R36, R13, R3 ;  /* 0x0000000d241a7223 */ /* 0x000fe40000010003 */
[----:B------:R2:W0:Y:S04]  /*2300*/  LDS.U16 R3, [R45+0x14] ;  /* 0x000014002d037984 */ /* 0x0004280000000400 */
[----:B------:R2:W0:Y:S01]  /*2310*/  LDS.U16 R13, [R45+0x1e] ;  /* 0x00001e002d0d7984 */ /* 0x0004220000000400 */
[----:B------:R-:W-:Y:S01]  /*2320*/  FADD.FTZ R33, R12, UR5 ;  /* 0x000000050c217e21 */ /* 0x000fe20008010000 */
[----:B------:R-:W-:Y:S02]  /*2330*/  HADD2.F32 R28, -RZ, R70.H0_H0 ;  /* 0x20000046ff1c7230 */ /* 0x000fe40000004100 */
[----:B------:R-:W-:-:S02]  /*2340*/  HADD2.F32 R35, -RZ, R35.H0_H0 ;  /* 0x20000023ff237230 */ /* 0x000fc40000004100 */
[----:B------:R-:W-:Y:S01]  /*2350*/  FSETP.GTU.FTZ.AND P4, PT, R33, 20, PT ;  /* 0x41a000002100780b */ /* 0x000fe20003f9c000 */
[----:B------:R-:W-:Y:S02]  /*2360*/  HADD2.F32 R30, -RZ, R69.H0_H0 ;  /* 0x20000045ff1e7230 */ /* 0x000fe40000004100 */
[----:B------:R-:W-:Y:S02]  /*2370*/  HADD2.F32 R34, -RZ, R2.H0_H0 ;  /* 0x20000002ff227230 */ /* 0x000fe40000004100 */
[----:B------:R-:W-:Y:S01]  /*2380*/  FFMA.FTZ R29, R35, R28, R26 ;  /* 0x0000001c231d7223 */ /* 0x000fe2000001001a */
[----:B------:R-:W-:Y:S01]  /*2390*/  ISETP.GE.AND P5, PT, R31, 0x1, PT ;  /* 0x000000011f00780c */ /* 0x000fe20003fa6270 */
[----:B------:R-:W-:Y:S02]  /*23a0*/  HADD2.F32 R26, -RZ, R43.H0_H0 ;  /* 0x2000002bff1a7230 */ /* 0x000fe40000004100 */
[----:B------:R-:W-:Y:S01]  /*23b0*/  FADD.FTZ R32, R14, UR5 ;  /* 0x000000050e207e21 */ /* 0x000fe20008010000 */
[----:B------:R-:W-:Y:S01]  /*23c0*/  FFMA.FTZ R2, R34, R30, R29 ;  /* 0x0000001e22027223 */ /* 0x000fe2000001001d */
[----:B------:R-:W-:-:S02]  /*23d0*/  HADD2.F32 R27, -RZ, R27.H0_H0 ;  /* 0x2000001bff1b7230 */ /* 0x000fc40000004100 */
[----:B------:R-:W-:Y:S01]  /*23e0*/  FADD.FTZ R31, R16, UR5 ;  /* 0x00000005101f7e21 */ /* 0x000fe20008010000 */
[----:B------:R-:W-:Y:S01]  /*23f0*/  FADD.FTZ R30, R20, UR5 ;  /* 0x00000005141e7e21 */ /* 0x000fe20008010000 */
[----:B------:R-:W-:Y:S01]  /*2400*/  FADD.FTZ R29, R22, UR5 ;  /* 0x00000005161d7e21 */ /* 0x000fe20008010000 */
[----:B------:R-:W-:Y:S01]  /*2410*/  FADD.FTZ R28, R18, UR5 ;  /* 0x00000005121c7e21 */ /* 0x000fe20008010000 */
[----:B------:R-:W-:Y:S01]  /*2420*/  FFMA.FTZ R16, R27, R26, R2 ;  /* 0x0000001a1b107223 */ /* 0x000fe20000010002 */
[----:B------:R-:W-:Y:S01]  /*2430*/  FSETP.GTU.FTZ.AND P3, PT, R32, 20, PT ;  /* 0x41a000002000780b */ /* 0x000fe20003f7c000 */
[----:B------:R-:W-:Y:S01]  /*2440*/  HADD2.F32 R18, -RZ, R41.H0_H0 ;  /* 0x20000029ff127230 */ /* 0x000fe20000004100 */
[----:B------:R-:W-:Y:S01]  /*2450*/  FSETP.GTU.FTZ.AND P2, PT, R31, 20, PT ;  /* 0x41a000001f00780b */ /* 0x000fe20003f5c000 */
[----:B------:R-:W-:Y:S01]  /*2460*/  FADD.FTZ R26, R23, UR5 ;  /* 0x00000005171a7e21 */ /* 0x000fe20008010000 */
[----:B------:R-:W-:Y:S01]  /*2470*/  FSETP.GTU.FTZ.AND P1, PT, R30, 20, PT ;  /* 0x41a000001e00780b */ /* 0x000fe20003f3c000 */
[----:B------:R-:W-:Y:S01]  /*2480*/  HADD2.F32 R25, -RZ, R25.H0_H0 ;  /* 0x20000019ff197230 */ /* 0x000fe20000004100 */
[----:B------:R-:W-:-:S02]  /*2490*/  FSETP.GTU.FTZ.AND P0, PT, R29, 20, PT ;  /* 0x41a000001d00780b */ /* 0x000fc40003f1c000 */
[----:B------:R-:W-:Y:S01]  /*24a0*/  FSETP.GTU.FTZ.AND P6, PT, R28, 20, PT ;  /* 0x41a000001c00780b */ /* 0x000fe20003fdc000 */
[----:B-1234-:R-:W-:-:S12]  /*24b0*/  @P4 BRA `(.L_x_548) ;  /* 0x00000000007c4947 */ /* 0x01efd80003800000 */
[----:B------:R-:W-:Y:S01]  /*24c0*/  FMUL.FTZ R33, R33, 1.4426950216293334961 ;  /* 0x3fb8aa3b21217820 */ /* 0x000fe20000410000 */
[----:B------:R-:W-:Y:S01]  /*24d0*/  HFMA2.MMA R23, -RZ, RZ, 1.625, 0 ;  /* 0x3e800000ff177435 */ /* 0x000fe200000001ff */
[----:B------:R-:W-:Y:S02]  /*24e0*/  MOV R41, 0x3d39bf78 ;  /* 0x3d39bf7800297802 */ /* 0x000fe40000000f00 */
[----:B------:R-:W1:Y:S02]  /*24f0*/  MUFU.EX2 R43, R33 ;  /* 0x00000021002b7308 */ /* 0x000e640000000800 */
[C---:B-1----:R-:W-:Y:S01]  /*2500*/  FADD.FTZ.RZ R2, R43.reuse, 1 ;  /* 0x3f8000002b027421 */ /* 0x042fe2000001c000 */
        /* <DEDUP_REMOVED lines=26> */
.L_x_548:
[----:B------:R-:W-:Y:S05]  /*26b0*/  BSYNC B0 ;  /* 0x0000000000007941 */ /* 0x000fea0003800000 */
.L_x_547:
[----:B------:R-:W-:Y:S01]  /*26c0*/  BSSY B0, `(.L_x_549) ;  /* 0x0000027000007945 */ /* 0x000fe20003800000 */
[----:B------:R-:W-:Y:S01]  /*26d0*/  FSETP.GTU.FTZ.AND P4, PT, R26, 20, PT ;  /* 0x41a000001a00780b */ /* 0x000fe20003f9c000 */
[----:B------:R-:W-:Y:S01]  /*26e0*/  FFMA.FTZ R16, R25, R18, R16 ;  /* 0x0000001219107223 */ /* 0x000fe20000010010 */
[----:B------:R-:W-:Y:S02]  /*26f0*/  HADD2.F32 R14, -RZ, R68.H0_H0 ;  /* 0x20000044ff0e7230 */ /* 0x000fe40000004100 */
[----:B------:R-:W-:Y:S01]  /*2700*/  FADD.FTZ R24, R24, UR5 ;  /* 0x0000000518187e21 */ /* 0x000fe20008010000 */
[----:B------:R-:W-:Y:S02]  /*2710*/  HADD2.F32 R22, -RZ, R11.H0_H0 ;  /* 0x2000000bff167230 */ /* 0x000fe40000004100 */
[----:B0-----:R-:W-:Y:S01]  /*2720*/  HADD2.F32 R23, -RZ, R3.H0_H0 ;  /* 0x20000003ff177230 */ /* 0x001fe20000004100 */
[----:B------:R-:W-:Y:S06]  /*2730*/  @P3 BRA `(.L_x_550) ;  /* 0x00000000007c3947 */ /* 0x000fec0003800000 */
        /* <DEDUP_REMOVED lines=31> */
.L_x_550:
[----:B------:R-:W-:Y:S05]  /*2930*/  BSYNC B0 ;  /* 0x0000000000007941 */ /* 0x000fea0003800000 */
.L_x_549:
[----:B------:R-:W-:Y:S01]  /*2940*/  BSSY B0, `(.L_x_551) ;  /* 0x0000027000007945 */ /* 0x000fe20003800000 */
[----:B------:R-:W-:Y:S01]  /*2950*/  FSETP.GTU.FTZ.AND P3, PT, R24, 20, PT ;  /* 0x41a000001800780b */ /* 0x000fe20003f7c000 */
[----:B------:R-:W-:Y:S01]  /*2960*/  FFMA.FTZ R14, R23, R14, R16 ;  /* 0x0000000e170e7223 */ /* 0x000fe20000010010 */
[----:B------:R-:W-:Y:S02]  /*2970*/  HADD2.F32 R11, -RZ, R67.H0_H0 ;  /* 0x20000043ff0b7230 */ /* 0x000fe40000004100 */
[----:B------:R-:W-:Y:S01]  /*2980*/  FADD.FTZ R22, R22, UR5 ;  /* 0x0000000516167e21 */ /* 0x000fe20008010000 */
[----:B------:R-:W-:Y:S02]  /*2990*/  HADD2.F32 R20, -RZ, R10.H0_H0 ;  /* 0x2000000aff147230 */ /* 0x000fe40000004100 */
[----:B------:R-:W-:Y:S01]  /*29a0*/  HADD2.F32 R21, -RZ, R21.H0_H0 ;  /* 0x20000015ff157230 */ /* 0x000fe20000004100 */
        /* <DEDUP_REMOVED lines=32> */
.L_x_552:
[----:B------:R-:W-:Y:S05]  /*2bb0*/  BSYNC B0 ;  /* 0x0000000000007941 */ /* 0x000fea0003800000 */
.L_x_551:
[----:B------:R-:W-:Y:S01]  /*2bc0*/  BSSY B0, `(.L_x_553) ;  /* 0x0000027000007945 */ /* 0x000fe20003800000 */
[----:B------:R-:W-:Y:S01]  /*2bd0*/  FFMA.FTZ R14, R21, R11, R14 ;  /* 0x0000000b150e7223 */ /* 0x000fe2000001000e */
[----:B------:R-:W-:Y:S01]  /*2be0*/  FSETP.GTU.FTZ.AND P2, PT, R22, 20, PT ;  /* 0x41a000001600780b */ /* 0x000fe20003f5c000 */
        /* <DEDUP_REMOVED lines=32> */
[----:B------:R-:W-:-:S04]  /*2df0*/  @P1 IMAD.MOV.U32 R2, RZ, RZ, 0x7f800000 ;  /* 0x7f800000ff021424 */ /* 0x000fc800078e00ff */
[C---:B------:R-:W-:Y:S01]  /*2e00*/  @P1 FFMA.FTZ R30, R41.reuse, R2, +INF ;  /* 0x7f800000291e1423 */ /* 0x040fe20000010002 */
[----:B------:R-:W-:-:S04]  /*2e10*/  FSETP.NEU.FTZ.AND P1, PT, R41, RZ, PT ;  /* 0x000000ff2900720b */ /* 0x000fc80003f3d000 */
[----:B------:R-:W-:-:S09]  /*2e20*/  FSEL R30, R30, -RZ, P1 ;  /* 0x800000ff1e1e7208 */ /* 0x000fd20000800000 */
.L_x_554:
[----:B------:R-:W-:Y:S05]  /*2e30*/  BSYNC B0 ;  /* 0x0000000000007941 */ /* 0x000fea0003800000 */
.L_x_553:
        /* <DEDUP_REMOVED lines=39> */
.L_x_556:
[----:B------:R-:W-:Y:S05]  /*30b0*/  BSYNC B0 ;  /* 0x0000000000007941 */ /* 0x000fea0003800000 */
.L_x_555:
        /* <DEDUP_REMOVED lines=39> */
.L_x_558:
[----:B------:R-:W-:Y:S05]  /*3330*/  BSYNC B0 ;  /* 0x0000000000007941 */ /* 0x000fea0003800000 */
.L_x_557:
[----:B------:R-:W-:Y:S01]  /*3340*/  BSSY B0, `(.L_x_559) ;  /* 0x0000026000007945 */ /* 0x000fe20003800000 */
[----:B------:R-:W-:Y:S01]  /*3350*/  FFMA.FTZ R10, R15, R9, R10 ;  /* 0x000000090f0a7223 */ /* 0x000fe2000001000a */
[----:B------:R-:W-:Y:S01]  /*3360*/  FSETP.GTU.FTZ.AND P6, PT, R16, 20, PT ;  /* 0x41a000001000780b */ /* 0x000fe20003fdc000 */
[----:B------:R-:W-:Y:S02]  /*3370*/  HADD2.F32 R9, -RZ, R40.H0_H0 ;  /* 0x20000028ff097230 */ /* 0x000fe40000004100 */
[----:B------:R-:W-:Y:S01]  /*3380*/  FADD.FTZ R14, R14, UR5 ;  /* 0x000000050e0e7e21 */ /* 0x000fe20008010000 */
[----:B------:R-:W-:Y:S01]  /*3390*/  HADD2.F32 R13, -RZ, R13.H0_H0 ;  /* 0x2000000dff0d7230 */ /* 0x000fe20000004100 */
[----:B------:R-:W-:Y:S08]  /*33a0*/  @P4 BRA `(.L_x_560) ;  /* 0x00000000007c4947 */ /* 0x000ff00003800000 */
        /* <DEDUP_REMOVED lines=31> */
.L_x_560:
[----:B------:R-:W-:Y:S05]  /*35a0*/  BSYNC B0 ;  /* 0x0000000000007941 */ /* 0x000fea0003800000 */
.L_x_559:
[----:B------:R-:W-:Y:S01]  /*35b0*/  FFMA.FTZ R2, R13, R9, R10 ;  /* 0x000000090d027223 */ /* 0x000fe2000001000a */
[----:B------:R0:W-:Y:S01]  /*35c0*/  STL [R1+0x8], RZ ;  /* 0x000008ff01007387 */ /* 0x0001e20000100800 */
[----:B------:R-:W-:Y:S01]  /*35d0*/  HADD2.F32 R6, -RZ, R6.H0_H0 ;  /* 0x20000006ff067230 */ /* 0x000fe20000004100 */
[----:B------:R-:W-:Y:S01]  /*35e0*/  BSSY B0, `(.L_x_561) ;  /* 0x0000024000007945 */ /* 0x000fe20003800000 */
[----:B------:R-:W-:Y:S01]  /*35f0*/  FSETP.GTU.FTZ.AND P4, PT, R14, 20, PT ;  /* 0x41a000000e00780b */ /* 0x000fe20003f9c000 */
[----:B------:R0:W-:Y:S02]  /*3600*/  STL [R1+0xd8], R2 ;  /* 0x0000d80201007387 */ /* 0x0001e40000100800 */
        /* <DEDUP_REMOVED lines=33> */
.L_x_562:
[----:B------:R-:W-:Y:S05]  /*3820*/  BSYNC B0 ;  /* 0x0000000000007941 */ /* 0x000fea0003800000 */
.L_x_561:
[----:B------:R1:W-:Y:S01]  /*3830*/  STL [R1+0x4], RZ ;  /* 0x000004ff01007387 */ /* 0x0003e20000100800 */
[----:B------:R-:W-:Y:S01]  /*3840*/  HADD2.F32 R5, -RZ, R5.H0_H0 ;  /* 0x20000005ff057230 */ /* 0x000fe20000004100 */
[----:B------:R-:W-:Y:S01]  /*3850*/  BSSY B0, `(.L_x_563) ;  /* 0x0000025000007945 */ /* 0x000fe20003800000 */
[----:B------:R-:W-:Y:S01]  /*3860*/  FSETP.GTU.FTZ.AND P3, PT, R12, 20, PT ;  /* 0x41a000000c00780b */ /* 0x000fe20003f7c000 */
[----:B------:R1:W-:Y:S01]  /*3870*/  STL [R1], RZ ;  /* 0x000000ff01007387 */ /* 0x0003e20000100800 */
[----:B------:R-:W-:Y:S01]  /*3880*/  CS2R R160, SRZ ;  /* 0x0000000000a07805 */ /* 0x000fe2000001ff00 */
        /* <DEDUP_REMOVED lines=33> */
.L_x_564:
[----:B------:R-:W-:Y:S05]  /*3aa0*/  BSYNC B0 ;  /* 0x0000000000007941 */ /* 0x000fea0003800000 */
.L_x_563:
[----:B------:R-:W-:Y:S01]  /*3ab0*/  HADD2.F32 R4, -RZ, R4.H0_H0 ;  /* 0x20000004ff047230 */ /* 0x000fe20000004100 */
[----:B------:R-:W-:Y:S01]  /*3ac0*/  BSSY B0, `(.L_x_565) ;  /* 0x0000026000007945 */ /* 0x000fe20003800000 */
[----:B------:R-:W-:Y:S01]  /*3ad0*/  HFMA2.MMA R157, -RZ, RZ, 0, 0 ;  /* 0x00000000ff9d7435 */ /* 0x000fe200000001ff */
        /* <DEDUP_REMOVED lines=36> */
.L_x_566:
[----:B------:R-:W-:Y:S05]  /*3d20*/  BSYNC B0 ;  /* 0x0000000000007941 */ /* 0x000fea0003800000 */
.L_x_565:
[----:B------:R-:W-:Y:S01]  /*3d30*/  BSSY B0, `(.L_x_567) ;  /* 0x0000026000007945 */ /* 0x000fe20003800000 */
[----:B------:R-:W-:Y:S01]  /*3d40*/  HFMA2.MMA R3, -RZ, RZ, 0, 0 ;  /* 0x00000000ff037435 */ /* 0x000fe200000001ff */
[----:B------:R-:W-:Y:S01]  /*3d50*/  FSETP.GTU.FTZ.AND P1, PT, R9, 20, PT ;  /* 0x41a000000900780b */ /* 0x000fe20003f3c000 */
[----:B------:R-:W-:Y:S01]  /*3d60*/  IMAD.MOV.U32 R8, RZ, RZ, RZ ;  /* 0x000000ffff087224 */ /* 0x000fe200078e00ff */
[----:B------:R-:W-:Y:S02]  /*3d70*/  CS2R R6, SRZ ;  /* 0x0000000000067805 */ /* 0x000fe4000001ff00 */
[----:B------:R-:W-:Y:S01]  /*3d80*/  CS2R R4, SRZ ;  /* 0x0000000000047805 */ /* 0x000fe2000001ff00 */
[----:B------:R-:W-:Y:S08]  /*3d90*/  @P0 BRA `(.L_x_568) ;  /* 0x00000000007c0947 */ /* 0x000ff00003800000 */
        /* <DEDUP_REMOVED lines=31> */
.L_x_568:
[----:B------:R-:W-:Y:S05]  /*3f90*/  BSYNC B0 ;  /* 0x0000000000007941 */ /* 0x000fea0003800000 */
.L_x_567:
        /* <DEDUP_REMOVED lines=33> */
.L_x_570:
[----:B------:R-:W-:Y:S05]  /*41b0*/  BSYNC B0 ;  /* 0x0000000000007941 */ /* 0x000fea0003800000 */
.L_x_569:
        /* <DEDUP_REMOVED lines=33> */
.L_x_572:
[----:B------:R-:W-:Y:S05]  /*43d0*/  BSYNC B0 ;  /* 0x0000000000007941 */ /* 0x000fea0003800000 */
.L_x_571:
        /* <DEDUP_REMOVED lines=33> */
.L_x_574:
[----:B------:R-:W-:Y:S05]  /*45f0*/  BSYNC B0 ;  /* 0x0000000000007941 */ /* 0x000fea0003800000 */
.L_x_573:
        /* <DEDUP_REMOVED lines=33> */
.L_x_576:
[----:B------:R-:W-:Y:S05]  /*4810*/  BSYNC B0 ;  /* 0x0000000000007941 */ /* 0x000fea0003800000 */
.L_x_575:
        /* <DEDUP_REMOVED lines=33> */
.L_x_578:
[----:B------:R-:W-:Y:S05]  /*4a30*/  BSYNC B0 ;  /* 0x0000000000007941 */ /* 0x000fea0003800000 */
.L_x_577:
[----:B------:R-:W-:Y:S01]  /*4a40*/  FMUL.FTZ R40, R0, UR4 ;  /* 0x0000000400287c20 */ /* 0x000fe20008410000 */
[----:B------:R-:W-:Y:S01]  /*4a50*/  FMUL.FTZ R42, R44, UR4 ;  /* 0x000000042c2a7c20 */ /* 0x000fe20008410000 */
[----:B------:R-:W-:Y:S01]  /*4a60*/  FMUL.FTZ R41, R39, UR4 ;  /* 0x0000000427297c20 */ /* 0x000fe20008410000 */
[----:B------:R-:W-:Y:S01]  /*4a70*/  BAR.SYNC.DEFER_BLOCKING 0x0 ;  /* 0x0000000000007b1d */ /* 0x000fe20000010000 */
[----:B0-----:R-:W-:-:S05]  /*4a80*/  HFMA2.MMA R2, -RZ, RZ, 0, 0 ;  /* 0x00000000ff027435 */ /* 0x001fca00000001ff */
[----:B------:R0:W-:Y:S04]  /*4a90*/  STL [R1+0x48], R40 ;  /* 0x0000482801007387 */ /* 0x0001e80000100800 */
[----:B------:R2:W-:Y:S04]  /*4aa0*/  STL [R1+0x44], R42 ;  /* 0x0000442a01007387 */ /* 0x0005e80000100800 */
[----:B------:R3:W-:Y:S01]  /*4ab0*/  STL [R1+0x40], R41 ;  /* 0x0000402901007387 */ /* 0x0007e20000100800 */
[----:B0-----:R-:W-:Y:S01]  /*4ac0*/  FMUL.FTZ R40, R38, UR4 ;  /* 0x0000000426287c20 */ /* 0x001fe20008410000 */
[----:B--2---:R-:W-:-:S04]  /*4ad0*/  FMUL.FTZ R42, R37, UR4 ;  /* 0x00000004252a7c20 */ /* 0x004fc80008410000 */
[----:B------:R0:W-:Y:S01]  /*4ae0*/  STL [R1+0x3c], R40 ;  /* 0x00003c2801007387 */ /* 0x0001e20000100800 */
[----:B---3--:R-:W-:-:S03]  /*4af0*/  FMUL.FTZ R41, R36, UR4 ;  /* 0x0000000424297c20 */ /* 0x008fc60008410000 */
        /* <DEDUP_REMOVED lines=18> */
[----:B------:R2:W-:Y:S01]  /*4c20*/  STL [R1+0x14], R42 ;  /* 0x0000142a01007387 */ /* 0x0005e20000100800 */
[----:B0-----:R-:W-:-:S05]  /*4c30*/  FMUL.FTZ R40, R13, UR4 ;  /* 0x000000040d287c20 */ /* 0x001fca0008410000 */
[----:B------:R2:W-:Y:S04]  /*4c40*/  STL [R1+0xc], R40 ;  /* 0x00000c2801007387 */ /* 0x0005e80000100800 */
[----:B------:R2:W-:Y:S01]  /*4c50*/  STL [R1+0x10], R41 ;  /* 0x0000102901007387 */ /* 0x0005e20000100800 */
[----:B------:R-:W-:Y:S05]  /*4c60*/  @!P5 BRA `(.L_x_579) ;  /* 0x000000440058d947 */ /* 0x000fea0003800000 */
[----:B------:R-:W-:Y:S01]  /*4c70*/  ISETP.GE.AND P0, PT, R64, UR49, PT ;  /* 0x0000003140007c0c */ /* 0x000fe2000bf06270 */
[----:B------:R-:W-:Y:S01]  /*4c80*/  USHF.R.S32.HI UR8, URZ, 0x1f, UR10 ;  /* 0x0000001f3f087899 */ /* 0x000fe2000801140a */
[----:B------:R-:W-:Y:S01]  /*4c90*/  CS2R R160, SRZ ;  /* 0x0000000000a07805 */ /* 0x000fe2000001ff00 */
        /* <DEDUP_REMOVED lines=8> */
[----:B------:R-:W-:Y:S01]  /*4d20*/  IMAD.MOV.U32 R157, RZ, RZ, RZ ;  /* 0x000000ffff9d7224 */ /* 0x000fe200078e00ff */
[----:B------:R-:W-:Y:S01]  /*4d30*/  UIMAD UR51, UR10, UR51, UR7 ;  /* 0x000000330a3372a4 */ /* 0x000fe2000f8e0207 */
[----:B------:R3:W-:Y:S01]  /*4d40*/  STL [R1+0x8], RZ ;  /* 0x000008ff01007387 */ /* 0x0007e20000100800 */
[----:B------:R-:W-:Y:S01]  /*4d50*/  UIMAD.WIDE.U32 UR30, UR10, UR32, URZ ;  /* 0x000000200a1e72a5 */ /* 0x000fe2000f8e003f */
[----:B------:R-:W-:Y:S01]  /*4d60*/  MOV R10, RZ ;  /* 0x000000ff000a7202 */ /* 0x000fe20000000f00 */
[----:B------:R-:W-:Y:S01]  /*4d70*/  UIMAD UR52, UR10, UR33, UR8 ;  /* 0x000000210a3472a4 */ /* 0x000fe2000f8e0208 */
[----:B------:R3:W-:Y:S01]  /*4d80*/  STL [R1+0x4], RZ ;  /* 0x000004ff01007387 */ /* 0x0007e20000100800 */
[----:B------:R-:W-:-:S02]  /*4d90*/  MOV R8, RZ ;  /* 0x000000ff00087202 */ /* 0x000fc40000000f00 */
[----:B------:R-:W-:Y:S02]  /*4da0*/  CS2R R6, SRZ ;  /* 0x0000000000067805 */ /* 0x000fe4000001ff00 */
[----:B------:R-:W-:Y:S01]  /*4db0*/  CS2R R4, SRZ ;  /* 0x0000000000047805 */ /* 0x000fe2000001ff00 */
[----:B------:R3:W-:Y:S01]  /*4dc0*/  STL [R1], RZ ;  /* 0x000000ff01007387 */ /* 0x0007e20000100800 */
[----:B0-----:R-:W-:Y:S01]  /*4dd0*/  CS2R R2, SRZ ;  /* 0x0000000000027805 */ /* 0x001fe2000001ff00 */
        /* <DEDUP_REMOVED lines=14> */
[----:B---3--:R-:W-:-:S05]  /*4ec0*/  ULDC.64 UR44, c[0x0][0x370] ;  /* 0x0000dc00002c7ab9 */ /* 0x008fca0000000a00 */
.L_x_623:
[----:B--2---:R-:W2:Y:S01]  /*4ed0*/  LDL R40, [R1+0xcc] ;  /* 0x0000cc0001287983 */ /* 0x004ea20000100800 */
[----:B------:R-:W-:Y:S01]  /*4ee0*/  USHF.R.S32.HI UR57, URZ, 0x1f, UR7 ;  /* 0x0000001f3f397899 */ /* 0x000fe20008011407 */
[--C-:B------:R-:W-:Y:S02]  /*4ef0*/  SHF.R.S32.HI R65, RZ, 0x1f, R64.reuse ;  /* 0x0000001fff417819 */ /* 0x100fe40000011440 */
[----:B------:R-:W-:Y:S01]  /*4f00*/  MOV R43, UR42 ;  /* 0x0000002a002b7c02 */ /* 0x000fe20008000f00 */
[----:B------:R-:W-:Y:S01]  /*4f10*/  UIMAD UR46, UR57, UR42, URZ ;  /* 0x0000002a392e72a4 */ /* 0x000fe2000f8e023f */
[----:B------:R-:W-:Y:S01]  /*4f20*/  LOP3.LUT R60, R64, 0x20, RZ, 0xfc, !PT ;  /* 0x00000020403c7812 */ /* 0x000fe200078efcff */
[----:B------:R-:W3:Y:S02]  /*4f30*/  LDL R97, [R1+0x88] ;  /* 0x0000880001617983 */ /* 0x000ee40000100800 */
[----:B------:R-:W-:Y:S02]  /*4f40*/  UIMAD UR46, UR7, UR43, UR46 ;  /* 0x0000002b072e72a4 */ /* 0x000fe4000f8e022e */
[----:B0-----:R-:W-:Y:S01]  /*4f50*/  IMAD.WIDE.U32 R42, R43, UR7, R64 ;  /* 0x000000072b2a7c25 */ /* 0x001fe2000f8e0040 */
[----:B------:R-:W-:Y:S01]  /*4f60*/  ISETP.GE.AND P3, PT, R60, UR49, PT ;  /* 0x000000313c007c0c */ /* 0x000fe2000bf66270 */
[----:B------:R-:W4:Y:S01]  /*4f70*/  LDL R96, [R1+0x84] ;  /* 0x0000840001607983 */ /* 0x000f220000100800 */
[----:B------:R-:W-:-:S02]  /*4f80*/  LOP3.LUT R59, R64, 0x40, RZ, 0xfc, !PT ;  /* 0x00000040403b7812 */ /* 0x000fc400078efcff */
[----:B------:R-:W-:Y:S01]  /*4f90*/  IADD3 R41, R43, UR46, RZ ;  /* 0x0000002e2b297c10 */ /* 0x000fe2000fffe0ff */
[----:B------:R-:W4:Y:S01]  /*4fa0*/  LDL R95, [R1+0x80] ;  /* 0x00008000015f7983 */ /* 0x000f220000100800 */
[C---:B------:R-:W-:Y:S02]  /*4fb0*/  LOP3.LUT R58, R64.reuse, 0x60, RZ, 0xfc, !PT ;  /* 0x00000060403a7812 */ /* 0x040fe400078efcff */
[----:B-1----:R-:W-:Y:S01]  /*4fc0*/  PRMT R66, RZ, 0x7610, R66 ;  /* 0x00007610ff427816 */ /* 0x002fe20000000042 */
        /* <DEDUP_REMOVED lines=87> */
[----:B------:R-:W-:-:S03]  /*5540*/  MOV R42, UR59 ;  /* 0x0000003b002a7c02 */ /* 0x000fc60008000f00 */
[----:B------:R-:W-:Y:S02]  /*5550*/  ULEA UR59, UP0, UR46, UR40, 0x2 ;  /* 0x000000282e3b7291 */ /* 0x000fe4000f80103f */
[----:B------:R-:W-:Y:S01]  /*5560*/  UIADD3 UR47, UR47, UR58, URZ ;  /* 0x0000003a2f2f7290 */ /* 0x000fe2000fffe03f */
[----:B------:R1:W2:Y:S03]  /*5570*/  LDG.E R81, desc[UR20][R42.64] ;  /* 0x000000142a517981 */ /* 0x0002a6000c1e1900 */
[----:B------:R-:W-:Y:S01]  /*5580*/  ULEA.HI.X UR46, UR46, UR41, UR47, 0x2, UP0 ;  /* 0x000000292e2e7291 */ /* 0x000fe200080f142f */
[----:B0-----:R-:W-:-:S05]  /*5590*/  MOV R40, UR59 ;  /* 0x0000003b00287c02 */ /* 0x001fca0008000f00 */
[----:B------:R-:W-:-:S05]  /*55a0*/  MOV R41, UR46 ;  /* 0x0000002e00297c02 */ /* 0x000fca0008000f00 */
[----:B------:R-:W2:Y:S04]  /*55b0*/  LDG.E R42, desc[UR20][R40.64] ;  /* 0x00000014282a7981 */ /* 0x000ea8000c1e1900 */
        /* <DEDUP_REMOVED lines=14> */
[----:B0-----:R-:W3:Y:S04]  /*56a0*/  LDL R76, [R1+0xac] ;  /* 0x0000ac00014c7983 */ /* 0x001ee80000100800 */
[----:B------:R-:W4:Y:S04]  /*56b0*/  LDL R75, [R1+0xa8] ;  /* 0x0000a800014b7983 */ /* 0x000f280000100800 */
[----:B--2---:R-:W2:Y:S04]  /*56c0*/  LDL R84, [R1+0xbc] ;  /* 0x0000bc0001547983 */ /* 0x004ea80000100800 */
[----:B------:R-:W4:Y:S04]  /*56d0*/  LDL R71, [R1+0xa4] ;  /* 0x0000a40001477983 */ /* 0x000f280000100800 */
[----:B------:R0:W-:Y:S04]  /*56e0*/  STS.U16 [R83+0x380], R79 ;  /* 0x0003804f53007388 */ /* 0x0001e80000000400 */
[----:B------:R1:W-:Y:S01]  /*56f0*/  STS.U16 [R82+0x3c0], R80 ;  /* 0x0003c05052007388 */ /* 0x0003e20000000400 */
[----:B------:R-:W-:Y:S01]  /*5700*/  UIADD3 UR46, UR48, -0x1, URZ ;  /* 0xffffffff302e7890 */ /* 0x000fe2000fffe03f */
[----:B------:R-:W-:Y:S01]  /*5710*/  IADD3 R63, R62, 0x200, RZ ;  /* 0x000002003e3f7810 */ /* 0x000fe20007ffe0ff */
[----:B------:R-:W-:Y:S01]  /*5720*/  NOP ;  /* 0x0000000000007918 */ /* 0x000fe20000000000 */
[----:B------:R-:W4:Y:S04]  /*5730*/  LDL R74, [R1+0xa0] ;  /* 0x0000a000014a7983 */ /* 0x000f280000100800 */
[----:B0-----:R-:W4:Y:S04]  /*5740*/  LDL R83, [R1+0xb8] ;  /* 0x0000b80001537983 */ /* 0x001f280000100800 */
[----:B-1----:R-:W4:Y:S04]  /*5750*/  LDL R82, [R1+0xb4] ;  /* 0x0000b40001527983 */ /* 0x002f280000100800 */
[----:B------:R-:W4:Y:S01]  /*5760*/  LDL R73, [R1+0x9c] ;  /* 0x00009c0001497983 */ /* 0x000f220000100800 */
[----:B------:R-:W-:-:S03]  /*5770*/  ULEA.HI UR58, UR46, UR46, URZ, 0x1 ;  /* 0x0000002e2e3a7291 */ /* 0x000fc6000f8f083f */
[----:B------:R-:W4:Y:S01]  /*5780*/  LDL R72, [R1+0x98] ;  /* 0x0000980001487983 */ /* 0x000f220000100800 */
[----:B------:R-:W-:-:S03]  /*5790*/  ULOP3.LUT UR58, UR58, 0xfffffe, URZ, 0xc0, !UPT ;  /* 0x00fffffe3a3a7892 */ /* 0x000fc6000f8ec03f */
[----:B------:R-:W4:Y:S01]  /*57a0*/  LDL R70, [R1+0x94] ;  /* 0x0000940001467983 */ /* 0x000f220000100800 */
[----:B------:R-:W-:-:S03]  /*57b0*/  UIADD3 UR46, UR46, -UR58, URZ ;  /* 0x8000003a2e2e7290 */ /* 0x000fc6000fffe03f */
[----:B------:R-:W4:Y:S01]  /*57c0*/  LDL R69, [R1+0x90] ;  /* 0x0000900001457983 */ /* 0x000f220000100800 */
[----:B------:R-:W-:-:S03]  /*57d0*/  ULEA UR46, UR46, UR7, 0x8 ;  /* 0x000000072e2e7291 */ /* 0x000fc6000f8e403f */
[----:B------:R-:W4:Y:S01]  /*57e0*/  LDL R68, [R1+0x8c] ;  /* 0x00008c0001447983 */ /* 0x000f220000100800 */
[----:B------:R-:W-:-:S03]  /*57f0*/  ISETP.NE.AND P1, PT, R62, RZ, PT ;  /* 0x000000ff3e00720c */ /* 0x000fc60003f25270 */
[----:B------:R-:W4:Y:S01]  /*5800*/  LDL R67, [R1+0xc8] ;  /* 0x0000c80001437983 */ /* 0x000f220000100800 */
[----:B------:R-:W-:-:S03]  /*5810*/  MOV R66, UR46 ;  /* 0x0000002e00427c02 */ /* 0x000fc60008000f00 */
[----:B------:R-:W4:Y:S01]  /*5820*/  LDL R85, [R1+0xc4] ;  /* 0x0000c40001557983 */ /* 0x000f220000100800 */
[----:B------:R-:W-:-:S03]  /*5830*/  SEL R66, R66, R63, !P1 ;  /* 0x0000003f42427207 */ /* 0x000fc60004800000 */
[----:B------:R-:W4:Y:S01]  /*5840*/  LDL R63, [R1+0xc0] ;  /* 0x0000c000013f7983 */ /* 0x000f220000100800 */
[----:B------:R-:W-:Y:S02]  /*5850*/  R2UR UR58, R42 ;  /* 0x000000002a3a72ca */ /* 0x000fe400000e0000 */
[----:B------:R-:W-:Y:S01]  /*5860*/  LOP3.LUT P0, RZ, R62, 0x1f, RZ, 0xc0, !PT ;  /* 0x0000001f3eff7812 */ /* 0x000fe2000780c0ff */
[----:B------:R-:W0:Y:S01]  /*5870*/  LDS.U16 R104, [R45] ;  /* 0x000000002d687984 */ /* 0x000e220000000400 */
[----:B------:R-:W-:Y:S02]  /*5880*/  MOV R43, UR48 ;  /* 0x00000030002b7c02 */ /* 0x000fe40008000f00 */
[----:B------:R-:W-:Y:S01]  /*5890*/  R2UR UR47, R81 ;  /* 0x00000000512f72ca */ /* 0x000fe200000e0000 */
[----:B------:R-:W1:Y:S01]  /*58a0*/  LDS.U16 R105, [R45+0x2] ;  /* 0x000002002d697984 */ /* 0x000e620000000400 */
[----:B------:R-:W-:Y:S02]  /*58b0*/  ISETP.LT.OR P2, PT, R43, 0x2, P0 ;  /* 0x000000022b00780c */ /* 0x000fe40000741670 */
[----:B------:R-:W-:Y:S01]  /*58c0*/  MOV R40, UR48 ;  /* 0x0000003000287c02 */ /* 0x000fe20008000f00 */
[----:B------:R-:W0:Y:S04]  /*58d0*/  LDS.U16 R106, [R45+0x4] ;  /* 0x000004002d6a7984 */ /* 0x000e280000000400 */
[----:B------:R-:W0:Y:S04]  /*58e0*/  LDS.U16 R107, [R45+0x6] ;  /* 0x000006002d6b7984 */ /* 0x000e280000000400 */
[----:B------:R-:W-:Y:S01]  /*58f0*/  MOV R100, UR47 ;  /* 0x0000002f00647c02 */ /* 0x000fe20008000f00 */
[----:B------:R-:W0:Y:S01]  /*5900*/  LDS.U16 R108, [R45+0x8] ;  /* 0x000008002d6c7984 */ /* 0x000e220000000400 */
[----:B------:R-:W1:Y:S03]  /*5910*/  @!P2 LDC R43, c[0x0][0x21c] ;  /* 0x00008700ff2bab82 */ /* 0x000e660000000800 */
[----:B------:R-:W-:Y:S01]  /*5920*/  FMUL.FTZ R100, R100, 1.4426950216293334961 ;  /* 0x3fb8aa3b64647820 */ /* 0x000fe20000410000 */
[----:B------:R-:W0:Y:S03]  /*5930*/  LDS.U16 R109, [R45+0xa] ;  /* 0x00000a002d6d7984 */ /* 0x000e260000000400 */
[----:B------:R-:W-:Y:S01]  /*5940*/  FMUL.FTZ R152, R100, R33 ;  /* 0x0000002164987220 */ /* 0x000fe20000410000 */
        /* <DEDUP_REMOVED lines=10> */
[----:B--2---:R-:W-:-:S03]  /*59f0*/  HADD2.F32 R42, -RZ, R84.H0_H0 ;  /* 0x20000054ff2a7230 */ /* 0x004fc60000004100 */
[----:B------:R-:W2:Y:S01]  /*5a00*/  LDL R84, [R1+0xb0] ;  /* 0x0000b00001547983 */ /* 0x000ea20000100800 */
[----:B------:R-:W0:Y:S01]  /*5a10*/  MUFU.EX2 R152, R152 ;  /* 0x0000009800987308 */ /* 0x000e220000000800 */
[----:B------:R-:W-:-:S05]  /*5a20*/  @!P2 IADD3 R40, R40, -0x2, RZ ;  /* 0xfffffffe2828a810 */ /* 0x000fca0007ffe0ff */
[----:B-1----:R-:W-:Y:S01]  /*5a30*/  @!P2 IMAD R40, R40, R43, UR7 ;  /* 0x000000072828ae24 */ /* 0x002fe2000f8e022b */
[----:B------:R-:W-:Y:S01]  /*5a40*/  LEA R43, R66, R61, 0x2 ;  /* 0x0000003d422b7211 */ /* 0x000fe200078e10ff */
[C---:B------:R-:W-:Y:S01]  /*5a50*/  FMUL.FTZ R94, R100.reuse, R32 ;  /* 0x00000020645e7220 */ /* 0x040fe20000410000 */
[----:B------:R-:W-:-:S03]  /*5a60*/  FMUL.FTZ R93, R100, R31 ;  /* 0x0000001f645d7220 */ /* 0x000fc60000410000 */
[----:B0-----:R0:W-:Y:S01]  /*5a70*/  STS [R43+0x3be0], R152 ;  /* 0x003be0982b007388 */ /* 0x0011e20000000800 */
[----:B------:R-:W-:Y:S01]  /*5a80*/  HFMA2.MMA R41, -RZ, RZ, 0, 4.76837158203125e-07 ;  /* 0x00000008ff297435 */ /* 0x000fe200000001ff */
[----:B------:R-:W1:Y:S01]  /*5a90*/  MUFU.EX2 R94, R94 ;  /* 0x0000005e005e7308 */ /* 0x000e620000000800 */
[C---:B------:R-:W-:Y:S01]  /*5aa0*/  FMUL.FTZ R92, R100.reuse, R30 ;  /* 0x0000001e645c7220 */ /* 0x040fe20000410000 */
[----:B------:R-:W-:Y:S01]  /*5ab0*/  HFMA2.MMA R80, -RZ, RZ, 1.875, 0 ;  /* 0x3f800000ff507435 */ /* 0x000fe200000001ff */
[----:B------:R-:W-:Y:S01]  /*5ac0*/  FMUL.FTZ R91, R100, R29 ;  /* 0x0000001d645b7220 */ /* 0x000fe20000410000 */
[----:B---3--:R-:W-:-:S04]  /*5ad0*/  HADD2.F32 R77, -RZ, R76.H0_H0 ;  /* 0x2000004cff4d7230 */ /* 0x008fc80000004100 */
[----:B------:R-:W3:Y:S01]  /*5ae0*/  MUFU.EX2 R93, R93 ;  /* 0x0000005d005d7308 */ /* 0x000ee20000000800 */
[----:B----4-:R-:W-:Y:S01]  /*5af0*/  HADD2.F32 R76, -RZ, R75.H0_H0 ;  /* 0x2000004bff4c7230 */ /* 0x010fe20000004100 */
[----:B------:R-:W-:Y:S01]  /*5b00*/  MOV R81, RZ ;  /* 0x000000ff00517202 */ /* 0x000fe20000000f00 */
[----:B------:R-:W-:Y:S01]  /*5b10*/  @!P2 IMAD.WIDE R40, R40, R41, UR22 ;  /* 0x000000162828ae25 */ /* 0x000fe2000f8e0229 */
[----:B------:R-:W-:Y:S03]  /*5b20*/  BAR.SYNC.DEFER_BLOCKING 0x0 ;  /* 0x0000000000007b1d */ /* 0x000fe60000010000 */
[----:B------:R-:W-:-:S03]  /*5b30*/  FMUL.FTZ R90, R100, R28 ;  /* 0x0000001c645a7220 */ /* 0x000fc60000410000 */
[----:B------:R-:W4:Y:S01]  /*5b40*/  MUFU.EX2 R92, R92 ;  /* 0x0000005c005c7308 */ /* 0x000f220000000800 */
[----:B------:R-:W-:Y:S02]  /*5b50*/  HADD2.F32 R75, -RZ, R71.H0_H0 ;  /* 0x20000047ff4b7230 */ /* 0x000fe40000004100 */
[----:B------:R-:W-:Y:S01]  /*5b60*/  FMUL.FTZ R151, R77, R33 ;  /* 0x000000214d977220 */ /* 0x000fe20000410000 */
[----:B------:R-:W-:Y:S01]  /*5b70*/  FMUL.FTZ R136, R76, R32 ;  /* 0x000000204c887220 */ /* 0x000fe20000410000 */
[----:B------:R-:W-:-:S03]  /*5b80*/  FMUL.FTZ R79, R100, R26 ;  /* 0x0000001a644f7220 */ /* 0x000fc60000410000 */
[----:B------:R-:W0:Y:S01]  /*5b90*/  MUFU.EX2 R91, R91 ;  /* 0x0000005b005b7308 */ /* 0x000e220000000800 */
[----:B------:R-:W-:Y:S02]  /*5ba0*/  HADD2.F32 R74, -RZ, R74.H0_H0 ;  /* 0x2000004aff4a7230 */ /* 0x000fe40000004100 */
[----:B------:R-:W-:Y:S01]  /*5bb0*/  FMUL.FTZ R137, R75, R31 ;  /* 0x0000001f4b897220 */ /* 0x000fe20000410000 */
[----:B------:R-:W-:Y:S01]  /*5bc0*/  FMUL.FTZ R78, R100, R24 ;  /* 0x00000018644e7220 */ /* 0x000fe20000410000 */
[----:B------:R-:W-:-:S03]  /*5bd0*/  HADD2.F32 R73, -RZ, R73.H0_H0 ;  /* 0x20000049ff497230 */ /* 0x000fc60000004100 */
[----:B------:R-:W0:Y:S01]  /*5be0*/  MUFU.EX2 R90, R90 ;  /* 0x0000005a005a7308 */ /* 0x000e220000000800 */
[----:B------:R1:W5:Y:S01]  /*5bf0*/  @!P2 LDG.E.64 R80, desc[UR20][R40.64] ;  /* 0x000000142850a981 */ /* 0x000362000c1e1b00 */
[----:B------:R-:W-:Y:S01]  /*5c00*/  ISETP.NE.AND P2, PT, R62, 0x7f, PT ;  /* 0x0000007f3e00780c */ /* 0x000fe20003f45270 */
[----:B------:R-:W-:Y:S01]  /*5c10*/  FMUL.FTZ R138, R74, R30 ;  /* 0x0000001e4a8a7220 */ /* 0x000fe20000410000 */
[----:B------:R-:W-:-:S04]  /*5c20*/  FMUL.FTZ R71, R100, R22 ;  /* 0x0000001664477220 */ /* 0x000fc80000410000 */
[----:B------:R-:W0:Y:S01]  /*5c30*/  MUFU.EX2 R79, R79 ;  /* 0x0000004f004f7308 */ /* 0x000e220000000800 */
[----:B-1----:R-:W-:Y:S02]  /*5c40*/  HADD2.F32 R41, -RZ, R83.H0_H0 ;  /* 0x20000053ff297230 */ /* 0x002fe40000004100 */
[-C--:B------:R-:W-:Y:S01]  /*5c50*/  FFMA.FTZ R83, R151, R94.reuse, R136 ;  /* 0x0000005e97537223 */ /* 0x080fe20000010088 */
[----:B------:R-:W-:Y:S02]  /*5c60*/  HADD2.F32 R40, -RZ, R82.H0_H0 ;  /* 0x20000052ff287230 */ /* 0x000fe40000004100 */
[----:B------:R-:W-:Y:S01]  /*5c70*/  FMUL.FTZ R82, R152, R94 ;  /* 0x0000005e98527220 */ /* 0x000fe20000410000 */
[----:B---3--:R-:W-:-:S03]  /*5c80*/  FFMA.FTZ R83, R93, R83, R137 ;  /* 0x000000535d537223 */ /* 0x008fc60000010089 */
[----:B------:R-:W-:Y:S01]  /*5c90*/  FMUL.FTZ R82, R93, R82 ;  /* 0x000000525d527220 */ /* 0x000fe20000410000 */
[----:B------:R-:W1:Y:S01]  /*5ca0*/  MUFU.EX2 R78, R78 ;  /* 0x0000004e004e7308 */ /* 0x000e620000000800 */
[----:B------:R-:W-:Y:S02]  /*5cb0*/  HADD2.F32 R72, -RZ, R72.H0_H0 ;  /* 0x20000048ff487230 */ /* 0x000fe40000004100 */
[----:B------:R-:W-:Y:S01]  /*5cc0*/  FMUL.FTZ R139, R73, R29 ;  /* 0x0000001d498b7220 */ /* 0x000fe20000410000 */
[C---:B----4-:R-:W-:Y:S01]  /*5cd0*/  FMUL.FTZ R82, R92.reuse, R82 ;  /* 0x000000525c527220 */ /* 0x050fe20000410000 */
[----:B------:R-:W-:Y:S01]  /*5ce0*/  FFMA.FTZ R83, R92, R83, R138 ;  /* 0x000000535c537223 */ /* 0x000fe2000001008a */
[----:B0-----:R-:W-:Y:S01]  /*5cf0*/  FMUL.FTZ R43, R100, R20 ;  /* 0x00000014642b7220 */ /* 0x001fe20000410000 */
[----:B------:R-:W-:Y:S02]  /*5d00*/  HADD2.F32 R70, -RZ, R70.H0_H0 ;  /* 0x20000046ff467230 */ /* 0x000fe40000004100 */
[----:B------:R-:W-:Y:S01]  /*5d10*/  FMUL.FTZ R140, R72, R28 ;  /* 0x0000001c488c7220 */ /* 0x000fe20000410000 */
[----:B------:R-:W0:Y:S01]  /*5d20*/  MUFU.EX2 R71, R71 ;  /* 0x0000004700477308 */ /* 0x000e220000000800 */
[C---:B------:R-:W-:Y:S01]  /*5d30*/  FMUL.FTZ R82, R91.reuse, R82 ;  /* 0x000000525b527220 */ /* 0x040fe20000410000 */
[----:B------:R-:W-:Y:S01]  /*5d40*/  FFMA.FTZ R83, R91, R83, R139 ;  /* 0x000000535b537223 */ /* 0x000fe2000001008b */
[----:B------:R-:W-:Y:S01]  /*5d50*/  FMUL.FTZ R95, R100, R18 ;  /* 0x00000012645f7220 */ /* 0x000fe20000410000 */
[----:B------:R-:W-:Y:S01]  /*5d60*/  @P2 LEA R103, R62, R61, 0x2 ;  /* 0x0000003d3e672211 */ /* 0x000fe200078e10ff */
[----:B------:R-:W-:-:S02]  /*5d70*/  HADD2.F32 R69, -RZ, R69.H0_H0 ;  /* 0x20000045ff457230 */ /* 0x000fc40000004100 */
[----:B------:R-:W-:Y:S01]  /*5d80*/  FMUL.FTZ R141, R70, R26 ;  /* 0x0000001a468d7220 */ /* 0x000fe20000410000 */
[C---:B------:R-:W-:Y:S01]  /*5d90*/  FMUL.FTZ R82, R90.reuse, R82 ;  /* 0x000000525a527220 */ /* 0x040fe20000410000 */
[----:B------:R-:W3:Y:S01]  /*5da0*/  MUFU.EX2 R43, R43 ;  /* 0x0000002b002b7308 */ /* 0x000ee20000000800 */
[----:B------:R-:W-:Y:S01]  /*5db0*/  FFMA.FTZ R83, R90, R83, R140 ;  /* 0x000000535a537223 */ /* 0x000fe2000001008c */
[C---:B------:R-:W-:Y:S01]  /*5dc0*/  FMUL.FTZ R96, R100.reuse, R16 ;  /* 0x0000001064607220 */ /* 0x040fe20000410000 */
[----:B------:R-:W-:Y:S02]  /*5dd0*/  HADD2.F32 R68, -RZ, R68.H0_H0 ;  /* 0x20000044ff447230 */ /* 0x000fe40000004100 */
[----:B------:R-:W-:Y:S01]  /*5de0*/  FMUL.FTZ R142, R69, R24 ;  /* 0x00000018458e7220 */ /* 0x000fe20000410000 */
[C---:B------:R-:W-:Y:S01]  /*5df0*/  FMUL.FTZ R82, R79.reuse, R82 ;  /* 0x000000524f527220 */ /* 0x040fe20000410000 */
[----:B------:R-:W-:Y:S01]  /*5e00*/  FFMA.FTZ R83, R79, R83, R141 ;  /* 0x000000534f537223 */ /* 0x000fe2000001008d */
[----:B------:R-:W4:Y:S01]  /*5e10*/  @P2 LDS R103, [R103+0x43e4] ;  /* 0x0043e40067672984 */ /* 0x000f220000000800 */
[----:B------:R-:W3:Y:S01]  /*5e20*/  MUFU.EX2 R95, R95 ;  /* 0x0000005f005f7308 */ /* 0x000ee20000000800 */
[----:B------:R-:W-:Y:S01]  /*5e30*/  FMUL.FTZ R97, R100, R14 ;  /* 0x0000000e64617220 */ /* 0x000fe20000410000 */
[----:B------:R-:W-:-:S02]  /*5e40*/  HADD2.F32 R67, -RZ, R67.H0_H0 ;  /* 0x20000043ff437230 */ /* 0x000fc40000004100 */
[----:B------:R-:W-:Y:S01]  /*5e50*/  FMUL.FTZ R143, R68, R22 ;  /* 0x00000016448f7220 */ /* 0x000fe20000410000 */
[C---:B-1----:R-:W-:Y:S01]  /*5e60*/  FMUL.FTZ R82, R78.reuse, R82 ;  /* 0x000000524e527220 */ /* 0x042fe20000410000 */
[----:B------:R-:W-:Y:S01]  /*5e70*/  FFMA.FTZ R83, R78, R83, R142 ;  /* 0x000000534e537223 */ /* 0x000fe2000001008e */
[C---:B------:R-:W-:Y:S01]  /*5e80*/  FMUL.FTZ R98, R100.reuse, R12 ;  /* 0x0000000c64627220 */ /* 0x040fe20000410000 */
[----:B------:R-:W1:Y:S01]  /*5e90*/  MUFU.EX2 R96, R96 ;  /* 0x0000006000607308 */ /* 0x000e620000000800 */
[----:B------:R-:W-:Y:S02]  /*5ea0*/  HADD2.F32 R66, -RZ, R85.H0_H0 ;  /* 0x20000055ff427230 */ /* 0x000fe40000004100 */
[----:B------:R-:W-:Y:S01]  /*5eb0*/  FMUL.FTZ R144, R67, R20 ;  /* 0x0000001443907220 */ /* 0x000fe20000410000 */
[C---:B0-----:R-:W-:Y:S01]  /*5ec0*/  FMUL.FTZ R82, R71.reuse, R82 ;  /* 0x0000005247527220 */ /* 0x041fe20000410000 */
[----:B------:R-:W-:Y:S01]  /*5ed0*/  FFMA.FTZ R83, R71, R83, R143 ;  /* 0x0000005347537223 */ /* 0x000fe2000001008f */
[----:B------:R-:W-:-:S02]  /*5ee0*/  FMUL.FTZ R99, R100, R11 ;  /* 0x0000000b64637220 */ /* 0x000fc40000410000 */
[----:B------:R-:W0:Y:S01]  /*5ef0*/  MUFU.EX2 R97, R97 ;  /* 0x0000006100617308 */ /* 0x000e220000000800 */
[----:B------:R-:W-:Y:S02]  /*5f00*/  HADD2.F32 R63, -RZ, R63.H0_H0 ;  /* 0x2000003fff3f7230 */ /* 0x000fe40000004100 */
[----:B------:R-:W-:Y:S01]  /*5f10*/  FMUL.FTZ R145, R66, R18 ;  /* 0x0000001242917220 */ /* 0x000fe20000410000 */
[C---:B---3--:R-:W-:Y:S01]  /*5f20*/  FMUL.FTZ R82, R43.reuse, R82 ;  /* 0x000000522b527220 */ /* 0x048fe20000410000 */
[----:B------:R-:W-:Y:S01]  /*5f30*/  FFMA.FTZ R83, R43, R83, R144 ;  /* 0x000000532b537223 */ /* 0x000fe20000010090 */
[----:B------:R-:W-:Y:S02]  /*5f40*/  FMUL.FTZ R100, R100, R9 ;  /* 0x0000000964647220 */ /* 0x000fe40000410000 */
[----:B------:R-:W3:Y:S01]  /*5f50*/  MUFU.EX2 R98, R98 ;  /* 0x0000006200627308 */ /* 0x000ee20000000800 */
[----:B------:R-:W-:Y:S01]  /*5f60*/  FMUL.FTZ R146, R63, R16 ;  /* 0x000000103f927220 */ /* 0x000fe20000410000 */
[C---:B------:R-:W-:Y:S01]  /*5f70*/  FMUL.FTZ R82, R95.reuse, R82 ;  /* 0x000000525f527220 */ /* 0x040fe20000410000 */
[----:B------:R-:W-:-:S05]  /*5f80*/  FFMA.FTZ R83, R95, R83, R145 ;  /* 0x000000535f537223 */ /* 0x000fca0000010091 */
[----:B------:R-:W4:Y:S01]  /*5f90*/  MUFU.EX2 R99, R99 ;  /* 0x0000006300637308 */ /* 0x000f220000000800 */
[----:B------:R-:W-:Y:S01]  /*5fa0*/  FMUL.FTZ R147, R42, R14 ;  /* 0x0000000e2a937220 */ /* 0x000fe20000410000 */
[C---:B-1----:R-:W-:Y:S01]  /*5fb0*/  FMUL.FTZ R82, R96.reuse, R82 ;  /* 0x0000005260527220 */ /* 0x042fe20000410000 */
[----:B------:R-:W-:-:S05]  /*5fc0*/  FFMA.FTZ R83, R96, R83, R146 ;  /* 0x0000005360537223 */ /* 0x000fca0000010092 */
[----:B------:R-:W1:Y:S01]  /*5fd0*/  MUFU.EX2 R100, R100 ;  /* 0x0000006400647308 */ /* 0x000e620000000800 */
[----:B------:R-:W-:Y:S01]  /*5fe0*/  FMUL.FTZ R148, R41, R12 ;  /* 0x0000000c29947220 */ /* 0x000fe20000410000 */
[C---:B0-----:R-:W-:Y:S01]  /*5ff0*/  FMUL.FTZ R82, R97.reuse, R82 ;  /* 0x0000005261527220 */ /* 0x041fe20000410000 */
[----:B------:R-:W-:Y:S01]  /*6000*/  FFMA.FTZ R83, R97, R83, R147 ;  /* 0x0000005361537223 */ /* 0x000fe20000010093 */
[----:B------:R-:W-:Y:S02]  /*6010*/  FMUL.FTZ R149, R40, R11 ;  /* 0x0000000b28957220 */ /* 0x000fe40000410000 */
[C---:B---3--:R-:W-:Y:S01]  /*6020*/  FMUL.FTZ R82, R98.reuse, R82 ;  /* 0x0000005262527220 */ /* 0x048fe20000410000 */
[----:B------:R-:W-:Y:S01]  /*6030*/  FFMA.FTZ R83, R98, R83, R148 ;  /* 0x0000005362537223 */ /* 0x000fe20000010094 */
[----:B------:R-:W-:Y:S01]  /*6040*/  LEA.HI R102, R62, R62, RZ, 0x1e ;  /* 0x0000003e3e667211 */ /* 0x000fe200078ff0ff */
[----:B------:R-:W-:Y:S01]  /*6050*/  BSSY B0, `(.L_x_580) ;  /* 0x0000015000007945 */ /* 0x000fe20003800000 */
[C---:B----4-:R-:W-:Y:S01]  /*6060*/  FMUL.FTZ R82, R99.reuse, R82 ;  /* 0x0000005263527220 */ /* 0x050fe20000410000 */
[----:B------:R-:W-:Y:S01]  /*6070*/  FFMA.FTZ R83, R99, R83, R149 ;  /* 0x0000005363537223 */ /* 0x000fe20000010095 */
[----:B------:R-:W-:-:S02]  /*6080*/  LEA R102, R102, R61, 0x3 ;  /* 0x0000003d66667211 */ /* 0x000fc400078e18ff */
[----:B-1----:R-:W-:Y:S01]  /*6090*/  FMUL.FTZ R82, R100, R82 ;  /* 0x0000005264527220 */ /* 0x002fe20000410000 */
[----:B--2---:R-:W-:-:S05]  /*60a0*/  HADD2.F32 R101, -RZ, R84.H0_H0 ;  /* 0x20000054ff657230 */ /* 0x004fca0000004100 */
        /* <DEDUP_REMOVED lines=15> */
.L_x_581:
[----:B------:R-:W-:Y:S05]  /*61a0*/  BSYNC B0 ;  /* 0x0000000000007941 */ /* 0x000fea0003800000 */
.L_x_580:
        /* <DEDUP_REMOVED lines=88> */
.L_x_646:
[----:B------:R-:W-:Y:S01]  /*6730*/  ISETP.GE.AND P3, PT, R164, 0x10, PT ;  /* 0x00000010a400780c */ /* 0x000fe20003f66270 */
[----:B------:R-:W-:-:S12]  /*6740*/  UMOV UR46, 0xffffffff ;  /* 0xffffffff002e7882 */ /* 0x000fd80000000000 */
[C---:B0-2---:R-:W-:Y:S01]  /*6750*/  @P3 FFMA.FTZ R163, R162.reuse, R88, R163 ;  /* 0x00000058a2a33223 */ /* 0x045fe200000100a3 */
[----:B---3--:R-:W-:Y:S01]  /*6760*/  @P3 FMUL.FTZ R162, R162, R153 ;  /* 0x00000099a2a23220 */ /* 0x008fe20000410000 */
[----:B------:R-:W-:Y:S06]  /*6770*/  BRA.DIV UR46, `(.L_x_584) ;  /* 0x0000005e2e687947 */ /* 0x000fec000b800000 */
.L_x_649:
[----:B------:R-:W-:-:S03]  /*6780*/  UMOV UR46, 0xffffffff ;  /* 0xffffffff002e7882 */ /* 0x000fc60000000000 */
[----:B------:R-:W-:Y:S05]  /*6790*/  BRA.DIV UR46, `(.L_x_585) ;  /* 0x0000005e2e887947 */ /* 0x000fea000b800000 */
.L_x_652:
[----:B------:R-:W-:-:S03]  /*67a0*/  UMOV UR46, 0xffffffff ;  /* 0xffffffff002e7882 */ /* 0x000fc60000000000 */
[----:B------:R-:W-:Y:S05]  /*67b0*/  BRA.DIV UR46, `(.L_x_586) ;  /* 0x0000005e2ea87947 */ /* 0x000fea000b800000 */
[----:B------:R-:W0:Y:S04]  /*67c0*/  SHFL.UP PT, R162, R162, 0x1, RZ ;  /* 0x04200000a2a27989 */ /* 0x000e2800000e00ff */
[----:B------:R-:W2:Y:S04]  /*67d0*/  SHFL.UP PT, R163, R163, 0x1, RZ ;  /* 0x04200000a3a37989 */ /* 0x000ea800000e00ff */
[----:B-----5:R-:W3:Y:S04]  /*67e0*/  SHFL.IDX PT, R80, R80, RZ, 0x1f ;  /* 0x00001fff50507589 */ /* 0x020ee800000e0000 */
[----:B------:R-:W4:Y:S02]  /*67f0*/  SHFL.IDX PT, R81, R81, RZ, 0x1f ;  /* 0x00001fff51517589 */ /* 0x000f2400000e0000 */
.L_x_658:
        /* <DEDUP_REMOVED lines=12> */
.L_x_582:
[----:B------:R-:W-:Y:S05]  /*68c0*/  WARPSYNC.ALL ;  /* 0x0000000000007948 */ /* 0x000fea0003800000 */
[----:B------:R-:W-:Y:S01]  /*68d0*/  BAR.SYNC.DEFER_BLOCKING 0x0 ;  /* 0x0000000000007b1d */ /* 0x000fe20000010000 */
[C---:B-1----:R-:W-:Y:S01]  /*68e0*/  FMUL.FTZ R82, R100.reuse, R103 ;  /* 0x0000006764527220 */ /* 0x042fe20000410000 */
[----:B------:R-:W-:Y:S01]  /*68f0*/  FFMA.FTZ R83, R100, R135, R134 ;  /* 0x0000008764537223 */ /* 0x000fe20000010086 */
[----:B--2--5:R-:W-:Y:S01]  /*6900*/  HFMA2.MMA R81, -RZ, RZ, 0, 0 ;  /* 0x00000000ff517435 */ /* 0x024fe200000001ff */
[----:B0-----:R-:W-:Y:S01]  /*6910*/  MOV R84, UR7 ;  /* 0x0000000700547c02 */ /* 0x001fe20008000f00 */
        /* <DEDUP_REMOVED lines=99> */
.L_x_675:
        /* <DEDUP_REMOVED lines=15> */
.L_x_587:
        /* <DEDUP_REMOVED lines=27> */
[C---:B------:R-:W-:Y:S01]  /*71f0*/  IADD3 R86, R84.reuse, 0x2, RZ ;  /* 0x0000000254567810 */ /* 0x040fe20007ffe0ff */
[----:B------:R-:W-:-:S02]  /*7200*/  VIADD R85, R84, 0x1 ;  /* 0x0000000154557836 */ /* 0x000fc40000000000 */
        /* <DEDUP_REMOVED lines=11> */
[----:B------:R-:W-:Y:S01]  /*72c0*/  FFMA.FTZ R87, R101, -R9, R150 ;  /* 0x8000000965577223 */ /* 0x000fe20000010096 */
        /* <DEDUP_REMOVED lines=17> */
[----:B------:R-:W-:Y:S01]  /*73e0*/  LEA R82, R82, R61, 0x2 ;  /* 0x0000003d52527211 */ /* 0x000fe200078e10ff */
[----:B0-----:R-:W-:-:S04]  /*73f0*/  FFMA.FTZ R103, R102, R103, R135 ;  /* 0x0000006766677223 */ /* 0x001fc80000010087 */
[----:B------:R0:W-:Y:S01]  /*7400*/  STS [R82+0x1094], R83 ;  /* 0x0010945352007388 */ /* 0x0001e20000000800 */
[----:B------:R-:W-:Y:S01]  /*7410*/  FFMA.FTZ R100, R100, R103, R134 ;  /* 0x0000006764647223 */ /* 0x000fe20000010086 */
[----:B------:R-:W-:-:S03]  /*7420*/  FMUL.FTZ R81, R103, UR47 ;  /* 0x0000002f67517c20 */ /* 0x000fc60008410000 */
[----:B------:R-:W-:Y:S01]  /*7430*/  FFMA.FTZ R99, R99, R100, R133 ;  /* 0x0000006463637223 */ /* 0x000fe20000010085 */
[----:B0-----:R-:W-:Y:S01]  /*7440*/  FMUL.FTZ R82, R137, UR58 ;  /* 0x0000003a89527c20 */ /* 0x001fe20008410000 */
[----:B------:R-:W-:Y:S02]  /*7450*/  FMUL.FTZ R83, R103, R9 ;  /* 0x0000000967537220 */ /* 0x000fe40000410000 */
[----:B------:R-:W-:Y:S01]  /*7460*/  FFMA.FTZ R98, R98, R99, R132 ;  /* 0x0000006362627223 */ /* 0x000fe20000010084 */
[----:B------:R-:W-:Y:S01]  /*7470*/  FMUL.FTZ R82, R39, R82 ;  /* 0x0000005227527220 */ /* 0x000fe20000410000 */
[----:B------:R-:W-:Y:S02]  /*7480*/  FMUL.FTZ R81, R87, R81 ;  /* 0x0000005157517220 */ /* 0x000fe40000410000 */
[----:B------:R-:W-:Y:S02]  /*7490*/  FFMA.FTZ R97, R97, R98, R131 ;  /* 0x0000006261617223 */ /* 0x000fe40000010083 */
[----:B------:R0:W-:Y:S01]  /*74a0*/  STS [R86+0x1098], R82 ;  /* 0x0010985256007388 */ /* 0x0001e20000000800 */
[----:B------:R-:W-:Y:S01]  /*74b0*/  FMUL.FTZ R87, R83, R87 ;  /* 0x0000005753577220 */ /* 0x000fe20000410000 */
[----:B0-----:R-:W-:Y:S01]  /*74c0*/  FMUL.FTZ R86, R100, UR47 ;  /* 0x0000002f64567c20 */ /* 0x001fe20008410000 */
[----:B------:R-:W-:Y:S01]  /*74d0*/  FMUL.FTZ R82, R138, UR58 ;  /* 0x0000003a8a527c20 */ /* 0x000fe20008410000 */
[----:B------:R-:W-:-:S03]  /*74e0*/  FFMA.FTZ R96, R96, R97, R130 ;  /* 0x0000006160607223 */ /* 0x000fc60000010082 */
[----:B------:R-:W-:Y:S01]  /*74f0*/  FMUL.FTZ R82, R38, R82 ;  /* 0x0000005226527220 */ /* 0x000fe20000410000 */
[----:B------:R-:W-:-:S04]  /*7500*/  FFMA.FTZ R95, R95, R96, R129 ;  /* 0x000000605f5f7223 */ /* 0x000fc80000010081 */
[----:B------:R-:W-:Y:S01]  /*7510*/  FFMA.FTZ R43, R43, R95, R128 ;  /* 0x0000005f2b2b7223 */ /* 0x000fe20000010080 */
[----:B------:R-:W-:Y:S01]  /*7520*/  FFMA.FTZ R101, R101, R103, R81 ;  /* 0x0000006765657223 */ /* 0x000fe20000010051 */
[----:B------:R-:W-:Y:S02]  /*7530*/  FMUL.FTZ R81, R141, UR58 ;  /* 0x0000003a8d517c20 */ /* 0x000fe40008410000 */
        /* <DEDUP_REMOVED lines=10> */
[----:B0-----:R-:W-:Y:S01]  /*75e0*/  FFMA.FTZ R88, R40, -R11, R149 ;  /* 0x8000000b28587223 */ /* 0x001fe20000010095 */
        /* <DEDUP_REMOVED lines=52> */
[----:B------:R-:W-:-:S02]  /*7930*/  FFMA.FTZ R151, R77, -R33, R151 ;  /* 0x800000214d977223 */ /* 0x000fc40000010097 */
[----:B------:R-:W-:Y:S01]  /*7940*/  FMUL.FTZ R78, R19, R78 ;  /* 0x0000004e134e7220 */ /* 0x000fe20000410000 */
[----:B------:R-:W-:Y:S01]  /*7950*/  FMUL.FTZ R89, R94, R33 ;  /* 0x000000215e597220 */ /* 0x000fe20000410000 */
[----:B------:R-:W-:Y:S01]  /*7960*/  STS [R80+0x10c8], R149 ;  /* 0x0010c89550007388 */ /* 0x000fe20000000800 */
[-C--:B------:R-:W-:Y:S01]  /*7970*/  FFMA.FTZ R136, R76, -R32.reuse, R136 ;  /* 0x800000204c887223 */ /* 0x080fe20000010088 */
[----:B------:R-:W-:Y:S02]  /*7980*/  FMUL.FTZ R102, R93, R32 ;  /* 0x000000205d667220 */ /* 0x000fe40000410000 */
[----:B------:R-:W-:Y:S04]  /*7990*/  STS [R80+0x10c0], R78 ;  /* 0x0010c04e50007388 */ /* 0x000fe80000000800 */
[----:B------:R0:W-:Y:S01]  /*79a0*/  STS [R80+0x10cc], R150 ;  /* 0x0010cc9650007388 */ /* 0x0001e20000000800 */
[-C--:B------:R-:W-:Y:S01]  /*79b0*/  FFMA.FTZ R137, R75, -R31.reuse, R137 ;  /* 0x8000001f4b897223 */ /* 0x080fe20000010089 */
[----:B------:R-:W-:Y:S01]  /*79c0*/  FMUL.FTZ R103, R92, R31 ;  /* 0x0000001f5c677220 */ /* 0x000fe20000410000 */
[----:B0-----:R-:W-:-:S04]  /*79d0*/  FFMA.FTZ R80, R89, R151, RZ ;  /* 0x0000009759507223 */ /* 0x001fc800000100ff */
[----:B------:R-:W-:Y:S01]  /*79e0*/  FFMA.FTZ R80, R102, R136, R80 ;  /* 0x0000008866507223 */ /* 0x000fe20000010050 */
[-C--:B------:R-:W-:Y:S01]  /*79f0*/  FFMA.FTZ R138, R74, -R30.reuse, R138 ;  /* 0x8000001e4a8a7223 */ /* 0x080fe2000001008a */
[----:B------:R-:W-:Y:S02]  /*7a00*/  FMUL.FTZ R104, R91, R30 ;  /* 0x0000001e5b687220 */ /* 0x000fe40000410000 */
[----:B------:R-:W-:Y:S01]  /*7a10*/  FFMA.FTZ R80, R103, R137, R80 ;  /* 0x0000008967507223 */ /* 0x000fe20000010050 */
[-C--:B------:R-:W-:Y:S01]  /*7a20*/  FFMA.FTZ R139, R73, -R29.reuse, R139 ;  /* 0x8000001d498b7223 */ /* 0x080fe2000001008b */
[----:B------:R-:W-:Y:S02]  /*7a30*/  FMUL.FTZ R105, R90, R29 ;  /* 0x0000001d5a697220 */ /* 0x000fe40000410000 */
[----:B------:R-:W-:Y:S01]  /*7a40*/  FFMA.FTZ R80, R104, R138, R80 ;  /* 0x0000008a68507223 */ /* 0x000fe20000010050 */
[----:B------:R-:W-:Y:S01]  /*7a50*/  FFMA.FTZ R120, R41, -R12, R148 ;  /* 0x8000000c29787223 */ /* 0x000fe20000010094 */
[----:B------:R-:W-:Y:S01]  /*7a60*/  FMUL.FTZ R106, R99, UR47 ;  /* 0x0000002f636a7c20 */ /* 0x000fe20008410000 */
[-C--:B------:R-:W-:Y:S01]  /*7a70*/  FFMA.FTZ R140, R72, -R28.reuse, R140 ;  /* 0x8000001c488c7223 */ /* 0x080fe2000001008c */
[----:B------:R-:W-:Y:S01]  /*7a80*/  FMUL.FTZ R78, R125, R28 ;  /* 0x0000001c7d4e7220 */ /* 0x000fe20000410000 */
[----:B------:R-:W-:Y:S01]  /*7a90*/  FFMA.FTZ R80, R105, R139, R80 ;  /* 0x0000008b69507223 */ /* 0x000fe20000010050 */
[----:B------:R-:W-:Y:S01]  /*7aa0*/  FMUL.FTZ R106, R120, R106 ;  /* 0x0000006a786a7220 */ /* 0x000fe20000410000 */
[----:B------:R-:W-:-:S02]  /*7ab0*/  FFMA.FTZ R108, R70, -R26, R141 ;  /* 0x8000001a466c7223 */ /* 0x000fc4000001008d */
[----:B------:R-:W-:Y:S01]  /*7ac0*/  FFMA.FTZ R80, R78, R140, R80 ;  /* 0x0000008c4e507223 */ /* 0x000fe20000010050 */
[----:B------:R-:W-:Y:S01]  /*7ad0*/  FFMA.FTZ R106, R41, R99, R106 ;  /* 0x00000063296a7223 */ /* 0x000fe2000001006a */
[----:B------:R-:W-:Y:S01]  /*7ae0*/  FMUL.FTZ R41, R126, UR47 ;  /* 0x0000002f7e297c20 */ /* 0x000fe20008410000 */
[----:B------:R-:W-:Y:S01]  /*7af0*/  FFMA.FTZ R142, R69, -R24, R142 ;  /* 0x80000018458e7223 */ /* 0x000fe2000001008e */
[----:B------:R-:W-:Y:S02]  /*7b00*/  FFMA.FTZ R40, R40, R108, R80 ;  /* 0x0000006c28287223 */ /* 0x000fe40000010050 */
[----:B------:R-:W-:Y:S02]  /*7b10*/  FMUL.FTZ R108, R108, R41 ;  /* 0x000000296c6c7220 */ /* 0x000fe40000410000 */
[----:B------:R-:W-:Y:S02]  /*7b20*/  FFMA.FTZ R79, R79, R142, R40 ;  /* 0x0000008e4f4f7223 */ /* 0x000fe40000010028 */
[----:B------:R-:W0:Y:S01]  /*7b30*/  LDC.64 R40, c[0x0][0x368] ;  /* 0x0000da00ff287b82 */ /* 0x000e220000000a00 */
[----:B------:R-:W-:Y:S01]  /*7b40*/  FFMA.FTZ R143, R68, -R22, R143 ;  /* 0x80000016448f7223 */ /* 0x000fe2000001008f */
[-C--:B------:R-:W-:Y:S01]  /*7b50*/  FMUL.FTZ R80, R95, R20.reuse ;  /* 0x000000145f507220 */ /* 0x080fe20000410000 */
[----:B------:R-:W-:-:S02]  /*7b60*/  FFMA.FTZ R144, R67, -R20, R144 ;  /* 0x8000001443907223 */ /* 0x000fc40000010090 */
[----:B------:R-:W-:Y:S01]  /*7b70*/  FFMA.FTZ R79, R81, R143, R79 ;  /* 0x0000008f514f7223 */ /* 0x000fe2000001004f */
[----:B------:R-:W-:Y:S01]  /*7b80*/  FFMA.FTZ R145, R66, -R18, R145 ;  /* 0x8000001242917223 */ /* 0x000fe20000010091 */
[----:B------:R-:W-:Y:S01]  /*7b90*/  FFMA.FTZ R146, R63, -R16, R146 ;  /* 0x800000103f927223 */ /* 0x000fe20000010092 */
[----:B------:R-:W-:Y:S01]  /*7ba0*/  USHF.R.S32.HI UR46, URZ, 0x1f, UR53 ;  /* 0x0000001f3f2e7899 */ /* 0x000fe20008011435 */
[----:B------:R-:W-:Y:S01]  /*7bb0*/  FFMA.FTZ R147, R42, -R14, R147 ;  /* 0x8000000e2a937223 */ /* 0x000fe20000010093 */
[----:B------:R-:W-:-:S04]  /*7bc0*/  ULEA UR58, UR48, 0xfffff800, 0xb ;  /* 0xfffff800303a7891 */ /* 0x000fc8000f8e583f */
[----:B0-----:R-:W-:Y:S01]  /*7bd0*/  IMAD R81, R40, UR46, RZ ;  /* 0x0000002e28517c24 */ /* 0x001fe2000f8e02ff */
[----:B------:R-:W-:-:S03]  /*7be0*/  USHF.R.S32.HI UR46, URZ, 0x1f, UR11 ;  /* 0x0000001f3f2e7899 */ /* 0x000fc6000801140b */
[----:B------:R-:W-:Y:S01]  /*7bf0*/  IMAD R81, R41, UR53, R81 ;  /* 0x0000003529517c24 */ /* 0x000fe2000f8e0251 */
[----:B------:R-:W-:Y:S01]  /*7c00*/  UIMAD UR46, UR46, UR44, URZ ;  /* 0x0000002c2e2e72a4 */ /* 0x000fe2000f8e023f */
[----:B------:R-:W-:Y:S01]  /*7c10*/  FMUL.FTZ R41, R98, R14 ;  /* 0x0000000e62297220 */ /* 0x000fe20000410000 */
[----:B------:R-:W-:Y:S02]  /*7c20*/  FMUL.FTZ R99, R99, R12 ;  /* 0x0000000c63637220 */ /* 0x000fe40000410000 */
[----:B------:R-:W-:Y:S01]  /*7c30*/  UIMAD UR46, UR11, UR45, UR46 ;  /* 0x0000002d0b2e72a4 */ /* 0x000fe2000f8e022e */
[----:B------:R-:W-:-:S04]  /*7c40*/  MOV R117, UR50 ;  /* 0x0000003200757c02 */ /* 0x000fc80008000f00 */
        /* <DEDUP_REMOVED lines=13> */
[----:B------:R-:W-:Y:S01]  /*7d20*/  FMUL.FTZ R78, R97, R16 ;  /* 0x00000010614e7220 */ /* 0x000fe20000410000 */
[C---:B------:R-:W-:Y:S01]  /*7d30*/  FADD.FTZ R111, R80.reuse, R111 ;  /* 0x0000006f506f7221 */ /* 0x040fe20000010000 */
[----:B------:R-:W-:Y:S01]  /*7d40*/  FFMA.FTZ R80, R80, R144, R79 ;  /* 0x0000009050507223 */ /* 0x000fe2000001004f */
[----:B------:R-:W-:-:S04]  /*7d50*/  FMUL.FTZ R79, R96, R18 ;  /* 0x00000012604f7220 */ /* 0x000fc80000410000 */
[C---:B------:R-:W-:Y:S01]  /*7d60*/  FADD.FTZ R114, R79.reuse, R114 ;  /* 0x000000724f727221 */ /* 0x040fe20000010000 */
[----:B------:R-:W-:Y:S01]  /*7d70*/  FFMA.FTZ R80, R79, R145, R80 ;  /* 0x000000914f507223 */ /* 0x000fe20000010050 */
[----:B------:R-:W-:-:S03]  /*7d80*/  HFMA2.MMA R79, -RZ, RZ, 0, 0 ;  /* 0x00000000ff4f7435 */ /* 0x000fc600000001ff */
[C---:B------:R-:W-:Y:S01]  /*7d90*/  FFMA.FTZ R80, R78.reuse, R146, R80 ;  /* 0x000000924e507223 */ /* 0x040fe20000010050 */
[----:B------:R-:W-:Y:S01]  /*7da0*/  FADD.FTZ R113, R78, R113 ;  /* 0x000000714e717221 */ /* 0x000fe20000010000 */
[----:B------:R-:W-:-:S05]  /*7db0*/  MOV R78, R62 ;  /* 0x0000003e004e7202 */ /* 0x000fca0000000f00 */
        /* <DEDUP_REMOVED lines=44> */
.L_x_590:
[----:B------:R-:W-:Y:S05]  /*8080*/  BSYNC B0 ;  /* 0x0000000000007941 */ /* 0x000fea0003800000 */
.L_x_589:
[----:B-12---:R-:W2:Y:S01]  /*8090*/  LDL.LU R83, [R1+0x10] ;  /* 0x0000100001537983 */ /* 0x006ea20000300800 */
[----:B------:R-:W-:Y:S01]  /*80a0*/  FMUL.FTZ R100, R100, R11 ;  /* 0x0000000b64647220 */ /* 0x000fe20000410000 */
[----:B------:R-:W-:Y:S01]  /*80b0*/  MOV R80, UR46 ;  /* 0x0000002e00507c02 */ /* 0x000fe20008000f00 */
[----:B------:R-:W-:Y:S01]  /*80c0*/  USHF.L.U64.HI UR47, UR8, 0x2, UR9 ;  /* 0x00000002082f7899 */ /* 0x000fe20008010209 */
[----:B------:R-:W-:Y:S01]  /*80d0*/  MOV R81, UR46 ;  /* 0x0000002e00517c02 */ /* 0x000fe20008000f00 */
[----:B------:R-:W-:Y:S01]  /*80e0*/  FFMA.FTZ R120, R100, R88, R120 ;  /* 0x0000005864787223 */ /* 0x000fe20000010078 */
[----:B------:R-:W-:Y:S01]  /*80f0*/  MOV R82, UR58 ;  /* 0x0000003a00527c02 */ /* 0x000fe20008000f00 */
[----:B------:R-:W-:Y:S01]  /*8100*/  USHF.L.U32 UR57, UR8, 0x2, URZ ;  /* 0x0000000208397899 */ /* 0x000fe2000800063f */
[----:B------:R-:W-:Y:S01]  /*8110*/  LEA R80, P1, R80, R40, 0x2 ;  /* 0x0000002850507211 */ /* 0x000fe200078210ff */
[----:B------:R-:W-:Y:S01]  /*8120*/  BSSY B0, `(.L_x_591) ;  /* 0x000001b000007945 */ /* 0x000fe20003800000 */
[----:B------:R-:W-:Y:S01]  /*8130*/  IADD3 R88, R62, 0x180, RZ ;  /* 0x000001803e587810 */ /* 0x000fe20007ffe0ff */
[----:B------:R-:W-:Y:S01]  /*8140*/  FADD.FTZ R87, R120, R87 ;  /* 0x0000005778577221 */ /* 0x000fe20000010000 */
[----:B------:R-:W-:-:S02]  /*8150*/  LEA.HI.X R81, R81, R41, R82, 0x2, P1 ;  /* 0x0000002951517211 */ /* 0x000fc400008f1452 */
[C---:B------:R-:W-:Y:S02]  /*8160*/  ISETP.GE.AND P1, PT, R117.reuse, 0x81, PT ;  /* 0x000000817500780c */ /* 0x040fe40003f26270 */
[----:B------:R-:W-:Y:S01]  /*8170*/  IADD3 R82, R62, 0x100, RZ ;  /* 0x000001003e527810 */ /* 0x000fe20007ffe0ff */
[----:B0-----:R-:W-:Y:S01]  /*8180*/  IMAD.WIDE.U32 R80, R78, UR57, R80 ;  /* 0x000000394e507c25 */ /* 0x001fe2000f8e0050 */
[C---:B------:R-:W-:Y:S02]  /*8190*/  ISETP.GE.AND P2, PT, R117.reuse, 0x101, PT ;  /* 0x000001017500780c */ /* 0x040fe40003f46270 */
[----:B------:R-:W-:Y:S01]  /*81a0*/  ISETP.GE.AND P3, PT, R117, 0x181, PT ;  /* 0x000001817500780c */ /* 0x000fe20003f66270 */
[----:B--2---:R-:W-:Y:S01]  /*81b0*/  FADD.FTZ R83, R100, R83 ;  /* 0x0000005364537221 */ /* 0x004fe20000010000 */
[----:B------:R-:W-:-:S04]  /*81c0*/  IADD3 R100, R62, 0x80, RZ ;  /* 0x000000803e647810 */ /* 0x000fc80007ffe0ff */
[----:B------:R-:W-:Y:S01]  /*81d0*/  LEA.HI.SX32 R100, R100, R62, 0x1b ;  /* 0x0000003e64647211 */ /* 0x000fe200078fdaff */
[----:B------:R0:W-:Y:S03]  /*81e0*/  STL [R1+0x10], R83 ;  /* 0x0000105301007387 */ /* 0x0001e60000100800 */
[----:B------:R-:W-:-:S06]  /*81f0*/  LEA R100, R100, R61, 0x2 ;  /* 0x0000003d64647211 */ /* 0x000fcc00078e10ff */
        /* <DEDUP_REMOVED lines=13> */
.L_x_592:
[----:B------:R-:W-:Y:S05]  /*82d0*/  BSYNC B0 ;  /* 0x0000000000007941 */ /* 0x000fea0003800000 */
.L_x_591:
[----:B------:R-:W2:Y:S01]  /*82e0*/  LDS R79, [R79+0x1490] ;  /* 0x001490004f4f7984 */ /* 0x000ea20000000800 */
[----:B------:R-:W-:Y:S01]  /*82f0*/  BSSY B0, `(.L_x_593) ;  /* 0x0000005000007945 */ /* 0x000fe20003800000 */
[----:B------:R-:W-:Y:S02]  /*8300*/  MOV R81, R88 ;  /* 0x0000005800517202 */ /* 0x000fe40000000f00 */
[----:B------:R-:W-:Y:S01]  /*8310*/  LEA R82, R82, R61, 0x2 ;  /* 0x0000003d52527211 */ /* 0x000fe200078e10ff */
[----:B------:R-:W-:Y:S06]  /*8320*/  @!P2 BRA `(.L_x_594) ;  /* 0x000000000004a947 */ /* 0x000fec0003800000 */
[----:B--2---:R3:W-:Y:S02]  /*8330*/  REDG.E.ADD.F32.FTZ.RN.STRONG.GPU desc[UR20][R80.64+-0x1c00], R79 ;  /* 0xffe4004f500079a6 */ /* 0x0047e4000c10f394 */
.L_x_594:
[----:B------:R-:W-:Y:S05]  /*8340*/  BSYNC B0 ;  /* 0x0000000000007941 */ /* 0x000fea0003800000 */
.L_x_593:
[----:B------:R-:W4:Y:S01]  /*8350*/  LDS R82, [R82+0x1690] ;  /* 0x0016900052527984 */ /* 0x000f220000000800 */
[----:B------:R-:W-:Y:S01]  /*8360*/  BSSY B0, `(.L_x_595) ;  /* 0x0000004000007945 */ /* 0x000fe20003800000 */
[----:B0-----:R-:W-:-:S03]  /*8370*/  IADD3 R40, R62, 0x280, RZ ;  /* 0x000002803e287810 */ /* 0x001fc60007ffe0ff */
[----:B------:R-:W-:Y:S05]  /*8380*/  @!P3 BRA `(.L_x_596) ;  /* 0x000000000004b947 */ /* 0x000fea0003800000 */
[----:B----4-:R0:W-:Y:S02]  /*8390*/  REDG.E.ADD.F32.FTZ.RN.STRONG.GPU desc[UR20][R80.64+-0x1a00], R82 ;  /* 0xffe60052500079a6 */ /* 0x0101e4000c10f394 */
.L_x_596:
[----:B------:R-:W-:Y:S05]  /*83a0*/  BSYNC B0 ;  /* 0x0000000000007941 */ /* 0x000fea0003800000 */
.L_x_595:
[C---:B------:R-:W-:Y:S01]  /*83b0*/  IADD3 R41, R62.reuse, 0x200, RZ ;  /* 0x000002003e297810 */ /* 0x040fe20007ffe0ff */
[----:B------:R-:W-:Y:S01]  /*83c0*/  BSSY B0, `(.L_x_597) ;  /* 0x0000011000007945 */ /* 0x000fe20003800000 */
[----:B------:R-:W-:Y:S02]  /*83d0*/  ISETP.GE.AND P6, PT, R117, 0x201, PT ;  /* 0x000002017500780c */ /* 0x000fe40003fc6270 */
[-C--:B------:R-:W-:Y:S02]  /*83e0*/  LEA.HI.SX32 R78, R41, R62.reuse, 0x1b ;  /* 0x0000003e294e7211 */ /* 0x080fe400078fdaff */
[----:B------:R-:W-:Y:S02]  /*83f0*/  IADD3 R41, R62, 0x300, RZ ;  /* 0x000003003e297810 */ /* 0x000fe40007ffe0ff */
[----:B------:R-:W-:Y:S02]  /*8400*/  LEA R78, R78, R61, 0x2 ;  /* 0x0000003d4e4e7211 */ /* 0x000fe400078e10ff */
[----:B------:R-:W-:-:S02]  /*8410*/  LEA.HI.SX32 R40, R40, R62, 0x1b ;  /* 0x0000003e28287211 */ /* 0x000fc400078fdaff */
[----:B--23--:R-:W-:Y:S02]  /*8420*/  IADD3 R79, R62, 0x380, RZ ;  /* 0x000003803e4f7810 */ /* 0x00cfe40007ffe0ff */
[----:B------:R-:W2:Y:S01]  /*8430*/  LDS R78, [R78+0x1890] ;  /* 0x001890004e4e7984 */ /* 0x000ea20000000800 */
[----:B------:R-:W-:Y:S02]  /*8440*/  LEA.HI.SX32 R41, R41, R62, 0x1b ;  /* 0x0000003e29297211 */ /* 0x000fe400078fdaff */
[----:B------:R-:W-:Y:S02]  /*8450*/  LEA R40, R40, R61, 0x2 ;  /* 0x0000003d28287211 */ /* 0x000fe400078e10ff */
[C---:B------:R-:W-:Y:S02]  /*8460*/  ISETP.GE.AND P1, PT, R117.reuse, 0x281, PT ;  /* 0x000002817500780c */ /* 0x040fe40003f26270 */
[C---:B------:R-:W-:Y:S02]  /*8470*/  ISETP.GE.AND P2, PT, R117.reuse, 0x301, PT ;  /* 0x000003017500780c */ /* 0x040fe40003f46270 */
[----:B------:R-:W-:-:S02]  /*8480*/  ISETP.GE.AND P3, PT, R117, 0x381, PT ;  /* 0x000003817500780c */ /* 0x000fc40003f66270 */
[C---:B------:R-:W-:Y:S02]  /*8490*/  ISETP.GE.AND P4, PT, R117.reuse, 0x401, PT ;  /* 0x000004017500780c */ /* 0x040fe40003f86270 */
[----:B------:R-:W-:Y:S01]  /*84a0*/  ISETP.GE.AND P5, PT, R117, 0x481, PT ;  /* 0x000004817500780c */ /* 0x000fe20003fa6270 */
[----:B------:R-:W-:-:S12]  /*84b0*/  @!P6 BRA `(.L_x_598) ;  /* 0x000000000004e947 */ /* 0x000fd80003800000 */
[----:B--2---:R3:W-:Y:S02]  /*84c0*/  REDG.E.ADD.F32.FTZ.RN.STRONG.GPU desc[UR20][R80.64+-0x1800], R78 ;  /* 0xffe8004e500079a6 */ /* 0x0047e4000c10f394 */
.L_x_598:
[----:B------:R-:W-:Y:S05]  /*84d0*/  BSYNC B0 ;  /* 0x0000000000007941 */ /* 0x000fea0003800000 */
.L_x_597:
[----:B------:R-:W1:Y:S01]  /*84e0*/  LDS R40, [R40+0x1a90] ;  /* 0x001a900028287984 */ /* 0x000e620000000800 */
[----:B------:R-:W-:Y:S01]  /*84f0*/  BSSY B0, `(.L_x_599) ;  /* 0x0000006000007945 */ /* 0x000fe20003800000 */
[----:B0---4-:R-:W-:Y:S01]  /*8500*/  VIADD R82, R62, 0x400 ;  /* 0x000004003e527836 */ /* 0x011fe20000000000 */
[----:B--23--:R-:W-:Y:S02]  /*8510*/  LEA.HI.SX32 R78, R79, R62, 0x1b ;  /* 0x0000003e4f4e7211 */ /* 0x00cfe400078fdaff */
[----:B------:R-:W-:Y:S01]  /*8520*/  LEA R41, R41, R61, 0x2 ;  /* 0x0000003d29297211 */ /* 0x000fe200078e10ff */
[----:B------:R-:W-:Y:S06]  /*8530*/  @!P1 BRA `(.L_x_600) ;  /* 0x0000000000049947 */ /* 0x000fec0003800000 */
[----:B-1----:R0:W-:Y:S02]  /*8540*/  REDG.E.ADD.F32.FTZ.RN.STRONG.GPU desc[UR20][R80.64+-0x1600], R40 ;  /* 0xffea0028500079a6 */ /* 0x0021e4000c10f394 */
.L_x_600:
[----:B------:R-:W-:Y:S05]  /*8550*/  BSYNC B0 ;  /* 0x0000000000007941 */ /* 0x000fea0003800000 */
.L_x_599:
[----:B------:R-:W2:Y:S01]  /*8560*/  LDS R41, [R41+0x1c90] ;  /* 0x001c900029297984 */ /* 0x000ea20000000800 */
[----:B------:R-:W-:Y:S01]  /*8570*/  BSSY B0, `(.L_x_601) ;  /* 0x0000006000007945 */ /* 0x000fe20003800000 */
[----:B------:R-:W-:Y:S02]  /*8580*/  IADD3 R79, R62, 0x480, RZ ;  /* 0x000004803e4f7810 */ /* 0x000fe40007ffe0ff */
[----:B01----:R-:W-:Y:S02]  /*8590*/  LEA.HI.SX32 R40, R82, R62, 0x1b ;  /* 0x0000003e52287211 */ /* 0x003fe400078fdaff */
[----:B------:R-:W-:Y:S01]  /*85a0*/  LEA R78, R78, R61, 0x2 ;  /* 0x0000003d4e4e7211 */ /* 0x000fe200078e10ff */
[----:B------:R-:W-:Y:S06]  /*85b0*/  @!P2 BRA `(.L_x_602) ;  /* 0x000000000004a947 */ /* 0x000fec0003800000 */
[----:B--2---:R0:W-:Y:S02]  /*85c0*/  REDG.E.ADD.F32.FTZ.RN.STRONG.GPU desc[UR20][R80.64+-0x1400], R41 ;  /* 0xffec0029500079a6 */ /* 0x0041e4000c10f394 */
.L_x_602:
[----:B------:R-:W-:Y:S05]  /*85d0*/  BSYNC B0 ;  /* 0x0000000000007941 */ /* 0x000fea0003800000 */
.L_x_601:
[----:B------:R-:W1:Y:S01]  /*85e0*/  LDS R78, [R78+0x1e90] ;  /* 0x001e90004e4e7984 */ /* 0x000e620000000800 */
[----:B------:R-:W-:Y:S01]  /*85f0*/  BSSY B0, `(.L_x_603) ;  /* 0x0000005000007945 */ /* 0x000fe20003800000 */
[----:B0-2---:R-:W-:Y:S02]  /*8600*/  LEA.HI.SX32 R41, R79, R62, 0x1b ;  /* 0x0000003e4f297211 */ /* 0x005fe400078fdaff */
[----:B------:R-:W-:Y:S01]  /*8610*/  LEA R40, R40, R61, 0x2 ;  /* 0x0000003d28287211 */ /* 0x000fe200078e10ff */
[----:B------:R-:W-:Y:S06]  /*8620*/  @!P3 BRA `(.L_x_604) ;  /* 0x000000000004b947 */ /* 0x000fec0003800000 */
[----:B-1----:R0:W-:Y:S02]  /*8630*/  REDG.E.ADD.F32.FTZ.RN.STRONG.GPU desc[UR20][R80.64+-0x1200], R78 ;  /* 0xffee004e500079a6 */ /* 0x0021e4000c10f394 */
.L_x_604:
[----:B------:R-:W-:Y:S05]  /*8640*/  BSYNC B0 ;  /* 0x0000000000007941 */ /* 0x000fea0003800000 */
.L_x_603:
[----:B------:R-:W2:Y:S01]  /*8650*/  LDS R40, [R40+0x2090] ;  /* 0x0020900028287984 */ /* 0x000ea20000000800 */
[----:B------:R-:W-:Y:S01]  /*8660*/  BSSY B0, `(.L_x_605) ;  /* 0x0000004000007945 */ /* 0x000fe20003800000 */
[----:B------:R-:W-:-:S03]  /*8670*/  LEA R41, R41, R61, 0x2 ;  /* 0x0000003d29297211 */ /* 0x000fc600078e10ff */
[----:B------:R-:W-:Y:S05]  /*8680*/  @!P4 BRA `(.L_x_606) ;  /* 0x000000000004c947 */ /* 0x000fea0003800000 */
[----:B--2---:R3:W-:Y:S02]  /*8690*/  REDG.E.ADD.F32.FTZ.RN.STRONG.GPU desc[UR20][R80.64+-0x1000], R40 ;  /* 0xfff00028500079a6 */ /* 0x0047e4000c10f394 */
.L_x_606:
[----:B------:R-:W-:Y:S05]  /*86a0*/  BSYNC B0 ;  /* 0x0000000000007941 */ /* 0x000fea0003800000 */
.L_x_605:
[----:B------:R-:W4:Y:S01]  /*86b0*/  LDS R41, [R41+0x2290] ;  /* 0x0022900029297984 */ /* 0x000f220000000800 */
[----:B------:R-:W-:Y:S01]  /*86c0*/  BSSY B0, `(.L_x_607) ;  /* 0x0000005000007945 */ /* 0x000fe20003800000 */
[C---:B--23--:R-:W-:Y:S02]  /*86d0*/  IADD3 R40, R62.reuse, 0x500, RZ ;  /* 0x000005003e287810 */ /* 0x04cfe40007ffe0ff */
[----:B01----:R-:W-:Y:S01]  /*86e0*/  IADD3 R78, R62, 0x580, RZ ;  /* 0x000005803e4e7810 */ /* 0x003fe20007ffe0ff */
[----:B------:R-:W-:Y:S06]  /*86f0*/  @!P5 BRA `(.L_x_608) ;  /* 0x000000000004d947 */ /* 0x000fec0003800000 */
[----:B----4-:R0:W-:Y:S02]  /*8700*/  REDG.E.ADD.F32.FTZ.RN.STRONG.GPU desc[UR20][R80.64+-0xe00], R41 ;  /* 0xfff20029500079a6 */ /* 0x0101e4000c10f394 */
.L_x_608:
[----:B------:R-:W-:Y:S05]  /*8710*/  BSYNC B0 ;  /* 0x0000000000007941 */ /* 0x000fea0003800000 */
.L_x_607:
[-C--:B0---4-:R-:W-:Y:S01]  /*8720*/  LEA.HI.SX32 R41, R40, R62.reuse, 0x1b ;  /* 0x0000003e28297211 */ /* 0x091fe200078fdaff */
[----:B------:R-:W-:Y:S01]  /*8730*/  BSSY B0, `(.L_x_609) ;  /* 0x0000010000007945 */ /* 0x000fe20003800000 */
[----:B------:R-:W-:Y:S02]  /*8740*/  ISETP.GE.AND P6, PT, R117, 0x501, PT ;  /* 0x000005017500780c */ /* 0x000fe40003fc6270 */
[----:B------:R-:W-:Y:S02]  /*8750*/  LEA R41, R41, R61, 0x2 ;  /* 0x0000003d29297211 */ /* 0x000fe400078e10ff */
[----:B------:R-:W-:Y:S02]  /*8760*/  IADD3 R79, R62, 0x600, RZ ;  /* 0x000006003e4f7810 */ /* 0x000fe40007ffe0ff */
[----:B------:R-:W-:Y:S02]  /*8770*/  LEA.HI.SX32 R78, R78, R62, 0x1b ;  /* 0x0000003e4e4e7211 */ /* 0x000fe400078fdaff */
[----:B------:R-:W0:Y:S01]  /*8780*/  LDS R41, [R41+0x2490] ;  /* 0x0024900029297984 */ /* 0x000e220000000800 */
[----:B------:R-:W-:-:S02]  /*8790*/  IADD3 R83, R62, 0x680, RZ ;  /* 0x000006803e537810 */ /* 0x000fc40007ffe0ff */
[----:B------:R-:W-:Y:S02]  /*87a0*/  LEA.HI.SX32 R40, R79, R62, 0x1b ;  /* 0x0000003e4f287211 */ /* 0x000fe400078fdaff */
[----:B------:R-:W-:Y:S02]  /*87b0*/  LEA R78, R78, R61, 0x2 ;  /* 0x0000003d4e4e7211 */ /* 0x000fe400078e10ff */
[C---:B------:R-:W-:Y:S02]  /*87c0*/  ISETP.GE.AND P1, PT, R117.reuse, 0x581, PT ;  /* 0x000005817500780c */ /* 0x040fe40003f26270 */
[C---:B------:R-:W-:Y:S02]  /*87d0*/  ISETP.GE.AND P2, PT, R117.reuse, 0x601, PT ;  /* 0x000006017500780c */ /* 0x040fe40003f46270 */
[C---:B------:R-:W-:Y:S02]  /*87e0*/  ISETP.GE.AND P3, PT, R117.reuse, 0x681, PT ;  /* 0x000006817500780c */ /* 0x040fe40003f66270 */
[----:B------:R-:W-:-:S02]  /*87f0*/  ISETP.GE.AND P4, PT, R117, 0x701, PT ;  /* 0x000007017500780c */ /* 0x000fc40003f86270 */
[----:B------:R-:W-:Y:S01]  /*8800*/  ISETP.GE.AND P5, PT, R117, 0x781, PT ;  /* 0x000007817500780c */ /* 0x000fe20003fa6270 */
[----:B------:R-:W-:-:S12]  /*8810*/  @!P6 BRA `(.L_x_610) ;  /* 0x000000000004e947 */ /* 0x000fd80003800000 */
[----:B0-----:R1:W-:Y:S02]  /*8820*/  REDG.E.ADD.F32.FTZ.RN.STRONG.GPU desc[UR20][R80.64+-0xc00], R41 ;  /* 0xfff40029500079a6 */ /* 0x0013e4000c10f394 */
.L_x_610:
[----:B------:R-:W-:Y:S05]  /*8830*/  BSYNC B0 ;  /* 0x0000000000007941 */ /* 0x000fea0003800000 */
.L_x_609:
[----:B------:R-:W2:Y:S01]  /*8840*/  LDS R78, [R78+0x2690] ;  /* 0x002690004e4e7984 */ /* 0x000ea20000000800 */
[----:B------:R-:W-:Y:S01]  /*8850*/  BSSY B0, `(.L_x_611) ;  /* 0x0000006000007945 */ /* 0x000fe20003800000 */
[----:B------:R-:W-:Y:S02]  /*8860*/  IADD3 R82, R62, 0x700, RZ ;  /* 0x000007003e527810 */ /* 0x000fe40007ffe0ff */
[----:B01----:R-:W-:Y:S02]  /*8870*/  LEA.HI.SX32 R41, R83, R62, 0x1b ;  /* 0x0000003e53297211 */ /* 0x003fe400078fdaff */
[----:B------:R-:W-:Y:S01]  /*8880*/  LEA R40, R40, R61, 0x2 ;  /* 0x0000003d28287211 */ /* 0x000fe200078e10ff */
[----:B------:R-:W-:Y:S06]  /*8890*/  @!P1 BRA `(.L_x_612) ;  /* 0x0000000000049947 */ /* 0x000fec0003800000 */
[----:B--2---:R0:W-:Y:S02]  /*88a0*/  REDG.E.ADD.F32.FTZ.RN.STRONG.GPU desc[UR20][R80.64+-0xa00], R78 ;  /* 0xfff6004e500079a6 */ /* 0x0041e4000c10f394 */
.L_x_612:
[----:B------:R-:W-:Y:S05]  /*88b0*/  BSYNC B0 ;  /* 0x0000000000007941 */ /* 0x000fea0003800000 */
.L_x_611:
[----:B------:R-:W1:Y:S01]  /*88c0*/  LDS R40, [R40+0x2890] ;  /* 0x0028900028287984 */ /* 0x000e620000000800 */
[----:B------:R-:W-:Y:S01]  /*88d0*/  BSSY B0, `(.L_x_613) ;  /* 0x0000006000007945 */ /* 0x000fe20003800000 */
[----:B------:R-:W-:Y:S02]  /*88e0*/  IADD3 R79, R62, 0x780, RZ ;  /* 0x000007803e4f7810 */ /* 0x000fe40007ffe0ff */
[----:B0-2---:R-:W-:Y:S02]  /*88f0*/  LEA.HI.SX32 R78, R82, R62, 0x1b ;  /* 0x0000003e524e7211 */ /* 0x005fe400078fdaff */
[----:B------:R-:W-:Y:S01]  /*8900*/  LEA R41, R41, R61, 0x2 ;  /* 0x0000003d29297211 */ /* 0x000fe200078e10ff */
[----:B------:R-:W-:Y:S06]  /*8910*/  @!P2 BRA `(.L_x_614) ;  /* 0x000000000004a947 */ /* 0x000fec0003800000 */
[----:B-1----:R0:W-:Y:S02]  /*8920*/  REDG.E.ADD.F32.FTZ.RN.STRONG.GPU desc[UR20][R80.64+-0x800], R40 ;  /* 0xfff80028500079a6 */ /* 0x0021e4000c10f394 */
.L_x_614:
[----:B------:R-:W-:Y:S05]  /*8930*/  BSYNC B0 ;  /* 0x0000000000007941 */ /* 0x000fea0003800000 */
.L_x_613:
[----:B------:R-:W2:Y:S01]  /*8940*/  LDS R41, [R41+0x2a90] ;  /* 0x002a900029297984 */ /* 0x000ea20000000800 */
[----:B------:R-:W-:Y:S01]  /*8950*/  BSSY B0, `(.L_x_615) ;  /* 0x0000005000007945 */ /* 0x000fe20003800000 */
[----:B01----:R-:W-:Y:S02]  /*8960*/  LEA.HI.SX32 R40, R79, R62, 0x1b ;  /* 0x0000003e4f287211 */ /* 0x003fe400078fdaff */
[----:B------:R-:W-:Y:S01]  /*8970*/  LEA R78, R78, R61, 0x2 ;  /* 0x0000003d4e4e7211 */ /* 0x000fe200078e10ff */
[----:B------:R-:W-:Y:S06]  /*8980*/  @!P3 BRA `(.L_x_616) ;  /* 0x000000000004b947 */ /* 0x000fec0003800000 */
[----:B--2---:R0:W-:Y:S02]  /*8990*/  REDG.E.ADD.F32.FTZ.RN.STRONG.GPU desc[UR20][R80.64+-0x600], R41 ;  /* 0xfffa0029500079a6 */ /* 0x0041e4000c10f394 */
.L_x_616:
[----:B------:R-:W-:Y:S05]  /*89a0*/  BSYNC B0 ;  /* 0x0000000000007941 */ /* 0x000fea0003800000 */
.L_x_615:
[----:B------:R-:W1:Y:S01]  /*89b0*/  LDS R78, [R78+0x2c90] ;  /* 0x002c90004e4e7984 */ /* 0x000e620000000800 */
[----:B------:R-:W-:Y:S01]  /*89c0*/  BSSY B0, `(.L_x_617) ;  /* 0x0000004000007945 */ /* 0x000fe20003800000 */
[----:B------:R-:W-:-:S03]  /*89d0*/  LEA R40, R40, R61, 0x2 ;  /* 0x0000003d28287211 */ /* 0x000fc600078e10ff */
[----:B------:R-:W-:Y:S05]  /*89e0*/  @!P4 BRA `(.L_x_618) ;  /* 0x000000000004c947 */ /* 0x000fea0003800000 */
[----:B-1----:R3:W-:Y:S02]  /*89f0*/  REDG.E.ADD.F32.FTZ.RN.STRONG.GPU desc[UR20][R80.64+-0x400], R78 ;  /* 0xfffc004e500079a6 */ /* 0x0027e4000c10f394 */
.L_x_618:
[----:B------:R-:W-:Y:S05]  /*8a00*/  BSYNC B0 ;  /* 0x0000000000007941 */ /* 0x000fea0003800000 */
.L_x_617:
[----:B------:R-:W4:Y:S01]  /*8a10*/  LDS R40, [R40+0x2e90] ;  /* 0x002e900028287984 */ /* 0x000f220000000800 */
[----:B------:R-:W-:Y:S04]  /*8a20*/  BSSY B0, `(.L_x_619) ;  /* 0x0000003000007945 */ /* 0x000fe80003800000 */
[----:B------:R-:W-:Y:S05]  /*8a30*/  @!P5 BRA `(.L_x_620) ;  /* 0x000000000004d947 */ /* 0x000fea0003800000 */
[----:B----4-:R4:W-:Y:S02]  /*8a40*/  REDG.E.ADD.F32.FTZ.RN.STRONG.GPU desc[UR20][R80.64+-0x200], R40 ;  /* 0xfffe0028500079a6 */ /* 0x0109e4000c10f394 */
.L_x_620:
[----:B------:R-:W-:Y:S05]  /*8a50*/  BSYNC B0 ;  /* 0x0000000000007941 */ /* 0x000fea0003800000 */
.L_x_619:
[----:B0--34-:R-:W3:Y:S04]  /*8a60*/  LDL.LU R80, [R1+0x8] ;  /* 0x0000080001507983 */ /* 0x019ee80000300800 */
[----:B------:R-:W4:Y:S04]  /*8a70*/  LDL.LU R79, [R1+0x4] ;  /* 0x00000400014f7983 */ /* 0x000f280000300800 */
[----:B-1----:R-:W5:Y:S04]  /*8a80*/  LDL.LU R78, [R1] ;  /* 0x00000000014e7983 */ /* 0x002f680000300800 */
[----:B------:R-:W5:Y:S04]  /*8a90*/  LDL.LU R82, [R1+0x38] ;  /* 0x0000380001527983 */ /* 0x000f680000300800 */
[----:B------:R-:W5:Y:S01]  /*8aa0*/  LDL R81, [R1+0xd0] ;  /* 0x0000d00001517983 */ /* 0x000f620000100800 */
        /* <DEDUP_REMOVED lines=15> */
[----:B--2---:R-:W2:Y:S04]  /*8ba0*/  LDL.LU R80, [R1+0x3c] ;  /* 0x00003c0001507983 */ /* 0x004ea80000300800 */
[----:B---3--:R-:W3:Y:S04]  /*8bb0*/  LDL.LU R79, [R1+0x40] ;  /* 0x00004000014f7983 */ /* 0x008ee80000300800 */
[----:B------:R4:W-:Y:S04]  /*8bc0*/  STL [R1], R78 ;  /* 0x0000004e01007387 */ /* 0x0009e80000100800 */
[----:B----4-:R-:W4:Y:S04]  /*8bd0*/  LDL.LU R78, [R1+0x44] ;  /* 0x00004400014e7983 */ /* 0x010f280000300800 */
[----:B------:R-:W5:Y:S01]  /*8be0*/  LDL.LU R42, [R1+0x48] ;  /* 0x00004800012a7983 */ /* 0x000f620000300800 */
        /* <DEDUP_REMOVED lines=55> */
[----:B--2---:R-:W-:Y:S01]  /*8f60*/  FADD.FTZ R80, R104, R80 ;  /* 0x0000005068507221 */ /* 0x004fe20000010000 */
[----:B---3--:R-:W-:-:S04]  /*8f70*/  FADD.FTZ R79, R103, R79 ;  /* 0x0000004f674f7221 */ /* 0x008fc80000010000 */
[----:B------:R0:W-:Y:S04]  /*8f80*/  STL [R1+0x3c], R80 ;  /* 0x00003c5001007387 */ /* 0x0001e80000100800 */
[----:B------:R0:W-:Y:S01]  /*8f90*/  STL [R1+0x40], R79 ;  /* 0x0000404f01007387 */ /* 0x0001e20000100800 */
[----:B----4-:R-:W-:Y:S01]  /*8fa0*/  FADD.FTZ R78, R102, R78 ;  /* 0x0000004e664e7221 */ /* 0x010fe20000010000 */
[----:B-----5:R-:W-:-:S04]  /*8fb0*/  FADD.FTZ R42, R89, R42 ;  /* 0x0000002a592a7221 */ /* 0x020fc80000010000 */
[----:B------:R0:W-:Y:S04]  /*8fc0*/  STL [R1+0x44], R78 ;  /* 0x0000444e01007387 */ /* 0x0001e80000100800 */
[----:B------:R0:W-:Y:S01]  /*8fd0*/  STL [R1+0x48], R42 ;  /* 0x0000482a01007387 */ /* 0x0001e20000100800 */
[----:B------:R-:W-:Y:S06]  /*8fe0*/  BAR.SYNC.DEFER_BLOCKING 0x0 ;  /* 0x0000000000007b1d */ /* 0x000fec0000010000 */
[----:B------:R-:W-:Y:S05]  /*8ff0*/  @P0 BRA `(.L_x_622) ;  /* 0x0000000000580947 */ /* 0x000fea0003800000 */
[----:B------:R-:W1:Y:S01]  /*9000*/  S2UR UR47, SR_CgaCtaId ;  /* 0x00000000002f79c3 */ /* 0x000e620000008800 */
[----:B------:R-:W-:Y:S01]  /*9010*/  UMOV UR46, 0x400 ;  /* 0x00000400002e7882 */ /* 0x000fe20000000000 */
[----:B------:R-:W-:Y:S01]  /*9020*/  UISETP.NE.AND UP0, UPT, UR48, UR55, UPT ;  /* 0x000000373000728c */ /* 0x000fe2000bf05270 */
[----:B------:R-:W-:-:S05]  /*9030*/  MOV R68, UR7 ;  /* 0x0000000700447c02 */ /* 0x000fca0008000f00 */
[----:B------:R-:W-:Y:S01]  /*9040*/  PLOP3.LUT P0, PT, PT, PT, UP0, 0x80, 0x0 ;  /* 0x000000000000781c */ /* 0x000fe20003f0f008 */
[----:B-1----:R-:W-:-:S06]  /*9050*/  ULEA UR46, UR47, UR46, 0x18 ;  /* 0x0000002e2f2e7291 */ /* 0x002fcc000f8ec03f */
[----:B------:R-:W-:-:S04]  /*9060*/  MOV R61, UR46 ;  /* 0x0000002e003d7c02 */ /* 0x000fc80008000f00 */
[----:B------:R-:W-:Y:S01]  /*9070*/  LEA R71, R68, R61, 0x2 ;  /* 0x0000003d44477211 */ /* 0x000fe200078e10ff */
[----:B0-----:R-:W0:Y:S04]  /*9080*/  LDS.128 R40, [R61+0x31a0] ;  /* 0x0031a0003d287984 */ /* 0x001e280000000c00 */
        /* <DEDUP_REMOVED lines=13> */
.L_x_622:
[----:B------:R-:W-:Y:S05]  /*9160*/  BSYNC B0 ;  /* 0x0000000000007941 */ /* 0x000fea0003800000 */
.L_x_621:
[----:B------:R-:W-:Y:S02]  /*9170*/  UIADD3 UR7, UR7, 0x1, URZ ;  /* 0x0000000107077890 */ /* 0x000fe4000fffe03f */
[----:B------:R-:W-:Y:S02]  /*9180*/  UIADD3 UR8, UP1, UR8, 0x1, URZ ;  /* 0x0000000108087890 */ /* 0x000fe4000ff3e03f */
[----:B------:R-:W-:Y:S02]  /*9190*/  UISETP.GE.AND UP0, UPT, UR7, UR56, UPT ;  /* 0x000000380700728c */ /* 0x000fe4000bf06270 */
[----:B------:R-:W-:-:S04]  /*91a0*/  UIADD3.X UR9, URZ, UR9, URZ, UP1, !UPT ;  /* 0x000000093f097290 */ /* 0x000fc80008ffe43f */
[----:B------:R-:W-:-:S13]  /*91b0*/  PLOP3.LUT P0, PT, PT, PT, UP0, 0x80, 0x0 ;  /* 0x000000000000781c */ /* 0x000fda0003f0f008 */
[----:B------:R-:W-:Y:S05]  /*91c0*/  @!P0 BRA `(.L_x_623) ;  /* 0xffffffbc00408947 */ /* 0x000fea000383ffff */
.L_x_579:
[----:B------:R-:W-:Y:S01]  /*91d0*/  BAR.SYNC.DEFER_BLOCKING 0x0 ;  /* 0x0000000000007b1d */ /* 0x000fe20000010000 */
[----:B------:R-:W-:-:S04]  /*91e0*/  ULEA UR9, UR48, 0xfffff800, 0xb ;  /* 0xfffff80030097891 */ /* 0x000fc8000f8e583f */
[----:B------:R-:W-:Y:S01]  /*91f0*/  UIADD3 UR50, -UR9, UR50, URZ ;  /* 0x0000003209327290 */ /* 0x000fe2000fffe13f */
[----:B------:R-:W-:Y:S02]  /*9200*/  MOV R12, UR14 ;  /* 0x0000000e000c7c02 */ /* 0x000fe40008000f00 */
[----:B------:R-:W-:Y:S01]  /*9210*/  MOV R13, UR15 ;  /* 0x0000000f000d7c02 */ /* 0x000fe20008000f00 */
[----:B--2---:R-:W2:Y:S01]  /*9220*/  LDL.LU R40, [R1+0x44] ;  /* 0x0000440001287983 */ /* 0x004ea20000300800 */
        /* <DEDUP_REMOVED lines=15> */
[----:B------:R-:W-:Y:S01]  /*9320*/  PRMT R26, RZ, 0x7610, R26 ;  /* 0x00007610ff1a7816 */ /* 0x000fe2000000001a */
[----:B------:R-:W3:Y:S01]  /*9330*/  S2R R85, SR_LANEID ;  /* 0x0000000000557919 */ /* 0x000ee20000000000 */
[----:B------:R-:W-:-:S02]  /*9340*/  ISETP.GE.AND P2, PT, R64, UR50, PT ;  /* 0x0000003240007c0c */ /* 0x000fc4000bf46270 */
[----:B------:R-:W-:Y:S01]  /*9350*/  LOP3.LUT R84, R84, 0xfffffe00, RZ, 0xc0, !PT ;  /* 0xfffffe0054547812 */ /* 0x000fe200078ec0ff */
[----:B------:R-:W4:Y:S01]  /*9360*/  S2UR UR8, SR_CgaCtaId ;  /* 0x00000000000879c3 */ /* 0x000f220000008800 */
[----:B------:R-:W-:Y:S01]  /*9370*/  ISETP.GE.AND P1, PT, R60, UR50, PT ;  /* 0x000000323c007c0c */ /* 0x000fe2000bf26270 */
[----:B------:R-:W-:Y:S01]  /*9380*/  IMAD.WIDE R12, R64, 0x2, R12 ;  /* 0x00000002400c7825 */ /* 0x000fe200078e020c */
[----:B------:R-:W-:Y:S01]  /*9390*/  ISETP.GE.AND P0, PT, R59, UR50, PT ;  /* 0x000000323b007c0c */ /* 0x000fe2000bf06270 */
[----:B------:R-:W5:Y:S01]  /*93a0*/  LDL.LU R41, [R1+0x48] ;  /* 0x0000480001297983 */ /* 0x000f620000300800 */
[----:B------:R-:W-:Y:S01]  /*93b0*/  ISETP.GE.AND P4, PT, R58, UR50, PT ;  /* 0x000000323a007c0c */ /* 0x000fe2000bf86270 */
[----:B------:R-:W-:Y:S01]  /*93c0*/  UMOV UR7, 0x400 ;  /* 0x0000040000077882 */ /* 0x000fe20000000000 */
[----:B------:R-:W-:Y:S01]  /*93d0*/  ISETP.GE.AND P6, PT, R57, UR50, PT ;  /* 0x0000003239007c0c */ /* 0x000fe2000bfc6270 */
[----:B0-----:R-:W4:Y:S01]  /*93e0*/  LDL.LU R42, [R1+0x3c] ;  /* 0x00003c00012a7983 */ /* 0x001f220000300800 */
[----:B------:R-:W-:Y:S01]  /*93f0*/  ISETP.GE.AND P5, PT, R56, UR50, PT ;  /* 0x0000003238007c0c */ /* 0x000fe2000bfa6270 */
[----:B------:R-:W-:Y:S01]  /*9400*/  USHF.R.S32.HI UR30, URZ, 0x1f, UR53 ;  /* 0x0000001f3f1e7899 */ /* 0x000fe20008011435 */
[----:B------:R-:W-:Y:S01]  /*9410*/  ISETP.GE.AND P3, PT, R55, UR50, PT ;  /* 0x0000003237007c0c */ /* 0x000fe2000bf66270 */
[----:B------:R-:W2:Y:S01]  /*9420*/  @!P2 LDG.E.U16 R0, desc[UR20][R12.64] ;  /* 0x000000140c00a981 */ /* 0x000ea2000c1e1500 */
[----:B------:R-:W-:Y:S01]  /*9430*/  ISETP.GE.AND P2, PT, R54, UR50, PT ;  /* 0x0000003236007c0c */ /* 0x000fe2000bf46270 */
[----:B------:R-:W-:Y:S01]  /*9440*/  ULDC.64 UR34, c[0x0][0x388] ;  /* 0x0000e20000227ab9 */ /* 0x000fe20000000a00 */
[----:B------:R-:W-:Y:S01]  /*9450*/  ULDC.64 UR32, c[0x0][0x3a8] ;  /* 0x0000ea0000207ab9 */ /* 0x000fe20000000a00 */
[----:B------:R-:W4:Y:S04]  /*9460*/  LDL.LU R43, [R1+0x40] ;  /* 0x00004000012b7983 */ /* 0x000f280000300800 */
[----:B------:R-:W5:Y:S01]  /*9470*/  @!P1 LDG.E.U16 R9, desc[UR20][R12.64+0x40] ;  /* 0x000040140c099981 */ /* 0x000f62000c1e1500 */
[----:B------:R-:W-:-:S03]  /*9480*/  ISETP.GE.AND P1, PT, R53, UR50, PT ;  /* 0x0000003235007c0c */ /* 0x000fc6000bf26270 */
[----:B------:R-:W4:Y:S04]  /*9490*/  LDL.LU R63, [R1+0x34] ;  /* 0x00003400013f7983 */ /* 0x000f280000300800 */
[----:B-1----:R-:W4:Y:S04]  /*94a0*/  LDL.LU R66, [R1+0x38] ;  /* 0x0000380001427983 */ /* 0x002f280000300800 */
[----:B------:R-:W4:Y:S04]  /*94b0*/  LDL.LU R67, [R1+0x10] ;  /* 0x0000100001437983 */ /* 0x000f280000300800 */
[----:B------:R-:W4:Y:S04]  /*94c0*/  LDL.LU R68, [R1+0xc] ;  /* 0x00000c0001447983 */ /* 0x000f280000300800 */
[----:B------:R-:W4:Y:S04]  /*94d0*/  LDL.LU R69, [R1+0x18] ;  /* 0x0000180001457983 */ /* 0x000f280000300800 */
[----:B------:R-:W4:Y:S04]  /*94e0*/  LDL.LU R71, [R1+0x14] ;  /* 0x0000140001477983 */ /* 0x000f280000300800 */
[----:B------:R-:W4:Y:S04]  /*94f0*/  LDL.LU R73, [R1+0x2c] ;  /* 0x00002c0001497983 */ /* 0x000f280000300800 */
[----:B------:R-:W4:Y:S04]  /*9500*/  LDL.LU R83, [R1+0x30] ;  /* 0x0000300001537983 */ /* 0x000f280000300800 */
[----:B------:R-:W4:Y:S01]  /*9510*/  @!P0 LDG.E.U16 R11, desc[UR20][R12.64+0x80] ;  /* 0x000080140c0b8981 */ /* 0x000f22000c1e1500 */
[----:B------:R-:W-:-:S03]  /*9520*/  ISETP.GE.AND P0, PT, R52, UR50, PT ;  /* 0x0000003234007c0c */ /* 0x000fc6000bf06270 */
        /* <DEDUP_REMOVED lines=12> */
[----:B------:R-:W2:Y:S04]  /*95f0*/  LDL R96, [R1+0x88] ;  /* 0x0000880001607983 */ /* 0x000ea80000100800 */
[----:B------:R-:W4:Y:S01]  /*9600*/  @!P2 LDG.E.U16 R18, desc[UR20][R12.64+0x1c0] ;  /* 0x0001c0140c12a981 */ /* 0x000f22000c1e1500 */
[----:B------:R-:W-:-:S03]  /*9610*/  ISETP.GE.AND P2, PT, R47, UR50, PT ;  /* 0x000000322f007c0c */ /* 0x000fc6000bf46270 */
[----:B------:R-:W5:Y:S04]  /*9620*/  LDL R95, [R1+0x84] ;  /* 0x00008400015f7983 */ /* 0x000f680000100800 */
[----:B------:R-:W4:Y:S01]  /*9630*/  @!P1 LDG.E.U16 R19, desc[UR20][R12.64+0x200] ;  /* 0x000200140c139981 */ /* 0x000f22000c1e1500 */
[----:B------:R-:W-:-:S03]  /*9640*/  ISETP.GE.AND P1, PT, R46, UR50, PT ;  /* 0x000000322e007c0c */ /* 0x000fc6000bf26270 */
        /* <DEDUP_REMOVED lines=8> */
[----:B------:R-:W4:Y:S04]  /*96d0*/  @!P0 LDG.E.U16 R20, desc[UR20][R12.64+0x240] ;  /* 0x000240140c148981 */ /* 0x000f28000c1e1500 */
        /* <DEDUP_REMOVED lines=11> */
[----:B------:R-:W4:Y:S01]  /*9790*/  @!P1 LDG.E.U16 R26, desc[UR20][R12.64+0x3c0] ;  /* 0x0003c0140c1a9981 */ /* 0x000f22000c1e1500 */
[----:B---3--:R-:W-:-:S04]  /*97a0*/  LEA R84, R85, R84, 0x4 ;  /* 0x0000005455547211 */ /* 0x008fc800078e20ff */
[C---:B------:R-:W-:Y:S02]  /*97b0*/  IADD3 R31, R84.reuse, 0x9, RZ ;  /* 0x00000009541f7810 */ /* 0x040fe40007ffe0ff */
[----:B------:R-:W-:Y:S02]  /*97c0*/  IADD3 R33, R84, 0xa, RZ ;  /* 0x0000000a54217810 */ /* 0x000fe40007ffe0ff */
[-C--:B------:R-:W-:Y:S02]  /*97d0*/  LEA.HI.SX32 R32, R31, R84.reuse, 0x1b ;  /* 0x000000541f207211 */ /* 0x080fe400078fdaff */
[----:B------:R-:W-:Y:S01]  /*97e0*/  LEA.HI.SX32 R34, R33, R84, 0x1b ;  /* 0x0000005421227211 */ /* 0x000fe200078fdaff */
[----:B--2---:R-:W-:Y:S04]  /*97f0*/  STS.U16 [R96], R0 ;  /* 0x0000000060007388 */ /* 0x004fe80000000400 */
        /* <DEDUP_REMOVED lines=18> */
[----:B------:R-:W2:Y:S04]  /*9920*/  LDS.U16 R11, [R45+0x4] ;  /* 0x000004002d0b7984 */ /* 0x000ea80000000400 */
[----:B------:R-:W3:Y:S04]  /*9930*/  LDS.U16 R12, [R45+0x6] ;  /* 0x000006002d0c7984 */ /* 0x000ee80000000400 */
[----:B------:R-:W-:Y:S04]  /*9940*/  LDS.U16 R13, [R45+0x10] ;  /* 0x000010002d0d7984 */ /* 0x000fe80000000400 */
[----:B------:R-:W-:Y:S01]  /*9950*/  LDS.U16 R14, [R45+0x12] ;  /* 0x000012002d0e7984 */ /* 0x000fe20000000400 */
[----:B0-----:R-:W-:-:S02]  /*9960*/  HADD2.F32 R0, -RZ, R0.H0_H0 ;  /* 0x20000000ff007230 */ /* 0x001fc40000004100 */
[----:B-1----:R-:W-:-:S03]  /*9970*/  HADD2.F32 R9, -RZ, R9.H0_H0 ;  /* 0x20000009ff097230 */ /* 0x002fc60000004100 */
[----:B------:R-:W-:Y:S02]  /*9980*/  FADD.FTZ R15, R0, UR5 ;  /* 0x00000005000f7e21 */ /* 0x000fe40008010000 */
[----:B------:R-:W0:Y:S01]  /*9990*/  LDS.U16 R0, [R45+0x8] ;  /* 0x000008002d007984 */ /* 0x000e220000000400 */
[----:B------:R-:W-:Y:S02]  /*99a0*/  FADD.FTZ R16, R9, UR5 ;  /* 0x0000000509107e21 */ /* 0x000fe40008010000 */
[----:B------:R-:W-:Y:S01]  /*99b0*/  FSETP.GTU.FTZ.AND P1, PT, R15, 20, PT ;  /* 0x41a000000f00780b */ /* 0x000fe20003f3c000 */
[----:B--2---:R-:W-:Y:S01]  /*99c0*/  HADD2.F32 R11, -RZ, R11.H0_H0 ;  /* 0x2000000bff0b7230 */ /* 0x004fe20000004100 */
[----:B------:R-:W-:Y:S01]  /*99d0*/  LDS.U16 R9, [R45+0xa] ;  /* 0x00000a002d097984 */ /* 0x000fe20000000400 */
[----:B------:R-:W-:Y:S01]  /*99e0*/  FSETP.GTU.FTZ.AND P6, PT, R16, 20, PT ;  /* 0x41a000001000780b */ /* 0x000fe20003fdc000 */
[----:B---3--:R-:W-:Y:S02]  /*99f0*/  HADD2.F32 R12, -RZ, R12.H0_H0 ;  /* 0x2000000cff0c7230 */ /* 0x008fe40000004100 */
[----:B------:R-:W-:-:S02]  /*9a00*/  FADD.FTZ R17, R11, UR5 ;  /* 0x000000050b117e21 */ /* 0x000fc40008010000 */
[----:B------:R-:W1:Y:S01]  /*9a10*/  LDS.U16 R11, [R45+0xc] ;  /* 0x00000c002d0b7984 */ /* 0x000e620000000400 */
[----:B------:R-:W-:Y:S02]  /*9a20*/  FADD.FTZ R18, R12, UR5 ;  /* 0x000000050c127e21 */ /* 0x000fe40008010000 */
[----:B------:R-:W-:Y:S01]  /*9a30*/  FSETP.GTU.FTZ.AND P5, PT, R17, 20, PT ;  /* 0x41a000001100780b */ /* 0x000fe20003fbc000 */
[----:B------:R-:W2:Y:S01]  /*9a40*/  LDS.U16 R12, [R45+0xe] ;  /* 0x00000e002d0c7984 */ /* 0x000ea20000000400 */
[----:B------:R-:W-:-:S03]  /*9a50*/  @!P1 FMUL.FTZ R15, R15, -1.4426950216293334961 ;  /* 0xbfb8aa3b0f0f9820 */ /* 0x000fc60000410000 */
[----:B------:R-:W-:-:S03]  /*9a60*/  @!P6 FMUL.FTZ R16, R16, -1.4426950216293334961 ;  /* 0xbfb8aa3b1010e820 */ /* 0x000fc60000410000 */
[----:B------:R-:W3:Y:S08]  /*9a70*/  @!P1 MUFU.EX2 R15, R15 ;  /* 0x0000000f000f9308 */ /* 0x000ef00000000800 */
[----:B------:R-:W4:Y:S01]  /*9a80*/  @!P6 MUFU.EX2 R16, R16 ;  /* 0x000000100010e308 */ /* 0x000f220000000800 */
[----:B------:R-:W-:-:S07]  /*9a90*/  @!P5 FMUL.FTZ R17, R17, -1.4426950216293334961 ;  /* 0xbfb8aa3b1111d820 */ /* 0x000fce0000410000 */
[----:B------:R-:W5:Y:S01]  /*9aa0*/  @!P5 MUFU.EX2 R17, R17 ;  /* 0x000000110011d308 */ /* 0x000f620000000800 */
[----:B---3--:R-:W-:Y:S01]  /*9ab0*/  @!P1 FADD.FTZ R15, R15, 1 ;  /* 0x3f8000000f0f9421 */ /* 0x008fe20000010000 */
[----:B----4-:R-:W-:-:S06]  /*9ac0*/  @!P6 FADD.FTZ R16, R16, 1 ;  /* 0x3f8000001010e421 */ /* 0x010fcc0000010000 */
[----:B------:R-:W3:Y:S01]  /*9ad0*/  @!P1 MUFU.RCP R15, R15 ;  /* 0x0000000f000f9308 */ /* 0x000ee20000001000 */
[----:B0-----:R-:W-:-:S07]  /*9ae0*/  HADD2.F32 R0, -RZ, R0.H0_H0 ;  /* 0x20000000ff007230 */ /* 0x001fce0000004100 */
[----:B------:R-:W0:Y:S01]  /*9af0*/  @!P6 MUFU.RCP R16, R16 ;  /* 0x000000100010e308 */ /* 0x000e220000001000 */
[----:B-----5:R-:W-:Y:S01]  /*9b00*/  @!P5 FADD.FTZ R17, R17, 1 ;  /* 0x3f8000001111d421 */ /* 0x020fe20000010000 */
[----:B-1----:R-:W-:Y:S02]  /*9b10*/  HADD2.F32 R11, -RZ, R11.H0_H0 ;  /* 0x2000000bff0b7230 */ /* 0x002fe40000004100 */
[----:B--2---:R-:W-:Y:S02]  /*9b20*/  HADD2.F32 R12, -RZ, R12.H0_H0 ;  /* 0x2000000cff0c7230 */ /* 0x004fe40000004100 */
[----:B------:R-:W-:Y:S02]  /*9b30*/  HADD2.F32 R13, -RZ, R13.H0_H0 ;  /* 0x2000000dff0d7230 */ /* 0x000fe40000004100 */
[----:B------:R-:W-:Y:S01]  /*9b40*/  FADD.FTZ R0, R0, UR5 ;  /* 0x0000000500007e21 */ /* 0x000fe20008010000 */
[----:B------:R-:W1:Y:S01]  /*9b50*/  @!P5 MUFU.RCP R17, R17 ;  /* 0x000000110011d308 */ /* 0x000e620000001000 */
[----:B------:R-:W-:Y:S01]  /*9b60*/  FADD.FTZ R11, R11, UR5 ;  /* 0x000000050b0b7e21 */ /* 0x000fe20008010000 */
[----:B------:R-:W-:Y:S01]  /*9b70*/  FADD.FTZ R12, R12, UR5 ;  /* 0x000000050c0c7e21 */ /* 0x000fe20008010000 */
[----:B------:R-:W-:Y:S01]  /*9b80*/  FADD.FTZ R13, R13, UR5 ;  /* 0x000000050d0d7e21 */ /* 0x000fe20008010000 */
[----:B------:R-:W-:Y:S01]  /*9b90*/  FSETP.GTU.FTZ.AND P0, PT, R18, 20, PT ;  /* 0x41a000001200780b */ /* 0x000fe20003f1c000 */
[----:B---3--:R-:W-:Y:S01]  /*9ba0*/  @!P1 FMUL.FTZ R2, R2, R15 ;  /* 0x0000000f02029220 */ /* 0x008fe20000410000 */
[----:B------:R-:W-:Y:S01]  /*9bb0*/  FSETP.GTU.FTZ.AND P4, PT, R0, 20, PT ;  /* 0x41a000000000780b */ /* 0x000fe20003f9c000 */
[----:B------:R-:W-:Y:S01]  /*9bc0*/  HADD2.F32 R14, -RZ, R14.H0_H0 ;  /* 0x2000000eff0e7230 */ /* 0x000fe20000004100 */
[----:B------:R-:W-:Y:S01]  /*9bd0*/  FSETP.GTU.FTZ.AND P2, PT, R11, 20, PT ;  /* 0x41a000000b00780b */ /* 0x000fe20003f5c000 */
[----:B0-----:R-:W-:Y:S01]  /*9be0*/  @!P6 FMUL.FTZ R3, R3, R16 ;  /* 0x000000100303e220 */ /* 0x001fe20000410000 */
[----:B------:R-:W-:-:S02]  /*9bf0*/  FSETP.GTU.FTZ.AND P1, PT, R12, 20, PT ;  /* 0x41a000000c00780b */ /* 0x000fc40003f3c000 */
[----:B------:R-:W-:Y:S01]  /*9c00*/  FSETP.GTU.FTZ.AND P6, PT, R13, 20, PT ;  /* 0x41a000000d00780b */ /* 0x000fe20003fdc000 */
[----:B------:R-:W-:Y:S01]  /*9c10*/  FADD.FTZ R14, R14, UR5 ;  /* 0x000000050e0e7e21 */ /* 0x000fe20008010000 */
[----:B-1----:R-:W-:-:S03]  /*9c20*/  @!P5 FMUL.FTZ R4, R4, R17 ;  /* 0x000000110404d220 */ /* 0x002fc60000410000 */
[----:B------:R-:W-:Y:S02]  /*9c30*/  @!P0 FMUL.FTZ R18, R18, -1.4426950216293334961 ;  /* 0xbfb8aa3b12128820 */ /* 0x000fe40000410000 */
[----:B------:R-:W-:Y:S01]  /*9c40*/  @!P4 FMUL.FTZ R0, R0, -1.4426950216293334961 ;  /* 0xbfb8aa3b0000c820 */ /* 0x000fe20000410000 */
[----:B------:R-:W-:Y:S01]  /*9c50*/  FSETP.GTU.FTZ.AND P5, PT, R14, 20, PT ;  /* 0x41a000000e00780b */ /* 0x000fe20003fbc000 */
[----:B------:R-:W-:Y:S02]  /*9c60*/  @!P2 FMUL.FTZ R11, R11, -1.4426950216293334961 ;  /* 0xbfb8aa3b0b0ba820 */ /* 0x000fe40000410000 */
[----:B------:R-:W-:Y:S02]  /*9c70*/  @!P1 FMUL.FTZ R12, R12, -1.4426950216293334961 ;  /* 0xbfb8aa3b0c0c9820 */ /* 0x000fe40000410000 */
[----:B------:R-:W-:Y:S01]  /*9c80*/  @!P6 FMUL.FTZ R13, R13, -1.4426950216293334961 ;  /* 0xbfb8aa3b0d0de820 */ /* 0x000fe20000410000 */
[----:B------:R-:W0:Y:S01]  /*9c90*/  @!P0 MUFU.EX2 R18, R18 ;  /* 0x0000001200128308 */ /* 0x000e220000000800 */
[----:B------:R-:W-:-:S07]  /*9ca0*/  HADD2.F32 R9, -RZ, R9.H0_H0 ;  /* 0x20000009ff097230 */ /* 0x000fce0000004100 */
[----:B------:R-:W1:Y:S01]  /*9cb0*/  @!P4 MUFU.EX2 R0, R0 ;  /* 0x000000000000c308 */ /* 0x000e620000000800 */
[----:B------:R-:W-:-:S07]  /*9cc0*/  @!P5 FMUL.FTZ R14, R14, -1.4426950216293334961 ;  /* 0xbfb8aa3b0e0ed820 */ /* 0x000fce0000410000 */
[----:B------:R-:W2:Y:S01]  /*9cd0*/  @!P2 MUFU.EX2 R11, R11 ;  /* 0x0000000b000ba308 */ /* 0x000ea20000000800 */
[----:B------:R-:W-:-:S07]  /*9ce0*/  FADD.FTZ R9, R9, UR5 ;  /* 0x0000000509097e21 */ /* 0x000fce0008010000 */
[----:B------:R-:W3:Y:S08]  /*9cf0*/  @!P1 MUFU.EX2 R12, R12 ;  /* 0x0000000c000c9308 */ /* 0x000ef00000000800 */
[----:B------:R-:W4:Y:S01]  /*9d00*/  @!P6 MUFU.EX2 R13, R13 ;  /* 0x0000000d000de308 */ /* 0x000f220000000800 */
[----:B------:R-:W-:Y:S02]  /*9d10*/  IADD3 R15, R84, 0x1, RZ ;  /* 0x00000001540f7810 */ /* 0x000fe40007ffe0ff */
[----:B------:R-:W-:Y:S01]  /*9d20*/  FSETP.GTU.FTZ.AND P3, PT, R9, 20, PT ;  /* 0x41a000000900780b */ /* 0x000fe20003f7c000 */
[----:B0-----:R-:W-:-:S04]  /*9d30*/  @!P0 FADD.FTZ R18, R18, 1 ;  /* 0x3f80000012128421 */ /* 0x001fc80000010000 */
[----:B------:R-:W0:Y:S01]  /*9d40*/  @!P5 MUFU.EX2 R14, R14 ;  /* 0x0000000e000ed308 */ /* 0x000e220000000800 */
[----:B------:R-:W-:Y:S01]  /*9d50*/  IADD3 R17, R84, 0x2, RZ ;  /* 0x0000000254117810 */ /* 0x000fe20007ffe0ff */
[----:B-1----:R-:W-:Y:S01]  /*9d60*/  @!P4 FADD.FTZ R0, R0, 1 ;  /* 0x3f8000000000c421 */ /* 0x002fe20000010000 */
[----:B------:R-:W-:Y:S01]  /*9d70*/  LEA.HI.SX32 R16, R15, R84, 0x1b ;  /* 0x000000540f107211 */ /* 0x000fe200078fdaff */
[----:B--2---:R-:W-:Y:S01]  /*9d80*/  @!P2 FADD.FTZ R11, R11, 1 ;  /* 0x3f8000000b0ba421 */ /* 0x004fe20000010000 */
[----:B---3--:R-:W-:Y:S01]  /*9d90*/  @!P1 FADD.FTZ R12, R12, 1 ;  /* 0x3f8000000c0c9421 */ /* 0x008fe20000010000 */
[----:B------:R-:W-:Y:S02]  /*9da0*/  MOV R87, R66 ;  /* 0x0000004200577202 */ /* 0x000fe40000000f00 */
[----:B------:R-:W-:Y:S01]  /*9db0*/  MOV R89, R63 ;  /* 0x0000003f00597202 */ /* 0x000fe20000000f00 */
[----:B----4-:R-:W-:Y:S01]  /*9dc0*/  @!P6 FADD.FTZ R13, R13, 1 ;  /* 0x3f8000000d0de421 */ /* 0x010fe20000010000 */
[----:B------:R1:W-:Y:S01]  /*9dd0*/  @!P0 MUFU.RCP R66, R18 ;  /* 0x0000001200428308 */ /* 0x0003e20000001000 */
[----:B------:R-:W-:-:S07]  /*9de0*/  @!P3 FMUL.FTZ R9, R9, -1.4426950216293334961 ;  /* 0xbfb8aa3b0909b820 */ /* 0x000fce0000410000 */
[----:B------:R2:W-:Y:S01]  /*9df0*/  @!P4 MUFU.RCP R63, R0 ;  /* 0x00000000003fc308 */ /* 0x0005e20000001000 */
[----:B-1----:R-:W-:-:S07]  /*9e00*/  LEA.HI.SX32 R18, R17, R84, 0x1b ;  /* 0x0000005411127211 */ /* 0x002fce00078fdaff */
[----:B------:R-:W1:Y:S01]  /*9e10*/  @!P2 MUFU.RCP R15, R11 ;  /* 0x0000000b000fa308 */ /* 0x000e620000001000 */
[----:B--2---:R-:W-:-:S07]  /*9e20*/  LEA R0, R16, R61, 0x1 ;  /* 0x0000003d10007211 */ /* 0x004fce00078e08ff */
[----:B------:R2:W3:Y:S01]  /*9e30*/  @!P1 MUFU.RCP R17, R12 ;  /* 0x0000000c00119308 */ /* 0x0004e20000001000 */
[----:B------:R-:W-:-:S07]  /*9e40*/  IMAD.MOV.U32 R99, RZ, RZ, R41 ;  /* 0x000000ffff637224 */ /* 0x000fce00078e0029 */
[----:B------:R4:W5:Y:S01]  /*9e50*/  @!P6 MUFU.RCP R16, R13 ;  /* 0x0000000d0010e308 */ /* 0x0009620000001000 */
[----:B--2---:R-:W2:Y:S01]  /*9e60*/  LDS.U16 R12, [R45+0x14] ;  /* 0x000014002d0c7984 */ /* 0x004ea20000000400 */
[----:B0-----:R-:W-:Y:S01]  /*9e70*/  @!P5 FADD.FTZ R14, R14, 1 ;  /* 0x3f8000000e0ed421 */ /* 0x001fe20000010000 */
[----:B------:R-:W-:Y:S02]  /*9e80*/  MOV R100, R40 ;  /* 0x0000002800647202 */ /* 0x000fe40000000f00 */
[----:B------:R-:W-:-:S03]  /*9e90*/  IADD3 R23, R84, 0x5, RZ ;  /* 0x0000000554177810 */ /* 0x000fc60007ffe0ff */
[----:B------:R-:W0:Y:S01]  /*9ea0*/  @!P3 MUFU.EX2 R9, R9 ;  /* 0x000000090009b308 */ /* 0x000e220000000800 */
[----:B------:R-:W-:Y:S01]  /*9eb0*/  LEA.HI.SX32 R24, R23, R84, 0x1b ;  /* 0x0000005417187211 */ /* 0x000fe200078fdaff */
[----:B-1----:R-:W-:Y:S01]  /*9ec0*/  @!P2 FMUL.FTZ R8, R8, R15 ;  /* 0x0000000f0808a220 */ /* 0x002fe20000410000 */
[----:B------:R-:W-:Y:S01]  /*9ed0*/  LEA R23, R32, R61, 0x1 ;  /* 0x0000003d20177211 */ /* 0x000fe200078e08ff */
[----:B---3--:R-:W-:Y:S01]  /*9ee0*/  @!P1 FMUL.FTZ R10, R10, R17 ;  /* 0x000000110a0a9220 */ /* 0x008fe20000410000 */
[----:B----4-:R-:W1:Y:S03]  /*9ef0*/  LDS.U16 R13, [R45+0x16] ;  /* 0x000016002d0d7984 */ /* 0x010e660000000400 */
[----:B------:R3:W4:Y:S01]  /*9f00*/  @!P5 MUFU.RCP R31, R14 ;  /* 0x0000000e001fd308 */ /* 0x0007220000001000 */
[----:B-----5:R-:W-:Y:S01]  /*9f10*/  @!P6 FMUL.FTZ R157, R157, R16 ;  /* 0x000000109d9de220 */ /* 0x020fe20000410000 */
[----:B------:R-:W5:Y:S04]  /*9f20*/  LDS.U16 R15, [R45+0x1a] ;  /* 0x00001a002d0f7984 */ /* 0x000f680000000400 */
[----:B------:R-:W-:Y:S01]  /*9f30*/  LDS.U16 R16, [R45+0x1c] ;  /* 0x00001c002d107984 */ /* 0x000fe20000000400 */
[----:B---3--:R-:W-:-:S03]  /*9f40*/  F2FP.F16.F32.PACK_AB R14, R100, R99 ;  /* 0x00000063640e723e */ /* 0x008fc600000000ff */
[----:B------:R-:W-:Y:S01]  /*9f50*/  LDS.U16 R17, [R45+0x1e] ;  /* 0x00001e002d117984 */ /* 0x000fe20000000400 */
[C---:B------:R-:W-:Y:S02]  /*9f60*/  PRMT R32, R14.reuse, 0x7610, R32 ;  /* 0x000076100e207816 */ /* 0x040fe40000000020 */
[----:B------:R-:W-:Y:S02]  /*9f70*/  PRMT R33, R14, 0x7632, R33 ;  /* 0x000076320e217816 */ /* 0x000fe40000000021 */
[----:B------:R-:W3:Y:S01]  /*9f80*/  LDS.U16 R14, [R45+0x18] ;  /* 0x000018002d0e7984 */ /* 0x000ee20000000400 */
[----:B------:R-:W-:Y:S01]  /*9f90*/  BAR.SYNC.DEFER_BLOCKING 0x0 ;  /* 0x0000000000007b1d */ /* 0x000fe20000010000 */
[C---:B------:R-:W-:Y:S01]  /*9fa0*/  IADD3 R21, R84.reuse, 0x4, RZ ;  /* 0x0000000454157810 */ /* 0x040fe20007ffe0ff */
[----:B0-----:R-:W-:Y:S01]  /*9fb0*/  @!P3 FADD.FTZ R9, R9, 1 ;  /* 0x3f8000000909b421 */ /* 0x001fe20000010000 */
[----:B------:R-:W-:Y:S02]  /*9fc0*/  IADD3 R29, R84, 0x8, RZ ;  /* 0x00000008541d7810 */ /* 0x000fe40007ffe0ff */
[----:B------:R-:W-:-:S02]  /*9fd0*/  MOV R85, R73 ;  /* 0x0000004900557202 */ /* 0x000fc40000000f00 */
[----:B------:R-:W-:Y:S02]  /*9fe0*/  MOV R73, R71 ;  /* 0x0000004700497202 */ /* 0x000fe40000000f00 */
[----:B------:R-:W-:Y:S02]  /*9ff0*/  MOV R71, R69 ;  /* 0x0000004500477202 */ /* 0x000fe40000000f00 */
[----:B------:R-:W-:Y:S02]  /*a000*/  LEA.HI.SX32 R22, R21, R84, 0x1b ;  /* 0x0000005415167211 */ /* 0x000fe400078fdaff */
[----:B------:R-:W-:Y:S02]  /*a010*/  MOV R69, R68 ;  /* 0x0000004400457202 */ /* 0x000fe40000000f00 */
[----:B------:R-:W-:Y:S01]  /*a020*/  LEA.HI.SX32 R30, R29, R84, 0x1b ;  /* 0x000000541d1e7211 */ /* 0x000fe200078fdaff */
[----:B------:R0:W-:Y:S01]  /*a030*/  @!P3 MUFU.RCP R68, R9 ;  /* 0x000000090044b308 */ /* 0x0001e20000001000 */
[----:B------:R-:W-:-:S02]  /*a040*/  MOV R97, R43 ;  /* 0x0000002b00617202 */ /* 0x000fc40000000f00 */
[----:B------:R-:W-:Y:S02]  /*a050*/  MOV R98, R42 ;  /* 0x0000002a00627202 */ /* 0x000fe40000000f00 */
[C---:B------:R-:W-:Y:S02]  /*a060*/  IADD3 R19, R84.reuse, 0x3, RZ ;  /* 0x0000000354137810 */ /* 0x040fe40007ffe0ff */
[----:B------:R-:W-:Y:S02]  /*a070*/  IADD3 R35, R84, 0xb, RZ ;  /* 0x0000000b54237810 */ /* 0x000fe40007ffe0ff */
[-C--:B0-----:R-:W-:Y:S02]  /*a080*/  LEA R9, R18, R61.reuse, 0x1 ;  /* 0x0000003d12097211 */ /* 0x081fe400078e08ff */
[----:B------:R-:W-:Y:S02]  /*a090*/  LEA R18, R22, R61, 0x1 ;  /* 0x0000003d16127211 */ /* 0x000fe400078e08ff */
[----:B------:R-:W-:-:S02]  /*a0a0*/  IADD3 R25, R84, 0x6, RZ ;  /* 0x0000000654197810 */ /* 0x000fc40007ffe0ff */
[----:B------:R-:W-:Y:S01]  /*a0b0*/  LEA R22, R30, R61, 0x1 ;  /* 0x0000003d1e167211 */ /* 0x000fe200078e08ff */
[----:B----4-:R-:W-:Y:S01]  /*a0c0*/  @!P5 FMUL.FTZ R158, R158, R31 ;  /* 0x0000001f9e9ed220 */ /* 0x010fe20000410000 */
[----:B------:R-:W-:Y:S02]  /*a0d0*/  IADD3 R37, R84, 0xc, RZ ;  /* 0x0000000c54257810 */ /* 0x000fe40007ffe0ff */
[----:B------:R-:W-:Y:S02]  /*a0e0*/  F2FP.F16.F32.PACK_AB R30, R98, R97 ;  /* 0x00000061621e723e */ /* 0x000fe400000000ff */
[-C--:B------:R-:W-:Y:S02]  /*a0f0*/  LEA.HI.SX32 R20, R19, R84.reuse, 0x1b ;  /* 0x0000005413147211 */ /* 0x080fe400078fdaff */
[----:B------:R-:W-:Y:S02]  /*a100*/  LEA.HI.SX32 R36, R35, R84, 0x1b ;  /* 0x0000005423247211 */ /* 0x000fe400078fdaff */
[----:B------:R-:W-:-:S02]  /*a110*/  IADD3 R27, R84, 0x7, RZ ;  /* 0x00000007541b7810 */ /* 0x000fc40007ffe0ff */
[----:B------:R-:W-:Y:S02]  /*a120*/  LEA R19, R24, R61, 0x1 ;  /* 0x0000003d18137211 */ /* 0x000fe400078e08ff */
[----:B------:R-:W-:Y:S02]  /*a130*/  F2FP.F16.F32.PACK_AB R31, R89, R87 ;  /* 0x00000057591f723e */ /* 0x000fe400000000ff */
[-C--:B------:R-:W-:Y:S02]  /*a140*/  LEA.HI.SX32 R26, R25, R84.reuse, 0x1b ;  /* 0x00000054191a7211 */ /* 0x080fe400078fdaff */
[----:B------:R-:W-:Y:S02]  /*a150*/  LEA R24, R34, R61, 0x1 ;  /* 0x0000003d22187211 */ /* 0x000fe400078e08ff */
[----:B------:R-:W-:Y:S02]  /*a160*/  LEA.HI.SX32 R38, R37, R84, 0x1b ;  /* 0x0000005425267211 */ /* 0x000fe400078fdaff */
[----:B------:R-:W-:-:S02]  /*a170*/  PRMT R34, R30, 0x7610, R34 ;  /* 0x000076101e227816 */ /* 0x000fc40000000022 */
[----:B------:R-:W-:Y:S02]  /*a180*/  PRMT R35, R30, 0x7632, R35 ;  /* 0x000076321e237816 */ /* 0x000fe40000000023 */
[----:B------:R-:W-:Y:S02]  /*a190*/  LEA R25, R36, R61, 0x1 ;  /* 0x0000003d24197211 */ /* 0x000fe400078e08ff */
[----:B------:R-:W-:Y:S02]  /*a1a0*/  F2FP.F16.F32.PACK_AB R30, R85, R83 ;  /* 0x00000053551e723e */ /* 0x000fe400000000ff */
[----:B------:R-:W-:Y:S02]  /*a1b0*/  IADD3 R39, R84, 0xd, RZ ;  /* 0x0000000d54277810 */ /* 0x000fe40007ffe0ff */
[----:B------:R-:W-:Y:S02]  /*a1c0*/  LEA.HI.SX32 R28, R27, R84, 0x1b ;  /* 0x000000541b1c7211 */ /* 0x000fe400078fdaff */
[----:B------:R-:W-:-:S02]  /*a1d0*/  LEA R11, R20, R61, 0x1 ;  /* 0x0000003d140b7211 */ /* 0x000fc400078e08ff */
[C---:B------:R-:W-:Y:S02]  /*a1e0*/  PRMT R36, R31.reuse, 0x7610, R36 ;  /* 0x000076101f247816 */ /* 0x040fe40000000024 */
[----:B------:R-:W-:Y:S01]  /*a1f0*/  PRMT R37, R31, 0x7632, R37 ;  /* 0x000076321f257816 */ /* 0x000fe20000000025 */
[----:B------:R-:W-:Y:S01]  /*a200*/  STS.U16 [R45], R32 ;  /* 0x000000202d007388 */ /* 0x000fe20000000400 */
[----:B------:R-:W-:Y:S02]  /*a210*/  LEA R20, R26, R61, 0x1 ;  /* 0x0000003d1a147211 */ /* 0x000fe400078e08ff */
[----:B------:R-:W-:Y:S01]  /*a220*/  F2FP.F16.F32.PACK_AB R31, R81, R79 ;  /* 0x0000004f511f723e */ /* 0x000fe200000000ff */
[----:B------:R0:W-:Y:S01]  /*a230*/  STS.U16 [R0+0x2], R33 ;  /* 0x0000022100007388 */ /* 0x0001e20000000400 */
[----:B------:R-:W-:Y:S01]  /*a240*/  LEA R26, R38, R61, 0x1 ;  /* 0x0000003d261a7211 */ /* 0x000fe200078e08ff */
[----:B--2---:R-:W-:Y:S01]  /*a250*/  HADD2.F32 R12, -RZ, R12.H0_H0 ;  /* 0x2000000cff0c7230 */ /* 0x004fe20000004100 */
[----:B------:R-:W-:Y:S01]  /*a260*/  PRMT R38, R30, 0x7610, R38 ;  /* 0x000076101e267816 */ /* 0x000fe20000000026 */
[----:B------:R2:W-:Y:S01]  /*a270*/  STS.U16 [R9+0x4], R34 ;  /* 0x0000042209007388 */ /* 0x0005e20000000400 */
[----:B------:R-:W-:-:S02]  /*a280*/  LEA.HI.SX32 R40, R39, R84, 0x1b ;  /* 0x0000005427287211 */ /* 0x000fc400078fdaff */
[----:B------:R-:W-:Y:S01]  /*a290*/  LEA R21, R28, R61, 0x1 ;  /* 0x0000003d1c157211 */ /* 0x000fe200078e08ff */
[----:B------:R4:W-:Y:S01]  /*a2a0*/  STS.U16 [R11+0x6], R35 ;  /* 0x000006230b007388 */ /* 0x0009e20000000400 */
[----:B------:R-:W-:Y:S02]  /*a2b0*/  IADD3 R41, R84, 0xe, RZ ;  /* 0x0000000e54297810 */ /* 0x000fe40007ffe0ff */
[----:B0-----:R-:W-:Y:S01]  /*a2c0*/  PRMT R33, R30, 0x7632, R33 ;  /* 0x000076321e217816 */ /* 0x001fe20000000021 */
[----:B------:R-:W-:Y:S01]  /*a2d0*/  STS.U16 [R18+0x8], R36 ;  /* 0x0000082412007388 */ /* 0x000fe20000000400 */
[----:B------:R-:W-:Y:S02]  /*a2e0*/  PRMT R39, R31, 0x7610, R39 ;  /* 0x000076101f277816 */ /* 0x000fe40000000027 */
[----:B------:R-:W-:Y:S01]  /*a2f0*/  IADD3 R43, R84, 0xf, RZ ;  /* 0x0000000f542b7810 */ /* 0x000fe20007ffe0ff */
[----:B------:R-:W-:Y:S01]  /*a300*/  STS.U16 [R19+0xa], R37 ;  /* 0x00000a2513007388 */ /* 0x000fe20000000400 */
[----:B------:R-:W-:-:S02]  /*a310*/  F2FP.F16.F32.PACK_AB R32, R77, R75 ;  /* 0x0000004b4d20723e */ /* 0x000fc400000000ff */
[----:B--2---:R-:W-:Y:S01]  /*a320*/  PRMT R34, R31, 0x7632, R34 ;  /* 0x000076321f227816 */ /* 0x004fe20000000022 */
[----:B------:R-:W-:Y:S01]  /*a330*/  @!P0 FMUL.FTZ R5, R5, R66 ;  /* 0x0000004205058220 */ /* 0x000fe20000410000 */
[----:B------:R-:W-:Y:S01]  /*a340*/  STS.U16 [R20+0xc], R38 ;  /* 0x00000c2614007388 */ /* 0x000fe20000000400 */
[----:B------:R-:W-:Y:S01]  /*a350*/  F2FP.F16.F32.PACK_AB R30, R73, R71 ;  /* 0x00000047491e723e */ /* 0x000fe200000000ff */
[----:B------:R-:W-:Y:S01]  /*a360*/  FADD.FTZ R31, R12, UR5 ;  /* 0x000000050c1f7e21 */ /* 0x000fe20008010000 */
[-C--:B------:R-:W-:Y:S01]  /*a370*/  LEA.HI.SX32 R42, R41, R84.reuse, 0x1b ;  /* 0x00000054292a7211 */ /* 0x080fe200078fdaff */
[----:B------:R0:W-:Y:S01]  /*a380*/  STS.U16 [R21+0xe], R33 ;  /* 0x00000e2115007388 */ /* 0x0001e20000000400 */
[----:B------:R-:W-:Y:S02]  /*a390*/  F2FP.F16.F32.PACK_AB R12, R69, R67 ;  /* 0x00000043450c723e */ /* 0x000fe400000000ff */
[----:B------:R-:W-:Y:S01]  /*a3a0*/  ISETP.NE.AND P0, PT, R62, RZ, PT ;  /* 0x000000ff3e00720c */ /* 0x000fe20003f05270 */
[----:B------:R-:W-:Y:S01]  /*a3b0*/  STS.U16 [R22+0x10], R39 ;  /* 0x0000102716007388 */ /* 0x000fe20000000400 */
[----:B------:R-:W-:-:S02]  /*a3c0*/  LEA.HI.SX32 R44, R43, R84, 0x1b ;  /* 0x000000542b2c7211 */ /* 0x000fc400078fdaff */
[----:B----4-:R-:W-:Y:S01]  /*a3d0*/  PRMT R35, R32, 0x7632, R35 ;  /* 0x0000763220237816 */ /* 0x010fe20000000023 */
[----:B------:R2:W-:Y:S01]  /*a3e0*/  STS.U16 [R23+0x12], R34 ;  /* 0x0000122217007388 */ /* 0x0005e20000000400 */
[-C--:B------:R-:W-:Y:S01]  /*a3f0*/  LEA R27, R40, R61.reuse, 0x1 ;  /* 0x0000003d281b7211 */ /* 0x080fe200078e08ff */
[----:B------:R-:W-:Y:S01]  /*a400*/  ULEA UR7, UR8, UR7, 0x18 ;  /* 0x0000000708077291 */ /* 0x000fe2000f8ec03f */
[----:B0-----:R-:W-:Y:S01]  /*a410*/  PRMT R33, R30, 0x7632, R33 ;  /* 0x000076321e217816 */ /* 0x001fe20000000021 */
[----:B------:R0:W-:Y:S01]  /*a420*/  STS.U16 [R24+0x14], R32 ;  /* 0x0000142018007388 */ /* 0x0001e20000000400 */
[-C--:B------:R-:W-:Y:S02]  /*a430*/  LEA R28, R42, R61.reuse, 0x1 ;  /* 0x0000003d2a1c7211 */ /* 0x080fe400078e08ff */
[----:B------:R-:W-:Y:S01]  /*a440*/  LEA R29, R44, R61, 0x1 ;  /* 0x0000003d2c1d7211 */ /* 0x000fe200078e08ff */
[----:B------:R-:W-:Y:S01]  /*a450*/  STS.U16 [R25+0x16], R35 ;  /* 0x0000162319007388 */ /* 0x000fe20000000400 */
[----:B--2---:R-:W-:-:S02]  /*a460*/  PRMT R34, R12, 0x7632, R34 ;  /* 0x000076320c227816 */ /* 0x004fc40000000022 */
[----:B0-----:R-:W-:Y:S01]  /*a470*/  PRMT R32, R12, 0x7610, R32 ;  /* 0x000076100c207816 */ /* 0x001fe20000000020 */
[----:B------:R0:W-:Y:S01]  /*a480*/  STS.U16 [R26+0x18], R30 ;  /* 0x0000181e1a007388 */ /* 0x0001e20000000400 */
[----:B------:R-:W-:-:S03]  /*a490*/  @!P4 FMUL.FTZ R6, R6, R63 ;  /* 0x0000003f0606c220 */ /* 0x000fc60000410000 */
[----:B------:R-:W-:Y:S04]  /*a4a0*/  STS.U16 [R27+0x1a], R33 ;  /* 0x00001a211b007388 */ /* 0x000fe80000000400 */
[----:B------:R2:W-:Y:S01]  /*a4b0*/  STS.U16 [R28+0x1c], R32 ;  /* 0x00001c201c007388 */ /* 0x0005e20000000400 */
[----:B0-----:R-:W-:-:S03]  /*a4c0*/  MOV R30, UR50 ;  /* 0x00000032001e7c02 */ /* 0x001fc60008000f00 */
[----:B------:R-:W-:Y:S01]  /*a4d0*/  STS.U16 [R29+0x1e], R34 ;  /* 0x00001e221d007388 */ /* 0x000fe20000000400 */
[----:B------:R-:W-:-:S03]  /*a4e0*/  NOP ;  /* 0x0000000000007918 */ /* 0x000fc60000000000 */
[----:B------:R-:W-:Y:S01]  /*a4f0*/  LDS.U16 R35, [R96] ;  /* 0x0000000060237984 */ /* 0x000fe20000000400 */
[----:B------:R-:W-:-:S03]  /*a500*/  FSETP.GTU.FTZ.AND P6, PT, R31, 20, PT ;  /* 0x41a000001f00780b */ /* 0x000fc60003fdc000 */
        /* <DEDUP_REMOVED lines=17> */
[----:B------:R-:W-:-:S03]  /*a620*/  @!P6 FMUL.FTZ R12, R31, -1.4426950216293334961 ;  /* 0xbfb8aa3b1f0ce820 */ /* 0x000fc60000410000 */
[----:B------:R-:W-:Y:S01]  /*a630*/  FADD.FTZ R13, R13, UR5 ;  /* 0x000000050d0d7e21 */ /* 0x000fe20008010000 */
[----:B-----5:R-:W-:Y:S02]  /*a640*/  HADD2.F32 R15, -RZ, R15.H0_H0 ;  /* 0x2000000fff0f7230 */ /* 0x020fe40000004100 */
[----:B------:R-:W0:Y:S01]  /*a650*/  @!P6 MUFU.EX2 R12, R12 ;  /* 0x0000000c000ce308 */ /* 0x000e220000000800 */
[----:B---3--:R-:W-:Y:S01]  /*a660*/  HADD2.F32 R14, -RZ, R14.H0_H0 ;  /* 0x2000000eff0e7230 */ /* 0x008fe20000004100 */
[----:B------:R-:W-:Y:S02]  /*a670*/  FSETP.GTU.FTZ.AND P1, PT, R13, 20, PT ;  /* 0x41a000000d00780b */ /* 0x000fe40003f3c000 */
[----:B------:R-:W-:Y:S01]  /*a680*/  MOV R61, UR7 ;  /* 0x00000007003d7c02 */ /* 0x000fe20008000f00 */
[----:B------:R-:W-:Y:S01]  /*a690*/  BAR.SYNC.DEFER_BLOCKING 0x0 ;  /* 0x0000000000007b1d */ /* 0x000fe20000010000 */
[----:B------:R-:W-:Y:S01]  /*a6a0*/  FADD.FTZ R15, R15, UR5 ;  /* 0x000000050f0f7e21 */ /* 0x000fe20008010000 */
[----:B------:R-:W-:-:S04]  /*a6b0*/  FADD.FTZ R14, R14, UR5 ;  /* 0x000000050e0e7e21 */ /* 0x000fc80008010000 */
[----:B------:R-:W-:Y:S02]  /*a6c0*/  FSETP.GTU.FTZ.AND P5, PT, R15, 20, PT ;  /* 0x41a000000f00780b */ /* 0x000fe40003fbc000 */
[----:B------:R-:W-:Y:S02]  /*a6d0*/  FSETP.GTU.FTZ.AND P2, PT, R14, 20, PT ;  /* 0x41a000000e00780b */ /* 0x000fe40003f5c000 */
[----:B------:R-:W-:Y:S01]  /*a6e0*/  @!P1 FMUL.FTZ R13, R13, -1.4426950216293334961 ;  /* 0xbfb8aa3b0d0d9820 */ /* 0x000fe20000410000 */
[----:B------:R-:W-:Y:S02]  /*a6f0*/  HADD2.F32 R16, -RZ, R16.H0_H0 ;  /* 0x20000010ff107230 */ /* 0x000fe40000004100 */
[----:B0-----:R-:W-:Y:S01]  /*a700*/  @!P6 FADD.FTZ R12, R12, 1 ;  /* 0x3f8000000c0ce421 */ /* 0x001fe20000010000 */
[----:B------:R-:W0:Y:S02]  /*a710*/  LDS R87, [R61+0x1080] ;  /* 0x001080003d577984 */ /* 0x000e240000000800 */
[----:B------:R-:W1:Y:S01]  /*a720*/  @!P1 MUFU.EX2 R13, R13 ;  /* 0x0000000d000d9308 */ /* 0x000e620000000800 */
[----:B------:R-:W-:-:S02]  /*a730*/  FADD.FTZ R31, R16, UR5 ;  /* 0x00000005101f7e21 */ /* 0x000fc40008010000 */
[----:B------:R-:W-:Y:S01]  /*a740*/  @!P5 FMUL.FTZ R16, R15, -1.4426950216293334961 ;  /* 0xbfb8aa3b0f10d820 */ /* 0x000fe20000410000 */
[----:B------:R-:W-:Y:S01]  /*a750*/  @!P3 FMUL.FTZ R7, R7, R68 ;  /* 0x000000440707b220 */ /* 0x000fe20000410000 */
[----:B------:R-:W-:Y:S01]  /*a760*/  @!P2 FMUL.FTZ R14, R14, -1.4426950216293334961 ;  /* 0xbfb8aa3b0e0ea820 */ /* 0x000fe20000410000 */
[----:B------:R-:W-:Y:S02]  /*a770*/  FSETP.GTU.FTZ.AND P3, PT, R31, 20, PT ;  /* 0x41a000001f00780b */ /* 0x000fe40003f7c000 */
[----:B------:R-:W3:Y:S01]  /*a780*/  @!P6 MUFU.RCP R12, R12 ;  /* 0x0000000c000ce308 */ /* 0x000ee20000001000 */
[----:B------:R-:W-:-:S07]  /*a790*/  HADD2.F32 R17, -RZ, R17.H0_H0 ;  /* 0x20000011ff117230 */ /* 0x000fce0000004100 */
[----:B------:R1:W4:Y:S08]  /*a7a0*/  @!P2 MUFU.EX2 R15, R14 ;  /* 0x0000000e000fa308 */ /* 0x0003300000000800 */
[----:B------:R-:W5:Y:S01]  /*a7b0*/  @!P5 MUFU.EX2 R16, R16 ;  /* 0x000000100010d308 */ /* 0x000f620000000800 */
[----:B-1----:R-:W-:Y:S01]  /*a7c0*/  @!P1 FADD.FTZ R14, R13, 1 ;  /* 0x3f8000000d0e9421 */ /* 0x002fe20000010000 */
[----:B--2---:R-:W-:Y:S01]  /*a7d0*/  FADD.FTZ R32, R17, UR5 ;  /* 0x0000000511207e21 */ /* 0x004fe20008010000 */
[----:B------:R-:W-:Y:S01]  /*a7e0*/  @!P3 FMUL.FTZ R17, R31, -1.4426950216293334961 ;  /* 0xbfb8aa3b1f11b820 */ /* 0x000fe20000410000 */
[----:B---3--:R-:W-:Y:S01]  /*a7f0*/  @!P6 FMUL.FTZ R159, R159, R12 ;  /* 0x0000000c9f9fe220 */ /* 0x008fe20000410000 */
[----:B------:R-:W-:-:S03]  /*a800*/  SHF.R.S32.HI R31, RZ, 0x1f, R64 ;  /* 0x0000001fff1f7819 */ /* 0x000fc60000011440 */
[----:B------:R1:W-:Y:S01]  /*a810*/  @!P1 MUFU.RCP R89, R14 ;  /* 0x0000000e00599308 */ /* 0x0003e20000001000 */
[----:B------:R-:W-:Y:S02]  /*a820*/  IADD3 R12, P6, R64, UR9, RZ ;  /* 0x00000009400c7c10 */ /* 0x000fe4000ffde0ff */
[----:B------:R-:W-:Y:S01]  /*a830*/  FSETP.GTU.FTZ.AND P4, PT, R32, 20, PT ;  /* 0x41a000002000780b */ /* 0x000fe20003f9c000 */
[----:B----4-:R-:W-:Y:S01]  /*a840*/  @!P2 FADD.FTZ R15, R15, 1 ;  /* 0x3f8000000f0fa421 */ /* 0x010fe20000010000 */
[----:B-1----:R-:W-:-:S03]  /*a850*/  IMAD.U32 R14, RZ, RZ, UR9 ;  /* 0x00000009ff0e7e24 */ /* 0x002fc6000f8e00ff */
[----:B------:R-:W1:Y:S01]  /*a860*/  @!P3 MUFU.EX2 R17, R17 ;  /* 0x000000110011b308 */ /* 0x000e620000000800 */
[----:B-----5:R-:W-:Y:S01]  /*a870*/  @!P5 FADD.FTZ R16, R16, 1 ;  /* 0x3f8000001010d421 */ /* 0x020fe20000010000 */
[----:B------:R-:W-:Y:S02]  /*a880*/  LEA.HI.X.SX32 R13, R14, R31, 0x1, P6 ;  /* 0x0000001f0e0d7211 */ /* 0x000fe400030f0eff */
[----:B0-----:R-:W-:Y:S01]  /*a890*/  ISETP.GE.AND P6, PT, R64, R87, PT ;  /* 0x000000574000720c */ /* 0x001fe20003fc6270 */
[----:B------:R-:W-:-:S03]  /*a8a0*/  UIMAD UR28, UR30, UR34, URZ ;  /* 0x000000221e1c72a4 */ /* 0x000fc6000f8e023f */
[----:B------:R-:W0:Y:S01]  /*a8b0*/  @!P2 MUFU.RCP R34, R15 ;  /* 0x0000000f0022a308 */ /* 0x000e220000001000 */
[----:B------:R-:W-:Y:S02]  /*a8c0*/  UIMAD UR30, UR30, UR32, URZ ;  /* 0x000000201e1e72a4 */ /* 0x000fe4000f8e023f */
[----:B------:R-:W-:-:S05]  /*a8d0*/  UIMAD.WIDE.U32 UR8, UR53, UR34, URZ ;  /* 0x00000022350872a5 */ /* 0x000fca000f8e003f */
[----:B------:R-:W2:Y:S01]  /*a8e0*/  @!P5 MUFU.RCP R36, R16 ;  /* 0x000000100024d308 */ /* 0x000ea20000001000 */
[----:B------:R-:W-:Y:S01]  /*a8f0*/  UIMAD UR28, UR53, UR35, UR28 ;  /* 0x00000023351c72a4 */ /* 0x000fe2000f8e021c */
[----:B------:R-:W-:Y:S01]  /*a900*/  @!P4 FMUL.FTZ R32, R32, -1.4426950216293334961 ;  /* 0xbfb8aa3b2020c820 */ /* 0x000fe20000410000 */
[----:B------:R-:W-:Y:S01]  /*a910*/  UIMAD UR30, UR53, UR33, UR30 ;  /* 0x00000021351e72a4 */ /* 0x000fe2000f8e021e */
[----:B------:R-:W-:Y:S01]  /*a920*/  BSSY B0, `(.L_x_624) ;  /* 0x0000013000007945 */ /* 0x000fe20003800000 */
[----:B------:R-:W-:Y:S02]  /*a930*/  USHF.R.S32.HI UR7, URZ, 0x1f, UR10 ;  /* 0x0000001f3f077899 */ /* 0x000fe4000801140a */
[----:B------:R-:W-:Y:S01]  /*a940*/  UIADD3 UR33, UR9, UR28, URZ ;  /* 0x0000001c09217290 */ /* 0x000fe2000fffe03f */
[----:B------:R1:W3:Y:S02]  /*a950*/  @!P4 MUFU.EX2 R33, R32 ;  /* 0x000000200021c308 */ /* 0x0002e40000000800 */
[----:B-1----:R-:W-:Y:S01]  /*a960*/  @!P3 FADD.FTZ R32, R17, 1 ;  /* 0x3f8000001120b421 */ /* 0x002fe20000010000 */
[----:B0-2---:R-:W-:Y:S08]  /*a970*/  @P6 BRA `(.L_x_625) ;  /* 0x0000000000346947 */ /* 0x005ff00003800000 */
        /* <DEDUP_REMOVED lines=13> */
.L_x_625:
[----:B------:R-:W-:Y:S05]  /*aa50*/  BSYNC B0 ;  /* 0x0000000000007941 */ /* 0x000fea0003800000 */
.L_x_624:
[----:B------:R-:W2:Y:S01]  /*aa60*/  LDL.LU R42, [R1] ;  /* 0x00000000012a7983 */ /* 0x000ea20000300800 */
[----:B---3--:R-:W-:Y:S01]  /*aa70*/  @!P4 FADD.FTZ R33, R33, 1 ;  /* 0x3f8000002121c421 */ /* 0x008fe20000010000 */
[----:B------:R-:W-:Y:S01]  /*aa80*/  ULDC.64 UR28, c[0x0][0x390] ;  /* 0x0000e400001c7ab9 */ /* 0x000fe20000000a00 */
[----:B------:R-:W-:Y:S01]  /*aa90*/  UMOV UR9, UR33 ;  /* 0x0000002100097c82 */ /* 0x000fe20008000000 */
[----:B------:R-:W3:Y:S01]  /*aaa0*/  LDL.LU R40, [R1+0x4] ;  /* 0x0000040001287983 */ /* 0x000ee20000300800 */
[----:B------:R-:W-:Y:S01]  /*aab0*/  UIMAD UR31, UR6, -0x800, UR54 ;  /* 0xfffff800061f78a4 */ /* 0x000fe2000f8e0236 */
[----:B------:R-:W3:Y:S01]  /*aac0*/  @!P3 MUFU.RCP R32, R32 ;  /* 0x000000200020b308 */ /* 0x000ee20000001000 */
[----:B------:R-:W-:Y:S01]  /*aad0*/  ULDC.64 UR36, c[0x0][0x3e0] ;  /* 0x0000f80000247ab9 */ /* 0x000fe20000000a00 */
[----:B------:R-:W4:Y:S04]  /*aae0*/  LDL.LU R38, [R1+0x8] ;  /* 0x0000080001267983 */ /* 0x000f280000300800 */
[----:B0-----:R-:W5:Y:S01]  /*aaf0*/  LDL.LU R35, [R1+0xd4] ;  /* 0x0000d40001237983 */ /* 0x001f620000300800 */
[----:B------:R-:W-:Y:S01]  /*ab00*/  UIMAD UR34, UR7, UR28, URZ ;  /* 0x0000001c072272a4 */ /* 0x000fe2000f8e023f */
[----:B------:R-:W4:Y:S01]  /*ab10*/  @!P4 MUFU.RCP R33, R33 ;  /* 0x000000210021c308 */ /* 0x000f220000001000 */
[----:B------:R-:W-:Y:S01]  /*ab20*/  UIMAD.WIDE.U32 UR8, UR10, UR28, UR8 ;  /* 0x0000001c0a0872a5 */ /* 0x000fe2000f8e0008 */
[----:B------:R-:W-:Y:S01]  /*ab30*/  @!P1 FMUL.FTZ R160, R160, R89 ;  /* 0x00000059a0a09220 */ /* 0x000fe20000410000 */
[----:B------:R-:W-:Y:S01]  /*ab40*/  UIMAD UR29, UR10, UR29, UR34 ;  /* 0x0000001d0a1d72a4 */ /* 0x000fe2000f8e0222 */
[C---:B------:R-:W-:Y:S01]  /*ab50*/  LEA R14, P1, R64.reuse, UR36, 0x1 ;  /* 0x00000024400e7c11 */ /* 0x040fe2000f8208ff */
[----:B------:R-:W-:Y:S01]  /*ab60*/  USHF.R.S32.HI UR34, URZ, 0x1f, UR31 ;  /* 0x0000001f3f227899 */ /* 0x000fe2000801141f */
[----:B------:R-:W-:Y:S01]  /*ab70*/  @!P2 FMUL.FTZ R161, R161, R34 ;  /* 0x00000022a1a1a220 */ /* 0x000fe20000410000 */
[----:B------:R-:W-:Y:S01]  /*ab80*/  UIADD3 UR28, UP0, UR31, UR8, URZ ;  /* 0x000000081f1c7290 */ /* 0x000fe2000ff1e03f */
[----:B------:R-:W-:Y:S01]  /*ab90*/  LEA.HI.X R15, R64, UR37, R31, 0x1, P1 ;  /* 0x00000025400f7c11 */ /* 0x000fe200088f0c1f */
[----:B------:R-:W-:Y:S01]  /*aba0*/  BSSY B0, `(.L_x_626) ;  /* 0x0000087000007945 */ /* 0x000fe20003800000 */
[-C--:B------:R-:W-:Y:S01]  /*abb0*/  ISETP.GE.AND P1, PT, R58, R87.reuse, PT ;  /* 0x000000573a00720c */ /* 0x080fe20003f26270 */
[----:B------:R-:W-:Y:S01]  /*abc0*/  UIADD3.X UR8, UR34, UR29, UR9, UP0, !UPT ;  /* 0x0000001d22087290 */ /* 0x000fe200087fe409 */
[----:B------:R-:W-:-:S02]  /*abd0*/  ISETP.GE.AND P2, PT, R57, R87, PT ;  /* 0x000000573900720c */ /* 0x000fc40003f46270 */
[----:B------:R-:W-:-:S03]  /*abe0*/  MOV R16, UR28 ;  /* 0x0000001c00107c02 */ /* 0x000fc60008000f00 */
[----:B------:R-:W-:Y:S01]  /*abf0*/  MOV R17, UR8 ;  /* 0x0000000800117c02 */ /* 0x000fe20008000f00 */
[----:B------:R-:W-:Y:S01]  /*ac00*/  UIMAD.WIDE.U32 UR8, UR53, UR32, URZ ;  /* 0x00000020350872a5 */ /* 0x000fe2000f8e003f */
[----:B------:R-:W-:-:S03]  /*ac10*/  LEA R14, P6, R16, R14, 0x1 ;  /* 0x0000000e100e7211 */ /* 0x000fc600078c08ff */
[----:B------:R-:W-:Y:S01]  /*ac20*/  UIADD3 UR33, UR9, UR30, URZ ;  /* 0x0000001e09217290 */ /* 0x000fe2000fffe03f */
[----:B------:R-:W-:Y:S02]  /*ac30*/  LEA.HI.X R15, R16, R15, R17, 0x1, P6 ;  /* 0x0000000f100f7211 */ /* 0x000fe400030f0c11 */
[----:B------:R-:W-:-:S03]  /*ac40*/  ISETP.GE.AND P6, PT, R54, R87, PT ;  /* 0x000000573600720c */ /* 0x000fc60003fc6270 */
[----:B------:R-:W-:Y:S01]  /*ac50*/  @!P1 STG.E.U16 desc[UR20][R14.64+-0xf40], R41 ;  /* 0xfff0c0290e009986 */ /* 0x000fe2000c101514 */
[----:B------:R-:W-:-:S03]  /*ac60*/  ISETP.GE.AND P1, PT, R52, R87, PT ;  /* 0x000000573400720c */ /* 0x000fc60003f26270 */
[----:B------:R-:W-:Y:S01]  /*ac70*/  @!P2 STG.E.U16 desc[UR20][R14.64+-0xf00], R43 ;  /* 0xfff1002b0e00a986 */ /* 0x000fe2000c101514 */
[----:B------:R-:W-:-:S05]  /*ac80*/  ISETP.GE.AND P2, PT, R51, R87, PT ;  /* 0x000000573300720c */ /* 0x000fca0003f46270 */
[----:B------:R-:W-:Y:S01]  /*ac90*/  @!P6 STG.E.U16 desc[UR20][R14.64+-0xe40], R69 ;  /* 0xfff1c0450e00e986 */ /* 0x000fe2000c101514 */
[----:B------:R-:W-:-:S03]  /*aca0*/  ISETP.GE.AND P6, PT, R48, R87, PT ;  /* 0x000000573000720c */ /* 0x000fc60003fc6270 */
[----:B------:R-:W-:Y:S01]  /*acb0*/  @!P1 STG.E.U16 desc[UR20][R14.64+-0xdc0], R73 ;  /* 0xfff240490e009986 */ /* 0x000fe2000c101514 */
[----:B------:R-:W-:-:S03]  /*acc0*/  ISETP.GE.AND P1, PT, R60, R87, PT ;  /* 0x000000573c00720c */ /* 0x000fc60003f26270 */
[----:B------:R-:W-:Y:S01]  /*acd0*/  @!P2 STG.E.U16 desc[UR20][R14.64+-0xd80], R75 ;  /* 0xfff2804b0e00a986 */ /* 0x000fe2000c101514 */
[----:B------:R-:W-:-:S05]  /*ace0*/  ISETP.GE.AND P2, PT, R46, R87, PT ;  /* 0x000000572e00720c */ /* 0x000fca0003f46270 */
[----:B------:R-:W-:Y:S04]  /*acf0*/  @!P6 STG.E.U16 desc[UR20][R14.64+-0xcc0], R81 ;  /* 0xfff340510e00e986 */ /* 0x000fe8000c101514 */
[----:B------:R-:W-:Y:S04]  /*ad00*/  @!P1 STG.E.U16 desc[UR20][R14.64+-0xfc0], R37 ;  /* 0xfff040250e009986 */ /* 0x000fe8000c101514 */
[----:B------:R-:W-:Y:S01]  /*ad10*/  @!P2 STG.E.U16 desc[UR20][R14.64+-0xc40], R85 ;  /* 0xfff3c0550e00a986 */ /* 0x000fe2000c101514 */
[----:B--2---:R-:W-:Y:S01]  /*ad20*/  @!P5 FMUL.FTZ R42, R42, R36 ;  /* 0x000000242a2ad220 */ /* 0x004fe20000410000 */
[----:B---3--:R-:W-:-:S04]  /*ad30*/  @!P3 FMUL.FTZ R40, R40, R32 ;  /* 0x000000202828b220 */ /* 0x008fc80000410000 */
[----:B------:R-:W-:Y:S01]  /*ad40*/  @!P5 STL [R1], R42 ;  /* 0x0000002a0100d387 */ /* 0x000fe20000100800 */
[----:B------:R-:W-:Y:S01]  /*ad50*/  ISETP.GE.AND P5, PT, R59, R87, PT ;  /* 0x000000573b00720c */ /* 0x000fe20003fa6270 */
[----:B----4-:R-:W-:Y:S02]  /*ad60*/  @!P4 FMUL.FTZ R38, R38, R33 ;  /* 0x000000212626c220 */ /* 0x010fe40000410000 */
[----:B------:R-:W-:Y:S01]  /*ad70*/  @!P3 STL [R1+0x4], R40 ;  /* 0x000004280100b387 */ /* 0x000fe20000100800 */
[-C--:B------:R-:W-:Y:S01]  /*ad80*/  ISETP.GE.AND P3, PT, R56, R87.reuse, PT ;  /* 0x000000573800720c */ /* 0x080fe20003f66270 */
[----:B-----5:R-:W-:Y:S02]  /*ad90*/  FADD.FTZ R16, R2, R35 ;  /* 0x0000002302107221 */ /* 0x020fe40000010000 */
[----:B------:R-:W-:Y:S01]  /*ada0*/  @!P4 STL [R1+0x8], R38 ;  /* 0x000008260100c387 */ /* 0x000fe20000100800 */
[----:B------:R-:W-:Y:S01]  /*adb0*/  ISETP.GE.AND P4, PT, R55, R87, PT ;  /* 0x000000573700720c */ /* 0x000fe20003f86270 */
[----:B------:R-:W-:Y:S01]  /*adc0*/  FADD.FTZ R17, R16, R3 ;  /* 0x0000000310117221 */ /* 0x000fe20000010000 */
[----:B------:R-:W-:-:S03]  /*add0*/  F2FP.F16.F32.PACK_AB R16, R3, R2 ;  /* 0x000000020310723e */ /* 0x000fc600000000ff */
[----:B------:R-:W-:Y:S01]  /*ade0*/  @!P5 STG.E.U16 desc[UR20][R14.64+-0xf80], R39 ;  /* 0xfff080270e00d986 */ /* 0x000fe2000c101514 */
[-C--:B------:R-:W-:Y:S01]  /*adf0*/  ISETP.GE.AND P5, PT, R53, R87.reuse, PT ;  /* 0x000000573500720c */ /* 0x080fe20003fa6270 */
[----:B------:R-:W-:Y:S01]  /*ae00*/  FADD.FTZ R2, R17, R4 ;  /* 0x0000000411027221 */ /* 0x000fe20000010000 */
[----:B------:R-:W-:Y:S01]  /*ae10*/  F2FP.F16.F32.PACK_AB R4, R5, R4 ;  /* 0x000000040504723e */ /* 0x000fe200000000ff */
[----:B------:R-:W-:Y:S01]  /*ae20*/  @!P3 STG.E.U16 desc[UR20][R14.64+-0xec0], R63 ;  /* 0xfff1403f0e00b986 */ /* 0x000fe2000c101514 */
[-C--:B------:R-:W-:Y:S01]  /*ae30*/  ISETP.GE.AND P3, PT, R50, R87.reuse, PT ;  /* 0x000000573200720c */ /* 0x080fe20003f66270 */
[----:B------:R-:W-:Y:S01]  /*ae40*/  FADD.FTZ R3, R2, R5 ;  /* 0x0000000502037221 */ /* 0x000fe20000010000 */
[----:B------:R-:W-:Y:S01]  /*ae50*/  PRMT R17, R4, 0x7610, R17 ;  /* 0x0000761004117816 */ /* 0x000fe20000000011 */
[----:B------:R-:W-:Y:S01]  /*ae60*/  @!P4 STG.E.U16 desc[UR20][R14.64+-0xe80], R67 ;  /* 0xfff180430e00c986 */ /* 0x000fe2000c101514 */
[----:B------:R-:W-:Y:S01]  /*ae70*/  ISETP.GE.AND P4, PT, R49, R87, PT ;  /* 0x000000573100720c */ /* 0x000fe20003f86270 */
[----:B------:R-:W-:Y:S01]  /*ae80*/  FADD.FTZ R2, R3, R6 ;  /* 0x0000000603027221 */ /* 0x000fe20000010000 */
[----:B------:R-:W-:-:S02]  /*ae90*/  F2FP.F16.F32.PACK_AB R6, R7, R6 ;  /* 0x000000060706723e */ /* 0x000fc400000000ff */
[----:B------:R-:W-:Y:S01]  /*aea0*/  F2FP.F16.F32.PACK_AB R3, R10, R8 ;  /* 0x000000080a03723e */ /* 0x000fe200000000ff */
[----:B------:R-:W-:Y:S01]  /*aeb0*/  @!P5 STG.E.U16 desc[UR20][R14.64+-0xe00], R71 ;  /* 0xfff200470e00d986 */ /* 0x000fe2000c101514 */
[----:B------:R-:W-:Y:S01]  /*aec0*/  ISETP.GE.AND P5, PT, R47, R87, PT ;  /* 0x000000572f00720c */ /* 0x000fe20003fa6270 */
[----:B------:R-:W-:Y:S01]  /*aed0*/  FADD.FTZ R7, R2, R7 ;  /* 0x0000000702077221 */ /* 0x000fe20000010000 */
[----:B------:R-:W-:Y:S01]  /*aee0*/  PRMT R32, R4, 0x7632, R32 ;  /* 0x0000763204207816 */ /* 0x000fe20000000020 */
[----:B------:R-:W-:Y:S01]  /*aef0*/  @!P3 STG.E.U16 desc[UR20][R14.64+-0xd40], R77 ;  /* 0xfff2c04d0e00b986 */ /* 0x000fe2000c101514 */
[----:B------:R-:W-:Y:S01]  /*af00*/  F2FP.F16.F32.PACK_AB R4, R158, R157 ;  /* 0x0000009d9e04723e */ /* 0x000fe200000000ff */
[----:B------:R-:W-:Y:S01]  /*af10*/  FADD.FTZ R7, R7, R8 ;  /* 0x0000000807077221 */ /* 0x000fe20000010000 */
[----:B------:R-:W-:Y:S01]  /*af20*/  F2FP.F16.F32.PACK_AB R5, R160, R159 ;  /* 0x0000009fa005723e */ /* 0x000fe200000000ff */
[----:B------:R-:W-:Y:S01]  /*af30*/  @!P4 STG.E.U16 desc[UR20][R14.64+-0xd00], R79 ;  /* 0xfff3004f0e00c986 */ /* 0x000fe2000c101514 */
[----:B------:R-:W-:Y:S01]  /*af40*/  PRMT R33, R4, 0x7632, R33 ;  /* 0x0000763204217816 */ /* 0x000fe20000000021 */
[----:B------:R-:W-:-:S04]  /*af50*/  FADD.FTZ R10, R7, R10 ;  /* 0x0000000a070a7221 */ /* 0x000fc80000010000 */
[----:B------:R0:W-:Y:S01]  /*af60*/  @!P5 STG.E.U16 desc[UR20][R14.64+-0xc80], R83 ;  /* 0xfff380530e00d986 */ /* 0x0001e2000c101514 */
[----:B------:R-:W-:Y:S01]  /*af70*/  FADD.FTZ R157, R10, R157 ;  /* 0x0000009d0a9d7221 */ /* 0x000fe20000010000 */
[----:B------:R-:W-:Y:S03]  /*af80*/  BAR.SYNC.DEFER_BLOCKING 0x0 ;  /* 0x0000000000007b1d */ /* 0x000fe60000010000 */
[----:B------:R-:W-:-:S04]  /*af90*/  FADD.FTZ R158, R157, R158 ;  /* 0x0000009e9d9e7221 */ /* 0x000fc80000010000 */
[----:B------:R-:W-:Y:S01]  /*afa0*/  FADD.FTZ R159, R158, R159 ;  /* 0x0000009f9e9f7221 */ /* 0x000fe20000010000 */
[----:B0-----:R-:W-:-:S03]  /*afb0*/  PRMT R15, R16, 0x7632, R15 ;  /* 0x00007632100f7816 */ /* 0x001fc6000000000f */
[----:B------:R-:W-:Y:S01]  /*afc0*/  FADD.FTZ R160, R159, R160 ;  /* 0x000000a09fa07221 */ /* 0x000fe20000010000 */
[----:B------:R-:W-:-:S03]  /*afd0*/  PRMT R14, R6, 0x7632, R14 ;  /* 0x00007632060e7816 */ /* 0x000fc6000000000e */
[----:B------:R-:W-:-:S04]  /*afe0*/  FADD.FTZ R160, R160, R161 ;  /* 0x000000a1a0a07221 */ /* 0x000fc80000010000 */
[----:B------:R-:W-:-:S04]  /*aff0*/  FADD.FTZ R160, R160, R42 ;  /* 0x0000002aa0a07221 */ /* 0x000fc80000010000 */
[----:B------:R-:W-:Y:S01]  /*b000*/  FADD.FTZ R160, R160, R40 ;  /* 0x00000028a0a07221 */ /* 0x000fe20000010000 */
[----:B------:R0:W-:Y:S03]  /*b010*/  STS.U16 [R45], R16 ;  /* 0x000000102d007388 */ /* 0x0001e60000000400 */
[----:B------:R-:W-:Y:S01]  /*b020*/  FADD.FTZ R2, R160, R38 ;  /* 0x00000026a0027221 */ /* 0x000fe20000010000 */
[----:B------:R1:W-:Y:S04]  /*b030*/  STS.U16 [R0+0x2], R15 ;  /* 0x0000020f00007388 */ /* 0x0003e80000000400 */
[----:B------:R-:W-:Y:S01]  /*b040*/  STS.U16 [R9+0x4], R17 ;  /* 0x0000041109007388 */ /* 0x000fe20000000400 */
[----:B0-----:R-:W-:-:S03]  /*b050*/  PRMT R16, R3, 0x7610, R16 ;  /* 0x0000761003107816 */ /* 0x001fc60000000010 */
[----:B------:R-:W-:Y:S01]  /*b060*/  STS.U16 [R11+0x6], R32 ;  /* 0x000006200b007388 */ /* 0x000fe20000000400 */
[----:B-1----:R-:W-:-:S03]  /*b070*/  PRMT R15, R3, 0x7632, R15 ;  /* 0x00007632030f7816 */ /* 0x002fc6000000000f */
[----:B------:R0:W-:Y:S01]  /*b080*/  STS.U16 [R18+0x8], R6 ;  /* 0x0000080612007388 */ /* 0x0001e20000000400 */
[----:B------:R-:W-:Y:S02]  /*b090*/  F2FP.F16.F32.PACK_AB R0, R42, R161 ;  /* 0x000000a12a00723e */ /* 0x000fe400000000ff */
[----:B------:R-:W-:Y:S01]  /*b0a0*/  F2FP.F16.F32.PACK_AB R3, R38, R40 ;  /* 0x000000282603723e */ /* 0x000fe200000000ff */
[----:B------:R1:W-:Y:S04]  /*b0b0*/  STS.U16 [R19+0xa], R14 ;  /* 0x00000a0e13007388 */ /* 0x0003e80000000400 */
[----:B------:R2:W-:Y:S01]  /*b0c0*/  STS.U16 [R20+0xc], R16 ;  /* 0x00000c1014007388 */ /* 0x0005e20000000400 */
[----:B0-----:R-:W-:-:S03]  /*b0d0*/  PRMT R6, R5, 0x7632, R6 ;  /* 0x0000763205067816 */ /* 0x001fc60000000006 */
[----:B------:R-:W-:Y:S01]  /*b0e0*/  STS.U16 [R21+0xe], R15 ;  /* 0x00000e0f15007388 */ /* 0x000fe20000000400 */
[----:B-1----:R-:W-:-:S03]  /*b0f0*/  PRMT R14, R0, 0x7632, R14 ;  /* 0x00007632000e7816 */ /* 0x002fc6000000000e */
[----:B------:R-:W-:Y:S01]  /*b100*/  STS.U16 [R22+0x10], R4 ;  /* 0x0000100416007388 */ /* 0x000fe20000000400 */
[----:B--2---:R-:W-:-:S03]  /*b110*/  PRMT R16, R3, 0x7632, R16 ;  /* 0x0000763203107816 */ /* 0x004fc60000000010 */
[----:B------:R-:W-:Y:S04]  /*b120*/  STS.U16 [R23+0x12], R33 ;  /* 0x0000122117007388 */ /* 0x000fe80000000400 */
[----:B------:R-:W-:Y:S04]  /*b130*/  STS.U16 [R24+0x14], R5 ;  /* 0x0000140518007388 */ /* 0x000fe80000000400 */
[----:B------:R-:W-:Y:S04]  /*b140*/  STS.U16 [R25+0x16], R6 ;  /* 0x0000160619007388 */ /* 0x000fe80000000400 */
[----:B------:R0:W-:Y:S04]  /*b150*/  STS.U16 [R26+0x18], R0 ;  /* 0x000018001a007388 */ /* 0x0001e80000000400 */
[----:B------:R-:W-:Y:S04]  /*b160*/  STS.U16 [R27+0x1a], R14 ;  /* 0x00001a0e1b007388 */ /* 0x000fe80000000400 */
[----:B------:R-:W-:Y:S01]  /*b170*/  STS.U16 [R28+0x1c], R3 ;  /* 0x00001c031c007388 */ /* 0x000fe20000000400 */
[----:B0-----:R-:W-:-:S03]  /*b180*/  IADD3 R0, P1, R64, -0x7e0, RZ ;  /* 0xfffff82040007810 */ /* 0x001fc60007f3e0ff */
[----:B------:R-:W-:Y:S01]  /*b190*/  STS.U16 [R29+0x1e], R16 ;  /* 0x00001e101d007388 */ /* 0x000fe20000000400 */
[----:B------:R-:W-:-:S03]  /*b1a0*/  NOP ;  /* 0x0000000000007918 */ /* 0x000fc60000000000 */
[----:B------:R-:W-:Y:S01]  /*b1b0*/  LDS.U16 R9, [R96] ;  /* 0x0000000060097984 */ /* 0x000fe20000000400 */
[----:B------:R-:W-:-:S03]  /*b1c0*/  IADD3.X R31, R31, -0x1, RZ, P1, !PT ;  /* 0xffffffff1f1f7810 */ /* 0x000fc60000ffe4ff */
        /* <DEDUP_REMOVED lines=36> */
.L_x_627:
[----:B------:R-:W-:Y:S05]  /*b410*/  BSYNC B0 ;  /* 0x0000000000007941 */ /* 0x000fea0003800000 */
.L_x_626:
        /* <DEDUP_REMOVED lines=56> */
.L_x_546:
        /* <DEDUP_REMOVED lines=41> */
.L_x_630:
[----:B------:R-:W-:Y:S05]  /*ba30*/  BSYNC B0 ;  /* 0x0000000000007941 */ /* 0x000fea0003800000 */
.L_x_629:
        /* <DEDUP_REMOVED lines=44> */
.L_x_632:
[----:B------:R-:W2:Y:S02]  /*bd00*/  S2R R11, SR_TID.X ;  /* 0x00000000000b7919 */ /* 0x000ea40000002100 */
.L_x_633:
[----:B------:R-:W-:Y:S05]  /*bd10*/  BSYNC B0 ;  /* 0x0000000000007941 */ /* 0x000fea0003800000 */
.L_x_631:
        /* <DEDUP_REMOVED lines=23> */
.L_x_635:
[----:B0--3--:R-:W-:Y:S02]  /*be90*/  LEA R0, R11, UR8, 0x2 ;  /* 0x000000080b007c11 */ /* 0x009fe4000f8e10ff */
[----:B--2---:R-:W-:Y:S02]  /*bea0*/  MOV R5, UR5 ;  /* 0x0000000500057c02 */ /* 0x004fe40008000f00 */
        /* <DEDUP_REMOVED lines=9> */
[----:B------:R-:W-:Y:S01]  /*bf40*/  MOV R7, UR7 ;  /* 0x0000000700077c02 */ /* 0x000fe20008000f00 */
[----:B------:R-:W-:Y:S01]  /*bf50*/  IMAD.WIDE.U32 R2, R11, UR10, R2 ;  /* 0x0000000a0b027c25 */ /* 0x000fe2000f8e0002 */
[----:B------:R-:W-:-:S02]  /*bf60*/  MOV R6, R8 ;  /* 0x0000000800067202 */ /* 0x000fc40000000f00 */
[----:B------:R-:W-:Y:S01]  /*bf70*/  MOV R9, UR13 ;  /* 0x0000000d00097c02 */ /* 0x000fe20008000f00 */
[C---:B------:R-:W-:Y:S01]  /*bf80*/  IMAD R5, R11.reuse, UR11, R4 ;  /* 0x0000000b0b057c24 */ /* 0x040fe2000f8e0204 */
[C---:B------:R-:W-:Y:S01]  /*bf90*/  LEA R4, P0, R2.reuse, UR14, 0x2 ;  /* 0x0000000e02047c11 */ /* 0x040fe2000f8010ff */
[C---:B------:R-:W-:Y:S02]  /*bfa0*/  IMAD R9, R11.reuse, UR17, R10 ;  /* 0x000000110b097c24 */ /* 0x040fe4000f8e020a */
[----:B------:R-:W-:Y:S01]  /*bfb0*/  IMAD.WIDE.U32 R6, R11, UR16, R6 ;  /* 0x000000100b067c25 */ /* 0x000fe2000f8e0006 */
[----:B------:R-:W-:Y:S02]  /*bfc0*/  IADD3 R5, R3, R5, RZ ;  /* 0x0000000503057210 */ /* 0x000fe40007ffe0ff */
[----:B------:R-:W-:Y:S02]  /*bfd0*/  IADD3 R11, R11, UR9, RZ ;  /* 0x000000090b0b7c10 */ /* 0x000fe4000fffe0ff */
[----:B------:R-:W-:-:S02]  /*bfe0*/  LEA.HI.X R5, R2, UR15, R5, 0x2, P0 ;  /* 0x0000000f02057c11 */ /* 0x000fc400080f1405 */
[----:B------:R-:W-:Y:S02]  /*bff0*/  ISETP.GE.AND P0, PT, R11, UR22, PT ;  /* 0x000000160b007c0c */ /* 0x000fe4000bf06270 */
[----:B------:R-:W-:Y:S02]  /*c000*/  IADD3 R3, R7, R9, RZ ;  /* 0x0000000907037210 */ /* 0x000fe40007ffe0ff */
[----:B------:R-:W-:-:S04]  /*c010*/  LEA R8, P1, R6, UR18, 0x2 ;  /* 0x0000001206087c11 */ /* 0x000fc8000f8210ff */
[----:B------:R-:W-:Y:S01]  /*c020*/  LEA.HI.X R9, R6, UR19, R3, 0x2, P1 ;  /* 0x0000001306097c11 */ /* 0x000fe200088f1403 */
[----:B0-----:R2:W-:Y:S04]  /*c030*/  REDG.E.ADD.F32.FTZ.RN.STRONG.GPU desc[UR20][R4.64], R13 ;  /* 0x0000000d040079a6 */ /* 0x0015e8000c10f394 */
[----:B-1----:R2:W-:Y:S01]  /*c040*/  REDG.E.ADD.F32.FTZ.RN.STRONG.GPU desc[UR20][R8.64], R15 ;  /* 0x0000000f080079a6 */ /* 0x0025e2000c10f394 */
[----:B------:R-:W-:Y:S05]  /*c050*/  @!P0 BRA `(.L_x_635) ;  /* 0xfffffffc008c8947 */ /* 0x000fea000383ffff */
[----:B------:R-:W-:Y:S05]  /*c060*/  BSYNC B0 ;  /* 0x0000000000007941 */ /* 0x000fea0003800000 */
.L_x_634:
[----:B------:R-:W-:Y:S05]  /*c070*/  EXIT ;  /* 0x000000000000794d */ /* 0x000fea0003800000 */
.L_x_583:
[----:B------:R-:W-:Y:S01]  /*c080*/  HFMA2.MMA R88, -RZ, RZ, 0, 0 ;  /* 0x00000000ff587435 */ /* 0x000fe200000001ff */
[----:B------:R-:W-:Y:S01]  /*c090*/  MOV R165, R162 ;  /* 0x000000a200a57202 */ /* 0x000fe20000000f00 */
[----:B------:R-:W-:Y:S01]  /*c0a0*/  IMAD.MOV.U32 R89, RZ, RZ, 0x1 ;  /* 0x00000001ff597424 */ /* 0x000fe200078e00ff */
[----:B------:R-:W-:-:S08]  /*c0b0*/  MOV R154, 0xffffffff ;  /* 0xffffffff009a7802 */ /* 0x000fd00000000f00 */
[----:B-1---5:R-:W-:Y:S05]  /*c0c0*/  WARPSYNC.COLLECTIVE R154, `(.L_x_636) ;  /* 0x000000009a087348 */ /* 0x022fea0003c00000 */
[----:B------:R0:W2:Y:S02]  /*c0d0*/  SHFL.UP P3, R156, R165, R89, R88 ;  /* 0x04000059a59c7389 */ /* 0x0000a40000060058 */
[----:B012--5:R-:W-:Y:S01]  /*c0e0*/  ENDCOLLECTIVE ;  /* 0x000000000000791b */ /* 0x027fe20003800000 */
.L_x_636:
[----:B------:R-:W-:Y:S02]  /*c0f0*/  MOV R165, R163 ;  /* 0x000000a300a57202 */ /* 0x000fe40000000f00 */
[----:B------:R-:W-:-:S07]  /*c100*/  MOV R153, R156 ;  /* 0x0000009c00997202 */ /* 0x000fce0000000f00 */
[----:B------:R-:W-:Y:S05]  /*c110*/  WARPSYNC.COLLECTIVE R154, `(.L_x_637) ;  /* 0x000000009a087348 */ /* 0x000fea0003c00000 */
[----:B------:R0:W1:Y:S02]  /*c120*/  SHFL.UP P3, R156, R165, R89, R88 ;  /* 0x04000059a59c7389 */ /* 0x0000640000060058 */
[----:B01----:R-:W-:Y:S01]  /*c130*/  ENDCOLLECTIVE ;  /* 0x000000000000791b */ /* 0x003fe20003800000 */
.L_x_637:
[----:B------:R-:W-:Y:S01]  /*c140*/  HFMA2.MMA R89, -RZ, RZ, 0, 1.1920928955078125e-07 ;  /* 0x00000002ff597435 */ /* 0x000fe200000001ff */
[----:B------:R-:W-:Y:S02]  /*c150*/  ISETP.GE.AND P3, PT, R164, 0x1, PT ;  /* 0x00000001a400780c */ /* 0x000fe40003f66270 */
[----:B------:R-:W-:-:S11]  /*c160*/  MOV R88, R156 ;  /* 0x0000009c00587202 */ /* 0x000fd60000000f00 */
[C---:B------:R-:W-:Y:S01]  /*c170*/  @P3 FFMA.FTZ R163, R162.reuse, R88, R163 ;  /* 0x00000058a2a33223 */ /* 0x040fe200000100a3 */
[----:B------:R-:W-:Y:S01]  /*c180*/  @P3 FMUL.FTZ R162, R162, R153 ;  /* 0x00000099a2a23220 */ /* 0x000fe20000410000 */
[----:B------:R-:W-:-:S04]  /*c190*/  MOV R88, RZ ;  /* 0x000000ff00587202 */ /* 0x000fc80000000f00 */
[----:B------:R-:W-:-:S07]  /*c1a0*/  MOV R165, R162 ;  /* 0x000000a200a57202 */ /* 0x000fce0000000f00 */
[----:B------:R-:W-:Y:S05]  /*c1b0*/  WARPSYNC.COLLECTIVE R154, `(.L_x_638) ;  /* 0x000000009a087348 */ /* 0x000fea0003c00000 */
[----:B------:R0:W1:Y:S02]  /*c1c0*/  SHFL.UP P3, R156, R165, R89, R88 ;  /* 0x04000059a59c7389 */ /* 0x0000640000060058 */
[----:B01----:R-:W-:Y:S01]  /*c1d0*/  ENDCOLLECTIVE ;  /* 0x000000000000791b */ /* 0x003fe20003800000 */
.L_x_638:
[----:B------:R-:W-:Y:S02]  /*c1e0*/  MOV R165, R163 ;  /* 0x000000a300a57202 */ /* 0x000fe40000000f00 */
[----:B------:R-:W-:-:S07]  /*c1f0*/  MOV R153, R156 ;  /* 0x0000009c00997202 */ /* 0x000fce0000000f00 */
[----:B------:R-:W-:Y:S05]  /*c200*/  WARPSYNC.COLLECTIVE R154, `(.L_x_639) ;  /* 0x000000009a087348 */ /* 0x000fea0003c00000 */
[----:B------:R0:W1:Y:S02]  /*c210*/  SHFL.UP P3, R156, R165, R89, R88 ;  /* 0x04000059a59c7389 */ /* 0x0000640000060058 */
[----:B01----:R-:W-:Y:S01]  /*c220*/  ENDCOLLECTIVE ;  /* 0x000000000000791b */ /* 0x003fe20003800000 */
.L_x_639:
[----:B------:R-:W-:Y:S01]  /*c230*/  HFMA2.MMA R89, -RZ, RZ, 0, 2.384185791015625e-07 ;  /* 0x00000004ff597435 */ /* 0x000fe200000001ff */
        /* <DEDUP_REMOVED lines=9> */
.L_x_640:
[----:B------:R-:W-:Y:S02]  /*c2d0*/  MOV R165, R163 ;  /* 0x000000a300a57202 */ /* 0x000fe40000000f00 */
[----:B------:R-:W-:-:S07]  /*c2e0*/  MOV R153, R156 ;  /* 0x0000009c00997202 */ /* 0x000fce0000000f00 */
[----:B------:R-:W-:Y:S05]  /*c2f0*/  WARPSYNC.COLLECTIVE R154, `(.L_x_641) ;  /* 0x000000009a087348 */ /* 0x000fea0003c00000 */
[----:B------:R0:W1:Y:S02]  /*c300*/  SHFL.UP P3, R156, R165, R89, R88 ;  /* 0x04000059a59c7389 */ /* 0x0000640000060058 */
[----:B01----:R-:W-:Y:S01]  /*c310*/  ENDCOLLECTIVE ;  /* 0x000000000000791b */ /* 0x003fe20003800000 */
.L_x_641:
[----:B------:R-:W-:Y:S01]  /*c320*/  HFMA2.MMA R89, -RZ, RZ, 0, 4.76837158203125e-07 ;  /* 0x00000008ff597435 */ /* 0x000fe200000001ff */
        /* <DEDUP_REMOVED lines=9> */
.L_x_642:
[----:B------:R-:W-:Y:S02]  /*c3c0*/  MOV R165, R163 ;  /* 0x000000a300a57202 */ /* 0x000fe40000000f00 */
[----:B------:R-:W-:-:S07]  /*c3d0*/  MOV R153, R156 ;  /* 0x0000009c00997202 */ /* 0x000fce0000000f00 */
[----:B------:R-:W-:Y:S05]  /*c3e0*/  WARPSYNC.COLLECTIVE R154, `(.L_x_643) ;  /* 0x000000009a087348 */ /* 0x000fea0003c00000 */
[----:B------:R0:W1:Y:S02]  /*c3f0*/  SHFL.UP P3, R156, R165, R89, R88 ;  /* 0x04000059a59c7389 */ /* 0x0000640000060058 */
[----:B01----:R-:W-:Y:S01]  /*c400*/  ENDCOLLECTIVE ;  /* 0x000000000000791b */ /* 0x003fe20003800000 */
.L_x_643:
[----:B------:R-:W-:Y:S01]  /*c410*/  HFMA2.MMA R89, -RZ, RZ, 0, 9.5367431640625e-07 ;  /* 0x00000010ff597435 */ /* 0x000fe200000001ff */
        /* <DEDUP_REMOVED lines=9> */
.L_x_644:
[----:B------:R-:W-:Y:S02]  /*c4b0*/  MOV R165, R163 ;  /* 0x000000a300a57202 */ /* 0x000fe40000000f00 */
[----:B------:R-:W-:-:S07]  /*c4c0*/  MOV R153, R156 ;  /* 0x0000009c00997202 */ /* 0x000fce0000000f00 */
[----:B------:R-:W-:Y:S05]  /*c4d0*/  WARPSYNC.COLLECTIVE R154, `(.L_x_645) ;  /* 0x000000009a087348 */ /* 0x000fea0003c00000 */
[----:B------:R0:W1:Y:S02]  /*c4e0*/  SHFL.UP P3, R156, R165, R89, R88 ;  /* 0x04000059a59c7389 */ /* 0x0000640000060058 */
[----:B01----:R-:W-:Y:S01]  /*c4f0*/  ENDCOLLECTIVE ;  /* 0x000000000000791b */ /* 0x003fe20003800000 */
.L_x_645:
[----:B------:R-:W-:Y:S01]  /*c500*/  MOV R88, R156 ;  /* 0x0000009c00587202 */ /* 0x000fe20000000f00 */
[----:B------:R-:W-:Y:S06]  /*c510*/  BRA `(.L_x_646) ;  /* 0xffffffa000847947 */ /* 0x000fec000383ffff */
.L_x_584:
        /* <DEDUP_REMOVED lines=8> */
.L_x_648:
[----:B------:R-:W-:Y:S05]  /*c5a0*/  BSYNC B0 ;  /* 0x0000000000007941 */ /* 0x000fea0003800000 */
.L_x_647:
[----:B------:R-:W-:Y:S05]  /*c5b0*/  BRA `(.L_x_649) ;  /* 0xffffffa000707947 */ /* 0x000fea000383ffff */
.L_x_585:
        /* <DEDUP_REMOVED lines=8> */
.L_x_651:
[----:B------:R-:W-:Y:S05]  /*c640*/  BSYNC B0 ;  /* 0x0000000000007941 */ /* 0x000fea0003800000 */
.L_x_650:
[----:B------:R-:W-:Y:S05]  /*c650*/  BRA `(.L_x_652) ;  /* 0xffffffa000507947 */ /* 0x000fea000383ffff */
.L_x_586:
        /* <DEDUP_REMOVED lines=8> */
.L_x_654:
[----:B------:R-:W-:Y:S05]  /*c6e0*/  BSYNC B0 ;  /* 0x0000000000007941 */ /* 0x000fea0003800000 */
.L_x_653:
[----:B------:R-:W-:Y:S01]  /*c6f0*/  HFMA2.MMA R89, -RZ, RZ, 0, 5.9604644775390625e-08 ;  /* 0x00000001ff597435 */ /* 0x000fe200000001ff */
[----:B------:R-:W-:Y:S02]  /*c700*/  MOV R165, R163 ;  /* 0x000000a300a57202 */ /* 0x000fe40000000f00 */
[----:B------:R-:W-:Y:S02]  /*c710*/  MOV R88, RZ ;  /* 0x000000ff00587202 */ /* 0x000fe40000000f00 */
[----:B------:R-:W-:Y:S02]  /*c720*/  MOV R154, 0xffffffff ;  /* 0xffffffff009a7802 */ /* 0x000fe40000000f00 */
[----:B------:R-:W-:Y:S02]  /*c730*/  MOV R162, R156 ;  /* 0x0000009c00a27202 */ /* 0x000fe40000000f00 */
[----:B------:R-:W-:-:S07]  /*c740*/  MOV R153, R80 ;  /* 0x0000005000997202 */ /* 0x000fce0000000f00 */
[----:B------:R-:W-:Y:S05]  /*c750*/  WARPSYNC.COLLECTIVE R154, `(.L_x_655) ;  /* 0x000000009a087348 */ /* 0x000fea0003c00000 */
[----:B------:R0:W1:Y:S02]  /*c760*/  SHFL.UP P3, R156, R165, R89, R88 ;  /* 0x04000059a59c7389 */ /* 0x0000640000060058 */
[----:B01----:R-:W-:Y:S01]  /*c770*/  ENDCOLLECTIVE ;  /* 0x000000000000791b */ /* 0x003fe20003800000 */
.L_x_655:
[----:B------:R-:W-:Y:S01]  /*c780*/  HFMA2.MMA R89, -RZ, RZ, 0, 0 ;  /* 0x00000000ff597435 */ /* 0x000fe200000001ff */
[----:B------:R-:W-:Y:S02]  /*c790*/  MOV R88, 0x1f ;  /* 0x0000001f00587802 */ /* 0x000fe40000000f00 */
[----:B------:R-:W-:-:S08]  /*c7a0*/  MOV R163, R156 ;  /* 0x0000009c00a37202 */ /* 0x000fd00000000f00 */
[----:B------:R-:W-:Y:S05]  /*c7b0*/  WARPSYNC.COLLECTIVE R154, `(.L_x_656) ;  /* 0x000000009a087348 */ /* 0x000fea0003c00000 */
[----:B------:R0:W1:Y:S02]  /*c7c0*/  SHFL.IDX P3, R156, R153, R89, R88 ;  /* 0x00000059999c7389 */ /* 0x0000640000060058 */
[----:B01----:R-:W-:Y:S01]  /*c7d0*/  ENDCOLLECTIVE ;  /* 0x000000000000791b */ /* 0x003fe20003800000 */
.L_x_656:
[----:B------:R-:W-:Y:S02]  /*c7e0*/  MOV R153, R81 ;  /* 0x0000005100997202 */ /* 0x000fe40000000f00 */
[----:B------:R-:W-:-:S07]  /*c7f0*/  MOV R80, R156 ;  /* 0x0000009c00507202 */ /* 0x000fce0000000f00 */
[----:B------:R-:W-:Y:S05]  /*c800*/  WARPSYNC.COLLECTIVE R154, `(.L_x_657) ;  /* 0x000000009a087348 */ /* 0x000fea0003c00000 */
[----:B------:R0:W1:Y:S02]  /*c810*/  SHFL.IDX P3, R156, R153, R89, R88 ;  /* 0x00000059999c7389 */ /* 0x0000640000060058 */
[----:B01----:R-:W-:Y:S01]  /*c820*/  ENDCOLLECTIVE ;  /* 0x000000000000791b */ /* 0x003fe20003800000 */
.L_x_657:
[----:B------:R-:W-:Y:S01]  /*c830*/  MOV R81, R156 ;  /* 0x0000009c00517202 */ /* 0x000fe20000000f00 */
[----:B------:R-:W-:Y:S06]  /*c840*/  BRA `(.L_x_658) ;  /* 0xffffff9c00ec7947 */ /* 0x000fec000383ffff */
.L_x_588:
[----:B------:R-:W-:Y:S01]  /*c850*/  HFMA2.MMA R156, -RZ, RZ, 0, 5.9604644775390625e-08 ;  /* 0x00000001ff9c7435 */ /* 0x000fe200000001ff */
[----:B------:R-:W-:Y:S02]  /*c860*/  MOV R163, R155 ;  /* 0x0000009b00a37202 */ /* 0x000fe40000000f00 */
[----:B------:R-:W-:Y:S02]  /*c870*/  MOV R89, 0x1f ;  /* 0x0000001f00597802 */ /* 0x000fe40000000f00 */
[----:B------:R-:W-:-:S07]  /*c880*/  MOV R154, 0xffffffff ;  /* 0xffffffff009a7802 */ /* 0x000fce0000000f00 */
[----:B------:R-:W-:Y:S05]  /*c890*/  WARPSYNC.COLLECTIVE R154, `(.L_x_659) ;  /* 0x000000009a087348 */ /* 0x000fea0003c00000 */
[----:B------:R0:W1:Y:S02]  /*c8a0*/  SHFL.DOWN P6, R153, R163, R156, R89 ;  /* 0x0800009ca3997389 */ /* 0x00006400000c0059 */
[----:B01----:R-:W-:Y:S01]  /*c8b0*/  ENDCOLLECTIVE ;  /* 0x000000000000791b */ /* 0x003fe20003800000 */
.L_x_659:
[----:B------:R-:W-:Y:S02]  /*c8c0*/  MOV R163, R162 ;  /* 0x000000a200a37202 */ /* 0x000fe40000000f00 */
[----:B------:R-:W-:-:S07]  /*c8d0*/  MOV R88, R153 ;  /* 0x0000009900587202 */ /* 0x000fce0000000f00 */
[----:B------:R-:W-:Y:S05]  /*c8e0*/  WARPSYNC.COLLECTIVE R154, `(.L_x_660) ;  /* 0x000000009a087348 */ /* 0x000fea0003c00000 */
[----:B------:R0:W1:Y:S02]  /*c8f0*/  SHFL.DOWN P6, R153, R163, R156, R89 ;  /* 0x0800009ca3997389 */ /* 0x00006400000c0059 */
[----:B01----:R-:W-:Y:S01]  /*c900*/  ENDCOLLECTIVE ;  /* 0x000000000000791b */ /* 0x003fe20003800000 */
.L_x_660:
        /* <DEDUP_REMOVED lines=9> */
.L_x_661:
[----:B------:R-:W-:Y:S02]  /*c9a0*/  MOV R163, R162 ;  /* 0x000000a200a37202 */ /* 0x000fe40000000f00 */
[----:B------:R-:W-:-:S07]  /*c9b0*/  MOV R88, R153 ;  /* 0x0000009900587202 */ /* 0x000fce0000000f00 */
[----:B------:R-:W-:Y:S05]  /*c9c0*/  WARPSYNC.COLLECTIVE R154, `(.L_x_662) ;  /* 0x000000009a087348 */ /* 0x000fea0003c00000 */
[----:B------:R0:W1:Y:S02]  /*c9d0*/  SHFL.DOWN P6, R153, R163, R156, R89 ;  /* 0x0800009ca3997389 */ /* 0x00006400000c0059 */
[----:B01----:R-:W-:Y:S01]  /*c9e0*/  ENDCOLLECTIVE ;  /* 0x000000000000791b */ /* 0x003fe20003800000 */
.L_x_662:
[----:B------:R-:W-:Y:S01]  /*c9f0*/  IMAD.MOV.U32 R156, RZ, RZ, 0x4 ;  /* 0x00000004ff9c7424 */ /* 0x000fe200078e00ff */
[----:B------:R-:W-:-:S05]  /*ca00*/  MOV R89, R153 ;  /* 0x0000009900597202 */ /* 0x000fca0000000f00 */
[C---:B------:R-:W-:Y:S01]  /*ca10*/  @!P3 FFMA.FTZ R162, R155.reuse, R89, R162 ;  /* 0x000000599ba2b223 */ /* 0x040fe200000100a2 */
[----:B------:R-:W-:Y:S01]  /*ca20*/  @!P3 FMUL.FTZ R155, R155, R88 ;  /* 0x000000589b9bb220 */ /* 0x000fe20000410000 */
[----:B------:R-:W-:-:S04]  /*ca30*/  HFMA2.MMA R89, -RZ, RZ, 0, 1.847743988037109375e-06 ;  /* 0x0000001fff597435 */ /* 0x000fc800000001ff */
[----:B------:R-:W-:-:S07]  /*ca40*/  MOV R163, R155 ;  /* 0x0000009b00a37202 */ /* 0x000fce0000000f00 */
[----:B------:R-:W-:Y:S05]  /*ca50*/  WARPSYNC.COLLECTIVE R154, `(.L_x_663) ;  /* 0x000000009a087348 */ /* 0x000fea0003c00000 */
[----:B------:R0:W1:Y:S02]  /*ca60*/  SHFL.DOWN P6, R153, R163, R156, R89 ;  /* 0x0800009ca3997389 */ /* 0x00006400000c0059 */
[----:B01----:R-:W-:Y:S01]  /*ca70*/  ENDCOLLECTIVE ;  /* 0x000000000000791b */ /* 0x003fe20003800000 */
.L_x_663:
[----:B------:R-:W-:Y:S02]  /*ca80*/  MOV R163, R162 ;  /* 0x000000a200a37202 */ /* 0x000fe40000000f00 */
[----:B------:R-:W-:-:S07]  /*ca90*/  MOV R88, R153 ;  /* 0x0000009900587202 */ /* 0x000fce0000000f00 */
[----:B------:R-:W-:Y:S05]  /*caa0*/  WARPSYNC.COLLECTIVE R154, `(.L_x_664) ;  /* 0x000000009a087348 */ /* 0x000fea0003c00000 */
[----:B------:R0:W1:Y:S02]  /*cab0*/  SHFL.DOWN P6, R153, R163, R156, R89 ;  /* 0x0800009ca3997389 */ /* 0x00006400000c0059 */
[----:B01----:R-:W-:Y:S01]  /*cac0*/  ENDCOLLECTIVE ;  /* 0x000000000000791b */ /* 0x003fe20003800000 */
.L_x_664:
        /* <DEDUP_REMOVED lines=9> */
.L_x_665:
[----:B------:R-:W-:Y:S02]  /*cb60*/  MOV R163, R162 ;  /* 0x000000a200a37202 */ /* 0x000fe40000000f00 */
[----:B------:R-:W-:-:S07]  /*cb70*/  MOV R88, R153 ;  /* 0x0000009900587202 */ /* 0x000fce0000000f00 */
[----:B------:R-:W-:Y:S05]  /*cb80*/  WARPSYNC.COLLECTIVE R154, `(.L_x_666) ;  /* 0x000000009a087348 */ /* 0x000fea0003c00000 */
[----:B------:R0:W1:Y:S02]  /*cb90*/  SHFL.DOWN P6, R153, R163, R156, R89 ;  /* 0x0800009ca3997389 */ /* 0x00006400000c0059 */
[----:B01----:R-:W-:Y:S01]  /*cba0*/  ENDCOLLECTIVE ;  /* 0x000000000000791b */ /* 0x003fe20003800000 */
.L_x_666:
        /* <DEDUP_REMOVED lines=9> */
.L_x_667:
[----:B------:R-:W-:Y:S02]  /*cc40*/  MOV R163, R162 ;  /* 0x000000a200a37202 */ /* 0x000fe40000000f00 */
[----:B------:R-:W-:-:S07]  /*cc50*/  MOV R88, R153 ;  /* 0x0000009900587202 */ /* 0x000fce0000000f00 */
[----:B------:R-:W-:Y:S05]  /*cc60*/  WARPSYNC.COLLECTIVE R154, `(.L_x_668) ;  /* 0x000000009a087348 */ /* 0x000fea0003c00000 */
[----:B------:R0:W1:Y:S02]  /*cc70*/  SHFL.DOWN P6, R153, R163, R156, R89 ;  /* 0x0800009ca3997389 */ /* 0x00006400000c0059 */
[----:B01----:R-:W-:Y:S01]  /*cc80*/  ENDCOLLECTIVE ;  /* 0x000000000000791b */ /* 0x003fe20003800000 */
.L_x_668:
[----:B------:R-:W-:-:S05]  /*cc90*/  MOV R89, R153 ;  /* 0x0000009900597202 */ /* 0x000fca0000000f00 */
        /* <DEDUP_REMOVED lines=9> */
.L_x_669:
[----:B------:R-:W-:Y:S02]  /*cd30*/  MOV R153, R162 ;  /* 0x000000a200997202 */ /* 0x000fe40000000f00 */
[----:B------:R-:W-:-:S07]  /*cd40*/  MOV R164, R156 ;  /* 0x0000009c00a47202 */ /* 0x000fce0000000f00 */
[----:B------:R-:W-:Y:S05]  /*cd50*/  WARPSYNC.COLLECTIVE R154, `(.L_x_670) ;  /* 0x000000009a087348 */ /* 0x000fea0003c00000 */
[----:B------:R0:W1:Y:S02]  /*cd60*/  SHFL.IDX P3, R156, R153, R89, R88 ;  /* 0x00000059999c7389 */ /* 0x0000640000060058 */
[----:B01----:R-:W-:Y:S01]  /*cd70*/  ENDCOLLECTIVE ;  /* 0x000000000000791b */ /* 0x003fe20003800000 */
.L_x_670:
[----:B------:R-:W-:Y:S02]  /*cd80*/  MOV R89, 0x1f ;  /* 0x0000001f00597802 */ /* 0x000fe40000000f00 */
[----:B------:R-:W-:Y:S01]  /*cd90*/  MOV R165, R156 ;  /* 0x0000009c00a57202 */ /* 0x000fe20000000f00 */
[----:B------:R-:W-:-:S11]  /*cda0*/  HFMA2.MMA R156, -RZ, RZ, 0, 5.9604644775390625e-08 ;  /* 0x00000001ff9c7435 */ /* 0x000fd600000001ff */
[----:B------:R-:W-:Y:S05]  /*cdb0*/  WARPSYNC.COLLECTIVE R154, `(.L_x_671) ;  /* 0x000000009a087348 */ /* 0x000fea0003c00000 */
[----:B------:R0:W1:Y:S02]  /*cdc0*/  SHFL.DOWN P6, R153, R163, R156, R89 ;  /* 0x0800009ca3997389 */ /* 0x00006400000c0059 */
[----:B01----:R-:W-:Y:S01]  /*cdd0*/  ENDCOLLECTIVE ;  /* 0x000000000000791b */ /* 0x003fe20003800000 */
.L_x_671:
[----:B------:R-:W-:Y:S02]  /*cde0*/  MOV R163, R162 ;  /* 0x000000a200a37202 */ /* 0x000fe40000000f00 */
[----:B------:R-:W-:-:S07]  /*cdf0*/  MOV R155, R153 ;  /* 0x00000099009b7202 */ /* 0x000fce0000000f00 */
[----:B------:R-:W-:Y:S05]  /*ce00*/  WARPSYNC.COLLECTIVE R154, `(.L_x_672) ;  /* 0x000000009a087348 */ /* 0x000fea0003c00000 */
[----:B------:R0:W1:Y:S02]  /*ce10*/  SHFL.DOWN P6, R153, R163, R156, R89 ;  /* 0x0800009ca3997389 */ /* 0x00006400000c0059 */
[----:B01----:R-:W-:Y:S01]  /*ce20*/  ENDCOLLECTIVE ;  /* 0x000000000000791b */ /* 0x003fe20003800000 */
.L_x_672:
[----:B------:R-:W-:Y:S01]  /*ce30*/  HFMA2.MMA R89, -RZ, RZ, 0, 0 ;  /* 0x00000000ff597435 */ /* 0x000fe200000001ff */
[----:B------:R-:W-:Y:S02]  /*ce40*/  MOV R162, R153 ;  /* 0x0000009900a27202 */ /* 0x000fe40000000f00 */
[----:B------:R-:W-:-:S08]  /*ce50*/  MOV R153, R80 ;  /* 0x0000005000997202 */ /* 0x000fd00000000f00 */
[----:B------:R-:W-:Y:S05]  /*ce60*/  WARPSYNC.COLLECTIVE R154, `(.L_x_673) ;  /* 0x000000009a087348 */ /* 0x000fea0003c00000 */
[----:B------:R0:W1:Y:S02]  /*ce70*/  SHFL.IDX P3, R156, R153, R89, R88 ;  /* 0x00000059999c7389 */ /* 0x0000640000060058 */
[----:B01----:R-:W-:Y:S01]  /*ce80*/  ENDCOLLECTIVE ;  /* 0x000000000000791b */ /* 0x003fe20003800000 */
.L_x_673:
[----:B------:R-:W-:Y:S02]  /*ce90*/  MOV R153, R81 ;  /* 0x0000005100997202 */ /* 0x000fe40000000f00 */
[----:B------:R-:W-:-:S07]  /*cea0*/  MOV R163, R156 ;  /* 0x0000009c00a37202 */ /* 0x000fce0000000f00 */
[----:B------:R-:W-:Y:S05]  /*ceb0*/  WARPSYNC.COLLECTIVE R154, `(.L_x_674) ;  /* 0x000000009a087348 */ /* 0x000fea0003c00000 */
[----:B------:R0:W1:Y:S02]  /*cec0*/  SHFL.IDX P3, R156, R153, R89, R88 ;  /* 0x00000059999c7389 */ /* 0x0000640000060058 */
[----:B01----:R-:W-:Y:S01]  /*ced0*/  ENDCOLLECTIVE ;  /* 0x000000000000791b */ /* 0x003fe20003800000 */
.L_x_674:
[----:B------:R-:W-:Y:S01]  /*cee0*/  MOV R89, R156 ;  /* 0x0000009c00597202 */ /* 0x000fe20000000f00 */
[----:B------:R-:W-:Y:S06]  /*cef0*/  BRA `(.L_x_675) ;  /* 0xffffffa000147947 */ /* 0x000fec000383ffff */
.L_x_676:
        /* <DEDUP_REMOVED lines=16> */
.L_x_10918:


//--------------------- .text._Z25selective_scan_bwd_kernelI32Selective_Scan_bwd_kernel_traitsILi128ELi16ELb0ELb0ELb1ELb1ELb1EN3c104HalfEfEEv12SSMParamsBwd --------------------------
	.section	.text._Z25selective_scan_bwd_kernelI32Selective_Scan_bwd_kernel_traitsILi128ELi16ELb0ELb0ELb1ELb1ELb1EN3c104HalfEfEEv12SSMParamsBwd,"ax",@progbits
	.align	128
        .global         _Z25selective_scan_bwd_kernelI32Selective_Scan_bwd_kernel_traitsILi128ELi16ELb0ELb0ELb1ELb1ELb1EN3c104HalfEfEEv12SSMParamsBwd
        .type           _Z25selective_scan_bwd_kernelI32Selective_Scan_bwd_kernel_traitsILi128ELi16ELb0ELb0ELb1ELb1ELb1EN3c104HalfEfEEv12SSMParamsBwd,@function
        .size           _Z25selective_scan_bwd_kernelI32Selective_Scan_bwd_kernel_traitsILi128ELi16ELb0ELb0ELb1ELb1ELb1EN3c104HalfEfEEv12SSMParamsBwd,(.L_x_10919 - _Z25selective_scan_bwd_kernelI32Selective_Scan_bwd_kernel_traitsILi128ELi16ELb0ELb0ELb1ELb1ELb1EN3c104HalfEfEEv12SSMParamsBwd)
        .other          _Z25selective_scan_bwd_kernelI32Selective_Scan_bwd_kernel_traitsILi128ELi16ELb0ELb0ELb1ELb1ELb1EN3c104HalfEfEEv12SSMParamsBwd,@"STO_CUDA_ENTRY STV_DEFAULT"
_Z25selective_scan_bwd_kernelI32Selective_Scan_bwd_kernel_traitsILi128ELi16ELb0ELb0ELb1ELb1ELb1EN3c104HalfEfEEv12SSMParamsBwd:
.text._Z25selective_scan_bwd_kernelI32Selective_Scan_bwd_kernel_traitsILi128ELi16ELb0ELb0ELb1ELb1ELb1EN3c104HalfEfEEv12SSMParamsBwd:
        /* <DEDUP_REMOVED lines=154> */
[----:B------:R-:W-:Y:S04]  /*09a0*/  STL [R1+0xd0], RZ ;  /* 0x0000d0ff01007387 */ /* 0x000fe80000100800 */
[----:B------:R-:W-:Y:S01]  /*09b0*/  STL [R1+0xd4], RZ ;  /* 0x0000d4ff01007387 */ /* 0x000fe20000100800 */
[----:B-1----:R-:W-:-:S03]  /*09c0*/  ULEA UR7, UR4, UR7, 0x18 ;  /* 0x0000000704077291 */ /* 0x002fc6000f8ec03f */
[----:B------:R-:W-:Y:S01]  /*09d0*/  UMOV UR4, URZ ;  /* 0x0000003f00047c82 */ /* 0x000fe20008000000 */
[----:B0-----:R-:W-:Y:S02]  /*09e0*/  SHF.R.S32.HI R3, RZ, 0x1f, R62 ;  /* 0x0000001fff037819 */ /* 0x001fe4000001143e */
[----:B------:R-:W-:Y:S02]  /*09f0*/  SHF.L.U32 R0, R62, 0x4, RZ ;  /* 0x000000043e007819 */ /* 0x000fe400000006ff */
[----:B------:R-:W-:Y:S02]  /*0a00*/  LEA.HI R2, R3, R62, RZ, 0x5 ;  /* 0x0000003e03027211 */ /* 0x000fe400078f28ff */
[----:B------:R-:W-:Y:S02]  /*0a10*/  LOP3.LUT R3, R0, 0xfffffe00, RZ, 0xc0, !PT ;  /* 0xfffffe0000037812 */ /* 0x000fe400078ec0ff */
[----:B------:R-:W-:Y:S02]  /*0a20*/  SHF.R.S32.HI R2, RZ, 0x5, R2 ;  /* 0x00000005ff027819 */ /* 0x000fe40000011402 */
[----:B------:R-:W-:-:S02]  /*0a30*/  LOP3.LUT R3, R3, 0x1f, R62, 0xf8, !PT ;  /* 0x0000001f03037812 */ /* 0x000fc400078ef83e */
[----:B------:R-:W-:Y:S02]  /*0a40*/  LEA R2, R2, UR7, 0x3 ;  /* 0x0000000702027c11 */ /* 0x000fe4000f8e18ff */
[C---:B------:R-:W-:Y:S02]  /*0a50*/  LOP3.LUT R0, R3.reuse, 0x20, RZ, 0xfc, !PT ;  /* 0x0000002003007812 */ /* 0x040fe400078efcff */
[C---:B------:R-:W-:Y:S01]  /*0a60*/  LOP3.LUT R4, R3.reuse, 0x40, RZ, 0xfc, !PT ;  /* 0x0000004003047812 */ /* 0x040fe200078efcff */
[----:B------:R0:W-:Y:S01]  /*0a70*/  STL [R1+0xc0], R2 ;  /* 0x0000c00201007387 */ /* 0x0001e20000100800 */
[C---:B------:R-:W-:Y:S02]  /*0a80*/  LOP3.LUT R0, R3.reuse, 0x80, RZ, 0xfc, !PT ;  /* 0x0000008003007812 */ /* 0x040fe400078efcff */
[----:B0-----:R-:W-:-:S07]  /*0a90*/  LOP3.LUT R2, R3, 0x60, RZ, 0xfc, !PT ;  /* 0x0000006003027812 */ /* 0x001fce00078efcff */
.L_x_764:
[----:B------:R-:W-:Y:S01]  /*0aa0*/  ULDC UR37, c[0x0][0x224] ;  /* 0x0000890000257ab9 */ /* 0x000fe20000000800 */
[C---:B------:R-:W-:Y:S01]  /*0ab0*/  SHF.L.U32 R126, R62.reuse, 0x4, RZ ;  /* 0x000000043e7e7819 */ /* 0x040fe200000006ff */
[----:B------:R-:W-:Y:S01]  /*0ac0*/  UIADD3 UR15, -UR4, UR37, URZ ;  /* 0x00000025040f7290 */ /* 0x000fe2000fffe13f */
[----:B------:R-:W-:Y:S01]  /*0ad0*/  SHF.L.U32 R2, R62, 0x4, RZ ;  /* 0x000000043e027819 */ /* 0x000fe200000006ff */
[----:B------:R-:W-:Y:S01]  /*0ae0*/  ULDC UR44, c[0x0][0x218] ;  /* 0x00008600002c7ab9 */ /* 0x000fe20000000800 */
[----:B------:R-:W-:Y:S01]  /*0af0*/  LOP3.LUT R126, R126, 0xfffffe00, RZ, 0xc0, !PT ;  /* 0xfffffe007e7e7812 */ /* 0x000fe200078ec0ff */
[----:B------:R-:W-:Y:S01]  /*0b00*/  ULEA UR14, UR15, 0xfffff800, 0xb ;  /* 0xfffff8000f0e7891 */ /* 0x000fe2000f8e583f */
[----:B------:R-:W-:Y:S01]  /*0b10*/  LOP3.LUT R65, R2, 0xfffffe00, RZ, 0xc0, !PT ;  /* 0xfffffe0002417812 */ /* 0x000fe200078ec0ff */
[----:B------:R-:W-:Y:S01]  /*0b20*/  IMAD.SHL.U32 R138, R62, 0x10, RZ ;  /* 0x000000103e8a7824 */ /* 0x000fe200078e00ff */
[----:B------:R-:W-:Y:S01]  /*0b30*/  LOP3.LUT R126, R126, 0x1f, R62, 0xf8, !PT ;  /* 0x0000001f7e7e7812 */ /* 0x000fe200078ef83e */
[----:B------:R-:W-:Y:S01]  /*0b40*/  UIADD3 UR13, -UR14, UR44, URZ ;  /* 0x0000002c0e0d7290 */ /* 0x000fe2000fffe13f */
[----:B------:R-:W-:-:S02]  /*0b50*/  SHF.L.U32 R139, R62, 0x4, RZ ;  /* 0x000000043e8b7819 */ /* 0x000fc400000006ff */
[----:B------:R-:W-:Y:S02]  /*0b60*/  SHF.L.U32 R137, R62, 0x4, RZ ;  /* 0x000000043e897819 */ /* 0x000fe400000006ff */
[----:B------:R-:W-:Y:S02]  /*0b70*/  LOP3.LUT R64, R65, 0x1f, R62, 0xf8, !PT ;  /* 0x0000001f41407812 */ /* 0x000fe400078ef83e */
[----:B------:R-:W-:Y:S02]  /*0b80*/  LOP3.LUT R126, R126, 0x20, RZ, 0xfc, !PT ;  /* 0x000000207e7e7812 */ /* 0x000fe400078efcff */
[----:B------:R-:W-:Y:S02]  /*0b90*/  LOP3.LUT R139, R139, 0xfffffe00, RZ, 0xc0, !PT ;  /* 0xfffffe008b8b7812 */ /* 0x000fe400078ec0ff */
[----:B------:R-:W-:Y:S02]  /*0ba0*/  LOP3.LUT R138, R138, 0xfffffe00, RZ, 0xc0, !PT ;  /* 0xfffffe008a8a7812 */ /* 0x000fe400078ec0ff */
[----:B------:R-:W-:-:S02]  /*0bb0*/  LOP3.LUT R137, R137, 0xfffffe00, RZ, 0xc0, !PT ;  /* 0xfffffe0089897812 */ /* 0x000fc400078ec0ff */
[----:B------:R-:W-:Y:S02]  /*0bc0*/  ISETP.GE.AND P2, PT, R64, UR13, PT ;  /* 0x0000000d40007c0c */ /* 0x000fe4000bf46270 */
[--C-:B------:R-:W-:Y:S02]  /*0bd0*/  LOP3.LUT R139, R139, 0x1f, R62.reuse, 0xf8, !PT ;  /* 0x0000001f8b8b7812 */ /* 0x100fe400078ef83e */
[----:B------:R-:W-:Y:S02]  /*0be0*/  ISETP.GE.AND P1, PT, R126, UR13, PT ;  /* 0x0000000d7e007c0c */ /* 0x000fe4000bf26270 */
[--C-:B------:R-:W-:Y:S02]  /*0bf0*/  LOP3.LUT R138, R138, 0x1f, R62.reuse, 0xf8, !PT ;  /* 0x0000001f8a8a7812 */ /* 0x100fe400078ef83e */
[----:B------:R-:W-:Y:S02]  /*0c00*/  LOP3.LUT R137, R137, 0x1f, R62, 0xf8, !PT ;  /* 0x0000001f89897812 */ /* 0x000fe400078ef83e */
[----:B------:R-:W-:-:S02]  /*0c10*/  SHF.R.S32.HI R65, RZ, 0x1f, R64 ;  /* 0x0000001fff417819 */ /* 0x000fc40000011440 */
[----:B------:R-:W-:Y:S02]  /*0c20*/  LEA R2, P3, R64, UR47, 0x1 ;  /* 0x0000002f40027c11 */ /* 0x000fe4000f8608ff */
[----:B------:R-:W-:Y:S02]  /*0c30*/  LOP3.LUT R139, R139, 0x40, RZ, 0xfc, !PT ;  /* 0x000000408b8b7812 */ /* 0x000fe400078efcff */
[----:B------:R-:W-:Y:S02]  /*0c40*/  LOP3.LUT R138, R138, 0x60, RZ, 0xfc, !PT ;  /* 0x000000608a8a7812 */ /* 0x000fe400078efcff */
[----:B------:R-:W-:Y:S02]  /*0c50*/  PRMT R0, RZ, 0x7610, R0 ;  /* 0x00007610ff007816 */ /* 0x000fe40000000000 */
[----:B------:R-:W-:Y:S02]  /*0c60*/  LOP3.LUT R137, R137, 0x80, RZ, 0xfc, !PT ;  /* 0x0000008089897812 */ /* 0x000fe400078efcff */
[----:B------:R-:W-:-:S02]  /*0c70*/  PRMT R4, RZ, 0x7610, R4 ;  /* 0x00007610ff047816 */ /* 0x000fc40000000004 */
[C---:B------:R-:W-:Y:S02]  /*0c80*/  LOP3.LUT R136, R64.reuse, 0xa0, RZ, 0xfc, !PT ;  /* 0x000000a040887812 */ /* 0x040fe400078efcff */
[C---:B------:R-:W-:Y:S01]  /*0c90*/  LEA.HI.X R3, R64.reuse, UR46, R65, 0x1, P3 ;  /* 0x0000002e40037c11 */ /* 0x040fe200098f0c41 */
[----:B------:R-:W-:Y:S01]  /*0ca0*/  BAR.SYNC.DEFER_BLOCKING 0x0 ;  /* 0x0000000000007b1d */ /* 0x000fe20000010000 */
[C---:B------:R-:W-:Y:S02]  /*0cb0*/  LOP3.LUT R135, R64.reuse, 0xc0, RZ, 0xfc, !PT ;  /* 0x000000c040877812 */ /* 0x040fe400078efcff */
[----:B------:R-:W-:Y:S02]  /*0cc0*/  ISETP.GE.AND P0, PT, R139, UR13, PT ;  /* 0x0000000d8b007c0c */ /* 0x000fe4000bf06270 */
[----:B------:R-:W-:Y:S02]  /*0cd0*/  LOP3.LUT R134, R64, 0xe0, RZ, 0xfc, !PT ;  /* 0x000000e040867812 */ /* 0x000fe400078efcff */
[----:B------:R-:W-:-:S02]  /*0ce0*/  ISETP.GE.AND P4, PT, R138, UR13, PT ;  /* 0x0000000d8a007c0c */ /* 0x000fc4000bf86270 */
        /* <DEDUP_REMOVED lines=8> */
[----:B------:R-:W2:Y:S01]  /*0d70*/  @!P2 LDG.E.U16 R0, desc[UR22][R2.64] ;  /* 0x000000160200a981 */ /* 0x000ea2000c1e1500 */
[----:B------:R-:W-:Y:S02]  /*0d80*/  LOP3.LUT R133, R64, 0x100, RZ, 0xfc, !PT ;  /* 0x0000010040857812 */ /* 0x000fe400078efcff */
[----:B------:R-:W-:Y:S01]  /*0d90*/  ISETP.GE.AND P6, PT, R137, UR13, PT ;  /* 0x0000000d89007c0c */ /* 0x000fe2000bfc6270 */
[----:B------:R-:W3:Y:S01]  /*0da0*/  @!P1 LDG.E.U16 R4, desc[UR22][R2.64+0x40] ;  /* 0x0000401602049981 */ /* 0x000ee2000c1e1500 */
[----:B------:R-:W-:Y:S02]  /*0db0*/  ISETP.GE.AND P5, PT, R136, UR13, PT ;  /* 0x0000000d88007c0c */ /* 0x000fe4000bfa6270 */
[----:B------:R-:W-:Y:S01]  /*0dc0*/  ISETP.GE.AND P3, PT, R135, UR13, PT ;  /* 0x0000000d87007c0c */ /* 0x000fe2000bf66270 */
[----:B------:R-:W4:Y:S01]  /*0dd0*/  @!P0 LDG.E.U16 R5, desc[UR22][R2.64+0x80] ;  /* 0x0000801602058981 */ /* 0x000f22000c1e1500 */
[----:B------:R-:W-:-:S02]  /*0de0*/  ISETP.GE.AND P2, PT, R134, UR13, PT ;  /* 0x0000000d86007c0c */ /* 0x000fc4000bf46270 */
[----:B------:R-:W-:Y:S01]  /*0df0*/  ISETP.GE.AND P1, PT, R133, UR13, PT ;  /* 0x0000000d85007c0c */ /* 0x000fe2000bf26270 */
[----:B-----5:R-:W5:Y:S01]  /*0e00*/  @!P4 LDG.E.U16 R6, desc[UR22][R2.64+0xc0] ;  /* 0x0000c0160206c981 */ /* 0x020f62000c1e1500 */
        /* <DEDUP_REMOVED lines=9> */
[C---:B------:R-:W-:Y:S02]  /*0ea0*/  LOP3.LUT R127, R64.reuse, 0x1c0, RZ, 0xfc, !PT ;  /* 0x000001c0407f7812 */ /* 0x040fe400078efcff */
        /* <DEDUP_REMOVED lines=9> */
[----:B------:R-:W-:Y:S02]  /*0f40*/  ISETP.GE.AND P1, PT, R125, UR13, PT ;  /* 0x0000000d7d007c0c */ /* 0x000fe4000bf26270 */
[----:B------:R-:W-:Y:S02]  /*0f50*/  PRMT R13, RZ, 0x7610, R13 ;  /* 0x00007610ff0d7816 */ /* 0x000fe4000000000d */
[----:B------:R-:W-:Y:S02]  /*0f60*/  PRMT R14, RZ, 0x7610, R14 ;  /* 0x00007610ff0e7816 */ /* 0x000fe4000000000e */
[----:B------:R-:W-:-:S02]  /*0f70*/  PRMT R15, RZ, 0x7610, R15 ;  /* 0x00007610ff0f7816 */ /* 0x000fc4000000000f */
        /* <DEDUP_REMOVED lines=10> */
[----:B------:R-:W-:-:S02]  /*1020*/  SHF.L.U32 R86, R62, 0x4, RZ ;  /* 0x000000043e567819 */ /* 0x000fc400000006ff */
[----:B------:R-:W-:Y:S01]  /*1030*/  PRMT R23, RZ, 0x7610, R23 ;  /* 0x00007610ff177816 */ /* 0x000fe20000000017 */
[----:B------:R-:W-:Y:S01]  /*1040*/  STL [R1+0x50], R136 ;  /* 0x0000508801007387 */ /* 0x000fe20000100800 */
[----:B------:R-:W-:Y:S02]  /*1050*/  LOP3.LUT R21, R86, 0xfffffe00, RZ, 0xc0, !PT ;  /* 0xfffffe0056157812 */ /* 0x000fe400078ec0ff */
[----:B------:R-:W-:Y:S01]  /*1060*/  ISETP.GE.AND P2, PT, R139, UR13, PT ;  /* 0x0000000d8b007c0c */ /* 0x000fe2000bf46270 */
[----:B------:R-:W-:Y:S01]  /*1070*/  STL [R1+0x5c], R135 ;  /* 0x00005c8701007387 */ /* 0x000fe20000100800 */
[----:B------:R-:W-:Y:S02]  /*1080*/  ISETP.GE.AND P3, PT, R138, UR13, PT ;  /* 0x0000000d8a007c0c */ /* 0x000fe4000bf66270 */
[----:B------:R-:W-:Y:S01]  /*1090*/  ISETP.GE.AND P4, PT, R135, UR13, PT ;  /* 0x0000000d87007c0c */ /* 0x000fe2000bf86270 */
[----:B------:R-:W-:Y:S01]  /*10a0*/  STL [R1+0x58], R134 ;  /* 0x0000588601007387 */ /* 0x000fe20000100800 */
[----:B------:R-:W-:-:S02]  /*10b0*/  ISETP.GE.AND P5, PT, R137, UR13, PT ;  /* 0x0000000d89007c0c */ /* 0x000fc4000bfa6270 */
[----:B------:R-:W-:Y:S01]  /*10c0*/  ISETP.GE.AND P6, PT, R136, UR13, PT ;  /* 0x0000000d88007c0c */ /* 0x000fe2000bfc6270 */
[----:B------:R-:W-:Y:S01]  /*10d0*/  STL [R1+0x54], R133 ;  /* 0x0000548501007387 */ /* 0x000fe20000100800 */
[----:B------:R-:W-:Y:S02]  /*10e0*/  PRMT R25, RZ, 0x7610, R25 ;  /* 0x00007610ff197816 */ /* 0x000fe40000000019 */
[----:B------:R-:W-:Y:S01]  /*10f0*/  PRMT R29, RZ, 0x7610, R29 ;  /* 0x00007610ff1d7816 */ /* 0x000fe2000000001d */
[----:B------:R-:W-:Y:S01]  /*1100*/  STL [R1+0x60], R132 ;  /* 0x0000608401007387 */ /* 0x000fe20000100800 */
[----:B------:R-:W-:Y:S02]  /*1110*/  PRMT R31, RZ, 0x7610, R31 ;  /* 0x00007610ff1f7816 */ /* 0x000fe4000000001f */
[----:B------:R-:W-:Y:S01]  /*1120*/  PRMT R33, RZ, 0x7610, R33 ;  /* 0x00007610ff217816 */ /* 0x000fe20000000021 */
[----:B------:R-:W-:Y:S04]  /*1130*/  STL [R1+0x68], R131 ;  /* 0x0000688301007387 */ /* 0x000fe80000100800 */
[----:B------:R-:W-:Y:S01]  /*1140*/  STL [R1+0x78], R130 ;  /* 0x0000788201007387 */ /* 0x000fe20000100800 */
[----:B-1----:R-:W-:-:S03]  /*1150*/  IADD3 R19, R21, R27, RZ ;  /* 0x0000001b15137210 */ /* 0x002fc60007ffe0ff */
[----:B------:R-:W-:Y:S01]  /*1160*/  STL [R1+0x7c], R129 ;  /* 0x00007c8101007387 */ /* 0x000fe20000100800 */
[C---:B------:R-:W-:Y:S01]  /*1170*/  IADD3 R22, R19.reuse, 0x20, RZ ;  /* 0x0000002013167810 */ /* 0x040fe20007ffe0ff */
[C---:B------:R-:W-:Y:S01]  /*1180*/  VIADD R38, R19.reuse, 0x140 ;  /* 0x0000014013267836 */ /* 0x040fe20000000000 */
[C---:B------:R-:W-:Y:S01]  /*1190*/  IADD3 R24, R19.reuse, 0x40, RZ ;  /* 0x0000004013187810 */ /* 0x040fe20007ffe0ff */
[----:B------:R-:W-:Y:S01]  /*11a0*/  STL [R1+0x74], R128 ;  /* 0x0000748001007387 */ /* 0x000fe20000100800 */
[C---:B------:R-:W-:Y:S02]  /*11b0*/  IADD3 R26, R19.reuse, 0x60, RZ ;  /* 0x00000060131a7810 */ /* 0x040fe40007ffe0ff */
[C---:B------:R-:W-:Y:S01]  /*11c0*/  LEA.HI.SX32 R20, R19.reuse, R19, 0x1b ;  /* 0x0000001313147211 */ /* 0x040fe200078fdaff */
[----:B------:R-:W-:Y:S01]  /*11d0*/  STL [R1+0x70], R127 ;  /* 0x0000707f01007387 */ /* 0x000fe20000100800 */
        /* <DEDUP_REMOVED lines=10> */
[----:B------:R-:W-:Y:S02]  /*1280*/  IADD3 R36, R19, 0x120, RZ ;  /* 0x0000012013247810 */ /* 0x000fe40007ffe0ff */
[-C--:B------:R-:W-:Y:S02]  /*1290*/  LEA.HI.SX32 R30, R30, R19.reuse, 0x1b ;  /* 0x000000131e1e7211 */ /* 0x080fe400078fdaff */
[----:B------:R-:W-:Y:S02]  /*12a0*/  LEA R156, R22, UR7, 0x1 ;  /* 0x00000007169c7c11 */ /* 0x000fe4000f8e08ff */
        /* <DEDUP_REMOVED lines=29> */
[----:B------:R-:W-:-:S04]  /*1480*/  LEA R2, P0, R64, UR19, 0x1 ;  /* 0x0000001340027c11 */ /* 0x000fc8000f8008ff */
[C---:B------:R-:W-:Y:S02]  /*1490*/  LEA.HI.X R3, R64.reuse, UR18, R65, 0x1, P0 ;  /* 0x0000001240037c11 */ /* 0x040fe400080f0c41 */
        /* <DEDUP_REMOVED lines=155> */
[----:B------:R-:W5:Y:S04]  /*1e50*/  @!P0 LDG.E.U16 R28, desc[UR22][R2.64+0x240] ;  /* 0x00024016021c8981 */ /* 0x000f68000c1e1500 */
        /* <DEDUP_REMOVED lines=34> */
[----:B------:R0:W-:Y:S01]  /*2080*/  STL [R1+0x80], R109 ;  /* 0x0000806d01007387 */ /* 0x0001e20000100800 */
[----:B------:R-:W-:Y:S01]  /*2090*/  FSETP.GTU.FTZ.AND P5, PT, R60, 20, PT ;  /* 0x41a000003c00780b */ /* 0x000fe20003fbc000 */
[----:B---3--:R-:W-:-:S02]  /*20a0*/  HADD2.F32 R11, -RZ, R11.H0_H0 ;  /* 0x2000000bff0b7230 */ /* 0x008fc40000004100 */
[----:B----4-:R-:W-:Y:S02]  /*20b0*/  HADD2.F32 R12, -RZ, R12.H0_H0 ;  /* 0x2000000cff0c7230 */ /* 0x010fe40000004100 */
[----:B-----5:R-:W-:Y:S02]  /*20c0*/  HADD2.F32 R13, -RZ, R13.H0_H0 ;  /* 0x2000000dff0d7230 */ /* 0x020fe40000004100 */
[----:B------:R-:W-:Y:S02]  /*20d0*/  HADD2.F32 R14, -RZ, R14.H0_H0 ;  /* 0x2000000eff0e7230 */ /* 0x000fe40000004100 */
[----:B------:R-:W-:Y:S02]  /*20e0*/  HADD2.F32 R15, -RZ, R15.H0_H0 ;  /* 0x2000000fff0f7230 */ /* 0x000fe40000004100 */
[----:B------:R-:W-:Y:S01]  /*20f0*/  FADD.FTZ R59, R11, UR5 ;  /* 0x000000050b3b7e21 */ /* 0x000fe20008010000 */
[----:B------:R-:W-:Y:S02]  /*2100*/  HADD2.F32 R16, -RZ, R16.H0_H0 ;  /* 0x20000010ff107230 */ /* 0x000fe40000004100 */
[----:B------:R-:W-:Y:S01]  /*2110*/  FADD.FTZ R58, R12, UR5 ;  /* 0x000000050c3a7e21 */ /* 0x000fe20008010000 */
[----:B------:R-:W-:Y:S01]  /*2120*/  FADD.FTZ R57, R13, UR5 ;  /* 0x000000050d397e21 */ /* 0x000fe20008010000 */
[----:B------:R-:W-:Y:S01]  /*2130*/  FADD.FTZ R56, R14, UR5 ;  /* 0x000000050e387e21 */ /* 0x000fe20008010000 */
[----:B------:R-:W-:Y:S01]  /*2140*/  FADD.FTZ R55, R15, UR5 ;  /* 0x000000050f377e21 */ /* 0x000fe20008010000 */
[----:B------:R-:W-:Y:S01]  /*2150*/  BSSY B0, `(.L_x_678) ;  /* 0x0000039000007945 */ /* 0x000fe20003800000 */
[----:B------:R-:W-:Y:S01]  /*2160*/  ISETP.GE.AND P0, PT, R64, UR13, PT ;  /* 0x0000000d40007c0c */ /* 0x000fe2000bf06270 */
[----:B------:R-:W-:Y:S01]  /*2170*/  FADD.FTZ R54, R16, UR5 ;  /* 0x0000000510367e21 */ /* 0x000fe20008010000 */
[----:B------:R-:W-:-:S02]  /*2180*/  FSETP.GTU.FTZ.AND P4, PT, R59, 20, PT ;  /* 0x41a000003b00780b */ /* 0x000fc40003f9c000 */
[----:B------:R-:W-:Y:S02]  /*2190*/  FSETP.GTU.FTZ.AND P3, PT, R58, 20, PT ;  /* 0x41a000003a00780b */ /* 0x000fe40003f7c000 */
        /* <DEDUP_REMOVED lines=20> */
[----:B------:R-:W-:Y:S05]  /*22e0*/  @P5 BRA `(.L_x_679) ;  /* 0x00000000007c5947 */ /* 0x000fea0003800000 */
        /* <DEDUP_REMOVED lines=31> */
.L_x_679:
[----:B------:R-:W-:Y:S05]  /*24e0*/  BSYNC B0 ;  /* 0x0000000000007941 */ /* 0x000fea0003800000 */
.L_x_678:
[----:B------:R-:W-:Y:S01]  /*24f0*/  HADD2.F32 R17, -RZ, R17.H0_H0 ;  /* 0x20000011ff117230 */ /* 0x000fe20000004100 */
[----:B------:R-:W-:Y:S01]  /*2500*/  BSSY B0, `(.L_x_680) ;  /* 0x0000023000007945 */ /* 0x000fe20003800000 */
[----:B------:R-:W-:-:S03]  /*2510*/  FSETP.GTU.FTZ.AND P5, PT, R54, 20, PT ;  /* 0x41a000003600780b */ /* 0x000fc60003fbc000 */
[----:B------:R-:W-:Y:S01]  /*2520*/  FADD.FTZ R53, R17, UR5 ;  /* 0x0000000511357e21 */ /* 0x000fe20008010000 */
[----:B------:R-:W-:Y:S09]  /*2530*/  @P4 BRA `(.L_x_681) ;  /* 0x00000000007c4947 */ /* 0x000ff20003800000 */
[----:B------:R-:W-:Y:S01]  /*2540*/  FMUL.FTZ R59, R59, 1.4426950216293334961 ;  /* 0x3fb8aa3b3b3b7820 */ /* 0x000fe20000410000 */
[----:B------:R-:W-:Y:S01]  /*2550*/  IMAD.MOV.U32 R13, RZ, RZ, 0x3e800000 ;  /* 0x3e800000ff0d7424 */ /* 0x000fe200078e00ff */
[----:B------:R-:W-:Y:S02]  /*2560*/  HFMA2.MMA R12, -RZ, RZ, 1.3056640625, -1.8671875 ;  /* 0x3d39bf78ff0c7435 */ /* 0x000fe400000001ff */
        /* <DEDUP_REMOVED lines=28> */
.L_x_681:
[----:B------:R-:W-:Y:S05]  /*2730*/  BSYNC B0 ;  /* 0x0000000000007941 */ /* 0x000fea0003800000 */
.L_x_680:
[----:B------:R-:W-:Y:S01]  /*2740*/  HADD2.F32 R18, -RZ, R18.H0_H0 ;  /* 0x20000012ff127230 */ /* 0x000fe20000004100 */
[----:B------:R-:W-:Y:S01]  /*2750*/  BSSY B0, `(.L_x_682) ;  /* 0x0000023000007945 */ /* 0x000fe20003800000 */
[----:B------:R-:W-:-:S03]  /*2760*/  FSETP.GTU.FTZ.AND P4, PT, R53, 20, PT ;  /* 0x41a000003500780b */ /* 0x000fc60003f9c000 */
[----:B------:R-:W-:Y:S01]  /*2770*/  FADD.FTZ R52, R18, UR5 ;  /* 0x0000000512347e21 */ /* 0x000fe20008010000 */
[----:B------:R-:W-:Y:S09]  /*2780*/  @P3 BRA `(.L_x_683) ;  /* 0x00000000007c3947 */ /* 0x000ff20003800000 */
[----:B------:R-:W-:Y:S01]  /*2790*/  FMUL.FTZ R58, R58, 1.4426950216293334961 ;  /* 0x3fb8aa3b3a3a7820 */ /* 0x000fe20000410000 */
[----:B------:R-:W-:Y:S01]  /*27a0*/  MOV R13, 0x3e800000 ;  /* 0x3e800000000d7802 */ /* 0x000fe20000000f00 */
        /* <DEDUP_REMOVED lines=29> */
.L_x_683:
[----:B------:R-:W-:Y:S05]  /*2980*/  BSYNC B0 ;  /* 0x0000000000007941 */ /* 0x000fea0003800000 */
.L_x_682:
        /* <DEDUP_REMOVED lines=36> */
.L_x_685:
[----:B------:R-:W-:Y:S05]  /*2bd0*/  BSYNC B0 ;  /* 0x0000000000007941 */ /* 0x000fea0003800000 */
.L_x_684:
        /* <DEDUP_REMOVED lines=36> */
.L_x_687:
[----:B------:R-:W-:Y:S05]  /*2e20*/  BSYNC B0 ;  /* 0x0000000000007941 */ /* 0x000fea0003800000 */
.L_x_686:
        /* <DEDUP_REMOVED lines=36> */
.L_x_689:
[----:B------:R-:W-:Y:S05]  /*3070*/  BSYNC B0 ;  /* 0x0000000000007941 */ /* 0x000fea0003800000 */
.L_x_688:
        /* <DEDUP_REMOVED lines=13> */
[----:B------:R-:W-:Y:S01]  /*3150*/  IADD3 R6, -R2, 0x40800000, RZ ;  /* 0x4080000002067810 */ /* 0x000fe20007ffe1ff */
[----:B------:R-:W-:Y:S01]  /*3160*/  IMAD.IADD R3, R7, 0x1, -R2 ;  /* 0x0000000107037824 */ /* 0x000fe200078e0a02 */
[----:B------:R-:W-:-:S03]  /*3170*/  I2FP.F32.S32 R2, R2 ;  /* 0x0000000200027245 */ /* 0x000fc60000201400 */
[----:B------:R-:W-:Y:S02]  /*3180*/  FFMA.FTZ R6, R6, R9, -1 ;  /* 0xbf80000006067423 */ /* 0x000fe40000010009 */
[----:B------:R-:W-:Y:S02]  /*3190*/  FMUL.FTZ R2, R2, 1.1920928955078125e-07 ;  /* 0x3400000002027820 */ /* 0x000fe40000410000 */
[----:B------:R-:W-:-:S04]  /*31a0*/  FADD.FTZ R3, R3, R6 ;  /* 0x0000000603037221 */ /* 0x000fc80000010000 */
        /* <DEDUP_REMOVED lines=17> */
.L_x_691:
[----:B------:R-:W-:Y:S05]  /*32c0*/  BSYNC B0 ;  /* 0x0000000000007941 */ /* 0x000fea0003800000 */
.L_x_690:
        /* <DEDUP_REMOVED lines=36> */
.L_x_693:
[----:B------:R-:W-:Y:S05]  /*3510*/  BSYNC B0 ;  /* 0x0000000000007941 */ /* 0x000fea0003800000 */
.L_x_692:
        /* <DEDUP_REMOVED lines=36> */
.L_x_695:
[----:B------:R-:W-:Y:S05]  /*3760*/  BSYNC B0 ;  /* 0x0000000000007941 */ /* 0x000fea0003800000 */
.L_x_694:
        /* <DEDUP_REMOVED lines=36> */
.L_x_697:
[----:B------:R-:W-:Y:S05]  /*39b0*/  BSYNC B0 ;  /* 0x0000000000007941 */ /* 0x000fea0003800000 */
.L_x_696:
[----:B------:R-:W-:Y:S01]  /*39c0*/  USHF.R.S32.HI UR12, URZ, 0x1f, UR14 ;  /* 0x0000001f3f0c7899 */ /* 0x000fe2000801140e */
[----:B------:R-:W-:Y:S01]  /*39d0*/  BSSY B0, `(.L_x_698) ;  /* 0x0000024000007945 */ /* 0x000fe20003800000 */
[----:B------:R-:W-:Y:S02]  /*39e0*/  FSETP.GTU.FTZ.AND P2, PT, R45, 20, PT ;  /* 0x41a000002d00780b */ /* 0x000fe40003f5c000 */
[----:B------:R-:W-:Y:S02]  /*39f0*/  MOV R4, UR14 ;  /* 0x0000000e00047c02 */ /* 0x000fe40008000f00 */
[----:B------:R-:W-:Y:S01]  /*3a00*/  MOV R2, UR14 ;  /* 0x0000000e00027c02 */ /* 0x000fe20008000f00 */
[----:B------:R-:W-:Y:S08]  /*3a10*/  @P1 BRA `(.L_x_699) ;  /* 0x00000000007c1947 */ /* 0x000ff00003800000 */
        /* <DEDUP_REMOVED lines=31> */
.L_x_699:
[----:B------:R-:W-:Y:S05]  /*3c10*/  BSYNC B0 ;  /* 0x0000000000007941 */ /* 0x000fea0003800000 */
.L_x_698:
[----:B------:R-:W-:Y:S04]  /*3c20*/  BSSY B0, `(.L_x_700) ;  /* 0x0000021000007945 */ /* 0x000fe80003800000 */
[----:B------:R-:W-:Y:S05]  /*3c30*/  @P6 BRA `(.L_x_701) ;  /* 0x00000000007c6947 */ /* 0x000fea0003800000 */
[----:B------:R-:W-:Y:S01]  /*3c40*/  FMUL.FTZ R49, R49, 1.4426950216293334961 ;  /* 0x3fb8aa3b31317820 */ /* 0x000fe20000410000 */
[----:B------:R-:W-:Y:S01]  /*3c50*/  IMAD.MOV.U32 R8, RZ, RZ, 0x3e800000 ;  /* 0x3e800000ff087424 */ /* 0x000fe200078e00ff */
        /* <DEDUP_REMOVED lines=29> */
.L_x_701:
[----:B------:R-:W-:Y:S05]  /*3e30*/  BSYNC B0 ;  /* 0x0000000000007941 */ /* 0x000fea0003800000 */
.L_x_700:
[----:B------:R-:W-:Y:S04]  /*3e40*/  BSSY B0, `(.L_x_702) ;  /* 0x0000021000007945 */ /* 0x000fe80003800000 */
        /* <DEDUP_REMOVED lines=32> */
.L_x_703:
[----:B------:R-:W-:Y:S05]  /*4050*/  BSYNC B0 ;  /* 0x0000000000007941 */ /* 0x000fea0003800000 */
.L_x_702:
        /* <DEDUP_REMOVED lines=30> */
[----:B------:R-:W-:-:S04]  /*4240*/  @P1 IMAD.MOV.U32 R0, RZ, RZ, 0x7f800000 ;  /* 0x7f800000ff001424 */ /* 0x000fc800078e00ff */
[----:B------:R-:W-:-:S05]  /*4250*/  @P1 FFMA.FTZ R47, R9, R0, +INF ;  /* 0x7f800000092f1423 */ /* 0x000fca0000010000 */
[----:B------:R-:W-:-:S07]  /*4260*/  FSEL R47, R47, -RZ, P4 ;  /* 0x800000ff2f2f7208 */ /* 0x000fce0002000000 */
.L_x_705:
[----:B------:R-:W-:Y:S05]  /*4270*/  BSYNC B0 ;  /* 0x0000000000007941 */ /* 0x000fea0003800000 */
.L_x_704:
        /* <DEDUP_REMOVED lines=33> */
.L_x_707:
[----:B------:R-:W-:Y:S05]  /*4490*/  BSYNC B0 ;  /* 0x0000000000007941 */ /* 0x000fea0003800000 */
.L_x_706:
        /* <DEDUP_REMOVED lines=33> */
.L_x_709:
[----:B------:R-:W-:Y:S05]  /*46b0*/  BSYNC B0 ;  /* 0x0000000000007941 */ /* 0x000fea0003800000 */
.L_x_708:
[----:B------:R-:W-:Y:S01]  /*46c0*/  ULDC.64 UR8, c[0x0][0x2a0] ;  /* 0x0000a80000087ab9 */ /* 0x000fe20000000a00 */
[----:B------:R-:W-:Y:S01]  /*46d0*/  MOV R5, UR12 ;  /* 0x0000000c00057c02 */ /* 0x000fe20008000f00 */
[----:B------:R-:W-:Y:S02]  /*46e0*/  UIMAD UR7, UR50, UR8, URZ ;  /* 0x00000008320772a4 */ /* 0x000fe4000f8e023f */
[----:B------:R-:W-:Y:S01]  /*46f0*/  MOV R7, UR8 ;  /* 0x0000000800077c02 */ /* 0x000fe20008000f00 */
[----:B------:R-:W-:Y:S01]  /*4700*/  UIMAD.WIDE.U32 UR10, UR51, UR8, URZ ;  /* 0x00000008330a72a5 */ /* 0x000fe2000f8e003f */
[----:B------:R-:W-:Y:S01]  /*4710*/  IMAD.U32 R3, RZ, RZ, UR12 ;  /* 0x0000000cff037e24 */ /* 0x000fe2000f8e00ff */
[----:B------:R-:W-:Y:S01]  /*4720*/  UIMAD UR30, UR51, UR9, UR7 ;  /* 0x00000009331e72a4 */ /* 0x000fe2000f8e0207 */
[----:B------:R-:W-:Y:S01]  /*4730*/  LDS.U16 R71, [R61] ;  /* 0x000000003d477984 */ /* 0x000fe20000000400 */
[----:B------:R-:W-:Y:S01]  /*4740*/  @!P0 IMAD.WIDE.U32 R4, R7, UR51, R4 ;  /* 0x0000003307048c25 */ /* 0x000fe2000f8e0004 */
[----:B------:R-:W-:Y:S01]  /*4750*/  ULDC.64 UR8, c[0x0][0x2b0] ;  /* 0x0000ac0000087ab9 */ /* 0x000fe20000000a00 */
[----:B------:R-:W-:Y:S01]  /*4760*/  ULDC.64 UR34, c[0x0][0x2a8] ;  /* 0x0000aa0000227ab9 */ /* 0x000fe20000000a00 */
[----:B------:R-:W-:Y:S01]  /*4770*/  MOV R7, UR8 ;  /* 0x0000000800077c02 */ /* 0x000fe20008000f00 */
[----:B------:R-:W-:Y:S01]  /*4780*/  UIMAD UR31, UR50, UR8, URZ ;  /* 0x00000008321f72a4 */ /* 0x000fe2000f8e023f */
[----:B------:R-:W-:Y:S01]  /*4790*/  @!P0 IADD3 R5, R5, UR30, RZ ;  /* 0x0000001e05058c10 */ /* 0x000fe2000fffe0ff */
[----:B------:R-:W-:Y:S01]  /*47a0*/  USHF.R.S32.HI UR7, URZ, 0x1f, UR52 ;  /* 0x0000001f3f077899 */ /* 0x000fe20008011434 */
[----:B------:R-:W-:Y:S01]  /*47b0*/  MOV R9, UR34 ;  /* 0x0000002200097c02 */ /* 0x000fe20008000f00 */
[----:B------:R-:W-:-:S02]  /*47c0*/  UIMAD UR31, UR51, UR9, UR31 ;  /* 0x00000009331f72a4 */ /* 0x000fc4000f8e021f */
[----:B------:R-:W-:Y:S01]  /*47d0*/  @!P0 IMAD.WIDE.U32 R6, R7, UR51, R2 ;  /* 0x0000003307068c25 */ /* 0x000fe2000f8e0002 */
[----:B------:R-:W-:Y:S01]  /*47e0*/  UIMAD UR36, UR7, UR34, URZ ;  /* 0x00000022072472a4 */ /* 0x000fe2000f8e023f */
[----:B------:R-:W-:Y:S01]  /*47f0*/  LDS.U16 R39, [R61+0x2] ;  /* 0x000002003d277984 */ /* 0x000fe20000000400 */
[----:B------:R-:W-:Y:S01]  /*4800*/  ULDC.64 UR32, c[0x0][0x2b8] ;  /* 0x0000ae0000207ab9 */ /* 0x000fe20000000a00 */
[----:B------:R-:W-:Y:S01]  /*4810*/  UIADD3 UR11, UR11, UR30, URZ ;  /* 0x0000001e0b0b7290 */ /* 0x000fe2000fffe03f */
[----:B------:R-:W-:Y:S01]  /*4820*/  @!P0 IMAD.WIDE.U32 R2, R9, UR52, R4 ;  /* 0x0000003409028c25 */ /* 0x000fe2000f8e0004 */
[----:B------:R-:W-:Y:S01]  /*4830*/  @!P0 IADD3 R7, R7, UR31, RZ ;  /* 0x0000001f07078c10 */ /* 0x000fe2000fffe0ff */
[----:B------:R-:W-:Y:S01]  /*4840*/  LDS.U16 R38, [R61+0x4] ;  /* 0x000004003d267984 */ /* 0x000fe20000000400 */
[----:B------:R-:W-:Y:S01]  /*4850*/  MOV R5, UR32 ;  /* 0x0000002000057c02 */ /* 0x000fe20008000f00 */
[----:B------:R-:W-:Y:S02]  /*4860*/  UIMAD.WIDE.U32 UR8, UR51, UR8, URZ ;  /* 0x00000008330872a5 */ /* 0x000fe4000f8e003f */
[----:B------:R-:W-:Y:S01]  /*4870*/  UIMAD UR36, UR52, UR35, UR36 ;  /* 0x00000023342472a4 */ /* 0x000fe2000f8e0224 */
[----:B------:R-:W-:Y:S01]  /*4880*/  LDS.U16 R37, [R61+0x6] ;  /* 0x000006003d257984 */ /* 0x000fe20000000400 */
[----:B------:R-:W-:Y:S01]  /*4890*/  UIMAD.WIDE.U32 UR34, UR52, UR34, UR10 ;  /* 0x00000022342272a5 */ /* 0x000fe2000f8e000a */
[C---:B------:R-:W-:Y:S01]  /*48a0*/  @!P0 IADD3 R9, P1, R64.reuse, R2, RZ ;  /* 0x0000000240098210 */ /* 0x040fe20007f3e0ff */
[----:B------:R-:W-:Y:S01]  /*48b0*/  UIMAD UR10, UR7, UR32, URZ ;  /* 0x00000020070a72a4 */ /* 0x000fe2000f8e023f */
[----:B------:R-:W-:Y:S01]  /*48c0*/  @!P0 IMAD.WIDE.U32 R4, R5, UR52, R6 ;  /* 0x0000003405048c25 */ /* 0x000fe2000f8e0006 */
[----:B------:R-:W-:Y:S01]  /*48d0*/  UIADD3 UR9, UR9, UR31, URZ ;  /* 0x0000001f09097290 */ /* 0x000fe2000fffe03f */
[----:B------:R-:W-:Y:S01]  /*48e0*/  LDS.U16 R36, [R61+0x8] ;  /* 0x000008003d247984 */ /* 0x000fe20000000400 */
[----:B------:R-:W-:Y:S01]  /*48f0*/  UIADD3 UR11, UR4, -UR37, URZ ;  /* 0x80000025040b7290 */ /* 0x000fe2000fffe03f */
[----:B------:R-:W-:Y:S01]  /*4900*/  @!P0 IADD3.X R12, R65, UR36, R3, P1, !PT ;  /* 0x00000024410c8c10 */ /* 0x000fe20008ffe403 */
[----:B------:R-:W-:Y:S01]  /*4910*/  UIMAD UR37, UR52, UR33, UR10 ;  /* 0x00000021342572a4 */ /* 0x000fe2000f8e020a */
[----:B------:R-:W-:Y:S01]  /*4920*/  @!P0 IADD3 R3, P1, R64, R4, RZ ;  /* 0x0000000440038210 */ /* 0x000fe20007f3e0ff */
[----:B------:R-:W-:Y:S01]  /*4930*/  UIMAD.WIDE.U32 UR32, UR52, UR32, UR8 ;  /* 0x00000020342072a5 */ /* 0x000fe2000f8e0008 */
[----:B------:R-:W-:Y:S01]  /*4940*/  LDS.U16 R35, [R61+0xa] ;  /* 0x00000a003d237984 */ /* 0x000fe20000000400 */
[----:B------:R-:W-:Y:S01]  /*4950*/  UIMAD UR11, UR11, -0x800, URZ ;  /* 0xfffff8000b0b78a4 */ /* 0x000fe2000f8e023f */
[----:B------:R-:W-:-:S02]  /*4960*/  ULDC.64 UR8, c[0x0][0x318] ;  /* 0x0000c60000087ab9 */ /* 0x000fc40000000a00 */
[----:B0-----:R-:W-:Y:S01]  /*4970*/  LDS.U16 R34, [R61+0xc] ;  /* 0x00000c003d227984 */ /* 0x001fe20000000400 */
[----:B------:R-:W-:Y:S01]  /*4980*/  @!P0 IADD3.X R10, R65, UR37, R5, P1, !PT ;  /* 0x00000025410a8c10 */ /* 0x000fe20008ffe405 */
[----:B------:R-:W-:Y:S02]  /*4990*/  ULDC.64 UR30, c[0x0][0x308] ;  /* 0x0000c200001e7ab9 */ /* 0x000fe40000000a00 */
[----:B------:R-:W-:Y:S01]  /*49a0*/  LDS.U16 R33, [R61+0xe] ;  /* 0x00000e003d217984 */ /* 0x000fe20000000400 */
[----:B------:R-:W-:-:S03]  /*49b0*/  LEA R4, P1, R64, UR8, 0x1 ;  /* 0x0000000840047c11 */ /* 0x000fc6000f8208ff */
        /* <DEDUP_REMOVED lines=8> */
[----:B------:R-:W-:-:S02]  /*4a40*/  USHF.R.S32.HI UR10, URZ, 0x1f, UR11 ;  /* 0x0000001f3f0a7899 */ /* 0x000fc4000801140b */
[----:B------:R-:W-:Y:S01]  /*4a50*/  UIADD3 UR38, UP1, UR11, UR32, URZ ;  /* 0x000000200b267290 */ /* 0x000fe2000ff3e03f */
[C---:B------:R-:W-:Y:S01]  /*4a60*/  LEA.HI.X R5, R64.reuse, UR9, R65, 0x1, P1 ;  /* 0x0000000940057c11 */ /* 0x040fe200088f0c41 */
[----:B------:R-:W-:Y:S01]  /*4a70*/  UIADD3 UR39, UP0, UR11, UR34, URZ ;  /* 0x000000220b277290 */ /* 0x000fe2000ff1e03f */
[C---:B------:R-:W-:Y:S01]  /*4a80*/  @!P0 LEA R8, P1, R9.reuse, UR8, 0x1 ;  /* 0x0000000809088c11 */ /* 0x040fe2000f8208ff */
[----:B------:R-:W-:Y:S01]  /*4a90*/  UIADD3.X UR32, UR10, UR37, UR33, UP1, !UPT ;  /* 0x000000250a207290 */ /* 0x000fe20008ffe421 */
[----:B------:R-:W-:Y:S01]  /*4aa0*/  LEA R2, P2, R64, UR30, 0x1 ;  /* 0x0000001e40027c11 */ /* 0x000fe2000f8408ff */
[----:B------:R-:W-:Y:S01]  /*4ab0*/  UIADD3.X UR34, UR10, UR36, UR35, UP0, !UPT ;  /* 0x000000240a227290 */ /* 0x000fe200087fe423 */
[----:B------:R-:W-:Y:S01]  /*4ac0*/  MOV R13, UR38 ;  /* 0x00000026000d7c02 */ /* 0x000fe20008000f00 */
[----:B------:R-:W2:Y:S01]  /*4ad0*/  LDL.LU R108, [R1+0x64] ;  /* 0x00006400016c7983 */ /* 0x000ea20000300800 */
[----:B------:R-:W-:Y:S02]  /*4ae0*/  @!P0 LEA.HI.X R9, R9, UR9, R12, 0x1, P1 ;  /* 0x0000000909098c11 */ /* 0x000fe400088f0c0c */
[----:B------:R-:W-:-:S02]  /*4af0*/  MOV R11, UR39 ;  /* 0x00000027000b7c02 */ /* 0x000fc40008000f00 */
[----:B------:R-:W-:Y:S02]  /*4b00*/  ISETP.GE.AND P1, PT, R137, UR13, PT ;  /* 0x0000000d89007c0c */ /* 0x000fe4000bf26270 */
[----:B------:R-:W-:Y:S02]  /*4b10*/  @!P0 LEA R6, P3, R3, UR30, 0x1 ;  /* 0x0000001e03068c11 */ /* 0x000fe4000f8608ff */
[----:B------:R-:W-:Y:S02]  /*4b20*/  LEA.HI.X R0, R64, UR31, R65, 0x1, P2 ;  /* 0x0000001f40007c11 */ /* 0x000fe400090f0c41 */
[----:B------:R-:W-:Y:S02]  /*4b30*/  LEA R2, P4, R13, R2, 0x1 ;  /* 0x000000020d027211 */ /* 0x000fe400078808ff */
[----:B------:R-:W-:Y:S02]  /*4b40*/  MOV R15, UR32 ;  /* 0x00000020000f7c02 */ /* 0x000fe40008000f00 */
[----:B------:R-:W-:-:S02]  /*4b50*/  LEA R4, P2, R11, R4, 0x1 ;  /* 0x000000040b047211 */ /* 0x000fc400078408ff */
[----:B------:R-:W-:Y:S02]  /*4b60*/  MOV R14, UR34 ;  /* 0x00000022000e7c02 */ /* 0x000fe40008000f00 */
[----:B------:R-:W-:Y:S02]  /*4b70*/  @!P0 LEA.HI.X R7, R3, UR31, R10, 0x1, P3 ;  /* 0x0000001f03078c11 */ /* 0x000fe400098f0c0a */
[----:B------:R-:W-:Y:S02]  /*4b80*/  LEA.HI.X R3, R13, R0, R15, 0x1, P4 ;  /* 0x000000000d037211 */ /* 0x000fe400020f0c0f */
[----:B------:R-:W-:Y:S02]  /*4b90*/  PRMT R13, RZ, 0x7610, R13 ;  /* 0x00007610ff0d7816 */ /* 0x000fe4000000000d */
[----:B------:R-:W-:Y:S01]  /*4ba0*/  LEA.HI.X R5, R11, R5, R14, 0x1, P2 ;  /* 0x000000050b057211 */ /* 0x000fe200010f0c0e */
[----:B------:R-:W-:Y:S01]  /*4bb0*/  BAR.SYNC.DEFER_BLOCKING 0x0 ;  /* 0x0000000000007b1d */ /* 0x000fe20000010000 */
[----:B------:R-:W-:-:S02]  /*4bc0*/  PRMT R16, RZ, 0x7610, R16 ;  /* 0x00007610ff107816 */ /* 0x000fc40000000010 */
[----:B------:R-:W-:Y:S02]  /*4bd0*/  PRMT R17, RZ, 0x7610, R17 ;  /* 0x00007610ff117816 */ /* 0x000fe40000000011 */
[----:B------:R-:W-:Y:S02]  /*4be0*/  ISETP.GE.AND P3, PT, R138, UR13, PT ;  /* 0x0000000d8a007c0c */ /* 0x000fe4000bf66270 */
[----:B------:R-:W-:Y:S02]  /*4bf0*/  ISETP.GE.AND P5, PT, R135, UR13, PT ;  /* 0x0000000d87007c0c */ /* 0x000fe4000bfa6270 */
[----:B------:R-:W-:Y:S02]  /*4c00*/  ISETP.GE.AND P6, PT, R136, UR13, PT ;  /* 0x0000000d88007c0c */ /* 0x000fe4000bfc6270 */
[----:B------:R-:W-:Y:S02]  /*4c10*/  PRMT R18, RZ, 0x7610, R18 ;  /* 0x00007610ff127816 */ /* 0x000fe40000000012 */
[----:B------:R-:W-:-:S02]  /*4c20*/  PRMT R12, RZ, 0x7610, R12 ;  /* 0x00007610ff0c7816 */ /* 0x000fc4000000000c */
[----:B------:R-:W-:Y:S02]  /*4c30*/  PRMT R10, RZ, 0x7610, R10 ;  /* 0x00007610ff0a7816 */ /* 0x000fe4000000000a */
[----:B------:R-:W-:Y:S01]  /*4c40*/  PRMT R0, RZ, 0x7610, R0 ;  /* 0x00007610ff007816 */ /* 0x000fe20000000000 */
[----:B------:R-:W3:Y:S01]  /*4c50*/  @!P1 LDG.E.U16 R13, desc[UR22][R4.64+-0xf00] ;  /* 0xfff10016040d9981 */ /* 0x000ee2000c1e1500 */
[----:B------:R-:W-:Y:S02]  /*4c60*/  ISETP.GE.AND P1, PT, R134, UR13, PT ;  /* 0x0000000d86007c0c */ /* 0x000fe4000bf26270 */
[----:B------:R-:W-:Y:S01]  /*4c70*/  ISETP.GE.AND P2, PT, R139, UR13, PT ;  /* 0x0000000d8b007c0c */ /* 0x000fe2000bf46270 */
[----:B------:R-:W4:Y:S01]  /*4c80*/  @!P3 LDG.E.U16 R12, desc[UR22][R4.64+-0xf40] ;  /* 0xfff0c016040cb981 */ /* 0x000f22000c1e1500 */
[----:B------:R-:W-:Y:S02]  /*4c90*/  ISETP.GE.AND P4, PT, R126, UR13, PT ;  /* 0x0000000d7e007c0c */ /* 0x000fe4000bf86270 */
[----:B------:R-:W-:Y:S01]  /*4ca0*/  PRMT R11, RZ, 0x7610, R11 ;  /* 0x00007610ff0b7816 */ /* 0x000fe2000000000b */
[----:B------:R0:W5:Y:S01]  /*4cb0*/  @!P0 LDG.E.U16 R0, desc[UR22][R8.64] ;  /* 0x0000001608008981 */ /* 0x000162000c1e1500 */
[----:B------:R-:W-:-:S02]  /*4cc0*/  PRMT R15, RZ, 0x7610, R15 ;  /* 0x00007610ff0f7816 */ /* 0x000fc4000000000f */
[----:B------:R-:W-:Y:S02]  /*4cd0*/  PRMT R14, RZ, 0x7610, R14 ;  /* 0x00007610ff0e7816 */ /* 0x000fe4000000000e */
[----:B------:R-:W-:Y:S01]  /*4ce0*/  PRMT R19, RZ, 0x7610, R19 ;  /* 0x00007610ff137816 */ /* 0x000fe20000000013 */
[----:B------:R-:W2:Y:S01]  /*4cf0*/  @!P1 LDG.E.U16 R16, desc[UR22][R4.64+-0xe40] ;  /* 0xfff1c01604109981 */ /* 0x000ea2000c1e1500 */
[----:B------:R-:W-:Y:S02]  /*4d00*/  ISETP.GE.AND P1, PT, R133, UR13, PT ;  /* 0x0000000d85007c0c */ /* 0x000fe4000bf26270 */
[----:B------:R-:W-:Y:S01]  /*4d10*/  PRMT R20, RZ, 0x7610, R20 ;  /* 0x00007610ff147816 */ /* 0x000fe20000000014 */
[----:B------:R-:W3:Y:S01]  /*4d20*/  @!P2 LDG.E.U16 R11, desc[UR22][R4.64+-0xf80] ;  /* 0xfff08016040ba981 */ /* 0x000ee2000c1e1500 */
[----:B------:R-:W-:Y:S02]  /*4d30*/  ISETP.GE.AND P3, PT, R129, UR13, PT ;  /* 0x0000000d81007c0c */ /* 0x000fe4000bf66270 */
[----:B0-----:R-:W-:Y:S01]  /*4d40*/  PRMT R8, RZ, 0x7610, R8 ;  /* 0x00007610ff087816 */ /* 0x001fe20000000008 */
[----:B------:R-:W4:Y:S01]  /*4d50*/  @!P4 LDG.E.U16 R10, desc[UR22][R4.64+-0xfc0] ;  /* 0xfff04016040ac981 */ /* 0x000f22000c1e1500 */
[----:B------:R-:W-:-:S02]  /*4d60*/  PRMT R9, RZ, 0x7610, R9 ;  /* 0x00007610ff097816 */ /* 0x000fc40000000009 */
[----:B------:R-:W-:Y:S01]  /*4d70*/  PRMT R21, RZ, 0x7610, R21 ;  /* 0x00007610ff157816 */ /* 0x000fe20000000015 */
[----:B------:R-:W2:Y:S01]  /*4d80*/  @!P5 LDG.E.U16 R15, desc[UR22][R4.64+-0xe80] ;  /* 0xfff18016040fd981 */ /* 0x000ea2000c1e1500 */
[----:B------:R-:W-:-:S03]  /*4d90*/  PRMT R22, RZ, 0x7610, R22 ;  /* 0x00007610ff167816 */ /* 0x000fc60000000016 */
[----:B------:R-:W2:Y:S01]  /*4da0*/  @!P1 LDG.E.U16 R17, desc[UR22][R4.64+-0xe00] ;  /* 0xfff2001604119981 */ /* 0x000ea2000c1e1500 */
[----:B------:R-:W-:Y:S02]  /*4db0*/  ISETP.GE.AND P1, PT, R132, UR13, PT ;  /* 0x0000000d84007c0c */ /* 0x000fe4000bf26270 */
[----:B------:R-:W-:Y:S01]  /*4dc0*/  ISETP.GE.AND P2, PT, R130, UR13, PT ;  /* 0x0000000d82007c0c */ /* 0x000fe2000bf46270 */
[----:B------:R-:W2:Y:S01]  /*4dd0*/  @!P6 LDG.E.U16 R14, desc[UR22][R4.64+-0xec0] ;  /* 0xfff14016040ee981 */ /* 0x000ea2000c1e1500 */
[----:B------:R-:W-:Y:S02]  /*4de0*/  ISETP.GE.AND P4, PT, R128, UR13, PT ;  /* 0x0000000d80007c0c */ /* 0x000fe4000bf86270 */
[----:B------:R-:W-:Y:S01]  /*4df0*/  ISETP.GE.AND P5, PT, R127, UR13, PT ;  /* 0x0000000d7f007c0c */ /* 0x000fe2000bfa6270 */
[----:B------:R-:W2:Y:S06]  /*4e00*/  @!P3 LDG.E.U16 R19, desc[UR22][R4.64+-0xd00] ;  /* 0xfff300160413b981 */ /* 0x000eac000c1e1500 */
[----:B------:R-:W2:Y:S01]  /*4e10*/  @!P1 LDG.E.U16 R18, desc[UR22][R4.64+-0xdc0] ;  /* 0xfff2401604129981 */ /* 0x000ea2000c1e1500 */
[----:B------:R-:W-:-:S02]  /*4e20*/  ISETP.GE.AND P1, PT, R131, UR13, PT ;  /* 0x0000000d83007c0c */ /* 0x000fc4000bf26270 */
[----:B------:R-:W-:Y:S01]  /*4e30*/  ISETP.GE.AND P6, PT, R125, UR13, PT ;  /* 0x0000000d7d007c0c */ /* 0x000fe2000bfc6270 */
[----:B------:R-:W2:Y:S04]  /*4e40*/  @!P2 LDG.E.U16 R9, desc[UR22][R4.64+-0xd40] ;  /* 0xfff2c0160409a981 */ /* 0x000ea8000c1e1500 */
[----:B------:R-:W2:Y:S04]  /*4e50*/  @!P4 LDG.E.U16 R20, desc[UR22][R4.64+-0xcc0] ;  /* 0xfff340160414c981 */ /* 0x000ea8000c1e1500 */
[----:B------:R-:W2:Y:S04]  /*4e60*/  @!P5 LDG.E.U16 R21, desc[UR22][R4.64+-0xc80] ;  /* 0xfff380160415d981 */ /* 0x000ea8000c1e1500 */
[----:B------:R-:W2:Y:S04]  /*4e70*/  @!P1 LDG.E.U16 R8, desc[UR22][R4.64+-0xd80] ;  /* 0xfff2801604089981 */ /* 0x000ea8000c1e1500 */
[----:B------:R0:W2:Y:S01]  /*4e80*/  @!P6 LDG.E.U16 R22, desc[UR22][R4.64+-0xc40] ;  /* 0xfff3c0160416e981 */ /* 0x0000a2000c1e1500 */
[----:B------:R-:W-:-:S02]  /*4e90*/  P2R R74, PR, RZ, 0x2 ;  /* 0x00000002ff4a7803 */ /* 0x000fc40000000000 */
[----:B------:R-:W-:Y:S02]  /*4ea0*/  ISETP.GE.AND P1, PT, R126, UR13, PT ;  /* 0x0000000d7e007c0c */ /* 0x000fe4000bf26270 */
[----:B0-----:R-:W-:Y:S02]  /*4eb0*/  PRMT R5, RZ, 0x7610, R5 ;  /* 0x00007610ff057816 */ /* 0x001fe40000000005 */
        /* <DEDUP_REMOVED lines=10> */
[----:B-----5:R-:W-:Y:S04]  /*4f60*/  STS.U16 [R157], R0 ;  /* 0x000000009d007388 */ /* 0x020fe80000000400 */
[----:B----4-:R-:W-:Y:S04]  /*4f70*/  STS.U16 [R156+0x40], R10 ;  /* 0x0000400a9c007388 */ /* 0x010fe80000000400 */
[----:B---3--:R-:W-:Y:S04]  /*4f80*/  STS.U16 [R155+0x80], R11 ;  /* 0x0000800b9b007388 */ /* 0x008fe80000000400 */
[----:B------:R-:W-:Y:S04]  /*4f90*/  STS.U16 [R154+0xc0], R12 ;  /* 0x0000c00c9a007388 */ /* 0x000fe80000000400 */
[----:B------:R-:W-:Y:S04]  /*4fa0*/  STS.U16 [R153+0x100], R13 ;  /* 0x0001000d99007388 */ /* 0x000fe80000000400 */
[----:B--2---:R-:W-:Y:S04]  /*4fb0*/  STS.U16 [R152+0x140], R14 ;  /* 0x0001400e98007388 */ /* 0x004fe80000000400 */
[----:B------:R-:W-:Y:S04]  /*4fc0*/  STS.U16 [R151+0x180], R15 ;  /* 0x0001800f97007388 */ /* 0x000fe80000000400 */
[----:B------:R-:W-:Y:S04]  /*4fd0*/  STS.U16 [R150+0x1c0], R16 ;  /* 0x0001c01096007388 */ /* 0x000fe80000000400 */
[----:B------:R-:W-:Y:S04]  /*4fe0*/  STS.U16 [R149+0x200], R17 ;  /* 0x0002001195007388 */ /* 0x000fe80000000400 */
[----:B------:R0:W-:Y:S04]  /*4ff0*/  STS.U16 [R148+0x240], R18 ;  /* 0x0002401294007388 */ /* 0x0001e80000000400 */
[----:B------:R-:W-:Y:S04]  /*5000*/  STS.U16 [R147+0x280], R8 ;  /* 0x0002800893007388 */ /* 0x000fe80000000400 */
[----:B------:R-:W-:Y:S04]  /*5010*/  STS.U16 [R146+0x2c0], R9 ;  /* 0x0002c00992007388 */ /* 0x000fe80000000400 */
[----:B------:R1:W-:Y:S04]  /*5020*/  STS.U16 [R145+0x300], R19 ;  /* 0x0003001391007388 */ /* 0x0003e80000000400 */
[----:B------:R2:W-:Y:S04]  /*5030*/  STS.U16 [R144+0x340], R20 ;  /* 0x0003401490007388 */ /* 0x0005e80000000400 */
[----:B------:R3:W-:Y:S04]  /*5040*/  STS.U16 [R143+0x380], R21 ;  /* 0x000380158f007388 */ /* 0x0007e80000000400 */
[----:B------:R-:W-:Y:S01]  /*5050*/  STS.U16 [R142+0x3c0], R22 ;  /* 0x0003c0168e007388 */ /* 0x000fe20000000400 */
[----:B------:R-:W-:-:S03]  /*5060*/  NOP ;  /* 0x0000000000007918 */ /* 0x000fc60000000000 */
[----:B------:R-:W4:Y:S04]  /*5070*/  LDS.U16 R105, [R61] ;  /* 0x000000003d697984 */ /* 0x000f280000000400 */
        /* <DEDUP_REMOVED lines=8> */
[----:B------:R-:W5:Y:S04]  /*5100*/  LDS.U16 R43, [R61+0x12] ;  /* 0x000012003d2b7984 */ /* 0x000f680000000400 */
[----:B------:R-:W5:Y:S04]  /*5110*/  LDS.U16 R63, [R61+0x14] ;  /* 0x000014003d3f7984 */ /* 0x000f680000000400 */
[----:B------:R-:W5:Y:S04]  /*5120*/  LDS.U16 R66, [R61+0x16] ;  /* 0x000016003d427984 */ /* 0x000f680000000400 */
        /* <DEDUP_REMOVED lines=38> */
[----:B------:R-:W-:-:S03]  /*5390*/  HADD2.F32 R23, -RZ, R23.H0_H0 ;  /* 0x20000017ff177230 */ /* 0x000fc60000004100 */
[----:B------:R-:W1:Y:S01]  /*53a0*/  MUFU.EX2 R17, R17 ;  /* 0x0000001100117308 */ /* 0x000e620000000800 */
[----:B------:R-:W-:Y:S01]  /*53b0*/  FMUL.FTZ R16, R22, -1.4426950216293334961 ;  /* 0xbfb8aa3b16107820 */ /* 0x000fe20000410000 */
[----:B------:R-:W-:Y:S01]  /*53c0*/  FMUL.FTZ R14, R23, -1.4426950216293334961 ;  /* 0xbfb8aa3b170e7820 */ /* 0x000fe20000410000 */
[----:B------:R-:W-:Y:S02]  /*53d0*/  HADD2.F32 R103, -RZ, R103.H0_H0 ;  /* 0x20000067ff677230 */ /* 0x000fe40000004100 */
[----:B------:R-:W-:Y:S02]  /*53e0*/  HADD2.F32 R24, -RZ, R24.H0_H0 ;  /* 0x20000018ff187230 */ /* 0x000fe40000004100 */
[----:B------:R-:W-:Y:S01]  /*53f0*/  HADD2.F32 R40, -RZ, R40.H0_H0 ;  /* 0x20000028ff287230 */ /* 0x000fe20000004100 */
[----:B------:R-:W4:Y:S01]  /*5400*/  MUFU.EX2 R16, R16 ;  /* 0x0000001000107308 */ /* 0x000f220000000800 */
[----:B------:R-:W-:Y:S01]  /*5410*/  FMUL.FTZ R15, R103, -1.4426950216293334961 ;  /* 0xbfb8aa3b670f7820 */ /* 0x000fe20000410000 */
[----:B------:R-:W-:-:S02]  /*5420*/  FMUL.FTZ R13, R24, -1.4426950216293334961 ;  /* 0xbfb8aa3b180d7820 */ /* 0x000fc40000410000 */
[----:B------:R-:W-:-:S04]  /*5430*/  FMUL.FTZ R12, R40, -1.4426950216293334961 ;  /* 0xbfb8aa3b280c7820 */ /* 0x000fc80000410000 */
[----:B------:R-:W5:Y:S01]  /*5440*/  MUFU.EX2 R14, R14 ;  /* 0x0000000e000e7308 */ /* 0x000f620000000800 */
[----:B------:R-:W-:Y:S02]  /*5450*/  HADD2.F32 R0, -RZ, R4.H0_H0 ;  /* 0x20000004ff007230 */ /* 0x000fe40000004100 */
[----:B-1----:R-:W-:-:S05]  /*5460*/  FADD.FTZ R17, R17, 1 ;  /* 0x3f80000011117421 */ /* 0x002fca0000010000 */
[----:B------:R-:W1:Y:S01]  /*5470*/  MUFU.EX2 R15, R15 ;  /* 0x0000000f000f7308 */ /* 0x000e620000000800 */
[----:B0-----:R-:W-:Y:S01]  /*5480*/  FMUL.FTZ R2, R0, -1.4426950216293334961 ;  /* 0xbfb8aa3b00027820 */ /* 0x001fe20000410000 */
[----:B----4-:R-:W-:-:S06]  /*5490*/  FADD.FTZ R16, R16, 1 ;  /* 0x3f80000010107421 */ /* 0x010fcc0000010000 */
[----:B------:R-:W0:Y:S08]  /*54a0*/  MUFU.EX2 R13, R13 ;  /* 0x0000000d000d7308 */ /* 0x000e300000000800 */
[----:B------:R-:W4:Y:S08]  /*54b0*/  MUFU.EX2 R12, R12 ;  /* 0x0000000c000c7308 */ /* 0x000f300000000800 */
[----:B------:R-:W4:Y:S01]  /*54c0*/  MUFU.RCP R106, R17 ;  /* 0x00000011006a7308 */ /* 0x000f220000001000 */
[----:B-----5:R-:W-:Y:S01]  /*54d0*/  FADD.FTZ R14, R14, 1 ;  /* 0x3f8000000e0e7421 */ /* 0x020fe20000010000 */
[----:B------:R-:W-:-:S06]  /*54e0*/  HADD2.F32 R42, -RZ, R42.H0_H0 ;  /* 0x2000002aff2a7230 */ /* 0x000fcc0000004100 */
[----:B------:R-:W-:Y:S01]  /*54f0*/  MUFU.EX2 R2, R2 ;  /* 0x0000000200027308 */ /* 0x000fe20000000800 */
[----:B------:R-:W-:Y:S02]  /*5500*/  HADD2.F32 R71, -RZ, R71.H0_H0 ;  /* 0x20000047ff477230 */ /* 0x000fe40000004100 */
[----:B-1----:R-:W-:-:S05]  /*5510*/  FADD.FTZ R15, R15, 1 ;  /* 0x3f8000000f0f7421 */ /* 0x002fca0000010000 */
[----:B------:R-:W-:Y:S01]  /*5520*/  MUFU.RCP R102, R16 ;  /* 0x0000001000667308 */ /* 0x000fe20000001000 */
[----:B------:R-:W-:Y:S01]  /*5530*/  FMUL.FTZ R10, R42, -1.4426950216293334961 ;  /* 0xbfb8aa3b2a0a7820 */ /* 0x000fe20000410000 */
[----:B0-----:R-:W-:Y:S01]  /*5540*/  FADD.FTZ R100, R13, 1 ;  /* 0x3f8000000d647421 */ /* 0x001fe20000010000 */
[----:B----4-:R-:W-:Y:S01]  /*5550*/  FADD.FTZ R99, R12, 1 ;  /* 0x3f8000000c637421 */ /* 0x010fe20000010000 */
[----:B------:R-:W-:-:S04]  /*5560*/  FADD.FTZ R12, -R106, 1 ;  /* 0x3f8000006a0c7421 */ /* 0x000fc80000010100 */
[----:B------:R-:W0:Y:S01]  /*5570*/  MUFU.RCP R101, R14 ;  /* 0x0000000e00657308 */ /* 0x000e220000001000 */
[----:B------:R-:W-:Y:S02]  /*5580*/  HADD2.F32 R41, -RZ, R41.H0_H0 ;  /* 0x20000029ff297230 */ /* 0x000fe40000004100 */
[----:B------:R-:W-:-:S05]  /*5590*/  FFMA.FTZ R12, R105, R12, 1 ;  /* 0x3f800000690c7423 */ /* 0x000fca000001000c */
[----:B------:R1:W-:Y:S01]  /*55a0*/  MUFU.RCP R104, R15 ;  /* 0x0000000f00687308 */ /* 0x0003e20000001000 */
[----:B------:R-:W-:Y:S01]  /*55b0*/  FMUL.FTZ R11, R41, -1.4426950216293334961 ;  /* 0xbfb8aa3b290b7820 */ /* 0x000fe20000410000 */
[----:B------:R-:W-:-:S06]  /*55c0*/  HADD2.F32 R38, -RZ, R38.H0_H0 ;  /* 0x20000026ff267230 */ /* 0x000fcc0000004100 */
[----:B------:R-:W4:Y:S01]  /*55d0*/  MUFU.EX2 R10, R10 ;  /* 0x0000000a000a7308 */ /* 0x000f220000000800 */
[----:B------:R-:W-:Y:S02]  /*55e0*/  HADD2.F32 R43, -RZ, R43.H0_H0 ;  /* 0x2000002bff2b7230 */ /* 0x000fe40000004100 */
[----:B0-----:R-:W-:Y:S01]  /*55f0*/  FADD.FTZ R14, -R101, 1 ;  /* 0x3f800000650e7421 */ /* 0x001fe20000010100 */
[----:B------:R-:W-:-:S04]  /*5600*/  HADD2.F32 R63, -RZ, R63.H0_H0 ;  /* 0x2000003fff3f7230 */ /* 0x000fc80000004100 */
[----:B------:R-:W0:Y:S01]  /*5610*/  MUFU.EX2 R11, R11 ;  /* 0x0000000b000b7308 */ /* 0x000e220000000800 */
[----:B------:R-:W-:Y:S01]  /*5620*/  FMUL.FTZ R8, R43, -1.4426950216293334961 ;  /* 0xbfb8aa3b2b087820 */ /* 0x000fe20000410000 */
[----:B------:R-:W-:-:S06]  /*5630*/  FMUL.FTZ R9, R63, -1.4426950216293334961 ;  /* 0xbfb8aa3b3f097820 */ /* 0x000fcc0000410000 */
[----:B------:R-:W5:Y:S01]  /*5640*/  MUFU.EX2 R8, R8 ;  /* 0x0000000800087308 */ /* 0x000f620000000800 */
[----:B------:R-:W-:Y:S02]  /*5650*/  HADD2.F32 R66, -RZ, R66.H0_H0 ;  /* 0x20000042ff427230 */ /* 0x000fe40000004100 */
[----:B------:R-:W-:-:S05]  /*5660*/  HADD2.F32 R39, -RZ, R39.H0_H0 ;  /* 0x20000027ff277230 */ /* 0x000fca0000004100 */
[----:B------:R-:W5:Y:S01]  /*5670*/  MUFU.EX2 R9, R9 ;  /* 0x0000000900097308 */ /* 0x000f620000000800 */
[----:B------:R-:W-:-:S07]  /*5680*/  HADD2.F32 R37, -RZ, R37.H0_H0 ;  /* 0x20000025ff257230 */ /* 0x000fce0000004100 */
[----:B------:R-:W-:Y:S01]  /*5690*/  MUFU.RCP R100, R100 ;  /* 0x0000006400647308 */ /* 0x000fe20000001000 */
[----:B--2---:R-:W-:Y:S04]  /*56a0*/  STS.U16 [R157], R5 ;  /* 0x000000059d007388 */ /* 0x004fe80000000400 */
[----:B------:R-:W-:Y:S04]  /*56b0*/  STS.U16 [R156+0x40], R18 ;  /* 0x000040129c007388 */ /* 0x000fe80000000400 */
[----:B---3--:R-:W-:Y:S04]  /*56c0*/  STS.U16 [R155+0x80], R19 ;  /* 0x000080139b007388 */ /* 0x008fe80000000400 */
        /* <DEDUP_REMOVED lines=18> */
[----:B------:R-:W5:Y:S01]  /*57f0*/  LDS.U16 R16, [R61+0xa] ;  /* 0x00000a003d107984 */ /* 0x000f620000000400 */
[----:B--2---:R-:W-:-:S03]  /*5800*/  FADD.FTZ R72, R2, 1 ;  /* 0x3f80000002487421 */ /* 0x004fc60000010000 */
[----:B-1----:R-:W1:Y:S04]  /*5810*/  LDS.U16 R15, [R61+0xc] ;  /* 0x00000c003d0f7984 */ /* 0x002e680000000400 */
[----:B------:R-:W2:Y:S01]  /*5820*/  LDS.U16 R17, [R61+0x8] ;  /* 0x000008003d117984 */ /* 0x000ea20000000400 */
[----:B---3--:R-:W-:-:S03]  /*5830*/  FFMA.FTZ R77, R23, R14, 1 ;  /* 0x3f800000174d7423 */ /* 0x008fc6000001000e */
[----:B------:R-:W3:Y:S01]  /*5840*/  LDS.U16 R81, [R61+0x10] ;  /* 0x000010003d517984 */ /* 0x000ee20000000400 */
[----:B----4-:R-:W-:-:S03]  /*5850*/  FADD.FTZ R74, R10, 1 ;  /* 0x3f8000000a4a7421 */ /* 0x010fc60000010000 */
[----:B------:R-:W4:Y:S01]  /*5860*/  LDS.U16 R78, [R61+0x12] ;  /* 0x000012003d4e7984 */ /* 0x000f220000000400 */
[----:B------:R-:W-:Y:S01]  /*5870*/  MUFU.RCP R99, R99 ;  /* 0x0000006300637308 */ /* 0x000fe20000001000 */
[----:B0-----:R-:W-:Y:S01]  /*5880*/  FADD.FTZ R73, R11, 1 ;  /* 0x3f8000000b497421 */ /* 0x001fe20000010000 */
[----:B------:R-:W-:Y:S01]  /*5890*/  FMUL.FTZ R7, R66, -1.4426950216293334961 ;  /* 0xbfb8aa3b42077820 */ /* 0x000fe20000410000 */
[----:B------:R-:W-:Y:S02]  /*58a0*/  HADD2.F32 R35, -RZ, R35.H0_H0 ;  /* 0x20000023ff237230 */ /* 0x000fe40000004100 */
[----:B-----5:R-:W-:Y:S01]  /*58b0*/  FADD.FTZ R8, R8, 1 ;  /* 0x3f80000008087421 */ /* 0x020fe20000010000 */
[----:B------:R-:W-:Y:S02]  /*58c0*/  HADD2.F32 R34, -RZ, R34.H0_H0 ;  /* 0x20000022ff227230 */ /* 0x000fe40000004100 */
[----:B------:R-:W-:Y:S01]  /*58d0*/  FADD.FTZ R76, R9, 1 ;  /* 0x3f800000094c7421 */ /* 0x000fe20000010000 */
[----:B------:R-:W-:Y:S01]  /*58e0*/  HADD2.F32 R21, -RZ, R21.H0_H0 ;  /* 0x20000015ff157230 */ /* 0x000fe20000004100 */
[----:B------:R-:W-:Y:S04]  /*58f0*/  LDS.U16 R80, [R61+0x14] ;  /* 0x000014003d507984 */ /* 0x000fe80000000400 */
[----:B------:R-:W-:Y:S01]  /*5900*/  FMUL.FTZ R13, R71, R21 ;  /* 0x00000015470d7220 */ /* 0x000fe20000410000 */
[----:B------:R-:W-:Y:S01]  /*5910*/  HADD2.F32 R36, -RZ, R36.H0_H0 ;  /* 0x20000024ff247230 */ /* 0x000fe20000004100 */
[----:B------:R-:W-:Y:S02]  /*5920*/  LDS.U16 R84, [R61+0x18] ;  /* 0x000018003d547984 */ /* 0x000fe40000000400 */
[----:B------:R-:W-:Y:S01]  /*5930*/  FMUL.FTZ R13, R106, R13 ;  /* 0x0000000d6a0d7220 */ /* 0x000fe20000410000 */
[----:B------:R-:W-:-:S03]  /*5940*/  HADD2.F32 R19, -RZ, R19.H0_H0 ;  /* 0x20000013ff137230 */ /* 0x000fc60000004100 */
[----:B------:R-:W-:Y:S01]  /*5950*/  FMUL.FTZ R2, R13, R12 ;  /* 0x0000000c0d027220 */ /* 0x000fe20000410000 */
[----:B------:R-:W-:-:S04]  /*5960*/  FADD.FTZ R13, -R102, 1 ;  /* 0x3f800000660d7421 */ /* 0x000fc80000010100 */
[----:B------:R-:W-:Y:S01]  /*5970*/  FFMA.FTZ R75, R22, R13, 1 ;  /* 0x3f800000164b7423 */ /* 0x000fe2000001000d */
[----:B------:R-:W-:-:S04]  /*5980*/  FMUL.FTZ R13, R38, R19 ;  /* 0x00000013260d7220 */ /* 0x000fc80000410000 */
[----:B------:R-:W-:Y:S01]  /*5990*/  FMUL.FTZ R14, R102, R13 ;  /* 0x0000000d660e7220 */ /* 0x000fe20000410000 */
[----:B------:R-:W0:Y:S03]  /*59a0*/  MUFU.RCP R72, R72 ;  /* 0x0000004800487308 */ /* 0x000e260000001000 */
[----:B------:R-:W-:Y:S02]  /*59b0*/  FMUL.FTZ R10, R14, R75 ;  /* 0x0000004b0e0a7220 */ /* 0x000fe40000410000 */
[----:B------:R-:W5:Y:S01]  /*59c0*/  LDS.U16 R14, [R61+0xe] ;  /* 0x00000e003d0e7984 */ /* 0x000f620000000400 */
[----:B------:R-:W-:Y:S02]  /*59d0*/  HADD2.F32 R20, -RZ, R20.H0_H0 ;  /* 0x20000014ff147230 */ /* 0x000fe40000004100 */
[----:B------:R-:W-:Y:S02]  /*59e0*/  HADD2.F32 R18, -RZ, R18.H0_H0 ;  /* 0x20000012ff127230 */ /* 0x000fe40000004100 */
[C---:B------:R-:W-:Y:S01]  /*59f0*/  FADD.FTZ R12, -R104.reuse, 1 ;  /* 0x3f800000680c7421 */ /* 0x040fe20000010100 */
[----:B------:R-:W-:Y:S01]  /*5a00*/  FMUL.FTZ R11, R39, R20 ;  /* 0x00000014270b7220 */ /* 0x000fe20000410000 */
[----:B------:R-:W3:Y:S01]  /*5a10*/  MUFU.RCP R73, R73 ;  /* 0x0000004900497308 */ /* 0x000ee20000001000 */
[----:B------:R-:W-:Y:S01]  /*5a20*/  FMUL.FTZ R44, R37, R18 ;  /* 0x00000012252c7220 */ /* 0x000fe20000410000 */
[----:B------:R-:W-:Y:S01]  /*5a30*/  FFMA.FTZ R12, R103, R12, 1 ;  /* 0x3f800000670c7423 */ /* 0x000fe2000001000c */
[----:B------:R-:W-:Y:S01]  /*5a40*/  FMUL.FTZ R11, R104, R11 ;  /* 0x0000000b680b7220 */ /* 0x000fe20000410000 */
[----:B------:R-:W-:-:S02]  /*5a50*/  HADD2.F32 R16, -RZ, R16.H0_H0 ;  /* 0x20000010ff107230 */ /* 0x000fc40000004100 */
[----:B------:R-:W-:Y:S01]  /*5a60*/  FMUL.FTZ R44, R101, R44 ;  /* 0x0000002c652c7220 */ /* 0x000fe20000410000 */
[----:B0-----:R-:W-:Y:S01]  /*5a70*/  FADD.FTZ R79, -R72, 1 ;  /* 0x3f800000484f7421 */ /* 0x001fe20000010100 */
[----:B------:R-:W0:Y:S01]  /*5a80*/  MUFU.EX2 R7, R7 ;  /* 0x0000000700077308 */ /* 0x000e220000000800 */
[----:B------:R-:W-:Y:S01]  /*5a90*/  FMUL.FTZ R13, R11, R12 ;  /* 0x0000000c0b0d7220 */ /* 0x000fe20000410000 */
[----:B-1----:R-:W-:Y:S02]  /*5aa0*/  HADD2.F32 R15, -RZ, R15.H0_H0 ;  /* 0x2000000fff0f7230 */ /* 0x002fe40000004100 */
[----:B------:R-:W-:Y:S01]  /*5ab0*/  FMUL.FTZ R11, R44, R77 ;  /* 0x0000004d2c0b7220 */ /* 0x000fe20000410000 */
[----:B------:R-:W-:Y:S01]  /*5ac0*/  FADD.FTZ R9, -R100, 1 ;  /* 0x3f80000064097421 */ /* 0x000fe20000010100 */
[----:B--2---:R-:W-:Y:S02]  /*5ad0*/  HADD2.F32 R17, -RZ, R17.H0_H0 ;  /* 0x20000011ff117230 */ /* 0x004fe40000004100 */
[----:B------:R-:W1:Y:S01]  /*5ae0*/  MUFU.RCP R74, R74 ;  /* 0x0000004a004a7308 */ /* 0x000e620000001000 */
[----:B------:R-:W-:Y:S01]  /*5af0*/  FADD.FTZ R77, -R99, 1 ;  /* 0x3f800000634d7421 */ /* 0x000fe20000010100 */
[----:B------:R-:W-:-:S02]  /*5b00*/  FFMA.FTZ R85, R0, R79, 1 ;  /* 0x3f80000000557423 */ /* 0x000fc4000001004f */
[----:B------:R-:W2:Y:S04]  /*5b10*/  LDS.U16 R79, [R61+0x16] ;  /* 0x000016003d4f7984 */ /* 0x000ea80000000400 */
[----:B------:R4:W5:Y:S01]  /*5b20*/  MUFU.RCP R75, R8 ;  /* 0x00000008004b7308 */ /* 0x0009620000001000 */
[----:B------:R-:W-:Y:S01]  /*5b30*/  FFMA.FTZ R12, R24, R9, 1 ;  /* 0x3f800000180c7423 */ /* 0x000fe20000010009 */
[----:B------:R-:W-:Y:S01]  /*5b40*/  FMUL.FTZ R83, R34, R15 ;  /* 0x0000000f22537220 */ /* 0x000fe20000410000 */
[----:B------:R-:W-:Y:S02]  /*5b50*/  HADD2.F32 R67, -RZ, R67.H0_H0 ;  /* 0x20000043ff437230 */ /* 0x000fe40000004100 */
[----:B------:R-:W-:Y:S01]  /*5b60*/  FFMA.FTZ R77, R40, R77, 1 ;  /* 0x3f800000284d7423 */ /* 0x000fe2000001004d */
[----:B------:R-:W-:Y:S01]  /*5b70*/  FMUL.FTZ R9, R36, R17 ;  /* 0x0000001124097220 */ /* 0x000fe20000410000 */
[----:B----4-:R-:W-:Y:S01]  /*5b80*/  FMUL.FTZ R8, R35, R16 ;  /* 0x0000001023087220 */ /* 0x010fe20000410000 */
[----:B------:R-:W-:-:S03]  /*5b90*/  FMUL.FTZ R44, R72, R83 ;  /* 0x00000053482c7220 */ /* 0x000fc60000410000 */
[----:B------:R-:W-:Y:S01]  /*5ba0*/  FMUL.FTZ R8, R99, R8 ;  /* 0x0000000863087220 */ /* 0x000fe20000410000 */
[----:B------:R-:W-:Y:S01]  /*5bb0*/  FMUL.FTZ R9, R100, R9 ;  /* 0x0000000964097220 */ /* 0x000fe20000410000 */
[----:B------:R-:W-:Y:S02]  /*5bc0*/  FMUL.FTZ R6, R67, -1.4426950216293334961 ;  /* 0xbfb8aa3b43067820 */ /* 0x000fe40000410000 */
[----:B------:R-:W-:Y:S01]  /*5bd0*/  FMUL.FTZ R83, R8, R77 ;  /* 0x0000004d08537220 */ /* 0x000fe20000410000 */
[----:B---3--:R-:W-:Y:S01]  /*5be0*/  FADD.FTZ R8, -R73, 1 ;  /* 0x3f80000049087421 */ /* 0x008fe20000010100 */
[----:B------:R-:W-:Y:S02]  /*5bf0*/  HADD2.F32 R68, -RZ, R68.H0_H0 ;  /* 0x20000044ff447230 */ /* 0x000fe40000004100 */
[----:B------:R-:W-:Y:S01]  /*5c00*/  FMUL.FTZ R12, R9, R12 ;  /* 0x0000000c090c7220 */ /* 0x000fe20000410000 */
[----:B------:R-:W-:Y:S01]  /*5c10*/  FMUL.FTZ R44, R44, R85 ;  /* 0x000000552c2c7220 */ /* 0x000fe20000410000 */
[----:B0-----:R-:W-:Y:S01]  /*5c20*/  FADD.FTZ R77, R7, 1 ;  /* 0x3f800000074d7421 */ /* 0x001fe20000010000 */
[----:B------:R-:W-:-:S02]  /*5c30*/  HADD2.F32 R32, -RZ, R32.H0_H0 ;  /* 0x20000020ff207230 */ /* 0x000fc40000004100 */
[----:B-1----:R-:W-:Y:S01]  /*5c40*/  FADD.FTZ R7, -R74, 1 ;  /* 0x3f8000004a077421 */ /* 0x002fe20000010100 */
[----:B------:R-:W-:Y:S01]  /*5c50*/  FFMA.FTZ R85, R41, R8, 1 ;  /* 0x3f80000029557423 */ /* 0x000fe20000010008 */
[----:B------:R-:W-:Y:S01]  /*5c60*/  HADD2.F32 R9, -RZ, R81.H0_H0 ;  /* 0x20000051ff097230 */ /* 0x000fe20000004100 */
[----:B------:R-:W0:Y:S01]  /*5c70*/  MUFU.EX2 R6, R6 ;  /* 0x0000000600067308 */ /* 0x000e220000000800 */
[----:B------:R-:W-:Y:S01]  /*5c80*/  HADD2.F32 R31, -RZ, R31.H0_H0 ;  /* 0x2000001fff1f7230 */ /* 0x000fe20000004100 */
[----:B------:R-:W1:Y:S01]  /*5c90*/  LDS.U16 R81, [R61+0x1a] ;  /* 0x00001a003d517984 */ /* 0x000e620000000400 */
[----:B------:R-:W-:Y:S02]  /*5ca0*/  HADD2.F32 R8, -RZ, R78.H0_H0 ;  /* 0x2000004eff087230 */ /* 0x000fe40000004100 */
[----:B------:R-:W-:Y:S01]  /*5cb0*/  FMUL.FTZ R5, R68, -1.4426950216293334961 ;  /* 0xbfb8aa3b44057820 */ /* 0x000fe20000410000 */
[----:B------:R-:W-:Y:S02]  /*5cc0*/  HADD2.F32 R69, -RZ, R69.H0_H0 ;  /* 0x20000045ff457230 */ /* 0x000fe40000004100 */
[----:B------:R-:W-:Y:S01]  /*5cd0*/  FFMA.FTZ R82, R42, R7, 1 ;  /* 0x3f8000002a527423 */ /* 0x000fe20000010007 */
[----:B------:R-:W-:-:S02]  /*5ce0*/  HADD2.F32 R33, -RZ, R33.H0_H0 ;  /* 0x20000021ff217230 */ /* 0x000fc40000004100 */
[----:B-----5:R-:W-:Y:S01]  /*5cf0*/  FADD.FTZ R90, -R75, 1 ;  /* 0x3f8000004b5a7421 */ /* 0x020fe20000010100 */
[----:B------:R-:W-:Y:S02]  /*5d00*/  HADD2.F32 R14, -RZ, R14.H0_H0 ;  /* 0x2000000eff0e7230 */ /* 0x000fe40000004100 */
[----:B------:R-:W-:Y:S01]  /*5d10*/  FMUL.FTZ R7, R32, R9 ;  /* 0x0000000920077220 */ /* 0x000fe20000410000 */
[----:B------:R-:W-:Y:S01]  /*5d20*/  FMUL.FTZ R88, R31, R8 ;  /* 0x000000081f587220 */ /* 0x000fe20000410000 */
[----:B------:R-:W-:Y:S01]  /*5d30*/  FMUL.FTZ R4, R69, -1.4426950216293334961 ;  /* 0xbfb8aa3b45047820 */ /* 0x000fe20000410000 */
[----:B------:R-:W3:Y:S01]  /*5d40*/  MUFU.EX2 R5, R5 ;  /* 0x0000000500057308 */ /* 0x000ee20000000800 */
[----:B------:R-:W-:Y:S01]  /*5d50*/  FFMA.FTZ R89, R43, R90, 1 ;  /* 0x3f8000002b597423 */ /* 0x000fe2000001005a */
[----:B------:R-:W-:Y:S01]  /*5d60*/  FMUL.FTZ R7, R74, R7 ;  /* 0x000000074a077220 */ /* 0x000fe20000410000 */
[----:B------:R-:W-:Y:S01]  /*5d70*/  FMUL.FTZ R78, R33, R14 ;  /* 0x0000000e214e7220 */ /* 0x000fe20000410000 */
[----:B------:R-:W-:Y:S01]  /*5d80*/  FMUL.FTZ R88, R75, R88 ;  /* 0x000000584b587220 */ /* 0x000fe20000410000 */
[----:B------:R-:W-:-:S02]  /*5d90*/  HADD2.F32 R70, -RZ, R70.H0_H0 ;  /* 0x20000046ff467230 */ /* 0x000fc40000004100 */
[----:B------:R-:W-:Y:S01]  /*5da0*/  FMUL.FTZ R87, R7, R82 ;  /* 0x0000005207577220 */ /* 0x000fe20000410000 */
[----:B------:R-:W-:Y:S01]  /*5db0*/  FMUL.FTZ R78, R73, R78 ;  /* 0x0000004e494e7220 */ /* 0x000fe20000410000 */
[----:B------:R-:W4:Y:S01]  /*5dc0*/  MUFU.EX2 R4, R4 ;  /* 0x0000000400047308 */ /* 0x000f220000000800 */
[----:B------:R-:W-:Y:S02]  /*5dd0*/  FMUL.FTZ R82, R88, R89 ;  /* 0x0000005958527220 */ /* 0x000fe40000410000 */
[----:B------:R-:W5:Y:S01]  /*5de0*/  LDS.U16 R89, [R61+0x1c] ;  /* 0x00001c003d597984 */ /* 0x000f620000000400 */
[----:B------:R-:W-:Y:S01]  /*5df0*/  FMUL.FTZ R3, R70, -1.4426950216293334961 ;  /* 0xbfb8aa3b46037820 */ /* 0x000fe20000410000 */
[----:B------:R-:W-:Y:S02]  /*5e00*/  FMUL.FTZ R85, R78, R85 ;  /* 0x000000554e557220 */ /* 0x000fe40000410000 */
[----:B------:R-:W5:Y:S01]  /*5e10*/  LDS.U16 R88, [R61+0x1e] ;  /* 0x00001e003d587984 */ /* 0x000f620000000400 */
[----:B------:R-:W1:Y:S01]  /*5e20*/  MUFU.RCP R76, R76 ;  /* 0x0000004c004c7308 */ /* 0x000e620000001000 */
[----:B0-----:R-:W-:-:S07]  /*5e30*/  FADD.FTZ R78, R6, 1 ;  /* 0x3f800000064e7421 */ /* 0x001fce0000010000 */
[----:B------:R-:W0:Y:S01]  /*5e40*/  MUFU.RCP R77, R77 ;  /* 0x0000004d004d7308 */ /* 0x000e220000001000 */
[----:B---3--:R-:W-:Y:S01]  /*5e50*/  FADD.FTZ R93, R5, 1 ;  /* 0x3f800000055d7421 */ /* 0x008fe20000010000 */
[----:B------:R-:W-:Y:S02]  /*5e60*/  HADD2.F32 R30, -RZ, R30.H0_H0 ;  /* 0x2000001eff1e7230 */ /* 0x000fe40000004100 */
[----:B------:R-:W-:-:S04]  /*5e70*/  HADD2.F32 R7, -RZ, R80.H0_H0 ;  /* 0x20000050ff077230 */ /* 0x000fc80000004100 */
[----:B------:R-:W3:Y:S01]  /*5e80*/  MUFU.EX2 R3, R3 ;  /* 0x0000000300037308 */ /* 0x000ee20000000800 */
[----:B------:R-:W-:Y:S02]  /*5e90*/  HADD2.F32 R29, -RZ, R29.H0_H0 ;  /* 0x2000001dff1d7230 */ /* 0x000fe40000004100 */
[----:B--2---:R-:W-:-:S05]  /*5ea0*/  HADD2.F32 R6, -RZ, R79.H0_H0 ;  /* 0x2000004fff067230 */ /* 0x004fca0000004100 */
[----:B------:R-:W2:Y:S01]  /*5eb0*/  MUFU.RCP R78, R78 ;  /* 0x0000004e004e7308 */ /* 0x000ea20000001000 */
[----:B----4-:R-:W-:Y:S01]  /*5ec0*/  FADD.FTZ R94, R4, 1 ;  /* 0x3f800000045e7421 */ /* 0x010fe20000010000 */
[----:B-1----:R-:W-:Y:S01]  /*5ed0*/  FADD.FTZ R4, -R76, 1 ;  /* 0x3f8000004c047421 */ /* 0x002fe20000010100 */
[----:B------:R-:W-:Y:S01]  /*5ee0*/  FMUL.FTZ R5, R30, R7 ;  /* 0x000000071e057220 */ /* 0x000fe20000410000 */
[----:B0-----:R-:W-:Y:S01]  /*5ef0*/  FADD.FTZ R91, -R77, 1 ;  /* 0x3f8000004d5b7421 */ /* 0x001fe20000010100 */
[----:B------:R-:W-:-:S03]  /*5f00*/  FMUL.FTZ R80, R29, R6 ;  /* 0x000000061d507220 */ /* 0x000fc60000410000 */
[----:B------:R-:W0:Y:S01]  /*5f10*/  MUFU.RCP R79, R93 ;  /* 0x0000005d004f7308 */ /* 0x000e220000001000 */
[----:B------:R-:W-:Y:S01]  /*5f20*/  FFMA.FTZ R4, R63, R4, 1 ;  /* 0x3f8000003f047423 */ /* 0x000fe20000010004 */
[----:B------:R-:W-:Y:S01]  /*5f30*/  FMUL.FTZ R5, R76, R5 ;  /* 0x000000054c057220 */ /* 0x000fe20000410000 */
[----:B------:R-:W-:Y:S01]  /*5f40*/  FFMA.FTZ R92, R66, R91, 1 ;  /* 0x3f800000425c7423 */ /* 0x000fe2000001005b */
[----:B------:R-:W-:Y:S01]  /*5f50*/  FMUL.FTZ R91, R77, R80 ;  /* 0x000000504d5b7220 */ /* 0x000fe20000410000 */
[----:B---3--:R-:W-:Y:S01]  /*5f60*/  FADD.FTZ R95, R3, 1 ;  /* 0x3f800000035f7421 */ /* 0x008fe20000010000 */
[----:B------:R-:W-:Y:S02]  /*5f70*/  FMUL.FTZ R90, R5, R4 ;  /* 0x00000004055a7220 */ /* 0x000fe40000410000 */
[----:B------:R-:W1:Y:S01]  /*5f80*/  MUFU.RCP R80, R94 ;  /* 0x0000005e00507308 */ /* 0x000e620000001000 */
[----:B------:R-:W-:Y:S01]  /*5f90*/  FMUL.FTZ R91, R91, R92 ;  /* 0x0000005c5b5b7220 */ /* 0x000fe20000410000 */
[----:B------:R-:W-:-:S02]  /*5fa0*/  HADD2.F32 R28, -RZ, R28.H0_H0 ;  /* 0x2000001cff1c7230 */ /* 0x000fc40000004100 */
[----:B--2---:R-:W-:Y:S01]  /*5fb0*/  FADD.FTZ R92, -R78, 1 ;  /* 0x3f8000004e5c7421 */ /* 0x004fe20000010100 */
[----:B------:R-:W-:Y:S02]  /*5fc0*/  HADD2.F32 R5, -RZ, R84.H0_H0 ;  /* 0x20000054ff057230 */ /* 0x000fe40000004100 */
[----:B------:R-:W-:Y:S02]  /*5fd0*/  HADD2.F32 R27, -RZ, R27.H0_H0 ;  /* 0x2000001bff1b7230 */ /* 0x000fe40000004100 */
[----:B------:R-:W-:Y:S02]  /*5fe0*/  HADD2.F32 R4, -RZ, R81.H0_H0 ;  /* 0x20000051ff047230 */ /* 0x000fe40000004100 */
[----:B------:R2:W3:Y:S01]  /*5ff0*/  MUFU.RCP R81, R95 ;  /* 0x0000005f00517308 */ /* 0x0004e20000001000 */
[----:B------:R-:W-:Y:S01]  /*6000*/  FFMA.FTZ R84, R67, R92, 1 ;  /* 0x3f80000043547423 */ /* 0x000fe2000001005c */
[----:B------:R-:W-:Y:S01]  /*6010*/  FMUL.FTZ R3, R28, R5 ;  /* 0x000000051c037220 */ /* 0x000fe20000410000 */
[----:B0-----:R-:W-:Y:S01]  /*6020*/  FADD.FTZ R93, -R79, 1 ;  /* 0x3f8000004f5d7421 */ /* 0x001fe20000010100 */
[----:B------:R-:W-:-:S02]  /*6030*/  FMUL.FTZ R92, R27, R4 ;  /* 0x000000041b5c7220 */ /* 0x000fc40000410000 */
[----:B------:R-:W-:Y:S01]  /*6040*/  FMUL.FTZ R3, R78, R3 ;  /* 0x000000034e037220 */ /* 0x000fe20000410000 */
[----:B------:R-:W-:Y:S01]  /*6050*/  FFMA.FTZ R93, R68, R93, 1 ;  /* 0x3f800000445d7423 */ /* 0x000fe2000001005d */
[----:B------:R-:W-:Y:S01]  /*6060*/  FMUL.FTZ R92, R79, R92 ;  /* 0x0000005c4f5c7220 */ /* 0x000fe20000410000 */
[----:B------:R-:W0:Y:S01]  /*6070*/  S2UR UR9, SR_CgaCtaId ;  /* 0x00000000000979c3 */ /* 0x000e220000008800 */
[----:B------:R-:W-:Y:S01]  /*6080*/  FMUL.FTZ R84, R3, R84 ;  /* 0x0000005403547220 */ /* 0x000fe20000410000 */
[----:B------:R-:W-:-:S06]  /*6090*/  F2FP.F16.F32.PACK_AB R13, R13, R2 ;  /* 0x000000020d0d723e */ /* 0x000fcc00000000ff */
[----:B------:R-:W-:Y:S01]  /*60a0*/  BAR.SYNC.DEFER_BLOCKING 0x0 ;  /* 0x0000000000007b1d */ /* 0x000fe20000010000 */
[----:B------:R-:W-:Y:S01]  /*60b0*/  FMUL.FTZ R93, R92, R93 ;  /* 0x0000005d5c5d7220 */ /* 0x000fe20000410000 */
[----:B------:R-:W-:Y:S02]  /*60c0*/  HADD2.F32 R26, -RZ, R26.H0_H0 ;  /* 0x2000001aff1a7230 */ /* 0x000fe40000004100 */
[----:B-1----:R-:W-:Y:S01]  /*60d0*/  FADD.FTZ R92, -R80, 1 ;  /* 0x3f800000505c7421 */ /* 0x002fe20000010100 */
[----:B-----5:R-:W-:Y:S02]  /*60e0*/  HADD2.F32 R3, -RZ, R89.H0_H0 ;  /* 0x20000059ff037230 */ /* 0x020fe40000004100 */
[----:B------:R-:W-:Y:S02]  /*60f0*/  HADD2.F32 R25, -RZ, R25.H0_H0 ;  /* 0x20000019ff197230 */ /* 0x000fe40000004100 */
[----:B------:R-:W-:Y:S02]  /*6100*/  HADD2.F32 R2, -RZ, R88.H0_H0 ;  /* 0x20000058ff027230 */ /* 0x000fe40000004100 */
[----:B--2---:R-:W-:Y:S01]  /*6110*/  FFMA.FTZ R95, R69, R92, 1 ;  /* 0x3f800000455f7423 */ /* 0x004fe2000001005c */
[----:B------:R-:W-:Y:S01]  /*6120*/  FMUL.FTZ R89, R26, R3 ;  /* 0x000000031a597220 */ /* 0x000fe20000410000 */
[----:B---3--:R-:W-:Y:S01]  /*6130*/  FADD.FTZ R97, -R81, 1 ;  /* 0x3f80000051617421 */ /* 0x008fe20000010100 */
[----:B------:R-:W-:-:S02]  /*6140*/  FMUL.FTZ R92, R25, R2 ;  /* 0x00000002195c7220 */ /* 0x000fc40000410000 */
[----:B------:R-:W-:Y:S01]  /*6150*/  FMUL.FTZ R88, R80, R89 ;  /* 0x0000005950587220 */ /* 0x000fe20000410000 */
[----:B------:R-:W-:Y:S01]  /*6160*/  FFMA.FTZ R94, R70, R97, 1 ;  /* 0x3f800000465e7423 */ /* 0x000fe20000010061 */
[----:B------:R-:W-:Y:S02]  /*6170*/  FMUL.FTZ R89, R81, R92 ;  /* 0x0000005c51597220 */ /* 0x000fe40000410000 */
[----:B------:R-:W-:Y:S01]  /*6180*/  FMUL.FTZ R88, R88, R95 ;  /* 0x0000005f58587220 */ /* 0x000fe20000410000 */
[----:B------:R-:W-:Y:S01]  /*6190*/  F2FP.F16.F32.PACK_AB R10, R11, R10 ;  /* 0x0000000a0b0a723e */ /* 0x000fe200000000ff */
[----:B------:R-:W-:Y:S01]  /*61a0*/  FMUL.FTZ R89, R89, R94 ;  /* 0x0000005e59597220 */ /* 0x000fe20000410000 */
[----:B------:R-:W-:Y:S02]  /*61b0*/  PRMT R11, R13, 0x7632, R11 ;  /* 0x000076320d0b7816 */ /* 0x000fe4000000000b */
[----:B------:R-:W-:Y:S02]  /*61c0*/  F2FP.F16.F32.PACK_AB R82, R82, R87 ;  /* 0x000000575252723e */ /* 0x000fe400000000ff */
[----:B------:R-:W-:-:S02]  /*61d0*/  F2FP.F16.F32.PACK_AB R12, R83, R12 ;  /* 0x0000000c530c723e */ /* 0x000fc400000000ff */
[----:B------:R-:W-:Y:S01]  /*61e0*/  F2FP.F16.F32.PACK_AB R44, R85, R44 ;  /* 0x0000002c552c723e */ /* 0x000fe200000000ff */
[----:B------:R1:W-:Y:S01]  /*61f0*/  STS.U16 [R61+0x4], R10 ;  /* 0x0000040a3d007388 */ /* 0x0003e20000000400 */
[----:B------:R-:W-:Y:S01]  /*6200*/  ISETP.NE.AND P6, PT, R62, RZ, PT ;  /* 0x000000ff3e00720c */ /* 0x000fe20003fc5270 */
[----:B------:R-:W-:Y:S01]  /*6210*/  UMOV UR8, 0x400 ;  /* 0x0000040000087882 */ /* 0x000fe20000000000 */
[----:B------:R-:W-:Y:S02]  /*6220*/  PRMT R83, R10, 0x7632, R83 ;  /* 0x000076320a537816 */ /* 0x000fe40000000053 */
[----:B------:R-:W-:Y:S02]  /*6230*/  F2FP.F16.F32.PACK_AB R90, R91, R90 ;  /* 0x0000005a5b5a723e */ /* 0x000fe400000000ff */
[----:B------:R-:W-:Y:S02]  /*6240*/  F2FP.F16.F32.PACK_AB R84, R93, R84 ;  /* 0x000000545d54723e */ /* 0x000fe400000000ff */
[----:B------:R-:W-:Y:S01]  /*6250*/  F2FP.F16.F32.PACK_AB R88, R89, R88 ;  /* 0x000000585958723e */ /* 0x000fe200000000ff */
[----:B------:R2:W-:Y:S01]  /*6260*/  STS.U16 [R61+0x2], R11 ;  /* 0x0000020b3d007388 */ /* 0x0005e20000000400 */
[----:B-1----:R-:W-:Y:S01]  /*6270*/  PRMT R10, R82, 0x7632, R10 ;  /* 0x00007632520a7816 */ /* 0x002fe2000000000a */
[----:B0-----:R-:W-:Y:S01]  /*6280*/  ULEA UR8, UR9, UR8, 0x18 ;  /* 0x0000000809087291 */ /* 0x001fe2000f8ec03f */
[----:B------:R-:W-:Y:S01]  /*6290*/  PRMT R92, R12, 0x7632, R92 ;  /* 0x000076320c5c7816 */ /* 0x000fe2000000005c */
[----:B------:R0:W-:Y:S04]  /*62a0*/  STS.U16 [R61], R13 ;  /* 0x0000000d3d007388 */ /* 0x0001e80000000400 */
[----:B------:R1:W-:Y:S01]  /*62b0*/  STS.U16 [R61+0x8], R12 ;  /* 0x0000080c3d007388 */ /* 0x0003e20000000400 */
[----:B--2---:R-:W-:-:S03]  /*62c0*/  PRMT R11, R44, 0x7632, R11 ;  /* 0x000076322c0b7816 */ /* 0x004fc6000000000b */
        /* <DEDUP_REMOVED lines=35> */
[----:B------:R-:W-:Y:S01]  /*6500*/  ULDC.64 UR8, c[0x0][0x398] ;  /* 0x0000e60000087ab9 */ /* 0x000fe20000000a00 */
        /* <DEDUP_REMOVED lines=15> */
[----:B------:R-:W-:Y:S01]  /*6600*/  MOV R10, UR8 ;  /* 0x00000008000a7c02 */ /* 0x000fe20008000f00 */
[----:B------:R-:W-:Y:S02]  /*6610*/  ULDC.64 UR30, c[0x0][0x3a0] ;  /* 0x0000e800001e7ab9 */ /* 0x000fe40000000a00 */
[----:B------:R-:W-:Y:S01]  /*6620*/  MOV R13, UR30 ;  /* 0x0000001e000d7c02 */ /* 0x000fe20008000f00 */
[----:B------:R-:W-:Y:S01]  /*6630*/  UIMAD UR30, UR7, UR30, URZ ;  /* 0x0000001e071e72a4 */ /* 0x000fe2000f8e023f */
[----:B------:R-:W-:-:S03]  /*6640*/  IMAD.WIDE.U32 R10, R10, UR51, R140 ;  /* 0x000000330a0a7c25 */ /* 0x000fc6000f8e008c */
[----:B------:R-:W-:Y:S01]  /*6650*/  UIMAD UR35, UR52, UR31, UR30 ;  /* 0x0000001f342372a4 */ /* 0x000fe2000f8e021e */
[----:B------:R-:W-:Y:S02]  /*6660*/  VIADD R11, R11, UR9 ;  /* 0x000000090b0b7c36 */ /* 0x000fe40008000000 */
[----:B------:R-:W-:Y:S01]  /*6670*/  ULDC.64 UR30, c[0x0][0x3e8] ;  /* 0x0000fa00001e7ab9 */ /* 0x000fe20000000a00 */
[----:B------:R-:W-:-:S05]  /*6680*/  IMAD.WIDE.U32 R10, R13, UR52, R10 ;  /* 0x000000340d0a7c25 */ /* 0x000fca000f8e000a */
[----:B------:R-:W-:Y:S02]  /*6690*/  IADD3 R11, R11, UR35, RZ ;  /* 0x000000230b0b7c10 */ /* 0x000fe4000fffe0ff */
[----:B------:R-:W-:-:S04]  /*66a0*/  LEA R12, P0, R10, UR30, 0x1 ;  /* 0x0000001e0a0c7c11 */ /* 0x000fc8000f8008ff */
[----:B------:R-:W-:-:S05]  /*66b0*/  LEA.HI.X R13, R10, UR31, R11, 0x1, P0 ;  /* 0x0000001f0a0d7c11 */ /* 0x000fca00080f0c0b */
[----:B------:R0:W-:Y:S04]  /*66c0*/  STG.E.U16 desc[UR22][R12.64], R107 ;  /* 0x0000006b0c007986 */ /* 0x0001e8000c101516 */
.L_x_711:
[----:B------:R-:W-:Y:S05]  /*66d0*/  BSYNC B0 ;  /* 0x0000000000007941 */ /* 0x000fea0003800000 */
.L_x_710:
        /* <DEDUP_REMOVED lines=16> */
[----:B0-----:R-:W-:Y:S01]  /*67e0*/  MOV R12, UR32 ;  /* 0x00000020000c7c02 */ /* 0x001fe20008000f00 */
[----:B------:R-:W-:Y:S01]  /*67f0*/  FMUL.FTZ R24, R24, R100 ;  /* 0x0000006418187220 */ /* 0x000fe20000410000 */
[----:B------:R-:W-:Y:S01]  /*6800*/  LEA.HI.X R11, R64, UR9, R65, 0x1, P0 ;  /* 0x00000009400b7c11 */ /* 0x000fe200080f0c41 */
[----:B------:R-:W-:Y:S01]  /*6810*/  ULDC.64 UR8, c[0x0][0x320] ;  /* 0x0000c80000087ab9 */ /* 0x000fe20000000a00 */
[----:B------:R-:W-:Y:S01]  /*6820*/  LEA R10, P1, R12, R10, 0x1 ;  /* 0x0000000a0c0a7211 */ /* 0x000fe200078208ff */
        /* <DEDUP_REMOVED lines=52> */
[----:B------:R-:W-:Y:S01]  /*6b70*/  FMUL.FTZ R26, R26, R69 ;  /* 0x000000451a1a7220 */ /* 0x000fe20000410000 */
[----:B------:R-:W-:Y:S01]  /*6b80*/  FMUL.FTZ R25, R25, R70 ;  /* 0x0000004619197220 */ /* 0x000fe20000410000 */
        /* <DEDUP_REMOVED lines=24> */
[----:B0-----:R-:W-:Y:S01]  /*6d10*/  PRMT R10, R12, 0x7632, R10 ;  /* 0x000076320c0a7816 */ /* 0x001fe2000000000a */
[----:B------:R-:W-:Y:S01]  /*6d20*/  ULDC.64 UR30, c[0x0][0x2c0] ;  /* 0x0000b000001e7ab9 */ /* 0x000fe20000000a00 */
[----:B------:R-:W-:Y:S01]  /*6d30*/  F2FP.F16.F32.PACK_AB R18, R18, R19 ;  /* 0x000000131212723e */ /* 0x000fe200000000ff */
[----:B------:R-:W-:Y:S01]  /*6d40*/  UIMAD UR32, UR50, UR30, URZ ;  /* 0x0000001e322072a4 */ /* 0x000fe2000f8e023f */
[----:B------:R-:W-:Y:S01]  /*6d50*/  F2FP.F16.F32.PACK_AB R16, R16, R17 ;  /* 0x000000111010723e */ /* 0x000fe200000000ff */
[----:B------:R-:W-:Y:S01]  /*6d60*/  UIMAD.WIDE.U32 UR34, UR51, UR30, URZ ;  /* 0x0000001e332272a5 */ /* 0x000fe2000f8e003f */
[----:B------:R-:W-:Y:S01]  /*6d70*/  F2FP.F16.F32.PACK_AB R14, R14, R15 ;  /* 0x0000000f0e0e723e */ /* 0x000fe200000000ff */
[----:B------:R-:W-:Y:S01]  /*6d80*/  STS.U16 [R61], R12 ;  /* 0x0000000c3d007388 */ /* 0x000fe20000000400 */
[----:B------:R-:W-:Y:S01]  /*6d90*/  F2FP.F16.F32.PACK_AB R8, R8, R9 ;  /* 0x000000090808723e */ /* 0x000fe200000000ff */
[----:B------:R-:W-:Y:S01]  /*6da0*/  UIMAD UR31, UR51, UR31, UR32 ;  /* 0x0000001f331f72a4 */ /* 0x000fe2000f8e0220 */
[----:B------:R-:W-:Y:S01]  /*6db0*/  F2FP.F16.F32.PACK_AB R6, R6, R7 ;  /* 0x000000070606723e */ /* 0x000fe200000000ff */
[----:B------:R0:W-:Y:S01]  /*6dc0*/  STS.U16 [R61+0x2], R10 ;  /* 0x0000020a3d007388 */ /* 0x0001e20000000400 */
[----:B------:R-:W-:Y:S01]  /*6dd0*/  F2FP.F16.F32.PACK_AB R4, R4, R5 ;  /* 0x000000050404723e */ /* 0x000fe200000000ff */
[----:B------:R-:W-:Y:S01]  /*6de0*/  UIADD3 UR36, UR35, UR31, URZ ;  /* 0x0000001f23247290 */ /* 0x000fe2000fffe03f */
[----:B------:R-:W-:Y:S01]  /*6df0*/  F2FP.F16.F32.PACK_AB R2, R2, R3 ;  /* 0x000000030202723e */ /* 0x000fe200000000ff */
[----:B------:R-:W-:Y:S01]  /*6e00*/  STS.U16 [R61+0x4], R18 ;  /* 0x000004123d007388 */ /* 0x000fe20000000400 */
[----:B------:R-:W-:Y:S01]  /*6e10*/  PRMT R11, R18, 0x7632, R11 ;  /* 0x00007632120b7816 */ /* 0x000fe2000000000b */
[----:B------:R-:W-:Y:S01]  /*6e20*/  BSSY B0, `(.L_x_713) ;  /* 0x0000039000007945 */ /* 0x000fe20003800000 */
[----:B------:R-:W-:Y:S01]  /*6e30*/  PRMT R13, R16, 0x7632, R13 ;  /* 0x00007632100d7816 */ /* 0x000fe2000000000d */
[----:B------:R-:W-:Y:S01]  /*6e40*/  STS.U16 [R61+0x8], R16 ;  /* 0x000008103d007388 */ /* 0x000fe20000000400 */
[----:B------:R-:W-:-:S02]  /*6e50*/  PRMT R7, R14, 0x7632, R7 ;  /* 0x000076320e077816 */ /* 0x000fc40000000007 */
[----:B------:R-:W-:Y:S01]  /*6e60*/  PRMT R9, R8, 0x7632, R9 ;  /* 0x0000763208097816 */ /* 0x000fe20000000009 */
[----:B------:R-:W-:Y:S01]  /*6e70*/  STS.U16 [R61+0x6], R11 ;  /* 0x0000060b3d007388 */ /* 0x000fe20000000400 */
[----:B------:R-:W-:Y:S02]  /*6e80*/  PRMT R5, R6, 0x7632, R5 ;  /* 0x0000763206057816 */ /* 0x000fe40000000005 */
[----:B0-----:R-:W-:Y:S01]  /*6e90*/  PRMT R10, R4, 0x7632, R10 ;  /* 0x00007632040a7816 */ /* 0x001fe2000000000a */
[----:B------:R-:W-:Y:S01]  /*6ea0*/  STS.U16 [R61+0xa], R13 ;  /* 0x00000a0d3d007388 */ /* 0x000fe20000000400 */
[----:B------:R-:W-:Y:S02]  /*6eb0*/  PRMT R12, R2, 0x7632, R12 ;  /* 0x00007632020c7816 */ /* 0x000fe4000000000c */
[----:B------:R-:W-:Y:S01]  /*6ec0*/  MOV R3, UR13 ;  /* 0x0000000d00037c02 */ /* 0x000fe20008000f00 */
        /* <DEDUP_REMOVED lines=46> */
.L_x_714:
[----:B------:R-:W-:Y:S05]  /*71b0*/  BSYNC B0 ;  /* 0x0000000000007941 */ /* 0x000fea0003800000 */
.L_x_713:
[----:B------:R-:W-:Y:S01]  /*71c0*/  ULDC.64 UR30, c[0x0][0x2c8] ;  /* 0x0000b200001e7ab9 */ /* 0x000fe20000000a00 */
[----:B------:R-:W-:Y:S01]  /*71d0*/  UMOV UR35, UR36 ;  /* 0x0000002400237c82 */ /* 0x000fe20008000000 */
[----:B------:R-:W-:Y:S01]  /*71e0*/  LEA R2, P0, R64, UR8, 0x1 ;  /* 0x0000000840027c11 */ /* 0x000fe2000f8008ff */
        /* <DEDUP_REMOVED lines=40> */
.L_x_712:
[----:B-1----:R-:W2:Y:S01]  /*7470*/  LDL.LU R2, [R1+0xd4] ;  /* 0x0000d40001027983 */ /* 0x002ea20000300800 */
[----:B------:R-:W-:Y:S01]  /*7480*/  HADD2.F32 R3, -RZ, R124.H0_H0 ;  /* 0x2000007cff037230 */ /* 0x000fe20000004100 */
[----:B------:R-:W1:Y:S01]  /*7490*/  LDC R6, c[0x0][0x21c] ;  /* 0x00008700ff067b82 */ /* 0x000e620000000800 */
[----:B------:R-:W-:Y:S02]  /*74a0*/  HADD2.F32 R4, -RZ, R123.H0_H0 ;  /* 0x2000007bff047230 */ /* 0x000fe40000004100 */
[----:B------:R-:W-:Y:S01]  /*74b0*/  FMUL.FTZ R161, R36, UR6 ;  /* 0x0000000624a17c20 */ /* 0x000fe20008410000 */
        /* <DEDUP_REMOVED lines=12> */
[----:B------:R-:W-:-:S02]  /*7580*/  CS2R R16, SRZ ;  /* 0x0000000000107805 */ /* 0x000fc4000001ff00 */
[----:B------:R-:W-:Y:S02]  /*7590*/  CS2R R14, SRZ ;  /* 0x00000000000e7805 */ /* 0x000fe4000001ff00 */
[----:B------:R-:W-:Y:S02]  /*75a0*/  CS2R R12, SRZ ;  /* 0x00000000000c7805 */ /* 0x000fe4000001ff00 */
[----:B0-----:R-:W-:Y:S02]  /*75b0*/  CS2R R10, SRZ ;  /* 0x00000000000a7805 */ /* 0x001fe4000001ff00 */
[----:B------:R-:W-:Y:S01]  /*75c0*/  CS2R R8, SRZ ;  /* 0x0000000000087805 */ /* 0x000fe2000001ff00 */
[----:B------:R-:W-:Y:S01]  /*75d0*/  BAR.SYNC.DEFER_BLOCKING 0x0 ;  /* 0x0000000000007b1d */ /* 0x000fe20000010000 */
[----:B-1----:R-:W-:Y:S02]  /*75e0*/  ISETP.GE.AND P0, PT, R6, 0x1, PT ;  /* 0x000000010600780c */ /* 0x002fe40003f06270 */
[----:B------:R-:W-:Y:S01]  /*75f0*/  CS2R R6, SRZ ;  /* 0x0000000000067805 */ /* 0x000fe2000001ff00 */
[----:B--2---:R-:W-:-:S04]  /*7600*/  FFMA.FTZ R2, R0, R3, R2 ;  /* 0x0000000300027223 */ /* 0x004fc80000010002 */
        /* <DEDUP_REMOVED lines=27> */
[----:B------:R-:W-:Y:S01]  /*77c0*/  FFMA.FTZ R3, R25, R4, R2 ;  /* 0x0000000419037223 */ /* 0x000fe20000010002 */
[----:B------:R-:W-:Y:S01]  /*77d0*/  FMUL.FTZ R2, R0, UR6 ;  /* 0x0000000600027c20 */ /* 0x000fe20008410000 */
[----:B------:R-:W-:-:S03]  /*77e0*/  FMUL.FTZ R4, R39, UR6 ;  /* 0x0000000627047c20 */ /* 0x000fc60008410000 */
[----:B------:R0:W-:Y:S04]  /*77f0*/  STL [R1+0xd4], R3 ;  /* 0x0000d40301007387 */ /* 0x0001e80000100800 */
[----:B------:R1:W-:Y:S04]  /*7800*/  STL [R1+0xc], R2 ;  /* 0x00000c0201007387 */ /* 0x0003e80000100800 */
[----:B------:R2:W-:Y:S01]  /*7810*/  STL [R1+0x8], R4 ;  /* 0x0000080401007387 */ /* 0x0005e20000100800 */
[----:B0-----:R-:W-:Y:S01]  /*7820*/  FMUL.FTZ R3, R38, UR6 ;  /* 0x0000000626037c20 */ /* 0x001fe20008410000 */
[----:B-1----:R-:W-:-:S04]  /*7830*/  FMUL.FTZ R2, R37, UR6 ;  /* 0x0000000625027c20 */ /* 0x002fc80008410000 */
[----:B------:R-:W-:Y:S01]  /*7840*/  STL [R1+0x4], R3 ;  /* 0x0000040301007387 */ /* 0x000fe20000100800 */
[----:B--2---:R-:W-:-:S03]  /*7850*/  CS2R R4, SRZ ;  /* 0x0000000000047805 */ /* 0x004fc6000001ff00 */
[----:B------:R0:W-:Y:S02]  /*7860*/  STL [R1], R2 ;  /* 0x0000000201007387 */ /* 0x0001e40000100800 */
[----:B0-----:R-:W-:Y:S01]  /*7870*/  CS2R R2, SRZ ;  /* 0x0000000000027805 */ /* 0x001fe2000001ff00 */
[----:B------:R-:W-:Y:S06]  /*7880*/  @!P0 BRA `(.L_x_715) ;  /* 0x0000004000f88947 */ /* 0x000fec0003800000 */
[----:B------:R-:W-:Y:S01]  /*7890*/  ISETP.GE.AND P0, PT, R64, UR13, PT ;  /* 0x0000000d40007c0c */ /* 0x000fe2000bf06270 */
[----:B------:R-:W-:Y:S01]  /*78a0*/  ULDC.64 UR32, c[0x0][0x230] ;  /* 0x00008c0000207ab9 */ /* 0x000fe20000000a00 */
[----:B------:R-:W-:Y:S01]  /*78b0*/  MOV R40, R108 ;  /* 0x0000006c00287202 */ /* 0x000fe20000000f00 */
[----:B------:R-:W-:Y:S01]  /*78c0*/  ULDC.64 UR8, c[0x0][0x248] ;  /* 0x0000920000087ab9 */ /* 0x000fe20000000a00 */
[----:B------:R-:W-:Y:S01]  /*78d0*/  UIMAD.WIDE.U32 UR30, UR52, UR32, URZ ;  /* 0x00000020341e72a5 */ /* 0x000fe2000f8e003f */
[----:B------:R-:W-:Y:S02]  /*78e0*/  CS2R R16, SRZ ;  /* 0x0000000000107805 */ /* 0x000fe4000001ff00 */
[----:B------:R-:W-:Y:S01]  /*78f0*/  LOP3.LUT R40, R40, 0xfffffffe, RZ, 0xc0, !PT ;  /* 0xfffffffe28287812 */ /* 0x000fe200078ec0ff */
[----:B------:R-:W-:Y:S01]  /*7900*/  UIMAD UR32, UR7, UR32, URZ ;  /* 0x00000020072072a4 */ /* 0x000fe2000f8e023f */
[----:B------:R-:W-:Y:S01]  /*7910*/  CS2R R14, SRZ ;  /* 0x00000000000e7805 */ /* 0x000fe2000001ff00 */
[----:B------:R-:W-:Y:S01]  /*7920*/  UIMAD UR7, UR7, UR8, URZ ;  /* 0x00000008070772a4 */ /* 0x000fe2000f8e023f */
[----:B------:R-:W-:Y:S01]  /*7930*/  CS2R R12, SRZ ;  /* 0x00000000000c7805 */ /* 0x000fe2000001ff00 */
[----:B------:R-:W-:Y:S01]  /*7940*/  UIMAD UR55, UR52, UR33, UR32 ;  /* 0x00000021343772a4 */ /* 0x000fe2000f8e0220 */
[----:B------:R-:W-:-:S02]  /*7950*/  CS2R R10, SRZ ;  /* 0x00000000000a7805 */ /* 0x000fc4000001ff00 */
[----:B------:R-:W-:Y:S01]  /*7960*/  @P0 LOP3.LUT R40, R40, 0x1, RZ, 0xfc, !PT ;  /* 0x0000000128280812 */ /* 0x000fe200078efcff */
[----:B------:R-:W-:Y:S01]  /*7970*/  UIMAD.WIDE.U32 UR32, UR52, UR8, URZ ;  /* 0x00000008342072a5 */ /* 0x000fe2000f8e003f */
[----:B------:R-:W-:Y:S01]  /*7980*/  CS2R R8, SRZ ;  /* 0x0000000000087805 */ /* 0x000fe2000001ff00 */
[----:B------:R-:W-:Y:S01]  /*7990*/  UIMAD UR57, UR52, UR9, UR7 ;  /* 0x00000009343972a4 */ /* 0x000fe2000f8e0207 */
[----:B------:R-:W-:Y:S01]  /*79a0*/  CS2R R6, SRZ ;  /* 0x0000000000067805 */ /* 0x000fe2000001ff00 */
[----:B------:R0:W-:Y:S01]  /*79b0*/  STL [R1+0x64], R40 ;  /* 0x0000642801007387 */ /* 0x0001e20000100800 */
[----:B------:R-:W-:Y:S02]  /*79c0*/  CS2R R4, SRZ ;  /* 0x0000000000047805 */ /* 0x000fe4000001ff00 */
[----:B------:R-:W-:Y:S01]  /*79d0*/  CS2R R2, SRZ ;  /* 0x0000000000027805 */ /* 0x000fe2000001ff00 */
        /* <DEDUP_REMOVED lines=12> */
[----:B0-----:R-:W-:-:S07]  /*7aa0*/  ULDC.64 UR42, c[0x0][0x2d8] ;  /* 0x0000b600002a7ab9 */ /* 0x001fce0000000a00 */
.L_x_759:
[----:B------:R-:W2:Y:S01]  /*7ab0*/  LDL R40, [R1+0x64] ;  /* 0x0000640001287983 */ /* 0x000ea20000100800 */
[----:B------:R-:W-:-:S03]  /*7ac0*/  SHF.L.U32 R42, R62, 0x4, RZ ;  /* 0x000000043e2a7819 */ /* 0x000fc600000006ff */
[----:B------:R-:W3:Y:S01]  /*7ad0*/  LDL R90, [R1+0x50] ;  /* 0x00005000015a7983 */ /* 0x000ee20000100800 */
[----:B------:R-:W-:Y:S01]  /*7ae0*/  USHF.R.S32.HI UR56, URZ, 0x1f, UR7 ;  /* 0x0000001f3f387899 */ /* 0x000fe20008011407 */
[----:B------:R-:W-:Y:S01]  /*7af0*/  LOP3.LUT R42, R42, 0xfffffe00, RZ, 0xc0, !PT ;  /* 0xfffffe002a2a7812 */ /* 0x000fe200078ec0ff */
[----:B------:R-:W-:Y:S01]  /*7b00*/  ULDC.64 UR44, c[0x0][0x270] ;  /* 0x00009c00002c7ab9 */ /* 0x000fe20000000a00 */
[----:B0-----:R-:W-:Y:S01]  /*7b10*/  SHF.L.U32 R82, R62, 0x4, RZ ;  /* 0x000000043e527819 */ /* 0x001fe200000006ff */
[----:B------:R-:W4:Y:S01]  /*7b20*/  LDL R89, [R1+0x5c] ;  /* 0x00005c0001597983 */ /* 0x000f220000100800 */
[----:B------:R-:W-:Y:S01]  /*7b30*/  MOV R41, UR44 ;  /* 0x0000002c00297c02 */ /* 0x000fe20008000f00 */
[----:B------:R-:W-:Y:S01]  /*7b40*/  UIMAD UR44, UR56, UR44, URZ ;  /* 0x0000002c382c72a4 */ /* 0x000fe2000f8e023f */
[----:B------:R-:W-:Y:S01]  /*7b50*/  LOP3.LUT R42, R42, 0x1f, R62, 0xf8, !PT ;  /* 0x0000001f2a2a7812 */ /* 0x000fe200078ef83e */
[----:B------:R-:W4:Y:S01]  /*7b60*/  LDL R88, [R1+0x58] ;  /* 0x0000580001587983 */ /* 0x000f220000100800 */
[----:B------:R-:W-:Y:S01]  /*7b70*/  LOP3.LUT R82, R82, 0xfffffe00, RZ, 0xc0, !PT ;  /* 0xfffffe0052527812 */ /* 0x000fe200078ec0ff */
[----:B------:R-:W-:-:S02]  /*7b80*/  UIMAD UR44, UR7, UR45, UR44 ;  /* 0x0000002d072c72a4 */ /* 0x000fc4000f8e022c */
[----:B------:R-:W4:Y:S01]  /*7b90*/  LDL R87, [R1+0x54] ;  /* 0x0000540001577983 */ /* 0x000f220000100800 */
[----:B------:R-:W-:-:S03]  /*7ba0*/  LOP3.LUT R42, R42, 0x20, RZ, 0xfc, !PT ;  /* 0x000000202a2a7812 */ /* 0x000fc600078efcff */
[----:B------:R-:W4:Y:S01]  /*7bb0*/  LDL R86, [R1+0x60] ;  /* 0x0000600001567983 */ /* 0x000f220000100800 */
[----:B------:R-:W-:-:S03]  /*7bc0*/  LOP3.LUT R82, R82, 0x1f, R62, 0xf8, !PT ;  /* 0x0000001f52527812 */ /* 0x000fc600078ef83e */
[----:B------:R-:W4:Y:S01]  /*7bd0*/  LDL R85, [R1+0x68] ;  /* 0x0000680001557983 */ /* 0x000f220000100800 */
[----:B------:R-:W-:Y:S02]  /*7be0*/  ISETP.GE.AND P0, PT, R42, UR13, PT ;  /* 0x0000000d2a007c0c */ /* 0x000fe4000bf06270 */
[----:B------:R-:W-:Y:S01]  /*7bf0*/  LOP3.LUT R82, R82, 0x40, RZ, 0xfc, !PT ;  /* 0x0000004052527812 */ /* 0x000fe200078efcff */
[----:B------:R-:W4:Y:S04]  /*7c00*/  LDL R84, [R1+0x78] ;  /* 0x0000780001547983 */ /* 0x000f280000100800 */
[----:B------:R-:W4:Y:S01]  /*7c10*/  LDL R83, [R1+0x7c] ;  /* 0x00007c0001537983 */ /* 0x000f220000100800 */
[----:B------:R-:W-:Y:S01]  /*7c20*/  UIMAD UR59, UR56, UR36, URZ ;  /* 0x00000024383b72a4 */ /* 0x000fe2000f8e023f */
[----:B------:R-:W-:Y:S01]  /*7c30*/  UMOV UR60, UR30 ;  /* 0x0000001e003c7c82 */ /* 0x000fe20008000000 */
[----:B------:R-:W-:Y:S01]  /*7c40*/  UMOV UR61, UR55 ;  /* 0x00000037003d7c82 */ /* 0x000fe20008000000 */
[C---:B------:R-:W-:Y:S01]  /*7c50*/  SHF.L.U32 R81, R62.reuse, 0x4, RZ ;  /* 0x000000043e517819 */ /* 0x040fe200000006ff */
[----:B------:R-:W4:Y:S01]  /*7c60*/  LDL R98, [R1+0x4c] ;  /* 0x00004c0001627983 */ /* 0x000f220000100800 */
[----:B------:R-:W-:-:S02]  /*7c70*/  SHF.L.U32 R91, R62, 0x4, RZ ;  /* 0x000000043e5b7819 */ /* 0x000fc400000006ff */
[----:B------:R-:W-:Y:S01]  /*7c80*/  PRMT R68, RZ, 0x7610, R68 ;  /* 0x00007610ff447816 */ /* 0x000fe20000000044 */
[----:B------:R-:W4:Y:S01]  /*7c90*/  LDL R97, [R1+0x48] ;  /* 0x0000480001617983 */ /* 0x000f220000100800 */
[----:B------:R-:W-:Y:S02]  /*7ca0*/  PRMT R69, RZ, 0x7610, R69 ;  /* 0x00007610ff457816 */ /* 0x000fe40000000045 */
[----:B------:R-:W-:Y:S01]  /*7cb0*/  PRMT R70, RZ, 0x7610, R70 ;  /* 0x00007610ff467816 */ /* 0x000fe20000000046 */
[----:B------:R-:W4:Y:S01]  /*7cc0*/  LDL R96, [R1+0x44] ;  /* 0x0000440001607983 */ /* 0x000f220000100800 */
[----:B-1----:R-:W-:Y:S02]  /*7cd0*/  PRMT R71, RZ, 0x7610, R71 ;  /* 0x00007610ff477816 */ /* 0x002fe40000000047 */
        /* <DEDUP_REMOVED lines=11> */
[----:B--2---:R-:W-:Y:S01]  /*7d90*/  LOP3.LUT P5, RZ, R40, 0x1, RZ, 0xc0, !PT ;  /* 0x0000000128ff7812 */ /* 0x004fe200078ac0ff */
[----:B------:R-:W-:-:S03]  /*7da0*/  IMAD.WIDE.U32 R40, R41, UR7, R64 ;  /* 0x0000000729287c25 */ /* 0x000fc6000f8e0040 */
[----:B------:R-:W-:Y:S02]  /*7db0*/  LEA R42, P1, R40, UR17, 0x1 ;  /* 0x00000011282a7c11 */ /* 0x000fe4000f8208ff */
[----:B------:R-:W-:-:S04]  /*7dc0*/  IADD3 R41, R41, UR44, RZ ;  /* 0x0000002c29297c10 */ /* 0x000fc8000fffe0ff */
[----:B------:R-:W-:Y:S02]  /*7dd0*/  LEA.HI.X R43, R40, UR16, R41, 0x1, P1 ;  /* 0x00000010282b7c11 */ /* 0x000fe400088f0c29 */
[----:B------:R-:W-:Y:S01]  /*7de0*/  ISETP.GE.AND P1, PT, R82, UR13, PT ;  /* 0x0000000d52007c0c */ /* 0x000fe2000bf26270 */
[----:B------:R-:W2:Y:S04]  /*7df0*/  LDL R41, [R1+0x70] ;  /* 0x0000700001297983 */ /* 0x000ea80000100800 */
[----:B------:R-:W2:Y:S04]  /*7e00*/  LDL R82, [R1+0x74] ;  /* 0x0000740001527983 */ /* 0x000ea80000100800 */
[----:B------:R-:W2:Y:S01]  /*7e10*/  LDL R40, [R1+0x6c] ;  /* 0x00006c0001287983 */ /* 0x000ea20000100800 */
[----:B------:R-:W-:-:S02]  /*7e20*/  UIMAD.WIDE.U32 UR60, UR7, UR36, UR60 ;  /* 0x00000024073c72a5 */ /* 0x000fc4000f8e003c */
[----:B------:R-:W-:Y:S01]  /*7e30*/  UIMAD UR59, UR7, UR37, UR59 ;  /* 0x00000025073b72a4 */ /* 0x000fe2000f8e023b */
[----:B------:R-:W-:Y:S01]  /*7e40*/  LOP3.LUT R81, R81, 0xfffffe00, RZ, 0xc0, !PT ;  /* 0xfffffe0051517812 */ /* 0x000fe200078ec0ff */
[----:B------:R-:W-:Y:S01]  /*7e50*/  ULEA UR45, UP0, UR60, UR38, 0x2 ;  /* 0x000000263c2d7291 */ /* 0x000fe2000f80103f */
[----:B------:R-:W-:Y:S01]  /*7e60*/  LOP3.LUT R91, R91, 0xfffffe00, RZ, 0xc0, !PT ;  /* 0xfffffe005b5b7812 */ /* 0x000fe200078ec0ff */
[----:B------:R-:W-:Y:S01]  /*7e70*/  UIADD3 UR59, UR61, UR59, URZ ;  /* 0x0000003b3d3b7290 */ /* 0x000fe2000fffe03f */
[--C-:B------:R-:W-:Y:S01]  /*7e80*/  LOP3.LUT R81, R81, 0x1f, R62.reuse, 0xf8, !PT ;  /* 0x0000001f51517812 */ /* 0x100fe200078ef83e */
[----:B------:R-:W2:Y:S02]  /*7e90*/  @!P0 LDG.E.U16 R68, desc[UR22][R42.64+0x40] ;  /* 0x000040162a448981 */ /* 0x000ea4000c1e1500 */
[----:B------:R-:W-:Y:S01]  /*7ea0*/  ULEA.HI.X UR60, UR60, UR39, UR59, 0x2, UP0 ;  /* 0x000000273c3c7291 */ /* 0x000fe200080f143b */
[----:B------:R-:W-:Y:S01]  /*7eb0*/  LOP3.LUT R91, R91, 0x1f, R62, 0xf8, !PT ;  /* 0x0000001f5b5b7812 */ /* 0x000fe200078ef83e */
[----:B------:R-:W2:Y:S01]  /*7ec0*/  @!P1 LDG.E.U16 R69, desc[UR22][R42.64+0x80] ;  /* 0x000080162a459981 */ /* 0x000ea2000c1e1500 */
[----:B------:R-:W-:-:S02]  /*7ed0*/  LOP3.LUT R81, R81, 0x60, RZ, 0xfc, !PT ;  /* 0x0000006051517812 */ /* 0x000fc400078efcff */
[----:B------:R-:W-:Y:S01]  /*7ee0*/  MOV R66, UR45 ;  /* 0x0000002d00427c02 */ /* 0x000fe20008000f00 */
[----:B------:R-:W2:Y:S01]  /*7ef0*/  @!P5 LDG.E.U16 R63, desc[UR22][R42.64] ;  /* 0x000000162a3fd981 */ /* 0x000ea2000c1e1500 */
[----:B------:R-:W-:Y:S02]  /*7f00*/  MOV R67, UR60 ;  /* 0x0000003c00437c02 */ /* 0x000fe40008000f00 */
[----:B------:R-:W-:Y:S02]  /*7f10*/  LOP3.LUT R91, R91, 0x80, RZ, 0xfc, !PT ;  /* 0x000000805b5b7812 */ /* 0x000fe400078efcff */
[----:B------:R-:W-:Y:S02]  /*7f20*/  ISETP.GE.AND P2, PT, R81, UR13, PT ;  /* 0x0000000d51007c0c */ /* 0x000fe4000bf46270 */
[----:B------:R0:W2:Y:S01]  /*7f30*/  LDG.E R81, desc[UR22][R66.64] ;  /* 0x0000001642517981 */ /* 0x0000a2000c1e1900 */
[----:B------:R-:W-:Y:S02]  /*7f40*/  ISETP.GE.AND P3, PT, R91, UR13, PT ;  /* 0x0000000d5b007c0c */ /* 0x000fe4000bf66270 */
[----:B---3--:R-:W-:Y:S01]  /*7f50*/  ISETP.GE.AND P4, PT, R90, UR13, PT ;  /* 0x0000000d5a007c0c */ /* 0x008fe2000bf86270 */
[----:B------:R-:W3:Y:S01]  /*7f60*/  LDL R91, [R1+0x30] ;  /* 0x00003000015b7983 */ /* 0x000ee20000100800 */
[----:B----4-:R-:W-:-:S02]  /*7f70*/  ISETP.GE.AND P0, PT, R89, UR13, PT ;  /* 0x0000000d59007c0c */ /* 0x010fc4000bf06270 */
[----:B------:R-:W-:Y:S01]  /*7f80*/  ISETP.GE.AND P1, PT, R88, UR13, PT ;  /* 0x0000000d58007c0c */ /* 0x000fe2000bf26270 */
[----:B------:R-:W4:Y:S01]  /*7f90*/  LDL R90, [R1+0x2c] ;  /* 0x00002c00015a7983 */ /* 0x000f220000100800 */
[----:B0-----:R-:W-:-:S03]  /*7fa0*/  PRMT R66, RZ, 0x7610, R66 ;  /* 0x00007610ff427816 */ /* 0x001fc60000000042 */
[----:B------:R-:W3:Y:S01]  /*7fb0*/  @!P2 LDG.E.U16 R70, desc[UR22][R42.64+0xc0] ;  /* 0x0000c0162a46a981 */ /* 0x000ee2000c1e1500 */
[----:B------:R-:W-:-:S03]  /*7fc0*/  ISETP.GE.AND P2, PT, R87, UR13, PT ;  /* 0x0000000d57007c0c */ /* 0x000fc6000bf46270 */
[----:B------:R-:W4:Y:S01]  /*7fd0*/  @!P3 LDG.E.U16 R71, desc[UR22][R42.64+0x100] ;  /* 0x000100162a47b981 */ /* 0x000f22000c1e1500 */
[----:B------:R-:W-:-:S03]  /*7fe0*/  ISETP.GE.AND P3, PT, R86, UR13, PT ;  /* 0x0000000d56007c0c */ /* 0x000fc6000bf66270 */
[----:B------:R-:W4:Y:S01]  /*7ff0*/  @!P4 LDG.E.U16 R66, desc[UR22][R42.64+0x140] ;  /* 0x000140162a42c981 */ /* 0x000f22000c1e1500 */
[----:B------:R-:W-:Y:S02]  /*8000*/  ISETP.GE.AND P4, PT, R85, UR13, PT ;  /* 0x0000000d55007c0c */ /* 0x000fe4000bf86270 */
[----:B------:R-:W-:Y:S01]  /*8010*/  PRMT R67, RZ, 0x7610, R67 ;  /* 0x00007610ff437816 */ /* 0x000fe20000000043 */
[----:B------:R-:W4:Y:S01]  /*8020*/  @!P1 LDG.E.U16 R72, desc[UR22][R42.64+0x1c0] ;  /* 0x0001c0162a489981 */ /* 0x000f22000c1e1500 */
[----:B------:R-:W-:-:S03]  /*8030*/  ISETP.GE.AND P1, PT, R83, UR13, PT ;  /* 0x0000000d53007c0c */ /* 0x000fc6000bf26270 */
[----:B------:R-:W4:Y:S04]  /*8040*/  @!P2 LDG.E.U16 R73, desc[UR22][R42.64+0x200] ;  /* 0x000200162a49a981 */ /* 0x000f28000c1e1500 */
[----:B------:R-:W4:Y:S01]  /*8050*/  @!P0 LDG.E.U16 R67, desc[UR22][R42.64+0x180] ;  /* 0x000180162a438981 */ /* 0x000f22000c1e1500 */
[----:B------:R-:W-:-:S03]  /*8060*/  ISETP.GE.AND P0, PT, R84, UR13, PT ;  /* 0x0000000d54007c0c */ /* 0x000fc6000bf06270 */
[----:B------:R-:W4:Y:S04]  /*8070*/  @!P3 LDG.E.U16 R74, desc[UR22][R42.64+0x240] ;  /* 0x000240162a4ab981 */ /* 0x000f28000c1e1500 */
[----:B------:R-:W4:Y:S01]  /*8080*/  @!P4 LDG.E.U16 R75, desc[UR22][R42.64+0x280] ;  /* 0x000280162a4bc981 */ /* 0x000f22000c1e1500 */
[----:B------:R-:W-:Y:S02]  /*8090*/  PRMT R78, RZ, 0x7610, R78 ;  /* 0x00007610ff4e7816 */ /* 0x000fe4000000004e */
[----:B------:R-:W-:Y:S01]  /*80a0*/  PRMT R79, RZ, 0x7610, R79 ;  /* 0x00007610ff4f7816 */ /* 0x000fe2000000004f */
[----:B------:R-:W4:Y:S01]  /*80b0*/  LDL R89, [R1+0x28] ;  /* 0x0000280001597983 */ /* 0x000f220000100800 */
[----:B------:R-:W-:-:S03]  /*80c0*/  PRMT R80, RZ, 0x7610, R80 ;  /* 0x00007610ff507816 */ /* 0x000fc60000000050 */
[----:B------:R-:W4:Y:S04]  /*80d0*/  LDL R88, [R1+0x24] ;  /* 0x0000240001587983 */ /* 0x000f280000100800 */
[----:B------:R-:W4:Y:S04]  /*80e0*/  LDL R87, [R1+0x20] ;  /* 0x0000200001577983 */ /* 0x000f280000100800 */
[----:B------:R-:W4:Y:S04]  /*80f0*/  @!P0 LDG.E.U16 R76, desc[UR22][R42.64+0x2c0] ;  /* 0x0002c0162a4c8981 */ /* 0x000f28000c1e1500 */
[----:B------:R-:W4:Y:S04]  /*8100*/  LDL R86, [R1+0x1c] ;  /* 0x00001c0001567983 */ /* 0x000f280000100800 */
[----:B------:R-:W4:Y:S04]  /*8110*/  @!P1 LDG.E.U16 R77, desc[UR22][R42.64+0x300] ;  /* 0x000300162a4d9981 */ /* 0x000f28000c1e1500 */
[----:B------:R-:W4:Y:S04]  /*8120*/  LDL R85, [R1+0x18] ;  /* 0x0000180001557983 */ /* 0x000f280000100800 */
[----:B------:R-:W4:Y:S01]  /*8130*/  LDL R83, [R1+0x14] ;  /* 0x0000140001537983 */ /* 0x000f220000100800 */
[----:B--2---:R-:W-:-:S02]  /*8140*/  ISETP.GE.AND P3, PT, R41, UR13, PT ;  /* 0x0000000d29007c0c */ /* 0x004fc4000bf66270 */
[----:B------:R-:W-:Y:S02]  /*8150*/  ISETP.GE.AND P2, PT, R82, UR13, PT ;  /* 0x0000000d52007c0c */ /* 0x000fe4000bf46270 */
[----:B------:R-:W2:Y:S01]  /*8160*/  LDL R82, [R1+0x10] ;  /* 0x0000100001527983 */ /* 0x000ea20000100800 */
[----:B------:R-:W-:-:S08]  /*8170*/  ISETP.GE.AND P4, PT, R40, UR13, PT ;  /* 0x0000000d28007c0c */ /* 0x000fd0000bf86270 */
[----:B------:R-:W2:Y:S04]  /*8180*/  @!P3 LDG.E.U16 R79, desc[UR22][R42.64+0x380] ;  /* 0x000380162a4fb981 */ /* 0x000ea8000c1e1500 */
[----:B------:R-:W2:Y:S04]  /*8190*/  @!P2 LDG.E.U16 R78, desc[UR22][R42.64+0x340] ;  /* 0x000340162a4ea981 */ /* 0x000ea8000c1e1500 */
[----:B------:R-:W2:Y:S01]  /*81a0*/  @!P4 LDG.E.U16 R80, desc[UR22][R42.64+0x3c0] ;  /* 0x0003c0162a50c981 */ /* 0x000ea2000c1e1500 */
[----:B------:R-:W-:Y:S01]  /*81b0*/  UMOV UR44, UR32 ;  /* 0x00000020002c7c82 */ /* 0x000fe20008000000 */
[----:B------:R-:W-:Y:S01]  /*81c0*/  UMOV UR45, UR57 ;  /* 0x00000039002d7c82 */ /* 0x000fe20008000000 */
[----:B------:R-:W-:-:S02]  /*81d0*/  UIMAD UR59, UR56, UR40, URZ ;  /* 0x00000028383b72a4 */ /* 0x000fc4000f8e023f */
[----:B------:R-:W-:Y:S02]  /*81e0*/  UIMAD.WIDE.U32 UR44, UR7, UR40, UR44 ;  /* 0x00000028072c72a5 */ /* 0x000fe4000f8e002c */
[----:B------:R-:W-:Y:S02]  /*81f0*/  UIMAD UR60, UR7, UR41, UR59 ;  /* 0x00000029073c72a4 */ /* 0x000fe4000f8e023b */
[----:B------:R-:W-:Y:S02]  /*8200*/  ULEA UR59, UP0, UR44, UR42, 0x2 ;  /* 0x0000002a2c3b7291 */ /* 0x000fe4000f80103f */
[----:B------:R-:W-:-:S04]  /*8210*/  UIADD3 UR45, UR45, UR60, URZ ;  /* 0x0000003c2d2d7290 */ /* 0x000fc8000fffe03f */
[----:B------:R-:W-:Y:S02]  /*8220*/  MOV R40, UR59 ;  /* 0x0000003b00287c02 */ /* 0x000fe40008000f00 */
[----:B------:R-:W-:Y:S01]  /*8230*/  R2UR UR59, R81 ;  /* 0x00000000513b72ca */ /* 0x000fe200000e0000 */
[----:B------:R-:W-:-:S06]  /*8240*/  ULEA.HI.X UR44, UR44, UR43, UR45, 0x2, UP0 ;  /* 0x0000002b2c2c7291 */ /* 0x000fcc00080f142d */
[----:B------:R-:W-:Y:S01]  /*8250*/  MOV R41, UR44 ;  /* 0x0000002c00297c02 */ /* 0x000fe20008000f00 */
[----:B------:R-:W-:-:S05]  /*8260*/  UIADD3 UR44, UR15, -0x1, URZ ;  /* 0xffffffff0f2c7890 */ /* 0x000fca000fffe03f */
[----:B------:R-:W-:Y:S01]  /*8270*/  MOV R100, UR59 ;  /* 0x0000003b00647c02 */ /* 0x000fe20008000f00 */
[----:B------:R-:W-:Y:S01]  /*8280*/  ULEA.HI UR45, UR44, UR44, URZ, 0x1 ;  /* 0x0000002c2c2d7291 */ /* 0x000fe2000f8f083f */
[----:B------:R-:W-:Y:S03]  /*8290*/  STS.U16 [R98], R63 ;  /* 0x0000003f62007388 */ /* 0x000fe60000000400 */
[----:B------:R-:W-:Y:S01]  /*82a0*/  FMUL.FTZ R100, R100, 1.4426950216293334961 ;  /* 0x3fb8aa3b64647820 */ /* 0x000fe20000410000 */
[----:B------:R-:W-:Y:S01]  /*82b0*/  ULOP3.LUT UR45, UR45, 0xfffffe, URZ, 0xc0, !UPT ;  /* 0x00fffffe2d2d7892 */ /* 0x000fe2000f8ec03f */
[----:B------:R0:W5:Y:S02]  /*82c0*/  LDG.E R84, desc[UR22][R40.64] ;  /* 0x0000001628547981 */ /* 0x000164000c1e1900 */
[----:B------:R-:W-:Y:S01]  /*82d0*/  FMUL.FTZ R152, R100, R60 ;  /* 0x0000003c64987220 */ /* 0x000fe20000410000 */
[----:B------:R-:W-:Y:S01]  /*82e0*/  UIADD3 UR44, UR44, -UR45, URZ ;  /* 0x8000002d2c2c7290 */ /* 0x000fe2000fffe03f */
[----:B------:R-:W-:Y:S04]  /*82f0*/  STS.U16 [R97+0x40], R68 ;  /* 0x0000404461007388 */ /* 0x000fe80000000400 */
[----:B------:R-:W1:Y:S01]  /*8300*/  MUFU.EX2 R152, R152 ;  /* 0x0000009800987308 */ /* 0x000e620000000800 */
[----:B------:R-:W-:Y:S01]  /*8310*/  STS.U16 [R96+0x80], R69 ;  /* 0x0000804560007388 */ /* 0x000fe20000000400 */
[----:B------:R-:W-:Y:S01]  /*8320*/  ULEA UR44, UR44, UR7, 0x8 ;  /* 0x000000072c2c7291 */ /* 0x000fe2000f8e403f */
[----:B0-----:R-:W-:-:S02]  /*8330*/  VIADD R40, R62, 0x200 ;  /* 0x000002003e287836 */ /* 0x001fc40000000000 */
[----:B---3--:R-:W-:Y:S01]  /*8340*/  STS.U16 [R95+0xc0], R70 ;  /* 0x0000c0465f007388 */ /* 0x008fe20000000400 */
[----:B------:R-:W-:-:S03]  /*8350*/  ISETP.NE.AND P1, PT, R62, RZ, PT ;  /* 0x000000ff3e00720c */ /* 0x000fc60003f25270 */
[----:B----4-:R0:W-:Y:S04]  /*8360*/  STS.U16 [R94+0x100], R71 ;  /* 0x000100475e007388 */ /* 0x0101e80000000400 */
[----:B------:R3:W-:Y:S01]  /*8370*/  STS.U16 [R93+0x140], R66 ;  /* 0x000140425d007388 */ /* 0x0007e20000000400 */
[----:B------:R-:W-:-:S03]  /*8380*/  SEL R41, R40, UR44, P1 ;  /* 0x0000002c28297c07 */ /* 0x000fc60008800000 */
[----:B------:R3:W-:Y:S04]  /*8390*/  STS.U16 [R92+0x180], R67 ;  /* 0x000180435c007388 */ /* 0x0007e80000000400 */
[----:B------:R3:W-:Y:S04]  /*83a0*/  STS.U16 [R91+0x1c0], R72 ;  /* 0x0001c0485b007388 */ /* 0x0007e80000000400 */
[----:B------:R3:W-:Y:S04]  /*83b0*/  STS.U16 [R90+0x200], R73 ;  /* 0x000200495a007388 */ /* 0x0007e80000000400 */
[----:B------:R3:W-:Y:S01]  /*83c0*/  STS.U16 [R89+0x240], R74 ;  /* 0x0002404a59007388 */ /* 0x0007e20000000400 */
[----:B------:R-:W-:-:S03]  /*83d0*/  LEA R41, R41, R44, 0x2 ;  /* 0x0000002c29297211 */ /* 0x000fc600078e10ff */
[----:B------:R3:W-:Y:S04]  /*83e0*/  STS.U16 [R88+0x280], R75 ;  /* 0x0002804b58007388 */ /* 0x0007e80000000400 */
[----:B------:R3:W-:Y:S04]  /*83f0*/  STS.U16 [R87+0x2c0], R76 ;  /* 0x0002c04c57007388 */ /* 0x0007e80000000400 */
[----:B------:R3:W-:Y:S01]  /*8400*/  STS.U16 [R86+0x300], R77 ;  /* 0x0003004d56007388 */ /* 0x0007e20000000400 */
[----:B------:R-:W-:-:S13]  /*8410*/  ISETP.NE.AND P0, PT, R62, 0x7f, PT ;  /* 0x0000007f3e00780c */ /* 0x000fda0003f05270 */
[----:B0-----:R-:W-:Y:S01]  /*8420*/  @P0 LEA R94, R62, R44, 0x2 ;  /* 0x0000002c3e5e0211 */ /* 0x001fe200078e10ff */
[----:B------:R-:W-:Y:S01]  /*8430*/  BSSY B0, `(.L_x_716) ;  /* 0x0000024000007945 */ /* 0x000fe20003800000 */
[----:B--2---:R3:W-:Y:S04]  /*8440*/  STS.U16 [R85+0x340], R78 ;  /* 0x0003404e55007388 */ /* 0x0047e80000000400 */
[----:B------:R3:W-:Y:S04]  /*8450*/  STS.U16 [R83+0x380], R79 ;  /* 0x0003804f53007388 */ /* 0x0007e80000000400 */
[----:B------:R3:W-:Y:S01]  /*8460*/  STS.U16 [R82+0x3c0], R80 ;  /* 0x0003c05052007388 */ /* 0x0007e20000000400 */
[----:B------:R-:W-:-:S03]  /*8470*/  NOP ;  /* 0x0000000000007918 */ /* 0x000fc60000000000 */
[----:B------:R3:W0:Y:S04]  /*8480*/  LDS.U16 R104, [R61+0x2] ;  /* 0x000002003d687984 */ /* 0x0006280000000400 */
[----:B------:R3:W2:Y:S04]  /*8490*/  LDS.U16 R105, [R61] ;  /* 0x000000003d697984 */ /* 0x0006a80000000400 */
[----:B------:R3:W4:Y:S04]  /*84a0*/  LDS.U16 R106, [R61+0x6] ;  /* 0x000006003d6a7984 */ /* 0x0007280000000400 */
[----:B------:R3:W0:Y:S04]  /*84b0*/  LDS.U16 R107, [R61+0x4] ;  /* 0x000004003d6b7984 */ /* 0x0006280000000400 */
        /* <DEDUP_REMOVED lines=12> */
[----:B-1----:R3:W-:Y:S01]  /*8580*/  STS [R41+0x3be0], R152 ;  /* 0x003be09829007388 */ /* 0x0027e20000000800 */
[----:B------:R-:W-:Y:S06]  /*8590*/  BAR.SYNC.DEFER_BLOCKING 0x0 ;  /* 0x0000000000007b1d */ /* 0x000fec0000010000 */
[----:B------:R-:W1:Y:S01]  /*85a0*/  @P0 LDS R94, [R94+0x43e4] ;  /* 0x0043e4005e5e0984 */ /* 0x000e620000000800 */
[----:B--2-4-:R-:W-:Y:S05]  /*85b0*/  @P0 BRA `(.L_x_717) ;  /* 0x00000000002c0947 */ /* 0x014fea0003800000 */
[----:B------:R-:W2:Y:S01]  /*85c0*/  LDC R40, c[0x0][0x224] ;  /* 0x00008900ff287b82 */ /* 0x000ea20000000800 */
[----:B-1----:R-:W-:Y:S01]  /*85d0*/  HFMA2.MMA R94, -RZ, RZ, 1.875, 0 ;  /* 0x3f800000ff5e7435 */ /* 0x002fe200000001ff */
[----:B--2---:R-:W-:-:S13]  /*85e0*/  ISETP.NE.AND P0, PT, R40, UR15, PT ;  /* 0x0000000f28007c0c */ /* 0x004fda000bf05270 */
[----:B------:R-:W-:Y:S05]  /*85f0*/  @!P0 BRA `(.L_x_717) ;  /* 0x00000000001c8947 */ /* 0x000fea0003800000 */
[----:B---3--:R-:W-:-:S04]  /*8600*/  IADD3 R41, R40, -UR4, RZ ;  /* 0x8000000428297c10 */ /* 0x008fc8000fffe0ff */
[----:B------:R-:W-:-:S04]  /*8610*/  LEA.HI R40, R41, R41, RZ, 0x1 ;  /* 0x0000002929287211 */ /* 0x000fc800078f08ff */
[----:B------:R-:W-:-:S04]  /*8620*/  LOP3.LUT R40, R40, 0xfffffe, RZ, 0xc0, !PT ;  /* 0x00fffffe28287812 */ /* 0x000fc800078ec0ff */
[----:B------:R-:W-:-:S04]  /*8630*/  IADD3 R40, -R40, R41, RZ ;  /* 0x0000002928287210 */ /* 0x000fc80007ffe1ff */
[----:B------:R-:W-:-:S04]  /*8640*/  LEA R41, R40, UR7, 0x8 ;  /* 0x0000000728297c11 */ /* 0x000fc8000f8e40ff */
[----:B------:R-:W-:-:S05]  /*8650*/  LEA R41, R41, R44, 0x2 ;  /* 0x0000002c29297211 */ /* 0x000fca00078e10ff */
[----:B------:R2:W4:Y:S02]  /*8660*/  LDS R94, [R41+0x3be0] ;  /* 0x003be000295e7984 */ /* 0x0005240000000800 */
.L_x_717:
[----:B------:R-:W-:Y:S05]  /*8670*/  BSYNC B0 ;  /* 0x0000000000007941 */ /* 0x000fea0003800000 */
.L_x_716:
[----:B---3--:R-:W3:Y:S04]  /*8680*/  LDL R75, [R1+0xbc] ;  /* 0x0000bc00014b7983 */ /* 0x008ee80000100800 */
        /* <DEDUP_REMOVED lines=20> */
[----:B--2---:R-:W2:Y:S01]  /*87d0*/  @!P0 LDC R41, c[0x0][0x21c] ;  /* 0x00008700ff298b82 */ /* 0x004ea20000000800 */
[----:B------:R-:W-:Y:S01]  /*87e0*/  MOV R40, UR15 ;  /* 0x0000000f00287c02 */ /* 0x000fe20008000f00 */
[C---:B------:R-:W-:Y:S01]  /*87f0*/  FMUL.FTZ R92, R100.reuse, R58 ;  /* 0x0000003a645c7220 */ /* 0x040fe20000410000 */
[----:B------:R-:W1:Y:S01]  /*8800*/  MUFU.EX2 R93, R93 ;  /* 0x0000005d005d7308 */ /* 0x000e620000000800 */
[----:B------:R-:W-:Y:S01]  /*8810*/  FMUL.FTZ R91, R100, R57 ;  /* 0x00000039645b7220 */ /* 0x000fe20000410000 */
[----:B------:R-:W-:Y:S01]  /*8820*/  @!P0 IADD3 R40, R40, -0x2, RZ ;  /* 0xfffffffe28288810 */ /* 0x000fe20007ffe0ff */
[----:B------:R-:W-:Y:S01]  /*8830*/  HFMA2.MMA R81, -RZ, RZ, 0, 0 ;  /* 0x00000000ff517435 */ /* 0x000fe200000001ff */
[----:B------:R-:W-:Y:S01]  /*8840*/  MOV R43, 0x8 ;  /* 0x00000008002b7802 */ /* 0x000fe20000000f00 */
[----:B------:R-:W-:-:S03]  /*8850*/  FMUL.FTZ R90, R100, R56 ;  /* 0x00000038645a7220 */ /* 0x000fc60000410000 */
[----:B------:R-:W1:Y:S01]  /*8860*/  MUFU.EX2 R92, R92 ;  /* 0x0000005c005c7308 */ /* 0x000e620000000800 */
[----:B------:R-:W-:Y:S01]  /*8870*/  MOV R80, 0x3f800000 ;  /* 0x3f80000000507802 */ /* 0x000fe20000000f00 */
[----:B------:R-:W-:-:S06]  /*8880*/  FMUL.FTZ R79, R100, R55 ;  /* 0x00000037644f7220 */ /* 0x000fcc0000410000 */
[----:B------:R-:W1:Y:S01]  /*8890*/  MUFU.EX2 R91, R91 ;  /* 0x0000005b005b7308 */ /* 0x000e620000000800 */
[----:B--2---:R-:W-:-:S04]  /*88a0*/  @!P0 IMAD R40, R40, R41, UR7 ;  /* 0x0000000728288e24 */ /* 0x004fc8000f8e0229 */
[----:B------:R-:W-:-:S03]  /*88b0*/  @!P0 IMAD.WIDE R40, R40, R43, UR24 ;  /* 0x0000001828288e25 */ /* 0x000fc6000f8e022b */
[----:B------:R-:W2:Y:S01]  /*88c0*/  MUFU.EX2 R90, R90 ;  /* 0x0000005a005a7308 */ /* 0x000ea20000000800 */
[C---:B------:R-:W-:Y:S01]  /*88d0*/  FMUL.FTZ R78, R100.reuse, R54 ;  /* 0x00000036644e7220 */ /* 0x040fe20000410000 */
[----:B------:R1:W5:Y:S01]  /*88e0*/  @!P0 LDG.E.64 R80, desc[UR22][R40.64] ;  /* 0x0000001628508981 */ /* 0x000362000c1e1b00 */
[----:B------:R-:W-:-:S05]  /*88f0*/  FMUL.FTZ R77, R100, R53 ;  /* 0x00000035644d7220 */ /* 0x000fca0000410000 */
[----:B------:R-:W2:Y:S01]  /*8900*/  MUFU.EX2 R79, R79 ;  /* 0x0000004f004f7308 */ /* 0x000ea20000000800 */
[----:B------:R-:W-:-:S07]  /*8910*/  FMUL.FTZ R43, R100, R51 ;  /* 0x00000033642b7220 */ /* 0x000fce0000410000 */
[----:B------:R-:W2:Y:S01]  /*8920*/  MUFU.EX2 R78, R78 ;  /* 0x0000004e004e7308 */ /* 0x000ea20000000800 */
[----:B------:R-:W-:-:S07]  /*8930*/  FMUL.FTZ R95, R100, R50 ;  /* 0x00000032645f7220 */ /* 0x000fce0000410000 */
[----:B------:R-:W2:Y:S01]  /*8940*/  MUFU.EX2 R77, R77 ;  /* 0x0000004d004d7308 */ /* 0x000ea20000000800 */
[C---:B------:R-:W-:Y:S01]  /*8950*/  FMUL.FTZ R96, R100.reuse, R49 ;  /* 0x0000003164607220 */ /* 0x040fe20000410000 */
        /* <DEDUP_REMOVED lines=12> */
[----:B0-----:R-:W-:Y:S02]  /*8a20*/  HADD2.F32 R104, -RZ, R104.H0_H0 ;  /* 0x20000068ff687230 */ /* 0x001fe40000004100 */
        /* <DEDUP_REMOVED lines=24> */
[----:B---3--:R-:W-:-:S02]  /*8bb0*/  HADD2.F32 R76, -RZ, R75.H0_H0 ;  /* 0x2000004bff4c7230 */ /* 0x008fc40000004100 */
[----:B----4-:R-:W-:-:S03]  /*8bc0*/  HADD2.F32 R75, -RZ, R71.H0_H0 ;  /* 0x20000047ff4b7230 */ /* 0x010fc60000004100 */
[----:B------:R-:W-:Y:S01]  /*8bd0*/  FMUL.FTZ R151, R76, R60 ;  /* 0x0000003c4c977220 */ /* 0x000fe20000410000 */
[----:B------:R-:W-:Y:S02]  /*8be0*/  HADD2.F32 R74, -RZ, R74.H0_H0 ;  /* 0x2000004aff4a7230 */ /* 0x000fe40000004100 */
[----:B------:R-:W-:Y:S01]  /*8bf0*/  FMUL.FTZ R136, R75, R59 ;  /* 0x0000003b4b887220 */ /* 0x000fe20000410000 */
[----:B------:R-:W-:Y:S02]  /*8c00*/  HADD2.F32 R73, -RZ, R73.H0_H0 ;  /* 0x20000049ff497230 */ /* 0x000fe40000004100 */
[----:B------:R-:W-:Y:S01]  /*8c10*/  FMUL.FTZ R137, R74, R58 ;  /* 0x0000003a4a897220 */ /* 0x000fe20000410000 */
[----:B-1----:R-:W-:Y:S02]  /*8c20*/  HADD2.F32 R41, -RZ, R83.H0_H0 ;  /* 0x20000053ff297230 */ /* 0x002fe40000004100 */
[----:B------:R-:W-:Y:S01]  /*8c30*/  FFMA.FTZ R83, R151, R93, R136 ;  /* 0x0000005d97537223 */ /* 0x000fe20000010088 */
[----:B------:R-:W-:-:S02]  /*8c40*/  HADD2.F32 R40, -RZ, R82.H0_H0 ;  /* 0x20000052ff287230 */ /* 0x000fc40000004100 */
[----:B------:R-:W-:Y:S01]  /*8c50*/  FMUL.FTZ R82, R152, R93 ;  /* 0x0000005d98527220 */ /* 0x000fe20000410000 */
[----:B------:R-:W-:Y:S01]  /*8c60*/  FMUL.FTZ R138, R73, R57 ;  /* 0x00000039498a7220 */ /* 0x000fe20000410000 */
[C---:B------:R-:W-:Y:S01]  /*8c70*/  FFMA.FTZ R83, R92.reuse, R83, R137 ;  /* 0x000000535c537223 */ /* 0x040fe20000010089 */
        /* <DEDUP_REMOVED lines=10> */
[C---:B--2---:R-:W-:Y:S01]  /*8d20*/  FMUL.FTZ R82, R90.reuse, R82 ;  /* 0x000000525a527220 */ /* 0x044fe20000410000 */
        /* <DEDUP_REMOVED lines=105> */
.L_x_782:
[----:B------:R-:W3:Y:S01]  /*93c0*/  S2R R89, SR_LANEID ;  /* 0x0000000000597919 */ /* 0x000ee20000000000 */
[----:B------:R-:W-:Y:S01]  /*93d0*/  UMOV UR45, 0xffffffff ;  /* 0xffffffff002d7882 */ /* 0x000fe20000000000 */
[----:B---3--:R-:W-:-:S13]  /*93e0*/  ISETP.GE.AND P0, PT, R89, 0x10, PT ;  /* 0x000000105900780c */ /* 0x008fda0003f06270 */
[C---:B01----:R-:W-:Y:S01]  /*93f0*/  @P0 FFMA.FTZ R163, R162.reuse, R88, R163 ;  /* 0x00000058a2a30223 */ /* 0x043fe200000100a3 */
[----:B--2---:R-:W-:Y:S01]  /*9400*/  @P0 FMUL.FTZ R162, R162, R153 ;  /* 0x00000099a2a20220 */ /* 0x004fe20000410000 */
[----:B------:R-:W-:Y:S06]  /*9410*/  BRA.DIV UR45, `(.L_x_720) ;  /* 0x0000005e2d007947 */ /* 0x000fec000b800000 */
.L_x_785:
[----:B------:R-:W-:-:S03]  /*9420*/  UMOV UR45, 0xffffffff ;  /* 0xffffffff002d7882 */ /* 0x000fc60000000000 */
[----:B------:R-:W-:Y:S05]  /*9430*/  BRA.DIV UR45, `(.L_x_721) ;  /* 0x0000005e2d207947 */ /* 0x000fea000b800000 */
.L_x_788:
[----:B------:R-:W-:-:S03]  /*9440*/  UMOV UR45, 0xffffffff ;  /* 0xffffffff002d7882 */ /* 0x000fc60000000000 */
[----:B------:R-:W-:Y:S05]  /*9450*/  BRA.DIV UR45, `(.L_x_722) ;  /* 0x0000005e2d407947 */ /* 0x000fea000b800000 */
[----:B------:R-:W0:Y:S04]  /*9460*/  SHFL.UP PT, R162, R162, 0x1, RZ ;  /* 0x04200000a2a27989 */ /* 0x000e2800000e00ff */
[----:B------:R-:W1:Y:S04]  /*9470*/  SHFL.UP PT, R163, R163, 0x1, RZ ;  /* 0x04200000a3a37989 */ /* 0x000e6800000e00ff */
[----:B------:R-:W2:Y:S04]  /*9480*/  SHFL.IDX PT, R80, R80, RZ, 0x1f ;  /* 0x00001fff50507589 */ /* 0x000ea800000e0000 */
[----:B------:R-:W3:Y:S02]  /*9490*/  SHFL.IDX PT, R81, R81, RZ, 0x1f ;  /* 0x00001fff51517589 */ /* 0x000ee400000e0000 */
.L_x_794:
        /* <DEDUP_REMOVED lines=12> */
.L_x_718:
[----:B------:R-:W-:Y:S05]  /*9560*/  WARPSYNC.ALL ;  /* 0x0000000000007948 */ /* 0x000fea0003800000 */
[----:B------:R-:W-:Y:S01]  /*9570*/  BAR.SYNC.DEFER_BLOCKING 0x0 ;  /* 0x0000000000007b1d */ /* 0x000fe20000010000 */
[C---:B------:R-:W-:Y:S01]  /*9580*/  FMUL.FTZ R82, R100.reuse, R94 ;  /* 0x0000005e64527220 */ /* 0x040fe20000410000 */
[----:B------:R-:W-:Y:S01]  /*9590*/  FFMA.FTZ R83, R100, R134, R135 ;  /* 0x0000008664537223 */ /* 0x000fe20000010087 */
[----:B------:R-:W-:Y:S01]  /*95a0*/  UISETP.GE.AND UP0, UPT, UR15, UR53, UPT ;  /* 0x000000350f00728c */ /* 0x000fe2000bf06270 */
[----:B0-----:R-:W-:Y:S02]  /*95b0*/  IMAD.U32 R84, RZ, RZ, UR7 ;  /* 0x00000007ff547e24 */ /* 0x001fe4000f8e00ff */
        /* <DEDUP_REMOVED lines=16> */
[----:B------:R-:W-:Y:S01]  /*96c0*/  @!P0 LEA R84, R84, R44, 0x3 ;  /* 0x0000002c54548211 */ /* 0x000fe200078e18ff */
        /* <DEDUP_REMOVED lines=82> */
.L_x_811:
        /* <DEDUP_REMOVED lines=15> */
.L_x_723:
[----:B------:R-:W-:Y:S05]  /*9ce0*/  WARPSYNC.ALL ;  /* 0x0000000000007948 */ /* 0x000fea0003800000 */
[----:B------:R-:W-:Y:S01]  /*9cf0*/  BAR.SYNC.DEFER_BLOCKING 0x0 ;  /* 0x0000000000007b1d */ /* 0x000fe20000010000 */
[----:B------:R-:W-:Y:S01]  /*9d00*/  ISETP.NE.AND P6, PT, R62, RZ, PT ;  /* 0x000000ff3e00720c */ /* 0x000fe20003fc5270 */
[----:B------:R-:W-:Y:S01]  /*9d10*/  FMUL.FTZ R105, R105, R151 ;  /* 0x0000009769697220 */ /* 0x000fe20000410000 */
[----:B0-----:R-:W-:Y:S01]  /*9d20*/  MOV R82, UR7 ;  /* 0x0000000700527c02 */ /* 0x001fe20008000f00 */
[----:B------:R-:W-:Y:S01]  /*9d30*/  FMUL.FTZ R83, R136, UR44 ;  /* 0x0000002c88537c20 */ /* 0x000fe20008410000 */
[----:B------:R-:W-:Y:S01]  /*9d40*/  SHF.L.U32 R86, R62, 0x4, RZ ;  /* 0x000000043e567819 */ /* 0x000fe200000006ff */
[----:B------:R-:W-:Y:S01]  /*9d50*/  FMUL.FTZ R104, R104, R136 ;  /* 0x0000008868687220 */ /* 0x000fe20000410000 */
[----:B------:R-:W-:Y:S01]  /*9d60*/  FFMA.FTZ R105, R0, R105, RZ ;  /* 0x0000006900697223 */ /* 0x000fe200000100ff */
[----:B------:R-:W-:Y:S01]  /*9d70*/  FMUL.FTZ R83, R39, R83 ;  /* 0x0000005327537220 */ /* 0x000fe20000410000 */
[----:B------:R-:W-:Y:S01]  /*9d80*/  FMUL.FTZ R107, R107, R137 ;  /* 0x000000896b6b7220 */ /* 0x000fe20000410000 */
[----:B------:R-:W-:Y:S01]  /*9d90*/  FMUL.FTZ R106, R106, R138 ;  /* 0x0000008a6a6a7220 */ /* 0x000fe20000410000 */
[----:B------:R-:W-:Y:S01]  /*9da0*/  FFMA.FTZ R104, R39, R104, R105 ;  /* 0x0000006827687223 */ /* 0x000fe20000010069 */
[----:B------:R-:W-:Y:S01]  /*9db0*/  FMUL.FTZ R109, R109, R139 ;  /* 0x0000008b6d6d7220 */ /* 0x000fe20000410000 */
[----:B------:R-:W-:Y:S01]  /*9dc0*/  VIADD R85, R86, 0x3 ;  /* 0x0000000356557836 */ /* 0x000fe20000000000 */
[----:B------:R-:W-:Y:S01]  /*9dd0*/  @!P6 LEA R82, R82, R44, 0x3 ;  /* 0x0000002c5252e211 */ /* 0x000fe200078e18ff */
[----:B------:R-:W-:Y:S01]  /*9de0*/  FFMA.FTZ R104, R38, R107, R104 ;  /* 0x0000006b26687223 */ /* 0x000fe20000010068 */
[----:B------:R-:W-:Y:S01]  /*9df0*/  FMUL.FTZ R108, R108, R140 ;  /* 0x0000008c6c6c7220 */ /* 0x000fe20000410000 */
[----:B------:R-:W-:Y:S01]  /*9e00*/  FMUL.FTZ R111, R111, R141 ;  /* 0x0000008d6f6f7220 */ /* 0x000fe20000410000 */
[----:B------:R-:W-:Y:S01]  /*9e10*/  LEA.HI.SX32 R85, R85, R86, 0x1b ;  /* 0x0000005655557211 */ /* 0x000fe200078fdaff */
[----:B------:R-:W-:Y:S01]  /*9e20*/  FFMA.FTZ R104, R37, R106, R104 ;  /* 0x0000006a25687223 */ /* 0x000fe20000010068 */
[----:B------:R-:W-:Y:S01]  /*9e30*/  FMUL.FTZ R110, R110, R142 ;  /* 0x0000008e6e6e7220 */ /* 0x000fe20000410000 */
[----:B------:R-:W-:Y:S01]  /*9e40*/  FMUL.FTZ R113, R113, R143 ;  /* 0x0000008f71717220 */ /* 0x000fe20000410000 */
[----:B------:R-:W-:Y:S01]  /*9e50*/  LEA R85, R85, R44, 0x2 ;  /* 0x0000002c55557211 */ /* 0x000fe200078e10ff */
[----:B------:R-:W-:Y:S01]  /*9e60*/  FFMA.FTZ R104, R36, R109, R104 ;  /* 0x0000006d24687223 */ /* 0x000fe20000010068 */
[----:B------:R-:W0:Y:S01]  /*9e70*/  LDS R103, [R103+0x36e4] ;  /* 0x0036e40067677984 */ /* 0x000e220000000800 */
[----:B------:R-:W-:Y:S01]  /*9e80*/  FMUL.FTZ R89, R139, UR44 ;  /* 0x0000002c8b597c20 */ /* 0x000fe20008410000 */
[----:B------:R-:W-:Y:S01]  /*9e90*/  FMUL.FTZ R112, R112, R144 ;  /* 0x0000009070707220 */ /* 0x000fe20000410000 */
[----:B------:R-:W-:Y:S01]  /*9ea0*/  FFMA.FTZ R104, R35, R108, R104 ;  /* 0x0000006c23687223 */ /* 0x000fe20000010068 */
[----:B------:R1:W-:Y:S01]  /*9eb0*/  @!P6 STS.64 [R82+0x45e0], R80 ;  /* 0x0045e0505200e388 */ /* 0x0003e20000000a00 */
[----:B------:R-:W-:Y:S01]  /*9ec0*/  FMUL.FTZ R89, R36, R89 ;  /* 0x0000005924597220 */ /* 0x000fe20000410000 */
[----:B------:R-:W-:Y:S01]  /*9ed0*/  FMUL.FTZ R115, R115, R145 ;  /* 0x0000009173737220 */ /* 0x000fe20000410000 */
[----:B------:R-:W-:Y:S01]  /*9ee0*/  FFMA.FTZ R104, R34, R111, R104 ;  /* 0x0000006f22687223 */ /* 0x000fe20000010068 */
[----:B------:R-:W-:Y:S01]  /*9ef0*/  FFMA.FTZ R88, R102, -R45, R150 ;  /* 0x8000002d66587223 */ /* 0x000fe20000010096 */
[----:B------:R-:W-:Y:S01]  /*9f00*/  FMUL.FTZ R114, R114, R146 ;  /* 0x0000009272727220 */ /* 0x000fe20000410000 */
[----:B------:R-:W-:Y:S01]  /*9f10*/  FMUL.FTZ R117, R117, R147 ;  /* 0x0000009375757220 */ /* 0x000fe20000410000 */
[----:B------:R-:W-:Y:S01]  /*9f20*/  FFMA.FTZ R104, R33, R110, R104 ;  /* 0x0000006e21687223 */ /* 0x000fe20000010068 */
[----:B------:R-:W-:Y:S01]  /*9f30*/  FFMA.FTZ R136, R75, -R59, R136 ;  /* 0x8000003b4b887223 */ /* 0x000fe20000010088 */
[----:B------:R-:W-:Y:S01]  /*9f40*/  FMUL.FTZ R116, R116, R148 ;  /* 0x0000009474747220 */ /* 0x000fe20000410000 */
[----:B------:R-:W-:Y:S01]  /*9f50*/  FFMA.FTZ R139, R72, -R56, R139 ;  /* 0x80000038488b7223 */ /* 0x000fe2000001008b */
[----:B------:R-:W-:Y:S01]  /*9f60*/  FFMA.FTZ R104, R32, R113, R104 ;  /* 0x0000007120687223 */ /* 0x000fe20000010068 */
[C---:B-1----:R-:W-:Y:S01]  /*9f70*/  IADD3 R82, R86.reuse, 0x1, RZ ;  /* 0x0000000156527810 */ /* 0x042fe20007ffe0ff */
[----:B------:R-:W-:Y:S01]  /*9f80*/  FMUL.FTZ R81, R151, UR44 ;  /* 0x0000002c97517c20 */ /* 0x000fe20008410000 */
[----:B------:R-:W-:Y:S01]  /*9f90*/  LEA.HI.SX32 R80, R86, R86, 0x1b ;  /* 0x0000005656507211 */ /* 0x000fe200078fdaff */
[----:B------:R-:W-:Y:S01]  /*9fa0*/  FFMA.FTZ R104, R31, R112, R104 ;  /* 0x000000701f687223 */ /* 0x000fe20000010068 */
[----:B------:R-:W-:Y:S01]  /*9fb0*/  LEA.HI.SX32 R82, R82, R86, 0x1b ;  /* 0x0000005652527211 */ /* 0x000fe200078fdaff */
[----:B------:R-:W-:Y:S01]  /*9fc0*/  FMUL.FTZ R81, R0, R81 ;  /* 0x0000005100517220 */ /* 0x000fe20000410000 */
[-C--:B------:R-:W-:Y:S01]  /*9fd0*/  LEA R80, R80, R44.reuse, 0x2 ;  /* 0x0000002c50507211 */ /* 0x080fe200078e10ff */
[----:B------:R-:W-:Y:S01]  /*9fe0*/  FFMA.FTZ R104, R30, R115, R104 ;  /* 0x000000731e687223 */ /* 0x000fe20000010068 */
[----:B------:R-:W-:Y:S01]  /*9ff0*/  LEA R82, R82, R44, 0x2 ;  /* 0x0000002c52527211 */ /* 0x000fe200078e10ff */
[----:B------:R-:W-:Y:S01]  /*a000*/  FFMA.FTZ R151, R76, -R60, R151 ;  /* 0x8000003c4c977223 */ /* 0x000fe20000010097 */
[----:B------:R-:W-:Y:S01]  /*a010*/  FMUL.FTZ R119, R119, R149 ;  /* 0x0000009577777220 */ /* 0x000fe20000410000 */
[----:B------:R1:W-:Y:S01]  /*a020*/  STS [R80+0x1090], R81 ;  /* 0x0010905150007388 */ /* 0x0003e20000000800 */
[----:B------:R-:W-:Y:S01]  /*a030*/  FFMA.FTZ R104, R29, R114, R104 ;  /* 0x000000721d687223 */ /* 0x000fe20000010068 */
[----:B------:R-:W-:Y:S01]  /*a040*/  FMUL.FTZ R118, R118, R150 ;  /* 0x0000009676767220 */ /* 0x000fe20000410000 */
[----:B------:R-:W-:Y:S01]  /*a050*/  BSSY B0, `(.L_x_725) ;  /* 0x00000b8000007945 */ /* 0x000fe20003800000 */
[----:B------:R2:W-:Y:S01]  /*a060*/  STS [R82+0x1094], R83 ;  /* 0x0010945352007388 */ /* 0x0005e20000000800 */
[----:B------:R-:W-:Y:S01]  /*a070*/  FFMA.FTZ R104, R28, R117, R104 ;  /* 0x000000751c687223 */ /* 0x000fe20000010068 */
[----:B------:R-:W-:-:S03]  /*a080*/  FMUL.FTZ R118, R25, R118 ;  /* 0x0000007619767220 */ /* 0x000fc60000410000 */
[----:B------:R-:W-:Y:S01]  /*a090*/  FFMA.FTZ R87, R27, R116, R104 ;  /* 0x000000741b577223 */ /* 0x000fe20000010068 */
[----:B-1----:R-:W-:Y:S01]  /*a0a0*/  FMUL.FTZ R81, R137, UR44 ;  /* 0x0000002c89517c20 */ /* 0x002fe20008410000 */
[----:B------:R-:W-:Y:S01]  /*a0b0*/  FFMA.FTZ R137, R74, -R58, R137 ;  /* 0x8000003a4a897223 */ /* 0x000fe20000010089 */
[----:B0-----:R-:W-:Y:S01]  /*a0c0*/  FFMA.FTZ R94, R103, R94, R134 ;  /* 0x0000005e675e7223 */ /* 0x001fe20000010086 */
[----:B--2---:R-:W-:Y:S01]  /*a0d0*/  IADD3 R82, R86, 0x2, RZ ;  /* 0x0000000256527810 */ /* 0x004fe20007ffe0ff */
[----:B------:R-:W-:Y:S01]  /*a0e0*/  FMUL.FTZ R81, R38, R81 ;  /* 0x0000005126517220 */ /* 0x000fe20000410000 */
[----:B------:R-:W-:Y:S01]  /*a0f0*/  FFMA.FTZ R87, R26, R119, R87 ;  /* 0x000000771a577223 */ /* 0x000fe20000010057 */
[----:B------:R-:W-:Y:S01]  /*a100*/  FFMA.FTZ R100, R100, R94, R135 ;  /* 0x0000005e64647223 */ /* 0x000fe20000010087 */
[----:B------:R-:W-:Y:S01]  /*a110*/  LEA.HI.SX32 R82, R82, R86, 0x1b ;  /* 0x0000005652527211 */ /* 0x000fe200078fdaff */
[C---:B------:R-:W-:Y:S01]  /*a120*/  FMUL.FTZ R83, R94.reuse, UR59 ;  /* 0x0000003b5e537c20 */ /* 0x040fe20008410000 */
[----:B------:R-:W-:Y:S01]  /*a130*/  FMUL.FTZ R84, R94, R45 ;  /* 0x0000002d5e547220 */ /* 0x000fe20000410000 */
[----:B------:R-:W-:Y:S01]  /*a140*/  FFMA.FTZ R99, R99, R100, R132 ;  /* 0x0000006463637223 */ /* 0x000fe20000010084 */
[----:B------:R-:W-:Y:S01]  /*a150*/  LEA R82, R82, R44, 0x2 ;  /* 0x0000002c52527211 */ /* 0x000fe200078e10ff */
[----:B------:R-:W-:Y:S01]  /*a160*/  FMUL.FTZ R83, R88, R83 ;  /* 0x0000005358537220 */ /* 0x000fe20000410000 */
[----:B------:R-:W-:Y:S01]  /*a170*/  FADD.FTZ R18, R84, R18 ;  /* 0x0000001254127221 */ /* 0x000fe20000010000 */
[----:B------:R-:W-:Y:S01]  /*a180*/  FFMA.FTZ R98, R98, R99, R133 ;  /* 0x0000006362627223 */ /* 0x000fe20000010085 */
[----:B------:R-:W-:Y:S01]  /*a190*/  FMUL.FTZ R88, R84, R88 ;  /* 0x0000005854587220 */ /* 0x000fe20000410000 */
[----:B------:R0:W-:Y:S01]  /*a1a0*/  STS [R82+0x1098], R81 ;  /* 0x0010985152007388 */ /* 0x0001e20000000800 */
[----:B------:R-:W-:Y:S01]  /*a1b0*/  FFMA.FTZ R102, R102, R94, R83 ;  /* 0x0000005e66667223 */ /* 0x000fe20000010053 */
[----:B------:R-:W-:Y:S01]  /*a1c0*/  FFMA.FTZ R97, R97, R98, R130 ;  /* 0x0000006261617223 */ /* 0x000fe20000010082 */
[----:B------:R-:W-:Y:S01]  /*a1d0*/  FFMA.FTZ R83, R101, -R46, R149 ;  /* 0x8000002e65537223 */ /* 0x000fe20000010095 */
[----:B------:R-:W-:Y:S01]  /*a1e0*/  FMUL.FTZ R84, R100, UR59 ;  /* 0x0000003b64547c20 */ /* 0x000fe20008410000 */
[----:B------:R-:W-:Y:S01]  /*a1f0*/  FMUL.FTZ R112, R98, UR59 ;  /* 0x0000003b62707c20 */ /* 0x000fe20008410000 */
[----:B------:R-:W-:Y:S01]  /*a200*/  FFMA.FTZ R96, R96, R97, R131 ;  /* 0x0000006160607223 */ /* 0x000fe20000010083 */
[----:B------:R-:W-:Y:S01]  /*a210*/  FMUL.FTZ R111, R97, UR59 ;  /* 0x0000003b616f7c20 */ /* 0x000fe20008410000 */
[----:B------:R-:W-:Y:S01]  /*a220*/  FMUL.FTZ R84, R83, R84 ;  /* 0x0000005453547220 */ /* 0x000fe20000410000 */
[----:B------:R-:W-:Y:S01]  /*a230*/  FMUL.FTZ R119, R99, UR59 ;  /* 0x0000003b63777c20 */ /* 0x000fe20008410000 */
[----:B------:R-:W-:Y:S01]  /*a240*/  FFMA.FTZ R95, R95, R96, R128 ;  /* 0x000000605f5f7223 */ /* 0x000fe20000010080 */
[----:B0-----:R-:W-:Y:S01]  /*a250*/  FMUL.FTZ R82, R138, UR44 ;  /* 0x0000002c8a527c20 */ /* 0x001fe20008410000 */
[----:B------:R-:W-:Y:S01]  /*a260*/  FMUL.FTZ R81, R140, UR44 ;  /* 0x0000002c8c517c20 */ /* 0x000fe20008410000 */
[----:B------:R-:W-:Y:S01]  /*a270*/  FFMA.FTZ R138, R73, -R57, R138 ;  /* 0x80000039498a7223 */ /* 0x000fe2000001008a */
[----:B------:R-:W-:Y:S01]  /*a280*/  FFMA.FTZ R43, R43, R95, R129 ;  /* 0x0000005f2b2b7223 */ /* 0x000fe20000010081 */
[----:B------:R-:W-:Y:S01]  /*a290*/  FMUL.FTZ R82, R37, R82 ;  /* 0x0000005225527220 */ /* 0x000fe20000410000 */
[----:B------:R-:W-:Y:S01]  /*a2a0*/  FMUL.FTZ R81, R35, R81 ;  /* 0x0000005123517220 */ /* 0x000fe20000410000 */
[----:B------:R-:W-:Y:S01]  /*a2b0*/  FFMA.FTZ R101, R101, R100, R84 ;  /* 0x0000006465657223 */ /* 0x000fe20000010054 */
[----:B------:R-:W-:Y:S01]  /*a2c0*/  FFMA.FTZ R71, R71, R43, R126 ;  /* 0x0000002b47477223 */ /* 0x000fe2000001007e */
[----:B------:R-:W-:Y:S01]  /*a2d0*/  FMUL.FTZ R84, R144, UR44 ;  /* 0x0000002c90547c20 */ /* 0x000fe20008410000 */
[----:B------:R0:W-:Y:S01]  /*a2e0*/  STS [R85+0x109c], R82 ;  /* 0x00109c5255007388 */ /* 0x0001e20000000800 */
[----:B------:R-:W-:Y:S01]  /*a2f0*/  FFMA.FTZ R140, R70, -R55, R140 ;  /* 0x80000037468c7223 */ /* 0x000fe2000001008c */
[----:B------:R-:W-:Y:S01]  /*a300*/  FFMA.FTZ R77, R77, R71, R127 ;  /* 0x000000474d4d7223 */ /* 0x000fe2000001007f */
[----:B------:R-:W-:Y:S01]  /*a310*/  FMUL.FTZ R84, R31, R84 ;  /* 0x000000541f547220 */ /* 0x000fe20000410000 */
[----:B------:R1:W-:Y:S01]  /*a320*/  STS [R80+0x10a4], R81 ;  /* 0x0010a45150007388 */ /* 0x0003e20000000800 */
[----:B------:R-:W-:Y:S01]  /*a330*/  FFMA.FTZ R144, R66, -R51, R144 ;  /* 0x8000003342907223 */ /* 0x000fe20000010090 */
[----:B------:R-:W-:Y:S01]  /*a340*/  FFMA.FTZ R124, R78, R77, R124 ;  /* 0x0000004d4e7c7223 */ /* 0x000fe2000001007c */
[----:B------:R-:W-:Y:S01]  /*a350*/  FMUL.FTZ R78, R147, UR44 ;  /* 0x0000002c934e7c20 */ /* 0x000fe20008410000 */
[----:B------:R2:W-:Y:S01]  /*a360*/  STS [R80+0x10a0], R89 ;  /* 0x0010a05950007388 */ /* 0x0005e20000000800 */
[----:B------:R-:W-:Y:S01]  /*a370*/  FMUL.FTZ R107, R77, UR59 ;  /* 0x0000003b4d6b7c20 */ /* 0x000fe20008410000 */
[----:B------:R-:W-:Y:S01]  /*a380*/  FFMA.FTZ R125, R79, R124, R125 ;  /* 0x0000007c4f7d7223 */ /* 0x000fe2000001007d */
[----:B------:R-:W-:Y:S01]  /*a390*/  FMUL.FTZ R79, R148, UR44 ;  /* 0x0000002c944f7c20 */ /* 0x000fe20008410000 */
[----:B0-----:R-:W-:Y:S01]  /*a3a0*/  FMUL.FTZ R82, R143, UR44 ;  /* 0x0000002c8f527c20 */ /* 0x001fe20008410000 */
[----:B------:R-:W-:Y:S01]  /*a3b0*/  FMUL.FTZ R78, R28, R78 ;  /* 0x0000004e1c4e7220 */ /* 0x000fe20000410000 */
[----:B------:R-:W-:Y:S01]  /*a3c0*/  FFMA.FTZ R90, R90, R125, R122 ;  /* 0x0000007d5a5a7223 */ /* 0x000fe2000001007a */
[----:B-1----:R-:W-:Y:S01]  /*a3d0*/  FMUL.FTZ R81, R142, UR44 ;  /* 0x0000002c8e517c20 */ /* 0x002fe20008410000 */
[----:B------:R-:W-:Y:S01]  /*a3e0*/  FMUL.FTZ R79, R27, R79 ;  /* 0x0000004f1b4f7220 */ /* 0x000fe20000410000 */
[----:B------:R-:W-:Y:S01]  /*a3f0*/  FMUL.FTZ R82, R32, R82 ;  /* 0x0000005220527220 */ /* 0x000fe20000410000 */
[----:B------:R-:W-:Y:S01]  /*a400*/  FFMA.FTZ R91, R91, R90, R123 ;  /* 0x0000005a5b5b7223 */ /* 0x000fe2000001007b */
[----:B------:R-:W-:Y:S01]  /*a410*/  FMUL.FTZ R81, R33, R81 ;  /* 0x0000005121517220 */ /* 0x000fe20000410000 */
[----:B------:R-:W-:Y:S01]  /*a420*/  FMUL.FTZ R104, R90, R57 ;  /* 0x000000395a687220 */ /* 0x000fe20000410000 */
[----:B------:R0:W-:Y:S01]  /*a430*/  STS [R80+0x10c4], R79 ;  /* 0x0010c44f50007388 */ /* 0x0001e20000000800 */
[----:B------:R-:W-:Y:S01]  /*a440*/  FFMA.FTZ R92, R92, R91, R120 ;  /* 0x0000005b5c5c7223 */ /* 0x000fe20000010078 */
[----:B------:R-:W-:Y:S01]  /*a450*/  FMUL.FTZ R103, R91, R58 ;  /* 0x0000003a5b677220 */ /* 0x000fe20000410000 */
[----:B------:R-:W-:Y:S01]  /*a460*/  FMUL.FTZ R105, R125, R56 ;  /* 0x000000387d697220 */ /* 0x000fe20000410000 */
[----:B------:R1:W-:Y:S01]  /*a470*/  STS [R80+0x10ac], R81 ;  /* 0x0010ac5150007388 */ /* 0x0003e20000000800 */
[----:B------:R-:W-:Y:S01]  /*a480*/  FFMA.FTZ R93, R93, R92, R121 ;  /* 0x0000005c5d5d7223 */ /* 0x000fe20000010079 */
[----:B------:R-:W-:Y:S01]  /*a490*/  FMUL.FTZ R94, R92, R59 ;  /* 0x0000003b5c5e7220 */ /* 0x000fe20000410000 */
[----:B------:R-:W-:Y:S01]  /*a4a0*/  FMUL.FTZ R85, R141, UR44 ;  /* 0x0000002c8d557c20 */ /* 0x000fe20008410000 */
[----:B------:R3:W-:Y:S01]  /*a4b0*/  STS [R80+0x10b0], R82 ;  /* 0x0010b05250007388 */ /* 0x0007e20000000800 */
[----:B--2---:R-:W-:Y:S01]  /*a4c0*/  FMUL.FTZ R89, R93, R60 ;  /* 0x0000003c5d597220 */ /* 0x004fe20000410000 */
[----:B------:R-:W-:Y:S01]  /*a4d0*/  FFMA.FTZ R142, R68, -R53, R142 ;  /* 0x80000035448e7223 */ /* 0x000fe2000001008e */
[----:B------:R-:W-:Y:S01]  /*a4e0*/  FMUL.FTZ R85, R34, R85 ;  /* 0x0000005522557220 */ /* 0x000fe20000410000 */
[----:B------:R2:W-:Y:S01]  /*a4f0*/  STS [R80+0x10c0], R78 ;  /* 0x0010c04e50007388 */ /* 0x0005e20000000800 */
[----:B0-----:R-:W-:Y:S01]  /*a500*/  FFMA.FTZ R79, R89, R151, RZ ;  /* 0x00000097594f7223 */ /* 0x001fe200000100ff */
[----:B-1----:R-:W-:Y:S01]  /*a510*/  FMUL.FTZ R81, R145, UR44 ;  /* 0x0000002c91517c20 */ /* 0x002fe20008410000 */
[----:B------:R-:W-:Y:S01]  /*a520*/  FFMA.FTZ R143, R67, -R52, R143 ;  /* 0x80000034438f7223 */ /* 0x000fe2000001008f */
[----:B------:R-:W-:Y:S01]  /*a530*/  STS [R80+0x10a8], R85 ;  /* 0x0010a85550007388 */ /* 0x000fe20000000800 */
[----:B------:R-:W-:Y:S01]  /*a540*/  FFMA.FTZ R79, R94, R136, R79 ;  /* 0x000000885e4f7223 */ /* 0x000fe2000001004f */
[----:B------:R-:W-:Y:S01]  /*a550*/  FMUL.FTZ R81, R30, R81 ;  /* 0x000000511e517220 */ /* 0x000fe20000410000 */
[----:B---3--:R-:W-:Y:S01]  /*a560*/  FMUL.FTZ R82, R146, UR44 ;  /* 0x0000002c92527c20 */ /* 0x008fe20008410000 */
[----:B------:R0:W-:Y:S01]  /*a570*/  STS [R80+0x10b4], R84 ;  /* 0x0010b45450007388 */ /* 0x0001e20000000800 */
[----:B------:R-:W-:Y:S01]  /*a580*/  FFMA.FTZ R79, R103, R137, R79 ;  /* 0x00000089674f7223 */ /* 0x000fe2000001004f */
[----:B--2---:R-:W-:Y:S01]  /*a590*/  FMUL.FTZ R78, R150, UR44 ;  /* 0x0000002c964e7c20 */ /* 0x004fe20008410000 */
[----:B------:R-:W-:Y:S01]  /*a5a0*/  FMUL.FTZ R82, R29, R82 ;  /* 0x000000521d527220 */ /* 0x000fe20000410000 */
[----:B------:R1:W-:Y:S01]  /*a5b0*/  STS [R80+0x10b8], R81 ;  /* 0x0010b85150007388 */ /* 0x0003e20000000800 */
[----:B------:R-:W-:Y:S01]  /*a5c0*/  FFMA.FTZ R79, R104, R138, R79 ;  /* 0x0000008a684f7223 */ /* 0x000fe2000001004f */
[----:B------:R-:W-:Y:S01]  /*a5d0*/  FMUL.FTZ R78, R25, R78 ;  /* 0x0000004e194e7220 */ /* 0x000fe20000410000 */
[----:B------:R-:W-:Y:S01]  /*a5e0*/  FFMA.FTZ R145, R63, -R50, R145 ;  /* 0x800000323f917223 */ /* 0x000fe20000010091 */
[----:B------:R2:W-:Y:S01]  /*a5f0*/  STS [R80+0x10bc], R82 ;  /* 0x0010bc5250007388 */ /* 0x0005e20000000800 */
[----:B------:R-:W-:Y:S01]  /*a600*/  FFMA.FTZ R79, R105, R139, R79 ;  /* 0x0000008b694f7223 */ /* 0x000fe2000001004f */
[----:B0-----:R-:W-:Y:S01]  /*a610*/  FMUL.FTZ R84, R43, R52 ;  /* 0x000000342b547220 */ /* 0x001fe20000410000 */
[----:B------:R-:W-:Y:S01]  /*a620*/  FFMA.FTZ R146, R42, -R49, R146 ;  /* 0x800000312a927223 */ /* 0x000fe20000010092 */
[----:B------:R0:W-:Y:S01]  /*a630*/  STS [R80+0x10cc], R78 ;  /* 0x0010cc4e50007388 */ /* 0x0001e20000000800 */
[----:B------:R-:W-:Y:S01]  /*a640*/  FFMA.FTZ R147, R41, -R48, R147 ;  /* 0x8000003029937223 */ /* 0x000fe20000010093 */
[----:B-1----:R-:W-:Y:S01]  /*a650*/  FMUL.FTZ R81, R149, UR44 ;  /* 0x0000002c95517c20 */ /* 0x002fe20008410000 */
[----:B------:R-:W-:Y:S01]  /*a660*/  FADD.FTZ R157, R84, R157 ;  /* 0x0000009d549d7221 */ /* 0x000fe20000010000 */
[----:B------:R-:W-:Y:S01]  /*a670*/  ULDC.64 UR44, c[0x0][0x370] ;  /* 0x0000dc00002c7ab9 */ /* 0x000fe20000000a00 */
[----:B------:R-:W-:Y:S01]  /*a680*/  FFMA.FTZ R148, R40, -R47, R148 ;  /* 0x8000002f28947223 */ /* 0x000fe20000010094 */
[----:B------:R-:W-:Y:S01]  /*a690*/  FMUL.FTZ R81, R26, R81 ;  /* 0x000000511a517220 */ /* 0x000fe20000410000 */
[----:B--2---:R-:W-:Y:S01]  /*a6a0*/  FFMA.FTZ R82, R69, -R54, R141 ;  /* 0x8000003645527223 */ /* 0x004fe2000001008d */
[----:B------:R-:W-:Y:S01]  /*a6b0*/  UIMAD UR60, UR48, UR44, URZ ;  /* 0x0000002c303c72a4 */ /* 0x000fe2000f8e023f */
[----:B------:R-:W-:Y:S01]  /*a6c0*/  FMUL.FTZ R120, R100, R46 ;  /* 0x0000002e64787220 */ /* 0x000fe20000410000 */
[----:B0-----:R-:W-:Y:S01]  /*a6d0*/  FMUL.FTZ R78, R77, R54 ;  /* 0x000000364d4e7220 */ /* 0x001fe20000410000 */
[----:B------:R0:W-:Y:S01]  /*a6e0*/  STS [R80+0x10c8], R81 ;  /* 0x0010c85150007388 */ /* 0x0001e20000000800 */
[----:B------:R-:W-:Y:S01]  /*a6f0*/  FMUL.FTZ R107, R82, R107 ;  /* 0x0000006b526b7220 */ /* 0x000fe20000410000 */
[----:B------:R-:W-:Y:S01]  /*a700*/  UIMAD UR45, UR49, UR45, UR60 ;  /* 0x0000002d312d72a4 */ /* 0x000fe2000f8e023c */
[----:B------:R-:W-:Y:S01]  /*a710*/  FADD.FTZ R159, R78, R159 ;  /* 0x0000009f4e9f7221 */ /* 0x000fe20000010000 */
[----:B------:R-:W-:Y:S01]  /*a720*/  FADD.FTZ R19, R120, R19 ;  /* 0x0000001378137221 */ /* 0x000fe20000010000 */
[----:B------:R-:W-:Y:S01]  /*a730*/  FMUL.FTZ R106, R71, UR59 ;  /* 0x0000003b476a7c20 */ /* 0x000fe20008410000 */
[----:B------:R-:W-:Y:S01]  /*a740*/  FMUL.FTZ R109, R43, UR59 ;  /* 0x0000003b2b6d7c20 */ /* 0x000fe20008410000 */
[----:B------:R-:W-:Y:S01]  /*a750*/  FMUL.FTZ R108, R95, UR59 ;  /* 0x0000003b5f6c7c20 */ /* 0x000fe20008410000 */
[----:B------:R-:W-:Y:S01]  /*a760*/  FMUL.FTZ R110, R96, UR59 ;  /* 0x0000003b606e7c20 */ /* 0x000fe20008410000 */
[----:B------:R-:W-:Y:S01]  /*a770*/  FADD.FTZ R87, R87, R118 ;  /* 0x0000007657577221 */ /* 0x000fe20000010000 */
[----:B0-----:R-:W-:Y:S01]  /*a780*/  FMUL.FTZ R81, R124, R55 ;  /* 0x000000377c517220 */ /* 0x001fe20000410000 */
[----:B------:R-:W-:Y:S01]  /*a790*/  FMUL.FTZ R80, R71, R53 ;  /* 0x0000003547507220 */ /* 0x000fe20000410000 */
[----:B------:R-:W-:Y:S01]  /*a7a0*/  FMUL.FTZ R106, R142, R106 ;  /* 0x0000006a8e6a7220 */ /* 0x000fe20000410000 */
[----:B------:R-:W-:Y:S01]  /*a7b0*/  FMUL.FTZ R109, R143, R109 ;  /* 0x0000006d8f6d7220 */ /* 0x000fe20000410000 */
[C---:B------:R-:W-:Y:S01]  /*a7c0*/  FFMA.FTZ R79, R81.reuse, R140, R79 ;  /* 0x0000008c514f7223 */ /* 0x040fe2000001004f */
[----:B------:R-:W-:Y:S01]  /*a7d0*/  FADD.FTZ R158, R80, R158 ;  /* 0x0000009e509e7221 */ /* 0x000fe20000010000 */
[----:B------:R-:W-:Y:S01]  /*a7e0*/  FADD.FTZ R160, R81, R160 ;  /* 0x000000a051a07221 */ /* 0x000fe20000010000 */
[----:B------:R-:W-:Y:S01]  /*a7f0*/  FMUL.FTZ R81, R96, R50 ;  /* 0x0000003260517220 */ /* 0x000fe20000410000 */
[----:B------:R-:W-:Y:S01]  /*a800*/  FFMA.FTZ R82, R78, R82, R79 ;  /* 0x000000524e527223 */ /* 0x000fe2000001004f */
[----:B------:R-:W-:Y:S01]  /*a810*/  FMUL.FTZ R108, R144, R108 ;  /* 0x0000006c906c7220 */ /* 0x000fe20000410000 */
[----:B------:R-:W0:Y:S01]  /*a820*/  LDC.64 R78, c[0x0][0x368] ;  /* 0x0000da00ff4e7b82 */ /* 0x000e220000000a00 */
[----:B------:R-:W-:Y:S01]  /*a830*/  FADD.FTZ R23, R81, R23 ;  /* 0x0000001751177221 */ /* 0x000fe20000010000 */
[----:B------:R-:W-:Y:S01]  /*a840*/  FFMA.FTZ R80, R80, R142, R82 ;  /* 0x0000008e50507223 */ /* 0x000fe20000010052 */
[----:B------:R-:W-:Y:S01]  /*a850*/  FMUL.FTZ R82, R95, R51 ;  /* 0x000000335f527220 */ /* 0x000fe20000410000 */
[----:B------:R-:W-:Y:S01]  /*a860*/  FMUL.FTZ R110, R145, R110 ;  /* 0x0000006e916e7220 */ /* 0x000fe20000410000 */
[----:B------:R-:W-:Y:S01]  /*a870*/  FMUL.FTZ R111, R146, R111 ;  /* 0x0000006f926f7220 */ /* 0x000fe20000410000 */
[----:B------:R-:W-:Y:S01]  /*a880*/  FFMA.FTZ R80, R84, R143, R80 ;  /* 0x0000008f54507223 */ /* 0x000fe20000010050 */
[----:B------:R-:W-:Y:S01]  /*a890*/  FADD.FTZ R24, R82, R24 ;  /* 0x0000001852187221 */ /* 0x000fe20000010000 */
[----:B------:R-:W-:Y:S01]  /*a8a0*/  FMUL.FTZ R112, R147, R112 ;  /* 0x0000007093707220 */ /* 0x000fe20000410000 */
[----:B------:R-:W-:Y:S01]  /*a8b0*/  FMUL.FTZ R119, R148, R119 ;  /* 0x0000007794777220 */ /* 0x000fe20000410000 */
[----:B------:R-:W-:Y:S01]  /*a8c0*/  FFMA.FTZ R82, R82, R144, R80 ;  /* 0x0000009052527223 */ /* 0x000fe20000010050 */
[----:B------:R-:W-:Y:S01]  /*a8d0*/  FMUL.FTZ R80, R97, R49 ;  /* 0x0000003161507220 */ /* 0x000fe20000410000 */
[----:B------:R-:W-:Y:S01]  /*a8e0*/  FMUL.FTZ R117, R124, UR59 ;  /* 0x0000003b7c757c20 */ /* 0x000fe20008410000 */
[----:B------:R-:W-:Y:S01]  /*a8f0*/  FMUL.FTZ R118, R125, UR59 ;  /* 0x0000003b7d767c20 */ /* 0x000fe20008410000 */
[----:B------:R-:W-:Y:S01]  /*a900*/  FFMA.FTZ R82, R81, R145, R82 ;  /* 0x0000009151527223 */ /* 0x000fe20000010052 */
[----:B------:R-:W-:Y:S01]  /*a910*/  HFMA2.MMA R81, -RZ, RZ, 0, 0 ;  /* 0x00000000ff517435 */ /* 0x000fe200000001ff */
[----:B------:R-:W-:Y:S01]  /*a920*/  FADD.FTZ R22, R80, R22 ;  /* 0x0000001650167221 */ /* 0x000fe20000010000 */
[----:B------:R-:W-:Y:S01]  /*a930*/  FMUL.FTZ R113, R90, UR59 ;  /* 0x0000003b5a717c20 */ /* 0x000fe20008410000 */
[----:B------:R-:W-:Y:S01]  /*a940*/  FFMA.FTZ R82, R80, R146, R82 ;  /* 0x0000009250527223 */ /* 0x000fe20000010052 */
[----:B------:R-:W-:Y:S01]  /*a950*/  MOV R80, R62 ;  /* 0x0000003e00507202 */ /* 0x000fe20000000f00 */
[----:B------:R-:W-:Y:S01]  /*a960*/  FMUL.FTZ R114, R91, UR59 ;  /* 0x0000003b5b727c20 */ /* 0x000fe20008410000 */
[----:B------:R-:W-:Y:S01]  /*a970*/  FMUL.FTZ R115, R92, UR59 ;  /* 0x0000003b5c737c20 */ /* 0x000fe20008410000 */
[----:B------:R-:W-:Y:S01]  /*a980*/  FMUL.FTZ R116, R93, UR59 ;  /* 0x0000003b5d747c20 */ /* 0x000fe20008410000 */
[----:B0-----:R-:W-:-:S02]  /*a990*/  IMAD R84, R78, UR50, RZ ;  /* 0x000000324e547c24 */ /* 0x001fc4000f8e02ff */
[----:B------:R-:W-:-:S04]  /*a9a0*/  IMAD.WIDE.U32 R80, R78, UR51, R80 ;  /* 0x000000334e507c25 */ /* 0x000fc8000f8e0050 */
[----:B------:R-:W-:Y:S01]  /*a9b0*/  FMUL.FTZ R78, R98, R48 ;  /* 0x00000030624e7220 */ /* 0x000fe20000410000 */
[----:B------:R-:W-:-:S03]  /*a9c0*/  IMAD R79, R79, UR51, R84 ;  /* 0x000000334f4f7c24 */ /* 0x000fc6000f8e0254 */
[C---:B------:R-:W-:Y:S01]  /*a9d0*/  FADD.FTZ R21, R78.reuse, R21 ;  /* 0x000000154e157221 */ /* 0x040fe20000010000 */
[----:B------:R-:W-:Y:S01]  /*a9e0*/  MOV R84, UR44 ;  /* 0x0000002c00547c02 */ /* 0x000fe20008000f00 */
[----:B------:R-:W-:Y:S01]  /*a9f0*/  UMOV UR44, UR58 ;  /* 0x0000003a002c7c82 */ /* 0x000fe20008000000 */
[----:B------:R-:W-:Y:S01]  /*aa00*/  IADD3 R79, R81, R79, RZ ;  /* 0x0000004f514f7210 */ /* 0x000fe20007ffe0ff */
[----:B------:R-:W-:Y:S01]  /*aa10*/  FFMA.FTZ R81, R78, R147, R82 ;  /* 0x000000934e517223 */ /* 0x000fe20000010052 */
[----:B------:R-:W-:Y:S01]  /*aa20*/  MOV R78, R80 ;  /* 0x00000050004e7202 */ /* 0x000fe20000000f00 */
[----:B------:R-:W-:Y:S01]  /*aa30*/  FMUL.FTZ R80, R99, R47 ;  /* 0x0000002f63507220 */ /* 0x000fe20000410000 */
[----:B------:R-:W-:-:S03]  /*aa40*/  MOV R100, UR44 ;  /* 0x0000002c00647c02 */ /* 0x000fc60008000f00 */
[----:B------:R-:W-:-:S04]  /*aa50*/  IMAD.WIDE.U32 R78, R84, UR49, R78 ;  /* 0x00000031544e7c25 */ /* 0x000fc8000f8e004e */
[C---:B------:R-:W-:Y:S01]  /*aa60*/  FADD.FTZ R20, R80.reuse, R20 ;  /* 0x0000001450147221 */ /* 0x040fe20000010000 */
[----:B------:R-:W-:Y:S01]  /*aa70*/  FFMA.FTZ R81, R80, R148, R81 ;  /* 0x0000009450517223 */ /* 0x000fe20000010051 */
[----:B------:R-:W-:Y:S02]  /*aa80*/  IADD3 R100, R100, -UR14, -R62 ;  /* 0x8000000e64647c10 */ /* 0x000fe4000fffe83e */
[----:B------:R-:W-:Y:S01]  /*aa90*/  IADD3 R79, R79, UR45, RZ ;  /* 0x0000002d4f4f7c10 */ /* 0x000fe2000fffe0ff */
[----:B------:R-:W-:Y:S01]  /*aaa0*/  FFMA.FTZ R120, R120, R83, R81 ;  /* 0x0000005378787223 */ /* 0x000fe20000010051 */
[----:B------:R-:W-:Y:S01]  /*aab0*/  BAR.SYNC.DEFER_BLOCKING 0x0 ;  /* 0x0000000000007b1d */ /* 0x000fe20000010000 */
[C---:B------:R-:W-:Y:S02]  /*aac0*/  IADD3 R82, P0, R78.reuse, UR14, RZ ;  /* 0x0000000e4e527c10 */ /* 0x040fe4000ff1e0ff */
[----:B------:R-:W-:Y:S02]  /*aad0*/  LEA R80, P1, R78, UR34, 0x2 ;  /* 0x000000224e507c11 */ /* 0x000fe4000f8210ff */
[----:B------:R-:W-:-:S02]  /*aae0*/  IADD3.X R83, R79, UR12, RZ, P0, !PT ;  /* 0x0000000c4f537c10 */ /* 0x000fc400087fe4ff */
[----:B------:R-:W-:Y:S02]  /*aaf0*/  LEA.HI.X R81, R78, UR35, R79, 0x2, P1 ;  /* 0x000000234e517c11 */ /* 0x000fe400088f144f */
[----:B------:R-:W0:Y:S01]  /*ab00*/  LDC.64 R78, c[0x0][0x380] ;  /* 0x0000e000ff4e7b82 */ /* 0x000e220000000a00 */
[----:B------:R-:W-:-:S13]  /*ab10*/  ISETP.GE.AND P0, PT, R100, 0x1, PT ;  /* 0x000000016400780c */ /* 0x000fda0003f06270 */
[----:B------:R-:W-:Y:S05]  /*ab20*/  @!P0 BRA `(.L_x_726) ;  /* 0x0000000000288947 */ /* 0x000fea0003800000 */
[C---:B0-----:R-:W-:Y:S02]  /*ab30*/  IMAD R84, R78.reuse, UR56, RZ ;  /* 0x000000384e547c24 */ /* 0x041fe4000f8e02ff */
        /* <DEDUP_REMOVED lines=9> */
.L_x_726:
[----:B------:R-:W-:Y:S05]  /*abd0*/  BSYNC B0 ;  /* 0x0000000000007941 */ /* 0x000fea0003800000 */
.L_x_725:
[----:B-1----:R-:W-:Y:S01]  /*abe0*/  IADD3 R85, R62, 0x80, RZ ;  /* 0x000000803e557810 */ /* 0x002fe20007ffe0ff */
[----:B------:R-:W-:Y:S01]  /*abf0*/  USHF.L.U64.HI UR45, UR8, 0x2, UR9 ;  /* 0x00000002082d7899 */ /* 0x000fe20008010209 */
[----:B------:R-:W-:Y:S01]  /*ac00*/  MOV R82, UR11 ;  /* 0x0000000b00527c02 */ /* 0x000fe20008000f00 */
[----:B------:R-:W-:Y:S01]  /*ac10*/  IMAD.U32 R84, RZ, RZ, UR10 ;  /* 0x0000000aff547e24 */ /* 0x000fe2000f8e00ff */
[----:B------:R-:W-:Y:S01]  /*ac20*/  LEA.HI.SX32 R85, R85, R62, 0x1b ;  /* 0x0000003e55557211 */ /* 0x000fe200078fdaff */
[----:B------:R-:W-:Y:S01]  /*ac30*/  FFMA.FTZ R119, R40, R99, R119 ;  /* 0x0000006328777223 */ /* 0x000fe20000010077 */
[----:B------:R-:W-:Y:S01]  /*ac40*/  MOV R83, UR11 ;  /* 0x0000000b00537c02 */ /* 0x000fe20008000f00 */
[----:B0-----:R-:W-:Y:S01]  /*ac50*/  IMAD R40, R78, UR45, RZ ;  /* 0x0000002d4e287c24 */ /* 0x001fe2000f8e02ff */
[----:B------:R-:W-:Y:S01]  /*ac60*/  LEA R85, R85, R44, 0x2 ;  /* 0x0000002c55557211 */ /* 0x000fe200078e10ff */
[----:B------:R-:W-:Y:S01]  /*ac70*/  UIADD3 UR45, UR4, -UR53, URZ ;  /* 0x80000035042d7290 */ /* 0x000fe2000fffe03f */
[----:B------:R-:W-:Y:S01]  /*ac80*/  LEA R82, P0, R82, R80, 0x2 ;  /* 0x0000005052527211 */ /* 0x000fe200078010ff */
[----:B------:R-:W-:Y:S01]  /*ac90*/  USHF.L.U32 UR56, UR8, 0x2, URZ ;  /* 0x0000000208387899 */ /* 0x000fe2000800063f */
[----:B------:R-:W-:Y:S01]  /*aca0*/  IADD3 R99, R62, 0x180, RZ ;  /* 0x000001803e637810 */ /* 0x000fe20007ffe0ff */
[----:B------:R-:W-:Y:S01]  /*acb0*/  UIMAD UR45, UR45, -0x800, URZ ;  /* 0xfffff8002d2d78a4 */ /* 0x000fe2000f8e023f */
[----:B------:R-:W0:Y:S01]  /*acc0*/  LDS R85, [R85+0x1290] ;  /* 0x0012900055557984 */ /* 0x000e220000000800 */
[----:B------:R-:W-:Y:S01]  /*acd0*/  LEA.HI.X R83, R83, R81, R84, 0x2, P0 ;  /* 0x0000005153537211 */ /* 0x000fe200000f1454 */
[----:B------:R-:W-:Y:S01]  /*ace0*/  BSSY B0, `(.L_x_727) ;  /* 0x0000012000007945 */ /* 0x000fe20003800000 */
[----:B------:R-:W-:Y:S01]  /*acf0*/  ISETP.GE.AND P0, PT, R100, 0x81, PT ;  /* 0x000000816400780c */ /* 0x000fe20003f06270 */
[----:B------:R-:W-:Y:S01]  /*ad00*/  IMAD R79, R79, UR56, R40 ;  /* 0x000000384f4f7c24 */ /* 0x000fe2000f8e0228 */
[----:B------:R-:W-:Y:S01]  /*ad10*/  IADD3 R84, R62, 0x100, RZ ;  /* 0x000001003e547810 */ /* 0x000fe20007ffe0ff */
[----:B------:R-:W-:-:S04]  /*ad20*/  IMAD.WIDE.U32 R82, R78, UR56, R82 ;  /* 0x000000384e527c25 */ /* 0x000fc8000f8e0052 */
[----:B------:R-:W-:Y:S01]  /*ad30*/  FADD.FTZ R88, R120, R88 ;  /* 0x0000005878587221 */ /* 0x000fe20000010000 */
[----:B------:R-:W-:Y:S02]  /*ad40*/  ISETP.GE.AND P1, PT, R100, 0x101, PT ;  /* 0x000001016400780c */ /* 0x000fe40003f26270 */
[-C--:B------:R-:W-:Y:S02]  /*ad50*/  LEA.HI.SX32 R40, R84, R62.reuse, 0x1b ;  /* 0x0000003e54287211 */ /* 0x080fe400078fdaff */
[----:B------:R-:W-:Y:S02]  /*ad60*/  MOV R84, UR45 ;  /* 0x0000002d00547c02 */ /* 0x000fe40008000f00 */
[----:B------:R-:W-:Y:S02]  /*ad70*/  IADD3 R83, R79, R83, RZ ;  /* 0x000000534f537210 */ /* 0x000fe40007ffe0ff */
[----:B------:R-:W-:Y:S01]  /*ad80*/  ISETP.GE.AND P2, PT, R100, 0x181, PT ;  /* 0x000001816400780c */ /* 0x000fe20003f46270 */
[----:B------:R-:W-:Y:S01]  /*ad90*/  IMAD.WIDE R80, R84, 0x4, R80 ;  /* 0x0000000454507825 */ /* 0x000fe200078e0250 */
[----:B------:R-:W-:-:S02]  /*ada0*/  LEA.HI.SX32 R84, R99, R62, 0x1b ;  /* 0x0000003e63547211 */ /* 0x000fc400078fdaff */
[----:B------:R-:W-:Y:S01]  /*adb0*/  LEA R40, R40, R44, 0x2 ;  /* 0x0000002c28287211 */ /* 0x000fe200078e10ff */
[----:B------:R-:W-:Y:S08]  /*adc0*/  @!P0 BRA `(.L_x_728) ;  /* 0x00000000000c8947 */ /* 0x000ff00003800000 */
[----:B------:R-:W-:-:S05]  /*add0*/  IMAD.WIDE.U32 R80, R78, UR56, R80 ;  /* 0x000000384e507c25 */ /* 0x000fca000f8e0050 */
[----:B------:R-:W-:-:S05]  /*ade0*/  IADD3 R81, R81, R79, RZ ;  /* 0x0000004f51517210 */ /* 0x000fca0007ffe0ff */
[----:B0-----:R1:W-:Y:S02]  /*adf0*/  REDG.E.ADD.F32.FTZ.RN.STRONG.GPU desc[UR22][R80.64+-0x1e00], R85 ;  /* 0xffe20055500079a6 */ /* 0x0013e4000c10f396 */
.L_x_728:
[----:B------:R-:W-:Y:S05]  /*ae00*/  BSYNC B0 ;  /* 0x0000000000007941 */ /* 0x000fea0003800000 */
.L_x_727:
[----:B------:R-:W2:Y:S01]  /*ae10*/  LDS R40, [R40+0x1490] ;  /* 0x0014900028287984 */ /* 0x000ea20000000800 */
[----:B------:R-:W-:Y:S01]  /*ae20*/  BSSY B0, `(.L_x_729) ;  /* 0x0000004000007945 */ /* 0x000fe20003800000 */
[----:B------:R-:W-:-:S03]  /*ae30*/  LEA R84, R84, R44, 0x2 ;  /* 0x0000002c54547211 */ /* 0x000fc600078e10ff */
[----:B------:R-:W-:Y:S05]  /*ae40*/  @!P1 BRA `(.L_x_730) ;  /* 0x0000000000049947 */ /* 0x000fea0003800000 */
[----:B--2---:R3:W-:Y:S02]  /*ae50*/  REDG.E.ADD.F32.FTZ.RN.STRONG.GPU desc[UR22][R82.64+-0x1c00], R40 ;  /* 0xffe40028520079a6 */ /* 0x0047e4000c10f396 */
.L_x_730:
[----:B------:R-:W-:Y:S05]  /*ae60*/  BSYNC B0 ;  /* 0x0000000000007941 */ /* 0x000fea0003800000 */
.L_x_729:
[----:B------:R-:W4:Y:S01]  /*ae70*/  LDS R84, [R84+0x1690] ;  /* 0x0016900054547984 */ /* 0x000f220000000800 */
[----:B------:R-:W-:Y:S01]  /*ae80*/  BSSY B0, `(.L_x_731) ;  /* 0x0000004000007945 */ /* 0x000fe20003800000 */
[----:B--23--:R-:W-:-:S03]  /*ae90*/  IADD3 R40, R62, 0x280, RZ ;  /* 0x000002803e287810 */ /* 0x00cfc60007ffe0ff */
[----:B------:R-:W-:Y:S05]  /*aea0*/  @!P2 BRA `(.L_x_732) ;  /* 0x000000000004a947 */ /* 0x000fea0003800000 */
[----:B----4-:R2:W-:Y:S02]  /*aeb0*/  REDG.E.ADD.F32.FTZ.RN.STRONG.GPU desc[UR22][R82.64+-0x1a00], R84 ;  /* 0xffe60054520079a6 */ /* 0x0105e4000c10f396 */
.L_x_732:
[----:B------:R-:W-:Y:S05]  /*aec0*/  BSYNC B0 ;  /* 0x0000000000007941 */ /* 0x000fea0003800000 */
.L_x_731:
[----:B------:R-:W-:Y:S01]  /*aed0*/  IADD3 R78, R62, 0x200, RZ ;  /* 0x000002003e4e7810 */ /* 0x000fe20007ffe0ff */
[----:B------:R-:W-:Y:S01]  /*aee0*/  BSSY B0, `(.L_x_733) ;  /* 0x0000011000007945 */ /* 0x000fe20003800000 */
[----:B------:R-:W-:Y:S01]  /*aef0*/  ISETP.GE.AND P5, PT, R100, 0x201, PT ;  /* 0x000002016400780c */ /* 0x000fe20003fa6270 */
[----:B-1----:R-:W-:Y:S01]  /*af00*/  VIADD R80, R62, 0x380 ;  /* 0x000003803e507836 */ /* 0x002fe20000000000 */
[----:B------:R-:W-:Y:S02]  /*af10*/  LEA.HI.SX32 R79, R78, R62, 0x1b ;  /* 0x0000003e4e4f7211 */ /* 0x000fe400078fdaff */
[----:B------:R-:W-:Y:S02]  /*af20*/  IADD3 R78, R62, 0x300, RZ ;  /* 0x000003003e4e7810 */ /* 0x000fe40007ffe0ff */
[----:B------:R-:W-:Y:S02]  /*af30*/  LEA R79, R79, R44, 0x2 ;  /* 0x0000002c4f4f7211 */ /* 0x000fe400078e10ff */
[----:B------:R-:W-:-:S02]  /*af40*/  LEA.HI.SX32 R40, R40, R62, 0x1b ;  /* 0x0000003e28287211 */ /* 0x000fc400078fdaff */
[----:B------:R-:W-:Y:S02]  /*af50*/  LEA.HI.SX32 R78, R78, R62, 0x1b ;  /* 0x0000003e4e4e7211 */ /* 0x000fe400078fdaff */
[----:B------:R-:W1:Y:S01]  /*af60*/  LDS R79, [R79+0x1890] ;  /* 0x001890004f4f7984 */ /* 0x000e620000000800 */
[----:B------:R-:W-:Y:S02]  /*af70*/  LEA R40, R40, R44, 0x2 ;  /* 0x0000002c28287211 */ /* 0x000fe400078e10ff */
[C---:B------:R-:W-:Y:S02]  /*af80*/  ISETP.GE.AND P0, PT, R100.reuse, 0x281, PT ;  /* 0x000002816400780c */ /* 0x040fe40003f06270 */
[C---:B------:R-:W-:Y:S02]  /*af90*/  ISETP.GE.AND P1, PT, R100.reuse, 0x301, PT ;  /* 0x000003016400780c */ /* 0x040fe40003f26270 */
[C---:B------:R-:W-:Y:S02]  /*afa0*/  ISETP.GE.AND P2, PT, R100.reuse, 0x381, PT ;  /* 0x000003816400780c */ /* 0x040fe40003f46270 */
[----:B------:R-:W-:-:S02]  /*afb0*/  ISETP.GE.AND P3, PT, R100, 0x401, PT ;  /* 0x000004016400780c */ /* 0x000fc40003f66270 */
[----:B------:R-:W-:Y:S01]  /*afc0*/  ISETP.GE.AND P4, PT, R100, 0x481, PT ;  /* 0x000004816400780c */ /* 0x000fe20003f86270 */
[----:B------:R-:W-:-:S12]  /*afd0*/  @!P5 BRA `(.L_x_734) ;  /* 0x000000000004d947 */ /* 0x000fd80003800000 */
[----:B-1----:R3:W-:Y:S02]  /*afe0*/  REDG.E.ADD.F32.FTZ.RN.STRONG.GPU desc[UR22][R82.64+-0x1800], R79 ;  /* 0xffe8004f520079a6 */ /* 0x0027e4000c10f396 */
.L_x_734:
[----:B------:R-:W-:Y:S05]  /*aff0*/  BSYNC B0 ;  /* 0x0000000000007941 */ /* 0x000fea0003800000 */
.L_x_733:
[----:B------:R-:W0:Y:S01]  /*b000*/  LDS R40, [R40+0x1a90] ;  /* 0x001a900028287984 */ /* 0x000e220000000800 */
[----:B------:R-:W-:Y:S01]  /*b010*/  BSSY B0, `(.L_x_735) ;  /* 0x0000006000007945 */ /* 0x000fe20003800000 */
[----:B------:R-:W-:Y:S02]  /*b020*/  IADD3 R81, R62, 0x400, RZ ;  /* 0x000004003e517810 */ /* 0x000fe40007ffe0ff */
[----:B-1-3--:R-:W-:Y:S02]  /*b030*/  LEA.HI.SX32 R79, R80, R62, 0x1b ;  /* 0x0000003e504f7211 */ /* 0x00afe400078fdaff */
[----:B------:R-:W-:Y:S01]  /*b040*/  LEA R78, R78, R44, 0x2 ;  /* 0x0000002c4e4e7211 */ /* 0x000fe200078e10ff */
[----:B------:R-:W-:Y:S06]  /*b050*/  @!P0 BRA `(.L_x_736) ;  /* 0x0000000000048947 */ /* 0x000fec0003800000 */
[----:B0-----:R1:W-:Y:S02]  /*b060*/  REDG.E.ADD.F32.FTZ.RN.STRONG.GPU desc[UR22][R82.64+-0x1600], R40 ;  /* 0xffea0028520079a6 */ /* 0x0013e4000c10f396 */
.L_x_736:
[----:B------:R-:W-:Y:S05]  /*b070*/  BSYNC B0 ;  /* 0x0000000000007941 */ /* 0x000fea0003800000 */
.L_x_735:
[----:B------:R-:W3:Y:S01]  /*b080*/  LDS R78, [R78+0x1c90] ;  /* 0x001c90004e4e7984 */ /* 0x000ee20000000800 */
[----:B------:R-:W-:Y:S01]  /*b090*/  BSSY B0, `(.L_x_737) ;  /* 0x0000006000007945 */ /* 0x000fe20003800000 */
[----:B------:R-:W-:Y:S02]  /*b0a0*/  IADD3 R80, R62, 0x480, RZ ;  /* 0x000004803e507810 */ /* 0x000fe40007ffe0ff */
[----:B01----:R-:W-:Y:S02]  /*b0b0*/  LEA.HI.SX32 R40, R81, R62, 0x1b ;  /* 0x0000003e51287211 */ /* 0x003fe400078fdaff */
[----:B------:R-:W-:Y:S01]  /*b0c0*/  LEA R79, R79, R44, 0x2 ;  /* 0x0000002c4f4f7211 */ /* 0x000fe200078e10ff */
[----:B------:R-:W-:Y:S06]  /*b0d0*/  @!P1 BRA `(.L_x_738) ;  /* 0x0000000000049947 */ /* 0x000fec0003800000 */
[----:B---3--:R0:W-:Y:S02]  /*b0e0*/  REDG.E.ADD.F32.FTZ.RN.STRONG.GPU desc[UR22][R82.64+-0x1400], R78 ;  /* 0xffec004e520079a6 */ /* 0x0081e4000c10f396 */
.L_x_738:
[----:B------:R-:W-:Y:S05]  /*b0f0*/  BSYNC B0 ;  /* 0x0000000000007941 */ /* 0x000fea0003800000 */
.L_x_737:
[----:B------:R-:W1:Y:S01]  /*b100*/  LDS R79, [R79+0x1e90] ;  /* 0x001e90004f4f7984 */ /* 0x000e620000000800 */
[----:B------:R-:W-:Y:S01]  /*b110*/  BSSY B0, `(.L_x_739) ;  /* 0x0000005000007945 */ /* 0x000fe20003800000 */
[----:B0--3--:R-:W-:Y:S02]  /*b120*/  LEA.HI.SX32 R78, R80, R62, 0x1b ;  /* 0x0000003e504e7211 */ /* 0x009fe400078fdaff */
[----:B------:R-:W-:Y:S01]  /*b130*/  LEA R40, R40, R44, 0x2 ;  /* 0x0000002c28287211 */ /* 0x000fe200078e10ff */
[----:B------:R-:W-:Y:S06]  /*b140*/  @!P2 BRA `(.L_x_740) ;  /* 0x000000000004a947 */ /* 0x000fec0003800000 */
[----:B-1----:R0:W-:Y:S02]  /*b150*/  REDG.E.ADD.F32.FTZ.RN.STRONG.GPU desc[UR22][R82.64+-0x1200], R79 ;  /* 0xffee004f520079a6 */ /* 0x0021e4000c10f396 */
.L_x_740:
[----:B------:R-:W-:Y:S05]  /*b160*/  BSYNC B0 ;  /* 0x0000000000007941 */ /* 0x000fea0003800000 */
.L_x_739:
[----:B------:R-:W3:Y:S01]  /*b170*/  LDS R40, [R40+0x2090] ;  /* 0x0020900028287984 */ /* 0x000ee20000000800 */
[----:B------:R-:W-:Y:S01]  /*b180*/  BSSY B0, `(.L_x_741) ;  /* 0x0000004000007945 */ /* 0x000fe20003800000 */
[----:B------:R-:W-:-:S03]  /*b190*/  LEA R78, R78, R44, 0x2 ;  /* 0x0000002c4e4e7211 */ /* 0x000fc600078e10ff */
[----:B------:R-:W-:Y:S05]  /*b1a0*/  @!P3 BRA `(.L_x_742) ;  /* 0x000000000004b947 */ /* 0x000fea0003800000 */
[----:B---3--:R3:W-:Y:S02]  /*b1b0*/  REDG.E.ADD.F32.FTZ.RN.STRONG.GPU desc[UR22][R82.64+-0x1000], R40 ;  /* 0xfff00028520079a6 */ /* 0x0087e4000c10f396 */
.L_x_742:
[----:B------:R-:W-:Y:S05]  /*b1c0*/  BSYNC B0 ;  /* 0x0000000000007941 */ /* 0x000fea0003800000 */
.L_x_741:
[----:B------:R-:W2:Y:S01]  /*b1d0*/  LDS R78, [R78+0x2290] ;  /* 0x002290004e4e7984 */ /* 0x000ea20000000800 */
[----:B------:R-:W-:Y:S01]  /*b1e0*/  BSSY B0, `(.L_x_743) ;  /* 0x0000005000007945 */ /* 0x000fe20003800000 */
[C---:B---3--:R-:W-:Y:S02]  /*b1f0*/  IADD3 R40, R62.reuse, 0x500, RZ ;  /* 0x000005003e287810 */ /* 0x048fe40007ffe0ff */
[----:B01----:R-:W-:Y:S01]  /*b200*/  IADD3 R79, R62, 0x580, RZ ;  /* 0x000005803e4f7810 */ /* 0x003fe20007ffe0ff */
[----:B------:R-:W-:Y:S06]  /*b210*/  @!P4 BRA `(.L_x_744) ;  /* 0x000000000004c947 */ /* 0x000fec0003800000 */
[----:B--2---:R0:W-:Y:S02]  /*b220*/  REDG.E.ADD.F32.FTZ.RN.STRONG.GPU desc[UR22][R82.64+-0xe00], R78 ;  /* 0xfff2004e520079a6 */ /* 0x0041e4000c10f396 */
.L_x_744:
[----:B------:R-:W-:Y:S05]  /*b230*/  BSYNC B0 ;  /* 0x0000000000007941 */ /* 0x000fea0003800000 */
.L_x_743:
[-C--:B0-2---:R-:W-:Y:S01]  /*b240*/  LEA.HI.SX32 R78, R40, R62.reuse, 0x1b ;  /* 0x0000003e284e7211 */ /* 0x085fe200078fdaff */
[----:B------:R-:W-:Y:S01]  /*b250*/  BSSY B0, `(.L_x_745) ;  /* 0x0000010000007945 */ /* 0x000fe20003800000 */
[----:B------:R-:W-:Y:S02]  /*b260*/  ISETP.GE.AND P5, PT, R100, 0x501, PT ;  /* 0x000005016400780c */ /* 0x000fe40003fa6270 */
[----:B------:R-:W-:Y:S01]  /*b270*/  IADD3 R80, R62, 0x600, RZ ;  /* 0x000006003e507810 */ /* 0x000fe20007ffe0ff */
[----:B------:R-:W-:Y:S01]  /*b280*/  IMAD R78, R78, 0x4, R44 ;  /* 0x000000044e4e7824 */ /* 0x000fe200078e022c */
[-C--:B------:R-:W-:Y:S02]  /*b290*/  LEA.HI.SX32 R79, R79, R62.reuse, 0x1b ;  /* 0x0000003e4f4f7211 */ /* 0x080fe400078fdaff */
[----:B----4-:R-:W-:Y:S02]  /*b2a0*/  IADD3 R84, R62, 0x680, RZ ;  /* 0x000006803e547810 */ /* 0x010fe40007ffe0ff */
[----:B------:R-:W-:Y:S01]  /*b2b0*/  LEA.HI.SX32 R40, R80, R62, 0x1b ;  /* 0x0000003e50287211 */ /* 0x000fe200078fdaff */
[----:B------:R-:W0:Y:S01]  /*b2c0*/  LDS R78, [R78+0x2490] ;  /* 0x002490004e4e7984 */ /* 0x000e220000000800 */
[----:B------:R-:W-:-:S02]  /*b2d0*/  LEA R79, R79, R44, 0x2 ;  /* 0x0000002c4f4f7211 */ /* 0x000fc400078e10ff */
[C---:B------:R-:W-:Y:S02]  /*b2e0*/  ISETP.GE.AND P0, PT, R100.reuse, 0x581, PT ;  /* 0x000005816400780c */ /* 0x040fe40003f06270 */
[C---:B------:R-:W-:Y:S02]  /*b2f0*/  ISETP.GE.AND P1, PT, R100.reuse, 0x601, PT ;  /* 0x000006016400780c */ /* 0x040fe40003f26270 */
[C---:B------:R-:W-:Y:S02]  /*b300*/  ISETP.GE.AND P2, PT, R100.reuse, 0x681, PT ;  /* 0x000006816400780c */ /* 0x040fe40003f46270 */
[C---:B------:R-:W-:Y:S02]  /*b310*/  ISETP.GE.AND P3, PT, R100.reuse, 0x701, PT ;  /* 0x000007016400780c */ /* 0x040fe40003f66270 */
[----:B------:R-:W-:Y:S01]  /*b320*/  ISETP.GE.AND P4, PT, R100, 0x781, PT ;  /* 0x000007816400780c */ /* 0x000fe20003f86270 */
[----:B------:R-:W-:-:S12]  /*b330*/  @!P5 BRA `(.L_x_746) ;  /* 0x000000000004d947 */ /* 0x000fd80003800000 */
[----:B0-----:R1:W-:Y:S02]  /*b340*/  REDG.E.ADD.F32.FTZ.RN.STRONG.GPU desc[UR22][R82.64+-0xc00], R78 ;  /* 0xfff4004e520079a6 */ /* 0x0013e4000c10f396 */
.L_x_746:
[----:B------:R-:W-:Y:S05]  /*b350*/  BSYNC B0 ;  /* 0x0000000000007941 */ /* 0x000fea0003800000 */
.L_x_745:
[----:B------:R-:W2:Y:S01]  /*b360*/  LDS R79, [R79+0x2690] ;  /* 0x002690004f4f7984 */ /* 0x000ea20000000800 */
[----:B------:R-:W-:Y:S01]  /*b370*/  BSSY B0, `(.L_x_747) ;  /* 0x0000006000007945 */ /* 0x000fe20003800000 */
[----:B------:R-:W-:Y:S02]  /*b380*/  IADD3 R81, R62, 0x700, RZ ;  /* 0x000007003e517810 */ /* 0x000fe40007ffe0ff */
[----:B01----:R-:W-:Y:S02]  /*b390*/  LEA.HI.SX32 R78, R84, R62, 0x1b ;  /* 0x0000003e544e7211 */ /* 0x003fe400078fdaff */
[----:B------:R-:W-:Y:S01]  /*b3a0*/  LEA R40, R40, R44, 0x2 ;  /* 0x0000002c28287211 */ /* 0x000fe200078e10ff */
[----:B------:R-:W-:Y:S06]  /*b3b0*/  @!P0 BRA `(.L_x_748) ;  /* 0x0000000000048947 */ /* 0x000fec0003800000 */
[----:B--2---:R0:W-:Y:S02]  /*b3c0*/  REDG.E.ADD.F32.FTZ.RN.STRONG.GPU desc[UR22][R82.64+-0xa00], R79 ;  /* 0xfff6004f520079a6 */ /* 0x0041e4000c10f396 */
.L_x_748:
[----:B------:R-:W-:Y:S05]  /*b3d0*/  BSYNC B0 ;  /* 0x0000000000007941 */ /* 0x000fea0003800000 */
.L_x_747:
[----:B------:R-:W1:Y:S01]  /*b3e0*/  LDS R40, [R40+0x2890] ;  /* 0x0028900028287984 */ /* 0x000e620000000800 */
[----:B------:R-:W-:Y:S01]  /*b3f0*/  BSSY B0, `(.L_x_749) ;  /* 0x0000006000007945 */ /* 0x000fe20003800000 */
[----:B------:R-:W-:Y:S02]  /*b400*/  IADD3 R80, R62, 0x780, RZ ;  /* 0x000007803e507810 */ /* 0x000fe40007ffe0ff */
[----:B0-2---:R-:W-:Y:S02]  /*b410*/  LEA.HI.SX32 R79, R81, R62, 0x1b ;  /* 0x0000003e514f7211 */ /* 0x005fe400078fdaff */
[----:B------:R-:W-:Y:S01]  /*b420*/  LEA R78, R78, R44, 0x2 ;  /* 0x0000002c4e4e7211 */ /* 0x000fe200078e10ff */
[----:B------:R-:W-:Y:S06]  /*b430*/  @!P1 BRA `(.L_x_750) ;  /* 0x0000000000049947 */ /* 0x000fec0003800000 */
[----:B-1----:R0:W-:Y:S02]  /*b440*/  REDG.E.ADD.F32.FTZ.RN.STRONG.GPU desc[UR22][R82.64+-0x800], R40 ;  /* 0xfff80028520079a6 */ /* 0x0021e4000c10f396 */
.L_x_750:
[----:B------:R-:W-:Y:S05]  /*b450*/  BSYNC B0 ;  /* 0x0000000000007941 */ /* 0x000fea0003800000 */
.L_x_749:
[----:B------:R-:W2:Y:S01]  /*b460*/  LDS R78, [R78+0x2a90] ;  /* 0x002a90004e4e7984 */ /* 0x000ea20000000800 */
[----:B------:R-:W-:Y:S01]  /*b470*/  BSSY B0, `(.L_x_751) ;  /* 0x0000005000007945 */ /* 0x000fe20003800000 */
[----:B01----:R-:W-:Y:S02]  /*b480*/  LEA.HI.SX32 R40, R80, R62, 0x1b ;  /* 0x0000003e50287211 */ /* 0x003fe400078fdaff */
[----:B------:R-:W-:Y:S01]  /*b490*/  LEA R79, R79, R44, 0x2 ;  /* 0x0000002c4f4f7211 */ /* 0x000fe200078e10ff */
[----:B------:R-:W-:Y:S06]  /*b4a0*/  @!P2 BRA `(.L_x_752) ;  /* 0x000000000004a947 */ /* 0x000fec0003800000 */
[----:B--2---:R0:W-:Y:S02]  /*b4b0*/  REDG.E.ADD.F32.FTZ.RN.STRONG.GPU desc[UR22][R82.64+-0x600], R78 ;  /* 0xfffa004e520079a6 */ /* 0x0041e4000c10f396 */
.L_x_752:
[----:B------:R-:W-:Y:S05]  /*b4c0*/  BSYNC B0 ;  /* 0x0000000000007941 */ /* 0x000fea0003800000 */
.L_x_751:
[----:B------:R-:W1:Y:S01]  /*b4d0*/  LDS R79, [R79+0x2c90] ;  /* 0x002c90004f4f7984 */ /* 0x000e620000000800 */
[----:B------:R-:W-:Y:S01]  /*b4e0*/  BSSY B0, `(.L_x_753) ;  /* 0x0000004000007945 */ /* 0x000fe20003800000 */
[----:B------:R-:W-:-:S03]  /*b4f0*/  LEA R40, R40, R44, 0x2 ;  /* 0x0000002c28287211 */ /* 0x000fc600078e10ff */
[----:B------:R-:W-:Y:S05]  /*b500*/  @!P3 BRA `(.L_x_754) ;  /* 0x000000000004b947 */ /* 0x000fea0003800000 */
[----:B-1----:R3:W-:Y:S02]  /*b510*/  REDG.E.ADD.F32.FTZ.RN.STRONG.GPU desc[UR22][R82.64+-0x400], R79 ;  /* 0xfffc004f520079a6 */ /* 0x0027e4000c10f396 */
.L_x_754:
[----:B------:R-:W-:Y:S05]  /*b520*/  BSYNC B0 ;  /* 0x0000000000007941 */ /* 0x000fea0003800000 */
.L_x_753:
[----:B------:R-:W4:Y:S01]  /*b530*/  LDS R40, [R40+0x2e90] ;  /* 0x002e900028287984 */ /* 0x000f220000000800 */
[----:B------:R-:W-:Y:S04]  /*b540*/  BSSY B0, `(.L_x_755) ;  /* 0x0000003000007945 */ /* 0x000fe80003800000 */
[----:B------:R-:W-:Y:S05]  /*b550*/  @!P4 BRA `(.L_x_756) ;  /* 0x000000000004c947 */ /* 0x000fea0003800000 */
[----:B----4-:R4:W-:Y:S02]  /*b560*/  REDG.E.ADD.F32.FTZ.RN.STRONG.GPU desc[UR22][R82.64+-0x200], R40 ;  /* 0xfffe0028520079a6 */ /* 0x0109e4000c10f396 */
.L_x_756:
[----:B------:R-:W-:Y:S05]  /*b570*/  BSYNC B0 ;  /* 0x0000000000007941 */ /* 0x000fea0003800000 */
.L_x_755:
[----:B0--34-:R-:W3:Y:S04]  /*b580*/  LDL R83, [R1+0xc0] ;  /* 0x0000c00001537983 */ /* 0x019ee80000100800 */
[----:B------:R-:W4:Y:S04]  /*b590*/  LDL.LU R82, [R1] ;  /* 0x0000000001527983 */ /* 0x000f280000300800 */
[----:B------:R-:W5:Y:S04]  /*b5a0*/  LDL.LU R81, [R1+0x4] ;  /* 0x0000040001517983 */ /* 0x000f680000300800 */
[----:B------:R-:W3:Y:S04]  /*b5b0*/  LDL.LU R80, [R1+0x8] ;  /* 0x0000080001507983 */ /* 0x000ee80000300800 */
[----:B-1----:R-:W3:Y:S01]  /*b5c0*/  LDL.LU R79, [R1+0xc] ;  /* 0x00000c00014f7983 */ /* 0x002ee20000300800 */
        /* <DEDUP_REMOVED lines=8> */
[----:B------:R-:W-:-:S13]  /*b650*/  ISETP.GT.AND P0, PT, R84, 0x1d, PT ;  /* 0x0000001d5400780c */ /* 0x000fda0003f04270 */
        /* <DEDUP_REMOVED lines=14> */
[C---:B------:R-:W-:Y:S02]  /*b740*/  ISETP.GT.AND P0, PT, R84.reuse, 0xf, PT ;  /* 0x0000000f5400780c */ /* 0x040fe40003f04270 */
        /* <DEDUP_REMOVED lines=8> */
[----:B------:R-:W-:-:S03]  /*b7d0*/  FMUL.FTZ R151, R151, R116 ;  /* 0x0000007497977220 */ /* 0x000fc60000410000 */
        /* <DEDUP_REMOVED lines=34> */
[----:B-----5:R-:W-:-:S04]  /*ba00*/  FADD.FTZ R81, R103, R81 ;  /* 0x0000005167517221 */ /* 0x020fc80000010000 */
[----:B------:R0:W-:Y:S01]  /*ba10*/  STL [R1], R82 ;  /* 0x0000005201007387 */ /* 0x0001e20000100800 */
[----:B---3--:R-:W-:-:S03]  /*ba20*/  FADD.FTZ R80, R94, R80 ;  /* 0x000000505e507221 */ /* 0x008fc60000010000 */
[----:B------:R0:W-:Y:S01]  /*ba30*/  STL [R1+0x4], R81 ;  /* 0x0000045101007387 */ /* 0x0001e20000100800 */
[----:B------:R-:W-:-:S03]  /*ba40*/  FADD.FTZ R79, R89, R79 ;  /* 0x0000004f594f7221 */ /* 0x000fc60000010000 */
[----:B------:R0:W-:Y:S04]  /*ba50*/  STL [R1+0x8], R80 ;  /* 0x0000085001007387 */ /* 0x0001e80000100800 */
[----:B------:R0:W-:Y:S04]  /*ba60*/  STL [R1+0xc], R79 ;  /* 0x00000c4f01007387 */ /* 0x0001e80000100800 */
[----:B------:R0:W-:Y:S01]  /*ba70*/  @!P1 STS.64 [R83+0x3198], R66 ;  /* 0x0031984253009388 */ /* 0x0001e20000000a00 */
        /* <DEDUP_REMOVED lines=24> */
.L_x_758:
[----:B------:R-:W-:Y:S05]  /*bc00*/  BSYNC B0 ;  /* 0x0000000000007941 */ /* 0x000fea0003800000 */
.L_x_757:
[----:B------:R-:W-:Y:S02]  /*bc10*/  UIADD3 UR7, UR7, 0x1, URZ ;  /* 0x0000000107077890 */ /* 0x000fe4000fffe03f */
[----:B------:R-:W-:Y:S02]  /*bc20*/  UIADD3 UR8, UP1, UR8, 0x1, URZ ;  /* 0x0000000108087890 */ /* 0x000fe4000ff3e03f */
[----:B------:R-:W-:Y:S02]  /*bc30*/  UISETP.GE.AND UP0, UPT, UR7, UR54, UPT ;  /* 0x000000360700728c */ /* 0x000fe4000bf06270 */
[----:B------:R-:W-:-:S04]  /*bc40*/  UIADD3.X UR9, URZ, UR9, URZ, UP1, !UPT ;  /* 0x000000093f097290 */ /* 0x000fc80008ffe43f */
[----:B------:R-:W-:-:S13]  /*bc50*/  PLOP3.LUT P0, PT, PT, PT, UP0, 0x80, 0x0 ;  /* 0x000000000000781c */ /* 0x000fda0003f0f008 */
[----:B------:R-:W-:Y:S05]  /*bc60*/  @!P0 BRA `(.L_x_759) ;  /* 0xffffffbc00908947 */ /* 0x000fea000383ffff */
.L_x_715:
[C---:B------:R-:W-:Y:S01]  /*bc70*/  SHF.L.U32 R78, R62.reuse, 0x4, RZ ;  /* 0x000000043e4e7819 */ /* 0x040fe200000006ff */
[C---:B------:R-:W-:Y:S01]  /*bc80*/  IMAD.SHL.U32 R0, R62.reuse, 0x10, RZ ;  /* 0x000000103e007824 */ /* 0x040fe200078e00ff */
[C---:B------:R-:W-:Y:S01]  /*bc90*/  SHF.L.U32 R76, R62.reuse, 0x4, RZ ;  /* 0x000000043e4c7819 */ /* 0x040fe200000006ff */
[----:B------:R-:W-:Y:S01]  /*bca0*/  BAR.SYNC.DEFER_BLOCKING 0x0 ;  /* 0x0000000000007b1d */ /* 0x000fe20000010000 */
[----:B------:R-:W-:Y:S02]  /*bcb0*/  SHF.L.U32 R74, R62, 0x4, RZ ;  /* 0x000000043e4a7819 */ /* 0x000fe400000006ff */
[----:B------:R-:W-:Y:S02]  /*bcc0*/  LOP3.LUT R78, R78, 0xfffffe00, RZ, 0xc0, !PT ;  /* 0xfffffe004e4e7812 */ /* 0x000fe400078ec0ff */
[----:B------:R-:W-:Y:S01]  /*bcd0*/  LOP3.LUT R76, R76, 0xfffffe00, RZ, 0xc0, !PT ;  /* 0xfffffe004c4c7812 */ /* 0x000fe200078ec0ff */
[----:B------:R-:W-:Y:S01]  /*bce0*/  UIADD3 UR44, -UR14, UR44, URZ ;  /* 0x0000002c0e2c7290 */ /* 0x000fe2000fffe13f */
[----:B------:R-:W-:Y:S01]  /*bcf0*/  LOP3.LUT R74, R74, 0xfffffe00, RZ, 0xc0, !PT ;  /* 0xfffffe004a4a7812 */ /* 0x000fe200078ec0ff */
[----:B------:R-:W2:Y:S01]  /*bd00*/  LDL.LU R63, [R1+0x8] ;  /* 0x00000800013f7983 */ /* 0x000ea20000300800 */
[----:B------:R-:W-:-:S02]  /*bd10*/  LOP3.LUT R37, R0, 0xfffffe00, RZ, 0xc0, !PT ;  /* 0xfffffe0000257812 */ /* 0x000fc400078ec0ff */
[----:B------:R-:W-:Y:S01]  /*bd20*/  SHF.L.U32 R72, R62, 0x4, RZ ;  /* 0x000000043e487819 */ /* 0x000fe200000006ff */
[----:B01----:R-:W3:Y:S01]  /*bd30*/  LDL.LU R66, [R1+0xc] ;  /* 0x00000c0001427983 */ /* 0x003ee20000300800 */
[--C-:B------:R-:W-:Y:S02]  /*bd40*/  LOP3.LUT R78, R78, 0x1f, R62.reuse, 0xf8, !PT ;  /* 0x0000001f4e4e7812 */ /* 0x100fe400078ef83e */
[----:B------:R-:W-:Y:S01]  /*bd50*/  PRMT R39, RZ, 0x7610, R39 ;  /* 0x00007610ff277816 */ /* 0x000fe20000000027 */
[----:B------:R-:W4:Y:S01]  /*bd60*/  LDL.LU R67, [R1] ;  /* 0x0000000001437983 */ /* 0x000f220000300800 */
[----:B------:R-:W-:Y:S02]  /*bd70*/  LOP3.LUT R76, R76, 0x1f, R62, 0xf8, !PT ;  /* 0x0000001f4c4c7812 */ /* 0x000fe400078ef83e */
[----:B------:R-:W-:Y:S01]  /*bd80*/  PRMT R40, RZ, 0x7610, R40 ;  /* 0x00007610ff287816 */ /* 0x000fe20000000028 */
[----:B------:R-:W4:Y:S01]  /*bd90*/  LDL.LU R68, [R1+0x4] ;  /* 0x0000040001447983 */ /* 0x000f220000300800 */
[----:B------:R-:W-:-:S02]  /*bda0*/  LOP3.LUT R74, R74, 0x1f, R62, 0xf8, !PT ;  /* 0x0000001f4a4a7812 */ /* 0x000fc400078ef83e */
[----:B------:R-:W-:Y:S01]  /*bdb0*/  PRMT R41, RZ, 0x7610, R41 ;  /* 0x00007610ff297816 */ /* 0x000fe20000000029 */
[----:B------:R-:W2:Y:S01]  /*bdc0*/  LDL R103, [R1+0x4c] ;  /* 0x00004c0001677983 */ /* 0x000ea20000100800 */
[----:B------:R-:W-:Y:S02]  /*bdd0*/  LOP3.LUT R37, R37, 0x1f, R62, 0xf8, !PT ;  /* 0x0000001f25257812 */ /* 0x000fe400078ef83e */
[----:B------:R-:W-:Y:S01]  /*bde0*/  PRMT R42, RZ, 0x7610, R42 ;  /* 0x00007610ff2a7816 */ /* 0x000fe2000000002a */
[----:B------:R-:W3:Y:S01]  /*bdf0*/  LDL R102, [R1+0x48] ;  /* 0x0000480001667983 */ /* 0x000ee20000100800 */
[----:B------:R-:W-:Y:S02]  /*be00*/  LOP3.LUT R78, R78, 0x20, RZ, 0xfc, !PT ;  /* 0x000000204e4e7812 */ /* 0x000fe400078efcff */
[----:B------:R-:W-:Y:S01]  /*be10*/  PRMT R43, RZ, 0x7610, R43 ;  /* 0x00007610ff2b7816 */ /* 0x000fe2000000002b */
[----:B------:R-:W4:Y:S01]  /*be20*/  LDL R101, [R1+0x44] ;  /* 0x0000440001657983 */ /* 0x000f220000100800 */
[----:B------:R-:W-:-:S02]  /*be30*/  LOP3.LUT R76, R76, 0x40, RZ, 0xfc, !PT ;  /* 0x000000404c4c7812 */ /* 0x000fc400078efcff */
[----:B------:R-:W-:Y:S01]  /*be40*/  PRMT R45, RZ, 0x7610, R45 ;  /* 0x00007610ff2d7816 */ /* 0x000fe2000000002d */
[----:B------:R-:W4:Y:S01]  /*be50*/  LDL R100, [R1+0x40] ;  /* 0x0000400001647983 */ /* 0x000f220000100800 */
[----:B------:R-:W-:Y:S02]  /*be60*/  LOP3.LUT R74, R74, 0x60, RZ, 0xfc, !PT ;  /* 0x000000604a4a7812 */ /* 0x000fe400078efcff */
[----:B------:R-:W-:Y:S01]  /*be70*/  PRMT R46, RZ, 0x7610, R46 ;  /* 0x00007610ff2e7816 */ /* 0x000fe2000000002e */
[----:B------:R-:W4:Y:S01]  /*be80*/  LDL R99, [R1+0x3c] ;  /* 0x00003c0001637983 */ /* 0x000f220000100800 */
[----:B------:R-:W-:Y:S02]  /*be90*/  LOP3.LUT R72, R72, 0xfffffe00, RZ, 0xc0, !PT ;  /* 0xfffffe0048487812 */ /* 0x000fe400078ec0ff */
[----:B------:R-:W-:Y:S01]  /*bea0*/  PRMT R47, RZ, 0x7610, R47 ;  /* 0x00007610ff2f7816 */ /* 0x000fe2000000002f */
[----:B------:R-:W4:Y:S01]  /*beb0*/  LDL R98, [R1+0x38] ;  /* 0x0000380001627983 */ /* 0x000f220000100800 */
[----:B------:R-:W-:-:S02]  /*bec0*/  ISETP.GE.AND P1, PT, R37, UR44, PT ;  /* 0x0000002c25007c0c */ /* 0x000fc4000bf26270 */
[----:B------:R-:W-:Y:S01]  /*bed0*/  PRMT R48, RZ, 0x7610, R48 ;  /* 0x00007610ff307816 */ /* 0x000fe20000000030 */
[----:B------:R-:W4:Y:S01]  /*bee0*/  LDL R97, [R1+0x34] ;  /* 0x0000340001617983 */ /* 0x000f220000100800 */
[----:B------:R-:W-:Y:S02]  /*bef0*/  ISETP.GE.AND P2, PT, R78, UR44, PT ;  /* 0x0000002c4e007c0c */ /* 0x000fe4000bf46270 */
[----:B------:R-:W-:Y:S01]  /*bf00*/  PRMT R49, RZ, 0x7610, R49 ;  /* 0x00007610ff317816 */ /* 0x000fe20000000031 */
[----:B------:R-:W4:Y:S01]  /*bf10*/  LDL R96, [R1+0x30] ;  /* 0x0000300001607983 */ /* 0x000f220000100800 */
[----:B------:R-:W-:Y:S02]  /*bf20*/  ISETP.GE.AND P3, PT, R76, UR44, PT ;  /* 0x0000002c4c007c0c */ /* 0x000fe4000bf66270 */
[----:B------:R-:W-:Y:S01]  /*bf30*/  PRMT R50, RZ, 0x7610, R50 ;  /* 0x00007610ff327816 */ /* 0x000fe20000000032 */
[----:B------:R-:W4:Y:S01]  /*bf40*/  LDL R95, [R1+0x2c] ;  /* 0x00002c00015f7983 */ /* 0x000f220000100800 */
[----:B------:R-:W-:-:S02]  /*bf50*/  ISETP.GE.AND P4, PT, R74, UR44, PT ;  /* 0x0000002c4a007c0c */ /* 0x000fc4000bf86270 */
[----:B------:R-:W-:Y:S01]  /*bf60*/  PRMT R51, RZ, 0x7610, R51 ;  /* 0x00007610ff337816 */ /* 0x000fe20000000033 */
[----:B------:R-:W4:Y:S01]  /*bf70*/  LDL R94, [R1+0x28] ;  /* 0x00002800015e7983 */ /* 0x000f220000100800 */
[----:B------:R-:W-:Y:S02]  /*bf80*/  LOP3.LUT R72, R72, 0x1f, R62, 0xf8, !PT ;  /* 0x0000001f48487812 */ /* 0x000fe400078ef83e */
[----:B------:R-:W-:Y:S01]  /*bf90*/  PRMT R52, RZ, 0x7610, R52 ;  /* 0x00007610ff347816 */ /* 0x000fe20000000034 */
[----:B------:R-:W4:Y:S01]  /*bfa0*/  LDL R93, [R1+0x24] ;  /* 0x00002400015d7983 */ /* 0x000f220000100800 */
[----:B------:R-:W-:Y:S02]  /*bfb0*/  SHF.R.S32.HI R38, RZ, 0x1f, R37 ;  /* 0x0000001fff267819 */ /* 0x000fe40000011425 */
[----:B------:R-:W-:Y:S01]  /*bfc0*/  PRMT R53, RZ, 0x7610, R53 ;  /* 0x00007610ff357816 */ /* 0x000fe20000000035 */
[----:B------:R-:W4:Y:S01]  /*bfd0*/  LDL R92, [R1+0x20] ;  /* 0x00002000015c7983 */ /* 0x000f220000100800 */
[----:B------:R-:W-:-:S02]  /*bfe0*/  LEA R26, P0, R37, UR21, 0x1 ;  /* 0x00000015251a7c11 */ /* 0x000fc4000f8008ff */
[----:B------:R-:W-:Y:S01]  /*bff0*/  PRMT R54, RZ, 0x7610, R54 ;  /* 0x00007610ff367816 */ /* 0x000fe20000000036 */
[----:B------:R-:W4:Y:S01]  /*c000*/  LDL R88, [R1+0x1c] ;  /* 0x00001c0001587983 */ /* 0x000f220000100800 */
[----:B------:R-:W-:Y:S02]  /*c010*/  LOP3.LUT R72, R72, 0x80, RZ, 0xfc, !PT ;  /* 0x0000008048487812 */ /* 0x000fe400078efcff */
[----:B------:R-:W-:Y:S01]  /*c020*/  PRMT R55, RZ, 0x7610, R55 ;  /* 0x00007610ff377816 */ /* 0x000fe20000000037 */
[----:B------:R-:W4:Y:S01]  /*c030*/  LDL R84, [R1+0x18] ;  /* 0x0000180001547983 */ /* 0x000f220000100800 */
[C---:B------:R-:W-:Y:S01]  /*c040*/  LEA.HI.X R27, R37.reuse, UR20, R38, 0x1, P0 ;  /* 0x00000014251b7c11 */ /* 0x040fe200080f0c26 */
[----:B------:R-:W0:Y:S01]  /*c050*/  S2R R69, SR_LANEID ;  /* 0x0000000000457919 */ /* 0x000e220000000000 */
[C---:B------:R-:W-:Y:S02]  /*c060*/  LOP3.LUT R0, R37.reuse, 0xa0, RZ, 0xfc, !PT ;  /* 0x000000a025007812 */ /* 0x040fe400078efcff */
[----:B------:R-:W-:Y:S01]  /*c070*/  LOP3.LUT R86, R86, 0xfffffe00, RZ, 0xc0, !PT ;  /* 0xfffffe0056567812 */ /* 0x000fe200078ec0ff */
[----:B------:R-:W2:Y:S01]  /*c080*/  @!P1 LDG.E.U16 R39, desc[UR22][R26.64] ;  /* 0x000000161a279981 */ /* 0x000ea2000c1e1500 */
[C---:B------:R-:W-:Y:S01]  /*c090*/  LOP3.LUT R25, R37.reuse, 0xc0, RZ, 0xfc, !PT ;  /* 0x000000c025197812 */ /* 0x040fe200078efcff */
[----:B------:R-:W1:Y:S01]  /*c0a0*/  S2UR UR8, SR_CgaCtaId ;  /* 0x00000000000879c3 */ /* 0x000e620000008800 */
[----:B------:R-:W-:Y:S01]  /*c0b0*/  LOP3.LUT R28, R37, 0xe0, RZ, 0xfc, !PT ;  /* 0x000000e0251c7812 */ /* 0x000fe200078efcff */
[----:B------:R-:W3:Y:S01]  /*c0c0*/  @!P2 LDG.E.U16 R40, desc[UR22][R26.64+0x40] ;  /* 0x000040161a28a981 */ /* 0x000ee2000c1e1500 */
[----:B------:R-:W-:-:S02]  /*c0d0*/  ISETP.GE.AND P5, PT, R72, UR44, PT ;  /* 0x0000002c48007c0c */ /* 0x000fc4000bfa6270 */
[----:B------:R-:W-:Y:S01]  /*c0e0*/  F2FP.F16.F32.PACK_AB R160, R160, R161 ;  /* 0x000000a1a0a0723e */ /* 0x000fe200000000ff */
[----:B------:R-:W4:Y:S01]  /*c0f0*/  @!P3 LDG.E.U16 R41, desc[UR22][R26.64+0x80] ;  /* 0x000080161a29b981 */ /* 0x000f22000c1e1500 */
[C---:B------:R-:W-:Y:S02]  /*c100*/  LOP3.LUT R29, R37.reuse, 0x100, RZ, 0xfc, !PT ;  /* 0x00000100251d7812 */ /* 0x040fe400078efcff */
[----:B------:R-:W-:Y:S01]  /*c110*/  F2FP.F16.F32.PACK_AB R158, R158, R159 ;  /* 0x0000009f9e9e723e */ /* 0x000fe200000000ff */
[----:B------:R-:W4:Y:S01]  /*c120*/  @!P4 LDG.E.U16 R42, desc[UR22][R26.64+0xc0] ;  /* 0x0000c0161a2ac981 */ /* 0x000f22000c1e1500 */
[----:B------:R-:W-:Y:S02]  /*c130*/  LOP3.LUT R30, R37, 0x120, RZ, 0xfc, !PT ;  /* 0x00000120251e7812 */ /* 0x000fe400078efcff */
[----:B------:R-:W-:Y:S01]  /*c140*/  F2FP.F16.F32.PACK_AB R24, R24, R157 ;  /* 0x0000009d1818723e */ /* 0x000fe200000000ff */
[----:B------:R-:W4:Y:S01]  /*c150*/  LDL R82, [R1+0x14] ;  /* 0x0000140001527983 */ /* 0x000f220000100800 */
[----:B------:R-:W-:-:S02]  /*c160*/  ISETP.GE.AND P0, PT, R0, UR44, PT ;  /* 0x0000002c00007c0c */ /* 0x000fc4000bf06270 */
[----:B------:R-:W-:Y:S01]  /*c170*/  F2FP.F16.F32.PACK_AB R22, R22, R23 ;  /* 0x000000171616723e */ /* 0x000fe200000000ff */
[----:B------:R-:W4:Y:S01]  /*c180*/  @!P5 LDG.E.U16 R43, desc[UR22][R26.64+0x100] ;  /* 0x000100161a2bd981 */ /* 0x000f22000c1e1500 */
[----:B------:R-:W-:Y:S02]  /*c190*/  ISETP.GE.AND P1, PT, R25, UR44, PT ;  /* 0x0000002c19007c0c */ /* 0x000fe4000bf26270 */
[----:B------:R-:W-:Y:S01]  /*c1a0*/  F2FP.F16.F32.PACK_AB R20, R20, R21 ;  /* 0x000000151414723e */ /* 0x000fe200000000ff */
[----:B------:R-:W4:Y:S01]  /*c1b0*/  LDL R80, [R1+0x10] ;  /* 0x0000100001507983 */ /* 0x000f220000100800 */
[----:B------:R-:W-:Y:S02]  /*c1c0*/  ISETP.GE.AND P2, PT, R28, UR44, PT ;  /* 0x0000002c1c007c0c */ /* 0x000fe4000bf46270 */
[----:B------:R-:W-:Y:S01]  /*c1d0*/  F2FP.F16.F32.PACK_AB R18, R18, R19 ;  /* 0x000000131212723e */ /* 0x000fe200000000ff */
[----:B------:R-:W-:Y:S01]  /*c1e0*/  UMOV UR7, 0x400 ;  /* 0x0000040000077882 */ /* 0x000fe20000000000 */
[----:B------:R-:W-:Y:S01]  /*c1f0*/  ISETP.GE.AND P3, PT, R29, UR44, PT ;  /* 0x0000002c1d007c0c */ /* 0x000fe2000bf66270 */
[----:B------:R-:W4:Y:S01]  /*c200*/  @!P0 LDG.E.U16 R45, desc[UR22][R26.64+0x140] ;  /* 0x000140161a2d8981 */ /* 0x000f22000c1e1500 */
[----:B------:R-:W-:Y:S01]  /*c210*/  ISETP.GE.AND P4, PT, R30, UR44, PT ;  /* 0x0000002c1e007c0c */ /* 0x000fe2000bf86270 */
[----:B------:R-:W-:Y:S01]  /*c220*/  ULDC.64 UR12, c[0x0][0x388] ;  /* 0x0000e200000c7ab9 */ /* 0x000fe20000000a00 */
[C---:B------:R-:W-:Y:S01]  /*c230*/  LOP3.LUT R31, R37.reuse, 0x140, RZ, 0xfc, !PT ;  /* 0x00000140251f7812 */ /* 0x040fe200078efcff */
[----:B------:R-:W4:Y:S01]  /*c240*/  @!P1 LDG.E.U16 R46, desc[UR22][R26.64+0x180] ;  /* 0x000180161a2e9981 */ /* 0x000f22000c1e1500 */
[C---:B------:R-:W-:Y:S01]  /*c250*/  LOP3.LUT R32, R37.reuse, 0x160, RZ, 0xfc, !PT ;  /* 0x0000016025207812 */ /* 0x040fe200078efcff */
[----:B------:R-:W-:Y:S01]  /*c260*/  ULDC.64 UR30, c[0x0][0x3a8] ;  /* 0x0000ea00001e7ab9 */ /* 0x000fe20000000a00 */
[C---:B------:R-:W-:Y:S01]  /*c270*/  LOP3.LUT R33, R37.reuse, 0x180, RZ, 0xfc, !PT ;  /* 0x0000018025217812 */ /* 0x040fe200078efcff */
[----:B------:R-:W4:Y:S01]  /*c280*/  @!P2 LDG.E.U16 R47, desc[UR22][R26.64+0x1c0] ;  /* 0x0001c0161a2fa981 */ /* 0x000f22000c1e1500 */
[----:B------:R-:W-:-:S02]  /*c290*/  LOP3.LUT R34, R37, 0x1a0, RZ, 0xfc, !PT ;  /* 0x000001a025227812 */ /* 0x000fc400078efcff */
[----:B------:R-:W-:Y:S01]  /*c2a0*/  LOP3.LUT R35, R37, 0x1c0, RZ, 0xfc, !PT ;  /* 0x000001c025237812 */ /* 0x000fe200078efcff */
[----:B------:R-:W4:Y:S01]  /*c2b0*/  @!P3 LDG.E.U16 R48, desc[UR22][R26.64+0x200] ;  /* 0x000200161a30b981 */ /* 0x000f22000c1e1500 */
[----:B------:R-:W-:Y:S02]  /*c2c0*/  ISETP.GE.AND P5, PT, R31, UR44, PT ;  /* 0x0000002c1f007c0c */ /* 0x000fe4000bfa6270 */
[----:B------:R-:W-:Y:S01]  /*c2d0*/  LOP3.LUT R36, R37, 0x1e0, RZ, 0xfc, !PT ;  /* 0x000001e025247812 */ /* 0x000fe200078efcff */
[----:B------:R-:W4:Y:S01]  /*c2e0*/  @!P4 LDG.E.U16 R49, desc[UR22][R26.64+0x240] ;  /* 0x000240161a31c981 */ /* 0x000f22000c1e1500 */
[----:B------:R-:W-:Y:S02]  /*c2f0*/  ISETP.GE.AND P0, PT, R32, UR44, PT ;  /* 0x0000002c20007c0c */ /* 0x000fe4000bf06270 */
[----:B------:R-:W-:Y:S02]  /*c300*/  ISETP.GE.AND P1, PT, R33, UR44, PT ;  /* 0x0000002c21007c0c */ /* 0x000fe4000bf26270 */
[----:B------:R-:W-:-:S02]  /*c310*/  ISETP.GE.AND P2, PT, R34, UR44, PT ;  /* 0x0000002c22007c0c */ /* 0x000fc4000bf46270 */
[----:B------:R-:W-:Y:S02]  /*c320*/  ISETP.GE.AND P3, PT, R35, UR44, PT ;  /* 0x0000002c23007c0c */ /* 0x000fe4000bf66270 */
[----:B------:R-:W-:Y:S01]  /*c330*/  ISETP.GE.AND P4, PT, R36, UR44, PT ;  /* 0x0000002c24007c0c */ /* 0x000fe2000bf86270 */
[----:B------:R-:W4:Y:S04]  /*c340*/  @!P5 LDG.E.U16 R50, desc[UR22][R26.64+0x280] ;  /* 0x000280161a32d981 */ /* 0x000f28000c1e1500 */
[----:B------:R-:W4:Y:S04]  /*c350*/  @!P0 LDG.E.U16 R51, desc[UR22][R26.64+0x2c0] ;  /* 0x0002c0161a338981 */ /* 0x000f28000c1e1500 */
[----:B------:R-:W4:Y:S04]  /*c360*/  @!P1 LDG.E.U16 R52, desc[UR22][R26.64+0x300] ;  /* 0x000300161a349981 */ /* 0x000f28000c1e1500 */
[----:B------:R-:W4:Y:S04]  /*c370*/  @!P2 LDG.E.U16 R53, desc[UR22][R26.64+0x340] ;  /* 0x000340161a35a981 */ /* 0x000f28000c1e1500 */
[----:B------:R-:W4:Y:S04]  /*c380*/  @!P3 LDG.E.U16 R54, desc[UR22][R26.64+0x380] ;  /* 0x000380161a36b981 */ /* 0x000f28000c1e1500 */
[----:B------:R-:W4:Y:S01]  /*c390*/  @!P4 LDG.E.U16 R55, desc[UR22][R26.64+0x3c0] ;  /* 0x0003c0161a37c981 */ /* 0x000f22000c1e1500 */
[----:B0-----:R-:W-:-:S03]  /*c3a0*/  LEA R77, R69, R86, 0x4 ;  /* 0x00000056454d7211 */ /* 0x001fc600078e20ff */
        /* <DEDUP_REMOVED lines=17> */
[----:B------:R-:W2:Y:S04]  /*c4c0*/  LDS.U16 R27, [R61+0x2] ;  /* 0x000002003d1b7984 */ /* 0x000ea80000000400 */
[----:B------:R-:W3:Y:S01]  /*c4d0*/  LDS.U16 R40, [R61+0x6] ;  /* 0x000006003d287984 */ /* 0x000ee20000000400 */
[----:B0-----:R-:W-:-:S03]  /*c4e0*/  IADD3 R54, R77, 0x9, RZ ;  /* 0x000000094d367810 */ /* 0x001fc60007ffe0ff */
[----:B------:R-:W0:Y:S01]  /*c4f0*/  LDS.U16 R26, [R61] ;  /* 0x000000003d1a7984 */ /* 0x000e220000000400 */
[----:B------:R-:W-:Y:S02]  /*c500*/  MOV R90, R63 ;  /* 0x0000003f005a7202 */ /* 0x000fe40000000f00 */
[----:B------:R-:W-:Y:S01]  /*c510*/  MOV R89, R66 ;  /* 0x0000004200597202 */ /* 0x000fe20000000f00 */
[----:B------:R-:W-:Y:S04]  /*c520*/  LDS.U16 R39, [R61+0x4] ;  /* 0x000004003d277984 */ /* 0x000fe80000000400 */
[----:B------:R-:W-:Y:S01]  /*c530*/  LDS.U16 R41, [R61+0x10] ;  /* 0x000010003d297984 */ /* 0x000fe20000000400 */
[----:B--2---:R-:W-:-:S05]  /*c540*/  HADD2.F32 R27, -RZ, R27.H0_H0 ;  /* 0x2000001bff1b7230 */ /* 0x004fca0000004100 */
[----:B------:R-:W-:Y:S01]  /*c550*/  FADD.FTZ R45, R27, UR5 ;  /* 0x000000051b2d7e21 */ /* 0x000fe20008010000 */
[----:B---3--:R-:W-:Y:S01]  /*c560*/  HADD2.F32 R40, -RZ, R40.H0_H0 ;  /* 0x20000028ff287230 */ /* 0x008fe20000004100 */
[----:B------:R-:W-:Y:S01]  /*c570*/  LEA.HI.SX32 R65, R54, R77, 0x1b ;  /* 0x0000004d36417211 */ /* 0x000fe200078fdaff */
[----:B0-----:R-:W-:Y:S01]  /*c580*/  HADD2.F32 R26, -RZ, R26.H0_H0 ;  /* 0x2000001aff1a7230 */ /* 0x001fe20000004100 */
[----:B------:R-:W-:Y:S01]  /*c590*/  LDS.U16 R27, [R61+0xa] ;  /* 0x00000a003d1b7984 */ /* 0x000fe20000000400 */
[C---:B------:R-:W-:Y:S01]  /*c5a0*/  FSETP.GTU.FTZ.AND P5, PT, R45.reuse, 20, PT ;  /* 0x41a000002d00780b */ /* 0x040fe20003fbc000 */
[----:B------:R-:W-:Y:S02]  /*c5b0*/  FADD.FTZ R47, R40, UR5 ;  /* 0x00000005282f7e21 */ /* 0x000fe40008010000 */
[----:B------:R-:W0:Y:S10]  /*c5c0*/  LDS.U16 R40, [R61+0xe] ;  /* 0x00000e003d287984 */ /* 0x000e340000000400 */
[----:B------:R-:W-:-:S06]  /*c5d0*/  @!P5 FMUL.FTZ R45, R45, -1.4426950216293334961 ;  /* 0xbfb8aa3b2d2dd820 */ /* 0x000fcc0000410000 */
[----:B------:R-:W2:Y:S02]  /*c5e0*/  @!P5 MUFU.EX2 R45, R45 ;  /* 0x0000002d002dd308 */ /* 0x000ea40000000800 */
[----:B--2---:R-:W-:-:S06]  /*c5f0*/  @!P5 FADD.FTZ R45, R45, 1 ;  /* 0x3f8000002d2dd421 */ /* 0x004fcc0000010000 */
[----:B------:R-:W2:Y:S01]  /*c600*/  @!P5 MUFU.RCP R48, R45 ;  /* 0x0000002d0030d308 */ /* 0x000ea20000001000 */
[----:B0-----:R-:W-:-:S05]  /*c610*/  HADD2.F32 R40, -RZ, R40.H0_H0 ;  /* 0x20000028ff287230 */ /* 0x001fca0000004100 */
[----:B------:R-:W-:Y:S01]  /*c620*/  FADD.FTZ R40, R40, UR5 ;  /* 0x0000000528287e21 */ /* 0x000fe20008010000 */
[----:B--2---:R-:W-:-:S04]  /*c630*/  @!P5 FMUL.FTZ R3, R3, R48 ;  /* 0x000000300303d220 */ /* 0x004fc80000410000 */
[----:B------:R-:W-:-:S13]  /*c640*/  FSETP.GTU.FTZ.AND P5, PT, R40, 20, PT ;  /* 0x41a000002800780b */ /* 0x000fda0003fbc000 */
[----:B------:R-:W-:-:S06]  /*c650*/  @!P5 FMUL.FTZ R40, R40, -1.4426950216293334961 ;  /* 0xbfb8aa3b2828d820 */ /* 0x000fcc0000410000 */
[----:B------:R-:W0:Y:S02]  /*c660*/  @!P5 MUFU.EX2 R40, R40 ;  /* 0x000000280028d308 */ /* 0x000e240000000800 */
[----:B0-----:R-:W-:-:S06]  /*c670*/  @!P5 FADD.FTZ R40, R40, 1 ;  /* 0x3f8000002828d421 */ /* 0x001fcc0000010000 */
[----:B------:R-:W0:Y:S02]  /*c680*/  @!P5 MUFU.RCP R54, R40 ;  /* 0x000000280036d308 */ /* 0x000e240000001000 */
[----:B0-----:R-:W-:Y:S01]  /*c690*/  @!P5 FMUL.FTZ R9, R9, R54 ;  /* 0x000000360909d220 */ /* 0x001fe20000410000 */
[----:B------:R-:W-:Y:S02]  /*c6a0*/  F2FP.F16.F32.PACK_AB R54, R90, R89 ;  /* 0x000000595a36723e */ /* 0x000fe400000000ff */
[----:B------:R0:W5:Y:S01]  /*c6b0*/  LDL.64 R90, [R1+0xc8] ;  /* 0x0000c800015a7983 */ /* 0x0001620000100a00 */
[----:B------:R-:W-:Y:S01]  /*c6c0*/  FADD.FTZ R42, R26, UR5 ;  /* 0x000000051a2a7e21 */ /* 0x000fe20008010000 */
[----:B------:R-:W-:Y:S01]  /*c6d0*/  FSETP.GTU.FTZ.AND P1, PT, R47, 20, PT ;  /* 0x41a000002f00780b */ /* 0x000fe20003f3c000 */
[----:B------:R-:W-:Y:S01]  /*c6e0*/  HADD2.F32 R39, -RZ, R39.H0_H0 ;  /* 0x20000027ff277230 */ /* 0x000fe20000004100 */
[----:B------:R-:W-:Y:S02]  /*c6f0*/  LDS.U16 R26, [R61+0x8] ;  /* 0x000008003d1a7984 */ /* 0x000fe40000000400 */
[----:B------:R-:W-:-:S02]  /*c700*/  FSETP.GTU.FTZ.AND P4, PT, R42, 20, PT ;  /* 0x41a000002a00780b */ /* 0x000fc40003f9c000 */
[----:B------:R-:W-:Y:S02]  /*c710*/  FADD.FTZ R46, R39, UR5 ;  /* 0x00000005272e7e21 */ /* 0x000fe40008010000 */
[----:B------:R-:W-:Y:S09]  /*c720*/  LDS.U16 R39, [R61+0xc] ;  /* 0x00000c003d277984 */ /* 0x000ff20000000400 */
[----:B------:R-:W-:-:S04]  /*c730*/  @!P4 FMUL.FTZ R42, R42, -1.4426950216293334961 ;  /* 0xbfb8aa3b2a2ac820 */ /* 0x000fc80000410000 */
[----:B------:R2:W-:Y:S01]  /*c740*/  @!P4 MUFU.EX2 R43, R42 ;  /* 0x0000002a002bc308 */ /* 0x0005e20000000800 */
[----:B------:R-:W-:Y:S01]  /*c750*/  @!P1 FMUL.FTZ R47, R47, -1.4426950216293334961 ;  /* 0xbfb8aa3b2f2f9820 */ /* 0x000fe20000410000 */
[----:B--2---:R-:W2:Y:S01]  /*c760*/  LDS.U16 R42, [R61+0x12] ;  /* 0x000012003d2a7984 */ /* 0x004ea20000000400 */
[----:B------:R-:W-:-:S05]  /*c770*/  FSETP.GTU.FTZ.AND P0, PT, R46, 20, PT ;  /* 0x41a000002e00780b */ /* 0x000fca0003f1c000 */
[----:B------:R-:W3:Y:S08]  /*c780*/  @!P1 MUFU.EX2 R47, R47 ;  /* 0x0000002f002f9308 */ /* 0x000ef00000000800 */
[----:B------:R-:W-:Y:S01]  /*c790*/  @!P0 FMUL.FTZ R46, R46, -1.4426950216293334961 ;  /* 0xbfb8aa3b2e2e8820 */ /* 0x000fe20000410000 */
[----:B---3--:R-:W-:-:S05]  /*c7a0*/  @!P1 FADD.FTZ R47, R47, 1 ;  /* 0x3f8000002f2f9421 */ /* 0x008fca0000010000 */
[----:B------:R-:W3:Y:S08]  /*c7b0*/  @!P0 MUFU.EX2 R46, R46 ;  /* 0x0000002e002e8308 */ /* 0x000ef00000000800 */
[----:B------:R-:W4:Y:S01]  /*c7c0*/  @!P1 MUFU.RCP R50, R47 ;  /* 0x0000002f00329308 */ /* 0x000f220000001000 */
[----:B--2---:R-:W-:Y:S02]  /*c7d0*/  HADD2.F32 R42, -RZ, R42.H0_H0 ;  /* 0x2000002aff2a7230 */ /* 0x004fe40000004100 */
[----:B---3--:R-:W-:-:S03]  /*c7e0*/  @!P0 FADD.FTZ R46, R46, 1 ;  /* 0x3f8000002e2e8421 */ /* 0x008fc60000010000 */
[----:B------:R-:W-:Y:S02]  /*c7f0*/  FADD.FTZ R42, R42, UR5 ;  /* 0x000000052a2a7e21 */ /* 0x000fe40008010000 */
[----:B------:R-:W2:Y:S01]  /*c800*/  @!P0 MUFU.RCP R49, R46 ;  /* 0x0000002e00318308 */ /* 0x000ea20000001000 */
[----:B----4-:R-:W-:Y:S02]  /*c810*/  @!P1 FMUL.FTZ R5, R5, R50 ;  /* 0x0000003205059220 */ /* 0x010fe40000410000 */
[----:B------:R-:W-:Y:S01]  /*c820*/  FSETP.GTU.FTZ.AND P1, PT, R42, 20, PT ;  /* 0x41a000002a00780b */ /* 0x000fe20003f3c000 */
[----:B------:R-:W-:Y:S02]  /*c830*/  HADD2.F32 R27, -RZ, R27.H0_H0 ;  /* 0x2000001bff1b7230 */ /* 0x000fe40000004100 */
[----:B------:R-:W-:Y:S02]  /*c840*/  HADD2.F32 R41, -RZ, R41.H0_H0 ;  /* 0x20000029ff297230 */ /* 0x000fe40000004100 */
[----:B------:R-:W-:-:S02]  /*c850*/  HADD2.F32 R26, -RZ, R26.H0_H0 ;  /* 0x2000001aff1a7230 */ /* 0x000fc40000004100 */
[----:B------:R-:W-:Y:S01]  /*c860*/  FADD.FTZ R27, R27, UR5 ;  /* 0x000000051b1b7e21 */ /* 0x000fe20008010000 */
[----:B------:R-:W-:Y:S02]  /*c870*/  FADD.FTZ R41, R41, UR5 ;  /* 0x0000000529297e21 */ /* 0x000fe40008010000 */
[----:B------:R-:W-:-:S03]  /*c880*/  FADD.FTZ R26, R26, UR5 ;  /* 0x000000051a1a7e21 */ /* 0x000fc60008010000 */
[----:B------:R-:W-:Y:S01]  /*c890*/  @!P1 FMUL.FTZ R42, R42, -1.4426950216293334961 ;  /* 0xbfb8aa3b2a2a9820 */ /* 0x000fe20000410000 */
[----:B--2---:R-:W-:Y:S01]  /*c8a0*/  @!P0 FMUL.FTZ R4, R4, R49 ;  /* 0x0000003104048220 */ /* 0x004fe20000410000 */
[----:B------:R-:W-:Y:S02]  /*c8b0*/  FSETP.GTU.FTZ.AND P3, PT, R27, 20, PT ;  /* 0x41a000001b00780b */ /* 0x000fe40003f7c000 */
[----:B------:R-:W-:Y:S02]  /*c8c0*/  FSETP.GTU.FTZ.AND P0, PT, R41, 20, PT ;  /* 0x41a000002900780b */ /* 0x000fe40003f1c000 */
[----:B------:R-:W2:Y:S01]  /*c8d0*/  @!P1 MUFU.EX2 R42, R42 ;  /* 0x0000002a002a9308 */ /* 0x000ea20000000800 */
[----:B------:R-:W-:Y:S01]  /*c8e0*/  FSETP.GTU.FTZ.AND P2, PT, R26, 20, PT ;  /* 0x41a000001a00780b */ /* 0x000fe20003f5c000 */
[----:B------:R-:W-:Y:S01]  /*c8f0*/  @!P4 FADD.FTZ R43, R43, 1 ;  /* 0x3f8000002b2bc421 */ /* 0x000fe20000010000 */
[----:B------:R-:W-:-:S05]  /*c900*/  IADD3 R53, R77, 0x8, RZ ;  /* 0x000000084d357810 */ /* 0x000fca0007ffe0ff */
[----:B------:R-:W3:Y:S01]  /*c910*/  @!P4 MUFU.RCP R43, R43 ;  /* 0x0000002b002bc308 */ /* 0x000ee20000001000 */
[----:B------:R-:W-:Y:S02]  /*c920*/  @!P3 FMUL.FTZ R27, R27, -1.4426950216293334961 ;  /* 0xbfb8aa3b1b1bb820 */ /* 0x000fe40000410000 */
[----:B------:R-:W-:Y:S01]  /*c930*/  @!P0 FMUL.FTZ R41, R41, -1.4426950216293334961 ;  /* 0xbfb8aa3b29298820 */ /* 0x000fe20000410000 */
[----:B------:R-:W-:Y:S02]  /*c940*/  IADD3 R56, R77, 0xa, RZ ;  /* 0x0000000a4d387810 */ /* 0x000fe40007ffe0ff */
[----:B------:R-:W-:Y:S01]  /*c950*/  @!P2 FMUL.FTZ R26, R26, -1.4426950216293334961 ;  /* 0xbfb8aa3b1a1aa820 */ /* 0x000fe20000410000 */
[----:B------:R-:W-:Y:S01]  /*c960*/  LEA.HI.SX32 R63, R53, R77, 0x1b ;  /* 0x0000004d353f7211 */ /* 0x000fe200078fdaff */
[----:B------:R-:W4:Y:S01]  /*c970*/  @!P3 MUFU.EX2 R27, R27 ;  /* 0x0000001b001bb308 */ /* 0x000f220000000800 */
[----:B------:R-:W-:Y:S02]  /*c980*/  HADD2.F32 R39, -RZ, R39.H0_H0 ;  /* 0x20000027ff277230 */ /* 0x000fe40000004100 */
[----:B--2---:R-:W-:Y:S01]  /*c990*/  @!P1 FADD.FTZ R53, R42, 1 ;  /* 0x3f8000002a359421 */ /* 0x004fe20000010000 */
[----:B------:R-:W-:-:S04]  /*c9a0*/  MOV R87, R67 ;  /* 0x0000004300577202 */ /* 0x000fc80000000f00 */
[----:B------:R-:W2:Y:S01]  /*c9b0*/  @!P0 MUFU.EX2 R41, R41 ;  /* 0x0000002900298308 */ /* 0x000ea20000000800 */
[----:B------:R-:W-:Y:S01]  /*c9c0*/  LEA.HI.SX32 R67, R56, R77, 0x1b ;  /* 0x0000004d38437211 */ /* 0x000fe200078fdaff */
[----:B------:R-:W-:-:S06]  /*c9d0*/  FADD.FTZ R39, R39, UR5 ;  /* 0x0000000527277e21 */ /* 0x000fcc0008010000 */
[----:B------:R-:W1:Y:S01]  /*c9e0*/  @!P2 MUFU.EX2 R26, R26 ;  /* 0x0000001a001aa308 */ /* 0x000e620000000800 */
[----:B---3--:R-:W-:Y:S01]  /*c9f0*/  @!P4 FMUL.FTZ R2, R2, R43 ;  /* 0x0000002b0202c220 */ /* 0x008fe20000410000 */
[C---:B------:R-:W-:Y:S01]  /*ca00*/  IADD3 R48, R77.reuse, 0x5, RZ ;  /* 0x000000054d307810 */ /* 0x040fe20007ffe0ff */
[----:B------:R-:W-:-:S05]  /*ca10*/  VIADD R47, R77, 0x4 ;  /* 0x000000044d2f7836 */ /* 0x000fca0000000000 */
[----:B------:R3:W0:Y:S01]  /*ca20*/  @!P1 MUFU.RCP R56, R53 ;  /* 0x0000003500389308 */ /* 0x0006220000001000 */
[----:B------:R-:W-:Y:S02]  /*ca30*/  FSETP.GTU.FTZ.AND P4, PT, R39, 20, PT ;  /* 0x41a000002700780b */ /* 0x000fe40003f9c000 */
[C---:B------:R-:W-:Y:S01]  /*ca40*/  IADD3 R45, R77.reuse, 0x2, RZ ;  /* 0x000000024d2d7810 */ /* 0x040fe20007ffe0ff */
[----:B---3--:R-:W3:Y:S01]  /*ca50*/  LDS.U16 R53, [R61+0x16] ;  /* 0x000016003d357984 */ /* 0x008ee20000000400 */
[-C--:B------:R-:W-:Y:S02]  /*ca60*/  LEA.HI.SX32 R55, R48, R77.reuse, 0x1b ;  /* 0x0000004d30377211 */ /* 0x080fe400078fdaff */
[----:B------:R-:W-:Y:S02]  /*ca70*/  MOV R85, R68 ;  /* 0x0000004400557202 */ /* 0x000fe40000000f00 */
[----:B------:R-:W-:Y:S01]  /*ca80*/  IADD3 R50, R77, 0x6, RZ ;  /* 0x000000064d327810 */ /* 0x000fe20007ffe0ff */
[----:B----4-:R-:W-:Y:S01]  /*ca90*/  @!P3 FADD.FTZ R27, R27, 1 ;  /* 0x3f8000001b1bb421 */ /* 0x010fe20000010000 */
[-C--:B------:R-:W-:Y:S01]  /*caa0*/  LEA.HI.SX32 R51, R47, R77.reuse, 0x1b ;  /* 0x0000004d2f337211 */ /* 0x080fe200078fdaff */
[----:B--2---:R-:W-:Y:S01]  /*cab0*/  @!P0 FADD.FTZ R47, R41, 1 ;  /* 0x3f800000292f8421 */ /* 0x004fe20000010000 */
[----:B------:R-:W-:-:S02]  /*cac0*/  LEA.HI.SX32 R45, R45, R77, 0x1b ;  /* 0x0000004d2d2d7211 */ /* 0x000fc400078fdaff */
[----:B------:R-:W-:Y:S02]  /*cad0*/  IADD3 R43, R77, 0x1, RZ ;  /* 0x000000014d2b7810 */ /* 0x000fe40007ffe0ff */
[----:B------:R-:W-:Y:S02]  /*cae0*/  LEA R41, R55, R44, 0x1 ;  /* 0x0000002c37297211 */ /* 0x000fe400078e08ff */
[C---:B------:R-:W-:Y:S02]  /*caf0*/  IADD3 R52, R77.reuse, 0x7, RZ ;  /* 0x000000074d347810 */ /* 0x040fe40007ffe0ff */
[----:B------:R-:W-:Y:S02]  /*cb00*/  IADD3 R60, R77, 0xc, RZ ;  /* 0x0000000c4d3c7810 */ /* 0x000fe40007ffe0ff */
[----:B------:R-:W-:Y:S02]  /*cb10*/  LEA.HI.SX32 R57, R50, R77, 0x1b ;  /* 0x0000004d32397211 */ /* 0x000fe400078fdaff */
[----:B------:R-:W-:Y:S01]  /*cb20*/  F2FP.F16.F32.PACK_AB R55, R87, R85 ;  /* 0x000000555737723e */ /* 0x000fe200000000ff */
[----:B-1----:R-:W-:Y:S01]  /*cb30*/  @!P2 FADD.FTZ R26, R26, 1 ;  /* 0x3f8000001a1aa421 */ /* 0x002fe20000010000 */
[----:B------:R1:W-:Y:S01]  /*cb40*/  @!P3 MUFU.RCP R70, R27 ;  /* 0x0000001b0046b308 */ /* 0x0003e20000001000 */
[----:B------:R-:W-:Y:S01]  /*cb50*/  LEA.HI.SX32 R43, R43, R77, 0x1b ;  /* 0x0000004d2b2b7211 */ /* 0x000fe200078fdaff */
[----:B------:R-:W-:Y:S01]  /*cb60*/  @!P4 FMUL.FTZ R39, R39, -1.4426950216293334961 ;  /* 0xbfb8aa3b2727c820 */ /* 0x000fe20000410000 */
[----:B------:R-:W-:-:S02]  /*cb70*/  IADD3 R58, R77, 0xb, RZ ;  /* 0x0000000b4d3a7810 */ /* 0x000fc40007ffe0ff */
[-C--:B------:R-:W-:Y:S02]  /*cb80*/  LEA.HI.SX32 R59, R52, R77.reuse, 0x1b ;  /* 0x0000004d343b7211 */ /* 0x080fe400078fdaff */
[----:B------:R-:W-:Y:S01]  /*cb90*/  LEA.HI.SX32 R71, R60, R77, 0x1b ;  /* 0x0000004d3c477211 */ /* 0x000fe200078fdaff */
[----:B------:R2:W-:Y:S01]  /*cba0*/  @!P2 MUFU.RCP R79, R26 ;  /* 0x0000001a004fa308 */ /* 0x0005e20000001000 */
[----:B-1----:R-:W-:Y:S01]  /*cbb0*/  IMAD R27, R45, 0x2, R44 ;  /* 0x000000022d1b7824 */ /* 0x002fe200078e022c */
[----:B------:R-:W-:Y:S01]  /*cbc0*/  LEA R45, R63, R44, 0x1 ;  /* 0x0000002c3f2d7211 */ /* 0x000fe200078e08ff */
[----:B0-----:R-:W-:Y:S01]  /*cbd0*/  @!P1 FMUL.FTZ R11, R11, R56 ;  /* 0x000000380b0b9220 */ /* 0x001fe20000410000 */
[-C--:B------:R-:W-:Y:S01]  /*cbe0*/  LEA R42, R57, R44.reuse, 0x1 ;  /* 0x0000002c392a7211 */ /* 0x080fe200078e08ff */
[----:B------:R-:W-:Y:S01]  /*cbf0*/  LDS.U16 R52, [R61+0x14] ;  /* 0x000014003d347984 */ /* 0x000fe20000000400 */
[C---:B------:R-:W-:Y:S02]  /*cc00*/  PRMT R60, R55.reuse, 0x7610, R60 ;  /* 0x00007610373c7816 */ /* 0x040fe4000000003c */
[----:B------:R-:W-:Y:S01]  /*cc10*/  PRMT R63, R55, 0x7632, R63 ;  /* 0x00007632373f7816 */ /* 0x000fe2000000003f */
[----:B------:R-:W-:Y:S01]  /*cc20*/  LDS.U16 R57, [R61+0x1e] ;  /* 0x00001e003d397984 */ /* 0x000fe20000000400 */
[----:B--2---:R-:W-:-:S03]  /*cc30*/  LEA R26, R43, R44, 0x1 ;  /* 0x0000002c2b1a7211 */ /* 0x004fc600078e08ff */
[----:B------:R-:W0:Y:S01]  /*cc40*/  LDS.U16 R55, [R61+0x1a] ;  /* 0x00001a003d377984 */ /* 0x000e220000000400 */
[----:B------:R-:W-:Y:S02]  /*cc50*/  LEA.HI.SX32 R69, R58, R77, 0x1b ;  /* 0x0000004d3a457211 */ /* 0x000fe400078fdaff */
[----:B------:R-:W-:Y:S01]  /*cc60*/  LEA R43, R59, R44, 0x1 ;  /* 0x0000002c3b2b7211 */ /* 0x000fe200078e08ff */
[----:B------:R-:W-:Y:S01]  /*cc70*/  LDS.U16 R56, [R61+0x1c] ;  /* 0x00001c003d387984 */ /* 0x000fe20000000400 */
[C---:B------:R-:W-:Y:S02]  /*cc80*/  PRMT R58, R54.reuse, 0x7610, R58 ;  /* 0x00007610363a7816 */ /* 0x040fe4000000003a */
[----:B------:R-:W-:Y:S01]  /*cc90*/  PRMT R59, R54, 0x7632, R59 ;  /* 0x00007632363b7816 */ /* 0x000fe2000000003b */
[----:B------:R-:W1:Y:S01]  /*cca0*/  @!P4 MUFU.EX2 R39, R39 ;  /* 0x000000270027c308 */ /* 0x000e620000000800 */
[----:B------:R-:W2:Y:S01]  /*ccb0*/  LDS.U16 R54, [R61+0x18] ;  /* 0x000018003d367984 */ /* 0x000ea20000000400 */
[----:B------:R-:W-:Y:S01]  /*ccc0*/  BAR.SYNC.DEFER_BLOCKING 0x0 ;  /* 0x0000000000007b1d */ /* 0x000fe20000010000 */
[----:B------:R-:W-:-:S05]  /*ccd0*/  IADD3 R46, R77, 0x3, RZ ;  /* 0x000000034d2e7810 */ /* 0x000fca0007ffe0ff */
[----:B------:R-:W4:Y:S01]  /*cce0*/  @!P0 MUFU.RCP R83, R47 ;  /* 0x0000002f00538308 */ /* 0x000f220000001000 */
[----:B---3--:R-:W-:Y:S01]  /*ccf0*/  HADD2.F32 R53, -RZ, R53.H0_H0 ;  /* 0x20000035ff357230 */ /* 0x008fe20000004100 */
[-C--:B------:R-:W-:Y:S02]  /*cd00*/  LEA.HI.SX32 R49, R46, R77.reuse, 0x1b ;  /* 0x0000004d2e317211 */ /* 0x080fe400078fdaff */
[----:B------:R-:W-:Y:S01]  /*cd10*/  IADD3 R64, R77, 0xd, RZ ;  /* 0x0000000d4d407810 */ /* 0x000fe20007ffe0ff */
[----:B-1----:R-:W-:Y:S01]  /*cd20*/  @!P4 FADD.FTZ R39, R39, 1 ;  /* 0x3f8000002727c421 */ /* 0x002fe20000010000 */
[----:B------:R-:W-:Y:S02]  /*cd30*/  FADD.FTZ R53, R53, UR5 ;  /* 0x0000000535357e21 */ /* 0x000fe40008010000 */
[----:B------:R-:W-:Y:S01]  /*cd40*/  LEA.HI.SX32 R73, R64, R77, 0x1b ;  /* 0x0000004d40497211 */ /* 0x000fe200078fdaff */
[----:B------:R1:W3:Y:S01]  /*cd50*/  @!P4 MUFU.RCP R81, R39 ;  /* 0x000000270051c308 */ /* 0x0002e20000001000 */
[----:B------:R-:W-:-:S02]  /*cd60*/  LEA R40, R51, R44, 0x1 ;  /* 0x0000002c33287211 */ /* 0x000fc400078e08ff */
[----:B------:R-:W-:Y:S02]  /*cd70*/  IADD3 R66, R77, 0xe, RZ ;  /* 0x0000000e4d427810 */ /* 0x000fe40007ffe0ff */
[----:B------:R-:W-:Y:S02]  /*cd80*/  PRMT R64, R160, 0x7632, R64 ;  /* 0x00007632a0407816 */ /* 0x000fe40000000040 */
[-C--:B-1----:R-:W-:Y:S01]  /*cd90*/  LEA R39, R49, R44.reuse, 0x1 ;  /* 0x0000002c31277211 */ /* 0x082fe200078e08ff */
[----:B------:R1:W-:Y:S01]  /*cda0*/  STS.U16 [R61], R58 ;  /* 0x0000003a3d007388 */ /* 0x0003e20000000400 */
[----:B------:R-:W-:Y:S01]  /*cdb0*/  IADD3 R68, R77, 0xf, RZ ;  /* 0x0000000f4d447810 */ /* 0x000fe20007ffe0ff */
[----:B----4-:R-:W-:Y:S01]  /*cdc0*/  @!P0 FMUL.FTZ R10, R10, R83 ;  /* 0x000000530a0a8220 */ /* 0x010fe20000410000 */
[----:B------:R-:W-:Y:S01]  /*cdd0*/  LEA R46, R65, R44, 0x1 ;  /* 0x0000002c412e7211 */ /* 0x000fe200078e08ff */
[----:B------:R-:W-:Y:S01]  /*cde0*/  STS.U16 [R26+0x2], R59 ;  /* 0x0000023b1a007388 */ /* 0x000fe20000000400 */
[----:B------:R-:W-:-:S02]  /*cdf0*/  PRMT R65, R158, 0x7632, R65 ;  /* 0x000076329e417816 */ /* 0x000fc40000000041 */
[----:B------:R-:W-:Y:S01]  /*ce00*/  FSETP.GTU.FTZ.AND P0, PT, R53, 20, PT ;  /* 0x41a000003500780b */ /* 0x000fe20003f1c000 */
[----:B------:R-:W-:Y:S01]  /*ce10*/  STS.U16 [R27+0x4], R60 ;  /* 0x0000043c1b007388 */ /* 0x000fe20000000400 */
[-C--:B------:R-:W-:Y:S02]  /*ce20*/  LEA.HI.SX32 R75, R66, R77.reuse, 0x1b ;  /* 0x0000004d424b7211 */ /* 0x080fe400078fdaff */
[----:B-1----:R-:W-:Y:S01]  /*ce30*/  PRMT R58, R24, 0x7632, R58 ;  /* 0x00007632183a7816 */ /* 0x002fe2000000003a */
[----:B------:R-:W-:Y:S01]  /*ce40*/  STS.U16 [R39+0x6], R63 ;  /* 0x0000063f27007388 */ /* 0x000fe20000000400 */
[----:B------:R-:W-:Y:S02]  /*ce50*/  LEA.HI.SX32 R77, R68, R77, 0x1b ;  /* 0x0000004d444d7211 */ /* 0x000fe400078fdaff */
[----:B------:R-:W-:Y:S01]  /*ce60*/  LEA R47, R67, R44, 0x1 ;  /* 0x0000002c432f7211 */ /* 0x000fe200078e08ff */
[----:B------:R-:W-:Y:S01]  /*ce70*/  STS.U16 [R40+0x8], R160 ;  /* 0x000008a028007388 */ /* 0x000fe20000000400 */
[----:B------:R-:W-:-:S02]  /*ce80*/  ISETP.NE.AND P6, PT, R62, RZ, PT ;  /* 0x000000ff3e00720c */ /* 0x000fc40003fc5270 */
[-C--:B------:R-:W-:Y:S01]  /*ce90*/  LEA R48, R69, R44.reuse, 0x1 ;  /* 0x0000002c45307211 */ /* 0x080fe200078e08ff */
[----:B------:R-:W-:Y:S01]  /*cea0*/  STS.U16 [R41+0xa], R64 ;  /* 0x00000a4029007388 */ /* 0x000fe20000000400 */
[----:B------:R-:W-:Y:S02]  /*ceb0*/  PRMT R21, R22, 0x7632, R21 ;  /* 0x0000763216157816 */ /* 0x000fe40000000015 */
[-C--:B------:R-:W-:Y:S01]  /*cec0*/  LEA R49, R71, R44.reuse, 0x1 ;  /* 0x0000002c47317211 */ /* 0x080fe200078e08ff */
[----:B------:R-:W-:Y:S01]  /*ced0*/  STS.U16 [R42+0xc], R158 ;  /* 0x00000c9e2a007388 */ /* 0x000fe20000000400 */
[-C--:B------:R-:W-:Y:S01]  /*cee0*/  LEA R50, R73, R44.reuse, 0x1 ;  /* 0x0000002c49327211 */ /* 0x080fe200078e08ff */
[----:B------:R-:W-:Y:S01]  /*cef0*/  ULEA UR7, UR8, UR7, 0x18 ;  /* 0x0000000708077291 */ /* 0x000fe2000f8ec03f */
[----:B------:R-:W-:Y:S01]  /*cf00*/  PRMT R23, R20, 0x7632, R23 ;  /* 0x0000763214177816 */ /* 0x000fe20000000017 */
[----:B------:R-:W-:Y:S01]  /*cf10*/  STS.U16 [R43+0xe], R65 ;  /* 0x00000e412b007388 */ /* 0x000fe20000000400 */
[----:B------:R-:W-:Y:S01]  /*cf20*/  LEA R51, R75, R44, 0x1 ;  /* 0x0000002c4b337211 */ /* 0x000fe200078e08ff */
[----:B------:R-:W-:-:S02]  /*cf30*/  IMAD R44, R77, 0x2, R44 ;  /* 0x000000024d2c7824 */ /* 0x000fc400078e022c */
[----:B------:R1:W-:Y:S01]  /*cf40*/  STS.U16 [R45+0x10], R24 ;  /* 0x000010182d007388 */ /* 0x0003e20000000400 */
[----:B0-----:R-:W-:-:S03]  /*cf50*/  HADD2.F32 R55, -RZ, R55.H0_H0 ;  /* 0x20000037ff377230 */ /* 0x001fc60000004100 */
[----:B------:R0:W-:Y:S01]  /*cf60*/  STS.U16 [R46+0x12], R58 ;  /* 0x0000123a2e007388 */ /* 0x0001e20000000400 */
[----:B------:R-:W-:-:S03]  /*cf70*/  HADD2.F32 R57, -RZ, R57.H0_H0 ;  /* 0x20000039ff397230 */ /* 0x000fc60000004100 */
[----:B------:R4:W-:Y:S01]  /*cf80*/  STS.U16 [R47+0x14], R22 ;  /* 0x000014162f007388 */ /* 0x0009e20000000400 */
[----:B-1----:R-:W-:-:S03]  /*cf90*/  PRMT R24, R18, 0x7610, R24 ;  /* 0x0000761012187816 */ /* 0x002fc60000000018 */
[----:B------:R1:W-:Y:S01]  /*cfa0*/  STS.U16 [R48+0x16], R21 ;  /* 0x0000161530007388 */ /* 0x0003e20000000400 */
[----:B0-----:R-:W-:-:S03]  /*cfb0*/  PRMT R58, R18, 0x7632, R58 ;  /* 0x00007632123a7816 */ /* 0x001fc6000000003a */
[----:B------:R-:W-:Y:S01]  /*cfc0*/  STS.U16 [R49+0x18], R20 ;  /* 0x0000181431007388 */ /* 0x000fe20000000400 */
[----:B----4-:R-:W-:-:S03]  /*cfd0*/  MOV R22, UR44 ;  /* 0x0000002c00167c02 */ /* 0x010fc60008000f00 */
[----:B------:R-:W-:Y:S01]  /*cfe0*/  STS.U16 [R50+0x1a], R23 ;  /* 0x00001a1732007388 */ /* 0x000fe20000000400 */
[----:B------:R-:W-:Y:S02]  /*cff0*/  HADD2.F32 R52, -RZ, R52.H0_H0 ;  /* 0x20000034ff347230 */ /* 0x000fe40000004100 */
[----:B------:R-:W-:Y:S01]  /*d000*/  @!P2 FMUL.FTZ R6, R6, R79 ;  /* 0x0000004f0606a220 */ /* 0x000fe20000410000 */
[----:B------:R0:W-:Y:S01]  /*d010*/  STS.U16 [R51+0x1c], R24 ;  /* 0x00001c1833007388 */ /* 0x0001e20000000400 */
[----:B---3--:R-:W-:Y:S01]  /*d020*/  @!P4 FMUL.FTZ R8, R8, R81 ;  /* 0x000000510808c220 */ /* 0x008fe20000410000 */
[----:B------:R-:W-:Y:S01]  /*d030*/  @!P0 FMUL.FTZ R19, R53, -1.4426950216293334961 ;  /* 0xbfb8aa3b35138820 */ /* 0x000fe20000410000 */
[----:B-1----:R-:W-:Y:S01]  /*d040*/  FADD.FTZ R21, R55, UR5 ;  /* 0x0000000537157e21 */ /* 0x002fe20008010000 */
[----:B------:R-:W-:Y:S01]  /*d050*/  STS.U16 [R44+0x1e], R58 ;  /* 0x00001e3a2c007388 */ /* 0x000fe20000000400 */
[----:B------:R-:W-:Y:S01]  /*d060*/  NOP ;  /* 0x0000000000007918 */ /* 0x000fe20000000000 */
[----:B0-----:R-:W-:-:S02]  /*d070*/  FADD.FTZ R24, R57, UR5 ;  /* 0x0000000539187e21 */ /* 0x001fc40008010000 */
        /* <DEDUP_REMOVED lines=18> */
[----:B------:R-:W-:Y:S01]  /*d1a0*/  FSETP.GTU.FTZ.AND P5, PT, R52, 20, PT ;  /* 0x41a000003400780b */ /* 0x000fe20003fbc000 */
[----:B--2---:R-:W-:-:S05]  /*d1b0*/  HADD2.F32 R54, -RZ, R54.H0_H0 ;  /* 0x20000036ff367230 */ /* 0x004fca0000004100 */
[----:B------:R-:W-:-:S07]  /*d1c0*/  FADD.FTZ R54, R54, UR5 ;  /* 0x0000000536367e21 */ /* 0x000fce0008010000 */
[----:B------:R-:W-:Y:S01]  /*d1d0*/  @!P5 FMUL.FTZ R18, R52, -1.4426950216293334961 ;  /* 0xbfb8aa3b3412d820 */ /* 0x000fe20000410000 */
[----:B------:R-:W-:Y:S01]  /*d1e0*/  BAR.SYNC.DEFER_BLOCKING 0x0 ;  /* 0x0000000000007b1d */ /* 0x000fe20000010000 */
[----:B------:R-:W-:Y:S02]  /*d1f0*/  FSETP.GTU.FTZ.AND P1, PT, R54, 20, PT ;  /* 0x41a000003600780b */ /* 0x000fe40003f3c000 */
[----:B------:R-:W-:-:S03]  /*d200*/  FSETP.GTU.FTZ.AND P4, PT, R21, 20, PT ;  /* 0x41a000001500780b */ /* 0x000fc60003f9c000 */
[----:B------:R-:W0:Y:S01]  /*d210*/  @!P5 MUFU.EX2 R18, R18 ;  /* 0x000000120012d308 */ /* 0x000e220000000800 */
[----:B------:R-:W-:Y:S01]  /*d220*/  HADD2.F32 R56, -RZ, R56.H0_H0 ;  /* 0x20000038ff387230 */ /* 0x000fe20000004100 */
[----:B------:R-:W1:Y:S04]  /*d230*/  LDS R52, [UR7+0x1080] ;  /* 0x00108007ff347984 */ /* 0x000e680008000800 */
[----:B------:R-:W-:Y:S02]  /*d240*/  FADD.FTZ R56, R56, UR5 ;  /* 0x0000000538387e21 */ /* 0x000fe40008010000 */
[----:B------:R-:W-:Y:S02]  /*d250*/  @!P1 FMUL.FTZ R20, R54, -1.4426950216293334961 ;  /* 0xbfb8aa3b36149820 */ /* 0x000fe40000410000 */
[----:B------:R-:W-:Y:S01]  /*d260*/  @!P4 FMUL.FTZ R21, R21, -1.4426950216293334961 ;  /* 0xbfb8aa3b1515c820 */ /* 0x000fe20000410000 */
[----:B0-----:R-:W-:Y:S01]  /*d270*/  @!P5 FADD.FTZ R18, R18, 1 ;  /* 0x3f8000001212d421 */ /* 0x001fe20000010000 */
[----:B------:R-:W-:Y:S01]  /*d280*/  FSETP.GTU.FTZ.AND P2, PT, R56, 20, PT ;  /* 0x41a000003800780b */ /* 0x000fe20003f5c000 */
        /* <DEDUP_REMOVED lines=16> */
[----:B------:R-:W-:Y:S02]  /*d390*/  UIMAD.WIDE.U32 UR8, UR51, UR12, URZ ;  /* 0x0000000c330872a5 */ /* 0x000fe4000f8e003f */
[----:B------:R-:W-:-:S05]  /*d3a0*/  UIMAD UR33, UR50, UR30, URZ ;  /* 0x0000001e322172a4 */ /* 0x000fca000f8e023f */
[----:B------:R2:W3:Y:S01]  /*d3b0*/  @!P0 MUFU.RCP R54, R19 ;  /* 0x0000001300368308 */ /* 0x0004e20000001000 */
[----:B------:R-:W-:-:S07]  /*d3c0*/  UIMAD UR13, UR51, UR13, UR32 ;  /* 0x0000000d330d72a4 */ /* 0x000fce000f8e0220 */
[----:B------:R2:W4:Y:S08]  /*d3d0*/  @!P1 MUFU.RCP R89, R20 ;  /* 0x0000001400599308 */ /* 0x0005300000001000 */
[----:B------:R2:W1:Y:S01]  /*d3e0*/  @!P4 MUFU.RCP R56, R21 ;  /* 0x000000150038c308 */ /* 0x0004620000001000 */
[----:B------:R-:W-:Y:S01]  /*d3f0*/  USHF.R.S32.HI UR14, URZ, 0x1f, UR52 ;  /* 0x0000001f3f0e7899 */ /* 0x000fe20008011434 */
[----:B------:R-:W-:Y:S01]  /*d400*/  BSSY B0, `(.L_x_760) ;  /* 0x0000014000007945 */ /* 0x000fe20003800000 */
[----:B------:R-:W-:-:S02]  /*d410*/  UIMAD UR31, UR51, UR31, UR33 ;  /* 0x0000001f331f72a4 */ /* 0x000fc4000f8e0221 */
        /* <DEDUP_REMOVED lines=18> */
.L_x_761:
[----:B------:R-:W-:Y:S05]  /*d540*/  BSYNC B0 ;  /* 0x0000000000007941 */ /* 0x000fea0003800000 */
.L_x_760:
        /* <DEDUP_REMOVED lines=18> */
[----:B------:R-:W-:Y:S01]  /*d670*/  UIMAD.WIDE.U32 UR12, UR51, UR30, URZ ;  /* 0x0000001e330c72a5 */ /* 0x000fe2000f8e003f */
[-C--:B------:R-:W-:Y:S01]  /*d680*/  ISETP.GE.AND P4, PT, R76, R52.reuse, PT ;  /* 0x000000344c00720c */ /* 0x080fe20003f86270 */
[----:B------:R-:W-:Y:S01]  /*d690*/  BSSY B0, `(.L_x_762) ;  /* 0x0000080000007945 */ /* 0x000fe20003800000 */
[-C--:B------:R-:W-:Y:S01]  /*d6a0*/  ISETP.GE.AND P0, PT, R74, R52.reuse, PT ;  /* 0x000000344a00720c */ /* 0x080fe20003f06270 */
[----:B------:R-:W-:Y:S01]  /*d6b0*/  UIADD3 UR32, UR13, UR31, URZ ;  /* 0x0000001f0d207290 */ /* 0x000fe2000fffe03f */
[----:B------:R-:W-:-:S02]  /*d6c0*/  ISETP.GE.AND P1, PT, R72, R52, PT ;  /* 0x000000344800720c */ /* 0x000fc40003f26270 */
[----:B------:R-:W-:Y:S01]  /*d6d0*/  LEA R18, P5, R20, R18, 0x1 ;  /* 0x0000001214127211 */ /* 0x000fe200078a08ff */
[----:B0-----:R-:W-:Y:S01]  /*d6e0*/  @!P2 FMUL.FTZ R16, R16, R23 ;  /* 0x000000171010a220 */ /* 0x001fe20000410000 */
[----:B------:R-:W-:Y:S02]  /*d6f0*/  MOV R21, UR8 ;  /* 0x0000000800157c02 */ /* 0x000fe40008000f00 */
[----:B------:R-:W-:Y:S02]  /*d700*/  ISETP.GE.AND P2, PT, R0, R52, PT ;  /* 0x000000340000720c */ /* 0x000fe40003f46270 */
[----:B------:R-:W-:Y:S01]  /*d710*/  LEA.HI.X R19, R20, R19, R21, 0x1, P5 ;  /* 0x0000001314137211 */ /* 0x000fe200028f0c15 */
[----:B-1----:R-:W-:Y:S01]  /*d720*/  @!P3 FMUL.FTZ R17, R17, R24 ;  /* 0x000000181111b220 */ /* 0x002fe20000410000 */
[----:B------:R-:W-:-:S03]  /*d730*/  ISETP.GE.AND P3, PT, R25, R52, PT ;  /* 0x000000341900720c */ /* 0x000fc60003f66270 */
        /* <DEDUP_REMOVED lines=41> */
[----:B------:R-:W-:Y:S01]  /*d9d0*/  F2FP.F16.F32.PACK_AB R4, R11, R10 ;  /* 0x0000000a0b04723e */ /* 0x000fe200000000ff */
[----:B------:R-:W-:Y:S01]  /*d9e0*/  STS.U16 [R27+0x4], R21 ;  /* 0x000004151b007388 */ /* 0x000fe20000000400 */
[----:B------:R-:W-:Y:S01]  /*d9f0*/  PRMT R18, R6, 0x7632, R18 ;  /* 0x0000763206127816 */ /* 0x000fe20000000012 */
[----:B------:R-:W-:Y:S01]  /*da00*/  FADD.FTZ R8, R7, R8 ;  /* 0x0000000807087221 */ /* 0x000fe20000010000 */
[----:B-1----:R-:W-:Y:S01]  /*da10*/  PRMT R20, R3, 0x7610, R20 ;  /* 0x0000761003147816 */ /* 0x002fe20000000014 */
[----:B------:R-:W-:Y:S01]  /*da20*/  STS.U16 [R39+0x6], R23 ;  /* 0x0000061727007388 */ /* 0x000fe20000000400 */
[----:B------:R-:W-:Y:S01]  /*da30*/  F2FP.F16.F32.PACK_AB R5, R13, R12 ;  /* 0x0000000c0d05723e */ /* 0x000fe200000000ff */
[----:B------:R-:W-:Y:S01]  /*da40*/  FADD.FTZ R9, R8, R9 ;  /* 0x0000000908097221 */ /* 0x000fe20000010000 */
[----:B0-----:R-:W-:Y:S01]  /*da50*/  PRMT R19, R3, 0x7632, R19 ;  /* 0x0000763203137816 */ /* 0x001fe20000000013 */
[----:B------:R0:W-:Y:S01]  /*da60*/  STS.U16 [R40+0x8], R6 ;  /* 0x0000080628007388 */ /* 0x0001e20000000400 */
[C---:B------:R-:W-:Y:S01]  /*da70*/  PRMT R24, R4.reuse, 0x7610, R24 ;  /* 0x0000761004187816 */ /* 0x040fe20000000018 */
[----:B------:R-:W-:Y:S01]  /*da80*/  FADD.FTZ R10, R9, R10 ;  /* 0x0000000a090a7221 */ /* 0x000fe20000010000 */
[----:B------:R-:W-:Y:S01]  /*da90*/  PRMT R26, R4, 0x7632, R26 ;  /* 0x00007632041a7816 */ /* 0x000fe2000000001a */
[----:B------:R1:W-:Y:S01]  /*daa0*/  STS.U16 [R41+0xa], R18 ;  /* 0x00000a1229007388 */ /* 0x0003e20000000400 */
[----:B------:R-:W-:Y:S01]  /*dab0*/  F2FP.F16.F32.PACK_AB R3, R15, R14 ;  /* 0x0000000e0f03723e */ /* 0x000fe200000000ff */
[----:B------:R-:W-:Y:S01]  /*dac0*/  FADD.FTZ R11, R10, R11 ;  /* 0x0000000b0a0b7221 */ /* 0x000fe20000010000 */
[----:B------:R-:W-:Y:S01]  /*dad0*/  F2FP.F16.F32.PACK_AB R4, R17, R16 ;  /* 0x000000101104723e */ /* 0x000fe200000000ff */
[----:B------:R2:W-:Y:S01]  /*dae0*/  STS.U16 [R42+0xc], R20 ;  /* 0x00000c142a007388 */ /* 0x0005e20000000400 */
[----:B0-----:R-:W-:Y:S01]  /*daf0*/  PRMT R6, R5, 0x7632, R6 ;  /* 0x0000763205067816 */ /* 0x001fe20000000006 */
[----:B------:R-:W-:-:S02]  /*db00*/  FADD.FTZ R12, R11, R12 ;  /* 0x0000000c0b0c7221 */ /* 0x000fc40000010000 */
[----:B------:R-:W-:Y:S01]  /*db10*/  STS.U16 [R43+0xe], R19 ;  /* 0x00000e132b007388 */ /* 0x000fe20000000400 */
[----:B-1----:R-:W-:Y:S01]  /*db20*/  PRMT R18, R3, 0x7632, R18 ;  /* 0x0000763203127816 */ /* 0x002fe20000000012 */
[----:B------:R-:W-:Y:S02]  /*db30*/  FADD.FTZ R13, R12, R13 ;  /* 0x0000000d0c0d7221 */ /* 0x000fe40000010000 */
[----:B------:R-:W-:Y:S01]  /*db40*/  STS.U16 [R45+0x10], R24 ;  /* 0x000010182d007388 */ /* 0x000fe20000000400 */
[----:B--2---:R-:W-:Y:S01]  /*db50*/  PRMT R20, R4, 0x7632, R20 ;  /* 0x0000763204147816 */ /* 0x004fe20000000014 */
[----:B------:R-:W-:Y:S02]  /*db60*/  FADD.FTZ R14, R13, R14 ;  /* 0x0000000e0d0e7221 */ /* 0x000fe40000010000 */
[----:B------:R-:W-:Y:S02]  /*db70*/  STS.U16 [R46+0x12], R26 ;  /* 0x0000121a2e007388 */ /* 0x000fe40000000400 */
[----:B------:R-:W-:-:S02]  /*db80*/  FADD.FTZ R15, R14, R15 ;  /* 0x0000000f0e0f7221 */ /* 0x000fc40000010000 */
[----:B------:R-:W-:Y:S02]  /*db90*/  STS.U16 [R47+0x14], R5 ;  /* 0x000014052f007388 */ /* 0x000fe40000000400 */
[----:B------:R-:W-:Y:S02]  /*dba0*/  FADD.FTZ R16, R15, R16 ;  /* 0x000000100f107221 */ /* 0x000fe40000010000 */
[----:B------:R-:W-:Y:S02]  /*dbb0*/  STS.U16 [R48+0x16], R6 ;  /* 0x0000160630007388 */ /* 0x000fe40000000400 */
[----:B------:R-:W-:Y:S02]  /*dbc0*/  FADD.FTZ R2, R16, R17 ;  /* 0x0000001110027221 */ /* 0x000fe40000010000 */
        /* <DEDUP_REMOVED lines=44> */
.L_x_763:
[----:B------:R-:W-:Y:S05]  /*de90*/  BSYNC B0 ;  /* 0x0000000000007941 */ /* 0x000fea0003800000 */
.L_x_762:
        /* <DEDUP_REMOVED lines=21> */
[----:B------:R-:W-:Y:S01]  /*dff0*/  UIADD3 UR19, UP4, UR19, -0x1000, URZ ;  /* 0xfffff00013137890 */ /* 0x000fe2000ff9e03f */
[-C--:B------:R-:W-:Y:S01]  /*e000*/  ISETP.GE.AND P1, PT, R25, R6.reuse, PT ;  /* 0x000000061900720c */ /* 0x080fe20003f26270 */
[----:B------:R-:W-:Y:S01]  /*e010*/  UIADD3 UR4, UR4, 0x1, URZ ;  /* 0x0000000104047890 */ /* 0x000fe2000fffe03f */
[----:B------:R-:W-:Y:S01]  /*e020*/  LEA.HI.X R3, R4, R3, R5, 0x1, P0 ;  /* 0x0000000304037211 */ /* 0x000fe200000f0c05 */
[----:B------:R-:W-:Y:S01]  /*e030*/  UIADD3.X UR16, UR16, -0x1, URZ, UP1, !UPT ;  /* 0xffffffff10107890 */ /* 0x000fe20008ffe43f */
[-C--:B------:R-:W-:Y:S01]  /*e040*/  ISETP.GE.AND P2, PT, R28, R6.reuse, PT ;  /* 0x000000061c00720c */ /* 0x080fe20003f46270 */
[----:B------:R-:W-:Y:S01]  /*e050*/  UIADD3.X UR20, UR20, -0x1, URZ, UP2, !UPT ;  /* 0xffffffff14147890 */ /* 0x000fe200097fe43f */
[-C--:B------:R-:W-:Y:S01]  /*e060*/  ISETP.GE.AND P0, PT, R0, R6.reuse, PT ;  /* 0x000000060000720c */ /* 0x080fe20003f06270 */
[----:B------:R0:W-:Y:S01]  /*e070*/  @!P3 STG.E.U16 desc[UR22][R2.64], R21 ;  /* 0x000000150200b986 */ /* 0x0001e2000c101516 */
[----:B------:R-:W-:Y:S01]  /*e080*/  ISETP.GE.AND P3, PT, R29, R6, PT ;  /* 0x000000061d00720c */ /* 0x000fe20003f66270 */
[----:B------:R-:W-:-:S02]  /*e090*/  UIADD3.X UR46, UR46, -0x1, URZ, UP3, !UPT ;  /* 0xffffffff2e2e7890 */ /* 0x000fc40009ffe43f */
        /* <DEDUP_REMOVED lines=24> */
.L_x_677:
        /* <DEDUP_REMOVED lines=41> */
.L_x_766:
[----:B------:R-:W-:Y:S05]  /*e4b0*/  BSYNC B0 ;  /* 0x0000000000007941 */ /* 0x000fea0003800000 */
.L_x_765:
        /* <DEDUP_REMOVED lines=44> */
.L_x_768:
[----:B------:R-:W2:Y:S02]  /*e780*/  S2R R11, SR_TID.X ;  /* 0x00000000000b7919 */ /* 0x000ea40000002100 */
.L_x_769:
[----:B------:R-:W-:Y:S05]  /*e790*/  BSYNC B0 ;  /* 0x0000000000007941 */ /* 0x000fea0003800000 */
.L_x_767:
        /* <DEDUP_REMOVED lines=23> */
.L_x_771:
[----:B0--3--:R-:W-:Y:S01]  /*e910*/  LEA R0, R11, UR8, 0x2 ;  /* 0x000000080b007c11 */ /* 0x009fe2000f8e10ff */
[----:B--2---:R-:W-:Y:S01]  /*e920*/  IMAD.U32 R4, RZ, RZ, UR4 ;  /* 0x00000004ff047e24 */ /* 0x004fe2000f8e00ff */
[----:B------:R-:W-:Y:S02]  /*e930*/  MOV R5, UR5 ;  /* 0x0000000500057c02 */ /* 0x000fe40008000f00 */
[----:B------:R-:W-:Y:S01]  /*e940*/  SHF.R.S32.HI R5, RZ, 0x1f, R11 ;  /* 0x0000001fff057819 */ /* 0x000fe2000001140b */
[----:B------:R-:W0:Y:S01]  /*e950*/  LDS R13, [R0+0x4de0] ;  /* 0x004de000000d7984 */ /* 0x000e220000000800 */
[----:B-1--4-:R-:W-:Y:S02]  /*e960*/  MOV R3, UR6 ;  /* 0x0000000600037c02 */ /* 0x012fe40008000f00 */
[----:B------:R-:W-:Y:S01]  /*e970*/  MOV R2, R4 ;  /* 0x0000000400027202 */ /* 0x000fe20000000f00 */
[----:B------:R-:W1:Y:S01]  /*e980*/  LDS R15, [R0+0x51e0] ;  /* 0x0051e000000f7984 */ /* 0x000e620000000800 */
[----:B------:R-:W-:Y:S01]  /*e990*/  MOV R8, UR12 ;  /* 0x0000000c00087c02 */ /* 0x000fe20008000f00 */
[C---:B------:R-:W-:Y:S01]  /*e9a0*/  IMAD R4, R5.reuse, UR10, RZ ;  /* 0x0000000a05047c24 */ /* 0x040fe2000f8e02ff */
[----:B------:R-:W-:Y:S01]  /*e9b0*/  MOV R7, UR7 ;  /* 0x0000000700077c02 */ /* 0x000fe20008000f00 */
[----:B------:R-:W-:Y:S01]  /*e9c0*/  IMAD R10, R5, UR16, RZ ;  /* 0x00000010050a7c24 */ /* 0x000fe2000f8e02ff */
[----:B------:R-:W-:Y:S01]  /*e9d0*/  MOV R6, R8 ;  /* 0x0000000800067202 */ /* 0x000fe20000000f00 */
[----:B------:R-:W-:Y:S01]  /*e9e0*/  IMAD.WIDE.U32 R2, R11, UR10, R2 ;  /* 0x0000000a0b027c25 */ /* 0x000fe2000f8e0002 */
[----:B------:R-:W-:-:S03]  /*e9f0*/  MOV R9, UR13 ;  /* 0x0000000d00097c02 */ /* 0x000fc60008000f00 */
        /* <DEDUP_REMOVED lines=15> */
.L_x_770:
[----:B------:R-:W-:Y:S05]  /*eaf0*/  EXIT ;  /* 0x000000000000794d */ /* 0x000fea0003800000 */
.L_x_719:
[----:B------:R-:W-:Y:S01]  /*eb00*/  HFMA2.MMA R89, -RZ, RZ, 0, 5.9604644775390625e-08 ;  /* 0x00000001ff597435 */ /* 0x000fe200000001ff */
[----:B------:R-:W-:Y:S01]  /*eb10*/  MOV R165, R162 ;  /* 0x000000a200a57202 */ /* 0x000fe20000000f00 */
[----:B------:R-:W-:Y:S01]  /*eb20*/  IMAD.MOV.U32 R154, RZ, RZ, -0x1 ;  /* 0xffffffffff9a7424 */ /* 0x000fe200078e00ff */
[----:B------:R-:W-:-:S08]  /*eb30*/  MOV R88, RZ ;  /* 0x000000ff00587202 */ /* 0x000fd00000000f00 */
[----:B------:R-:W-:Y:S05]  /*eb40*/  WARPSYNC.COLLECTIVE R154, `(.L_x_772) ;  /* 0x000000009a087348 */ /* 0x000fea0003c00000 */
[----:B------:R0:W1:Y:S02]  /*eb50*/  SHFL.UP P0, R156, R165, R89, R88 ;  /* 0x04000059a59c7389 */ /* 0x0000640000000058 */
[----:B01----:R-:W-:Y:S01]  /*eb60*/  ENDCOLLECTIVE ;  /* 0x000000000000791b */ /* 0x003fe20003800000 */
.L_x_772:
[----:B------:R-:W-:Y:S02]  /*eb70*/  MOV R165, R163 ;  /* 0x000000a300a57202 */ /* 0x000fe40000000f00 */
[----:B------:R-:W-:-:S07]  /*eb80*/  MOV R153, R156 ;  /* 0x0000009c00997202 */ /* 0x000fce0000000f00 */
[----:B------:R-:W-:Y:S05]  /*eb90*/  WARPSYNC.COLLECTIVE R154, `(.L_x_773) ;  /* 0x000000009a087348 */ /* 0x000fea0003c00000 */
[----:B------:R0:W1:Y:S02]  /*eba0*/  SHFL.UP P0, R156, R165, R89, R88 ;  /* 0x04000059a59c7389 */ /* 0x0000640000000058 */
[----:B01----:R-:W-:Y:S01]  /*ebb0*/  ENDCOLLECTIVE ;  /* 0x000000000000791b */ /* 0x003fe20003800000 */
.L_x_773:
        /* <DEDUP_REMOVED lines=12> */
.L_x_774:
[----:B------:R-:W-:Y:S02]  /*ec80*/  MOV R165, R163 ;  /* 0x000000a300a57202 */ /* 0x000fe40000000f00 */
[----:B------:R-:W-:-:S07]  /*ec90*/  MOV R153, R156 ;  /* 0x0000009c00997202 */ /* 0x000fce0000000f00 */
[----:B------:R-:W-:Y:S05]  /*eca0*/  WARPSYNC.COLLECTIVE R154, `(.L_x_775) ;  /* 0x000000009a087348 */ /* 0x000fea0003c00000 */
[----:B------:R0:W1:Y:S02]  /*ecb0*/  SHFL.UP P0, R156, R165, R89, R88 ;  /* 0x04000059a59c7389 */ /* 0x0000640000000058 */
[----:B01----:R-:W-:Y:S01]  /*ecc0*/  ENDCOLLECTIVE ;  /* 0x000000000000791b */ /* 0x003fe20003800000 */
.L_x_775:
[----:B------:R-:W0:Y:S01]  /*ecd0*/  S2R R154, SR_LANEID ;  /* 0x00000000009a7919 */ /* 0x000e220000000000 */
[----:B------:R-:W-:Y:S01]  /*ece0*/  HFMA2.MMA R89, -RZ, RZ, 0, 2.384185791015625e-07 ;  /* 0x00000004ff597435 */ /* 0x000fe200000001ff */
        /* <DEDUP_REMOVED lines=10> */
.L_x_776:
[----:B------:R-:W-:Y:S02]  /*ed90*/  MOV R165, R163 ;  /* 0x000000a300a57202 */ /* 0x000fe40000000f00 */
[----:B------:R-:W-:-:S07]  /*eda0*/  MOV R153, R156 ;  /* 0x0000009c00997202 */ /* 0x000fce0000000f00 */
[----:B------:R-:W-:Y:S05]  /*edb0*/  WARPSYNC.COLLECTIVE R154, `(.L_x_777) ;  /* 0x000000009a087348 */ /* 0x000fea0003c00000 */
[----:B------:R0:W1:Y:S02]  /*edc0*/  SHFL.UP P0, R156, R165, R89, R88 ;  /* 0x04000059a59c7389 */ /* 0x0000640000000058 */
[----:B01----:R-:W-:Y:S01]  /*edd0*/  ENDCOLLECTIVE ;  /* 0x000000000000791b */ /* 0x003fe20003800000 */
.L_x_777:
[----:B------:R-:W0:Y:S01]  /*ede0*/  S2R R154, SR_LANEID ;  /* 0x00000000009a7919 */ /* 0x000e220000000000 */
[----:B------:R-:W-:Y:S01]  /*edf0*/  HFMA2.MMA R89, -RZ, RZ, 0, 4.76837158203125e-07 ;  /* 0x00000008ff597435 */ /* 0x000fe200000001ff */
        /* <DEDUP_REMOVED lines=10> */
.L_x_778:
[----:B------:R-:W-:Y:S02]  /*eea0*/  MOV R165, R163 ;  /* 0x000000a300a57202 */ /* 0x000fe40000000f00 */
[----:B------:R-:W-:-:S07]  /*eeb0*/  MOV R153, R156 ;  /* 0x0000009c00997202 */ /* 0x000fce0000000f00 */
[----:B------:R-:W-:Y:S05]  /*eec0*/  WARPSYNC.COLLECTIVE R154, `(.L_x_779) ;  /* 0x000000009a087348 */ /* 0x000fea0003c00000 */
[----:B------:R0:W1:Y:S02]  /*eed0*/  SHFL.UP P0, R156, R165, R89, R88 ;  /* 0x04000059a59c7389 */ /* 0x0000640000000058 */
[----:B01----:R-:W-:Y:S01]  /*eee0*/  ENDCOLLECTIVE ;  /* 0x000000000000791b */ /* 0x003fe20003800000 */
.L_x_779:
        /* <DEDUP_REMOVED lines=12> */
.L_x_780:
[----:B------:R-:W-:Y:S02]  /*efb0*/  MOV R165, R163 ;  /* 0x000000a300a57202 */ /* 0x000fe40000000f00 */
[----:B------:R-:W-:-:S07]  /*efc0*/  MOV R153, R156 ;  /* 0x0000009c00997202 */ /* 0x000fce0000000f00 */
[----:B------:R-:W-:Y:S05]  /*efd0*/  WARPSYNC.COLLECTIVE R154, `(.L_x_781) ;  /* 0x000000009a087348 */ /* 0x000fea0003c00000 */
[----:B------:R0:W1:Y:S02]  /*efe0*/  SHFL.UP P0, R156, R165, R89, R88 ;  /* 0x04000059a59c7389 */ /* 0x0000640000000058 */
[----:B01----:R-:W-:Y:S01]  /*eff0*/  ENDCOLLECTIVE ;  /* 0x000000000000791b */ /* 0x003fe20003800000 */
.L_x_781:
[----:B------:R-:W-:Y:S01]  /*f000*/  MOV R88, R156 ;  /* 0x0000009c00587202 */ /* 0x000fe20000000f00 */
[----:B------:R-:W-:Y:S06]  /*f010*/  BRA `(.L_x_782) ;  /* 0xffffffa000e87947 */ /* 0x000fec000383ffff */
.L_x_720:
        /* <DEDUP_REMOVED lines=8> */
.L_x_784:
[----:B------:R-:W-:Y:S05]  /*f0a0*/  BSYNC B0 ;  /* 0x0000000000007941 */ /* 0x000fea0003800000 */
.L_x_783:
[----:B------:R-:W-:Y:S05]  /*f0b0*/  BRA `(.L_x_785) ;  /* 0xffffffa000d87947 */ /* 0x000fea000383ffff */
.L_x_721:
[----:B------:R-:W-:Y:S01]  /*f0c0*/  HFMA2.MMA R89, -RZ, RZ, 0, 1.847743988037109375e-06 ;  /* 0x0000001fff597435 */ /* 0x000fe200000001ff */
[----:B------:R-:W-:Y:S01]  /*f0d0*/  BSSY B0, `(.L_x_786) ;  /* 0x0000007000007945 */ /* 0x000fe20003800000 */
[----:B------:R-:W-:Y:S01]  /*f0e0*/  MOV R153, R163 ;  /* 0x000000a300997202 */ /* 0x000fe20000000f00 */
[----:B------:R-:W-:Y:S01]  /*f0f0*/  IMAD.MOV.U32 R154, RZ, RZ, -0x1 ;  /* 0xffffffffff9a7424 */ /* 0x000fe200078e00ff */
[----:B------:R-:W-:-:S07]  /*f100*/  MOV R88, 0x1f ;  /* 0x0000001f00587802 */ /* 0x000fce0000000f00 */
[----:B------:R-:W-:Y:S05]  /*f110*/  WARPSYNC.COLLECTIVE R154, `(.L_x_787) ;  /* 0x000000009a087348 */ /* 0x000fea0003c00000 */
[----:B------:R0:W1:Y:S02]  /*f120*/  SHFL.IDX P3, R156, R153, R89, R88 ;  /* 0x00000059999c7389 */ /* 0x0000640000060058 */
[----:B01----:R-:W-:Y:S01]  /*f130*/  ENDCOLLECTIVE ;  /* 0x000000000000791b */ /* 0x003fe20003800000 */
.L_x_787:
[----:B------:R-:W-:Y:S05]  /*f140*/  BSYNC B0 ;  /* 0x0000000000007941 */ /* 0x000fea0003800000 */
.L_x_786:
[----:B------:R-:W-:Y:S05]  /*f150*/  BRA `(.L_x_788) ;  /* 0xffffffa000b87947 */ /* 0x000fea000383ffff */
.L_x_722:
        /* <DEDUP_REMOVED lines=8> */
.L_x_790:
[----:B------:R-:W-:Y:S05]  /*f1e0*/  BSYNC B0 ;  /* 0x0000000000007941 */ /* 0x000fea0003800000 */
.L_x_789:
        /* <DEDUP_REMOVED lines=9> */
.L_x_791:
[----:B------:R-:W-:Y:S01]  /*f280*/  HFMA2.MMA R89, -RZ, RZ, 0, 0 ;  /* 0x00000000ff597435 */ /* 0x000fe200000001ff */
[----:B------:R-:W-:Y:S01]  /*f290*/  IMAD.MOV.U32 R88, RZ, RZ, 0x1f ;  /* 0x0000001fff587424 */ /* 0x000fe200078e00ff */
[----:B------:R-:W-:-:S09]  /*f2a0*/  MOV R163, R156 ;  /* 0x0000009c00a37202 */ /* 0x000fd20000000f00 */
[----:B------:R-:W-:Y:S05]  /*f2b0*/  WARPSYNC.COLLECTIVE R154, `(.L_x_792) ;  /* 0x000000009a087348 */ /* 0x000fea0003c00000 */
[----:B------:R0:W1:Y:S02]  /*f2c0*/  SHFL.IDX P3, R156, R153, R89, R88 ;  /* 0x00000059999c7389 */ /* 0x0000640000060058 */
[----:B01----:R-:W-:Y:S01]  /*f2d0*/  ENDCOLLECTIVE ;  /* 0x000000000000791b */ /* 0x003fe20003800000 */
.L_x_792:
[----:B------:R-:W-:Y:S02]  /*f2e0*/  MOV R153, R81 ;  /* 0x0000005100997202 */ /* 0x000fe40000000f00 */
[----:B------:R-:W-:-:S07]  /*f2f0*/  MOV R80, R156 ;  /* 0x0000009c00507202 */ /* 0x000fce0000000f00 */
[----:B------:R-:W-:Y:S05]  /*f300*/  WARPSYNC.COLLECTIVE R154, `(.L_x_793) ;  /* 0x000000009a087348 */ /* 0x000fea0003c00000 */
[----:B------:R0:W1:Y:S02]  /*f310*/  SHFL.IDX P3, R156, R153, R89, R88 ;  /* 0x00000059999c7389 */ /* 0x0000640000060058 */
[----:B01----:R-:W-:Y:S01]  /*f320*/  ENDCOLLECTIVE ;  /* 0x000000000000791b */ /* 0x003fe20003800000 */
.L_x_793:
[----:B------:R-:W-:Y:S01]  /*f330*/  MOV R81, R156 ;  /* 0x0000009c00517202 */ /* 0x000fe20000000f00 */
[----:B------:R-:W-:Y:S06]  /*f340*/  BRA `(.L_x_794) ;  /* 0xffffffa000547947 */ /* 0x000fec000383ffff */
.L_x_724:
[----:B------:R-:W-:Y:S01]  /*f350*/  HFMA2.MMA R156, -RZ, RZ, 0, 5.9604644775390625e-08 ;  /* 0x00000001ff9c7435 */ /* 0x000fe200000001ff */
[----:B------:R-:W-:Y:S02]  /*f360*/  MOV R163, R155 ;  /* 0x0000009b00a37202 */ /* 0x000fe40000000f00 */
[----:B------:R-:W-:Y:S02]  /*f370*/  MOV R89, 0x1f ;  /* 0x0000001f00597802 */ /* 0x000fe40000000f00 */
[----:B------:R-:W-:-:S07]  /*f380*/  MOV R154, 0xffffffff ;  /* 0xffffffff009a7802 */ /* 0x000fce0000000f00 */
[----:B------:R-:W-:Y:S05]  /*f390*/  WARPSYNC.COLLECTIVE R154, `(.L_x_795) ;  /* 0x000000009a087348 */ /* 0x000fea0003c00000 */
[----:B------:R0:W1:Y:S02]  /*f3a0*/  SHFL.DOWN P6, R153, R163, R156, R89 ;  /* 0x0800009ca3997389 */ /* 0x00006400000c0059 */
[----:B01----:R-:W-:Y:S01]  /*f3b0*/  ENDCOLLECTIVE ;  /* 0x000000000000791b */ /* 0x003fe20003800000 */
.L_x_795:
[----:B------:R-:W-:Y:S02]  /*f3c0*/  MOV R163, R162 ;  /* 0x000000a200a37202 */ /* 0x000fe40000000f00 */
[----:B------:R-:W-:-:S07]  /*f3d0*/  MOV R88, R153 ;  /* 0x0000009900587202 */ /* 0x000fce0000000f00 */
[----:B------:R-:W-:Y:S05]  /*f3e0*/  WARPSYNC.COLLECTIVE R154, `(.L_x_796) ;  /* 0x000000009a087348 */ /* 0x000fea0003c00000 */
[----:B------:R0:W1:Y:S02]  /*f3f0*/  SHFL.DOWN P6, R153, R163, R156, R89 ;  /* 0x0800009ca3997389 */ /* 0x00006400000c0059 */
[----:B01----:R-:W-:Y:S01]  /*f400*/  ENDCOLLECTIVE ;  /* 0x000000000000791b */ /* 0x003fe20003800000 */
.L_x_796:
[----:B------:R-:W-:Y:S01]  /*f410*/  HFMA2.MMA R156, -RZ, RZ, 0, 1.1920928955078125e-07 ;  /* 0x00000002ff9c7435 */ /* 0x000fe200000001ff */
[----:B------:R-:W-:-:S05]  /*f420*/  MOV R89, R153 ;  /* 0x0000009900597202 */ /* 0x000fca0000000f00 */
[C---:B------:R-:W-:Y:S01]  /*f430*/  @P5 FFMA.FTZ R162, R155.reuse, R89, R162 ;  /* 0x000000599ba25223 */ /* 0x040fe200000100a2 */
[----:B------:R-:W-:Y:S01]  /*f440*/  @P5 FMUL.FTZ R155, R155, R88 ;  /* 0x000000589b9b5220 */ /* 0x000fe20000410000 */
[----:B------:R-:W-:-:S04]  /*f450*/  IMAD.MOV.U32 R89, RZ, RZ, 0x1f ;  /* 0x0000001fff597424 */ /* 0x000fc800078e00ff */
[----:B------:R-:W-:-:S07]  /*f460*/  MOV R163, R155 ;  /* 0x0000009b00a37202 */ /* 0x000fce0000000f00 */
[----:B------:R-:W-:Y:S05]  /*f470*/  WARPSYNC.COLLECTIVE R154, `(.L_x_797) ;  /* 0x000000009a087348 */ /* 0x000fea0003c00000 */
[----:B------:R0:W1:Y:S02]  /*f480*/  SHFL.DOWN P6, R153, R163, R156, R89 ;  /* 0x0800009ca3997389 */ /* 0x00006400000c0059 */
[----:B01----:R-:W-:Y:S01]  /*f490*/  ENDCOLLECTIVE ;  /* 0x000000000000791b */ /* 0x003fe20003800000 */
.L_x_797:
[----:B------:R-:W-:Y:S02]  /*f4a0*/  MOV R163, R162 ;  /* 0x000000a200a37202 */ /* 0x000fe40000000f00 */
[----:B------:R-:W-:-:S07]  /*f4b0*/  MOV R88, R153 ;  /* 0x0000009900587202 */ /* 0x000fce0000000f00 */
[----:B------:R-:W-:Y:S05]  /*f4c0*/  WARPSYNC.COLLECTIVE R154, `(.L_x_798) ;  /* 0x000000009a087348 */ /* 0x000fea0003c00000 */
[----:B------:R0:W1:Y:S02]  /*f4d0*/  SHFL.DOWN P6, R153, R163, R156, R89 ;  /* 0x0800009ca3997389 */ /* 0x00006400000c0059 */
[----:B01----:R-:W-:Y:S01]  /*f4e0*/  ENDCOLLECTIVE ;  /* 0x000000000000791b */ /* 0x003fe20003800000 */
.L_x_798:
        /* <DEDUP_REMOVED lines=9> */
.L_x_799:
[----:B------:R-:W-:Y:S02]  /*f580*/  MOV R163, R162 ;  /* 0x000000a200a37202 */ /* 0x000fe40000000f00 */
[----:B------:R-:W-:-:S07]  /*f590*/  MOV R88, R153 ;  /* 0x0000009900587202 */ /* 0x000fce0000000f00 */
[----:B------:R-:W-:Y:S05]  /*f5a0*/  WARPSYNC.COLLECTIVE R154, `(.L_x_800) ;  /* 0x000000009a087348 */ /* 0x000fea0003c00000 */
[----:B------:R0:W1:Y:S02]  /*f5b0*/  SHFL.DOWN P6, R153, R163, R156, R89 ;  /* 0x0800009ca3997389 */ /* 0x00006400000c0059 */
[----:B01----:R-:W-:Y:S01]  /*f5c0*/  ENDCOLLECTIVE ;  /* 0x000000000000791b */ /* 0x003fe20003800000 */
.L_x_800:
        /* <DEDUP_REMOVED lines=9> */
.L_x_801:
[----:B------:R-:W-:Y:S01]  /*f660*/  MOV R163, R162 ;  /* 0x000000a200a37202 */ /* 0x000fe20000000f00 */
[----:B------:R-:W-:-:S07]  /*f670*/  IMAD.MOV.U32 R88, RZ, RZ, R153 ;  /* 0x000000ffff587224 */ /* 0x000fce00078e0099 */
[----:B------:R-:W-:Y:S05]  /*f680*/  WARPSYNC.COLLECTIVE R154, `(.L_x_802) ;  /* 0x000000009a087348 */ /* 0x000fea0003c00000 */
[----:B------:R0:W1:Y:S02]  /*f690*/  SHFL.DOWN P6, R153, R163, R156, R89 ;  /* 0x0800009ca3997389 */ /* 0x00006400000c0059 */
[----:B01----:R-:W-:Y:S01]  /*f6a0*/  ENDCOLLECTIVE ;  /* 0x000000000000791b */ /* 0x003fe20003800000 */
.L_x_802:
        /* <DEDUP_REMOVED lines=9> */
.L_x_803:
[----:B------:R-:W-:Y:S02]  /*f740*/  MOV R163, R162 ;  /* 0x000000a200a37202 */ /* 0x000fe40000000f00 */
[----:B------:R-:W-:-:S07]  /*f750*/  MOV R88, R153 ;  /* 0x0000009900587202 */ /* 0x000fce0000000f00 */
[----:B------:R-:W-:Y:S05]  /*f760*/  WARPSYNC.COLLECTIVE R154, `(.L_x_804) ;  /* 0x000000009a087348 */ /* 0x000fea0003c00000 */
[----:B------:R0:W1:Y:S02]  /*f770*/  SHFL.DOWN P6, R153, R163, R156, R89 ;  /* 0x0800009ca3997389 */ /* 0x00006400000c0059 */
[----:B01----:R-:W-:Y:S01]  /*f780*/  ENDCOLLECTIVE ;  /* 0x000000000000791b */ /* 0x003fe20003800000 */
.L_x_804:
        /* <DEDUP_REMOVED lines=10> */
.L_x_805:
[----:B------:R-:W-:Y:S01]  /*f830*/  IMAD.MOV.U32 R153, RZ, RZ, R162 ;  /* 0x000000ffff997224 */ /* 0x000fe200078e00a2 */
[----:B------:R-:W-:-:S07]  /*f840*/  MOV R164, R156 ;  /* 0x0000009c00a47202 */ /* 0x000fce0000000f00 */
[----:B------:R-:W-:Y:S05]  /*f850*/  WARPSYNC.COLLECTIVE R154, `(.L_x_806) ;  /* 0x000000009a087348 */ /* 0x000fea0003c00000 */
[----:B------:R0:W1:Y:S02]  /*f860*/  SHFL.IDX P3, R156, R153, R89, R88 ;  /* 0x00000059999c7389 */ /* 0x0000640000060058 */
[----:B01----:R-:W-:Y:S01]  /*f870*/  ENDCOLLECTIVE ;  /* 0x000000000000791b */ /* 0x003fe20003800000 */
.L_x_806:
[----:B------:R-:W-:Y:S02]  /*f880*/  MOV R89, 0x1f ;  /* 0x0000001f00597802 */ /* 0x000fe40000000f00 */
[----:B------:R-:W-:Y:S01]  /*f890*/  MOV R165, R156 ;  /* 0x0000009c00a57202 */ /* 0x000fe20000000f00 */
[----:B------:R-:W-:-:S11]  /*f8a0*/  HFMA2.MMA R156, -RZ, RZ, 0, 5.9604644775390625e-08 ;  /* 0x00000001ff9c7435 */ /* 0x000fd600000001ff */
[----:B------:R-:W-:Y:S05]  /*f8b0*/  WARPSYNC.COLLECTIVE R154, `(.L_x_807) ;  /* 0x000000009a087348 */ /* 0x000fea0003c00000 */
[----:B------:R0:W1:Y:S02]  /*f8c0*/  SHFL.DOWN P6, R153, R163, R156, R89 ;  /* 0x0800009ca3997389 */ /* 0x00006400000c0059 */
[----:B01----:R-:W-:Y:S01]  /*f8d0*/  ENDCOLLECTIVE ;  /* 0x000000000000791b */ /* 0x003fe20003800000 */
.L_x_807:
[----:B------:R-:W-:Y:S02]  /*f8e0*/  MOV R163, R162 ;  /* 0x000000a200a37202 */ /* 0x000fe40000000f00 */
[----:B------:R-:W-:-:S07]  /*f8f0*/  MOV R155, R153 ;  /* 0x00000099009b7202 */ /* 0x000fce0000000f00 */
[----:B------:R-:W-:Y:S05]  /*f900*/  WARPSYNC.COLLECTIVE R154, `(.L_x_808) ;  /* 0x000000009a087348 */ /* 0x000fea0003c00000 */
[----:B------:R0:W1:Y:S02]  /*f910*/  SHFL.DOWN P6, R153, R163, R156, R89 ;  /* 0x0800009ca3997389 */ /* 0x00006400000c0059 */
[----:B01----:R-:W-:Y:S01]  /*f920*/  ENDCOLLECTIVE ;  /* 0x000000000000791b */ /* 0x003fe20003800000 */
.L_x_808:
[----:B------:R-:W-:Y:S01]  /*f930*/  HFMA2.MMA R89, -RZ, RZ, 0, 0 ;  /* 0x00000000ff597435 */ /* 0x000fe200000001ff */
[----:B------:R-:W-:Y:S02]  /*f940*/  MOV R162, R153 ;  /* 0x0000009900a27202 */ /* 0x000fe40000000f00 */
[----:B------:R-:W-:-:S08]  /*f950*/  MOV R153, R80 ;  /* 0x0000005000997202 */ /* 0x000fd00000000f00 */
[----:B------:R-:W-:Y:S05]  /*f960*/  WARPSYNC.COLLECTIVE R154, `(.L_x_809) ;  /* 0x000000009a087348 */ /* 0x000fea0003c00000 */
[----:B------:R0:W1:Y:S02]  /*f970*/  SHFL.IDX P3, R156, R153, R89, R88 ;  /* 0x00000059999c7389 */ /* 0x0000640000060058 */
[----:B01----:R-:W-:Y:S01]  /*f980*/  ENDCOLLECTIVE ;  /* 0x000000000000791b */ /* 0x003fe20003800000 */
.L_x_809:
[----:B------:R-:W-:Y:S02]  /*f990*/  MOV R153, R81 ;  /* 0x0000005100997202 */ /* 0x000fe40000000f00 */
[----:B------:R-:W-:-:S07]  /*f9a0*/  MOV R163, R156 ;  /* 0x0000009c00a37202 */ /* 0x000fce0000000f00 */
[----:B------:R-:W-:Y:S05]  /*f9b0*/  WARPSYNC.COLLECTIVE R154, `(.L_x_810) ;  /* 0x000000009a087348 */ /* 0x000fea0003c00000 */
[----:B------:R0:W1:Y:S02]  /*f9c0*/  SHFL.IDX P3, R156, R153, R89, R88 ;  /* 0x00000059999c7389 */ /* 0x0000640000060058 */
[----:B01----:R-:W-:Y:S01]  /*f9d0*/  ENDCOLLECTIVE ;  /* 0x000000000000791b */ /* 0x003fe20003800000 */
.L_x_810:
[----:B------:R-:W-:Y:S01]  /*f9e0*/  MOV R89, R156 ;  /* 0x0000009c00597202 */ /* 0x000fe20000000f00 */
[----:B------:R-:W-:Y:S06]  /*f9f0*/  BRA `(.L_x_811) ;  /* 0xffffffa0007c7947 */ /* 0x000fec000383ffff */
.L_x_812:
        /* <DEDUP_REMOVED lines=16> */
.L_x_10919:


//--------------------- .text._Z25selective_scan_bwd_kernelI32Selective_Scan_bwd_kernel_traitsILi128ELi16ELb0ELb1ELb0ELb0ELb0EN3c104HalfEfEEv12SSMParamsBwd --------------------------
	.section	.text._Z25selective_scan_bwd_kernelI32Selective_Scan_bwd_kernel_traitsILi128ELi16ELb0ELb1ELb0ELb0ELb0EN3c104HalfEfEEv12SSMParamsBwd,"ax",@progbits
	.align	128
        .global         _Z25selective_scan_bwd_kernelI32Selective_Scan_bwd_kernel_traitsILi128ELi16ELb0ELb1ELb0ELb0ELb0EN3c104HalfEfEEv12SSMParamsBwd
        .type           _Z25selective_scan_bwd_kernelI32Selective_Scan_bwd_kernel_traitsILi128ELi16ELb0ELb1ELb0ELb0ELb0EN3c104HalfEfEEv12SSMParamsBwd,@function
        .size           _Z25selective_scan_bwd_kernelI32Selective_Scan_bwd_kernel_traitsILi128ELi16ELb0ELb1ELb0ELb0ELb0EN3c104HalfEfEEv12SSMParamsBwd,(.L_x_10920 - _Z25selective_scan_bwd_kernelI32Selective_Scan_bwd_kernel_traitsILi128ELi16ELb0ELb1ELb0ELb0ELb0EN3c104HalfEfEEv12SSMParamsBwd)
        .other          _Z25selective_scan_bwd_kernelI32Selective_Scan_bwd_kernel_traitsILi128ELi16ELb0ELb1ELb0ELb0ELb0EN3c104HalfEfEEv12SSMParamsBwd,@"STO_CUDA_ENTRY STV_DEFAULT"
_Z25selective_scan_bwd_kernelI32Selective_Scan_bwd_kernel_traitsILi128ELi16ELb0ELb1ELb0ELb0ELb0EN3c104HalfEfEEv12SSMParamsBwd:
.text._Z25selective_scan_bwd_kernelI32Selective_Scan_bwd_kernel_traitsILi128ELi16ELb0ELb1ELb0ELb0ELb0EN3c104HalfEfEEv12SSMParamsBwd:
        /* <DEDUP_REMOVED lines=34> */
[----:B0-----:R-:W-:Y:S01]  /*0220*/  USHF.R.S32.HI UR4, URZ, 0x1f, UR11 ;  /* 0x0000001f3f047899 */ /* 0x001fe2000801140b */
[----:B------:R-:W-:Y:S02]  /*0230*/  ULDC.64 UR6, c[0x0][0x280] ;  /* 0x0000a00000067ab9 */ /* 0x000fe40000000a00 */
[----:B------:R-:W-:Y:S01]  /*0240*/  R2UR UR33, R0 ;  /* 0x00000000002172ca */ /* 0x000fe200000e0000 */
[----:B------:R-:W-:Y:S01]  /*0250*/  UISETP.NE.AND.EX UP0, UPT, UR5, URZ, UPT, UP0 ;  /* 0x0000003f0500728c */ /* 0x000fe2000bf05300 */
[----:B------:R0:W-:Y:S01]  /*0260*/  STL [R1+0x118], RZ ;  /* 0x000118ff01007387 */ /* 0x0001e20000100800 */
[----:B------:R-:W-:-:S02]  /*0270*/  UIMAD UR5, UR4, UR6, URZ ;  /* 0x00000006040572a4 */ /* 0x000fc4000f8e023f */
[----:B------:R-:W-:Y:S01]  /*0280*/  UISETP.NE.U32.AND UP1, UPT, UR26, URZ, UPT ;  /* 0x0000003f1a00728c */ /* 0x000fe2000bf25070 */
[----:B------:R0:W-:Y:S01]  /*0290*/  STL [R1+0x114], RZ ;  /* 0x000114ff01007387 */ /* 0x0001e20000100800 */
[----:B------:R-:W-:Y:S02]  /*02a0*/  UIMAD UR31, UR11, UR7, UR5 ;  /* 0x000000070b1f72a4 */ /* 0x000fe4000f8e0205 */
[----:B------:R-:W-:Y:S02]  /*02b0*/  UISETP.NE.AND.EX UP1, UPT, UR27, URZ, UPT, UP1 ;  /* 0x0000003f1b00728c */ /* 0x000fe4000bf25310 */
[----:B------:R-:W-:Y:S02]  /*02c0*/  UISETP.NE.U32.AND UP2, UPT, UR36, URZ, UPT ;  /* 0x0000003f2400728c */ /* 0x000fe4000bf45070 */
[----:B------:R-:W4:Y:S01]  /*02d0*/  I2F.RP R0, UR33 ;  /* 0x0000002100007d06 */ /* 0x000f220008209400 */
[----:B------:R-:W-:Y:S01]  /*02e0*/  UIMAD.WIDE.U32 UR16, UR11, UR6, URZ ;  /* 0x000000060b1072a5 */ /* 0x000fe2000f8e003f */
[----:B------:R-:W-:-:S02]  /*02f0*/  UMOV UR25, URZ ;  /* 0x0000003f00197c82 */ /* 0x000fc40008000000 */
[----:B------:R-:W-:Y:S01]  /*0300*/  ULDC.64 UR6, c[0x0][0x328] ;  /* 0x0000ca0000067ab9 */ /* 0x000fe20000000a00 */
[----:B------:R-:W-:Y:S02]  /*0310*/  UIMAD UR22, UR4, UR8, URZ ;  /* 0x00000008041672a4 */ /* 0x000fe4000f8e023f */
[----:B------:R-:W-:Y:S02]  /*0320*/  @UP1 ULEA UR24, UP3, UR10, UR26, 0x2 ;  /* 0x0000001a0a181291 */ /* 0x000fe4000f86103f */
[----:B------:R-:W-:Y:S02]  /*0330*/  UIMAD UR23, UR4, UR6, URZ ;  /* 0x00000006041772a4 */ /* 0x000fe4000f8e023f */
[----:B------:R-:W-:Y:S02]  /*0340*/  @UP1 ULEA.HI.X UR25, UR10, UR27, UR15, 0x2, UP3 ;  /* 0x0000001b0a191291 */ /* 0x000fe400098f140f */
[----:B------:R-:W-:Y:S01]  /*0350*/  UISETP.NE.AND.EX UP1, UPT, UR37, URZ, UPT, UP2 ;  /* 0x0000003f2500728c */ /* 0x000fe2000bf25320 */
[----:B----4-:R-:W1:Y:S01]  /*0360*/  MUFU.RCP R0, R0 ;  /* 0x0000000000007308 */ /* 0x010e620000001000 */
[----:B------:R-:W-:-:S02]  /*0370*/  UIMAD UR14, UR4, UR18, URZ ;  /* 0x00000012040e72a4 */ /* 0x000fc4000f8e023f */
[----:B------:R-:W-:Y:S01]  /*0380*/  UIMAD.WIDE.U32 UR12, UR11, UR8, URZ ;  /* 0x000000080b0c72a5 */ /* 0x000fe2000f8e003f */
[----:B------:R-:W-:Y:S01]  /*0390*/  UMOV UR4, URZ ;  /* 0x0000003f00047c82 */ /* 0x000fe20008000000 */
[----:B------:R-:W-:Y:S02]  /*03a0*/  UIMAD UR22, UR11, UR9, UR22 ;  /* 0x000000090b1672a4 */ /* 0x000fe4000f8e0216 */
        /* <DEDUP_REMOVED lines=17> */
[----:B------:R-:W-:-:S02]  /*04c0*/  UISETP.NE.AND UP1, UPT, UR30, URZ, UPT ;  /* 0x0000003f1e00728c */ /* 0x000fc4000bf25270 */
        /* <DEDUP_REMOVED lines=17> */
[----:B------:R-:W-:Y:S02]  /*05e0*/  UIMAD UR31, UR10, UR19, UR31 ;  /* 0x000000130a1f72a4 */ /* 0x000fe4000f8e021f */
[----:B------:R-:W-:Y:S02]  /*05f0*/  UISETP.GT.U32.AND UP4, UPT, UR33, UR15, UPT ;  /* 0x0000000f2100728c */ /* 0x000fe4000bf84070 */
[----:B------:R-:W-:Y:S01]  /*0600*/  UIMAD UR28, UR10, UR17, UR28 ;  /* 0x000000110a1c72a4 */ /* 0x000fe2000f8e021c */
[----:B------:R-:W-:Y:S01]  /*0610*/  ULDC UR19, c[0x0][0x224] ;  /* 0x0000890000137ab9 */ /* 0x000fe20000000800 */
[----:B------:R-:W-:-:S02]  /*0620*/  UIMAD.WIDE.U32 UR16, UR10, UR16, UR12 ;  /* 0x000000100a1072a5 */ /* 0x000fc4000f8e000c */
[----:B------:R-:W-:Y:S02]  /*0630*/  USHF.L.U32 UR12, UR19, 0xb, URZ ;  /* 0x0000000b130c7899 */ /* 0x000fe4000800063f */
[----:B------:R-:W-:-:S03]  /*0640*/  ULOP3.LUT UR13, UR10, UR30, URZ, 0x3c, !UPT ;  /* 0x0000001e0a0d7292 */ /* 0x000fc6000f8e3c3f */
[----:B------:R-:W-:Y:S02]  /*0650*/  @!UP4 UIADD3 UR15, UR15, -UR33, URZ ;  /* 0x800000210f0fc290 */ /* 0x000fe4000fffe03f */
[----:B------:R-:W-:Y:S02]  /*0660*/  UIADD3 UR23, UR12, -0x800, URZ ;  /* 0xfffff8000c177890 */ /* 0x000fe4000fffe03f */
[----:B------:R-:W-:Y:S02]  /*0670*/  UISETP.GE.U32.AND UP3, UPT, UR15, UR33, UPT ;  /* 0x000000210f00728c */ /* 0x000fe4000bf66070 */
[----:B------:R-:W-:Y:S02]  /*0680*/  USHF.R.S32.HI UR22, URZ, 0x1f, UR23 ;  /* 0x0000001f3f167899 */ /* 0x000fe40008011417 */
[----:B------:R-:W-:Y:S02]  /*0690*/  UIADD3 UR4, UP5, UR23, UR4, URZ ;  /* 0x0000000417047290 */ /* 0x000fe4000ffbe03f */
[----:B------:R-:W-:Y:S01]  /*06a0*/  @!UP4 UIADD3 UR29, UR29, 0x1, URZ ;  /* 0x000000011d1dc890 */ /* 0x000fe2000fffe03f */
[----:B------:R-:W-:Y:S01]  /*06b0*/  ULDC.64 UR34, c[0x0][0x2f0] ;  /* 0x0000bc0000227ab9 */ /* 0x000fe20000000a00 */
[----:B------:R-:W-:-:S02]  /*06c0*/  UISETP.GE.AND UP2, UPT, UR13, URZ, UPT ;  /* 0x0000003f0d00728c */ /* 0x000fc4000bf46270 */
[----:B------:R-:W-:Y:S02]  /*06d0*/  UIMAD.WIDE.U32 UR8, UR10, UR18, UR8 ;  /* 0x000000120a0872a5 */ /* 0x000fe4000f8e0008 */
[----:B------:R-:W-:Y:S02]  /*06e0*/  UIADD3.X UR5, UR22, UR5, UR32, UP5, !UPT ;  /* 0x0000000516057290 */ /* 0x000fe4000affe420 */
[----:B------:R-:W-:Y:S02]  /*06f0*/  ULEA UR15, UP4, UR4, UR34, 0x1 ;  /* 0x00000022040f7291 */ /* 0x000fe4000f88083f */
[----:B------:R-:W-:Y:S02]  /*0700*/  @UP3 UIADD3 UR29, UR29, 0x1, URZ ;  /* 0x000000011d1d3890 */ /* 0x000fe4000fffe03f */
[----:B------:R-:W-:Y:S02]  /*0710*/  UIADD3 UR18, UP3, UR23, UR16, URZ ;  /* 0x0000001017127290 */ /* 0x000fe4000ff7e03f */
[----:B------:R-:W-:Y:S01]  /*0720*/  ULEA.HI.X UR16, UR4, UR35, UR5, 0x1, UP4 ;  /* 0x0000002304107291 */ /* 0x000fe2000a0f0c05 */
[----:B------:R-:W-:Y:S01]  /*0730*/  ULDC.64 UR32, c[0x0][0x2f8] ;  /* 0x0000be0000207ab9 */ /* 0x000fe20000000a00 */
[----:B------:R-:W-:-:S02]  /*0740*/  UIADD3.X UR4, UR22, UR17, UR28, UP3, !UPT ;  /* 0x0000001116047290 */ /* 0x000fc40009ffe41c */
[----:B------:R-:W-:Y:S01]  /*0750*/  ULEA UR17, UP3, UR18, UR32, 0x1 ;  /* 0x0000002012117291 */ /* 0x000fe2000f86083f */
[----:B------:R-:W-:Y:S01]  /*0760*/  UMOV UR13, UR29 ;  /* 0x0000001d000d7c82 */ /* 0x000fe20008000000 */
[----:B------:R-:W-:Y:S01]  /*0770*/  ULDC.64 UR28, c[0x0][0x3b8] ;  /* 0x0000ee00001c7ab9 */ /* 0x000fe20000000a00 */
[----:B------:R-:W-:Y:S02]  /*0780*/  @!UP2 UIADD3 UR13, -UR13, URZ, URZ ;  /* 0x0000003f0d0da290 */ /* 0x000fe4000fffe13f */
[----:B------:R-:W-:Y:S02]  /*0790*/  ULEA.HI.X UR18, UR18, UR33, UR4, 0x1, UP3 ;  /* 0x0000002112127291 */ /* 0x000fe400098f0c04 */
[----:B------:R-:W-:Y:S02]  /*07a0*/  @!UP1 ULOP3.LUT UR13, URZ, UR30, URZ, 0x33, !UPT ;  /* 0x0000001e3f0d9292 */ /* 0x000fe4000f8e333f */
[----:B------:R-:W-:Y:S02]  /*07b0*/  UIADD3 UR4, UP2, UR23, UR8, URZ ;  /* 0x0000000817047290 */ /* 0x000fe4000ff5e03f */
[----:B------:R-:W-:-:S02]  /*07c0*/  USHF.R.S32.HI UR5, URZ, 0x1f, UR13 ;  /* 0x0000001f3f057899 */ /* 0x000fc4000801140d */
[----:B------:R-:W-:Y:S02]  /*07d0*/  UIADD3.X UR9, UR22, UR9, UR31, UP2, !UPT ;  /* 0x0000000916097290 */ /* 0x000fe400097fe41f */
[----:B------:R-:W-:Y:S01]  /*07e0*/  ULEA UR8, UP1, UR4, UR28, 0x1 ;  /* 0x0000001c04087291 */ /* 0x000fe2000f82083f */
[----:B------:R-:W-:Y:S01]  /*07f0*/  ULDC.64 UR30, c[0x0][0x258] ;  /* 0x00009600001e7ab9 */ /* 0x000fe20000000a00 */
[----:B------:R-:W-:Y:S02]  /*0800*/  @UP0 UIMAD UR14, UR14, UR19, URZ ;  /* 0x000000130e0e02a4 */ /* 0x000fe4000f8e023f */
[----:B------:R-:W-:Y:S02]  /*0810*/  UIMAD UR5, UR5, UR30, URZ ;  /* 0x0000001e050572a4 */ /* 0x000fe4000f8e023f */
[----:B------:R-:W-:Y:S02]  /*0820*/  ULEA.HI.X UR9, UR4, UR29, UR9, 0x1, UP1 ;  /* 0x0000001d04097291 */ /* 0x000fe400088f0c09 */
[----:B------:R-:W-:-:S02]  /*0830*/  UIMAD.WIDE.U32 UR28, UR13, UR30, UR6 ;  /* 0x0000001e0d1c72a5 */ /* 0x000fc4000f8e0006 */
[----:B------:R-:W-:Y:S02]  /*0840*/  UIMAD UR30, UR13, UR31, UR5 ;  /* 0x0000001f0d1e72a4 */ /* 0x000fe4000f8e0205 */
[----:B------:R-:W-:Y:S02]  /*0850*/  UISETP.GE.AND UP1, UPT, UR19, 0x1, UPT ;  /* 0x000000011300788c */ /* 0x000fe4000bf26270 */
[----:B------:R-:W-:Y:S02]  /*0860*/  UIADD3 UR23, UP2, UR23, UR28, URZ ;  /* 0x0000001c17177290 */ /* 0x000fe4000ff5e03f */
[----:B------:R-:W-:Y:S01]  /*0870*/  UIADD3 UR30, UR29, UR30, URZ ;  /* 0x0000001e1d1e7290 */ /* 0x000fe2000fffe03f */
[----:B------:R-:W-:Y:S01]  /*0880*/  ULDC.64 UR6, c[0x0][0x2d8] ;  /* 0x0000b60000067ab9 */ /* 0x000fe20000000a00 */
[----:B------:R-:W-:Y:S01]  /*0890*/  UMOV UR4, URZ ;  /* 0x0000003f00047c82 */ /* 0x000fe20008000000 */
[----:B------:R-:W-:Y:S02]  /*08a0*/  ULEA UR48, UP3, UR23, UR6, 0x1 ;  /* 0x0000000617307291 */ /* 0x000fe4000f86083f */
[----:B------:R-:W-:Y:S01]  /*08b0*/  UIADD3.X UR49, UR22, UR30, URZ, UP2, !UPT ;  /* 0x0000001e16317290 */ /* 0x000fe200097fe43f */
        /* <DEDUP_REMOVED lines=31> */
.L_x_864:
        /* <DEDUP_REMOVED lines=217> */
[----:B0-----:R-:W-:Y:S01]  /*1840*/  MOV R2, UR18 ;  /* 0x0000001200027c02 */ /* 0x001fe20008000f00 */
[----:B------:R-:W-:Y:S01]  /*1850*/  IMAD.U32 R3, RZ, RZ, UR19 ;  /* 0x00000013ff037e24 */ /* 0x000fe2000f8e00ff */
[----:B------:R-:W-:Y:S02]  /*1860*/  PRMT R19, RZ, 0x7610, R19 ;  /* 0x00007610ff137816 */ /* 0x000fe40000000013 */
[----:B------:R-:W-:Y:S01]  /*1870*/  PRMT R20, RZ, 0x7610, R20 ;  /* 0x00007610ff147816 */ /* 0x000fe20000000014 */
[----:B------:R-:W-:Y:S01]  /*1880*/  IMAD.WIDE R2, R48, 0x2, R2 ;  /* 0x0000000230027825 */ /* 0x000fe200078e0202 */
[----:B------:R-:W-:-:S02]  /*1890*/  PRMT R21, RZ, 0x7610, R21 ;  /* 0x00007610ff157816 */ /* 0x000fc40000000015 */
        /* <DEDUP_REMOVED lines=36> */
[----:B------:R-:W3:Y:S04]  /*1ae0*/  @!P1 LDG.E.U16 R20, desc[UR20][R2.64+0x40] ;  /* 0x0000401402149981 */ /* 0x000ee8000c1e1500 */
[----:B------:R-:W4:Y:S04]  /*1af0*/  @!P0 LDG.E.U16 R21, desc[UR20][R2.64+0x80] ;  /* 0x0000801402158981 */ /* 0x000f28000c1e1500 */
[----:B------:R-:W5:Y:S01]  /*1b00*/  @!P4 LDG.E.U16 R22, desc[UR20][R2.64+0xc0] ;  /* 0x0000c0140216c981 */ /* 0x000f62000c1e1500 */
        /* <DEDUP_REMOVED lines=9> */
[----:B------:R-:W5:Y:S01]  /*1ba0*/  @!P6 LDG.E.U16 R23, desc[UR20][R2.64+0x100] ;  /* 0x000100140217e981 */ /* 0x000f62000c1e1500 */
[----:B------:R-:W-:Y:S02]  /*1bb0*/  PRMT R42, RZ, 0x7610, R42 ;  /* 0x00007610ff2a7816 */ /* 0x000fe4000000002a */
[----:B------:R-:W-:Y:S01]  /*1bc0*/  ISETP.GE.AND P0, PT, R32, UR51, PT ;  /* 0x0000003320007c0c */ /* 0x000fe2000bf06270 */
[----:B------:R-:W5:Y:S01]  /*1bd0*/  @!P5 LDG.E.U16 R24, desc[UR20][R2.64+0x140] ;  /* 0x000140140218d981 */ /* 0x000f62000c1e1500 */
[----:B------:R-:W-:Y:S02]  /*1be0*/  ISETP.GE.AND P4, PT, R31, UR51, PT ;  /* 0x000000331f007c0c */ /* 0x000fe4000bf86270 */
[----:B------:R-:W-:Y:S01]  /*1bf0*/  ISETP.GE.AND P6, PT, R30, UR51, PT ;  /* 0x000000331e007c0c */ /* 0x000fe2000bfc6270 */
[----:B------:R-:W5:Y:S01]  /*1c00*/  @!P3 LDG.E.U16 R40, desc[UR20][R2.64+0x180] ;  /* 0x000180140228b981 */ /* 0x000f62000c1e1500 */
[----:B------:R-:W-:-:S02]  /*1c10*/  ISETP.GE.AND P5, PT, R29, UR51, PT ;  /* 0x000000331d007c0c */ /* 0x000fc4000bfa6270 */
[----:B------:R-:W-:Y:S01]  /*1c20*/  ISETP.GE.AND P3, PT, R28, UR51, PT ;  /* 0x000000331c007c0c */ /* 0x000fe2000bf66270 */
        /* <DEDUP_REMOVED lines=51> */
[----:B---3--:R-:W-:Y:S04]  /*1f60*/  STS.U16 [R86+0x40], R20 ;  /* 0x0000401456007388 */ /* 0x008fe80000000400 */
[----:B----4-:R-:W-:Y:S04]  /*1f70*/  STS.U16 [R85+0x80], R21 ;  /* 0x0000801555007388 */ /* 0x010fe80000000400 */
[----:B-----5:R0:W-:Y:S04]  /*1f80*/  STS.U16 [R71+0xc0], R22 ;  /* 0x0000c01647007388 */ /* 0x0201e80000000400 */
[----:B0-----:R-:W2:Y:S04]  /*1f90*/  LDL.LU R71, [R1+0x118] ;  /* 0x0001180001477983 */ /* 0x001ea80000300800 */
        /* <DEDUP_REMOVED lines=16> */
[----:B------:R-:W-:Y:S04]  /*20a0*/  LDS.U16 R20, [R25+0x6] ;  /* 0x0000060019147984 */ /* 0x000fe80000000400 */
[----:B------:R-:W-:Y:S04]  /*20b0*/  LDS.U16 R21, [R25+0x8] ;  /* 0x0000080019157984 */ /* 0x000fe80000000400 */
[----:B------:R-:W-:Y:S04]  /*20c0*/  LDS.U16 R22, [R25+0xa] ;  /* 0x00000a0019167984 */ /* 0x000fe80000000400 */
[----:B------:R-:W-:Y:S04]  /*20d0*/  LDS.U16 R23, [R25+0xc] ;  /* 0x00000c0019177984 */ /* 0x000fe80000000400 */
[----:B------:R-:W5:Y:S04]  /*20e0*/  LDS.U16 R24, [R25+0xe] ;  /* 0x00000e0019187984 */ /* 0x000f680000000400 */
[----:B------:R-:W5:Y:S01]  /*20f0*/  LDS.U16 R40, [R25+0x10] ;  /* 0x0000100019287984 */ /* 0x000f620000000400 */
[----:B0-----:R-:W-:-:S03]  /*2100*/  HADD2.F32 R43, -RZ, R61.H0_H0 ;  /* 0x2000003dff2b7230 */ /* 0x001fc60000004100 */
[----:B------:R-:W-:Y:S01]  /*2110*/  LDS.U16 R41, [R25+0x12] ;  /* 0x0000120019297984 */ /* 0x000fe20000000400 */
[----:B-1----:R-:W-:-:S03]  /*2120*/  HADD2.F32 R50, -RZ, R60.H0_H0 ;  /* 0x2000003cff327230 */ /* 0x002fc60000004100 */
[----:B------:R-:W0:Y:S01]  /*2130*/  LDS.U16 R42, [R25+0x14] ;  /* 0x00001400192a7984 */ /* 0x000e220000000400 */
[----:B---3--:R-:W-:-:S03]  /*2140*/  HADD2.F32 R61, -RZ, R2.H0_H0 ;  /* 0x20000002ff3d7230 */ /* 0x008fc60000004100 */
[----:B------:R-:W-:Y:S01]  /*2150*/  LDS.U16 R2, [R25+0x16] ;  /* 0x0000160019027984 */ /* 0x000fe20000000400 */
[----:B----4-:R-:W-:Y:S02]  /*2160*/  HADD2.F32 R60, -RZ, R3.H0_H0 ;  /* 0x20000003ff3c7230 */ /* 0x010fe40000004100 */
[----:B------:R-:W-:Y:S01]  /*2170*/  HADD2.F32 R52, -RZ, R59.H0_H0 ;  /* 0x2000003bff347230 */ /* 0x000fe20000004100 */
[----:B------:R-:W1:Y:S01]  /*2180*/  LDS.U16 R3, [R25+0x18] ;  /* 0x0000180019037984 */ /* 0x000e620000000400 */
[----:B-----5:R-:W-:-:S03]  /*2190*/  HADD2.F32 R59, -RZ, R19.H0_H0 ;  /* 0x20000013ff3b7230 */ /* 0x020fc60000004100 */
[----:B------:R-:W3:Y:S01]  /*21a0*/  LDS.U16 R19, [R25+0x1a] ;  /* 0x00001a0019137984 */ /* 0x000ee20000000400 */
[----:B------:R-:W-:Y:S02]  /*21b0*/  HADD2.F32 R54, -RZ, R24.H0_H0 ;  /* 0x20000018ff367230 */ /* 0x000fe40000004100 */
[----:B------:R-:W-:Y:S02]  /*21c0*/  HADD2.F32 R53, -RZ, R40.H0_H0 ;  /* 0x20000028ff357230 */ /* 0x000fe40000004100 */
[----:B0-----:R-:W-:Y:S01]  /*21d0*/  HADD2.F32 R51, -RZ, R42.H0_H0 ;  /* 0x2000002aff337230 */ /* 0x001fe20000004100 */
[----:B------:R-:W-:Y:S01]  /*21e0*/  STL [R1+0x48], R61 ;  /* 0x0000483d01007387 */ /* 0x000fe20000100800 */
[----:B-1----:R-:W-:Y:S02]  /*21f0*/  HADD2.F32 R47, -RZ, R3.H0_H0 ;  /* 0x20000003ff2f7230 */ /* 0x002fe40000004100 */
[----:B------:R-:W-:Y:S01]  /*2200*/  HADD2.F32 R3, -RZ, R64.H0_H0 ;  /* 0x20000040ff037230 */ /* 0x000fe20000004100 */
[----:B------:R-:W-:Y:S04]  /*2210*/  STL [R1+0x44], R60 ;  /* 0x0000443c01007387 */ /* 0x000fe80000100800 */
[----:B------:R-:W-:Y:S01]  /*2220*/  STL [R1+0x40], R59 ;  /* 0x0000403b01007387 */ /* 0x000fe20000100800 */
[----:B------:R-:W-:-:S02]  /*2230*/  HADD2.F32 R9, -RZ, R9.H0_H0 ;  /* 0x20000009ff097230 */ /* 0x000fc40000004100 */
[----:B------:R-:W-:Y:S02]  /*2240*/  HADD2.F32 R0, -RZ, R0.H0_H0 ;  /* 0x20000000ff007230 */ /* 0x000fe40000004100 */
[----:B------:R-:W-:Y:S02]  /*2250*/  HADD2.F32 R14, -RZ, R14.H0_H0 ;  /* 0x2000000eff0e7230 */ /* 0x000fe40000004100 */
[----:B------:R-:W-:Y:S01]  /*2260*/  HADD2.F32 R15, -RZ, R15.H0_H0 ;  /* 0x2000000fff0f7230 */ /* 0x000fe20000004100 */
[----:B------:R-:W-:Y:S01]  /*2270*/  ISETP.LT.AND P0, PT, RZ, UR7, PT ;  /* 0x00000007ff007c0c */ /* 0x000fe2000bf01270 */
[----:B------:R-:W-:Y:S02]  /*2280*/  HADD2.F32 R10, -RZ, R10.H0_H0 ;  /* 0x2000000aff0a7230 */ /* 0x000fe40000004100 */
[----:B------:R-:W-:Y:S02]  /*2290*/  HADD2.F32 R11, -RZ, R11.H0_H0 ;  /* 0x2000000bff0b7230 */ /* 0x000fe40000004100 */
[----:B------:R-:W-:-:S02]  /*22a0*/  HADD2.F32 R12, -RZ, R12.H0_H0 ;  /* 0x2000000cff0c7230 */ /* 0x000fc40000004100 */
[----:B------:R-:W-:Y:S02]  /*22b0*/  HADD2.F32 R13, -RZ, R13.H0_H0 ;  /* 0x2000000dff0d7230 */ /* 0x000fe40000004100 */
[----:B------:R-:W-:Y:S02]  /*22c0*/  HADD2.F32 R7, -RZ, R7.H0_H0 ;  /* 0x20000007ff077230 */ /* 0x000fe40000004100 */
[----:B------:R-:W-:Y:S02]  /*22d0*/  HADD2.F32 R8, -RZ, R8.H0_H0 ;  /* 0x20000008ff087230 */ /* 0x000fe40000004100 */
[----:B------:R-:W-:Y:S02]  /*22e0*/  HADD2.F32 R40, -RZ, R18.H0_H0 ;  /* 0x20000012ff287230 */ /* 0x000fe40000004100 */
[----:B--2---:R-:W-:-:S04]  /*22f0*/  FFMA.FTZ R43, R61, R43, R71 ;  /* 0x0000002b3d2b7223 */ /* 0x004fc80000010047 */
[----:B------:R-:W-:Y:S01]  /*2300*/  FFMA.FTZ R43, R60, R50, R43 ;  /* 0x000000323c2b7223 */ /* 0x000fe2000001002b */
[----:B------:R-:W-:Y:S02]  /*2310*/  HADD2.F32 R50, -RZ, R58.H0_H0 ;  /* 0x2000003aff327230 */ /* 0x000fe40000004100 */
[----:B------:R-:W-:Y:S02]  /*2320*/  HADD2.F32 R58, -RZ, R20.H0_H0 ;  /* 0x20000014ff3a7230 */ /* 0x000fe40000004100 */
[----:B------:R-:W-:Y:S01]  /*2330*/  FFMA.FTZ R43, R59, R52, R43 ;  /* 0x000000343b2b7223 */ /* 0x000fe2000001002b */
[----:B------:R-:W-:Y:S01]  /*2340*/  HADD2.F32 R52, -RZ, R57.H0_H0 ;  /* 0x20000039ff347230 */ /* 0x000fe20000004100 */
[----:B------:R-:W0:Y:S01]  /*2350*/  LDS.U16 R20, [R25+0x1c] ;  /* 0x00001c0019147984 */ /* 0x000e220000000400 */
[----:B------:R-:W-:Y:S02]  /*2360*/  HADD2.F32 R57, -RZ, R21.H0_H0 ;  /* 0x20000015ff397230 */ /* 0x000fe40000004100 */
[----:B------:R-:W-:Y:S01]  /*2370*/  FFMA.FTZ R43, R58, R50, R43 ;  /* 0x000000323a2b7223 */ /* 0x000fe2000001002b */
[----:B------:R-:W-:Y:S01]  /*2380*/  HADD2.F32 R50, -RZ, R56.H0_H0 ;  /* 0x20000038ff327230 */ /* 0x000fe20000004100 */
[----:B------:R-:W1:Y:S01]  /*2390*/  LDS.U16 R21, [R25+0x1e] ;  /* 0x00001e0019157984 */ /* 0x000e620000000400 */
[----:B------:R-:W-:-:S02]  /*23a0*/  HADD2.F32 R56, -RZ, R22.H0_H0 ;  /* 0x20000016ff387230 */ /* 0x000fc40000004100 */
[----:B------:R-:W-:Y:S01]  /*23b0*/  FFMA.FTZ R43, R57, R52, R43 ;  /* 0x00000034392b7223 */ /* 0x000fe2000001002b */
[----:B------:R-:W-:Y:S02]  /*23c0*/  HADD2.F32 R22, -RZ, R55.H0_H0 ;  /* 0x20000037ff167230 */ /* 0x000fe40000004100 */
[----:B------:R-:W-:Y:S02]  /*23d0*/  HADD2.F32 R55, -RZ, R23.H0_H0 ;  /* 0x20000017ff377230 */ /* 0x000fe40000004100 */
[----:B------:R-:W-:Y:S01]  /*23e0*/  FFMA.FTZ R43, R56, R50, R43 ;  /* 0x00000032382b7223 */ /* 0x000fe2000001002b */
[----:B------:R-:W-:-:S03]  /*23f0*/  HADD2.F32 R23, -RZ, R70.H0_H0 ;  /* 0x20000046ff177230 */ /* 0x000fc60000004100 */
[----:B------:R-:W-:Y:S01]  /*2400*/  FFMA.FTZ R22, R55, R22, R43 ;  /* 0x0000001637167223 */ /* 0x000fe2000001002b */
[----:B------:R-:W-:-:S03]  /*2410*/  HADD2.F32 R43, -RZ, R69.H0_H0 ;  /* 0x20000045ff2b7230 */ /* 0x000fc60000004100 */
[----:B------:R-:W-:Y:S01]  /*2420*/  FFMA.FTZ R22, R54, R23, R22 ;  /* 0x0000001736167223 */ /* 0x000fe20000010016 */
[----:B------:R-:W-:Y:S02]  /*2430*/  HADD2.F32 R23, -RZ, R68.H0_H0 ;  /* 0x20000044ff177230 */ /* 0x000fe40000004100 */
[----:B------:R-:W-:Y:S02]  /*2440*/  HADD2.F32 R52, -RZ, R41.H0_H0 ;  /* 0x20000029ff347230 */ /* 0x000fe40000004100 */
        /* <DEDUP_REMOVED lines=8> */
[----:B---3--:R-:W-:-:S03]  /*24d0*/  HADD2.F32 R43, -RZ, R19.H0_H0 ;  /* 0x20000013ff2b7230 */ /* 0x008fc60000004100 */
[----:B------:R-:W-:Y:S01]  /*24e0*/  FFMA.FTZ R22, R47, R41, R22 ;  /* 0x000000292f167223 */ /* 0x000fe20000010016 */
[----:B------:R-:W-:Y:S01]  /*24f0*/  HADD2.F32 R2, -RZ, R63.H0_H0 ;  /* 0x2000003fff027230 */ /* 0x000fe20000004100 */
[----:B------:R-:W-:Y:S01]  /*2500*/  STL [R1+0x3c], R58 ;  /* 0x00003c3a01007387 */ /* 0x000fe20000100800 */
[----:B0-----:R-:W-:Y:S02]  /*2510*/  HADD2.F32 R42, -RZ, R20.H0_H0 ;  /* 0x20000014ff2a7230 */ /* 0x001fe40000004100 */
[----:B------:R-:W-:Y:S01]  /*2520*/  FFMA.FTZ R3, R43, R3, R22 ;  /* 0x000000032b037223 */ /* 0x000fe20000010016 */
[----:B------:R-:W-:Y:S01]  /*2530*/  STL [R1+0x38], R57 ;  /* 0x0000383901007387 */ /* 0x000fe20000100800 */
[----:B------:R-:W-:Y:S02]  /*2540*/  HADD2.F32 R19, -RZ, R62.H0_H0 ;  /* 0x2000003eff137230 */ /* 0x000fe40000004100 */
[----:B------:R-:W-:Y:S01]  /*2550*/  FFMA.FTZ R2, R42, R2, R3 ;  /* 0x000000022a027223 */ /* 0x000fe20000010003 */
[----:B-1----:R-:W-:Y:S01]  /*2560*/  HADD2.F32 R41, -RZ, R21.H0_H0 ;  /* 0x20000015ff297230 */ /* 0x002fe20000004100 */
[----:B------:R-:W-:Y:S04]  /*2570*/  STL [R1+0x34], R56 ;  /* 0x0000343801007387 */ /* 0x000fe80000100800 */
[----:B------:R-:W-:Y:S04]  /*2580*/  STL [R1+0x30], R55 ;  /* 0x0000303701007387 */ /* 0x000fe80000100800 */
[----:B------:R-:W-:Y:S01]  /*2590*/  STL [R1+0x2c], R54 ;  /* 0x00002c3601007387 */ /* 0x000fe20000100800 */
[----:B------:R-:W-:-:S03]  /*25a0*/  FFMA.FTZ R2, R41, R19, R2 ;  /* 0x0000001329027223 */ /* 0x000fc60000010002 */
[----:B------:R-:W-:Y:S04]  /*25b0*/  STL [R1+0x28], R53 ;  /* 0x0000283501007387 */ /* 0x000fe80000100800 */
[----:B------:R-:W-:Y:S04]  /*25c0*/  STL [R1+0x24], R52 ;  /* 0x0000243401007387 */ /* 0x000fe80000100800 */
[----:B------:R-:W-:Y:S04]  /*25d0*/  STL [R1+0x20], R51 ;  /* 0x0000203301007387 */ /* 0x000fe80000100800 */
[----:B------:R-:W-:Y:S04]  /*25e0*/  STL [R1+0x1c], R50 ;  /* 0x00001c3201007387 */ /* 0x000fe80000100800 */
[----:B------:R-:W-:Y:S01]  /*25f0*/  STL [R1+0x18], R47 ;  /* 0x0000182f01007387 */ /* 0x000fe20000100800 */
[----:B------:R-:W-:-:S03]  /*2600*/  HADD2.F32 R3, -RZ, R17.H0_H0 ;  /* 0x20000011ff037230 */ /* 0x000fc60000004100 */
[----:B------:R-:W-:Y:S01]  /*2610*/  STL [R1+0x14], R43 ;  /* 0x0000142b01007387 */ /* 0x000fe20000100800 */
[----:B------:R-:W-:-:S03]  /*2620*/  FADD.FTZ R22, R9, UR5 ;  /* 0x0000000509167e21 */ /* 0x000fc60008010000 */
[----:B------:R-:W-:Y:S01]  /*2630*/  STL [R1+0x10], R42 ;  /* 0x0000102a01007387 */ /* 0x000fe20000100800 */
[----:B------:R-:W-:-:S03]  /*2640*/  FADD.FTZ R9, R0, UR5 ;  /* 0x0000000500097e21 */ /* 0x000fc60008010000 */
[----:B------:R-:W-:Y:S01]  /*2650*/  STL [R1+0xc], R41 ;  /* 0x00000c2901007387 */ /* 0x000fe20000100800 */
[----:B------:R-:W-:-:S03]  /*2660*/  FMUL.FTZ R0, R61, UR4 ;  /* 0x000000043d007c20 */ /* 0x000fc60008410000 */
[----:B------:R0:W-:Y:S01]  /*2670*/  STL [R1+0x118], R2 ;  /* 0x0001180201007387 */ /* 0x0001e20000100800 */
[----:B------:R-:W-:Y:S01]  /*2680*/  FADD.FTZ R17, R14, UR5 ;  /* 0x000000050e117e21 */ /* 0x000fe20008010000 */
[----:B------:R-:W-:Y:S01]  /*2690*/  FADD.FTZ R14, R3, UR5 ;  /* 0x00000005030e7e21 */ /* 0x000fe20008010000 */
[----:B------:R-:W-:Y:S01]  /*26a0*/  FMUL.FTZ R3, R60, UR4 ;  /* 0x000000043c037c20 */ /* 0x000fe20008410000 */
[----:B------:R1:W-:Y:S01]  /*26b0*/  STL [R1+0x88], R0 ;  /* 0x0000880001007387 */ /* 0x0003e20000100800 */
[----:B0-----:R-:W-:Y:S02]  /*26c0*/  HADD2.F32 R2, -RZ, R16.H0_H0 ;  /* 0x20000010ff027230 */ /* 0x001fe40000004100 */
[----:B------:R-:W-:-:S03]  /*26d0*/  FADD.FTZ R16, R15, UR5 ;  /* 0x000000050f107e21 */ /* 0x000fc60008010000 */
[----:B------:R-:W-:Y:S01]  /*26e0*/  FADD.FTZ R15, R2, UR5 ;  /* 0x00000005020f7e21 */ /* 0x000fe20008010000 */
[----:B------:R-:W-:Y:S01]  /*26f0*/  FMUL.FTZ R2, R59, UR4 ;  /* 0x000000043b027c20 */ /* 0x000fe20008410000 */
[----:B-1----:R-:W-:Y:S01]  /*2700*/  FMUL.FTZ R0, R58, UR4 ;  /* 0x000000043a007c20 */ /* 0x002fe20008410000 */
        /* <DEDUP_REMOVED lines=27> */
[----:B------:R-:W-:Y:S02]  /*28c0*/  HADD2.F32 R6, -RZ, R6.H0_H0 ;  /* 0x20000006ff067230 */ /* 0x000fe40000004100 */
[----:B------:R-:W-:-:S02]  /*28d0*/  HADD2.F32 R5, -RZ, R5.H0_H0 ;  /* 0x20000005ff057230 */ /* 0x000fc40000004100 */
        /* <DEDUP_REMOVED lines=15> */
[----:B------:R-:W-:Y:S01]  /*29d0*/  CS2R R158, SRZ ;  /* 0x00000000009e7805 */ /* 0x000fe2000001ff00 */
[----:B------:R-:W-:Y:S01]  /*29e0*/  HFMA2.MMA R0, -RZ, RZ, 0, 0 ;  /* 0x00000000ff007435 */ /* 0x000fe200000001ff */
[----:B------:R0:W-:Y:S01]  /*29f0*/  STL [R1+0x4], RZ ;  /* 0x000004ff01007387 */ /* 0x0001e20000100800 */
[----:B------:R-:W-:Y:S02]  /*2a00*/  CS2R R156, SRZ ;  /* 0x00000000009c7805 */ /* 0x000fe4000001ff00 */
[----:B------:R-:W-:Y:S02]  /*2a10*/  MOV R8, RZ ;  /* 0x000000ff00087202 */ /* 0x000fe40000000f00 */
[----:B------:R-:W-:Y:S01]  /*2a20*/  CS2R R6, SRZ ;  /* 0x0000000000067805 */ /* 0x000fe2000001ff00 */
[----:B------:R0:W-:Y:S01]  /*2a30*/  STL [R1], RZ ;  /* 0x000000ff01007387 */ /* 0x0001e20000100800 */
[----:B------:R-:W-:-:S02]  /*2a40*/  CS2R R4, SRZ ;  /* 0x0000000000047805 */ /* 0x000fc4000001ff00 */
[----:B------:R-:W-:Y:S01]  /*2a50*/  CS2R R2, SRZ ;  /* 0x0000000000027805 */ /* 0x000fe2000001ff00 */
[----:B------:R-:W-:Y:S06]  /*2a60*/  BRA `(.L_x_815) ;  /* 0x0000004400887947 */ /* 0x000fec0003800000 */
.L_x_814:
[----:B------:R-:W-:Y:S01]  /*2a70*/  ISETP.GE.AND P0, PT, R48, UR51, PT ;  /* 0x0000003330007c0c */ /* 0x000fe2000bf06270 */
[----:B------:R-:W-:Y:S01]  /*2a80*/  USHF.R.S32.HI UR52, URZ, 0x1f, UR10 ;  /* 0x0000001f3f347899 */ /* 0x000fe2000801140a */
[----:B------:R-:W-:Y:S01]  /*2a90*/  HFMA2.MMA R160, -RZ, RZ, 0, 0 ;  /* 0x00000000ffa07435 */ /* 0x000fe200000001ff */
[----:B------:R-:W-:Y:S01]  /*2aa0*/  ULDC.64 UR56, c[0x0][0x230] ;  /* 0x00008c0000387ab9 */ /* 0x000fe20000000a00 */
[----:B------:R-:W-:Y:S01]  /*2ab0*/  P2R R0, PR, RZ, 0x1 ;  /* 0x00000001ff007803 */ /* 0x000fe20000000000 */
[----:B------:R-:W-:Y:S01]  /*2ac0*/  UIMAD UR8, UR52, UR56, URZ ;  /* 0x00000038340872a4 */ /* 0x000fe2000f8e023f */
[----:B------:R-:W-:Y:S01]  /*2ad0*/  CS2R R158, SRZ ;  /* 0x00000000009e7805 */ /* 0x000fe2000001ff00 */
[----:B------:R-:W-:Y:S01]  /*2ae0*/  UIMAD.WIDE.U32 UR28, UR10, UR56, URZ ;  /* 0x000000380a1c72a5 */ /* 0x000fe2000f8e003f */
[----:B------:R-:W-:Y:S01]  /*2af0*/  CS2R R156, SRZ ;  /* 0x00000000009c7805 */ /* 0x000fe2000001ff00 */
[----:B------:R0:W-:Y:S01]  /*2b00*/  STL [R1+0x10c], R0 ;  /* 0x00010c0001007387 */ /* 0x0001e20000100800 */
[----:B------:R-:W-:Y:S01]  /*2b10*/  UIMAD UR57, UR10, UR57, UR8 ;  /* 0x000000390a3972a4 */ /* 0x000fe2000f8e0208 */
[----:B------:R-:W-:Y:S01]  /*2b20*/  IMAD.MOV.U32 R8, RZ, RZ, RZ ;  /* 0x000000ffff087224 */ /* 0x000fe200078e00ff */
[----:B------:R-:W-:Y:S01]  /*2b30*/  CS2R R6, SRZ ;  /* 0x0000000000067805 */ /* 0x000fe2000001ff00 */
[----:B------:R1:W-:Y:S01]  /*2b40*/  STL [R1+0x8], RZ ;  /* 0x000008ff01007387 */ /* 0x0003e20000100800 */
[----:B------:R-:W-:-:S02]  /*2b50*/  CS2R R4, SRZ ;  /* 0x0000000000047805 */ /* 0x000fc4000001ff00 */
[----:B------:R-:W-:Y:S01]  /*2b60*/  CS2R R2, SRZ ;  /* 0x0000000000027805 */ /* 0x000fe2000001ff00 */
[----:B------:R-:W-:Y:S01]  /*2b70*/  UMOV UR7, URZ ;  /* 0x0000003f00077c82 */ /* 0x000fe20008000000 */
[----:B------:R1:W-:Y:S01]  /*2b80*/  STL [R1+0x4], RZ ;  /* 0x000004ff01007387 */ /* 0x0003e20000100800 */
[----:B------:R-:W-:Y:S01]  /*2b90*/  UMOV UR8, URZ ;  /* 0x0000003f00087c82 */ /* 0x000fe20008000000 */
[----:B0-----:R-:W-:Y:S01]  /*2ba0*/  MOV R0, RZ ;  /* 0x000000ff00007202 */ /* 0x001fe20000000f00 */
[----:B------:R-:W-:Y:S01]  /*2bb0*/  UMOV UR9, URZ ;  /* 0x0000003f00097c82 */ /* 0x000fe20008000000 */
[----:B------:R1:W-:Y:S01]  /*2bc0*/  STL [R1], RZ ;  /* 0x000000ff01007387 */ /* 0x0003e20000100800 */
[----:B------:R-:W-:Y:S01]  /*2bd0*/  ULDC UR53, c[0x0][0x224] ;  /* 0x0000890000357ab9 */ /* 0x000fe20000000800 */
[----:B------:R-:W-:Y:S01]  /*2be0*/  ULDC UR54, c[0x0][0x21c] ;  /* 0x0000870000367ab9 */ /* 0x000fe20000000800 */
[----:B------:R-:W-:Y:S01]  /*2bf0*/  ULDC UR55, c[0x0][0x218] ;  /* 0x0000860000377ab9 */ /* 0x000fe20000000800 */
[----:B------:R-:W-:Y:S01]  /*2c00*/  ULDC.64 UR30, c[0x0][0x3c8] ;  /* 0x0000f200001e7ab9 */ /* 0x000fe20000000a00 */
        /* <DEDUP_REMOVED lines=8> */
.L_x_859:
[----:B------:R-:W2:Y:S01]  /*2c90*/  LDL R26, [R1+0x10c] ;  /* 0x00010c00011a7983 */ /* 0x000ea20000100800 */
[----:B------:R-:W-:Y:S01]  /*2ca0*/  USHF.R.S32.HI UR56, URZ, 0x1f, UR7 ;  /* 0x0000001f3f387899 */ /* 0x000fe20008011407 */
[----:B------:R-:W-:Y:S02]  /*2cb0*/  SHF.R.S32.HI R49, RZ, 0x1f, R48 ;  /* 0x0000001fff317819 */ /* 0x000fe40000011430 */
[----:B------:R-:W-:Y:S01]  /*2cc0*/  MOV R27, UR36 ;  /* 0x00000024001b7c02 */ /* 0x000fe20008000f00 */
[----:B------:R-:W-:Y:S01]  /*2cd0*/  UIMAD UR46, UR56, UR36, URZ ;  /* 0x00000024382e72a4 */ /* 0x000fe2000f8e023f */
[C---:B------:R-:W-:Y:S01]  /*2ce0*/  LOP3.LUT R44, R48.reuse, 0x20, RZ, 0xfc, !PT ;  /* 0x00000020302c7812 */ /* 0x040fe200078efcff */
[----:B------:R-:W3:Y:S01]  /*2cf0*/  LDL R79, [R1+0xc8] ;  /* 0x0000c800014f7983 */ /* 0x000ee20000100800 */
[C---:B------:R-:W-:Y:S01]  /*2d00*/  LOP3.LUT R39, R48.reuse, 0x40, RZ, 0xfc, !PT ;  /* 0x0000004030277812 */ /* 0x040fe200078efcff */
[----:B------:R-:W-:Y:S01]  /*2d10*/  UIMAD UR46, UR7, UR37, UR46 ;  /* 0x00000025072e72a4 */ /* 0x000fe2000f8e022e */
[----:B------:R-:W-:Y:S01]  /*2d20*/  LOP3.LUT R38, R48, 0x60, RZ, 0xfc, !PT ;  /* 0x0000006030267812 */ /* 0x000fe200078efcff */
[----:B------:R-:W4:Y:S01]  /*2d30*/  LDL R78, [R1+0xc4] ;  /* 0x0000c400014e7983 */ /* 0x000f220000100800 */
[----:B------:R-:W-:-:S02]  /*2d40*/  ISETP.GE.AND P3, PT, R44, UR51, PT ;  /* 0x000000332c007c0c */ /* 0x000fc4000bf66270 */
[----:B------:R-:W-:Y:S01]  /*2d50*/  ISETP.GE.AND P2, PT, R39, UR51, PT ;  /* 0x0000003327007c0c */ /* 0x000fe2000bf46270 */
[----:B------:R-:W5:Y:S01]  /*2d60*/  LDL R77, [R1+0xc0] ;  /* 0x0000c000014d7983 */ /* 0x000f620000100800 */
[----:B------:R-:W-:Y:S02]  /*2d70*/  ISETP.GE.AND P1, PT, R38, UR51, PT ;  /* 0x0000003326007c0c */ /* 0x000fe4000bf26270 */
[----:B------:R-:W-:Y:S01]  /*2d80*/  PRMT R43, RZ, 0x7610, R43 ;  /* 0x00007610ff2b7816 */ /* 0x000fe2000000002b */
[----:B------:R-:W5:Y:S01]  /*2d90*/  LDL R76, [R1+0xbc] ;  /* 0x0000bc00014c7983 */ /* 0x000f620000100800 */
[C---:B------:R-:W-:Y:S02]  /*2da0*/  LOP3.LUT R37, R48.reuse, 0x80, RZ, 0xfc, !PT ;  /* 0x0000008030257812 */ /* 0x040fe400078efcff */
[----:B------:R-:W-:Y:S01]  /*2db0*/  PRMT R47, RZ, 0x7610, R47 ;  /* 0x00007610ff2f7816 */ /* 0x000fe2000000002f */
[----:B------:R-:W5:Y:S01]  /*2dc0*/  LDL R75, [R1+0xb8] ;  /* 0x0000b800014b7983 */ /* 0x000f620000100800 */
[----:B------:R-:W-:-:S02]  /*2dd0*/  LOP3.LUT R36, R48, 0xa0, RZ, 0xfc, !PT ;  /* 0x000000a030247812 */ /* 0x000fc400078efcff */
[----:B01----:R-:W-:Y:S01]  /*2de0*/  PRMT R50, RZ, 0x7610, R50 ;  /* 0x00007610ff327816 */ /* 0x003fe20000000032 */
[----:B------:R-:W5:Y:S01]  /*2df0*/  LDL R74, [R1+0xb4] ;  /* 0x0000b400014a7983 */ /* 0x000f620000100800 */
[C---:B------:R-:W-:Y:S02]  /*2e00*/  LOP3.LUT R35, R48.reuse, 0xc0, RZ, 0xfc, !PT ;  /* 0x000000c030237812 */ /* 0x040fe400078efcff */
[C---:B------:R-:W-:Y:S01]  /*2e10*/  LOP3.LUT R34, R48.reuse, 0xe0, RZ, 0xfc, !PT ;  /* 0x000000e030227812 */ /* 0x040fe200078efcff */
[----:B------:R-:W5:Y:S01]  /*2e20*/  LDL R73, [R1+0xb0] ;  /* 0x0000b00001497983 */ /* 0x000f620000100800 */
[C---:B------:R-:W-:Y:S02]  /*2e30*/  LOP3.LUT R33, R48.reuse, 0x100, RZ, 0xfc, !PT ;  /* 0x0000010030217812 */ /* 0x040fe400078efcff */
[----:B------:R-:W-:Y:S01]  /*2e40*/  LOP3.LUT R32, R48, 0x120, RZ, 0xfc, !PT ;  /* 0x0000012030207812 */ /* 0x000fe200078efcff */
[----:B------:R-:W5:Y:S01]  /*2e50*/  LDL R72, [R1+0xac] ;  /* 0x0000ac0001487983 */ /* 0x000f620000100800 */
[----:B------:R-:W-:-:S02]  /*2e60*/  ISETP.GE.AND P5, PT, R36, UR51, PT ;  /* 0x0000003324007c0c */ /* 0x000fc4000bfa6270 */
[----:B------:R-:W-:Y:S01]  /*2e70*/  ISETP.GE.AND P4, PT, R35, UR51, PT ;  /* 0x0000003323007c0c */ /* 0x000fe2000bf86270 */
[----:B------:R-:W5:Y:S01]  /*2e80*/  LDL R71, [R1+0xa8] ;  /* 0x0000a80001477983 */ /* 0x000f620000100800 */
[----:B------:R-:W-:Y:S02]  /*2e90*/  PRMT R51, RZ, 0x7610, R51 ;  /* 0x00007610ff337816 */ /* 0x000fe40000000033 */
[----:B------:R-:W-:Y:S01]  /*2ea0*/  PRMT R52, RZ, 0x7610, R52 ;  /* 0x00007610ff347816 */ /* 0x000fe20000000034 */
[----:B------:R-:W5:Y:S01]  /*2eb0*/  LDL R70, [R1+0xa4] ;  /* 0x0000a40001467983 */ /* 0x000f620000100800 */
[----:B------:R-:W-:Y:S02]  /*2ec0*/  PRMT R53, RZ, 0x7610, R53 ;  /* 0x00007610ff357816 */ /* 0x000fe40000000035 */
[----:B------:R-:W-:Y:S01]  /*2ed0*/  PRMT R54, RZ, 0x7610, R54 ;  /* 0x00007610ff367816 */ /* 0x000fe20000000036 */
[----:B------:R-:W5:Y:S01]  /*2ee0*/  LDL R69, [R1+0xa0] ;  /* 0x0000a00001457983 */ /* 0x000f620000100800 */
[----:B------:R-:W-:-:S02]  /*2ef0*/  LOP3.LUT R31, R48, 0x140, RZ, 0xfc, !PT ;  /* 0x00000140301f7812 */ /* 0x000fc400078efcff */
[----:B------:R-:W-:Y:S01]  /*2f00*/  PRMT R55, RZ, 0x7610, R55 ;  /* 0x00007610ff377816 */ /* 0x000fe20000000037 */
[----:B------:R-:W5:Y:S01]  /*2f10*/  LDL R68, [R1+0x9c] ;  /* 0x00009c0001447983 */ /* 0x000f620000100800 */
[C---:B------:R-:W-:Y:S02]  /*2f20*/  LOP3.LUT R30, R48.reuse, 0x160, RZ, 0xfc, !PT ;  /* 0x00000160301e7812 */ /* 0x040fe400078efcff */
[----:B------:R-:W-:Y:S01]  /*2f30*/  PRMT R42, RZ, 0x7610, R42 ;  /* 0x00007610ff2a7816 */ /* 0x000fe2000000002a */
[----:B------:R-:W5:Y:S01]  /*2f40*/  LDL R67, [R1+0x98] ;  /* 0x0000980001437983 */ /* 0x000f620000100800 */
[----:B------:R-:W-:Y:S02]  /*2f50*/  PRMT R56, RZ, 0x7610, R56 ;  /* 0x00007610ff387816 */ /* 0x000fe40000000038 */
[C---:B------:R-:W-:Y:S01]  /*2f60*/  LOP3.LUT R29, R48.reuse, 0x180, RZ, 0xfc, !PT ;  /* 0x00000180301d7812 */ /* 0x040fe200078efcff */
[----:B------:R-:W5:Y:S01]  /*2f70*/  LDL R66, [R1+0x94] ;  /* 0x0000940001427983 */ /* 0x000f620000100800 */
[----:B------:R-:W-:-:S02]  /*2f80*/  LOP3.LUT R28, R48, 0x1a0, RZ, 0xfc, !PT ;  /* 0x000001a0301c7812 */ /* 0x000fc400078efcff */
[----:B------:R-:W-:Y:S01]  /*2f90*/  PRMT R57, RZ, 0x7610, R57 ;  /* 0x00007610ff397816 */ /* 0x000fe20000000039 */
[----:B------:R-:W5:Y:S01]  /*2fa0*/  LDL R65, [R1+0x90] ;  /* 0x0000900001417983 */ /* 0x000f620000100800 */
[----:B------:R-:W-:Y:S02]  /*2fb0*/  PRMT R58, RZ, 0x7610, R58 ;  /* 0x00007610ff3a7816 */ /* 0x000fe4000000003a */
[----:B------:R-:W-:Y:S01]  /*2fc0*/  PRMT R59, RZ, 0x7610, R59 ;  /* 0x00007610ff3b7816 */ /* 0x000fe2000000003b */
[----:B------:R-:W5:Y:S01]  /*2fd0*/  LDL R64, [R1+0x8c] ;  /* 0x00008c0001407983 */ /* 0x000f620000100800 */
[----:B------:R-:W-:Y:S02]  /*2fe0*/  PRMT R60, RZ, 0x7610, R60 ;  /* 0x00007610ff3c7816 */ /* 0x000fe4000000003c */
[----:B------:R-:W-:Y:S02]  /*2ff0*/  PRMT R61, RZ, 0x7610, R61 ;  /* 0x00007610ff3d7816 */ /* 0x000fe4000000003d */
[----:B------:R-:W-:Y:S01]  /*3000*/  PRMT R62, RZ, 0x7610, R62 ;  /* 0x00007610ff3e7816 */ /* 0x000fe2000000003e */
[----:B------:R-:W-:Y:S01]  /*3010*/  UMOV UR47, UR57 ;  /* 0x00000039002f7c82 */ /* 0x000fe20008000000 */
[----:B------:R-:W5:Y:S04]  /*3020*/  LDL R84, [R1+0xd4] ;  /* 0x0000d40001547983 */ /* 0x000f680000100800 */
[----:B------:R-:W5:Y:S04]  /*3030*/  LDL R83, [R1+0xd0] ;  /* 0x0000d00001537983 */ /* 0x000f680000100800 */
[----:B------:R-:W5:Y:S01]  /*3040*/  LDL R82, [R1+0xcc] ;  /* 0x0000cc0001527983 */ /* 0x000f620000100800 */
[----:B--2---:R-:W-:Y:S01]  /*3050*/  ISETP.NE.AND P6, PT, R26, RZ, PT ;  /* 0x000000ff1a00720c */ /* 0x004fe20003fc5270 */
[----:B------:R-:W-:-:S05]  /*3060*/  IMAD.WIDE.U32 R26, R27, UR7, R48 ;  /* 0x000000071b1a7c25 */ /* 0x000fca000f8e0030 */
[----:B------:R-:W-:Y:S02]  /*3070*/  IADD3 R27, R27, UR46, RZ ;  /* 0x0000002e1b1b7c10 */ /* 0x000fe4000fffe0ff */
[----:B------:R-:W-:-:S04]  /*3080*/  LEA R40, P0, R26, UR48, 0x1 ;  /* 0x000000301a287c11 */ /* 0x000fc8000f8008ff */
[----:B------:R-:W-:Y:S02]  /*3090*/  LEA.HI.X R41, R26, UR49, R27, 0x1, P0 ;  /* 0x000000311a297c11 */ /* 0x000fe400080f0c1b */
[----:B------:R-:W-:-:S03]  /*30a0*/  ISETP.GE.AND P0, PT, R37, UR51, PT ;  /* 0x0000003325007c0c */ /* 0x000fc6000bf06270 */
[----:B------:R-:W4:Y:S01]  /*30b0*/  @!P3 LDG.E.U16 R43, desc[UR20][R40.64+0x40] ;  /* 0x00004014282bb981 */ /* 0x000f22000c1e1500 */
[----:B------:R-:W-:-:S03]  /*30c0*/  ISETP.GE.AND P3, PT, R34, UR51, PT ;  /* 0x0000003322007c0c */ /* 0x000fc6000bf66270 */
[----:B------:R-:W5:Y:S01]  /*30d0*/  @!P2 LDG.E.U16 R47, desc[UR20][R40.64+0x80] ;  /* 0x00008014282fa981 */ /* 0x000f62000c1e1500 */
[----:B------:R-:W-:-:S03]  /*30e0*/  ISETP.GE.AND P2, PT, R33, UR51, PT ;  /* 0x0000003321007c0c */ /* 0x000fc6000bf46270 */
[----:B------:R-:W2:Y:S01]  /*30f0*/  @!P1 LDG.E.U16 R50, desc[UR20][R40.64+0xc0] ;  /* 0x0000c01428329981 */ /* 0x000ea2000c1e1500 */
[----:B------:R-:W-:Y:S02]  /*3100*/  ISETP.GE.AND P1, PT, R32, UR51, PT ;  /* 0x0000003320007c0c */ /* 0x000fe4000bf26270 */
[C---:B------:R-:W-:Y:S01]  /*3110*/  LOP3.LUT R27, R48.reuse, 0x1c0, RZ, 0xfc, !PT ;  /* 0x000001c0301b7812 */ /* 0x040fe200078efcff */
[----:B------:R-:W2:Y:S01]  /*3120*/  @!P0 LDG.E.U16 R51, desc[UR20][R40.64+0x100] ;  /* 0x0001001428338981 */ /* 0x000ea2000c1e1500 */
[----:B------:R-:W-:Y:S02]  /*3130*/  ISETP.GE.AND P0, PT, R31, UR51, PT ;  /* 0x000000331f007c0c */ /* 0x000fe4000bf06270 */
[----:B------:R-:W-:Y:S01]  /*3140*/  LOP3.LUT R26, R48, 0x1e0, RZ, 0xfc, !PT ;  /* 0x000001e0301a7812 */ /* 0x000fe200078efcff */
[----:B------:R-:W2:Y:S01]  /*3150*/  @!P5 LDG.E.U16 R52, desc[UR20][R40.64+0x140] ;  /* 0x000140142834d981 */ /* 0x000ea2000c1e1500 */
[----:B------:R-:W-:-:S03]  /*3160*/  ISETP.GE.AND P5, PT, R30, UR51, PT ;  /* 0x000000331e007c0c */ /* 0x000fc6000bfa6270 */
[----:B------:R-:W2:Y:S01]  /*3170*/  @!P4 LDG.E.U16 R53, desc[UR20][R40.64+0x180] ;  /* 0x000180142835c981 */ /* 0x000ea2000c1e1500 */
[----:B------:R-:W-:-:S03]  /*3180*/  ISETP.GE.AND P4, PT, R29, UR51, PT ;  /* 0x000000331d007c0c */ /* 0x000fc6000bf86270 */
[----:B------:R-:W2:Y:S01]  /*3190*/  @!P3 LDG.E.U16 R54, desc[UR20][R40.64+0x1c0] ;  /* 0x0001c0142836b981 */ /* 0x000ea2000c1e1500 */
[----:B------:R-:W-:-:S03]  /*31a0*/  ISETP.GE.AND P3, PT, R28, UR51, PT ;  /* 0x000000331c007c0c */ /* 0x000fc6000bf66270 */
[----:B------:R-:W3:Y:S04]  /*31b0*/  @!P6 LDG.E.U16 R42, desc[UR20][R40.64] ;  /* 0x00000014282ae981 */ /* 0x000ee8000c1e1500 */
        /* <DEDUP_REMOVED lines=8> */
[----:B------:R-:W2:Y:S04]  /*3240*/  @!P2 LDG.E.U16 R61, desc[UR20][R40.64+0x380] ;  /* 0x00038014283da981 */ /* 0x000ea8000c1e1500 */
[----:B------:R0:W2:Y:S01]  /*3250*/  @!P1 LDG.E.U16 R62, desc[UR20][R40.64+0x3c0] ;  /* 0x0003c014283e9981 */ /* 0x0000a2000c1e1500 */
[----:B------:R-:W-:Y:S01]  /*3260*/  UIMAD UR58, UR56, UR32, URZ ;  /* 0x00000020383a72a4 */ /* 0x000fe2000f8e023f */
[----:B------:R-:W-:-:S02]  /*3270*/  UMOV UR46, UR28 ;  /* 0x0000001c002e7c82 */ /* 0x000fc40008000000 */
[----:B------:R-:W-:Y:S02]  /*3280*/  UIMAD.WIDE.U32 UR46, UR7, UR32, UR46 ;  /* 0x00000020072e72a5 */ /* 0x000fe4000f8e002e */
[----:B------:R-:W-:Y:S02]  /*3290*/  UIMAD UR58, UR7, UR33, UR58 ;  /* 0x00000021073a72a4 */ /* 0x000fe4000f8e023a */
[----:B------:R-:W-:Y:S02]  /*32a0*/  ULEA UR59, UP0, UR46, UR34, 0x2 ;  /* 0x000000222e3b7291 */ /* 0x000fe4000f80103f */
[----:B------:R-:W-:-:S04]  /*32b0*/  UIADD3 UR47, UR47, UR58, URZ ;  /* 0x0000003a2f2f7290 */ /* 0x000fc8000fffe03f */
[----:B------:R-:W-:Y:S02]  /*32c0*/  ULEA.HI.X UR46, UR46, UR35, UR47, 0x2, UP0 ;  /* 0x000000232e2e7291 */ /* 0x000fe400080f142f */
[----:B------:R-:W-:-:S04]  /*32d0*/  UIMAD UR58, UR52, UR42, URZ ;  /* 0x0000002a343a72a4 */ /* 0x000fc8000f8e023f */
[----:B0-----:R-:W-:Y:S01]  /*32e0*/  IMAD.U32 R41, RZ, RZ, UR46 ;  /* 0x0000002eff297e24 */ /* 0x001fe2000f8e00ff */
[----:B------:R-:W-:Y:S02]  /*32f0*/  UIMAD.WIDE.U32 UR46, UR10, UR42, URZ ;  /* 0x0000002a0a2e72a5 */ /* 0x000fe4000f8e003f */
[----:B------:R-:W-:Y:S01]  /*3300*/  UIMAD UR58, UR10, UR43, UR58 ;  /* 0x0000002b0a3a72a4 */ /* 0x000fe2000f8e023a */
[----:B------:R-:W-:-:S03]  /*3310*/  MOV R40, UR59 ;  /* 0x0000003b00287c02 */ /* 0x000fc60008000f00 */
[----:B------:R-:W-:Y:S02]  /*3320*/  UIADD3 UR47, UR47, UR58, URZ ;  /* 0x0000003a2f2f7290 */ /* 0x000fe4000fffe03f */
[----:B------:R-:W-:Y:S01]  /*3330*/  UIMAD UR58, UR56, UR40, URZ ;  /* 0x00000028383a72a4 */ /* 0x000fe2000f8e023f */
[----:B------:R0:W2:Y:S01]  /*3340*/  LDG.E R63, desc[UR20][R40.64] ;  /* 0x00000014283f7981 */ /* 0x0000a2000c1e1900 */
[----:B------:R-:W-:Y:S02]  /*3350*/  UIMAD.WIDE.U32 UR46, UR7, UR40, UR46 ;  /* 0x00000028072e72a5 */ /* 0x000fe4000f8e002e */
[----:B------:R-:W-:-:S04]  /*3360*/  UIMAD UR58, UR7, UR41, UR58 ;  /* 0x00000029073a72a4 */ /* 0x000fc8000f8e023a */
[----:B------:R-:W-:Y:S02]  /*3370*/  UIADD3 UR58, UR47, UR58, URZ ;  /* 0x0000003a2f3a7290 */ /* 0x000fe4000fffe03f */
[----:B------:R-:W-:-:S04]  /*3380*/  ULEA UR47, UP0, UR46, UR38, 0x2 ;  /* 0x000000262e2f7291 */ /* 0x000fc8000f80103f */
[----:B------:R-:W-:Y:S02]  /*3390*/  ULEA.HI.X UR46, UR46, UR39, UR58, 0x2, UP0 ;  /* 0x000000272e2e7291 */ /* 0x000fe400080f143a */
[----:B0-----:R-:W-:-:S04]  /*33a0*/  MOV R40, UR47 ;  /* 0x0000002f00287c02 */ /* 0x001fc80008000f00 */
[----:B------:R-:W-:Y:S01]  /*33b0*/  MOV R41, UR46 ;  /* 0x0000002e00297c02 */ /* 0x000fe20008000f00 */
[----:B------:R-:W-:-:S04]  /*33c0*/  UIADD3 UR46, UR50, -0x1, URZ ;  /* 0xffffffff322e7890 */ /* 0x000fc8000fffe03f */
[----:B------:R-:W-:-:S04]  /*33d0*/  ULEA.HI UR58, UR46, UR46, URZ, 0x1 ;  /* 0x0000002e2e3a7291 */ /* 0x000fc8000f8f083f */
[----:B------:R-:W-:-:S04]  /*33e0*/  ULOP3.LUT UR58, UR58, 0xfffffe, URZ, 0xc0, !UPT ;  /* 0x00fffffe3a3a7892 */ /* 0x000fc8000f8ec03f */
[----:B------:R-:W-:-:S04]  /*33f0*/  UIADD3 UR46, UR46, -UR58, URZ ;  /* 0x8000003a2e2e7290 */ /* 0x000fc8000fffe03f */
[----:B------:R-:W-:Y:S01]  /*3400*/  ULEA UR46, UR46, UR7, 0x8 ;  /* 0x000000072e2e7291 */ /* 0x000fe2000f8e403f */
[----:B------:R-:W-:Y:S01]  /*3410*/  ISETP.NE.AND P1, PT, R46, RZ, PT ;  /* 0x000000ff2e00720c */ /* 0x000fe20003f25270 */
[----:B---3--:R0:W-:Y:S04]  /*3420*/  STS.U16 [R79], R42 ;  /* 0x0000002a4f007388 */ /* 0x0081e80000000400 */
[----:B----4-:R-:W-:Y:S04]  /*3430*/  STS.U16 [R78+0x40], R43 ;  /* 0x0000402b4e007388 */ /* 0x010fe80000000400 */
[----:B-----5:R-:W-:Y:S04]  /*3440*/  STS.U16 [R77+0x80], R47 ;  /* 0x0000802f4d007388 */ /* 0x020fe80000000400 */
        /* <DEDUP_REMOVED lines=14> */
[----:B0-----:R0:W2:Y:S04]  /*3530*/  LDG.E R42, desc[UR20][R40.64] ;  /* 0x00000014282a7981 */ /* 0x0010a8000c1e1900 */
[----:B-1----:R-:W3:Y:S04]  /*3540*/  LDL R62, [R1+0x108] ;  /* 0x00010800013e7983 */ /* 0x002ee80000100800 */
[----:B------:R-:W4:Y:S04]  /*3550*/  LDL R61, [R1+0x104] ;  /* 0x00010400013d7983 */ /* 0x000f280000100800 */
        /* <DEDUP_REMOVED lines=8> */
[----:B------:R-:W-:Y:S01]  /*35e0*/  IADD3 R47, R46, 0x200, RZ ;  /* 0x000002002e2f7810 */ /* 0x000fe20007ffe0ff */
[----:B0-----:R-:W-:-:S02]  /*35f0*/  IMAD.U32 R40, RZ, RZ, UR46 ;  /* 0x0000002eff287e24 */ /* 0x001fc4000f8e00ff */
[----:B------:R-:W5:Y:S04]  /*3600*/  LDL R52, [R1+0xe0] ;  /* 0x0000e00001347983 */ /* 0x000f680000100800 */
[----:B------:R-:W5:Y:S01]  /*3610*/  LDL R51, [R1+0xdc] ;  /* 0x0000dc0001337983 */ /* 0x000f620000100800 */
[----:B------:R-:W-:-:S03]  /*3620*/  SEL R40, R40, R47, !P1 ;  /* 0x0000002f28287207 */ /* 0x000fc60004800000 */
[----:B------:R-:W5:Y:S01]  /*3630*/  LDL R47, [R1+0xd8] ;  /* 0x0000d800012f7983 */ /* 0x000f620000100800 */
[----:B------:R-:W-:Y:S02]  /*3640*/  R2UR UR47, R63 ;  /* 0x000000003f2f72ca */ /* 0x000fe400000e0000 */
[----:B------:R-:W-:Y:S01]  /*3650*/  LEA R50, R40, R45, 0x2 ;  /* 0x0000002d28327211 */ /* 0x000fe200078e10ff */
[----:B------:R-:W-:Y:S04]  /*3660*/  LDS.U16 R98, [R25+0x6] ;  /* 0x0000060019627984 */ /* 0x000fe80000000400 */
[----:B------:R-:W-:Y:S04]  /*3670*/  LDS.U16 R40, [R25+0x4] ;  /* 0x0000040019287984 */ /* 0x000fe80000000400 */
[----:B------:R-:W-:Y:S02]  /*3680*/  LDS.U16 R99, [R25+0x8] ;  /* 0x0000080019637984 */ /* 0x000fe40000000400 */
[----:B------:R-:W-:-:S02]  /*3690*/  MOV R43, UR47 ;  /* 0x0000002f002b7c02 */ /* 0x000fc40008000f00 */
[----:B------:R-:W-:Y:S03]  /*36a0*/  LDS.U16 R100, [R25+0xa] ;  /* 0x00000a0019647984 */ /* 0x000fe60000000400 */
[----:B------:R-:W-:Y:S01]  /*36b0*/  FMUL.FTZ R41, R43, 1.4426950216293334961 ;  /* 0x3fb8aa3b2b297820 */ /* 0x000fe20000410000 */
[----:B------:R-:W-:Y:S04]  /*36c0*/  LDS.U16 R101, [R25+0xc] ;  /* 0x00000c0019657984 */ /* 0x000fe80000000400 */
[----:B------:R-:W0:Y:S01]  /*36d0*/  LDS.U16 R43, [R25] ;  /* 0x00000000192b7984 */ /* 0x000e220000000400 */
[-C--:B------:R-:W-:Y:S01]  /*36e0*/  FMUL.FTZ R135, R24, R41.reuse ;  /* 0x0000002918877220 */ /* 0x080fe20000410000 */
[----:B------:R-:W-:-:S02]  /*36f0*/  FMUL.FTZ R97, R23, R41 ;  /* 0x0000002917617220 */ /* 0x000fc40000410000 */
[----:B------:R-:W1:Y:S03]  /*3700*/  LDS.U16 R102, [R25+0xe] ;  /* 0x00000e0019667984 */ /* 0x000e660000000400 */
[----:B------:R-:W-:Y:S01]  /*3710*/  MUFU.EX2 R135, R135 ;  /* 0x0000008700877308 */ /* 0x000fe20000000800 */
[-C--:B------:R-:W-:Y:S01]  /*3720*/  FMUL.FTZ R96, R22, R41.reuse ;  /* 0x0000002916607220 */ /* 0x080fe20000410000 */
[----:B------:R-:W1:Y:S01]  /*3730*/  LDS.U16 R103, [R25+0x10] ;  /* 0x0000100019677984 */ /* 0x000e620000000400 */
[----:B------:R-:W-:-:S03]  /*3740*/  FMUL.FTZ R95, R21, R41 ;  /* 0x00000029155f7220 */ /* 0x000fc60000410000 */
[----:B------:R-:W1:Y:S02]  /*3750*/  LDS.U16 R104, [R25+0x12] ;  /* 0x0000120019687984 */ /* 0x000e640000000400 */
[----:B------:R-:W0:Y:S01]  /*3760*/  MUFU.EX2 R97, R97 ;  /* 0x0000006100617308 */ /* 0x000e220000000800 */
[-C--:B------:R-:W-:Y:S01]  /*3770*/  FMUL.FTZ R94, R20, R41.reuse ;  /* 0x00000029145e7220 */ /* 0x080fe20000410000 */
[----:B------:R-:W1:Y:S04]  /*3780*/  LDS.U16 R105, [R25+0x14] ;  /* 0x0000140019697984 */ /* 0x000e680000000400 */
[----:B------:R-:W1:Y:S02]  /*3790*/  LDS.U16 R106, [R25+0x16] ;  /* 0x00001600196a7984 */ /* 0x000e640000000400 */
[----:B------:R-:W0:Y:S02]  /*37a0*/  MUFU.EX2 R96, R96 ;  /* 0x0000006000607308 */ /* 0x000e240000000800 */
[----:B------:R-:W1:Y:S01]  /*37b0*/  LDS.U16 R107, [R25+0x18] ;  /* 0x00001800196b7984 */ /* 0x000e620000000400 */
[----:B------:R-:W-:-:S03]  /*37c0*/  FMUL.FTZ R93, R19, R41 ;  /* 0x00000029135d7220 */ /* 0x000fc60000410000 */
[----:B------:R-:W1:Y:S02]  /*37d0*/  LDS.U16 R108, [R25+0x1a] ;  /* 0x00001a00196c7984 */ /* 0x000e640000000400 */
[----:B------:R-:W0:Y:S02]  /*37e0*/  MUFU.EX2 R95, R95 ;  /* 0x0000005f005f7308 */ /* 0x000e240000000800 */
[----:B------:R-:W1:Y:S04]  /*37f0*/  LDS.U16 R109, [R25+0x1c] ;  /* 0x00001c00196d7984 */ /* 0x000e680000000400 */
[----:B------:R-:W1:Y:S02]  /*3800*/  LDS.U16 R110, [R25+0x1e] ;  /* 0x00001e00196e7984 */ /* 0x000e640000000400 */
[----:B------:R-:W1:Y:S01]  /*3810*/  MUFU.EX2 R94, R94 ;  /* 0x0000005e005e7308 */ /* 0x000e620000000800 */
[----:B0-----:R-:W-:-:S02]  /*3820*/  HADD2.F32 R43, -RZ, R43.H0_H0 ;  /* 0x2000002bff2b7230 */ /* 0x001fc40000004100 */
[----:B------:R-:W-:Y:S01]  /*3830*/  FMUL.FTZ R92, R18, R41 ;  /* 0x00000029125c7220 */ /* 0x000fe20000410000 */
[----:B------:R-:W-:Y:S01]  /*3840*/  ISETP.NE.AND P0, PT, R46, 0x7f, PT ;  /* 0x0000007f2e00780c */ /* 0x000fe20003f05270 */
[----:B------:R-:W-:Y:S02]  /*3850*/  HADD2.F32 R40, -RZ, R40.H0_H0 ;  /* 0x20000028ff287230 */ /* 0x000fe40000004100 */
[----:B------:R-:W-:Y:S01]  /*3860*/  FMUL.FTZ R80, R135, R97 ;  /* 0x0000006187507220 */ /* 0x000fe20000410000 */
[-C--:B------:R-:W-:Y:S01]  /*3870*/  FMUL.FTZ R91, R17, R41.reuse ;  /* 0x00000029115b7220 */ /* 0x080fe20000410000 */
[----:B------:R-:W0:Y:S01]  /*3880*/  MUFU.EX2 R93, R93 ;  /* 0x0000005d005d7308 */ /* 0x000e220000000800 */
[----:B------:R-:W-:Y:S02]  /*3890*/  HADD2.F32 R98, -RZ, R98.H0_H0 ;  /* 0x20000062ff627230 */ /* 0x000fe40000004100 */
[----:B------:R-:W-:Y:S01]  /*38a0*/  FMUL.FTZ R80, R96, R80 ;  /* 0x0000005060507220 */ /* 0x000fe20000410000 */
[----:B------:R-:W-:Y:S01]  /*38b0*/  FMUL.FTZ R90, R16, R41 ;  /* 0x00000029105a7220 */ /* 0x000fe20000410000 */
[----:B------:R-:W-:-:S03]  /*38c0*/  HADD2.F32 R99, -RZ, R99.H0_H0 ;  /* 0x20000063ff637230 */ /* 0x000fc60000004100 */
[----:B------:R-:W0:Y:S01]  /*38d0*/  MUFU.EX2 R92, R92 ;  /* 0x0000005c005c7308 */ /* 0x000e220000000800 */
[----:B------:R-:W-:Y:S01]  /*38e0*/  FMUL.FTZ R80, R95, R80 ;  /* 0x000000505f507220 */ /* 0x000fe20000410000 */
[----:B------:R-:W-:Y:S01]  /*38f0*/  FMUL.FTZ R79, R15, R41 ;  /* 0x000000290f4f7220 */ /* 0x000fe20000410000 */
[----:B------:R-:W-:Y:S01]  /*3900*/  @P0 LEA R113, R46, R45, 0x2 ;  /* 0x0000002d2e710211 */ /* 0x000fe200078e10ff */
[----:B------:R-:W-:-:S04]  /*3910*/  HADD2.F32 R100, -RZ, R100.H0_H0 ;  /* 0x20000064ff647230 */ /* 0x000fc80000004100 */
[----:B------:R-:W0:Y:S01]  /*3920*/  MUFU.EX2 R91, R91 ;  /* 0x0000005b005b7308 */ /* 0x000e220000000800 */
[----:B-1----:R-:W-:Y:S01]  /*3930*/  FMUL.FTZ R80, R94, R80 ;  /* 0x000000505e507220 */ /* 0x002fe20000410000 */
[----:B------:R-:W-:Y:S01]  /*3940*/  FMUL.FTZ R74, R14, R41 ;  /* 0x000000290e4a7220 */ /* 0x000fe20000410000 */
[----:B------:R-:W-:-:S05]  /*3950*/  HADD2.F32 R101, -RZ, R101.H0_H0 ;  /* 0x20000065ff657230 */ /* 0x000fca0000004100 */
[----:B------:R-:W1:Y:S01]  /*3960*/  MUFU.EX2 R90, R90 ;  /* 0x0000005a005a7308 */ /* 0x000e620000000800 */
[----:B0-----:R-:W-:Y:S01]  /*3970*/  FMUL.FTZ R80, R93, R80 ;  /* 0x000000505d507220 */ /* 0x001fe20000410000 */
[----:B------:R-:W-:Y:S01]  /*3980*/  FMUL.FTZ R67, R13, R41 ;  /* 0x000000290d437220 */ /* 0x000fe20000410000 */
[----:B------:R-:W-:-:S05]  /*3990*/  HADD2.F32 R102, -RZ, R102.H0_H0 ;  /* 0x20000066ff667230 */ /* 0x000fca0000004100 */
[----:B------:R-:W0:Y:S01]  /*39a0*/  MUFU.EX2 R79, R79 ;  /* 0x0000004f004f7308 */ /* 0x000e220000000800 */
[----:B------:R-:W-:Y:S01]  /*39b0*/  FMUL.FTZ R80, R92, R80 ;  /* 0x000000505c507220 */ /* 0x000fe20000410000 */
[----:B------:R-:W-:-:S06]  /*39c0*/  HADD2.F32 R103, -RZ, R103.H0_H0 ;  /* 0x20000067ff677230 */ /* 0x000fcc0000004100 */
[----:B------:R-:W0:Y:S01]  /*39d0*/  MUFU.EX2 R74, R74 ;  /* 0x0000004a004a7308 */ /* 0x000e220000000800 */
[----:B------:R-:W-:Y:S01]  /*39e0*/  FMUL.FTZ R80, R91, R80 ;  /* 0x000000505b507220 */ /* 0x000fe20000410000 */
[----:B------:R-:W-:-:S06]  /*39f0*/  HADD2.F32 R104, -RZ, R104.H0_H0 ;  /* 0x20000068ff687230 */ /* 0x000fcc0000004100 */
[----:B------:R-:W0:Y:S01]  /*3a00*/  MUFU.EX2 R67, R67 ;  /* 0x0000004300437308 */ /* 0x000e220000000800 */
[----:B-1----:R-:W-:Y:S01]  /*3a10*/  FMUL.FTZ R80, R90, R80 ;  /* 0x000000505a507220 */ /* 0x002fe20000410000 */
[----:B------:R-:W-:-:S03]  /*3a20*/  HADD2.F32 R105, -RZ, R105.H0_H0 ;  /* 0x20000069ff697230 */ /* 0x000fc60000004100 */
[----:B0-----:R-:W-:Y:S01]  /*3a30*/  FMUL.FTZ R80, R79, R80 ;  /* 0x000000504f507220 */ /* 0x001fe20000410000 */
[----:B------:R-:W-:-:S03]  /*3a40*/  HADD2.F32 R106, -RZ, R106.H0_H0 ;  /* 0x2000006aff6a7230 */ /* 0x000fc60000004100 */
[----:B------:R-:W-:Y:S01]  /*3a50*/  FMUL.FTZ R80, R74, R80 ;  /* 0x000000504a507220 */ /* 0x000fe20000410000 */
[----:B------:R-:W-:Y:S02]  /*3a60*/  HADD2.F32 R107, -RZ, R107.H0_H0 ;  /* 0x2000006bff6b7230 */ /* 0x000fe40000004100 */
[----:B------:R-:W-:Y:S02]  /*3a70*/  HADD2.F32 R111, -RZ, R84.H0_H0 ;  /* 0x20000054ff6f7230 */ /* 0x000fe40000004100 */
[----:B------:R-:W-:Y:S02]  /*3a80*/  HADD2.F32 R108, -RZ, R108.H0_H0 ;  /* 0x2000006cff6c7230 */ /* 0x000fe40000004100 */
[----:B------:R-:W-:Y:S01]  /*3a90*/  FMUL.FTZ R80, R67, R80 ;  /* 0x0000005043507220 */ /* 0x000fe20000410000 */
[----:B------:R-:W-:Y:S02]  /*3aa0*/  HADD2.F32 R115, -RZ, R83.H0_H0 ;  /* 0x20000053ff737230 */ /* 0x000fe40000004100 */
[----:B------:R-:W-:Y:S01]  /*3ab0*/  FMUL.FTZ R114, R11, R111 ;  /* 0x0000006f0b727220 */ /* 0x000fe20000410000 */
[----:B------:R-:W-:Y:S01]  /*3ac0*/  HADD2.F32 R109, -RZ, R109.H0_H0 ;  /* 0x2000006dff6d7230 */ /* 0x000fe20000004100 */
[----:B------:R-:W-:Y:S02]  /*3ad0*/  BSSY B0, `(.L_x_816) ;  /* 0x0000058000007945 */ /* 0x000fe40003800000 */
[----:B------:R-:W-:Y:S01]  /*3ae0*/  FMUL.FTZ R122, R108, R114 ;  /* 0x000000726c7a7220 */ /* 0x000fe20000410000 */
[----:B------:R-:W-:Y:S01]  /*3af0*/  FMUL.FTZ R116, R10, R115 ;  /* 0x000000730a747220 */ /* 0x000fe20000410000 */
[----:B------:R-:W-:-:S02]  /*3b00*/  HADD2.F32 R110, -RZ, R110.H0_H0 ;  /* 0x2000006eff6e7230 */ /* 0x000fc40000004100 */
[----:B------:R-:W-:Y:S02]  /*3b10*/  HADD2.F32 R117, -RZ, R82.H0_H0 ;  /* 0x20000052ff757230 */ /* 0x000fe40000004100 */
[----:B------:R-:W-:Y:S01]  /*3b20*/  FMUL.FTZ R121, R109, R116 ;  /* 0x000000746d797220 */ /* 0x000fe20000410000 */
[----:B--2---:R-:W-:Y:S02]  /*3b30*/  R2UR UR58, R42 ;  /* 0x000000002a3a72ca */ /* 0x004fe400000e0000 */
[----:B------:R-:W0:Y:S01]  /*3b40*/  LDS.U16 R42, [R25+0x2] ;  /* 0x00000200192a7984 */ /* 0x000e220000000400 */
[----:B---3--:R-:W-:-:S03]  /*3b50*/  HADD2.F32 R78, -RZ, R62.H0_H0 ;  /* 0x2000003eff4e7230 */ /* 0x008fc60000004100 */
[----:B------:R1:W-:Y:S01]  /*3b60*/  STS [R50+0x3be0], R135 ;  /* 0x003be08732007388 */ /* 0x0003e20000000800 */
[----:B----4-:R-:W-:Y:S01]  /*3b70*/  HADD2.F32 R77, -RZ, R61.H0_H0 ;  /* 0x2000003dff4d7230 */ /* 0x010fe20000004100 */
[----:B------:R-:W-:Y:S01]  /*3b80*/  BAR.SYNC.DEFER_BLOCKING 0x0 ;  /* 0x0000000000007b1d */ /* 0x000fe20000010000 */
[----:B------:R-:W-:Y:S01]  /*3b90*/  FMUL.FTZ R63, R24, R78 ;  /* 0x0000004e183f7220 */ /* 0x000fe20000410000 */
[----:B-----5:R-:W-:Y:S02]  /*3ba0*/  HADD2.F32 R76, -RZ, R60.H0_H0 ;  /* 0x2000003cff4c7230 */ /* 0x020fe40000004100 */
[----:B------:R-:W-:Y:S01]  /*3bb0*/  FMUL.FTZ R62, R23, R77 ;  /* 0x0000004d173e7220 */ /* 0x000fe20000410000 */
[----:B------:R-:W-:Y:S01]  /*3bc0*/  FMUL.FTZ R136, R43, R63 ;  /* 0x0000003f2b887220 */ /* 0x000fe20000410000 */
[----:B------:R-:W-:Y:S02]  /*3bd0*/  HADD2.F32 R75, -RZ, R59.H0_H0 ;  /* 0x2000003bff4b7230 */ /* 0x000fe40000004100 */
[----:B------:R-:W-:Y:S01]  /*3be0*/  FMUL.FTZ R60, R22, R76 ;  /* 0x0000004c163c7220 */ /* 0x000fe20000410000 */
[----:B------:R-:W-:-:S02]  /*3bf0*/  HADD2.F32 R73, -RZ, R58.H0_H0 ;  /* 0x2000003aff497230 */ /* 0x000fc40000004100 */
[----:B------:R-:W-:Y:S01]  /*3c00*/  FMUL.FTZ R59, R21, R75 ;  /* 0x0000004b153b7220 */ /* 0x000fe20000410000 */
[----:B------:R-:W-:Y:S01]  /*3c10*/  FMUL.FTZ R133, R40, R60 ;  /* 0x0000003c28857220 */ /* 0x000fe20000410000 */
[----:B------:R-:W-:Y:S02]  /*3c20*/  HADD2.F32 R72, -RZ, R57.H0_H0 ;  /* 0x20000039ff487230 */ /* 0x000fe40000004100 */
[----:B------:R-:W-:Y:S01]  /*3c30*/  FMUL.FTZ R58, R20, R73 ;  /* 0x00000049143a7220 */ /* 0x000fe20000410000 */
[----:B------:R-:W-:Y:S01]  /*3c40*/  FMUL.FTZ R132, R98, R59 ;  /* 0x0000003b62847220 */ /* 0x000fe20000410000 */
[----:B0-----:R-:W-:Y:S01]  /*3c50*/  HADD2.F32 R42, -RZ, R42.H0_H0 ;  /* 0x2000002aff2a7230 */ /* 0x001fe20000004100 */
[----:B------:R-:W0:Y:S04]  /*3c60*/  @P0 LDS R113, [R113+0x43e4] ;  /* 0x0043e40071710984 */ /* 0x000e280000000800 */
[----:B------:R-:W-:-:S04]  /*3c70*/  FMUL.FTZ R134, R42, R62 ;  /* 0x0000003e2a867220 */ /* 0x000fc80000410000 */
[----:B------:R-:W-:Y:S01]  /*3c80*/  FFMA.FTZ R81, R136, R97, R134 ;  /* 0x0000006188517223 */ /* 0x000fe20000010086 */
[----:B------:R-:W-:-:S03]  /*3c90*/  HADD2.F32 R71, -RZ, R56.H0_H0 ;  /* 0x20000038ff477230 */ /* 0x000fc60000004100 */
[----:B------:R-:W-:Y:S01]  /*3ca0*/  FFMA.FTZ R81, R96, R81, R133 ;  /* 0x0000005160517223 */ /* 0x000fe20000010085 */
[----:B------:R-:W-:Y:S01]  /*3cb0*/  FMUL.FTZ R57, R19, R72 ;  /* 0x0000004813397220 */ /* 0x000fe20000410000 */
[----:B------:R-:W-:Y:S02]  /*3cc0*/  FMUL.FTZ R131, R99, R58 ;  /* 0x0000003a63837220 */ /* 0x000fe40000410000 */
[----:B------:R-:W-:Y:S01]  /*3cd0*/  FFMA.FTZ R81, R95, R81, R132 ;  /* 0x000000515f517223 */ /* 0x000fe20000010084 */
[----:B------:R-:W-:Y:S02]  /*3ce0*/  HADD2.F32 R70, -RZ, R55.H0_H0 ;  /* 0x20000037ff467230 */ /* 0x000fe40000004100 */
[----:B------:R-:W-:Y:S01]  /*3cf0*/  FMUL.FTZ R55, R18, R71 ;  /* 0x0000004712377220 */ /* 0x000fe20000410000 */
[----:B------:R-:W-:Y:S01]  /*3d00*/  FMUL.FTZ R130, R100, R57 ;  /* 0x0000003964827220 */ /* 0x000fe20000410000 */
[----:B------:R-:W-:Y:S01]  /*3d10*/  FFMA.FTZ R81, R94, R81, R131 ;  /* 0x000000515e517223 */ /* 0x000fe20000010083 */
[----:B------:R-:W-:-:S02]  /*3d20*/  HADD2.F32 R69, -RZ, R54.H0_H0 ;  /* 0x20000036ff457230 */ /* 0x000fc40000004100 */
[----:B------:R-:W-:Y:S01]  /*3d30*/  FMUL.FTZ R54, R17, R70 ;  /* 0x0000004611367220 */ /* 0x000fe20000410000 */
[----:B------:R-:W-:Y:S01]  /*3d40*/  FMUL.FTZ R129, R101, R55 ;  /* 0x0000003765817220 */ /* 0x000fe20000410000 */
[----:B------:R-:W-:Y:S01]  /*3d50*/  FFMA.FTZ R81, R93, R81, R130 ;  /* 0x000000515d517223 */ /* 0x000fe20000010082 */
[----:B------:R-:W-:Y:S01]  /*3d60*/  FMUL.FTZ R61, R12, R41 ;  /* 0x000000290c3d7220 */ /* 0x000fe20000410000 */
[----:B------:R-:W-:Y:S02]  /*3d70*/  HADD2.F32 R68, -RZ, R53.H0_H0 ;  /* 0x20000035ff447230 */ /* 0x000fe40000004100 */
[----:B------:R-:W-:Y:S01]  /*3d80*/  FMUL.FTZ R53, R16, R69 ;  /* 0x0000004510357220 */ /* 0x000fe20000410000 */
[----:B------:R-:W-:Y:S01]  /*3d90*/  FMUL.FTZ R128, R102, R54 ;  /* 0x0000003666807220 */ /* 0x000fe20000410000 */
[----:B------:R-:W-:Y:S01]  /*3da0*/  FFMA.FTZ R81, R92, R81, R129 ;  /* 0x000000515c517223 */ /* 0x000fe20000010081 */
[----:B------:R-:W-:Y:S01]  /*3db0*/  FMUL.FTZ R56, R11, R41 ;  /* 0x000000290b387220 */ /* 0x000fe20000410000 */
[----:B------:R-:W-:Y:S01]  /*3dc0*/  HADD2.F32 R66, -RZ, R52.H0_H0 ;  /* 0x20000034ff427230 */ /* 0x000fe20000004100 */
[----:B------:R-:W2:Y:S01]  /*3dd0*/  MUFU.EX2 R61, R61 ;  /* 0x0000003d003d7308 */ /* 0x000ea20000000800 */
[----:B------:R-:W-:-:S02]  /*3de0*/  HADD2.F32 R65, -RZ, R51.H0_H0 ;  /* 0x20000033ff417230 */ /* 0x000fc40000004100 */
[----:B------:R-:W-:Y:S01]  /*3df0*/  FMUL.FTZ R52, R15, R68 ;  /* 0x000000440f347220 */ /* 0x000fe20000410000 */
[----:B------:R-:W-:Y:S01]  /*3e00*/  FMUL.FTZ R127, R103, R53 ;  /* 0x00000035677f7220 */ /* 0x000fe20000410000 */
[----:B------:R-:W-:Y:S01]  /*3e10*/  FFMA.FTZ R81, R91, R81, R128 ;  /* 0x000000515b517223 */ /* 0x000fe20000010080 */
[----:B------:R-:W-:Y:S01]  /*3e20*/  FMUL.FTZ R51, R10, R41 ;  /* 0x000000290a337220 */ /* 0x000fe20000410000 */
[----:B-1----:R-:W-:Y:S01]  /*3e30*/  FMUL.FTZ R50, R14, R66 ;  /* 0x000000420e327220 */ /* 0x002fe20000410000 */
[----:B------:R-:W-:Y:S01]  /*3e40*/  FMUL.FTZ R126, R104, R52 ;  /* 0x00000034687e7220 */ /* 0x000fe20000410000 */
[----:B------:R-:W1:Y:S01]  /*3e50*/  MUFU.EX2 R56, R56 ;  /* 0x0000003800387308 */ /* 0x000e620000000800 */
[----:B------:R-:W-:Y:S01]  /*3e60*/  FFMA.FTZ R81, R90, R81, R127 ;  /* 0x000000515a517223 */ /* 0x000fe2000001007f */
[----:B------:R-:W-:Y:S01]  /*3e70*/  FMUL.FTZ R41, R9, R41 ;  /* 0x0000002909297220 */ /* 0x000fe20000410000 */
[----:B------:R-:W-:Y:S02]  /*3e80*/  HADD2.F32 R64, -RZ, R47.H0_H0 ;  /* 0x2000002fff407230 */ /* 0x000fe40000004100 */
[----:B------:R-:W-:Y:S01]  /*3e90*/  FMUL.FTZ R47, R13, R65 ;  /* 0x000000410d2f7220 */ /* 0x000fe20000410000 */
[----:B------:R-:W-:Y:S01]  /*3ea0*/  FMUL.FTZ R125, R105, R50 ;  /* 0x00000032697d7220 */ /* 0x000fe20000410000 */
[----:B------:R-:W-:Y:S01]  /*3eb0*/  FFMA.FTZ R81, R79, R81, R126 ;  /* 0x000000514f517223 */ /* 0x000fe2000001007e */
[----:B------:R-:W3:Y:S01]  /*3ec0*/  MUFU.EX2 R51, R51 ;  /* 0x0000003300337308 */ /* 0x000ee20000000800 */
[----:B------:R-:W-:-:S02]  /*3ed0*/  FMUL.FTZ R124, R106, R47 ;  /* 0x0000002f6a7c7220 */ /* 0x000fc40000410000 */
[----:B------:R-:W-:Y:S01]  /*3ee0*/  FFMA.FTZ R81, R74, R81, R125 ;  /* 0x000000514a517223 */ /* 0x000fe2000001007d */
[----:B------:R-:W-:Y:S01]  /*3ef0*/  FMUL.FTZ R112, R12, R64 ;  /* 0x000000400c707220 */ /* 0x000fe20000410000 */
[----:B--2---:R-:W-:-:S03]  /*3f00*/  FMUL.FTZ R80, R61, R80 ;  /* 0x000000503d507220 */ /* 0x004fc60000410000 */
[----:B------:R-:W2:Y:S01]  /*3f10*/  MUFU.EX2 R41, R41 ;  /* 0x0000002900297308 */ /* 0x000ea20000000800 */
[----:B------:R-:W-:Y:S01]  /*3f20*/  FFMA.FTZ R81, R67, R81, R124 ;  /* 0x0000005143517223 */ /* 0x000fe2000001007c */
[----:B------:R-:W-:Y:S01]  /*3f30*/  FMUL.FTZ R123, R107, R112 ;  /* 0x000000706b7b7220 */ /* 0x000fe20000410000 */
[----:B-1----:R-:W-:-:S03]  /*3f40*/  FMUL.FTZ R80, R56, R80 ;  /* 0x0000005038507220 */ /* 0x002fc60000410000 */
[----:B------:R-:W-:Y:S01]  /*3f50*/  FFMA.FTZ R81, R61, R81, R123 ;  /* 0x000000513d517223 */ /* 0x000fe2000001007b */
[----:B---3--:R-:W-:-:S03]  /*3f60*/  FMUL.FTZ R80, R51, R80 ;  /* 0x0000005033507220 */ /* 0x008fc60000410000 */
[----:B------:R-:W-:Y:S01]  /*3f70*/  FFMA.FTZ R81, R56, R81, R122 ;  /* 0x0000005138517223 */ /* 0x000fe2000001007a */
[----:B0-----:R-:W-:Y:S06]  /*3f80*/  @P0 BRA `(.L_x_817) ;  /* 0x0000000000300947 */ /* 0x001fec0003800000 */
[----:B------:R-:W-:Y:S01]  /*3f90*/  UISETP.NE.AND UP0, UPT, UR50, UR53, UPT ;  /* 0x000000353200728c */ /* 0x000fe2000bf05270 */
[----:B------:R-:W-:-:S05]  /*3fa0*/  HFMA2.MMA R113, -RZ, RZ, 1.875, 0 ;  /* 0x3f800000ff717435 */ /* 0x000fca00000001ff */
[----:B------:R-:W-:-:S13]  /*3fb0*/  PLOP3.LUT P0, PT, PT, PT, UP0, 0x80, 0x0 ;  /* 0x000000000000781c */ /* 0x000fda0003f0f008 */
[----:B------:R-:W-:Y:S05]  /*3fc0*/  @!P0 BRA `(.L_x_817) ;  /* 0x0000000000208947 */ /* 0x000fea0003800000 */
[----:B------:R-:W-:-:S04]  /*3fd0*/  UIADD3 UR59, -UR6, UR53, URZ ;  /* 0x00000035063b7290 */ /* 0x000fc8000fffe13f */
[----:B------:R-:W-:-:S04]  /*3fe0*/  ULEA.HI UR46, UR59, UR59, URZ, 0x1 ;  /* 0x0000003b3b2e7291 */ /* 0x000fc8000f8f083f */
[----:B------:R-:W-:-:S04]  /*3ff0*/  ULOP3.LUT UR46, UR46, 0xfffffe, URZ, 0xc0, !UPT ;  /* 0x00fffffe2e2e7892 */ /* 0x000fc8000f8ec03f */
[----:B------:R-:W-:-:S04]  /*4000*/  UIADD3 UR46, -UR46, UR59, URZ ;  /* 0x0000003b2e2e7290 */ /* 0x000fc8000fffe13f */
[----:B------:R-:W-:-:S06]  /*4010*/  ULEA UR46, UR46, UR7, 0x8 ;  /* 0x000000072e2e7291 */ /* 0x000fcc000f8e403f */
[----:B------:R-:W-:-:S05]  /*4020*/  MOV R82, UR46 ;  /* 0x0000002e00527c02 */ /* 0x000fca0008000f00 */
[----:B------:R-:W-:-:S05]  /*4030*/  IMAD R82, R82, 0x4, R45 ;  /* 0x0000000452527824 */ /* 0x000fca00078e022d */
[----:B------:R0:W1:Y:S02]  /*4040*/  LDS R113, [R82+0x3be0] ;  /* 0x003be00052717984 */ /* 0x0000640000000800 */
.L_x_817:
[----:B------:R-:W-:Y:S05]  /*4050*/  BSYNC B0 ;  /* 0x0000000000007941 */ /* 0x000fea0003800000 */
.L_x_816:
[----:B------:R-:W-:Y:S01]  /*4060*/  FMUL.FTZ R118, R9, R117 ;  /* 0x0000007509767220 */ /* 0x000fe20000410000 */
[----:B------:R-:W-:Y:S01]  /*4070*/  FFMA.FTZ R81, R51, R81, R121 ;  /* 0x0000005133517223 */ /* 0x000fe20000010079 */
[----:B------:R-:W-:Y:S01]  /*4080*/  LEA.HI R119, R46, R46, RZ, 0x1e ;  /* 0x0000002e2e777211 */ /* 0x000fe200078ff0ff */
[----:B--2---:R-:W-:Y:S01]  /*4090*/  FMUL.FTZ R80, R41, R80 ;  /* 0x0000005029507220 */ /* 0x004fe20000410000 */
[----:B------:R-:W-:Y:S01]  /*40a0*/  FMUL.FTZ R120, R110, R118 ;  /* 0x000000766e787220 */ /* 0x000fe20000410000 */
[----:B------:R-:W-:Y:S01]  /*40b0*/  LOP3.LUT P0, RZ, R46, 0x1f, RZ, 0xc0, !PT ;  /* 0x0000001f2eff7812 */ /* 0x000fe2000780c0ff */
[----:B------:R-:W-:Y:S01]  /*40c0*/  IMAD.MOV.U32 R83, RZ, RZ, 0x8 ;  /* 0x00000008ff537424 */ /* 0x000fe200078e00ff */
[----:B------:R-:W-:Y:S01]  /*40d0*/  LEA R119, R119, R45, 0x3 ;  /* 0x0000002d77777211 */ /* 0x000fe200078e18ff */
[----:B------:R-:W-:-:S05]  /*40e0*/  FFMA.FTZ R81, R41, R81, R120 ;  /* 0x0000005129517223 */ /* 0x000fca0000010078 */
[----:B------:R2:W-:Y:S02]  /*40f0*/  STS.64 [R119+0x31d0], R80 ;  /* 0x0031d05077007388 */ /* 0x0005e40000000a00 */
[----:B--2---:R-:W-:Y:S02]  /*4100*/  MOV R80, UR50 ;  /* 0x0000003200507c02 */ /* 0x004fe40008000f00 */
[----:B------:R-:W-:Y:S02]  /*4110*/  MOV R81, UR50 ;  /* 0x0000003200517c02 */ /* 0x000fe40008000f00 */
[----:B------:R-:W-:-:S13]  /*4120*/  ISETP.LT.OR P2, PT, R80, 0x2, P0 ;  /* 0x000000025000780c */ /* 0x000fda0000741670 */
[----:B------:R-:W2:Y:S01]  /*4130*/  @!P2 LDC R80, c[0x0][0x21c] ;  /* 0x00008700ff50ab82 */ /* 0x000ea20000000800 */
[----:B------:R-:W-:-:S05]  /*4140*/  @!P2 IADD3 R81, R81, -0x2, RZ ;  /* 0xfffffffe5151a810 */ /* 0x000fca0007ffe0ff */
[----:B--2---:R-:W-:Y:S01]  /*4150*/  @!P2 IMAD R80, R81, R80, UR7 ;  /* 0x000000075150ae24 */ /* 0x004fe2000f8e0250 */
[----:B------:R-:W-:-:S03]  /*4160*/  MOV R81, RZ ;  /* 0x000000ff00517202 */ /* 0x000fc60000000f00 */
[----:B0-----:R-:W-:Y:S01]  /*4170*/  @!P2 IMAD.WIDE R82, R80, R83, UR22 ;  /* 0x000000165052ae25 */ /* 0x001fe2000f8e0253 */
[----:B------:R-:W-:-:S10]  /*4180*/  HFMA2.MMA R80, -RZ, RZ, 1.875, 0 ;  /* 0x3f800000ff507435 */ /* 0x000fd400000001ff */
[----:B------:R0:W5:Y:S01]  /*4190*/  @!P2 LDG.E.64 R80, desc[UR20][R82.64] ;  /* 0x000000145250a981 */ /* 0x000162000c1e1b00 */
[----:B------:R-:W-:Y:S01]  /*41a0*/  BAR.SYNC.DEFER_BLOCKING 0x0 ;  /* 0x0000000000007b1d */ /* 0x000fe20000010000 */
[----:B------:R-:W-:-:S13]  /*41b0*/  ISETP.GT.U32.AND P2, PT, R46, 0x1f, PT ;  /* 0x0000001f2e00780c */ /* 0x000fda0003f44070 */
[----:B0-----:R-:W-:Y:S05]  /*41c0*/  @P2 BRA `(.L_x_818) ;  /* 0x0000000000f42947 */ /* 0x001fea0003800000 */
[----:B------:R-:W-:Y:S01]  /*41d0*/  IMAD R137, R46, 0x28, R45 ;  /* 0x000000282e897824 */ /* 0x000fe200078e022d */
[----:B------:R-:W0:Y:S01]  /*41e0*/  S2R R143, SR_LANEID ;  /* 0x00000000008f7919 */ /* 0x000e220000000000 */
[----:B------:R-:W-:-:S03]  /*41f0*/  UMOV UR46, 0xffffffff ;  /* 0xffffffff002e7882 */ /* 0x000fc60000000000 */
[----:B------:R-:W-:Y:S04]  /*4200*/  LDS.64 R82, [R137+0x31d0] ;  /* 0x0031d00089527984 */ /* 0x000fe80000000a00 */
[----:B------:R-:W2:Y:S04]  /*4210*/  LDS.64 R84, [R137+0x31d8] ;  /* 0x0031d80089547984 */ /* 0x000ea80000000a00 */
[----:B------:R-:W3:Y:S04]  /*4220*/  LDS.64 R86, [R137+0x31e0] ;  /* 0x0031e00089567984 */ /* 0x000ee80000000a00 */
[----:B------:R-:W4:Y:S01]  /*4230*/  LDS.64 R88, [R137+0x31e8] ;  /* 0x0031e80089587984 */ /* 0x000f220000000a00 */
[----:B--2---:R-:W-:-:S04]  /*4240*/  FFMA.FTZ R138, R83, R84, R85 ;  /* 0x00000054538a7223 */ /* 0x004fc80000010055 */
[----:B---3--:R-:W-:-:S04]  /*4250*/  FFMA.FTZ R138, R86, R138, R87 ;  /* 0x0000008a568a7223 */ /* 0x008fc80000010057 */
[----:B----4-:R-:W-:Y:S01]  /*4260*/  FFMA.FTZ R139, R88, R138, R89 ;  /* 0x0000008a588b7223 */ /* 0x010fe20000010059 */
[----:B------:R-:W-:-:S04]  /*4270*/  FMUL.FTZ R89, R82, R84 ;  /* 0x0000005452597220 */ /* 0x000fc80000410000 */
[----:B------:R-:W-:-:S04]  /*4280*/  FMUL.FTZ R89, R86, R89 ;  /* 0x0000005956597220 */ /* 0x000fc80000410000 */
[----:B------:R-:W-:Y:S01]  /*4290*/  FMUL.FTZ R138, R88, R89 ;  /* 0x00000059588a7220 */ /* 0x000fe20000410000 */
[----:B0-----:R-:W-:Y:S06]  /*42a0*/  BRA.DIV UR46, `(.L_x_819) ;  /* 0x0000004e2e9c7947 */ /* 0x001fec000b800000 */
        /* <DEDUP_REMOVED lines=22> */
.L_x_882:
[----:B------:R-:W-:Y:S01]  /*4410*/  ISETP.GE.AND P3, PT, R143, 0x10, PT ;  /* 0x000000108f00780c */ /* 0x000fe20003f66270 */
[----:B------:R-:W-:-:S12]  /*4420*/  UMOV UR46, 0xffffffff ;  /* 0xffffffff002e7882 */ /* 0x000fd80000000000 */
[C---:B0-2---:R-:W-:Y:S01]  /*4430*/  @P3 FFMA.FTZ R139, R138.reuse, R88, R139 ;  /* 0x000000588a8b3223 */ /* 0x045fe2000001008b */
[----:B---3--:R-:W-:Y:S01]  /*4440*/  @P3 FMUL.FTZ R138, R138, R141 ;  /* 0x0000008d8a8a3220 */ /* 0x008fe20000410000 */
[----:B------:R-:W-:Y:S06]  /*4450*/  BRA.DIV UR46, `(.L_x_820) ;  /* 0x000000522e587947 */ /* 0x000fec000b800000 */
.L_x_885:
[----:B------:R-:W-:-:S03]  /*4460*/  UMOV UR46, 0xffffffff ;  /* 0xffffffff002e7882 */ /* 0x000fc60000000000 */
[----:B------:R-:W-:Y:S05]  /*4470*/  BRA.DIV UR46, `(.L_x_821) ;  /* 0x000000522e787947 */ /* 0x000fea000b800000 */
.L_x_888:
[----:B------:R-:W-:-:S03]  /*4480*/  UMOV UR46, 0xffffffff ;  /* 0xffffffff002e7882 */ /* 0x000fc60000000000 */
[----:B------:R-:W-:Y:S05]  /*4490*/  BRA.DIV UR46, `(.L_x_822) ;  /* 0x000000522e987947 */ /* 0x000fea000b800000 */
[----:B------:R-:W0:Y:S04]  /*44a0*/  SHFL.UP PT, R138, R138, 0x1, RZ ;  /* 0x042000008a8a7989 */ /* 0x000e2800000e00ff */
[----:B------:R-:W2:Y:S04]  /*44b0*/  SHFL.UP PT, R139, R139, 0x1, RZ ;  /* 0x042000008b8b7989 */ /* 0x000ea800000e00ff */
[----:B-----5:R-:W3:Y:S04]  /*44c0*/  SHFL.IDX PT, R80, R80, RZ, 0x1f ;  /* 0x00001fff50507589 */ /* 0x020ee800000e0000 */
[----:B------:R-:W4:Y:S02]  /*44d0*/  SHFL.IDX PT, R81, R81, RZ, 0x1f ;  /* 0x00001fff51517589 */ /* 0x000f2400000e0000 */
.L_x_894:
        /* <DEDUP_REMOVED lines=12> */
.L_x_818:
[----:B------:R-:W-:Y:S05]  /*45a0*/  WARPSYNC.ALL ;  /* 0x0000000000007948 */ /* 0x000fea0003800000 */
[----:B------:R-:W2:Y:S04]  /*45b0*/  LDL R88, [R1+0x10] ;  /* 0x0000100001587983 */ /* 0x000ea80000100800 */
[----:B0-----:R-:W3:Y:S04]  /*45c0*/  LDL R87, [R1+0xc] ;  /* 0x00000c0001577983 */ /* 0x001ee80000100800 */
[----:B------:R-:W4:Y:S04]  /*45d0*/  LDL R86, [R1+0x14] ;  /* 0x0000140001567983 */ /* 0x000f280000100800 */
[----:B------:R-:W4:Y:S04]  /*45e0*/  LDL R85, [R1+0x18] ;  /* 0x0000180001557983 */ /* 0x000f280000100800 */
[----:B------:R-:W4:Y:S01]  /*45f0*/  LDL R84, [R1+0x1c] ;  /* 0x00001c0001547983 */ /* 0x000f220000100800 */
[----:B------:R-:W-:Y:S06]  /*4600*/  BAR.SYNC.DEFER_BLOCKING 0x0 ;  /* 0x0000000000007b1d */ /* 0x000fec0000010000 */
[----:B------:R-:W4:Y:S04]  /*4610*/  LDL R141, [R1+0x20] ;  /* 0x00002000018d7983 */ /* 0x000f280000100800 */
[----:B------:R-:W4:Y:S04]  /*4620*/  LDL R142, [R1+0x24] ;  /* 0x00002400018e7983 */ /* 0x000f280000100800 */
[----:B------:R-:W4:Y:S04]  /*4630*/  LDL R143, [R1+0x28] ;  /* 0x00002800018f7983 */ /* 0x000f280000100800 */
[----:B------:R-:W4:Y:S01]  /*4640*/  LDL R144, [R1+0x2c] ;  /* 0x00002c0001907983 */ /* 0x000f220000100800 */
[----:B-----5:R-:W-:Y:S01]  /*4650*/  MOV R80, UR53 ;  /* 0x0000003500507c02 */ /* 0x020fe20008000f00 */
[----:B------:R-:W-:Y:S01]  /*4660*/  HFMA2.MMA R81, -RZ, RZ, 0, 0 ;  /* 0x00000000ff517435 */ /* 0x000fe200000001ff */
[----:B------:R-:W-:Y:S01]  /*4670*/  MOV R82, UR7 ;  /* 0x0000000700527c02 */ /* 0x000fe20008000f00 */
[----:B------:R-:W0:Y:S01]  /*4680*/  LDS R83, [R119+0x31d4] ;  /* 0x0031d40077537984 */ /* 0x000e220000000800 */
[----:B------:R-:W-:-:S02]  /*4690*/  ISETP.LE.OR P0, PT, R80, UR50, P0 ;  /* 0x0000003250007c0c */ /* 0x000fc40008703670 */
[----:B------:R-:W-:Y:S01]  /*46a0*/  MOV R80, 0x3f800000 ;  /* 0x3f80000000507802 */ /* 0x000fe20000000f00 */
[----:B------:R-:W4:Y:S04]  /*46b0*/  LDL R145, [R1+0x30] ;  /* 0x0000300001917983 */ /* 0x000f280000100800 */
[----:B------:R-:W4:Y:S06]  /*46c0*/  LDL R89, [R1+0x34] ;  /* 0x0000340001597983 */ /* 0x000f2c0000100800 */
[----:B------:R-:W-:-:S05]  /*46d0*/  @!P0 IMAD R82, R82, 0x8, R45 ;  /* 0x0000000852528824 */ /* 0x000fca00078e022d */
[----:B------:R1:W1:Y:S01]  /*46e0*/  @!P0 LDS.64 R80, [R82+0x45e0] ;  /* 0x0045e00052508984 */ /* 0x0002620000000a00 */
[----:B0-----:R-:W-:Y:S01]  /*46f0*/  FFMA.FTZ R135, R135, R83, R136 ;  /* 0x0000005387877223 */ /* 0x001fe20000010088 */
[----:B--2---:R-:W-:Y:S02]  /*4700*/  FMUL.FTZ R136, R88, UR58 ;  /* 0x0000003a58887c20 */ /* 0x004fe40008410000 */
[----:B------:R-:W2:Y:S01]  /*4710*/  LDL R88, [R1+0x38] ;  /* 0x0000380001587983 */ /* 0x000ea20000100800 */
[----:B---3--:R-:W-:-:S03]  /*4720*/  FMUL.FTZ R137, R87, UR58 ;  /* 0x0000003a57897c20 */ /* 0x008fc60008410000 */
[----:B------:R-:W3:Y:S01]  /*4730*/  LDL R87, [R1+0x3c] ;  /* 0x00003c0001577983 */ /* 0x000ee20000100800 */
[----:B----4-:R-:W-:-:S03]  /*4740*/  FMUL.FTZ R138, R86, UR58 ;  /* 0x0000003a568a7c20 */ /* 0x010fc60008410000 */
[----:B------:R-:W4:Y:S01]  /*4750*/  LDL R86, [R1+0x40] ;  /* 0x0000400001567983 */ /* 0x000f220000100800 */
[----:B------:R-:W-:-:S03]  /*4760*/  FMUL.FTZ R139, R85, UR58 ;  /* 0x0000003a558b7c20 */ /* 0x000fc60008410000 */
[----:B------:R-:W4:Y:S01]  /*4770*/  LDL R85, [R1+0x44] ;  /* 0x0000440001557983 */ /* 0x000f220000100800 */
[----:B------:R-:W-:-:S03]  /*4780*/  FMUL.FTZ R140, R84, UR58 ;  /* 0x0000003a548c7c20 */ /* 0x000fc60008410000 */
[----:B------:R-:W4:Y:S01]  /*4790*/  LDL R84, [R1+0x48] ;  /* 0x0000480001547983 */ /* 0x000f220000100800 */
[C---:B-1----:R-:W-:Y:S01]  /*47a0*/  FMUL.FTZ R82, R41.reuse, R113 ;  /* 0x0000007129527220 */ /* 0x042fe20000410000 */
[----:B------:R-:W-:-:S03]  /*47b0*/  FFMA.FTZ R83, R41, R137, R136 ;  /* 0x0000008929537223 */ /* 0x000fc60000010088 */
[C---:B------:R-:W-:Y:S01]  /*47c0*/  FMUL.FTZ R82, R51.reuse, R82 ;  /* 0x0000005233527220 */ /* 0x040fe20000410000 */
[----:B------:R-:W-:Y:S01]  /*47d0*/  FFMA.FTZ R83, R51, R83, R138 ;  /* 0x0000005333537223 */ /* 0x000fe2000001008a */
[----:B------:R-:W-:Y:S02]  /*47e0*/  FFMA.FTZ R134, R97, R135, R134 ;  /* 0x0000008761867223 */ /* 0x000fe40000010086 */
[C---:B------:R-:W-:Y:S01]  /*47f0*/  FMUL.FTZ R82, R56.reuse, R82 ;  /* 0x0000005238527220 */ /* 0x040fe20000410000 */
[----:B------:R-:W-:Y:S01]  /*4800*/  FFMA.FTZ R83, R56, R83, R139 ;  /* 0x0000005338537223 */ /* 0x000fe2000001008b */
[----:B------:R-:W-:Y:S01]  /*4810*/  FMUL.FTZ R141, R141, UR58 ;  /* 0x0000003a8d8d7c20 */ /* 0x000fe20008410000 */
[----:B------:R-:W-:Y:S01]  /*4820*/  FFMA.FTZ R133, R96, R134, R133 ;  /* 0x0000008660857223 */ /* 0x000fe20000010085 */
        /* <DEDUP_REMOVED lines=13> */
[----:B------:R-:W-:-:S02]  /*4900*/  FFMA.FTZ R83, R79, R83, R143 ;  /* 0x000000534f537223 */ /* 0x000fc4000001008f */
[----:B------:R-:W-:Y:S01]  /*4910*/  FFMA.FTZ R129, R92, R130, R129 ;  /* 0x000000825c817223 */ /* 0x000fe20000010081 */
[C---:B------:R-:W-:Y:S01]  /*4920*/  FMUL.FTZ R82, R90.reuse, R82 ;  /* 0x000000525a527220 */ /* 0x040fe20000410000 */
[C---:B------:R-:W-:Y:S01]  /*4930*/  FFMA.FTZ R83, R90.reuse, R83, R144 ;  /* 0x000000535a537223 */ /* 0x040fe20000010090 */
[----:B------:R-:W-:Y:S01]  /*4940*/  FMUL.FTZ R145, R145, UR58 ;  /* 0x0000003a91917c20 */ /* 0x000fe20008410000 */
[C---:B------:R-:W-:Y:S01]  /*4950*/  FFMA.FTZ R128, R91.reuse, R129, R128 ;  /* 0x000000815b807223 */ /* 0x040fe20000010080 */
[----:B------:R-:W-:Y:S01]  /*4960*/  FMUL.FTZ R82, R91, R82 ;  /* 0x000000525b527220 */ /* 0x000fe20000410000 */
[----:B------:R-:W-:Y:S01]  /*4970*/  FMUL.FTZ R146, R89, UR58 ;  /* 0x0000003a59927c20 */ /* 0x000fe20008410000 */
[----:B------:R-:W-:Y:S01]  /*4980*/  FFMA.FTZ R83, R91, R83, R145 ;  /* 0x000000535b537223 */ /* 0x000fe20000010091 */
[----:B------:R-:W-:Y:S01]  /*4990*/  FFMA.FTZ R127, R90, R128, R127 ;  /* 0x000000805a7f7223 */ /* 0x000fe2000001007f */
[C---:B------:R-:W-:Y:S02]  /*49a0*/  FMUL.FTZ R82, R92.reuse, R82 ;  /* 0x000000525c527220 */ /* 0x040fe40000410000 */
[----:B------:R-:W-:Y:S01]  /*49b0*/  FFMA.FTZ R83, R92, R83, R146 ;  /* 0x000000535c537223 */ /* 0x000fe20000010092 */
[----:B------:R-:W-:Y:S01]  /*49c0*/  FFMA.FTZ R126, R79, R127, R126 ;  /* 0x0000007f4f7e7223 */ /* 0x000fe2000001007e */
[----:B------:R-:W-:-:S03]  /*49d0*/  FMUL.FTZ R82, R93, R82 ;  /* 0x000000525d527220 */ /* 0x000fc60000410000 */
        /* <DEDUP_REMOVED lines=8> */
[----:B------:R-:W-:-:S04]  /*4a60*/  FFMA.FTZ R121, R51, R122, R121 ;  /* 0x0000007a33797223 */ /* 0x000fc80000010079 */
[----:B------:R-:W-:Y:S01]  /*4a70*/  FFMA.FTZ R120, R41, R121, R120 ;  /* 0x0000007929787223 */ /* 0x000fe20000010078 */
[----:B--2---:R-:W-:-:S04]  /*4a80*/  FMUL.FTZ R147, R88, UR58 ;  /* 0x0000003a58937c20 */ /* 0x004fc80008410000 */
[----:B------:R-:W-:Y:S01]  /*4a90*/  FFMA.FTZ R83, R93, R83, R147 ;  /* 0x000000535d537223 */ /* 0x000fe20000010093 */
[----:B---3--:R-:W-:Y:S01]  /*4aa0*/  FMUL.FTZ R148, R87, UR58 ;  /* 0x0000003a57947c20 */ /* 0x008fe20008410000 */
[----:B----4-:R-:W-:-:S03]  /*4ab0*/  FMUL.FTZ R149, R86, UR58 ;  /* 0x0000003a56957c20 */ /* 0x010fc60008410000 */
[----:B------:R-:W-:Y:S01]  /*4ac0*/  FFMA.FTZ R83, R94, R83, R148 ;  /* 0x000000535e537223 */ /* 0x000fe20000010094 */
[----:B------:R-:W-:-:S03]  /*4ad0*/  FMUL.FTZ R150, R85, UR58 ;  /* 0x0000003a55967c20 */ /* 0x000fc60008410000 */
[----:B------:R-:W-:Y:S01]  /*4ae0*/  FFMA.FTZ R83, R95, R83, R149 ;  /* 0x000000535f537223 */ /* 0x000fe20000010095 */
[----:B------:R-:W-:-:S03]  /*4af0*/  FMUL.FTZ R151, R84, UR58 ;  /* 0x0000003a54977c20 */ /* 0x000fc60008410000 */
[----:B------:R-:W-:-:S04]  /*4b00*/  FFMA.FTZ R83, R96, R83, R150 ;  /* 0x0000005360537223 */ /* 0x000fc80000010096 */
[----:B------:R-:W-:-:S05]  /*4b10*/  FFMA.FTZ R83, R97, R83, R151 ;  /* 0x0000005361537223 */ /* 0x000fca0000010097 */
[----:B------:R0:W-:Y:S01]  /*4b20*/  STS.64 [R119+0x36e0], R82 ;  /* 0x0036e05277007388 */ /* 0x0001e20000000a00 */
[----:B------:R-:W-:Y:S06]  /*4b30*/  BAR.SYNC.DEFER_BLOCKING 0x0 ;  /* 0x0000000000007b1d */ /* 0x000fec0000010000 */
[----:B------:R-:W-:Y:S05]  /*4b40*/  @P2 BRA `(.L_x_823) ;  /* 0x0000000000f42947 */ /* 0x000fea0003800000 */
[C---:B0-----:R-:W-:Y:S01]  /*4b50*/  LOP3.LUT R82, R46.reuse, 0x1f, RZ, 0xc0, !PT ;  /* 0x0000001f2e527812 */ /* 0x041fe200078ec0ff */
        /* <DEDUP_REMOVED lines=45> */
.L_x_911:
        /* <DEDUP_REMOVED lines=15> */
.L_x_823:
[----:B------:R-:W-:Y:S05]  /*4f20*/  WARPSYNC.ALL ;  /* 0x0000000000007948 */ /* 0x000fea0003800000 */
[----:B01----:R-:W2:Y:S04]  /*4f30*/  LDL R82, [R1+0x48] ;  /* 0x0000480001527983 */ /* 0x003ea80000100800 */
        /* <DEDUP_REMOVED lines=8> */
[----:B------:R-:W5:Y:S01]  /*4fc0*/  LDL R89, [R1+0x24] ;  /* 0x0000240001597983 */ /* 0x000f620000100800 */
[----:B------:R-:W-:-:S03]  /*4fd0*/  FFMA.FTZ R63, R43, -R63, R135 ;  /* 0x8000003f2b3f7223 */ /* 0x000fc60000010087 */
[----:B------:R-:W5:Y:S01]  /*4fe0*/  LDL R88, [R1+0x20] ;  /* 0x0000200001587983 */ /* 0x000f620000100800 */
[----:B------:R-:W-:Y:S06]  /*4ff0*/  BAR.SYNC.DEFER_BLOCKING 0x0 ;  /* 0x0000000000007b1d */ /* 0x000fec0000010000 */
[----:B------:R-:W0:Y:S02]  /*5000*/  LDS R119, [R119+0x36e4] ;  /* 0x0036e40077777984 */ /* 0x000e240000000800 */
[----:B0-----:R-:W-:-:S04]  /*5010*/  FFMA.FTZ R113, R119, R113, R137 ;  /* 0x0000007177717223 */ /* 0x001fc80000010089 */
[----:B------:R-:W-:Y:S01]  /*5020*/  FFMA.FTZ R41, R41, R113, R136 ;  /* 0x0000007129297223 */ /* 0x000fe20000010088 */
[----:B--2---:R-:W-:-:S04]  /*5030*/  FFMA.FTZ R82, R82, R135, RZ ;  /* 0x0000008752527223 */ /* 0x004fc800000100ff */
[----:B---3--:R-:W-:Y:S02]  /*5040*/  FFMA.FTZ R82, R87, R134, R82 ;  /* 0x0000008657527223 */ /* 0x008fe40000010052 */
[----:B------:R-:W2:Y:S02]  /*5050*/  LDL R87, [R1+0x1c] ;  /* 0x00001c0001577983 */ /* 0x000ea40000100800 */
[----:B----4-:R-:W-:Y:S02]  /*5060*/  FFMA.FTZ R82, R86, R133, R82 ;  /* 0x0000008556527223 */ /* 0x010fe40000010052 */
[----:B------:R-:W3:Y:S02]  /*5070*/  LDL R86, [R1+0x18] ;  /* 0x0000180001567983 */ /* 0x000ee40000100800 */
[----:B-----5:R-:W-:Y:S02]  /*5080*/  FFMA.FTZ R82, R85, R132, R82 ;  /* 0x0000008455527223 */ /* 0x020fe40000010052 */
[----:B------:R-:W4:Y:S02]  /*5090*/  LDL R85, [R1+0x14] ;  /* 0x0000140001557983 */ /* 0x000f240000100800 */
[----:B------:R-:W-:-:S02]  /*50a0*/  FFMA.FTZ R82, R84, R131, R82 ;  /* 0x0000008354527223 */ /* 0x000fc40000010052 */
[----:B------:R-:W5:Y:S02]  /*50b0*/  LDL R84, [R1+0xc] ;  /* 0x00000c0001547983 */ /* 0x000f640000100800 */
[----:B------:R-:W-:Y:S02]  /*50c0*/  FFMA.FTZ R82, R83, R130, R82 ;  /* 0x0000008253527223 */ /* 0x000fe40000010052 */
[----:B------:R-:W5:Y:S02]  /*50d0*/  LDL R83, [R1+0x10] ;  /* 0x0000100001537983 */ /* 0x000f640000100800 */
[----:B------:R-:W-:-:S04]  /*50e0*/  FFMA.FTZ R82, R154, R129, R82 ;  /* 0x000000819a527223 */ /* 0x000fc80000010052 */
[----:B------:R-:W-:-:S04]  /*50f0*/  FFMA.FTZ R82, R153, R128, R82 ;  /* 0x0000008099527223 */ /* 0x000fc80000010052 */
[----:B------:R-:W-:Y:S01]  /*5100*/  FFMA.FTZ R82, R152, R127, R82 ;  /* 0x0000007f98527223 */ /* 0x000fe20000010052 */
[----:B------:R-:W-:Y:S02]  /*5110*/  FFMA.FTZ R128, R102, -R54, R128 ;  /* 0x8000003666807223 */ /* 0x000fe40000010080 */
[----:B------:R-:W5:Y:S01]  /*5120*/  LDL.LU R54, [R1+0x4c] ;  /* 0x00004c0001367983 */ /* 0x000f620000300800 */
[----:B------:R-:W-:Y:S01]  /*5130*/  FFMA.FTZ R82, R89, R126, R82 ;  /* 0x0000007e59527223 */ /* 0x000fe20000010052 */
[----:B------:R-:W-:Y:S02]  /*5140*/  FFMA.FTZ R126, R104, -R52, R126 ;  /* 0x80000034687e7223 */ /* 0x000fe4000001007e */
[----:B------:R-:W5:Y:S01]  /*5150*/  LDL.LU R52, [R1+0x50] ;  /* 0x0000500001347983 */ /* 0x000f620000300800 */
        /* <DEDUP_REMOVED lines=8> */
[----:B------:R-:W-:-:S03]  /*51e0*/  ISETP.NE.AND P0, PT, R46, RZ, PT ;  /* 0x000000ff2e00720c */ /* 0x000fc60003f05270 */
[----:B------:R-:W-:Y:S01]  /*51f0*/  FFMA.FTZ R92, R92, R91, R146 ;  /* 0x0000005b5c5c7223 */ /* 0x000fe20000010092 */
[----:B------:R-:W-:-:S03]  /*5200*/  FFMA.FTZ R82, R88, R125, R82 ;  /* 0x0000007d58527223 */ /* 0x000fc60000010052 */
[----:B------:R-:W-:Y:S01]  /*5210*/  FFMA.FTZ R93, R93, R92, R147 ;  /* 0x0000005c5d5d7223 */ /* 0x000fe20000010093 */
[----:B------:R-:W-:Y:S01]  /*5220*/  FFMA.FTZ R125, R105, -R50, R125 ;  /* 0x80000032697d7223 */ /* 0x000fe2000001007d */
[----:B------:R-:W-:Y:S02]  /*5230*/  MOV R50, UR7 ;  /* 0x0000000700327c02 */ /* 0x000fe40008000f00 */
[----:B------:R-:W-:-:S03]  /*5240*/  FFMA.FTZ R94, R94, R93, R148 ;  /* 0x0000005d5e5e7223 */ /* 0x000fc60000010094 */
[----:B------:R-:W-:Y:S02]  /*5250*/  @!P0 IMAD R50, R50, 0x8, R45 ;  /* 0x0000000832328824 */ /* 0x000fe400078e022d */
[----:B------:R-:W-:Y:S01]  /*5260*/  FFMA.FTZ R95, R95, R94, R149 ;  /* 0x0000005e5f5f7223 */ /* 0x000fe20000010095 */
[----:B------:R-:W-:-:S03]  /*5270*/  FFMA.FTZ R118, R110, -R118, R120 ;  /* 0x800000766e767223 */ /* 0x000fc60000010078 */
[----:B------:R-:W-:Y:S01]  /*5280*/  FFMA.FTZ R96, R96, R95, R150 ;  /* 0x0000005f60607223 */ /* 0x000fe20000010096 */
[----:B------:R0:W-:Y:S01]  /*5290*/  @!P0 STS.64 [R50+0x45e0], R80 ;  /* 0x0045e05032008388 */ /* 0x0001e20000000a00 */
[----:B------:R-:W-:Y:S01]  /*52a0*/  FMUL.FTZ R110, R110, R113 ;  /* 0x000000716e6e7220 */ /* 0x000fe20000410000 */
[----:B------:R-:W-:Y:S01]  /*52b0*/  FFMA.FTZ R130, R100, -R57, R130 ;  /* 0x8000003964827223 */ /* 0x000fe20000010082 */
[----:B------:R-:W-:Y:S01]  /*52c0*/  FFMA.FTZ R97, R97, R96, R151 ;  /* 0x0000006061617223 */ /* 0x000fe20000010097 */
[----:B------:R-:W-:Y:S01]  /*52d0*/  FMUL.FTZ R57, R9, R113 ;  /* 0x0000007109397220 */ /* 0x000fe20000410000 */
[----:B------:R-:W-:Y:S02]  /*52e0*/  FFMA.FTZ R129, R101, -R55, R129 ;  /* 0x8000003765817223 */ /* 0x000fe40000010081 */
[----:B------:R-:W-:Y:S01]  /*52f0*/  FMUL.FTZ R55, R24, R97 ;  /* 0x0000006118377220 */ /* 0x000fe20000410000 */
[----:B0-----:R-:W-:Y:S01]  /*5300*/  FMUL.FTZ R50, R113, UR47 ;  /* 0x0000002f71327c20 */ /* 0x001fe20008410000 */
[----:B------:R-:W-:Y:S01]  /*5310*/  SHF.L.U32 R80, R46, 0x4, RZ ;  /* 0x000000042e507819 */ /* 0x000fe200000006ff */
[----:B------:R-:W-:-:S02]  /*5320*/  FMUL.FTZ R81, R118, R57 ;  /* 0x0000003976517220 */ /* 0x000fc40000410000 */
[----:B------:R-:W-:Y:S01]  /*5330*/  FMUL.FTZ R50, R118, R50 ;  /* 0x0000003276327220 */ /* 0x000fe20000410000 */
[----:B------:R-:W-:Y:S01]  /*5340*/  FMUL.FTZ R57, R117, R57 ;  /* 0x0000003975397220 */ /* 0x000fe20000410000 */
[----:B------:R-:W-:Y:S02]  /*5350*/  FFMA.FTZ R116, R109, -R116, R121 ;  /* 0x800000746d747223 */ /* 0x000fe40000010079 */
[----:B------:R-:W-:Y:S01]  /*5360*/  FFMA.FTZ R117, R117, R110, R50 ;  /* 0x0000006e75757223 */ /* 0x000fe20000010032 */
[----:B------:R-:W-:Y:S01]  /*5370*/  FMUL.FTZ R50, R78, R55 ;  /* 0x000000374e327220 */ /* 0x000fe20000410000 */
[----:B------:R-:W-:Y:S01]  /*5380*/  FFMA.FTZ R127, R103, -R53, R127 ;  /* 0x80000035677f7223 */ /* 0x000fe2000001007f */
[----:B------:R-:W-:Y:S01]  /*5390*/  FFMA.FTZ R62, R42, -R62, R134 ;  /* 0x8000003e2a3e7223 */ /* 0x000fe20000010086 */
[----:B------:R-:W-:Y:S01]  /*53a0*/  FMUL.FTZ R53, R23, R96 ;  /* 0x0000006017357220 */ /* 0x000fe20000410000 */
[----:B------:R-:W-:Y:S01]  /*53b0*/  FFMA.FTZ R55, R63, R55, RZ ;  /* 0x000000373f377223 */ /* 0x000fe200000100ff */
[----:B------:R-:W-:-:S03]  /*53c0*/  FFMA.FTZ R60, R40, -R60, R133 ;  /* 0x8000003c283c7223 */ /* 0x000fc60000010085 */
[-C--:B------:R-:W-:Y:S01]  /*53d0*/  FFMA.FTZ R55, R62, R53.reuse, R55 ;  /* 0x000000353e377223 */ /* 0x080fe20000010037 */
[----:B------:R-:W-:Y:S01]  /*53e0*/  FMUL.FTZ R53, R77, R53 ;  /* 0x000000354d357220 */ /* 0x000fe20000410000 */
[----:B------:R-:W-:Y:S01]  /*53f0*/  FFMA.FTZ R59, R98, -R59, R132 ;  /* 0x8000003b623b7223 */ /* 0x000fe20000010084 */
[----:B------:R-:W-:Y:S01]  /*5400*/  FFMA.FTZ R58, R99, -R58, R131 ;  /* 0x8000003a633a7223 */ /* 0x000fe20000010083 */
[----:B------:R-:W-:Y:S01]  /*5410*/  USHF.R.S32.HI UR46, URZ, 0x1f, UR11 ;  /* 0x0000001f3f2e7899 */ /* 0x000fe2000801140b */
[----:B------:R-:W-:Y:S01]  /*5420*/  FFMA.FTZ R47, R106, -R47, R124 ;  /* 0x8000002f6a2f7223 */ /* 0x000fe2000001007c */
[C---:B------:R-:W-:Y:S01]  /*5430*/  FFMA.FTZ R112, R107.reuse, -R112, R123 ;  /* 0x800000706b707223 */ /* 0x040fe2000001007b */
[----:B------:R-:W-:Y:S01]  /*5440*/  ULEA UR59, UR50, 0xfffff800, 0xb ;  /* 0xfffff800323b7891 */ /* 0x000fe2000f8e583f */
[C---:B------:R-:W-:Y:S01]  /*5450*/  FFMA.FTZ R114, R108.reuse, -R114, R122 ;  /* 0x800000726c727223 */ /* 0x040fe2000001007a */
[----:B------:R-:W-:Y:S01]  /*5460*/  USHF.L.U32 UR58, UR8, 0x2, URZ ;  /* 0x00000002083a7899 */ /* 0x000fe2000800063f */
[----:B------:R-:W-:Y:S01]  /*5470*/  BSSY B0, `(.L_x_825) ;  /* 0x0000087000007945 */ /* 0x000fe20003800000 */
[----:B------:R-:W-:Y:S01]  /*5480*/  FMUL.FTZ R108, R108, R138 ;  /* 0x0000008a6c6c7220 */ /* 0x000fe20000410000 */
[----:B------:R-:W-:Y:S01]  /*5490*/  FMUL.FTZ R107, R107, R56 ;  /* 0x000000386b6b7220 */ /* 0x000fe20000410000 */
[----:B------:R-:W-:Y:S01]  /*54a0*/  FMUL.FTZ R113, R74, UR47 ;  /* 0x0000002f4a717c20 */ /* 0x000fe20008410000 */
[----:B------:R-:W-:Y:S01]  /*54b0*/  FMUL.FTZ R118, R91, UR47 ;  /* 0x0000002f5b767c20 */ /* 0x000fe20008410000 */
[----:B------:R-:W-:Y:S01]  /*54c0*/  FMUL.FTZ R119, R92, UR47 ;  /* 0x0000002f5c777c20 */ /* 0x000fe20008410000 */
[----:B--2---:R-:W-:-:S04]  /*54d0*/  FFMA.FTZ R82, R87, R124, R82 ;  /* 0x0000007c57527223 */ /* 0x004fc80000010052 */
[----:B---3--:R-:W-:-:S04]  /*54e0*/  FFMA.FTZ R82, R86, R123, R82 ;  /* 0x0000007b56527223 */ /* 0x008fc80000010052 */
[----:B----4-:R-:W-:Y:S01]  /*54f0*/  FFMA.FTZ R82, R85, R122, R82 ;  /* 0x0000007a55527223 */ /* 0x010fe20000010052 */
[----:B-----5:R-:W-:-:S03]  /*5500*/  FMUL.FTZ R51, R84, R120 ;  /* 0x0000007854337220 */ /* 0x020fc60000410000 */
[----:B------:R-:W-:Y:S01]  /*5510*/  FFMA.FTZ R82, R83, R121, R82 ;  /* 0x0000007953527223 */ /* 0x000fe20000010052 */
[----:B------:R-:W-:Y:S01]  /*5520*/  FMUL.FTZ R83, R109, R41 ;  /* 0x000000296d537220 */ /* 0x000fe20000410000 */
[----:B------:R-:W-:Y:S02]  /*5530*/  LEA.HI.SX32 R84, R80, R80, 0x1b ;  /* 0x0000005050547211 */ /* 0x000fe400078fdaff */
[----:B------:R-:W-:Y:S01]  /*5540*/  FADD.FTZ R82, R82, R51 ;  /* 0x0000003352527221 */ /* 0x000fe20000010000 */
[----:B------:R-:W-:Y:S01]  /*5550*/  FMUL.FTZ R51, R41, UR47 ;  /* 0x0000002f29337c20 */ /* 0x000fe20008410000 */
[----:B------:R-:W-:Y:S01]  /*5560*/  LEA R84, R84, R45, 0x2 ;  /* 0x0000002d54547211 */ /* 0x000fe200078e10ff */
[----:B------:R-:W-:Y:S01]  /*5570*/  FFMA.FTZ R54, R9, R110, R54 ;  /* 0x0000006e09367223 */ /* 0x000fe20000010036 */
[----:B------:R-:W-:-:S04]  /*5580*/  FFMA.FTZ R52, R10, R83, R52 ;  /* 0x000000530a347223 */ /* 0x000fc80000010034 */
[----:B------:R-:W-:Y:S01]  /*5590*/  STL [R1+0x4c], R54 ;  /* 0x00004c3601007387 */ /* 0x000fe20000100800 */
[----:B------:R-:W-:-:S03]  /*55a0*/  FMUL.FTZ R51, R116, R51 ;  /* 0x0000003374337220 */ /* 0x000fc60000410000 */
[----:B------:R0:W-:Y:S01]  /*55b0*/  STL [R1+0x50], R52 ;  /* 0x0000503401007387 */ /* 0x0001e20000100800 */
[----:B------:R-:W-:-:S03]  /*55c0*/  FFMA.FTZ R83, R115, R83, R51 ;  /* 0x0000005373537223 */ /* 0x000fc60000010033 */
[----:B------:R1:W-:Y:S01]  /*55d0*/  STS [R84+0x1090], R50 ;  /* 0x0010903254007388 */ /* 0x0003e20000000800 */
[----:B0-----:R-:W-:Y:S01]  /*55e0*/  IADD3 R52, R80, 0x1, RZ ;  /* 0x0000000150347810 */ /* 0x001fe20007ffe0ff */
[----:B------:R-:W-:-:S03]  /*55f0*/  FMUL.FTZ R85, R22, R95 ;  /* 0x0000005f16557220 */ /* 0x000fc60000410000 */
[----:B-1----:R-:W-:Y:S01]  /*5600*/  LEA.HI.SX32 R50, R52, R80, 0x1b ;  /* 0x0000005034327211 */ /* 0x002fe200078fdaff */
[C---:B------:R-:W-:Y:S01]  /*5610*/  VIADD R54, R80.reuse, 0x3 ;  /* 0x0000000350367836 */ /* 0x040fe20000000000 */
[----:B------:R-:W-:Y:S02]  /*5620*/  IADD3 R51, R80, 0x2, RZ ;  /* 0x0000000250337810 */ /* 0x000fe40007ffe0ff */
[----:B------:R-:W-:Y:S01]  /*5630*/  LEA R50, R50, R45, 0x2 ;  /* 0x0000002d32327211 */ /* 0x000fe200078e10ff */
[----:B------:R-:W-:Y:S01]  /*5640*/  FMUL.FTZ R52, R21, R94 ;  /* 0x0000005e15347220 */ /* 0x000fe20000410000 */
[----:B------:R-:W-:Y:S01]  /*5650*/  FFMA.FTZ R55, R60, R85, R55 ;  /* 0x000000553c377223 */ /* 0x000fe20000010037 */
[-C--:B------:R-:W-:Y:S02]  /*5660*/  LEA.HI.SX32 R51, R51, R80.reuse, 0x1b ;  /* 0x0000005033337211 */ /* 0x080fe400078fdaff */
[----:B------:R-:W-:Y:S01]  /*5670*/  LEA.HI.SX32 R54, R54, R80, 0x1b ;  /* 0x0000005036367211 */ /* 0x000fe200078fdaff */
[----:B------:R0:W-:Y:S01]  /*5680*/  STS [R50+0x1094], R53 ;  /* 0x0010943532007388 */ /* 0x0001e20000000800 */
[-C--:B------:R-:W-:Y:S01]  /*5690*/  FFMA.FTZ R55, R59, R52.reuse, R55 ;  /* 0x000000343b377223 */ /* 0x080fe20000010037 */
[----:B------:R-:W-:Y:S01]  /*56a0*/  LEA R51, R51, R45, 0x2 ;  /* 0x0000002d33337211 */ /* 0x000fe200078e10ff */
[----:B------:R-:W-:Y:S01]  /*56b0*/  FMUL.FTZ R85, R76, R85 ;  /* 0x000000554c557220 */ /* 0x000fe20000410000 */
[----:B------:R-:W-:Y:S01]  /*56c0*/  LEA R54, R54, R45, 0x2 ;  /* 0x0000002d36367211 */ /* 0x000fe200078e10ff */
[----:B------:R-:W-:Y:S01]  /*56d0*/  FMUL.FTZ R86, R75, R52 ;  /* 0x000000344b567220 */ /* 0x000fe20000410000 */
[----:B0-----:R-:W-:-:S02]  /*56e0*/  FMUL.FTZ R50, R20, R93 ;  /* 0x0000005d14327220 */ /* 0x001fc40000410000 */
[----:B------:R-:W-:Y:S02]  /*56f0*/  STS [R51+0x1098], R85 ;  /* 0x0010985533007388 */ /* 0x000fe40000000800 */
[-C--:B------:R-:W-:Y:S01]  /*5700*/  FFMA.FTZ R53, R58, R50.reuse, R55 ;  /* 0x000000323a357223 */ /* 0x080fe20000010037 */
[----:B------:R-:W-:Y:S01]  /*5710*/  FMUL.FTZ R50, R73, R50 ;  /* 0x0000003249327220 */ /* 0x000fe20000410000 */
[----:B------:R0:W-:Y:S01]  /*5720*/  STS [R54+0x109c], R86 ;  /* 0x00109c5636007388 */ /* 0x0001e20000000800 */
[----:B------:R-:W-:-:S03]  /*5730*/  FMUL.FTZ R52, R19, R92 ;  /* 0x0000005c13347220 */ /* 0x000fc60000410000 */
[----:B------:R1:W-:Y:S01]  /*5740*/  STS [R84+0x10a0], R50 ;  /* 0x0010a03254007388 */ /* 0x0003e20000000800 */
[----:B0-----:R-:W-:Y:S01]  /*5750*/  FMUL.FTZ R54, R18, R91 ;  /* 0x0000005b12367220 */ /* 0x001fe20000410000 */
[----:B------:R-:W-:Y:S01]  /*5760*/  FFMA.FTZ R53, R130, R52, R53 ;  /* 0x0000003482357223 */ /* 0x000fe20000010035 */
[----:B-1----:R-:W0:Y:S02]  /*5770*/  LDC.64 R50, c[0x0][0x348] ;  /* 0x0000d200ff327b82 */ /* 0x002e240000000a00 */
[----:B------:R-:W-:Y:S01]  /*5780*/  FMUL.FTZ R55, R71, R54 ;  /* 0x0000003647377220 */ /* 0x000fe20000410000 */
[----:B------:R-:W-:Y:S01]  /*5790*/  FMUL.FTZ R52, R72, R52 ;  /* 0x0000003448347220 */ /* 0x000fe20000410000 */
[----:B------:R-:W-:-:S03]  /*57a0*/  FMUL.FTZ R85, R17, R90 ;  /* 0x0000005a11557220 */ /* 0x000fc60000410000 */
[----:B------:R1:W-:Y:S01]  /*57b0*/  STS [R84+0x10a8], R55 ;  /* 0x0010a83754007388 */ /* 0x0003e20000000800 */
[----:B------:R-:W-:-:S03]  /*57c0*/  FMUL.FTZ R86, R70, R85 ;  /* 0x0000005546567220 */ /* 0x000fc60000410000 */
[----:B------:R2:W-:Y:S01]  /*57d0*/  STS [R84+0x10a4], R52 ;  /* 0x0010a43454007388 */ /* 0x0005e20000000800 */
[----:B-1----:R-:W-:Y:S01]  /*57e0*/  FFMA.FTZ R55, R129, R54, R53 ;  /* 0x0000003681377223 */ /* 0x002fe20000010035 */
[----:B------:R-:W-:Y:S01]  /*57f0*/  FMUL.FTZ R53, R15, R74 ;  /* 0x0000004a0f357220 */ /* 0x000fe20000410000 */
[----:B--2---:R-:W-:Y:S02]  /*5800*/  FMUL.FTZ R52, R16, R79 ;  /* 0x0000004f10347220 */ /* 0x004fe40000410000 */
[----:B------:R-:W-:Y:S01]  /*5810*/  FFMA.FTZ R85, R128, R85, R55 ;  /* 0x0000005580557223 */ /* 0x000fe20000010037 */
[----:B------:R-:W-:Y:S01]  /*5820*/  FMUL.FTZ R55, R13, R61 ;  /* 0x0000003d0d377220 */ /* 0x000fe20000410000 */
[----:B------:R1:W-:Y:S01]  /*5830*/  STS [R84+0x10ac], R86 ;  /* 0x0010ac5654007388 */ /* 0x0003e20000000800 */
[-C--:B------:R-:W-:Y:S01]  /*5840*/  FMUL.FTZ R54, R69, R52.reuse ;  /* 0x0000003445367220 */ /* 0x080fe20000410000 */
[----:B------:R-:W-:Y:S01]  /*5850*/  FFMA.FTZ R85, R127, R52, R85 ;  /* 0x000000347f557223 */ /* 0x000fe20000010055 */
[----:B------:R-:W-:Y:S01]  /*5860*/  FMUL.FTZ R52, R65, R55 ;  /* 0x0000003741347220 */ /* 0x000fe20000410000 */
[----:B------:R-:W-:-:S02]  /*5870*/  FMUL.FTZ R87, R68, R53 ;  /* 0x0000003544577220 */ /* 0x000fc40000410000 */
[----:B------:R-:W-:Y:S01]  /*5880*/  FFMA.FTZ R53, R126, R53, R85 ;  /* 0x000000357e357223 */ /* 0x000fe20000010055 */
[----:B-1----:R-:W-:Y:S01]  /*5890*/  FMUL.FTZ R86, R14, R67 ;  /* 0x000000430e567220 */ /* 0x002fe20000410000 */
[----:B------:R1:W-:Y:S03]  /*58a0*/  STS [R84+0x10bc], R52 ;  /* 0x0010bc3454007388 */ /* 0x0003e60000000800 */
[-C--:B------:R-:W-:Y:S01]  /*58b0*/  FMUL.FTZ R88, R66, R86.reuse ;  /* 0x0000005642587220 */ /* 0x080fe20000410000 */
[----:B------:R0:W-:Y:S01]  /*58c0*/  STS [R84+0x10b4], R87 ;  /* 0x0010b45754007388 */ /* 0x0001e20000000800 */
[----:B------:R-:W-:Y:S01]  /*58d0*/  FFMA.FTZ R86, R125, R86, R53 ;  /* 0x000000567d567223 */ /* 0x000fe20000010035 */
[----:B------:R-:W-:Y:S01]  /*58e0*/  IMAD.MOV.U32 R53, RZ, RZ, RZ ;  /* 0x000000ffff357224 */ /* 0x000fe200078e00ff */
[----:B-1----:R-:W-:Y:S01]  /*58f0*/  MOV R52, R46 ;  /* 0x0000002e00347202 */ /* 0x002fe20000000f00 */
[----:B0-----:R-:W-:Y:S01]  /*5900*/  IMAD R87, R50, UR46, RZ ;  /* 0x0000002e32577c24 */ /* 0x001fe2000f8e02ff */
[----:B------:R-:W-:-:S03]  /*5910*/  USHF.R.S32.HI UR46, URZ, 0x1f, UR13 ;  /* 0x0000001f3f2e7899 */ /* 0x000fc6000801140d */
[----:B------:R-:W-:-:S04]  /*5920*/  IMAD.WIDE.U32 R52, R50, UR11, R52 ;  /* 0x0000000b32347c25 */ /* 0x000fc8000f8e0034 */
[----:B------:R-:W-:Y:S01]  /*5930*/  IMAD R51, R51, UR11, R87 ;  /* 0x0000000b33337c24 */ /* 0x000fe2000f8e0257 */
[----:B------:R0:W-:Y:S01]  /*5940*/  STS [R84+0x10b0], R54 ;  /* 0x0010b03654007388 */ /* 0x0001e20000000800 */
[----:B------:R-:W-:Y:S01]  /*5950*/  FFMA.FTZ R86, R47, R55, R86 ;  /* 0x000000372f567223 */ /* 0x000fe20000010056 */
[----:B------:R-:W-:Y:S01]  /*5960*/  MOV R55, UR44 ;  /* 0x0000002c00377c02 */ /* 0x000fe20008000f00 */
[----:B------:R-:W-:Y:S01]  /*5970*/  UIMAD UR46, UR46, UR44, URZ ;  /* 0x0000002c2e2e72a4 */ /* 0x000fe2000f8e023f */
[----:B------:R-:W-:Y:S01]  /*5980*/  IADD3 R53, R53, R51, RZ ;  /* 0x0000003335357210 */ /* 0x000fe20007ffe0ff */
[----:B------:R1:W-:Y:S01]  /*5990*/  STS [R84+0x10b8], R88 ;  /* 0x0010b85854007388 */ /* 0x0003e20000000800 */
[----:B------:R-:W-:Y:S01]  /*59a0*/  FMUL.FTZ R85, R11, R138 ;  /* 0x0000008a0b557220 */ /* 0x000fe20000410000 */
[----:B------:R-:W-:Y:S01]  /*59b0*/  FMUL.FTZ R41, R10, R41 ;  /* 0x000000290a297220 */ /* 0x000fe20000410000 */
[----:B0-----:R-:W-:Y:S01]  /*59c0*/  FMUL.FTZ R54, R12, R56 ;  /* 0x000000380c367220 */ /* 0x001fe20000410000 */
[----:B------:R-:W-:-:S03]  /*59d0*/  UIMAD UR46, UR13, UR45, UR46 ;  /* 0x0000002d0d2e72a4 */ /* 0x000fc6000f8e022e */
[-C--:B------:R-:W-:Y:S01]  /*59e0*/  FFMA.FTZ R86, R112, R54.reuse, R86 ;  /* 0x0000003670567223 */ /* 0x080fe20000010056 */
[----:B-1----:R-:W-:Y:S01]  /*59f0*/  FMUL.FTZ R88, R64, R54 ;  /* 0x0000003640587220 */ /* 0x002fe20000410000 */
[----:B------:R-:W-:-:S04]  /*5a00*/  IMAD.WIDE.U32 R54, R55, UR13, R52 ;  /* 0x0000000d37367c25 */ /* 0x000fc8000f8e0034 */
[----:B------:R-:W-:Y:S01]  /*5a10*/  FMUL.FTZ R89, R111, R85 ;  /* 0x000000556f597220 */ /* 0x000fe20000410000 */
[----:B------:R-:W-:Y:S01]  /*5a20*/  FMUL.FTZ R115, R115, R41 ;  /* 0x0000002973737220 */ /* 0x000fe20000410000 */
[----:B------:R-:W-:Y:S01]  /*5a30*/  STS [R84+0x10cc], R57 ;  /* 0x0010cc3954007388 */ /* 0x000fe20000000800 */
[----:B------:R-:W-:Y:S02]  /*5a40*/  IADD3 R51, R55, UR46, RZ ;  /* 0x0000002e37337c10 */ /* 0x000fe4000fffe0ff */
[C---:B------:R-:W-:Y:S01]  /*5a50*/  LEA R52, P2, R54.reuse, UR30, 0x2 ;  /* 0x0000001e36347c11 */ /* 0x040fe2000f8410ff */
[----:B------:R-:W-:Y:S01]  /*5a60*/  STS [R84+0x10c0], R88 ;  /* 0x0010c05854007388 */ /* 0x000fe20000000800 */
[----:B------:R-:W-:Y:S02]  /*5a70*/  MOV R55, UR59 ;  /* 0x0000003b00377c02 */ /* 0x000fe40008000f00 */
[C---:B------:R-:W-:Y:S01]  /*5a80*/  IADD3 R50, P1, R54.reuse, UR59, RZ ;  /* 0x0000003b36327c10 */ /* 0x040fe2000ff3e0ff */
[----:B------:R-:W-:Y:S01]  /*5a90*/  STS [R84+0x10c4], R89 ;  /* 0x0010c45954007388 */ /* 0x000fe20000000800 */
[----:B------:R-:W-:-:S03]  /*5aa0*/  LEA.HI.X R53, R54, UR31, R51, 0x2, P2 ;  /* 0x0000001f36357c11 */ /* 0x000fc600090f1433 */
[----:B------:R0:W-:Y:S01]  /*5ab0*/  STS [R84+0x10c8], R115 ;  /* 0x0010c87354007388 */ /* 0x0001e20000000800 */
[----:B------:R-:W-:Y:S02]  /*5ac0*/  LEA.HI.X.SX32 R51, R55, R51, 0x1, P1 ;  /* 0x0000003337337211 */ /* 0x000fe400008f0eff */
[----:B------:R-:W1:Y:S01]  /*5ad0*/  LDC.64 R54, c[0x0][0x360] ;  /* 0x0000d800ff367b82 */ /* 0x000e620000000a00 */
[----:B0-----:R-:W-:-:S05]  /*5ae0*/  IMAD.U32 R84, RZ, RZ, UR55 ;  /* 0x00000037ff547e24 */ /* 0x001fca000f8e00ff */
[----:B------:R-:W-:-:S04]  /*5af0*/  IADD3 R84, R84, -UR59, -R46 ;  /* 0x8000003b54547c10 */ /* 0x000fc8000fffe82e */
[----:B------:R-:W-:Y:S01]  /*5b00*/  ISETP.GE.AND P1, PT, R84, 0x1, PT ;  /* 0x000000015400780c */ /* 0x000fe20003f26270 */
[----:B------:R-:W-:Y:S01]  /*5b10*/  UIMAD UR46, UR6, -0x800, UR12 ;  /* 0xfffff800062e78a4 */ /* 0x000fe2000f8e020c */
[----:B------:R-:W-:Y:S01]  /*5b20*/  FFMA.FTZ R86, R114, R85, R86 ;  /* 0x0000005572567223 */ /* 0x000fe20000010056 */
[----:B------:R-:W-:Y:S02]  /*5b30*/  IADD3 R121, R46, 0x80, RZ ;  /* 0x000000802e797810 */ /* 0x000fe40007ffe0ff */
[----:B------:R-:W-:Y:S01]  /*5b40*/  USHF.R.S32.HI UR59, URZ, 0x1f, UR46 ;  /* 0x0000001f3f3b7899 */ /* 0x000fe2000801142e */
[----:B------:R-:W-:Y:S01]  /*5b50*/  FFMA.FTZ R41, R116, R41, R86 ;  /* 0x0000002974297223 */ /* 0x000fe20000010056 */
[----:B------:R-:W-:Y:S01]  /*5b60*/  LEA.HI.SX32 R121, R121, R46, 0x1b ;  /* 0x0000002e79797211 */ /* 0x000fe200078fdaff */
        /* <DEDUP_REMOVED lines=12> */
[----:B------:R-:W-:Y:S05]  /*5c30*/  @!P1 BRA `(.L_x_826) ;  /* 0x0000000000289947 */ /* 0x000fea0003800000 */
[C---:B-1----:R-:W-:Y:S02]  /*5c40*/  IMAD R56, R54.reuse, UR56, RZ ;  /* 0x0000003836387c24 */ /* 0x042fe4000f8e02ff */
        /* <DEDUP_REMOVED lines=9> */
.L_x_826:
[----:B------:R-:W-:Y:S05]  /*5ce0*/  BSYNC B0 ;  /* 0x0000000000007941 */ /* 0x000fea0003800000 */
.L_x_825:
[----:B0-----:R-:W-:Y:S01]  /*5cf0*/  IMAD R56, R121, 0x4, R45 ;  /* 0x0000000479387824 */ /* 0x001fe200078e022d */
[----:B------:R-:W-:Y:S01]  /*5d00*/  ISETP.GE.AND P1, PT, R84, 0x81, PT ;  /* 0x000000815400780c */ /* 0x000fe20003f26270 */
[----:B------:R-:W-:Y:S01]  /*5d10*/  USHF.L.U64.HI UR47, UR8, 0x2, UR9 ;  /* 0x00000002082f7899 */ /* 0x000fe20008010209 */
[----:B------:R-:W-:Y:S01]  /*5d20*/  MOV R51, UR46 ;  /* 0x0000002e00337c02 */ /* 0x000fe20008000f00 */
[----:B------:R-:W-:Y:S01]  /*5d30*/  BSSY B0, `(.L_x_827) ;  /* 0x000000d000007945 */ /* 0x000fe20003800000 */
[----:B------:R-:W-:Y:S01]  /*5d40*/  MOV R57, UR59 ;  /* 0x0000003b00397c02 */ /* 0x000fe20008000f00 */
[----:B------:R-:W0:Y:S01]  /*5d50*/  LDS R56, [R56+0x1290] ;  /* 0x0012900038387984 */ /* 0x000e220000000800 */
[----:B------:R-:W-:Y:S01]  /*5d60*/  LEA R50, P2, R51, R52, 0x2 ;  /* 0x0000003433327211 */ /* 0x000fe200078410ff */
[----:B-1----:R-:W-:-:S03]  /*5d70*/  IMAD R121, R54, UR47, RZ ;  /* 0x0000002f36797c24 */ /* 0x002fc6000f8e02ff */
[----:B------:R-:W-:Y:S01]  /*5d80*/  LEA.HI.X R51, R51, R53, R57, 0x2, P2 ;  /* 0x0000003533337211 */ /* 0x000fe200010f1439 */
[----:B------:R-:W-:Y:S02]  /*5d90*/  IMAD R55, R55, UR58, R121 ;  /* 0x0000003a37377c24 */ /* 0x000fe4000f8e0279 */
[----:B------:R-:W-:Y:S06]  /*5da0*/  @!P1 BRA `(.L_x_828) ;  /* 0x0000000000149947 */ /* 0x000fec0003800000 */
[----:B------:R-:W-:-:S05]  /*5db0*/  MOV R57, UR46 ;  /* 0x0000002e00397c02 */ /* 0x000fca0008000f00 */
[----:B------:R-:W-:-:S04]  /*5dc0*/  IMAD.WIDE R52, R57, 0x4, R52 ;  /* 0x0000000439347825 */ /* 0x000fc800078e0234 */
[----:B------:R-:W-:-:S05]  /*5dd0*/  IMAD.WIDE.U32 R52, R54, UR58, R52 ;  /* 0x0000003a36347c25 */ /* 0x000fca000f8e0034 */
[----:B------:R-:W-:-:S05]  /*5de0*/  IADD3 R53, R53, R55, RZ ;  /* 0x0000003735357210 */ /* 0x000fca0007ffe0ff */
[----:B0-----:R1:W-:Y:S02]  /*5df0*/  REDG.E.ADD.F32.FTZ.RN.STRONG.GPU desc[UR20][R52.64+-0x1e00], R56 ;  /* 0xffe20038340079a6 */ /* 0x0013e4000c10f394 */
.L_x_828:
[----:B------:R-:W-:Y:S05]  /*5e00*/  BSYNC B0 ;  /* 0x0000000000007941 */ /* 0x000fea0003800000 */
.L_x_827:
[C---:B-1----:R-:W-:Y:S01]  /*5e10*/  IADD3 R52, R46.reuse, 0x100, RZ ;  /* 0x000001002e347810 */ /* 0x042fe20007ffe0ff */
[----:B------:R-:W-:Y:S01]  /*5e20*/  VIADD R53, R46, 0x180 ;  /* 0x000001802e357836 */ /* 0x000fe20000000000 */
[----:B------:R-:W-:Y:S01]  /*5e30*/  ISETP.GE.AND P1, PT, R84, 0x101, PT ;  /* 0x000001015400780c */ /* 0x000fe20003f26270 */
[----:B------:R-:W-:Y:S01]  /*5e40*/  IMAD.WIDE.U32 R50, R54, UR58, R50 ;  /* 0x0000003a36327c25 */ /* 0x000fe2000f8e0032 */
[-C--:B------:R-:W-:Y:S01]  /*5e50*/  LEA.HI.SX32 R52, R52, R46.reuse, 0x1b ;  /* 0x0000002e34347211 */ /* 0x080fe200078fdaff */
[----:B------:R-:W-:Y:S01]  /*5e60*/  BSSY B0, `(.L_x_829) ;  /* 0x000000b000007945 */ /* 0x000fe20003800000 */
[----:B------:R-:W-:Y:S01]  /*5e70*/  LEA.HI.SX32 R53, R53, R46, 0x1b ;  /* 0x0000002e35357211 */ /* 0x000fe200078fdaff */
[----:B------:R-:W-:Y:S01]  /*5e80*/  FMUL.FTZ R138, R114, R138 ;  /* 0x0000008a728a7220 */ /* 0x000fe20000410000 */
[----:B------:R-:W-:Y:S01]  /*5e90*/  LEA R52, R52, R45, 0x2 ;  /* 0x0000002d34347211 */ /* 0x000fe200078e10ff */
[----:B------:R-:W-:Y:S01]  /*5ea0*/  FADD.FTZ R41, R41, R81 ;  /* 0x0000005129297221 */ /* 0x000fe20000010000 */
[----:B------:R-:W-:-:S02]  /*5eb0*/  ISETP.GE.AND P2, PT, R84, 0x181, PT ;  /* 0x000001815400780c */ /* 0x000fc40003f46270 */
[----:B------:R-:W-:Y:S02]  /*5ec0*/  IADD3 R51, R55, R51, RZ ;  /* 0x0000003337337210 */ /* 0x000fe40007ffe0ff */
[----:B------:R-:W1:Y:S01]  /*5ed0*/  LDS R52, [R52+0x1490] ;  /* 0x0014900034347984 */ /* 0x000e620000000800 */
[----:B------:R-:W-:Y:S01]  /*5ee0*/  LEA R53, R53, R45, 0x2 ;  /* 0x0000002d35357211 */ /* 0x000fe200078e10ff */
[----:B------:R-:W-:Y:S07]  /*5ef0*/  @!P1 BRA `(.L_x_830) ;  /* 0x0000000000049947 */ /* 0x000fee0003800000 */
[----:B-1----:R2:W-:Y:S02]  /*5f00*/  REDG.E.ADD.F32.FTZ.RN.STRONG.GPU desc[UR20][R50.64+-0x1c00], R52 ;  /* 0xffe40034320079a6 */ /* 0x0025e4000c10f394 */
.L_x_830:
[----:B------:R-:W-:Y:S05]  /*5f10*/  BSYNC B0 ;  /* 0x0000000000007941 */ /* 0x000fea0003800000 */
.L_x_829:
[----:B------:R-:W3:Y:S01]  /*5f20*/  LDS R53, [R53+0x1690] ;  /* 0x0016900035357984 */ /* 0x000ee20000000800 */
[----:B------:R-:W-:Y:S01]  /*5f30*/  BSSY B0, `(.L_x_831) ;  /* 0x0000004000007945 */ /* 0x000fe20003800000 */
[----:B-12---:R-:W-:-:S03]  /*5f40*/  IADD3 R52, R46, 0x280, RZ ;  /* 0x000002802e347810 */ /* 0x006fc60007ffe0ff */
[----:B------:R-:W-:Y:S05]  /*5f50*/  @!P2 BRA `(.L_x_832) ;  /* 0x000000000004a947 */ /* 0x000fea0003800000 */
[----:B---3--:R1:W-:Y:S02]  /*5f60*/  REDG.E.ADD.F32.FTZ.RN.STRONG.GPU desc[UR20][R50.64+-0x1a00], R53 ;  /* 0xffe60035320079a6 */ /* 0x0083e4000c10f394 */
.L_x_832:
[----:B------:R-:W-:Y:S05]  /*5f70*/  BSYNC B0 ;  /* 0x0000000000007941 */ /* 0x000fea0003800000 */
.L_x_831:
[----:B-1-3--:R-:W-:Y:S01]  /*5f80*/  VIADD R53, R46, 0x200 ;  /* 0x000002002e357836 */ /* 0x00afe20000000000 */
[----:B------:R-:W-:Y:S01]  /*5f90*/  ISETP.GE.AND P6, PT, R84, 0x201, PT ;  /* 0x000002015400780c */ /* 0x000fe20003fc6270 */
[----:B------:R-:W-:Y:S01]  /*5fa0*/  BSSY B0, `(.L_x_833) ;  /* 0x0000010000007945 */ /* 0x000fe20003800000 */
[-C--:B------:R-:W-:Y:S02]  /*5fb0*/  LEA.HI.SX32 R52, R52, R46.reuse, 0x1b ;  /* 0x0000002e34347211 */ /* 0x080fe400078fdaff */
[----:B------:R-:W-:Y:S02]  /*5fc0*/  LEA.HI.SX32 R54, R53, R46, 0x1b ;  /* 0x0000002e35367211 */ /* 0x000fe400078fdaff */
[----:B------:R-:W-:Y:S02]  /*5fd0*/  IADD3 R53, R46, 0x300, RZ ;  /* 0x000003002e357810 */ /* 0x000fe40007ffe0ff */
[----:B------:R-:W-:Y:S02]  /*5fe0*/  LEA R54, R54, R45, 0x2 ;  /* 0x0000002d36367211 */ /* 0x000fe400078e10ff */
[----:B------:R-:W-:-:S02]  /*5ff0*/  IADD3 R55, R46, 0x380, RZ ;  /* 0x000003802e377810 */ /* 0x000fc40007ffe0ff */
        /* <DEDUP_REMOVED lines=10> */
.L_x_834:
[----:B------:R-:W-:Y:S05]  /*60a0*/  BSYNC B0 ;  /* 0x0000000000007941 */ /* 0x000fea0003800000 */
.L_x_833:
[----:B------:R-:W3:Y:S01]  /*60b0*/  LDS R52, [R52+0x1a90] ;  /* 0x001a900034347984 */ /* 0x000ee20000000800 */
[----:B------:R-:W-:Y:S01]  /*60c0*/  BSSY B0, `(.L_x_835) ;  /* 0x0000006000007945 */ /* 0x000fe20003800000 */
[----:B0-----:R-:W-:Y:S01]  /*60d0*/  VIADD R56, R46, 0x400 ;  /* 0x000004002e387836 */ /* 0x001fe20000000000 */
[----:B-12---:R-:W-:Y:S02]  /*60e0*/  LEA.HI.SX32 R54, R55, R46, 0x1b ;  /* 0x0000002e37367211 */ /* 0x006fe400078fdaff */
[----:B------:R-:W-:Y:S01]  /*60f0*/  LEA R53, R53, R45, 0x2 ;  /* 0x0000002d35357211 */ /* 0x000fe200078e10ff */
[----:B------:R-:W-:Y:S06]  /*6100*/  @!P1 BRA `(.L_x_836) ;  /* 0x0000000000049947 */ /* 0x000fec0003800000 */
[----:B---3--:R0:W-:Y:S02]  /*6110*/  REDG.E.ADD.F32.FTZ.RN.STRONG.GPU desc[UR20][R50.64+-0x1600], R52 ;  /* 0xffea0034320079a6 */ /* 0x0081e4000c10f394 */
.L_x_836:
[----:B------:R-:W-:Y:S05]  /*6120*/  BSYNC B0 ;  /* 0x0000000000007941 */ /* 0x000fea0003800000 */
.L_x_835:
[----:B------:R-:W1:Y:S01]  /*6130*/  LDS R53, [R53+0x1c90] ;  /* 0x001c900035357984 */ /* 0x000e620000000800 */
[----:B------:R-:W-:Y:S01]  /*6140*/  BSSY B0, `(.L_x_837) ;  /* 0x0000006000007945 */ /* 0x000fe20003800000 */
[----:B------:R-:W-:Y:S02]  /*6150*/  IADD3 R55, R46, 0x480, RZ ;  /* 0x000004802e377810 */ /* 0x000fe40007ffe0ff */
[----:B0--3--:R-:W-:Y:S02]  /*6160*/  LEA.HI.SX32 R52, R56, R46, 0x1b ;  /* 0x0000002e38347211 */ /* 0x009fe400078fdaff */
[----:B------:R-:W-:Y:S01]  /*6170*/  LEA R54, R54, R45, 0x2 ;  /* 0x0000002d36367211 */ /* 0x000fe200078e10ff */
[----:B------:R-:W-:Y:S06]  /*6180*/  @!P2 BRA `(.L_x_838) ;  /* 0x000000000004a947 */ /* 0x000fec0003800000 */
[----:B-1----:R0:W-:Y:S02]  /*6190*/  REDG.E.ADD.F32.FTZ.RN.STRONG.GPU desc[UR20][R50.64+-0x1400], R53 ;  /* 0xffec0035320079a6 */ /* 0x0021e4000c10f394 */
.L_x_838:
[----:B------:R-:W-:Y:S05]  /*61a0*/  BSYNC B0 ;  /* 0x0000000000007941 */ /* 0x000fea0003800000 */
.L_x_837:
[----:B------:R-:W2:Y:S01]  /*61b0*/  LDS R54, [R54+0x1e90] ;  /* 0x001e900036367984 */ /* 0x000ea20000000800 */
[----:B------:R-:W-:Y:S01]  /*61c0*/  BSSY B0, `(.L_x_839) ;  /* 0x0000005000007945 */ /* 0x000fe20003800000 */
[----:B01----:R-:W-:Y:S02]  /*61d0*/  LEA.HI.SX32 R53, R55, R46, 0x1b ;  /* 0x0000002e37357211 */ /* 0x003fe400078fdaff */
[----:B------:R-:W-:Y:S01]  /*61e0*/  LEA R52, R52, R45, 0x2 ;  /* 0x0000002d34347211 */ /* 0x000fe200078e10ff */
[----:B------:R-:W-:Y:S06]  /*61f0*/  @!P3 BRA `(.L_x_840) ;  /* 0x000000000004b947 */ /* 0x000fec0003800000 */
[----:B--2---:R0:W-:Y:S02]  /*6200*/  REDG.E.ADD.F32.FTZ.RN.STRONG.GPU desc[UR20][R50.64+-0x1200], R54 ;  /* 0xffee0036320079a6 */ /* 0x0041e4000c10f394 */
.L_x_840:
[----:B------:R-:W-:Y:S05]  /*6210*/  BSYNC B0 ;  /* 0x0000000000007941 */ /* 0x000fea0003800000 */
.L_x_839:
[----:B------:R-:W1:Y:S01]  /*6220*/  LDS R52, [R52+0x2090] ;  /* 0x0020900034347984 */ /* 0x000e620000000800 */
[----:B------:R-:W-:Y:S01]  /*6230*/  BSSY B0, `(.L_x_841) ;  /* 0x0000004000007945 */ /* 0x000fe20003800000 */
[----:B------:R-:W-:-:S03]  /*6240*/  IMAD R53, R53, 0x4, R45 ;  /* 0x0000000435357824 */ /* 0x000fc600078e022d */
[----:B------:R-:W-:Y:S05]  /*6250*/  @!P4 BRA `(.L_x_842) ;  /* 0x000000000004c947 */ /* 0x000fea0003800000 */
[----:B-1----:R3:W-:Y:S02]  /*6260*/  REDG.E.ADD.F32.FTZ.RN.STRONG.GPU desc[UR20][R50.64+-0x1000], R52 ;  /* 0xfff00034320079a6 */ /* 0x0027e4000c10f394 */
.L_x_842:
[----:B------:R-:W-:Y:S05]  /*6270*/  BSYNC B0 ;  /* 0x0000000000007941 */ /* 0x000fea0003800000 */
.L_x_841:
[----:B------:R-:W4:Y:S01]  /*6280*/  LDS R53, [R53+0x2290] ;  /* 0x0022900035357984 */ /* 0x000f220000000800 */
[----:B------:R-:W-:Y:S01]  /*6290*/  BSSY B0, `(.L_x_843) ;  /* 0x0000005000007945 */ /* 0x000fe20003800000 */
[C---:B-1-3--:R-:W-:Y:S02]  /*62a0*/  IADD3 R52, R46.reuse, 0x500, RZ ;  /* 0x000005002e347810 */ /* 0x04afe40007ffe0ff */
[----:B0-2---:R-:W-:Y:S01]  /*62b0*/  IADD3 R54, R46, 0x580, RZ ;  /* 0x000005802e367810 */ /* 0x005fe20007ffe0ff */
[----:B------:R-:W-:Y:S06]  /*62c0*/  @!P5 BRA `(.L_x_844) ;  /* 0x000000000004d947 */ /* 0x000fec0003800000 */
[----:B----4-:R0:W-:Y:S02]  /*62d0*/  REDG.E.ADD.F32.FTZ.RN.STRONG.GPU desc[UR20][R50.64+-0xe00], R53 ;  /* 0xfff20035320079a6 */ /* 0x0101e4000c10f394 */
.L_x_844:
[----:B------:R-:W-:Y:S05]  /*62e0*/  BSYNC B0 ;  /* 0x0000000000007941 */ /* 0x000fea0003800000 */
.L_x_843:
[-C--:B0---4-:R-:W-:Y:S01]  /*62f0*/  LEA.HI.SX32 R53, R52, R46.reuse, 0x1b ;  /* 0x0000002e34357211 */ /* 0x091fe200078fdaff */
[----:B------:R-:W-:Y:S01]  /*6300*/  BSSY B0, `(.L_x_845) ;  /* 0x0000010000007945 */ /* 0x000fe20003800000 */
[----:B------:R-:W-:Y:S02]  /*6310*/  ISETP.GE.AND P6, PT, R84, 0x501, PT ;  /* 0x000005015400780c */ /* 0x000fe40003fc6270 */
[----:B------:R-:W-:Y:S01]  /*6320*/  IADD3 R55, R46, 0x600, RZ ;  /* 0x000006002e377810 */ /* 0x000fe20007ffe0ff */
[----:B------:R-:W-:Y:S01]  /*6330*/  IMAD R53, R53, 0x4, R45 ;  /* 0x0000000435357824 */ /* 0x000fe200078e022d */
[-C--:B------:R-:W-:Y:S02]  /*6340*/  LEA.HI.SX32 R54, R54, R46.reuse, 0x1b ;  /* 0x0000002e36367211 */ /* 0x080fe400078fdaff */
[----:B------:R-:W-:Y:S02]  /*6350*/  IADD3 R57, R46, 0x680, RZ ;  /* 0x000006802e397810 */ /* 0x000fe40007ffe0ff */
        /* <DEDUP_REMOVED lines=10> */
.L_x_846:
[----:B------:R-:W-:Y:S05]  /*6400*/  BSYNC B0 ;  /* 0x0000000000007941 */ /* 0x000fea0003800000 */
.L_x_845:
[----:B------:R-:W2:Y:S01]  /*6410*/  LDS R54, [R54+0x2690] ;  /* 0x0026900036367984 */ /* 0x000ea20000000800 */
[----:B------:R-:W-:Y:S01]  /*6420*/  BSSY B0, `(.L_x_847) ;  /* 0x0000006000007945 */ /* 0x000fe20003800000 */
[----:B------:R-:W-:Y:S02]  /*6430*/  IADD3 R56, R46, 0x700, RZ ;  /* 0x000007002e387810 */ /* 0x000fe40007ffe0ff */
[----:B01----:R-:W-:Y:S02]  /*6440*/  LEA.HI.SX32 R53, R57, R46, 0x1b ;  /* 0x0000002e39357211 */ /* 0x003fe400078fdaff */
[----:B------:R-:W-:Y:S01]  /*6450*/  LEA R52, R52, R45, 0x2 ;  /* 0x0000002d34347211 */ /* 0x000fe200078e10ff */
[----:B------:R-:W-:Y:S06]  /*6460*/  @!P1 BRA `(.L_x_848) ;  /* 0x0000000000049947 */ /* 0x000fec0003800000 */
[----:B--2---:R0:W-:Y:S02]  /*6470*/  REDG.E.ADD.F32.FTZ.RN.STRONG.GPU desc[UR20][R50.64+-0xa00], R54 ;  /* 0xfff60036320079a6 */ /* 0x0041e4000c10f394 */
.L_x_848:
[----:B------:R-:W-:Y:S05]  /*6480*/  BSYNC B0 ;  /* 0x0000000000007941 */ /* 0x000fea0003800000 */
.L_x_847:
[----:B------:R-:W1:Y:S01]  /*6490*/  LDS R52, [R52+0x2890] ;  /* 0x0028900034347984 */ /* 0x000e620000000800 */
[----:B------:R-:W-:Y:S01]  /*64a0*/  BSSY B0, `(.L_x_849) ;  /* 0x0000006000007945 */ /* 0x000fe20003800000 */
[----:B------:R-:W-:Y:S01]  /*64b0*/  IADD3 R55, R46, 0x780, RZ ;  /* 0x000007802e377810 */ /* 0x000fe20007ffe0ff */
[----:B------:R-:W-:Y:S01]  /*64c0*/  IMAD R53, R53, 0x4, R45 ;  /* 0x0000000435357824 */ /* 0x000fe200078e022d */
[----:B0-2---:R-:W-:Y:S01]  /*64d0*/  LEA.HI.SX32 R54, R56, R46, 0x1b ;  /* 0x0000002e38367211 */ /* 0x005fe200078fdaff */
[----:B------:R-:W-:Y:S06]  /*64e0*/  @!P2 BRA `(.L_x_850) ;  /* 0x000000000004a947 */ /* 0x000fec0003800000 */
[----:B-1----:R0:W-:Y:S02]  /*64f0*/  REDG.E.ADD.F32.FTZ.RN.STRONG.GPU desc[UR20][R50.64+-0x800], R52 ;  /* 0xfff80034320079a6 */ /* 0x0021e4000c10f394 */
.L_x_850:
[----:B------:R-:W-:Y:S05]  /*6500*/  BSYNC B0 ;  /* 0x0000000000007941 */ /* 0x000fea0003800000 */
.L_x_849:
[----:B------:R-:W2:Y:S01]  /*6510*/  LDS R53, [R53+0x2a90] ;  /* 0x002a900035357984 */ /* 0x000ea20000000800 */
[----:B------:R-:W-:Y:S01]  /*6520*/  BSSY B0, `(.L_x_851) ;  /* 0x0000005000007945 */ /* 0x000fe20003800000 */
[----:B01----:R-:W-:Y:S02]  /*6530*/  LEA.HI.SX32 R52, R55, R46, 0x1b ;  /* 0x0000002e37347211 */ /* 0x003fe400078fdaff */
[----:B------:R-:W-:Y:S01]  /*6540*/  LEA R54, R54, R45, 0x2 ;  /* 0x0000002d36367211 */ /* 0x000fe200078e10ff */
[----:B------:R-:W-:Y:S06]  /*6550*/  @!P3 BRA `(.L_x_852) ;  /* 0x000000000004b947 */ /* 0x000fec0003800000 */
[----:B--2---:R0:W-:Y:S02]  /*6560*/  REDG.E.ADD.F32.FTZ.RN.STRONG.GPU desc[UR20][R50.64+-0x600], R53 ;  /* 0xfffa0035320079a6 */ /* 0x0041e4000c10f394 */
.L_x_852:
[----:B------:R-:W-:Y:S05]  /*6570*/  BSYNC B0 ;  /* 0x0000000000007941 */ /* 0x000fea0003800000 */
.L_x_851:
[----:B------:R-:W1:Y:S01]  /*6580*/  LDS R54, [R54+0x2c90] ;  /* 0x002c900036367984 */ /* 0x000e620000000800 */
[----:B------:R-:W-:Y:S01]  /*6590*/  BSSY B0, `(.L_x_853) ;  /* 0x0000004000007945 */ /* 0x000fe20003800000 */
[----:B------:R-:W-:-:S03]  /*65a0*/  LEA R52, R52, R45, 0x2 ;  /* 0x0000002d34347211 */ /* 0x000fc600078e10ff */
[----:B------:R-:W-:Y:S05]  /*65b0*/  @!P4 BRA `(.L_x_854) ;  /* 0x000000000004c947 */ /* 0x000fea0003800000 */
[----:B-1----:R3:W-:Y:S02]  /*65c0*/  REDG.E.ADD.F32.FTZ.RN.STRONG.GPU desc[UR20][R50.64+-0x400], R54 ;  /* 0xfffc0036320079a6 */ /* 0x0027e4000c10f394 */
.L_x_854:
[----:B------:R-:W-:Y:S05]  /*65d0*/  BSYNC B0 ;  /* 0x0000000000007941 */ /* 0x000fea0003800000 */
.L_x_853:
[----:B------:R-:W4:Y:S01]  /*65e0*/  LDS R52, [R52+0x2e90] ;  /* 0x002e900034347984 */ /* 0x000f220000000800 */
[----:B------:R-:W-:Y:S04]  /*65f0*/  BSSY B0, `(.L_x_855) ;  /* 0x0000003000007945 */ /* 0x000fe80003800000 */
[----:B------:R-:W-:Y:S05]  /*6600*/  @!P5 BRA `(.L_x_856) ;  /* 0x000000000004d947 */ /* 0x000fea0003800000 */
[----:B----4-:R4:W-:Y:S02]  /*6610*/  REDG.E.ADD.F32.FTZ.RN.STRONG.GPU desc[UR20][R50.64+-0x200], R52 ;  /* 0xfffe0034320079a6 */ /* 0x0109e4000c10f394 */
.L_x_856:
[----:B------:R-:W-:Y:S05]  /*6620*/  BSYNC B0 ;  /* 0x0000000000007941 */ /* 0x000fea0003800000 */
.L_x_855:
[----:B------:R-:W5:Y:S04]  /*6630*/  LDL.LU R114, [R1+0x8] ;  /* 0x0000080001727983 */ /* 0x000f680000300800 */
[----:B------:R-:W5:Y:S04]  /*6640*/  LDL.LU R55, [R1+0x54] ;  /* 0x0000540001377983 */ /* 0x000f680000300800 */
[----:B------:R-:W5:Y:S04]  /*6650*/  LDL.LU R84, [R1+0x4] ;  /* 0x0000040001547983 */ /* 0x000f680000300800 */
[----:B-1-3--:R-:W3:Y:S04]  /*6660*/  LDL.LU R54, [R1+0x58] ;  /* 0x0000580001367983 */ /* 0x00aee80000300800 */
[----:B------:R-:W3:Y:S04]  /*6670*/  LDL.LU R57, [R1] ;  /* 0x0000000001397983 */ /* 0x000ee80000300800 */
[----:B0-2---:R-:W2:Y:S04]  /*6680*/  LDL.LU R53, [R1+0x5c] ;  /* 0x00005c0001357983 */ /* 0x005ea80000300800 */
[----:B----4-:R-:W4:Y:S01]  /*6690*/  LDL.LU R52, [R1+0x60] ;  /* 0x0000600001347983 */ /* 0x010f220000300800 */
[----:B------:R-:W-:Y:S01]  /*66a0*/  FMUL.FTZ R61, R106, R61 ;  /* 0x0000003d6a3d7220 */ /* 0x000fe20000410000 */
[----:B------:R-:W-:Y:S01]  /*66b0*/  FFMA.FTZ R138, R111, R108, R138 ;  /* 0x0000006c6f8a7223 */ /* 0x000fe2000001008a */
[----:B------:R-:W-:Y:S01]  /*66c0*/  FMUL.FTZ R67, R105, R67 ;  /* 0x0000004369437220 */ /* 0x000fe20000410000 */
[----:B------:R-:W4:Y:S01]  /*66d0*/  LDL.LU R56, [R1+0x64] ;  /* 0x0000640001387983 */ /* 0x000f220000300800 */
[----:B------:R-:W0:Y:S01]  /*66e0*/  S2R R81, SR_LANEID ;  /* 0x0000000000517919 */ /* 0x000e220000000000 */
[----:B------:R-:W-:Y:S01]  /*66f0*/  FMUL.FTZ R74, R104, R74 ;  /* 0x0000004a684a7220 */ /* 0x000fe20000410000 */
[----:B------:R-:W-:Y:S01]  /*6700*/  FMUL.FTZ R79, R103, R79 ;  /* 0x0000004f674f7220 */ /* 0x000fe20000410000 */
[----:B------:R-:W-:Y:S01]  /*6710*/  FMUL.FTZ R90, R102, R90 ;  /* 0x0000005a665a7220 */ /* 0x000fe20000410000 */
[----:B------:R-:W-:Y:S01]  /*6720*/  FMUL.FTZ R91, R101, R91 ;  /* 0x0000005b655b7220 */ /* 0x000fe20000410000 */
[----:B------:R-:W-:Y:S01]  /*6730*/  FMUL.FTZ R92, R100, R92 ;  /* 0x0000005c645c7220 */ /* 0x000fe20000410000 */
[----:B------:R-:W1:Y:S04]  /*6740*/  SHFL.DOWN PT, R50, R82, 0x1, 0x1f ;  /* 0x08201f0052327f89 */ /* 0x000e6800000e0000 */
[----:B------:R-:W1:Y:S01]  /*6750*/  SHFL.DOWN PT, R51, R41, 0x1, 0x1f ;  /* 0x08201f0029337f89 */ /* 0x000e6200000e0000 */
[----:B0-----:R-:W-:-:S13]  /*6760*/  ISETP.GT.AND P1, PT, R81, 0x1e, PT ;  /* 0x0000001e5100780c */ /* 0x001fda0003f24270 */
[----:B-1----:R-:W-:Y:S01]  /*6770*/  @!P1 FADD.FTZ R82, R82, R50 ;  /* 0x0000003252529221 */ /* 0x002fe20000010000 */
[----:B------:R-:W-:Y:S01]  /*6780*/  @!P1 FADD.FTZ R41, R41, R51 ;  /* 0x0000003329299221 */ /* 0x000fe20000010000 */
[----:B------:R-:W-:-:S03]  /*6790*/  ISETP.GT.AND P1, PT, R81, 0x1d, PT ;  /* 0x0000001d5100780c */ /* 0x000fc60003f24270 */
[----:B------:R-:W0:Y:S04]  /*67a0*/  SHFL.DOWN PT, R50, R82, 0x2, 0x1f ;  /* 0x08401f0052327f89 */ /* 0x000e2800000e0000 */
[----:B------:R-:W1:Y:S06]  /*67b0*/  SHFL.DOWN PT, R51, R41, 0x2, 0x1f ;  /* 0x08401f0029337f89 */ /* 0x000e6c00000e0000 */
[----:B0-----:R-:W-:Y:S01]  /*67c0*/  @!P1 FADD.FTZ R82, R82, R50 ;  /* 0x0000003252529221 */ /* 0x001fe20000010000 */
[----:B-1----:R-:W-:-:S04]  /*67d0*/  @!P1 FADD.FTZ R41, R41, R51 ;  /* 0x0000003329299221 */ /* 0x002fc80000010000 */
[----:B------:R-:W0:Y:S01]  /*67e0*/  SHFL.DOWN PT, R50, R82, 0x4, 0x1f ;  /* 0x08801f0052327f89 */ /* 0x000e2200000e0000 */
[----:B------:R-:W-:-:S03]  /*67f0*/  ISETP.GT.AND P1, PT, R81, 0x1b, PT ;  /* 0x0000001b5100780c */ /* 0x000fc60003f24270 */
[----:B------:R-:W1:Y:S10]  /*6800*/  SHFL.DOWN PT, R51, R41, 0x4, 0x1f ;  /* 0x08801f0029337f89 */ /* 0x000e7400000e0000 */
[----:B0-----:R-:W-:Y:S01]  /*6810*/  @!P1 FADD.FTZ R82, R82, R50 ;  /* 0x0000003252529221 */ /* 0x001fe20000010000 */
[----:B-1----:R-:W-:-:S04]  /*6820*/  @!P1 FADD.FTZ R41, R41, R51 ;  /* 0x0000003329299221 */ /* 0x002fc80000010000 */
[----:B------:R-:W0:Y:S04]  /*6830*/  SHFL.DOWN PT, R50, R82, 0x8, 0x1f ;  /* 0x09001f0052327f89 */ /* 0x000e2800000e0000 */
[----:B------:R-:W1:Y:S01]  /*6840*/  SHFL.DOWN PT, R51, R41, 0x8, 0x1f ;  /* 0x09001f0029337f89 */ /* 0x000e6200000e0000 */
[----:B-----5:R-:W-:Y:S01]  /*6850*/  FADD.FTZ R114, R117, R114 ;  /* 0x0000007275727221 */ /* 0x020fe20000010000 */
[----:B------:R-:W-:Y:S01]  /*6860*/  FFMA.FTZ R55, R11, R108, R55 ;  /* 0x0000006c0b377223 */ /* 0x000fe20000010037 */
[----:B------:R-:W-:-:S04]  /*6870*/  FADD.FTZ R84, R83, R84 ;  /* 0x0000005453547221 */ /* 0x000fc80000010000 */
[----:B------:R5:W-:Y:S01]  /*6880*/  STL [R1+0x54], R55 ;  /* 0x0000543701007387 */ /* 0x000be20000100800 */
[----:B---3--:R-:W-:Y:S01]  /*6890*/  FFMA.FTZ R54, R12, R107, R54 ;  /* 0x0000006b0c367223 */ /* 0x008fe20000010036 */
[----:B------:R-:W-:Y:S02]  /*68a0*/  FADD.FTZ R57, R138, R57 ;  /* 0x000000398a397221 */ /* 0x000fe40000010000 */
[----:B-----5:R-:W3:Y:S01]  /*68b0*/  LDL.LU R55, [R1+0x68] ;  /* 0x0000680001377983 */ /* 0x020ee20000300800 */
[----:B--2---:R-:W-:Y:S01]  /*68c0*/  FFMA.FTZ R53, R13, R61, R53 ;  /* 0x0000003d0d357223 */ /* 0x004fe20000010035 */
[----:B------:R-:W-:Y:S02]  /*68d0*/  FMUL.FTZ R89, R112, R89 ;  /* 0x0000005970597220 */ /* 0x000fe40000410000 */
[----:B------:R-:W-:Y:S01]  /*68e0*/  STL [R1+0x8], R114 ;  /* 0x0000087201007387 */ /* 0x000fe20000100800 */
[----:B----4-:R-:W-:-:S03]  /*68f0*/  FFMA.FTZ R52, R14, R67, R52 ;  /* 0x000000430e347223 */ /* 0x010fc60000010034 */
[----:B------:R2:W-:Y:S04]  /*6900*/  STL [R1+0x58], R54 ;  /* 0x0000583601007387 */ /* 0x0005e80000100800 */
[----:B--2---:R-:W2:Y:S01]  /*6910*/  LDL.LU R54, [R1+0x6c] ;  /* 0x00006c0001367983 */ /* 0x004ea20000300800 */
[----:B------:R-:W-:Y:S01]  /*6920*/  FFMA.FTZ R56, R15, R74, R56 ;  /* 0x0000004a0f387223 */ /* 0x000fe20000010038 */
[----:B------:R-:W-:Y:S01]  /*6930*/  ISETP.GT.AND P1, PT, R81, 0x17, PT ;  /* 0x000000175100780c */ /* 0x000fe20003f24270 */
[----:B------:R-:W-:Y:S01]  /*6940*/  FMUL.FTZ R109, R47, R109 ;  /* 0x0000006d2f6d7220 */ /* 0x000fe20000410000 */
[----:B------:R-:W-:Y:S01]  /*6950*/  STL [R1+0x4], R84 ;  /* 0x0000045401007387 */ /* 0x000fe20000100800 */
[----:B------:R-:W-:Y:S01]  /*6960*/  FMUL.FTZ R93, R99, R93 ;  /* 0x0000005d635d7220 */ /* 0x000fe20000410000 */
[----:B------:R-:W-:Y:S01]  /*6970*/  FMUL.FTZ R94, R98, R94 ;  /* 0x0000005e625e7220 */ /* 0x000fe20000410000 */
[----:B------:R-:W-:Y:S01]  /*6980*/  FMUL.FTZ R95, R40, R95 ;  /* 0x0000005f285f7220 */ /* 0x000fe20000410000 */
[----:B------:R4:W-:Y:S01]  /*6990*/  STL [R1+0x5c], R53 ;  /* 0x00005c3501007387 */ /* 0x0009e20000100800 */
[----:B------:R-:W-:Y:S01]  /*69a0*/  FMUL.FTZ R42, R42, R96 ;  /* 0x000000602a2a7220 */ /* 0x000fe20000410000 */
[----:B------:R-:W-:Y:S01]  /*69b0*/  FMUL.FTZ R43, R43, R97 ;  /* 0x000000612b2b7220 */ /* 0x000fe20000410000 */
[----:B------:R-:W-:Y:S01]  /*69c0*/  FMUL.FTZ R116, R128, R116 ;  /* 0x0000007480747220 */ /* 0x000fe20000410000 */
[----:B------:R-:W-:Y:S01]  /*69d0*/  ISETP.NE.AND P2, PT, R81, RZ, PT ;  /* 0x000000ff5100720c */ /* 0x000fe20003f45270 */
[----:B------:R-:W-:Y:S01]  /*69e0*/  FMUL.FTZ R110, R125, R110 ;  /* 0x0000006e7d6e7220 */ /* 0x000fe20000410000 */
[----:B------:R-:W-:Y:S01]  /*69f0*/  FMUL.FTZ R113, R126, R113 ;  /* 0x000000717e717220 */ /* 0x000fe20000410000 */
[----:B------:R-:W-:Y:S01]  /*6a00*/  FMUL.FTZ R115, R127, R115 ;  /* 0x000000737f737220 */ /* 0x000fe20000410000 */
[----:B------:R-:W-:Y:S01]  /*6a10*/  FMUL.FTZ R118, R129, R118 ;  /* 0x0000007681767220 */ /* 0x000fe20000410000 */
[----:B------:R-:W-:Y:S01]  /*6a20*/  FMUL.FTZ R119, R130, R119 ;  /* 0x0000007782777220 */ /* 0x000fe20000410000 */
[----:B----4-:R-:W4:Y:S01]  /*6a30*/  LDL.LU R53, [R1+0x70] ;  /* 0x0000700001357983 */ /* 0x010f220000300800 */
[----:B------:R-:W-:Y:S01]  /*6a40*/  FMUL.FTZ R120, R58, R120 ;  /* 0x000000783a787220 */ /* 0x000fe20000410000 */
[----:B------:R-:W-:Y:S01]  /*6a50*/  FMUL.FTZ R62, R62, R87 ;  /* 0x000000573e3e7220 */ /* 0x000fe20000410000 */
[----:B------:R-:W-:Y:S01]  /*6a60*/  FMUL.FTZ R63, R63, R88 ;  /* 0x000000583f3f7220 */ /* 0x000fe20000410000 */
[----:B------:R-:W-:Y:S01]  /*6a70*/  STL [R1], R57 ;  /* 0x0000003901007387 */ /* 0x000fe20000100800 */
[----:B------:R-:W-:-:S03]  /*6a80*/  FFMA.FTZ R89, R64, R107, R89 ;  /* 0x0000006b40597223 */ /* 0x000fc60000010059 */
[----:B------:R5:W-:Y:S04]  /*6a90*/  STL [R1+0x60], R52 ;  /* 0x0000603401007387 */ /* 0x000be80000100800 */
[----:B-----5:R-:W5:Y:S04]  /*6aa0*/  LDL.LU R52, [R1+0x74] ;  /* 0x0000740001347983 */ /* 0x020f680000300800 */
[----:B------:R-:W5:Y:S04]  /*6ab0*/  LDL.LU R57, [R1+0x78] ;  /* 0x0000780001397983 */ /* 0x000f680000300800 */
[----:B------:R0:W-:Y:S04]  /*6ac0*/  STL [R1+0x64], R56 ;  /* 0x0000643801007387 */ /* 0x0001e80000100800 */
[----:B0-----:R-:W5:Y:S01]  /*6ad0*/  LDL.LU R56, [R1+0x7c] ;  /* 0x00007c0001387983 */ /* 0x001f620000300800 */
[----:B---3--:R-:W-:-:S05]  /*6ae0*/  FFMA.FTZ R55, R16, R79, R55 ;  /* 0x0000004f10377223 */ /* 0x008fca0000010037 */
[----:B------:R0:W-:Y:S04]  /*6af0*/  STL [R1+0x68], R55 ;  /* 0x0000683701007387 */ /* 0x0001e80000100800 */
[----:B0-----:R-:W3:Y:S01]  /*6b00*/  LDL R55, [R1+0x110] ;  /* 0x0001100001377983 */ /* 0x001ee20000100800 */
[----:B--2---:R-:W-:-:S05]  /*6b10*/  FFMA.FTZ R54, R17, R90, R54 ;  /* 0x0000005a11367223 */ /* 0x004fca0000010036 */
[----:B------:R0:W-:Y:S04]  /*6b20*/  STL [R1+0x6c], R54 ;  /* 0x00006c3601007387 */ /* 0x0001e80000100800 */
[----:B0-----:R-:W2:Y:S01]  /*6b30*/  LDL.LU R54, [R1+0x80] ;  /* 0x0000800001367983 */ /* 0x001ea20000300800 */
[----:B----4-:R-:W-:-:S05]  /*6b40*/  FFMA.FTZ R53, R18, R91, R53 ;  /* 0x0000005b12357223 */ /* 0x010fca0000010035 */
[----:B------:R0:W-:Y:S04]  /*6b50*/  STL [R1+0x70], R53 ;  /* 0x0000703501007387 */ /* 0x0001e80000100800 */
[----:B0-----:R-:W4:Y:S01]  /*6b60*/  LDL.LU R53, [R1+0x84] ;  /* 0x0000840001357983 */ /* 0x001f220000300800 */
[----:B-----5:R-:W-:-:S05]  /*6b70*/  FFMA.FTZ R52, R19, R92, R52 ;  /* 0x0000005c13347223 */ /* 0x020fca0000010034 */
[----:B------:R0:W-:Y:S04]  /*6b80*/  STL [R1+0x74], R52 ;  /* 0x0000743401007387 */ /* 0x0001e80000100800 */
[----:B0-----:R-:W5:Y:S01]  /*6b90*/  LDL.LU R52, [R1+0x88] ;  /* 0x0000880001347983 */ /* 0x001f620000300800 */
[----:B------:R-:W-:Y:S01]  /*6ba0*/  @!P1 FADD.FTZ R82, R82, R50 ;  /* 0x0000003252529221 */ /* 0x000fe20000010000 */
[----:B-1----:R-:W-:-:S04]  /*6bb0*/  @!P1 FADD.FTZ R41, R41, R51 ;  /* 0x0000003329299221 */ /* 0x002fc80000010000 */
[----:B------:R-:W0:Y:S04]  /*6bc0*/  SHFL.DOWN PT, R50, R82, 0x10, 0x1f ;  /* 0x0a001f0052327f89 */ /* 0x000e2800000e0000 */
[----:B------:R-:W1:Y:S01]  /*6bd0*/  SHFL.DOWN PT, R47, R41, 0x10, 0x1f ;  /* 0x0a001f00292f7f89 */ /* 0x000e6200000e0000 */
[----:B------:R-:W-:Y:S01]  /*6be0*/  FFMA.FTZ R57, R20, R93, R57 ;  /* 0x0000005d14397223 */ /* 0x000fe20000010039 */
[----:B------:R-:W-:Y:S01]  /*6bf0*/  FFMA.FTZ R56, R21, R94, R56 ;  /* 0x0000005e15387223 */ /* 0x000fe20000010038 */
[----:B------:R-:W-:-:S03]  /*6c00*/  ISETP.GT.AND P1, PT, R81, 0xf, PT ;  /* 0x0000000f5100780c */ /* 0x000fc60003f24270 */
[----:B------:R0:W-:Y:S04]  /*6c10*/  STL [R1+0x78], R57 ;  /* 0x0000783901007387 */ /* 0x0001e80000100800 */
[----:B------:R0:W-:Y:S01]  /*6c20*/  STL [R1+0x7c], R56 ;  /* 0x00007c3801007387 */ /* 0x0001e20000100800 */
[----:B------:R-:W-:Y:S01]  /*6c30*/  FFMA.FTZ R51, R70, R90, R116 ;  /* 0x0000005a46337223 */ /* 0x000fe20000010074 */
[----:B------:R-:W-:-:S03]  /*6c40*/  FMUL.FTZ R40, R59, R85 ;  /* 0x000000553b287220 */ /* 0x000fc60000410000 */
[----:B------:R-:W-:Y:S01]  /*6c50*/  FADD.FTZ R8, R51, R8 ;  /* 0x0000000833087221 */ /* 0x000fe20000010000 */
[----:B0-----:R-:W-:Y:S01]  /*6c60*/  @!P1 FADD.FTZ R82, R82, R50 ;  /* 0x0000003252529221 */ /* 0x001fe20000010000 */
[----:B-1----:R-:W-:-:S04]  /*6c70*/  @!P1 FADD.FTZ R41, R41, R47 ;  /* 0x0000002f29299221 */ /* 0x002fc80000010000 */
[----:B------:R-:W-:Y:S02]  /*6c80*/  MOV R51, R82 ;  /* 0x0000005200337202 */ /* 0x000fe40000000f00 */
[----:B------:R-:W-:Y:S01]  /*6c90*/  MOV R50, R41 ;  /* 0x0000002900327202 */ /* 0x000fe20000000f00 */
[----:B------:R-:W-:Y:S01]  /*6ca0*/  FMUL.FTZ R41, R60, R86 ;  /* 0x000000563c297220 */ /* 0x000fe20000410000 */
        /* <DEDUP_REMOVED lines=24> */
[----:B--2---:R-:W-:-:S05]  /*6e30*/  FFMA.FTZ R54, R22, R95, R54 ;  /* 0x0000005f16367223 */ /* 0x004fca0000010036 */
[----:B------:R0:W-:Y:S01]  /*6e40*/  STL [R1+0x80], R54 ;  /* 0x0000803601007387 */ /* 0x0001e20000100800 */
[----:B----4-:R-:W-:-:S05]  /*6e50*/  FFMA.FTZ R53, R23, R42, R53 ;  /* 0x0000002a17357223 */ /* 0x010fca0000010035 */
[----:B------:R0:W-:Y:S01]  /*6e60*/  STL [R1+0x84], R53 ;  /* 0x0000843501007387 */ /* 0x0001e20000100800 */
[----:B-----5:R-:W-:-:S05]  /*6e70*/  FFMA.FTZ R52, R24, R43, R52 ;  /* 0x0000002b18347223 */ /* 0x020fca0000010034 */
[----:B------:R0:W-:Y:S04]  /*6e80*/  STL [R1+0x88], R52 ;  /* 0x0000883401007387 */ /* 0x0001e80000100800 */
[----:B---3--:R0:W-:Y:S01]  /*6e90*/  @!P2 STS.64 [R55+0x3198], R50 ;  /* 0x003198323700a388 */ /* 0x0081e20000000a00 */
[----:B------:R-:W-:Y:S06]  /*6ea0*/  BAR.SYNC.DEFER_BLOCKING 0x0 ;  /* 0x0000000000007b1d */ /* 0x000fec0000010000 */
[----:B------:R-:W-:Y:S05]  /*6eb0*/  @P0 BRA `(.L_x_858) ;  /* 0x0000000000580947 */ /* 0x000fea0003800000 */
[----:B------:R-:W1:Y:S01]  /*6ec0*/  S2UR UR47, SR_CgaCtaId ;  /* 0x00000000002f79c3 */ /* 0x000e620000008800 */
[----:B------:R-:W-:Y:S01]  /*6ed0*/  UMOV UR46, 0x400 ;  /* 0x00000400002e7882 */ /* 0x000fe20000000000 */
[----:B------:R-:W-:Y:S01]  /*6ee0*/  UISETP.NE.AND UP0, UPT, UR50, UR53, UPT ;  /* 0x000000353200728c */ /* 0x000fe2000bf05270 */
[----:B0-----:R-:W-:-:S05]  /*6ef0*/  MOV R52, UR7 ;  /* 0x0000000700347c02 */ /* 0x001fca0008000f00 */
[----:B------:R-:W-:Y:S01]  /*6f00*/  PLOP3.LUT P0, PT, PT, PT, UP0, 0x80, 0x0 ;  /* 0x000000000000781c */ /* 0x000fe20003f0f008 */
[----:B-1----:R-:W-:-:S06]  /*6f10*/  ULEA UR46, UR47, UR46, 0x18 ;  /* 0x0000002e2f2e7291 */ /* 0x002fcc000f8ec03f */
        /* <DEDUP_REMOVED lines=16> */
.L_x_858:
[----:B------:R-:W-:Y:S05]  /*7020*/  BSYNC B0 ;  /* 0x0000000000007941 */ /* 0x000fea0003800000 */
.L_x_857:
[----:B------:R-:W-:Y:S02]  /*7030*/  UIADD3 UR7, UR7, 0x1, URZ ;  /* 0x0000000107077890 */ /* 0x000fe4000fffe03f */
[----:B------:R-:W-:Y:S02]  /*7040*/  UIADD3 UR8, UP1, UR8, 0x1, URZ ;  /* 0x0000000108087890 */ /* 0x000fe4000ff3e03f */
[----:B------:R-:W-:Y:S02]  /*7050*/  UISETP.GE.AND UP0, UPT, UR7, UR54, UPT ;  /* 0x000000360700728c */ /* 0x000fe4000bf06270 */
[----:B------:R-:W-:-:S04]  /*7060*/  UIADD3.X UR9, URZ, UR9, URZ, UP1, !UPT ;  /* 0x000000093f097290 */ /* 0x000fc80008ffe43f */
[----:B------:R-:W-:-:S13]  /*7070*/  PLOP3.LUT P0, PT, PT, PT, UP0, 0x80, 0x0 ;  /* 0x000000000000781c */ /* 0x000fda0003f0f008 */
[----:B------:R-:W-:Y:S05]  /*7080*/  @!P0 BRA `(.L_x_859) ;  /* 0xffffffbc00008947 */ /* 0x000fea000383ffff */
.L_x_815:
        /* <DEDUP_REMOVED lines=13> */
[----:B------:R-:W2:Y:S04]  /*7160*/  LDL.LU R56, [R1+0x74] ;  /* 0x0000740001387983 */ /* 0x000ea80000300800 */
[----:B01----:R-:W2:Y:S04]  /*7170*/  LDL.LU R55, [R1+0x78] ;  /* 0x0000780001377983 */ /* 0x003ea80000300800 */
[----:B------:R-:W4:Y:S04]  /*7180*/  LDL.LU R54, [R1+0x6c] ;  /* 0x00006c0001367983 */ /* 0x000f280000300800 */
[----:B------:R-:W4:Y:S04]  /*7190*/  LDL.LU R53, [R1+0x70] ;  /* 0x0000700001357983 */ /* 0x000f280000300800 */
[----:B------:R-:W5:Y:S04]  /*71a0*/  LDL.LU R52, [R1+0x64] ;  /* 0x0000640001347983 */ /* 0x000f680000300800 */
[----:B------:R-:W5:Y:S04]  /*71b0*/  LDL.LU R51, [R1+0x68] ;  /* 0x0000680001337983 */ /* 0x000f680000300800 */
[----:B------:R-:W4:Y:S04]  /*71c0*/  LDL.LU R50, [R1+0x5c] ;  /* 0x00005c0001327983 */ /* 0x000f280000300800 */
[----:B------:R-:W4:Y:S04]  /*71d0*/  LDL.LU R47, [R1+0x60] ;  /* 0x00006000012f7983 */ /* 0x000f280000300800 */
[----:B------:R-:W4:Y:S04]  /*71e0*/  LDL.LU R60, [R1+0x84] ;  /* 0x00008400013c7983 */ /* 0x000f280000300800 */
[----:B------:R-:W4:Y:S04]  /*71f0*/  LDL.LU R59, [R1+0x88] ;  /* 0x00008800013b7983 */ /* 0x000f280000300800 */
        /* <DEDUP_REMOVED lines=16> */
[----:B------:R-:W-:Y:S01]  /*7300*/  BAR.SYNC.DEFER_BLOCKING 0x0 ;  /* 0x0000000000007b1d */ /* 0x000fe20000010000 */
[----:B------:R-:W-:-:S02]  /*7310*/  UIADD3 UR55, -UR30, UR55, URZ ;  /* 0x000000371e377290 */ /* 0x000fc4000fffe13f */
[----:B---3--:R-:W-:-:S06]  /*7320*/  ULEA UR7, UR8, UR7, 0x18 ;  /* 0x0000000708077291 */ /* 0x008fcc000f8ec03f */
[----:B------:R-:W-:Y:S01]  /*7330*/  MOV R45, UR7 ;  /* 0x00000007002d7c02 */ /* 0x000fe20008000f00 */
[----:B------:R-:W-:Y:S02]  /*7340*/  UIMAD UR29, UR31, UR34, URZ ;  /* 0x000000221f1d72a4 */ /* 0x000fe4000f8e023f */
[----:B------:R-:W-:Y:S02]  /*7350*/  UIMAD UR31, UR31, UR32, URZ ;  /* 0x000000201f1f72a4 */ /* 0x000fe4000f8e023f */
[----:B------:R-:W-:Y:S01]  /*7360*/  UIMAD.WIDE.U32 UR8, UR11, UR34, URZ ;  /* 0x000000220b0872a5 */ /* 0x000fe2000f8e003f */
[----:B------:R-:W-:Y:S01]  /*7370*/  BSSY B0, `(.L_x_860) ;  /* 0x0000052000007945 */ /* 0x000fe20003800000 */
[----:B------:R-:W-:Y:S01]  /*7380*/  UIMAD UR28, UR6, -0x800, UR12 ;  /* 0xfffff800061c78a4 */ /* 0x000fe2000f8e020c */
[----:B--2---:R-:W-:-:S04]  /*7390*/  F2FP.F16.F32.PACK_AB R10, R56, R55 ;  /* 0x00000037380a723e */ /* 0x004fc800000000ff */
[C---:B------:R-:W-:Y:S02]  /*73a0*/  PRMT R15, R10.reuse, 0x7610, R15 ;  /* 0x000076100a0f7816 */ /* 0x040fe4000000000f */
[----:B------:R-:W-:-:S03]  /*73b0*/  PRMT R16, R10, 0x7632, R16 ;  /* 0x000076320a107816 */ /* 0x000fc60000000010 */
[----:B------:R-:W-:Y:S04]  /*73c0*/  STS.U16 [R25+0x8], R15 ;  /* 0x0000080f19007388 */ /* 0x000fe80000000400 */
[----:B------:R-:W-:Y:S01]  /*73d0*/  STS.U16 [R25+0xa], R16 ;  /* 0x00000a1019007388 */ /* 0x000fe20000000400 */
[----:B-----5:R-:W-:-:S04]  /*73e0*/  F2FP.F16.F32.PACK_AB R10, R52, R51 ;  /* 0x00000033340a723e */ /* 0x020fc800000000ff */
[----:B------:R-:W-:-:S05]  /*73f0*/  PRMT R17, R10, 0x7610, R17 ;  /* 0x000076100a117816 */ /* 0x000fca0000000011 */
[----:B------:R-:W-:Y:S01]  /*7400*/  STS.U16 [R25+0x10], R17 ;  /* 0x0000101119007388 */ /* 0x000fe20000000400 */
[----:B----4-:R-:W-:-:S04]  /*7410*/  F2FP.F16.F32.PACK_AB R9, R60, R59 ;  /* 0x0000003b3c09723e */ /* 0x010fc800000000ff */
[C---:B------:R-:W-:Y:S02]  /*7420*/  PRMT R11, R9.reuse, 0x7610, R11 ;  /* 0x00007610090b7816 */ /* 0x040fe4000000000b */
[----:B------:R-:W-:Y:S02]  /*7430*/  PRMT R12, R9, 0x7632, R12 ;  /* 0x00007632090c7816 */ /* 0x000fe4000000000c */
[----:B------:R-:W-:Y:S01]  /*7440*/  F2FP.F16.F32.PACK_AB R9, R58, R57 ;  /* 0x000000393a09723e */ /* 0x000fe200000000ff */
[----:B------:R0:W-:Y:S03]  /*7450*/  STS.U16 [R25], R11 ;  /* 0x0000000b19007388 */ /* 0x0001e60000000400 */
[C---:B------:R-:W-:Y:S01]  /*7460*/  PRMT R13, R9.reuse, 0x7610, R13 ;  /* 0x00007610090d7816 */ /* 0x040fe2000000000d */
[----:B------:R1:W-:Y:S01]  /*7470*/  STS.U16 [R25+0x2], R12 ;  /* 0x0000020c19007388 */ /* 0x0003e20000000400 */
[----:B------:R-:W-:-:S02]  /*7480*/  PRMT R14, R9, 0x7632, R14 ;  /* 0x00007632090e7816 */ /* 0x000fc4000000000e */
[----:B------:R-:W-:Y:S01]  /*7490*/  F2FP.F16.F32.PACK_AB R9, R54, R53 ;  /* 0x000000353609723e */ /* 0x000fe200000000ff */
[----:B------:R2:W-:Y:S01]  /*74a0*/  STS.U16 [R25+0x4], R13 ;  /* 0x0000040d19007388 */ /* 0x0005e20000000400 */
[----:B0-----:R-:W-:-:S03]  /*74b0*/  F2FP.F16.F32.PACK_AB R11, R50, R47 ;  /* 0x0000002f320b723e */ /* 0x001fc600000000ff */
[----:B------:R0:W-:Y:S01]  /*74c0*/  STS.U16 [R25+0xc], R9 ;  /* 0x00000c0919007388 */ /* 0x0001e20000000400 */
[----:B-1----:R-:W-:-:S03]  /*74d0*/  PRMT R12, R9, 0x7632, R12 ;  /* 0x00007632090c7816 */ /* 0x002fc6000000000c */
[----:B------:R1:W-:Y:S01]  /*74e0*/  STS.U16 [R25+0x6], R14 ;  /* 0x0000060e19007388 */ /* 0x0003e20000000400 */
[----:B--2---:R-:W-:Y:S02]  /*74f0*/  PRMT R13, R10, 0x7632, R13 ;  /* 0x000076320a0d7816 */ /* 0x004fe4000000000d */
[----:B------:R-:W-:Y:S01]  /*7500*/  F2FP.F16.F32.PACK_AB R10, R41, R40 ;  /* 0x00000028290a723e */ /* 0x000fe200000000ff */
[----:B------:R2:W-:Y:S01]  /*7510*/  STS.U16 [R25+0xe], R12 ;  /* 0x00000e0c19007388 */ /* 0x0005e20000000400 */
[----:B0-----:R-:W-:-:S03]  /*7520*/  F2FP.F16.F32.PACK_AB R9, R43, R42 ;  /* 0x0000002a2b09723e */ /* 0x001fc600000000ff */
[----:B------:R0:W-:Y:S01]  /*7530*/  STS.U16 [R25+0x12], R13 ;  /* 0x0000120d19007388 */ /* 0x0001e20000000400 */
[----:B-1----:R-:W-:-:S03]  /*7540*/  PRMT R14, R11, 0x7632, R14 ;  /* 0x000076320b0e7816 */ /* 0x002fc6000000000e */
[----:B------:R-:W-:Y:S01]  /*7550*/  STS.U16 [R25+0x14], R11 ;  /* 0x0000140b19007388 */ /* 0x000fe20000000400 */
[----:B--2---:R-:W-:-:S03]  /*7560*/  PRMT R12, R9, 0x7632, R12 ;  /* 0x00007632090c7816 */ /* 0x004fc6000000000c */
[----:B------:R1:W-:Y:S01]  /*7570*/  STS.U16 [R25+0x16], R14 ;  /* 0x0000160e19007388 */ /* 0x0003e20000000400 */
[----:B0-----:R-:W-:-:S03]  /*7580*/  PRMT R13, R10, 0x7632, R13 ;  /* 0x000076320a0d7816 */ /* 0x001fc6000000000d */
[----:B------:R-:W-:Y:S04]  /*7590*/  STS.U16 [R25+0x18], R9 ;  /* 0x0000180919007388 */ /* 0x000fe80000000400 */
[----:B------:R-:W-:Y:S01]  /*75a0*/  STS.U16 [R25+0x1a], R12 ;  /* 0x00001a0c19007388 */ /* 0x000fe20000000400 */
[----:B-1----:R-:W-:-:S03]  /*75b0*/  MOV R14, UR55 ;  /* 0x00000037000e7c02 */ /* 0x002fc60008000f00 */
        /* <DEDUP_REMOVED lines=21> */
[----:B------:R-:W1:Y:S01]  /*7710*/  LDS R69, [R45+0x1080] ;  /* 0x001080002d457984 */ /* 0x000e620000000800 */
[----:B0-----:R-:W-:Y:S01]  /*7720*/  IADD3 R10, P2, R48, UR30, RZ ;  /* 0x0000001e300a7c10 */ /* 0x001fe2000ff5e0ff */
[----:B------:R-:W-:Y:S01]  /*7730*/  IMAD.U32 R12, RZ, RZ, UR30 ;  /* 0x0000001eff0c7e24 */ /* 0x000fe2000f8e00ff */
[----:B------:R-:W-:Y:S01]  /*7740*/  UIMAD UR30, UR11, UR35, UR29 ;  /* 0x000000230b1e72a4 */ /* 0x000fe2000f8e021d */
[----:B------:R-:W-:Y:S01]  /*7750*/  SHF.R.S32.HI R9, RZ, 0x1f, R48 ;  /* 0x0000001fff097819 */ /* 0x000fe20000011430 */
[----:B------:R-:W-:-:S02]  /*7760*/  UIMAD UR29, UR11, UR33, UR31 ;  /* 0x000000210b1d72a4 */ /* 0x000fc4000f8e021f */
[----:B------:R-:W-:Y:S02]  /*7770*/  USHF.R.S32.HI UR7, URZ, 0x1f, UR10 ;  /* 0x0000001f3f077899 */ /* 0x000fe4000801140a */
[----:B------:R-:W-:Y:S01]  /*7780*/  UIADD3 UR33, UR9, UR30, URZ ;  /* 0x0000001e09217290 */ /* 0x000fe2000fffe03f */
[----:B------:R-:W-:Y:S02]  /*7790*/  LEA.HI.X.SX32 R11, R12, R9, 0x1, P2 ;  /* 0x000000090c0b7211 */ /* 0x000fe400010f0eff */
[----:B-1----:R-:W-:-:S13]  /*77a0*/  ISETP.GE.AND P1, PT, R48, R69, PT ;  /* 0x000000453000720c */ /* 0x002fda0003f26270 */
[----:B------:R-:W-:Y:S05]  /*77b0*/  @P1 BRA `(.L_x_861) ;  /* 0x0000000000341947 */ /* 0x000fea0003800000 */
        /* <DEDUP_REMOVED lines=13> */
.L_x_861:
[----:B------:R-:W-:Y:S05]  /*7890*/  BSYNC B0 ;  /* 0x0000000000007941 */ /* 0x000fea0003800000 */
.L_x_860:
[----:B0-----:R-:W2:Y:S01]  /*78a0*/  LDL.LU R17, [R1] ;  /* 0x0000000001117983 */ /* 0x001ea20000300800 */
[----:B------:R-:W-:Y:S01]  /*78b0*/  ULDC.64 UR30, c[0x0][0x390] ;  /* 0x0000e400001e7ab9 */ /* 0x000fe20000000a00 */
[----:B------:R-:W-:Y:S01]  /*78c0*/  UMOV UR9, UR33 ;  /* 0x0000002100097c82 */ /* 0x000fe20008000000 */
[----:B------:R-:W-:Y:S01]  /*78d0*/  ULDC.64 UR36, c[0x0][0x3e0] ;  /* 0x0000f80000247ab9 */ /* 0x000fe20000000a00 */
[----:B------:R-:W3:Y:S04]  /*78e0*/  LDL.LU R18, [R1+0x4] ;  /* 0x0000040001127983 */ /* 0x000ee80000300800 */
[----:B------:R-:W4:Y:S04]  /*78f0*/  LDL.LU R20, [R1+0x8] ;  /* 0x0000080001147983 */ /* 0x000f280000300800 */
[----:B------:R-:W5:Y:S01]  /*7900*/  LDL.LU R22, [R1+0x114] ;  /* 0x0001140001167983 */ /* 0x000f620000300800 */
[----:B------:R-:W-:Y:S01]  /*7910*/  UIMAD.WIDE.U32 UR8, UR10, UR30, UR8 ;  /* 0x0000001e0a0872a5 */ /* 0x000fe2000f8e0008 */
[----:B------:R-:W-:Y:S01]  /*7920*/  LEA R12, P1, R48, UR36, 0x1 ;  /* 0x00000024300c7c11 */ /* 0x000fe2000f8208ff */
[----:B------:R-:W-:Y:S01]  /*7930*/  UIMAD UR35, UR7, UR30, URZ ;  /* 0x0000001e072372a4 */ /* 0x000fe2000f8e023f */
[-C--:B------:R-:W-:Y:S01]  /*7940*/  ISETP.GE.AND P2, PT, R38, R69.reuse, PT ;  /* 0x000000452600720c */ /* 0x080fe20003f46270 */
[----:B------:R-:W-:Y:S01]  /*7950*/  UIADD3 UR30, UP0, UR28, UR8, URZ ;  /* 0x000000081c1e7290 */ /* 0x000fe2000ff1e03f */
[----:B------:R-:W-:Y:S01]  /*7960*/  LEA.HI.X R13, R48, UR37, R9, 0x1, P1 ;  /* 0x00000025300d7c11 */ /* 0x000fe200088f0c09 */
[----:B------:R-:W-:Y:S01]  /*7970*/  USHF.R.S32.HI UR34, URZ, 0x1f, UR28 ;  /* 0x0000001f3f227899 */ /* 0x000fe2000801141c */
[-C--:B------:R-:W-:Y:S01]  /*7980*/  ISETP.GE.AND P1, PT, R39, R69.reuse, PT ;  /* 0x000000452700720c */ /* 0x080fe20003f26270 */
[----:B------:R-:W-:Y:S01]  /*7990*/  UIMAD UR31, UR10, UR31, UR35 ;  /* 0x0000001f0a1f72a4 */ /* 0x000fe2000f8e0223 */
[-C--:B------:R-:W-:Y:S01]  /*79a0*/  ISETP.GE.AND P4, PT, R37, R69.reuse, PT ;  /* 0x000000452500720c */ /* 0x080fe20003f86270 */
[----:B------:R-:W-:Y:S01]  /*79b0*/  IMAD.U32 R15, RZ, RZ, UR30 ;  /* 0x0000001eff0f7e24 */ /* 0x000fe2000f8e00ff */
[----:B------:R-:W0:Y:S01]  /*79c0*/  S2R R24, SR_LANEID ;  /* 0x0000000000187919 */ /* 0x000e220000000000 */
[----:B------:R-:W-:Y:S01]  /*79d0*/  UIADD3.X UR8, UR34, UR31, UR9, UP0, !UPT ;  /* 0x0000001f22087290 */ /* 0x000fe200087fe409 */
[----:B------:R-:W-:Y:S01]  /*79e0*/  ISETP.GE.AND P5, PT, R32, R69, PT ;  /* 0x000000452000720c */ /* 0x000fe20003fa6270 */
[----:B------:R-:W-:Y:S01]  /*79f0*/  BSSY B0, `(.L_x_862) ;  /* 0x00000ac000007945 */ /* 0x000fe20003800000 */
[----:B------:R-:W-:-:S02]  /*7a00*/  LEA R12, P3, R15, R12, 0x1 ;  /* 0x0000000c0f0c7211 */ /* 0x000fc400078608ff */
[----:B------:R-:W-:Y:S02]  /*7a10*/  ISETP.GE.AND P6, PT, R31, R69, PT ;  /* 0x000000451f00720c */ /* 0x000fe40003fc6270 */
[----:B------:R-:W-:Y:S01]  /*7a20*/  MOV R16, UR8 ;  /* 0x0000000800107c02 */ /* 0x000fe20008000f00 */
[----:B------:R-:W-:Y:S01]  /*7a30*/  UIMAD.WIDE.U32 UR8, UR11, UR32, URZ ;  /* 0x000000200b0872a5 */ /* 0x000fe2000f8e003f */
[----:B------:R-:W-:Y:S02]  /*7a40*/  LOP3.LUT R80, R80, 0xfffffe00, RZ, 0xc0, !PT ;  /* 0xfffffe0050507812 */ /* 0x000fe400078ec0ff */
        /* <DEDUP_REMOVED lines=17> */
[C---:B------:R-:W-:Y:S01]  /*7b60*/  VIADD R40, R80.reuse, 0x5 ;  /* 0x0000000550287836 */ /* 0x040fe20000000000 */
[----:B-1----:R-:W-:Y:S01]  /*7b70*/  IADD3 R21, R80, 0x3, RZ ;  /* 0x0000000350157810 */ /* 0x002fe20007ffe0ff */
[----:B------:R1:W-:Y:S01]  /*7b80*/  @!P4 STG.E.U16 desc[UR20][R12.64+-0xe00], R53 ;  /* 0xfff200350c00c986 */ /* 0x0003e2000c101514 */
[-C--:B------:R-:W-:Y:S01]  /*7b90*/  ISETP.GE.AND P4, PT, R28, R69.reuse, PT ;  /* 0x000000451c00720c */ /* 0x080fe20003f86270 */
[C---:B------:R-:W-:Y:S01]  /*7ba0*/  VIADD R66, R80.reuse, 0xf ;  /* 0x0000000f50427836 */ /* 0x040fe20000000000 */
[C---:B------:R-:W-:Y:S01]  /*7bb0*/  IADD3 R23, R80.reuse, 0x4, RZ ;  /* 0x0000000450177810 */ /* 0x040fe20007ffe0ff */
[----:B------:R1:W-:Y:S01]  /*7bc0*/  @!P5 STG.E.U16 desc[UR20][R12.64+-0xdc0], R55 ;  /* 0xfff240370c00d986 */ /* 0x0003e2000c101514 */
[-C--:B------:R-:W-:Y:S01]  /*7bd0*/  ISETP.GE.AND P5, PT, R27, R69.reuse, PT ;  /* 0x000000451b00720c */ /* 0x080fe20003fa6270 */
[C---:B0-----:R-:W-:Y:S01]  /*7be0*/  VIADD R51, R80.reuse, 0xa ;  /* 0x0000000a50337836 */ /* 0x041fe20000000000 */
[----:B------:R-:W-:Y:S01]  /*7bf0*/  IADD3 R41, R80, 0x6, RZ ;  /* 0x0000000650297810 */ /* 0x000fe20007ffe0ff */
[----:B------:R0:W-:Y:S01]  /*7c00*/  @!P6 STG.E.U16 desc[UR20][R12.64+-0xd80], R57 ;  /* 0xfff280390c00e986 */ /* 0x0001e2000c101514 */
[----:B------:R-:W-:-:S02]  /*7c10*/  ISETP.GE.AND P6, PT, R26, R69, PT ;  /* 0x000000451a00720c */ /* 0x000fc40003fc6270 */
[-C--:B------:R-:W-:Y:S01]  /*7c20*/  LEA.HI.SX32 R24, R23, R80.reuse, 0x1b ;  /* 0x0000005017187211 */ /* 0x080fe200078fdaff */
[----:B------:R-:W-:Y:S01]  /*7c30*/  @!P2 STG.E.U16 desc[UR20][R12.64+-0xd40], R59 ;  /* 0xfff2c03b0c00a986 */ /* 0x000fe2000c101514 */
[-C--:B------:R-:W-:Y:S02]  /*7c40*/  LEA.HI.SX32 R40, R40, R80.reuse, 0x1b ;  /* 0x0000005028287211 */ /* 0x080fe400078fdaff */
[----:B------:R-:W-:Y:S01]  /*7c50*/  IADD3 R43, R80, 0x7, RZ ;  /* 0x00000007502b7810 */ /* 0x000fe20007ffe0ff */
[----:B------:R-:W-:Y:S01]  /*7c60*/  @!P3 STG.E.U16 desc[UR20][R12.64+-0xd00], R61 ;  /* 0xfff3003d0c00b986 */ /* 0x000fe2000c101514 */
[----:B------:R-:W-:Y:S01]  /*7c70*/  LEA.HI.SX32 R42, R41, R80, 0x1b ;  /* 0x00000050292a7211 */ /* 0x000fe200078fdaff */
[----:B------:R-:W-:Y:S01]  /*7c80*/  IMAD R40, R40, 0x2, R45 ;  /* 0x0000000228287824 */ /* 0x000fe200078e022d */
[C---:B------:R-:W-:Y:S01]  /*7c90*/  IADD3 R47, R80.reuse, 0x8, RZ ;  /* 0x00000008502f7810 */ /* 0x040fe20007ffe0ff */
[----:B------:R-:W-:Y:S01]  /*7ca0*/  @!P4 STG.E.U16 desc[UR20][R12.64+-0xcc0], R63 ;  /* 0xfff3403f0c00c986 */ /* 0x000fe2000c101514 */
[----:B------:R-:W-:-:S02]  /*7cb0*/  IADD3 R49, R80, 0x9, RZ ;  /* 0x0000000950317810 */ /* 0x000fc40007ffe0ff */
[-C--:B------:R-:W-:Y:S01]  /*7cc0*/  LEA R24, R24, R45.reuse, 0x1 ;  /* 0x0000002d18187211 */ /* 0x080fe200078e08ff */
[----:B------:R-:W-:Y:S01]  /*7cd0*/  @!P5 STG.E.U16 desc[UR20][R12.64+-0xc80], R65 ;  /* 0xfff380410c00d986 */ /* 0x000fe2000c101514 */
[----:B-1----:R-:W-:Y:S02]  /*7ce0*/  IADD3 R53, R80, 0xb, RZ ;  /* 0x0000000b50357810 */ /* 0x002fe40007ffe0ff */
[-C--:B------:R-:W-:Y:S01]  /*7cf0*/  LEA.HI.SX32 R50, R43, R80.reuse, 0x1b ;  /* 0x000000502b327211 */ /* 0x080fe200078fdaff */
[----:B------:R-:W-:Y:S01]  /*7d00*/  @!P1 STG.E.U16 desc[UR20][R12.64+-0xfc0], R19 ;  /* 0xfff040130c009986 */ /* 0x000fe2000c101514 */
[----:B------:R-:W-:Y:S02]  /*7d10*/  LEA R42, R42, R45, 0x1 ;  /* 0x0000002d2a2a7211 */ /* 0x000fe400078e08ff */
[----:B------:R-:W-:Y:S01]  /*7d20*/  IADD3 R55, R80, 0xc, RZ ;  /* 0x0000000c50377810 */ /* 0x000fe20007ffe0ff */
[----:B------:R1:W-:Y:S01]  /*7d30*/  @!P6 STG.E.U16 desc[UR20][R12.64+-0xc40], R67 ;  /* 0xfff3c0430c00e986 */ /* 0x0003e2000c101514 */
[----:B------:R-:W-:-:S02]  /*7d40*/  LEA.HI.SX32 R52, R47, R80, 0x1b ;  /* 0x000000502f347211 */ /* 0x000fc400078fdaff */
[C---:B0-----:R-:W-:Y:S01]  /*7d50*/  IADD3 R57, R80.reuse, 0xd, RZ ;  /* 0x0000000d50397810 */ /* 0x041fe20007ffe0ff */
[----:B------:R-:W-:Y:S01]  /*7d60*/  BAR.SYNC.DEFER_BLOCKING 0x0 ;  /* 0x0000000000007b1d */ /* 0x000fe20000010000 */
[-C--:B------:R-:W-:Y:S02]  /*7d70*/  LEA.HI.SX32 R54, R49, R80.reuse, 0x1b ;  /* 0x0000005031367211 */ /* 0x080fe400078fdaff */
[-C--:B------:R-:W-:Y:S02]  /*7d80*/  LEA.HI.SX32 R56, R51, R80.reuse, 0x1b ;  /* 0x0000005033387211 */ /* 0x080fe400078fdaff */
[----:B------:R-:W-:Y:S02]  /*7d90*/  IADD3 R64, R80, 0xe, RZ ;  /* 0x0000000e50407810 */ /* 0x000fe40007ffe0ff */
[----:B------:R-:W-:Y:S01]  /*7da0*/  LEA.HI.SX32 R58, R53, R80, 0x1b ;  /* 0x00000050353a7211 */ /* 0x000fe200078fdaff */
[----:B------:R-:W-:Y:S01]  /*7db0*/  IMAD R56, R56, 0x2, R45 ;  /* 0x0000000238387824 */ /* 0x000fe200078e022d */
[----:B------:R-:W-:-:S02]  /*7dc0*/  LEA R50, R50, R45, 0x1 ;  /* 0x0000002d32327211 */ /* 0x000fc400078e08ff */
[-C--:B------:R-:W-:Y:S02]  /*7dd0*/  LEA.HI.SX32 R60, R55, R80.reuse, 0x1b ;  /* 0x00000050373c7211 */ /* 0x080fe400078fdaff */
[-C--:B------:R-:W-:Y:S02]  /*7de0*/  LEA R52, R52, R45.reuse, 0x1 ;  /* 0x0000002d34347211 */ /* 0x080fe400078e08ff */
[-C--:B------:R-:W-:Y:S02]  /*7df0*/  LEA.HI.SX32 R62, R57, R80.reuse, 0x1b ;  /* 0x00000050393e7211 */ /* 0x080fe400078fdaff */
[----:B------:R-:W-:Y:S02]  /*7e00*/  LEA R54, R54, R45, 0x1 ;  /* 0x0000002d36367211 */ /* 0x000fe400078e08ff */
[-C--:B------:R-:W-:Y:S02]  /*7e10*/  LEA.HI.SX32 R64, R64, R80.reuse, 0x1b ;  /* 0x0000005040407211 */ /* 0x080fe400078fdaff */
[----:B------:R-:W-:-:S02]  /*7e20*/  LEA.HI.SX32 R66, R66, R80, 0x1b ;  /* 0x0000005042427211 */ /* 0x000fc400078fdaff */
[-C--:B------:R-:W-:Y:S02]  /*7e30*/  LEA R58, R58, R45.reuse, 0x1 ;  /* 0x0000002d3a3a7211 */ /* 0x080fe400078e08ff */
[-C--:B------:R-:W-:Y:S01]  /*7e40*/  LEA R60, R60, R45.reuse, 0x1 ;  /* 0x0000002d3c3c7211 */ /* 0x080fe200078e08ff */
[----:B------:R-:W-:Y:S01]  /*7e50*/  IMAD R66, R66, 0x2, R45 ;  /* 0x0000000242427824 */ /* 0x000fe200078e022d */
[-C--:B------:R-:W-:Y:S02]  /*7e60*/  LEA R62, R62, R45.reuse, 0x1 ;  /* 0x0000002d3e3e7211 */ /* 0x080fe400078e08ff */
[----:B------:R-:W-:Y:S01]  /*7e70*/  LEA R64, R64, R45, 0x1 ;  /* 0x0000002d40407211 */ /* 0x000fe200078e08ff */
[----:B--2---:R-:W-:Y:S01]  /*7e80*/  IMAD.MOV.U32 R71, RZ, RZ, R17 ;  /* 0x000000ffff477224 */ /* 0x004fe200078e0011 */
[----:B------:R-:W-:Y:S02]  /*7e90*/  IADD3 R17, R80, 0x2, RZ ;  /* 0x0000000250117810 */ /* 0x000fe40007ffe0ff */
[----:B---3--:R-:W-:-:S02]  /*7ea0*/  MOV R70, R18 ;  /* 0x0000001200467202 */ /* 0x008fc40000000f00 */
[----:B------:R-:W-:Y:S02]  /*7eb0*/  LEA.HI.SX32 R18, R16, R80, 0x1b ;  /* 0x0000005010127211 */ /* 0x000fe400078fdaff */
[----:B----4-:R-:W-:Y:S02]  /*7ec0*/  MOV R68, R20 ;  /* 0x0000001400447202 */ /* 0x010fe40000000f00 */
[-C--:B------:R-:W-:Y:S01]  /*7ed0*/  LEA.HI.SX32 R20, R17, R80.reuse, 0x1b ;  /* 0x0000005011147211 */ /* 0x080fe200078fdaff */
[----:B-----5:R-:W-:Y:S01]  /*7ee0*/  FADD.FTZ R15, R0, R22 ;  /* 0x00000016000f7221 */ /* 0x020fe20000010000 */
[----:B------:R-:W-:Y:S02]  /*7ef0*/  LEA.HI.SX32 R22, R21, R80, 0x1b ;  /* 0x0000005015167211 */ /* 0x000fe400078fdaff */
[----:B------:R-:W-:Y:S01]  /*7f00*/  LEA R18, R18, R45, 0x1 ;  /* 0x0000002d12127211 */ /* 0x000fe200078e08ff */
[----:B------:R-:W-:Y:S01]  /*7f10*/  FADD.FTZ R16, R15, R2 ;  /* 0x000000020f107221 */ /* 0x000fe20000010000 */
[----:B------:R-:W-:-:S02]  /*7f20*/  F2FP.F16.F32.PACK_AB R2, R2, R0 ;  /* 0x000000000202723e */ /* 0x000fc400000000ff */
[-C--:B------:R-:W-:Y:S01]  /*7f30*/  LEA R20, R20, R45.reuse, 0x1 ;  /* 0x0000002d14147211 */ /* 0x080fe200078e08ff */
[----:B------:R-:W-:Y:S01]  /*7f40*/  FADD.FTZ R15, R16, R3 ;  /* 0x00000003100f7221 */ /* 0x000fe20000010000 */
[----:B-1----:R-:W-:Y:S01]  /*7f50*/  PRMT R13, R2, 0x7632, R13 ;  /* 0x00007632020d7816 */ /* 0x002fe2000000000d */
[----:B------:R0:W-:Y:S01]  /*7f60*/  STS.U16 [R25], R2 ;  /* 0x0000000219007388 */ /* 0x0001e20000000400 */
[----:B------:R-:W-:Y:S01]  /*7f70*/  LEA R22, R22, R45, 0x1 ;  /* 0x0000002d16167211 */ /* 0x000fe200078e08ff */
[----:B------:R-:W-:Y:S01]  /*7f80*/  FADD.FTZ R0, R15, R4 ;  /* 0x000000040f007221 */ /* 0x000fe20000010000 */
[----:B------:R-:W-:Y:S01]  /*7f90*/  F2FP.F16.F32.PACK_AB R4, R4, R3 ;  /* 0x000000030404723e */ /* 0x000fe200000000ff */
[----:B------:R-:W-:Y:S02]  /*7fa0*/  STS.U16 [R18+0x2], R13 ;  /* 0x0000020d12007388 */ /* 0x000fe40000000400 */
[----:B------:R-:W-:Y:S01]  /*7fb0*/  FADD.FTZ R3, R0, R5 ;  /* 0x0000000500037221 */ /* 0x000fe20000010000 */
[----:B------:R-:W-:Y:S01]  /*7fc0*/  F2FP.F16.F32.PACK_AB R5, R6, R5 ;  /* 0x000000050605723e */ /* 0x000fe200000000ff */
[----:B------:R1:W-:Y:S01]  /*7fd0*/  STS.U16 [R20+0x4], R4 ;  /* 0x0000040414007388 */ /* 0x0003e20000000400 */
[----:B------:R-:W-:Y:S01]  /*7fe0*/  PRMT R12, R4, 0x7632, R12 ;  /* 0x00007632040c7816 */ /* 0x000fe2000000000c */
[----:B------:R-:W-:Y:S01]  /*7ff0*/  FADD.FTZ R6, R3, R6 ;  /* 0x0000000603067221 */ /* 0x000fe20000010000 */
[----:B------:R-:W-:-:S02]  /*8000*/  PRMT R15, R5, 0x7632, R15 ;  /* 0x00007632050f7816 */ /* 0x000fc4000000000f */
[----:B------:R-:W-:Y:S01]  /*8010*/  F2FP.F16.F32.PACK_AB R0, R8, R7 ;  /* 0x000000070800723e */ /* 0x000fe200000000ff */
[----:B------:R-:W-:Y:S01]  /*8020*/  STS.U16 [R22+0x6], R12 ;  /* 0x0000060c16007388 */ /* 0x000fe20000000400 */
[----:B0-----:R-:W-:Y:S01]  /*8030*/  F2FP.F16.F32.PACK_AB R2, R157, R156 ;  /* 0x0000009c9d02723e */ /* 0x001fe200000000ff */
[----:B------:R-:W-:Y:S01]  /*8040*/  FADD.FTZ R7, R6, R7 ;  /* 0x0000000706077221 */ /* 0x000fe20000010000 */
[----:B------:R-:W-:Y:S01]  /*8050*/  PRMT R25, R0, 0x7632, R25 ;  /* 0x0000763200197816 */ /* 0x000fe20000000019 */
[----:B------:R0:W-:Y:S01]  /*8060*/  STS.U16 [R24+0x8], R5 ;  /* 0x0000080518007388 */ /* 0x0001e20000000400 */
[----:B-1----:R-:W-:Y:S01]  /*8070*/  F2FP.F16.F32.PACK_AB R4, R159, R158 ;  /* 0x0000009e9f04723e */ /* 0x002fe200000000ff */
[----:B------:R-:W-:Y:S01]  /*8080*/  FADD.FTZ R7, R7, R8 ;  /* 0x0000000807077221 */ /* 0x000fe20000010000 */
[C---:B------:R-:W-:Y:S01]  /*8090*/  PRMT R13, R2.reuse, 0x7610, R13 ;  /* 0x00007610020d7816 */ /* 0x040fe2000000000d */
[----:B------:R-:W-:Y:S01]  /*80a0*/  STS.U16 [R40+0xa], R15 ;  /* 0x00000a0f28007388 */ /* 0x000fe20000000400 */
[----:B------:R-:W-:Y:S01]  /*80b0*/  PRMT R16, R2, 0x7632, R16 ;  /* 0x0000763202107816 */ /* 0x000fe20000000010 */
[----:B------:R-:W-:Y:S01]  /*80c0*/  FADD.FTZ R156, R7, R156 ;  /* 0x0000009c079c7221 */ /* 0x000fe20000010000 */
[----:B------:R-:W-:Y:S01]  /*80d0*/  F2FP.F16.F32.PACK_AB R2, R68, R70 ;  /* 0x000000464402723e */ /* 0x000fe200000000ff */
[----:B------:R1:W-:Y:S01]  /*80e0*/  STS.U16 [R42+0xc], R0 ;  /* 0x00000c002a007388 */ /* 0x0003e20000000400 */
[----:B0-----:R-:W-:Y:S01]  /*80f0*/  PRMT R5, R4, 0x7632, R5 ;  /* 0x0000763204057816 */ /* 0x001fe20000000005 */
[----:B------:R-:W-:-:S02]  /*8100*/  FADD.FTZ R157, R156, R157 ;  /* 0x0000009d9c9d7221 */ /* 0x000fc40000010000 */
[----:B------:R-:W-:Y:S01]  /*8110*/  STS.U16 [R50+0xe], R25 ;  /* 0x00000e1932007388 */ /* 0x000fe20000000400 */
[----:B------:R-:W-:Y:S01]  /*8120*/  PRMT R18, R2, 0x7632, R18 ;  /* 0x0000763202127816 */ /* 0x000fe20000000012 */
        /* <DEDUP_REMOVED lines=13> */
[----:B------:R1:W-:Y:S01]  /*8200*/  STS.U16 [R64+0x1c], R2 ;  /* 0x00001c0240007388 */ /* 0x0003e20000000400 */
[----:B0-----:R-:W-:-:S03]  /*8210*/  IADD3 R0, P1, R48, -0x7e0, RZ ;  /* 0xfffff82030007810 */ /* 0x001fc60007f3e0ff */
[----:B------:R-:W-:Y:S01]  /*8220*/  STS.U16 [R66+0x1e], R18 ;  /* 0x00001e1242007388 */ /* 0x000fe20000000400 */
[----:B------:R-:W-:-:S03]  /*8230*/  NOP ;  /* 0x0000000000007918 */ /* 0x000fc60000000000 */
[----:B------:R-:W-:Y:S01]  /*8240*/  LDS.U16 R13, [R88] ;  /* 0x00000000580d7984 */ /* 0x000fe20000000400 */
[----:B-1----:R-:W-:Y:S01]  /*8250*/  FADD.FTZ R2, R159, R68 ;  /* 0x000000449f027221 */ /* 0x002fe20000010000 */
[----:B------:R-:W-:Y:S02]  /*8260*/  IADD3.X R9, R9, -0x1, RZ, P1, !PT ;  /* 0xffffffff09097810 */ /* 0x000fe40000ffe4ff */
        /* <DEDUP_REMOVED lines=36> */
.L_x_863:
[----:B------:R-:W-:Y:S05]  /*84b0*/  BSYNC B0 ;  /* 0x0000000000007941 */ /* 0x000fea0003800000 */
.L_x_862:
        /* <DEDUP_REMOVED lines=56> */
.L_x_813:
        /* <DEDUP_REMOVED lines=41> */
.L_x_866:
[----:B------:R-:W-:Y:S05]  /*8ad0*/  BSYNC B0 ;  /* 0x0000000000007941 */ /* 0x000fea0003800000 */
.L_x_865:
        /* <DEDUP_REMOVED lines=42> */
[----:B------:R-:W-:Y:S01]  /*8d80*/  IMAD.MOV.U32 R11, RZ, RZ, RZ ;  /* 0x000000ffff0b7224 */ /* 0x000fe200078e00ff */
[----:B------:R-:W-:Y:S06]  /*8d90*/  BRA `(.L_x_869) ;  /* 0x0000000000047947 */ /* 0x000fec0003800000 */
.L_x_868:
[----:B------:R-:W2:Y:S02]  /*8da0*/  S2R R11, SR_TID.X ;  /* 0x00000000000b7919 */ /* 0x000ea40000002100 */
.L_x_869:
[----:B------:R-:W-:Y:S05]  /*8db0*/  BSYNC B0 ;  /* 0x0000000000007941 */ /* 0x000fea0003800000 */
.L_x_867:
        /* <DEDUP_REMOVED lines=23> */
.L_x_871:
        /* <DEDUP_REMOVED lines=20> */
[----:B------:R-:W-:Y:S01]  /*9070*/  IADD3 R11, R11, UR9, RZ ;  /* 0x000000090b0b7c10 */ /* 0x000fe2000fffe0ff */
[----:B------:R-:W-:Y:S01]  /*9080*/  IMAD.IADD R3, R7, 0x1, R9 ;  /* 0x0000000107037824 */ /* 0x000fe200078e0209 */
[----:B------:R-:W-:Y:S02]  /*9090*/  LEA.HI.X R5, R2, UR15, R5, 0x2, P0 ;  /* 0x0000000f02057c11 */ /* 0x000fe400080f1405 */
[----:B------:R-:W-:-:S02]  /*90a0*/  ISETP.GE.AND P0, PT, R11, UR22, PT ;  /* 0x000000160b007c0c */ /* 0x000fc4000bf06270 */
[----:B------:R-:W-:-:S04]  /*90b0*/  LEA R8, P1, R6, UR18, 0x2 ;  /* 0x0000001206087c11 */ /* 0x000fc8000f8210ff */
[----:B------:R-:W-:Y:S01]  /*90c0*/  LEA.HI.X R9, R6, UR19, R3, 0x2, P1 ;  /* 0x0000001306097c11 */ /* 0x000fe200088f1403 */
[----:B0-----:R2:W-:Y:S04]  /*90d0*/  REDG.E.ADD.F32.FTZ.RN.STRONG.GPU desc[UR20][R4.64], R13 ;  /* 0x0000000d040079a6 */ /* 0x0015e8000c10f394 */
[----:B-1----:R2:W-:Y:S02]  /*90e0*/  REDG.E.ADD.F32.FTZ.RN.STRONG.GPU desc[UR20][R8.64], R15 ;  /* 0x0000000f080079a6 */ /* 0x0025e4000c10f394 */
[----:B------:R-:W-:Y:S05]  /*90f0*/  @!P0 BRA `(.L_x_871) ;  /* 0xfffffffc008c8947 */ /* 0x000fea000383ffff */
[----:B------:R-:W-:Y:S05]  /*9100*/  BSYNC B0 ;  /* 0x0000000000007941 */ /* 0x000fea0003800000 */
.L_x_870:
[----:B------:R-:W-:Y:S05]  /*9110*/  EXIT ;  /* 0x000000000000794d */ /* 0x000fea0003800000 */
.L_x_819:
[----:B------:R-:W-:Y:S01]  /*9120*/  HFMA2.MMA R89, -RZ, RZ, 0, 5.9604644775390625e-08 ;  /* 0x00000001ff597435 */ /* 0x000fe200000001ff */
[----:B------:R-:W-:Y:S01]  /*9130*/  MOV R140, R138 ;  /* 0x0000008a008c7202 */ /* 0x000fe20000000f00 */
[----:B------:R-:W-:Y:S01]  /*9140*/  IMAD.MOV.U32 R153, RZ, RZ, -0x1 ;  /* 0xffffffffff997424 */ /* 0x000fe200078e00ff */
[----:B------:R-:W-:-:S08]  /*9150*/  MOV R88, RZ ;  /* 0x000000ff00587202 */ /* 0x000fd00000000f00 */
[----:B-1---5:R-:W-:Y:S05]  /*9160*/  WARPSYNC.COLLECTIVE R153, `(.L_x_872) ;  /* 0x0000000099087348 */ /* 0x022fea0003c00000 */
[----:B------:R0:W2:Y:S02]  /*9170*/  SHFL.UP P3, R142, R140, R89, R88 ;  /* 0x040000598c8e7389 */ /* 0x0000a40000060058 */
[----:B012--5:R-:W-:Y:S01]  /*9180*/  ENDCOLLECTIVE ;  /* 0x000000000000791b */ /* 0x027fe20003800000 */
.L_x_872:
[----:B------:R-:W-:Y:S02]  /*9190*/  MOV R140, R139 ;  /* 0x0000008b008c7202 */ /* 0x000fe40000000f00 */
[----:B------:R-:W-:-:S07]  /*91a0*/  MOV R141, R142 ;  /* 0x0000008e008d7202 */ /* 0x000fce0000000f00 */
[----:B------:R-:W-:Y:S05]  /*91b0*/  WARPSYNC.COLLECTIVE R153, `(.L_x_873) ;  /* 0x0000000099087348 */ /* 0x000fea0003c00000 */
[----:B------:R0:W1:Y:S02]  /*91c0*/  SHFL.UP P3, R142, R140, R89, R88 ;  /* 0x040000598c8e7389 */ /* 0x0000640000060058 */
[----:B01----:R-:W-:Y:S01]  /*91d0*/  ENDCOLLECTIVE ;  /* 0x000000000000791b */ /* 0x003fe20003800000 */
.L_x_873:
[----:B------:R-:W-:Y:S01]  /*91e0*/  IMAD.MOV.U32 R89, RZ, RZ, 0x2 ;  /* 0x00000002ff597424 */ /* 0x000fe200078e00ff */
[----:B------:R-:W-:Y:S02]  /*91f0*/  ISETP.GE.AND P3, PT, R143, 0x1, PT ;  /* 0x000000018f00780c */ /* 0x000fe40003f66270 */
[----:B------:R-:W-:-:S11]  /*9200*/  MOV R88, R142 ;  /* 0x0000008e00587202 */ /* 0x000fd60000000f00 */
[C---:B------:R-:W-:Y:S01]  /*9210*/  @P3 FFMA.FTZ R139, R138.reuse, R88, R139 ;  /* 0x000000588a8b3223 */ /* 0x040fe2000001008b */
[----:B------:R-:W-:Y:S01]  /*9220*/  @P3 FMUL.FTZ R138, R138, R141 ;  /* 0x0000008d8a8a3220 */ /* 0x000fe20000410000 */
[----:B------:R-:W-:-:S04]  /*9230*/  HFMA2.MMA R88, -RZ, RZ, 0, 0 ;  /* 0x00000000ff587435 */ /* 0x000fc800000001ff */
[----:B------:R-:W-:-:S07]  /*9240*/  MOV R140, R138 ;  /* 0x0000008a008c7202 */ /* 0x000fce0000000f00 */
[----:B------:R-:W-:Y:S05]  /*9250*/  WARPSYNC.COLLECTIVE R153, `(.L_x_874) ;  /* 0x0000000099087348 */ /* 0x000fea0003c00000 */
[----:B------:R0:W1:Y:S02]  /*9260*/  SHFL.UP P3, R142, R140, R89, R88 ;  /* 0x040000598c8e7389 */ /* 0x0000640000060058 */
[----:B01----:R-:W-:Y:S01]  /*9270*/  ENDCOLLECTIVE ;  /* 0x000000000000791b */ /* 0x003fe20003800000 */
.L_x_874:
[----:B------:R-:W-:Y:S02]  /*9280*/  MOV R140, R139 ;  /* 0x0000008b008c7202 */ /* 0x000fe40000000f00 */
[----:B------:R-:W-:-:S07]  /*9290*/  MOV R141, R142 ;  /* 0x0000008e008d7202 */ /* 0x000fce0000000f00 */
[----:B------:R-:W-:Y:S05]  /*92a0*/  WARPSYNC.COLLECTIVE R153, `(.L_x_875) ;  /* 0x0000000099087348 */ /* 0x000fea0003c00000 */
[----:B------:R0:W1:Y:S02]  /*92b0*/  SHFL.UP P3, R142, R140, R89, R88 ;  /* 0x040000598c8e7389 */ /* 0x0000640000060058 */
[----:B01----:R-:W-:Y:S01]  /*92c0*/  ENDCOLLECTIVE ;  /* 0x000000000000791b */ /* 0x003fe20003800000 */
.L_x_875:
        /* <DEDUP_REMOVED lines=10> */
.L_x_876:
[----:B------:R-:W-:Y:S02]  /*9370*/  MOV R140, R139 ;  /* 0x0000008b008c7202 */ /* 0x000fe40000000f00 */
[----:B------:R-:W-:-:S07]  /*9380*/  MOV R141, R142 ;  /* 0x0000008e008d7202 */ /* 0x000fce0000000f00 */
[----:B------:R-:W-:Y:S05]  /*9390*/  WARPSYNC.COLLECTIVE R153, `(.L_x_877) ;  /* 0x0000000099087348 */ /* 0x000fea0003c00000 */
[----:B------:R0:W1:Y:S02]  /*93a0*/  SHFL.UP P3, R142, R140, R89, R88 ;  /* 0x040000598c8e7389 */ /* 0x0000640000060058 */
[----:B01----:R-:W-:Y:S01]  /*93b0*/  ENDCOLLECTIVE ;  /* 0x000000000000791b */ /* 0x003fe20003800000 */
.L_x_877:
[----:B------:R-:W-:Y:S01]  /*93c0*/  HFMA2.MMA R89, -RZ, RZ, 0, 4.76837158203125e-07 ;  /* 0x00000008ff597435 */ /* 0x000fe200000001ff */
[----:B------:R-:W-:Y:S01]  /*93d0*/  ISETP.GE.AND P3, PT, R143, 0x4, PT ;  /* 0x000000048f00780c */ /* 0x000fe20003f66270 */
[----:B------:R-:W-:-:S12]  /*93e0*/  IMAD.MOV.U32 R88, RZ, RZ, R142 ;  /* 0x000000ffff587224 */ /* 0x000fd800078e008e */
[C---:B------:R-:W-:Y:S01]  /*93f0*/  @P3 FFMA.FTZ R139, R138.reuse, R88, R139 ;  /* 0x000000588a8b3223 */ /* 0x040fe2000001008b */
[----:B------:R-:W-:Y:S01]  /*9400*/  @P3 FMUL.FTZ R138, R138, R141 ;  /* 0x0000008d8a8a3220 */ /* 0x000fe20000410000 */
[----:B------:R-:W-:-:S04]  /*9410*/  MOV R88, RZ ;  /* 0x000000ff00587202 */ /* 0x000fc80000000f00 */
[----:B------:R-:W-:-:S07]  /*9420*/  MOV R140, R138 ;  /* 0x0000008a008c7202 */ /* 0x000fce0000000f00 */
[----:B------:R-:W-:Y:S05]  /*9430*/  WARPSYNC.COLLECTIVE R153, `(.L_x_878) ;  /* 0x0000000099087348 */ /* 0x000fea0003c00000 */
[----:B------:R0:W1:Y:S02]  /*9440*/  SHFL.UP P3, R142, R140, R89, R88 ;  /* 0x040000598c8e7389 */ /* 0x0000640000060058 */
[----:B01----:R-:W-:Y:S01]  /*9450*/  ENDCOLLECTIVE ;  /* 0x000000000000791b */ /* 0x003fe20003800000 */
.L_x_878:
[----:B------:R-:W-:Y:S01]  /*9460*/  IMAD.MOV.U32 R140, RZ, RZ, R139 ;  /* 0x000000ffff8c7224 */ /* 0x000fe200078e008b */
[----:B------:R-:W-:-:S07]  /*9470*/  MOV R141, R142 ;  /* 0x0000008e008d7202 */ /* 0x000fce0000000f00 */
[----:B------:R-:W-:Y:S05]  /*9480*/  WARPSYNC.COLLECTIVE R153, `(.L_x_879) ;  /* 0x0000000099087348 */ /* 0x000fea0003c00000 */
[----:B------:R0:W1:Y:S02]  /*9490*/  SHFL.UP P3, R142, R140, R89, R88 ;  /* 0x040000598c8e7389 */ /* 0x0000640000060058 */
[----:B01----:R-:W-:Y:S01]  /*94a0*/  ENDCOLLECTIVE ;  /* 0x000000000000791b */ /* 0x003fe20003800000 */
.L_x_879:
        /* <DEDUP_REMOVED lines=10> */
.L_x_880:
[----:B------:R-:W-:Y:S01]  /*9550*/  MOV R140, R139 ;  /* 0x0000008b008c7202 */ /* 0x000fe20000000f00 */
[----:B------:R-:W-:-:S07]  /*9560*/  IMAD.MOV.U32 R141, RZ, RZ, R142 ;  /* 0x000000ffff8d7224 */ /* 0x000fce00078e008e */
[----:B------:R-:W-:Y:S05]  /*9570*/  WARPSYNC.COLLECTIVE R153, `(.L_x_881) ;  /* 0x0000000099087348 */ /* 0x000fea0003c00000 */
[----:B------:R0:W1:Y:S02]  /*9580*/  SHFL.UP P3, R142, R140, R89, R88 ;  /* 0x040000598c8e7389 */ /* 0x0000640000060058 */
[----:B01----:R-:W-:Y:S01]  /*9590*/  ENDCOLLECTIVE ;  /* 0x000000000000791b */ /* 0x003fe20003800000 */
.L_x_881:
[----:B------:R-:W-:Y:S01]  /*95a0*/  MOV R88, R142 ;  /* 0x0000008e00587202 */ /* 0x000fe20000000f00 */
[----:B------:R-:W-:Y:S06]  /*95b0*/  BRA `(.L_x_882) ;  /* 0xffffffac00947947 */ /* 0x000fec000383ffff */
.L_x_820:
        /* <DEDUP_REMOVED lines=8> */
.L_x_884:
[----:B------:R-:W-:Y:S05]  /*9640*/  BSYNC B0 ;  /* 0x0000000000007941 */ /* 0x000fea0003800000 */
.L_x_883:
[----:B------:R-:W-:Y:S05]  /*9650*/  BRA `(.L_x_885) ;  /* 0xffffffac00807947 */ /* 0x000fea000383ffff */
.L_x_821:
[----:B------:R-:W-:Y:S01]  /*9660*/  HFMA2.MMA R89, -RZ, RZ, 0, 1.847743988037109375e-06 ;  /* 0x0000001fff597435 */ /* 0x000fe200000001ff */
[----:B------:R-:W-:Y:S01]  /*9670*/  BSSY B0, `(.L_x_886) ;  /* 0x0000007000007945 */ /* 0x000fe20003800000 */
[----:B------:R-:W-:Y:S01]  /*9680*/  MOV R152, R139 ;  /* 0x0000008b00987202 */ /* 0x000fe20000000f00 */
[----:B------:R-:W-:Y:S01]  /*9690*/  IMAD.MOV.U32 R153, RZ, RZ, -0x1 ;  /* 0xffffffffff997424 */ /* 0x000fe200078e00ff */
[----:B------:R-:W-:-:S07]  /*96a0*/  MOV R88, 0x1f ;  /* 0x0000001f00587802 */ /* 0x000fce0000000f00 */
[----:B-1---5:R-:W-:Y:S05]  /*96b0*/  WARPSYNC.COLLECTIVE R153, `(.L_x_887) ;  /* 0x0000000099087348 */ /* 0x022fea0003c00000 */
[----:B------:R0:W2:Y:S02]  /*96c0*/  SHFL.IDX P3, R154, R152, R89, R88 ;  /* 0x00000059989a7389 */ /* 0x0000a40000060058 */
[----:B012--5:R-:W-:Y:S01]  /*96d0*/  ENDCOLLECTIVE ;  /* 0x000000000000791b */ /* 0x027fe20003800000 */
.L_x_887:
[----:B------:R-:W-:Y:S05]  /*96e0*/  BSYNC B0 ;  /* 0x0000000000007941 */ /* 0x000fea0003800000 */
.L_x_886:
[----:B------:R-:W-:Y:S05]  /*96f0*/  BRA `(.L_x_888) ;  /* 0xffffffac00607947 */ /* 0x000fea000383ffff */
.L_x_822:
        /* <DEDUP_REMOVED lines=8> */
.L_x_890:
[----:B------:R-:W-:Y:S05]  /*9780*/  BSYNC B0 ;  /* 0x0000000000007941 */ /* 0x000fea0003800000 */
.L_x_889:
[----:B------:R-:W-:Y:S01]  /*9790*/  HFMA2.MMA R89, -RZ, RZ, 0, 5.9604644775390625e-08 ;  /* 0x00000001ff597435 */ /* 0x000fe200000001ff */
[----:B------:R-:W-:Y:S01]  /*97a0*/  MOV R140, R139 ;  /* 0x0000008b008c7202 */ /* 0x000fe20000000f00 */
[----:B------:R-:W-:Y:S01]  /*97b0*/  IMAD.MOV.U32 R138, RZ, RZ, R142 ;  /* 0x000000ffff8a7224 */ /* 0x000fe200078e008e */
[----:B------:R-:W-:Y:S02]  /*97c0*/  MOV R88, RZ ;  /* 0x000000ff00587202 */ /* 0x000fe40000000f00 */
[----:B------:R-:W-:Y:S02]  /*97d0*/  MOV R153, 0xffffffff ;  /* 0xffffffff00997802 */ /* 0x000fe40000000f00 */
[----:B------:R-:W-:-:S07]  /*97e0*/  MOV R152, R80 ;  /* 0x0000005000987202 */ /* 0x000fce0000000f00 */
[----:B------:R-:W-:Y:S05]  /*97f0*/  WARPSYNC.COLLECTIVE R153, `(.L_x_891) ;  /* 0x0000000099087348 */ /* 0x000fea0003c00000 */
[----:B------:R0:W1:Y:S02]  /*9800*/  SHFL.UP P3, R142, R140, R89, R88 ;  /* 0x040000598c8e7389 */ /* 0x0000640000060058 */
[----:B01----:R-:W-:Y:S01]  /*9810*/  ENDCOLLECTIVE ;  /* 0x000000000000791b */ /* 0x003fe20003800000 */
.L_x_891:
[----:B------:R-:W-:Y:S01]  /*9820*/  HFMA2.MMA R89, -RZ, RZ, 0, 0 ;  /* 0x00000000ff597435 */ /* 0x000fe200000001ff */
[----:B------:R-:W-:-:S10]  /*9830*/  MOV R88, 0x1f ;  /* 0x0000001f00587802 */ /* 0x000fd40000000f00 */
[----:B------:R-:W-:Y:S05]  /*9840*/  WARPSYNC.COLLECTIVE R153, `(.L_x_892) ;  /* 0x0000000099087348 */ /* 0x000fea0003c00000 */
[----:B------:R0:W1:Y:S02]  /*9850*/  SHFL.IDX P3, R154, R152, R89, R88 ;  /* 0x00000059989a7389 */ /* 0x0000640000060058 */
[----:B01----:R-:W-:Y:S01]  /*9860*/  ENDCOLLECTIVE ;  /* 0x000000000000791b */ /* 0x003fe20003800000 */
.L_x_892:
[----:B------:R-:W-:Y:S02]  /*9870*/  IMAD.MOV.U32 R139, RZ, RZ, R142 ;  /* 0x000000ffff8b7224 */ /* 0x000fe400078e008e */
[----:B------:R-:W-:Y:S01]  /*9880*/  IMAD.MOV.U32 R152, RZ, RZ, R81 ;  /* 0x000000ffff987224 */ /* 0x000fe200078e0051 */
[----:B------:R-:W-:-:S07]  /*9890*/  MOV R80, R154 ;  /* 0x0000009a00507202 */ /* 0x000fce0000000f00 */
[----:B------:R-:W-:Y:S05]  /*98a0*/  WARPSYNC.COLLECTIVE R153, `(.L_x_893) ;  /* 0x0000000099087348 */ /* 0x000fea0003c00000 */
[----:B------:R0:W1:Y:S02]  /*98b0*/  SHFL.IDX P3, R154, R152, R89, R88 ;  /* 0x00000059989a7389 */ /* 0x0000640000060058 */
[----:B01----:R-:W-:Y:S01]  /*98c0*/  ENDCOLLECTIVE ;  /* 0x000000000000791b */ /* 0x003fe20003800000 */
.L_x_893:
[----:B------:R-:W-:Y:S01]  /*98d0*/  MOV R81, R154 ;  /* 0x0000009a00517202 */ /* 0x000fe20000000f00 */
[----:B------:R-:W-:Y:S06]  /*98e0*/  BRA `(.L_x_894) ;  /* 0xffffffa800fc7947 */ /* 0x000fec000383ffff */
.L_x_824:
[----:B------:R-:W-:Y:S01]  /*98f0*/  HFMA2.MMA R163, -RZ, RZ, 0, 5.9604644775390625e-08 ;  /* 0x00000001ffa37435 */ /* 0x000fe200000001ff */
[----:B------:R-:W-:Y:S01]  /*9900*/  MOV R154, R161 ;  /* 0x000000a1009a7202 */ /* 0x000fe20000000f00 */
[----:B------:R-:W-:Y:S01]  /*9910*/  IMAD.MOV.U32 R153, RZ, RZ, -0x1 ;  /* 0xffffffffff997424 */ /* 0x000fe200078e00ff */
[----:B------:R-:W-:-:S08]  /*9920*/  MOV R88, 0x1f ;  /* 0x0000001f00587802 */ /* 0x000fd00000000f00 */
[----:B------:R-:W-:Y:S05]  /*9930*/  WARPSYNC.COLLECTIVE R153, `(.L_x_895) ;  /* 0x0000000099087348 */ /* 0x000fea0003c00000 */
[----:B------:R0:W1:Y:S02]  /*9940*/  SHFL.DOWN P6, R152, R154, R163, R88 ;  /* 0x080000a39a987389 */ /* 0x00006400000c0058 */
[----:B01----:R-:W-:Y:S01]  /*9950*/  ENDCOLLECTIVE ;  /* 0x000000000000791b */ /* 0x003fe20003800000 */
.L_x_895:
[----:B------:R-:W-:Y:S02]  /*9960*/  MOV R154, R162 ;  /* 0x000000a2009a7202 */ /* 0x000fe40000000f00 */
[----:B------:R-:W-:-:S07]  /*9970*/  MOV R89, R152 ;  /* 0x0000009800597202 */ /* 0x000fce0000000f00 */
[----:B------:R-:W-:Y:S05]  /*9980*/  WARPSYNC.COLLECTIVE R153, `(.L_x_896) ;  /* 0x0000000099087348 */ /* 0x000fea0003c00000 */
[----:B------:R0:W1:Y:S02]  /*9990*/  SHFL.DOWN P6, R152, R154, R163, R88 ;  /* 0x080000a39a987389 */ /* 0x00006400000c0058 */
[----:B01----:R-:W-:Y:S01]  /*99a0*/  ENDCOLLECTIVE ;  /* 0x000000000000791b */ /* 0x003fe20003800000 */
.L_x_896:
[----:B------:R-:W-:Y:S01]  /*99b0*/  IMAD.MOV.U32 R163, RZ, RZ, 0x2 ;  /* 0x00000002ffa37424 */ /* 0x000fe200078e00ff */
[----:B------:R-:W-:-:S05]  /*99c0*/  MOV R88, R152 ;  /* 0x0000009800587202 */ /* 0x000fca0000000f00 */
[C---:B------:R-:W-:Y:S01]  /*99d0*/  @P4 FFMA.FTZ R162, R161.reuse, R88, R162 ;  /* 0x00000058a1a24223 */ /* 0x040fe200000100a2 */
[----:B------:R-:W-:Y:S01]  /*99e0*/  @P4 FMUL.FTZ R161, R161, R89 ;  /* 0x00000059a1a14220 */ /* 0x000fe20000410000 */
[----:B------:R-:W-:-:S04]  /*99f0*/  HFMA2.MMA R88, -RZ, RZ, 0, 1.847743988037109375e-06 ;  /* 0x0000001fff587435 */ /* 0x000fc800000001ff */
[----:B------:R-:W-:-:S07]  /*9a00*/  MOV R154, R161 ;  /* 0x000000a1009a7202 */ /* 0x000fce0000000f00 */
[----:B------:R-:W-:Y:S05]  /*9a10*/  WARPSYNC.COLLECTIVE R153, `(.L_x_897) ;  /* 0x0000000099087348 */ /* 0x000fea0003c00000 */
[----:B------:R0:W1:Y:S02]  /*9a20*/  SHFL.DOWN P6, R152, R154, R163, R88 ;  /* 0x080000a39a987389 */ /* 0x00006400000c0058 */
[----:B01----:R-:W-:Y:S01]  /*9a30*/  ENDCOLLECTIVE ;  /* 0x000000000000791b */ /* 0x003fe20003800000 */
.L_x_897:
[----:B------:R-:W-:Y:S02]  /*9a40*/  MOV R154, R162 ;  /* 0x000000a2009a7202 */ /* 0x000fe40000000f00 */
[----:B------:R-:W-:-:S07]  /*9a50*/  MOV R89, R152 ;  /* 0x0000009800597202 */ /* 0x000fce0000000f00 */
[----:B------:R-:W-:Y:S05]  /*9a60*/  WARPSYNC.COLLECTIVE R153, `(.L_x_898) ;  /* 0x0000000099087348 */ /* 0x000fea0003c00000 */
[----:B------:R0:W1:Y:S02]  /*9a70*/  SHFL.DOWN P6, R152, R154, R163, R88 ;  /* 0x080000a39a987389 */ /* 0x00006400000c0058 */
[----:B01----:R-:W-:Y:S01]  /*9a80*/  ENDCOLLECTIVE ;  /* 0x000000000000791b */ /* 0x003fe20003800000 */
.L_x_898:
[----:B------:R-:W-:Y:S01]  /*9a90*/  HFMA2.MMA R163, -RZ, RZ, 0, 2.384185791015625e-07 ;  /* 0x00000004ffa37435 */ /* 0x000fe200000001ff */
[----:B------:R-:W-:-:S05]  /*9aa0*/  MOV R88, R152 ;  /* 0x0000009800587202 */ /* 0x000fca0000000f00 */
[C---:B------:R-:W-:Y:S01]  /*9ab0*/  @!P3 FFMA.FTZ R162, R161.reuse, R88, R162 ;  /* 0x00000058a1a2b223 */ /* 0x040fe200000100a2 */
[----:B------:R-:W-:Y:S01]  /*9ac0*/  @!P3 FMUL.FTZ R161, R161, R89 ;  /* 0x00000059a1a1b220 */ /* 0x000fe20000410000 */
[----:B------:R-:W-:-:S03]  /*9ad0*/  MOV R88, 0x1f ;  /* 0x0000001f00587802 */ /* 0x000fc60000000f00 */
[----:B------:R-:W-:-:S07]  /*9ae0*/  IMAD.MOV.U32 R154, RZ, RZ, R161 ;  /* 0x000000ffff9a7224 */ /* 0x000fce00078e00a1 */
[----:B------:R-:W-:Y:S05]  /*9af0*/  WARPSYNC.COLLECTIVE R153, `(.L_x_899) ;  /* 0x0000000099087348 */ /* 0x000fea0003c00000 */
[----:B------:R0:W1:Y:S02]  /*9b00*/  SHFL.DOWN P6, R152, R154, R163, R88 ;  /* 0x080000a39a987389 */ /* 0x00006400000c0058 */
[----:B01----:R-:W-:Y:S01]  /*9b10*/  ENDCOLLECTIVE ;  /* 0x000000000000791b */ /* 0x003fe20003800000 */
.L_x_899:
[----:B------:R-:W-:Y:S02]  /*9b20*/  MOV R154, R162 ;  /* 0x000000a2009a7202 */ /* 0x000fe40000000f00 */
[----:B------:R-:W-:-:S07]  /*9b30*/  MOV R89, R152 ;  /* 0x0000009800597202 */ /* 0x000fce0000000f00 */
[----:B------:R-:W-:Y:S05]  /*9b40*/  WARPSYNC.COLLECTIVE R153, `(.L_x_900) ;  /* 0x0000000099087348 */ /* 0x000fea0003c00000 */
[----:B------:R0:W1:Y:S02]  /*9b50*/  SHFL.DOWN P6, R152, R154, R163, R88 ;  /* 0x080000a39a987389 */ /* 0x00006400000c0058 */
[----:B01----:R-:W-:Y:S01]  /*9b60*/  ENDCOLLECTIVE ;  /* 0x000000000000791b */ /* 0x003fe20003800000 */
.L_x_900:
        /* <DEDUP_REMOVED lines=9> */
.L_x_901:
[----:B------:R-:W-:Y:S01]  /*9c00*/  IMAD.MOV.U32 R154, RZ, RZ, R162 ;  /* 0x000000ffff9a7224 */ /* 0x000fe200078e00a2 */
[----:B------:R-:W-:-:S07]  /*9c10*/  MOV R89, R152 ;  /* 0x0000009800597202 */ /* 0x000fce0000000f00 */
[----:B------:R-:W-:Y:S05]  /*9c20*/  WARPSYNC.COLLECTIVE R153, `(.L_x_902) ;  /* 0x0000000099087348 */ /* 0x000fea0003c00000 */
[----:B------:R0:W1:Y:S02]  /*9c30*/  SHFL.DOWN P6, R152, R154, R163, R88 ;  /* 0x080000a39a987389 */ /* 0x00006400000c0058 */
[----:B01----:R-:W-:Y:S01]  /*9c40*/  ENDCOLLECTIVE ;  /* 0x000000000000791b */ /* 0x003fe20003800000 */
.L_x_902:
        /* <DEDUP_REMOVED lines=9> */
.L_x_903:
[----:B------:R-:W-:Y:S01]  /*9ce0*/  MOV R154, R162 ;  /* 0x000000a2009a7202 */ /* 0x000fe20000000f00 */
[----:B------:R-:W-:-:S07]  /*9cf0*/  IMAD.MOV.U32 R89, RZ, RZ, R152 ;  /* 0x000000ffff597224 */ /* 0x000fce00078e0098 */
[----:B------:R-:W-:Y:S05]  /*9d00*/  WARPSYNC.COLLECTIVE R153, `(.L_x_904) ;  /* 0x0000000099087348 */ /* 0x000fea0003c00000 */
[----:B------:R0:W1:Y:S02]  /*9d10*/  SHFL.DOWN P6, R152, R154, R163, R88 ;  /* 0x080000a39a987389 */ /* 0x00006400000c0058 */
[----:B01----:R-:W-:Y:S01]  /*9d20*/  ENDCOLLECTIVE ;  /* 0x000000000000791b */ /* 0x003fe20003800000 */
.L_x_904:
[----:B------:R-:W-:Y:S01]  /*9d30*/  HFMA2.MMA R163, -RZ, RZ, 0, 5.9604644775390625e-08 ;  /* 0x00000001ffa37435 */ /* 0x000fe200000001ff */
[----:B------:R-:W-:-:S05]  /*9d40*/  MOV R88, R152 ;  /* 0x0000009800587202 */ /* 0x000fca0000000f00 */
[C---:B------:R-:W-:Y:S01]  /*9d50*/  @!P0 FFMA.FTZ R162, R161.reuse, R88, R162 ;  /* 0x00000058a1a28223 */ /* 0x040fe200000100a2 */
[----:B------:R-:W-:Y:S01]  /*9d60*/  @!P0 FMUL.FTZ R161, R161, R89 ;  /* 0x00000059a1a18220 */ /* 0x000fe20000410000 */
[----:B------:R-:W-:Y:S01]  /*9d70*/  HFMA2.MMA R89, -RZ, RZ, 0, 0 ;  /* 0x00000000ff597435 */ /* 0x000fe200000001ff */
[----:B------:R-:W-:-:S03]  /*9d80*/  MOV R88, 0x1f ;  /* 0x0000001f00587802 */ /* 0x000fc60000000f00 */
[----:B------:R-:W-:-:S07]  /*9d90*/  MOV R152, R161 ;  /* 0x000000a100987202 */ /* 0x000fce0000000f00 */
[----:B------:R-:W-:Y:S05]  /*9da0*/  WARPSYNC.COLLECTIVE R153, `(.L_x_905) ;  /* 0x0000000099087348 */ /* 0x000fea0003c00000 */
[----:B------:R0:W1:Y:S02]  /*9db0*/  SHFL.IDX P3, R154, R152, R89, R88 ;  /* 0x00000059989a7389 */ /* 0x0000640000060058 */
[----:B01----:R-:W-:Y:S01]  /*9dc0*/  ENDCOLLECTIVE ;  /* 0x000000000000791b */ /* 0x003fe20003800000 */
.L_x_905:
[----:B------:R-:W-:Y:S01]  /*9dd0*/  MOV R152, R162 ;  /* 0x000000a200987202 */ /* 0x000fe20000000f00 */
[----:B------:R-:W-:-:S07]  /*9de0*/  IMAD.MOV.U32 R164, RZ, RZ, R154 ;  /* 0x000000ffffa47224 */ /* 0x000fce00078e009a */
[----:B------:R-:W-:Y:S05]  /*9df0*/  WARPSYNC.COLLECTIVE R153, `(.L_x_906) ;  /* 0x0000000099087348 */ /* 0x000fea0003c00000 */
[----:B------:R0:W1:Y:S02]  /*9e00*/  SHFL.IDX P3, R154, R152, R89, R88 ;  /* 0x00000059989a7389 */ /* 0x0000640000060058 */
[----:B01----:R-:W-:Y:S01]  /*9e10*/  ENDCOLLECTIVE ;  /* 0x000000000000791b */ /* 0x003fe20003800000 */
.L_x_906:
[----:B------:R-:W-:Y:S02]  /*9e20*/  MOV R165, R154 ;  /* 0x0000009a00a57202 */ /* 0x000fe40000000f00 */
[----:B------:R-:W-:-:S07]  /*9e30*/  MOV R154, R161 ;  /* 0x000000a1009a7202 */ /* 0x000fce0000000f00 */
[----:B------:R-:W-:Y:S05]  /*9e40*/  WARPSYNC.COLLECTIVE R153, `(.L_x_907) ;  /* 0x0000000099087348 */ /* 0x000fea0003c00000 */
[----:B------:R0:W1:Y:S02]  /*9e50*/  SHFL.DOWN P6, R152, R154, R163, R88 ;  /* 0x080000a39a987389 */ /* 0x00006400000c0058 */
[----:B01----:R-:W-:Y:S01]  /*9e60*/  ENDCOLLECTIVE ;  /* 0x000000000000791b */ /* 0x003fe20003800000 */
.L_x_907:
[----:B------:R-:W-:Y:S01]  /*9e70*/  IMAD.MOV.U32 R154, RZ, RZ, R162 ;  /* 0x000000ffff9a7224 */ /* 0x000fe200078e00a2 */
[----:B------:R-:W-:-:S07]  /*9e80*/  MOV R161, R152 ;  /* 0x0000009800a17202 */ /* 0x000fce0000000f00 */
[----:B------:R-:W-:Y:S05]  /*9e90*/  WARPSYNC.COLLECTIVE R153, `(.L_x_908) ;  /* 0x0000000099087348 */ /* 0x000fea0003c00000 */
[----:B------:R0:W1:Y:S02]  /*9ea0*/  SHFL.DOWN P6, R152, R154, R163, R88 ;  /* 0x080000a39a987389 */ /* 0x00006400000c0058 */
[----:B01----:R-:W-:Y:S01]  /*9eb0*/  ENDCOLLECTIVE ;  /* 0x000000000000791b */ /* 0x003fe20003800000 */
.L_x_908:
[----:B------:R-:W-:Y:S02]  /*9ec0*/  MOV R162, R152 ;  /* 0x0000009800a27202 */ /* 0x000fe40000000f00 */
[----:B------:R-:W-:-:S07]  /*9ed0*/  MOV R152, R80 ;  /* 0x0000005000987202 */ /* 0x000fce0000000f00 */
[----:B------:R-:W-:Y:S05]  /*9ee0*/  WARPSYNC.COLLECTIVE R153, `(.L_x_909) ;  /* 0x0000000099087348 */ /* 0x000fea0003c00000 */
[----:B------:R0:W1:Y:S02]  /*9ef0*/  SHFL.IDX P3, R154, R152, R89, R88 ;  /* 0x00000059989a7389 */ /* 0x0000640000060058 */
[----:B01----:R-:W-:Y:S01]  /*9f00*/  ENDCOLLECTIVE ;  /* 0x000000000000791b */ /* 0x003fe20003800000 */
.L_x_909:
[----:B------:R-:W-:Y:S02]  /*9f10*/  MOV R152, R81 ;  /* 0x0000005100987202 */ /* 0x000fe40000000f00 */
[----:B------:R-:W-:-:S07]  /*9f20*/  MOV R163, R154 ;  /* 0x0000009a00a37202 */ /* 0x000fce0000000f00 */
[----:B------:R-:W-:Y:S05]  /*9f30*/  WARPSYNC.COLLECTIVE R153, `(.L_x_910) ;  /* 0x0000000099087348 */ /* 0x000fea0003c00000 */
[----:B------:R0:W1:Y:S02]  /*9f40*/  SHFL.IDX P3, R154, R152, R89, R88 ;  /* 0x00000059989a7389 */ /* 0x0000640000060058 */
[----:B01----:R-:W-:Y:S01]  /*9f50*/  ENDCOLLECTIVE ;  /* 0x000000000000791b */ /* 0x003fe20003800000 */
.L_x_910:
[----:B------:R-:W-:Y:S01]  /*9f60*/  MOV R89, R154 ;  /* 0x0000009a00597202 */ /* 0x000fe20000000f00 */
[----:B------:R-:W-:Y:S06]  /*9f70*/  BRA `(.L_x_911) ;  /* 0xffffffac00ac7947 */ /* 0x000fec000383ffff */
.L_x_912:
        /* <DEDUP_REMOVED lines=16> */
.L_x_10920:


//--------------------- .text._Z25selective_scan_bwd_kernelI32Selective_Scan_bwd_kernel_traitsILi128ELi16ELb0ELb1ELb0ELb0ELb1EN3c104HalfEfEEv12SSMParamsBwd --------------------------
	.section	.text._Z25selective_scan_bwd_kernelI32Selective_Scan_bwd_kernel_traitsILi128ELi16ELb0ELb1ELb0ELb0ELb1EN3c104HalfEfEEv12SSMParamsBwd,"ax",@progbits
	.align	128
        .global         _Z25selective_scan_bwd_kernelI32Selective_Scan_bwd_kernel_traitsILi128ELi16ELb0ELb1ELb0ELb0ELb1EN3c104HalfEfEEv12SSMParamsBwd
        .type           _Z25selective_scan_bwd_kernelI32Selective_Scan_bwd_kernel_traitsILi128ELi16ELb0ELb1ELb0ELb0ELb1EN3c104HalfEfEEv12SSMParamsBwd,@function
        .size           _Z25selective_scan_bwd_kernelI32Selective_Scan_bwd_kernel_traitsILi128ELi16ELb0ELb1ELb0ELb0ELb1EN3c104HalfEfEEv12SSMParamsBwd,(.L_x_10921 - _Z25selective_scan_bwd_kernelI32Selective_Scan_bwd_kernel_traitsILi128ELi16ELb0ELb1ELb0ELb0ELb1EN3c104HalfEfEEv12SSMParamsBwd)
        .other          _Z25selective_scan_bwd_kernelI32Selective_Scan_bwd_kernel_traitsILi128ELi16ELb0ELb1ELb0ELb0ELb1EN3c104HalfEfEEv12SSMParamsBwd,@"STO_CUDA_ENTRY STV_DEFAULT"
_Z25selective_scan_bwd_kernelI32Selective_Scan_bwd_kernel_traitsILi128ELi16ELb0ELb1ELb0ELb0ELb1EN3c104HalfEfEEv12SSMParamsBwd:
.text._Z25selective_scan_bwd_kernelI32Selective_Scan_bwd_kernel_traitsILi128ELi16ELb0ELb1ELb0ELb0ELb1EN3c104HalfEfEEv12SSMParamsBwd:
        /* <DEDUP_REMOVED lines=94> */
[----:B------:R-:W-:Y:S01]  /*05e0*/  UIMAD.WIDE.U32 UR8, UR10, UR16, UR8 ;  /* 0x000000100a0872a5 */ /* 0x000fe2000f8e0008 */
[----:B------:R-:W-:Y:S01]  /*05f0*/  ULDC UR19, c[0x0][0x224] ;  /* 0x0000890000137ab9 */ /* 0x000fe20000000800 */
[----:B------:R-:W-:-:S02]  /*0600*/  ULOP3.LUT UR16, UR10, UR31, URZ, 0x3c, !UPT ;  /* 0x0000001f0a107292 */ /* 0x000fc4000f8e3c3f */
[----:B------:R-:W-:Y:S02]  /*0610*/  ULEA UR22, UR19, 0xfffff800, 0xb ;  /* 0xfffff80013167891 */ /* 0x000fe4000f8e583f */
[----:B------:R-:W-:-:S03]  /*0620*/  UIMAD.WIDE.U32 UR14, UR10, UR18, UR14 ;  /* 0x000000120a0e72a5 */ /* 0x000fc6000f8e000e */
[----:B------:R-:W-:Y:S02]  /*0630*/  @!UP4 UIADD3 UR12, UR12, -UR33, URZ ;  /* 0x800000210c0cc290 */ /* 0x000fe4000fffe03f */
[----:B------:R-:W-:Y:S02]  /*0640*/  @!UP4 UIADD3 UR29, UR29, 0x1, URZ ;  /* 0x000000011d1dc890 */ /* 0x000fe4000fffe03f */
[----:B------:R-:W-:Y:S02]  /*0650*/  UISETP.GE.U32.AND UP3, UPT, UR12, UR33, UPT ;  /* 0x000000210c00728c */ /* 0x000fe4000bf66070 */
[----:B------:R-:W-:Y:S02]  /*0660*/  UISETP.GE.AND UP2, UPT, UR16, URZ, UPT ;  /* 0x0000003f1000728c */ /* 0x000fe4000bf46270 */
[----:B------:R-:W-:Y:S02]  /*0670*/  USHF.R.S32.HI UR18, URZ, 0x1f, UR22 ;  /* 0x0000001f3f127899 */ /* 0x000fe40008011416 */
[----:B------:R-:W-:Y:S01]  /*0680*/  UIADD3 UR4, UP5, UR22, UR4, URZ ;  /* 0x0000000416047290 */ /* 0x000fe2000ffbe03f */
[----:B------:R-:W-:Y:S01]  /*0690*/  ULDC.64 UR34, c[0x0][0x2f0] ;  /* 0x0000bc0000227ab9 */ /* 0x000fe20000000a00 */
[----:B------:R-:W-:-:S03]  /*06a0*/  UIMAD UR23, UR10, UR17, UR30 ;  /* 0x000000110a1772a4 */ /* 0x000fc6000f8e021e */
[----:B------:R-:W-:Y:S02]  /*06b0*/  @UP3 UIADD3 UR29, UR29, 0x1, URZ ;  /* 0x000000011d1d3890 */ /* 0x000fe4000fffe03f */
[----:B------:R-:W-:Y:S02]  /*06c0*/  UIADD3.X UR5, UR18, UR5, UR32, UP5, !UPT ;  /* 0x0000000512057290 */ /* 0x000fe4000affe420 */
[----:B------:R-:W-:Y:S02]  /*06d0*/  ULEA UR16, UP4, UR4, UR34, 0x1 ;  /* 0x0000002204107291 */ /* 0x000fe4000f88083f */
[----:B------:R-:W-:Y:S02]  /*06e0*/  UIADD3 UR17, UP3, UR22, UR14, URZ ;  /* 0x0000000e16117290 */ /* 0x000fe4000ff7e03f */
[----:B------:R-:W-:Y:S01]  /*06f0*/  ULEA.HI.X UR14, UR4, UR35, UR5, 0x1, UP4 ;  /* 0x00000023040e7291 */ /* 0x000fe2000a0f0c05 */
[----:B------:R-:W-:Y:S01]  /*0700*/  UMOV UR12, UR29 ;  /* 0x0000001d000c7c82 */ /* 0x000fe20008000000 */
[----:B------:R-:W-:Y:S01]  /*0710*/  ULDC.64 UR32, c[0x0][0x2f8] ;  /* 0x0000be0000207ab9 */ /* 0x000fe20000000a00 */
[----:B------:R-:W-:-:S02]  /*0720*/  UIADD3.X UR4, UR18, UR15, UR28, UP3, !UPT ;  /* 0x0000000f12047290 */ /* 0x000fc40009ffe41c */
[----:B------:R-:W-:Y:S02]  /*0730*/  @!UP2 UIADD3 UR12, -UR12, URZ, URZ ;  /* 0x0000003f0c0ca290 */ /* 0x000fe4000fffe13f */
[----:B------:R-:W-:Y:S02]  /*0740*/  ULEA UR15, UP3, UR17, UR32, 0x1 ;  /* 0x00000020110f7291 */ /* 0x000fe4000f86083f */
[----:B------:R-:W-:Y:S02]  /*0750*/  @!UP1 ULOP3.LUT UR12, URZ, UR31, URZ, 0x33, !UPT ;  /* 0x0000001f3f0c9292 */ /* 0x000fe4000f8e333f */
[----:B------:R-:W-:Y:S02]  /*0760*/  UIADD3 UR30, UP2, UR22, UR8, URZ ;  /* 0x00000008161e7290 */ /* 0x000fe4000ff5e03f */
[----:B------:R-:W-:Y:S02]  /*0770*/  ULEA.HI.X UR17, UR17, UR33, UR4, 0x1, UP3 ;  /* 0x0000002111117291 */ /* 0x000fe400098f0c04 */
[----:B------:R-:W-:Y:S01]  /*0780*/  USHF.R.S32.HI UR13, URZ, 0x1f, UR12 ;  /* 0x0000001f3f0d7899 */ /* 0x000fe2000801140c */
[----:B------:R-:W-:Y:S01]  /*0790*/  ULDC.64 UR4, c[0x0][0x3b8] ;  /* 0x0000ee0000047ab9 */ /* 0x000fe20000000a00 */
[----:B------:R-:W-:Y:S01]  /*07a0*/  UIADD3.X UR9, UR18, UR9, UR23, UP2, !UPT ;  /* 0x0000000912097290 */ /* 0x000fe200097fe417 */
[----:B------:R-:W-:Y:S01]  /*07b0*/  ULDC.64 UR32, c[0x0][0x258] ;  /* 0x0000960000207ab9 */ /* 0x000fe20000000a00 */
[----:B------:R-:W-:-:S02]  /*07c0*/  ULEA UR8, UP1, UR30, UR4, 0x1 ;  /* 0x000000041e087291 */ /* 0x000fc4000f82083f */
[----:B------:R-:W-:Y:S02]  /*07d0*/  UIMAD UR4, UR13, UR32, URZ ;  /* 0x000000200d0472a4 */ /* 0x000fe4000f8e023f */
[----:B------:R-:W-:Y:S02]  /*07e0*/  ULEA.HI.X UR30, UR30, UR5, UR9, 0x1, UP1 ;  /* 0x000000051e1e7291 */ /* 0x000fe400088f0c09 */
[----:B------:R-:W-:Y:S02]  /*07f0*/  UIMAD.WIDE.U32 UR28, UR12, UR32, UR6 ;  /* 0x000000200c1c72a5 */ /* 0x000fe4000f8e0006 */
[----:B------:R-:W-:Y:S01]  /*0800*/  UIMAD UR13, UR12, UR33, UR4 ;  /* 0x000000210c0d72a4 */ /* 0x000fe2000f8e0204 */
[----:B------:R-:W-:Y:S01]  /*0810*/  @UP0 ULDC UR9, c[0x0][0x214] ;  /* 0x0000850000090ab9 */ /* 0x000fe20000000800 */
[----:B------:R-:W-:Y:S02]  /*0820*/  UISETP.GE.AND UP1, UPT, UR19, 0x1, UPT ;  /* 0x000000011300788c */ /* 0x000fe4000bf26270 */
[----:B------:R-:W-:-:S02]  /*0830*/  @UP0 UIMAD UR9, UR11, UR9, UR10 ;  /* 0x000000090b0902a4 */ /* 0x000fc4000f8e020a */
[----:B------:R-:W-:Y:S02]  /*0840*/  UIADD3 UR22, UP2, UR22, UR28, URZ ;  /* 0x0000001c16167290 */ /* 0x000fe4000ff5e03f */
[----:B------:R-:W-:Y:S01]  /*0850*/  UIADD3 UR13, UR29, UR13, URZ ;  /* 0x0000000d1d0d7290 */ /* 0x000fe2000fffe03f */
[----:B------:R-:W-:Y:S01]  /*0860*/  ULDC.64 UR6, c[0x0][0x2d8] ;  /* 0x0000b60000067ab9 */ /* 0x000fe20000000a00 */
[----:B------:R-:W-:Y:S01]  /*0870*/  @UP0 UIMAD UR9, UR9, UR19, URZ ;  /* 0x00000013090902a4 */ /* 0x000fe2000f8e023f */
        /* <DEDUP_REMOVED lines=31> */
.L_x_968:
[----:B------:R-:W-:Y:S01]  /*0a70*/  ULDC UR52, c[0x0][0x224] ;  /* 0x0000890000347ab9 */ /* 0x000fe20000000800 */
[----:B------:R-:W-:Y:S01]  /*0a80*/  SHF.L.U32 R2, R46, 0x4, RZ ;  /* 0x000000042e027819 */ /* 0x000fe200000006ff */
[----:B------:R-:W-:Y:S01]  /*0a90*/  UIADD3 UR49, -UR6, UR52, URZ ;  /* 0x0000003406317290 */ /* 0x000fe2000fffe13f */
[----:B--2---:R-:W-:Y:S01]  /*0aa0*/  PRMT R0, RZ, 0x7610, R0 ;  /* 0x00007610ff007816 */ /* 0x004fe20000000000 */
[----:B------:R-:W-:Y:S01]  /*0ab0*/  ULDC UR56, c[0x0][0x218] ;  /* 0x0000860000387ab9 */ /* 0x000fe20000000800 */
[----:B------:R-:W-:Y:S01]  /*0ac0*/  LOP3.LUT R49, R2, 0xfffffe00, RZ, 0xc0, !PT ;  /* 0xfffffe0002317812 */ /* 0x000fe200078ec0ff */
        /* <DEDUP_REMOVED lines=20> */
[----:B------:R-:W-:Y:S02]  /*0c10*/  ISETP.GE.AND P2, PT, R48, UR50, PT ;  /* 0x0000003230007c0c */ /* 0x000fe4000bf46270 */
[----:B------:R-:W-:Y:S01]  /*0c20*/  ISETP.GE.AND P1, PT, R45, UR50, PT ;  /* 0x000000322d007c0c */ /* 0x000fe2000bf26270 */
[----:B------:R-:W0:Y:S01]  /*0c30*/  S2R R23, SR_LANEID ;  /* 0x0000000000177919 */ /* 0x000e220000000000 */
[----:B------:R-:W-:Y:S01]  /*0c40*/  SHF.R.S32.HI R49, RZ, 0x1f, R48 ;  /* 0x0000001fff317819 */ /* 0x000fe20000011430 */
[----:B------:R-:W-:Y:S01]  /*0c50*/  IMAD.SHL.U32 R80, R46, 0x10, RZ ;  /* 0x000000102e507824 */ /* 0x000fe200078e00ff */
[C---:B------:R-:W-:Y:S01]  /*0c60*/  LEA R2, P3, R48.reuse, UR13, 0x1 ;  /* 0x0000000d30027c11 */ /* 0x040fe2000f8608ff */
[----:B------:R-:W-:Y:S01]  /*0c70*/  ULDC.64 UR30, c[0x0][0x2a0] ;  /* 0x0000a800001e7ab9 */ /* 0x000fe20000000a00 */
[----:B------:R-:W-:-:S02]  /*0c80*/  LOP3.LUT R44, R48, 0x40, RZ, 0xfc, !PT ;  /* 0x00000040302c7812 */ /* 0x000fc400078efcff */
[C---:B------:R-:W-:Y:S02]  /*0c90*/  LOP3.LUT R39, R48.reuse, 0x60, RZ, 0xfc, !PT ;  /* 0x0000006030277812 */ /* 0x040fe400078efcff */
        /* <DEDUP_REMOVED lines=43> */
[----:B------:R-:W-:-:S04]  /*0f50*/  LOP3.LUT R21, R80, 0xfffffe00, RZ, 0xc0, !PT ;  /* 0xfffffe0050157812 */ /* 0x000fc800078ec0ff */
[----:B0-----:R-:W-:-:S04]  /*0f60*/  IADD3 R19, R21, R23, RZ ;  /* 0x0000001715137210 */ /* 0x001fc80007ffe0ff */
[C---:B------:R-:W-:Y:S01]  /*0f70*/  IADD3 R22, R19.reuse, 0x20, RZ ;  /* 0x0000002013167810 */ /* 0x040fe20007ffe0ff */
[C---:B------:R-:W-:Y:S01]  /*0f80*/  VIADD R40, R19.reuse, 0x80 ;  /* 0x0000008013287836 */ /* 0x040fe20000000000 */
[C---:B------:R-:W-:Y:S02]  /*0f90*/  IADD3 R24, R19.reuse, 0x40, RZ ;  /* 0x0000004013187810 */ /* 0x040fe40007ffe0ff */
[C---:B------:R-:W-:Y:S02]  /*0fa0*/  IADD3 R26, R19.reuse, 0x60, RZ ;  /* 0x00000060131a7810 */ /* 0x040fe40007ffe0ff */
[CC--:B------:R-:W-:Y:S02]  /*0fb0*/  LEA.HI.SX32 R20, R19.reuse, R19.reuse, 0x1b ;  /* 0x0000001313147211 */ /* 0x0c0fe400078fdaff */
[----:B------:R-:W-:Y:S02]  /*0fc0*/  IADD3 R42, R19, 0xa0, RZ ;  /* 0x000000a0132a7810 */ /* 0x000fe40007ffe0ff */
[----:B------:R-:W-:-:S02]  /*0fd0*/  LEA.HI.SX32 R22, R22, R19, 0x1b ;  /* 0x0000001316167211 */ /* 0x000fc400078fdaff */
[C---:B------:R-:W-:Y:S02]  /*0fe0*/  IADD3 R50, R19.reuse, 0xc0, RZ ;  /* 0x000000c013327810 */ /* 0x040fe40007ffe0ff */
[-C--:B------:R-:W-:Y:S01]  /*0ff0*/  LEA.HI.SX32 R24, R24, R19.reuse, 0x1b ;  /* 0x0000001318187211 */ /* 0x080fe200078fdaff */
[C---:B------:R-:W-:Y:S01]  /*1000*/  VIADD R54, R19.reuse, 0x120 ;  /* 0x0000012013367836 */ /* 0x040fe20000000000 */
[C---:B-1----:R-:W-:Y:S02]  /*1010*/  IADD3 R2, R19.reuse, 0xe0, RZ ;  /* 0x000000e013027810 */ /* 0x042fe40007ffe0ff */
[----:B------:R-:W-:Y:S02]  /*1020*/  LEA.HI.SX32 R26, R26, R19, 0x1b ;  /* 0x000000131a1a7211 */ /* 0x000fe400078fdaff */
[----:B------:R-:W-:Y:S02]  /*1030*/  IADD3 R52, R19, 0x100, RZ ;  /* 0x0000010013347810 */ /* 0x000fe40007ffe0ff */
[----:B------:R-:W-:-:S02]  /*1040*/  LEA R160, R20, UR7, 0x1 ;  /* 0x0000000714a07c11 */ /* 0x000fc4000f8e08ff */
[-C--:B------:R-:W-:Y:S02]  /*1050*/  LEA.HI.SX32 R40, R40, R19.reuse, 0x1b ;  /* 0x0000001328287211 */ /* 0x080fe400078fdaff */
[-C--:B------:R-:W-:Y:S02]  /*1060*/  LEA.HI.SX32 R42, R42, R19.reuse, 0x1b ;  /* 0x000000132a2a7211 */ /* 0x080fe400078fdaff */
[----:B------:R-:W-:Y:S02]  /*1070*/  LEA R159, R22, UR7, 0x1 ;  /* 0x00000007169f7c11 */ /* 0x000fe4000f8e08ff */
[----:B------:R-:W-:Y:S02]  /*1080*/  IADD3 R56, R19, 0x140, RZ ;  /* 0x0000014013387810 */ /* 0x000fe40007ffe0ff */
[----:B------:R-:W-:Y:S02]  /*1090*/  LEA.HI.SX32 R50, R50, R19, 0x1b ;  /* 0x0000001332327211 */ /* 0x000fe400078fdaff */
[----:B------:R-:W-:-:S02]  /*10a0*/  LEA R158, R24, UR7, 0x1 ;  /* 0x00000007189e7c11 */ /* 0x000fc4000f8e08ff */
[C---:B------:R-:W-:Y:S02]  /*10b0*/  IADD3 R58, R19.reuse, 0x160, RZ ;  /* 0x00000160133a7810 */ /* 0x040fe40007ffe0ff */
[-C--:B------:R-:W-:Y:S02]  /*10c0*/  LEA.HI.SX32 R2, R2, R19.reuse, 0x1b ;  /* 0x0000001302027211 */ /* 0x080fe400078fdaff */
[----:B------:R-:W-:Y:S01]  /*10d0*/  LEA R157, R26, UR7, 0x1 ;  /* 0x000000071a9d7c11 */ /* 0x000fe2000f8e08ff */
[C---:B------:R-:W-:Y:S01]  /*10e0*/  VIADD R64, R19.reuse, 0x1c0 ;  /* 0x000001c013407836 */ /* 0x040fe20000000000 */
[----:B------:R-:W-:Y:S02]  /*10f0*/  IADD3 R60, R19, 0x180, RZ ;  /* 0x00000180133c7810 */ /* 0x000fe40007ffe0ff */
[----:B------:R-:W-:Y:S02]  /*1100*/  LEA.HI.SX32 R52, R52, R19, 0x1b ;  /* 0x0000001334347211 */ /* 0x000fe400078fdaff */
[----:B------:R-:W-:-:S02]  /*1110*/  LEA R156, R40, UR7, 0x1 ;  /* 0x00000007289c7c11 */ /* 0x000fc4000f8e08ff */
[C---:B------:R-:W-:Y:S02]  /*1120*/  IADD3 R62, R19.reuse, 0x1a0, RZ ;  /* 0x000001a0133e7810 */ /* 0x040fe40007ffe0ff */
[-C--:B------:R-:W-:Y:S02]  /*1130*/  LEA.HI.SX32 R54, R54, R19.reuse, 0x1b ;  /* 0x0000001336367211 */ /* 0x080fe400078fdaff */
[----:B------:R-:W-:Y:S02]  /*1140*/  LEA R155, R42, UR7, 0x1 ;  /* 0x000000072a9b7c11 */ /* 0x000fe4000f8e08ff */
[----:B------:R-:W-:Y:S02]  /*1150*/  LEA.HI.SX32 R56, R56, R19, 0x1b ;  /* 0x0000001338387211 */ /* 0x000fe400078fdaff */
[----:B------:R-:W-:Y:S02]  /*1160*/  LEA R154, R50, UR7, 0x1 ;  /* 0x00000007329a7c11 */ /* 0x000fe4000f8e08ff */
[----:B------:R-:W-:-:S02]  /*1170*/  IADD3 R66, R19, 0x1e0, RZ ;  /* 0x000001e013427810 */ /* 0x000fc40007ffe0ff */
[-C--:B------:R-:W-:Y:S02]  /*1180*/  LEA.HI.SX32 R58, R58, R19.reuse, 0x1b ;  /* 0x000000133a3a7211 */ /* 0x080fe400078fdaff */
[----:B------:R-:W-:Y:S02]  /*1190*/  LEA R153, R2, UR7, 0x1 ;  /* 0x0000000702997c11 */ /* 0x000fe4000f8e08ff */
[-C--:B------:R-:W-:Y:S02]  /*11a0*/  LEA.HI.SX32 R60, R60, R19.reuse, 0x1b ;  /* 0x000000133c3c7211 */ /* 0x080fe400078fdaff */
[----:B------:R-:W-:Y:S02]  /*11b0*/  LEA R152, R52, UR7, 0x1 ;  /* 0x0000000734987c11 */ /* 0x000fe4000f8e08ff */
[----:B------:R-:W-:Y:S02]  /*11c0*/  LEA.HI.SX32 R62, R62, R19, 0x1b ;  /* 0x000000133e3e7211 */ /* 0x000fe400078fdaff */
[----:B------:R-:W-:-:S02]  /*11d0*/  LEA R151, R54, UR7, 0x1 ;  /* 0x0000000736977c11 */ /* 0x000fc4000f8e08ff */
        /* <DEDUP_REMOVED lines=181> */
[----:B------:R-:W-:Y:S01]  /*1d30*/  USHF.R.S32.HI UR7, URZ, 0x1f, UR11 ;  /* 0x0000001f3f077899 */ /* 0x000fe2000801140b */
[----:B------:R-:W-:Y:S01]  /*1d40*/  MOV R4, UR34 ;  /* 0x0000002200047c02 */ /* 0x000fe20008000f00 */
[----:B------:R-:W-:Y:S02]  /*1d50*/  IMAD.U32 R7, RZ, RZ, UR30 ;  /* 0x0000001eff077e24 */ /* 0x000fe4000f8e00ff */
[----:B------:R-:W-:Y:S01]  /*1d60*/  UIMAD UR8, UR7, UR30, URZ ;  /* 0x0000001e070872a4 */ /* 0x000fe2000f8e023f */
[----:B------:R-:W-:Y:S01]  /*1d70*/  MOV R5, UR35 ;  /* 0x0000002300057c02 */ /* 0x000fe20008000f00 */
[----:B------:R-:W-:Y:S02]  /*1d80*/  UIMAD.WIDE.U32 UR32, UR11, UR30, URZ ;  /* 0x0000001e0b2072a5 */ /* 0x000fe4000f8e003f */
[----:B------:R-:W-:Y:S02]  /*1d90*/  UIMAD UR28, UR11, UR31, UR8 ;  /* 0x0000001f0b1c72a4 */ /* 0x000fe4000f8e0208 */
[----:B0-----:R-:W-:Y:S01]  /*1da0*/  @!P0 IMAD.WIDE.U32 R2, R7, UR11, R4 ;  /* 0x0000000b07028c25 */ /* 0x001fe2000f8e0004 */
[----:B------:R-:W-:Y:S01]  /*1db0*/  ULDC.64 UR30, c[0x0][0x2b0] ;  /* 0x0000ac00001e7ab9 */ /* 0x000fe20000000a00 */
[----:B------:R-:W-:Y:S01]  /*1dc0*/  USHF.R.S32.HI UR51, URZ, 0x1f, UR10 ;  /* 0x0000001f3f337899 */ /* 0x000fe2000801140a */
[----:B------:R-:W-:Y:S01]  /*1dd0*/  MOV R7, UR30 ;  /* 0x0000001e00077c02 */ /* 0x000fe20008000f00 */
[----:B------:R-:W-:Y:S01]  /*1de0*/  UIMAD UR29, UR7, UR30, URZ ;  /* 0x0000001e071d72a4 */ /* 0x000fe2000f8e023f */
[----:B------:R-:W-:-:S03]  /*1df0*/  ULDC.64 UR8, c[0x0][0x2a8] ;  /* 0x0000aa0000087ab9 */ /* 0x000fc60000000a00 */
[----:B------:R-:W-:Y:S02]  /*1e00*/  UIMAD UR37, UR11, UR31, UR29 ;  /* 0x0000001f0b2572a4 */ /* 0x000fe4000f8e021d */
[----:B------:R-:W-:Y:S01]  /*1e10*/  @!P0 IMAD.WIDE.U32 R4, R7, UR11, R4 ;  /* 0x0000000b07048c25 */ /* 0x000fe2000f8e0004 */
[----:B------:R-:W-:Y:S01]  /*1e20*/  @!P0 IADD3 R3, R3, UR28, RZ ;  /* 0x0000001c03038c10 */ /* 0x000fe2000fffe0ff */
[----:B------:R-:W-:Y:S02]  /*1e30*/  UIMAD UR36, UR51, UR8, URZ ;  /* 0x00000008332472a4 */ /* 0x000fe4000f8e023f */
[----:B------:R-:W-:Y:S01]  /*1e40*/  MOV R7, UR8 ;  /* 0x0000000800077c02 */ /* 0x000fe20008000f00 */
[----:B------:R-:W-:Y:S02]  /*1e50*/  UIADD3 UR33, UR33, UR28, URZ ;  /* 0x0000001c21217290 */ /* 0x000fe4000fffe03f */
[----:B------:R-:W-:Y:S01]  /*1e60*/  UIMAD.WIDE.U32 UR30, UR11, UR30, URZ ;  /* 0x0000001e0b1e72a5 */ /* 0x000fe2000f8e003f */
[----:B------:R-:W-:Y:S01]  /*1e70*/  @!P0 IADD3 R5, R5, UR37, RZ ;  /* 0x0000002505058c10 */ /* 0x000fe2000fffe0ff */
[----:B------:R-:W-:Y:S01]  /*1e80*/  ULDC.64 UR28, c[0x0][0x2b8] ;  /* 0x0000ae00001c7ab9 */ /* 0x000fe20000000a00 */
[----:B------:R-:W-:Y:S01]  /*1e90*/  UIMAD UR36, UR10, UR9, UR36 ;  /* 0x000000090a2472a4 */ /* 0x000fe2000f8e0224 */
[----:B------:R-:W-:Y:S01]  /*1ea0*/  IMAD.U32 R9, RZ, RZ, UR28 ;  /* 0x0000001cff097e24 */ /* 0x000fe2000f8e00ff */
[----:B------:R-:W-:-:S02]  /*1eb0*/  UIMAD.WIDE.U32 UR8, UR10, UR8, UR32 ;  /* 0x000000080a0872a5 */ /* 0x000fc4000f8e0020 */
[----:B------:R-:W-:Y:S01]  /*1ec0*/  @!P0 IMAD.WIDE.U32 R2, R7, UR10, R2 ;  /* 0x0000000a07028c25 */ /* 0x000fe2000f8e0002 */
[----:B------:R-:W-:Y:S02]  /*1ed0*/  UIADD3 UR31, UR31, UR37, URZ ;  /* 0x000000251f1f7290 */ /* 0x000fe4000fffe03f */
[----:B------:R-:W-:Y:S01]  /*1ee0*/  UIMAD UR32, UR51, UR28, URZ ;  /* 0x0000001c332072a4 */ /* 0x000fe2000f8e023f */
[----:B------:R-:W-:Y:S01]  /*1ef0*/  @!P0 IMAD.WIDE.U32 R4, R9, UR10, R4 ;  /* 0x0000000a09048c25 */ /* 0x000fe2000f8e0004 */
[C---:B------:R-:W-:Y:S01]  /*1f00*/  @!P0 IADD3 R9, P1, R48.reuse, R2, RZ ;  /* 0x0000000230098210 */ /* 0x040fe20007f3e0ff */
[----:B------:R-:W-:Y:S02]  /*1f10*/  UIADD3 UR52, UR6, -UR52, URZ ;  /* 0x8000003406347290 */ /* 0x000fe4000fffe03f */
[----:B------:R-:W-:Y:S02]  /*1f20*/  UIMAD UR37, UR10, UR29, UR32 ;  /* 0x0000001d0a2572a4 */ /* 0x000fe4000f8e0220 */
[----:B------:R-:W-:Y:S01]  /*1f30*/  UIMAD.WIDE.U32 UR28, UR10, UR28, UR30 ;  /* 0x0000001c0a1c72a5 */ /* 0x000fe2000f8e001e */
[C---:B------:R-:W-:Y:S01]  /*1f40*/  @!P0 IADD3 R7, P2, R48.reuse, R4, RZ ;  /* 0x0000000430078210 */ /* 0x040fe20007f5e0ff */
[----:B------:R-:W-:Y:S01]  /*1f50*/  UIMAD UR52, UR52, -0x800, URZ ;  /* 0xfffff800343478a4 */ /* 0x000fe2000f8e023f */
[C---:B------:R-:W-:Y:S01]  /*1f60*/  @!P0 IADD3.X R52, R49.reuse, UR36, R3, P1, !PT ;  /* 0x0000002431348c10 */ /* 0x040fe20008ffe403 */
[----:B------:R-:W-:Y:S01]  /*1f70*/  ULDC.64 UR30, c[0x0][0x318] ;  /* 0x0000c600001e7ab9 */ /* 0x000fe20000000a00 */
[----:B------:R-:W-:Y:S01]  /*1f80*/  ULDC.64 UR32, c[0x0][0x308] ;  /* 0x0000c20000207ab9 */ /* 0x000fe20000000a00 */
[C---:B------:R-:W-:Y:S01]  /*1f90*/  LEA R4, P1, R48.reuse, UR30, 0x1 ;  /* 0x0000001e30047c11 */ /* 0x040fe2000f8208ff */
[----:B------:R-:W-:Y:S01]  /*1fa0*/  USHF.R.S32.HI UR53, URZ, 0x1f, UR52 ;  /* 0x0000001f3f357899 */ /* 0x000fe20008011434 */
[----:B------:R-:W-:Y:S01]  /*1fb0*/  @!P0 IADD3.X R50, R49, UR37, R5, P2, !PT ;  /* 0x0000002531328c10 */ /* 0x000fe200097fe405 */
[----:B------:R-:W-:Y:S01]  /*1fc0*/  UIADD3 UR39, UP0, UR52, UR8, URZ ;  /* 0x0000000834277290 */ /* 0x000fe2000ff1e03f */
[----:B------:R-:W-:-:S02]  /*1fd0*/  LEA.HI.X R5, R48, UR31, R49, 0x1, P1 ;  /* 0x0000001f30057c11 */ /* 0x000fc400088f0c31 */
[C---:B------:R-:W-:Y:S01]  /*1fe0*/  @!P0 LEA R8, P1, R9.reuse, UR30, 0x1 ;  /* 0x0000001e09088c11 */ /* 0x040fe2000f8208ff */
[----:B------:R-:W-:Y:S01]  /*1ff0*/  UIADD3.X UR8, UR53, UR36, UR9, UP0, !UPT ;  /* 0x0000002435087290 */ /* 0x000fe200087fe409 */
[----:B------:R-:W-:Y:S02]  /*2000*/  LEA R2, P2, R48, UR32, 0x1 ;  /* 0x0000002030027c11 */ /* 0x000fe4000f8408ff */
[----:B------:R-:W-:Y:S02]  /*2010*/  @!P0 LEA.HI.X R9, R9, UR31, R52, 0x1, P1 ;  /* 0x0000001f09098c11 */ /* 0x000fe400088f0c34 */
[----:B------:R-:W-:Y:S01]  /*2020*/  MOV R47, UR39 ;  /* 0x00000027002f7c02 */ /* 0x000fe20008000f00 */
[----:B------:R-:W-:Y:S01]  /*2030*/  UIADD3 UR38, UP1, UR52, UR28, URZ ;  /* 0x0000001c34267290 */ /* 0x000fe2000ff3e03f */
[----:B------:R-:W-:Y:S02]  /*2040*/  ISETP.GE.AND P1, PT, R44, UR50, PT ;  /* 0x000000322c007c0c */ /* 0x000fe4000bf26270 */
[----:B------:R-:W-:-:S02]  /*2050*/  @!P0 LEA R6, P3, R7, UR32, 0x1 ;  /* 0x0000002007068c11 */ /* 0x000fc4000f8608ff */
[----:B------:R-:W-:Y:S02]  /*2060*/  LEA.HI.X R3, R48, UR33, R49, 0x1, P2 ;  /* 0x0000002130037c11 */ /* 0x000fe400090f0c31 */
[----:B------:R-:W-:Y:S02]  /*2070*/  ISETP.GE.AND P5, PT, R37, UR50, PT ;  /* 0x0000003225007c0c */ /* 0x000fe4000bfa6270 */
[----:B------:R-:W-:Y:S01]  /*2080*/  ISETP.GE.AND P6, PT, R36, UR50, PT ;  /* 0x0000003224007c0c */ /* 0x000fe2000bfc6270 */
[----:B--2---:R-:W-:Y:S01]  /*2090*/  STS.U16 [R160], R19 ;  /* 0x00000013a0007388 */ /* 0x004fe20000000400 */
[----:B------:R-:W-:Y:S02]  /*20a0*/  MOV R54, UR8 ;  /* 0x0000000800367c02 */ /* 0x000fe40008000f00 */
[----:B------:R-:W-:Y:S01]  /*20b0*/  PRMT R94, RZ, 0x7610, R94 ;  /* 0x00007610ff5e7816 */ /* 0x000fe2000000005e */
[----:B---3--:R-:W-:Y:S01]  /*20c0*/  STS.U16 [R159+0x40], R25 ;  /* 0x000040199f007388 */ /* 0x008fe20000000400 */
[----:B------:R-:W-:-:S02]  /*20d0*/  PRMT R95, RZ, 0x7610, R95 ;  /* 0x00007610ff5f7816 */ /* 0x000fc4000000005f */
[----:B------:R-:W-:Y:S01]  /*20e0*/  PRMT R96, RZ, 0x7610, R96 ;  /* 0x00007610ff607816 */ /* 0x000fe20000000060 */
[----:B----4-:R-:W-:Y:S04]  /*20f0*/  STS.U16 [R158+0x80], R10 ;  /* 0x0000800a9e007388 */ /* 0x010fe80000000400 */
[----:B------:R-:W-:Y:S01]  /*2100*/  STL [R1+0xc8], R160 ;  /* 0x0000c8a001007387 */ /* 0x000fe20000100800 */
[----:B------:R-:W0:Y:S01]  /*2110*/  S2UR UR9, SR_CgaCtaId ;  /* 0x00000000000979c3 */ /* 0x000e220000008800 */
[----:B------:R-:W-:Y:S02]  /*2120*/  ULDC.64 UR30, c[0x0][0x398] ;  /* 0x0000e600001e7ab9 */ /* 0x000fe40000000a00 */
[----:B-----5:R1:W-:Y:S04]  /*2130*/  STS.U16 [R157+0xc0], R11 ;  /* 0x0000c00b9d007388 */ /* 0x0203e80000000400 */
        /* <DEDUP_REMOVED lines=29> */
[----:B------:R-:W-:-:S02]  /*2310*/  LEA R4, P2, R47, R4, 0x1 ;  /* 0x000000042f047211 */ /* 0x000fc400078408ff */
[----:B-1----:R-:W-:Y:S02]  /*2320*/  PRMT R11, RZ, 0x7610, R11 ;  /* 0x00007610ff0b7816 */ /* 0x002fe4000000000b */
[----:B------:R-:W-:Y:S01]  /*2330*/  LEA.HI.X R5, R47, R5, R54, 0x1, P2 ;  /* 0x000000052f057211 */ /* 0x000fe200010f0c36 */
[----:B------:R-:W-:Y:S01]  /*2340*/  BAR.SYNC.DEFER_BLOCKING 0x0 ;  /* 0x0000000000007b1d */ /* 0x000fe20000010000 */
[----:B--2---:R-:W-:Y:S01]  /*2350*/  PRMT R16, RZ, 0x7610, R16 ;  /* 0x00007610ff107816 */ /* 0x004fe20000000010 */
[----:B------:R-:W-:-:S04]  /*2360*/  UIADD3.X UR28, UR53, UR37, UR29, UP1, !UPT ;  /* 0x00000025351c7290 */ /* 0x000fc80008ffe41d */
[----:B------:R-:W2:Y:S01]  /*2370*/  @!P1 LDG.E.U16 R11, desc[UR20][R4.64+-0xf80] ;  /* 0xfff08014040b9981 */ /* 0x000ea2000c1e1500 */
[----:B------:R-:W-:Y:S02]  /*2380*/  ISETP.GE.AND P1, PT, R35, UR50, PT ;  /* 0x0000003223007c0c */ /* 0x000fe4000bf26270 */
[----:B---3--:R-:W-:Y:S02]  /*2390*/  PRMT R17, RZ, 0x7610, R17 ;  /* 0x00007610ff117816 */ /* 0x008fe40000000011 */
[----:B------:R-:W-:-:S09]  /*23a0*/  MOV R51, UR38 ;  /* 0x0000002600337c02 */ /* 0x000fd20008000f00 */
[----:B------:R-:W3:Y:S01]  /*23b0*/  @!P1 LDG.E.U16 R16, desc[UR20][R4.64+-0xe40] ;  /* 0xfff1c01404109981 */ /* 0x000ee2000c1e1500 */
[----:B------:R-:W-:Y:S02]  /*23c0*/  ISETP.GE.AND P1, PT, R34, UR50, PT ;  /* 0x0000003222007c0c */ /* 0x000fe4000bf26270 */
[----:B------:R-:W-:Y:S02]  /*23d0*/  LEA R2, P4, R51, R2, 0x1 ;  /* 0x0000000233027211 */ /* 0x000fe400078808ff */
[----:B------:R-:W-:Y:S02]  /*23e0*/  MOV R56, UR28 ;  /* 0x0000001c00387c02 */ /* 0x000fe40008000f00 */
[----:B------:R-:W-:Y:S02]  /*23f0*/  @!P0 LEA.HI.X R7, R7, UR33, R50, 0x1, P3 ;  /* 0x0000002107078c11 */ /* 0x000fe400098f0c32 */
[----:B------:R-:W-:Y:S02]  /*2400*/  ISETP.GE.AND P2, PT, R38, UR50, PT ;  /* 0x0000003226007c0c */ /* 0x000fe4000bf46270 */
[----:B------:R-:W-:-:S03]  /*2410*/  LEA.HI.X R3, R51, R3, R56, 0x1, P4 ;  /* 0x0000000333037211 */ /* 0x000fc600020f0c38 */
[----:B------:R-:W3:Y:S01]  /*2420*/  @!P1 LDG.E.U16 R17, desc[UR20][R4.64+-0xe00] ;  /* 0xfff2001404119981 */ /* 0x000ee2000c1e1500 */
[----:B------:R-:W-:Y:S02]  /*2430*/  ISETP.GE.AND P1, PT, R33, UR50, PT ;  /* 0x0000003221007c0c */ /* 0x000fe4000bf26270 */
[----:B------:R-:W-:Y:S02]  /*2440*/  ISETP.GE.AND P3, PT, R45, UR50, PT ;  /* 0x000000322d007c0c */ /* 0x000fe4000bf66270 */
[----:B------:R-:W-:Y:S02]  /*2450*/  ISETP.GE.AND P4, PT, R39, UR50, PT ;  /* 0x0000003227007c0c */ /* 0x000fe4000bf86270 */
[----:B----4-:R-:W-:Y:S02]  /*2460*/  PRMT R18, RZ, 0x7610, R18 ;  /* 0x00007610ff127816 */ /* 0x010fe40000000012 */
[----:B------:R-:W-:Y:S02]  /*2470*/  PRMT R13, RZ, 0x7610, R13 ;  /* 0x00007610ff0d7816 */ /* 0x000fe4000000000d */
[----:B------:R-:W-:-:S02]  /*2480*/  PRMT R10, RZ, 0x7610, R10 ;  /* 0x00007610ff0a7816 */ /* 0x000fc4000000000a */
[----:B------:R-:W-:Y:S01]  /*2490*/  PRMT R12, RZ, 0x7610, R12 ;  /* 0x00007610ff0c7816 */ /* 0x000fe2000000000c */
[----:B------:R-:W4:Y:S01]  /*24a0*/  @!P1 LDG.E.U16 R18, desc[UR20][R4.64+-0xdc0] ;  /* 0xfff2401404129981 */ /* 0x000f22000c1e1500 */
[----:B------:R-:W-:Y:S02]  /*24b0*/  PRMT R0, RZ, 0x7610, R0 ;  /* 0x00007610ff007816 */ /* 0x000fe40000000000 */
[----:B------:R-:W-:Y:S01]  /*24c0*/  PRMT R14, RZ, 0x7610, R14 ;  /* 0x00007610ff0e7816 */ /* 0x000fe2000000000e */
[----:B------:R-:W3:Y:S01]  /*24d0*/  @!P2 LDG.E.U16 R13, desc[UR20][R4.64+-0xf00] ;  /* 0xfff10014040da981 */ /* 0x000ee2000c1e1500 */
[----:B------:R-:W-:Y:S02]  /*24e0*/  PRMT R15, RZ, 0x7610, R15 ;  /* 0x00007610ff0f7816 */ /* 0x000fe4000000000f */
[----:B------:R-:W-:Y:S01]  /*24f0*/  ISETP.GE.AND P1, PT, R32, UR50, PT ;  /* 0x0000003220007c0c */ /* 0x000fe2000bf26270 */
[----:B------:R-:W2:Y:S01]  /*2500*/  @!P3 LDG.E.U16 R10, desc[UR20][R4.64+-0xfc0] ;  /* 0xfff04014040ab981 */ /* 0x000ea2000c1e1500 */
[----:B------:R-:W-:-:S02]  /*2510*/  ISETP.GE.AND P2, PT, R31, UR50, PT ;  /* 0x000000321f007c0c */ /* 0x000fc4000bf46270 */
[----:B------:R-:W-:Y:S01]  /*2520*/  ISETP.GE.AND P3, PT, R30, UR50, PT ;  /* 0x000000321e007c0c */ /* 0x000fe2000bf66270 */
[----:B------:R-:W4:Y:S01]  /*2530*/  @!P4 LDG.E.U16 R12, desc[UR20][R4.64+-0xf40] ;  /* 0xfff0c014040cc981 */ /* 0x000f22000c1e1500 */
[----:B------:R-:W-:-:S03]  /*2540*/  ISETP.GE.AND P4, PT, R29, UR50, PT ;  /* 0x000000321d007c0c */ /* 0x000fc6000bf86270 */
[----:B------:R1:W3:Y:S04]  /*2550*/  @!P0 LDG.E.U16 R0, desc[UR20][R8.64] ;  /* 0x0000001408008981 */ /* 0x0002e8000c1e1500 */
[----:B------:R-:W4:Y:S01]  /*2560*/  @!P5 LDG.E.U16 R14, desc[UR20][R4.64+-0xec0] ;  /* 0xfff14014040ed981 */ /* 0x000f22000c1e1500 */
[----:B------:R-:W-:-:S03]  /*2570*/  ISETP.GE.AND P5, PT, R28, UR50, PT ;  /* 0x000000321c007c0c */ /* 0x000fc6000bfa6270 */
[----:B------:R-:W4:Y:S01]  /*2580*/  @!P6 LDG.E.U16 R15, desc[UR20][R4.64+-0xe80] ;  /* 0xfff18014040fe981 */ /* 0x000f22000c1e1500 */
[----:B------:R-:W-:Y:S02]  /*2590*/  ISETP.GE.AND P6, PT, R27, UR50, PT ;  /* 0x000000321b007c0c */ /* 0x000fe4000bfc6270 */
[----:B-1----:R-:W-:Y:S02]  /*25a0*/  PRMT R8, RZ, 0x7610, R8 ;  /* 0x00007610ff087816 */ /* 0x002fe40000000008 */
[----:B------:R-:W-:Y:S02]  /*25b0*/  PRMT R9, RZ, 0x7610, R9 ;  /* 0x00007610ff097816 */ /* 0x000fe40000000009 */
[----:B------:R-:W-:Y:S02]  /*25c0*/  PRMT R19, RZ, 0x7610, R19 ;  /* 0x00007610ff137816 */ /* 0x000fe40000000013 */
[----:B------:R-:W-:Y:S01]  /*25d0*/  PRMT R25, RZ, 0x7610, R25 ;  /* 0x00007610ff197816 */ /* 0x000fe20000000019 */
[----:B------:R-:W4:Y:S01]  /*25e0*/  @!P1 LDG.E.U16 R8, desc[UR20][R4.64+-0xd80] ;  /* 0xfff2801404089981 */ /* 0x000f22000c1e1500 */
[----:B-----5:R-:W-:-:S02]  /*25f0*/  PRMT R40, RZ, 0x7610, R40 ;  /* 0x00007610ff287816 */ /* 0x020fc40000000028 */
[----:B0-----:R-:W-:Y:S01]  /*2600*/  PRMT R41, RZ, 0x7610, R41 ;  /* 0x00007610ff297816 */ /* 0x001fe20000000029 */
        /* <DEDUP_REMOVED lines=11> */
[----:B------:R-:W-:Y:S01]  /*26c0*/  PRMT R52, RZ, 0x7610, R52 ;  /* 0x00007610ff347816 */ /* 0x000fe20000000034 */
[----:B---3--:R-:W-:Y:S04]  /*26d0*/  STS.U16 [R160], R0 ;  /* 0x00000000a0007388 */ /* 0x008fe80000000400 */
[----:B--2---:R-:W-:Y:S04]  /*26e0*/  STS.U16 [R159+0x40], R10 ;  /* 0x0000400a9f007388 */ /* 0x004fe80000000400 */
[----:B------:R-:W-:Y:S04]  /*26f0*/  STS.U16 [R158+0x80], R11 ;  /* 0x0000800b9e007388 */ /* 0x000fe80000000400 */
[----:B----4-:R0:W-:Y:S04]  /*2700*/  STS.U16 [R157+0xc0], R12 ;  /* 0x0000c00c9d007388 */ /* 0x0101e80000000400 */
[----:B------:R1:W-:Y:S04]  /*2710*/  STS.U16 [R156+0x100], R13 ;  /* 0x0001000d9c007388 */ /* 0x0003e80000000400 */
[----:B------:R2:W-:Y:S04]  /*2720*/  STS.U16 [R155+0x140], R14 ;  /* 0x0001400e9b007388 */ /* 0x0005e80000000400 */
[----:B------:R3:W-:Y:S04]  /*2730*/  STS.U16 [R154+0x180], R15 ;  /* 0x0001800f9a007388 */ /* 0x0007e80000000400 */
[----:B------:R-:W-:Y:S04]  /*2740*/  STS.U16 [R153+0x1c0], R16 ;  /* 0x0001c01099007388 */ /* 0x000fe80000000400 */
[----:B------:R-:W-:Y:S04]  /*2750*/  STS.U16 [R152+0x200], R17 ;  /* 0x0002001198007388 */ /* 0x000fe80000000400 */
[----:B------:R-:W-:Y:S04]  /*2760*/  STS.U16 [R151+0x240], R18 ;  /* 0x0002401297007388 */ /* 0x000fe80000000400 */
[----:B------:R-:W-:Y:S04]  /*2770*/  STS.U16 [R150+0x280], R8 ;  /* 0x0002800896007388 */ /* 0x000fe80000000400 */
[----:B-----5:R-:W-:Y:S04]  /*2780*/  STS.U16 [R149+0x2c0], R9 ;  /* 0x0002c00995007388 */ /* 0x020fe80000000400 */
        /* <DEDUP_REMOVED lines=71> */
[----:B------:R-:W-:-:S05]  /*2c00*/  HADD2.F32 R54, -RZ, R54.H0_H0 ;  /* 0x20000036ff367230 */ /* 0x000fca0000004100 */
[----:B------:R-:W-:Y:S01]  /*2c10*/  FMUL.FTZ R10, R54, -1.4426950216293334961 ;  /* 0xbfb8aa3b360a7820 */ /* 0x000fe20000410000 */
[----:B------:R-:W-:-:S05]  /*2c20*/  HADD2.F32 R53, -RZ, R53.H0_H0 ;  /* 0x20000035ff357230 */ /* 0x000fca0000004100 */
[----:B------:R-:W1:Y:S01]  /*2c30*/  MUFU.EX2 R10, R10 ;  /* 0x0000000a000a7308 */ /* 0x000e620000000800 */
[----:B------:R-:W-:Y:S01]  /*2c40*/  FMUL.FTZ R16, R53, -1.4426950216293334961 ;  /* 0xbfb8aa3b35107820 */ /* 0x000fe20000410000 */
[----:B------:R-:W-:Y:S02]  /*2c50*/  HADD2.F32 R55, -RZ, R55.H0_H0 ;  /* 0x20000037ff377230 */ /* 0x000fe40000004100 */
[----:B------:R-:W-:-:S04]  /*2c60*/  HADD2.F32 R56, -RZ, R56.H0_H0 ;  /* 0x20000038ff387230 */ /* 0x000fc80000004100 */
[----:B------:R-:W0:Y:S01]  /*2c70*/  MUFU.EX2 R16, R16 ;  /* 0x0000001000107308 */ /* 0x000e220000000800 */
[----:B------:R-:W-:Y:S01]  /*2c80*/  FMUL.FTZ R11, R55, -1.4426950216293334961 ;  /* 0xbfb8aa3b370b7820 */ /* 0x000fe20000410000 */
[----:B------:R-:W-:Y:S01]  /*2c90*/  FMUL.FTZ R9, R56, -1.4426950216293334961 ;  /* 0xbfb8aa3b38097820 */ /* 0x000fe20000410000 */
[----:B------:R-:W-:Y:S02]  /*2ca0*/  HADD2.F32 R57, -RZ, R57.H0_H0 ;  /* 0x20000039ff397230 */ /* 0x000fe40000004100 */
[----:B-1----:R-:W-:-:S03]  /*2cb0*/  FADD.FTZ R120, R10, 1 ;  /* 0x3f8000000a787421 */ /* 0x002fc60000010000 */
[----:B------:R-:W1:Y:S01]  /*2cc0*/  MUFU.EX2 R11, R11 ;  /* 0x0000000b000b7308 */ /* 0x000e620000000800 */
[----:B------:R-:W-:Y:S01]  /*2cd0*/  FMUL.FTZ R0, R57, -1.4426950216293334961 ;  /* 0xbfb8aa3b39007820 */ /* 0x000fe20000410000 */
[----:B------:R-:W-:Y:S02]  /*2ce0*/  HADD2.F32 R58, -RZ, R58.H0_H0 ;  /* 0x2000003aff3a7230 */ /* 0x000fe40000004100 */
[----:B------:R-:W-:-:S04]  /*2cf0*/  HADD2.F32 R59, -RZ, R59.H0_H0 ;  /* 0x2000003bff3b7230 */ /* 0x000fc80000004100 */
[----:B------:R-:W1:Y:S01]  /*2d00*/  MUFU.EX2 R9, R9 ;  /* 0x0000000900097308 */ /* 0x000e620000000800 */
[----:B------:R-:W-:Y:S02]  /*2d10*/  HADD2.F32 R60, -RZ, R60.H0_H0 ;  /* 0x2000003cff3c7230 */ /* 0x000fe40000004100 */
[----:B0-----:R-:W-:Y:S01]  /*2d20*/  FADD.FTZ R16, R16, 1 ;  /* 0x3f80000010107421 */ /* 0x001fe20000010000 */
[----:B------:R-:W-:Y:S01]  /*2d30*/  FMUL.FTZ R4, R58, -1.4426950216293334961 ;  /* 0xbfb8aa3b3a047820 */ /* 0x000fe20000410000 */
[----:B------:R-:W-:Y:S01]  /*2d40*/  FMUL.FTZ R3, R59, -1.4426950216293334961 ;  /* 0xbfb8aa3b3b037820 */ /* 0x000fe20000410000 */
[----:B------:R-:W-:Y:S02]  /*2d50*/  FMUL.FTZ R2, R60, -1.4426950216293334961 ;  /* 0xbfb8aa3b3c027820 */ /* 0x000fe40000410000 */
[----:B------:R-:W0:Y:S08]  /*2d60*/  MUFU.EX2 R0, R0 ;  /* 0x0000000000007308 */ /* 0x000e300000000800 */
[----:B------:R-:W0:Y:S01]  /*2d70*/  MUFU.RCP R121, R16 ;  /* 0x0000001000797308 */ /* 0x000e220000001000 */
[----:B-1----:R-:W-:Y:S01]  /*2d80*/  FADD.FTZ R11, R11, 1 ;  /* 0x3f8000000b0b7421 */ /* 0x002fe20000010000 */
[----:B------:R-:W-:-:S06]  /*2d90*/  FADD.FTZ R9, R9, 1 ;  /* 0x3f80000009097421 */ /* 0x000fcc0000010000 */
[----:B------:R-:W1:Y:S08]  /*2da0*/  MUFU.EX2 R4, R4 ;  /* 0x0000000400047308 */ /* 0x000e700000000800 */
[----:B------:R-:W1:Y:S08]  /*2db0*/  MUFU.EX2 R3, R3 ;  /* 0x0000000300037308 */ /* 0x000e700000000800 */
[----:B------:R-:W1:Y:S08]  /*2dc0*/  MUFU.EX2 R2, R2 ;  /* 0x0000000200027308 */ /* 0x000e700000000800 */
[----:B------:R-:W1:Y:S01]  /*2dd0*/  MUFU.RCP R120, R120 ;  /* 0x0000007800787308 */ /* 0x000e620000001000 */
[----:B0-----:R-:W-:Y:S01]  /*2de0*/  FADD.FTZ R117, R0, 1 ;  /* 0x3f80000000757421 */ /* 0x001fe20000010000 */
[----:B------:R-:W-:-:S02]  /*2df0*/  HADD2.F32 R82, -RZ, R82.H0_H0 ;  /* 0x20000052ff527230 */ /* 0x000fc40000004100 */
[----:B------:R-:W-:-:S04]  /*2e00*/  FADD.FTZ R16, -R121, 1 ;  /* 0x3f80000079107421 */ /* 0x000fc80000010100 */
[----:B------:R0:W0:Y:S08]  /*2e10*/  MUFU.RCP R119, R11 ;  /* 0x0000000b00777308 */ /* 0x0000300000001000 */
[----:B------:R0:W0:Y:S01]  /*2e20*/  MUFU.RCP R118, R9 ;  /* 0x0000000900767308 */ /* 0x0000220000001000 */
        /* <DEDUP_REMOVED lines=15> */
[----:B------:R-:W-:Y:S01]  /*2f20*/  STS.U16 [R143+0x3c0], R96 ;  /* 0x0003c0608f007388 */ /* 0x000fe20000000400 */
[----:B------:R-:W-:-:S03]  /*2f30*/  NOP ;  /* 0x0000000000007918 */ /* 0x000fc60000000000 */
[----:B------:R-:W4:Y:S04]  /*2f40*/  LDS.U16 R25, [R26] ;  /* 0x000000001a197984 */ /* 0x000f280000000400 */
[----:B------:R-:W5:Y:S04]  /*2f50*/  LDS.U16 R10, [R26+0x2] ;  /* 0x000002001a0a7984 */ /* 0x000f680000000400 */
[----:B------:R-:W5:Y:S04]  /*2f60*/  LDS.U16 R40, [R26+0x4] ;  /* 0x000004001a287984 */ /* 0x000f680000000400 */
[----:B------:R-:W5:Y:S01]  /*2f70*/  LDS.U16 R41, [R26+0x6] ;  /* 0x000006001a297984 */ /* 0x000f620000000400 */
[----:B-1----:R-:W-:Y:S01]  /*2f80*/  FADD.FTZ R116, R4, 1 ;  /* 0x3f80000004747421 */ /* 0x002fe20000010000 */
[----:B------:R-:W-:-:S02]  /*2f90*/  FADD.FTZ R3, R3, 1 ;  /* 0x3f80000003037421 */ /* 0x000fc40000010000 */
[----:B------:R-:W-:Y:S01]  /*2fa0*/  LDS.U16 R42, [R26+0x8] ;  /* 0x000008001a2a7984 */ /* 0x000fe20000000400 */
[----:B0-----:R-:W-:Y:S01]  /*2fb0*/  FFMA.FTZ R11, R53, R16, 1 ;  /* 0x3f800000350b7423 */ /* 0x001fe20000010010 */
[----:B------:R-:W-:Y:S01]  /*2fc0*/  FADD.FTZ R111, R2, 1 ;  /* 0x3f800000026f7421 */ /* 0x000fe20000010000 */
[----:B------:R0:W-:Y:S01]  /*2fd0*/  MUFU.RCP R114, R3 ;  /* 0x0000000300727308 */ /* 0x0001e20000001000 */
[----:B------:R-:W-:Y:S01]  /*2fe0*/  LDS.U16 R16, [R26+0xc] ;  /* 0x00000c001a107984 */ /* 0x000fe20000000400 */
[----:B------:R-:W-:Y:S02]  /*2ff0*/  HADD2.F32 R81, -RZ, R81.H0_H0 ;  /* 0x20000051ff517230 */ /* 0x000fe40000004100 */
[----:B------:R-:W-:Y:S01]  /*3000*/  FADD.FTZ R9, -R120, 1 ;  /* 0x3f80000078097421 */ /* 0x000fe20000010100 */
[----:B------:R-:W-:Y:S02]  /*3010*/  HADD2.F32 R79, -RZ, R79.H0_H0 ;  /* 0x2000004fff4f7230 */ /* 0x000fe40000004100 */
[----:B--2---:R-:W-:Y:S01]  /*3020*/  FADD.FTZ R50, -R119, 1 ;  /* 0x3f80000077327421 */ /* 0x004fe20000010100 */
[----:B------:R-:W-:-:S02]  /*3030*/  HADD2.F32 R61, -RZ, R61.H0_H0 ;  /* 0x2000003dff3d7230 */ /* 0x000fc40000004100 */
[----:B---3--:R-:W-:Y:S01]  /*3040*/  FFMA.FTZ R52, R54, R9, 1 ;  /* 0x3f80000036347423 */ /* 0x008fe20000010009 */
[----:B------:R-:W-:Y:S02]  /*3050*/  HADD2.F32 R63, -RZ, R63.H0_H0 ;  /* 0x2000003fff3f7230 */ /* 0x000fe40000004100 */
[----:B------:R-:W-:Y:S01]  /*3060*/  FADD.FTZ R47, -R118, 1 ;  /* 0x3f800000762f7421 */ /* 0x000fe20000010100 */
[----:B------:R-:W-:Y:S02]  /*3070*/  HADD2.F32 R62, -RZ, R62.H0_H0 ;  /* 0x2000003eff3e7230 */ /* 0x000fe40000004100 */
[----:B------:R-:W-:Y:S01]  /*3080*/  HADD2.F32 R78, -RZ, R78.H0_H0 ;  /* 0x2000004eff4e7230 */ /* 0x000fe20000004100 */
[----:B------:R-:W-:Y:S01]  /*3090*/  MUFU.RCP R117, R117 ;  /* 0x0000007500757308 */ /* 0x000fe20000001000 */
[----:B------:R-:W-:Y:S01]  /*30a0*/  HADD2.F32 R64, -RZ, R64.H0_H0 ;  /* 0x20000040ff407230 */ /* 0x000fe20000004100 */
[----:B------:R-:W-:Y:S01]  /*30b0*/  LDS.U16 R101, [R26+0x1e] ;  /* 0x00001e001a657984 */ /* 0x000fe20000000400 */
[----:B----4-:R-:W-:-:S03]  /*30c0*/  HADD2.F32 R0, -RZ, R25.H0_H0 ;  /* 0x20000019ff007230 */ /* 0x010fc60000004100 */
[----:B------:R-:W1:Y:S02]  /*30d0*/  LDS.U16 R25, [R26+0xa] ;  /* 0x00000a001a197984 */ /* 0x000e640000000400 */
[----:B------:R-:W-:Y:S01]  /*30e0*/  FMUL.FTZ R4, R82, R0 ;  /* 0x0000000052047220 */ /* 0x000fe20000410000 */
[----:B-----5:R-:W-:Y:S02]  /*30f0*/  HADD2.F32 R2, -RZ, R10.H0_H0 ;  /* 0x2000000aff027230 */ /* 0x020fe40000004100 */
[----:B0-----:R-:W-:Y:S02]  /*3100*/  HADD2.F32 R3, -RZ, R40.H0_H0 ;  /* 0x20000028ff037230 */ /* 0x001fe40000004100 */
[----:B------:R-:W-:Y:S01]  /*3110*/  FMUL.FTZ R4, R121, R4 ;  /* 0x0000000479047220 */ /* 0x000fe20000410000 */
[----:B------:R-:W-:-:S03]  /*3120*/  FMUL.FTZ R9, R81, R2 ;  /* 0x0000000251097220 */ /* 0x000fc60000410000 */
[----:B------:R-:W-:Y:S01]  /*3130*/  FMUL.FTZ R11, R4, R11 ;  /* 0x0000000b040b7220 */ /* 0x000fe20000410000 */
[----:B------:R-:W-:Y:S02]  /*3140*/  HADD2.F32 R4, -RZ, R41.H0_H0 ;  /* 0x20000029ff047230 */ /* 0x000fe40000004100 */
[----:B------:R-:W-:Y:S01]  /*3150*/  FMUL.FTZ R10, R79, R3 ;  /* 0x000000034f0a7220 */ /* 0x000fe20000410000 */
[----:B------:R-:W-:Y:S01]  /*3160*/  FMUL.FTZ R7, R61, -1.4426950216293334961 ;  /* 0xbfb8aa3b3d077820 */ /* 0x000fe20000410000 */
[----:B------:R-:W-:Y:S01]  /*3170*/  FMUL.FTZ R6, R63, -1.4426950216293334961 ;  /* 0xbfb8aa3b3f067820 */ /* 0x000fe20000410000 */
[----:B------:R-:W-:Y:S01]  /*3180*/  FFMA.FTZ R41, R55, R50, 1 ;  /* 0x3f80000037297423 */ /* 0x000fe20000010032 */
[----:B------:R-:W-:Y:S01]  /*3190*/  FMUL.FTZ R9, R120, R9 ;  /* 0x0000000978097220 */ /* 0x000fe20000410000 */
[----:B------:R-:W-:Y:S01]  /*31a0*/  FMUL.FTZ R5, R62, -1.4426950216293334961 ;  /* 0xbfb8aa3b3e057820 */ /* 0x000fe20000410000 */
[----:B------:R-:W-:Y:S01]  /*31b0*/  FFMA.FTZ R40, R56, R47, 1 ;  /* 0x3f80000038287423 */ /* 0x000fe2000001002f */
[----:B------:R-:W-:Y:S01]  /*31c0*/  FMUL.FTZ R10, R119, R10 ;  /* 0x0000000a770a7220 */ /* 0x000fe20000410000 */
[----:B------:R-:W-:Y:S01]  /*31d0*/  FMUL.FTZ R43, R78, R4 ;  /* 0x000000044e2b7220 */ /* 0x000fe20000410000 */
[----:B------:R-:W0:Y:S01]  /*31e0*/  LDS.U16 R47, [R26+0xe] ;  /* 0x00000e001a2f7984 */ /* 0x000e220000000400 */
[----:B------:R-:W-:Y:S01]  /*31f0*/  FMUL.FTZ R52, R9, R52 ;  /* 0x0000003409347220 */ /* 0x000fe20000410000 */
[----:B------:R-:W-:Y:S01]  /*3200*/  FMUL.FTZ R9, R10, R41 ;  /* 0x000000290a097220 */ /* 0x000fe20000410000 */
[----:B------:R-:W2:Y:S01]  /*3210*/  MUFU.EX2 R7, R7 ;  /* 0x0000000700077308 */ /* 0x000ea20000000800 */
[----:B------:R-:W-:Y:S01]  /*3220*/  FMUL.FTZ R43, R118, R43 ;  /* 0x0000002b762b7220 */ /* 0x000fe20000410000 */
[----:B------:R-:W3:Y:S06]  /*3230*/  LDS.U16 R41, [R26+0x12] ;  /* 0x000012001a297984 */ /* 0x000eec0000000400 */
[----:B------:R-:W4:Y:S01]  /*3240*/  MUFU.EX2 R6, R6 ;  /* 0x0000000600067308 */ /* 0x000f220000000800 */
[----:B------:R-:W-:-:S02]  /*3250*/  FMUL.FTZ R10, R43, R40 ;  /* 0x000000282b0a7220 */ /* 0x000fc40000410000 */
[----:B------:R-:W5:Y:S05]  /*3260*/  LDS.U16 R40, [R26+0x10] ;  /* 0x000010001a287984 */ /* 0x000f6a0000000400 */
[----:B------:R-:W1:Y:S08]  /*3270*/  MUFU.RCP R116, R116 ;  /* 0x0000007400747308 */ /* 0x000e700000001000 */
[----:B------:R-:W0:Y:S01]  /*3280*/  MUFU.EX2 R5, R5 ;  /* 0x0000000500057308 */ /* 0x000e220000000800 */
[----:B------:R-:W-:Y:S01]  /*3290*/  FMUL.FTZ R8, R64, -1.4426950216293334961 ;  /* 0xbfb8aa3b40087820 */ /* 0x000fe20000410000 */
[----:B--2---:R-:W-:Y:S01]  /*32a0*/  FADD.FTZ R110, R7, 1 ;  /* 0x3f800000076e7421 */ /* 0x004fe20000010000 */
[----:B----4-:R-:W-:Y:S01]  /*32b0*/  FADD.FTZ R108, R6, 1 ;  /* 0x3f800000066c7421 */ /* 0x010fe20000010000 */
[----:B------:R-:W-:Y:S01]  /*32c0*/  FADD.FTZ R6, -R117, 1 ;  /* 0x3f80000075067421 */ /* 0x000fe20000010100 */
[----:B------:R-:W-:Y:S01]  /*32d0*/  HADD2.F32 R76, -RZ, R76.H0_H0 ;  /* 0x2000004cff4c7230 */ /* 0x000fe20000004100 */
[----:B------:R-:W-:Y:S02]  /*32e0*/  LDS.U16 R43, [R26+0x16] ;  /* 0x000016001a2b7984 */ /* 0x000fe40000000400 */
[----:B------:R-:W2:Y:S01]  /*32f0*/  MUFU.EX2 R8, R8 ;  /* 0x0000000800087308 */ /* 0x000ea20000000800 */
[----:B-1----:R-:W-:Y:S01]  /*3300*/  FADD.FTZ R7, -R116, 1 ;  /* 0x3f80000074077421 */ /* 0x002fe20000010100 */
[----:B------:R-:W-:Y:S01]  /*3310*/  FFMA.FTZ R51, R57, R6, 1 ;  /* 0x3f80000039337423 */ /* 0x000fe20000010006 */
[----:B------:R-:W-:-:S02]  /*3320*/  HADD2.F32 R6, -RZ, R25.H0_H0 ;  /* 0x20000019ff067230 */ /* 0x000fc40000004100 */
[----:B0-----:R-:W-:Y:S01]  /*3330*/  FADD.FTZ R109, R5, 1 ;  /* 0x3f800000056d7421 */ /* 0x001fe20000010000 */
[----:B------:R-:W-:Y:S02]  /*3340*/  HADD2.F32 R5, -RZ, R42.H0_H0 ;  /* 0x2000002aff057230 */ /* 0x000fe40000004100 */
[----:B------:R-:W0:Y:S01]  /*3350*/  LDS.U16 R42, [R26+0x14] ;  /* 0x000014001a2a7984 */ /* 0x000e220000000400 */
[----:B------:R-:W1:Y:S01]  /*3360*/  MUFU.RCP R110, R110 ;  /* 0x0000006e006e7308 */ /* 0x000e620000001000 */
[----:B------:R-:W-:Y:S01]  /*3370*/  FFMA.FTZ R95, R58, R7, 1 ;  /* 0x3f8000003a5f7423 */ /* 0x000fe20000010007 */
[----:B------:R-:W-:Y:S02]  /*3380*/  HADD2.F32 R75, -RZ, R75.H0_H0 ;  /* 0x2000004bff4b7230 */ /* 0x000fe40000004100 */
[----:B------:R-:W-:-:S04]  /*3390*/  HADD2.F32 R7, -RZ, R16.H0_H0 ;  /* 0x20000010ff077230 */ /* 0x000fc80000004100 */
[----:B------:R-:W4:Y:S01]  /*33a0*/  MUFU.RCP R111, R111 ;  /* 0x0000006f006f7308 */ /* 0x000f220000001000 */
[----:B------:R-:W-:Y:S02]  /*33b0*/  HADD2.F32 R77, -RZ, R77.H0_H0 ;  /* 0x2000004dff4d7230 */ /* 0x000fe40000004100 */
[----:B------:R-:W-:Y:S01]  /*33c0*/  FADD.FTZ R50, -R114, 1 ;  /* 0x3f80000072327421 */ /* 0x000fe20000010100 */
[----:B------:R-:W-:Y:S01]  /*33d0*/  FMUL.FTZ R25, R76, R6 ;  /* 0x000000064c197220 */ /* 0x000fe20000410000 */
[----:B------:R-:W-:Y:S01]  /*33e0*/  FMUL.FTZ R97, R75, R7 ;  /* 0x000000074b617220 */ /* 0x000fe20000410000 */
[----:B------:R-:W-:Y:S02]  /*33f0*/  HADD2.F32 R65, -RZ, R65.H0_H0 ;  /* 0x20000041ff417230 */ /* 0x000fe40000004100 */
[----:B------:R-:W5:Y:S01]  /*3400*/  MUFU.RCP R109, R109 ;  /* 0x0000006d006d7308 */ /* 0x000f620000001000 */
[----:B------:R-:W-:Y:S02]  /*3410*/  HADD2.F32 R19, -RZ, R19.H0_H0 ;  /* 0x20000013ff137230 */ /* 0x000fe40000004100 */
[----:B------:R-:W-:Y:S01]  /*3420*/  FFMA.FTZ R50, R59, R50, 1 ;  /* 0x3f8000003b327423 */ /* 0x000fe20000010032 */
[----:B------:R-:W-:Y:S01]  /*3430*/  FMUL.FTZ R16, R77, R5 ;  /* 0x000000054d107220 */ /* 0x000fe20000410000 */
[----:B------:R-:W-:Y:S01]  /*3440*/  FMUL.FTZ R94, R116, R25 ;  /* 0x00000019745e7220 */ /* 0x000fe20000410000 */
[----:B------:R-:W-:Y:S01]  /*3450*/  FMUL.FTZ R97, R114, R97 ;  /* 0x0000006172617220 */ /* 0x000fe20000410000 */
[----:B------:R-:W-:Y:S01]  /*3460*/  FMUL.FTZ R12, R65, -1.4426950216293334961 ;  /* 0xbfb8aa3b410c7820 */ /* 0x000fe20000410000 */
[----:B--2---:R-:W-:Y:S01]  /*3470*/  FADD.FTZ R100, R8, 1 ;  /* 0x3f80000008647421 */ /* 0x004fe20000010000 */
[----:B------:R-:W-:-:S02]  /*3480*/  HADD2.F32 R18, -RZ, R18.H0_H0 ;  /* 0x20000012ff127230 */ /* 0x000fc40000004100 */
[----:B------:R-:W-:Y:S01]  /*3490*/  FMUL.FTZ R16, R117, R16 ;  /* 0x0000001075107220 */ /* 0x000fe20000410000 */
[----:B------:R-:W-:Y:S01]  /*34a0*/  FMUL.FTZ R94, R94, R95 ;  /* 0x0000005f5e5e7220 */ /* 0x000fe20000410000 */
[----:B------:R-:W-:Y:S02]  /*34b0*/  HADD2.F32 R8, -RZ, R47.H0_H0 ;  /* 0x2000002fff087230 */ /* 0x000fe40000004100 */
[----:B------:R-:W-:Y:S01]  /*34c0*/  FMUL.FTZ R14, R19, -1.4426950216293334961 ;  /* 0xbfb8aa3b130e7820 */ /* 0x000fe20000410000 */
[----:B------:R-:W-:Y:S01]  /*34d0*/  FMUL.FTZ R95, R97, R50 ;  /* 0x00000032615f7220 */ /* 0x000fe20000410000 */
[----:B------:R-:W-:Y:S01]  /*34e0*/  HADD2.F32 R74, -RZ, R74.H0_H0 ;  /* 0x2000004aff4a7230 */ /* 0x000fe20000004100 */
[----:B------:R-:W2:Y:S01]  /*34f0*/  LDS.U16 R47, [R26+0x18] ;  /* 0x000018001a2f7984 */ /* 0x000ea20000000400 */
[----:B------:R0:W0:Y:S01]  /*3500*/  MUFU.EX2 R15, R12 ;  /* 0x0000000c000f7308 */ /* 0x0000220000000800 */
[----:B------:R-:W-:Y:S02]  /*3510*/  FMUL.FTZ R25, R16, R51 ;  /* 0x0000003310197220 */ /* 0x000fe40000410000 */
[----:B------:R-:W2:Y:S01]  /*3520*/  LDS.U16 R50, [R26+0x1a] ;  /* 0x00001a001a327984 */ /* 0x000ea20000000400 */
[----:B------:R-:W-:-:S02]  /*3530*/  HADD2.F32 R72, -RZ, R72.H0_H0 ;  /* 0x20000048ff487230 */ /* 0x000fc40000004100 */
[----:B-1----:R-:W-:Y:S01]  /*3540*/  FADD.FTZ R96, -R110, 1 ;  /* 0x3f8000006e607421 */ /* 0x002fe20000010100 */
[----:B---3--:R-:W-:Y:S02]  /*3550*/  HADD2.F32 R41, -RZ, R41.H0_H0 ;  /* 0x20000029ff297230 */ /* 0x008fe40000004100 */
[----:B------:R-:W-:Y:S01]  /*3560*/  FMUL.FTZ R13, R18, -1.4426950216293334961 ;  /* 0xbfb8aa3b120d7820 */ /* 0x000fe20000410000 */
[----:B----4-:R-:W-:Y:S01]  /*3570*/  FADD.FTZ R51, -R111, 1 ;  /* 0x3f8000006f337421 */ /* 0x010fe20000010100 */
[----:B------:R-:W-:Y:S01]  /*3580*/  FMUL.FTZ R16, R74, R8 ;  /* 0x000000084a107220 */ /* 0x000fe20000410000 */
[----:B------:R-:W1:Y:S01]  /*3590*/  MUFU.EX2 R14, R14 ;  /* 0x0000000e000e7308 */ /* 0x000e620000000800 */
[----:B-----5:R-:W-:Y:S01]  /*35a0*/  FADD.FTZ R99, -R109, 1 ;  /* 0x3f8000006d637421 */ /* 0x020fe20000010100 */
[----:B------:R-:W-:Y:S01]  /*35b0*/  FFMA.FTZ R98, R61, R96, 1 ;  /* 0x3f8000003d627423 */ /* 0x000fe20000010060 */
[----:B------:R-:W-:Y:S02]  /*35c0*/  HADD2.F32 R73, -RZ, R73.H0_H0 ;  /* 0x20000049ff497230 */ /* 0x000fe40000004100 */
[----:B------:R-:W-:Y:S01]  /*35d0*/  FFMA.FTZ R51, R60, R51, 1 ;  /* 0x3f8000003c337423 */ /* 0x000fe20000010033 */
[----:B------:R-:W-:-:S02]  /*35e0*/  HADD2.F32 R40, -RZ, R40.H0_H0 ;  /* 0x20000028ff287230 */ /* 0x000fc40000004100 */
[----:B------:R-:W-:Y:S01]  /*35f0*/  FMUL.FTZ R96, R72, R41 ;  /* 0x0000002948607220 */ /* 0x000fe20000410000 */
[----:B------:R-:W-:Y:S02]  /*3600*/  HADD2.F32 R17, -RZ, R17.H0_H0 ;  /* 0x20000011ff117230 */ /* 0x000fe40000004100 */
[----:B------:R-:W-:Y:S01]  /*3610*/  FMUL.FTZ R16, R111, R16 ;  /* 0x000000106f107220 */ /* 0x000fe20000410000 */
[----:B------:R-:W3:Y:S01]  /*3620*/  MUFU.EX2 R13, R13 ;  /* 0x0000000d000d7308 */ /* 0x000ee20000000800 */
[----:B------:R-:W-:Y:S01]  /*3630*/  FFMA.FTZ R102, R62, R99, 1 ;  /* 0x3f8000003e667423 */ /* 0x000fe20000010063 */
[----:B------:R-:W-:Y:S01]  /*3640*/  FMUL.FTZ R99, R109, R96 ;  /* 0x000000606d637220 */ /* 0x000fe20000410000 */
[----:B------:R-:W-:Y:S01]  /*3650*/  FMUL.FTZ R97, R73, R40 ;  /* 0x0000002849617220 */ /* 0x000fe20000410000 */
[----:B------:R-:W-:Y:S01]  /*3660*/  FMUL.FTZ R96, R16, R51 ;  /* 0x0000003310607220 */ /* 0x000fe20000410000 */
[----:B0-----:R-:W-:Y:S01]  /*3670*/  FMUL.FTZ R12, R17, -1.4426950216293334961 ;  /* 0xbfb8aa3b110c7820 */ /* 0x001fe20000410000 */
[----:B------:R-:W0:Y:S02]  /*3680*/  LDS.U16 R51, [R26+0x1c] ;  /* 0x00001c001a337984 */ /* 0x000e240000000400 */
[----:B------:R-:W4:Y:S01]  /*3690*/  MUFU.RCP R108, R108 ;  /* 0x0000006c006c7308 */ /* 0x000f220000001000 */
[----:B------:R-:W-:Y:S01]  /*36a0*/  FMUL.FTZ R97, R110, R97 ;  /* 0x000000616e617220 */ /* 0x000fe20000410000 */
[----:B------:R-:W-:Y:S01]  /*36b0*/  FADD.FTZ R15, R15, 1 ;  /* 0x3f8000000f0f7421 */ /* 0x000fe20000010000 */
[----:B------:R-:W-:-:S02]  /*36c0*/  HADD2.F32 R71, -RZ, R71.H0_H0 ;  /* 0x20000047ff477230 */ /* 0x000fc40000004100 */
[----:B------:R-:W-:-:S03]  /*36d0*/  FMUL.FTZ R98, R97, R98 ;  /* 0x0000006261627220 */ /* 0x000fc60000410000 */
[----:B------:R-:W5:Y:S01]  /*36e0*/  MUFU.RCP R100, R100 ;  /* 0x0000006400647308 */ /* 0x000f620000001000 */
[----:B------:R-:W-:Y:S01]  /*36f0*/  FMUL.FTZ R97, R99, R102 ;  /* 0x0000006663617220 */ /* 0x000fe20000410000 */
[----:B-1----:R-:W-:Y:S01]  /*3700*/  FADD.FTZ R16, R14, 1 ;  /* 0x3f8000000e107421 */ /* 0x002fe20000010000 */
[----:B------:R-:W-:-:S05]  /*3710*/  HADD2.F32 R42, -RZ, R42.H0_H0 ;  /* 0x2000002aff2a7230 */ /* 0x000fca0000004100 */
[----:B------:R-:W1:Y:S01]  /*3720*/  MUFU.EX2 R12, R12 ;  /* 0x0000000c000c7308 */ /* 0x000e620000000800 */
[----:B------:R-:W-:Y:S02]  /*3730*/  HADD2.F32 R70, -RZ, R70.H0_H0 ;  /* 0x20000046ff467230 */ /* 0x000fe40000004100 */
[----:B---3--:R-:W-:Y:S01]  /*3740*/  FADD.FTZ R105, R13, 1 ;  /* 0x3f8000000d697421 */ /* 0x008fe20000010000 */
[----:B------:R-:W-:-:S04]  /*3750*/  HADD2.F32 R43, -RZ, R43.H0_H0 ;  /* 0x2000002bff2b7230 */ /* 0x000fc80000004100 */
[----:B------:R3:W2:Y:S01]  /*3760*/  MUFU.RCP R99, R15 ;  /* 0x0000000f00637308 */ /* 0x0006a20000001000 */
[----:B----4-:R-:W-:Y:S01]  /*3770*/  FADD.FTZ R14, -R108, 1 ;  /* 0x3f8000006c0e7421 */ /* 0x010fe20000010100 */
[----:B------:R-:W-:-:S03]  /*3780*/  FMUL.FTZ R13, R71, R42 ;  /* 0x0000002a470d7220 */ /* 0x000fc60000410000 */
[----:B------:R-:W-:-:S03]  /*3790*/  FFMA.FTZ R14, R63, R14, 1 ;  /* 0x3f8000003f0e7423 */ /* 0x000fc6000001000e */
[----:B------:R-:W4:Y:S01]  /*37a0*/  MUFU.RCP R16, R16 ;  /* 0x0000001000107308 */ /* 0x000f220000001000 */
[----:B---3--:R-:W-:Y:S01]  /*37b0*/  FMUL.FTZ R15, R70, R43 ;  /* 0x0000002b460f7220 */ /* 0x008fe20000410000 */
[----:B------:R-:W-:Y:S01]  /*37c0*/  FMUL.FTZ R13, R108, R13 ;  /* 0x0000000d6c0d7220 */ /* 0x000fe20000410000 */
[C---:B-----5:R-:W-:Y:S02]  /*37d0*/  FADD.FTZ R103, -R100.reuse, 1 ;  /* 0x3f80000064677421 */ /* 0x060fe40000010100 */
[----:B------:R-:W-:Y:S01]  /*37e0*/  FMUL.FTZ R102, R100, R15 ;  /* 0x0000000f64667220 */ /* 0x000fe20000410000 */
[----:B------:R-:W-:Y:S01]  /*37f0*/  FMUL.FTZ R13, R13, R14 ;  /* 0x0000000e0d0d7220 */ /* 0x000fe20000410000 */
[----:B-1----:R-:W-:Y:S01]  /*3800*/  FADD.FTZ R14, R12, 1 ;  /* 0x3f8000000c0e7421 */ /* 0x002fe20000010000 */
[----:B------:R1:W3:Y:S01]  /*3810*/  MUFU.RCP R15, R105 ;  /* 0x00000069000f7308 */ /* 0x0002e20000001000 */
[----:B------:R-:W-:Y:S01]  /*3820*/  FFMA.FTZ R103, R64, R103, 1 ;  /* 0x3f80000040677423 */ /* 0x000fe20000010067 */
[----:B------:R-:W-:-:S02]  /*3830*/  HADD2.F32 R69, -RZ, R69.H0_H0 ;  /* 0x20000045ff457230 */ /* 0x000fc40000004100 */
[----:B--2---:R-:W-:Y:S01]  /*3840*/  FADD.FTZ R12, -R99, 1 ;  /* 0x3f800000630c7421 */ /* 0x004fe20000010100 */
[----:B------:R-:W-:Y:S02]  /*3850*/  HADD2.F32 R47, -RZ, R47.H0_H0 ;  /* 0x2000002fff2f7230 */ /* 0x000fe40000004100 */
[----:B------:R-:W-:Y:S02]  /*3860*/  HADD2.F32 R68, -RZ, R68.H0_H0 ;  /* 0x20000044ff447230 */ /* 0x000fe40000004100 */
[----:B------:R-:W-:Y:S02]  /*3870*/  HADD2.F32 R50, -RZ, R50.H0_H0 ;  /* 0x20000032ff327230 */ /* 0x000fe40000004100 */
[----:B------:R-:W-:Y:S01]  /*3880*/  FMUL.FTZ R102, R102, R103 ;  /* 0x0000006766667220 */ /* 0x000fe20000410000 */
[----:B------:R-:W2:Y:S01]  /*3890*/  MUFU.RCP R14, R14 ;  /* 0x0000000e000e7308 */ /* 0x000ea20000001000 */
[----:B------:R-:W-:Y:S01]  /*38a0*/  FFMA.FTZ R103, R65, R12, 1 ;  /* 0x3f80000041677423 */ /* 0x000fe2000001000c */
[----:B------:R-:W-:Y:S01]  /*38b0*/  FMUL.FTZ R12, R69, R47 ;  /* 0x0000002f450c7220 */ /* 0x000fe20000410000 */
[----:B----4-:R-:W-:Y:S01]  /*38c0*/  FADD.FTZ R104, -R16, 1 ;  /* 0x3f80000010687421 */ /* 0x010fe20000010100 */
[----:B-1----:R-:W-:-:S02]  /*38d0*/  FMUL.FTZ R105, R68, R50 ;  /* 0x0000003244697220 */ /* 0x002fc40000410000 */
[----:B------:R-:W-:Y:S01]  /*38e0*/  FMUL.FTZ R12, R99, R12 ;  /* 0x0000000c630c7220 */ /* 0x000fe20000410000 */
[----:B------:R-:W-:Y:S01]  /*38f0*/  FFMA.FTZ R104, R19, R104, 1 ;  /* 0x3f80000013687423 */ /* 0x000fe20000010068 */
[----:B------:R-:W-:Y:S01]  /*3900*/  FMUL.FTZ R105, R16, R105 ;  /* 0x0000006910697220 */ /* 0x000fe20000410000 */
[----:B------:R-:W-:Y:S01]  /*3910*/  F2FP.F16.F32.PACK_AB R11, R52, R11 ;  /* 0x0000000b340b723e */ /* 0x000fe200000000ff */
[----:B------:R-:W-:Y:S01]  /*3920*/  BAR.SYNC.DEFER_BLOCKING 0x0 ;  /* 0x0000000000007b1d */ /* 0x000fe20000010000 */
[----:B------:R-:W-:Y:S01]  /*3930*/  FMUL.FTZ R12, R12, R103 ;  /* 0x000000670c0c7220 */ /* 0x000fe20000410000 */
[----:B------:R-:W-:Y:S01]  /*3940*/  FMUL.FTZ R103, R105, R104 ;  /* 0x0000006869677220 */ /* 0x000fe20000410000 */
[----:B------:R-:W-:Y:S02]  /*3950*/  HADD2.F32 R67, -RZ, R67.H0_H0 ;  /* 0x20000043ff437230 */ /* 0x000fe40000004100 */
[----:B---3--:R-:W-:Y:S01]  /*3960*/  FADD.FTZ R105, -R15, 1 ;  /* 0x3f8000000f697421 */ /* 0x008fe20000010100 */
[----:B0-----:R-:W-:-:S02]  /*3970*/  HADD2.F32 R51, -RZ, R51.H0_H0 ;  /* 0x20000033ff337230 */ /* 0x001fc40000004100 */
[----:B------:R-:W-:Y:S02]  /*3980*/  HADD2.F32 R66, -RZ, R66.H0_H0 ;  /* 0x20000042ff427230 */ /* 0x000fe40000004100 */
[----:B------:R-:W-:Y:S02]  /*3990*/  HADD2.F32 R52, -RZ, R101.H0_H0 ;  /* 0x20000065ff347230 */ /* 0x000fe40000004100 */
[----:B------:R-:W-:Y:S01]  /*39a0*/  FFMA.FTZ R106, R18, R105, 1 ;  /* 0x3f800000126a7423 */ /* 0x000fe20000010069 */
[----:B------:R-:W-:Y:S01]  /*39b0*/  FMUL.FTZ R104, R67, R51 ;  /* 0x0000003343687220 */ /* 0x000fe20000410000 */
[----:B--2---:R-:W-:Y:S01]  /*39c0*/  FADD.FTZ R112, -R14, 1 ;  /* 0x3f8000000e707421 */ /* 0x004fe20000010100 */
[----:B------:R-:W-:Y:S02]  /*39d0*/  FMUL.FTZ R105, R66, R52 ;  /* 0x0000003442697220 */ /* 0x000fe40000410000 */
[----:B------:R-:W-:Y:S01]  /*39e0*/  FMUL.FTZ R101, R15, R104 ;  /* 0x000000680f657220 */ /* 0x000fe20000410000 */
[----:B------:R-:W-:Y:S01]  /*39f0*/  FFMA.FTZ R107, R17, R112, 1 ;  /* 0x3f800000116b7423 */ /* 0x000fe20000010070 */
[----:B------:R-:W-:Y:S01]  /*3a00*/  FMUL.FTZ R104, R14, R105 ;  /* 0x000000690e687220 */ /* 0x000fe20000410000 */
[----:B------:R-:W-:Y:S01]  /*3a10*/  F2FP.F16.F32.PACK_AB R9, R10, R9 ;  /* 0x000000090a09723e */ /* 0x000fe200000000ff */
[----:B------:R-:W-:Y:S01]  /*3a20*/  FMUL.FTZ R101, R101, R106 ;  /* 0x0000006a65657220 */ /* 0x000fe20000410000 */
[----:B------:R-:W-:Y:S01]  /*3a30*/  PRMT R10, R11, 0x7632, R10 ;  /* 0x000076320b0a7816 */ /* 0x000fe2000000000a */
[----:B------:R-:W-:Y:S01]  /*3a40*/  FMUL.FTZ R104, R104, R107 ;  /* 0x0000006b68687220 */ /* 0x000fe20000410000 */
[----:B------:R-:W-:-:S02]  /*3a50*/  F2FP.F16.F32.PACK_AB R25, R94, R25 ;  /* 0x000000195e19723e */ /* 0x000fc400000000ff */
[----:B------:R-:W-:Y:S02]  /*3a60*/  F2FP.F16.F32.PACK_AB R95, R96, R95 ;  /* 0x0000005f605f723e */ /* 0x000fe400000000ff */
[----:B------:R-:W-:Y:S01]  /*3a70*/  PRMT R94, R9, 0x7632, R94 ;  /* 0x00007632095e7816 */ /* 0x000fe2000000005e */
[----:B------:R0:W-:Y:S01]  /*3a80*/  STS.U16 [R26+0x2], R10 ;  /* 0x0000020a1a007388 */ /* 0x0001e20000000400 */
[----:B------:R-:W-:Y:S01]  /*3a90*/  ISETP.NE.AND P6, PT, R46, RZ, PT ;  /* 0x000000ff2e00720c */ /* 0x000fe20003fc5270 */
[----:B------:R-:W-:Y:S01]  /*3aa0*/  UMOV UR8, 0x400 ;  /* 0x0000040000087882 */ /* 0x000fe20000000000 */
[----:B------:R-:W-:Y:S02]  /*3ab0*/  F2FP.F16.F32.PACK_AB R97, R97, R98 ;  /* 0x000000626161723e */ /* 0x000fe400000000ff */
[----:B------:R-:W-:Y:S02]  /*3ac0*/  F2FP.F16.F32.PACK_AB R13, R102, R13 ;  /* 0x0000000d660d723e */ /* 0x000fe400000000ff */
[----:B------:R-:W-:-:S02]  /*3ad0*/  F2FP.F16.F32.PACK_AB R12, R103, R12 ;  /* 0x0000000c670c723e */ /* 0x000fc400000000ff */
[----:B------:R-:W-:Y:S02]  /*3ae0*/  F2FP.F16.F32.PACK_AB R101, R104, R101 ;  /* 0x000000656865723e */ /* 0x000fe400000000ff */
[----:B0-----:R-:W-:Y:S01]  /*3af0*/  PRMT R10, R95, 0x7632, R10 ;  /* 0x000076325f0a7816 */ /* 0x001fe2000000000a */
[----:B------:R0:W-:Y:S01]  /*3b00*/  STS.U16 [R26], R11 ;  /* 0x0000000b1a007388 */ /* 0x0001e20000000400 */
[----:B------:R-:W-:Y:S01]  /*3b10*/  PRMT R105, R25, 0x7632, R105 ;  /* 0x0000763219697816 */ /* 0x000fe20000000069 */
[----:B------:R-:W-:Y:S02]  /*3b20*/  ULEA UR8, UR9, UR8, 0x18 ;  /* 0x0000000809087291 */ /* 0x000fe4000f8ec03f */
[----:B------:R1:W-:Y:S04]  /*3b30*/  STS.U16 [R26+0x4], R9 ;  /* 0x000004091a007388 */ /* 0x0003e80000000400 */
        /* <DEDUP_REMOVED lines=8> */
[----:B-1----:R-:W-:-:S03]  /*3bc0*/  IMAD.U32 R10, RZ, RZ, UR50 ;  /* 0x00000032ff0a7e24 */ /* 0x002fc6000f8e00ff */
        /* <DEDUP_REMOVED lines=29> */
[----:B------:R-:W0:Y:S04]  /*3da0*/  LDS R107, [R25+0x1080] ;  /* 0x00108000196b7984 */ /* 0x000e280000000800 */
[----:B------:R1:W-:Y:S04]  /*3db0*/  STL [R1+0x10c], R142 ;  /* 0x00010c8e01007387 */ /* 0x0003e80000100800 */
[----:B------:R1:W-:Y:S04]  /*3dc0*/  STL [R1+0x108], R141 ;  /* 0x0001088d01007387 */ /* 0x0003e80000100800 */
[----:B------:R1:W-:Y:S04]  /*3dd0*/  STL [R1+0x104], R140 ;  /* 0x0001048c01007387 */ /* 0x0003e80000100800 */
[----:B------:R1:W-:Y:S01]  /*3de0*/  STL [R1+0x100], R139 ;  /* 0x0001008b01007387 */ /* 0x0003e20000100800 */
[----:B------:R-:W-:-:S03]  /*3df0*/  LOP3.LUT R123, R123, 0xfffffffd, RZ, 0xc0, !PT ;  /* 0xfffffffd7b7b7812 */ /* 0x000fc600078ec0ff */
        /* <DEDUP_REMOVED lines=32> */
[----:B------:R-:W-:-:S04]  /*4000*/  IMAD.WIDE.U32 R10, R13, UR10, R10 ;  /* 0x0000000a0d0a7c25 */ /* 0x000fc8000f8e000a */
[----:B------:R-:W-:Y:S01]  /*4010*/  VIADD R11, R11, UR33 ;  /* 0x000000210b0b7c36 */ /* 0x000fe20008000000 */
[----:B------:R-:W-:-:S04]  /*4020*/  LEA R12, P0, R10, UR28, 0x1 ;  /* 0x0000001c0a0c7c11 */ /* 0x000fc8000f8008ff */
[----:B------:R-:W-:-:S05]  /*4030*/  LEA.HI.X R13, R10, UR29, R11, 0x1, P0 ;  /* 0x0000001d0a0d7c11 */ /* 0x000fca00080f0c0b */
[----:B------:R0:W-:Y:S04]  /*4040*/  STG.E.U16 desc[UR20][R12.64], R122 ;  /* 0x0000007a0c007986 */ /* 0x0001e8000c101514 */
.L_x_915:
[----:B------:R-:W-:Y:S05]  /*4050*/  BSYNC B0 ;  /* 0x0000000000007941 */ /* 0x000fea0003800000 */
.L_x_914:
[----:B------:R-:W-:Y:S01]  /*4060*/  ULDC.64 UR28, c[0x0][0x3a0] ;  /* 0x0000e800001c7ab9 */ /* 0x000fe20000000a00 */
[----:B------:R-:W-:Y:S01]  /*4070*/  UMOV UR9, UR31 ;  /* 0x0000001f00097c82 */ /* 0x000fe20008000000 */
[----:B------:R-:W-:Y:S01]  /*4080*/  UIMAD UR30, UR51, UR28, URZ ;  /* 0x0000001c331e72a4 */ /* 0x000fe2000f8e023f */
[----:B------:R-:W-:Y:S01]  /*4090*/  ISETP.GE.AND P2, PT, R39, R107, PT ;  /* 0x0000006b2700720c */ /* 0x000fe20003f46270 */
[----:B------:R-:W-:Y:S01]  /*40a0*/  UIMAD.WIDE.U32 UR8, UR10, UR28, UR8 ;  /* 0x0000001c0a0872a5 */ /* 0x000fe2000f8e0008 */
[----:B------:R-:W-:Y:S01]  /*40b0*/  FMUL.FTZ R53, R53, R121 ;  /* 0x0000007935357220 */ /* 0x000fe20000410000 */
[----:B------:R-:W-:Y:S01]  /*40c0*/  UIMAD UR29, UR10, UR29, UR30 ;  /* 0x0000001d0a1d72a4 */ /* 0x000fe2000f8e021e */
[----:B------:R-:W-:Y:S01]  /*40d0*/  FMUL.FTZ R54, R54, R120 ;  /* 0x0000007836367220 */ /* 0x000fe20000410000 */
[----:B------:R-:W-:Y:S01]  /*40e0*/  UIADD3 UR28, UP0, UR52, UR8, URZ ;  /* 0x00000008341c7290 */ /* 0x000fe2000ff1e03f */
[----:B------:R-:W-:Y:S01]  /*40f0*/  FMUL.FTZ R55, R55, R119 ;  /* 0x0000007737377220 */ /* 0x000fe20000410000 */
[----:B------:R-:W-:Y:S01]  /*4100*/  ULDC.64 UR30, c[0x0][0x3e8] ;  /* 0x0000fa00001e7ab9 */ /* 0x000fe20000000a00 */
[----:B------:R-:W-:Y:S01]  /*4110*/  FMUL.FTZ R56, R56, R118 ;  /* 0x0000007638387220 */ /* 0x000fe20000410000 */
[C---:B------:R-:W-:Y:S01]  /*4120*/  LEA R10, P0, R48.reuse, UR30, 0x1 ;  /* 0x0000001e300a7c11 */ /* 0x040fe2000f8008ff */
[----:B------:R-:W-:Y:S01]  /*4130*/  UIADD3.X UR8, UR53, UR29, UR9, UP0, !UPT ;  /* 0x0000001d35087290 */ /* 0x000fe200087fe409 */
[----:B0-----:R-:W-:Y:S01]  /*4140*/  MOV R12, UR28 ;  /* 0x0000001c000c7c02 */ /* 0x001fe20008000f00 */
[----:B------:R-:W-:Y:S01]  /*4150*/  FMUL.FTZ R57, R57, R117 ;  /* 0x0000007539397220 */ /* 0x000fe20000410000 */
[----:B------:R-:W-:Y:S01]  /*4160*/  LEA.HI.X R11, R48, UR31, R49, 0x1, P0 ;  /* 0x0000001f300b7c11 */ /* 0x000fe200080f0c31 */
[----:B------:R-:W-:Y:S01]  /*4170*/  FMUL.FTZ R82, R82, R53 ;  /* 0x0000003552527220 */ /* 0x000fe20000410000 */
[----:B------:R-:W-:Y:S01]  /*4180*/  ISETP.GE.AND P0, PT, R44, R107, PT ;  /* 0x0000006b2c00720c */ /* 0x000fe20003f06270 */
[----:B------:R-:W-:Y:S01]  /*4190*/  FMUL.FTZ R58, R58, R116 ;  /* 0x000000743a3a7220 */ /* 0x000fe20000410000 */
[----:B------:R-:W-:Y:S01]  /*41a0*/  LEA R10, P1, R12, R10, 0x1 ;  /* 0x0000000a0c0a7211 */ /* 0x000fe200078208ff */
[----:B------:R-:W-:Y:S01]  /*41b0*/  FMUL.FTZ R81, R81, R54 ;  /* 0x0000003651517220 */ /* 0x000fe20000410000 */
[----:B------:R-:W-:Y:S01]  /*41c0*/  MOV R13, UR8 ;  /* 0x00000008000d7c02 */ /* 0x000fe20008000f00 */
[----:B------:R-:W-:Y:S01]  /*41d0*/  FMUL.FTZ R59, R59, R114 ;  /* 0x000000723b3b7220 */ /* 0x000fe20000410000 */
[----:B------:R-:W-:Y:S01]  /*41e0*/  FMUL.FTZ R79, R79, R55 ;  /* 0x000000374f4f7220 */ /* 0x000fe20000410000 */
[----:B------:R-:W-:Y:S01]  /*41f0*/  FMUL.FTZ R60, R60, R111 ;  /* 0x0000006f3c3c7220 */ /* 0x000fe20000410000 */
[----:B------:R-:W-:Y:S01]  /*4200*/  LEA.HI.X R11, R12, R11, R13, 0x1, P1 ;  /* 0x0000000b0c0b7211 */ /* 0x000fe200008f0c0d */
[----:B------:R-:W-:Y:S01]  /*4210*/  FMUL.FTZ R78, R78, R56 ;  /* 0x000000384e4e7220 */ /* 0x000fe20000410000 */
[----:B------:R-:W-:Y:S01]  /*4220*/  ISETP.GE.AND P1, PT, R38, R107, PT ;  /* 0x0000006b2600720c */ /* 0x000fe20003f26270 */
[----:B------:R-:W-:Y:S01]  /*4230*/  FMUL.FTZ R61, R61, R110 ;  /* 0x0000006e3d3d7220 */ /* 0x000fe20000410000 */
[----:B------:R-:W-:Y:S01]  /*4240*/  FMUL.FTZ R77, R77, R57 ;  /* 0x000000394d4d7220 */ /* 0x000fe20000410000 */
[----:B------:R-:W-:Y:S01]  /*4250*/  @!P0 STG.E.U16 desc[UR20][R10.64+-0xf80], R115 ;  /* 0xfff080730a008986 */ /* 0x000fe2000c101514 */
[----:B------:R-:W-:Y:S01]  /*4260*/  ISETP.GE.AND P0, PT, R37, R107, PT ;  /* 0x0000006b2500720c */ /* 0x000fe20003f06270 */
[----:B------:R-:W-:Y:S01]  /*4270*/  FMUL.FTZ R62, R62, R109 ;  /* 0x0000006d3e3e7220 */ /* 0x000fe20000410000 */
[----:B------:R-:W-:Y:S01]  /*4280*/  FMUL.FTZ R76, R76, R58 ;  /* 0x0000003a4c4c7220 */ /* 0x000fe20000410000 */
[----:B------:R-:W-:Y:S01]  /*4290*/  STL [R1+0x48], R82 ;  /* 0x0000485201007387 */ /* 0x000fe20000100800 */
[----:B------:R-:W-:Y:S01]  /*42a0*/  FMUL.FTZ R63, R63, R108 ;  /* 0x0000006c3f3f7220 */ /* 0x000fe20000410000 */
[----:B------:R-:W-:Y:S01]  /*42b0*/  FMUL.FTZ R75, R75, R59 ;  /* 0x0000003b4b4b7220 */ /* 0x000fe20000410000 */
[-C--:B------:R-:W-:Y:S01]  /*42c0*/  ISETP.GE.AND P3, PT, R36, R107.reuse, PT ;  /* 0x0000006b2400720c */ /* 0x080fe20003f66270 */
[----:B------:R-:W-:Y:S01]  /*42d0*/  @!P2 STG.E.U16 desc[UR20][R10.64+-0xf40], R112 ;  /* 0xfff0c0700a00a986 */ /* 0x000fe2000c101514 */
[-C--:B------:R-:W-:Y:S01]  /*42e0*/  ISETP.GE.AND P4, PT, R35, R107.reuse, PT ;  /* 0x0000006b2300720c */ /* 0x080fe20003f86270 */
[----:B------:R-:W-:Y:S01]  /*42f0*/  FMUL.FTZ R64, R64, R100 ;  /* 0x0000006440407220 */ /* 0x000fe20000410000 */
[-C--:B------:R-:W-:Y:S01]  /*4300*/  ISETP.GE.AND P5, PT, R34, R107.reuse, PT ;  /* 0x0000006b2200720c */ /* 0x080fe20003fa6270 */
[----:B------:R-:W-:Y:S01]  /*4310*/  @!P1 STG.E.U16 desc[UR20][R10.64+-0xf00], R113 ;  /* 0xfff100710a009986 */ /* 0x000fe2000c101514 */
[-C--:B------:R-:W-:Y:S01]  /*4320*/  ISETP.GE.AND P2, PT, R33, R107.reuse, PT ;  /* 0x0000006b2100720c */ /* 0x080fe20003f46270 */
[----:B------:R-:W-:Y:S01]  /*4330*/  FMUL.FTZ R74, R74, R60 ;  /* 0x0000003c4a4a7220 */ /* 0x000fe20000410000 */
[-C--:B------:R-:W-:Y:S01]  /*4340*/  ISETP.GE.AND P1, PT, R32, R107.reuse, PT ;  /* 0x0000006b2000720c */ /* 0x080fe20003f26270 */
[----:B------:R0:W-:Y:S01]  /*4350*/  @!P0 STG.E.U16 desc[UR20][R10.64+-0xec0], R101 ;  /* 0xfff140650a008986 */ /* 0x0001e2000c101514 */
[----:B------:R-:W-:Y:S01]  /*4360*/  ISETP.GE.AND P0, PT, R31, R107, PT ;  /* 0x0000006b1f00720c */ /* 0x000fe20003f06270 */
[----:B------:R-:W-:Y:S01]  /*4370*/  FMUL.FTZ R65, R65, R99 ;  /* 0x0000006341417220 */ /* 0x000fe20000410000 */
[----:B------:R-:W-:Y:S01]  /*4380*/  FMUL.FTZ R126, R73, R61 ;  /* 0x0000003d497e7220 */ /* 0x000fe20000410000 */
[----:B------:R-:W-:Y:S01]  /*4390*/  STL [R1+0x44], R81 ;  /* 0x0000445101007387 */ /* 0x000fe20000100800 */
[----:B------:R-:W-:Y:S01]  /*43a0*/  FMUL.FTZ R72, R72, R62 ;  /* 0x0000003e48487220 */ /* 0x000fe20000410000 */
[----:B------:R-:W-:Y:S01]  /*43b0*/  FMUL.FTZ R99, R19, R16 ;  /* 0x0000001013637220 */ /* 0x000fe20000410000 */
[----:B------:R-:W-:Y:S01]  /*43c0*/  FMUL.FTZ R125, R71, R63 ;  /* 0x0000003f477d7220 */ /* 0x000fe20000410000 */
[----:B------:R-:W-:Y:S01]  /*43d0*/  STL [R1+0x40], R79 ;  /* 0x0000404f01007387 */ /* 0x000fe20000100800 */
[----:B------:R-:W-:Y:S01]  /*43e0*/  FMUL.FTZ R100, R18, R15 ;  /* 0x0000000f12647220 */ /* 0x000fe20000410000 */
[----:B------:R-:W-:Y:S01]  /*43f0*/  FMUL.FTZ R70, R70, R64 ;  /* 0x0000004046467220 */ /* 0x000fe20000410000 */
[----:B------:R-:W-:Y:S01]  /*4400*/  FMUL.FTZ R124, R69, R65 ;  /* 0x00000041457c7220 */ /* 0x000fe20000410000 */
[----:B------:R-:W-:Y:S01]  /*4410*/  STL [R1+0x3c], R78 ;  /* 0x00003c4e01007387 */ /* 0x000fe20000100800 */
[----:B0-----:R-:W-:Y:S01]  /*4420*/  FMUL.FTZ R101, R17, R14 ;  /* 0x0000000e11657220 */ /* 0x001fe20000410000 */
[----:B------:R-:W-:Y:S01]  /*4430*/  FMUL.FTZ R68, R68, R99 ;  /* 0x0000006344447220 */ /* 0x000fe20000410000 */
[----:B------:R-:W-:Y:S01]  /*4440*/  FMUL.FTZ R122, R67, R100 ;  /* 0x00000064437a7220 */ /* 0x000fe20000410000 */
[----:B------:R-:W-:Y:S01]  /*4450*/  STL [R1+0x38], R77 ;  /* 0x0000384d01007387 */ /* 0x000fe20000100800 */
[----:B------:R-:W-:Y:S01]  /*4460*/  FMUL.FTZ R66, R66, R101 ;  /* 0x0000006542427220 */ /* 0x000fe20000410000 */
[----:B------:R-:W-:Y:S01]  /*4470*/  ULDC.64 UR30, c[0x0][0x320] ;  /* 0x0000c800001e7ab9 */ /* 0x000fe20000000a00 */
[----:B------:R-:W-:Y:S01]  /*4480*/  HADD2.F32 R93, -RZ, R93.H0_H0 ;  /* 0x2000005dff5d7230 */ /* 0x000fe20000004100 */
[----:B------:R-:W-:Y:S01]  /*4490*/  STL [R1+0x34], R76 ;  /* 0x0000344c01007387 */ /* 0x000fe20000100800 */
[----:B------:R-:W-:-:S02]  /*44a0*/  HADD2.F32 R92, -RZ, R92.H0_H0 ;  /* 0x2000005cff5c7230 */ /* 0x000fc40000004100 */
[----:B------:R-:W-:Y:S01]  /*44b0*/  HADD2.F32 R91, -RZ, R91.H0_H0 ;  /* 0x2000005bff5b7230 */ /* 0x000fe20000004100 */
[----:B------:R-:W-:Y:S01]  /*44c0*/  STL [R1+0x30], R75 ;  /* 0x0000304b01007387 */ /* 0x000fe20000100800 */
[----:B------:R-:W-:Y:S02]  /*44d0*/  HADD2.F32 R90, -RZ, R90.H0_H0 ;  /* 0x2000005aff5a7230 */ /* 0x000fe40000004100 */
[----:B------:R-:W-:Y:S01]  /*44e0*/  HADD2.F32 R89, -RZ, R89.H0_H0 ;  /* 0x20000059ff597230 */ /* 0x000fe20000004100 */
[----:B------:R-:W-:Y:S01]  /*44f0*/  STL [R1+0x2c], R74 ;  /* 0x00002c4a01007387 */ /* 0x000fe20000100800 */
[----:B------:R-:W-:Y:S02]  /*4500*/  HADD2.F32 R19, -RZ, R88.H0_H0 ;  /* 0x20000058ff137230 */ /* 0x000fe40000004100 */
[----:B------:R-:W-:Y:S01]  /*4510*/  HADD2.F32 R18, -RZ, R87.H0_H0 ;  /* 0x20000057ff127230 */ /* 0x000fe20000004100 */
[----:B------:R-:W-:Y:S01]  /*4520*/  STL [R1+0x28], R126 ;  /* 0x0000287e01007387 */ /* 0x000fe20000100800 */
[----:B------:R-:W-:-:S02]  /*4530*/  HADD2.F32 R17, -RZ, R86.H0_H0 ;  /* 0x20000056ff117230 */ /* 0x000fc40000004100 */
[----:B------:R-:W-:Y:S01]  /*4540*/  FADD.FTZ R19, R19, UR5 ;  /* 0x0000000513137e21 */ /* 0x000fe20008010000 */
[----:B------:R-:W-:Y:S01]  /*4550*/  HADD2.F32 R16, -RZ, R85.H0_H0 ;  /* 0x20000055ff107230 */ /* 0x000fe20000004100 */
[----:B------:R-:W-:Y:S01]  /*4560*/  STL [R1+0x24], R72 ;  /* 0x0000244801007387 */ /* 0x000fe20000100800 */
[----:B------:R-:W-:Y:S02]  /*4570*/  HADD2.F32 R15, -RZ, R84.H0_H0 ;  /* 0x20000054ff0f7230 */ /* 0x000fe40000004100 */
[----:B------:R-:W-:Y:S01]  /*4580*/  FADD.FTZ R18, R18, UR5 ;  /* 0x0000000512127e21 */ /* 0x000fe20008010000 */
[----:B------:R-:W-:Y:S01]  /*4590*/  HADD2.F32 R14, -RZ, R83.H0_H0 ;  /* 0x20000053ff0e7230 */ /* 0x000fe20000004100 */
[----:B------:R-:W-:Y:S01]  /*45a0*/  STL [R1+0x20], R125 ;  /* 0x0000207d01007387 */ /* 0x000fe20000100800 */
[----:B------:R-:W-:Y:S02]  /*45b0*/  HADD2.F32 R13, -RZ, R24.H0_H0 ;  /* 0x20000018ff0d7230 */ /* 0x000fe40000004100 */
[----:B------:R-:W-:Y:S01]  /*45c0*/  FADD.FTZ R24, R93, UR5 ;  /* 0x000000055d187e21 */ /* 0x000fe20008010000 */
[----:B------:R-:W-:Y:S01]  /*45d0*/  HADD2.F32 R12, -RZ, R23.H0_H0 ;  /* 0x20000017ff0c7230 */ /* 0x000fe20000004100 */
[----:B------:R-:W-:Y:S01]  /*45e0*/  STL [R1+0x1c], R70 ;  /* 0x00001c4601007387 */ /* 0x000fe20000100800 */
[----:B------:R-:W-:Y:S01]  /*45f0*/  FADD.FTZ R23, R92, UR5 ;  /* 0x000000055c177e21 */ /* 0x000fe20008010000 */
[----:B------:R-:W-:Y:S01]  /*4600*/  FADD.FTZ R17, R17, UR5 ;  /* 0x0000000511117e21 */ /* 0x000fe20008010000 */
[----:B------:R-:W-:Y:S01]  /*4610*/  FADD.FTZ R16, R16, UR5 ;  /* 0x0000000510107e21 */ /* 0x000fe20008010000 */
[----:B------:R-:W-:Y:S01]  /*4620*/  STL [R1+0x18], R124 ;  /* 0x0000187c01007387 */ /* 0x000fe20000100800 */
[----:B------:R-:W-:Y:S01]  /*4630*/  FADD.FTZ R15, R15, UR5 ;  /* 0x000000050f0f7e21 */ /* 0x000fe20008010000 */
[----:B------:R-:W-:Y:S01]  /*4640*/  FADD.FTZ R14, R14, UR5 ;  /* 0x000000050e0e7e21 */ /* 0x000fe20008010000 */
[----:B------:R-:W-:Y:S01]  /*4650*/  FADD.FTZ R13, R13, UR5 ;  /* 0x000000050d0d7e21 */ /* 0x000fe20008010000 */
[----:B------:R-:W-:Y:S01]  /*4660*/  STL [R1+0xc], R66 ;  /* 0x00000c4201007387 */ /* 0x000fe20000100800 */
[----:B------:R-:W-:-:S03]  /*4670*/  FADD.FTZ R12, R12, UR5 ;  /* 0x000000050c0c7e21 */ /* 0x000fc60008010000 */
[----:B------:R-:W-:Y:S04]  /*4680*/  STL [R1+0x14], R68 ;  /* 0x0000144401007387 */ /* 0x000fe80000100800 */
        /* <DEDUP_REMOVED lines=11> */
[----:B------:R-:W-:-:S03]  /*4740*/  ISETP.NE.U32.AND P0, PT, RZ, UR30, PT ;  /* 0x0000001eff007c0c */ /* 0x000fc6000bf05070 */
[----:B------:R-:W-:Y:S01]  /*4750*/  STL [R1+0x10], R122 ;  /* 0x0000107a01007387 */ /* 0x000fe20000100800 */
[----:B------:R-:W-:-:S03]  /*4760*/  ISETP.NE.AND.EX P0, PT, RZ, UR31, PT, P0 ;  /* 0x0000001fff007c0c */ /* 0x000fc6000bf05300 */
[----:B------:R-:W-:Y:S04]  /*4770*/  @!P4 STG.E.U16 desc[UR20][R10.64+-0xd00], R95 ;  /* 0xfff3005f0a00c986 */ /* 0x000fe8000c101514 */
[----:B------:R-:W-:Y:S04]  /*4780*/  @!P5 STG.E.U16 desc[UR20][R10.64+-0xcc0], R96 ;  /* 0xfff340600a00d986 */ /* 0x000fe8000c101514 */
[----:B------:R-:W-:Y:S04]  /*4790*/  @!P1 STG.E.U16 desc[UR20][R10.64+-0xc80], R97 ;  /* 0xfff380610a009986 */ /* 0x000fe8000c101514 */
[----:B------:R0:W-:Y:S04]  /*47a0*/  @!P2 STG.E.U16 desc[UR20][R10.64+-0xfc0], R9 ;  /* 0xfff040090a00a986 */ /* 0x0001e8000c101514 */
[----:B------:R1:W-:Y:S01]  /*47b0*/  @!P3 STG.E.U16 desc[UR20][R10.64+-0xc40], R98 ;  /* 0xfff3c0620a00b986 */ /* 0x0003e2000c101514 */
[----:B0-----:R-:W-:-:S02]  /*47c0*/  HADD2.F32 R9, -RZ, R20.H0_H0 ;  /* 0x20000014ff097230 */ /* 0x001fc40000004100 */
[----:B------:R-:W-:Y:S01]  /*47d0*/  FADD.FTZ R20, R89, UR5 ;  /* 0x0000000559147e21 */ /* 0x000fe20008010000 */
[----:B-1----:R-:W-:Y:S02]  /*47e0*/  HADD2.F32 R11, -RZ, R22.H0_H0 ;  /* 0x20000016ff0b7230 */ /* 0x002fe40000004100 */
[----:B------:R-:W-:Y:S01]  /*47f0*/  FADD.FTZ R22, R91, UR5 ;  /* 0x000000055b167e21 */ /* 0x000fe20008010000 */
[----:B------:R-:W-:Y:S02]  /*4800*/  HADD2.F32 R10, -RZ, R21.H0_H0 ;  /* 0x20000015ff0a7230 */ /* 0x000fe40000004100 */
[----:B------:R-:W-:Y:S01]  /*4810*/  FADD.FTZ R21, R90, UR5 ;  /* 0x000000055a157e21 */ /* 0x000fe20008010000 */
[----:B------:R-:W-:Y:S01]  /*4820*/  FADD.FTZ R9, R9, UR5 ;  /* 0x0000000509097e21 */ /* 0x000fe20008010000 */
[----:B------:R-:W-:Y:S01]  /*4830*/  FADD.FTZ R11, R11, UR5 ;  /* 0x000000050b0b7e21 */ /* 0x000fe20008010000 */
[----:B------:R-:W-:Y:S01]  /*4840*/  FADD.FTZ R10, R10, UR5 ;  /* 0x000000050a0a7e21 */ /* 0x000fe20008010000 */
        /* <DEDUP_REMOVED lines=21> */
[----:B------:R-:W-:Y:S01]  /*49a0*/  PRMT R2, R0, 0x7632, R2 ;  /* 0x0000763200027816 */ /* 0x000fe20000000002 */
[----:B------:R-:W-:Y:S01]  /*49b0*/  ULDC.64 UR8, c[0x0][0x2c0] ;  /* 0x0000b00000087ab9 */ /* 0x000fe20000000a00 */
[----:B------:R-:W-:Y:S01]  /*49c0*/  F2FP.F16.F32.PACK_AB R40, R41, R40 ;  /* 0x000000282928723e */ /* 0x000fe200000000ff */
[----:B------:R-:W-:Y:S01]  /*49d0*/  UIMAD UR7, UR7, UR8, URZ ;  /* 0x00000008070772a4 */ /* 0x000fe2000f8e023f */
[----:B------:R-:W-:Y:S01]  /*49e0*/  PRMT R4, R3, 0x7632, R4 ;  /* 0x0000763203047816 */ /* 0x000fe20000000004 */
[----:B------:R0:W-:Y:S01]  /*49f0*/  STS.U16 [R26+0x2], R2 ;  /* 0x000002021a007388 */ /* 0x0001e20000000400 */
[----:B------:R-:W-:Y:S01]  /*4a00*/  PRMT R6, R5, 0x7632, R6 ;  /* 0x0000763205067816 */ /* 0x000fe20000000006 */
[----:B------:R-:W-:Y:S01]  /*4a10*/  UIMAD.WIDE.U32 UR28, UR11, UR8, URZ ;  /* 0x000000080b1c72a5 */ /* 0x000fe2000f8e003f */
[----:B------:R-:W-:Y:S01]  /*4a20*/  F2FP.F16.F32.PACK_AB R7, R8, R7 ;  /* 0x000000070807723e */ /* 0x000fe200000000ff */
[----:B------:R1:W-:Y:S01]  /*4a30*/  STS.U16 [R26], R0 ;  /* 0x000000001a007388 */ /* 0x0003e20000000400 */
        /* <DEDUP_REMOVED lines=12> */
[----:B--2---:R-:W-:-:S03]  /*4b00*/  PRMT R3, R42, 0x7632, R3 ;  /* 0x000076322a037816 */ /* 0x004fc60000000003 */
        /* <DEDUP_REMOVED lines=51> */
.L_x_918:
[----:B------:R-:W-:Y:S05]  /*4e40*/  BSYNC B0 ;  /* 0x0000000000007941 */ /* 0x000fea0003800000 */
.L_x_917:
        /* <DEDUP_REMOVED lines=13> */
[----:B0-----:R-:W-:Y:S01]  /*4f20*/  IMAD.U32 R4, RZ, RZ, UR7 ;  /* 0x00000007ff047e24 */ /* 0x001fe2000f8e00ff */
[----:B------:R-:W-:-:S04]  /*4f30*/  ISETP.GE.AND P5, PT, R32, R0, PT ;  /* 0x000000002000720c */ /* 0x000fc80003fa6270 */
[----:B------:R-:W-:Y:S02]  /*4f40*/  LEA R2, P3, R4, R2, 0x1 ;  /* 0x0000000204027211 */ /* 0x000fe400078608ff */
[----:B------:R-:W-:-:S04]  /*4f50*/  MOV R5, UR28 ;  /* 0x0000001c00057c02 */ /* 0x000fc80008000f00 */
        /* <DEDUP_REMOVED lines=26> */
.L_x_916:
[----:B0-----:R-:W2:Y:S01]  /*5100*/  LDL.LU R2, [R1+0x124] ;  /* 0x0001240001027983 */ /* 0x001ea20000300800 */
[----:B------:R-:W-:Y:S01]  /*5110*/  HADD2.F32 R0, -RZ, R142.H0_H0 ;  /* 0x2000008eff007230 */ /* 0x000fe20000004100 */
[----:B------:R-:W-:Y:S01]  /*5120*/  HFMA2.MMA R8, -RZ, RZ, 0, 0 ;  /* 0x00000000ff087435 */ /* 0x000fe200000001ff */
[----:B------:R-:W-:Y:S01]  /*5130*/  HADD2.F32 R3, -RZ, R141.H0_H0 ;  /* 0x2000008dff037230 */ /* 0x000fe20000004100 */
[----:B------:R-:W-:Y:S01]  /*5140*/  CS2R R160, SRZ ;  /* 0x0000000000a07805 */ /* 0x000fe2000001ff00 */
[----:B------:R-:W-:Y:S01]  /*5150*/  HADD2.F32 R5, -RZ, R140.H0_H0 ;  /* 0x2000008cff057230 */ /* 0x000fe20000004100 */
[----:B------:R-:W-:Y:S02]  /*5160*/  CS2R R158, SRZ ;  /* 0x00000000009e7805 */ /* 0x000fe4000001ff00 */
[----:B------:R-:W-:Y:S02]  /*5170*/  MOV R157, RZ ;  /* 0x000000ff009d7202 */ /* 0x000fe40000000f00 */
[----:B------:R-:W-:Y:S01]  /*5180*/  CS2R R6, SRZ ;  /* 0x0000000000067805 */ /* 0x000fe2000001ff00 */
[----:B------:R-:W-:Y:S01]  /*5190*/  BAR.SYNC.DEFER_BLOCKING 0x0 ;  /* 0x0000000000007b1d */ /* 0x000fe20000010000 */
[----:B--2---:R-:W-:-:S07]  /*51a0*/  FFMA.FTZ R0, R82, R0, R2 ;  /* 0x0000000052007223 */ /* 0x004fce0000010002 */
[----:B------:R-:W0:Y:S01]  /*51b0*/  LDC R2, c[0x0][0x21c] ;  /* 0x00008700ff027b82 */ /* 0x000e220000000800 */
        /* <DEDUP_REMOVED lines=11> */
[----:B------:R-:W-:Y:S01]  /*5270*/  HADD2.F32 R5, -RZ, R134.H0_H0 ;  /* 0x20000086ff057230 */ /* 0x000fe20000004100 */
[----:B0-----:R-:W-:Y:S02]  /*5280*/  ISETP.GE.AND P0, PT, R2, 0x1, PT ;  /* 0x000000010200780c */ /* 0x001fe40003f06270 */
        /* <DEDUP_REMOVED lines=15> */
[----:B------:R-:W-:-:S03]  /*5380*/  CS2R R4, SRZ ;  /* 0x0000000000047805 */ /* 0x000fc6000001ff00 */
        /* <DEDUP_REMOVED lines=29> */
[----:B------:R-:W-:Y:S01]  /*5560*/  STL [R1+0x54], R3 ;  /* 0x0000540301007387 */ /* 0x000fe20000100800 */
[----:B0-----:R-:W-:Y:S01]  /*5570*/  FMUL.FTZ R2, R122, UR4 ;  /* 0x000000047a027c20 */ /* 0x001fe20008410000 */
[----:B-1----:R-:W-:-:S04]  /*5580*/  FMUL.FTZ R0, R66, UR4 ;  /* 0x0000000442007c20 */ /* 0x002fc80008410000 */
[----:B------:R0:W-:Y:S04]  /*5590*/  STL [R1+0x50], R2 ;  /* 0x0000500201007387 */ /* 0x0001e80000100800 */
[----:B------:R1:W-:Y:S04]  /*55a0*/  STL [R1+0x4c], R0 ;  /* 0x00004c0001007387 */ /* 0x0003e80000100800 */
[----:B------:R2:W-:Y:S01]  /*55b0*/  STL [R1+0x8], RZ ;  /* 0x000008ff01007387 */ /* 0x0005e20000100800 */
[----:B0-----:R-:W-:-:S03]  /*55c0*/  CS2R R2, SRZ ;  /* 0x0000000000027805 */ /* 0x001fc6000001ff00 */
[----:B------:R2:W-:Y:S01]  /*55d0*/  STL [R1+0x4], RZ ;  /* 0x000004ff01007387 */ /* 0x0005e20000100800 */
[----:B-1----:R-:W-:-:S03]  /*55e0*/  HFMA2.MMA R0, -RZ, RZ, 0, 0 ;  /* 0x00000000ff007435 */ /* 0x002fc600000001ff */
[----:B------:R2:W-:Y:S01]  /*55f0*/  STL [R1], RZ ;  /* 0x000000ff01007387 */ /* 0x0005e20000100800 */
[----:B------:R-:W-:Y:S07]  /*5600*/  @!P0 BRA `(.L_x_919) ;  /* 0x0000004400688947 */ /* 0x000fee0003800000 */
[----:B------:R-:W-:Y:S01]  /*5610*/  ISETP.GE.AND P0, PT, R48, UR50, PT ;  /* 0x0000003230007c0c */ /* 0x000fe2000bf06270 */
[----:B------:R-:W-:Y:S01]  /*5620*/  IMAD.MOV.U32 R40, RZ, RZ, R123 ;  /* 0x000000ffff287224 */ /* 0x000fe200078e007b */
[----:B------:R-:W-:Y:S01]  /*5630*/  ULDC.64 UR56, c[0x0][0x230] ;  /* 0x00008c0000387ab9 */ /* 0x000fe20000000a00 */
[----:B------:R-:W-:Y:S01]  /*5640*/  MOV R8, RZ ;  /* 0x000000ff00087202 */ /* 0x000fe20000000f00 */
[----:B------:R-:W-:Y:S02]  /*5650*/  UIMAD UR8, UR51, UR56, URZ ;  /* 0x00000038330872a4 */ /* 0x000fe4000f8e023f */
[----:B------:R-:W-:Y:S01]  /*5660*/  LOP3.LUT R40, R40, 0xfffffffe, RZ, 0xc0, !PT ;  /* 0xfffffffe28287812 */ /* 0x000fe200078ec0ff */
[----:B------:R-:W-:Y:S02]  /*5670*/  UIMAD.WIDE.U32 UR28, UR10, UR56, URZ ;  /* 0x000000380a1c72a5 */ /* 0x000fe4000f8e003f */
[----:B------:R-:W-:Y:S01]  /*5680*/  UIMAD UR57, UR10, UR57, UR8 ;  /* 0x000000390a3972a4 */ /* 0x000fe2000f8e0208 */
[----:B------:R-:W-:-:S02]  /*5690*/  UMOV UR7, URZ ;  /* 0x0000003f00077c82 */ /* 0x000fc40008000000 */
[----:B------:R-:W-:Y:S01]  /*56a0*/  UMOV UR8, URZ ;  /* 0x0000003f00087c82 */ /* 0x000fe20008000000 */
[----:B------:R-:W-:Y:S01]  /*56b0*/  @P0 LOP3.LUT R40, R40, 0x1, RZ, 0xfc, !PT ;  /* 0x0000000128280812 */ /* 0x000fe200078efcff */
[----:B------:R-:W-:Y:S01]  /*56c0*/  UMOV UR9, URZ ;  /* 0x0000003f00097c82 */ /* 0x000fe20008000000 */
[----:B------:R-:W-:Y:S01]  /*56d0*/  ULDC UR54, c[0x0][0x224] ;  /* 0x0000890000367ab9 */ /* 0x000fe20000000800 */
[----:B------:R-:W-:Y:S01]  /*56e0*/  ULDC UR55, c[0x0][0x21c] ;  /* 0x0000870000377ab9 */ /* 0x000fe20000000800 */
[----:B------:R-:W-:Y:S01]  /*56f0*/  ULDC UR56, c[0x0][0x218] ;  /* 0x0000860000387ab9 */ /* 0x000fe20000000800 */
[----:B------:R0:W-:Y:S01]  /*5700*/  STL [R1+0xcc], R40 ;  /* 0x0000cc2801007387 */ /* 0x0001e20000100800 */
        /* <DEDUP_REMOVED lines=9> */
.L_x_963:
[----:B------:R-:W3:Y:S01]  /*57a0*/  LDL R27, [R1+0xcc] ;  /* 0x0000cc00011b7983 */ /* 0x000ee20000100800 */
[----:B------:R-:W-:Y:S01]  /*57b0*/  USHF.R.S32.HI UR58, URZ, 0x1f, UR7 ;  /* 0x0000001f3f3a7899 */ /* 0x000fe20008011407 */
[----:B------:R-:W-:Y:S02]  /*57c0*/  MOV R29, UR36 ;  /* 0x00000024001d7c02 */ /* 0x000fe40008000f00 */
[----:B------:R-:W4:Y:S01]  /*57d0*/  LDL R64, [R1+0xc8] ;  /* 0x0000c80001407983 */ /* 0x000f220000100800 */
[----:B------:R-:W-:Y:S02]  /*57e0*/  UIMAD UR59, UR58, UR36, URZ ;  /* 0x000000243a3b72a4 */ /* 0x000fe4000f8e023f */
[----:B------:R-:W-:Y:S01]  /*57f0*/  IMAD.WIDE.U32 R28, R29, UR7, R48 ;  /* 0x000000071d1c7c25 */ /* 0x000fe2000f8e0030 */
[----:B------:R-:W2:Y:S01]  /*5800*/  LDL R78, [R1+0xc4] ;  /* 0x0000c400014e7983 */ /* 0x000ea20000100800 */
[----:B------:R-:W-:Y:S01]  /*5810*/  UIMAD UR59, UR7, UR37, UR59 ;  /* 0x00000025073b72a4 */ /* 0x000fe2000f8e023b */
[----:B0-----:R-:W-:-:S02]  /*5820*/  LEA R40, P0, R28, UR19, 0x1 ;  /* 0x000000131c287c11 */ /* 0x001fc4000f8008ff */
[----:B------:R-:W2:Y:S01]  /*5830*/  LDL R77, [R1+0xc0] ;  /* 0x0000c000014d7983 */ /* 0x000ea20000100800 */
[----:B------:R-:W-:Y:S01]  /*5840*/  PRMT R42, RZ, 0x7610, R42 ;  /* 0x00007610ff2a7816 */ /* 0x000fe2000000002a */
[----:B------:R-:W-:Y:S01]  /*5850*/  UIMAD UR60, UR58, UR32, URZ ;  /* 0x000000203a3c72a4 */ /* 0x000fe2000f8e023f */
[----:B------:R-:W-:Y:S01]  /*5860*/  UMOV UR46, UR28 ;  /* 0x0000001c002e7c82 */ /* 0x000fe20008000000 */
[----:B------:R-:W-:Y:S02]  /*5870*/  UMOV UR47, UR57 ;  /* 0x00000039002f7c82 */ /* 0x000fe40008000000 */
[----:B------:R-:W-:Y:S01]  /*5880*/  UIMAD UR61, UR7, UR33, UR60 ;  /* 0x00000021073d72a4 */ /* 0x000fe2000f8e023c */
[----:B------:R-:W2:Y:S01]  /*5890*/  LDL R76, [R1+0xbc] ;  /* 0x0000bc00014c7983 */ /* 0x000ea20000100800 */
[----:B------:R-:W-:-:S03]  /*58a0*/  UIMAD.WIDE.U32 UR46, UR7, UR32, UR46 ;  /* 0x00000020072e72a5 */ /* 0x000fc6000f8e002e */
[----:B------:R-:W2:Y:S01]  /*58b0*/  LDL R75, [R1+0xb8] ;  /* 0x0000b800014b7983 */ /* 0x000ea20000100800 */
[----:B------:R-:W-:Y:S02]  /*58c0*/  ULEA UR60, UP0, UR46, UR34, 0x2 ;  /* 0x000000222e3c7291 */ /* 0x000fe4000f80103f */
[----:B------:R-:W-:Y:S01]  /*58d0*/  UIADD3 UR47, UR47, UR61, URZ ;  /* 0x0000003d2f2f7290 */ /* 0x000fe2000fffe03f */
[----:B------:R-:W2:Y:S03]  /*58e0*/  LDL R74, [R1+0xb4] ;  /* 0x0000b400014a7983 */ /* 0x000ea60000100800 */
[----:B------:R-:W-:Y:S01]  /*58f0*/  ULEA.HI.X UR47, UR46, UR35, UR47, 0x2, UP0 ;  /* 0x000000232e2f7291 */ /* 0x000fe200080f142f */
[C---:B------:R-:W-:Y:S01]  /*5900*/  LOP3.LUT R45, R48.reuse, 0x20, RZ, 0xfc, !PT ;  /* 0x00000020302d7812 */ /* 0x040fe200078efcff */
[----:B------:R-:W2:Y:S01]  /*5910*/  LDL R73, [R1+0xb0] ;  /* 0x0000b00001497983 */ /* 0x000ea20000100800 */
[----:B------:R-:W-:-:S03]  /*5920*/  LOP3.LUT R44, R48, 0x40, RZ, 0xfc, !PT ;  /* 0x00000040302c7812 */ /* 0x000fc600078efcff */
[----:B------:R-:W2:Y:S04]  /*5930*/  LDL R72, [R1+0xac] ;  /* 0x0000ac0001487983 */ /* 0x000ea80000100800 */
[----:B------:R-:W2:Y:S04]  /*5940*/  LDL R71, [R1+0xa8] ;  /* 0x0000a80001477983 */ /* 0x000ea80000100800 */
[----:B------:R-:W2:Y:S04]  /*5950*/  LDL R70, [R1+0xa4] ;  /* 0x0000a40001467983 */ /* 0x000ea80000100800 */
[----:B------:R-:W2:Y:S04]  /*5960*/  LDL R69, [R1+0xa0] ;  /* 0x0000a00001457983 */ /* 0x000ea80000100800 */
[----:B------:R-:W2:Y:S04]  /*5970*/  LDL R68, [R1+0x9c] ;  /* 0x00009c0001447983 */ /* 0x000ea80000100800 */
[----:B------:R-:W2:Y:S04]  /*5980*/  LDL R67, [R1+0x98] ;  /* 0x0000980001437983 */ /* 0x000ea80000100800 */
[----:B------:R-:W2:Y:S04]  /*5990*/  LDL R66, [R1+0x94] ;  /* 0x0000940001427983 */ /* 0x000ea80000100800 */
[----:B------:R-:W2:Y:S01]  /*59a0*/  LDL R65, [R1+0x90] ;  /* 0x0000900001417983 */ /* 0x000ea20000100800 */
[----:B---3--:R-:W-:-:S02]  /*59b0*/  LOP3.LUT P5, RZ, R27, 0x1, RZ, 0xc0, !PT ;  /* 0x000000011bff7812 */ /* 0x008fc400078ac0ff */
[----:B------:R-:W-:-:S04]  /*59c0*/  IADD3 R27, R29, UR59, RZ ;  /* 0x0000003b1d1b7c10 */ /* 0x000fc8000fffe0ff */
[----:B------:R-:W-:-:S07]  /*59d0*/  LEA.HI.X R41, R28, UR48, R27, 0x1, P0 ;  /* 0x000000301c297c11 */ /* 0x000fce00080f0c1b */
[----:B------:R-:W4:Y:S01]  /*59e0*/  @!P5 LDG.E.U16 R42, desc[UR20][R40.64] ;  /* 0x00000014282ad981 */ /* 0x000f22000c1e1500 */
[----:B------:R-:W-:Y:S01]  /*59f0*/  MOV R30, UR60 ;  /* 0x0000003c001e7c02 */ /* 0x000fe20008000f00 */
[----:B------:R-:W-:Y:S01]  /*5a00*/  IMAD.U32 R31, RZ, RZ, UR47 ;  /* 0x0000002fff1f7e24 */ /* 0x000fe2000f8e00ff */
[C---:B------:R-:W-:Y:S02]  /*5a10*/  LOP3.LUT R39, R48.reuse, 0x60, RZ, 0xfc, !PT ;  /* 0x0000006030277812 */ /* 0x040fe400078efcff */
[C---:B------:R-:W-:Y:S02]  /*5a20*/  LOP3.LUT R38, R48.reuse, 0x80, RZ, 0xfc, !PT ;  /* 0x0000008030267812 */ /* 0x040fe400078efcff */
[----:B------:R-:W-:Y:S01]  /*5a30*/  LOP3.LUT R37, R48, 0xa0, RZ, 0xfc, !PT ;  /* 0x000000a030257812 */ /* 0x000fe200078efcff */
[----:B------:R0:W3:Y:S01]  /*5a40*/  LDG.E R63, desc[UR20][R30.64] ;  /* 0x000000141e3f7981 */ /* 0x0000e2000c1e1900 */
[----:B------:R-:W-:Y:S02]  /*5a50*/  ISETP.GE.AND P0, PT, R45, UR50, PT ;  /* 0x000000322d007c0c */ /* 0x000fe4000bf06270 */
[----:B------:R-:W-:-:S02]  /*5a60*/  ISETP.GE.AND P1, PT, R44, UR50, PT ;  /* 0x000000322c007c0c */ /* 0x000fc4000bf26270 */
[----:B------:R-:W-:Y:S02]  /*5a70*/  ISETP.GE.AND P2, PT, R39, UR50, PT ;  /* 0x0000003227007c0c */ /* 0x000fe4000bf46270 */
[----:B------:R-:W-:Y:S02]  /*5a80*/  ISETP.GE.AND P3, PT, R38, UR50, PT ;  /* 0x0000003226007c0c */ /* 0x000fe4000bf66270 */
[----:B------:R-:W-:Y:S02]  /*5a90*/  ISETP.GE.AND P4, PT, R37, UR50, PT ;  /* 0x0000003225007c0c */ /* 0x000fe4000bf86270 */
[----:B------:R-:W-:Y:S02]  /*5aa0*/  PRMT R43, RZ, 0x7610, R43 ;  /* 0x00007610ff2b7816 */ /* 0x000fe4000000002b */
[----:B------:R-:W-:Y:S02]  /*5ab0*/  PRMT R47, RZ, 0x7610, R47 ;  /* 0x00007610ff2f7816 */ /* 0x000fe4000000002f */
[----:B-1----:R-:W-:-:S02]  /*5ac0*/  PRMT R50, RZ, 0x7610, R50 ;  /* 0x00007610ff327816 */ /* 0x002fc40000000032 */
[----:B------:R-:W-:Y:S01]  /*5ad0*/  PRMT R51, RZ, 0x7610, R51 ;  /* 0x00007610ff337816 */ /* 0x000fe20000000033 */
[----:B------:R-:W2:Y:S01]  /*5ae0*/  @!P0 LDG.E.U16 R43, desc[UR20][R40.64+0x40] ;  /* 0x00004014282b8981 */ /* 0x000ea2000c1e1500 */
[C---:B------:R-:W-:Y:S02]  /*5af0*/  LOP3.LUT R36, R48.reuse, 0xc0, RZ, 0xfc, !PT ;  /* 0x000000c030247812 */ /* 0x040fe400078efcff */
[----:B------:R-:W-:Y:S01]  /*5b00*/  PRMT R52, RZ, 0x7610, R52 ;  /* 0x00007610ff347816 */ /* 0x000fe20000000034 */
[----:B------:R-:W2:Y:S01]  /*5b10*/  @!P1 LDG.E.U16 R47, desc[UR20][R40.64+0x80] ;  /* 0x00008014282f9981 */ /* 0x000ea2000c1e1500 */
[C---:B------:R-:W-:Y:S02]  /*5b20*/  LOP3.LUT R35, R48.reuse, 0xe0, RZ, 0xfc, !PT ;  /* 0x000000e030237812 */ /* 0x040fe400078efcff */
[C---:B------:R-:W-:Y:S01]  /*5b30*/  LOP3.LUT R34, R48.reuse, 0x100, RZ, 0xfc, !PT ;  /* 0x0000010030227812 */ /* 0x040fe200078efcff */
[----:B------:R-:W2:Y:S01]  /*5b40*/  @!P2 LDG.E.U16 R50, desc[UR20][R40.64+0xc0] ;  /* 0x0000c0142832a981 */ /* 0x000ea2000c1e1500 */
[----:B------:R-:W-:-:S02]  /*5b50*/  LOP3.LUT R33, R48, 0x120, RZ, 0xfc, !PT ;  /* 0x0000012030217812 */ /* 0x000fc400078efcff */
[----:B------:R-:W-:Y:S01]  /*5b60*/  LOP3.LUT R32, R48, 0x140, RZ, 0xfc, !PT ;  /* 0x0000014030207812 */ /* 0x000fe200078efcff */
[----:B------:R-:W2:Y:S01]  /*5b70*/  @!P3 LDG.E.U16 R51, desc[UR20][R40.64+0x100] ;  /* 0x000100142833b981 */ /* 0x000ea2000c1e1500 */
[----:B------:R-:W-:Y:S02]  /*5b80*/  ISETP.GE.AND P0, PT, R36, UR50, PT ;  /* 0x0000003224007c0c */ /* 0x000fe4000bf06270 */
[----:B------:R-:W-:Y:S01]  /*5b90*/  ISETP.GE.AND P1, PT, R35, UR50, PT ;  /* 0x0000003223007c0c */ /* 0x000fe2000bf26270 */
[----:B------:R-:W2:Y:S01]  /*5ba0*/  @!P4 LDG.E.U16 R52, desc[UR20][R40.64+0x140] ;  /* 0x000140142834c981 */ /* 0x000ea2000c1e1500 */
[----:B------:R-:W-:Y:S02]  /*5bb0*/  ISETP.GE.AND P2, PT, R34, UR50, PT ;  /* 0x0000003222007c0c */ /* 0x000fe4000bf46270 */
[----:B------:R-:W-:Y:S02]  /*5bc0*/  ISETP.GE.AND P3, PT, R33, UR50, PT ;  /* 0x0000003221007c0c */ /* 0x000fe4000bf66270 */
[----:B------:R-:W-:-:S02]  /*5bd0*/  ISETP.GE.AND P4, PT, R32, UR50, PT ;  /* 0x0000003220007c0c */ /* 0x000fc4000bf86270 */
[----:B------:R-:W-:Y:S02]  /*5be0*/  PRMT R53, RZ, 0x7610, R53 ;  /* 0x00007610ff357816 */ /* 0x000fe40000000035 */
[----:B------:R-:W-:Y:S02]  /*5bf0*/  PRMT R54, RZ, 0x7610, R54 ;  /* 0x00007610ff367816 */ /* 0x000fe40000000036 */
[----:B------:R-:W-:Y:S02]  /*5c00*/  PRMT R55, RZ, 0x7610, R55 ;  /* 0x00007610ff377816 */ /* 0x000fe40000000037 */
[----:B------:R-:W-:Y:S01]  /*5c10*/  PRMT R56, RZ, 0x7610, R56 ;  /* 0x00007610ff387816 */ /* 0x000fe20000000038 */
[----:B------:R-:W2:Y:S01]  /*5c20*/  @!P0 LDG.E.U16 R53, desc[UR20][R40.64+0x180] ;  /* 0x0001801428358981 */ /* 0x000ea2000c1e1500 */
[C---:B0-----:R-:W-:Y:S02]  /*5c30*/  LOP3.LUT R31, R48.reuse, 0x160, RZ, 0xfc, !PT ;  /* 0x00000160301f7812 */ /* 0x041fe400078efcff */
[----:B------:R-:W-:Y:S01]  /*5c40*/  LOP3.LUT R30, R48, 0x180, RZ, 0xfc, !PT ;  /* 0x00000180301e7812 */ /* 0x000fe200078efcff */
[----:B------:R-:W2:Y:S01]  /*5c50*/  @!P1 LDG.E.U16 R54, desc[UR20][R40.64+0x1c0] ;  /* 0x0001c01428369981 */ /* 0x000ea2000c1e1500 */
[----:B------:R-:W-:-:S02]  /*5c60*/  PRMT R57, RZ, 0x7610, R57 ;  /* 0x00007610ff397816 */ /* 0x000fc40000000039 */
[C---:B------:R-:W-:Y:S01]  /*5c70*/  LOP3.LUT R29, R48.reuse, 0x1a0, RZ, 0xfc, !PT ;  /* 0x000001a0301d7812 */ /* 0x040fe200078efcff */
[----:B------:R-:W2:Y:S01]  /*5c80*/  @!P2 LDG.E.U16 R55, desc[UR20][R40.64+0x200] ;  /* 0x000200142837a981 */ /* 0x000ea2000c1e1500 */
[C---:B------:R-:W-:Y:S02]  /*5c90*/  LOP3.LUT R28, R48.reuse, 0x1c0, RZ, 0xfc, !PT ;  /* 0x000001c0301c7812 */ /* 0x040fe400078efcff */
[----:B------:R-:W-:Y:S01]  /*5ca0*/  ISETP.GE.AND P0, PT, R31, UR50, PT ;  /* 0x000000321f007c0c */ /* 0x000fe2000bf06270 */
[----:B------:R-:W2:Y:S01]  /*5cb0*/  @!P3 LDG.E.U16 R56, desc[UR20][R40.64+0x240] ;  /* 0x000240142838b981 */ /* 0x000ea2000c1e1500 */
[----:B------:R-:W-:Y:S02]  /*5cc0*/  LOP3.LUT R27, R48, 0x1e0, RZ, 0xfc, !PT ;  /* 0x000001e0301b7812 */ /* 0x000fe400078efcff */
[----:B------:R-:W-:Y:S01]  /*5cd0*/  ISETP.GE.AND P1, PT, R30, UR50, PT ;  /* 0x000000321e007c0c */ /* 0x000fe2000bf26270 */
[----:B------:R-:W2:Y:S01]  /*5ce0*/  @!P4 LDG.E.U16 R57, desc[UR20][R40.64+0x280] ;  /* 0x000280142839c981 */ /* 0x000ea2000c1e1500 */
[----:B------:R-:W-:-:S02]  /*5cf0*/  ISETP.GE.AND P2, PT, R29, UR50, PT ;  /* 0x000000321d007c0c */ /* 0x000fc4000bf46270 */
[----:B------:R-:W-:Y:S02]  /*5d00*/  ISETP.GE.AND P3, PT, R28, UR50, PT ;  /* 0x000000321c007c0c */ /* 0x000fe4000bf66270 */
[----:B------:R-:W-:Y:S02]  /*5d10*/  ISETP.GE.AND P4, PT, R27, UR50, PT ;  /* 0x000000321b007c0c */ /* 0x000fe4000bf86270 */
[----:B------:R-:W-:Y:S02]  /*5d20*/  PRMT R58, RZ, 0x7610, R58 ;  /* 0x00007610ff3a7816 */ /* 0x000fe4000000003a */
[----:B------:R-:W-:Y:S02]  /*5d30*/  PRMT R59, RZ, 0x7610, R59 ;  /* 0x00007610ff3b7816 */ /* 0x000fe4000000003b */
[----:B------:R-:W-:Y:S02]  /*5d40*/  PRMT R60, RZ, 0x7610, R60 ;  /* 0x00007610ff3c7816 */ /* 0x000fe4000000003c */
[----:B------:R-:W-:Y:S01]  /*5d50*/  PRMT R61, RZ, 0x7610, R61 ;  /* 0x00007610ff3d7816 */ /* 0x000fe2000000003d */
[----:B------:R-:W2:Y:S01]  /*5d60*/  @!P0 LDG.E.U16 R58, desc[UR20][R40.64+0x2c0] ;  /* 0x0002c014283a8981 */ /* 0x000ea2000c1e1500 */
[----:B------:R-:W-:-:S03]  /*5d70*/  PRMT R62, RZ, 0x7610, R62 ;  /* 0x00007610ff3e7816 */ /* 0x000fc6000000003e */
[----:B------:R-:W2:Y:S04]  /*5d80*/  @!P1 LDG.E.U16 R59, desc[UR20][R40.64+0x300] ;  /* 0x00030014283b9981 */ /* 0x000ea8000c1e1500 */
[----:B------:R-:W2:Y:S04]  /*5d90*/  @!P2 LDG.E.U16 R60, desc[UR20][R40.64+0x340] ;  /* 0x00034014283ca981 */ /* 0x000ea8000c1e1500 */
[----:B------:R-:W2:Y:S04]  /*5da0*/  @!P3 LDG.E.U16 R61, desc[UR20][R40.64+0x380] ;  /* 0x00038014283db981 */ /* 0x000ea8000c1e1500 */
[----:B------:R0:W2:Y:S04]  /*5db0*/  @!P4 LDG.E.U16 R62, desc[UR20][R40.64+0x3c0] ;  /* 0x0003c014283ec981 */ /* 0x0000a8000c1e1500 */
[----:B----4-:R1:W-:Y:S04]  /*5dc0*/  STS.U16 [R64], R42 ;  /* 0x0000002a40007388 */ /* 0x0103e80000000400 */
[----:B-1----:R-:W4:Y:S01]  /*5dd0*/  LDL R64, [R1+0x8c] ;  /* 0x00008c0001407983 */ /* 0x002f220000100800 */
[----:B------:R-:W-:-:S02]  /*5de0*/  UIMAD UR59, UR51, UR42, URZ ;  /* 0x0000002a333b72a4 */ /* 0x000fc4000f8e023f */
[----:B------:R-:W-:Y:S02]  /*5df0*/  UIMAD.WIDE.U32 UR46, UR10, UR42, URZ ;  /* 0x0000002a0a2e72a5 */ /* 0x000fe4000f8e003f */
[----:B------:R-:W-:-:S04]  /*5e00*/  UIMAD UR59, UR10, UR43, UR59 ;  /* 0x0000002b0a3b72a4 */ /* 0x000fc8000f8e023b */
[----:B------:R-:W-:Y:S02]  /*5e10*/  UIADD3 UR47, UR47, UR59, URZ ;  /* 0x0000003b2f2f7290 */ /* 0x000fe4000fffe03f */
[----:B------:R-:W-:Y:S02]  /*5e20*/  UIMAD UR59, UR58, UR40, URZ ;  /* 0x000000283a3b72a4 */ /* 0x000fe4000f8e023f */
[----:B------:R-:W-:Y:S02]  /*5e30*/  UIMAD.WIDE.U32 UR46, UR7, UR40, UR46 ;  /* 0x00000028072e72a5 */ /* 0x000fe4000f8e002e */
[----:B------:R-:W-:-:S04]  /*5e40*/  UIMAD UR59, UR7, UR41, UR59 ;  /* 0x00000029073b72a4 */ /* 0x000fc8000f8e023b */
[----:B------:R-:W-:Y:S02]  /*5e50*/  UIADD3 UR60, UR47, UR59, URZ ;  /* 0x0000003b2f3c7290 */ /* 0x000fe4000fffe03f */
[----:B------:R-:W-:-:S04]  /*5e60*/  ULEA UR59, UP0, UR46, UR38, 0x2 ;  /* 0x000000262e3b7291 */ /* 0x000fc8000f80103f */
[----:B------:R-:W-:Y:S01]  /*5e70*/  ULEA.HI.X UR46, UR46, UR39, UR60, 0x2, UP0 ;  /* 0x000000272e2e7291 */ /* 0x000fe200080f143c */
[----:B---3--:R-:W-:Y:S01]  /*5e80*/  R2UR UR60, R63 ;  /* 0x000000003f3c72ca */ /* 0x008fe200000e0000 */
[----:B------:R-:W-:-:S04]  /*5e90*/  UIADD3 UR47, UR49, -0x1, URZ ;  /* 0xffffffff312f7890 */ /* 0x000fc8000fffe03f */
[----:B------:R-:W-:-:S08]  /*5ea0*/  ULEA.HI UR61, UR47, UR47, URZ, 0x1 ;  /* 0x0000002f2f3d7291 */ /* 0x000fd0000f8f083f */
[----:B------:R-:W-:Y:S01]  /*5eb0*/  MOV R42, UR60 ;  /* 0x0000003c002a7c02 */ /* 0x000fe20008000f00 */
[----:B------:R-:W-:-:S04]  /*5ec0*/  ULOP3.LUT UR61, UR61, 0xfffffe, URZ, 0xc0, !UPT ;  /* 0x00fffffe3d3d7892 */ /* 0x000fc8000f8ec03f */
[----:B------:R-:W-:Y:S01]  /*5ed0*/  FMUL.FTZ R42, R42, 1.4426950216293334961 ;  /* 0x3fb8aa3b2a2a7820 */ /* 0x000fe20000410000 */
[----:B------:R-:W-:-:S03]  /*5ee0*/  UIADD3 UR47, UR47, -UR61, URZ ;  /* 0x8000003d2f2f7290 */ /* 0x000fc6000fffe03f */
[----:B------:R-:W-:Y:S01]  /*5ef0*/  FMUL.FTZ R152, R24, R42 ;  /* 0x0000002a18987220 */ /* 0x000fe20000410000 */
[----:B------:R-:W-:Y:S01]  /*5f00*/  ULEA UR47, UR47, UR7, 0x8 ;  /* 0x000000072f2f7291 */ /* 0x000fe2000f8e403f */
[----:B--2---:R1:W-:Y:S04]  /*5f10*/  STS.U16 [R78+0x40], R43 ;  /* 0x0000402b4e007388 */ /* 0x0043e80000000400 */
[----:B------:R-:W2:Y:S01]  /*5f20*/  MUFU.EX2 R152, R152 ;  /* 0x0000009800987308 */ /* 0x000ea20000000800 */
[----:B------:R-:W-:Y:S01]  /*5f30*/  STS.U16 [R77+0x80], R47 ;  /* 0x0000802f4d007388 */ /* 0x000fe20000000400 */
[----:B------:R-:W-:-:S03]  /*5f40*/  ISETP.NE.AND P1, PT, R46, RZ, PT ;  /* 0x000000ff2e00720c */ /* 0x000fc60003f25270 */
[----:B------:R3:W-:Y:S01]  /*5f50*/  STS.U16 [R76+0xc0], R50 ;  /* 0x0000c0324c007388 */ /* 0x0007e20000000400 */
[----:B-1----:R-:W-:-:S03]  /*5f60*/  IADD3 R43, R46, 0x200, RZ ;  /* 0x000002002e2b7810 */ /* 0x002fc60007ffe0ff */
[----:B------:R1:W-:Y:S04]  /*5f70*/  STS.U16 [R75+0x100], R51 ;  /* 0x000100334b007388 */ /* 0x0003e80000000400 */
[----:B------:R0:W-:Y:S01]  /*5f80*/  STS.U16 [R74+0x140], R52 ;  /* 0x000140344a007388 */ /* 0x0001e20000000400 */
[----:B---3--:R-:W-:-:S03]  /*5f90*/  MOV R50, UR47 ;  /* 0x0000002f00327c02 */ /* 0x008fc60008000f00 */
[----:B------:R3:W-:Y:S01]  /*5fa0*/  STS.U16 [R73+0x180], R53 ;  /* 0x0001803549007388 */ /* 0x0007e20000000400 */
[----:B------:R-:W-:-:S03]  /*5fb0*/  SEL R50, R50, R43, !P1 ;  /* 0x0000002b32327207 */ /* 0x000fc60004800000 */
[----:B------:R3:W-:Y:S04]  /*5fc0*/  STS.U16 [R72+0x1c0], R54 ;  /* 0x0001c03648007388 */ /* 0x0007e80000000400 */
[----:B------:R3:W-:Y:S04]  /*5fd0*/  STS.U16 [R71+0x200], R55 ;  /* 0x0002003747007388 */ /* 0x0007e80000000400 */
[----:B------:R3:W-:Y:S01]  /*5fe0*/  STS.U16 [R70+0x240], R56 ;  /* 0x0002403846007388 */ /* 0x0007e20000000400 */
[----:B0-----:R-:W-:-:S03]  /*5ff0*/  MOV R40, UR59 ;  /* 0x0000003b00287c02 */ /* 0x001fc60008000f00 */
[----:B------:R3:W-:Y:S01]  /*6000*/  STS.U16 [R69+0x280], R57 ;  /* 0x0002803945007388 */ /* 0x0007e20000000400 */
[----:B------:R-:W-:Y:S01]  /*6010*/  IMAD.U32 R41, RZ, RZ, UR46 ;  /* 0x0000002eff297e24 */ /* 0x000fe2000f8e00ff */
[----:B-1----:R-:W-:Y:S02]  /*6020*/  LEA R51, R50, R25, 0x2 ;  /* 0x0000001932337211 */ /* 0x002fe400078e10ff */
[----:B------:R3:W-:Y:S04]  /*6030*/  STS.U16 [R68+0x2c0], R58 ;  /* 0x0002c03a44007388 */ /* 0x0007e80000000400 */
[----:B------:R3:W-:Y:S04]  /*6040*/  STS.U16 [R67+0x300], R59 ;  /* 0x0003003b43007388 */ /* 0x0007e80000000400 */
[----:B------:R3:W-:Y:S04]  /*6050*/  STS.U16 [R66+0x340], R60 ;  /* 0x0003403c42007388 */ /* 0x0007e80000000400 */
[----:B------:R3:W-:Y:S01]  /*6060*/  STS.U16 [R65+0x380], R61 ;  /* 0x0003803d41007388 */ /* 0x0007e20000000400 */
[----:B------:R-:W-:-:S13]  /*6070*/  ISETP.NE.AND P0, PT, R46, 0x7f, PT ;  /* 0x0000007f2e00780c */ /* 0x000fda0003f05270 */
[----:B------:R-:W-:Y:S01]  /*6080*/  @P0 LEA R104, R46, R25, 0x2 ;  /* 0x000000192e680211 */ /* 0x000fe200078e10ff */
[----:B------:R-:W-:Y:S01]  /*6090*/  BSSY B0, `(.L_x_920) ;  /* 0x0000023000007945 */ /* 0x000fe20003800000 */
[----:B----4-:R3:W-:Y:S01]  /*60a0*/  STS.U16 [R64+0x3c0], R62 ;  /* 0x0003c03e40007388 */ /* 0x0107e20000000400 */
[----:B------:R-:W-:-:S03]  /*60b0*/  NOP ;  /* 0x0000000000007918 */ /* 0x000fc60000000000 */
[----:B------:R3:W0:Y:S04]  /*60c0*/  LDS.U16 R47, [R26] ;  /* 0x000000001a2f7984 */ /* 0x0006280000000400 */
[----:B------:R3:W1:Y:S04]  /*60d0*/  LDS.U16 R43, [R26+0x2] ;  /* 0x000002001a2b7984 */ /* 0x0006680000000400 */
        /* <DEDUP_REMOVED lines=14> */
[----:B------:R3:W5:Y:S04]  /*61c0*/  LDG.E R135, desc[UR20][R40.64] ;  /* 0x0000001428877981 */ /* 0x000768000c1e1900 */
[----:B--2---:R3:W-:Y:S01]  /*61d0*/  STS [R51+0x3be0], R152 ;  /* 0x003be09833007388 */ /* 0x0047e20000000800 */
[----:B------:R-:W-:Y:S06]  /*61e0*/  BAR.SYNC.DEFER_BLOCKING 0x0 ;  /* 0x0000000000007b1d */ /* 0x000fec0000010000 */
[----:B------:R-:W2:Y:S01]  /*61f0*/  @P0 LDS R104, [R104+0x43e4] ;  /* 0x0043e40068680984 */ /* 0x000ea20000000800 */
[----:B-1--4-:R-:W-:Y:S05]  /*6200*/  @P0 BRA `(.L_x_921) ;  /* 0x00000000002c0947 */ /* 0x012fea0003800000 */
[----:B---3--:R-:W1:Y:S01]  /*6210*/  LDC R40, c[0x0][0x224] ;  /* 0x00008900ff287b82 */ /* 0x008e620000000800 */
[----:B--2---:R-:W-:Y:S01]  /*6220*/  HFMA2.MMA R104, -RZ, RZ, 1.875, 0 ;  /* 0x3f800000ff687435 */ /* 0x004fe200000001ff */
[----:B-1----:R-:W-:-:S13]  /*6230*/  ISETP.NE.AND P0, PT, R40, UR49, PT ;  /* 0x0000003128007c0c */ /* 0x002fda000bf05270 */
[----:B------:R-:W-:Y:S05]  /*6240*/  @!P0 BRA `(.L_x_921) ;  /* 0x00000000001c8947 */ /* 0x000fea0003800000 */
[----:B------:R-:W-:-:S04]  /*6250*/  IADD3 R41, R40, -UR6, RZ ;  /* 0x8000000628297c10 */ /* 0x000fc8000fffe0ff */
[----:B------:R-:W-:-:S04]  /*6260*/  LEA.HI R40, R41, R41, RZ, 0x1 ;  /* 0x0000002929287211 */ /* 0x000fc800078f08ff */
[----:B------:R-:W-:-:S05]  /*6270*/  LOP3.LUT R40, R40, 0xfffffe, RZ, 0xc0, !PT ;  /* 0x00fffffe28287812 */ /* 0x000fca00078ec0ff */
[----:B------:R-:W-:-:S05]  /*6280*/  IMAD.IADD R40, R41, 0x1, -R40 ;  /* 0x0000000129287824 */ /* 0x000fca00078e0a28 */
[----:B------:R-:W-:-:S04]  /*6290*/  LEA R40, R40, UR7, 0x8 ;  /* 0x0000000728287c11 */ /* 0x000fc8000f8e40ff */
[----:B------:R-:W-:-:S05]  /*62a0*/  LEA R40, R40, R25, 0x2 ;  /* 0x0000001928287211 */ /* 0x000fca00078e10ff */
[----:B------:R1:W4:Y:S02]  /*62b0*/  LDS R104, [R40+0x3be0] ;  /* 0x003be00028687984 */ /* 0x0003240000000800 */
.L_x_921:
[----:B------:R-:W-:Y:S05]  /*62c0*/  BSYNC B0 ;  /* 0x0000000000007941 */ /* 0x000fea0003800000 */
.L_x_920:
[----:B---3--:R-:W3:Y:S04]  /*62d0*/  LDL R66, [R1+0x10c] ;  /* 0x00010c0001427983 */ /* 0x008ee80000100800 */
[----:B------:R-:W2:Y:S04]  /*62e0*/  LDL R65, [R1+0x108] ;  /* 0x0001080001417983 */ /* 0x000ea80000100800 */
        /* <DEDUP_REMOVED lines=15> */
[----:B------:R-:W-:Y:S01]  /*63e0*/  LOP3.LUT R164, R46, 0x1f, RZ, 0xc0, !PT ;  /* 0x0000001f2ea47812 */ /* 0x000fe200078ec0ff */
[----:B------:R-:W-:Y:S01]  /*63f0*/  HFMA2.MMA R80, -RZ, RZ, 1.875, 0 ;  /* 0x3f800000ff507435 */ /* 0x000fe200000001ff */
[----:B------:R-:W4:Y:S01]  /*6400*/  LDL R120, [R1+0x48] ;  /* 0x0000480001787983 */ /* 0x000f220000100800 */
[----:B-1----:R-:W-:Y:S01]  /*6410*/  MOV R40, UR49 ;  /* 0x0000003100287c02 */ /* 0x002fe20008000f00 */
[----:B------:R-:W-:Y:S01]  /*6420*/  IMAD.MOV.U32 R81, RZ, RZ, RZ ;  /* 0x000000ffff517224 */ /* 0x000fe200078e00ff */
[----:B------:R-:W-:Y:S01]  /*6430*/  PLOP3.LUT P0, PT, PT, PT, UP0, 0x80, 0x0 ;  /* 0x000000000000781c */ /* 0x000fe20003f0f008 */
[----:B------:R-:W4:Y:S01]  /*6440*/  LDL R121, [R1+0x44] ;  /* 0x0000440001797983 */ /* 0x000f220000100800 */
[----:B------:R-:W-:-:S02]  /*6450*/  MOV R51, 0x8 ;  /* 0x0000000800337802 */ /* 0x000fc40000000f00 */
[----:B------:R-:W-:Y:S01]  /*6460*/  ISETP.NE.OR P0, PT, R164, RZ, !P0 ;  /* 0x000000ffa400720c */ /* 0x000fe20004705670 */
[----:B------:R-:W4:Y:S04]  /*6470*/  LDL R122, [R1+0x40] ;  /* 0x00004000017a7983 */ /* 0x000f280000100800 */
[----:B------:R-:W4:Y:S04]  /*6480*/  LDL R123, [R1+0x3c] ;  /* 0x00003c00017b7983 */ /* 0x000f280000100800 */
[----:B------:R-:W4:Y:S04]  /*6490*/  LDL R124, [R1+0x38] ;  /* 0x00003800017c7983 */ /* 0x000f280000100800 */
[----:B------:R-:W4:Y:S01]  /*64a0*/  LDL R125, [R1+0x34] ;  /* 0x00003400017d7983 */ /* 0x000f220000100800 */
[----:B------:R-:W1:Y:S01]  /*64b0*/  @!P0 LDC R41, c[0x0][0x21c] ;  /* 0x00008700ff298b82 */ /* 0x000e620000000800 */
[-C--:B------:R-:W-:Y:S01]  /*64c0*/  FMUL.FTZ R103, R23, R42.reuse ;  /* 0x0000002a17677220 */ /* 0x080fe20000410000 */
[----:B------:R-:W-:Y:S01]  /*64d0*/  @!P0 IADD3 R40, R40, -0x2, RZ ;  /* 0xfffffffe28288810 */ /* 0x000fe20007ffe0ff */
        /* <DEDUP_REMOVED lines=10> */
[----:B------:R-:W-:Y:S01]  /*6580*/  FMUL.FTZ R102, R22, R42 ;  /* 0x0000002a16667220 */ /* 0x000fe20000410000 */
[----:B------:R-:W0:Y:S01]  /*6590*/  MUFU.EX2 R103, R103 ;  /* 0x0000006700677308 */ /* 0x000e220000000800 */
[----:B-1----:R-:W-:-:S02]  /*65a0*/  @!P0 IMAD R40, R40, R41, UR7 ;  /* 0x0000000728288e24 */ /* 0x002fc4000f8e0229 */
[-C--:B------:R-:W-:Y:S01]  /*65b0*/  FMUL.FTZ R101, R21, R42.reuse ;  /* 0x0000002a15657220 */ /* 0x080fe20000410000 */
[----:B------:R-:W-:Y:S01]  /*65c0*/  FMUL.FTZ R100, R20, R42 ;  /* 0x0000002a14647220 */ /* 0x000fe20000410000 */
[----:B------:R-:W-:-:S03]  /*65d0*/  @!P0 IMAD.WIDE R40, R40, R51, UR22 ;  /* 0x0000001628288e25 */ /* 0x000fc6000f8e0233 */
[----:B------:R-:W1:Y:S01]  /*65e0*/  MUFU.EX2 R102, R102 ;  /* 0x0000006600667308 */ /* 0x000e620000000800 */
[----:B0-----:R-:W-:Y:S02]  /*65f0*/  HADD2.F32 R47, -RZ, R47.H0_H0 ;  /* 0x2000002fff2f7230 */ /* 0x001fe40000004100 */
[-C--:B------:R-:W-:Y:S01]  /*6600*/  FMUL.FTZ R99, R19, R42.reuse ;  /* 0x0000002a13637220 */ /* 0x080fe20000410000 */
[----:B------:R-:W-:Y:S01]  /*6610*/  HADD2.F32 R43, -RZ, R43.H0_H0 ;  /* 0x2000002bff2b7230 */ /* 0x000fe20000004100 */
[----:B------:R0:W5:Y:S01]  /*6620*/  @!P0 LDG.E.64 R80, desc[UR20][R40.64] ;  /* 0x0000001428508981 */ /* 0x000162000c1e1b00 */
[-C--:B------:R-:W-:Y:S01]  /*6630*/  FMUL.FTZ R98, R18, R42.reuse ;  /* 0x0000002a12627220 */ /* 0x080fe20000410000 */
[-C--:B------:R-:W-:Y:S01]  /*6640*/  FMUL.FTZ R97, R17, R42.reuse ;  /* 0x0000002a11617220 */ /* 0x080fe20000410000 */
[----:B------:R-:W-:Y:S01]  /*6650*/  FMUL.FTZ R96, R16, R42 ;  /* 0x0000002a10607220 */ /* 0x000fe20000410000 */
[----:B------:R-:W1:Y:S01]  /*6660*/  MUFU.EX2 R101, R101 ;  /* 0x0000006500657308 */ /* 0x000e620000000800 */
[----:B------:R-:W-:-:S02]  /*6670*/  HADD2.F32 R105, -RZ, R105.H0_H0 ;  /* 0x20000069ff697230 */ /* 0x000fc40000004100 */
[-C--:B------:R-:W-:Y:S01]  /*6680*/  FMUL.FTZ R95, R15, R42.reuse ;  /* 0x0000002a0f5f7220 */ /* 0x080fe20000410000 */
[-C--:B------:R-:W-:Y:S01]  /*6690*/  FMUL.FTZ R91, R14, R42.reuse ;  /* 0x0000002a0e5b7220 */ /* 0x080fe20000410000 */
[-C--:B------:R-:W-:Y:S01]  /*66a0*/  FMUL.FTZ R74, R13, R42.reuse ;  /* 0x0000002a0d4a7220 */ /* 0x080fe20000410000 */
[----:B------:R-:W-:Y:S01]  /*66b0*/  FMUL.FTZ R67, R12, R42 ;  /* 0x0000002a0c437220 */ /* 0x000fe20000410000 */
[----:B0-----:R-:W-:Y:S01]  /*66c0*/  HADD2.F32 R40, -RZ, R82.H0_H0 ;  /* 0x20000052ff287230 */ /* 0x001fe20000004100 */
[----:B------:R-:W0:Y:S01]  /*66d0*/  MUFU.EX2 R100, R100 ;  /* 0x0000006400647308 */ /* 0x000e220000000800 */
[----:B------:R-:W-:Y:S01]  /*66e0*/  FMUL.FTZ R82, R152, R103 ;  /* 0x0000006798527220 */ /* 0x000fe20000410000 */
[----:B------:R-:W-:-:S06]  /*66f0*/  HADD2.F32 R106, -RZ, R106.H0_H0 ;  /* 0x2000006aff6a7230 */ /* 0x000fcc0000004100 */
[----:B------:R-:W0:Y:S01]  /*6700*/  MUFU.EX2 R99, R99 ;  /* 0x0000006300637308 */ /* 0x000e220000000800 */
[----:B-1----:R-:W-:Y:S01]  /*6710*/  FMUL.FTZ R82, R102, R82 ;  /* 0x0000005266527220 */ /* 0x002fe20000410000 */
[----:B------:R-:W-:-:S06]  /*6720*/  HADD2.F32 R107, -RZ, R107.H0_H0 ;  /* 0x2000006bff6b7230 */ /* 0x000fcc0000004100 */
[----:B------:R-:W1:Y:S01]  /*6730*/  MUFU.EX2 R98, R98 ;  /* 0x0000006200627308 */ /* 0x000e620000000800 */
[----:B------:R-:W-:Y:S01]  /*6740*/  FMUL.FTZ R82, R101, R82 ;  /* 0x0000005265527220 */ /* 0x000fe20000410000 */
[----:B------:R-:W-:-:S06]  /*6750*/  HADD2.F32 R108, -RZ, R108.H0_H0 ;  /* 0x2000006cff6c7230 */ /* 0x000fcc0000004100 */
[----:B------:R-:W1:Y:S01]  /*6760*/  MUFU.EX2 R97, R97 ;  /* 0x0000006100617308 */ /* 0x000e620000000800 */
[----:B0-----:R-:W-:Y:S01]  /*6770*/  FMUL.FTZ R82, R100, R82 ;  /* 0x0000005264527220 */ /* 0x001fe20000410000 */
[----:B------:R-:W-:-:S06]  /*6780*/  HADD2.F32 R109, -RZ, R109.H0_H0 ;  /* 0x2000006dff6d7230 */ /* 0x000fcc0000004100 */
        /* <DEDUP_REMOVED lines=14> */
[----:B------:R-:W-:Y:S01]  /*6870*/  FMUL.FTZ R41, R9, R42 ;  /* 0x0000002a09297220 */ /* 0x000fe20000410000 */
[----:B------:R-:W-:Y:S02]  /*6880*/  HADD2.F32 R114, -RZ, R114.H0_H0 ;  /* 0x20000072ff727230 */ /* 0x000fe40000004100 */
[----:B-1----:R-:W-:Y:S01]  /*6890*/  FMUL.FTZ R82, R91, R82 ;  /* 0x000000525b527220 */ /* 0x002fe20000410000 */
[----:B------:R-:W-:Y:S02]  /*68a0*/  HADD2.F32 R115, -RZ, R115.H0_H0 ;  /* 0x20000073ff737230 */ /* 0x000fe40000004100 */
[----:B------:R-:W-:Y:S01]  /*68b0*/  MUFU.EX2 R41, R41 ;  /* 0x0000002900297308 */ /* 0x000fe20000000800 */
[----:B------:R-:W-:Y:S01]  /*68c0*/  FMUL.FTZ R82, R74, R82 ;  /* 0x000000524a527220 */ /* 0x000fe20000410000 */
[----:B------:R-:W-:-:S02]  /*68d0*/  HADD2.F32 R116, -RZ, R116.H0_H0 ;  /* 0x20000074ff747230 */ /* 0x000fc40000004100 */
[----:B------:R-:W-:Y:S02]  /*68e0*/  HADD2.F32 R117, -RZ, R117.H0_H0 ;  /* 0x20000075ff757230 */ /* 0x000fe40000004100 */
[----:B0-----:R-:W-:Y:S01]  /*68f0*/  FMUL.FTZ R82, R67, R82 ;  /* 0x0000005243527220 */ /* 0x001fe20000410000 */
[C---:B------:R-:W-:Y:S02]  /*6900*/  ISETP.GT.U32.AND P2, PT, R46.reuse, 0x1f, PT ;  /* 0x0000001f2e00780c */ /* 0x040fe40003f44070 */
[----:B------:R-:W-:Y:S01]  /*6910*/  LEA.HI R119, R46, R46, RZ, 0x1e ;  /* 0x0000002e2e777211 */ /* 0x000fe200078ff0ff */
[----:B---3--:R-:W-:Y:S02]  /*6920*/  HADD2.F32 R94, -RZ, R66.H0_H0 ;  /* 0x20000042ff5e7230 */ /* 0x008fe40000004100 */
[----:B--2---:R-:W-:-:S03]  /*6930*/  HADD2.F32 R93, -RZ, R65.H0_H0 ;  /* 0x20000041ff5d7230 */ /* 0x004fc60000004100 */
[----:B------:R-:W-:Y:S01]  /*6940*/  FMUL.FTZ R65, R24, R94 ;  /* 0x0000005e18417220 */ /* 0x000fe20000410000 */
[----:B----4-:R-:W-:Y:S02]  /*6950*/  HADD2.F32 R92, -RZ, R64.H0_H0 ;  /* 0x20000040ff5c7230 */ /* 0x010fe40000004100 */
[----:B------:R-:W-:Y:S01]  /*6960*/  FMUL.FTZ R64, R23, R93 ;  /* 0x0000005d17407220 */ /* 0x000fe20000410000 */
[----:B------:R-:W-:Y:S01]  /*6970*/  FMUL.FTZ R151, R47, R65 ;  /* 0x000000412f977220 */ /* 0x000fe20000410000 */
[----:B------:R-:W-:Y:S02]  /*6980*/  HADD2.F32 R90, -RZ, R63.H0_H0 ;  /* 0x2000003fff5a7230 */ /* 0x000fe40000004100 */
[----:B------:R-:W-:Y:S01]  /*6990*/  FMUL.FTZ R63, R22, R92 ;  /* 0x0000005c163f7220 */ /* 0x000fe20000410000 */
[----:B------:R-:W-:Y:S01]  /*69a0*/  FMUL.FTZ R136, R43, R64 ;  /* 0x000000402b887220 */ /* 0x000fe20000410000 */
        /* <DEDUP_REMOVED lines=8> */
[----:B------:R-:W-:Y:S02]  /*6a30*/  HADD2.F32 R77, -RZ, R60.H0_H0 ;  /* 0x2000003cff4d7230 */ /* 0x000fe40000004100 */
[----:B------:R-:W-:Y:S01]  /*6a40*/  FMUL.FTZ R139, R106, R61 ;  /* 0x0000003d6a8b7220 */ /* 0x000fe20000410000 */
[----:B------:R-:W-:Y:S01]  /*6a50*/  FFMA.FTZ R83, R101, R83, R138 ;  /* 0x0000005365537223 */ /* 0x000fe2000001008a */
[----:B------:R-:W-:Y:S02]  /*6a60*/  HADD2.F32 R76, -RZ, R59.H0_H0 ;  /* 0x2000003bff4c7230 */ /* 0x000fe40000004100 */
[----:B------:R-:W-:Y:S01]  /*6a70*/  FMUL.FTZ R59, R19, R78 ;  /* 0x0000004e133b7220 */ /* 0x000fe20000410000 */
[----:B------:R-:W-:Y:S01]  /*6a80*/  FFMA.FTZ R83, R100, R83, R139 ;  /* 0x0000005364537223 */ /* 0x000fe2000001008b */
[----:B------:R-:W-:-:S02]  /*6a90*/  HADD2.F32 R75, -RZ, R58.H0_H0 ;  /* 0x2000003aff4b7230 */ /* 0x000fc40000004100 */
[----:B------:R-:W-:Y:S01]  /*6aa0*/  FMUL.FTZ R58, R18, R77 ;  /* 0x0000004d123a7220 */ /* 0x000fe20000410000 */
[----:B------:R-:W-:Y:S01]  /*6ab0*/  FMUL.FTZ R140, R107, R59 ;  /* 0x0000003b6b8c7220 */ /* 0x000fe20000410000 */
[----:B------:R-:W-:Y:S02]  /*6ac0*/  HADD2.F32 R73, -RZ, R57.H0_H0 ;  /* 0x20000039ff497230 */ /* 0x000fe40000004100 */
[----:B------:R-:W-:Y:S01]  /*6ad0*/  FMUL.FTZ R57, R17, R76 ;  /* 0x0000004c11397220 */ /* 0x000fe20000410000 */
[----:B------:R-:W-:Y:S01]  /*6ae0*/  FMUL.FTZ R141, R108, R58 ;  /* 0x0000003a6c8d7220 */ /* 0x000fe20000410000 */
        /* <DEDUP_REMOVED lines=13> */
[----:B------:R-:W-:Y:S02]  /*6bc0*/  HADD2.F32 R69, -RZ, R53.H0_H0 ;  /* 0x20000035ff457230 */ /* 0x000fe40000004100 */
[----:B------:R-:W-:Y:S01]  /*6bd0*/  FFMA.FTZ R83, R96, R83, R143 ;  /* 0x0000005360537223 */ /* 0x000fe2000001008f */
[----:B------:R-:W-:Y:S01]  /*6be0*/  FMUL.FTZ R53, R10, R42 ;  /* 0x0000002a0a357220 */ /* 0x000fe20000410000 */
[----:B------:R-:W0:Y:S01]  /*6bf0*/  MUFU.EX2 R60, R60 ;  /* 0x0000003c003c7308 */ /* 0x000e220000000800 */
[----:B------:R-:W-:-:S02]  /*6c00*/  HADD2.F32 R68, -RZ, R52.H0_H0 ;  /* 0x20000034ff447230 */ /* 0x000fc40000004100 */
[----:B------:R-:W-:Y:S01]  /*6c10*/  FMUL.FTZ R52, R13, R71 ;  /* 0x000000470d347220 */ /* 0x000fe20000410000 */
[----:B------:R-:W-:Y:S01]  /*6c20*/  FMUL.FTZ R145, R112, R54 ;  /* 0x0000003670917220 */ /* 0x000fe20000410000 */
[----:B------:R-:W-:Y:S01]  /*6c30*/  FFMA.FTZ R83, R95, R83, R144 ;  /* 0x000000535f537223 */ /* 0x000fe20000010090 */
[----:B------:R-:W-:Y:S01]  /*6c40*/  FMUL.FTZ R51, R12, R70 ;  /* 0x000000460c337220 */ /* 0x000fe20000410000 */
[----:B------:R-:W-:Y:S01]  /*6c50*/  FMUL.FTZ R146, R113, R52 ;  /* 0x0000003471927220 */ /* 0x000fe20000410000 */
[----:B------:R-:W-:Y:S01]  /*6c60*/  HADD2.F32 R66, -RZ, R50.H0_H0 ;  /* 0x20000032ff427230 */ /* 0x000fe20000004100 */
[----:B------:R-:W1:Y:S01]  /*6c70*/  MUFU.EX2 R53, R53 ;  /* 0x0000003500357308 */ /* 0x000e620000000800 */
[----:B------:R-:W-:Y:S01]  /*6c80*/  FFMA.FTZ R83, R91, R83, R145 ;  /* 0x000000535b537223 */ /* 0x000fe20000010091 */
[----:B------:R-:W-:Y:S01]  /*6c90*/  FMUL.FTZ R50, R11, R69 ;  /* 0x000000450b327220 */ /* 0x000fe20000410000 */
[----:B------:R-:W-:Y:S02]  /*6ca0*/  FMUL.FTZ R147, R114, R51 ;  /* 0x0000003372937220 */ /* 0x000fe40000410000 */
[----:B------:R-:W-:Y:S01]  /*6cb0*/  FFMA.FTZ R83, R74, R83, R146 ;  /* 0x000000534a537223 */ /* 0x000fe20000010092 */
[----:B------:R-:W-:Y:S01]  /*6cc0*/  FMUL.FTZ R42, R10, R68 ;  /* 0x000000440a2a7220 */ /* 0x000fe20000410000 */
[----:B------:R-:W-:-:S02]  /*6cd0*/  FMUL.FTZ R148, R115, R50 ;  /* 0x0000003273947220 */ /* 0x000fc40000410000 */
[----:B------:R-:W-:Y:S01]  /*6ce0*/  FFMA.FTZ R83, R67, R83, R147 ;  /* 0x0000005343537223 */ /* 0x000fe20000010093 */
[----:B0-----:R-:W-:Y:S01]  /*6cf0*/  FMUL.FTZ R82, R60, R82 ;  /* 0x000000523c527220 */ /* 0x001fe20000410000 */
[----:B------:R-:W-:Y:S01]  /*6d00*/  FMUL.FTZ R149, R116, R42 ;  /* 0x0000002a74957220 */ /* 0x000fe20000410000 */
[----:B------:R-:W-:Y:S01]  /*6d10*/  FMUL.FTZ R118, R9, R66 ;  /* 0x0000004209767220 */ /* 0x000fe20000410000 */
[----:B------:R-:W-:-:S03]  /*6d20*/  FFMA.FTZ R83, R60, R83, R148 ;  /* 0x000000533c537223 */ /* 0x000fc60000010094 */
[----:B------:R-:W-:Y:S01]  /*6d30*/  FMUL.FTZ R150, R117, R118 ;  /* 0x0000007675967220 */ /* 0x000fe20000410000 */
[C---:B-1----:R-:W-:Y:S01]  /*6d40*/  FMUL.FTZ R82, R53.reuse, R82 ;  /* 0x0000005235527220 */ /* 0x042fe20000410000 */
[----:B------:R-:W-:Y:S01]  /*6d50*/  FFMA.FTZ R83, R53, R83, R149 ;  /* 0x0000005335537223 */ /* 0x000fe20000010095 */
[----:B------:R-:W-:Y:S02]  /*6d60*/  LEA R119, R119, R25, 0x3 ;  /* 0x0000001977777211 */ /* 0x000fe400078e18ff */
[C---:B------:R-:W-:Y:S01]  /*6d70*/  FMUL.FTZ R82, R41.reuse, R82 ;  /* 0x0000005229527220 */ /* 0x040fe20000410000 */
[----:B------:R-:W-:Y:S01]  /*6d80*/  FFMA.FTZ R83, R41, R83, R150 ;  /* 0x0000005329537223 */ /* 0x000fe20000010096 */
[-C--:B-----5:R-:W-:Y:S01]  /*6d90*/  FMUL.FTZ R120, R120, R135.reuse ;  /* 0x0000008778787220 */ /* 0x0a0fe20000410000 */
[----:B------:R-:W-:-:S03]  /*6da0*/  FMUL.FTZ R121, R121, R135 ;  /* 0x0000008779797220 */ /* 0x000fc60000410000 */
        /* <DEDUP_REMOVED lines=53> */
.L_x_986:
[----:B------:R-:W3:Y:S01]  /*7100*/  S2R R89, SR_LANEID ;  /* 0x0000000000597919 */ /* 0x000ee20000000000 */
[----:B------:R-:W-:Y:S01]  /*7110*/  UMOV UR46, 0xffffffff ;  /* 0xffffffff002e7882 */ /* 0x000fe20000000000 */
[----:B---3--:R-:W-:-:S13]  /*7120*/  ISETP.GE.AND P0, PT, R89, 0x10, PT ;  /* 0x000000105900780c */ /* 0x008fda0003f06270 */
[C---:B01----:R-:W-:Y:S01]  /*7130*/  @P0 FFMA.FTZ R163, R162.reuse, R88, R163 ;  /* 0x00000058a2a30223 */ /* 0x043fe200000100a3 */
[----:B--2---:R-:W-:Y:S01]  /*7140*/  @P0 FMUL.FTZ R162, R162, R153 ;  /* 0x00000099a2a20220 */ /* 0x004fe20000410000 */
[----:B------:R-:W-:Y:S06]  /*7150*/  BRA.DIV UR46, `(.L_x_924) ;  /* 0x000000522e087947 */ /* 0x000fec000b800000 */
.L_x_989:
[----:B------:R-:W-:-:S03]  /*7160*/  UMOV UR46, 0xffffffff ;  /* 0xffffffff002e7882 */ /* 0x000fc60000000000 */
[----:B------:R-:W-:Y:S05]  /*7170*/  BRA.DIV UR46, `(.L_x_925) ;  /* 0x000000522e287947 */ /* 0x000fea000b800000 */
.L_x_992:
[----:B------:R-:W-:-:S03]  /*7180*/  UMOV UR46, 0xffffffff ;  /* 0xffffffff002e7882 */ /* 0x000fc60000000000 */
[----:B------:R-:W-:Y:S05]  /*7190*/  BRA.DIV UR46, `(.L_x_926) ;  /* 0x000000522e487947 */ /* 0x000fea000b800000 */
[----:B------:R-:W0:Y:S04]  /*71a0*/  SHFL.UP PT, R162, R162, 0x1, RZ ;  /* 0x04200000a2a27989 */ /* 0x000e2800000e00ff */
[----:B------:R-:W1:Y:S04]  /*71b0*/  SHFL.UP PT, R163, R163, 0x1, RZ ;  /* 0x04200000a3a37989 */ /* 0x000e6800000e00ff */
[----:B------:R-:W2:Y:S04]  /*71c0*/  SHFL.IDX PT, R80, R80, RZ, 0x1f ;  /* 0x00001fff50507589 */ /* 0x000ea800000e0000 */
[----:B------:R-:W3:Y:S02]  /*71d0*/  SHFL.IDX PT, R81, R81, RZ, 0x1f ;  /* 0x00001fff51517589 */ /* 0x000ee400000e0000 */
.L_x_998:
        /* <DEDUP_REMOVED lines=12> */
.L_x_922:
        /* <DEDUP_REMOVED lines=8> */
[----:B------:R-:W-:-:S02]  /*7320*/  IMAD.MOV.U32 R81, RZ, RZ, RZ ;  /* 0x000000ffff517224 */ /* 0x000fc400078e00ff */
        /* <DEDUP_REMOVED lines=96> */
.L_x_1015:
        /* <DEDUP_REMOVED lines=15> */
.L_x_927:
[----:B------:R-:W-:Y:S05]  /*7a20*/  WARPSYNC.ALL ;  /* 0x0000000000007948 */ /* 0x000fea0003800000 */
[----:B0-----:R-:W2:Y:S04]  /*7a30*/  LDL R82, [R1+0x48] ;  /* 0x0000480001527983 */ /* 0x001ea80000100800 */
        /* <DEDUP_REMOVED lines=10> */
[----:B------:R-:W-:Y:S01]  /*7ae0*/  FFMA.FTZ R65, R47, -R65, R151 ;  /* 0x800000412f417223 */ /* 0x000fe20000010097 */
[----:B------:R-:W-:Y:S01]  /*7af0*/  FFMA.FTZ R64, R43, -R64, R136 ;  /* 0x800000402b407223 */ /* 0x000fe20000010088 */
        /* <DEDUP_REMOVED lines=36> */
[----:B------:R-:W-:Y:S02]  /*7d40*/  FFMA.FTZ R54, R115, -R50, R148 ;  /* 0x8000003273367223 */ /* 0x000fe40000010094 */
[----:B------:R-:W-:Y:S01]  /*7d50*/  FFMA.FTZ R100, R100, R99, R123 ;  /* 0x0000006364647223 */ /* 0x000fe2000001007b */
[----:B------:R-:W-:-:S03]  /*7d60*/  MOV R50, UR7 ;  /* 0x0000000700327c02 */ /* 0x000fc60008000f00 */
[----:B------:R-:W-:Y:S01]  /*7d70*/  FFMA.FTZ R101, R101, R100, R122 ;  /* 0x0000006465657223 */ /* 0x000fe2000001007a */
[----:B------:R-:W-:-:S03]  /*7d80*/  @!P6 LEA R50, R50, R25, 0x3 ;  /* 0x000000193232e211 */ /* 0x000fc600078e18ff */
[----:B------:R-:W-:Y:S02]  /*7d90*/  FFMA.FTZ R102, R102, R101, R121 ;  /* 0x0000006566667223 */ /* 0x000fe40000010079 */
[----:B------:R0:W-:Y:S02]  /*7da0*/  @!P6 STS.64 [R50+0x45e0], R80 ;  /* 0x0045e0503200e388 */ /* 0x0001e40000000a00 */
[----:B------:R-:W-:Y:S01]  /*7db0*/  FFMA.FTZ R103, R103, R102, R120 ;  /* 0x0000006667677223 */ /* 0x000fe20000010078 */
[----:B------:R-:W-:Y:S01]  /*7dc0*/  FFMA.FTZ R142, R109, -R57, R142 ;  /* 0x800000396d8e7223 */ /* 0x000fe2000001008e */
[----:B------:R-:W-:Y:S01]  /*7dd0*/  FMUL.FTZ R57, R9, R104 ;  /* 0x0000006809397220 */ /* 0x000fe20000410000 */
[----:B0-----:R-:W-:Y:S02]  /*7de0*/  IMAD.SHL.U32 R80, R46, 0x10, RZ ;  /* 0x000000102e507824 */ /* 0x001fe400078e00ff */
[----:B------:R-:W-:Y:S01]  /*7df0*/  FMUL.FTZ R50, R104, UR60 ;  /* 0x0000003c68327c20 */ /* 0x000fe20008410000 */
[----:B------:R-:W-:Y:S01]  /*7e00*/  FMUL.FTZ R81, R116, R41 ;  /* 0x0000002974517220 */ /* 0x000fe20000410000 */
[----:B------:R-:W-:Y:S01]  /*7e10*/  FFMA.FTZ R63, R40, -R63, R137 ;  /* 0x8000003f283f7223 */ /* 0x000fe20000010089 */
[----:B------:R-:W-:Y:S01]  /*7e20*/  FFMA.FTZ R62, R105, -R62, R138 ;  /* 0x8000003e693e7223 */ /* 0x000fe2000001008a */
[----:B------:R-:W-:Y:S01]  /*7e30*/  FFMA.FTZ R61, R106, -R61, R139 ;  /* 0x8000003d6a3d7223 */ /* 0x000fe2000001008b */
[----:B------:R-:W-:Y:S01]  /*7e40*/  FFMA.FTZ R59, R107, -R59, R140 ;  /* 0x8000003b6b3b7223 */ /* 0x000fe2000001008c */
[----:B------:R-:W-:Y:S01]  /*7e50*/  FFMA.FTZ R58, R108, -R58, R141 ;  /* 0x8000003a6c3a7223 */ /* 0x000fe2000001008d */
[----:B------:R-:W-:-:S02]  /*7e60*/  USHF.R.S32.HI UR46, URZ, 0x1f, UR11 ;  /* 0x0000001f3f2e7899 */ /* 0x000fc4000801140b */
[----:B------:R-:W-:-:S04]  /*7e70*/  ULEA UR47, UR49, 0xfffff800, 0xb ;  /* 0xfffff800312f7891 */ /* 0x000fc8000f8e583f */
[----:B------:R-:W-:Y:S01]  /*7e80*/  USHF.R.S32.HI UR59, URZ, 0x1f, UR47 ;  /* 0x0000001f3f3b7899 */ /* 0x000fe2000801142f */
[----:B------:R-:W-:Y:S01]  /*7e90*/  BSSY B0, `(.L_x_929) ;  /* 0x0000090000007945 */ /* 0x000fe20003800000 */
[----:B------:R-:W-:Y:S01]  /*7ea0*/  FMUL.FTZ R115, R115, R133 ;  /* 0x0000008573737220 */ /* 0x000fe20000410000 */
[----:B------:R-:W-:Y:S01]  /*7eb0*/  FMUL.FTZ R119, R98, UR60 ;  /* 0x0000003c62777c20 */ /* 0x000fe20008410000 */
[----:B------:R-:W-:Y:S01]  /*7ec0*/  FMUL.FTZ R120, R99, UR60 ;  /* 0x0000003c63787c20 */ /* 0x000fe20008410000 */
[----:B--2---:R-:W-:-:S04]  /*7ed0*/  FFMA.FTZ R53, R87, R146, R82 ;  /* 0x0000009257357223 */ /* 0x004fc80000010052 */
[----:B---3--:R-:W-:Y:S01]  /*7ee0*/  FFMA.FTZ R53, R86, R147, R53 ;  /* 0x0000009356357223 */ /* 0x008fe20000010035 */
[----:B------:R-:W-:-:S03]  /*7ef0*/  FFMA.FTZ R82, R114, -R51, R147 ;  /* 0x8000003372527223 */ /* 0x000fc60000010093 */
[----:B----4-:R-:W-:Y:S01]  /*7f00*/  FFMA.FTZ R53, R85, R148, R53 ;  /* 0x0000009455357223 */ /* 0x010fe20000010035 */
[----:B-----5:R-:W-:-:S03]  /*7f10*/  FMUL.FTZ R51, R84, R150 ;  /* 0x0000009654337220 */ /* 0x020fc60000410000 */
[----:B------:R-:W-:Y:S01]  /*7f20*/  FFMA.FTZ R53, R83, R149, R53 ;  /* 0x0000009553357223 */ /* 0x000fe20000010035 */
[----:B------:R-:W-:Y:S01]  /*7f30*/  FFMA.FTZ R149, R116, -R42, R149 ;  /* 0x8000002a74957223 */ /* 0x000fe20000010095 */
[----:B------:R-:W-:Y:S01]  /*7f40*/  FFMA.FTZ R146, R113, -R52, R146 ;  /* 0x8000003471927223 */ /* 0x000fe20000010092 */
[----:B------:R-:W-:Y:S01]  /*7f50*/  FFMA.FTZ R83, R117, -R118, R150 ;  /* 0x8000007675537223 */ /* 0x000fe20000010096 */
[----:B------:R-:W-:Y:S01]  /*7f60*/  FADD.FTZ R42, R53, R51 ;  /* 0x00000033352a7221 */ /* 0x000fe20000010000 */
[----:B------:R-:W-:Y:S01]  /*7f70*/  FMUL.FTZ R117, R117, R104 ;  /* 0x0000006875757220 */ /* 0x000fe20000410000 */
[----:B------:R-:W-:Y:S01]  /*7f80*/  FMUL.FTZ R51, R41, UR60 ;  /* 0x0000003c29337c20 */ /* 0x000fe20008410000 */
[----:B------:R-:W-:Y:S01]  /*7f90*/  FMUL.FTZ R52, R24, R103 ;  /* 0x0000006718347220 */ /* 0x000fe20000410000 */
[----:B------:R-:W-:Y:S01]  /*7fa0*/  LEA.HI.SX32 R85, R80, R80, 0x1b ;  /* 0x0000005050557211 */ /* 0x000fe200078fdaff */
[----:B------:R-:W-:Y:S01]  /*7fb0*/  FMUL.FTZ R50, R83, R50 ;  /* 0x0000003253327220 */ /* 0x000fe20000410000 */
[----:B------:R-:W-:Y:S01]  /*7fc0*/  FMUL.FTZ R51, R149, R51 ;  /* 0x0000003395337220 */ /* 0x000fe20000410000 */
[----:B------:R-:W-:Y:S01]  /*7fd0*/  FFMA.FTZ R53, R65, R52, RZ ;  /* 0x0000003441357223 */ /* 0x000fe200000100ff */
[----:B------:R-:W-:Y:S01]  /*7fe0*/  LEA R85, R85, R25, 0x2 ;  /* 0x0000001955557211 */ /* 0x000fe200078e10ff */
[----:B------:R-:W-:Y:S01]  /*7ff0*/  FFMA.FTZ R56, R9, R117, R56 ;  /* 0x0000007509387223 */ /* 0x000fe20000010038 */
[----:B------:R-:W-:Y:S01]  /*8000*/  FMUL.FTZ R84, R23, R102 ;  /* 0x0000006617547220 */ /* 0x000fe20000410000 */
[----:B------:R-:W-:Y:S01]  /*8010*/  FMUL.FTZ R52, R94, R52 ;  /* 0x000000345e347220 */ /* 0x000fe20000410000 */
[----:B------:R-:W-:Y:S01]  /*8020*/  FMUL.FTZ R83, R83, R57 ;  /* 0x0000003953537220 */ /* 0x000fe20000410000 */
[----:B------:R-:W-:Y:S01]  /*8030*/  FFMA.FTZ R55, R10, R81, R55 ;  /* 0x000000510a377223 */ /* 0x000fe20000010037 */
[C---:B------:R-:W-:Y:S01]  /*8040*/  FMUL.FTZ R57, R66.reuse, R57 ;  /* 0x0000003942397220 */ /* 0x040fe20000410000 */
[----:B------:R-:W-:Y:S01]  /*8050*/  FFMA.FTZ R66, R66, R117, R50 ;  /* 0x0000007542427223 */ /* 0x000fe20000010032 */
[----:B------:R-:W-:Y:S01]  /*8060*/  FFMA.FTZ R81, R68, R81, R51 ;  /* 0x0000005144517223 */ /* 0x000fe20000010033 */
[----:B------:R0:W-:Y:S01]  /*8070*/  STL [R1+0x4c], R56 ;  /* 0x00004c3801007387 */ /* 0x0001e20000100800 */
[----:B------:R-:W-:Y:S01]  /*8080*/  IADD3 R50, R80, 0x1, RZ ;  /* 0x0000000150327810 */ /* 0x000fe20007ffe0ff */
[-C--:B------:R-:W-:Y:S01]  /*8090*/  FMUL.FTZ R51, R93, R84.reuse ;  /* 0x000000545d337220 */ /* 0x080fe20000410000 */
[----:B------:R-:W-:Y:S01]  /*80a0*/  FFMA.FTZ R84, R64, R84, R53 ;  /* 0x0000005440547223 */ /* 0x000fe20000010035 */
[----:B------:R1:W-:Y:S01]  /*80b0*/  STL [R1+0x50], R55 ;  /* 0x0000503701007387 */ /* 0x0003e20000100800 */
[----:B------:R-:W-:-:S03]  /*80c0*/  VIADD R53, R80, 0x3 ;  /* 0x0000000350357836 */ /* 0x000fc60000000000 */
[----:B------:R2:W-:Y:S01]  /*80d0*/  STS [R85+0x1090], R52 ;  /* 0x0010903455007388 */ /* 0x0005e20000000800 */
[----:B------:R-:W-:Y:S01]  /*80e0*/  LEA.HI.SX32 R50, R50, R80, 0x1b ;  /* 0x0000005032327211 */ /* 0x000fe200078fdaff */
[----:B0-----:R-:W-:Y:S01]  /*80f0*/  FMUL.FTZ R56, R21, R100 ;  /* 0x0000006415387220 */ /* 0x001fe20000410000 */
[----:B-1----:R-:W-:Y:S01]  /*8100*/  FMUL.FTZ R55, R22, R101 ;  /* 0x0000006516377220 */ /* 0x002fe20000410000 */
[----:B--2---:R-:W-:-:S03]  /*8110*/  IADD3 R52, R80, 0x2, RZ ;  /* 0x0000000250347810 */ /* 0x004fc60007ffe0ff */
[----:B------:R-:W-:Y:S01]  /*8120*/  FFMA.FTZ R84, R63, R55, R84 ;  /* 0x000000373f547223 */ /* 0x000fe20000010054 */
[-C--:B------:R-:W-:Y:S02]  /*8130*/  LEA.HI.SX32 R53, R53, R80.reuse, 0x1b ;  /* 0x0000005035357211 */ /* 0x080fe400078fdaff */
[----:B------:R-:W-:Y:S02]  /*8140*/  LEA.HI.SX32 R52, R52, R80, 0x1b ;  /* 0x0000005034347211 */ /* 0x000fe400078fdaff */
[-C--:B------:R-:W-:Y:S01]  /*8150*/  LEA R50, R50, R25.reuse, 0x2 ;  /* 0x0000001932327211 */ /* 0x080fe200078e10ff */
[-C--:B------:R-:W-:Y:S01]  /*8160*/  FFMA.FTZ R84, R62, R56.reuse, R84 ;  /* 0x000000383e547223 */ /* 0x080fe20000010054 */
[----:B------:R-:W-:Y:S01]  /*8170*/  LEA R52, R52, R25, 0x2 ;  /* 0x0000001934347211 */ /* 0x000fe200078e10ff */
[----:B------:R-:W-:Y:S01]  /*8180*/  FMUL.FTZ R55, R92, R55 ;  /* 0x000000375c377220 */ /* 0x000fe20000410000 */
[----:B------:R-:W-:Y:S01]  /*8190*/  LEA R53, R53, R25, 0x2 ;  /* 0x0000001935357211 */ /* 0x000fe200078e10ff */
[----:B------:R-:W-:Y:S01]  /*81a0*/  FMUL.FTZ R56, R90, R56 ;  /* 0x000000385a387220 */ /* 0x000fe20000410000 */
[----:B------:R0:W-:Y:S01]  /*81b0*/  STS [R50+0x1094], R51 ;  /* 0x0010943332007388 */ /* 0x0001e20000000800 */
[----:B------:R-:W-:-:S03]  /*81c0*/  FMUL.FTZ R86, R19, R98 ;  /* 0x0000006213567220 */ /* 0x000fc60000410000 */
[----:B------:R-:W-:Y:S04]  /*81d0*/  STS [R52+0x1098], R55 ;  /* 0x0010983734007388 */ /* 0x000fe80000000800 */
[----:B------:R1:W-:Y:S01]  /*81e0*/  STS [R53+0x109c], R56 ;  /* 0x00109c3835007388 */ /* 0x0003e20000000800 */
[----:B0-----:R-:W-:Y:S01]  /*81f0*/  FMUL.FTZ R50, R20, R99 ;  /* 0x0000006314327220 */ /* 0x001fe20000410000 */
[----:B------:R-:W-:-:S03]  /*8200*/  FMUL.FTZ R51, R78, R86 ;  /* 0x000000564e337220 */ /* 0x000fc60000410000 */
[----:B------:R-:W-:Y:S01]  /*8210*/  FFMA.FTZ R84, R61, R50, R84 ;  /* 0x000000323d547223 */ /* 0x000fe20000010054 */
[----:B-1----:R-:W-:Y:S01]  /*8220*/  FMUL.FTZ R56, R17, R96 ;  /* 0x0000006011387220 */ /* 0x002fe20000410000 */
[----:B------:R-:W-:Y:S02]  /*8230*/  FMUL.FTZ R50, R79, R50 ;  /* 0x000000324f327220 */ /* 0x000fe40000410000 */
[----:B------:R-:W-:Y:S01]  /*8240*/  FFMA.FTZ R86, R59, R86, R84 ;  /* 0x000000563b567223 */ /* 0x000fe20000010054 */
[----:B------:R-:W-:Y:S01]  /*8250*/  FMUL.FTZ R89, R76, R56 ;  /* 0x000000384c597220 */ /* 0x000fe20000410000 */
[----:B------:R-:W-:Y:S01]  /*8260*/  FMUL.FTZ R84, R18, R97 ;  /* 0x0000006112547220 */ /* 0x000fe20000410000 */
[----:B------:R-:W-:Y:S04]  /*8270*/  STS [R85+0x10a0], R50 ;  /* 0x0010a03255007388 */ /* 0x000fe80000000800 */
[----:B------:R0:W-:Y:S04]  /*8280*/  STS [R85+0x10ac], R89 ;  /* 0x0010ac5955007388 */ /* 0x0001e80000000800 */
[----:B------:R1:W-:Y:S01]  /*8290*/  STS [R85+0x10a4], R51 ;  /* 0x0010a43355007388 */ /* 0x0003e20000000800 */
[----:B------:R-:W-:Y:S01]  /*82a0*/  FMUL.FTZ R55, R16, R95 ;  /* 0x0000005f10377220 */ /* 0x000fe20000410000 */
[----:B0-----:R-:W-:Y:S01]  /*82b0*/  FFMA.FTZ R89, R58, R84, R86 ;  /* 0x000000543a597223 */ /* 0x001fe20000010056 */
[----:B-1----:R-:W0:Y:S03]  /*82c0*/  LDC.64 R50, c[0x0][0x348] ;  /* 0x0000d200ff327b82 */ /* 0x002e260000000a00 */
[----:B------:R-:W-:Y:S01]  /*82d0*/  FFMA.FTZ R89, R142, R56, R89 ;  /* 0x000000388e597223 */ /* 0x000fe20000010059 */
[----:B------:R-:W-:Y:S01]  /*82e0*/  FMUL.FTZ R52, R15, R91 ;  /* 0x0000005b0f347220 */ /* 0x000fe20000410000 */
[----:B------:R-:W-:-:S02]  /*82f0*/  FMUL.FTZ R104, R77, R84 ;  /* 0x000000544d687220 */ /* 0x000fc40000410000 */
[----:B------:R-:W-:Y:S01]  /*8300*/  FFMA.FTZ R89, R143, R55, R89 ;  /* 0x000000378f597223 */ /* 0x000fe20000010059 */
[----:B------:R-:W-:-:S03]  /*8310*/  FMUL.FTZ R53, R14, R74 ;  /* 0x0000004a0e357220 */ /* 0x000fc60000410000 */
[-C--:B------:R-:W-:Y:S01]  /*8320*/  FFMA.FTZ R89, R144, R52.reuse, R89 ;  /* 0x0000003490597223 */ /* 0x080fe20000010059 */
[----:B------:R1:W-:Y:S03]  /*8330*/  STS [R85+0x10a8], R104 ;  /* 0x0010a86855007388 */ /* 0x0003e60000000800 */
[-C--:B------:R-:W-:Y:S01]  /*8340*/  FFMA.FTZ R89, R145, R53.reuse, R89 ;  /* 0x0000003591597223 */ /* 0x080fe20000010059 */
[----:B------:R-:W-:Y:S01]  /*8350*/  FMUL.FTZ R87, R73, R52 ;  /* 0x0000003449577220 */ /* 0x000fe20000410000 */
[----:B-1----:R-:W-:Y:S01]  /*8360*/  FMUL.FTZ R104, R72, R53 ;  /* 0x0000003548687220 */ /* 0x002fe20000410000 */
[----:B------:R-:W-:Y:S01]  /*8370*/  HFMA2.MMA R53, -RZ, RZ, 0, 0 ;  /* 0x00000000ff357435 */ /* 0x000fe200000001ff */
[----:B------:R-:W-:Y:S01]  /*8380*/  MOV R52, R46 ;  /* 0x0000002e00347202 */ /* 0x000fe20000000f00 */
[----:B------:R-:W-:Y:S01]  /*8390*/  FMUL.FTZ R88, R75, R55 ;  /* 0x000000374b587220 */ /* 0x000fe20000410000 */
[----:B------:R-:W-:Y:S01]  /*83a0*/  FMUL.FTZ R55, R10, R41 ;  /* 0x000000290a377220 */ /* 0x000fe20000410000 */
[----:B0-----:R-:W-:-:S04]  /*83b0*/  IMAD R41, R50, UR46, RZ ;  /* 0x0000002e32297c24 */ /* 0x001fc8000f8e02ff */
[----:B------:R-:W-:Y:S02]  /*83c0*/  IMAD R51, R51, UR11, R41 ;  /* 0x0000000b33337c24 */ /* 0x000fe4000f8e0229 */
[----:B------:R-:W-:Y:S01]  /*83d0*/  IMAD.WIDE.U32 R52, R50, UR11, R52 ;  /* 0x0000000b32347c25 */ /* 0x000fe2000f8e0034 */
[----:B------:R-:W-:-:S03]  /*83e0*/  MOV R41, UR44 ;  /* 0x0000002c00297c02 */ /* 0x000fc60008000f00 */
[----:B------:R-:W-:Y:S01]  /*83f0*/  IMAD.IADD R51, R53, 0x1, R51 ;  /* 0x0000000135337824 */ /* 0x000fe200078e0233 */
[----:B------:R-:W-:Y:S01]  /*8400*/  MOV R50, R52 ;  /* 0x0000003400327202 */ /* 0x000fe20000000f00 */
[----:B------:R-:W-:Y:S01]  /*8410*/  USHF.R.S32.HI UR46, URZ, 0x1f, UR12 ;  /* 0x0000001f3f2e7899 */ /* 0x000fe2000801140c */
[----:B------:R-:W-:Y:S01]  /*8420*/  FMUL.FTZ R86, R13, R67 ;  /* 0x000000430d567220 */ /* 0x000fe20000410000 */
[----:B------:R-:W0:Y:S02]  /*8430*/  LDC.64 R52, c[0x0][0x360] ;  /* 0x0000d800ff347b82 */ /* 0x000e240000000a00 */
[----:B------:R-:W-:Y:S01]  /*8440*/  IMAD.WIDE.U32 R50, R41, UR12, R50 ;  /* 0x0000000c29327c25 */ /* 0x000fe2000f8e0032 */
[----:B------:R-:W-:-:S03]  /*8450*/  MOV R41, UR56 ;  /* 0x0000003800297c02 */ /* 0x000fc60008000f00 */
[----:B------:R-:W-:Y:S01]  /*8460*/  FMUL.FTZ R68, R68, R55 ;  /* 0x0000003744447220 */ /* 0x000fe20000410000 */
[----:B------:R-:W-:Y:S01]  /*8470*/  UIMAD UR46, UR46, UR44, URZ ;  /* 0x0000002c2e2e72a4 */ /* 0x000fe2000f8e023f */
[----:B------:R-:W-:Y:S01]  /*8480*/  IADD3 R41, R41, -UR47, -R46 ;  /* 0x8000002f29297c10 */ /* 0x000fe2000fffe82e */
[----:B------:R-:W-:Y:S01]  /*8490*/  FMUL.FTZ R84, R12, R60 ;  /* 0x0000003c0c547220 */ /* 0x000fe20000410000 */
[----:B------:R-:W-:Y:S02]  /*84a0*/  FFMA.FTZ R89, R146, R86, R89 ;  /* 0x0000005692597223 */ /* 0x000fe40000010059 */
[----:B------:R-:W-:Y:S01]  /*84b0*/  ISETP.GE.AND P0, PT, R41, 0x1, PT ;  /* 0x000000012900780c */ /* 0x000fe20003f06270 */
[----:B------:R-:W-:Y:S01]  /*84c0*/  FMUL.FTZ R56, R11, R133 ;  /* 0x000000850b387220 */ /* 0x000fe20000410000 */
[----:B------:R1:W-:Y:S01]  /*84d0*/  STS [R85+0x10c8], R68 ;  /* 0x0010c84455007388 */ /* 0x0003e20000000800 */
[----:B------:R-:W-:Y:S01]  /*84e0*/  UIMAD UR46, UR12, UR45, UR46 ;  /* 0x0000002d0c2e72a4 */ /* 0x000fe2000f8e022e */
[----:B------:R-:W-:-:S02]  /*84f0*/  FFMA.FTZ R89, R82, R84, R89 ;  /* 0x0000005452597223 */ /* 0x000fc40000010059 */
[----:B------:R2:W-:Y:S02]  /*8500*/  STS [R85+0x10b0], R88 ;  /* 0x0010b05855007388 */ /* 0x0005e40000000800 */
[----:B------:R-:W-:Y:S02]  /*8510*/  FFMA.FTZ R89, R54, R56, R89 ;  /* 0x0000003836597223 */ /* 0x000fe40000010059 */
[----:B------:R3:W-:Y:S01]  /*8520*/  STS [R85+0x10b4], R87 ;  /* 0x0010b45755007388 */ /* 0x0007e20000000800 */
[----:B-1----:R-:W-:-:S03]  /*8530*/  FMUL.FTZ R68, R133, UR60 ;  /* 0x0000003c85447c20 */ /* 0x002fc60008410000 */
[----:B------:R1:W-:Y:S01]  /*8540*/  STS [R85+0x10b8], R104 ;  /* 0x0010b86855007388 */ /* 0x0003e20000000800 */
[----:B--2---:R-:W-:Y:S01]  /*8550*/  FMUL.FTZ R88, R70, R84 ;  /* 0x0000005446587220 */ /* 0x004fe20000410000 */
[----:B------:R-:W-:Y:S01]  /*8560*/  FMUL.FTZ R68, R54, R68 ;  /* 0x0000004436447220 */ /* 0x000fe20000410000 */
[----:B------:R-:W-:Y:S01]  /*8570*/  IADD3 R121, R51, UR46, RZ ;  /* 0x0000002e33797c10 */ /* 0x000fe2000fffe0ff */
[----:B---3--:R-:W-:Y:S01]  /*8580*/  FMUL.FTZ R87, R71, R86 ;  /* 0x0000005647577220 */ /* 0x008fe20000410000 */
[----:B------:R-:W-:Y:S01]  /*8590*/  IADD3 R54, P1, R50, UR47, RZ ;  /* 0x0000002f32367c10 */ /* 0x000fe2000ff3e0ff */
[----:B-1----:R-:W-:-:S03]  /*85a0*/  FMUL.FTZ R104, R69, R56 ;  /* 0x0000003845687220 */ /* 0x002fc60000410000 */
[----:B------:R1:W-:Y:S01]  /*85b0*/  STS [R85+0x10bc], R87 ;  /* 0x0010bc5755007388 */ /* 0x0003e20000000800 */
[----:B------:R-:W-:Y:S01]  /*85c0*/  FFMA.FTZ R149, R149, R55, R89 ;  /* 0x0000003795957223 */ /* 0x000fe20000010059 */
[----:B------:R-:W-:Y:S02]  /*85d0*/  IADD3.X R55, R121, UR59, RZ, P1, !PT ;  /* 0x0000003b79377c10 */ /* 0x000fe40008ffe4ff */
[----:B------:R2:W-:Y:S01]  /*85e0*/  STS [R85+0x10c0], R88 ;  /* 0x0010c05855007388 */ /* 0x0005e20000000800 */
[----:B------:R-:W-:-:S03]  /*85f0*/  FMUL.FTZ R114, R114, R60 ;  /* 0x0000003c72727220 */ /* 0x000fc60000410000 */
[----:B------:R3:W-:Y:S04]  /*8600*/  STS [R85+0x10c4], R104 ;  /* 0x0010c46855007388 */ /* 0x0007e80000000800 */
[----:B------:R4:W-:Y:S01]  /*8610*/  STS [R85+0x10cc], R57 ;  /* 0x0010cc3955007388 */ /* 0x0009e20000000800 */
[----:B-1----:R-:W-:Y:S01]  /*8620*/  FMUL.FTZ R87, R60, UR60 ;  /* 0x0000003c3c577c20 */ /* 0x002fe20008410000 */
[----:B--2---:R-:W-:Y:S01]  /*8630*/  FMUL.FTZ R88, R67, UR60 ;  /* 0x0000003c43587c20 */ /* 0x004fe20008410000 */
[----:B------:R-:W-:Y:S01]  /*8640*/  FMUL.FTZ R89, R74, UR60 ;  /* 0x0000003c4a597c20 */ /* 0x000fe20008410000 */
[----:B------:R-:W-:Y:S01]  /*8650*/  FMUL.FTZ R116, R95, UR60 ;  /* 0x0000003c5f747c20 */ /* 0x000fe20008410000 */
[----:B------:R-:W-:Y:S01]  /*8660*/  FMUL.FTZ R117, R96, UR60 ;  /* 0x0000003c60757c20 */ /* 0x000fe20008410000 */
[----:B---3--:R-:W-:Y:S01]  /*8670*/  FMUL.FTZ R104, R91, UR60 ;  /* 0x0000003c5b687c20 */ /* 0x008fe20008410000 */
[----:B------:R-:W-:Y:S01]  /*8680*/  FMUL.FTZ R118, R97, UR60 ;  /* 0x0000003c61767c20 */ /* 0x000fe20008410000 */
[----:B------:R-:W-:Y:S01]  /*8690*/  FMUL.FTZ R60, R100, UR60 ;  /* 0x0000003c643c7c20 */ /* 0x000fe20008410000 */
[----:B------:R-:W-:Y:S01]  /*86a0*/  FMUL.FTZ R84, R101, UR60 ;  /* 0x0000003c65547c20 */ /* 0x000fe20008410000 */
[----:B----4-:R-:W-:Y:S01]  /*86b0*/  FMUL.FTZ R85, R102, UR60 ;  /* 0x0000003c66557c20 */ /* 0x010fe20008410000 */
[----:B------:R-:W-:Y:S01]  /*86c0*/  FMUL.FTZ R86, R103, UR60 ;  /* 0x0000003c67567c20 */ /* 0x000fe20008410000 */
[----:B------:R-:W-:Y:S06]  /*86d0*/  BAR.SYNC.DEFER_BLOCKING 0x0 ;  /* 0x0000000000007b1d */ /* 0x000fec0000010000 */
[----:B0-----:R-:W-:Y:S05]  /*86e0*/  @!P0 BRA `(.L_x_930) ;  /* 0x0000000000288947 */ /* 0x001fea0003800000 */
[C---:B------:R-:W-:Y:S02]  /*86f0*/  IMAD R56, R52.reuse, UR58, RZ ;  /* 0x0000003a34387c24 */ /* 0x040fe4000f8e02ff */
[----:B------:R-:W-:-:S04]  /*8700*/  IMAD.WIDE.U32 R54, R52, UR7, R54 ;  /* 0x0000000734367c25 */ /* 0x000fc8000f8e0036 */
[----:B------:R-:W-:-:S04]  /*8710*/  IMAD R56, R53, UR7, R56 ;  /* 0x0000000735387c24 */ /* 0x000fc8000f8e0238 */
[----:B------:R-:W-:Y:S01]  /*8720*/  IMAD.IADD R55, R55, 0x1, R56 ;  /* 0x0000000137377824 */ /* 0x000fe200078e0238 */
[----:B------:R-:W-:-:S04]  /*8730*/  LEA R56, P0, R54, UR30, 0x2 ;  /* 0x0000001e36387c11 */ /* 0x000fc8000f8010ff */
[----:B------:R-:W-:Y:S02]  /*8740*/  LEA.HI.X R57, R54, UR31, R55, 0x2, P0 ;  /* 0x0000001f36397c11 */ /* 0x000fe400080f1437 */
[----:B------:R-:W-:-:S04]  /*8750*/  LEA.HI.SX32 R54, R46, R46, 0x1b ;  /* 0x0000002e2e367211 */ /* 0x000fc800078fdaff */
[----:B------:R-:W-:-:S06]  /*8760*/  LEA R54, R54, R25, 0x2 ;  /* 0x0000001936367211 */ /* 0x000fcc00078e10ff */
[----:B------:R-:W0:Y:S04]  /*8770*/  LDS R54, [R54+0x1090] ;  /* 0x0010900036367984 */ /* 0x000e280000000800 */
[----:B0-----:R0:W-:Y:S02]  /*8780*/  REDG.E.ADD.F32.FTZ.RN.STRONG.GPU desc[UR20][R56.64], R54 ;  /* 0x00000036380079a6 */ /* 0x0011e4000c10f394 */
.L_x_930:
[----:B------:R-:W-:Y:S05]  /*8790*/  BSYNC B0 ;  /* 0x0000000000007941 */ /* 0x000fea0003800000 */
.L_x_929:
[----:B------:R-:W-:Y:S01]  /*87a0*/  USHF.L.U64.HI UR47, UR8, 0x2, UR9 ;  /* 0x00000002082f7899 */ /* 0x000fe20008010209 */
[C---:B0-----:R-:W-:Y:S01]  /*87b0*/  LEA R54, P0, R50.reuse, UR30, 0x2 ;  /* 0x0000001e32367c11 */ /* 0x041fe2000f8010ff */
[----:B------:R-:W-:Y:S01]  /*87c0*/  USHF.L.U32 UR58, UR8, 0x2, URZ ;  /* 0x00000002083a7899 */ /* 0x000fe2000800063f */
[----:B------:R-:W-:Y:S01]  /*87d0*/  MOV R51, UR52 ;  /* 0x0000003400337c02 */ /* 0x000fe20008000f00 */
[----:B------:R-:W-:Y:S01]  /*87e0*/  UIADD3 UR46, UR6, -UR54, URZ ;  /* 0x80000036062e7290 */ /* 0x000fe2000fffe03f */
[----:B------:R-:W-:Y:S01]  /*87f0*/  LEA.HI.X R55, R50, UR31, R121, 0x2, P0 ;  /* 0x0000001f32377c11 */ /* 0x000fe200080f1479 */
[----:B------:R-:W-:Y:S01]  /*8800*/  IMAD R121, R52, UR47, RZ ;  /* 0x0000002f34797c24 */ /* 0x000fe2000f8e02ff */
[----:B------:R-:W-:Y:S01]  /*8810*/  MOV R50, UR52 ;  /* 0x0000003400327c02 */ /* 0x000fe20008000f00 */
[----:B------:R-:W-:Y:S01]  /*8820*/  UIMAD UR46, UR46, -0x800, URZ ;  /* 0xfffff8002e2e78a4 */ /* 0x000fe2000f8e023f */
[----:B------:R-:W-:Y:S01]  /*8830*/  MOV R57, UR53 ;  /* 0x0000003500397c02 */ /* 0x000fe20008000f00 */
[----:B------:R-:W-:Y:S01]  /*8840*/  IMAD R53, R53, UR58, R121 ;  /* 0x0000003a35357c24 */ /* 0x000fe2000f8e0279 */
[----:B------:R-:W-:Y:S01]  /*8850*/  IADD3 R121, R46, 0x80, RZ ;  /* 0x000000802e797810 */ /* 0x000fe20007ffe0ff */
[----:B------:R-:W-:Y:S01]  /*8860*/  BSSY B0, `(.L_x_931) ;  /* 0x0000017000007945 */ /* 0x000fe20003800000 */
[----:B------:R-:W-:Y:S01]  /*8870*/  LEA R50, P0, R50, R54, 0x2 ;  /* 0x0000003632327211 */ /* 0x000fe200078010ff */
[----:B------:R-:W-:Y:S01]  /*8880*/  IMAD.U32 R56, RZ, RZ, UR46 ;  /* 0x0000002eff387e24 */ /* 0x000fe2000f8e00ff */
[----:B------:R-:W-:Y:S01]  /*8890*/  LEA.HI.SX32 R121, R121, R46, 0x1b ;  /* 0x0000002e79797211 */ /* 0x000fe200078fdaff */
[----:B------:R-:W-:Y:S01]  /*88a0*/  FADD.FTZ R83, R149, R83 ;  /* 0x0000005395537221 */ /* 0x000fe20000010000 */
[----:B------:R-:W-:Y:S01]  /*88b0*/  LEA.HI.X R51, R51, R55, R57, 0x2, P0 ;  /* 0x0000003733337211 */ /* 0x000fe200000f1439 */
[----:B------:R-:W-:Y:S01]  /*88c0*/  IMAD.WIDE R54, R56, 0x4, R54 ;  /* 0x0000000438367825 */ /* 0x000fe200078e0236 */
[----:B------:R-:W-:-:S02]  /*88d0*/  ISETP.GE.AND P0, PT, R41, 0x81, PT ;  /* 0x000000812900780c */ /* 0x000fc40003f06270 */
[C---:B------:R-:W-:Y:S01]  /*88e0*/  IADD3 R57, R46.reuse, 0x100, RZ ;  /* 0x000001002e397810 */ /* 0x040fe20007ffe0ff */
[----:B------:R-:W-:Y:S01]  /*88f0*/  IMAD R121, R121, 0x4, R25 ;  /* 0x0000000479797824 */ /* 0x000fe200078e0219 */
[----:B------:R-:W-:Y:S01]  /*8900*/  IADD3 R56, R46, 0x180, RZ ;  /* 0x000001802e387810 */ /* 0x000fe20007ffe0ff */
[----:B------:R-:W-:Y:S01]  /*8910*/  IMAD.WIDE.U32 R50, R52, UR58, R50 ;  /* 0x0000003a34327c25 */ /* 0x000fe2000f8e0032 */
[----:B------:R-:W-:Y:S02]  /*8920*/  LEA.HI.SX32 R57, R57, R46, 0x1b ;  /* 0x0000002e39397211 */ /* 0x000fe400078fdaff */
[----:B------:R-:W-:Y:S01]  /*8930*/  ISETP.GE.AND P1, PT, R41, 0x101, PT ;  /* 0x000001012900780c */ /* 0x000fe20003f26270 */
[----:B------:R-:W0:Y:S01]  /*8940*/  LDS R121, [R121+0x1290] ;  /* 0x0012900079797984 */ /* 0x000e220000000800 */
[----:B------:R-:W-:Y:S02]  /*8950*/  IADD3 R51, R53, R51, RZ ;  /* 0x0000003335337210 */ /* 0x000fe40007ffe0ff */
[----:B------:R-:W-:-:S02]  /*8960*/  ISETP.GE.AND P2, PT, R41, 0x181, PT ;  /* 0x000001812900780c */ /* 0x000fc40003f46270 */
[----:B------:R-:W-:Y:S02]  /*8970*/  LEA.HI.SX32 R56, R56, R46, 0x1b ;  /* 0x0000002e38387211 */ /* 0x000fe400078fdaff */
[----:B------:R-:W-:Y:S01]  /*8980*/  LEA R57, R57, R25, 0x2 ;  /* 0x0000001939397211 */ /* 0x000fe200078e10ff */
[----:B------:R-:W-:Y:S08]  /*8990*/  @!P0 BRA `(.L_x_932) ;  /* 0x00000000000c8947 */ /* 0x000ff00003800000 */
[----:B------:R-:W-:-:S05]  /*89a0*/  IMAD.WIDE.U32 R54, R52, UR58, R54 ;  /* 0x0000003a34367c25 */ /* 0x000fca000f8e0036 */
[----:B------:R-:W-:-:S05]  /*89b0*/  IADD3 R55, R55, R53, RZ ;  /* 0x0000003537377210 */ /* 0x000fca0007ffe0ff */
[----:B0-----:R1:W-:Y:S02]  /*89c0*/  REDG.E.ADD.F32.FTZ.RN.STRONG.GPU desc[UR20][R54.64+-0x1e00], R121 ;  /* 0xffe20079360079a6 */ /* 0x0013e4000c10f394 */
.L_x_932:
[----:B------:R-:W-:Y:S05]  /*89d0*/  BSYNC B0 ;  /* 0x0000000000007941 */ /* 0x000fea0003800000 */
.L_x_931:
[----:B------:R-:W2:Y:S01]  /*89e0*/  LDS R57, [R57+0x1490] ;  /* 0x0014900039397984 */ /* 0x000ea20000000800 */
[----:B------:R-:W-:Y:S01]  /*89f0*/  BSSY B0, `(.L_x_933) ;  /* 0x0000004000007945 */ /* 0x000fe20003800000 */
[----:B------:R-:W-:-:S03]  /*8a00*/  LEA R56, R56, R25, 0x2 ;  /* 0x0000001938387211 */ /* 0x000fc600078e10ff */
[----:B------:R-:W-:Y:S05]  /*8a10*/  @!P1 BRA `(.L_x_934) ;  /* 0x0000000000049947 */ /* 0x000fea0003800000 */
[----:B--2---:R3:W-:Y:S02]  /*8a20*/  REDG.E.ADD.F32.FTZ.RN.STRONG.GPU desc[UR20][R50.64+-0x1c00], R57 ;  /* 0xffe40039320079a6 */ /* 0x0047e4000c10f394 */
.L_x_934:
[----:B------:R-:W-:Y:S05]  /*8a30*/  BSYNC B0 ;  /* 0x0000000000007941 */ /* 0x000fea0003800000 */
.L_x_933:
[----:B------:R-:W4:Y:S01]  /*8a40*/  LDS R56, [R56+0x1690] ;  /* 0x0016900038387984 */ /* 0x000f220000000800 */
[----:B------:R-:W-:Y:S01]  /*8a50*/  BSSY B0, `(.L_x_935) ;  /* 0x0000004000007945 */ /* 0x000fe20003800000 */
[----:B------:R-:W-:-:S03]  /*8a60*/  IADD3 R52, R46, 0x280, RZ ;  /* 0x000002802e347810 */ /* 0x000fc60007ffe0ff */
[----:B------:R-:W-:Y:S05]  /*8a70*/  @!P2 BRA `(.L_x_936) ;  /* 0x000000000004a947 */ /* 0x000fea0003800000 */
[----:B----4-:R4:W-:Y:S02]  /*8a80*/  REDG.E.ADD.F32.FTZ.RN.STRONG.GPU desc[UR20][R50.64+-0x1a00], R56 ;  /* 0xffe60038320079a6 */ /* 0x0109e4000c10f394 */
.L_x_936:
[----:B------:R-:W-:Y:S05]  /*8a90*/  BSYNC B0 ;  /* 0x0000000000007941 */ /* 0x000fea0003800000 */
.L_x_935:
[----:B------:R-:W-:Y:S01]  /*8aa0*/  VIADD R53, R46, 0x200 ;  /* 0x000002002e357836 */ /* 0x000fe20000000000 */
[----:B------:R-:W-:Y:S01]  /*8ab0*/  ISETP.GE.AND P5, PT, R41, 0x201, PT ;  /* 0x000002012900780c */ /* 0x000fe20003fa6270 */
[----:B------:R-:W-:Y:S01]  /*8ac0*/  BSSY B0, `(.L_x_937) ;  /* 0x0000010000007945 */ /* 0x000fe20003800000 */
[-C--:B------:R-:W-:Y:S02]  /*8ad0*/  LEA.HI.SX32 R52, R52, R46.reuse, 0x1b ;  /* 0x0000002e34347211 */ /* 0x080fe400078fdaff */
[----:B-1----:R-:W-:Y:S02]  /*8ae0*/  LEA.HI.SX32 R54, R53, R46, 0x1b ;  /* 0x0000002e35367211 */ /* 0x002fe400078fdaff */
        /* <DEDUP_REMOVED lines=13> */
.L_x_938:
[----:B------:R-:W-:Y:S05]  /*8bc0*/  BSYNC B0 ;  /* 0x0000000000007941 */ /* 0x000fea0003800000 */
.L_x_937:
[----:B------:R-:W0:Y:S01]  /*8bd0*/  LDS R52, [R52+0x1a90] ;  /* 0x001a900034347984 */ /* 0x000e220000000800 */
[----:B------:R-:W-:Y:S01]  /*8be0*/  BSSY B0, `(.L_x_939) ;  /* 0x0000006000007945 */ /* 0x000fe20003800000 */
[----:B----4-:R-:W-:Y:S01]  /*8bf0*/  VIADD R56, R46, 0x400 ;  /* 0x000004002e387836 */ /* 0x010fe20000000000 */
[----:B-1----:R-:W-:Y:S02]  /*8c00*/  LEA.HI.SX32 R54, R55, R46, 0x1b ;  /* 0x0000002e37367211 */ /* 0x002fe400078fdaff */
[----:B------:R-:W-:Y:S01]  /*8c10*/  LEA R53, R53, R25, 0x2 ;  /* 0x0000001935357211 */ /* 0x000fe200078e10ff */
[----:B------:R-:W-:Y:S06]  /*8c20*/  @!P0 BRA `(.L_x_940) ;  /* 0x0000000000048947 */ /* 0x000fec0003800000 */
[----:B0-----:R1:W-:Y:S02]  /*8c30*/  REDG.E.ADD.F32.FTZ.RN.STRONG.GPU desc[UR20][R50.64+-0x1600], R52 ;  /* 0xffea0034320079a6 */ /* 0x0013e4000c10f394 */
.L_x_940:
[----:B------:R-:W-:Y:S05]  /*8c40*/  BSYNC B0 ;  /* 0x0000000000007941 */ /* 0x000fea0003800000 */
.L_x_939:
[----:B------:R-:W4:Y:S01]  /*8c50*/  LDS R53, [R53+0x1c90] ;  /* 0x001c900035357984 */ /* 0x000f220000000800 */
[----:B------:R-:W-:Y:S01]  /*8c60*/  BSSY B0, `(.L_x_941) ;  /* 0x0000006000007945 */ /* 0x000fe20003800000 */
[----:B------:R-:W-:Y:S02]  /*8c70*/  IADD3 R55, R46, 0x480, RZ ;  /* 0x000004802e377810 */ /* 0x000fe40007ffe0ff */
[----:B01----:R-:W-:Y:S02]  /*8c80*/  LEA.HI.SX32 R52, R56, R46, 0x1b ;  /* 0x0000002e38347211 */ /* 0x003fe400078fdaff */
[----:B------:R-:W-:Y:S01]  /*8c90*/  LEA R54, R54, R25, 0x2 ;  /* 0x0000001936367211 */ /* 0x000fe200078e10ff */
[----:B------:R-:W-:Y:S06]  /*8ca0*/  @!P1 BRA `(.L_x_942) ;  /* 0x0000000000049947 */ /* 0x000fec0003800000 */
[----:B----4-:R0:W-:Y:S02]  /*8cb0*/  REDG.E.ADD.F32.FTZ.RN.STRONG.GPU desc[UR20][R50.64+-0x1400], R53 ;  /* 0xffec0035320079a6 */ /* 0x0101e4000c10f394 */
.L_x_942:
[----:B------:R-:W-:Y:S05]  /*8cc0*/  BSYNC B0 ;  /* 0x0000000000007941 */ /* 0x000fea0003800000 */
.L_x_941:
[----:B------:R-:W1:Y:S01]  /*8cd0*/  LDS R54, [R54+0x1e90] ;  /* 0x001e900036367984 */ /* 0x000e620000000800 */
[----:B------:R-:W-:Y:S01]  /*8ce0*/  BSSY B0, `(.L_x_943) ;  /* 0x0000005000007945 */ /* 0x000fe20003800000 */
[----:B0---4-:R-:W-:Y:S02]  /*8cf0*/  LEA.HI.SX32 R53, R55, R46, 0x1b ;  /* 0x0000002e37357211 */ /* 0x011fe400078fdaff */
[----:B------:R-:W-:Y:S01]  /*8d00*/  LEA R52, R52, R25, 0x2 ;  /* 0x0000001934347211 */ /* 0x000fe200078e10ff */
[----:B------:R-:W-:Y:S06]  /*8d10*/  @!P2 BRA `(.L_x_944) ;  /* 0x000000000004a947 */ /* 0x000fec0003800000 */
[----:B-1----:R0:W-:Y:S02]  /*8d20*/  REDG.E.ADD.F32.FTZ.RN.STRONG.GPU desc[UR20][R50.64+-0x1200], R54 ;  /* 0xffee0036320079a6 */ /* 0x0021e4000c10f394 */
.L_x_944:
[----:B------:R-:W-:Y:S05]  /*8d30*/  BSYNC B0 ;  /* 0x0000000000007941 */ /* 0x000fea0003800000 */
.L_x_943:
[----:B------:R-:W4:Y:S01]  /*8d40*/  LDS R52, [R52+0x2090] ;  /* 0x0020900034347984 */ /* 0x000f220000000800 */
[----:B------:R-:W-:Y:S01]  /*8d50*/  BSSY B0, `(.L_x_945) ;  /* 0x0000004000007945 */ /* 0x000fe20003800000 */
[----:B------:R-:W-:-:S03]  /*8d60*/  IMAD R53, R53, 0x4, R25 ;  /* 0x0000000435357824 */ /* 0x000fc600078e0219 */
[----:B------:R-:W-:Y:S05]  /*8d70*/  @!P3 BRA `(.L_x_946) ;  /* 0x000000000004b947 */ /* 0x000fea0003800000 */
[----:B----4-:R4:W-:Y:S02]  /*8d80*/  REDG.E.ADD.F32.FTZ.RN.STRONG.GPU desc[UR20][R50.64+-0x1000], R52 ;  /* 0xfff00034320079a6 */ /* 0x0109e4000c10f394 */
.L_x_946:
[----:B------:R-:W-:Y:S05]  /*8d90*/  BSYNC B0 ;  /* 0x0000000000007941 */ /* 0x000fea0003800000 */
.L_x_945:
[----:B------:R-:W2:Y:S01]  /*8da0*/  LDS R53, [R53+0x2290] ;  /* 0x0022900035357984 */ /* 0x000ea20000000800 */
[----:B------:R-:W-:Y:S01]  /*8db0*/  BSSY B0, `(.L_x_947) ;  /* 0x0000005000007945 */ /* 0x000fe20003800000 */
[C---:B----4-:R-:W-:Y:S02]  /*8dc0*/  IADD3 R52, R46.reuse, 0x500, RZ ;  /* 0x000005002e347810 */ /* 0x050fe40007ffe0ff */
[----:B01----:R-:W-:Y:S01]  /*8dd0*/  IADD3 R54, R46, 0x580, RZ ;  /* 0x000005802e367810 */ /* 0x003fe20007ffe0ff */
[----:B------:R-:W-:Y:S06]  /*8de0*/  @!P4 BRA `(.L_x_948) ;  /* 0x000000000004c947 */ /* 0x000fec0003800000 */
[----:B--2---:R0:W-:Y:S02]  /*8df0*/  REDG.E.ADD.F32.FTZ.RN.STRONG.GPU desc[UR20][R50.64+-0xe00], R53 ;  /* 0xfff20035320079a6 */ /* 0x0041e4000c10f394 */
.L_x_948:
[----:B------:R-:W-:Y:S05]  /*8e00*/  BSYNC B0 ;  /* 0x0000000000007941 */ /* 0x000fea0003800000 */
.L_x_947:
[-C--:B0-2---:R-:W-:Y:S01]  /*8e10*/  LEA.HI.SX32 R53, R52, R46.reuse, 0x1b ;  /* 0x0000002e34357211 */ /* 0x085fe200078fdaff */
        /* <DEDUP_REMOVED lines=16> */
.L_x_950:
[----:B------:R-:W-:Y:S05]  /*8f20*/  BSYNC B0 ;  /* 0x0000000000007941 */ /* 0x000fea0003800000 */
.L_x_949:
[----:B------:R-:W2:Y:S01]  /*8f30*/  LDS R54, [R54+0x2690] ;  /* 0x0026900036367984 */ /* 0x000ea20000000800 */
[----:B------:R-:W-:Y:S01]  /*8f40*/  BSSY B0, `(.L_x_951) ;  /* 0x0000006000007945 */ /* 0x000fe20003800000 */
[----:B01----:R-:W-:Y:S02]  /*8f50*/  IADD3 R53, R46, 0x700, RZ ;  /* 0x000007002e357810 */ /* 0x003fe40007ffe0ff */
[----:B------:R-:W-:Y:S02]  /*8f60*/  LEA.HI.SX32 R41, R56, R46, 0x1b ;  /* 0x0000002e38297211 */ /* 0x000fe400078fdaff */
[----:B------:R-:W-:Y:S01]  /*8f70*/  LEA R52, R52, R25, 0x2 ;  /* 0x0000001934347211 */ /* 0x000fe200078e10ff */
[----:B------:R-:W-:Y:S06]  /*8f80*/  @!P0 BRA `(.L_x_952) ;  /* 0x0000000000048947 */ /* 0x000fec0003800000 */
[----:B--2---:R0:W-:Y:S02]  /*8f90*/  REDG.E.ADD.F32.FTZ.RN.STRONG.GPU desc[UR20][R50.64+-0xa00], R54 ;  /* 0xfff60036320079a6 */ /* 0x0041e4000c10f394 */
.L_x_952:
[----:B------:R-:W-:Y:S05]  /*8fa0*/  BSYNC B0 ;  /* 0x0000000000007941 */ /* 0x000fea0003800000 */
.L_x_951:
[----:B------:R-:W1:Y:S01]  /*8fb0*/  LDS R52, [R52+0x2890] ;  /* 0x0028900034347984 */ /* 0x000e620000000800 */
[----:B------:R-:W-:Y:S01]  /*8fc0*/  BSSY B0, `(.L_x_953) ;  /* 0x0000006000007945 */ /* 0x000fe20003800000 */
[----:B0-2---:R-:W-:Y:S01]  /*8fd0*/  IADD3 R54, R46, 0x780, RZ ;  /* 0x000007802e367810 */ /* 0x005fe20007ffe0ff */
[----:B------:R-:W-:Y:S01]  /*8fe0*/  IMAD R41, R41, 0x4, R25 ;  /* 0x0000000429297824 */ /* 0x000fe200078e0219 */
[----:B------:R-:W-:Y:S01]  /*8ff0*/  LEA.HI.SX32 R53, R53, R46, 0x1b ;  /* 0x0000002e35357211 */ /* 0x000fe200078fdaff */
[----:B------:R-:W-:Y:S06]  /*9000*/  @!P1 BRA `(.L_x_954) ;  /* 0x0000000000049947 */ /* 0x000fec0003800000 */
[----:B-1----:R0:W-:Y:S02]  /*9010*/  REDG.E.ADD.F32.FTZ.RN.STRONG.GPU desc[UR20][R50.64+-0x800], R52 ;  /* 0xfff80034320079a6 */ /* 0x0021e4000c10f394 */
.L_x_954:
[----:B------:R-:W-:Y:S05]  /*9020*/  BSYNC B0 ;  /* 0x0000000000007941 */ /* 0x000fea0003800000 */
.L_x_953:
[----:B------:R-:W2:Y:S01]  /*9030*/  LDS R41, [R41+0x2a90] ;  /* 0x002a900029297984 */ /* 0x000ea20000000800 */
[----:B------:R-:W-:Y:S01]  /*9040*/  BSSY B0, `(.L_x_955) ;  /* 0x0000005000007945 */ /* 0x000fe20003800000 */
[----:B01----:R-:W-:Y:S02]  /*9050*/  LEA.HI.SX32 R52, R54, R46, 0x1b ;  /* 0x0000002e36347211 */ /* 0x003fe400078fdaff */
[----:B------:R-:W-:Y:S01]  /*9060*/  LEA R53, R53, R25, 0x2 ;  /* 0x0000001935357211 */ /* 0x000fe200078e10ff */
[----:B------:R-:W-:Y:S06]  /*9070*/  @!P2 BRA `(.L_x_956) ;  /* 0x000000000004a947 */ /* 0x000fec0003800000 */
[----:B--2---:R0:W-:Y:S02]  /*9080*/  REDG.E.ADD.F32.FTZ.RN.STRONG.GPU desc[UR20][R50.64+-0x600], R41 ;  /* 0xfffa0029320079a6 */ /* 0x0041e4000c10f394 */
.L_x_956:
[----:B------:R-:W-:Y:S05]  /*9090*/  BSYNC B0 ;  /* 0x0000000000007941 */ /* 0x000fea0003800000 */
.L_x_955:
[----:B------:R-:W1:Y:S01]  /*90a0*/  LDS R53, [R53+0x2c90] ;  /* 0x002c900035357984 */ /* 0x000e620000000800 */
[----:B------:R-:W-:Y:S01]  /*90b0*/  BSSY B0, `(.L_x_957) ;  /* 0x0000004000007945 */ /* 0x000fe20003800000 */
[----:B------:R-:W-:-:S03]  /*90c0*/  LEA R52, R52, R25, 0x2 ;  /* 0x0000001934347211 */ /* 0x000fc600078e10ff */
[----:B------:R-:W-:Y:S05]  /*90d0*/  @!P3 BRA `(.L_x_958) ;  /* 0x000000000004b947 */ /* 0x000fea0003800000 */
[----:B-1----:R4:W-:Y:S02]  /*90e0*/  REDG.E.ADD.F32.FTZ.RN.STRONG.GPU desc[UR20][R50.64+-0x400], R53 ;  /* 0xfffc0035320079a6 */ /* 0x0029e4000c10f394 */
.L_x_958:
[----:B------:R-:W-:Y:S05]  /*90f0*/  BSYNC B0 ;  /* 0x0000000000007941 */ /* 0x000fea0003800000 */
.L_x_957:
[----:B------:R-:W0:Y:S01]  /*9100*/  LDS R52, [R52+0x2e90] ;  /* 0x002e900034347984 */ /* 0x000e220000000800 */
[----:B------:R-:W-:Y:S04]  /*9110*/  BSSY B0, `(.L_x_959) ;  /* 0x0000003000007945 */ /* 0x000fe80003800000 */
[----:B------:R-:W-:Y:S05]  /*9120*/  @!P4 BRA `(.L_x_960) ;  /* 0x000000000004c947 */ /* 0x000fea0003800000 */
[----:B0-----:R0:W-:Y:S02]  /*9130*/  REDG.E.ADD.F32.FTZ.RN.STRONG.GPU desc[UR20][R50.64+-0x200], R52 ;  /* 0xfffe0034320079a6 */ /* 0x0011e4000c10f394 */
.L_x_960:
[----:B------:R-:W-:Y:S05]  /*9140*/  BSYNC B0 ;  /* 0x0000000000007941 */ /* 0x000fea0003800000 */
.L_x_959:
[----:B------:R-:W5:Y:S04]  /*9150*/  LDL.LU R55, [R1+0x54] ;  /* 0x0000540001377983 */ /* 0x000f680000300800 */
[----:B------:R-:W5:Y:S04]  /*9160*/  LDL.LU R122, [R1+0x8] ;  /* 0x00000800017a7983 */ /* 0x000f680000300800 */
[----:B------:R-:W5:Y:S04]  /*9170*/  LDL.LU R54, [R1+0x58] ;  /* 0x0000580001367983 */ /* 0x000f680000300800 */
[----:B------:R-:W5:Y:S04]  /*9180*/  LDL.LU R121, [R1+0x4] ;  /* 0x0000040001797983 */ /* 0x000f680000300800 */
[----:B------:R-:W5:Y:S04]  /*9190*/  LDL.LU R56, [R1+0x5c] ;  /* 0x00005c0001387983 */ /* 0x000f680000300800 */
[----:B-1--4-:R-:W4:Y:S04]  /*91a0*/  LDL.LU R53, [R1] ;  /* 0x0000000001357983 */ /* 0x012f280000300800 */
[----:B0-----:R-:W4:Y:S01]  /*91b0*/  LDL.LU R52, [R1+0x60] ;  /* 0x0000600001347983 */ /* 0x001f220000300800 */
[----:B------:R-:W-:Y:S01]  /*91c0*/  FMUL.FTZ R87, R82, R87 ;  /* 0x0000005752577220 */ /* 0x000fe20000410000 */
[----:B------:R-:W-:Y:S01]  /*91d0*/  FFMA.FTZ R68, R69, R115, R68 ;  /* 0x0000007345447223 */ /* 0x000fe20000010044 */
[----:B------:R-:W-:Y:S01]  /*91e0*/  FMUL.FTZ R67, R113, R67 ;  /* 0x0000004371437220 */ /* 0x000fe20000410000 */
[----:B---3--:R-:W3:Y:S01]  /*91f0*/  LDL.LU R51, [R1+0x64] ;  /* 0x0000640001337983 */ /* 0x008ee20000300800 */
[----:B------:R-:W-:Y:S01]  /*9200*/  FFMA.FTZ R87, R70, R114, R87 ;  /* 0x0000007246577223 */ /* 0x000fe20000010057 */
[----:B------:R-:W-:Y:S01]  /*9210*/  FMUL.FTZ R74, R112, R74 ;  /* 0x0000004a704a7220 */ /* 0x000fe20000410000 */
[----:B------:R-:W-:Y:S01]  /*9220*/  FADD.FTZ R8, R66, R8 ;  /* 0x0000000842087221 */ /* 0x000fe20000010000 */
[----:B------:R-:W0:Y:S01]  /*9230*/  S2R R57, SR_LANEID ;  /* 0x0000000000397919 */ /* 0x000e220000000000 */
[----:B------:R-:W-:Y:S01]  /*9240*/  FMUL.FTZ R91, R111, R91 ;  /* 0x0000005b6f5b7220 */ /* 0x000fe20000410000 */
[----:B------:R-:W-:Y:S01]  /*9250*/  FMUL.FTZ R95, R110, R95 ;  /* 0x0000005f6e5f7220 */ /* 0x000fe20000410000 */
[----:B------:R-:W-:Y:S01]  /*9260*/  FMUL.FTZ R96, R109, R96 ;  /* 0x000000606d607220 */ /* 0x000fe20000410000 */
[----:B------:R-:W-:Y:S01]  /*9270*/  FMUL.FTZ R97, R108, R97 ;  /* 0x000000616c617220 */ /* 0x000fe20000410000 */
[----:B------:R-:W-:Y:S01]  /*9280*/  FMUL.FTZ R98, R107, R98 ;  /* 0x000000626b627220 */ /* 0x000fe20000410000 */
[----:B--2---:R-:W1:Y:S04]  /*9290*/  SHFL.DOWN PT, R41, R42, 0x1, 0x1f ;  /* 0x08201f002a297f89 */ /* 0x004e6800000e0000 */
[----:B------:R-:W2:Y:S01]  /*92a0*/  SHFL.DOWN PT, R50, R83, 0x1, 0x1f ;  /* 0x08201f0053327f89 */ /* 0x000ea200000e0000 */
[----:B0-----:R-:W-:-:S13]  /*92b0*/  ISETP.GT.AND P0, PT, R57, 0x1e, PT ;  /* 0x0000001e3900780c */ /* 0x001fda0003f04270 */
[----:B-1----:R-:W-:Y:S01]  /*92c0*/  @!P0 FADD.FTZ R42, R42, R41 ;  /* 0x000000292a2a8221 */ /* 0x002fe20000010000 */
[----:B--2---:R-:W-:Y:S01]  /*92d0*/  @!P0 FADD.FTZ R83, R83, R50 ;  /* 0x0000003253538221 */ /* 0x004fe20000010000 */
        /* <DEDUP_REMOVED lines=12> */
[----:B-----5:R-:W-:Y:S01]  /*93a0*/  FFMA.FTZ R55, R11, R115, R55 ;  /* 0x000000730b377223 */ /* 0x020fe20000010037 */
[----:B------:R-:W-:-:S04]  /*93b0*/  FADD.FTZ R122, R81, R122 ;  /* 0x0000007a517a7221 */ /* 0x000fc80000010000 */
[----:B------:R2:W-:Y:S01]  /*93c0*/  STL [R1+0x54], R55 ;  /* 0x0000543701007387 */ /* 0x0005e20000100800 */
[----:B------:R-:W-:Y:S01]  /*93d0*/  FFMA.FTZ R54, R12, R114, R54 ;  /* 0x000000720c367223 */ /* 0x000fe20000010036 */
[----:B------:R-:W-:Y:S02]  /*93e0*/  FADD.FTZ R121, R68, R121 ;  /* 0x0000007944797221 */ /* 0x000fe40000010000 */
[----:B--2---:R-:W2:Y:S01]  /*93f0*/  LDL.LU R55, [R1+0x68] ;  /* 0x0000680001377983 */ /* 0x004ea20000300800 */
[----:B------:R-:W-:-:S03]  /*9400*/  FFMA.FTZ R56, R13, R67, R56 ;  /* 0x000000430d387223 */ /* 0x000fc60000010038 */
[----:B------:R5:W-:Y:S01]  /*9410*/  STL [R1+0x58], R54 ;  /* 0x0000583601007387 */ /* 0x000be20000100800 */
[----:B----4-:R-:W-:Y:S01]  /*9420*/  FADD.FTZ R53, R87, R53 ;  /* 0x0000003557357221 */ /* 0x010fe20000010000 */
[----:B------:R-:W-:Y:S02]  /*9430*/  FFMA.FTZ R52, R14, R74, R52 ;  /* 0x0000004a0e347223 */ /* 0x000fe40000010034 */
[----:B-----5:R-:W4:Y:S01]  /*9440*/  LDL.LU R54, [R1+0x6c] ;  /* 0x00006c0001367983 */ /* 0x020f220000300800 */
[----:B---3--:R-:W-:Y:S01]  /*9450*/  FFMA.FTZ R51, R15, R91, R51 ;  /* 0x0000005b0f337223 */ /* 0x008fe20000010033 */
[----:B------:R-:W-:Y:S01]  /*9460*/  ISETP.GT.AND P0, PT, R57, 0x17, PT ;  /* 0x000000173900780c */ /* 0x000fe20003f04270 */
        /* <DEDUP_REMOVED lines=8> */
[----:B------:R-:W-:Y:S01]  /*94f0*/  ISETP.NE.AND P1, PT, R57, RZ, PT ;  /* 0x000000ff3900720c */ /* 0x000fe20003f25270 */
[----:B------:R-:W-:Y:S01]  /*9500*/  STL [R1+0x5c], R56 ;  /* 0x00005c3801007387 */ /* 0x000fe20000100800 */
[----:B------:R-:W-:Y:S01]  /*9510*/  FMUL.FTZ R89, R145, R89 ;  /* 0x0000005991597220 */ /* 0x000fe20000410000 */
[----:B------:R-:W-:Y:S01]  /*9520*/  FMUL.FTZ R104, R144, R104 ;  /* 0x0000006890687220 */ /* 0x000fe20000410000 */
[----:B--2---:R-:W-:Y:S01]  /*9530*/  FFMA.FTZ R55, R16, R95, R55 ;  /* 0x0000005f10377223 */ /* 0x004fe20000010037 */
[----:B------:R2:W-:Y:S01]  /*9540*/  STL [R1], R53 ;  /* 0x0000003501007387 */ /* 0x0005e20000100800 */
[----:B----4-:R-:W-:-:S03]  /*9550*/  FFMA.FTZ R54, R17, R96, R54 ;  /* 0x0000006011367223 */ /* 0x010fc60000010036 */
[----:B--2---:R-:W2:Y:S01]  /*9560*/  LDL.LU R53, [R1+0x70] ;  /* 0x0000700001357983 */ /* 0x004ea20000300800 */
[----:B0-----:R-:W-:Y:S01]  /*9570*/  @!P0 FADD.FTZ R42, R42, R41 ;  /* 0x000000292a2a8221 */ /* 0x001fe20000010000 */
[----:B-1----:R-:W-:Y:S01]  /*9580*/  @!P0 FADD.FTZ R83, R83, R50 ;  /* 0x0000003253538221 */ /* 0x002fe20000010000 */
[----:B------:R-:W-:Y:S01]  /*9590*/  FMUL.FTZ R116, R143, R116 ;  /* 0x000000748f747220 */ /* 0x000fe20000410000 */
[----:B------:R0:W-:Y:S01]  /*95a0*/  STL [R1+0x60], R52 ;  /* 0x0000603401007387 */ /* 0x0001e20000100800 */
[----:B------:R-:W-:Y:S01]  /*95b0*/  FMUL.FTZ R117, R142, R117 ;  /* 0x000000758e757220 */ /* 0x000fe20000410000 */
[----:B------:R-:W-:Y:S01]  /*95c0*/  FMUL.FTZ R118, R58, R118 ;  /* 0x000000763a767220 */ /* 0x000fe20000410000 */
[----:B------:R-:W-:Y:S01]  /*95d0*/  FMUL.FTZ R119, R59, R119 ;  /* 0x000000773b777220 */ /* 0x000fe20000410000 */
[----:B------:R-:W-:Y:S01]  /*95e0*/  FMUL.FTZ R120, R61, R120 ;  /* 0x000000783d787220 */ /* 0x000fe20000410000 */
[----:B------:R-:W-:Y:S01]  /*95f0*/  FMUL.FTZ R63, R63, R84 ;  /* 0x000000543f3f7220 */ /* 0x000fe20000410000 */
[----:B------:R-:W-:Y:S01]  /*9600*/  FMUL.FTZ R64, R64, R85 ;  /* 0x0000005540407220 */ /* 0x000fe20000410000 */
[----:B------:R-:W-:Y:S01]  /*9610*/  FMUL.FTZ R65, R65, R86 ;  /* 0x0000005641417220 */ /* 0x000fe20000410000 */
[----:B------:R-:W-:Y:S01]  /*9620*/  FFMA.FTZ R88, R71, R67, R88 ;  /* 0x0000004347587223 */ /* 0x000fe20000010058 */
[----:B0-----:R-:W3:Y:S04]  /*9630*/  LDL.LU R52, [R1+0x74] ;  /* 0x0000740001347983 */ /* 0x001ee80000300800 */
[----:B------:R0:W-:Y:S04]  /*9640*/  STL [R1+0x64], R51 ;  /* 0x0000643301007387 */ /* 0x0001e80000100800 */
[----:B0-----:R-:W4:Y:S04]  /*9650*/  LDL.LU R51, [R1+0x78] ;  /* 0x0000780001337983 */ /* 0x001f280000300800 */
[----:B------:R-:W5:Y:S04]  /*9660*/  LDL.LU R56, [R1+0x7c] ;  /* 0x00007c0001387983 */ /* 0x000f680000300800 */
[----:B------:R0:W-:Y:S04]  /*9670*/  STL [R1+0x68], R55 ;  /* 0x0000683701007387 */ /* 0x0001e80000100800 */
[----:B0-----:R-:W5:Y:S04]  /*9680*/  LDL R55, [R1+0x110] ;  /* 0x0001100001377983 */ /* 0x001f680000100800 */
[----:B------:R0:W-:Y:S04]  /*9690*/  STL [R1+0x6c], R54 ;  /* 0x00006c3601007387 */ /* 0x0001e80000100800 */
[----:B0-----:R-:W5:Y:S01]  /*96a0*/  LDL.LU R54, [R1+0x80] ;  /* 0x0000800001367983 */ /* 0x001f620000300800 */
[----:B--2---:R-:W-:-:S05]  /*96b0*/  FFMA.FTZ R53, R18, R97, R53 ;  /* 0x0000006112357223 */ /* 0x004fca0000010035 */
[----:B------:R0:W-:Y:S01]  /*96c0*/  STL [R1+0x70], R53 ;  /* 0x0000703501007387 */ /* 0x0001e20000100800 */
[----:B---3--:R-:W-:-:S03]  /*96d0*/  FFMA.FTZ R52, R19, R98, R52 ;  /* 0x0000006213347223 */ /* 0x008fc60000010034 */
[----:B0-----:R-:W2:Y:S04]  /*96e0*/  LDL.LU R53, [R1+0x84] ;  /* 0x0000840001357983 */ /* 0x001ea80000300800 */
[----:B------:R0:W-:Y:S04]  /*96f0*/  STL [R1+0x74], R52 ;  /* 0x0000743401007387 */ /* 0x0001e80000100800 */
[----:B0-----:R-:W3:Y:S04]  /*9700*/  LDL.LU R52, [R1+0x88] ;  /* 0x0000880001347983 */ /* 0x001ee80000300800 */
[----:B------:R-:W0:Y:S04]  /*9710*/  SHFL.DOWN PT, R41, R83, 0x10, 0x1f ;  /* 0x0a001f0053297f89 */ /* 0x000e2800000e0000 */
[----:B------:R-:W1:Y:S01]  /*9720*/  SHFL.DOWN PT, R50, R42, 0x10, 0x1f ;  /* 0x0a001f002a327f89 */ /* 0x000e6200000e0000 */
[----:B----4-:R-:W-:Y:S01]  /*9730*/  FFMA.FTZ R51, R20, R99, R51 ;  /* 0x0000006314337223 */ /* 0x010fe20000010033 */
[----:B-----5:R-:W-:Y:S01]  /*9740*/  FFMA.FTZ R56, R21, R100, R56 ;  /* 0x0000006415387223 */ /* 0x020fe20000010038 */
[----:B------:R-:W-:-:S03]  /*9750*/  ISETP.GT.AND P0, PT, R57, 0xf, PT ;  /* 0x0000000f3900780c */ /* 0x000fc60003f04270 */
[----:B------:R4:W-:Y:S04]  /*9760*/  STL [R1+0x78], R51 ;  /* 0x0000783301007387 */ /* 0x0009e80000100800 */
[----:B------:R0:W-:Y:S01]  /*9770*/  STL [R1+0x7c], R56 ;  /* 0x00007c3801007387 */ /* 0x0001e20000100800 */
[----:B------:R-:W-:-:S05]  /*9780*/  FFMA.FTZ R54, R22, R101, R54 ;  /* 0x0000006516367223 */ /* 0x000fca0000010036 */
[----:B------:R2:W-:Y:S01]  /*9790*/  STL [R1+0x80], R54 ;  /* 0x0000803601007387 */ /* 0x0005e20000100800 */
[----:B0-----:R-:W-:Y:S01]  /*97a0*/  @!P0 FADD.FTZ R83, R83, R41 ;  /* 0x0000002953538221 */ /* 0x001fe20000010000 */
[----:B-1----:R-:W-:Y:S01]  /*97b0*/  @!P0 FADD.FTZ R42, R42, R50 ;  /* 0x000000322a2a8221 */ /* 0x002fe20000010000 */
[----:B------:R-:W-:-:S03]  /*97c0*/  FMUL.FTZ R41, R62, R60 ;  /* 0x0000003c3e297220 */ /* 0x000fc60000410000 */
[----:B------:R-:W-:Y:S02]  /*97d0*/  MOV R50, R83 ;  /* 0x0000005300327202 */ /* 0x000fe40000000f00 */
[----:B----4-:R-:W-:Y:S01]  /*97e0*/  MOV R51, R42 ;  /* 0x0000002a00337202 */ /* 0x010fe20000000f00 */
[----:B------:R-:W-:Y:S01]  /*97f0*/  FFMA.FTZ R89, R72, R74, R89 ;  /* 0x0000004a48597223 */ /* 0x000fe20000010059 */
        /* <DEDUP_REMOVED lines=9> */
[-C--:B------:R-:W-:Y:S01]  /*9890*/  FFMA.FTZ R93, R93, R102.reuse, R64 ;  /* 0x000000665d5d7223 */ /* 0x080fe20000010040 */
        /* <DEDUP_REMOVED lines=14> */
[----:B------:R-:W-:Y:S01]  /*9980*/  BAR.SYNC.DEFER_BLOCKING 0x0 ;  /* 0x0000000000007b1d */ /* 0x000fe20000010000 */
[----:B--2---:R-:W-:-:S05]  /*9990*/  FFMA.FTZ R53, R23, R102, R53 ;  /* 0x0000006617357223 */ /* 0x004fca0000010035 */
[----:B------:R0:W-:Y:S01]  /*99a0*/  STL [R1+0x84], R53 ;  /* 0x0000843501007387 */ /* 0x0001e20000100800 */
[----:B---3--:R-:W-:-:S05]  /*99b0*/  FFMA.FTZ R52, R24, R47, R52 ;  /* 0x0000002f18347223 */ /* 0x008fca0000010034 */
[----:B------:R0:W-:Y:S01]  /*99c0*/  STL [R1+0x88], R52 ;  /* 0x0000883401007387 */ /* 0x0001e20000100800 */
        /* <DEDUP_REMOVED lines=23> */
.L_x_962:
[----:B------:R-:W-:Y:S05]  /*9b40*/  BSYNC B0 ;  /* 0x0000000000007941 */ /* 0x000fea0003800000 */
.L_x_961:
[----:B------:R-:W-:Y:S02]  /*9b50*/  UIADD3 UR7, UR7, 0x1, URZ ;  /* 0x0000000107077890 */ /* 0x000fe4000fffe03f */
[----:B------:R-:W-:Y:S02]  /*9b60*/  UIADD3 UR8, UP1, UR8, 0x1, URZ ;  /* 0x0000000108087890 */ /* 0x000fe4000ff3e03f */
[----:B------:R-:W-:Y:S02]  /*9b70*/  UISETP.GE.AND UP0, UPT, UR7, UR55, UPT ;  /* 0x000000370700728c */ /* 0x000fe4000bf06270 */
[----:B------:R-:W-:-:S04]  /*9b80*/  UIADD3.X UR9, URZ, UR9, URZ, UP1, !UPT ;  /* 0x000000093f097290 */ /* 0x000fc80008ffe43f */
[----:B------:R-:W-:-:S13]  /*9b90*/  PLOP3.LUT P0, PT, PT, PT, UP0, 0x80, 0x0 ;  /* 0x000000000000781c */ /* 0x000fda0003f0f008 */
[----:B------:R-:W-:Y:S05]  /*9ba0*/  @!P0 BRA `(.L_x_963) ;  /* 0xffffffb800fc8947 */ /* 0x000fea000383ffff */
.L_x_919:
[----:B------:R-:W3:Y:S01]  /*9bb0*/  LDL.LU R40, [R1+0x50] ;  /* 0x0000500001287983 */ /* 0x000ee20000300800 */
[----:B------:R-:W4:Y:S01]  /*9bc0*/  S2UR UR8, SR_CgaCtaId ;  /* 0x00000000000879c3 */ /* 0x000f220000008800 */
[----:B------:R-:W-:Y:S02]  /*9bd0*/  ULEA UR7, UR49, 0xfffff800, 0xb ;  /* 0xfffff80031077891 */ /* 0x000fe4000f8e583f */
[----:B------:R-:W3:Y:S01]  /*9be0*/  LDL.LU R41, [R1+0x4c] ;  /* 0x00004c0001297983 */ /* 0x000ee20000300800 */
[----:B------:R-:W-:Y:S01]  /*9bf0*/  ISETP.NE.AND P6, PT, R46, RZ, PT ;  /* 0x000000ff2e00720c */ /* 0x000fe20003fc5270 */
[----:B------:R-:W-:Y:S02]  /*9c00*/  USHF.R.S32.HI UR31, URZ, 0x1f, UR11 ;  /* 0x0000001f3f1f7899 */ /* 0x000fe4000801140b */
[----:B------:R-:W2:Y:S01]  /*9c10*/  LDL.LU R58, [R1+0x7c] ;  /* 0x00007c00013a7983 */ /* 0x000ea20000300800 */
[----:B------:R-:W-:Y:S01]  /*9c20*/  ULDC.64 UR34, c[0x0][0x388] ;  /* 0x0000e20000227ab9 */ /* 0x000fe20000000a00 */
[----:B------:R-:W-:-:S02]  /*9c30*/  ULDC.64 UR32, c[0x0][0x3a8] ;  /* 0x0000ea0000207ab9 */ /* 0x000fc40000000a00 */
[----:B------:R-:W2:Y:S04]  /*9c40*/  LDL.LU R57, [R1+0x80] ;  /* 0x0000800001397983 */ /* 0x000ea80000300800 */
[----:B------:R-:W4:Y:S04]  /*9c50*/  LDL.LU R56, [R1+0x74] ;  /* 0x0000740001387983 */ /* 0x000f280000300800 */
[----:B01----:R-:W4:Y:S04]  /*9c60*/  LDL.LU R55, [R1+0x78] ;  /* 0x0000780001377983 */ /* 0x003f280000300800 */
[----:B------:R-:W3:Y:S04]  /*9c70*/  LDL.LU R54, [R1+0x6c] ;  /* 0x00006c0001367983 */ /* 0x000ee80000300800 */
[----:B------:R-:W3:Y:S04]  /*9c80*/  LDL.LU R53, [R1+0x70] ;  /* 0x0000700001357983 */ /* 0x000ee80000300800 */
[----:B------:R-:W4:Y:S04]  /*9c90*/  LDL.LU R52, [R1+0x64] ;  /* 0x0000640001347983 */ /* 0x000f280000300800 */
[----:B------:R-:W4:Y:S04]  /*9ca0*/  LDL.LU R51, [R1+0x68] ;  /* 0x0000680001337983 */ /* 0x000f280000300800 */
[----:B------:R-:W3:Y:S04]  /*9cb0*/  LDL.LU R50, [R1+0x5c] ;  /* 0x00005c0001327983 */ /* 0x000ee80000300800 */
[----:B------:R-:W3:Y:S04]  /*9cc0*/  LDL.LU R47, [R1+0x60] ;  /* 0x00006000012f7983 */ /* 0x000ee80000300800 */
[----:B------:R-:W3:Y:S04]  /*9cd0*/  LDL.LU R42, [R1+0x58] ;  /* 0x00005800012a7983 */ /* 0x000ee80000300800 */
[----:B------:R-:W3:Y:S04]  /*9ce0*/  LDL.LU R43, [R1+0x54] ;  /* 0x00005400012b7983 */ /* 0x000ee80000300800 */
[----:B------:R-:W4:Y:S04]  /*9cf0*/  LDL.LU R60, [R1+0x84] ;  /* 0x00008400013c7983 */ /* 0x000f280000300800 */
[----:B------:R-:W4:Y:S04]  /*9d00*/  LDL.LU R59, [R1+0x88] ;  /* 0x00008800013b7983 */ /* 0x000f280000300800 */
[----:B------:R-:W3:Y:S04]  /*9d10*/  LDL R76, [R1+0xc8] ;  /* 0x0000c800014c7983 */ /* 0x000ee80000100800 */
        /* <DEDUP_REMOVED lines=11> */
[----:B------:R0:W5:Y:S01]  /*9dd0*/  LDL.64 R64, [R1+0x118] ;  /* 0x0001180001407983 */ /* 0x0001620000100a00 */
[----:B------:R-:W-:Y:S01]  /*9de0*/  BAR.SYNC.DEFER_BLOCKING 0x0 ;  /* 0x0000000000007b1d */ /* 0x000fe20000010000 */
[----:B--2---:R-:W-:-:S05]  /*9df0*/  F2FP.F16.F32.PACK_AB R10, R58, R57 ;  /* 0x000000393a0a723e */ /* 0x004fca00000000ff */
[----:B------:R-:W2:Y:S01]  /*9e00*/  LDL R58, [R1+0x94] ;  /* 0x00009400013a7983 */ /* 0x000ea20000100800 */
[C---:B------:R-:W-:Y:S02]  /*9e10*/  PRMT R12, R10.reuse, 0x7610, R12 ;  /* 0x000076100a0c7816 */ /* 0x040fe4000000000c */
[----:B------:R-:W-:Y:S01]  /*9e20*/  PRMT R14, R10, 0x7632, R14 ;  /* 0x000076320a0e7816 */ /* 0x000fe2000000000e */
[----:B------:R-:W-:Y:S02]  /*9e30*/  UIADD3 UR56, -UR7, UR56, URZ ;  /* 0x0000003807387290 */ /* 0x000fe4000fffe13f */
[----:B------:R1:W-:Y:S01]  /*9e40*/  STS.U16 [R26+0x4], R12 ;  /* 0x0000040c1a007388 */ /* 0x0003e20000000400 */
[----:B----4-:R-:W-:-:S03]  /*9e50*/  F2FP.F16.F32.PACK_AB R9, R60, R59 ;  /* 0x0000003b3c09723e */ /* 0x010fc600000000ff */
[----:B------:R-:W-:Y:S01]  /*9e60*/  STS.U16 [R26+0x6], R14 ;  /* 0x0000060e1a007388 */ /* 0x000fe20000000400 */
[----:B------:R-:W-:Y:S02]  /*9e70*/  F2FP.F16.F32.PACK_AB R10, R52, R51 ;  /* 0x00000033340a723e */ /* 0x000fe400000000ff */
[C---:B------:R-:W-:Y:S01]  /*9e80*/  PRMT R13, R9.reuse, 0x7610, R13 ;  /* 0x00007610090d7816 */ /* 0x040fe2000000000d */
[----:B------:R-:W4:Y:S01]  /*9e90*/  LDL R60, [R1+0x98] ;  /* 0x00009800013c7983 */ /* 0x000f220000100800 */
[----:B------:R-:W-:Y:S02]  /*9ea0*/  PRMT R11, R9, 0x7632, R11 ;  /* 0x00007632090b7816 */ /* 0x000fe4000000000b */
[----:B------:R-:W-:Y:S01]  /*9eb0*/  F2FP.F16.F32.PACK_AB R9, R56, R55 ;  /* 0x000000373809723e */ /* 0x000fe200000000ff */
[----:B------:R0:W-:Y:S01]  /*9ec0*/  STS.U16 [R26], R13 ;  /* 0x0000000d1a007388 */ /* 0x0001e20000000400 */
[----:B-1----:R-:W-:Y:S02]  /*9ed0*/  PRMT R12, R10, 0x7632, R12 ;  /* 0x000076320a0c7816 */ /* 0x002fe4000000000c */
[C---:B------:R-:W-:Y:S01]  /*9ee0*/  PRMT R15, R9.reuse, 0x7610, R15 ;  /* 0x00007610090f7816 */ /* 0x040fe2000000000f */
[----:B------:R-:W4:Y:S01]  /*9ef0*/  LDL R56, [R1+0x90] ;  /* 0x0000900001387983 */ /* 0x000f220000100800 */
[----:B------:R-:W-:-:S02]  /*9f00*/  PRMT R16, R9, 0x7632, R16 ;  /* 0x0000763209107816 */ /* 0x000fc40000000010 */
[----:B---3--:R-:W-:Y:S01]  /*9f10*/  F2FP.F16.F32.PACK_AB R9, R54, R53 ;  /* 0x000000353609723e */ /* 0x008fe200000000ff */
[----:B------:R1:W-:Y:S03]  /*9f20*/  STS.U16 [R26+0x2], R11 ;  /* 0x0000020b1a007388 */ /* 0x0003e60000000400 */
[C---:B0-----:R-:W-:Y:S01]  /*9f30*/  PRMT R13, R9.reuse, 0x7610, R13 ;  /* 0x00007610090d7816 */ /* 0x041fe2000000000d */
[----:B------:R-:W3:Y:S01]  /*9f40*/  LDL R54, [R1+0x8c] ;  /* 0x00008c0001367983 */ /* 0x000ee20000100800 */
[----:B------:R-:W-:Y:S02]  /*9f50*/  PRMT R17, R9, 0x7632, R17 ;  /* 0x0000763209117816 */ /* 0x000fe40000000011 */
[----:B------:R-:W-:Y:S01]  /*9f60*/  F2FP.F16.F32.PACK_AB R9, R50, R47 ;  /* 0x0000002f3209723e */ /* 0x000fe200000000ff */
[----:B------:R0:W-:Y:S01]  /*9f70*/  STS.U16 [R26+0x8], R15 ;  /* 0x0000080f1a007388 */ /* 0x0001e20000000400 */
[----:B-1----:R-:W-:-:S02]  /*9f80*/  PRMT R11, R10, 0x7610, R11 ;  /* 0x000076100a0b7816 */ /* 0x002fc4000000000b */
[----:B------:R-:W-:Y:S01]  /*9f90*/  PRMT R14, R9, 0x7610, R14 ;  /* 0x00007610090e7816 */ /* 0x000fe2000000000e */
[----:B------:R-:W-:Y:S01]  /*9fa0*/  UMOV UR7, 0x400 ;  /* 0x0000040000077882 */ /* 0x000fe20000000000 */
[----:B------:R-:W-:Y:S01]  /*9fb0*/  F2FP.F16.F32.PACK_AB R10, R43, R42 ;  /* 0x0000002a2b0a723e */ /* 0x000fe200000000ff */
[----:B------:R1:W-:Y:S01]  /*9fc0*/  STS.U16 [R26+0xa], R16 ;  /* 0x00000a101a007388 */ /* 0x0003e20000000400 */
[----:B0-----:R-:W-:-:S03]  /*9fd0*/  PRMT R15, R9, 0x7632, R15 ;  /* 0x00007632090f7816 */ /* 0x001fc6000000000f */
[----:B------:R0:W-:Y:S01]  /*9fe0*/  STS.U16 [R26+0x10], R11 ;  /* 0x0000100b1a007388 */ /* 0x0001e20000000400 */
[----:B------:R-:W-:Y:S01]  /*9ff0*/  F2FP.F16.F32.PACK_AB R9, R41, R40 ;  /* 0x000000282909723e */ /* 0x000fe200000000ff */
[----:B------:R-:W-:Y:S02]  /*a000*/  ULEA UR7, UR8, UR7, 0x18 ;  /* 0x0000000708077291 */ /* 0x000fe4000f8ec03f */
[----:B------:R0:W-:Y:S01]  /*a010*/  STS.U16 [R26+0xc], R13 ;  /* 0x00000c0d1a007388 */ /* 0x0001e20000000400 */
[----:B-1----:R-:W-:-:S03]  /*a020*/  PRMT R16, R10, 0x7632, R16 ;  /* 0x000076320a107816 */ /* 0x002fc60000000010 */
[----:B------:R-:W-:Y:S01]  /*a030*/  STS.U16 [R26+0xe], R17 ;  /* 0x00000e111a007388 */ /* 0x000fe20000000400 */
[----:B0-----:R-:W-:-:S03]  /*a040*/  PRMT R11, R9, 0x7632, R11 ;  /* 0x00007632090b7816 */ /* 0x001fc6000000000b */
[----:B------:R-:W-:Y:S01]  /*a050*/  STS.U16 [R26+0x12], R12 ;  /* 0x0000120c1a007388 */ /* 0x000fe20000000400 */
[----:B------:R-:W-:-:S03]  /*a060*/  MOV R13, UR56 ;  /* 0x00000038000d7c02 */ /* 0x000fc60008000f00 */
        /* <DEDUP_REMOVED lines=19> */
[----:B0-----:R-:W-:-:S04]  /*a1a0*/  SHF.L.U32 R9, R46, 0x4, RZ ;  /* 0x000000042e097819 */ /* 0x001fc800000006ff */
[----:B------:R-:W-:-:S04]  /*a1b0*/  LOP3.LUT R9, R9, 0xfffffe00, RZ, 0xc0, !PT ;  /* 0xfffffe0009097812 */ /* 0x000fc800078ec0ff */
[----:B------:R-:W-:Y:S01]  /*a1c0*/  LOP3.LUT R9, R9, 0x1f, R46, 0xf8, !PT ;  /* 0x0000001f09097812 */ /* 0x000fe200078ef82e */
[----:B------:R-:W-:Y:S02]  /*a1d0*/  UIMAD UR8, UR31, UR34, URZ ;  /* 0x000000221f0872a4 */ /* 0x000fe4000f8e023f */
[----:B------:R-:W-:Y:S02]  /*a1e0*/  UIMAD UR31, UR31, UR32, URZ ;  /* 0x000000201f1f72a4 */ /* 0x000fe4000f8e023f */
[----:B------:R-:W-:Y:S02]  /*a1f0*/  UIMAD.WIDE.U32 UR28, UR11, UR34, URZ ;  /* 0x000000220b1c72a5 */ /* 0x000fe4000f8e003f */
[----:B------:R-:W-:Y:S01]  /*a200*/  UIMAD UR35, UR11, UR35, UR8 ;  /* 0x000000230b2372a4 */ /* 0x000fe2000f8e0208 */
[----:B------:R-:W-:Y:S01]  /*a210*/  BSSY B0, `(.L_x_964) ;  /* 0x000001c000007945 */ /* 0x000fe20003800000 */
[----:B------:R-:W-:Y:S02]  /*a220*/  UIMAD UR31, UR11, UR33, UR31 ;  /* 0x000000210b1f72a4 */ /* 0x000fe4000f8e021f */
[----:B------:R-:W-:-:S02]  /*a230*/  USHF.R.S32.HI UR30, URZ, 0x1f, UR10 ;  /* 0x0000001f3f1e7899 */ /* 0x000fc4000801140a */
[----:B------:R-:W-:Y:S01]  /*a240*/  UIADD3 UR33, UR29, UR35, URZ ;  /* 0x000000231d217290 */ /* 0x000fe2000fffe03f */
[----:B--2---:R-:W-:Y:S04]  /*a250*/  LDS.U16 R59, [R58+0x340] ;  /* 0x000340003a3b7984 */ /* 0x004fe80000000400 */
[----:B----4-:R-:W-:Y:S04]  /*a260*/  LDS.U16 R57, [R60+0x300] ;  /* 0x000300003c397984 */ /* 0x010fe80000000400 */
[----:B------:R-:W-:Y:S04]  /*a270*/  LDS.U16 R61, [R56+0x380] ;  /* 0x00038000383d7984 */ /* 0x000fe80000000400 */
[----:B---3--:R-:W-:Y:S04]  /*a280*/  LDS.U16 R63, [R54+0x3c0] ;  /* 0x0003c000363f7984 */ /* 0x008fe80000000400 */
[----:B------:R-:W-:Y:S01]  /*a290*/  @!P6 STS [UR7+0x1080], R13 ;  /* 0x0010800dff00e988 */ /* 0x000fe20008000807 */
[----:B------:R-:W-:Y:S06]  /*a2a0*/  BAR.SYNC.DEFER_BLOCKING 0x0 ;  /* 0x0000000000007b1d */ /* 0x000fec0000010000 */
[----:B------:R-:W0:Y:S02]  /*a2b0*/  LDS R16, [UR7+0x1080] ;  /* 0x00108007ff107984 */ /* 0x000e240008000800 */
[----:B0-----:R-:W-:-:S13]  /*a2c0*/  ISETP.GE.AND P0, PT, R9, R16, PT ;  /* 0x000000100900720c */ /* 0x001fda0003f06270 */
[----:B------:R-:W-:Y:S05]  /*a2d0*/  @P0 BRA `(.L_x_965) ;  /* 0x00000000003c0947 */ /* 0x000fea0003800000 */
[----:B-----5:R-:W-:Y:S01]  /*a2e0*/  MOV R10, R64 ;  /* 0x00000040000a7202 */ /* 0x020fe20000000f00 */
[----:B------:R-:W-:Y:S01]  /*a2f0*/  IMAD.U32 R15, RZ, RZ, UR34 ;  /* 0x00000022ff0f7e24 */ /* 0x000fe2000f8e00ff */
        /* <DEDUP_REMOVED lines=8> */
[----:B------:R-:W-:-:S04]  /*a380*/  IMAD.WIDE.U32 R10, R15, UR10, R10 ;  /* 0x0000000a0f0a7c25 */ /* 0x000fc8000f8e000a */
[----:B------:R-:W-:Y:S01]  /*a390*/  VIADD R11, R11, UR36 ;  /* 0x000000240b0b7c36 */ /* 0x000fe20008000000 */
[----:B------:R-:W-:-:S04]  /*a3a0*/  LEA R14, P0, R10, UR8, 0x1 ;  /* 0x000000080a0e7c11 */ /* 0x000fc8000f8008ff */
[----:B------:R-:W-:-:S05]  /*a3b0*/  LEA.HI.X R15, R10, UR9, R11, 0x1, P0 ;  /* 0x000000090a0f7c11 */ /* 0x000fca00080f0c0b */
[----:B------:R0:W-:Y:S04]  /*a3c0*/  STG.E.U16 desc[UR20][R14.64], R17 ;  /* 0x000000110e007986 */ /* 0x0001e8000c101514 */
.L_x_965:
[----:B------:R-:W-:Y:S05]  /*a3d0*/  BSYNC B0 ;  /* 0x0000000000007941 */ /* 0x000fea0003800000 */
.L_x_964:
[----:B0-----:R-:W2:Y:S01]  /*a3e0*/  LDL.LU R17, [R1] ;  /* 0x0000000001117983 */ /* 0x001ea20000300800 */
[----:B------:R-:W-:Y:S01]  /*a3f0*/  ULDC.64 UR8, c[0x0][0x390] ;  /* 0x0000e40000087ab9 */ /* 0x000fe20000000a00 */
[----:B------:R-:W-:Y:S01]  /*a400*/  UMOV UR29, UR33 ;  /* 0x00000021001d7c82 */ /* 0x000fe20008000000 */
[----:B------:R-:W-:Y:S01]  /*a410*/  ULDC.64 UR34, c[0x0][0x3e0] ;  /* 0x0000f80000227ab9 */ /* 0x000fe20000000a00 */
[----:B------:R-:W3:Y:S04]  /*a420*/  LDL.LU R18, [R1+0x4] ;  /* 0x0000040001127983 */ /* 0x000ee80000300800 */
[----:B------:R-:W4:Y:S04]  /*a430*/  LDL.LU R20, [R1+0x8] ;  /* 0x0000080001147983 */ /* 0x000f280000300800 */
[----:B------:R-:W4:Y:S01]  /*a440*/  LDL.LU R22, [R1+0x120] ;  /* 0x0001200001167983 */ /* 0x000f220000300800 */
[----:B------:R-:W-:Y:S01]  /*a450*/  UIMAD.WIDE.U32 UR28, UR10, UR8, UR28 ;  /* 0x000000080a1c72a5 */ /* 0x000fe2000f8e001c */
[----:B------:R-:W-:Y:S01]  /*a460*/  SHF.R.S32.HI R12, RZ, 0x1f, R9 ;  /* 0x0000001fff0c7819 */ /* 0x000fe20000011409 */
[----:B------:R-:W-:Y:S01]  /*a470*/  UIMAD UR8, UR30, UR8, URZ ;  /* 0x000000081e0872a4 */ /* 0x000fe2000f8e023f */
[C---:B------:R-:W-:Y:S01]  /*a480*/  LEA R10, P0, R9.reuse, UR34, 0x1 ;  /* 0x00000022090a7c11 */ /* 0x040fe2000f8008ff */
        /* <DEDUP_REMOVED lines=23> */
[----:B------:R-:W-:Y:S01]  /*a600*/  @!P3 STG.E.U16 desc[UR20][R10.64+-0xf40], R23 ;  /* 0xfff0c0170a00b986 */ /* 0x000fe2000c101514 */
[----:B------:R-:W-:-:S03]  /*a610*/  ISETP.GE.AND P3, PT, R35, R16, PT ;  /* 0x000000102300720c */ /* 0x000fc60003f66270 */
[----:B------:R-:W-:Y:S01]  /*a620*/  @!P2 STG.E.U16 desc[UR20][R10.64+-0xf00], R25 ;  /* 0xfff100190a00a986 */ /* 0x000fe2000c101514 */
[----:B------:R-:W-:Y:S02]  /*a630*/  ISETP.GE.AND P2, PT, R30, R16, PT ;  /* 0x000000101e00720c */ /* 0x000fe40003f46270 */
[----:B0-----:R-:W-:Y:S01]  /*a640*/  LEA R80, R24, R80, 0x4 ;  /* 0x0000005018507211 */ /* 0x001fe200078e20ff */
[----:B------:R0:W-:Y:S01]  /*a650*/  @!P0 STG.E.U16 desc[UR20][R10.64+-0xe80], R43 ;  /* 0xfff1802b0a008986 */ /* 0x0001e2000c101514 */
[-C--:B------:R-:W-:Y:S02]  /*a660*/  ISETP.GE.AND P0, PT, R32, R16.reuse, PT ;  /* 0x000000102000720c */ /* 0x080fe40003f06270 */
[C---:B------:R-:W-:Y:S01]  /*a670*/  IADD3 R14, R80.reuse, 0x1, RZ ;  /* 0x00000001500e7810 */ /* 0x040fe20007ffe0ff */
[----:B------:R0:W-:Y:S01]  /*a680*/  @!P1 STG.E.U16 desc[UR20][R10.64+-0xec0], R41 ;  /* 0xfff140290a009986 */ /* 0x0001e2000c101514 */
[-C--:B------:R-:W-:Y:S01]  /*a690*/  ISETP.GE.AND P1, PT, R31, R16.reuse, PT ;  /* 0x000000101f00720c */ /* 0x080fe20003f26270 */
[C---:B-1----:R-:W-:Y:S01]  /*a6a0*/  VIADD R19, R80.reuse, 0x4 ;  /* 0x0000000450137836 */ /* 0x042fe20000000000 */
[C---:B------:R-:W-:Y:S01]  /*a6b0*/  IADD3 R21, R80.reuse, 0x6, RZ ;  /* 0x0000000650157810 */ /* 0x040fe20007ffe0ff */
[----:B------:R1:W-:Y:S01]  /*a6c0*/  @!P3 STG.E.U16 desc[UR20][R10.64+-0xe40], R47 ;  /* 0xfff1c02f0a00b986 */ /* 0x0003e2000c101514 */
[----:B------:R-:W-:Y:S01]  /*a6d0*/  ISETP.GE.AND P3, PT, R29, R16, PT ;  /* 0x000000101d00720c */ /* 0x000fe20003f66270 */
[----:B------:R-:W-:Y:S01]  /*a6e0*/  VIADD R24, R80, 0x9 ;  /* 0x0000000950187836 */ /* 0x000fe20000000000 */
[----:B------:R-:W-:Y:S01]  /*a6f0*/  LEA.HI.SX32 R19, R19, R80, 0x1b ;  /* 0x0000005013137211 */ /* 0x000fe200078fdaff */
[----:B------:R-:W-:Y:S01]  /*a700*/  @!P4 STG.E.U16 desc[UR20][R10.64+-0xe00], R49 ;  /* 0xfff200310a00c986 */ /* 0x000fe2000c101514 */
[----:B------:R-:W-:Y:S01]  /*a710*/  ISETP.GE.AND P4, PT, R28, R16, PT ;  /* 0x000000101c00720c */ /* 0x000fe20003f86270 */
[----:B0-----:R-:W-:Y:S01]  /*a720*/  VIADD R43, R80, 0xe ;  /* 0x0000000e502b7836 */ /* 0x001fe20000000000 */
[----:B------:R-:W-:Y:S01]  /*a730*/  LEA.HI.SX32 R21, R21, R80, 0x1b ;  /* 0x0000005015157211 */ /* 0x000fe200078fdaff */
[----:B------:R-:W-:Y:S01]  /*a740*/  @!P5 STG.E.U16 desc[UR20][R10.64+-0xdc0], R51 ;  /* 0xfff240330a00d986 */ /* 0x000fe2000c101514 */
[----:B------:R-:W-:-:S02]  /*a750*/  ISETP.GE.AND P5, PT, R27, R16, PT ;  /* 0x000000101b00720c */ /* 0x000fc40003fa6270 */
[----:B------:R-:W-:Y:S01]  /*a760*/  LEA.HI.SX32 R16, R14, R80, 0x1b ;  /* 0x000000500e107211 */ /* 0x000fe200078fdaff */
[----:B------:R-:W-:Y:S01]  /*a770*/  @!P0 STG.E.U16 desc[UR20][R10.64+-0xd80], R53 ;  /* 0xfff280350a008986 */ /* 0x000fe2000c101514 */
[----:B------:R-:W-:Y:S02]  /*a780*/  IADD3 R23, R80, 0x8, RZ ;  /* 0x0000000850177810 */ /* 0x000fe40007ffe0ff */
[----:B------:R-:W-:Y:S01]  /*a790*/  LEA R16, R16, UR7, 0x1 ;  /* 0x0000000710107c11 */ /* 0x000fe2000f8e08ff */
[----:B------:R-:W-:Y:S01]  /*a7a0*/  @!P1 STG.E.U16 desc[UR20][R10.64+-0xd40], R55 ;  /* 0xfff2c0370a009986 */ /* 0x000fe2000c101514 */
[----:B------:R-:W-:Y:S02]  /*a7b0*/  LEA R19, R19, UR7, 0x1 ;  /* 0x0000000713137c11 */ /* 0x000fe4000f8e08ff */
[C---:B------:R-:W-:Y:S01]  /*a7c0*/  IADD3 R25, R80.reuse, 0xa, RZ ;  /* 0x0000000a50197810 */ /* 0x040fe20007ffe0ff */
[----:B------:R-:W-:Y:S01]  /*a7d0*/  @!P2 STG.E.U16 desc[UR20][R10.64+-0xd00], R57 ;  /* 0xfff300390a00a986 */ /* 0x000fe2000c101514 */
[----:B------:R-:W-:-:S02]  /*a7e0*/  IADD3 R40, R80, 0xb, RZ ;  /* 0x0000000b50287810 */ /* 0x000fc40007ffe0ff */
[----:B------:R-:W-:Y:S01]  /*a7f0*/  LEA R21, R21, UR7, 0x1 ;  /* 0x0000000715157c11 */ /* 0x000fe2000f8e08ff */
[----:B------:R-:W-:Y:S01]  /*a800*/  @!P3 STG.E.U16 desc[UR20][R10.64+-0xcc0], R59 ;  /* 0xfff3403b0a00b986 */ /* 0x000fe2000c101514 */
[C---:B------:R-:W-:Y:S02]  /*a810*/  IADD3 R41, R80.reuse, 0xc, RZ ;  /* 0x0000000c50297810 */ /* 0x040fe40007ffe0ff */
[-C--:B------:R-:W-:Y:S01]  /*a820*/  LEA.HI.SX32 R23, R23, R80.reuse, 0x1b ;  /* 0x0000005017177211 */ /* 0x080fe200078fdaff */
[----:B------:R-:W-:Y:S01]  /*a830*/  @!P4 STG.E.U16 desc[UR20][R10.64+-0xc80], R61 ;  /* 0xfff3803d0a00c986 */ /* 0x000fe2000c101514 */
[----:B------:R-:W-:Y:S02]  /*a840*/  IADD3 R42, R80, 0xd, RZ ;  /* 0x0000000d502a7810 */ /* 0x000fe40007ffe0ff */
[-C--:B------:R-:W-:Y:S01]  /*a850*/  LEA.HI.SX32 R24, R24, R80.reuse, 0x1b ;  /* 0x0000005018187211 */ /* 0x080fe200078fdaff */
[----:B------:R0:W-:Y:S01]  /*a860*/  @!P5 STG.E.U16 desc[UR20][R10.64+-0xc40], R63 ;  /* 0xfff3c03f0a00d986 */ /* 0x0001e2000c101514 */
[----:B------:R-:W-:-:S02]  /*a870*/  LEA.HI.SX32 R25, R25, R80, 0x1b ;  /* 0x0000005019197211 */ /* 0x000fc400078fdaff */
[----:B-1----:R-:W-:Y:S02]  /*a880*/  IADD3 R47, R80, 0xf, RZ ;  /* 0x0000000f502f7810 */ /* 0x002fe40007ffe0ff */
[-C--:B------:R-:W-:Y:S02]  /*a890*/  LEA.HI.SX32 R40, R40, R80.reuse, 0x1b ;  /* 0x0000005028287211 */ /* 0x080fe400078fdaff */
        /* <DEDUP_REMOVED lines=14> */
[----:B---3--:R-:W-:Y:S01]  /*a980*/  IMAD.MOV.U32 R50, RZ, RZ, R18 ;  /* 0x000000ffff327224 */ /* 0x008fe200078e0012 */
[----:B------:R-:W-:Y:S02]  /*a990*/  IADD3 R18, R80, 0x3, RZ ;  /* 0x0000000350127810 */ /* 0x000fe40007ffe0ff */
[----:B------:R-:W-:-:S02]  /*a9a0*/  LEA.HI.SX32 R17, R17, R80, 0x1b ;  /* 0x0000005011117211 */ /* 0x000fc400078fdaff */
[----:B----4-:R-:W-:Y:S02]  /*a9b0*/  MOV R48, R20 ;  /* 0x0000001400307202 */ /* 0x010fe40000000f00 */
[----:B------:R-:W-:Y:S01]  /*a9c0*/  IADD3 R20, R80, 0x5, RZ ;  /* 0x0000000550147810 */ /* 0x000fe20007ffe0ff */
[----:B------:R-:W-:Y:S01]  /*a9d0*/  FADD.FTZ R15, R0, R22 ;  /* 0x00000016000f7221 */ /* 0x000fe20000010000 */
[-C--:B------:R-:W-:Y:S02]  /*a9e0*/  LEA.HI.SX32 R18, R18, R80.reuse, 0x1b ;  /* 0x0000005012127211 */ /* 0x080fe400078fdaff */
[----:B------:R-:W-:Y:S01]  /*a9f0*/  LEA.HI.SX32 R20, R20, R80, 0x1b ;  /* 0x0000005014147211 */ /* 0x000fe200078fdaff */
[----:B------:R-:W-:Y:S01]  /*aa00*/  FADD.FTZ R14, R15, R2 ;  /* 0x000000020f0e7221 */ /* 0x000fe20000010000 */
[----:B------:R-:W-:Y:S01]  /*aa10*/  F2FP.F16.F32.PACK_AB R2, R2, R0 ;  /* 0x000000000202723e */ /* 0x000fe200000000ff */
[----:B------:R-:W-:Y:S01]  /*aa20*/  BAR.SYNC.DEFER_BLOCKING 0x0 ;  /* 0x0000000000007b1d */ /* 0x000fe20000010000 */
[----:B------:R-:W-:Y:S01]  /*aa30*/  IADD3 R22, R80, 0x7, RZ ;  /* 0x0000000750167810 */ /* 0x000fe20007ffe0ff */
[----:B------:R-:W-:Y:S01]  /*aa40*/  FADD.FTZ R15, R14, R3 ;  /* 0x000000030e0f7221 */ /* 0x000fe20000010000 */
[----:B0-----:R-:W-:-:S02]  /*aa50*/  PRMT R11, R2, 0x7632, R11 ;  /* 0x00007632020b7816 */ /* 0x001fc4000000000b */
[----:B------:R-:W-:Y:S01]  /*aa60*/  LEA R17, R17, UR7, 0x1 ;  /* 0x0000000711117c11 */ /* 0x000fe2000f8e08ff */
[----:B------:R-:W-:Y:S01]  /*aa70*/  FADD.FTZ R0, R15, R4 ;  /* 0x000000040f007221 */ /* 0x000fe20000010000 */
[----:B------:R-:W-:Y:S02]  /*aa80*/  F2FP.F16.F32.PACK_AB R4, R4, R3 ;  /* 0x000000030404723e */ /* 0x000fe400000000ff */
[----:B------:R-:W-:Y:S01]  /*aa90*/  LEA R18, R18, UR7, 0x1 ;  /* 0x0000000712127c11 */ /* 0x000fe2000f8e08ff */
[----:B------:R-:W-:Y:S01]  /*aaa0*/  FADD.FTZ R3, R0, R5 ;  /* 0x0000000500037221 */ /* 0x000fe20000010000 */
[----:B------:R-:W-:Y:S02]  /*aab0*/  F2FP.F16.F32.PACK_AB R5, R6, R5 ;  /* 0x000000050605723e */ /* 0x000fe400000000ff */
[----:B------:R-:W-:Y:S01]  /*aac0*/  PRMT R10, R4, 0x7632, R10 ;  /* 0x00007632040a7816 */ /* 0x000fe2000000000a */
[----:B------:R-:W-:Y:S01]  /*aad0*/  FADD.FTZ R6, R3, R6 ;  /* 0x0000000603067221 */ /* 0x000fe20000010000 */
[----:B------:R-:W-:-:S02]  /*aae0*/  PRMT R14, R5, 0x7632, R14 ;  /* 0x00007632050e7816 */ /* 0x000fc4000000000e */
[----:B------:R-:W-:Y:S01]  /*aaf0*/  LEA R20, R20, UR7, 0x1 ;  /* 0x0000000714147c11 */ /* 0x000fe2000f8e08ff */
[----:B------:R-:W-:Y:S01]  /*ab00*/  FADD.FTZ R6, R6, R7 ;  /* 0x0000000706067221 */ /* 0x000fe20000010000 */
[----:B------:R-:W-:Y:S02]  /*ab10*/  LEA.HI.SX32 R22, R22, R80, 0x1b ;  /* 0x0000005016167211 */ /* 0x000fe400078fdaff */
[----:B------:R-:W-:Y:S01]  /*ab20*/  F2FP.F16.F32.PACK_AB R0, R157, R7 ;  /* 0x000000079d00723e */ /* 0x000fe200000000ff */
[----:B------:R-:W-:Y:S01]  /*ab30*/  FADD.FTZ R157, R6, R157 ;  /* 0x0000009d069d7221 */ /* 0x000fe20000010000 */
[----:B------:R-:W-:Y:S01]  /*ab40*/  LEA R22, R22, UR7, 0x1 ;  /* 0x0000000716167c11 */ /* 0x000fe2000f8e08ff */
[----:B------:R0:W-:Y:S04]  /*ab50*/  STS.U16 [R26], R2 ;  /* 0x000000021a007388 */ /* 0x0001e80000000400 */
[----:B------:R1:W-:Y:S04]  /*ab60*/  STS.U16 [R16+0x2], R11 ;  /* 0x0000020b10007388 */ /* 0x0003e80000000400 */
[----:B------:R2:W-:Y:S01]  /*ab70*/  STS.U16 [R17+0x4], R4 ;  /* 0x0000040411007388 */ /* 0x0005e20000000400 */
[----:B0-----:R-:W-:Y:S01]  /*ab80*/  F2FP.F16.F32.PACK_AB R2, R159, R158 ;  /* 0x0000009e9f02723e */ /* 0x001fe200000000ff */
[----:B------:R-:W-:-:S02]  /*ab90*/  FADD.FTZ R158, R157, R158 ;  /* 0x0000009e9d9e7221 */ /* 0x000fc40000010000 */
[----:B------:R0:W-:Y:S01]  /*aba0*/  STS.U16 [R18+0x6], R10 ;  /* 0x0000060a12007388 */ /* 0x0001e20000000400 */
[----:B-1----:R-:W-:Y:S01]  /*abb0*/  PRMT R11, R0, 0x7632, R11 ;  /* 0x00007632000b7816 */ /* 0x002fe2000000000b */
[----:B------:R-:W-:Y:S02]  /*abc0*/  FADD.FTZ R159, R158, R159 ;  /* 0x0000009f9e9f7221 */ /* 0x000fe40000010000 */
[----:B------:R-:W-:Y:S01]  /*abd0*/  STS.U16 [R19+0x8], R5 ;  /* 0x0000080513007388 */ /* 0x000fe20000000400 */
[C---:B------:R-:W-:Y:S02]  /*abe0*/  PRMT R15, R2.reuse, 0x7610, R15 ;  /* 0x00007610020f7816 */ /* 0x040fe4000000000f */
[----:B--2---:R-:W-:Y:S01]  /*abf0*/  F2FP.F16.F32.PACK_AB R4, R161, R160 ;  /* 0x000000a0a104723e */ /* 0x004fe200000000ff */
[----:B------:R1:W-:Y:S01]  /*ac00*/  STS.U16 [R20+0xa], R14 ;  /* 0x00000a0e14007388 */ /* 0x0003e20000000400 */
[----:B------:R-:W-:Y:S01]  /*ac10*/  PRMT R16, R2, 0x7632, R16 ;  /* 0x0000763202107816 */ /* 0x000fe20000000010 */
[----:B------:R-:W-:Y:S01]  /*ac20*/  FADD.FTZ R160, R159, R160 ;  /* 0x000000a09fa07221 */ /* 0x000fe20000010000 */
[----:B------:R-:W-:Y:S01]  /*ac30*/  F2FP.F16.F32.PACK_AB R2, R8, R48 ;  /* 0x000000300802723e */ /* 0x000fe200000000ff */
[----:B------:R2:W-:Y:S02]  /*ac40*/  STS.U16 [R21+0xc], R0 ;  /* 0x00000c0015007388 */ /* 0x0005e40000000400 */
[----:B------:R-:W-:Y:S01]  /*ac50*/  FADD.FTZ R160, R160, R161 ;  /* 0x000000a1a0a07221 */ /* 0x000fe20000010000 */
[----:B0-----:R-:W-:Y:S01]  /*ac60*/  PRMT R10, R2, 0x7632, R10 ;  /* 0x00007632020a7816 */ /* 0x001fe2000000000a */
[----:B------:R-:W-:Y:S01]  /*ac70*/  STS.U16 [R22+0xe], R11 ;  /* 0x00000e0b16007388 */ /* 0x000fe20000000400 */
[----:B-1----:R-:W-:Y:S01]  /*ac80*/  PRMT R20, R4, 0x7632, R20 ;  /* 0x0000763204147816 */ /* 0x002fe20000000014 */
[----:B------:R-:W-:-:S02]  /*ac90*/  FADD.FTZ R160, R160, R52 ;  /* 0x00000034a0a07221 */ /* 0x000fc40000010000 */
[----:B------:R-:W-:Y:S01]  /*aca0*/  STS.U16 [R23+0x10], R15 ;  /* 0x0000100f17007388 */ /* 0x000fe20000000400 */
[----:B--2---:R-:W-:Y:S01]  /*acb0*/  F2FP.F16.F32.PACK_AB R0, R50, R52 ;  /* 0x000000343200723e */ /* 0x004fe200000000ff */
[----:B------:R-:W-:Y:S02]  /*acc0*/  FADD.FTZ R160, R160, R50 ;  /* 0x00000032a0a07221 */ /* 0x000fe40000010000 */
[----:B------:R-:W-:Y:S01]  /*acd0*/  STS.U16 [R24+0x12], R16 ;  /* 0x0000121018007388 */ /* 0x000fe20000000400 */
[----:B------:R-:W-:Y:S01]  /*ace0*/  PRMT R5, R0, 0x7632, R5 ;  /* 0x0000763200057816 */ /* 0x000fe20000000005 */
[----:B------:R-:W-:Y:S02]  /*acf0*/  FADD.FTZ R3, R160, R48 ;  /* 0x00000030a0037221 */ /* 0x000fe40000010000 */
[----:B------:R-:W-:Y:S04]  /*ad00*/  STS.U16 [R25+0x14], R4 ;  /* 0x0000140419007388 */ /* 0x000fe80000000400 */
[----:B------:R-:W-:Y:S04]  /*ad10*/  STS.U16 [R40+0x16], R20 ;  /* 0x0000161428007388 */ /* 0x000fe80000000400 */
[----:B------:R-:W-:Y:S04]  /*ad20*/  STS.U16 [R41+0x18], R0 ;  /* 0x0000180029007388 */ /* 0x000fe80000000400 */
[----:B------:R-:W-:Y:S04]  /*ad30*/  STS.U16 [R42+0x1a], R5 ;  /* 0x00001a052a007388 */ /* 0x000fe80000000400 */
[----:B------:R0:W-:Y:S04]  /*ad40*/  STS.U16 [R43+0x1c], R2 ;  /* 0x00001c022b007388 */ /* 0x0001e80000000400 */
[----:B------:R-:W-:Y:S01]  /*ad50*/  STS.U16 [R47+0x1e], R10 ;  /* 0x00001e0a2f007388 */ /* 0x000fe20000000400 */
[----:B------:R-:W-:-:S03]  /*ad60*/  NOP ;  /* 0x0000000000007918 */ /* 0x000fc60000000000 */
[----:B------:R-:W-:Y:S01]  /*ad70*/  LDS.U16 R11, [R76] ;  /* 0x000000004c0b7984 */ /* 0x000fe20000000400 */
[----:B0-----:R-:W-:-:S03]  /*ad80*/  FADD.FTZ R2, R3, R8 ;  /* 0x0000000803027221 */ /* 0x001fc60000010000 */
        /* <DEDUP_REMOVED lines=38> */
.L_x_967:
[----:B------:R-:W-:Y:S05]  /*aff0*/  BSYNC B0 ;  /* 0x0000000000007941 */ /* 0x000fea0003800000 */
.L_x_966:
[----:B------:R-:W-:Y:S01]  /*b000*/  ULDC.64 UR28, c[0x0][0x3b0] ;  /* 0x0000ec00001c7ab9 */ /* 0x000fe20000000a00 */
[----:B------:R-:W-:Y:S01]  /*b010*/  UMOV UR9, UR33 ;  /* 0x0000002100097c82 */ /* 0x000fe20008000000 */
[-C--:B------:R-:W-:Y:S01]  /*b020*/  ISETP.GE.AND P3, PT, R45, R0.reuse, PT ;  /* 0x000000002d00720c */ /* 0x080fe20003f66270 */
[----:B------:R-:W-:Y:S01]  /*b030*/  UIMAD.WIDE.U32 UR8, UR10, UR28, UR8 ;  /* 0x0000001c0a0872a5 */ /* 0x000fe2000f8e0008 */
[-C--:B------:R-:W-:Y:S01]  /*b040*/  ISETP.GE.AND P4, PT, R44, R0.reuse, PT ;  /* 0x000000002c00720c */ /* 0x080fe20003f86270 */
[----:B------:R-:W-:Y:S01]  /*b050*/  UIMAD UR28, UR30, UR28, URZ ;  /* 0x0000001c1e1c72a4 */ /* 0x000fe2000f8e023f */
[-C--:B------:R-:W-:Y:S01]  /*b060*/  ISETP.GE.AND P5, PT, R39, R0.reuse, PT ;  /* 0x000000002700720c */ /* 0x080fe20003fa6270 */
[----:B------:R-:W-:Y:S01]  /*b070*/  UIADD3 UR52, UP0, UR52, UR8, URZ ;  /* 0x0000000834347290 */ /* 0x000fe2000ff1e03f */
[-C--:B------:R-:W-:Y:S01]  /*b080*/  ISETP.GE.AND P6, PT, R38, R0.reuse, PT ;  /* 0x000000002600720c */ /* 0x080fe20003fc6270 */
[----:B------:R-:W-:Y:S01]  /*b090*/  UIMAD UR8, UR10, UR29, UR28 ;  /* 0x0000001d0a0872a4 */ /* 0x000fe2000f8e021c */
[-C--:B------:R-:W-:Y:S01]  /*b0a0*/  ISETP.GE.AND P1, PT, R36, R0.reuse, PT ;  /* 0x000000002400720c */ /* 0x080fe20003f26270 */
[----:B------:R-:W-:Y:S01]  /*b0b0*/  UIADD3 UR19, UP1, UR19, -0x1000, URZ ;  /* 0xfffff00013137890 */ /* 0x000fe2000ff3e03f */
[----:B------:R-:W-:Y:S01]  /*b0c0*/  ISETP.GE.AND P2, PT, R35, R0, PT ;  /* 0x000000002300720c */ /* 0x000fe20003f46270 */
[----:B------:R-:W-:Y:S01]  /*b0d0*/  ULDC.64 UR28, c[0x0][0x3f0] ;  /* 0x0000fc00001c7ab9 */ /* 0x000fe20000000a00 */
[----:B------:R-:W-:Y:S01]  /*b0e0*/  UIADD3.X UR8, UR53, UR8, UR9, UP0, !UPT ;  /* 0x0000000835087290 */ /* 0x000fe200087fe409 */
[C---:B------:R-:W-:Y:S01]  /*b0f0*/  LEA R2, P0, R9.reuse, UR28, 0x1 ;  /* 0x0000001c09027c11 */ /* 0x040fe2000f8008ff */
[----:B------:R-:W-:Y:S01]  /*b100*/  UISETP.GT.AND UP0, UPT, UR49, 0x1, UPT ;  /* 0x000000013100788c */ /* 0x000fe2000bf04270 */
[----:B0-----:R-:W-:Y:S01]  /*b110*/  MOV R4, UR52 ;  /* 0x0000003400047c02 */ /* 0x001fe20008000f00 */
[----:B------:R-:W-:Y:S01]  /*b120*/  UIADD3 UR13, UP2, UR13, -0x1000, URZ ;  /* 0xfffff0000d0d7890 */ /* 0x000fe2000ff5e03f */
[----:B------:R-:W-:Y:S01]  /*b130*/  LEA.HI.X R3, R9, UR29, R12, 0x1, P0 ;  /* 0x0000001d09037c11 */ /* 0x000fe200080f0c0c */
[----:B------:R-:W-:Y:S01]  /*b140*/  UIADD3 UR15, UP3, UR15, -0x1000, URZ ;  /* 0xfffff0000f0f7890 */ /* 0x000fe2000ff7e03f */
[----:B------:R-:W-:Y:S01]  /*b150*/  LEA R2, P0, R4, R2, 0x1 ;  /* 0x0000000204027211 */ /* 0x000fe200078008ff */
[----:B------:R-:W-:Y:S01]  /*b160*/  UIADD3 UR17, UP4, UR17, -0x1000, URZ ;  /* 0xfffff00011117890 */ /* 0x000fe2000ff9e03f */
[----:B------:R-:W-:Y:S01]  /*b170*/  MOV R5, UR8 ;  /* 0x0000000800057c02 */ /* 0x000fe20008000f00 */
[----:B------:R-:W-:-:S02]  /*b180*/  UIADD3 UR6, UR6, 0x1, URZ ;  /* 0x0000000106067890 */ /* 0x000fc4000fffe03f */
[----:B------:R-:W-:Y:S01]  /*b190*/  UIADD3.X UR48, UR48, -0x1, URZ, UP1, !UPT ;  /* 0xffffffff30307890 */ /* 0x000fe20008ffe43f */
[----:B------:R-:W-:Y:S01]  /*b1a0*/  LEA.HI.X R3, R4, R3, R5, 0x1, P0 ;  /* 0x0000000304037211 */ /* 0x000fe200000f0c05 */
[----:B------:R-:W-:Y:S01]  /*b1b0*/  UIADD3.X UR14, UR14, -0x1, URZ, UP2, !UPT ;  /* 0xffffffff0e0e7890 */ /* 0x000fe200097fe43f */
        /* <DEDUP_REMOVED lines=28> */
.L_x_913:
        /* <DEDUP_REMOVED lines=41> */
.L_x_970:
[----:B------:R-:W-:Y:S05]  /*b610*/  BSYNC B0 ;  /* 0x0000000000007941 */ /* 0x000fea0003800000 */
.L_x_969:
        /* <DEDUP_REMOVED lines=44> */
.L_x_972:
[----:B------:R-:W2:Y:S02]  /*b8e0*/  S2R R11, SR_TID.X ;  /* 0x00000000000b7919 */ /* 0x000ea40000002100 */
.L_x_973:
[----:B------:R-:W-:Y:S05]  /*b8f0*/  BSYNC B0 ;  /* 0x0000000000007941 */ /* 0x000fea0003800000 */
.L_x_971:
        /* <DEDUP_REMOVED lines=23> */
.L_x_975:
[----:B0--3--:R-:W-:Y:S01]  /*ba70*/  LEA R0, R11, UR8, 0x2 ;  /* 0x000000080b007c11 */ /* 0x009fe2000f8e10ff */
[----:B-1--4-:R-:W-:Y:S01]  /*ba80*/  IMAD.U32 R7, RZ, RZ, UR7 ;  /* 0x00000007ff077e24 */ /* 0x012fe2000f8e00ff */
[----:B--2---:R-:W-:Y:S02]  /*ba90*/  MOV R5, UR5 ;  /* 0x0000000500057c02 */ /* 0x004fe40008000f00 */
[----:B------:R-:W-:Y:S01]  /*baa0*/  MOV R4, UR4 ;  /* 0x0000000400047c02 */ /* 0x000fe20008000f00 */
[----:B------:R-:W0:Y:S01]  /*bab0*/  LDS R13, [R0+0x4de0] ;  /* 0x004de000000d7984 */ /* 0x000e220000000800 */
[----:B------:R-:W-:Y:S02]  /*bac0*/  SHF.R.S32.HI R5, RZ, 0x1f, R11 ;  /* 0x0000001fff057819 */ /* 0x000fe4000001140b */
[----:B------:R-:W-:Y:S01]  /*bad0*/  MOV R3, UR6 ;  /* 0x0000000600037c02 */ /* 0x000fe20008000f00 */
[----:B------:R-:W1:Y:S01]  /*bae0*/  LDS R15, [R0+0x51e0] ;  /* 0x0051e000000f7984 */ /* 0x000e620000000800 */
[----:B------:R-:W-:Y:S01]  /*baf0*/  MOV R2, R4 ;  /* 0x0000000400027202 */ /* 0x000fe20000000f00 */
[C---:B------:R-:W-:Y:S01]  /*bb00*/  IMAD R4, R5.reuse, UR10, RZ ;  /* 0x0000000a05047c24 */ /* 0x040fe2000f8e02ff */
[----:B------:R-:W-:Y:S01]  /*bb10*/  MOV R8, UR12 ;  /* 0x0000000c00087c02 */ /* 0x000fe20008000f00 */
[----:B------:R-:W-:Y:S01]  /*bb20*/  IMAD R10, R5, UR16, RZ ;  /* 0x00000010050a7c24 */ /* 0x000fe2000f8e02ff */
[----:B------:R-:W-:Y:S01]  /*bb30*/  MOV R9, UR13 ;  /* 0x0000000d00097c02 */ /* 0x000fe20008000f00 */
[----:B------:R-:W-:Y:S01]  /*bb40*/  IMAD.WIDE.U32 R2, R11, UR10, R2 ;  /* 0x0000000a0b027c25 */ /* 0x000fe2000f8e0002 */
[----:B------:R-:W-:-:S03]  /*bb50*/  MOV R6, R8 ;  /* 0x0000000800067202 */ /* 0x000fc60000000f00 */
[C---:B------:R-:W-:Y:S01]  /*bb60*/  IMAD R5, R11.reuse, UR11, R4 ;  /* 0x0000000b0b057c24 */ /* 0x040fe2000f8e0204 */
[C---:B------:R-:W-:Y:S01]  /*bb70*/  LEA R4, P0, R2.reuse, UR14, 0x2 ;  /* 0x0000000e02047c11 */ /* 0x040fe2000f8010ff */
[----:B------:R-:W-:Y:S02]  /*bb80*/  IMAD R9, R11, UR17, R10 ;  /* 0x000000110b097c24 */ /* 0x000fe4000f8e020a */
[----:B------:R-:W-:Y:S02]  /*bb90*/  IMAD.IADD R5, R3, 0x1, R5 ;  /* 0x0000000103057824 */ /* 0x000fe400078e0205 */
[C---:B------:R-:W-:Y:S01]  /*bba0*/  IMAD.WIDE.U32 R6, R11.reuse, UR16, R6 ;  /* 0x000000100b067c25 */ /* 0x040fe2000f8e0006 */
        /* <DEDUP_REMOVED lines=10> */
.L_x_974:
[----:B------:R-:W-:Y:S05]  /*bc50*/  EXIT ;  /* 0x000000000000794d */ /* 0x000fea0003800000 */
.L_x_923:
[----:B------:R-:W-:Y:S01]  /*bc60*/  HFMA2.MMA R89, -RZ, RZ, 0, 5.9604644775390625e-08 ;  /* 0x00000001ff597435 */ /* 0x000fe200000001ff */
[----:B------:R-:W-:Y:S01]  /*bc70*/  MOV R165, R162 ;  /* 0x000000a200a57202 */ /* 0x000fe20000000f00 */
[----:B------:R-:W-:Y:S01]  /*bc80*/  IMAD.MOV.U32 R88, RZ, RZ, RZ ;  /* 0x000000ffff587224 */ /* 0x000fe200078e00ff */
[----:B------:R-:W-:-:S08]  /*bc90*/  MOV R154, 0xffffffff ;  /* 0xffffffff009a7802 */ /* 0x000fd00000000f00 */
[----:B------:R-:W-:Y:S05]  /*bca0*/  WARPSYNC.COLLECTIVE R154, `(.L_x_976) ;  /* 0x000000009a087348 */ /* 0x000fea0003c00000 */
[----:B------:R0:W1:Y:S02]  /*bcb0*/  SHFL.UP P0, R156, R165, R89, R88 ;  /* 0x04000059a59c7389 */ /* 0x0000640000000058 */
[----:B01----:R-:W-:Y:S01]  /*bcc0*/  ENDCOLLECTIVE ;  /* 0x000000000000791b */ /* 0x003fe20003800000 */
.L_x_976:
[----:B------:R-:W-:Y:S02]  /*bcd0*/  MOV R165, R163 ;  /* 0x000000a300a57202 */ /* 0x000fe40000000f00 */
[----:B------:R-:W-:-:S07]  /*bce0*/  MOV R153, R156 ;  /* 0x0000009c00997202 */ /* 0x000fce0000000f00 */
[----:B------:R-:W-:Y:S05]  /*bcf0*/  WARPSYNC.COLLECTIVE R154, `(.L_x_977) ;  /* 0x000000009a087348 */ /* 0x000fea0003c00000 */
[----:B------:R0:W1:Y:S02]  /*bd00*/  SHFL.UP P0, R156, R165, R89, R88 ;  /* 0x04000059a59c7389 */ /* 0x0000640000000058 */
[----:B01----:R-:W-:Y:S01]  /*bd10*/  ENDCOLLECTIVE ;  /* 0x000000000000791b */ /* 0x003fe20003800000 */
.L_x_977:
[----:B------:R-:W0:Y:S01]  /*bd20*/  S2R R154, SR_LANEID ;  /* 0x00000000009a7919 */ /* 0x000e220000000000 */
[----:B------:R-:W-:Y:S01]  /*bd30*/  HFMA2.MMA R89, -RZ, RZ, 0, 1.1920928955078125e-07 ;  /* 0x00000002ff597435 */ /* 0x000fe200000001ff */
[----:B------:R-:W-:Y:S02]  /*bd40*/  MOV R88, R156 ;  /* 0x0000009c00587202 */ /* 0x000fe40000000f00 */
[----:B0-----:R-:W-:Y:S02]  /*bd50*/  ISETP.GE.AND P0, PT, R154, 0x1, PT ;  /* 0x000000019a00780c */ /* 0x001fe40003f06270 */
[----:B------:R-:W-:-:S11]  /*bd60*/  MOV R154, 0xffffffff ;  /* 0xffffffff009a7802 */ /* 0x000fd60000000f00 */
[C---:B------:R-:W-:Y:S01]  /*bd70*/  @P0 FFMA.FTZ R163, R162.reuse, R88, R163 ;  /* 0x00000058a2a30223 */ /* 0x040fe200000100a3 */
[----:B------:R-:W-:Y:S01]  /*bd80*/  @P0 FMUL.FTZ R162, R162, R153 ;  /* 0x00000099a2a20220 */ /* 0x000fe20000410000 */
[----:B------:R-:W-:-:S03]  /*bd90*/  MOV R88, RZ ;  /* 0x000000ff00587202 */ /* 0x000fc60000000f00 */
[----:B------:R-:W-:-:S07]  /*bda0*/  IMAD.MOV.U32 R165, RZ, RZ, R162 ;  /* 0x000000ffffa57224 */ /* 0x000fce00078e00a2 */
[----:B------:R-:W-:Y:S05]  /*bdb0*/  WARPSYNC.COLLECTIVE R154, `(.L_x_978) ;  /* 0x000000009a087348 */ /* 0x000fea0003c00000 */
[----:B------:R0:W1:Y:S02]  /*bdc0*/  SHFL.UP P0, R156, R165, R89, R88 ;  /* 0x04000059a59c7389 */ /* 0x0000640000000058 */
[----:B01----:R-:W-:Y:S01]  /*bdd0*/  ENDCOLLECTIVE ;  /* 0x000000000000791b */ /* 0x003fe20003800000 */
.L_x_978:
[----:B------:R-:W-:Y:S01]  /*bde0*/  IMAD.MOV.U32 R165, RZ, RZ, R163 ;  /* 0x000000ffffa57224 */ /* 0x000fe200078e00a3 */
[----:B------:R-:W-:-:S07]  /*bdf0*/  MOV R153, R156 ;  /* 0x0000009c00997202 */ /* 0x000fce0000000f00 */
[----:B------:R-:W-:Y:S05]  /*be00*/  WARPSYNC.COLLECTIVE R154, `(.L_x_979) ;  /* 0x000000009a087348 */ /* 0x000fea0003c00000 */
[----:B------:R0:W1:Y:S02]  /*be10*/  SHFL.UP P0, R156, R165, R89, R88 ;  /* 0x04000059a59c7389 */ /* 0x0000640000000058 */
[----:B01----:R-:W-:Y:S01]  /*be20*/  ENDCOLLECTIVE ;  /* 0x000000000000791b */ /* 0x003fe20003800000 */
.L_x_979:
        /* <DEDUP_REMOVED lines=12> */
.L_x_980:
[----:B------:R-:W-:Y:S02]  /*bef0*/  MOV R165, R163 ;  /* 0x000000a300a57202 */ /* 0x000fe40000000f00 */
[----:B------:R-:W-:-:S07]  /*bf00*/  MOV R153, R156 ;  /* 0x0000009c00997202 */ /* 0x000fce0000000f00 */
[----:B------:R-:W-:Y:S05]  /*bf10*/  WARPSYNC.COLLECTIVE R154, `(.L_x_981) ;  /* 0x000000009a087348 */ /* 0x000fea0003c00000 */
[----:B------:R0:W1:Y:S02]  /*bf20*/  SHFL.UP P0, R156, R165, R89, R88 ;  /* 0x04000059a59c7389 */ /* 0x0000640000000058 */
[----:B01----:R-:W-:Y:S01]  /*bf30*/  ENDCOLLECTIVE ;  /* 0x000000000000791b */ /* 0x003fe20003800000 */
.L_x_981:
        /* <DEDUP_REMOVED lines=12> */
.L_x_982:
[----:B------:R-:W-:Y:S02]  /*c000*/  MOV R165, R163 ;  /* 0x000000a300a57202 */ /* 0x000fe40000000f00 */
[----:B------:R-:W-:-:S07]  /*c010*/  MOV R153, R156 ;  /* 0x0000009c00997202 */ /* 0x000fce0000000f00 */
[----:B------:R-:W-:Y:S05]  /*c020*/  WARPSYNC.COLLECTIVE R154, `(.L_x_983) ;  /* 0x000000009a087348 */ /* 0x000fea0003c00000 */
[----:B------:R0:W1:Y:S02]  /*c030*/  SHFL.UP P0, R156, R165, R89, R88 ;  /* 0x04000059a59c7389 */ /* 0x0000640000000058 */
[----:B01----:R-:W-:Y:S01]  /*c040*/  ENDCOLLECTIVE ;  /* 0x000000000000791b */ /* 0x003fe20003800000 */
.L_x_983:
[----:B------:R-:W0:Y:S01]  /*c050*/  S2R R154, SR_LANEID ;  /* 0x00000000009a7919 */ /* 0x000e220000000000 */
[----:B------:R-:W-:Y:S01]  /*c060*/  HFMA2.MMA R89, -RZ, RZ, 0, 9.5367431640625e-07 ;  /* 0x00000010ff597435 */ /* 0x000fe200000001ff */
[----:B------:R-:W-:Y:S01]  /*c070*/  IMAD.MOV.U32 R88, RZ, RZ, R156 ;  /* 0x000000ffff587224 */ /* 0x000fe200078e009c */
        /* <DEDUP_REMOVED lines=9> */
.L_x_984:
[----:B------:R-:W-:Y:S01]  /*c110*/  MOV R165, R163 ;  /* 0x000000a300a57202 */ /* 0x000fe20000000f00 */
[----:B------:R-:W-:-:S07]  /*c120*/  IMAD.MOV.U32 R153, RZ, RZ, R156 ;  /* 0x000000ffff997224 */ /* 0x000fce00078e009c */
[----:B------:R-:W-:Y:S05]  /*c130*/  WARPSYNC.COLLECTIVE R154, `(.L_x_985) ;  /* 0x000000009a087348 */ /* 0x000fea0003c00000 */
[----:B------:R0:W1:Y:S02]  /*c140*/  SHFL.UP P0, R156, R165, R89, R88 ;  /* 0x04000059a59c7389 */ /* 0x0000640000000058 */
[----:B01----:R-:W-:Y:S01]  /*c150*/  ENDCOLLECTIVE ;  /* 0x000000000000791b */ /* 0x003fe20003800000 */
.L_x_985:
[----:B------:R-:W-:Y:S01]  /*c160*/  MOV R88, R156 ;  /* 0x0000009c00587202 */ /* 0x000fe20000000f00 */
[----:B------:R-:W-:Y:S06]  /*c170*/  BRA `(.L_x_986) ;  /* 0xffffffac00e07947 */ /* 0x000fec000383ffff */
.L_x_924:
        /* <DEDUP_REMOVED lines=8> */
.L_x_988:
[----:B------:R-:W-:Y:S05]  /*c200*/  BSYNC B0 ;  /* 0x0000000000007941 */ /* 0x000fea0003800000 */
.L_x_987:
[----:B------:R-:W-:Y:S05]  /*c210*/  BRA `(.L_x_989) ;  /* 0xffffffac00d07947 */ /* 0x000fea000383ffff */
.L_x_925:
        /* <DEDUP_REMOVED lines=8> */
.L_x_991:
[----:B------:R-:W-:Y:S05]  /*c2a0*/  BSYNC B0 ;  /* 0x0000000000007941 */ /* 0x000fea0003800000 */
.L_x_990:
[----:B------:R-:W-:Y:S05]  /*c2b0*/  BRA `(.L_x_992) ;  /* 0xffffffac00b07947 */ /* 0x000fea000383ffff */
.L_x_926:
        /* <DEDUP_REMOVED lines=8> */
.L_x_994:
[----:B------:R-:W-:Y:S05]  /*c340*/  BSYNC B0 ;  /* 0x0000000000007941 */ /* 0x000fea0003800000 */
.L_x_993:
        /* <DEDUP_REMOVED lines=9> */
.L_x_995:
[----:B------:R-:W-:Y:S01]  /*c3e0*/  HFMA2.MMA R89, -RZ, RZ, 0, 0 ;  /* 0x00000000ff597435 */ /* 0x000fe200000001ff */
[----:B------:R-:W-:Y:S01]  /*c3f0*/  MOV R88, 0x1f ;  /* 0x0000001f00587802 */ /* 0x000fe20000000f00 */
[----:B------:R-:W-:-:S09]  /*c400*/  IMAD.MOV.U32 R163, RZ, RZ, R156 ;  /* 0x000000ffffa37224 */ /* 0x000fd200078e009c */
[----:B------:R-:W-:Y:S05]  /*c410*/  WARPSYNC.COLLECTIVE R154, `(.L_x_996) ;  /* 0x000000009a087348 */ /* 0x000fea0003c00000 */
[----:B------:R0:W1:Y:S02]  /*c420*/  SHFL.IDX P3, R156, R153, R89, R88 ;  /* 0x00000059999c7389 */ /* 0x0000640000060058 */
[----:B01----:R-:W-:Y:S01]  /*c430*/  ENDCOLLECTIVE ;  /* 0x000000000000791b */ /* 0x003fe20003800000 */
.L_x_996:
[----:B------:R-:W-:Y:S01]  /*c440*/  IMAD.MOV.U32 R153, RZ, RZ, R81 ;  /* 0x000000ffff997224 */ /* 0x000fe200078e0051 */
[----:B------:R-:W-:-:S07]  /*c450*/  MOV R80, R156 ;  /* 0x0000009c00507202 */ /* 0x000fce0000000f00 */
[----:B------:R-:W-:Y:S05]  /*c460*/  WARPSYNC.COLLECTIVE R154, `(.L_x_997) ;  /* 0x000000009a087348 */ /* 0x000fea0003c00000 */
[----:B------:R0:W1:Y:S02]  /*c470*/  SHFL.IDX P3, R156, R153, R89, R88 ;  /* 0x00000059999c7389 */ /* 0x0000640000060058 */
[----:B01----:R-:W-:Y:S01]  /*c480*/  ENDCOLLECTIVE ;  /* 0x000000000000791b */ /* 0x003fe20003800000 */
.L_x_997:
[----:B------:R-:W-:Y:S01]  /*c490*/  MOV R81, R156 ;  /* 0x0000009c00517202 */ /* 0x000fe20000000f00 */
[----:B------:R-:W-:Y:S06]  /*c4a0*/  BRA `(.L_x_998) ;  /* 0xffffffac004c7947 */ /* 0x000fec000383ffff */
.L_x_928:
[----:B------:R-:W-:Y:S01]  /*c4b0*/  HFMA2.MMA R156, -RZ, RZ, 0, 5.9604644775390625e-08 ;  /* 0x00000001ff9c7435 */ /* 0x000fe200000001ff */
[----:B------:R-:W-:Y:S01]  /*c4c0*/  MOV R163, R155 ;  /* 0x0000009b00a37202 */ /* 0x000fe20000000f00 */
[----:B------:R-:W-:Y:S01]  /*c4d0*/  IMAD.MOV.U32 R154, RZ, RZ, -0x1 ;  /* 0xffffffffff9a7424 */ /* 0x000fe200078e00ff */
[----:B------:R-:W-:-:S08]  /*c4e0*/  MOV R89, 0x1f ;  /* 0x0000001f00597802 */ /* 0x000fd00000000f00 */
[----:B------:R-:W-:Y:S05]  /*c4f0*/  WARPSYNC.COLLECTIVE R154, `(.L_x_999) ;  /* 0x000000009a087348 */ /* 0x000fea0003c00000 */
[----:B------:R0:W1:Y:S02]  /*c500*/  SHFL.DOWN P6, R153, R163, R156, R89 ;  /* 0x0800009ca3997389 */ /* 0x00006400000c0059 */
[----:B01----:R-:W-:Y:S01]  /*c510*/  ENDCOLLECTIVE ;  /* 0x000000000000791b */ /* 0x003fe20003800000 */
.L_x_999:
[----:B------:R-:W-:Y:S02]  /*c520*/  MOV R163, R162 ;  /* 0x000000a200a37202 */ /* 0x000fe40000000f00 */
[----:B------:R-:W-:-:S07]  /*c530*/  MOV R88, R153 ;  /* 0x0000009900587202 */ /* 0x000fce0000000f00 */
[----:B------:R-:W-:Y:S05]  /*c540*/  WARPSYNC.COLLECTIVE R154, `(.L_x_1000) ;  /* 0x000000009a087348 */ /* 0x000fea0003c00000 */
[----:B------:R0:W1:Y:S02]  /*c550*/  SHFL.DOWN P6, R153, R163, R156, R89 ;  /* 0x0800009ca3997389 */ /* 0x00006400000c0059 */
[----:B01----:R-:W-:Y:S01]  /*c560*/  ENDCOLLECTIVE ;  /* 0x000000000000791b */ /* 0x003fe20003800000 */
.L_x_1000:
        /* <DEDUP_REMOVED lines=9> */
.L_x_1001:
[----:B------:R-:W-:Y:S02]  /*c600*/  MOV R163, R162 ;  /* 0x000000a200a37202 */ /* 0x000fe40000000f00 */
[----:B------:R-:W-:-:S07]  /*c610*/  MOV R88, R153 ;  /* 0x0000009900587202 */ /* 0x000fce0000000f00 */
[----:B------:R-:W-:Y:S05]  /*c620*/  WARPSYNC.COLLECTIVE R154, `(.L_x_1002) ;  /* 0x000000009a087348 */ /* 0x000fea0003c00000 */
[----:B------:R0:W1:Y:S02]  /*c630*/  SHFL.DOWN P6, R153, R163, R156, R89 ;  /* 0x0800009ca3997389 */ /* 0x00006400000c0059 */
[----:B01----:R-:W-:Y:S01]  /*c640*/  ENDCOLLECTIVE ;  /* 0x000000000000791b */ /* 0x003fe20003800000 */
.L_x_1002:
        /* <DEDUP_REMOVED lines=9> */
.L_x_1003:
[----:B------:R-:W-:Y:S02]  /*c6e0*/  MOV R163, R162 ;  /* 0x000000a200a37202 */ /* 0x000fe40000000f00 */
[----:B------:R-:W-:-:S07]  /*c6f0*/  MOV R88, R153 ;  /* 0x0000009900587202 */ /* 0x000fce0000000f00 */
[----:B------:R-:W-:Y:S05]  /*c700*/  WARPSYNC.COLLECTIVE R154, `(.L_x_1004) ;  /* 0x000000009a087348 */ /* 0x000fea0003c00000 */
[----:B------:R0:W1:Y:S02]  /*c710*/  SHFL.DOWN P6, R153, R163, R156, R89 ;  /* 0x0800009ca3997389 */ /* 0x00006400000c0059 */
[----:B01----:R-:W-:Y:S01]  /*c720*/  ENDCOLLECTIVE ;  /* 0x000000000000791b */ /* 0x003fe20003800000 */
.L_x_1004:
        /* <DEDUP_REMOVED lines=9> */
.L_x_1005:
[----:B------:R-:W-:Y:S01]  /*c7c0*/  IMAD.MOV.U32 R163, RZ, RZ, R162 ;  /* 0x000000ffffa37224 */ /* 0x000fe200078e00a2 */
[----:B------:R-:W-:-:S07]  /*c7d0*/  MOV R88, R153 ;  /* 0x0000009900587202 */ /* 0x000fce0000000f00 */
[----:B------:R-:W-:Y:S05]  /*c7e0*/  WARPSYNC.COLLECTIVE R154, `(.L_x_1006) ;  /* 0x000000009a087348 */ /* 0x000fea0003c00000 */
[----:B------:R0:W1:Y:S02]  /*c7f0*/  SHFL.DOWN P6, R153, R163, R156, R89 ;  /* 0x0800009ca3997389 */ /* 0x00006400000c0059 */
[----:B01----:R-:W-:Y:S01]  /*c800*/  ENDCOLLECTIVE ;  /* 0x000000000000791b */ /* 0x003fe20003800000 */
.L_x_1006:
        /* <DEDUP_REMOVED lines=9> */
.L_x_1007:
[----:B------:R-:W-:Y:S01]  /*c8a0*/  MOV R163, R162 ;  /* 0x000000a200a37202 */ /* 0x000fe20000000f00 */
[----:B------:R-:W-:-:S07]  /*c8b0*/  IMAD.MOV.U32 R88, RZ, RZ, R153 ;  /* 0x000000ffff587224 */ /* 0x000fce00078e0099 */
[----:B------:R-:W-:Y:S05]  /*c8c0*/  WARPSYNC.COLLECTIVE R154, `(.L_x_1008) ;  /* 0x000000009a087348 */ /* 0x000fea0003c00000 */
[----:B------:R0:W1:Y:S02]  /*c8d0*/  SHFL.DOWN P6, R153, R163, R156, R89 ;  /* 0x0800009ca3997389 */ /* 0x00006400000c0059 */
[----:B01----:R-:W-:Y:S01]  /*c8e0*/  ENDCOLLECTIVE ;  /* 0x000000000000791b */ /* 0x003fe20003800000 */
.L_x_1008:
[----:B------:R-:W-:-:S05]  /*c8f0*/  MOV R89, R153 ;  /* 0x0000009900597202 */ /* 0x000fca0000000f00 */
[C---:B------:R-:W-:Y:S01]  /*c900*/  @!P1 FFMA.FTZ R162, R155.reuse, R89, R162 ;  /* 0x000000599ba29223 */ /* 0x040fe200000100a2 */
[----:B------:R-:W-:Y:S01]  /*c910*/  @!P1 FMUL.FTZ R155, R155, R88 ;  /* 0x000000589b9b9220 */ /* 0x000fe20000410000 */
[----:B------:R-:W-:Y:S01]  /*c920*/  HFMA2.MMA R89, -RZ, RZ, 0, 0 ;  /* 0x00000000ff597435 */ /* 0x000fe200000001ff */
[----:B------:R-:W-:-:S03]  /*c930*/  IMAD.MOV.U32 R88, RZ, RZ, 0x1f ;  /* 0x0000001fff587424 */ /* 0x000fc600078e00ff */
[-C--:B------:R-:W-:Y:S02]  /*c940*/  MOV R153, R155.reuse ;  /* 0x0000009b00997202 */ /* 0x080fe40000000f00 */
[----:B------:R-:W-:-:S07]  /*c950*/  MOV R163, R155 ;  /* 0x0000009b00a37202 */ /* 0x000fce0000000f00 */
[----:B------:R-:W-:Y:S05]  /*c960*/  WARPSYNC.COLLECTIVE R154, `(.L_x_1009) ;  /* 0x000000009a087348 */ /* 0x000fea0003c00000 */
[----:B------:R0:W1:Y:S02]  /*c970*/  SHFL.IDX P3, R156, R153, R89, R88 ;  /* 0x00000059999c7389 */ /* 0x0000640000060058 */
[----:B01----:R-:W-:Y:S01]  /*c980*/  ENDCOLLECTIVE ;  /* 0x000000000000791b */ /* 0x003fe20003800000 */
.L_x_1009:
[----:B------:R-:W-:Y:S02]  /*c990*/  MOV R153, R162 ;  /* 0x000000a200997202 */ /* 0x000fe40000000f00 */
[----:B------:R-:W-:-:S07]  /*c9a0*/  MOV R164, R156 ;  /* 0x0000009c00a47202 */ /* 0x000fce0000000f00 */
[----:B------:R-:W-:Y:S05]  /*c9b0*/  WARPSYNC.COLLECTIVE R154, `(.L_x_1010) ;  /* 0x000000009a087348 */ /* 0x000fea0003c00000 */
[----:B------:R0:W1:Y:S02]  /*c9c0*/  SHFL.IDX P3, R156, R153, R89, R88 ;  /* 0x00000059999c7389 */ /* 0x0000640000060058 */
[----:B01----:R-:W-:Y:S01]  /*c9d0*/  ENDCOLLECTIVE ;  /* 0x000000000000791b */ /* 0x003fe20003800000 */
.L_x_1010:
[----:B------:R-:W-:Y:S01]  /*c9e0*/  HFMA2.MMA R89, -RZ, RZ, 0, 1.847743988037109375e-06 ;  /* 0x0000001fff597435 */ /* 0x000fe200000001ff */
[----:B------:R-:W-:Y:S01]  /*c9f0*/  MOV R165, R156 ;  /* 0x0000009c00a57202 */ /* 0x000fe20000000f00 */
[----:B------:R-:W-:-:S09]  /*ca00*/  IMAD.MOV.U32 R156, RZ, RZ, 0x1 ;  /* 0x00000001ff9c7424 */ /* 0x000fd200078e00ff */
[----:B------:R-:W-:Y:S05]  /*ca10*/  WARPSYNC.COLLECTIVE R154, `(.L_x_1011) ;  /* 0x000000009a087348 */ /* 0x000fea0003c00000 */
[----:B------:R0:W1:Y:S02]  /*ca20*/  SHFL.DOWN P6, R153, R163, R156, R89 ;  /* 0x0800009ca3997389 */ /* 0x00006400000c0059 */
[----:B01----:R-:W-:Y:S01]  /*ca30*/  ENDCOLLECTIVE ;  /* 0x000000000000791b */ /* 0x003fe20003800000 */
.L_x_1011:
[----:B------:R-:W-:Y:S02]  /*ca40*/  MOV R163, R162 ;  /* 0x000000a200a37202 */ /* 0x000fe40000000f00 */
[----:B------:R-:W-:-:S07]  /*ca50*/  MOV R155, R153 ;  /* 0x00000099009b7202 */ /* 0x000fce0000000f00 */
[----:B------:R-:W-:Y:S05]  /*ca60*/  WARPSYNC.COLLECTIVE R154, `(.L_x_1012) ;  /* 0x000000009a087348 */ /* 0x000fea0003c00000 */
[----:B------:R0:W1:Y:S02]  /*ca70*/  SHFL.DOWN P6, R153, R163, R156, R89 ;  /* 0x0800009ca3997389 */ /* 0x00006400000c0059 */
[----:B01----:R-:W-:Y:S01]  /*ca80*/  ENDCOLLECTIVE ;  /* 0x000000000000791b */ /* 0x003fe20003800000 */
.L_x_1012:
[----:B------:R-:W-:Y:S01]  /*ca90*/  HFMA2.MMA R89, -RZ, RZ, 0, 0 ;  /* 0x00000000ff597435 */ /* 0x000fe200000001ff */
[----:B------:R-:W-:Y:S01]  /*caa0*/  MOV R162, R153 ;  /* 0x0000009900a27202 */ /* 0x000fe20000000f00 */
[----:B------:R-:W-:-:S09]  /*cab0*/  IMAD.MOV.U32 R153, RZ, RZ, R80 ;  /* 0x000000ffff997224 */ /* 0x000fd200078e0050 */
[----:B------:R-:W-:Y:S05]  /*cac0*/  WARPSYNC.COLLECTIVE R154, `(.L_x_1013) ;  /* 0x000000009a087348 */ /* 0x000fea0003c00000 */
[----:B------:R0:W1:Y:S02]  /*cad0*/  SHFL.IDX P3, R156, R153, R89, R88 ;  /* 0x00000059999c7389 */ /* 0x0000640000060058 */
[----:B01----:R-:W-:Y:S01]  /*cae0*/  ENDCOLLECTIVE ;  /* 0x000000000000791b */ /* 0x003fe20003800000 */
.L_x_1013:
[----:B------:R-:W-:Y:S02]  /*caf0*/  MOV R153, R81 ;  /* 0x0000005100997202 */ /* 0x000fe40000000f00 */
[----:B------:R-:W-:-:S07]  /*cb00*/  MOV R163, R156 ;  /* 0x0000009c00a37202 */ /* 0x000fce0000000f00 */
[----:B------:R-:W-:Y:S05]  /*cb10*/  WARPSYNC.COLLECTIVE R154, `(.L_x_1014) ;  /* 0x000000009a087348 */ /* 0x000fea0003c00000 */
[----:B------:R0:W1:Y:S02]  /*cb20*/  SHFL.IDX P3, R156, R153, R89, R88 ;  /* 0x00000059999c7389 */ /* 0x0000640000060058 */
[----:B01----:R-:W-:Y:S01]  /*cb30*/  ENDCOLLECTIVE ;  /* 0x000000000000791b */ /* 0x003fe20003800000 */
.L_x_1014:
[----:B------:R-:W-:Y:S01]  /*cb40*/  MOV R89, R156 ;  /* 0x0000009c00597202 */ /* 0x000fe20000000f00 */
[----:B------:R-:W-:Y:S06]  /*cb50*/  BRA `(.L_x_1015) ;  /* 0xffffffac00747947 */ /* 0x000fec000383ffff */
.L_x_1016:
        /* <DEDUP_REMOVED lines=10> */
.L_x_10921:


//--------------------- .text._Z25selective_scan_bwd_kernelI32Selective_Scan_bwd_kernel_traitsILi128ELi16ELb0ELb1ELb0ELb1ELb0EN3c104HalfEfEEv12SSMParamsBwd --------------------------
	.section	.text._Z25selective_scan_bwd_kernelI32Selective_Scan_bwd_kernel_traitsILi128ELi16ELb0ELb1ELb0ELb1ELb0EN3c104HalfEfEEv12SSMParamsBwd,"ax",@progbits
	.align	128
        .global         _Z25selective_scan_bwd_kernelI32Selective_Scan_bwd_kernel_traitsILi128ELi16ELb0ELb1ELb0ELb1ELb0EN3c104HalfEfEEv12SSMParamsBwd
        .type           _Z25selective_scan_bwd_kernelI32Selective_Scan_bwd_kernel_traitsILi128ELi16ELb0ELb1ELb0ELb1ELb0EN3c104HalfEfEEv12SSMParamsBwd,@function
        .size           _Z25selective_scan_bwd_kernelI32Selective_Scan_bwd_kernel_traitsILi128ELi16ELb0ELb1ELb0ELb1ELb0EN3c104HalfEfEEv12SSMParamsBwd,(.L_x_10922 - _Z25selective_scan_bwd_kernelI32Selective_Scan_bwd_kernel_traitsILi128ELi16ELb0ELb1ELb0ELb1ELb0EN3c104HalfEfEEv12SSMParamsBwd)
        .other          _Z25selective_scan_bwd_kernelI32Selective_Scan_bwd_kernel_traitsILi128ELi16ELb0ELb1ELb0ELb1ELb0EN3c104HalfEfEEv12SSMParamsBwd,@"STO_CUDA_ENTRY STV_DEFAULT"
_Z25selective_scan_bwd_kernelI32Selective_Scan_bwd_kernel_traitsILi128ELi16ELb0ELb1ELb0ELb1ELb0EN3c104HalfEfEEv12SSMParamsBwd:
.text._Z25selective_scan_bwd_kernelI32Selective_Scan_bwd_kernel_traitsILi128ELi16ELb0ELb1ELb0ELb1ELb0EN3c104HalfEfEEv12SSMParamsBwd:
        /* <DEDUP_REMOVED lines=171> */
.L_x_1099:
        /* <DEDUP_REMOVED lines=80> */
[C---:B------:R-:W-:Y:S01]  /*0fb0*/  IADD3 R25, R20.reuse, 0x60, RZ ;  /* 0x0000006014197810 */ /* 0x040fe20007ffe0ff */
[C---:B------:R-:W-:Y:S01]  /*0fc0*/  VIADD R47, R20.reuse, 0xc0 ;  /* 0x000000c0142f7836 */ /* 0x040fe20000000000 */
[C---:B------:R-:W-:Y:S02]  /*0fd0*/  IADD3 R41, R20.reuse, 0x80, RZ ;  /* 0x0000008014297810 */ /* 0x040fe40007ffe0ff */
[----:B------:R-:W-:-:S02]  /*0fe0*/  IADD3 R43, R20, 0xa0, RZ ;  /* 0x000000a0142b7810 */ /* 0x000fc40007ffe0ff */
[----:B------:R-:W-:Y:S02]  /*0ff0*/  LEA R88, R22, R45, 0x1 ;  /* 0x0000002d16587211 */ /* 0x000fe400078e08ff */
[-C--:B0-----:R-:W-:Y:S02]  /*1000*/  LEA.HI.SX32 R2, R21, R20.reuse, 0x1b ;  /* 0x0000001415027211 */ /* 0x081fe400078fdaff */
[-C--:B------:R-:W-:Y:S02]  /*1010*/  LEA.HI.SX32 R22, R23, R20.reuse, 0x1b ;  /* 0x0000001417167211 */ /* 0x080fe400078fdaff */
[C---:B------:R-:W-:Y:S02]  /*1020*/  IADD3 R51, R20.reuse, 0xe0, RZ ;  /* 0x000000e014337810 */ /* 0x040fe40007ffe0ff */
[----:B------:R-:W-:Y:S02]  /*1030*/  IADD3 R53, R20, 0x100, RZ ;  /* 0x0000010014357810 */ /* 0x000fe40007ffe0ff */
[----:B------:R-:W-:-:S02]  /*1040*/  LEA.HI.SX32 R24, R25, R20, 0x1b ;  /* 0x0000001419187211 */ /* 0x000fc400078fdaff */
[-C--:B------:R-:W-:Y:S02]  /*1050*/  LEA.HI.SX32 R40, R41, R20.reuse, 0x1b ;  /* 0x0000001429287211 */ /* 0x080fe400078fdaff */
[----:B------:R-:W-:Y:S02]  /*1060*/  IADD3 R3, R20, 0x120, RZ ;  /* 0x0000012014037810 */ /* 0x000fe40007ffe0ff */
[-C--:B------:R-:W-:Y:S02]  /*1070*/  LEA.HI.SX32 R42, R43, R20.reuse, 0x1b ;  /* 0x000000142b2a7211 */ /* 0x080fe400078fdaff */
[----:B------:R-:W-:Y:S02]  /*1080*/  LEA R87, R2, R45, 0x1 ;  /* 0x0000002d02577211 */ /* 0x000fe400078e08ff */
[----:B------:R-:W-:Y:S02]  /*1090*/  IADD3 R55, R20, 0x140, RZ ;  /* 0x0000014014377810 */ /* 0x000fe40007ffe0ff */
[----:B------:R-:W-:-:S02]  /*10a0*/  LEA.HI.SX32 R50, R47, R20, 0x1b ;  /* 0x000000142f327211 */ /* 0x000fc400078fdaff */
[-C--:B------:R-:W-:Y:S02]  /*10b0*/  LEA R86, R22, R45.reuse, 0x1 ;  /* 0x0000002d16567211 */ /* 0x080fe400078e08ff */
[----:B------:R-:W-:Y:S02]  /*10c0*/  IADD3 R57, R20, 0x160, RZ ;  /* 0x0000016014397810 */ /* 0x000fe40007ffe0ff */
[-C--:B------:R-:W-:Y:S02]  /*10d0*/  LEA.HI.SX32 R52, R51, R20.reuse, 0x1b ;  /* 0x0000001433347211 */ /* 0x080fe400078fdaff */
[----:B------:R-:W-:Y:S02]  /*10e0*/  LEA.HI.SX32 R54, R53, R20, 0x1b ;  /* 0x0000001435367211 */ /* 0x000fe400078fdaff */
[----:B------:R-:W-:Y:S02]  /*10f0*/  LEA R85, R24, R45, 0x1 ;  /* 0x0000002d18557211 */ /* 0x000fe400078e08ff */
[----:B------:R-:W-:-:S02]  /*1100*/  IADD3 R59, R20, 0x180, RZ ;  /* 0x00000180143b7810 */ /* 0x000fc40007ffe0ff */
[-C--:B------:R-:W-:Y:S02]  /*1110*/  LEA R84, R40, R45.reuse, 0x1 ;  /* 0x0000002d28547211 */ /* 0x080fe400078e08ff */
        /* <DEDUP_REMOVED lines=10> */
[-C--:B------:R-:W-:Y:S02]  /*11c0*/  LEA.HI.SX32 R62, R59, R20.reuse, 0x1b ;  /* 0x000000143b3e7211 */ /* 0x080fe400078fdaff */
[----:B------:R-:W-:-:S02]  /*11d0*/  LEA.HI.SX32 R64, R61, R20, 0x1b ;  /* 0x000000143d407211 */ /* 0x000fc400078fdaff */
[----:B------:R-:W-:Y:S02]  /*11e0*/  LEA R78, R56, R45, 0x1 ;  /* 0x0000002d384e7211 */ /* 0x000fe400078e08ff */
[----:B------:R-:W-:Y:S02]  /*11f0*/  LEA R5, R67, R5, 0x4 ;  /* 0x0000000543057211 */ /* 0x000fe400078e20ff */
[-C--:B------:R-:W-:Y:S02]  /*1200*/  LEA.HI.SX32 R66, R63, R20.reuse, 0x1b ;  /* 0x000000143f427211 */ /* 0x080fe400078fdaff */
[-C--:B------:R-:W-:Y:S02]  /*1210*/  LEA R77, R58, R45.reuse, 0x1 ;  /* 0x0000002d3a4d7211 */ /* 0x080fe400078e08ff */
[----:B------:R-:W-:Y:S02]  /*1220*/  LEA.HI.SX32 R20, R65, R20, 0x1b ;  /* 0x0000001441147211 */ /* 0x000fe400078fdaff */
[----:B------:R-:W-:-:S02]  /*1230*/  LEA R76, R60, R45, 0x1 ;  /* 0x0000002d3c4c7211 */ /* 0x000fc400078e08ff */
[-C--:B------:R-:W-:Y:S02]  /*1240*/  LEA R75, R62, R45.reuse, 0x1 ;  /* 0x0000002d3e4b7211 */ /* 0x080fe400078e08ff */
[-C--:B------:R-:W-:Y:S02]  /*1250*/  LEA R74, R64, R45.reuse, 0x1 ;  /* 0x0000002d404a7211 */ /* 0x080fe400078e08ff */
[-C--:B------:R-:W-:Y:S02]  /*1260*/  LEA R73, R66, R45.reuse, 0x1 ;  /* 0x0000002d42497211 */ /* 0x080fe400078e08ff */
[----:B------:R-:W-:Y:S02]  /*1270*/  LEA R72, R20, R45, 0x1 ;  /* 0x0000002d14487211 */ /* 0x000fe400078e08ff */
[----:B------:R-:W-:Y:S02]  /*1280*/  ISETP.GE.AND P0, PT, R35, UR51, PT ;  /* 0x0000003323007c0c */ /* 0x000fe4000bf06270 */
[----:B------:R-:W-:-:S02]  /*1290*/  MOV R2, UR16 ;  /* 0x0000001000027c02 */ /* 0x000fc40008000f00 */
        /* <DEDUP_REMOVED lines=90> */
[----:B------:R-:W-:-:S03]  /*1840*/  MOV R3, UR19 ;  /* 0x0000001300037c02 */ /* 0x000fc60008000f00 */
[----:B------:R-:W-:Y:S01]  /*1850*/  IMAD.WIDE R2, R48, 0x2, R2 ;  /* 0x0000000230027825 */ /* 0x000fe200078e0202 */
        /* <DEDUP_REMOVED lines=27> */
[----:B------:R0:W-:Y:S04]  /*1a10*/  STS.U16 [R83+0x140], R10 ;  /* 0x0001400a53007388 */ /* 0x0001e80000000400 */
[----:B------:R1:W-:Y:S04]  /*1a20*/  STS.U16 [R82+0x180], R11 ;  /* 0x0001800b52007388 */ /* 0x0003e80000000400 */
[----:B------:R-:W-:Y:S04]  /*1a30*/  STS.U16 [R81+0x1c0], R12 ;  /* 0x0001c00c51007388 */ /* 0x000fe80000000400 */
[----:B------:R2:W-:Y:S04]  /*1a40*/  STS.U16 [R79+0x200], R13 ;  /* 0x0002000d4f007388 */ /* 0x0005e80000000400 */
[----:B---3--:R-:W-:Y:S04]  /*1a50*/  STS.U16 [R78+0x240], R14 ;  /* 0x0002400e4e007388 */ /* 0x008fe80000000400 */
[----:B----4-:R-:W-:Y:S04]  /*1a60*/  STS.U16 [R77+0x280], R15 ;  /* 0x0002800f4d007388 */ /* 0x010fe80000000400 */
[----:B-----5:R-:W-:Y:S04]  /*1a70*/  STS.U16 [R76+0x2c0], R16 ;  /* 0x0002c0104c007388 */ /* 0x020fe80000000400 */
        /* <DEDUP_REMOVED lines=8> */
[----:B------:R-:W3:Y:S04]  /*1b00*/  LDS.U16 R20, [R25+0x6] ;  /* 0x0000060019147984 */ /* 0x000ee80000000400 */
[----:B------:R-:W4:Y:S04]  /*1b10*/  LDS.U16 R17, [R25+0x8] ;  /* 0x0000080019117984 */ /* 0x000f280000000400 */
        /* <DEDUP_REMOVED lines=15> */
[----:B------:R-:W2:Y:S01]  /*1c10*/  @!P0 LDG.E.U16 R10, desc[UR20][R2.64] ;  /* 0x00000014020a8981 */ /* 0x000ea2000c1e1500 */
[----:B------:R-:W-:-:S03]  /*1c20*/  ISETP.GE.AND P0, PT, R39, UR51, PT ;  /* 0x0000003327007c0c */ /* 0x000fc6000bf06270 */
[----:B------:R-:W2:Y:S01]  /*1c30*/  @!P1 LDG.E.U16 R11, desc[UR20][R2.64+0x40] ;  /* 0x00004014020b9981 */ /* 0x000ea2000c1e1500 */
[----:B------:R-:W-:-:S03]  /*1c40*/  ISETP.GE.AND P1, PT, R38, UR51, PT ;  /* 0x0000003326007c0c */ /* 0x000fc6000bf26270 */
[----:B------:R-:W2:Y:S04]  /*1c50*/  @!P2 LDG.E.U16 R50, desc[UR20][R2.64+0x2c0] ;  /* 0x0002c0140232a981 */ /* 0x000ea8000c1e1500 */
[----:B------:R-:W2:Y:S04]  /*1c60*/  @!P3 LDG.E.U16 R51, desc[UR20][R2.64+0x300] ;  /* 0x000300140233b981 */ /* 0x000ea8000c1e1500 */
        /* <DEDUP_REMOVED lines=10> */
[----:B------:R-:W2:Y:S06]  /*1d10*/  @!P6 LDG.E.U16 R54, desc[UR20][R2.64+0x3c0] ;  /* 0x0003c0140236e981 */ /* 0x000eac000c1e1500 */
[----:B------:R-:W2:Y:S01]  /*1d20*/  @!P0 LDG.E.U16 R24, desc[UR20][R2.64+0x180] ;  /* 0x0001801402188981 */ /* 0x000ea2000c1e1500 */
[----:B------:R-:W-:-:S03]  /*1d30*/  ISETP.GE.AND P0, PT, R33, UR51, PT ;  /* 0x0000003321007c0c */ /* 0x000fc6000bf06270 */
[----:B------:R-:W2:Y:S01]  /*1d40*/  @!P1 LDG.E.U16 R41, desc[UR20][R2.64+0x1c0] ;  /* 0x0001c01402299981 */ /* 0x000ea2000c1e1500 */
[----:B------:R-:W-:Y:S02]  /*1d50*/  ISETP.NE.AND P1, PT, R42, RZ, PT ;  /* 0x000000ff2a00720c */ /* 0x000fe40003f25270 */
[----:B------:R-:W-:-:S07]  /*1d60*/  PRMT R42, RZ, 0x7610, R42 ;  /* 0x00007610ff2a7816 */ /* 0x000fce000000002a */
[----:B------:R-:W2:Y:S01]  /*1d70*/  @!P0 LDG.E.U16 R42, desc[UR20][R2.64+0x200] ;  /* 0x00020014022a8981 */ /* 0x000ea2000c1e1500 */
[----:B------:R-:W-:Y:S02]  /*1d80*/  ISETP.NE.AND P0, PT, R43, RZ, PT ;  /* 0x000000ff2b00720c */ /* 0x000fe40003f05270 */
[----:B------:R-:W-:Y:S01]  /*1d90*/  PRMT R43, RZ, 0x7610, R43 ;  /* 0x00007610ff2b7816 */ /* 0x000fe2000000002b */
[----:B------:R-:W2:Y:S10]  /*1da0*/  @!P1 LDG.E.U16 R47, desc[UR20][R2.64+0x280] ;  /* 0x00028014022f9981 */ /* 0x000eb4000c1e1500 */
[----:B------:R-:W2:Y:S04]  /*1db0*/  @!P0 LDG.E.U16 R43, desc[UR20][R2.64+0x240] ;  /* 0x00024014022b8981 */ /* 0x000ea8000c1e1500 */
[----:B------:R-:W-:Y:S04]  /*1dc0*/  STL [R1+0x9c], R76 ;  /* 0x00009c4c01007387 */ /* 0x000fe80000100800 */
[----:B------:R-:W-:Y:S04]  /*1dd0*/  STL [R1+0x98], R75 ;  /* 0x0000984b01007387 */ /* 0x000fe80000100800 */
[----:B------:R-:W-:Y:S04]  /*1de0*/  STL [R1+0x94], R74 ;  /* 0x0000944a01007387 */ /* 0x000fe80000100800 */
[----:B------:R-:W-:Y:S04]  /*1df0*/  STL [R1+0x90], R73 ;  /* 0x0000904901007387 */ /* 0x000fe80000100800 */
[----:B------:R-:W-:Y:S04]  /*1e00*/  STL [R1+0x8c], R72 ;  /* 0x00008c4801007387 */ /* 0x000fe80000100800 */
[----:B------:R-:W2:Y:S04]  /*1e10*/  LDL.LU R71, [R1+0x118] ;  /* 0x0001180001477983 */ /* 0x000ea80000300800 */
        /* <DEDUP_REMOVED lines=9> */
[----:B---3--:R-:W-:-:S03]  /*1eb0*/  HADD2.F32 R20, -RZ, R20.H0_H0 ;  /* 0x20000014ff147230 */ /* 0x008fc60000004100 */
[----:B------:R-:W-:Y:S01]  /*1ec0*/  STL [R1+0x108], R56 ;  /* 0x0001083801007387 */ /* 0x000fe20000100800 */
[----:B----4-:R-:W-:-:S03]  /*1ed0*/  HADD2.F32 R17, -RZ, R17.H0_H0 ;  /* 0x20000011ff117230 */ /* 0x010fc60000004100 */
[----:B------:R-:W-:Y:S04]  /*1ee0*/  STL [R1+0x104], R55 ;  /* 0x0001043701007387 */ /* 0x000fe80000100800 */
[----:B------:R-:W-:Y:S04]  /*1ef0*/  STL [R1+0x100], R70 ;  /* 0x0001004601007387 */ /* 0x000fe80000100800 */
[----:B------:R-:W-:Y:S04]  /*1f00*/  STL [R1+0xfc], R69 ;  /* 0x0000fc4501007387 */ /* 0x000fe80000100800 */
[----:B------:R-:W-:Y:S04]  /*1f10*/  STL [R1+0xf8], R68 ;  /* 0x0000f84401007387 */ /* 0x000fe80000100800 */
[----:B------:R-:W-:Y:S04]  /*1f20*/  STL [R1+0xf4], R67 ;  /* 0x0000f44301007387 */ /* 0x000fe80000100800 */
[----:B------:R-:W-:Y:S01]  /*1f30*/  STL [R1+0xf0], R66 ;  /* 0x0000f04201007387 */ /* 0x000fe20000100800 */
[----:B------:R-:W-:-:S02]  /*1f40*/  HADD2.F32 R14, -RZ, R14.H0_H0 ;  /* 0x2000000eff0e7230 */ /* 0x000fc40000004100 */
[----:B------:R-:W-:Y:S02]  /*1f50*/  HADD2.F32 R15, -RZ, R15.H0_H0 ;  /* 0x2000000fff0f7230 */ /* 0x000fe40000004100 */
[----:B------:R-:W-:Y:S02]  /*1f60*/  HADD2.F32 R16, -RZ, R16.H0_H0 ;  /* 0x20000010ff107230 */ /* 0x000fe40000004100 */
[----:B-----5:R-:W-:Y:S01]  /*1f70*/  HADD2.F32 R18, -RZ, R18.H0_H0 ;  /* 0x20000012ff127230 */ /* 0x020fe20000004100 */
[----:B------:R-:W-:Y:S01]  /*1f80*/  BSSY B0, `(.L_x_1018) ;  /* 0x000007a000007945 */ /* 0x000fe20003800000 */
[----:B--2---:R-:W-:Y:S04]  /*1f90*/  STS.U16 [R88], R10 ;  /* 0x0000000a58007388 */ /* 0x004fe80000000400 */
        /* <DEDUP_REMOVED lines=9> */
[----:B------:R1:W-:Y:S04]  /*2030*/  STS.U16 [R77+0x280], R47 ;  /* 0x0002802f4d007388 */ /* 0x0003e80000000400 */
[----:B------:R2:W-:Y:S04]  /*2040*/  STS.U16 [R76+0x2c0], R50 ;  /* 0x0002c0324c007388 */ /* 0x0005e80000000400 */
[----:B------:R-:W-:Y:S01]  /*2050*/  STS.U16 [R75+0x300], R51 ;  /* 0x000300334b007388 */ /* 0x000fe20000000400 */
[----:B0-----:R-:W-:Y:S01]  /*2060*/  HADD2.F32 R24, -RZ, R65.H0_H0 ;  /* 0x20000041ff187230 */ /* 0x001fe20000004100 */
[----:B-1----:R-:W0:Y:S02]  /*2070*/  LDC R47, c[0x0][0x21c] ;  /* 0x00008700ff2f7b82 */ /* 0x002e240000000800 */
[----:B------:R-:W-:Y:S04]  /*2080*/  STS.U16 [R74+0x340], R52 ;  /* 0x000340344a007388 */ /* 0x000fe80000000400 */
[----:B------:R-:W-:Y:S04]  /*2090*/  STS.U16 [R73+0x380], R53 ;  /* 0x0003803549007388 */ /* 0x000fe80000000400 */
[----:B------:R-:W-:Y:S01]  /*20a0*/  STS.U16 [R72+0x3c0], R54 ;  /* 0x0003c03648007388 */ /* 0x000fe20000000400 */
[----:B------:R-:W-:-:S03]  /*20b0*/  NOP ;  /* 0x0000000000007918 */ /* 0x000fc60000000000 */
[----:B------:R-:W1:Y:S04]  /*20c0*/  LDS.U16 R2, [R25] ;  /* 0x0000000019027984 */ /* 0x000e680000000400 */
[----:B------:R-:W3:Y:S04]  /*20d0*/  LDS.U16 R3, [R25+0x2] ;  /* 0x0000020019037984 */ /* 0x000ee80000000400 */
[----:B------:R-:W4:Y:S04]  /*20e0*/  LDS.U16 R10, [R25+0x4] ;  /* 0x00000400190a7984 */ /* 0x000f280000000400 */
[----:B------:R-:W5:Y:S04]  /*20f0*/  LDS.U16 R11, [R25+0x6] ;  /* 0x00000600190b7984 */ /* 0x000f680000000400 */
[----:B------:R-:W0:Y:S04]  /*2100*/  LDS.U16 R13, [R25+0x8] ;  /* 0x00000800190d7984 */ /* 0x000e280000000400 */
[----:B------:R-:W0:Y:S04]  /*2110*/  LDS.U16 R21, [R25+0xa] ;  /* 0x00000a0019157984 */ /* 0x000e280000000400 */
[----:B------:R-:W0:Y:S01]  /*2120*/  LDS.U16 R22, [R25+0xc] ;  /* 0x00000c0019167984 */ /* 0x000e220000000400 */
[----:B------:R-:W-:-:S03]  /*2130*/  HADD2.F32 R41, -RZ, R64.H0_H0 ;  /* 0x20000040ff297230 */ /* 0x000fc60000004100 */
[----:B------:R-:W0:Y:S04]  /*2140*/  LDS.U16 R23, [R25+0xe] ;  /* 0x00000e0019177984 */ /* 0x000e280000000400 */
[----:B------:R-:W-:Y:S01]  /*2150*/  LDS.U16 R42, [R25+0x12] ;  /* 0x00001200192a7984 */ /* 0x000fe20000000400 */
[----:B--2---:R-:W-:-:S03]  /*2160*/  HADD2.F32 R50, -RZ, R58.H0_H0 ;  /* 0x2000003aff327230 */ /* 0x004fc60000004100 */
[----:B------:R-:W-:Y:S01]  /*2170*/  LDS.U16 R43, [R25+0x14] ;  /* 0x00001400192b7984 */ /* 0x000fe20000000400 */
[----:B-1----:R-:W-:Y:S02]  /*2180*/  HADD2.F32 R65, -RZ, R2.H0_H0 ;  /* 0x20000002ff417230 */ /* 0x002fe40000004100 */
[----:B---3--:R-:W-:-:S03]  /*2190*/  HADD2.F32 R64, -RZ, R3.H0_H0 ;  /* 0x20000003ff407230 */ /* 0x008fc60000004100 */
[----:B------:R-:W-:-:S04]  /*21a0*/  FFMA.FTZ R24, R65, R24, R71 ;  /* 0x0000001841187223 */ /* 0x000fc80000010047 */
[----:B------:R-:W-:Y:S02]  /*21b0*/  FFMA.FTZ R24, R64, R41, R24 ;  /* 0x0000002940187223 */ /* 0x000fe40000010018 */
[----:B------:R-:W1:Y:S01]  /*21c0*/  LDS.U16 R41, [R25+0x10] ;  /* 0x0000100019297984 */ /* 0x000e620000000400 */
[----:B------:R-:W-:Y:S02]  /*21d0*/  HADD2.F32 R3, -RZ, R63.H0_H0 ;  /* 0x2000003fff037230 */ /* 0x000fe40000004100 */
[----:B----4-:R-:W-:Y:S02]  /*21e0*/  HADD2.F32 R63, -RZ, R10.H0_H0 ;  /* 0x2000000aff3f7230 */ /* 0x010fe40000004100 */
[----:B------:R-:W-:Y:S01]  /*21f0*/  HADD2.F32 R2, -RZ, R62.H0_H0 ;  /* 0x2000003eff027230 */ /* 0x000fe20000004100 */
[----:B------:R2:W3:Y:S01]  /*2200*/  LDS.U16 R10, [R25+0x1a] ;  /* 0x00001a00190a7984 */ /* 0x0004e20000000400 */
[----:B-----5:R-:W-:Y:S02]  /*2210*/  HADD2.F32 R62, -RZ, R11.H0_H0 ;  /* 0x2000000bff3e7230 */ /* 0x020fe40000004100 */
[----:B------:R-:W-:-:S04]  /*2220*/  FFMA.FTZ R3, R63, R3, R24 ;  /* 0x000000033f037223 */ /* 0x000fc80000010018 */
[----:B------:R-:W-:Y:S01]  /*2230*/  FFMA.FTZ R2, R62, R2, R3 ;  /* 0x000000023e027223 */ /* 0x000fe20000010003 */
[----:B------:R-:W-:Y:S02]  /*2240*/  HADD2.F32 R3, -RZ, R61.H0_H0 ;  /* 0x2000003dff037230 */ /* 0x000fe40000004100 */
[----:B0-----:R-:W-:Y:S02]  /*2250*/  HADD2.F32 R61, -RZ, R13.H0_H0 ;  /* 0x2000000dff3d7230 */ /* 0x001fe40000004100 */
[----:B------:R-:W-:Y:S01]  /*2260*/  HADD2.F32 R11, -RZ, R60.H0_H0 ;  /* 0x2000003cff0b7230 */ /* 0x000fe20000004100 */
[----:B------:R2:W0:Y:S01]  /*2270*/  LDS.U16 R13, [R25+0x16] ;  /* 0x00001600190d7984 */ /* 0x0004220000000400 */
[----:B------:R-:W-:Y:S02]  /*2280*/  HADD2.F32 R60, -RZ, R21.H0_H0 ;  /* 0x20000015ff3c7230 */ /* 0x000fe40000004100 */
[----:B------:R-:W-:Y:S01]  /*2290*/  FFMA.FTZ R2, R61, R3, R2 ;  /* 0x000000033d027223 */ /* 0x000fe20000010002 */
[----:B------:R-:W-:Y:S01]  /*22a0*/  HADD2.F32 R24, -RZ, R59.H0_H0 ;  /* 0x2000003bff187230 */ /* 0x000fe20000004100 */
[----:B------:R2:W4:Y:S01]  /*22b0*/  LDS.U16 R3, [R25+0x1c] ;  /* 0x00001c0019037984 */ /* 0x0005220000000400 */
[----:B------:R-:W-:-:S02]  /*22c0*/  HADD2.F32 R59, -RZ, R22.H0_H0 ;  /* 0x20000016ff3b7230 */ /* 0x000fc40000004100 */
[----:B------:R-:W-:Y:S02]  /*22d0*/  FFMA.FTZ R21, R60, R11, R2 ;  /* 0x0000000b3c157223 */ /* 0x000fe40000010002 */
[----:B------:R2:W0:Y:S01]  /*22e0*/  LDS.U16 R11, [R25+0x18] ;  /* 0x00001800190b7984 */ /* 0x0004220000000400 */
[----:B------:R-:W-:-:S03]  /*22f0*/  HADD2.F32 R58, -RZ, R23.H0_H0 ;  /* 0x20000017ff3a7230 */ /* 0x000fc60000004100 */
[----:B------:R2:W0:Y:S01]  /*2300*/  LDS.U16 R2, [R25+0x1e] ;  /* 0x00001e0019027984 */ /* 0x0004220000000400 */
[----:B------:R-:W-:Y:S01]  /*2310*/  FFMA.FTZ R21, R59, R24, R21 ;  /* 0x000000183b157223 */ /* 0x000fe20000010015 */
[----:B------:R-:W-:Y:S02]  /*2320*/  HADD2.F32 R51, -RZ, R57.H0_H0 ;  /* 0x20000039ff337230 */ /* 0x000fe40000004100 */
[----:B------:R2:W-:Y:S01]  /*2330*/  STL [R1+0x48], R65 ;  /* 0x0000484101007387 */ /* 0x0005e20000100800 */
[----:B------:R-:W-:Y:S01]  /*2340*/  FFMA.FTZ R50, R58, R50, R21 ;  /* 0x000000323a327223 */ /* 0x000fe20000010015 */
[----:B------:R-:W-:Y:S01]  /*2350*/  FADD.FTZ R21, R20, UR5 ;  /* 0x0000000514157e21 */ /* 0x000fe20008010000 */
[----:B------:R-:W-:Y:S01]  /*2360*/  FADD.FTZ R20, R17, UR5 ;  /* 0x0000000511147e21 */ /* 0x000fe20008010000 */
[----:B------:R2:W-:Y:S01]  /*2370*/  STL [R1+0x44], R64 ;  /* 0x0000444001007387 */ /* 0x0005e20000100800 */
[----:B------:R-:W-:Y:S02]  /*2380*/  HADD2.F32 R17, -RZ, R56.H0_H0 ;  /* 0x20000038ff117230 */ /* 0x000fe40000004100 */
[----:B-1----:R-:W-:Y:S01]  /*2390*/  HADD2.F32 R57, -RZ, R41.H0_H0 ;  /* 0x20000029ff397230 */ /* 0x002fe20000004100 */
[----:B------:R2:W-:Y:S01]  /*23a0*/  STL [R1+0x40], R63 ;  /* 0x0000403f01007387 */ /* 0x0005e20000100800 */
[----:B------:R-:W-:-:S03]  /*23b0*/  HADD2.F32 R56, -RZ, R42.H0_H0 ;  /* 0x2000002aff387230 */ /* 0x000fc60000004100 */
        /* <DEDUP_REMOVED lines=8> */
[----:B------:R-:W-:-:S02]  /*2440*/  FSETP.GTU.FTZ.AND P4, PT, R24, 20, PT ;  /* 0x41a000001800780b */ /* 0x000fc40003f9c000 */
[----:B------:R-:W-:Y:S01]  /*2450*/  ISETP.GE.AND P5, PT, R47, 0x1, PT ;  /* 0x000000012f00780c */ /* 0x000fe20003fa6270 */
[----:B------:R-:W-:Y:S02]  /*2460*/  HADD2.F32 R47, -RZ, R19.H0_H0 ;  /* 0x20000013ff2f7230 */ /* 0x000fe40000004100 */
[----:B------:R-:W-:Y:S01]  /*2470*/  FADD.FTZ R23, R15, UR5 ;  /* 0x000000050f177e21 */ /* 0x000fe20008010000 */
[----:B------:R-:W-:Y:S01]  /*2480*/  FADD.FTZ R22, R16, UR5 ;  /* 0x0000000510167e21 */ /* 0x000fe20008010000 */
[----:B------:R-:W-:Y:S01]  /*2490*/  FADD.FTZ R19, R18, UR5 ;  /* 0x0000000512137e21 */ /* 0x000fe20008010000 */
[----:B------:R-:W-:Y:S01]  /*24a0*/  FSETP.GTU.FTZ.AND P1, PT, R21, 20, PT ;  /* 0x41a000001500780b */ /* 0x000fe20003f3c000 */
[----:B------:R-:W-:Y:S01]  /*24b0*/  FFMA.FTZ R50, R57, R51, R50 ;  /* 0x0000003339327223 */ /* 0x000fe20000010032 */
[----:B------:R-:W-:Y:S01]  /*24c0*/  FSETP.GTU.FTZ.AND P3, PT, R23, 20, PT ;  /* 0x41a000001700780b */ /* 0x000fe20003f7c000 */
[----:B------:R-:W-:Y:S01]  /*24d0*/  HADD2.F32 R40, -RZ, R40.H0_H0 ;  /* 0x20000028ff287230 */ /* 0x000fe20000004100 */
[----:B------:R-:W-:Y:S01]  /*24e0*/  FSETP.GTU.FTZ.AND P2, PT, R22, 20, PT ;  /* 0x41a000001600780b */ /* 0x000fe20003f5c000 */
[----:B------:R-:W-:Y:S01]  /*24f0*/  FADD.FTZ R18, R47, UR5 ;  /* 0x000000052f127e21 */ /* 0x000fe20008010000 */
[----:B------:R-:W-:-:S02]  /*2500*/  FSETP.GTU.FTZ.AND P0, PT, R20, 20, PT ;  /* 0x41a000001400780b */ /* 0x000fc40003f1c000 */
[----:B------:R-:W-:Y:S01]  /*2510*/  FSETP.GTU.FTZ.AND P6, PT, R19, 20, PT ;  /* 0x41a000001300780b */ /* 0x000fe20003fdc000 */
[----:B0-234-:R-:W-:-:S12]  /*2520*/  @P4 BRA `(.L_x_1019) ;  /* 0x00000000007c4947 */ /* 0x01dfd80003800000 */
        /* <DEDUP_REMOVED lines=31> */
.L_x_1019:
[----:B------:R-:W-:Y:S05]  /*2720*/  BSYNC B0 ;  /* 0x0000000000007941 */ /* 0x000fea0003800000 */
.L_x_1018:
[----:B------:R-:W-:Y:S01]  /*2730*/  HADD2.F32 R41, -RZ, R55.H0_H0 ;  /* 0x20000037ff297230 */ /* 0x000fe20000004100 */
[----:B------:R-:W-:Y:S01]  /*2740*/  BSSY B0, `(.L_x_1020) ;  /* 0x0000027000007945 */ /* 0x000fe20003800000 */
[----:B------:R-:W-:Y:S02]  /*2750*/  HADD2.F32 R55, -RZ, R43.H0_H0 ;  /* 0x2000002bff377230 */ /* 0x000fe40000004100 */
[----:B------:R-:W-:Y:S01]  /*2760*/  FFMA.FTZ R50, R56, R17, R50 ;  /* 0x0000001138327223 */ /* 0x000fe20000010032 */
[----:B------:R-:W-:Y:S01]  /*2770*/  FSETP.GTU.FTZ.AND P4, PT, R18, 20, PT ;  /* 0x41a000001200780b */ /* 0x000fe20003f9c000 */
[----:B------:R-:W-:Y:S02]  /*2780*/  HADD2.F32 R16, -RZ, R12.H0_H0 ;  /* 0x2000000cff107230 */ /* 0x000fe40000004100 */
[----:B------:R-:W-:Y:S01]  /*2790*/  FADD.FTZ R17, R40, UR5 ;  /* 0x0000000528117e21 */ /* 0x000fe20008010000 */
[----:B------:R0:W-:Y:S01]  /*27a0*/  STL [R1+0x20], R55 ;  /* 0x0000203701007387 */ /* 0x0001e20000100800 */
[----:B------:R-:W-:Y:S08]  /*27b0*/  @P3 BRA `(.L_x_1021) ;  /* 0x00000000007c3947 */ /* 0x000ff00003800000 */
        /* <DEDUP_REMOVED lines=31> */
.L_x_1021:
[----:B------:R-:W-:Y:S05]  /*29b0*/  BSYNC B0 ;  /* 0x0000000000007941 */ /* 0x000fea0003800000 */
.L_x_1020:
[----:B------:R-:W-:Y:S01]  /*29c0*/  HADD2.F32 R54, -RZ, R13.H0_H0 ;  /* 0x2000000dff367230 */ /* 0x000fe20000004100 */
[----:B------:R-:W-:Y:S01]  /*29d0*/  BSSY B0, `(.L_x_1022) ;  /* 0x0000027000007945 */ /* 0x000fe20003800000 */
[----:B------:R-:W-:Y:S01]  /*29e0*/  FSETP.GTU.FTZ.AND P3, PT, R17, 20, PT ;  /* 0x41a000001100780b */ /* 0x000fe20003f7c000 */
[----:B------:R-:W-:Y:S01]  /*29f0*/  FFMA.FTZ R41, R55, R41, R50 ;  /* 0x0000002937297223 */ /* 0x000fe20000010032 */
[----:B------:R-:W-:Y:S01]  /*2a00*/  HADD2.F32 R14, -RZ, R70.H0_H0 ;  /* 0x20000046ff0e7230 */ /* 0x000fe20000004100 */
[----:B------:R1:W-:Y:S01]  /*2a10*/  STL [R1+0x1c], R54 ;  /* 0x00001c3601007387 */ /* 0x0003e20000100800 */
[----:B------:R-:W-:Y:S02]  /*2a20*/  HADD2.F32 R15, -RZ, R9.H0_H0 ;  /* 0x20000009ff0f7230 */ /* 0x000fe40000004100 */
[----:B------:R-:W-:Y:S01]  /*2a30*/  FADD.FTZ R16, R16, UR5 ;  /* 0x0000000510107e21 */ /* 0x000fe20008010000 */
[----:B------:R-:W-:Y:S06]  /*2a40*/  @P2 BRA `(.L_x_1023) ;  /* 0x00000000007c2947 */ /* 0x000fec0003800000 */
[----:B------:R-:W-:Y:S01]  /*2a50*/  FMUL.FTZ R22, R22, 1.4426950216293334961 ;  /* 0x3fb8aa3b16167820 */ /* 0x000fe20000410000 */
[----:B------:R-:W-:Y:S01]  /*2a60*/  HFMA2.MMA R42, -RZ, RZ, 1.625, 0 ;  /* 0x3e800000ff2a7435 */ /* 0x000fe200000001ff */
[----:B------:R-:W-:Y:S02]  /*2a70*/  MOV R43, 0x3d39bf78 ;  /* 0x3d39bf78002b7802 */ /* 0x000fe40000000f00 */
[----:B------:R-:W2:Y:S02]  /*2a80*/  MUFU.EX2 R40, R22 ;  /* 0x0000001600287308 */ /* 0x000ea40000000800 */
[C---:B--2---:R-:W-:Y:S01]  /*2a90*/  FADD.FTZ.RZ R9, R40.reuse, 1 ;  /* 0x3f80000028097421 */ /* 0x044fe2000001c000 */
        /* <DEDUP_REMOVED lines=26> */
.L_x_1023:
[----:B------:R-:W-:Y:S05]  /*2c40*/  BSYNC B0 ;  /* 0x0000000000007941 */ /* 0x000fea0003800000 */
.L_x_1022:
[----:B------:R-:W-:Y:S01]  /*2c50*/  HADD2.F32 R53, -RZ, R11.H0_H0 ;  /* 0x2000000bff357230 */ /* 0x000fe20000004100 */
[----:B------:R-:W-:Y:S01]  /*2c60*/  BSSY B0, `(.L_x_1024) ;  /* 0x0000027000007945 */ /* 0x000fe20003800000 */
[----:B------:R-:W-:Y:S01]  /*2c70*/  FFMA.FTZ R41, R54, R14, R41 ;  /* 0x0000000e36297223 */ /* 0x000fe20000010029 */
[----:B------:R-:W-:Y:S01]  /*2c80*/  FSETP.GTU.FTZ.AND P2, PT, R16, 20, PT ;  /* 0x41a000001000780b */ /* 0x000fe20003f5c000 */
[----:B------:R-:W-:Y:S01]  /*2c90*/  HADD2.F32 R40, -RZ, R69.H0_H0 ;  /* 0x20000045ff287230 */ /* 0x000fe20000004100 */
[----:B------:R2:W-:Y:S01]  /*2ca0*/  STL [R1+0x18], R53 ;  /* 0x0000183501007387 */ /* 0x0005e20000100800 */
[----:B------:R-:W-:Y:S02]  /*2cb0*/  HADD2.F32 R14, -RZ, R8.H0_H0 ;  /* 0x20000008ff0e7230 */ /* 0x000fe40000004100 */
[----:B------:R-:W-:Y:S01]  /*2cc0*/  FADD.FTZ R15, R15, UR5 ;  /* 0x000000050f0f7e21 */ /* 0x000fe20008010000 */
[----:B------:R-:W-:Y:S07]  /*2cd0*/  @P1 BRA `(.L_x_1025) ;  /* 0x00000000007c1947 */ /* 0x000fee0003800000 */
[----:B------:R-:W-:Y:S01]  /*2ce0*/  FMUL.FTZ R21, R21, 1.4426950216293334961 ;  /* 0x3fb8aa3b15157820 */ /* 0x000fe20000410000 */
[----:B------:R-:W-:Y:S01]  /*2cf0*/  HFMA2.MMA R12, -RZ, RZ, 1.625, 0 ;  /* 0x3e800000ff0c7435 */ /* 0x000fe200000001ff */
[----:B------:R-:W-:Y:S02]  /*2d00*/  MOV R42, 0x3d39bf78 ;  /* 0x3d39bf78002a7802 */ /* 0x000fe40000000f00 */
[----:B------:R-:W3:Y:S02]  /*2d10*/  MUFU.EX2 R13, R21 ;  /* 0x00000015000d7308 */ /* 0x000ee40000000800 */
[C---:B---3--:R-:W-:Y:S01]  /*2d20*/  FADD.FTZ.RZ R8, R13.reuse, 1 ;  /* 0x3f8000000d087421 */ /* 0x048fe2000001c000 */
        /* <DEDUP_REMOVED lines=26> */
.L_x_1025:
[----:B------:R-:W-:Y:S05]  /*2ed0*/  BSYNC B0 ;  /* 0x0000000000007941 */ /* 0x000fea0003800000 */
.L_x_1024:
        /* <DEDUP_REMOVED lines=12> */
[----:B------:R-:W4:Y:S02]  /*2fa0*/  MUFU.EX2 R10, R20 ;  /* 0x00000014000a7308 */ /* 0x000f240000000800 */
[C---:B----4-:R-:W-:Y:S01]  /*2fb0*/  FADD.FTZ.RZ R7, R10.reuse, 1 ;  /* 0x3f8000000a077421 */ /* 0x050fe2000001c000 */
        /* <DEDUP_REMOVED lines=26> */
.L_x_1027:
[----:B------:R-:W-:Y:S05]  /*3160*/  BSYNC B0 ;  /* 0x0000000000007941 */ /* 0x000fea0003800000 */
.L_x_1026:
        /* <DEDUP_REMOVED lines=12> */
[----:B------:R-:W5:Y:S02]  /*3230*/  MUFU.EX2 R10, R19 ;  /* 0x00000013000a7308 */ /* 0x000f640000000800 */
[C---:B-----5:R-:W-:Y:S01]  /*3240*/  FADD.FTZ.RZ R3, R10.reuse, 1 ;  /* 0x3f8000000a037421 */ /* 0x060fe2000001c000 */
        /* <DEDUP_REMOVED lines=26> */
.L_x_1029:
[----:B------:R-:W-:Y:S05]  /*33f0*/  BSYNC B0 ;  /* 0x0000000000007941 */ /* 0x000fea0003800000 */
.L_x_1028:
[----:B------:R-:W-:Y:S01]  /*3400*/  HADD2.F32 R50, -RZ, R2.H0_H0 ;  /* 0x20000002ff327230 */ /* 0x000fe20000004100 */
[----:B------:R-:W-:Y:S01]  /*3410*/  BSSY B0, `(.L_x_1030) ;  /* 0x0000026000007945 */ /* 0x000fe20003800000 */
[----:B------:R-:W-:Y:S01]  /*3420*/  FSETP.GTU.FTZ.AND P6, PT, R13, 20, PT ;  /* 0x41a000000d00780b */ /* 0x000fe20003fdc000 */
[----:B------:R-:W-:Y:S01]  /*3430*/  FFMA.FTZ R8, R51, R8, R11 ;  /* 0x0000000833087223 */ /* 0x000fe2000001000b */
[----:B------:R-:W-:Y:S01]  /*3440*/  HADD2.F32 R7, -RZ, R66.H0_H0 ;  /* 0x20000042ff077230 */ /* 0x000fe20000004100 */
[----:B------:R0:W-:Y:S01]  /*3450*/  STL [R1+0xc], R50 ;  /* 0x00000c3201007387 */ /* 0x0001e20000100800 */
[----:B------:R-:W-:Y:S01]  /*3460*/  FADD.FTZ R12, R12, UR5 ;  /* 0x000000050c0c7e21 */ /* 0x000fe20008010000 */
[----:B------:R-:W-:Y:S08]  /*3470*/  @P4 BRA `(.L_x_1031) ;  /* 0x00000000007c4947 */ /* 0x000ff00003800000 */
        /* <DEDUP_REMOVED lines=31> */
.L_x_1031:
[----:B------:R-:W-:Y:S05]  /*3670*/  BSYNC B0 ;  /* 0x0000000000007941 */ /* 0x000fea0003800000 */
.L_x_1030:
        /* <DEDUP_REMOVED lines=39> */
.L_x_1033:
[----:B------:R-:W-:Y:S05]  /*38f0*/  BSYNC B0 ;  /* 0x0000000000007941 */ /* 0x000fea0003800000 */
.L_x_1032:
[----:B------:R0:W-:Y:S01]  /*3900*/  STL [R1+0x4], RZ ;  /* 0x000004ff01007387 */ /* 0x0001e20000100800 */
[----:B------:R-:W-:Y:S01]  /*3910*/  HADD2.F32 R4, -RZ, R4.H0_H0 ;  /* 0x20000004ff047230 */ /* 0x000fe20000004100 */
[----:B------:R-:W-:Y:S01]  /*3920*/  BSSY B0, `(.L_x_1034) ;  /* 0x0000026000007945 */ /* 0x000fe20003800000 */
[----:B------:R-:W-:Y:S01]  /*3930*/  HFMA2.MMA R159, -RZ, RZ, 0, 0 ;  /* 0x00000000ff9f7435 */ /* 0x000fe200000001ff */
[----:B------:R0:W-:Y:S01]  /*3940*/  STL [R1], RZ ;  /* 0x000000ff01007387 */ /* 0x0001e20000100800 */
[----:B------:R-:W-:Y:S01]  /*3950*/  FSETP.GTU.FTZ.AND P3, PT, R11, 20, PT ;  /* 0x41a000000b00780b */ /* 0x000fe20003f7c000 */
[----:B------:R-:W-:Y:S02]  /*3960*/  IMAD.MOV.U32 R160, RZ, RZ, RZ ;  /* 0x000000ffffa07224 */ /* 0x000fe400078e00ff */
[----:B------:R-:W-:Y:S01]  /*3970*/  FADD.FTZ R10, R4, UR5 ;  /* 0x00000005040a7e21 */ /* 0x000fe20008010000 */
[----:B------:R-:W-:Y:S09]  /*3980*/  @P2 BRA `(.L_x_1035) ;  /* 0x00000000007c2947 */ /* 0x000ff20003800000 */
        /* <DEDUP_REMOVED lines=31> */
.L_x_1035:
[----:B------:R-:W-:Y:S05]  /*3b80*/  BSYNC B0 ;  /* 0x0000000000007941 */ /* 0x000fea0003800000 */
.L_x_1034:
        /* <DEDUP_REMOVED lines=11> */
[----:B------:R-:W5:Y:S02]  /*3c40*/  MUFU.EX2 R5, R15 ;  /* 0x0000000f00057308 */ /* 0x000f640000000800 */
[C---:B-----5:R-:W-:Y:S01]  /*3c50*/  FADD.FTZ.RZ R0, R5.reuse, 1 ;  /* 0x3f80000005007421 */ /* 0x060fe2000001c000 */
[----:B------:R-:W-:-:S04]  /*3c60*/  ISETP.GE.U32.AND P1, PT, R5, 0x7f800000, PT ;  /* 0x7f8000000500780c */ /* 0x000fc80003f26070 */
[----:B------:R-:W-:-:S04]  /*3c70*/  IADD3 R0, R0, -0x3f400000, RZ ;  /* 0xc0c0000000007810 */ /* 0x000fc80007ffe0ff */
[----:B------:R-:W-:-:S04]  /*3c80*/  LOP3.LUT R0, R0, 0xff800000, RZ, 0xc0, !PT ;  /* 0xff80000000007812 */ /* 0x000fc800078ec0ff */
[----:B------:R-:W-:Y:S02]  /*3c90*/  IADD3 R3, -R0, 0x40800000, RZ ;  /* 0x4080000000037810 */ /* 0x000fe40007ffe1ff */
[-C--:B0-----:R-:W-:Y:S02]  /*3ca0*/  IADD3 R2, R5, -R0.reuse, RZ ;  /* 0x8000000005027210 */ /* 0x081fe40007ffe0ff */
        /* <DEDUP_REMOVED lines=21> */
.L_x_1037:
[----:B------:R-:W-:Y:S05]  /*3e00*/  BSYNC B0 ;  /* 0x0000000000007941 */ /* 0x000fea0003800000 */
.L_x_1036:
[----:B------:R-:W-:Y:S01]  /*3e10*/  BSSY B0, `(.L_x_1038) ;  /* 0x0000025000007945 */ /* 0x000fe20003800000 */
[----:B------:R-:W-:Y:S02]  /*3e20*/  FSETP.GTU.FTZ.AND P1, PT, R8, 20, PT ;  /* 0x41a000000800780b */ /* 0x000fe40003f3c000 */
[----:B------:R-:W-:Y:S02]  /*3e30*/  CS2R R6, SRZ ;  /* 0x0000000000067805 */ /* 0x000fe4000001ff00 */
[----:B------:R-:W-:Y:S02]  /*3e40*/  CS2R R4, SRZ ;  /* 0x0000000000047805 */ /* 0x000fe4000001ff00 */
[----:B0-----:R-:W-:Y:S01]  /*3e50*/  CS2R R2, SRZ ;  /* 0x0000000000027805 */ /* 0x001fe2000001ff00 */
        /* <DEDUP_REMOVED lines=32> */
.L_x_1039:
[----:B------:R-:W-:Y:S05]  /*4060*/  BSYNC B0 ;  /* 0x0000000000007941 */ /* 0x000fea0003800000 */
.L_x_1038:
        /* <DEDUP_REMOVED lines=33> */
.L_x_1041:
[----:B------:R-:W-:Y:S05]  /*4280*/  BSYNC B0 ;  /* 0x0000000000007941 */ /* 0x000fea0003800000 */
.L_x_1040:
        /* <DEDUP_REMOVED lines=33> */
.L_x_1043:
[----:B------:R-:W-:Y:S05]  /*44a0*/  BSYNC B0 ;  /* 0x0000000000007941 */ /* 0x000fea0003800000 */
.L_x_1042:
        /* <DEDUP_REMOVED lines=33> */
.L_x_1045:
[----:B------:R-:W-:Y:S05]  /*46c0*/  BSYNC B0 ;  /* 0x0000000000007941 */ /* 0x000fea0003800000 */
.L_x_1044:
        /* <DEDUP_REMOVED lines=33> */
.L_x_1047:
[----:B------:R-:W-:Y:S05]  /*48e0*/  BSYNC B0 ;  /* 0x0000000000007941 */ /* 0x000fea0003800000 */
.L_x_1046:
        /* <DEDUP_REMOVED lines=33> */
.L_x_1049:
[----:B------:R-:W-:Y:S05]  /*4b00*/  BSYNC B0 ;  /* 0x0000000000007941 */ /* 0x000fea0003800000 */
.L_x_1048:
[----:B------:R-:W-:Y:S01]  /*4b10*/  FMUL.FTZ R40, R65, UR4 ;  /* 0x0000000441287c20 */ /* 0x000fe20008410000 */
[----:B------:R-:W-:Y:S01]  /*4b20*/  FMUL.FTZ R42, R64, UR4 ;  /* 0x00000004402a7c20 */ /* 0x000fe20008410000 */
[----:B------:R-:W-:Y:S01]  /*4b30*/  FMUL.FTZ R41, R63, UR4 ;  /* 0x000000043f297c20 */ /* 0x000fe20008410000 */
[----:B------:R-:W-:Y:S01]  /*4b40*/  BAR.SYNC.DEFER_BLOCKING 0x0 ;  /* 0x0000000000007b1d */ /* 0x000fe20000010000 */
[----:B------:R-:W-:-:S05]  /*4b50*/  HFMA2.MMA R0, -RZ, RZ, 0, 0 ;  /* 0x00000000ff007435 */ /* 0x000fca00000001ff */
[----:B------:R0:W-:Y:S04]  /*4b60*/  STL [R1+0x88], R40 ;  /* 0x0000882801007387 */ /* 0x0001e80000100800 */
[----:B------:R5:W-:Y:S04]  /*4b70*/  STL [R1+0x84], R42 ;  /* 0x0000842a01007387 */ /* 0x000be80000100800 */
[----:B------:R1:W-:Y:S01]  /*4b80*/  STL [R1+0x80], R41 ;  /* 0x0000802901007387 */ /* 0x0003e20000100800 */
[----:B0-----:R-:W-:Y:S01]  /*4b90*/  FMUL.FTZ R40, R62, UR4 ;  /* 0x000000043e287c20 */ /* 0x001fe20008410000 */
[----:B-----5:R-:W-:-:S04]  /*4ba0*/  FMUL.FTZ R42, R61, UR4 ;  /* 0x000000043d2a7c20 */ /* 0x020fc80008410000 */
[----:B------:R0:W-:Y:S01]  /*4bb0*/  STL [R1+0x7c], R40 ;  /* 0x00007c2801007387 */ /* 0x0001e20000100800 */
[----:B-1----:R-:W-:-:S03]  /*4bc0*/  FMUL.FTZ R41, R60, UR4 ;  /* 0x000000043c297c20 */ /* 0x002fc60008410000 */
[----:B------:R1:W-:Y:S04]  /*4bd0*/  STL [R1+0x78], R42 ;  /* 0x0000782a01007387 */ /* 0x0003e80000100800 */
[----:B------:R5:W-:Y:S01]  /*4be0*/  STL [R1+0x74], R41 ;  /* 0x0000742901007387 */ /* 0x000be20000100800 */
[----:B0-----:R-:W-:Y:S01]  /*4bf0*/  FMUL.FTZ R40, R59, UR4 ;  /* 0x000000043b287c20 */ /* 0x001fe20008410000 */
[----:B-1----:R-:W-:-:S04]  /*4c00*/  FMUL.FTZ R42, R58, UR4 ;  /* 0x000000043a2a7c20 */ /* 0x002fc80008410000 */
[----:B------:R0:W-:Y:S01]  /*4c10*/  STL [R1+0x70], R40 ;  /* 0x0000702801007387 */ /* 0x0001e20000100800 */
[----:B-----5:R-:W-:-:S03]  /*4c20*/  FMUL.FTZ R41, R57, UR4 ;  /* 0x0000000439297c20 */ /* 0x020fc60008410000 */
        /* <DEDUP_REMOVED lines=12> */
[----:B------:R1:W-:Y:S01]  /*4cf0*/  STL [R1+0x54], R42 ;  /* 0x0000542a01007387 */ /* 0x0003e20000100800 */
[----:B0-----:R-:W-:-:S05]  /*4d00*/  FMUL.FTZ R40, R50, UR4 ;  /* 0x0000000432287c20 */ /* 0x001fca0008410000 */
[----:B------:R1:W-:Y:S04]  /*4d10*/  STL [R1+0x4c], R40 ;  /* 0x00004c2801007387 */ /* 0x0003e80000100800 */
[----:B------:R1:W-:Y:S01]  /*4d20*/  STL [R1+0x50], R41 ;  /* 0x0000502901007387 */ /* 0x0003e20000100800 */
[----:B------:R-:W-:Y:S05]  /*4d30*/  @!P5 BRA `(.L_x_1050) ;  /* 0x000000440088d947 */ /* 0x000fea0003800000 */
[----:B------:R-:W-:Y:S01]  /*4d40*/  ISETP.GE.AND P0, PT, R48, UR51, PT ;  /* 0x0000003330007c0c */ /* 0x000fe2000bf06270 */
[----:B------:R-:W-:Y:S01]  /*4d50*/  USHF.R.S32.HI UR52, URZ, 0x1f, UR10 ;  /* 0x0000001f3f347899 */ /* 0x000fe2000801140a */
[----:B------:R-:W-:Y:S01]  /*4d60*/  MOV R160, RZ ;  /* 0x000000ff00a07202 */ /* 0x000fe20000000f00 */
        /* <DEDUP_REMOVED lines=8> */
[----:B------:R-:W-:-:S02]  /*4df0*/  MOV R9, RZ ;  /* 0x000000ff00097202 */ /* 0x000fc40000000f00 */
[----:B------:R-:W-:Y:S01]  /*4e00*/  CS2R R6, SRZ ;  /* 0x0000000000067805 */ /* 0x000fe2000001ff00 */
[----:B------:R1:W-:Y:S01]  /*4e10*/  STL [R1+0x8], RZ ;  /* 0x000008ff01007387 */ /* 0x0003e20000100800 */
[----:B------:R-:W-:Y:S02]  /*4e20*/  CS2R R4, SRZ ;  /* 0x0000000000047805 */ /* 0x000fe4000001ff00 */
        /* <DEDUP_REMOVED lines=19> */
.L_x_1094:
[----:B------:R-:W5:Y:S01]  /*4f60*/  LDL R26, [R1+0x10c] ;  /* 0x00010c00011a7983 */ /* 0x000f620000100800 */
[----:B------:R-:W-:Y:S01]  /*4f70*/  USHF.R.S32.HI UR56, URZ, 0x1f, UR7 ;  /* 0x0000001f3f387899 */ /* 0x000fe20008011407 */
[----:B------:R-:W-:Y:S02]  /*4f80*/  SHF.R.S32.HI R49, RZ, 0x1f, R48 ;  /* 0x0000001fff317819 */ /* 0x000fe40000011430 */
[----:B------:R-:W-:Y:S01]  /*4f90*/  MOV R27, UR36 ;  /* 0x00000024001b7c02 */ /* 0x000fe20008000f00 */
[----:B------:R-:W-:Y:S01]  /*4fa0*/  UIMAD UR46, UR56, UR36, URZ ;  /* 0x00000024382e72a4 */ /* 0x000fe2000f8e023f */
[C---:B------:R-:W-:Y:S01]  /*4fb0*/  LOP3.LUT R44, R48.reuse, 0x20, RZ, 0xfc, !PT ;  /* 0x00000020302c7812 */ /* 0x040fe200078efcff */
[----:B------:R-:W5:Y:S01]  /*4fc0*/  LDL R79, [R1+0xc8] ;  /* 0x0000c800014f7983 */ /* 0x000f620000100800 */
[C---:B------:R-:W-:Y:S01]  /*4fd0*/  LOP3.LUT R39, R48.reuse, 0x40, RZ, 0xfc, !PT ;  /* 0x0000004030277812 */ /* 0x040fe200078efcff */
[----:B------:R-:W-:Y:S01]  /*4fe0*/  UIMAD UR46, UR7, UR37, UR46 ;  /* 0x00000025072e72a4 */ /* 0x000fe2000f8e022e */
[----:B------:R-:W-:Y:S01]  /*4ff0*/  LOP3.LUT R38, R48, 0x60, RZ, 0xfc, !PT ;  /* 0x0000006030267812 */ /* 0x000fe200078efcff */
[----:B------:R-:W5:Y:S01]  /*5000*/  LDL R78, [R1+0xc4] ;  /* 0x0000c400014e7983 */ /* 0x000f620000100800 */
        /* <DEDUP_REMOVED lines=21> */
[----:B----4-:R-:W-:Y:S02]  /*5160*/  PRMT R51, RZ, 0x7610, R51 ;  /* 0x00007610ff337816 */ /* 0x010fe40000000033 */
[----:B---3--:R-:W-:Y:S01]  /*5170*/  PRMT R52, RZ, 0x7610, R52 ;  /* 0x00007610ff347816 */ /* 0x008fe20000000034 */
[----:B------:R-:W3:Y:S01]  /*5180*/  LDL R70, [R1+0xa4] ;  /* 0x0000a40001467983 */ /* 0x000ee20000100800 */
[----:B--2---:R-:W-:Y:S02]  /*5190*/  PRMT R53, RZ, 0x7610, R53 ;  /* 0x00007610ff357816 */ /* 0x004fe40000000035 */
[----:B------:R-:W-:Y:S01]  /*51a0*/  PRMT R54, RZ, 0x7610, R54 ;  /* 0x00007610ff367816 */ /* 0x000fe20000000036 */
[----:B------:R-:W2:Y:S01]  /*51b0*/  LDL R69, [R1+0xa0] ;  /* 0x0000a00001457983 */ /* 0x000ea20000100800 */
[----:B------:R-:W-:-:S02]  /*51c0*/  LOP3.LUT R31, R48, 0x140, RZ, 0xfc, !PT ;  /* 0x00000140301f7812 */ /* 0x000fc400078efcff */
[----:B------:R-:W-:Y:S01]  /*51d0*/  PRMT R55, RZ, 0x7610, R55 ;  /* 0x00007610ff377816 */ /* 0x000fe20000000037 */
[----:B------:R-:W4:Y:S01]  /*51e0*/  LDL R68, [R1+0x9c] ;  /* 0x00009c0001447983 */ /* 0x000f220000100800 */
[C---:B------:R-:W-:Y:S02]  /*51f0*/  LOP3.LUT R30, R48.reuse, 0x160, RZ, 0xfc, !PT ;  /* 0x00000160301e7812 */ /* 0x040fe400078efcff */
[----:B------:R-:W-:Y:S01]  /*5200*/  PRMT R42, RZ, 0x7610, R42 ;  /* 0x00007610ff2a7816 */ /* 0x000fe2000000002a */
        /* <DEDUP_REMOVED lines=12> */
[----:B------:R-:W-:Y:S01]  /*52d0*/  PRMT R62, RZ, 0x7610, R62 ;  /* 0x00007610ff3e7816 */ /* 0x000fe2000000003e */
[----:B------:R-:W-:Y:S01]  /*52e0*/  UMOV UR47, UR57 ;  /* 0x00000039002f7c82 */ /* 0x000fe20008000000 */
[----:B------:R-:W4:Y:S04]  /*52f0*/  LDL R84, [R1+0xf8] ;  /* 0x0000f80001547983 */ /* 0x000f280000100800 */
[----:B------:R-:W4:Y:S04]  /*5300*/  LDL R83, [R1+0xf4] ;  /* 0x0000f40001537983 */ /* 0x000f280000100800 */
[----:B------:R-:W4:Y:S01]  /*5310*/  LDL R82, [R1+0xf0] ;  /* 0x0000f00001527983 */ /* 0x000f220000100800 */
[----:B-----5:R-:W-:Y:S01]  /*5320*/  ISETP.NE.AND P6, PT, R26, RZ, PT ;  /* 0x000000ff1a00720c */ /* 0x020fe20003fc5270 */
[----:B------:R-:W-:-:S05]  /*5330*/  IMAD.WIDE.U32 R26, R27, UR7, R48 ;  /* 0x000000071b1a7c25 */ /* 0x000fca000f8e0030 */
[----:B------:R-:W-:Y:S02]  /*5340*/  IADD3 R27, R27, UR46, RZ ;  /* 0x0000002e1b1b7c10 */ /* 0x000fe4000fffe0ff */
[----:B------:R-:W-:-:S04]  /*5350*/  LEA R40, P0, R26, UR48, 0x1 ;  /* 0x000000301a287c11 */ /* 0x000fc8000f8008ff */
[----:B------:R-:W-:Y:S02]  /*5360*/  LEA.HI.X R41, R26, UR49, R27, 0x1, P0 ;  /* 0x000000311a297c11 */ /* 0x000fe400080f0c1b */
[----:B------:R-:W-:-:S03]  /*5370*/  ISETP.GE.AND P0, PT, R37, UR51, PT ;  /* 0x0000003325007c0c */ /* 0x000fc6000bf06270 */
[----:B------:R-:W5:Y:S01]  /*5380*/  @!P3 LDG.E.U16 R43, desc[UR20][R40.64+0x40] ;  /* 0x00004014282bb981 */ /* 0x000f62000c1e1500 */
[----:B------:R-:W-:-:S03]  /*5390*/  ISETP.GE.AND P3, PT, R34, UR51, PT ;  /* 0x0000003322007c0c */ /* 0x000fc6000bf66270 */
[----:B------:R-:W3:Y:S01]  /*53a0*/  @!P2 LDG.E.U16 R47, desc[UR20][R40.64+0x80] ;  /* 0x00008014282fa981 */ /* 0x000ee2000c1e1500 */
[----:B------:R-:W-:-:S03]  /*53b0*/  ISETP.GE.AND P2, PT, R33, UR51, PT ;  /* 0x0000003321007c0c */ /* 0x000fc6000bf46270 */
[----:B------:R-:W2:Y:S01]  /*53c0*/  @!P1 LDG.E.U16 R50, desc[UR20][R40.64+0xc0] ;  /* 0x0000c01428329981 */ /* 0x000ea2000c1e1500 */
[----:B------:R-:W-:Y:S02]  /*53d0*/  ISETP.GE.AND P1, PT, R32, UR51, PT ;  /* 0x0000003320007c0c */ /* 0x000fe4000bf26270 */
[C---:B------:R-:W-:Y:S01]  /*53e0*/  LOP3.LUT R27, R48.reuse, 0x1c0, RZ, 0xfc, !PT ;  /* 0x000001c0301b7812 */ /* 0x040fe200078efcff */
[----:B------:R-:W4:Y:S01]  /*53f0*/  @!P0 LDG.E.U16 R51, desc[UR20][R40.64+0x100] ;  /* 0x0001001428338981 */ /* 0x000f22000c1e1500 */
[----:B------:R-:W-:Y:S02]  /*5400*/  ISETP.GE.AND P0, PT, R31, UR51, PT ;  /* 0x000000331f007c0c */ /* 0x000fe4000bf06270 */
[----:B------:R-:W-:Y:S01]  /*5410*/  LOP3.LUT R26, R48, 0x1e0, RZ, 0xfc, !PT ;  /* 0x000001e0301a7812 */ /* 0x000fe200078efcff */
[----:B------:R-:W4:Y:S01]  /*5420*/  @!P5 LDG.E.U16 R52, desc[UR20][R40.64+0x140] ;  /* 0x000140142834d981 */ /* 0x000f22000c1e1500 */
[----:B------:R-:W-:-:S03]  /*5430*/  ISETP.GE.AND P5, PT, R30, UR51, PT ;  /* 0x000000331e007c0c */ /* 0x000fc6000bfa6270 */
[----:B------:R-:W4:Y:S01]  /*5440*/  @!P4 LDG.E.U16 R53, desc[UR20][R40.64+0x180] ;  /* 0x000180142835c981 */ /* 0x000f22000c1e1500 */
[----:B------:R-:W-:-:S03]  /*5450*/  ISETP.GE.AND P4, PT, R29, UR51, PT ;  /* 0x000000331d007c0c */ /* 0x000fc6000bf86270 */
[----:B------:R-:W4:Y:S01]  /*5460*/  @!P3 LDG.E.U16 R54, desc[UR20][R40.64+0x1c0] ;  /* 0x0001c0142836b981 */ /* 0x000f22000c1e1500 */
[----:B------:R-:W-:-:S03]  /*5470*/  ISETP.GE.AND P3, PT, R28, UR51, PT ;  /* 0x000000331c007c0c */ /* 0x000fc6000bf66270 */
[----:B------:R-:W5:Y:S04]  /*5480*/  @!P6 LDG.E.U16 R42, desc[UR20][R40.64] ;  /* 0x00000014282ae981 */ /* 0x000f68000c1e1500 */
[----:B------:R-:W4:Y:S01]  /*5490*/  @!P2 LDG.E.U16 R55, desc[UR20][R40.64+0x200] ;  /* 0x000200142837a981 */ /* 0x000f22000c1e1500 */
[----:B------:R-:W-:-:S03]  /*54a0*/  ISETP.GE.AND P2, PT, R27, UR51, PT ;  /* 0x000000331b007c0c */ /* 0x000fc6000bf46270 */
[----:B------:R-:W4:Y:S01]  /*54b0*/  @!P1 LDG.E.U16 R56, desc[UR20][R40.64+0x240] ;  /* 0x0002401428389981 */ /* 0x000f22000c1e1500 */
[----:B------:R-:W-:-:S03]  /*54c0*/  ISETP.GE.AND P1, PT, R26, UR51, PT ;  /* 0x000000331a007c0c */ /* 0x000fc6000bf26270 */
[----:B------:R-:W4:Y:S04]  /*54d0*/  @!P0 LDG.E.U16 R57, desc[UR20][R40.64+0x280] ;  /* 0x0002801428398981 */ /* 0x000f28000c1e1500 */
[----:B------:R-:W4:Y:S04]  /*54e0*/  @!P5 LDG.E.U16 R58, desc[UR20][R40.64+0x2c0] ;  /* 0x0002c014283ad981 */ /* 0x000f28000c1e1500 */
[----:B------:R-:W4:Y:S04]  /*54f0*/  @!P4 LDG.E.U16 R59, desc[UR20][R40.64+0x300] ;  /* 0x00030014283bc981 */ /* 0x000f28000c1e1500 */
[----:B------:R-:W4:Y:S04]  /*5500*/  @!P3 LDG.E.U16 R60, desc[UR20][R40.64+0x340] ;  /* 0x00034014283cb981 */ /* 0x000f28000c1e1500 */
[----:B------:R-:W4:Y:S04]  /*5510*/  @!P2 LDG.E.U16 R61, desc[UR20][R40.64+0x380] ;  /* 0x00038014283da981 */ /* 0x000f28000c1e1500 */
[----:B------:R0:W4:Y:S01]  /*5520*/  @!P1 LDG.E.U16 R62, desc[UR20][R40.64+0x3c0] ;  /* 0x0003c014283e9981 */ /* 0x000122000c1e1500 */
        /* <DEDUP_REMOVED lines=8> */
[----:B0-----:R-:W-:Y:S01]  /*55b0*/  MOV R41, UR46 ;  /* 0x0000002e00297c02 */ /* 0x001fe20008000f00 */
[----:B------:R-:W-:Y:S02]  /*55c0*/  UIMAD.WIDE.U32 UR46, UR10, UR42, URZ ;  /* 0x0000002a0a2e72a5 */ /* 0x000fe4000f8e003f */
[----:B------:R-:W-:Y:S01]  /*55d0*/  UIMAD UR58, UR10, UR43, UR58 ;  /* 0x0000002b0a3a72a4 */ /* 0x000fe2000f8e023a */
[----:B------:R-:W-:-:S03]  /*55e0*/  MOV R40, UR59 ;  /* 0x0000003b00287c02 */ /* 0x000fc60008000f00 */
[----:B------:R-:W-:Y:S02]  /*55f0*/  UIADD3 UR47, UR47, UR58, URZ ;  /* 0x0000003a2f2f7290 */ /* 0x000fe4000fffe03f */
[----:B------:R-:W-:Y:S01]  /*5600*/  UIMAD UR58, UR56, UR40, URZ ;  /* 0x00000028383a72a4 */ /* 0x000fe2000f8e023f */
[----:B------:R0:W4:Y:S01]  /*5610*/  LDG.E R63, desc[UR20][R40.64] ;  /* 0x00000014283f7981 */ /* 0x000122000c1e1900 */
        /* <DEDUP_REMOVED lines=13> */
[----:B-----5:R0:W-:Y:S04]  /*56f0*/  STS.U16 [R79], R42 ;  /* 0x0000002a4f007388 */ /* 0x0201e80000000400 */
[----:B------:R-:W-:Y:S04]  /*5700*/  STS.U16 [R78+0x40], R43 ;  /* 0x0000402b4e007388 */ /* 0x000fe80000000400 */
[----:B---3--:R-:W-:Y:S04]  /*5710*/  STS.U16 [R77+0x80], R47 ;  /* 0x0000802f4d007388 */ /* 0x008fe80000000400 */
[----:B--2---:R-:W-:Y:S04]  /*5720*/  STS.U16 [R76+0xc0], R50 ;  /* 0x0000c0324c007388 */ /* 0x004fe80000000400 */
        /* <DEDUP_REMOVED lines=24> */
[----:B------:R-:W-:-:S03]  /*58b0*/  IADD3 R47, R46, 0x200, RZ ;  /* 0x000002002e2f7810 */ /* 0x000fc60007ffe0ff */
[----:B------:R-:W5:Y:S01]  /*58c0*/  LDL R52, [R1+0x104] ;  /* 0x0001040001347983 */ /* 0x000f620000100800 */
[----:B0-----:R-:W-:-:S03]  /*58d0*/  MOV R40, UR46 ;  /* 0x0000002e00287c02 */ /* 0x001fc60008000f00 */
        /* <DEDUP_REMOVED lines=8> */
[----:B------:R-:W-:-:S02]  /*5960*/  IMAD.U32 R43, RZ, RZ, UR47 ;  /* 0x0000002fff2b7e24 */ /* 0x000fc4000f8e00ff */
[----:B------:R-:W-:Y:S02]  /*5970*/  LDS.U16 R100, [R25+0xa] ;  /* 0x00000a0019647984 */ /* 0x000fe40000000400 */
[----:B------:R-:W-:Y:S02]  /*5980*/  FMUL.FTZ R41, R43, 1.4426950216293334961 ;  /* 0x3fb8aa3b2b297820 */ /* 0x000fe40000410000 */
[----:B------:R-:W0:Y:S02]  /*5990*/  LDS.U16 R43, [R25] ;  /* 0x00000000192b7984 */ /* 0x000e240000000400 */
[C---:B------:R-:W-:Y:S02]  /*59a0*/  FMUL.FTZ R135, R41.reuse, R24 ;  /* 0x0000001829877220 */ /* 0x040fe40000410000 */
[----:B------:R-:W1:Y:S01]  /*59b0*/  LDS.U16 R101, [R25+0xc] ;  /* 0x00000c0019657984 */ /* 0x000e620000000400 */
[----:B------:R-:W-:-:S03]  /*59c0*/  FMUL.FTZ R97, R41, R23 ;  /* 0x0000001729617220 */ /* 0x000fc60000410000 */
[----:B------:R-:W-:Y:S01]  /*59d0*/  MUFU.EX2 R135, R135 ;  /* 0x0000008700877308 */ /* 0x000fe20000000800 */
[----:B------:R-:W1:Y:S01]  /*59e0*/  LDS.U16 R102, [R25+0xe] ;  /* 0x00000e0019667984 */ /* 0x000e620000000400 */
[C---:B------:R-:W-:Y:S01]  /*59f0*/  FMUL.FTZ R96, R41.reuse, R22 ;  /* 0x0000001629607220 */ /* 0x040fe20000410000 */
[C---:B------:R-:W-:Y:S02]  /*5a00*/  FMUL.FTZ R95, R41.reuse, R21 ;  /* 0x00000015295f7220 */ /* 0x040fe40000410000 */
[----:B------:R-:W1:Y:S03]  /*5a10*/  LDS.U16 R103, [R25+0x10] ;  /* 0x0000100019677984 */ /* 0x000e660000000400 */
[----:B------:R-:W0:Y:S01]  /*5a20*/  MUFU.EX2 R97, R97 ;  /* 0x0000006100617308 */ /* 0x000e220000000800 */
[----:B------:R-:W1:Y:S01]  /*5a30*/  LDS.U16 R104, [R25+0x12] ;  /* 0x0000120019687984 */ /* 0x000e620000000400 */
[----:B------:R-:W-:-:S03]  /*5a40*/  FMUL.FTZ R94, R41, R20 ;  /* 0x00000014295e7220 */ /* 0x000fc60000410000 */
[----:B------:R-:W1:Y:S03]  /*5a50*/  LDS.U16 R105, [R25+0x14] ;  /* 0x0000140019697984 */ /* 0x000e660000000400 */
[----:B------:R-:W0:Y:S01]  /*5a60*/  MUFU.EX2 R96, R96 ;  /* 0x0000006000607308 */ /* 0x000e220000000800 */
[----:B------:R-:W1:Y:S01]  /*5a70*/  LDS.U16 R106, [R25+0x16] ;  /* 0x00001600196a7984 */ /* 0x000e620000000400 */
[----:B------:R-:W-:-:S03]  /*5a80*/  FMUL.FTZ R93, R41, R19 ;  /* 0x00000013295d7220 */ /* 0x000fc60000410000 */
[----:B------:R-:W1:Y:S03]  /*5a90*/  LDS.U16 R107, [R25+0x18] ;  /* 0x00001800196b7984 */ /* 0x000e660000000400 */
[----:B------:R-:W0:Y:S01]  /*5aa0*/  MUFU.EX2 R95, R95 ;  /* 0x0000005f005f7308 */ /* 0x000e220000000800 */
[----:B------:R-:W1:Y:S04]  /*5ab0*/  LDS.U16 R108, [R25+0x1a] ;  /* 0x00001a00196c7984 */ /* 0x000e680000000400 */
[----:B------:R-:W1:Y:S04]  /*5ac0*/  LDS.U16 R109, [R25+0x1c] ;  /* 0x00001c00196d7984 */ /* 0x000e680000000400 */
[----:B------:R-:W1:Y:S01]  /*5ad0*/  LDS.U16 R110, [R25+0x1e] ;  /* 0x00001e00196e7984 */ /* 0x000e620000000400 */
[----:B------:R-:W1:Y:S01]  /*5ae0*/  MUFU.EX2 R94, R94 ;  /* 0x0000005e005e7308 */ /* 0x000e620000000800 */
[----:B0-----:R-:W-:-:S02]  /*5af0*/  HADD2.F32 R43, -RZ, R43.H0_H0 ;  /* 0x2000002bff2b7230 */ /* 0x001fc40000004100 */
[----:B------:R-:W-:Y:S01]  /*5b00*/  FMUL.FTZ R92, R41, R18 ;  /* 0x00000012295c7220 */ /* 0x000fe20000410000 */
[----:B------:R-:W-:Y:S01]  /*5b10*/  ISETP.NE.AND P0, PT, R46, 0x7f, PT ;  /* 0x0000007f2e00780c */ /* 0x000fe20003f05270 */
[----:B------:R-:W-:Y:S02]  /*5b20*/  HADD2.F32 R40, -RZ, R40.H0_H0 ;  /* 0x20000028ff287230 */ /* 0x000fe40000004100 */
[----:B------:R-:W-:Y:S01]  /*5b30*/  FMUL.FTZ R80, R135, R97 ;  /* 0x0000006187507220 */ /* 0x000fe20000410000 */
[C---:B------:R-:W-:Y:S01]  /*5b40*/  FMUL.FTZ R91, R41.reuse, R17 ;  /* 0x00000011295b7220 */ /* 0x040fe20000410000 */
        /* <DEDUP_REMOVED lines=90> */
[C---:B------:R-:W-:Y:S01]  /*60f0*/  FMUL.FTZ R51, R41.reuse, R10 ;  /* 0x0000000a29337220 */ /* 0x040fe20000410000 */
        /* <DEDUP_REMOVED lines=34> */
.L_x_1052:
[----:B------:R-:W-:Y:S05]  /*6320*/  BSYNC B0 ;  /* 0x0000000000007941 */ /* 0x000fea0003800000 */
.L_x_1051:
[----:B------:R-:W-:Y:S01]  /*6330*/  FMUL.FTZ R118, R117, R8 ;  /* 0x0000000875767220 */ /* 0x000fe20000410000 */
[----:B------:R-:W-:Y:S01]  /*6340*/  FFMA.FTZ R81, R51, R81, R121 ;  /* 0x0000005133517223 */ /* 0x000fe20000010079 */
[----:B------:R-:W-:Y:S01]  /*6350*/  LEA.HI R119, R46, R46, RZ, 0x1e ;  /* 0x0000002e2e777211 */ /* 0x000fe200078ff0ff */
[----:B--2---:R-:W-:Y:S01]  /*6360*/  FMUL.FTZ R80, R41, R80 ;  /* 0x0000005029507220 */ /* 0x004fe20000410000 */
[----:B------:R-:W-:Y:S01]  /*6370*/  FMUL.FTZ R120, R110, R118 ;  /* 0x000000766e787220 */ /* 0x000fe20000410000 */
[----:B------:R-:W-:Y:S02]  /*6380*/  LOP3.LUT P0, RZ, R46, 0x1f, RZ, 0xc0, !PT ;  /* 0x0000001f2eff7812 */ /* 0x000fe4000780c0ff */
[----:B------:R-:W-:Y:S01]  /*6390*/  LEA R119, R119, R45, 0x3 ;  /* 0x0000002d77777211 */ /* 0x000fe200078e18ff */
[----:B------:R-:W-:Y:S01]  /*63a0*/  FFMA.FTZ R81, R41, R81, R120 ;  /* 0x0000005129517223 */ /* 0x000fe20000010078 */
[----:B------:R-:W-:-:S04]  /*63b0*/  MOV R83, 0x8 ;  /* 0x0000000800537802 */ /* 0x000fc80000000f00 */
[----:B------:R2:W-:Y:S02]  /*63c0*/  STS.64 [R119+0x31d0], R80 ;  /* 0x0031d05077007388 */ /* 0x0005e40000000a00 */
[----:B--2---:R-:W-:Y:S02]  /*63d0*/  MOV R80, UR50 ;  /* 0x0000003200507c02 */ /* 0x004fe40008000f00 */
[----:B------:R-:W-:Y:S02]  /*63e0*/  MOV R81, UR50 ;  /* 0x0000003200517c02 */ /* 0x000fe40008000f00 */
[----:B------:R-:W-:-:S13]  /*63f0*/  ISETP.LT.OR P2, PT, R80, 0x2, P0 ;  /* 0x000000025000780c */ /* 0x000fda0000741670 */
[----:B------:R-:W2:Y:S01]  /*6400*/  @!P2 LDC R80, c[0x0][0x21c] ;  /* 0x00008700ff50ab82 */ /* 0x000ea20000000800 */
[----:B------:R-:W-:-:S05]  /*6410*/  @!P2 IADD3 R81, R81, -0x2, RZ ;  /* 0xfffffffe5151a810 */ /* 0x000fca0007ffe0ff */
[----:B--2---:R-:W-:Y:S01]  /*6420*/  @!P2 IMAD R80, R81, R80, UR7 ;  /* 0x000000075150ae24 */ /* 0x004fe2000f8e0250 */
[----:B------:R-:W-:-:S03]  /*6430*/  HFMA2.MMA R81, -RZ, RZ, 0, 0 ;  /* 0x00000000ff517435 */ /* 0x000fc600000001ff */
[----:B0-----:R-:W-:Y:S01]  /*6440*/  @!P2 IMAD.WIDE R82, R80, R83, UR22 ;  /* 0x000000165052ae25 */ /* 0x001fe2000f8e0253 */
[----:B------:R-:W-:-:S06]  /*6450*/  MOV R80, 0x3f800000 ;  /* 0x3f80000000507802 */ /* 0x000fcc0000000f00 */
        /* <DEDUP_REMOVED lines=40> */
.L_x_1117:
[----:B------:R-:W-:Y:S01]  /*66e0*/  ISETP.GE.AND P3, PT, R143, 0x10, PT ;  /* 0x000000108f00780c */ /* 0x000fe20003f66270 */
[----:B------:R-:W-:-:S12]  /*66f0*/  UMOV UR46, 0xffffffff ;  /* 0xffffffff002e7882 */ /* 0x000fd80000000000 */
[C---:B0-2---:R-:W-:Y:S01]  /*6700*/  @P3 FFMA.FTZ R139, R138.reuse, R88, R139 ;  /* 0x000000588a8b3223 */ /* 0x045fe2000001008b */
[----:B---3--:R-:W-:Y:S01]  /*6710*/  @P3 FMUL.FTZ R138, R138, R141 ;  /* 0x0000008d8a8a3220 */ /* 0x008fe20000410000 */
[----:B------:R-:W-:Y:S06]  /*6720*/  BRA.DIV UR46, `(.L_x_1055) ;  /* 0x0000005e2efc7947 */ /* 0x000fec000b800000 */
.L_x_1120:
[----:B------:R-:W-:-:S03]  /*6730*/  UMOV UR46, 0xffffffff ;  /* 0xffffffff002e7882 */ /* 0x000fc60000000000 */
[----:B------:R-:W-:Y:S05]  /*6740*/  BRA.DIV UR46, `(.L_x_1056) ;  /* 0x000000622e1c7947 */ /* 0x000fea000b800000 */
.L_x_1123:
[----:B------:R-:W-:-:S03]  /*6750*/  UMOV UR46, 0xffffffff ;  /* 0xffffffff002e7882 */ /* 0x000fc60000000000 */
[----:B------:R-:W-:Y:S05]  /*6760*/  BRA.DIV UR46, `(.L_x_1057) ;  /* 0x000000622e3c7947 */ /* 0x000fea000b800000 */
[----:B------:R-:W0:Y:S04]  /*6770*/  SHFL.UP PT, R138, R138, 0x1, RZ ;  /* 0x042000008a8a7989 */ /* 0x000e2800000e00ff */
[----:B------:R-:W2:Y:S04]  /*6780*/  SHFL.UP PT, R139, R139, 0x1, RZ ;  /* 0x042000008b8b7989 */ /* 0x000ea800000e00ff */
[----:B-----5:R-:W3:Y:S04]  /*6790*/  SHFL.IDX PT, R80, R80, RZ, 0x1f ;  /* 0x00001fff50507589 */ /* 0x020ee800000e0000 */
[----:B------:R-:W4:Y:S02]  /*67a0*/  SHFL.IDX PT, R81, R81, RZ, 0x1f ;  /* 0x00001fff51517589 */ /* 0x000f2400000e0000 */
.L_x_1129:
        /* <DEDUP_REMOVED lines=12> */
.L_x_1053:
        /* <DEDUP_REMOVED lines=12> */
[----:B------:R-:W-:Y:S01]  /*6930*/  IMAD.MOV.U32 R81, RZ, RZ, RZ ;  /* 0x000000ffff517224 */ /* 0x000fe200078e00ff */
[----:B------:R-:W-:Y:S01]  /*6940*/  MOV R82, UR7 ;  /* 0x0000000700527c02 */ /* 0x000fe20008000f00 */
[----:B------:R-:W0:Y:S01]  /*6950*/  LDS R83, [R119+0x31d4] ;  /* 0x0031d40077537984 */ /* 0x000e220000000800 */
[----:B------:R-:W-:Y:S01]  /*6960*/  ISETP.LE.OR P0, PT, R80, UR50, P0 ;  /* 0x0000003250007c0c */ /* 0x000fe20008703670 */
[----:B------:R-:W-:-:S02]  /*6970*/  HFMA2.MMA R80, -RZ, RZ, 1.875, 0 ;  /* 0x3f800000ff507435 */ /* 0x000fc400000001ff */
[----:B------:R-:W4:Y:S04]  /*6980*/  LDL R145, [R1+0x30] ;  /* 0x0000300001917983 */ /* 0x000f280000100800 */
[----:B------:R-:W4:Y:S06]  /*6990*/  LDL R89, [R1+0x34] ;  /* 0x0000340001597983 */ /* 0x000f2c0000100800 */
[----:B------:R-:W-:-:S05]  /*69a0*/  @!P0 LEA R82, R82, R45, 0x3 ;  /* 0x0000002d52528211 */ /* 0x000fca00078e18ff */
        /* <DEDUP_REMOVED lines=117> */
.L_x_1146:
        /* <DEDUP_REMOVED lines=15> */
.L_x_1058:
        /* <DEDUP_REMOVED lines=44> */
[----:B------:R-:W-:Y:S01]  /*74b0*/  ISETP.NE.AND P0, PT, R46, RZ, PT ;  /* 0x000000ff2e00720c */ /* 0x000fe20003f05270 */
[----:B------:R-:W-:Y:S02]  /*74c0*/  FFMA.FTZ R82, R88, R125, R82 ;  /* 0x0000007d58527223 */ /* 0x000fe40000010052 */
[----:B------:R-:W-:-:S04]  /*74d0*/  FFMA.FTZ R92, R92, R91, R146 ;  /* 0x0000005b5c5c7223 */ /* 0x000fc80000010092 */
[----:B------:R-:W-:Y:S01]  /*74e0*/  FFMA.FTZ R93, R93, R92, R147 ;  /* 0x0000005c5d5d7223 */ /* 0x000fe20000010093 */
[----:B------:R-:W-:Y:S01]  /*74f0*/  FFMA.FTZ R125, R105, -R50, R125 ;  /* 0x80000032697d7223 */ /* 0x000fe2000001007d */
[----:B------:R-:W-:Y:S02]  /*7500*/  MOV R50, UR7 ;  /* 0x0000000700327c02 */ /* 0x000fe40008000f00 */
[----:B------:R-:W-:Y:S02]  /*7510*/  FFMA.FTZ R94, R94, R93, R148 ;  /* 0x0000005d5e5e7223 */ /* 0x000fe40000010094 */
[----:B------:R-:W-:Y:S02]  /*7520*/  @!P0 LEA R50, R50, R45, 0x3 ;  /* 0x0000002d32328211 */ /* 0x000fe400078e18ff */
        /* <DEDUP_REMOVED lines=8> */
[----:B------:R-:W-:Y:S01]  /*75b0*/  FFMA.FTZ R116, R109, -R116, R121 ;  /* 0x800000746d747223 */ /* 0x000fe20000010079 */
[----:B------:R-:W-:Y:S01]  /*75c0*/  FFMA.FTZ R129, R101, -R55, R129 ;  /* 0x8000003765817223 */ /* 0x000fe20000010081 */
        /* <DEDUP_REMOVED lines=34> */
[----:B------:R-:W-:-:S03]  /*77f0*/  FMUL.FTZ R83, R109, R41 ;  /* 0x000000296d537220 */ /* 0x000fc60000410000 */
[----:B------:R-:W-:Y:S01]  /*7800*/  FADD.FTZ R82, R82, R51 ;  /* 0x0000003352527221 */ /* 0x000fe20000010000 */
[----:B------:R-:W-:Y:S01]  /*7810*/  FMUL.FTZ R51, R41, UR47 ;  /* 0x0000002f29337c20 */ /* 0x000fe20008410000 */
[----:B------:R-:W-:-:S03]  /*7820*/  LEA.HI.SX32 R84, R80, R80, 0x1b ;  /* 0x0000005050547211 */ /* 0x000fc600078fdaff */
[----:B------:R-:W-:Y:S01]  /*7830*/  FMUL.FTZ R51, R116, R51 ;  /* 0x0000003374337220 */ /* 0x000fe20000410000 */
[----:B------:R-:W-:Y:S01]  /*7840*/  FFMA.FTZ R54, R110, R8, R54 ;  /* 0x000000086e367223 */ /* 0x000fe20000010036 */
[----:B------:R-:W-:-:S04]  /*7850*/  FFMA.FTZ R52, R83, R10, R52 ;  /* 0x0000000a53347223 */ /* 0x000fc80000010034 */
[----:B------:R0:W-:Y:S01]  /*7860*/  STL [R1+0x4c], R54 ;  /* 0x00004c3601007387 */ /* 0x0001e20000100800 */
[----:B------:R-:W-:Y:S01]  /*7870*/  LEA R84, R84, R45, 0x2 ;  /* 0x0000002d54547211 */ /* 0x000fe200078e10ff */
[----:B------:R-:W-:Y:S02]  /*7880*/  FFMA.FTZ R83, R115, R83, R51 ;  /* 0x0000005373537223 */ /* 0x000fe40000010033 */
[----:B------:R1:W-:Y:S01]  /*7890*/  STL [R1+0x50], R52 ;  /* 0x0000503401007387 */ /* 0x0003e20000100800 */
[C---:B------:R-:W-:Y:S01]  /*78a0*/  IADD3 R51, R80.reuse, 0x2, RZ ;  /* 0x0000000250337810 */ /* 0x040fe20007ffe0ff */
[----:B------:R-:W-:Y:S02]  /*78b0*/  FMUL.FTZ R85, R95, R22 ;  /* 0x000000165f557220 */ /* 0x000fe40000410000 */
[----:B------:R2:W-:Y:S01]  /*78c0*/  STS [R84+0x1090], R50 ;  /* 0x0010903254007388 */ /* 0x0005e20000000800 */
[C---:B0-----:R-:W-:Y:S02]  /*78d0*/  IADD3 R54, R80.reuse, 0x3, RZ ;  /* 0x0000000350367810 */ /* 0x041fe40007ffe0ff */
[----:B-1----:R-:W-:-:S02]  /*78e0*/  IADD3 R52, R80, 0x1, RZ ;  /* 0x0000000150347810 */ /* 0x002fc40007ffe0ff */
[-C--:B------:R-:W-:Y:S02]  /*78f0*/  LEA.HI.SX32 R51, R51, R80.reuse, 0x1b ;  /* 0x0000005033337211 */ /* 0x080fe400078fdaff */
[-C--:B--2---:R-:W-:Y:S01]  /*7900*/  LEA.HI.SX32 R50, R52, R80.reuse, 0x1b ;  /* 0x0000005034327211 */ /* 0x084fe200078fdaff */
[----:B------:R-:W-:Y:S01]  /*7910*/  FMUL.FTZ R52, R94, R21 ;  /* 0x000000155e347220 */ /* 0x000fe20000410000 */
[----:B------:R-:W-:Y:S01]  /*7920*/  LEA.HI.SX32 R54, R54, R80, 0x1b ;  /* 0x0000005036367211 */ /* 0x000fe200078fdaff */
[----:B------:R-:W-:Y:S01]  /*7930*/  FFMA.FTZ R55, R60, R85, R55 ;  /* 0x000000553c377223 */ /* 0x000fe20000010037 */
[----:B------:R-:W-:Y:S01]  /*7940*/  LEA R50, R50, R45, 0x2 ;  /* 0x0000002d32327211 */ /* 0x000fe200078e10ff */
[----:B------:R-:W-:Y:S01]  /*7950*/  FMUL.FTZ R85, R76, R85 ;  /* 0x000000554c557220 */ /* 0x000fe20000410000 */
[-C--:B------:R-:W-:Y:S01]  /*7960*/  LEA R51, R51, R45.reuse, 0x2 ;  /* 0x0000002d33337211 */ /* 0x080fe200078e10ff */
[-C--:B------:R-:W-:Y:S01]  /*7970*/  FMUL.FTZ R86, R75, R52.reuse ;  /* 0x000000344b567220 */ /* 0x080fe20000410000 */
[----:B------:R-:W-:Y:S01]  /*7980*/  LEA R54, R54, R45, 0x2 ;  /* 0x0000002d36367211 */ /* 0x000fe200078e10ff */
[----:B------:R0:W-:Y:S01]  /*7990*/  STS [R50+0x1094], R53 ;  /* 0x0010943532007388 */ /* 0x0001e20000000800 */
[----:B------:R-:W-:-:S03]  /*79a0*/  FFMA.FTZ R55, R59, R52, R55 ;  /* 0x000000343b377223 */ /* 0x000fc60000010037 */
[----:B------:R-:W-:Y:S01]  /*79b0*/  STS [R51+0x1098], R85 ;  /* 0x0010985533007388 */ /* 0x000fe20000000800 */
[----:B------:R-:W-:-:S03]  /*79c0*/  FMUL.FTZ R52, R92, R19 ;  /* 0x000000135c347220 */ /* 0x000fc60000410000 */
[----:B------:R1:W-:Y:S01]  /*79d0*/  STS [R54+0x109c], R86 ;  /* 0x00109c5636007388 */ /* 0x0003e20000000800 */
[----:B0-----:R-:W-:-:S04]  /*79e0*/  FMUL.FTZ R50, R93, R20 ;  /* 0x000000145d327220 */ /* 0x001fc80000410000 */
[-C--:B------:R-:W-:Y:S01]  /*79f0*/  FFMA.FTZ R53, R58, R50.reuse, R55 ;  /* 0x000000323a357223 */ /* 0x080fe20000010037 */
[----:B------:R-:W-:Y:S01]  /*7a00*/  FMUL.FTZ R50, R73, R50 ;  /* 0x0000003249327220 */ /* 0x000fe20000410000 */
[----:B-1----:R-:W-:Y:S02]  /*7a10*/  FMUL.FTZ R54, R91, R18 ;  /* 0x000000125b367220 */ /* 0x002fe40000410000 */
[----:B------:R-:W-:Y:S02]  /*7a20*/  FFMA.FTZ R53, R130, R52, R53 ;  /* 0x0000003482357223 */ /* 0x000fe40000010035 */
[----:B------:R-:W-:Y:S01]  /*7a30*/  FMUL.FTZ R55, R71, R54 ;  /* 0x0000003647377220 */ /* 0x000fe20000410000 */
[----:B------:R-:W-:Y:S01]  /*7a40*/  FMUL.FTZ R52, R72, R52 ;  /* 0x0000003448347220 */ /* 0x000fe20000410000 */
[----:B------:R0:W-:Y:S01]  /*7a50*/  STS [R84+0x10a0], R50 ;  /* 0x0010a03254007388 */ /* 0x0001e20000000800 */
[----:B------:R-:W-:-:S03]  /*7a60*/  FMUL.FTZ R85, R90, R17 ;  /* 0x000000115a557220 */ /* 0x000fc60000410000 */
[----:B------:R1:W-:Y:S01]  /*7a70*/  STS [R84+0x10a8], R55 ;  /* 0x0010a83754007388 */ /* 0x0003e20000000800 */
[----:B------:R-:W-:Y:S01]  /*7a80*/  FMUL.FTZ R86, R70, R85 ;  /* 0x0000005546567220 */ /* 0x000fe20000410000 */
[----:B0-----:R-:W0:Y:S02]  /*7a90*/  LDC.64 R50, c[0x0][0x348] ;  /* 0x0000d200ff327b82 */ /* 0x001e240000000a00 */
[----:B------:R2:W-:Y:S01]  /*7aa0*/  STS [R84+0x10a4], R52 ;  /* 0x0010a43454007388 */ /* 0x0005e20000000800 */
[----:B-1----:R-:W-:Y:S01]  /*7ab0*/  FFMA.FTZ R55, R129, R54, R53 ;  /* 0x0000003681377223 */ /* 0x002fe20000010035 */
[----:B------:R-:W-:-:S03]  /*7ac0*/  FMUL.FTZ R53, R74, R15 ;  /* 0x0000000f4a357220 */ /* 0x000fc60000410000 */
[----:B------:R-:W-:Y:S01]  /*7ad0*/  FFMA.FTZ R85, R128, R85, R55 ;  /* 0x0000005580557223 */ /* 0x000fe20000010037 */
[----:B--2---:R-:W-:Y:S01]  /*7ae0*/  FMUL.FTZ R52, R79, R16 ;  /* 0x000000104f347220 */ /* 0x004fe20000410000 */
[----:B------:R1:W-:Y:S03]  /*7af0*/  STS [R84+0x10ac], R86 ;  /* 0x0010ac5654007388 */ /* 0x0003e60000000800 */
[----:B------:R-:W-:Y:S01]  /*7b00*/  FFMA.FTZ R85, R127, R52, R85 ;  /* 0x000000347f557223 */ /* 0x000fe20000010055 */
[----:B------:R-:W-:Y:S01]  /*7b10*/  FMUL.FTZ R87, R68, R53 ;  /* 0x0000003544577220 */ /* 0x000fe20000410000 */
[----:B------:R-:W-:Y:S02]  /*7b20*/  FMUL.FTZ R55, R61, R13 ;  /* 0x0000000d3d377220 */ /* 0x000fe40000410000 */
[----:B------:R-:W-:Y:S01]  /*7b30*/  FFMA.FTZ R53, R126, R53, R85 ;  /* 0x000000357e357223 */ /* 0x000fe20000010055 */
[----:B-1----:R-:W-:Y:S01]  /*7b40*/  FMUL.FTZ R86, R67, R14 ;  /* 0x0000000e43567220 */ /* 0x002fe20000410000 */
[----:B------:R-:W-:Y:S01]  /*7b50*/  FMUL.FTZ R54, R69, R52 ;  /* 0x0000003445367220 */ /* 0x000fe20000410000 */
[----:B------:R-:W-:-:S02]  /*7b60*/  FMUL.FTZ R52, R65, R55 ;  /* 0x0000003741347220 */ /* 0x000fc40000410000 */
[-C--:B------:R-:W-:Y:S01]  /*7b70*/  FMUL.FTZ R88, R66, R86.reuse ;  /* 0x0000005642587220 */ /* 0x080fe20000410000 */
[----:B------:R-:W-:Y:S01]  /*7b80*/  FFMA.FTZ R86, R125, R86, R53 ;  /* 0x000000567d567223 */ /* 0x000fe20000010035 */
[----:B------:R-:W-:Y:S01]  /*7b90*/  HFMA2.MMA R53, -RZ, RZ, 0, 0 ;  /* 0x00000000ff357435 */ /* 0x000fe200000001ff */
[----:B------:R1:W-:Y:S04]  /*7ba0*/  STS [R84+0x10bc], R52 ;  /* 0x0010bc3454007388 */ /* 0x0003e80000000800 */
[----:B------:R0:W-:Y:S01]  /*7bb0*/  STS [R84+0x10b4], R87 ;  /* 0x0010b45754007388 */ /* 0x0001e20000000800 */
        /* <DEDUP_REMOVED lines=63> */
.L_x_1061:
[----:B------:R-:W-:Y:S05]  /*7fb0*/  BSYNC B0 ;  /* 0x0000000000007941 */ /* 0x000fea0003800000 */
.L_x_1060:
[----:B0-----:R-:W-:Y:S01]  /*7fc0*/  LEA R56, R121, R45, 0x2 ;  /* 0x0000002d79387211 */ /* 0x001fe200078e10ff */
[----:B------:R-:W-:Y:S01]  /*7fd0*/  USHF.L.U64.HI UR47, UR8, 0x2, UR9 ;  /* 0x00000002082f7899 */ /* 0x000fe20008010209 */
[----:B------:R-:W-:Y:S01]  /*7fe0*/  ISETP.GE.AND P1, PT, R84, 0x81, PT ;  /* 0x000000815400780c */ /* 0x000fe20003f26270 */
[----:B------:R-:W-:Y:S01]  /*7ff0*/  BSSY B0, `(.L_x_1062) ;  /* 0x000000e000007945 */ /* 0x000fe20003800000 */
[----:B------:R-:W-:Y:S02]  /*8000*/  MOV R51, UR46 ;  /* 0x0000002e00337c02 */ /* 0x000fe40008000f00 */
[----:B------:R-:W0:Y:S01]  /*8010*/  LDS R56, [R56+0x1290] ;  /* 0x0012900038387984 */ /* 0x000e220000000800 */
[----:B------:R-:W-:Y:S01]  /*8020*/  MOV R57, UR59 ;  /* 0x0000003b00397c02 */ /* 0x000fe20008000f00 */
[----:B-1----:R-:W-:Y:S01]  /*8030*/  IMAD R121, R54, UR47, RZ ;  /* 0x0000002f36797c24 */ /* 0x002fe2000f8e02ff */
[----:B------:R-:W-:-:S03]  /*8040*/  LEA R50, P2, R51, R52, 0x2 ;  /* 0x0000003433327211 */ /* 0x000fc600078410ff */
[----:B------:R-:W-:Y:S01]  /*8050*/  IMAD R55, R55, UR58, R121 ;  /* 0x0000003a37377c24 */ /* 0x000fe2000f8e0279 */
[----:B------:R-:W-:Y:S02]  /*8060*/  LEA.HI.X R51, R51, R53, R57, 0x2, P2 ;  /* 0x0000003533337211 */ /* 0x000fe400010f1439 */
[----:B------:R-:W-:Y:S07]  /*8070*/  @!P1 BRA `(.L_x_1063) ;  /* 0x0000000000149947 */ /* 0x000fee0003800000 */
[----:B------:R-:W-:-:S05]  /*8080*/  MOV R57, UR46 ;  /* 0x0000002e00397c02 */ /* 0x000fca0008000f00 */
[----:B------:R-:W-:-:S04]  /*8090*/  IMAD.WIDE R52, R57, 0x4, R52 ;  /* 0x0000000439347825 */ /* 0x000fc800078e0234 */
[----:B------:R-:W-:-:S05]  /*80a0*/  IMAD.WIDE.U32 R52, R54, UR58, R52 ;  /* 0x0000003a36347c25 */ /* 0x000fca000f8e0034 */
[----:B------:R-:W-:-:S05]  /*80b0*/  IADD3 R53, R53, R55, RZ ;  /* 0x0000003735357210 */ /* 0x000fca0007ffe0ff */
[----:B0-----:R1:W-:Y:S02]  /*80c0*/  REDG.E.ADD.F32.FTZ.RN.STRONG.GPU desc[UR20][R52.64+-0x1e00], R56 ;  /* 0xffe20038340079a6 */ /* 0x0013e4000c10f394 */
.L_x_1063:
[----:B------:R-:W-:Y:S05]  /*80d0*/  BSYNC B0 ;  /* 0x0000000000007941 */ /* 0x000fea0003800000 */
.L_x_1062:
[----:B-1----:R-:W-:Y:S01]  /*80e0*/  IADD3 R52, R46, 0x100, RZ ;  /* 0x000001002e347810 */ /* 0x002fe20007ffe0ff */
[----:B------:R-:W-:Y:S01]  /*80f0*/  IMAD.WIDE.U32 R50, R54, UR58, R50 ;  /* 0x0000003a36327c25 */ /* 0x000fe2000f8e0032 */
[----:B------:R-:W-:Y:S01]  /*8100*/  ISETP.GE.AND P1, PT, R84, 0x101, PT ;  /* 0x000001015400780c */ /* 0x000fe20003f26270 */
[----:B------:R-:W-:Y:S01]  /*8110*/  BSSY B0, `(.L_x_1064) ;  /* 0x000000d000007945 */ /* 0x000fe20003800000 */
[----:B------:R-:W-:Y:S01]  /*8120*/  LEA.HI.SX32 R52, R52, R46, 0x1b ;  /* 0x0000002e34347211 */ /* 0x000fe200078fdaff */
[----:B------:R-:W-:Y:S01]  /*8130*/  FMUL.FTZ R138, R114, R138 ;  /* 0x0000008a728a7220 */ /* 0x000fe20000410000 */
[----:B------:R-:W-:Y:S01]  /*8140*/  IADD3 R53, R46, 0x180, RZ ;  /* 0x000001802e357810 */ /* 0x000fe20007ffe0ff */
[----:B------:R-:W-:Y:S01]  /*8150*/  FADD.FTZ R41, R41, R81 ;  /* 0x0000005129297221 */ /* 0x000fe20000010000 */
[----:B------:R-:W-:Y:S02]  /*8160*/  LEA R52, R52, R45, 0x2 ;  /* 0x0000002d34347211 */ /* 0x000fe400078e10ff */
[----:B------:R-:W-:-:S02]  /*8170*/  LEA.HI.SX32 R53, R53, R46, 0x1b ;  /* 0x0000002e35357211 */ /* 0x000fc400078fdaff */
[----:B------:R-:W-:Y:S02]  /*8180*/  ISETP.GE.AND P2, PT, R84, 0x181, PT ;  /* 0x000001815400780c */ /* 0x000fe40003f46270 */
[----:B------:R-:W1:Y:S01]  /*8190*/  LDS R52, [R52+0x1490] ;  /* 0x0014900034347984 */ /* 0x000e620000000800 */
[----:B------:R-:W-:Y:S02]  /*81a0*/  IADD3 R51, R55, R51, RZ ;  /* 0x0000003337337210 */ /* 0x000fe40007ffe0ff */
[----:B------:R-:W-:Y:S01]  /*81b0*/  LEA R53, R53, R45, 0x2 ;  /* 0x0000002d35357211 */ /* 0x000fe200078e10ff */
[----:B------:R-:W-:Y:S07]  /*81c0*/  @!P1 BRA `(.L_x_1065) ;  /* 0x0000000000049947 */ /* 0x000fee0003800000 */
[----:B-1----:R2:W-:Y:S02]  /*81d0*/  REDG.E.ADD.F32.FTZ.RN.STRONG.GPU desc[UR20][R50.64+-0x1c00], R52 ;  /* 0xffe40034320079a6 */ /* 0x0025e4000c10f394 */
.L_x_1065:
[----:B------:R-:W-:Y:S05]  /*81e0*/  BSYNC B0 ;  /* 0x0000000000007941 */ /* 0x000fea0003800000 */
.L_x_1064:
[----:B------:R-:W3:Y:S01]  /*81f0*/  LDS R53, [R53+0x1690] ;  /* 0x0016900035357984 */ /* 0x000ee20000000800 */
[----:B------:R-:W-:Y:S01]  /*8200*/  BSSY B0, `(.L_x_1066) ;  /* 0x0000004000007945 */ /* 0x000fe20003800000 */
[----:B-12---:R-:W-:-:S03]  /*8210*/  IADD3 R52, R46, 0x280, RZ ;  /* 0x000002802e347810 */ /* 0x006fc60007ffe0ff */
[----:B------:R-:W-:Y:S05]  /*8220*/  @!P2 BRA `(.L_x_1067) ;  /* 0x000000000004a947 */ /* 0x000fea0003800000 */
[----:B---3--:R1:W-:Y:S02]  /*8230*/  REDG.E.ADD.F32.FTZ.RN.STRONG.GPU desc[UR20][R50.64+-0x1a00], R53 ;  /* 0xffe60035320079a6 */ /* 0x0083e4000c10f394 */
.L_x_1067:
[----:B------:R-:W-:Y:S05]  /*8240*/  BSYNC B0 ;  /* 0x0000000000007941 */ /* 0x000fea0003800000 */
.L_x_1066:
[----:B-1-3--:R-:W-:Y:S01]  /*8250*/  IADD3 R53, R46, 0x200, RZ ;  /* 0x000002002e357810 */ /* 0x00afe20007ffe0ff */
[----:B------:R-:W-:Y:S01]  /*8260*/  BSSY B0, `(.L_x_1068) ;  /* 0x0000011000007945 */ /* 0x000fe20003800000 */
[----:B------:R-:W-:Y:S02]  /*8270*/  ISETP.GE.AND P6, PT, R84, 0x201, PT ;  /* 0x000002015400780c */ /* 0x000fe40003fc6270 */
[-C--:B------:R-:W-:Y:S02]  /*8280*/  LEA.HI.SX32 R54, R53, R46.reuse, 0x1b ;  /* 0x0000002e35367211 */ /* 0x080fe400078fdaff */
[----:B------:R-:W-:Y:S02]  /*8290*/  LEA.HI.SX32 R52, R52, R46, 0x1b ;  /* 0x0000002e34347211 */ /* 0x000fe400078fdaff */
[----:B------:R-:W-:Y:S02]  /*82a0*/  LEA R54, R54, R45, 0x2 ;  /* 0x0000002d36367211 */ /* 0x000fe400078e10ff */
[----:B------:R-:W-:Y:S01]  /*82b0*/  IADD3 R53, R46, 0x300, RZ ;  /* 0x000003002e357810 */ /* 0x000fe20007ffe0ff */
[----:B------:R-:W-:Y:S01]  /*82c0*/  IMAD R52, R52, 0x4, R45 ;  /* 0x0000000434347824 */ /* 0x000fe200078e022d */
[----:B------:R-:W-:-:S02]  /*82d0*/  IADD3 R55, R46, 0x380, RZ ;  /* 0x000003802e377810 */ /* 0x000fc40007ffe0ff */
        /* <DEDUP_REMOVED lines=9> */
.L_x_1069:
[----:B------:R-:W-:Y:S05]  /*8370*/  BSYNC B0 ;  /* 0x0000000000007941 */ /* 0x000fea0003800000 */
.L_x_1068:
[----:B------:R-:W3:Y:S01]  /*8380*/  LDS R52, [R52+0x1a90] ;  /* 0x001a900034347984 */ /* 0x000ee20000000800 */
[----:B------:R-:W-:Y:S01]  /*8390*/  BSSY B0, `(.L_x_1070) ;  /* 0x0000006000007945 */ /* 0x000fe20003800000 */
[----:B0-----:R-:W-:Y:S02]  /*83a0*/  IADD3 R56, R46, 0x400, RZ ;  /* 0x000004002e387810 */ /* 0x001fe40007ffe0ff */
[----:B-12---:R-:W-:Y:S02]  /*83b0*/  LEA.HI.SX32 R54, R55, R46, 0x1b ;  /* 0x0000002e37367211 */ /* 0x006fe400078fdaff */
[----:B------:R-:W-:Y:S01]  /*83c0*/  LEA R53, R53, R45, 0x2 ;  /* 0x0000002d35357211 */ /* 0x000fe200078e10ff */
[----:B------:R-:W-:Y:S06]  /*83d0*/  @!P1 BRA `(.L_x_1071) ;  /* 0x0000000000049947 */ /* 0x000fec0003800000 */
[----:B---3--:R0:W-:Y:S02]  /*83e0*/  REDG.E.ADD.F32.FTZ.RN.STRONG.GPU desc[UR20][R50.64+-0x1600], R52 ;  /* 0xffea0034320079a6 */ /* 0x0081e4000c10f394 */
.L_x_1071:
[----:B------:R-:W-:Y:S05]  /*83f0*/  BSYNC B0 ;  /* 0x0000000000007941 */ /* 0x000fea0003800000 */
.L_x_1070:
[----:B------:R-:W1:Y:S01]  /*8400*/  LDS R53, [R53+0x1c90] ;  /* 0x001c900035357984 */ /* 0x000e620000000800 */
[----:B------:R-:W-:Y:S01]  /*8410*/  BSSY B0, `(.L_x_1072) ;  /* 0x0000006000007945 */ /* 0x000fe20003800000 */
[----:B------:R-:W-:Y:S02]  /*8420*/  IADD3 R55, R46, 0x480, RZ ;  /* 0x000004802e377810 */ /* 0x000fe40007ffe0ff */
[----:B0--3--:R-:W-:Y:S02]  /*8430*/  LEA.HI.SX32 R52, R56, R46, 0x1b ;  /* 0x0000002e38347211 */ /* 0x009fe400078fdaff */
[----:B------:R-:W-:Y:S01]  /*8440*/  LEA R54, R54, R45, 0x2 ;  /* 0x0000002d36367211 */ /* 0x000fe200078e10ff */
[----:B------:R-:W-:Y:S06]  /*8450*/  @!P2 BRA `(.L_x_1073) ;  /* 0x000000000004a947 */ /* 0x000fec0003800000 */
[----:B-1----:R0:W-:Y:S02]  /*8460*/  REDG.E.ADD.F32.FTZ.RN.STRONG.GPU desc[UR20][R50.64+-0x1400], R53 ;  /* 0xffec0035320079a6 */ /* 0x0021e4000c10f394 */
.L_x_1073:
[----:B------:R-:W-:Y:S05]  /*8470*/  BSYNC B0 ;  /* 0x0000000000007941 */ /* 0x000fea0003800000 */
.L_x_1072:
[----:B------:R-:W2:Y:S01]  /*8480*/  LDS R54, [R54+0x1e90] ;  /* 0x001e900036367984 */ /* 0x000ea20000000800 */
[----:B------:R-:W-:Y:S01]  /*8490*/  BSSY B0, `(.L_x_1074) ;  /* 0x0000005000007945 */ /* 0x000fe20003800000 */
[----:B01----:R-:W-:Y:S02]  /*84a0*/  LEA.HI.SX32 R53, R55, R46, 0x1b ;  /* 0x0000002e37357211 */ /* 0x003fe400078fdaff */
[----:B------:R-:W-:Y:S01]  /*84b0*/  LEA R52, R52, R45, 0x2 ;  /* 0x0000002d34347211 */ /* 0x000fe200078e10ff */
[----:B------:R-:W-:Y:S06]  /*84c0*/  @!P3 BRA `(.L_x_1075) ;  /* 0x000000000004b947 */ /* 0x000fec0003800000 */
[----:B--2---:R0:W-:Y:S02]  /*84d0*/  REDG.E.ADD.F32.FTZ.RN.STRONG.GPU desc[UR20][R50.64+-0x1200], R54 ;  /* 0xffee0036320079a6 */ /* 0x0041e4000c10f394 */
.L_x_1075:
[----:B------:R-:W-:Y:S05]  /*84e0*/  BSYNC B0 ;  /* 0x0000000000007941 */ /* 0x000fea0003800000 */
.L_x_1074:
[----:B------:R-:W1:Y:S01]  /*84f0*/  LDS R52, [R52+0x2090] ;  /* 0x0020900034347984 */ /* 0x000e620000000800 */
[----:B------:R-:W-:Y:S01]  /*8500*/  BSSY B0, `(.L_x_1076) ;  /* 0x0000004000007945 */ /* 0x000fe20003800000 */
[----:B------:R-:W-:-:S03]  /*8510*/  LEA R53, R53, R45, 0x2 ;  /* 0x0000002d35357211 */ /* 0x000fc600078e10ff */
[----:B------:R-:W-:Y:S05]  /*8520*/  @!P4 BRA `(.L_x_1077) ;  /* 0x000000000004c947 */ /* 0x000fea0003800000 */
[----:B-1----:R3:W-:Y:S02]  /*8530*/  REDG.E.ADD.F32.FTZ.RN.STRONG.GPU desc[UR20][R50.64+-0x1000], R52 ;  /* 0xfff00034320079a6 */ /* 0x0027e4000c10f394 */
.L_x_1077:
[----:B------:R-:W-:Y:S05]  /*8540*/  BSYNC B0 ;  /* 0x0000000000007941 */ /* 0x000fea0003800000 */
.L_x_1076:
[----:B------:R-:W4:Y:S01]  /*8550*/  LDS R53, [R53+0x2290] ;  /* 0x0022900035357984 */ /* 0x000f220000000800 */
[----:B------:R-:W-:Y:S01]  /*8560*/  BSSY B0, `(.L_x_1078) ;  /* 0x0000005000007945 */ /* 0x000fe20003800000 */
[C---:B-1-3--:R-:W-:Y:S02]  /*8570*/  IADD3 R52, R46.reuse, 0x500, RZ ;  /* 0x000005002e347810 */ /* 0x04afe40007ffe0ff */
[----:B0-2---:R-:W-:Y:S01]  /*8580*/  IADD3 R54, R46, 0x580, RZ ;  /* 0x000005802e367810 */ /* 0x005fe20007ffe0ff */
[----:B------:R-:W-:Y:S06]  /*8590*/  @!P5 BRA `(.L_x_1079) ;  /* 0x000000000004d947 */ /* 0x000fec0003800000 */
[----:B----4-:R0:W-:Y:S02]  /*85a0*/  REDG.E.ADD.F32.FTZ.RN.STRONG.GPU desc[UR20][R50.64+-0xe00], R53 ;  /* 0xfff20035320079a6 */ /* 0x0101e4000c10f394 */
.L_x_1079:
[----:B------:R-:W-:Y:S05]  /*85b0*/  BSYNC B0 ;  /* 0x0000000000007941 */ /* 0x000fea0003800000 */
.L_x_1078:
        /* <DEDUP_REMOVED lines=17> */
.L_x_1081:
[----:B------:R-:W-:Y:S05]  /*86d0*/  BSYNC B0 ;  /* 0x0000000000007941 */ /* 0x000fea0003800000 */
.L_x_1080:
[----:B------:R-:W2:Y:S01]  /*86e0*/  LDS R54, [R54+0x2690] ;  /* 0x0026900036367984 */ /* 0x000ea20000000800 */
[----:B------:R-:W-:Y:S01]  /*86f0*/  BSSY B0, `(.L_x_1082) ;  /* 0x0000006000007945 */ /* 0x000fe20003800000 */
[----:B------:R-:W-:Y:S02]  /*8700*/  IADD3 R56, R46, 0x700, RZ ;  /* 0x000007002e387810 */ /* 0x000fe40007ffe0ff */
[----:B01----:R-:W-:Y:S02]  /*8710*/  LEA.HI.SX32 R53, R57, R46, 0x1b ;  /* 0x0000002e39357211 */ /* 0x003fe400078fdaff */
[----:B------:R-:W-:Y:S01]  /*8720*/  LEA R52, R52, R45, 0x2 ;  /* 0x0000002d34347211 */ /* 0x000fe200078e10ff */
[----:B------:R-:W-:Y:S06]  /*8730*/  @!P1 BRA `(.L_x_1083) ;  /* 0x0000000000049947 */ /* 0x000fec0003800000 */
[----:B--2---:R0:W-:Y:S02]  /*8740*/  REDG.E.ADD.F32.FTZ.RN.STRONG.GPU desc[UR20][R50.64+-0xa00], R54 ;  /* 0xfff60036320079a6 */ /* 0x0041e4000c10f394 */
.L_x_1083:
[----:B------:R-:W-:Y:S05]  /*8750*/  BSYNC B0 ;  /* 0x0000000000007941 */ /* 0x000fea0003800000 */
.L_x_1082:
[----:B------:R-:W1:Y:S01]  /*8760*/  LDS R52, [R52+0x2890] ;  /* 0x0028900034347984 */ /* 0x000e620000000800 */
[----:B------:R-:W-:Y:S01]  /*8770*/  BSSY B0, `(.L_x_1084) ;  /* 0x0000006000007945 */ /* 0x000fe20003800000 */
[----:B------:R-:W-:Y:S02]  /*8780*/  IADD3 R55, R46, 0x780, RZ ;  /* 0x000007802e377810 */ /* 0x000fe40007ffe0ff */
[----:B0-2---:R-:W-:Y:S02]  /*8790*/  LEA.HI.SX32 R54, R56, R46, 0x1b ;  /* 0x0000002e38367211 */ /* 0x005fe400078fdaff */
[----:B------:R-:W-:Y:S01]  /*87a0*/  LEA R53, R53, R45, 0x2 ;  /* 0x0000002d35357211 */ /* 0x000fe200078e10ff */
[----:B------:R-:W-:Y:S06]  /*87b0*/  @!P2 BRA `(.L_x_1085) ;  /* 0x000000000004a947 */ /* 0x000fec0003800000 */
[----:B-1----:R0:W-:Y:S02]  /*87c0*/  REDG.E.ADD.F32.FTZ.RN.STRONG.GPU desc[UR20][R50.64+-0x800], R52 ;  /* 0xfff80034320079a6 */ /* 0x0021e4000c10f394 */
.L_x_1085:
[----:B------:R-:W-:Y:S05]  /*87d0*/  BSYNC B0 ;  /* 0x0000000000007941 */ /* 0x000fea0003800000 */
.L_x_1084:
[----:B------:R-:W2:Y:S01]  /*87e0*/  LDS R53, [R53+0x2a90] ;  /* 0x002a900035357984 */ /* 0x000ea20000000800 */
[----:B------:R-:W-:Y:S01]  /*87f0*/  BSSY B0, `(.L_x_1086) ;  /* 0x0000005000007945 */ /* 0x000fe20003800000 */
[----:B01----:R-:W-:Y:S02]  /*8800*/  LEA.HI.SX32 R52, R55, R46, 0x1b ;  /* 0x0000002e37347211 */ /* 0x003fe400078fdaff */
[----:B------:R-:W-:Y:S01]  /*8810*/  LEA R54, R54, R45, 0x2 ;  /* 0x0000002d36367211 */ /* 0x000fe200078e10ff */
[----:B------:R-:W-:Y:S06]  /*8820*/  @!P3 BRA `(.L_x_1087) ;  /* 0x000000000004b947 */ /* 0x000fec0003800000 */
[----:B--2---:R0:W-:Y:S02]  /*8830*/  REDG.E.ADD.F32.FTZ.RN.STRONG.GPU desc[UR20][R50.64+-0x600], R53 ;  /* 0xfffa0035320079a6 */ /* 0x0041e4000c10f394 */
.L_x_1087:
[----:B------:R-:W-:Y:S05]  /*8840*/  BSYNC B0 ;  /* 0x0000000000007941 */ /* 0x000fea0003800000 */
.L_x_1086:
[----:B------:R-:W1:Y:S01]  /*8850*/  LDS R54, [R54+0x2c90] ;  /* 0x002c900036367984 */ /* 0x000e620000000800 */
[----:B------:R-:W-:Y:S01]  /*8860*/  BSSY B0, `(.L_x_1088) ;  /* 0x0000004000007945 */ /* 0x000fe20003800000 */
[----:B------:R-:W-:-:S03]  /*8870*/  LEA R52, R52, R45, 0x2 ;  /* 0x0000002d34347211 */ /* 0x000fc600078e10ff */
[----:B------:R-:W-:Y:S05]  /*8880*/  @!P4 BRA `(.L_x_1089) ;  /* 0x000000000004c947 */ /* 0x000fea0003800000 */
[----:B-1----:R3:W-:Y:S02]  /*8890*/  REDG.E.ADD.F32.FTZ.RN.STRONG.GPU desc[UR20][R50.64+-0x400], R54 ;  /* 0xfffc0036320079a6 */ /* 0x0027e4000c10f394 */
.L_x_1089:
[----:B------:R-:W-:Y:S05]  /*88a0*/  BSYNC B0 ;  /* 0x0000000000007941 */ /* 0x000fea0003800000 */
.L_x_1088:
[----:B------:R-:W4:Y:S01]  /*88b0*/  LDS R52, [R52+0x2e90] ;  /* 0x002e900034347984 */ /* 0x000f220000000800 */
[----:B------:R-:W-:Y:S04]  /*88c0*/  BSSY B0, `(.L_x_1090) ;  /* 0x0000003000007945 */ /* 0x000fe80003800000 */
[----:B------:R-:W-:Y:S05]  /*88d0*/  @!P5 BRA `(.L_x_1091) ;  /* 0x000000000004d947 */ /* 0x000fea0003800000 */
[----:B----4-:R4:W-:Y:S02]  /*88e0*/  REDG.E.ADD.F32.FTZ.RN.STRONG.GPU desc[UR20][R50.64+-0x200], R52 ;  /* 0xfffe0034320079a6 */ /* 0x0109e4000c10f394 */
.L_x_1091:
[----:B------:R-:W-:Y:S05]  /*88f0*/  BSYNC B0 ;  /* 0x0000000000007941 */ /* 0x000fea0003800000 */
.L_x_1090:
        /* <DEDUP_REMOVED lines=11> */
[----:B------:R-:W0:Y:S03]  /*89b0*/  S2R R57, SR_LANEID ;  /* 0x0000000000397919 */ /* 0x000e260000000000 */
        /* <DEDUP_REMOVED lines=15> */
[----:B------:R-:W0:Y:S01]  /*8ab0*/  SHFL.DOWN PT, R51, R41, 0x8, 0x1f ;  /* 0x09001f0029337f89 */ /* 0x000e2200000e0000 */
[----:B-----5:R-:W-:Y:S01]  /*8ac0*/  FADD.FTZ R114, R117, R114 ;  /* 0x0000007275727221 */ /* 0x020fe20000010000 */
[----:B------:R-:W-:Y:S01]  /*8ad0*/  FFMA.FTZ R55, R108, R11, R55 ;  /* 0x0000000b6c377223 */ /* 0x000fe20000010037 */
[----:B------:R-:W-:-:S04]  /*8ae0*/  FADD.FTZ R84, R83, R84 ;  /* 0x0000005453547221 */ /* 0x000fc80000010000 */
[----:B------:R1:W-:Y:S01]  /*8af0*/  STL [R1+0x54], R55 ;  /* 0x0000543701007387 */ /* 0x0003e20000100800 */
[----:B---3--:R-:W-:Y:S01]  /*8b00*/  FFMA.FTZ R54, R107, R12, R54 ;  /* 0x0000000c6b367223 */ /* 0x008fe20000010036 */
[----:B------:R-:W-:Y:S01]  /*8b10*/  FADD.FTZ R81, R138, R81 ;  /* 0x000000518a517221 */ /* 0x000fe20000010000 */
[----:B--2---:R-:W-:Y:S01]  /*8b20*/  FFMA.FTZ R53, R61, R13, R53 ;  /* 0x0000000d3d357223 */ /* 0x004fe20000010035 */
[----:B-1----:R-:W2:Y:S04]  /*8b30*/  LDL.LU R55, [R1+0x68] ;  /* 0x0000680001377983 */ /* 0x002ea80000300800 */
[----:B------:R-:W-:Y:S01]  /*8b40*/  STL [R1+0x8], R114 ;  /* 0x0000087201007387 */ /* 0x000fe20000100800 */
[----:B----4-:R-:W-:-:S03]  /*8b50*/  FFMA.FTZ R52, R67, R14, R52 ;  /* 0x0000000e43347223 */ /* 0x010fc60000010034 */
[----:B------:R1:W-:Y:S01]  /*8b60*/  STL [R1+0x58], R54 ;  /* 0x0000583601007387 */ /* 0x0003e20000100800 */
[----:B------:R-:W-:Y:S01]  /*8b70*/  ISETP.GT.AND P1, PT, R57, 0x17, PT ;  /* 0x000000173900780c */ /* 0x000fe20003f24270 */
[----:B------:R-:W-:Y:S01]  /*8b80*/  FMUL.FTZ R74, R104, R74 ;  /* 0x0000004a684a7220 */ /* 0x000fe20000410000 */
[----:B------:R-:W-:Y:S01]  /*8b90*/  FMUL.FTZ R79, R103, R79 ;  /* 0x0000004f674f7220 */ /* 0x000fe20000410000 */
[----:B------:R-:W-:Y:S01]  /*8ba0*/  FMUL.FTZ R90, R102, R90 ;  /* 0x0000005a665a7220 */ /* 0x000fe20000410000 */
[----:B------:R-:W-:Y:S01]  /*8bb0*/  FMUL.FTZ R91, R101, R91 ;  /* 0x0000005b655b7220 */ /* 0x000fe20000410000 */
[----:B------:R-:W-:Y:S01]  /*8bc0*/  FMUL.FTZ R92, R100, R92 ;  /* 0x0000005c645c7220 */ /* 0x000fe20000410000 */
[----:B------:R-:W3:Y:S04]  /*8bd0*/  SHFL.DOWN PT, R50, R82, 0x8, 0x1f ;  /* 0x09001f0052327f89 */ /* 0x000ee800000e0000 */
[----:B-1----:R-:W4:Y:S04]  /*8be0*/  LDL.LU R54, [R1+0x6c] ;  /* 0x00006c0001367983 */ /* 0x002f280000300800 */
[----:B------:R-:W-:Y:S04]  /*8bf0*/  STL [R1+0x4], R84 ;  /* 0x0000045401007387 */ /* 0x000fe80000100800 */
[----:B------:R1:W-:Y:S04]  /*8c00*/  STL [R1+0x5c], R53 ;  /* 0x00005c3501007387 */ /* 0x0003e80000100800 */
[----:B-1----:R-:W5:Y:S04]  /*8c10*/  LDL.LU R53, [R1+0x70] ;  /* 0x0000700001357983 */ /* 0x002f680000300800 */
[----:B------:R-:W-:Y:S04]  /*8c20*/  STL [R1], R81 ;  /* 0x0000005101007387 */ /* 0x000fe80000100800 */
[----:B------:R1:W-:Y:S04]  /*8c30*/  STL [R1+0x60], R52 ;  /* 0x0000603401007387 */ /* 0x0003e80000100800 */
[----:B-1----:R-:W3:Y:S01]  /*8c40*/  LDL.LU R52, [R1+0x74] ;  /* 0x0000740001347983 */ /* 0x002ee20000300800 */
[----:B------:R-:W-:Y:S01]  /*8c50*/  FFMA.FTZ R56, R74, R15, R56 ;  /* 0x0000000f4a387223 */ /* 0x000fe20000010038 */
[----:B0-----:R-:W-:-:S02]  /*8c60*/  @!P1 FADD.FTZ R41, R41, R51 ;  /* 0x0000003329299221 */ /* 0x001fc40000010000 */
[----:B------:R-:W3:Y:S04]  /*8c70*/  LDL.LU R51, [R1+0x78] ;  /* 0x0000780001337983 */ /* 0x000ee80000300800 */
[----:B------:R0:W-:Y:S04]  /*8c80*/  STL [R1+0x64], R56 ;  /* 0x0000643801007387 */ /* 0x0001e80000100800 */
[----:B0-----:R-:W3:Y:S01]  /*8c90*/  LDL.LU R56, [R1+0x7c] ;  /* 0x00007c0001387983 */ /* 0x001ee20000300800 */
[----:B--2---:R-:W-:-:S05]  /*8ca0*/  FFMA.FTZ R55, R79, R16, R55 ;  /* 0x000000104f377223 */ /* 0x004fca0000010037 */
[----:B------:R0:W-:Y:S04]  /*8cb0*/  STL [R1+0x68], R55 ;  /* 0x0000683701007387 */ /* 0x0001e80000100800 */
[----:B0-----:R-:W2:Y:S01]  /*8cc0*/  LDL R55, [R1+0x110] ;  /* 0x0001100001377983 */ /* 0x001ea20000100800 */
[----:B----4-:R-:W-:-:S05]  /*8cd0*/  FFMA.FTZ R54, R90, R17, R54 ;  /* 0x000000115a367223 */ /* 0x010fca0000010036 */
[----:B------:R0:W-:Y:S04]  /*8ce0*/  STL [R1+0x6c], R54 ;  /* 0x00006c3601007387 */ /* 0x0001e80000100800 */
[----:B0-----:R-:W4:Y:S01]  /*8cf0*/  LDL.LU R54, [R1+0x80] ;  /* 0x0000800001367983 */ /* 0x001f220000300800 */
[----:B-----5:R-:W-:-:S05]  /*8d00*/  FFMA.FTZ R53, R91, R18, R53 ;  /* 0x000000125b357223 */ /* 0x020fca0000010035 */
[----:B------:R0:W-:Y:S04]  /*8d10*/  STL [R1+0x70], R53 ;  /* 0x0000703501007387 */ /* 0x0001e80000100800 */
[----:B0-----:R-:W5:Y:S01]  /*8d20*/  LDL.LU R53, [R1+0x84] ;  /* 0x0000840001357983 */ /* 0x001f620000300800 */
[----:B---3--:R-:W-:-:S05]  /*8d30*/  FFMA.FTZ R52, R92, R19, R52 ;  /* 0x000000135c347223 */ /* 0x008fca0000010034 */
[----:B------:R0:W-:Y:S04]  /*8d40*/  STL [R1+0x74], R52 ;  /* 0x0000743401007387 */ /* 0x0001e80000100800 */
[----:B0-----:R-:W3:Y:S01]  /*8d50*/  LDL.LU R52, [R1+0x88] ;  /* 0x0000880001347983 */ /* 0x001ee20000300800 */
[----:B------:R-:W-:Y:S01]  /*8d60*/  @!P1 FADD.FTZ R82, R82, R50 ;  /* 0x0000003252529221 */ /* 0x000fe20000010000 */
[----:B------:R-:W-:Y:S02]  /*8d70*/  FMUL.FTZ R109, R47, R109 ;  /* 0x0000006d2f6d7220 */ /* 0x000fe40000410000 */
[----:B------:R-:W0:Y:S04]  /*8d80*/  SHFL.DOWN PT, R47, R41, 0x10, 0x1f ;  /* 0x0a001f00292f7f89 */ /* 0x000e2800000e0000 */
[----:B------:R-:W1:Y:S01]  /*8d90*/  SHFL.DOWN PT, R50, R82, 0x10, 0x1f ;  /* 0x0a001f0052327f89 */ /* 0x000e6200000e0000 */
[----:B------:R-:W-:Y:S01]  /*8da0*/  FMUL.FTZ R93, R99, R93 ;  /* 0x0000005d635d7220 */ /* 0x000fe20000410000 */
[----:B------:R-:W-:Y:S01]  /*8db0*/  FMUL.FTZ R94, R98, R94 ;  /* 0x0000005e625e7220 */ /* 0x000fe20000410000 */
[----:B------:R-:W-:Y:S01]  /*8dc0*/  FMUL.FTZ R95, R40, R95 ;  /* 0x0000005f285f7220 */ /* 0x000fe20000410000 */
[----:B------:R-:W-:Y:S01]  /*8dd0*/  FMUL.FTZ R42, R42, R96 ;  /* 0x000000602a2a7220 */ /* 0x000fe20000410000 */
[----:B------:R-:W-:Y:S01]  /*8de0*/  FFMA.FTZ R51, R93, R20, R51 ;  /* 0x000000145d337223 */ /* 0x000fe20000010033 */
[----:B------:R-:W-:Y:S01]  /*8df0*/  FMUL.FTZ R43, R43, R97 ;  /* 0x000000612b2b7220 */ /* 0x000fe20000410000 */
[----:B------:R-:W-:Y:S01]  /*8e00*/  FFMA.FTZ R56, R94, R21, R56 ;  /* 0x000000155e387223 */ /* 0x000fe20000010038 */
[----:B------:R-:W-:-:S02]  /*8e10*/  ISETP.GT.AND P1, PT, R57, 0xf, PT ;  /* 0x0000000f3900780c */ /* 0x000fc40003f24270 */
[----:B------:R1:W-:Y:S04]  /*8e20*/  STL [R1+0x78], R51 ;  /* 0x0000783301007387 */ /* 0x0003e80000100800 */
[----:B------:R1:W-:Y:S01]  /*8e30*/  STL [R1+0x7c], R56 ;  /* 0x00007c3801007387 */ /* 0x0003e20000100800 */
[----:B------:R-:W-:Y:S01]  /*8e40*/  ISETP.NE.AND P2, PT, R57, RZ, PT ;  /* 0x000000ff3900720c */ /* 0x000fe20003f45270 */
[----:B------:R-:W-:-:S05]  /*8e50*/  FMUL.FTZ R89, R112, R89 ;  /* 0x0000005970597220 */ /* 0x000fca0000410000 */
[----:B0-----:R-:W-:Y:S01]  /*8e60*/  @!P1 FADD.FTZ R41, R41, R47 ;  /* 0x0000002f29299221 */ /* 0x001fe20000010000 */
[----:B-1----:R-:W-:-:S03]  /*8e70*/  @!P1 FADD.FTZ R82, R82, R50 ;  /* 0x0000003252529221 */ /* 0x002fc60000010000 */
[----:B------:R-:W-:Y:S02]  /*8e80*/  IMAD.MOV.U32 R50, RZ, RZ, R41 ;  /* 0x000000ffff327224 */ /* 0x000fe400078e0029 */
[----:B------:R-:W-:Y:S01]  /*8e90*/  FMUL.FTZ R110, R125, R110 ;  /* 0x0000006e7d6e7220 */ /* 0x000fe20000410000 */
[----:B------:R-:W-:Y:S01]  /*8ea0*/  FMUL.FTZ R113, R126, R113 ;  /* 0x000000717e717220 */ /* 0x000fe20000410000 */
[----:B------:R-:W-:Y:S01]  /*8eb0*/  FMUL.FTZ R115, R127, R115 ;  /* 0x000000737f737220 */ /* 0x000fe20000410000 */
[----:B------:R-:W-:Y:S01]  /*8ec0*/  MOV R51, R82 ;  /* 0x0000005200337202 */ /* 0x000fe20000000f00 */
        /* <DEDUP_REMOVED lines=35> */
[----:B----4-:R-:W-:-:S05]  /*9100*/  FFMA.FTZ R54, R95, R22, R54 ;  /* 0x000000165f367223 */ /* 0x010fca0000010036 */
[----:B------:R0:W-:Y:S01]  /*9110*/  STL [R1+0x80], R54 ;  /* 0x0000803601007387 */ /* 0x0001e20000100800 */
[----:B-----5:R-:W-:-:S05]  /*9120*/  FFMA.FTZ R53, R42, R23, R53 ;  /* 0x000000172a357223 */ /* 0x020fca0000010035 */
[----:B------:R0:W-:Y:S01]  /*9130*/  STL [R1+0x84], R53 ;  /* 0x0000843501007387 */ /* 0x0001e20000100800 */
[----:B---3--:R-:W-:-:S05]  /*9140*/  FFMA.FTZ R52, R43, R24, R52 ;  /* 0x000000182b347223 */ /* 0x008fca0000010034 */
[----:B------:R0:W-:Y:S04]  /*9150*/  STL [R1+0x88], R52 ;  /* 0x0000883401007387 */ /* 0x0001e80000100800 */
[----:B--2---:R0:W-:Y:S01]  /*9160*/  @!P2 STS.64 [R55+0x3198], R50 ;  /* 0x003198323700a388 */ /* 0x0041e20000000a00 */
        /* <DEDUP_REMOVED lines=24> */
.L_x_1093:
[----:B------:R-:W-:Y:S05]  /*92f0*/  BSYNC B0 ;  /* 0x0000000000007941 */ /* 0x000fea0003800000 */
.L_x_1092:
[----:B------:R-:W-:Y:S02]  /*9300*/  UIADD3 UR7, UR7, 0x1, URZ ;  /* 0x0000000107077890 */ /* 0x000fe4000fffe03f */
[----:B------:R-:W-:Y:S02]  /*9310*/  UIADD3 UR8, UP1, UR8, 0x1, URZ ;  /* 0x0000000108087890 */ /* 0x000fe4000ff3e03f */
[----:B------:R-:W-:Y:S02]  /*9320*/  UISETP.GE.AND UP0, UPT, UR7, UR54, UPT ;  /* 0x000000360700728c */ /* 0x000fe4000bf06270 */
[----:B------:R-:W-:-:S04]  /*9330*/  UIADD3.X UR9, URZ, UR9, URZ, UP1, !UPT ;  /* 0x000000093f097290 */ /* 0x000fc80008ffe43f */
[----:B------:R-:W-:-:S13]  /*9340*/  PLOP3.LUT P0, PT, PT, PT, UP0, 0x80, 0x0 ;  /* 0x000000000000781c */ /* 0x000fda0003f0f008 */
[----:B------:R-:W-:Y:S05]  /*9350*/  @!P0 BRA `(.L_x_1094) ;  /* 0xffffffbc00008947 */ /* 0x000fea000383ffff */
.L_x_1050:
[----:B------:R-:W-:Y:S01]  /*9360*/  BAR.SYNC.DEFER_BLOCKING 0x0 ;  /* 0x0000000000007b1d */ /* 0x000fe20000010000 */
[----:B------:R-:W-:-:S04]  /*9370*/  ULEA UR9, UR50, 0xfffff800, 0xb ;  /* 0xfffff80032097891 */ /* 0x000fc8000f8e583f */
[----:B------:R-:W-:Y:S01]  /*9380*/  UIADD3 UR55, -UR9, UR55, URZ ;  /* 0x0000003709377290 */ /* 0x000fe2000fffe13f */
[----:B------:R-:W-:Y:S02]  /*9390*/  MOV R10, UR16 ;  /* 0x00000010000a7c02 */ /* 0x000fe40008000f00 */
[----:B------:R-:W-:Y:S01]  /*93a0*/  MOV R11, UR17 ;  /* 0x00000011000b7c02 */ /* 0x000fe20008000f00 */
[----:B-1----:R-:W5:Y:S01]  /*93b0*/  LDL.LU R42, [R1+0x84] ;  /* 0x00008400012a7983 */ /* 0x002f620000300800 */
        /* <DEDUP_REMOVED lines=16> */
[----:B------:R-:W1:Y:S01]  /*94c0*/  S2R R63, SR_LANEID ;  /* 0x00000000003f7919 */ /* 0x000e620000000000 */
[----:B------:R-:W-:-:S02]  /*94d0*/  ISETP.GE.AND P2, PT, R48, UR55, PT ;  /* 0x0000003730007c0c */ /* 0x000fc4000bf46270 */
[----:B------:R-:W-:Y:S01]  /*94e0*/  LOP3.LUT R80, R80, 0xfffffe00, RZ, 0xc0, !PT ;  /* 0xfffffe0050507812 */ /* 0x000fe200078ec0ff */
[----:B------:R-:W5:Y:S01]  /*94f0*/  S2UR UR8, SR_CgaCtaId ;  /* 0x00000000000879c3 */ /* 0x000f620000008800 */
[----:B------:R-:W-:Y:S01]  /*9500*/  ISETP.GE.AND P1, PT, R44, UR55, PT ;  /* 0x000000372c007c0c */ /* 0x000fe2000bf26270 */
[----:B------:R-:W-:Y:S01]  /*9510*/  IMAD.WIDE R10, R48, 0x2, R10 ;  /* 0x00000002300a7825 */ /* 0x000fe200078e020a */
[----:B------:R-:W-:Y:S01]  /*9520*/  ISETP.GE.AND P0, PT, R39, UR55, PT ;  /* 0x0000003727007c0c */ /* 0x000fe2000bf06270 */
[----:B------:R-:W5:Y:S01]  /*9530*/  LDL.LU R43, [R1+0x88] ;  /* 0x00008800012b7983 */ /* 0x000f620000300800 */
[----:B------:R-:W-:Y:S01]  /*9540*/  ISETP.GE.AND P4, PT, R38, UR55, PT ;  /* 0x0000003726007c0c */ /* 0x000fe2000bf86270 */
[----:B------:R-:W-:Y:S01]  /*9550*/  UMOV UR7, 0x400 ;  /* 0x0000040000077882 */ /* 0x000fe20000000000 */
[----:B------:R-:W-:Y:S01]  /*9560*/  ISETP.GE.AND P6, PT, R37, UR55, PT ;  /* 0x0000003725007c0c */ /* 0x000fe2000bfc6270 */
[----:B------:R-:W5:Y:S01]  /*9570*/  LDL.LU R47, [R1+0x7c] ;  /* 0x00007c00012f7983 */ /* 0x000f620000300800 */
[----:B------:R-:W-:Y:S01]  /*9580*/  ISETP.GE.AND P5, PT, R36, UR55, PT ;  /* 0x0000003724007c0c */ /* 0x000fe2000bfa6270 */
[----:B------:R-:W-:Y:S01]  /*9590*/  USHF.R.S32.HI UR30, URZ, 0x1f, UR11 ;  /* 0x0000001f3f1e7899 */ /* 0x000fe2000801140b */
[----:B------:R-:W-:Y:S01]  /*95a0*/  ISETP.GE.AND P3, PT, R35, UR55, PT ;  /* 0x0000003723007c0c */ /* 0x000fe2000bf66270 */
[----:B------:R-:W5:Y:S01]  /*95b0*/  @!P2 LDG.E.U16 R8, desc[UR20][R10.64] ;  /* 0x000000140a08a981 */ /* 0x000f62000c1e1500 */
[----:B------:R-:W-:Y:S01]  /*95c0*/  ISETP.GE.AND P2, PT, R34, UR55, PT ;  /* 0x0000003722007c0c */ /* 0x000fe2000bf46270 */
[----:B------:R-:W-:Y:S01]  /*95d0*/  ULDC.64 UR34, c[0x0][0x388] ;  /* 0x0000e20000227ab9 */ /* 0x000fe20000000a00 */
[----:B------:R-:W-:Y:S01]  /*95e0*/  ULDC.64 UR32, c[0x0][0x3a8] ;  /* 0x0000ea0000207ab9 */ /* 0x000fe20000000a00 */
[----:B0-----:R-:W5:Y:S04]  /*95f0*/  LDL.LU R50, [R1+0x80] ;  /* 0x0000800001327983 */ /* 0x001f680000300800 */
[----:B------:R-:W5:Y:S01]  /*9600*/  @!P1 LDG.E.U16 R12, desc[UR20][R10.64+0x40] ;  /* 0x000040140a0c9981 */ /* 0x000f62000c1e1500 */
[----:B------:R-:W-:-:S03]  /*9610*/  ISETP.GE.AND P1, PT, R33, UR55, PT ;  /* 0x0000003721007c0c */ /* 0x000fc6000bf26270 */
[----:B----4-:R-:W4:Y:S04]  /*9620*/  LDL.LU R51, [R1+0x74] ;  /* 0x0000740001337983 */ /* 0x010f280000300800 */
[----:B---3--:R-:W3:Y:S04]  /*9630*/  LDL.LU R52, [R1+0x78] ;  /* 0x0000780001347983 */ /* 0x008ee80000300800 */
[----:B--2---:R-:W2:Y:S04]  /*9640*/  LDL.LU R53, [R1+0x50] ;  /* 0x0000500001357983 */ /* 0x004ea80000300800 */
[----:B------:R-:W2:Y:S04]  /*9650*/  LDL.LU R54, [R1+0x4c] ;  /* 0x00004c0001367983 */ /* 0x000ea80000300800 */
[----:B------:R-:W2:Y:S04]  /*9660*/  LDL.LU R55, [R1+0x58] ;  /* 0x0000580001377983 */ /* 0x000ea80000300800 */
[----:B------:R-:W2:Y:S04]  /*9670*/  LDL.LU R56, [R1+0x54] ;  /* 0x0000540001387983 */ /* 0x000ea80000300800 */
[----:B------:R-:W2:Y:S04]  /*9680*/  LDL.LU R57, [R1+0x6c] ;  /* 0x00006c0001397983 */ /* 0x000ea80000300800 */
[----:B------:R-:W2:Y:S04]  /*9690*/  LDL.LU R58, [R1+0x70] ;  /* 0x00007000013a7983 */ /* 0x000ea80000300800 */
[----:B------:R-:W4:Y:S01]  /*96a0*/  @!P0 LDG.E.U16 R13, desc[UR20][R10.64+0x80] ;  /* 0x000080140a0d8981 */ /* 0x000f22000c1e1500 */
[----:B------:R-:W-:-:S03]  /*96b0*/  ISETP.GE.AND P0, PT, R32, UR55, PT ;  /* 0x0000003720007c0c */ /* 0x000fc6000bf06270 */
[----:B------:R-:W2:Y:S04]  /*96c0*/  LDL.LU R59, [R1+0x64] ;  /* 0x00006400013b7983 */ /* 0x000ea80000300800 */
[----:B------:R-:W3:Y:S01]  /*96d0*/  @!P4 LDG.E.U16 R14, desc[UR20][R10.64+0xc0] ;  /* 0x0000c0140a0ec981 */ /* 0x000ee2000c1e1500 */
[----:B------:R-:W-:-:S03]  /*96e0*/  ISETP.GE.AND P4, PT, R31, UR55, PT ;  /* 0x000000371f007c0c */ /* 0x000fc6000bf86270 */
[----:B------:R-:W2:Y:S04]  /*96f0*/  LDL.LU R60, [R1+0x68] ;  /* 0x00006800013c7983 */ /* 0x000ea80000300800 */
[----:B------:R-:W2:Y:S01]  /*9700*/  @!P6 LDG.E.U16 R15, desc[UR20][R10.64+0x100] ;  /* 0x000100140a0fe981 */ /* 0x000ea2000c1e1500 */
[----:B------:R-:W-:-:S03]  /*9710*/  ISETP.GE.AND P6, PT, R30, UR55, PT ;  /* 0x000000371e007c0c */ /* 0x000fc6000bfc6270 */
[----:B------:R-:W2:Y:S04]  /*9720*/  LDL.LU R61, [R1+0x5c] ;  /* 0x00005c00013d7983 */ /* 0x000ea80000300800 */
[----:B------:R-:W2:Y:S01]  /*9730*/  @!P5 LDG.E.U16 R16, desc[UR20][R10.64+0x140] ;  /* 0x000140140a10d981 */ /* 0x000ea2000c1e1500 */
[----:B------:R-:W-:-:S03]  /*9740*/  ISETP.GE.AND P5, PT, R29, UR55, PT ;  /* 0x000000371d007c0c */ /* 0x000fc6000bfa6270 */
[----:B------:R-:W2:Y:S04]  /*9750*/  LDL.LU R62, [R1+0x60] ;  /* 0x00006000013e7983 */ /* 0x000ea80000300800 */
[----:B------:R-:W2:Y:S01]  /*9760*/  @!P3 LDG.E.U16 R17, desc[UR20][R10.64+0x180] ;  /* 0x000180140a11b981 */ /* 0x000ea2000c1e1500 */
[----:B------:R-:W-:-:S03]  /*9770*/  ISETP.GE.AND P3, PT, R28, UR55, PT ;  /* 0x000000371c007c0c */ /* 0x000fc6000bf66270 */
[----:B------:R-:W5:Y:S04]  /*9780*/  LDL R97, [R1+0xc8] ;  /* 0x0000c80001617983 */ /* 0x000f680000100800 */
[----:B------:R-:W2:Y:S01]  /*9790*/  @!P2 LDG.E.U16 R18, desc[UR20][R10.64+0x1c0] ;  /* 0x0001c0140a12a981 */ /* 0x000ea2000c1e1500 */
[----:B------:R-:W-:-:S03]  /*97a0*/  ISETP.GE.AND P2, PT, R27, UR55, PT ;  /* 0x000000371b007c0c */ /* 0x000fc6000bf46270 */
[----:B------:R-:W4:Y:S04]  /*97b0*/  LDL R96, [R1+0xc4] ;  /* 0x0000c40001607983 */ /* 0x000f280000100800 */
[----:B------:R-:W2:Y:S01]  /*97c0*/  @!P1 LDG.E.U16 R19, desc[UR20][R10.64+0x200] ;  /* 0x000200140a139981 */ /* 0x000ea2000c1e1500 */
[----:B------:R-:W-:-:S03]  /*97d0*/  ISETP.GE.AND P1, PT, R26, UR55, PT ;  /* 0x000000371a007c0c */ /* 0x000fc6000bf26270 */
[----:B------:R-:W3:Y:S04]  /*97e0*/  LDL R95, [R1+0xc0] ;  /* 0x0000c000015f7983 */ /* 0x000ee80000100800 */
[----:B------:R-:W2:Y:S04]  /*97f0*/  LDL R94, [R1+0xbc] ;  /* 0x0000bc00015e7983 */ /* 0x000ea80000100800 */
[----:B------:R-:W2:Y:S04]  /*9800*/  LDL R93, [R1+0xb8] ;  /* 0x0000b800015d7983 */ /* 0x000ea80000100800 */
[----:B------:R-:W2:Y:S04]  /*9810*/  LDL R92, [R1+0xb4] ;  /* 0x0000b400015c7983 */ /* 0x000ea80000100800 */
[----:B------:R-:W2:Y:S04]  /*9820*/  LDL R91, [R1+0xb0] ;  /* 0x0000b000015b7983 */ /* 0x000ea80000100800 */
[----:B------:R-:W2:Y:S04]  /*9830*/  LDL R90, [R1+0xac] ;  /* 0x0000ac00015a7983 */ /* 0x000ea80000100800 */
[----:B------:R-:W2:Y:S04]  /*9840*/  LDL R88, [R1+0xa8] ;  /* 0x0000a80001587983 */ /* 0x000ea80000100800 */
[----:B------:R-:W2:Y:S04]  /*9850*/  LDL R86, [R1+0xa4] ;  /* 0x0000a40001567983 */ /* 0x000ea80000100800 */
[----:B------:R-:W2:Y:S04]  /*9860*/  @!P0 LDG.E.U16 R20, desc[UR20][R10.64+0x240] ;  /* 0x000240140a148981 */ /* 0x000ea8000c1e1500 */
        /* <DEDUP_REMOVED lines=11> */
[----:B------:R-:W2:Y:S01]  /*9920*/  @!P1 LDG.E.U16 R41, desc[UR20][R10.64+0x3c0] ;  /* 0x0003c0140a299981 */ /* 0x000ea2000c1e1500 */
[----:B-1----:R-:W-:-:S03]  /*9930*/  LEA R80, R63, R80, 0x4 ;  /* 0x000000503f507211 */ /* 0x002fc600078e20ff */
[----:B-----5:R-:W-:Y:S04]  /*9940*/  STS.U16 [R97], R8 ;  /* 0x0000000861007388 */ /* 0x020fe80000000400 */
[----:B----4-:R-:W-:Y:S04]  /*9950*/  STS.U16 [R96+0x40], R12 ;  /* 0x0000400c60007388 */ /* 0x010fe80000000400 */
[----:B---3--:R-:W-:Y:S04]  /*9960*/  STS.U16 [R95+0x80], R13 ;  /* 0x0000800d5f007388 */ /* 0x008fe80000000400 */
        /* <DEDUP_REMOVED lines=23> */
[----:B------:R-:W-:Y:S01]  /*9ae0*/  LDS.U16 R8, [R25+0x8] ;  /* 0x0000080019087984 */ /* 0x000fe20000000400 */
[----:B--2---:R-:W-:Y:S02]  /*9af0*/  HADD2.F32 R11, -RZ, R11.H0_H0 ;  /* 0x2000000bff0b7230 */ /* 0x004fe40000004100 */
[----:B------:R-:W-:Y:S01]  /*9b00*/  FADD.FTZ R16, R10, UR5 ;  /* 0x000000050a107e21 */ /* 0x000fe20008010000 */
[----:B------:R-:W-:Y:S01]  /*9b10*/  FSETP.GTU.FTZ.AND P1, PT, R15, 20, PT ;  /* 0x41a000000f00780b */ /* 0x000fe20003f3c000 */
[----:B------:R-:W-:Y:S01]  /*9b20*/  LDS.U16 R10, [R25+0xa] ;  /* 0x00000a00190a7984 */ /* 0x000fe20000000400 */
[----:B------:R-:W-:Y:S02]  /*9b30*/  FADD.FTZ R17, R11, UR5 ;  /* 0x000000050b117e21 */ /* 0x000fe40008010000 */
[----:B------:R-:W-:Y:S01]  /*9b40*/  FSETP.GTU.FTZ.AND P6, PT, R16, 20, PT ;  /* 0x41a000001000780b */ /* 0x000fe20003fdc000 */
[----:B------:R-:W0:Y:S01]  /*9b50*/  LDS.U16 R11, [R25+0xc] ;  /* 0x00000c00190b7984 */ /* 0x000e220000000400 */
[----:B---3--:R-:W-:Y:S01]  /*9b60*/  HADD2.F32 R12, -RZ, R12.H0_H0 ;  /* 0x2000000cff0c7230 */ /* 0x008fe20000004100 */
[----:B------:R-:W-:-:S04]  /*9b70*/  FSETP.GTU.FTZ.AND P5, PT, R17, 20, PT ;  /* 0x41a000001100780b */ /* 0x000fc80003fbc000 */
[----:B------:R-:W-:Y:S02]  /*9b80*/  FADD.FTZ R18, R12, UR5 ;  /* 0x000000050c127e21 */ /* 0x000fe40008010000 */
[----:B------:R-:W1:Y:S01]  /*9b90*/  LDS.U16 R12, [R25+0xe] ;  /* 0x00000e00190c7984 */ /* 0x000e620000000400 */
[----:B------:R-:W-:-:S03]  /*9ba0*/  @!P1 FMUL.FTZ R15, R15, -1.4426950216293334961 ;  /* 0xbfb8aa3b0f0f9820 */ /* 0x000fc60000410000 */
[----:B------:R-:W-:-:S03]  /*9bb0*/  @!P6 FMUL.FTZ R16, R16, -1.4426950216293334961 ;  /* 0xbfb8aa3b1010e820 */ /* 0x000fc60000410000 */
[----:B------:R-:W-:Y:S01]  /*9bc0*/  @!P5 FMUL.FTZ R17, R17, -1.4426950216293334961 ;  /* 0xbfb8aa3b1111d820 */ /* 0x000fe20000410000 */
[----:B------:R-:W2:Y:S08]  /*9bd0*/  @!P1 MUFU.EX2 R15, R15 ;  /* 0x0000000f000f9308 */ /* 0x000eb00000000800 */
[----:B------:R-:W3:Y:S08]  /*9be0*/  @!P6 MUFU.EX2 R16, R16 ;  /* 0x000000100010e308 */ /* 0x000ef00000000800 */
[----:B------:R-:W4:Y:S01]  /*9bf0*/  @!P5 MUFU.EX2 R17, R17 ;  /* 0x000000110011d308 */ /* 0x000f220000000800 */
[----:B--2---:R-:W-:Y:S01]  /*9c00*/  @!P1 FADD.FTZ R15, R15, 1 ;  /* 0x3f8000000f0f9421 */ /* 0x004fe20000010000 */
[----:B---3--:R-:W-:-:S06]  /*9c10*/  @!P6 FADD.FTZ R16, R16, 1 ;  /* 0x3f8000001010e421 */ /* 0x008fcc0000010000 */
[----:B------:R-:W-:Y:S01]  /*9c20*/  @!P1 MUFU.RCP R15, R15 ;  /* 0x0000000f000f9308 */ /* 0x000fe20000001000 */
[----:B0-----:R-:W-:Y:S02]  /*9c30*/  HADD2.F32 R11, -RZ, R11.H0_H0 ;  /* 0x2000000bff0b7230 */ /* 0x001fe40000004100 */
[----:B----4-:R-:W-:-:S05]  /*9c40*/  @!P5 FADD.FTZ R17, R17, 1 ;  /* 0x3f8000001111d421 */ /* 0x010fca0000010000 */
[----:B------:R-:W0:Y:S01]  /*9c50*/  @!P6 MUFU.RCP R19, R16 ;  /* 0x000000100013e308 */ /* 0x000e220000001000 */
[----:B------:R-:W-:Y:S02]  /*9c60*/  HADD2.F32 R10, -RZ, R10.H0_H0 ;  /* 0x2000000aff0a7230 */ /* 0x000fe40000004100 */
[----:B------:R-:W-:-:S05]  /*9c70*/  FADD.FTZ R11, R11, UR5 ;  /* 0x000000050b0b7e21 */ /* 0x000fca0008010000 */
[----:B------:R-:W2:Y:S01]  /*9c80*/  @!P5 MUFU.RCP R20, R17 ;  /* 0x000000110014d308 */ /* 0x000ea20000001000 */
[----:B------:R-:W-:Y:S02]  /*9c90*/  HADD2.F32 R8, -RZ, R8.H0_H0 ;  /* 0x20000008ff087230 */ /* 0x000fe40000004100 */
[----:B------:R-:W-:Y:S02]  /*9ca0*/  HADD2.F32 R13, -RZ, R13.H0_H0 ;  /* 0x2000000dff0d7230 */ /* 0x000fe40000004100 */
[----:B------:R-:W-:Y:S01]  /*9cb0*/  FADD.FTZ R10, R10, UR5 ;  /* 0x000000050a0a7e21 */ /* 0x000fe20008010000 */
[----:B-1----:R-:W-:Y:S02]  /*9cc0*/  HADD2.F32 R12, -RZ, R12.H0_H0 ;  /* 0x2000000cff0c7230 */ /* 0x002fe40000004100 */
[----:B------:R-:W-:Y:S02]  /*9cd0*/  HADD2.F32 R14, -RZ, R14.H0_H0 ;  /* 0x2000000eff0e7230 */ /* 0x000fe40000004100 */
[----:B------:R-:W-:Y:S01]  /*9ce0*/  FADD.FTZ R8, R8, UR5 ;  /* 0x0000000508087e21 */ /* 0x000fe20008010000 */
[----:B------:R-:W-:Y:S01]  /*9cf0*/  FSETP.GTU.FTZ.AND P2, PT, R11, 20, PT ;  /* 0x41a000000b00780b */ /* 0x000fe20003f5c000 */
[----:B------:R-:W-:Y:S01]  /*9d00*/  FADD.FTZ R13, R13, UR5 ;  /* 0x000000050d0d7e21 */ /* 0x000fe20008010000 */
[----:B------:R-:W-:Y:S01]  /*9d10*/  FSETP.GTU.FTZ.AND P3, PT, R10, 20, PT ;  /* 0x41a000000a00780b */ /* 0x000fe20003f7c000 */
[----:B------:R-:W-:Y:S01]  /*9d20*/  FADD.FTZ R12, R12, UR5 ;  /* 0x000000050c0c7e21 */ /* 0x000fe20008010000 */
[----:B------:R-:W-:Y:S01]  /*9d30*/  FADD.FTZ R14, R14, UR5 ;  /* 0x000000050e0e7e21 */ /* 0x000fe20008010000 */
[----:B0-----:R-:W-:Y:S01]  /*9d40*/  @!P6 FMUL.FTZ R2, R2, R19 ;  /* 0x000000130202e220 */ /* 0x001fe20000410000 */
[----:B------:R-:W-:Y:S01]  /*9d50*/  FSETP.GTU.FTZ.AND P4, PT, R8, 20, PT ;  /* 0x41a000000800780b */ /* 0x000fe20003f9c000 */
[----:B------:R-:W-:Y:S01]  /*9d60*/  @!P1 FMUL.FTZ R0, R0, R15 ;  /* 0x0000000f00009220 */ /* 0x000fe20000410000 */
[----:B------:R-:W-:Y:S01]  /*9d70*/  FSETP.GTU.FTZ.AND P6, PT, R13, 20, PT ;  /* 0x41a000000d00780b */ /* 0x000fe20003fdc000 */
[----:B--2---:R-:W-:Y:S01]  /*9d80*/  @!P5 FMUL.FTZ R3, R3, R20 ;  /* 0x000000140303d220 */ /* 0x004fe20000410000 */
[----:B------:R-:W-:-:S02]  /*9d90*/  FSETP.GTU.FTZ.AND P1, PT, R12, 20, PT ;  /* 0x41a000000c00780b */ /* 0x000fc40003f3c000 */
[----:B------:R-:W-:Y:S01]  /*9da0*/  FSETP.GTU.FTZ.AND P5, PT, R14, 20, PT ;  /* 0x41a000000e00780b */ /* 0x000fe20003fbc000 */
[----:B------:R-:W-:Y:S02]  /*9db0*/  @!P2 FMUL.FTZ R11, R11, -1.4426950216293334961 ;  /* 0xbfb8aa3b0b0ba820 */ /* 0x000fe40000410000 */
[----:B------:R-:W-:-:S04]  /*9dc0*/  @!P3 FMUL.FTZ R10, R10, -1.4426950216293334961 ;  /* 0xbfb8aa3b0a0ab820 */ /* 0x000fc80000410000 */
[----:B------:R-:W-:Y:S01]  /*9dd0*/  @!P4 FMUL.FTZ R8, R8, -1.4426950216293334961 ;  /* 0xbfb8aa3b0808c820 */ /* 0x000fe20000410000 */
[----:B------:R-:W0:Y:S01]  /*9de0*/  @!P2 MUFU.EX2 R11, R11 ;  /* 0x0000000b000ba308 */ /* 0x000e220000000800 */
[----:B------:R-:W-:Y:S02]  /*9df0*/  @!P6 FMUL.FTZ R13, R13, -1.4426950216293334961 ;  /* 0xbfb8aa3b0d0de820 */ /* 0x000fe40000410000 */
[----:B------:R-:W-:Y:S02]  /*9e00*/  @!P1 FMUL.FTZ R12, R12, -1.4426950216293334961 ;  /* 0xbfb8aa3b0c0c9820 */ /* 0x000fe40000410000 */
[----:B------:R-:W-:Y:S01]  /*9e10*/  @!P5 FMUL.FTZ R14, R14, -1.4426950216293334961 ;  /* 0xbfb8aa3b0e0ed820 */ /* 0x000fe20000410000 */
[C---:B------:R-:W-:Y:S02]  /*9e20*/  FSETP.GTU.FTZ.AND P0, PT, R18.reuse, 20, PT ;  /* 0x41a000001200780b */ /* 0x040fe40003f1c000 */
[----:B------:R-:W1:Y:S08]  /*9e30*/  @!P3 MUFU.EX2 R10, R10 ;  /* 0x0000000a000ab308 */ /* 0x000e700000000800 */
[----:B------:R-:W2:Y:S08]  /*9e40*/  @!P4 MUFU.EX2 R8, R8 ;  /* 0x000000080008c308 */ /* 0x000eb00000000800 */
[----:B------:R-:W3:Y:S08]  /*9e50*/  @!P6 MUFU.EX2 R13, R13 ;  /* 0x0000000d000de308 */ /* 0x000ef00000000800 */
[----:B------:R-:W-:Y:S08]  /*9e60*/  @!P1 MUFU.EX2 R12, R12 ;  /* 0x0000000c000c9308 */ /* 0x000ff00000000800 */
[----:B------:R-:W4:Y:S01]  /*9e70*/  @!P5 MUFU.EX2 R14, R14 ;  /* 0x0000000e000ed308 */ /* 0x000f220000000800 */
[----:B------:R-:W-:Y:S01]  /*9e80*/  @!P0 FMUL.FTZ R18, R18, -1.4426950216293334961 ;  /* 0xbfb8aa3b12128820 */ /* 0x000fe20000410000 */
[----:B0-----:R-:W-:Y:S01]  /*9e90*/  @!P2 FADD.FTZ R11, R11, 1 ;  /* 0x3f8000000b0ba421 */ /* 0x001fe20000010000 */
[----:B------:R-:W-:Y:S01]  /*9ea0*/  IADD3 R15, R80, 0x1, RZ ;  /* 0x00000001500f7810 */ /* 0x000fe20007ffe0ff */
[----:B-1----:R-:W-:Y:S01]  /*9eb0*/  @!P3 FADD.FTZ R10, R10, 1 ;  /* 0x3f8000000a0ab421 */ /* 0x002fe20000010000 */
[----:B--2---:R-:W-:-:S02]  /*9ec0*/  @!P4 FADD.FTZ R8, R8, 1 ;  /* 0x3f8000000808c421 */ /* 0x004fc40000010000 */
[----:B------:R-:W-:Y:S01]  /*9ed0*/  LEA.HI.SX32 R16, R15, R80, 0x1b ;  /* 0x000000500f107211 */ /* 0x000fe200078fdaff */
[----:B------:R3:W-:Y:S01]  /*9ee0*/  @!P2 MUFU.RCP R68, R11 ;  /* 0x0000000b0044a308 */ /* 0x0007e20000001000 */
[----:B------:R-:W-:Y:S02]  /*9ef0*/  MOV R99, R47 ;  /* 0x0000002f00637202 */ /* 0x000fe40000000f00 */
[----:B------:R-:W-:Y:S02]  /*9f00*/  MOV R100, R43 ;  /* 0x0000002b00647202 */ /* 0x000fe40000000f00 */
[----:B------:R-:W-:Y:S01]  /*9f10*/  MOV R101, R42 ;  /* 0x0000002a00657202 */ /* 0x000fe20000000f00 */
[----:B------:R-:W-:Y:S01]  /*9f20*/  IMAD.MOV.U32 R89, RZ, RZ, R51 ;  /* 0x000000ffff597224 */ /* 0x000fe200078e0033 */
[----:B------:R-:W-:Y:S01]  /*9f30*/  MOV R87, R52 ;  /* 0x0000003400577202 */ /* 0x000fe20000000f00 */
[----:B------:R-:W0:Y:S01]  /*9f40*/  @!P0 MUFU.EX2 R18, R18 ;  /* 0x0000001200128308 */ /* 0x000e220000000800 */
[----:B---3--:R-:W-:Y:S01]  /*9f50*/  @!P6 FADD.FTZ R11, R13, 1 ;  /* 0x3f8000000d0be421 */ /* 0x008fe20000010000 */
[----:B----4-:R-:W-:Y:S01]  /*9f60*/  @!P5 FADD.FTZ R14, R14, 1 ;  /* 0x3f8000000e0ed421 */ /* 0x010fe20000010000 */
[----:B------:R-:W-:Y:S01]  /*9f70*/  IADD3 R23, R80, 0x5, RZ ;  /* 0x0000000550177810 */ /* 0x000fe20007ffe0ff */
[----:B------:R-:W-:Y:S04]  /*9f80*/  LDS.U16 R15, [R25+0x1a] ;  /* 0x00001a00190f7984 */ /* 0x000fe80000000400 */
[----:B------:R1:W-:Y:S02]  /*9f90*/  @!P3 MUFU.RCP R65, R10 ;  /* 0x0000000a0041b308 */ /* 0x0003e40000001000 */
[----:B-1----:R-:W-:-:S06]  /*9fa0*/  @!P1 FADD.FTZ R10, R12, 1 ;  /* 0x3f8000000c0a9421 */ /* 0x002fcc0000010000 */
[----:B------:R1:W-:Y:S08]  /*9fb0*/  @!P4 MUFU.RCP R66, R8 ;  /* 0x000000080042c308 */ /* 0x0003f00000001000 */
[----:B------:R-:W2:Y:S01]  /*9fc0*/  @!P6 MUFU.RCP R11, R11 ;  /* 0x0000000b000be308 */ /* 0x000ea20000001000 */
[----:B-1----:R-:W-:-:S07]  /*9fd0*/  LEA R8, R16, R45, 0x1 ;  /* 0x0000002d10087211 */ /* 0x002fce00078e08ff */
[----:B------:R-:W1:Y:S01]  /*9fe0*/  @!P5 MUFU.RCP R16, R14 ;  /* 0x0000000e0010d308 */ /* 0x000e620000001000 */
[----:B------:R-:W-:-:S07]  /*9ff0*/  IADD3 R47, R80, 0x9, RZ ;  /* 0x00000009502f7810 */ /* 0x000fce0007ffe0ff */
[----:B------:R3:W-:Y:S02]  /*a000*/  @!P1 MUFU.RCP R70, R10 ;  /* 0x0000000a00469308 */ /* 0x0007e40000001000 */
[----:B---3--:R-:W3:Y:S01]  /*a010*/  LDS.U16 R10, [R25+0x14] ;  /* 0x00001400190a7984 */ /* 0x008ee20000000400 */
[----:B0-----:R-:W-:Y:S01]  /*a020*/  @!P0 FADD.FTZ R18, R18, 1 ;  /* 0x3f80000012128421 */ /* 0x001fe20000010000 */
[C---:B------:R-:W-:Y:S02]  /*a030*/  IADD3 R17, R80.reuse, 0x2, RZ ;  /* 0x0000000250117810 */ /* 0x040fe40007ffe0ff */
[----:B------:R-:W-:Y:S02]  /*a040*/  IADD3 R51, R80, 0xa, RZ ;  /* 0x0000000a50337810 */ /* 0x000fe40007ffe0ff */
[----:B------:R-:W-:Y:S02]  /*a050*/  LEA.HI.SX32 R52, R47, R80, 0x1b ;  /* 0x000000502f347211 */ /* 0x000fe400078fdaff */
[----:B------:R-:W-:Y:S01]  /*a060*/  F2FP.F16.F32.PACK_AB R14, R101, R100 ;  /* 0x00000064650e723e */ /* 0x000fe200000000ff */
[----:B------:R0:W4:Y:S01]  /*a070*/  @!P0 MUFU.RCP R63, R18 ;  /* 0x00000012003f8308 */ /* 0x0001220000001000 */
[----:B------:R-:W-:-:S02]  /*a080*/  MOV R69, R54 ;  /* 0x0000003600457202 */ /* 0x000fc40000000f00 */
[-C--:B------:R-:W-:Y:S01]  /*a090*/  LEA.HI.SX32 R24, R23, R80.reuse, 0x1b ;  /* 0x0000005017187211 */ /* 0x080fe200078fdaff */
[----:B--2---:R-:W-:Y:S01]  /*a0a0*/  @!P6 FMUL.FTZ R156, R156, R11 ;  /* 0x0000000b9c9ce220 */ /* 0x004fe20000410000 */
[----:B------:R-:W-:Y:S01]  /*a0b0*/  LEA.HI.SX32 R54, R51, R80, 0x1b ;  /* 0x0000005033367211 */ /* 0x000fe200078fdaff */
[----:B-1----:R-:W-:Y:S01]  /*a0c0*/  @!P5 FMUL.FTZ R157, R157, R16 ;  /* 0x000000109d9dd220 */ /* 0x002fe20000410000 */
[----:B------:R-:W-:Y:S01]  /*a0d0*/  LEA R23, R52, R45, 0x1 ;  /* 0x0000002d34177211 */ /* 0x000fe200078e08ff */
[----:B------:R-:W1:Y:S01]  /*a0e0*/  LDS.U16 R11, [R25+0x16] ;  /* 0x00001600190b7984 */ /* 0x000e620000000400 */
[----:B0-----:R-:W-:Y:S02]  /*a0f0*/  LEA.HI.SX32 R18, R17, R80, 0x1b ;  /* 0x0000005011127211 */ /* 0x001fe400078fdaff */
[C---:B------:R-:W-:Y:S01]  /*a100*/  PRMT R51, R14.reuse, 0x7610, R51 ;  /* 0x000076100e337816 */ /* 0x040fe20000000033 */
[----:B------:R-:W-:Y:S01]  /*a110*/  LDS.U16 R16, [R25+0x1c] ;  /* 0x00001c0019107984 */ /* 0x000fe20000000400 */
[----:B------:R-:W-:-:S03]  /*a120*/  PRMT R52, R14, 0x7632, R52 ;  /* 0x000076320e347816 */ /* 0x000fc60000000034 */
[----:B------:R-:W0:Y:S04]  /*a130*/  LDS.U16 R14, [R25+0x18] ;  /* 0x00001800190e7984 */ /* 0x000e280000000400 */
[----:B------:R-:W2:Y:S01]  /*a140*/  LDS.U16 R17, [R25+0x1e] ;  /* 0x00001e0019117984 */ /* 0x000ea20000000400 */
[----:B------:R-:W-:Y:S01]  /*a150*/  BAR.SYNC.DEFER_BLOCKING 0x0 ;  /* 0x0000000000007b1d */ /* 0x000fe20000010000 */
[----:B------:R-:W-:Y:S01]  /*a160*/  MOV R77, R61 ;  /* 0x0000003d004d7202 */ /* 0x000fe20000000f00 */
[C---:B------:R-:W-:Y:S01]  /*a170*/  VIADD R61, R80.reuse, 0xf ;  /* 0x0000000f503d7836 */ /* 0x040fe20000000000 */
[----:B------:R-:W-:Y:S02]  /*a180*/  IADD3 R19, R80, 0x3, RZ ;  /* 0x0000000350137810 */ /* 0x000fe40007ffe0ff */
[----:B------:R-:W-:-:S02]  /*a190*/  MOV R81, R59 ;  /* 0x0000003b00517202 */ /* 0x000fc40000000f00 */
[----:B------:R-:W-:Y:S02]  /*a1a0*/  MOV R85, R57 ;  /* 0x0000003900557202 */ /* 0x000fe40000000f00 */
[----:B------:R-:W-:Y:S02]  /*a1b0*/  MOV R71, R55 ;  /* 0x0000003700477202 */ /* 0x000fe40000000f00 */
[----:B------:R-:W-:Y:S02]  /*a1c0*/  MOV R67, R53 ;  /* 0x0000003500437202 */ /* 0x000fe40000000f00 */
[C---:B------:R-:W-:Y:S02]  /*a1d0*/  IADD3 R21, R80.reuse, 0x4, RZ ;  /* 0x0000000450157810 */ /* 0x040fe40007ffe0ff */
[C---:B------:R-:W-:Y:S02]  /*a1e0*/  IADD3 R40, R80.reuse, 0x6, RZ ;  /* 0x0000000650287810 */ /* 0x040fe40007ffe0ff */
[----:B------:R-:W-:-:S02]  /*a1f0*/  IADD3 R41, R80, 0x7, RZ ;  /* 0x0000000750297810 */ /* 0x000fc40007ffe0ff */
[C---:B------:R-:W-:Y:S02]  /*a200*/  IADD3 R43, R80.reuse, 0x8, RZ ;  /* 0x00000008502b7810 */ /* 0x040fe40007ffe0ff */
[C---:B------:R-:W-:Y:S02]  /*a210*/  IADD3 R53, R80.reuse, 0xb, RZ ;  /* 0x0000000b50357810 */ /* 0x040fe40007ffe0ff */
[C---:B------:R-:W-:Y:S02]  /*a220*/  IADD3 R55, R80.reuse, 0xc, RZ ;  /* 0x0000000c50377810 */ /* 0x040fe40007ffe0ff */
[C---:B------:R-:W-:Y:S02]  /*a230*/  IADD3 R57, R80.reuse, 0xd, RZ ;  /* 0x0000000d50397810 */ /* 0x040fe40007ffe0ff */
[----:B------:R-:W-:Y:S02]  /*a240*/  IADD3 R59, R80, 0xe, RZ ;  /* 0x0000000e503b7810 */ /* 0x000fe40007ffe0ff */
[----:B------:R-:W-:-:S02]  /*a250*/  LEA.HI.SX32 R20, R19, R80, 0x1b ;  /* 0x0000005013147211 */ /* 0x000fc400078fdaff */
[----:B------:R-:W-:Y:S02]  /*a260*/  MOV R75, R62 ;  /* 0x0000003e004b7202 */ /* 0x000fe40000000f00 */
[----:B------:R-:W-:Y:S02]  /*a270*/  MOV R79, R60 ;  /* 0x0000003c004f7202 */ /* 0x000fe40000000f00 */
[----:B------:R-:W-:Y:S02]  /*a280*/  MOV R83, R58 ;  /* 0x0000003a00537202 */ /* 0x000fe40000000f00 */
[----:B------:R-:W-:Y:S02]  /*a290*/  MOV R73, R56 ;  /* 0x0000003800497202 */ /* 0x000fe40000000f00 */
[----:B------:R-:W-:Y:S02]  /*a2a0*/  MOV R98, R50 ;  /* 0x0000003200627202 */ /* 0x000fe40000000f00 */
[----:B------:R-:W-:-:S02]  /*a2b0*/  LEA.HI.SX32 R22, R21, R80, 0x1b ;  /* 0x0000005015167211 */ /* 0x000fc400078fdaff */
[-C--:B------:R-:W-:Y:S02]  /*a2c0*/  LEA.HI.SX32 R40, R40, R80.reuse, 0x1b ;  /* 0x0000005028287211 */ /* 0x080fe400078fdaff */
[-C--:B------:R-:W-:Y:S02]  /*a2d0*/  LEA.HI.SX32 R42, R41, R80.reuse, 0x1b ;  /* 0x00000050292a7211 */ /* 0x080fe400078fdaff */
[-C--:B------:R-:W-:Y:S02]  /*a2e0*/  LEA.HI.SX32 R50, R43, R80.reuse, 0x1b ;  /* 0x000000502b327211 */ /* 0x080fe400078fdaff */
[-C--:B------:R-:W-:Y:S02]  /*a2f0*/  LEA.HI.SX32 R56, R53, R80.reuse, 0x1b ;  /* 0x0000005035387211 */ /* 0x080fe400078fdaff */
[-C--:B------:R-:W-:Y:S02]  /*a300*/  LEA.HI.SX32 R58, R55, R80.reuse, 0x1b ;  /* 0x00000050373a7211 */ /* 0x080fe400078fdaff */
[----:B------:R-:W-:-:S02]  /*a310*/  LEA.HI.SX32 R60, R57, R80, 0x1b ;  /* 0x00000050393c7211 */ /* 0x000fc400078fdaff */
[-C--:B------:R-:W-:Y:S02]  /*a320*/  LEA.HI.SX32 R62, R59, R80.reuse, 0x1b ;  /* 0x000000503b3e7211 */ /* 0x080fe400078fdaff */
[----:B------:R-:W-:Y:S02]  /*a330*/  LEA.HI.SX32 R64, R61, R80, 0x1b ;  /* 0x000000503d407211 */ /* 0x000fe400078fdaff */
[-C--:B------:R-:W-:Y:S02]  /*a340*/  LEA R12, R18, R45.reuse, 0x1 ;  /* 0x0000002d120c7211 */ /* 0x080fe400078e08ff */
[-C--:B------:R-:W-:Y:S02]  /*a350*/  LEA R13, R20, R45.reuse, 0x1 ;  /* 0x0000002d140d7211 */ /* 0x080fe400078e08ff */
[-C--:B------:R-:W-:Y:S02]  /*a360*/  LEA R18, R22, R45.reuse, 0x1 ;  /* 0x0000002d16127211 */ /* 0x080fe400078e08ff */
[----:B------:R-:W-:-:S02]  /*a370*/  LEA R19, R24, R45, 0x1 ;  /* 0x0000002d18137211 */ /* 0x000fc400078e08ff */
[-C--:B------:R-:W-:Y:S02]  /*a380*/  LEA R20, R40, R45.reuse, 0x1 ;  /* 0x0000002d28147211 */ /* 0x080fe400078e08ff */
[-C--:B------:R-:W-:Y:S02]  /*a390*/  LEA R21, R42, R45.reuse, 0x1 ;  /* 0x0000002d2a157211 */ /* 0x080fe400078e08ff */
[-C--:B------:R-:W-:Y:S02]  /*a3a0*/  LEA R22, R50, R45.reuse, 0x1 ;  /* 0x0000002d32167211 */ /* 0x080fe400078e08ff */
[-C--:B------:R-:W-:Y:S02]  /*a3b0*/  LEA R24, R54, R45.reuse, 0x1 ;  /* 0x0000002d36187211 */ /* 0x080fe400078e08ff */
[-C--:B------:R-:W-:Y:S02]  /*a3c0*/  LEA R40, R56, R45.reuse, 0x1 ;  /* 0x0000002d38287211 */ /* 0x080fe400078e08ff */
[----:B------:R-:W-:-:S02]  /*a3d0*/  LEA R41, R58, R45, 0x1 ;  /* 0x0000002d3a297211 */ /* 0x000fc400078e08ff */
[-C--:B------:R-:W-:Y:S02]  /*a3e0*/  LEA R42, R60, R45.reuse, 0x1 ;  /* 0x0000002d3c2a7211 */ /* 0x080fe400078e08ff */
[-C--:B------:R-:W-:Y:S02]  /*a3f0*/  LEA R43, R62, R45.reuse, 0x1 ;  /* 0x0000002d3e2b7211 */ /* 0x080fe400078e08ff */
[----:B------:R-:W-:Y:S02]  /*a400*/  LEA R47, R64, R45, 0x1 ;  /* 0x0000002d402f7211 */ /* 0x000fe400078e08ff */
[----:B------:R-:W-:Y:S02]  /*a410*/  F2FP.F16.F32.PACK_AB R45, R99, R98 ;  /* 0x00000062632d723e */ /* 0x000fe400000000ff */
[----:B------:R-:W-:Y:S02]  /*a420*/  F2FP.F16.F32.PACK_AB R50, R89, R87 ;  /* 0x000000575932723e */ /* 0x000fe400000000ff */
[----:B------:R-:W-:Y:S01]  /*a430*/  PRMT R53, R45, 0x7610, R53 ;  /* 0x000076102d357816 */ /* 0x000fe20000000035 */
[----:B---3--:R-:W-:Y:S01]  /*a440*/  HADD2.F32 R10, -RZ, R10.H0_H0 ;  /* 0x2000000aff0a7230 */ /* 0x008fe20000004100 */
[----:B------:R-:W-:-:S02]  /*a450*/  PRMT R55, R50, 0x7610, R55 ;  /* 0x0000761032377816 */ /* 0x000fc40000000037 */
[----:B------:R-:W-:Y:S01]  /*a460*/  PRMT R56, R50, 0x7632, R56 ;  /* 0x0000763232387816 */ /* 0x000fe20000000038 */
[----:B------:R-:W-:Y:S01]  /*a470*/  STS.U16 [R25], R51 ;  /* 0x0000003319007388 */ /* 0x000fe20000000400 */
[----:B------:R-:W-:-:S03]  /*a480*/  F2FP.F16.F32.PACK_AB R50, R81, R79 ;  /* 0x0000004f5132723e */ /* 0x000fc600000000ff */
[----:B------:R-:W-:Y:S01]  /*a490*/  STS.U16 [R8+0x2], R52 ;  /* 0x0000023408007388 */ /* 0x000fe20000000400 */
[----:B------:R-:W-:-:S03]  /*a4a0*/  PRMT R58, R50, 0x7610, R58 ;  /* 0x00007610323a7816 */ /* 0x000fc6000000003a */
[----:B------:R3:W-:Y:S01]  /*a4b0*/  STS.U16 [R12+0x4], R53 ;  /* 0x000004350c007388 */ /* 0x0007e20000000400 */
[----:B------:R-:W-:Y:S02]  /*a4c0*/  PRMT R54, R45, 0x7632, R54 ;  /* 0x000076322d367816 */ /* 0x000fe40000000036 */
[----:B------:R-:W-:Y:S02]  /*a4d0*/  F2FP.F16.F32.PACK_AB R45, R85, R83 ;  /* 0x00000053552d723e */ /* 0x000fe400000000ff */
[----:B---3--:R-:W-:Y:S01]  /*a4e0*/  PRMT R53, R50, 0x7632, R53 ;  /* 0x0000763232357816 */ /* 0x008fe20000000035 */
[----:B------:R-:W-:Y:S01]  /*a4f0*/  FADD.FTZ R50, R10, UR5 ;  /* 0x000000050a327e21 */ /* 0x000fe20008010000 */
[C---:B------:R-:W-:Y:S01]  /*a500*/  PRMT R57, R45.reuse, 0x7610, R57 ;  /* 0x000076102d397816 */ /* 0x040fe20000000039 */
[----:B------:R3:W-:Y:S01]  /*a510*/  STS.U16 [R13+0x6], R54 ;  /* 0x000006360d007388 */ /* 0x0007e20000000400 */
[----:B------:R-:W-:Y:S02]  /*a520*/  PRMT R52, R45, 0x7632, R52 ;  /* 0x000076322d347816 */ /* 0x000fe40000000034 */
[----:B------:R-:W-:Y:S01]  /*a530*/  FSETP.GTU.FTZ.AND P6, PT, R50, 20, PT ;  /* 0x41a000003200780b */ /* 0x000fe20003fdc000 */
[----:B------:R-:W-:Y:S01]  /*a540*/  STS.U16 [R18+0x8], R55 ;  /* 0x0000083712007388 */ /* 0x000fe20000000400 */
[----:B------:R-:W-:Y:S01]  /*a550*/  F2FP.F16.F32.PACK_AB R51, R77, R75 ;  /* 0x0000004b4d33723e */ /* 0x000fe200000000ff */
[----:B----4-:R-:W-:Y:S01]  /*a560*/  @!P0 FMUL.FTZ R4, R4, R63 ;  /* 0x0000003f04048220 */ /* 0x010fe20000410000 */
[----:B------:R-:W-:Y:S01]  /*a570*/  F2FP.F16.F32.PACK_AB R45, R73, R71 ;  /* 0x00000047492d723e */ /* 0x000fe200000000ff */
[----:B------:R-:W-:Y:S01]  /*a580*/  STS.U16 [R19+0xa], R56 ;  /* 0x00000a3813007388 */ /* 0x000fe20000000400 */
[----:B------:R-:W-:-:S02]  /*a590*/  F2FP.F16.F32.PACK_AB R10, R69, R67 ;  /* 0x00000043450a723e */ /* 0x000fc400000000ff */
[----:B------:R-:W-:Y:S01]  /*a5a0*/  ISETP.NE.AND P0, PT, R46, RZ, PT ;  /* 0x000000ff2e00720c */ /* 0x000fe20003f05270 */
[----:B------:R-:W-:Y:S01]  /*a5b0*/  STS.U16 [R20+0xc], R57 ;  /* 0x00000c3914007388 */ /* 0x000fe20000000400 */
[----:B---3--:R-:W-:-:S03]  /*a5c0*/  PRMT R54, R51, 0x7632, R54 ;  /* 0x0000763233367816 */ /* 0x008fc60000000036 */
[----:B------:R3:W-:Y:S01]  /*a5d0*/  STS.U16 [R21+0xe], R52 ;  /* 0x00000e3415007388 */ /* 0x0007e20000000400 */
[----:B------:R-:W-:-:S03]  /*a5e0*/  ULEA UR7, UR8, UR7, 0x18 ;  /* 0x0000000708077291 */ /* 0x000fc6000f8ec03f */
[----:B------:R-:W-:Y:S04]  /*a5f0*/  STS.U16 [R22+0x10], R58 ;  /* 0x0000103a16007388 */ /* 0x000fe80000000400 */
[----:B------:R4:W-:Y:S01]  /*a600*/  STS.U16 [R23+0x12], R53 ;  /* 0x0000123517007388 */ /* 0x0009e20000000400 */
[----:B---3--:R-:W-:-:S03]  /*a610*/  PRMT R52, R45, 0x7632, R52 ;  /* 0x000076322d347816 */ /* 0x008fc60000000034 */
[----:B------:R3:W-:Y:S04]  /*a620*/  STS.U16 [R24+0x14], R51 ;  /* 0x0000143318007388 */ /* 0x0007e80000000400 */
[----:B------:R-:W-:Y:S01]  /*a630*/  STS.U16 [R40+0x16], R54 ;  /* 0x0000163628007388 */ /* 0x000fe20000000400 */
[C---:B----4-:R-:W-:Y:S02]  /*a640*/  PRMT R53, R10.reuse, 0x7632, R53 ;  /* 0x000076320a357816 */ /* 0x050fe40000000035 */
[----:B---3--:R-:W-:Y:S01]  /*a650*/  PRMT R51, R10, 0x7610, R51 ;  /* 0x000076100a337816 */ /* 0x008fe20000000033 */
[----:B------:R3:W-:Y:S01]  /*a660*/  STS.U16 [R41+0x18], R45 ;  /* 0x0000182d29007388 */ /* 0x0007e20000000400 */
[----:B------:R-:W-:Y:S01]  /*a670*/  @!P6 FMUL.FTZ R10, R50, -1.4426950216293334961 ;  /* 0xbfb8aa3b320ae820 */ /* 0x000fe20000410000 */
[----:B------:R-:W-:-:S02]  /*a680*/  MOV R50, UR55 ;  /* 0x0000003700327c02 */ /* 0x000fc40008000f00 */
[----:B------:R4:W-:Y:S01]  /*a690*/  STS.U16 [R42+0x1a], R52 ;  /* 0x00001a342a007388 */ /* 0x0009e20000000400 */
[----:B------:R-:W-:-:S03]  /*a6a0*/  @!P3 FMUL.FTZ R6, R6, R65 ;  /* 0x000000410606b220 */ /* 0x000fc60000410000 */
        /* <DEDUP_REMOVED lines=21> */
[----:B------:R-:W-:-:S03]  /*a800*/  @!P1 FMUL.FTZ R9, R9, R70 ;  /* 0x0000004609099220 */ /* 0x000fc60000410000 */
[----:B------:R-:W-:Y:S01]  /*a810*/  FADD.FTZ R11, R11, UR5 ;  /* 0x000000050b0b7e21 */ /* 0x000fe20008010000 */
[----:B------:R-:W-:Y:S01]  /*a820*/  HADD2.F32 R15, -RZ, R15.H0_H0 ;  /* 0x2000000fff0f7230 */ /* 0x000fe20000004100 */
[----:B---3--:R-:W-:Y:S01]  /*a830*/  MOV R45, UR7 ;  /* 0x00000007002d7c02 */ /* 0x008fe20008000f00 */
[----:B------:R-:W-:Y:S01]  /*a840*/  BAR.SYNC.DEFER_BLOCKING 0x0 ;  /* 0x0000000000007b1d */ /* 0x000fe20000010000 */
[----:B0-----:R-:W-:Y:S01]  /*a850*/  HADD2.F32 R14, -RZ, R14.H0_H0 ;  /* 0x2000000eff0e7230 */ /* 0x001fe20000004100 */
[----:B------:R-:W-:Y:S01]  /*a860*/  FSETP.GTU.FTZ.AND P1, PT, R11, 20, PT ;  /* 0x41a000000b00780b */ /* 0x000fe20003f3c000 */
[----:B------:R-:W-:-:S03]  /*a870*/  FADD.FTZ R15, R15, UR5 ;  /* 0x000000050f0f7e21 */ /* 0x000fc60008010000 */
[----:B------:R-:W0:Y:S01]  /*a880*/  @!P6 MUFU.EX2 R10, R10 ;  /* 0x0000000a000ae308 */ /* 0x000e220000000800 */
[----:B------:R-:W-:Y:S01]  /*a890*/  FADD.FTZ R14, R14, UR5 ;  /* 0x000000050e0e7e21 */ /* 0x000fe20008010000 */
[----:B------:R-:W-:Y:S01]  /*a8a0*/  FSETP.GTU.FTZ.AND P5, PT, R15, 20, PT ;  /* 0x41a000000f00780b */ /* 0x000fe20003fbc000 */
[----:B------:R-:W-:-:S03]  /*a8b0*/  @!P2 FMUL.FTZ R7, R7, R68 ;  /* 0x000000440707a220 */ /* 0x000fc60000410000 */
[----:B------:R-:W-:Y:S01]  /*a8c0*/  FSETP.GTU.FTZ.AND P2, PT, R14, 20, PT ;  /* 0x41a000000e00780b */ /* 0x000fe20003f5c000 */
[----:B------:R-:W-:Y:S02]  /*a8d0*/  HADD2.F32 R16, -RZ, R16.H0_H0 ;  /* 0x20000010ff107230 */ /* 0x000fe40000004100 */
[----:B------:R-:W-:Y:S01]  /*a8e0*/  @!P1 FMUL.FTZ R11, R11, -1.4426950216293334961 ;  /* 0xbfb8aa3b0b0b9820 */ /* 0x000fe20000410000 */
[----:B------:R-:W1:Y:S05]  /*a8f0*/  LDS R87, [R45+0x1080] ;  /* 0x001080002d577984 */ /* 0x000e6a0000000800 */
[----:B------:R-:W3:Y:S01]  /*a900*/  @!P1 MUFU.EX2 R11, R11 ;  /* 0x0000000b000b9308 */ /* 0x000ee20000000800 */
[----:B0-----:R-:W-:Y:S01]  /*a910*/  @!P6 FADD.FTZ R10, R10, 1 ;  /* 0x3f8000000a0ae421 */ /* 0x001fe20000010000 */
[----:B----4-:R-:W-:Y:S01]  /*a920*/  FADD.FTZ R52, R16, UR5 ;  /* 0x0000000510347e21 */ /* 0x010fe20008010000 */
[----:B------:R-:W-:Y:S01]  /*a930*/  @!P5 FMUL.FTZ R16, R15, -1.4426950216293334961 ;  /* 0xbfb8aa3b0f10d820 */ /* 0x000fe20000410000 */
[----:B------:R-:W-:-:S04]  /*a940*/  @!P2 FMUL.FTZ R14, R14, -1.4426950216293334961 ;  /* 0xbfb8aa3b0e0ea820 */ /* 0x000fc80000410000 */
[----:B-----5:R-:W0:Y:S01]  /*a950*/  @!P6 MUFU.RCP R51, R10 ;  /* 0x0000000a0033e308 */ /* 0x020e220000001000 */
[----:B------:R-:W-:Y:S01]  /*a960*/  FSETP.GTU.FTZ.AND P3, PT, R52, 20, PT ;  /* 0x41a000003400780b */ /* 0x000fe20003f7c000 */
[----:B--2---:R-:W-:-:S06]  /*a970*/  HADD2.F32 R17, -RZ, R17.H0_H0 ;  /* 0x20000011ff117230 */ /* 0x004fcc0000004100 */
[----:B------:R3:W2:Y:S08]  /*a980*/  @!P2 MUFU.EX2 R15, R14 ;  /* 0x0000000e000fa308 */ /* 0x0006b00000000800 */
[----:B------:R-:W4:Y:S01]  /*a990*/  @!P5 MUFU.EX2 R16, R16 ;  /* 0x000000100010d308 */ /* 0x000f220000000800 */
[----:B---3--:R-:W-:Y:S01]  /*a9a0*/  @!P1 FADD.FTZ R14, R11, 1 ;  /* 0x3f8000000b0e9421 */ /* 0x008fe20000010000 */
[----:B------:R-:W-:Y:S01]  /*a9b0*/  FADD.FTZ R53, R17, UR5 ;  /* 0x0000000511357e21 */ /* 0x000fe20008010000 */
[----:B------:R-:W-:Y:S01]  /*a9c0*/  @!P3 FMUL.FTZ R17, R52, -1.4426950216293334961 ;  /* 0xbfb8aa3b3411b820 */ /* 0x000fe20000410000 */
[----:B0-----:R-:W-:Y:S01]  /*a9d0*/  @!P6 FMUL.FTZ R158, R158, R51 ;  /* 0x000000339e9ee220 */ /* 0x001fe20000410000 */
[----:B------:R-:W-:Y:S01]  /*a9e0*/  SHF.R.S32.HI R51, RZ, 0x1f, R48 ;  /* 0x0000001fff337819 */ /* 0x000fe20000011430 */
[----:B------:R-:W-:Y:S01]  /*a9f0*/  @!P4 FMUL.FTZ R5, R5, R66 ;  /* 0x000000420505c220 */ /* 0x000fe20000410000 */
[----:B------:R-:W-:Y:S01]  /*aa00*/  IADD3 R10, P6, R48, UR9, RZ ;  /* 0x00000009300a7c10 */ /* 0x000fe2000ffde0ff */
[----:B------:R0:W-:Y:S01]  /*aa10*/  @!P1 MUFU.RCP R54, R14 ;  /* 0x0000000e00369308 */ /* 0x0001e20000001000 */
[----:B------:R-:W-:Y:S01]  /*aa20*/  FSETP.GTU.FTZ.AND P4, PT, R53, 20, PT ;  /* 0x41a000003500780b */ /* 0x000fe20003f9c000 */
[----:B--2---:R-:W-:Y:S01]  /*aa30*/  @!P2 FADD.FTZ R15, R15, 1 ;  /* 0x3f8000000f0fa421 */ /* 0x004fe20000010000 */
[----:B0-----:R-:W-:-:S05]  /*aa40*/  MOV R14, UR9 ;  /* 0x00000009000e7c02 */ /* 0x001fca0008000f00 */
[----:B------:R-:W0:Y:S01]  /*aa50*/  @!P3 MUFU.EX2 R17, R17 ;  /* 0x000000110011b308 */ /* 0x000e220000000800 */
[----:B----4-:R-:W-:Y:S01]  /*aa60*/  @!P5 FADD.FTZ R16, R16, 1 ;  /* 0x3f8000001010d421 */ /* 0x010fe20000010000 */
[----:B------:R-:W-:Y:S02]  /*aa70*/  LEA.HI.X.SX32 R11, R14, R51, 0x1, P6 ;  /* 0x000000330e0b7211 */ /* 0x000fe400030f0eff */
[----:B-1----:R-:W-:Y:S01]  /*aa80*/  ISETP.GE.AND P6, PT, R48, R87, PT ;  /* 0x000000573000720c */ /* 0x002fe20003fc6270 */
[----:B------:R-:W-:-:S03]  /*aa90*/  UIMAD UR28, UR30, UR34, URZ ;  /* 0x000000221e1c72a4 */ /* 0x000fc6000f8e023f */
[----:B------:R-:W1:Y:S01]  /*aaa0*/  @!P2 MUFU.RCP R89, R15 ;  /* 0x0000000f0059a308 */ /* 0x000e620000001000 */
        /* <DEDUP_REMOVED lines=10> */
[----:B0-----:R-:W-:Y:S01]  /*ab50*/  @!P3 FADD.FTZ R52, R17, 1 ;  /* 0x3f8000001134b421 */ /* 0x001fe20000010000 */
[----:B-12---:R-:W-:Y:S08]  /*ab60*/  @P6 BRA `(.L_x_1096) ;  /* 0x0000000000346947 */ /* 0x006ff00003800000 */
        /* <DEDUP_REMOVED lines=13> */
.L_x_1096:
[----:B------:R-:W-:Y:S05]  /*ac40*/  BSYNC B0 ;  /* 0x0000000000007941 */ /* 0x000fea0003800000 */
.L_x_1095:
        /* <DEDUP_REMOVED lines=15> */
[----:B------:R-:W-:Y:S01]  /*ad40*/  LEA R14, P1, R48, UR36, 0x1 ;  /* 0x00000024300e7c11 */ /* 0x000fe2000f8208ff */
        /* <DEDUP_REMOVED lines=42> */
[----:B------:R-:W-:Y:S02]  /*aff0*/  FADD.FTZ R17, R16, R3 ;  /* 0x0000000310117221 */ /* 0x000fe40000010000 */
[----:B------:R-:W-:Y:S01]  /*b000*/  @!P3 STG.E.U16 desc[UR20][R14.64+-0xec0], R65 ;  /* 0xfff140410e00b986 */ /* 0x000fe2000c101514 */
[----:B------:R-:W-:Y:S01]  /*b010*/  ISETP.GE.AND P3, PT, R30, R87, PT ;  /* 0x000000571e00720c */ /* 0x000fe20003f66270 */
[----:B------:R-:W-:Y:S01]  /*b020*/  FADD.FTZ R0, R17, R4 ;  /* 0x0000000411007221 */ /* 0x000fe20000010000 */
[----:B------:R-:W-:Y:S01]  /*b030*/  F2FP.F16.F32.PACK_AB R4, R4, R3 ;  /* 0x000000030404723e */ /* 0x000fe200000000ff */
[----:B------:R-:W-:Y:S01]  /*b040*/  @!P4 STG.E.U16 desc[UR20][R14.64+-0xe80], R67 ;  /* 0xfff180430e00c986 */ /* 0x000fe2000c101514 */
[----:B------:R-:W-:Y:S01]  /*b050*/  ISETP.GE.AND P4, PT, R29, R87, PT ;  /* 0x000000571d00720c */ /* 0x000fe20003f86270 */
[----:B------:R-:W-:Y:S01]  /*b060*/  FADD.FTZ R3, R0, R5 ;  /* 0x0000000500037221 */ /* 0x000fe20000010000 */
[----:B------:R-:W-:-:S02]  /*b070*/  F2FP.F16.F32.PACK_AB R5, R6, R5 ;  /* 0x000000050605723e */ /* 0x000fc400000000ff */
[C---:B------:R-:W-:Y:S01]  /*b080*/  PRMT R16, R4.reuse, 0x7610, R16 ;  /* 0x0000761004107816 */ /* 0x040fe20000000010 */
[----:B------:R-:W-:Y:S01]  /*b090*/  @!P5 STG.E.U16 desc[UR20][R14.64+-0xe00], R71 ;  /* 0xfff200470e00d986 */ /* 0x000fe2000c101514 */
[----:B------:R-:W-:Y:S01]  /*b0a0*/  ISETP.GE.AND P5, PT, R27, R87, PT ;  /* 0x000000571b00720c */ /* 0x000fe20003fa6270 */
[----:B------:R-:W-:Y:S01]  /*b0b0*/  FADD.FTZ R6, R3, R6 ;  /* 0x0000000603067221 */ /* 0x000fe20000010000 */
[----:B------:R-:W-:Y:S01]  /*b0c0*/  F2FP.F16.F32.PACK_AB R0, R9, R7 ;  /* 0x000000070900723e */ /* 0x000fe200000000ff */
[----:B------:R-:W-:Y:S01]  /*b0d0*/  @!P3 STG.E.U16 desc[UR20][R14.64+-0xd40], R77 ;  /* 0xfff2c04d0e00b986 */ /* 0x000fe2000c101514 */
[----:B------:R-:W-:Y:S01]  /*b0e0*/  PRMT R17, R4, 0x7632, R17 ;  /* 0x0000763204117816 */ /* 0x000fe20000000011 */
[----:B------:R-:W-:Y:S01]  /*b0f0*/  FADD.FTZ R6, R6, R7 ;  /* 0x0000000706067221 */ /* 0x000fe20000010000 */
[----:B------:R-:W-:Y:S01]  /*b100*/  F2FP.F16.F32.PACK_AB R4, R159, R158 ;  /* 0x0000009e9f04723e */ /* 0x000fe200000000ff */
[----:B------:R-:W-:Y:S02]  /*b110*/  @!P4 STG.E.U16 desc[UR20][R14.64+-0xd00], R79 ;  /* 0xfff3004f0e00c986 */ /* 0x000fe4000c101514 */
[----:B------:R-:W-:-:S04]  /*b120*/  FADD.FTZ R9, R6, R9 ;  /* 0x0000000906097221 */ /* 0x000fc80000010000 */
[----:B------:R0:W-:Y:S01]  /*b130*/  @!P5 STG.E.U16 desc[UR20][R14.64+-0xc80], R83 ;  /* 0xfff380530e00d986 */ /* 0x0001e2000c101514 */
[----:B------:R-:W-:Y:S01]  /*b140*/  BAR.SYNC.DEFER_BLOCKING 0x0 ;  /* 0x0000000000007b1d */ /* 0x000fe20000010000 */
[----:B0-----:R-:W-:Y:S02]  /*b150*/  PRMT R15, R2, 0x7632, R15 ;  /* 0x00007632020f7816 */ /* 0x001fe4000000000f */
[----:B------:R-:W-:-:S03]  /*b160*/  PRMT R14, R5, 0x7632, R14 ;  /* 0x00007632050e7816 */ /* 0x000fc6000000000e */
[----:B------:R0:W-:Y:S04]  /*b170*/  STS.U16 [R25], R2 ;  /* 0x0000000219007388 */ /* 0x0001e80000000400 */
[----:B------:R1:W-:Y:S04]  /*b180*/  STS.U16 [R8+0x2], R15 ;  /* 0x0000020f08007388 */ /* 0x0003e80000000400 */
[----:B------:R2:W-:Y:S01]  /*b190*/  STS.U16 [R12+0x4], R16 ;  /* 0x000004100c007388 */ /* 0x0005e20000000400 */
[----:B0-----:R-:W-:Y:S01]  /*b1a0*/  F2FP.F16.F32.PACK_AB R2, R157, R156 ;  /* 0x0000009c9d02723e */ /* 0x001fe200000000ff */
[----:B------:R-:W-:Y:S01]  /*b1b0*/  FADD.FTZ R156, R9, R156 ;  /* 0x0000009c099c7221 */ /* 0x000fe20000010000 */
[C---:B------:R-:W-:Y:S01]  /*b1c0*/  PRMT R25, R0.reuse, 0x7610, R25 ;  /* 0x0000761000197816 */ /* 0x040fe20000000019 */
[----:B------:R-:W-:Y:S01]  /*b1d0*/  STS.U16 [R13+0x6], R17 ;  /* 0x000006110d007388 */ /* 0x000fe20000000400 */
[----:B-1----:R-:W-:Y:S01]  /*b1e0*/  PRMT R8, R0, 0x7632, R8 ;  /* 0x0000763200087816 */ /* 0x002fe20000000008 */
[----:B------:R-:W-:Y:S01]  /*b1f0*/  FADD.FTZ R157, R156, R157 ;  /* 0x0000009d9c9d7221 */ /* 0x000fe20000010000 */
[C---:B------:R-:W-:Y:S01]  /*b200*/  PRMT R15, R2.reuse, 0x7610, R15 ;  /* 0x00007610020f7816 */ /* 0x040fe2000000000f */
[----:B------:R0:W-:Y:S01]  /*b210*/  STS.U16 [R18+0x8], R5 ;  /* 0x0000080512007388 */ /* 0x0001e20000000400 */
[----:B------:R-:W-:Y:S01]  /*b220*/  PRMT R49, R2, 0x7632, R49 ;  /* 0x0000763202317816 */ /* 0x000fe20000000031 */
[----:B------:R-:W-:Y:S01]  /*b230*/  FADD.FTZ R158, R157, R158 ;  /* 0x0000009e9d9e7221 */ /* 0x000fe20000010000 */
[----:B------:R-:W-:Y:S01]  /*b240*/  F2FP.F16.F32.PACK_AB R0, R62, R160 ;  /* 0x000000a03e00723e */ /* 0x000fe200000000ff */
[----:B------:R1:W-:Y:S01]  /*b250*/  STS.U16 [R19+0xa], R14 ;  /* 0x00000a0e13007388 */ /* 0x0003e20000000400 */
[----:B------:R-:W-:Y:S01]  /*b260*/  F2FP.F16.F32.PACK_AB R2, R58, R60 ;  /* 0x0000003c3a02723e */ /* 0x000fe200000000ff */
[----:B------:R-:W-:Y:S01]  /*b270*/  FADD.FTZ R159, R158, R159 ;  /* 0x0000009f9e9f7221 */ /* 0x000fe20000010000 */
[----:B--2---:R-:W-:Y:S01]  /*b280*/  PRMT R12, R0, 0x7632, R12 ;  /* 0x00007632000c7816 */ /* 0x004fe2000000000c */
[----:B------:R-:W-:Y:S01]  /*b290*/  STS.U16 [R20+0xc], R25 ;  /* 0x00000c1914007388 */ /* 0x000fe20000000400 */
[----:B0-----:R-:W-:Y:S01]  /*b2a0*/  PRMT R5, R4, 0x7632, R5 ;  /* 0x0000763204057816 */ /* 0x001fe20000000005 */
[----:B------:R-:W-:-:S02]  /*b2b0*/  FADD.FTZ R159, R159, R160 ;  /* 0x000000a09f9f7221 */ /* 0x000fc40000010000 */
[----:B------:R-:W-:Y:S01]  /*b2c0*/  STS.U16 [R21+0xe], R8 ;  /* 0x00000e0815007388 */ /* 0x000fe20000000400 */
[----:B-1----:R-:W-:Y:S01]  /*b2d0*/  PRMT R14, R2, 0x7632, R14 ;  /* 0x00007632020e7816 */ /* 0x002fe2000000000e */
[----:B------:R-:W-:Y:S02]  /*b2e0*/  FADD.FTZ R159, R159, R62 ;  /* 0x0000003e9f9f7221 */ /* 0x000fe40000010000 */
[----:B------:R-:W-:Y:S02]  /*b2f0*/  STS.U16 [R22+0x10], R15 ;  /* 0x0000100f16007388 */ /* 0x000fe40000000400 */
[----:B------:R-:W-:Y:S02]  /*b300*/  FADD.FTZ R159, R159, R60 ;  /* 0x0000003c9f9f7221 */ /* 0x000fe40000010000 */
[----:B------:R-:W-:Y:S04]  /*b310*/  STS.U16 [R23+0x12], R49 ;  /* 0x0000123117007388 */ /* 0x000fe80000000400 */
[----:B------:R-:W-:Y:S04]  /*b320*/  STS.U16 [R24+0x14], R4 ;  /* 0x0000140418007388 */ /* 0x000fe80000000400 */
[----:B------:R-:W-:Y:S04]  /*b330*/  STS.U16 [R40+0x16], R5 ;  /* 0x0000160528007388 */ /* 0x000fe80000000400 */
        /* <DEDUP_REMOVED lines=45> */
.L_x_1098:
[----:B------:R-:W-:Y:S05]  /*b610*/  BSYNC B0 ;  /* 0x0000000000007941 */ /* 0x000fea0003800000 */
.L_x_1097:
        /* <DEDUP_REMOVED lines=56> */
.L_x_1017:
        /* <DEDUP_REMOVED lines=41> */
.L_x_1101:
[----:B------:R-:W-:Y:S05]  /*bc30*/  BSYNC B0 ;  /* 0x0000000000007941 */ /* 0x000fea0003800000 */
.L_x_1100:
        /* <DEDUP_REMOVED lines=44> */
.L_x_1103:
[----:B------:R-:W2:Y:S02]  /*bf00*/  S2R R11, SR_TID.X ;  /* 0x00000000000b7919 */ /* 0x000ea40000002100 */
.L_x_1104:
[----:B------:R-:W-:Y:S05]  /*bf10*/  BSYNC B0 ;  /* 0x0000000000007941 */ /* 0x000fea0003800000 */
.L_x_1102:
        /* <DEDUP_REMOVED lines=23> */
.L_x_1106:
        /* <DEDUP_REMOVED lines=30> */
.L_x_1105:
[----:B------:R-:W-:Y:S05]  /*c270*/  EXIT ;  /* 0x000000000000794d */ /* 0x000fea0003800000 */
.L_x_1054:
[----:B------:R-:W-:Y:S01]  /*c280*/  HFMA2.MMA R89, -RZ, RZ, 0, 5.9604644775390625e-08 ;  /* 0x00000001ff597435 */ /* 0x000fe200000001ff */
[----:B------:R-:W-:Y:S02]  /*c290*/  MOV R140, R138 ;  /* 0x0000008a008c7202 */ /* 0x000fe40000000f00 */
[----:B------:R-:W-:Y:S02]  /*c2a0*/  MOV R88, RZ ;  /* 0x000000ff00587202 */ /* 0x000fe40000000f00 */
[----:B------:R-:W-:-:S07]  /*c2b0*/  MOV R153, 0xffffffff ;  /* 0xffffffff00997802 */ /* 0x000fce0000000f00 */
[----:B-1---5:R-:W-:Y:S05]  /*c2c0*/  WARPSYNC.COLLECTIVE R153, `(.L_x_1107) ;  /* 0x0000000099087348 */ /* 0x022fea0003c00000 */
[----:B------:R0:W2:Y:S02]  /*c2d0*/  SHFL.UP P3, R142, R140, R89, R88 ;  /* 0x040000598c8e7389 */ /* 0x0000a40000060058 */
[----:B012--5:R-:W-:Y:S01]  /*c2e0*/  ENDCOLLECTIVE ;  /* 0x000000000000791b */ /* 0x027fe20003800000 */
.L_x_1107:
[----:B------:R-:W-:Y:S02]  /*c2f0*/  MOV R140, R139 ;  /* 0x0000008b008c7202 */ /* 0x000fe40000000f00 */
[----:B------:R-:W-:-:S07]  /*c300*/  MOV R141, R142 ;  /* 0x0000008e008d7202 */ /* 0x000fce0000000f00 */
[----:B------:R-:W-:Y:S05]  /*c310*/  WARPSYNC.COLLECTIVE R153, `(.L_x_1108) ;  /* 0x0000000099087348 */ /* 0x000fea0003c00000 */
[----:B------:R0:W1:Y:S02]  /*c320*/  SHFL.UP P3, R142, R140, R89, R88 ;  /* 0x040000598c8e7389 */ /* 0x0000640000060058 */
[----:B01----:R-:W-:Y:S01]  /*c330*/  ENDCOLLECTIVE ;  /* 0x000000000000791b */ /* 0x003fe20003800000 */
.L_x_1108:
[----:B------:R-:W-:Y:S01]  /*c340*/  HFMA2.MMA R89, -RZ, RZ, 0, 1.1920928955078125e-07 ;  /* 0x00000002ff597435 */ /* 0x000fe200000001ff */
        /* <DEDUP_REMOVED lines=9> */
.L_x_1109:
[----:B------:R-:W-:Y:S02]  /*c3e0*/  MOV R140, R139 ;  /* 0x0000008b008c7202 */ /* 0x000fe40000000f00 */
[----:B------:R-:W-:-:S07]  /*c3f0*/  MOV R141, R142 ;  /* 0x0000008e008d7202 */ /* 0x000fce0000000f00 */
[----:B------:R-:W-:Y:S05]  /*c400*/  WARPSYNC.COLLECTIVE R153, `(.L_x_1110) ;  /* 0x0000000099087348 */ /* 0x000fea0003c00000 */
[----:B------:R0:W1:Y:S02]  /*c410*/  SHFL.UP P3, R142, R140, R89, R88 ;  /* 0x040000598c8e7389 */ /* 0x0000640000060058 */
[----:B01----:R-:W-:Y:S01]  /*c420*/  ENDCOLLECTIVE ;  /* 0x000000000000791b */ /* 0x003fe20003800000 */
.L_x_1110:
        /* <DEDUP_REMOVED lines=10> */
.L_x_1111:
[----:B------:R-:W-:Y:S02]  /*c4d0*/  MOV R140, R139 ;  /* 0x0000008b008c7202 */ /* 0x000fe40000000f00 */
[----:B------:R-:W-:-:S07]  /*c4e0*/  MOV R141, R142 ;  /* 0x0000008e008d7202 */ /* 0x000fce0000000f00 */
[----:B------:R-:W-:Y:S05]  /*c4f0*/  WARPSYNC.COLLECTIVE R153, `(.L_x_1112) ;  /* 0x0000000099087348 */ /* 0x000fea0003c00000 */
[----:B------:R0:W1:Y:S02]  /*c500*/  SHFL.UP P3, R142, R140, R89, R88 ;  /* 0x040000598c8e7389 */ /* 0x0000640000060058 */
[----:B01----:R-:W-:Y:S01]  /*c510*/  ENDCOLLECTIVE ;  /* 0x000000000000791b */ /* 0x003fe20003800000 */
.L_x_1112:
        /* <DEDUP_REMOVED lines=10> */
.L_x_1113:
[----:B------:R-:W-:Y:S02]  /*c5c0*/  MOV R140, R139 ;  /* 0x0000008b008c7202 */ /* 0x000fe40000000f00 */
[----:B------:R-:W-:-:S07]  /*c5d0*/  MOV R141, R142 ;  /* 0x0000008e008d7202 */ /* 0x000fce0000000f00 */
[----:B------:R-:W-:Y:S05]  /*c5e0*/  WARPSYNC.COLLECTIVE R153, `(.L_x_1114) ;  /* 0x0000000099087348 */ /* 0x000fea0003c00000 */
[----:B------:R0:W1:Y:S02]  /*c5f0*/  SHFL.UP P3, R142, R140, R89, R88 ;  /* 0x040000598c8e7389 */ /* 0x0000640000060058 */
[----:B01----:R-:W-:Y:S01]  /*c600*/  ENDCOLLECTIVE ;  /* 0x000000000000791b */ /* 0x003fe20003800000 */
.L_x_1114:
        /* <DEDUP_REMOVED lines=10> */
.L_x_1115:
[----:B------:R-:W-:Y:S02]  /*c6b0*/  MOV R140, R139 ;  /* 0x0000008b008c7202 */ /* 0x000fe40000000f00 */
[----:B------:R-:W-:-:S07]  /*c6c0*/  MOV R141, R142 ;  /* 0x0000008e008d7202 */ /* 0x000fce0000000f00 */
[----:B------:R-:W-:Y:S05]  /*c6d0*/  WARPSYNC.COLLECTIVE R153, `(.L_x_1116) ;  /* 0x0000000099087348 */ /* 0x000fea0003c00000 */
[----:B------:R0:W1:Y:S02]  /*c6e0*/  SHFL.UP P3, R142, R140, R89, R88 ;  /* 0x040000598c8e7389 */ /* 0x0000640000060058 */
[----:B01----:R-:W-:Y:S01]  /*c6f0*/  ENDCOLLECTIVE ;  /* 0x000000000000791b */ /* 0x003fe20003800000 */
.L_x_1116:
[----:B------:R-:W-:Y:S01]  /*c700*/  MOV R88, R142 ;  /* 0x0000008e00587202 */ /* 0x000fe20000000f00 */
[----:B------:R-:W-:Y:S06]  /*c710*/  BRA `(.L_x_1117) ;  /* 0xffffff9c00f07947 */ /* 0x000fec000383ffff */
.L_x_1055:
        /* <DEDUP_REMOVED lines=8> */
.L_x_1119:
[----:B------:R-:W-:Y:S05]  /*c7a0*/  BSYNC B0 ;  /* 0x0000000000007941 */ /* 0x000fea0003800000 */
.L_x_1118:
[----:B------:R-:W-:Y:S05]  /*c7b0*/  BRA `(.L_x_1120) ;  /* 0xffffff9c00dc7947 */ /* 0x000fea000383ffff */
.L_x_1056:
        /* <DEDUP_REMOVED lines=8> */
.L_x_1122:
[----:B------:R-:W-:Y:S05]  /*c840*/  BSYNC B0 ;  /* 0x0000000000007941 */ /* 0x000fea0003800000 */
.L_x_1121:
[----:B------:R-:W-:Y:S05]  /*c850*/  BRA `(.L_x_1123) ;  /* 0xffffff9c00bc7947 */ /* 0x000fea000383ffff */
.L_x_1057:
        /* <DEDUP_REMOVED lines=8> */
.L_x_1125:
[----:B------:R-:W-:Y:S05]  /*c8e0*/  BSYNC B0 ;  /* 0x0000000000007941 */ /* 0x000fea0003800000 */
.L_x_1124:
[----:B------:R-:W-:Y:S01]  /*c8f0*/  HFMA2.MMA R89, -RZ, RZ, 0, 5.9604644775390625e-08 ;  /* 0x00000001ff597435 */ /* 0x000fe200000001ff */
[----:B------:R-:W-:Y:S01]  /*c900*/  IMAD.MOV.U32 R140, RZ, RZ, R139 ;  /* 0x000000ffff8c7224 */ /* 0x000fe200078e008b */
[----:B------:R-:W-:Y:S02]  /*c910*/  MOV R88, RZ ;  /* 0x000000ff00587202 */ /* 0x000fe40000000f00 */
[----:B------:R-:W-:Y:S02]  /*c920*/  MOV R153, 0xffffffff ;  /* 0xffffffff00997802 */ /* 0x000fe40000000f00 */
[----:B------:R-:W-:Y:S02]  /*c930*/  MOV R138, R142 ;  /* 0x0000008e008a7202 */ /* 0x000fe40000000f00 */
[----:B------:R-:W-:-:S07]  /*c940*/  MOV R152, R80 ;  /* 0x0000005000987202 */ /* 0x000fce0000000f00 */
[----:B------:R-:W-:Y:S05]  /*c950*/  WARPSYNC.COLLECTIVE R153, `(.L_x_1126) ;  /* 0x0000000099087348 */ /* 0x000fea0003c00000 */
[----:B------:R0:W1:Y:S02]  /*c960*/  SHFL.UP P3, R142, R140, R89, R88 ;  /* 0x040000598c8e7389 */ /* 0x0000640000060058 */
[----:B01----:R-:W-:Y:S01]  /*c970*/  ENDCOLLECTIVE ;  /* 0x000000000000791b */ /* 0x003fe20003800000 */
.L_x_1126:
[----:B------:R-:W-:Y:S01]  /*c980*/  HFMA2.MMA R89, -RZ, RZ, 0, 0 ;  /* 0x00000000ff597435 */ /* 0x000fe200000001ff */
[----:B------:R-:W-:-:S10]  /*c990*/  MOV R88, 0x1f ;  /* 0x0000001f00587802 */ /* 0x000fd40000000f00 */
[----:B------:R-:W-:Y:S05]  /*c9a0*/  WARPSYNC.COLLECTIVE R153, `(.L_x_1127) ;  /* 0x0000000099087348 */ /* 0x000fea0003c00000 */
[----:B------:R0:W1:Y:S02]  /*c9b0*/  SHFL.IDX P3, R154, R152, R89, R88 ;  /* 0x00000059989a7389 */ /* 0x0000640000060058 */
[----:B01----:R-:W-:Y:S01]  /*c9c0*/  ENDCOLLECTIVE ;  /* 0x000000000000791b */ /* 0x003fe20003800000 */
.L_x_1127:
[----:B------:R-:W-:Y:S02]  /*c9d0*/  MOV R139, R142 ;  /* 0x0000008e008b7202 */ /* 0x000fe40000000f00 */
[----:B------:R-:W-:Y:S02]  /*c9e0*/  MOV R152, R81 ;  /* 0x0000005100987202 */ /* 0x000fe40000000f00 */
[----:B------:R-:W-:-:S07]  /*c9f0*/  MOV R80, R154 ;  /* 0x0000009a00507202 */ /* 0x000fce0000000f00 */
[----:B------:R-:W-:Y:S05]  /*ca00*/  WARPSYNC.COLLECTIVE R153, `(.L_x_1128) ;  /* 0x0000000099087348 */ /* 0x000fea0003c00000 */
[----:B------:R0:W1:Y:S02]  /*ca10*/  SHFL.IDX P3, R154, R152, R89, R88 ;  /* 0x00000059989a7389 */ /* 0x0000640000060058 */
[----:B01----:R-:W-:Y:S01]  /*ca20*/  ENDCOLLECTIVE ;  /* 0x000000000000791b */ /* 0x003fe20003800000 */
.L_x_1128:
[----:B------:R-:W-:Y:S01]  /*ca30*/  MOV R81, R154 ;  /* 0x0000009a00517202 */ /* 0x000fe20000000f00 */
[----:B------:R-:W-:Y:S06]  /*ca40*/  BRA `(.L_x_1129) ;  /* 0xffffff9c00587947 */ /* 0x000fec000383ffff */
.L_x_1059:
[----:B------:R-:W-:Y:S01]  /*ca50*/  HFMA2.MMA R163, -RZ, RZ, 0, 5.9604644775390625e-08 ;  /* 0x00000001ffa37435 */ /* 0x000fe200000001ff */
[----:B------:R-:W-:Y:S02]  /*ca60*/  MOV R154, R161 ;  /* 0x000000a1009a7202 */ /* 0x000fe40000000f00 */
[----:B------:R-:W-:Y:S02]  /*ca70*/  MOV R88, 0x1f ;  /* 0x0000001f00587802 */ /* 0x000fe40000000f00 */
[----:B------:R-:W-:-:S07]  /*ca80*/  MOV R153, 0xffffffff ;  /* 0xffffffff00997802 */ /* 0x000fce0000000f00 */
[----:B------:R-:W-:Y:S05]  /*ca90*/  WARPSYNC.COLLECTIVE R153, `(.L_x_1130) ;  /* 0x0000000099087348 */ /* 0x000fea0003c00000 */
[----:B------:R0:W1:Y:S02]  /*caa0*/  SHFL.DOWN P6, R152, R154, R163, R88 ;  /* 0x080000a39a987389 */ /* 0x00006400000c0058 */
[----:B01----:R-:W-:Y:S01]  /*cab0*/  ENDCOLLECTIVE ;  /* 0x000000000000791b */ /* 0x003fe20003800000 */
.L_x_1130:
[----:B------:R-:W-:Y:S02]  /*cac0*/  MOV R154, R162 ;  /* 0x000000a2009a7202 */ /* 0x000fe40000000f00 */
[----:B------:R-:W-:-:S07]  /*cad0*/  MOV R89, R152 ;  /* 0x0000009800597202 */ /* 0x000fce0000000f00 */
[----:B------:R-:W-:Y:S05]  /*cae0*/  WARPSYNC.COLLECTIVE R153, `(.L_x_1131) ;  /* 0x0000000099087348 */ /* 0x000fea0003c00000 */
[----:B------:R0:W1:Y:S02]  /*caf0*/  SHFL.DOWN P6, R152, R154, R163, R88 ;  /* 0x080000a39a987389 */ /* 0x00006400000c0058 */
[----:B01----:R-:W-:Y:S01]  /*cb00*/  ENDCOLLECTIVE ;  /* 0x000000000000791b */ /* 0x003fe20003800000 */
.L_x_1131:
        /* <DEDUP_REMOVED lines=9> */
.L_x_1132:
[----:B------:R-:W-:Y:S02]  /*cba0*/  MOV R154, R162 ;  /* 0x000000a2009a7202 */ /* 0x000fe40000000f00 */
[----:B------:R-:W-:-:S07]  /*cbb0*/  MOV R89, R152 ;  /* 0x0000009800597202 */ /* 0x000fce0000000f00 */
[----:B------:R-:W-:Y:S05]  /*cbc0*/  WARPSYNC.COLLECTIVE R153, `(.L_x_1133) ;  /* 0x0000000099087348 */ /* 0x000fea0003c00000 */
[----:B------:R0:W1:Y:S02]  /*cbd0*/  SHFL.DOWN P6, R152, R154, R163, R88 ;  /* 0x080000a39a987389 */ /* 0x00006400000c0058 */
[----:B01----:R-:W-:Y:S01]  /*cbe0*/  ENDCOLLECTIVE ;  /* 0x000000000000791b */ /* 0x003fe20003800000 */
.L_x_1133:
        /* <DEDUP_REMOVED lines=9> */
.L_x_1134:
[----:B------:R-:W-:Y:S02]  /*cc80*/  MOV R154, R162 ;  /* 0x000000a2009a7202 */ /* 0x000fe40000000f00 */
[----:B------:R-:W-:-:S07]  /*cc90*/  MOV R89, R152 ;  /* 0x0000009800597202 */ /* 0x000fce0000000f00 */
[----:B------:R-:W-:Y:S05]  /*cca0*/  WARPSYNC.COLLECTIVE R153, `(.L_x_1135) ;  /* 0x0000000099087348 */ /* 0x000fea0003c00000 */
[----:B------:R0:W1:Y:S02]  /*ccb0*/  SHFL.DOWN P6, R152, R154, R163, R88 ;  /* 0x080000a39a987389 */ /* 0x00006400000c0058 */
[----:B01----:R-:W-:Y:S01]  /*ccc0*/  ENDCOLLECTIVE ;  /* 0x000000000000791b */ /* 0x003fe20003800000 */
.L_x_1135:
        /* <DEDUP_REMOVED lines=9> */
.L_x_1136:
[----:B------:R-:W-:Y:S02]  /*cd60*/  MOV R154, R162 ;  /* 0x000000a2009a7202 */ /* 0x000fe40000000f00 */
[----:B------:R-:W-:-:S07]  /*cd70*/  MOV R89, R152 ;  /* 0x0000009800597202 */ /* 0x000fce0000000f00 */
[----:B------:R-:W-:Y:S05]  /*cd80*/  WARPSYNC.COLLECTIVE R153, `(.L_x_1137) ;  /* 0x0000000099087348 */ /* 0x000fea0003c00000 */
[----:B------:R0:W1:Y:S02]  /*cd90*/  SHFL.DOWN P6, R152, R154, R163, R88 ;  /* 0x080000a39a987389 */ /* 0x00006400000c0058 */
[----:B01----:R-:W-:Y:S01]  /*cda0*/  ENDCOLLECTIVE ;  /* 0x000000000000791b */ /* 0x003fe20003800000 */
.L_x_1137:
[----:B------:R-:W-:Y:S01]  /*cdb0*/  HFMA2.MMA R163, -RZ, RZ, 0, 9.5367431640625e-07 ;  /* 0x00000010ffa37435 */ /* 0x000fe200000001ff */
[----:B------:R-:W-:-:S05]  /*cdc0*/  MOV R88, R152 ;  /* 0x0000009800587202 */ /* 0x000fca0000000f00 */
[C---:B------:R-:W-:Y:S01]  /*cdd0*/  @!P1 FFMA.FTZ R162, R161.reuse, R88, R162 ;  /* 0x00000058a1a29223 */ /* 0x040fe200000100a2 */
[----:B------:R-:W-:Y:S01]  /*cde0*/  @!P1 FMUL.FTZ R161, R161, R89 ;  /* 0x00000059a1a19220 */ /* 0x000fe20000410000 */
[----:B------:R-:W-:-:S04]  /*cdf0*/  IMAD.MOV.U32 R88, RZ, RZ, 0x1f ;  /* 0x0000001fff587424 */ /* 0x000fc800078e00ff */
[----:B------:R-:W-:-:S07]  /*ce00*/  MOV R154, R161 ;  /* 0x000000a1009a7202 */ /* 0x000fce0000000f00 */
[----:B------:R-:W-:Y:S05]  /*ce10*/  WARPSYNC.COLLECTIVE R153, `(.L_x_1138) ;  /* 0x0000000099087348 */ /* 0x000fea0003c00000 */
[----:B------:R0:W1:Y:S02]  /*ce20*/  SHFL.DOWN P6, R152, R154, R163, R88 ;  /* 0x080000a39a987389 */ /* 0x00006400000c0058 */
[----:B01----:R-:W-:Y:S01]  /*ce30*/  ENDCOLLECTIVE ;  /* 0x000000000000791b */ /* 0x003fe20003800000 */
.L_x_1138:
[----:B------:R-:W-:Y:S02]  /*ce40*/  MOV R154, R162 ;  /* 0x000000a2009a7202 */ /* 0x000fe40000000f00 */
[----:B------:R-:W-:-:S07]  /*ce50*/  MOV R89, R152 ;  /* 0x0000009800597202 */ /* 0x000fce0000000f00 */
[----:B------:R-:W-:Y:S05]  /*ce60*/  WARPSYNC.COLLECTIVE R153, `(.L_x_1139) ;  /* 0x0000000099087348 */ /* 0x000fea0003c00000 */
[----:B------:R0:W1:Y:S02]  /*ce70*/  SHFL.DOWN P6, R152, R154, R163, R88 ;  /* 0x080000a39a987389 */ /* 0x00006400000c0058 */
[----:B01----:R-:W-:Y:S01]  /*ce80*/  ENDCOLLECTIVE ;  /* 0x000000000000791b */ /* 0x003fe20003800000 */
.L_x_1139:
        /* <DEDUP_REMOVED lines=10> */
.L_x_1140:
[----:B------:R-:W-:Y:S02]  /*cf30*/  MOV R152, R162 ;  /* 0x000000a200987202 */ /* 0x000fe40000000f00 */
[----:B------:R-:W-:-:S07]  /*cf40*/  MOV R164, R154 ;  /* 0x0000009a00a47202 */ /* 0x000fce0000000f00 */
[----:B------:R-:W-:Y:S05]  /*cf50*/  WARPSYNC.COLLECTIVE R153, `(.L_x_1141) ;  /* 0x0000000099087348 */ /* 0x000fea0003c00000 */
[----:B------:R0:W1:Y:S02]  /*cf60*/  SHFL.IDX P3, R154, R152, R89, R88 ;  /* 0x00000059989a7389 */ /* 0x0000640000060058 */
[----:B01----:R-:W-:Y:S01]  /*cf70*/  ENDCOLLECTIVE ;  /* 0x000000000000791b */ /* 0x003fe20003800000 */
.L_x_1141:
[----:B------:R-:W-:Y:S02]  /*cf80*/  MOV R165, R154 ;  /* 0x0000009a00a57202 */ /* 0x000fe40000000f00 */
[----:B------:R-:W-:-:S07]  /*cf90*/  MOV R154, R161 ;  /* 0x000000a1009a7202 */ /* 0x000fce0000000f00 */
[----:B------:R-:W-:Y:S05]  /*cfa0*/  WARPSYNC.COLLECTIVE R153, `(.L_x_1142) ;  /* 0x0000000099087348 */ /* 0x000fea0003c00000 */
[----:B------:R0:W1:Y:S02]  /*cfb0*/  SHFL.DOWN P6, R152, R154, R163, R88 ;  /* 0x080000a39a987389 */ /* 0x00006400000c0058 */
[----:B01----:R-:W-:Y:S01]  /*cfc0*/  ENDCOLLECTIVE ;  /* 0x000000000000791b */ /* 0x003fe20003800000 */
.L_x_1142:
[----:B------:R-:W-:Y:S02]  /*cfd0*/  MOV R154, R162 ;  /* 0x000000a2009a7202 */ /* 0x000fe40000000f00 */
[----:B------:R-:W-:-:S07]  /*cfe0*/  MOV R161, R152 ;  /* 0x0000009800a17202 */ /* 0x000fce0000000f00 */
[----:B------:R-:W-:Y:S05]  /*cff0*/  WARPSYNC.COLLECTIVE R153, `(.L_x_1143) ;  /* 0x0000000099087348 */ /* 0x000fea0003c00000 */
[----:B------:R0:W1:Y:S02]  /*d000*/  SHFL.DOWN P6, R152, R154, R163, R88 ;  /* 0x080000a39a987389 */ /* 0x00006400000c0058 */
[----:B01----:R-:W-:Y:S01]  /*d010*/  ENDCOLLECTIVE ;  /* 0x000000000000791b */ /* 0x003fe20003800000 */
.L_x_1143:
[----:B------:R-:W-:Y:S02]  /*d020*/  MOV R162, R152 ;  /* 0x0000009800a27202 */ /* 0x000fe40000000f00 */
[----:B------:R-:W-:-:S07]  /*d030*/  MOV R152, R80 ;  /* 0x0000005000987202 */ /* 0x000fce0000000f00 */
[----:B------:R-:W-:Y:S05]  /*d040*/  WARPSYNC.COLLECTIVE R153, `(.L_x_1144) ;  /* 0x0000000099087348 */ /* 0x000fea0003c00000 */
[----:B------:R0:W1:Y:S02]  /*d050*/  SHFL.IDX P3, R154, R152, R89, R88 ;  /* 0x00000059989a7389 */ /* 0x0000640000060058 */
[----:B01----:R-:W-:Y:S01]  /*d060*/  ENDCOLLECTIVE ;  /* 0x000000000000791b */ /* 0x003fe20003800000 */
.L_x_1144:
[----:B------:R-:W-:Y:S02]  /*d070*/  MOV R152, R81 ;  /* 0x0000005100987202 */ /* 0x000fe40000000f00 */
[----:B------:R-:W-:-:S07]  /*d080*/  MOV R163, R154 ;  /* 0x0000009a00a37202 */ /* 0x000fce0000000f00 */
[----:B------:R-:W-:Y:S05]  /*d090*/  WARPSYNC.COLLECTIVE R153, `(.L_x_1145) ;  /* 0x0000000099087348 */ /* 0x000fea0003c00000 */
[----:B------:R0:W1:Y:S02]  /*d0a0*/  SHFL.IDX P3, R154, R152, R89, R88 ;  /* 0x00000059989a7389 */ /* 0x0000640000060058 */
[----:B01----:R-:W-:Y:S01]  /*d0b0*/  ENDCOLLECTIVE ;  /* 0x000000000000791b */ /* 0x003fe20003800000 */
.L_x_1145:
[----:B------:R-:W-:Y:S01]  /*d0c0*/  MOV R89, R154 ;  /* 0x0000009a00597202 */ /* 0x000fe20000000f00 */
[----:B------:R-:W-:Y:S06]  /*d0d0*/  BRA `(.L_x_1146) ;  /* 0xffffffa000087947 */ /* 0x000fec000383ffff */
.L_x_1147:
        /* <DEDUP_REMOVED lines=10> */
.L_x_10922:


//--------------------- .text._Z25selective_scan_bwd_kernelI32Selective_Scan_bwd_kernel_traitsILi128ELi16ELb0ELb1ELb0ELb1ELb1EN3c104HalfEfEEv12SSMParamsBwd --------------------------
	.section	.text._Z25selective_scan_bwd_kernelI32Selective_Scan_bwd_kernel_traitsILi128ELi16ELb0ELb1ELb0ELb1ELb1EN3c104HalfEfEEv12SSMParamsBwd,"ax",@progbits
	.align	128
        .global         _Z25selective_scan_bwd_kernelI32Selective_Scan_bwd_kernel_traitsILi128ELi16ELb0ELb1ELb0ELb1ELb1EN3c104HalfEfEEv12SSMParamsBwd
        .type           _Z25selective_scan_bwd_kernelI32Selective_Scan_bwd_kernel_traitsILi128ELi16ELb0ELb1ELb0ELb1ELb1EN3c104HalfEfEEv12SSMParamsBwd,@function
        .size           _Z25selective_scan_bwd_kernelI32Selective_Scan_bwd_kernel_traitsILi128ELi16ELb0ELb1ELb0ELb1ELb1EN3c104HalfEfEEv12SSMParamsBwd,(.L_x_10923 - _Z25selective_scan_bwd_kernelI32Selective_Scan_bwd_kernel_traitsILi128ELi16ELb0ELb1ELb0ELb1ELb1EN3c104HalfEfEEv12SSMParamsBwd)
        .other          _Z25selective_scan_bwd_kernelI32Selective_Scan_bwd_kernel_traitsILi128ELi16ELb0ELb1ELb0ELb1ELb1EN3c104HalfEfEEv12SSMParamsBwd,@"STO_CUDA_ENTRY STV_DEFAULT"
_Z25selective_scan_bwd_kernelI32Selective_Scan_bwd_kernel_traitsILi128ELi16ELb0ELb1ELb0ELb1ELb1EN3c104HalfEfEEv12SSMParamsBwd:
.text._Z25selective_scan_bwd_kernelI32Selective_Scan_bwd_kernel_traitsILi128ELi16ELb0ELb1ELb0ELb1ELb1EN3c104HalfEfEEv12SSMParamsBwd:
        /* <DEDUP_REMOVED lines=12> */
[----:B------:R-:W-:Y:S01]  /*00c0*/  ULDC.64 UR22, c[0x0][0x280] ;  /* 0x0000a00000167ab9 */ /* 0x000fe20000000a00 */
[----:B------:R-:W-:Y:S01]  /*00d0*/  PLOP3.LUT P1, PT, PT, PT, UP1, 0x80, 0x0 ;  /* 0x000000000000781c */ /* 0x000fe20003f2f018 */
[----:B------:R-:W-:Y:S01]  /*00e0*/  ULDC.64 UR28, c[0x0][0x3d8] ;  /* 0x0000f600001c7ab9 */ /* 0x000fe20000000a00 */
[----:B------:R-:W-:Y:S01]  /*00f0*/  UMOV UR26, URZ ;  /* 0x0000003f001a7c82 */ /* 0x000fe20008000000 */
[----:B------:R-:W-:Y:S01]  /*0100*/  ULDC.64 UR36, c[0x0][0x3f8] ;  /* 0x0000fe0000247ab9 */ /* 0x000fe20000000a00 */
        /* <DEDUP_REMOVED lines=13> */
[----:B------:R0:W2:Y:S04]  /*01e0*/  @P0 LDG.E R3, desc[UR24][R2.64] ;  /* 0x0000001802030981 */ /* 0x0000a8000c1e1900 */
[----:B------:R-:W3:Y:S01]  /*01f0*/  @P1 LDG.E R4, desc[UR24][R4.64] ;  /* 0x0000001804041981 */ /* 0x000ee2000c1e1900 */
[----:B------:R-:W-:Y:S01]  /*0200*/  MOV R0, UR32 ;  /* 0x0000002000007c02 */ /* 0x000fe20008000f00 */
[----:B------:R-:W1:Y:S01]  /*0210*/  S2UR UR8, SR_CTAID.X ;  /* 0x00000000000879c3 */ /* 0x000e620000002500 */
[----:B------:R-:W-:Y:S01]  /*0220*/  UISETP.NE.U32.AND UP0, UPT, UR4, URZ, UPT ;  /* 0x0000003f0400728c */ /* 0x000fe2000bf05070 */
[----:B------:R4:W-:Y:S01]  /*0230*/  STL [R1+0x114], RZ ;  /* 0x000114ff01007387 */ /* 0x0009e20000100800 */
[----:B------:R-:W-:Y:S01]  /*0240*/  IABS R0, R0 ;  /* 0x0000000000007213 */ /* 0x000fe20000000000 */
[----:B------:R-:W-:-:S02]  /*0250*/  UISETP.NE.U32.AND UP1, UPT, UR28, URZ, UPT ;  /* 0x0000003f1c00728c */ /* 0x000fc4000bf25070 */
[----:B------:R-:W-:Y:S01]  /*0260*/  UISETP.NE.AND.EX UP0, UPT, UR5, URZ, UPT, UP0 ;  /* 0x0000003f0500728c */ /* 0x000fe2000bf05300 */
[----:B------:R-:W-:Y:S01]  /*0270*/  R2UR UR34, R0 ;  /* 0x00000000002272ca */ /* 0x000fe200000e0000 */
[----:B------:R-:W-:Y:S01]  /*0280*/  UISETP.NE.AND.EX UP1, UPT, UR29, URZ, UPT, UP1 ;  /* 0x0000003f1d00728c */ /* 0x000fe2000bf25310 */
[----:B------:R4:W-:Y:S01]  /*0290*/  STL [R1+0x110], RZ ;  /* 0x000110ff01007387 */ /* 0x0009e20000100800 */
[----:B------:R-:W-:Y:S01]  /*02a0*/  UISETP.NE.U32.AND UP2, UPT, UR36, URZ, UPT ;  /* 0x0000003f2400728c */ /* 0x000fe2000bf45070 */
[----:B------:R-:W-:-:S06]  /*02b0*/  UMOV UR27, URZ ;  /* 0x0000003f001b7c82 */ /* 0x000fcc0008000000 */
[----:B------:R-:W-:Y:S02]  /*02c0*/  @UP0 ULDC.64 UR48, c[0x0][0x310] ;  /* 0x0000c40000300ab9 */ /* 0x000fe40000000a00 */
[----:B------:R-:W-:Y:S01]  /*02d0*/  @UP1 ULEA UR26, UP3, UR7, UR28, 0x2 ;  /* 0x0000001c071a1291 */ /* 0x000fe2000f86103f */
[----:B------:R-:W5:Y:S02]  /*02e0*/  I2F.RP R0, UR34 ;  /* 0x0000002200007d06 */ /* 0x000f640008209400 */
[----:B------:R-:W-:Y:S01]  /*02f0*/  UMOV UR28, URZ ;  /* 0x0000003f001c7c82 */ /* 0x000fe20008000000 */
[----:B------:R-:W-:Y:S02]  /*0300*/  @UP1 ULEA.HI.X UR27, UR7, UR29, UR20, 0x2, UP3 ;  /* 0x0000001d071b1291 */ /* 0x000fe400098f1414 */
[----:B-1----:R-:W-:Y:S02]  /*0310*/  USHF.R.S32.HI UR9, URZ, 0x1f, UR8 ;  /* 0x0000001f3f097899 */ /* 0x002fe40008011408 */
[----:B------:R-:W-:-:S02]  /*0320*/  UIMAD.WIDE.U32 UR16, UR8, UR22, URZ ;  /* 0x00000016081072a5 */ /* 0x000fc4000f8e003f */
[----:B------:R-:W-:Y:S02]  /*0330*/  UIMAD UR4, UR9, UR22, URZ ;  /* 0x00000016090472a4 */ /* 0x000fe4000f8e023f */
[----:B------:R-:W-:Y:S02]  /*0340*/  UIMAD UR21, UR9, UR10, URZ ;  /* 0x0000000a091572a4 */ /* 0x000fe4000f8e023f */
[----:B------:R-:W-:Y:S01]  /*0350*/  UIMAD UR23, UR8, UR23, UR4 ;  /* 0x00000017081772a4 */ /* 0x000fe2000f8e0204 */
[----:B-----5:R-:W0:Y:S02]  /*0360*/  MUFU.RCP R0, R0 ;  /* 0x0000000000007308 */ /* 0x020e240000001000 */
[----:B------:R-:W-:Y:S01]  /*0370*/  UMOV UR4, URZ ;  /* 0x0000003f00047c82 */ /* 0x000fe20008000000 */
[----:B------:R-:W-:Y:S02]  /*0380*/  UIMAD UR22, UR9, UR12, URZ ;  /* 0x0000000c091672a4 */ /* 0x000fe4000f8e023f */
[----:B------:R-:W-:-:S02]  /*0390*/  UISETP.NE.AND.EX UP1, UPT, UR37, URZ, UPT, UP2 ;  /* 0x0000003f2500728c */ /* 0x000fc4000bf25320 */
[----:B------:R-:W-:Y:S02]  /*03a0*/  UIMAD UR6, UR9, UR18, URZ ;  /* 0x00000012090672a4 */ /* 0x000fe4000f8e023f */
[----:B------:R-:W-:Y:S02]  /*03b0*/  UIMAD.WIDE.U32 UR14, UR8, UR10, URZ ;  /* 0x0000000a080e72a5 */ /* 0x000fe4000f8e003f */
[----:B------:R-:W-:Y:S02]  /*03c0*/  UIMAD UR21, UR8, UR11, UR21 ;  /* 0x0000000b081572a4 */ /* 0x000fe4000f8e0215 */
[----:B------:R-:W-:Y:S02]  /*03d0*/  UIMAD.WIDE.U32 UR10, UR8, UR12, URZ ;  /* 0x0000000c080a72a5 */ /* 0x000fe4000f8e003f */
[----:B------:R-:W-:Y:S02]  /*03e0*/  UIMAD UR22, UR8, UR13, UR22 ;  /* 0x0000000d081672a4 */ /* 0x000fe4000f8e0216 */
[----:B------:R-:W-:Y:S01]  /*03f0*/  UIMAD.WIDE.U32 UR12, UR8, UR18, URZ ;  /* 0x00000012080c72a5 */ /* 0x000fe2000f8e003f */
[----:B0-----:R-:W-:Y:S01]  /*0400*/  IADD3 R2, R0, 0xffffffe, RZ ;  /* 0x0ffffffe00027810 */ /* 0x001fe20007ffe0ff */
[----:B------:R-:W-:Y:S01]  /*0410*/  UIMAD UR6, UR8, UR19, UR6 ;  /* 0x00000013080672a4 */ /* 0x000fe2000f8e0206 */
[----:B------:R-:W-:Y:S01]  /*0420*/  IABS R0, UR7 ;  /* 0x0000000700007c13 */ /* 0x000fe20008000000 */
[----:B------:R-:W-:Y:S01]  /*0430*/  @UP1 ULEA UR28, UP2, UR7, UR36, 0x2 ;  /* 0x00000024071c1291 */ /* 0x000fe2000f84103f */
[----:B------:R-:W-:-:S02]  /*0440*/  ULDC.64 UR18, c[0x0][0x288] ;  /* 0x0000a20000127ab9 */ /* 0x000fc40000000a00 */
[----:B------:R-:W0:Y:S01]  /*0450*/  F2I.FTZ.U32.TRUNC.NTZ R2, R2 ;  /* 0x0000000200027305 */ /* 0x000e22000021f000 */
[----:B------:R-:W-:Y:S01]  /*0460*/  R2UR UR35, R0 ;  /* 0x00000000002372ca */ /* 0x000fe200000e0000 */
[----:B------:R-:W-:Y:S01]  /*0470*/  UIMAD UR33, UR20, UR18, URZ ;  /* 0x00000012142172a4 */ /* 0x000fe2000f8e023f */
[----:B------:R-:W-:Y:S01]  /*0480*/  UMOV UR29, URZ ;  /* 0x0000003f001d7c82 */ /* 0x000fe20008000000 */
[----:B------:R-:W-:Y:S02]  /*0490*/  @UP1 ULEA.HI.X UR29, UR7, UR37, UR20, 0x2, UP2 ;  /* 0x00000025071d1291 */ /* 0x000fe400090f1414 */
[----:B------:R-:W-:Y:S02]  /*04a0*/  UIMAD UR33, UR7, UR19, UR33 ;  /* 0x00000013072172a4 */ /* 0x000fe4000f8e0221 */
[----:B------:R-:W-:Y:S02]  /*04b0*/  UIADD3 UR15, UR15, UR21, URZ ;  /* 0x000000150f0f7290 */ /* 0x000fe4000fffe03f */
[----:B------:R-:W-:-:S02]  /*04c0*/  UIADD3 UR11, UR11, UR22, URZ ;  /* 0x000000160b0b7290 */ /* 0x000fc4000fffe03f */
[----:B------:R-:W-:Y:S01]  /*04d0*/  UISETP.NE.AND UP1, UPT, UR32, URZ, UPT ;  /* 0x0000003f2000728c */ /* 0x000fe2000bf25270 */
[----:B0-----:R-:W-:Y:S01]  /*04e0*/  R2UR UR5, R2 ;  /* 0x00000000020572ca */ /* 0x001fe200000e0000 */
[----:B------:R-:W-:-:S12]  /*04f0*/  UIADD3 UR13, UR13, UR6, URZ ;  /* 0x000000060d0d7290 */ /* 0x000fd8000fffe03f */
[----:B------:R-:W-:-:S04]  /*0500*/  UIADD3 UR30, URZ, -UR5, URZ ;  /* 0x800000053f1e7290 */ /* 0x000fc8000fffe03f */
[----:B------:R-:W-:-:S04]  /*0510*/  UIMAD UR30, UR30, UR34, URZ ;  /* 0x000000221e1e72a4 */ /* 0x000fc8000f8e023f */
[----:B------:R-:W-:Y:S02]  /*0520*/  UIMAD.WIDE.U32 UR30, UR5, UR30, UR4 ;  /* 0x0000001e051e72a5 */ /* 0x000fe4000f8e0004 */
[----:B------:R-:W-:Y:S02]  /*0530*/  UIADD3 UR5, UR17, UR23, URZ ;  /* 0x0000001711057290 */ /* 0x000fe4000fffe03f */
[----:B------:R-:W-:Y:S01]  /*0540*/  UIMAD.WIDE.U32 UR30, UR31, UR35, URZ ;  /* 0x000000231f1e72a5 */ /* 0x000fe2000f8e003f */
[----:B------:R-:W-:Y:S01]  /*0550*/  UMOV UR4, UR16 ;  /* 0x0000001000047c82 */ /* 0x000fe20008000000 */
[----:B------:R-:W-:Y:S01]  /*0560*/  ULDC.64 UR16, c[0x0][0x330] ;  /* 0x0000cc0000107ab9 */ /* 0x000fe20000000a00 */
[----:B------:R-:W-:-:S04]  /*0570*/  UIMAD.WIDE.U32 UR4, UR7, UR18, UR4 ;  /* 0x00000012070472a5 */ /* 0x000fc8000f8e0004 */
[----:B------:R-:W-:Y:S01]  /*0580*/  UMOV UR23, UR31 ;  /* 0x0000001f00177c82 */ /* 0x000fe20008000000 */
[----:B------:R-:W-:Y:S01]  /*0590*/  ULDC.64 UR18, c[0x0][0x298] ;  /* 0x0000a60000127ab9 */ /* 0x000fe20000000a00 */
[----:B------:R-:W-:Y:S02]  /*05a0*/  UIADD3 UR30, -UR23, URZ, URZ ;  /* 0x0000003f171e7290 */ /* 0x000fe4000fffe13f */
[----:B------:R-:W-:Y:S02]  /*05b0*/  UIMAD UR31, UR20, UR18, URZ ;  /* 0x00000012141f72a4 */ /* 0x000fe4000f8e023f */
[----:B------:R-:W-:Y:S02]  /*05c0*/  UIMAD UR30, UR34, UR30, UR35 ;  /* 0x0000001e221e72a4 */ /* 0x000fe4000f8e0223 */
[----:B------:R-:W-:Y:S02]  /*05d0*/  UIMAD UR20, UR20, UR16, URZ ;  /* 0x00000010141472a4 */ /* 0x000fe4000f8e023f */
[----:B------:R-:W-:-:S02]  /*05e0*/  UISETP.GT.U32.AND UP4, UPT, UR34, UR30, UPT ;  /* 0x0000001e2200728c */ /* 0x000fc4000bf84070 */
[----:B------:R-:W-:Y:S02]  /*05f0*/  UIMAD UR35, UR7, UR17, UR20 ;  /* 0x00000011072372a4 */ /* 0x000fe4000f8e0214 */
[----:B------:R-:W-:Y:S01]  /*0600*/  UIMAD UR31, UR7, UR19, UR31 ;  /* 0x00000013071f72a4 */ /* 0x000fe2000f8e021f */
[----:B------:R-:W-:Y:S01]  /*0610*/  ULDC UR20, c[0x0][0x224] ;  /* 0x0000890000147ab9 */ /* 0x000fe20000000800 */
[----:B------:R-:W-:Y:S02]  /*0620*/  UIMAD.WIDE.U32 UR18, UR7, UR18, UR14 ;  /* 0x00000012071272a5 */ /* 0x000fe4000f8e000e */
[----:B------:R-:W-:-:S03]  /*0630*/  ULEA UR22, UR20, 0xfffff800, 0xb ;  /* 0xfffff80014167891 */ /* 0x000fc6000f8e583f */
[----:B------:R-:W-:Y:S02]  /*0640*/  @!UP4 UIADD3 UR30, UR30, -UR34, URZ ;  /* 0x800000221e1ec290 */ /* 0x000fe4000fffe03f */
[----:B------:R-:W-:Y:S02]  /*0650*/  ULOP3.LUT UR14, UR7, UR32, URZ, 0x3c, !UPT ;  /* 0x00000020070e7292 */ /* 0x000fe4000f8e3c3f */
[----:B------:R-:W-:Y:S02]  /*0660*/  UISETP.GE.U32.AND UP3, UPT, UR30, UR34, UPT ;  /* 0x000000221e00728c */ /* 0x000fe4000bf66070 */
[----:B------:R-:W-:Y:S02]  /*0670*/  USHF.R.S32.HI UR21, URZ, 0x1f, UR22 ;  /* 0x0000001f3f157899 */ /* 0x000fe40008011416 */
[----:B------:R-:W-:Y:S02]  /*0680*/  UIADD3 UR15, UP5, UR22, UR4, URZ ;  /* 0x00000004160f7290 */ /* 0x000fe4000ffbe03f */
[----:B------:R-:W-:-:S02]  /*0690*/  UIMAD.WIDE.U32 UR16, UR7, UR16, UR10 ;  /* 0x00000010071072a5 */ /* 0x000fc4000f8e000a */
[----:B------:R-:W-:Y:S01]  /*06a0*/  @!UP4 UIADD3 UR23, UR23, 0x1, URZ ;  /* 0x000000011717c890 */ /* 0x000fe2000fffe03f */
[----:B------:R-:W-:Y:S01]  /*06b0*/  ULDC.64 UR10, c[0x0][0x2f0] ;  /* 0x0000bc00000a7ab9 */ /* 0x000fe20000000a00 */
[----:B------:R-:W-:Y:S02]  /*06c0*/  UISETP.GE.AND UP2, UPT, UR14, URZ, UPT ;  /* 0x0000003f0e00728c */ /* 0x000fe4000bf46270 */
[----:B------:R-:W-:Y:S02]  /*06d0*/  UIADD3.X UR5, UR21, UR5, UR33, UP5, !UPT ;  /* 0x0000000515057290 */ /* 0x000fe4000affe421 */
[----:B------:R-:W-:Y:S02]  /*06e0*/  ULEA UR14, UP4, UR15, UR10, 0x1 ;  /* 0x0000000a0f0e7291 */ /* 0x000fe4000f88083f */
[----:B------:R-:W-:Y:S02]  /*06f0*/  @UP3 UIADD3 UR23, UR23, 0x1, URZ ;  /* 0x0000000117173890 */ /* 0x000fe4000fffe03f */
[----:B------:R-:W-:-:S02]  /*0700*/  UIADD3 UR4, UP3, UR22, UR18, URZ ;  /* 0x0000001216047290 */ /* 0x000fc4000ff7e03f */
[----:B------:R-:W-:Y:S02]  /*0710*/  ULEA.HI.X UR15, UR15, UR11, UR5, 0x1, UP4 ;  /* 0x0000000b0f0f7291 */ /* 0x000fe4000a0f0c05 */
[----:B------:R-:W-:Y:S01]  /*0720*/  UIADD3.X UR19, UR21, UR19, UR31, UP3, !UPT ;  /* 0x0000001315137290 */ /* 0x000fe20009ffe41f */
[----:B------:R-:W-:Y:S02]  /*0730*/  ULDC.64 UR10, c[0x0][0x2f8] ;  /* 0x0000be00000a7ab9 */ /* 0x000fe40000000a00 */
[----:B------:R-:W-:-:S03]  /*0740*/  ULEA UR18, UP3, UR4, UR10, 0x1 ;  /* 0x0000000a04127291 */ /* 0x000fc6000f86083f */
[----:B------:R-:W-:Y:S01]  /*0750*/  UMOV UR10, UR23 ;  /* 0x00000017000a7c82 */ /* 0x000fe20008000000 */
[----:B------:R-:W-:Y:S02]  /*0760*/  ULEA.HI.X UR19, UR4, UR11, UR19, 0x1, UP3 ;  /* 0x0000000b04137291 */ /* 0x000fe400098f0c13 */
[----:B------:R-:W-:Y:S02]  /*0770*/  @!UP2 UIADD3 UR10, -UR10, URZ, URZ ;  /* 0x0000003f0a0aa290 */ /* 0x000fe4000fffe13f */
[----:B------:R-:W-:Y:S02]  /*0780*/  @!UP1 ULOP3.LUT UR10, URZ, UR32, URZ, 0x33, !UPT ;  /* 0x000000203f0a9292 */ /* 0x000fe4000f8e333f */
[----:B------:R-:W-:Y:S01]  /*0790*/  UIADD3 UR30, UP2, UR22, UR16, URZ ;  /* 0x00000010161e7290 */ /* 0x000fe2000ff5e03f */
[----:B------:R-:W-:Y:S01]  /*07a0*/  ULDC.64 UR4, c[0x0][0x3b8] ;  /* 0x0000ee0000047ab9 */ /* 0x000fe20000000a00 */
[----:B------:R-:W-:Y:S02]  /*07b0*/  USHF.R.S32.HI UR11, URZ, 0x1f, UR10 ;  /* 0x0000001f3f0b7899 */ /* 0x000fe4000801140a */
[----:B------:R-:W-:-:S02]  /*07c0*/  UIADD3.X UR16, UR21, UR17, UR35, UP2, !UPT ;  /* 0x0000001115107290 */ /* 0x000fc400097fe423 */
[----:B------:R-:W-:Y:S01]  /*07d0*/  ULEA UR6, UP1, UR30, UR4, 0x1 ;  /* 0x000000041e067291 */ /* 0x000fe2000f82083f */
[----:B------:R-:W-:Y:S01]  /*07e0*/  ULDC.64 UR32, c[0x0][0x258] ;  /* 0x0000960000207ab9 */ /* 0x000fe20000000a00 */
[----:B------:R-:W-:Y:S01]  /*07f0*/  @UP0 ULDC UR23, c[0x0][0x214] ;  /* 0x0000850000170ab9 */ /* 0x000fe20000000800 */
[----:B------:R-:W-:Y:S02]  /*0800*/  UIMAD UR4, UR11, UR32, URZ ;  /* 0x000000200b0472a4 */ /* 0x000fe4000f8e023f */
[----:B------:R-:W-:Y:S02]  /*0810*/  ULEA.HI.X UR30, UR30, UR5, UR16, 0x1, UP1 ;  /* 0x000000051e1e7291 */ /* 0x000fe400088f0c10 */
[----:B------:R-:W-:Y:S02]  /*0820*/  @UP0 UIMAD UR23, UR8, UR23, UR7 ;  /* 0x00000017081702a4 */ /* 0x000fe4000f8e0207 */
[----:B------:R-:W-:Y:S02]  /*0830*/  UISETP.GE.AND UP1, UPT, UR20, 0x1, UPT ;  /* 0x000000011400788c */ /* 0x000fe4000bf26270 */
[----:B------:R-:W-:-:S02]  /*0840*/  UIMAD UR31, UR10, UR33, UR4 ;  /* 0x000000210a1f72a4 */ /* 0x000fc4000f8e0204 */
[----:B------:R-:W-:Y:S02]  /*0850*/  @UP0 UIMAD UR23, UR23, UR20, URZ ;  /* 0x00000014171702a4 */ /* 0x000fe4000f8e023f */
[----:B------:R-:W-:Y:S01]  /*0860*/  UIMAD.WIDE.U32 UR16, UR10, UR32, UR12 ;  /* 0x000000200a1072a5 */ /* 0x000fe2000f8e000c */
[----:B------:R-:W-:Y:S02]  /*0870*/  UMOV UR4, URZ ;  /* 0x0000003f00047c82 */ /* 0x000fe40008000000 */
[----:B------:R-:W-:Y:S01]  /*0880*/  @UP0 ULDC UR32, c[0x0][0x21c] ;  /* 0x0000870000200ab9 */ /* 0x000fe20000000800 */
[----:B------:R-:W-:Y:S02]  /*0890*/  UIADD3 UR16, UP2, UR22, UR16, URZ ;  /* 0x0000001016107290 */ /* 0x000fe4000ff5e03f */
[----:B------:R-:W-:Y:S02]  /*08a0*/  @UP0 UIMAD UR23, UR23, UR32, URZ ;  /* 0x00000020171702a4 */ /* 0x000fe4000f8e023f */
[----:B------:R-:W-:-:S02]  /*08b0*/  UIADD3 UR31, UR17, UR31, URZ ;  /* 0x0000001f111f7290 */ /* 0x000fc4000fffe03f */
[----:B------:R-:W-:Y:S01]  /*08c0*/  @UP0 UIMAD.WIDE UR48, UR23, 0x8, UR48 ;  /* 0x00000008173008a5 */ /* 0x000fe2000f8e0230 */
[----:B------:R-:W-:Y:S01]  /*08d0*/  ULDC.64 UR12, c[0x0][0x2d8] ;  /* 0x0000b600000c7ab9 */ /* 0x000fe20000000a00 */
[----:B------:R-:W-:Y:S02]  /*08e0*/  UIADD3.X UR21, UR21, UR31, URZ, UP2, !UPT ;  /* 0x0000001f15157290 */ /* 0x000fe400097fe43f */
[----:B------:R-:W-:Y:S01]  /*08f0*/  ULEA UR22, UP3, UR16, UR12, 0x1 ;  /* 0x0000000c10167291 */ /* 0x000fe2000f86083f */
[----:B------:R-:W-:Y:S02]  /*0900*/  UMOV UR5, URZ ;  /* 0x0000003f00057c82 */ /* 0x000fe40008000000 */
[----:B------:R-:W-:Y:S01]  /*0910*/  @!UP0 UMOV UR48, URZ ;  /* 0x0000003f00308c82 */ /* 0x000fe20008000000 */
[----:B------:R-:W-:Y:S01]  /*0920*/  ULEA.HI.X UR21, UR16, UR13, UR21, 0x1, UP3 ;  /* 0x0000000d10157291 */ /* 0x000fe200098f0c15 */
[----:B------:R-:W-:Y:S01]  /*0930*/  @!UP0 UMOV UR49, URZ ;  /* 0x0000003f00318c82 */ /* 0x000fe20008000000 */
[----:B--2---:R-:W-:-:S02]  /*0940*/  @P0 R2UR UR4, R3 ;  /* 0x00000000030402ca */ /* 0x004fc400000e0000 */
[----:B------:R-:W-:Y:S02]  /*0950*/  PLOP3.LUT P0, PT, PT, PT, UP1, 0x80, 0x0 ;  /* 0x000000000000781c */ /* 0x000fe40003f0f018 */
[----:B---3--:R-:W-:-:S11]  /*0960*/  @P1 R2UR UR5, R4 ;  /* 0x00000000040512ca */ /* 0x008fd600000e0000 */
[----:B----4-:R-:W-:Y:S05]  /*0970*/  @!P0 BRA `(.L_x_1148) ;  /* 0x000000dc00388947 */ /* 0x010fea0003800000 */
[----:B------:R-:W0:Y:S01]  /*0980*/  S2R R46, SR_TID.X ;  /* 0x00000000002e7919 */ /* 0x000e220000002100 */
[----:B------:R-:W1:Y:S01]  /*0990*/  S2UR UR20, SR_CgaCtaId ;  /* 0x00000000001479c3 */ /* 0x000e620000008800 */
[----:B------:R-:W-:Y:S01]  /*09a0*/  UMOV UR32, 0x400 ;  /* 0x0000040000207882 */ /* 0x000fe20000000000 */
[----:B------:R-:W-:Y:S01]  /*09b0*/  UMOV UR12, UR14 ;  /* 0x0000000e000c7c82 */ /* 0x000fe20008000000 */
[----:B------:R-:W-:Y:S01]  /*09c0*/  STL [R1+0x110], RZ ;  /* 0x000110ff01007387 */ /* 0x000fe20000100800 */
[----:B------:R-:W-:Y:S01]  /*09d0*/  UMOV UR13, UR15 ;  /* 0x0000000f000d7c82 */ /* 0x000fe20008000000 */
[----:B------:R-:W-:Y:S01]  /*09e0*/  UMOV UR14, UR18 ;  /* 0x00000012000e7c82 */ /* 0x000fe20008000000 */
[----:B------:R-:W-:Y:S01]  /*09f0*/  UMOV UR15, UR19 ;  /* 0x00000013000f7c82 */ /* 0x000fe20008000000 */
[----:B------:R-:W-:Y:S01]  /*0a00*/  STL [R1+0x114], RZ ;  /* 0x000114ff01007387 */ /* 0x000fe20000100800 */
[----:B------:R-:W-:Y:S01]  /*0a10*/  UMOV UR16, UR6 ;  /* 0x0000000600107c82 */ /* 0x000fe20008000000 */
[----:B------:R-:W-:Y:S01]  /*0a20*/  UMOV UR17, UR30 ;  /* 0x0000001e00117c82 */ /* 0x000fe20008000000 */
[----:B------:R-:W-:Y:S01]  /*0a30*/  UMOV UR18, UR22 ;  /* 0x0000001600127c82 */ /* 0x000fe20008000000 */
[----:B------:R-:W-:Y:S01]  /*0a40*/  UMOV UR19, UR21 ;  /* 0x0000001500137c82 */ /* 0x000fe20008000000 */
[----:B------:R-:W-:Y:S01]  /*0a50*/  UMOV UR6, URZ ;  /* 0x0000003f00067c82 */ /* 0x000fe20008000000 */
[----:B-1----:R-:W-:Y:S01]  /*0a60*/  ULEA UR32, UR20, UR32, 0x18 ;  /* 0x0000002014207291 */ /* 0x002fe2000f8ec03f */
[----:B0-----:R-:W-:Y:S01]  /*0a70*/  SHF.R.S32.HI R3, RZ, 0x1f, R46 ;  /* 0x0000001fff037819 */ /* 0x001fe2000001142e */
[----:B------:R-:W-:-:S03]  /*0a80*/  IMAD.SHL.U32 R0, R46, 0x10, RZ ;  /* 0x000000102e007824 */ /* 0x000fc600078e00ff */
[----:B------:R-:W-:Y:S02]  /*0a90*/  LEA.HI R2, R3, R46, RZ, 0x5 ;  /* 0x0000002e03027211 */ /* 0x000fe400078f28ff */
[----:B------:R-:W-:Y:S02]  /*0aa0*/  LOP3.LUT R3, R0, 0xfffffe00, RZ, 0xc0, !PT ;  /* 0xfffffe0000037812 */ /* 0x000fe400078ec0ff */
[----:B------:R-:W-:Y:S02]  /*0ab0*/  SHF.R.S32.HI R2, RZ, 0x5, R2 ;  /* 0x00000005ff027819 */ /* 0x000fe40000011402 */
[----:B------:R-:W-:Y:S02]  /*0ac0*/  LOP3.LUT R3, R3, 0x1f, R46, 0xf8, !PT ;  /* 0x0000001f03037812 */ /* 0x000fe400078ef82e */
[----:B------:R-:W-:Y:S02]  /*0ad0*/  LEA R2, R2, UR32, 0x3 ;  /* 0x0000002002027c11 */ /* 0x000fe4000f8e18ff */
[----:B------:R-:W-:-:S02]  /*0ae0*/  LOP3.LUT R0, R3, 0x20, RZ, 0xfc, !PT ;  /* 0x0000002003007812 */ /* 0x000fc400078efcff */
[C---:B------:R-:W-:Y:S01]  /*0af0*/  LOP3.LUT R4, R3.reuse, 0x40, RZ, 0xfc, !PT ;  /* 0x0000004003047812 */ /* 0x040fe200078efcff */
[----:B------:R0:W-:Y:S01]  /*0b00*/  STL [R1+0x100], R2 ;  /* 0x0001000201007387 */ /* 0x0001e20000100800 */
[C---:B------:R-:W-:Y:S02]  /*0b10*/  LOP3.LUT R0, R3.reuse, 0x80, RZ, 0xfc, !PT ;  /* 0x0000008003007812 */ /* 0x040fe400078efcff */
[----:B0-----:R-:W-:-:S07]  /*0b20*/  LOP3.LUT R2, R3, 0x60, RZ, 0xfc, !PT ;  /* 0x0000006003027812 */ /* 0x001fce00078efcff */
.L_x_1235:
[----:B------:R-:W-:Y:S01]  /*0b30*/  ULDC UR45, c[0x0][0x224] ;  /* 0x00008900002d7ab9 */ /* 0x000fe20000000800 */
[C---:B------:R-:W-:Y:S01]  /*0b40*/  SHF.L.U32 R122, R46.reuse, 0x4, RZ ;  /* 0x000000042e7a7819 */ /* 0x040fe200000006ff */
[----:B------:R-:W-:Y:S01]  /*0b50*/  UIADD3 UR20, -UR6, UR45, URZ ;  /* 0x0000002d06147290 */ /* 0x000fe2000fffe13f */
[----:B------:R-:W-:Y:S01]  /*0b60*/  SHF.L.U32 R2, R46, 0x4, RZ ;  /* 0x000000042e027819 */ /* 0x000fe200000006ff */
[----:B------:R-:W-:Y:S01]  /*0b70*/  ULDC UR42, c[0x0][0x218] ;  /* 0x00008600002a7ab9 */ /* 0x000fe20000000800 */
[----:B------:R-:W-:Y:S01]  /*0b80*/  LOP3.LUT R122, R122, 0xfffffe00, RZ, 0xc0, !PT ;  /* 0xfffffe007a7a7812 */ /* 0x000fe200078ec0ff */
[----:B------:R-:W-:Y:S01]  /*0b90*/  ULEA UR21, UR20, 0xfffff800, 0xb ;  /* 0xfffff80014157891 */ /* 0x000fe2000f8e583f */
[----:B------:R-:W-:Y:S02]  /*0ba0*/  LOP3.LUT R49, R2, 0xfffffe00, RZ, 0xc0, !PT ;  /* 0xfffffe0002317812 */ /* 0x000fe400078ec0ff */
[----:B------:R-:W-:Y:S01]  /*0bb0*/  LOP3.LUT R122, R122, 0x1f, R46, 0xf8, !PT ;  /* 0x0000001f7a7a7812 */ /* 0x000fe200078ef82e */
[----:B------:R-:W-:Y:S01]  /*0bc0*/  UIADD3 UR22, -UR21, UR42, URZ ;  /* 0x0000002a15167290 */ /* 0x000fe2000fffe13f */
[----:B------:R-:W-:-:S02]  /*0bd0*/  SHF.L.U32 R135, R46, 0x4, RZ ;  /* 0x000000042e877819 */ /* 0x000fc400000006ff */
[C---:B------:R-:W-:Y:S02]  /*0be0*/  SHF.L.U32 R134, R46.reuse, 0x4, RZ ;  /* 0x000000042e867819 */ /* 0x040fe400000006ff */
[----:B------:R-:W-:Y:S02]  /*0bf0*/  SHF.L.U32 R133, R46, 0x4, RZ ;  /* 0x000000042e857819 */ /* 0x000fe400000006ff */
[----:B------:R-:W-:Y:S02]  /*0c00*/  LOP3.LUT R48, R49, 0x1f, R46, 0xf8, !PT ;  /* 0x0000001f31307812 */ /* 0x000fe400078ef82e */
[----:B------:R-:W-:Y:S02]  /*0c10*/  LOP3.LUT R122, R122, 0x20, RZ, 0xfc, !PT ;  /* 0x000000207a7a7812 */ /* 0x000fe400078efcff */
[----:B------:R-:W-:Y:S02]  /*0c20*/  LOP3.LUT R135, R135, 0xfffffe00, RZ, 0xc0, !PT ;  /* 0xfffffe0087877812 */ /* 0x000fe400078ec0ff */
[----:B------:R-:W-:-:S02]  /*0c30*/  LOP3.LUT R134, R134, 0xfffffe00, RZ, 0xc0, !PT ;  /* 0xfffffe0086867812 */ /* 0x000fc400078ec0ff */
[----:B------:R-:W-:Y:S02]  /*0c40*/  LOP3.LUT R133, R133, 0xfffffe00, RZ, 0xc0, !PT ;  /* 0xfffffe0085857812 */ /* 0x000fe400078ec0ff */
[----:B------:R-:W-:Y:S02]  /*0c50*/  ISETP.GE.AND P2, PT, R48, UR22, PT ;  /* 0x0000001630007c0c */ /* 0x000fe4000bf46270 */
[--C-:B------:R-:W-:Y:S02]  /*0c60*/  LOP3.LUT R135, R135, 0x1f, R46.reuse, 0xf8, !PT ;  /* 0x0000001f87877812 */ /* 0x100fe400078ef82e */
[----:B------:R-:W-:Y:S02]  /*0c70*/  ISETP.GE.AND P1, PT, R122, UR22, PT ;  /* 0x000000167a007c0c */ /* 0x000fe4000bf26270 */
[--C-:B------:R-:W-:Y:S02]  /*0c80*/  LOP3.LUT R134, R134, 0x1f, R46.reuse, 0xf8, !PT ;  /* 0x0000001f86867812 */ /* 0x100fe400078ef82e */
[----:B------:R-:W-:-:S02]  /*0c90*/  LOP3.LUT R133, R133, 0x1f, R46, 0xf8, !PT ;  /* 0x0000001f85857812 */ /* 0x000fc400078ef82e */
[----:B------:R-:W-:Y:S02]  /*0ca0*/  SHF.R.S32.HI R49, RZ, 0x1f, R48 ;  /* 0x0000001fff317819 */ /* 0x000fe40000011430 */
[----:B------:R-:W-:Y:S02]  /*0cb0*/  LEA R2, P3, R48, UR12, 0x1 ;  /* 0x0000000c30027c11 */ /* 0x000fe4000f8608ff */
[----:B------:R-:W-:Y:S02]  /*0cc0*/  LOP3.LUT R135, R135, 0x40, RZ, 0xfc, !PT ;  /* 0x0000004087877812 */ /* 0x000fe400078efcff */
[----:B------:R-:W-:Y:S02]  /*0cd0*/  LOP3.LUT R134, R134, 0x60, RZ, 0xfc, !PT ;  /* 0x0000006086867812 */ /* 0x000fe400078efcff */
[----:B------:R-:W-:Y:S02]  /*0ce0*/  PRMT R0, RZ, 0x7610, R0 ;  /* 0x00007610ff007816 */ /* 0x000fe40000000000 */
[----:B------:R-:W-:-:S02]  /*0cf0*/  LOP3.LUT R133, R133, 0x80, RZ, 0xfc, !PT ;  /* 0x0000008085857812 */ /* 0x000fc400078efcff */
[----:B------:R-:W-:Y:S02]  /*0d00*/  PRMT R4, RZ, 0x7610, R4 ;  /* 0x00007610ff047816 */ /* 0x000fe40000000004 */
[C---:B------:R-:W-:Y:S02]  /*0d10*/  LOP3.LUT R132, R48.reuse, 0xa0, RZ, 0xfc, !PT ;  /* 0x000000a030847812 */ /* 0x040fe400078efcff */
[C---:B------:R-:W-:Y:S01]  /*0d20*/  LEA.HI.X R3, R48.reuse, UR13, R49, 0x1, P3 ;  /* 0x0000000d30037c11 */ /* 0x040fe200098f0c31 */
[----:B------:R-:W-:Y:S01]  /*0d30*/  BAR.SYNC.DEFER_BLOCKING 0x0 ;  /* 0x0000000000007b1d */ /* 0x000fe20000010000 */
[C---:B------:R-:W-:Y:S02]  /*0d40*/  LOP3.LUT R131, R48.reuse, 0xc0, RZ, 0xfc, !PT ;  /* 0x000000c030837812 */ /* 0x040fe400078efcff */
[----:B------:R-:W-:Y:S02]  /*0d50*/  ISETP.GE.AND P0, PT, R135, UR22, PT ;  /* 0x0000001687007c0c */ /* 0x000fe4000bf06270 */
[----:B------:R-:W-:-:S02]  /*0d60*/  LOP3.LUT R130, R48, 0xe0, RZ, 0xfc, !PT ;  /* 0x000000e030827812 */ /* 0x000fc400078efcff */
        /* <DEDUP_REMOVED lines=9> */
[----:B------:R-:W2:Y:S01]  /*0e00*/  @!P2 LDG.E.U16 R0, desc[UR24][R2.64] ;  /* 0x000000180200a981 */ /* 0x000ea2000c1e1500 */
[----:B------:R-:W-:Y:S02]  /*0e10*/  LOP3.LUT R129, R48, 0x100, RZ, 0xfc, !PT ;  /* 0x0000010030817812 */ /* 0x000fe400078efcff */
[----:B------:R-:W-:Y:S01]  /*0e20*/  ISETP.GE.AND P6, PT, R133, UR22, PT ;  /* 0x0000001685007c0c */ /* 0x000fe2000bfc6270 */
[----:B------:R-:W3:Y:S01]  /*0e30*/  @!P1 LDG.E.U16 R4, desc[UR24][R2.64+0x40] ;  /* 0x0000401802049981 */ /* 0x000ee2000c1e1500 */
        /* <DEDUP_REMOVED lines=25> */
[----:B------:R-:W-:Y:S02]  /*0fd0*/  ISETP.GE.AND P1, PT, R121, UR22, PT ;  /* 0x0000001679007c0c */ /* 0x000fe4000bf26270 */
[----:B------:R-:W-:-:S02]  /*0fe0*/  PRMT R13, RZ, 0x7610, R13 ;  /* 0x00007610ff0d7816 */ /* 0x000fc4000000000d */
[----:B------:R-:W-:Y:S02]  /*0ff0*/  PRMT R14, RZ, 0x7610, R14 ;  /* 0x00007610ff0e7816 */ /* 0x000fe4000000000e */
        /* <DEDUP_REMOVED lines=31> */
[----:B------:R-:W-:Y:S02]  /*11f0*/  STL [R1+0xb4], R125 ;  /* 0x0000b47d01007387 */ /* 0x000fe40000100800 */
[C---:B------:R-:W-:Y:S01]  /*1200*/  VIADD R22, R19.reuse, 0x20 ;  /* 0x0000002013167836 */ /* 0x040fe20000000000 */
[C---:B------:R-:W-:Y:S01]  /*1210*/  IADD3 R24, R19.reuse, 0x40, RZ ;  /* 0x0000004013187810 */ /* 0x040fe20007ffe0ff */
[C---:B------:R-:W-:Y:S01]  /*1220*/  VIADD R36, R19.reuse, 0x120 ;  /* 0x0000012013247836 */ /* 0x040fe20000000000 */
[C---:B------:R-:W-:Y:S01]  /*1230*/  IADD3 R26, R19.reuse, 0x60, RZ ;  /* 0x00000060131a7810 */ /* 0x040fe20007ffe0ff */
[----:B------:R-:W-:Y:S01]  /*1240*/  STL [R1+0xbc], R124 ;  /* 0x0000bc7c01007387 */ /* 0x000fe20000100800 */
[C---:B------:R-:W-:Y:S02]  /*1250*/  LEA.HI.SX32 R20, R19.reuse, R19, 0x1b ;  /* 0x0000001313147211 */ /* 0x040fe400078fdaff */
[C---:B------:R-:W-:Y:S01]  /*1260*/  IADD3 R28, R19.reuse, 0x80, RZ ;  /* 0x00000080131c7810 */ /* 0x040fe20007ffe0ff */
[----:B------:R-:W-:Y:S01]  /*1270*/  STL [R1+0xb0], R123 ;  /* 0x0000b07b01007387 */ /* 0x000fe20000100800 */
        /* <DEDUP_REMOVED lines=160> */
[----:B------:R-:W2:Y:S04]  /*1c80*/  LDS.U16 R17, [R45+0xe] ;  /* 0x00000e002d117984 */ /* 0x000ea80000000400 */
[----:B------:R-:W2:Y:S04]  /*1c90*/  LDS.U16 R18, [R45+0x10] ;  /* 0x000010002d127984 */ /* 0x000ea80000000400 */
[----:B------:R-:W2:Y:S04]  /*1ca0*/  LDS.U16 R9, [R45+0x12] ;  /* 0x000012002d097984 */ /* 0x000ea80000000400 */
[----:B------:R-:W2:Y:S04]  /*1cb0*/  LDS.U16 R8, [R45+0x14] ;  /* 0x000014002d087984 */ /* 0x000ea80000000400 */
[----:B------:R-:W2:Y:S04]  /*1cc0*/  LDS.U16 R7, [R45+0x16] ;  /* 0x000016002d077984 */ /* 0x000ea80000000400 */
[----:B------:R-:W2:Y:S04]  /*1cd0*/  LDS.U16 R6, [R45+0x18] ;  /* 0x000018002d067984 */ /* 0x000ea80000000400 */
[----:B------:R-:W2:Y:S04]  /*1ce0*/  LDS.U16 R5, [R45+0x1a] ;  /* 0x00001a002d057984 */ /* 0x000ea80000000400 */
[----:B------:R-:W2:Y:S04]  /*1cf0*/  LDS.U16 R4, [R45+0x1c] ;  /* 0x00001c002d047984 */ /* 0x000ea80000000400 */
[----:B------:R-:W2:Y:S01]  /*1d00*/  LDS.U16 R0, [R45+0x1e] ;  /* 0x00001e002d007984 */ /* 0x000ea20000000400 */
        /* <DEDUP_REMOVED lines=54> */
[----:B--2---:R-:W-:-:S03]  /*2070*/  HADD2.F32 R10, -RZ, R10.H0_H0 ;  /* 0x2000000aff0a7230 */ /* 0x004fc60000004100 */
        /* <DEDUP_REMOVED lines=9> */
[----:B------:R-:W-:Y:S01]  /*2110*/  STL [R1+0xc0], R105 ;  /* 0x0000c06901007387 */ /* 0x000fe20000100800 */
        /* <DEDUP_REMOVED lines=13> */
[----:B------:R-:W-:-:S02]  /*21f0*/  ISETP.GE.AND P0, PT, R48, UR22, PT ;  /* 0x0000001630007c0c */ /* 0x000fc4000bf06270 */
[----:B------:R-:W-:Y:S02]  /*2200*/  FSETP.GTU.FTZ.AND P4, PT, R39, 20, PT ;  /* 0x41a000002700780b */ /* 0x000fe40003f9c000 */
[----:B------:R-:W-:Y:S02]  /*2210*/  FSETP.GTU.FTZ.AND P3, PT, R38, 20, PT ;  /* 0x41a000002600780b */ /* 0x000fe40003f7c000 */
[----:B------:R-:W-:Y:S02]  /*2220*/  FSETP.GTU.FTZ.AND P2, PT, R37, 20, PT ;  /* 0x41a000002500780b */ /* 0x000fe40003f5c000 */
[----:B------:R-:W-:Y:S02]  /*2230*/  FSETP.GTU.FTZ.AND P1, PT, R36, 20, PT ;  /* 0x41a000002400780b */ /* 0x000fe40003f3c000 */
[----:B------:R-:W-:Y:S01]  /*2240*/  FSETP.GTU.FTZ.AND P6, PT, R35, 20, PT ;  /* 0x41a000002300780b */ /* 0x000fe20003fdc000 */
[----:B------:R-:W-:Y:S04]  /*2250*/  STS.U16 [R153], R21 ;  /* 0x0000001599007388 */ /* 0x000fe80000000400 */
        /* <DEDUP_REMOVED lines=14> */
[----:B------:R0:W-:Y:S02]  /*2340*/  STS.U16 [R138+0x3c0], R34 ;  /* 0x0003c0228a007388 */ /* 0x0001e40000000400 */
[----:B0-----:R-:W-:Y:S01]  /*2350*/  FADD.FTZ R34, R16, UR5 ;  /* 0x0000000510227e21 */ /* 0x001fe20008010000 */
[----:B------:R-:W-:Y:S01]  /*2360*/  NOP ;  /* 0x0000000000007918 */ /* 0x000fe20000000000 */
[----:B------:R-:W-:Y:S05]  /*2370*/  @P5 BRA `(.L_x_1150) ;  /* 0x00000000007c5947 */ /* 0x000fea0003800000 */
[----:B------:R-:W-:Y:S01]  /*2380*/  FMUL.FTZ R44, R44, 1.4426950216293334961 ;  /* 0x3fb8aa3b2c2c7820 */ /* 0x000fe20000410000 */
[----:B------:R-:W-:Y:S01]  /*2390*/  HFMA2.MMA R11, -RZ, RZ, 1.625, 0 ;  /* 0x3e800000ff0b7435 */ /* 0x000fe200000001ff */
[----:B------:R-:W-:Y:S02]  /*23a0*/  MOV R12, 0x3d39bf78 ;  /* 0x3d39bf78000c7802 */ /* 0x000fe40000000f00 */
        /* <DEDUP_REMOVED lines=28> */
.L_x_1150:
[----:B------:R-:W-:Y:S05]  /*2570*/  BSYNC B0 ;  /* 0x0000000000007941 */ /* 0x000fea0003800000 */
.L_x_1149:
[----:B------:R-:W-:Y:S01]  /*2580*/  HADD2.F32 R17, -RZ, R17.H0_H0 ;  /* 0x20000011ff117230 */ /* 0x000fe20000004100 */
[----:B------:R-:W-:Y:S01]  /*2590*/  BSSY B0, `(.L_x_1151) ;  /* 0x0000023000007945 */ /* 0x000fe20003800000 */
[----:B------:R-:W-:-:S03]  /*25a0*/  FSETP.GTU.FTZ.AND P5, PT, R34, 20, PT ;  /* 0x41a000002200780b */ /* 0x000fc60003fbc000 */
[----:B------:R-:W-:Y:S01]  /*25b0*/  FADD.FTZ R33, R17, UR5 ;  /* 0x0000000511217e21 */ /* 0x000fe20008010000 */
[----:B------:R-:W-:Y:S09]  /*25c0*/  @P4 BRA `(.L_x_1152) ;  /* 0x00000000007c4947 */ /* 0x000ff20003800000 */
        /* <DEDUP_REMOVED lines=31> */
.L_x_1152:
[----:B------:R-:W-:Y:S05]  /*27c0*/  BSYNC B0 ;  /* 0x0000000000007941 */ /* 0x000fea0003800000 */
.L_x_1151:
        /* <DEDUP_REMOVED lines=36> */
.L_x_1154:
[----:B------:R-:W-:Y:S05]  /*2a10*/  BSYNC B0 ;  /* 0x0000000000007941 */ /* 0x000fea0003800000 */
.L_x_1153:
[----:B------:R-:W-:Y:S01]  /*2a20*/  HADD2.F32 R9, -RZ, R9.H0_H0 ;  /* 0x20000009ff097230 */ /* 0x000fe20000004100 */
[----:B------:R-:W-:Y:S01]  /*2a30*/  BSSY B0, `(.L_x_1155) ;  /* 0x0000023000007945 */ /* 0x000fe20003800000 */
[----:B------:R-:W-:-:S03]  /*2a40*/  FSETP.GTU.FTZ.AND P3, PT, R32, 20, PT ;  /* 0x41a000002000780b */ /* 0x000fc60003f7c000 */
[----:B------:R-:W-:Y:S01]  /*2a50*/  FADD.FTZ R31, R9, UR5 ;  /* 0x00000005091f7e21 */ /* 0x000fe20008010000 */
[----:B------:R-:W-:Y:S09]  /*2a60*/  @P2 BRA `(.L_x_1156) ;  /* 0x00000000007c2947 */ /* 0x000ff20003800000 */
[----:B------:R-:W-:Y:S01]  /*2a70*/  FMUL.FTZ R37, R37, 1.4426950216293334961 ;  /* 0x3fb8aa3b25257820 */ /* 0x000fe20000410000 */
[----:B------:R-:W-:Y:S01]  /*2a80*/  IMAD.MOV.U32 R10, RZ, RZ, 0x3e800000 ;  /* 0x3e800000ff0a7424 */ /* 0x000fe200078e00ff */
        /* <DEDUP_REMOVED lines=29> */
.L_x_1156:
[----:B------:R-:W-:Y:S05]  /*2c60*/  BSYNC B0 ;  /* 0x0000000000007941 */ /* 0x000fea0003800000 */
.L_x_1155:
        /* <DEDUP_REMOVED lines=36> */
.L_x_1158:
[----:B------:R-:W-:Y:S05]  /*2eb0*/  BSYNC B0 ;  /* 0x0000000000007941 */ /* 0x000fea0003800000 */
.L_x_1157:
        /* <DEDUP_REMOVED lines=36> */
.L_x_1160:
[----:B------:R-:W-:Y:S05]  /*3100*/  BSYNC B0 ;  /* 0x0000000000007941 */ /* 0x000fea0003800000 */
.L_x_1159:
        /* <DEDUP_REMOVED lines=36> */
.L_x_1162:
[----:B------:R-:W-:Y:S05]  /*3350*/  BSYNC B0 ;  /* 0x0000000000007941 */ /* 0x000fea0003800000 */
.L_x_1161:
        /* <DEDUP_REMOVED lines=36> */
.L_x_1164:
[----:B------:R-:W-:Y:S05]  /*35a0*/  BSYNC B0 ;  /* 0x0000000000007941 */ /* 0x000fea0003800000 */
.L_x_1163:
        /* <DEDUP_REMOVED lines=36> */
.L_x_1166:
[----:B------:R-:W-:Y:S05]  /*37f0*/  BSYNC B0 ;  /* 0x0000000000007941 */ /* 0x000fea0003800000 */
.L_x_1165:
        /* <DEDUP_REMOVED lines=36> */
.L_x_1168:
[----:B------:R-:W-:Y:S05]  /*3a40*/  BSYNC B0 ;  /* 0x0000000000007941 */ /* 0x000fea0003800000 */
.L_x_1167:
[----:B------:R-:W-:Y:S01]  /*3a50*/  USHF.R.S32.HI UR23, URZ, 0x1f, UR21 ;  /* 0x0000001f3f177899 */ /* 0x000fe20008011415 */
[----:B------:R-:W-:Y:S01]  /*3a60*/  BSSY B0, `(.L_x_1169) ;  /* 0x0000024000007945 */ /* 0x000fe20003800000 */
[----:B------:R-:W-:Y:S02]  /*3a70*/  FSETP.GTU.FTZ.AND P2, PT, R25, 20, PT ;  /* 0x41a000001900780b */ /* 0x000fe40003f5c000 */
[----:B------:R-:W-:Y:S02]  /*3a80*/  MOV R4, UR21 ;  /* 0x0000001500047c02 */ /* 0x000fe40008000f00 */
[----:B------:R-:W-:Y:S01]  /*3a90*/  MOV R2, UR21 ;  /* 0x0000001500027c02 */ /* 0x000fe20008000f00 */
        /* <DEDUP_REMOVED lines=32> */
.L_x_1170:
[----:B------:R-:W-:Y:S05]  /*3ca0*/  BSYNC B0 ;  /* 0x0000000000007941 */ /* 0x000fea0003800000 */
.L_x_1169:
[----:B------:R-:W-:Y:S04]  /*3cb0*/  BSSY B0, `(.L_x_1171) ;  /* 0x0000021000007945 */ /* 0x000fe80003800000 */
[----:B------:R-:W-:Y:S05]  /*3cc0*/  @P6 BRA `(.L_x_1172) ;  /* 0x00000000007c6947 */ /* 0x000fea0003800000 */
[----:B------:R-:W-:Y:S01]  /*3cd0*/  FMUL.FTZ R29, R29, 1.4426950216293334961 ;  /* 0x3fb8aa3b1d1d7820 */ /* 0x000fe20000410000 */
[----:B------:R-:W-:Y:S01]  /*3ce0*/  IMAD.MOV.U32 R8, RZ, RZ, 0x3e800000 ;  /* 0x3e800000ff087424 */ /* 0x000fe200078e00ff */
        /* <DEDUP_REMOVED lines=29> */
.L_x_1172:
[----:B------:R-:W-:Y:S05]  /*3ec0*/  BSYNC B0 ;  /* 0x0000000000007941 */ /* 0x000fea0003800000 */
.L_x_1171:
        /* <DEDUP_REMOVED lines=33> */
.L_x_1174:
[----:B------:R-:W-:Y:S05]  /*40e0*/  BSYNC B0 ;  /* 0x0000000000007941 */ /* 0x000fea0003800000 */
.L_x_1173:
        /* <DEDUP_REMOVED lines=33> */
.L_x_1176:
[----:B------:R-:W-:Y:S05]  /*4300*/  BSYNC B0 ;  /* 0x0000000000007941 */ /* 0x000fea0003800000 */
.L_x_1175:
        /* <DEDUP_REMOVED lines=33> */
.L_x_1178:
[----:B------:R-:W-:Y:S05]  /*4520*/  BSYNC B0 ;  /* 0x0000000000007941 */ /* 0x000fea0003800000 */
.L_x_1177:
        /* <DEDUP_REMOVED lines=33> */
.L_x_1180:
[----:B------:R-:W-:Y:S05]  /*4740*/  BSYNC B0 ;  /* 0x0000000000007941 */ /* 0x000fea0003800000 */
.L_x_1179:
[----:B------:R-:W-:Y:S01]  /*4750*/  ULDC.64 UR34, c[0x0][0x2a0] ;  /* 0x0000a80000227ab9 */ /* 0x000fe20000000a00 */
[----:B------:R-:W-:Y:S01]  /*4760*/  MOV R5, UR23 ;  /* 0x0000001700057c02 */ /* 0x000fe20008000f00 */
[----:B------:R-:W-:Y:S02]  /*4770*/  UIMAD UR30, UR9, UR34, URZ ;  /* 0x00000022091e72a4 */ /* 0x000fe4000f8e023f */
[----:B------:R-:W-:Y:S01]  /*4780*/  MOV R7, UR34 ;  /* 0x0000002200077c02 */ /* 0x000fe20008000f00 */
[----:B------:R-:W-:Y:S01]  /*4790*/  UIMAD.WIDE.U32 UR32, UR8, UR34, URZ ;  /* 0x00000022082072a5 */ /* 0x000fe2000f8e003f */
[----:B------:R-:W-:Y:S01]  /*47a0*/  MOV R3, UR23 ;  /* 0x0000001700037c02 */ /* 0x000fe20008000f00 */
[----:B------:R-:W-:Y:S01]  /*47b0*/  UIMAD UR34, UR8, UR35, UR30 ;  /* 0x00000023082272a4 */ /* 0x000fe2000f8e021e */
[----:B------:R-:W-:Y:S01]  /*47c0*/  LDS.U16 R66, [R45] ;  /* 0x000000002d427984 */ /* 0x000fe20000000400 */
[----:B------:R-:W-:Y:S01]  /*47d0*/  @!P0 IMAD.WIDE.U32 R4, R7, UR8, R4 ;  /* 0x0000000807048c25 */ /* 0x000fe2000f8e0004 */
[----:B------:R-:W-:Y:S01]  /*47e0*/  ULDC.64 UR30, c[0x0][0x2b0] ;  /* 0x0000ac00001e7ab9 */ /* 0x000fe20000000a00 */
[----:B------:R-:W-:Y:S01]  /*47f0*/  ULDC.64 UR36, c[0x0][0x2a8] ;  /* 0x0000aa0000247ab9 */ /* 0x000fe20000000a00 */
[----:B------:R-:W-:-:S02]  /*4800*/  UIMAD UR35, UR9, UR30, URZ ;  /* 0x0000001e092372a4 */ /* 0x000fc4000f8e023f */
[----:B------:R-:W-:Y:S01]  /*4810*/  IMAD.U32 R7, RZ, RZ, UR30 ;  /* 0x0000001eff077e24 */ /* 0x000fe2000f8e00ff */
[----:B------:R-:W-:Y:S01]  /*4820*/  USHF.R.S32.HI UR44, URZ, 0x1f, UR7 ;  /* 0x0000001f3f2c7899 */ /* 0x000fe20008011407 */
[----:B------:R-:W-:Y:S01]  /*4830*/  @!P0 IADD3 R5, R5, UR34, RZ ;  /* 0x0000002205058c10 */ /* 0x000fe2000fffe0ff */
[----:B------:R-:W-:Y:S01]  /*4840*/  UIMAD UR39, UR8, UR31, UR35 ;  /* 0x0000001f082772a4 */ /* 0x000fe2000f8e0223 */
[----:B------:R-:W-:Y:S01]  /*4850*/  MOV R9, UR36 ;  /* 0x0000002400097c02 */ /* 0x000fe20008000f00 */
[----:B------:R-:W-:Y:S01]  /*4860*/  @!P0 IMAD.WIDE.U32 R6, R7, UR8, R2 ;  /* 0x0000000807068c25 */ /* 0x000fe2000f8e0002 */
[----:B------:R-:W-:Y:S01]  /*4870*/  UIADD3 UR33, UR33, UR34, URZ ;  /* 0x0000002221217290 */ /* 0x000fe2000fffe03f */
[----:B------:R-:W-:Y:S01]  /*4880*/  LDS.U16 R55, [R45+0x2] ;  /* 0x000002002d377984 */ /* 0x000fe20000000400 */
[----:B------:R-:W-:Y:S01]  /*4890*/  UIMAD UR38, UR44, UR36, URZ ;  /* 0x000000242c2672a4 */ /* 0x000fe2000f8e023f */
[----:B------:R-:W-:Y:S01]  /*48a0*/  @!P0 IMAD.WIDE.U32 R2, R9, UR7, R4 ;  /* 0x0000000709028c25 */ /* 0x000fe2000f8e0004 */
[----:B------:R-:W-:Y:S01]  /*48b0*/  ULDC.64 UR34, c[0x0][0x2b8] ;  /* 0x0000ae0000227ab9 */ /* 0x000fe20000000a00 */
[----:B------:R-:W-:Y:S01]  /*48c0*/  @!P0 IADD3 R7, R7, UR39, RZ ;  /* 0x0000002707078c10 */ /* 0x000fe2000fffe0ff */
[----:B------:R-:W-:Y:S01]  /*48d0*/  UIADD3 UR45, UR6, -UR45, URZ ;  /* 0x8000002d062d7290 */ /* 0x000fe2000fffe03f */
[----:B------:R-:W-:Y:S01]  /*48e0*/  MOV R5, UR34 ;  /* 0x0000002200057c02 */ /* 0x000fe20008000f00 */
[----:B------:R-:W-:Y:S01]  /*48f0*/  UIMAD.WIDE.U32 UR30, UR8, UR30, URZ ;  /* 0x0000001e081e72a5 */ /* 0x000fe2000f8e003f */
[----:B------:R-:W-:Y:S01]  /*4900*/  LDS.U16 R54, [R45+0x4] ;  /* 0x000004002d367984 */ /* 0x000fe20000000400 */
[----:B------:R-:W-:-:S02]  /*4910*/  UIMAD UR38, UR7, UR37, UR38 ;  /* 0x00000025072672a4 */ /* 0x000fc4000f8e0226 */
[----:B------:R-:W-:Y:S01]  /*4920*/  UIMAD.WIDE.U32 UR36, UR7, UR36, UR32 ;  /* 0x00000024072472a5 */ /* 0x000fe2000f8e0020 */
[C---:B------:R-:W-:Y:S01]  /*4930*/  @!P0 IADD3 R9, P1, R48.reuse, R2, RZ ;  /* 0x0000000230098210 */ /* 0x040fe20007f3e0ff */
[----:B------:R-:W-:Y:S01]  /*4940*/  UIMAD UR32, UR44, UR34, URZ ;  /* 0x000000222c2072a4 */ /* 0x000fe2000f8e023f */
[----:B------:R-:W-:Y:S01]  /*4950*/  @!P0 IMAD.WIDE.U32 R4, R5, UR7, R6 ;  /* 0x0000000705048c25 */ /* 0x000fe2000f8e0006 */
[----:B------:R-:W-:Y:S01]  /*4960*/  UIADD3 UR31, UR31, UR39, URZ ;  /* 0x000000271f1f7290 */ /* 0x000fe2000fffe03f */
[C---:B------:R-:W-:Y:S01]  /*4970*/  @!P0 IADD3.X R12, R49.reuse, UR38, R3, P1, !PT ;  /* 0x00000026310c8c10 */ /* 0x040fe20008ffe403 */
[----:B------:R-:W-:Y:S01]  /*4980*/  UIMAD UR39, UR7, UR35, UR32 ;  /* 0x00000023072772a4 */ /* 0x000fe2000f8e0220 */
[----:B------:R-:W-:Y:S01]  /*4990*/  LDS.U16 R53, [R45+0x6] ;  /* 0x000006002d357984 */ /* 0x000fe20000000400 */
[C---:B------:R-:W-:Y:S01]  /*49a0*/  @!P0 IADD3 R3, P1, R48.reuse, R4, RZ ;  /* 0x0000000430038210 */ /* 0x040fe20007f3e0ff */
[----:B------:R-:W-:Y:S02]  /*49b0*/  UIMAD.WIDE.U32 UR34, UR7, UR34, UR30 ;  /* 0x00000022072272a5 */ /* 0x000fe4000f8e001e */
[----:B------:R-:W-:Y:S01]  /*49c0*/  UIMAD UR45, UR45, -0x800, URZ ;  /* 0xfffff8002d2d78a4 */ /* 0x000fe2000f8e023f */
[----:B------:R-:W-:Y:S01]  /*49d0*/  LDS.U16 R161, [R45+0x8] ;  /* 0x000008002da17984 */ /* 0x000fe20000000400 */
[----:B------:R-:W-:Y:S01]  /*49e0*/  ULDC.64 UR30, c[0x0][0x318] ;  /* 0x0000c600001e7ab9 */ /* 0x000fe20000000a00 */
[----:B------:R-:W-:Y:S01]  /*49f0*/  @!P0 IADD3.X R10, R49, UR39, R5, P1, !PT ;  /* 0x00000027310a8c10 */ /* 0x000fe20008ffe405 */
[----:B------:R-:W-:Y:S01]  /*4a00*/  ULDC.64 UR32, c[0x0][0x308] ;  /* 0x0000c20000207ab9 */ /* 0x000fe20000000a00 */
        /* <DEDUP_REMOVED lines=101> */
[----:B------:R0:W-:Y:S04]  /*5060*/  STS.U16 [R145+0x200], R24 ;  /* 0x0002001891007388 */ /* 0x0001e80000000400 */
        /* <DEDUP_REMOVED lines=26> */
[----:B-1----:R-:W-:-:S03]  /*5210*/  PRMT R40, RZ, 0x7610, R40 ;  /* 0x00007610ff287816 */ /* 0x002fc60000000028 */
[----:B------:R0:W5:Y:S01]  /*5220*/  @!P0 LDG.E.U16 R4, desc[UR24][R6.64] ;  /* 0x0000001806048981 */ /* 0x000162000c1e1500 */
[----:B------:R-:W-:-:S03]  /*5230*/  ISETP.GE.AND P0, PT, R135, UR22, PT ;  /* 0x0000001687007c0c */ /* 0x000fc6000bf06270 */
[----:B------:R-:W5:Y:S01]  /*5240*/  @!P1 LDG.E.U16 R5, desc[UR24][R2.64+-0xfc0] ;  /* 0xfff0401802059981 */ /* 0x000f62000c1e1500 */
[----:B------:R-:W-:Y:S02]  /*5250*/  ISETP.GE.AND P1, PT, R134, UR22, PT ;  /* 0x0000001686007c0c */ /* 0x000fe4000bf26270 */
[----:B--2---:R-:W-:Y:S01]  /*5260*/  PRMT R41, RZ, 0x7610, R41 ;  /* 0x00007610ff297816 */ /* 0x004fe20000000029 */
[----:B------:R-:W2:Y:S01]  /*5270*/  @!P2 LDG.E.U16 R71, desc[UR24][R2.64+-0xd40] ;  /* 0xfff2c0180247a981 */ /* 0x000ea2000c1e1500 */
[----:B---3--:R-:W-:Y:S02]  /*5280*/  PRMT R42, RZ, 0x7610, R42 ;  /* 0x00007610ff2a7816 */ /* 0x008fe4000000002a */
[----:B----4-:R-:W-:Y:S01]  /*5290*/  PRMT R43, RZ, 0x7610, R43 ;  /* 0x00007610ff2b7816 */ /* 0x010fe2000000002b */
[----:B------:R-:W3:Y:S04]  /*52a0*/  @!P3 LDG.E.U16 R72, desc[UR24][R2.64+-0xd00] ;  /* 0xfff300180248b981 */ /* 0x000ee8000c1e1500 */
[----:B------:R-:W4:Y:S01]  /*52b0*/  @!P0 LDG.E.U16 R24, desc[UR24][R2.64+-0xf80] ;  /* 0xfff0801802188981 */ /* 0x000f22000c1e1500 */
[----:B------:R-:W-:-:S03]  /*52c0*/  ISETP.GE.AND P0, PT, R133, UR22, PT ;  /* 0x0000001685007c0c */ /* 0x000fc6000bf06270 */
[----:B------:R-:W2:Y:S01]  /*52d0*/  @!P1 LDG.E.U16 R40, desc[UR24][R2.64+-0xf40] ;  /* 0xfff0c01802289981 */ /* 0x000ea2000c1e1500 */
        /* <DEDUP_REMOVED lines=16> */
[----:B------:R-:W3:Y:S01]  /*53e0*/  @!P0 LDG.E.U16 R69, desc[UR24][R2.64+-0xdc0] ;  /* 0xfff2401802458981 */ /* 0x000ee2000c1e1500 */
[----:B-----5:R-:W-:-:S02]  /*53f0*/  HADD2.F32 R100, -RZ, R100.H0_H0 ;  /* 0x20000064ff647230 */ /* 0x020fc40000004100 */
[----:B------:R-:W-:Y:S02]  /*5400*/  HADD2.F32 R98, -RZ, R98.H0_H0 ;  /* 0x20000062ff627230 */ /* 0x000fe40000004100 */
[----:B------:R-:W-:Y:S02]  /*5410*/  HADD2.F32 R47, -RZ, R0.H0_H0 ;  /* 0x20000000ff2f7230 */ /* 0x000fe40000004100 */
[----:B------:R-:W-:Y:S01]  /*5420*/  FMUL.FTZ R16, R100, -1.4426950216293334961 ;  /* 0xbfb8aa3b64107820 */ /* 0x000fe20000410000 */
[----:B------:R-:W-:Y:S02]  /*5430*/  HADD2.F32 R50, -RZ, R50.H0_H0 ;  /* 0x20000032ff327230 */ /* 0x000fe40000004100 */
[----:B------:R-:W-:Y:S01]  /*5440*/  FMUL.FTZ R14, R98, -1.4426950216293334961 ;  /* 0xbfb8aa3b620e7820 */ /* 0x000fe20000410000 */
[----:B------:R-:W-:Y:S02]  /*5450*/  FMUL.FTZ R15, R47, -1.4426950216293334961 ;  /* 0xbfb8aa3b2f0f7820 */ /* 0x000fe40000410000 */
[----:B------:R-:W1:Y:S01]  /*5460*/  MUFU.EX2 R16, R16 ;  /* 0x0000001000107308 */ /* 0x000e620000000800 */
[----:B------:R-:W-:Y:S01]  /*5470*/  FMUL.FTZ R13, R50, -1.4426950216293334961 ;  /* 0xbfb8aa3b320d7820 */ /* 0x000fe20000410000 */
[----:B------:R-:W-:-:S06]  /*5480*/  HADD2.F32 R51, -RZ, R51.H0_H0 ;  /* 0x20000033ff337230 */ /* 0x000fcc0000004100 */
[----:B------:R-:W5:Y:S01]  /*5490*/  MUFU.EX2 R14, R14 ;  /* 0x0000000e000e7308 */ /* 0x000f620000000800 */
[----:B------:R-:W-:-:S07]  /*54a0*/  HADD2.F32 R52, -RZ, R52.H0_H0 ;  /* 0x20000034ff347230 */ /* 0x000fce0000004100 */
[----:B------:R-:W0:Y:S01]  /*54b0*/  MUFU.EX2 R15, R15 ;  /* 0x0000000f000f7308 */ /* 0x000e220000000800 */
[----:B------:R-:W-:Y:S02]  /*54c0*/  HADD2.F32 R57, -RZ, R57.H0_H0 ;  /* 0x20000039ff397230 */ /* 0x000fe40000004100 */
[----:B------:R-:W-:Y:S01]  /*54d0*/  FMUL.FTZ R12, R51, -1.4426950216293334961 ;  /* 0xbfb8aa3b330c7820 */ /* 0x000fe20000410000 */
[----:B------:R-:W-:-:S04]  /*54e0*/  FMUL.FTZ R11, R52, -1.4426950216293334961 ;  /* 0xbfb8aa3b340b7820 */ /* 0x000fc80000410000 */
[----:B------:R-:W0:Y:S01]  /*54f0*/  MUFU.EX2 R13, R13 ;  /* 0x0000000d000d7308 */ /* 0x000e220000000800 */
[----:B------:R-:W-:Y:S02]  /*5500*/  HADD2.F32 R56, -RZ, R56.H0_H0 ;  /* 0x20000038ff387230 */ /* 0x000fe40000004100 */
[----:B-1----:R-:W-:Y:S01]  /*5510*/  FADD.FTZ R16, R16, 1 ;  /* 0x3f80000010107421 */ /* 0x002fe20000010000 */
[----:B------:R-:W-:Y:S01]  /*5520*/  FMUL.FTZ R9, R57, -1.4426950216293334961 ;  /* 0xbfb8aa3b39097820 */ /* 0x000fe20000410000 */
[----:B-----5:R-:W-:Y:S01]  /*5530*/  FADD.FTZ R14, R14, 1 ;  /* 0x3f8000000e0e7421 */ /* 0x020fe20000010000 */
[----:B------:R-:W-:Y:S02]  /*5540*/  FMUL.FTZ R0, R56, -1.4426950216293334961 ;  /* 0xbfb8aa3b38007820 */ /* 0x000fe40000410000 */
[----:B------:R-:W1:Y:S01]  /*5550*/  MUFU.EX2 R12, R12 ;  /* 0x0000000c000c7308 */ /* 0x000e620000000800 */
[----:B0-----:R-:W-:-:S07]  /*5560*/  FADD.FTZ R15, R15, 1 ;  /* 0x3f8000000f0f7421 */ /* 0x001fce0000010000 */
[----:B------:R-:W0:Y:S01]  /*5570*/  MUFU.EX2 R11, R11 ;  /* 0x0000000b000b7308 */ /* 0x000e220000000800 */
[----:B------:R-:W-:Y:S02]  /*5580*/  HADD2.F32 R58, -RZ, R58.H0_H0 ;  /* 0x2000003aff3a7230 */ /* 0x000fe40000004100 */
[----:B------:R-:W-:-:S05]  /*5590*/  FADD.FTZ R13, R13, 1 ;  /* 0x3f8000000d0d7421 */ /* 0x000fca0000010000 */
[----:B------:R-:W5:Y:S08]  /*55a0*/  MUFU.RCP R101, R16 ;  /* 0x0000001000657308 */ /* 0x000f700000001000 */
[----:B------:R-:W3:Y:S01]  /*55b0*/  MUFU.EX2 R9, R9 ;  /* 0x0000000900097308 */ /* 0x000ee20000000800 */
[----:B------:R-:W-:-:S07]  /*55c0*/  FMUL.FTZ R8, R58, -1.4426950216293334961 ;  /* 0xbfb8aa3b3a087820 */ /* 0x000fce0000410000 */
[----:B------:R-:W3:Y:S01]  /*55d0*/  MUFU.RCP R99, R14 ;  /* 0x0000000e00637308 */ /* 0x000ee20000001000 */
[----:B------:R-:W-:-:S07]  /*55e0*/  HADD2.F32 R66, -RZ, R66.H0_H0 ;  /* 0x20000042ff427230 */ /* 0x000fce0000004100 */
[----:B------:R-:W3:Y:S08]  /*55f0*/  MUFU.RCP R97, R15 ;  /* 0x0000000f00617308 */ /* 0x000ef00000001000 */
[----:B------:R-:W3:Y:S01]  /*5600*/  MUFU.EX2 R0, R0 ;  /* 0x0000000000007308 */ /* 0x000ee20000000800 */
[----:B-1----:R-:W-:Y:S01]  /*5610*/  FADD.FTZ R95, R12, 1 ;  /* 0x3f8000000c5f7421 */ /* 0x002fe20000010000 */
[----:B0-----:R-:W-:-:S06]  /*5620*/  FADD.FTZ R94, R11, 1 ;  /* 0x3f8000000b5e7421 */ /* 0x001fcc0000010000 */
[----:B------:R-:W0:Y:S01]  /*5630*/  MUFU.RCP R96, R13 ;  /* 0x0000000d00607308 */ /* 0x000e220000001000 */
[----:B-----5:R-:W-:Y:S01]  /*5640*/  FADD.FTZ R11, -R101, 1 ;  /* 0x3f800000650b7421 */ /* 0x020fe20000010100 */
[----:B------:R-:W-:-:S06]  /*5650*/  HADD2.F32 R55, -RZ, R55.H0_H0 ;  /* 0x20000037ff377230 */ /* 0x000fcc0000004100 */
[----:B------:R-:W-:Y:S01]  /*5660*/  MUFU.EX2 R8, R8 ;  /* 0x0000000800087308 */ /* 0x000fe20000000800 */
[----:B------:R-:W-:Y:S01]  /*5670*/  FFMA.FTZ R11, R100, R11, 1 ;  /* 0x3f800000640b7423 */ /* 0x000fe2000001000b */
[----:B------:R-:W-:Y:S02]  /*5680*/  HADD2.F32 R54, -RZ, R54.H0_H0 ;  /* 0x20000036ff367230 */ /* 0x000fe40000004100 */
[----:B------:R-:W-:Y:S02]  /*5690*/  HADD2.F32 R53, -RZ, R53.H0_H0 ;  /* 0x20000035ff357230 */ /* 0x000fe40000004100 */
[----:B------:R-:W-:Y:S02]  /*56a0*/  HADD2.F32 R59, -RZ, R59.H0_H0 ;  /* 0x2000003bff3b7230 */ /* 0x000fe40000004100 */
[----:B------:R-:W-:-:S03]  /*56b0*/  HADD2.F32 R60, -RZ, R60.H0_H0 ;  /* 0x2000003cff3c7230 */ /* 0x000fc60000004100 */
[----:B------:R-:W-:Y:S02]  /*56c0*/  FMUL.FTZ R7, R59, -1.4426950216293334961 ;  /* 0xbfb8aa3b3b077820 */ /* 0x000fe40000410000 */
[----:B------:R-:W-:-:S04]  /*56d0*/  FMUL.FTZ R10, R60, -1.4426950216293334961 ;  /* 0xbfb8aa3b3c0a7820 */ /* 0x000fc80000410000 */
[----:B------:R-:W-:Y:S08]  /*56e0*/  MUFU.EX2 R7, R7 ;  /* 0x0000000700077308 */ /* 0x000ff00000000800 */
[----:B------:R-:W1:Y:S01]  /*56f0*/  MUFU.EX2 R10, R10 ;  /* 0x0000000a000a7308 */ /* 0x000e620000000800 */
[----:B------:R-:W-:Y:S04]  /*5700*/  STS.U16 [R153], R4 ;  /* 0x0000000499007388 */ /* 0x000fe80000000400 */
[----:B------:R-:W-:Y:S04]  /*5710*/  STS.U16 [R152+0x40], R5 ;  /* 0x0000400598007388 */ /* 0x000fe80000000400 */
[----:B----4-:R-:W-:Y:S04]  /*5720*/  STS.U16 [R151+0x80], R24 ;  /* 0x0000801897007388 */ /* 0x010fe80000000400 */
[----:B--2---:R-:W-:Y:S04]  /*5730*/  STS.U16 [R150+0xc0], R40 ;  /* 0x0000c02896007388 */ /* 0x004fe80000000400 */
        /* <DEDUP_REMOVED lines=17> */
[----:B--2---:R-:W-:Y:S01]  /*5850*/  FADD.FTZ R68, R9, 1 ;  /* 0x3f80000009447421 */ /* 0x004fe20000010000 */
[----:B------:R-:W-:Y:S01]  /*5860*/  FADD.FTZ R9, -R99, 1 ;  /* 0x3f80000063097421 */ /* 0x000fe20000010100 */
[----:B---3--:R-:W-:Y:S01]  /*5870*/  FADD.FTZ R70, -R97, 1 ;  /* 0x3f80000061467421 */ /* 0x008fe20000010100 */
[----:B------:R-:W2:Y:S01]  /*5880*/  LDS.U16 R15, [R45+0xa] ;  /* 0x00000a002d0f7984 */ /* 0x000ea20000000400 */
[----:B------:R-:W-:Y:S01]  /*5890*/  FADD.FTZ R67, R0, 1 ;  /* 0x3f80000000437421 */ /* 0x000fe20000010000 */
[----:B------:R-:W-:-:S02]  /*58a0*/  FFMA.FTZ R24, R98, R9, 1 ;  /* 0x3f80000062187423 */ /* 0x000fc40000010009 */
[----:B------:R-:W3:Y:S01]  /*58b0*/  LDS.U16 R16, [R45+0x8] ;  /* 0x000008002d107984 */ /* 0x000ee20000000400 */
[----:B------:R-:W-:-:S03]  /*58c0*/  FFMA.FTZ R9, R47, R70, 1 ;  /* 0x3f8000002f097423 */ /* 0x000fc60000010046 */
[----:B------:R-:W3:Y:S01]  /*58d0*/  LDS.U16 R14, [R45+0xc] ;  /* 0x00000c002d0e7984 */ /* 0x000ee20000000400 */
[----:B0-----:R-:W-:-:S03]  /*58e0*/  FADD.FTZ R69, -R96, 1 ;  /* 0x3f80000060457421 */ /* 0x001fc60000010100 */
[----:B------:R-:W-:Y:S01]  /*58f0*/  LDS.U16 R73, [R45+0x12] ;  /* 0x000012002d497984 */ /* 0x000fe20000000400 */
[----:B------:R-:W0:Y:S08]  /*5900*/  MUFU.RCP R94, R94 ;  /* 0x0000005e005e7308 */ /* 0x000e300000001000 */
[----:B------:R-:W-:Y:S01]  /*5910*/  MUFU.RCP R95, R95 ;  /* 0x0000005f005f7308 */ /* 0x000fe20000001000 */
[----:B------:R-:W-:-:S02]  /*5920*/  HADD2.F32 R61, -RZ, R61.H0_H0 ;  /* 0x2000003dff3d7230 */ /* 0x000fc40000004100 */
[----:B-1----:R-:W-:Y:S01]  /*5930*/  FADD.FTZ R76, R10, 1 ;  /* 0x3f8000000a4c7421 */ /* 0x002fe20000010000 */
[----:B----4-:R-:W-:Y:S01]  /*5940*/  HADD2.F32 R43, -RZ, R43.H0_H0 ;  /* 0x2000002bff2b7230 */ /* 0x010fe20000004100 */
[----:B------:R-:W-:Y:S04]  /*5950*/  LDS.U16 R74, [R45+0x16] ;  /* 0x000016002d4a7984 */ /* 0x000fe80000000400 */
[----:B------:R-:W-:Y:S01]  /*5960*/  FMUL.FTZ R12, R66, R43 ;  /* 0x0000002b420c7220 */ /* 0x000fe20000410000 */
[----:B-----5:R-:W-:Y:S01]  /*5970*/  HADD2.F32 R42, -RZ, R42.H0_H0 ;  /* 0x2000002aff2a7230 */ /* 0x020fe20000004100 */
[----:B------:R-:W-:Y:S01]  /*5980*/  LDS.U16 R82, [R45+0x1a] ;  /* 0x00001a002d527984 */ /* 0x000fe20000000400 */
[----:B------:R-:W-:Y:S02]  /*5990*/  HADD2.F32 R41, -RZ, R41.H0_H0 ;  /* 0x20000029ff297230 */ /* 0x000fe40000004100 */
[----:B------:R-:W-:Y:S01]  /*59a0*/  FMUL.FTZ R12, R101, R12 ;  /* 0x0000000c650c7220 */ /* 0x000fe20000410000 */
[----:B------:R-:W-:-:S03]  /*59b0*/  HADD2.F32 R40, -RZ, R40.H0_H0 ;  /* 0x20000028ff287230 */ /* 0x000fc60000004100 */
[----:B------:R-:W-:Y:S01]  /*59c0*/  FMUL.FTZ R0, R12, R11 ;  /* 0x0000000b0c007220 */ /* 0x000fe20000410000 */
[----:B------:R-:W-:Y:S01]  /*59d0*/  FMUL.FTZ R12, R55, R42 ;  /* 0x0000002a370c7220 */ /* 0x000fe20000410000 */
[----:B------:R-:W-:Y:S01]  /*59e0*/  FMUL.FTZ R70, R54, R41 ;  /* 0x0000002936467220 */ /* 0x000fe20000410000 */
[----:B------:R-:W-:Y:S02]  /*59f0*/  FMUL.FTZ R13, R53, R40 ;  /* 0x00000028350d7220 */ /* 0x000fe40000410000 */
[----:B------:R-:W-:Y:S01]  /*5a00*/  FMUL.FTZ R11, R99, R12 ;  /* 0x0000000c630b7220 */ /* 0x000fe20000410000 */
[----:B------:R-:W-:Y:S01]  /*5a10*/  FFMA.FTZ R12, R50, R69, 1 ;  /* 0x3f800000320c7423 */ /* 0x000fe20000010045 */
[----:B------:R-:W-:Y:S01]  /*5a20*/  FMUL.FTZ R70, R97, R70 ;  /* 0x0000004661467220 */ /* 0x000fe20000410000 */
[----:B------:R-:W-:Y:S01]  /*5a30*/  FMUL.FTZ R13, R96, R13 ;  /* 0x0000000d600d7220 */ /* 0x000fe20000410000 */
[----:B------:R-:W-:Y:S02]  /*5a40*/  FADD.FTZ R69, R8, 1 ;  /* 0x3f80000008457421 */ /* 0x000fe40000010000 */
[----:B------:R-:W-:Y:S01]  /*5a50*/  FMUL.FTZ R8, R70, R9 ;  /* 0x0000000946087220 */ /* 0x000fe20000410000 */
[----:B------:R-:W-:-:S02]  /*5a60*/  FMUL.FTZ R9, R13, R12 ;  /* 0x0000000c0d097220 */ /* 0x000fc40000410000 */
[----:B------:R-:W1:Y:S01]  /*5a70*/  LDS.U16 R12, [R45+0x10] ;  /* 0x000010002d0c7984 */ /* 0x000e620000000400 */
[----:B------:R-:W4:Y:S03]  /*5a80*/  MUFU.RCP R67, R67 ;  /* 0x0000004300437308 */ /* 0x000f260000001000 */
[----:B------:R-:W5:Y:S01]  /*5a90*/  LDS.U16 R13, [R45+0xe] ;  /* 0x00000e002d0d7984 */ /* 0x000f620000000400 */
[----:B------:R-:W-:Y:S01]  /*5aa0*/  FADD.FTZ R70, R7, 1 ;  /* 0x3f80000007467421 */ /* 0x000fe20000010000 */
[----:B------:R-:W-:Y:S02]  /*5ab0*/  HADD2.F32 R160, -RZ, R160.H0_H0 ;  /* 0x200000a0ffa07230 */ /* 0x000fe40000004100 */
[----:B0-----:R-:W-:Y:S01]  /*5ac0*/  FADD.FTZ R71, -R94, 1 ;  /* 0x3f8000005e477421 */ /* 0x001fe20000010100 */
[----:B------:R-:W0:Y:S01]  /*5ad0*/  MUFU.RCP R69, R69 ;  /* 0x0000004500457308 */ /* 0x000e220000001000 */
[----:B--2---:R-:W-:-:S02]  /*5ae0*/  HADD2.F32 R15, -RZ, R15.H0_H0 ;  /* 0x2000000fff0f7230 */ /* 0x004fc40000004100 */
[----:B------:R-:W-:Y:S01]  /*5af0*/  FMUL.FTZ R6, R61, -1.4426950216293334961 ;  /* 0xbfb8aa3b3d067820 */ /* 0x000fe20000410000 */
[----:B------:R-:W-:Y:S02]  /*5b00*/  HADD2.F32 R161, -RZ, R161.H0_H0 ;  /* 0x200000a1ffa17230 */ /* 0x000fe40000004100 */
[----:B----4-:R-:W-:Y:S01]  /*5b10*/  FADD.FTZ R75, -R67, 1 ;  /* 0x3f800000434b7421 */ /* 0x010fe20000010100 */
[----:B------:R-:W-:Y:S02]  /*5b20*/  HADD2.F32 R159, -RZ, R159.H0_H0 ;  /* 0x2000009fff9f7230 */ /* 0x000fe40000004100 */
[----:B------:R-:W-:Y:S01]  /*5b30*/  FADD.FTZ R10, -R95, 1 ;  /* 0x3f8000005f0a7421 */ /* 0x000fe20000010100 */
[----:B---3--:R-:W-:Y:S02]  /*5b40*/  HADD2.F32 R16, -RZ, R16.H0_H0 ;  /* 0x20000010ff107230 */ /* 0x008fe40000004100 */
[----:B------:R-:W-:Y:S01]  /*5b50*/  FFMA.FTZ R79, R56, R75, 1 ;  /* 0x3f800000384f7423 */ /* 0x000fe2000001004b */
[----:B------:R-:W-:Y:S01]  /*5b60*/  HADD2.F32 R14, -RZ, R14.H0_H0 ;  /* 0x2000000eff0e7230 */ /* 0x000fe20000004100 */
[----:B------:R-:W2:Y:S01]  /*5b70*/  LDS.U16 R75, [R45+0x14] ;  /* 0x000014002d4b7984 */ /* 0x000ea20000000400 */
[----:B------:R-:W3:Y:S01]  /*5b80*/  MUFU.RCP R70, R70 ;  /* 0x0000004600467308 */ /* 0x000ee20000001000 */
[----:B------:R-:W-:Y:S01]  /*5b90*/  FMUL.FTZ R11, R11, R24 ;  /* 0x000000180b0b7220 */ /* 0x000fe20000410000 */
[----:B------:R-:W-:Y:S01]  /*5ba0*/  FFMA.FTZ R24, R52, R71, 1 ;  /* 0x3f80000034187423 */ /* 0x000fe20000010047 */
[----:B------:R-:W-:Y:S01]  /*5bb0*/  FFMA.FTZ R7, R51, R10, 1 ;  /* 0x3f80000033077423 */ /* 0x000fe2000001000a */
[----:B------:R-:W-:Y:S01]  /*5bc0*/  FMUL.FTZ R71, R160, R15 ;  /* 0x0000000fa0477220 */ /* 0x000fe20000410000 */
[----:B------:R-:W-:Y:S01]  /*5bd0*/  FMUL.FTZ R10, R161, R16 ;  /* 0x00000010a10a7220 */ /* 0x000fe20000410000 */
[----:B------:R-:W-:-:S02]  /*5be0*/  FMUL.FTZ R72, R159, R14 ;  /* 0x0000000e9f487220 */ /* 0x000fc40000410000 */
[----:B------:R-:W4:Y:S01]  /*5bf0*/  MUFU.EX2 R6, R6 ;  /* 0x0000000600067308 */ /* 0x000f220000000800 */
[----:B------:R-:W-:Y:S02]  /*5c00*/  HADD2.F32 R62, -RZ, R62.H0_H0 ;  /* 0x2000003eff3e7230 */ /* 0x000fe40000004100 */
[----:B------:R-:W-:Y:S01]  /*5c10*/  FMUL.FTZ R77, R94, R71 ;  /* 0x000000475e4d7220 */ /* 0x000fe20000410000 */
[----:B------:R-:W-:Y:S01]  /*5c20*/  FMUL.FTZ R10, R95, R10 ;  /* 0x0000000a5f0a7220 */ /* 0x000fe20000410000 */
[----:B------:R-:W-:Y:S01]  /*5c30*/  FMUL.FTZ R72, R67, R72 ;  /* 0x0000004843487220 */ /* 0x000fe20000410000 */
[----:B------:R-:W-:Y:S02]  /*5c40*/  HADD2.F32 R63, -RZ, R63.H0_H0 ;  /* 0x2000003fff3f7230 */ /* 0x000fe40000004100 */
[----:B------:R-:W-:Y:S01]  /*5c50*/  FMUL.FTZ R77, R77, R24 ;  /* 0x000000184d4d7220 */ /* 0x000fe20000410000 */
[----:B------:R-:W2:Y:S01]  /*5c60*/  MUFU.RCP R68, R68 ;  /* 0x0000004400447308 */ /* 0x000ea20000001000 */
[----:B------:R-:W-:Y:S01]  /*5c70*/  FMUL.FTZ R5, R62, -1.4426950216293334961 ;  /* 0xbfb8aa3b3e057820 */ /* 0x000fe20000410000 */
[----:B------:R-:W-:Y:S01]  /*5c80*/  FMUL.FTZ R10, R10, R7 ;  /* 0x000000070a0a7220 */ /* 0x000fe20000410000 */
[----:B------:R-:W-:Y:S01]  /*5c90*/  FMUL.FTZ R24, R72, R79 ;  /* 0x0000004f48187220 */ /* 0x000fe20000410000 */
[----:B------:R-:W-:-:S02]  /*5ca0*/  HADD2.F32 R157, -RZ, R157.H0_H0 ;  /* 0x2000009dff9d7230 */ /* 0x000fc40000004100 */
[----:B0-----:R-:W-:Y:S01]  /*5cb0*/  FADD.FTZ R79, -R69, 1 ;  /* 0x3f800000454f7421 */ /* 0x001fe20000010100 */
[----:B-1----:R-:W-:Y:S01]  /*5cc0*/  HADD2.F32 R12, -RZ, R12.H0_H0 ;  /* 0x2000000cff0c7230 */ /* 0x002fe20000004100 */
[----:B------:R0:W-:Y:S01]  /*5cd0*/  MUFU.RCP R71, R76 ;  /* 0x0000004c00477308 */ /* 0x0001e20000001000 */
[----:B------:R-:W-:Y:S02]  /*5ce0*/  HADD2.F32 R23, -RZ, R23.H0_H0 ;  /* 0x20000017ff177230 */ /* 0x000fe40000004100 */
[----:B------:R-:W-:Y:S02]  /*5cf0*/  HADD2.F32 R7, -RZ, R73.H0_H0 ;  /* 0x20000049ff077230 */ /* 0x000fe40000004100 */
[----:B------:R-:W-:Y:S01]  /*5d00*/  FMUL.FTZ R4, R63, -1.4426950216293334961 ;  /* 0xbfb8aa3b3f047820 */ /* 0x000fe20000410000 */
[----:B------:R-:W-:Y:S01]  /*5d10*/  HADD2.F32 R64, -RZ, R64.H0_H0 ;  /* 0x20000040ff407230 */ /* 0x000fe20000004100 */
[----:B0-----:R-:W0:Y:S01]  /*5d20*/  LDS.U16 R76, [R45+0x18] ;  /* 0x000018002d4c7984 */ /* 0x001e220000000400 */
[----:B---3--:R-:W-:Y:S01]  /*5d30*/  FADD.FTZ R84, -R70, 1 ;  /* 0x3f80000046547421 */ /* 0x008fe20000010100 */
[----:B------:R-:W-:Y:S01]  /*5d40*/  FFMA.FTZ R81, R58, R79, 1 ;  /* 0x3f8000003a517423 */ /* 0x000fe2000001004f */
[----:B------:R-:W-:Y:S01]  /*5d50*/  FMUL.FTZ R78, R157, R12 ;  /* 0x0000000c9d4e7220 */ /* 0x000fe20000410000 */
[----:B------:R-:W1:Y:S01]  /*5d60*/  MUFU.EX2 R5, R5 ;  /* 0x0000000500057308 */ /* 0x000e620000000800 */
[----:B------:R-:W-:Y:S01]  /*5d70*/  FMUL.FTZ R79, R23, R7 ;  /* 0x00000007174f7220 */ /* 0x000fe20000410000 */
[----:B------:R-:W-:Y:S01]  /*5d80*/  FMUL.FTZ R3, R64, -1.4426950216293334961 ;  /* 0xbfb8aa3b40037820 */ /* 0x000fe20000410000 */
[----:B------:R-:W-:-:S02]  /*5d90*/  HADD2.F32 R158, -RZ, R158.H0_H0 ;  /* 0x2000009eff9e7230 */ /* 0x000fc40000004100 */
[----:B------:R-:W-:Y:S01]  /*5da0*/  FFMA.FTZ R84, R59, R84, 1 ;  /* 0x3f8000003b547423 */ /* 0x000fe20000010054 */
[----:B-----5:R-:W-:Y:S02]  /*5db0*/  HADD2.F32 R13, -RZ, R13.H0_H0 ;  /* 0x2000000dff0d7230 */ /* 0x020fe40000004100 */
[----:B------:R-:W-:Y:S01]  /*5dc0*/  FMUL.FTZ R78, R69, R78 ;  /* 0x0000004e454e7220 */ /* 0x000fe20000410000 */
[----:B----4-:R-:W-:Y:S01]  /*5dd0*/  FADD.FTZ R72, R6, 1 ;  /* 0x3f80000006487421 */ /* 0x010fe20000010000 */
[----:B------:R-:W3:Y:S01]  /*5de0*/  MUFU.EX2 R4, R4 ;  /* 0x0000000400047308 */ /* 0x000ee20000000800 */
[----:B------:R-:W-:Y:S01]  /*5df0*/  FMUL.FTZ R83, R70, R79 ;  /* 0x0000004f46537220 */ /* 0x000fe20000410000 */
[----:B------:R-:W-:Y:S02]  /*5e00*/  HADD2.F32 R65, -RZ, R65.H0_H0 ;  /* 0x20000041ff417230 */ /* 0x000fe40000004100 */
[----:B------:R-:W-:Y:S01]  /*5e10*/  FMUL.FTZ R81, R78, R81 ;  /* 0x000000514e517220 */ /* 0x000fe20000410000 */
[----:B--2---:R-:W-:Y:S01]  /*5e20*/  FADD.FTZ R6, -R68, 1 ;  /* 0x3f80000044067421 */ /* 0x004fe20000010100 */
[----:B------:R-:W-:Y:S01]  /*5e30*/  FMUL.FTZ R73, R158, R13 ;  /* 0x0000000d9e497220 */ /* 0x000fe20000410000 */
[----:B------:R-:W-:Y:S01]  /*5e40*/  FMUL.FTZ R78, R83, R84 ;  /* 0x00000054534e7220 */ /* 0x000fe20000410000 */
[----:B------:R-:W2:Y:S01]  /*5e50*/  MUFU.EX2 R3, R3 ;  /* 0x0000000300037308 */ /* 0x000ea20000000800 */
[----:B------:R-:W4:Y:S01]  /*5e60*/  LDS.U16 R84, [R45+0x1c] ;  /* 0x00001c002d547984 */ /* 0x000f220000000400 */
[----:B------:R-:W-:Y:S01]  /*5e70*/  FMUL.FTZ R2, R65, -1.4426950216293334961 ;  /* 0xbfb8aa3b41027820 */ /* 0x000fe20000410000 */
[----:B------:R-:W-:-:S02]  /*5e80*/  FFMA.FTZ R6, R57, R6, 1 ;  /* 0x3f80000039067423 */ /* 0x000fc40000010006 */
[----:B------:R-:W5:Y:S01]  /*5e90*/  LDS.U16 R83, [R45+0x1e] ;  /* 0x00001e002d537984 */ /* 0x000f620000000400 */
[----:B------:R-:W-:Y:S02]  /*5ea0*/  FMUL.FTZ R73, R68, R73 ;  /* 0x0000004944497220 */ /* 0x000fe40000410000 */
[----:B------:R-:W0:Y:S02]  /*5eb0*/  MUFU.RCP R72, R72 ;  /* 0x0000004800487308 */ /* 0x000e240000001000 */
[----:B------:R-:W-:Y:S01]  /*5ec0*/  FMUL.FTZ R79, R73, R6 ;  /* 0x00000006494f7220 */ /* 0x000fe20000410000 */
[----:B-1----:R-:W-:Y:S01]  /*5ed0*/  FADD.FTZ R73, R5, 1 ;  /* 0x3f80000005497421 */ /* 0x002fe20000010000 */
[----:B---3--:R-:W-:-:S04]  /*5ee0*/  FADD.FTZ R88, R4, 1 ;  /* 0x3f80000004587421 */ /* 0x008fc80000010000 */
[----:B------:R-:W1:Y:S01]  /*5ef0*/  MUFU.EX2 R2, R2 ;  /* 0x0000000200027308 */ /* 0x000e620000000800 */
[----:B------:R-:W-:Y:S02]  /*5f00*/  HADD2.F32 R22, -RZ, R22.H0_H0 ;  /* 0x20000016ff167230 */ /* 0x000fe40000004100 */
[----:B------:R-:W-:Y:S02]  /*5f10*/  HADD2.F32 R6, -RZ, R75.H0_H0 ;  /* 0x2000004bff067230 */ /* 0x000fe40000004100 */
[----:B------:R-:W-:Y:S02]  /*5f20*/  HADD2.F32 R21, -RZ, R21.H0_H0 ;  /* 0x20000015ff157230 */ /* 0x000fe40000004100 */
[----:B------:R-:W-:Y:S01]  /*5f30*/  HADD2.F32 R5, -RZ, R74.H0_H0 ;  /* 0x2000004aff057230 */ /* 0x000fe20000004100 */
[----:B------:R-:W3:Y:S01]  /*5f40*/  MUFU.RCP R73, R73 ;  /* 0x0000004900497308 */ /* 0x000ee20000001000 */
[----:B--2---:R-:W-:Y:S01]  /*5f50*/  FADD.FTZ R89, R3, 1 ;  /* 0x3f80000003597421 */ /* 0x004fe20000010000 */
[----:B------:R-:W-:Y:S01]  /*5f60*/  FADD.FTZ R3, -R71, 1 ;  /* 0x3f80000047037421 */ /* 0x000fe20000010100 */
        /* <DEDUP_REMOVED lines=8> */
[----:B-1----:R-:W-:Y:S01]  /*5ff0*/  FADD.FTZ R90, R2, 1 ;  /* 0x3f800000025a7421 */ /* 0x002fe20000010000 */
[----:B------:R-:W-:Y:S02]  /*6000*/  FMUL.FTZ R85, R4, R3 ;  /* 0x0000000304557220 */ /* 0x000fe40000410000 */
[----:B------:R1:W2:Y:S01]  /*6010*/  MUFU.RCP R75, R89 ;  /* 0x00000059004b7308 */ /* 0x0002a20000001000 */
[----:B------:R-:W-:Y:S02]  /*6020*/  HADD2.F32 R20, -RZ, R20.H0_H0 ;  /* 0x20000014ff147230 */ /* 0x000fe40000004100 */
[----:B------:R-:W-:-:S02]  /*6030*/  HADD2.F32 R4, -RZ, R76.H0_H0 ;  /* 0x2000004cff047230 */ /* 0x000fc40000004100 */
[----:B------:R-:W-:Y:S02]  /*6040*/  HADD2.F32 R19, -RZ, R19.H0_H0 ;  /* 0x20000013ff137230 */ /* 0x000fe40000004100 */
[----:B------:R-:W-:Y:S01]  /*6050*/  HADD2.F32 R3, -RZ, R82.H0_H0 ;  /* 0x20000052ff037230 */ /* 0x000fe20000004100 */
[----:B------:R-:W5:Y:S01]  /*6060*/  MUFU.RCP R76, R90 ;  /* 0x0000005a004c7308 */ /* 0x000f620000001000 */
[----:B------:R-:W-:Y:S01]  /*6070*/  FMUL.FTZ R86, R86, R87 ;  /* 0x0000005756567220 */ /* 0x000fe20000410000 */
[----:B---3--:R-:W-:Y:S01]  /*6080*/  FADD.FTZ R87, -R73, 1 ;  /* 0x3f80000049577421 */ /* 0x008fe20000010100 */
[----:B------:R-:W-:Y:S01]  /*6090*/  FMUL.FTZ R2, R20, R4 ;  /* 0x0000000414027220 */ /* 0x000fe20000410000 */
[----:B0-----:R-:W-:Y:S01]  /*60a0*/  FADD.FTZ R82, -R74, 1 ;  /* 0x3f8000004a527421 */ /* 0x001fe20000010100 */
[----:B-1----:R-:W-:Y:S01]  /*60b0*/  FMUL.FTZ R89, R19, R3 ;  /* 0x0000000313597220 */ /* 0x002fe20000410000 */
[----:B------:R-:W-:Y:S01]  /*60c0*/  FFMA.FTZ R87, R62, R87, 1 ;  /* 0x3f8000003e577423 */ /* 0x000fe20000010057 */
        /* <DEDUP_REMOVED lines=9> */
[----:B--2---:R-:W-:Y:S01]  /*6160*/  FADD.FTZ R89, -R75, 1 ;  /* 0x3f8000004b597421 */ /* 0x004fe20000010100 */
[----:B----4-:R-:W-:Y:S02]  /*6170*/  HADD2.F32 R2, -RZ, R84.H0_H0 ;  /* 0x20000054ff027230 */ /* 0x010fe40000004100 */
[----:B------:R-:W-:Y:S02]  /*6180*/  HADD2.F32 R17, -RZ, R17.H0_H0 ;  /* 0x20000011ff117230 */ /* 0x000fe40000004100 */
[----:B-----5:R-:W-:Y:S02]  /*6190*/  HADD2.F32 R0, -RZ, R83.H0_H0 ;  /* 0x20000053ff007230 */ /* 0x020fe40000004100 */
[----:B------:R-:W-:Y:S01]  /*61a0*/  FFMA.FTZ R88, R64, R89, 1 ;  /* 0x3f80000040587423 */ /* 0x000fe20000010059 */
[----:B------:R-:W-:Y:S01]  /*61b0*/  FMUL.FTZ R84, R18, R2 ;  /* 0x0000000212547220 */ /* 0x000fe20000410000 */
[----:B------:R-:W-:Y:S01]  /*61c0*/  FADD.FTZ R90, -R76, 1 ;  /* 0x3f8000004c5a7421 */ /* 0x000fe20000010100 */
        /* <DEDUP_REMOVED lines=31> */
[----:B0-----:R-:W-:-:S03]  /*63c0*/  IMAD.U32 R8, RZ, RZ, UR22 ;  /* 0x00000016ff087e24 */ /* 0x001fc6000f8e00ff */
        /* <DEDUP_REMOVED lines=57> */
.L_x_1182:
[----:B------:R-:W-:Y:S05]  /*6760*/  BSYNC B0 ;  /* 0x0000000000007941 */ /* 0x000fea0003800000 */
.L_x_1181:
        /* <DEDUP_REMOVED lines=19> */
[----:B------:R-:W-:Y:S01]  /*68a0*/  FMUL.FTZ R102, R53, R50 ;  /* 0x0000003235667220 */ /* 0x000fe20000410000 */
[----:B------:R-:W-:Y:S01]  /*68b0*/  LEA R8, P1, R10, R8, 0x1 ;  /* 0x000000080a087211 */ /* 0x000fe200078208ff */
[----:B------:R-:W-:Y:S01]  /*68c0*/  ULDC.64 UR30, c[0x0][0x320] ;  /* 0x0000c800001e7ab9 */ /* 0x000fe20000000a00 */
        /* <DEDUP_REMOVED lines=34> */
[-C--:B------:R-:W-:Y:S01]  /*6af0*/  ISETP.GE.AND P0, PT, R126, R93.reuse, PT ;  /* 0x0000005d7e00720c */ /* 0x080fe20003f06270 */
        /* <DEDUP_REMOVED lines=10> */
[----:B------:R0:W-:Y:S01]  /*6ba0*/  STL [R1+0xc], R66 ;  /* 0x00000c4201007387 */ /* 0x0001e20000100800 */
[----:B------:R-:W-:Y:S01]  /*6bb0*/  FMUL.FTZ R21, R21, R72 ;  /* 0x0000004815157220 */ /* 0x000fe20000410000 */
[----:B------:R-:W-:Y:S01]  /*6bc0*/  FMUL.FTZ R20, R20, R73 ;  /* 0x0000004914147220 */ /* 0x000fe20000410000 */
[----:B------:R-:W-:Y:S01]  /*6bd0*/  FMUL.FTZ R19, R19, R74 ;  /* 0x0000004a13137220 */ /* 0x000fe20000410000 */
[----:B------:R0:W-:Y:S01]  /*6be0*/  STL [R1+0x8], R104 ;  /* 0x0000086801007387 */ /* 0x0001e20000100800 */
[----:B------:R-:W-:Y:S01]  /*6bf0*/  FMUL.FTZ R18, R18, R75 ;  /* 0x0000004b12127220 */ /* 0x000fe20000410000 */
[----:B------:R-:W-:-:S02]  /*6c00*/  FMUL.FTZ R17, R17, R65 ;  /* 0x0000004111117220 */ /* 0x000fc40000410000 */
[----:B------:R0:W-:Y:S04]  /*6c10*/  STL [R1+0x4], R54 ;  /* 0x0000043601007387 */ /* 0x0001e80000100800 */
[----:B------:R0:W-:Y:S01]  /*6c20*/  @!P0 STG.E.U16 desc[UR24][R8.64+-0xd40], R88 ;  /* 0xfff2c05808008986 */ /* 0x0001e2000c101518 */
[----:B------:R-:W-:-:S03]  /*6c30*/  ISETP.NE.U32.AND P0, PT, RZ, UR30, PT ;  /* 0x0000001eff007c0c */ /* 0x000fc6000bf05070 */
[----:B------:R0:W-:Y:S01]  /*6c40*/  @!P4 STG.E.U16 desc[UR24][R8.64+-0xd00], R89 ;  /* 0xfff300590800c986 */ /* 0x0001e2000c101518 */
[----:B------:R-:W-:-:S03]  /*6c50*/  ISETP.NE.AND.EX P0, PT, RZ, UR31, PT, P0 ;  /* 0x0000001fff007c0c */ /* 0x000fc6000bf05300 */
[----:B------:R0:W-:Y:S04]  /*6c60*/  @!P5 STG.E.U16 desc[UR24][R8.64+-0xcc0], R90 ;  /* 0xfff3405a0800d986 */ /* 0x0001e8000c101518 */
[----:B------:R0:W-:Y:S04]  /*6c70*/  @!P1 STG.E.U16 desc[UR24][R8.64+-0xc80], R91 ;  /* 0xfff3805b08009986 */ /* 0x0001e8000c101518 */
[----:B------:R0:W-:Y:S04]  /*6c80*/  @!P2 STG.E.U16 desc[UR24][R8.64+-0xfc0], R77 ;  /* 0xfff0404d0800a986 */ /* 0x0001e8000c101518 */
[----:B------:R0:W-:Y:S04]  /*6c90*/  @!P3 STG.E.U16 desc[UR24][R8.64+-0xc40], R92 ;  /* 0xfff3c05c0800b986 */ /* 0x0001e8000c101518 */
[----:B------:R0:W-:Y:S01]  /*6ca0*/  STL [R1], R102 ;  /* 0x0000006601007387 */ /* 0x0001e20000100800 */
        /* <DEDUP_REMOVED lines=22> */
[----:B0-----:R-:W-:Y:S01]  /*6e10*/  PRMT R8, R40, 0x7632, R8 ;  /* 0x0000763228087816 */ /* 0x001fe20000000008 */
[----:B------:R-:W-:Y:S01]  /*6e20*/  UIMAD UR34, UR9, UR32, URZ ;  /* 0x00000020092272a4 */ /* 0x000fe2000f8e023f */
[----:B------:R-:W-:Y:S01]  /*6e30*/  F2FP.F16.F32.PACK_AB R15, R15, R16 ;  /* 0x000000100f0f723e */ /* 0x000fe200000000ff */
[----:B------:R-:W-:Y:S01]  /*6e40*/  STS.U16 [R45], R10 ;  /* 0x0000000a2d007388 */ /* 0x000fe20000000400 */
        /* <DEDUP_REMOVED lines=12> */
[----:B------:R-:W-:Y:S01]  /*6f10*/  PRMT R6, R7, 0x7632, R6 ;  /* 0x0000763207067816 */ /* 0x000fe20000000006 */
[----:B------:R-:W-:Y:S01]  /*6f20*/  BSSY B0, `(.L_x_1184) ;  /* 0x0000037000007945 */ /* 0x000fe20003800000 */
[----:B0-----:R-:W-:Y:S01]  /*6f30*/  PRMT R0, R13, 0x7632, R0 ;  /* 0x000076320d007816 */ /* 0x001fe20000000000 */
[----:B------:R-:W-:Y:S01]  /*6f40*/  STS.U16 [R45+0x8], R15 ;  /* 0x0000080f2d007388 */ /* 0x000fe20000000400 */
[----:B------:R-:W-:-:S02]  /*6f50*/  PRMT R4, R5, 0x7632, R4 ;  /* 0x0000763205047816 */ /* 0x000fc40000000004 */
[C---:B-1----:R-:W-:Y:S01]  /*6f60*/  PRMT R8, R3.reuse, 0x7610, R8 ;  /* 0x0000761003087816 */ /* 0x042fe20000000008 */
[----:B------:R-:W-:Y:S01]  /*6f70*/  STS.U16 [R45+0xa], R9 ;  /* 0x00000a092d007388 */ /* 0x000fe20000000400 */
[----:B------:R-:W-:Y:S02]  /*6f80*/  PRMT R10, R3, 0x7632, R10 ;  /* 0x00007632030a7816 */ /* 0x000fe4000000000a */
[----:B------:R-:W-:Y:S01]  /*6f90*/  PRMT R12, R2, 0x7632, R12 ;  /* 0x00007632020c7816 */ /* 0x000fe2000000000c */
[----:B------:R-:W-:Y:S01]  /*6fa0*/  STS.U16 [R45+0xc], R13 ;  /* 0x00000c0d2d007388 */ /* 0x000fe20000000400 */
[----:B------:R-:W-:-:S03]  /*6fb0*/  MOV R3, UR22 ;  /* 0x0000001600037c02 */ /* 0x000fc60008000f00 */
        /* <DEDUP_REMOVED lines=45> */
.L_x_1185:
[----:B------:R-:W-:Y:S05]  /*7290*/  BSYNC B0 ;  /* 0x0000000000007941 */ /* 0x000fea0003800000 */
.L_x_1184:
        /* <DEDUP_REMOVED lines=43> */
.L_x_1183:
[----:B-1----:R-:W2:Y:S01]  /*7550*/  LDL.LU R2, [R1+0x114] ;  /* 0x0001140001027983 */ /* 0x002ea20000300800 */
[----:B------:R-:W-:Y:S01]  /*7560*/  HADD2.F32 R0, -RZ, R120.H0_H0 ;  /* 0x20000078ff007230 */ /* 0x000fe20000004100 */
[----:B------:R-:W-:Y:S01]  /*7570*/  HFMA2.MMA R16, -RZ, RZ, 0, 0 ;  /* 0x00000000ff107435 */ /* 0x000fe200000001ff */
[----:B------:R-:W-:Y:S01]  /*7580*/  HADD2.F32 R3, -RZ, R119.H0_H0 ;  /* 0x20000077ff037230 */ /* 0x000fe20000004100 */
[----:B------:R-:W-:Y:S01]  /*7590*/  CS2R R14, SRZ ;  /* 0x00000000000e7805 */ /* 0x000fe2000001ff00 */
[----:B------:R-:W-:Y:S01]  /*75a0*/  HADD2.F32 R5, -RZ, R118.H0_H0 ;  /* 0x20000076ff057230 */ /* 0x000fe20000004100 */
[----:B------:R-:W-:Y:S01]  /*75b0*/  CS2R R12, SRZ ;  /* 0x00000000000c7805 */ /* 0x000fe2000001ff00 */
[----:B------:R-:W-:Y:S01]  /*75c0*/  HADD2.F32 R4, -RZ, R115.H0_H0 ;  /* 0x20000073ff047230 */ /* 0x000fe20000004100 */
[----:B------:R-:W-:Y:S02]  /*75d0*/  CS2R R10, SRZ ;  /* 0x00000000000a7805 */ /* 0x000fe4000001ff00 */
[----:B0-----:R-:W-:-:S02]  /*75e0*/  CS2R R8, SRZ ;  /* 0x0000000000087805 */ /* 0x001fc4000001ff00 */
[----:B------:R-:W-:Y:S01]  /*75f0*/  CS2R R6, SRZ ;  /* 0x0000000000067805 */ /* 0x000fe2000001ff00 */
[----:B------:R-:W-:Y:S01]  /*7600*/  BAR.SYNC.DEFER_BLOCKING 0x0 ;  /* 0x0000000000007b1d */ /* 0x000fe20000010000 */
[----:B--2---:R-:W-:Y:S01]  /*7610*/  FFMA.FTZ R0, R66, R0, R2 ;  /* 0x0000000042007223 */ /* 0x004fe20000010002 */
[----:B------:R-:W-:-:S03]  /*7620*/  HADD2.F32 R2, -RZ, R116.H0_H0 ;  /* 0x20000074ff027230 */ /* 0x000fc60000004100 */
[----:B------:R-:W-:Y:S01]  /*7630*/  FFMA.FTZ R0, R104, R3, R0 ;  /* 0x0000000368007223 */ /* 0x000fe20000010000 */
[----:B------:R-:W-:-:S03]  /*7640*/  HADD2.F32 R3, -RZ, R117.H0_H0 ;  /* 0x20000075ff037230 */ /* 0x000fc60000004100 */
[----:B------:R-:W-:Y:S02]  /*7650*/  FFMA.FTZ R0, R54, R5, R0 ;  /* 0x0000000536007223 */ /* 0x000fe40000010000 */
[----:B------:R-:W0:Y:S02]  /*7660*/  LDC R5, c[0x0][0x21c] ;  /* 0x00008700ff057b82 */ /* 0x000e240000000800 */
[----:B------:R-:W-:-:S04]  /*7670*/  FFMA.FTZ R0, R102, R3, R0 ;  /* 0x0000000366007223 */ /* 0x000fc80000010000 */
[----:B------:R-:W-:Y:S01]  /*7680*/  FFMA.FTZ R3, R161, R2, R0 ;  /* 0x00000002a1037223 */ /* 0x000fe20000010000 */
[----:B------:R-:W-:Y:S02]  /*7690*/  HADD2.F32 R0, -RZ, R114.H0_H0 ;  /* 0x20000072ff007230 */ /* 0x000fe40000004100 */
[----:B------:R-:W-:Y:S02]  /*76a0*/  HADD2.F32 R2, -RZ, R113.H0_H0 ;  /* 0x20000071ff027230 */ /* 0x000fe40000004100 */
[----:B------:R-:W-:-:S04]  /*76b0*/  FFMA.FTZ R4, R160, R4, R3 ;  /* 0x00000004a0047223 */ /* 0x000fc80000010003 */
[----:B------:R-:W-:Y:S01]  /*76c0*/  FFMA.FTZ R3, R159, R0, R4 ;  /* 0x000000009f037223 */ /* 0x000fe20000010004 */
[----:B------:R-:W-:Y:S02]  /*76d0*/  HADD2.F32 R0, -RZ, R112.H0_H0 ;  /* 0x20000070ff007230 */ /* 0x000fe40000004100 */
[----:B------:R-:W-:Y:S02]  /*76e0*/  HADD2.F32 R4, -RZ, R108.H0_H0 ;  /* 0x2000006cff047230 */ /* 0x000fe40000004100 */
[----:B------:R-:W-:Y:S01]  /*76f0*/  FFMA.FTZ R2, R158, R2, R3 ;  /* 0x000000029e027223 */ /* 0x000fe20000010003 */
[----:B------:R-:W-:-:S03]  /*7700*/  HADD2.F32 R3, -RZ, R111.H0_H0 ;  /* 0x2000006fff037230 */ /* 0x000fc60000004100 */
[----:B------:R-:W-:Y:S01]  /*7710*/  FFMA.FTZ R0, R157, R0, R2 ;  /* 0x000000009d007223 */ /* 0x000fe20000010002 */
[----:B------:R-:W-:Y:S01]  /*7720*/  HADD2.F32 R2, -RZ, R110.H0_H0 ;  /* 0x2000006eff027230 */ /* 0x000fe20000004100 */
[----:B0-----:R-:W-:Y:S02]  /*7730*/  ISETP.GE.AND P0, PT, R5, 0x1, PT ;  /* 0x000000010500780c */ /* 0x001fe40003f06270 */
[----:B------:R-:W-:Y:S01]  /*7740*/  FFMA.FTZ R3, R23, R3, R0 ;  /* 0x0000000317037223 */ /* 0x000fe20000010000 */
[----:B------:R-:W-:-:S03]  /*7750*/  HADD2.F32 R0, -RZ, R109.H0_H0 ;  /* 0x2000006dff007230 */ /* 0x000fc60000004100 */
[----:B------:R-:W-:-:S04]  /*7760*/  FFMA.FTZ R2, R22, R2, R3 ;  /* 0x0000000216027223 */ /* 0x000fc80000010003 */
[----:B------:R-:W-:Y:S01]  /*7770*/  FFMA.FTZ R3, R21, R0, R2 ;  /* 0x0000000015037223 */ /* 0x000fe20000010002 */
[----:B------:R-:W-:Y:S02]  /*7780*/  HADD2.F32 R0, -RZ, R107.H0_H0 ;  /* 0x2000006bff007230 */ /* 0x000fe40000004100 */
[----:B------:R-:W-:Y:S02]  /*7790*/  HADD2.F32 R2, -RZ, R106.H0_H0 ;  /* 0x2000006aff027230 */ /* 0x000fe40000004100 */
[----:B------:R-:W-:-:S04]  /*77a0*/  FFMA.FTZ R4, R20, R4, R3 ;  /* 0x0000000414047223 */ /* 0x000fc80000010003 */
[----:B------:R-:W-:Y:S01]  /*77b0*/  FFMA.FTZ R3, R19, R0, R4 ;  /* 0x0000000013037223 */ /* 0x000fe20000010004 */
[----:B------:R-:W-:Y:S01]  /*77c0*/  HADD2.F32 R0, -RZ, R105.H0_H0 ;  /* 0x20000069ff007230 */ /* 0x000fe20000004100 */
[----:B------:R-:W-:Y:S02]  /*77d0*/  CS2R R4, SRZ ;  /* 0x0000000000047805 */ /* 0x000fe4000001ff00 */
[----:B------:R-:W-:Y:S01]  /*77e0*/  FFMA.FTZ R2, R18, R2, R3 ;  /* 0x0000000212027223 */ /* 0x000fe20000010003 */
[----:B------:R-:W-:-:S03]  /*77f0*/  FMUL.FTZ R3, R104, UR4 ;  /* 0x0000000468037c20 */ /* 0x000fc60008410000 */
[----:B------:R-:W-:Y:S01]  /*7800*/  FFMA.FTZ R2, R17, R0, R2 ;  /* 0x0000000011027223 */ /* 0x000fe20000010002 */
[----:B------:R-:W-:-:S04]  /*7810*/  FMUL.FTZ R0, R66, UR4 ;  /* 0x0000000442007c20 */ /* 0x000fc80008410000 */
        /* <DEDUP_REMOVED lines=30> */
[----:B------:R1:W-:Y:S01]  /*7a00*/  STL [R1+0x10], R0 ;  /* 0x0000100001007387 */ /* 0x0003e20000100800 */
[----:B0-----:R-:W-:Y:S01]  /*7a10*/  CS2R R2, SRZ ;  /* 0x0000000000027805 */ /* 0x001fe2000001ff00 */
[----:B-1----:R-:W-:Y:S01]  /*7a20*/  IMAD.MOV.U32 R0, RZ, RZ, RZ ;  /* 0x000000ffff007224 */ /* 0x002fe200078e00ff */
[----:B------:R-:W-:Y:S06]  /*7a30*/  @!P0 BRA `(.L_x_1186) ;  /* 0x0000004400348947 */ /* 0x000fec0003800000 */
[----:B------:R-:W-:Y:S01]  /*7a40*/  ISETP.GE.AND P0, PT, R48, UR22, PT ;  /* 0x0000001630007c0c */ /* 0x000fe2000bf06270 */
[----:B------:R-:W-:Y:S01]  /*7a50*/  ULDC.64 UR30, c[0x0][0x230] ;  /* 0x00008c00001e7ab9 */ /* 0x000fe20000000a00 */
[----:B------:R-:W-:Y:S01]  /*7a60*/  MOV R40, R103 ;  /* 0x0000006700287202 */ /* 0x000fe20000000f00 */
[----:B------:R-:W-:Y:S01]  /*7a70*/  UIMAD UR32, UR44, UR30, URZ ;  /* 0x0000001e2c2072a4 */ /* 0x000fe2000f8e023f */
[----:B------:R-:W-:Y:S01]  /*7a80*/  MOV R16, RZ ;  /* 0x000000ff00107202 */ /* 0x000fe20000000f00 */
[----:B------:R-:W-:Y:S01]  /*7a90*/  UIMAD.WIDE.U32 UR50, UR7, UR30, URZ ;  /* 0x0000001e073272a5 */ /* 0x000fe2000f8e003f */
[----:B------:R-:W-:Y:S01]  /*7aa0*/  LOP3.LUT R40, R40, 0xfffffffe, RZ, 0xc0, !PT ;  /* 0xfffffffe28287812 */ /* 0x000fe200078ec0ff */
[----:B------:R-:W-:Y:S01]  /*7ab0*/  UIMAD UR31, UR7, UR31, UR32 ;  /* 0x0000001f071f72a4 */ /* 0x000fe2000f8e0220 */
[----:B------:R-:W-:Y:S02]  /*7ac0*/  CS2R R14, SRZ ;  /* 0x00000000000e7805 */ /* 0x000fe4000001ff00 */
[----:B------:R-:W-:-:S02]  /*7ad0*/  CS2R R12, SRZ ;  /* 0x00000000000c7805 */ /* 0x000fc4000001ff00 */
[----:B------:R-:W-:Y:S02]  /*7ae0*/  CS2R R10, SRZ ;  /* 0x00000000000a7805 */ /* 0x000fe4000001ff00 */
[----:B------:R-:W-:Y:S02]  /*7af0*/  CS2R R8, SRZ ;  /* 0x0000000000087805 */ /* 0x000fe4000001ff00 */
[----:B------:R-:W-:Y:S02]  /*7b00*/  CS2R R6, SRZ ;  /* 0x0000000000067805 */ /* 0x000fe4000001ff00 */
[----:B------:R-:W-:Y:S02]  /*7b10*/  @P0 LOP3.LUT R40, R40, 0x1, RZ, 0xfc, !PT ;  /* 0x0000000128280812 */ /* 0x000fe400078efcff */
[----:B------:R-:W-:Y:S02]  /*7b20*/  CS2R R4, SRZ ;  /* 0x0000000000047805 */ /* 0x000fe4000001ff00 */
[----:B------:R-:W-:-:S02]  /*7b30*/  CS2R R2, SRZ ;  /* 0x0000000000027805 */ /* 0x000fc4000001ff00 */
[----:B------:R-:W-:Y:S01]  /*7b40*/  MOV R0, RZ ;  /* 0x000000ff00007202 */ /* 0x000fe20000000f00 */
[----:B------:R-:W-:Y:S01]  /*7b50*/  UIADD3 UR57, UR51, UR31, URZ ;  /* 0x0000001f33397290 */ /* 0x000fe2000fffe03f */
[----:B------:R0:W-:Y:S01]  /*7b60*/  STL [R1+0xa4], R40 ;  /* 0x0000a42801007387 */ /* 0x0001e20000100800 */
[----:B------:R-:W-:Y:S01]  /*7b70*/  UMOV UR47, URZ ;  /* 0x0000003f002f7c82 */ /* 0x000fe20008000000 */
[----:B------:R-:W-:Y:S01]  /*7b80*/  UMOV UR52, URZ ;  /* 0x0000003f00347c82 */ /* 0x000fe20008000000 */
[----:B------:R-:W-:Y:S01]  /*7b90*/  UMOV UR53, URZ ;  /* 0x0000003f00357c82 */ /* 0x000fe20008000000 */
[----:B------:R-:W-:Y:S01]  /*7ba0*/  ULDC UR54, c[0x0][0x224] ;  /* 0x0000890000367ab9 */ /* 0x000fe20000000800 */
[----:B------:R-:W-:Y:S01]  /*7bb0*/  ULDC UR55, c[0x0][0x21c] ;  /* 0x0000870000377ab9 */ /* 0x000fe20000000800 */
[----:B------:R-:W-:Y:S01]  /*7bc0*/  ULDC UR58, c[0x0][0x218] ;  /* 0x00008600003a7ab9 */ /* 0x000fe20000000800 */
[----:B------:R-:W-:Y:S01]  /*7bd0*/  ULDC.64 UR30, c[0x0][0x3c8] ;  /* 0x0000f200001e7ab9 */ /* 0x000fe20000000a00 */
[----:B------:R-:W-:Y:S01]  /*7be0*/  ULDC.64 UR32, c[0x0][0x238] ;  /* 0x00008e0000207ab9 */ /* 0x000fe20000000a00 */
[----:B------:R-:W-:Y:S01]  /*7bf0*/  ULDC.64 UR34, c[0x0][0x2d0] ;  /* 0x0000b40000227ab9 */ /* 0x000fe20000000a00 */
[----:B------:R-:W-:Y:S01]  /*7c00*/  ULDC.64 UR36, c[0x0][0x250] ;  /* 0x0000940000247ab9 */ /* 0x000fe20000000a00 */
[----:B------:R-:W-:Y:S01]  /*7c10*/  ULDC.64 UR38, c[0x0][0x2e0] ;  /* 0x0000b80000267ab9 */ /* 0x000fe20000000a00 */
[----:B0-----:R-:W-:-:S05]  /*7c20*/  ULDC.64 UR40, c[0x0][0x270] ;  /* 0x00009c0000287ab9 */ /* 0x001fca0000000a00 */
.L_x_1230:
[----:B------:R-:W2:Y:S04]  /*7c30*/  LDL R40, [R1+0xa4] ;  /* 0x0000a40001287983 */ /* 0x000ea80000100800 */
[----:B------:R-:W3:Y:S01]  /*7c40*/  LDL R65, [R1+0x94] ;  /* 0x0000940001417983 */ /* 0x000ee20000100800 */
[----:B------:R-:W-:Y:S01]  /*7c50*/  USHF.R.S32.HI UR56, URZ, 0x1f, UR47 ;  /* 0x0000001f3f387899 */ /* 0x000fe2000801142f */
[----:B------:R-:W-:Y:S01]  /*7c60*/  IMAD.SHL.U32 R72, R46, 0x10, RZ ;  /* 0x000000102e487824 */ /* 0x000fe200078e00ff */
[----:B------:R-:W-:Y:S01]  /*7c70*/  MOV R43, UR36 ;  /* 0x00000024002b7c02 */ /* 0x000fe20008000f00 */
[----:B------:R-:W4:Y:S01]  /*7c80*/  LDL R67, [R1+0x90] ;  /* 0x0000900001437983 */ /* 0x000f220000100800 */
[----:B------:R-:W-:Y:S02]  /*7c90*/  UIMAD UR42, UR56, UR36, URZ ;  /* 0x00000024382a72a4 */ /* 0x000fe4000f8e023f */
[----:B------:R-:W-:Y:S01]  /*7ca0*/  LOP3.LUT R72, R72, 0xfffffe00, RZ, 0xc0, !PT ;  /* 0xfffffe0048487812 */ /* 0x000fe200078ec0ff */
[----:B------:R-:W-:Y:S01]  /*7cb0*/  IMAD.WIDE.U32 R42, R43, UR47, R48 ;  /* 0x0000002f2b2a7c25 */ /* 0x000fe2000f8e0030 */
[----:B------:R-:W-:Y:S01]  /*7cc0*/  UIMAD UR42, UR47, UR37, UR42 ;  /* 0x000000252f2a72a4 */ /* 0x000fe2000f8e022a */
[----:B------:R-:W3:Y:S01]  /*7cd0*/  LDL R66, [R1+0x9c] ;  /* 0x00009c0001427983 */ /* 0x000ee20000100800 */
[----:B------:R-:W-:-:S03]  /*7ce0*/  LOP3.LUT R72, R72, 0x1f, R46, 0xf8, !PT ;  /* 0x0000001f48487812 */ /* 0x000fc600078ef82e */
[----:B------:R-:W3:Y:S01]  /*7cf0*/  LDL R68, [R1+0xa8] ;  /* 0x0000a80001447983 */ /* 0x000ee20000100800 */
[----:B------:R-:W-:Y:S02]  /*7d00*/  IADD3 R41, R43, UR42, RZ ;  /* 0x0000002a2b297c10 */ /* 0x000fe4000fffe0ff */
[----:B------:R-:W-:Y:S01]  /*7d10*/  LOP3.LUT R72, R72, 0x60, RZ, 0xfc, !PT ;  /* 0x0000006048487812 */ /* 0x000fe200078efcff */
[----:B------:R-:W3:Y:S01]  /*7d20*/  LDL R70, [R1+0x98] ;  /* 0x0000980001467983 */ /* 0x000ee20000100800 */
[----:B0-----:R-:W-:-:S03]  /*7d30*/  PRMT R52, RZ, 0x7610, R52 ;  /* 0x00007610ff347816 */ /* 0x001fc60000000034 */
[----:B------:R-:W3:Y:S04]  /*7d40*/  LDL R43, [R1+0xb8] ;  /* 0x0000b800012b7983 */ /* 0x000ee80000100800 */
[----:B------:R-:W3:Y:S01]  /*7d50*/  LDL R69, [R1+0xa0] ;  /* 0x0000a00001457983 */ /* 0x000ee20000100800 */
[----:B-1----:R-:W-:Y:S02]  /*7d60*/  PRMT R50, RZ, 0x7610, R50 ;  /* 0x00007610ff327816 */ /* 0x002fe40000000032 */
[----:B------:R-:W-:Y:S02]  /*7d70*/  PRMT R54, RZ, 0x7610, R54 ;  /* 0x00007610ff367816 */ /* 0x000fe40000000036 */
[----:B------:R-:W-:Y:S01]  /*7d80*/  SHF.L.U32 R71, R46, 0x4, RZ ;  /* 0x000000042e477819 */ /* 0x000fe200000006ff */
[----:B------:R-:W-:Y:S01]  /*7d90*/  UMOV UR43, UR57 ;  /* 0x00000039002b7c82 */ /* 0x000fe20008000000 */
[----:B------:R-:W-:Y:S01]  /*7da0*/  PRMT R59, RZ, 0x7610, R59 ;  /* 0x00007610ff3b7816 */ /* 0x000fe2000000003b */
[----:B------:R-:W3:Y:S01]  /*7db0*/  LDL R78, [R1+0x88] ;  /* 0x00008800014e7983 */ /* 0x000ee20000100800 */
[----:B------:R-:W-:-:S02]  /*7dc0*/  PRMT R47, RZ, 0x7610, R47 ;  /* 0x00007610ff2f7816 */ /* 0x000fc4000000002f */
[----:B------:R-:W-:Y:S01]  /*7dd0*/  PRMT R51, RZ, 0x7610, R51 ;  /* 0x00007610ff337816 */ /* 0x000fe20000000033 */
[----:B------:R-:W3:Y:S01]  /*7de0*/  LDL R77, [R1+0x84] ;  /* 0x00008400014d7983 */ /* 0x000ee20000100800 */
[----:B------:R-:W-:Y:S02]  /*7df0*/  PRMT R56, RZ, 0x7610, R56 ;  /* 0x00007610ff387816 */ /* 0x000fe40000000038 */
[----:B------:R-:W-:Y:S01]  /*7e00*/  PRMT R55, RZ, 0x7610, R55 ;  /* 0x00007610ff377816 */ /* 0x000fe20000000037 */
[----:B------:R-:W3:Y:S01]  /*7e10*/  LDL R76, [R1+0x80] ;  /* 0x00008000014c7983 */ /* 0x000ee20000100800 */
[----:B------:R-:W-:Y:S02]  /*7e20*/  PRMT R53, RZ, 0x7610, R53 ;  /* 0x00007610ff357816 */ /* 0x000fe40000000035 */
[----:B------:R-:W-:Y:S01]  /*7e30*/  PRMT R57, RZ, 0x7610, R57 ;  /* 0x00007610ff397816 */ /* 0x000fe20000000039 */
[----:B------:R-:W3:Y:S01]  /*7e40*/  LDL R75, [R1+0x7c] ;  /* 0x00007c00014b7983 */ /* 0x000ee20000100800 */
[----:B------:R-:W-:-:S02]  /*7e50*/  PRMT R58, RZ, 0x7610, R58 ;  /* 0x00007610ff3a7816 */ /* 0x000fc4000000003a */
[----:B------:R-:W-:Y:S01]  /*7e60*/  PRMT R60, RZ, 0x7610, R60 ;  /* 0x00007610ff3c7816 */ /* 0x000fe2000000003c */
[----:B------:R-:W3:Y:S01]  /*7e70*/  LDL R74, [R1+0x78] ;  /* 0x00007800014a7983 */ /* 0x000ee20000100800 */
[----:B------:R-:W-:-:S03]  /*7e80*/  PRMT R61, RZ, 0x7610, R61 ;  /* 0x00007610ff3d7816 */ /* 0x000fc6000000003d */
[----:B------:R-:W3:Y:S01]  /*7e90*/  LDL R73, [R1+0x74] ;  /* 0x0000740001497983 */ /* 0x000ee20000100800 */
[----:B--2---:R-:W-:Y:S02]  /*7ea0*/  LOP3.LUT P5, RZ, R40, 0x1, RZ, 0xc0, !PT ;  /* 0x0000000128ff7812 */ /* 0x004fe400078ac0ff */
[----:B------:R-:W-:-:S04]  /*7eb0*/  SHF.L.U32 R40, R46, 0x4, RZ ;  /* 0x000000042e287819 */ /* 0x000fc800000006ff */
[----:B------:R-:W-:-:S04]  /*7ec0*/  LOP3.LUT R40, R40, 0xfffffe00, RZ, 0xc0, !PT ;  /* 0xfffffe0028287812 */ /* 0x000fc800078ec0ff */
[----:B------:R-:W-:-:S04]  /*7ed0*/  LOP3.LUT R40, R40, 0x1f, R46, 0xf8, !PT ;  /* 0x0000001f28287812 */ /* 0x000fc800078ef82e */
[----:B------:R-:W-:-:S04]  /*7ee0*/  LOP3.LUT R40, R40, 0x20, RZ, 0xfc, !PT ;  /* 0x0000002028287812 */ /* 0x000fc800078efcff */
[----:B------:R-:W-:Y:S02]  /*7ef0*/  ISETP.GE.AND P0, PT, R40, UR22, PT ;  /* 0x0000001628007c0c */ /* 0x000fe4000bf06270 */
[----:B------:R-:W-:-:S04]  /*7f00*/  LEA R40, P2, R42, UR18, 0x1 ;  /* 0x000000122a287c11 */ /* 0x000fc8000f8408ff */
[----:B------:R-:W-:Y:S02]  /*7f10*/  LEA.HI.X R41, R42, UR19, R41, 0x1, P2 ;  /* 0x000000132a297c11 */ /* 0x000fe400090f0c29 */
[----:B------:R-:W-:Y:S01]  /*7f20*/  ISETP.GE.AND P2, PT, R72, UR22, PT ;  /* 0x0000001648007c0c */ /* 0x000fe2000bf46270 */
[----:B------:R-:W2:Y:S01]  /*7f30*/  LDL R42, [R1+0xb4] ;  /* 0x0000b400012a7983 */ /* 0x000ea20000100800 */
[----:B----4-:R-:W-:-:S03]  /*7f40*/  ISETP.GE.AND P4, PT, R67, UR22, PT ;  /* 0x0000001643007c0c */ /* 0x010fc6000bf86270 */
[----:B------:R-:W4:Y:S04]  /*7f50*/  @!P0 LDG.E.U16 R50, desc[UR24][R40.64+0x40] ;  /* 0x0000401828328981 */ /* 0x000f28000c1e1500 */
[----:B------:R-:W4:Y:S04]  /*7f60*/  @!P5 LDG.E.U16 R47, desc[UR24][R40.64] ;  /* 0x00000018282fd981 */ /* 0x000f28000c1e1500 */
[----:B------:R-:W4:Y:S01]  /*7f70*/  @!P2 LDG.E.U16 R52, desc[UR24][R40.64+0xc0] ;  /* 0x0000c0182834a981 */ /* 0x000f22000c1e1500 */
[----:B---3--:R-:W-:-:S03]  /*7f80*/  ISETP.GE.AND P2, PT, R65, UR22, PT ;  /* 0x0000001641007c0c */ /* 0x008fc6000bf46270 */
[----:B------:R-:W3:Y:S01]  /*7f90*/  LDL R65, [R1+0xac] ;  /* 0x0000ac0001417983 */ /* 0x000ee20000100800 */
[----:B------:R-:W-:-:S03]  /*7fa0*/  ISETP.GE.AND P0, PT, R66, UR22, PT ;  /* 0x0000001642007c0c */ /* 0x000fc6000bf06270 */
[----:B------:R-:W4:Y:S04]  /*7fb0*/  LDL R67, [R1+0xbc] ;  /* 0x0000bc0001437983 */ /* 0x000f280000100800 */
[----:B------:R-:W4:Y:S04]  /*7fc0*/  LDL R66, [R1+0xb0] ;  /* 0x0000b00001427983 */ /* 0x000f280000100800 */
[----:B------:R-:W4:Y:S01]  /*7fd0*/  @!P4 LDG.E.U16 R54, desc[UR24][R40.64+0x140] ;  /* 0x000140182836c981 */ /* 0x000f22000c1e1500 */
[----:B------:R-:W-:Y:S02]  /*7fe0*/  ISETP.GE.AND P4, PT, R68, UR22, PT ;  /* 0x0000001644007c0c */ /* 0x000fe4000bf86270 */
[----:B------:R-:W-:Y:S01]  /*7ff0*/  LOP3.LUT R71, R71, 0xfffffe00, RZ, 0xc0, !PT ;  /* 0xfffffe0047477812 */ /* 0x000fe200078ec0ff */
[----:B------:R-:W-:Y:S01]  /*8000*/  UIMAD UR59, UR56, UR32, URZ ;  /* 0x00000020383b72a4 */ /* 0x000fe2000f8e023f */
[----:B------:R-:W4:Y:S01]  /*8010*/  @!P0 LDG.E.U16 R55, desc[UR24][R40.64+0x180] ;  /* 0x0001801828378981 */ /* 0x000f22000c1e1500 */
[----:B------:R-:W-:-:S03]  /*8020*/  UMOV UR42, UR50 ;  /* 0x00000032002a7c82 */ /* 0x000fc60008000000 */
[----:B------:R-:W4:Y:S01]  /*8030*/  @!P2 LDG.E.U16 R57, desc[UR24][R40.64+0x200] ;  /* 0x000200182839a981 */ /* 0x000f22000c1e1500 */
[----:B------:R-:W-:Y:S02]  /*8040*/  PRMT R62, RZ, 0x7610, R62 ;  /* 0x00007610ff3e7816 */ /* 0x000fe4000000003e */
[----:B------:R-:W-:Y:S01]  /*8050*/  PRMT R63, RZ, 0x7610, R63 ;  /* 0x00007610ff3f7816 */ /* 0x000fe2000000003f */
[----:B------:R-:W4:Y:S04]  /*8060*/  LDL R72, [R1+0x70] ;  /* 0x0000700001487983 */ /* 0x000f280000100800 */
[----:B------:R-:W4:Y:S01]  /*8070*/  @!P4 LDG.E.U16 R59, desc[UR24][R40.64+0x280] ;  /* 0x00028018283bc981 */ /* 0x000f22000c1e1500 */
[----:B------:R-:W-:-:S03]  /*8080*/  LOP3.LUT R71, R71, 0x1f, R46, 0xf8, !PT ;  /* 0x0000001f47477812 */ /* 0x000fc600078ef82e */
[----:B------:R-:W4:Y:S01]  /*8090*/  LDL R68, [R1+0x60] ;  /* 0x0000600001447983 */ /* 0x000f220000100800 */
[----:B------:R-:W-:-:S04]  /*80a0*/  LOP3.LUT R71, R71, 0x40, RZ, 0xfc, !PT ;  /* 0x0000004047477812 */ /* 0x000fc800078efcff */
[----:B------:R-:W-:Y:S02]  /*80b0*/  ISETP.GE.AND P1, PT, R71, UR22, PT ;  /* 0x0000001647007c0c */ /* 0x000fe4000bf26270 */
[----:B------:R-:W-:-:S04]  /*80c0*/  SHF.L.U32 R71, R46, 0x4, RZ ;  /* 0x000000042e477819 */ /* 0x000fc800000006ff */
[----:B------:R-:W-:Y:S01]  /*80d0*/  LOP3.LUT R71, R71, 0xfffffe00, RZ, 0xc0, !PT ;  /* 0xfffffe0047477812 */ /* 0x000fe200078ec0ff */
[----:B------:R-:W-:Y:S02]  /*80e0*/  UIMAD.WIDE.U32 UR42, UR47, UR32, UR42 ;  /* 0x000000202f2a72a5 */ /* 0x000fe4000f8e002a */
[----:B------:R-:W-:Y:S01]  /*80f0*/  UIMAD UR60, UR47, UR33, UR59 ;  /* 0x000000212f3c72a4 */ /* 0x000fe2000f8e023b */
[----:B------:R-:W-:-:S03]  /*8100*/  LOP3.LUT R71, R71, 0x1f, R46, 0xf8, !PT ;  /* 0x0000001f47477812 */ /* 0x000fc600078ef82e */
[----:B------:R-:W4:Y:S01]  /*8110*/  @!P1 LDG.E.U16 R51, desc[UR24][R40.64+0x80] ;  /* 0x0000801828339981 */ /* 0x000f22000c1e1500 */
[----:B------:R-:W-:Y:S01]  /*8120*/  ISETP.GE.AND P1, PT, R70, UR22, PT ;  /* 0x0000001646007c0c */ /* 0x000fe2000bf26270 */
[----:B------:R-:W-:Y:S01]  /*8130*/  ULEA UR59, UP0, UR42, UR34, 0x2 ;  /* 0x000000222a3b7291 */ /* 0x000fe2000f80103f */
[----:B------:R-:W-:Y:S01]  /*8140*/  LOP3.LUT R71, R71, 0x80, RZ, 0xfc, !PT ;  /* 0x0000008047477812 */ /* 0x000fe200078efcff */
[----:B------:R-:W-:Y:S01]  /*8150*/  UIADD3 UR43, UR43, UR60, URZ ;  /* 0x0000003c2b2b7290 */ /* 0x000fe2000fffe03f */
[----:B------:R-:W-:Y:S01]  /*8160*/  ISETP.GE.AND P0, PT, R43, UR22, PT ;  /* 0x000000162b007c0c */ /* 0x000fe2000bf06270 */
[----:B------:R-:W4:Y:S01]  /*8170*/  LDL R70, [R1+0x68] ;  /* 0x0000680001467983 */ /* 0x000f220000100800 */
[----:B---3--:R-:W-:Y:S01]  /*8180*/  ISETP.GE.AND P4, PT, R65, UR22, PT ;  /* 0x0000001641007c0c */ /* 0x008fe2000bf86270 */
[----:B------:R-:W-:Y:S02]  /*8190*/  ULEA.HI.X UR42, UR42, UR35, UR43, 0x2, UP0 ;  /* 0x000000232a2a7291 */ /* 0x000fe400080f142b */
[----:B------:R-:W3:Y:S01]  /*81a0*/  LDL R65, [R1+0x8c] ;  /* 0x00008c0001417983 */ /* 0x000ee20000100800 */
[----:B------:R-:W-:-:S03]  /*81b0*/  ISETP.GE.AND P3, PT, R71, UR22, PT ;  /* 0x0000001647007c0c */ /* 0x000fc6000bf66270 */
[----:B------:R-:W3:Y:S01]  /*81c0*/  @!P1 LDG.E.U16 R56, desc[UR24][R40.64+0x1c0] ;  /* 0x0001c01828389981 */ /* 0x000ee2000c1e1500 */
[----:B--2---:R-:W-:Y:S02]  /*81d0*/  ISETP.GE.AND P1, PT, R42, UR22, PT ;  /* 0x000000162a007c0c */ /* 0x004fe4000bf26270 */
[----:B------:R-:W-:Y:S01]  /*81e0*/  MOV R42, UR59 ;  /* 0x0000003b002a7c02 */ /* 0x000fe20008000f00 */
[----:B------:R-:W2:Y:S01]  /*81f0*/  LDL R71, [R1+0x6c] ;  /* 0x00006c0001477983 */ /* 0x000ea20000100800 */
[----:B------:R-:W-:Y:S01]  /*8200*/  MOV R43, UR42 ;  /* 0x0000002a002b7c02 */ /* 0x000fe20008000f00 */
[----:B------:R-:W-:Y:S01]  /*8210*/  ULDC.64 UR42, c[0x0][0x268] ;  /* 0x00009a00002a7ab9 */ /* 0x000fe20000000a00 */
[----:B----4-:R-:W-:Y:S01]  /*8220*/  ISETP.GE.AND P2, PT, R67, UR22, PT ;  /* 0x0000001643007c0c */ /* 0x010fe2000bf46270 */
[----:B------:R-:W4:Y:S04]  /*8230*/  @!P0 LDG.E.U16 R60, desc[UR24][R40.64+0x2c0] ;  /* 0x0002c018283c8981 */ /* 0x000f28000c1e1500 */
[----:B------:R-:W2:Y:S04]  /*8240*/  LDG.E R42, desc[UR24][R42.64] ;  /* 0x000000182a2a7981 */ /* 0x000ea8000c1e1900 */
[----:B------:R-:W4:Y:S01]  /*8250*/  @!P3 LDG.E.U16 R53, desc[UR24][R40.64+0x100] ;  /* 0x000100182835b981 */ /* 0x000f22000c1e1500 */
[----:B------:R-:W-:-:S03]  /*8260*/  ISETP.GE.AND P3, PT, R69, UR22, PT ;  /* 0x0000001645007c0c */ /* 0x000fc6000bf66270 */
[----:B------:R-:W4:Y:S04]  /*8270*/  LDL R69, [R1+0x64] ;  /* 0x0000640001457983 */ /* 0x000f280000100800 */
[----:B------:R-:W4:Y:S04]  /*8280*/  LDL R67, [R1+0x5c] ;  /* 0x00005c0001437983 */ /* 0x000f280000100800 */
[----:B------:R-:W4:Y:S04]  /*8290*/  @!P1 LDG.E.U16 R61, desc[UR24][R40.64+0x300] ;  /* 0x00030018283d9981 */ /* 0x000f28000c1e1500 */
[----:B------:R-:W4:Y:S01]  /*82a0*/  @!P3 LDG.E.U16 R58, desc[UR24][R40.64+0x240] ;  /* 0x00024018283ab981 */ /* 0x000f22000c1e1500 */
[----:B------:R-:W-:-:S03]  /*82b0*/  ISETP.GE.AND P3, PT, R66, UR22, PT ;  /* 0x0000001642007c0c */ /* 0x000fc6000bf66270 */
[----:B------:R-:W4:Y:S04]  /*82c0*/  LDL R66, [R1+0x58] ;  /* 0x0000580001427983 */ /* 0x000f280000100800 */
[----:B------:R-:W4:Y:S04]  /*82d0*/  @!P2 LDG.E.U16 R62, desc[UR24][R40.64+0x340] ;  /* 0x00034018283ea981 */ /* 0x000f28000c1e1500 */
[----:B------:R-:W4:Y:S04]  /*82e0*/  LDL R43, [R1+0x54] ;  /* 0x00005400012b7983 */ /* 0x000f280000100800 */
[----:B------:R-:W4:Y:S01]  /*82f0*/  @!P3 LDG.E.U16 R63, desc[UR24][R40.64+0x380] ;  /* 0x00038018283fb981 */ /* 0x000f22000c1e1500 */
[----:B------:R-:W-:-:S06]  /*8300*/  PRMT R64, RZ, 0x7610, R64 ;  /* 0x00007610ff407816 */ /* 0x000fcc0000000040 */
[----:B------:R0:W4:Y:S01]  /*8310*/  @!P4 LDG.E.U16 R64, desc[UR24][R40.64+0x3c0] ;  /* 0x0003c0182840c981 */ /* 0x000122000c1e1500 */
[----:B------:R-:W-:-:S03]  /*8320*/  UIMAD UR59, UR44, UR42, URZ ;  /* 0x0000002a2c3b72a4 */ /* 0x000fc6000f8e023f */
[----:B---3--:R1:W-:Y:S04]  /*8330*/  STS.U16 [R65], R47 ;  /* 0x0000002f41007388 */ /* 0x0083e80000000400 */
[----:B-1----:R-:W3:Y:S01]  /*8340*/  LDL R65, [R1+0x50] ;  /* 0x0000500001417983 */ /* 0x002ee20000100800 */
[----:B------:R-:W-:Y:S02]  /*8350*/  UIMAD.WIDE.U32 UR60, UR7, UR42, URZ ;  /* 0x0000002a073c72a5 */ /* 0x000fe4000f8e003f */
[----:B------:R-:W-:Y:S02]  /*8360*/  UIMAD UR43, UR7, UR43, UR59 ;  /* 0x0000002b072b72a4 */ /* 0x000fe4000f8e023b */
[----:B------:R-:W-:Y:S02]  /*8370*/  UIMAD UR42, UR56, UR40, URZ ;  /* 0x00000028382a72a4 */ /* 0x000fe4000f8e023f */
[----:B------:R-:W-:-:S02]  /*8380*/  UIADD3 UR61, UR61, UR43, URZ ;  /* 0x0000002b3d3d7290 */ /* 0x000fc4000fffe03f */
[----:B------:R-:W-:Y:S02]  /*8390*/  UIMAD UR42, UR47, UR41, UR42 ;  /* 0x000000292f2a72a4 */ /* 0x000fe4000f8e022a */
[----:B------:R-:W-:-:S04]  /*83a0*/  UIMAD.WIDE.U32 UR60, UR47, UR40, UR60 ;  /* 0x000000282f3c72a5 */ /* 0x000fc8000f8e003c */
[----:B------:R-:W-:Y:S02]  /*83b0*/  UIADD3 UR59, UR61, UR42, URZ ;  /* 0x0000002a3d3b7290 */ /* 0x000fe4000fffe03f */
[----:B------:R-:W-:-:S04]  /*83c0*/  ULEA UR43, UP0, UR60, UR38, 0x2 ;  /* 0x000000263c2b7291 */ /* 0x000fc8000f80103f */
[----:B------:R-:W-:Y:S01]  /*83d0*/  ULEA.HI.X UR60, UR60, UR39, UR59, 0x2, UP0 ;  /* 0x000000273c3c7291 */ /* 0x000fe200080f143b */
[----:B--2---:R-:W-:Y:S01]  /*83e0*/  R2UR UR59, R42 ;  /* 0x000000002a3b72ca */ /* 0x004fe200000e0000 */
[----:B------:R-:W-:-:S04]  /*83f0*/  UIADD3 UR42, UR20, -0x1, URZ ;  /* 0xffffffff142a7890 */ /* 0x000fc8000fffe03f */
[----:B------:R-:W-:Y:S01]  /*8400*/  ULEA.HI UR61, UR42, UR42, URZ, 0x1 ;  /* 0x0000002a2a3d7291 */ /* 0x000fe2000f8f083f */
[----:B------:R-:W-:Y:S03]  /*8410*/  STS.U16 [R78+0x40], R50 ;  /* 0x000040324e007388 */ /* 0x000fe60000000400 */
[----:B------:R-:W-:-:S04]  /*8420*/  ULOP3.LUT UR61, UR61, 0xfffffe, URZ, 0xc0, !UPT ;  /* 0x00fffffe3d3d7892 */ /* 0x000fc8000f8ec03f */
[----:B------:R-:W-:Y:S01]  /*8430*/  MOV R42, UR59 ;  /* 0x0000003b002a7c02 */ /* 0x000fe20008000f00 */
[----:B------:R-:W-:Y:S01]  /*8440*/  STS.U16 [R77+0x80], R51 ;  /* 0x000080334d007388 */ /* 0x000fe20000000400 */
[----:B------:R-:W-:-:S03]  /*8450*/  UIADD3 UR42, UR42, -UR61, URZ ;  /* 0x8000003d2a2a7290 */ /* 0x000fc6000fffe03f */
[----:B------:R-:W-:Y:S01]  /*8460*/  FMUL.FTZ R42, R42, 1.4426950216293334961 ;  /* 0x3fb8aa3b2a2a7820 */ /* 0x000fe20000410000 */
[----:B------:R-:W-:Y:S04]  /*8470*/  STS.U16 [R76+0xc0], R52 ;  /* 0x0000c0344c007388 */ /* 0x000fe80000000400 */
[----:B----4-:R-:W-:Y:S01]  /*8480*/  STS.U16 [R75+0x100], R53 ;  /* 0x000100354b007388 */ /* 0x010fe20000000400 */
[----:B------:R-:W-:-:S03]  /*8490*/  FMUL.FTZ R152, R42, R44 ;  /* 0x0000002c2a987220 */ /* 0x000fc60000410000 */
[----:B------:R-:W-:Y:S01]  /*84a0*/  STS.U16 [R74+0x140], R54 ;  /* 0x000140364a007388 */ /* 0x000fe20000000400 */
[----:B------:R-:W-:-:S03]  /*84b0*/  ULEA UR42, UR42, UR47, 0x8 ;  /* 0x0000002f2a2a7291 */ /* 0x000fc6000f8e403f */
[----:B------:R-:W-:Y:S04]  /*84c0*/  STS.U16 [R73+0x180], R55 ;  /* 0x0001803749007388 */ /* 0x000fe80000000400 */
[----:B------:R-:W-:Y:S04]  /*84d0*/  STS.U16 [R72+0x1c0], R56 ;  /* 0x0001c03848007388 */ /* 0x000fe80000000400 */
[----:B------:R-:W-:Y:S01]  /*84e0*/  STS.U16 [R71+0x200], R57 ;  /* 0x0002003947007388 */ /* 0x000fe20000000400 */
[----:B------:R-:W1:Y:S03]  /*84f0*/  MUFU.EX2 R152, R152 ;  /* 0x0000009800987308 */ /* 0x000e660000000800 */
[----:B------:R-:W-:Y:S04]  /*8500*/  STS.U16 [R70+0x240], R58 ;  /* 0x0002403a46007388 */ /* 0x000fe80000000400 */
[----:B------:R-:W-:Y:S04]  /*8510*/  STS.U16 [R69+0x280], R59 ;  /* 0x0002803b45007388 */ /* 0x000fe80000000400 */
[----:B------:R-:W-:Y:S01]  /*8520*/  STS.U16 [R68+0x2c0], R60 ;  /* 0x0002c03c44007388 */ /* 0x000fe20000000400 */
[----:B------:R-:W-:-:S03]  /*8530*/  ISETP.NE.AND P1, PT, R46, RZ, PT ;  /* 0x000000ff2e00720c */ /* 0x000fc60003f25270 */
[----:B------:R-:W-:Y:S01]  /*8540*/  STS.U16 [R67+0x300], R61 ;  /* 0x0003003d43007388 */ /* 0x000fe20000000400 */
[----:B------:R-:W-:-:S03]  /*8550*/  IADD3 R47, R46, 0x200, RZ ;  /* 0x000002002e2f7810 */ /* 0x000fc60007ffe0ff */
[----:B------:R-:W-:Y:S04]  /*8560*/  STS.U16 [R66+0x340], R62 ;  /* 0x0003403e42007388 */ /* 0x000fe80000000400 */
[----:B------:R2:W-:Y:S01]  /*8570*/  STS.U16 [R43+0x380], R63 ;  /* 0x0003803f2b007388 */ /* 0x0005e20000000400 */
[----:B0-----:R-:W-:Y:S02]  /*8580*/  MOV R40, UR43 ;  /* 0x0000002b00287c02 */ /* 0x001fe40008000f00 */
[----:B--2---:R-:W-:-:S04]  /*8590*/  MOV R43, UR42 ;  /* 0x0000002a002b7c02 */ /* 0x004fc80008000f00 */
[----:B------:R-:W-:Y:S02]  /*85a0*/  SEL R43, R43, R47, !P1 ;  /* 0x0000002f2b2b7207 */ /* 0x000fe40004800000 */
[----:B------:R-:W-:-:S03]  /*85b0*/  MOV R41, UR60 ;  /* 0x0000003c00297c02 */ /* 0x000fc60008000f00 */
[----:B------:R-:W-:Y:S01]  /*85c0*/  IMAD R51, R43, 0x4, R24 ;  /* 0x000000042b337824 */ /* 0x000fe200078e0218 */
[----:B------:R-:W-:-:S13]  /*85d0*/  ISETP.NE.AND P0, PT, R46, 0x7f, PT ;  /* 0x0000007f2e00780c */ /* 0x000fda0003f05270 */
[----:B------:R-:W-:Y:S01]  /*85e0*/  @P0 LEA R104, R46, R24, 0x2 ;  /* 0x000000182e680211 */ /* 0x000fe200078e10ff */
[----:B------:R-:W-:Y:S01]  /*85f0*/  BSSY B0, `(.L_x_1187) ;  /* 0x0000023000007945 */ /* 0x000fe20003800000 */
[----:B---3--:R0:W-:Y:S01]  /*8600*/  STS.U16 [R65+0x3c0], R64 ;  /* 0x0003c04041007388 */ /* 0x0081e20000000400 */
[----:B------:R-:W-:-:S03]  /*8610*/  NOP ;  /* 0x0000000000007918 */ /* 0x000fc60000000000 */
[----:B------:R0:W2:Y:S04]  /*8620*/  LDS.U16 R47, [R45] ;  /* 0x000000002d2f7984 */ /* 0x0000a80000000400 */
[----:B------:R0:W3:Y:S04]  /*8630*/  LDS.U16 R43, [R45+0x2] ;  /* 0x000002002d2b7984 */ /* 0x0000e80000000400 */
        /* <DEDUP_REMOVED lines=15> */
[----:B-1----:R1:W-:Y:S01]  /*8730*/  STS [R51+0x3be0], R152 ;  /* 0x003be09833007388 */ /* 0x0023e20000000800 */
[----:B------:R-:W-:Y:S06]  /*8740*/  BAR.SYNC.DEFER_BLOCKING 0x0 ;  /* 0x0000000000007b1d */ /* 0x000fec0000010000 */
[----:B------:R-:W0:Y:S01]  /*8750*/  @P0 LDS R104, [R104+0x43e4] ;  /* 0x0043e40068680984 */ /* 0x000e220000000800 */
[----:B--234-:R-:W-:Y:S05]  /*8760*/  @P0 BRA `(.L_x_1188) ;  /* 0x00000000002c0947 */ /* 0x01cfea0003800000 */
[----:B0-----:R-:W0:Y:S01]  /*8770*/  LDC R40, c[0x0][0x224] ;  /* 0x00008900ff287b82 */ /* 0x001e220000000800 */
[----:B------:R-:W-:Y:S01]  /*8780*/  HFMA2.MMA R104, -RZ, RZ, 1.875, 0 ;  /* 0x3f800000ff687435 */ /* 0x000fe200000001ff */
        /* <DEDUP_REMOVED lines=9> */
.L_x_1188:
[----:B------:R-:W-:Y:S05]  /*8820*/  BSYNC B0 ;  /* 0x0000000000007941 */ /* 0x000fea0003800000 */
.L_x_1187:
[----:B------:R-:W4:Y:S04]  /*8830*/  LDL R66, [R1+0xfc] ;  /* 0x0000fc0001427983 */ /* 0x000f280000100800 */
[----:B0-----:R-:W3:Y:S04]  /*8840*/  LDL R65, [R1+0xf8] ;  /* 0x0000f80001417983 */ /* 0x001ee80000100800 */
        /* <DEDUP_REMOVED lines=13> */
[----:B------:R-:W3:Y:S01]  /*8920*/  LDL R50, [R1+0xc0] ;  /* 0x0000c00001327983 */ /* 0x000ee20000100800 */
[----:B------:R-:W-:Y:S01]  /*8930*/  UISETP.GE.AND UP0, UPT, UR20, 0x2, UPT ;  /* 0x000000021400788c */ /* 0x000fe2000bf06270 */
[----:B------:R-:W-:Y:S01]  /*8940*/  LOP3.LUT R164, R46, 0x1f, RZ, 0xc0, !PT ;  /* 0x0000001f2ea47812 */ /* 0x000fe200078ec0ff */
[----:B------:R-:W-:Y:S01]  /*8950*/  HFMA2.MMA R81, -RZ, RZ, 0, 0 ;  /* 0x00000000ff517435 */ /* 0x000fe200000001ff */
[----:B------:R-:W3:Y:S01]  /*8960*/  LDL R87, [R1+0xc] ;  /* 0x00000c0001577983 */ /* 0x000ee20000100800 */
[----:B------:R-:W-:Y:S01]  /*8970*/  MOV R40, UR20 ;  /* 0x0000001400287c02 */ /* 0x000fe20008000f00 */
[----:B------:R-:W-:Y:S01]  /*8980*/  IMAD.MOV.U32 R80, RZ, RZ, 0x3f800000 ;  /* 0x3f800000ff507424 */ /* 0x000fe200078e00ff */
[----:B------:R-:W-:Y:S01]  /*8990*/  PLOP3.LUT P0, PT, PT, PT, UP0, 0x80, 0x0 ;  /* 0x000000000000781c */ /* 0x000fe20003f0f008 */
[----:B------:R-:W3:Y:S01]  /*89a0*/  LDL R86, [R1+0x8] ;  /* 0x0000080001567983 */ /* 0x000ee20000100800 */
[----:B-1----:R-:W-:-:S02]  /*89b0*/  MOV R51, 0x8 ;  /* 0x0000000800337802 */ /* 0x002fc40000000f00 */
[----:B------:R-:W-:Y:S01]  /*89c0*/  ISETP.NE.OR P0, PT, R164, RZ, !P0 ;  /* 0x000000ffa400720c */ /* 0x000fe20004705670 */
[----:B------:R-:W3:Y:S04]  /*89d0*/  LDL R85, [R1+0x4] ;  /* 0x0000040001557983 */ /* 0x000ee80000100800 */
[----:B------:R-:W3:Y:S08]  /*89e0*/  LDL R84, [R1] ;  /* 0x0000000001547983 */ /* 0x000ef00000100800 */
[----:B--2---:R-:W0:Y:S01]  /*89f0*/  @!P0 LDC R41, c[0x0][0x21c] ;  /* 0x00008700ff298b82 */ /* 0x004e220000000800 */
[----:B------:R-:W-:Y:S01]  /*8a00*/  FMUL.FTZ R103, R42, R39 ;  /* 0x000000272a677220 */ /* 0x000fe20000410000 */
[----:B------:R-:W-:Y:S01]  /*8a10*/  @!P0 IADD3 R40, R40, -0x2, RZ ;  /* 0xfffffffe28288810 */ /* 0x000fe20007ffe0ff */
[C---:B------:R-:W-:Y:S01]  /*8a20*/  FMUL.FTZ R102, R42.reuse, R38 ;  /* 0x000000262a667220 */ /* 0x040fe20000410000 */
[----:B------:R-:W-:-:S03]  /*8a30*/  FMUL.FTZ R101, R42, R37 ;  /* 0x000000252a657220 */ /* 0x000fc60000410000 */
[----:B------:R-:W1:Y:S01]  /*8a40*/  MUFU.EX2 R103, R103 ;  /* 0x0000006700677308 */ /* 0x000e620000000800 */
[----:B------:R-:W-:Y:S01]  /*8a50*/  FMUL.FTZ R100, R42, R36 ;  /* 0x000000242a647220 */ /* 0x000fe20000410000 */
[----:B------:R-:W-:Y:S02]  /*8a60*/  HADD2.F32 R47, -RZ, R47.H0_H0 ;  /* 0x2000002fff2f7230 */ /* 0x000fe40000004100 */
[----:B------:R-:W-:-:S04]  /*8a70*/  HADD2.F32 R43, -RZ, R43.H0_H0 ;  /* 0x2000002bff2b7230 */ /* 0x000fc80000004100 */
[----:B------:R-:W2:Y:S01]  /*8a80*/  MUFU.EX2 R102, R102 ;  /* 0x0000006600667308 */ /* 0x000ea20000000800 */
[----:B------:R-:W-:Y:S01]  /*8a90*/  FMUL.FTZ R99, R42, R35 ;  /* 0x000000232a637220 */ /* 0x000fe20000410000 */
[----:B0-----:R-:W-:-:S06]  /*8aa0*/  @!P0 IMAD R40, R40, R41, UR47 ;  /* 0x0000002f28288e24 */ /* 0x001fcc000f8e0229 */
[----:B------:R-:W0:Y:S01]  /*8ab0*/  MUFU.EX2 R101, R101 ;  /* 0x0000006500657308 */ /* 0x000e220000000800 */
[----:B------:R-:W-:-:S04]  /*8ac0*/  @!P0 IMAD.WIDE R40, R40, R51, UR48 ;  /* 0x0000003028288e25 */ /* 0x000fc8000f8e0233 */
[C---:B------:R-:W-:Y:S01]  /*8ad0*/  FMUL.FTZ R98, R42.reuse, R34 ;  /* 0x000000222a627220 */ /* 0x040fe20000410000 */
[----:B------:R1:W5:Y:S02]  /*8ae0*/  @!P0 LDG.E.64 R80, desc[UR24][R40.64] ;  /* 0x0000001828508981 */ /* 0x000364000c1e1b00 */
[----:B------:R-:W0:Y:S01]  /*8af0*/  MUFU.EX2 R100, R100 ;  /* 0x0000006400647308 */ /* 0x000e220000000800 */
[----:B------:R-:W-:Y:S02]  /*8b00*/  HADD2.F32 R105, -RZ, R105.H0_H0 ;  /* 0x20000069ff697230 */ /* 0x000fe40000004100 */
[C---:B------:R-:W-:Y:S01]  /*8b10*/  FMUL.FTZ R97, R42.reuse, R33 ;  /* 0x000000212a617220 */ /* 0x040fe20000410000 */
[----:B------:R-:W-:Y:S02]  /*8b20*/  HADD2.F32 R106, -RZ, R106.H0_H0 ;  /* 0x2000006aff6a7230 */ /* 0x000fe40000004100 */
[C---:B------:R-:W-:Y:S01]  /*8b30*/  FMUL.FTZ R96, R42.reuse, R32 ;  /* 0x000000202a607220 */ /* 0x040fe20000410000 */
[C---:B------:R-:W-:Y:S01]  /*8b40*/  FMUL.FTZ R95, R42.reuse, R31 ;  /* 0x0000001f2a5f7220 */ /* 0x040fe20000410000 */
[C---:B------:R-:W-:Y:S01]  /*8b50*/  FMUL.FTZ R91, R42.reuse, R30 ;  /* 0x0000001e2a5b7220 */ /* 0x040fe20000410000 */
[----:B------:R-:W-:Y:S01]  /*8b60*/  FMUL.FTZ R74, R42, R29 ;  /* 0x0000001d2a4a7220 */ /* 0x000fe20000410000 */
[----:B------:R-:W0:Y:S01]  /*8b70*/  MUFU.EX2 R99, R99 ;  /* 0x0000006300637308 */ /* 0x000e220000000800 */
[----:B-1----:R-:W-:-:S02]  /*8b80*/  HADD2.F32 R40, -RZ, R82.H0_H0 ;  /* 0x20000052ff287230 */ /* 0x002fc40000004100 */
[----:B------:R-:W-:Y:S01]  /*8b90*/  FMUL.FTZ R82, R152, R103 ;  /* 0x0000006798527220 */ /* 0x000fe20000410000 */
[----:B------:R-:W-:Y:S02]  /*8ba0*/  HADD2.F32 R107, -RZ, R107.H0_H0 ;  /* 0x2000006bff6b7230 */ /* 0x000fe40000004100 */
[----:B------:R-:W-:Y:S01]  /*8bb0*/  FMUL.FTZ R67, R42, R28 ;  /* 0x0000001c2a437220 */ /* 0x000fe20000410000 */
[----:B--2---:R-:W-:Y:S01]  /*8bc0*/  FMUL.FTZ R82, R102, R82 ;  /* 0x0000005266527220 */ /* 0x004fe20000410000 */
[----:B------:R-:W1:Y:S03]  /*8bd0*/  MUFU.EX2 R98, R98 ;  /* 0x0000006200627308 */ /* 0x000e660000000800 */
[----:B0-----:R-:W-:Y:S01]  /*8be0*/  FMUL.FTZ R82, R101, R82 ;  /* 0x0000005265527220 */ /* 0x001fe20000410000 */
[----:B------:R-:W-:-:S04]  /*8bf0*/  HADD2.F32 R108, -RZ, R108.H0_H0 ;  /* 0x2000006cff6c7230 */ /* 0x000fc80000004100 */
[----:B------:R-:W0:Y:S01]  /*8c00*/  MUFU.EX2 R97, R97 ;  /* 0x0000006100617308 */ /* 0x000e220000000800 */
[----:B------:R-:W-:Y:S01]  /*8c10*/  FMUL.FTZ R82, R100, R82 ;  /* 0x0000005264527220 */ /* 0x000fe20000410000 */
[----:B------:R-:W-:-:S06]  /*8c20*/  HADD2.F32 R109, -RZ, R109.H0_H0 ;  /* 0x2000006dff6d7230 */ /* 0x000fcc0000004100 */
[----:B------:R-:W2:Y:S01]  /*8c30*/  MUFU.EX2 R96, R96 ;  /* 0x0000006000607308 */ /* 0x000ea20000000800 */
[----:B------:R-:W-:Y:S01]  /*8c40*/  FMUL.FTZ R82, R99, R82 ;  /* 0x0000005263527220 */ /* 0x000fe20000410000 */
[----:B------:R-:W-:-:S06]  /*8c50*/  HADD2.F32 R110, -RZ, R110.H0_H0 ;  /* 0x2000006eff6e7230 */ /* 0x000fcc0000004100 */
[----:B------:R-:W2:Y:S01]  /*8c60*/  MUFU.EX2 R95, R95 ;  /* 0x0000005f005f7308 */ /* 0x000ea20000000800 */
[----:B-1----:R-:W-:Y:S01]  /*8c70*/  FMUL.FTZ R82, R98, R82 ;  /* 0x0000005262527220 */ /* 0x002fe20000410000 */
[----:B------:R-:W-:-:S06]  /*8c80*/  HADD2.F32 R111, -RZ, R111.H0_H0 ;  /* 0x2000006fff6f7230 */ /* 0x000fcc0000004100 */
[----:B------:R-:W1:Y:S01]  /*8c90*/  MUFU.EX2 R91, R91 ;  /* 0x0000005b005b7308 */ /* 0x000e620000000800 */
[----:B0-----:R-:W-:Y:S01]  /*8ca0*/  FMUL.FTZ R82, R97, R82 ;  /* 0x0000005261527220 */ /* 0x001fe20000410000 */
[----:B------:R-:W-:-:S06]  /*8cb0*/  HADD2.F32 R112, -RZ, R112.H0_H0 ;  /* 0x20000070ff707230 */ /* 0x000fcc0000004100 */
[----:B------:R-:W0:Y:S01]  /*8cc0*/  MUFU.EX2 R74, R74 ;  /* 0x0000004a004a7308 */ /* 0x000e220000000800 */
[----:B--2---:R-:W-:Y:S01]  /*8cd0*/  FMUL.FTZ R82, R96, R82 ;  /* 0x0000005260527220 */ /* 0x004fe20000410000 */
[----:B------:R-:W-:-:S06]  /*8ce0*/  HADD2.F32 R113, -RZ, R113.H0_H0 ;  /* 0x20000071ff717230 */ /* 0x000fcc0000004100 */
[----:B------:R-:W2:Y:S01]  /*8cf0*/  MUFU.EX2 R67, R67 ;  /* 0x0000004300437308 */ /* 0x000ea20000000800 */
[----:B------:R-:W-:Y:S01]  /*8d00*/  FMUL.FTZ R82, R95, R82 ;  /* 0x000000525f527220 */ /* 0x000fe20000410000 */
[----:B------:R-:W-:Y:S01]  /*8d10*/  FMUL.FTZ R41, R42, R25 ;  /* 0x000000192a297220 */ /* 0x000fe20000410000 */
[----:B------:R-:W-:Y:S02]  /*8d20*/  HADD2.F32 R114, -RZ, R114.H0_H0 ;  /* 0x20000072ff727230 */ /* 0x000fe40000004100 */
[----:B-1----:R-:W-:Y:S01]  /*8d30*/  FMUL.FTZ R82, R91, R82 ;  /* 0x000000525b527220 */ /* 0x002fe20000410000 */
[----:B------:R-:W-:Y:S02]  /*8d40*/  HADD2.F32 R115, -RZ, R115.H0_H0 ;  /* 0x20000073ff737230 */ /* 0x000fe40000004100 */
[----:B------:R-:W-:Y:S01]  /*8d50*/  MUFU.EX2 R41, R41 ;  /* 0x0000002900297308 */ /* 0x000fe20000000800 */
[----:B0-----:R-:W-:Y:S01]  /*8d60*/  FMUL.FTZ R82, R74, R82 ;  /* 0x000000524a527220 */ /* 0x001fe20000410000 */
[----:B------:R-:W-:-:S02]  /*8d70*/  HADD2.F32 R116, -RZ, R116.H0_H0 ;  /* 0x20000074ff747230 */ /* 0x000fc40000004100 */
[----:B------:R-:W-:Y:S02]  /*8d80*/  HADD2.F32 R117, -RZ, R117.H0_H0 ;  /* 0x20000075ff757230 */ /* 0x000fe40000004100 */
[----:B--2---:R-:W-:Y:S01]  /*8d90*/  FMUL.FTZ R82, R67, R82 ;  /* 0x0000005243527220 */ /* 0x004fe20000410000 */
[C---:B------:R-:W-:Y:S02]  /*8da0*/  ISETP.GT.U32.AND P2, PT, R46.reuse, 0x1f, PT ;  /* 0x0000001f2e00780c */ /* 0x040fe40003f44070 */
[----:B------:R-:W-:-:S04]  /*8db0*/  LEA.HI R119, R46, R46, RZ, 0x1e ;  /* 0x0000002e2e777211 */ /* 0x000fc800078ff0ff */
[----:B------:R-:W-:Y:S01]  /*8dc0*/  LEA R119, R119, R24, 0x3 ;  /* 0x0000001877777211 */ /* 0x000fe200078e18ff */
[-C--:B-----5:R-:W-:Y:S01]  /*8dd0*/  FMUL.FTZ R124, R161, R135.reuse ;  /* 0x00000087a17c7220 */ /* 0x0a0fe20000410000 */
        /* <DEDUP_REMOVED lines=10> */
[----:B----4-:R-:W-:-:S02]  /*8e80*/  HADD2.F32 R94, -RZ, R66.H0_H0 ;  /* 0x20000042ff5e7230 */ /* 0x010fc40000004100 */
[----:B---3--:R-:W-:-:S03]  /*8e90*/  HADD2.F32 R93, -RZ, R65.H0_H0 ;  /* 0x20000041ff5d7230 */ /* 0x008fc60000004100 */
[----:B------:R-:W-:Y:S01]  /*8ea0*/  FMUL.FTZ R65, R94, R44 ;  /* 0x0000002c5e417220 */ /* 0x000fe20000410000 */
[----:B------:R-:W-:Y:S02]  /*8eb0*/  HADD2.F32 R92, -RZ, R64.H0_H0 ;  /* 0x20000040ff5c7230 */ /* 0x000fe40000004100 */
        /* <DEDUP_REMOVED lines=63> */
[----:B------:R-:W-:-:S03]  /*92b0*/  FFMA.FTZ R83, R53, R83, R149 ;  /* 0x0000005335537223 */ /* 0x000fc60000010095 */
[C---:B------:R-:W-:Y:S01]  /*92c0*/  FMUL.FTZ R82, R41.reuse, R82 ;  /* 0x0000005229527220 */ /* 0x040fe20000410000 */
[----:B------:R-:W-:Y:S01]  /*92d0*/  FFMA.FTZ R83, R41, R83, R150 ;  /* 0x0000005329537223 */ /* 0x000fe20000010096 */
[-C--:B------:R-:W-:Y:S01]  /*92e0*/  FMUL.FTZ R120, R87, R135.reuse ;  /* 0x0000008757787220 */ /* 0x080fe20000410000 */
[----:B------:R-:W-:-:S03]  /*92f0*/  FMUL.FTZ R121, R86, R135 ;  /* 0x0000008756797220 */ /* 0x000fc60000410000 */
[----:B------:R0:W-:Y:S01]  /*9300*/  STS.64 [R119+0x31d0], R82 ;  /* 0x0031d05277007388 */ /* 0x0001e20000000a00 */
[-C--:B------:R-:W-:Y:S01]  /*9310*/  FMUL.FTZ R122, R85, R135.reuse ;  /* 0x00000087557a7220 */ /* 0x080fe20000410000 */
[-C--:B------:R-:W-:Y:S01]  /*9320*/  FMUL.FTZ R123, R84, R135.reuse ;  /* 0x00000087547b7220 */ /* 0x080fe20000410000 */
[----:B------:R-:W-:Y:S01]  /*9330*/  FMUL.FTZ R135, R17, R135 ;  /* 0x0000008711877220 */ /* 0x000fe20000410000 */
[----:B------:R-:W-:Y:S06]  /*9340*/  BAR.SYNC.DEFER_BLOCKING 0x0 ;  /* 0x0000000000007b1d */ /* 0x000fec0000010000 */
[----:B------:R-:W-:Y:S05]  /*9350*/  @P2 BRA `(.L_x_1189) ;  /* 0x0000000000f82947 */ /* 0x000fea0003800000 */
[----:B------:R-:W-:Y:S01]  /*9360*/  IMAD R155, R46, 0x28, R24 ;  /* 0x000000282e9b7824 */ /* 0x000fe200078e0218 */
[----:B------:R-:W-:-:S04]  /*9370*/  UMOV UR42, 0xffffffff ;  /* 0xffffffff002a7882 */ /* 0x000fc80000000000 */
[----:B0-----:R-:W-:Y:S04]  /*9380*/  LDS.64 R82, [R155+0x31d0] ;  /* 0x0031d0009b527984 */ /* 0x001fe80000000a00 */
        /* <DEDUP_REMOVED lines=33> */
.L_x_1253:
[----:B------:R-:W3:Y:S01]  /*95a0*/  S2R R89, SR_LANEID ;  /* 0x0000000000597919 */ /* 0x000ee20000000000 */
[----:B------:R-:W-:Y:S01]  /*95b0*/  UMOV UR42, 0xffffffff ;  /* 0xffffffff002a7882 */ /* 0x000fe20000000000 */
[----:B---3--:R-:W-:-:S13]  /*95c0*/  ISETP.GE.AND P0, PT, R89, 0x10, PT ;  /* 0x000000105900780c */ /* 0x008fda0003f06270 */
[C---:B01----:R-:W-:Y:S01]  /*95d0*/  @P0 FFMA.FTZ R163, R162.reuse, R88, R163 ;  /* 0x00000058a2a30223 */ /* 0x043fe200000100a3 */
[----:B--2---:R-:W-:Y:S01]  /*95e0*/  @P0 FMUL.FTZ R162, R162, R153 ;  /* 0x00000099a2a20220 */ /* 0x004fe20000410000 */
[----:B------:R-:W-:Y:S06]  /*95f0*/  BRA.DIV UR42, `(.L_x_1191) ;  /* 0x0000005e2a987947 */ /* 0x000fec000b800000 */
.L_x_1256:
[----:B------:R-:W-:-:S03]  /*9600*/  UMOV UR42, 0xffffffff ;  /* 0xffffffff002a7882 */ /* 0x000fc60000000000 */
[----:B------:R-:W-:Y:S05]  /*9610*/  BRA.DIV UR42, `(.L_x_1192) ;  /* 0x0000005e2ab87947 */ /* 0x000fea000b800000 */
.L_x_1259:
[----:B------:R-:W-:-:S03]  /*9620*/  UMOV UR42, 0xffffffff ;  /* 0xffffffff002a7882 */ /* 0x000fc60000000000 */
[----:B------:R-:W-:Y:S05]  /*9630*/  BRA.DIV UR42, `(.L_x_1193) ;  /* 0x0000005e2ad87947 */ /* 0x000fea000b800000 */
[----:B------:R-:W0:Y:S04]  /*9640*/  SHFL.UP PT, R162, R162, 0x1, RZ ;  /* 0x04200000a2a27989 */ /* 0x000e2800000e00ff */
[----:B------:R-:W1:Y:S04]  /*9650*/  SHFL.UP PT, R163, R163, 0x1, RZ ;  /* 0x04200000a3a37989 */ /* 0x000e6800000e00ff */
[----:B------:R-:W2:Y:S04]  /*9660*/  SHFL.IDX PT, R80, R80, RZ, 0x1f ;  /* 0x00001fff50507589 */ /* 0x000ea800000e0000 */
[----:B------:R-:W3:Y:S02]  /*9670*/  SHFL.IDX PT, R81, R81, RZ, 0x1f ;  /* 0x00001fff51517589 */ /* 0x000ee400000e0000 */
.L_x_1265:
        /* <DEDUP_REMOVED lines=12> */
.L_x_1189:
[----:B------:R-:W-:Y:S05]  /*9740*/  WARPSYNC.ALL ;  /* 0x0000000000007948 */ /* 0x000fea0003800000 */
[----:B------:R-:W-:Y:S01]  /*9750*/  BAR.SYNC.DEFER_BLOCKING 0x0 ;  /* 0x0000000000007b1d */ /* 0x000fe20000010000 */
[C---:B0-----:R-:W-:Y:S01]  /*9760*/  FMUL.FTZ R82, R41.reuse, R104 ;  /* 0x0000006829527220 */ /* 0x041fe20000410000 */
[----:B------:R-:W-:Y:S01]  /*9770*/  FFMA.FTZ R83, R41, R135, R134 ;  /* 0x0000008729537223 */ /* 0x000fe20000010086 */
[----:B------:R-:W-:Y:S01]  /*9780*/  UISETP.GE.AND UP0, UPT, UR20, UR54, UPT ;  /* 0x000000361400728c */ /* 0x000fe2000bf06270 */
[----:B-1----:R-:W-:Y:S01]  /*9790*/  HFMA2.MMA R81, -RZ, RZ, 0, 0 ;  /* 0x00000000ff517435 */ /* 0x002fe200000001ff */
[C---:B------:R-:W-:Y:S01]  /*97a0*/  FMUL.FTZ R82, R53.reuse, R82 ;  /* 0x0000005235527220 */ /* 0x040fe20000410000 */
[----:B------:R-:W-:Y:S01]  /*97b0*/  FFMA.FTZ R83, R53, R83, R133 ;  /* 0x0000005335537223 */ /* 0x000fe20000010085 */
[----:B------:R-:W-:-:S02]  /*97c0*/  MOV R84, UR47 ;  /* 0x0000002f00547c02 */ /* 0x000fc40008000f00 */
        /* <DEDUP_REMOVED lines=96> */
.L_x_1282:
        /* <DEDUP_REMOVED lines=15> */
.L_x_1194:
[----:B------:R-:W-:Y:S05]  /*9ec0*/  WARPSYNC.ALL ;  /* 0x0000000000007948 */ /* 0x000fea0003800000 */
[----:B0-----:R-:W2:Y:S04]  /*9ed0*/  LDL R82, [R1+0xc] ;  /* 0x00000c0001527983 */ /* 0x001ea80000100800 */
[----:B------:R-:W3:Y:S04]  /*9ee0*/  LDL R85, [R1+0x8] ;  /* 0x0000080001557983 */ /* 0x000ee80000100800 */
[----:B------:R-:W4:Y:S04]  /*9ef0*/  LDL R84, [R1+0x4] ;  /* 0x0000040001547983 */ /* 0x000f280000100800 */
[----:B------:R-:W5:Y:S01]  /*9f00*/  LDL R83, [R1] ;  /* 0x0000000001537983 */ /* 0x000f620000100800 */
[----:B------:R-:W-:Y:S01]  /*9f10*/  BAR.SYNC.DEFER_BLOCKING 0x0 ;  /* 0x0000000000007b1d */ /* 0x000fe20000010000 */
[----:B------:R-:W-:Y:S01]  /*9f20*/  ISETP.NE.AND P6, PT, R46, RZ, PT ;  /* 0x000000ff2e00720c */ /* 0x000fe20003fc5270 */
[----:B------:R-:W-:Y:S01]  /*9f30*/  FFMA.FTZ R65, R47, -R65, R151 ;  /* 0x800000412f417223 */ /* 0x000fe20000010097 */
[----:B------:R-:W-:Y:S01]  /*9f40*/  FFMA.FTZ R64, R43, -R64, R136 ;  /* 0x800000402b407223 */ /* 0x000fe20000010088 */
[----:B------:R-:W-:Y:S01]  /*9f50*/  FFMA.FTZ R63, R40, -R63, R137 ;  /* 0x8000003f283f7223 */ /* 0x000fe20000010089 */
[----:B------:R-:W-:Y:S01]  /*9f60*/  FFMA.FTZ R62, R105, -R62, R138 ;  /* 0x8000003e693e7223 */ /* 0x000fe2000001008a */
[----:B------:R-:W-:Y:S01]  /*9f70*/  FFMA.FTZ R61, R106, -R61, R139 ;  /* 0x8000003d6a3d7223 */ /* 0x000fe2000001008b */
[----:B------:R-:W-:Y:S01]  /*9f80*/  FFMA.FTZ R59, R107, -R59, R140 ;  /* 0x8000003b6b3b7223 */ /* 0x000fe2000001008c */
[----:B------:R-:W-:Y:S01]  /*9f90*/  FFMA.FTZ R58, R108, -R58, R141 ;  /* 0x8000003a6c3a7223 */ /* 0x000fe2000001008d */
[----:B------:R-:W-:Y:S01]  /*9fa0*/  ULDC.64 UR42, c[0x0][0x350] ;  /* 0x0000d400002a7ab9 */ /* 0x000fe20000000a00 */
[----:B------:R-:W0:Y:S02]  /*9fb0*/  LDS R119, [R119+0x36e4] ;  /* 0x0036e40077777984 */ /* 0x000e240000000800 */
[----:B0-----:R-:W-:-:S04]  /*9fc0*/  FFMA.FTZ R104, R119, R104, R135 ;  /* 0x0000006877687223 */ /* 0x001fc80000010087 */
[----:B------:R-:W-:-:S04]  /*9fd0*/  FFMA.FTZ R41, R41, R104, R134 ;  /* 0x0000006829297223 */ /* 0x000fc80000010086 */
[----:B------:R-:W-:Y:S01]  /*9fe0*/  FFMA.FTZ R133, R53, R41, R133 ;  /* 0x0000002935857223 */ /* 0x000fe20000010085 */
[----:B--2---:R-:W-:-:S04]  /*9ff0*/  FFMA.FTZ R82, R82, R151, RZ ;  /* 0x0000009752527223 */ /* 0x004fc800000100ff */
[----:B---3--:R-:W-:Y:S02]  /*a000*/  FFMA.FTZ R82, R85, R136, R82 ;  /* 0x0000008855527223 */ /* 0x008fe40000010052 */
[----:B------:R-:W2:Y:S02]  /*a010*/  LDL.LU R85, [R1+0x10] ;  /* 0x0000100001557983 */ /* 0x000ea40000300800 */
[----:B----4-:R-:W-:Y:S02]  /*a020*/  FFMA.FTZ R82, R84, R137, R82 ;  /* 0x0000008954527223 */ /* 0x010fe40000010052 */
[----:B------:R-:W3:Y:S01]  /*a030*/  LDL.LU R84, [R1+0x14] ;  /* 0x0000140001547983 */ /* 0x000ee20000300800 */
[----:B------:R-:W-:Y:S01]  /*a040*/  FFMA.FTZ R60, R60, R133, R132 ;  /* 0x000000853c3c7223 */ /* 0x000fe20000010084 */
[----:B-----5:R-:W-:-:S03]  /*a050*/  FFMA.FTZ R82, R83, R138, R82 ;  /* 0x0000008a53527223 */ /* 0x020fc60000010052 */
        /* <DEDUP_REMOVED lines=15> */
[----:B------:R-:W-:Y:S01]  /*a150*/  FFMA.FTZ R53, R21, R146, R82 ;  /* 0x0000009215357223 */ /* 0x000fe20000010052 */
[----:B------:R-:W-:Y:S01]  /*a160*/  FFMA.FTZ R145, R112, -R54, R145 ;  /* 0x8000003670917223 */ /* 0x000fe20000010091 */
[----:B------:R-:W-:Y:S01]  /*a170*/  FFMA.FTZ R54, R115, -R50, R148 ;  /* 0x8000003273367223 */ /* 0x000fe20000010094 */
[----:B------:R-:W-:Y:S01]  /*a180*/  FFMA.FTZ R100, R100, R99, R123 ;  /* 0x0000006364647223 */ /* 0x000fe2000001007b */
[----:B------:R-:W-:Y:S01]  /*a190*/  FFMA.FTZ R53, R20, R147, R53 ;  /* 0x0000009314357223 */ /* 0x000fe20000010035 */
[----:B------:R-:W-:Y:S02]  /*a1a0*/  MOV R50, UR47 ;  /* 0x0000002f00327c02 */ /* 0x000fe40008000f00 */
[----:B------:R-:W-:Y:S01]  /*a1b0*/  FFMA.FTZ R101, R101, R100, R122 ;  /* 0x0000006465657223 */ /* 0x000fe2000001007a */
[----:B------:R-:W-:Y:S01]  /*a1c0*/  FFMA.FTZ R53, R19, R148, R53 ;  /* 0x0000009413357223 */ /* 0x000fe20000010035 */
[----:B------:R-:W-:Y:S01]  /*a1d0*/  @!P6 LEA R50, R50, R24, 0x3 ;  /* 0x000000183232e211 */ /* 0x000fe200078e18ff */
[----:B------:R-:W-:Y:S01]  /*a1e0*/  FFMA.FTZ R82, R114, -R51, R147 ;  /* 0x8000003372527223 */ /* 0x000fe20000010093 */
[----:B------:R-:W-:Y:S01]  /*a1f0*/  FMUL.FTZ R51, R17, R150 ;  /* 0x0000009611337220 */ /* 0x000fe20000410000 */
[----:B------:R-:W-:Y:S01]  /*a200*/  FFMA.FTZ R53, R18, R149, R53 ;  /* 0x0000009512357223 */ /* 0x000fe20000010035 */
[----:B------:R-:W-:Y:S01]  /*a210*/  FFMA.FTZ R102, R102, R101, R121 ;  /* 0x0000006566667223 */ /* 0x000fe20000010079 */
[C---:B------:R-:W-:Y:S01]  /*a220*/  FFMA.FTZ R83, R117.reuse, -R118, R150 ;  /* 0x8000007675537223 */ /* 0x040fe20000010096 */
[----:B------:R0:W-:Y:S01]  /*a230*/  @!P6 STS.64 [R50+0x45e0], R80 ;  /* 0x0045e0503200e388 */ /* 0x0001e20000000a00 */
[----:B------:R-:W-:Y:S01]  /*a240*/  FFMA.FTZ R149, R116, -R42, R149 ;  /* 0x8000002a74957223 */ /* 0x000fe20000010095 */
[----:B------:R-:W-:Y:S01]  /*a250*/  FMUL.FTZ R117, R117, R104 ;  /* 0x0000006875757220 */ /* 0x000fe20000410000 */
[----:B------:R-:W-:Y:S01]  /*a260*/  FFMA.FTZ R144, R111, -R55, R144 ;  /* 0x800000376f907223 */ /* 0x000fe20000010090 */
[----:B------:R-:W-:Y:S01]  /*a270*/  FADD.FTZ R42, R53, R51 ;  /* 0x00000033352a7221 */ /* 0x000fe20000010000 */
[----:B------:R-:W-:Y:S01]  /*a280*/  FFMA.FTZ R103, R103, R102, R120 ;  /* 0x0000006667677223 */ /* 0x000fe20000010078 */
[C---:B------:R-:W-:Y:S01]  /*a290*/  FMUL.FTZ R55, R104.reuse, R25 ;  /* 0x0000001968377220 */ /* 0x040fe20000410000 */
[----:B------:R-:W-:Y:S01]  /*a2a0*/  FMUL.FTZ R51, R41, UR59 ;  /* 0x0000003b29337c20 */ /* 0x000fe20008410000 */
[----:B------:R-:W-:Y:S01]  /*a2b0*/  FFMA.FTZ R142, R109, -R57, R142 ;  /* 0x800000396d8e7223 */ /* 0x000fe2000001008e */
[----:B0-----:R-:W-:Y:S01]  /*a2c0*/  FMUL.FTZ R50, R104, UR59 ;  /* 0x0000003b68327c20 */ /* 0x001fe20008410000 */
[----:B------:R-:W-:-:S02]  /*a2d0*/  IMAD.SHL.U32 R80, R46, 0x10, RZ ;  /* 0x000000102e507824 */ /* 0x000fc400078e00ff */
[----:B------:R-:W-:Y:S01]  /*a2e0*/  FMUL.FTZ R81, R116, R41 ;  /* 0x0000002974517220 */ /* 0x000fe20000410000 */
[----:B------:R-:W-:Y:S01]  /*a2f0*/  FMUL.FTZ R87, R103, R44 ;  /* 0x0000002c67577220 */ /* 0x000fe20000410000 */
[C---:B------:R-:W-:Y:S01]  /*a300*/  FMUL.FTZ R50, R83.reuse, R50 ;  /* 0x0000003253327220 */ /* 0x040fe20000410000 */
[----:B------:R-:W-:Y:S01]  /*a310*/  FMUL.FTZ R83, R83, R55 ;  /* 0x0000003753537220 */ /* 0x000fe20000410000 */
[----:B------:R-:W-:Y:S01]  /*a320*/  LEA.HI.SX32 R57, R80, R80, 0x1b ;  /* 0x0000005050397211 */ /* 0x000fe200078fdaff */
[----:B------:R-:W-:Y:S01]  /*a330*/  FMUL.FTZ R51, R149, R51 ;  /* 0x0000003395337220 */ /* 0x000fe20000410000 */
[C---:B------:R-:W-:Y:S01]  /*a340*/  FMUL.FTZ R55, R66.reuse, R55 ;  /* 0x0000003742377220 */ /* 0x040fe20000410000 */
[----:B------:R-:W-:Y:S01]  /*a350*/  FFMA.FTZ R66, R66, R117, R50 ;  /* 0x0000007542427223 */ /* 0x000fe20000010032 */
[----:B------:R-:W-:Y:S01]  /*a360*/  LEA R57, R57, R24, 0x2 ;  /* 0x0000001839397211 */ /* 0x000fe200078e10ff */
[-C--:B------:R-:W-:Y:S01]  /*a370*/  FMUL.FTZ R50, R94, R87.reuse ;  /* 0x000000575e327220 */ /* 0x080fe20000410000 */
[----:B------:R-:W-:Y:S01]  /*a380*/  FFMA.FTZ R87, R65, R87, RZ ;  /* 0x0000005741577223 */ /* 0x000fe200000100ff */
[----:B------:R-:W-:Y:S01]  /*a390*/  FFMA.FTZ R143, R110, -R56, R143 ;  /* 0x800000386e8f7223 */ /* 0x000fe2000001008f */
[----:B------:R-:W-:Y:S01]  /*a3a0*/  IADD3 R53, R80, 0x3, RZ ;  /* 0x0000000350357810 */ /* 0x000fe20007ffe0ff */
[----:B------:R-:W-:Y:S01]  /*a3b0*/  FMUL.FTZ R56, R101, R38 ;  /* 0x0000002665387220 */ /* 0x000fe20000410000 */
[----:B------:R-:W-:Y:S01]  /*a3c0*/  STS [R57+0x1090], R50 ;  /* 0x0010903239007388 */ /* 0x000fe20000000800 */
[----:B------:R-:W-:Y:S01]  /*a3d0*/  FMUL.FTZ R86, R100, R37 ;  /* 0x0000002564567220 */ /* 0x000fe20000410000 */
[----:B------:R-:W-:Y:S01]  /*a3e0*/  LEA.HI.SX32 R53, R53, R80, 0x1b ;  /* 0x0000005035357211 */ /* 0x000fe200078fdaff */
[----:B------:R-:W-:-:S02]  /*a3f0*/  FFMA.FTZ R146, R113, -R52, R146 ;  /* 0x8000003471927223 */ /* 0x000fc40000010092 */
[----:B------:R-:W-:Y:S01]  /*a400*/  FMUL.FTZ R52, R90, R86 ;  /* 0x000000565a347220 */ /* 0x000fe20000410000 */
[----:B------:R-:W-:Y:S01]  /*a410*/  LEA R53, R53, R24, 0x2 ;  /* 0x0000001835357211 */ /* 0x000fe200078e10ff */
[----:B------:R-:W-:-:S04]  /*a420*/  UIMAD UR60, UR11, UR42, URZ ;  /* 0x0000002a0b3c72a4 */ /* 0x000fc8000f8e023f */
[----:B------:R-:W-:Y:S01]  /*a430*/  UIMAD UR43, UR10, UR43, UR60 ;  /* 0x0000002b0a2b72a4 */ /* 0x000fe2000f8e023c */
[----:B------:R-:W-:Y:S01]  /*a440*/  BSSY B0, `(.L_x_1196) ;  /* 0x0000071000007945 */ /* 0x000fe20003800000 */
[----:B------:R-:W-:Y:S01]  /*a450*/  FMUL.FTZ R114, R114, R60 ;  /* 0x0000003c72727220 */ /* 0x000fe20000410000 */
[----:B------:R-:W-:Y:S01]  /*a460*/  FMUL.FTZ R115, R115, R133 ;  /* 0x0000008573737220 */ /* 0x000fe20000410000 */
[----:B------:R-:W-:Y:S01]  /*a470*/  FMUL.FTZ R104, R91, UR59 ;  /* 0x0000003b5b687c20 */ /* 0x000fe20008410000 */
[----:B------:R-:W-:Y:S01]  /*a480*/  FMUL.FTZ R116, R95, UR59 ;  /* 0x0000003b5f747c20 */ /* 0x000fe20008410000 */
[----:B------:R-:W-:Y:S01]  /*a490*/  FMUL.FTZ R118, R97, UR59 ;  /* 0x0000003b61767c20 */ /* 0x000fe20008410000 */
[----:B------:R-:W-:Y:S01]  /*a4a0*/  FMUL.FTZ R119, R98, UR59 ;  /* 0x0000003b62777c20 */ /* 0x000fe20008410000 */
[----:B------:R-:W-:Y:S01]  /*a4b0*/  FMUL.FTZ R120, R99, UR59 ;  /* 0x0000003b63787c20 */ /* 0x000fe20008410000 */
[----:B--2---:R-:W-:Y:S01]  /*a4c0*/  FFMA.FTZ R85, R117, R25, R85 ;  /* 0x0000001975557223 */ /* 0x004fe20000010055 */
[----:B---3--:R-:W-:-:S04]  /*a4d0*/  FFMA.FTZ R84, R81, R26, R84 ;  /* 0x0000001a51547223 */ /* 0x008fc80000010054 */
[----:B------:R0:W-:Y:S01]  /*a4e0*/  STL [R1+0x10], R85 ;  /* 0x0000105501007387 */ /* 0x0001e20000100800 */
[----:B------:R-:W-:Y:S01]  /*a4f0*/  FFMA.FTZ R81, R68, R81, R51 ;  /* 0x0000005144517223 */ /* 0x000fe20000010033 */
[----:B------:R-:W-:Y:S02]  /*a500*/  IADD3 R51, R80, 0x1, RZ ;  /* 0x0000000150337810 */ /* 0x000fe40007ffe0ff */
[----:B------:R1:W-:Y:S01]  /*a510*/  STL [R1+0x14], R84 ;  /* 0x0000145401007387 */ /* 0x0003e20000100800 */
[----:B0-----:R-:W-:Y:S01]  /*a520*/  FMUL.FTZ R85, R102, R39 ;  /* 0x0000002766557220 */ /* 0x001fe20000410000 */
[----:B------:R-:W-:Y:S02]  /*a530*/  LEA.HI.SX32 R50, R51, R80, 0x1b ;  /* 0x0000005033327211 */ /* 0x000fe400078fdaff */
[----:B-1----:R-:W-:Y:S01]  /*a540*/  IADD3 R84, R80, 0x2, RZ ;  /* 0x0000000250547810 */ /* 0x002fe20007ffe0ff */
[----:B------:R-:W-:-:S03]  /*a550*/  FFMA.FTZ R87, R64, R85, R87 ;  /* 0x0000005540577223 */ /* 0x000fc60000010057 */
[----:B------:R-:W-:Y:S01]  /*a560*/  LEA.HI.SX32 R84, R84, R80, 0x1b ;  /* 0x0000005054547211 */ /* 0x000fe200078fdaff */
[----:B------:R-:W-:Y:S01]  /*a570*/  FFMA.FTZ R87, R63, R56, R87 ;  /* 0x000000383f577223 */ /* 0x000fe20000010057 */
[-C--:B------:R-:W-:Y:S01]  /*a580*/  LEA R50, R50, R24.reuse, 0x2 ;  /* 0x0000001832327211 */ /* 0x080fe200078e10ff */
[----:B------:R-:W-:Y:S01]  /*a590*/  FMUL.FTZ R85, R93, R85 ;  /* 0x000000555d557220 */ /* 0x000fe20000410000 */
[----:B------:R-:W-:Y:S01]  /*a5a0*/  LEA R84, R84, R24, 0x2 ;  /* 0x0000001854547211 */ /* 0x000fe200078e10ff */
[----:B------:R-:W-:Y:S01]  /*a5b0*/  FMUL.FTZ R56, R92, R56 ;  /* 0x000000385c387220 */ /* 0x000fe20000410000 */
[----:B------:R-:W-:Y:S01]  /*a5c0*/  FMUL.FTZ R51, R99, R36 ;  /* 0x0000002463337220 */ /* 0x000fe20000410000 */
[----:B------:R-:W-:Y:S01]  /*a5d0*/  FFMA.FTZ R87, R62, R86, R87 ;  /* 0x000000563e577223 */ /* 0x000fe20000010057 */
[----:B------:R0:W-:Y:S02]  /*a5e0*/  STS [R50+0x1094], R85 ;  /* 0x0010945532007388 */ /* 0x0001e40000000800 */
[----:B------:R-:W-:-:S02]  /*a5f0*/  FMUL.FTZ R86, R79, R51 ;  /* 0x000000334f567220 */ /* 0x000fc40000410000 */
[----:B------:R1:W-:Y:S04]  /*a600*/  STS [R84+0x1098], R56 ;  /* 0x0010983854007388 */ /* 0x0003e80000000800 */
[----:B------:R2:W-:Y:S01]  /*a610*/  STS [R53+0x109c], R52 ;  /* 0x00109c3435007388 */ /* 0x0005e20000000800 */
[----:B0-----:R-:W-:Y:S01]  /*a620*/  FMUL.FTZ R85, R98, R35 ;  /* 0x0000002362557220 */ /* 0x001fe20000410000 */
[----:B-1----:R-:W-:Y:S02]  /*a630*/  FFMA.FTZ R56, R61, R51, R87 ;  /* 0x000000333d387223 */ /* 0x002fe40000010057 */
[----:B------:R-:W0:Y:S01]  /*a640*/  LDC.64 R50, c[0x0][0x348] ;  /* 0x0000d200ff327b82 */ /* 0x000e220000000a00 */
[----:B--2---:R-:W-:Y:S01]  /*a650*/  FMUL.FTZ R52, R96, R33 ;  /* 0x0000002160347220 */ /* 0x004fe20000410000 */
[----:B------:R-:W-:Y:S01]  /*a660*/  FMUL.FTZ R53, R97, R34 ;  /* 0x0000002261357220 */ /* 0x000fe20000410000 */
[----:B------:R-:W-:-:S02]  /*a670*/  FFMA.FTZ R56, R59, R85, R56 ;  /* 0x000000553b387223 */ /* 0x000fc40000010038 */
[----:B------:R-:W-:Y:S01]  /*a680*/  FMUL.FTZ R87, R76, R52 ;  /* 0x000000344c577220 */ /* 0x000fe20000410000 */
[----:B------:R1:W-:Y:S01]  /*a690*/  STS [R57+0x10a0], R86 ;  /* 0x0010a05639007388 */ /* 0x0003e20000000800 */
[-C--:B------:R-:W-:Y:S01]  /*a6a0*/  FFMA.FTZ R56, R58, R53.reuse, R56 ;  /* 0x000000353a387223 */ /* 0x080fe20000010038 */
[----:B------:R-:W-:Y:S02]  /*a6b0*/  FMUL.FTZ R84, R95, R32 ;  /* 0x000000205f547220 */ /* 0x000fe40000410000 */
[----:B------:R2:W-:Y:S02]  /*a6c0*/  STS [R57+0x10ac], R87 ;  /* 0x0010ac5739007388 */ /* 0x0005e40000000800 */
[----:B------:R-:W-:Y:S01]  /*a6d0*/  FMUL.FTZ R88, R75, R84 ;  /* 0x000000544b587220 */ /* 0x000fe20000410000 */
[----:B-1----:R-:W-:Y:S01]  /*a6e0*/  FMUL.FTZ R86, R77, R53 ;  /* 0x000000354d567220 */ /* 0x002fe20000410000 */
[----:B------:R-:W-:Y:S01]  /*a6f0*/  FMUL.FTZ R53, R74, R30 ;  /* 0x0000001e4a357220 */ /* 0x000fe20000410000 */
[----:B--2---:R-:W-:-:S03]  /*a700*/  FFMA.FTZ R87, R142, R52, R56 ;  /* 0x000000348e577223 */ /* 0x004fc60000010038 */
[----:B------:R1:W-:Y:S01]  /*a710*/  STS [R57+0x10a8], R86 ;  /* 0x0010a85639007388 */ /* 0x0003e20000000800 */
[----:B------:R-:W-:Y:S01]  /*a720*/  FMUL.FTZ R52, R91, R31 ;  /* 0x0000001f5b347220 */ /* 0x000fe20000410000 */
[----:B------:R-:W-:Y:S02]  /*a730*/  FFMA.FTZ R84, R143, R84, R87 ;  /* 0x000000548f547223 */ /* 0x000fe40000010057 */
[----:B------:R2:W-:Y:S01]  /*a740*/  STS [R57+0x10b0], R88 ;  /* 0x0010b05839007388 */ /* 0x0005e20000000800 */
[----:B------:R-:W-:Y:S01]  /*a750*/  FMUL.FTZ R87, R72, R53 ;  /* 0x0000003548577220 */ /* 0x000fe20000410000 */
[----:B-1----:R-:W-:Y:S01]  /*a760*/  FMUL.FTZ R86, R67, R29 ;  /* 0x0000001d43567220 */ /* 0x002fe20000410000 */
[----:B------:R-:W-:-:S03]  /*a770*/  FFMA.FTZ R84, R144, R52, R84 ;  /* 0x0000003490547223 */ /* 0x000fc60000010054 */
[----:B--2---:R-:W-:Y:S01]  /*a780*/  FMUL.FTZ R88, R71, R86 ;  /* 0x0000005647587220 */ /* 0x004fe20000410000 */
[----:B------:R-:W-:Y:S01]  /*a790*/  FMUL.FTZ R56, R73, R52 ;  /* 0x0000003449387220 */ /* 0x000fe20000410000 */
[----:B------:R1:W-:Y:S01]  /*a7a0*/  STS [R57+0x10b8], R87 ;  /* 0x0010b85739007388 */ /* 0x0003e20000000800 */
[----:B------:R-:W-:-:S03]  /*a7b0*/  MOV R52, R46 ;  /* 0x0000002e00347202 */ /* 0x000fc60000000f00 */
[----:B------:R0:W-:Y:S01]  /*a7c0*/  STS [R57+0x10bc], R88 ;  /* 0x0010bc5839007388 */ /* 0x0001e20000000800 */
[----:B-1----:R-:W-:Y:S01]  /*a7d0*/  FFMA.FTZ R87, R145, R53, R84 ;  /* 0x0000003591577223 */ /* 0x002fe20000010054 */
[----:B------:R-:W-:Y:S02]  /*a7e0*/  IMAD.MOV.U32 R53, RZ, RZ, RZ ;  /* 0x000000ffff357224 */ /* 0x000fe400078e00ff */
[C---:B0-----:R-:W-:Y:S02]  /*a7f0*/  IMAD R88, R50.reuse, UR9, RZ ;  /* 0x0000000932587c24 */ /* 0x041fe4000f8e02ff */
[----:B------:R-:W-:Y:S01]  /*a800*/  FMUL.FTZ R84, R133, R27 ;  /* 0x0000001b85547220 */ /* 0x000fe20000410000 */
[----:B------:R-:W-:Y:S01]  /*a810*/  IMAD.WIDE.U32 R52, R50, UR8, R52 ;  /* 0x0000000832347c25 */ /* 0x000fe2000f8e0034 */
[----:B------:R0:W-:Y:S03]  /*a820*/  STS [R57+0x10b4], R56 ;  /* 0x0010b43839007388 */ /* 0x0001e60000000800 */
[----:B------:R-:W-:Y:S01]  /*a830*/  IMAD R51, R51, UR8, R88 ;  /* 0x0000000833337c24 */ /* 0x000fe2000f8e0258 */
[----:B------:R-:W-:Y:S01]  /*a840*/  MOV R50, R52 ;  /* 0x0000003400327202 */ /* 0x000fe20000000f00 */
[----:B0-----:R-:W-:Y:S01]  /*a850*/  FMUL.FTZ R56, R41, R26 ;  /* 0x0000001a29387220 */ /* 0x001fe20000410000 */
[----:B------:R-:W-:-:S02]  /*a860*/  FMUL.FTZ R41, R69, R84 ;  /* 0x0000005445297220 */ /* 0x000fc40000410000 */
[----:B------:R-:W-:Y:S02]  /*a870*/  IADD3 R51, R53, R51, RZ ;  /* 0x0000003335337210 */ /* 0x000fe40007ffe0ff */
[----:B------:R-:W-:Y:S01]  /*a880*/  MOV R53, UR42 ;  /* 0x0000002a00357c02 */ /* 0x000fe20008000f00 */
[----:B------:R-:W-:Y:S01]  /*a890*/  UMOV UR42, UR58 ;  /* 0x0000003a002a7c82 */ /* 0x000fe20008000000 */
[----:B------:R0:W-:Y:S01]  /*a8a0*/  STS [R57+0x10c4], R41 ;  /* 0x0010c42939007388 */ /* 0x0001e20000000800 */
[----:B------:R-:W-:Y:S02]  /*a8b0*/  FMUL.FTZ R85, R78, R85 ;  /* 0x000000554e557220 */ /* 0x000fe40000410000 */
[----:B------:R-:W-:Y:S02]  /*a8c0*/  IMAD.WIDE.U32 R50, R53, UR10, R50 ;  /* 0x0000000a35327c25 */ /* 0x000fe4000f8e0032 */
[----:B------:R-:W1:Y:S01]  /*a8d0*/  LDC.64 R52, c[0x0][0x360] ;  /* 0x0000d800ff347b82 */ /* 0x000e620000000a00 */
[----:B0-----:R-:W-:-:S04]  /*a8e0*/  MOV R41, UR42 ;  /* 0x0000002a00297c02 */ /* 0x001fc80008000f00 */
[----:B------:R-:W-:Y:S01]  /*a8f0*/  IADD3 R41, R41, -UR21, -R46 ;  /* 0x8000001529297c10 */ /* 0x000fe2000fffe82e */
[----:B------:R0:W-:Y:S01]  /*a900*/  STS [R57+0x10a4], R85 ;  /* 0x0010a45539007388 */ /* 0x0001e20000000800 */
[----:B------:R-:W-:Y:S01]  /*a910*/  FMUL.FTZ R68, R68, R56 ;  /* 0x0000003844447220 */ /* 0x000fe20000410000 */
[----:B------:R-:W-:Y:S01]  /*a920*/  FFMA.FTZ R87, R146, R86, R87 ;  /* 0x0000005692577223 */ /* 0x000fe20000010057 */
[----:B------:R-:W-:-:S03]  /*a930*/  ISETP.GE.AND P0, PT, R41, 0x1, PT ;  /* 0x000000012900780c */ /* 0x000fc60003f06270 */
[----:B------:R2:W-:Y:S01]  /*a940*/  STS [R57+0x10c8], R68 ;  /* 0x0010c84439007388 */ /* 0x0005e20000000800 */
[----:B0-----:R-:W-:-:S04]  /*a950*/  FMUL.FTZ R85, R60, R28 ;  /* 0x0000001c3c557220 */ /* 0x001fc80000410000 */
[-C--:B------:R-:W-:Y:S01]  /*a960*/  FFMA.FTZ R87, R82, R85.reuse, R87 ;  /* 0x0000005552577223 */ /* 0x080fe20000010057 */
[----:B------:R-:W-:Y:S01]  /*a970*/  FMUL.FTZ R89, R70, R85 ;  /* 0x0000005546597220 */ /* 0x000fe20000410000 */
[----:B--2---:R-:W-:Y:S02]  /*a980*/  FMUL.FTZ R68, R133, UR59 ;  /* 0x0000003b85447c20 */ /* 0x004fe40008410000 */
[C---:B------:R-:W-:Y:S01]  /*a990*/  FFMA.FTZ R87, R54.reuse, R84, R87 ;  /* 0x0000005436577223 */ /* 0x040fe20000010057 */
[----:B------:R0:W-:Y:S01]  /*a9a0*/  STS [R57+0x10cc], R55 ;  /* 0x0010cc3739007388 */ /* 0x0001e20000000800 */
[----:B------:R-:W-:Y:S01]  /*a9b0*/  FMUL.FTZ R68, R54, R68 ;  /* 0x0000004436447220 */ /* 0x000fe20000410000 */
[----:B------:R-:W-:Y:S02]  /*a9c0*/  IADD3 R121, R51, UR43, RZ ;  /* 0x0000002b33797c10 */ /* 0x000fe4000fffe0ff */
[----:B------:R2:W-:Y:S01]  /*a9d0*/  STS [R57+0x10c0], R89 ;  /* 0x0010c05939007388 */ /* 0x0005e20000000800 */
[----:B------:R-:W-:Y:S01]  /*a9e0*/  IADD3 R54, P1, R50, UR21, RZ ;  /* 0x0000001532367c10 */ /* 0x000fe2000ff3e0ff */
[----:B------:R-:W-:Y:S01]  /*a9f0*/  FFMA.FTZ R149, R149, R56, R87 ;  /* 0x0000003895957223 */ /* 0x000fe20000010057 */
[----:B------:R-:W-:Y:S01]  /*aa00*/  FMUL.FTZ R87, R60, UR59 ;  /* 0x0000003b3c577c20 */ /* 0x000fe20008410000 */
[----:B------:R-:W-:Y:S01]  /*aa10*/  FMUL.FTZ R88, R67, UR59 ;  /* 0x0000003b43587c20 */ /* 0x000fe20008410000 */
[----:B------:R-:W-:Y:S01]  /*aa20*/  FMUL.FTZ R117, R96, UR59 ;  /* 0x0000003b60757c20 */ /* 0x000fe20008410000 */
[----:B0-----:R-:W-:Y:S01]  /*aa30*/  IADD3.X R55, R121, UR23, RZ, P1, !PT ;  /* 0x0000001779377c10 */ /* 0x001fe20008ffe4ff */
[----:B------:R-:W-:Y:S01]  /*aa40*/  FMUL.FTZ R60, R100, UR59 ;  /* 0x0000003b643c7c20 */ /* 0x000fe20008410000 */
[----:B------:R-:W-:Y:S01]  /*aa50*/  FMUL.FTZ R84, R101, UR59 ;  /* 0x0000003b65547c20 */ /* 0x000fe20008410000 */
[----:B------:R-:W-:Y:S01]  /*aa60*/  FMUL.FTZ R85, R102, UR59 ;  /* 0x0000003b66557c20 */ /* 0x000fe20008410000 */
[----:B--2---:R-:W-:Y:S01]  /*aa70*/  FMUL.FTZ R89, R74, UR59 ;  /* 0x0000003b4a597c20 */ /* 0x004fe20008410000 */
        /* <DEDUP_REMOVED lines=13> */
.L_x_1197:
[----:B------:R-:W-:Y:S05]  /*ab50*/  BSYNC B0 ;  /* 0x0000000000007941 */ /* 0x000fea0003800000 */
.L_x_1196:
[----:B------:R-:W-:Y:S01]  /*ab60*/  USHF.L.U64.HI UR56, UR52, 0x2, UR53 ;  /* 0x0000000234387899 */ /* 0x000fe20008010235 */
[C---:B0-----:R-:W-:Y:S01]  /*ab70*/  LEA R54, P0, R50.reuse, UR30, 0x2 ;  /* 0x0000001e32367c11 */ /* 0x041fe2000f8010ff */
[----:B------:R-:W-:Y:S01]  /*ab80*/  USHF.L.U32 UR59, UR52, 0x2, URZ ;  /* 0x00000002343b7899 */ /* 0x000fe2000800063f */
[----:B------:R-:W-:Y:S01]  /*ab90*/  IMAD.U32 R51, RZ, RZ, UR45 ;  /* 0x0000002dff337e24 */ /* 0x000fe2000f8e00ff */
[----:B------:R-:W-:Y:S01]  /*aba0*/  UIADD3 UR43, UR6, -UR54, URZ ;  /* 0x80000036062b7290 */ /* 0x000fe2000fffe03f */
[----:B------:R-:W-:Y:S01]  /*abb0*/  LEA.HI.X R55, R50, UR31, R121, 0x2, P0 ;  /* 0x0000001f32377c11 */ /* 0x000fe200080f1479 */
[----:B-1----:R-:W-:Y:S01]  /*abc0*/  IMAD R121, R52, UR56, RZ ;  /* 0x0000003834797c24 */ /* 0x002fe2000f8e02ff */
[----:B------:R-:W-:Y:S01]  /*abd0*/  MOV R50, UR45 ;  /* 0x0000002d00327c02 */ /* 0x000fe20008000f00 */
[----:B------:R-:W-:Y:S01]  /*abe0*/  UIMAD UR43, UR43, -0x800, URZ ;  /* 0xfffff8002b2b78a4 */ /* 0x000fe2000f8e023f */
[----:B------:R-:W-:Y:S01]  /*abf0*/  MOV R57, UR46 ;  /* 0x0000002e00397c02 */ /* 0x000fe20008000f00 */
[----:B------:R-:W-:Y:S01]  /*ac00*/  IMAD R53, R53, UR59, R121 ;  /* 0x0000003b35357c24 */ /* 0x000fe2000f8e0279 */
[----:B------:R-:W-:Y:S01]  /*ac10*/  IADD3 R121, R46, 0x80, RZ ;  /* 0x000000802e797810 */ /* 0x000fe20007ffe0ff */
[----:B------:R-:W-:Y:S01]  /*ac20*/  BSSY B0, `(.L_x_1198) ;  /* 0x0000017000007945 */ /* 0x000fe20003800000 */
[----:B------:R-:W-:Y:S01]  /*ac30*/  LEA R50, P0, R50, R54, 0x2 ;  /* 0x0000003632327211 */ /* 0x000fe200078010ff */
[----:B------:R-:W-:Y:S01]  /*ac40*/  FADD.FTZ R83, R149, R83 ;  /* 0x0000005395537221 */ /* 0x000fe20000010000 */
[----:B------:R-:W-:-:S02]  /*ac50*/  LEA.HI.SX32 R121, R121, R46, 0x1b ;  /* 0x0000002e79797211 */ /* 0x000fc400078fdaff */
[----:B------:R-:W-:Y:S02]  /*ac60*/  LEA.HI.X R51, R51, R55, R57, 0x2, P0 ;  /* 0x0000003733337211 */ /* 0x000fe400000f1439 */
[----:B------:R-:W-:Y:S02]  /*ac70*/  LEA R121, R121, R24, 0x2 ;  /* 0x0000001879797211 */ /* 0x000fe400078e10ff */
[----:B------:R-:W-:Y:S01]  /*ac80*/  ISETP.GE.AND P0, PT, R41, 0x81, PT ;  /* 0x000000812900780c */ /* 0x000fe20003f06270 */
[----:B------:R-:W-:Y:S01]  /*ac90*/  IMAD.WIDE.U32 R50, R52, UR59, R50 ;  /* 0x0000003b34327c25 */ /* 0x000fe2000f8e0032 */
[----:B------:R-:W-:Y:S02]  /*aca0*/  MOV R56, UR43 ;  /* 0x0000002b00387c02 */ /* 0x000fe40008000f00 */
[----:B------:R-:W0:Y:S01]  /*acb0*/  LDS R121, [R121+0x1290] ;  /* 0x0012900079797984 */ /* 0x000e220000000800 */
[----:B------:R-:W-:Y:S02]  /*acc0*/  IADD3 R57, R46, 0x100, RZ ;  /* 0x000001002e397810 */ /* 0x000fe40007ffe0ff */
[----:B------:R-:W-:Y:S01]  /*acd0*/  IMAD.WIDE R54, R56, 0x4, R54 ;  /* 0x0000000438367825 */ /* 0x000fe200078e0236 */
[----:B------:R-:W-:-:S02]  /*ace0*/  IADD3 R56, R46, 0x180, RZ ;  /* 0x000001802e387810 */ /* 0x000fc40007ffe0ff */
[-C--:B------:R-:W-:Y:S02]  /*acf0*/  LEA.HI.SX32 R57, R57, R46.reuse, 0x1b ;  /* 0x0000002e39397211 */ /* 0x080fe400078fdaff */
[----:B------:R-:W-:Y:S02]  /*ad00*/  ISETP.GE.AND P1, PT, R41, 0x101, PT ;  /* 0x000001012900780c */ /* 0x000fe40003f26270 */
[----:B------:R-:W-:Y:S02]  /*ad10*/  IADD3 R51, R53, R51, RZ ;  /* 0x0000003335337210 */ /* 0x000fe40007ffe0ff */
[----:B------:R-:W-:Y:S02]  /*ad20*/  ISETP.GE.AND P2, PT, R41, 0x181, PT ;  /* 0x000001812900780c */ /* 0x000fe40003f46270 */
[----:B------:R-:W-:Y:S02]  /*ad30*/  LEA.HI.SX32 R56, R56, R46, 0x1b ;  /* 0x0000002e38387211 */ /* 0x000fe400078fdaff */
[----:B------:R-:W-:Y:S01]  /*ad40*/  LEA R57, R57, R24, 0x2 ;  /* 0x0000001839397211 */ /* 0x000fe200078e10ff */
[----:B------:R-:W-:Y:S08]  /*ad50*/  @!P0 BRA `(.L_x_1199) ;  /* 0x00000000000c8947 */ /* 0x000ff00003800000 */
[----:B------:R-:W-:-:S04]  /*ad60*/  IMAD.WIDE.U32 R54, R52, UR59, R54 ;  /* 0x0000003b34367c25 */ /* 0x000fc8000f8e0036 */
[----:B------:R-:W-:-:S05]  /*ad70*/  IMAD.IADD R55, R55, 0x1, R53 ;  /* 0x0000000137377824 */ /* 0x000fca00078e0235 */
[----:B0-----:R1:W-:Y:S02]  /*ad80*/  REDG.E.ADD.F32.FTZ.RN.STRONG.GPU desc[UR24][R54.64+-0x1e00], R121 ;  /* 0xffe20079360079a6 */ /* 0x0013e4000c10f398 */
.L_x_1199:
[----:B------:R-:W-:Y:S05]  /*ad90*/  BSYNC B0 ;  /* 0x0000000000007941 */ /* 0x000fea0003800000 */
.L_x_1198:
[----:B------:R-:W2:Y:S01]  /*ada0*/  LDS R57, [R57+0x1490] ;  /* 0x0014900039397984 */ /* 0x000ea20000000800 */
[----:B------:R-:W-:Y:S01]  /*adb0*/  BSSY B0, `(.L_x_1200) ;  /* 0x0000004000007945 */ /* 0x000fe20003800000 */
[----:B------:R-:W-:-:S03]  /*adc0*/  LEA R56, R56, R24, 0x2 ;  /* 0x0000001838387211 */ /* 0x000fc600078e10ff */
[----:B------:R-:W-:Y:S05]  /*add0*/  @!P1 BRA `(.L_x_1201) ;  /* 0x0000000000049947 */ /* 0x000fea0003800000 */
[----:B--2---:R3:W-:Y:S02]  /*ade0*/  REDG.E.ADD.F32.FTZ.RN.STRONG.GPU desc[UR24][R50.64+-0x1c00], R57 ;  /* 0xffe40039320079a6 */ /* 0x0047e4000c10f398 */
.L_x_1201:
[----:B------:R-:W-:Y:S05]  /*adf0*/  BSYNC B0 ;  /* 0x0000000000007941 */ /* 0x000fea0003800000 */
.L_x_1200:
[----:B------:R-:W4:Y:S01]  /*ae00*/  LDS R56, [R56+0x1690] ;  /* 0x0016900038387984 */ /* 0x000f220000000800 */
[----:B------:R-:W-:Y:S01]  /*ae10*/  BSSY B0, `(.L_x_1202) ;  /* 0x0000004000007945 */ /* 0x000fe20003800000 */
[----:B------:R-:W-:-:S03]  /*ae20*/  IADD3 R52, R46, 0x280, RZ ;  /* 0x000002802e347810 */ /* 0x000fc60007ffe0ff */
[----:B------:R-:W-:Y:S05]  /*ae30*/  @!P2 BRA `(.L_x_1203) ;  /* 0x000000000004a947 */ /* 0x000fea0003800000 */
[----:B----4-:R4:W-:Y:S02]  /*ae40*/  REDG.E.ADD.F32.FTZ.RN.STRONG.GPU desc[UR24][R50.64+-0x1a00], R56 ;  /* 0xffe60038320079a6 */ /* 0x0109e4000c10f398 */
.L_x_1203:
[----:B------:R-:W-:Y:S05]  /*ae50*/  BSYNC B0 ;  /* 0x0000000000007941 */ /* 0x000fea0003800000 */
.L_x_1202:
[C---:B------:R-:W-:Y:S01]  /*ae60*/  IADD3 R53, R46.reuse, 0x200, RZ ;  /* 0x000002002e357810 */ /* 0x040fe20007ffe0ff */
[----:B------:R-:W-:Y:S01]  /*ae70*/  BSSY B0, `(.L_x_1204) ;  /* 0x0000011000007945 */ /* 0x000fe20003800000 */
[----:B------:R-:W-:Y:S02]  /*ae80*/  ISETP.GE.AND P5, PT, R41, 0x201, PT ;  /* 0x000002012900780c */ /* 0x000fe40003fa6270 */
[----:B-1----:R-:W-:Y:S02]  /*ae90*/  LEA.HI.SX32 R54, R53, R46, 0x1b ;  /* 0x0000002e35367211 */ /* 0x002fe400078fdaff */
[----:B------:R-:W-:Y:S02]  /*aea0*/  IADD3 R53, R46, 0x300, RZ ;  /* 0x000003002e357810 */ /* 0x000fe40007ffe0ff */
[----:B------:R-:W-:Y:S02]  /*aeb0*/  LEA R54, R54, R24, 0x2 ;  /* 0x0000001836367211 */ /* 0x000fe400078e10ff */
[----:B------:R-:W-:-:S02]  /*aec0*/  LEA.HI.SX32 R52, R52, R46, 0x1b ;  /* 0x0000002e34347211 */ /* 0x000fc400078fdaff */
[----:B------:R-:W-:Y:S02]  /*aed0*/  IADD3 R55, R46, 0x380, RZ ;  /* 0x000003802e377810 */ /* 0x000fe40007ffe0ff */
[----:B------:R-:W1:Y:S01]  /*aee0*/  LDS R54, [R54+0x1890] ;  /* 0x0018900036367984 */ /* 0x000e620000000800 */
        /* <DEDUP_REMOVED lines=8> */
[----:B-1----:R1:W-:Y:S02]  /*af70*/  REDG.E.ADD.F32.FTZ.RN.STRONG.GPU desc[UR24][R50.64+-0x1800], R54 ;  /* 0xffe80036320079a6 */ /* 0x0023e4000c10f398 */
.L_x_1205:
[----:B------:R-:W-:Y:S05]  /*af80*/  BSYNC B0 ;  /* 0x0000000000007941 */ /* 0x000fea0003800000 */
.L_x_1204:
[----:B------:R-:W0:Y:S01]  /*af90*/  LDS R52, [R52+0x1a90] ;  /* 0x001a900034347984 */ /* 0x000e220000000800 */
[----:B------:R-:W-:Y:S01]  /*afa0*/  BSSY B0, `(.L_x_1206) ;  /* 0x0000006000007945 */ /* 0x000fe20003800000 */
[----:B----4-:R-:W-:Y:S01]  /*afb0*/  IADD3 R56, R46, 0x400, RZ ;  /* 0x000004002e387810 */ /* 0x010fe20007ffe0ff */
[----:B------:R-:W-:Y:S01]  /*afc0*/  IMAD R53, R53, 0x4, R24 ;  /* 0x0000000435357824 */ /* 0x000fe200078e0218 */
[----:B-1----:R-:W-:Y:S01]  /*afd0*/  LEA.HI.SX32 R54, R55, R46, 0x1b ;  /* 0x0000002e37367211 */ /* 0x002fe200078fdaff */
[----:B------:R-:W-:Y:S06]  /*afe0*/  @!P0 BRA `(.L_x_1207) ;  /* 0x0000000000048947 */ /* 0x000fec0003800000 */
[----:B0-----:R1:W-:Y:S02]  /*aff0*/  REDG.E.ADD.F32.FTZ.RN.STRONG.GPU desc[UR24][R50.64+-0x1600], R52 ;  /* 0xffea0034320079a6 */ /* 0x0013e4000c10f398 */
.L_x_1207:
[----:B------:R-:W-:Y:S05]  /*b000*/  BSYNC B0 ;  /* 0x0000000000007941 */ /* 0x000fea0003800000 */
.L_x_1206:
[----:B------:R-:W4:Y:S01]  /*b010*/  LDS R53, [R53+0x1c90] ;  /* 0x001c900035357984 */ /* 0x000f220000000800 */
[----:B------:R-:W-:Y:S01]  /*b020*/  BSSY B0, `(.L_x_1208) ;  /* 0x0000006000007945 */ /* 0x000fe20003800000 */
[----:B------:R-:W-:Y:S02]  /*b030*/  IADD3 R55, R46, 0x480, RZ ;  /* 0x000004802e377810 */ /* 0x000fe40007ffe0ff */
[----:B01----:R-:W-:Y:S02]  /*b040*/  LEA.HI.SX32 R52, R56, R46, 0x1b ;  /* 0x0000002e38347211 */ /* 0x003fe400078fdaff */
[----:B------:R-:W-:Y:S01]  /*b050*/  LEA R54, R54, R24, 0x2 ;  /* 0x0000001836367211 */ /* 0x000fe200078e10ff */
[----:B------:R-:W-:Y:S06]  /*b060*/  @!P1 BRA `(.L_x_1209) ;  /* 0x0000000000049947 */ /* 0x000fec0003800000 */
[----:B----4-:R0:W-:Y:S02]  /*b070*/  REDG.E.ADD.F32.FTZ.RN.STRONG.GPU desc[UR24][R50.64+-0x1400], R53 ;  /* 0xffec0035320079a6 */ /* 0x0101e4000c10f398 */
.L_x_1209:
[----:B------:R-:W-:Y:S05]  /*b080*/  BSYNC B0 ;  /* 0x0000000000007941 */ /* 0x000fea0003800000 */
.L_x_1208:
[----:B------:R-:W1:Y:S01]  /*b090*/  LDS R54, [R54+0x1e90] ;  /* 0x001e900036367984 */ /* 0x000e620000000800 */
[----:B------:R-:W-:Y:S01]  /*b0a0*/  BSSY B0, `(.L_x_1210) ;  /* 0x0000005000007945 */ /* 0x000fe20003800000 */
[----:B0---4-:R-:W-:Y:S02]  /*b0b0*/  LEA.HI.SX32 R53, R55, R46, 0x1b ;  /* 0x0000002e37357211 */ /* 0x011fe400078fdaff */
[----:B------:R-:W-:Y:S01]  /*b0c0*/  LEA R52, R52, R24, 0x2 ;  /* 0x0000001834347211 */ /* 0x000fe200078e10ff */
[----:B------:R-:W-:Y:S06]  /*b0d0*/  @!P2 BRA `(.L_x_1211) ;  /* 0x000000000004a947 */ /* 0x000fec0003800000 */
[----:B-1----:R0:W-:Y:S02]  /*b0e0*/  REDG.E.ADD.F32.FTZ.RN.STRONG.GPU desc[UR24][R50.64+-0x1200], R54 ;  /* 0xffee0036320079a6 */ /* 0x0021e4000c10f398 */
.L_x_1211:
[----:B------:R-:W-:Y:S05]  /*b0f0*/  BSYNC B0 ;  /* 0x0000000000007941 */ /* 0x000fea0003800000 */
.L_x_1210:
[----:B------:R-:W4:Y:S01]  /*b100*/  LDS R52, [R52+0x2090] ;  /* 0x0020900034347984 */ /* 0x000f220000000800 */
[----:B------:R-:W-:Y:S01]  /*b110*/  BSSY B0, `(.L_x_1212) ;  /* 0x0000004000007945 */ /* 0x000fe20003800000 */
[----:B------:R-:W-:-:S03]  /*b120*/  LEA R53, R53, R24, 0x2 ;  /* 0x0000001835357211 */ /* 0x000fc600078e10ff */
[----:B------:R-:W-:Y:S05]  /*b130*/  @!P3 BRA `(.L_x_1213) ;  /* 0x000000000004b947 */ /* 0x000fea0003800000 */
[----:B----4-:R4:W-:Y:S02]  /*b140*/  REDG.E.ADD.F32.FTZ.RN.STRONG.GPU desc[UR24][R50.64+-0x1000], R52 ;  /* 0xfff00034320079a6 */ /* 0x0109e4000c10f398 */
.L_x_1213:
[----:B------:R-:W-:Y:S05]  /*b150*/  BSYNC B0 ;  /* 0x0000000000007941 */ /* 0x000fea0003800000 */
.L_x_1212:
[----:B------:R-:W2:Y:S01]  /*b160*/  LDS R53, [R53+0x2290] ;  /* 0x0022900035357984 */ /* 0x000ea20000000800 */
[----:B------:R-:W-:Y:S01]  /*b170*/  BSSY B0, `(.L_x_1214) ;  /* 0x0000005000007945 */ /* 0x000fe20003800000 */
[C---:B----4-:R-:W-:Y:S02]  /*b180*/  IADD3 R52, R46.reuse, 0x500, RZ ;  /* 0x000005002e347810 */ /* 0x050fe40007ffe0ff */
[----:B01----:R-:W-:Y:S01]  /*b190*/  IADD3 R54, R46, 0x580, RZ ;  /* 0x000005802e367810 */ /* 0x003fe20007ffe0ff */
[----:B------:R-:W-:Y:S06]  /*b1a0*/  @!P4 BRA `(.L_x_1215) ;  /* 0x000000000004c947 */ /* 0x000fec0003800000 */
[----:B--2---:R0:W-:Y:S02]  /*b1b0*/  REDG.E.ADD.F32.FTZ.RN.STRONG.GPU desc[UR24][R50.64+-0xe00], R53 ;  /* 0xfff20035320079a6 */ /* 0x0041e4000c10f398 */
.L_x_1215:
[----:B------:R-:W-:Y:S05]  /*b1c0*/  BSYNC B0 ;  /* 0x0000000000007941 */ /* 0x000fea0003800000 */
.L_x_1214:
        /* <DEDUP_REMOVED lines=17> */
.L_x_1217:
[----:B------:R-:W-:Y:S05]  /*b2e0*/  BSYNC B0 ;  /* 0x0000000000007941 */ /* 0x000fea0003800000 */
.L_x_1216:
[----:B------:R-:W2:Y:S01]  /*b2f0*/  LDS R54, [R54+0x2690] ;  /* 0x0026900036367984 */ /* 0x000ea20000000800 */
[----:B------:R-:W-:Y:S01]  /*b300*/  BSSY B0, `(.L_x_1218) ;  /* 0x0000006000007945 */ /* 0x000fe20003800000 */
[----:B01----:R-:W-:Y:S02]  /*b310*/  IADD3 R53, R46, 0x700, RZ ;  /* 0x000007002e357810 */ /* 0x003fe40007ffe0ff */
[----:B------:R-:W-:Y:S02]  /*b320*/  LEA.HI.SX32 R41, R56, R46, 0x1b ;  /* 0x0000002e38297211 */ /* 0x000fe400078fdaff */
[----:B------:R-:W-:Y:S01]  /*b330*/  LEA R52, R52, R24, 0x2 ;  /* 0x0000001834347211 */ /* 0x000fe200078e10ff */
[----:B------:R-:W-:Y:S06]  /*b340*/  @!P0 BRA `(.L_x_1219) ;  /* 0x0000000000048947 */ /* 0x000fec0003800000 */
[----:B--2---:R0:W-:Y:S02]  /*b350*/  REDG.E.ADD.F32.FTZ.RN.STRONG.GPU desc[UR24][R50.64+-0xa00], R54 ;  /* 0xfff60036320079a6 */ /* 0x0041e4000c10f398 */
.L_x_1219:
[----:B------:R-:W-:Y:S05]  /*b360*/  BSYNC B0 ;  /* 0x0000000000007941 */ /* 0x000fea0003800000 */
.L_x_1218:
[----:B------:R-:W1:Y:S01]  /*b370*/  LDS R52, [R52+0x2890] ;  /* 0x0028900034347984 */ /* 0x000e620000000800 */
[----:B------:R-:W-:Y:S01]  /*b380*/  BSSY B0, `(.L_x_1220) ;  /* 0x0000006000007945 */ /* 0x000fe20003800000 */
[----:B0-2---:R-:W-:Y:S02]  /*b390*/  IADD3 R54, R46, 0x780, RZ ;  /* 0x000007802e367810 */ /* 0x005fe40007ffe0ff */
[----:B------:R-:W-:Y:S02]  /*b3a0*/  LEA.HI.SX32 R53, R53, R46, 0x1b ;  /* 0x0000002e35357211 */ /* 0x000fe400078fdaff */
[----:B------:R-:W-:Y:S01]  /*b3b0*/  LEA R41, R41, R24, 0x2 ;  /* 0x0000001829297211 */ /* 0x000fe200078e10ff */
[----:B------:R-:W-:Y:S06]  /*b3c0*/  @!P1 BRA `(.L_x_1221) ;  /* 0x0000000000049947 */ /* 0x000fec0003800000 */
[----:B-1----:R0:W-:Y:S02]  /*b3d0*/  REDG.E.ADD.F32.FTZ.RN.STRONG.GPU desc[UR24][R50.64+-0x800], R52 ;  /* 0xfff80034320079a6 */ /* 0x0021e4000c10f398 */
.L_x_1221:
[----:B------:R-:W-:Y:S05]  /*b3e0*/  BSYNC B0 ;  /* 0x0000000000007941 */ /* 0x000fea0003800000 */
.L_x_1220:
[----:B------:R-:W2:Y:S01]  /*b3f0*/  LDS R41, [R41+0x2a90] ;  /* 0x002a900029297984 */ /* 0x000ea20000000800 */
[----:B------:R-:W-:Y:S01]  /*b400*/  BSSY B0, `(.L_x_1222) ;  /* 0x0000005000007945 */ /* 0x000fe20003800000 */
[----:B01----:R-:W-:Y:S02]  /*b410*/  LEA.HI.SX32 R52, R54, R46, 0x1b ;  /* 0x0000002e36347211 */ /* 0x003fe400078fdaff */
[----:B------:R-:W-:Y:S01]  /*b420*/  LEA R53, R53, R24, 0x2 ;  /* 0x0000001835357211 */ /* 0x000fe200078e10ff */
[----:B------:R-:W-:Y:S06]  /*b430*/  @!P2 BRA `(.L_x_1223) ;  /* 0x000000000004a947 */ /* 0x000fec0003800000 */
[----:B--2---:R0:W-:Y:S02]  /*b440*/  REDG.E.ADD.F32.FTZ.RN.STRONG.GPU desc[UR24][R50.64+-0x600], R41 ;  /* 0xfffa0029320079a6 */ /* 0x0041e4000c10f398 */
.L_x_1223:
[----:B------:R-:W-:Y:S05]  /*b450*/  BSYNC B0 ;  /* 0x0000000000007941 */ /* 0x000fea0003800000 */
.L_x_1222:
[----:B------:R-:W1:Y:S01]  /*b460*/  LDS R53, [R53+0x2c90] ;  /* 0x002c900035357984 */ /* 0x000e620000000800 */
[----:B------:R-:W-:Y:S01]  /*b470*/  BSSY B0, `(.L_x_1224) ;  /* 0x0000004000007945 */ /* 0x000fe20003800000 */
[----:B------:R-:W-:-:S03]  /*b480*/  LEA R52, R52, R24, 0x2 ;  /* 0x0000001834347211 */ /* 0x000fc600078e10ff */
[----:B------:R-:W-:Y:S05]  /*b490*/  @!P3 BRA `(.L_x_1225) ;  /* 0x000000000004b947 */ /* 0x000fea0003800000 */
[----:B-1----:R4:W-:Y:S02]  /*b4a0*/  REDG.E.ADD.F32.FTZ.RN.STRONG.GPU desc[UR24][R50.64+-0x400], R53 ;  /* 0xfffc0035320079a6 */ /* 0x0029e4000c10f398 */
.L_x_1225:
[----:B------:R-:W-:Y:S05]  /*b4b0*/  BSYNC B0 ;  /* 0x0000000000007941 */ /* 0x000fea0003800000 */
.L_x_1224:
[----:B------:R-:W0:Y:S01]  /*b4c0*/  LDS R52, [R52+0x2e90] ;  /* 0x002e900034347984 */ /* 0x000e220000000800 */
[----:B------:R-:W-:Y:S04]  /*b4d0*/  BSSY B0, `(.L_x_1226) ;  /* 0x0000003000007945 */ /* 0x000fe80003800000 */
[----:B------:R-:W-:Y:S05]  /*b4e0*/  @!P4 BRA `(.L_x_1227) ;  /* 0x000000000004c947 */ /* 0x000fea0003800000 */
[----:B0-----:R0:W-:Y:S02]  /*b4f0*/  REDG.E.ADD.F32.FTZ.RN.STRONG.GPU desc[UR24][R50.64+-0x200], R52 ;  /* 0xfffe0034320079a6 */ /* 0x0011e4000c10f398 */
.L_x_1227:
[----:B------:R-:W-:Y:S05]  /*b500*/  BSYNC B0 ;  /* 0x0000000000007941 */ /* 0x000fea0003800000 */
.L_x_1226:
[----:B------:R-:W5:Y:S04]  /*b510*/  LDL.LU R55, [R1+0x18] ;  /* 0x0000180001377983 */ /* 0x000f680000300800 */
[----:B------:R-:W5:Y:S04]  /*b520*/  LDL.LU R54, [R1+0x1c] ;  /* 0x00001c0001367983 */ /* 0x000f680000300800 */
[----:B-1--4-:R-:W4:Y:S04]  /*b530*/  LDL.LU R53, [R1+0x20] ;  /* 0x0000200001357983 */ /* 0x012f280000300800 */
[----:B0-----:R-:W4:Y:S01]  /*b540*/  LDL.LU R52, [R1+0x24] ;  /* 0x0000240001347983 */ /* 0x001f220000300800 */
[----:B------:R-:W-:Y:S01]  /*b550*/  FMUL.FTZ R67, R113, R67 ;  /* 0x0000004371437220 */ /* 0x000fe20000410000 */
[----:B------:R-:W-:-:S02]  /*b560*/  FMUL.FTZ R74, R112, R74 ;  /* 0x0000004a704a7220 */ /* 0x000fc40000410000 */
[----:B---3--:R-:W3:Y:S01]  /*b570*/  LDL.LU R51, [R1+0x28] ;  /* 0x0000280001337983 */ /* 0x008ee20000300800 */
[----:B------:R-:W-:Y:S01]  /*b580*/  FADD.FTZ R16, R66, R16 ;  /* 0x0000001042107221 */ /* 0x000fe20000010000 */
[----:B------:R-:W0:Y:S01]  /*b590*/  S2R R57, SR_LANEID ;  /* 0x0000000000397919 */ /* 0x000e220000000000 */
[----:B------:R-:W-:Y:S01]  /*b5a0*/  FMUL.FTZ R91, R111, R91 ;  /* 0x0000005b6f5b7220 */ /* 0x000fe20000410000 */
[----:B------:R-:W-:Y:S01]  /*b5b0*/  FMUL.FTZ R95, R110, R95 ;  /* 0x0000005f6e5f7220 */ /* 0x000fe20000410000 */
[----:B------:R-:W-:Y:S01]  /*b5c0*/  FMUL.FTZ R96, R109, R96 ;  /* 0x000000606d607220 */ /* 0x000fe20000410000 */
[----:B------:R-:W-:Y:S01]  /*b5d0*/  FMUL.FTZ R97, R108, R97 ;  /* 0x000000616c617220 */ /* 0x000fe20000410000 */
[----:B------:R-:W-:Y:S01]  /*b5e0*/  FMUL.FTZ R98, R107, R98 ;  /* 0x000000626b627220 */ /* 0x000fe20000410000 */
[----:B------:R-:W1:Y:S04]  /*b5f0*/  SHFL.DOWN PT, R50, R83, 0x1, 0x1f ;  /* 0x08201f0053327f89 */ /* 0x000e6800000e0000 */
[----:B--2---:R-:W2:Y:S01]  /*b600*/  SHFL.DOWN PT, R41, R42, 0x1, 0x1f ;  /* 0x08201f002a297f89 */ /* 0x004ea200000e0000 */
        /* <DEDUP_REMOVED lines=16> */
[----:B------:R-:W-:-:S04]  /*b710*/  FFMA.FTZ R54, R114, R28, R54 ;  /* 0x0000001c72367223 */ /* 0x000fc80000010036 */
[----:B------:R2:W-:Y:S01]  /*b720*/  STL [R1+0x18], R55 ;  /* 0x0000183701007387 */ /* 0x0005e20000100800 */
[----:B----4-:R-:W-:Y:S01]  /*b730*/  FFMA.FTZ R53, R67, R29, R53 ;  /* 0x0000001d43357223 */ /* 0x010fe20000010035 */
[----:B------:R-:W-:Y:S02]  /*b740*/  FFMA.FTZ R52, R74, R30, R52 ;  /* 0x0000001e4a347223 */ /* 0x000fe40000010034 */
[----:B--2---:R-:W2:Y:S01]  /*b750*/  LDL.LU R55, [R1+0x2c] ;  /* 0x00002c0001377983 */ /* 0x004ea20000300800 */
[----:B------:R-:W-:Y:S01]  /*b760*/  FMUL.FTZ R87, R82, R87 ;  /* 0x0000005752577220 */ /* 0x000fe20000410000 */
[----:B------:R-:W-:Y:S01]  /*b770*/  FFMA.FTZ R68, R69, R115, R68 ;  /* 0x0000007345447223 */ /* 0x000fe20000010044 */
[----:B------:R-:W-:Y:S01]  /*b780*/  FADD.FTZ R15, R81, R15 ;  /* 0x0000000f510f7221 */ /* 0x000fe20000010000 */
[----:B------:R4:W-:Y:S04]  /*b790*/  STL [R1+0x1c], R54 ;  /* 0x00001c3601007387 */ /* 0x0009e80000100800 */
[----:B----4-:R-:W4:Y:S01]  /*b7a0*/  LDL.LU R54, [R1+0x30] ;  /* 0x0000300001367983 */ /* 0x010f220000300800 */
[----:B---3--:R-:W-:Y:S01]  /*b7b0*/  FFMA.FTZ R51, R91, R31, R51 ;  /* 0x0000001f5b337223 */ /* 0x008fe20000010033 */
[----:B------:R-:W-:Y:S01]  /*b7c0*/  ISETP.GT.AND P0, PT, R57, 0x17, PT ;  /* 0x000000173900780c */ /* 0x000fe20003f04270 */
[----:B------:R-:W-:Y:S01]  /*b7d0*/  FMUL.FTZ R99, R106, R99 ;  /* 0x000000636a637220 */ /* 0x000fe20000410000 */
[----:B------:R3:W-:Y:S01]  /*b7e0*/  STL [R1+0x20], R53 ;  /* 0x0000203501007387 */ /* 0x0007e20000100800 */
[----:B------:R-:W-:Y:S01]  /*b7f0*/  FMUL.FTZ R100, R105, R100 ;  /* 0x0000006469647220 */ /* 0x000fe20000410000 */
        /* <DEDUP_REMOVED lines=8> */
[----:B---3--:R-:W3:Y:S01]  /*b880*/  LDL.LU R53, [R1+0x34] ;  /* 0x0000340001357983 */ /* 0x008ee20000300800 */
[----:B------:R-:W-:Y:S01]  /*b890*/  FMUL.FTZ R117, R142, R117 ;  /* 0x000000758e757220 */ /* 0x000fe20000410000 */
[----:B------:R-:W-:Y:S01]  /*b8a0*/  FMUL.FTZ R118, R58, R118 ;  /* 0x000000763a767220 */ /* 0x000fe20000410000 */
[----:B------:R-:W-:Y:S01]  /*b8b0*/  FMUL.FTZ R119, R59, R119 ;  /* 0x000000773b777220 */ /* 0x000fe20000410000 */
[----:B------:R5:W-:Y:S01]  /*b8c0*/  STL [R1+0x24], R52 ;  /* 0x0000243401007387 */ /* 0x000be20000100800 */
[----:B------:R-:W-:Y:S01]  /*b8d0*/  FMUL.FTZ R120, R61, R120 ;  /* 0x000000783d787220 */ /* 0x000fe20000410000 */
[----:B------:R-:W-:Y:S01]  /*b8e0*/  FMUL.FTZ R63, R63, R84 ;  /* 0x000000543f3f7220 */ /* 0x000fe20000410000 */
[----:B------:R-:W-:Y:S01]  /*b8f0*/  FMUL.FTZ R64, R64, R85 ;  /* 0x0000005540407220 */ /* 0x000fe20000410000 */
[----:B------:R-:W-:Y:S01]  /*b900*/  FMUL.FTZ R65, R65, R86 ;  /* 0x0000005641417220 */ /* 0x000fe20000410000 */
[----:B------:R-:W-:Y:S01]  /*b910*/  FFMA.FTZ R87, R70, R114, R87 ;  /* 0x0000007246577223 */ /* 0x000fe20000010057 */
[----:B------:R-:W-:Y:S01]  /*b920*/  BSSY B0, `(.L_x_1228) ;  /* 0x0000058000007945 */ /* 0x000fe20003800000 */
[----:B------:R-:W-:Y:S01]  /*b930*/  FADD.FTZ R14, R68, R14 ;  /* 0x0000000e440e7221 */ /* 0x000fe20000010000 */
[----:B-----5:R-:W5:Y:S04]  /*b940*/  LDL.LU R52, [R1+0x38] ;  /* 0x0000380001347983 */ /* 0x020f680000300800 */
[----:B------:R0:W-:Y:S04]  /*b950*/  STL [R1+0x28], R51 ;  /* 0x0000283301007387 */ /* 0x0001e80000100800 */
[----:B0-----:R-:W5:Y:S04]  /*b960*/  LDL.LU R51, [R1+0x3c] ;  /* 0x00003c0001337983 */ /* 0x001f680000300800 */
[----:B------:R-:W5:Y:S01]  /*b970*/  LDL.LU R56, [R1+0x40] ;  /* 0x0000400001387983 */ /* 0x000f620000300800 */
[----:B--2---:R-:W-:-:S05]  /*b980*/  FFMA.FTZ R55, R95, R32, R55 ;  /* 0x000000205f377223 */ /* 0x004fca0000010037 */
[----:B------:R0:W-:Y:S01]  /*b990*/  STL [R1+0x2c], R55 ;  /* 0x00002c3701007387 */ /* 0x0001e20000100800 */
[----:B----4-:R-:W-:-:S03]  /*b9a0*/  FFMA.FTZ R54, R96, R33, R54 ;  /* 0x0000002160367223 */ /* 0x010fc60000010036 */
[----:B0-----:R-:W2:Y:S04]  /*b9b0*/  LDL R55, [R1+0x100] ;  /* 0x0001000001377983 */ /* 0x001ea80000100800 */
[----:B------:R0:W-:Y:S01]  /*b9c0*/  STL [R1+0x30], R54 ;  /* 0x0000303601007387 */ /* 0x0001e20000100800 */
[----:B---3--:R-:W-:-:S03]  /*b9d0*/  FFMA.FTZ R53, R97, R34, R53 ;  /* 0x0000002261357223 */ /* 0x008fc60000010035 */
[----:B0-----:R-:W3:Y:S04]  /*b9e0*/  LDL.LU R54, [R1+0x44] ;  /* 0x0000440001367983 */ /* 0x001ee80000300800 */
[----:B------:R0:W-:Y:S01]  /*b9f0*/  STL [R1+0x34], R53 ;  /* 0x0000343501007387 */ /* 0x0001e20000100800 */
[----:B-----5:R-:W-:-:S03]  /*ba00*/  FFMA.FTZ R52, R98, R35, R52 ;  /* 0x0000002362347223 */ /* 0x020fc60000010034 */
[----:B0-----:R-:W4:Y:S04]  /*ba10*/  LDL.LU R53, [R1+0x48] ;  /* 0x0000480001357983 */ /* 0x001f280000300800 */
        /* <DEDUP_REMOVED lines=10> */
[----:B------:R0:W-:Y:S06]  /*bac0*/  STL [R1+0x40], R56 ;  /* 0x0000403801007387 */ /* 0x0001ec0000100800 */
[----:B0-----:R-:W-:Y:S01]  /*bad0*/  @!P0 FADD.FTZ R83, R83, R41 ;  /* 0x0000002953538221 */ /* 0x001fe20000010000 */
[----:B-1----:R-:W-:-:S04]  /*bae0*/  @!P0 FADD.FTZ R42, R42, R50 ;  /* 0x000000322a2a8221 */ /* 0x002fc80000010000 */
[----:B------:R-:W-:Y:S01]  /*baf0*/  MOV R50, R83 ;  /* 0x0000005300327202 */ /* 0x000fe20000000f00 */
[----:B------:R-:W-:Y:S01]  /*bb00*/  FMUL.FTZ R41, R62, R60 ;  /* 0x0000003c3e297220 */ /* 0x000fe20000410000 */
[----:B------:R-:W-:Y:S02]  /*bb10*/  IMAD.MOV.U32 R51, RZ, RZ, R42 ;  /* 0x000000ffff337224 */ /* 0x000fe400078e002a */
        /* <DEDUP_REMOVED lines=25> */
[----:B---3--:R-:W-:-:S05]  /*bcb0*/  FFMA.FTZ R54, R101, R38, R54 ;  /* 0x0000002665367223 */ /* 0x008fca0000010036 */
[----:B------:R0:W-:Y:S01]  /*bcc0*/  STL [R1+0x44], R54 ;  /* 0x0000443601007387 */ /* 0x0001e20000100800 */
[----:B----4-:R-:W-:-:S05]  /*bcd0*/  FFMA.FTZ R53, R102, R39, R53 ;  /* 0x0000002766357223 */ /* 0x010fca0000010035 */
[----:B------:R0:W-:Y:S01]  /*bce0*/  STL [R1+0x48], R53 ;  /* 0x0000483501007387 */ /* 0x0001e20000100800 */
[----:B-----5:R-:W-:-:S05]  /*bcf0*/  FFMA.FTZ R52, R47, R44, R52 ;  /* 0x0000002c2f347223 */ /* 0x020fca0000010034 */
        /* <DEDUP_REMOVED lines=26> */
.L_x_1229:
[----:B------:R-:W-:Y:S05]  /*bea0*/  BSYNC B0 ;  /* 0x0000000000007941 */ /* 0x000fea0003800000 */
.L_x_1228:
[----:B------:R-:W-:Y:S02]  /*beb0*/  UIADD3 UR47, UR47, 0x1, URZ ;  /* 0x000000012f2f7890 */ /* 0x000fe4000fffe03f */
[----:B------:R-:W-:Y:S02]  /*bec0*/  UIADD3 UR52, UP1, UR52, 0x1, URZ ;  /* 0x0000000134347890 */ /* 0x000fe4000ff3e03f */
[----:B------:R-:W-:Y:S02]  /*bed0*/  UISETP.GE.AND UP0, UPT, UR47, UR55, UPT ;  /* 0x000000372f00728c */ /* 0x000fe4000bf06270 */
[----:B------:R-:W-:-:S04]  /*bee0*/  UIADD3.X UR53, URZ, UR53, URZ, UP1, !UPT ;  /* 0x000000353f357290 */ /* 0x000fc80008ffe43f */
[----:B------:R-:W-:-:S13]  /*bef0*/  PLOP3.LUT P0, PT, PT, PT, UP0, 0x80, 0x0 ;  /* 0x000000000000781c */ /* 0x000fda0003f0f008 */
[----:B------:R-:W-:Y:S05]  /*bf00*/  @!P0 BRA `(.L_x_1230) ;  /* 0xffffffbc00488947 */ /* 0x000fea000383ffff */
.L_x_1186:
[C---:B------:R-:W-:Y:S01]  /*bf10*/  SHF.L.U32 R78, R46.reuse, 0x4, RZ ;  /* 0x000000042e4e7819 */ /* 0x040fe200000006ff */
[----:B------:R-:W-:Y:S01]  /*bf20*/  BAR.SYNC.DEFER_BLOCKING 0x0 ;  /* 0x0000000000007b1d */ /* 0x000fe20000010000 */
[C---:B------:R-:W-:Y:S02]  /*bf30*/  SHF.L.U32 R76, R46.reuse, 0x4, RZ ;  /* 0x000000042e4c7819 */ /* 0x040fe400000006ff */
[C---:B------:R-:W-:Y:S02]  /*bf40*/  SHF.L.U32 R74, R46.reuse, 0x4, RZ ;  /* 0x000000042e4a7819 */ /* 0x040fe400000006ff */
[----:B------:R-:W-:Y:S01]  /*bf50*/  SHF.L.U32 R17, R46, 0x4, RZ ;  /* 0x000000042e117819 */ /* 0x000fe200000006ff */
[----:B------:R-:W-:Y:S01]  /*bf60*/  UIADD3 UR42, -UR21, UR42, URZ ;  /* 0x0000002a152a7290 */ /* 0x000fe2000fffe13f */
[----:B------:R-:W-:Y:S01]  /*bf70*/  LOP3.LUT R78, R78, 0xfffffe00, RZ, 0xc0, !PT ;  /* 0xfffffe004e4e7812 */ /* 0x000fe200078ec0ff */
[----:B01----:R-:W2:Y:S01]  /*bf80*/  LDL.LU R51, [R1+0x48] ;  /* 0x0000480001337983 */ /* 0x003ea20000300800 */
[----:B------:R-:W-:-:S02]  /*bf90*/  LOP3.LUT R76, R76, 0xfffffe00, RZ, 0xc0, !PT ;  /* 0xfffffe004c4c7812 */ /* 0x000fc400078ec0ff */
[----:B------:R-:W-:Y:S01]  /*bfa0*/  SHF.L.U32 R72, R46, 0x4, RZ ;  /* 0x000000042e487819 */ /* 0x000fe200000006ff */
[----:B------:R-:W3:Y:S01]  /*bfb0*/  LDL.LU R52, [R1+0x4c] ;  /* 0x00004c0001347983 */ /* 0x000ee20000300800 */
[----:B------:R-:W-:Y:S02]  /*bfc0*/  LOP3.LUT R74, R74, 0xfffffe00, RZ, 0xc0, !PT ;  /* 0xfffffe004a4a7812 */ /* 0x000fe400078ec0ff */
[----:B------:R-:W-:Y:S01]  /*bfd0*/  PRMT R33, RZ, 0x7610, R33 ;  /* 0x00007610ff217816 */ /* 0x000fe20000000021 */
[----:B------:R-:W4:Y:S01]  /*bfe0*/  LDL.LU R53, [R1+0x40] ;  /* 0x0000400001357983 */ /* 0x000f220000300800 */
[----:B------:R-:W-:Y:S02]  /*bff0*/  LOP3.LUT R17, R17, 0xfffffe00, RZ, 0xc0, !PT ;  /* 0xfffffe0011117812 */ /* 0x000fe400078ec0ff */
[----:B------:R-:W-:Y:S01]  /*c000*/  PRMT R34, RZ, 0x7610, R34 ;  /* 0x00007610ff227816 */ /* 0x000fe20000000022 */
[----:B------:R-:W2:Y:S01]  /*c010*/  LDL.LU R54, [R1+0x44] ;  /* 0x0000440001367983 */ /* 0x000ea20000300800 */
[----:B------:R-:W-:-:S02]  /*c020*/  LOP3.LUT R78, R78, 0x1f, R46, 0xf8, !PT ;  /* 0x0000001f4e4e7812 */ /* 0x000fc400078ef82e */
[----:B------:R-:W-:Y:S01]  /*c030*/  PRMT R35, RZ, 0x7610, R35 ;  /* 0x00007610ff237816 */ /* 0x000fe20000000023 */
[----:B------:R-:W4:Y:S01]  /*c040*/  LDL.LU R55, [R1+0x38] ;  /* 0x0000380001377983 */ /* 0x000f220000300800 */
[----:B------:R-:W-:Y:S02]  /*c050*/  LOP3.LUT R76, R76, 0x1f, R46, 0xf8, !PT ;  /* 0x0000001f4c4c7812 */ /* 0x000fe400078ef82e */
[----:B------:R-:W-:Y:S01]  /*c060*/  PRMT R36, RZ, 0x7610, R36 ;  /* 0x00007610ff247816 */ /* 0x000fe20000000024 */
[----:B------:R-:W4:Y:S01]  /*c070*/  LDL.LU R56, [R1+0x3c] ;  /* 0x00003c0001387983 */ /* 0x000f220000300800 */
[--C-:B------:R-:W-:Y:S02]  /*c080*/  LOP3.LUT R74, R74, 0x1f, R46.reuse, 0xf8, !PT ;  /* 0x0000001f4a4a7812 */ /* 0x100fe400078ef82e */
[----:B------:R-:W-:Y:S01]  /*c090*/  PRMT R37, RZ, 0x7610, R37 ;  /* 0x00007610ff257816 */ /* 0x000fe20000000025 */
[----:B------:R-:W4:Y:S01]  /*c0a0*/  LDL.LU R57, [R1+0x14] ;  /* 0x0000140001397983 */ /* 0x000f220000300800 */
[----:B------:R-:W-:-:S02]  /*c0b0*/  LOP3.LUT R31, R17, 0x1f, R46, 0xf8, !PT ;  /* 0x0000001f111f7812 */ /* 0x000fc400078ef82e */
[----:B------:R-:W-:Y:S01]  /*c0c0*/  PRMT R38, RZ, 0x7610, R38 ;  /* 0x00007610ff267816 */ /* 0x000fe20000000026 */
[----:B------:R-:W4:Y:S01]  /*c0d0*/  LDL.LU R58, [R1+0x1c] ;  /* 0x00001c00013a7983 */ /* 0x000f220000300800 */
[----:B------:R-:W-:Y:S02]  /*c0e0*/  LOP3.LUT R78, R78, 0x20, RZ, 0xfc, !PT ;  /* 0x000000204e4e7812 */ /* 0x000fe400078efcff */
[----:B------:R-:W-:Y:S01]  /*c0f0*/  PRMT R39, RZ, 0x7610, R39 ;  /* 0x00007610ff277816 */ /* 0x000fe20000000027 */
[----:B------:R-:W4:Y:S01]  /*c100*/  LDL.LU R59, [R1+0x24] ;  /* 0x00002400013b7983 */ /* 0x000f220000300800 */
[----:B------:R-:W-:Y:S02]  /*c110*/  LOP3.LUT R76, R76, 0x40, RZ, 0xfc, !PT ;  /* 0x000000404c4c7812 */ /* 0x000fe400078efcff */
[----:B------:R-:W-:Y:S01]  /*c120*/  PRMT R40, RZ, 0x7610, R40 ;  /* 0x00007610ff287816 */ /* 0x000fe20000000028 */
[----:B------:R-:W4:Y:S01]  /*c130*/  LDL.LU R60, [R1+0x20] ;  /* 0x00002000013c7983 */ /* 0x000f220000300800 */
[----:B------:R-:W-:-:S02]  /*c140*/  LOP3.LUT R74, R74, 0x60, RZ, 0xfc, !PT ;  /* 0x000000604a4a7812 */ /* 0x000fc400078efcff */
[----:B------:R-:W-:Y:S01]  /*c150*/  PRMT R41, RZ, 0x7610, R41 ;  /* 0x00007610ff297816 */ /* 0x000fe20000000029 */
[----:B------:R-:W4:Y:S01]  /*c160*/  LDL.LU R61, [R1+0x18] ;  /* 0x00001800013d7983 */ /* 0x000f220000300800 */
[----:B------:R-:W-:Y:S02]  /*c170*/  LOP3.LUT R72, R72, 0xfffffe00, RZ, 0xc0, !PT ;  /* 0xfffffe0048487812 */ /* 0x000fe400078ec0ff */
[----:B------:R-:W-:Y:S01]  /*c180*/  PRMT R42, RZ, 0x7610, R42 ;  /* 0x00007610ff2a7816 */ /* 0x000fe2000000002a */
[----:B------:R-:W4:Y:S01]  /*c190*/  LDL.LU R62, [R1+0x10] ;  /* 0x00001000013e7983 */ /* 0x000f220000300800 */
[----:B------:R-:W-:Y:S02]  /*c1a0*/  ISETP.GE.AND P1, PT, R31, UR42, PT ;  /* 0x0000002a1f007c0c */ /* 0x000fe4000bf26270 */
[----:B------:R-:W-:Y:S01]  /*c1b0*/  PRMT R43, RZ, 0x7610, R43 ;  /* 0x00007610ff2b7816 */ /* 0x000fe2000000002b */
[----:B------:R-:W4:Y:S01]  /*c1c0*/  LDL.LU R63, [R1+0x30] ;  /* 0x00003000013f7983 */ /* 0x000f220000300800 */
[----:B------:R-:W-:-:S02]  /*c1d0*/  ISETP.GE.AND P2, PT, R78, UR42, PT ;  /* 0x0000002a4e007c0c */ /* 0x000fc4000bf46270 */
[----:B------:R-:W-:Y:S01]  /*c1e0*/  PRMT R44, RZ, 0x7610, R44 ;  /* 0x00007610ff2c7816 */ /* 0x000fe2000000002c */
[----:B------:R-:W4:Y:S01]  /*c1f0*/  LDL.LU R64, [R1+0x34] ;  /* 0x0000340001407983 */ /* 0x000f220000300800 */
[----:B------:R-:W-:Y:S02]  /*c200*/  ISETP.GE.AND P3, PT, R76, UR42, PT ;  /* 0x0000002a4c007c0c */ /* 0x000fe4000bf66270 */
[----:B------:R-:W-:Y:S01]  /*c210*/  PRMT R47, RZ, 0x7610, R47 ;  /* 0x00007610ff2f7816 */ /* 0x000fe2000000002f */
[----:B------:R-:W4:Y:S01]  /*c220*/  LDL.LU R65, [R1+0x28] ;  /* 0x0000280001417983 */ /* 0x000f220000300800 */
[----:B------:R-:W-:Y:S02]  /*c230*/  ISETP.GE.AND P4, PT, R74, UR42, PT ;  /* 0x0000002a4a007c0c */ /* 0x000fe4000bf86270 */
[----:B------:R-:W-:Y:S01]  /*c240*/  PRMT R48, RZ, 0x7610, R48 ;  /* 0x00007610ff307816 */ /* 0x000fe20000000030 */
[----:B------:R-:W4:Y:S01]  /*c250*/  LDL.LU R66, [R1+0x2c] ;  /* 0x00002c0001427983 */ /* 0x000f220000300800 */
[----:B------:R-:W-:-:S02]  /*c260*/  LOP3.LUT R72, R72, 0x1f, R46, 0xf8, !PT ;  /* 0x0000001f48487812 */ /* 0x000fc400078ef82e */
[----:B------:R-:W-:Y:S01]  /*c270*/  PRMT R49, RZ, 0x7610, R49 ;  /* 0x00007610ff317816 */ /* 0x000fe20000000031 */
[----:B------:R-:W3:Y:S01]  /*c280*/  LDL R103, [R1+0x8c] ;  /* 0x00008c0001677983 */ /* 0x000ee20000100800 */
[----:B------:R-:W-:Y:S02]  /*c290*/  SHF.R.S32.HI R32, RZ, 0x1f, R31 ;  /* 0x0000001fff207819 */ /* 0x000fe4000001141f */
[----:B------:R-:W-:Y:S01]  /*c2a0*/  PRMT R50, RZ, 0x7610, R50 ;  /* 0x00007610ff327816 */ /* 0x000fe20000000032 */
[----:B------:R-:W2:Y:S01]  /*c2b0*/  LDL R102, [R1+0x88] ;  /* 0x0000880001667983 */ /* 0x000ea20000100800 */
[C---:B------:R-:W-:Y:S01]  /*c2c0*/  LEA R18, P0, R31.reuse, UR14, 0x1 ;  /* 0x0000000e1f127c11 */ /* 0x040fe2000f8008ff */
[----:B------:R-:W0:Y:S01]  /*c2d0*/  S2R R67, SR_LANEID ;  /* 0x0000000000437919 */ /* 0x000e220000000000 */
[----:B------:R-:W-:Y:S02]  /*c2e0*/  LOP3.LUT R72, R72, 0x80, RZ, 0xfc, !PT ;  /* 0x0000008048487812 */ /* 0x000fe400078efcff */
[----:B------:R-:W-:Y:S01]  /*c2f0*/  LOP3.LUT R80, R80, 0xfffffe00, RZ, 0xc0, !PT ;  /* 0xfffffe0050507812 */ /* 0x000fe200078ec0ff */
[----:B------:R-:W4:Y:S01]  /*c300*/  LDL R101, [R1+0x84] ;  /* 0x0000840001657983 */ /* 0x000f220000100800 */
[C---:B------:R-:W-:Y:S01]  /*c310*/  LEA.HI.X R19, R31.reuse, UR15, R32, 0x1, P0 ;  /* 0x0000000f1f137c11 */ /* 0x040fe200080f0c20 */
[----:B------:R-:W-:Y:S01]  /*c320*/  UMOV UR32, 0x400 ;  /* 0x0000040000207882 */ /* 0x000fe20000000000 */
[C---:B------:R-:W-:Y:S01]  /*c330*/  LOP3.LUT R17, R31.reuse, 0xa0, RZ, 0xfc, !PT ;  /* 0x000000a01f117812 */ /* 0x040fe200078efcff */
[----:B------:R-:W4:Y:S01]  /*c340*/  LDL R100, [R1+0x80] ;  /* 0x0000800001647983 */ /* 0x000f220000100800 */
[C---:B------:R-:W-:Y:S01]  /*c350*/  LOP3.LUT R20, R31.reuse, 0xc0, RZ, 0xfc, !PT ;  /* 0x000000c01f147812 */ /* 0x040fe200078efcff */
[----:B------:R-:W-:Y:S01]  /*c360*/  ULDC.64 UR30, c[0x0][0x388] ;  /* 0x0000e200001e7ab9 */ /* 0x000fe20000000a00 */
[C---:B------:R-:W-:Y:S01]  /*c370*/  LOP3.LUT R21, R31.reuse, 0xe0, RZ, 0xfc, !PT ;  /* 0x000000e01f157812 */ /* 0x040fe200078efcff */
[----:B------:R-:W3:Y:S01]  /*c380*/  @!P1 LDG.E.U16 R33, desc[UR24][R18.64] ;  /* 0x0000001812219981 */ /* 0x000ee2000c1e1500 */
[----:B------:R-:W-:Y:S01]  /*c390*/  ISETP.GE.AND P5, PT, R72, UR42, PT ;  /* 0x0000002a48007c0c */ /* 0x000fe2000bfa6270 */
[----:B------:R-:W-:Y:S01]  /*c3a0*/  ULDC.64 UR34, c[0x0][0x3a8] ;  /* 0x0000ea0000227ab9 */ /* 0x000fe20000000a00 */
[C---:B------:R-:W-:Y:S01]  /*c3b0*/  LOP3.LUT R22, R31.reuse, 0x100, RZ, 0xfc, !PT ;  /* 0x000001001f167812 */ /* 0x040fe200078efcff */
[----:B------:R-:W2:Y:S01]  /*c3c0*/  @!P2 LDG.E.U16 R34, desc[UR24][R18.64+0x40] ;  /* 0x000040181222a981 */ /* 0x000ea2000c1e1500 */
[----:B------:R-:W-:-:S02]  /*c3d0*/  LOP3.LUT R23, R31, 0x120, RZ, 0xfc, !PT ;  /* 0x000001201f177812 */ /* 0x000fc400078efcff */
[----:B------:R-:W-:Y:S01]  /*c3e0*/  ISETP.GE.AND P0, PT, R17, UR42, PT ;  /* 0x0000002a11007c0c */ /* 0x000fe2000bf06270 */
[----:B------:R-:W4:Y:S01]  /*c3f0*/  @!P3 LDG.E.U16 R35, desc[UR24][R18.64+0x80] ;  /* 0x000080181223b981 */ /* 0x000f22000c1e1500 */
[----:B------:R-:W-:Y:S02]  /*c400*/  ISETP.GE.AND P1, PT, R20, UR42, PT ;  /* 0x0000002a14007c0c */ /* 0x000fe4000bf26270 */
[----:B------:R-:W-:Y:S01]  /*c410*/  ISETP.GE.AND P2, PT, R21, UR42, PT ;  /* 0x0000002a15007c0c */ /* 0x000fe2000bf46270 */
[----:B------:R-:W4:Y:S01]  /*c420*/  @!P4 LDG.E.U16 R36, desc[UR24][R18.64+0xc0] ;  /* 0x0000c0181224c981 */ /* 0x000f22000c1e1500 */
[----:B------:R-:W-:Y:S02]  /*c430*/  ISETP.GE.AND P3, PT, R22, UR42, PT ;  /* 0x0000002a16007c0c */ /* 0x000fe4000bf66270 */
[----:B------:R-:W-:Y:S01]  /*c440*/  ISETP.GE.AND P4, PT, R23, UR42, PT ;  /* 0x0000002a17007c0c */ /* 0x000fe2000bf86270 */
[----:B------:R-:W4:Y:S01]  /*c450*/  @!P5 LDG.E.U16 R37, desc[UR24][R18.64+0x100] ;  /* 0x000100181225d981 */ /* 0x000f22000c1e1500 */
[----:B------:R-:W-:-:S02]  /*c460*/  LOP3.LUT R25, R31, 0x140, RZ, 0xfc, !PT ;  /* 0x000001401f197812 */ /* 0x000fc400078efcff */
[C---:B------:R-:W-:Y:S01]  /*c470*/  LOP3.LUT R26, R31.reuse, 0x160, RZ, 0xfc, !PT ;  /* 0x000001601f1a7812 */ /* 0x040fe200078efcff */
[----:B------:R-:W4:Y:S01]  /*c480*/  @!P0 LDG.E.U16 R38, desc[UR24][R18.64+0x140] ;  /* 0x0001401812268981 */ /* 0x000f22000c1e1500 */
[C---:B------:R-:W-:Y:S02]  /*c490*/  LOP3.LUT R27, R31.reuse, 0x180, RZ, 0xfc, !PT ;  /* 0x000001801f1b7812 */ /* 0x040fe400078efcff */
[C---:B------:R-:W-:Y:S01]  /*c4a0*/  LOP3.LUT R28, R31.reuse, 0x1a0, RZ, 0xfc, !PT ;  /* 0x000001a01f1c7812 */ /* 0x040fe200078efcff */
[----:B------:R-:W4:Y:S01]  /*c4b0*/  @!P1 LDG.E.U16 R39, desc[UR24][R18.64+0x180] ;  /* 0x0001801812279981 */ /* 0x000f22000c1e1500 */
[----:B------:R-:W-:Y:S02]  /*c4c0*/  LOP3.LUT R29, R31, 0x1c0, RZ, 0xfc, !PT ;  /* 0x000001c01f1d7812 */ /* 0x000fe400078efcff */
[----:B------:R-:W-:Y:S01]  /*c4d0*/  ISETP.GE.AND P5, PT, R25, UR42, PT ;  /* 0x0000002a19007c0c */ /* 0x000fe2000bfa6270 */
[----:B------:R-:W4:Y:S01]  /*c4e0*/  @!P2 LDG.E.U16 R40, desc[UR24][R18.64+0x1c0] ;  /* 0x0001c0181228a981 */ /* 0x000f22000c1e1500 */
        /* <DEDUP_REMOVED lines=26> */
[----:B0-----:R-:W-:-:S03]  /*c690*/  IMAD R67, R67, 0x10, R80 ;  /* 0x0000001043437824 */ /* 0x001fc600078e0250 */
[----:B---3--:R-:W-:Y:S04]  /*c6a0*/  STS.U16 [R103], R33 ;  /* 0x0000002167007388 */ /* 0x008fe80000000400 */
        /* <DEDUP_REMOVED lines=16> */
[----:B------:R-:W0:Y:S04]  /*c7b0*/  LDS.U16 R33, [R45+0x4] ;  /* 0x000004002d217984 */ /* 0x000e280000000400 */
[----:B------:R-:W1:Y:S04]  /*c7c0*/  LDS.U16 R34, [R45+0x6] ;  /* 0x000006002d227984 */ /* 0x000e680000000400 */
[----:B------:R-:W2:Y:S01]  /*c7d0*/  LDS.U16 R18, [R45] ;  /* 0x000000002d127984 */ /* 0x000ea20000000400 */
[----:B------:R-:W-:Y:S02]  /*c7e0*/  MOV R107, R52 ;  /* 0x00000034006b7202 */ /* 0x000fe40000000f00 */
[----:B------:R-:W-:Y:S01]  /*c7f0*/  MOV R105, R54 ;  /* 0x0000003600697202 */ /* 0x000fe20000000f00 */
[----:B------:R-:W3:Y:S01]  /*c800*/  LDS.U16 R19, [R45+0x2] ;  /* 0x000002002d137984 */ /* 0x000ee20000000400 */
[----:B------:R-:W-:-:S02]  /*c810*/  MOV R106, R53 ;  /* 0x00000035006a7202 */ /* 0x000fc40000000f00 */
[----:B------:R-:W-:Y:S01]  /*c820*/  MOV R90, R63 ;  /* 0x0000003f005a7202 */ /* 0x000fe20000000f00 */
[----:B------:R-:W-:Y:S01]  /*c830*/  LDS.U16 R35, [R45+0x10] ;  /* 0x000010002d237984 */ /* 0x000fe20000000400 */
[----:B0-----:R-:W-:Y:S02]  /*c840*/  HADD2.F32 R33, -RZ, R33.H0_H0 ;  /* 0x20000021ff217230 */ /* 0x001fe40000004100 */
[----:B-1----:R-:W-:-:S03]  /*c850*/  HADD2.F32 R34, -RZ, R34.H0_H0 ;  /* 0x20000022ff227230 */ /* 0x002fc60000004100 */
[----:B------:R-:W-:Y:S01]  /*c860*/  FADD.FTZ R39, R33, UR5 ;  /* 0x0000000521277e21 */ /* 0x000fe20008010000 */
[----:B------:R-:W-:Y:S01]  /*c870*/  IADD3 R52, R67, 0x8, RZ ;  /* 0x0000000843347810 */ /* 0x000fe20007ffe0ff */
[----:B------:R-:W-:Y:S01]  /*c880*/  LDS.U16 R33, [R45+0xc] ;  /* 0x00000c002d217984 */ /* 0x000fe20000000400 */
[----:B------:R-:W-:Y:S02]  /*c890*/  FADD.FTZ R40, R34, UR5 ;  /* 0x0000000522287e21 */ /* 0x000fe40008010000 */
[----:B------:R-:W-:Y:S02]  /*c8a0*/  FSETP.GTU.FTZ.AND P0, PT, R39, 20, PT ;  /* 0x41a000002700780b */ /* 0x000fe40003f1c000 */
[----:B------:R-:W-:Y:S02]  /*c8b0*/  MOV R91, R56 ;  /* 0x00000038005b7202 */ /* 0x000fe40000000f00 */
[----:B------:R-:W-:Y:S02]  /*c8c0*/  IADD3 R54, R67, 0x9, RZ ;  /* 0x0000000943367810 */ /* 0x000fe40007ffe0ff */
[----:B------:R-:W-:-:S02]  /*c8d0*/  MOV R89, R64 ;  /* 0x0000004000597202 */ /* 0x000fc40000000f00 */
[----:B------:R-:W-:Y:S01]  /*c8e0*/  MOV R104, R55 ;  /* 0x0000003700687202 */ /* 0x000fe20000000f00 */
[----:B--2---:R-:W-:Y:S01]  /*c8f0*/  HADD2.F32 R18, -RZ, R18.H0_H0 ;  /* 0x20000012ff127230 */ /* 0x004fe20000004100 */
[----:B------:R-:W-:Y:S01]  /*c900*/  FSETP.GTU.FTZ.AND P1, PT, R40, 20, PT ;  /* 0x41a000002800780b */ /* 0x000fe20003f3c000 */
[----:B---3--:R-:W-:Y:S01]  /*c910*/  HADD2.F32 R19, -RZ, R19.H0_H0 ;  /* 0x20000013ff137230 */ /* 0x008fe20000004100 */
[----:B------:R-:W-:Y:S01]  /*c920*/  LEA.HI.SX32 R53, R52, R67, 0x1b ;  /* 0x0000004334357211 */ /* 0x000fe200078fdaff */
[----:B------:R-:W-:Y:S01]  /*c930*/  @!P0 FMUL.FTZ R39, R39, -1.4426950216293334961 ;  /* 0xbfb8aa3b27278820 */ /* 0x000fe20000410000 */
[----:B------:R-:W-:Y:S05]  /*c940*/  LDS.U16 R34, [R45+0xe] ;  /* 0x00000e002d227984 */ /* 0x000fea0000000400 */
[----:B------:R-:W0:Y:S04]  /*c950*/  @!P0 MUFU.EX2 R39, R39 ;  /* 0x0000002700278308 */ /* 0x000e280000000800 */
[----:B------:R-:W-:-:S06]  /*c960*/  @!P1 FMUL.FTZ R40, R40, -1.4426950216293334961 ;  /* 0xbfb8aa3b28289820 */ /* 0x000fcc0000410000 */
[----:B------:R-:W1:Y:S01]  /*c970*/  @!P1 MUFU.EX2 R40, R40 ;  /* 0x0000002800289308 */ /* 0x000e620000000800 */
[----:B0-----:R-:W-:-:S07]  /*c980*/  @!P0 FADD.FTZ R39, R39, 1 ;  /* 0x3f80000027278421 */ /* 0x001fce0000010000 */
[----:B------:R-:W0:Y:S01]  /*c990*/  @!P0 MUFU.RCP R42, R39 ;  /* 0x00000027002a8308 */ /* 0x000e220000001000 */
[----:B-1----:R-:W-:-:S07]  /*c9a0*/  @!P1 FADD.FTZ R40, R40, 1 ;  /* 0x3f80000028289421 */ /* 0x002fce0000010000 */
[----:B------:R-:W1:Y:S01]  /*c9b0*/  @!P1 MUFU.RCP R43, R40 ;  /* 0x00000028002b9308 */ /* 0x000e620000001000 */
[----:B------:R-:W-:Y:S01]  /*c9c0*/  LEA.HI.SX32 R55, R54, R67, 0x1b ;  /* 0x0000004336377211 */ /* 0x000fe200078fdaff */
[----:B0-----:R-:W-:Y:S01]  /*c9d0*/  @!P0 FMUL.FTZ R3, R3, R42 ;  /* 0x0000002a03038220 */ /* 0x001fe20000410000 */
[----:B------:R-:W-:Y:S02]  /*c9e0*/  IADD3 R42, R67, 0x4, RZ ;  /* 0x00000004432a7810 */ /* 0x000fe40007ffe0ff */
[----:B------:R-:W-:Y:S01]  /*c9f0*/  F2FP.F16.F32.PACK_AB R54, R90, R89 ;  /* 0x000000595a36723e */ /* 0x000fe200000000ff */
[----:B-1----:R-:W-:Y:S01]  /*ca00*/  @!P1 FMUL.FTZ R4, R4, R43 ;  /* 0x0000002b04049220 */ /* 0x002fe20000410000 */
[----:B------:R-:W-:Y:S02]  /*ca10*/  LEA.HI.SX32 R43, R42, R67, 0x1b ;  /* 0x000000432a2b7211 */ /* 0x000fe400078fdaff */
[----:B------:R-:W-:Y:S02]  /*ca20*/  LEA R42, R53, R24, 0x1 ;  /* 0x00000018352a7211 */ /* 0x000fe400078e08ff */
[----:B------:R-:W-:-:S02]  /*ca30*/  F2FP.F16.F32.PACK_AB R53, R104, R91 ;  /* 0x0000005b6835723e */ /* 0x000fc400000000ff */
[----:B------:R0:W5:Y:S01]  /*ca40*/  LDL.64 R90, [R1+0x108] ;  /* 0x00010800015a7983 */ /* 0x0001620000100a00 */
[----:B------:R-:W-:Y:S01]  /*ca50*/  FADD.FTZ R36, R18, UR5 ;  /* 0x0000000512247e21 */ /* 0x000fe20008010000 */
[----:B------:R-:W-:Y:S02]  /*ca60*/  FADD.FTZ R38, R19, UR5 ;  /* 0x0000000513267e21 */ /* 0x000fe40008010000 */
[----:B------:R-:W1:Y:S02]  /*ca70*/  LDS.U16 R18, [R45+0x8] ;  /* 0x000008002d127984 */ /* 0x000e640000000400 */
[----:B------:R-:W-:Y:S02]  /*ca80*/  FSETP.GTU.FTZ.AND P4, PT, R36, 20, PT ;  /* 0x41a000002400780b */ /* 0x000fe40003f9c000 */
[----:B------:R-:W-:Y:S01]  /*ca90*/  FSETP.GTU.FTZ.AND P5, PT, R38, 20, PT ;  /* 0x41a000002600780b */ /* 0x000fe20003fbc000 */
[----:B------:R-:W-:Y:S10]  /*caa0*/  LDS.U16 R19, [R45+0xa] ;  /* 0x00000a002d137984 */ /* 0x000ff40000000400 */
[----:B------:R-:W-:-:S04]  /*cab0*/  @!P4 FMUL.FTZ R36, R36, -1.4426950216293334961 ;  /* 0xbfb8aa3b2424c820 */ /* 0x000fc80000410000 */
[----:B------:R2:W3:Y:S02]  /*cac0*/  @!P4 MUFU.EX2 R37, R36 ;  /* 0x000000240025c308 */ /* 0x0004e40000000800 */
[----:B--2---:R-:W2:Y:S01]  /*cad0*/  LDS.U16 R36, [R45+0x12] ;  /* 0x000012002d247984 */ /* 0x004ea20000000400 */
[----:B------:R-:W-:-:S06]  /*cae0*/  @!P5 FMUL.FTZ R38, R38, -1.4426950216293334961 ;  /* 0xbfb8aa3b2626d820 */ /* 0x000fcc0000410000 */
[----:B------:R-:W4:Y:S01]  /*caf0*/  @!P5 MUFU.EX2 R38, R38 ;  /* 0x000000260026d308 */ /* 0x000f220000000800 */
[----:B-1----:R-:W-:Y:S02]  /*cb00*/  HADD2.F32 R18, -RZ, R18.H0_H0 ;  /* 0x20000012ff127230 */ /* 0x002fe40000004100 */
[----:B---3--:R-:W-:Y:S01]  /*cb10*/  @!P4 FADD.FTZ R37, R37, 1 ;  /* 0x3f8000002525c421 */ /* 0x008fe20000010000 */
[----:B----4-:R-:W-:-:S04]  /*cb20*/  @!P5 FADD.FTZ R38, R38, 1 ;  /* 0x3f8000002626d421 */ /* 0x010fc80000010000 */
[----:B------:R-:W1:Y:S01]  /*cb30*/  @!P5 MUFU.RCP R41, R38 ;  /* 0x000000260029d308 */ /* 0x000e620000001000 */
[----:B------:R-:W-:Y:S01]  /*cb40*/  FADD.FTZ R18, R18, UR5 ;  /* 0x0000000512127e21 */ /* 0x000fe20008010000 */
[----:B------:R-:W-:Y:S02]  /*cb50*/  HADD2.F32 R34, -RZ, R34.H0_H0 ;  /* 0x20000022ff227230 */ /* 0x000fe40000004100 */
[----:B------:R-:W-:Y:S02]  /*cb60*/  HADD2.F32 R35, -RZ, R35.H0_H0 ;  /* 0x20000023ff237230 */ /* 0x000fe40000004100 */
[----:B--2---:R-:W-:Y:S01]  /*cb70*/  HADD2.F32 R36, -RZ, R36.H0_H0 ;  /* 0x20000024ff247230 */ /* 0x004fe20000004100 */
[----:B------:R-:W-:-:S04]  /*cb80*/  FSETP.GTU.FTZ.AND P2, PT, R18, 20, PT ;  /* 0x41a000001200780b */ /* 0x000fc80003f5c000 */
[----:B------:R-:W-:Y:S01]  /*cb90*/  FADD.FTZ R36, R36, UR5 ;  /* 0x0000000524247e21 */ /* 0x000fe20008010000 */
[----:B------:R-:W2:Y:S01]  /*cba0*/  @!P4 MUFU.RCP R37, R37 ;  /* 0x000000250025c308 */ /* 0x000ea20000001000 */
[----:B------:R-:W-:Y:S01]  /*cbb0*/  FADD.FTZ R34, R34, UR5 ;  /* 0x0000000522227e21 */ /* 0x000fe20008010000 */
[----:B------:R-:W-:Y:S02]  /*cbc0*/  FADD.FTZ R35, R35, UR5 ;  /* 0x0000000523237e21 */ /* 0x000fe40008010000 */
[----:B------:R-:W-:Y:S01]  /*cbd0*/  FSETP.GTU.FTZ.AND P1, PT, R36, 20, PT ;  /* 0x41a000002400780b */ /* 0x000fe20003f3c000 */
[----:B-1----:R-:W-:Y:S01]  /*cbe0*/  @!P5 FMUL.FTZ R2, R2, R41 ;  /* 0x000000290202d220 */ /* 0x002fe20000410000 */
[----:B------:R-:W-:Y:S02]  /*cbf0*/  FSETP.GTU.FTZ.AND P5, PT, R34, 20, PT ;  /* 0x41a000002200780b */ /* 0x000fe40003fbc000 */
[----:B------:R-:W-:Y:S01]  /*cc00*/  FSETP.GTU.FTZ.AND P0, PT, R35, 20, PT ;  /* 0x41a000002300780b */ /* 0x000fe20003f1c000 */
[----:B------:R-:W-:-:S02]  /*cc10*/  HADD2.F32 R33, -RZ, R33.H0_H0 ;  /* 0x20000021ff217230 */ /* 0x000fc40000004100 */
[----:B------:R-:W-:Y:S02]  /*cc20*/  HADD2.F32 R19, -RZ, R19.H0_H0 ;  /* 0x20000013ff137230 */ /* 0x000fe40000004100 */
[----:B------:R-:W-:Y:S01]  /*cc30*/  @!P2 FMUL.FTZ R18, R18, -1.4426950216293334961 ;  /* 0xbfb8aa3b1212a820 */ /* 0x000fe20000410000 */
[----:B------:R-:W-:Y:S02]  /*cc40*/  FADD.FTZ R33, R33, UR5 ;  /* 0x0000000521217e21 */ /* 0x000fe40008010000 */
[----:B------:R-:W-:Y:S01]  /*cc50*/  FADD.FTZ R19, R19, UR5 ;  /* 0x0000000513137e21 */ /* 0x000fe20008010000 */
[----:B------:R-:W-:Y:S01]  /*cc60*/  @!P1 FMUL.FTZ R36, R36, -1.4426950216293334961 ;  /* 0xbfb8aa3b24249820 */ /* 0x000fe20000410000 */
[----:B--2---:R-:W-:Y:S01]  /*cc70*/  @!P4 FMUL.FTZ R0, R0, R37 ;  /* 0x000000250000c220 */ /* 0x004fe20000410000 */
[----:B------:R-:W1:Y:S01]  /*cc80*/  @!P2 MUFU.EX2 R18, R18 ;  /* 0x000000120012a308 */ /* 0x000e620000000800 */
[----:B------:R-:W-:Y:S01]  /*cc90*/  FSETP.GTU.FTZ.AND P4, PT, R33, 20, PT ;  /* 0x41a000002100780b */ /* 0x000fe20003f9c000 */
[----:B------:R-:W-:Y:S01]  /*cca0*/  @!P5 FMUL.FTZ R34, R34, -1.4426950216293334961 ;  /* 0xbfb8aa3b2222d820 */ /* 0x000fe20000410000 */
[----:B------:R-:W-:Y:S01]  /*ccb0*/  FSETP.GTU.FTZ.AND P3, PT, R19, 20, PT ;  /* 0x41a000001300780b */ /* 0x000fe20003f7c000 */
[----:B------:R-:W-:-:S04]  /*ccc0*/  @!P0 FMUL.FTZ R35, R35, -1.4426950216293334961 ;  /* 0xbfb8aa3b23238820 */ /* 0x000fc80000410000 */
[----:B------:R-:W2:Y:S01]  /*ccd0*/  @!P1 MUFU.EX2 R36, R36 ;  /* 0x0000002400249308 */ /* 0x000ea20000000800 */
[----:B------:R-:W-:-:S07]  /*cce0*/  IADD3 R37, R67, 0x1, RZ ;  /* 0x0000000143257810 */ /* 0x000fce0007ffe0ff */
[----:B------:R-:W3:Y:S01]  /*ccf0*/  @!P5 MUFU.EX2 R34, R34 ;  /* 0x000000220022d308 */ /* 0x000ee20000000800 */
[----:B------:R-:W-:-:S07]  /*cd00*/  @!P4 FMUL.FTZ R33, R33, -1.4426950216293334961 ;  /* 0xbfb8aa3b2121c820 */ /* 0x000fce0000410000 */
[----:B------:R-:W4:Y:S01]  /*cd10*/  @!P0 MUFU.EX2 R35, R35 ;  /* 0x0000002300238308 */ /* 0x000f220000000800 */
[----:B------:R-:W-:Y:S01]  /*cd20*/  @!P3 FMUL.FTZ R19, R19, -1.4426950216293334961 ;  /* 0xbfb8aa3b1313b820 */ /* 0x000fe20000410000 */
[----:B-1----:R-:W-:Y:S01]  /*cd30*/  @!P2 FADD.FTZ R18, R18, 1 ;  /* 0x3f8000001212a421 */ /* 0x002fe20000010000 */
[----:B------:R-:W-:Y:S01]  /*cd40*/  LEA.HI.SX32 R37, R37, R67, 0x1b ;  /* 0x0000004325257211 */ /* 0x000fe200078fdaff */
[----:B--2---:R-:W-:-:S04]  /*cd50*/  @!P1 FADD.FTZ R36, R36, 1 ;  /* 0x3f80000024249421 */ /* 0x004fc80000010000 */
[----:B------:R-:W1:Y:S01]  /*cd60*/  @!P4 MUFU.EX2 R33, R33 ;  /* 0x000000210021c308 */ /* 0x000e620000000800 */
[----:B---3--:R-:W-:-:S07]  /*cd70*/  @!P5 FADD.FTZ R34, R34, 1 ;  /* 0x3f8000002222d421 */ /* 0x008fce0000010000 */
[----:B------:R-:W2:Y:S01]  /*cd80*/  @!P3 MUFU.EX2 R19, R19 ;  /* 0x000000130013b308 */ /* 0x000ea20000000800 */
[----:B----4-:R-:W-:-:S07]  /*cd90*/  @!P0 FADD.FTZ R35, R35, 1 ;  /* 0x3f80000023238421 */ /* 0x010fce0000010000 */
[----:B------:R3:W-:Y:S02]  /*cda0*/  @!P2 MUFU.RCP R68, R18 ;  /* 0x000000120044a308 */ /* 0x0007e40000001000 */
[----:B---3--:R-:W-:-:S06]  /*cdb0*/  LEA R18, R37, R24, 0x1 ;  /* 0x0000001825127211 */ /* 0x008fcc00078e08ff */
[----:B------:R-:W3:Y:S01]  /*cdc0*/  @!P1 MUFU.RCP R37, R36 ;  /* 0x0000002400259308 */ /* 0x000ee20000001000 */
[C---:B------:R-:W-:Y:S01]  /*cdd0*/  VIADD R38, R67.reuse, 0x2 ;  /* 0x0000000243267836 */ /* 0x040fe20000000000 */
[----:B------:R-:W-:-:S06]  /*cde0*/  IADD3 R40, R67, 0x3, RZ ;  /* 0x0000000343287810 */ /* 0x000fcc0007ffe0ff */
[----:B------:R4:W-:Y:S01]  /*cdf0*/  @!P5 MUFU.RCP R71, R34 ;  /* 0x000000220047d308 */ /* 0x0009e20000001000 */
[----:B------:R-:W-:Y:S01]  /*ce00*/  IADD3 R50, R67, 0x7, RZ ;  /* 0x0000000743327810 */ /* 0x000fe20007ffe0ff */
[----:B------:R-:W-:-:S06]  /*ce10*/  IMAD.MOV.U32 R77, RZ, RZ, R58 ;  /* 0x000000ffff4d7224 */ /* 0x000fcc00078e003a */
[----:B------:R0:W0:Y:S01]  /*ce20*/  @!P0 MUFU.RCP R52, R35 ;  /* 0x0000002300348308 */ /* 0x0000220000001000 */
[----:B----4-:R-:W4:Y:S01]  /*ce30*/  LDS.U16 R34, [R45+0x14] ;  /* 0x000014002d227984 */ /* 0x010f220000000400 */
[C---:B------:R-:W-:Y:S01]  /*ce40*/  IADD3 R44, R67.reuse, 0x5, RZ ;  /* 0x00000005432c7810 */ /* 0x040fe20007ffe0ff */
[----:B------:R-:W-:Y:S01]  /*ce50*/  VIADD R58, R67, 0xb ;  /* 0x0000000b433a7836 */ /* 0x000fe20000000000 */
[----:B------:R-:W-:Y:S01]  /*ce60*/  MOV R108, R51 ;  /* 0x00000033006c7202 */ /* 0x000fe20000000f00 */
[----:B-1----:R-:W-:Y:S01]  /*ce70*/  @!P4 FADD.FTZ R33, R33, 1 ;  /* 0x3f8000002121c421 */ /* 0x002fe20000010000 */
[----:B------:R-:W-:Y:S01]  /*ce80*/  IADD3 R56, R67, 0xa, RZ ;  /* 0x0000000a43387810 */ /* 0x000fe20007ffe0ff */
[----:B--2---:R-:W-:Y:S01]  /*ce90*/  @!P3 FADD.FTZ R19, R19, 1 ;  /* 0x3f8000001313b421 */ /* 0x004fe20000010000 */
[----:B------:R-:W-:Y:S01]  /*cea0*/  LEA.HI.SX32 R41, R40, R67, 0x1b ;  /* 0x0000004328297211 */ /* 0x000fe200078fdaff */
[----:B---3--:R-:W-:Y:S01]  /*ceb0*/  @!P1 FMUL.FTZ R10, R10, R37 ;  /* 0x000000250a0a9220 */ /* 0x008fe20000410000 */
[-C--:B------:R-:W-:Y:S01]  /*cec0*/  LEA.HI.SX32 R51, R50, R67.reuse, 0x1b ;  /* 0x0000004332337211 */ /* 0x080fe200078fdaff */
[----:B0-----:R-:W-:Y:S01]  /*ced0*/  LDS.U16 R35, [R45+0x16] ;  /* 0x000016002d237984 */ /* 0x001fe20000000400 */
[----:B------:R-:W-:-:S02]  /*cee0*/  LEA.HI.SX32 R39, R38, R67, 0x1b ;  /* 0x0000004326277211 */ /* 0x000fc400078fdaff */
[----:B------:R-:W-:Y:S01]  /*cef0*/  LEA.HI.SX32 R47, R44, R67, 0x1b ;  /* 0x000000432c2f7211 */ /* 0x000fe200078fdaff */
[----:B------:R0:W-:Y:S01]  /*cf00*/  @!P4 MUFU.RCP R70, R33 ;  /* 0x000000210046c308 */ /* 0x0001e20000001000 */
[----:B------:R-:W-:Y:S02]  /*cf10*/  MOV R81, R59 ;  /* 0x0000003b00517202 */ /* 0x000fe40000000f00 */
[----:B------:R-:W-:Y:S02]  /*cf20*/  MOV R73, R57 ;  /* 0x0000003900497202 */ /* 0x000fe40000000f00 */
[-C--:B------:R-:W-:Y:S02]  /*cf30*/  LEA.HI.SX32 R57, R56, R67.reuse, 0x1b ;  /* 0x0000004338397211 */ /* 0x080fe400078fdaff */
[----:B------:R-:W-:Y:S01]  /*cf40*/  LEA.HI.SX32 R59, R58, R67, 0x1b ;  /* 0x000000433a3b7211 */ /* 0x000fe200078fdaff */
[----:B------:R1:W2:Y:S01]  /*cf50*/  @!P3 MUFU.RCP R69, R19 ;  /* 0x000000130045b308 */ /* 0x0002a20000001000 */
[----:B------:R-:W-:-:S02]  /*cf60*/  F2FP.F16.F32.PACK_AB R36, R108, R107 ;  /* 0x0000006b6c24723e */ /* 0x000fc400000000ff */
[----:B------:R-:W-:Y:S02]  /*cf70*/  F2FP.F16.F32.PACK_AB R37, R106, R105 ;  /* 0x000000696a25723e */ /* 0x000fe400000000ff */
[-C--:B0-----:R-:W-:Y:S02]  /*cf80*/  LEA R33, R41, R24.reuse, 0x1 ;  /* 0x0000001829217211 */ /* 0x081fe400078e08ff */
[-C--:B------:R-:W-:Y:S02]  /*cf90*/  LEA R41, R51, R24.reuse, 0x1 ;  /* 0x0000001833297211 */ /* 0x080fe400078e08ff */
[-C--:B-1----:R-:W-:Y:S01]  /*cfa0*/  LEA R19, R39, R24.reuse, 0x1 ;  /* 0x0000001827137211 */ /* 0x082fe200078e08ff */
[----:B------:R-:W-:Y:S01]  /*cfb0*/  IMAD R39, R47, 0x2, R24 ;  /* 0x000000022f277824 */ /* 0x000fe200078e0218 */
[----:B------:R-:W0:Y:S01]  /*cfc0*/  LDS.U16 R51, [R45+0x1c] ;  /* 0x00001c002d337984 */ /* 0x000e220000000400 */
[----:B------:R-:W-:Y:S01]  /*cfd0*/  LEA R44, R57, R24, 0x1 ;  /* 0x00000018392c7211 */ /* 0x000fe200078e08ff */
[----:B------:R-:W-:Y:S01]  /*cfe0*/  @!P0 FMUL.FTZ R9, R9, R52 ;  /* 0x0000003409098220 */ /* 0x000fe20000410000 */
[----:B------:R-:W-:Y:S01]  /*cff0*/  LEA R47, R59, R24, 0x1 ;  /* 0x000000183b2f7211 */ /* 0x000fe200078e08ff */
[----:B------:R-:W-:Y:S01]  /*d000*/  LDS.U16 R52, [R45+0x1e] ;  /* 0x00001e002d347984 */ /* 0x000fe20000000400 */
[----:B------:R-:W-:-:S02]  /*d010*/  PRMT R56, R36, 0x7610, R56 ;  /* 0x0000761024387816 */ /* 0x000fc40000000038 */
[----:B------:R-:W-:Y:S02]  /*d020*/  PRMT R57, R36, 0x7632, R57 ;  /* 0x0000763224397816 */ /* 0x000fe40000000039 */
[C---:B------:R-:W-:Y:S01]  /*d030*/  PRMT R58, R37.reuse, 0x7610, R58 ;  /* 0x00007610253a7816 */ /* 0x040fe2000000003a */
[----:B------:R-:W1:Y:S01]  /*d040*/  LDS.U16 R36, [R45+0x18] ;  /* 0x000018002d247984 */ /* 0x000e620000000400 */
[----:B------:R-:W-:-:S03]  /*d050*/  PRMT R59, R37, 0x7632, R59 ;  /* 0x00007632253b7816 */ /* 0x000fc6000000003b */
[----:B------:R-:W3:Y:S01]  /*d060*/  LDS.U16 R37, [R45+0x1a] ;  /* 0x00001a002d257984 */ /* 0x000ee20000000400 */
[----:B------:R-:W-:Y:S01]  /*d070*/  BAR.SYNC.DEFER_BLOCKING 0x0 ;  /* 0x0000000000007b1d */ /* 0x000fe20000010000 */
[----:B------:R-:W-:-:S07]  /*d080*/  MOV R85, R66 ;  /* 0x0000004200557202 */ /* 0x000fce0000000f00 */
[----:B------:R-:W2:Y:S01]  /*d090*/  S2UR UR21, SR_CgaCtaId ;  /* 0x00000000001579c3 */ /* 0x000ea20000008800 */
[----:B------:R-:W-:Y:S02]  /*d0a0*/  MOV R87, R65 ;  /* 0x0000004100577202 */ /* 0x000fe40000000f00 */
[----:B------:R-:W-:Y:S02]  /*d0b0*/  MOV R83, R60 ;  /* 0x0000003c00537202 */ /* 0x000fe40000000f00 */
[----:B------:R-:W-:Y:S02]  /*d0c0*/  IADD3 R60, R67, 0xc, RZ ;  /* 0x0000000c433c7810 */ /* 0x000fe40007ffe0ff */
[-C--:B------:R-:W-:Y:S01]  /*d0d0*/  LEA R38, R43, R24.reuse, 0x1 ;  /* 0x000000182b267211 */ /* 0x080fe200078e08ff */
[----:B----4-:R-:W-:Y:S01]  /*d0e0*/  HADD2.F32 R34, -RZ, R34.H0_H0 ;  /* 0x20000022ff227230 */ /* 0x010fe20000004100 */
[----:B------:R-:W-:Y:S02]  /*d0f0*/  IADD3 R48, R67, 0x6, RZ ;  /* 0x0000000643307810 */ /* 0x000fe40007ffe0ff */
[----:B------:R-:W-:-:S02]  /*d100*/  LEA R43, R55, R24, 0x1 ;  /* 0x00000018372b7211 */ /* 0x000fc400078e08ff */
[----:B------:R-:W-:Y:S02]  /*d110*/  F2FP.F16.F32.PACK_AB R55, R87, R85 ;  /* 0x000000555737723e */ /* 0x000fe400000000ff */
[----:B------:R-:W-:Y:S02]  /*d120*/  MOV R79, R61 ;  /* 0x0000003d004f7202 */ /* 0x000fe40000000f00 */
[----:B------:R-:W-:Y:S01]  /*d130*/  MOV R75, R62 ;  /* 0x0000003e004b7202 */ /* 0x000fe20000000f00 */
[----:B------:R4:W-:Y:S01]  /*d140*/  STS.U16 [R45], R56 ;  /* 0x000000382d007388 */ /* 0x0009e20000000400 */
[-C--:B------:R-:W-:Y:S02]  /*d150*/  LEA.HI.SX32 R61, R60, R67.reuse, 0x1b ;  /* 0x000000433c3d7211 */ /* 0x080fe400078fdaff */
[----:B------:R-:W-:Y:S01]  /*d160*/  IADD3 R62, R67, 0xd, RZ ;  /* 0x0000000d433e7810 */ /* 0x000fe20007ffe0ff */
[----:B------:R0:W-:Y:S01]  /*d170*/  STS.U16 [R18+0x2], R57 ;  /* 0x0000023912007388 */ /* 0x0001e20000000400 */
[----:B------:R-:W-:-:S02]  /*d180*/  LEA.HI.SX32 R49, R48, R67, 0x1b ;  /* 0x0000004330317211 */ /* 0x000fc400078fdaff */
[----:B------:R-:W-:Y:S01]  /*d190*/  LEA R48, R61, R24, 0x1 ;  /* 0x000000183d307211 */ /* 0x000fe200078e08ff */
[----:B------:R-:W-:Y:S01]  /*d1a0*/  STS.U16 [R19+0x4], R58 ;  /* 0x0000043a13007388 */ /* 0x000fe20000000400 */
[----:B----4-:R-:W-:Y:S02]  /*d1b0*/  PRMT R56, R55, 0x7610, R56 ;  /* 0x0000761037387816 */ /* 0x010fe40000000038 */
[----:B------:R-:W-:Y:S02]  /*d1c0*/  PRMT R60, R53, 0x7632, R60 ;  /* 0x00007632353c7816 */ /* 0x000fe4000000003c */
[----:B0-----:R-:W-:Y:S01]  /*d1d0*/  PRMT R57, R55, 0x7632, R57 ;  /* 0x0000763237397816 */ /* 0x001fe20000000039 */
[----:B------:R-:W-:Y:S01]  /*d1e0*/  FADD.FTZ R55, R34, UR5 ;  /* 0x0000000522377e21 */ /* 0x000fe20008010000 */
[----:B------:R-:W-:Y:S01]  /*d1f0*/  IADD3 R64, R67, 0xe, RZ ;  /* 0x0000000e43407810 */ /* 0x000fe20007ffe0ff */
[----:B------:R-:W-:Y:S01]  /*d200*/  STS.U16 [R33+0x6], R59 ;  /* 0x0000063b21007388 */ /* 0x000fe20000000400 */
[----:B------:R-:W-:-:S02]  /*d210*/  LEA.HI.SX32 R63, R62, R67, 0x1b ;  /* 0x000000433e3f7211 */ /* 0x000fc400078fdaff */
[----:B------:R-:W-:Y:S01]  /*d220*/  LEA R40, R49, R24, 0x1 ;  /* 0x0000001831287211 */ /* 0x000fe200078e08ff */
[----:B------:R0:W-:Y:S01]  /*d230*/  STS.U16 [R38+0x8], R53 ;  /* 0x0000083526007388 */ /* 0x0001e20000000400 */
[----:B------:R-:W-:Y:S01]  /*d240*/  PRMT R61, R54, 0x7610, R61 ;  /* 0x00007610363d7816 */ /* 0x000fe2000000003d */
[----:B------:R-:W-:Y:S01]  /*d250*/  @!P5 FMUL.FTZ R8, R8, R71 ;  /* 0x000000470808d220 */ /* 0x000fe20000410000 */
[----:B------:R-:W-:Y:S02]  /*d260*/  PRMT R62, R54, 0x7632, R62 ;  /* 0x00007632363e7816 */ /* 0x000fe4000000003e */
[----:B------:R-:W-:Y:S01]  /*d270*/  IADD3 R66, R67, 0xf, RZ ;  /* 0x0000000f43427810 */ /* 0x000fe20007ffe0ff */
[----:B------:R-:W-:Y:S01]  /*d280*/  STS.U16 [R39+0xa], R60 ;  /* 0x00000a3c27007388 */ /* 0x000fe20000000400 */
[----:B------:R-:W-:Y:S02]  /*d290*/  FSETP.GTU.FTZ.AND P5, PT, R55, 20, PT ;  /* 0x41a000003700780b */ /* 0x000fe40003fbc000 */
[----:B0-----:R-:W-:Y:S01]  /*d2a0*/  F2FP.F16.F32.PACK_AB R53, R83, R81 ;  /* 0x000000515335723e */ /* 0x001fe200000000ff */
[----:B------:R-:W-:Y:S01]  /*d2b0*/  STS.U16 [R40+0xc], R61 ;  /* 0x00000c3d28007388 */ /* 0x000fe20000000400 */
[----:B------:R-:W-:-:S02]  /*d2c0*/  LEA.HI.SX32 R65, R64, R67, 0x1b ;  /* 0x0000004340417211 */ /* 0x000fc400078fdaff */
[----:B------:R-:W-:Y:S01]  /*d2d0*/  F2FP.F16.F32.PACK_AB R54, R79, R77 ;  /* 0x0000004d4f36723e */ /* 0x000fe200000000ff */
[----:B------:R-:W-:Y:S01]  /*d2e0*/  STS.U16 [R41+0xe], R62 ;  /* 0x00000e3e29007388 */ /* 0x000fe20000000400 */
[----:B------:R-:W-:Y:S02]  /*d2f0*/  F2FP.F16.F32.PACK_AB R34, R75, R73 ;  /* 0x000000494b22723e */ /* 0x000fe400000000ff */
[----:B------:R-:W-:Y:S01]  /*d300*/  ISETP.NE.AND P6, PT, R46, RZ, PT ;  /* 0x000000ff2e00720c */ /* 0x000fe20003fc5270 */
[----:B------:R0:W-:Y:S01]  /*d310*/  STS.U16 [R42+0x10], R56 ;  /* 0x000010382a007388 */ /* 0x0001e20000000400 */
[----:B------:R-:W-:Y:S01]  /*d320*/  LEA.HI.SX32 R67, R66, R67, 0x1b ;  /* 0x0000004342437211 */ /* 0x000fe200078fdaff */
[----:B------:R-:W-:Y:S01]  /*d330*/  HADD2.F32 R51, -RZ, R51.H0_H0 ;  /* 0x20000033ff337230 */ /* 0x000fe20000004100 */
[----:B------:R-:W-:Y:S01]  /*d340*/  PRMT R58, R53, 0x7632, R58 ;  /* 0x00007632353a7816 */ /* 0x000fe2000000003a */
[----:B------:R4:W-:Y:S01]  /*d350*/  STS.U16 [R43+0x12], R57 ;  /* 0x000012392b007388 */ /* 0x0009e20000000400 */
[-C--:B------:R-:W-:Y:S01]  /*d360*/  LEA R49, R63, R24.reuse, 0x1 ;  /* 0x000000183f317211 */ /* 0x080fe200078e08ff */
[----:B------:R-:W-:Y:S01]  /*d370*/  IMAD R50, R65, 0x2, R24 ;  /* 0x0000000241327824 */ /* 0x000fe200078e0218 */
[----:B--2---:R-:W-:Y:S01]  /*d380*/  ULEA UR32, UR21, UR32, 0x18 ;  /* 0x0000002015207291 */ /* 0x004fe2000f8ec03f */
[----:B------:R-:W-:-:S02]  /*d390*/  LEA R24, R67, R24, 0x1 ;  /* 0x0000001843187211 */ /* 0x000fc400078e08ff */
[----:B0-----:R-:W-:Y:S01]  /*d3a0*/  PRMT R56, R54, 0x7632, R56 ;  /* 0x0000763236387816 */ /* 0x001fe20000000038 */
[----:B------:R0:W-:Y:S01]  /*d3b0*/  STS.U16 [R44+0x14], R53 ;  /* 0x000014352c007388 */ /* 0x0001e20000000400 */
[C---:B------:R-:W-:Y:S02]  /*d3c0*/  PRMT R59, R34.reuse, 0x7632, R59 ;  /* 0x00007632223b7816 */ /* 0x040fe4000000003b */
[----:B----4-:R-:W-:Y:S01]  /*d3d0*/  PRMT R57, R34, 0x7610, R57 ;  /* 0x0000761022397816 */ /* 0x010fe20000000039 */
[----:B------:R-:W-:Y:S04]  /*d3e0*/  STS.U16 [R47+0x16], R58 ;  /* 0x0000163a2f007388 */ /* 0x000fe80000000400 */
[----:B------:R-:W-:Y:S01]  /*d3f0*/  STS.U16 [R48+0x18], R54 ;  /* 0x0000183630007388 */ /* 0x000fe20000000400 */
[----:B0-----:R-:W-:Y:S01]  /*d400*/  FADD.FTZ R53, R51, UR5 ;  /* 0x0000000533357e21 */ /* 0x001fe20008010000 */
[----:B------:R-:W-:-:S02]  /*d410*/  MOV R51, UR42 ;  /* 0x0000002a00337c02 */ /* 0x000fc40008000f00 */
[----:B------:R0:W-:Y:S01]  /*d420*/  STS.U16 [R49+0x1a], R56 ;  /* 0x00001a3831007388 */ /* 0x0001e20000000400 */
[----:B------:R-:W-:Y:S01]  /*d430*/  @!P3 FMUL.FTZ R6, R6, R69 ;  /* 0x000000450606b220 */ /* 0x000fe20000410000 */
[----:B------:R-:W-:Y:S02]  /*d440*/  @!P5 FMUL.FTZ R34, R55, -1.4426950216293334961 ;  /* 0xbfb8aa3b3722d820 */ /* 0x000fe40000410000 */
        /* <DEDUP_REMOVED lines=21> */
[----:B------:R-:W-:-:S02]  /*d5a0*/  HADD2.F32 R35, -RZ, R35.H0_H0 ;  /* 0x20000023ff237230 */ /* 0x000fc40000004100 */
[----:B-1----:R-:W-:Y:S02]  /*d5b0*/  HADD2.F32 R36, -RZ, R36.H0_H0 ;  /* 0x20000024ff247230 */ /* 0x002fe40000004100 */
[----:B---3--:R-:W-:Y:S02]  /*d5c0*/  HADD2.F32 R37, -RZ, R37.H0_H0 ;  /* 0x20000025ff257230 */ /* 0x008fe40000004100 */
[----:B------:R-:W-:Y:S01]  /*d5d0*/  FADD.FTZ R35, R35, UR5 ;  /* 0x0000000523237e21 */ /* 0x000fe20008010000 */
[----:B------:R-:W1:Y:S01]  /*d5e0*/  @!P5 MUFU.EX2 R34, R34 ;  /* 0x000000220022d308 */ /* 0x000e620000000800 */
[----:B------:R-:W-:Y:S01]  /*d5f0*/  FADD.FTZ R36, R36, UR5 ;  /* 0x0000000524247e21 */ /* 0x000fe20008010000 */
[----:B------:R-:W-:Y:S01]  /*d600*/  FADD.FTZ R37, R37, UR5 ;  /* 0x0000000525257e21 */ /* 0x000fe20008010000 */
[----:B------:R-:W-:Y:S01]  /*d610*/  @!P4 FMUL.FTZ R7, R7, R70 ;  /* 0x000000460707c220 */ /* 0x000fe20000410000 */
[----:B------:R-:W-:Y:S02]  /*d620*/  FSETP.GTU.FTZ.AND P0, PT, R35, 20, PT ;  /* 0x41a000002300780b */ /* 0x000fe40003f1c000 */
[----:B------:R-:W-:-:S02]  /*d630*/  FSETP.GTU.FTZ.AND P1, PT, R36, 20, PT ;  /* 0x41a000002400780b */ /* 0x000fc40003f3c000 */
[----:B------:R-:W-:Y:S01]  /*d640*/  FSETP.GTU.FTZ.AND P4, PT, R37, 20, PT ;  /* 0x41a000002500780b */ /* 0x000fe20003f9c000 */
[----:B------:R-:W2:Y:S01]  /*d650*/  LDS R54, [UR32+0x1080] ;  /* 0x00108020ff367984 */ /* 0x000ea20008000800 */
[----:B------:R-:W-:-:S07]  /*d660*/  HADD2.F32 R52, -RZ, R52.H0_H0 ;  /* 0x20000034ff347230 */ /* 0x000fce0000004100 */
[----:B------:R-:W-:Y:S02]  /*d670*/  @!P0 FMUL.FTZ R35, R35, -1.4426950216293334961 ;  /* 0xbfb8aa3b23238820 */ /* 0x000fe40000410000 */
[----:B------:R-:W-:Y:S01]  /*d680*/  @!P1 FMUL.FTZ R36, R36, -1.4426950216293334961 ;  /* 0xbfb8aa3b24249820 */ /* 0x000fe20000410000 */
[----:B-1----:R-:W-:Y:S01]  /*d690*/  @!P5 FADD.FTZ R34, R34, 1 ;  /* 0x3f8000002222d421 */ /* 0x002fe20000010000 */
[----:B------:R-:W-:Y:S01]  /*d6a0*/  @!P4 FMUL.FTZ R37, R37, -1.4426950216293334961 ;  /* 0xbfb8aa3b2525c820 */ /* 0x000fe20000410000 */
[----:B------:R-:W-:Y:S01]  /*d6b0*/  @!P2 FMUL.FTZ R5, R5, R68 ;  /* 0x000000440505a220 */ /* 0x000fe20000410000 */
[----:B0-----:R-:W-:Y:S01]  /*d6c0*/  FADD.FTZ R56, R52, UR5 ;  /* 0x0000000534387e21 */ /* 0x001fe20008010000 */
[----:B------:R-:W-:Y:S01]  /*d6d0*/  FSETP.GTU.FTZ.AND P2, PT, R53, 20, PT ;  /* 0x41a000003500780b */ /* 0x000fe20003f5c000 */
[----:B------:R-:W0:Y:S03]  /*d6e0*/  @!P0 MUFU.EX2 R35, R35 ;  /* 0x0000002300238308 */ /* 0x000e260000000800 */
[----:B------:R-:W-:-:S05]  /*d6f0*/  FSETP.GTU.FTZ.AND P3, PT, R56, 20, PT ;  /* 0x41a000003800780b */ /* 0x000fca0003f7c000 */
[----:B------:R-:W1:Y:S08]  /*d700*/  @!P1 MUFU.EX2 R36, R36 ;  /* 0x0000002400249308 */ /* 0x000e700000000800 */
[----:B------:R-:W3:Y:S08]  /*d710*/  @!P4 MUFU.EX2 R37, R37 ;  /* 0x000000250025c308 */ /* 0x000ef00000000800 */
[----:B------:R-:W4:Y:S01]  /*d720*/  @!P5 MUFU.RCP R34, R34 ;  /* 0x000000220022d308 */ /* 0x000f220000001000 */
[----:B------:R-:W-:Y:S01]  /*d730*/  @!P2 FMUL.FTZ R52, R53, -1.4426950216293334961 ;  /* 0xbfb8aa3b3534a820 */ /* 0x000fe20000410000 */
[----:B------:R-:W-:Y:S01]  /*d740*/  @!P3 FMUL.FTZ R53, R56, -1.4426950216293334961 ;  /* 0xbfb8aa3b3835b820 */ /* 0x000fe20000410000 */
[----:B0-----:R-:W-:Y:S01]  /*d750*/  @!P0 FADD.FTZ R35, R35, 1 ;  /* 0x3f80000023238421 */ /* 0x001fe20000010000 */
[----:B-1----:R-:W-:-:S04]  /*d760*/  @!P1 FADD.FTZ R36, R36, 1 ;  /* 0x3f80000024249421 */ /* 0x002fc80000010000 */
[----:B------:R-:W0:Y:S01]  /*d770*/  @!P2 MUFU.EX2 R52, R52 ;  /* 0x000000340034a308 */ /* 0x000e220000000800 */
[----:B---3--:R-:W-:Y:S01]  /*d780*/  @!P4 FADD.FTZ R37, R37, 1 ;  /* 0x3f8000002525c421 */ /* 0x008fe20000010000 */
[----:B------:R-:W-:Y:S01]  /*d790*/  UIMAD UR33, UR9, UR30, URZ ;  /* 0x0000001e092172a4 */ /* 0x000fe2000f8e023f */
[----:B----4-:R-:W-:Y:S01]  /*d7a0*/  @!P5 FMUL.FTZ R11, R11, R34 ;  /* 0x000000220b0bd220 */ /* 0x010fe20000410000 */
[----:B--2---:R-:W-:-:S04]  /*d7b0*/  ISETP.GE.AND P5, PT, R31, R54, PT ;  /* 0x000000361f00720c */ /* 0x004fc80003fa6270 */
        /* <DEDUP_REMOVED lines=28> */
.L_x_1232:
[----:B------:R-:W-:Y:S05]  /*d980*/  BSYNC B0 ;  /* 0x0000000000007941 */ /* 0x000fea0003800000 */
.L_x_1231:
        /* <DEDUP_REMOVED lines=15> */
[----:B--2---:R-:W-:Y:S01]  /*da80*/  IMAD.U32 R36, RZ, RZ, UR33 ;  /* 0x00000021ff247e24 */ /* 0x004fe2000f8e00ff */
        /* <DEDUP_REMOVED lines=8> */
[C---:B------:R-:W-:Y:S01]  /*db10*/  LEA R34, P5, R36.reuse, R34, 0x1 ;  /* 0x0000002224227211 */ /* 0x040fe200078a08ff */
[----:B0-----:R-:W-:Y:S01]  /*db20*/  @!P2 FMUL.FTZ R15, R15, R52 ;  /* 0x000000340f0fa220 */ /* 0x001fe20000410000 */
[----:B------:R-:W-:Y:S02]  /*db30*/  MOV R37, UR22 ;  /* 0x0000001600257c02 */ /* 0x000fe40008000f00 */
[-C--:B------:R-:W-:Y:S02]  /*db40*/  ISETP.GE.AND P2, PT, R17, R54.reuse, PT ;  /* 0x000000361100720c */ /* 0x080fe40003f46270 */
        /* <DEDUP_REMOVED lines=33> */
[----:B0-----:R-:W-:Y:S01]  /*dd60*/  PRMT R35, R2, 0x7632, R35 ;  /* 0x0000763202237816 */ /* 0x001fe20000000023 */
[----:B------:R0:W-:Y:S02]  /*dd70*/  STS.U16 [R45], R2 ;  /* 0x000000022d007388 */ /* 0x0001e40000000400 */
[----:B------:R-:W-:Y:S01]  /*dd80*/  FADD.FTZ R0, R37, R4 ;  /* 0x0000000425007221 */ /* 0x000fe20000010000 */
[----:B------:R-:W-:Y:S01]  /*dd90*/  F2FP.F16.F32.PACK_AB R4, R4, R3 ;  /* 0x000000030404723e */ /* 0x000fe200000000ff */
[----:B------:R1:W-:Y:S02]  /*dda0*/  STS.U16 [R18+0x2], R35 ;  /* 0x0000022312007388 */ /* 0x0003e40000000400 */
[----:B------:R-:W-:Y:S01]  /*ddb0*/  FADD.FTZ R3, R0, R5 ;  /* 0x0000000500037221 */ /* 0x000fe20000010000 */
[----:B------:R-:W-:Y:S02]  /*ddc0*/  F2FP.F16.F32.PACK_AB R5, R6, R5 ;  /* 0x000000050605723e */ /* 0x000fe400000000ff */
[----:B------:R-:W-:Y:S01]  /*ddd0*/  PRMT R36, R4, 0x7610, R36 ;  /* 0x0000761004247816 */ /* 0x000fe20000000024 */
[----:B------:R-:W-:Y:S01]  /*dde0*/  FADD.FTZ R6, R3, R6 ;  /* 0x0000000603067221 */ /* 0x000fe20000010000 */
[----:B------:R-:W-:-:S02]  /*ddf0*/  F2FP.F16.F32.PACK_AB R0, R8, R7 ;  /* 0x000000070800723e */ /* 0x000fc400000000ff */
[----:B------:R-:W-:Y:S01]  /*de00*/  PRMT R37, R4, 0x7632, R37 ;  /* 0x0000763204257816 */ /* 0x000fe20000000025 */
[----:B------:R-:W-:Y:S01]  /*de10*/  STS.U16 [R19+0x4], R36 ;  /* 0x0000042413007388 */ /* 0x000fe20000000400 */
[----:B0-----:R-:W-:Y:S01]  /*de20*/  F2FP.F16.F32.PACK_AB R2, R10, R9 ;  /* 0x000000090a02723e */ /* 0x001fe200000000ff */
[----:B------:R-:W-:Y:S01]  /*de30*/  FADD.FTZ R7, R6, R7 ;  /* 0x0000000706077221 */ /* 0x000fe20000010000 */
[----:B------:R-:W-:Y:S01]  /*de40*/  PRMT R34, R5, 0x7632, R34 ;  /* 0x0000763205227816 */ /* 0x000fe20000000022 */
[----:B------:R-:W-:Y:S01]  /*de50*/  STS.U16 [R33+0x6], R37 ;  /* 0x0000062521007388 */ /* 0x000fe20000000400 */
[----:B------:R-:W-:Y:S01]  /*de60*/  PRMT R45, R0, 0x7610, R45 ;  /* 0x00007610002d7816 */ /* 0x000fe2000000002d */
[----:B------:R-:W-:Y:S01]  /*de70*/  FADD.FTZ R8, R7, R8 ;  /* 0x0000000807087221 */ /* 0x000fe20000010000 */
[----:B------:R-:W-:Y:S01]  /*de80*/  F2FP.F16.F32.PACK_AB R4, R12, R11 ;  /* 0x0000000b0c04723e */ /* 0x000fe200000000ff */
[----:B------:R0:W-:Y:S01]  /*de90*/  STS.U16 [R38+0x8], R5 ;  /* 0x0000080526007388 */ /* 0x0001e20000000400 */
[----:B-1----:R-:W-:Y:S01]  /*dea0*/  PRMT R18, R0, 0x7632, R18 ;  /* 0x0000763200127816 */ /* 0x002fe20000000012 */
[----:B------:R-:W-:Y:S01]  /*deb0*/  FADD.FTZ R9, R8, R9 ;  /* 0x0000000908097221 */ /* 0x000fe20000010000 */
[C---:B------:R-:W-:Y:S01]  /*dec0*/  PRMT R35, R2.reuse, 0x7610, R35 ;  /* 0x0000761002237816 */ /* 0x040fe20000000023 */
[----:B------:R1:W-:Y:S01]  /*ded0*/  STS.U16 [R39+0xa], R34 ;  /* 0x00000a2227007388 */ /* 0x0003e20000000400 */
[----:B------:R-:W-:Y:S01]  /*dee0*/  PRMT R52, R2, 0x7632, R52 ;  /* 0x0000763202347816 */ /* 0x000fe20000000034 */
[----:B------:R-:W-:Y:S01]  /*def0*/  FADD.FTZ R10, R9, R10 ;  /* 0x0000000a090a7221 */ /* 0x000fe20000010000 */
[----:B------:R-:W-:Y:S01]  /*df00*/  F2FP.F16.F32.PACK_AB R0, R14, R13 ;  /* 0x0000000d0e00723e */ /* 0x000fe200000000ff */
[----:B------:R-:W-:Y:S01]  /*df10*/  STS.U16 [R40+0xc], R45 ;  /* 0x00000c2d28007388 */ /* 0x000fe20000000400 */
[----:B------:R-:W-:Y:S01]  /*df20*/  F2FP.F16.F32.PACK_AB R2, R16, R15 ;  /* 0x0000000f1002723e */ /* 0x000fe200000000ff */
[----:B------:R-:W-:Y:S01]  /*df30*/  FADD.FTZ R11, R10, R11 ;  /* 0x0000000b0a0b7221 */ /* 0x000fe20000010000 */
[----:B0-----:R-:W-:Y:S01]  /*df40*/  PRMT R5, R4, 0x7632, R5 ;  /* 0x0000763204057816 */ /* 0x001fe20000000005 */
[----:B------:R-:W-:Y:S01]  /*df50*/  STS.U16 [R41+0xe], R18 ;  /* 0x00000e1229007388 */ /* 0x000fe20000000400 */
[----:B------:R-:W-:Y:S01]  /*df60*/  PRMT R36, R2, 0x7632, R36 ;  /* 0x0000763202247816 */ /* 0x000fe20000000024 */
[----:B------:R-:W-:Y:S01]  /*df70*/  FADD.FTZ R12, R11, R12 ;  /* 0x0000000c0b0c7221 */ /* 0x000fe20000010000 */
[----:B-1----:R-:W-:Y:S01]  /*df80*/  PRMT R34, R0, 0x7632, R34 ;  /* 0x0000763200227816 */ /* 0x002fe20000000022 */
        /* <DEDUP_REMOVED lines=52> */
.L_x_1234:
[----:B------:R-:W-:Y:S05]  /*e2d0*/  BSYNC B0 ;  /* 0x0000000000007941 */ /* 0x000fea0003800000 */
.L_x_1233:
        /* <DEDUP_REMOVED lines=11> */
[----:B------:R-:W-:Y:S01]  /*e390*/  ISETP.GE.AND P1, PT, R20, R0, PT ;  /* 0x000000001400720c */ /* 0x000fe20003f26270 */
[----:B------:R-:W-:Y:S01]  /*e3a0*/  UIADD3.X UR30, UR46, UR21, UR31, UP0, !UPT ;  /* 0x000000152e1e7290 */ /* 0x000fe200087fe41f */
[C---:B------:R-:W-:Y:S01]  /*e3b0*/  LEA R2, P0, R31.reuse, UR34, 0x1 ;  /* 0x000000221f027c11 */ /* 0x040fe2000f8008ff */
[----:B------:R-:W-:Y:S01]  /*e3c0*/  UISETP.GT.AND UP0, UPT, UR20, 0x1, UPT ;  /* 0x000000011400788c */ /* 0x000fe2000bf04270 */
[----:B0-----:R-:W-:Y:S01]  /*e3d0*/  MOV R4, UR45 ;  /* 0x0000002d00047c02 */ /* 0x001fe20008000f00 */
[----:B------:R-:W-:Y:S01]  /*e3e0*/  UIADD3 UR18, UP1, UR18, -0x1000, URZ ;  /* 0xfffff00012127890 */ /* 0x000fe2000ff3e03f */
[----:B------:R-:W-:Y:S01]  /*e3f0*/  LEA.HI.X R3, R31, UR35, R32, 0x1, P0 ;  /* 0x000000231f037c11 */ /* 0x000fe200080f0c20 */
[----:B------:R-:W-:Y:S01]  /*e400*/  IMAD.U32 R5, RZ, RZ, UR30 ;  /* 0x0000001eff057e24 */ /* 0x000fe2000f8e00ff */
[C---:B------:R-:W-:Y:S01]  /*e410*/  LEA R2, P0, R4.reuse, R2, 0x1 ;  /* 0x0000000204027211 */ /* 0x040fe200078008ff */
[----:B------:R-:W-:Y:S01]  /*e420*/  UIADD3 UR14, UP2, UR14, -0x1000, URZ ;  /* 0xfffff0000e0e7890 */ /* 0x000fe2000ff5e03f */
[-C--:B------:R-:W-:Y:S01]  /*e430*/  ISETP.GE.AND P2, PT, R21, R0.reuse, PT ;  /* 0x000000001500720c */ /* 0x080fe20003f46270 */
[----:B------:R-:W-:Y:S01]  /*e440*/  UIADD3 UR12, UP3, UR12, -0x1000, URZ ;  /* 0xfffff0000c0c7890 */ /* 0x000fe2000ff7e03f */
[----:B------:R-:W-:Y:S01]  /*e450*/  LEA.HI.X R3, R4, R3, R5, 0x1, P0 ;  /* 0x0000000304037211 */ /* 0x000fe200000f0c05 */
[----:B------:R-:W-:Y:S01]  /*e460*/  UIADD3 UR16, UP4, UR16, -0x1000, URZ ;  /* 0xfffff00010107890 */ /* 0x000fe2000ff9e03f */
[----:B------:R-:W-:Y:S01]  /*e470*/  ISETP.GE.AND P0, PT, R17, R0, PT ;  /* 0x000000001100720c */ /* 0x000fe20003f06270 */
[----:B------:R-:W-:-:S02]  /*e480*/  UIADD3 UR6, UR6, 0x1, URZ ;  /* 0x0000000106067890 */ /* 0x000fc4000fffe03f */
        /* <DEDUP_REMOVED lines=29> */
.L_x_1148:
        /* <DEDUP_REMOVED lines=41> */
.L_x_1237:
[----:B------:R-:W-:Y:S05]  /*e8f0*/  BSYNC B0 ;  /* 0x0000000000007941 */ /* 0x000fea0003800000 */
.L_x_1236:
        /* <DEDUP_REMOVED lines=44> */
.L_x_1239:
[----:B------:R-:W2:Y:S02]  /*ebc0*/  S2R R11, SR_TID.X ;  /* 0x00000000000b7919 */ /* 0x000ea40000002100 */
.L_x_1240:
[----:B------:R-:W-:Y:S05]  /*ebd0*/  BSYNC B0 ;  /* 0x0000000000007941 */ /* 0x000fea0003800000 */
.L_x_1238:
        /* <DEDUP_REMOVED lines=12> */
[----:B------:R-:W-:Y:S02]  /*eca0*/  UIMAD UR8, UR7, UR11, UR8 ;  /* 0x0000000b070872a4 */ /* 0x000fe4000f8e0208 */
[----:B------:R-:W-:Y:S01]  /*ecb0*/  UIMAD.WIDE.U32 UR4, UR7, UR10, URZ ;  /* 0x0000000a070472a5 */ /* 0x000fe2000f8e003f */
[----:B------:R-:W-:Y:S02]  /*ecc0*/  ULDC.64 UR14, c[0x0][0x3c0] ;  /* 0x0000f000000e7ab9 */ /* 0x000fe40000000a00 */
[----:B------:R-:W-:Y:S01]  /*ecd0*/  UMOV UR7, 0x400 ;  /* 0x0000040000077882 */ /* 0x000fe20000000000 */
[----:B------:R-:W-:Y:S01]  /*ece0*/  ULDC.64 UR10, c[0x0][0x340] ;  /* 0x0000d000000a7ab9 */ /* 0x000fe20000000a00 */
[----:B------:R-:W-:Y:S01]  /*ecf0*/  ULDC.64 UR16, c[0x0][0x380] ;  /* 0x0000e00000107ab9 */ /* 0x000fe20000000a00 */
[----:B------:R-:W-:Y:S01]  /*ed00*/  ULDC.64 UR18, c[0x0][0x3d0] ;  /* 0x0000f40000127ab9 */ /* 0x000fe20000000a00 */
[----:B--2---:R-:W-:Y:S02]  /*ed10*/  ULEA UR9, UR9, UR7, 0x18 ;  /* 0x0000000709097291 */ /* 0x004fe4000f8ec03f */
[----:B------:R-:W-:-:S02]  /*ed20*/  UIADD3 UR7, UR13, UR6, URZ ;  /* 0x000000060d077290 */ /* 0x000fc4000fffe03f */
[----:B------:R-:W-:-:S03]  /*ed30*/  UIADD3 UR6, UR5, UR8, URZ ;  /* 0x0000000805067290 */ /* 0x000fc6000fffe03f */
[----:B------:R-:W-:-:S09]  /*ed40*/  ULDC UR8, c[0x0][0x0] ;  /* 0x0000000000087ab9 */ /* 0x000fd20000000800 */
.L_x_1242:
[----:B0--3--:R-:W-:Y:S01]  /*ed50*/  LEA R0, R11, UR9, 0x2 ;  /* 0x000000090b007c11 */ /* 0x009fe2000f8e10ff */
[----:B--2---:R-:W-:Y:S01]  /*ed60*/  IMAD.U32 R4, RZ, RZ, UR4 ;  /* 0x00000004ff047e24 */ /* 0x004fe2000f8e00ff */
[----:B------:R-:W-:Y:S02]  /*ed70*/  MOV R5, UR5 ;  /* 0x0000000500057c02 */ /* 0x000fe40008000f00 */
[----:B------:R-:W-:Y:S01]  /*ed80*/  SHF.R.S32.HI R5, RZ, 0x1f, R11 ;  /* 0x0000001fff057819 */ /* 0x000fe2000001140b */
[----:B------:R-:W0:Y:S01]  /*ed90*/  LDS R13, [R0+0x4de0] ;  /* 0x004de000000d7984 */ /* 0x000e220000000800 */
[----:B-1--4-:R-:W-:Y:S02]  /*eda0*/  MOV R3, UR6 ;  /* 0x0000000600037c02 */ /* 0x012fe40008000f00 */
[----:B------:R-:W-:Y:S01]  /*edb0*/  MOV R8, UR12 ;  /* 0x0000000c00087c02 */ /* 0x000fe20008000f00 */
        /* <DEDUP_REMOVED lines=23> */
.L_x_1241:
[----:B------:R-:W-:Y:S05]  /*ef30*/  EXIT ;  /* 0x000000000000794d */ /* 0x000fea0003800000 */
.L_x_1190:
[----:B------:R-:W-:Y:S01]  /*ef40*/  HFMA2.MMA R89, -RZ, RZ, 0, 5.9604644775390625e-08 ;  /* 0x00000001ff597435 */ /* 0x000fe200000001ff */
[----:B------:R-:W-:Y:S02]  /*ef50*/  MOV R165, R162 ;  /* 0x000000a200a57202 */ /* 0x000fe40000000f00 */
[----:B------:R-:W-:Y:S02]  /*ef60*/  MOV R88, RZ ;  /* 0x000000ff00587202 */ /* 0x000fe40000000f00 */
[----:B------:R-:W-:-:S07]  /*ef70*/  MOV R154, 0xffffffff ;  /* 0xffffffff009a7802 */ /* 0x000fce0000000f00 */
[----:B------:R-:W-:Y:S05]  /*ef80*/  WARPSYNC.COLLECTIVE R154, `(.L_x_1243) ;  /* 0x000000009a087348 */ /* 0x000fea0003c00000 */
[----:B------:R0:W1:Y:S02]  /*ef90*/  SHFL.UP P0, R156, R165, R89, R88 ;  /* 0x04000059a59c7389 */ /* 0x0000640000000058 */
[----:B01----:R-:W-:Y:S01]  /*efa0*/  ENDCOLLECTIVE ;  /* 0x000000000000791b */ /* 0x003fe20003800000 */
.L_x_1243:
[----:B------:R-:W-:Y:S02]  /*efb0*/  MOV R165, R163 ;  /* 0x000000a300a57202 */ /* 0x000fe40000000f00 */
[----:B------:R-:W-:-:S07]  /*efc0*/  MOV R153, R156 ;  /* 0x0000009c00997202 */ /* 0x000fce0000000f00 */
[----:B------:R-:W-:Y:S05]  /*efd0*/  WARPSYNC.COLLECTIVE R154, `(.L_x_1244) ;  /* 0x000000009a087348 */ /* 0x000fea0003c00000 */
[----:B------:R0:W1:Y:S02]  /*efe0*/  SHFL.UP P0, R156, R165, R89, R88 ;  /* 0x04000059a59c7389 */ /* 0x0000640000000058 */
[----:B01----:R-:W-:Y:S01]  /*eff0*/  ENDCOLLECTIVE ;  /* 0x000000000000791b */ /* 0x003fe20003800000 */
.L_x_1244:
        /* <DEDUP_REMOVED lines=12> */
.L_x_1245:
[----:B------:R-:W-:Y:S02]  /*f0c0*/  MOV R165, R163 ;  /* 0x000000a300a57202 */ /* 0x000fe40000000f00 */
[----:B------:R-:W-:-:S07]  /*f0d0*/  MOV R153, R156 ;  /* 0x0000009c00997202 */ /* 0x000fce0000000f00 */
[----:B------:R-:W-:Y:S05]  /*f0e0*/  WARPSYNC.COLLECTIVE R154, `(.L_x_1246) ;  /* 0x000000009a087348 */ /* 0x000fea0003c00000 */
[----:B------:R0:W1:Y:S02]  /*f0f0*/  SHFL.UP P0, R156, R165, R89, R88 ;  /* 0x04000059a59c7389 */ /* 0x0000640000000058 */
[----:B01----:R-:W-:Y:S01]  /*f100*/  ENDCOLLECTIVE ;  /* 0x000000000000791b */ /* 0x003fe20003800000 */
.L_x_1246:
        /* <DEDUP_REMOVED lines=12> */
.L_x_1247:
[----:B------:R-:W-:Y:S02]  /*f1d0*/  MOV R165, R163 ;  /* 0x000000a300a57202 */ /* 0x000fe40000000f00 */
[----:B------:R-:W-:-:S07]  /*f1e0*/  MOV R153, R156 ;  /* 0x0000009c00997202 */ /* 0x000fce0000000f00 */
[----:B------:R-:W-:Y:S05]  /*f1f0*/  WARPSYNC.COLLECTIVE R154, `(.L_x_1248) ;  /* 0x000000009a087348 */ /* 0x000fea0003c00000 */
[----:B------:R0:W1:Y:S02]  /*f200*/  SHFL.UP P0, R156, R165, R89, R88 ;  /* 0x04000059a59c7389 */ /* 0x0000640000000058 */
[----:B01----:R-:W-:Y:S01]  /*f210*/  ENDCOLLECTIVE ;  /* 0x000000000000791b */ /* 0x003fe20003800000 */
.L_x_1248:
        /* <DEDUP_REMOVED lines=12> */
.L_x_1249:
[----:B------:R-:W-:Y:S01]  /*f2e0*/  IMAD.MOV.U32 R165, RZ, RZ, R163 ;  /* 0x000000ffffa57224 */ /* 0x000fe200078e00a3 */
[----:B------:R-:W-:-:S07]  /*f2f0*/  MOV R153, R156 ;  /* 0x0000009c00997202 */ /* 0x000fce0000000f00 */
[----:B------:R-:W-:Y:S05]  /*f300*/  WARPSYNC.COLLECTIVE R154, `(.L_x_1250) ;  /* 0x000000009a087348 */ /* 0x000fea0003c00000 */
[----:B------:R0:W1:Y:S02]  /*f310*/  SHFL.UP P0, R156, R165, R89, R88 ;  /* 0x04000059a59c7389 */ /* 0x0000640000000058 */
[----:B01----:R-:W-:Y:S01]  /*f320*/  ENDCOLLECTIVE ;  /* 0x000000000000791b */ /* 0x003fe20003800000 */
.L_x_1250:
[----:B------:R-:W0:Y:S01]  /*f330*/  S2R R154, SR_LANEID ;  /* 0x00000000009a7919 */ /* 0x000e220000000000 */
[----:B------:R-:W-:Y:S01]  /*f340*/  HFMA2.MMA R89, -RZ, RZ, 0, 9.5367431640625e-07 ;  /* 0x00000010ff597435 */ /* 0x000fe200000001ff */
        /* <DEDUP_REMOVED lines=10> */
.L_x_1251:
[----:B------:R-:W-:Y:S02]  /*f3f0*/  MOV R165, R163 ;  /* 0x000000a300a57202 */ /* 0x000fe40000000f00 */
[----:B------:R-:W-:-:S07]  /*f400*/  MOV R153, R156 ;  /* 0x0000009c00997202 */ /* 0x000fce0000000f00 */
[----:B------:R-:W-:Y:S05]  /*f410*/  WARPSYNC.COLLECTIVE R154, `(.L_x_1252) ;  /* 0x000000009a087348 */ /* 0x000fea0003c00000 */
[----:B------:R0:W1:Y:S02]  /*f420*/  SHFL.UP P0, R156, R165, R89, R88 ;  /* 0x04000059a59c7389 */ /* 0x0000640000000058 */
[----:B01----:R-:W-:Y:S01]  /*f430*/  ENDCOLLECTIVE ;  /* 0x000000000000791b */ /* 0x003fe20003800000 */
.L_x_1252:
[----:B------:R-:W-:Y:S01]  /*f440*/  MOV R88, R156 ;  /* 0x0000009c00587202 */ /* 0x000fe20000000f00 */
[----:B------:R-:W-:Y:S06]  /*f450*/  BRA `(.L_x_1253) ;  /* 0xffffffa000507947 */ /* 0x000fec000383ffff */
.L_x_1191:
        /* <DEDUP_REMOVED lines=8> */
.L_x_1255:
[----:B------:R-:W-:Y:S05]  /*f4e0*/  BSYNC B0 ;  /* 0x0000000000007941 */ /* 0x000fea0003800000 */
.L_x_1254:
[----:B------:R-:W-:Y:S05]  /*f4f0*/  BRA `(.L_x_1256) ;  /* 0xffffffa000407947 */ /* 0x000fea000383ffff */
.L_x_1192:
        /* <DEDUP_REMOVED lines=8> */
.L_x_1258:
[----:B------:R-:W-:Y:S05]  /*f580*/  BSYNC B0 ;  /* 0x0000000000007941 */ /* 0x000fea0003800000 */
.L_x_1257:
[----:B------:R-:W-:Y:S05]  /*f590*/  BRA `(.L_x_1259) ;  /* 0xffffffa000207947 */ /* 0x000fea000383ffff */
.L_x_1193:
[----:B------:R-:W-:Y:S01]  /*f5a0*/  HFMA2.MMA R88, -RZ, RZ, 0, 0 ;  /* 0x00000000ff587435 */ /* 0x000fe200000001ff */
[----:B------:R-:W-:Y:S01]  /*f5b0*/  BSSY B0, `(.L_x_1260) ;  /* 0x0000007000007945 */ /* 0x000fe20003800000 */
[----:B------:R-:W-:Y:S01]  /*f5c0*/  MOV R165, R162 ;  /* 0x000000a200a57202 */ /* 0x000fe20000000f00 */
[----:B------:R-:W-:Y:S01]  /*f5d0*/  IMAD.MOV.U32 R89, RZ, RZ, 0x1 ;  /* 0x00000001ff597424 */ /* 0x000fe200078e00ff */
[----:B------:R-:W-:-:S07]  /*f5e0*/  MOV R154, 0xffffffff ;  /* 0xffffffff009a7802 */ /* 0x000fce0000000f00 */
[----:B------:R-:W-:Y:S05]  /*f5f0*/  WARPSYNC.COLLECTIVE R154, `(.L_x_1261) ;  /* 0x000000009a087348 */ /* 0x000fea0003c00000 */
[----:B------:R0:W1:Y:S02]  /*f600*/  SHFL.UP P0, R156, R165, R89, R88 ;  /* 0x04000059a59c7389 */ /* 0x0000640000000058 */
[----:B01----:R-:W-:Y:S01]  /*f610*/  ENDCOLLECTIVE ;  /* 0x000000000000791b */ /* 0x003fe20003800000 */
.L_x_1261:
[----:B------:R-:W-:Y:S05]  /*f620*/  BSYNC B0 ;  /* 0x0000000000007941 */ /* 0x000fea0003800000 */
.L_x_1260:
        /* <DEDUP_REMOVED lines=9> */
.L_x_1262:
[----:B------:R-:W-:Y:S01]  /*f6c0*/  HFMA2.MMA R89, -RZ, RZ, 0, 0 ;  /* 0x00000000ff597435 */ /* 0x000fe200000001ff */
[----:B------:R-:W-:Y:S02]  /*f6d0*/  MOV R88, 0x1f ;  /* 0x0000001f00587802 */ /* 0x000fe40000000f00 */
[----:B------:R-:W-:-:S08]  /*f6e0*/  MOV R163, R156 ;  /* 0x0000009c00a37202 */ /* 0x000fd00000000f00 */
[----:B------:R-:W-:Y:S05]  /*f6f0*/  WARPSYNC.COLLECTIVE R154, `(.L_x_1263) ;  /* 0x000000009a087348 */ /* 0x000fea0003c00000 */
[----:B------:R0:W1:Y:S02]  /*f700*/  SHFL.IDX P3, R156, R153, R89, R88 ;  /* 0x00000059999c7389 */ /* 0x0000640000060058 */
[----:B01----:R-:W-:Y:S01]  /*f710*/  ENDCOLLECTIVE ;  /* 0x000000000000791b */ /* 0x003fe20003800000 */
.L_x_1263:
[----:B------:R-:W-:Y:S02]  /*f720*/  MOV R153, R81 ;  /* 0x0000005100997202 */ /* 0x000fe40000000f00 */
[----:B------:R-:W-:-:S07]  /*f730*/  MOV R80, R156 ;  /* 0x0000009c00507202 */ /* 0x000fce0000000f00 */
[----:B------:R-:W-:Y:S05]  /*f740*/  WARPSYNC.COLLECTIVE R154, `(.L_x_1264) ;  /* 0x000000009a087348 */ /* 0x000fea0003c00000 */
[----:B------:R0:W1:Y:S02]  /*f750*/  SHFL.IDX P3, R156, R153, R89, R88 ;  /* 0x00000059999c7389 */ /* 0x0000640000060058 */
[----:B01----:R-:W-:Y:S01]  /*f760*/  ENDCOLLECTIVE ;  /* 0x000000000000791b */ /* 0x003fe20003800000 */
.L_x_1264:
[----:B------:R-:W-:Y:S01]  /*f770*/  MOV R81, R156 ;  /* 0x0000009c00517202 */ /* 0x000fe20000000f00 */
[----:B------:R-:W-:Y:S06]  /*f780*/  BRA `(.L_x_1265) ;  /* 0xffffff9c00bc7947 */ /* 0x000fec000383ffff */
.L_x_1195:
[----:B------:R-:W-:Y:S01]  /*f790*/  HFMA2.MMA R156, -RZ, RZ, 0, 5.9604644775390625e-08 ;  /* 0x00000001ff9c7435 */ /* 0x000fe200000001ff */
[----:B------:R-:W-:Y:S01]  /*f7a0*/  MOV R163, R155 ;  /* 0x0000009b00a37202 */ /* 0x000fe20000000f00 */
[----:B------:R-:W-:Y:S01]  /*f7b0*/  IMAD.MOV.U32 R154, RZ, RZ, -0x1 ;  /* 0xffffffffff9a7424 */ /* 0x000fe200078e00ff */
[----:B------:R-:W-:-:S08]  /*f7c0*/  MOV R89, 0x1f ;  /* 0x0000001f00597802 */ /* 0x000fd00000000f00 */
[----:B------:R-:W-:Y:S05]  /*f7d0*/  WARPSYNC.COLLECTIVE R154, `(.L_x_1266) ;  /* 0x000000009a087348 */ /* 0x000fea0003c00000 */
[----:B------:R0:W1:Y:S02]  /*f7e0*/  SHFL.DOWN P6, R153, R163, R156, R89 ;  /* 0x0800009ca3997389 */ /* 0x00006400000c0059 */
[----:B01----:R-:W-:Y:S01]  /*f7f0*/  ENDCOLLECTIVE ;  /* 0x000000000000791b */ /* 0x003fe20003800000 */
.L_x_1266:
[----:B------:R-:W-:Y:S02]  /*f800*/  MOV R163, R162 ;  /* 0x000000a200a37202 */ /* 0x000fe40000000f00 */
[----:B------:R-:W-:-:S07]  /*f810*/  MOV R88, R153 ;  /* 0x0000009900587202 */ /* 0x000fce0000000f00 */
[----:B------:R-:W-:Y:S05]  /*f820*/  WARPSYNC.COLLECTIVE R154, `(.L_x_1267) ;  /* 0x000000009a087348 */ /* 0x000fea0003c00000 */
[----:B------:R0:W1:Y:S02]  /*f830*/  SHFL.DOWN P6, R153, R163, R156, R89 ;  /* 0x0800009ca3997389 */ /* 0x00006400000c0059 */
[----:B01----:R-:W-:Y:S01]  /*f840*/  ENDCOLLECTIVE ;  /* 0x000000000000791b */ /* 0x003fe20003800000 */
.L_x_1267:
        /* <DEDUP_REMOVED lines=9> */
.L_x_1268:
[----:B------:R-:W-:Y:S02]  /*f8e0*/  MOV R163, R162 ;  /* 0x000000a200a37202 */ /* 0x000fe40000000f00 */
[----:B------:R-:W-:-:S07]  /*f8f0*/  MOV R88, R153 ;  /* 0x0000009900587202 */ /* 0x000fce0000000f00 */
[----:B------:R-:W-:Y:S05]  /*f900*/  WARPSYNC.COLLECTIVE R154, `(.L_x_1269) ;  /* 0x000000009a087348 */ /* 0x000fea0003c00000 */
[----:B------:R0:W1:Y:S02]  /*f910*/  SHFL.DOWN P6, R153, R163, R156, R89 ;  /* 0x0800009ca3997389 */ /* 0x00006400000c0059 */
[----:B01----:R-:W-:Y:S01]  /*f920*/  ENDCOLLECTIVE ;  /* 0x000000000000791b */ /* 0x003fe20003800000 */
.L_x_1269:
        /* <DEDUP_REMOVED lines=9> */
.L_x_1270:
[----:B------:R-:W-:Y:S02]  /*f9c0*/  MOV R163, R162 ;  /* 0x000000a200a37202 */ /* 0x000fe40000000f00 */
[----:B------:R-:W-:-:S07]  /*f9d0*/  MOV R88, R153 ;  /* 0x0000009900587202 */ /* 0x000fce0000000f00 */
[----:B------:R-:W-:Y:S05]  /*f9e0*/  WARPSYNC.COLLECTIVE R154, `(.L_x_1271) ;  /* 0x000000009a087348 */ /* 0x000fea0003c00000 */
[----:B------:R0:W1:Y:S02]  /*f9f0*/  SHFL.DOWN P6, R153, R163, R156, R89 ;  /* 0x0800009ca3997389 */ /* 0x00006400000c0059 */
[----:B01----:R-:W-:Y:S01]  /*fa00*/  ENDCOLLECTIVE ;  /* 0x000000000000791b */ /* 0x003fe20003800000 */
.L_x_1271:
[----:B------:R-:W-:Y:S01]  /*fa10*/  HFMA2.MMA R156, -RZ, RZ, 0, 4.76837158203125e-07 ;  /* 0x00000008ff9c7435 */ /* 0x000fe200000001ff */
        /* <DEDUP_REMOVED lines=8> */
.L_x_1272:
[----:B------:R-:W-:Y:S02]  /*faa0*/  MOV R163, R162 ;  /* 0x000000a200a37202 */ /* 0x000fe40000000f00 */
[----:B------:R-:W-:-:S07]  /*fab0*/  MOV R88, R153 ;  /* 0x0000009900587202 */ /* 0x000fce0000000f00 */
[----:B------:R-:W-:Y:S05]  /*fac0*/  WARPSYNC.COLLECTIVE R154, `(.L_x_1273) ;  /* 0x000000009a087348 */ /* 0x000fea0003c00000 */
[----:B------:R0:W1:Y:S02]  /*fad0*/  SHFL.DOWN P6, R153, R163, R156, R89 ;  /* 0x0800009ca3997389 */ /* 0x00006400000c0059 */
[----:B01----:R-:W-:Y:S01]  /*fae0*/  ENDCOLLECTIVE ;  /* 0x000000000000791b */ /* 0x003fe20003800000 */
.L_x_1273:
        /* <DEDUP_REMOVED lines=9> */
.L_x_1274:
[----:B------:R-:W-:Y:S02]  /*fb80*/  MOV R163, R162 ;  /* 0x000000a200a37202 */ /* 0x000fe40000000f00 */
[----:B------:R-:W-:-:S07]  /*fb90*/  MOV R88, R153 ;  /* 0x0000009900587202 */ /* 0x000fce0000000f00 */
[----:B------:R-:W-:Y:S05]  /*fba0*/  WARPSYNC.COLLECTIVE R154, `(.L_x_1275) ;  /* 0x000000009a087348 */ /* 0x000fea0003c00000 */
[----:B------:R0:W1:Y:S02]  /*fbb0*/  SHFL.DOWN P6, R153, R163, R156, R89 ;  /* 0x0800009ca3997389 */ /* 0x00006400000c0059 */
[----:B01----:R-:W-:Y:S01]  /*fbc0*/  ENDCOLLECTIVE ;  /* 0x000000000000791b */ /* 0x003fe20003800000 */
.L_x_1275:
        /* <DEDUP_REMOVED lines=10> */
.L_x_1276:
[----:B------:R-:W-:Y:S02]  /*fc70*/  MOV R153, R162 ;  /* 0x000000a200997202 */ /* 0x000fe40000000f00 */
[----:B------:R-:W-:-:S07]  /*fc80*/  MOV R164, R156 ;  /* 0x0000009c00a47202 */ /* 0x000fce0000000f00 */
[----:B------:R-:W-:Y:S05]  /*fc90*/  WARPSYNC.COLLECTIVE R154, `(.L_x_1277) ;  /* 0x000000009a087348 */ /* 0x000fea0003c00000 */
[----:B------:R0:W1:Y:S02]  /*fca0*/  SHFL.IDX P3, R156, R153, R89, R88 ;  /* 0x00000059999c7389 */ /* 0x0000640000060058 */
[----:B01----:R-:W-:Y:S01]  /*fcb0*/  ENDCOLLECTIVE ;  /* 0x000000000000791b */ /* 0x003fe20003800000 */
.L_x_1277:
[----:B------:R-:W-:Y:S01]  /*fcc0*/  IMAD.MOV.U32 R89, RZ, RZ, 0x1f ;  /* 0x0000001fff597424 */ /* 0x000fe200078e00ff */
[----:B------:R-:W-:Y:S01]  /*fcd0*/  MOV R165, R156 ;  /* 0x0000009c00a57202 */ /* 0x000fe20000000f00 */
[----:B------:R-:W-:-:S11]  /*fce0*/  HFMA2.MMA R156, -RZ, RZ, 0, 5.9604644775390625e-08 ;  /* 0x00000001ff9c7435 */ /* 0x000fd600000001ff */
[----:B------:R-:W-:Y:S05]  /*fcf0*/  WARPSYNC.COLLECTIVE R154, `(.L_x_1278) ;  /* 0x000000009a087348 */ /* 0x000fea0003c00000 */
[----:B------:R0:W1:Y:S02]  /*fd00*/  SHFL.DOWN P6, R153, R163, R156, R89 ;  /* 0x0800009ca3997389 */ /* 0x00006400000c0059 */
[----:B01----:R-:W-:Y:S01]  /*fd10*/  ENDCOLLECTIVE ;  /* 0x000000000000791b */ /* 0x003fe20003800000 */
.L_x_1278:
[----:B------:R-:W-:Y:S02]  /*fd20*/  MOV R163, R162 ;  /* 0x000000a200a37202 */ /* 0x000fe40000000f00 */
[----:B------:R-:W-:-:S07]  /*fd30*/  MOV R155, R153 ;  /* 0x00000099009b7202 */ /* 0x000fce0000000f00 */
[----:B------:R-:W-:Y:S05]  /*fd40*/  WARPSYNC.COLLECTIVE R154, `(.L_x_1279) ;  /* 0x000000009a087348 */ /* 0x000fea0003c00000 */
[----:B------:R0:W1:Y:S02]  /*fd50*/  SHFL.DOWN P6, R153, R163, R156, R89 ;  /* 0x0800009ca3997389 */ /* 0x00006400000c0059 */
[----:B01----:R-:W-:Y:S01]  /*fd60*/  ENDCOLLECTIVE ;  /* 0x000000000000791b */ /* 0x003fe20003800000 */
.L_x_1279:
[----:B------:R-:W-:Y:S01]  /*fd70*/  HFMA2.MMA R89, -RZ, RZ, 0, 0 ;  /* 0x00000000ff597435 */ /* 0x000fe200000001ff */
[----:B------:R-:W-:Y:S02]  /*fd80*/  MOV R162, R153 ;  /* 0x0000009900a27202 */ /* 0x000fe40000000f00 */
[----:B------:R-:W-:-:S08]  /*fd90*/  MOV R153, R80 ;  /* 0x0000005000997202 */ /* 0x000fd00000000f00 */
[----:B------:R-:W-:Y:S05]  /*fda0*/  WARPSYNC.COLLECTIVE R154, `(.L_x_1280) ;  /* 0x000000009a087348 */ /* 0x000fea0003c00000 */
[----:B------:R0:W1:Y:S02]  /*fdb0*/  SHFL.IDX P3, R156, R153, R89, R88 ;  /* 0x00000059999c7389 */ /* 0x0000640000060058 */
[----:B01----:R-:W-:Y:S01]  /*fdc0*/  ENDCOLLECTIVE ;  /* 0x000000000000791b */ /* 0x003fe20003800000 */
.L_x_1280:
[----:B------:R-:W-:Y:S02]  /*fdd0*/  MOV R153, R81 ;  /* 0x0000005100997202 */ /* 0x000fe40000000f00 */
[----:B------:R-:W-:-:S07]  /*fde0*/  MOV R163, R156 ;  /* 0x0000009c00a37202 */ /* 0x000fce0000000f00 */
[----:B------:R-:W-:Y:S05]  /*fdf0*/  WARPSYNC.COLLECTIVE R154, `(.L_x_1281) ;  /* 0x000000009a087348 */ /* 0x000fea0003c00000 */
[----:B------:R0:W1:Y:S02]  /*fe00*/  SHFL.IDX P3, R156, R153, R89, R88 ;  /* 0x00000059999c7389 */ /* 0x0000640000060058 */
[----:B01----:R-:W-:Y:S01]  /*fe10*/  ENDCOLLECTIVE ;  /* 0x000000000000791b */ /* 0x003fe20003800000 */
.L_x_1281:
[----:B------:R-:W-:Y:S01]  /*fe20*/  MOV R89, R156 ;  /* 0x0000009c00597202 */ /* 0x000fe20000000f00 */
[----:B------:R-:W-:Y:S06]  /*fe30*/  BRA `(.L_x_1282) ;  /* 0xffffff9c00e47947 */ /* 0x000fec000383ffff */
.L_x_1283:
        /* <DEDUP_REMOVED lines=12> */
.L_x_10923:


//--------------------- .text._Z25selective_scan_bwd_kernelI32Selective_Scan_bwd_kernel_traitsILi128ELi16ELb0ELb1ELb1ELb0ELb0EN3c104HalfEfEEv12SSMParamsBwd --------------------------
	.section	.text._Z25selective_scan_bwd_kernelI32Selective_Scan_bwd_kernel_traitsILi128ELi16ELb0ELb1ELb1ELb0ELb0EN3c104HalfEfEEv12SSMParamsBwd,"ax",@progbits
	.align	128
        .global         _Z25selective_scan_bwd_kernelI32Selective_Scan_bwd_kernel_traitsILi128ELi16ELb0ELb1ELb1ELb0ELb0EN3c104HalfEfEEv12SSMParamsBwd
        .type           _Z25selective_scan_bwd_kernelI32Selective_Scan_bwd_kernel_traitsILi128ELi16ELb0ELb1ELb1ELb0ELb0EN3c104HalfEfEEv12SSMParamsBwd,@function
        .size           _Z25selective_scan_bwd_kernelI32Selective_Scan_bwd_kernel_traitsILi128ELi16ELb0ELb1ELb1ELb0ELb0EN3c104HalfEfEEv12SSMParamsBwd,(.L_x_10924 - _Z25selective_scan_bwd_kernelI32Selective_Scan_bwd_kernel_traitsILi128ELi16ELb0ELb1ELb1ELb0ELb0EN3c104HalfEfEEv12SSMParamsBwd)
        .other          _Z25selective_scan_bwd_kernelI32Selective_Scan_bwd_kernel_traitsILi128ELi16ELb0ELb1ELb1ELb0ELb0EN3c104HalfEfEEv12SSMParamsBwd,@"STO_CUDA_ENTRY STV_DEFAULT"
_Z25selective_scan_bwd_kernelI32Selective_Scan_bwd_kernel_traitsILi128ELi16ELb0ELb1ELb1ELb0ELb0EN3c104HalfEfEEv12SSMParamsBwd:
.text._Z25selective_scan_bwd_kernelI32Selective_Scan_bwd_kernel_traitsILi128ELi16ELb0ELb1ELb1ELb0ELb0EN3c104HalfEfEEv12SSMParamsBwd:
        /* <DEDUP_REMOVED lines=16> */
[----:B------:R-:W-:Y:S01]  /*0100*/  UMOV UR12, URZ ;  /* 0x0000003f000c7c82 */ /* 0x000fe20008000000 */
        /* <DEDUP_REMOVED lines=13> */
[----:B------:R-:W-:Y:S01]  /*01e0*/  IMAD.U32 R3, RZ, RZ, UR5 ;  /* 0x00000005ff037e24 */ /* 0x000fe2000f8e00ff */
[----:B------:R-:W-:Y:S01]  /*01f0*/  ULDC.64 UR4, c[0x0][0x310] ;  /* 0x0000c40000047ab9 */ /* 0x000fe20000000a00 */
[----:B------:R-:W-:Y:S01]  /*0200*/  ULDC.64 UR48, c[0x0][0x2d8] ;  /* 0x0000b60000307ab9 */ /* 0x000fe20000000a00 */
[----:B------:R-:W-:-:S02]  /*0210*/  MOV R5, UR7 ;  /* 0x0000000700057c02 */ /* 0x000fc40008000f00 */
[----:B------:R-:W2:Y:S01]  /*0220*/  @P0 LDG.E R2, desc[UR16][R2.64] ;  /* 0x0000001002020981 */ /* 0x000ea2000c1e1900 */
[----:B------:R-:W-:Y:S01]  /*0230*/  IMAD.U32 R0, RZ, RZ, UR30 ;  /* 0x0000001eff007e24 */ /* 0x000fe2000f8e00ff */
[----:B0-----:R-:W-:Y:S02]  /*0240*/  USHF.R.S32.HI UR38, URZ, 0x1f, UR37 ;  /* 0x0000001f3f267899 */ /* 0x001fe40008011425 */
[----:B------:R-:W3:Y:S01]  /*0250*/  @P1 LDG.E R4, desc[UR16][R4.64] ;  /* 0x0000001004041981 */ /* 0x000ee2000c1e1900 */
[----:B------:R-:W-:Y:S01]  /*0260*/  UISETP.NE.U32.AND UP0, UPT, UR4, URZ, UPT ;  /* 0x0000003f0400728c */ /* 0x000fe2000bf05070 */
[----:B------:R-:W-:Y:S01]  /*0270*/  IABS R0, R0 ;  /* 0x0000000000007213 */ /* 0x000fe20000000000 */
[----:B------:R-:W-:Y:S01]  /*0280*/  UIMAD UR4, UR38, UR22, URZ ;  /* 0x00000016260472a4 */ /* 0x000fe2000f8e023f */
[----:B------:R0:W-:Y:S01]  /*0290*/  STL [R1+0x118], RZ ;  /* 0x000118ff01007387 */ /* 0x0001e20000100800 */
[----:B------:R-:W-:Y:S01]  /*02a0*/  UISETP.NE.U32.AND UP1, UPT, UR26, URZ, UPT ;  /* 0x0000003f1a00728c */ /* 0x000fe2000bf25070 */
[----:B------:R-:W-:Y:S01]  /*02b0*/  R2UR UR31, R0 ;  /* 0x00000000001f72ca */ /* 0x000fe200000e0000 */
[----:B------:R-:W-:Y:S01]  /*02c0*/  UISETP.NE.AND.EX UP0, UPT, UR5, URZ, UPT, UP0 ;  /* 0x0000003f0500728c */ /* 0x000fe2000bf05300 */
[----:B------:R0:W-:Y:S01]  /*02d0*/  STL [R1+0x114], RZ ;  /* 0x000114ff01007387 */ /* 0x0001e20000100800 */
[----:B------:R-:W-:-:S02]  /*02e0*/  UIMAD UR23, UR37, UR23, UR4 ;  /* 0x00000017251772a4 */ /* 0x000fc4000f8e0204 */
[----:B------:R-:W-:Y:S01]  /*02f0*/  UISETP.NE.AND.EX UP1, UPT, UR27, URZ, UPT, UP1 ;  /* 0x0000003f1b00728c */ /* 0x000fe2000bf25310 */
[----:B------:R-:W-:Y:S01]  /*0300*/  ULDC.64 UR4, c[0x0][0x290] ;  /* 0x0000a40000047ab9 */ /* 0x000fe20000000a00 */
[----:B------:R-:W-:Y:S02]  /*0310*/  UISETP.NE.U32.AND UP2, UPT, UR40, URZ, UPT ;  /* 0x0000003f2800728c */ /* 0x000fe4000bf45070 */
[----:B------:R-:W-:Y:S01]  /*0320*/  UIMAD UR28, UR38, UR4, URZ ;  /* 0x00000004261c72a4 */ /* 0x000fe2000f8e023f */
[----:B------:R-:W-:-:S03]  /*0330*/  ULDC.64 UR6, c[0x0][0x328] ;  /* 0x0000ca0000067ab9 */ /* 0x000fc60000000a00 */
[----:B------:R-:W1:Y:S01]  /*0340*/  I2F.RP R0, UR31 ;  /* 0x0000001f00007d06 */ /* 0x000e620008209400 */
[----:B------:R-:W-:Y:S02]  /*0350*/  UIMAD UR28, UR37, UR5, UR28 ;  /* 0x00000005251c72a4 */ /* 0x000fe4000f8e021c */
[----:B------:R-:W-:Y:S02]  /*0360*/  @UP1 ULEA UR12, UP3, UR36, UR26, 0x2 ;  /* 0x0000001a240c1291 */ /* 0x000fe4000f86103f */
[----:B------:R-:W-:Y:S02]  /*0370*/  UIMAD.WIDE.U32 UR24, UR37, UR22, URZ ;  /* 0x00000016251872a5 */ /* 0x000fe4000f8e003f */
[----:B------:R-:W-:Y:S02]  /*0380*/  @UP1 ULEA.HI.X UR13, UR36, UR27, UR15, 0x2, UP3 ;  /* 0x0000001b240d1291 */ /* 0x000fe400098f140f */
[----:B------:R-:W-:Y:S02]  /*0390*/  UISETP.NE.AND.EX UP1, UPT, UR41, URZ, UPT, UP2 ;  /* 0x0000003f2900728c */ /* 0x000fe4000bf25320 */
[----:B------:R-:W-:-:S02]  /*03a0*/  UIMAD UR29, UR38, UR6, URZ ;  /* 0x00000006261d72a4 */ /* 0x000fc4000f8e023f */
[----:B------:R-:W-:Y:S01]  /*03b0*/  UIMAD UR22, UR38, UR8, URZ ;  /* 0x00000008261672a4 */ /* 0x000fe2000f8e023f */
[----:B-1----:R-:W1:Y:S01]  /*03c0*/  MUFU.RCP R0, R0 ;  /* 0x0000000000007308 */ /* 0x002e620000001000 */
[----:B------:R-:W-:Y:S02]  /*03d0*/  UIMAD.WIDE.U32 UR18, UR37, UR6, URZ ;  /* 0x00000006251272a5 */ /* 0x000fe4000f8e003f */
[----:B------:R-:W-:Y:S02]  /*03e0*/  UIMAD UR29, UR37, UR7, UR29 ;  /* 0x00000007251d72a4 */ /* 0x000fe4000f8e021d */
[----:B------:R-:W-:Y:S02]  /*03f0*/  UIMAD.WIDE.U32 UR6, UR37, UR8, URZ ;  /* 0x00000008250672a5 */ /* 0x000fe4000f8e003f */
[----:B------:R-:W-:Y:S02]  /*0400*/  UIMAD UR22, UR37, UR9, UR22 ;  /* 0x00000009251672a4 */ /* 0x000fe4000f8e0216 */
[----:B------:R-:W-:-:S02]  /*0410*/  UIMAD.WIDE.U32 UR20, UR37, UR4, URZ ;  /* 0x00000004251472a5 */ /* 0x000fc4000f8e003f */
[----:B------:R-:W-:Y:S02]  /*0420*/  UIMAD UR14, UR38, UR10, URZ ;  /* 0x0000000a260e72a4 */ /* 0x000fe4000f8e023f */
[----:B------:R-:W-:Y:S01]  /*0430*/  UIMAD.WIDE.U32 UR8, UR37, UR10, URZ ;  /* 0x0000000a250872a5 */ /* 0x000fe2000f8e003f */
[----:B------:R-:W-:Y:S02]  /*0440*/  UMOV UR4, URZ ;  /* 0x0000003f00047c82 */ /* 0x000fe40008000000 */
[----:B------:R-:W-:Y:S01]  /*0450*/  UMOV UR10, URZ ;  /* 0x0000003f000a7c82 */ /* 0x000fe20008000000 */
[----:B-1----:R-:W-:Y:S01]  /*0460*/  IADD3 R0, R0, 0xffffffe, RZ ;  /* 0x0ffffffe00007810 */ /* 0x002fe20007ffe0ff */
[----:B------:R-:W-:Y:S02]  /*0470*/  @UP1 ULEA UR10, UP2, UR36, UR40, 0x2 ;  /* 0x00000028240a1291 */ /* 0x000fe4000f84103f */
[----:B------:R-:W-:Y:S01]  /*0480*/  UIMAD UR14, UR37, UR11, UR14 ;  /* 0x0000000b250e72a4 */ /* 0x000fe2000f8e020e */
[----:B------:R-:W-:-:S02]  /*0490*/  ULDC.64 UR26, c[0x0][0x288] ;  /* 0x0000a200001a7ab9 */ /* 0x000fc40000000a00 */
[----:B------:R-:W1:Y:S01]  /*04a0*/  F2I.FTZ.U32.TRUNC.NTZ R0, R0 ;  /* 0x0000000000007305 */ /* 0x000e62000021f000 */
[----:B------:R-:W-:Y:S01]  /*04b0*/  UMOV UR11, URZ ;  /* 0x0000003f000b7c82 */ /* 0x000fe20008000000 */
[----:B------:R-:W-:Y:S02]  /*04c0*/  @UP1 ULEA.HI.X UR11, UR36, UR41, UR15, 0x2, UP2 ;  /* 0x00000029240b1291 */ /* 0x000fe400090f140f */
[----:B------:R-:W-:Y:S02]  /*04d0*/  UIMAD UR34, UR15, UR26, URZ ;  /* 0x0000001a0f2272a4 */ /* 0x000fe4000f8e023f */
[----:B------:R-:W-:Y:S02]  /*04e0*/  UIADD3 UR21, UR21, UR28, URZ ;  /* 0x0000001c15157290 */ /* 0x000fe4000fffe03f */
[----:B------:R-:W-:Y:S02]  /*04f0*/  UISETP.NE.AND UP1, UPT, UR30, URZ, UPT ;  /* 0x0000003f1e00728c */ /* 0x000fe4000bf25270 */
[----:B------:R-:W-:-:S02]  /*0500*/  UIADD3 UR19, UR19, UR29, URZ ;  /* 0x0000001d13137290 */ /* 0x000fc4000fffe03f */
[----:B------:R-:W-:Y:S02]  /*0510*/  UIADD3 UR7, UR7, UR22, URZ ;  /* 0x0000001607077290 */ /* 0x000fe4000fffe03f */
[----:B------:R-:W-:Y:S01]  /*0520*/  UIADD3 UR9, UR9, UR14, URZ ;  /* 0x0000000e09097290 */ /* 0x000fe2000fffe03f */
[----:B-1----:R-:W-:Y:S02]  /*0530*/  R2UR UR5, R0 ;  /* 0x00000000000572ca */ /* 0x002fe400000e0000 */
[----:B------:R-:W-:-:S04]  /*0540*/  IABS R0, UR36 ;  /* 0x0000002400007c13 */ /* 0x000fc80008000000 */
[----:B------:R-:W-:-:S07]  /*0550*/  R2UR UR35, R0 ;  /* 0x00000000002372ca */ /* 0x000fce00000e0000 */
[----:B------:R-:W-:-:S04]  /*0560*/  UIADD3 UR32, URZ, -UR5, URZ ;  /* 0x800000053f207290 */ /* 0x000fc8000fffe03f */
[----:B------:R-:W-:-:S04]  /*0570*/  UIMAD UR32, UR32, UR31, URZ ;  /* 0x0000001f202072a4 */ /* 0x000fc8000f8e023f */
[----:B------:R-:W-:Y:S02]  /*0580*/  UIMAD.WIDE.U32 UR32, UR5, UR32, UR4 ;  /* 0x00000020052072a5 */ /* 0x000fe4000f8e0004 */
[----:B------:R-:W-:Y:S02]  /*0590*/  UIADD3 UR5, UR25, UR23, URZ ;  /* 0x0000001719057290 */ /* 0x000fe4000fffe03f */
[----:B------:R-:W-:Y:S01]  /*05a0*/  UIMAD.WIDE.U32 UR40, UR33, UR35, URZ ;  /* 0x00000023212872a5 */ /* 0x000fe2000f8e003f */
[----:B------:R-:W-:Y:S01]  /*05b0*/  UMOV UR4, UR24 ;  /* 0x0000001800047c82 */ /* 0x000fe20008000000 */
[----:B------:R-:W-:Y:S02]  /*05c0*/  UIMAD UR23, UR36, UR27, UR34 ;  /* 0x0000001b241772a4 */ /* 0x000fe4000f8e0222 */
[----:B------:R-:W-:-:S03]  /*05d0*/  UIMAD.WIDE.U32 UR4, UR36, UR26, UR4 ;  /* 0x0000001a240472a5 */ /* 0x000fc6000f8e0004 */
[----:B------:R-:W-:Y:S01]  /*05e0*/  UMOV UR40, UR41 ;  /* 0x0000002900287c82 */ /* 0x000fe20008000000 */
[----:B------:R-:W-:Y:S01]  /*05f0*/  ULDC.64 UR24, c[0x0][0x298] ;  /* 0x0000a60000187ab9 */ /* 0x000fe20000000a00 */
[----:B------:R-:W-:Y:S01]  /*0600*/  UIADD3 UR32, -UR40, URZ, URZ ;  /* 0x0000003f28207290 */ /* 0x000fe2000fffe13f */
[----:B------:R-:W-:Y:S01]  /*0610*/  ULDC.64 UR26, c[0x0][0x330] ;  /* 0x0000cc00001a7ab9 */ /* 0x000fe20000000a00 */
        /* <DEDUP_REMOVED lines=8> */
[----:B------:R-:W-:-:S03]  /*06a0*/  USHF.L.U32 UR39, UR15, 0xb, URZ ;  /* 0x0000000b0f277899 */ /* 0x000fc6000800063f */
[----:B------:R-:W-:Y:S02]  /*06b0*/  @!UP4 UIADD3 UR32, UR32, -UR31, URZ ;  /* 0x8000001f2020c290 */ /* 0x000fe4000fffe03f */
[----:B------:R-:W-:Y:S02]  /*06c0*/  ULOP3.LUT UR21, UR36, UR30, URZ, 0x3c, !UPT ;  /* 0x0000001e24157292 */ /* 0x000fe4000f8e3c3f */
[----:B------:R-:W-:Y:S02]  /*06d0*/  UISETP.GE.U32.AND UP3, UPT, UR32, UR31, UPT ;  /* 0x0000001f2000728c */ /* 0x000fe4000bf66070 */
[----:B------:R-:W-:Y:S02]  /*06e0*/  UIADD3 UR20, UR39, -0x800, URZ ;  /* 0xfffff80027147890 */ /* 0x000fe4000fffe03f */
[----:B------:R-:W-:Y:S02]  /*06f0*/  UISETP.GE.AND UP2, UPT, UR21, URZ, UPT ;  /* 0x0000003f1500728c */ /* 0x000fe4000bf46270 */
[----:B------:R-:W-:-:S02]  /*0700*/  USHF.R.S32.HI UR21, URZ, 0x1f, UR20 ;  /* 0x0000001f3f157899 */ /* 0x000fc40008011414 */
[----:B------:R-:W-:Y:S02]  /*0710*/  UIADD3 UR4, UP5, UR20, UR4, URZ ;  /* 0x0000000414047290 */ /* 0x000fe4000ffbe03f */
[----:B------:R-:W-:Y:S02]  /*0720*/  @!UP4 UIADD3 UR40, UR40, 0x1, URZ ;  /* 0x000000012828c890 */ /* 0x000fe4000fffe03f */
[----:B------:R-:W-:Y:S02]  /*0730*/  UIADD3.X UR23, UR21, UR5, UR23, UP5, !UPT ;  /* 0x0000000515177290 */ /* 0x000fe4000affe417 */
[----:B------:R-:W-:Y:S02]  /*0740*/  ULEA UR42, UP4, UR4, UR42, 0x1 ;  /* 0x0000002a042a7291 */ /* 0x000fe4000f88083f */
[----:B------:R-:W-:Y:S02]  /*0750*/  @UP3 UIADD3 UR40, UR40, 0x1, URZ ;  /* 0x0000000128283890 */ /* 0x000fe4000fffe03f */
[----:B------:R-:W-:-:S02]  /*0760*/  UIADD3 UR45, UP3, UR20, UR24, URZ ;  /* 0x00000018142d7290 */ /* 0x000fc4000ff7e03f */
[----:B------:R-:W-:Y:S02]  /*0770*/  ULEA.HI.X UR43, UR4, UR43, UR23, 0x1, UP4 ;  /* 0x0000002b042b7291 */ /* 0x000fe4000a0f0c17 */
[----:B------:R-:W-:Y:S01]  /*0780*/  @!UP2 UIADD3 UR40, -UR40, URZ, URZ ;  /* 0x0000003f2828a290 */ /* 0x000fe2000fffe13f */
[----:B------:R-:W-:Y:S01]  /*0790*/  ULDC.64 UR4, c[0x0][0x2f8] ;  /* 0x0000be0000047ab9 */ /* 0x000fe20000000a00 */
[----:B------:R-:W-:Y:S02]  /*07a0*/  UIADD3.X UR24, UR21, UR25, UR33, UP3, !UPT ;  /* 0x0000001915187290 */ /* 0x000fe40009ffe421 */
[----:B------:R-:W-:Y:S02]  /*07b0*/  @!UP1 ULOP3.LUT UR40, URZ, UR30, URZ, 0x33, !UPT ;  /* 0x0000001e3f289292 */ /* 0x000fe4000f8e333f */
[----:B------:R-:W-:Y:S02]  /*07c0*/  ULEA UR44, UP3, UR45, UR4, 0x1 ;  /* 0x000000042d2c7291 */ /* 0x000fe4000f86083f */
[----:B------:R-:W-:-:S02]  /*07d0*/  USHF.R.S32.HI UR41, URZ, 0x1f, UR40 ;  /* 0x0000001f3f297899 */ /* 0x000fc40008011428 */
[----:B------:R-:W-:Y:S02]  /*07e0*/  ULEA.HI.X UR45, UR45, UR5, UR24, 0x1, UP3 ;  /* 0x000000052d2d7291 */ /* 0x000fe400098f0c18 */
[----:B------:R-:W-:Y:S01]  /*07f0*/  UIMAD.WIDE.U32 UR18, UR36, UR26, UR18 ;  /* 0x0000001a241272a5 */ /* 0x000fe2000f8e0012 */
[----:B------:R-:W-:Y:S02]  /*0800*/  ULDC.64 UR4, c[0x0][0x258] ;  /* 0x0000960000047ab9 */ /* 0x000fe40000000a00 */
[----:B------:R-:W-:Y:S02]  /*0810*/  UIMAD UR22, UR41, UR4, URZ ;  /* 0x00000004291672a4 */ /* 0x000fe4000f8e023f */
[----:B------:R-:W-:Y:S02]  /*0820*/  UIADD3 UR18, UP2, UR20, UR18, URZ ;  /* 0x0000001214127290 */ /* 0x000fe4000ff5e03f */
[----:B------:R-:W-:Y:S02]  /*0830*/  UIMAD.WIDE.U32 UR6, UR40, UR4, UR6 ;  /* 0x00000004280672a5 */ /* 0x000fe4000f8e0006 */
[----:B------:R-:W-:-:S02]  /*0840*/  UIMAD UR22, UR40, UR5, UR22 ;  /* 0x00000005281672a4 */ /* 0x000fc4000f8e0216 */
[----:B------:R-:W-:Y:S01]  /*0850*/  UIADD3.X UR19, UR21, UR19, UR27, UP2, !UPT ;  /* 0x0000001315137290 */ /* 0x000fe200097fe41b */
[----:B------:R-:W-:Y:S01]  /*0860*/  ULDC.64 UR4, c[0x0][0x278] ;  /* 0x00009e0000047ab9 */ /* 0x000fe20000000a00 */
[----:B------:R-:W-:Y:S02]  /*0870*/  ULEA UR46, UP1, UR18, UR46, 0x1 ;  /* 0x0000002e122e7291 */ /* 0x000fe4000f82083f */
[----:B------:R-:W-:Y:S02]  /*0880*/  UIMAD UR14, UR41, UR4, URZ ;  /* 0x00000004290e72a4 */ /* 0x000fe4000f8e023f */
[----:B------:R-:W-:Y:S02]  /*0890*/  ULEA.HI.X UR47, UR18, UR47, UR19, 0x1, UP1 ;  /* 0x0000002f122f7291 */ /* 0x000fe400088f0c13 */
[----:B------:R-:W-:Y:S02]  /*08a0*/  UIADD3 UR6, UP1, UR20, UR6, URZ ;  /* 0x0000000614067290 */ /* 0x000fe4000ff3e03f */
[----:B------:R-:W-:-:S02]  /*08b0*/  UIADD3 UR7, UR7, UR22, URZ ;  /* 0x0000001607077290 */ /* 0x000fc4000fffe03f */
[----:B------:R-:W-:Y:S02]  /*08c0*/  UIMAD UR18, UR40, UR5, UR14 ;  /* 0x00000005281272a4 */ /* 0x000fe4000f8e020e */
[----:B------:R-:W-:Y:S01]  /*08d0*/  ULEA UR48, UP2, UR6, UR48, 0x1 ;  /* 0x0000003006307291 */ /* 0x000fe2000f84083f */
[----:B------:R-:W-:Y:S01]  /*08e0*/  @UP0 ULDC UR14, c[0x0][0x214] ;  /* 0x00008500000e0ab9 */ /* 0x000fe20000000800 */
[----:B------:R-:W-:Y:S02]  /*08f0*/  UIADD3.X UR7, UR21, UR7, URZ, UP1, !UPT ;  /* 0x0000000715077290 */ /* 0x000fe40008ffe43f */
[----:B------:R-:W-:Y:S02]  /*0900*/  UIMAD.WIDE.U32 UR8, UR40, UR4, UR8 ;  /* 0x00000004280872a5 */ /* 0x000fe4000f8e0008 */
[----:B------:R-:W-:Y:S02]  /*0910*/  @UP0 UIMAD UR14, UR37, UR14, UR36 ;  /* 0x0000000e250e02a4 */ /* 0x000fe4000f8e0224 */
[----:B------:R-:W-:-:S02]  /*0920*/  UISETP.GE.AND UP1, UPT, UR15, 0x1, UPT ;  /* 0x000000010f00788c */ /* 0x000fc4000bf26270 */
[----:B------:R-:W-:Y:S02]  /*0930*/  ULEA.HI.X UR49, UR6, UR49, UR7, 0x1, UP2 ;  /* 0x0000003106317291 */ /* 0x000fe400090f0c07 */
[----:B------:R-:W-:Y:S02]  /*0940*/  UIADD3 UR20, UP2, UR20, UR8, URZ ;  /* 0x0000000814147290 */ /* 0x000fe4000ff5e03f */
[----:B------:R-:W-:Y:S01]  /*0950*/  @UP0 UIMAD UR14, UR14, UR15, URZ ;  /* 0x0000000f0e0e02a4 */ /* 0x000fe2000f8e023f */
[----:B------:R-:W-:Y:S01]  /*0960*/  UMOV UR4, URZ ;  /* 0x0000003f00047c82 */ /* 0x000fe20008000000 */
[----:B------:R-:W-:Y:S01]  /*0970*/  ULDC.64 UR6, c[0x0][0x2e0] ;  /* 0x0000b80000067ab9 */ /* 0x000fe20000000a00 */
[----:B------:R-:W-:Y:S01]  /*0980*/  @UP0 ULDC UR19, c[0x0][0x21c] ;  /* 0x0000870000130ab9 */ /* 0x000fe20000000800 */
[----:B------:R-:W-:Y:S02]  /*0990*/  ULEA UR50, UP3, UR20, UR6, 0x1 ;  /* 0x0000000614327291 */ /* 0x000fe4000f86083f */
[----:B------:R-:W-:-:S02]  /*09a0*/  @UP0 UIMAD UR6, UR14, UR19, URZ ;  /* 0x000000130e0602a4 */ /* 0x000fc4000f8e023f */
[----:B------:R-:W-:Y:S01]  /*09b0*/  UIADD3 UR18, UR9, UR18, URZ ;  /* 0x0000001209127290 */ /* 0x000fe2000fffe03f */
[----:B------:R-:W-:Y:S01]  /*09c0*/  @UP0 ULDC.64 UR14, c[0x0][0x310] ;  /* 0x0000c400000e0ab9 */ /* 0x000fe20000000a00 */
[----:B------:R-:W-:Y:S01]  /*09d0*/  UMOV UR5, URZ ;  /* 0x0000003f00057c82 */ /* 0x000fe20008000000 */
[----:B------:R-:W-:Y:S02]  /*09e0*/  @UP0 UIMAD.WIDE UR14, UR6, 0x8, UR14 ;  /* 0x00000008060e08a5 */ /* 0x000fe4000f8e020e */
[----:B------:R-:W-:-:S04]  /*09f0*/  UIADD3.X UR51, UR21, UR18, URZ, UP2, !UPT ;  /* 0x0000001215337290 */ /* 0x000fc800097fe43f */
        /* <DEDUP_REMOVED lines=12> */
[----:B------:R-:W3:Y:S01]  /*0ac0*/  S2R R71, SR_LANEID ;  /* 0x0000000000477919 */ /* 0x000ee20000000000 */
[----:B-1----:R-:W-:-:S06]  /*0ad0*/  ULEA UR6, UR7, UR6, 0x18 ;  /* 0x0000000607067291 */ /* 0x002fcc000f8ec03f */
[----:B------:R-:W-:Y:S01]  /*0ae0*/  MOV R70, UR6 ;  /* 0x0000000600467c02 */ /* 0x000fe20008000f00 */
[----:B------:R-:W-:Y:S01]  /*0af0*/  UMOV UR6, URZ ;  /* 0x0000003f00067c82 */ /* 0x000fe20008000000 */
[----:B0-----:R-:W-:-:S04]  /*0b00*/  SHF.R.S32.HI R3, RZ, 0x1f, R72 ;  /* 0x0000001fff037819 */ /* 0x001fc80000011448 */
[----:B------:R-:W-:-:S04]  /*0b10*/  LEA.HI R3, R3, R72, RZ, 0x5 ;  /* 0x0000004803037211 */ /* 0x000fc800078f28ff */
[----:B------:R-:W-:-:S05]  /*0b20*/  SHF.R.S32.HI R3, RZ, 0x5, R3 ;  /* 0x00000005ff037819 */ /* 0x000fca0000011403 */
[----:B------:R-:W-:-:S05]  /*0b30*/  IMAD R0, R3, 0x4, R70 ;  /* 0x0000000403007824 */ /* 0x000fca00078e0246 */
[----:B---3--:R2:W-:Y:S02]  /*0b40*/  STL [R1+0x110], R0 ;  /* 0x0001100001007387 */ /* 0x0085e40000100800 */
.L_x_1335:
[----:B------:R-:W-:Y:S01]  /*0b50*/  ULDC UR52, c[0x0][0x224] ;  /* 0x0000890000347ab9 */ /* 0x000fe20000000800 */
[----:B--2---:R-:W-:Y:S01]  /*0b60*/  SHF.L.U32 R0, R72, 0x4, RZ ;  /* 0x0000000448007819 */ /* 0x004fe200000006ff */
[----:B------:R-:W-:Y:S01]  /*0b70*/  UIADD3 UR52, -UR6, UR52, URZ ;  /* 0x0000003406347290 */ /* 0x000fe2000fffe13f */
[----:B------:R-:W-:Y:S01]  /*0b80*/  MOV R2, UR42 ;  /* 0x0000002a00027c02 */ /* 0x000fe20008000f00 */
[----:B------:R-:W-:Y:S01]  /*0b90*/  ULDC UR60, c[0x0][0x218] ;  /* 0x00008600003c7ab9 */ /* 0x000fe20000000800 */
[----:B------:R-:W-:Y:S01]  /*0ba0*/  LOP3.LUT R4, R0, 0xfffffe00, RZ, 0xc0, !PT ;  /* 0xfffffe0000047812 */ /* 0x000fe200078ec0ff */
[----:B------:R-:W-:Y:S01]  /*0bb0*/  ULEA UR53, UR52, 0xfffff800, 0xb ;  /* 0xfffff80034357891 */ /* 0x000fe2000f8e583f */
[----:B------:R-:W-:Y:S01]  /*0bc0*/  IMAD.U32 R3, RZ, RZ, UR43 ;  /* 0x0000002bff037e24 */ /* 0x000fe2000f8e00ff */
[----:B------:R-:W-:Y:S01]  /*0bd0*/  PRMT R5, RZ, 0x7610, R5 ;  /* 0x00007610ff057816 */ /* 0x000fe20000000005 */
[----:B------:R-:W-:Y:S01]  /*0be0*/  ULDC UR7, c[0x0][0x21c] ;  /* 0x0000870000077ab9 */ /* 0x000fe20000000800 */
[----:B------:R-:W-:Y:S01]  /*0bf0*/  LOP3.LUT R0, R4, 0x1f, R72, 0xf8, !PT ;  /* 0x0000001f04007812 */ /* 0x000fe200078ef848 */
[----:B------:R-:W-:Y:S01]  /*0c00*/  UIADD3 UR60, -UR53, UR60, URZ ;  /* 0x0000003c353c7290 */ /* 0x000fe2000fffe13f */
[----:B------:R-:W-:-:S02]  /*0c10*/  PRMT R6, RZ, 0x7610, R6 ;  /* 0x00007610ff067816 */ /* 0x000fc40000000006 */
[C---:B------:R-:W-:Y:S01]  /*0c20*/  LOP3.LUT R69, R0.reuse, 0x20, RZ, 0xfc, !PT ;  /* 0x0000002000457812 */ /* 0x040fe200078efcff */
[C---:B------:R-:W-:Y:S01]  /*0c30*/  IMAD.WIDE R2, R0.reuse, 0x2, R2 ;  /* 0x0000000200027825 */ /* 0x040fe200078e0202 */
[C---:B------:R-:W-:Y:S02]  /*0c40*/  LOP3.LUT R68, R0.reuse, 0x40, RZ, 0xfc, !PT ;  /* 0x0000004000447812 */ /* 0x040fe400078efcff */
[C---:B------:R-:W-:Y:S01]  /*0c50*/  ISETP.GE.AND P2, PT, R0.reuse, UR60, PT ;  /* 0x0000003c00007c0c */ /* 0x040fe2000bf46270 */
[----:B------:R-:W-:Y:S01]  /*0c60*/  BAR.SYNC.DEFER_BLOCKING 0x0 ;  /* 0x0000000000007b1d */ /* 0x000fe20000010000 */
[----:B------:R-:W-:Y:S02]  /*0c70*/  ISETP.GE.AND P1, PT, R69, UR60, PT ;  /* 0x0000003c45007c0c */ /* 0x000fe4000bf26270 */
[C---:B------:R-:W-:Y:S02]  /*0c80*/  LOP3.LUT R67, R0.reuse, 0x60, RZ, 0xfc, !PT ;  /* 0x0000006000437812 */ /* 0x040fe400078efcff */
[----:B------:R-:W-:-:S02]  /*0c90*/  LOP3.LUT R66, R0, 0x80, RZ, 0xfc, !PT ;  /* 0x0000008000427812 */ /* 0x000fc400078efcff */
[C---:B------:R-:W-:Y:S02]  /*0ca0*/  LOP3.LUT R65, R0.reuse, 0xa0, RZ, 0xfc, !PT ;  /* 0x000000a000417812 */ /* 0x040fe400078efcff */
[----:B------:R-:W-:Y:S02]  /*0cb0*/  LOP3.LUT R64, R0, 0xc0, RZ, 0xfc, !PT ;  /* 0x000000c000407812 */ /* 0x000fe400078efcff */
[----:B------:R-:W-:Y:S02]  /*0cc0*/  ISETP.GE.AND P0, PT, R68, UR60, PT ;  /* 0x0000003c44007c0c */ /* 0x000fe4000bf06270 */
[C---:B------:R-:W-:Y:S02]  /*0cd0*/  LOP3.LUT R63, R0.reuse, 0xe0, RZ, 0xfc, !PT ;  /* 0x000000e0003f7812 */ /* 0x040fe400078efcff */
[----:B------:R-:W-:Y:S02]  /*0ce0*/  ISETP.GE.AND P4, PT, R67, UR60, PT ;  /* 0x0000003c43007c0c */ /* 0x000fe4000bf86270 */
[----:B------:R-:W-:-:S02]  /*0cf0*/  LOP3.LUT R62, R0, 0x100, RZ, 0xfc, !PT ;  /* 0x00000100003e7812 */ /* 0x000fc400078efcff */
[----:B------:R-:W-:Y:S02]  /*0d00*/  ISETP.GE.AND P6, PT, R66, UR60, PT ;  /* 0x0000003c42007c0c */ /* 0x000fe4000bfc6270 */
[----:B------:R-:W-:Y:S02]  /*0d10*/  ISETP.GE.AND P5, PT, R65, UR60, PT ;  /* 0x0000003c41007c0c */ /* 0x000fe4000bfa6270 */
[----:B------:R-:W-:Y:S01]  /*0d20*/  ISETP.GE.AND P3, PT, R64, UR60, PT ;  /* 0x0000003c40007c0c */ /* 0x000fe2000bf66270 */
[----:B------:R-:W2:Y:S01]  /*0d30*/  @!P2 LDG.E.U16 R5, desc[UR16][R2.64] ;  /* 0x000000100205a981 */ /* 0x000ea2000c1e1500 */
[----:B------:R-:W-:Y:S02]  /*0d40*/  ISETP.GE.AND P2, PT, R63, UR60, PT ;  /* 0x0000003c3f007c0c */ /* 0x000fe4000bf46270 */
[----:B------:R-:W-:Y:S01]  /*0d50*/  PRMT R7, RZ, 0x7610, R7 ;  /* 0x00007610ff077816 */ /* 0x000fe20000000007 */
[----:B------:R-:W3:Y:S01]  /*0d60*/  @!P1 LDG.E.U16 R6, desc[UR16][R2.64+0x40] ;  /* 0x0000401002069981 */ /* 0x000ee2000c1e1500 */
[----:B------:R-:W-:-:S02]  /*0d70*/  ISETP.GE.AND P1, PT, R62, UR60, PT ;  /* 0x0000003c3e007c0c */ /* 0x000fc4000bf26270 */
[----:B------:R-:W-:Y:S02]  /*0d80*/  PRMT R8, RZ, 0x7610, R8 ;  /* 0x00007610ff087816 */ /* 0x000fe40000000008 */
[----:B------:R-:W-:Y:S01]  /*0d90*/  PRMT R9, RZ, 0x7610, R9 ;  /* 0x00007610ff097816 */ /* 0x000fe20000000009 */
[----:B------:R-:W4:Y:S01]  /*0da0*/  @!P0 LDG.E.U16 R7, desc[UR16][R2.64+0x80] ;  /* 0x0000801002078981 */ /* 0x000f22000c1e1500 */
[----:B------:R-:W-:Y:S02]  /*0db0*/  PRMT R10, RZ, 0x7610, R10 ;  /* 0x00007610ff0a7816 */ /* 0x000fe4000000000a */
[C---:B------:R-:W-:Y:S01]  /*0dc0*/  LOP3.LUT R61, R0.reuse, 0x120, RZ, 0xfc, !PT ;  /* 0x00000120003d7812 */ /* 0x040fe200078efcff */
[----:B------:R-:W5:Y:S01]  /*0dd0*/  @!P4 LDG.E.U16 R8, desc[UR16][R2.64+0xc0] ;  /* 0x0000c0100208c981 */ /* 0x000f62000c1e1500 */
[----:B------:R-:W-:Y:S02]  /*0de0*/  PRMT R11, RZ, 0x7610, R11 ;  /* 0x00007610ff0b7816 */ /* 0x000fe4000000000b */
[----:B------:R-:W-:Y:S01]  /*0df0*/  LOP3.LUT R60, R0, 0x140, RZ, 0xfc, !PT ;  /* 0x00000140003c7812 */ /* 0x000fe200078efcff */
[----:B------:R-:W5:Y:S01]  /*0e00*/  @!P6 LDG.E.U16 R9, desc[UR16][R2.64+0x100] ;  /* 0x000100100209e981 */ /* 0x000f62000c1e1500 */
[----:B------:R-:W-:-:S02]  /*0e10*/  PRMT R12, RZ, 0x7610, R12 ;  /* 0x00007610ff0c7816 */ /* 0x000fc4000000000c */
[C---:B------:R-:W-:Y:S01]  /*0e20*/  LOP3.LUT R59, R0.reuse, 0x160, RZ, 0xfc, !PT ;  /* 0x00000160003b7812 */ /* 0x040fe200078efcff */
[----:B------:R-:W5:Y:S01]  /*0e30*/  @!P5 LDG.E.U16 R10, desc[UR16][R2.64+0x140] ;  /* 0x00014010020ad981 */ /* 0x000f62000c1e1500 */
[----:B------:R-:W-:Y:S02]  /*0e40*/  PRMT R13, RZ, 0x7610, R13 ;  /* 0x00007610ff0d7816 */ /* 0x000fe4000000000d */
[C---:B------:R-:W-:Y:S01]  /*0e50*/  LOP3.LUT R58, R0.reuse, 0x180, RZ, 0xfc, !PT ;  /* 0x00000180003a7812 */ /* 0x040fe200078efcff */
[----:B------:R-:W5:Y:S01]  /*0e60*/  @!P3 LDG.E.U16 R11, desc[UR16][R2.64+0x180] ;  /* 0x00018010020bb981 */ /* 0x000f62000c1e1500 */
[C---:B------:R-:W-:Y:S02]  /*0e70*/  LOP3.LUT R57, R0.reuse, 0x1a0, RZ, 0xfc, !PT ;  /* 0x000001a000397812 */ /* 0x040fe400078efcff */
[----:B------:R-:W-:Y:S01]  /*0e80*/  ISETP.GE.AND P0, PT, R61, UR60, PT ;  /* 0x0000003c3d007c0c */ /* 0x000fe2000bf06270 */
[----:B------:R-:W5:Y:S01]  /*0e90*/  @!P2 LDG.E.U16 R12, desc[UR16][R2.64+0x1c0] ;  /* 0x0001c010020ca981 */ /* 0x000f62000c1e1500 */
[----:B------:R-:W-:-:S02]  /*0ea0*/  LOP3.LUT R56, R0, 0x1c0, RZ, 0xfc, !PT ;  /* 0x000001c000387812 */ /* 0x000fc400078efcff */
[----:B------:R-:W-:Y:S01]  /*0eb0*/  ISETP.GE.AND P4, PT, R60, UR60, PT ;  /* 0x0000003c3c007c0c */ /* 0x000fe2000bf86270 */
[----:B------:R-:W5:Y:S01]  /*0ec0*/  @!P1 LDG.E.U16 R13, desc[UR16][R2.64+0x200] ;  /* 0x00020010020d9981 */ /* 0x000f62000c1e1500 */
[----:B------:R-:W-:Y:S02]  /*0ed0*/  LOP3.LUT R55, R0, 0x1e0, RZ, 0xfc, !PT ;  /* 0x000001e000377812 */ /* 0x000fe400078efcff */
        /* <DEDUP_REMOVED lines=19> */
[----:B------:R-:W-:-:S04]  /*1010*/  IADD3 R18, R4, R71, RZ ;  /* 0x0000004704127210 */ /* 0x000fc80007ffe0ff */
[C---:B------:R-:W-:Y:S01]  /*1020*/  IADD3 R27, R18.reuse, 0x20, RZ ;  /* 0x00000020121b7810 */ /* 0x040fe20007ffe0ff */
[C---:B------:R-:W-:Y:S01]  /*1030*/  VIADD R29, R18.reuse, 0x40 ;  /* 0x00000040121d7836 */ /* 0x040fe20000000000 */
[C---:B------:R-:W-:Y:S01]  /*1040*/  IADD3 R31, R18.reuse, 0x60, RZ ;  /* 0x00000060121f7810 */ /* 0x040fe20007ffe0ff */
[C---:B------:R-:W-:Y:S01]  /*1050*/  VIADD R35, R18.reuse, 0xa0 ;  /* 0x000000a012237836 */ /* 0x040fe20000000000 */
[C---:B------:R-:W-:Y:S02]  /*1060*/  IADD3 R33, R18.reuse, 0x80, RZ ;  /* 0x0000008012217810 */ /* 0x040fe40007ffe0ff */
[CC--:B------:R-:W-:Y:S02]  /*1070*/  LEA.HI.SX32 R25, R18.reuse, R18.reuse, 0x1b ;  /* 0x0000001212197211 */ /* 0x0c0fe400078fdaff */
[----:B------:R-:W-:Y:S01]  /*1080*/  LEA.HI.SX32 R27, R27, R18, 0x1b ;  /* 0x000000121b1b7211 */ /* 0x000fe200078fdaff */
[C---:B------:R-:W-:Y:S01]  /*1090*/  VIADD R41, R18.reuse, 0x100 ;  /* 0x0000010012297836 */ /* 0x040fe20000000000 */
[----:B------:R-:W-:-:S02]  /*10a0*/  IADD3 R37, R18, 0xc0, RZ ;  /* 0x000000c012257810 */ /* 0x000fc40007ffe0ff */
[C---:B------:R-:W-:Y:S02]  /*10b0*/  IADD3 R39, R18.reuse, 0xe0, RZ ;  /* 0x000000e012277810 */ /* 0x040fe40007ffe0ff */
[-C--:B------:R-:W-:Y:S02]  /*10c0*/  LEA.HI.SX32 R29, R29, R18.reuse, 0x1b ;  /* 0x000000121d1d7211 */ /* 0x080fe400078fdaff */
[C---:B------:R-:W-:Y:S02]  /*10d0*/  IADD3 R53, R18.reuse, 0x1e0, RZ ;  /* 0x000001e012357810 */ /* 0x040fe40007ffe0ff */
[-C--:B------:R-:W-:Y:S02]  /*10e0*/  LEA.HI.SX32 R31, R31, R18.reuse, 0x1b ;  /* 0x000000121f1f7211 */ /* 0x080fe400078fdaff */
[----:B------:R-:W-:Y:S01]  /*10f0*/  LEA.HI.SX32 R33, R33, R18, 0x1b ;  /* 0x0000001221217211 */ /* 0x000fe200078fdaff */
[----:B------:R-:W-:Y:S01]  /*1100*/  IMAD R81, R27, 0x2, R70 ;  /* 0x000000021b517824 */ /* 0x000fe200078e0246 */
[----:B------:R-:W-:Y:S01]  /*1110*/  LEA R82, R25, R70, 0x1 ;  /* 0x0000004619527211 */ /* 0x000fe200078e08ff */
[C---:B------:R-:W-:Y:S01]  /*1120*/  VIADD R45, R18.reuse, 0x160 ;  /* 0x00000160122d7836 */ /* 0x040fe20000000000 */
[----:B0-----:R-:W-:-:S02]  /*1130*/  IADD3 R3, R18, 0x120, RZ ;  /* 0x0000012012037810 */ /* 0x001fc40007ffe0ff */
[----:B------:R-:W-:Y:S02]  /*1140*/  IADD3 R43, R18, 0x140, RZ ;  /* 0x00000140122b7810 */ /* 0x000fe40007ffe0ff */
[-C--:B------:R-:W-:Y:S02]  /*1150*/  LEA.HI.SX32 R35, R35, R18.reuse, 0x1b ;  /* 0x0000001223237211 */ /* 0x080fe400078fdaff */
[-C--:B------:R-:W-:Y:S02]  /*1160*/  LEA.HI.SX32 R37, R37, R18.reuse, 0x1b ;  /* 0x0000001225257211 */ /* 0x080fe400078fdaff */
[----:B------:R-:W-:Y:S02]  /*1170*/  LEA.HI.SX32 R39, R39, R18, 0x1b ;  /* 0x0000001227277211 */ /* 0x000fe400078fdaff */
[----:B------:R-:W-:Y:S01]  /*1180*/  LEA R80, R29, R70, 0x1 ;  /* 0x000000461d507211 */ /* 0x000fe200078e08ff */
[----:B------:R-:W-:Y:S01]  /*1190*/  IMAD R160, R33, 0x2, R70 ;  /* 0x0000000221a07824 */ /* 0x000fe200078e0246 */
[----:B------:R-:W-:-:S02]  /*11a0*/  LEA.HI.SX32 R53, R53, R18, 0x1b ;  /* 0x0000001235357211 */ /* 0x000fc400078fdaff */
[----:B------:R-:W-:Y:S01]  /*11b0*/  LEA R161, R31, R70, 0x1 ;  /* 0x000000461fa17211 */ /* 0x000fe200078e08ff */
[C---:B------:R-:W-:Y:S01]  /*11c0*/  VIADD R51, R18.reuse, 0x1c0 ;  /* 0x000001c012337836 */ /* 0x040fe20000000000 */
[C---:B------:R-:W-:Y:S02]  /*11d0*/  IADD3 R47, R18.reuse, 0x180, RZ ;  /* 0x00000180122f7810 */ /* 0x040fe40007ffe0ff */
[----:B------:R-:W-:Y:S02]  /*11e0*/  IADD3 R49, R18, 0x1a0, RZ ;  /* 0x000001a012317810 */ /* 0x000fe40007ffe0ff */
[-C--:B------:R-:W-:Y:S02]  /*11f0*/  LEA.HI.SX32 R41, R41, R18.reuse, 0x1b ;  /* 0x0000001229297211 */ /* 0x080fe400078fdaff */
[-C--:B------:R-:W-:Y:S02]  /*1200*/  LEA.HI.SX32 R3, R3, R18.reuse, 0x1b ;  /* 0x0000001203037211 */ /* 0x080fe400078fdaff */
[----:B------:R-:W-:-:S02]  /*1210*/  LEA.HI.SX32 R43, R43, R18, 0x1b ;  /* 0x000000122b2b7211 */ /* 0x000fc400078fdaff */
[-C--:B------:R-:W-:Y:S01]  /*1220*/  LEA R159, R35, R70.reuse, 0x1 ;  /* 0x00000046239f7211 */ /* 0x080fe200078e08ff */
[----:B------:R-:W-:Y:S01]  /*1230*/  IMAD R157, R39, 0x2, R70 ;  /* 0x00000002279d7824 */ /* 0x000fe200078e0246 */
[----:B------:R-:W-:Y:S02]  /*1240*/  LEA R158, R37, R70, 0x1 ;  /* 0x00000046259e7211 */ /* 0x000fe400078e08ff */
[----:B------:R-:W-:Y:S02]  /*1250*/  LEA.HI.SX32 R45, R45, R18, 0x1b ;  /* 0x000000122d2d7211 */ /* 0x000fe400078fdaff */
[----:B------:R-:W-:Y:S02]  /*1260*/  LEA R54, R53, R70, 0x1 ;  /* 0x0000004635367211 */ /* 0x000fe400078e08ff */
[-C--:B------:R-:W-:Y:S02]  /*1270*/  LEA.HI.SX32 R47, R47, R18.reuse, 0x1b ;  /* 0x000000122f2f7211 */ /* 0x080fe400078fdaff */
[----:B------:R-:W-:-:S02]  /*1280*/  LEA.HI.SX32 R49, R49, R18, 0x1b ;  /* 0x0000001231317211 */ /* 0x000fc400078fdaff */
[----:B------:R-:W-:Y:S02]  /*1290*/  LEA R156, R41, R70, 0x1 ;  /* 0x00000046299c7211 */ /* 0x000fe400078e08ff */
[----:B------:R-:W-:Y:S01]  /*12a0*/  LEA R53, R71, R4, 0x4 ;  /* 0x0000000447357211 */ /* 0x000fe200078e20ff */
[--C-:B------:R-:W-:Y:S01]  /*12b0*/  IMAD R153, R43, 0x2, R70.reuse ;  /* 0x000000022b997824 */ /* 0x100fe200078e0246 */
[----:B------:R-:W-:Y:S02]  /*12c0*/  LEA R154, R3, R70, 0x1 ;  /* 0x00000046039a7211 */ /* 0x000fe400078e08ff */
[----:B------:R-:W-:Y:S02]  /*12d0*/  LEA.HI.SX32 R51, R51, R18, 0x1b ;  /* 0x0000001233337211 */ /* 0x000fe400078fdaff */
[-C--:B------:R-:W-:Y:S01]  /*12e0*/  LEA R152, R45, R70.reuse, 0x1 ;  /* 0x000000462d987211 */ /* 0x080fe200078e08ff */
[----:B------:R-:W-:Y:S01]  /*12f0*/  IMAD R149, R49, 0x2, R70 ;  /* 0x0000000231957824 */ /* 0x000fe200078e0246 */
[----:B------:R-:W-:-:S02]  /*1300*/  LEA R150, R47, R70, 0x1 ;  /* 0x000000462f967211 */ /* 0x000fc400078e08ff */
[----:B------:R-:W-:Y:S02]  /*1310*/  LEA R148, R51, R70, 0x1 ;  /* 0x0000004633947211 */ /* 0x000fe400078e08ff */
[----:B------:R-:W-:Y:S02]  /*1320*/  ISETP.GE.AND P2, PT, R0, UR60, PT ;  /* 0x0000003c00007c0c */ /* 0x000fe4000bf46270 */
[----:B------:R-:W-:Y:S01]  /*1330*/  ISETP.GE.AND P1, PT, R69, UR60, PT ;  /* 0x0000003c45007c0c */ /* 0x000fe2000bf26270 */
[----:B------:R-:W-:Y:S01]  /*1340*/  IMAD.U32 R2, RZ, RZ, UR44 ;  /* 0x0000002cff027e24 */ /* 0x000fe2000f8e00ff */
[----:B------:R-:W-:Y:S02]  /*1350*/  MOV R3, UR45 ;  /* 0x0000002d00037c02 */ /* 0x000fe40008000f00 */
[----:B------:R-:W-:Y:S01]  /*1360*/  ISETP.GE.AND P0, PT, R68, UR60, PT ;  /* 0x0000003c44007c0c */ /* 0x000fe2000bf06270 */
[----:B------:R-:W-:Y:S01]  /*1370*/  IMAD.WIDE R2, R0, 0x2, R2 ;  /* 0x0000000200027825 */ /* 0x000fe200078e0202 */
[----:B------:R-:W-:-:S02]  /*1380*/  ISETP.GE.AND P4, PT, R67, UR60, PT ;  /* 0x0000003c43007c0c */ /* 0x000fc4000bf86270 */
[----:B------:R-:W-:Y:S02]  /*1390*/  ISETP.GE.AND P6, PT, R66, UR60, PT ;  /* 0x0000003c42007c0c */ /* 0x000fe4000bfc6270 */
[----:B------:R-:W-:Y:S02]  /*13a0*/  ISETP.GE.AND P5, PT, R65, UR60, PT ;  /* 0x0000003c41007c0c */ /* 0x000fe4000bfa6270 */
[----:B------:R-:W-:Y:S02]  /*13b0*/  ISETP.GE.AND P3, PT, R64, UR60, PT ;  /* 0x0000003c40007c0c */ /* 0x000fe4000bf66270 */
[----:B------:R-:W-:Y:S01]  /*13c0*/  PRMT R4, RZ, 0x7610, R4 ;  /* 0x00007610ff047816 */ /* 0x000fe20000000004 */
[----:B--2---:R0:W-:Y:S04]  /*13d0*/  STS.U16 [R82], R5 ;  /* 0x0000000552007388 */ /* 0x0041e80000000400 */
[----:B---3--:R1:W-:Y:S04]  /*13e0*/  STS.U16 [R81+0x40], R6 ;  /* 0x0000400651007388 */ /* 0x0083e80000000400 */
[----:B----4-:R2:W-:Y:S04]  /*13f0*/  STS.U16 [R80+0x80], R7 ;  /* 0x0000800750007388 */ /* 0x0105e80000000400 */
[----:B-----5:R3:W-:Y:S01]  /*1400*/  STS.U16 [R161+0xc0], R8 ;  /* 0x0000c008a1007388 */ /* 0x0207e20000000400 */
[----:B0-----:R-:W-:-:S03]  /*1410*/  LEA.HI.SX32 R5, R53, R53, 0x1b ;  /* 0x0000003535057211 */ /* 0x001fc600078fdaff */
[----:B------:R-:W-:Y:S04]  /*1420*/  STS.U16 [R160+0x100], R9 ;  /* 0x00010009a0007388 */ /* 0x000fe80000000400 */
[----:B------:R0:W-:Y:S04]  /*1430*/  STS.U16 [R159+0x140], R10 ;  /* 0x0001400a9f007388 */ /* 0x0001e80000000400 */
[----:B------:R-:W-:Y:S04]  /*1440*/  STS.U16 [R158+0x180], R11 ;  /* 0x0001800b9e007388 */ /* 0x000fe80000000400 */
[----:B------:R4:W-:Y:S04]  /*1450*/  STS.U16 [R157+0x1c0], R12 ;  /* 0x0001c00c9d007388 */ /* 0x0009e80000000400 */
[----:B------:R-:W-:Y:S01]  /*1460*/  STS.U16 [R156+0x200], R13 ;  /* 0x0002000d9c007388 */ /* 0x000fe20000000400 */
[----:B------:R-:W-:-:S03]  /*1470*/  IMAD R52, R5, 0x2, R70 ;  /* 0x0000000205347824 */ /* 0x000fc600078e0246 */
[----:B------:R-:W-:Y:S04]  /*1480*/  STS.U16 [R154+0x240], R15 ;  /* 0x0002400f9a007388 */ /* 0x000fe80000000400 */
[----:B------:R5:W-:Y:S04]  /*1490*/  STS.U16 [R153+0x280], R14 ;  /* 0x0002800e99007388 */ /* 0x000be80000000400 */
[----:B------:R5:W-:Y:S04]  /*14a0*/  STS.U16 [R152+0x2c0], R17 ;  /* 0x0002c01198007388 */ /* 0x000be80000000400 */
[----:B------:R-:W-:Y:S04]  /*14b0*/  STS.U16 [R150+0x300], R19 ;  /* 0x0003001396007388 */ /* 0x000fe80000000400 */
        /* <DEDUP_REMOVED lines=24> */
[----:B0-----:R-:W-:Y:S02]  /*1640*/  PRMT R10, RZ, 0x7610, R10 ;  /* 0x00007610ff0a7816 */ /* 0x001fe4000000000a */
[----:B------:R-:W-:Y:S02]  /*1650*/  PRMT R9, RZ, 0x7610, R9 ;  /* 0x00007610ff097816 */ /* 0x000fe40000000009 */
[----:B----4-:R-:W-:Y:S02]  /*1660*/  PRMT R12, RZ, 0x7610, R12 ;  /* 0x00007610ff0c7816 */ /* 0x010fe4000000000c */
[----:B------:R-:W-:Y:S02]  /*1670*/  PRMT R11, RZ, 0x7610, R11 ;  /* 0x00007610ff0b7816 */ /* 0x000fe4000000000b */
[----:B-----5:R-:W-:-:S02]  /*1680*/  PRMT R14, RZ, 0x7610, R14 ;  /* 0x00007610ff0e7816 */ /* 0x020fc4000000000e */
        /* <DEDUP_REMOVED lines=25> */
[----:B------:R-:W-:-:S02]  /*1820*/  PRMT R19, RZ, 0x7610, R19 ;  /* 0x00007610ff137816 */ /* 0x000fc40000000013 */
[----:B------:R-:W-:Y:S01]  /*1830*/  PRMT R21, RZ, 0x7610, R21 ;  /* 0x00007610ff157816 */ /* 0x000fe20000000015 */
        /* <DEDUP_REMOVED lines=8> */
[----:B0-----:R-:W-:Y:S02]  /*18c0*/  MOV R2, UR46 ;  /* 0x0000002e00027c02 */ /* 0x001fe40008000f00 */
[----:B------:R-:W-:Y:S02]  /*18d0*/  MOV R3, UR47 ;  /* 0x0000002f00037c02 */ /* 0x000fe40008000f00 */
[----:B------:R-:W-:Y:S02]  /*18e0*/  PRMT R22, RZ, 0x7610, R22 ;  /* 0x00007610ff167816 */ /* 0x000fe40000000016 */
[----:B------:R-:W-:Y:S01]  /*18f0*/  ISETP.GE.AND P0, PT, R68, UR60, PT ;  /* 0x0000003c44007c0c */ /* 0x000fe2000bf06270 */
[----:B------:R-:W-:Y:S01]  /*1900*/  IMAD.WIDE R2, R0, 0x2, R2 ;  /* 0x0000000200027825 */ /* 0x000fe200078e0202 */
[----:B------:R-:W-:-:S02]  /*1910*/  ISETP.GE.AND P4, PT, R67, UR60, PT ;  /* 0x0000003c43007c0c */ /* 0x000fc4000bf86270 */
[----:B------:R-:W-:Y:S02]  /*1920*/  ISETP.GE.AND P6, PT, R66, UR60, PT ;  /* 0x0000003c42007c0c */ /* 0x000fe4000bfc6270 */
[----:B------:R-:W-:Y:S02]  /*1930*/  ISETP.GE.AND P5, PT, R65, UR60, PT ;  /* 0x0000003c41007c0c */ /* 0x000fe4000bfa6270 */
        /* <DEDUP_REMOVED lines=16> */
[----:B------:R-:W-:Y:S04]  /*1a40*/  STL [R1], R80 ;  /* 0x0000005001007387 */ /* 0x000fe80000100800 */
        /* <DEDUP_REMOVED lines=47> */
[----:B------:R-:W1:Y:S01]  /*1d40*/  LDS.U16 R4, [R52+0x1e] ;  /* 0x00001e0034047984 */ /* 0x000e620000000400 */
[----:B------:R-:W-:Y:S01]  /*1d50*/  BAR.SYNC.DEFER_BLOCKING 0x0 ;  /* 0x0000000000007b1d */ /* 0x000fe20000010000 */
[----:B0-----:R-:W-:-:S05]  /*1d60*/  PRMT R21, RZ, 0x7610, R21 ;  /* 0x00007610ff157816 */ /* 0x001fca0000000015 */
        /* <DEDUP_REMOVED lines=18> */
[----:B------:R-:W5:Y:S04]  /*1e90*/  @!P0 LDG.E.U16 R31, desc[UR16][R2.64+0x240] ;  /* 0x00024010021f8981 */ /* 0x000f68000c1e1500 */
[----:B------:R-:W5:Y:S04]  /*1ea0*/  @!P4 LDG.E.U16 R30, desc[UR16][R2.64+0x280] ;  /* 0x00028010021ec981 */ /* 0x000f68000c1e1500 */
[----:B------:R-:W5:Y:S04]  /*1eb0*/  @!P6 LDG.E.U16 R21, desc[UR16][R2.64+0x2c0] ;  /* 0x0002c0100215e981 */ /* 0x000f68000c1e1500 */
[----:B------:R-:W5:Y:S04]  /*1ec0*/  @!P5 LDG.E.U16 R33, desc[UR16][R2.64+0x300] ;  /* 0x000300100221d981 */ /* 0x000f68000c1e1500 */
[----:B------:R-:W5:Y:S04]  /*1ed0*/  @!P3 LDG.E.U16 R32, desc[UR16][R2.64+0x340] ;  /* 0x000340100220b981 */ /* 0x000f68000c1e1500 */
[----:B------:R-:W5:Y:S04]  /*1ee0*/  @!P2 LDG.E.U16 R35, desc[UR16][R2.64+0x380] ;  /* 0x000380100223a981 */ /* 0x000f68000c1e1500 */
[----:B------:R-:W5:Y:S04]  /*1ef0*/  @!P1 LDG.E.U16 R37, desc[UR16][R2.64+0x3c0] ;  /* 0x0003c01002259981 */ /* 0x000f68000c1e1500 */
[----:B------:R-:W-:Y:S04]  /*1f00*/  STL [R1+0xcc], R36 ;  /* 0x0000cc2401007387 */ /* 0x000fe80000100800 */
[----:B------:R-:W5:Y:S01]  /*1f10*/  LDL.LU R39, [R1+0x118] ;  /* 0x0001180001277983 */ /* 0x000f620000300800 */
[----:B-1----:R-:W-:Y:S01]  /*1f20*/  HADD2.F32 R4, -RZ, R4.H0_H0 ;  /* 0x20000004ff047230 */ /* 0x002fe20000004100 */
        /* <DEDUP_REMOVED lines=50> */
[----:B-1----:R-:W-:-:S03]  /*2250*/  HADD2.F32 R30, -RZ, R75.H0_H0 ;  /* 0x2000004bff1e7230 */ /* 0x002fc60000004100 */
[----:B------:R-:W1:Y:S01]  /*2260*/  LDS.U16 R28, [R52+0x14] ;  /* 0x00001400341c7984 */ /* 0x000e620000000400 */
[----:B--2---:R-:W-:-:S03]  /*2270*/  HADD2.F32 R76, -RZ, R2.H0_H0 ;  /* 0x20000002ff4c7230 */ /* 0x004fc60000004100 */
[----:B------:R-:W2:Y:S01]  /*2280*/  LDS.U16 R2, [R52+0x16] ;  /* 0x0000160034027984 */ /* 0x000ea20000000400 */
[----:B---3--:R-:W-:Y:S02]  /*2290*/  HADD2.F32 R75, -RZ, R3.H0_H0 ;  /* 0x20000003ff4b7230 */ /* 0x008fe40000004100 */
[----:B------:R-:W-:Y:S01]  /*22a0*/  FFMA.FTZ R29, R76, R29, R39 ;  /* 0x0000001d4c1d7223 */ /* 0x000fe20000010027 */
[----:B------:R-:W-:Y:S01]  /*22b0*/  HADD2.F32 R32, -RZ, R74.H0_H0 ;  /* 0x2000004aff207230 */ /* 0x000fe20000004100 */
[----:B------:R-:W3:Y:S01]  /*22c0*/  LDS.U16 R3, [R52+0x18] ;  /* 0x0000180034037984 */ /* 0x000ee20000000400 */
[----:B----4-:R-:W-:Y:S02]  /*22d0*/  HADD2.F32 R74, -RZ, R20.H0_H0 ;  /* 0x20000014ff4a7230 */ /* 0x010fe40000004100 */
[----:B------:R-:W-:Y:S01]  /*22e0*/  FFMA.FTZ R29, R75, R30, R29 ;  /* 0x0000001e4b1d7223 */ /* 0x000fe2000001001d */
[----:B------:R-:W-:Y:S01]  /*22f0*/  HADD2.F32 R30, -RZ, R73.H0_H0 ;  /* 0x20000049ff1e7230 */ /* 0x000fe20000004100 */
[----:B------:R-:W4:Y:S01]  /*2300*/  LDS.U16 R20, [R52+0x1a] ;  /* 0x00001a0034147984 */ /* 0x000f220000000400 */
[----:B-----5:R-:W-:-:S02]  /*2310*/  HADD2.F32 R73, -RZ, R22.H0_H0 ;  /* 0x20000016ff497230 */ /* 0x020fc40000004100 */
[----:B------:R-:W-:Y:S01]  /*2320*/  FFMA.FTZ R29, R74, R32, R29 ;  /* 0x000000204a1d7223 */ /* 0x000fe2000001001d */
[----:B------:R-:W-:Y:S01]  /*2330*/  HADD2.F32 R32, -RZ, R79.H0_H0 ;  /* 0x2000004fff207230 */ /* 0x000fe20000004100 */
[----:B------:R-:W5:Y:S01]  /*2340*/  LDS.U16 R22, [R52+0x1c] ;  /* 0x00001c0034167984 */ /* 0x000f620000000400 */
[----:B------:R-:W-:Y:S02]  /*2350*/  HADD2.F32 R35, -RZ, R23.H0_H0 ;  /* 0x20000017ff237230 */ /* 0x000fe40000004100 */
[----:B------:R-:W-:Y:S01]  /*2360*/  FFMA.FTZ R29, R73, R30, R29 ;  /* 0x0000001e491d7223 */ /* 0x000fe2000001001d */
[----:B------:R-:W-:Y:S01]  /*2370*/  HADD2.F32 R30, -RZ, R34.H0_H0 ;  /* 0x20000022ff1e7230 */ /* 0x000fe20000004100 */
[----:B------:R-:W5:Y:S01]  /*2380*/  LDS.U16 R23, [R52+0x1e] ;  /* 0x00001e0034177984 */ /* 0x000f620000000400 */
[----:B------:R-:W-:Y:S02]  /*2390*/  HADD2.F32 R34, -RZ, R21.H0_H0 ;  /* 0x20000015ff227230 */ /* 0x000fe40000004100 */
[----:B------:R-:W-:Y:S01]  /*23a0*/  FFMA.FTZ R29, R35, R32, R29 ;  /* 0x00000020231d7223 */ /* 0x000fe2000001001d */
[----:B------:R-:W-:-:S02]  /*23b0*/  HADD2.F32 R32, -RZ, R78.H0_H0 ;  /* 0x2000004eff207230 */ /* 0x000fc40000004100 */
[----:B------:R-:W-:Y:S02]  /*23c0*/  HADD2.F32 R33, -RZ, R24.H0_H0 ;  /* 0x20000018ff217230 */ /* 0x000fe40000004100 */
[----:B------:R-:W-:Y:S01]  /*23d0*/  FFMA.FTZ R29, R34, R30, R29 ;  /* 0x0000001e221d7223 */ /* 0x000fe2000001001d */
[----:B------:R-:W-:Y:S02]  /*23e0*/  HADD2.F32 R24, -RZ, R77.H0_H0 ;  /* 0x2000004dff187230 */ /* 0x000fe40000004100 */
[----:B------:R-:W-:Y:S02]  /*23f0*/  HADD2.F32 R31, -RZ, R25.H0_H0 ;  /* 0x20000019ff1f7230 */ /* 0x000fe40000004100 */
[----:B------:R-:W-:Y:S01]  /*2400*/  FFMA.FTZ R29, R33, R32, R29 ;  /* 0x00000020211d7223 */ /* 0x000fe2000001001d */
[----:B------:R-:W-:Y:S02]  /*2410*/  HADD2.F32 R21, -RZ, R50.H0_H0 ;  /* 0x20000032ff157230 */ /* 0x000fe40000004100 */
[----:B------:R-:W-:-:S02]  /*2420*/  HADD2.F32 R30, -RZ, R26.H0_H0 ;  /* 0x2000001aff1e7230 */ /* 0x000fc40000004100 */
[----:B------:R-:W-:Y:S01]  /*2430*/  FFMA.FTZ R24, R31, R24, R29 ;  /* 0x000000181f187223 */ /* 0x000fe2000001001d */
[----:B------:R-:W-:Y:S02]  /*2440*/  HADD2.F32 R26, -RZ, R48.H0_H0 ;  /* 0x20000030ff1a7230 */ /* 0x000fe40000004100 */
[----:B0-----:R-:W-:Y:S02]  /*2450*/  HADD2.F32 R29, -RZ, R27.H0_H0 ;  /* 0x2000001bff1d7230 */ /* 0x001fe40000004100 */
[----:B------:R-:W-:Y:S01]  /*2460*/  FFMA.FTZ R21, R30, R21, R24 ;  /* 0x000000151e157223 */ /* 0x000fe20000010018 */
[----:B------:R-:W-:Y:S02]  /*2470*/  HADD2.F32 R24, -RZ, R46.H0_H0 ;  /* 0x2000002eff187230 */ /* 0x000fe40000004100 */
[----:B-1----:R-:W-:Y:S02]  /*2480*/  HADD2.F32 R28, -RZ, R28.H0_H0 ;  /* 0x2000001cff1c7230 */ /* 0x002fe40000004100 */
[----:B------:R-:W-:Y:S01]  /*2490*/  FFMA.FTZ R21, R29, R26, R21 ;  /* 0x0000001a1d157223 */ /* 0x000fe20000010015 */
[----:B------:R-:W-:-:S02]  /*24a0*/  HADD2.F32 R26, -RZ, R44.H0_H0 ;  /* 0x2000002cff1a7230 */ /* 0x000fc40000004100 */
[----:B--2---:R-:W-:Y:S02]  /*24b0*/  HADD2.F32 R27, -RZ, R2.H0_H0 ;  /* 0x20000002ff1b7230 */ /* 0x004fe40000004100 */
[----:B------:R-:W-:Y:S01]  /*24c0*/  FFMA.FTZ R21, R28, R24, R21 ;  /* 0x000000181c157223 */ /* 0x000fe20000010015 */
[----:B------:R-:W-:Y:S02]  /*24d0*/  HADD2.F32 R2, -RZ, R42.H0_H0 ;  /* 0x2000002aff027230 */ /* 0x000fe40000004100 */
[----:B---3--:R-:W-:Y:S02]  /*24e0*/  HADD2.F32 R25, -RZ, R3.H0_H0 ;  /* 0x20000003ff197230 */ /* 0x008fe40000004100 */
[----:B------:R-:W-:Y:S01]  /*24f0*/  FFMA.FTZ R21, R27, R26, R21 ;  /* 0x0000001a1b157223 */ /* 0x000fe20000010015 */
[----:B------:R-:W-:Y:S02]  /*2500*/  HADD2.F32 R3, -RZ, R40.H0_H0 ;  /* 0x20000028ff037230 */ /* 0x000fe40000004100 */
[----:B----4-:R-:W-:-:S02]  /*2510*/  HADD2.F32 R24, -RZ, R20.H0_H0 ;  /* 0x20000014ff187230 */ /* 0x010fc40000004100 */
[----:B------:R-:W-:Y:S01]  /*2520*/  FFMA.FTZ R2, R25, R2, R21 ;  /* 0x0000000219027223 */ /* 0x000fe20000010015 */
[----:B------:R-:W-:Y:S01]  /*2530*/  STL [R1+0x88], R76 ;  /* 0x0000884c01007387 */ /* 0x000fe20000100800 */
[----:B------:R-:W-:Y:S02]  /*2540*/  HADD2.F32 R21, -RZ, R38.H0_H0 ;  /* 0x20000026ff157230 */ /* 0x000fe40000004100 */
[----:B-----5:R-:W-:Y:S01]  /*2550*/  HADD2.F32 R22, -RZ, R22.H0_H0 ;  /* 0x20000016ff167230 */ /* 0x020fe20000004100 */
[----:B------:R-:W-:Y:S01]  /*2560*/  STL [R1+0x84], R75 ;  /* 0x0000844b01007387 */ /* 0x000fe20000100800 */
[----:B------:R-:W-:-:S03]  /*2570*/  FFMA.FTZ R2, R24, R3, R2 ;  /* 0x0000000318027223 */ /* 0x000fc60000010002 */
[----:B------:R-:W-:Y:S01]  /*2580*/  STL [R1+0x80], R74 ;  /* 0x0000804a01007387 */ /* 0x000fe20000100800 */
[----:B------:R-:W-:-:S03]  /*2590*/  HADD2.F32 R3, -RZ, R36.H0_H0 ;  /* 0x20000024ff037230 */ /* 0x000fc60000004100 */
[----:B------:R-:W-:Y:S01]  /*25a0*/  STL [R1+0x7c], R73 ;  /* 0x00007c4901007387 */ /* 0x000fe20000100800 */
[----:B------:R-:W-:-:S03]  /*25b0*/  HADD2.F32 R20, -RZ, R23.H0_H0 ;  /* 0x20000017ff147230 */ /* 0x000fc60000004100 */
[----:B------:R-:W-:Y:S01]  /*25c0*/  STL [R1+0x78], R35 ;  /* 0x0000782301007387 */ /* 0x000fe20000100800 */
[----:B------:R-:W-:-:S03]  /*25d0*/  FFMA.FTZ R2, R22, R21, R2 ;  /* 0x0000001516027223 */ /* 0x000fc60000010002 */
        /* <DEDUP_REMOVED lines=12> */
[----:B------:R0:W-:Y:S01]  /*26a0*/  STL [R1+0x118], R2 ;  /* 0x0001180201007387 */ /* 0x0001e20000100800 */
[----:B------:R-:W-:Y:S01]  /*26b0*/  FADD.FTZ R36, R4, UR5 ;  /* 0x0000000504247e21 */ /* 0x000fe20008010000 */
[----:B------:R-:W-:Y:S01]  /*26c0*/  FMUL.FTZ R4, R75, UR4 ;  /* 0x000000044b047c20 */ /* 0x000fe20008410000 */
[----:B------:R-:W-:Y:S01]  /*26d0*/  FMUL.FTZ R3, R74, UR4 ;  /* 0x000000044a037c20 */ /* 0x000fe20008410000 */
[----:B0-----:R-:W-:-:S05]  /*26e0*/  FMUL.FTZ R2, R76, UR4 ;  /* 0x000000044c027c20 */ /* 0x001fca0008410000 */
        /* <DEDUP_REMOVED lines=40> */
[----:B------:R0:W-:Y:S04]  /*2970*/  STL [R1+0x48], RZ ;  /* 0x000048ff01007387 */ /* 0x0001e80000100800 */
        /* <DEDUP_REMOVED lines=14> */
[----:B------:R0:W-:Y:S01]  /*2a60*/  STL [R1+0xc], RZ ;  /* 0x00000cff01007387 */ /* 0x0001e20000100800 */
[----:B------:R-:W-:Y:S05]  /*2a70*/  BRA `(.L_x_1286) ;  /* 0x0000005000f87947 */ /* 0x000fea0003800000 */
.L_x_1285:
[----:B------:R-:W-:Y:S01]  /*2a80*/  ISETP.GE.AND P0, PT, R0, UR60, PT ;  /* 0x0000003c00007c0c */ /* 0x000fe2000bf06270 */
[----:B------:R-:W-:Y:S01]  /*2a90*/  USHF.R.S32.HI UR7, URZ, 0x1f, UR36 ;  /* 0x0000001f3f077899 */ /* 0x000fe20008011424 */
[----:B------:R-:W-:Y:S02]  /*2aa0*/  ULDC.64 UR8, c[0x0][0x230] ;  /* 0x00008c0000087ab9 */ /* 0x000fe40000000a00 */
[----:B------:R-:W-:Y:S01]  /*2ab0*/  P2R R0, PR, RZ, 0x1 ;  /* 0x00000001ff007803 */ /* 0x000fe20000000000 */
[----:B------:R-:W-:Y:S02]  /*2ac0*/  UIMAD UR7, UR7, UR8, URZ ;  /* 0x00000008070772a4 */ /* 0x000fe4000f8e023f */
[----:B------:R-:W-:Y:S02]  /*2ad0*/  UIMAD.WIDE.U32 UR18, UR36, UR8, URZ ;  /* 0x00000008241272a5 */ /* 0x000fe4000f8e003f */
[----:B------:R0:W-:Y:S01]  /*2ae0*/  STL [R1+0x10c], R0 ;  /* 0x00010c0001007387 */ /* 0x0001e20000100800 */
[----:B------:R-:W-:Y:S01]  /*2af0*/  UIMAD UR59, UR36, UR9, UR7 ;  /* 0x00000009243b72a4 */ /* 0x000fe2000f8e0207 */
[----:B------:R-:W-:-:S02]  /*2b00*/  UMOV UR8, URZ ;  /* 0x0000003f00087c82 */ /* 0x000fc40008000000 */
[----:B------:R0:W-:Y:S01]  /*2b10*/  STL [R1+0x48], RZ ;  /* 0x000048ff01007387 */ /* 0x0001e20000100800 */
[----:B------:R-:W-:Y:S01]  /*2b20*/  UMOV UR7, URZ ;  /* 0x0000003f00077c82 */ /* 0x000fe20008000000 */
[----:B------:R-:W-:Y:S01]  /*2b30*/  UMOV UR9, URZ ;  /* 0x0000003f00097c82 */ /* 0x000fe20008000000 */
[----:B------:R-:W-:Y:S01]  /*2b40*/  UMOV UR55, UR60 ;  /* 0x0000003c00377c82 */ /* 0x000fe20008000000 */
[----:B------:R0:W-:Y:S01]  /*2b50*/  STL [R1+0x44], RZ ;  /* 0x000044ff01007387 */ /* 0x0001e20000100800 */
[----:B------:R-:W-:Y:S01]  /*2b60*/  ULDC UR56, c[0x0][0x224] ;  /* 0x0000890000387ab9 */ /* 0x000fe20000000800 */
[----:B------:R-:W-:Y:S01]  /*2b70*/  ULDC UR57, c[0x0][0x21c] ;  /* 0x0000870000397ab9 */ /* 0x000fe20000000800 */
[----:B------:R-:W-:Y:S01]  /*2b80*/  ULDC UR58, c[0x0][0x218] ;  /* 0x00008600003a7ab9 */ /* 0x000fe20000000800 */
[----:B------:R0:W-:Y:S01]  /*2b90*/  STL [R1+0x40], RZ ;  /* 0x000040ff01007387 */ /* 0x0001e20000100800 */
[----:B------:R-:W-:Y:S01]  /*2ba0*/  UIADD3 UR59, UR19, UR59, URZ ;  /* 0x0000003b133b7290 */ /* 0x000fe2000fffe03f */
[----:B------:R-:W-:-:S02]  /*2bb0*/  ULDC.64 UR20, c[0x0][0x3c8] ;  /* 0x0000f20000147ab9 */ /* 0x000fc40000000a00 */
[----:B------:R0:W-:Y:S01]  /*2bc0*/  STL [R1+0x3c], RZ ;  /* 0x00003cff01007387 */ /* 0x0001e20000100800 */
[----:B------:R-:W-:Y:S01]  /*2bd0*/  ULDC.64 UR22, c[0x0][0x3d0] ;  /* 0x0000f40000167ab9 */ /* 0x000fe20000000a00 */
[----:B------:R-:W-:Y:S01]  /*2be0*/  ULDC.64 UR24, c[0x0][0x238] ;  /* 0x00008e0000187ab9 */ /* 0x000fe20000000a00 */
[----:B------:R-:W-:Y:S01]  /*2bf0*/  ULDC.64 UR26, c[0x0][0x2d0] ;  /* 0x0000b400001a7ab9 */ /* 0x000fe20000000a00 */
[----:B------:R0:W-:Y:S01]  /*2c00*/  STL [R1+0x38], RZ ;  /* 0x000038ff01007387 */ /* 0x0001e20000100800 */
[----:B------:R-:W-:Y:S01]  /*2c10*/  ULDC.64 UR28, c[0x0][0x250] ;  /* 0x00009400001c7ab9 */ /* 0x000fe20000000a00 */
[----:B------:R-:W-:Y:S01]  /*2c20*/  ULDC.64 UR30, c[0x0][0x270] ;  /* 0x00009c00001e7ab9 */ /* 0x000fe20000000a00 */
[----:B------:R-:W-:Y:S01]  /*2c30*/  ULDC.64 UR32, c[0x0][0x350] ;  /* 0x0000d40000207ab9 */ /* 0x000fe20000000a00 */
        /* <DEDUP_REMOVED lines=10> */
[----:B------:R0:W-:Y:S02]  /*2ce0*/  STL [R1+0xc], RZ ;  /* 0x00000cff01007387 */ /* 0x0001e40000100800 */
.L_x_1330:
[----:B0-----:R-:W2:Y:S01]  /*2cf0*/  LDL R0, [R1+0x10c] ;  /* 0x00010c0001007983 */ /* 0x001ea20000100800 */
[----:B------:R-:W-:Y:S01]  /*2d00*/  USHF.R.S32.HI UR54, URZ, 0x1f, UR7 ;  /* 0x0000001f3f367899 */ /* 0x000fe20008011407 */
[----:B-1----:R-:W-:Y:S02]  /*2d10*/  MOV R7, UR28 ;  /* 0x0000001c00077c02 */ /* 0x002fe40008000f00 */
[----:B------:R-:W-:Y:S01]  /*2d20*/  PRMT R8, RZ, 0x7610, R8 ;  /* 0x00007610ff087816 */ /* 0x000fe20000000008 */
[----:B------:R-:W-:Y:S01]  /*2d30*/  UIMAD UR34, UR54, UR28, URZ ;  /* 0x0000001c362272a4 */ /* 0x000fe2000f8e023f */
[----:B------:R-:W-:Y:S01]  /*2d40*/  PRMT R9, RZ, 0x7610, R9 ;  /* 0x00007610ff097816 */ /* 0x000fe20000000009 */
[----:B------:R-:W3:Y:S02]  /*2d50*/  LDL.LU R33, [R1+0x8] ;  /* 0x0000080001217983 */ /* 0x000ee40000300800 */
[----:B------:R-:W-:Y:S01]  /*2d60*/  UIMAD UR34, UR7, UR29, UR34 ;  /* 0x0000001d072272a4 */ /* 0x000fe2000f8e0222 */
[----:B------:R-:W-:Y:S01]  /*2d70*/  PRMT R10, RZ, 0x7610, R10 ;  /* 0x00007610ff0a7816 */ /* 0x000fe2000000000a */
[----:B------:R-:W4:Y:S01]  /*2d80*/  LDL.LU R32, [R1+0x4] ;  /* 0x0000040001207983 */ /* 0x000f220000300800 */
[----:B------:R-:W-:-:S02]  /*2d90*/  PRMT R11, RZ, 0x7610, R11 ;  /* 0x00007610ff0b7816 */ /* 0x000fc4000000000b */
[----:B------:R-:W-:Y:S01]  /*2da0*/  PRMT R12, RZ, 0x7610, R12 ;  /* 0x00007610ff0c7816 */ /* 0x000fe2000000000c */
[----:B------:R-:W5:Y:S01]  /*2db0*/  LDL.LU R31, [R1] ;  /* 0x00000000011f7983 */ /* 0x000f620000300800 */
        /* <DEDUP_REMOVED lines=10> */
[----:B--2---:R-:W-:Y:S01]  /*2e60*/  ISETP.NE.AND P6, PT, R0, RZ, PT ;  /* 0x000000ff0000720c */ /* 0x004fe20003fc5270 */
[----:B------:R-:W-:-:S05]  /*2e70*/  IMAD.SHL.U32 R0, R72, 0x10, RZ ;  /* 0x0000001048007824 */ /* 0x000fca00078e00ff */
[----:B------:R-:W-:-:S04]  /*2e80*/  LOP3.LUT R3, R0, 0xfffffe00, RZ, 0xc0, !PT ;  /* 0xfffffe0000037812 */ /* 0x000fc800078ec0ff */
[----:B------:R-:W-:-:S04]  /*2e90*/  LOP3.LUT R2, R3, 0x1f, R72, 0xf8, !PT ;  /* 0x0000001f03027812 */ /* 0x000fc800078ef848 */
[--C-:B------:R-:W-:Y:S02]  /*2ea0*/  SHF.R.S32.HI R3, RZ, 0x1f, R2.reuse ;  /* 0x0000001fff037819 */ /* 0x100fe40000011402 */
[C---:B------:R-:W-:Y:S02]  /*2eb0*/  LOP3.LUT R69, R2.reuse, 0x20, RZ, 0xfc, !PT ;  /* 0x0000002002457812 */ /* 0x040fe400078efcff */
[C---:B------:R-:W-:Y:S01]  /*2ec0*/  LOP3.LUT R68, R2.reuse, 0x40, RZ, 0xfc, !PT ;  /* 0x0000004002447812 */ /* 0x040fe200078efcff */
[----:B------:R-:W-:Y:S01]  /*2ed0*/  IMAD.WIDE.U32 R6, R7, UR7, R2 ;  /* 0x0000000707067c25 */ /* 0x000fe2000f8e0002 */
[----:B------:R-:W-:Y:S02]  /*2ee0*/  LOP3.LUT R67, R2, 0x60, RZ, 0xfc, !PT ;  /* 0x0000006002437812 */ /* 0x000fe400078efcff */
[----:B------:R-:W-:Y:S02]  /*2ef0*/  ISETP.GE.AND P3, PT, R69, UR55, PT ;  /* 0x0000003745007c0c */ /* 0x000fe4000bf66270 */
[----:B------:R-:W-:-:S02]  /*2f00*/  ISETP.GE.AND P2, PT, R68, UR55, PT ;  /* 0x0000003744007c0c */ /* 0x000fc4000bf46270 */
[----:B------:R-:W-:Y:S02]  /*2f10*/  ISETP.GE.AND P1, PT, R67, UR55, PT ;  /* 0x0000003743007c0c */ /* 0x000fe4000bf26270 */
[----:B------:R-:W-:Y:S02]  /*2f20*/  IADD3 R5, R7, UR34, RZ ;  /* 0x0000002207057c10 */ /* 0x000fe4000fffe0ff */
[----:B------:R-:W-:Y:S02]  /*2f30*/  LEA R4, P0, R6, UR48, 0x1 ;  /* 0x0000003006047c11 */ /* 0x000fe4000f8008ff */
[----:B------:R-:W-:Y:S02]  /*2f40*/  LOP3.LUT R66, R2, 0x80, RZ, 0xfc, !PT ;  /* 0x0000008002427812 */ /* 0x000fe400078efcff */
[----:B------:R-:W-:Y:S02]  /*2f50*/  LEA.HI.X R5, R6, UR49, R5, 0x1, P0 ;  /* 0x0000003106057c11 */ /* 0x000fe400080f0c05 */
[----:B------:R-:W-:-:S02]  /*2f60*/  LOP3.LUT R65, R2, 0xa0, RZ, 0xfc, !PT ;  /* 0x000000a002417812 */ /* 0x000fc400078efcff */
[C---:B------:R-:W-:Y:S01]  /*2f70*/  LOP3.LUT R64, R2.reuse, 0xc0, RZ, 0xfc, !PT ;  /* 0x000000c002407812 */ /* 0x040fe200078efcff */
[----:B------:R-:W4:Y:S01]  /*2f80*/  @!P3 LDG.E.U16 R8, desc[UR16][R4.64+0x40] ;  /* 0x000040100408b981 */ /* 0x000f22000c1e1500 */
[C---:B------:R-:W-:Y:S02]  /*2f90*/  LOP3.LUT R63, R2.reuse, 0xe0, RZ, 0xfc, !PT ;  /* 0x000000e0023f7812 */ /* 0x040fe400078efcff */
[----:B------:R-:W-:Y:S01]  /*2fa0*/  LOP3.LUT R62, R2, 0x100, RZ, 0xfc, !PT ;  /* 0x00000100023e7812 */ /* 0x000fe200078efcff */
[----:B------:R-:W5:Y:S01]  /*2fb0*/  @!P2 LDG.E.U16 R9, desc[UR16][R4.64+0x80] ;  /* 0x000080100409a981 */ /* 0x000f62000c1e1500 */
[----:B------:R-:W-:Y:S02]  /*2fc0*/  ISETP.GE.AND P0, PT, R66, UR55, PT ;  /* 0x0000003742007c0c */ /* 0x000fe4000bf06270 */
[----:B------:R-:W-:Y:S01]  /*2fd0*/  LOP3.LUT R61, R2, 0x120, RZ, 0xfc, !PT ;  /* 0x00000120023d7812 */ /* 0x000fe200078efcff */
[----:B------:R-:W2:Y:S01]  /*2fe0*/  @!P1 LDG.E.U16 R10, desc[UR16][R4.64+0xc0] ;  /* 0x0000c010040a9981 */ /* 0x000ea2000c1e1500 */
[----:B------:R-:W-:-:S02]  /*2ff0*/  ISETP.GE.AND P5, PT, R65, UR55, PT ;  /* 0x0000003741007c0c */ /* 0x000fc4000bfa6270 */
[----:B------:R-:W-:Y:S02]  /*3000*/  ISETP.GE.AND P4, PT, R64, UR55, PT ;  /* 0x0000003740007c0c */ /* 0x000fe4000bf86270 */
[----:B------:R-:W-:Y:S02]  /*3010*/  ISETP.GE.AND P3, PT, R63, UR55, PT ;  /* 0x000000373f007c0c */ /* 0x000fe4000bf66270 */
[----:B------:R-:W-:Y:S02]  /*3020*/  ISETP.GE.AND P2, PT, R62, UR55, PT ;  /* 0x000000373e007c0c */ /* 0x000fe4000bf46270 */
[----:B------:R-:W-:Y:S01]  /*3030*/  ISETP.GE.AND P1, PT, R61, UR55, PT ;  /* 0x000000373d007c0c */ /* 0x000fe2000bf26270 */
[----:B------:R-:W2:Y:S01]  /*3040*/  @!P0 LDG.E.U16 R11, desc[UR16][R4.64+0x100] ;  /* 0x00010010040b8981 */ /* 0x000ea2000c1e1500 */
[C---:B------:R-:W-:Y:S02]  /*3050*/  LOP3.LUT R60, R2.reuse, 0x140, RZ, 0xfc, !PT ;  /* 0x00000140023c7812 */ /* 0x040fe400078efcff */
[----:B------:R-:W-:Y:S01]  /*3060*/  PRMT R0, RZ, 0x7610, R0 ;  /* 0x00007610ff007816 */ /* 0x000fe20000000000 */
[----:B------:R-:W2:Y:S01]  /*3070*/  @!P5 LDG.E.U16 R12, desc[UR16][R4.64+0x140] ;  /* 0x00014010040cd981 */ /* 0x000ea2000c1e1500 */
[----:B------:R-:W-:-:S02]  /*3080*/  LOP3.LUT R59, R2, 0x160, RZ, 0xfc, !PT ;  /* 0x00000160023b7812 */ /* 0x000fc400078efcff */
[C---:B------:R-:W-:Y:S01]  /*3090*/  LOP3.LUT R58, R2.reuse, 0x180, RZ, 0xfc, !PT ;  /* 0x00000180023a7812 */ /* 0x040fe200078efcff */
[----:B------:R-:W2:Y:S01]  /*30a0*/  @!P4 LDG.E.U16 R13, desc[UR16][R4.64+0x180] ;  /* 0x00018010040dc981 */ /* 0x000ea2000c1e1500 */
[C---:B------:R-:W-:Y:S02]  /*30b0*/  LOP3.LUT R57, R2.reuse, 0x1a0, RZ, 0xfc, !PT ;  /* 0x000001a002397812 */ /* 0x040fe400078efcff */
[----:B------:R-:W-:Y:S01]  /*30c0*/  LOP3.LUT R56, R2, 0x1c0, RZ, 0xfc, !PT ;  /* 0x000001c002387812 */ /* 0x000fe200078efcff */
[----:B------:R-:W2:Y:S01]  /*30d0*/  @!P3 LDG.E.U16 R14, desc[UR16][R4.64+0x1c0] ;  /* 0x0001c010040eb981 */ /* 0x000ea2000c1e1500 */
[----:B------:R-:W-:Y:S02]  /*30e0*/  ISETP.GE.AND P0, PT, R60, UR55, PT ;  /* 0x000000373c007c0c */ /* 0x000fe4000bf06270 */
[----:B------:R-:W-:Y:S01]  /*30f0*/  LOP3.LUT R55, R2, 0x1e0, RZ, 0xfc, !PT ;  /* 0x000001e002377812 */ /* 0x000fe200078efcff */
[----:B------:R-:W2:Y:S01]  /*3100*/  @!P2 LDG.E.U16 R15, desc[UR16][R4.64+0x200] ;  /* 0x00020010040fa981 */ /* 0x000ea2000c1e1500 */
[----:B------:R-:W-:-:S02]  /*3110*/  ISETP.GE.AND P5, PT, R59, UR55, PT ;  /* 0x000000373b007c0c */ /* 0x000fc4000bfa6270 */
[----:B------:R-:W-:Y:S01]  /*3120*/  ISETP.GE.AND P4, PT, R58, UR55, PT ;  /* 0x000000373a007c0c */ /* 0x000fe2000bf86270 */
[----:B------:R-:W3:Y:S01]  /*3130*/  @!P6 LDG.E.U16 R0, desc[UR16][R4.64] ;  /* 0x000000100400e981 */ /* 0x000ee2000c1e1500 */
[----:B------:R-:W-:Y:S02]  /*3140*/  ISETP.GE.AND P3, PT, R57, UR55, PT ;  /* 0x0000003739007c0c */ /* 0x000fe4000bf66270 */
[----:B------:R-:W-:Y:S01]  /*3150*/  ISETP.GE.AND P2, PT, R56, UR55, PT ;  /* 0x0000003738007c0c */ /* 0x000fe2000bf46270 */
        /* <DEDUP_REMOVED lines=9> */
[----:B------:R-:W-:Y:S01]  /*31f0*/  UMOV UR34, UR18 ;  /* 0x0000001200227c82 */ /* 0x000fe20008000000 */
[----:B------:R-:W-:-:S02]  /*3200*/  UMOV UR35, UR59 ;  /* 0x0000003b00237c82 */ /* 0x000fc40008000000 */
[----:B------:R-:W-:Y:S02]  /*3210*/  UIMAD UR61, UR7, UR25, UR60 ;  /* 0x00000019073d72a4 */ /* 0x000fe4000f8e023c */
[----:B------:R-:W-:-:S04]  /*3220*/  UIMAD.WIDE.U32 UR34, UR7, UR24, UR34 ;  /* 0x00000018072272a5 */ /* 0x000fc8000f8e0022 */
[----:B------:R-:W-:Y:S02]  /*3230*/  ULEA UR60, UP0, UR34, UR26, 0x2 ;  /* 0x0000001a223c7291 */ /* 0x000fe4000f80103f */
[----:B------:R-:W-:-:S04]  /*3240*/  UIADD3 UR35, UR35, UR61, URZ ;  /* 0x0000003d23237290 */ /* 0x000fc8000fffe03f */
[----:B------:R-:W-:Y:S01]  /*3250*/  ULEA.HI.X UR34, UR34, UR27, UR35, 0x2, UP0 ;  /* 0x0000001b22227291 */ /* 0x000fe200080f1423 */
[----:B0-----:R-:W-:Y:S01]  /*3260*/  IMAD.U32 R4, RZ, RZ, UR60 ;  /* 0x0000003cff047e24 */ /* 0x001fe2000f8e00ff */
[----:B------:R-:W-:Y:S01]  /*3270*/  MOV R7, UR30 ;  /* 0x0000001e00077c02 */ /* 0x000fe20008000f00 */
[----:B------:R-:W-:-:S03]  /*3280*/  UIADD3 UR60, -UR53, UR58, URZ ;  /* 0x0000003a353c7290 */ /* 0x000fc6000fffe13f */
[----:B------:R-:W-:Y:S01]  /*3290*/  MOV R5, UR34 ;  /* 0x0000002200057c02 */ /* 0x000fe20008000f00 */
[----:B------:R-:W-:-:S04]  /*32a0*/  UIMAD UR34, UR54, UR30, URZ ;  /* 0x0000001e362272a4 */ /* 0x000fc8000f8e023f */
[----:B------:R-:W-:Y:S01]  /*32b0*/  UIMAD UR34, UR7, UR31, UR34 ;  /* 0x0000001f072272a4 */ /* 0x000fe2000f8e0222 */
[----:B------:R0:W2:Y:S01]  /*32c0*/  LDG.E R30, desc[UR16][R4.64] ;  /* 0x00000010041e7981 */ /* 0x0000a2000c1e1900 */
[----:B------:R-:W-:Y:S02]  /*32d0*/  ISETP.GE.AND P3, PT, R2, UR60, PT ;  /* 0x0000003c02007c0c */ /* 0x000fe4000bf66270 */
[----:B------:R-:W-:Y:S01]  /*32e0*/  ISETP.GE.AND P1, PT, R69, UR60, PT ;  /* 0x0000003c45007c0c */ /* 0x000fe2000bf26270 */
[----:B0-----:R-:W-:-:S04]  /*32f0*/  IMAD.WIDE.U32 R4, R7, UR7, R2 ;  /* 0x0000000707047c25 */ /* 0x001fc8000f8e0002 */
[----:B------:R-:W-:Y:S01]  /*3300*/  VIADD R3, R5, UR34 ;  /* 0x0000002205037c36 */ /* 0x000fe20008000000 */
[C---:B------:R-:W-:Y:S02]  /*3310*/  LEA R6, P0, R4.reuse, UR50, 0x1 ;  /* 0x0000003204067c11 */ /* 0x040fe4000f8008ff */
[----:B------:R-:W-:Y:S02]  /*3320*/  PRMT R28, RZ, 0x7610, R28 ;  /* 0x00007610ff1c7816 */ /* 0x000fe4000000001c */
[----:B------:R-:W-:Y:S02]  /*3330*/  LEA.HI.X R7, R4, UR51, R3, 0x1, P0 ;  /* 0x0000003304077c11 */ /* 0x000fe400080f0c03 */
[----:B------:R-:W-:Y:S02]  /*3340*/  PRMT R26, RZ, 0x7610, R26 ;  /* 0x00007610ff1a7816 */ /* 0x000fe4000000001a */
[----:B------:R-:W-:Y:S02]  /*3350*/  ISETP.GE.AND P2, PT, R68, UR60, PT ;  /* 0x0000003c44007c0c */ /* 0x000fe4000bf46270 */
[----:B------:R-:W-:-:S02]  /*3360*/  ISETP.GE.AND P0, PT, R67, UR60, PT ;  /* 0x0000003c43007c0c */ /* 0x000fc4000bf06270 */
[----:B------:R-:W-:Y:S02]  /*3370*/  ISETP.GE.AND P5, PT, R66, UR60, PT ;  /* 0x0000003c42007c0c */ /* 0x000fe4000bfa6270 */
[----:B------:R-:W-:Y:S02]  /*3380*/  PRMT R24, RZ, 0x7610, R24 ;  /* 0x00007610ff187816 */ /* 0x000fe40000000018 */
[----:B------:R-:W-:Y:S02]  /*3390*/  PRMT R22, RZ, 0x7610, R22 ;  /* 0x00007610ff167816 */ /* 0x000fe40000000016 */
[----:B------:R-:W-:Y:S02]  /*33a0*/  PRMT R53, RZ, 0x7610, R53 ;  /* 0x00007610ff357816 */ /* 0x000fe40000000035 */
[----:B------:R-:W-:Y:S02]  /*33b0*/  PRMT R35, RZ, 0x7610, R35 ;  /* 0x00007610ff237816 */ /* 0x000fe40000000023 */
[----:B------:R-:W-:-:S02]  /*33c0*/  ISETP.GE.AND P4, PT, R65, UR60, PT ;  /* 0x0000003c41007c0c */ /* 0x000fc4000bf86270 */
[----:B------:R-:W-:Y:S02]  /*33d0*/  PRMT R20, RZ, 0x7610, R20 ;  /* 0x00007610ff147816 */ /* 0x000fe40000000014 */
[----:B------:R-:W-:Y:S02]  /*33e0*/  PRMT R27, RZ, 0x7610, R27 ;  /* 0x00007610ff1b7816 */ /* 0x000fe4000000001b */
[----:B------:R-:W-:Y:S01]  /*33f0*/  PRMT R29, RZ, 0x7610, R29 ;  /* 0x00007610ff1d7816 */ /* 0x000fe2000000001d */
[----:B---3--:R-:W-:Y:S04]  /*3400*/  STS.U16 [R33], R0 ;  /* 0x0000000021007388 */ /* 0x008fe80000000400 */
        /* <DEDUP_REMOVED lines=16> */
[----:B------:R-:W3:Y:S01]  /*3510*/  @!P3 LDG.E.U16 R28, desc[UR16][R6.64] ;  /* 0x00000010061cb981 */ /* 0x000ee2000c1e1500 */
[----:B------:R-:W-:-:S03]  /*3520*/  ISETP.GE.AND P3, PT, R64, UR60, PT ;  /* 0x0000003c40007c0c */ /* 0x000fc6000bf66270 */
[----:B------:R-:W4:Y:S01]  /*3530*/  @!P1 LDG.E.U16 R26, desc[UR16][R6.64+0x40] ;  /* 0x00004010061a9981 */ /* 0x000f22000c1e1500 */
[----:B------:R-:W-:Y:S02]  /*3540*/  ISETP.GE.AND P1, PT, R63, UR60, PT ;  /* 0x0000003c3f007c0c */ /* 0x000fe4000bf26270 */
[----:B0-----:R-:W-:Y:S01]  /*3550*/  PRMT R18, RZ, 0x7610, R18 ;  /* 0x00007610ff127816 */ /* 0x001fe20000000012 */
        /* <DEDUP_REMOVED lines=13> */
[----:B-1----:R-:W-:Y:S01]  /*3630*/  PRMT R23, RZ, 0x7610, R23 ;  /* 0x00007610ff177816 */ /* 0x002fe20000000017 */
[----:B------:R-:W5:Y:S04]  /*3640*/  @!P2 LDG.E.U16 R27, desc[UR16][R6.64+0x200] ;  /* 0x00020010061ba981 */ /* 0x000f68000c1e1500 */
[----:B------:R-:W5:Y:S04]  /*3650*/  @!P0 LDG.E.U16 R29, desc[UR16][R6.64+0x240] ;  /* 0x00024010061d8981 */ /* 0x000f68000c1e1500 */
[----:B------:R-:W5:Y:S04]  /*3660*/  @!P5 LDG.E.U16 R16, desc[UR16][R6.64+0x280] ;  /* 0x000280100610d981 */ /* 0x000f68000c1e1500 */
[----:B------:R-:W5:Y:S04]  /*3670*/  @!P3 LDG.E.U16 R21, desc[UR16][R6.64+0x2c0] ;  /* 0x0002c0100615b981 */ /* 0x000f68000c1e1500 */
[----:B------:R-:W5:Y:S01]  /*3680*/  @!P1 LDG.E.U16 R23, desc[UR16][R6.64+0x300] ;  /* 0x0003001006179981 */ /* 0x000f62000c1e1500 */
[----:B------:R-:W-:-:S02]  /*3690*/  ISETP.GE.AND P4, PT, R57, UR60, PT ;  /* 0x0000003c39007c0c */ /* 0x000fc4000bf86270 */
[----:B------:R-:W-:Y:S01]  /*36a0*/  ISETP.GE.AND P0, PT, R56, UR60, PT ;  /* 0x0000003c38007c0c */ /* 0x000fe2000bf06270 */
[----:B------:R-:W-:Y:S01]  /*36b0*/  UIADD3 UR34, UR52, -0x1, URZ ;  /* 0xffffffff34227890 */ /* 0x000fe2000fffe03f */
[----:B------:R-:W-:Y:S01]  /*36c0*/  PRMT R14, RZ, 0x7610, R14 ;  /* 0x00007610ff0e7816 */ /* 0x000fe2000000000e */
[----:B------:R-:W-:Y:S01]  /*36d0*/  LDS.U16 R106, [R52+0x1c] ;  /* 0x00001c00346a7984 */ /* 0x000fe20000000400 */
[----:B------:R-:W-:Y:S02]  /*36e0*/  PRMT R17, RZ, 0x7610, R17 ;  /* 0x00007610ff117816 */ /* 0x000fe40000000011 */
[----:B------:R-:W-:Y:S01]  /*36f0*/  ISETP.GE.AND P2, PT, R55, UR60, PT ;  /* 0x0000003c37007c0c */ /* 0x000fe2000bf46270 */
[----:B------:R-:W0:Y:S04]  /*3700*/  LDS.U16 R13, [R52+0x2] ;  /* 0x00000200340d7984 */ /* 0x000e280000000400 */
[----:B------:R-:W5:Y:S04]  /*3710*/  @!P4 LDG.E.U16 R14, desc[UR16][R6.64+0x340] ;  /* 0x00034010060ec981 */ /* 0x000f68000c1e1500 */
[----:B------:R-:W5:Y:S01]  /*3720*/  @!P0 LDG.E.U16 R17, desc[UR16][R6.64+0x380] ;  /* 0x0003801006118981 */ /* 0x000f62000c1e1500 */
[----:B------:R-:W-:-:S02]  /*3730*/  PRMT R15, RZ, 0x7610, R15 ;  /* 0x00007610ff0f7816 */ /* 0x000fc4000000000f */
[----:B------:R-:W-:Y:S01]  /*3740*/  SHF.L.U32 R0, R72, 0x4, RZ ;  /* 0x0000000448007819 */ /* 0x000fe200000006ff */
[----:B------:R-:W1:Y:S04]  /*3750*/  LDS.U16 R12, [R52] ;  /* 0x00000000340c7984 */ /* 0x000e680000000400 */
[----:B------:R2:W5:Y:S01]  /*3760*/  @!P2 LDG.E.U16 R15, desc[UR16][R6.64+0x3c0] ;  /* 0x0003c010060fa981 */ /* 0x000562000c1e1500 */
[----:B------:R-:W-:-:S03]  /*3770*/  LOP3.LUT R2, R0, 0xfffffe00, RZ, 0xc0, !PT ;  /* 0xfffffe0000027812 */ /* 0x000fc600078ec0ff */
[----:B------:R-:W-:Y:S01]  /*3780*/  LDS.U16 R10, [R52+0x6] ;  /* 0x00000600340a7984 */ /* 0x000fe20000000400 */
[----:B------:R-:W-:-:S03]  /*3790*/  IADD3 R0, R2, R71, RZ ;  /* 0x0000004702007210 */ /* 0x000fc60007ffe0ff */
[----:B------:R-:W1:Y:S01]  /*37a0*/  LDS.U16 R11, [R52+0x4] ;  /* 0x00000400340b7984 */ /* 0x000e620000000400 */
[C---:B------:R-:W-:Y:S01]  /*37b0*/  IADD3 R3, R0.reuse, 0x40, RZ ;  /* 0x0000004000037810 */ /* 0x040fe20007ffe0ff */
[C---:B------:R-:W-:Y:S01]  /*37c0*/  VIADD R5, R0.reuse, 0x20 ;  /* 0x0000002000057836 */ /* 0x040fe20000000000 */
[C---:B------:R-:W-:Y:S01]  /*37d0*/  IADD3 R161, R0.reuse, 0x60, RZ ;  /* 0x0000006000a17810 */ /* 0x040fe20007ffe0ff */
[C---:B------:R-:W-:Y:S01]  /*37e0*/  VIADD R79, R0.reuse, 0xc0 ;  /* 0x000000c0004f7836 */ /* 0x040fe20000000000 */
[C---:B------:R-:W-:Y:S01]  /*37f0*/  IADD3 R159, R0.reuse, 0xa0, RZ ;  /* 0x000000a0009f7810 */ /* 0x040fe20007ffe0ff */
[----:B------:R-:W-:Y:S01]  /*3800*/  ULEA.HI UR35, UR34, UR34, URZ, 0x1 ;  /* 0x0000002222237291 */ /* 0x000fe2000f8f083f */
[C---:B------:R-:W-:Y:S01]  /*3810*/  IADD3 R81, R0.reuse, 0x80, RZ ;  /* 0x0000008000517810 */ /* 0x040fe20007ffe0ff */
[----:B------:R-:W-:Y:S01]  /*3820*/  LDS.U16 R8, [R52+0xa] ;  /* 0x00000a0034087984 */ /* 0x000fe20000000400 */
[CC--:B--2---:R-:W-:Y:S01]  /*3830*/  LEA.HI.SX32 R7, R0.reuse, R0.reuse, 0x1b ;  /* 0x0000000000077211 */ /* 0x0c4fe200078fdaff */
[C---:B------:R-:W-:Y:S01]  /*3840*/  VIADD R149, R0.reuse, 0x1a0 ;  /* 0x000001a000957836 */ /* 0x040fe20000000000 */
[-C--:B------:R-:W-:Y:S01]  /*3850*/  LEA.HI.SX32 R3, R3, R0.reuse, 0x1b ;  /* 0x0000000003037211 */ /* 0x080fe200078fdaff */
[C---:B------:R-:W-:Y:S01]  /*3860*/  VIADD R31, R0.reuse, 0x180 ;  /* 0x00000180001f7836 */ /* 0x040fe20000000000 */
[----:B------:R-:W-:Y:S01]  /*3870*/  LEA.HI.SX32 R5, R5, R0, 0x1b ;  /* 0x0000000005057211 */ /* 0x000fe200078fdaff */
[C---:B------:R-:W-:Y:S01]  /*3880*/  VIADD R73, R0.reuse, 0x120 ;  /* 0x0000012000497836 */ /* 0x040fe20000000000 */
[C---:B------:R-:W-:Y:S01]  /*3890*/  IADD3 R19, R0.reuse, 0x1e0, RZ ;  /* 0x000001e000137810 */ /* 0x040fe20007ffe0ff */
[----:B------:R-:W2:Y:S01]  /*38a0*/  LDS.U16 R9, [R52+0x8] ;  /* 0x0000080034097984 */ /* 0x000ea20000000400 */
[----:B------:R-:W-:-:S02]  /*38b0*/  IADD3 R25, R0, 0x1c0, RZ ;  /* 0x000001c000197810 */ /* 0x000fc40007ffe0ff */
[C---:B------:R-:W-:Y:S01]  /*38c0*/  IADD3 R33, R0.reuse, 0x160, RZ ;  /* 0x0000016000217810 */ /* 0x040fe20007ffe0ff */
[----:B------:R-:W-:Y:S01]  /*38d0*/  LDS.U16 R6, [R52+0xe] ;  /* 0x00000e0034067984 */ /* 0x000fe20000000400 */
[C---:B------:R-:W-:Y:S02]  /*38e0*/  IADD3 R153, R0.reuse, 0x140, RZ ;  /* 0x0000014000997810 */ /* 0x040fe40007ffe0ff */
[C---:B------:R-:W-:Y:S01]  /*38f0*/  IADD3 R77, R0.reuse, 0x100, RZ ;  /* 0x00000100004d7810 */ /* 0x040fe20007ffe0ff */
[----:B------:R-:W-:Y:S01]  /*3900*/  LDS.U16 R4, [R52+0x12] ;  /* 0x0000120034047984 */ /* 0x000fe20000000400 */
[----:B------:R-:W-:Y:S02]  /*3910*/  IADD3 R157, R0, 0xe0, RZ ;  /* 0x000000e0009d7810 */ /* 0x000fe40007ffe0ff */
[-C--:B------:R-:W-:Y:S01]  /*3920*/  LEA.HI.SX32 R161, R161, R0.reuse, 0x1b ;  /* 0x00000000a1a17211 */ /* 0x080fe200078fdaff */
[----:B------:R-:W-:Y:S01]  /*3930*/  LDS.U16 R102, [R52+0x1a] ;  /* 0x00001a0034667984 */ /* 0x000fe20000000400 */
[----:B------:R-:W-:-:S02]  /*3940*/  LEA.HI.SX32 R159, R159, R0, 0x1b ;  /* 0x000000009f9f7211 */ /* 0x000fc400078fdaff */
[----:B------:R-:W-:Y:S01]  /*3950*/  LEA.HI.SX32 R81, R81, R0, 0x1b ;  /* 0x0000000051517211 */ /* 0x000fe200078fdaff */
[----:B------:R-:W-:Y:S01]  /*3960*/  LDS.U16 R103, [R52+0x18] ;  /* 0x0000180034677984 */ /* 0x000fe20000000400 */
[-C--:B------:R-:W-:Y:S01]  /*3970*/  LEA R54, R7, R70.reuse, 0x1 ;  /* 0x0000004607367211 */ /* 0x080fe200078e08ff */
[----:B------:R-:W-:Y:S01]  /*3980*/  IMAD R32, R3, 0x2, R70 ;  /* 0x0000000203207824 */ /* 0x000fe200078e0246 */
[----:B------:R-:W-:Y:S01]  /*3990*/  LEA R34, R5, R70, 0x1 ;  /* 0x0000004605227211 */ /* 0x000fe200078e08ff */
[----:B------:R-:W-:Y:S01]  /*39a0*/  ULOP3.LUT UR35, UR35, 0xfffffe, URZ, 0xc0, !UPT ;  /* 0x00fffffe23237892 */ /* 0x000fe2000f8ec03f */
[-C--:B------:R-:W-:Y:S01]  /*39b0*/  LEA.HI.SX32 R79, R79, R0.reuse, 0x1b ;  /* 0x000000004f4f7211 */ /* 0x080fe200078fdaff */
[----:B------:R-:W2:Y:S01]  /*39c0*/  LDS.U16 R7, [R52+0xc] ;  /* 0x00000c0034077984 */ /* 0x000ea20000000400 */
[-C--:B------:R-:W-:Y:S02]  /*39d0*/  LEA.HI.SX32 R149, R149, R0.reuse, 0x1b ;  /* 0x0000000095957211 */ /* 0x080fe400078fdaff */
[-C--:B------:R-:W-:Y:S01]  /*39e0*/  LEA.HI.SX32 R19, R19, R0.reuse, 0x1b ;  /* 0x0000000013137211 */ /* 0x080fe200078fdaff */
[----:B------:R-:W2:Y:S01]  /*39f0*/  LDS.U16 R5, [R52+0x10] ;  /* 0x0000100034057984 */ /* 0x000ea20000000400 */
[----:B------:R-:W-:-:S02]  /*3a00*/  LEA.HI.SX32 R25, R25, R0, 0x1b ;  /* 0x0000000019197211 */ /* 0x000fc400078fdaff */
[-C--:B------:R-:W-:Y:S01]  /*3a10*/  LEA.HI.SX32 R31, R31, R0.reuse, 0x1b ;  /* 0x000000001f1f7211 */ /* 0x080fe200078fdaff */
[----:B------:R-:W2:Y:S01]  /*3a20*/  LDS.U16 R3, [R52+0x14] ;  /* 0x0000140034037984 */ /* 0x000ea20000000400 */
[-C--:B------:R-:W-:Y:S02]  /*3a30*/  LEA.HI.SX32 R33, R33, R0.reuse, 0x1b ;  /* 0x0000000021217211 */ /* 0x080fe400078fdaff */
[-C--:B------:R-:W-:Y:S01]  /*3a40*/  LEA.HI.SX32 R153, R153, R0.reuse, 0x1b ;  /* 0x0000000099997211 */ /* 0x080fe200078fdaff */
[----:B------:R-:W-:Y:S01]  /*3a50*/  LDS.U16 R108, [R52+0x1e] ;  /* 0x00001e00346c7984 */ /* 0x000fe20000000400 */
[-C--:B------:R-:W-:Y:S02]  /*3a60*/  LEA.HI.SX32 R73, R73, R0.reuse, 0x1b ;  /* 0x0000000049497211 */ /* 0x080fe400078fdaff */
[-C--:B------:R-:W-:Y:S02]  /*3a70*/  LEA.HI.SX32 R77, R77, R0.reuse, 0x1b ;  /* 0x000000004d4d7211 */ /* 0x080fe400078fdaff */
[----:B------:R-:W-:-:S02]  /*3a80*/  LEA.HI.SX32 R157, R157, R0, 0x1b ;  /* 0x000000009d9d7211 */ /* 0x000fc400078fdaff */
[-C--:B------:R-:W-:Y:S01]  /*3a90*/  LEA R161, R161, R70.reuse, 0x1 ;  /* 0x00000046a1a17211 */ /* 0x080fe200078e08ff */
[----:B------:R-:W2:Y:S01]  /*3aa0*/  LDS.U16 R0, [R52+0x16] ;  /* 0x0000160034007984 */ /* 0x000ea20000000400 */
[-C--:B------:R-:W-:Y:S01]  /*3ab0*/  LEA R160, R81, R70.reuse, 0x1 ;  /* 0x0000004651a07211 */ /* 0x080fe200078e08ff */
[--C-:B------:R-:W-:Y:S01]  /*3ac0*/  IMAD R159, R159, 0x2, R70.reuse ;  /* 0x000000029f9f7824 */ /* 0x100fe200078e0246 */
[-C--:B------:R-:W-:Y:S01]  /*3ad0*/  LEA R158, R79, R70.reuse, 0x1 ;  /* 0x000000464f9e7211 */ /* 0x080fe200078e08ff */
[----:B------:R-:W-:Y:S01]  /*3ae0*/  UIADD3 UR34, UR34, -UR35, URZ ;  /* 0x8000002322227290 */ /* 0x000fe2000fffe03f */
[-C--:B------:R-:W-:Y:S01]  /*3af0*/  LEA R157, R157, R70.reuse, 0x1 ;  /* 0x000000469d9d7211 */ /* 0x080fe200078e08ff */
[--C-:B------:R-:W-:Y:S01]  /*3b00*/  IMAD R156, R77, 0x2, R70.reuse ;  /* 0x000000024d9c7824 */ /* 0x100fe200078e0246 */
[-C--:B------:R-:W-:Y:S01]  /*3b10*/  LEA R154, R73, R70.reuse, 0x1 ;  /* 0x00000046499a7211 */ /* 0x080fe200078e08ff */
[----:B------:R-:W-:Y:S01]  /*3b20*/  STL [R1+0x8], R54 ;  /* 0x0000083601007387 */ /* 0x000fe20000100800 */
[-C--:B------:R-:W-:Y:S01]  /*3b30*/  LEA R153, R153, R70.reuse, 0x1 ;  /* 0x0000004699997211 */ /* 0x080fe200078e08ff */
[----:B------:R-:W-:Y:S01]  /*3b40*/  IMAD R152, R33, 0x2, R70 ;  /* 0x0000000221987824 */ /* 0x000fe200078e0246 */
[----:B------:R-:W-:Y:S01]  /*3b50*/  ULEA UR34, UR34, UR7, 0x8 ;  /* 0x0000000722227291 */ /* 0x000fe2000f8e403f */
[----:B------:R-:W-:Y:S01]  /*3b60*/  STL [R1+0x4], R34 ;  /* 0x0000042201007387 */ /* 0x000fe20000100800 */
[----:B------:R-:W-:-:S02]  /*3b70*/  LEA R150, R31, R70, 0x1 ;  /* 0x000000461f967211 */ /* 0x000fc400078e08ff */
[----:B------:R-:W-:Y:S01]  /*3b80*/  R2UR UR61, R30 ;  /* 0x000000001e3d72ca */ /* 0x000fe200000e0000 */
[----:B------:R-:W-:Y:S01]  /*3b90*/  STL [R1], R32 ;  /* 0x0000002001007387 */ /* 0x000fe20000100800 */
[----:B------:R-:W-:Y:S01]  /*3ba0*/  ISETP.NE.AND P1, PT, R72, RZ, PT ;  /* 0x000000ff4800720c */ /* 0x000fe20003f25270 */
[----:B------:R-:W-:Y:S02]  /*3bb0*/  IMAD R148, R25, 0x2, R70 ;  /* 0x0000000219947824 */ /* 0x000fe400078e0246 */
[----:B------:R-:W2:Y:S01]  /*3bc0*/  LDL R25, [R1+0xfc] ;  /* 0x0000fc0001197983 */ /* 0x000ea20000100800 */
[----:B------:R-:W-:-:S03]  /*3bd0*/  LEA R149, R149, R70, 0x1 ;  /* 0x0000004695957211 */ /* 0x000fc600078e08ff */
[----:B------:R-:W2:Y:S04]  /*3be0*/  LDL R73, [R1+0xd4] ;  /* 0x0000d40001497983 */ /* 0x000ea80000100800 */
[----:B------:R-:W-:Y:S01]  /*3bf0*/  IMAD.U32 R75, RZ, RZ, UR61 ;  /* 0x0000003dff4b7e24 */ /* 0x000fe2000f8e00ff */
[----:B------:R-:W2:Y:S03]  /*3c00*/  LDL R74, [R1+0xd0] ;  /* 0x0000d000014a7983 */ /* 0x000ea60000100800 */
[----:B------:R-:W-:Y:S01]  /*3c10*/  FMUL.FTZ R75, R75, 1.4426950216293334961 ;  /* 0x3fb8aa3b4b4b7820 */ /* 0x000fe20000410000 */
[----:B------:R-:W2:Y:S03]  /*3c20*/  LDL R80, [R1+0xcc] ;  /* 0x0000cc0001507983 */ /* 0x000ea60000100800 */
[----:B------:R-:W-:-:S06]  /*3c30*/  FMUL.FTZ R143, R51, R75 ;  /* 0x0000004b338f7220 */ /* 0x000fcc0000410000 */
[----:B------:R-:W0:Y:S01]  /*3c40*/  MUFU.EX2 R143, R143 ;  /* 0x0000008f008f7308 */ /* 0x000e220000000800 */
[----:B---3--:R-:W-:Y:S04]  /*3c50*/  STS.U16 [R54+0x1080], R28 ;  /* 0x0010801c36007388 */ /* 0x008fe80000000400 */
[----:B----4-:R3:W-:Y:S04]  /*3c60*/  STS.U16 [R34+0x10c0], R26 ;  /* 0x0010c01a22007388 */ /* 0x0107e80000000400 */
[----:B-----5:R-:W-:Y:S04]  /*3c70*/  STS.U16 [R32+0x1100], R24 ;  /* 0x0011001820007388 */ /* 0x020fe80000000400 */
[----:B------:R4:W-:Y:S04]  /*3c80*/  STS.U16 [R161+0x1140], R22 ;  /* 0x00114016a1007388 */ /* 0x0009e80000000400 */
[----:B------:R-:W-:Y:S01]  /*3c90*/  STS.U16 [R160+0x1180], R53 ;  /* 0x00118035a0007388 */ /* 0x000fe20000000400 */
[----:B---3--:R-:W-:-:S03]  /*3ca0*/  IADD3 R26, R72, 0x200, RZ ;  /* 0x00000200481a7810 */ /* 0x008fc60007ffe0ff */
[----:B------:R-:W3:Y:S01]  /*3cb0*/  LDL R28, [R1+0x108] ;  /* 0x00010800011c7983 */ /* 0x000ee20000100800 */
[----:B------:R-:W-:-:S03]  /*3cc0*/  LEA R54, R19, R70, 0x1 ;  /* 0x0000004613367211 */ /* 0x000fc600078e08ff */
[----:B----4-:R-:W4:Y:S04]  /*3cd0*/  LDL R22, [R1+0xf0] ;  /* 0x0000f00001167983 */ /* 0x010f280000100800 */
[----:B------:R-:W-:Y:S04]  /*3ce0*/  STS.U16 [R159+0x11c0], R20 ;  /* 0x0011c0149f007388 */ /* 0x000fe80000000400 */
[----:B------:R-:W-:Y:S04]  /*3cf0*/  STS.U16 [R158+0x1200], R35 ;  /* 0x001200239e007388 */ /* 0x000fe80000000400 */
[----:B------:R-:W-:Y:S04]  /*3d00*/  STS.U16 [R157+0x1240], R18 ;  /* 0x001240129d007388 */ /* 0x000fe80000000400 */
[----:B------:R5:W-:Y:S01]  /*3d10*/  STS.U16 [R156+0x1280], R27 ;  /* 0x0012801b9c007388 */ /* 0x000be20000000400 */
[----:B------:R-:W-:-:S03]  /*3d20*/  SEL R19, R26, UR34, P1 ;  /* 0x000000221a137c07 */ /* 0x000fc60008800000 */
[----:B------:R-:W-:Y:S04]  /*3d30*/  STS.U16 [R154+0x12c0], R29 ;  /* 0x0012c01d9a007388 */ /* 0x000fe80000000400 */
[----:B------:R-:W-:Y:S04]  /*3d40*/  STS.U16 [R153+0x1300], R16 ;  /* 0x0013001099007388 */ /* 0x000fe80000000400 */
[----:B-----5:R-:W5:Y:S04]  /*3d50*/  LDL R27, [R1+0x104] ;  /* 0x00010400011b7983 */ /* 0x020f680000100800 */
[----:B------:R-:W-:Y:S04]  /*3d60*/  STS.U16 [R152+0x1340], R21 ;  /* 0x0013401598007388 */ /* 0x000fe80000000400 */
[----:B------:R1:W-:Y:S04]  /*3d70*/  STS.U16 [R150+0x1380], R23 ;  /* 0x0013801796007388 */ /* 0x0003e80000000400 */
[----:B------:R-:W5:Y:S04]  /*3d80*/  LDL R26, [R1+0x100] ;  /* 0x00010000011a7983 */ /* 0x000f680000100800 */
[----:B------:R-:W5:Y:S04]  /*3d90*/  LDL R24, [R1+0xf8] ;  /* 0x0000f80001187983 */ /* 0x000f680000100800 */
[----:B-1----:R-:W5:Y:S04]  /*3da0*/  LDL R23, [R1+0xf4] ;  /* 0x0000f40001177983 */ /* 0x002f680000100800 */
[----:B------:R-:W5:Y:S04]  /*3db0*/  LDL R20, [R1+0xec] ;  /* 0x0000ec0001147983 */ /* 0x000f680000100800 */
[----:B------:R-:W5:Y:S01]  /*3dc0*/  LDL R18, [R1+0xe8] ;  /* 0x0000e80001127983 */ /* 0x000f620000100800 */
[----:B------:R-:W-:-:S03]  /*3dd0*/  IMAD R53, R71, 0x10, R2 ;  /* 0x0000001047357824 */ /* 0x000fc600078e0202 */
[----:B------:R1:W-:Y:S04]  /*3de0*/  STS.U16 [R149+0x13c0], R14 ;  /* 0x0013c00e95007388 */ /* 0x0003e80000000400 */
[----:B------:R0:W-:Y:S01]  /*3df0*/  STS.U16 [R148+0x1400], R17 ;  /* 0x0014001194007388 */ /* 0x0001e20000000400 */
[----:B------:R-:W-:-:S03]  /*3e00*/  LEA.HI.SX32 R21, R53, R53, 0x1b ;  /* 0x0000003535157211 */ /* 0x000fc600078fdaff */
[----:B------:R-:W5:Y:S01]  /*3e10*/  LDL R16, [R1+0xe0] ;  /* 0x0000e00001107983 */ /* 0x000f620000100800 */
[----:B------:R-:W-:-:S03]  /*3e20*/  LEA R2, R19, R70, 0x2 ;  /* 0x0000004613027211 */ /* 0x000fc600078e10ff */
[----:B-1----:R-:W5:Y:S04]  /*3e30*/  LDL R14, [R1+0xdc] ;  /* 0x0000dc00010e7983 */ /* 0x002f680000100800 */
[----:B0-----:R-:W5:Y:S01]  /*3e40*/  LDL R17, [R1+0xe4] ;  /* 0x0000e40001117983 */ /* 0x001f620000100800 */
[----:B------:R-:W-:-:S03]  /*3e50*/  LEA R52, R21, R70, 0x1 ;  /* 0x0000004615347211 */ /* 0x000fc600078e08ff */
[----:B------:R-:W-:Y:S01]  /*3e60*/  STS.U16 [R54+0x1440], R15 ;  /* 0x0014400f36007388 */ /* 0x000fe20000000400 */
[----:B------:R-:W-:-:S03]  /*3e70*/  NOP ;  /* 0x0000000000007918 */ /* 0x000fc60000000000 */
[----:B------:R-:W0:Y:S04]  /*3e80*/  LDS.U16 R113, [R52+0x1082] ;  /* 0x0010820034717984 */ /* 0x000e280000000400 */
[----:B------:R-:W1:Y:S04]  /*3e90*/  LDS.U16 R114, [R52+0x1080] ;  /* 0x0010800034727984 */ /* 0x000e680000000400 */
        /* <DEDUP_REMOVED lines=14> */
[----:B------:R1:W-:Y:S04]  /*3f80*/  STS [R2+0x6d50], R143 ;  /* 0x006d508f02007388 */ /* 0x0003e80000000800 */
[----:B-1----:R-:W5:Y:S01]  /*3f90*/  LDL R2, [R1+0xd8] ;  /* 0x0000d80001027983 */ /* 0x002f620000100800 */
[-C--:B------:R-:W-:Y:S01]  /*3fa0*/  FMUL.FTZ R101, R50, R75.reuse ;  /* 0x0000004b32657220 */ /* 0x080fe20000410000 */
[-C--:B------:R-:W-:Y:S01]  /*3fb0*/  FMUL.FTZ R100, R49, R75.reuse ;  /* 0x0000004b31647220 */ /* 0x080fe20000410000 */
[----:B------:R-:W-:-:S04]  /*3fc0*/  FMUL.FTZ R99, R48, R75 ;  /* 0x0000004b30637220 */ /* 0x000fc80000410000 */
[----:B------:R-:W1:Y:S01]  /*3fd0*/  MUFU.EX2 R101, R101 ;  /* 0x0000006500657308 */ /* 0x000e620000000800 */
[----:B------:R-:W-:Y:S01]  /*3fe0*/  FMUL.FTZ R98, R47, R75 ;  /* 0x0000004b2f627220 */ /* 0x000fe20000410000 */
[----:B------:R-:W-:Y:S02]  /*3ff0*/  HADD2.F32 R13, -RZ, R13.H0_H0 ;  /* 0x2000000dff0d7230 */ /* 0x000fe40000004100 */
[----:B------:R-:W-:-:S04]  /*4000*/  HADD2.F32 R12, -RZ, R12.H0_H0 ;  /* 0x2000000cff0c7230 */ /* 0x000fc80000004100 */
[----:B------:R-:W0:Y:S01]  /*4010*/  MUFU.EX2 R100, R100 ;  /* 0x0000006400647308 */ /* 0x000e220000000800 */
[----:B------:R-:W-:Y:S01]  /*4020*/  FMUL.FTZ R97, R46, R75 ;  /* 0x0000004b2e617220 */ /* 0x000fe20000410000 */
[----:B--2---:R-:W-:Y:S02]  /*4030*/  HADD2.F32 R32, -RZ, R25.H0_H0 ;  /* 0x20000019ff207230 */ /* 0x004fe40000004100 */
[----:B------:R-:W-:-:S04]  /*4040*/  HADD2.F32 R11, -RZ, R11.H0_H0 ;  /* 0x2000000bff0b7230 */ /* 0x000fc80000004100 */
[----:B------:R-:W2:Y:S01]  /*4050*/  MUFU.EX2 R99, R99 ;  /* 0x0000006300637308 */ /* 0x000ea20000000800 */
[----:B------:R-:W-:Y:S01]  /*4060*/  FMUL.FTZ R96, R45, R75 ;  /* 0x0000004b2d607220 */ /* 0x000fe20000410000 */
[----:B------:R-:W-:Y:S01]  /*4070*/  ISETP.NE.AND P0, PT, R72, 0x7f, PT ;  /* 0x0000007f4800780c */ /* 0x000fe20003f05270 */
[----:B------:R-:W-:-:S05]  /*4080*/  HADD2.F32 R10, -RZ, R10.H0_H0 ;  /* 0x2000000aff0a7230 */ /* 0x000fca0000004100 */
[----:B------:R-:W2:Y:S01]  /*4090*/  MUFU.EX2 R98, R98 ;  /* 0x0000006200627308 */ /* 0x000ea20000000800 */
[----:B------:R-:W-:Y:S01]  /*40a0*/  FMUL.FTZ R21, R48, R32 ;  /* 0x0000002030157220 */ /* 0x000fe20000410000 */
[----:B-1----:R-:W-:Y:S01]  /*40b0*/  FMUL.FTZ R78, R143, R101 ;  /* 0x000000658f4e7220 */ /* 0x002fe20000410000 */
[----:B------:R-:W-:Y:S01]  /*40c0*/  FMUL.FTZ R95, R44, R75 ;  /* 0x0000004b2c5f7220 */ /* 0x000fe20000410000 */
[----:B------:R-:W-:-:S04]  /*40d0*/  HADD2.F32 R9, -RZ, R9.H0_H0 ;  /* 0x20000009ff097230 */ /* 0x000fc80000004100 */
[----:B------:R-:W1:Y:S01]  /*40e0*/  MUFU.EX2 R97, R97 ;  /* 0x0000006100617308 */ /* 0x000e620000000800 */
[----:B0-----:R-:W-:Y:S01]  /*40f0*/  FMUL.FTZ R78, R100, R78 ;  /* 0x0000004e644e7220 */ /* 0x001fe20000410000 */
[----:B------:R-:W-:Y:S01]  /*4100*/  FMUL.FTZ R141, R10, R21 ;  /* 0x000000150a8d7220 */ /* 0x000fe20000410000 */
[----:B------:R-:W-:Y:S01]  /*4110*/  FMUL.FTZ R94, R43, R75 ;  /* 0x0000004b2b5e7220 */ /* 0x000fe20000410000 */
[----:B------:R-:W-:-:S04]  /*4120*/  HADD2.F32 R8, -RZ, R8.H0_H0 ;  /* 0x20000008ff087230 */ /* 0x000fc80000004100 */
[----:B------:R-:W0:Y:S01]  /*4130*/  MUFU.EX2 R96, R96 ;  /* 0x0000006000607308 */ /* 0x000e220000000800 */
[----:B--2---:R-:W-:Y:S01]  /*4140*/  FMUL.FTZ R78, R99, R78 ;  /* 0x0000004e634e7220 */ /* 0x004fe20000410000 */
[----:B------:R-:W-:Y:S01]  /*4150*/  FMUL.FTZ R93, R42, R75 ;  /* 0x0000004b2a5d7220 */ /* 0x000fe20000410000 */
[----:B------:R-:W-:Y:S01]  /*4160*/  @P0 IMAD R109, R72, 0x4, R70 ;  /* 0x00000004486d0824 */ /* 0x000fe200078e0246 */
[----:B------:R-:W-:Y:S01]  /*4170*/  BAR.SYNC.DEFER_BLOCKING 0x0 ;  /* 0x0000000000007b1d */ /* 0x000fe20000010000 */
[----:B------:R-:W-:-:S05]  /*4180*/  HADD2.F32 R7, -RZ, R7.H0_H0 ;  /* 0x20000007ff077230 */ /* 0x000fca0000004100 */
[----:B------:R-:W2:Y:S01]  /*4190*/  MUFU.EX2 R95, R95 ;  /* 0x0000005f005f7308 */ /* 0x000ea20000000800 */
[----:B------:R-:W-:Y:S01]  /*41a0*/  FMUL.FTZ R78, R98, R78 ;  /* 0x0000004e624e7220 */ /* 0x000fe20000410000 */
[----:B------:R-:W-:Y:S01]  /*41b0*/  FMUL.FTZ R92, R41, R75 ;  /* 0x0000004b295c7220 */ /* 0x000fe20000410000 */
[----:B------:R-:W-:-:S05]  /*41c0*/  HADD2.F32 R6, -RZ, R6.H0_H0 ;  /* 0x20000006ff067230 */ /* 0x000fca0000004100 */
[----:B------:R-:W2:Y:S01]  /*41d0*/  MUFU.EX2 R94, R94 ;  /* 0x0000005e005e7308 */ /* 0x000ea20000000800 */
[----:B-1----:R-:W-:Y:S01]  /*41e0*/  FMUL.FTZ R78, R97, R78 ;  /* 0x0000004e614e7220 */ /* 0x002fe20000410000 */
[----:B------:R-:W-:Y:S01]  /*41f0*/  FMUL.FTZ R91, R40, R75 ;  /* 0x0000004b285b7220 */ /* 0x000fe20000410000 */
[----:B------:R-:W-:-:S05]  /*4200*/  HADD2.F32 R5, -RZ, R5.H0_H0 ;  /* 0x20000005ff057230 */ /* 0x000fca0000004100 */
[----:B------:R-:W1:Y:S01]  /*4210*/  MUFU.EX2 R93, R93 ;  /* 0x0000005d005d7308 */ /* 0x000e620000000800 */
[----:B------:R-:W1:Y:S01]  /*4220*/  @P0 LDS R109, [R109+0x7554] ;  /* 0x007554006d6d0984 */ /* 0x000e620000000800 */
[----:B0-----:R-:W-:Y:S01]  /*4230*/  FMUL.FTZ R78, R96, R78 ;  /* 0x0000004e604e7220 */ /* 0x001fe20000410000 */
[----:B------:R-:W-:-:S05]  /*4240*/  FMUL.FTZ R90, R39, R75 ;  /* 0x0000004b275a7220 */ /* 0x000fca0000410000 */
[----:B------:R-:W0:Y:S01]  /*4250*/  MUFU.EX2 R92, R92 ;  /* 0x0000005c005c7308 */ /* 0x000e220000000800 */
[----:B------:R-:W-:Y:S02]  /*4260*/  HADD2.F32 R4, -RZ, R4.H0_H0 ;  /* 0x20000004ff047230 */ /* 0x000fe40000004100 */
[----:B--2---:R-:W-:Y:S01]  /*4270*/  FMUL.FTZ R78, R95, R78 ;  /* 0x0000004e5f4e7220 */ /* 0x004fe20000410000 */
[----:B------:R-:W-:Y:S01]  /*4280*/  FMUL.FTZ R88, R38, R75 ;  /* 0x0000004b26587220 */ /* 0x000fe20000410000 */
[----:B------:R-:W-:-:S03]  /*4290*/  HADD2.F32 R3, -RZ, R3.H0_H0 ;  /* 0x20000003ff037230 */ /* 0x000fc60000004100 */
[----:B------:R-:W2:Y:S01]  /*42a0*/  MUFU.EX2 R91, R91 ;  /* 0x0000005b005b7308 */ /* 0x000ea20000000800 */
[----:B------:R-:W-:Y:S01]  /*42b0*/  FMUL.FTZ R78, R94, R78 ;  /* 0x0000004e5e4e7220 */ /* 0x000fe20000410000 */
[----:B------:R-:W-:Y:S01]  /*42c0*/  FMUL.FTZ R77, R37, R75 ;  /* 0x0000004b254d7220 */ /* 0x000fe20000410000 */
[----:B---3--:R-:W-:-:S05]  /*42d0*/  HADD2.F32 R35, -RZ, R28.H0_H0 ;  /* 0x2000001cff237230 */ /* 0x008fca0000004100 */
[----:B------:R-:W-:Y:S01]  /*42e0*/  FMUL.FTZ R89, R51, R35 ;  /* 0x0000002333597220 */ /* 0x000fe20000410000 */
[----:B----4-:R-:W-:-:S03]  /*42f0*/  HADD2.F32 R29, -RZ, R22.H0_H0 ;  /* 0x20000016ff1d7230 */ /* 0x010fc60000004100 */
[----:B------:R-:W-:Y:S01]  /*4300*/  FMUL.FTZ R151, R12, R89 ;  /* 0x000000590c977220 */ /* 0x000fe20000410000 */
[----:B-----5:R-:W-:Y:S02]  /*4310*/  HADD2.F32 R34, -RZ, R27.H0_H0 ;  /* 0x2000001bff227230 */ /* 0x020fe40000004100 */
[----:B------:R-:W-:Y:S02]  /*4320*/  HADD2.F32 R33, -RZ, R26.H0_H0 ;  /* 0x2000001aff217230 */ /* 0x000fe40000004100 */
[----:B------:R-:W-:Y:S02]  /*4330*/  HADD2.F32 R30, -RZ, R23.H0_H0 ;  /* 0x20000017ff1e7230 */ /* 0x000fe40000004100 */
[----:B------:R-:W-:Y:S01]  /*4340*/  FMUL.FTZ R23, R50, R34 ;  /* 0x0000002232177220 */ /* 0x000fe20000410000 */
[----:B------:R-:W-:-:S03]  /*4350*/  FMUL.FTZ R22, R49, R33 ;  /* 0x0000002131167220 */ /* 0x000fc60000410000 */
[----:B------:R-:W-:Y:S01]  /*4360*/  FMUL.FTZ R144, R13, R23 ;  /* 0x000000170d907220 */ /* 0x000fe20000410000 */
[----:B------:R-:W-:Y:S02]  /*4370*/  HADD2.F32 R31, -RZ, R24.H0_H0 ;  /* 0x20000018ff1f7230 */ /* 0x000fe40000004100 */
[----:B------:R-:W-:Y:S01]  /*4380*/  FMUL.FTZ R142, R11, R22 ;  /* 0x000000160b8e7220 */ /* 0x000fe20000410000 */
[----:B------:R-:W-:Y:S01]  /*4390*/  FFMA.FTZ R79, R151, R101, R144 ;  /* 0x00000065974f7223 */ /* 0x000fe20000010090 */
[----:B------:R-:W-:Y:S02]  /*43a0*/  HADD2.F32 R28, -RZ, R20.H0_H0 ;  /* 0x20000014ff1c7230 */ /* 0x000fe40000004100 */
[----:B------:R-:W-:Y:S01]  /*43b0*/  FMUL.FTZ R20, R47, R31 ;  /* 0x0000001f2f147220 */ /* 0x000fe20000410000 */
[----:B------:R-:W-:Y:S01]  /*43c0*/  FFMA.FTZ R79, R100, R79, R142 ;  /* 0x0000004f644f7223 */ /* 0x000fe2000001008e */
[----:B------:R-:W-:Y:S02]  /*43d0*/  FMUL.FTZ R19, R46, R30 ;  /* 0x0000001e2e137220 */ /* 0x000fe40000410000 */
[----:B------:R-:W-:Y:S01]  /*43e0*/  FMUL.FTZ R140, R9, R20 ;  /* 0x00000014098c7220 */ /* 0x000fe20000410000 */
[----:B------:R-:W-:Y:S01]  /*43f0*/  FFMA.FTZ R79, R99, R79, R141 ;  /* 0x0000004f634f7223 */ /* 0x000fe2000001008d */
[----:B------:R-:W-:-:S02]  /*4400*/  HADD2.F32 R27, -RZ, R18.H0_H0 ;  /* 0x20000012ff1b7230 */ /* 0x000fc40000004100 */
[----:B------:R-:W-:Y:S01]  /*4410*/  FMUL.FTZ R18, R45, R29 ;  /* 0x0000001d2d127220 */ /* 0x000fe20000410000 */
[----:B------:R-:W-:Y:S01]  /*4420*/  FMUL.FTZ R139, R8, R19 ;  /* 0x00000013088b7220 */ /* 0x000fe20000410000 */
[----:B------:R-:W-:Y:S02]  /*4430*/  FFMA.FTZ R79, R98, R79, R140 ;  /* 0x0000004f624f7223 */ /* 0x000fe4000001008c */
[----:B------:R-:W-:Y:S02]  /*4440*/  FMUL.FTZ R138, R7, R18 ;  /* 0x00000012078a7220 */ /* 0x000fe40000410000 */
[----:B------:R-:W-:Y:S01]  /*4450*/  FFMA.FTZ R79, R97, R79, R139 ;  /* 0x0000004f614f7223 */ /* 0x000fe2000001008b */
[----:B------:R-:W-:Y:S02]  /*4460*/  HADD2.F32 R26, -RZ, R17.H0_H0 ;  /* 0x20000011ff1a7230 */ /* 0x000fe40000004100 */
[----:B------:R-:W-:Y:S01]  /*4470*/  FMUL.FTZ R17, R44, R28 ;  /* 0x0000001c2c117220 */ /* 0x000fe20000410000 */
[----:B------:R-:W-:-:S02]  /*4480*/  HADD2.F32 R25, -RZ, R16.H0_H0 ;  /* 0x20000010ff197230 */ /* 0x000fc40000004100 */
[----:B------:R-:W-:Y:S01]  /*4490*/  FMUL.FTZ R16, R43, R27 ;  /* 0x0000001b2b107220 */ /* 0x000fe20000410000 */
[----:B------:R-:W-:Y:S01]  /*44a0*/  FFMA.FTZ R79, R96, R79, R138 ;  /* 0x0000004f604f7223 */ /* 0x000fe2000001008a */
[----:B------:R-:W-:Y:S01]  /*44b0*/  FMUL.FTZ R137, R6, R17 ;  /* 0x0000001106897220 */ /* 0x000fe20000410000 */
[----:B------:R-:W-:Y:S01]  /*44c0*/  FMUL.FTZ R15, R42, R26 ;  /* 0x0000001a2a0f7220 */ /* 0x000fe20000410000 */
[----:B------:R-:W-:Y:S02]  /*44d0*/  FMUL.FTZ R136, R5, R16 ;  /* 0x0000001005887220 */ /* 0x000fe40000410000 */
[----:B------:R-:W-:Y:S01]  /*44e0*/  FFMA.FTZ R79, R95, R79, R137 ;  /* 0x0000004f5f4f7223 */ /* 0x000fe20000010089 */
[----:B------:R-:W3:Y:S01]  /*44f0*/  MUFU.EX2 R90, R90 ;  /* 0x0000005a005a7308 */ /* 0x000ee20000000800 */
[----:B------:R-:W-:Y:S02]  /*4500*/  HADD2.F32 R24, -RZ, R14.H0_H0 ;  /* 0x2000000eff187230 */ /* 0x000fe40000004100 */
[----:B------:R-:W-:Y:S01]  /*4510*/  FMUL.FTZ R14, R41, R25 ;  /* 0x00000019290e7220 */ /* 0x000fe20000410000 */
[----:B------:R-:W-:Y:S01]  /*4520*/  FMUL.FTZ R135, R4, R15 ;  /* 0x0000000f04877220 */ /* 0x000fe20000410000 */
[----:B------:R-:W-:Y:S01]  /*4530*/  FFMA.FTZ R79, R94, R79, R136 ;  /* 0x0000004f5e4f7223 */ /* 0x000fe20000010088 */
[----:B------:R-:W-:-:S02]  /*4540*/  HADD2.F32 R0, -RZ, R0.H0_H0 ;  /* 0x20000000ff007230 */ /* 0x000fc40000004100 */
[----:B------:R-:W-:Y:S01]  /*4550*/  FMUL.FTZ R76, R40, R24 ;  /* 0x00000018284c7220 */ /* 0x000fe20000410000 */
[----:B-1----:R-:W-:Y:S01]  /*4560*/  FMUL.FTZ R78, R93, R78 ;  /* 0x0000004e5d4e7220 */ /* 0x002fe20000410000 */
[----:B------:R-:W1:Y:S01]  /*4570*/  MUFU.EX2 R88, R88 ;  /* 0x0000005800587308 */ /* 0x000e620000000800 */
[----:B------:R-:W-:Y:S01]  /*4580*/  FMUL.FTZ R134, R3, R14 ;  /* 0x0000000e03867220 */ /* 0x000fe20000410000 */
[----:B------:R-:W-:Y:S01]  /*4590*/  FFMA.FTZ R79, R93, R79, R135 ;  /* 0x0000004f5d4f7223 */ /* 0x000fe20000010087 */
[----:B------:R-:W-:Y:S01]  /*45a0*/  FMUL.FTZ R75, R36, R75 ;  /* 0x0000004b244b7220 */ /* 0x000fe20000410000 */
[----:B------:R-:W-:Y:S02]  /*45b0*/  HADD2.F32 R103, -RZ, R103.H0_H0 ;  /* 0x20000067ff677230 */ /* 0x000fe40000004100 */
[C---:B0-----:R-:W-:Y:S01]  /*45c0*/  FMUL.FTZ R78, R92.reuse, R78 ;  /* 0x0000004e5c4e7220 */ /* 0x041fe20000410000 */
[----:B------:R-:W-:Y:S02]  /*45d0*/  HADD2.F32 R73, -RZ, R73.H0_H0 ;  /* 0x20000049ff497230 */ /* 0x000fe40000004100 */
[----:B------:R-:W-:Y:S01]  /*45e0*/  FFMA.FTZ R79, R92, R79, R134 ;  /* 0x0000004f5c4f7223 */ /* 0x000fe20000010086 */
[----:B------:R-:W0:Y:S01]  /*45f0*/  MUFU.EX2 R77, R77 ;  /* 0x0000004d004d7308 */ /* 0x000e220000000800 */
[----:B------:R-:W-:Y:S01]  /*4600*/  FMUL.FTZ R133, R0, R76 ;  /* 0x0000004c00857220 */ /* 0x000fe20000410000 */
[----:B------:R-:W-:-:S02]  /*4610*/  HADD2.F32 R102, -RZ, R102.H0_H0 ;  /* 0x20000066ff667230 */ /* 0x000fc40000004100 */
[C---:B--2---:R-:W-:Y:S01]  /*4620*/  FMUL.FTZ R78, R91.reuse, R78 ;  /* 0x0000004e5b4e7220 */ /* 0x044fe20000410000 */
[----:B------:R-:W-:Y:S02]  /*4630*/  HADD2.F32 R74, -RZ, R74.H0_H0 ;  /* 0x2000004aff4a7230 */ /* 0x000fe40000004100 */
[----:B------:R-:W-:Y:S01]  /*4640*/  FFMA.FTZ R79, R91, R79, R133 ;  /* 0x0000004f5b4f7223 */ /* 0x000fe20000010085 */
[----:B------:R-:W-:Y:S01]  /*4650*/  FMUL.FTZ R105, R38, R73 ;  /* 0x0000004926697220 */ /* 0x000fe20000410000 */
[----:B------:R-:W2:Y:S01]  /*4660*/  MUFU.EX2 R75, R75 ;  /* 0x0000004b004b7308 */ /* 0x000ea20000000800 */
[----:B------:R-:W-:Y:S02]  /*4670*/  HADD2.F32 R106, -RZ, R106.H0_H0 ;  /* 0x2000006aff6a7230 */ /* 0x000fe40000004100 */
[----:B---3--:R-:W-:Y:S01]  /*4680*/  FMUL.FTZ R78, R90, R78 ;  /* 0x0000004e5a4e7220 */ /* 0x008fe20000410000 */
[----:B------:R-:W-:Y:S01]  /*4690*/  FMUL.FTZ R131, R102, R105 ;  /* 0x0000006966837220 */ /* 0x000fe20000410000 */
[----:B------:R-:W-:Y:S01]  /*46a0*/  FMUL.FTZ R107, R37, R74 ;  /* 0x0000004a256b7220 */ /* 0x000fe20000410000 */
[----:B------:R-:W-:Y:S01]  /*46b0*/  BSSY B0, `(.L_x_1287) ;  /* 0x0000019000007945 */ /* 0x000fe20003800000 */
[----:B-1----:R-:W-:-:S02]  /*46c0*/  FMUL.FTZ R78, R88, R78 ;  /* 0x0000004e584e7220 */ /* 0x002fc40000410000 */
[----:B------:R-:W-:Y:S01]  /*46d0*/  FMUL.FTZ R130, R106, R107 ;  /* 0x0000006b6a827220 */ /* 0x000fe20000410000 */
[----:B------:R-:W-:Y:S02]  /*46e0*/  HADD2.F32 R108, -RZ, R108.H0_H0 ;  /* 0x2000006cff6c7230 */ /* 0x000fe40000004100 */
[----:B0-----:R-:W-:Y:S01]  /*46f0*/  FMUL.FTZ R78, R77, R78 ;  /* 0x0000004e4d4e7220 */ /* 0x001fe20000410000 */
[----:B------:R-:W-:Y:S02]  /*4700*/  HADD2.F32 R110, -RZ, R80.H0_H0 ;  /* 0x20000050ff6e7230 */ /* 0x000fe40000004100 */
[----:B------:R-:W-:-:S05]  /*4710*/  HADD2.F32 R2, -RZ, R2.H0_H0 ;  /* 0x20000002ff027230 */ /* 0x000fca0000004100 */
[----:B------:R-:W-:-:S04]  /*4720*/  FMUL.FTZ R104, R39, R2 ;  /* 0x0000000227687220 */ /* 0x000fc80000410000 */
[----:B------:R-:W-:-:S04]  /*4730*/  FMUL.FTZ R132, R103, R104 ;  /* 0x0000006867847220 */ /* 0x000fc80000410000 */
[----:B------:R-:W-:-:S04]  /*4740*/  FFMA.FTZ R79, R90, R79, R132 ;  /* 0x0000004f5a4f7223 */ /* 0x000fc80000010084 */
[----:B------:R-:W-:-:S04]  /*4750*/  FFMA.FTZ R79, R88, R79, R131 ;  /* 0x0000004f584f7223 */ /* 0x000fc80000010083 */
[----:B------:R-:W-:Y:S01]  /*4760*/  FFMA.FTZ R79, R77, R79, R130 ;  /* 0x0000004f4d4f7223 */ /* 0x000fe20000010082 */
[----:B--2---:R-:W-:Y:S06]  /*4770*/  @P0 BRA `(.L_x_1288) ;  /* 0x0000000000300947 */ /* 0x004fec0003800000 */
        /* <DEDUP_REMOVED lines=12> */
.L_x_1288:
[----:B------:R-:W-:Y:S05]  /*4840*/  BSYNC B0 ;  /* 0x0000000000007941 */ /* 0x000fea0003800000 */
.L_x_1287:
[----:B------:R-:W-:Y:S01]  /*4850*/  FMUL.FTZ R111, R36, R110 ;  /* 0x0000006e246f7220 */ /* 0x000fe20000410000 */
[----:B------:R-:W-:Y:S01]  /*4860*/  LEA.HI R112, R72, R72, RZ, 0x1e ;  /* 0x0000004848707211 */ /* 0x000fe200078ff0ff */
[----:B------:R-:W2:Y:S02]  /*4870*/  LDL R165, [R1+0x7c] ;  /* 0x00007c0001a57983 */ /* 0x000ea40000100800 */
[----:B------:R-:W-:Y:S01]  /*4880*/  FMUL.FTZ R129, R108, R111 ;  /* 0x0000006f6c817220 */ /* 0x000fe20000410000 */
[----:B------:R-:W-:Y:S01]  /*4890*/  LEA R112, R112, R70, 0x3 ;  /* 0x0000004670707211 */ /* 0x000fe200078e18ff */
[C---:B------:R-:W-:Y:S01]  /*48a0*/  FMUL.FTZ R78, R75.reuse, R78 ;  /* 0x0000004e4b4e7220 */ /* 0x040fe20000410000 */
[----:B------:R-:W3:Y:S01]  /*48b0*/  LDL R164, [R1+0x80] ;  /* 0x0000800001a47983 */ /* 0x000ee20000100800 */
[----:B------:R-:W-:Y:S01]  /*48c0*/  FFMA.FTZ R79, R75, R79, R129 ;  /* 0x0000004f4b4f7223 */ /* 0x000fe20000010081 */
[----:B------:R-:W-:Y:S02]  /*48d0*/  LOP3.LUT P0, RZ, R72, 0x1f, RZ, 0xc0, !PT ;  /* 0x0000001f48ff7812 */ /* 0x000fe4000780c0ff */
[----:B------:R-:W4:Y:S04]  /*48e0*/  LDL R163, [R1+0x74] ;  /* 0x0000740001a37983 */ /* 0x000f280000100800 */
[----:B------:R0:W-:Y:S04]  /*48f0*/  STS.64 [R112+0x6340], R78 ;  /* 0x0063404e70007388 */ /* 0x0001e80000000a00 */
[----:B------:R-:W4:Y:S04]  /*4900*/  LDL R162, [R1+0x78] ;  /* 0x0000780001a27983 */ /* 0x000f280000100800 */
[----:B------:R-:W4:Y:S01]  /*4910*/  LDL R155, [R1+0x6c] ;  /* 0x00006c00019b7983 */ /* 0x000f220000100800 */
[----:B0-----:R-:W-:-:S03]  /*4920*/  MOV R78, UR52 ;  /* 0x00000034004e7c02 */ /* 0x001fc60008000f00 */
[----:B------:R-:W4:Y:S01]  /*4930*/  LDL R147, [R1+0x70] ;  /* 0x0000700001937983 */ /* 0x000f220000100800 */
[----:B------:R-:W-:-:S03]  /*4940*/  ISETP.LT.OR P2, PT, R78, 0x2, P0 ;  /* 0x000000024e00780c */ /* 0x000fc60000741670 */
[----:B------:R-:W4:Y:S04]  /*4950*/  LDL R146, [R1+0x64] ;  /* 0x0000640001927983 */ /* 0x000f280000100800 */
[----:B------:R-:W4:Y:S04]  /*4960*/  LDL R145, [R1+0x68] ;  /* 0x0000680001917983 */ /* 0x000f280000100800 */
[----:B------:R-:W4:Y:S02]  /*4970*/  LDL R87, [R1+0x5c] ;  /* 0x00005c0001577983 */ /* 0x000f240000100800 */
[----:B------:R-:W0:Y:S01]  /*4980*/  @!P2 LDC R78, c[0x0][0x21c] ;  /* 0x00008700ff4eab82 */ /* 0x000e220000000800 */
[----:B------:R-:W-:Y:S01]  /*4990*/  IMAD.U32 R79, RZ, RZ, UR52 ;  /* 0x00000034ff4f7e24 */ /* 0x000fe2000f8e00ff */
[----:B------:R-:W-:Y:S01]  /*49a0*/  MOV R81, 0x8 ;  /* 0x0000000800517802 */ /* 0x000fe20000000f00 */
[----:B------:R-:W4:Y:S03]  /*49b0*/  LDL R86, [R1+0x60] ;  /* 0x0000600001567983 */ /* 0x000f260000100800 */
[----:B------:R-:W-:Y:S01]  /*49c0*/  @!P2 IADD3 R79, R79, -0x2, RZ ;  /* 0xfffffffe4f4fa810 */ /* 0x000fe20007ffe0ff */
[----:B------:R-:W4:Y:S04]  /*49d0*/  LDL R85, [R1+0x54] ;  /* 0x0000540001557983 */ /* 0x000f280000100800 */
[----:B------:R-:W4:Y:S04]  /*49e0*/  LDL R84, [R1+0x58] ;  /* 0x0000580001547983 */ /* 0x000f280000100800 */
[----:B------:R-:W4:Y:S04]  /*49f0*/  LDL R83, [R1+0x4c] ;  /* 0x00004c0001537983 */ /* 0x000f280000100800 */
[----:B------:R-:W4:Y:S01]  /*4a00*/  LDL R82, [R1+0x50] ;  /* 0x0000500001527983 */ /* 0x000f220000100800 */
[----:B0-----:R-:W-:-:S02]  /*4a10*/  @!P2 IMAD R78, R79, R78, UR7 ;  /* 0x000000074f4eae24 */ /* 0x001fc4000f8e024e */
[----:B------:R-:W-:Y:S02]  /*4a20*/  IMAD.MOV.U32 R79, RZ, RZ, RZ ;  /* 0x000000ffff4f7224 */ /* 0x000fe400078e00ff */
[----:B------:R-:W-:Y:S01]  /*4a30*/  @!P2 IMAD.WIDE R80, R78, R81, UR14 ;  /* 0x0000000e4e50ae25 */ /* 0x000fe2000f8e0251 */
[----:B------:R-:W-:-:S10]  /*4a40*/  HFMA2.MMA R78, -RZ, RZ, 1.875, 0 ;  /* 0x3f800000ff4e7435 */ /* 0x000fd400000001ff */
[----:B------:R0:W5:Y:S04]  /*4a50*/  @!P2 LDG.E.64 R78, desc[UR16][R80.64] ;  /* 0x00000010504ea981 */ /* 0x000168000c1e1b00 */
[----:B------:R-:W4:Y:S04]  /*4a60*/  LDL R80, [R1+0x84] ;  /* 0x0000840001507983 */ /* 0x000f280000100800 */
[----:B------:R-:W4:Y:S01]  /*4a70*/  LDL R81, [R1+0x88] ;  /* 0x0000880001517983 */ /* 0x000f220000100800 */
[----:B------:R-:W-:Y:S01]  /*4a80*/  ISETP.GT.U32.AND P2, PT, R72, 0x1f, PT ;  /* 0x0000001f4800780c */ /* 0x000fe20003f44070 */
        /* <DEDUP_REMOVED lines=16> */
[----:B--2---:R-:W-:Y:S01]  /*4b90*/  FMUL.FTZ R115, R165, R115 ;  /* 0x00000073a5737220 */ /* 0x004fe20000410000 */
[----:B---3--:R-:W-:Y:S01]  /*4ba0*/  FMUL.FTZ R116, R164, R116 ;  /* 0x00000074a4747220 */ /* 0x008fe20000410000 */
[----:B----4-:R-:W-:Y:S01]  /*4bb0*/  FMUL.FTZ R117, R163, R117 ;  /* 0x00000075a3757220 */ /* 0x010fe20000410000 */
        /* <DEDUP_REMOVED lines=27> */
[----:B------:R-:W-:Y:S06]  /*4d70*/  BRA.DIV UR34, `(.L_x_1290) ;  /* 0x00000052224c7947 */ /* 0x000fec000b800000 */
        /* <DEDUP_REMOVED lines=22> */
.L_x_1352:
[----:B------:R-:W-:Y:S01]  /*4ee0*/  ISETP.GE.AND P3, PT, R71, 0x10, PT ;  /* 0x000000104700780c */ /* 0x000fe20003f66270 */
[----:B------:R-:W-:-:S12]  /*4ef0*/  UMOV UR34, 0xffffffff ;  /* 0xffffffff00227882 */ /* 0x000fd80000000000 */
[C---:B0-2---:R-:W-:Y:S01]  /*4f00*/  @P3 FFMA.FTZ R163, R162.reuse, R86, R163 ;  /* 0x00000056a2a33223 */ /* 0x045fe200000100a3 */
[----:B---3--:R-:W-:Y:S01]  /*4f10*/  @P3 FMUL.FTZ R162, R162, R145 ;  /* 0x00000091a2a23220 */ /* 0x008fe20000410000 */
[----:B------:R-:W-:Y:S06]  /*4f20*/  BRA.DIV UR34, `(.L_x_1291) ;  /* 0x0000005622087947 */ /* 0x000fec000b800000 */
.L_x_1355:
[----:B------:R-:W-:-:S03]  /*4f30*/  UMOV UR34, 0xffffffff ;  /* 0xffffffff00227882 */ /* 0x000fc60000000000 */
[----:B------:R-:W-:Y:S05]  /*4f40*/  BRA.DIV UR34, `(.L_x_1292) ;  /* 0x0000005622287947 */ /* 0x000fea000b800000 */
.L_x_1358:
[----:B------:R-:W-:-:S03]  /*4f50*/  UMOV UR34, 0xffffffff ;  /* 0xffffffff00227882 */ /* 0x000fc60000000000 */
[----:B------:R-:W-:Y:S05]  /*4f60*/  BRA.DIV UR34, `(.L_x_1293) ;  /* 0x0000005622487947 */ /* 0x000fea000b800000 */
[----:B------:R-:W0:Y:S04]  /*4f70*/  SHFL.UP PT, R162, R162, 0x1, RZ ;  /* 0x04200000a2a27989 */ /* 0x000e2800000e00ff */
[----:B------:R-:W2:Y:S04]  /*4f80*/  SHFL.UP PT, R163, R163, 0x1, RZ ;  /* 0x04200000a3a37989 */ /* 0x000ea800000e00ff */
[----:B-----5:R-:W3:Y:S04]  /*4f90*/  SHFL.IDX PT, R78, R78, RZ, 0x1f ;  /* 0x00001fff4e4e7589 */ /* 0x020ee800000e0000 */
[----:B------:R-:W4:Y:S02]  /*4fa0*/  SHFL.IDX PT, R79, R79, RZ, 0x1f ;  /* 0x00001fff4f4f7589 */ /* 0x000f2400000e0000 */
.L_x_1364:
        /* <DEDUP_REMOVED lines=12> */
.L_x_1289:
[----:B------:R-:W-:Y:S05]  /*5070*/  WARPSYNC.ALL ;  /* 0x0000000000007948 */ /* 0x000fea0003800000 */
[----:B------:R-:W-:Y:S01]  /*5080*/  BAR.SYNC.DEFER_BLOCKING 0x0 ;  /* 0x0000000000007b1d */ /* 0x000fe20000010000 */
[C---:B-1----:R-:W-:Y:S01]  /*5090*/  FMUL.FTZ R80, R75.reuse, R109 ;  /* 0x0000006d4b507220 */ /* 0x042fe20000410000 */
[----:B------:R-:W-:Y:S01]  /*50a0*/  FFMA.FTZ R81, R75, R127, R128 ;  /* 0x0000007f4b517223 */ /* 0x000fe20000010080 */
[----:B0-----:R-:W-:Y:S01]  /*50b0*/  IMAD.U32 R82, RZ, RZ, UR7 ;  /* 0x00000007ff527e24 */ /* 0x001fe2000f8e00ff */
        /* <DEDUP_REMOVED lines=33> */
[----:B------:R-:W-:Y:S01]  /*52d0*/  ISETP.LE.OR P0, PT, R78, UR52, P0 ;  /* 0x000000344e007c0c */ /* 0x000fe20008703670 */
[----:B------:R-:W-:Y:S02]  /*52e0*/  IMAD.MOV.U32 R78, RZ, RZ, 0x3f800000 ;  /* 0x3f800000ff4e7424 */ /* 0x000fe400078e00ff */
        /* <DEDUP_REMOVED lines=65> */
.L_x_1381:
        /* <DEDUP_REMOVED lines=15> */
.L_x_1294:
[----:B------:R-:W-:Y:S05]  /*57f0*/  WARPSYNC.ALL ;  /* 0x0000000000007948 */ /* 0x000fea0003800000 */
[----:B0-----:R-:W2:Y:S01]  /*5800*/  LDL.LU R83, [R1+0x8c] ;  /* 0x00008c0001537983 */ /* 0x001ea20000300800 */
[----:B------:R-:W-:Y:S01]  /*5810*/  BAR.SYNC.DEFER_BLOCKING 0x0 ;  /* 0x0000000000007b1d */ /* 0x000fe20000010000 */
[----:B------:R-:W-:Y:S02]  /*5820*/  ISETP.NE.AND P0, PT, R72, RZ, PT ;  /* 0x000000ff4800720c */ /* 0x000fe40003f05270 */
[----:B------:R-:W-:Y:S01]  /*5830*/  MOV R80, UR7 ;  /* 0x0000000700507c02 */ /* 0x000fe20008000f00 */
[----:B------:R-:W-:Y:S01]  /*5840*/  FFMA.FTZ R111, R108, -R111, R129 ;  /* 0x8000006f6c6f7223 */ /* 0x000fe20000010081 */
[----:B------:R-:W-:Y:S01]  /*5850*/  SHF.L.U32 R147, R72, 0x4, RZ ;  /* 0x0000000448937819 */ /* 0x000fe200000006ff */
[----:B------:R-:W-:Y:S01]  /*5860*/  FFMA.FTZ R23, R13, -R23, R144 ;  /* 0x800000170d177223 */ /* 0x000fe20000010090 */
[----:B------:R-:W-:Y:S01]  /*5870*/  FFMA.FTZ R86, R103, -R104, R132 ;  /* 0x8000006867567223 */ /* 0x000fe20000010084 */
[----:B------:R-:W3:Y:S01]  /*5880*/  LDL.LU R84, [R1+0x90] ;  /* 0x0000900001547983 */ /* 0x000ee20000300800 */
[----:B------:R-:W-:Y:S01]  /*5890*/  FFMA.FTZ R22, R11, -R22, R142 ;  /* 0x800000160b167223 */ /* 0x000fe2000001008e */
[----:B------:R-:W-:Y:S01]  /*58a0*/  FFMA.FTZ R21, R10, -R21, R141 ;  /* 0x800000150a157223 */ /* 0x000fe2000001008d */
[----:B------:R-:W-:Y:S01]  /*58b0*/  FFMA.FTZ R20, R9, -R20, R140 ;  /* 0x8000001409147223 */ /* 0x000fe2000001008c */
[----:B------:R-:W4:Y:S01]  /*58c0*/  LDL.LU R85, [R1+0x48] ;  /* 0x0000480001557983 */ /* 0x000f220000300800 */
[----:B------:R-:W-:Y:S01]  /*58d0*/  FFMA.FTZ R19, R8, -R19, R139 ;  /* 0x8000001308137223 */ /* 0x000fe2000001008b */
[----:B------:R-:W-:Y:S01]  /*58e0*/  FFMA.FTZ R18, R7, -R18, R138 ;  /* 0x8000001207127223 */ /* 0x000fe2000001008a */
[----:B------:R-:W-:Y:S01]  /*58f0*/  FFMA.FTZ R15, R4, -R15, R135 ;  /* 0x8000000f040f7223 */ /* 0x000fe20000010087 */
[----:B------:R-:W-:Y:S01]  /*5900*/  FFMA.FTZ R14, R3, -R14, R134 ;  /* 0x8000000e030e7223 */ /* 0x000fe20000010086 */
[----:B------:R-:W-:Y:S01]  /*5910*/  VIADD R155, R72, 0x200 ;  /* 0x00000200489b7836 */ /* 0x000fe20000000000 */
[----:B------:R-:W5:Y:S01]  /*5920*/  LDL.LU R82, [R1+0x94] ;  /* 0x0000940001527983 */ /* 0x000f620000300800 */
[----:B------:R-:W-:-:S03]  /*5930*/  ULDC.64 UR34, c[0x0][0x370] ;  /* 0x0000dc0000227ab9 */ /* 0x000fc60000000a00 */
[----:B------:R-:W0:Y:S01]  /*5940*/  LDS R112, [R112+0x6854] ;  /* 0x0068540070707984 */ /* 0x000e220000000800 */
[----:B------:R-:W-:-:S03]  /*5950*/  @!P0 IMAD R80, R80, 0x8, R70 ;  /* 0x0000000850508824 */ /* 0x000fc600078e0246 */
[----:B------:R-:W5:Y:S04]  /*5960*/  LDL.LU R81, [R1+0x44] ;  /* 0x0000440001517983 */ /* 0x000f680000300800 */
[----:B------:R1:W-:Y:S01]  /*5970*/  @!P0 STS.64 [R80+0x7750], R78 ;  /* 0x0077504e50008388 */ /* 0x0003e20000000a00 */
[----:B0-----:R-:W-:-:S04]  /*5980*/  FFMA.FTZ R109, R112, R109, R127 ;  /* 0x0000006d706d7223 */ /* 0x001fc8000001007f */
[-C--:B------:R-:W-:Y:S01]  /*5990*/  FFMA.FTZ R75, R75, R109.reuse, R128 ;  /* 0x0000006d4b4b7223 */ /* 0x080fe20000010080 */
[----:B-1----:R-:W-:Y:S01]  /*59a0*/  FMUL.FTZ R78, R108, R109 ;  /* 0x0000006d6c4e7220 */ /* 0x002fe20000410000 */
[----:B------:R-:W-:Y:S01]  /*59b0*/  FMUL.FTZ R79, R109, UR61 ;  /* 0x0000003d6d4f7c20 */ /* 0x000fe20008410000 */
[----:B------:R-:W-:Y:S01]  /*59c0*/  FFMA.FTZ R128, R106, -R107, R130 ;  /* 0x8000006b6a807223 */ /* 0x000fe20000010082 */
[----:B------:R-:W-:Y:S01]  /*59d0*/  FFMA.FTZ R77, R77, R75, R125 ;  /* 0x0000004b4d4d7223 */ /* 0x000fe2000001007d */
[----:B------:R-:W-:Y:S01]  /*59e0*/  FMUL.FTZ R109, R36, R109 ;  /* 0x0000006d246d7220 */ /* 0x000fe20000410000 */
[----:B------:R-:W-:Y:S02]  /*59f0*/  FMUL.FTZ R79, R111, R79 ;  /* 0x0000004f6f4f7220 */ /* 0x000fe40000410000 */
[----:B------:R-:W-:-:S04]  /*5a00*/  FFMA.FTZ R88, R88, R77, R126 ;  /* 0x0000004d58587223 */ /* 0x000fc8000001007e */
[----:B------:R-:W-:-:S04]  /*5a10*/  FFMA.FTZ R90, R90, R88, R123 ;  /* 0x000000585a5a7223 */ /* 0x000fc8000001007b */
[----:B------:R-:W-:-:S04]  /*5a20*/  FFMA.FTZ R91, R91, R90, R124 ;  /* 0x0000005a5b5b7223 */ /* 0x000fc8000001007c */
[----:B------:R-:W-:-:S04]  /*5a30*/  FFMA.FTZ R92, R92, R91, R121 ;  /* 0x0000005b5c5c7223 */ /* 0x000fc80000010079 */
[----:B------:R-:W-:Y:S02]  /*5a40*/  FFMA.FTZ R122, R93, R92, R122 ;  /* 0x0000005c5d7a7223 */ /* 0x000fe4000001007a */
[----:B------:R-:W5:Y:S02]  /*5a50*/  LDL.LU R93, [R1+0x98] ;  /* 0x00009800015d7983 */ /* 0x000f640000300800 */
[----:B------:R-:W-:Y:S02]  /*5a60*/  FFMA.FTZ R119, R94, R122, R119 ;  /* 0x0000007a5e777223 */ /* 0x000fe40000010077 */
[----:B------:R-:W5:Y:S02]  /*5a70*/  LDL.LU R87, [R1+0x40] ;  /* 0x0000400001577983 */ /* 0x000f640000300800 */
[----:B------:R-:W-:-:S04]  /*5a80*/  FFMA.FTZ R95, R95, R119, R120 ;  /* 0x000000775f5f7223 */ /* 0x000fc80000010078 */
[----:B------:R-:W-:Y:S01]  /*5a90*/  FFMA.FTZ R96, R96, R95, R117 ;  /* 0x0000005f60607223 */ /* 0x000fe20000010075 */
[----:B--2---:R-:W-:-:S05]  /*5aa0*/  FFMA.FTZ R83, R36, R78, R83 ;  /* 0x0000004e24537223 */ /* 0x004fca0000010053 */
[----:B------:R0:W-:Y:S04]  /*5ab0*/  STL [R1+0x8c], R83 ;  /* 0x00008c5301007387 */ /* 0x0001e80000100800 */
[----:B0-----:R-:W2:Y:S01]  /*5ac0*/  LDL.LU R83, [R1+0x9c] ;  /* 0x00009c0001537983 */ /* 0x001ea20000300800 */
[----:B------:R-:W-:Y:S01]  /*5ad0*/  FFMA.FTZ R97, R97, R96, R118 ;  /* 0x0000006061617223 */ /* 0x000fe20000010076 */
[----:B------:R-:W-:Y:S01]  /*5ae0*/  FMUL.FTZ R106, R106, R75 ;  /* 0x0000004b6a6a7220 */ /* 0x000fe20000410000 */
[----:B------:R-:W-:Y:S01]  /*5af0*/  FFMA.FTZ R78, R110, R78, R79 ;  /* 0x0000004e6e4e7223 */ /* 0x000fe2000001004f */
[----:B------:R-:W-:Y:S01]  /*5b00*/  FMUL.FTZ R79, R75, UR61 ;  /* 0x0000003d4b4f7c20 */ /* 0x000fe20008410000 */
[----:B------:R-:W-:Y:S01]  /*5b10*/  FFMA.FTZ R98, R98, R97, R115 ;  /* 0x0000006162627223 */ /* 0x000fe20000010073 */
[----:B---3--:R-:W-:-:S02]  /*5b20*/  FFMA.FTZ R84, R37, R106, R84 ;  /* 0x0000006a25547223 */ /* 0x008fc40000010054 */
[----:B------:R-:W-:Y:S01]  /*5b30*/  FMUL.FTZ R79, R128, R79 ;  /* 0x0000004f804f7220 */ /* 0x000fe20000410000 */
[----:B------:R-:W-:Y:S02]  /*5b40*/  FFMA.FTZ R99, R99, R98, R116 ;  /* 0x0000006263637223 */ /* 0x000fe40000010074 */
[----:B------:R0:W-:Y:S01]  /*5b50*/  STL [R1+0x90], R84 ;  /* 0x0000905401007387 */ /* 0x0001e20000100800 */
[----:B------:R-:W-:Y:S01]  /*5b60*/  FMUL.FTZ R80, R77, UR61 ;  /* 0x0000003d4d507c20 */ /* 0x000fe20008410000 */
[----:B------:R-:W-:Y:S01]  /*5b70*/  FFMA.FTZ R79, R74, R106, R79 ;  /* 0x0000006a4a4f7223 */ /* 0x000fe2000001004f */
[----:B------:R-:W-:Y:S01]  /*5b80*/  FFMA.FTZ R100, R100, R99, R113 ;  /* 0x0000006364647223 */ /* 0x000fe20000010071 */
[----:B----4-:R-:W-:Y:S01]  /*5b90*/  FADD.FTZ R85, R78, R85 ;  /* 0x000000554e557221 */ /* 0x010fe20000010000 */
[C---:B0-----:R-:W-:Y:S01]  /*5ba0*/  FFMA.FTZ R84, R102.reuse, -R105, R131 ;  /* 0x8000006966547223 */ /* 0x041fe20000010083 */
[----:B------:R-:W-:Y:S01]  /*5bb0*/  FMUL.FTZ R102, R102, R77 ;  /* 0x0000004d66667220 */ /* 0x000fe20000410000 */
[----:B-----5:R-:W-:Y:S01]  /*5bc0*/  FADD.FTZ R81, R79, R81 ;  /* 0x000000514f517221 */ /* 0x020fe20000010000 */
[----:B------:R-:W-:Y:S01]  /*5bd0*/  FFMA.FTZ R101, R101, R100, R114 ;  /* 0x0000006465657223 */ /* 0x000fe20000010072 */
[----:B------:R-:W-:Y:S01]  /*5be0*/  FMUL.FTZ R80, R84, R80 ;  /* 0x0000005054507220 */ /* 0x000fe20000410000 */
[-C--:B------:R-:W-:Y:S01]  /*5bf0*/  FFMA.FTZ R82, R38, R102.reuse, R82 ;  /* 0x0000006626527223 */ /* 0x080fe20000010052 */
[----:B------:R0:W-:Y:S01]  /*5c00*/  STL [R1+0x48], R85 ;  /* 0x0000485501007387 */ /* 0x0001e20000100800 */
[----:B------:R-:W-:Y:S01]  /*5c10*/  FMUL.FTZ R79, R51, R101 ;  /* 0x00000065334f7220 */ /* 0x000fe20000410000 */
[----:B------:R-:W-:Y:S01]  /*5c20*/  FFMA.FTZ R78, R73, R102, R80 ;  /* 0x00000066494e7223 */ /* 0x000fe20000010050 */
[----:B------:R-:W-:Y:S01]  /*5c30*/  LEA.HI.SX32 R80, R147, R147, 0x1b ;  /* 0x0000009393507211 */ /* 0x000fe200078fdaff */
[----:B------:R-:W-:Y:S01]  /*5c40*/  STL [R1+0x94], R82 ;  /* 0x0000945201007387 */ /* 0x000fe20000100800 */
[----:B------:R-:W-:-:S03]  /*5c50*/  FMUL.FTZ R145, R0, R90 ;  /* 0x0000005a00917220 */ /* 0x000fc60000410000 */
[----:B------:R1:W-:Y:S01]  /*5c60*/  STL [R1+0x44], R81 ;  /* 0x0000445101007387 */ /* 0x0003e20000100800 */
[----:B0-----:R-:W-:Y:S01]  /*5c70*/  FFMA.FTZ R85, R0, -R76, R133 ;  /* 0x8000004c00557223 */ /* 0x001fe20000010085 */
[----:B------:R-:W-:Y:S01]  /*5c80*/  FMUL.FTZ R76, R103, R88 ;  /* 0x00000058674c7220 */ /* 0x000fe20000410000 */
[----:B------:R-:W-:Y:S01]  /*5c90*/  LEA R80, R80, R70, 0x2 ;  /* 0x0000004650507211 */ /* 0x000fe200078e10ff */
[----:B------:R-:W-:Y:S01]  /*5ca0*/  FMUL.FTZ R0, R35, R79 ;  /* 0x0000004f23007220 */ /* 0x000fe20000410000 */
[----:B-1----:R-:W-:-:S04]  /*5cb0*/  FMUL.FTZ R81, R90, UR61 ;  /* 0x0000003d5a517c20 */ /* 0x002fc80008410000 */
[----:B------:R0:W-:Y:S01]  /*5cc0*/  STS [R80+0x2100], R0 ;  /* 0x0021000050007388 */ /* 0x0001e20000000800 */
[----:B------:R-:W-:Y:S01]  /*5cd0*/  FMUL.FTZ R81, R85, R81 ;  /* 0x0000005155517220 */ /* 0x000fe20000410000 */
[----:B0-----:R-:W-:Y:S01]  /*5ce0*/  FFMA.FTZ R0, R12, -R89, R143 ;  /* 0x800000590c007223 */ /* 0x001fe2000001008f */
[----:B------:R-:W-:Y:S01]  /*5cf0*/  FFMA.FTZ R93, R39, R76, R93 ;  /* 0x0000004c275d7223 */ /* 0x000fe2000001005d */
[----:B------:R-:W-:-:S04]  /*5d00*/  FADD.FTZ R87, R78, R87 ;  /* 0x000000574e577221 */ /* 0x000fc80000010000 */
[----:B------:R-:W-:Y:S01]  /*5d10*/  STL [R1+0x98], R93 ;  /* 0x0000985d01007387 */ /* 0x000fe20000100800 */
[----:B------:R-:W-:-:S03]  /*5d20*/  VIADD R78, R147, 0x1 ;  /* 0x00000001934e7836 */ /* 0x000fc60000000000 */
[----:B------:R0:W-:Y:S02]  /*5d30*/  STL [R1+0x40], R87 ;  /* 0x0000405701007387 */ /* 0x0001e40000100800 */
[----:B------:R-:W-:Y:S01]  /*5d40*/  LEA.HI.SX32 R78, R78, R147, 0x1b ;  /* 0x000000934e4e7211 */ /* 0x000fe200078fdaff */
[----:B0-----:R-:W-:Y:S01]  /*5d50*/  FFMA.FTZ R87, R0, R79, RZ ;  /* 0x0000004f00577223 */ /* 0x001fe200000100ff */
[-C--:B--2---:R-:W-:Y:S01]  /*5d60*/  FFMA.FTZ R83, R40, R145.reuse, R83 ;  /* 0x0000009128537223 */ /* 0x084fe20000010053 */
[----:B------:R-:W-:Y:S01]  /*5d70*/  FFMA.FTZ R145, R24, R145, R81 ;  /* 0x0000009118917223 */ /* 0x000fe20000010051 */
[----:B------:R-:W-:-:S04]  /*5d80*/  IADD3 R81, R147, 0x2, RZ ;  /* 0x0000000293517810 */ /* 0x000fc80007ffe0ff */
[-C--:B------:R-:W-:Y:S01]  /*5d90*/  LEA.HI.SX32 R79, R81, R147.reuse, 0x1b ;  /* 0x00000093514f7211 */ /* 0x080fe200078fdaff */
[----:B------:R-:W-:Y:S01]  /*5da0*/  VIADD R81, R147, 0x3 ;  /* 0x0000000393517836 */ /* 0x000fe20000000000 */
[----:B------:R0:W-:Y:S04]  /*5db0*/  STL [R1+0x9c], R83 ;  /* 0x00009c5301007387 */ /* 0x0001e80000100800 */
[----:B------:R-:W-:Y:S01]  /*5dc0*/  LEA.HI.SX32 R81, R81, R147, 0x1b ;  /* 0x0000009351517211 */ /* 0x000fe200078fdaff */
[----:B------:R-:W2:Y:S04]  /*5dd0*/  LDL R151, [R1+0x88] ;  /* 0x0000880001977983 */ /* 0x000ea80000100800 */
[----:B------:R-:W3:Y:S01]  /*5de0*/  LDL R147, [R1+0x84] ;  /* 0x0000840001937983 */ /* 0x000ee20000100800 */
[----:B------:R-:W-:Y:S01]  /*5df0*/  FMUL.FTZ R82, R88, UR61 ;  /* 0x0000003d58527c20 */ /* 0x000fe20008410000 */
[----:B0-----:R-:W-:Y:S01]  /*5e00*/  FMUL.FTZ R83, R49, R99 ;  /* 0x0000006331537220 */ /* 0x001fe20000410000 */
[----:B------:R-:W-:Y:S01]  /*5e10*/  LEA R78, R78, R70, 0x2 ;  /* 0x000000464e4e7211 */ /* 0x000fe200078e10ff */
[----:B------:R-:W-:Y:S01]  /*5e20*/  FFMA.FTZ R107, R6, -R17, R137 ;  /* 0x80000011066b7223 */ /* 0x000fe20000010089 */
[----:B------:R-:W-:Y:S01]  /*5e30*/  FMUL.FTZ R82, R86, R82 ;  /* 0x0000005256527220 */ /* 0x000fe20000410000 */
[----:B------:R-:W-:Y:S01]  /*5e40*/  LEA R79, R79, R70, 0x2 ;  /* 0x000000464f4f7211 */ /* 0x000fe200078e10ff */
[----:B------:R-:W-:Y:S01]  /*5e50*/  FFMA.FTZ R105, R5, -R16, R136 ;  /* 0x8000001005697223 */ /* 0x000fe20000010088 */
[----:B------:R-:W-:Y:S01]  /*5e60*/  FMUL.FTZ R4, R4, R92 ;  /* 0x0000005c04047220 */ /* 0x000fe20000410000 */
[----:B------:R-:W-:Y:S01]  /*5e70*/  FFMA.FTZ R76, R2, R76, R82 ;  /* 0x0000004c024c7223 */ /* 0x000fe20000010052 */
[----:B------:R-:W-:Y:S01]  /*5e80*/  FMUL.FTZ R82, R50, R100 ;  /* 0x0000006432527220 */ /* 0x000fe20000410000 */
[----:B------:R-:W-:Y:S01]  /*5e90*/  FMUL.FTZ R90, R40, R90 ;  /* 0x0000005a285a7220 */ /* 0x000fe20000410000 */
[----:B------:R-:W-:Y:S01]  /*5ea0*/  FMUL.FTZ R77, R38, R77 ;  /* 0x0000004d264d7220 */ /* 0x000fe20000410000 */
[----:B------:R-:W4:Y:S01]  /*5eb0*/  LDL R162, [R1+0x80] ;  /* 0x0000800001a27983 */ /* 0x000f220000100800 */
[-C--:B------:R-:W-:Y:S01]  /*5ec0*/  FFMA.FTZ R87, R23, R82.reuse, R87 ;  /* 0x0000005217577223 */ /* 0x080fe20000010057 */
[----:B------:R-:W-:-:S03]  /*5ed0*/  FMUL.FTZ R82, R34, R82 ;  /* 0x0000005222527220 */ /* 0x000fc60000410000 */
[-C--:B------:R-:W-:Y:S01]  /*5ee0*/  FFMA.FTZ R87, R22, R83.reuse, R87 ;  /* 0x0000005316577223 */ /* 0x080fe20000010057 */
[----:B------:R-:W-:Y:S01]  /*5ef0*/  FMUL.FTZ R83, R33, R83 ;  /* 0x0000005321537220 */ /* 0x000fe20000410000 */
[----:B------:R0:W-:Y:S04]  /*5f00*/  STS [R78+0x2104], R82 ;  /* 0x002104524e007388 */ /* 0x0001e80000000800 */
[----:B------:R1:W-:Y:S01]  /*5f10*/  STS [R79+0x2108], R83 ;  /* 0x002108534f007388 */ /* 0x0003e20000000800 */
[----:B0-----:R-:W-:Y:S01]  /*5f20*/  FMUL.FTZ R82, R48, R98 ;  /* 0x0000006230527220 */ /* 0x001fe20000410000 */
[----:B------:R-:W-:Y:S01]  /*5f30*/  LEA R81, R81, R70, 0x2 ;  /* 0x0000004651517211 */ /* 0x000fe200078e10ff */
[----:B-1----:R-:W-:Y:S02]  /*5f40*/  FMUL.FTZ R83, R47, R97 ;  /* 0x000000612f537220 */ /* 0x002fe40000410000 */
[-C--:B------:R-:W-:Y:S01]  /*5f50*/  FFMA.FTZ R87, R21, R82.reuse, R87 ;  /* 0x0000005215577223 */ /* 0x080fe20000010057 */
[----:B------:R-:W-:-:S03]  /*5f60*/  FMUL.FTZ R82, R32, R82 ;  /* 0x0000005220527220 */ /* 0x000fc60000410000 */
[-C--:B------:R-:W-:Y:S01]  /*5f70*/  FFMA.FTZ R89, R20, R83.reuse, R87 ;  /* 0x0000005314597223 */ /* 0x080fe20000010057 */
[----:B------:R-:W-:Y:S01]  /*5f80*/  FMUL.FTZ R87, R46, R96 ;  /* 0x000000602e577220 */ /* 0x000fe20000410000 */
[----:B------:R-:W-:Y:S01]  /*5f90*/  FMUL.FTZ R83, R31, R83 ;  /* 0x000000531f537220 */ /* 0x000fe20000410000 */
[----:B------:R0:W-:Y:S01]  /*5fa0*/  STS [R81+0x210c], R82 ;  /* 0x00210c5251007388 */ /* 0x0001e20000000800 */
[----:B---3--:R-:W-:-:S03]  /*5fb0*/  FMUL.FTZ R144, R147, R144 ;  /* 0x0000009093907220 */ /* 0x008fc60000410000 */
[----:B------:R-:W3:Y:S01]  /*5fc0*/  LDL R147, [R1+0x7c] ;  /* 0x00007c0001937983 */ /* 0x000ee20000100800 */
[----:B------:R-:W-:Y:S01]  /*5fd0*/  FFMA.FTZ R89, R19, R87, R89 ;  /* 0x0000005713597223 */ /* 0x000fe20000010059 */
[----:B0-----:R-:W-:Y:S02]  /*5fe0*/  FMUL.FTZ R82, R45, R95 ;  /* 0x0000005f2d527220 */ /* 0x001fe40000410000 */
[----:B------:R0:W-:Y:S02]  /*5ff0*/  STS [R80+0x2110], R83 ;  /* 0x0021105350007388 */ /* 0x0001e40000000800 */
[----:B------:R-:W-:Y:S01]  /*6000*/  FFMA.FTZ R89, R18, R82, R89 ;  /* 0x0000005212597223 */ /* 0x000fe20000010059 */
[----:B------:R-:W-:Y:S01]  /*6010*/  FMUL.FTZ R16, R43, R122 ;  /* 0x0000007a2b107220 */ /* 0x000fe20000410000 */
[----:B0-----:R-:W-:Y:S01]  /*6020*/  FMUL.FTZ R83, R29, R82 ;  /* 0x000000521d537220 */ /* 0x001fe20000410000 */
[----:B------:R-:W-:-:S04]  /*6030*/  FMUL.FTZ R82, R44, R119 ;  /* 0x000000772c527220 */ /* 0x000fc80000410000 */
[-C--:B------:R-:W-:Y:S01]  /*6040*/  FFMA.FTZ R89, R107, R82.reuse, R89 ;  /* 0x000000526b597223 */ /* 0x080fe20000010059 */
[----:B------:R-:W-:Y:S01]  /*6050*/  FMUL.FTZ R17, R28, R82 ;  /* 0x000000521c117220 */ /* 0x000fe20000410000 */
[----:B------:R-:W-:Y:S01]  /*6060*/  FMUL.FTZ R82, R92, UR61 ;  /* 0x0000003d5c527c20 */ /* 0x000fe20008410000 */
[----:B------:R-:W-:Y:S01]  /*6070*/  FMUL.FTZ R92, R42, R92 ;  /* 0x0000005c2a5c7220 */ /* 0x000fe20000410000 */
[----:B------:R-:W-:Y:S02]  /*6080*/  FFMA.FTZ R89, R105, R16, R89 ;  /* 0x0000001069597223 */ /* 0x000fe40000010059 */
[C---:B------:R-:W-:Y:S02]  /*6090*/  FMUL.FTZ R82, R15.reuse, R82 ;  /* 0x000000520f527220 */ /* 0x040fe40000410000 */
[----:B------:R-:W-:Y:S01]  /*60a0*/  FFMA.FTZ R89, R15, R92, R89 ;  /* 0x0000005c0f597223 */ /* 0x000fe20000010059 */
[----:B------:R-:W-:-:S04]  /*60b0*/  FMUL.FTZ R15, R41, R91 ;  /* 0x0000005b290f7220 */ /* 0x000fc80000410000 */
[----:B------:R-:W-:Y:S01]  /*60c0*/  FFMA.FTZ R89, R14, R15, R89 ;  /* 0x0000000f0e597223 */ /* 0x000fe20000010059 */
[----:B------:R-:W-:-:S03]  /*60d0*/  FMUL.FTZ R88, R39, R88 ;  /* 0x0000005827587220 */ /* 0x000fc60000410000 */
[-C--:B------:R-:W-:Y:S01]  /*60e0*/  FFMA.FTZ R89, R85, R90.reuse, R89 ;  /* 0x0000005a55597223 */ /* 0x080fe20000010059 */
[----:B------:R-:W-:Y:S01]  /*60f0*/  FMUL.FTZ R24, R24, R90 ;  /* 0x0000005a18187220 */ /* 0x000fe20000410000 */
[----:B------:R-:W-:Y:S01]  /*6100*/  FMUL.FTZ R73, R73, R77 ;  /* 0x0000004d49497220 */ /* 0x000fe20000410000 */
[----:B------:R-:W5:Y:S01]  /*6110*/  LDL.LU R85, [R1+0xa0] ;  /* 0x0000a00001557983 */ /* 0x000f620000300800 */
[----:B------:R-:W-:-:S03]  /*6120*/  FFMA.FTZ R89, R86, R88, R89 ;  /* 0x0000005856597223 */ /* 0x000fc60000010059 */
[----:B------:R0:W-:Y:S01]  /*6130*/  STS [R80+0x212c], R24 ;  /* 0x00212c1850007388 */ /* 0x0001e20000000800 */
[----:B------:R-:W-:-:S03]  /*6140*/  FFMA.FTZ R89, R84, R77, R89 ;  /* 0x0000004d54597223 */ /* 0x000fc60000010059 */
[----:B------:R-:W5:Y:S01]  /*6150*/  LDL.LU R77, [R1+0x3c] ;  /* 0x00003c00014d7983 */ /* 0x000f620000300800 */
[----:B--2---:R-:W-:-:S03]  /*6160*/  FMUL.FTZ R143, R151, R143 ;  /* 0x0000008f978f7220 */ /* 0x004fc60000410000 */
[----:B0-----:R-:W2:Y:S01]  /*6170*/  LDL.LU R24, [R1+0xa4] ;  /* 0x0000a40001187983 */ /* 0x001ea20000300800 */
[----:B------:R-:W-:-:S03]  /*6180*/  LEA.HI.SX32 R103, R155, R72, 0x1b ;  /* 0x000000489b677211 */ /* 0x000fc600078fdaff */
[----:B------:R-:W2:Y:S04]  /*6190*/  LDL R151, [R1+0x70] ;  /* 0x0000700001977983 */ /* 0x000ea80000100800 */
[----:B------:R-:W2:Y:S01]  /*61a0*/  LDL R155, [R1+0x74] ;  /* 0x00007400019b7983 */ /* 0x000ea20000100800 */
[----:B---3--:R-:W-:-:S03]  /*61b0*/  FMUL.FTZ R141, R147, R141 ;  /* 0x0000008d938d7220 */ /* 0x008fc60000410000 */
[----:B------:R0:W-:Y:S04]  /*61c0*/  STS [R80+0x2118], R83 ;  /* 0x0021185350007388 */ /* 0x0001e80000000800 */
[----:B------:R-:W3:Y:S01]  /*61d0*/  LDL R147, [R1+0x5c] ;  /* 0x00005c0001937983 */ /* 0x000ee20000100800 */
[----:B------:R-:W-:Y:S01]  /*61e0*/  FMUL.FTZ R146, R111, R109 ;  /* 0x0000006d6f927220 */ /* 0x000fe20000410000 */
[----:B----4-:R-:W-:Y:S02]  /*61f0*/  FMUL.FTZ R142, R162, R142 ;  /* 0x0000008ea28e7220 */ /* 0x010fe40000410000 */
[----:B------:R-:W4:Y:S01]  /*6200*/  LDL R111, [R1+0x78] ;  /* 0x00007800016f7983 */ /* 0x000f220000100800 */
[----:B0-----:R-:W-:-:S03]  /*6210*/  FMUL.FTZ R83, R3, R91 ;  /* 0x0000005b03537220 */ /* 0x001fc60000410000 */
[----:B------:R-:W4:Y:S04]  /*6220*/  LDL R117, [R1+0x6c] ;  /* 0x00006c0001757983 */ /* 0x000f280000100800 */
[----:B------:R-:W4:Y:S04]  /*6230*/  LDL R165, [R1+0x68] ;  /* 0x0000680001a57983 */ /* 0x000f280000100800 */
[----:B------:R-:W4:Y:S04]  /*6240*/  LDL R164, [R1+0x64] ;  /* 0x0000640001a47983 */ /* 0x000f280000100800 */
[----:B------:R-:W4:Y:S04]  /*6250*/  LDL R163, [R1+0x60] ;  /* 0x0000600001a37983 */ /* 0x000f280000100800 */
[----:B------:R-:W4:Y:S01]  /*6260*/  LDL R162, [R1+0x58] ;  /* 0x0000580001a27983 */ /* 0x000f220000100800 */
[----:B-----5:R-:W-:Y:S01]  /*6270*/  FFMA.FTZ R85, R41, R83, R85 ;  /* 0x0000005329557223 */ /* 0x020fe20000010055 */
[----:B------:R-:W-:-:S04]  /*6280*/  FADD.FTZ R77, R76, R77 ;  /* 0x0000004d4c4d7221 */ /* 0x000fc80000010000 */
[----:B------:R-:W-:Y:S01]  /*6290*/  STL [R1+0xa0], R85 ;  /* 0x0000a05501007387 */ /* 0x000fe20000100800 */
[----:B--2---:R-:W-:-:S03]  /*62a0*/  FFMA.FTZ R24, R42, R4, R24 ;  /* 0x000000042a187223 */ /* 0x004fc60000010018 */
[----:B------:R-:W-:Y:S01]  /*62b0*/  STL [R1+0x3c], R77 ;  /* 0x00003c4d01007387 */ /* 0x000fe20000100800 */
[----:B------:R-:W-:-:S03]  /*62c0*/  FMUL.FTZ R138, R151, R138 ;  /* 0x0000008a978a7220 */ /* 0x000fc60000410000 */
[----:B------:R0:W-:Y:S04]  /*62d0*/  STL [R1+0xa4], R24 ;  /* 0x0000a41801007387 */ /* 0x0001e80000100800 */
[----:B------:R-:W2:Y:S01]  /*62e0*/  LDL R151, [R1+0x50] ;  /* 0x0000500001977983 */ /* 0x000ea20000100800 */
[----:B------:R-:W-:-:S03]  /*62f0*/  FMUL.FTZ R139, R155, R139 ;  /* 0x0000008b9b8b7220 */ /* 0x000fc60000410000 */
[----:B------:R-:W5:Y:S01]  /*6300*/  LDL R155, [R1+0x54] ;  /* 0x00005400019b7983 */ /* 0x000f620000100800 */
[----:B---3--:R-:W-:-:S03]  /*6310*/  FMUL.FTZ R133, R147, R133 ;  /* 0x0000008593857220 */ /* 0x008fc60000410000 */
[----:B------:R-:W3:Y:S01]  /*6320*/  LDL R147, [R1+0x4c] ;  /* 0x00004c0001937983 */ /* 0x000ee20000100800 */
        /* <DEDUP_REMOVED lines=9> */
[----:B------:R-:W-:-:S02]  /*63c0*/  FMUL.FTZ R106, R5, R122 ;  /* 0x0000007a056a7220 */ /* 0x000fc40000410000 */
[----:B------:R-:W1:Y:S01]  /*63d0*/  LDC.64 R4, c[0x0][0x348] ;  /* 0x0000d200ff047b82 */ /* 0x000e620000000a00 */
[----:B------:R-:W-:Y:S01]  /*63e0*/  STS [R80+0x2114], R87 ;  /* 0x0021145750007388 */ /* 0x000fe20000000800 */
[----:B------:R-:W-:-:S03]  /*63f0*/  FMUL.FTZ R104, R91, UR61 ;  /* 0x0000003d5b687c20 */ /* 0x000fc60008410000 */
[----:B------:R-:W-:Y:S04]  /*6400*/  STS [R80+0x211c], R17 ;  /* 0x00211c1150007388 */ /* 0x000fe80000000800 */
[----:B------:R-:W-:Y:S04]  /*6410*/  STS [R80+0x2120], R16 ;  /* 0x0021201050007388 */ /* 0x000fe80000000800 */
[----:B------:R-:W-:Y:S04]  /*6420*/  STS [R80+0x2124], R92 ;  /* 0x0021245c50007388 */ /* 0x000fe80000000800 */
[----:B------:R-:W-:Y:S04]  /*6430*/  STS [R80+0x2128], R3 ;  /* 0x0021280350007388 */ /* 0x000fe80000000800 */
[----:B------:R-:W-:Y:S04]  /*6440*/  STS [R80+0x2130], R2 ;  /* 0x0021300250007388 */ /* 0x000fe80000000800 */
[----:B------:R-:W-:Y:S04]  /*6450*/  STS [R80+0x2134], R73 ;  /* 0x0021344950007388 */ /* 0x000fe80000000800 */
[----:B------:R-:W-:Y:S04]  /*6460*/  STS [R80+0x2138], R74 ;  /* 0x0021384a50007388 */ /* 0x000fe80000000800 */
[----:B------:R4:W-:Y:S01]  /*6470*/  STS [R80+0x213c], R110 ;  /* 0x00213c6e50007388 */ /* 0x0009e20000000800 */
[----:B------:R-:W-:Y:S01]  /*6480*/  FMUL.FTZ R104, R14, R104 ;  /* 0x000000680e687220 */ /* 0x000fe20000410000 */
[----:B------:R-:W-:Y:S01]  /*6490*/  FFMA.FTZ R128, R128, R75, R89 ;  /* 0x0000004b80807223 */ /* 0x000fe20000010059 */
[----:B------:R-:W-:-:S02]  /*64a0*/  VIADD R75, R72, 0x680 ;  /* 0x00000680484b7836 */ /* 0x000fc40000000000 */
[----:B------:R-:W-:Y:S02]  /*64b0*/  FFMA.FTZ R104, R25, R83, R104 ;  /* 0x0000005319687223 */ /* 0x000fe40000010068 */
[----:B0-----:R-:W0:Y:S01]  /*64c0*/  LDC.64 R24, c[0x0][0x368] ;  /* 0x0000da00ff187b82 */ /* 0x001e220000000a00 */
[C---:B------:R-:W-:Y:S01]  /*64d0*/  VIADD R94, R72.reuse, 0x180 ;  /* 0x00000180485e7836 */ /* 0x040fe20000000000 */
[C---:B------:R-:W-:Y:S01]  /*64e0*/  IADD3 R93, R72.reuse, 0x280, RZ ;  /* 0x00000280485d7810 */ /* 0x040fe20007ffe0ff */
[C---:B------:R-:W-:Y:S01]  /*64f0*/  VIADD R91, R72.reuse, 0x380 ;  /* 0x00000380485b7836 */ /* 0x040fe20000000000 */
[C---:B------:R-:W-:Y:S01]  /*6500*/  IADD3 R89, R72.reuse, 0x480, RZ ;  /* 0x0000048048597810 */ /* 0x040fe20007ffe0ff */
[C---:B------:R-:W-:Y:S01]  /*6510*/  VIADD R88, R72.reuse, 0x500 ;  /* 0x0000050048587836 */ /* 0x040fe20000000000 */
[C---:B----4-:R-:W-:Y:S02]  /*6520*/  IADD3 R110, R72.reuse, 0x80, RZ ;  /* 0x00000080486e7810 */ /* 0x050fe40007ffe0ff */
[----:B------:R-:W-:-:S02]  /*6530*/  IADD3 R102, R72, 0x100, RZ ;  /* 0x0000010048667810 */ /* 0x000fc40007ffe0ff */
[C---:B------:R-:W-:Y:S02]  /*6540*/  IADD3 R92, R72.reuse, 0x300, RZ ;  /* 0x00000300485c7810 */ /* 0x040fe40007ffe0ff */
[C---:B------:R-:W-:Y:S02]  /*6550*/  IADD3 R90, R72.reuse, 0x400, RZ ;  /* 0x00000400485a7810 */ /* 0x040fe40007ffe0ff */
[C---:B------:R-:W-:Y:S02]  /*6560*/  IADD3 R87, R72.reuse, 0x580, RZ ;  /* 0x0000058048577810 */ /* 0x040fe40007ffe0ff */
[C---:B------:R-:W-:Y:S02]  /*6570*/  IADD3 R86, R72.reuse, 0x600, RZ ;  /* 0x0000060048567810 */ /* 0x040fe40007ffe0ff */
[C---:B------:R-:W-:Y:S02]  /*6580*/  IADD3 R74, R72.reuse, 0x700, RZ ;  /* 0x00000700484a7810 */ /* 0x040fe40007ffe0ff */
[----:B------:R-:W-:-:S02]  /*6590*/  IADD3 R73, R72, 0x780, RZ ;  /* 0x0000078048497810 */ /* 0x000fc40007ffe0ff */
[-C--:B------:R-:W-:Y:S02]  /*65a0*/  LEA.HI.SX32 R84, R72, R72.reuse, 0x1b ;  /* 0x0000004848547211 */ /* 0x080fe400078fdaff */
[-C--:B------:R-:W-:Y:S02]  /*65b0*/  LEA.HI.SX32 R93, R93, R72.reuse, 0x1b ;  /* 0x000000485d5d7211 */ /* 0x080fe400078fdaff */
[-C--:B------:R-:W-:Y:S02]  /*65c0*/  LEA.HI.SX32 R89, R89, R72.reuse, 0x1b ;  /* 0x0000004859597211 */ /* 0x080fe400078fdaff */
[-C--:B------:R-:W-:Y:S02]  /*65d0*/  LEA.HI.SX32 R75, R75, R72.reuse, 0x1b ;  /* 0x000000484b4b7211 */ /* 0x080fe400078fdaff */
[-C--:B------:R-:W-:Y:S02]  /*65e0*/  LEA.HI.SX32 R110, R110, R72.reuse, 0x1b ;  /* 0x000000486e6e7211 */ /* 0x080fe400078fdaff */
        /* <DEDUP_REMOVED lines=9> */
[----:B------:R-:W-:Y:S01]  /*6680*/  LEA.HI.SX32 R73, R73, R72, 0x1b ;  /* 0x0000004849497211 */ /* 0x000fe200078fdaff */
[--C-:B------:R-:W-:Y:S01]  /*6690*/  IMAD R84, R84, 0x4, R70.reuse ;  /* 0x0000000454547824 */ /* 0x100fe200078e0246 */
[----:B------:R-:W-:Y:S01]  /*66a0*/  BAR.SYNC.DEFER_BLOCKING 0x0 ;  /* 0x0000000000007b1d */ /* 0x000fe20000010000 */
[-C--:B------:R-:W-:Y:S01]  /*66b0*/  LEA R103, R103, R70.reuse, 0x2 ;  /* 0x0000004667677211 */ /* 0x080fe200078e10ff */
[--C-:B------:R-:W-:Y:S01]  /*66c0*/  IMAD R93, R93, 0x4, R70.reuse ;  /* 0x000000045d5d7824 */ /* 0x100fe200078e0246 */
[-C--:B------:R-:W-:Y:S01]  /*66d0*/  LEA R110, R110, R70.reuse, 0x2 ;  /* 0x000000466e6e7211 */ /* 0x080fe200078e10ff */
[--C-:B------:R-:W-:Y:S01]  /*66e0*/  IMAD R89, R89, 0x4, R70.reuse ;  /* 0x0000000459597824 */ /* 0x100fe200078e0246 */
[-C--:B------:R-:W-:Y:S01]  /*66f0*/  LEA R102, R102, R70.reuse, 0x2 ;  /* 0x0000004666667211 */ /* 0x080fe200078e10ff */
[----:B------:R-:W-:Y:S01]  /*6700*/  IMAD R75, R75, 0x4, R70 ;  /* 0x000000044b4b7824 */ /* 0x000fe200078e0246 */
        /* <DEDUP_REMOVED lines=8> */
[----:B------:R-:W-:Y:S01]  /*6790*/  LEA R73, R73, R70, 0x2 ;  /* 0x0000004649497211 */ /* 0x000fe200078e10ff */
[----:B-1----:R-:W-:Y:S01]  /*67a0*/  IMAD R76, R4, UR38, RZ ;  /* 0x00000026044c7c24 */ /* 0x002fe2000f8e02ff */
[----:B------:R-:W-:Y:S01]  /*67b0*/  MOV R82, R72 ;  /* 0x0000004800527202 */ /* 0x000fe20000000f00 */
[----:B------:R-:W-:Y:S01]  /*67c0*/  IMAD.MOV.U32 R83, RZ, RZ, RZ ;  /* 0x000000ffff537224 */ /* 0x000fe200078e00ff */
[----:B------:R-:W1:Y:S01]  /*67d0*/  LDS R112, [R84+0x2100] ;  /* 0x0021000054707984 */ /* 0x000e620000000800 */
[----:B------:R-:W-:-:S03]  /*67e0*/  IMAD R76, R5, UR37, R76 ;  /* 0x00000025054c7c24 */ /* 0x000fc6000f8e024c */
[----:B------:R-:W4:Y:S01]  /*67f0*/  LDS R108, [R110+0x2300] ;  /* 0x002300006e6c7984 */ /* 0x000f220000000800 */
[----:B------:R-:W-:-:S03]  /*6800*/  IMAD.WIDE.U32 R4, R4, UR37, R82 ;  /* 0x0000002504047c25 */ /* 0x000fc6000f8e0052 */
[----:B------:R-:W0:Y:S04]  /*6810*/  LDS R127, [R102+0x2500] ;  /* 0x00250000667f7984 */ /* 0x000e280000000800 */
[----:B------:R-:W0:Y:S04]  /*6820*/  LDS R126, [R94+0x2700] ;  /* 0x002700005e7e7984 */ /* 0x000e280000000800 */
[----:B------:R-:W0:Y:S04]  /*6830*/  LDS R125, [R103+0x2900] ;  /* 0x00290000677d7984 */ /* 0x000e280000000800 */
[----:B------:R-:W0:Y:S04]  /*6840*/  LDS R124, [R93+0x2b00] ;  /* 0x002b00005d7c7984 */ /* 0x000e280000000800 */
[----:B------:R-:W0:Y:S04]  /*6850*/  LDS R123, [R92+0x2d00] ;  /* 0x002d00005c7b7984 */ /* 0x000e280000000800 */
[----:B------:R-:W0:Y:S04]  /*6860*/  LDS R121, [R91+0x2f00] ;  /* 0x002f00005b797984 */ /* 0x000e280000000800 */
[----:B------:R-:W1:Y:S04]  /*6870*/  LDS R120, [R90+0x3100] ;  /* 0x003100005a787984 */ /* 0x000e680000000800 */
[----:B------:R-:W1:Y:S04]  /*6880*/  LDS R109, [R89+0x3300] ;  /* 0x00330000596d7984 */ /* 0x000e680000000800 */
[----:B------:R-:W1:Y:S04]  /*6890*/  LDS R17, [R88+0x3500] ;  /* 0x0035000058117984 */ /* 0x000e680000000800 */
[----:B------:R-:W1:Y:S04]  /*68a0*/  LDS R16, [R87+0x3700] ;  /* 0x0037000057107984 */ /* 0x000e680000000800 */
[----:B------:R-:W1:Y:S04]  /*68b0*/  LDS R15, [R86+0x3900] ;  /* 0x00390000560f7984 */ /* 0x000e680000000800 */
[----:B------:R-:W1:Y:S04]  /*68c0*/  LDS R14, [R75+0x3b00] ;  /* 0x003b00004b0e7984 */ /* 0x000e680000000800 */
[----:B------:R-:W1:Y:S04]  /*68d0*/  LDS R3, [R74+0x3d00] ;  /* 0x003d00004a037984 */ /* 0x000e680000000800 */
[----:B------:R-:W1:Y:S04]  /*68e0*/  LDS R2, [R73+0x3f00] ;  /* 0x003f000049027984 */ /* 0x000e680000000800 */
[----:B------:R-:W-:Y:S04]  /*68f0*/  STS [R80+0x4200], R143 ;  /* 0x0042008f50007388 */ /* 0x000fe80000000800 */
[----:B------:R5:W-:Y:S01]  /*6900*/  STS [R78+0x4204], R144 ;  /* 0x004204904e007388 */ /* 0x000be20000000800 */
[----:B------:R-:W-:Y:S01]  /*6910*/  IADD3 R5, R5, R76, RZ ;  /* 0x0000004c05057210 */ /* 0x000fe20007ffe0ff */
[----:B0-----:R-:W-:-:S02]  /*6920*/  IMAD.WIDE.U32 R76, R24, UR37, R82 ;  /* 0x00000025184c7c25 */ /* 0x001fc4000f8e0052 */
[----:B------:R0:W-:Y:S02]  /*6930*/  STS [R79+0x4208], R142 ;  /* 0x0042088e4f007388 */ /* 0x0001e40000000800 */
[----:B--2---:R-:W-:Y:S01]  /*6940*/  FMUL.FTZ R130, R151, R130 ;  /* 0x0000008297827220 */ /* 0x004fe20000410000 */
[----:B------:R-:W-:Y:S01]  /*6950*/  FMUL.FTZ R140, R111, R140 ;  /* 0x0000008c6f8c7220 */ /* 0x000fe20000410000 */
[----:B------:R-:W-:Y:S01]  /*6960*/  FMUL.FTZ R137, R117, R137 ;  /* 0x0000008975897220 */ /* 0x000fe20000410000 */
[----:B------:R-:W-:Y:S01]  /*6970*/  FMUL.FTZ R136, R165, R136 ;  /* 0x00000088a5887220 */ /* 0x000fe20000410000 */
[----:B------:R-:W-:Y:S01]  /*6980*/  FMUL.FTZ R135, R164, R135 ;  /* 0x00000087a4877220 */ /* 0x000fe20000410000 */
[----:B-----5:R-:W-:Y:S01]  /*6990*/  MOV R78, UR34 ;  /* 0x00000022004e7c02 */ /* 0x020fe20008000f00 */
[----:B------:R-:W-:Y:S01]  /*69a0*/  UIMAD UR34, UR41, UR34, URZ ;  /* 0x00000022292272a4 */ /* 0x000fe2000f8e023f */
[----:B------:R-:W-:Y:S01]  /*69b0*/  FMUL.FTZ R134, R163, R134 ;  /* 0x00000086a3867220 */ /* 0x000fe20000410000 */
[----:B------:R-:W-:Y:S01]  /*69c0*/  FMUL.FTZ R132, R162, R132 ;  /* 0x00000084a2847220 */ /* 0x000fe20000410000 */
[----:B0-----:R-:W-:Y:S01]  /*69d0*/  IMAD R79, R24, UR38, RZ ;  /* 0x00000026184f7c24 */ /* 0x001fe2000f8e02ff */
[----:B------:R-:W-:Y:S01]  /*69e0*/  UIMAD UR35, UR40, UR35, UR34 ;  /* 0x00000023282372a4 */ /* 0x000fe2000f8e0222 */
[----:B------:R-:W-:Y:S01]  /*69f0*/  MOV R24, UR32 ;  /* 0x0000002000187c02 */ /* 0x000fe20008000f00 */
[----:B------:R-:W-:Y:S01]  /*6a00*/  UIMAD UR34, UR41, UR32, URZ ;  /* 0x00000020292272a4 */ /* 0x000fe2000f8e023f */
[----:B------:R-:W-:-:S02]  /*6a10*/  IMAD R25, R25, UR37, R79 ;  /* 0x0000002519197c24 */ /* 0x000fc4000f8e024f */
[----:B------:R-:W-:Y:S01]  /*6a20*/  FMUL.FTZ R131, R155, R131 ;  /* 0x000000839b837220 */ /* 0x000fe20000410000 */
[----:B------:R-:W0:Y:S01]  /*6a30*/  LDC.64 R82, c[0x0][0x380] ;  /* 0x0000e000ff527b82 */ /* 0x000e220000000a00 */
[----:B------:R-:W-:Y:S02]  /*6a40*/  UIMAD UR34, UR40, UR33, UR34 ;  /* 0x00000021282272a4 */ /* 0x000fe4000f8e0222 */
[----:B------:R-:W-:Y:S01]  /*6a50*/  IMAD.WIDE.U32 R4, R24, UR40, R4 ;  /* 0x0000002818047c25 */ /* 0x000fe2000f8e0004 */
[----:B------:R-:W-:Y:S01]  /*6a60*/  MOV R24, R76 ;  /* 0x0000004c00187202 */ /* 0x000fe20000000f00 */
[----:B------:R-:W-:Y:S02]  /*6a70*/  STS [R81+0x420c], R141 ;  /* 0x00420c8d51007388 */ /* 0x000fe40000000800 */
[----:B------:R-:W-:Y:S01]  /*6a80*/  IMAD.IADD R25, R77, 0x1, R25 ;  /* 0x000000014d197824 */ /* 0x000fe200078e0219 */
[----:B------:R-:W-:Y:S01]  /*6a90*/  MOV R111, UR53 ;  /* 0x00000035006f7c02 */ /* 0x000fe20008000f00 */
[----:B------:R2:W-:Y:S01]  /*6aa0*/  STS [R80+0x4238], R130 ;  /* 0x0042388250007388 */ /* 0x0005e20000000800 */
[----:B------:R-:W-:Y:S01]  /*6ab0*/  IMAD.WIDE.U32 R24, R78, UR40, R24 ;  /* 0x000000284e187c25 */ /* 0x000fe2000f8e0018 */
[----:B------:R-:W-:-:S02]  /*6ac0*/  IADD3 R78, P1, R4, UR53, RZ ;  /* 0x00000035044e7c10 */ /* 0x000fc4000ff3e0ff */
[----:B------:R-:W-:Y:S01]  /*6ad0*/  STS [R80+0x4210], R140 ;  /* 0x0042108c50007388 */ /* 0x000fe20000000800 */
[----:B------:R-:W-:-:S03]  /*6ae0*/  IADD3 R111, -R111, UR58, -R72 ;  /* 0x0000003a6f6f7c10 */ /* 0x000fc6000fffe948 */
[----:B------:R-:W-:Y:S01]  /*6af0*/  STS [R80+0x4214], R139 ;  /* 0x0042148b50007388 */ /* 0x000fe20000000800 */
[----:B--2---:R-:W-:Y:S01]  /*6b00*/  IADD3 R130, R5, UR34, RZ ;  /* 0x0000002205827c10 */ /* 0x004fe2000fffe0ff */
[----:B------:R-:W-:Y:S02]  /*6b10*/  USHF.R.S32.HI UR34, URZ, 0x1f, UR53 ;  /* 0x0000001f3f227899 */ /* 0x000fe40008011435 */
[----:B------:R-:W-:Y:S04]  /*6b20*/  STS [R80+0x4218], R138 ;  /* 0x0042188a50007388 */ /* 0x000fe80000000800 */
[----:B------:R-:W-:Y:S04]  /*6b30*/  STS [R80+0x421c], R137 ;  /* 0x00421c8950007388 */ /* 0x000fe80000000800 */
[----:B------:R-:W-:Y:S04]  /*6b40*/  STS [R80+0x4220], R136 ;  /* 0x0042208850007388 */ /* 0x000fe80000000800 */
[----:B------:R-:W-:Y:S04]  /*6b50*/  STS [R80+0x4224], R135 ;  /* 0x0042248750007388 */ /* 0x000fe80000000800 */
[----:B------:R-:W-:Y:S04]  /*6b60*/  STS [R80+0x4228], R134 ;  /* 0x0042288650007388 */ /* 0x000fe80000000800 */
[----:B------:R-:W-:Y:S04]  /*6b70*/  STS [R80+0x422c], R133 ;  /* 0x00422c8550007388 */ /* 0x000fe80000000800 */
[----:B------:R-:W-:Y:S04]  /*6b80*/  STS [R80+0x4230], R132 ;  /* 0x0042308450007388 */ /* 0x000fe80000000800 */
[----:B------:R-:W-:Y:S01]  /*6b90*/  STS [R80+0x4234], R131 ;  /* 0x0042348350007388 */ /* 0x000fe20000000800 */
[----:B------:R-:W-:-:S02]  /*6ba0*/  IADD3.X R79, R130, UR34, RZ, P1, !PT ;  /* 0x00000022824f7c10 */ /* 0x000fc40008ffe4ff */
[----:B------:R-:W-:Y:S01]  /*6bb0*/  ISETP.GE.AND P1, PT, R111, 0x1, PT ;  /* 0x000000016f00780c */ /* 0x000fe20003f26270 */
[----:B------:R-:W-:Y:S01]  /*6bc0*/  FMUL.FTZ R122, R122, UR61 ;  /* 0x0000003d7a7a7c20 */ /* 0x000fe20008410000 */
[----:B------:R-:W-:-:S03]  /*6bd0*/  IADD3 R76, P2, R24, UR53, RZ ;  /* 0x00000035184c7c10 */ /* 0x000fc6000ff5e0ff */
[----:B------:R-:W-:Y:S01]  /*6be0*/  FMUL.FTZ R105, R105, R122 ;  /* 0x0000007a69697220 */ /* 0x000fe20000410000 */
[----:B------:R-:W-:Y:S02]  /*6bf0*/  VIADD R122, R25, UR35 ;  /* 0x00000023197a7c36 */ /* 0x000fe40008000000 */
[----:B------:R-:W-:Y:S01]  /*6c00*/  FMUL.FTZ R6, R6, R119 ;  /* 0x0000007706067220 */ /* 0x000fe20000410000 */
[----:B------:R-:W-:Y:S01]  /*6c10*/  FMUL.FTZ R119, R119, UR61 ;  /* 0x0000003d77777c20 */ /* 0x000fe20008410000 */
[----:B---3--:R-:W-:-:S05]  /*6c20*/  FMUL.FTZ R129, R147, R129 ;  /* 0x0000008193817220 */ /* 0x008fca0000410000 */
[----:B------:R2:W-:Y:S02]  /*6c30*/  STS [R80+0x423c], R129 ;  /* 0x00423c8150007388 */ /* 0x0005e40000000800 */
[----:B--2---:R-:W2:Y:S01]  /*6c40*/  LDC.64 R80, c[0x0][0x360] ;  /* 0x0000d800ff507b82 */ /* 0x004ea20000000a00 */
[----:B------:R-:W-:Y:S01]  /*6c50*/  IADD3.X R77, R122, UR34, RZ, P2, !PT ;  /* 0x000000227a4d7c10 */ /* 0x000fe200097fe4ff */
[----:B------:R-:W-:Y:S01]  /*6c60*/  BSSY B0, `(.L_x_1296) ;  /* 0x000001a000007945 */ /* 0x000fe20003800000 */
[----:B------:R-:W-:Y:S01]  /*6c70*/  FMUL.FTZ R107, R107, R119 ;  /* 0x000000776b6b7220 */ /* 0x000fe20000410000 */
        /* <DEDUP_REMOVED lines=8> */
[----:B01--4-:R-:W-:Y:S05]  /*6d00*/  @!P1 BRA `(.L_x_1297) ;  /* 0x00000000003c9947 */ /* 0x013fea0003800000 */
[----:B------:R0:W1:Y:S01]  /*6d10*/  LDS R129, [R84+0x4200] ;  /* 0x0042000054817984 */ /* 0x0000620000000800 */
[----:B--2---:R-:W-:-:S04]  /*6d20*/  IMAD.WIDE.U32 R78, R80, UR7, R78 ;  /* 0x00000007504e7c25 */ /* 0x004fc8000f8e004e */
[----:B0-----:R-:W-:-:S04]  /*6d30*/  IMAD R84, R80, UR54, RZ ;  /* 0x0000003650547c24 */ /* 0x001fc8000f8e02ff */
[----:B------:R-:W-:-:S05]  /*6d40*/  IMAD R84, R81, UR7, R84 ;  /* 0x0000000751547c24 */ /* 0x000fca000f8e0254 */
[----:B------:R-:W-:Y:S02]  /*6d50*/  IADD3 R79, R79, R84, RZ ;  /* 0x000000544f4f7210 */ /* 0x000fe40007ffe0ff */
[----:B------:R-:W-:-:S04]  /*6d60*/  LEA R84, P1, R78, UR20, 0x2 ;  /* 0x000000144e547c11 */ /* 0x000fc8000f8210ff */
[----:B------:R-:W-:Y:S01]  /*6d70*/  LEA.HI.X R85, R78, UR21, R79, 0x2, P1 ;  /* 0x000000154e557c11 */ /* 0x000fe200088f144f */
[C---:B------:R-:W-:Y:S02]  /*6d80*/  IMAD R78, R82.reuse, UR54, RZ ;  /* 0x00000036524e7c24 */ /* 0x040fe4000f8e02ff */
[----:B------:R-:W-:Y:S02]  /*6d90*/  IMAD.WIDE.U32 R76, R82, UR7, R76 ;  /* 0x00000007524c7c25 */ /* 0x000fe4000f8e004c */
[----:B------:R0:W-:Y:S02]  /*6da0*/  REDG.E.ADD.F32.FTZ.RN.STRONG.GPU desc[UR16][R84.64], R112 ;  /* 0x00000070540079a6 */ /* 0x0001e4000c10f390 */
[----:B------:R-:W-:-:S05]  /*6db0*/  IMAD R78, R83, UR7, R78 ;  /* 0x00000007534e7c24 */ /* 0x000fca000f8e024e */
[----:B------:R-:W-:Y:S02]  /*6dc0*/  IADD3 R77, R77, R78, RZ ;  /* 0x0000004e4d4d7210 */ /* 0x000fe40007ffe0ff */
[----:B------:R-:W-:-:S04]  /*6dd0*/  LEA R78, P1, R76, UR22, 0x2 ;  /* 0x000000164c4e7c11 */ /* 0x000fc8000f8210ff */
[----:B------:R-:W-:-:S05]  /*6de0*/  LEA.HI.X R79, R76, UR23, R77, 0x2, P1 ;  /* 0x000000174c4f7c11 */ /* 0x000fca00088f144d */
[----:B-1----:R0:W-:Y:S04]  /*6df0*/  REDG.E.ADD.F32.FTZ.RN.STRONG.GPU desc[UR16][R78.64], R129 ;  /* 0x000000814e0079a6 */ /* 0x0021e8000c10f390 */
.L_x_1297:
[----:B------:R-:W-:Y:S05]  /*6e00*/  BSYNC B0 ;  /* 0x0000000000007941 */ /* 0x000fea0003800000 */
.L_x_1296:
[----:B------:R-:W1:Y:S01]  /*6e10*/  LDS R110, [R110+0x4400] ;  /* 0x004400006e6e7984 */ /* 0x000e620000000800 */
[C---:B------:R-:W-:Y:S01]  /*6e20*/  LEA R76, P1, R4.reuse, UR20, 0x2 ;  /* 0x00000014044c7c11 */ /* 0x040fe2000f8210ff */
[----:B------:R-:W-:Y:S01]  /*6e30*/  USHF.L.U64.HI UR54, UR8, 0x2, UR9 ;  /* 0x0000000208367899 */ /* 0x000fe20008010209 */
[----:B------:R-:W-:Y:S01]  /*6e40*/  BSSY B0, `(.L_x_1298) ;  /* 0x0000017000007945 */ /* 0x000fe20003800000 */
[----:B------:R-:W-:Y:S01]  /*6e50*/  USHF.L.U32 UR35, UR8, 0x2, URZ ;  /* 0x0000000208237899 */ /* 0x000fe2000800063f */
[----:B------:R-:W-:Y:S01]  /*6e60*/  LEA.HI.X R77, R4, UR21, R130, 0x2, P1 ;  /* 0x00000015044d7c11 */ /* 0x000fe200088f1482 */
[----:B------:R-:W-:Y:S01]  /*6e70*/  UIMAD UR34, UR6, -0x800, UR39 ;  /* 0xfffff800062278a4 */ /* 0x000fe2000f8e0227 */
[----:B------:R-:W-:-:S03]  /*6e80*/  LEA R4, P1, R24, UR22, 0x2 ;  /* 0x0000001618047c11 */ /* 0x000fc6000f8210ff */
[----:B------:R-:W-:Y:S01]  /*6e90*/  USHF.R.S32.HI UR61, URZ, 0x1f, UR34 ;  /* 0x0000001f3f3d7899 */ /* 0x000fe20008011422 */
[----:B------:R-:W-:Y:S01]  /*6ea0*/  LEA.HI.X R5, R24, UR23, R122, 0x2, P1 ;  /* 0x0000001718057c11 */ /* 0x000fe200088f147a */
[----:B--2---:R-:W-:Y:S01]  /*6eb0*/  IMAD R24, R80, UR54, RZ ;  /* 0x0000003650187c24 */ /* 0x004fe2000f8e02ff */
[----:B------:R-:W-:-:S03]  /*6ec0*/  ISETP.GE.AND P1, PT, R111, 0x81, PT ;  /* 0x000000816f00780c */ /* 0x000fc60003f26270 */
[----:B------:R-:W-:Y:S02]  /*6ed0*/  IMAD R81, R81, UR35, R24 ;  /* 0x0000002351517c24 */ /* 0x000fe4000f8e0218 */
[----:B------:R-:W-:-:S04]  /*6ee0*/  IMAD R24, R82, UR54, RZ ;  /* 0x0000003652187c24 */ /* 0x000fc8000f8e02ff */
[----:B------:R-:W-:-:S04]  /*6ef0*/  IMAD R83, R83, UR35, R24 ;  /* 0x0000002353537c24 */ /* 0x000fc8000f8e0218 */
[----:B------:R-:W-:Y:S05]  /*6f00*/  @!P1 BRA `(.L_x_1299) ;  /* 0x0000000000289947 */ /* 0x000fea0003800000 */
[----:B------:R-:W-:-:S05]  /*6f10*/  MOV R24, UR34 ;  /* 0x0000002200187c02 */ /* 0x000fca0008000f00 */
[----:B------:R-:W-:-:S04]  /*6f20*/  IMAD.WIDE R24, R24, 0x4, R76 ;  /* 0x0000000418187825 */ /* 0x000fc800078e024c */
[----:B------:R-:W-:-:S04]  /*6f30*/  IMAD.WIDE.U32 R24, R80, UR35, R24 ;  /* 0x0000002350187c25 */ /* 0x000fc8000f8e0018 */
[----:B------:R-:W-:-:S05]  /*6f40*/  IMAD.IADD R25, R25, 0x1, R81 ;  /* 0x0000000119197824 */ /* 0x000fca00078e0251 */
[----:B------:R2:W-:Y:S02]  /*6f50*/  REDG.E.ADD.F32.FTZ.RN.STRONG.GPU desc[UR16][R24.64+-0x1e00], R108 ;  /* 0xffe2006c180079a6 */ /* 0x0005e4000c10f390 */
[----:B--2---:R-:W-:-:S05]  /*6f60*/  MOV R24, UR34 ;  /* 0x0000002200187c02 */ /* 0x004fca0008000f00 */
[----:B------:R-:W-:-:S04]  /*6f70*/  IMAD.WIDE R24, R24, 0x4, R4 ;  /* 0x0000000418187825 */ /* 0x000fc800078e0204 */
[----:B------:R-:W-:-:S05]  /*6f80*/  IMAD.WIDE.U32 R24, R82, UR35, R24 ;  /* 0x0000002352187c25 */ /* 0x000fca000f8e0018 */
[----:B------:R-:W-:-:S05]  /*6f90*/  IADD3 R25, R25, R83, RZ ;  /* 0x0000005319197210 */ /* 0x000fca0007ffe0ff */
[----:B-1----:R2:W-:Y:S02]  /*6fa0*/  REDG.E.ADD.F32.FTZ.RN.STRONG.GPU desc[UR16][R24.64+-0x1e00], R110 ;  /* 0xffe2006e180079a6 */ /* 0x0025e4000c10f390 */
.L_x_1299:
[----:B------:R-:W-:Y:S05]  /*6fb0*/  BSYNC B0 ;  /* 0x0000000000007941 */ /* 0x000fea0003800000 */
.L_x_1298:
[----:B------:R-:W3:Y:S01]  /*6fc0*/  LDS R102, [R102+0x4600] ;  /* 0x0046000066667984 */ /* 0x000ee20000000800 */
[----:B------:R-:W-:Y:S01]  /*6fd0*/  USHF.L.U32 UR54, UR34, 0x2, URZ ;  /* 0x0000000222367899 */ /* 0x000fe2000800063f */
[----:B------:R-:W-:Y:S01]  /*6fe0*/  BSSY B0, `(.L_x_1300) ;  /* 0x0000010000007945 */ /* 0x000fe20003800000 */
[----:B------:R-:W-:Y:S01]  /*6ff0*/  USHF.L.U64.HI UR34, UR34, 0x2, UR61 ;  /* 0x0000000222227899 */ /* 0x000fe2000801023d */
[----:B------:R-:W-:-:S03]  /*7000*/  FADD.FTZ R128, R128, R146 ;  /* 0x0000009280807221 */ /* 0x000fc60000010000 */
[----:B--2---:R-:W-:Y:S02]  /*7010*/  IADD3 R24, P1, R76, UR54, RZ ;  /* 0x000000364c187c10 */ /* 0x004fe4000ff3e0ff */
[----:B------:R-:W-:Y:S02]  /*7020*/  IADD3 R4, P2, R4, UR54, RZ ;  /* 0x0000003604047c10 */ /* 0x000fe4000ff5e0ff */
[----:B------:R-:W-:Y:S02]  /*7030*/  IADD3.X R25, R77, UR34, RZ, P1, !PT ;  /* 0x000000224d197c10 */ /* 0x000fe40008ffe4ff */
[----:B------:R-:W-:Y:S02]  /*7040*/  ISETP.GE.AND P1, PT, R111, 0x101, PT ;  /* 0x000001016f00780c */ /* 0x000fe40003f26270 */
[----:B------:R-:W-:Y:S01]  /*7050*/  IADD3.X R5, R5, UR34, RZ, P2, !PT ;  /* 0x0000002205057c10 */ /* 0x000fe200097fe4ff */
[----:B------:R-:W-:Y:S01]  /*7060*/  IMAD.WIDE.U32 R24, R80, UR35, R24 ;  /* 0x0000002350187c25 */ /* 0x000fe2000f8e0018 */
[----:B------:R-:W-:-:S03]  /*7070*/  ISETP.GE.AND P2, PT, R111, 0x181, PT ;  /* 0x000001816f00780c */ /* 0x000fc60003f46270 */
[----:B------:R-:W-:Y:S01]  /*7080*/  IMAD.WIDE.U32 R4, R82, UR35, R4 ;  /* 0x0000002352047c25 */ /* 0x000fe2000f8e0004 */
[----:B------:R-:W-:-:S03]  /*7090*/  IADD3 R25, R81, R25, RZ ;  /* 0x0000001951197210 */ /* 0x000fc60007ffe0ff */
[----:B------:R-:W-:Y:S02]  /*70a0*/  IMAD.IADD R5, R83, 0x1, R5 ;  /* 0x0000000153057824 */ /* 0x000fe400078e0205 */
[----:B------:R-:W-:Y:S05]  /*70b0*/  @!P1 BRA `(.L_x_1301) ;  /* 0x0000000000089947 */ /* 0x000fea0003800000 */
[----:B------:R2:W-:Y:S04]  /*70c0*/  REDG.E.ADD.F32.FTZ.RN.STRONG.GPU desc[UR16][R24.64+-0x1c00], R127 ;  /* 0xffe4007f180079a6 */ /* 0x0005e8000c10f390 */
[----:B---3--:R2:W-:Y:S02]  /*70d0*/  REDG.E.ADD.F32.FTZ.RN.STRONG.GPU desc[UR16][R4.64+-0x1c00], R102 ;  /* 0xffe40066040079a6 */ /* 0x0085e4000c10f390 */
.L_x_1301:
[----:B------:R-:W-:Y:S05]  /*70e0*/  BSYNC B0 ;  /* 0x0000000000007941 */ /* 0x000fea0003800000 */
.L_x_1300:
[----:B------:R-:W4:Y:S01]  /*70f0*/  LDS R94, [R94+0x4800] ;  /* 0x004800005e5e7984 */ /* 0x000f220000000800 */
[----:B------:R-:W-:Y:S04]  /*7100*/  BSSY B0, `(.L_x_1302) ;  /* 0x0000004000007945 */ /* 0x000fe80003800000 */
[----:B------:R-:W-:Y:S05]  /*7110*/  @!P2 BRA `(.L_x_1303) ;  /* 0x000000000008a947 */ /* 0x000fea0003800000 */
[----:B------:R0:W-:Y:S04]  /*7120*/  REDG.E.ADD.F32.FTZ.RN.STRONG.GPU desc[UR16][R24.64+-0x1a00], R126 ;  /* 0xffe6007e180079a6 */ /* 0x0001e8000c10f390 */
[----:B----4-:R0:W-:Y:S02]  /*7130*/  REDG.E.ADD.F32.FTZ.RN.STRONG.GPU desc[UR16][R4.64+-0x1a00], R94 ;  /* 0xffe6005e040079a6 */ /* 0x0101e4000c10f390 */
.L_x_1303:
[----:B------:R-:W-:Y:S05]  /*7140*/  BSYNC B0 ;  /* 0x0000000000007941 */ /* 0x000fea0003800000 */
.L_x_1302:
[----:B------:R-:W0:Y:S01]  /*7150*/  LDS R103, [R103+0x4a00] ;  /* 0x004a000067677984 */ /* 0x000e220000000800 */
[C---:B------:R-:W-:Y:S01]  /*7160*/  ISETP.GE.AND P6, PT, R111.reuse, 0x201, PT ;  /* 0x000002016f00780c */ /* 0x040fe20003fc6270 */
[----:B------:R-:W-:Y:S01]  /*7170*/  BSSY B0, `(.L_x_1304) ;  /* 0x0000009000007945 */ /* 0x000fe20003800000 */
[C---:B------:R-:W-:Y:S02]  /*7180*/  ISETP.GE.AND P1, PT, R111.reuse, 0x281, PT ;  /* 0x000002816f00780c */ /* 0x040fe40003f26270 */
[C---:B------:R-:W-:Y:S02]  /*7190*/  ISETP.GE.AND P2, PT, R111.reuse, 0x301, PT ;  /* 0x000003016f00780c */ /* 0x040fe40003f46270 */
[C---:B------:R-:W-:Y:S02]  /*71a0*/  ISETP.GE.AND P3, PT, R111.reuse, 0x381, PT ;  /* 0x000003816f00780c */ /* 0x040fe40003f66270 */
[C---:B------:R-:W-:Y:S02]  /*71b0*/  ISETP.GE.AND P4, PT, R111.reuse, 0x401, PT ;  /* 0x000004016f00780c */ /* 0x040fe40003f86270 */
[----:B------:R-:W-:-:S03]  /*71c0*/  ISETP.GE.AND P5, PT, R111, 0x481, PT ;  /* 0x000004816f00780c */ /* 0x000fc60003fa6270 */
[----:B------:R-:W-:Y:S10]  /*71d0*/  @!P6 BRA `(.L_x_1305) ;  /* 0x000000000008e947 */ /* 0x000ff40003800000 */
[----:B------:R1:W-:Y:S04]  /*71e0*/  REDG.E.ADD.F32.FTZ.RN.STRONG.GPU desc[UR16][R24.64+-0x1800], R125 ;  /* 0xffe8007d180079a6 */ /* 0x0003e8000c10f390 */
[----:B0-----:R0:W-:Y:S02]  /*71f0*/  REDG.E.ADD.F32.FTZ.RN.STRONG.GPU desc[UR16][R4.64+-0x1800], R103 ;  /* 0xffe80067040079a6 */ /* 0x0011e4000c10f390 */
.L_x_1305:
[----:B------:R-:W-:Y:S05]  /*7200*/  BSYNC B0 ;  /* 0x0000000000007941 */ /* 0x000fea0003800000 */
.L_x_1304:
[----:B------:R-:W0:Y:S01]  /*7210*/  LDS R93, [R93+0x4c00] ;  /* 0x004c00005d5d7984 */ /* 0x000e220000000800 */
[----:B------:R-:W-:Y:S04]  /*7220*/  BSSY B0, `(.L_x_1306) ;  /* 0x0000004000007945 */ /* 0x000fe80003800000 */
[----:B------:R-:W-:Y:S05]  /*7230*/  @!P1 BRA `(.L_x_1307) ;  /* 0x0000000000089947 */ /* 0x000fea0003800000 */
[----:B------:R1:W-:Y:S04]  /*7240*/  REDG.E.ADD.F32.FTZ.RN.STRONG.GPU desc[UR16][R24.64+-0x1600], R124 ;  /* 0xffea007c180079a6 */ /* 0x0003e8000c10f390 */
[----:B0-----:R0:W-:Y:S02]  /*7250*/  REDG.E.ADD.F32.FTZ.RN.STRONG.GPU desc[UR16][R4.64+-0x1600], R93 ;  /* 0xffea005d040079a6 */ /* 0x0011e4000c10f390 */
.L_x_1307:
[----:B------:R-:W-:Y:S05]  /*7260*/  BSYNC B0 ;  /* 0x0000000000007941 */ /* 0x000fea0003800000 */
.L_x_1306:
[----:B------:R-:W0:Y:S01]  /*7270*/  LDS R92, [R92+0x4e00] ;  /* 0x004e00005c5c7984 */ /* 0x000e220000000800 */
[----:B------:R-:W-:Y:S04]  /*7280*/  BSSY B0, `(.L_x_1308) ;  /* 0x0000004000007945 */ /* 0x000fe80003800000 */
[----:B------:R-:W-:Y:S05]  /*7290*/  @!P2 BRA `(.L_x_1309) ;  /* 0x000000000008a947 */ /* 0x000fea0003800000 */
[----:B------:R1:W-:Y:S04]  /*72a0*/  REDG.E.ADD.F32.FTZ.RN.STRONG.GPU desc[UR16][R24.64+-0x1400], R123 ;  /* 0xffec007b180079a6 */ /* 0x0003e8000c10f390 */
[----:B0-----:R0:W-:Y:S02]  /*72b0*/  REDG.E.ADD.F32.FTZ.RN.STRONG.GPU desc[UR16][R4.64+-0x1400], R92 ;  /* 0xffec005c040079a6 */ /* 0x0011e4000c10f390 */
.L_x_1309:
[----:B------:R-:W-:Y:S05]  /*72c0*/  BSYNC B0 ;  /* 0x0000000000007941 */ /* 0x000fea0003800000 */
.L_x_1308:
[----:B------:R-:W0:Y:S01]  /*72d0*/  LDS R91, [R91+0x5000] ;  /* 0x005000005b5b7984 */ /* 0x000e220000000800 */
[----:B------:R-:W-:Y:S04]  /*72e0*/  BSSY B0, `(.L_x_1310) ;  /* 0x0000004000007945 */ /* 0x000fe80003800000 */
[----:B------:R-:W-:Y:S05]  /*72f0*/  @!P3 BRA `(.L_x_1311) ;  /* 0x000000000008b947 */ /* 0x000fea0003800000 */
[----:B------:R1:W-:Y:S04]  /*7300*/  REDG.E.ADD.F32.FTZ.RN.STRONG.GPU desc[UR16][R24.64+-0x1200], R121 ;  /* 0xffee0079180079a6 */ /* 0x0003e8000c10f390 */
[----:B0-----:R0:W-:Y:S02]  /*7310*/  REDG.E.ADD.F32.FTZ.RN.STRONG.GPU desc[UR16][R4.64+-0x1200], R91 ;  /* 0xffee005b040079a6 */ /* 0x0011e4000c10f390 */
.L_x_1311:
[----:B------:R-:W-:Y:S05]  /*7320*/  BSYNC B0 ;  /* 0x0000000000007941 */ /* 0x000fea0003800000 */
.L_x_1310:
[----:B------:R-:W0:Y:S01]  /*7330*/  LDS R90, [R90+0x5200] ;  /* 0x005200005a5a7984 */ /* 0x000e220000000800 */
[----:B------:R-:W-:Y:S04]  /*7340*/  BSSY B0, `(.L_x_1312) ;  /* 0x0000004000007945 */ /* 0x000fe80003800000 */
[----:B------:R-:W-:Y:S05]  /*7350*/  @!P4 BRA `(.L_x_1313) ;  /* 0x000000000008c947 */ /* 0x000fea0003800000 */
[----:B------:R1:W-:Y:S04]  /*7360*/  REDG.E.ADD.F32.FTZ.RN.STRONG.GPU desc[UR16][R24.64+-0x1000], R120 ;  /* 0xfff00078180079a6 */ /* 0x0003e8000c10f390 */
[----:B0-----:R0:W-:Y:S02]  /*7370*/  REDG.E.ADD.F32.FTZ.RN.STRONG.GPU desc[UR16][R4.64+-0x1000], R90 ;  /* 0xfff0005a040079a6 */ /* 0x0011e4000c10f390 */
.L_x_1313:
[----:B------:R-:W-:Y:S05]  /*7380*/  BSYNC B0 ;  /* 0x0000000000007941 */ /* 0x000fea0003800000 */
.L_x_1312:
[----:B------:R-:W0:Y:S01]  /*7390*/  LDS R89, [R89+0x5400] ;  /* 0x0054000059597984 */ /* 0x000e220000000800 */
[----:B------:R-:W-:Y:S04]  /*73a0*/  BSSY B0, `(.L_x_1314) ;  /* 0x0000004000007945 */ /* 0x000fe80003800000 */
[----:B------:R-:W-:Y:S05]  /*73b0*/  @!P5 BRA `(.L_x_1315) ;  /* 0x000000000008d947 */ /* 0x000fea0003800000 */
[----:B------:R1:W-:Y:S04]  /*73c0*/  REDG.E.ADD.F32.FTZ.RN.STRONG.GPU desc[UR16][R24.64+-0xe00], R109 ;  /* 0xfff2006d180079a6 */ /* 0x0003e8000c10f390 */
[----:B0-----:R0:W-:Y:S02]  /*73d0*/  REDG.E.ADD.F32.FTZ.RN.STRONG.GPU desc[UR16][R4.64+-0xe00], R89 ;  /* 0xfff20059040079a6 */ /* 0x0011e4000c10f390 */
.L_x_1315:
[----:B------:R-:W-:Y:S05]  /*73e0*/  BSYNC B0 ;  /* 0x0000000000007941 */ /* 0x000fea0003800000 */
.L_x_1314:
        /* <DEDUP_REMOVED lines=11> */
.L_x_1317:
[----:B------:R-:W-:Y:S05]  /*74a0*/  BSYNC B0 ;  /* 0x0000000000007941 */ /* 0x000fea0003800000 */
.L_x_1316:
[----:B------:R-:W0:Y:S01]  /*74b0*/  LDS R87, [R87+0x5800] ;  /* 0x0058000057577984 */ /* 0x000e220000000800 */
[----:B------:R-:W-:Y:S04]  /*74c0*/  BSSY B0, `(.L_x_1318) ;  /* 0x0000004000007945 */ /* 0x000fe80003800000 */
[----:B------:R-:W-:Y:S05]  /*74d0*/  @!P1 BRA `(.L_x_1319) ;  /* 0x0000000000089947 */ /* 0x000fea0003800000 */
[----:B------:R1:W-:Y:S04]  /*74e0*/  REDG.E.ADD.F32.FTZ.RN.STRONG.GPU desc[UR16][R24.64+-0xa00], R16 ;  /* 0xfff60010180079a6 */ /* 0x0003e8000c10f390 */
[----:B0-----:R0:W-:Y:S02]  /*74f0*/  REDG.E.ADD.F32.FTZ.RN.STRONG.GPU desc[UR16][R4.64+-0xa00], R87 ;  /* 0xfff60057040079a6 */ /* 0x0011e4000c10f390 */
.L_x_1319:
[----:B------:R-:W-:Y:S05]  /*7500*/  BSYNC B0 ;  /* 0x0000000000007941 */ /* 0x000fea0003800000 */
.L_x_1318:
[----:B------:R-:W0:Y:S01]  /*7510*/  LDS R86, [R86+0x5a00] ;  /* 0x005a000056567984 */ /* 0x000e220000000800 */
[----:B------:R-:W-:Y:S04]  /*7520*/  BSSY B0, `(.L_x_1320) ;  /* 0x0000004000007945 */ /* 0x000fe80003800000 */
[----:B------:R-:W-:Y:S05]  /*7530*/  @!P2 BRA `(.L_x_1321) ;  /* 0x000000000008a947 */ /* 0x000fea0003800000 */
[----:B------:R1:W-:Y:S04]  /*7540*/  REDG.E.ADD.F32.FTZ.RN.STRONG.GPU desc[UR16][R24.64+-0x800], R15 ;  /* 0xfff8000f180079a6 */ /* 0x0003e8000c10f390 */
[----:B0-----:R0:W-:Y:S02]  /*7550*/  REDG.E.ADD.F32.FTZ.RN.STRONG.GPU desc[UR16][R4.64+-0x800], R86 ;  /* 0xfff80056040079a6 */ /* 0x0011e4000c10f390 */
.L_x_1321:
[----:B------:R-:W-:Y:S05]  /*7560*/  BSYNC B0 ;  /* 0x0000000000007941 */ /* 0x000fea0003800000 */
.L_x_1320:
[----:B------:R-:W0:Y:S01]  /*7570*/  LDS R75, [R75+0x5c00] ;  /* 0x005c00004b4b7984 */ /* 0x000e220000000800 */
[----:B------:R-:W-:Y:S04]  /*7580*/  BSSY B0, `(.L_x_1322) ;  /* 0x0000004000007945 */ /* 0x000fe80003800000 */
[----:B------:R-:W-:Y:S05]  /*7590*/  @!P3 BRA `(.L_x_1323) ;  /* 0x000000000008b947 */ /* 0x000fea0003800000 */
[----:B------:R1:W-:Y:S04]  /*75a0*/  REDG.E.ADD.F32.FTZ.RN.STRONG.GPU desc[UR16][R24.64+-0x600], R14 ;  /* 0xfffa000e180079a6 */ /* 0x0003e8000c10f390 */
[----:B0-----:R0:W-:Y:S02]  /*75b0*/  REDG.E.ADD.F32.FTZ.RN.STRONG.GPU desc[UR16][R4.64+-0x600], R75 ;  /* 0xfffa004b040079a6 */ /* 0x0011e4000c10f390 */
.L_x_1323:
[----:B------:R-:W-:Y:S05]  /*75c0*/  BSYNC B0 ;  /* 0x0000000000007941 */ /* 0x000fea0003800000 */
.L_x_1322:
[----:B------:R-:W0:Y:S01]  /*75d0*/  LDS R74, [R74+0x5e00] ;  /* 0x005e00004a4a7984 */ /* 0x000e220000000800 */
[----:B------:R-:W-:Y:S04]  /*75e0*/  BSSY B0, `(.L_x_1324) ;  /* 0x0000004000007945 */ /* 0x000fe80003800000 */
[----:B------:R-:W-:Y:S05]  /*75f0*/  @!P4 BRA `(.L_x_1325) ;  /* 0x000000000008c947 */ /* 0x000fea0003800000 */
[----:B------:R1:W-:Y:S04]  /*7600*/  REDG.E.ADD.F32.FTZ.RN.STRONG.GPU desc[UR16][R24.64+-0x400], R3 ;  /* 0xfffc0003180079a6 */ /* 0x0003e8000c10f390 */
[----:B0-----:R0:W-:Y:S02]  /*7610*/  REDG.E.ADD.F32.FTZ.RN.STRONG.GPU desc[UR16][R4.64+-0x400], R74 ;  /* 0xfffc004a040079a6 */ /* 0x0011e4000c10f390 */
.L_x_1325:
[----:B------:R-:W-:Y:S05]  /*7620*/  BSYNC B0 ;  /* 0x0000000000007941 */ /* 0x000fea0003800000 */
.L_x_1324:
[----:B------:R-:W0:Y:S01]  /*7630*/  LDS R73, [R73+0x6000] ;  /* 0x0060000049497984 */ /* 0x000e220000000800 */
[----:B------:R-:W-:Y:S04]  /*7640*/  BSSY B0, `(.L_x_1326) ;  /* 0x0000004000007945 */ /* 0x000fe80003800000 */
[----:B------:R-:W-:Y:S05]  /*7650*/  @!P5 BRA `(.L_x_1327) ;  /* 0x000000000008d947 */ /* 0x000fea0003800000 */
[----:B------:R1:W-:Y:S04]  /*7660*/  REDG.E.ADD.F32.FTZ.RN.STRONG.GPU desc[UR16][R24.64+-0x200], R2 ;  /* 0xfffe0002180079a6 */ /* 0x0003e8000c10f390 */
[----:B0-----:R0:W-:Y:S02]  /*7670*/  REDG.E.ADD.F32.FTZ.RN.STRONG.GPU desc[UR16][R4.64+-0x200], R73 ;  /* 0xfffe0049040079a6 */ /* 0x0011e4000c10f390 */
.L_x_1327:
[----:B------:R-:W-:Y:S05]  /*7680*/  BSYNC B0 ;  /* 0x0000000000007941 */ /* 0x000fea0003800000 */
.L_x_1326:
[----:B0-2---:R-:W2:Y:S04]  /*7690*/  LDL.LU R4, [R1+0x38] ;  /* 0x0000380001047983 */ /* 0x005ea80000300800 */
[----:B-1----:R-:W5:Y:S04]  /*76a0*/  LDL.LU R24, [R1+0x34] ;  /* 0x0000340001187983 */ /* 0x002f680000300800 */
[----:B------:R-:W3:Y:S04]  /*76b0*/  LDL.LU R14, [R1+0xa8] ;  /* 0x0000a800010e7983 */ /* 0x000ee80000300800 */
[----:B------:R-:W4:Y:S04]  /*76c0*/  LDL.LU R17, [R1+0x30] ;  /* 0x0000300001117983 */ /* 0x000f280000300800 */
[----:B------:R-:W4:Y:S04]  /*76d0*/  LDL.LU R5, [R1+0xac] ;  /* 0x0000ac0001057983 */ /* 0x000f280000300800 */
[----:B------:R-:W4:Y:S04]  /*76e0*/  LDL.LU R16, [R1+0x2c] ;  /* 0x00002c0001107983 */ /* 0x000f280000300800 */
[----:B------:R-:W4:Y:S04]  /*76f0*/  LDL.LU R15, [R1+0xb0] ;  /* 0x0000b000010f7983 */ /* 0x000f280000300800 */
[----:B------:R-:W4:Y:S04]  /*7700*/  LDL.LU R76, [R1+0x28] ;  /* 0x00002800014c7983 */ /* 0x000f280000300800 */
[----:B------:R-:W0:Y:S04]  /*7710*/  SHFL.DOWN P1, R2, R128, 0x1, 0x1f ;  /* 0x08201f0080027f89 */ /* 0x000e280000020000 */
[----:B------:R-:W4:Y:S01]  /*7720*/  LDL.LU R75, [R1+0xb4] ;  /* 0x0000b400014b7983 */ /* 0x000f220000300800 */
[----:B0-----:R-:W-:-:S05]  /*7730*/  @P1 FADD R2, R128, R2 ;  /* 0x0000000280021221 */ /* 0x001fca0000000000 */
[----:B------:R-:W0:Y:S02]  /*7740*/  SHFL.DOWN P1, R3, R2, 0x2, 0x1f ;  /* 0x08401f0002037f89 */ /* 0x000e240000020000 */
[----:B0-----:R-:W-:-:S05]  /*7750*/  @P1 FADD R3, R2, R3 ;  /* 0x0000000302031221 */ /* 0x001fca0000000000 */
[----:B------:R-:W0:Y:S01]  /*7760*/  SHFL.DOWN P1, R2, R3, 0x4, 0x1f ;  /* 0x08801f0003027f89 */ /* 0x000e220000020000 */
[----:B------:R-:W-:Y:S01]  /*7770*/  FFMA.FTZ R105, R27, R106, R105 ;  /* 0x0000006a1b697223 */ /* 0x000fe20000010069 */
[----:B0-----:R-:W-:-:S05]  /*7780*/  @P1 FADD R2, R3, R2 ;  /* 0x0000000203021221 */ /* 0x001fca0000000000 */
[----:B------:R-:W0:Y:S01]  /*7790*/  SHFL.DOWN P1, R3, R2, 0x8, 0x1f ;  /* 0x09001f0002037f89 */ /* 0x000e220000020000 */
[----:B------:R-:W-:Y:S01]  /*77a0*/  FFMA.FTZ R107, R28, R6, R107 ;  /* 0x000000061c6b7223 */ /* 0x000fe2000001006b */
[----:B0-----:R-:W-:Y:S01]  /*77b0*/  @P1 FADD R3, R2, R3 ;  /* 0x0000000302031221 */ /* 0x001fe20000000000 */
[----:B------:R-:W-:Y:S01]  /*77c0*/  FMUL.FTZ R2, R9, R97 ;  /* 0x0000006109027220 */ /* 0x000fe20000410000 */
[----:B--2---:R-:W-:Y:S01]  /*77d0*/  FADD.FTZ R4, R145, R4 ;  /* 0x0000000491047221 */ /* 0x004fe20000010000 */
[----:B-----5:R-:W-:-:S04]  /*77e0*/  FADD.FTZ R24, R104, R24 ;  /* 0x0000001868187221 */ /* 0x020fc80000010000 */
[----:B------:R-:W-:Y:S01]  /*77f0*/  STL [R1+0x38], R4 ;  /* 0x0000380401007387 */ /* 0x000fe20000100800 */
[----:B---3--:R-:W-:-:S03]  /*7800*/  FFMA.FTZ R14, R43, R106, R14 ;  /* 0x0000006a2b0e7223 */ /* 0x008fc6000001000e */
[----:B------:R-:W2:Y:S01]  /*7810*/  LDL.LU R74, [R1+0x24] ;  /* 0x00002400014a7983 */ /* 0x000ea20000300800 */
[----:B----4-:R-:W-:-:S03]  /*7820*/  FADD.FTZ R17, R26, R17 ;  /* 0x000000111a117221 */ /* 0x010fc60000010000 */
[----:B------:R-:W3:Y:S01]  /*7830*/  LDL.LU R73, [R1+0xb8] ;  /* 0x0000b80001497983 */ /* 0x000ee20000300800 */
[----:B------:R-:W-:-:S03]  /*7840*/  FFMA.FTZ R5, R44, R6, R5 ;  /* 0x000000062c057223 */ /* 0x000fc60000010005 */
[----:B------:R-:W-:Y:S04]  /*7850*/  STL [R1+0x34], R24 ;  /* 0x0000341801007387 */ /* 0x000fe80000100800 */
[----:B------:R0:W-:Y:S01]  /*7860*/  STL [R1+0xa8], R14 ;  /* 0x0000a80e01007387 */ /* 0x0001e20000100800 */
[----:B------:R-:W-:-:S03]  /*7870*/  FADD.FTZ R16, R105, R16 ;  /* 0x0000001069107221 */ /* 0x000fc60000010000 */
[----:B------:R-:W4:Y:S04]  /*7880*/  LDL.LU R27, [R1+0x20] ;  /* 0x00002000011b7983 */ /* 0x000f280000300800 */
[----:B------:R-:W5:Y:S01]  /*7890*/  LDL.LU R26, [R1+0xbc] ;  /* 0x0000bc00011a7983 */ /* 0x000f620000300800 */
[----:B0-----:R-:W-:-:S03]  /*78a0*/  FMUL.FTZ R14, R7, R95 ;  /* 0x0000005f070e7220 */ /* 0x001fc60000410000 */
[----:B------:R0:W-:Y:S01]  /*78b0*/  STL [R1+0x30], R17 ;  /* 0x0000301101007387 */ /* 0x0001e20000100800 */
[----:B------:R-:W-:-:S03]  /*78c0*/  FFMA.FTZ R15, R45, R14, R15 ;  /* 0x0000000e2d0f7223 */ /* 0x000fc6000001000f */
[----:B------:R-:W5:Y:S04]  /*78d0*/  LDL R25, [R1+0x110] ;  /* 0x0001100001197983 */ /* 0x000f680000100800 */
[----:B------:R1:W-:Y:S04]  /*78e0*/  STL [R1+0xac], R5 ;  /* 0x0000ac0501007387 */ /* 0x0003e80000100800 */
[----:B------:R-:W5:Y:S01]  /*78f0*/  LDL.LU R24, [R1+0x1c] ;  /* 0x00001c0001187983 */ /* 0x000f620000300800 */
[----:B------:R-:W-:-:S03]  /*7900*/  FADD.FTZ R76, R107, R76 ;  /* 0x0000004c6b4c7221 */ /* 0x000fc60000010000 */
[----:B0-----:R-:W5:Y:S04]  /*7910*/  LDL.LU R17, [R1+0xc0] ;  /* 0x0000c00001117983 */ /* 0x001f680000300800 */
[----:B------:R0:W-:Y:S01]  /*7920*/  STL [R1+0x2c], R16 ;  /* 0x00002c1001007387 */ /* 0x0001e20000100800 */
[----:B-1----:R-:W-:-:S03]  /*7930*/  FMUL.FTZ R5, R8, R96 ;  /* 0x0000006008057220 */ /* 0x002fc60000410000 */
[----:B0-----:R-:W5:Y:S04]  /*7940*/  LDL.LU R16, [R1+0x18] ;  /* 0x0000180001107983 */ /* 0x001f680000300800 */
[----:B------:R0:W-:Y:S04]  /*7950*/  STL [R1+0xb0], R15 ;  /* 0x0000b00f01007387 */ /* 0x0001e80000100800 */
[----:B0-----:R-:W5:Y:S04]  /*7960*/  LDL.LU R15, [R1+0xc4] ;  /* 0x0000c400010f7983 */ /* 0x001f680000300800 */
[----:B------:R-:W5:Y:S04]  /*7970*/  LDL.LU R9, [R1+0xc8] ;  /* 0x0000c80001097983 */ /* 0x000f680000300800 */
[----:B------:R-:W5:Y:S04]  /*7980*/  LDL.LU R8, [R1+0x14] ;  /* 0x0000140001087983 */ /* 0x000f680000300800 */
[----:B------:R-:W5:Y:S04]  /*7990*/  LDL.LU R7, [R1+0x10] ;  /* 0x0000100001077983 */ /* 0x000f680000300800 */
[----:B------:R-:W-:Y:S04]  /*79a0*/  STL [R1+0x28], R76 ;  /* 0x0000284c01007387 */ /* 0x000fe80000100800 */
[----:B------:R-:W5:Y:S01]  /*79b0*/  LDL.LU R6, [R1+0xc] ;  /* 0x00000c0001067983 */ /* 0x000f620000300800 */
[----:B------:R-:W-:Y:S01]  /*79c0*/  FMUL.FTZ R18, R18, R113 ;  /* 0x0000007112127220 */ /* 0x000fe20000410000 */
[----:B------:R-:W-:Y:S01]  /*79d0*/  FMUL.FTZ R19, R19, R114 ;  /* 0x0000007213137220 */ /* 0x000fe20000410000 */
[----:B------:R-:W-:Y:S01]  /*79e0*/  FMUL.FTZ R20, R20, R115 ;  /* 0x0000007314147220 */ /* 0x000fe20000410000 */
[-C--:B------:R-:W-:Y:S01]  /*79f0*/  FFMA.FTZ R75, R46, R5.reuse, R75 ;  /* 0x000000052e4b7223 */ /* 0x080fe2000001004b */
[----:B------:R-:W-:Y:S01]  /*7a00*/  FFMA.FTZ R18, R29, R14, R18 ;  /* 0x0000000e1d127223 */ /* 0x000fe20000010012 */
[----:B------:R-:W-:Y:S01]  /*7a10*/  FFMA.FTZ R19, R30, R5, R19 ;  /* 0x000000051e137223 */ /* 0x000fe20000010013 */
[----:B------:R-:W-:Y:S01]  /*7a20*/  FMUL.FTZ R5, R10, R98 ;  /* 0x000000620a057220 */ /* 0x000fe20000410000 */
[----:B------:R-:W-:Y:S01]  /*7a30*/  FMUL.FTZ R21, R21, R116 ;  /* 0x0000007415157220 */ /* 0x000fe20000410000 */
[----:B------:R-:W-:Y:S01]  /*7a40*/  FFMA.FTZ R20, R31, R2, R20 ;  /* 0x000000021f147223 */ /* 0x000fe20000010014 */
[----:B------:R-:W-:Y:S01]  /*7a50*/  FMUL.FTZ R12, R12, R101 ;  /* 0x000000650c0c7220 */ /* 0x000fe20000410000 */
[----:B------:R-:W-:Y:S01]  /*7a60*/  FMUL.FTZ R0, R0, R119 ;  /* 0x0000007700007220 */ /* 0x000fe20000410000 */
[----:B------:R-:W-:Y:S01]  /*7a70*/  FFMA.FTZ R21, R32, R5, R21 ;  /* 0x0000000520157223 */ /* 0x000fe20000010015 */
[----:B------:R-:W-:Y:S01]  /*7a80*/  FMUL.FTZ R22, R22, R117 ;  /* 0x0000007516167220 */ /* 0x000fe20000410000 */
[----:B------:R-:W0:Y:S01]  /*7a90*/  SHFL.DOWN P1, R4, R3, 0x10, 0x1f ;  /* 0x0a001f0003047f89 */ /* 0x000e220000020000 */
[----:B------:R-:W-:Y:S01]  /*7aa0*/  FMUL.FTZ R13, R13, R100 ;  /* 0x000000640d0d7220 */ /* 0x000fe20000410000 */
[----:B------:R-:W-:Y:S01]  /*7ab0*/  FMUL.FTZ R23, R23, R118 ;  /* 0x0000007617177220 */ /* 0x000fe20000410000 */
[----:B------:R-:W-:Y:S01]  /*7ac0*/  FFMA.FTZ R0, R35, R12, R0 ;  /* 0x0000000c23007223 */ /* 0x000fe20000010000 */
[----:B------:R1:W-:Y:S02]  /*7ad0*/  STL [R1+0xb4], R75 ;  /* 0x0000b44b01007387 */ /* 0x0003e40000100800 */
[----:B------:R-:W-:Y:S01]  /*7ae0*/  FFMA.FTZ R23, R34, R13, R23 ;  /* 0x0000000d22177223 */ /* 0x000fe20000010017 */
[----:B------:R-:W-:Y:S01]  /*7af0*/  ISETP.NE.AND P2, PT, R71, RZ, PT ;  /* 0x000000ff4700720c */ /* 0x000fe20003f45270 */
[----:B------:R-:W-:Y:S01]  /*7b00*/  BSSY B0, `(.L_x_1328) ;  /* 0x000002f000007945 */ /* 0x000fe20003800000 */
[----:B0-----:R-:W-:Y:S01]  /*7b10*/  @P1 FADD R4, R3, R4 ;  /* 0x0000000403041221 */ /* 0x001fe20000000000 */
[----:B--2---:R-:W-:Y:S01]  /*7b20*/  FADD.FTZ R74, R18, R74 ;  /* 0x0000004a124a7221 */ /* 0x004fe20000010000 */
[----:B---3--:R-:W-:Y:S01]  /*7b30*/  FFMA.FTZ R73, R47, R2, R73 ;  /* 0x000000022f497223 */ /* 0x008fe20000010049 */
[----:B------:R-:W-:-:S03]  /*7b40*/  FMUL.FTZ R2, R11, R99 ;  /* 0x000000630b027220 */ /* 0x000fc60000410000 */
[----:B------:R1:W-:Y:S01]  /*7b50*/  STL [R1+0x24], R74 ;  /* 0x0000244a01007387 */ /* 0x0003e20000100800 */
[----:B------:R-:W-:-:S03]  /*7b60*/  FFMA.FTZ R22, R33, R2, R22 ;  /* 0x0000000221167223 */ /* 0x000fc60000010016 */
[----:B------:R1:W-:Y:S01]  /*7b70*/  STL [R1+0xb8], R73 ;  /* 0x0000b84901007387 */ /* 0x0003e20000100800 */
[----:B----4-:R-:W-:Y:S01]  /*7b80*/  FADD.FTZ R27, R19, R27 ;  /* 0x0000001b131b7221 */ /* 0x010fe20000010000 */
[----:B-----5:R-:W-:-:S04]  /*7b90*/  FFMA.FTZ R26, R48, R5, R26 ;  /* 0x00000005301a7223 */ /* 0x020fc8000001001a */
[----:B------:R1:W-:Y:S04]  /*7ba0*/  STL [R1+0x20], R27 ;  /* 0x0000201b01007387 */ /* 0x0003e80000100800 */
[----:B------:R1:W-:Y:S01]  /*7bb0*/  STL [R1+0xbc], R26 ;  /* 0x0000bc1a01007387 */ /* 0x0003e20000100800 */
[----:B------:R-:W-:Y:S01]  /*7bc0*/  FADD.FTZ R24, R20, R24 ;  /* 0x0000001814187221 */ /* 0x000fe20000010000 */
[----:B------:R-:W-:-:S04]  /*7bd0*/  FFMA.FTZ R17, R49, R2, R17 ;  /* 0x0000000231117223 */ /* 0x000fc80000010011 */
[----:B------:R1:W-:Y:S04]  /*7be0*/  STL [R1+0x1c], R24 ;  /* 0x00001c1801007387 */ /* 0x0003e80000100800 */
[----:B------:R1:W-:Y:S01]  /*7bf0*/  STL [R1+0xc0], R17 ;  /* 0x0000c01101007387 */ /* 0x0003e20000100800 */
[----:B------:R-:W-:-:S05]  /*7c00*/  FADD.FTZ R16, R21, R16 ;  /* 0x0000001015107221 */ /* 0x000fca0000010000 */
[----:B------:R1:W-:Y:S01]  /*7c10*/  STL [R1+0x18], R16 ;  /* 0x0000181001007387 */ /* 0x0003e20000100800 */
[----:B------:R-:W-:Y:S01]  /*7c20*/  FFMA.FTZ R15, R50, R13, R15 ;  /* 0x0000000d320f7223 */ /* 0x000fe2000001000f */
[----:B------:R-:W-:-:S04]  /*7c30*/  FFMA.FTZ R9, R51, R12, R9 ;  /* 0x0000000c33097223 */ /* 0x000fc80000010009 */
[----:B------:R1:W-:Y:S01]  /*7c40*/  STL [R1+0xc4], R15 ;  /* 0x0000c40f01007387 */ /* 0x0003e20000100800 */
[----:B------:R-:W-:-:S03]  /*7c50*/  FADD.FTZ R8, R22, R8 ;  /* 0x0000000816087221 */ /* 0x000fc60000010000 */
[----:B------:R1:W-:Y:S01]  /*7c60*/  STL [R1+0xc8], R9 ;  /* 0x0000c80901007387 */ /* 0x0003e20000100800 */
[----:B------:R-:W-:Y:S01]  /*7c70*/  FADD.FTZ R7, R23, R7 ;  /* 0x0000000717077221 */ /* 0x000fe20000010000 */
[----:B------:R-:W-:-:S05]  /*7c80*/  FADD.FTZ R6, R0, R6 ;  /* 0x0000000600067221 */ /* 0x000fca0000010000 */
[----:B------:R1:W-:Y:S04]  /*7c90*/  STL [R1+0xc], R6 ;  /* 0x00000c0601007387 */ /* 0x0003e80000100800 */
[----:B------:R1:W-:Y:S04]  /*7ca0*/  STL [R1+0x14], R8 ;  /* 0x0000140801007387 */ /* 0x0003e80000100800 */
[----:B------:R1:W-:Y:S04]  /*7cb0*/  STL [R1+0x10], R7 ;  /* 0x0000100701007387 */ /* 0x0003e80000100800 */
[----:B------:R1:W-:Y:S01]  /*7cc0*/  @!P2 STS [R25+0x6304], R4 ;  /* 0x006304041900a388 */ /* 0x0003e20000000800 */
[----:B------:R-:W-:Y:S06]  /*7cd0*/  BAR.SYNC.DEFER_BLOCKING 0x0 ;  /* 0x0000000000007b1d */ /* 0x000fec0000010000 */
[----:B------:R-:W-:Y:S05]  /*7ce0*/  @P0 BRA `(.L_x_1329) ;  /* 0x0000000000400947 */ /* 0x000fea0003800000 */
[----:B------:R-:W0:Y:S01]  /*7cf0*/  S2UR UR35, SR_CgaCtaId ;  /* 0x00000000002379c3 */ /* 0x000e220000008800 */
[----:B------:R-:W-:Y:S01]  /*7d00*/  UMOV UR34, 0x400 ;  /* 0x0000040000227882 */ /* 0x000fe20000000000 */
[----:B------:R-:W-:Y:S01]  /*7d10*/  UISETP.NE.AND UP0, UPT, UR52, UR56, UPT ;  /* 0x000000383400728c */ /* 0x000fe2000bf05270 */
[----:B-1----:R-:W-:-:S05]  /*7d20*/  MOV R9, UR7 ;  /* 0x0000000700097c02 */ /* 0x002fca0008000f00 */
[----:B------:R-:W-:Y:S01]  /*7d30*/  PLOP3.LUT P0, PT, PT, PT, UP0, 0x80, 0x0 ;  /* 0x000000000000781c */ /* 0x000fe20003f0f008 */
[----:B0-----:R-:W-:-:S06]  /*7d40*/  ULEA UR34, UR35, UR34, 0x18 ;  /* 0x0000002223227291 */ /* 0x001fcc000f8ec03f */
[----:B------:R-:W-:-:S04]  /*7d50*/  MOV R70, UR34 ;  /* 0x0000002200467c02 */ /* 0x000fc80008000f00 */
[----:B------:R-:W-:Y:S01]  /*7d60*/  LEA R9, R9, R70, 0x2 ;  /* 0x0000004609097211 */ /* 0x000fe200078e10ff */
[----:B------:R-:W0:Y:S04]  /*7d70*/  LDS.64 R2, [R70+0x6308] ;  /* 0x0063080046027984 */ /* 0x000e280000000a00 */
[----:B------:R-:W1:Y:S04]  /*7d80*/  LDS R5, [R70+0x6310] ;  /* 0x0063100046057984 */ /* 0x000e680000000800 */
[----:B------:R-:W2:Y:S01]  /*7d90*/  @P0 LDS R7, [R9+0x7f50] ;  /* 0x007f500009070984 */ /* 0x000ea20000000800 */
[----:B0-----:R-:W-:-:S04]  /*7da0*/  FADD.FTZ R2, R4, R2 ;  /* 0x0000000204027221 */ /* 0x001fc80000010000 */
[----:B------:R-:W-:-:S04]  /*7db0*/  FADD.FTZ R2, R3, R2 ;  /* 0x0000000203027221 */ /* 0x000fc80000010000 */
[----:B-1----:R-:W-:-:S04]  /*7dc0*/  FADD.FTZ R4, R2, R5 ;  /* 0x0000000502047221 */ /* 0x002fc80000010000 */
[----:B--2---:R-:W-:-:S05]  /*7dd0*/  @P0 FADD.FTZ R4, R4, R7 ;  /* 0x0000000704040221 */ /* 0x004fca0000010000 */
[----:B------:R0:W-:Y:S02]  /*7de0*/  STS [R9+0x7f50], R4 ;  /* 0x007f500409007388 */ /* 0x0001e40000000800 */
.L_x_1329:
[----:B------:R-:W-:Y:S05]  /*7df0*/  BSYNC B0 ;  /* 0x0000000000007941 */ /* 0x000fea0003800000 */
.L_x_1328:
[----:B------:R-:W-:Y:S02]  /*7e00*/  UIADD3 UR7, UR7, 0x1, URZ ;  /* 0x0000000107077890 */ /* 0x000fe4000fffe03f */
[----:B------:R-:W-:Y:S02]  /*7e10*/  UIADD3 UR8, UP1, UR8, 0x1, URZ ;  /* 0x0000000108087890 */ /* 0x000fe4000ff3e03f */
[----:B------:R-:W-:Y:S02]  /*7e20*/  UISETP.GE.AND UP0, UPT, UR7, UR57, UPT ;  /* 0x000000390700728c */ /* 0x000fe4000bf06270 */
[----:B------:R-:W-:-:S04]  /*7e30*/  UIADD3.X UR9, URZ, UR9, URZ, UP1, !UPT ;  /* 0x000000093f097290 */ /* 0x000fc80008ffe43f */
[----:B------:R-:W-:-:S13]  /*7e40*/  PLOP3.LUT P0, PT, PT, PT, UP0, 0x80, 0x0 ;  /* 0x000000000000781c */ /* 0x000fda0003f0f008 */
[----:B------:R-:W-:Y:S05]  /*7e50*/  @!P0 BRA `(.L_x_1330) ;  /* 0xffffffac00a48947 */ /* 0x000fea000383ffff */
.L_x_1286:
[----:B------:R-:W2:Y:S01]  /*7e60*/  LDL.LU R23, [R1+0xbc] ;  /* 0x0000bc0001177983 */ /* 0x000ea20000300800 */
[----:B------:R-:W3:Y:S08]  /*7e70*/  S2UR UR8, SR_CgaCtaId ;  /* 0x00000000000879c3 */ /* 0x000ef00000008800 */
[----:B------:R-:W-:Y:S01]  /*7e80*/  BAR.SYNC.DEFER_BLOCKING 0x0 ;  /* 0x0000000000007b1d */ /* 0x000fe20000010000 */
[----:B------:R-:W-:-:S05]  /*7e90*/  ISETP.NE.AND P0, PT, R72, RZ, PT ;  /* 0x000000ff4800720c */ /* 0x000fca0003f05270 */
[----:B------:R-:W-:Y:S01]  /*7ea0*/  UMOV UR7, 0x400 ;  /* 0x0000040000077882 */ /* 0x000fe20000000000 */
[----:B------:R-:W-:Y:S01]  /*7eb0*/  ULDC.64 UR20, c[0x0][0x3a8] ;  /* 0x0000ea0000147ab9 */ /* 0x000fe20000000a00 */
[----:B------:R-:W2:Y:S04]  /*7ec0*/  LDL.LU R22, [R1+0xc0] ;  /* 0x0000c00001167983 */ /* 0x000ea80000300800 */
[----:B------:R-:W4:Y:S04]  /*7ed0*/  LDL.LU R10, [R1+0x90] ;  /* 0x00009000010a7983 */ /* 0x000f280000300800 */
[----:B------:R-:W4:Y:S04]  /*7ee0*/  LDL.LU R11, [R1+0x8c] ;  /* 0x00008c00010b7983 */ /* 0x000f280000300800 */
[----:B------:R-:W5:Y:S04]  /*7ef0*/  LDL.LU R12, [R1+0x98] ;  /* 0x00009800010c7983 */ /* 0x000f680000300800 */
[----:B------:R-:W5:Y:S04]  /*7f00*/  LDL.LU R13, [R1+0x94] ;  /* 0x00009400010d7983 */ /* 0x000f680000300800 */
[----:B------:R-:W4:Y:S04]  /*7f10*/  LDL.LU R21, [R1+0xb4] ;  /* 0x0000b40001157983 */ /* 0x000f280000300800 */
[----:B------:R-:W4:Y:S04]  /*7f20*/  LDL.LU R20, [R1+0xb8] ;  /* 0x0000b80001147983 */ /* 0x000f280000300800 */
[----:B------:R-:W5:Y:S04]  /*7f30*/  LDL.LU R19, [R1+0xac] ;  /* 0x0000ac0001137983 */ /* 0x000f680000300800 */
[----:B------:R-:W5:Y:S04]  /*7f40*/  LDL.LU R18, [R1+0xb0] ;  /* 0x0000b00001127983 */ /* 0x000f680000300800 */
[----:B-1----:R-:W4:Y:S04]  /*7f50*/  LDL.LU R17, [R1+0xa4] ;  /* 0x0000a40001117983 */ /* 0x002f280000300800 */
[----:B------:R-:W4:Y:S04]  /*7f60*/  LDL.LU R16, [R1+0xa8] ;  /* 0x0000a80001107983 */ /* 0x000f280000300800 */
[----:B------:R-:W4:Y:S04]  /*7f70*/  LDL.LU R15, [R1+0x9c] ;  /* 0x00009c00010f7983 */ /* 0x000f280000300800 */
[----:B------:R-:W4:Y:S04]  /*7f80*/  LDL.LU R14, [R1+0xa0] ;  /* 0x0000a000010e7983 */ /* 0x000f280000300800 */
[----:B------:R-:W4:Y:S04]  /*7f90*/  LDL.LU R25, [R1+0xc4] ;  /* 0x0000c40001197983 */ /* 0x000f280000300800 */
[----:B------:R-:W4:Y:S04]  /*7fa0*/  LDL.LU R24, [R1+0xc8] ;  /* 0x0000c80001187983 */ /* 0x000f280000300800 */
[----:B------:R-:W4:Y:S04]  /*7fb0*/  LDL R78, [R1+0x8] ;  /* 0x00000800014e7983 */ /* 0x000f280000100800 */
[----:B------:R-:W4:Y:S04]  /*7fc0*/  LDL R77, [R1+0x4] ;  /* 0x00000400014d7983 */ /* 0x000f280000100800 */
[----:B------:R-:W4:Y:S01]  /*7fd0*/  LDL R76, [R1] ;  /* 0x00000000014c7983 */ /* 0x000f220000100800 */
[----:B---3--:R-:W-:-:S03]  /*7fe0*/  ULEA UR7, UR8, UR7, 0x18 ;  /* 0x0000000708077291 */ /* 0x008fc6000f8ec03f */
[----:B------:R-:W-:-:S03]  /*7ff0*/  ULDC.64 UR8, c[0x0][0x388] ;  /* 0x0000e20000087ab9 */ /* 0x000fc60000000a00 */
[----:B------:R-:W-:Y:S01]  /*8000*/  MOV R70, UR7 ;  /* 0x0000000700467c02 */ /* 0x000fe20008000f00 */
[----:B------:R-:W-:Y:S02]  /*8010*/  UIMAD UR22, UR38, UR8, URZ ;  /* 0x00000008261672a4 */ /* 0x000fe4000f8e023f */
[----:B------:R-:W-:Y:S02]  /*8020*/  UIMAD.WIDE.U32 UR18, UR37, UR8, URZ ;  /* 0x00000008251272a5 */ /* 0x000fe4000f8e003f */
[----:B------:R-:W-:Y:S02]  /*8030*/  UIMAD UR23, UR38, UR20, URZ ;  /* 0x00000014261772a4 */ /* 0x000fe4000f8e023f */
[----:B------:R-:W-:Y:S01]  /*8040*/  UIMAD UR9, UR37, UR9, UR22 ;  /* 0x00000009250972a4 */ /* 0x000fe2000f8e0216 */
[----:B------:R-:W-:Y:S01]  /*8050*/  BSSY B0, `(.L_x_1331) ;  /* 0x0000057000007945 */ /* 0x000fe20003800000 */
[----:B------:R-:W-:Y:S02]  /*8060*/  UIMAD UR24, UR6, -0x800, UR39 ;  /* 0xfffff800061878a4 */ /* 0x000fe4000f8e0227 */
[----:B------:R-:W-:-:S02]  /*8070*/  UIMAD UR21, UR37, UR21, UR23 ;  /* 0x00000015251572a4 */ /* 0x000fc4000f8e0217 */
[----:B------:R-:W-:Y:S01]  /*8080*/  UIADD3 UR25, UR19, UR9, URZ ;  /* 0x0000000913197290 */ /* 0x000fe2000fffe03f */
[----:B--2---:R-:W-:-:S04]  /*8090*/  F2FP.F16.F32.PACK_AB R2, R23, R22 ;  /* 0x000000161702723e */ /* 0x004fc800000000ff */
[C---:B0-----:R-:W-:Y:S02]  /*80a0*/  PRMT R4, R2.reuse, 0x7610, R4 ;  /* 0x0000761002047816 */ /* 0x041fe40000000004 */
[----:B------:R-:W-:-:S03]  /*80b0*/  PRMT R5, R2, 0x7632, R5 ;  /* 0x0000763202057816 */ /* 0x000fc60000000005 */
[----:B------:R-:W-:Y:S04]  /*80c0*/  STS.U16 [R52+0x4], R4 ;  /* 0x0000040434007388 */ /* 0x000fe80000000400 */
[----:B------:R-:W-:Y:S01]  /*80d0*/  STS.U16 [R52+0x6], R5 ;  /* 0x0000060534007388 */ /* 0x000fe20000000400 */
[----:B-----5:R-:W-:-:S04]  /*80e0*/  F2FP.F16.F32.PACK_AB R2, R19, R18 ;  /* 0x000000121302723e */ /* 0x020fc800000000ff */
[----:B------:R-:W-:Y:S02]  /*80f0*/  PRMT R8, R2, 0x7610, R8 ;  /* 0x0000761002087816 */ /* 0x000fe40000000008 */
        /* <DEDUP_REMOVED lines=10> */
[----:B0-----:R-:W-:Y:S02]  /*81a0*/  PRMT R26, R2, 0x7632, R26 ;  /* 0x00007632021a7816 */ /* 0x001fe4000000001a */
[----:B------:R-:W-:Y:S01]  /*81b0*/  F2FP.F16.F32.PACK_AB R2, R15, R14 ;  /* 0x0000000e0f02723e */ /* 0x000fe200000000ff */
[----:B------:R0:W-:Y:S01]  /*81c0*/  STS.U16 [R52+0xa], R7 ;  /* 0x00000a0734007388 */ /* 0x0001e20000000400 */
[C---:B-1----:R-:W-:Y:S02]  /*81d0*/  PRMT R3, R0.reuse, 0x7610, R3 ;  /* 0x0000761000037816 */ /* 0x042fe40000000003 */
[----:B------:R-:W-:Y:S02]  /*81e0*/  PRMT R4, R0, 0x7632, R4 ;  /* 0x0000763200047816 */ /* 0x000fe40000000004 */
[----:B------:R-:W-:-:S02]  /*81f0*/  PRMT R5, R2, 0x7610, R5 ;  /* 0x0000761002057816 */ /* 0x000fc40000000005 */
[----:B------:R-:W-:Y:S02]  /*8200*/  PRMT R9, R2, 0x7632, R9 ;  /* 0x0000763202097816 */ /* 0x000fe40000000009 */
[----:B------:R-:W-:Y:S02]  /*8210*/  F2FP.F16.F32.PACK_AB R0, R13, R12 ;  /* 0x0000000c0d00723e */ /* 0x000fe400000000ff */
[----:B------:R-:W-:Y:S01]  /*8220*/  F2FP.F16.F32.PACK_AB R2, R11, R10 ;  /* 0x0000000a0b02723e */ /* 0x000fe200000000ff */
[----:B------:R1:W-:Y:S03]  /*8230*/  STS.U16 [R52+0xe], R26 ;  /* 0x00000e1a34007388 */ /* 0x0003e60000000400 */
[C---:B--2---:R-:W-:Y:S02]  /*8240*/  PRMT R6, R2.reuse, 0x7610, R6 ;  /* 0x0000761002067816 */ /* 0x044fe40000000006 */
[----:B0-----:R-:W-:Y:S01]  /*8250*/  PRMT R7, R2, 0x7632, R7 ;  /* 0x0000763202077816 */ /* 0x001fe20000000007 */
[----:B------:R-:W-:Y:S01]  /*8260*/  IMAD.U32 R2, RZ, RZ, UR60 ;  /* 0x0000003cff027e24 */ /* 0x000fe2000f8e00ff */
[----:B-1----:R-:W-:Y:S01]  /*8270*/  PRMT R26, R0, 0x7632, R26 ;  /* 0x00007632001a7816 */ /* 0x002fe2000000001a */
        /* <DEDUP_REMOVED lines=26> */
[----:B------:R2:W-:Y:S01]  /*8420*/  @!P0 STS [UR7+0x1080], R2 ;  /* 0x00108002ff008988 */ /* 0x0005e20008000807 */
[----:B------:R-:W-:Y:S06]  /*8430*/  BAR.SYNC.DEFER_BLOCKING 0x0 ;  /* 0x0000000000007b1d */ /* 0x000fec0000010000 */
[----:B------:R-:W3:Y:S01]  /*8440*/  LDS R6, [R70+0x1080] ;  /* 0x0010800046067984 */ /* 0x000ee20000000800 */
[----:B0-----:R-:W-:-:S04]  /*8450*/  SHF.L.U32 R0, R72, 0x4, RZ ;  /* 0x0000000448007819 */ /* 0x001fc800000006ff */
[----:B-1----:R-:W-:-:S04]  /*8460*/  LOP3.LUT R7, R0, 0xfffffe00, RZ, 0xc0, !PT ;  /* 0xfffffe0000077812 */ /* 0x002fc800078ec0ff */
[----:B------:R-:W-:Y:S01]  /*8470*/  LOP3.LUT R7, R7, 0x1f, R72, 0xf8, !PT ;  /* 0x0000001f07077812 */ /* 0x000fe200078ef848 */
[----:B------:R-:W-:Y:S01]  /*8480*/  USHF.R.S32.HI UR7, URZ, 0x1f, UR36 ;  /* 0x0000001f3f077899 */ /* 0x000fe20008011424 */
[----:B------:R-:W-:Y:S02]  /*8490*/  MOV R3, UR53 ;  /* 0x0000003500037c02 */ /* 0x000fe40008000f00 */
[----:B------:R-:W-:Y:S02]  /*84a0*/  SHF.R.S32.HI R0, RZ, 0x1f, R7 ;  /* 0x0000001fff007819 */ /* 0x000fe40000011407 */
[----:B--2---:R-:W-:-:S04]  /*84b0*/  IADD3 R2, P2, R7, UR53, RZ ;  /* 0x0000003507027c10 */ /* 0x004fc8000ff5e0ff */
[----:B------:R-:W-:Y:S02]  /*84c0*/  LEA.HI.X.SX32 R3, R3, R0, 0x1, P2 ;  /* 0x0000000003037211 */ /* 0x000fe400010f0eff */
[----:B---3--:R-:W-:-:S13]  /*84d0*/  ISETP.GE.AND P1, PT, R7, R6, PT ;  /* 0x000000060700720c */ /* 0x008fda0003f26270 */
        /* <DEDUP_REMOVED lines=14> */
.L_x_1332:
[----:B------:R-:W-:Y:S05]  /*85c0*/  BSYNC B0 ;  /* 0x0000000000007941 */ /* 0x000fea0003800000 */
.L_x_1331:
[----:B------:R-:W2:Y:S01]  /*85d0*/  LDL.LU R79, [R1+0xc] ;  /* 0x00000c00014f7983 */ /* 0x000ea20000300800 */
[----:B------:R-:W-:-:S03]  /*85e0*/  ULDC.64 UR8, c[0x0][0x390] ;  /* 0x0000e40000087ab9 */ /* 0x000fc60000000a00 */
[----:B------:R-:W3:Y:S04]  /*85f0*/  LDL.LU R10, [R1+0x10] ;  /* 0x00001000010a7983 */ /* 0x000ee80000300800 */
[----:B0-----:R-:W4:Y:S04]  /*8600*/  LDL.LU R11, [R1+0x30] ;  /* 0x00003000010b7983 */ /* 0x001f280000300800 */
[----:B------:R-:W5:Y:S04]  /*8610*/  LDL.LU R12, [R1+0x28] ;  /* 0x00002800010c7983 */ /* 0x000f680000300800 */
        /* <DEDUP_REMOVED lines=9> */
[----:B------:R-:W5:Y:S01]  /*86b0*/  LDL.LU R32, [R1+0x114] ;  /* 0x0001140001207983 */ /* 0x000f620000300800 */
        /* <DEDUP_REMOVED lines=10> */
[----:B------:R-:W-:Y:S01]  /*8760*/  USHF.R.S32.HI UR22, URZ, 0x1f, UR24 ;  /* 0x0000001f3f167899 */ /* 0x000fe20008011418 */
[----:B------:R-:W-:Y:S01]  /*8770*/  LEA R4, P1, R7, UR8, 0x1 ;  /* 0x0000000807047c11 */ /* 0x000fe2000f8208ff */
[C---:B------:R-:W-:Y:S01]  /*8780*/  VIADD R36, R53.reuse, 0xf ;  /* 0x0000000f35247836 */ /* 0x040fe20000000000 */
[----:B------:R-:W-:Y:S01]  /*8790*/  IADD3 R34, R53, 0xe, RZ ;  /* 0x0000000e35227810 */ /* 0x000fe20007ffe0ff */
[----:B------:R-:W-:Y:S01]  /*87a0*/  UIADD3.X UR18, UR22, UR23, UR19, UP0, !UPT ;  /* 0x0000001716127290 */ /* 0x000fe200087fe413 */
[----:B------:R-:W-:Y:S01]  /*87b0*/  LEA.HI.X R5, R7, UR9, R0, 0x1, P1 ;  /* 0x0000000907057c11 */ /* 0x000fe200088f0c00 */
[----:B------:R-:W-:Y:S01]  /*87c0*/  IMAD.U32 R8, RZ, RZ, UR25 ;  /* 0x00000019ff087e24 */ /* 0x000fe2000f8e00ff */
[----:B------:R-:W-:-:S02]  /*87d0*/  ISETP.GE.AND P1, PT, R68, R6, PT ;  /* 0x000000064400720c */ /* 0x000fc40003f26270 */
[----:B------:R-:W-:Y:S02]  /*87e0*/  LEA.HI.SX32 R49, R34, R53, 0x1b ;  /* 0x0000003522317211 */ /* 0x000fe400078fdaff */
[----:B------:R-:W-:Y:S02]  /*87f0*/  LEA R4, P4, R8, R4, 0x1 ;  /* 0x0000000408047211 */ /* 0x000fe400078808ff */
[----:B------:R-:W-:-:S04]  /*8800*/  MOV R9, UR18 ;  /* 0x0000001200097c02 */ /* 0x000fc80008000f00 */
[----:B------:R-:W-:Y:S02]  /*8810*/  LEA.HI.X R5, R8, R5, R9, 0x1, P4 ;  /* 0x0000000508057211 */ /* 0x000fe400020f0c09 */
[-C--:B------:R-:W-:Y:S02]  /*8820*/  ISETP.GE.AND P4, PT, R62, R6.reuse, PT ;  /* 0x000000063e00720c */ /* 0x080fe40003f86270 */
[----:B------:R-:W-:Y:S01]  /*8830*/  IADD3 R8, R53, 0x1, RZ ;  /* 0x0000000135087810 */ /* 0x000fe20007ffe0ff */
[----:B------:R0:W-:Y:S01]  /*8840*/  @!P1 STG.E.U16 desc[UR16][R4.64+-0xf80], R15 ;  /* 0xfff0800f04009986 */ /* 0x0001e2000c101510 */
        /* <DEDUP_REMOVED lines=23> */
[----:B---3--:R-:W-:-:S02]  /*89c0*/  MOV R80, R10 ;  /* 0x0000000a00507202 */ /* 0x008fc40000000f00 */
[C---:B------:R-:W-:Y:S01]  /*89d0*/  IADD3 R10, R53.reuse, 0x2, RZ ;  /* 0x00000002350a7810 */ /* 0x040fe20007ffe0ff */
[----:B----4-:R-:W-:Y:S01]  /*89e0*/  IMAD.MOV.U32 R50, RZ, RZ, R11 ;  /* 0x000000ffff327224 */ /* 0x010fe200078e000b */
[----:B------:R-:W-:Y:S02]  /*89f0*/  LEA.HI.SX32 R11, R8, R53, 0x1b ;  /* 0x00000035080b7211 */ /* 0x000fe400078fdaff */
[----:B--2---:R-:W-:Y:S01]  /*8a00*/  F2FP.F16.F32.PACK_AB R8, R80, R79 ;  /* 0x0000004f5008723e */ /* 0x004fe200000000ff */
[----:B------:R-:W-:Y:S01]  /*8a10*/  BAR.SYNC.DEFER_BLOCKING 0x0 ;  /* 0x0000000000007b1d */ /* 0x000fe20000010000 */
[----:B-----5:R-:W-:Y:S01]  /*8a20*/  MOV R73, R12 ;  /* 0x0000000c00497202 */ /* 0x020fe20000000f00 */
[----:B------:R-:W-:Y:S01]  /*8a30*/  VIADD R12, R53, 0x3 ;  /* 0x00000003350c7836 */ /* 0x000fe20000000000 */
[----:B0-----:R-:W-:Y:S02]  /*8a40*/  LEA.HI.SX32 R15, R10, R53, 0x1b ;  /* 0x000000350a0f7211 */ /* 0x001fe400078fdaff */
[----:B------:R-:W-:-:S02]  /*8a50*/  MOV R74, R14 ;  /* 0x0000000e004a7202 */ /* 0x000fc40000000f00 */
[C---:B------:R-:W-:Y:S02]  /*8a60*/  IADD3 R14, R53.reuse, 0x4, RZ ;  /* 0x00000004350e7810 */ /* 0x040fe40007ffe0ff */
[----:B------:R-:W-:Y:S02]  /*8a70*/  MOV R51, R16 ;  /* 0x0000001000337202 */ /* 0x000fe40000000f00 */
[C---:B------:R-:W-:Y:S01]  /*8a80*/  IADD3 R16, R53.reuse, 0x5, RZ ;  /* 0x0000000535107810 */ /* 0x040fe20007ffe0ff */
[----:B------:R-:W-:Y:S01]  /*8a90*/  IMAD.MOV.U32 R48, RZ, RZ, R18 ;  /* 0x000000ffff307224 */ /* 0x000fe200078e0012 */
[C---:B------:R-:W-:Y:S02]  /*8aa0*/  IADD3 R18, R53.reuse, 0x6, RZ ;  /* 0x0000000635127810 */ /* 0x040fe40007ffe0ff */
[-C--:B-1----:R-:W-:Y:S02]  /*8ab0*/  LEA.HI.SX32 R17, R12, R53.reuse, 0x1b ;  /* 0x000000350c117211 */ /* 0x082fe400078fdaff */
[----:B------:R-:W-:Y:S01]  /*8ac0*/  MOV R46, R20 ;  /* 0x00000014002e7202 */ /* 0x000fe20000000f00 */
[----:B------:R-:W-:Y:S01]  /*8ad0*/  VIADD R20, R53, 0x7 ;  /* 0x0000000735147836 */ /* 0x000fe20000000000 */
[----:B------:R-:W-:-:S02]  /*8ae0*/  LEA.HI.SX32 R19, R14, R53, 0x1b ;  /* 0x000000350e137211 */ /* 0x000fc400078fdaff */
[----:B------:R-:W-:Y:S02]  /*8af0*/  MOV R44, R22 ;  /* 0x00000016002c7202 */ /* 0x000fe40000000f00 */
[----:B------:R-:W-:Y:S02]  /*8b00*/  F2FP.F16.F32.PACK_AB R5, R48, R46 ;  /* 0x0000002e3005723e */ /* 0x000fe400000000ff */
[----:B------:R-:W-:Y:S01]  /*8b10*/  MOV R42, R24 ;  /* 0x00000018002a7202 */ /* 0x000fe20000000f00 */
[----:B------:R-:W-:Y:S01]  /*8b20*/  IMAD.MOV.U32 R40, RZ, RZ, R26 ;  /* 0x000000ffff287224 */ /* 0x000fe200078e001a */
[----:B------:R-:W-:Y:S02]  /*8b30*/  MOV R38, R28 ;  /* 0x0000001c00267202 */ /* 0x000fe40000000f00 */
[----:B------:R-:W-:Y:S01]  /*8b40*/  MOV R75, R30 ;  /* 0x0000001e004b7202 */ /* 0x000fe20000000f00 */
[----:B------:R-:W-:-:S03]  /*8b50*/  FADD.FTZ R6, R79, R32 ;  /* 0x000000204f067221 */ /* 0x000fc60000010000 */
[----:B------:R-:W-:Y:S01]  /*8b60*/  F2FP.F16.F32.PACK_AB R9, R75, R40 ;  /* 0x000000284b09723e */ /* 0x000fe200000000ff */
[----:B------:R-:W-:Y:S01]  /*8b70*/  IMAD R11, R11, 0x2, R70 ;  /* 0x000000020b0b7824 */ /* 0x000fe200078e0246 */
[----:B------:R-:W-:Y:S01]  /*8b80*/  F2FP.F16.F32.PACK_AB R4, R73, R74 ;  /* 0x0000004a4904723e */ /* 0x000fe200000000ff */
[----:B------:R-:W-:Y:S01]  /*8b90*/  FADD.FTZ R6, R6, R80 ;  /* 0x0000005006067221 */ /* 0x000fe20000010000 */
[C---:B------:R-:W-:Y:S01]  /*8ba0*/  IADD3 R22, R53.reuse, 0x8, RZ ;  /* 0x0000000835167810 */ /* 0x040fe20007ffe0ff */
[C---:B------:R-:W-:Y:S01]  /*8bb0*/  VIADD R28, R53.reuse, 0xb ;  /* 0x0000000b351c7836 */ /* 0x040fe20000000000 */
[----:B------:R-:W-:Y:S01]  /*8bc0*/  IADD3 R24, R53, 0x9, RZ ;  /* 0x0000000935187810 */ /* 0x000fe20007ffe0ff */
[----:B------:R-:W-:Y:S01]  /*8bd0*/  FADD.FTZ R6, R6, R46 ;  /* 0x0000002e06067221 */ /* 0x000fe20000010000 */
[----:B------:R-:W-:Y:S01]  /*8be0*/  MOV R46, R44 ;  /* 0x0000002c002e7202 */ /* 0x000fe20000000f00 */
[----:B------:R0:W-:Y:S01]  /*8bf0*/  STS.U16 [R52], R8 ;  /* 0x0000000834007388 */ /* 0x0001e20000000400 */
[----:B------:R-:W-:Y:S01]  /*8c00*/  MOV R44, R38 ;  /* 0x00000026002c7202 */ /* 0x000fe20000000f00 */
[----:B------:R-:W-:Y:S01]  /*8c10*/  FADD.FTZ R6, R6, R48 ;  /* 0x0000003006067221 */ /* 0x000fe20000010000 */
[----:B------:R-:W-:-:S02]  /*8c20*/  MOV R48, R42 ;  /* 0x0000002a00307202 */ /* 0x000fc40000000f00 */
[----:B------:R-:W2:Y:S01]  /*8c30*/  LDL.LU R42, [R1+0x40] ;  /* 0x00004000012a7983 */ /* 0x000ea20000300800 */
[----:B------:R-:W-:Y:S01]  /*8c40*/  FADD.FTZ R6, R6, R40 ;  /* 0x0000002806067221 */ /* 0x000fe20000010000 */
[----:B------:R-:W-:Y:S02]  /*8c50*/  LEA.HI.SX32 R21, R16, R53, 0x1b ;  /* 0x0000003510157211 */ /* 0x000fe400078fdaff */
[----:B------:R-:W3:Y:S01]  /*8c60*/  LDL.LU R40, [R1+0x44] ;  /* 0x0000440001287983 */ /* 0x000ee20000300800 */
[----:B------:R-:W-:Y:S02]  /*8c70*/  PRMT R10, R8, 0x7632, R10 ;  /* 0x00007632080a7816 */ /* 0x000fe4000000000a */
[----:B------:R-:W-:Y:S01]  /*8c80*/  PRMT R12, R5, 0x7610, R12 ;  /* 0x00007610050c7816 */ /* 0x000fe2000000000c */
[----:B------:R-:W3:Y:S01]  /*8c90*/  LDL.LU R38, [R1+0x48] ;  /* 0x0000480001267983 */ /* 0x000ee20000300800 */
[----:B------:R-:W-:Y:S02]  /*8ca0*/  LEA R15, R15, R70, 0x1 ;  /* 0x000000460f0f7211 */ /* 0x000fe400078e08ff */
[----:B------:R-:W-:-:S02]  /*8cb0*/  IADD3 R26, R53, 0xa, RZ ;  /* 0x0000000a351a7810 */ /* 0x000fc40007ffe0ff */
[-C--:B------:R-:W-:Y:S02]  /*8cc0*/  LEA.HI.SX32 R23, R18, R53.reuse, 0x1b ;  /* 0x0000003512177211 */ /* 0x080fe400078fdaff */
[----:B------:R-:W-:Y:S02]  /*8cd0*/  PRMT R14, R5, 0x7632, R14 ;  /* 0x00007632050e7816 */ /* 0x000fe4000000000e */
[-C--:B------:R-:W-:Y:S02]  /*8ce0*/  LEA R17, R17, R70.reuse, 0x1 ;  /* 0x0000004611117211 */ /* 0x080fe400078e08ff */
[----:B------:R-:W-:Y:S02]  /*8cf0*/  LEA.HI.SX32 R25, R20, R53, 0x1b ;  /* 0x0000003514197211 */ /* 0x000fe400078fdaff */
[----:B------:R-:W-:Y:S02]  /*8d00*/  LEA R19, R19, R70, 0x1 ;  /* 0x0000004613137211 */ /* 0x000fe400078e08ff */
[----:B------:R-:W-:-:S02]  /*8d10*/  PRMT R13, R4, 0x7610, R13 ;  /* 0x00007610040d7816 */ /* 0x000fc4000000000d */
[----:B------:R-:W-:Y:S01]  /*8d20*/  PRMT R16, R4, 0x7632, R16 ;  /* 0x0000763204107816 */ /* 0x000fe20000000010 */
[----:B------:R1:W-:Y:S01]  /*8d30*/  STS.U16 [R11+0x2], R10 ;  /* 0x0000020a0b007388 */ /* 0x0003e20000000400 */
[----:B------:R-:W-:Y:S01]  /*8d40*/  IADD3 R30, R53, 0xc, RZ ;  /* 0x0000000c351e7810 */ /* 0x000fe20007ffe0ff */
[----:B------:R-:W-:Y:S01]  /*8d50*/  IMAD R21, R21, 0x2, R70 ;  /* 0x0000000215157824 */ /* 0x000fe200078e0246 */
[----:B------:R-:W-:Y:S02]  /*8d60*/  IADD3 R32, R53, 0xd, RZ ;  /* 0x0000000d35207810 */ /* 0x000fe40007ffe0ff */
[-C--:B------:R-:W-:Y:S02]  /*8d70*/  LEA.HI.SX32 R27, R22, R53.reuse, 0x1b ;  /* 0x00000035161b7211 */ /* 0x080fe400078fdaff */
[----:B------:R-:W-:Y:S02]  /*8d80*/  LEA.HI.SX32 R29, R24, R53, 0x1b ;  /* 0x00000035181d7211 */ /* 0x000fe400078fdaff */
[----:B------:R-:W-:-:S02]  /*8d90*/  F2FP.F16.F32.PACK_AB R5, R50, R51 ;  /* 0x000000333205723e */ /* 0x000fc400000000ff */
[----:B------:R-:W-:Y:S01]  /*8da0*/  F2FP.F16.F32.PACK_AB R4, R46, R48 ;  /* 0x000000302e04723e */ /* 0x000fe200000000ff */
[----:B------:R4:W-:Y:S01]  /*8db0*/  STS.U16 [R15+0x4], R12 ;  /* 0x0000040c0f007388 */ /* 0x0009e20000000400 */
[----:B0-----:R-:W-:Y:S02]  /*8dc0*/  PRMT R8, R9, 0x7632, R8 ;  /* 0x0000763209087816 */ /* 0x001fe40000000008 */
[-C--:B------:R-:W-:Y:S01]  /*8dd0*/  LEA.HI.SX32 R31, R26, R53.reuse, 0x1b ;  /* 0x000000351a1f7211 */ /* 0x080fe200078fdaff */
[----:B------:R-:W-:Y:S01]  /*8de0*/  STS.U16 [R17+0x6], R14 ;  /* 0x0000060e11007388 */ /* 0x000fe20000000400 */
[-C--:B------:R-:W-:Y:S02]  /*8df0*/  LEA R23, R23, R70.reuse, 0x1 ;  /* 0x0000004617177211 */ /* 0x080fe400078e08ff */
[-C--:B------:R-:W-:Y:S01]  /*8e00*/  LEA.HI.SX32 R43, R28, R53.reuse, 0x1b ;  /* 0x000000351c2b7211 */ /* 0x080fe200078fdaff */
[----:B------:R0:W-:Y:S01]  /*8e10*/  STS.U16 [R19+0x8], R9 ;  /* 0x0000080913007388 */ /* 0x0001e20000000400 */
[----:B------:R-:W-:Y:S01]  /*8e20*/  LEA R25, R25, R70, 0x1 ;  /* 0x0000004619197211 */ /* 0x000fe200078e08ff */
[----:B------:R-:W-:Y:S01]  /*8e30*/  IMAD R29, R29, 0x2, R70 ;  /* 0x000000021d1d7824 */ /* 0x000fe200078e0246 */
[----:B------:R-:W-:-:S02]  /*8e40*/  LEA.HI.SX32 R45, R30, R53, 0x1b ;  /* 0x000000351e2d7211 */ /* 0x000fc400078fdaff */
[----:B------:R-:W-:Y:S02]  /*8e50*/  LEA.HI.SX32 R47, R32, R53, 0x1b ;  /* 0x00000035202f7211 */ /* 0x000fe400078fdaff */
[----:B-1----:R-:W-:Y:S02]  /*8e60*/  PRMT R10, R5, 0x7610, R10 ;  /* 0x00007610050a7816 */ /* 0x002fe4000000000a */
[----:B------:R-:W-:Y:S02]  /*8e70*/  LEA R27, R27, R70, 0x1 ;  /* 0x000000461b1b7211 */ /* 0x000fe400078e08ff */
[C---:B------:R-:W-:Y:S02]  /*8e80*/  PRMT R11, R4.reuse, 0x7610, R11 ;  /* 0x00007610040b7816 */ /* 0x040fe4000000000b */
[----:B----4-:R-:W-:Y:S01]  /*8e90*/  PRMT R12, R4, 0x7632, R12 ;  /* 0x00007632040c7816 */ /* 0x010fe2000000000c */
[----:B------:R1:W-:Y:S01]  /*8ea0*/  STS.U16 [R21+0xa], R8 ;  /* 0x00000a0815007388 */ /* 0x0003e20000000400 */
[----:B0-----:R-:W-:-:S02]  /*8eb0*/  PRMT R9, R5, 0x7632, R9 ;  /* 0x0000763205097816 */ /* 0x001fc40000000009 */
[-C--:B------:R-:W-:Y:S01]  /*8ec0*/  LEA R31, R31, R70.reuse, 0x1 ;  /* 0x000000461f1f7211 */ /* 0x080fe200078e08ff */
[----:B------:R-:W-:Y:S01]  /*8ed0*/  STS.U16 [R23+0xc], R13 ;  /* 0x00000c0d17007388 */ /* 0x000fe20000000400 */
[----:B------:R-:W-:Y:S02]  /*8ee0*/  LEA.HI.SX32 R53, R36, R53, 0x1b ;  /* 0x0000003524357211 */ /* 0x000fe400078fdaff */
[-C--:B------:R-:W-:Y:S01]  /*8ef0*/  LEA R43, R43, R70.reuse, 0x1 ;  /* 0x000000462b2b7211 */ /* 0x080fe200078e08ff */
[----:B------:R-:W-:Y:S01]  /*8f00*/  STS.U16 [R25+0xe], R16 ;  /* 0x00000e1019007388 */ /* 0x000fe20000000400 */
[-C--:B------:R-:W-:Y:S01]  /*8f10*/  LEA R45, R45, R70.reuse, 0x1 ;  /* 0x000000462d2d7211 */ /* 0x080fe200078e08ff */
[----:B------:R-:W-:Y:S01]  /*8f20*/  IMAD R47, R47, 0x2, R70 ;  /* 0x000000022f2f7824 */ /* 0x000fe200078e0246 */
[-C--:B------:R-:W-:Y:S01]  /*8f30*/  LEA R49, R49, R70.reuse, 0x1 ;  /* 0x0000004631317211 */ /* 0x080fe200078e08ff */
[----:B------:R0:W-:Y:S01]  /*8f40*/  STS.U16 [R27+0x10], R10 ;  /* 0x0000100a1b007388 */ /* 0x0001e20000000400 */
[----:B------:R-:W-:-:S03]  /*8f50*/  LEA R53, R53, R70, 0x1 ;  /* 0x0000004635357211 */ /* 0x000fc600078e08ff */
[----:B------:R-:W-:Y:S04]  /*8f60*/  STS.U16 [R29+0x12], R9 ;  /* 0x000012091d007388 */ /* 0x000fe80000000400 */
[----:B------:R-:W-:Y:S04]  /*8f70*/  STS.U16 [R31+0x14], R11 ;  /* 0x0000140b1f007388 */ /* 0x000fe80000000400 */
[----:B------:R-:W-:Y:S01]  /*8f80*/  STS.U16 [R43+0x16], R12 ;  /* 0x0000160c2b007388 */ /* 0x000fe20000000400 */
[----:B------:R-:W-:-:S04]  /*8f90*/  FADD.FTZ R6, R6, R75 ;  /* 0x0000004b06067221 */ /* 0x000fc80000010000 */
[----:B------:R-:W-:-:S04]  /*8fa0*/  FADD.FTZ R6, R6, R74 ;  /* 0x0000004a06067221 */ /* 0x000fc80000010000 */
[----:B------:R-:W-:-:S04]  /*8fb0*/  FADD.FTZ R6, R6, R73 ;  /* 0x0000004906067221 */ /* 0x000fc80000010000 */
[----:B------:R-:W-:-:S04]  /*8fc0*/  FADD.FTZ R6, R6, R51 ;  /* 0x0000003306067221 */ /* 0x000fc80000010000 */
[----:B------:R-:W-:-:S04]  /*8fd0*/  FADD.FTZ R6, R6, R50 ;  /* 0x0000003206067221 */ /* 0x000fc80000010000 */
[----:B------:R-:W-:-:S04]  /*8fe0*/  FADD.FTZ R6, R6, R48 ;  /* 0x0000003006067221 */ /* 0x000fc80000010000 */
[----:B------:R-:W-:-:S04]  /*8ff0*/  FADD.FTZ R6, R6, R46 ;  /* 0x0000002e06067221 */ /* 0x000fc80000010000 */
[----:B------:R-:W-:Y:S01]  /*9000*/  FADD.FTZ R6, R6, R44 ;  /* 0x0000002c06067221 */ /* 0x000fe20000010000 */
[----:B------:R-:W-:Y:S01]  /*9010*/  UIMAD.WIDE.U32 UR8, UR37, UR20, URZ ;  /* 0x00000014250872a5 */ /* 0x000fe2000f8e003f */
[----:B------:R-:W-:Y:S03]  /*9020*/  BSSY B0, `(.L_x_1333) ;  /* 0x0000035000007945 */ /* 0x000fe60003800000 */
[----:B------:R-:W-:Y:S01]  /*9030*/  UIADD3 UR23, UR9, UR21, URZ ;  /* 0x0000001509177290 */ /* 0x000fe2000fffe03f */
[----:B--2---:R-:W-:-:S04]  /*9040*/  F2FP.F16.F32.PACK_AB R4, R42, R44 ;  /* 0x0000002c2a04723e */ /* 0x004fc800000000ff */
[----:B-1----:R-:W-:Y:S02]  /*9050*/  PRMT R8, R4, 0x7632, R8 ;  /* 0x0000763204087816 */ /* 0x002fe40000000008 */
[----:B---3--:R-:W-:Y:S01]  /*9060*/  F2FP.F16.F32.PACK_AB R5, R38, R40 ;  /* 0x000000282605723e */ /* 0x008fe200000000ff */
[----:B------:R1:W-:Y:S03]  /*9070*/  STS.U16 [R45+0x18], R4 ;  /* 0x000018042d007388 */ /* 0x0003e60000000400 */
[C---:B0-----:R-:W-:Y:S02]  /*9080*/  PRMT R10, R5.reuse, 0x7610, R10 ;  /* 0x00007610050a7816 */ /* 0x041fe4000000000a */
[----:B------:R-:W-:Y:S01]  /*9090*/  PRMT R14, R5, 0x7632, R14 ;  /* 0x00007632050e7816 */ /* 0x000fe2000000000e */
[----:B------:R-:W-:Y:S01]  /*90a0*/  STS.U16 [R47+0x1a], R8 ;  /* 0x00001a082f007388 */ /* 0x000fe20000000400 */
[----:B------:R-:W-:-:S03]  /*90b0*/  MOV R5, UR60 ;  /* 0x0000003c00057c02 */ /* 0x000fc60008000f00 */
        /* <DEDUP_REMOVED lines=20> */
[----:B------:R-:W-:Y:S01]  /*9200*/  BAR.SYNC.DEFER_BLOCKING 0x0 ;  /* 0x0000000000007b1d */ /* 0x000fe20000010000 */
[----:B------:R-:W-:-:S05]  /*9210*/  FADD.FTZ R6, R6, R42 ;  /* 0x0000002a06067221 */ /* 0x000fca0000010000 */
[----:B------:R-:W0:Y:S01]  /*9220*/  LDS R8, [R70+0x1080] ;  /* 0x0010800046087984 */ /* 0x000e220000000800 */
[----:B------:R-:W-:-:S04]  /*9230*/  FADD.FTZ R6, R6, R40 ;  /* 0x0000002806067221 */ /* 0x000fc80000010000 */
[----:B-1----:R-:W-:-:S05]  /*9240*/  FADD.FTZ R4, R6, R38 ;  /* 0x0000002606047221 */ /* 0x002fca0000010000 */
[----:B------:R1:W-:Y:S01]  /*9250*/  STL [R1+0x114], R4 ;  /* 0x0001140401007387 */ /* 0x0003e20000100800 */
[C---:B0-----:R-:W-:Y:S02]  /*9260*/  ISETP.GE.AND P0, PT, R7.reuse, R8, PT ;  /* 0x000000080700720c */ /* 0x041fe40003f06270 */
[----:B------:R-:W-:-:S04]  /*9270*/  IADD3 R7, P1, R7, -0x7e0, RZ ;  /* 0xfffff82007077810 */ /* 0x000fc80007f3e0ff */
[----:B------:R-:W-:-:S07]  /*9280*/  IADD3.X R0, R0, -0x1, RZ, P1, !PT ;  /* 0xffffffff00007810 */ /* 0x000fce0000ffe4ff */
[----:B-1----:R-:W-:Y:S05]  /*9290*/  @P0 BRA `(.L_x_1334) ;  /* 0x0000000000340947 */ /* 0x002fea0003800000 */
        /* <DEDUP_REMOVED lines=13> */
.L_x_1334:
[----:B------:R-:W-:Y:S05]  /*9370*/  BSYNC B0 ;  /* 0x0000000000007941 */ /* 0x000fea0003800000 */
.L_x_1333:
        /* <DEDUP_REMOVED lines=13> */
[----:B------:R-:W-:Y:S01]  /*9450*/  LEA R2, P0, R7, UR18, 0x1 ;  /* 0x0000001207027c11 */ /* 0x000fe2000f8008ff */
[----:B------:R-:W-:Y:S01]  /*9460*/  IMAD.U32 R3, RZ, RZ, UR24 ;  /* 0x00000018ff037e24 */ /* 0x000fe2000f8e00ff */
[----:B------:R-:W-:Y:S01]  /*9470*/  ISETP.GE.AND P2, PT, R63, R8, PT ;  /* 0x000000083f00720c */ /* 0x000fe20003f46270 */
[----:B------:R-:W-:Y:S01]  /*9480*/  UISETP.GT.AND UP0, UPT, UR52, 0x1, UPT ;  /* 0x000000013400788c */ /* 0x000fe2000bf04270 */
[----:B------:R-:W-:Y:S01]  /*9490*/  LEA.HI.X R0, R7, UR19, R0, 0x1, P0 ;  /* 0x0000001307007c11 */ /* 0x000fe200080f0c00 */
[----:B------:R-:W-:Y:S01]  /*94a0*/  UIADD3 UR48, UP1, UR48, -0x1000, URZ ;  /* 0xfffff00030307890 */ /* 0x000fe2000ff3e03f */
[----:B------:R-:W-:Y:S01]  /*94b0*/  LEA R2, P0, R3, R2, 0x1 ;  /* 0x0000000203027211 */ /* 0x000fe200078008ff */
[----:B------:R-:W-:Y:S01]  /*94c0*/  UIADD3 UR50, UP2, UR50, -0x1000, URZ ;  /* 0xfffff00032327890 */ /* 0x000fe2000ff5e03f */
[----:B0-----:R-:W-:Y:S01]  /*94d0*/  MOV R4, UR8 ;  /* 0x0000000800047c02 */ /* 0x001fe20008000f00 */
[----:B------:R-:W-:-:S02]  /*94e0*/  UIADD3 UR42, UP3, UR42, -0x1000, URZ ;  /* 0xfffff0002a2a7890 */ /* 0x000fc4000ff7e03f */
[----:B------:R-:W-:Y:S01]  /*94f0*/  UIADD3 UR46, UP4, UR46, -0x1000, URZ ;  /* 0xfffff0002e2e7890 */ /* 0x000fe2000ff9e03f */
[----:B------:R-:W-:Y:S01]  /*9500*/  LEA.HI.X R3, R3, R0, R4, 0x1, P0 ;  /* 0x0000000003037211 */ /* 0x000fe200000f0c04 */
[----:B------:R-:W-:Y:S01]  /*9510*/  UIADD3 UR44, UP5, UR44, -0x1000, URZ ;  /* 0xfffff0002c2c7890 */ /* 0x000fe2000ffbe03f */
[-C--:B------:R-:W-:Y:S01]  /*9520*/  ISETP.GE.AND P0, PT, R65, R8.reuse, PT ;  /* 0x000000084100720c */ /* 0x080fe20003f06270 */
[----:B------:R-:W-:Y:S02]  /*9530*/  UIADD3 UR6, UR6, 0x1, URZ ;  /* 0x0000000106067890 */ /* 0x000fe4000fffe03f */
        /* <DEDUP_REMOVED lines=30> */
.L_x_1284:
        /* <DEDUP_REMOVED lines=11> */
[----:B------:R-:W-:-:S04]  /*97d0*/  @!P1 LEA.HI R9, R9, R4, RZ, 0x5 ;  /* 0x0000000409099211 */ /* 0x000fc800078f28ff */
[----:B------:R-:W-:Y:S01]  /*97e0*/  @!P1 SHF.R.S32.HI R9, RZ, 0x5, R9 ;  /* 0x00000005ff099819 */ /* 0x000fe20000011409 */
[----:B--2---:R-:W0:Y:S02]  /*97f0*/  SHFL.DOWN P0, R0, R2, 0x1, 0x1f ;  /* 0x08201f0002007f89 */ /* 0x004e240000000000 */
[----:B0-----:R-:W-:-:S05]  /*9800*/  @P0 FADD R0, R0, R2 ;  /* 0x0000000200000221 */ /* 0x001fca0000000000 */
[----:B------:R-:W0:Y:S02]  /*9810*/  SHFL.DOWN P0, R3, R0, 0x2, 0x1f ;  /* 0x08401f0000037f89 */ /* 0x000e240000000000 */
[----:B0-----:R-:W-:Y:S01]  /*9820*/  @P0 FADD R3, R0, R3 ;  /* 0x0000000300030221 */ /* 0x001fe20000000000 */
[----:B------:R-:W-:-:S04]  /*9830*/  @!P1 MOV R0, 0x400 ;  /* 0x0000040000009802 */ /* 0x000fc80000000f00 */
[----:B------:R-:W0:Y:S01]  /*9840*/  SHFL.DOWN P0, R2, R3, 0x4, 0x1f ;  /* 0x08801f0003027f89 */ /* 0x000e220000000000 */
[----:B-1----:R-:W-:-:S04]  /*9850*/  @!P1 LEA R0, R11, R0, 0x18 ;  /* 0x000000000b009211 */ /* 0x002fc800078ec0ff */
        /* <DEDUP_REMOVED lines=17> */
[----:B------:R-:W-:Y:S01]  /*9970*/  MOV R2, UR12 ;  /* 0x0000000c00027c02 */ /* 0x000fe20008000f00 */
[----:B------:R-:W-:Y:S02]  /*9980*/  IMAD.U32 R3, RZ, RZ, UR13 ;  /* 0x0000000dff037e24 */ /* 0x000fe4000f8e00ff */
[----:B-1----:R-:W-:-:S05]  /*9990*/  @!P0 FADD.FTZ R7, R0, R5 ;  /* 0x0000000500078221 */ /* 0x002fca0000010000 */
[----:B------:R1:W-:Y:S02]  /*99a0*/  REDG.E.ADD.F32.FTZ.RN.STRONG.GPU desc[UR16][R2.64], R7 ;  /* 0x00000007020079a6 */ /* 0x0003e4000c10f390 */
.L_x_1337:
[----:B------:R-:W-:Y:S05]  /*99b0*/  BSYNC B0 ;  /* 0x0000000000007941 */ /* 0x000fea0003800000 */
.L_x_1336:
[----:B------:R-:W-:Y:S01]  /*99c0*/  ULDC.64 UR4, c[0x0][0x3f8] ;  /* 0x0000fe0000047ab9 */ /* 0x000fe20000000a00 */
[----:B------:R-:W-:Y:S01]  /*99d0*/  BSSY B0, `(.L_x_1338) ;  /* 0x000002c000007945 */ /* 0x000fe20003800000 */
[----:B------:R-:W-:-:S04]  /*99e0*/  ISETP.NE.U32.AND P0, PT, RZ, UR4, PT ;  /* 0x00000004ff007c0c */ /* 0x000fc8000bf05070 */
[----:B------:R-:W-:-:S13]  /*99f0*/  ISETP.NE.AND.EX P0, PT, RZ, UR5, PT, P0 ;  /* 0x00000005ff007c0c */ /* 0x000fda000bf05300 */
[----:B------:R-:W-:Y:S05]  /*9a00*/  @!P0 BRA `(.L_x_1339) ;  /* 0x00000000009c8947 */ /* 0x000fea0003800000 */
[----:B-1----:R-:W2:Y:S01]  /*9a10*/  LDL.LU R2, [R1+0x114] ;  /* 0x0001140001027983 */ /* 0x002ea20000300800 */
[----:B------:R-:W1:Y:S01]  /*9a20*/  S2R R4, SR_LANEID ;  /* 0x0000000000047919 */ /* 0x000e620000000000 */
[----:B0-----:R-:W0:Y:S01]  /*9a30*/  S2R R7, SR_TID.X ;  /* 0x0000000000077919 */ /* 0x001e220000002100 */
[----:B------:R-:W-:Y:S01]  /*9a40*/  BAR.SYNC.DEFER_BLOCKING 0x0 ;  /* 0x0000000000007b1d */ /* 0x000fe20000010000 */
[----:B-1----:R-:W-:-:S13]  /*9a50*/  ISETP.NE.AND P1, PT, R4, RZ, PT ;  /* 0x000000ff0400720c */ /* 0x002fda0003f25270 */
[----:B------:R-:W1:Y:S01]  /*9a60*/  @!P1 S2R R11, SR_CgaCtaId ;  /* 0x00000000000b9919 */ /* 0x000e620000008800 */
[----:B------:R-:W-:-:S04]  /*9a70*/  @!P1 MOV R4, 0x400 ;  /* 0x0000040000049802 */ /* 0x000fc80000000f00 */
[----:B-1----:R-:W-:Y:S01]  /*9a80*/  @!P1 LEA R11, R11, R4, 0x18 ;  /* 0x000000040b0b9211 */ /* 0x002fe200078ec0ff */
[----:B--2---:R-:W1:Y:S02]  /*9a90*/  SHFL.DOWN P0, R0, R2, 0x1, 0x1f ;  /* 0x08201f0002007f89 */ /* 0x004e640000000000 */
[----:B-1----:R-:W-:-:S05]  /*9aa0*/  @P0 FADD R0, R0, R2 ;  /* 0x0000000200000221 */ /* 0x002fca0000000000 */
[----:B------:R-:W1:Y:S02]  /*9ab0*/  SHFL.DOWN P0, R3, R0, 0x2, 0x1f ;  /* 0x08401f0000037f89 */ /* 0x000e640000000000 */
[----:B-1----:R-:W-:Y:S01]  /*9ac0*/  @P0 FADD R3, R0, R3 ;  /* 0x0000000300030221 */ /* 0x002fe20000000000 */
[----:B0-----:R-:W-:-:S04]  /*9ad0*/  @!P1 SHF.R.S32.HI R0, RZ, 0x1f, R7 ;  /* 0x0000001fff009819 */ /* 0x001fc80000011407 */
        /* <DEDUP_REMOVED lines=14> */
[----:B-1----:R-:W-:-:S04]  /*9bc0*/  @!P0 MOV R0, 0x400 ;  /* 0x0000040000008802 */ /* 0x002fc80000000f00 */
        /* <DEDUP_REMOVED lines=11> */
.L_x_1339:
[----:B01----:R-:W0:Y:S02]  /*9c80*/  S2R R7, SR_TID.X ;  /* 0x0000000000077919 */ /* 0x003e240000002100 */
.L_x_1340:
[----:B------:R-:W-:Y:S05]  /*9c90*/  BSYNC B0 ;  /* 0x0000000000007941 */ /* 0x000fea0003800000 */
.L_x_1338:
[----:B------:R-:W-:Y:S02]  /*9ca0*/  ULDC UR14, c[0x0][0x21c] ;  /* 0x00008700000e7ab9 */ /* 0x000fe40000000800 */
[----:B0-----:R-:W-:-:S13]  /*9cb0*/  ISETP.GE.AND P0, PT, R7, UR14, PT ;  /* 0x0000000e07007c0c */ /* 0x001fda000bf06270 */
[----:B------:R-:W-:Y:S05]  /*9cc0*/  @P0 EXIT ;  /* 0x000000000000094d */ /* 0x000fea0003800000 */
[----:B------:R-:W0:Y:S01]  /*9cd0*/  S2UR UR10, SR_CgaCtaId ;  /* 0x00000000000a79c3 */ /* 0x000e220000008800 */
[----:B------:R-:W-:Y:S01]  /*9ce0*/  USHF.R.S32.HI UR6, URZ, 0x1f, UR36 ;  /* 0x0000001f3f067899 */ /* 0x000fe20008011424 */
[----:B------:R-:W-:Y:S01]  /*9cf0*/  ULDC.64 UR8, c[0x0][0x338] ;  /* 0x0000ce0000087ab9 */ /* 0x000fe20000000a00 */
[----:B------:R-:W-:Y:S02]  /*9d00*/  UMOV UR7, 0x400 ;  /* 0x0000040000077882 */ /* 0x000fe40000000000 */
[----:B------:R-:W-:Y:S02]  /*9d10*/  UIMAD UR6, UR6, UR8, URZ ;  /* 0x00000008060672a4 */ /* 0x000fe4000f8e023f */
[----:B------:R-:W-:Y:S02]  /*9d20*/  UIMAD.WIDE.U32 UR4, UR36, UR8, URZ ;  /* 0x00000008240472a5 */ /* 0x000fe4000f8e003f */
[----:B------:R-:W-:Y:S01]  /*9d30*/  UIMAD UR6, UR36, UR9, UR6 ;  /* 0x00000009240672a4 */ /* 0x000fe2000f8e0206 */
[----:B------:R-:W-:Y:S01]  /*9d40*/  ULDC UR8, c[0x0][0x0] ;  /* 0x0000000000087ab9 */ /* 0x000fe20000000800 */
[----:B------:R-:W-:-:S02]  /*9d50*/  ULDC.64 UR12, c[0x0][0x3c0] ;  /* 0x0000f000000c7ab9 */ /* 0x000fc40000000a00 */
[----:B------:R-:W-:Y:S02]  /*9d60*/  UIADD3 UR6, UR5, UR6, URZ ;  /* 0x0000000605067290 */ /* 0x000fe4000fffe03f */
[----:B0-----:R-:W-:-:S03]  /*9d70*/  ULEA UR7, UR10, UR7, 0x18 ;  /* 0x000000070a077291 */ /* 0x001fc6000f8ec03f */
[----:B------:R-:W-:-:S09]  /*9d80*/  ULDC.64 UR10, c[0x0][0x340] ;  /* 0x0000d000000a7ab9 */ /* 0x000fd20000000a00 */
.L_x_1341:
[C---:B-1----:R-:W-:Y:S02]  /*9d90*/  LEA R0, R7.reuse, UR7, 0x2 ;  /* 0x0000000707007c11 */ /* 0x042fe4000f8e10ff */
[----:B--2---:R-:W-:Y:S02]  /*9da0*/  SHF.R.S32.HI R2, RZ, 0x1f, R7 ;  /* 0x0000001fff027819 */ /* 0x004fe40000011407 */
[----:B0-----:R-:W-:Y:S01]  /*9db0*/  MOV R4, UR4 ;  /* 0x0000000400047c02 */ /* 0x001fe20008000f00 */
[----:B------:R-:W0:Y:S01]  /*9dc0*/  LDS R9, [R0+0x7f50] ;  /* 0x007f500000097984 */ /* 0x000e220000000800 */
[----:B------:R-:W-:Y:S01]  /*9dd0*/  MOV R3, UR6 ;  /* 0x0000000600037c02 */ /* 0x000fe20008000f00 */
[----:B------:R-:W-:Y:S01]  /*9de0*/  IMAD R6, R2, UR10, RZ ;  /* 0x0000000a02067c24 */ /* 0x000fe2000f8e02ff */
[----:B------:R-:W-:Y:S01]  /*9df0*/  MOV R5, UR5 ;  /* 0x0000000500057c02 */ /* 0x000fe20008000f00 */
[----:B------:R-:W-:Y:S02]  /*9e00*/  IMAD.MOV.U32 R2, RZ, RZ, R4 ;  /* 0x000000ffff027224 */ /* 0x000fe400078e0004 */
[----:B------:R-:W-:-:S02]  /*9e10*/  IMAD R5, R7, UR11, R6 ;  /* 0x0000000b07057c24 */ /* 0x000fc4000f8e0206 */
[C---:B------:R-:W-:Y:S01]  /*9e20*/  IMAD.WIDE.U32 R2, R7.reuse, UR10, R2 ;  /* 0x0000000a07027c25 */ /* 0x040fe2000f8e0002 */
[----:B------:R-:W-:-:S04]  /*9e30*/  IADD3 R7, R7, UR8, RZ ;  /* 0x0000000807077c10 */ /* 0x000fc8000fffe0ff */
[----:B------:R-:W-:Y:S02]  /*9e40*/  IADD3 R3, R3, R5, RZ ;  /* 0x0000000503037210 */ /* 0x000fe40007ffe0ff */
[----:B------:R-:W-:-:S04]  /*9e50*/  LEA R4, P0, R2, UR12, 0x2 ;  /* 0x0000000c02047c11 */ /* 0x000fc8000f8010ff */
[----:B------:R-:W-:Y:S02]  /*9e60*/  LEA.HI.X R5, R2, UR13, R3, 0x2, P0 ;  /* 0x0000000d02057c11 */ /* 0x000fe400080f1403 */
[----:B------:R-:W-:-:S03]  /*9e70*/  ISETP.GE.AND P0, PT, R7, UR14, PT ;  /* 0x0000000e07007c0c */ /* 0x000fc6000bf06270 */
[----:B0-----:R0:W-:Y:S10]  /*9e80*/  REDG.E.ADD.F32.FTZ.RN.STRONG.GPU desc[UR16][R4.64], R9 ;  /* 0x00000009040079a6 */ /* 0x0011f4000c10f390 */
[----:B------:R-:W-:Y:S05]  /*9e90*/  @!P0 BRA `(.L_x_1341) ;  /* 0xfffffffc00bc8947 */ /* 0x000fea000383ffff */
[----:B------:R-:W-:Y:S05]  /*9ea0*/  EXIT ;  /* 0x000000000000794d */ /* 0x000fea0003800000 */
.L_x_1290:
[----:B------:R-:W-:Y:S01]  /*9eb0*/  HFMA2.MMA R86, -RZ, RZ, 0, 0 ;  /* 0x00000000ff567435 */ /* 0x000fe200000001ff */
[----:B------:R-:W-:Y:S01]  /*9ec0*/  MOV R165, R162 ;  /* 0x000000a200a57202 */ /* 0x000fe20000000f00 */
[----:B------:R-:W-:Y:S01]  /*9ed0*/  IMAD.MOV.U32 R87, RZ, RZ, 0x1 ;  /* 0x00000001ff577424 */ /* 0x000fe200078e00ff */
[----:B------:R-:W-:-:S08]  /*9ee0*/  MOV R146, 0xffffffff ;  /* 0xffffffff00927802 */ /* 0x000fd00000000f00 */
[----:B-1---5:R-:W-:Y:S05]  /*9ef0*/  WARPSYNC.COLLECTIVE R146, `(.L_x_1342) ;  /* 0x0000000092087348 */ /* 0x022fea0003c00000 */
[----:B------:R0:W2:Y:S02]  /*9f00*/  SHFL.UP P3, R147, R165, R87, R86 ;  /* 0x04000057a5937389 */ /* 0x0000a40000060056 */
[----:B012--5:R-:W-:Y:S01]  /*9f10*/  ENDCOLLECTIVE ;  /* 0x000000000000791b */ /* 0x027fe20003800000 */
.L_x_1342:
[----:B------:R-:W-:Y:S01]  /*9f20*/  IMAD.MOV.U32 R165, RZ, RZ, R163 ;  /* 0x000000ffffa57224 */ /* 0x000fe200078e00a3 */
[----:B------:R-:W-:-:S07]  /*9f30*/  MOV R145, R147 ;  /* 0x0000009300917202 */ /* 0x000fce0000000f00 */
[----:B------:R-:W-:Y:S05]  /*9f40*/  WARPSYNC.COLLECTIVE R146, `(.L_x_1343) ;  /* 0x0000000092087348 */ /* 0x000fea0003c00000 */
[----:B------:R0:W1:Y:S02]  /*9f50*/  SHFL.UP P3, R147, R165, R87, R86 ;  /* 0x04000057a5937389 */ /* 0x0000640000060056 */
[----:B01----:R-:W-:Y:S01]  /*9f60*/  ENDCOLLECTIVE ;  /* 0x000000000000791b */ /* 0x003fe20003800000 */
.L_x_1343:
[----:B------:R-:W-:Y:S01]  /*9f70*/  HFMA2.MMA R87, -RZ, RZ, 0, 1.1920928955078125e-07 ;  /* 0x00000002ff577435 */ /* 0x000fe200000001ff */
[----:B------:R-:W-:Y:S02]  /*9f80*/  ISETP.GE.AND P3, PT, R71, 0x1, PT ;  /* 0x000000014700780c */ /* 0x000fe40003f66270 */
[----:B------:R-:W-:-:S11]  /*9f90*/  MOV R86, R147 ;  /* 0x0000009300567202 */ /* 0x000fd60000000f00 */
[C---:B------:R-:W-:Y:S01]  /*9fa0*/  @P3 FFMA.FTZ R163, R162.reuse, R86, R163 ;  /* 0x00000056a2a33223 */ /* 0x040fe200000100a3 */
[----:B------:R-:W-:Y:S01]  /*9fb0*/  @P3 FMUL.FTZ R162, R162, R145 ;  /* 0x00000091a2a23220 */ /* 0x000fe20000410000 */
[----:B------:R-:W-:-:S04]  /*9fc0*/  IMAD.MOV.U32 R86, RZ, RZ, RZ ;  /* 0x000000ffff567224 */ /* 0x000fc800078e00ff */
[----:B------:R-:W-:-:S07]  /*9fd0*/  MOV R165, R162 ;  /* 0x000000a200a57202 */ /* 0x000fce0000000f00 */
[----:B------:R-:W-:Y:S05]  /*9fe0*/  WARPSYNC.COLLECTIVE R146, `(.L_x_1344) ;  /* 0x0000000092087348 */ /* 0x000fea0003c00000 */
[----:B------:R0:W1:Y:S02]  /*9ff0*/  SHFL.UP P3, R147, R165, R87, R86 ;  /* 0x04000057a5937389 */ /* 0x0000640000060056 */
[----:B01----:R-:W-:Y:S01]  /*a000*/  ENDCOLLECTIVE ;  /* 0x000000000000791b */ /* 0x003fe20003800000 */
.L_x_1344:
[----:B------:R-:W-:Y:S02]  /*a010*/  MOV R165, R163 ;  /* 0x000000a300a57202 */ /* 0x000fe40000000f00 */
[----:B------:R-:W-:-:S07]  /*a020*/  MOV R145, R147 ;  /* 0x0000009300917202 */ /* 0x000fce0000000f00 */
[----:B------:R-:W-:Y:S05]  /*a030*/  WARPSYNC.COLLECTIVE R146, `(.L_x_1345) ;  /* 0x0000000092087348 */ /* 0x000fea0003c00000 */
[----:B------:R0:W1:Y:S02]  /*a040*/  SHFL.UP P3, R147, R165, R87, R86 ;  /* 0x04000057a5937389 */ /* 0x0000640000060056 */
[----:B01----:R-:W-:Y:S01]  /*a050*/  ENDCOLLECTIVE ;  /* 0x000000000000791b */ /* 0x003fe20003800000 */
.L_x_1345:
        /* <DEDUP_REMOVED lines=10> */
.L_x_1346:
[----:B------:R-:W-:Y:S01]  /*a100*/  IMAD.MOV.U32 R165, RZ, RZ, R163 ;  /* 0x000000ffffa57224 */ /* 0x000fe200078e00a3 */
[----:B------:R-:W-:-:S07]  /*a110*/  MOV R145, R147 ;  /* 0x0000009300917202 */ /* 0x000fce0000000f00 */
[----:B------:R-:W-:Y:S05]  /*a120*/  WARPSYNC.COLLECTIVE R146, `(.L_x_1347) ;  /* 0x0000000092087348 */ /* 0x000fea0003c00000 */
[----:B------:R0:W1:Y:S02]  /*a130*/  SHFL.UP P3, R147, R165, R87, R86 ;  /* 0x04000057a5937389 */ /* 0x0000640000060056 */
[----:B01----:R-:W-:Y:S01]  /*a140*/  ENDCOLLECTIVE ;  /* 0x000000000000791b */ /* 0x003fe20003800000 */
.L_x_1347:
[----:B------:R-:W-:Y:S01]  /*a150*/  HFMA2.MMA R87, -RZ, RZ, 0, 4.76837158203125e-07 ;  /* 0x00000008ff577435 */ /* 0x000fe200000001ff */
        /* <DEDUP_REMOVED lines=9> */
.L_x_1348:
[----:B------:R-:W-:Y:S02]  /*a1f0*/  MOV R165, R163 ;  /* 0x000000a300a57202 */ /* 0x000fe40000000f00 */
[----:B------:R-:W-:-:S07]  /*a200*/  MOV R145, R147 ;  /* 0x0000009300917202 */ /* 0x000fce0000000f00 */
[----:B------:R-:W-:Y:S05]  /*a210*/  WARPSYNC.COLLECTIVE R146, `(.L_x_1349) ;  /* 0x0000000092087348 */ /* 0x000fea0003c00000 */
[----:B------:R0:W1:Y:S02]  /*a220*/  SHFL.UP P3, R147, R165, R87, R86 ;  /* 0x04000057a5937389 */ /* 0x0000640000060056 */
[----:B01----:R-:W-:Y:S01]  /*a230*/  ENDCOLLECTIVE ;  /* 0x000000000000791b */ /* 0x003fe20003800000 */
.L_x_1349:
        /* <DEDUP_REMOVED lines=10> */
.L_x_1350:
[----:B------:R-:W-:Y:S01]  /*a2e0*/  IMAD.MOV.U32 R165, RZ, RZ, R163 ;  /* 0x000000ffffa57224 */ /* 0x000fe200078e00a3 */
[----:B------:R-:W-:-:S07]  /*a2f0*/  MOV R145, R147 ;  /* 0x0000009300917202 */ /* 0x000fce0000000f00 */
[----:B------:R-:W-:Y:S05]  /*a300*/  WARPSYNC.COLLECTIVE R146, `(.L_x_1351) ;  /* 0x0000000092087348 */ /* 0x000fea0003c00000 */
[----:B------:R0:W1:Y:S02]  /*a310*/  SHFL.UP P3, R147, R165, R87, R86 ;  /* 0x04000057a5937389 */ /* 0x0000640000060056 */
[----:B01----:R-:W-:Y:S01]  /*a320*/  ENDCOLLECTIVE ;  /* 0x000000000000791b */ /* 0x003fe20003800000 */
.L_x_1351:
[----:B------:R-:W-:Y:S01]  /*a330*/  MOV R86, R147 ;  /* 0x0000009300567202 */ /* 0x000fe20000000f00 */
[----:B------:R-:W-:Y:S06]  /*a340*/  BRA `(.L_x_1352) ;  /* 0xffffffa800e47947 */ /* 0x000fec000383ffff */
.L_x_1291:
        /* <DEDUP_REMOVED lines=8> */
.L_x_1354:
[----:B------:R-:W-:Y:S05]  /*a3d0*/  BSYNC B0 ;  /* 0x0000000000007941 */ /* 0x000fea0003800000 */
.L_x_1353:
[----:B------:R-:W-:Y:S05]  /*a3e0*/  BRA `(.L_x_1355) ;  /* 0xffffffa800d07947 */ /* 0x000fea000383ffff */
.L_x_1292:
        /* <DEDUP_REMOVED lines=8> */
.L_x_1357:
[----:B------:R-:W-:Y:S05]  /*a470*/  BSYNC B0 ;  /* 0x0000000000007941 */ /* 0x000fea0003800000 */
.L_x_1356:
[----:B------:R-:W-:Y:S05]  /*a480*/  BRA `(.L_x_1358) ;  /* 0xffffffa800b07947 */ /* 0x000fea000383ffff */
.L_x_1293:
[----:B------:R-:W-:Y:S01]  /*a490*/  HFMA2.MMA R87, -RZ, RZ, 0, 5.9604644775390625e-08 ;  /* 0x00000001ff577435 */ /* 0x000fe200000001ff */
[----:B------:R-:W-:Y:S01]  /*a4a0*/  BSSY B0, `(.L_x_1359) ;  /* 0x0000007000007945 */ /* 0x000fe20003800000 */
[----:B------:R-:W-:Y:S01]  /*a4b0*/  MOV R165, R162 ;  /* 0x000000a200a57202 */ /* 0x000fe20000000f00 */
[----:B------:R-:W-:Y:S01]  /*a4c0*/  IMAD.MOV.U32 R86, RZ, RZ, RZ ;  /* 0x000000ffff567224 */ /* 0x000fe200078e00ff */
[----:B------:R-:W-:-:S07]  /*a4d0*/  MOV R146, 0xffffffff ;  /* 0xffffffff00927802 */ /* 0x000fce0000000f00 */
[----:B-1---5:R-:W-:Y:S05]  /*a4e0*/  WARPSYNC.COLLECTIVE R146, `(.L_x_1360) ;  /* 0x0000000092087348 */ /* 0x022fea0003c00000 */
[----:B------:R0:W2:Y:S02]  /*a4f0*/  SHFL.UP P3, R147, R165, R87, R86 ;  /* 0x04000057a5937389 */ /* 0x0000a40000060056 */
[----:B012--5:R-:W-:Y:S01]  /*a500*/  ENDCOLLECTIVE ;  /* 0x000000000000791b */ /* 0x027fe20003800000 */
.L_x_1360:
[----:B------:R-:W-:Y:S05]  /*a510*/  BSYNC B0 ;  /* 0x0000000000007941 */ /* 0x000fea0003800000 */
.L_x_1359:
[----:B------:R-:W-:Y:S01]  /*a520*/  HFMA2.MMA R86, -RZ, RZ, 0, 0 ;  /* 0x00000000ff567435 */ /* 0x000fe200000001ff */
[----:B------:R-:W-:Y:S01]  /*a530*/  MOV R165, R163 ;  /* 0x000000a300a57202 */ /* 0x000fe20000000f00 */
[----:B------:R-:W-:Y:S01]  /*a540*/  IMAD.MOV.U32 R87, RZ, RZ, 0x1 ;  /* 0x00000001ff577424 */ /* 0x000fe200078e00ff */
[----:B------:R-:W-:Y:S01]  /*a550*/  MOV R146, 0xffffffff ;  /* 0xffffffff00927802 */ /* 0x000fe20000000f00 */
[----:B------:R-:W-:Y:S01]  /*a560*/  IMAD.MOV.U32 R145, RZ, RZ, R78 ;  /* 0x000000ffff917224 */ /* 0x000fe200078e004e */
[----:B------:R-:W-:-:S07]  /*a570*/  MOV R162, R147 ;  /* 0x0000009300a27202 */ /* 0x000fce0000000f00 */
[----:B------:R-:W-:Y:S05]  /*a580*/  WARPSYNC.COLLECTIVE R146, `(.L_x_1361) ;  /* 0x0000000092087348 */ /* 0x000fea0003c00000 */
[----:B------:R0:W1:Y:S02]  /*a590*/  SHFL.UP P3, R147, R165, R87, R86 ;  /* 0x04000057a5937389 */ /* 0x0000640000060056 */
[----:B01----:R-:W-:Y:S01]  /*a5a0*/  ENDCOLLECTIVE ;  /* 0x000000000000791b */ /* 0x003fe20003800000 */
.L_x_1361:
[----:B------:R-:W-:Y:S01]  /*a5b0*/  HFMA2.MMA R87, -RZ, RZ, 0, 0 ;  /* 0x00000000ff577435 */ /* 0x000fe200000001ff */
[----:B------:R-:W-:Y:S02]  /*a5c0*/  MOV R86, 0x1f ;  /* 0x0000001f00567802 */ /* 0x000fe40000000f00 */
[----:B------:R-:W-:-:S08]  /*a5d0*/  MOV R163, R147 ;  /* 0x0000009300a37202 */ /* 0x000fd00000000f00 */
[----:B------:R-:W-:Y:S05]  /*a5e0*/  WARPSYNC.COLLECTIVE R146, `(.L_x_1362) ;  /* 0x0000000092087348 */ /* 0x000fea0003c00000 */
[----:B------:R0:W1:Y:S02]  /*a5f0*/  SHFL.IDX P3, R147, R145, R87, R86 ;  /* 0x0000005791937389 */ /* 0x0000640000060056 */
[----:B01----:R-:W-:Y:S01]  /*a600*/  ENDCOLLECTIVE ;  /* 0x000000000000791b */ /* 0x003fe20003800000 */
.L_x_1362:
[----:B------:R-:W-:Y:S01]  /*a610*/  IMAD.MOV.U32 R145, RZ, RZ, R79 ;  /* 0x000000ffff917224 */ /* 0x000fe200078e004f */
[----:B------:R-:W-:-:S07]  /*a620*/  MOV R78, R147 ;  /* 0x00000093004e7202 */ /* 0x000fce0000000f00 */
[----:B------:R-:W-:Y:S05]  /*a630*/  WARPSYNC.COLLECTIVE R146, `(.L_x_1363) ;  /* 0x0000000092087348 */ /* 0x000fea0003c00000 */
[----:B------:R0:W1:Y:S02]  /*a640*/  SHFL.IDX P3, R147, R145, R87, R86 ;  /* 0x0000005791937389 */ /* 0x0000640000060056 */
[----:B01----:R-:W-:Y:S01]  /*a650*/  ENDCOLLECTIVE ;  /* 0x000000000000791b */ /* 0x003fe20003800000 */
.L_x_1363:
[----:B------:R-:W-:Y:S01]  /*a660*/  MOV R79, R147 ;  /* 0x00000093004f7202 */ /* 0x000fe20000000f00 */
[----:B------:R-:W-:Y:S06]  /*a670*/  BRA `(.L_x_1364) ;  /* 0xffffffa8004c7947 */ /* 0x000fec000383ffff */
.L_x_1295:
[----:B------:R-:W-:Y:S01]  /*a680*/  HFMA2.MMA R147, -RZ, RZ, 0, 5.9604644775390625e-08 ;  /* 0x00000001ff937435 */ /* 0x000fe200000001ff */
[----:B------:R-:W-:Y:S01]  /*a690*/  MOV R163, R155 ;  /* 0x0000009b00a37202 */ /* 0x000fe20000000f00 */
[----:B------:R-:W-:Y:S01]  /*a6a0*/  IMAD.MOV.U32 R86, RZ, RZ, 0x1f ;  /* 0x0000001fff567424 */ /* 0x000fe200078e00ff */
[----:B------:R-:W-:-:S08]  /*a6b0*/  MOV R146, 0xffffffff ;  /* 0xffffffff00927802 */ /* 0x000fd00000000f00 */
[----:B------:R-:W-:Y:S05]  /*a6c0*/  WARPSYNC.COLLECTIVE R146, `(.L_x_1365) ;  /* 0x0000000092087348 */ /* 0x000fea0003c00000 */
[----:B------:R0:W1:Y:S02]  /*a6d0*/  SHFL.DOWN P6, R145, R163, R147, R86 ;  /* 0x08000093a3917389 */ /* 0x00006400000c0056 */
[----:B01----:R-:W-:Y:S01]  /*a6e0*/  ENDCOLLECTIVE ;  /* 0x000000000000791b */ /* 0x003fe20003800000 */
.L_x_1365:
[----:B------:R-:W-:Y:S02]  /*a6f0*/  MOV R163, R162 ;  /* 0x000000a200a37202 */ /* 0x000fe40000000f00 */
[----:B------:R-:W-:-:S07]  /*a700*/  MOV R87, R145 ;  /* 0x0000009100577202 */ /* 0x000fce0000000f00 */
[----:B------:R-:W-:Y:S05]  /*a710*/  WARPSYNC.COLLECTIVE R146, `(.L_x_1366) ;  /* 0x0000000092087348 */ /* 0x000fea0003c00000 */
[----:B------:R0:W1:Y:S02]  /*a720*/  SHFL.DOWN P6, R145, R163, R147, R86 ;  /* 0x08000093a3917389 */ /* 0x00006400000c0056 */
[----:B01----:R-:W-:Y:S01]  /*a730*/  ENDCOLLECTIVE ;  /* 0x000000000000791b */ /* 0x003fe20003800000 */
.L_x_1366:
        /* <DEDUP_REMOVED lines=9> */
.L_x_1367:
[----:B------:R-:W-:Y:S01]  /*a7d0*/  MOV R163, R162 ;  /* 0x000000a200a37202 */ /* 0x000fe20000000f00 */
[----:B------:R-:W-:-:S07]  /*a7e0*/  IMAD.MOV.U32 R87, RZ, RZ, R145 ;  /* 0x000000ffff577224 */ /* 0x000fce00078e0091 */
[----:B------:R-:W-:Y:S05]  /*a7f0*/  WARPSYNC.COLLECTIVE R146, `(.L_x_1368) ;  /* 0x0000000092087348 */ /* 0x000fea0003c00000 */
[----:B------:R0:W1:Y:S02]  /*a800*/  SHFL.DOWN P6, R145, R163, R147, R86 ;  /* 0x08000093a3917389 */ /* 0x00006400000c0056 */
[----:B01----:R-:W-:Y:S01]  /*a810*/  ENDCOLLECTIVE ;  /* 0x000000000000791b */ /* 0x003fe20003800000 */
.L_x_1368:
        /* <DEDUP_REMOVED lines=9> */
.L_x_1369:
[----:B------:R-:W-:Y:S02]  /*a8b0*/  MOV R163, R162 ;  /* 0x000000a200a37202 */ /* 0x000fe40000000f00 */
[----:B------:R-:W-:-:S07]  /*a8c0*/  MOV R87, R145 ;  /* 0x0000009100577202 */ /* 0x000fce0000000f00 */
[----:B------:R-:W-:Y:S05]  /*a8d0*/  WARPSYNC.COLLECTIVE R146, `(.L_x_1370) ;  /* 0x0000000092087348 */ /* 0x000fea0003c00000 */
[----:B------:R0:W1:Y:S02]  /*a8e0*/  SHFL.DOWN P6, R145, R163, R147, R86 ;  /* 0x08000093a3917389 */ /* 0x00006400000c0056 */
[----:B01----:R-:W-:Y:S01]  /*a8f0*/  ENDCOLLECTIVE ;  /* 0x000000000000791b */ /* 0x003fe20003800000 */
.L_x_1370:
        /* <DEDUP_REMOVED lines=9> */
.L_x_1371:
[----:B------:R-:W-:Y:S01]  /*a990*/  MOV R163, R162 ;  /* 0x000000a200a37202 */ /* 0x000fe20000000f00 */
[----:B------:R-:W-:-:S07]  /*a9a0*/  IMAD.MOV.U32 R87, RZ, RZ, R145 ;  /* 0x000000ffff577224 */ /* 0x000fce00078e0091 */
[----:B------:R-:W-:Y:S05]  /*a9b0*/  WARPSYNC.COLLECTIVE R146, `(.L_x_1372) ;  /* 0x0000000092087348 */ /* 0x000fea0003c00000 */
[----:B------:R0:W1:Y:S02]  /*a9c0*/  SHFL.DOWN P6, R145, R163, R147, R86 ;  /* 0x08000093a3917389 */ /* 0x00006400000c0056 */
[----:B01----:R-:W-:Y:S01]  /*a9d0*/  ENDCOLLECTIVE ;  /* 0x000000000000791b */ /* 0x003fe20003800000 */
.L_x_1372:
        /* <DEDUP_REMOVED lines=9> */
.L_x_1373:
[----:B------:R-:W-:Y:S02]  /*aa70*/  MOV R163, R162 ;  /* 0x000000a200a37202 */ /* 0x000fe40000000f00 */
[----:B------:R-:W-:-:S07]  /*aa80*/  MOV R87, R145 ;  /* 0x0000009100577202 */ /* 0x000fce0000000f00 */
[----:B------:R-:W-:Y:S05]  /*aa90*/  WARPSYNC.COLLECTIVE R146, `(.L_x_1374) ;  /* 0x0000000092087348 */ /* 0x000fea0003c00000 */
[----:B------:R0:W1:Y:S02]  /*aaa0*/  SHFL.DOWN P6, R145, R163, R147, R86 ;  /* 0x08000093a3917389 */ /* 0x00006400000c0056 */
[----:B01----:R-:W-:Y:S01]  /*aab0*/  ENDCOLLECTIVE ;  /* 0x000000000000791b */ /* 0x003fe20003800000 */
.L_x_1374:
        /* <DEDUP_REMOVED lines=10> */
.L_x_1375:
[----:B------:R-:W-:Y:S01]  /*ab60*/  MOV R145, R162 ;  /* 0x000000a200917202 */ /* 0x000fe20000000f00 */
[----:B------:R-:W-:-:S07]  /*ab70*/  IMAD.MOV.U32 R164, RZ, RZ, R147 ;  /* 0x000000ffffa47224 */ /* 0x000fce00078e0093 */
[----:B------:R-:W-:Y:S05]  /*ab80*/  WARPSYNC.COLLECTIVE R146, `(.L_x_1376) ;  /* 0x0000000092087348 */ /* 0x000fea0003c00000 */
[----:B------:R0:W1:Y:S02]  /*ab90*/  SHFL.IDX P3, R147, R145, R87, R86 ;  /* 0x0000005791937389 */ /* 0x0000640000060056 */
[----:B01----:R-:W-:Y:S01]  /*aba0*/  ENDCOLLECTIVE ;  /* 0x000000000000791b */ /* 0x003fe20003800000 */
.L_x_1376:
[----:B------:R-:W-:Y:S01]  /*abb0*/  MOV R165, R147 ;  /* 0x0000009300a57202 */ /* 0x000fe20000000f00 */
[----:B------:R-:W-:-:S07]  /*abc0*/  IMAD.MOV.U32 R147, RZ, RZ, 0x1 ;  /* 0x00000001ff937424 */ /* 0x000fce00078e00ff */
[----:B------:R-:W-:Y:S05]  /*abd0*/  WARPSYNC.COLLECTIVE R146, `(.L_x_1377) ;  /* 0x0000000092087348 */ /* 0x000fea0003c00000 */
[----:B------:R0:W1:Y:S02]  /*abe0*/  SHFL.DOWN P6, R145, R163, R147, R86 ;  /* 0x08000093a3917389 */ /* 0x00006400000c0056 */
[----:B01----:R-:W-:Y:S01]  /*abf0*/  ENDCOLLECTIVE ;  /* 0x000000000000791b */ /* 0x003fe20003800000 */
.L_x_1377:
[----:B------:R-:W-:Y:S02]  /*ac00*/  MOV R163, R162 ;  /* 0x000000a200a37202 */ /* 0x000fe40000000f00 */
[----:B------:R-:W-:-:S07]  /*ac10*/  MOV R155, R145 ;  /* 0x00000091009b7202 */ /* 0x000fce0000000f00 */
[----:B------:R-:W-:Y:S05]  /*ac20*/  WARPSYNC.COLLECTIVE R146, `(.L_x_1378) ;  /* 0x0000000092087348 */ /* 0x000fea0003c00000 */
[----:B------:R0:W1:Y:S02]  /*ac30*/  SHFL.DOWN P6, R145, R163, R147, R86 ;  /* 0x08000093a3917389 */ /* 0x00006400000c0056 */
[----:B01----:R-:W-:Y:S01]  /*ac40*/  ENDCOLLECTIVE ;  /* 0x000000000000791b */ /* 0x003fe20003800000 */
.L_x_1378:
[----:B------:R-:W-:Y:S01]  /*ac50*/  MOV R162, R145 ;  /* 0x0000009100a27202 */ /* 0x000fe20000000f00 */
[----:B------:R-:W-:-:S07]  /*ac60*/  IMAD.MOV.U32 R145, RZ, RZ, R78 ;  /* 0x000000ffff917224 */ /* 0x000fce00078e004e */
[----:B------:R-:W-:Y:S05]  /*ac70*/  WARPSYNC.COLLECTIVE R146, `(.L_x_1379) ;  /* 0x0000000092087348 */ /* 0x000fea0003c00000 */
[----:B------:R0:W1:Y:S02]  /*ac80*/  SHFL.IDX P3, R147, R145, R87, R86 ;  /* 0x0000005791937389 */ /* 0x0000640000060056 */
[----:B01----:R-:W-:Y:S01]  /*ac90*/  ENDCOLLECTIVE ;  /* 0x000000000000791b */ /* 0x003fe20003800000 */
.L_x_1379:
[----:B------:R-:W-:Y:S02]  /*aca0*/  MOV R145, R79 ;  /* 0x0000004f00917202 */ /* 0x000fe40000000f00 */
[----:B------:R-:W-:-:S07]  /*acb0*/  MOV R163, R147 ;  /* 0x0000009300a37202 */ /* 0x000fce0000000f00 */
[----:B------:R-:W-:Y:S05]  /*acc0*/  WARPSYNC.COLLECTIVE R146, `(.L_x_1380) ;  /* 0x0000000092087348 */ /* 0x000fea0003c00000 */
[----:B------:R0:W1:Y:S02]  /*acd0*/  SHFL.IDX P3, R147, R145, R87, R86 ;  /* 0x0000005791937389 */ /* 0x0000640000060056 */
[----:B01----:R-:W-:Y:S01]  /*ace0*/  ENDCOLLECTIVE ;  /* 0x000000000000791b */ /* 0x003fe20003800000 */
.L_x_1380:
[----:B------:R-:W-:Y:S01]  /*acf0*/  MOV R87, R147 ;  /* 0x0000009300577202 */ /* 0x000fe20000000f00 */
[----:B------:R-:W-:Y:S06]  /*ad00*/  BRA `(.L_x_1381) ;  /* 0xffffffa8007c7947 */ /* 0x000fec000383ffff */
.L_x_1382:
        /* <DEDUP_REMOVED lines=15> */
.L_x_10924:


//--------------------- .text._Z25selective_scan_bwd_kernelI32Selective_Scan_bwd_kernel_traitsILi128ELi16ELb0ELb1ELb1ELb0ELb1EN3c104HalfEfEEv12SSMParamsBwd --------------------------
	.section	.text._Z25selective_scan_bwd_kernelI32Selective_Scan_bwd_kernel_traitsILi128ELi16ELb0ELb1ELb1ELb0ELb1EN3c104HalfEfEEv12SSMParamsBwd,"ax",@progbits
	.align	128
        .global         _Z25selective_scan_bwd_kernelI32Selective_Scan_bwd_kernel_traitsILi128ELi16ELb0ELb1ELb1ELb0ELb1EN3c104HalfEfEEv12SSMParamsBwd
        .type           _Z25selective_scan_bwd_kernelI32Selective_Scan_bwd_kernel_traitsILi128ELi16ELb0ELb1ELb1ELb0ELb1EN3c104HalfEfEEv12SSMParamsBwd,@function
        .size           _Z25selective_scan_bwd_kernelI32Selective_Scan_bwd_kernel_traitsILi128ELi16ELb0ELb1ELb1ELb0ELb1EN3c104HalfEfEEv12SSMParamsBwd,(.L_x_10925 - _Z25selective_scan_bwd_kernelI32Selective_Scan_bwd_kernel_traitsILi128ELi16ELb0ELb1ELb1ELb0ELb1EN3c104HalfEfEEv12SSMParamsBwd)
        .other          _Z25selective_scan_bwd_kernelI32Selective_Scan_bwd_kernel_traitsILi128ELi16ELb0ELb1ELb1ELb0ELb1EN3c104HalfEfEEv12SSMParamsBwd,@"STO_CUDA_ENTRY STV_DEFAULT"
_Z25selective_scan_bwd_kernelI32Selective_Scan_bwd_kernel_traitsILi128ELi16ELb0ELb1ELb1ELb0ELb1EN3c104HalfEfEEv12SSMParamsBwd:
.text._Z25selective_scan_bwd_kernelI32Selective_Scan_bwd_kernel_traitsILi128ELi16ELb0ELb1ELb1ELb0ELb1EN3c104HalfEfEEv12SSMParamsBwd:
        /* <DEDUP_REMOVED lines=23> */
[----:B------:R-:W-:Y:S01]  /*0170*/  @UP1 ULEA.HI.X UR7, UR12, UR7, UR59, 0x2, UP3 ;  /* 0x000000070c071291 */ /* 0x000fe200098f143b */
[----:B------:R-:W-:Y:S02]  /*0180*/  IMAD.U32 R2, RZ, RZ, UR4 ;  /* 0x00000004ff027e24 */ /* 0x000fe4000f8e00ff */
[----:B------:R-:W-:Y:S01]  /*0190*/  IMAD.U32 R4, RZ, RZ, UR6 ;  /* 0x00000006ff047e24 */ /* 0x000fe2000f8e00ff */
[----:B------:R-:W-:Y:S01]  /*01a0*/  MOV R3, UR5 ;  /* 0x0000000500037c02 */ /* 0x000fe20008000f00 */
[----:B------:R-:W-:Y:S01]  /*01b0*/  IMAD.U32 R0, RZ, RZ, UR33 ;  /* 0x00000021ff007e24 */ /* 0x000fe2000f8e00ff */
[----:B------:R-:W-:Y:S01]  /*01c0*/  MOV R5, UR7 ;  /* 0x0000000700057c02 */ /* 0x000fe20008000f00 */
[----:B0-----:R-:W-:-:S02]  /*01d0*/  USHF.R.S32.HI UR14, URZ, 0x1f, UR13 ;  /* 0x0000001f3f0e7899 */ /* 0x001fc4000801140d */
[----:B------:R-:W2:Y:S01]  /*01e0*/  @P0 LDG.E R2, desc[UR24][R2.64] ;  /* 0x0000001802020981 */ /* 0x000ea2000c1e1900 */
[----:B------:R-:W-:Y:S01]  /*01f0*/  IABS R0, R0 ;  /* 0x0000000000007213 */ /* 0x000fe20000000000 */
[----:B------:R-:W-:Y:S01]  /*0200*/  ULDC.64 UR4, c[0x0][0x310] ;  /* 0x0000c40000047ab9 */ /* 0x000fe20000000a00 */
[----:B------:R-:W-:Y:S01]  /*0210*/  ULDC.64 UR6, c[0x0][0x280] ;  /* 0x0000a00000067ab9 */ /* 0x000fe20000000a00 */
[----:B------:R0:W3:Y:S01]  /*0220*/  @P1 LDG.E R4, desc[UR24][R4.64] ;  /* 0x0000001804041981 */ /* 0x0000e2000c1e1900 */
[----:B------:R-:W-:Y:S01]  /*0230*/  R2UR UR36, R0 ;  /* 0x00000000002472ca */ /* 0x000fe200000e0000 */
[----:B------:R-:W-:Y:S02]  /*0240*/  UISETP.NE.U32.AND UP0, UPT, UR4, URZ, UPT ;  /* 0x0000003f0400728c */ /* 0x000fe4000bf05070 */
[----:B------:R-:W-:Y:S01]  /*0250*/  UIMAD UR4, UR14, UR6, URZ ;  /* 0x000000060e0472a4 */ /* 0x000fe2000f8e023f */
[----:B------:R1:W-:Y:S01]  /*0260*/  STL [R1+0x114], RZ ;  /* 0x000114ff01007387 */ /* 0x0003e20000100800 */
[----:B------:R-:W-:-:S02]  /*0270*/  UISETP.NE.AND.EX UP0, UPT, UR5, URZ, UPT, UP0 ;  /* 0x0000003f0500728c */ /* 0x000fc4000bf05300 */
[----:B------:R-:W-:Y:S01]  /*0280*/  UIMAD UR15, UR13, UR7, UR4 ;  /* 0x000000070d0f72a4 */ /* 0x000fe2000f8e0204 */
[----:B------:R1:W-:Y:S01]  /*0290*/  STL [R1+0x110], RZ ;  /* 0x000110ff01007387 */ /* 0x0003e20000100800 */
[----:B------:R-:W-:Y:S01]  /*02a0*/  UISETP.NE.U32.AND UP1, UPT, UR28, URZ, UPT ;  /* 0x0000003f1c00728c */ /* 0x000fe2000bf25070 */
[----:B------:R-:W-:Y:S01]  /*02b0*/  ULDC.64 UR4, c[0x0][0x328] ;  /* 0x0000ca0000047ab9 */ /* 0x000fe20000000a00 */
[----:B------:R-:W-:Y:S02]  /*02c0*/  UIMAD UR17, UR14, UR8, URZ ;  /* 0x000000080e1172a4 */ /* 0x000fe4000f8e023f */
[----:B------:R-:W4:Y:S01]  /*02d0*/  I2F.RP R0, UR36 ;  /* 0x0000002400007d06 */ /* 0x000f220008209400 */
[----:B------:R-:W-:Y:S02]  /*02e0*/  UIMAD UR32, UR14, UR4, URZ ;  /* 0x000000040e2072a4 */ /* 0x000fe4000f8e023f */
[----:B------:R-:W-:Y:S02]  /*02f0*/  UISETP.NE.AND.EX UP1, UPT, UR29, URZ, UPT, UP1 ;  /* 0x0000003f1d00728c */ /* 0x000fe4000bf25310 */
[----:B------:R-:W-:-:S02]  /*0300*/  UIMAD UR32, UR13, UR5, UR32 ;  /* 0x000000050d2072a4 */ /* 0x000fc4000f8e0220 */
[----:B------:R-:W-:Y:S02]  /*0310*/  UIMAD.WIDE.U32 UR10, UR13, UR8, URZ ;  /* 0x000000080d0a72a5 */ /* 0x000fe4000f8e003f */
[----:B------:R-:W-:Y:S01]  /*0320*/  UIMAD.WIDE.U32 UR20, UR13, UR4, URZ ;  /* 0x000000040d1472a5 */ /* 0x000fe2000f8e003f */
[----:B------:R-:W-:Y:S01]  /*0330*/  UMOV UR8, URZ ;  /* 0x0000003f00087c82 */ /* 0x000fe20008000000 */
[----:B------:R-:W-:-:S03]  /*0340*/  UIMAD.WIDE.U32 UR22, UR13, UR30, URZ ;  /* 0x0000001e0d1672a5 */ /* 0x000fc6000f8e003f */
[----:B------:R-:W-:Y:S01]  /*0350*/  @UP1 ULEA UR8, UP3, UR12, UR28, 0x2 ;  /* 0x0000001c0c081291 */ /* 0x000fe2000f86103f */
[----:B----4-:R-:W4:Y:S01]  /*0360*/  MUFU.RCP R0, R0 ;  /* 0x0000000000007308 */ /* 0x010f220000001000 */
[----:B------:R-:W-:Y:S01]  /*0370*/  UMOV UR4, URZ ;  /* 0x0000003f00047c82 */ /* 0x000fe20008000000 */
[----:B------:R-:W-:Y:S02]  /*0380*/  UIMAD UR30, UR14, UR30, URZ ;  /* 0x0000001e0e1e72a4 */ /* 0x000fe4000f8e023f */
[----:B------:R-:W-:Y:S02]  /*0390*/  UIMAD UR17, UR13, UR9, UR17 ;  /* 0x000000090d1172a4 */ /* 0x000fe4000f8e0211 */
[----:B------:R-:W-:Y:S01]  /*03a0*/  UIMAD UR30, UR13, UR31, UR30 ;  /* 0x0000001f0d1e72a4 */ /* 0x000fe2000f8e021e */
[----:B------:R-:W-:Y:S01]  /*03b0*/  UMOV UR9, URZ ;  /* 0x0000003f00097c82 */ /* 0x000fe20008000000 */
[----:B------:R-:W-:Y:S02]  /*03c0*/  @UP1 ULEA.HI.X UR9, UR12, UR29, UR59, 0x2, UP3 ;  /* 0x0000001d0c091291 */ /* 0x000fe400098f143b */
[----:B------:R-:W-:Y:S01]  /*03d0*/  UIMAD.WIDE.U32 UR26, UR13, UR6, URZ ;  /* 0x000000060d1a72a5 */ /* 0x000fe2000f8e003f */
[----:B------:R-:W-:Y:S01]  /*03e0*/  ULDC.64 UR28, c[0x0][0x288] ;  /* 0x0000a200001c7ab9 */ /* 0x000fe20000000a00 */
[----:B------:R-:W-:-:S02]  /*03f0*/  UISETP.NE.U32.AND UP2, UPT, UR40, URZ, UPT ;  /* 0x0000003f2800728c */ /* 0x000fc4000bf45070 */
[----:B0-----:R-:W-:Y:S01]  /*0400*/  MOV R5, UR9 ;  /* 0x0000000900057c02 */ /* 0x001fe20008000f00 */
[----:B------:R-:W-:Y:S01]  /*0410*/  UIMAD UR31, UR59, UR28, URZ ;  /* 0x0000001c3b1f72a4 */ /* 0x000fe2000f8e023f */
[----:B----4-:R-:W-:Y:S01]  /*0420*/  IADD3 R0, R0, 0xffffffe, RZ ;  /* 0x0ffffffe00007810 */ /* 0x010fe20007ffe0ff */
[----:B------:R-:W-:Y:S01]  /*0430*/  UISETP.NE.AND.EX UP1, UPT, UR41, URZ, UPT, UP2 ;  /* 0x0000003f2900728c */ /* 0x000fe2000bf25320 */
[----:B------:R-:W-:Y:S01]  /*0440*/  ULDC.64 UR6, c[0x0][0x240] ;  /* 0x0000900000067ab9 */ /* 0x000fe20000000a00 */
[----:B------:R-:W-:-:S03]  /*0450*/  UIADD3 UR23, UR23, UR30, URZ ;  /* 0x0000001e17177290 */ /* 0x000fc6000fffe03f */
[----:B------:R-:W0:Y:S01]  /*0460*/  F2I.FTZ.U32.TRUNC.NTZ R0, R0 ;  /* 0x0000000000007305 */ /* 0x000e22000021f000 */
[----:B------:R-:W-:Y:S02]  /*0470*/  UIMAD UR16, UR14, UR6, URZ ;  /* 0x000000060e1072a4 */ /* 0x000fe4000f8e023f */
[----:B------:R-:W-:Y:S02]  /*0480*/  UIADD3 UR21, UR21, UR32, URZ ;  /* 0x0000002015157290 */ /* 0x000fe4000fffe03f */
[----:B------:R-:W-:Y:S02]  /*0490*/  UIMAD UR16, UR13, UR7, UR16 ;  /* 0x000000070d1072a4 */ /* 0x000fe4000f8e0210 */
[----:B------:R-:W-:Y:S01]  /*04a0*/  ULOP3.LUT UR30, UR12, UR33, URZ, 0x3c, !UPT ;  /* 0x000000210c1e7292 */ /* 0x000fe2000f8e3c3f */
[----:B------:R-:W-:Y:S01]  /*04b0*/  UMOV UR7, URZ ;  /* 0x0000003f00077c82 */ /* 0x000fe20008000000 */
[----:B------:R-:W-:Y:S02]  /*04c0*/  @UP1 ULEA UR7, UP2, UR12, UR40, 0x2 ;  /* 0x000000280c071291 */ /* 0x000fe4000f84103f */
[----:B------:R-:W-:-:S02]  /*04d0*/  UIMAD.WIDE.U32 UR18, UR13, UR6, URZ ;  /* 0x000000060d1272a5 */ /* 0x000fc4000f8e003f */
[----:B------:R-:W-:Y:S01]  /*04e0*/  UIADD3 UR11, UR11, UR17, URZ ;  /* 0x000000110b0b7290 */ /* 0x000fe2000fffe03f */
[----:B0-----:R-:W-:Y:S01]  /*04f0*/  R2UR UR5, R0 ;  /* 0x00000000000572ca */ /* 0x001fe200000e0000 */
[----:B------:R-:W-:Y:S01]  /*0500*/  UMOV UR6, URZ ;  /* 0x0000003f00067c82 */ /* 0x000fe20008000000 */
[----:B------:R-:W-:Y:S01]  /*0510*/  IABS R0, UR12 ;  /* 0x0000000c00007c13 */ /* 0x000fe20008000000 */
[----:B------:R-:W-:Y:S02]  /*0520*/  @UP1 ULEA.HI.X UR6, UR12, UR41, UR59, 0x2, UP2 ;  /* 0x000000290c061291 */ /* 0x000fe400090f143b */
[----:B------:R-:W-:Y:S01]  /*0530*/  UISETP.GE.AND UP2, UPT, UR30, URZ, UPT ;  /* 0x0000003f1e00728c */ /* 0x000fe2000bf46270 */
[----:B------:R-:W-:Y:S01]  /*0540*/  R2UR UR38, R0 ;  /* 0x00000000002672ca */ /* 0x000fe200000e0000 */
[----:B------:R-:W-:Y:S02]  /*0550*/  UISETP.NE.AND UP1, UPT, UR33, URZ, UPT ;  /* 0x0000003f2100728c */ /* 0x000fe4000bf25270 */
[----:B------:R-:W-:-:S02]  /*0560*/  UIADD3 UR19, UR19, UR16, URZ ;  /* 0x0000001013137290 */ /* 0x000fc4000fffe03f */
[----:B------:R-:W-:Y:S02]  /*0570*/  ULOP3.LUT UR7, UR7, UR6, URZ, 0x3c, !UPT ;  /* 0x0000000607077292 */ /* 0x000fe4000f8e3c3f */
[----:B------:R-:W-:Y:S02]  /*0580*/  UIADD3 UR34, URZ, -UR5, URZ ;  /* 0x800000053f227290 */ /* 0x000fe4000fffe03f */
[----:B------:R-:W-:Y:S02]  /*0590*/  ULOP3.LUT UR6, UR7, UR6, URZ, 0x3c, !UPT ;  /* 0x0000000607067292 */ /* 0x000fe4000f8e3c3f */
[----:B------:R-:W-:Y:S02]  /*05a0*/  UIMAD UR34, UR34, UR36, URZ ;  /* 0x00000024222272a4 */ /* 0x000fe4000f8e023f */
[----:B------:R-:W-:Y:S02]  /*05b0*/  ULOP3.LUT UR7, UR7, UR6, URZ, 0x3c, !UPT ;  /* 0x0000000607077292 */ /* 0x000fe4000f8e3c3f */
[----:B------:R-:W-:-:S02]  /*05c0*/  UIMAD.WIDE.U32 UR34, UR5, UR34, UR4 ;  /* 0x00000022052272a5 */ /* 0x000fc4000f8e0004 */
[----:B------:R-:W-:Y:S02]  /*05d0*/  UIADD3 UR5, UR27, UR15, URZ ;  /* 0x0000000f1b057290 */ /* 0x000fe4000fffe03f */
[----:B------:R-:W-:Y:S01]  /*05e0*/  UIMAD.WIDE.U32 UR34, UR35, UR38, URZ ;  /* 0x00000026232272a5 */ /* 0x000fe2000f8e003f */
[----:B------:R-:W-:Y:S01]  /*05f0*/  MOV R3, UR7 ;  /* 0x0000000700037c02 */ /* 0x000fe20008000f00 */
[----:B------:R-:W-:Y:S01]  /*0600*/  UIMAD UR15, UR12, UR29, UR31 ;  /* 0x0000001d0c0f72a4 */ /* 0x000fe2000f8e021f */
[----:B------:R-:W-:Y:S01]  /*0610*/  UMOV UR4, UR26 ;  /* 0x0000001a00047c82 */ /* 0x000fe20008000000 */
[----:B------:R-:W-:Y:S01]  /*0620*/  ULDC.64 UR26, c[0x0][0x298] ;  /* 0x0000a600001a7ab9 */ /* 0x000fe20000000a00 */
[----:B------:R-:W-:Y:S02]  /*0630*/  UIMAD.WIDE.U32 UR4, UR12, UR28, UR4 ;  /* 0x0000001c0c0472a5 */ /* 0x000fe4000f8e0004 */
[----:B------:R-:W-:Y:S01]  /*0640*/  UMOV UR31, UR35 ;  /* 0x00000023001f7c82 */ /* 0x000fe20008000000 */
[----:B------:R-:W-:-:S02]  /*0650*/  UIMAD UR35, UR59, UR26, URZ ;  /* 0x0000001a3b2372a4 */ /* 0x000fc4000f8e023f */
[----:B------:R-:W-:Y:S01]  /*0660*/  UIADD3 UR34, -UR31, URZ, URZ ;  /* 0x0000003f1f227290 */ /* 0x000fe2000fffe13f */
[----:B------:R-:W-:Y:S01]  /*0670*/  ULDC.64 UR28, c[0x0][0x330] ;  /* 0x0000cc00001c7ab9 */ /* 0x000fe20000000a00 */
[----:B------:R-:W-:Y:S02]  /*0680*/  UIMAD UR35, UR12, UR27, UR35 ;  /* 0x0000001b0c2372a4 */ /* 0x000fe4000f8e0223 */
[----:B------:R-:W-:Y:S02]  /*0690*/  UIMAD UR34, UR36, UR34, UR38 ;  /* 0x00000022242272a4 */ /* 0x000fe4000f8e0226 */
[----:B------:R-:W-:Y:S02]  /*06a0*/  UIMAD UR37, UR59, UR28, URZ ;  /* 0x0000001c3b2572a4 */ /* 0x000fe4000f8e023f */
[----:B------:R-:W-:Y:S02]  /*06b0*/  UISETP.GT.U32.AND UP4, UPT, UR36, UR34, UPT ;  /* 0x000000222400728c */ /* 0x000fe4000bf84070 */
[----:B------:R-:W-:-:S02]  /*06c0*/  UIMAD.WIDE.U32 UR26, UR12, UR26, UR22 ;  /* 0x0000001a0c1a72a5 */ /* 0x000fc4000f8e0016 */
[----:B------:R-:W-:Y:S02]  /*06d0*/  UIMAD.WIDE.U32 UR22, UR12, UR28, UR20 ;  /* 0x0000001c0c1672a5 */ /* 0x000fe4000f8e0014 */
[----:B------:R-:W-:Y:S01]  /*06e0*/  UIMAD UR37, UR12, UR29, UR37 ;  /* 0x0000001d0c2572a4 */ /* 0x000fe2000f8e0225 */
[----:B------:R-:W-:Y:S01]  /*06f0*/  ULDC UR28, c[0x0][0x224] ;  /* 0x00008900001c7ab9 */ /* 0x000fe20000000800 */
[----:B------:R-:W-:Y:S01]  /*0700*/  ULDC.64 UR20, c[0x0][0x2f0] ;  /* 0x0000bc0000147ab9 */ /* 0x000fe20000000a00 */
[----:B------:R-:W-:Y:S02]  /*0710*/  ULEA UR29, UR28, 0xfffff800, 0xb ;  /* 0xfffff8001c1d7891 */ /* 0x000fe4000f8e583f */
[----:B------:R-:W-:Y:S02]  /*0720*/  @!UP4 UIADD3 UR34, UR34, -UR36, URZ ;  /* 0x800000242222c290 */ /* 0x000fe4000fffe03f */
[----:B------:R-:W-:Y:S02]  /*0730*/  USHF.R.S32.HI UR30, URZ, 0x1f, UR29 ;  /* 0x0000001f3f1e7899 */ /* 0x000fe4000801141d */
[----:B------:R-:W-:-:S02]  /*0740*/  UISETP.GE.U32.AND UP3, UPT, UR34, UR36, UPT ;  /* 0x000000242200728c */ /* 0x000fc4000bf66070 */
[----:B------:R-:W-:Y:S02]  /*0750*/  UIADD3 UR32, UP5, UR29, UR4, URZ ;  /* 0x000000041d207290 */ /* 0x000fe4000ffbe03f */
[----:B------:R-:W-:Y:S02]  /*0760*/  @!UP4 UIADD3 UR31, UR31, 0x1, URZ ;  /* 0x000000011f1fc890 */ /* 0x000fe4000fffe03f */
[----:B------:R-:W-:Y:S02]  /*0770*/  UIADD3.X UR15, UR30, UR5, UR15, UP5, !UPT ;  /* 0x000000051e0f7290 */ /* 0x000fe4000affe40f */
[----:B------:R-:W-:Y:S01]  /*0780*/  ULEA UR20, UP4, UR32, UR20, 0x1 ;  /* 0x0000001420147291 */ /* 0x000fe2000f88083f */
[----:B------:R-:W-:Y:S02]  /*0790*/  ULDC.64 UR38, c[0x0][0x2f8] ;  /* 0x0000be0000267ab9 */ /* 0x000fe40000000a00 */
[----:B------:R-:W-:Y:S02]  /*07a0*/  @UP3 UIADD3 UR31, UR31, 0x1, URZ ;  /* 0x000000011f1f3890 */ /* 0x000fe4000fffe03f */
[----:B------:R-:W-:-:S02]  /*07b0*/  UIADD3 UR4, UP3, UR29, UR26, URZ ;  /* 0x0000001a1d047290 */ /* 0x000fc4000ff7e03f */
[----:B------:R-:W-:Y:S02]  /*07c0*/  ULEA.HI.X UR21, UR32, UR21, UR15, 0x1, UP4 ;  /* 0x0000001520157291 */ /* 0x000fe4000a0f0c0f */
[----:B------:R-:W-:Y:S01]  /*07d0*/  UIADD3.X UR27, UR30, UR27, UR35, UP3, !UPT ;  /* 0x0000001b1e1b7290 */ /* 0x000fe20009ffe423 */
[----:B------:R-:W-:Y:S01]  /*07e0*/  UMOV UR15, UR31 ;  /* 0x0000001f000f7c82 */ /* 0x000fe20008000000 */
[----:B------:R-:W-:Y:S02]  /*07f0*/  ULEA UR26, UP3, UR4, UR38, 0x1 ;  /* 0x00000026041a7291 */ /* 0x000fe4000f86083f */
[----:B------:R-:W-:Y:S02]  /*0800*/  @!UP2 UIADD3 UR15, -UR15, URZ, URZ ;  /* 0x0000003f0f0fa290 */ /* 0x000fe4000fffe13f */
[----:B------:R-:W-:Y:S02]  /*0810*/  @!UP1 ULOP3.LUT UR15, URZ, UR33, URZ, 0x33, !UPT ;  /* 0x000000213f0f9292 */ /* 0x000fe4000f8e333f */
[----:B------:R-:W-:-:S02]  /*0820*/  UIADD3 UR31, UP2, UR29, UR22, URZ ;  /* 0x000000161d1f7290 */ /* 0x000fc4000ff5e03f */
[----:B------:R-:W-:Y:S02]  /*0830*/  ULEA.HI.X UR27, UR4, UR39, UR27, 0x1, UP3 ;  /* 0x00000027041b7291 */ /* 0x000fe400098f0c1b */
[----:B------:R-:W-:Y:S01]  /*0840*/  USHF.R.S32.HI UR16, URZ, 0x1f, UR15 ;  /* 0x0000001f3f107899 */ /* 0x000fe2000801140f */
[----:B------:R-:W-:Y:S01]  /*0850*/  ULDC.64 UR4, c[0x0][0x3b8] ;  /* 0x0000ee0000047ab9 */ /* 0x000fe20000000a00 */
[----:B------:R-:W-:Y:S02]  /*0860*/  UIADD3.X UR32, UR30, UR23, UR37, UP2, !UPT ;  /* 0x000000171e207290 */ /* 0x000fe400097fe425 */
[----:B------:R-:W-:Y:S01]  /*0870*/  ULEA UR58, UP1, UR31, UR4, 0x1 ;  /* 0x000000041f3a7291 */ /* 0x000fe2000f82083f */
[----:B------:R-:W-:Y:S02]  /*0880*/  ULDC.64 UR22, c[0x0][0x258] ;  /* 0x0000960000167ab9 */ /* 0x000fe40000000a00 */
[----:B------:R-:W-:Y:S02]  /*0890*/  UIMAD UR4, UR16, UR22, URZ ;  /* 0x00000016100472a4 */ /* 0x000fe4000f8e023f */
[----:B------:R-:W-:-:S02]  /*08a0*/  UIMAD.WIDE.U32 UR18, UR15, UR22, UR18 ;  /* 0x000000160f1272a5 */ /* 0x000fc4000f8e0012 */
[----:B------:R-:W-:Y:S02]  /*08b0*/  UIMAD UR23, UR15, UR23, UR4 ;  /* 0x000000170f1772a4 */ /* 0x000fe4000f8e0204 */
[----:B------:R-:W-:Y:S02]  /*08c0*/  ULEA.HI.X UR31, UR31, UR5, UR32, 0x1, UP1 ;  /* 0x000000051f1f7291 */ /* 0x000fe400088f0c20 */
[----:B------:R-:W-:Y:S01]  /*08d0*/  UIADD3 UR17, UP1, UR29, UR18, URZ ;  /* 0x000000121d117290 */ /* 0x000fe2000ff3e03f */
[----:B------:R-:W-:Y:S01]  /*08e0*/  ULDC.64 UR4, c[0x0][0x278] ;  /* 0x00009e0000047ab9 */ /* 0x000fe20000000a00 */
[----:B------:R-:W-:Y:S02]  /*08f0*/  UIADD3 UR22, UR19, UR23, URZ ;  /* 0x0000001713167290 */ /* 0x000fe4000fffe03f */
[----:B------:R-:W-:Y:S02]  /*0900*/  UIMAD UR23, UR16, UR4, URZ ;  /* 0x00000004101772a4 */ /* 0x000fe4000f8e023f */
[----:B------:R-:W-:-:S02]  /*0910*/  ULEA UR44, UP2, UR17, UR44, 0x1 ;  /* 0x0000002c112c7291 */ /* 0x000fc4000f84083f */
[----:B------:R-:W-:Y:S02]  /*0920*/  UIADD3.X UR22, UR30, UR22, URZ, UP1, !UPT ;  /* 0x000000161e167290 */ /* 0x000fe40008ffe43f */
[----:B------:R-:W-:Y:S02]  /*0930*/  UIMAD.WIDE.U32 UR18, UR15, UR4, UR10 ;  /* 0x000000040f1272a5 */ /* 0x000fe4000f8e000a */
[----:B------:R-:W-:Y:S01]  /*0940*/  UIMAD UR23, UR15, UR5, UR23 ;  /* 0x000000050f1772a4 */ /* 0x000fe2000f8e0217 */
[----:B------:R-:W-:Y:S02]  /*0950*/  UMOV UR4, URZ ;  /* 0x0000003f00047c82 */ /* 0x000fe40008000000 */
[----:B------:R-:W-:Y:S01]  /*0960*/  UMOV UR5, URZ ;  /* 0x0000003f00057c82 */ /* 0x000fe20008000000 */
[----:B------:R-:W-:Y:S02]  /*0970*/  ULEA.HI.X UR45, UR17, UR45, UR22, 0x1, UP2 ;  /* 0x0000002d112d7291 */ /* 0x000fe400090f0c16 */
[----:B------:R-:W-:Y:S01]  /*0980*/  UISETP.GE.AND UP1, UPT, UR28, 0x1, UPT ;  /* 0x000000011c00788c */ /* 0x000fe2000bf26270 */
[----:B------:R-:W-:Y:S01]  /*0990*/  @UP0 ULDC UR17, c[0x0][0x214] ;  /* 0x0000850000110ab9 */ /* 0x000fe20000000800 */
[----:B------:R-:W-:-:S02]  /*09a0*/  UIADD3 UR23, UR19, UR23, URZ ;  /* 0x0000001713177290 */ /* 0x000fc4000fffe03f */
[----:B------:R-:W-:Y:S02]  /*09b0*/  @UP0 UIMAD UR17, UR13, UR17, UR12 ;  /* 0x000000110d1102a4 */ /* 0x000fe4000f8e020c */
[----:B------:R-:W-:Y:S02]  /*09c0*/  UIADD3 UR29, UP2, UR29, UR18, URZ ;  /* 0x000000121d1d7290 */ /* 0x000fe4000ff5e03f */
[----:B------:R-:W-:Y:S01]  /*09d0*/  @UP0 UIMAD UR17, UR17, UR28, URZ ;  /* 0x0000001c111102a4 */ /* 0x000fe2000f8e023f */
[----:B------:R-:W-:Y:S01]  /*09e0*/  @UP0 ULDC UR22, c[0x0][0x21c] ;  /* 0x0000870000160ab9 */ /* 0x000fe20000000800 */
[----:B------:R-:W-:Y:S02]  /*09f0*/  UIADD3.X UR47, UR30, UR23, URZ, UP2, !UPT ;  /* 0x000000171e2f7290 */ /* 0x000fe400097fe43f */
[----:B------:R-:W-:Y:S01]  /*0a00*/  @UP0 UIMAD UR17, UR17, UR22, URZ ;  /* 0x00000016111102a4 */ /* 0x000fe2000f8e023f */
[----:B------:R-:W-:Y:S02]  /*0a10*/  ULDC.64 UR10, c[0x0][0x2e0] ;  /* 0x0000b800000a7ab9 */ /* 0x000fe40000000a00 */
[----:B------:R-:W-:Y:S01]  /*0a20*/  @UP0 ULDC.64 UR22, c[0x0][0x310] ;  /* 0x0000c40000160ab9 */ /* 0x000fe20000000a00 */
[----:B------:R-:W-:-:S02]  /*0a30*/  ULEA UR46, UP3, UR29, UR10, 0x1 ;  /* 0x0000000a1d2e7291 */ /* 0x000fc4000f86083f */
[----:B------:R-:W-:Y:S02]  /*0a40*/  @UP0 UIMAD.WIDE UR22, UR17, 0x8, UR22 ;  /* 0x00000008111608a5 */ /* 0x000fe4000f8e0216 */
[----:B------:R-:W-:-:S05]  /*0a50*/  ULEA.HI.X UR47, UR29, UR11, UR47, 0x1, UP3 ;  /* 0x0000000b1d2f7291 */ /* 0x000fca00098f0c2f */
[----:B------:R-:W-:Y:S01]  /*0a60*/  @!UP0 UMOV UR22, URZ ;  /* 0x0000003f00168c82 */ /* 0x000fe20008000000 */
[----:B------:R-:W-:Y:S01]  /*0a70*/  @!UP0 UMOV UR23, URZ ;  /* 0x0000003f00178c82 */ /* 0x000fe20008000000 */
[----:B--2---:R-:W-:Y:S01]  /*0a80*/  @P0 R2UR UR4, R2 ;  /* 0x00000000020402ca */ /* 0x004fe200000e0000 */
[----:B------:R-:W-:Y:S01]  /*0a90*/  IMAD.U32 R2, RZ, RZ, UR6 ;  /* 0x00000006ff027e24 */ /* 0x000fe2000f8e00ff */
[----:B------:R-:W-:Y:S02]  /*0aa0*/  PLOP3.LUT P0, PT, PT, PT, UP1, 0x80, 0x0 ;  /* 0x000000000000781c */ /* 0x000fe40003f0f018 */
[----:B---3--:R-:W-:Y:S01]  /*0ab0*/  @P1 R2UR UR5, R4 ;  /* 0x00000000040512ca */ /* 0x008fe200000e0000 */
[----:B------:R-:W-:Y:S01]  /*0ac0*/  IMAD.U32 R4, RZ, RZ, UR8 ;  /* 0x00000008ff047e24 */ /* 0x000fe2000f8e00ff */
[----:B------:R1:W-:Y:S04]  /*0ad0*/  STL.64 [R1+0x118], R2 ;  /* 0x0001180201007387 */ /* 0x0003e80000100a00 */
[----:B------:R1:W-:Y:S05]  /*0ae0*/  STL.64 [R1+0x120], R4 ;  /* 0x0001200401007387 */ /* 0x0003ea0000100a00 */
[----:B------:R-:W-:Y:S05]  /*0af0*/  @!P0 BRA `(.L_x_1383) ;  /* 0x000000b800608947 */ /* 0x000fea0003800000 */
[----:B------:R-:W1:Y:S01]  /*0b00*/  S2R R71, SR_TID.X ;  /* 0x0000000000477919 */ /* 0x000e620000002100 */
[----:B------:R-:W0:Y:S01]  /*0b10*/  S2UR UR6, SR_CgaCtaId ;  /* 0x00000000000679c3 */ /* 0x000e220000008800 */
        /* <DEDUP_REMOVED lines=8> */
[----:B0-----:R-:W-:-:S03]  /*0ba0*/  ULEA UR7, UR6, UR7, 0x18 ;  /* 0x0000000706077291 */ /* 0x001fc6000f8ec03f */
[----:B------:R-:W-:Y:S01]  /*0bb0*/  UMOV UR6, URZ ;  /* 0x0000003f00067c82 */ /* 0x000fe20008000000 */
[----:B-1----:R-:W-:Y:S01]  /*0bc0*/  SHF.R.S32.HI R2, RZ, 0x1f, R71 ;  /* 0x0000001fff027819 */ /* 0x002fe20000011447 */
        /* <DEDUP_REMOVED lines=10> */
[C---:B------:R-:W-:Y:S02]  /*0c70*/  LOP3.LUT R158, R0.reuse, 0x60, RZ, 0xfc, !PT ;  /* 0x00000060009e7812 */ /* 0x040fe400078efcff */
[C---:B------:R-:W-:Y:S02]  /*0c80*/  LOP3.LUT R157, R0.reuse, 0x80, RZ, 0xfc, !PT ;  /* 0x00000080009d7812 */ /* 0x040fe400078efcff */
[C---:B------:R-:W-:Y:S02]  /*0c90*/  LOP3.LUT R156, R0.reuse, 0xa0, RZ, 0xfc, !PT ;  /* 0x000000a0009c7812 */ /* 0x040fe400078efcff */
[----:B------:R-:W-:-:S02]  /*0ca0*/  LOP3.LUT R154, R0, 0xc0, RZ, 0xfc, !PT ;  /* 0x000000c0009a7812 */ /* 0x000fc400078efcff */
[C---:B0-----:R-:W-:Y:S02]  /*0cb0*/  LOP3.LUT R2, R0.reuse, 0x160, RZ, 0xfc, !PT ;  /* 0x0000016000027812 */ /* 0x041fe400078efcff */
[C---:B------:R-:W-:Y:S02]  /*0cc0*/  LOP3.LUT R153, R0.reuse, 0xe0, RZ, 0xfc, !PT ;  /* 0x000000e000997812 */ /* 0x040fe400078efcff */
[C---:B------:R-:W-:Y:S02]  /*0cd0*/  LOP3.LUT R152, R0.reuse, 0x100, RZ, 0xfc, !PT ;  /* 0x0000010000987812 */ /* 0x040fe400078efcff */
[C---:B------:R-:W-:Y:S02]  /*0ce0*/  LOP3.LUT R150, R0.reuse, 0x120, RZ, 0xfc, !PT ;  /* 0x0000012000967812 */ /* 0x040fe400078efcff */
[C---:B------:R-:W-:Y:S02]  /*0cf0*/  LOP3.LUT R4, R0.reuse, 0x180, RZ, 0xfc, !PT ;  /* 0x0000018000047812 */ /* 0x040fe400078efcff */
[----:B------:R-:W-:-:S02]  /*0d00*/  LOP3.LUT R3, R0, 0x1a0, RZ, 0xfc, !PT ;  /* 0x000001a000037812 */ /* 0x000fc400078efcff */
[C---:B------:R-:W-:Y:S02]  /*0d10*/  LOP3.LUT R2, R0.reuse, 0x1c0, RZ, 0xfc, !PT ;  /* 0x000001c000027812 */ /* 0x040fe400078efcff */
[----:B------:R-:W-:-:S07]  /*0d20*/  LOP3.LUT R161, R0, 0x1e0, RZ, 0xfc, !PT ;  /* 0x000001e000a17812 */ /* 0x000fce00078efcff */
.L_x_1438:
[----:B------:R-:W-:Y:S01]  /*0d30*/  ULDC UR30, c[0x0][0x224] ;  /* 0x00008900001e7ab9 */ /* 0x000fe20000000800 */
[C---:B------:R-:W-:Y:S01]  /*0d40*/  SHF.L.U32 R2, R71.reuse, 0x4, RZ ;  /* 0x0000000447027819 */ /* 0x040fe200000006ff */
[----:B------:R-:W-:Y:S01]  /*0d50*/  UIADD3 UR48, -UR6, UR30, URZ ;  /* 0x0000001e06307290 */ /* 0x000fe2000fffe13f */
[----:B------:R-:W-:Y:S01]  /*0d60*/  PRMT R5, RZ, 0x7610, R5 ;  /* 0x00007610ff057816 */ /* 0x000fe20000000005 */
[----:B------:R-:W-:Y:S01]  /*0d70*/  ULDC UR57, c[0x0][0x218] ;  /* 0x0000860000397ab9 */ /* 0x000fe20000000800 */
[----:B------:R-:W-:Y:S01]  /*0d80*/  LOP3.LUT R2, R2, 0xfffffe00, RZ, 0xc0, !PT ;  /* 0xfffffe0002027812 */ /* 0x000fe200078ec0ff */
[----:B------:R-:W-:Y:S01]  /*0d90*/  ULEA UR49, UR48, 0xfffff800, 0xb ;  /* 0xfffff80030317891 */ /* 0x000fe2000f8e583f */
[C---:B------:R-:W-:Y:S01]  /*0da0*/  IMAD.SHL.U32 R155, R71.reuse, 0x10, RZ ;  /* 0x00000010479b7824 */ /* 0x040fe200078e00ff */
[----:B------:R-:W-:Y:S01]  /*0db0*/  PRMT R0, RZ, 0x7610, R0 ;  /* 0x00007610ff007816 */ /* 0x000fe20000000000 */
[C---:B------:R-:W-:Y:S01]  /*0dc0*/  IMAD.SHL.U32 R151, R71.reuse, 0x10, RZ ;  /* 0x0000001047977824 */ /* 0x040fe200078e00ff */
[----:B------:R-:W-:Y:S01]  /*0dd0*/  UIADD3 UR57, -UR49, UR57, URZ ;  /* 0x0000003931397290 */ /* 0x000fe2000fffe13f */
[----:B------:R-:W-:Y:S01]  /*0de0*/  LOP3.LUT R76, R2, 0x1f, R71, 0xf8, !PT ;  /* 0x0000001f024c7812 */ /* 0x000fe200078ef847 */
[C---:B------:R-:W-:Y:S01]  /*0df0*/  IMAD.SHL.U32 R147, R71.reuse, 0x10, RZ ;  /* 0x0000001047937824 */ /* 0x040fe200078e00ff */
[----:B------:R-:W-:-:S02]  /*0e00*/  SHF.L.U32 R148, R71, 0x4, RZ ;  /* 0x0000000447947819 */ /* 0x000fc400000006ff */
[----:B------:R-:W-:Y:S02]  /*0e10*/  SHF.L.U32 R146, R71, 0x4, RZ ;  /* 0x0000000447927819 */ /* 0x000fe400000006ff */
        /* <DEDUP_REMOVED lines=17> */
[----:B------:R-:W-:Y:S01]  /*0f30*/  SHF.R.S32.HI R77, RZ, 0x1f, R76 ;  /* 0x0000001fff4d7819 */ /* 0x000fe2000001144c */
[----:B------:R-:W-:Y:S01]  /*0f40*/  ULDC.64 UR8, c[0x0][0x2a0] ;  /* 0x0000a80000087ab9 */ /* 0x000fe20000000a00 */
[C---:B------:R-:W-:Y:S01]  /*0f50*/  LEA R2, P3, R76.reuse, UR17, 0x1 ;  /* 0x000000114c027c11 */ /* 0x040fe2000f8608ff */
[----:B------:R-:W0:Y:S01]  /*0f60*/  S2R R24, SR_LANEID ;  /* 0x0000000000187919 */ /* 0x000e220000000000 */
[----:B------:R-:W-:Y:S01]  /*0f70*/  ISETP.GE.AND P0, PT, R159, UR57, PT ;  /* 0x000000399f007c0c */ /* 0x000fe2000bf06270 */
[----:B------:R-:W-:Y:S01]  /*0f80*/  ULDC.64 UR10, c[0x0][0x2b0] ;  /* 0x0000ac00000a7ab9 */ /* 0x000fe20000000a00 */
[----:B------:R-:W-:Y:S01]  /*0f90*/  LEA.HI.X R3, R76, UR18, R77, 0x1, P3 ;  /* 0x000000124c037c11 */ /* 0x000fe200098f0c4d */
[----:B------:R-:W2:Y:S01]  /*0fa0*/  LDL.LU R125, [R1+0xc0] ;  /* 0x0000c000017d7983 */ /* 0x000ea20000300800 */
[----:B------:R-:W-:-:S02]  /*0fb0*/  ISETP.GE.AND P4, PT, R158, UR57, PT ;  /* 0x000000399e007c0c */ /* 0x000fc4000bf86270 */
[----:B------:R-:W-:Y:S02]  /*0fc0*/  ISETP.GE.AND P6, PT, R157, UR57, PT ;  /* 0x000000399d007c0c */ /* 0x000fe4000bfc6270 */
[----:B------:R-:W-:Y:S02]  /*0fd0*/  ISETP.GE.AND P5, PT, R156, UR57, PT ;  /* 0x000000399c007c0c */ /* 0x000fe4000bfa6270 */
[----:B------:R-:W-:Y:S02]  /*0fe0*/  LOP3.LUT R155, R155, 0xfffffe00, RZ, 0xc0, !PT ;  /* 0xfffffe009b9b7812 */ /* 0x000fe400078ec0ff */
        /* <DEDUP_REMOVED lines=9> */
[--C-:B------:R-:W-:Y:S02]  /*1080*/  LOP3.LUT R155, R155, 0x1f, R71.reuse, 0xf8, !PT ;  /* 0x0000001f9b9b7812 */ /* 0x100fe400078ef847 */
[----:B------:R-:W-:Y:S01]  /*1090*/  LOP3.LUT R146, R146, 0xfffffe00, RZ, 0xc0, !PT ;  /* 0xfffffe0092927812 */ /* 0x000fe200078ec0ff */
[----:B------:R-:W2:Y:S01]  /*10a0*/  @!P4 LDG.E.U16 R4, desc[UR24][R2.64+0xc0] ;  /* 0x0000c0180204c981 */ /* 0x000ea2000c1e1500 */
[----:B------:R-:W-:-:S02]  /*10b0*/  LOP3.LUT R151, R151, 0x1f, R71, 0xf8, !PT ;  /* 0x0000001f97977812 */ /* 0x000fc400078ef847 */
[--C-:B------:R-:W-:Y:S01]  /*10c0*/  LOP3.LUT R148, R148, 0x1f, R71.reuse, 0xf8, !PT ;  /* 0x0000001f94947812 */ /* 0x100fe200078ef847 */
[----:B------:R-:W2:Y:S01]  /*10d0*/  @!P6 LDG.E.U16 R9, desc[UR24][R2.64+0x100] ;  /* 0x000100180209e981 */ /* 0x000ea2000c1e1500 */
[--C-:B------:R-:W-:Y:S02]  /*10e0*/  LOP3.LUT R147, R147, 0x1f, R71.reuse, 0xf8, !PT ;  /* 0x0000001f93937812 */ /* 0x100fe400078ef847 */
[----:B------:R-:W-:Y:S01]  /*10f0*/  LOP3.LUT R155, R155, 0x140, RZ, 0xfc, !PT ;  /* 0x000001409b9b7812 */ /* 0x000fe200078efcff */
[----:B------:R-:W2:Y:S01]  /*1100*/  @!P5 LDG.E.U16 R6, desc[UR24][R2.64+0x140] ;  /* 0x000140180206d981 */ /* 0x000ea2000c1e1500 */
[----:B------:R-:W-:Y:S02]  /*1110*/  LOP3.LUT R146, R146, 0x1f, R71, 0xf8, !PT ;  /* 0x0000001f92927812 */ /* 0x000fe400078ef847 */
[----:B------:R-:W-:Y:S01]  /*1120*/  LOP3.LUT R151, R151, 0x160, RZ, 0xfc, !PT ;  /* 0x0000016097977812 */ /* 0x000fe200078efcff */
[----:B------:R-:W2:Y:S01]  /*1130*/  @!P3 LDG.E.U16 R11, desc[UR24][R2.64+0x180] ;  /* 0x00018018020bb981 */ /* 0x000ea2000c1e1500 */
[----:B------:R-:W-:-:S02]  /*1140*/  LOP3.LUT R148, R148, 0x180, RZ, 0xfc, !PT ;  /* 0x0000018094947812 */ /* 0x000fc400078efcff */
[----:B------:R-:W-:Y:S01]  /*1150*/  ISETP.GE.AND P0, PT, R150, UR57, PT ;  /* 0x0000003996007c0c */ /* 0x000fe2000bf06270 */
[----:B------:R-:W2:Y:S01]  /*1160*/  @!P2 LDG.E.U16 R8, desc[UR24][R2.64+0x1c0] ;  /* 0x0001c0180208a981 */ /* 0x000ea2000c1e1500 */
[----:B------:R-:W-:Y:S02]  /*1170*/  LOP3.LUT R147, R147, 0x1a0, RZ, 0xfc, !PT ;  /* 0x000001a093937812 */ /* 0x000fe400078efcff */
[----:B------:R-:W-:Y:S01]  /*1180*/  ISETP.GE.AND P4, PT, R155, UR57, PT ;  /* 0x000000399b007c0c */ /* 0x000fe2000bf86270 */
[----:B------:R-:W2:Y:S01]  /*1190*/  @!P1 LDG.E.U16 R13, desc[UR24][R2.64+0x200] ;  /* 0x00020018020d9981 */ /* 0x000ea2000c1e1500 */
[----:B------:R-:W-:Y:S02]  /*11a0*/  LOP3.LUT R146, R146, 0x1c0, RZ, 0xfc, !PT ;  /* 0x000001c092927812 */ /* 0x000fe400078efcff */
[----:B------:R-:W-:Y:S02]  /*11b0*/  ISETP.GE.AND P6, PT, R151, UR57, PT ;  /* 0x0000003997007c0c */ /* 0x000fe4000bfc6270 */
[----:B------:R-:W-:-:S02]  /*11c0*/  ISETP.GE.AND P5, PT, R148, UR57, PT ;  /* 0x0000003994007c0c */ /* 0x000fc4000bfa6270 */
[----:B------:R-:W-:Y:S01]  /*11d0*/  ISETP.GE.AND P3, PT, R147, UR57, PT ;  /* 0x0000003993007c0c */ /* 0x000fe2000bf66270 */
[----:B------:R-:W2:Y:S01]  /*11e0*/  @!P0 LDG.E.U16 R10, desc[UR24][R2.64+0x240] ;  /* 0x00024018020a8981 */ /* 0x000ea2000c1e1500 */
[----:B------:R-:W-:Y:S02]  /*11f0*/  ISETP.GE.AND P2, PT, R146, UR57, PT ;  /* 0x0000003992007c0c */ /* 0x000fe4000bf46270 */
[----:B------:R-:W-:Y:S01]  /*1200*/  ISETP.GE.AND P1, PT, R161, UR57, PT ;  /* 0x00000039a1007c0c */ /* 0x000fe2000bf26270 */
[----:B------:R-:W2:Y:S04]  /*1210*/  @!P4 LDG.E.U16 R15, desc[UR24][R2.64+0x280] ;  /* 0x00028018020fc981 */ /* 0x000ea8000c1e1500 */
[----:B------:R-:W2:Y:S04]  /*1220*/  @!P6 LDG.E.U16 R12, desc[UR24][R2.64+0x2c0] ;  /* 0x0002c018020ce981 */ /* 0x000ea8000c1e1500 */
[----:B------:R-:W2:Y:S04]  /*1230*/  @!P5 LDG.E.U16 R17, desc[UR24][R2.64+0x300] ;  /* 0x000300180211d981 */ /* 0x000ea8000c1e1500 */
[----:B------:R-:W2:Y:S04]  /*1240*/  @!P3 LDG.E.U16 R14, desc[UR24][R2.64+0x340] ;  /* 0x00034018020eb981 */ /* 0x000ea8000c1e1500 */
[----:B------:R-:W2:Y:S04]  /*1250*/  @!P2 LDG.E.U16 R19, desc[UR24][R2.64+0x380] ;  /* 0x000380180213a981 */ /* 0x000ea8000c1e1500 */
[----:B------:R1:W2:Y:S01]  /*1260*/  @!P1 LDG.E.U16 R16, desc[UR24][R2.64+0x3c0] ;  /* 0x0003c01802109981 */ /* 0x0002a2000c1e1500 */
[----:B------:R-:W-:-:S04]  /*1270*/  SHF.L.U32 R25, R71, 0x4, RZ ;  /* 0x0000000447197819 */ /* 0x000fc800000006ff */
[----:B------:R-:W-:-:S04]  /*1280*/  LOP3.LUT R149, R25, 0xfffffe00, RZ, 0xc0, !PT ;  /* 0xfffffe0019957812 */ /* 0x000fc800078ec0ff */
[----:B0-----:R-:W-:-:S05]  /*1290*/  IADD3 R18, R149, R24, RZ ;  /* 0x0000001895127210 */ /* 0x001fca0007ffe0ff */
[C---:B------:R-:W-:Y:S01]  /*12a0*/  VIADD R21, R18.reuse, 0x20 ;  /* 0x0000002012157836 */ /* 0x040fe20000000000 */
[C---:B------:R-:W-:Y:S01]  /*12b0*/  IADD3 R23, R18.reuse, 0x40, RZ ;  /* 0x0000004012177810 */ /* 0x040fe20007ffe0ff */
[C---:B------:R-:W-:Y:S01]  /*12c0*/  VIADD R27, R18.reuse, 0x80 ;  /* 0x00000080121b7836 */ /* 0x040fe20000000000 */
[C---:B------:R-:W-:Y:S02]  /*12d0*/  IADD3 R25, R18.reuse, 0x60, RZ ;  /* 0x0000006012197810 */ /* 0x040fe40007ffe0ff */
[CC--:B------:R-:W-:Y:S01]  /*12e0*/  LEA.HI.SX32 R70, R18.reuse, R18.reuse, 0x1b ;  /* 0x0000001212467211 */ /* 0x0c0fe200078fdaff */
[C---:B-1----:R-:W-:Y:S01]  /*12f0*/  VIADD R3, R18.reuse, 0xe0 ;  /* 0x000000e012037836 */ /* 0x042fe20000000000 */
[C---:B------:R-:W-:Y:S02]  /*1300*/  IADD3 R29, R18.reuse, 0xa0, RZ ;  /* 0x000000a0121d7810 */ /* 0x040fe40007ffe0ff */
[----:B------:R-:W-:Y:S02]  /*1310*/  LEA.HI.SX32 R21, R21, R18, 0x1b ;  /* 0x0000001215157211 */ /* 0x000fe400078fdaff */
[----:B------:R-:W-:-:S02]  /*1320*/  IADD3 R31, R18, 0xc0, RZ ;  /* 0x000000c0121f7810 */ /* 0x000fc40007ffe0ff */
[-C--:B------:R-:W-:Y:S02]  /*1330*/  LEA.HI.SX32 R23, R23, R18.reuse, 0x1b ;  /* 0x0000001217177211 */ /* 0x080fe400078fdaff */
[-C--:B------:R-:W-:Y:S01]  /*1340*/  LEA.HI.SX32 R25, R25, R18.reuse, 0x1b ;  /* 0x0000001219197211 */ /* 0x080fe200078fdaff */
[C---:B------:R-:W-:Y:S01]  /*1350*/  VIADD R37, R18.reuse, 0x140 ;  /* 0x0000014012257836 */ /* 0x040fe20000000000 */
[----:B------:R-:W-:Y:S02]  /*1360*/  IADD3 R33, R18, 0x100, RZ ;  /* 0x0000010012217810 */ /* 0x000fe40007ffe0ff */
[----:B------:R-:W-:Y:S02]  /*1370*/  LEA R70, R70, UR7, 0x1 ;  /* 0x0000000746467c11 */ /* 0x000fe4000f8e08ff */
[----:B------:R-:W-:Y:S02]  /*1380*/  LEA.HI.SX32 R27, R27, R18, 0x1b ;  /* 0x000000121b1b7211 */ /* 0x000fe400078fdaff */
[----:B------:R-:W-:-:S02]  /*1390*/  IADD3 R35, R18, 0x120, RZ ;  /* 0x0000012012237810 */ /* 0x000fc40007ffe0ff */
[-C--:B------:R-:W-:Y:S02]  /*13a0*/  LEA.HI.SX32 R29, R29, R18.reuse, 0x1b ;  /* 0x000000121d1d7211 */ /* 0x080fe400078fdaff */
[----:B------:R-:W-:Y:S02]  /*13b0*/  LEA R69, R21, UR7, 0x1 ;  /* 0x0000000715457c11 */ /* 0x000fe4000f8e08ff */
[-C--:B------:R-:W-:Y:S02]  /*13c0*/  LEA.HI.SX32 R31, R31, R18.reuse, 0x1b ;  /* 0x000000121f1f7211 */ /* 0x080fe400078fdaff */
[----:B------:R-:W-:Y:S01]  /*13d0*/  LEA R68, R23, UR7, 0x1 ;  /* 0x0000000717447c11 */ /* 0x000fe2000f8e08ff */
[C---:B------:R-:W-:Y:S01]  /*13e0*/  VIADD R43, R18.reuse, 0x1a0 ;  /* 0x000001a0122b7836 */ /* 0x040fe20000000000 */
        /* <DEDUP_REMOVED lines=8> */
[----:B------:R-:W-:Y:S02]  /*1470*/  IADD3 R45, R18, 0x1c0, RZ ;  /* 0x000001c0122d7810 */ /* 0x000fe40007ffe0ff */
[-C--:B------:R-:W-:Y:S02]  /*1480*/  LEA.HI.SX32 R37, R37, R18.reuse, 0x1b ;  /* 0x0000001225257211 */ /* 0x080fe400078fdaff */
[----:B------:R-:W-:Y:S01]  /*1490*/  LEA R64, R31, UR7, 0x1 ;  /* 0x000000071f407c11 */ /* 0x000fe2000f8e08ff */
[----:B------:R-:W-:Y:S01]  /*14a0*/  IMAD R54, R24, 0x10, R149 ;  /* 0x0000001018367824 */ /* 0x000fe200078e0295 */
[----:B------:R-:W-:Y:S02]  /*14b0*/  IADD3 R47, R18, 0x1e0, RZ ;  /* 0x000001e0122f7810 */ /* 0x000fe40007ffe0ff */
        /* <DEDUP_REMOVED lines=8> */
[----:B------:R-:W-:Y:S02]  /*1540*/  LEA.HI.SX32 R47, R47, R18, 0x1b ;  /* 0x000000122f2f7211 */ /* 0x000fe400078fdaff */
[----:B------:R-:W-:Y:S02]  /*1550*/  LEA R59, R39, UR7, 0x1 ;  /* 0x00000007273b7c11 */ /* 0x000fe4000f8e08ff */
[----:B------:R-:W-:Y:S02]  /*1560*/  LEA R58, R41, UR7, 0x1 ;  /* 0x00000007293a7c11 */ /* 0x000fe4000f8e08ff */
[----:B------:R-:W-:Y:S02]  /*1570*/  LEA R57, R43, UR7, 0x1 ;  /* 0x000000072b397c11 */ /* 0x000fe4000f8e08ff */
[----:B------:R-:W-:Y:S02]  /*1580*/  LEA.HI.SX32 R53, R54, R54, 0x1b ;  /* 0x0000003636357211 */ /* 0x000fe400078fdaff */
[----:B------:R-:W-:-:S02]  /*1590*/  LEA R56, R45, UR7, 0x1 ;  /* 0x000000072d387c11 */ /* 0x000fc4000f8e08ff */
[----:B------:R-:W-:Y:S02]  /*15a0*/  LEA R55, R47, UR7, 0x1 ;  /* 0x000000072f377c11 */ /* 0x000fe4000f8e08ff */
[----:B------:R-:W-:Y:S02]  /*15b0*/  LEA R53, R53, UR7, 0x1 ;  /* 0x0000000735357c11 */ /* 0x000fe4000f8e08ff */
[----:B------:R-:W-:Y:S02]  /*15c0*/  ISETP.GE.AND P2, PT, R76, UR57, PT ;  /* 0x000000394c007c0c */ /* 0x000fe4000bf46270 */
        /* <DEDUP_REMOVED lines=8> */
[----:B---3--:R0:W-:Y:S04]  /*1650*/  STS.U16 [R70], R5 ;  /* 0x0000000546007388 */ /* 0x0081e80000000400 */
[----:B----4-:R1:W-:Y:S04]  /*1660*/  STS.U16 [R69+0x40], R0 ;  /* 0x0000400045007388 */ /* 0x0103e80000000400 */
[----:B-----5:R3:W-:Y:S04]  /*1670*/  STS.U16 [R68+0x80], R7 ;  /* 0x0000800744007388 */ /* 0x0207e80000000400 */
        /* <DEDUP_REMOVED lines=32> */
[----:B-1----:R-:W-:-:S02]  /*1880*/  PRMT R0, RZ, 0x7610, R0 ;  /* 0x00007610ff007816 */ /* 0x002fc40000000000 */
[----:B---3--:R-:W-:Y:S02]  /*1890*/  PRMT R7, RZ, 0x7610, R7 ;  /* 0x00007610ff077816 */ /* 0x008fe40000000007 */
[----:B--2---:R-:W-:Y:S02]  /*18a0*/  PRMT R4, RZ, 0x7610, R4 ;  /* 0x00007610ff047816 */ /* 0x004fe40000000004 */
        /* <DEDUP_REMOVED lines=41> */
[----:B------:R-:W-:Y:S02]  /*1b40*/  ISETP.GE.AND P0, PT, R159, UR57, PT ;  /* 0x000000399f007c0c */ /* 0x000fe4000bf06270 */
[----:B------:R-:W-:Y:S02]  /*1b50*/  LEA.HI.X R3, R76, UR21, R77, 0x1, P3 ;  /* 0x000000154c037c11 */ /* 0x000fe400098f0c4d */
        /* <DEDUP_REMOVED lines=8> */
[----:B------:R-:W-:Y:S01]  /*1be0*/  PRMT R22, RZ, 0x7610, R22 ;  /* 0x00007610ff167816 */ /* 0x000fe20000000016 */
[----:B--2---:R-:W-:Y:S04]  /*1bf0*/  STS.U16 [R70], R5 ;  /* 0x0000000546007388 */ /* 0x004fe80000000400 */
[----:B---3--:R0:W-:Y:S04]  /*1c00*/  STS.U16 [R69+0x40], R0 ;  /* 0x0000400045007388 */ /* 0x0081e80000000400 */
[----:B----4-:R-:W-:Y:S04]  /*1c10*/  STS.U16 [R68+0x80], R7 ;  /* 0x0000800744007388 */ /* 0x010fe80000000400 */
[----:B-----5:R-:W-:Y:S04]  /*1c20*/  STS.U16 [R67+0xc0], R4 ;  /* 0x0000c00443007388 */ /* 0x020fe80000000400 */
[----:B------:R-:W-:Y:S04]  /*1c30*/  STS.U16 [R66+0x100], R9 ;  /* 0x0001000942007388 */ /* 0x000fe80000000400 */
[----:B------:R-:W-:Y:S04]  /*1c40*/  STS.U16 [R65+0x140], R6 ;  /* 0x0001400641007388 */ /* 0x000fe80000000400 */
        /* <DEDUP_REMOVED lines=32> */
[----:B----4-:R-:W-:Y:S02]  /*1e50*/  PRMT R15, RZ, 0x7610, R15 ;  /* 0x00007610ff0f7816 */ /* 0x010fe4000000000f */
        /* <DEDUP_REMOVED lines=32> */
[----:B------:R-:W-:Y:S01]  /*2060*/  MOV R4, UR49 ;  /* 0x0000003100047c02 */ /* 0x000fe20008000f00 */
[----:B------:R-:W-:Y:S01]  /*2070*/  IMAD.U32 R7, RZ, RZ, UR8 ;  /* 0x00000008ff077e24 */ /* 0x000fe2000f8e00ff */
[----:B------:R-:W-:Y:S02]  /*2080*/  UIMAD UR7, UR14, UR8, URZ ;  /* 0x000000080e0772a4 */ /* 0x000fe4000f8e023f */
[----:B------:R-:W-:Y:S02]  /*2090*/  MOV R5, UR50 ;  /* 0x0000003200057c02 */ /* 0x000fe40008000f00 */
[----:B------:R-:W-:Y:S02]  /*20a0*/  UIMAD UR7, UR13, UR9, UR7 ;  /* 0x000000090d0772a4 */ /* 0x000fe4000f8e0207 */
[----:B------:R-:W-:Y:S02]  /*20b0*/  UIMAD UR26, UR14, UR10, URZ ;  /* 0x0000000a0e1a72a4 */ /* 0x000fe4000f8e023f */
[----:B0-----:R-:W-:Y:S01]  /*20c0*/  @!P0 IMAD.WIDE.U32 R2, R7, UR13, R4 ;  /* 0x0000000d07028c25 */ /* 0x001fe2000f8e0004 */
[----:B------:R-:W-:Y:S01]  /*20d0*/  MOV R7, UR10 ;  /* 0x0000000a00077c02 */ /* 0x000fe20008000f00 */
[----:B------:R-:W-:-:S02]  /*20e0*/  UIMAD.WIDE.U32 UR28, UR13, UR8, URZ ;  /* 0x000000080d1c72a5 */ /* 0x000fc4000f8e003f */
[----:B------:R-:W-:Y:S01]  /*20f0*/  UIMAD UR32, UR13, UR11, UR26 ;  /* 0x0000000b0d2072a4 */ /* 0x000fe2000f8e021a */
[----:B------:R-:W-:Y:S01]  /*2100*/  ULDC.64 UR8, c[0x0][0x2a8] ;  /* 0x0000aa0000087ab9 */ /* 0x000fe20000000a00 */
[----:B------:R-:W-:Y:S01]  /*2110*/  @!P0 IMAD.WIDE.U32 R4, R7, UR13, R4 ;  /* 0x0000000d07048c25 */ /* 0x000fe2000f8e0004 */
[----:B------:R-:W-:Y:S01]  /*2120*/  UIMAD UR31, UR59, UR8, URZ ;  /* 0x000000083b1f72a4 */ /* 0x000fe2000f8e023f */
[----:B------:R-:W-:Y:S01]  /*2130*/  @!P0 IADD3 R3, R3, UR7, RZ ;  /* 0x0000000703038c10 */ /* 0x000fe2000fffe0ff */
[----:B------:R-:W-:Y:S01]  /*2140*/  UIADD3 UR29, UR29, UR7, URZ ;  /* 0x000000071d1d7290 */ /* 0x000fe2000fffe03f */
[----:B------:R-:W-:Y:S01]  /*2150*/  IMAD.U32 R7, RZ, RZ, UR8 ;  /* 0x00000008ff077e24 */ /* 0x000fe2000f8e00ff */
[----:B------:R-:W-:Y:S01]  /*2160*/  ULDC.64 UR26, c[0x0][0x2b8] ;  /* 0x0000ae00001a7ab9 */ /* 0x000fe20000000a00 */
[----:B------:R-:W-:Y:S01]  /*2170*/  UIMAD UR7, UR12, UR9, UR31 ;  /* 0x000000090c0772a4 */ /* 0x000fe2000f8e021f */
[----:B------:R-:W-:Y:S01]  /*2180*/  @!P0 IADD3 R5, R5, UR32, RZ ;  /* 0x0000002005058c10 */ /* 0x000fe2000fffe0ff */
[----:B------:R-:W-:Y:S01]  /*2190*/  UIMAD.WIDE.U32 UR10, UR13, UR10, URZ ;  /* 0x0000000a0d0a72a5 */ /* 0x000fe2000f8e003f */
[----:B------:R-:W-:Y:S01]  /*21a0*/  MOV R9, UR26 ;  /* 0x0000001a00097c02 */ /* 0x000fe20008000f00 */
[----:B------:R-:W-:-:S02]  /*21b0*/  UIMAD.WIDE.U32 UR8, UR12, UR8, UR28 ;  /* 0x000000080c0872a5 */ /* 0x000fc4000f8e001c */
[----:B------:R-:W-:Y:S01]  /*21c0*/  @!P0 IMAD.WIDE.U32 R2, R7, UR12, R2 ;  /* 0x0000000c07028c25 */ /* 0x000fe2000f8e0002 */
[----:B------:R-:W-:Y:S02]  /*21d0*/  UIMAD UR28, UR59, UR26, URZ ;  /* 0x0000001a3b1c72a4 */ /* 0x000fe4000f8e023f */
[----:B------:R-:W-:Y:S01]  /*21e0*/  UIADD3 UR11, UR11, UR32, URZ ;  /* 0x000000200b0b7290 */ /* 0x000fe2000fffe03f */
[----:B------:R-:W-:Y:S01]  /*21f0*/  @!P0 IMAD.WIDE.U32 R4, R9, UR12, R4 ;  /* 0x0000000c09048c25 */ /* 0x000fe2000f8e0004 */
[----:B------:R-:W-:Y:S01]  /*2200*/  UIADD3 UR30, UR6, -UR30, URZ ;  /* 0x8000001e061e7290 */ /* 0x000fe2000fffe03f */
[C---:B------:R-:W-:Y:S01]  /*2210*/  @!P0 IADD3 R9, P1, R76.reuse, R2, RZ ;  /* 0x000000024c098210 */ /* 0x040fe20007f3e0ff */
[----:B------:R-:W-:Y:S02]  /*2220*/  UIMAD UR32, UR12, UR27, UR28 ;  /* 0x0000001b0c2072a4 */ /* 0x000fe4000f8e021c */
[----:B------:R-:W-:Y:S01]  /*2230*/  UIMAD.WIDE.U32 UR26, UR12, UR26, UR10 ;  /* 0x0000001a0c1a72a5 */ /* 0x000fe2000f8e000a */
[----:B------:R-:W-:Y:S01]  /*2240*/  @!P0 IADD3 R7, P2, R76, R4, RZ ;  /* 0x000000044c078210 */ /* 0x000fe20007f5e0ff */
[----:B------:R-:W-:Y:S01]  /*2250*/  ULDC.64 UR28, c[0x0][0x318] ;  /* 0x0000c600001c7ab9 */ /* 0x000fe20000000a00 */
[----:B------:R-:W-:Y:S01]  /*2260*/  UIMAD UR11, UR30, -0x800, URZ ;  /* 0xfffff8001e0b78a4 */ /* 0x000fe2000f8e023f */
[----:B------:R-:W-:-:S02]  /*2270*/  @!P0 IADD3.X R26, R77, UR7, R3, P1, !PT ;  /* 0x000000074d1a8c10 */ /* 0x000fc40008ffe403 */
[C---:B------:R-:W-:Y:S01]  /*2280*/  LEA R4, P1, R76.reuse, UR28, 0x1 ;  /* 0x0000001c4c047c11 */ /* 0x040fe2000f8208ff */
[----:B------:R-:W-:Y:S01]  /*2290*/  UIADD3 UR33, UP0, UR11, UR8, URZ ;  /* 0x000000080b217290 */ /* 0x000fe2000ff1e03f */
[----:B------:R-:W-:Y:S01]  /*22a0*/  @!P0 IADD3.X R24, R77, UR32, R5, P2, !PT ;  /* 0x000000204d188c10 */ /* 0x000fe200097fe405 */
[----:B------:R-:W-:Y:S01]  /*22b0*/  USHF.R.S32.HI UR10, URZ, 0x1f, UR11 ;  /* 0x0000001f3f0a7899 */ /* 0x000fe2000801140b */
[C---:B------:R-:W-:Y:S01]  /*22c0*/  LEA.HI.X R5, R76.reuse, UR29, R77, 0x1, P1 ;  /* 0x0000001d4c057c11 */ /* 0x040fe200088f0c4d */
[----:B------:R-:W-:Y:S01]  /*22d0*/  ULDC.64 UR30, c[0x0][0x308] ;  /* 0x0000c200001e7ab9 */ /* 0x000fe20000000a00 */
[C---:B------:R-:W-:Y:S01]  /*22e0*/  @!P0 LEA R8, P1, R9.reuse, UR28, 0x1 ;  /* 0x0000001c09088c11 */ /* 0x040fe2000f8208ff */
[----:B------:R-:W-:Y:S01]  /*22f0*/  UIADD3.X UR7, UR10, UR7, UR9, UP0, !UPT ;  /* 0x000000070a077290 */ /* 0x000fe200087fe409 */
[----:B------:R-:W-:Y:S01]  /*2300*/  LEA R2, P2, R76, UR30, 0x1 ;  /* 0x0000001e4c027c11 */ /* 0x000fe2000f8408ff */
[----:B------:R-:W-:Y:S01]  /*2310*/  IMAD.U32 R27, RZ, RZ, UR33 ;  /* 0x00000021ff1b7e24 */ /* 0x000fe2000f8e00ff */
[----:B------:R-:W-:-:S02]  /*2320*/  @!P0 LEA.HI.X R9, R9, UR29, R26, 0x1, P1 ;  /* 0x0000001d09098c11 */ /* 0x000fc400088f0c1a */
[----:B------:R-:W-:Y:S02]  /*2330*/  ISETP.GE.AND P1, PT, R159, UR57, PT ;  /* 0x000000399f007c0c */ /* 0x000fe4000bf26270 */
[----:B------:R-:W-:Y:S02]  /*2340*/  LEA.HI.X R3, R76, UR31, R77, 0x1, P2 ;  /* 0x0000001f4c037c11 */ /* 0x000fe400090f0c4d */
[----:B------:R-:W-:Y:S02]  /*2350*/  LEA R4, P2, R27, R4, 0x1 ;  /* 0x000000041b047211 */ /* 0x000fe400078408ff */
[----:B------:R-:W-:-:S04]  /*2360*/  MOV R28, UR7 ;  /* 0x00000007001c7c02 */ /* 0x000fc80008000f00 */
[----:B------:R-:W-:Y:S01]  /*2370*/  LEA.HI.X R5, R27, R5, R28, 0x1, P2 ;  /* 0x000000051b057211 */ /* 0x000fe200010f0c1c */
[----:B------:R-:W-:-:S04]  /*2380*/  UIADD3 UR8, UP1, UR11, UR26, URZ ;  /* 0x0000001a0b087290 */ /* 0x000fc8000ff3e03f */
[----:B------:R-:W-:Y:S02]  /*2390*/  UIADD3.X UR26, UR10, UR32, UR27, UP1, !UPT ;  /* 0x000000200a1a7290 */ /* 0x000fe40008ffe41b */
[----:B------:R-:W-:Y:S02]  /*23a0*/  MOV R29, UR8 ;  /* 0x00000008001d7c02 */ /* 0x000fe40008000f00 */
[----:B------:R-:W-:Y:S02]  /*23b0*/  @!P0 LEA R6, P3, R7, UR30, 0x1 ;  /* 0x0000001e07068c11 */ /* 0x000fe4000f8608ff */
[----:B------:R-:W-:Y:S01]  /*23c0*/  IMAD.U32 R30, RZ, RZ, UR26 ;  /* 0x0000001aff1e7e24 */ /* 0x000fe2000f8e00ff */
[----:B------:R-:W-:Y:S02]  /*23d0*/  LEA R2, P4, R29, R2, 0x1 ;  /* 0x000000021d027211 */ /* 0x000fe400078808ff */
[----:B------:R-:W-:Y:S02]  /*23e0*/  ISETP.GE.AND P2, PT, R157, UR57, PT ;  /* 0x000000399d007c0c */ /* 0x000fe4000bf46270 */
[----:B------:R-:W-:-:S02]  /*23f0*/  ISETP.GE.AND P5, PT, R156, UR57, PT ;  /* 0x000000399c007c0c */ /* 0x000fc4000bfa6270 */
[----:B------:R-:W-:Y:S01]  /*2400*/  ISETP.GE.AND P6, PT, R154, UR57, PT ;  /* 0x000000399a007c0c */ /* 0x000fe2000bfc6270 */
[----:B--2---:R-:W-:Y:S01]  /*2410*/  STS.U16 [R70], R21 ;  /* 0x0000001546007388 */ /* 0x004fe20000000400 */
[----:B------:R-:W-:Y:S02]  /*2420*/  @!P0 LEA.HI.X R7, R7, UR31, R24, 0x1, P3 ;  /* 0x0000001f07078c11 */ /* 0x000fe400098f0c18 */
        /* <DEDUP_REMOVED lines=11> */
[----:B------:R-:W-:Y:S01]  /*24e0*/  PRMT R27, RZ, 0x7610, R27 ;  /* 0x00007610ff1b7816 */ /* 0x000fe2000000001b */
[----:B------:R-:W1:Y:S01]  /*24f0*/  S2UR UR8, SR_CgaCtaId ;  /* 0x00000000000879c3 */ /* 0x000e620000008800 */
[----:B------:R-:W-:Y:S01]  /*2500*/  UMOV UR7, 0x400 ;  /* 0x0000040000077882 */ /* 0x000fe20000000000 */
[----:B------:R-:W-:Y:S01]  /*2510*/  STS.U16 [R65+0x140], R10 ;  /* 0x0001400a41007388 */ /* 0x000fe20000000400 */
[----:B------:R-:W-:Y:S01]  /*2520*/  LOP3.LUT R125, R125, 0xfffffffd, RZ, 0xc0, !PT ;  /* 0xfffffffd7d7d7812 */ /* 0x000fe200078ec0ff */
[----:B------:R-:W-:-:S02]  /*2530*/  ULDC.64 UR26, c[0x0][0x398] ;  /* 0x0000e600001a7ab9 */ /* 0x000fc40000000a00 */
        /* <DEDUP_REMOVED lines=35> */
[----:B------:R-:W-:Y:S02]  /*2770*/  LEA.HI.X R3, R29, R3, R30, 0x1, P4 ;  /* 0x000000031d037211 */ /* 0x000fe400020f0c1e */
[----:B------:R-:W-:Y:S02]  /*2780*/  ISETP.GE.AND P3, PT, R160, UR57, PT ;  /* 0x00000039a0007c0c */ /* 0x000fe4000bf66270 */
[----:B------:R-:W-:-:S07]  /*2790*/  ISETP.GE.AND P4, PT, R158, UR57, PT ;  /* 0x000000399e007c0c */ /* 0x000fce000bf86270 */
[----:B------:R-:W3:Y:S01]  /*27a0*/  @!P1 LDG.E.U16 R19, desc[UR24][R4.64+-0xe00] ;  /* 0xfff2001804139981 */ /* 0x000ee2000c1e1500 */
[----:B------:R-:W-:Y:S02]  /*27b0*/  ISETP.GE.AND P1, PT, R150, UR57, PT ;  /* 0x0000003996007c0c */ /* 0x000fe4000bf26270 */
[----:B----4-:R-:W-:Y:S02]  /*27c0*/  PRMT R16, RZ, 0x7610, R16 ;  /* 0x00007610ff107816 */ /* 0x010fe40000000010 */
[----:B------:R-:W-:Y:S02]  /*27d0*/  PRMT R15, RZ, 0x7610, R15 ;  /* 0x00007610ff0f7816 */ /* 0x000fe4000000000f */
[----:B------:R-:W-:Y:S02]  /*27e0*/  PRMT R0, RZ, 0x7610, R0 ;  /* 0x00007610ff007816 */ /* 0x000fe40000000000 */
[----:B------:R-:W-:Y:S02]  /*27f0*/  PRMT R10, RZ, 0x7610, R10 ;  /* 0x00007610ff0a7816 */ /* 0x000fe4000000000a */
[----:B------:R-:W-:Y:S01]  /*2800*/  PRMT R11, RZ, 0x7610, R11 ;  /* 0x00007610ff0b7816 */ /* 0x000fe2000000000b */
[----:B------:R-:W4:Y:S01]  /*2810*/  @!P2 LDG.E.U16 R15, desc[UR24][R4.64+-0xf00] ;  /* 0xfff10018040fa981 */ /* 0x000f22000c1e1500 */
[----:B------:R-:W-:-:S02]  /*2820*/  PRMT R12, RZ, 0x7610, R12 ;  /* 0x00007610ff0c7816 */ /* 0x000fc4000000000c */
[----:B------:R-:W-:Y:S01]  /*2830*/  PRMT R17, RZ, 0x7610, R17 ;  /* 0x00007610ff117816 */ /* 0x000fe20000000011 */
[----:B------:R-:W3:Y:S01]  /*2840*/  @!P1 LDG.E.U16 R16, desc[UR24][R4.64+-0xdc0] ;  /* 0xfff2401804109981 */ /* 0x000ee2000c1e1500 */
[----:B------:R-:W-:Y:S02]  /*2850*/  ISETP.GE.AND P1, PT, R155, UR57, PT ;  /* 0x000000399b007c0c */ /* 0x000fe4000bf26270 */
[----:B------:R-:W-:Y:S01]  /*2860*/  ISETP.GE.AND P2, PT, R151, UR57, PT ;  /* 0x0000003997007c0c */ /* 0x000fe2000bf46270 */
[----:B------:R-:W2:Y:S01]  /*2870*/  @!P3 LDG.E.U16 R0, desc[UR24][R4.64+-0xfc0] ;  /* 0xfff040180400b981 */ /* 0x000ea2000c1e1500 */
[----:B------:R-:W-:-:S03]  /*2880*/  ISETP.GE.AND P3, PT, R148, UR57, PT ;  /* 0x0000003994007c0c */ /* 0x000fc6000bf66270 */
[----:B------:R-:W4:Y:S01]  /*2890*/  @!P4 LDG.E.U16 R10, desc[UR24][R4.64+-0xf40] ;  /* 0xfff0c018040ac981 */ /* 0x000f22000c1e1500 */
[----:B------:R-:W-:-:S03]  /*28a0*/  ISETP.GE.AND P4, PT, R147, UR57, PT ;  /* 0x0000003993007c0c */ /* 0x000fc6000bf86270 */
[----:B------:R0:W3:Y:S04]  /*28b0*/  @!P0 LDG.E.U16 R11, desc[UR24][R8.64] ;  /* 0x00000018080b8981 */ /* 0x0000e8000c1e1500 */
[----:B------:R-:W4:Y:S01]  /*28c0*/  @!P5 LDG.E.U16 R12, desc[UR24][R4.64+-0xec0] ;  /* 0xfff14018040cd981 */ /* 0x000f22000c1e1500 */
[----:B------:R-:W-:-:S03]  /*28d0*/  ISETP.GE.AND P5, PT, R146, UR57, PT ;  /* 0x0000003992007c0c */ /* 0x000fc6000bfa6270 */
[----:B------:R-:W4:Y:S01]  /*28e0*/  @!P6 LDG.E.U16 R17, desc[UR24][R4.64+-0xe80] ;  /* 0xfff180180411e981 */ /* 0x000f22000c1e1500 */
[----:B------:R-:W-:Y:S02]  /*28f0*/  ISETP.GE.AND P6, PT, R161, UR57, PT ;  /* 0x00000039a1007c0c */ /* 0x000fe4000bfc6270 */
[----:B0-----:R-:W-:Y:S02]  /*2900*/  PRMT R9, RZ, 0x7610, R9 ;  /* 0x00007610ff097816 */ /* 0x001fe40000000009 */
[----:B------:R-:W-:Y:S02]  /*2910*/  PRMT R8, RZ, 0x7610, R8 ;  /* 0x00007610ff087816 */ /* 0x000fe40000000008 */
[----:B------:R-:W-:Y:S02]  /*2920*/  PRMT R21, RZ, 0x7610, R21 ;  /* 0x00007610ff157816 */ /* 0x000fe40000000015 */
[----:B------:R-:W-:Y:S01]  /*2930*/  PRMT R18, RZ, 0x7610, R18 ;  /* 0x00007610ff127816 */ /* 0x000fe20000000012 */
[----:B------:R-:W4:Y:S01]  /*2940*/  @!P1 LDG.E.U16 R9, desc[UR24][R4.64+-0xd80] ;  /* 0xfff2801804099981 */ /* 0x000f22000c1e1500 */
[----:B-----5:R-:W-:-:S02]  /*2950*/  PRMT R23, RZ, 0x7610, R23 ;  /* 0x00007610ff177816 */ /* 0x020fc40000000017 */
[----:B-1----:R-:W-:Y:S01]  /*2960*/  PRMT R20, RZ, 0x7610, R20 ;  /* 0x00007610ff147816 */ /* 0x002fe20000000014 */
[----:B------:R-:W5:Y:S04]  /*2970*/  @!P2 LDG.E.U16 R8, desc[UR24][R4.64+-0xd40] ;  /* 0xfff2c0180408a981 */ /* 0x000f68000c1e1500 */
        /* <DEDUP_REMOVED lines=9> */
[----:B----4-:R-:W-:Y:S04]  /*2a10*/  STS.U16 [R67+0xc0], R10 ;  /* 0x0000c00a43007388 */ /* 0x010fe80000000400 */
[----:B------:R-:W-:Y:S04]  /*2a20*/  STS.U16 [R66+0x100], R15 ;  /* 0x0001000f42007388 */ /* 0x000fe80000000400 */
[----:B------:R-:W-:Y:S04]  /*2a30*/  STS.U16 [R65+0x140], R12 ;  /* 0x0001400c41007388 */ /* 0x000fe80000000400 */
[----:B------:R-:W-:Y:S04]  /*2a40*/  STS.U16 [R64+0x180], R17 ;  /* 0x0001801140007388 */ /* 0x000fe80000000400 */
[----:B------:R0:W-:Y:S04]  /*2a50*/  STS.U16 [R63+0x1c0], R14 ;  /* 0x0001c00e3f007388 */ /* 0x0001e80000000400 */
[----:B------:R-:W-:Y:S04]  /*2a60*/  STS.U16 [R62+0x200], R19 ;  /* 0x000200133e007388 */ /* 0x000fe80000000400 */
[----:B------:R-:W-:Y:S04]  /*2a70*/  STS.U16 [R61+0x240], R16 ;  /* 0x000240103d007388 */ /* 0x000fe80000000400 */
[----:B------:R-:W-:Y:S04]  /*2a80*/  STS.U16 [R60+0x280], R9 ;  /* 0x000280093c007388 */ /* 0x000fe80000000400 */
[----:B-----5:R-:W-:Y:S04]  /*2a90*/  STS.U16 [R59+0x2c0], R8 ;  /* 0x0002c0083b007388 */ /* 0x020fe80000000400 */
[----:B------:R1:W-:Y:S04]  /*2aa0*/  STS.U16 [R58+0x300], R21 ;  /* 0x000300153a007388 */ /* 0x0003e80000000400 */
[----:B------:R-:W-:Y:S04]  /*2ab0*/  STS.U16 [R57+0x340], R18 ;  /* 0x0003401239007388 */ /* 0x000fe80000000400 */
[----:B------:R-:W-:Y:S04]  /*2ac0*/  STS.U16 [R56+0x380], R23 ;  /* 0x0003801738007388 */ /* 0x000fe80000000400 */
[----:B------:R2:W-:Y:S01]  /*2ad0*/  STS.U16 [R55+0x3c0], R20 ;  /* 0x0003c01437007388 */ /* 0x0005e20000000400 */
[----:B------:R-:W-:-:S03]  /*2ae0*/  NOP ;  /* 0x0000000000007918 */ /* 0x000fc60000000000 */
[----:B------:R-:W3:Y:S04]  /*2af0*/  LDS.U16 R17, [R53] ;  /* 0x0000000035117984 */ /* 0x000ee80000000400 */
[----:B------:R-:W4:Y:S04]  /*2b00*/  LDS.U16 R122, [R53+0x2] ;  /* 0x00000200357a7984 */ /* 0x000f280000000400 */
[----:B------:R-:W-:Y:S04]  /*2b10*/  LDS.U16 R120, [R53+0x4] ;  /* 0x0000040035787984 */ /* 0x000fe80000000400 */
        /* <DEDUP_REMOVED lines=14> */
[----:B0-----:R-:W-:-:S05]  /*2c00*/  PRMT R14, RZ, 0x7610, R14 ;  /* 0x00007610ff0e7816 */ /* 0x001fca000000000e */
[----:B------:R0:W5:Y:S01]  /*2c10*/  @!P0 LDG.E.U16 R91, desc[UR24][R6.64] ;  /* 0x00000018065b8981 */ /* 0x000162000c1e1500 */
[----:B------:R-:W-:-:S03]  /*2c20*/  ISETP.GE.AND P0, PT, R159, UR57, PT ;  /* 0x000000399f007c0c */ /* 0x000fc6000bf06270 */
[----:B------:R-:W5:Y:S01]  /*2c30*/  @!P1 LDG.E.U16 R14, desc[UR24][R2.64+-0xfc0] ;  /* 0xfff04018020e9981 */ /* 0x000f62000c1e1500 */
[----:B------:R-:W-:-:S09]  /*2c40*/  ISETP.GE.AND P1, PT, R158, UR57, PT ;  /* 0x000000399e007c0c */ /* 0x000fd2000bf26270 */
[----:B------:R-:W5:Y:S01]  /*2c50*/  @!P0 LDG.E.U16 R93, desc[UR24][R2.64+-0xf80] ;  /* 0xfff08018025d8981 */ /* 0x000f62000c1e1500 */
[----:B------:R-:W-:-:S03]  /*2c60*/  ISETP.GE.AND P0, PT, R157, UR57, PT ;  /* 0x000000399d007c0c */ /* 0x000fc6000bf06270 */
[----:B------:R-:W5:Y:S01]  /*2c70*/  @!P1 LDG.E.U16 R90, desc[UR24][R2.64+-0xf40] ;  /* 0xfff0c018025a9981 */ /* 0x000f62000c1e1500 */
[----:B------:R-:W-:-:S09]  /*2c80*/  ISETP.GE.AND P1, PT, R156, UR57, PT ;  /* 0x000000399c007c0c */ /* 0x000fd2000bf26270 */
[----:B------:R-:W5:Y:S01]  /*2c90*/  @!P0 LDG.E.U16 R95, desc[UR24][R2.64+-0xf00] ;  /* 0xfff10018025f8981 */ /* 0x000f62000c1e1500 */
[----:B------:R-:W-:Y:S02]  /*2ca0*/  ISETP.GE.AND P0, PT, R154, UR57, PT ;  /* 0x000000399a007c0c */ /* 0x000fe4000bf06270 */
[----:B-1----:R-:W-:Y:S01]  /*2cb0*/  PRMT R21, RZ, 0x7610, R21 ;  /* 0x00007610ff157816 */ /* 0x002fe20000000015 */
[----:B------:R-:W5:Y:S01]  /*2cc0*/  @!P1 LDG.E.U16 R92, desc[UR24][R2.64+-0xec0] ;  /* 0xfff14018025c9981 */ /* 0x000f62000c1e1500 */
[----:B------:R-:W-:-:S09]  /*2cd0*/  ISETP.GE.AND P1, PT, R153, UR57, PT ;  /* 0x0000003999007c0c */ /* 0x000fd2000bf26270 */
[----:B------:R-:W5:Y:S01]  /*2ce0*/  @!P0 LDG.E.U16 R21, desc[UR24][R2.64+-0xe80] ;  /* 0xfff1801802158981 */ /* 0x000f62000c1e1500 */
[----:B------:R-:W-:-:S03]  /*2cf0*/  ISETP.GE.AND P0, PT, R152, UR57, PT ;  /* 0x0000003998007c0c */ /* 0x000fc6000bf06270 */
[----:B------:R-:W5:Y:S01]  /*2d00*/  @!P1 LDG.E.U16 R52, desc[UR24][R2.64+-0xe40] ;  /* 0xfff1c01802349981 */ /* 0x000f62000c1e1500 */
[----:B------:R-:W-:-:S09]  /*2d10*/  ISETP.NE.AND P1, PT, R26, RZ, PT ;  /* 0x000000ff1a00720c */ /* 0x000fd20003f25270 */
[----:B------:R-:W5:Y:S01]  /*2d20*/  @!P0 LDG.E.U16 R89, desc[UR24][R2.64+-0xe00] ;  /* 0xfff2001802598981 */ /* 0x000f62000c1e1500 */
[----:B------:R-:W-:Y:S02]  /*2d30*/  ISETP.GE.AND P0, PT, R150, UR57, PT ;  /* 0x0000003996007c0c */ /* 0x000fe4000bf06270 */
[----:B------:R-:W-:Y:S01]  /*2d40*/  PRMT R26, RZ, 0x7610, R26 ;  /* 0x00007610ff1a7816 */ /* 0x000fe2000000001a */
[----:B------:R-:W5:Y:S01]  /*2d50*/  @!P1 LDG.E.U16 R27, desc[UR24][R2.64+-0xd80] ;  /* 0xfff28018021b9981 */ /* 0x000f62000c1e1500 */
[----:B------:R-:W-:Y:S02]  /*2d60*/  PRMT R0, RZ, 0x7610, R0 ;  /* 0x00007610ff007816 */ /* 0x000fe40000000000 */
[----:B------:R-:W-:Y:S02]  /*2d70*/  PRMT R13, RZ, 0x7610, R13 ;  /* 0x00007610ff0d7816 */ /* 0x000fe4000000000d */
[----:B--2---:R-:W-:Y:S02]  /*2d80*/  PRMT R20, RZ, 0x7610, R20 ;  /* 0x00007610ff147816 */ /* 0x004fe40000000014 */
[----:B------:R-:W-:Y:S01]  /*2d90*/  PRMT R19, RZ, 0x7610, R19 ;  /* 0x00007610ff137816 */ /* 0x000fe20000000013 */
[----:B------:R-:W2:Y:S01]  /*2da0*/  @!P2 LDG.E.U16 R0, desc[UR24][R2.64+-0xd40] ;  /* 0xfff2c0180200a981 */ /* 0x000ea2000c1e1500 */
[----:B------:R-:W-:-:S03]  /*2db0*/  PRMT R18, RZ, 0x7610, R18 ;  /* 0x00007610ff127816 */ /* 0x000fc60000000012 */
[----:B------:R-:W2:Y:S04]  /*2dc0*/  @!P0 LDG.E.U16 R26, desc[UR24][R2.64+-0xdc0] ;  /* 0xfff24018021a8981 */ /* 0x000ea8000c1e1500 */
[----:B------:R-:W2:Y:S04]  /*2dd0*/  @!P3 LDG.E.U16 R13, desc[UR24][R2.64+-0xd00] ;  /* 0xfff30018020db981 */ /* 0x000ea8000c1e1500 */
[----:B------:R-:W2:Y:S04]  /*2de0*/  @!P4 LDG.E.U16 R20, desc[UR24][R2.64+-0xcc0] ;  /* 0xfff340180214c981 */ /* 0x000ea8000c1e1500 */
[----:B------:R-:W2:Y:S04]  /*2df0*/  @!P5 LDG.E.U16 R19, desc[UR24][R2.64+-0xc80] ;  /* 0xfff380180213d981 */ /* 0x000ea8000c1e1500 */
[----:B------:R-:W2:Y:S01]  /*2e00*/  @!P6 LDG.E.U16 R18, desc[UR24][R2.64+-0xc40] ;  /* 0xfff3c0180212e981 */ /* 0x000ea2000c1e1500 */
[----:B---3--:R-:W-:-:S05]  /*2e10*/  HADD2.F32 R17, -RZ, R17.H0_H0 ;  /* 0x20000011ff117230 */ /* 0x008fca0000004100 */
[----:B------:R-:W-:Y:S01]  /*2e20*/  FMUL.FTZ R16, R17, -1.4426950216293334961 ;  /* 0xbfb8aa3b11107820 */ /* 0x000fe20000410000 */
[----:B----4-:R-:W-:-:S05]  /*2e30*/  HADD2.F32 R122, -RZ, R122.H0_H0 ;  /* 0x2000007aff7a7230 */ /* 0x010fca0000004100 */
[----:B------:R-:W1:Y:S01]  /*2e40*/  MUFU.EX2 R16, R16 ;  /* 0x0000001000107308 */ /* 0x000e620000000800 */
[----:B-----5:R-:W-:Y:S02]  /*2e50*/  HADD2.F32 R118, -RZ, R118.H0_H0 ;  /* 0x20000076ff767230 */ /* 0x020fe40000004100 */
[----:B------:R-:W-:Y:S02]  /*2e60*/  HADD2.F32 R120, -RZ, R120.H0_H0 ;  /* 0x20000078ff787230 */ /* 0x000fe40000004100 */
[----:B------:R-:W-:Y:S01]  /*2e70*/  FMUL.FTZ R12, R122, -1.4426950216293334961 ;  /* 0xbfb8aa3b7a0c7820 */ /* 0x000fe20000410000 */
[----:B------:R-:W-:Y:S01]  /*2e80*/  FMUL.FTZ R11, R118, -1.4426950216293334961 ;  /* 0xbfb8aa3b760b7820 */ /* 0x000fe20000410000 */
[----:B------:R-:W-:Y:S02]  /*2e90*/  HADD2.F32 R116, -RZ, R116.H0_H0 ;  /* 0x20000074ff747230 */ /* 0x000fe40000004100 */
[----:B------:R-:W-:Y:S01]  /*2ea0*/  FMUL.FTZ R15, R120, -1.4426950216293334961 ;  /* 0xbfb8aa3b780f7820 */ /* 0x000fe20000410000 */
[----:B------:R-:W-:Y:S01]  /*2eb0*/  HADD2.F32 R22, -RZ, R22.H0_H0 ;  /* 0x20000016ff167230 */ /* 0x000fe20000004100 */
[----:B------:R-:W3:Y:S01]  /*2ec0*/  MUFU.EX2 R12, R12 ;  /* 0x0000000c000c7308 */ /* 0x000ee20000000800 */
[----:B------:R-:W-:-:S03]  /*2ed0*/  FMUL.FTZ R10, R116, -1.4426950216293334961 ;  /* 0xbfb8aa3b740a7820 */ /* 0x000fc60000410000 */
[----:B------:R-:W-:Y:S01]  /*2ee0*/  FMUL.FTZ R9, R22, -1.4426950216293334961 ;  /* 0xbfb8aa3b16097820 */ /* 0x000fe20000410000 */
[----:B------:R-:W-:-:S03]  /*2ef0*/  HADD2.F32 R23, -RZ, R4.H0_H0 ;  /* 0x20000004ff177230 */ /* 0x000fc60000004100 */
[----:B------:R-:W4:Y:S01]  /*2f00*/  MUFU.EX2 R11, R11 ;  /* 0x0000000b000b7308 */ /* 0x000f220000000800 */
[----:B-1----:R-:W-:Y:S01]  /*2f10*/  FADD.FTZ R124, R16, 1 ;  /* 0x3f800000107c7421 */ /* 0x002fe20000010000 */
[----:B------:R-:W-:-:S06]  /*2f20*/  HADD2.F32 R24, -RZ, R24.H0_H0 ;  /* 0x20000018ff187230 */ /* 0x000fcc0000004100 */
[----:B------:R-:W1:Y:S01]  /*2f30*/  MUFU.EX2 R15, R15 ;  /* 0x0000000f000f7308 */ /* 0x000e620000000800 */
[----:B------:R-:W-:Y:S01]  /*2f40*/  FMUL.FTZ R8, R23, -1.4426950216293334961 ;  /* 0xbfb8aa3b17087820 */ /* 0x000fe20000410000 */
[----:B0-----:R-:W-:-:S06]  /*2f50*/  FMUL.FTZ R7, R24, -1.4426950216293334961 ;  /* 0xbfb8aa3b18077820 */ /* 0x001fcc0000410000 */
[----:B------:R-:W0:Y:S08]  /*2f60*/  MUFU.EX2 R10, R10 ;  /* 0x0000000a000a7308 */ /* 0x000e300000000800 */
[----:B------:R-:W5:Y:S01]  /*2f70*/  MUFU.EX2 R9, R9 ;  /* 0x0000000900097308 */ /* 0x000f620000000800 */
[----:B---3--:R-:W-:-:S07]  /*2f80*/  FADD.FTZ R12, R12, 1 ;  /* 0x3f8000000c0c7421 */ /* 0x008fce0000010000 */
[----:B------:R-:W3:Y:S01]  /*2f90*/  MUFU.RCP R124, R124 ;  /* 0x0000007c007c7308 */ /* 0x000ee20000001000 */
[----:B----4-:R-:W-:Y:S01]  /*2fa0*/  FADD.FTZ R11, R11, 1 ;  /* 0x3f8000000b0b7421 */ /* 0x010fe20000010000 */
[----:B-1----:R-:W-:-:S06]  /*2fb0*/  FADD.FTZ R15, R15, 1 ;  /* 0x3f8000000f0f7421 */ /* 0x002fcc0000010000 */
[----:B------:R-:W1:Y:S01]  /*2fc0*/  MUFU.EX2 R8, R8 ;  /* 0x0000000800087308 */ /* 0x000e620000000800 */
[----:B------:R-:W-:-:S07]  /*2fd0*/  HADD2.F32 R85, -RZ, R85.H0_H0 ;  /* 0x20000055ff557230 */ /* 0x000fce0000004100 */
[----:B------:R-:W4:Y:S01]  /*2fe0*/  MUFU.EX2 R7, R7 ;  /* 0x0000000700077308 */ /* 0x000f220000000800 */
[----:B0-----:R-:W-:Y:S01]  /*2ff0*/  FADD.FTZ R117, R10, 1 ;  /* 0x3f8000000a757421 */ /* 0x001fe20000010000 */
[----:B-----5:R-:W-:-:S06]  /*3000*/  FADD.FTZ R115, R9, 1 ;  /* 0x3f80000009737421 */ /* 0x020fcc0000010000 */
[----:B------:R-:W-:Y:S01]  /*3010*/  MUFU.RCP R123, R12 ;  /* 0x0000000c007b7308 */ /* 0x000fe20000001000 */
[----:B---3--:R-:W-:-:S07]  /*3020*/  FADD.FTZ R10, -R124, 1 ;  /* 0x3f8000007c0a7421 */ /* 0x008fce0000010100 */
[----:B------:R-:W0:Y:S01]  /*3030*/  MUFU.RCP R119, R11 ;  /* 0x0000000b00777308 */ /* 0x000e220000001000 */
[----:B------:R-:W-:-:S07]  /*3040*/  FFMA.FTZ R10, R17, R10, 1 ;  /* 0x3f800000110a7423 */ /* 0x000fce000001000a */
[----:B------:R-:W3:Y:S01]  /*3050*/  MUFU.RCP R121, R15 ;  /* 0x0000000f00797308 */ /* 0x000ee20000001000 */
[----:B-1----:R-:W-:Y:S01]  /*3060*/  FADD.FTZ R114, R8, 1 ;  /* 0x3f80000008727421 */ /* 0x002fe20000010000 */
[----:B----4-:R-:W-:Y:S01]  /*3070*/  FADD.FTZ R110, R7, 1 ;  /* 0x3f800000076e7421 */ /* 0x010fe20000010000 */
[----:B------:R-:W-:Y:S02]  /*3080*/  HADD2.F32 R82, -RZ, R82.H0_H0 ;  /* 0x20000052ff527230 */ /* 0x000fe40000004100 */
[----:B------:R-:W-:Y:S02]  /*3090*/  HADD2.F32 R83, -RZ, R83.H0_H0 ;  /* 0x20000053ff537230 */ /* 0x000fe40000004100 */
[----:B------:R-:W-:Y:S02]  /*30a0*/  HADD2.F32 R25, -RZ, R25.H0_H0 ;  /* 0x20000019ff197230 */ /* 0x000fe40000004100 */
[----:B------:R-:W-:Y:S02]  /*30b0*/  HADD2.F32 R28, -RZ, R28.H0_H0 ;  /* 0x2000001cff1c7230 */ /* 0x000fe40000004100 */
[----:B------:R-:W-:-:S02]  /*30c0*/  HADD2.F32 R29, -RZ, R29.H0_H0 ;  /* 0x2000001dff1d7230 */ /* 0x000fc40000004100 */
[----:B------:R-:W-:Y:S01]  /*30d0*/  FMUL.FTZ R6, R25, -1.4426950216293334961 ;  /* 0xbfb8aa3b19067820 */ /* 0x000fe20000410000 */
[----:B------:R-:W-:Y:S02]  /*30e0*/  FMUL.FTZ R5, R28, -1.4426950216293334961 ;  /* 0xbfb8aa3b1c057820 */ /* 0x000fe40000410000 */
[----:B------:R-:W-:-:S03]  /*30f0*/  FMUL.FTZ R4, R29, -1.4426950216293334961 ;  /* 0xbfb8aa3b1d047820 */ /* 0x000fc60000410000 */
[----:B------:R-:W1:Y:S01]  /*3100*/  MUFU.EX2 R6, R6 ;  /* 0x0000000600067308 */ /* 0x000e620000000800 */
        /* <DEDUP_REMOVED lines=9> */
[----:B--2---:R-:W-:Y:S04]  /*31a0*/  STS.U16 [R61+0x240], R26 ;  /* 0x0002401a3d007388 */ /* 0x004fe80000000400 */
        /* <DEDUP_REMOVED lines=8> */
[----:B------:R-:W4:Y:S04]  /*3230*/  LDS.U16 R19, [R53+0x6] ;  /* 0x0000060035137984 */ /* 0x000f280000000400 */
[----:B------:R-:W5:Y:S04]  /*3240*/  LDS.U16 R18, [R53+0x4] ;  /* 0x0000040035127984 */ /* 0x000f680000000400 */
[----:B------:R-:W5:Y:S04]  /*3250*/  LDS.U16 R16, [R53+0x2] ;  /* 0x0000020035107984 */ /* 0x000f680000000400 */
[----:B------:R-:W5:Y:S04]  /*3260*/  LDS.U16 R8, [R53+0x8] ;  /* 0x0000080035087984 */ /* 0x000f680000000400 */
[----:B------:R-:W5:Y:S04]  /*3270*/  LDS.U16 R7, [R53+0xa] ;  /* 0x00000a0035077984 */ /* 0x000f680000000400 */
[----:B------:R-:W5:Y:S01]  /*3280*/  LDS.U16 R20, [R53+0xc] ;  /* 0x00000c0035147984 */ /* 0x000f620000000400 */
[----:B0-----:R-:W-:Y:S01]  /*3290*/  FADD.FTZ R89, -R119, 1 ;  /* 0x3f80000077597421 */ /* 0x001fe20000010100 */
[----:B---3--:R-:W-:-:S02]  /*32a0*/  FADD.FTZ R27, -R121, 1 ;  /* 0x3f800000791b7421 */ /* 0x008fc40000010100 */
[----:B------:R-:W0:Y:S01]  /*32b0*/  LDS.U16 R91, [R53+0xe] ;  /* 0x00000e00355b7984 */ /* 0x000e220000000400 */
[----:B------:R-:W3:Y:S01]  /*32c0*/  MUFU.EX2 R5, R5 ;  /* 0x0000000500057308 */ /* 0x000ee20000000800 */
[----:B------:R-:W-:-:S07]  /*32d0*/  HADD2.F32 R30, -RZ, R30.H0_H0 ;  /* 0x2000001eff1e7230 */ /* 0x000fce0000004100 */
[----:B------:R-:W3:Y:S08]  /*32e0*/  MUFU.EX2 R4, R4 ;  /* 0x0000000400047308 */ /* 0x000ef00000000800 */
[----:B------:R-:W3:Y:S01]  /*32f0*/  MUFU.RCP R114, R114 ;  /* 0x0000007200727308 */ /* 0x000ee20000001000 */
[----:B--2---:R-:W-:Y:S02]  /*3300*/  HADD2.F32 R12, -RZ, R21.H0_H0 ;  /* 0x20000015ff0c7230 */ /* 0x004fe40000004100 */
[----:B------:R-:W-:-:S05]  /*3310*/  HADD2.F32 R84, -RZ, R84.H0_H0 ;  /* 0x20000054ff547230 */ /* 0x000fca0000004100 */
[----:B------:R-:W2:Y:S01]  /*3320*/  MUFU.RCP R117, R117 ;  /* 0x0000007500757308 */ /* 0x000ea20000001000 */
[----:B------:R-:W-:-:S07]  /*3330*/  FMUL.FTZ R9, R85, R12 ;  /* 0x0000000c55097220 */ /* 0x000fce0000410000 */
[----:B------:R-:W0:Y:S01]  /*3340*/  MUFU.RCP R115, R115 ;  /* 0x0000007300737308 */ /* 0x000e220000001000 */
[----:B------:R-:W-:Y:S01]  /*3350*/  FMUL.FTZ R9, R124, R9 ;  /* 0x000000097c097220 */ /* 0x000fe20000410000 */
[----:B-1----:R-:W-:Y:S01]  /*3360*/  FADD.FTZ R6, R6, 1 ;  /* 0x3f80000006067421 */ /* 0x002fe20000010000 */
[----:B------:R-:W-:Y:S01]  /*3370*/  HADD2.F32 R81, -RZ, R81.H0_H0 ;  /* 0x20000051ff517230 */ /* 0x000fe20000004100 */
[----:B------:R-:W-:Y:S01]  /*3380*/  LDS.U16 R90, [R53+0x16] ;  /* 0x00001600355a7984 */ /* 0x000fe20000000400 */
[----:B------:R-:W-:Y:S01]  /*3390*/  FMUL.FTZ R15, R9, R10 ;  /* 0x0000000a090f7220 */ /* 0x000fe20000410000 */
[----:B----4-:R-:W-:Y:S02]  /*33a0*/  HADD2.F32 R9, -RZ, R19.H0_H0 ;  /* 0x20000013ff097230 */ /* 0x010fe40000004100 */
[----:B-----5:R-:W-:Y:S01]  /*33b0*/  HADD2.F32 R10, -RZ, R18.H0_H0 ;  /* 0x20000012ff0a7230 */ /* 0x020fe20000004100 */
[----:B------:R-:W-:Y:S01]  /*33c0*/  MUFU.RCP R110, R110 ;  /* 0x0000006e006e7308 */ /* 0x000fe20000001000 */
[----:B------:R-:W-:-:S02]  /*33d0*/  HADD2.F32 R80, -RZ, R80.H0_H0 ;  /* 0x20000050ff507230 */ /* 0x000fc40000004100 */
[----:B------:R-:W-:Y:S01]  /*33e0*/  FMUL.FTZ R26, R82, R9 ;  /* 0x00000009521a7220 */ /* 0x000fe20000410000 */
[----:B------:R-:W-:Y:S02]  /*33f0*/  HADD2.F32 R79, -RZ, R79.H0_H0 ;  /* 0x2000004fff4f7230 */ /* 0x000fe40000004100 */
[----:B------:R-:W-:Y:S01]  /*3400*/  FMUL.FTZ R18, R83, R10 ;  /* 0x0000000a53127220 */ /* 0x000fe20000410000 */
[----:B------:R-:W-:Y:S01]  /*3410*/  FFMA.FTZ R52, R118, R89, 1 ;  /* 0x3f80000076347423 */ /* 0x000fe20000010059 */
[----:B------:R-:W-:Y:S01]  /*3420*/  FFMA.FTZ R27, R120, R27, 1 ;  /* 0x3f800000781b7423 */ /* 0x000fe2000001001b */
[----:B------:R-:W-:Y:S01]  /*3430*/  FMUL.FTZ R19, R119, R26 ;  /* 0x0000001a77137220 */ /* 0x000fe20000410000 */
[----:B------:R-:W-:Y:S01]  /*3440*/  FMUL.FTZ R18, R121, R18 ;  /* 0x0000001279127220 */ /* 0x000fe20000410000 */
[----:B------:R-:W-:Y:S01]  /*3450*/  FMUL.FTZ R3, R30, -1.4426950216293334961 ;  /* 0xbfb8aa3b1e037820 */ /* 0x000fe20000410000 */
[----:B------:R-:W-:Y:S02]  /*3460*/  HADD2.F32 R11, -RZ, R16.H0_H0 ;  /* 0x20000010ff0b7230 */ /* 0x000fe40000004100 */
[----:B------:R-:W-:Y:S01]  /*3470*/  FMUL.FTZ R19, R19, R52 ;  /* 0x0000003413137220 */ /* 0x000fe20000410000 */
[----:B------:R-:W-:Y:S01]  /*3480*/  FMUL.FTZ R18, R18, R27 ;  /* 0x0000001b12127220 */ /* 0x000fe20000410000 */
[----:B------:R-:W1:Y:S04]  /*3490*/  LDS.U16 R52, [R53+0x10] ;  /* 0x0000100035347984 */ /* 0x000e680000000400 */
[----:B------:R-:W4:Y:S01]  /*34a0*/  LDS.U16 R27, [R53+0x12] ;  /* 0x00001200351b7984 */ /* 0x000f220000000400 */
[----:B------:R-:W5:Y:S01]  /*34b0*/  MUFU.EX2 R3, R3 ;  /* 0x0000000300037308 */ /* 0x000f620000000800 */
[----:B------:R-:W-:Y:S01]  /*34c0*/  FADD.FTZ R21, -R123, 1 ;  /* 0x3f8000007b157421 */ /* 0x000fe20000010100 */
[----:B------:R-:W-:Y:S01]  /*34d0*/  FMUL.FTZ R16, R84, R11 ;  /* 0x0000000b54107220 */ /* 0x000fe20000410000 */
[----:B---3--:R-:W-:Y:S01]  /*34e0*/  FADD.FTZ R108, R5, 1 ;  /* 0x3f800000056c7421 */ /* 0x008fe20000010000 */
[----:B------:R-:W-:Y:S01]  /*34f0*/  FADD.FTZ R107, R4, 1 ;  /* 0x3f800000046b7421 */ /* 0x000fe20000010000 */
[----:B------:R-:W-:Y:S01]  /*3500*/  FFMA.FTZ R21, R122, R21, 1 ;  /* 0x3f8000007a157423 */ /* 0x000fe20000010015 */
[----:B------:R-:W-:Y:S01]  /*3510*/  FMUL.FTZ R16, R123, R16 ;  /* 0x000000107b107220 */ /* 0x000fe20000410000 */
[----:B------:R-:W-:Y:S01]  /*3520*/  FADD.FTZ R4, -R114, 1 ;  /* 0x3f80000072047421 */ /* 0x000fe20000010100 */
[----:B------:R-:W-:Y:S01]  /*3530*/  HADD2.F32 R8, -RZ, R8.H0_H0 ;  /* 0x20000008ff087230 */ /* 0x000fe20000004100 */
[----:B------:R3:W4:Y:S01]  /*3540*/  MUFU.RCP R109, R6 ;  /* 0x00000006006d7308 */ /* 0x0007220000001000 */
[----:B------:R-:W-:Y:S01]  /*3550*/  HADD2.F32 R7, -RZ, R7.H0_H0 ;  /* 0x20000007ff077230 */ /* 0x000fe20000004100 */
[----:B------:R-:W4:Y:S01]  /*3560*/  LDS.U16 R89, [R53+0x14] ;  /* 0x0000140035597984 */ /* 0x000f220000000400 */
[----:B------:R-:W-:Y:S01]  /*3570*/  FMUL.FTZ R16, R16, R21 ;  /* 0x0000001510107220 */ /* 0x000fe20000410000 */
[----:B------:R-:W-:Y:S01]  /*3580*/  FFMA.FTZ R92, R23, R4, 1 ;  /* 0x3f800000175c7423 */ /* 0x000fe20000010004 */
[----:B--2---:R-:W-:Y:S01]  /*3590*/  FADD.FTZ R5, -R117, 1 ;  /* 0x3f80000075057421 */ /* 0x004fe20000010100 */
[----:B0-----:R-:W-:Y:S01]  /*35a0*/  FADD.FTZ R21, -R115, 1 ;  /* 0x3f80000073157421 */ /* 0x001fe20000010100 */
[----:B------:R-:W-:Y:S01]  /*35b0*/  HADD2.F32 R31, -RZ, R31.H0_H0 ;  /* 0x2000001fff1f7230 */ /* 0x000fe20000004100 */
[----:B------:R-:W-:Y:S01]  /*35c0*/  LDS.U16 R97, [R53+0x1a] ;  /* 0x00001a0035617984 */ /* 0x000fe20000000400 */
[----:B---3--:R-:W-:Y:S01]  /*35d0*/  HADD2.F32 R6, -RZ, R20.H0_H0 ;  /* 0x20000014ff067230 */ /* 0x008fe20000004100 */
[----:B------:R-:W0:Y:S01]  /*35e0*/  MUFU.RCP R108, R108 ;  /* 0x0000006c006c7308 */ /* 0x000e220000001000 */
[----:B------:R-:W-:Y:S01]  /*35f0*/  FMUL.FTZ R4, R81, R8 ;  /* 0x0000000851047220 */ /* 0x000fe20000410000 */
[----:B------:R-:W-:-:S02]  /*3600*/  FMUL.FTZ R20, R80, R7 ;  /* 0x0000000750147220 */ /* 0x000fc40000410000 */
[----:B------:R-:W-:Y:S01]  /*3610*/  FMUL.FTZ R93, R79, R6 ;  /* 0x000000064f5d7220 */ /* 0x000fe20000410000 */
[----:B------:R-:W-:Y:S01]  /*3620*/  FFMA.FTZ R5, R116, R5, 1 ;  /* 0x3f80000074057423 */ /* 0x000fe20000010005 */
[----:B------:R-:W-:Y:S01]  /*3630*/  FFMA.FTZ R26, R22, R21, 1 ;  /* 0x3f800000161a7423 */ /* 0x000fe20000010015 */
[----:B------:R-:W-:Y:S01]  /*3640*/  FMUL.FTZ R4, R117, R4 ;  /* 0x0000000475047220 */ /* 0x000fe20000410000 */
[----:B------:R-:W-:Y:S01]  /*3650*/  FMUL.FTZ R21, R115, R20 ;  /* 0x0000001473157220 */ /* 0x000fe20000410000 */
[----:B------:R-:W-:Y:S01]  /*3660*/  FMUL.FTZ R93, R114, R93 ;  /* 0x0000005d725d7220 */ /* 0x000fe20000410000 */
[----:B-----5:R-:W-:Y:S01]  /*3670*/  FADD.FTZ R99, R3, 1 ;  /* 0x3f80000003637421 */ /* 0x020fe20000010000 */
[----:B------:R-:W-:Y:S02]  /*3680*/  HADD2.F32 R38, -RZ, R38.H0_H0 ;  /* 0x20000026ff267230 */ /* 0x000fe40000004100 */
[----:B------:R-:W-:Y:S01]  /*3690*/  FADD.FTZ R3, -R110, 1 ;  /* 0x3f8000006e037421 */ /* 0x000fe20000010100 */
[----:B------:R-:W-:Y:S01]  /*36a0*/  FMUL.FTZ R20, R4, R5 ;  /* 0x0000000504147220 */ /* 0x000fe20000410000 */
[----:B------:R-:W-:Y:S01]  /*36b0*/  FMUL.FTZ R14, R31, -1.4426950216293334961 ;  /* 0xbfb8aa3b1f0e7820 */ /* 0x000fe20000410000 */
[----:B------:R-:W-:Y:S01]  /*36c0*/  FMUL.FTZ R21, R21, R26 ;  /* 0x0000001a15157220 */ /* 0x000fe20000410000 */
[----:B------:R-:W-:-:S02]  /*36d0*/  HADD2.F32 R5, -RZ, R91.H0_H0 ;  /* 0x2000005bff057230 */ /* 0x000fc40000004100 */
[----:B------:R-:W-:Y:S01]  /*36e0*/  FMUL.FTZ R26, R93, R92 ;  /* 0x0000005c5d1a7220 */ /* 0x000fe20000410000 */
[----:B------:R-:W2:Y:S01]  /*36f0*/  LDS.U16 R91, [R53+0x18] ;  /* 0x00001800355b7984 */ /* 0x000ea20000000400 */
[----:B------:R-:W-:Y:S02]  /*3700*/  HADD2.F32 R37, -RZ, R37.H0_H0 ;  /* 0x20000025ff257230 */ /* 0x000fe40000004100 */
[----:B------:R-:W-:Y:S01]  /*3710*/  FFMA.FTZ R92, R24, R3, 1 ;  /* 0x3f800000185c7423 */ /* 0x000fe20000010003 */
[----:B------:R-:W-:Y:S02]  /*3720*/  HADD2.F32 R75, -RZ, R75.H0_H0 ;  /* 0x2000004bff4b7230 */ /* 0x000fe40000004100 */
[----:B------:R-:W-:Y:S01]  /*3730*/  FMUL.FTZ R2, R38, -1.4426950216293334961 ;  /* 0xbfb8aa3b26027820 */ /* 0x000fe20000410000 */
[----:B-1----:R-:W-:Y:S02]  /*3740*/  HADD2.F32 R4, -RZ, R52.H0_H0 ;  /* 0x20000034ff047230 */ /* 0x002fe40000004100 */
[----:B------:R-:W-:-:S02]  /*3750*/  HADD2.F32 R78, -RZ, R78.H0_H0 ;  /* 0x2000004eff4e7230 */ /* 0x000fc40000004100 */
[----:B------:R-:W-:Y:S02]  /*3760*/  HADD2.F32 R74, -RZ, R74.H0_H0 ;  /* 0x2000004aff4a7230 */ /* 0x000fe40000004100 */
[----:B----4-:R-:W-:Y:S01]  /*3770*/  HADD2.F32 R3, -RZ, R27.H0_H0 ;  /* 0x2000001bff037230 */ /* 0x010fe20000004100 */
[----:B------:R-:W1:Y:S01]  /*3780*/  MUFU.EX2 R14, R14 ;  /* 0x0000000e000e7308 */ /* 0x000e620000000800 */
[----:B------:R-:W-:Y:S01]  /*3790*/  FADD.FTZ R94, -R109, 1 ;  /* 0x3f8000006d5e7421 */ /* 0x000fe20000010100 */
[----:B------:R-:W-:Y:S01]  /*37a0*/  FMUL.FTZ R0, R37, -1.4426950216293334961 ;  /* 0xbfb8aa3b25007820 */ /* 0x000fe20000410000 */
[----:B0-----:R-:W-:Y:S01]  /*37b0*/  FADD.FTZ R101, -R108, 1 ;  /* 0x3f8000006c657421 */ /* 0x001fe20000010100 */
[----:B------:R-:W-:Y:S01]  /*37c0*/  FMUL.FTZ R52, R75, R4 ;  /* 0x000000044b347220 */ /* 0x000fe20000410000 */
[----:B------:R-:W-:Y:S01]  /*37d0*/  FMUL.FTZ R27, R78, R5 ;  /* 0x000000054e1b7220 */ /* 0x000fe20000410000 */
[----:B------:R-:W-:Y:S01]  /*37e0*/  FMUL.FTZ R95, R74, R3 ;  /* 0x000000034a5f7220 */ /* 0x000fe20000410000 */
[----:B------:R-:W-:Y:S01]  /*37f0*/  FFMA.FTZ R93, R25, R94, 1 ;  /* 0x3f800000195d7423 */ /* 0x000fe2000001005e */
[----:B------:R-:W0:Y:S01]  /*3800*/  MUFU.EX2 R2, R2 ;  /* 0x0000000200027308 */ /* 0x000e220000000800 */
[----:B------:R-:W-:Y:S01]  /*3810*/  FFMA.FTZ R94, R28, R101, 1 ;  /* 0x3f8000001c5e7423 */ /* 0x000fe20000010065 */
[----:B------:R-:W-:Y:S01]  /*3820*/  FMUL.FTZ R52, R109, R52 ;  /* 0x000000346d347220 */ /* 0x000fe20000410000 */
[----:B------:R-:W-:-:S02]  /*3830*/  HADD2.F32 R36, -RZ, R36.H0_H0 ;  /* 0x20000024ff247230 */ /* 0x000fc40000004100 */
[----:B------:R-:W-:Y:S01]  /*3840*/  FMUL.FTZ R27, R110, R27 ;  /* 0x0000001b6e1b7220 */ /* 0x000fe20000410000 */
[----:B------:R-:W-:Y:S01]  /*3850*/  FMUL.FTZ R95, R108, R95 ;  /* 0x0000005f6c5f7220 */ /* 0x000fe20000410000 */
[----:B------:R-:W-:Y:S01]  /*3860*/  FMUL.FTZ R93, R52, R93 ;  /* 0x0000005d345d7220 */ /* 0x000fe20000410000 */
[----:B------:R-:W3:Y:S01]  /*3870*/  MUFU.EX2 R0, R0 ;  /* 0x0000000000007308 */ /* 0x000ee20000000800 */
[----:B------:R-:W-:Y:S01]  /*3880*/  FMUL.FTZ R27, R27, R92 ;  /* 0x0000005c1b1b7220 */ /* 0x000fe20000410000 */
[----:B------:R-:W-:Y:S01]  /*3890*/  FMUL.FTZ R52, R95, R94 ;  /* 0x0000005e5f347220 */ /* 0x000fe20000410000 */
[----:B------:R-:W-:Y:S01]  /*38a0*/  FMUL.FTZ R13, R36, -1.4426950216293334961 ;  /* 0xbfb8aa3b240d7820 */ /* 0x000fe20000410000 */
[----:B------:R-:W4:Y:S04]  /*38b0*/  LDS.U16 R94, [R53+0x1c] ;  /* 0x00001c00355e7984 */ /* 0x000f280000000400 */
[----:B------:R-:W5:Y:S01]  /*38c0*/  MUFU.RCP R107, R107 ;  /* 0x0000006b006b7308 */ /* 0x000f620000001000 */
[----:B------:R-:W4:Y:S01]  /*38d0*/  LDS.U16 R92, [R53+0x1e] ;  /* 0x00001e00355c7984 */ /* 0x000f220000000400 */
[----:B-1----:R-:W-:-:S06]  /*38e0*/  FADD.FTZ R98, R14, 1 ;  /* 0x3f8000000e627421 */ /* 0x002fcc0000010000 */
[----:B------:R-:W1:Y:S01]  /*38f0*/  MUFU.RCP R99, R99 ;  /* 0x0000006300637308 */ /* 0x000e620000001000 */
[----:B0-----:R-:W-:Y:S01]  /*3900*/  FADD.FTZ R102, R2, 1 ;  /* 0x3f80000002667421 */ /* 0x001fe20000010000 */
[----:B------:R-:W-:-:S06]  /*3910*/  HADD2.F32 R73, -RZ, R73.H0_H0 ;  /* 0x20000049ff497230 */ /* 0x000fcc0000004100 */
[----:B------:R-:W0:Y:S01]  /*3920*/  MUFU.EX2 R13, R13 ;  /* 0x0000000d000d7308 */ /* 0x000e220000000800 */
[----:B------:R-:W-:Y:S02]  /*3930*/  HADD2.F32 R2, -RZ, R89.H0_H0 ;  /* 0x20000059ff027230 */ /* 0x000fe40000004100 */
[----:B---3--:R-:W-:Y:S01]  /*3940*/  FADD.FTZ R103, R0, 1 ;  /* 0x3f80000000677421 */ /* 0x008fe20000010000 */
[----:B------:R-:W-:Y:S02]  /*3950*/  HADD2.F32 R72, -RZ, R72.H0_H0 ;  /* 0x20000048ff487230 */ /* 0x000fe40000004100 */
[----:B------:R-:W-:Y:S02]  /*3960*/  HADD2.F32 R0, -RZ, R90.H0_H0 ;  /* 0x2000005aff007230 */ /* 0x000fe40000004100 */
[----:B------:R-:W3:Y:S01]  /*3970*/  MUFU.RCP R98, R98 ;  /* 0x0000006200627308 */ /* 0x000ee20000001000 */
[----:B-----5:R-:W-:Y:S01]  /*3980*/  FADD.FTZ R90, -R107, 1 ;  /* 0x3f8000006b5a7421 */ /* 0x020fe20000010100 */
[----:B------:R-:W-:-:S06]  /*3990*/  FMUL.FTZ R14, R73, R2 ;  /* 0x00000002490e7220 */ /* 0x000fcc0000410000 */
[----:B------:R-:W5:Y:S01]  /*39a0*/  MUFU.RCP R89, R102 ;  /* 0x0000006600597308 */ /* 0x000f620000001000 */
[----:B------:R-:W-:Y:S01]  /*39b0*/  FMUL.FTZ R96, R72, R0 ;  /* 0x0000000048607220 */ /* 0x000fe20000410000 */
[----:B-1----:R-:W-:Y:S01]  /*39c0*/  FADD.FTZ R101, -R99, 1 ;  /* 0x3f80000063657421 */ /* 0x002fe20000010100 */
[----:B------:R-:W-:Y:S01]  /*39d0*/  FFMA.FTZ R95, R29, R90, 1 ;  /* 0x3f8000001d5f7423 */ /* 0x000fe2000001005a */
[----:B------:R-:W-:Y:S01]  /*39e0*/  FMUL.FTZ R14, R107, R14 ;  /* 0x0000000e6b0e7220 */ /* 0x000fe20000410000 */
[----:B------:R-:W-:Y:S01]  /*39f0*/  FMUL.FTZ R100, R99, R96 ;  /* 0x0000006063647220 */ /* 0x000fe20000410000 */
[----:B0-----:R-:W-:Y:S01]  /*3a00*/  FADD.FTZ R104, R13, 1 ;  /* 0x3f8000000d687421 */ /* 0x001fe20000010000 */
[----:B------:R-:W-:Y:S01]  /*3a10*/  FFMA.FTZ R101, R30, R101, 1 ;  /* 0x3f8000001e657423 */ /* 0x000fe20000010065 */
[----:B------:R-:W-:Y:S01]  /*3a20*/  FMUL.FTZ R96, R14, R95 ;  /* 0x0000005f0e607220 */ /* 0x000fe20000410000 */
[----:B------:R-:W-:Y:S02]  /*3a30*/  HADD2.F32 R35, -RZ, R35.H0_H0 ;  /* 0x20000023ff237230 */ /* 0x000fe40000004100 */
[----:B--2---:R-:W-:-:S02]  /*3a40*/  HADD2.F32 R13, -RZ, R91.H0_H0 ;  /* 0x2000005bff0d7230 */ /* 0x004fc40000004100 */
[----:B------:R-:W-:Y:S02]  /*3a50*/  HADD2.F32 R34, -RZ, R34.H0_H0 ;  /* 0x20000022ff227230 */ /* 0x000fe40000004100 */
[----:B------:R-:W-:Y:S01]  /*3a60*/  HADD2.F32 R14, -RZ, R97.H0_H0 ;  /* 0x20000061ff0e7230 */ /* 0x000fe20000004100 */
[----:B------:R-:W0:Y:S01]  /*3a70*/  MUFU.RCP R90, R103 ;  /* 0x00000067005a7308 */ /* 0x000e220000001000 */
[----:B------:R-:W-:Y:S01]  /*3a80*/  FMUL.FTZ R95, R100, R101 ;  /* 0x00000065645f7220 */ /* 0x000fe20000410000 */
[----:B---3--:R-:W-:Y:S01]  /*3a90*/  FADD.FTZ R100, -R98, 1 ;  /* 0x3f80000062647421 */ /* 0x008fe20000010100 */
[----:B------:R-:W-:Y:S01]  /*3aa0*/  FMUL.FTZ R97, R35, R13 ;  /* 0x0000000d23617220 */ /* 0x000fe20000410000 */
[----:B-----5:R-:W-:Y:S01]  /*3ab0*/  FADD.FTZ R101, -R89, 1 ;  /* 0x3f80000059657421 */ /* 0x020fe20000010100 */
[----:B------:R-:W-:-:S03]  /*3ac0*/  FMUL.FTZ R102, R34, R14 ;  /* 0x0000000e22667220 */ /* 0x000fc60000410000 */
[----:B------:R-:W1:Y:S01]  /*3ad0*/  MUFU.RCP R91, R104 ;  /* 0x00000068005b7308 */ /* 0x000e620000001000 */
[----:B------:R-:W-:Y:S01]  /*3ae0*/  FFMA.FTZ R100, R31, R100, 1 ;  /* 0x3f8000001f647423 */ /* 0x000fe20000010064 */
[----:B------:R-:W-:Y:S01]  /*3af0*/  FMUL.FTZ R97, R98, R97 ;  /* 0x0000006162617220 */ /* 0x000fe20000410000 */
[----:B------:R-:W-:Y:S01]  /*3b00*/  FFMA.FTZ R101, R38, R101, 1 ;  /* 0x3f80000026657423 */ /* 0x000fe20000010065 */
[----:B------:R-:W-:Y:S01]  /*3b10*/  FMUL.FTZ R102, R89, R102 ;  /* 0x0000006659667220 */ /* 0x000fe20000410000 */
[----:B------:R-:W-:Y:S01]  /*3b20*/  BAR.SYNC.DEFER_BLOCKING 0x0 ;  /* 0x0000000000007b1d */ /* 0x000fe20000010000 */
[----:B------:R-:W-:Y:S02]  /*3b30*/  FMUL.FTZ R97, R97, R100 ;  /* 0x0000006461617220 */ /* 0x000fe40000410000 */
[----:B------:R-:W-:Y:S01]  /*3b40*/  FMUL.FTZ R100, R102, R101 ;  /* 0x0000006566647220 */ /* 0x000fe20000410000 */
[----:B------:R-:W-:Y:S01]  /*3b50*/  F2FP.F16.F32.PACK_AB R101, R16, R15 ;  /* 0x0000000f1065723e */ /* 0x000fe200000000ff */
[----:B------:R-:W-:-:S02]  /*3b60*/  HADD2.F32 R33, -RZ, R33.H0_H0 ;  /* 0x20000021ff217230 */ /* 0x000fc40000004100 */
[----:B------:R-:W-:Y:S02]  /*3b70*/  HADD2.F32 R32, -RZ, R32.H0_H0 ;  /* 0x20000020ff207230 */ /* 0x000fe40000004100 */
[----:B----4-:R-:W-:Y:S02]  /*3b80*/  HADD2.F32 R15, -RZ, R94.H0_H0 ;  /* 0x2000005eff0f7230 */ /* 0x010fe40000004100 */
[----:B------:R-:W-:Y:S02]  /*3b90*/  HADD2.F32 R16, -RZ, R92.H0_H0 ;  /* 0x2000005cff107230 */ /* 0x000fe40000004100 */
[----:B0-----:R-:W-:Y:S01]  /*3ba0*/  FADD.FTZ R102, -R90, 1 ;  /* 0x3f8000005a667421 */ /* 0x001fe20000010100 */
        /* <DEDUP_REMOVED lines=11> */
[----:B------:R-:W-:Y:S02]  /*3c60*/  F2FP.F16.F32.PACK_AB R52, R52, R93 ;  /* 0x0000005d3434723e */ /* 0x000fe400000000ff */
[----:B------:R-:W-:Y:S02]  /*3c70*/  PRMT R19, R101, 0x7632, R19 ;  /* 0x0000763265137816 */ /* 0x000fe40000000013 */
[----:B------:R-:W-:Y:S01]  /*3c80*/  PRMT R21, R18, 0x7632, R21 ;  /* 0x0000763212157816 */ /* 0x000fe20000000015 */
[----:B------:R0:W-:Y:S01]  /*3c90*/  STS.U16 [R53+0x4], R18 ;  /* 0x0000041235007388 */ /* 0x0001e20000000400 */
[----:B------:R-:W-:-:S02]  /*3ca0*/  ISETP.NE.AND P6, PT, R71, RZ, PT ;  /* 0x000000ff4700720c */ /* 0x000fc40003fc5270 */
[----:B------:R-:W-:Y:S02]  /*3cb0*/  F2FP.F16.F32.PACK_AB R26, R27, R26 ;  /* 0x0000001a1b1a723e */ /* 0x000fe400000000ff */
[----:B------:R-:W-:Y:S02]  /*3cc0*/  F2FP.F16.F32.PACK_AB R95, R95, R96 ;  /* 0x000000605f5f723e */ /* 0x000fe400000000ff */
[----:B------:R-:W-:Y:S02]  /*3cd0*/  F2FP.F16.F32.PACK_AB R97, R100, R97 ;  /* 0x000000616461723e */ /* 0x000fe400000000ff */
[----:B------:R-:W-:Y:S02]  /*3ce0*/  F2FP.F16.F32.PACK_AB R92, R103, R92 ;  /* 0x0000005c675c723e */ /* 0x000fe400000000ff */
[----:B0-----:R-:W-:Y:S01]  /*3cf0*/  PRMT R18, R52, 0x7632, R18 ;  /* 0x0000763234127816 */ /* 0x001fe20000000012 */
[----:B------:R0:W-:Y:S01]  /*3d00*/  STS.U16 [R53+0x2], R19 ;  /* 0x0000021335007388 */ /* 0x0001e20000000400 */
[----:B------:R-:W-:Y:S01]  /*3d10*/  PRMT R94, R20, 0x7632, R94 ;  /* 0x00007632145e7816 */ /* 0x000fe2000000005e */
[----:B------:R-:W-:Y:S01]  /*3d20*/  ULEA UR7, UR8, UR7, 0x18 ;  /* 0x0000000708077291 */ /* 0x000fe2000f8ec03f */
[C---:B------:R-:W-:Y:S01]  /*3d30*/  PRMT R27, R92.reuse, 0x7610, R27 ;  /* 0x000076105c1b7816 */ /* 0x040fe2000000001b */
[----:B------:R1:W-:Y:S01]  /*3d40*/  STS.U16 [R53+0x6], R21 ;  /* 0x0000061535007388 */ /* 0x0003e20000000400 */
[----:B------:R-:W-:-:S03]  /*3d50*/  PRMT R93, R92, 0x7632, R93 ;  /* 0x000076325c5d7816 */ /* 0x000fc6000000005d */
[----:B------:R2:W-:Y:S01]  /*3d60*/  STS.U16 [R53+0x8], R20 ;  /* 0x0000081435007388 */ /* 0x0005e20000000400 */
[----:B0-----:R-:W-:-:S03]  /*3d70*/  PRMT R19, R26, 0x7632, R19 ;  /* 0x000076321a137816 */ /* 0x001fc60000000013 */
[----:B------:R0:W-:Y:S01]  /*3d80*/  STS.U16 [R53+0x12], R18 ;  /* 0x0000121235007388 */ /* 0x0001e20000000400 */
[----:B-1----:R-:W-:Y:S02]  /*3d90*/  PRMT R21, R97, 0x7632, R21 ;  /* 0x0000763261157816 */ /* 0x002fe40000000015 */
[----:B--2---:R-:W-:Y:S01]  /*3da0*/  PRMT R20, R95, 0x7632, R20 ;  /* 0x000076325f147816 */ /* 0x004fe20000000014 */
[----:B------:R-:W-:Y:S01]  /*3db0*/  STS.U16 [R53], R101 ;  /* 0x0000006535007388 */ /* 0x000fe20000000400 */
[----:B0-----:R-:W-:-:S03]  /*3dc0*/  MOV R18, UR57 ;  /* 0x0000003900127c02 */ /* 0x001fc60008000f00 */
        /* <DEDUP_REMOVED lines=59> */
[----:B------:R-:W-:Y:S01]  /*4180*/  IMAD.U32 R18, RZ, RZ, UR26 ;  /* 0x0000001aff127e24 */ /* 0x000fe2000f8e00ff */
[----:B------:R-:W-:Y:S02]  /*4190*/  ULDC.64 UR28, c[0x0][0x3a0] ;  /* 0x0000e800001c7ab9 */ /* 0x000fe40000000a00 */
[----:B------:R-:W-:Y:S01]  /*41a0*/  MOV R20, UR28 ;  /* 0x0000001c00147c02 */ /* 0x000fe20008000f00 */
[----:B------:R-:W-:Y:S01]  /*41b0*/  IMAD.WIDE.U32 R18, R18, UR13, R162 ;  /* 0x0000000d12127c25 */ /* 0x000fe2000f8e00a2 */
[----:B------:R-:W-:-:S04]  /*41c0*/  UIMAD UR28, UR59, UR28, URZ ;  /* 0x0000001c3b1c72a4 */ /* 0x000fc8000f8e023f */
[----:B------:R-:W-:Y:S01]  /*41d0*/  IADD3 R19, R19, UR27, RZ ;  /* 0x0000001b13137c10 */ /* 0x000fe2000fffe0ff */
[----:B------:R-:W-:-:S03]  /*41e0*/  UIMAD UR30, UR12, UR29, UR28 ;  /* 0x0000001d0c1e72a4 */ /* 0x000fc6000f8e021c */
[----:B------:R-:W-:Y:S01]  /*41f0*/  ULDC.64 UR28, c[0x0][0x3e8] ;  /* 0x0000fa00001c7ab9 */ /* 0x000fe20000000a00 */
[----:B------:R-:W-:-:S04]  /*4200*/  IMAD.WIDE.U32 R18, R20, UR12, R18 ;  /* 0x0000000c14127c25 */ /* 0x000fc8000f8e0012 */
[----:B------:R-:W-:Y:S01]  /*4210*/  VIADD R19, R19, UR30 ;  /* 0x0000001e13137c36 */ /* 0x000fe20008000000 */
[----:B------:R-:W-:-:S04]  /*4220*/  LEA R20, P0, R18, UR28, 0x1 ;  /* 0x0000001c12147c11 */ /* 0x000fc8000f8008ff */
[----:B------:R-:W-:-:S05]  /*4230*/  LEA.HI.X R21, R18, UR29, R19, 0x1, P0 ;  /* 0x0000001d12157c11 */ /* 0x000fca00080f0c13 */
[----:B------:R0:W-:Y:S04]  /*4240*/  STG.E.U16 desc[UR24][R20.64], R26 ;  /* 0x0000001a14007986 */ /* 0x0001e8000c101518 */
.L_x_1385:
[----:B------:R-:W-:Y:S05]  /*4250*/  BSYNC B0 ;  /* 0x0000000000007941 */ /* 0x000fea0003800000 */
.L_x_1384:
[----:B------:R-:W-:Y:S01]  /*4260*/  ULDC.64 UR26, c[0x0][0x3a0] ;  /* 0x0000e800001a7ab9 */ /* 0x000fe20000000a00 */
[----:B------:R-:W-:Y:S01]  /*4270*/  UMOV UR9, UR7 ;  /* 0x0000000700097c82 */ /* 0x000fe20008000000 */
[----:B------:R-:W-:Y:S01]  /*4280*/  UIMAD UR28, UR59, UR26, URZ ;  /* 0x0000001a3b1c72a4 */ /* 0x000fe2000f8e023f */
[----:B------:R-:W-:Y:S01]  /*4290*/  ISETP.GE.AND P2, PT, R158, R106, PT ;  /* 0x0000006a9e00720c */ /* 0x000fe20003f46270 */
[----:B------:R-:W-:Y:S01]  /*42a0*/  UIMAD.WIDE.U32 UR8, UR12, UR26, UR8 ;  /* 0x0000001a0c0872a5 */ /* 0x000fe2000f8e0008 */
[----:B------:R-:W-:Y:S01]  /*42b0*/  FMUL.FTZ R17, R17, R124 ;  /* 0x0000007c11117220 */ /* 0x000fe20000410000 */
[----:B------:R-:W-:Y:S01]  /*42c0*/  UIMAD UR28, UR12, UR27, UR28 ;  /* 0x0000001b0c1c72a4 */ /* 0x000fe2000f8e021c */
[----:B0-----:R-:W-:Y:S01]  /*42d0*/  FMUL.FTZ R21, R116, R117 ;  /* 0x0000007574157220 */ /* 0x001fe20000410000 */
[----:B------:R-:W-:Y:S01]  /*42e0*/  UIADD3 UR7, UP0, UR11, UR8, URZ ;  /* 0x000000080b077290 */ /* 0x000fe2000ff1e03f */
[----:B------:R-:W-:Y:S01]  /*42f0*/  FMUL.FTZ R85, R85, R17 ;  /* 0x0000001155557220 */ /* 0x000fe20000410000 */
[----:B------:R-:W-:Y:S01]  /*4300*/  ULDC.64 UR26, c[0x0][0x3e8] ;  /* 0x0000fa00001a7ab9 */ /* 0x000fe20000000a00 */
[----:B------:R-:W-:Y:S01]  /*4310*/  FMUL.FTZ R22, R22, R115 ;  /* 0x0000007316167220 */ /* 0x000fe20000410000 */
[C---:B------:R-:W-:Y:S01]  /*4320*/  LEA R27, P0, R76.reuse, UR26, 0x1 ;  /* 0x0000001a4c1b7c11 */ /* 0x040fe2000f8008ff */
[----:B------:R-:W-:Y:S01]  /*4330*/  UIADD3.X UR8, UR10, UR28, UR9, UP0, !UPT ;  /* 0x0000001c0a087290 */ /* 0x000fe200087fe409 */
[----:B------:R-:W-:Y:S01]  /*4340*/  MOV R18, UR7 ;  /* 0x0000000700127c02 */ /* 0x000fe20008000f00 */
        /* <DEDUP_REMOVED lines=9> */
[----:B------:R-:W-:Y:S01]  /*43e0*/  STL [R1+0x7c], R85 ;  /* 0x00007c5501007387 */ /* 0x000fe20000100800 */
[----:B------:R-:W-:Y:S01]  /*43f0*/  FMUL.FTZ R80, R80, R22 ;  /* 0x0000001650507220 */ /* 0x000fe20000410000 */
[----:B------:R-:W-:Y:S01]  /*4400*/  LEA.HI.X R27, R18, R19, R20, 0x1, P1 ;  /* 0x00000013121b7211 */ /* 0x000fe200008f0c14 */
[----:B------:R-:W-:Y:S01]  /*4410*/  FMUL.FTZ R18, R122, R123 ;  /* 0x0000007b7a127220 */ /* 0x000fe20000410000 */
[-C--:B------:R-:W-:Y:S01]  /*4420*/  ISETP.GE.AND P1, PT, R157, R106.reuse, PT ;  /* 0x0000006a9d00720c */ /* 0x080fe20003f26270 */
[----:B------:R-:W-:Y:S01]  /*4430*/  FMUL.FTZ R19, R120, R121 ;  /* 0x0000007978137220 */ /* 0x000fe20000410000 */
[----:B------:R-:W-:Y:S01]  /*4440*/  FMUL.FTZ R20, R118, R119 ;  /* 0x0000007776147220 */ /* 0x000fe20000410000 */
[----:B------:R-:W-:Y:S01]  /*4450*/  @!P0 STG.E.U16 desc[UR24][R26.64+-0xf80], R111 ;  /* 0xfff0806f1a008986 */ /* 0x000fe2000c101518 */
[----:B------:R-:W-:Y:S01]  /*4460*/  ISETP.GE.AND P0, PT, R156, R106, PT ;  /* 0x0000006a9c00720c */ /* 0x000fe20003f06270 */
[----:B------:R-:W-:Y:S01]  /*4470*/  FMUL.FTZ R84, R84, R18 ;  /* 0x0000001254547220 */ /* 0x000fe20000410000 */
[----:B------:R-:W-:Y:S01]  /*4480*/  FMUL.FTZ R83, R83, R19 ;  /* 0x0000001353537220 */ /* 0x000fe20000410000 */
[----:B------:R-:W-:Y:S01]  /*4490*/  FMUL.FTZ R82, R82, R20 ;  /* 0x0000001452527220 */ /* 0x000fe20000410000 */
[----:B------:R-:W-:Y:S01]  /*44a0*/  @!P2 STG.E.U16 desc[UR24][R26.64+-0xf40], R112 ;  /* 0xfff0c0701a00a986 */ /* 0x000fe2000c101518 */
[----:B------:R-:W-:Y:S01]  /*44b0*/  FMUL.FTZ R29, R29, R107 ;  /* 0x0000006b1d1d7220 */ /* 0x000fe20000410000 */
[----:B------:R-:W-:Y:S01]  /*44c0*/  FMUL.FTZ R79, R79, R23 ;  /* 0x000000174f4f7220 */ /* 0x000fe20000410000 */
[-C--:B------:R-:W-:Y:S01]  /*44d0*/  ISETP.GE.AND P3, PT, R154, R106.reuse, PT ;  /* 0x0000006a9a00720c */ /* 0x080fe20003f66270 */
[----:B------:R-:W-:Y:S01]  /*44e0*/  STL [R1+0x78], R84 ;  /* 0x0000785401007387 */ /* 0x000fe20000100800 */
[-C--:B------:R-:W-:Y:S01]  /*44f0*/  ISETP.GE.AND P4, PT, R153, R106.reuse, PT ;  /* 0x0000006a9900720c */ /* 0x080fe20003f86270 */
[----:B------:R-:W-:Y:S01]  /*4500*/  FMUL.FTZ R30, R30, R99 ;  /* 0x000000631e1e7220 */ /* 0x000fe20000410000 */
[-C--:B------:R-:W-:Y:S01]  /*4510*/  ISETP.GE.AND P5, PT, R152, R106.reuse, PT ;  /* 0x0000006a9800720c */ /* 0x080fe20003fa6270 */
[----:B------:R-:W-:Y:S01]  /*4520*/  @!P1 STG.E.U16 desc[UR24][R26.64+-0xf00], R113 ;  /* 0xfff100711a009986 */ /* 0x000fe2000c101518 */
[----:B------:R-:W-:Y:S01]  /*4530*/  ISETP.GE.AND P2, PT, R150, R106, PT ;  /* 0x0000006a9600720c */ /* 0x000fe20003f46270 */
[----:B------:R-:W-:Y:S01]  /*4540*/  FMUL.FTZ R78, R78, R24 ;  /* 0x000000184e4e7220 */ /* 0x000fe20000410000 */
[-C--:B------:R-:W-:Y:S01]  /*4550*/  ISETP.GE.AND P1, PT, R155, R106.reuse, PT ;  /* 0x0000006a9b00720c */ /* 0x080fe20003f26270 */
[----:B------:R-:W-:Y:S01]  /*4560*/  @!P0 STG.E.U16 desc[UR24][R26.64+-0xec0], R100 ;  /* 0xfff140641a008986 */ /* 0x000fe2000c101518 */
        /* <DEDUP_REMOVED lines=27> */
[----:B------:R-:W-:Y:S01]  /*4720*/  FADD.FTZ R51, R88, UR5 ;  /* 0x0000000558337e21 */ /* 0x000fe20008010000 */
[----:B------:R-:W-:Y:S01]  /*4730*/  HADD2.F32 R98, -RZ, R40.H0_H0 ;  /* 0x20000028ff627230 */ /* 0x000fe20000004100 */
[----:B------:R-:W-:Y:S01]  /*4740*/  STL [R1+0x58], R74 ;  /* 0x0000584a01007387 */ /* 0x000fe20000100800 */
[----:B------:R-:W-:-:S02]  /*4750*/  HADD2.F32 R99, -RZ, R39.H0_H0 ;  /* 0x20000027ff637230 */ /* 0x000fc40000004100 */
[----:B------:R-:W-:Y:S01]  /*4760*/  FADD.FTZ R50, R87, UR5 ;  /* 0x0000000557327e21 */ /* 0x000fe20008010000 */
[----:B------:R-:W-:Y:S01]  /*4770*/  FADD.FTZ R49, R86, UR5 ;  /* 0x0000000556317e21 */ /* 0x000fe20008010000 */
[----:B------:R-:W-:Y:S04]  /*4780*/  STL [R1+0x54], R128 ;  /* 0x0000548001007387 */ /* 0x000fe80000100800 */
[----:B------:R-:W-:Y:S04]  /*4790*/  STL [R1+0x50], R72 ;  /* 0x0000504801007387 */ /* 0x000fe80000100800 */
[----:B------:R-:W-:Y:S04]  /*47a0*/  STL [R1+0x4c], R127 ;  /* 0x00004c7f01007387 */ /* 0x000fe80000100800 */
[----:B------:R-:W-:Y:S04]  /*47b0*/  STL [R1+0x40], R32 ;  /* 0x0000402001007387 */ /* 0x000fe80000100800 */
        /* <DEDUP_REMOVED lines=11> */
[----:B------:R0:W-:Y:S01]  /*4870*/  @!P0 STG.E.U16 desc[UR24][R26.64+-0xd40], R93 ;  /* 0xfff2c05d1a008986 */ /* 0x0001e2000c101518 */
[----:B------:R-:W-:-:S03]  /*4880*/  ISETP.NE.U32.AND P0, PT, RZ, UR8, PT ;  /* 0x00000008ff007c0c */ /* 0x000fc6000bf05070 */
[----:B------:R-:W-:Y:S01]  /*4890*/  STL [R1+0x44], R126 ;  /* 0x0000447e01007387 */ /* 0x000fe20000100800 */
[----:B------:R-:W-:-:S03]  /*48a0*/  ISETP.NE.AND.EX P0, PT, RZ, UR9, PT, P0 ;  /* 0x00000009ff007c0c */ /* 0x000fc6000bf05300 */
[----:B------:R1:W-:Y:S04]  /*48b0*/  @!P4 STG.E.U16 desc[UR24][R26.64+-0xd00], R94 ;  /* 0xfff3005e1a00c986 */ /* 0x0003e8000c101518 */
[----:B------:R2:W-:Y:S01]  /*48c0*/  @!P5 STG.E.U16 desc[UR24][R26.64+-0xcc0], R95 ;  /* 0xfff3405f1a00d986 */ /* 0x0005e2000c101518 */
[----:B0-----:R-:W-:Y:S02]  /*48d0*/  HADD2.F32 R93, -RZ, R48.H0_H0 ;  /* 0x20000030ff5d7230 */ /* 0x001fe40000004100 */
[----:B------:R-:W-:Y:S01]  /*48e0*/  FADD.FTZ R48, R36, UR5 ;  /* 0x0000000524307e21 */ /* 0x000fe20008010000 */
[----:B------:R-:W-:Y:S01]  /*48f0*/  FADD.FTZ R36, R99, UR5 ;  /* 0x0000000563247e21 */ /* 0x000fe20008010000 */
[----:B------:R0:W-:Y:S04]  /*4900*/  @!P1 STG.E.U16 desc[UR24][R26.64+-0xc80], R96 ;  /* 0xfff380601a009986 */ /* 0x0001e8000c101518 */
[----:B------:R3:W-:Y:S01]  /*4910*/  @!P2 STG.E.U16 desc[UR24][R26.64+-0xfc0], R92 ;  /* 0xfff0405c1a00a986 */ /* 0x0007e2000c101518 */
[----:B-1----:R-:W-:-:S02]  /*4920*/  HADD2.F32 R94, -RZ, R47.H0_H0 ;  /* 0x2000002fff5e7230 */ /* 0x002fc40000004100 */
[----:B------:R-:W-:Y:S01]  /*4930*/  FADD.FTZ R47, R37, UR5 ;  /* 0x00000005252f7e21 */ /* 0x000fe20008010000 */
[----:B------:R-:W-:Y:S01]  /*4940*/  FADD.FTZ R37, R98, UR5 ;  /* 0x0000000562257e21 */ /* 0x000fe20008010000 */
[----:B------:R1:W-:Y:S01]  /*4950*/  @!P3 STG.E.U16 desc[UR24][R26.64+-0xc40], R97 ;  /* 0xfff3c0611a00b986 */ /* 0x0003e2000c101518 */
[----:B--2---:R-:W-:Y:S02]  /*4960*/  HADD2.F32 R95, -RZ, R43.H0_H0 ;  /* 0x2000002bff5f7230 */ /* 0x004fe40000004100 */
[----:B0-----:R-:W-:-:S03]  /*4970*/  HADD2.F32 R96, -RZ, R42.H0_H0 ;  /* 0x2000002aff607230 */ /* 0x001fc60000004100 */
[----:B------:R-:W-:Y:S01]  /*4980*/  FADD.FTZ R40, R95, UR5 ;  /* 0x000000055f287e21 */ /* 0x000fe20008010000 */
[----:B---3--:R-:W-:Y:S02]  /*4990*/  HADD2.F32 R92, -RZ, R46.H0_H0 ;  /* 0x2000002eff5c7230 */ /* 0x008fe40000004100 */
[----:B------:R-:W-:Y:S01]  /*49a0*/  FADD.FTZ R46, R38, UR5 ;  /* 0x00000005262e7e21 */ /* 0x000fe20008010000 */
[----:B------:R-:W-:Y:S01]  /*49b0*/  FADD.FTZ R39, R96, UR5 ;  /* 0x0000000560277e21 */ /* 0x000fe20008010000 */
[----:B-1----:R-:W-:Y:S02]  /*49c0*/  HADD2.F32 R26, -RZ, R45.H0_H0 ;  /* 0x2000002dff1a7230 */ /* 0x002fe40000004100 */
[----:B------:R-:W-:Y:S01]  /*49d0*/  FADD.FTZ R45, R93, UR5 ;  /* 0x000000055d2d7e21 */ /* 0x000fe20008010000 */
[----:B------:R-:W-:Y:S02]  /*49e0*/  HADD2.F32 R27, -RZ, R44.H0_H0 ;  /* 0x2000002cff1b7230 */ /* 0x000fe40000004100 */
[----:B------:R-:W-:Y:S01]  /*49f0*/  FADD.FTZ R44, R94, UR5 ;  /* 0x000000055e2c7e21 */ /* 0x000fe20008010000 */
[----:B------:R-:W-:-:S02]  /*4a00*/  HADD2.F32 R97, -RZ, R41.H0_H0 ;  /* 0x20000029ff617230 */ /* 0x000fc40000004100 */
        /* <DEDUP_REMOVED lines=27> */
[----:B------:R-:W-:Y:S01]  /*4bc0*/  PRMT R8, R9, 0x7632, R8 ;  /* 0x0000763209087816 */ /* 0x000fe20000000008 */
[----:B------:R-:W-:Y:S01]  /*4bd0*/  UIMAD UR7, UR14, UR28, URZ ;  /* 0x0000001c0e0772a4 */ /* 0x000fe2000f8e023f */
[----:B------:R-:W-:Y:S01]  /*4be0*/  PRMT R10, R7, 0x7632, R10 ;  /* 0x00007632070a7816 */ /* 0x000fe2000000000a */
[----:B------:R0:W-:Y:S01]  /*4bf0*/  STS.U16 [R53+0x2], R0 ;  /* 0x0000020035007388 */ /* 0x0001e20000000400 */
        /* <DEDUP_REMOVED lines=14> */
[----:B------:R-:W-:Y:S01]  /*4ce0*/  PRMT R6, R2, 0x7632, R6 ;  /* 0x0000763202067816 */ /* 0x000fe20000000006 */
[----:B------:R3:W-:Y:S01]  /*4cf0*/  STS.U16 [R53+0x10], R3 ;  /* 0x0000100335007388 */ /* 0x0007e20000000400 */
[----:B-1----:R-:W-:-:S02]  /*4d00*/  PRMT R8, R13, 0x7610, R8 ;  /* 0x000076100d087816 */ /* 0x002fc40000000008 */
[----:B--2---:R-:W-:Y:S01]  /*4d10*/  PRMT R10, R13, 0x7632, R10 ;  /* 0x000076320d0a7816 */ /* 0x004fe2000000000a */
[----:B------:R-:W-:Y:S01]  /*4d20*/  STS.U16 [R53], R11 ;  /* 0x0000000b35007388 */ /* 0x000fe20000000400 */
[C---:B------:R-:W-:Y:S02]  /*4d30*/  PRMT R12, R15.reuse, 0x7632, R12 ;  /* 0x000076320f0c7816 */ /* 0x040fe4000000000c */
[----:B0-----:R-:W-:Y:S01]  /*4d40*/  PRMT R5, R15, 0x7610, R5 ;  /* 0x000076100f057816 */ /* 0x001fe20000000005 */
[----:B------:R-:W-:Y:S01]  /*4d50*/  STS.U16 [R53+0x4], R9 ;  /* 0x0000040935007388 */ /* 0x000fe20000000400 */
[----:B---3--:R-:W-:-:S03]  /*4d60*/  IMAD.U32 R3, RZ, RZ, UR57 ;  /* 0x00000039ff037e24 */ /* 0x008fc6000f8e00ff */
        /* <DEDUP_REMOVED lines=40> */
[----:B------:R-:W-:-:S04]  /*4ff0*/  IMAD.WIDE.U32 R2, R5, UR12, R2 ;  /* 0x0000000c05027c25 */ /* 0x000fc8000f8e0002 */
[----:B------:R-:W-:Y:S01]  /*5000*/  VIADD R3, R3, UR31 ;  /* 0x0000001f03037c36 */ /* 0x000fe20008000000 */
[----:B------:R-:W-:-:S04]  /*5010*/  LEA R4, P0, R2, UR8, 0x1 ;  /* 0x0000000802047c11 */ /* 0x000fc8000f8008ff */
[----:B------:R-:W-:-:S05]  /*5020*/  LEA.HI.X R5, R2, UR9, R3, 0x1, P0 ;  /* 0x0000000902057c11 */ /* 0x000fca00080f0c03 */
[----:B------:R0:W-:Y:S04]  /*5030*/  STG.E.U16 desc[UR24][R4.64], R7 ;  /* 0x0000000704007986 */ /* 0x0001e8000c101518 */
.L_x_1388:
[----:B------:R-:W-:Y:S05]  /*5040*/  BSYNC B0 ;  /* 0x0000000000007941 */ /* 0x000fea0003800000 */
.L_x_1387:
        /* <DEDUP_REMOVED lines=43> */
.L_x_1386:
[----:B0-----:R-:W2:Y:S01]  /*5300*/  LDL.LU R2, [R1+0x114] ;  /* 0x0001140001027983 */ /* 0x001ea20000300800 */
[----:B------:R-:W-:Y:S02]  /*5310*/  HADD2.F32 R0, -RZ, R145.H0_H0 ;  /* 0x20000091ff007230 */ /* 0x000fe40000004100 */
[----:B------:R-:W-:Y:S02]  /*5320*/  HADD2.F32 R3, -RZ, R144.H0_H0 ;  /* 0x20000090ff037230 */ /* 0x000fe40000004100 */
[----:B------:R-:W-:Y:S01]  /*5330*/  HADD2.F32 R5, -RZ, R143.H0_H0 ;  /* 0x2000008fff057230 */ /* 0x000fe20000004100 */
        /* <DEDUP_REMOVED lines=63> */
[----:B------:R2:W-:Y:S04]  /*5730*/  STL [R1+0x84], R2 ;  /* 0x0000840201007387 */ /* 0x0005e80000100800 */
[----:B------:R2:W-:Y:S04]  /*5740*/  STL [R1], RZ ;  /* 0x000000ff01007387 */ /* 0x0005e80000100800 */
[----:B------:R2:W-:Y:S04]  /*5750*/  STL [R1+0x80], R0 ;  /* 0x0000800001007387 */ /* 0x0005e80000100800 */
        /* <DEDUP_REMOVED lines=15> */
[----:B------:R-:W-:Y:S05]  /*5850*/  @!P0 BRA `(.L_x_1389) ;  /* 0x0000005000b88947 */ /* 0x000fea0003800000 */
[----:B------:R-:W-:Y:S01]  /*5860*/  ISETP.GE.AND P0, PT, R76, UR57, PT ;  /* 0x000000394c007c0c */ /* 0x000fe2000bf06270 */
[----:B------:R-:W-:Y:S01]  /*5870*/  IMAD.MOV.U32 R4, RZ, RZ, R125 ;  /* 0x000000ffff047224 */ /* 0x000fe200078e007d */
[----:B------:R0:W-:Y:S01]  /*5880*/  STL [R1], RZ ;  /* 0x000000ff01007387 */ /* 0x0001e20000100800 */
[----:B------:R-:W-:Y:S01]  /*5890*/  ULDC.64 UR8, c[0x0][0x230] ;  /* 0x00008c0000087ab9 */ /* 0x000fe20000000a00 */
[----:B------:R-:W-:Y:S01]  /*58a0*/  UMOV UR7, URZ ;  /* 0x0000003f00077c82 */ /* 0x000fe20008000000 */
[----:B------:R-:W-:Y:S01]  /*58b0*/  UIMAD UR28, UR59, UR8, URZ ;  /* 0x000000083b1c72a4 */ /* 0x000fe2000f8e023f */
[----:B------:R-:W-:Y:S01]  /*58c0*/  LOP3.LUT R4, R4, 0xfffffffe, RZ, 0xc0, !PT ;  /* 0xfffffffe04047812 */ /* 0x000fe200078ec0ff */
[----:B------:R-:W-:Y:S02]  /*58d0*/  UIMAD.WIDE.U32 UR26, UR12, UR8, URZ ;  /* 0x000000080c1a72a5 */ /* 0x000fe4000f8e003f */
[----:B------:R-:W-:Y:S01]  /*58e0*/  UIMAD UR28, UR12, UR9, UR28 ;  /* 0x000000090c1c72a4 */ /* 0x000fe2000f8e021c */
[----:B------:R-:W-:-:S02]  /*58f0*/  UMOV UR8, URZ ;  /* 0x0000003f00087c82 */ /* 0x000fc40008000000 */
[----:B------:R-:W-:Y:S01]  /*5900*/  UMOV UR9, URZ ;  /* 0x0000003f00097c82 */ /* 0x000fe20008000000 */
[----:B------:R-:W-:Y:S01]  /*5910*/  @P0 LOP3.LUT R4, R4, 0x1, RZ, 0xfc, !PT ;  /* 0x0000000104040812 */ /* 0x000fe200078efcff */
[----:B------:R-:W-:Y:S01]  /*5920*/  UIADD3 UR55, UR27, UR28, URZ ;  /* 0x0000001c1b377290 */ /* 0x000fe2000fffe03f */
[----:B------:R-:W-:Y:S01]  /*5930*/  UMOV UR51, UR57 ;  /* 0x0000003900337c82 */ /* 0x000fe20008000000 */
[----:B------:R-:W-:Y:S02]  /*5940*/  ULDC UR52, c[0x0][0x224] ;  /* 0x0000890000347ab9 */ /* 0x000fe40000000800 */
[----:B------:R0:W-:Y:S01]  /*5950*/  STL [R1+0xc0], R4 ;  /* 0x0000c00401007387 */ /* 0x0001e20000100800 */
[----:B------:R-:W-:Y:S01]  /*5960*/  ULDC UR53, c[0x0][0x21c] ;  /* 0x0000870000357ab9 */ /* 0x000fe20000000800 */
[----:B------:R-:W-:Y:S01]  /*5970*/  ULDC UR54, c[0x0][0x218] ;  /* 0x0000860000367ab9 */ /* 0x000fe20000000800 */
[----:B------:R-:W-:Y:S01]  /*5980*/  ULDC.64 UR28, c[0x0][0x3c8] ;  /* 0x0000f200001c7ab9 */ /* 0x000fe20000000a00 */
[----:B------:R-:W-:Y:S01]  /*5990*/  ULDC.64 UR30, c[0x0][0x3d0] ;  /* 0x0000f400001e7ab9 */ /* 0x000fe20000000a00 */
[----:B------:R-:W-:Y:S01]  /*59a0*/  ULDC.64 UR32, c[0x0][0x238] ;  /* 0x00008e0000207ab9 */ /* 0x000fe20000000a00 */
[----:B------:R-:W-:Y:S01]  /*59b0*/  ULDC.64 UR34, c[0x0][0x2d0] ;  /* 0x0000b40000227ab9 */ /* 0x000fe20000000a00 */
[----:B------:R-:W-:Y:S01]  /*59c0*/  ULDC.64 UR36, c[0x0][0x250] ;  /* 0x0000940000247ab9 */ /* 0x000fe20000000a00 */
[----:B------:R-:W-:-:S05]  /*59d0*/  ULDC.64 UR38, c[0x0][0x270] ;  /* 0x00009c0000267ab9 */ /* 0x000fca0000000a00 */
.L_x_1433:
[----:B--2---:R-:W2:Y:S01]  /*59e0*/  LDL R2, [R1+0xc0] ;  /* 0x0000c00001027983 */ /* 0x004ea20000100800 */
[----:B------:R-:W-:Y:S01]  /*59f0*/  USHF.R.S32.HI UR56, URZ, 0x1f, UR7 ;  /* 0x0000001f3f387899 */ /* 0x000fe20008011407 */
[----:B------:R-:W-:Y:S01]  /*5a00*/  MOV R3, UR36 ;  /* 0x0000002400037c02 */ /* 0x000fe20008000f00 */
[----:B------:R-:W-:Y:S01]  /*5a10*/  UMOV UR40, UR26 ;  /* 0x0000001a00287c82 */ /* 0x000fe20008000000 */
[----:B------:R-:W-:Y:S01]  /*5a20*/  UMOV UR41, UR55 ;  /* 0x0000003700297c82 */ /* 0x000fe20008000000 */
[----:B------:R-:W-:Y:S01]  /*5a30*/  UIMAD UR42, UR56, UR32, URZ ;  /* 0x00000020382a72a4 */ /* 0x000fe2000f8e023f */
[----:B------:R-:W-:Y:S01]  /*5a40*/  ISETP.GE.AND P0, PT, R160, UR51, PT ;  /* 0x00000033a0007c0c */ /* 0x000fe2000bf06270 */
[----:B------:R-:W-:Y:S01]  /*5a50*/  UIMAD.WIDE.U32 UR40, UR7, UR32, UR40 ;  /* 0x00000020072872a5 */ /* 0x000fe2000f8e0028 */
[----:B------:R-:W-:Y:S01]  /*5a60*/  ISETP.GE.AND P1, PT, R159, UR51, PT ;  /* 0x000000339f007c0c */ /* 0x000fe2000bf26270 */
[----:B------:R-:W-:Y:S01]  /*5a70*/  UIMAD UR42, UR7, UR33, UR42 ;  /* 0x00000021072a72a4 */ /* 0x000fe2000f8e022a */
[----:B------:R-:W-:Y:S01]  /*5a80*/  IMAD.SHL.U32 R34, R71, 0x10, RZ ;  /* 0x0000001047227824 */ /* 0x000fe200078e00ff */
[----:B------:R-:W-:-:S02]  /*5a90*/  ISETP.GE.AND P2, PT, R158, UR51, PT ;  /* 0x000000339e007c0c */ /* 0x000fc4000bf46270 */
[----:B------:R-:W-:Y:S01]  /*5aa0*/  ISETP.GE.AND P4, PT, R156, UR51, PT ;  /* 0x000000339c007c0c */ /* 0x000fe2000bf86270 */
[----:B------:R-:W-:Y:S01]  /*5ab0*/  UIADD3 UR41, UR41, UR42, URZ ;  /* 0x0000002a29297290 */ /* 0x000fe2000fffe03f */
[----:B------:R-:W-:Y:S01]  /*5ac0*/  PRMT R0, RZ, 0x7610, R0 ;  /* 0x00007610ff007816 */ /* 0x000fe20000000000 */
[----:B------:R-:W-:Y:S01]  /*5ad0*/  ULEA UR42, UP0, UR40, UR34, 0x2 ;  /* 0x00000022282a7291 */ /* 0x000fe2000f80103f */
[----:B------:R-:W-:Y:S02]  /*5ae0*/  PRMT R11, RZ, 0x7610, R11 ;  /* 0x00007610ff0b7816 */ /* 0x000fe4000000000b */
[----:B------:R-:W-:Y:S01]  /*5af0*/  PRMT R8, RZ, 0x7610, R8 ;  /* 0x00007610ff087816 */ /* 0x000fe20000000008 */
[----:B------:R-:W-:Y:S01]  /*5b00*/  ULEA.HI.X UR41, UR40, UR35, UR41, 0x2, UP0 ;  /* 0x0000002328297291 */ /* 0x000fe200080f1429 */
[----:B0-----:R-:W-:Y:S01]  /*5b10*/  PRMT R13, RZ, 0x7610, R13 ;  /* 0x00007610ff0d7816 */ /* 0x001fe2000000000d */
[----:B------:R-:W-:Y:S01]  /*5b20*/  UIMAD UR40, UR56, UR36, URZ ;  /* 0x00000024382872a4 */ /* 0x000fe2000f8e023f */
[----:B------:R-:W-:-:S02]  /*5b30*/  PRMT R10, RZ, 0x7610, R10 ;  /* 0x00007610ff0a7816 */ /* 0x000fc4000000000a */
[C---:B------:R-:W-:Y:S01]  /*5b40*/  SHF.L.U32 R33, R71.reuse, 0x4, RZ ;  /* 0x0000000447217819 */ /* 0x040fe200000006ff */
[----:B------:R-:W-:Y:S01]  /*5b50*/  UIMAD UR40, UR7, UR37, UR40 ;  /* 0x00000025072872a4 */ /* 0x000fe2000f8e0228 */
[----:B------:R-:W-:Y:S01]  /*5b60*/  LOP3.LUT R34, R34, 0xfffffe00, RZ, 0xc0, !PT ;  /* 0xfffffe0022227812 */ /* 0x000fe200078ec0ff */
[C---:B------:R-:W-:Y:S01]  /*5b70*/  IMAD.SHL.U32 R30, R71.reuse, 0x10, RZ ;  /* 0x00000010471e7824 */ /* 0x040fe200078e00ff */
[C---:B------:R-:W-:Y:S02]  /*5b80*/  SHF.L.U32 R32, R71.reuse, 0x4, RZ ;  /* 0x0000000447207819 */ /* 0x040fe400000006ff */
[----:B------:R-:W-:Y:S02]  /*5b90*/  SHF.L.U32 R31, R71, 0x4, RZ ;  /* 0x00000004471f7819 */ /* 0x000fe400000006ff */
[----:B------:R-:W-:Y:S02]  /*5ba0*/  PRMT R15, RZ, 0x7610, R15 ;  /* 0x00007610ff0f7816 */ /* 0x000fe4000000000f */
[----:B------:R-:W-:-:S02]  /*5bb0*/  PRMT R12, RZ, 0x7610, R12 ;  /* 0x00007610ff0c7816 */ /* 0x000fc4000000000c */
[----:B------:R-:W-:Y:S02]  /*5bc0*/  PRMT R17, RZ, 0x7610, R17 ;  /* 0x00007610ff117816 */ /* 0x000fe40000000011 */
[----:B------:R-:W-:Y:S02]  /*5bd0*/  PRMT R14, RZ, 0x7610, R14 ;  /* 0x00007610ff0e7816 */ /* 0x000fe4000000000e */
[----:B-1----:R-:W-:Y:S02]  /*5be0*/  PRMT R9, RZ, 0x7610, R9 ;  /* 0x00007610ff097816 */ /* 0x002fe40000000009 */
[----:B------:R-:W-:Y:S02]  /*5bf0*/  PRMT R19, RZ, 0x7610, R19 ;  /* 0x00007610ff137816 */ /* 0x000fe40000000013 */
[----:B------:R-:W-:Y:S02]  /*5c00*/  PRMT R16, RZ, 0x7610, R16 ;  /* 0x00007610ff107816 */ /* 0x000fe40000000010 */
[----:B------:R-:W-:-:S02]  /*5c10*/  PRMT R21, RZ, 0x7610, R21 ;  /* 0x00007610ff157816 */ /* 0x000fc40000000015 */
[----:B------:R-:W-:Y:S02]  /*5c20*/  PRMT R18, RZ, 0x7610, R18 ;  /* 0x00007610ff127816 */ /* 0x000fe40000000012 */
[----:B------:R-:W-:Y:S02]  /*5c30*/  PRMT R29, RZ, 0x7610, R29 ;  /* 0x00007610ff1d7816 */ /* 0x000fe4000000001d */
[----:B------:R-:W-:Y:S02]  /*5c40*/  PRMT R20, RZ, 0x7610, R20 ;  /* 0x00007610ff147816 */ /* 0x000fe40000000014 */
[----:B------:R-:W-:Y:S01]  /*5c50*/  MOV R23, UR38 ;  /* 0x0000002600177c02 */ /* 0x000fe20008000f00 */
[----:B------:R-:W-:Y:S01]  /*5c60*/  UIADD3 UR57, -UR49, UR54, URZ ;  /* 0x0000003631397290 */ /* 0x000fe2000fffe13f */
[----:B------:R-:W-:Y:S01]  /*5c70*/  LOP3.LUT R34, R34, 0x1f, R71, 0xf8, !PT ;  /* 0x0000001f22227812 */ /* 0x000fe200078ef847 */
[----:B------:R-:W3:Y:S01]  /*5c80*/  LDL R72, [R1+0xcc] ;  /* 0x0000cc0001487983 */ /* 0x000ee20000100800 */
[----:B------:R-:W-:-:S02]  /*5c90*/  LOP3.LUT R33, R33, 0xfffffe00, RZ, 0xc0, !PT ;  /* 0xfffffe0021217812 */ /* 0x000fc400078ec0ff */
[----:B------:R-:W-:Y:S02]  /*5ca0*/  LOP3.LUT R34, R34, 0x140, RZ, 0xfc, !PT ;  /* 0x0000014022227812 */ /* 0x000fe400078efcff */
[----:B------:R-:W-:Y:S02]  /*5cb0*/  LOP3.LUT R32, R32, 0xfffffe00, RZ, 0xc0, !PT ;  /* 0xfffffe0020207812 */ /* 0x000fe400078ec0ff */
[----:B------:R-:W-:Y:S02]  /*5cc0*/  LOP3.LUT R31, R31, 0xfffffe00, RZ, 0xc0, !PT ;  /* 0xfffffe001f1f7812 */ /* 0x000fe400078ec0ff */
[----:B------:R-:W-:Y:S02]  /*5cd0*/  LOP3.LUT R30, R30, 0xfffffe00, RZ, 0xc0, !PT ;  /* 0xfffffe001e1e7812 */ /* 0x000fe400078ec0ff */
[--C-:B------:R-:W-:Y:S02]  /*5ce0*/  LOP3.LUT R33, R33, 0x1f, R71.reuse, 0xf8, !PT ;  /* 0x0000001f21217812 */ /* 0x100fe400078ef847 */
[----:B------:R-:W-:-:S02]  /*5cf0*/  LOP3.LUT R32, R32, 0x1f, R71, 0xf8, !PT ;  /* 0x0000001f20207812 */ /* 0x000fc400078ef847 */
[--C-:B------:R-:W-:Y:S02]  /*5d00*/  LOP3.LUT R31, R31, 0x1f, R71.reuse, 0xf8, !PT ;  /* 0x0000001f1f1f7812 */ /* 0x100fe400078ef847 */
[----:B------:R-:W-:Y:S02]  /*5d10*/  LOP3.LUT R30, R30, 0x1f, R71, 0xf8, !PT ;  /* 0x0000001f1e1e7812 */ /* 0x000fe400078ef847 */
[----:B------:R-:W-:Y:S02]  /*5d20*/  LOP3.LUT R33, R33, 0x160, RZ, 0xfc, !PT ;  /* 0x0000016021217812 */ /* 0x000fe400078efcff */
[----:B------:R-:W-:Y:S02]  /*5d30*/  LOP3.LUT R32, R32, 0x180, RZ, 0xfc, !PT ;  /* 0x0000018020207812 */ /* 0x000fe400078efcff */
[----:B------:R-:W-:Y:S02]  /*5d40*/  LOP3.LUT R31, R31, 0x1a0, RZ, 0xfc, !PT ;  /* 0x000001a01f1f7812 */ /* 0x000fe400078efcff */
[----:B------:R-:W-:-:S02]  /*5d50*/  LOP3.LUT R30, R30, 0x1c0, RZ, 0xfc, !PT ;  /* 0x000001c01e1e7812 */ /* 0x000fc400078efcff */
[----:B--2---:R-:W-:Y:S01]  /*5d60*/  LOP3.LUT P5, RZ, R2, 0x1, RZ, 0xc0, !PT ;  /* 0x0000000102ff7812 */ /* 0x004fe200078ac0ff */
[----:B------:R-:W-:-:S03]  /*5d70*/  IMAD.WIDE.U32 R2, R3, UR7, R76 ;  /* 0x0000000703027c25 */ /* 0x000fc6000f8e004c */
[----:B0-----:R-:W-:Y:S02]  /*5d80*/  LEA R4, P3, R2, UR44, 0x1 ;  /* 0x0000002c02047c11 */ /* 0x001fe4000f8608ff */
[----:B------:R-:W-:-:S04]  /*5d90*/  IADD3 R3, R3, UR40, RZ ;  /* 0x0000002803037c10 */ /* 0x000fc8000fffe0ff */
[----:B------:R-:W-:Y:S02]  /*5da0*/  LEA.HI.X R5, R2, UR45, R3, 0x1, P3 ;  /* 0x0000002d02057c11 */ /* 0x000fe400098f0c03 */
[----:B------:R-:W-:-:S03]  /*5db0*/  ISETP.GE.AND P3, PT, R157, UR51, PT ;  /* 0x000000339d007c0c */ /* 0x000fc6000bf66270 */
[----:B------:R-:W2:Y:S01]  /*5dc0*/  @!P0 LDG.E.U16 R0, desc[UR24][R4.64+0x40] ;  /* 0x0000401804008981 */ /* 0x000ea2000c1e1500 */
[----:B------:R-:W-:-:S03]  /*5dd0*/  ISETP.GE.AND P0, PT, R154, UR51, PT ;  /* 0x000000339a007c0c */ /* 0x000fc6000bf06270 */
[----:B------:R-:W4:Y:S01]  /*5de0*/  @!P1 LDG.E.U16 R11, desc[UR24][R4.64+0x80] ;  /* 0x00008018040b9981 */ /* 0x000f22000c1e1500 */
[----:B------:R-:W-:-:S03]  /*5df0*/  ISETP.GE.AND P1, PT, R153, UR51, PT ;  /* 0x0000003399007c0c */ /* 0x000fc6000bf26270 */
[----:B------:R-:W5:Y:S01]  /*5e00*/  @!P2 LDG.E.U16 R8, desc[UR24][R4.64+0xc0] ;  /* 0x0000c0180408a981 */ /* 0x000f62000c1e1500 */
[----:B------:R-:W-:-:S03]  /*5e10*/  ISETP.GE.AND P2, PT, R152, UR51, PT ;  /* 0x0000003398007c0c */ /* 0x000fc6000bf46270 */
[----:B------:R-:W3:Y:S01]  /*5e20*/  @!P3 LDG.E.U16 R13, desc[UR24][R4.64+0x100] ;  /* 0x00010018040db981 */ /* 0x000ee2000c1e1500 */
        /* <DEDUP_REMOVED lines=11> */
[----:B------:R-:W2:Y:S04]  /*5ee0*/  @!P5 LDG.E.U16 R9, desc[UR24][R4.64] ;  /* 0x000000180409d981 */ /* 0x000ea8000c1e1500 */
[----:B------:R-:W3:Y:S01]  /*5ef0*/  @!P4 LDG.E.U16 R19, desc[UR24][R4.64+0x280] ;  /* 0x000280180413c981 */ /* 0x000ee2000c1e1500 */
[----:B------:R-:W-:-:S03]  /*5f00*/  ISETP.GE.AND P4, PT, R161, UR51, PT ;  /* 0x00000033a1007c0c */ /* 0x000fc6000bf86270 */
[----:B------:R-:W3:Y:S04]  /*5f10*/  @!P0 LDG.E.U16 R16, desc[UR24][R4.64+0x2c0] ;  /* 0x0002c01804108981 */ /* 0x000ee8000c1e1500 */
[----:B------:R-:W3:Y:S04]  /*5f20*/  @!P1 LDG.E.U16 R21, desc[UR24][R4.64+0x300] ;  /* 0x0003001804159981 */ /* 0x000ee8000c1e1500 */
[----:B------:R-:W3:Y:S04]  /*5f30*/  @!P2 LDG.E.U16 R18, desc[UR24][R4.64+0x340] ;  /* 0x000340180412a981 */ /* 0x000ee8000c1e1500 */
[----:B------:R-:W3:Y:S04]  /*5f40*/  @!P3 LDG.E.U16 R29, desc[UR24][R4.64+0x380] ;  /* 0x00038018041db981 */ /* 0x000ee8000c1e1500 */
[----:B------:R0:W3:Y:S01]  /*5f50*/  @!P4 LDG.E.U16 R20, desc[UR24][R4.64+0x3c0] ;  /* 0x0003c0180414c981 */ /* 0x0000e2000c1e1500 */
[----:B------:R-:W-:Y:S01]  /*5f60*/  UIMAD UR40, UR56, UR38, URZ ;  /* 0x00000026382872a4 */ /* 0x000fe2000f8e023f */
[----:B------:R-:W-:Y:S01]  /*5f70*/  MOV R2, R76 ;  /* 0x0000004c00027202 */ /* 0x000fe20000000f00 */
[----:B------:R-:W-:Y:S01]  /*5f80*/  IMAD.MOV.U32 R3, RZ, RZ, R77 ;  /* 0x000000ffff037224 */ /* 0x000fe200078e004d */
[----:B------:R-:W-:Y:S01]  /*5f90*/  MOV R6, UR42 ;  /* 0x0000002a00067c02 */ /* 0x000fe20008000f00 */
[----:B------:R-:W-:Y:S01]  /*5fa0*/  UIMAD UR40, UR7, UR39, UR40 ;  /* 0x00000027072872a4 */ /* 0x000fe2000f8e0228 */
[----:B------:R-:W-:-:S02]  /*5fb0*/  IMAD.U32 R7, RZ, RZ, UR41 ;  /* 0x00000029ff077e24 */ /* 0x000fc4000f8e00ff */
[----:B------:R-:W-:Y:S01]  /*5fc0*/  IMAD.WIDE.U32 R2, R23, UR7, R2 ;  /* 0x0000000717027c25 */ /* 0x000fe2000f8e0002 */
[----:B------:R-:W-:Y:S02]  /*5fd0*/  ISETP.GE.AND P4, PT, R76, UR57, PT ;  /* 0x000000394c007c0c */ /* 0x000fe4000bf86270 */
[----:B------:R-:W-:Y:S01]  /*5fe0*/  ISETP.GE.AND P3, PT, R160, UR57, PT ;  /* 0x00000039a0007c0c */ /* 0x000fe2000bf66270 */
[----:B------:R-:W3:Y:S01]  /*5ff0*/  LDG.E R6, desc[UR24][R6.64] ;  /* 0x0000001806067981 */ /* 0x000ee2000c1e1900 */
[----:B0-----:R-:W-:Y:S02]  /*6000*/  LEA R4, P0, R2, UR46, 0x1 ;  /* 0x0000002e02047c11 */ /* 0x001fe4000f8008ff */
[----:B------:R-:W-:Y:S02]  /*6010*/  IADD3 R3, R3, UR40, RZ ;  /* 0x0000002803037c10 */ /* 0x000fe4000fffe0ff */
[----:B------:R-:W-:Y:S02]  /*6020*/  ISETP.GE.AND P2, PT, R158, UR57, PT ;  /* 0x000000399e007c0c */ /* 0x000fe4000bf46270 */
[----:B------:R-:W-:-:S02]  /*6030*/  LEA.HI.X R5, R2, UR47, R3, 0x1, P0 ;  /* 0x0000002f02057c11 */ /* 0x000fc400080f0c03 */
[----:B------:R-:W-:Y:S02]  /*6040*/  ISETP.GE.AND P0, PT, R159, UR57, PT ;  /* 0x000000399f007c0c */ /* 0x000fe4000bf06270 */
[----:B------:R-:W-:Y:S02]  /*6050*/  ISETP.GE.AND P1, PT, R157, UR57, PT ;  /* 0x000000399d007c0c */ /* 0x000fe4000bf26270 */
        /* <DEDUP_REMOVED lines=8> */
[----:B------:R-:W-:Y:S04]  /*60e0*/  STS.U16 [R69+0x40], R0 ;  /* 0x0000400045007388 */ /* 0x000fe80000000400 */
[----:B----4-:R-:W-:Y:S04]  /*60f0*/  STS.U16 [R68+0x80], R11 ;  /* 0x0000800b44007388 */ /* 0x010fe80000000400 */
[----:B-----5:R-:W-:Y:S04]  /*6100*/  STS.U16 [R67+0xc0], R8 ;  /* 0x0000c00843007388 */ /* 0x020fe80000000400 */
[----:B---3--:R-:W-:Y:S04]  /*6110*/  STS.U16 [R66+0x100], R13 ;  /* 0x0001000d42007388 */ /* 0x008fe80000000400 */
        /* <DEDUP_REMOVED lines=10> */
[----:B------:R1:W-:Y:S01]  /*61c0*/  STS.U16 [R55+0x3c0], R20 ;  /* 0x0003c01437007388 */ /* 0x0003e20000000400 */
[----:B------:R-:W-:-:S03]  /*61d0*/  NOP ;  /* 0x0000000000007918 */ /* 0x000fc60000000000 */
[----:B------:R-:W2:Y:S01]  /*61e0*/  @!P4 LDG.E.U16 R28, desc[UR24][R4.64] ;  /* 0x00000018041cc981 */ /* 0x000ea2000c1e1500 */
[----:B------:R-:W-:-:S03]  /*61f0*/  ISETP.GE.AND P4, PT, R156, UR57, PT ;  /* 0x000000399c007c0c */ /* 0x000fc6000bf86270 */
[----:B------:R-:W3:Y:S01]  /*6200*/  @!P3 LDG.E.U16 R27, desc[UR24][R4.64+0x40] ;  /* 0x00004018041bb981 */ /* 0x000ee2000c1e1500 */
[----:B------:R-:W-:-:S03]  /*6210*/  ISETP.GE.AND P3, PT, R154, UR57, PT ;  /* 0x000000399a007c0c */ /* 0x000fc6000bf66270 */
[----:B------:R-:W4:Y:S01]  /*6220*/  @!P0 LDG.E.U16 R23, desc[UR24][R4.64+0x80] ;  /* 0x0000801804178981 */ /* 0x000f22000c1e1500 */
[----:B------:R-:W-:-:S03]  /*6230*/  ISETP.GE.AND P0, PT, R153, UR57, PT ;  /* 0x0000003999007c0c */ /* 0x000fc6000bf06270 */
[----:B------:R-:W5:Y:S01]  /*6240*/  @!P2 LDG.E.U16 R26, desc[UR24][R4.64+0xc0] ;  /* 0x0000c018041aa981 */ /* 0x000f62000c1e1500 */
[----:B------:R-:W-:Y:S02]  /*6250*/  ISETP.GE.AND P2, PT, R152, UR57, PT ;  /* 0x0000003998007c0c */ /* 0x000fe4000bf46270 */
[----:B0-----:R-:W-:Y:S01]  /*6260*/  PRMT R19, RZ, 0x7610, R19 ;  /* 0x00007610ff137816 */ /* 0x001fe20000000013 */
[----:B------:R-:W5:Y:S01]  /*6270*/  @!P1 LDG.E.U16 R25, desc[UR24][R4.64+0x100] ;  /* 0x0001001804199981 */ /* 0x000f62000c1e1500 */
[----:B------:R-:W-:Y:S02]  /*6280*/  ISETP.GE.AND P1, PT, R150, UR57, PT ;  /* 0x0000003996007c0c */ /* 0x000fe4000bf26270 */
[----:B-1----:R-:W-:Y:S01]  /*6290*/  PRMT R20, RZ, 0x7610, R20 ;  /* 0x00007610ff147816 */ /* 0x002fe20000000014 */
[----:B------:R-:W5:Y:S01]  /*62a0*/  @!P4 LDG.E.U16 R24, desc[UR24][R4.64+0x140] ;  /* 0x000140180418c981 */ /* 0x000f62000c1e1500 */
[----:B------:R-:W-:-:S03]  /*62b0*/  PRMT R21, RZ, 0x7610, R21 ;  /* 0x00007610ff157816 */ /* 0x000fc60000000015 */
        /* <DEDUP_REMOVED lines=9> */
[----:B------:R-:W-:Y:S01]  /*6350*/  LDS.U16 R75, [R53+0x1c] ;  /* 0x00001c00354b7984 */ /* 0x000fe20000000400 */
[----:B------:R-:W-:Y:S02]  /*6360*/  PRMT R16, RZ, 0x7610, R16 ;  /* 0x00007610ff107816 */ /* 0x000fe40000000010 */
[----:B------:R-:W-:Y:S01]  /*6370*/  PRMT R17, RZ, 0x7610, R17 ;  /* 0x00007610ff117816 */ /* 0x000fe20000000011 */
[----:B------:R-:W0:Y:S01]  /*6380*/  LDS.U16 R12, [R53+0x2] ;  /* 0x00000200350c7984 */ /* 0x000e220000000400 */
[----:B------:R-:W-:-:S03]  /*6390*/  PRMT R18, RZ, 0x7610, R18 ;  /* 0x00007610ff127816 */ /* 0x000fc60000000012 */
[----:B------:R-:W5:Y:S04]  /*63a0*/  @!P4 LDG.E.U16 R15, desc[UR24][R4.64+0x280] ;  /* 0x00028018040fc981 */ /* 0x000f68000c1e1500 */
[----:B------:R-:W5:Y:S04]  /*63b0*/  @!P3 LDG.E.U16 R16, desc[UR24][R4.64+0x2c0] ;  /* 0x0002c0180410b981 */ /* 0x000f68000c1e1500 */
[----:B------:R-:W5:Y:S01]  /*63c0*/  @!P0 LDG.E.U16 R17, desc[UR24][R4.64+0x300] ;  /* 0x0003001804118981 */ /* 0x000f62000c1e1500 */
[----:B------:R-:W-:-:S03]  /*63d0*/  ISETP.GE.AND P1, PT, R30, UR57, PT ;  /* 0x000000391e007c0c */ /* 0x000fc6000bf26270 */
[----:B------:R-:W5:Y:S01]  /*63e0*/  @!P2 LDG.E.U16 R18, desc[UR24][R4.64+0x340] ;  /* 0x000340180412a981 */ /* 0x000f62000c1e1500 */
[----:B------:R-:W-:Y:S02]  /*63f0*/  PRMT R14, RZ, 0x7610, R14 ;  /* 0x00007610ff0e7816 */ /* 0x000fe4000000000e */
[----:B------:R-:W-:Y:S01]  /*6400*/  PRMT R13, RZ, 0x7610, R13 ;  /* 0x00007610ff0d7816 */ /* 0x000fe2000000000d */
[----:B------:R-:W-:Y:S01]  /*6410*/  LDS.U16 R10, [R53+0x4] ;  /* 0x00000400350a7984 */ /* 0x000fe20000000400 */
[----:B------:R-:W-:Y:S01]  /*6420*/  R2UR UR60, R6 ;  /* 0x00000000063c72ca */ /* 0x000fe200000e0000 */
[----:B------:R-:W1:Y:S04]  /*6430*/  S2R R32, SR_LANEID ;  /* 0x0000000000207919 */ /* 0x000e680000000000 */
[----:B------:R-:W5:Y:S01]  /*6440*/  @!P1 LDG.E.U16 R14, desc[UR24][R4.64+0x380] ;  /* 0x00038018040e9981 */ /* 0x000f62000c1e1500 */
[----:B------:R-:W-:-:S03]  /*6450*/  ISETP.GE.AND P4, PT, R161, UR57, PT ;  /* 0x00000039a1007c0c */ /* 0x000fc6000bf86270 */
[----:B------:R-:W-:Y:S04]  /*6460*/  LDS.U16 R8, [R53+0x8] ;  /* 0x0000080035087984 */ /* 0x000fe80000000400 */
[----:B------:R-:W-:Y:S04]  /*6470*/  LDS.U16 R6, [R53+0xc] ;  /* 0x00000c0035067984 */ /* 0x000fe80000000400 */
[----:B------:R-:W-:Y:S04]  /*6480*/  LDS.U16 R79, [R53+0x16] ;  /* 0x00001600354f7984 */ /* 0x000fe80000000400 */
[----:B------:R0:W5:Y:S04]  /*6490*/  @!P4 LDG.E.U16 R13, desc[UR24][R4.64+0x3c0] ;  /* 0x0003c018040dc981 */ /* 0x000168000c1e1500 */
[----:B------:R-:W-:Y:S04]  /*64a0*/  LDS.U16 R2, [R53+0x14] ;  /* 0x0000140035027984 */ /* 0x000fe80000000400 */
[----:B------:R-:W-:Y:S01]  /*64b0*/  LDS.U16 R107, [R53+0x1a] ;  /* 0x00001a00356b7984 */ /* 0x000fe20000000400 */
[----:B-1----:R-:W-:-:S03]  /*64c0*/  IADD3 R68, R149, R32, RZ ;  /* 0x0000002095447210 */ /* 0x002fc60007ffe0ff */
[----:B0-----:R-:W-:Y:S01]  /*64d0*/  LDS.U16 R4, [R53+0x10] ;  /* 0x0000100035047984 */ /* 0x001fe20000000400 */
[C---:B------:R-:W-:Y:S01]  /*64e0*/  IADD3 R9, R68.reuse, 0x1c0, RZ ;  /* 0x000001c044097810 */ /* 0x040fe20007ffe0ff */
[C---:B------:R-:W-:Y:S01]  /*64f0*/  VIADD R55, R68.reuse, 0x1e0 ;  /* 0x000001e044377836 */ /* 0x040fe20000000000 */
        /* <DEDUP_REMOVED lines=11> */
[----:B------:R-:W-:Y:S01]  /*65b0*/  LDS.U16 R0, [R53+0x18] ;  /* 0x0000180035007984 */ /* 0x000fe20000000400 */
[----:B------:R-:W-:-:S02]  /*65c0*/  IADD3 R67, R68, 0x60, RZ ;  /* 0x0000006044437810 */ /* 0x000fc40007ffe0ff */
[C---:B------:R-:W-:Y:S01]  /*65d0*/  IADD3 R3, R68.reuse, 0x40, RZ ;  /* 0x0000004044037810 */ /* 0x040fe20007ffe0ff */
[----:B------:R-:W-:Y:S01]  /*65e0*/  LDS.U16 R108, [R53+0x1e] ;  /* 0x00001e00356c7984 */ /* 0x000fe20000000400 */
[-C--:B------:R-:W-:Y:S02]  /*65f0*/  LEA.HI.SX32 R5, R68, R68.reuse, 0x1b ;  /* 0x0000004444057211 */ /* 0x080fe400078fdaff */
[-C--:B------:R-:W-:Y:S02]  /*6600*/  LEA.HI.SX32 R55, R55, R68.reuse, 0x1b ;  /* 0x0000004437377211 */ /* 0x080fe400078fdaff */
[-C--:B------:R-:W-:Y:S02]  /*6610*/  LEA.HI.SX32 R56, R9, R68.reuse, 0x1b ;  /* 0x0000004409387211 */ /* 0x080fe400078fdaff */
[-C--:B------:R-:W-:Y:S01]  /*6620*/  LEA.HI.SX32 R57, R57, R68.reuse, 0x1b ;  /* 0x0000004439397211 */ /* 0x080fe200078fdaff */
[----:B------:R-:W-:Y:S01]  /*6630*/  LDS.U16 R9, [R53+0x6] ;  /* 0x0000060035097984 */ /* 0x000fe20000000400 */
[----:B------:R-:W-:-:S02]  /*6640*/  LEA.HI.SX32 R58, R11, R68, 0x1b ;  /* 0x000000440b3a7211 */ /* 0x000fc400078fdaff */
[-C--:B------:R-:W-:Y:S01]  /*6650*/  LEA.HI.SX32 R59, R59, R68.reuse, 0x1b ;  /* 0x000000443b3b7211 */ /* 0x080fe200078fdaff */
[----:B------:R-:W0:Y:S01]  /*6660*/  LDS.U16 R11, [R53] ;  /* 0x00000000350b7984 */ /* 0x000e220000000400 */
        /* <DEDUP_REMOVED lines=9> */
[----:B------:R-:W-:Y:S02]  /*6700*/  LEA.HI.SX32 R68, R3, R68, 0x1b ;  /* 0x0000004403447211 */ /* 0x000fe400078fdaff */
[-C--:B------:R-:W-:Y:S01]  /*6710*/  LEA R70, R5, R52.reuse, 0x1 ;  /* 0x0000003405467211 */ /* 0x080fe200078e08ff */
[----:B------:R-:W-:Y:S01]  /*6720*/  LDS.U16 R3, [R53+0x12] ;  /* 0x0000120035037984 */ /* 0x000fe20000000400 */
[-C--:B------:R-:W-:Y:S01]  /*6730*/  LEA R69, R7, R52.reuse, 0x1 ;  /* 0x0000003407457211 */ /* 0x080fe200078e08ff */
[--C-:B------:R-:W-:Y:S01]  /*6740*/  IMAD R68, R68, 0x2, R52.reuse ;  /* 0x0000000244447824 */ /* 0x100fe200078e0234 */
[-C--:B------:R-:W-:Y:S01]  /*6750*/  LEA R67, R67, R52.reuse, 0x1 ;  /* 0x0000003443437211 */ /* 0x080fe200078e08ff */
[----:B------:R-:W1:Y:S01]  /*6760*/  LDS.U16 R7, [R53+0xa] ;  /* 0x00000a0035077984 */ /* 0x000e620000000400 */
[----:B------:R-:W-:Y:S01]  /*6770*/  LEA R66, R66, R52, 0x1 ;  /* 0x0000003442427211 */ /* 0x000fe200078e08ff */
[----:B------:R-:W-:-:S02]  /*6780*/  IMAD R65, R65, 0x2, R52 ;  /* 0x0000000241417824 */ /* 0x000fc400078e0234 */
[----:B------:R-:W1:Y:S01]  /*6790*/  LDS.U16 R5, [R53+0xe] ;  /* 0x00000e0035057984 */ /* 0x000e620000000400 */
[-C--:B------:R-:W-:Y:S01]  /*67a0*/  LEA R64, R64, R52.reuse, 0x1 ;  /* 0x0000003440407211 */ /* 0x080fe200078e08ff */
[--C-:B------:R-:W-:Y:S01]  /*67b0*/  IMAD R62, R62, 0x2, R52.reuse ;  /* 0x000000023e3e7824 */ /* 0x100fe200078e0234 */
[-C--:B------:R-:W-:Y:S02]  /*67c0*/  LEA R63, R63, R52.reuse, 0x1 ;  /* 0x000000343f3f7211 */ /* 0x080fe400078e08ff */
[-C--:B------:R-:W-:Y:S01]  /*67d0*/  LEA R61, R61, R52.reuse, 0x1 ;  /* 0x000000343d3d7211 */ /* 0x080fe200078e08ff */
[--C-:B------:R-:W-:Y:S01]  /*67e0*/  IMAD R59, R59, 0x2, R52.reuse ;  /* 0x000000023b3b7824 */ /* 0x100fe200078e0234 */
[-C--:B------:R-:W-:Y:S02]  /*67f0*/  LEA R60, R60, R52.reuse, 0x1 ;  /* 0x000000343c3c7211 */ /* 0x080fe400078e08ff */
[-C--:B------:R-:W-:Y:S02]  /*6800*/  LEA R58, R58, R52.reuse, 0x1 ;  /* 0x000000343a3a7211 */ /* 0x080fe400078e08ff */
[----:B------:R-:W-:Y:S01]  /*6810*/  LEA R57, R57, R52, 0x1 ;  /* 0x0000003439397211 */ /* 0x000fe200078e08ff */
[----:B------:R-:W-:Y:S01]  /*6820*/  IMAD R56, R56, 0x2, R52 ;  /* 0x0000000238387824 */ /* 0x000fe200078e0234 */
[----:B--2---:R-:W-:Y:S04]  /*6830*/  STS.U16 [R70+0x1080], R28 ;  /* 0x0010801c46007388 */ /* 0x004fe80000000400 */
[----:B---3--:R2:W-:Y:S04]  /*6840*/  STS.U16 [R69+0x10c0], R27 ;  /* 0x0010c01b45007388 */ /* 0x0085e80000000400 */
[----:B----4-:R-:W-:Y:S04]  /*6850*/  STS.U16 [R68+0x1100], R23 ;  /* 0x0011001744007388 */ /* 0x010fe80000000400 */
[----:B-----5:R3:W-:Y:S04]  /*6860*/  STS.U16 [R67+0x1140], R26 ;  /* 0x0011401a43007388 */ /* 0x0207e80000000400 */
[----:B------:R4:W-:Y:S04]  /*6870*/  STS.U16 [R66+0x1180], R25 ;  /* 0x0011801942007388 */ /* 0x0009e80000000400 */
[----:B------:R5:W-:Y:S04]  /*6880*/  STS.U16 [R65+0x11c0], R24 ;  /* 0x0011c01841007388 */ /* 0x000be80000000400 */
[----:B------:R-:W-:Y:S04]  /*6890*/  STS.U16 [R64+0x1200], R19 ;  /* 0x0012001340007388 */ /* 0x000fe80000000400 */
[----:B--2---:R-:W2:Y:S04]  /*68a0*/  LDL R27, [R1+0x100] ;  /* 0x00010000011b7983 */ /* 0x004ea80000100800 */
[----:B---3--:R-:W3:Y:S04]  /*68b0*/  LDL R26, [R1+0xfc] ;  /* 0x0000fc00011a7983 */ /* 0x008ee80000100800 */
[----:B------:R-:W-:Y:S04]  /*68c0*/  STS.U16 [R63+0x1240], R20 ;  /* 0x001240143f007388 */ /* 0x000fe80000000400 */
[----:B------:R-:W-:Y:S04]  /*68d0*/  STS.U16 [R62+0x1280], R21 ;  /* 0x001280153e007388 */ /* 0x000fe80000000400 */
[----:B------:R0:W-:Y:S04]  /*68e0*/  STS.U16 [R61+0x12c0], R22 ;  /* 0x0012c0163d007388 */ /* 0x0001e80000000400 */
[----:B----4-:R-:W4:Y:S04]  /*68f0*/  LDL R25, [R1+0xf8] ;  /* 0x0000f80001197983 */ /* 0x010f280000100800 */
[----:B-----5:R-:W5:Y:S04]  /*6900*/  LDL R24, [R1+0xf4] ;  /* 0x0000f40001187983 */ /* 0x020f680000100800 */
[----:B0-----:R-:W5:Y:S04]  /*6910*/  LDL R22, [R1+0xec] ;  /* 0x0000ec0001167983 */ /* 0x001f680000100800 */
[----:B------:R-:W5:Y:S04]  /*6920*/  LDL R21, [R1+0xe8] ;  /* 0x0000e80001157983 */ /* 0x000f680000100800 */
[----:B------:R-:W5:Y:S04]  /*6930*/  LDL R23, [R1+0xf0] ;  /* 0x0000f00001177983 */ /* 0x000f680000100800 */
[----:B------:R-:W5:Y:S04]  /*6940*/  LDL R20, [R1+0xe4] ;  /* 0x0000e40001147983 */ /* 0x000f680000100800 */
[----:B------:R-:W-:Y:S04]  /*6950*/  STS.U16 [R60+0x1300], R15 ;  /* 0x0013000f3c007388 */ /* 0x000fe80000000400 */
[----:B------:R-:W5:Y:S04]  /*6960*/  LDL R19, [R1+0xe0] ;  /* 0x0000e00001137983 */ /* 0x000f680000100800 */
[----:B------:R0:W-:Y:S04]  /*6970*/  STS.U16 [R59+0x1340], R16 ;  /* 0x001340103b007388 */ /* 0x0001e80000000400 */
[----:B------:R1:W-:Y:S04]  /*6980*/  STS.U16 [R58+0x1380], R17 ;  /* 0x001380113a007388 */ /* 0x0003e80000000400 */
[----:B------:R1:W-:Y:S04]  /*6990*/  STS.U16 [R57+0x13c0], R18 ;  /* 0x0013c01239007388 */ /* 0x0003e80000000400 */
[----:B0-----:R-:W5:Y:S04]  /*69a0*/  LDL R16, [R1+0xd4] ;  /* 0x0000d40001107983 */ /* 0x001f680000100800 */
[----:B-1----:R-:W5:Y:S04]  /*69b0*/  LDL R17, [R1+0xd8] ;  /* 0x0000d80001117983 */ /* 0x002f680000100800 */
[----:B------:R-:W5:Y:S04]  /*69c0*/  LDL R18, [R1+0xdc] ;  /* 0x0000dc0001127983 */ /* 0x000f680000100800 */
[----:B------:R0:W-:Y:S04]  /*69d0*/  STS.U16 [R56+0x1400], R14 ;  /* 0x0014000e38007388 */ /* 0x0001e80000000400 */
[----:B0-----:R-:W5:Y:S01]  /*69e0*/  LDL R14, [R1+0xd0] ;  /* 0x0000d000010e7983 */ /* 0x001f620000100800 */
[----:B------:R-:W-:Y:S01]  /*69f0*/  MOV R90, UR60 ;  /* 0x0000003c005a7c02 */ /* 0x000fe20008000f00 */
[----:B------:R-:W-:-:S04]  /*6a00*/  UIADD3 UR40, UR48, -0x1, URZ ;  /* 0xffffffff30287890 */ /* 0x000fc8000fffe03f */
[----:B------:R-:W-:Y:S01]  /*6a10*/  ULEA.HI UR41, UR40, UR40, URZ, 0x1 ;  /* 0x0000002828297291 */ /* 0x000fe2000f8f083f */
[----:B------:R-:W-:-:S03]  /*6a20*/  FMUL.FTZ R90, R90, 1.4426950216293334961 ;  /* 0x3fb8aa3b5a5a7820 */ /* 0x000fc60000410000 */
[----:B------:R-:W-:Y:S01]  /*6a30*/  ULOP3.LUT UR41, UR41, 0xfffffe, URZ, 0xc0, !UPT ;  /* 0x00fffffe29297892 */ /* 0x000fe2000f8ec03f */
[----:B------:R-:W-:-:S03]  /*6a40*/  FMUL.FTZ R145, R51, R90 ;  /* 0x0000005a33917220 */ /* 0x000fc60000410000 */
[----:B------:R-:W-:Y:S01]  /*6a50*/  UIADD3 UR40, UR40, -UR41, URZ ;  /* 0x8000002928287290 */ /* 0x000fe2000fffe03f */
[----:B------:R-:W-:Y:S02]  /*6a60*/  IMAD R54, R32, 0x10, R149 ;  /* 0x0000001020367824 */ /* 0x000fe400078e0295 */
[----:B------:R-:W0:Y:S01]  /*6a70*/  MUFU.EX2 R145, R145 ;  /* 0x0000009100917308 */ /* 0x000e220000000800 */
[----:B------:R-:W-:Y:S01]  /*6a80*/  ULEA UR40, UR40, UR7, 0x8 ;  /* 0x0000000728287291 */ /* 0x000fe2000f8e403f */
[C---:B------:R-:W-:Y:S02]  /*6a90*/  ISETP.NE.AND P1, PT, R71.reuse, RZ, PT ;  /* 0x000000ff4700720c */ /* 0x040fe40003f25270 */
[----:B------:R-:W-:Y:S01]  /*6aa0*/  IADD3 R30, R71, 0x200, RZ ;  /* 0x00000200471e7810 */ /* 0x000fe20007ffe0ff */
[----:B------:R-:W-:Y:S01]  /*6ab0*/  FMUL.FTZ R105, R50, R90 ;  /* 0x0000005a32697220 */ /* 0x000fe20000410000 */
[----:B------:R-:W-:Y:S02]  /*6ac0*/  LEA R55, R55, R52, 0x1 ;  /* 0x0000003437377211 */ /* 0x000fe400078e08ff */
[----:B------:R-:W-:-:S02]  /*6ad0*/  LEA.HI.SX32 R53, R54, R54, 0x1b ;  /* 0x0000003636357211 */ /* 0x000fc400078fdaff */
[----:B------:R-:W-:Y:S01]  /*6ae0*/  SEL R15, R30, UR40, P1 ;  /* 0x000000281e0f7c07 */ /* 0x000fe20008800000 */
[----:B------:R-:W-:Y:S01]  /*6af0*/  FMUL.FTZ R104, R49, R90 ;  /* 0x0000005a31687220 */ /* 0x000fe20000410000 */
[----:B------:R1:W-:Y:S01]  /*6b00*/  STS.U16 [R55+0x1440], R13 ;  /* 0x0014400d37007388 */ /* 0x0003e20000000400 */
[----:B------:R-:W-:Y:S01]  /*6b10*/  LEA R53, R53, R52, 0x1 ;  /* 0x0000003435357211 */ /* 0x000fe200078e08ff */
[----:B------:R-:W0:Y:S01]  /*6b20*/  MUFU.EX2 R105, R105 ;  /* 0x0000006900697308 */ /* 0x000e220000000800 */
[----:B------:R-:W-:Y:S01]  /*6b30*/  FMUL.FTZ R103, R48, R90 ;  /* 0x0000005a30677220 */ /* 0x000fe20000410000 */
[----:B------:R-:W-:Y:S01]  /*6b40*/  NOP ;  /* 0x0000000000007918 */ /* 0x000fe20000000000 */
[----:B-1----:R-:W-:Y:S01]  /*6b50*/  LEA R13, R15, R52, 0x2 ;  /* 0x000000340f0d7211 */ /* 0x002fe200078e10ff */
[----:B------:R-:W1:Y:S04]  /*6b60*/  LDS.U16 R114, [R53+0x1082] ;  /* 0x0010820035727984 */ /* 0x000e680000000400 */
[----:B------:R-:W0:Y:S01]  /*6b70*/  MUFU.EX2 R104, R104 ;  /* 0x0000006800687308 */ /* 0x000e220000000800 */
[----:B------:R-:W0:Y:S01]  /*6b80*/  LDS.U16 R115, [R53+0x1080] ;  /* 0x0010800035737984 */ /* 0x000e220000000400 */
[----:B------:R-:W-:-:S03]  /*6b90*/  FMUL.FTZ R102, R47, R90 ;  /* 0x0000005a2f667220 */ /* 0x000fc60000410000 */
[----:B------:R-:W0:Y:S04]  /*6ba0*/  LDS.U16 R116, [R53+0x1086] ;  /* 0x0010860035747984 */ /* 0x000e280000000400 */
[----:B------:R-:W0:Y:S04]  /*6bb0*/  LDS.U16 R117, [R53+0x1084] ;  /* 0x0010840035757984 */ /* 0x000e280000000400 */
[----:B------:R-:W0:Y:S04]  /*6bc0*/  LDS.U16 R118, [R53+0x108a] ;  /* 0x00108a0035767984 */ /* 0x000e280000000400 */
[----:B------:R-:W0:Y:S04]  /*6bd0*/  LDS.U16 R119, [R53+0x1088] ;  /* 0x0010880035777984 */ /* 0x000e280000000400 */
[----:B------:R-:W0:Y:S04]  /*6be0*/  LDS.U16 R120, [R53+0x108e] ;  /* 0x00108e0035787984 */ /* 0x000e280000000400 */
[----:B------:R-:W1:Y:S04]  /*6bf0*/  LDS.U16 R121, [R53+0x108c] ;  /* 0x00108c0035797984 */ /* 0x000e680000000400 */
        /* <DEDUP_REMOVED lines=8> */
[----:B0-----:R0:W-:Y:S01]  /*6c80*/  STS [R13+0x6d50], R145 ;  /* 0x006d50910d007388 */ /* 0x0011e20000000800 */
[----:B------:R-:W0:Y:S01]  /*6c90*/  MUFU.EX2 R103, R103 ;  /* 0x0000006700677308 */ /* 0x000e220000000800 */
[----:B------:R-:W-:Y:S01]  /*6ca0*/  FMUL.FTZ R101, R46, R90 ;  /* 0x0000005a2e657220 */ /* 0x000fe20000410000 */
[----:B------:R-:W-:Y:S01]  /*6cb0*/  ISETP.NE.AND P0, PT, R71, 0x7f, PT ;  /* 0x0000007f4700780c */ /* 0x000fe20003f05270 */
[----:B------:R-:W-:-:S02]  /*6cc0*/  HADD2.F32 R12, -RZ, R12.H0_H0 ;  /* 0x2000000cff0c7230 */ /* 0x000fc40000004100 */
[----:B------:R-:W-:Y:S02]  /*6cd0*/  HADD2.F32 R11, -RZ, R11.H0_H0 ;  /* 0x2000000bff0b7230 */ /* 0x000fe40000004100 */
[-C--:B------:R-:W-:Y:S01]  /*6ce0*/  FMUL.FTZ R100, R45, R90.reuse ;  /* 0x0000005a2d647220 */ /* 0x080fe20000410000 */
[----:B------:R-:W0:Y:S01]  /*6cf0*/  MUFU.EX2 R102, R102 ;  /* 0x0000006600667308 */ /* 0x000e220000000800 */
[----:B------:R-:W-:Y:S02]  /*6d00*/  HADD2.F32 R10, -RZ, R10.H0_H0 ;  /* 0x2000000aff0a7230 */ /* 0x000fe40000004100 */
[----:B------:R-:W-:Y:S01]  /*6d10*/  FMUL.FTZ R80, R145, R105 ;  /* 0x0000006991507220 */ /* 0x000fe20000410000 */
[----:B------:R-:W-:Y:S01]  /*6d20*/  FMUL.FTZ R99, R44, R90 ;  /* 0x0000005a2c637220 */ /* 0x000fe20000410000 */
[----:B------:R-:W-:-:S03]  /*6d30*/  HADD2.F32 R9, -RZ, R9.H0_H0 ;  /* 0x20000009ff097230 */ /* 0x000fc60000004100 */
[----:B------:R-:W1:Y:S01]  /*6d40*/  MUFU.EX2 R101, R101 ;  /* 0x0000006500657308 */ /* 0x000e620000000800 */
[----:B------:R-:W-:Y:S01]  /*6d50*/  FMUL.FTZ R80, R104, R80 ;  /* 0x0000005068507220 */ /* 0x000fe20000410000 */
[----:B------:R-:W-:Y:S01]  /*6d60*/  FMUL.FTZ R98, R43, R90 ;  /* 0x0000005a2b627220 */ /* 0x000fe20000410000 */
[----:B------:R-:W-:Y:S01]  /*6d70*/  @P0 IMAD R109, R71, 0x4, R52 ;  /* 0x00000004476d0824 */ /* 0x000fe200078e0234 */
[----:B------:R-:W-:Y:S01]  /*6d80*/  BAR.SYNC.DEFER_BLOCKING 0x0 ;  /* 0x0000000000007b1d */ /* 0x000fe20000010000 */
[----:B------:R-:W-:-:S05]  /*6d90*/  HADD2.F32 R8, -RZ, R8.H0_H0 ;  /* 0x20000008ff087230 */ /* 0x000fca0000004100 */
[----:B------:R-:W1:Y:S01]  /*6da0*/  MUFU.EX2 R100, R100 ;  /* 0x0000006400647308 */ /* 0x000e620000000800 */
[----:B0-----:R-:W-:Y:S01]  /*6db0*/  FMUL.FTZ R80, R103, R80 ;  /* 0x0000005067507220 */ /* 0x001fe20000410000 */
[----:B------:R-:W-:Y:S01]  /*6dc0*/  FMUL.FTZ R97, R42, R90 ;  /* 0x0000005a2a617220 */ /* 0x000fe20000410000 */
[----:B------:R-:W-:-:S05]  /*6dd0*/  HADD2.F32 R7, -RZ, R7.H0_H0 ;  /* 0x20000007ff077230 */ /* 0x000fca0000004100 */
[----:B------:R-:W0:Y:S01]  /*6de0*/  MUFU.EX2 R99, R99 ;  /* 0x0000006300637308 */ /* 0x000e220000000800 */
[----:B------:R-:W-:Y:S01]  /*6df0*/  FMUL.FTZ R80, R102, R80 ;  /* 0x0000005066507220 */ /* 0x000fe20000410000 */
[----:B------:R-:W-:Y:S01]  /*6e00*/  FMUL.FTZ R96, R41, R90 ;  /* 0x0000005a29607220 */ /* 0x000fe20000410000 */
[----:B------:R-:W-:-:S05]  /*6e10*/  HADD2.F32 R6, -RZ, R6.H0_H0 ;  /* 0x20000006ff067230 */ /* 0x000fca0000004100 */
[----:B------:R-:W0:Y:S01]  /*6e20*/  MUFU.EX2 R98, R98 ;  /* 0x0000006200627308 */ /* 0x000e220000000800 */
[----:B------:R-:W2:Y:S01]  /*6e30*/  @P0 LDS R109, [R109+0x7554] ;  /* 0x007554006d6d0984 */ /* 0x000ea20000000800 */
[----:B-1----:R-:W-:Y:S01]  /*6e40*/  FMUL.FTZ R80, R101, R80 ;  /* 0x0000005065507220 */ /* 0x002fe20000410000 */
[----:B------:R-:W-:-:S05]  /*6e50*/  FMUL.FTZ R95, R40, R90 ;  /* 0x0000005a285f7220 */ /* 0x000fca0000410000 */
[----:B------:R-:W1:Y:S01]  /*6e60*/  MUFU.EX2 R97, R97 ;  /* 0x0000006100617308 */ /* 0x000e620000000800 */
[----:B------:R-:W-:Y:S02]  /*6e70*/  HADD2.F32 R5, -RZ, R5.H0_H0 ;  /* 0x20000005ff057230 */ /* 0x000fe40000004100 */
[----:B------:R-:W-:Y:S01]  /*6e80*/  FMUL.FTZ R80, R100, R80 ;  /* 0x0000005064507220 */ /* 0x000fe20000410000 */
[----:B------:R-:W-:Y:S01]  /*6e90*/  FMUL.FTZ R94, R39, R90 ;  /* 0x0000005a275e7220 */ /* 0x000fe20000410000 */
[----:B------:R-:W-:-:S03]  /*6ea0*/  HADD2.F32 R4, -RZ, R4.H0_H0 ;  /* 0x20000004ff047230 */ /* 0x000fc60000004100 */
[----:B------:R-:W1:Y:S01]  /*6eb0*/  MUFU.EX2 R96, R96 ;  /* 0x0000006000607308 */ /* 0x000e620000000800 */
[----:B0-----:R-:W-:Y:S01]  /*6ec0*/  FMUL.FTZ R80, R99, R80 ;  /* 0x0000005063507220 */ /* 0x001fe20000410000 */
[----:B------:R-:W-:Y:S01]  /*6ed0*/  FMUL.FTZ R92, R38, R90 ;  /* 0x0000005a265c7220 */ /* 0x000fe20000410000 */
[----:B------:R-:W-:-:S05]  /*6ee0*/  HADD2.F32 R3, -RZ, R3.H0_H0 ;  /* 0x20000003ff037230 */ /* 0x000fca0000004100 */
[----:B------:R-:W0:Y:S01]  /*6ef0*/  MUFU.EX2 R95, R95 ;  /* 0x0000005f005f7308 */ /* 0x000e220000000800 */
[----:B------:R-:W-:Y:S01]  /*6f00*/  FMUL.FTZ R80, R98, R80 ;  /* 0x0000005062507220 */ /* 0x000fe20000410000 */
[-C--:B------:R-:W-:Y:S01]  /*6f10*/  FMUL.FTZ R91, R37, R90.reuse ;  /* 0x0000005a255b7220 */ /* 0x080fe20000410000 */
[----:B------:R-:W-:Y:S01]  /*6f20*/  FMUL.FTZ R90, R36, R90 ;  /* 0x0000005a245a7220 */ /* 0x000fe20000410000 */
[----:B--2---:R-:W-:Y:S02]  /*6f30*/  HADD2.F32 R35, -RZ, R27.H0_H0 ;  /* 0x2000001bff237230 */ /* 0x004fe40000004100 */
[----:B---3--:R-:W-:-:S03]  /*6f40*/  HADD2.F32 R34, -RZ, R26.H0_H0 ;  /* 0x2000001aff227230 */ /* 0x008fc60000004100 */
[----:B------:R-:W-:-:S04]  /*6f50*/  FMUL.FTZ R93, R51, R35 ;  /* 0x00000023335d7220 */ /* 0x000fc80000410000 */
[----:B------:R-:W-:Y:S01]  /*6f60*/  FMUL.FTZ R151, R11, R93 ;  /* 0x0000005d0b977220 */ /* 0x000fe20000410000 */
[----:B----4-:R-:W-:Y:S02]  /*6f70*/  HADD2.F32 R33, -RZ, R25.H0_H0 ;  /* 0x20000019ff217230 */ /* 0x010fe40000004100 */
[----:B-----5:R-:W-:Y:S02]  /*6f80*/  HADD2.F32 R32, -RZ, R24.H0_H0 ;  /* 0x20000018ff207230 */ /* 0x020fe40000004100 */
[----:B------:R-:W-:Y:S02]  /*6f90*/  HADD2.F32 R30, -RZ, R22.H0_H0 ;  /* 0x20000016ff1e7230 */ /* 0x000fe40000004100 */
[----:B------:R-:W-:Y:S01]  /*6fa0*/  FMUL.FTZ R22, R50, R34 ;  /* 0x0000002232167220 */ /* 0x000fe20000410000 */
[----:B------:R-:W-:Y:S02]  /*6fb0*/  HADD2.F32 R29, -RZ, R21.H0_H0 ;  /* 0x20000015ff1d7230 */ /* 0x000fe40000004100 */
[----:B------:R-:W-:Y:S01]  /*6fc0*/  FMUL.FTZ R21, R49, R33 ;  /* 0x0000002131157220 */ /* 0x000fe20000410000 */
[----:B------:R-:W-:Y:S01]  /*6fd0*/  FMUL.FTZ R144, R12, R22 ;  /* 0x000000160c907220 */ /* 0x000fe20000410000 */
[----:B------:R-:W-:-:S02]  /*6fe0*/  HADD2.F32 R31, -RZ, R23.H0_H0 ;  /* 0x20000017ff1f7230 */ /* 0x000fc40000004100 */
[----:B------:R-:W-:Y:S01]  /*6ff0*/  FMUL.FTZ R143, R10, R21 ;  /* 0x000000150a8f7220 */ /* 0x000fe20000410000 */
[----:B------:R-:W-:Y:S01]  /*7000*/  FFMA.FTZ R81, R151, R105, R144 ;  /* 0x0000006997517223 */ /* 0x000fe20000010090 */
[----:B------:R-:W-:Y:S02]  /*7010*/  HADD2.F32 R28, -RZ, R20.H0_H0 ;  /* 0x20000014ff1c7230 */ /* 0x000fe40000004100 */
[----:B------:R-:W-:Y:S01]  /*7020*/  FMUL.FTZ R20, R48, R32 ;  /* 0x0000002030147220 */ /* 0x000fe20000410000 */
[----:B------:R-:W-:-:S03]  /*7030*/  FFMA.FTZ R81, R104, R81, R143 ;  /* 0x0000005168517223 */ /* 0x000fc6000001008f */
[----:B------:R-:W-:Y:S01]  /*7040*/  FMUL.FTZ R142, R9, R20 ;  /* 0x00000014098e7220 */ /* 0x000fe20000410000 */
[----:B------:R-:W-:Y:S02]  /*7050*/  HADD2.F32 R27, -RZ, R19.H0_H0 ;  /* 0x20000013ff1b7230 */ /* 0x000fe40000004100 */
[----:B------:R-:W-:Y:S01]  /*7060*/  FMUL.FTZ R19, R47, R31 ;  /* 0x0000001f2f137220 */ /* 0x000fe20000410000 */
[----:B------:R-:W-:-:S03]  /*7070*/  FFMA.FTZ R81, R103, R81, R142 ;  /* 0x0000005167517223 */ /* 0x000fc6000001008e */
[----:B------:R-:W-:-:S04]  /*7080*/  FMUL.FTZ R141, R8, R19 ;  /* 0x00000013088d7220 */ /* 0x000fc80000410000 */
[----:B------:R-:W-:Y:S01]  /*7090*/  FFMA.FTZ R81, R102, R81, R141 ;  /* 0x0000005166517223 */ /* 0x000fe2000001008d */
[----:B------:R-:W-:Y:S01]  /*70a0*/  FMUL.FTZ R15, R43, R27 ;  /* 0x0000001b2b0f7220 */ /* 0x000fe20000410000 */
[----:B------:R-:W-:Y:S02]  /*70b0*/  HADD2.F32 R24, -RZ, R16.H0_H0 ;  /* 0x20000010ff187230 */ /* 0x000fe40000004100 */
[----:B------:R-:W-:Y:S02]  /*70c0*/  HADD2.F32 R25, -RZ, R17.H0_H0 ;  /* 0x20000011ff197230 */ /* 0x000fe40000004100 */
[----:B------:R-:W-:Y:S02]  /*70d0*/  HADD2.F32 R26, -RZ, R18.H0_H0 ;  /* 0x20000012ff1a7230 */ /* 0x000fe40000004100 */
[----:B------:R-:W-:Y:S01]  /*70e0*/  FMUL.FTZ R18, R46, R30 ;  /* 0x0000001e2e127220 */ /* 0x000fe20000410000 */
[----:B------:R-:W-:-:S03]  /*70f0*/  FMUL.FTZ R17, R45, R29 ;  /* 0x0000001d2d117220 */ /* 0x000fc60000410000 */
[----:B------:R-:W-:Y:S01]  /*7100*/  FMUL.FTZ R140, R7, R18 ;  /* 0x00000012078c7220 */ /* 0x000fe20000410000 */
[----:B------:R-:W-:Y:S01]  /*7110*/  FMUL.FTZ R16, R44, R28 ;  /* 0x0000001c2c107220 */ /* 0x000fe20000410000 */
[----:B------:R-:W-:Y:S02]  /*7120*/  FMUL.FTZ R139, R6, R17 ;  /* 0x00000011068b7220 */ /* 0x000fe40000410000 */
[----:B------:R-:W-:Y:S01]  /*7130*/  FFMA.FTZ R81, R101, R81, R140 ;  /* 0x0000005165517223 */ /* 0x000fe2000001008c */
[----:B------:R-:W-:-:S03]  /*7140*/  FMUL.FTZ R138, R5, R16 ;  /* 0x00000010058a7220 */ /* 0x000fc60000410000 */
[----:B------:R-:W-:Y:S01]  /*7150*/  FFMA.FTZ R81, R100, R81, R139 ;  /* 0x0000005164517223 */ /* 0x000fe2000001008b */
[----:B------:R-:W2:Y:S01]  /*7160*/  MUFU.EX2 R94, R94 ;  /* 0x0000005e005e7308 */ /* 0x000ea20000000800 */
[----:B------:R-:W-:Y:S02]  /*7170*/  HADD2.F32 R23, -RZ, R14.H0_H0 ;  /* 0x2000000eff177230 */ /* 0x000fe40000004100 */
[----:B------:R-:W-:Y:S01]  /*7180*/  FMUL.FTZ R14, R42, R26 ;  /* 0x0000001a2a0e7220 */ /* 0x000fe20000410000 */
[----:B------:R-:W-:Y:S01]  /*7190*/  FMUL.FTZ R137, R4, R15 ;  /* 0x0000000f04897220 */ /* 0x000fe20000410000 */
[----:B------:R-:W-:Y:S01]  /*71a0*/  FFMA.FTZ R81, R99, R81, R138 ;  /* 0x0000005163517223 */ /* 0x000fe2000001008a */
[----:B------:R-:W-:Y:S02]  /*71b0*/  HADD2.F32 R2, -RZ, R2.H0_H0 ;  /* 0x20000002ff027230 */ /* 0x000fe40000004100 */
[----:B------:R-:W-:Y:S01]  /*71c0*/  FMUL.FTZ R13, R41, R25 ;  /* 0x00000019290d7220 */ /* 0x000fe20000410000 */
[----:B-1----:R-:W-:Y:S01]  /*71d0*/  FMUL.FTZ R80, R97, R80 ;  /* 0x0000005061507220 */ /* 0x002fe20000410000 */
[----:B------:R-:W1:Y:S01]  /*71e0*/  MUFU.EX2 R92, R92 ;  /* 0x0000005c005c7308 */ /* 0x000e620000000800 */
[----:B------:R-:W-:Y:S01]  /*71f0*/  FMUL.FTZ R136, R3, R14 ;  /* 0x0000000e03887220 */ /* 0x000fe20000410000 */
[----:B------:R-:W-:Y:S01]  /*7200*/  FFMA.FTZ R81, R98, R81, R137 ;  /* 0x0000005162517223 */ /* 0x000fe20000010089 */
[----:B------:R-:W-:-:S02]  /*7210*/  HADD2.F32 R79, -RZ, R79.H0_H0 ;  /* 0x2000004fff4f7230 */ /* 0x000fc40000004100 */
[----:B------:R-:W-:Y:S01]  /*7220*/  FMUL.FTZ R80, R96, R80 ;  /* 0x0000005060507220 */ /* 0x000fe20000410000 */
[----:B------:R-:W-:Y:S01]  /*7230*/  FMUL.FTZ R135, R2, R13 ;  /* 0x0000000d02877220 */ /* 0x000fe20000410000 */
[----:B------:R-:W-:Y:S01]  /*7240*/  FFMA.FTZ R81, R97, R81, R136 ;  /* 0x0000005161517223 */ /* 0x000fe20000010088 */
[----:B------:R-:W-:Y:S01]  /*7250*/  FMUL.FTZ R78, R40, R24 ;  /* 0x00000018284e7220 */ /* 0x000fe20000410000 */
[----:B------:R-:W3:Y:S01]  /*7260*/  MUFU.EX2 R91, R91 ;  /* 0x0000005b005b7308 */ /* 0x000ee20000000800 */
[----:B------:R-:W-:Y:S02]  /*7270*/  HADD2.F32 R0, -RZ, R0.H0_H0 ;  /* 0x20000000ff007230 */ /* 0x000fe40000004100 */
[----:B0-----:R-:W-:Y:S01]  /*7280*/  FMUL.FTZ R80, R95, R80 ;  /* 0x000000505f507220 */ /* 0x001fe20000410000 */
[----:B------:R-:W-:Y:S01]  /*7290*/  FFMA.FTZ R81, R96, R81, R135 ;  /* 0x0000005160517223 */ /* 0x000fe20000010087 */
[----:B------:R-:W-:-:S03]  /*72a0*/  FMUL.FTZ R134, R79, R78 ;  /* 0x0000004e4f867220 */ /* 0x000fc60000410000 */
[----:B------:R-:W0:Y:S01]  /*72b0*/  MUFU.EX2 R90, R90 ;  /* 0x0000005a005a7308 */ /* 0x000e220000000800 */
[----:B------:R-:W-:Y:S01]  /*72c0*/  FMUL.FTZ R106, R39, R23 ;  /* 0x00000017276a7220 */ /* 0x000fe20000410000 */
[----:B--2---:R-:W-:Y:S01]  /*72d0*/  FMUL.FTZ R80, R94, R80 ;  /* 0x000000505e507220 */ /* 0x004fe20000410000 */
[----:B------:R-:W-:Y:S01]  /*72e0*/  FFMA.FTZ R81, R95, R81, R134 ;  /* 0x000000515f517223 */ /* 0x000fe20000010086 */
[----:B------:R-:W-:Y:S01]  /*72f0*/  BSSY B0, `(.L_x_1390) ;  /* 0x0000014000007945 */ /* 0x000fe20003800000 */
[----:B------:R-:W-:Y:S01]  /*7300*/  FMUL.FTZ R133, R0, R106 ;  /* 0x0000006a00857220 */ /* 0x000fe20000410000 */
[----:B-1----:R-:W-:Y:S01]  /*7310*/  FMUL.FTZ R80, R92, R80 ;  /* 0x000000505c507220 */ /* 0x002fe20000410000 */
[----:B------:R-:W-:Y:S02]  /*7320*/  HADD2.F32 R75, -RZ, R75.H0_H0 ;  /* 0x2000004bff4b7230 */ /* 0x000fe40000004100 */
[----:B------:R-:W-:Y:S02]  /*7330*/  HADD2.F32 R107, -RZ, R107.H0_H0 ;  /* 0x2000006bff6b7230 */ /* 0x000fe40000004100 */
[----:B------:R-:W-:Y:S01]  /*7340*/  FFMA.FTZ R81, R94, R81, R133 ;  /* 0x000000515e517223 */ /* 0x000fe20000010085 */
[----:B------:R-:W-:-:S02]  /*7350*/  HADD2.F32 R108, -RZ, R108.H0_H0 ;  /* 0x2000006cff6c7230 */ /* 0x000fc40000004100 */
[----:B------:R-:W-:Y:S01]  /*7360*/  HADD2.F32 R72, -RZ, R72.H0_H0 ;  /* 0x20000048ff487230 */ /* 0x000fe20000004100 */
[----:B---3--:R-:W-:Y:S06]  /*7370*/  @P0 BRA `(.L_x_1391) ;  /* 0x00000000002c0947 */ /* 0x008fec0003800000 */
[----:B------:R-:W1:Y:S01]  /*7380*/  LDC R73, c[0x0][0x224] ;  /* 0x00008900ff497b82 */ /* 0x000e620000000800 */
[----:B------:R-:W-:Y:S01]  /*7390*/  HFMA2.MMA R109, -RZ, RZ, 1.875, 0 ;  /* 0x3f800000ff6d7435 */ /* 0x000fe200000001ff */
        /* <DEDUP_REMOVED lines=8> */
[----:B------:R1:W2:Y:S02]  /*7420*/  LDS R109, [R74+0x6d50] ;  /* 0x006d50004a6d7984 */ /* 0x0002a40000000800 */
.L_x_1391:
[----:B------:R-:W-:Y:S05]  /*7430*/  BSYNC B0 ;  /* 0x0000000000007941 */ /* 0x000fea0003800000 */
.L_x_1390:
[----:B------:R-:W3:Y:S04]  /*7440*/  LDL R73, [R1+0xc8] ;  /* 0x0000c80001497983 */ /* 0x000ee80000100800 */
[----:B-1----:R-:W4:Y:S01]  /*7450*/  LDL R74, [R1+0xc4] ;  /* 0x0000c400014a7983 */ /* 0x002f220000100800 */
[----:B------:R-:W-:Y:S01]  /*7460*/  UISETP.GE.AND UP0, UPT, UR48, 0x2, UPT ;  /* 0x000000023000788c */ /* 0x000fe2000bf06270 */
[----:B------:R-:W-:Y:S01]  /*7470*/  FMUL.FTZ R110, R38, R72 ;  /* 0x00000048266e7220 */ /* 0x000fe20000410000 */
[----:B------:R-:W-:Y:S01]  /*7480*/  LOP3.LUT R165, R71, 0x1f, RZ, 0xc0, !PT ;  /* 0x0000001f47a57812 */ /* 0x000fe200078ec0ff */
[----:B------:R-:W2:Y:S02]  /*7490*/  LDL R164, [R1+0x74] ;  /* 0x0000740001a47983 */ /* 0x000ea40000100800 */
[----:B------:R-:W-:Y:S01]  /*74a0*/  FMUL.FTZ R132, R107, R110 ;  /* 0x0000006e6b847220 */ /* 0x000fe20000410000 */
[----:B------:R-:W-:Y:S01]  /*74b0*/  PLOP3.LUT P0, PT, PT, PT, UP0, 0x80, 0x0 ;  /* 0x000000000000781c */ /* 0x000fe20003f0f008 */
[----:B------:R-:W2:Y:S02]  /*74c0*/  LDL R163, [R1+0x68] ;  /* 0x0000680001a37983 */ /* 0x000ea40000100800 */
[----:B------:R-:W-:Y:S01]  /*74d0*/  FFMA.FTZ R81, R92, R81, R132 ;  /* 0x000000515c517223 */ /* 0x000fe20000010084 */
[----:B------:R-:W-:Y:S01]  /*74e0*/  ISETP.NE.OR P0, PT, R165, RZ, !P0 ;  /* 0x000000ffa500720c */ /* 0x000fe20004705670 */
[----:B------:R-:W-:Y:S01]  /*74f0*/  FMUL.FTZ R80, R91, R80 ;  /* 0x000000505b507220 */ /* 0x000fe20000410000 */
[----:B------:R-:W-:Y:S01]  /*7500*/  LEA.HI R113, R71, R71, RZ, 0x1e ;  /* 0x0000004747717211 */ /* 0x000fe200078ff0ff */
[----:B------:R-:W2:Y:S02]  /*7510*/  LDL R162, [R1+0x6c] ;  /* 0x00006c0001a27983 */ /* 0x000ea40000100800 */
[----:B0-----:R-:W-:Y:S01]  /*7520*/  FMUL.FTZ R80, R90, R80 ;  /* 0x000000505a507220 */ /* 0x001fe20000410000 */
[----:B------:R-:W-:Y:S01]  /*7530*/  LEA R113, R113, R52, 0x3 ;  /* 0x0000003471717211 */ /* 0x000fe200078e18ff */
[----:B------:R-:W2:Y:S01]  /*7540*/  LDL R155, [R1+0x60] ;  /* 0x00006000019b7983 */ /* 0x000ea20000100800 */
[----:B------:R-:W-:-:S03]  /*7550*/  ISETP.GT.U32.AND P2, PT, R71, 0x1f, PT ;  /* 0x0000001f4700780c */ /* 0x000fc60003f44070 */
[----:B------:R-:W2:Y:S01]  /*7560*/  LDL R71, [R1+0x78] ;  /* 0x0000780001477983 */ /* 0x000ea20000100800 */
[----:B------:R-:W-:-:S03]  /*7570*/  MOV R82, 0x8 ;  /* 0x0000000800527802 */ /* 0x000fc60000000f00 */
[----:B------:R-:W2:Y:S04]  /*7580*/  LDL R148, [R1+0x64] ;  /* 0x0000640001947983 */ /* 0x000ea80000100800 */
        /* <DEDUP_REMOVED lines=8> */
[----:B---3--:R-:W-:-:S02]  /*7610*/  HADD2.F32 R73, -RZ, R73.H0_H0 ;  /* 0x20000049ff497230 */ /* 0x008fc40000004100 */
[----:B----4-:R-:W-:-:S03]  /*7620*/  HADD2.F32 R74, -RZ, R74.H0_H0 ;  /* 0x2000004aff4a7230 */ /* 0x010fc60000004100 */
[----:B------:R-:W-:-:S04]  /*7630*/  FMUL.FTZ R111, R37, R73 ;  /* 0x00000049256f7220 */ /* 0x000fc80000410000 */
[----:B------:R-:W-:Y:S01]  /*7640*/  FMUL.FTZ R131, R75, R111 ;  /* 0x0000006f4b837220 */ /* 0x000fe20000410000 */
[----:B------:R-:W-:-:S03]  /*7650*/  FMUL.FTZ R112, R36, R74 ;  /* 0x0000004a24707220 */ /* 0x000fc60000410000 */
[----:B------:R-:W-:Y:S01]  /*7660*/  FFMA.FTZ R81, R91, R81, R131 ;  /* 0x000000515b517223 */ /* 0x000fe20000010083 */
[----:B------:R-:W-:-:S04]  /*7670*/  FMUL.FTZ R130, R108, R112 ;  /* 0x000000706c827220 */ /* 0x000fc80000410000 */
[----:B------:R-:W-:-:S05]  /*7680*/  FFMA.FTZ R81, R90, R81, R130 ;  /* 0x000000515a517223 */ /* 0x000fca0000010082 */
[----:B------:R0:W-:Y:S02]  /*7690*/  STS.64 [R113+0x6340], R80 ;  /* 0x0063405071007388 */ /* 0x0001e40000000a00 */
[----:B0-----:R-:W0:Y:S01]  /*76a0*/  @!P0 LDC R80, c[0x0][0x21c] ;  /* 0x00008700ff508b82 */ /* 0x001e220000000800 */
[----:B------:R-:W-:-:S05]  /*76b0*/  IMAD.U32 R81, RZ, RZ, UR48 ;  /* 0x00000030ff517e24 */ /* 0x000fca000f8e00ff */
[----:B------:R-:W-:-:S05]  /*76c0*/  @!P0 IADD3 R81, R81, -0x2, RZ ;  /* 0xfffffffe51518810 */ /* 0x000fca0007ffe0ff */
[----:B0-----:R-:W-:-:S04]  /*76d0*/  @!P0 IMAD R80, R81, R80, UR7 ;  /* 0x0000000751508e24 */ /* 0x001fc8000f8e0250 */
[----:B------:R-:W-:Y:S01]  /*76e0*/  @!P0 IMAD.WIDE R82, R80, R82, UR22 ;  /* 0x0000001650528e25 */ /* 0x000fe2000f8e0252 */
[----:B------:R-:W-:-:S03]  /*76f0*/  HFMA2.MMA R80, -RZ, RZ, 1.875, 0 ;  /* 0x3f800000ff507435 */ /* 0x000fc600000001ff */
[----:B------:R-:W-:-:S07]  /*7700*/  IMAD.MOV.U32 R81, RZ, RZ, RZ ;  /* 0x000000ffff517224 */ /* 0x000fce00078e00ff */
[----:B------:R0:W5:Y:S04]  /*7710*/  @!P0 LDG.E.64 R80, desc[UR24][R82.64] ;  /* 0x0000001852508981 */ /* 0x000168000c1e1b00 */
[----:B------:R-:W3:Y:S04]  /*7720*/  LDL R82, [R1+0x7c] ;  /* 0x00007c0001527983 */ /* 0x000ee80000100800 */
[----:B------:R-:W4:Y:S01]  /*7730*/  LDL R83, [R1+0x70] ;  /* 0x0000700001537983 */ /* 0x000f220000100800 */
[----:B------:R-:W-:-:S05]  /*7740*/  HADD2.F32 R114, -RZ, R114.H0_H0 ;  /* 0x20000072ff727230 */ /* 0x000fca0000004100 */
[----:B--2---:R-:W-:Y:S02]  /*7750*/  FMUL.FTZ R114, R71, R114 ;  /* 0x0000007247727220 */ /* 0x004fe40000410000 */
[----:B------:R-:W1:Y:S01]  /*7760*/  S2R R71, SR_TID.X ;  /* 0x0000000000477919 */ /* 0x000e620000002100 */
        /* <DEDUP_REMOVED lines=28> */
[----:B------:R-:W-:Y:S01]  /*7930*/  BAR.SYNC.DEFER_BLOCKING 0x0 ;  /* 0x0000000000007b1d */ /* 0x000fe20000010000 */
[----:B---3--:R-:W-:Y:S01]  /*7940*/  FMUL.FTZ R115, R82, R115 ;  /* 0x0000007352737220 */ /* 0x008fe20000410000 */
[----:B----4-:R-:W-:-:S04]  /*7950*/  FMUL.FTZ R116, R83, R116 ;  /* 0x0000007453747220 */ /* 0x010fc80000410000 */
[----:B01----:R-:W-:Y:S05]  /*7960*/  @P2 BRA `(.L_x_1392) ;  /* 0x0000000000f82947 */ /* 0x003fea0003800000 */
        /* <DEDUP_REMOVED lines=36> */
.L_x_1455:
[----:B------:R-:W3:Y:S01]  /*7bb0*/  S2R R89, SR_LANEID ;  /* 0x0000000000597919 */ /* 0x000ee20000000000 */
[----:B------:R-:W-:Y:S01]  /*7bc0*/  UMOV UR40, 0xffffffff ;  /* 0xffffffff00287882 */ /* 0x000fe20000000000 */
[----:B---3--:R-:W-:-:S13]  /*7bd0*/  ISETP.GE.AND P0, PT, R89, 0x10, PT ;  /* 0x000000105900780c */ /* 0x008fda0003f06270 */
[C---:B01----:R-:W-:Y:S01]  /*7be0*/  @P0 FFMA.FTZ R163, R162.reuse, R88, R163 ;  /* 0x00000058a2a30223 */ /* 0x043fe200000100a3 */
[----:B--2---:R-:W-:Y:S01]  /*7bf0*/  @P0 FMUL.FTZ R162, R162, R146 ;  /* 0x00000092a2a20220 */ /* 0x004fe20000410000 */
[----:B------:R-:W-:Y:S06]  /*7c00*/  BRA.DIV UR40, `(.L_x_1394) ;  /* 0x00000056285c7947 */ /* 0x000fec000b800000 */
.L_x_1458:
[----:B------:R-:W-:-:S03]  /*7c10*/  UMOV UR40, 0xffffffff ;  /* 0xffffffff00287882 */ /* 0x000fc60000000000 */
[----:B------:R-:W-:Y:S05]  /*7c20*/  BRA.DIV UR40, `(.L_x_1395) ;  /* 0x00000056287c7947 */ /* 0x000fea000b800000 */
.L_x_1461:
[----:B------:R-:W-:-:S03]  /*7c30*/  UMOV UR40, 0xffffffff ;  /* 0xffffffff00287882 */ /* 0x000fc60000000000 */
[----:B------:R-:W-:Y:S05]  /*7c40*/  BRA.DIV UR40, `(.L_x_1396) ;  /* 0x00000056289c7947 */ /* 0x000fea000b800000 */
[----:B------:R-:W0:Y:S04]  /*7c50*/  SHFL.UP PT, R162, R162, 0x1, RZ ;  /* 0x04200000a2a27989 */ /* 0x000e2800000e00ff */
[----:B------:R-:W1:Y:S04]  /*7c60*/  SHFL.UP PT, R163, R163, 0x1, RZ ;  /* 0x04200000a3a37989 */ /* 0x000e6800000e00ff */
[----:B-----5:R-:W2:Y:S04]  /*7c70*/  SHFL.IDX PT, R80, R80, RZ, 0x1f ;  /* 0x00001fff50507589 */ /* 0x020ea800000e0000 */
[----:B------:R-:W3:Y:S02]  /*7c80*/  SHFL.IDX PT, R81, R81, RZ, 0x1f ;  /* 0x00001fff51517589 */ /* 0x000ee400000e0000 */
.L_x_1467:
        /* <DEDUP_REMOVED lines=12> */
.L_x_1392:
        /* <DEDUP_REMOVED lines=8> */
[----:B-----5:R-:W-:-:S02]  /*7dd0*/  HFMA2.MMA R81, -RZ, RZ, 0, 0 ;  /* 0x00000000ff517435 */ /* 0x020fc400000001ff */
        /* <DEDUP_REMOVED lines=96> */
.L_x_1484:
[----:B------:R-:W-:Y:S02]  /*83e0*/  IMAD.MOV.U32 R88, RZ, RZ, R163 ;  /* 0x000000ffff587224 */ /* 0x000fe400078e00a3 */
[----:B0--34-:R-:W-:Y:S01]  /*83f0*/  @P0 FFMA.FTZ R89, R155, R89, R162 ;  /* 0x000000599b590223 */ /* 0x019fe200000100a2 */
[-C--:B--2---:R-:W-:Y:S01]  /*8400*/  FMUL.FTZ R80, R80, R164.reuse ;  /* 0x000000a450507220 */ /* 0x084fe20000410000 */
[----:B-1----:R-:W-:Y:S01]  /*8410*/  FFMA.FTZ R81, R81, R164, R165 ;  /* 0x000000a451517223 */ /* 0x002fe200000100a5 */
        /* <DEDUP_REMOVED lines=11> */
.L_x_1397:
[----:B------:R-:W-:Y:S05]  /*84d0*/  WARPSYNC.ALL ;  /* 0x0000000000007948 */ /* 0x000fea0003800000 */
[----:B0-----:R-:W2:Y:S01]  /*84e0*/  LDL.LU R85, [R1+0x80] ;  /* 0x0000800001557983 */ /* 0x001ea20000300800 */
[----:B------:R-:W-:-:S03]  /*84f0*/  ULDC.64 UR40, c[0x0][0x350] ;  /* 0x0000d40000287ab9 */ /* 0x000fc60000000a00 */
[----:B------:R-:W3:Y:S04]  /*8500*/  LDL.LU R147, [R1+0x84] ;  /* 0x0000840001937983 */ /* 0x000ee80000300800 */
[----:B------:R-:W4:Y:S04]  /*8510*/  LDL.LU R146, [R1] ;  /* 0x0000000001927983 */ /* 0x000f280000300800 */
[----:B------:R-:W5:Y:S04]  /*8520*/  LDL.LU R89, [R1+0x88] ;  /* 0x0000880001597983 */ /* 0x000f680000300800 */
[----:B------:R-:W5:Y:S04]  /*8530*/  LDL.LU R88, [R1+0x3c] ;  /* 0x00003c0001587983 */ /* 0x000f680000300800 */
[----:B------:R-:W5:Y:S04]  /*8540*/  LDL.LU R87, [R1+0x8c] ;  /* 0x00008c0001577983 */ /* 0x000f680000300800 */
[----:B------:R-:W5:Y:S01]  /*8550*/  LDL.LU R86, [R1+0x38] ;  /* 0x0000380001567983 */ /* 0x000f620000300800 */
[----:B------:R-:W-:Y:S01]  /*8560*/  FFMA.FTZ R112, R108, -R112, R130 ;  /* 0x800000706c707223 */ /* 0x000fe20000010082 */
[----:B------:R-:W-:Y:S01]  /*8570*/  ISETP.NE.AND P6, PT, R71, RZ, PT ;  /* 0x000000ff4700720c */ /* 0x000fe20003fc5270 */
[----:B------:R-:W-:Y:S01]  /*8580*/  IMAD.U32 R84, RZ, RZ, UR7 ;  /* 0x00000007ff547e24 */ /* 0x000fe2000f8e00ff */
[----:B------:R-:W-:Y:S01]  /*8590*/  BAR.SYNC.DEFER_BLOCKING 0x0 ;  /* 0x0000000000007b1d */ /* 0x000fe20000010000 */
[----:B------:R-:W-:Y:S01]  /*85a0*/  FFMA.FTZ R111, R75, -R111, R131 ;  /* 0x8000006f4b6f7223 */ /* 0x000fe20000010083 */
        /* <DEDUP_REMOVED lines=9> */
[----:B------:R-:W-:Y:S01]  /*8640*/  @!P6 LEA R84, R84, R52, 0x3 ;  /* 0x000000345454e211 */ /* 0x000fe200078e18ff */
[----:B------:R-:W-:Y:S01]  /*8650*/  FFMA.FTZ R13, R2, -R13, R135 ;  /* 0x8000000d020d7223 */ /* 0x000fe20000010087 */
[----:B------:R-:W-:Y:S01]  /*8660*/  IADD3 R148, R71, 0x200, RZ ;  /* 0x0000020047947810 */ /* 0x000fe20007ffe0ff */
[----:B------:R-:W-:-:S02]  /*8670*/  UIMAD UR42, UR16, UR40, URZ ;  /* 0x00000028102a72a4 */ /* 0x000fc4000f8e023f */
[----:B------:R-:W-:Y:S02]  /*8680*/  MOV R82, UR40 ;  /* 0x0000002800527c02 */ /* 0x000fe40008000f00 */
[----:B------:R-:W-:-:S03]  /*8690*/  UIMAD UR41, UR15, UR41, UR42 ;  /* 0x000000290f2972a4 */ /* 0x000fc6000f8e022a */
[----:B------:R-:W-:Y:S02]  /*86a0*/  ULDC.64 UR42, c[0x0][0x370] ;  /* 0x0000dc00002a7ab9 */ /* 0x000fe40000000a00 */
[----:B------:R-:W-:Y:S01]  /*86b0*/  MOV R83, UR42 ;  /* 0x0000002a00537c02 */ /* 0x000fe20008000f00 */
[----:B------:R-:W0:Y:S01]  /*86c0*/  LDS R113, [R113+0x6854] ;  /* 0x0068540071717984 */ /* 0x000e220000000800 */
[----:B------:R-:W-:-:S03]  /*86d0*/  UIMAD UR61, UR16, UR42, URZ ;  /* 0x0000002a103d72a4 */ /* 0x000fc6000f8e023f */
[----:B------:R1:W-:Y:S01]  /*86e0*/  @!P6 STS.64 [R84+0x7750], R80 ;  /* 0x007750505400e388 */ /* 0x0003e20000000a00 */
[----:B------:R-:W-:Y:S01]  /*86f0*/  UIMAD UR43, UR15, UR43, UR61 ;  /* 0x0000002b0f2b72a4 */ /* 0x000fe2000f8e023d */
[----:B0-----:R-:W-:-:S04]  /*8700*/  FFMA.FTZ R109, R113, R109, R128 ;  /* 0x0000006d716d7223 */ /* 0x001fc80000010080 */
[-C--:B------:R-:W-:Y:S01]  /*8710*/  FMUL.FTZ R108, R108, R109.reuse ;  /* 0x0000006d6c6c7220 */ /* 0x080fe20000410000 */
[----:B-1----:R-:W-:Y:S01]  /*8720*/  FMUL.FTZ R80, R109, UR60 ;  /* 0x0000003c6d507c20 */ /* 0x002fe20008410000 */
[----:B------:R-:W-:-:S03]  /*8730*/  FFMA.FTZ R90, R90, R109, R129 ;  /* 0x0000006d5a5a7223 */ /* 0x000fc60000010081 */
[----:B------:R-:W-:Y:S01]  /*8740*/  FMUL.FTZ R80, R112, R80 ;  /* 0x0000005070507220 */ /* 0x000fe20000410000 */
[----:B------:R-:W-:-:S03]  /*8750*/  FFMA.FTZ R91, R91, R90, R126 ;  /* 0x0000005a5b5b7223 */ /* 0x000fc6000001007e */
[----:B------:R-:W-:Y:S01]  /*8760*/  FFMA.FTZ R80, R74, R108, R80 ;  /* 0x0000006c4a507223 */ /* 0x000fe20000010050 */
[----:B------:R-:W-:Y:S01]  /*8770*/  FMUL.FTZ R81, R90, UR60 ;  /* 0x0000003c5a517c20 */ /* 0x000fe20008410000 */
[----:B------:R-:W-:Y:S01]  /*8780*/  FFMA.FTZ R84, R107, -R110, R132 ;  /* 0x8000006e6b547223 */ /* 0x000fe20000010084 */
[----:B------:R-:W-:Y:S01]  /*8790*/  FMUL.FTZ R75, R75, R90 ;  /* 0x0000005a4b4b7220 */ /* 0x000fe20000410000 */
[----:B------:R-:W-:Y:S01]  /*87a0*/  FFMA.FTZ R92, R92, R91, R127 ;  /* 0x0000005b5c5c7223 */ /* 0x000fe2000001007f */
[----:B------:R-:W-:Y:S01]  /*87b0*/  FMUL.FTZ R81, R111, R81 ;  /* 0x000000516f517220 */ /* 0x000fe20000410000 */
[----:B------:R-:W-:Y:S02]  /*87c0*/  FMUL.FTZ R107, R107, R91 ;  /* 0x0000005b6b6b7220 */ /* 0x000fe40000410000 */
[-C--:B------:R-:W-:Y:S01]  /*87d0*/  FMUL.FTZ R0, R0, R92.reuse ;  /* 0x0000005c00007220 */ /* 0x080fe20000410000 */
[----:B------:R-:W-:-:S04]  /*87e0*/  FFMA.FTZ R94, R94, R92, R124 ;  /* 0x0000005c5e5e7223 */ /* 0x000fc8000001007c */
[----:B------:R-:W-:-:S04]  /*87f0*/  FFMA.FTZ R95, R95, R94, R125 ;  /* 0x0000005e5f5f7223 */ /* 0x000fc8000001007d */
[----:B------:R-:W-:-:S04]  /*8800*/  FFMA.FTZ R96, R96, R95, R122 ;  /* 0x0000005f60607223 */ /* 0x000fc8000001007a */
[----:B------:R-:W-:-:S04]  /*8810*/  FFMA.FTZ R123, R97, R96, R123 ;  /* 0x00000060617b7223 */ /* 0x000fc8000001007b */
[----:B------:R-:W-:-:S04]  /*8820*/  FFMA.FTZ R98, R98, R123, R120 ;  /* 0x0000007b62627223 */ /* 0x000fc80000010078 */
[----:B------:R-:W-:-:S04]  /*8830*/  FFMA.FTZ R99, R99, R98, R121 ;  /* 0x0000006263637223 */ /* 0x000fc80000010079 */
[----:B------:R-:W-:Y:S01]  /*8840*/  FFMA.FTZ R100, R100, R99, R118 ;  /* 0x0000006364647223 */ /* 0x000fe20000010076 */
[----:B--2---:R-:W-:-:S05]  /*8850*/  FFMA.FTZ R85, R36, R108, R85 ;  /* 0x0000006c24557223 */ /* 0x004fca0000010055 */
[----:B------:R0:W-:Y:S04]  /*8860*/  STL [R1+0x80], R85 ;  /* 0x0000805501007387 */ /* 0x0001e80000100800 */
[----:B0-----:R-:W2:Y:S01]  /*8870*/  LDL.LU R85, [R1+0x90] ;  /* 0x0000900001557983 */ /* 0x001ea20000300800 */
[----:B----4-:R-:W-:Y:S01]  /*8880*/  FADD.FTZ R146, R80, R146 ;  /* 0x0000009250927221 */ /* 0x010fe20000010000 */
[----:B------:R-:W-:Y:S01]  /*8890*/  FMUL.FTZ R80, R91, UR60 ;  /* 0x0000003c5b507c20 */ /* 0x000fe20008410000 */
[-C--:B---3--:R-:W-:Y:S01]  /*88a0*/  FFMA.FTZ R147, R37, R75.reuse, R147 ;  /* 0x0000004b25937223 */ /* 0x088fe20000010093 */
[----:B------:R-:W-:Y:S01]  /*88b0*/  FFMA.FTZ R75, R73, R75, R81 ;  /* 0x0000004b494b7223 */ /* 0x000fe20000010051 */
[-C--:B-----5:R-:W-:Y:S01]  /*88c0*/  FFMA.FTZ R89, R38, R107.reuse, R89 ;  /* 0x0000006b26597223 */ /* 0x0a0fe20000010059 */
[----:B------:R-:W-:Y:S01]  /*88d0*/  FMUL.FTZ R80, R84, R80 ;  /* 0x0000005054507220 */ /* 0x000fe20000410000 */
[----:B------:R-:W-:Y:S01]  /*88e0*/  FFMA.FTZ R87, R39, R0, R87 ;  /* 0x0000000027577223 */ /* 0x000fe20000010057 */
[----:B------:R-:W-:Y:S01]  /*88f0*/  FADD.FTZ R88, R75, R88 ;  /* 0x000000584b587221 */ /* 0x000fe20000010000 */
[----:B------:R0:W-:Y:S01]  /*8900*/  STL [R1+0x84], R147 ;  /* 0x0000849301007387 */ /* 0x0001e20000100800 */
[----:B------:R-:W-:Y:S01]  /*8910*/  FFMA.FTZ R80, R72, R107, R80 ;  /* 0x0000006b48507223 */ /* 0x000fe20000010050 */
[----:B------:R-:W-:Y:S01]  /*8920*/  FFMA.FTZ R101, R101, R100, R119 ;  /* 0x0000006465657223 */ /* 0x000fe20000010077 */
[----:B------:R-:W-:Y:S01]  /*8930*/  FMUL.FTZ R75, R92, UR60 ;  /* 0x0000003c5c4b7c20 */ /* 0x000fe20008410000 */
[----:B------:R-:W-:Y:S01]  /*8940*/  STL [R1], R146 ;  /* 0x0000009201007387 */ /* 0x000fe20000100800 */
[----:B------:R-:W-:Y:S01]  /*8950*/  FADD.FTZ R86, R80, R86 ;  /* 0x0000005650567221 */ /* 0x000fe20000010000 */
[----:B------:R-:W-:Y:S01]  /*8960*/  FFMA.FTZ R102, R102, R101, R116 ;  /* 0x0000006566667223 */ /* 0x000fe20000010074 */
[----:B------:R-:W-:Y:S01]  /*8970*/  FMUL.FTZ R75, R106, R75 ;  /* 0x0000004b6a4b7220 */ /* 0x000fe20000410000 */
[----:B------:R-:W-:Y:S01]  /*8980*/  STL [R1+0x88], R89 ;  /* 0x0000885901007387 */ /* 0x000fe20000100800 */
[----:B------:R-:W-:Y:S01]  /*8990*/  FMUL.FTZ R81, R79, R94 ;  /* 0x0000005e4f517220 */ /* 0x000fe20000410000 */
[----:B------:R-:W-:Y:S01]  /*89a0*/  FFMA.FTZ R103, R103, R102, R117 ;  /* 0x0000006667677223 */ /* 0x000fe20000010075 */
[----:B------:R-:W-:Y:S01]  /*89b0*/  FFMA.FTZ R75, R23, R0, R75 ;  /* 0x00000000174b7223 */ /* 0x000fe2000001004b */
[----:B------:R-:W-:Y:S01]  /*89c0*/  STL [R1+0x3c], R88 ;  /* 0x00003c5801007387 */ /* 0x000fe20000100800 */
[----:B------:R-:W-:Y:S01]  /*89d0*/  FMUL.FTZ R0, R94, UR60 ;  /* 0x0000003c5e007c20 */ /* 0x000fe20008410000 */
[----:B------:R-:W-:-:S02]  /*89e0*/  FFMA.FTZ R104, R104, R103, R114 ;  /* 0x0000006768687223 */ /* 0x000fc40000010072 */
[----:B------:R-:W-:Y:S01]  /*89f0*/  STL [R1+0x8c], R87 ;  /* 0x00008c5701007387 */ /* 0x000fe20000100800 */
[----:B------:R-:W-:Y:S01]  /*8a00*/  FMUL.FTZ R80, R78, R0 ;  /* 0x000000004e507220 */ /* 0x000fe20000410000 */
[----:B------:R-:W-:Y:S01]  /*8a10*/  FFMA.FTZ R105, R105, R104, R115 ;  /* 0x0000006869697223 */ /* 0x000fe20000010073 */
[----:B------:R-:W-:Y:S01]  /*8a20*/  FFMA.FTZ R0, R11, -R93, R145 ;  /* 0x8000005d0b007223 */ /* 0x000fe20000010091 */
[----:B------:R1:W-:Y:S04]  /*8a30*/  STL [R1+0x38], R86 ;  /* 0x0000385601007387 */ /* 0x0003e80000100800 */
[----:B0-----:R-:W3:Y:S01]  /*8a40*/  LDL R147, [R1+0x7c] ;  /* 0x00007c0001937983 */ /* 0x001ee20000100800 */
[----:B------:R-:W-:-:S04]  /*8a50*/  FMUL.FTZ R79, R51, R105 ;  /* 0x00000069334f7220 */ /* 0x000fc80000410000 */
[----:B------:R-:W-:Y:S01]  /*8a60*/  FFMA.FTZ R107, R0, R79, RZ ;  /* 0x0000004f006b7223 */ /* 0x000fe200000100ff */
[----:B-1----:R-:W-:Y:S01]  /*8a70*/  FMUL.FTZ R86, R50, R104 ;  /* 0x0000006832567220 */ /* 0x002fe20000410000 */
        /* <DEDUP_REMOVED lines=11> */
[----:B------:R-:W-:Y:S01]  /*8b30*/  FMUL.FTZ R113, R96, UR60 ;  /* 0x0000003c60717c20 */ /* 0x000fe20008410000 */
[-C--:B------:R-:W-:Y:S01]  /*8b40*/  FMUL.FTZ R120, R2, R95.reuse ;  /* 0x0000005f02787220 */ /* 0x080fe20000410000 */
[----:B------:R-:W-:Y:S01]  /*8b50*/  FMUL.FTZ R146, R95, UR60 ;  /* 0x0000003c5f927c20 */ /* 0x000fe20008410000 */
[----:B------:R-:W-:Y:S01]  /*8b60*/  FMUL.FTZ R95, R41, R95 ;  /* 0x0000005f295f7220 */ /* 0x000fe20000410000 */
[----:B------:R-:W-:Y:S02]  /*8b70*/  FMUL.FTZ R94, R40, R94 ;  /* 0x0000005e285e7220 */ /* 0x000fe40000410000 */
[----:B------:R-:W-:Y:S01]  /*8b80*/  FMUL.FTZ R146, R13, R146 ;  /* 0x000000920d927220 */ /* 0x000fe20000410000 */
[----:B------:R-:W-:Y:S01]  /*8b90*/  FMUL.FTZ R92, R39, R92 ;  /* 0x0000005c275c7220 */ /* 0x000fe20000410000 */
[----:B------:R-:W-:Y:S01]  /*8ba0*/  FMUL.FTZ R91, R38, R91 ;  /* 0x0000005b265b7220 */ /* 0x000fe20000410000 */
[----:B------:R-:W-:-:S04]  /*8bb0*/  FMUL.FTZ R90, R37, R90 ;  /* 0x0000005a255a7220 */ /* 0x000fc80000410000 */
[----:B------:R-:W-:Y:S01]  /*8bc0*/  FMUL.FTZ R73, R73, R90 ;  /* 0x0000005a49497220 */ /* 0x000fe20000410000 */
[-C--:B--2---:R-:W-:Y:S01]  /*8bd0*/  FFMA.FTZ R85, R40, R81.reuse, R85 ;  /* 0x0000005128557223 */ /* 0x084fe20000010055 */
[----:B------:R-:W-:Y:S01]  /*8be0*/  FFMA.FTZ R81, R24, R81, R80 ;  /* 0x0000005118517223 */ /* 0x000fe20000010050 */
[----:B------:R-:W-:Y:S01]  /*8bf0*/  FFMA.FTZ R80, R5, -R16, R138 ;  /* 0x8000001005507223 */ /* 0x000fe2000001008a */
[----:B------:R-:W-:Y:S02]  /*8c00*/  FMUL.FTZ R16, R44, R98 ;  /* 0x000000622c107220 */ /* 0x000fe40000410000 */
[----:B------:R0:W-:Y:S01]  /*8c10*/  STL [R1+0x90], R85 ;  /* 0x0000905501007387 */ /* 0x0001e20000100800 */
[----:B---3--:R-:W-:Y:S01]  /*8c20*/  FMUL.FTZ R145, R147, R145 ;  /* 0x0000009193917220 */ /* 0x008fe20000410000 */
[C---:B0-----:R-:W-:Y:S01]  /*8c30*/  FFMA.FTZ R85, R3.reuse, -R14, R136 ;  /* 0x8000000e03557223 */ /* 0x041fe20000010088 */
[----:B------:R-:W-:Y:S01]  /*8c40*/  FMUL.FTZ R14, R3, R96 ;  /* 0x00000060030e7220 */ /* 0x000fe20000410000 */
[----:B------:R-:W-:Y:S01]  /*8c50*/  FFMA.FTZ R3, R80, R16, R107 ;  /* 0x0000001050037223 */ /* 0x000fe2000001006b */
[----:B------:R-:W-:Y:S01]  /*8c60*/  FMUL.FTZ R107, R43, R123 ;  /* 0x0000007b2b6b7220 */ /* 0x000fe20000410000 */
[----:B------:R-:W-:Y:S01]  /*8c70*/  FMUL.FTZ R96, R42, R96 ;  /* 0x000000602a607220 */ /* 0x000fe20000410000 */
[----:B------:R-:W2:Y:S02]  /*8c80*/  LDL R147, [R1+0x74] ;  /* 0x0000740001937983 */ /* 0x000ea40000100800 */
[----:B------:R-:W-:Y:S01]  /*8c90*/  FFMA.FTZ R3, R15, R107, R3 ;  /* 0x0000006b0f037223 */ /* 0x000fe20000010003 */
[----:B------:R-:W-:Y:S01]  /*8ca0*/  FFMA.FTZ R146, R25, R120, R146 ;  /* 0x0000007819927223 */ /* 0x000fe20000010092 */
        /* <DEDUP_REMOVED lines=9> */
[----:B------:R-:W-:Y:S01]  /*8d40*/  FMUL.FTZ R97, R29, R97 ;  /* 0x000000611d617220 */ /* 0x000fe20000410000 */
[-C--:B------:R-:W-:Y:S01]  /*8d50*/  FFMA.FTZ R13, R78, R94.reuse, R13 ;  /* 0x0000005e4e0d7223 */ /* 0x080fe2000001000d */
[----:B------:R-:W-:Y:S01]  /*8d60*/  FMUL.FTZ R24, R24, R94 ;  /* 0x0000005e18187220 */ /* 0x000fe20000410000 */
[-C--:B------:R-:W-:Y:S01]  /*8d70*/  FMUL.FTZ R23, R23, R92.reuse ;  /* 0x0000005c17177220 */ /* 0x080fe20000410000 */
[-C--:B------:R-:W-:Y:S01]  /*8d80*/  FMUL.FTZ R72, R72, R91.reuse ;  /* 0x0000005b48487220 */ /* 0x080fe20000410000 */
[----:B------:R-:W-:Y:S01]  /*8d90*/  FFMA.FTZ R13, R106, R92, R13 ;  /* 0x0000005c6a0d7223 */ /* 0x000fe2000001000d */
[----:B------:R-:W-:Y:S01]  /*8da0*/  IADD3 R118, R71, 0x80, RZ ;  /* 0x0000008047767810 */ /* 0x000fe20007ffe0ff */
[----:B------:R-:W3:Y:S02]  /*8db0*/  LDL R151, [R1+0x70] ;  /* 0x0000700001977983 */ /* 0x000ee40000100800 */
[----:B------:R-:W-:-:S04]  /*8dc0*/  FFMA.FTZ R13, R84, R91, R13 ;  /* 0x0000005b540d7223 */ /* 0x000fc8000001000d */
[----:B------:R-:W-:Y:S01]  /*8dd0*/  FFMA.FTZ R117, R111, R90, R13 ;  /* 0x0000005a6f757223 */ /* 0x000fe2000001000d */
[----:B------:R-:W-:Y:S02]  /*8de0*/  LEA.HI.SX32 R90, R148, R71, 0x1b ;  /* 0x00000047945a7211 */ /* 0x000fe400078fdaff */
[----:B------:R-:W4:Y:S01]  /*8df0*/  LDL R148, [R1+0x78] ;  /* 0x0000780001947983 */ /* 0x000f220000100800 */
[----:B------:R-:W-:Y:S01]  /*8e00*/  FMUL.FTZ R95, R25, R95 ;  /* 0x0000005f195f7220 */ /* 0x000fe20000410000 */
[----:B------:R-:W-:Y:S01]  /*8e10*/  SHF.L.U32 R25, R71, 0x4, RZ ;  /* 0x0000000447197819 */ /* 0x000fe200000006ff */
[----:B------:R-:W-:-:S04]  /*8e20*/  FMUL.FTZ R113, R85, R113 ;  /* 0x0000007155717220 */ /* 0x000fc80000410000 */
[C---:B------:R-:W-:Y:S01]  /*8e30*/  VIADD R2, R25.reuse, 0x1 ;  /* 0x0000000119027836 */ /* 0x040fe20000000000 */
[C---:B------:R-:W-:Y:S02]  /*8e40*/  IADD3 R3, R25.reuse, 0x2, RZ ;  /* 0x0000000219037810 */ /* 0x040fe40007ffe0ff */
[C---:B------:R-:W-:Y:S02]  /*8e50*/  IADD3 R108, R25.reuse, 0x3, RZ ;  /* 0x00000003196c7810 */ /* 0x040fe40007ffe0ff */
[-C--:B------:R-:W-:Y:S02]  /*8e60*/  LEA.HI.SX32 R2, R2, R25.reuse, 0x1b ;  /* 0x0000001902027211 */ /* 0x080fe400078fdaff */
[-C--:B------:R-:W-:Y:S02]  /*8e70*/  LEA.HI.SX32 R85, R25, R25.reuse, 0x1b ;  /* 0x0000001919557211 */ /* 0x080fe400078fdaff */
[-C--:B------:R-:W-:Y:S02]  /*8e80*/  LEA.HI.SX32 R3, R3, R25.reuse, 0x1b ;  /* 0x0000001903037211 */ /* 0x080fe400078fdaff */
[----:B------:R-:W-:Y:S01]  /*8e90*/  LEA.HI.SX32 R108, R108, R25, 0x1b ;  /* 0x000000196c6c7211 */ /* 0x000fe200078fdaff */
[----:B------:R-:W-:Y:S01]  /*8ea0*/  IMAD R2, R2, 0x4, R52 ;  /* 0x0000000402027824 */ /* 0x000fe200078e0234 */
[----:B------:R-:W-:-:S02]  /*8eb0*/  LEA R85, R85, R52, 0x2 ;  /* 0x0000003455557211 */ /* 0x000fc400078e10ff */
[----:B------:R-:W-:Y:S01]  /*8ec0*/  LEA R3, R3, R52, 0x2 ;  /* 0x0000003403037211 */ /* 0x000fe200078e10ff */
[----:B------:R-:W-:Y:S02]  /*8ed0*/  IMAD R121, R108, 0x4, R52 ;  /* 0x000000046c797824 */ /* 0x000fe400078e0234 */
[----:B------:R-:W-:Y:S01]  /*8ee0*/  FMUL.FTZ R16, R28, R16 ;  /* 0x000000101c107220 */ /* 0x000fe20000410000 */
[----:B------:R-:W-:Y:S01]  /*8ef0*/  FMUL.FTZ R107, R27, R107 ;  /* 0x0000006b1b6b7220 */ /* 0x000fe20000410000 */
[----:B------:R-:W-:Y:S01]  /*8f00*/  FMUL.FTZ R96, R26, R96 ;  /* 0x000000601a607220 */ /* 0x000fe20000410000 */
[----:B------:R-:W-:Y:S01]  /*8f10*/  FMUL.FTZ R74, R74, R110 ;  /* 0x0000006e4a4a7220 */ /* 0x000fe20000410000 */
[----:B------:R-:W-:Y:S04]  /*8f20*/  STS [R85+0x2100], R79 ;  /* 0x0021004f55007388 */ /* 0x000fe80000000800 */
[----:B------:R-:W-:Y:S04]  /*8f30*/  STS [R2+0x2104], R86 ;  /* 0x0021045602007388 */ /* 0x000fe80000000800 */
[----:B------:R-:W-:Y:S04]  /*8f40*/  STS [R3+0x2108], R87 ;  /* 0x0021085703007388 */ /* 0x000fe80000000800 */
[----:B------:R-:W-:Y:S04]  /*8f50*/  STS [R121+0x210c], R88 ;  /* 0x00210c5879007388 */ /* 0x000fe80000000800 */
[----:B------:R0:W-:Y:S04]  /*8f60*/  STS [R85+0x2110], R89 ;  /* 0x0021105955007388 */ /* 0x0001e80000000800 */
[----:B------:R-:W-:Y:S04]  /*8f70*/  STS [R85+0x2114], R93 ;  /* 0x0021145d55007388 */ /* 0x000fe80000000800 */
[----:B------:R-:W-:Y:S04]  /*8f80*/  STS [R85+0x2118], R97 ;  /* 0x0021186155007388 */ /* 0x000fe80000000800 */
[----:B------:R-:W-:Y:S04]  /*8f90*/  STS [R85+0x211c], R16 ;  /* 0x00211c1055007388 */ /* 0x000fe80000000800 */
[----:B------:R-:W-:Y:S04]  /*8fa0*/  STS [R85+0x2120], R107 ;  /* 0x0021206b55007388 */ /* 0x000fe80000000800 */
[----:B------:R-:W-:Y:S04]  /*8fb0*/  STS [R85+0x2124], R96 ;  /* 0x0021246055007388 */ /* 0x000fe80000000800 */
[----:B------:R-:W-:Y:S04]  /*8fc0*/  STS [R85+0x2128], R95 ;  /* 0x0021285f55007388 */ /* 0x000fe80000000800 */
[----:B------:R1:W-:Y:S04]  /*8fd0*/  STS [R85+0x212c], R24 ;  /* 0x00212c1855007388 */ /* 0x0003e80000000800 */
[----:B------:R-:W-:Y:S04]  /*8fe0*/  STS [R85+0x2130], R23 ;  /* 0x0021301755007388 */ /* 0x000fe80000000800 */
[----:B------:R-:W-:Y:S04]  /*8ff0*/  STS [R85+0x2134], R72 ;  /* 0x0021344855007388 */ /* 0x000fe80000000800 */
[----:B------:R5:W-:Y:S04]  /*9000*/  STS [R85+0x2138], R73 ;  /* 0x0021384955007388 */ /* 0x000be80000000800 */
[----:B------:R-:W-:Y:S01]  /*9010*/  STS [R85+0x213c], R74 ;  /* 0x00213c4a55007388 */ /* 0x000fe20000000800 */
[C---:B0-----:R-:W-:Y:S01]  /*9020*/  VIADD R89, R71.reuse, 0x100 ;  /* 0x0000010047597836 */ /* 0x041fe20000000000 */
[C---:B------:R-:W-:Y:S01]  /*9030*/  IADD3 R87, R71.reuse, 0x280, RZ ;  /* 0x0000028047577810 */ /* 0x040fe20007ffe0ff */
[C---:B------:R-:W-:Y:S01]  /*9040*/  VIADD R86, R71.reuse, 0x300 ;  /* 0x0000030047567836 */ /* 0x040fe20000000000 */
[C---:B------:R-:W-:Y:S01]  /*9050*/  IADD3 R78, R71.reuse, 0x400, RZ ;  /* 0x00000400474e7810 */ /* 0x040fe20007ffe0ff */
[C---:B-1----:R-:W-:Y:S01]  /*9060*/  VIADD R24, R71.reuse, 0x600 ;  /* 0x0000060047187836 */ /* 0x042fe20000000000 */
[C---:B------:R-:W-:Y:S01]  /*9070*/  IADD3 R25, R71.reuse, 0x580, RZ ;  /* 0x0000058047197810 */ /* 0x040fe20007ffe0ff */
[C---:B-----5:R-:W-:Y:S01]  /*9080*/  VIADD R73, R71.reuse, 0x480 ;  /* 0x0000048047497836 */ /* 0x060fe20000000000 */
[----:B------:R-:W-:-:S02]  /*9090*/  IADD3 R16, R71, 0x700, RZ ;  /* 0x0000070047107810 */ /* 0x000fc40007ffe0ff */
[C---:B------:R-:W-:Y:S02]  /*90a0*/  IADD3 R88, R71.reuse, 0x180, RZ ;  /* 0x0000018047587810 */ /* 0x040fe40007ffe0ff */
[C---:B------:R-:W-:Y:S02]  /*90b0*/  IADD3 R79, R71.reuse, 0x380, RZ ;  /* 0x00000380474f7810 */ /* 0x040fe40007ffe0ff */
[C---:B------:R-:W-:Y:S02]  /*90c0*/  IADD3 R72, R71.reuse, 0x500, RZ ;  /* 0x0000050047487810 */ /* 0x040fe40007ffe0ff */
[C---:B------:R-:W-:Y:S02]  /*90d0*/  IADD3 R23, R71.reuse, 0x680, RZ ;  /* 0x0000068047177810 */ /* 0x040fe40007ffe0ff */
[----:B------:R-:W-:Y:S02]  /*90e0*/  IADD3 R13, R71, 0x780, RZ ;  /* 0x00000780470d7810 */ /* 0x000fe40007ffe0ff */
        /* <DEDUP_REMOVED lines=31> */
[----:B------:R-:W-:Y:S01]  /*92e0*/  LEA R13, R13, R52, 0x2 ;  /* 0x000000340d0d7211 */ /* 0x000fe200078e10ff */
[----:B------:R-:W0:Y:S04]  /*92f0*/  LDS R119, [R84+0x2100] ;  /* 0x0021000054777984 */ /* 0x000e280000000800 */
[----:B------:R-:W1:Y:S04]  /*9300*/  LDS R116, [R118+0x2300] ;  /* 0x0023000076747984 */ /* 0x000e680000000800 */
[----:B------:R-:W0:Y:S04]  /*9310*/  LDS R115, [R89+0x2500] ;  /* 0x0025000059737984 */ /* 0x000e280000000800 */
        /* <DEDUP_REMOVED lines=13> */
[----:B------:R5:W-:Y:S01]  /*93f0*/  STS [R85+0x4200], R145 ;  /* 0x0042009155007388 */ /* 0x000be20000000800 */
[----:B--2---:R-:W-:Y:S01]  /*9400*/  FMUL.FTZ R143, R147, R143 ;  /* 0x0000008f938f7220 */ /* 0x004fe20000410000 */
[----:B----4-:R-:W-:-:S02]  /*9410*/  FMUL.FTZ R144, R148, R144 ;  /* 0x0000009094907220 */ /* 0x010fc40000410000 */
[----:B------:R-:W2:Y:S04]  /*9420*/  LDL.LU R148, [R1+0x94] ;  /* 0x0000940001947983 */ /* 0x000ea80000300800 */
[----:B-----5:R-:W4:Y:S04]  /*9430*/  LDL R145, [R1+0x6c] ;  /* 0x00006c0001917983 */ /* 0x020f280000100800 */
[----:B------:R-:W5:Y:S04]  /*9440*/  LDL.LU R147, [R1+0x34] ;  /* 0x0000340001937983 */ /* 0x000f680000300800 */
[----:B------:R1:W-:Y:S04]  /*9450*/  STS [R2+0x4204], R144 ;  /* 0x0042049002007388 */ /* 0x0003e80000000800 */
[----:B-1----:R-:W4:Y:S04]  /*9460*/  LDL.LU R144, [R1+0x98] ;  /* 0x0000980001907983 */ /* 0x002f280000300800 */
[----:B------:R-:W4:Y:S01]  /*9470*/  LDL.LU R122, [R1+0x30] ;  /* 0x00003000017a7983 */ /* 0x000f220000300800 */
[----:B---3--:R-:W-:-:S03]  /*9480*/  FMUL.FTZ R142, R151, R142 ;  /* 0x0000008e978e7220 */ /* 0x008fc60000410000 */
        /* <DEDUP_REMOVED lines=9> */
[----:B--2---:R-:W-:-:S05]  /*9520*/  FFMA.FTZ R148, R41, R120, R148 ;  /* 0x0000007829947223 */ /* 0x004fca0000010094 */
[----:B------:R1:W-:Y:S01]  /*9530*/  STL [R1+0x94], R148 ;  /* 0x0000949401007387 */ /* 0x0003e20000100800 */
[----:B-----5:R-:W-:-:S03]  /*9540*/  FADD.FTZ R147, R75, R147 ;  /* 0x000000934b937221 */ /* 0x020fc60000010000 */
[----:B-1----:R-:W2:Y:S04]  /*9550*/  LDL R148, [R1+0x44] ;  /* 0x0000440001947983 */ /* 0x002ea80000100800 */
[----:B------:R1:W-:Y:S04]  /*9560*/  STL [R1+0x34], R147 ;  /* 0x0000349301007387 */ /* 0x0003e80000100800 */
[----:B-1----:R-:W5:Y:S01]  /*9570*/  LDL R147, [R1+0x40] ;  /* 0x0000400001937983 */ /* 0x002f620000100800 */
[----:B------:R-:W-:-:S03]  /*9580*/  FFMA.FTZ R26, R26, R14, R113 ;  /* 0x0000000e1a1a7223 */ /* 0x000fc60000010071 */
[----:B------:R1:W-:Y:S01]  /*9590*/  STS [R3+0x4208], R143 ;  /* 0x0042088f03007388 */ /* 0x0003e20000000800 */
[----:B------:R-:W-:Y:S01]  /*95a0*/  FMUL.FTZ R113, R123, UR60 ;  /* 0x0000003c7b717c20 */ /* 0x000fe20008410000 */
[----:B----4-:R-:W-:Y:S01]  /*95b0*/  FFMA.FTZ R144, R42, R14, R144 ;  /* 0x0000000e2a907223 */ /* 0x010fe20000010090 */
[----:B-1----:R-:W1:Y:S02]  /*95c0*/  LDC.64 R2, c[0x0][0x348] ;  /* 0x0000d200ff027b82 */ /* 0x002e640000000a00 */
[----:B------:R-:W-:-:S06]  /*95d0*/  FMUL.FTZ R113, R15, R113 ;  /* 0x000000710f717220 */ /* 0x000fcc0000410000 */
[----:B------:R-:W4:Y:S01]  /*95e0*/  LDC.64 R14, c[0x0][0x368] ;  /* 0x0000da00ff0e7b82 */ /* 0x000f220000000a00 */
[----:B------:R-:W-:Y:S01]  /*95f0*/  MOV R124, R71 ;  /* 0x00000047007c7202 */ /* 0x000fe20000000f00 */
[----:B------:R-:W-:Y:S02]  /*9600*/  IMAD.MOV.U32 R125, RZ, RZ, RZ ;  /* 0x000000ffff7d7224 */ /* 0x000fe400078e00ff */
[----:B------:R-:W-:Y:S01]  /*9610*/  FMUL.FTZ R110, R112, R110 ;  /* 0x0000006e706e7220 */ /* 0x000fe20000410000 */
[----:B------:R-:W-:Y:S01]  /*9620*/  FMUL.FTZ R112, R4, R123 ;  /* 0x0000007b04707220 */ /* 0x000fe20000410000 */
[----:B-1----:R-:W-:-:S04]  /*9630*/  IMAD R74, R2, UR14, RZ ;  /* 0x0000000e024a7c24 */ /* 0x002fc8000f8e02ff */
[----:B------:R-:W-:Y:S02]  /*9640*/  IMAD R74, R3, UR13, R74 ;  /* 0x0000000d034a7c24 */ /* 0x000fe4000f8e024a */
[----:B------:R-:W-:-:S04]  /*9650*/  IMAD.WIDE.U32 R2, R2, UR13, R124 ;  /* 0x0000000d02027c25 */ /* 0x000fc8000f8e007c */
[C---:B----4-:R-:W-:Y:S01]  /*9660*/  IMAD R4, R14.reuse, UR14, RZ ;  /* 0x0000000e0e047c24 */ /* 0x050fe2000f8e02ff */
[----:B------:R-:W-:Y:S01]  /*9670*/  IADD3 R3, R3, R74, RZ ;  /* 0x0000004a03037210 */ /* 0x000fe20007ffe0ff */
[----:B------:R-:W-:Y:S01]  /*9680*/  IMAD.WIDE.U32 R74, R14, UR13, R124 ;  /* 0x0000000d0e4a7c25 */ /* 0x000fe2000f8e007c */
[----:B------:R1:W-:Y:S03]  /*9690*/  STS [R121+0x420c], R142 ;  /* 0x00420c8e79007388 */ /* 0x0003e60000000800 */
[----:B------:R-:W-:Y:S02]  /*96a0*/  IMAD R4, R15, UR13, R4 ;  /* 0x0000000d0f047c24 */ /* 0x000fe4000f8e0204 */
[----:B------:R-:W-:Y:S01]  /*96b0*/  IMAD.WIDE.U32 R2, R82, UR15, R2 ;  /* 0x0000000f52027c25 */ /* 0x000fe2000f8e0002 */
[----:B------:R-:W-:-:S03]  /*96c0*/  MOV R120, UR49 ;  /* 0x0000003100787c02 */ /* 0x000fc60008000f00 */
[----:B------:R-:W-:Y:S02]  /*96d0*/  IMAD.IADD R75, R75, 0x1, R4 ;  /* 0x000000014b4b7824 */ /* 0x000fe400078e0204 */
[----:B-1----:R-:W-:Y:S01]  /*96e0*/  FMUL.FTZ R121, R5, R98 ;  /* 0x0000006205797220 */ /* 0x002fe20000410000 */
[----:B------:R-:W-:Y:S01]  /*96f0*/  FMUL.FTZ R98, R98, UR60 ;  /* 0x0000003c62627c20 */ /* 0x000fe20008410000 */
[----:B------:R-:W-:Y:S01]  /*9700*/  FADD.FTZ R122, R81, R122 ;  /* 0x0000007a517a7221 */ /* 0x000fe20000010000 */
[----:B------:R-:W-:Y:S01]  /*9710*/  IMAD.WIDE.U32 R74, R83, UR15, R74 ;  /* 0x0000000f534a7c25 */ /* 0x000fe2000f8e004a */
[----:B------:R-:W-:-:S03]  /*9720*/  IADD3 R129, R3, UR41, RZ ;  /* 0x0000002903817c10 */ /* 0x000fc6000fffe0ff */
[----:B------:R-:W-:Y:S01]  /*9730*/  FMUL.FTZ R98, R80, R98 ;  /* 0x0000006250627220 */ /* 0x000fe20000410000 */
[----:B------:R-:W-:Y:S01]  /*9740*/  IADD3 R14, P0, R2, UR49, RZ ;  /* 0x00000031020e7c10 */ /* 0x000fe2000ff1e0ff */
[----:B------:R-:W1:Y:S01]  /*9750*/  LDC.64 R80, c[0x0][0x360] ;  /* 0x0000d800ff507b82 */ /* 0x000e620000000a00 */
[----:B------:R-:W-:Y:S02]  /*9760*/  IADD3 R120, -R120, UR54, -R71 ;  /* 0x0000003678787c10 */ /* 0x000fe4000fffe947 */
[----:B------:R-:W-:-:S05]  /*9770*/  IADD3.X R15, R129, UR50, RZ, P0, !PT ;  /* 0x00000032810f7c10 */ /* 0x000fca00087fe4ff */
[----:B------:R-:W4:Y:S01]  /*9780*/  LDC.64 R82, c[0x0][0x380] ;  /* 0x0000e000ff527b82 */ /* 0x000f220000000a00 */
[----:B------:R-:W-:Y:S01]  /*9790*/  ISETP.GE.AND P0, PT, R120, 0x1, PT ;  /* 0x000000017800780c */ /* 0x000fe20003f06270 */
[----:B------:R-:W-:Y:S01]  /*97a0*/  FMUL.FTZ R141, R145, R141 ;  /* 0x0000008d918d7220 */ /* 0x000fe20000410000 */
[----:B---3--:R-:W-:Y:S01]  /*97b0*/  FMUL.FTZ R140, R127, R140 ;  /* 0x0000008c7f8c7220 */ /* 0x008fe20000410000 */
        /* <DEDUP_REMOVED lines=8> */
[----:B------:R-:W-:Y:S01]  /*9840*/  STS [R85+0x4210], R141 ;  /* 0x0042108d55007388 */ /* 0x000fe20000000800 */
[----:B------:R-:W-:Y:S01]  /*9850*/  IADD3 R4, P1, R74, UR49, RZ ;  /* 0x000000314a047c10 */ /* 0x000fe2000ff3e0ff */
[----:B------:R-:W-:Y:S02]  /*9860*/  BSSY B0, `(.L_x_1399) ;  /* 0x000002a000007945 */ /* 0x000fe40003800000 */
[----:B------:R-:W-:Y:S04]  /*9870*/  STS [R85+0x4214], R140 ;  /* 0x0042148c55007388 */ /* 0x000fe80000000800 */
        /* <DEDUP_REMOVED lines=8> */
[----:B------:R-:W-:Y:S01]  /*9900*/  FMUL.FTZ R123, R100, UR60 ;  /* 0x0000003c647b7c20 */ /* 0x000fe20008410000 */
[----:B------:R-:W-:-:S02]  /*9910*/  FMUL.FTZ R124, R101, UR60 ;  /* 0x0000003c657c7c20 */ /* 0x000fc40008410000 */
[----:B------:R-:W-:Y:S01]  /*9920*/  STL [R1+0x98], R144 ;  /* 0x0000989001007387 */ /* 0x000fe20000100800 */
[----:B------:R-:W-:Y:S01]  /*9930*/  FMUL.FTZ R125, R102, UR60 ;  /* 0x0000003c667d7c20 */ /* 0x000fe20008410000 */
[----:B------:R-:W-:Y:S01]  /*9940*/  FMUL.FTZ R126, R103, UR60 ;  /* 0x0000003c677e7c20 */ /* 0x000fe20008410000 */
[----:B------:R-:W-:Y:S01]  /*9950*/  FMUL.FTZ R127, R104, UR60 ;  /* 0x0000003c687f7c20 */ /* 0x000fe20008410000 */
[----:B------:R3:W-:Y:S01]  /*9960*/  STL [R1+0x30], R122 ;  /* 0x0000307a01007387 */ /* 0x0007e20000100800 */
[----:B------:R-:W-:Y:S01]  /*9970*/  FMUL.FTZ R128, R105, UR60 ;  /* 0x0000003c69807c20 */ /* 0x000fe20008410000 */
[----:B---3--:R-:W-:Y:S01]  /*9980*/  FMUL.FTZ R122, R99, UR60 ;  /* 0x0000003c637a7c20 */ /* 0x008fe20008410000 */
[----:B--2---:R-:W-:-:S05]  /*9990*/  FMUL.FTZ R131, R148, R131 ;  /* 0x0000008394837220 */ /* 0x004fca0000410000 */
[----:B------:R-:W-:Y:S01]  /*99a0*/  STS [R85+0x4238], R131 ;  /* 0x0042388355007388 */ /* 0x000fe20000000800 */
[----:B-----5:R-:W-:-:S05]  /*99b0*/  FMUL.FTZ R130, R147, R130 ;  /* 0x0000008293827220 */ /* 0x020fca0000410000 */
[----:B------:R2:W-:Y:S02]  /*99c0*/  STS [R85+0x423c], R130 ;  /* 0x00423c8255007388 */ /* 0x0005e40000000800 */
[----:B--2---:R-:W-:-:S04]  /*99d0*/  IADD3 R130, R75, UR43, RZ ;  /* 0x0000002b4b827c10 */ /* 0x004fc8000fffe0ff */
[----:B------:R-:W-:Y:S01]  /*99e0*/  IADD3.X R5, R130, UR50, RZ, P1, !PT ;  /* 0x0000003282057c10 */ /* 0x000fe20008ffe4ff */
[----:B------:R-:W-:Y:S06]  /*99f0*/  BAR.SYNC.DEFER_BLOCKING 0x0 ;  /* 0x0000000000007b1d */ /* 0x000fec0000010000 */
[----:B01--4-:R-:W-:Y:S05]  /*9a00*/  @!P0 BRA `(.L_x_1400) ;  /* 0x00000000003c8947 */ /* 0x013fea0003800000 */
[----:B------:R0:W1:Y:S01]  /*9a10*/  LDS R131, [R84+0x4200] ;  /* 0x0042000054837984 */ /* 0x0000620000000800 */
[----:B------:R-:W-:-:S04]  /*9a20*/  IMAD.WIDE.U32 R14, R80, UR7, R14 ;  /* 0x00000007500e7c25 */ /* 0x000fc8000f8e000e */
[----:B0-----:R-:W-:-:S04]  /*9a30*/  IMAD R84, R80, UR56, RZ ;  /* 0x0000003850547c24 */ /* 0x001fc8000f8e02ff */
[----:B------:R-:W-:-:S04]  /*9a40*/  IMAD R84, R81, UR7, R84 ;  /* 0x0000000751547c24 */ /* 0x000fc8000f8e0254 */
[----:B------:R-:W-:Y:S01]  /*9a50*/  IMAD.IADD R15, R15, 0x1, R84 ;  /* 0x000000010f0f7824 */ /* 0x000fe200078e0254 */
        /* <DEDUP_REMOVED lines=10> */
.L_x_1400:
[----:B------:R-:W-:Y:S05]  /*9b00*/  BSYNC B0 ;  /* 0x0000000000007941 */ /* 0x000fea0003800000 */
.L_x_1399:
[----:B------:R-:W1:Y:S01]  /*9b10*/  LDS R118, [R118+0x4400] ;  /* 0x0044000076767984 */ /* 0x000e620000000800 */
[C---:B------:R-:W-:Y:S01]  /*9b20*/  LEA R4, P0, R2.reuse, UR28, 0x2 ;  /* 0x0000001c02047c11 */ /* 0x040fe2000f8010ff */
[----:B------:R-:W-:Y:S01]  /*9b30*/  USHF.L.U64.HI UR42, UR8, 0x2, UR9 ;  /* 0x00000002082a7899 */ /* 0x000fe20008010209 */
[----:B------:R-:W-:Y:S01]  /*9b40*/  BSSY B0, `(.L_x_1401) ;  /* 0x0000017000007945 */ /* 0x000fe20003800000 */
[----:B------:R-:W-:Y:S01]  /*9b50*/  USHF.L.U32 UR41, UR8, 0x2, URZ ;  /* 0x0000000208297899 */ /* 0x000fe2000800063f */
[----:B------:R-:W-:Y:S01]  /*9b60*/  LEA.HI.X R5, R2, UR29, R129, 0x2, P0 ;  /* 0x0000001d02057c11 */ /* 0x000fe200080f1481 */
[----:B------:R-:W-:Y:S01]  /*9b70*/  UIADD3 UR40, UR6, -UR52, URZ ;  /* 0x8000003406287290 */ /* 0x000fe2000fffe03f */
[----:B------:R-:W-:Y:S01]  /*9b80*/  LEA R2, P0, R74, UR30, 0x2 ;  /* 0x0000001e4a027c11 */ /* 0x000fe2000f8010ff */
[----:B0-----:R-:W-:Y:S02]  /*9b90*/  IMAD R14, R80, UR42, RZ ;  /* 0x0000002a500e7c24 */ /* 0x001fe4000f8e02ff */
[----:B------:R-:W-:Y:S01]  /*9ba0*/  UIMAD UR40, UR40, -0x800, URZ ;  /* 0xfffff800282878a4 */ /* 0x000fe2000f8e023f */
[----:B------:R-:W-:Y:S01]  /*9bb0*/  LEA.HI.X R3, R74, UR31, R130, 0x2, P0 ;  /* 0x0000001f4a037c11 */ /* 0x000fe200080f1482 */
[----:B------:R-:W-:Y:S01]  /*9bc0*/  IMAD R81, R81, UR41, R14 ;  /* 0x0000002951517c24 */ /* 0x000fe2000f8e020e */
[----:B------:R-:W-:Y:S01]  /*9bd0*/  ISETP.GE.AND P0, PT, R120, 0x81, PT ;  /* 0x000000817800780c */ /* 0x000fe20003f06270 */
[----:B------:R-:W-:-:S02]  /*9be0*/  IMAD R14, R82, UR42, RZ ;  /* 0x0000002a520e7c24 */ /* 0x000fc4000f8e02ff */
[----:B------:R-:W-:Y:S02]  /*9bf0*/  MOV R74, UR40 ;  /* 0x00000028004a7c02 */ /* 0x000fe40008000f00 */
[----:B------:R-:W-:Y:S02]  /*9c00*/  IMAD R83, R83, UR41, R14 ;  /* 0x0000002953537c24 */ /* 0x000fe4000f8e020e */
[----:B------:R-:W-:Y:S02]  /*9c10*/  IMAD.U32 R14, RZ, RZ, UR40 ;  /* 0x00000028ff0e7e24 */ /* 0x000fe4000f8e00ff */
[----:B------:R-:W-:-:S04]  /*9c20*/  IMAD.WIDE R74, R74, 0x4, R4 ;  /* 0x000000044a4a7825 */ /* 0x000fc800078e0204 */
[----:B------:R-:W-:Y:S01]  /*9c30*/  IMAD.WIDE R14, R14, 0x4, R2 ;  /* 0x000000040e0e7825 */ /* 0x000fe200078e0202 */
[----:B------:R-:W-:Y:S06]  /*9c40*/  @!P0 BRA `(.L_x_1402) ;  /* 0x0000000000188947 */ /* 0x000fec0003800000 */
[----:B------:R-:W-:-:S04]  /*9c50*/  IMAD.WIDE.U32 R74, R80, UR41, R74 ;  /* 0x00000029504a7c25 */ /* 0x000fc8000f8e004a */
[----:B------:R-:W-:Y:S01]  /*9c60*/  IMAD.WIDE.U32 R14, R82, UR41, R14 ;  /* 0x00000029520e7c25 */ /* 0x000fe2000f8e000e */
[----:B------:R-:W-:-:S04]  /*9c70*/  IADD3 R75, R75, R81, RZ ;  /* 0x000000514b4b7210 */ /* 0x000fc80007ffe0ff */
[----:B------:R-:W-:Y:S01]  /*9c80*/  IADD3 R15, R15, R83, RZ ;  /* 0x000000530f0f7210 */ /* 0x000fe20007ffe0ff */
[----:B------:R0:W-:Y:S04]  /*9c90*/  REDG.E.ADD.F32.FTZ.RN.STRONG.GPU desc[UR24][R74.64+-0x1e00], R116 ;  /* 0xffe200744a0079a6 */ /* 0x0001e8000c10f398 */
[----:B-1----:R0:W-:Y:S02]  /*9ca0*/  REDG.E.ADD.F32.FTZ.RN.STRONG.GPU desc[UR24][R14.64+-0x1e00], R118 ;  /* 0xffe200760e0079a6 */ /* 0x0021e4000c10f398 */
.L_x_1402:
[----:B------:R-:W-:Y:S05]  /*9cb0*/  BSYNC B0 ;  /* 0x0000000000007941 */ /* 0x000fea0003800000 */
.L_x_1401:
[----:B------:R-:W2:Y:S01]  /*9cc0*/  LDS R89, [R89+0x4600] ;  /* 0x0046000059597984 */ /* 0x000ea20000000800 */
[----:B------:R-:W-:Y:S01]  /*9cd0*/  USHF.L.U32 UR40, UR11, 0x2, URZ ;  /* 0x000000020b287899 */ /* 0x000fe2000800063f */
[----:B------:R-:W-:Y:S01]  /*9ce0*/  BSSY B0, `(.L_x_1403) ;  /* 0x0000010000007945 */ /* 0x000fe20003800000 */
[----:B------:R-:W-:Y:S01]  /*9cf0*/  USHF.L.U64.HI UR42, UR11, 0x2, UR10 ;  /* 0x000000020b2a7899 */ /* 0x000fe2000801020a */
[----:B------:R-:W-:-:S03]  /*9d00*/  FADD.FTZ R110, R117, R110 ;  /* 0x0000006e756e7221 */ /* 0x000fc60000010000 */
[----:B------:R-:W-:Y:S02]  /*9d10*/  IADD3 R4, P0, R4, UR40, RZ ;  /* 0x0000002804047c10 */ /* 0x000fe4000ff1e0ff */
[----:B------:R-:W-:Y:S02]  /*9d20*/  IADD3 R2, P1, R2, UR40, RZ ;  /* 0x0000002802027c10 */ /* 0x000fe4000ff3e0ff */
[----:B------:R-:W-:Y:S02]  /*9d30*/  IADD3.X R5, R5, UR42, RZ, P0, !PT ;  /* 0x0000002a05057c10 */ /* 0x000fe400087fe4ff */
[----:B------:R-:W-:Y:S02]  /*9d40*/  ISETP.GE.AND P0, PT, R120, 0x101, PT ;  /* 0x000001017800780c */ /* 0x000fe40003f06270 */
[----:B------:R-:W-:Y:S01]  /*9d50*/  IADD3.X R3, R3, UR42, RZ, P1, !PT ;  /* 0x0000002a03037c10 */ /* 0x000fe20008ffe4ff */
[----:B------:R-:W-:Y:S01]  /*9d60*/  IMAD.WIDE.U32 R4, R80, UR41, R4 ;  /* 0x0000002950047c25 */ /* 0x000fe2000f8e0004 */
[----:B------:R-:W-:-:S03]  /*9d70*/  ISETP.GE.AND P1, PT, R120, 0x181, PT ;  /* 0x000001817800780c */ /* 0x000fc60003f26270 */
[----:B------:R-:W-:-:S04]  /*9d80*/  IMAD.WIDE.U32 R2, R82, UR41, R2 ;  /* 0x0000002952027c25 */ /* 0x000fc8000f8e0002 */
[----:B------:R-:W-:Y:S01]  /*9d90*/  IMAD.IADD R5, R81, 0x1, R5 ;  /* 0x0000000151057824 */ /* 0x000fe200078e0205 */
[----:B------:R-:W-:Y:S01]  /*9da0*/  IADD3 R3, R83, R3, RZ ;  /* 0x0000000353037210 */ /* 0x000fe20007ffe0ff */
[----:B------:R-:W-:Y:S06]  /*9db0*/  @!P0 BRA `(.L_x_1404) ;  /* 0x0000000000088947 */ /* 0x000fec0003800000 */
[----:B------:R3:W-:Y:S04]  /*9dc0*/  REDG.E.ADD.F32.FTZ.RN.STRONG.GPU desc[UR24][R4.64+-0x1c00], R115 ;  /* 0xffe40073040079a6 */ /* 0x0007e8000c10f398 */
[----:B--2---:R3:W-:Y:S02]  /*9dd0*/  REDG.E.ADD.F32.FTZ.RN.STRONG.GPU desc[UR24][R2.64+-0x1c00], R89 ;  /* 0xffe40059020079a6 */ /* 0x0047e4000c10f398 */
.L_x_1404:
[----:B------:R-:W-:Y:S05]  /*9de0*/  BSYNC B0 ;  /* 0x0000000000007941 */ /* 0x000fea0003800000 */
.L_x_1403:
[----:B------:R-:W4:Y:S01]  /*9df0*/  LDS R88, [R88+0x4800] ;  /* 0x0048000058587984 */ /* 0x000f220000000800 */
[----:B------:R-:W-:Y:S04]  /*9e00*/  BSSY B0, `(.L_x_1405) ;  /* 0x0000004000007945 */ /* 0x000fe80003800000 */
[----:B------:R-:W-:Y:S05]  /*9e10*/  @!P1 BRA `(.L_x_1406) ;  /* 0x0000000000089947 */ /* 0x000fea0003800000 */
[----:B------:R0:W-:Y:S04]  /*9e20*/  REDG.E.ADD.F32.FTZ.RN.STRONG.GPU desc[UR24][R4.64+-0x1a00], R114 ;  /* 0xffe60072040079a6 */ /* 0x0001e8000c10f398 */
[----:B----4-:R0:W-:Y:S02]  /*9e30*/  REDG.E.ADD.F32.FTZ.RN.STRONG.GPU desc[UR24][R2.64+-0x1a00], R88 ;  /* 0xffe60058020079a6 */ /* 0x0101e4000c10f398 */
.L_x_1406:
[----:B------:R-:W-:Y:S05]  /*9e40*/  BSYNC B0 ;  /* 0x0000000000007941 */ /* 0x000fea0003800000 */
.L_x_1405:
        /* <DEDUP_REMOVED lines=11> */
.L_x_1408:
[----:B------:R-:W-:Y:S05]  /*9f00*/  BSYNC B0 ;  /* 0x0000000000007941 */ /* 0x000fea0003800000 */
.L_x_1407:
[----:B------:R-:W0:Y:S01]  /*9f10*/  LDS R87, [R87+0x4c00] ;  /* 0x004c000057577984 */ /* 0x000e220000000800 */
[----:B------:R-:W-:Y:S04]  /*9f20*/  BSSY B0, `(.L_x_1409) ;  /* 0x0000004000007945 */ /* 0x000fe80003800000 */
[----:B------:R-:W-:Y:S05]  /*9f30*/  @!P0 BRA `(.L_x_1410) ;  /* 0x0000000000088947 */ /* 0x000fea0003800000 */
[----:B------:R1:W-:Y:S04]  /*9f40*/  REDG.E.ADD.F32.FTZ.RN.STRONG.GPU desc[UR24][R4.64+-0x1600], R109 ;  /* 0xffea006d040079a6 */ /* 0x0003e8000c10f398 */
[----:B0-----:R0:W-:Y:S02]  /*9f50*/  REDG.E.ADD.F32.FTZ.RN.STRONG.GPU desc[UR24][R2.64+-0x1600], R87 ;  /* 0xffea0057020079a6 */ /* 0x0011e4000c10f398 */
.L_x_1410:
[----:B------:R-:W-:Y:S05]  /*9f60*/  BSYNC B0 ;  /* 0x0000000000007941 */ /* 0x000fea0003800000 */
.L_x_1409:
[----:B------:R-:W0:Y:S01]  /*9f70*/  LDS R86, [R86+0x4e00] ;  /* 0x004e000056567984 */ /* 0x000e220000000800 */
[----:B------:R-:W-:Y:S04]  /*9f80*/  BSSY B0, `(.L_x_1411) ;  /* 0x0000004000007945 */ /* 0x000fe80003800000 */
[----:B------:R-:W-:Y:S05]  /*9f90*/  @!P1 BRA `(.L_x_1412) ;  /* 0x0000000000089947 */ /* 0x000fea0003800000 */
[----:B------:R1:W-:Y:S04]  /*9fa0*/  REDG.E.ADD.F32.FTZ.RN.STRONG.GPU desc[UR24][R4.64+-0x1400], R108 ;  /* 0xffec006c040079a6 */ /* 0x0003e8000c10f398 */
[----:B0-----:R0:W-:Y:S02]  /*9fb0*/  REDG.E.ADD.F32.FTZ.RN.STRONG.GPU desc[UR24][R2.64+-0x1400], R86 ;  /* 0xffec0056020079a6 */ /* 0x0011e4000c10f398 */
.L_x_1412:
[----:B------:R-:W-:Y:S05]  /*9fc0*/  BSYNC B0 ;  /* 0x0000000000007941 */ /* 0x000fea0003800000 */
.L_x_1411:
[----:B------:R-:W0:Y:S01]  /*9fd0*/  LDS R79, [R79+0x5000] ;  /* 0x005000004f4f7984 */ /* 0x000e220000000800 */
[----:B------:R-:W-:Y:S04]  /*9fe0*/  BSSY B0, `(.L_x_1413) ;  /* 0x0000004000007945 */ /* 0x000fe80003800000 */
[----:B------:R-:W-:Y:S05]  /*9ff0*/  @!P2 BRA `(.L_x_1414) ;  /* 0x000000000008a947 */ /* 0x000fea0003800000 */
[----:B------:R1:W-:Y:S04]  /*a000*/  REDG.E.ADD.F32.FTZ.RN.STRONG.GPU desc[UR24][R4.64+-0x1200], R107 ;  /* 0xffee006b040079a6 */ /* 0x0003e8000c10f398 */
[----:B0-----:R0:W-:Y:S02]  /*a010*/  REDG.E.ADD.F32.FTZ.RN.STRONG.GPU desc[UR24][R2.64+-0x1200], R79 ;  /* 0xffee004f020079a6 */ /* 0x0011e4000c10f398 */
.L_x_1414:
[----:B------:R-:W-:Y:S05]  /*a020*/  BSYNC B0 ;  /* 0x0000000000007941 */ /* 0x000fea0003800000 */
.L_x_1413:
[----:B------:R-:W0:Y:S01]  /*a030*/  LDS R78, [R78+0x5200] ;  /* 0x005200004e4e7984 */ /* 0x000e220000000800 */
[----:B------:R-:W-:Y:S04]  /*a040*/  BSSY B0, `(.L_x_1415) ;  /* 0x0000004000007945 */ /* 0x000fe80003800000 */
[----:B------:R-:W-:Y:S05]  /*a050*/  @!P3 BRA `(.L_x_1416) ;  /* 0x000000000008b947 */ /* 0x000fea0003800000 */
[----:B------:R1:W-:Y:S04]  /*a060*/  REDG.E.ADD.F32.FTZ.RN.STRONG.GPU desc[UR24][R4.64+-0x1000], R106 ;  /* 0xfff0006a040079a6 */ /* 0x0003e8000c10f398 */
[----:B0-----:R0:W-:Y:S02]  /*a070*/  REDG.E.ADD.F32.FTZ.RN.STRONG.GPU desc[UR24][R2.64+-0x1000], R78 ;  /* 0xfff0004e020079a6 */ /* 0x0011e4000c10f398 */
.L_x_1416:
[----:B------:R-:W-:Y:S05]  /*a080*/  BSYNC B0 ;  /* 0x0000000000007941 */ /* 0x000fea0003800000 */
.L_x_1415:
[----:B------:R-:W0:Y:S01]  /*a090*/  LDS R73, [R73+0x5400] ;  /* 0x0054000049497984 */ /* 0x000e220000000800 */
[----:B------:R-:W-:Y:S04]  /*a0a0*/  BSSY B0, `(.L_x_1417) ;  /* 0x0000004000007945 */ /* 0x000fe80003800000 */
[----:B------:R-:W-:Y:S05]  /*a0b0*/  @!P4 BRA `(.L_x_1418) ;  /* 0x000000000008c947 */ /* 0x000fea0003800000 */
[----:B------:R1:W-:Y:S04]  /*a0c0*/  REDG.E.ADD.F32.FTZ.RN.STRONG.GPU desc[UR24][R4.64+-0xe00], R97 ;  /* 0xfff20061040079a6 */ /* 0x0003e8000c10f398 */
[----:B0-----:R0:W-:Y:S02]  /*a0d0*/  REDG.E.ADD.F32.FTZ.RN.STRONG.GPU desc[UR24][R2.64+-0xe00], R73 ;  /* 0xfff20049020079a6 */ /* 0x0011e4000c10f398 */
.L_x_1418:
[----:B------:R-:W-:Y:S05]  /*a0e0*/  BSYNC B0 ;  /* 0x0000000000007941 */ /* 0x000fea0003800000 */
.L_x_1417:
        /* <DEDUP_REMOVED lines=11> */
.L_x_1420:
[----:B------:R-:W-:Y:S05]  /*a1a0*/  BSYNC B0 ;  /* 0x0000000000007941 */ /* 0x000fea0003800000 */
.L_x_1419:
[----:B------:R-:W0:Y:S01]  /*a1b0*/  LDS R25, [R25+0x5800] ;  /* 0x0058000019197984 */ /* 0x000e220000000800 */
[----:B------:R-:W-:Y:S04]  /*a1c0*/  BSSY B0, `(.L_x_1421) ;  /* 0x0000004000007945 */ /* 0x000fe80003800000 */
[----:B------:R-:W-:Y:S05]  /*a1d0*/  @!P0 BRA `(.L_x_1422) ;  /* 0x0000000000088947 */ /* 0x000fea0003800000 */
[----:B------:R1:W-:Y:S04]  /*a1e0*/  REDG.E.ADD.F32.FTZ.RN.STRONG.GPU desc[UR24][R4.64+-0xa00], R95 ;  /* 0xfff6005f040079a6 */ /* 0x0003e8000c10f398 */
[----:B0-----:R0:W-:Y:S02]  /*a1f0*/  REDG.E.ADD.F32.FTZ.RN.STRONG.GPU desc[UR24][R2.64+-0xa00], R25 ;  /* 0xfff60019020079a6 */ /* 0x0011e4000c10f398 */
.L_x_1422:
[----:B------:R-:W-:Y:S05]  /*a200*/  BSYNC B0 ;  /* 0x0000000000007941 */ /* 0x000fea0003800000 */
.L_x_1421:
[----:B------:R-:W0:Y:S01]  /*a210*/  LDS R24, [R24+0x5a00] ;  /* 0x005a000018187984 */ /* 0x000e220000000800 */
[----:B------:R-:W-:Y:S04]  /*a220*/  BSSY B0, `(.L_x_1423) ;  /* 0x0000004000007945 */ /* 0x000fe80003800000 */
[----:B------:R-:W-:Y:S05]  /*a230*/  @!P1 BRA `(.L_x_1424) ;  /* 0x0000000000089947 */ /* 0x000fea0003800000 */
[----:B------:R1:W-:Y:S04]  /*a240*/  REDG.E.ADD.F32.FTZ.RN.STRONG.GPU desc[UR24][R4.64+-0x800], R91 ;  /* 0xfff8005b040079a6 */ /* 0x0003e8000c10f398 */
[----:B0-----:R0:W-:Y:S02]  /*a250*/  REDG.E.ADD.F32.FTZ.RN.STRONG.GPU desc[UR24][R2.64+-0x800], R24 ;  /* 0xfff80018020079a6 */ /* 0x0011e4000c10f398 */
.L_x_1424:
[----:B------:R-:W-:Y:S05]  /*a260*/  BSYNC B0 ;  /* 0x0000000000007941 */ /* 0x000fea0003800000 */
.L_x_1423:
[----:B------:R-:W0:Y:S01]  /*a270*/  LDS R23, [R23+0x5c00] ;  /* 0x005c000017177984 */ /* 0x000e220000000800 */
[----:B------:R-:W-:Y:S04]  /*a280*/  BSSY B0, `(.L_x_1425) ;  /* 0x0000004000007945 */ /* 0x000fe80003800000 */
[----:B------:R-:W-:Y:S05]  /*a290*/  @!P2 BRA `(.L_x_1426) ;  /* 0x000000000008a947 */ /* 0x000fea0003800000 */
[----:B------:R1:W-:Y:S04]  /*a2a0*/  REDG.E.ADD.F32.FTZ.RN.STRONG.GPU desc[UR24][R4.64+-0x600], R92 ;  /* 0xfffa005c040079a6 */ /* 0x0003e8000c10f398 */
[----:B0-----:R0:W-:Y:S02]  /*a2b0*/  REDG.E.ADD.F32.FTZ.RN.STRONG.GPU desc[UR24][R2.64+-0x600], R23 ;  /* 0xfffa0017020079a6 */ /* 0x0011e4000c10f398 */
.L_x_1426:
[----:B------:R-:W-:Y:S05]  /*a2c0*/  BSYNC B0 ;  /* 0x0000000000007941 */ /* 0x000fea0003800000 */
.L_x_1425:
[----:B------:R-:W0:Y:S01]  /*a2d0*/  LDS R16, [R16+0x5e00] ;  /* 0x005e000010107984 */ /* 0x000e220000000800 */
[----:B------:R-:W-:Y:S04]  /*a2e0*/  BSSY B0, `(.L_x_1427) ;  /* 0x0000004000007945 */ /* 0x000fe80003800000 */
[----:B------:R-:W-:Y:S05]  /*a2f0*/  @!P3 BRA `(.L_x_1428) ;  /* 0x000000000008b947 */ /* 0x000fea0003800000 */
[----:B------:R1:W-:Y:S04]  /*a300*/  REDG.E.ADD.F32.FTZ.RN.STRONG.GPU desc[UR24][R4.64+-0x400], R93 ;  /* 0xfffc005d040079a6 */ /* 0x0003e8000c10f398 */
[----:B0-----:R0:W-:Y:S02]  /*a310*/  REDG.E.ADD.F32.FTZ.RN.STRONG.GPU desc[UR24][R2.64+-0x400], R16 ;  /* 0xfffc0010020079a6 */ /* 0x0011e4000c10f398 */
.L_x_1428:
[----:B------:R-:W-:Y:S05]  /*a320*/  BSYNC B0 ;  /* 0x0000000000007941 */ /* 0x000fea0003800000 */
.L_x_1427:
[----:B------:R-:W0:Y:S01]  /*a330*/  LDS R13, [R13+0x6000] ;  /* 0x006000000d0d7984 */ /* 0x000e220000000800 */
[----:B------:R-:W-:Y:S04]  /*a340*/  BSSY B0, `(.L_x_1429) ;  /* 0x0000004000007945 */ /* 0x000fe80003800000 */
[----:B------:R-:W-:Y:S05]  /*a350*/  @!P4 BRA `(.L_x_1430) ;  /* 0x000000000008c947 */ /* 0x000fea0003800000 */
[----:B------:R1:W-:Y:S04]  /*a360*/  REDG.E.ADD.F32.FTZ.RN.STRONG.GPU desc[UR24][R4.64+-0x200], R94 ;  /* 0xfffe005e040079a6 */ /* 0x0003e8000c10f398 */
[----:B0-----:R0:W-:Y:S02]  /*a370*/  REDG.E.ADD.F32.FTZ.RN.STRONG.GPU desc[UR24][R2.64+-0x200], R13 ;  /* 0xfffe000d020079a6 */ /* 0x0011e4000c10f398 */
.L_x_1430:
[----:B------:R-:W-:Y:S05]  /*a380*/  BSYNC B0 ;  /* 0x0000000000007941 */ /* 0x000fea0003800000 */
.L_x_1429:
[----:B0-----:R-:W5:Y:S04]  /*a390*/  LDL.LU R24, [R1+0x2c] ;  /* 0x00002c0001187983 */ /* 0x001f680000300800 */
[----:B------:R-:W2:Y:S04]  /*a3a0*/  LDL.LU R23, [R1+0x9c] ;  /* 0x00009c0001177983 */ /* 0x000ea80000300800 */
[----:B------:R-:W4:Y:S04]  /*a3b0*/  LDL.LU R16, [R1+0x28] ;  /* 0x0000280001107983 */ /* 0x000f280000300800 */
[----:B------:R-:W4:Y:S04]  /*a3c0*/  LDL.LU R15, [R1+0xa0] ;  /* 0x0000a000010f7983 */ /* 0x000f280000300800 */
[----:B------:R-:W4:Y:S04]  /*a3d0*/  LDL.LU R14, [R1+0x24] ;  /* 0x00002400010e7983 */ /* 0x000f280000300800 */
[----:B-1-3--:R-:W3:Y:S04]  /*a3e0*/  LDL.LU R5, [R1+0xa4] ;  /* 0x0000a40001057983 */ /* 0x00aee80000300800 */
[----:B------:R-:W3:Y:S04]  /*a3f0*/  LDL.LU R13, [R1+0x20] ;  /* 0x00002000010d7983 */ /* 0x000ee80000300800 */
[----:B------:R-:W0:Y:S01]  /*a400*/  SHFL.DOWN P0, R2, R110, 0x1, 0x1f ;  /* 0x08201f006e027f89 */ /* 0x000e220000000000 */
[----:B------:R-:W-:-:S03]  /*a410*/  FFMA.FTZ R113, R27, R112, R113 ;  /* 0x000000701b717223 */ /* 0x000fc60000010071 */
[----:B------:R-:W3:Y:S04]  /*a420*/  LDL.LU R74, [R1+0xa8] ;  /* 0x0000a800014a7983 */ /* 0x000ee80000300800 */
[----:B------:R-:W3:Y:S04]  /*a430*/  LDL.LU R73, [R1+0x1c] ;  /* 0x00001c0001497983 */ /* 0x000ee80000300800 */
[----:B------:R-:W3:Y:S01]  /*a440*/  LDL.LU R72, [R1+0xac] ;  /* 0x0000ac0001487983 */ /* 0x000ee20000300800 */
[----:B0-----:R-:W-:-:S05]  /*a450*/  @P0 FADD R2, R110, R2 ;  /* 0x000000026e020221 */ /* 0x001fca0000000000 */
[----:B------:R-:W0:Y:S02]  /*a460*/  SHFL.DOWN P0, R3, R2, 0x2, 0x1f ;  /* 0x08401f0002037f89 */ /* 0x000e240000000000 */
[----:B0-----:R-:W-:-:S05]  /*a470*/  @P0 FADD R3, R2, R3 ;  /* 0x0000000302030221 */ /* 0x001fca0000000000 */
[----:B------:R-:W0:Y:S02]  /*a480*/  SHFL.DOWN P0, R2, R3, 0x4, 0x1f ;  /* 0x08801f0003027f89 */ /* 0x000e240000000000 */
[----:B0-----:R-:W-:-:S05]  /*a490*/  @P0 FADD R2, R3, R2 ;  /* 0x0000000203020221 */ /* 0x001fca0000000000 */
[----:B------:R-:W0:Y:S01]  /*a4a0*/  SHFL.DOWN P0, R3, R2, 0x8, 0x1f ;  /* 0x09001f0002037f89 */ /* 0x000e220000000000 */
[----:B------:R-:W-:Y:S01]  /*a4b0*/  FMUL.FTZ R6, R6, R99 ;  /* 0x0000006306067220 */ /* 0x000fe20000410000 */
[----:B------:R-:W-:Y:S01]  /*a4c0*/  FMUL.FTZ R122, R17, R122 ;  /* 0x0000007a117a7220 */ /* 0x000fe20000410000 */
[----:B0-----:R-:W-:Y:S01]  /*a4d0*/  @P0 FADD R3, R2, R3 ;  /* 0x0000000302030221 */ /* 0x001fe20000000000 */
[----:B------:R-:W-:Y:S02]  /*a4e0*/  FFMA.FTZ R98, R28, R121, R98 ;  /* 0x000000791c627223 */ /* 0x000fe40000010062 */
[----:B------:R-:W-:Y:S02]  /*a4f0*/  FFMA.FTZ R122, R29, R6, R122 ;  /* 0x000000061d7a7223 */ /* 0x000fe4000001007a */
[----:B------:R-:W0:Y:S01]  /*a500*/  SHFL.DOWN P0, R4, R3, 0x10, 0x1f ;  /* 0x0a001f0003047f89 */ /* 0x000e220000000000 */
[----:B-----5:R-:W-:Y:S01]  /*a510*/  FADD.FTZ R24, R146, R24 ;  /* 0x0000001892187221 */ /* 0x020fe20000010000 */
[----:B--2---:R-:W-:-:S04]  /*a520*/  FFMA.FTZ R23, R43, R112, R23 ;  /* 0x000000702b177223 */ /* 0x004fc80000010017 */
[----:B------:R1:W-:Y:S01]  /*a530*/  STL [R1+0x2c], R24 ;  /* 0x00002c1801007387 */ /* 0x0003e20000100800 */
[----:B----4-:R-:W-:-:S03]  /*a540*/  FADD.FTZ R16, R26, R16 ;  /* 0x000000101a107221 */ /* 0x010fc60000010000 */
[----:B------:R2:W-:Y:S01]  /*a550*/  STL [R1+0x9c], R23 ;  /* 0x00009c1701007387 */ /* 0x0005e20000100800 */
[----:B------:R-:W-:-:S03]  /*a560*/  FFMA.FTZ R15, R44, R121, R15 ;  /* 0x000000792c0f7223 */ /* 0x000fc6000001000f */
[----:B------:R-:W4:Y:S01]  /*a570*/  LDL.LU R25, [R1+0x18] ;  /* 0x0000180001197983 */ /* 0x000f220000300800 */
[----:B------:R-:W-:-:S03]  /*a580*/  FADD.FTZ R14, R113, R14 ;  /* 0x0000000e710e7221 */ /* 0x000fc60000010000 */
[----:B-1----:R-:W5:Y:S04]  /*a590*/  LDL.LU R24, [R1+0xb0] ;  /* 0x0000b00001187983 */ /* 0x002f680000300800 */
[----:B------:R1:W-:Y:S01]  /*a5a0*/  STL [R1+0x28], R16 ;  /* 0x0000281001007387 */ /* 0x0003e20000100800 */
[----:B---3--:R-:W-:-:S03]  /*a5b0*/  FFMA.FTZ R5, R45, R6, R5 ;  /* 0x000000062d057223 */ /* 0x008fc60000010005 */
[----:B--2---:R-:W2:Y:S04]  /*a5c0*/  LDL R23, [R1+0x104] ;  /* 0x0001040001177983 */ /* 0x004ea80000100800 */
[----:B------:R3:W-:Y:S04]  /*a5d0*/  STL [R1+0xa0], R15 ;  /* 0x0000a00f01007387 */ /* 0x0007e80000100800 */
[----:B------:R-:W2:Y:S04]  /*a5e0*/  LDL.LU R17, [R1+0x14] ;  /* 0x0000140001117983 */ /* 0x000ea80000300800 */
[----:B------:R-:W2:Y:S04]  /*a5f0*/  LDL.LU R2, [R1+0xb4] ;  /* 0x0000b40001027983 */ /* 0x000ea80000300800 */
[----:B------:R0:W-:Y:S04]  /*a600*/  STL [R1+0x24], R14 ;  /* 0x0000240e01007387 */ /* 0x0001e80000100800 */
[----:B-1----:R-:W2:Y:S04]  /*a610*/  LDL.LU R16, [R1+0x10] ;  /* 0x0000100001107983 */ /* 0x002ea80000300800 */
[----:B---3--:R-:W3:Y:S04]  /*a620*/  LDL.LU R15, [R1+0xb8] ;  /* 0x0000b800010f7983 */ /* 0x008ee80000300800 */
[----:B------:R1:W-:Y:S01]  /*a630*/  STL [R1+0xa4], R5 ;  /* 0x0000a40501007387 */ /* 0x0003e20000100800 */
[----:B------:R-:W-:-:S03]  /*a640*/  FADD.FTZ R13, R98, R13 ;  /* 0x0000000d620d7221 */ /* 0x000fc60000010000 */
[----:B0-----:R-:W3:Y:S01]  /*a650*/  LDL.LU R14, [R1+0xbc] ;  /* 0x0000bc00010e7983 */ /* 0x001ee20000300800 */
[----:B-1----:R-:W0:Y:S03]  /*a660*/  S2R R5, SR_LANEID ;  /* 0x0000000000057919 */ /* 0x002e260000000000 */
[----:B------:R1:W-:Y:S04]  /*a670*/  STL [R1+0x20], R13 ;  /* 0x0000200d01007387 */ /* 0x0003e80000100800 */
[----:B-1----:R-:W3:Y:S04]  /*a680*/  LDL.LU R13, [R1+0xc] ;  /* 0x00000c00010d7983 */ /* 0x002ee80000300800 */
[----:B------:R-:W3:Y:S01]  /*a690*/  LDL.LU R6, [R1+0x8] ;  /* 0x0000080001067983 */ /* 0x000ee20000300800 */
[----:B0-----:R-:W-:-:S03]  /*a6a0*/  ISETP.NE.AND P1, PT, R5, RZ, PT ;  /* 0x000000ff0500720c */ /* 0x001fc60003f25270 */
[----:B------:R-:W3:Y:S01]  /*a6b0*/  LDL.LU R5, [R1+0x4] ;  /* 0x0000040001057983 */ /* 0x000ee20000300800 */
[----:B------:R-:W-:Y:S01]  /*a6c0*/  FMUL.FTZ R7, R7, R100 ;  /* 0x0000006407077220 */ /* 0x000fe20000410000 */
[----:B------:R-:W-:Y:S01]  /*a6d0*/  FMUL.FTZ R123, R18, R123 ;  /* 0x0000007b127b7220 */ /* 0x000fe20000410000 */
[----:B------:R-:W-:Y:S01]  /*a6e0*/  FMUL.FTZ R8, R8, R101 ;  /* 0x0000006508087220 */ /* 0x000fe20000410000 */
[----:B------:R-:W-:Y:S01]  /*a6f0*/  FMUL.FTZ R9, R9, R102 ;  /* 0x0000006609097220 */ /* 0x000fe20000410000 */
[-C--:B------:R-:W-:Y:S01]  /*a700*/  FFMA.FTZ R74, R46, R7.reuse, R74 ;  /* 0x000000072e4a7223 */ /* 0x080fe2000001004a */
[----:B------:R-:W-:Y:S01]  /*a710*/  FFMA.FTZ R123, R30, R7, R123 ;  /* 0x000000071e7b7223 */ /* 0x000fe2000001007b */
[----:B------:R-:W-:Y:S01]  /*a720*/  FADD.FTZ R73, R122, R73 ;  /* 0x000000497a497221 */ /* 0x000fe20000010000 */
[----:B------:R-:W-:Y:S01]  /*a730*/  FMUL.FTZ R10, R10, R103 ;  /* 0x000000670a0a7220 */ /* 0x000fe20000410000 */
[----:B------:R-:W-:Y:S01]  /*a740*/  FFMA.FTZ R72, R47, R8, R72 ;  /* 0x000000082f487223 */ /* 0x000fe20000010048 */
[----:B------:R-:W-:Y:S01]  /*a750*/  STL [R1+0xa8], R74 ;  /* 0x0000a84a01007387 */ /* 0x000fe20000100800 */
[----:B------:R-:W-:Y:S01]  /*a760*/  FMUL.FTZ R124, R19, R124 ;  /* 0x0000007c137c7220 */ /* 0x000fe20000410000 */
[----:B------:R-:W-:-:S02]  /*a770*/  FMUL.FTZ R125, R20, R125 ;  /* 0x0000007d147d7220 */ /* 0x000fc40000410000 */
[----:B------:R-:W-:Y:S04]  /*a780*/  STL [R1+0x1c], R73 ;  /* 0x00001c4901007387 */ /* 0x000fe80000100800 */
[----:B------:R-:W-:Y:S01]  /*a790*/  STL [R1+0xac], R72 ;  /* 0x0000ac4801007387 */ /* 0x000fe20000100800 */
[----:B------:R-:W-:Y:S01]  /*a7a0*/  FFMA.FTZ R124, R31, R8, R124 ;  /* 0x000000081f7c7223 */ /* 0x000fe2000001007c */
[----:B------:R-:W-:Y:S01]  /*a7b0*/  FMUL.FTZ R128, R0, R128 ;  /* 0x0000008000807220 */ /* 0x000fe20000410000 */
[----:B------:R-:W-:Y:S01]  /*a7c0*/  @P0 FADD R4, R3, R4 ;  /* 0x0000000403040221 */ /* 0x000fe20000000000 */
[----:B------:R-:W-:Y:S01]  /*a7d0*/  FFMA.FTZ R125, R32, R9, R125 ;  /* 0x00000009207d7223 */ /* 0x000fe2000001007d */
[----:B------:R-:W-:Y:S01]  /*a7e0*/  FMUL.FTZ R126, R21, R126 ;  /* 0x0000007e157e7220 */ /* 0x000fe20000410000 */
[----:B------:R-:W-:Y:S01]  /*a7f0*/  FMUL.FTZ R3, R12, R104 ;  /* 0x000000680c037220 */ /* 0x000fe20000410000 */
[----:B------:R-:W-:-:S02]  /*a800*/  FMUL.FTZ R127, R22, R127 ;  /* 0x0000007f167f7220 */ /* 0x000fc40000410000 */
[----:B------:R-:W-:Y:S02]  /*a810*/  FFMA.FTZ R126, R33, R10, R126 ;  /* 0x0000000a217e7223 */ /* 0x000fe4000001007e */
[----:B------:R-:W-:Y:S01]  /*a820*/  FFMA.FTZ R127, R34, R3, R127 ;  /* 0x00000003227f7223 */ /* 0x000fe2000001007f */
[----:B------:R-:W-:Y:S01]  /*a830*/  BSSY B0, `(.L_x_1431) ;  /* 0x000002a000007945 */ /* 0x000fe20003800000 */
[----:B----4-:R-:W-:Y:S01]  /*a840*/  FADD.FTZ R25, R123, R25 ;  /* 0x000000197b197221 */ /* 0x010fe20000010000 */
[----:B-----5:R-:W-:-:S04]  /*a850*/  FFMA.FTZ R24, R48, R9, R24 ;  /* 0x0000000930187223 */ /* 0x020fc80000010018 */
[----:B------:R-:W-:Y:S04]  /*a860*/  STL [R1+0x18], R25 ;  /* 0x0000181901007387 */ /* 0x000fe80000100800 */
[----:B------:R-:W-:Y:S01]  /*a870*/  STL [R1+0xb0], R24 ;  /* 0x0000b01801007387 */ /* 0x000fe20000100800 */
[----:B--2---:R-:W-:-:S05]  /*a880*/  FFMA.FTZ R2, R49, R10, R2 ;  /* 0x0000000a31027223 */ /* 0x004fca0000010002 */
[----:B------:R0:W-:Y:S01]  /*a890*/  STL [R1+0xb4], R2 ;  /* 0x0000b40201007387 */ /* 0x0001e20000100800 */
[----:B------:R-:W-:Y:S01]  /*a8a0*/  FADD.FTZ R17, R124, R17 ;  /* 0x000000117c117221 */ /* 0x000fe20000010000 */
[----:B------:R-:W-:Y:S01]  /*a8b0*/  FADD.FTZ R16, R125, R16 ;  /* 0x000000107d107221 */ /* 0x000fe20000010000 */
[----:B0-----:R-:W-:Y:S01]  /*a8c0*/  FMUL.FTZ R2, R11, R105 ;  /* 0x000000690b027220 */ /* 0x001fe20000410000 */
[----:B---3--:R-:W-:-:S03]  /*a8d0*/  FFMA.FTZ R15, R50, R3, R15 ;  /* 0x00000003320f7223 */ /* 0x008fc6000001000f */
[-C--:B------:R-:W-:Y:S01]  /*a8e0*/  FFMA.FTZ R128, R35, R2.reuse, R128 ;  /* 0x0000000223807223 */ /* 0x080fe20000010080 */
[----:B------:R-:W-:Y:S01]  /*a8f0*/  FFMA.FTZ R14, R51, R2, R14 ;  /* 0x00000002330e7223 */ /* 0x000fe2000001000e */
[----:B------:R0:W-:Y:S04]  /*a900*/  STL [R1+0x14], R17 ;  /* 0x0000141101007387 */ /* 0x0001e80000100800 */
[----:B------:R0:W-:Y:S04]  /*a910*/  STL [R1+0x10], R16 ;  /* 0x0000101001007387 */ /* 0x0001e80000100800 */
[----:B------:R0:W-:Y:S04]  /*a920*/  STL [R1+0xb8], R15 ;  /* 0x0000b80f01007387 */ /* 0x0001e80000100800 */
[----:B------:R0:W-:Y:S01]  /*a930*/  STL [R1+0xbc], R14 ;  /* 0x0000bc0e01007387 */ /* 0x0001e20000100800 */
[----:B------:R-:W-:Y:S01]  /*a940*/  FADD.FTZ R13, R126, R13 ;  /* 0x0000000d7e0d7221 */ /* 0x000fe20000010000 */
        /* <DEDUP_REMOVED lines=16> */
[----:B------:R-:W1:Y:S04]  /*aa50*/  LDS.64 R2, [R52+0x6308] ;  /* 0x0063080034027984 */ /* 0x000e680000000a00 */
[----:B0-----:R-:W0:Y:S04]  /*aa60*/  LDS R5, [R52+0x6310] ;  /* 0x0063100034057984 */ /* 0x001e280000000800 */
[----:B------:R-:W2:Y:S01]  /*aa70*/  @P0 LDS R7, [R9+0x7f50] ;  /* 0x007f500009070984 */ /* 0x000ea20000000800 */
[----:B-1----:R-:W-:-:S04]  /*aa80*/  FADD.FTZ R2, R4, R2 ;  /* 0x0000000204027221 */ /* 0x002fc80000010000 */
[----:B------:R-:W-:-:S04]  /*aa90*/  FADD.FTZ R2, R3, R2 ;  /* 0x0000000203027221 */ /* 0x000fc80000010000 */
[----:B0-----:R-:W-:-:S04]  /*aaa0*/  FADD.FTZ R4, R2, R5 ;  /* 0x0000000502047221 */ /* 0x001fc80000010000 */
[----:B--2---:R-:W-:-:S05]  /*aab0*/  @P0 FADD.FTZ R4, R4, R7 ;  /* 0x0000000704040221 */ /* 0x004fca0000010000 */
[----:B------:R1:W-:Y:S02]  /*aac0*/  STS [R9+0x7f50], R4 ;  /* 0x007f500409007388 */ /* 0x0003e40000000800 */
.L_x_1432:
[----:B------:R-:W-:Y:S05]  /*aad0*/  BSYNC B0 ;  /* 0x0000000000007941 */ /* 0x000fea0003800000 */
.L_x_1431:
[----:B------:R-:W-:Y:S02]  /*aae0*/  UIADD3 UR7, UR7, 0x1, URZ ;  /* 0x0000000107077890 */ /* 0x000fe4000fffe03f */
[----:B------:R-:W-:Y:S02]  /*aaf0*/  UIADD3 UR8, UP1, UR8, 0x1, URZ ;  /* 0x0000000108087890 */ /* 0x000fe4000ff3e03f */
[----:B------:R-:W-:Y:S02]  /*ab00*/  UISETP.GE.AND UP0, UPT, UR7, UR53, UPT ;  /* 0x000000350700728c */ /* 0x000fe4000bf06270 */
[----:B------:R-:W-:-:S04]  /*ab10*/  UIADD3.X UR9, URZ, UR9, URZ, UP1, !UPT ;  /* 0x000000093f097290 */ /* 0x000fc80008ffe43f */
[----:B------:R-:W-:-:S13]  /*ab20*/  PLOP3.LUT P0, PT, PT, PT, UP0, 0x80, 0x0 ;  /* 0x000000000000781c */ /* 0x000fda0003f0f008 */
[----:B------:R-:W-:Y:S05]  /*ab30*/  @!P0 BRA `(.L_x_1433) ;  /* 0xffffffac00a88947 */ /* 0x000fea000383ffff */
.L_x_1389:
[----:B0-----:R-:W3:Y:S01]  /*ab40*/  LDL.LU R15, [R1+0x8c] ;  /* 0x00008c00010f7983 */ /* 0x001ee20000300800 */
[----:B------:R-:W0:Y:S08]  /*ab50*/  S2UR UR8, SR_CgaCtaId ;  /* 0x00000000000879c3 */ /* 0x000e300000008800 */
[----:B------:R-:W-:Y:S01]  /*ab60*/  BAR.SYNC.DEFER_BLOCKING 0x0 ;  /* 0x0000000000007b1d */ /* 0x000fe20000010000 */
[----:B------:R-:W-:-:S05]  /*ab70*/  ISETP.NE.AND P6, PT, R71, RZ, PT ;  /* 0x000000ff4700720c */ /* 0x000fca0003fc5270 */
[----:B------:R-:W-:Y:S01]  /*ab80*/  UMOV UR7, 0x400 ;  /* 0x0000040000077882 */ /* 0x000fe20000000000 */
[----:B------:R-:W-:Y:S01]  /*ab90*/  ULDC.64 UR28, c[0x0][0x388] ;  /* 0x0000e200001c7ab9 */ /* 0x000fe20000000a00 */
[----:B------:R-:W3:Y:S04]  /*aba0*/  LDL.LU R16, [R1+0x88] ;  /* 0x0000880001107983 */ /* 0x000ee80000300800 */
[----:B------:R-:W4:Y:S04]  /*abb0*/  LDL.LU R11, [R1+0x84] ;  /* 0x00008400010b7983 */ /* 0x000f280000300800 */
[----:B------:R-:W4:Y:S04]  /*abc0*/  LDL.LU R13, [R1+0x80] ;  /* 0x00008000010d7983 */ /* 0x000f280000300800 */
[----:B------:R-:W2:Y:S04]  /*abd0*/  LDL.LU R26, [R1+0xb0] ;  /* 0x0000b000011a7983 */ /* 0x000ea80000300800 */
[----:B------:R-:W2:Y:S04]  /*abe0*/  LDL.LU R25, [R1+0xb4] ;  /* 0x0000b40001197983 */ /* 0x000ea80000300800 */
[----:B------:R-:W3:Y:S04]  /*abf0*/  LDL.LU R24, [R1+0xa8] ;  /* 0x0000a80001187983 */ /* 0x000ee80000300800 */
[----:B------:R-:W3:Y:S04]  /*ac00*/  LDL.LU R23, [R1+0xac] ;  /* 0x0000ac0001177983 */ /* 0x000ee80000300800 */
[----:B------:R-:W4:Y:S04]  /*ac10*/  LDL.LU R22, [R1+0xa0] ;  /* 0x0000a00001167983 */ /* 0x000f280000300800 */
[----:B------:R-:W4:Y:S04]  /*ac20*/  LDL.LU R21, [R1+0xa4] ;  /* 0x0000a40001157983 */ /* 0x000f280000300800 */
[----:B------:R-:W4:Y:S04]  /*ac30*/  LDL.LU R20, [R1+0x98] ;  /* 0x0000980001147983 */ /* 0x000f280000300800 */
[----:B------:R-:W4:Y:S04]  /*ac40*/  LDL.LU R19, [R1+0x9c] ;  /* 0x00009c0001137983 */ /* 0x000f280000300800 */
[----:B------:R-:W4:Y:S04]  /*ac50*/  LDL.LU R18, [R1+0x90] ;  /* 0x0000900001127983 */ /* 0x000f280000300800 */
[----:B------:R-:W4:Y:S04]  /*ac60*/  LDL.LU R17, [R1+0x94] ;  /* 0x0000940001117983 */ /* 0x000f280000300800 */
[----:B------:R-:W4:Y:S04]  /*ac70*/  LDL.LU R28, [R1+0xb8] ;  /* 0x0000b800011c7983 */ /* 0x000f280000300800 */
[----:B------:R-:W4:Y:S04]  /*ac80*/  LDL.LU R27, [R1+0xbc] ;  /* 0x0000bc00011b7983 */ /* 0x000f280000300800 */
[----:B------:R1:W5:Y:S01]  /*ac90*/  LDL.64 R48, [R1+0x108] ;  /* 0x0001080001307983 */ /* 0x0003620000100a00 */
[----:B0-----:R-:W-:-:S02]  /*aca0*/  ULEA UR7, UR8, UR7, 0x18 ;  /* 0x0000000708077291 */ /* 0x001fc4000f8ec03f */
[----:B------:R-:W-:Y:S01]  /*acb0*/  UIMAD UR30, UR14, UR28, URZ ;  /* 0x0000001c0e1e72a4 */ /* 0x000fe2000f8e023f */
[----:B------:R-:W-:Y:S01]  /*acc0*/  ULDC.64 UR8, c[0x0][0x3a8] ;  /* 0x0000ea0000087ab9 */ /* 0x000fe20000000a00 */
[----:B------:R-:W-:Y:S02]  /*acd0*/  UIMAD.WIDE.U32 UR26, UR13, UR28, URZ ;  /* 0x0000001c0d1a72a5 */ /* 0x000fe4000f8e003f */
[----:B------:R-:W-:Y:S02]  /*ace0*/  UIMAD UR31, UR14, UR8, URZ ;  /* 0x000000080e1f72a4 */ /* 0x000fe4000f8e023f */
[----:B------:R-:W-:Y:S01]  /*acf0*/  UIMAD UR29, UR13, UR29, UR30 ;  /* 0x0000001d0d1d72a4 */ /* 0x000fe2000f8e021e */
[----:B------:R-:W-:Y:S01]  /*ad00*/  BSSY B0, `(.L_x_1434) ;  /* 0x0000052000007945 */ /* 0x000fe20003800000 */
[----:B------:R-:W-:Y:S02]  /*ad10*/  UIMAD UR9, UR13, UR9, UR31 ;  /* 0x000000090d0972a4 */ /* 0x000fe4000f8e021f */
[----:B------:R-:W-:Y:S01]  /*ad20*/  UIADD3 UR32, UR27, UR29, URZ ;  /* 0x0000001d1b207290 */ /* 0x000fe2000fffe03f */
[----:B--2---:R-:W-:-:S04]  /*ad30*/  F2FP.F16.F32.PACK_AB R2, R26, R25 ;  /* 0x000000191a02723e */ /* 0x004fc800000000ff */
[C---:B------:R-:W-:Y:S02]  /*ad40*/  PRMT R6, R2.reuse, 0x7610, R6 ;  /* 0x0000761002067816 */ /* 0x040fe40000000006 */
[----:B------:R-:W-:Y:S02]  /*ad50*/  PRMT R7, R2, 0x7632, R7 ;  /* 0x0000763202077816 */ /* 0x000fe40000000007 */
[----:B---3--:R-:W-:Y:S01]  /*ad60*/  F2FP.F16.F32.PACK_AB R3, R24, R23 ;  /* 0x000000171803723e */ /* 0x008fe200000000ff */
[----:B------:R0:W-:Y:S03]  /*ad70*/  STS.U16 [R53+0x4], R6 ;  /* 0x0000040635007388 */ /* 0x0001e60000000400 */
[C---:B------:R-:W-:Y:S01]  /*ad80*/  PRMT R8, R3.reuse, 0x7610, R8 ;  /* 0x0000761003087816 */ /* 0x040fe20000000008 */
[----:B------:R-:W-:Y:S01]  /*ad90*/  STS.U16 [R53+0x6], R7 ;  /* 0x0000060735007388 */ /* 0x000fe20000000400 */
[----:B-1----:R-:W-:-:S03]  /*ada0*/  PRMT R9, R3, 0x7632, R9 ;  /* 0x0000763203097816 */ /* 0x002fc60000000009 */
[----:B------:R-:W-:Y:S04]  /*adb0*/  STS.U16 [R53+0x8], R8 ;  /* 0x0000080835007388 */ /* 0x000fe80000000400 */
[----:B------:R-:W-:Y:S01]  /*adc0*/  STS.U16 [R53+0xa], R9 ;  /* 0x00000a0935007388 */ /* 0x000fe20000000400 */
[----:B----4-:R-:W-:-:S04]  /*add0*/  F2FP.F16.F32.PACK_AB R2, R20, R19 ;  /* 0x000000131402723e */ /* 0x010fc800000000ff */
[C---:B------:R-:W-:Y:S02]  /*ade0*/  PRMT R10, R2.reuse, 0x7610, R10 ;  /* 0x00007610020a7816 */ /* 0x040fe4000000000a */
[----:B0-----:R-:W-:Y:S02]  /*adf0*/  PRMT R6, R2, 0x7632, R6 ;  /* 0x0000763202067816 */ /* 0x001fe40000000006 */
[----:B------:R-:W-:Y:S01]  /*ae00*/  F2FP.F16.F32.PACK_AB R3, R18, R17 ;  /* 0x000000111203723e */ /* 0x000fe200000000ff */
[----:B------:R-:W-:Y:S01]  /*ae10*/  STS.U16 [R53+0x10], R10 ;  /* 0x0000100a35007388 */ /* 0x000fe20000000400 */
[----:B------:R-:W-:Y:S02]  /*ae20*/  F2FP.F16.F32.PACK_AB R2, R13, R11 ;  /* 0x0000000b0d02723e */ /* 0x000fe400000000ff */
[----:B------:R-:W-:Y:S01]  /*ae30*/  F2FP.F16.F32.PACK_AB R0, R28, R27 ;  /* 0x0000001b1c00723e */ /* 0x000fe200000000ff */
[----:B------:R-:W-:Y:S03]  /*ae40*/  STS.U16 [R53+0x12], R6 ;  /* 0x0000120635007388 */ /* 0x000fe60000000400 */
[C---:B------:R-:W-:Y:S01]  /*ae50*/  PRMT R4, R0.reuse, 0x7610, R4 ;  /* 0x0000761000047816 */ /* 0x040fe20000000004 */
[----:B------:R-:W-:Y:S01]  /*ae60*/  STS.U16 [R53+0x14], R3 ;  /* 0x0000140335007388 */ /* 0x000fe20000000400 */
[----:B------:R-:W-:-:S02]  /*ae70*/  PRMT R5, R0, 0x7632, R5 ;  /* 0x0000763200057816 */ /* 0x000fc40000000005 */
[----:B------:R-:W-:Y:S01]  /*ae80*/  F2FP.F16.F32.PACK_AB R0, R22, R21 ;  /* 0x000000151600723e */ /* 0x000fe200000000ff */
[----:B------:R0:W-:Y:S04]  /*ae90*/  STS.U16 [R53], R4 ;  /* 0x0000000435007388 */ /* 0x0001e80000000400 */
[----:B------:R1:W-:Y:S01]  /*aea0*/  STS.U16 [R53+0x2], R5 ;  /* 0x0000020535007388 */ /* 0x0003e20000000400 */
[C---:B0-----:R-:W-:Y:S02]  /*aeb0*/  PRMT R4, R0.reuse, 0x7610, R4 ;  /* 0x0000761000047816 */ /* 0x041fe40000000004 */
[----:B-1----:R-:W-:-:S03]  /*aec0*/  PRMT R5, R0, 0x7632, R5 ;  /* 0x0000763200057816 */ /* 0x002fc60000000005 */
[----:B------:R0:W-:Y:S01]  /*aed0*/  STS.U16 [R53+0xc], R4 ;  /* 0x00000c0435007388 */ /* 0x0001e20000000400 */
[----:B------:R-:W-:Y:S02]  /*aee0*/  F2FP.F16.F32.PACK_AB R0, R16, R15 ;  /* 0x0000000f1000723e */ /* 0x000fe400000000ff */
[----:B------:R-:W-:Y:S01]  /*aef0*/  PRMT R8, R3, 0x7632, R8 ;  /* 0x0000763203087816 */ /* 0x000fe20000000008 */
[----:B------:R-:W-:Y:S01]  /*af00*/  STS.U16 [R53+0xe], R5 ;  /* 0x00000e0535007388 */ /* 0x000fe20000000400 */
[----:B------:R-:W-:Y:S02]  /*af10*/  PRMT R12, R0, 0x7632, R12 ;  /* 0x00007632000c7816 */ /* 0x000fe4000000000c */
[C---:B------:R-:W-:Y:S02]  /*af20*/  PRMT R14, R2.reuse, 0x7632, R14 ;  /* 0x00007632020e7816 */ /* 0x040fe4000000000e */
[----:B0-----:R-:W-:Y:S02]  /*af30*/  PRMT R4, R2, 0x7610, R4 ;  /* 0x0000761002047816 */ /* 0x001fe40000000004 */
[----:B------:R-:W-:Y:S01]  /*af40*/  MOV R2, UR57 ;  /* 0x0000003900027c02 */ /* 0x000fe20008000f00 */
        /* <DEDUP_REMOVED lines=24> */
[----:B------:R-:W1:Y:S01]  /*b0d0*/  LDS R39, [UR7+0x1080] ;  /* 0x00108007ff277984 */ /* 0x000e620008000800 */
[----:B0-----:R-:W-:-:S05]  /*b0e0*/  IMAD.SHL.U32 R0, R71, 0x10, RZ ;  /* 0x0000001047007824 */ /* 0x001fca00078e00ff */
[----:B------:R-:W-:-:S04]  /*b0f0*/  LOP3.LUT R0, R0, 0xfffffe00, RZ, 0xc0, !PT ;  /* 0xfffffe0000007812 */ /* 0x000fc800078ec0ff */
[----:B------:R-:W-:-:S04]  /*b100*/  LOP3.LUT R0, R0, 0x1f, R71, 0xf8, !PT ;  /* 0x0000001f00007812 */ /* 0x000fc800078ef847 */
[----:B-1----:R-:W-:-:S13]  /*b110*/  ISETP.GE.AND P0, PT, R0, R39, PT ;  /* 0x000000270000720c */ /* 0x002fda0003f06270 */
[----:B------:R-:W-:Y:S05]  /*b120*/  @P0 BRA `(.L_x_1435) ;  /* 0x00000000003c0947 */ /* 0x000fea0003800000 */
[----:B------:R-:W-:Y:S01]  /*b130*/  MOV R5, UR28 ;  /* 0x0000001c00057c02 */ /* 0x000fe20008000f00 */
[----:B-----5:R-:W-:Y:S01]  /*b140*/  IMAD.MOV.U32 R3, RZ, RZ, R49 ;  /* 0x000000ffff037224 */ /* 0x020fe200078e0031 */
[----:B------:R-:W-:Y:S01]  /*b150*/  MOV R2, R48 ;  /* 0x0000003000027202 */ /* 0x000fe20000000f00 */
[----:B------:R-:W-:Y:S02]  /*b160*/  ULDC.64 UR30, c[0x0][0x390] ;  /* 0x0000e400001e7ab9 */ /* 0x000fe40000000a00 */
[----:B------:R-:W-:Y:S02]  /*b170*/  UIMAD UR33, UR59, UR30, URZ ;  /* 0x0000001e3b2172a4 */ /* 0x000fe4000f8e023f */
[----:B------:R-:W-:Y:S01]  /*b180*/  IMAD.WIDE.U32 R2, R5, UR13, R2 ;  /* 0x0000000d05027c25 */ /* 0x000fe2000f8e0002 */
[----:B------:R-:W-:Y:S01]  /*b190*/  MOV R5, UR30 ;  /* 0x0000001e00057c02 */ /* 0x000fe20008000f00 */
[----:B------:R-:W-:-:S03]  /*b1a0*/  UIMAD UR33, UR12, UR31, UR33 ;  /* 0x0000001f0c2172a4 */ /* 0x000fc6000f8e0221 */
[----:B------:R-:W-:Y:S01]  /*b1b0*/  IADD3 R3, R3, UR29, RZ ;  /* 0x0000001d03037c10 */ /* 0x000fe2000fffe0ff */
[----:B------:R-:W-:Y:S02]  /*b1c0*/  ULDC.64 UR30, c[0x0][0x3e0] ;  /* 0x0000f800001e7ab9 */ /* 0x000fe40000000a00 */
[----:B------:R-:W-:-:S04]  /*b1d0*/  IMAD.WIDE.U32 R2, R5, UR12, R2 ;  /* 0x0000000c05027c25 */ /* 0x000fc8000f8e0002 */
[----:B------:R-:W-:Y:S01]  /*b1e0*/  VIADD R3, R3, UR33 ;  /* 0x0000002103037c36 */ /* 0x000fe20008000000 */
[----:B------:R-:W-:-:S04]  /*b1f0*/  LEA R4, P0, R2, UR30, 0x1 ;  /* 0x0000001e02047c11 */ /* 0x000fc8000f8008ff */
[----:B------:R-:W-:-:S05]  /*b200*/  LEA.HI.X R5, R2, UR31, R3, 0x1, P0 ;  /* 0x0000001f02057c11 */ /* 0x000fca00080f0c03 */
[----:B------:R0:W-:Y:S04]  /*b210*/  STG.E.U16 desc[UR24][R4.64], R7 ;  /* 0x0000000704007986 */ /* 0x0001e8000c101518 */
.L_x_1435:
[----:B------:R-:W-:Y:S05]  /*b220*/  BSYNC B0 ;  /* 0x0000000000007941 */ /* 0x000fea0003800000 */
.L_x_1434:
[----:B------:R-:W2:Y:S01]  /*b230*/  LDL.LU R74, [R1+0x4] ;  /* 0x00000400014a7983 */ /* 0x000ea20000300800 */
[----:B------:R-:W-:Y:S01]  /*b240*/  ULDC.64 UR30, c[0x0][0x390] ;  /* 0x0000e400001e7ab9 */ /* 0x000fe20000000a00 */
[----:B------:R-:W-:Y:S02]  /*b250*/  ULDC.64 UR28, c[0x0][0x3e0] ;  /* 0x0000f800001c7ab9 */ /* 0x000fe40000000a00 */
[----:B0-----:R-:W3:Y:S04]  /*b260*/  LDL.LU R7, [R1+0x8] ;  /* 0x0000080001077983 */ /* 0x001ee80000300800 */
        /* <DEDUP_REMOVED lines=9> */
[----:B------:R-:W4:Y:S04]  /*b300*/  LDL.LU R30, [R1] ;  /* 0x00000000011e7983 */ /* 0x000f280000300800 */
[----:B------:R-:W4:Y:S04]  /*b310*/  LDL.LU R32, [R1+0x3c] ;  /* 0x00003c0001207983 */ /* 0x000f280000300800 */
[----:B------:R-:W4:Y:S04]  /*b320*/  LDL.LU R34, [R1+0x38] ;  /* 0x0000380001227983 */ /* 0x000f280000300800 */
[----:B------:R-:W4:Y:S04]  /*b330*/  LDL.LU R36, [R1+0x34] ;  /* 0x0000340001247983 */ /* 0x000f280000300800 */
[----:B------:R-:W4:Y:S04]  /*b340*/  LDL.LU R47, [R1+0x18] ;  /* 0x00001800012f7983 */ /* 0x000f280000300800 */
[----:B------:R-:W4:Y:S01]  /*b350*/  LDL.LU R50, [R1+0x110] ;  /* 0x0001100001327983 */ /* 0x000f220000300800 */
[----:B------:R-:W-:Y:S01]  /*b360*/  UMOV UR27, UR32 ;  /* 0x00000020001b7c82 */ /* 0x000fe20008000000 */
[----:B------:R-:W-:Y:S01]  /*b370*/  SHF.R.S32.HI R5, RZ, 0x1f, R0 ;  /* 0x0000001fff057819 */ /* 0x000fe20000011400 */
        /* <DEDUP_REMOVED lines=8> */
[C---:B------:R-:W-:Y:S01]  /*b400*/  IMAD.SHL.U32 R28, R71.reuse, 0x10, RZ ;  /* 0x00000010471c7824 */ /* 0x040fe200078e00ff */
[----:B------:R-:W-:Y:S01]  /*b410*/  ISETP.GE.AND P2, PT, R158, R39, PT ;  /* 0x000000279e00720c */ /* 0x000fe20003f46270 */
[----:B------:R-:W-:Y:S01]  /*b420*/  UIADD3.X UR26, UR10, UR26, UR27, UP0, !UPT ;  /* 0x0000001a0a1a7290 */ /* 0x000fe200087fe41b */
[----:B------:R-:W-:Y:S01]  /*b430*/  MOV R4, UR32 ;  /* 0x0000002000047c02 */ /* 0x000fe20008000f00 */
[C---:B------:R-:W-:Y:S01]  /*b440*/  IMAD.SHL.U32 R24, R71.reuse, 0x10, RZ ;  /* 0x0000001047187824 */ /* 0x040fe200078e00ff */
[----:B------:R-:W-:Y:S01]  /*b450*/  SHF.L.U32 R20, R71, 0x4, RZ ;  /* 0x0000000447147819 */ /* 0x000fe200000006ff */
[----:B------:R-:W-:Y:S01]  /*b460*/  BSSY B0, `(.L_x_1436) ;  /* 0x00000c7000007945 */ /* 0x000fe20003800000 */
[----:B------:R-:W-:-:S02]  /*b470*/  LEA R2, P3, R4, R2, 0x1 ;  /* 0x0000000204027211 */ /* 0x000fc400078608ff */
[----:B------:R-:W-:Y:S01]  /*b480*/  MOV R6, UR26 ;  /* 0x0000001a00067c02 */ /* 0x000fe20008000f00 */
[----:B------:R-:W-:Y:S01]  /*b490*/  UIMAD.WIDE.U32 UR26, UR13, UR8, URZ ;  /* 0x000000080d1a72a5 */ /* 0x000fe2000f8e003f */
[C---:B------:R-:W-:Y:S02]  /*b4a0*/  SHF.L.U32 R22, R71.reuse, 0x4, RZ ;  /* 0x0000000447167819 */ /* 0x040fe400000006ff */
[----:B------:R-:W-:Y:S01]  /*b4b0*/  LEA.HI.X R3, R4, R3, R6, 0x1, P3 ;  /* 0x0000000304037211 */ /* 0x000fe200018f0c06 */
[----:B------:R-:W-:Y:S01]  /*b4c0*/  UIADD3 UR30, UR27, UR9, URZ ;  /* 0x000000091b1e7290 */ /* 0x000fe2000fffe03f */
[----:B------:R-:W-:Y:S02]  /*b4d0*/  SHF.L.U32 R26, R71, 0x4, RZ ;  /* 0x00000004471a7819 */ /* 0x000fe400000006ff */
[-C--:B------:R-:W-:Y:S01]  /*b4e0*/  ISETP.GE.AND P3, PT, R153, R39.reuse, PT ;  /* 0x000000279900720c */ /* 0x080fe20003f66270 */
[----:B------:R0:W-:Y:S01]  /*b4f0*/  @!P0 STG.E.U16 desc[UR24][R2.64+-0xfc0], R9 ;  /* 0xfff0400902008986 */ /* 0x0001e2000c101518 */
[----:B------:R-:W-:-:S02]  /*b500*/  ISETP.GE.AND P0, PT, R157, R39, PT ;  /* 0x000000279d00720c */ /* 0x000fc40003f06270 */
[-C--:B------:R-:W-:Y:S01]  /*b510*/  ISETP.GE.AND P4, PT, R152, R39.reuse, PT ;  /* 0x000000279800720c */ /* 0x080fe20003f86270 */
[----:B------:R-:W-:Y:S01]  /*b520*/  @!P1 STG.E.U16 desc[UR24][R2.64+-0xf80], R11 ;  /* 0xfff0800b02009986 */ /* 0x000fe2000c101518 */
[-C--:B------:R-:W-:Y:S02]  /*b530*/  ISETP.GE.AND P1, PT, R156, R39.reuse, PT ;  /* 0x000000279c00720c */ /* 0x080fe40003f26270 */
[-C--:B------:R-:W-:Y:S01]  /*b540*/  ISETP.GE.AND P5, PT, R150, R39.reuse, PT ;  /* 0x000000279600720c */ /* 0x080fe20003fa6270 */
[----:B------:R-:W-:Y:S01]  /*b550*/  @!P2 STG.E.U16 desc[UR24][R2.64+-0xf40], R13 ;  /* 0xfff0c00d0200a986 */ /* 0x000fe2000c101518 */
[----:B------:R-:W-:Y:S02]  /*b560*/  ISETP.GE.AND P2, PT, R154, R39, PT ;  /* 0x000000279a00720c */ /* 0x000fe40003f46270 */
[----:B------:R-:W-:Y:S01]  /*b570*/  LOP3.LUT R28, R28, 0xfffffe00, RZ, 0xc0, !PT ;  /* 0xfffffe001c1c7812 */ /* 0x000fe200078ec0ff */
[----:B------:R1:W-:Y:S01]  /*b580*/  @!P3 STG.E.U16 desc[UR24][R2.64+-0xe40], R21 ;  /* 0xfff1c0150200b986 */ /* 0x0003e2000c101518 */
[----:B------:R-:W-:Y:S01]  /*b590*/  LOP3.LUT R20, R20, 0xfffffe00, RZ, 0xc0, !PT ;  /* 0xfffffe0014147812 */ /* 0x000fe200078ec0ff */
[----:B0-----:R-:W-:Y:S01]  /*b5a0*/  VIADD R9, R54, 0x2 ;  /* 0x0000000236097836 */ /* 0x001fe20000000000 */
[----:B------:R-:W-:Y:S01]  /*b5b0*/  LOP3.LUT R22, R22, 0xfffffe00, RZ, 0xc0, !PT ;  /* 0xfffffe0016167812 */ /* 0x000fe200078ec0ff */
[----:B------:R0:W-:Y:S01]  /*b5c0*/  @!P0 STG.E.U16 desc[UR24][R2.64+-0xf00], R15 ;  /* 0xfff1000f02008986 */ /* 0x0001e2000c101518 */
[----:B------:R-:W-:-:S02]  /*b5d0*/  LOP3.LUT R24, R24, 0xfffffe00, RZ, 0xc0, !PT ;  /* 0xfffffe0018187812 */ /* 0x000fc400078ec0ff */
[----:B------:R-:W-:Y:S01]  /*b5e0*/  LOP3.LUT R26, R26, 0xfffffe00, RZ, 0xc0, !PT ;  /* 0xfffffe001a1a7812 */ /* 0x000fe200078ec0ff */
[----:B------:R0:W-:Y:S01]  /*b5f0*/  @!P1 STG.E.U16 desc[UR24][R2.64+-0xec0], R17 ;  /* 0xfff1401102009986 */ /* 0x0001e2000c101518 */
[--C-:B------:R-:W-:Y:S02]  /*b600*/  LOP3.LUT R28, R28, 0x1f, R71.reuse, 0xf8, !PT ;  /* 0x0000001f1c1c7812 */ /* 0x100fe400078ef847 */
[--C-:B------:R-:W-:Y:S01]  /*b610*/  LOP3.LUT R20, R20, 0x1f, R71.reuse, 0xf8, !PT ;  /* 0x0000001f14147812 */ /* 0x100fe200078ef847 */
[----:B------:R0:W-:Y:S01]  /*b620*/  @!P2 STG.E.U16 desc[UR24][R2.64+-0xe80], R19 ;  /* 0xfff180130200a986 */ /* 0x0001e2000c101518 */
[--C-:B------:R-:W-:Y:S01]  /*b630*/  LOP3.LUT R22, R22, 0x1f, R71.reuse, 0xf8, !PT ;  /* 0x0000001f16167812 */ /* 0x100fe200078ef847 */
[----:B-1----:R-:W-:Y:S01]  /*b640*/  VIADD R21, R54, 0x8 ;  /* 0x0000000836157836 */ /* 0x002fe20000000000 */
[--C-:B------:R-:W-:Y:S01]  /*b650*/  LOP3.LUT R24, R24, 0x1f, R71.reuse, 0xf8, !PT ;  /* 0x0000001f18187812 */ /* 0x100fe200078ef847 */
[----:B------:R1:W-:Y:S01]  /*b660*/  @!P4 STG.E.U16 desc[UR24][R2.64+-0xe00], R23 ;  /* 0xfff200170200c986 */ /* 0x0003e2000c101518 */
[----:B------:R-:W-:Y:S01]  /*b670*/  LOP3.LUT R26, R26, 0x1f, R71, 0xf8, !PT ;  /* 0x0000001f1a1a7812 */ /* 0x000fe200078ef847 */
[----:B0-----:R-:W-:Y:S01]  /*b680*/  VIADD R15, R54, 0x5 ;  /* 0x00000005360f7836 */ /* 0x001fe20000000000 */
[----:B------:R-:W-:Y:S01]  /*b690*/  LOP3.LUT R28, R28, 0x140, RZ, 0xfc, !PT ;  /* 0x000001401c1c7812 */ /* 0x000fe200078efcff */
[----:B------:R0:W-:Y:S01]  /*b6a0*/  @!P5 STG.E.U16 desc[UR24][R2.64+-0xdc0], R25 ;  /* 0xfff240190200d986 */ /* 0x0001e2000c101518 */
[----:B------:R-:W-:-:S02]  /*b6b0*/  LOP3.LUT R26, R26, 0x160, RZ, 0xfc, !PT ;  /* 0x000001601a1a7812 */ /* 0x000fc400078efcff */
[----:B------:R-:W-:Y:S02]  /*b6c0*/  LOP3.LUT R24, R24, 0x180, RZ, 0xfc, !PT ;  /* 0x0000018018187812 */ /* 0x000fe400078efcff */
[----:B------:R-:W-:Y:S02]  /*b6d0*/  LOP3.LUT R22, R22, 0x1a0, RZ, 0xfc, !PT ;  /* 0x000001a016167812 */ /* 0x000fe400078efcff */
[----:B------:R-:W-:Y:S02]  /*b6e0*/  LOP3.LUT R20, R20, 0x1c0, RZ, 0xfc, !PT ;  /* 0x000001c014147812 */ /* 0x000fe400078efcff */
[-C--:B------:R-:W-:Y:S02]  /*b6f0*/  ISETP.GE.AND P0, PT, R28, R39.reuse, PT ;  /* 0x000000271c00720c */ /* 0x080fe40003f06270 */
[-C--:B------:R-:W-:Y:S02]  /*b700*/  ISETP.GE.AND P1, PT, R26, R39.reuse, PT ;  /* 0x000000271a00720c */ /* 0x080fe40003f26270 */
[----:B------:R-:W-:-:S02]  /*b710*/  ISETP.GE.AND P2, PT, R24, R39, PT ;  /* 0x000000271800720c */ /* 0x000fc40003f46270 */
[-C--:B------:R-:W-:Y:S02]  /*b720*/  ISETP.GE.AND P3, PT, R22, R39.reuse, PT ;  /* 0x000000271600720c */ /* 0x080fe40003f66270 */
[-C--:B------:R-:W-:Y:S02]  /*b730*/  ISETP.GE.AND P4, PT, R20, R39.reuse, PT ;  /* 0x000000271400720c */ /* 0x080fe40003f86270 */
[----:B------:R-:W-:Y:S01]  /*b740*/  ISETP.GE.AND P5, PT, R161, R39, PT ;  /* 0x00000027a100720c */ /* 0x000fe20003fa6270 */
[C---:B------:R-:W-:Y:S01]  /*b750*/  VIADD R39, R54.reuse, 0xb ;  /* 0x0000000b36277836 */ /* 0x040fe20000000000 */
[C---:B------:R-:W-:Y:S01]  /*b760*/  IADD3 R11, R54.reuse, 0x3, RZ ;  /* 0x00000003360b7810 */ /* 0x040fe20007ffe0ff */
[----:B------:R-:W-:Y:S01]  /*b770*/  @!P0 STG.E.U16 desc[UR24][R2.64+-0xd80], R27 ;  /* 0xfff2801b02008986 */ /* 0x000fe2000c101518 */
[C---:B------:R-:W-:Y:S02]  /*b780*/  IADD3 R13, R54.reuse, 0x4, RZ ;  /* 0x00000004360d7810 */ /* 0x040fe40007ffe0ff */
[----:B------:R-:W-:Y:S01]  /*b790*/  IADD3 R17, R54, 0x6, RZ ;  /* 0x0000000636117810 */ /* 0x000fe20007ffe0ff */
[----:B------:R-:W-:Y:S01]  /*b7a0*/  @!P1 STG.E.U16 desc[UR24][R2.64+-0xd40], R29 ;  /* 0xfff2c01d02009986 */ /* 0x000fe2000c101518 */
[----:B------:R-:W-:-:S02]  /*b7b0*/  LEA.HI.SX32 R9, R9, R54, 0x1b ;  /* 0x0000003609097211 */ /* 0x000fc400078fdaff */
[C---:B------:R-:W-:Y:S01]  /*b7c0*/  IADD3 R19, R54.reuse, 0x7, RZ ;  /* 0x0000000736137810 */ /* 0x040fe20007ffe0ff */
[----:B------:R-:W-:Y:S01]  /*b7d0*/  @!P2 STG.E.U16 desc[UR24][R2.64+-0xd00], R31 ;  /* 0xfff3001f0200a986 */ /* 0x000fe2000c101518 */
[-C--:B------:R-:W-:Y:S02]  /*b7e0*/  LEA.HI.SX32 R11, R11, R54.reuse, 0x1b ;  /* 0x000000360b0b7211 */ /* 0x080fe400078fdaff */
[-C--:B------:R-:W-:Y:S01]  /*b7f0*/  LEA.HI.SX32 R13, R13, R54.reuse, 0x1b ;  /* 0x000000360d0d7211 */ /* 0x080fe200078fdaff */
[----:B------:R-:W-:Y:S01]  /*b800*/  @!P3 STG.E.U16 desc[UR24][R2.64+-0xcc0], R33 ;  /* 0xfff340210200b986 */ /* 0x000fe2000c101518 */
[-C--:B------:R-:W-:Y:S02]  /*b810*/  LEA.HI.SX32 R15, R15, R54.reuse, 0x1b ;  /* 0x000000360f0f7211 */ /* 0x080fe400078fdaff */
[----:B-1----:R-:W-:Y:S01]  /*b820*/  IADD3 R23, R54, 0x9, RZ ;  /* 0x0000000936177810 */ /* 0x002fe20007ffe0ff */
[----:B------:R-:W-:Y:S01]  /*b830*/  @!P4 STG.E.U16 desc[UR24][R2.64+-0xc80], R35 ;  /* 0xfff380230200c986 */ /* 0x000fe2000c101518 */
[----:B------:R-:W-:-:S02]  /*b840*/  LEA.HI.SX32 R17, R17, R54, 0x1b ;  /* 0x0000003611117211 */ /* 0x000fc400078fdaff */
[----:B------:R-:W-:Y:S01]  /*b850*/  LEA R9, R9, UR7, 0x1 ;  /* 0x0000000709097c11 */ /* 0x000fe2000f8e08ff */
[----:B------:R1:W-:Y:S01]  /*b860*/  @!P5 STG.E.U16 desc[UR24][R2.64+-0xc40], R37 ;  /* 0xfff3c0250200d986 */ /* 0x0003e2000c101518 */
[----:B0-----:R-:W-:Y:S02]  /*b870*/  IADD3 R25, R54, 0xa, RZ ;  /* 0x0000000a36197810 */ /* 0x001fe40007ffe0ff */
[-C--:B------:R-:W-:Y:S02]  /*b880*/  LEA.HI.SX32 R19, R19, R54.reuse, 0x1b ;  /* 0x0000003613137211 */ /* 0x080fe400078fdaff */
[----:B------:R-:W-:Y:S02]  /*b890*/  LEA R11, R11, UR7, 0x1 ;  /* 0x000000070b0b7c11 */ /* 0x000fe4000f8e08ff */
[----:B------:R-:W-:Y:S02]  /*b8a0*/  LEA.HI.SX32 R21, R21, R54, 0x1b ;  /* 0x0000003615157211 */ /* 0x000fe400078fdaff */
[----:B------:R-:W-:-:S02]  /*b8b0*/  LEA R13, R13, UR7, 0x1 ;  /* 0x000000070d0d7c11 */ /* 0x000fc4000f8e08ff */
        /* <DEDUP_REMOVED lines=10> */
[----:B---3--:R-:W-:Y:S02]  /*b960*/  MOV R75, R7 ;  /* 0x00000007004b7202 */ /* 0x008fe40000000f00 */
[----:B------:R-:W-:-:S02]  /*b970*/  IADD3 R7, R54, 0x1, RZ ;  /* 0x0000000136077810 */ /* 0x000fc40007ffe0ff */
[----:B--2---:R-:W-:Y:S01]  /*b980*/  F2FP.F16.F32.PACK_AB R6, R75, R74 ;  /* 0x0000004a4b06723e */ /* 0x004fe200000000ff */
[----:B------:R-:W-:Y:S03]  /*b990*/  BAR.SYNC.DEFER_BLOCKING 0x0 ;  /* 0x0000000000007b1d */ /* 0x000fe60000010000 */
[----:B------:R-:W-:Y:S02]  /*b9a0*/  PRMT R10, R6, 0x7632, R10 ;  /* 0x00007632060a7816 */ /* 0x000fe4000000000a */
[----:B----4-:R-:W-:Y:S01]  /*b9b0*/  MOV R73, R44 ;  /* 0x0000002c00497202 */ /* 0x010fe20000000f00 */
[----:B------:R-:W-:Y:S01]  /*b9c0*/  IMAD.MOV.U32 R44, RZ, RZ, R43 ;  /* 0x000000ffff2c7224 */ /* 0x000fe200078e002b */
[C---:B------:R-:W-:Y:S02]  /*b9d0*/  IADD3 R43, R54.reuse, 0xd, RZ ;  /* 0x0000000d362b7810 */ /* 0x040fe40007ffe0ff */
[----:B------:R-:W-:Y:S01]  /*b9e0*/  MOV R72, R45 ;  /* 0x0000002d00487202 */ /* 0x000fe20000000f00 */
[----:B------:R-:W-:Y:S01]  /*b9f0*/  VIADD R45, R54, 0xe ;  /* 0x0000000e362d7836 */ /* 0x000fe20000000000 */
[----:B------:R-:W-:-:S02]  /*ba00*/  LEA.HI.SX32 R43, R43, R54, 0x1b ;  /* 0x000000362b2b7211 */ /* 0x000fc400078fdaff */
[----:B-1----:R-:W-:Y:S01]  /*ba10*/  F2FP.F16.F32.PACK_AB R3, R73, R72 ;  /* 0x000000484903723e */ /* 0x002fe200000000ff */
[----:B------:R0:W-:Y:S01]  /*ba20*/  STS.U16 [R53], R6 ;  /* 0x0000000635007388 */ /* 0x0001e20000000400 */
[----:B------:R-:W-:Y:S02]  /*ba30*/  LEA.HI.SX32 R45, R45, R54, 0x1b ;  /* 0x000000362d2d7211 */ /* 0x000fe400078fdaff */
[C---:B------:R-:W-:Y:S02]  /*ba40*/  PRMT R12, R3.reuse, 0x7610, R12 ;  /* 0x00007610030c7816 */ /* 0x040fe4000000000c */
[----:B------:R-:W-:Y:S01]  /*ba50*/  PRMT R14, R3, 0x7632, R14 ;  /* 0x00007632030e7816 */ /* 0x000fe2000000000e */
[----:B------:R-:W-:Y:S01]  /*ba60*/  IMAD.MOV.U32 R52, RZ, RZ, R46 ;  /* 0x000000ffff347224 */ /* 0x000fe200078e002e */
[----:B------:R-:W-:Y:S02]  /*ba70*/  MOV R46, R41 ;  /* 0x00000029002e7202 */ /* 0x000fe40000000f00 */
[----:B------:R-:W-:-:S02]  /*ba80*/  IADD3 R41, R54, 0xc, RZ ;  /* 0x0000000c36297810 */ /* 0x000fc40007ffe0ff */
[----:B------:R-:W-:Y:S02]  /*ba90*/  LEA R43, R43, UR7, 0x1 ;  /* 0x000000072b2b7c11 */ /* 0x000fe4000f8e08ff */
[----:B------:R-:W-:Y:S02]  /*baa0*/  LEA.HI.SX32 R41, R41, R54, 0x1b ;  /* 0x0000003629297211 */ /* 0x000fe400078fdaff */
[----:B------:R-:W-:Y:S02]  /*bab0*/  LEA R45, R45, UR7, 0x1 ;  /* 0x000000072d2d7c11 */ /* 0x000fe4000f8e08ff */
[----:B------:R-:W-:Y:S02]  /*bac0*/  LEA R41, R41, UR7, 0x1 ;  /* 0x0000000729297c11 */ /* 0x000fe4000f8e08ff */
[----:B------:R-:W-:Y:S02]  /*bad0*/  MOV R51, R47 ;  /* 0x0000002f00337202 */ /* 0x000fe40000000f00 */
[----:B------:R-:W-:Y:S01]  /*bae0*/  IADD3 R47, R54, 0xf, RZ ;  /* 0x0000000f362f7810 */ /* 0x000fe20007ffe0ff */
[----:B------:R-:W-:Y:S01]  /*baf0*/  FADD.FTZ R4, R74, R50 ;  /* 0x000000324a047221 */ /* 0x000fe20000010000 */
[----:B------:R-:W-:Y:S01]  /*bb00*/  MOV R50, R42 ;  /* 0x0000002a00327202 */ /* 0x000fe20000000f00 */
[----:B------:R-:W-:Y:S01]  /*bb10*/  IMAD.MOV.U32 R42, RZ, RZ, R8 ;  /* 0x000000ffff2a7224 */ /* 0x000fe200078e0008 */
[----:B------:R-:W-:Y:S01]  /*bb20*/  LEA.HI.SX32 R8, R7, R54, 0x1b ;  /* 0x0000003607087211 */ /* 0x000fe200078fdaff */
[----:B------:R-:W-:Y:S01]  /*bb30*/  FADD.FTZ R4, R4, R75 ;  /* 0x0000004b04047221 */ /* 0x000fe20000010000 */
[----:B------:R-:W-:-:S02]  /*bb40*/  F2FP.F16.F32.PACK_AB R2, R46, R50 ;  /* 0x000000322e02723e */ /* 0x000fc400000000ff */
[----:B------:R-:W-:Y:S01]  /*bb50*/  F2FP.F16.F32.PACK_AB R7, R51, R52 ;  /* 0x000000343307723e */ /* 0x000fe200000000ff */
[----:B------:R-:W-:Y:S01]  /*bb60*/  FADD.FTZ R4, R4, R72 ;  /* 0x0000004804047221 */ /* 0x000fe20000010000 */
[----:B------:R-:W-:Y:S02]  /*bb70*/  LEA R8, R8, UR7, 0x1 ;  /* 0x0000000708087c11 */ /* 0x000fe4000f8e08ff */
[----:B------:R-:W-:Y:S01]  /*bb80*/  PRMT R16, R2, 0x7610, R16 ;  /* 0x0000761002107816 */ /* 0x000fe20000000010 */
        /* <DEDUP_REMOVED lines=8> */
[----:B------:R-:W-:Y:S01]  /*bc10*/  FADD.FTZ R4, R4, R51 ;  /* 0x0000003304047221 */ /* 0x000fe20000010000 */
[----:B------:R-:W-:Y:S01]  /*bc20*/  LEA.HI.SX32 R47, R47, R54, 0x1b ;  /* 0x000000362f2f7211 */ /* 0x000fe200078fdaff */
[----:B------:R-:W-:Y:S01]  /*bc30*/  STS.U16 [R11+0x6], R14 ;  /* 0x0000060e0b007388 */ /* 0x000fe20000000400 */
[----:B-1----:R-:W-:Y:S01]  /*bc40*/  PRMT R8, R3, 0x7610, R8 ;  /* 0x0000761003087816 */ /* 0x002fe20000000008 */
[----:B------:R-:W-:Y:S01]  /*bc50*/  FADD.FTZ R4, R4, R50 ;  /* 0x0000003204047221 */ /* 0x000fe20000010000 */
[C---:B------:R-:W-:Y:S01]  /*bc60*/  PRMT R10, R2.reuse, 0x7632, R10 ;  /* 0x00007632020a7816 */ /* 0x040fe2000000000a */
[----:B------:R0:W-:Y:S01]  /*bc70*/  STS.U16 [R13+0x8], R7 ;  /* 0x000008070d007388 */ /* 0x0001e20000000400 */
[----:B--2---:R-:W-:Y:S01]  /*bc80*/  PRMT R9, R2, 0x7610, R9 ;  /* 0x0000761002097816 */ /* 0x004fe20000000009 */
[----:B------:R-:W-:Y:S01]  /*bc90*/  FADD.FTZ R4, R4, R46 ;  /* 0x0000002e04047221 */ /* 0x000fe20000010000 */
[----:B------:R-:W-:Y:S01]  /*bca0*/  F2FP.F16.F32.PACK_AB R2, R34, R36 ;  /* 0x000000242202723e */ /* 0x000fe200000000ff */
[----:B------:R1:W-:Y:S01]  /*bcb0*/  STS.U16 [R15+0xa], R6 ;  /* 0x00000a060f007388 */ /* 0x0003e20000000400 */
[----:B------:R-:W-:Y:S01]  /*bcc0*/  LEA R47, R47, UR7, 0x1 ;  /* 0x000000072f2f7c11 */ /* 0x000fe2000f8e08ff */
[----:B------:R-:W-:-:S02]  /*bcd0*/  FADD.FTZ R4, R4, R44 ;  /* 0x0000002c04047221 */ /* 0x000fc40000010000 */
[----:B------:R-:W-:Y:S01]  /*bce0*/  STS.U16 [R17+0xc], R16 ;  /* 0x00000c1011007388 */ /* 0x000fe20000000400 */
[----:B0-----:R-:W-:Y:S01]  /*bcf0*/  PRMT R7, R3, 0x7632, R7 ;  /* 0x0000763203077816 */ /* 0x001fe20000000007 */
[----:B------:R-:W-:Y:S02]  /*bd00*/  FADD.FTZ R4, R4, R42 ;  /* 0x0000002a04047221 */ /* 0x000fe40000010000 */
[----:B------:R-:W-:Y:S01]  /*bd10*/  STS.U16 [R19+0xe], R18 ;  /* 0x00000e1213007388 */ /* 0x000fe20000000400 */
[----:B------:R-:W-:Y:S02]  /*bd20*/  F2FP.F16.F32.PACK_AB R3, R30, R32 ;  /* 0x000000201e03723e */ /* 0x000fe400000000ff */
[----:B-1----:R-:W-:Y:S01]  /*bd30*/  PRMT R6, R2, 0x7610, R6 ;  /* 0x0000761002067816 */ /* 0x002fe20000000006 */
[----:B------:R0:W-:Y:S01]  /*bd40*/  STS.U16 [R21+0x10], R8 ;  /* 0x0000100815007388 */ /* 0x0001e20000000400 */
[----:B------:R-:W-:Y:S01]  /*bd50*/  PRMT R12, R3, 0x7632, R12 ;  /* 0x00007632030c7816 */ /* 0x000fe2000000000c */
[----:B------:R-:W-:-:S02]  /*bd60*/  FADD.FTZ R4, R4, R40 ;  /* 0x0000002804047221 */ /* 0x000fc40000010000 */
[----:B------:R-:W-:Y:S02]  /*bd70*/  STS.U16 [R23+0x12], R7 ;  /* 0x0000120717007388 */ /* 0x000fe40000000400 */
[----:B------:R-:W-:Y:S02]  /*bd80*/  FADD.FTZ R4, R4, R38 ;  /* 0x0000002604047221 */ /* 0x000fe40000010000 */
[----:B------:R-:W-:Y:S01]  /*bd90*/  STS.U16 [R25+0x14], R9 ;  /* 0x0000140919007388 */ /* 0x000fe20000000400 */
[----:B0-----:R-:W-:Y:S01]  /*bda0*/  PRMT R8, R2, 0x7632, R8 ;  /* 0x0000763202087816 */ /* 0x001fe20000000008 */
[----:B------:R-:W-:Y:S02]  /*bdb0*/  FADD.FTZ R4, R4, R36 ;  /* 0x0000002404047221 */ /* 0x000fe40000010000 */
[----:B------:R-:W-:Y:S01]  /*bdc0*/  STS.U16 [R39+0x16], R10 ;  /* 0x0000160a27007388 */ /* 0x000fe20000000400 */
[----:B------:R-:W-:Y:S01]  /*bdd0*/  MOV R2, UR57 ;  /* 0x0000003900027c02 */ /* 0x000fe20008000f00 */
        /* <DEDUP_REMOVED lines=24> */
[----:B------:R-:W-:Y:S01]  /*bf60*/  BAR.SYNC.DEFER_BLOCKING 0x0 ;  /* 0x0000000000007b1d */ /* 0x000fe20000010000 */
[----:B0-----:R-:W-:-:S05]  /*bf70*/  FADD.FTZ R2, R4, R30 ;  /* 0x0000001e04027221 */ /* 0x001fca0000010000 */
[----:B------:R-:W-:Y:S04]  /*bf80*/  STL [R1+0x110], R2 ;  /* 0x0001100201007387 */ /* 0x000fe80000100800 */
[----:B------:R-:W0:Y:S02]  /*bf90*/  LDS R23, [UR7+0x1080] ;  /* 0x00108007ff177984 */ /* 0x000e240008000800 */
[C---:B0-----:R-:W-:Y:S02]  /*bfa0*/  ISETP.GE.AND P0, PT, R0.reuse, R23, PT ;  /* 0x000000170000720c */ /* 0x041fe40003f06270 */
[----:B------:R-:W-:-:S04]  /*bfb0*/  IADD3 R0, P1, R0, -0x7e0, RZ ;  /* 0xfffff82000007810 */ /* 0x000fc80007f3e0ff */
[----:B------:R-:W-:-:S07]  /*bfc0*/  IADD3.X R25, R5, -0x1, RZ, P1, !PT ;  /* 0xffffffff05197810 */ /* 0x000fce0000ffe4ff */
        /* <DEDUP_REMOVED lines=8> */
[----:B------:R-:W-:Y:S01]  /*c050*/  UIMAD UR31, UR12, UR29, UR31 ;  /* 0x0000001d0c1f72a4 */ /* 0x000fe2000f8e021f */
[----:B------:R-:W-:-:S02]  /*c060*/  VIADD R3, R3, UR9 ;  /* 0x0000000903037c36 */ /* 0x000fc40008000000 */
[----:B------:R-:W-:Y:S01]  /*c070*/  ULDC.64 UR28, c[0x0][0x3f0] ;  /* 0x0000fc00001c7ab9 */ /* 0x000fe20000000a00 */
[----:B------:R-:W-:-:S05]  /*c080*/  IMAD.WIDE.U32 R2, R5, UR12, R2 ;  /* 0x0000000c05027c25 */ /* 0x000fca000f8e0002 */
[----:B------:R-:W-:Y:S02]  /*c090*/  IADD3 R3, R3, UR31, RZ ;  /* 0x0000001f03037c10 */ /* 0x000fe4000fffe0ff */
[----:B------:R-:W-:-:S04]  /*c0a0*/  LEA R4, P0, R2, UR28, 0x1 ;  /* 0x0000001c02047c11 */ /* 0x000fc8000f8008ff */
[----:B------:R-:W-:-:S05]  /*c0b0*/  LEA.HI.X R5, R2, UR29, R3, 0x1, P0 ;  /* 0x0000001d02057c11 */ /* 0x000fca00080f0c03 */
[----:B------:R0:W-:Y:S04]  /*c0c0*/  STG.E.U16 desc[UR24][R4.64], R7 ;  /* 0x0000000704007986 */ /* 0x0001e8000c101518 */
.L_x_1437:
[----:B------:R-:W-:Y:S05]  /*c0d0*/  BSYNC B0 ;  /* 0x0000000000007941 */ /* 0x000fea0003800000 */
.L_x_1436:
        /* <DEDUP_REMOVED lines=10> */
[----:B------:R-:W-:Y:S01]  /*c180*/  ISETP.GE.AND P6, PT, R153, R23, PT ;  /* 0x000000179900720c */ /* 0x000fe20003fc6270 */
[----:B------:R-:W-:Y:S01]  /*c190*/  UIADD3 UR44, UP1, UR44, -0x1000, URZ ;  /* 0xfffff0002c2c7890 */ /* 0x000fe2000ff3e03f */
[----:B------:R-:W-:Y:S01]  /*c1a0*/  ULDC.64 UR8, c[0x0][0x3f0] ;  /* 0x0000fc0000087ab9 */ /* 0x000fe20000000a00 */
[----:B------:R-:W-:Y:S01]  /*c1b0*/  UIADD3.X UR10, UR10, UR26, UR27, UP0, !UPT ;  /* 0x0000001a0a0a7290 */ /* 0x000fe200087fe41b */
[----:B------:R-:W-:Y:S01]  /*c1c0*/  LEA R2, P0, R0, UR8, 0x1 ;  /* 0x0000000800027c11 */ /* 0x000fe2000f8008ff */
[----:B------:R-:W-:Y:S01]  /*c1d0*/  IMAD.U32 R3, RZ, RZ, UR11 ;  /* 0x0000000bff037e24 */ /* 0x000fe2000f8e00ff */
[----:B------:R-:W-:-:S02]  /*c1e0*/  UISETP.GT.AND UP0, UPT, UR48, 0x1, UPT ;  /* 0x000000013000788c */ /* 0x000fc4000bf04270 */
[----:B------:R-:W-:Y:S01]  /*c1f0*/  LEA.HI.X R0, R0, UR9, R25, 0x1, P0 ;  /* 0x0000000900007c11 */ /* 0x000fe200080f0c19 */
[----:B------:R-:W-:Y:S01]  /*c200*/  UIADD3 UR46, UP2, UR46, -0x1000, URZ ;  /* 0xfffff0002e2e7890 */ /* 0x000fe2000ff5e03f */
[-C--:B------:R-:W-:Y:S01]  /*c210*/  ISETP.GE.AND P0, PT, R160, R23.reuse, PT ;  /* 0x00000017a000720c */ /* 0x080fe20003f06270 */
[----:B------:R-:W-:Y:S01]  /*c220*/  UIADD3 UR17, UP3, UR17, -0x1000, URZ ;  /* 0xfffff00011117890 */ /* 0x000fe2000ff7e03f */
[C---:B------:R-:W-:Y:S01]  /*c230*/  LEA R2, P2, R3.reuse, R2, 0x1 ;  /* 0x0000000203027211 */ /* 0x040fe200078408ff */
[----:B------:R-:W-:Y:S01]  /*c240*/  UIADD3 UR19, UP4, UR19, -0x1000, URZ ;  /* 0xfffff00013137890 */ /* 0x000fe2000ff9e03f */
[----:B0-----:R-:W-:Y:S01]  /*c250*/  MOV R4, UR10 ;  /* 0x0000000a00047c02 */ /* 0x001fe20008000f00 */
[----:B------:R-:W-:Y:S02]  /*c260*/  UIADD3 UR58, UP5, UR58, -0x1000, URZ ;  /* 0xfffff0003a3a7890 */ /* 0x000fe4000ffbe03f */
        /* <DEDUP_REMOVED lines=33> */
.L_x_1383:
[----:B------:R-:W-:Y:S02]  /*c480*/  ULDC.64 UR4, c[0x0][0x3d8] ;  /* 0x0000f60000047ab9 */ /* 0x000fe40000000a00 */
[----:B------:R-:W-:-:S04]  /*c490*/  ISETP.NE.U32.AND P0, PT, RZ, UR4, PT ;  /* 0x00000004ff007c0c */ /* 0x000fc8000bf05070 */
[----:B------:R-:W-:-:S13]  /*c4a0*/  ISETP.NE.AND.EX P0, PT, RZ, UR5, PT, P0 ;  /* 0x00000005ff007c0c */ /* 0x000fda000bf05300 */
[----:B------:R-:W-:Y:S05]  /*c4b0*/  @!P0 BRA `(.L_x_1439) ;  /* 0x0000000000a48947 */ /* 0x000fea0003800000 */
[----:B-1----:R-:W2:Y:S01]  /*c4c0*/  LDL.LU R2, [R1+0x114] ;  /* 0x0001140001027983 */ /* 0x002ea20000300800 */
        /* <DEDUP_REMOVED lines=25> */
[----:B------:R-:W2:Y:S01]  /*c660*/  LDL.LU.64 R12, [R1+0x120] ;  /* 0x00012000010c7983 */ /* 0x000ea20000300a00 */
[----:B0-----:R-:W-:Y:S01]  /*c670*/  @!P0 MOV R0, 0x400 ;  /* 0x0000040000008802 */ /* 0x001fe20000000f00 */
[----:B------:R-:W0:Y:S03]  /*c680*/  @!P0 S2R R3, SR_CgaCtaId ;  /* 0x0000000000038919 */ /* 0x000e260000008800 */
[----:B0-----:R-:W-:-:S05]  /*c690*/  @!P0 LEA R4, R3, R0, 0x18 ;  /* 0x0000000003048211 */ /* 0x001fca00078ec0ff */
[----:B------:R-:W0:Y:S04]  /*c6a0*/  @!P0 LDS.64 R2, [R4+0x6308] ;  /* 0x0063080004028984 */ /* 0x000e280000000a00 */
[----:B------:R-:W1:Y:S01]  /*c6b0*/  @!P0 LDS R5, [R4+0x6310] ;  /* 0x0063100004058984 */ /* 0x000e620000000800 */
[----:B0-----:R-:W-:-:S04]  /*c6c0*/  @!P0 FADD.FTZ R2, R7, R2 ;  /* 0x0000000207028221 */ /* 0x001fc80000010000 */
[----:B------:R-:W-:-:S04]  /*c6d0*/  @!P0 FADD.FTZ R0, R3, R2 ;  /* 0x0000000203008221 */ /* 0x000fc80000010000 */
[----:B-1----:R-:W-:Y:S01]  /*c6e0*/  @!P0 FADD.FTZ R7, R0, R5 ;  /* 0x0000000500078221 */ /* 0x002fe20000010000 */
[----:B--2---:R-:W-:Y:S02]  /*c6f0*/  R2UR UR4, R12 ;  /* 0x000000000c0472ca */ /* 0x004fe400000e0000 */
[----:B------:R-:W-:-:S11]  /*c700*/  R2UR UR5, R13 ;  /* 0x000000000d0572ca */ /* 0x000fd600000e0000 */
[----:B------:R-:W-:Y:S02]  /*c710*/  IMAD.U32 R2, RZ, RZ, UR4 ;  /* 0x00000004ff027e24 */ /* 0x000fe4000f8e00ff */
[----:B------:R-:W-:-:S05]  /*c720*/  MOV R3, UR5 ;  /* 0x0000000500037c02 */ /* 0x000fca0008000f00 */
[----:B------:R1:W-:Y:S02]  /*c730*/  REDG.E.ADD.F32.FTZ.RN.STRONG.GPU desc[UR24][R2.64], R7 ;  /* 0x00000007020079a6 */ /* 0x0003e4000c10f398 */
.L_x_1440:
[----:B------:R-:W-:Y:S05]  /*c740*/  BSYNC B0 ;  /* 0x0000000000007941 */ /* 0x000fea0003800000 */
.L_x_1439:
        /* <DEDUP_REMOVED lines=31> */
[----:B------:R-:W2:Y:S01]  /*c940*/  LDL.64 R12, [R1+0x118] ;  /* 0x00011800010c7983 */ /* 0x000ea20000100a00 */
[----:B-1----:R-:W-:Y:S01]  /*c950*/  @!P0 MOV R0, 0x400 ;  /* 0x0000040000008802 */ /* 0x002fe20000000f00 */
        /* <DEDUP_REMOVED lines=11> */
[----:B------:R2:W-:Y:S01]  /*ca10*/  REDG.E.ADD.F32.FTZ.RN.STRONG.GPU desc[UR24][R2.64], R9 ;  /* 0x00000009020079a6 */ /* 0x0005e2000c10f398 */
[----:B------:R-:W-:Y:S01]  /*ca20*/  HFMA2.MMA R7, -RZ, RZ, 0, 0 ;  /* 0x00000000ff077435 */ /* 0x000fe200000001ff */
[----:B------:R-:W-:Y:S10]  /*ca30*/  BRA `(.L_x_1443) ;  /* 0x0000000000047947 */ /* 0x000ff40003800000 */
.L_x_1442:
[----:B01----:R-:W0:Y:S02]  /*ca40*/  S2R R7, SR_TID.X ;  /* 0x0000000000077919 */ /* 0x003e240000002100 */
.L_x_1443:
[----:B------:R-:W-:Y:S05]  /*ca50*/  BSYNC B0 ;  /* 0x0000000000007941 */ /* 0x000fea0003800000 */
.L_x_1441:
[----:B------:R-:W-:Y:S02]  /*ca60*/  ULDC UR9, c[0x0][0x21c] ;  /* 0x0000870000097ab9 */ /* 0x000fe40000000800 */
[----:B0-----:R-:W-:-:S13]  /*ca70*/  ISETP.GE.AND P0, PT, R7, UR9, PT ;  /* 0x0000000907007c0c */ /* 0x001fda000bf06270 */
[----:B------:R-:W-:Y:S05]  /*ca80*/  @P0 EXIT ;  /* 0x000000000000094d */ /* 0x000fea0003800000 */
[----:B------:R-:W0:Y:S01]  /*ca90*/  S2UR UR8, SR_CgaCtaId ;  /* 0x00000000000879c3 */ /* 0x000e220000008800 */
[----:B------:R-:W-:Y:S01]  /*caa0*/  ULDC.64 UR6, c[0x0][0x338] ;  /* 0x0000ce0000067ab9 */ /* 0x000fe20000000a00 */
[----:B------:R-:W-:Y:S01]  /*cab0*/  ULDC.64 UR10, c[0x0][0x340] ;  /* 0x0000d000000a7ab9 */ /* 0x000fe20000000a00 */
[----:B------:R-:W-:Y:S02]  /*cac0*/  UIMAD UR59, UR59, UR6, URZ ;  /* 0x000000063b3b72a4 */ /* 0x000fe4000f8e023f */
[----:B------:R-:W-:Y:S02]  /*cad0*/  UIMAD.WIDE.U32 UR4, UR12, UR6, URZ ;  /* 0x000000060c0472a5 */ /* 0x000fe4000f8e003f */
[----:B------:R-:W-:-:S03]  /*cae0*/  UIMAD UR6, UR12, UR7, UR59 ;  /* 0x000000070c0672a4 */ /* 0x000fc6000f8e023b */
[----:B------:R-:W-:Y:S01]  /*caf0*/  UMOV UR7, 0x400 ;  /* 0x0000040000077882 */ /* 0x000fe20000000000 */
[----:B------:R-:W-:Y:S01]  /*cb00*/  UIADD3 UR6, UR5, UR6, URZ ;  /* 0x0000000605067290 */ /* 0x000fe2000fffe03f */
[----:B------:R-:W-:Y:S01]  /*cb10*/  ULDC.64 UR12, c[0x0][0x3c0] ;  /* 0x0000f000000c7ab9 */ /* 0x000fe20000000a00 */
[----:B0-----:R-:W-:-:S03]  /*cb20*/  ULEA UR7, UR8, UR7, 0x18 ;  /* 0x0000000708077291 */ /* 0x001fc6000f8ec03f */
[----:B------:R-:W-:-:S09]  /*cb30*/  ULDC UR8, c[0x0][0x0] ;  /* 0x0000000000087ab9 */ /* 0x000fd20000000800 */
.L_x_1444:
[C---:B-1----:R-:W-:Y:S01]  /*cb40*/  LEA R0, R7.reuse, UR7, 0x2 ;  /* 0x0000000707007c11 */ /* 0x042fe2000f8e10ff */
[----:B--2---:R-:W-:Y:S01]  /*cb50*/  IMAD.U32 R3, RZ, RZ, UR6 ;  /* 0x00000006ff037e24 */ /* 0x004fe2000f8e00ff */
[----:B------:R-:W-:Y:S02]  /*cb60*/  SHF.R.S32.HI R2, RZ, 0x1f, R7 ;  /* 0x0000001fff027819 */ /* 0x000fe40000011407 */
[----:B0-----:R-:W-:Y:S01]  /*cb70*/  MOV R4, UR4 ;  /* 0x0000000400047c02 */ /* 0x001fe20008000f00 */
[----:B------:R-:W0:Y:S01]  /*cb80*/  LDS R9, [R0+0x7f50] ;  /* 0x007f500000097984 */ /* 0x000e220000000800 */
[----:B------:R-:W-:Y:S01]  /*cb90*/  MOV R5, UR5 ;  /* 0x0000000500057c02 */ /* 0x000fe20008000f00 */
[----:B------:R-:W-:Y:S02]  /*cba0*/  IMAD R6, R2, UR10, RZ ;  /* 0x0000000a02067c24 */ /* 0x000fe4000f8e02ff */
        /* <DEDUP_REMOVED lines=11> */
.L_x_1393:
[----:B------:R-:W-:Y:S01]  /*cc60*/  HFMA2.MMA R88, -RZ, RZ, 0, 0 ;  /* 0x00000000ff587435 */ /* 0x000fe200000001ff */
[----:B------:R-:W-:Y:S01]  /*cc70*/  IMAD.MOV.U32 R164, RZ, RZ, R162 ;  /* 0x000000ffffa47224 */ /* 0x000fe200078e00a2 */
[----:B------:R-:W-:Y:S01]  /*cc80*/  MOV R89, 0x1 ;  /* 0x0000000100597802 */ /* 0x000fe20000000f00 */
[----:B------:R-:W-:-:S08]  /*cc90*/  IMAD.MOV.U32 R147, RZ, RZ, -0x1 ;  /* 0xffffffffff937424 */ /* 0x000fd000078e00ff */
[----:B-----5:R-:W-:Y:S05]  /*cca0*/  WARPSYNC.COLLECTIVE R147, `(.L_x_1445) ;  /* 0x0000000093087348 */ /* 0x020fea0003c00000 */
[----:B------:R0:W1:Y:S02]  /*ccb0*/  SHFL.UP P0, R148, R164, R89, R88 ;  /* 0x04000059a4947389 */ /* 0x0000640000000058 */
[----:B01---5:R-:W-:Y:S01]  /*ccc0*/  ENDCOLLECTIVE ;  /* 0x000000000000791b */ /* 0x023fe20003800000 */
.L_x_1445:
[----:B------:R-:W-:Y:S02]  /*ccd0*/  MOV R164, R163 ;  /* 0x000000a300a47202 */ /* 0x000fe40000000f00 */
[----:B------:R-:W-:-:S07]  /*cce0*/  MOV R146, R148 ;  /* 0x0000009400927202 */ /* 0x000fce0000000f00 */
[----:B------:R-:W-:Y:S05]  /*ccf0*/  WARPSYNC.COLLECTIVE R147, `(.L_x_1446) ;  /* 0x0000000093087348 */ /* 0x000fea0003c00000 */
[----:B------:R0:W1:Y:S02]  /*cd00*/  SHFL.UP P0, R148, R164, R89, R88 ;  /* 0x04000059a4947389 */ /* 0x0000640000000058 */
[----:B01----:R-:W-:Y:S01]  /*cd10*/  ENDCOLLECTIVE ;  /* 0x000000000000791b */ /* 0x003fe20003800000 */
.L_x_1446:
[----:B------:R-:W0:Y:S01]  /*cd20*/  S2R R147, SR_LANEID ;  /* 0x0000000000937919 */ /* 0x000e220000000000 */
[----:B------:R-:W-:Y:S01]  /*cd30*/  HFMA2.MMA R89, -RZ, RZ, 0, 1.1920928955078125e-07 ;  /* 0x00000002ff597435 */ /* 0x000fe200000001ff */
[----:B------:R-:W-:Y:S01]  /*cd40*/  IMAD.MOV.U32 R88, RZ, RZ, R148 ;  /* 0x000000ffff587224 */ /* 0x000fe200078e0094 */
        /* <DEDUP_REMOVED lines=9> */
.L_x_1447:
[----:B------:R-:W-:Y:S01]  /*cde0*/  IMAD.MOV.U32 R164, RZ, RZ, R163 ;  /* 0x000000ffffa47224 */ /* 0x000fe200078e00a3 */
[----:B------:R-:W-:-:S07]  /*cdf0*/  MOV R146, R148 ;  /* 0x0000009400927202 */ /* 0x000fce0000000f00 */
[----:B------:R-:W-:Y:S05]  /*ce00*/  WARPSYNC.COLLECTIVE R147, `(.L_x_1448) ;  /* 0x0000000093087348 */ /* 0x000fea0003c00000 */
[----:B------:R0:W1:Y:S02]  /*ce10*/  SHFL.UP P0, R148, R164, R89, R88 ;  /* 0x04000059a4947389 */ /* 0x0000640000000058 */
[----:B01----:R-:W-:Y:S01]  /*ce20*/  ENDCOLLECTIVE ;  /* 0x000000000000791b */ /* 0x003fe20003800000 */
.L_x_1448:
        /* <DEDUP_REMOVED lines=12> */
.L_x_1449:
[----:B------:R-:W-:Y:S01]  /*cef0*/  MOV R164, R163 ;  /* 0x000000a300a47202 */ /* 0x000fe20000000f00 */
[----:B------:R-:W-:-:S07]  /*cf00*/  IMAD.MOV.U32 R146, RZ, RZ, R148 ;  /* 0x000000ffff927224 */ /* 0x000fce00078e0094 */
[----:B------:R-:W-:Y:S05]  /*cf10*/  WARPSYNC.COLLECTIVE R147, `(.L_x_1450) ;  /* 0x0000000093087348 */ /* 0x000fea0003c00000 */
[----:B------:R0:W1:Y:S02]  /*cf20*/  SHFL.UP P0, R148, R164, R89, R88 ;  /* 0x04000059a4947389 */ /* 0x0000640000000058 */
[----:B01----:R-:W-:Y:S01]  /*cf30*/  ENDCOLLECTIVE ;  /* 0x000000000000791b */ /* 0x003fe20003800000 */
.L_x_1450:
[----:B------:R-:W0:Y:S01]  /*cf40*/  S2R R147, SR_LANEID ;  /* 0x0000000000937919 */ /* 0x000e220000000000 */
[----:B------:R-:W-:Y:S01]  /*cf50*/  HFMA2.MMA R89, -RZ, RZ, 0, 4.76837158203125e-07 ;  /* 0x00000008ff597435 */ /* 0x000fe200000001ff */
[----:B------:R-:W-:Y:S02]  /*cf60*/  MOV R88, R148 ;  /* 0x0000009400587202 */ /* 0x000fe40000000f00 */
[----:B0-----:R-:W-:Y:S01]  /*cf70*/  ISETP.GE.AND P0, PT, R147, 0x4, PT ;  /* 0x000000049300780c */ /* 0x001fe20003f06270 */
[----:B------:R-:W-:-:S12]  /*cf80*/  IMAD.MOV.U32 R147, RZ, RZ, -0x1 ;  /* 0xffffffffff937424 */ /* 0x000fd800078e00ff */
[C---:B------:R-:W-:Y:S01]  /*cf90*/  @P0 FFMA.FTZ R163, R162.reuse, R88, R163 ;  /* 0x00000058a2a30223 */ /* 0x040fe200000100a3 */
[----:B------:R-:W-:Y:S01]  /*cfa0*/  @P0 FMUL.FTZ R162, R162, R146 ;  /* 0x00000092a2a20220 */ /* 0x000fe20000410000 */
[----:B------:R-:W-:-:S03]  /*cfb0*/  MOV R88, RZ ;  /* 0x000000ff00587202 */ /* 0x000fc60000000f00 */
[----:B------:R-:W-:-:S07]  /*cfc0*/  IMAD.MOV.U32 R164, RZ, RZ, R162 ;  /* 0x000000ffffa47224 */ /* 0x000fce00078e00a2 */
[----:B------:R-:W-:Y:S05]  /*cfd0*/  WARPSYNC.COLLECTIVE R147, `(.L_x_1451) ;  /* 0x0000000093087348 */ /* 0x000fea0003c00000 */
[----:B------:R0:W1:Y:S02]  /*cfe0*/  SHFL.UP P0, R148, R164, R89, R88 ;  /* 0x04000059a4947389 */ /* 0x0000640000000058 */
[----:B01----:R-:W-:Y:S01]  /*cff0*/  ENDCOLLECTIVE ;  /* 0x000000000000791b */ /* 0x003fe20003800000 */
.L_x_1451:
[----:B------:R-:W-:Y:S02]  /*d000*/  MOV R164, R163 ;  /* 0x000000a300a47202 */ /* 0x000fe40000000f00 */
[----:B------:R-:W-:-:S07]  /*d010*/  MOV R146, R148 ;  /* 0x0000009400927202 */ /* 0x000fce0000000f00 */
[----:B------:R-:W-:Y:S05]  /*d020*/  WARPSYNC.COLLECTIVE R147, `(.L_x_1452) ;  /* 0x0000000093087348 */ /* 0x000fea0003c00000 */
[----:B------:R0:W1:Y:S02]  /*d030*/  SHFL.UP P0, R148, R164, R89, R88 ;  /* 0x04000059a4947389 */ /* 0x0000640000000058 */
[----:B01----:R-:W-:Y:S01]  /*d040*/  ENDCOLLECTIVE ;  /* 0x000000000000791b */ /* 0x003fe20003800000 */
.L_x_1452:
[----:B------:R-:W0:Y:S01]  /*d050*/  S2R R147, SR_LANEID ;  /* 0x0000000000937919 */ /* 0x000e220000000000 */
[----:B------:R-:W-:Y:S01]  /*d060*/  HFMA2.MMA R89, -RZ, RZ, 0, 9.5367431640625e-07 ;  /* 0x00000010ff597435 */ /* 0x000fe200000001ff */
        /* <DEDUP_REMOVED lines=10> */
.L_x_1453:
[----:B------:R-:W-:Y:S01]  /*d110*/  IMAD.MOV.U32 R164, RZ, RZ, R163 ;  /* 0x000000ffffa47224 */ /* 0x000fe200078e00a3 */
[----:B------:R-:W-:-:S07]  /*d120*/  MOV R146, R148 ;  /* 0x0000009400927202 */ /* 0x000fce0000000f00 */
[----:B------:R-:W-:Y:S05]  /*d130*/  WARPSYNC.COLLECTIVE R147, `(.L_x_1454) ;  /* 0x0000000093087348 */ /* 0x000fea0003c00000 */
[----:B------:R0:W1:Y:S02]  /*d140*/  SHFL.UP P0, R148, R164, R89, R88 ;  /* 0x04000059a4947389 */ /* 0x0000640000000058 */
[----:B01----:R-:W-:Y:S01]  /*d150*/  ENDCOLLECTIVE ;  /* 0x000000000000791b */ /* 0x003fe20003800000 */
.L_x_1454:
[----:B------:R-:W-:Y:S01]  /*d160*/  MOV R88, R148 ;  /* 0x0000009400587202 */ /* 0x000fe20000000f00 */
[----:B------:R-:W-:Y:S06]  /*d170*/  BRA `(.L_x_1455) ;  /* 0xffffffa8008c7947 */ /* 0x000fec000383ffff */
.L_x_1394:
[----:B------:R-:W-:Y:S01]  /*d180*/  HFMA2.MMA R88, -RZ, RZ, 0, 1.847743988037109375e-06 ;  /* 0x0000001fff587435 */ /* 0x000fe200000001ff */
[----:B------:R-:W-:Y:S01]  /*d190*/  BSSY B0, `(.L_x_1456) ;  /* 0x0000007000007945 */ /* 0x000fe20003800000 */
[----:B------:R-:W-:Y:S01]  /*d1a0*/  MOV R146, R162 ;  /* 0x000000a200927202 */ /* 0x000fe20000000f00 */
[----:B------:R-:W-:Y:S01]  /*d1b0*/  IMAD.MOV.U32 R89, RZ, RZ, 0x1f ;  /* 0x0000001fff597424 */ /* 0x000fe200078e00ff */
[----:B------:R-:W-:-:S07]  /*d1c0*/  MOV R147, 0xffffffff ;  /* 0xffffffff00937802 */ /* 0x000fce0000000f00 */
[----:B-----5:R-:W-:Y:S05]  /*d1d0*/  WARPSYNC.COLLECTIVE R147, `(.L_x_1457) ;  /* 0x0000000093087348 */ /* 0x020fea0003c00000 */
[----:B------:R0:W1:Y:S02]  /*d1e0*/  SHFL.IDX P3, R148, R146, R89, R88 ;  /* 0x0000005992947389 */ /* 0x0000640000060058 */
[----:B01---5:R-:W-:Y:S01]  /*d1f0*/  ENDCOLLECTIVE ;  /* 0x000000000000791b */ /* 0x023fe20003800000 */
.L_x_1457:
[----:B------:R-:W-:Y:S05]  /*d200*/  BSYNC B0 ;  /* 0x0000000000007941 */ /* 0x000fea0003800000 */
.L_x_1456:
[----:B------:R-:W-:Y:S05]  /*d210*/  BRA `(.L_x_1458) ;  /* 0xffffffa8007c7947 */ /* 0x000fea000383ffff */
.L_x_1395:
[----:B------:R-:W-:Y:S01]  /*d220*/  HFMA2.MMA R89, -RZ, RZ, 0, 1.847743988037109375e-06 ;  /* 0x0000001fff597435 */ /* 0x000fe200000001ff */
[----:B------:R-:W-:Y:S01]  /*d230*/  BSSY B0, `(.L_x_1459) ;  /* 0x0000007000007945 */ /* 0x000fe20003800000 */
[----:B------:R-:W-:Y:S01]  /*d240*/  IMAD.MOV.U32 R146, RZ, RZ, R163 ;  /* 0x000000ffff927224 */ /* 0x000fe200078e00a3 */
[----:B------:R-:W-:Y:S01]  /*d250*/  MOV R88, 0x1f ;  /* 0x0000001f00587802 */ /* 0x000fe20000000f00 */
[----:B------:R-:W-:-:S07]  /*d260*/  IMAD.MOV.U32 R147, RZ, RZ, -0x1 ;  /* 0xffffffffff937424 */ /* 0x000fce00078e00ff */
[----:B-----5:R-:W-:Y:S05]  /*d270*/  WARPSYNC.COLLECTIVE R147, `(.L_x_1460) ;  /* 0x0000000093087348 */ /* 0x020fea0003c00000 */
[----:B------:R0:W1:Y:S02]  /*d280*/  SHFL.IDX P3, R148, R146, R89, R88 ;  /* 0x0000005992947389 */ /* 0x0000640000060058 */
[----:B01---5:R-:W-:Y:S01]  /*d290*/  ENDCOLLECTIVE ;  /* 0x000000000000791b */ /* 0x023fe20003800000 */
.L_x_1460:
[----:B------:R-:W-:Y:S05]  /*d2a0*/  BSYNC B0 ;  /* 0x0000000000007941 */ /* 0x000fea0003800000 */
.L_x_1459:
[----:B------:R-:W-:Y:S05]  /*d2b0*/  BRA `(.L_x_1461) ;  /* 0xffffffa8005c7947 */ /* 0x000fea000383ffff */
.L_x_1396:
[----:B------:R-:W-:Y:S01]  /*d2c0*/  HFMA2.MMA R89, -RZ, RZ, 0, 5.9604644775390625e-08 ;  /* 0x00000001ff597435 */ /* 0x000fe200000001ff */
[----:B------:R-:W-:Y:S01]  /*d2d0*/  BSSY B0, `(.L_x_1462) ;  /* 0x0000007000007945 */ /* 0x000fe20003800000 */
[----:B------:R-:W-:Y:S01]  /*d2e0*/  MOV R164, R162 ;  /* 0x000000a200a47202 */ /* 0x000fe20000000f00 */
[----:B------:R-:W-:Y:S01]  /*d2f0*/  IMAD.MOV.U32 R88, RZ, RZ, RZ ;  /* 0x000000ffff587224 */ /* 0x000fe200078e00ff */
[----:B------:R-:W-:-:S07]  /*d300*/  MOV R147, 0xffffffff ;  /* 0xffffffff00937802 */ /* 0x000fce0000000f00 */
[----:B-----5:R-:W-:Y:S05]  /*d310*/  WARPSYNC.COLLECTIVE R147, `(.L_x_1463) ;  /* 0x0000000093087348 */ /* 0x020fea0003c00000 */
[----:B------:R0:W1:Y:S02]  /*d320*/  SHFL.UP P0, R148, R164, R89, R88 ;  /* 0x04000059a4947389 */ /* 0x0000640000000058 */
[----:B01---5:R-:W-:Y:S01]  /*d330*/  ENDCOLLECTIVE ;  /* 0x000000000000791b */ /* 0x023fe20003800000 */
.L_x_1463:
[----:B------:R-:W-:Y:S05]  /*d340*/  BSYNC B0 ;  /* 0x0000000000007941 */ /* 0x000fea0003800000 */
.L_x_1462:
[----:B------:R-:W-:Y:S01]  /*d350*/  HFMA2.MMA R89, -RZ, RZ, 0, 5.9604644775390625e-08 ;  /* 0x00000001ff597435 */ /* 0x000fe200000001ff */
[----:B------:R-:W-:Y:S01]  /*d360*/  IMAD.MOV.U32 R164, RZ, RZ, R163 ;  /* 0x000000ffffa47224 */ /* 0x000fe200078e00a3 */
[----:B------:R-:W-:Y:S01]  /*d370*/  MOV R88, RZ ;  /* 0x000000ff00587202 */ /* 0x000fe20000000f00 */
[----:B------:R-:W-:Y:S01]  /*d380*/  IMAD.MOV.U32 R147, RZ, RZ, -0x1 ;  /* 0xffffffffff937424 */ /* 0x000fe200078e00ff */
[----:B------:R-:W-:Y:S02]  /*d390*/  MOV R162, R148 ;  /* 0x0000009400a27202 */ /* 0x000fe40000000f00 */
[----:B------:R-:W-:-:S07]  /*d3a0*/  MOV R146, R80 ;  /* 0x0000005000927202 */ /* 0x000fce0000000f00 */
[----:B------:R-:W-:Y:S05]  /*d3b0*/  WARPSYNC.COLLECTIVE R147, `(.L_x_1464) ;  /* 0x0000000093087348 */ /* 0x000fea0003c00000 */
[----:B------:R0:W1:Y:S02]  /*d3c0*/  SHFL.UP P0, R148, R164, R89, R88 ;  /* 0x04000059a4947389 */ /* 0x0000640000000058 */
[----:B01----:R-:W-:Y:S01]  /*d3d0*/  ENDCOLLECTIVE ;  /* 0x000000000000791b */ /* 0x003fe20003800000 */
.L_x_1464:
[----:B------:R-:W-:Y:S01]  /*d3e0*/  HFMA2.MMA R88, -RZ, RZ, 0, 1.847743988037109375e-06 ;  /* 0x0000001fff587435 */ /* 0x000fe200000001ff */
[----:B------:R-:W-:Y:S01]  /*d3f0*/  IMAD.MOV.U32 R89, RZ, RZ, RZ ;  /* 0x000000ffff597224 */ /* 0x000fe200078e00ff */
[----:B------:R-:W-:-:S09]  /*d400*/  MOV R163, R148 ;  /* 0x0000009400a37202 */ /* 0x000fd20000000f00 */
[----:B------:R-:W-:Y:S05]  /*d410*/  WARPSYNC.COLLECTIVE R147, `(.L_x_1465) ;  /* 0x0000000093087348 */ /* 0x000fea0003c00000 */
[----:B------:R0:W1:Y:S02]  /*d420*/  SHFL.IDX P3, R148, R146, R89, R88 ;  /* 0x0000005992947389 */ /* 0x0000640000060058 */
[----:B01----:R-:W-:Y:S01]  /*d430*/  ENDCOLLECTIVE ;  /* 0x000000000000791b */ /* 0x003fe20003800000 */
.L_x_1465:
[----:B------:R-:W-:Y:S01]  /*d440*/  IMAD.MOV.U32 R146, RZ, RZ, R81 ;  /* 0x000000ffff927224 */ /* 0x000fe200078e0051 */
[----:B------:R-:W-:-:S07]  /*d450*/  MOV R80, R148 ;  /* 0x0000009400507202 */ /* 0x000fce0000000f00 */
[----:B------:R-:W-:Y:S05]  /*d460*/  WARPSYNC.COLLECTIVE R147, `(.L_x_1466) ;  /* 0x0000000093087348 */ /* 0x000fea0003c00000 */
[----:B------:R0:W1:Y:S02]  /*d470*/  SHFL.IDX P3, R148, R146, R89, R88 ;  /* 0x0000005992947389 */ /* 0x0000640000060058 */
[----:B01----:R-:W-:Y:S01]  /*d480*/  ENDCOLLECTIVE ;  /* 0x000000000000791b */ /* 0x003fe20003800000 */
.L_x_1466:
[----:B------:R-:W-:Y:S01]  /*d490*/  MOV R81, R148 ;  /* 0x0000009400517202 */ /* 0x000fe20000000f00 */
[----:B------:R-:W-:Y:S06]  /*d4a0*/  BRA `(.L_x_1467) ;  /* 0xffffffa400f87947 */ /* 0x000fec000383ffff */
.L_x_1398:
[----:B------:R-:W-:Y:S01]  /*d4b0*/  HFMA2.MMA R88, -RZ, RZ, 0, 1.847743988037109375e-06 ;  /* 0x0000001fff587435 */ /* 0x000fe200000001ff */
[----:B------:R-:W-:Y:S01]  /*d4c0*/  MOV R148, R155 ;  /* 0x0000009b00947202 */ /* 0x000fe20000000f00 */
[----:B------:R-:W-:Y:S01]  /*d4d0*/  IMAD.MOV.U32 R163, RZ, RZ, 0x1 ;  /* 0x00000001ffa37424 */ /* 0x000fe200078e00ff */
[----:B------:R-:W-:-:S08]  /*d4e0*/  MOV R147, 0xffffffff ;  /* 0xffffffff00937802 */ /* 0x000fd00000000f00 */
[----:B------:R-:W-:Y:S05]  /*d4f0*/  WARPSYNC.COLLECTIVE R147, `(.L_x_1468) ;  /* 0x0000000093087348 */ /* 0x000fea0003c00000 */
[----:B------:R0:W1:Y:S02]  /*d500*/  SHFL.DOWN P6, R146, R148, R163, R88 ;  /* 0x080000a394927389 */ /* 0x00006400000c0058 */
[----:B01----:R-:W-:Y:S01]  /*d510*/  ENDCOLLECTIVE ;  /* 0x000000000000791b */ /* 0x003fe20003800000 */
.L_x_1468:
[----:B------:R-:W-:Y:S01]  /*d520*/  MOV R148, R162 ;  /* 0x000000a200947202 */ /* 0x000fe20000000f00 */
[----:B------:R-:W-:-:S07]  /*d530*/  IMAD.MOV.U32 R89, RZ, RZ, R146 ;  /* 0x000000ffff597224 */ /* 0x000fce00078e0092 */
[----:B------:R-:W-:Y:S05]  /*d540*/  WARPSYNC.COLLECTIVE R147, `(.L_x_1469) ;  /* 0x0000000093087348 */ /* 0x000fea0003c00000 */
[----:B------:R0:W1:Y:S02]  /*d550*/  SHFL.DOWN P6, R146, R148, R163, R88 ;  /* 0x080000a394927389 */ /* 0x00006400000c0058 */
[----:B01----:R-:W-:Y:S01]  /*d560*/  ENDCOLLECTIVE ;  /* 0x000000000000791b */ /* 0x003fe20003800000 */
.L_x_1469:
[----:B------:R-:W-:Y:S01]  /*d570*/  HFMA2.MMA R163, -RZ, RZ, 0, 1.1920928955078125e-07 ;  /* 0x00000002ffa37435 */ /* 0x000fe200000001ff */
[----:B------:R-:W-:-:S05]  /*d580*/  MOV R88, R146 ;  /* 0x0000009200587202 */ /* 0x000fca0000000f00 */
[C---:B------:R-:W-:Y:S01]  /*d590*/  @P5 FFMA.FTZ R162, R155.reuse, R88, R162 ;  /* 0x000000589ba25223 */ /* 0x040fe200000100a2 */
[----:B------:R-:W-:Y:S01]  /*d5a0*/  @P5 FMUL.FTZ R155, R155, R89 ;  /* 0x000000599b9b5220 */ /* 0x000fe20000410000 */
[----:B------:R-:W-:-:S03]  /*d5b0*/  MOV R88, 0x1f ;  /* 0x0000001f00587802 */ /* 0x000fc60000000f00 */
[----:B------:R-:W-:-:S07]  /*d5c0*/  IMAD.MOV.U32 R148, RZ, RZ, R155 ;  /* 0x000000ffff947224 */ /* 0x000fce00078e009b */
[----:B------:R-:W-:Y:S05]  /*d5d0*/  WARPSYNC.COLLECTIVE R147, `(.L_x_1470) ;  /* 0x0000000093087348 */ /* 0x000fea0003c00000 */
[----:B------:R0:W1:Y:S02]  /*d5e0*/  SHFL.DOWN P6, R146, R148, R163, R88 ;  /* 0x080000a394927389 */ /* 0x00006400000c0058 */
[----:B01----:R-:W-:Y:S01]  /*d5f0*/  ENDCOLLECTIVE ;  /* 0x000000000000791b */ /* 0x003fe20003800000 */
.L_x_1470:
[----:B------:R-:W-:Y:S01]  /*d600*/  MOV R148, R162 ;  /* 0x000000a200947202 */ /* 0x000fe20000000f00 */
[----:B------:R-:W-:-:S07]  /*d610*/  IMAD.MOV.U32 R89, RZ, RZ, R146 ;  /* 0x000000ffff597224 */ /* 0x000fce00078e0092 */
[----:B------:R-:W-:Y:S05]  /*d620*/  WARPSYNC.COLLECTIVE R147, `(.L_x_1471) ;  /* 0x0000000093087348 */ /* 0x000fea0003c00000 */
[----:B------:R0:W1:Y:S02]  /*d630*/  SHFL.DOWN P6, R146, R148, R163, R88 ;  /* 0x080000a394927389 */ /* 0x00006400000c0058 */
[----:B01----:R-:W-:Y:S01]  /*d640*/  ENDCOLLECTIVE ;  /* 0x000000000000791b */ /* 0x003fe20003800000 */
.L_x_1471:
        /* <DEDUP_REMOVED lines=9> */
.L_x_1472:
[----:B------:R-:W-:Y:S01]  /*d6e0*/  MOV R148, R162 ;  /* 0x000000a200947202 */ /* 0x000fe20000000f00 */
[----:B------:R-:W-:-:S07]  /*d6f0*/  IMAD.MOV.U32 R89, RZ, RZ, R146 ;  /* 0x000000ffff597224 */ /* 0x000fce00078e0092 */
[----:B------:R-:W-:Y:S05]  /*d700*/  WARPSYNC.COLLECTIVE R147, `(.L_x_1473) ;  /* 0x0000000093087348 */ /* 0x000fea0003c00000 */
[----:B------:R0:W1:Y:S02]  /*d710*/  SHFL.DOWN P6, R146, R148, R163, R88 ;  /* 0x080000a394927389 */ /* 0x00006400000c0058 */
[----:B01----:R-:W-:Y:S01]  /*d720*/  ENDCOLLECTIVE ;  /* 0x000000000000791b */ /* 0x003fe20003800000 */
.L_x_1473:
[----:B------:R-:W-:Y:S01]  /*d730*/  HFMA2.MMA R163, -RZ, RZ, 0, 4.76837158203125e-07 ;  /* 0x00000008ffa37435 */ /* 0x000fe200000001ff */
        /* <DEDUP_REMOVED lines=8> */
.L_x_1474:
[----:B------:R-:W-:Y:S01]  /*d7c0*/  MOV R148, R162 ;  /* 0x000000a200947202 */ /* 0x000fe20000000f00 */
[----:B------:R-:W-:-:S07]  /*d7d0*/  IMAD.MOV.U32 R89, RZ, RZ, R146 ;  /* 0x000000ffff597224 */ /* 0x000fce00078e0092 */
[----:B------:R-:W-:Y:S05]  /*d7e0*/  WARPSYNC.COLLECTIVE R147, `(.L_x_1475) ;  /* 0x0000000093087348 */ /* 0x000fea0003c00000 */
[----:B------:R0:W1:Y:S02]  /*d7f0*/  SHFL.DOWN P6, R146, R148, R163, R88 ;  /* 0x080000a394927389 */ /* 0x00006400000c0058 */
[----:B01----:R-:W-:Y:S01]  /*d800*/  ENDCOLLECTIVE ;  /* 0x000000000000791b */ /* 0x003fe20003800000 */
.L_x_1475:
[----:B------:R-:W-:Y:S01]  /*d810*/  HFMA2.MMA R163, -RZ, RZ, 0, 9.5367431640625e-07 ;  /* 0x00000010ffa37435 */ /* 0x000fe200000001ff */
        /* <DEDUP_REMOVED lines=8> */
.L_x_1476:
[----:B------:R-:W-:Y:S01]  /*d8a0*/  MOV R148, R162 ;  /* 0x000000a200947202 */ /* 0x000fe20000000f00 */
[----:B------:R-:W-:-:S07]  /*d8b0*/  IMAD.MOV.U32 R89, RZ, RZ, R146 ;  /* 0x000000ffff597224 */ /* 0x000fce00078e0092 */
[----:B------:R-:W-:Y:S05]  /*d8c0*/  WARPSYNC.COLLECTIVE R147, `(.L_x_1477) ;  /* 0x0000000093087348 */ /* 0x000fea0003c00000 */
[----:B------:R0:W1:Y:S02]  /*d8d0*/  SHFL.DOWN P6, R146, R148, R163, R88 ;  /* 0x080000a394927389 */ /* 0x00006400000c0058 */
[----:B01----:R-:W-:Y:S01]  /*d8e0*/  ENDCOLLECTIVE ;  /* 0x000000000000791b */ /* 0x003fe20003800000 */
.L_x_1477:
[----:B------:R-:W-:Y:S01]  /*d8f0*/  HFMA2.MMA R163, -RZ, RZ, 0, 5.9604644775390625e-08 ;  /* 0x00000001ffa37435 */ /* 0x000fe200000001ff */
[----:B------:R-:W-:-:S05]  /*d900*/  MOV R88, R146 ;  /* 0x0000009200587202 */ /* 0x000fca0000000f00 */
[C---:B------:R-:W-:Y:S01]  /*d910*/  @!P1 FFMA.FTZ R162, R155.reuse, R88, R162 ;  /* 0x000000589ba29223 */ /* 0x040fe200000100a2 */
[----:B------:R-:W-:Y:S01]  /*d920*/  @!P1 FMUL.FTZ R155, R155, R89 ;  /* 0x000000599b9b9220 */ /* 0x000fe20000410000 */
[----:B------:R-:W-:Y:S01]  /*d930*/  HFMA2.MMA R89, -RZ, RZ, 0, 0 ;  /* 0x00000000ff597435 */ /* 0x000fe200000001ff */
[----:B------:R-:W-:Y:S02]  /*d940*/  MOV R88, 0x1f ;  /* 0x0000001f00587802 */ /* 0x000fe40000000f00 */
[----:B------:R-:W-:-:S08]  /*d950*/  IMAD.MOV.U32 R146, RZ, RZ, R155 ;  /* 0x000000ffff927224 */ /* 0x000fd000078e009b */
[----:B------:R-:W-:Y:S05]  /*d960*/  WARPSYNC.COLLECTIVE R147, `(.L_x_1478) ;  /* 0x0000000093087348 */ /* 0x000fea0003c00000 */
[----:B------:R0:W1:Y:S02]  /*d970*/  SHFL.IDX P3, R148, R146, R89, R88 ;  /* 0x0000005992947389 */ /* 0x0000640000060058 */
[----:B01----:R-:W-:Y:S01]  /*d980*/  ENDCOLLECTIVE ;  /* 0x000000000000791b */ /* 0x003fe20003800000 */
.L_x_1478:
[----:B------:R-:W-:Y:S01]  /*d990*/  MOV R146, R162 ;  /* 0x000000a200927202 */ /* 0x000fe20000000f00 */
[----:B------:R-:W-:-:S07]  /*d9a0*/  IMAD.MOV.U32 R164, RZ, RZ, R148 ;  /* 0x000000ffffa47224 */ /* 0x000fce00078e0094 */
[----:B------:R-:W-:Y:S05]  /*d9b0*/  WARPSYNC.COLLECTIVE R147, `(.L_x_1479) ;  /* 0x0000000093087348 */ /* 0x000fea0003c00000 */
[----:B------:R0:W1:Y:S02]  /*d9c0*/  SHFL.IDX P3, R148, R146, R89, R88 ;  /* 0x0000005992947389 */ /* 0x0000640000060058 */
[----:B01----:R-:W-:Y:S01]  /*d9d0*/  ENDCOLLECTIVE ;  /* 0x000000000000791b */ /* 0x003fe20003800000 */
.L_x_1479:
[----:B------:R-:W-:Y:S01]  /*d9e0*/  MOV R165, R148 ;  /* 0x0000009400a57202 */ /* 0x000fe20000000f00 */
[----:B------:R-:W-:-:S07]  /*d9f0*/  IMAD.MOV.U32 R148, RZ, RZ, R155 ;  /* 0x000000ffff947224 */ /* 0x000fce00078e009b */
[----:B------:R-:W-:Y:S05]  /*da00*/  WARPSYNC.COLLECTIVE R147, `(.L_x_1480) ;  /* 0x0000000093087348 */ /* 0x000fea0003c00000 */
[----:B------:R0:W1:Y:S02]  /*da10*/  SHFL.DOWN P6, R146, R148, R163, R88 ;  /* 0x080000a394927389 */ /* 0x00006400000c0058 */
[----:B01----:R-:W-:Y:S01]  /*da20*/  ENDCOLLECTIVE ;  /* 0x000000000000791b */ /* 0x003fe20003800000 */
.L_x_1480:
[----:B------:R-:W-:Y:S01]  /*da30*/  IMAD.MOV.U32 R148, RZ, RZ, R162 ;  /* 0x000000ffff947224 */ /* 0x000fe200078e00a2 */
[----:B------:R-:W-:-:S07]  /*da40*/  MOV R155, R146 ;  /* 0x00000092009b7202 */ /* 0x000fce0000000f00 */
[----:B------:R-:W-:Y:S05]  /*da50*/  WARPSYNC.COLLECTIVE R147, `(.L_x_1481) ;  /* 0x0000000093087348 */ /* 0x000fea0003c00000 */
[----:B------:R0:W1:Y:S02]  /*da60*/  SHFL.DOWN P6, R146, R148, R163, R88 ;  /* 0x080000a394927389 */ /* 0x00006400000c0058 */
[----:B01----:R-:W-:Y:S01]  /*da70*/  ENDCOLLECTIVE ;  /* 0x000000000000791b */ /* 0x003fe20003800000 */
.L_x_1481:
[----:B------:R-:W-:Y:S02]  /*da80*/  MOV R162, R146 ;  /* 0x0000009200a27202 */ /* 0x000fe40000000f00 */
[----:B------:R-:W-:-:S07]  /*da90*/  MOV R146, R80 ;  /* 0x0000005000927202 */ /* 0x000fce0000000f00 */
[----:B------:R-:W-:Y:S05]  /*daa0*/  WARPSYNC.COLLECTIVE R147, `(.L_x_1482) ;  /* 0x0000000093087348 */ /* 0x000fea0003c00000 */
[----:B------:R0:W1:Y:S02]  /*dab0*/  SHFL.IDX P3, R148, R146, R89, R88 ;  /* 0x0000005992947389 */ /* 0x0000640000060058 */
[----:B01----:R-:W-:Y:S01]  /*dac0*/  ENDCOLLECTIVE ;  /* 0x000000000000791b */ /* 0x003fe20003800000 */
.L_x_1482:
[----:B------:R-:W-:Y:S01]  /*dad0*/  MOV R146, R81 ;  /* 0x0000005100927202 */ /* 0x000fe20000000f00 */
[----:B------:R-:W-:-:S07]  /*dae0*/  IMAD.MOV.U32 R163, RZ, RZ, R148 ;  /* 0x000000ffffa37224 */ /* 0x000fce00078e0094 */
[----:B------:R-:W-:Y:S05]  /*daf0*/  WARPSYNC.COLLECTIVE R147, `(.L_x_1483) ;  /* 0x0000000093087348 */ /* 0x000fea0003c00000 */
[----:B------:R0:W1:Y:S02]  /*db00*/  SHFL.IDX P3, R148, R146, R89, R88 ;  /* 0x0000005992947389 */ /* 0x0000640000060058 */
[----:B01----:R-:W-:Y:S01]  /*db10*/  ENDCOLLECTIVE ;  /* 0x000000000000791b */ /* 0x003fe20003800000 */
.L_x_1483:
[----:B------:R-:W-:Y:S01]  /*db20*/  MOV R89, R148 ;  /* 0x0000009400597202 */ /* 0x000fe20000000f00 */
[----:B------:R-:W-:Y:S06]  /*db30*/  BRA `(.L_x_1484) ;  /* 0xffffffa800287947 */ /* 0x000fec000383ffff */
.L_x_1485:
        /* <DEDUP_REMOVED lines=12> */
.L_x_10925:


//--------------------- .text._Z25selective_scan_bwd_kernelI32Selective_Scan_bwd_kernel_traitsILi128ELi16ELb0ELb1ELb1ELb1ELb0EN3c104HalfEfEEv12SSMParamsBwd --------------------------
	.section	.text._Z25selective_scan_bwd_kernelI32Selective_Scan_bwd_kernel_traitsILi128ELi16ELb0ELb1ELb1ELb1ELb0EN3c104HalfEfEEv12SSMParamsBwd,"ax",@progbits
	.align	128
        .global         _Z25selective_scan_bwd_kernelI32Selective_Scan_bwd_kernel_traitsILi128ELi16ELb0ELb1ELb1ELb1ELb0EN3c104HalfEfEEv12SSMParamsBwd
        .type           _Z25selective_scan_bwd_kernelI32Selective_Scan_bwd_kernel_traitsILi128ELi16ELb0ELb1ELb1ELb1ELb0EN3c104HalfEfEEv12SSMParamsBwd,@function
        .size           _Z25selective_scan_bwd_kernelI32Selective_Scan_bwd_kernel_traitsILi128ELi16ELb0ELb1ELb1ELb1ELb0EN3c104HalfEfEEv12SSMParamsBwd,(.L_x_10926 - _Z25selective_scan_bwd_kernelI32Selective_Scan_bwd_kernel_traitsILi128ELi16ELb0ELb1ELb1ELb1ELb0EN3c104HalfEfEEv12SSMParamsBwd)
        .other          _Z25selective_scan_bwd_kernelI32Selective_Scan_bwd_kernel_traitsILi128ELi16ELb0ELb1ELb1ELb1ELb0EN3c104HalfEfEEv12SSMParamsBwd,@"STO_CUDA_ENTRY STV_DEFAULT"
_Z25selective_scan_bwd_kernelI32Selective_Scan_bwd_kernel_traitsILi128ELi16ELb0ELb1ELb1ELb1ELb0EN3c104HalfEfEEv12SSMParamsBwd:
.text._Z25selective_scan_bwd_kernelI32Selective_Scan_bwd_kernel_traitsILi128ELi16ELb0ELb1ELb1ELb1ELb0EN3c104HalfEfEEv12SSMParamsBwd:
        /* <DEDUP_REMOVED lines=31> */
[----:B------:R-:W-:Y:S01]  /*01f0*/  ULDC.64 UR4, c[0x0][0x310] ;  /* 0x0000c40000047ab9 */ /* 0x000fe20000000a00 */
[----:B------:R-:W-:Y:S01]  /*0200*/  ULDC.64 UR48, c[0x0][0x2d8] ;  /* 0x0000b60000307ab9 */ /* 0x000fe20000000a00 */
[----:B------:R-:W-:-:S02]  /*0210*/  MOV R5, UR7 ;  /* 0x0000000700057c02 */ /* 0x000fc40008000f00 */
[----:B------:R-:W2:Y:S01]  /*0220*/  @P0 LDG.E R2, desc[UR16][R2.64] ;  /* 0x0000001002020981 */ /* 0x000ea2000c1e1900 */
[----:B------:R-:W-:Y:S01]  /*0230*/  MOV R0, UR30 ;  /* 0x0000001e00007c02 */ /* 0x000fe20008000f00 */
[----:B0-----:R-:W-:Y:S02]  /*0240*/  USHF.R.S32.HI UR38, URZ, 0x1f, UR37 ;  /* 0x0000001f3f267899 */ /* 0x001fe40008011425 */
[----:B------:R-:W3:Y:S01]  /*0250*/  @P1 LDG.E R4, desc[UR16][R4.64] ;  /* 0x0000001004041981 */ /* 0x000ee2000c1e1900 */
[----:B------:R-:W-:Y:S01]  /*0260*/  IABS R0, R0 ;  /* 0x0000000000007213 */ /* 0x000fe20000000000 */
[----:B------:R-:W-:Y:S02]  /*0270*/  UISETP.NE.U32.AND UP0, UPT, UR4, URZ, UPT ;  /* 0x0000003f0400728c */ /* 0x000fe4000bf05070 */
[----:B------:R-:W-:Y:S01]  /*0280*/  UIMAD UR4, UR38, UR22, URZ ;  /* 0x00000016260472a4 */ /* 0x000fe2000f8e023f */
[----:B------:R-:W-:Y:S01]  /*0290*/  R2UR UR31, R0 ;  /* 0x00000000001f72ca */ /* 0x000fe200000e0000 */
[----:B------:R-:W-:Y:S01]  /*02a0*/  UISETP.NE.U32.AND UP1, UPT, UR26, URZ, UPT ;  /* 0x0000003f1a00728c */ /* 0x000fe2000bf25070 */
[----:B------:R0:W-:Y:S01]  /*02b0*/  STL [R1+0x118], RZ ;  /* 0x000118ff01007387 */ /* 0x0001e20000100800 */
[----:B------:R-:W-:-:S02]  /*02c0*/  UISETP.NE.AND.EX UP0, UPT, UR5, URZ, UPT, UP0 ;  /* 0x0000003f0500728c */ /* 0x000fc4000bf05300 */
[----:B------:R-:W-:Y:S01]  /*02d0*/  UIMAD UR23, UR37, UR23, UR4 ;  /* 0x00000017251772a4 */ /* 0x000fe2000f8e0204 */
[----:B------:R0:W-:Y:S01]  /*02e0*/  STL [R1+0x114], RZ ;  /* 0x000114ff01007387 */ /* 0x0001e20000100800 */
[----:B------:R-:W-:Y:S01]  /*02f0*/  UISETP.NE.AND.EX UP1, UPT, UR27, URZ, UPT, UP1 ;  /* 0x0000003f1b00728c */ /* 0x000fe2000bf25310 */
[----:B------:R-:W-:Y:S01]  /*0300*/  ULDC.64 UR4, c[0x0][0x290] ;  /* 0x0000a40000047ab9 */ /* 0x000fe20000000a00 */
[----:B------:R-:W-:Y:S02]  /*0310*/  UISETP.NE.U32.AND UP2, UPT, UR40, URZ, UPT ;  /* 0x0000003f2800728c */ /* 0x000fe4000bf45070 */
[----:B------:R-:W-:Y:S02]  /*0320*/  UIMAD UR28, UR38, UR4, URZ ;  /* 0x00000004261c72a4 */ /* 0x000fe4000f8e023f */
[----:B------:R-:W1:Y:S01]  /*0330*/  I2F.RP R0, UR31 ;  /* 0x0000001f00007d06 */ /* 0x000e620008209400 */
[----:B------:R-:W-:Y:S01]  /*0340*/  ULDC.64 UR6, c[0x0][0x328] ;  /* 0x0000ca0000067ab9 */ /* 0x000fe20000000a00 */
[----:B------:R-:W-:-:S02]  /*0350*/  UIMAD.WIDE.U32 UR24, UR37, UR22, URZ ;  /* 0x00000016251872a5 */ /* 0x000fc4000f8e003f */
[----:B------:R-:W-:Y:S02]  /*0360*/  UIMAD UR28, UR37, UR5, UR28 ;  /* 0x00000005251c72a4 */ /* 0x000fe4000f8e021c */
[----:B------:R-:W-:Y:S02]  /*0370*/  @UP1 ULEA UR12, UP3, UR36, UR26, 0x2 ;  /* 0x0000001a240c1291 */ /* 0x000fe4000f86103f */
[----:B------:R-:W-:Y:S02]  /*0380*/  UIMAD UR29, UR38, UR6, URZ ;  /* 0x00000006261d72a4 */ /* 0x000fe4000f8e023f */
[----:B------:R-:W-:Y:S02]  /*0390*/  @UP1 ULEA.HI.X UR13, UR36, UR27, UR15, 0x2, UP3 ;  /* 0x0000001b240d1291 */ /* 0x000fe400098f140f */
[----:B------:R-:W-:Y:S02]  /*03a0*/  UISETP.NE.AND.EX UP1, UPT, UR41, URZ, UPT, UP2 ;  /* 0x0000003f2900728c */ /* 0x000fe4000bf25320 */
[----:B------:R-:W-:Y:S01]  /*03b0*/  UIMAD UR22, UR38, UR8, URZ ;  /* 0x00000008261672a4 */ /* 0x000fe2000f8e023f */
[----:B-1----:R-:W1:Y:S01]  /*03c0*/  MUFU.RCP R0, R0 ;  /* 0x0000000000007308 */ /* 0x002e620000001000 */
[----:B------:R-:W-:-:S02]  /*03d0*/  UIMAD.WIDE.U32 UR18, UR37, UR6, URZ ;  /* 0x00000006251272a5 */ /* 0x000fc4000f8e003f */
[----:B------:R-:W-:Y:S02]  /*03e0*/  UIMAD UR29, UR37, UR7, UR29 ;  /* 0x00000007251d72a4 */ /* 0x000fe4000f8e021d */
[----:B------:R-:W-:Y:S02]  /*03f0*/  UIMAD.WIDE.U32 UR6, UR37, UR8, URZ ;  /* 0x00000008250672a5 */ /* 0x000fe4000f8e003f */
[----:B------:R-:W-:Y:S02]  /*0400*/  UIMAD UR22, UR37, UR9, UR22 ;  /* 0x00000009251672a4 */ /* 0x000fe4000f8e0216 */
[----:B------:R-:W-:Y:S02]  /*0410*/  UIMAD.WIDE.U32 UR20, UR37, UR4, URZ ;  /* 0x00000004251472a5 */ /* 0x000fe4000f8e003f */
[----:B------:R-:W-:Y:S02]  /*0420*/  UIMAD UR14, UR38, UR10, URZ ;  /* 0x0000000a260e72a4 */ /* 0x000fe4000f8e023f */
[----:B------:R-:W-:Y:S01]  /*0430*/  UIMAD.WIDE.U32 UR8, UR37, UR10, URZ ;  /* 0x0000000a250872a5 */ /* 0x000fe2000f8e003f */
[----:B------:R-:W-:-:S02]  /*0440*/  UMOV UR4, URZ ;  /* 0x0000003f00047c82 */ /* 0x000fc40008000000 */
[----:B------:R-:W-:Y:S01]  /*0450*/  UMOV UR10, URZ ;  /* 0x0000003f000a7c82 */ /* 0x000fe20008000000 */
[----:B-1----:R-:W-:Y:S01]  /*0460*/  IADD3 R0, R0, 0xffffffe, RZ ;  /* 0x0ffffffe00007810 */ /* 0x002fe20007ffe0ff */
[----:B------:R-:W-:Y:S02]  /*0470*/  @UP1 ULEA UR10, UP2, UR36, UR40, 0x2 ;  /* 0x00000028240a1291 */ /* 0x000fe4000f84103f */
[----:B------:R-:W-:Y:S01]  /*0480*/  UIMAD UR14, UR37, UR11, UR14 ;  /* 0x0000000b250e72a4 */ /* 0x000fe2000f8e020e */
[----:B------:R-:W-:Y:S02]  /*0490*/  ULDC.64 UR26, c[0x0][0x288] ;  /* 0x0000a200001a7ab9 */ /* 0x000fe40000000a00 */
[----:B------:R-:W1:Y:S01]  /*04a0*/  F2I.FTZ.U32.TRUNC.NTZ R0, R0 ;  /* 0x0000000000007305 */ /* 0x000e62000021f000 */
[----:B------:R-:W-:Y:S01]  /*04b0*/  UMOV UR11, URZ ;  /* 0x0000003f000b7c82 */ /* 0x000fe20008000000 */
[----:B------:R-:W-:Y:S02]  /*04c0*/  @UP1 ULEA.HI.X UR11, UR36, UR41, UR15, 0x2, UP2 ;  /* 0x00000029240b1291 */ /* 0x000fe400090f140f */
[----:B------:R-:W-:-:S02]  /*04d0*/  UIMAD UR34, UR15, UR26, URZ ;  /* 0x0000001a0f2272a4 */ /* 0x000fc4000f8e023f */
[----:B------:R-:W-:Y:S02]  /*04e0*/  UIADD3 UR21, UR21, UR28, URZ ;  /* 0x0000001c15157290 */ /* 0x000fe4000fffe03f */
[----:B------:R-:W-:Y:S02]  /*04f0*/  UISETP.NE.AND UP1, UPT, UR30, URZ, UPT ;  /* 0x0000003f1e00728c */ /* 0x000fe4000bf25270 */
[----:B------:R-:W-:Y:S02]  /*0500*/  UIADD3 UR19, UR19, UR29, URZ ;  /* 0x0000001d13137290 */ /* 0x000fe4000fffe03f */
        /* <DEDUP_REMOVED lines=97> */
[----:B------:R-:W-:-:S04]  /*0b20*/  SHF.R.S32.HI R3, RZ, 0x5, R3 ;  /* 0x00000005ff037819 */ /* 0x000fc80000011403 */
[----:B------:R-:W-:-:S05]  /*0b30*/  LEA R0, R3, R76, 0x2 ;  /* 0x0000004c03007211 */ /* 0x000fca00078e10ff */
[----:B---3--:R2:W-:Y:S02]  /*0b40*/  STL [R1+0x110], R0 ;  /* 0x0001100001007387 */ /* 0x0085e40000100800 */
.L_x_1568:
[----:B------:R-:W-:Y:S01]  /*0b50*/  ULDC UR52, c[0x0][0x224] ;  /* 0x0000890000347ab9 */ /* 0x000fe20000000800 */
[----:B--2---:R-:W-:Y:S01]  /*0b60*/  IMAD.SHL.U32 R0, R78, 0x10, RZ ;  /* 0x000000104e007824 */ /* 0x004fe200078e00ff */
[----:B------:R-:W-:Y:S01]  /*0b70*/  UIADD3 UR52, -UR6, UR52, URZ ;  /* 0x0000003406347290 */ /* 0x000fe2000fffe13f */
[----:B------:R-:W2:Y:S01]  /*0b80*/  LDL.LU R85, [R1+0x118] ;  /* 0x0001180001557983 */ /* 0x000ea20000300800 */
[----:B------:R-:W-:Y:S01]  /*0b90*/  ULDC UR60, c[0x0][0x218] ;  /* 0x00008600003c7ab9 */ /* 0x000fe20000000800 */
[----:B------:R-:W-:Y:S01]  /*0ba0*/  MOV R2, UR42 ;  /* 0x0000002a00027c02 */ /* 0x000fe20008000f00 */
[----:B------:R-:W-:Y:S01]  /*0bb0*/  ULEA UR53, UR52, 0xfffff800, 0xb ;  /* 0xfffff80034357891 */ /* 0x000fe2000f8e583f */
[----:B------:R-:W-:Y:S02]  /*0bc0*/  LOP3.LUT R4, R0, 0xfffffe00, RZ, 0xc0, !PT ;  /* 0xfffffe0000047812 */ /* 0x000fe400078ec0ff */
[----:B------:R-:W-:Y:S01]  /*0bd0*/  MOV R3, UR43 ;  /* 0x0000002b00037c02 */ /* 0x000fe20008000f00 */
[----:B------:R-:W-:Y:S01]  /*0be0*/  UIADD3 UR60, -UR53, UR60, URZ ;  /* 0x0000003c353c7290 */ /* 0x000fe2000fffe13f */
[----:B------:R-:W-:-:S02]  /*0bf0*/  LOP3.LUT R0, R4, 0x1f, R78, 0xf8, !PT ;  /* 0x0000001f04007812 */ /* 0x000fc400078ef84e */
[----:B------:R-:W-:Y:S02]  /*0c00*/  PRMT R5, RZ, 0x7610, R5 ;  /* 0x00007610ff057816 */ /* 0x000fe40000000005 */
[C---:B------:R-:W-:Y:S01]  /*0c10*/  LOP3.LUT R75, R0.reuse, 0x20, RZ, 0xfc, !PT ;  /* 0x00000020004b7812 */ /* 0x040fe200078efcff */
[C---:B------:R-:W-:Y:S01]  /*0c20*/  IMAD.WIDE R2, R0.reuse, 0x2, R2 ;  /* 0x0000000200027825 */ /* 0x040fe200078e0202 */
[C---:B------:R-:W-:Y:S01]  /*0c30*/  ISETP.GE.AND P2, PT, R0.reuse, UR60, PT ;  /* 0x0000003c00007c0c */ /* 0x040fe2000bf46270 */
[----:B------:R-:W-:Y:S01]  /*0c40*/  BAR.SYNC.DEFER_BLOCKING 0x0 ;  /* 0x0000000000007b1d */ /* 0x000fe20000010000 */
[----:B------:R-:W-:Y:S02]  /*0c50*/  ISETP.GE.AND P1, PT, R75, UR60, PT ;  /* 0x0000003c4b007c0c */ /* 0x000fe4000bf26270 */
[C---:B------:R-:W-:Y:S02]  /*0c60*/  LOP3.LUT R74, R0.reuse, 0x40, RZ, 0xfc, !PT ;  /* 0x00000040004a7812 */ /* 0x040fe400078efcff */
[----:B------:R-:W-:-:S02]  /*0c70*/  LOP3.LUT R73, R0, 0x60, RZ, 0xfc, !PT ;  /* 0x0000006000497812 */ /* 0x000fc400078efcff */
[C---:B------:R-:W-:Y:S02]  /*0c80*/  LOP3.LUT R72, R0.reuse, 0x80, RZ, 0xfc, !PT ;  /* 0x0000008000487812 */ /* 0x040fe400078efcff */
[----:B------:R-:W-:Y:S02]  /*0c90*/  PRMT R6, RZ, 0x7610, R6 ;  /* 0x00007610ff067816 */ /* 0x000fe40000000006 */
[C---:B------:R-:W-:Y:S02]  /*0ca0*/  LOP3.LUT R71, R0.reuse, 0xa0, RZ, 0xfc, !PT ;  /* 0x000000a000477812 */ /* 0x040fe400078efcff */
[----:B------:R-:W-:Y:S02]  /*0cb0*/  LOP3.LUT R70, R0, 0xc0, RZ, 0xfc, !PT ;  /* 0x000000c000467812 */ /* 0x000fe400078efcff */
[----:B------:R-:W-:Y:S02]  /*0cc0*/  ISETP.GE.AND P0, PT, R74, UR60, PT ;  /* 0x0000003c4a007c0c */ /* 0x000fe4000bf06270 */
[----:B------:R-:W-:-:S02]  /*0cd0*/  LOP3.LUT R69, R0, 0xe0, RZ, 0xfc, !PT ;  /* 0x000000e000457812 */ /* 0x000fc400078efcff */
[----:B------:R-:W-:Y:S02]  /*0ce0*/  ISETP.GE.AND P4, PT, R73, UR60, PT ;  /* 0x0000003c49007c0c */ /* 0x000fe4000bf86270 */
[----:B------:R-:W-:Y:S02]  /*0cf0*/  LOP3.LUT R68, R0, 0x100, RZ, 0xfc, !PT ;  /* 0x0000010000447812 */ /* 0x000fe400078efcff */
[----:B------:R-:W-:Y:S01]  /*0d00*/  ISETP.GE.AND P6, PT, R72, UR60, PT ;  /* 0x0000003c48007c0c */ /* 0x000fe2000bfc6270 */
[----:B------:R-:W3:Y:S01]  /*0d10*/  @!P2 LDG.E.U16 R5, desc[UR16][R2.64] ;  /* 0x000000100205a981 */ /* 0x000ee2000c1e1500 */
[----:B------:R-:W-:Y:S02]  /*0d20*/  ISETP.GE.AND P5, PT, R71, UR60, PT ;  /* 0x0000003c47007c0c */ /* 0x000fe4000bfa6270 */
[----:B------:R-:W-:Y:S01]  /*0d30*/  ISETP.GE.AND P3, PT, R70, UR60, PT ;  /* 0x0000003c46007c0c */ /* 0x000fe2000bf66270 */
[----:B------:R-:W4:Y:S01]  /*0d40*/  @!P1 LDG.E.U16 R6, desc[UR16][R2.64+0x40] ;  /* 0x0000401002069981 */ /* 0x000f22000c1e1500 */
[----:B------:R-:W-:-:S02]  /*0d50*/  ISETP.GE.AND P2, PT, R69, UR60, PT ;  /* 0x0000003c45007c0c */ /* 0x000fc4000bf46270 */
[----:B------:R-:W-:Y:S02]  /*0d60*/  ISETP.GE.AND P1, PT, R68, UR60, PT ;  /* 0x0000003c44007c0c */ /* 0x000fe4000bf26270 */
[----:B------:R-:W-:Y:S02]  /*0d70*/  PRMT R7, RZ, 0x7610, R7 ;  /* 0x00007610ff077816 */ /* 0x000fe40000000007 */
[----:B------:R-:W-:Y:S02]  /*0d80*/  PRMT R8, RZ, 0x7610, R8 ;  /* 0x00007610ff087816 */ /* 0x000fe40000000008 */
[----:B------:R-:W-:Y:S02]  /*0d90*/  PRMT R9, RZ, 0x7610, R9 ;  /* 0x00007610ff097816 */ /* 0x000fe40000000009 */
[----:B------:R-:W-:Y:S01]  /*0da0*/  PRMT R10, RZ, 0x7610, R10 ;  /* 0x00007610ff0a7816 */ /* 0x000fe2000000000a */
[----:B------:R-:W5:Y:S01]  /*0db0*/  @!P0 LDG.E.U16 R7, desc[UR16][R2.64+0x80] ;  /* 0x0000801002078981 */ /* 0x000f62000c1e1500 */
[----:B------:R-:W-:-:S02]  /*0dc0*/  LOP3.LUT R67, R0, 0x120, RZ, 0xfc, !PT ;  /* 0x0000012000437812 */ /* 0x000fc400078efcff */
[----:B------:R-:W-:Y:S01]  /*0dd0*/  PRMT R11, RZ, 0x7610, R11 ;  /* 0x00007610ff0b7816 */ /* 0x000fe2000000000b */
[----:B------:R-:W2:Y:S01]  /*0de0*/  @!P4 LDG.E.U16 R8, desc[UR16][R2.64+0xc0] ;  /* 0x0000c0100208c981 */ /* 0x000ea2000c1e1500 */
[C---:B------:R-:W-:Y:S02]  /*0df0*/  LOP3.LUT R66, R0.reuse, 0x140, RZ, 0xfc, !PT ;  /* 0x0000014000427812 */ /* 0x040fe400078efcff */
[----:B------:R-:W-:Y:S01]  /*0e00*/  PRMT R12, RZ, 0x7610, R12 ;  /* 0x00007610ff0c7816 */ /* 0x000fe2000000000c */
[----:B------:R-:W2:Y:S01]  /*0e10*/  @!P6 LDG.E.U16 R9, desc[UR16][R2.64+0x100] ;  /* 0x000100100209e981 */ /* 0x000ea2000c1e1500 */
[C---:B------:R-:W-:Y:S02]  /*0e20*/  LOP3.LUT R65, R0.reuse, 0x160, RZ, 0xfc, !PT ;  /* 0x0000016000417812 */ /* 0x040fe400078efcff */
[----:B------:R-:W-:Y:S01]  /*0e30*/  PRMT R13, RZ, 0x7610, R13 ;  /* 0x00007610ff0d7816 */ /* 0x000fe2000000000d */
[----:B------:R-:W2:Y:S01]  /*0e40*/  @!P5 LDG.E.U16 R10, desc[UR16][R2.64+0x140] ;  /* 0x00014010020ad981 */ /* 0x000ea2000c1e1500 */
[----:B------:R-:W-:-:S02]  /*0e50*/  LOP3.LUT R64, R0, 0x180, RZ, 0xfc, !PT ;  /* 0x0000018000407812 */ /* 0x000fc400078efcff */
[C---:B------:R-:W-:Y:S01]  /*0e60*/  LOP3.LUT R63, R0.reuse, 0x1a0, RZ, 0xfc, !PT ;  /* 0x000001a0003f7812 */ /* 0x040fe200078efcff */
[----:B------:R-:W2:Y:S01]  /*0e70*/  @!P3 LDG.E.U16 R11, desc[UR16][R2.64+0x180] ;  /* 0x00018010020bb981 */ /* 0x000ea2000c1e1500 */
[----:B------:R-:W-:Y:S02]  /*0e80*/  ISETP.GE.AND P0, PT, R67, UR60, PT ;  /* 0x0000003c43007c0c */ /* 0x000fe4000bf06270 */
[----:B------:R-:W-:Y:S01]  /*0e90*/  LOP3.LUT R62, R0, 0x1c0, RZ, 0xfc, !PT ;  /* 0x000001c0003e7812 */ /* 0x000fe200078efcff */
[----:B------:R-:W2:Y:S01]  /*0ea0*/  @!P2 LDG.E.U16 R12, desc[UR16][R2.64+0x1c0] ;  /* 0x0001c010020ca981 */ /* 0x000ea2000c1e1500 */
[----:B------:R-:W-:Y:S02]  /*0eb0*/  ISETP.GE.AND P4, PT, R66, UR60, PT ;  /* 0x0000003c42007c0c */ /* 0x000fe4000bf86270 */
[----:B------:R-:W-:Y:S01]  /*0ec0*/  LOP3.LUT R61, R0, 0x1e0, RZ, 0xfc, !PT ;  /* 0x000001e0003d7812 */ /* 0x000fe200078efcff */
[----:B------:R-:W2:Y:S01]  /*0ed0*/  @!P1 LDG.E.U16 R13, desc[UR16][R2.64+0x200] ;  /* 0x00020010020d9981 */ /* 0x000ea2000c1e1500 */
        /* <DEDUP_REMOVED lines=9> */
[----:B------:R-:W2:Y:S01]  /*0f70*/  @!P0 LDG.E.U16 R15, desc[UR16][R2.64+0x240] ;  /* 0x00024010020f8981 */ /* 0x000ea2000c1e1500 */
[----:B------:R-:W-:Y:S02]  /*0f80*/  PRMT R19, RZ, 0x7610, R19 ;  /* 0x00007610ff137816 */ /* 0x000fe40000000013 */
[----:B------:R-:W-:Y:S01]  /*0f90*/  PRMT R18, RZ, 0x7610, R18 ;  /* 0x00007610ff127816 */ /* 0x000fe20000000012 */
[----:B------:R-:W2:Y:S01]  /*0fa0*/  @!P4 LDG.E.U16 R14, desc[UR16][R2.64+0x280] ;  /* 0x00028010020ec981 */ /* 0x000ea2000c1e1500 */
[----:B------:R-:W-:-:S03]  /*0fb0*/  PRMT R21, RZ, 0x7610, R21 ;  /* 0x00007610ff157816 */ /* 0x000fc60000000015 */
[----:B------:R-:W2:Y:S04]  /*0fc0*/  @!P6 LDG.E.U16 R17, desc[UR16][R2.64+0x2c0] ;  /* 0x0002c0100211e981 */ /* 0x000ea8000c1e1500 */
[----:B------:R-:W2:Y:S04]  /*0fd0*/  @!P5 LDG.E.U16 R16, desc[UR16][R2.64+0x300] ;  /* 0x000300100210d981 */ /* 0x000ea8000c1e1500 */
[----:B------:R-:W2:Y:S04]  /*0fe0*/  @!P3 LDG.E.U16 R19, desc[UR16][R2.64+0x340] ;  /* 0x000340100213b981 */ /* 0x000ea8000c1e1500 */
[----:B------:R-:W2:Y:S04]  /*0ff0*/  @!P2 LDG.E.U16 R18, desc[UR16][R2.64+0x380] ;  /* 0x000380100212a981 */ /* 0x000ea8000c1e1500 */
[----:B------:R0:W2:Y:S01]  /*1000*/  @!P1 LDG.E.U16 R21, desc[UR16][R2.64+0x3c0] ;  /* 0x0003c01002159981 */ /* 0x0000a2000c1e1500 */
[----:B------:R-:W-:-:S04]  /*1010*/  IADD3 R20, R4, R77, RZ ;  /* 0x0000004d04147210 */ /* 0x000fc80007ffe0ff */
[C---:B------:R-:W-:Y:S02]  /*1020*/  IADD3 R25, R20.reuse, 0x20, RZ ;  /* 0x0000002014197810 */ /* 0x040fe40007ffe0ff */
[C---:B------:R-:W-:Y:S02]  /*1030*/  IADD3 R27, R20.reuse, 0x40, RZ ;  /* 0x00000040141b7810 */ /* 0x040fe40007ffe0ff */
[C---:B------:R-:W-:Y:S02]  /*1040*/  IADD3 R29, R20.reuse, 0x60, RZ ;  /* 0x00000060141d7810 */ /* 0x040fe40007ffe0ff */
[CC--:B------:R-:W-:Y:S02]  /*1050*/  LEA.HI.SX32 R23, R20.reuse, R20.reuse, 0x1b ;  /* 0x0000001414177211 */ /* 0x0c0fe400078fdaff */
[C---:B------:R-:W-:Y:S02]  /*1060*/  IADD3 R31, R20.reuse, 0x80, RZ ;  /* 0x00000080141f7810 */ /* 0x040fe40007ffe0ff */
[----:B------:R-:W-:Y:S01]  /*1070*/  LEA.HI.SX32 R25, R25, R20, 0x1b ;  /* 0x0000001419197211 */ /* 0x000fe200078fdaff */
[C---:B------:R-:W-:Y:S01]  /*1080*/  VIADD R37, R20.reuse, 0xe0 ;  /* 0x000000e014257836 */ /* 0x040fe20000000000 */
[----:B------:R-:W-:-:S02]  /*1090*/  IADD3 R33, R20, 0xa0, RZ ;  /* 0x000000a014217810 */ /* 0x000fc40007ffe0ff */
[C---:B------:R-:W-:Y:S02]  /*10a0*/  IADD3 R35, R20.reuse, 0xc0, RZ ;  /* 0x000000c014237810 */ /* 0x040fe40007ffe0ff */
[-C--:B------:R-:W-:Y:S02]  /*10b0*/  LEA.HI.SX32 R27, R27, R20.reuse, 0x1b ;  /* 0x000000141b1b7211 */ /* 0x080fe400078fdaff */
[----:B------:R-:W-:Y:S01]  /*10c0*/  LEA.HI.SX32 R29, R29, R20, 0x1b ;  /* 0x000000141d1d7211 */ /* 0x000fe200078fdaff */
[----:B------:R-:W-:Y:S01]  /*10d0*/  IMAD R87, R25, 0x2, R76 ;  /* 0x0000000219577824 */ /* 0x000fe200078e024c */
[----:B------:R-:W-:Y:S02]  /*10e0*/  IADD3 R39, R20, 0x100, RZ ;  /* 0x0000010014277810 */ /* 0x000fe40007ffe0ff */
[----:B------:R-:W-:Y:S02]  /*10f0*/  LEA R88, R23, R76, 0x1 ;  /* 0x0000004c17587211 */ /* 0x000fe400078e08ff */
[----:B------:R-:W-:-:S02]  /*1100*/  LEA.HI.SX32 R31, R31, R20, 0x1b ;  /* 0x000000141f1f7211 */ /* 0x000fc400078fdaff */
[C---:B0-----:R-:W-:Y:S02]  /*1110*/  IADD3 R3, R20.reuse, 0x120, RZ ;  /* 0x0000012014037810 */ /* 0x041fe40007ffe0ff */
[-C--:B------:R-:W-:Y:S02]  /*1120*/  LEA.HI.SX32 R33, R33, R20.reuse, 0x1b ;  /* 0x0000001421217211 */ /* 0x080fe400078fdaff */
[C---:B------:R-:W-:Y:S02]  /*1130*/  IADD3 R41, R20.reuse, 0x140, RZ ;  /* 0x0000014014297810 */ /* 0x040fe40007ffe0ff */
[----:B------:R-:W-:Y:S02]  /*1140*/  IADD3 R43, R20, 0x160, RZ ;  /* 0x00000160142b7810 */ /* 0x000fe40007ffe0ff */
[----:B------:R-:W-:Y:S02]  /*1150*/  LEA.HI.SX32 R35, R35, R20, 0x1b ;  /* 0x0000001423237211 */ /* 0x000fe400078fdaff */
[----:B------:R-:W-:-:S02]  /*1160*/  LEA R86, R27, R76, 0x1 ;  /* 0x0000004c1b567211 */ /* 0x000fc400078e08ff */
[----:B------:R-:W-:Y:S02]  /*1170*/  LEA.HI.SX32 R37, R37, R20, 0x1b ;  /* 0x0000001425257211 */ /* 0x000fe400078fdaff */
[----:B------:R-:W-:Y:S02]  /*1180*/  LEA R161, R29, R76, 0x1 ;  /* 0x0000004c1da17211 */ /* 0x000fe400078e08ff */
[C---:B------:R-:W-:Y:S02]  /*1190*/  IADD3 R45, R20.reuse, 0x180, RZ ;  /* 0x00000180142d7810 */ /* 0x040fe40007ffe0ff */
[----:B------:R-:W-:Y:S02]  /*11a0*/  LEA.HI.SX32 R39, R39, R20, 0x1b ;  /* 0x0000001427277211 */ /* 0x000fe400078fdaff */
[----:B------:R-:W-:Y:S02]  /*11b0*/  LEA R160, R31, R76, 0x1 ;  /* 0x0000004c1fa07211 */ /* 0x000fe400078e08ff */
[----:B------:R-:W-:-:S02]  /*11c0*/  IADD3 R47, R20, 0x1a0, RZ ;  /* 0x000001a0142f7810 */ /* 0x000fc40007ffe0ff */
[----:B------:R-:W-:Y:S02]  /*11d0*/  LEA.HI.SX32 R3, R3, R20, 0x1b ;  /* 0x0000001403037211 */ /* 0x000fe400078fdaff */
[----:B------:R-:W-:Y:S02]  /*11e0*/  LEA R159, R33, R76, 0x1 ;  /* 0x0000004c219f7211 */ /* 0x000fe400078e08ff */
[----:B------:R-:W-:Y:S02]  /*11f0*/  IADD3 R49, R20, 0x1c0, RZ ;  /* 0x000001c014317810 */ /* 0x000fe40007ffe0ff */
[-C--:B------:R-:W-:Y:S02]  /*1200*/  LEA.HI.SX32 R41, R41, R20.reuse, 0x1b ;  /* 0x0000001429297211 */ /* 0x080fe400078fdaff */
[----:B------:R-:W-:Y:S02]  /*1210*/  LEA.HI.SX32 R43, R43, R20, 0x1b ;  /* 0x000000142b2b7211 */ /* 0x000fe400078fdaff */
[----:B------:R-:W-:-:S02]  /*1220*/  LEA R158, R35, R76, 0x1 ;  /* 0x0000004c239e7211 */ /* 0x000fc400078e08ff */
[----:B------:R-:W-:Y:S02]  /*1230*/  IADD3 R51, R20, 0x1e0, RZ ;  /* 0x000001e014337810 */ /* 0x000fe40007ffe0ff */
[----:B------:R-:W-:Y:S02]  /*1240*/  LEA R157, R37, R76, 0x1 ;  /* 0x0000004c259d7211 */ /* 0x000fe400078e08ff */
[----:B------:R-:W-:Y:S02]  /*1250*/  LEA.HI.SX32 R45, R45, R20, 0x1b ;  /* 0x000000142d2d7211 */ /* 0x000fe400078fdaff */
[----:B------:R-:W-:Y:S02]  /*1260*/  LEA R156, R39, R76, 0x1 ;  /* 0x0000004c279c7211 */ /* 0x000fe400078e08ff */
[----:B------:R-:W-:Y:S02]  /*1270*/  LEA.HI.SX32 R47, R47, R20, 0x1b ;  /* 0x000000142f2f7211 */ /* 0x000fe400078fdaff */
[----:B------:R-:W-:-:S02]  /*1280*/  LEA R154, R3, R76, 0x1 ;  /* 0x0000004c039a7211 */ /* 0x000fc400078e08ff */
[----:B------:R-:W-:Y:S01]  /*1290*/  LEA R55, R77, R4, 0x4 ;  /* 0x000000044d377211 */ /* 0x000fe200078e20ff */
[----:B------:R-:W-:Y:S01]  /*12a0*/  IMAD R60, R43, 0x2, R76 ;  /* 0x000000022b3c7824 */ /* 0x000fe200078e024c */
[----:B------:R-:W-:Y:S02]  /*12b0*/  LEA.HI.SX32 R49, R49, R20, 0x1b ;  /* 0x0000001431317211 */ /* 0x000fe400078fdaff */
[----:B------:R-:W-:Y:S02]  /*12c0*/  LEA R153, R41, R76, 0x1 ;  /* 0x0000004c29997211 */ /* 0x000fe400078e08ff */
[----:B------:R-:W-:Y:S02]  /*12d0*/  LEA.HI.SX32 R51, R51, R20, 0x1b ;  /* 0x0000001433337211 */ /* 0x000fe400078fdaff */
[-C--:B------:R-:W-:Y:S02]  /*12e0*/  LEA R59, R45, R76.reuse, 0x1 ;  /* 0x0000004c2d3b7211 */ /* 0x080fe400078e08ff */
[----:B------:R-:W-:-:S02]  /*12f0*/  LEA R58, R47, R76, 0x1 ;  /* 0x0000004c2f3a7211 */ /* 0x000fc400078e08ff */
[-C--:B------:R-:W-:Y:S02]  /*1300*/  LEA R57, R49, R76.reuse, 0x1 ;  /* 0x0000004c31397211 */ /* 0x080fe400078e08ff */
[----:B------:R-:W-:Y:S02]  /*1310*/  LEA R56, R51, R76, 0x1 ;  /* 0x0000004c33387211 */ /* 0x000fe400078e08ff */
[----:B------:R-:W-:Y:S02]  /*1320*/  ISETP.GE.AND P0, PT, R70, UR60, PT ;  /* 0x0000003c46007c0c */ /* 0x000fe4000bf06270 */
        /* <DEDUP_REMOVED lines=8> */
[----:B------:R-:W-:-:S02]  /*13b0*/  ISETP.GE.AND P6, PT, R72, UR60, PT ;  /* 0x0000003c48007c0c */ /* 0x000fc4000bfc6270 */
[----:B------:R-:W-:Y:S01]  /*13c0*/  PRMT R4, RZ, 0x7610, R4 ;  /* 0x00007610ff047816 */ /* 0x000fe20000000004 */
[----:B---3--:R0:W-:Y:S04]  /*13d0*/  STS.U16 [R88], R5 ;  /* 0x0000000558007388 */ /* 0x0081e80000000400 */
[----:B----4-:R-:W-:Y:S01]  /*13e0*/  STS.U16 [R87+0x40], R6 ;  /* 0x0000400657007388 */ /* 0x010fe20000000400 */
[----:B0-----:R-:W-:-:S03]  /*13f0*/  LEA.HI.SX32 R5, R55, R55, 0x1b ;  /* 0x0000003737057211 */ /* 0x001fc600078fdaff */
[----:B-----5:R-:W-:Y:S04]  /*1400*/  STS.U16 [R86+0x80], R7 ;  /* 0x0000800756007388 */ /* 0x020fe80000000400 */
[----:B--2---:R-:W-:Y:S04]  /*1410*/  STS.U16 [R161+0xc0], R8 ;  /* 0x0000c008a1007388 */ /* 0x004fe80000000400 */
[----:B------:R-:W-:Y:S04]  /*1420*/  STS.U16 [R160+0x100], R9 ;  /* 0x00010009a0007388 */ /* 0x000fe80000000400 */
[----:B------:R-:W-:Y:S04]  /*1430*/  STS.U16 [R159+0x140], R10 ;  /* 0x0001400a9f007388 */ /* 0x000fe80000000400 */
[----:B------:R0:W-:Y:S04]  /*1440*/  STS.U16 [R158+0x180], R11 ;  /* 0x0001800b9e007388 */ /* 0x0001e80000000400 */
[----:B------:R-:W-:Y:S04]  /*1450*/  STS.U16 [R157+0x1c0], R12 ;  /* 0x0001c00c9d007388 */ /* 0x000fe80000000400 */
[----:B------:R-:W-:Y:S01]  /*1460*/  STS.U16 [R156+0x200], R13 ;  /* 0x0002000d9c007388 */ /* 0x000fe20000000400 */
[----:B------:R-:W-:-:S03]  /*1470*/  LEA R54, R5, R76, 0x1 ;  /* 0x0000004c05367211 */ /* 0x000fc600078e08ff */
[----:B------:R-:W-:Y:S04]  /*1480*/  STS.U16 [R154+0x240], R15 ;  /* 0x0002400f9a007388 */ /* 0x000fe80000000400 */
[----:B------:R1:W-:Y:S04]  /*1490*/  STS.U16 [R153+0x280], R14 ;  /* 0x0002800e99007388 */ /* 0x0003e80000000400 */
[----:B------:R-:W-:Y:S04]  /*14a0*/  STS.U16 [R60+0x2c0], R17 ;  /* 0x0002c0113c007388 */ /* 0x000fe80000000400 */
        /* <DEDUP_REMOVED lines=21> */
[----:B0-----:R-:W-:Y:S01]  /*1600*/  PRMT R11, RZ, 0x7610, R11 ;  /* 0x00007610ff0b7816 */ /* 0x001fe2000000000b */
[----:B------:R-:W-:Y:S01]  /*1610*/  BAR.SYNC.DEFER_BLOCKING 0x0 ;  /* 0x0000000000007b1d */ /* 0x000fe20000010000 */
[----:B-1----:R-:W-:-:S05]  /*1620*/  PRMT R14, RZ, 0x7610, R14 ;  /* 0x00007610ff0e7816 */ /* 0x002fca000000000e */
[----:B------:R-:W5:Y:S01]  /*1630*/  @!P0 LDG.E.U16 R11, desc[UR16][R2.64+0x180] ;  /* 0x00018010020b8981 */ /* 0x000f62000c1e1500 */
[----:B------:R-:W-:Y:S02]  /*1640*/  ISETP.GE.AND P0, PT, R69, UR60, PT ;  /* 0x0000003c45007c0c */ /* 0x000fe4000bf06270 */
[----:B------:R-:W-:Y:S02]  /*1650*/  PRMT R13, RZ, 0x7610, R13 ;  /* 0x00007610ff0d7816 */ /* 0x000fe4000000000d */
[----:B------:R-:W-:Y:S02]  /*1660*/  PRMT R6, RZ, 0x7610, R6 ;  /* 0x00007610ff067816 */ /* 0x000fe40000000006 */
[----:B------:R-:W-:Y:S02]  /*1670*/  PRMT R7, RZ, 0x7610, R7 ;  /* 0x00007610ff077816 */ /* 0x000fe40000000007 */
[----:B------:R-:W-:Y:S02]  /*1680*/  PRMT R8, RZ, 0x7610, R8 ;  /* 0x00007610ff087816 */ /* 0x000fe40000000008 */
[----:B------:R-:W-:Y:S01]  /*1690*/  PRMT R12, RZ, 0x7610, R12 ;  /* 0x00007610ff0c7816 */ /* 0x000fe2000000000c */
[----:B------:R-:W5:Y:S04]  /*16a0*/  @!P1 LDG.E.U16 R6, desc[UR16][R2.64] ;  /* 0x0000001002069981 */ /* 0x000f68000c1e1500 */
[----:B------:R-:W5:Y:S01]  /*16b0*/  @!P0 LDG.E.U16 R14, desc[UR16][R2.64+0x1c0] ;  /* 0x0001c010020e8981 */ /* 0x000f62000c1e1500 */
[----:B------:R-:W-:-:S02]  /*16c0*/  ISETP.GE.AND P0, PT, R68, UR60, PT ;  /* 0x0000003c44007c0c */ /* 0x000fc4000bf06270 */
[----:B------:R-:W-:Y:S01]  /*16d0*/  PRMT R10, RZ, 0x7610, R10 ;  /* 0x00007610ff0a7816 */ /* 0x000fe2000000000a */
[----:B------:R-:W5:Y:S01]  /*16e0*/  @!P2 LDG.E.U16 R7, desc[UR16][R2.64+0x40] ;  /* 0x000040100207a981 */ /* 0x000f62000c1e1500 */
[----:B------:R-:W-:Y:S02]  /*16f0*/  PRMT R9, RZ, 0x7610, R9 ;  /* 0x00007610ff097816 */ /* 0x000fe40000000009 */
[----:B------:R-:W-:Y:S01]  /*1700*/  ISETP.GE.AND P1, PT, R66, UR60, PT ;  /* 0x0000003c42007c0c */ /* 0x000fe2000bf26270 */
[----:B------:R-:W5:Y:S01]  /*1710*/  @!P3 LDG.E.U16 R8, desc[UR16][R2.64+0x80] ;  /* 0x000080100208b981 */ /* 0x000f62000c1e1500 */
[----:B------:R-:W-:-:S03]  /*1720*/  ISETP.GE.AND P2, PT, R65, UR60, PT ;  /* 0x0000003c41007c0c */ /* 0x000fc6000bf46270 */
[----:B------:R-:W5:Y:S04]  /*1730*/  @!P4 LDG.E.U16 R12, desc[UR16][R2.64+0x140] ;  /* 0x00014010020cc981 */ /* 0x000f68000c1e1500 */
        /* <DEDUP_REMOVED lines=8> */
[----:B------:R-:W-:Y:S02]  /*17c0*/  PRMT R15, RZ, 0x7610, R15 ;  /* 0x00007610ff0f7816 */ /* 0x000fe4000000000f */
[----:B--2---:R-:W-:Y:S02]  /*17d0*/  PRMT R16, RZ, 0x7610, R16 ;  /* 0x00007610ff107816 */ /* 0x004fe40000000010 */
[----:B------:R-:W-:Y:S01]  /*17e0*/  PRMT R17, RZ, 0x7610, R17 ;  /* 0x00007610ff117816 */ /* 0x000fe20000000011 */
[----:B------:R-:W2:Y:S01]  /*17f0*/  @!P3 LDG.E.U16 R4, desc[UR16][R2.64+0x300] ;  /* 0x000300100204b981 */ /* 0x000ea2000c1e1500 */
[----:B---3--:R-:W-:Y:S02]  /*1800*/  PRMT R19, RZ, 0x7610, R19 ;  /* 0x00007610ff137816 */ /* 0x008fe40000000013 */
[----:B----4-:R-:W-:Y:S01]  /*1810*/  PRMT R18, RZ, 0x7610, R18 ;  /* 0x00007610ff127816 */ /* 0x010fe20000000012 */
[----:B------:R-:W3:Y:S01]  /*1820*/  @!P0 LDG.E.U16 R15, desc[UR16][R2.64+0x240] ;  /* 0x00024010020f8981 */ /* 0x000ee2000c1e1500 */
[----:B-----5:R-:W-:-:S03]  /*1830*/  PRMT R21, RZ, 0x7610, R21 ;  /* 0x00007610ff157816 */ /* 0x020fc60000000015 */
[----:B------:R-:W4:Y:S04]  /*1840*/  @!P1 LDG.E.U16 R16, desc[UR16][R2.64+0x280] ;  /* 0x0002801002109981 */ /* 0x000f28000c1e1500 */
[----:B------:R-:W5:Y:S04]  /*1850*/  @!P2 LDG.E.U16 R17, desc[UR16][R2.64+0x2c0] ;  /* 0x0002c0100211a981 */ /* 0x000f68000c1e1500 */
[----:B------:R-:W2:Y:S04]  /*1860*/  @!P4 LDG.E.U16 R19, desc[UR16][R2.64+0x340] ;  /* 0x000340100213c981 */ /* 0x000ea8000c1e1500 */
[----:B------:R-:W2:Y:S04]  /*1870*/  @!P5 LDG.E.U16 R18, desc[UR16][R2.64+0x380] ;  /* 0x000380100212d981 */ /* 0x000ea8000c1e1500 */
[----:B------:R0:W2:Y:S01]  /*1880*/  @!P6 LDG.E.U16 R21, desc[UR16][R2.64+0x3c0] ;  /* 0x0003c0100215e981 */ /* 0x0000a2000c1e1500 */
[----:B------:R-:W-:-:S02]  /*1890*/  P2R R29, PR, RZ, 0x1 ;  /* 0x00000001ff1d7803 */ /* 0x000fc40000000000 */
[----:B------:R-:W-:Y:S02]  /*18a0*/  ISETP.GE.AND P0, PT, R0, UR60, PT ;  /* 0x0000003c00007c0c */ /* 0x000fe4000bf06270 */
[----:B------:R-:W-:Y:S02]  /*18b0*/  P2R R27, PR, RZ, 0x2 ;  /* 0x00000002ff1b7803 */ /* 0x000fe40000000000 */
[----:B------:R-:W-:Y:S02]  /*18c0*/  ISETP.GE.AND P1, PT, R75, UR60, PT ;  /* 0x0000003c4b007c0c */ /* 0x000fe4000bf26270 */
[----:B0-----:R-:W-:Y:S01]  /*18d0*/  MOV R2, UR46 ;  /* 0x0000002e00027c02 */ /* 0x001fe20008000f00 */
[----:B------:R-:W-:-:S04]  /*18e0*/  IMAD.U32 R3, RZ, RZ, UR47 ;  /* 0x0000002fff037e24 */ /* 0x000fc8000f8e00ff */
        /* <DEDUP_REMOVED lines=11> */
[----:B------:R-:W-:Y:S04]  /*19a0*/  STS.U16 [R88], R6 ;  /* 0x0000000658007388 */ /* 0x000fe80000000400 */
[----:B------:R-:W-:Y:S04]  /*19b0*/  STS.U16 [R87+0x40], R7 ;  /* 0x0000400757007388 */ /* 0x000fe80000000400 */
[----:B------:R-:W-:Y:S04]  /*19c0*/  STS.U16 [R86+0x80], R8 ;  /* 0x0000800856007388 */ /* 0x000fe80000000400 */
[----:B------:R-:W-:Y:S04]  /*19d0*/  STS.U16 [R161+0xc0], R10 ;  /* 0x0000c00aa1007388 */ /* 0x000fe80000000400 */
[----:B------:R-:W-:Y:S04]  /*19e0*/  STS.U16 [R160+0x100], R9 ;  /* 0x00010009a0007388 */ /* 0x000fe80000000400 */
[----:B------:R-:W-:Y:S04]  /*19f0*/  STS.U16 [R159+0x140], R12 ;  /* 0x0001400c9f007388 */ /* 0x000fe80000000400 */
[----:B------:R0:W-:Y:S04]  /*1a00*/  STS.U16 [R158+0x180], R11 ;  /* 0x0001800b9e007388 */ /* 0x0001e80000000400 */
[----:B------:R1:W-:Y:S04]  /*1a10*/  STS.U16 [R157+0x1c0], R14 ;  /* 0x0001c00e9d007388 */ /* 0x0003e80000000400 */
[----:B------:R-:W-:Y:S04]  /*1a20*/  STS.U16 [R156+0x200], R13 ;  /* 0x0002000d9c007388 */ /* 0x000fe80000000400 */
[----:B---3--:R-:W-:Y:S04]  /*1a30*/  STS.U16 [R154+0x240], R15 ;  /* 0x0002400f9a007388 */ /* 0x008fe80000000400 */
[----:B----4-:R-:W-:Y:S04]  /*1a40*/  STS.U16 [R153+0x280], R16 ;  /* 0x0002801099007388 */ /* 0x010fe80000000400 */
[----:B-----5:R-:W-:Y:S04]  /*1a50*/  STS.U16 [R60+0x2c0], R17 ;  /* 0x0002c0113c007388 */ /* 0x020fe80000000400 */
[----:B--2---:R-:W-:Y:S04]  /*1a60*/  STS.U16 [R59+0x300], R4 ;  /* 0x000300043b007388 */ /* 0x004fe80000000400 */
[----:B------:R-:W-:Y:S04]  /*1a70*/  STS.U16 [R58+0x340], R19 ;  /* 0x000340133a007388 */ /* 0x000fe80000000400 */
[----:B------:R-:W-:Y:S04]  /*1a80*/  STS.U16 [R57+0x380], R18 ;  /* 0x0003801239007388 */ /* 0x000fe80000000400 */
[----:B------:R2:W-:Y:S01]  /*1a90*/  STS.U16 [R56+0x3c0], R21 ;  /* 0x0003c01538007388 */ /* 0x0005e20000000400 */
        /* <DEDUP_REMOVED lines=20> */
[----:B-1----:R-:W-:Y:S02]  /*1be0*/  PRMT R14, RZ, 0x7610, R14 ;  /* 0x00007610ff0e7816 */ /* 0x002fe4000000000e */
[----:B------:R-:W5:Y:S01]  /*1bf0*/  @!P0 LDG.E.U16 R11, desc[UR16][R2.64] ;  /* 0x00000010020b8981 */ /* 0x000f62000c1e1500 */
[----:B------:R-:W-:-:S03]  /*1c00*/  ISETP.GE.AND P0, PT, R74, UR60, PT ;  /* 0x0000003c4a007c0c */ /* 0x000fc6000bf06270 */
[----:B------:R-:W5:Y:S01]  /*1c10*/  @!P1 LDG.E.U16 R12, desc[UR16][R2.64+0x40] ;  /* 0x00004010020c9981 */ /* 0x000f62000c1e1500 */
[----:B------:R-:W-:Y:S02]  /*1c20*/  ISETP.GE.AND P1, PT, R73, UR60, PT ;  /* 0x0000003c49007c0c */ /* 0x000fe4000bf26270 */
[----:B--2---:R-:W-:Y:S01]  /*1c30*/  PRMT R21, RZ, 0x7610, R21 ;  /* 0x00007610ff157816 */ /* 0x004fe20000000015 */
        /* <DEDUP_REMOVED lines=51> */
[----:B------:R-:W-:Y:S01]  /*1f70*/  BSSY B0, `(.L_x_1487) ;  /* 0x0000077000007945 */ /* 0x000fe20003800000 */
[----:B------:R-:W-:Y:S04]  /*1f80*/  STS.U16 [R88], R11 ;  /* 0x0000000b58007388 */ /* 0x000fe80000000400 */
[----:B------:R-:W-:Y:S04]  /*1f90*/  STS.U16 [R87+0x40], R12 ;  /* 0x0000400c57007388 */ /* 0x000fe80000000400 */
[----:B--2---:R-:W-:Y:S04]  /*1fa0*/  STS.U16 [R86+0x80], R14 ;  /* 0x0000800e56007388 */ /* 0x004fe80000000400 */
        /* <DEDUP_REMOVED lines=24> */
[----:B------:R-:W0:Y:S01]  /*2130*/  LDS.U16 R25, [R54+0xe] ;  /* 0x00000e0036197984 */ /* 0x000e220000000400 */
[----:B-1----:R-:W-:Y:S02]  /*2140*/  HADD2.F32 R80, -RZ, R2.H0_H0 ;  /* 0x20000002ff507230 */ /* 0x002fe40000004100 */
[----:B--2---:R-:W-:-:S03]  /*2150*/  HADD2.F32 R79, -RZ, R3.H0_H0 ;  /* 0x20000003ff4f7230 */ /* 0x004fc60000004100 */
[----:B------:R-:W-:Y:S01]  /*2160*/  FFMA.FTZ R26, R80, R26, R85 ;  /* 0x0000001a501a7223 */ /* 0x000fe20000010055 */
[----:B------:R-:W-:Y:S02]  /*2170*/  HADD2.F32 R3, -RZ, R84.H0_H0 ;  /* 0x20000054ff037230 */ /* 0x000fe40000004100 */
[----:B---3--:R-:W-:Y:S02]  /*2180*/  HADD2.F32 R37, -RZ, R11.H0_H0 ;  /* 0x2000000bff257230 */ /* 0x008fe40000004100 */
[----:B------:R-:W-:Y:S01]  /*2190*/  FFMA.FTZ R26, R79, R27, R26 ;  /* 0x0000001b4f1a7223 */ /* 0x000fe2000001001a */
[----:B----4-:R-:W-:-:S03]  /*21a0*/  HADD2.F32 R34, -RZ, R21.H0_H0 ;  /* 0x20000015ff227230 */ /* 0x010fc60000004100 */
[----:B------:R-:W-:Y:S01]  /*21b0*/  FFMA.FTZ R3, R37, R3, R26 ;  /* 0x0000000325037223 */ /* 0x000fe2000001001a */
[----:B------:R-:W1:Y:S04]  /*21c0*/  LDS.U16 R21, [R54+0x12] ;  /* 0x0000120036157984 */ /* 0x000e680000000400 */
[----:B------:R-:W2:Y:S01]  /*21d0*/  LDS.U16 R26, [R54+0x10] ;  /* 0x00001000361a7984 */ /* 0x000ea20000000400 */
[----:B------:R-:W-:Y:S02]  /*21e0*/  HADD2.F32 R2, -RZ, R36.H0_H0 ;  /* 0x20000024ff027230 */ /* 0x000fe40000004100 */
[----:B-----5:R-:W-:Y:S01]  /*21f0*/  HADD2.F32 R36, -RZ, R12.H0_H0 ;  /* 0x2000000cff247230 */ /* 0x020fe20000004100 */
[----:B------:R3:W4:Y:S01]  /*2200*/  LDS.U16 R27, [R54+0x14] ;  /* 0x00001400361b7984 */ /* 0x0007220000000400 */
[----:B0-----:R-:W-:-:S03]  /*2210*/  HADD2.F32 R35, -RZ, R14.H0_H0 ;  /* 0x2000000eff237230 */ /* 0x001fc60000004100 */
[----:B------:R-:W-:Y:S01]  /*2220*/  FFMA.FTZ R2, R36, R2, R3 ;  /* 0x0000000224027223 */ /* 0x000fe20000010003 */
[----:B------:R-:W-:Y:S01]  /*2230*/  HADD2.F32 R3, -RZ, R83.H0_H0 ;  /* 0x20000053ff037230 */ /* 0x000fe20000004100 */
[----:B------:R3:W0:Y:S01]  /*2240*/  LDS.U16 R14, [R54+0x16] ;  /* 0x00001600360e7984 */ /* 0x0006220000000400 */
[----:B------:R-:W-:-:S03]  /*2250*/  HADD2.F32 R11, -RZ, R53.H0_H0 ;  /* 0x20000035ff0b7230 */ /* 0x000fc60000004100 */
[----:B------:R-:W-:Y:S01]  /*2260*/  FFMA.FTZ R2, R35, R3, R2 ;  /* 0x0000000323027223 */ /* 0x000fe20000010002 */
[----:B------:R3:W0:Y:S03]  /*2270*/  LDS.U16 R12, [R54+0x18] ;  /* 0x00001800360c7984 */ /* 0x0006260000000400 */
[----:B------:R-:W-:Y:S01]  /*2280*/  FFMA.FTZ R28, R34, R11, R2 ;  /* 0x0000000b221c7223 */ /* 0x000fe20000010002 */
[----:B------:R3:W0:Y:S04]  /*2290*/  LDS.U16 R3, [R54+0x1c] ;  /* 0x00001c0036037984 */ /* 0x0006280000000400 */
[----:B------:R3:W0:Y:S04]  /*22a0*/  LDS.U16 R11, [R54+0x1a] ;  /* 0x00001a00360b7984 */ /* 0x0006280000000400 */
[----:B------:R3:W0:Y:S01]  /*22b0*/  LDS.U16 R2, [R54+0x1e] ;  /* 0x00001e0036027984 */ /* 0x0006220000000400 */
[----:B------:R-:W-:-:S03]  /*22c0*/  HADD2.F32 R33, -RZ, R24.H0_H0 ;  /* 0x20000018ff217230 */ /* 0x000fc60000004100 */
[----:B------:R3:W-:Y:S01]  /*22d0*/  STL [R1+0x88], R80 ;  /* 0x0000885001007387 */ /* 0x0007e20000100800 */
[----:B------:R-:W-:-:S03]  /*22e0*/  HADD2.F32 R32, -RZ, R25.H0_H0 ;  /* 0x20000019ff207230 */ /* 0x000fc60000004100 */
[----:B------:R3:W-:Y:S01]  /*22f0*/  STL [R1+0x84], R79 ;  /* 0x0000844f01007387 */ /* 0x0007e20000100800 */
[----:B-1----:R-:W-:-:S03]  /*2300*/  HADD2.F32 R24, -RZ, R21.H0_H0 ;  /* 0x20000015ff187230 */ /* 0x002fc60000004100 */
[----:B------:R3:W-:Y:S01]  /*2310*/  STL [R1+0x80], R37 ;  /* 0x0000802501007387 */ /* 0x0007e20000100800 */
[----:B--2---:R-:W-:-:S03]  /*2320*/  HADD2.F32 R26, -RZ, R26.H0_H0 ;  /* 0x2000001aff1a7230 */ /* 0x004fc60000004100 */
        /* <DEDUP_REMOVED lines=9> */
[----:B------:R-:W-:-:S02]  /*23c0*/  HADD2.F32 R29, -RZ, R52.H0_H0 ;  /* 0x20000034ff1d7230 */ /* 0x000fc40000004100 */
[----:B------:R-:W-:-:S03]  /*23d0*/  HADD2.F32 R31, -RZ, R50.H0_H0 ;  /* 0x20000032ff1f7230 */ /* 0x000fc60000004100 */
[----:B------:R-:W-:Y:S01]  /*23e0*/  FFMA.FTZ R28, R33, R29, R28 ;  /* 0x0000001d211c7223 */ /* 0x000fe2000001001c */
[----:B------:R-:W-:Y:S02]  /*23f0*/  HADD2.F32 R25, -RZ, R48.H0_H0 ;  /* 0x20000030ff197230 */ /* 0x000fe40000004100 */
[----:B------:R-:W-:Y:S01]  /*2400*/  FADD.FTZ R52, R16, UR5 ;  /* 0x0000000510347e21 */ /* 0x000fe20008010000 */
[----:B------:R-:W-:Y:S01]  /*2410*/  FADD.FTZ R50, R20, UR5 ;  /* 0x0000000514327e21 */ /* 0x000fe20008010000 */
[----:B------:R-:W-:Y:S01]  /*2420*/  FADD.FTZ R48, R19, UR5 ;  /* 0x0000000513307e21 */ /* 0x000fe20008010000 */
[----:B------:R-:W-:Y:S01]  /*2430*/  FFMA.FTZ R28, R32, R31, R28 ;  /* 0x0000001f201c7223 */ /* 0x000fe2000001001c */
[----:B------:R-:W-:Y:S01]  /*2440*/  ISETP.GE.AND P5, PT, R30, 0x1, PT ;  /* 0x000000011e00780c */ /* 0x000fe20003fa6270 */
[----:B------:R-:W-:Y:S01]  /*2450*/  HADD2.F32 R20, -RZ, R82.H0_H0 ;  /* 0x20000052ff147230 */ /* 0x000fe20000004100 */
        /* <DEDUP_REMOVED lines=8> */
[----:B0--34-:R-:W-:-:S12]  /*24e0*/  @P4 BRA `(.L_x_1488) ;  /* 0x00000000007c4947 */ /* 0x019fd80003800000 */
        /* <DEDUP_REMOVED lines=31> */
.L_x_1488:
[----:B------:R-:W-:Y:S05]  /*26e0*/  BSYNC B0 ;  /* 0x0000000000007941 */ /* 0x000fea0003800000 */
.L_x_1487:
[----:B------:R-:W-:Y:S01]  /*26f0*/  HADD2.F32 R21, -RZ, R27.H0_H0 ;  /* 0x2000001bff157230 */ /* 0x000fe20000004100 */
[----:B------:R-:W-:Y:S01]  /*2700*/  BSSY B0, `(.L_x_1489) ;  /* 0x0000027000007945 */ /* 0x000fe20003800000 */
[----:B------:R-:W-:Y:S01]  /*2710*/  HADD2.F32 R17, -RZ, R46.H0_H0 ;  /* 0x2000002eff117230 */ /* 0x000fe20000004100 */
[----:B------:R-:W-:Y:S01]  /*2720*/  FSETP.GTU.FTZ.AND P4, PT, R47, 20, PT ;  /* 0x41a000002f00780b */ /* 0x000fe20003f9c000 */
[----:B------:R-:W-:Y:S01]  /*2730*/  FFMA.FTZ R20, R24, R20, R25 ;  /* 0x0000001418147223 */ /* 0x000fe20000010019 */
[----:B------:R0:W-:Y:S01]  /*2740*/  STL [R1+0x60], R21 ;  /* 0x0000601501007387 */ /* 0x0001e20000100800 */
[----:B------:R-:W-:Y:S02]  /*2750*/  HADD2.F32 R45, -RZ, R13.H0_H0 ;  /* 0x2000000dff2d7230 */ /* 0x000fe40000004100 */
[----:B------:R-:W-:Y:S01]  /*2760*/  FADD.FTZ R46, R23, UR5 ;  /* 0x00000005172e7e21 */ /* 0x000fe20008010000 */
[----:B------:R-:W-:Y:S07]  /*2770*/  @P3 BRA `(.L_x_1490) ;  /* 0x00000000007c3947 */ /* 0x000fee0003800000 */
        /* <DEDUP_REMOVED lines=31> */
.L_x_1490:
[----:B------:R-:W-:Y:S05]  /*2970*/  BSYNC B0 ;  /* 0x0000000000007941 */ /* 0x000fea0003800000 */
.L_x_1489:
[----:B------:R-:W-:Y:S01]  /*2980*/  FFMA.FTZ R17, R21, R17, R20 ;  /* 0x0000001115117223 */ /* 0x000fe20000010014 */
[----:B------:R-:W-:Y:S01]  /*2990*/  HADD2.F32 R20, -RZ, R14.H0_H0 ;  /* 0x2000000eff147230 */ /* 0x000fe20000004100 */
[----:B------:R-:W-:Y:S01]  /*29a0*/  BSSY B0, `(.L_x_1491) ;  /* 0x0000026000007945 */ /* 0x000fe20003800000 */
[----:B------:R-:W-:Y:S01]  /*29b0*/  HADD2.F32 R16, -RZ, R44.H0_H0 ;  /* 0x2000002cff107230 */ /* 0x000fe20000004100 */
[----:B------:R-:W-:Y:S01]  /*29c0*/  FSETP.GTU.FTZ.AND P3, PT, R46, 20, PT ;  /* 0x41a000002e00780b */ /* 0x000fe20003f7c000 */
[----:B------:R-:W-:Y:S01]  /*29d0*/  HADD2.F32 R44, -RZ, R10.H0_H0 ;  /* 0x2000000aff2c7230 */ /* 0x000fe20000004100 */
[----:B------:R1:W-:Y:S01]  /*29e0*/  STL [R1+0x5c], R20 ;  /* 0x00005c1401007387 */ /* 0x0003e20000100800 */
[----:B------:R-:W-:Y:S01]  /*29f0*/  FADD.FTZ R45, R45, UR5 ;  /* 0x000000052d2d7e21 */ /* 0x000fe20008010000 */
[----:B------:R-:W-:Y:S09]  /*2a00*/  @P2 BRA `(.L_x_1492) ;  /* 0x00000000007c2947 */ /* 0x000ff20003800000 */
        /* <DEDUP_REMOVED lines=31> */
.L_x_1492:
[----:B------:R-:W-:Y:S05]  /*2c00*/  BSYNC B0 ;  /* 0x0000000000007941 */ /* 0x000fea0003800000 */
.L_x_1491:
        /* <DEDUP_REMOVED lines=40> */
.L_x_1494:
[----:B------:R-:W-:Y:S05]  /*2e90*/  BSYNC B0 ;  /* 0x0000000000007941 */ /* 0x000fea0003800000 */
.L_x_1493:
        /* <DEDUP_REMOVED lines=40> */
.L_x_1496:
[----:B------:R-:W-:Y:S05]  /*3120*/  BSYNC B0 ;  /* 0x0000000000007941 */ /* 0x000fea0003800000 */
.L_x_1495:
[----:B------:R-:W-:Y:S01]  /*3130*/  FFMA.FTZ R12, R16, R12, R15 ;  /* 0x0000000c100c7223 */ /* 0x000fe2000001000f */
[----:B------:R-:W-:Y:S01]  /*3140*/  HADD2.F32 R15, -RZ, R3.H0_H0 ;  /* 0x20000003ff0f7230 */ /* 0x000fe20000004100 */
[----:B------:R-:W-:Y:S01]  /*3150*/  BSSY B0, `(.L_x_1497) ;  /* 0x0000026000007945 */ /* 0x000fe20003800000 */
[----:B------:R-:W-:Y:S01]  /*3160*/  FSETP.GTU.FTZ.AND P0, PT, R43, 20, PT ;  /* 0x41a000002b00780b */ /* 0x000fe20003f1c000 */
[----:B------:R-:W-:Y:S02]  /*3170*/  HADD2.F32 R9, -RZ, R40.H0_H0 ;  /* 0x20000028ff097230 */ /* 0x000fe40000004100 */
[----:B------:R-:W-:Y:S01]  /*3180*/  FADD.FTZ R42, R42, UR5 ;  /* 0x000000052a2a7e21 */ /* 0x000fe20008010000 */
[----:B------:R4:W-:Y:S01]  /*3190*/  STL [R1+0x50], R15 ;  /* 0x0000500f01007387 */ /* 0x0009e20000100800 */
[----:B------:R-:W-:Y:S01]  /*31a0*/  HADD2.F32 R41, -RZ, R7.H0_H0 ;  /* 0x20000007ff297230 */ /* 0x000fe20000004100 */
[----:B------:R-:W-:Y:S07]  /*31b0*/  @P6 BRA `(.L_x_1498) ;  /* 0x00000000007c6947 */ /* 0x000fee0003800000 */
        /* <DEDUP_REMOVED lines=31> */
.L_x_1498:
[----:B------:R-:W-:Y:S05]  /*33b0*/  BSYNC B0 ;  /* 0x0000000000007941 */ /* 0x000fea0003800000 */
.L_x_1497:
        /* <DEDUP_REMOVED lines=39> */
.L_x_1500:
[----:B------:R-:W-:Y:S05]  /*3630*/  BSYNC B0 ;  /* 0x0000000000007941 */ /* 0x000fea0003800000 */
.L_x_1499:
        /* <DEDUP_REMOVED lines=39> */
.L_x_1502:
[----:B------:R-:W-:Y:S05]  /*38b0*/  BSYNC B0 ;  /* 0x0000000000007941 */ /* 0x000fea0003800000 */
.L_x_1501:
[----:B------:R0:W-:Y:S01]  /*38c0*/  STL [R1+0x44], RZ ;  /* 0x000044ff01007387 */ /* 0x0001e20000100800 */
[----:B------:R-:W-:Y:S01]  /*38d0*/  HADD2.F32 R5, -RZ, R5.H0_H0 ;  /* 0x20000005ff057230 */ /* 0x000fe20000004100 */
[----:B------:R-:W-:Y:S01]  /*38e0*/  BSSY B0, `(.L_x_1503) ;  /* 0x0000026000007945 */ /* 0x000fe20003800000 */
[----:B------:R-:W-:Y:S01]  /*38f0*/  FSETP.GTU.FTZ.AND P3, PT, R40, 20, PT ;  /* 0x41a000002800780b */ /* 0x000fe20003f7c000 */
[----:B------:R0:W-:Y:S02]  /*3900*/  STL [R1+0x40], RZ ;  /* 0x000040ff01007387 */ /* 0x0001e40000100800 */
[----:B------:R-:W-:Y:S02]  /*3910*/  FADD.FTZ R39, R5, UR5 ;  /* 0x0000000505277e21 */ /* 0x000fe40008010000 */
[----:B------:R0:W-:Y:S04]  /*3920*/  STL [R1+0x3c], RZ ;  /* 0x00003cff01007387 */ /* 0x0001e80000100800 */
[----:B------:R0:W-:Y:S01]  /*3930*/  STL [R1+0x38], RZ ;  /* 0x000038ff01007387 */ /* 0x0001e20000100800 */
        /* <DEDUP_REMOVED lines=32> */
.L_x_1504:
[----:B------:R-:W-:Y:S05]  /*3b40*/  BSYNC B0 ;  /* 0x0000000000007941 */ /* 0x000fea0003800000 */
.L_x_1503:
        /* <DEDUP_REMOVED lines=40> */
.L_x_1506:
[----:B------:R-:W-:Y:S05]  /*3dd0*/  BSYNC B0 ;  /* 0x0000000000007941 */ /* 0x000fea0003800000 */
.L_x_1505:
[----:B------:R0:W-:Y:S01]  /*3de0*/  STL [R1+0x24], RZ ;  /* 0x000024ff01007387 */ /* 0x0001e20000100800 */
[----:B------:R-:W-:Y:S01]  /*3df0*/  BSSY B0, `(.L_x_1507) ;  /* 0x0000027000007945 */ /* 0x000fe20003800000 */
[----:B------:R-:W-:Y:S02]  /*3e00*/  FSETP.GTU.FTZ.AND P1, PT, R38, 20, PT ;  /* 0x41a000002600780b */ /* 0x000fe40003f3c000 */
[----:B------:R0:W-:Y:S04]  /*3e10*/  STL [R1+0x20], RZ ;  /* 0x000020ff01007387 */ /* 0x0001e80000100800 */
[----:B------:R0:W-:Y:S04]  /*3e20*/  STL [R1+0x1c], RZ ;  /* 0x00001cff01007387 */ /* 0x0001e80000100800 */
[----:B------:R0:W-:Y:S04]  /*3e30*/  STL [R1+0x18], RZ ;  /* 0x000018ff01007387 */ /* 0x0001e80000100800 */
        /* <DEDUP_REMOVED lines=34> */
.L_x_1508:
[----:B------:R-:W-:Y:S05]  /*4060*/  BSYNC B0 ;  /* 0x0000000000007941 */ /* 0x000fea0003800000 */
.L_x_1507:
        /* <DEDUP_REMOVED lines=33> */
.L_x_1510:
[----:B------:R-:W-:Y:S05]  /*4280*/  BSYNC B0 ;  /* 0x0000000000007941 */ /* 0x000fea0003800000 */
.L_x_1509:
        /* <DEDUP_REMOVED lines=33> */
.L_x_1512:
[----:B------:R-:W-:Y:S05]  /*44a0*/  BSYNC B0 ;  /* 0x0000000000007941 */ /* 0x000fea0003800000 */
.L_x_1511:
        /* <DEDUP_REMOVED lines=33> */
.L_x_1514:
[----:B------:R-:W-:Y:S05]  /*46c0*/  BSYNC B0 ;  /* 0x0000000000007941 */ /* 0x000fea0003800000 */
.L_x_1513:
        /* <DEDUP_REMOVED lines=33> */
.L_x_1516:
[----:B------:R-:W-:Y:S05]  /*48e0*/  BSYNC B0 ;  /* 0x0000000000007941 */ /* 0x000fea0003800000 */
.L_x_1515:
        /* <DEDUP_REMOVED lines=33> */
.L_x_1518:
[----:B------:R-:W-:Y:S05]  /*4b00*/  BSYNC B0 ;  /* 0x0000000000007941 */ /* 0x000fea0003800000 */
.L_x_1517:
[----:B0-----:R-:W-:Y:S01]  /*4b10*/  FMUL.FTZ R2, R80, UR4 ;  /* 0x0000000450027c20 */ /* 0x001fe20008410000 */
[----:B------:R-:W-:Y:S01]  /*4b20*/  STL [R1+0xc], RZ ;  /* 0x00000cff01007387 */ /* 0x000fe20000100800 */
[----:B------:R-:W-:Y:S01]  /*4b30*/  FMUL.FTZ R4, R79, UR4 ;  /* 0x000000044f047c20 */ /* 0x000fe20008410000 */
[----:B------:R-:W-:Y:S02]  /*4b40*/  FMUL.FTZ R3, R37, UR4 ;  /* 0x0000000425037c20 */ /* 0x000fe40008410000 */
        /* <DEDUP_REMOVED lines=29> */
[----:B------:R-:W-:Y:S06]  /*4d20*/  BAR.SYNC.DEFER_BLOCKING 0x0 ;  /* 0x0000000000007b1d */ /* 0x000fec0000010000 */
[----:B------:R-:W-:Y:S05]  /*4d30*/  @!P5 BRA `(.L_x_1519) ;  /* 0x0000005000f8d947 */ /* 0x000fea0003800000 */
        /* <DEDUP_REMOVED lines=39> */
.L_x_1563:
[----:B0-----:R-:W5:Y:S01]  /*4fb0*/  LDL R0, [R1+0x10c] ;  /* 0x00010c0001007983 */ /* 0x001f620000100800 */
[----:B------:R-:W-:Y:S01]  /*4fc0*/  USHF.R.S32.HI UR54, URZ, 0x1f, UR7 ;  /* 0x0000001f3f367899 */ /* 0x000fe20008011407 */
[----:B-1----:R-:W-:Y:S02]  /*4fd0*/  MOV R7, UR28 ;  /* 0x0000001c00077c02 */ /* 0x002fe40008000f00 */
[----:B------:R-:W-:Y:S01]  /*4fe0*/  PRMT R8, RZ, 0x7610, R8 ;  /* 0x00007610ff087816 */ /* 0x000fe20000000008 */
[----:B------:R-:W-:Y:S01]  /*4ff0*/  UIMAD UR34, UR54, UR28, URZ ;  /* 0x0000001c362272a4 */ /* 0x000fe2000f8e023f */
[----:B------:R-:W-:Y:S01]  /*5000*/  PRMT R9, RZ, 0x7610, R9 ;  /* 0x00007610ff097816 */ /* 0x000fe20000000009 */
[----:B------:R-:W5:Y:S02]  /*5010*/  LDL.LU R34, [R1+0x8] ;  /* 0x0000080001227983 */ /* 0x000f640000300800 */
[----:B------:R-:W-:Y:S01]  /*5020*/  UIMAD UR34, UR7, UR29, UR34 ;  /* 0x0000001d072272a4 */ /* 0x000fe2000f8e0222 */
[----:B------:R-:W-:Y:S01]  /*5030*/  PRMT R10, RZ, 0x7610, R10 ;  /* 0x00007610ff0a7816 */ /* 0x000fe2000000000a */
[----:B------:R-:W5:Y:S01]  /*5040*/  LDL.LU R32, [R1+0x4] ;  /* 0x0000040001207983 */ /* 0x000f620000300800 */
[----:B------:R-:W-:-:S02]  /*5050*/  PRMT R11, RZ, 0x7610, R11 ;  /* 0x00007610ff0b7816 */ /* 0x000fc4000000000b */
[----:B------:R-:W-:Y:S01]  /*5060*/  PRMT R12, RZ, 0x7610, R12 ;  /* 0x00007610ff0c7816 */ /* 0x000fe2000000000c */
[----:B------:R-:W5:Y:S01]  /*5070*/  LDL.LU R30, [R1] ;  /* 0x00000000011e7983 */ /* 0x000f620000300800 */
[----:B------:R-:W-:Y:S02]  /*5080*/  PRMT R13, RZ, 0x7610, R13 ;  /* 0x00007610ff0d7816 */ /* 0x000fe4000000000d */
[----:B------:R-:W-:Y:S02]  /*5090*/  PRMT R14, RZ, 0x7610, R14 ;  /* 0x00007610ff0e7816 */ /* 0x000fe4000000000e */
[----:B----4-:R-:W-:Y:S02]  /*50a0*/  PRMT R15, RZ, 0x7610, R15 ;  /* 0x00007610ff0f7816 */ /* 0x010fe4000000000f */
[----:B------:R-:W-:Y:S02]  /*50b0*/  PRMT R17, RZ, 0x7610, R17 ;  /* 0x00007610ff117816 */ /* 0x000fe40000000011 */
[----:B---3--:R-:W-:-:S02]  /*50c0*/  PRMT R16, RZ, 0x7610, R16 ;  /* 0x00007610ff107816 */ /* 0x008fc40000000010 */
[----:B------:R-:W-:Y:S02]  /*50d0*/  PRMT R19, RZ, 0x7610, R19 ;  /* 0x00007610ff137816 */ /* 0x000fe40000000013 */
[----:B--2---:R-:W-:Y:S02]  /*50e0*/  PRMT R18, RZ, 0x7610, R18 ;  /* 0x00007610ff127816 */ /* 0x004fe40000000012 */
[----:B------:R-:W-:Y:S02]  /*50f0*/  PRMT R21, RZ, 0x7610, R21 ;  /* 0x00007610ff157816 */ /* 0x000fe40000000015 */
[----:B------:R-:W-:Y:S02]  /*5100*/  PRMT R20, RZ, 0x7610, R20 ;  /* 0x00007610ff147816 */ /* 0x000fe40000000014 */
[----:B------:R-:W-:Y:S02]  /*5110*/  PRMT R23, RZ, 0x7610, R23 ;  /* 0x00007610ff177816 */ /* 0x000fe40000000017 */
[----:B-----5:R-:W-:-:S02]  /*5120*/  ISETP.NE.AND P6, PT, R0, RZ, PT ;  /* 0x000000ff0000720c */ /* 0x020fc40003fc5270 */
[----:B------:R-:W-:-:S04]  /*5130*/  SHF.L.U32 R0, R78, 0x4, RZ ;  /* 0x000000044e007819 */ /* 0x000fc800000006ff */
[----:B-1----:R-:W-:-:S04]  /*5140*/  LOP3.LUT R3, R0, 0xfffffe00, RZ, 0xc0, !PT ;  /* 0xfffffe0000037812 */ /* 0x002fc800078ec0ff */
        /* <DEDUP_REMOVED lines=15> */
[----:B------:R-:W2:Y:S01]  /*5240*/  @!P3 LDG.E.U16 R8, desc[UR16][R4.64+0x40] ;  /* 0x000040100408b981 */ /* 0x000ea2000c1e1500 */
[C---:B------:R-:W-:Y:S02]  /*5250*/  LOP3.LUT R69, R2.reuse, 0xe0, RZ, 0xfc, !PT ;  /* 0x000000e002457812 */ /* 0x040fe400078efcff */
[----:B------:R-:W-:Y:S01]  /*5260*/  LOP3.LUT R68, R2, 0x100, RZ, 0xfc, !PT ;  /* 0x0000010002447812 */ /* 0x000fe200078efcff */
[----:B------:R-:W3:Y:S01]  /*5270*/  @!P2 LDG.E.U16 R9, desc[UR16][R4.64+0x80] ;  /* 0x000080100409a981 */ /* 0x000ee2000c1e1500 */
[----:B------:R-:W-:Y:S02]  /*5280*/  ISETP.GE.AND P0, PT, R72, UR55, PT ;  /* 0x0000003748007c0c */ /* 0x000fe4000bf06270 */
[----:B------:R-:W-:Y:S01]  /*5290*/  LOP3.LUT R67, R2, 0x120, RZ, 0xfc, !PT ;  /* 0x0000012002437812 */ /* 0x000fe200078efcff */
[----:B------:R-:W4:Y:S01]  /*52a0*/  @!P1 LDG.E.U16 R10, desc[UR16][R4.64+0xc0] ;  /* 0x0000c010040a9981 */ /* 0x000f22000c1e1500 */
[----:B------:R-:W-:-:S02]  /*52b0*/  ISETP.GE.AND P5, PT, R71, UR55, PT ;  /* 0x0000003747007c0c */ /* 0x000fc4000bfa6270 */
[----:B------:R-:W-:Y:S02]  /*52c0*/  ISETP.GE.AND P4, PT, R70, UR55, PT ;  /* 0x0000003746007c0c */ /* 0x000fe4000bf86270 */
[----:B------:R-:W-:Y:S02]  /*52d0*/  ISETP.GE.AND P3, PT, R69, UR55, PT ;  /* 0x0000003745007c0c */ /* 0x000fe4000bf66270 */
[----:B------:R-:W-:Y:S02]  /*52e0*/  ISETP.GE.AND P2, PT, R68, UR55, PT ;  /* 0x0000003744007c0c */ /* 0x000fe4000bf46270 */
[----:B------:R-:W-:Y:S01]  /*52f0*/  ISETP.GE.AND P1, PT, R67, UR55, PT ;  /* 0x0000003743007c0c */ /* 0x000fe2000bf26270 */
[----:B------:R-:W5:Y:S01]  /*5300*/  @!P0 LDG.E.U16 R11, desc[UR16][R4.64+0x100] ;  /* 0x00010010040b8981 */ /* 0x000f62000c1e1500 */
[C---:B------:R-:W-:Y:S02]  /*5310*/  LOP3.LUT R66, R2.reuse, 0x140, RZ, 0xfc, !PT ;  /* 0x0000014002427812 */ /* 0x040fe400078efcff */
[----:B------:R-:W-:Y:S01]  /*5320*/  PRMT R0, RZ, 0x7610, R0 ;  /* 0x00007610ff007816 */ /* 0x000fe20000000000 */
[----:B------:R-:W5:Y:S01]  /*5330*/  @!P5 LDG.E.U16 R12, desc[UR16][R4.64+0x140] ;  /* 0x00014010040cd981 */ /* 0x000f62000c1e1500 */
        /* <DEDUP_REMOVED lines=10> */
[----:B------:R-:W-:Y:S01]  /*53e0*/  ISETP.GE.AND P4, PT, R64, UR55, PT ;  /* 0x0000003740007c0c */ /* 0x000fe2000bf86270 */
[----:B------:R-:W2:Y:S01]  /*53f0*/  @!P6 LDG.E.U16 R0, desc[UR16][R4.64] ;  /* 0x000000100400e981 */ /* 0x000ea2000c1e1500 */
[----:B------:R-:W-:Y:S02]  /*5400*/  ISETP.GE.AND P3, PT, R63, UR55, PT ;  /* 0x000000373f007c0c */ /* 0x000fe4000bf66270 */
[----:B------:R-:W-:Y:S01]  /*5410*/  ISETP.GE.AND P2, PT, R62, UR55, PT ;  /* 0x000000373e007c0c */ /* 0x000fe2000bf46270 */
[----:B------:R-:W5:Y:S01]  /*5420*/  @!P1 LDG.E.U16 R17, desc[UR16][R4.64+0x240] ;  /* 0x0002401004119981 */ /* 0x000f62000c1e1500 */
[----:B------:R-:W-:-:S03]  /*5430*/  ISETP.GE.AND P1, PT, R61, UR55, PT ;  /* 0x000000373d007c0c */ /* 0x000fc6000bf26270 */
[----:B------:R-:W5:Y:S04]  /*5440*/  @!P0 LDG.E.U16 R16, desc[UR16][R4.64+0x280] ;  /* 0x0002801004108981 */ /* 0x000f68000c1e1500 */
[----:B------:R-:W5:Y:S04]  /*5450*/  @!P5 LDG.E.U16 R19, desc[UR16][R4.64+0x2c0] ;  /* 0x0002c0100413d981 */ /* 0x000f68000c1e1500 */
[----:B------:R-:W5:Y:S04]  /*5460*/  @!P4 LDG.E.U16 R18, desc[UR16][R4.64+0x300] ;  /* 0x000300100412c981 */ /* 0x000f68000c1e1500 */
[----:B------:R-:W5:Y:S04]  /*5470*/  @!P3 LDG.E.U16 R21, desc[UR16][R4.64+0x340] ;  /* 0x000340100415b981 */ /* 0x000f68000c1e1500 */
[----:B------:R-:W5:Y:S04]  /*5480*/  @!P2 LDG.E.U16 R20, desc[UR16][R4.64+0x380] ;  /* 0x000380100414a981 */ /* 0x000f68000c1e1500 */
[----:B------:R0:W5:Y:S01]  /*5490*/  @!P1 LDG.E.U16 R23, desc[UR16][R4.64+0x3c0] ;  /* 0x0003c01004179981 */ /* 0x000162000c1e1500 */
        /* <DEDUP_REMOVED lines=8> */
[----:B0-----:R-:W-:Y:S02]  /*5520*/  MOV R4, UR60 ;  /* 0x0000003c00047c02 */ /* 0x001fe40008000f00 */
[----:B------:R-:W-:-:S03]  /*5530*/  MOV R7, UR30 ;  /* 0x0000001e00077c02 */ /* 0x000fc60008000f00 */
[----:B------:R-:W-:Y:S01]  /*5540*/  MOV R5, UR34 ;  /* 0x0000002200057c02 */ /* 0x000fe20008000f00 */
[----:B------:R-:W-:Y:S02]  /*5550*/  UIMAD UR34, UR54, UR30, URZ ;  /* 0x0000001e362272a4 */ /* 0x000fe4000f8e023f */
[----:B------:R-:W-:Y:S02]  /*5560*/  UIADD3 UR60, -UR53, UR58, URZ ;  /* 0x0000003a353c7290 */ /* 0x000fe4000fffe13f */
[----:B------:R0:W5:Y:S01]  /*5570*/  LDG.E R29, desc[UR16][R4.64] ;  /* 0x00000010041d7981 */ /* 0x000162000c1e1900 */
[----:B------:R-:W-:Y:S02]  /*5580*/  UIMAD UR34, UR7, UR31, UR34 ;  /* 0x0000001f072272a4 */ /* 0x000fe4000f8e0222 */
[----:B0-----:R-:W-:Y:S01]  /*5590*/  IMAD.WIDE.U32 R4, R7, UR7, R2 ;  /* 0x0000000707047c25 */ /* 0x001fe2000f8e0002 */
[----:B------:R-:W-:-:S04]  /*55a0*/  ISETP.GE.AND P3, PT, R2, UR60, PT ;  /* 0x0000003c02007c0c */ /* 0x000fc8000bf66270 */
[----:B------:R-:W-:Y:S02]  /*55b0*/  IADD3 R3, R5, UR34, RZ ;  /* 0x0000002205037c10 */ /* 0x000fe4000fffe0ff */
[C---:B------:R-:W-:Y:S02]  /*55c0*/  LEA R6, P0, R4.reuse, UR50, 0x1 ;  /* 0x0000003204067c11 */ /* 0x040fe4000f8008ff */
[----:B------:R-:W-:Y:S02]  /*55d0*/  ISETP.GE.AND P1, PT, R75, UR60, PT ;  /* 0x0000003c4b007c0c */ /* 0x000fe4000bf26270 */
[----:B------:R-:W-:Y:S02]  /*55e0*/  LEA.HI.X R7, R4, UR51, R3, 0x1, P0 ;  /* 0x0000003304077c11 */ /* 0x000fe400080f0c03 */
[----:B------:R-:W-:Y:S02]  /*55f0*/  ISETP.GE.AND P0, PT, R73, UR60, PT ;  /* 0x0000003c49007c0c */ /* 0x000fe4000bf06270 */
[----:B------:R-:W-:-:S02]  /*5600*/  PRMT R28, RZ, 0x7610, R28 ;  /* 0x00007610ff1c7816 */ /* 0x000fc4000000001c */
[----:B------:R-:W-:Y:S02]  /*5610*/  PRMT R26, RZ, 0x7610, R26 ;  /* 0x00007610ff1a7816 */ /* 0x000fe4000000001a */
[----:B------:R-:W-:Y:S02]  /*5620*/  PRMT R22, RZ, 0x7610, R22 ;  /* 0x00007610ff167816 */ /* 0x000fe40000000016 */
[----:B------:R-:W-:Y:S02]  /*5630*/  ISETP.GE.AND P2, PT, R74, UR60, PT ;  /* 0x0000003c4a007c0c */ /* 0x000fe4000bf46270 */
[----:B------:R-:W-:Y:S02]  /*5640*/  ISETP.GE.AND P5, PT, R72, UR60, PT ;  /* 0x0000003c48007c0c */ /* 0x000fe4000bfa6270 */
[----:B------:R-:W-:Y:S02]  /*5650*/  ISETP.GE.AND P4, PT, R71, UR60, PT ;  /* 0x0000003c47007c0c */ /* 0x000fe4000bf86270 */
[----:B------:R-:W-:-:S02]  /*5660*/  PRMT R24, RZ, 0x7610, R24 ;  /* 0x00007610ff187816 */ /* 0x000fc40000000018 */
[----:B------:R-:W-:Y:S02]  /*5670*/  PRMT R33, RZ, 0x7610, R33 ;  /* 0x00007610ff217816 */ /* 0x000fe40000000021 */
[----:B------:R-:W-:Y:S02]  /*5680*/  PRMT R31, RZ, 0x7610, R31 ;  /* 0x00007610ff1f7816 */ /* 0x000fe4000000001f */
[----:B------:R-:W-:Y:S02]  /*5690*/  PRMT R27, RZ, 0x7610, R27 ;  /* 0x00007610ff1b7816 */ /* 0x000fe4000000001b */
[----:B------:R-:W-:Y:S02]  /*56a0*/  PRMT R25, RZ, 0x7610, R25 ;  /* 0x00007610ff197816 */ /* 0x000fe40000000019 */
[----:B------:R-:W-:Y:S02]  /*56b0*/  PRMT R4, RZ, 0x7610, R4 ;  /* 0x00007610ff047816 */ /* 0x000fe40000000004 */
[----:B------:R-:W-:Y:S01]  /*56c0*/  PRMT R2, RZ, 0x7610, R2 ;  /* 0x00007610ff027816 */ /* 0x000fe20000000002 */
[----:B--2---:R-:W-:Y:S04]  /*56d0*/  STS.U16 [R34], R0 ;  /* 0x0000000022007388 */ /* 0x004fe80000000400 */
[----:B------:R-:W-:Y:S04]  /*56e0*/  STS.U16 [R32+0x40], R8 ;  /* 0x0000400820007388 */ /* 0x000fe80000000400 */
        /* <DEDUP_REMOVED lines=13> */
[----:B------:R2:W-:Y:S01]  /*57c0*/  STS.U16 [R56+0x3c0], R23 ;  /* 0x0003c01738007388 */ /* 0x0005e20000000400 */
[----:B------:R-:W-:-:S03]  /*57d0*/  NOP ;  /* 0x0000000000007918 */ /* 0x000fc60000000000 */
        /* <DEDUP_REMOVED lines=8> */
[----:B-1----:R-:W-:Y:S02]  /*5860*/  PRMT R20, RZ, 0x7610, R20 ;  /* 0x00007610ff147816 */ /* 0x002fe40000000014 */
        /* <DEDUP_REMOVED lines=19> */
[----:B------:R-:W5:Y:S01]  /*59a0*/  @!P0 LDG.E.U16 R2, desc[UR16][R6.64+0x380] ;  /* 0x0003801006028981 */ /* 0x000f62000c1e1500 */
[----:B------:R-:W-:-:S02]  /*59b0*/  ISETP.GE.AND P2, PT, R61, UR60, PT ;  /* 0x0000003c3d007c0c */ /* 0x000fc4000bf46270 */
[----:B------:R-:W-:Y:S01]  /*59c0*/  SHF.L.U32 R0, R78, 0x4, RZ ;  /* 0x000000044e007819 */ /* 0x000fe200000006ff */
[----:B------:R-:W-:Y:S01]  /*59d0*/  UIADD3 UR34, UR52, -0x1, URZ ;  /* 0xffffffff34227890 */ /* 0x000fe2000fffe03f */
[----:B------:R-:W-:Y:S01]  /*59e0*/  PRMT R3, RZ, 0x7610, R3 ;  /* 0x00007610ff037816 */ /* 0x000fe20000000003 */
[----:B------:R-:W-:Y:S01]  /*59f0*/  LDS.U16 R79, [R54+0x1c] ;  /* 0x00001c00364f7984 */ /* 0x000fe20000000400 */
[----:B------:R-:W-:Y:S02]  /*5a00*/  LOP3.LUT R0, R0, 0xfffffe00, RZ, 0xc0, !PT ;  /* 0xfffffe0000007812 */ /* 0x000fe400078ec0ff */
[----:B------:R-:W-:Y:S01]  /*5a10*/  R2UR UR61, R29 ;  /* 0x000000001d3d72ca */ /* 0x000fe200000e0000 */
[----:B------:R-:W0:Y:S01]  /*5a20*/  LDS.U16 R15, [R54+0x2] ;  /* 0x00000200360f7984 */ /* 0x000e220000000400 */
[----:B------:R-:W-:-:S03]  /*5a30*/  IADD3 R5, R0, R77, RZ ;  /* 0x0000004d00057210 */ /* 0x000fc60007ffe0ff */
[----:B------:R1:W5:Y:S01]  /*5a40*/  @!P2 LDG.E.U16 R3, desc[UR16][R6.64+0x3c0] ;  /* 0x0003c0100603a981 */ /* 0x000362000c1e1500 */
[C---:B------:R-:W-:Y:S01]  /*5a50*/  IADD3 R10, R5.reuse, 0x1e0, RZ ;  /* 0x000001e0050a7810 */ /* 0x040fe20007ffe0ff */
[C---:B------:R-:W-:Y:S01]  /*5a60*/  VIADD R8, R5.reuse, 0x1a0 ;  /* 0x000001a005087836 */ /* 0x040fe20000000000 */
[C---:B------:R-:W-:Y:S01]  /*5a70*/  IADD3 R12, R5.reuse, 0x1c0, RZ ;  /* 0x000001c0050c7810 */ /* 0x040fe20007ffe0ff */
[C---:B------:R-:W-:Y:S01]  /*5a80*/  VIADD R58, R5.reuse, 0xa0 ;  /* 0x000000a0053a7836 */ /* 0x040fe20000000000 */
[C---:B------:R-:W-:Y:S01]  /*5a90*/  IADD3 R14, R5.reuse, 0x180, RZ ;  /* 0x00000180050e7810 */ /* 0x040fe20007ffe0ff */
[----:B------:R-:W-:Y:S01]  /*5aa0*/  LDS.U16 R13, [R54+0x4] ;  /* 0x00000400360d7984 */ /* 0x000fe20000000400 */
[C---:B------:R-:W-:Y:S02]  /*5ab0*/  IADD3 R30, R5.reuse, 0x160, RZ ;  /* 0x00000160051e7810 */ /* 0x040fe40007ffe0ff */
[C---:B------:R-:W-:Y:S01]  /*5ac0*/  IADD3 R32, R5.reuse, 0x140, RZ ;  /* 0x0000014005207810 */ /* 0x040fe20007ffe0ff */
[----:B------:R-:W-:Y:S01]  /*5ad0*/  LDS.U16 R11, [R54+0x8] ;  /* 0x00000800360b7984 */ /* 0x000fe20000000400 */
[----:B-1----:R-:W-:-:S02]  /*5ae0*/  IADD3 R6, R5, 0x120, RZ ;  /* 0x0000012005067810 */ /* 0x002fc40007ffe0ff */
[C---:B------:R-:W-:Y:S01]  /*5af0*/  IADD3 R34, R5.reuse, 0x100, RZ ;  /* 0x0000010005227810 */ /* 0x040fe20007ffe0ff */
[----:B------:R-:W-:Y:S01]  /*5b00*/  LDS.U16 R94, [R54+0x16] ;  /* 0x00001600365e7984 */ /* 0x000fe20000000400 */
[C---:B------:R-:W-:Y:S02]  /*5b10*/  IADD3 R36, R5.reuse, 0xe0, RZ ;  /* 0x000000e005247810 */ /* 0x040fe40007ffe0ff */
[C---:B--2---:R-:W-:Y:S01]  /*5b20*/  IADD3 R56, R5.reuse, 0xc0, RZ ;  /* 0x000000c005387810 */ /* 0x044fe20007ffe0ff */
[----:B------:R-:W-:Y:S01]  /*5b30*/  LDS.U16 R93, [R54+0x1a] ;  /* 0x00001a00365d7984 */ /* 0x000fe20000000400 */
[C---:B------:R-:W-:Y:S02]  /*5b40*/  IADD3 R60, R5.reuse, 0x80, RZ ;  /* 0x00000080053c7810 */ /* 0x040fe40007ffe0ff */
[C---:B------:R-:W-:Y:S01]  /*5b50*/  IADD3 R80, R5.reuse, 0x60, RZ ;  /* 0x0000006005507810 */ /* 0x040fe20007ffe0ff */
[----:B------:R-:W-:Y:S01]  /*5b60*/  LDS.U16 R92, [R54+0x18] ;  /* 0x00001800365c7984 */ /* 0x000fe20000000400 */
[----:B------:R-:W-:-:S02]  /*5b70*/  IADD3 R82, R5, 0x40, RZ ;  /* 0x0000004005527810 */ /* 0x000fc40007ffe0ff */
[C---:B------:R-:W-:Y:S01]  /*5b80*/  IADD3 R84, R5.reuse, 0x20, RZ ;  /* 0x0000002005547810 */ /* 0x040fe20007ffe0ff */
[----:B------:R-:W-:Y:S01]  /*5b90*/  LDS.U16 R112, [R54+0x1e] ;  /* 0x00001e0036707984 */ /* 0x000fe20000000400 */
[-C--:B------:R-:W-:Y:S02]  /*5ba0*/  LEA.HI.SX32 R9, R5, R5.reuse, 0x1b ;  /* 0x0000000505097211 */ /* 0x080fe400078fdaff */
[-C--:B------:R-:W-:Y:S02]  /*5bb0*/  LEA.HI.SX32 R23, R8, R5.reuse, 0x1b ;  /* 0x0000000508177211 */ /* 0x080fe400078fdaff */
[-C--:B------:R-:W-:Y:S01]  /*5bc0*/  LEA.HI.SX32 R17, R10, R5.reuse, 0x1b ;  /* 0x000000050a117211 */ /* 0x080fe200078fdaff */
[----:B------:R-:W-:Y:S01]  /*5bd0*/  ULEA.HI UR35, UR34, UR34, URZ, 0x1 ;  /* 0x0000002222237291 */ /* 0x000fe2000f8f083f */
[-C--:B------:R-:W-:Y:S01]  /*5be0*/  LEA.HI.SX32 R57, R12, R5.reuse, 0x1b ;  /* 0x000000050c397211 */ /* 0x080fe200078fdaff */
[----:B------:R-:W-:Y:S01]  /*5bf0*/  LDS.U16 R10, [R54+0xa] ;  /* 0x00000a00360a7984 */ /* 0x000fe20000000400 */
[----:B------:R-:W-:-:S02]  /*5c00*/  LEA.HI.SX32 R59, R14, R5, 0x1b ;  /* 0x000000050e3b7211 */ /* 0x000fc400078fdaff */
[-C--:B------:R-:W-:Y:S01]  /*5c10*/  LEA.HI.SX32 R29, R30, R5.reuse, 0x1b ;  /* 0x000000051e1d7211 */ /* 0x080fe200078fdaff */
[----:B------:R-:W1:Y:S01]  /*5c20*/  LDS.U16 R14, [R54] ;  /* 0x00000000360e7984 */ /* 0x000e620000000400 */
[-C--:B------:R-:W-:Y:S02]  /*5c30*/  LEA.HI.SX32 R153, R32, R5.reuse, 0x1b ;  /* 0x0000000520997211 */ /* 0x080fe400078fdaff */
[-C--:B------:R-:W-:Y:S01]  /*5c40*/  LEA.HI.SX32 R35, R6, R5.reuse, 0x1b ;  /* 0x0000000506237211 */ /* 0x080fe200078fdaff */
[----:B------:R-:W2:Y:S01]  /*5c50*/  LDS.U16 R12, [R54+0x6] ;  /* 0x00000600360c7984 */ /* 0x000ea20000000400 */
[-C--:B------:R-:W-:Y:S02]  /*5c60*/  LEA.HI.SX32 R37, R34, R5.reuse, 0x1b ;  /* 0x0000000522257211 */ /* 0x080fe400078fdaff */
[-C--:B------:R-:W-:Y:S01]  /*5c70*/  LEA.HI.SX32 R157, R36, R5.reuse, 0x1b ;  /* 0x00000005249d7211 */ /* 0x080fe200078fdaff */
[----:B------:R-:W-:Y:S01]  /*5c80*/  LDS.U16 R8, [R54+0xe] ;  /* 0x00000e0036087984 */ /* 0x000fe20000000400 */
[----:B------:R-:W-:-:S02]  /*5c90*/  LEA.HI.SX32 R55, R56, R5, 0x1b ;  /* 0x0000000538377211 */ /* 0x000fc400078fdaff */
[-C--:B------:R-:W-:Y:S01]  /*5ca0*/  LEA.HI.SX32 R159, R58, R5.reuse, 0x1b ;  /* 0x000000053a9f7211 */ /* 0x080fe200078fdaff */
[----:B------:R-:W-:Y:S01]  /*5cb0*/  LDS.U16 R6, [R54+0x12] ;  /* 0x0000120036067984 */ /* 0x000fe20000000400 */
[-C--:B------:R-:W-:Y:S02]  /*5cc0*/  LEA.HI.SX32 R81, R60, R5.reuse, 0x1b ;  /* 0x000000053c517211 */ /* 0x080fe400078fdaff */
[-C--:B------:R-:W-:Y:S02]  /*5cd0*/  LEA.HI.SX32 R161, R80, R5.reuse, 0x1b ;  /* 0x0000000550a17211 */ /* 0x080fe400078fdaff */
[-C--:B------:R-:W-:Y:S02]  /*5ce0*/  LEA.HI.SX32 R7, R82, R5.reuse, 0x1b ;  /* 0x0000000552077211 */ /* 0x080fe400078fdaff */
[----:B------:R-:W-:Y:S02]  /*5cf0*/  LEA.HI.SX32 R5, R84, R5, 0x1b ;  /* 0x0000000554057211 */ /* 0x000fe400078fdaff */
[----:B------:R-:W-:-:S02]  /*5d00*/  LEA R86, R9, R76, 0x1 ;  /* 0x0000004c09567211 */ /* 0x000fc400078e08ff */
[-C--:B------:R-:W-:Y:S01]  /*5d10*/  LEA R85, R5, R76.reuse, 0x1 ;  /* 0x0000004c05557211 */ /* 0x080fe200078e08ff */
[----:B------:R-:W2:Y:S01]  /*5d20*/  LDS.U16 R9, [R54+0xc] ;  /* 0x00000c0036097984 */ /* 0x000ea20000000400 */
[-C--:B------:R-:W-:Y:S01]  /*5d30*/  LEA R83, R7, R76.reuse, 0x1 ;  /* 0x0000004c07537211 */ /* 0x080fe200078e08ff */
[----:B------:R-:W-:Y:S01]  /*5d40*/  IMAD R160, R81, 0x2, R76 ;  /* 0x0000000251a07824 */ /* 0x000fe200078e024c */
[-C--:B------:R-:W-:Y:S01]  /*5d50*/  LEA R161, R161, R76.reuse, 0x1 ;  /* 0x0000004ca1a17211 */ /* 0x080fe200078e08ff */
[----:B------:R-:W2:Y:S01]  /*5d60*/  LDS.U16 R7, [R54+0x10] ;  /* 0x0000100036077984 */ /* 0x000ea20000000400 */
[----:B------:R-:W-:Y:S01]  /*5d70*/  ULOP3.LUT UR35, UR35, 0xfffffe, URZ, 0xc0, !UPT ;  /* 0x00fffffe23237892 */ /* 0x000fe2000f8ec03f */
[-C--:B------:R-:W-:Y:S02]  /*5d80*/  LEA R159, R159, R76.reuse, 0x1 ;  /* 0x0000004c9f9f7211 */ /* 0x080fe400078e08ff */
[----:B------:R-:W2:Y:S01]  /*5d90*/  LDS.U16 R5, [R54+0x14] ;  /* 0x0000140036057984 */ /* 0x000ea20000000400 */
[-C--:B------:R-:W-:Y:S01]  /*5da0*/  LEA R158, R55, R76.reuse, 0x1 ;  /* 0x0000004c379e7211 */ /* 0x080fe200078e08ff */
[----:B------:R-:W-:Y:S01]  /*5db0*/  UIADD3 UR34, UR34, -UR35, URZ ;  /* 0x8000002322227290 */ /* 0x000fe2000fffe03f */
[----:B------:R-:W-:-:S02]  /*5dc0*/  LEA R157, R157, R76, 0x1 ;  /* 0x0000004c9d9d7211 */ /* 0x000fc400078e08ff */
[-C--:B------:R-:W-:Y:S02]  /*5dd0*/  LEA R156, R37, R76.reuse, 0x1 ;  /* 0x0000004c259c7211 */ /* 0x080fe400078e08ff */
[-C--:B------:R-:W-:Y:S02]  /*5de0*/  LEA R154, R35, R76.reuse, 0x1 ;  /* 0x0000004c239a7211 */ /* 0x080fe400078e08ff */
[-C--:B------:R-:W-:Y:S01]  /*5df0*/  LEA R153, R153, R76.reuse, 0x1 ;  /* 0x0000004c99997211 */ /* 0x080fe200078e08ff */
[----:B------:R-:W-:Y:S01]  /*5e00*/  ULEA UR34, UR34, UR7, 0x8 ;  /* 0x0000000722227291 */ /* 0x000fe2000f8e403f */
[-C--:B------:R-:W-:Y:S02]  /*5e10*/  LEA R60, R29, R76.reuse, 0x1 ;  /* 0x0000004c1d3c7211 */ /* 0x080fe400078e08ff */
[-C--:B------:R-:W-:Y:S01]  /*5e20*/  LEA R59, R59, R76.reuse, 0x1 ;  /* 0x0000004c3b3b7211 */ /* 0x080fe200078e08ff */
[----:B------:R-:W-:Y:S01]  /*5e30*/  IMAD R57, R57, 0x2, R76 ;  /* 0x0000000239397824 */ /* 0x000fe200078e024c */
[----:B------:R-:W-:-:S02]  /*5e40*/  LEA R58, R23, R76, 0x1 ;  /* 0x0000004c173a7211 */ /* 0x000fc400078e08ff */
[----:B------:R-:W-:Y:S01]  /*5e50*/  ISETP.NE.AND P1, PT, R78, RZ, PT ;  /* 0x000000ff4e00720c */ /* 0x000fe20003f25270 */
[----:B------:R-:W-:Y:S01]  /*5e60*/  STL [R1+0x8], R86 ;  /* 0x0000085601007387 */ /* 0x000fe20000100800 */
[----:B------:R-:W-:-:S03]  /*5e70*/  LEA R56, R17, R76, 0x1 ;  /* 0x0000004c11387211 */ /* 0x000fc600078e08ff */
[----:B------:R-:W-:Y:S04]  /*5e80*/  STL [R1+0x4], R85 ;  /* 0x0000045501007387 */ /* 0x000fe80000100800 */
[----:B------:R-:W-:Y:S04]  /*5e90*/  STL [R1], R83 ;  /* 0x0000005301007387 */ /* 0x000fe80000100800 */
[----:B------:R-:W2:Y:S04]  /*5ea0*/  LDL R23, [R1+0xdc] ;  /* 0x0000dc0001177983 */ /* 0x000ea80000100800 */
[----:B---3--:R-:W-:Y:S04]  /*5eb0*/  STS.U16 [R86+0x1080], R28 ;  /* 0x0010801c56007388 */ /* 0x008fe80000000400 */
[----:B----4-:R3:W-:Y:S01]  /*5ec0*/  STS.U16 [R85+0x10c0], R26 ;  /* 0x0010c01a55007388 */ /* 0x0107e20000000400 */
[----:B------:R-:W-:-:S02]  /*5ed0*/  MOV R95, UR61 ;  /* 0x0000003d005f7c02 */ /* 0x000fc40008000f00 */
[----:B------:R-:W-:Y:S01]  /*5ee0*/  LEA R55, R77, R0, 0x4 ;  /* 0x000000004d377211 */ /* 0x000fe200078e20ff */
[----:B------:R-:W4:Y:S04]  /*5ef0*/  LDL R82, [R1+0xf0] ;  /* 0x0000f00001527983 */ /* 0x000f280000100800 */
[----:B-----5:R5:W-:Y:S04]  /*5f00*/  STS.U16 [R83+0x1100], R24 ;  /* 0x0011001853007388 */ /* 0x020be80000000400 */
[----:B------:R-:W-:Y:S04]  /*5f10*/  STS.U16 [R161+0x1140], R22 ;  /* 0x00114016a1007388 */ /* 0x000fe80000000400 */
[----:B------:R-:W-:Y:S01]  /*5f20*/  STS.U16 [R160+0x1180], R33 ;  /* 0x00118021a0007388 */ /* 0x000fe20000000400 */
[----:B---3--:R-:W-:-:S03]  /*5f30*/  IADD3 R26, R78, 0x200, RZ ;  /* 0x000002004e1a7810 */ /* 0x008fc60007ffe0ff */
[----:B-----5:R-:W3:Y:S04]  /*5f40*/  LDL R24, [R1+0xe0] ;  /* 0x0000e00001187983 */ /* 0x020ee80000100800 */
[----:B------:R-:W-:Y:S04]  /*5f50*/  STS.U16 [R159+0x11c0], R20 ;  /* 0x0011c0149f007388 */ /* 0x000fe80000000400 */
[----:B------:R-:W-:Y:S04]  /*5f60*/  STS.U16 [R158+0x1200], R31 ;  /* 0x0012001f9e007388 */ /* 0x000fe80000000400 */
[----:B------:R-:W-:Y:S04]  /*5f70*/  STS.U16 [R157+0x1240], R18 ;  /* 0x001240129d007388 */ /* 0x000fe80000000400 */
[----:B------:R-:W-:Y:S04]  /*5f80*/  STS.U16 [R156+0x1280], R25 ;  /* 0x001280199c007388 */ /* 0x000fe80000000400 */
[----:B------:R5:W-:Y:S01]  /*5f90*/  STS.U16 [R154+0x12c0], R27 ;  /* 0x0012c01b9a007388 */ /* 0x000be20000000400 */
[----:B------:R-:W-:-:S03]  /*5fa0*/  SEL R17, R26, UR34, P1 ;  /* 0x000000221a117c07 */ /* 0x000fc60008800000 */
[----:B------:R-:W-:Y:S04]  /*5fb0*/  STS.U16 [R153+0x1300], R16 ;  /* 0x0013001099007388 */ /* 0x000fe80000000400 */
[----:B------:R-:W-:Y:S04]  /*5fc0*/  STS.U16 [R60+0x1340], R19 ;  /* 0x001340133c007388 */ /* 0x000fe80000000400 */
[----:B------:R-:W-:Y:S04]  /*5fd0*/  STS.U16 [R59+0x1380], R4 ;  /* 0x001380043b007388 */ /* 0x000fe80000000400 */
[----:B------:R-:W-:Y:S04]  /*5fe0*/  STS.U16 [R58+0x13c0], R21 ;  /* 0x0013c0153a007388 */ /* 0x000fe80000000400 */
[----:B------:R0:W-:Y:S04]  /*5ff0*/  STS.U16 [R57+0x1400], R2 ;  /* 0x0014000239007388 */ /* 0x0001e80000000400 */
[----:B------:R-:W2:Y:S04]  /*6000*/  LDL R26, [R1+0xe8] ;  /* 0x0000e800011a7983 */ /* 0x000ea80000100800 */
[----:B-----5:R-:W5:Y:S04]  /*6010*/  LDL R27, [R1+0xec] ;  /* 0x0000ec00011b7983 */ /* 0x020f680000100800 */
[----:B0-----:R-:W4:Y:S04]  /*6020*/  LDL R2, [R1+0x100] ;  /* 0x0001000001027983 */ /* 0x001f280000100800 */
[----:B------:R-:W3:Y:S04]  /*6030*/  LDL R25, [R1+0xe4] ;  /* 0x0000e40001197983 */ /* 0x000ee80000100800 */
[----:B------:R-:W3:Y:S04]  /*6040*/  LDL R22, [R1+0xd8] ;  /* 0x0000d80001167983 */ /* 0x000ee80000100800 */
[----:B------:R-:W3:Y:S01]  /*6050*/  LDL R21, [R1+0xd4] ;  /* 0x0000d40001157983 */ /* 0x000ee20000100800 */
[----:B------:R-:W-:-:S03]  /*6060*/  FMUL.FTZ R95, R95, 1.4426950216293334961 ;  /* 0x3fb8aa3b5f5f7820 */ /* 0x000fc60000410000 */
[----:B------:R-:W3:Y:S01]  /*6070*/  LDL R20, [R1+0xd0] ;  /* 0x0000d00001147983 */ /* 0x000ee20000100800 */
[----:B------:R-:W-:-:S03]  /*6080*/  FMUL.FTZ R149, R95, R53 ;  /* 0x000000355f957220 */ /* 0x000fc60000410000 */
[----:B------:R-:W3:Y:S04]  /*6090*/  LDL R18, [R1+0xcc] ;  /* 0x0000cc0001127983 */ /* 0x000ee80000100800 */
[----:B------:R-:W3:Y:S01]  /*60a0*/  LDL R16, [R1+0x108] ;  /* 0x0001080001107983 */ /* 0x000ee20000100800 */
[----:B------:R-:W0:Y:S03]  /*60b0*/  MUFU.EX2 R149, R149 ;  /* 0x0000009500957308 */ /* 0x000e260000000800 */
[----:B------:R-:W3:Y:S01]  /*60c0*/  LDL R4, [R1+0x104] ;  /* 0x0001040001047983 */ /* 0x000ee20000100800 */
[----:B------:R-:W-:-:S03]  /*60d0*/  LEA.HI.SX32 R19, R55, R55, 0x1b ;  /* 0x0000003737137211 */ /* 0x000fc600078fdaff */
[----:B------:R1:W-:Y:S01]  /*60e0*/  STS.U16 [R56+0x1440], R3 ;  /* 0x0014400338007388 */ /* 0x0003e20000000400 */
[-C--:B------:R-:W-:Y:S01]  /*60f0*/  LEA R54, R19, R76.reuse, 0x1 ;  /* 0x0000004c13367211 */ /* 0x080fe200078e08ff */
[----:B------:R-:W-:Y:S01]  /*6100*/  NOP ;  /* 0x0000000000007918 */ /* 0x000fe20000000000 */
[----:B------:R-:W-:-:S03]  /*6110*/  LEA R0, R17, R76, 0x2 ;  /* 0x0000004c11007211 */ /* 0x000fc600078e10ff */
[----:B------:R-:W0:Y:S04]  /*6120*/  LDS.U16 R117, [R54+0x1082] ;  /* 0x0010820036757984 */ /* 0x000e280000000400 */
[----:B-1----:R-:W3:Y:S04]  /*6130*/  LDL R3, [R1+0xfc] ;  /* 0x0000fc0001037983 */ /* 0x002ee80000100800 */
[----:B------:R-:W1:Y:S04]  /*6140*/  LDS.U16 R118, [R54+0x1080] ;  /* 0x0010800036767984 */ /* 0x000e680000000400 */
        /* <DEDUP_REMOVED lines=14> */
[----:B0-----:R0:W-:Y:S04]  /*6230*/  STS [R0+0x6d50], R149 ;  /* 0x006d509500007388 */ /* 0x0011e80000000800 */
[----:B0-----:R-:W3:Y:S01]  /*6240*/  LDL R0, [R1+0xf4] ;  /* 0x0000f40001007983 */ /* 0x001ee20000100800 */
[----:B--2---:R-:W-:-:S02]  /*6250*/  HADD2.F32 R36, -RZ, R26.H0_H0 ;  /* 0x2000001aff247230 */ /* 0x004fc40000004100 */
[----:B----4-:R-:W-:Y:S02]  /*6260*/  HADD2.F32 R26, -RZ, R2.H0_H0 ;  /* 0x20000002ff1a7230 */ /* 0x010fe40000004100 */
[----:B------:R-:W2:Y:S01]  /*6270*/  LDL R2, [R1+0xf8] ;  /* 0x0000f80001027983 */ /* 0x000ea20000100800 */
[C---:B------:R-:W-:Y:S01]  /*6280*/  FMUL.FTZ R111, R95.reuse, R52 ;  /* 0x000000345f6f7220 */ /* 0x040fe20000410000 */
[C---:B------:R-:W-:Y:S01]  /*6290*/  FMUL.FTZ R110, R95.reuse, R51 ;  /* 0x000000335f6e7220 */ /* 0x040fe20000410000 */
[----:B------:R-:W-:-:S04]  /*62a0*/  FMUL.FTZ R109, R95, R50 ;  /* 0x000000325f6d7220 */ /* 0x000fc80000410000 */
[----:B------:R-:W0:Y:S01]  /*62b0*/  MUFU.EX2 R111, R111 ;  /* 0x0000006f006f7308 */ /* 0x000e220000000800 */
[----:B-----5:R-:W-:Y:S02]  /*62c0*/  HADD2.F32 R37, -RZ, R27.H0_H0 ;  /* 0x2000001bff257230 */ /* 0x020fe40000004100 */
[----:B------:R-:W-:Y:S01]  /*62d0*/  FMUL.FTZ R108, R95, R49 ;  /* 0x000000315f6c7220 */ /* 0x000fe20000410000 */
[----:B---3--:R-:W-:-:S04]  /*62e0*/  HADD2.F32 R35, -RZ, R25.H0_H0 ;  /* 0x20000019ff237230 */ /* 0x008fc80000004100 */
[----:B------:R-:W3:Y:S01]  /*62f0*/  MUFU.EX2 R110, R110 ;  /* 0x0000006e006e7308 */ /* 0x000ee20000000800 */
[----:B------:R-:W-:Y:S02]  /*6300*/  HADD2.F32 R15, -RZ, R15.H0_H0 ;  /* 0x2000000fff0f7230 */ /* 0x000fe40000004100 */
[----:B------:R-:W-:Y:S01]  /*6310*/  FMUL.FTZ R99, R37, R53 ;  /* 0x0000003525637220 */ /* 0x000fe20000410000 */
[----:B------:R-:W-:Y:S02]  /*6320*/  HADD2.F32 R14, -RZ, R14.H0_H0 ;  /* 0x2000000eff0e7230 */ /* 0x000fe40000004100 */
[----:B------:R-:W-:Y:S01]  /*6330*/  FMUL.FTZ R25, R36, R52 ;  /* 0x0000003424197220 */ /* 0x000fe20000410000 */
[----:B------:R-:W-:Y:S01]  /*6340*/  FMUL.FTZ R107, R95, R48 ;  /* 0x000000305f6b7220 */ /* 0x000fe20000410000 */
[----:B------:R-:W4:Y:S01]  /*6350*/  MUFU.EX2 R109, R109 ;  /* 0x0000006d006d7308 */ /* 0x000f220000000800 */
[----:B------:R-:W-:Y:S02]  /*6360*/  HADD2.F32 R34, -RZ, R24.H0_H0 ;  /* 0x20000018ff227230 */ /* 0x000fe40000004100 */
[----:B------:R-:W-:Y:S01]  /*6370*/  FMUL.FTZ R24, R35, R51 ;  /* 0x0000003323187220 */ /* 0x000fe20000410000 */
[----:B------:R-:W-:-:S02]  /*6380*/  HADD2.F32 R13, -RZ, R13.H0_H0 ;  /* 0x2000000dff0d7230 */ /* 0x000fc40000004100 */
[----:B------:R-:W-:Y:S01]  /*6390*/  FMUL.FTZ R147, R15, R25 ;  /* 0x000000190f937220 */ /* 0x000fe20000410000 */
[----:B------:R-:W-:Y:S01]  /*63a0*/  FMUL.FTZ R148, R14, R99 ;  /* 0x000000630e947220 */ /* 0x000fe20000410000 */
[----:B------:R-:W-:Y:S01]  /*63b0*/  FMUL.FTZ R106, R95, R47 ;  /* 0x0000002f5f6a7220 */ /* 0x000fe20000410000 */
[----:B------:R-:W5:Y:S01]  /*63c0*/  MUFU.EX2 R108, R108 ;  /* 0x0000006c006c7308 */ /* 0x000f620000000800 */
[----:B------:R-:W-:Y:S01]  /*63d0*/  ISETP.NE.AND P0, PT, R78, 0x7f, PT ;  /* 0x0000007f4e00780c */ /* 0x000fe20003f05270 */
[----:B------:R-:W-:Y:S02]  /*63e0*/  HADD2.F32 R33, -RZ, R23.H0_H0 ;  /* 0x20000017ff217230 */ /* 0x000fe40000004100 */
[----:B------:R-:W-:Y:S01]  /*63f0*/  FMUL.FTZ R23, R34, R50 ;  /* 0x0000003222177220 */ /* 0x000fe20000410000 */
[----:B------:R-:W-:Y:S02]  /*6400*/  HADD2.F32 R12, -RZ, R12.H0_H0 ;  /* 0x2000000cff0c7230 */ /* 0x000fe40000004100 */
[-C--:B0-----:R-:W-:Y:S01]  /*6410*/  FMUL.FTZ R80, R149, R111.reuse ;  /* 0x0000006f95507220 */ /* 0x081fe20000410000 */
[----:B------:R-:W-:Y:S01]  /*6420*/  FMUL.FTZ R146, R13, R24 ;  /* 0x000000180d927220 */ /* 0x000fe20000410000 */
[----:B------:R-:W-:Y:S01]  /*6430*/  FFMA.FTZ R81, R148, R111, R147 ;  /* 0x0000006f94517223 */ /* 0x000fe20000010093 */
[----:B------:R-:W0:Y:S01]  /*6440*/  MUFU.EX2 R107, R107 ;  /* 0x0000006b006b7308 */ /* 0x000e220000000800 */
[----:B------:R-:W-:Y:S01]  /*6450*/  FMUL.FTZ R105, R95, R46 ;  /* 0x0000002e5f697220 */ /* 0x000fe20000410000 */
[----:B------:R-:W-:-:S02]  /*6460*/  HADD2.F32 R32, -RZ, R22.H0_H0 ;  /* 0x20000016ff207230 */ /* 0x000fc40000004100 */
[----:B------:R-:W-:Y:S01]  /*6470*/  FMUL.FTZ R22, R33, R49 ;  /* 0x0000003121167220 */ /* 0x000fe20000410000 */
[----:B------:R-:W-:Y:S02]  /*6480*/  HADD2.F32 R11, -RZ, R11.H0_H0 ;  /* 0x2000000bff0b7230 */ /* 0x000fe40000004100 */
[----:B---3--:R-:W-:Y:S01]  /*6490*/  FMUL.FTZ R80, R110, R80 ;  /* 0x000000506e507220 */ /* 0x008fe20000410000 */
[----:B------:R-:W-:Y:S01]  /*64a0*/  FMUL.FTZ R145, R12, R23 ;  /* 0x000000170c917220 */ /* 0x000fe20000410000 */
[----:B------:R-:W-:Y:S01]  /*64b0*/  FFMA.FTZ R81, R110, R81, R146 ;  /* 0x000000516e517223 */ /* 0x000fe20000010092 */
[----:B------:R-:W3:Y:S01]  /*64c0*/  MUFU.EX2 R106, R106 ;  /* 0x0000006a006a7308 */ /* 0x000ee20000000800 */
[----:B------:R-:W-:Y:S01]  /*64d0*/  FMUL.FTZ R104, R95, R45 ;  /* 0x0000002d5f687220 */ /* 0x000fe20000410000 */
[----:B------:R-:W-:Y:S02]  /*64e0*/  HADD2.F32 R31, -RZ, R21.H0_H0 ;  /* 0x20000015ff1f7230 */ /* 0x000fe40000004100 */
[----:B------:R-:W-:Y:S01]  /*64f0*/  FMUL.FTZ R21, R32, R48 ;  /* 0x0000003020157220 */ /* 0x000fe20000410000 */
[----:B------:R-:W-:-:S02]  /*6500*/  HADD2.F32 R10, -RZ, R10.H0_H0 ;  /* 0x2000000aff0a7230 */ /* 0x000fc40000004100 */
[----:B----4-:R-:W-:Y:S01]  /*6510*/  FMUL.FTZ R80, R109, R80 ;  /* 0x000000506d507220 */ /* 0x010fe20000410000 */
[----:B------:R-:W-:Y:S01]  /*6520*/  FMUL.FTZ R144, R11, R22 ;  /* 0x000000160b907220 */ /* 0x000fe20000410000 */
[----:B------:R-:W-:Y:S01]  /*6530*/  FFMA.FTZ R81, R109, R81, R145 ;  /* 0x000000516d517223 */ /* 0x000fe20000010091 */
[----:B------:R-:W4:Y:S01]  /*6540*/  MUFU.EX2 R105, R105 ;  /* 0x0000006900697308 */ /* 0x000f220000000800 */
[----:B------:R-:W-:Y:S01]  /*6550*/  FMUL.FTZ R103, R95, R44 ;  /* 0x0000002c5f677220 */ /* 0x000fe20000410000 */
[----:B------:R-:W-:Y:S01]  /*6560*/  @P0 LEA R113, R78, R76, 0x2 ;  /* 0x0000004c4e710211 */ /* 0x000fe200078e10ff */
[----:B------:R-:W-:Y:S01]  /*6570*/  BAR.SYNC.DEFER_BLOCKING 0x0 ;  /* 0x0000000000007b1d */ /* 0x000fe20000010000 */
[----:B------:R-:W-:Y:S02]  /*6580*/  HADD2.F32 R30, -RZ, R20.H0_H0 ;  /* 0x20000014ff1e7230 */ /* 0x000fe40000004100 */
[----:B------:R-:W-:Y:S01]  /*6590*/  FMUL.FTZ R20, R31, R47 ;  /* 0x0000002f1f147220 */ /* 0x000fe20000410000 */
[----:B------:R-:W-:-:S02]  /*65a0*/  HADD2.F32 R9, -RZ, R9.H0_H0 ;  /* 0x20000009ff097230 */ /* 0x000fc40000004100 */
[----:B-----5:R-:W-:Y:S01]  /*65b0*/  FMUL.FTZ R80, R108, R80 ;  /* 0x000000506c507220 */ /* 0x020fe20000410000 */
[----:B------:R-:W-:Y:S01]  /*65c0*/  FMUL.FTZ R143, R10, R21 ;  /* 0x000000150a8f7220 */ /* 0x000fe20000410000 */
[----:B------:R-:W5:Y:S01]  /*65d0*/  MUFU.EX2 R104, R104 ;  /* 0x0000006800687308 */ /* 0x000f620000000800 */
[----:B------:R-:W-:Y:S01]  /*65e0*/  FFMA.FTZ R81, R108, R81, R144 ;  /* 0x000000516c517223 */ /* 0x000fe20000010090 */
[----:B------:R-:W-:Y:S01]  /*65f0*/  FMUL.FTZ R102, R95, R43 ;  /* 0x0000002b5f667220 */ /* 0x000fe20000410000 */
[----:B------:R-:W-:Y:S02]  /*6600*/  HADD2.F32 R29, -RZ, R18.H0_H0 ;  /* 0x20000012ff1d7230 */ /* 0x000fe40000004100 */
[----:B------:R-:W-:Y:S01]  /*6610*/  FMUL.FTZ R19, R30, R46 ;  /* 0x0000002e1e137220 */ /* 0x000fe20000410000 */
[----:B------:R-:W-:Y:S02]  /*6620*/  HADD2.F32 R8, -RZ, R8.H0_H0 ;  /* 0x20000008ff087230 */ /* 0x000fe40000004100 */
[----:B0-----:R-:W-:Y:S01]  /*6630*/  FMUL.FTZ R80, R107, R80 ;  /* 0x000000506b507220 */ /* 0x001fe20000410000 */
[----:B------:R-:W-:Y:S01]  /*6640*/  FMUL.FTZ R142, R9, R20 ;  /* 0x00000014098e7220 */ /* 0x000fe20000410000 */
[----:B------:R-:W0:Y:S01]  /*6650*/  MUFU.EX2 R103, R103 ;  /* 0x0000006700677308 */ /* 0x000e220000000800 */
[----:B------:R-:W-:Y:S01]  /*6660*/  FFMA.FTZ R81, R107, R81, R143 ;  /* 0x000000516b517223 */ /* 0x000fe2000001008f */
[----:B------:R-:W-:Y:S01]  /*6670*/  FMUL.FTZ R101, R95, R42 ;  /* 0x0000002a5f657220 */ /* 0x000fe20000410000 */
[----:B------:R-:W-:-:S02]  /*6680*/  HADD2.F32 R28, -RZ, R16.H0_H0 ;  /* 0x20000010ff1c7230 */ /* 0x000fc40000004100 */
[----:B------:R-:W-:Y:S01]  /*6690*/  FMUL.FTZ R18, R29, R45 ;  /* 0x0000002d1d127220 */ /* 0x000fe20000410000 */
[----:B------:R-:W-:Y:S02]  /*66a0*/  HADD2.F32 R7, -RZ, R7.H0_H0 ;  /* 0x20000007ff077230 */ /* 0x000fe40000004100 */
[----:B---3--:R-:W-:Y:S01]  /*66b0*/  FMUL.FTZ R80, R106, R80 ;  /* 0x000000506a507220 */ /* 0x008fe20000410000 */
[----:B------:R-:W3:Y:S01]  /*66c0*/  @P0 LDS R113, [R113+0x7554] ;  /* 0x0075540071710984 */ /* 0x000ee20000000800 */
[----:B------:R-:W1:Y:S01]  /*66d0*/  MUFU.EX2 R102, R102 ;  /* 0x0000006600667308 */ /* 0x000e620000000800 */
[----:B------:R-:W-:Y:S01]  /*66e0*/  FMUL.FTZ R141, R8, R19 ;  /* 0x00000013088d7220 */ /* 0x000fe20000410000 */
[----:B------:R-:W-:Y:S01]  /*66f0*/  FFMA.FTZ R81, R106, R81, R142 ;  /* 0x000000516a517223 */ /* 0x000fe2000001008e */
[----:B------:R-:W-:Y:S01]  /*6700*/  FMUL.FTZ R100, R95, R41 ;  /* 0x000000295f647220 */ /* 0x000fe20000410000 */
[----:B------:R-:W-:Y:S02]  /*6710*/  HADD2.F32 R27, -RZ, R4.H0_H0 ;  /* 0x20000004ff1b7230 */ /* 0x000fe40000004100 */
[----:B------:R-:W-:Y:S01]  /*6720*/  FMUL.FTZ R17, R28, R44 ;  /* 0x0000002c1c117220 */ /* 0x000fe20000410000 */
[----:B------:R-:W-:-:S02]  /*6730*/  HADD2.F32 R6, -RZ, R6.H0_H0 ;  /* 0x20000006ff067230 */ /* 0x000fc40000004100 */
[----:B----4-:R-:W-:Y:S01]  /*6740*/  FMUL.FTZ R80, R105, R80 ;  /* 0x0000005069507220 */ /* 0x010fe20000410000 */
[----:B------:R-:W4:Y:S01]  /*6750*/  MUFU.EX2 R101, R101 ;  /* 0x0000006500657308 */ /* 0x000f220000000800 */
[----:B------:R-:W-:Y:S01]  /*6760*/  FMUL.FTZ R140, R7, R18 ;  /* 0x00000012078c7220 */ /* 0x000fe20000410000 */
[----:B------:R-:W-:Y:S01]  /*6770*/  FFMA.FTZ R81, R105, R81, R141 ;  /* 0x0000005169517223 */ /* 0x000fe2000001008d */
[----:B------:R-:W-:Y:S01]  /*6780*/  FMUL.FTZ R98, R95, R40 ;  /* 0x000000285f627220 */ /* 0x000fe20000410000 */
[----:B------:R-:W-:Y:S02]  /*6790*/  HADD2.F32 R5, -RZ, R5.H0_H0 ;  /* 0x20000005ff057230 */ /* 0x000fe40000004100 */
[----:B------:R-:W-:Y:S01]  /*67a0*/  FMUL.FTZ R16, R27, R43 ;  /* 0x0000002b1b107220 */ /* 0x000fe20000410000 */
[----:B-----5:R-:W-:Y:S01]  /*67b0*/  FMUL.FTZ R80, R104, R80 ;  /* 0x0000005068507220 */ /* 0x020fe20000410000 */
[----:B------:R-:W-:Y:S01]  /*67c0*/  FMUL.FTZ R139, R6, R17 ;  /* 0x00000011068b7220 */ /* 0x000fe20000410000 */
[----:B------:R-:W5:Y:S01]  /*67d0*/  MUFU.EX2 R100, R100 ;  /* 0x0000006400647308 */ /* 0x000f620000000800 */
[----:B------:R-:W-:Y:S01]  /*67e0*/  FFMA.FTZ R81, R104, R81, R140 ;  /* 0x0000005168517223 */ /* 0x000fe2000001008c */
[----:B------:R-:W-:Y:S01]  /*67f0*/  FMUL.FTZ R97, R95, R39 ;  /* 0x000000275f617220 */ /* 0x000fe20000410000 */
[----:B------:R-:W-:-:S02]  /*6800*/  HADD2.F32 R94, -RZ, R94.H0_H0 ;  /* 0x2000005eff5e7230 */ /* 0x000fc40000004100 */
[----:B------:R-:W-:Y:S01]  /*6810*/  FMUL.FTZ R96, R26, R42 ;  /* 0x0000002a1a607220 */ /* 0x000fe20000410000 */
[----:B------:R-:W-:Y:S02]  /*6820*/  HADD2.F32 R4, -RZ, R3.H0_H0 ;  /* 0x20000003ff047230 */ /* 0x000fe40000004100 */
[----:B0-----:R-:W-:Y:S01]  /*6830*/  FMUL.FTZ R80, R103, R80 ;  /* 0x0000005067507220 */ /* 0x001fe20000410000 */
[----:B------:R-:W-:Y:S01]  /*6840*/  FMUL.FTZ R138, R5, R16 ;  /* 0x00000010058a7220 */ /* 0x000fe20000410000 */
[----:B------:R-:W0:Y:S01]  /*6850*/  MUFU.EX2 R98, R98 ;  /* 0x0000006200627308 */ /* 0x000e220000000800 */
[----:B------:R-:W-:Y:S01]  /*6860*/  FFMA.FTZ R81, R103, R81, R139 ;  /* 0x0000005167517223 */ /* 0x000fe2000001008b */
[----:B------:R-:W-:Y:S01]  /*6870*/  FMUL.FTZ R95, R95, R38 ;  /* 0x000000265f5f7220 */ /* 0x000fe20000410000 */
[----:B------:R-:W-:Y:S02]  /*6880*/  HADD2.F32 R92, -RZ, R92.H0_H0 ;  /* 0x2000005cff5c7230 */ /* 0x000fe40000004100 */
[C---:B-1----:R-:W-:Y:S01]  /*6890*/  FMUL.FTZ R80, R102.reuse, R80 ;  /* 0x0000005066507220 */ /* 0x042fe20000410000 */
[----:B------:R-:W-:Y:S01]  /*68a0*/  FFMA.FTZ R81, R102, R81, R138 ;  /* 0x0000005166517223 */ /* 0x000fe2000001008a */
[----:B------:R-:W-:Y:S01]  /*68b0*/  FMUL.FTZ R137, R94, R96 ;  /* 0x000000605e897220 */ /* 0x000fe20000410000 */
[----:B------:R-:W-:Y:S01]  /*68c0*/  FMUL.FTZ R91, R4, R41 ;  /* 0x00000029045b7220 */ /* 0x000fe20000410000 */
[----:B------:R-:W1:Y:S01]  /*68d0*/  MUFU.EX2 R97, R97 ;  /* 0x0000006100617308 */ /* 0x000e620000000800 */
[----:B------:R-:W-:-:S02]  /*68e0*/  HADD2.F32 R93, -RZ, R93.H0_H0 ;  /* 0x2000005dff5d7230 */ /* 0x000fc40000004100 */
[C---:B----4-:R-:W-:Y:S01]  /*68f0*/  FMUL.FTZ R80, R101.reuse, R80 ;  /* 0x0000005065507220 */ /* 0x050fe20000410000 */
[----:B------:R-:W-:Y:S01]  /*6900*/  FFMA.FTZ R81, R101, R81, R137 ;  /* 0x0000005165517223 */ /* 0x000fe20000010089 */
[----:B------:R-:W-:Y:S01]  /*6910*/  FMUL.FTZ R136, R92, R91 ;  /* 0x0000005b5c887220 */ /* 0x000fe20000410000 */
[----:B------:R-:W-:Y:S02]  /*6920*/  HADD2.F32 R79, -RZ, R79.H0_H0 ;  /* 0x2000004fff4f7230 */ /* 0x000fe40000004100 */
[----:B------:R-:W4:Y:S01]  /*6930*/  MUFU.EX2 R95, R95 ;  /* 0x0000005f005f7308 */ /* 0x000f220000000800 */
[C---:B-----5:R-:W-:Y:S01]  /*6940*/  FMUL.FTZ R80, R100.reuse, R80 ;  /* 0x0000005064507220 */ /* 0x060fe20000410000 */
[----:B------:R-:W-:Y:S01]  /*6950*/  FFMA.FTZ R81, R100, R81, R136 ;  /* 0x0000005164517223 */ /* 0x000fe20000010088 */
[----:B------:R-:W-:Y:S02]  /*6960*/  BSSY B0, `(.L_x_1520) ;  /* 0x000001a000007945 */ /* 0x000fe40003800000 */
[----:B0-----:R-:W-:Y:S01]  /*6970*/  FMUL.FTZ R80, R98, R80 ;  /* 0x0000005062507220 */ /* 0x001fe20000410000 */
[----:B------:R-:W-:-:S02]  /*6980*/  HADD2.F32 R112, -RZ, R112.H0_H0 ;  /* 0x20000070ff707230 */ /* 0x000fc40000004100 */
[----:B------:R-:W-:Y:S02]  /*6990*/  HADD2.F32 R114, -RZ, R82.H0_H0 ;  /* 0x20000052ff727230 */ /* 0x000fe40000004100 */
[----:B-1----:R-:W-:Y:S01]  /*69a0*/  FMUL.FTZ R80, R97, R80 ;  /* 0x0000005061507220 */ /* 0x002fe20000410000 */
[----:B--2---:R-:W-:Y:S02]  /*69b0*/  HADD2.F32 R3, -RZ, R2.H0_H0 ;  /* 0x20000002ff037230 */ /* 0x004fe40000004100 */
[----:B------:R-:W-:-:S03]  /*69c0*/  HADD2.F32 R2, -RZ, R0.H0_H0 ;  /* 0x20000000ff027230 */ /* 0x000fc60000004100 */
[----:B------:R-:W-:Y:S02]  /*69d0*/  FMUL.FTZ R90, R3, R40 ;  /* 0x00000028035a7220 */ /* 0x000fe40000410000 */
[----:B------:R-:W-:Y:S02]  /*69e0*/  FMUL.FTZ R0, R2, R39 ;  /* 0x0000002702007220 */ /* 0x000fe40000410000 */
[----:B------:R-:W-:Y:S02]  /*69f0*/  FMUL.FTZ R135, R93, R90 ;  /* 0x0000005a5d877220 */ /* 0x000fe40000410000 */
[----:B------:R-:W-:Y:S02]  /*6a00*/  FMUL.FTZ R134, R79, R0 ;  /* 0x000000004f867220 */ /* 0x000fe40000410000 */
[----:B------:R-:W-:-:S04]  /*6a10*/  FFMA.FTZ R81, R98, R81, R135 ;  /* 0x0000005162517223 */ /* 0x000fc80000010087 */
[----:B------:R-:W-:Y:S01]  /*6a20*/  FFMA.FTZ R81, R97, R81, R134 ;  /* 0x0000005161517223 */ /* 0x000fe20000010086 */
[----:B---34-:R-:W-:Y:S06]  /*6a30*/  @P0 BRA `(.L_x_1521) ;  /* 0x0000000000300947 */ /* 0x018fec0003800000 */
        /* <DEDUP_REMOVED lines=12> */
.L_x_1521:
[----:B------:R-:W-:Y:S05]  /*6b00*/  BSYNC B0 ;  /* 0x0000000000007941 */ /* 0x000fea0003800000 */
.L_x_1520:
[----:B------:R-:W-:Y:S01]  /*6b10*/  FMUL.FTZ R115, R114, R38 ;  /* 0x0000002672737220 */ /* 0x000fe20000410000 */
[----:B------:R-:W-:Y:S01]  /*6b20*/  LEA.HI R116, R78, R78, RZ, 0x1e ;  /* 0x0000004e4e747211 */ /* 0x000fe200078ff0ff */
[----:B------:R-:W2:Y:S02]  /*6b30*/  LDL R165, [R1+0x7c] ;  /* 0x00007c0001a57983 */ /* 0x000ea40000100800 */
[----:B------:R-:W-:Y:S01]  /*6b40*/  FMUL.FTZ R133, R112, R115 ;  /* 0x0000007370857220 */ /* 0x000fe20000410000 */
[C---:B------:R-:W-:Y:S01]  /*6b50*/  FMUL.FTZ R80, R95.reuse, R80 ;  /* 0x000000505f507220 */ /* 0x040fe20000410000 */
[----:B------:R-:W-:Y:S01]  /*6b60*/  IMAD R116, R116, 0x8, R76 ;  /* 0x0000000874747824 */ /* 0x000fe200078e024c */
        /* <DEDUP_REMOVED lines=14> */
[----:B------:R-:W-:Y:S01]  /*6c50*/  MOV R81, UR52 ;  /* 0x0000003400517c02 */ /* 0x000fe20008000f00 */
[----:B------:R-:W4:Y:S03]  /*6c60*/  LDL R88, [R1+0x60] ;  /* 0x0000600001587983 */ /* 0x000f260000100800 */
[----:B------:R-:W-:Y:S01]  /*6c70*/  @!P2 IADD3 R81, R81, -0x2, RZ ;  /* 0xfffffffe5151a810 */ /* 0x000fe20007ffe0ff */
[----:B------:R-:W4:Y:S01]  /*6c80*/  LDL R87, [R1+0x54] ;  /* 0x0000540001577983 */ /* 0x000f220000100800 */
[----:B------:R-:W-:-:S03]  /*6c90*/  MOV R83, 0x8 ;  /* 0x0000000800537802 */ /* 0x000fc60000000f00 */
[----:B------:R-:W4:Y:S04]  /*6ca0*/  LDL R86, [R1+0x58] ;  /* 0x0000580001567983 */ /* 0x000f280000100800 */
[----:B------:R-:W4:Y:S04]  /*6cb0*/  LDL R85, [R1+0x4c] ;  /* 0x00004c0001557983 */ /* 0x000f280000100800 */
[----:B------:R-:W4:Y:S01]  /*6cc0*/  LDL R84, [R1+0x50] ;  /* 0x0000500001547983 */ /* 0x000f220000100800 */
[----:B0-----:R-:W-:Y:S01]  /*6cd0*/  @!P2 IMAD R80, R81, R80, UR7 ;  /* 0x000000075150ae24 */ /* 0x001fe2000f8e0250 */
[----:B------:R-:W-:-:S03]  /*6ce0*/  HFMA2.MMA R81, -RZ, RZ, 0, 0 ;  /* 0x00000000ff517435 */ /* 0x000fc600000001ff */
[----:B------:R-:W-:Y:S01]  /*6cf0*/  @!P2 IMAD.WIDE R82, R80, R83, UR14 ;  /* 0x0000000e5052ae25 */ /* 0x000fe2000f8e0253 */
[----:B------:R-:W-:-:S06]  /*6d00*/  MOV R80, 0x3f800000 ;  /* 0x3f80000000507802 */ /* 0x000fcc0000000f00 */
        /* <DEDUP_REMOVED lines=73> */
.L_x_1585:
[----:B------:R-:W-:Y:S01]  /*71a0*/  ISETP.GE.AND P3, PT, R77, 0x10, PT ;  /* 0x000000104d00780c */ /* 0x000fe20003f66270 */
[----:B------:R-:W-:-:S12]  /*71b0*/  UMOV UR34, 0xffffffff ;  /* 0xffffffff00227882 */ /* 0x000fd80000000000 */
[C---:B0-2---:R-:W-:Y:S01]  /*71c0*/  @P3 FFMA.FTZ R163, R162.reuse, R88, R163 ;  /* 0x00000058a2a33223 */ /* 0x045fe200000100a3 */
[----:B---3--:R-:W-:Y:S01]  /*71d0*/  @P3 FMUL.FTZ R162, R162, R150 ;  /* 0x00000096a2a23220 */ /* 0x008fe20000410000 */
[----:B------:R-:W-:Y:S06]  /*71e0*/  BRA.DIV UR34, `(.L_x_1524) ;  /* 0x0000006222587947 */ /* 0x000fec000b800000 */
.L_x_1588:
[----:B------:R-:W-:-:S03]  /*71f0*/  UMOV UR34, 0xffffffff ;  /* 0xffffffff00227882 */ /* 0x000fc60000000000 */
[----:B------:R-:W-:Y:S05]  /*7200*/  BRA.DIV UR34, `(.L_x_1525) ;  /* 0x0000006222787947 */ /* 0x000fea000b800000 */
.L_x_1591:
[----:B------:R-:W-:-:S03]  /*7210*/  UMOV UR34, 0xffffffff ;  /* 0xffffffff00227882 */ /* 0x000fc60000000000 */
[----:B------:R-:W-:Y:S05]  /*7220*/  BRA.DIV UR34, `(.L_x_1526) ;  /* 0x0000006222987947 */ /* 0x000fea000b800000 */
[----:B------:R-:W0:Y:S04]  /*7230*/  SHFL.UP PT, R162, R162, 0x1, RZ ;  /* 0x04200000a2a27989 */ /* 0x000e2800000e00ff */
[----:B------:R-:W2:Y:S04]  /*7240*/  SHFL.UP PT, R163, R163, 0x1, RZ ;  /* 0x04200000a3a37989 */ /* 0x000ea800000e00ff */
[----:B-----5:R-:W3:Y:S04]  /*7250*/  SHFL.IDX PT, R80, R80, RZ, 0x1f ;  /* 0x00001fff50507589 */ /* 0x020ee800000e0000 */
[----:B------:R-:W4:Y:S02]  /*7260*/  SHFL.IDX PT, R81, R81, RZ, 0x1f ;  /* 0x00001fff51517589 */ /* 0x000f2400000e0000 */
.L_x_1597:
        /* <DEDUP_REMOVED lines=12> */
.L_x_1522:
[----:B------:R-:W-:Y:S05]  /*7330*/  WARPSYNC.ALL ;  /* 0x0000000000007948 */ /* 0x000fea0003800000 */
[----:B------:R-:W-:Y:S01]  /*7340*/  BAR.SYNC.DEFER_BLOCKING 0x0 ;  /* 0x0000000000007b1d */ /* 0x000fe20000010000 */
[C---:B-1----:R-:W-:Y:S01]  /*7350*/  FMUL.FTZ R82, R95.reuse, R113 ;  /* 0x000000715f527220 */ /* 0x042fe20000410000 */
[----:B------:R-:W-:Y:S01]  /*7360*/  FFMA.FTZ R83, R95, R131, R132 ;  /* 0x000000835f537223 */ /* 0x000fe20000010084 */
[----:B0-----:R-:W-:Y:S01]  /*7370*/  MOV R84, UR7 ;  /* 0x0000000700547c02 */ /* 0x001fe20008000f00 */
[----:B-----5:R-:W-:Y:S02]  /*7380*/  IMAD.MOV.U32 R81, RZ, RZ, RZ ;  /* 0x000000ffff517224 */ /* 0x020fe400078e00ff */
        /* <DEDUP_REMOVED lines=33> */
[----:B------:R-:W-:Y:S02]  /*75a0*/  HFMA2.MMA R80, -RZ, RZ, 1.875, 0 ;  /* 0x3f800000ff507435 */ /* 0x000fe400000001ff */
        /* <DEDUP_REMOVED lines=65> */
.L_x_1614:
        /* <DEDUP_REMOVED lines=15> */
.L_x_1527:
[----:B------:R-:W-:Y:S05]  /*7ab0*/  WARPSYNC.ALL ;  /* 0x0000000000007948 */ /* 0x000fea0003800000 */
[----:B0-----:R-:W2:Y:S01]  /*7ac0*/  LDL.LU R84, [R1+0x8c] ;  /* 0x00008c0001547983 */ /* 0x001ea20000300800 */
[----:B------:R-:W-:Y:S01]  /*7ad0*/  BAR.SYNC.DEFER_BLOCKING 0x0 ;  /* 0x0000000000007b1d */ /* 0x000fe20000010000 */
[----:B------:R-:W-:Y:S02]  /*7ae0*/  ISETP.NE.AND P0, PT, R78, RZ, PT ;  /* 0x000000ff4e00720c */ /* 0x000fe40003f05270 */
[----:B------:R-:W-:Y:S01]  /*7af0*/  MOV R82, UR7 ;  /* 0x0000000700527c02 */ /* 0x000fe20008000f00 */
[----:B------:R-:W-:Y:S01]  /*7b00*/  FFMA.FTZ R115, R112, -R115, R133 ;  /* 0x8000007370737223 */ /* 0x000fe20000010085 */
[----:B------:R-:W-:Y:S01]  /*7b10*/  FFMA.FTZ R90, R93, -R90, R135 ;  /* 0x8000005a5d5a7223 */ /* 0x000fe20000010087 */
        /* <DEDUP_REMOVED lines=11> */
[----:B------:R-:W-:Y:S01]  /*7bd0*/  FFMA.FTZ R18, R7, -R18, R140 ;  /* 0x8000001207127223 */ /* 0x000fe2000001008c */
[----:B------:R-:W-:Y:S01]  /*7be0*/  FFMA.FTZ R17, R6, -R17, R139 ;  /* 0x8000001106117223 */ /* 0x000fe2000001008b */
[----:B------:R-:W-:Y:S01]  /*7bf0*/  FFMA.FTZ R16, R5, -R16, R138 ;  /* 0x8000001005107223 */ /* 0x000fe2000001008a */
[----:B------:R-:W-:Y:S01]  /*7c00*/  IADD3 R150, R78, 0x200, RZ ;  /* 0x000002004e967810 */ /* 0x000fe20007ffe0ff */
[----:B------:R-:W5:Y:S01]  /*7c10*/  LDL.LU R88, [R1+0x94] ;  /* 0x0000940001587983 */ /* 0x000f620000300800 */
[----:B------:R-:W-:-:S03]  /*7c20*/  ULDC.64 UR34, c[0x0][0x370] ;  /* 0x0000dc0000227ab9 */ /* 0x000fc60000000a00 */
[----:B------:R-:W0:Y:S01]  /*7c30*/  LDS R116, [R116+0x6854] ;  /* 0x0068540074747984 */ /* 0x000e220000000800 */
[----:B------:R-:W-:-:S03]  /*7c40*/  @!P0 LEA R82, R82, R76, 0x3 ;  /* 0x0000004c52528211 */ /* 0x000fc600078e18ff */
[----:B------:R-:W5:Y:S04]  /*7c50*/  LDL.LU R83, [R1+0x44] ;  /* 0x0000440001537983 */ /* 0x000f680000300800 */
[----:B------:R1:W-:Y:S04]  /*7c60*/  @!P0 STS.64 [R82+0x7750], R80 ;  /* 0x0077505052008388 */ /* 0x0003e80000000a00 */
[----:B------:R-:W5:Y:S04]  /*7c70*/  LDL.LU R86, [R1+0x98] ;  /* 0x0000980001567983 */ /* 0x000f680000300800 */
[----:B------:R-:W5:Y:S01]  /*7c80*/  LDL.LU R85, [R1+0x40] ;  /* 0x0000400001557983 */ /* 0x000f620000300800 */
[----:B0-----:R-:W-:-:S04]  /*7c90*/  FFMA.FTZ R113, R116, R113, R131 ;  /* 0x0000007174717223 */ /* 0x001fc80000010083 */
[-C--:B-1----:R-:W-:Y:S01]  /*7ca0*/  FMUL.FTZ R80, R112, R113.reuse ;  /* 0x0000007170507220 */ /* 0x082fe20000410000 */
[----:B------:R-:W-:Y:S01]  /*7cb0*/  FFMA.FTZ R95, R95, R113, R132 ;  /* 0x000000715f5f7223 */ /* 0x000fe20000010084 */
[----:B------:R-:W-:Y:S01]  /*7cc0*/  FMUL.FTZ R81, R113, UR61 ;  /* 0x0000003d71517c20 */ /* 0x000fe20008410000 */
[----:B------:R-:W-:Y:S01]  /*7cd0*/  FFMA.FTZ R131, R79, -R0, R134 ;  /* 0x800000004f837223 */ /* 0x000fe20000010086 */
[----:B------:R-:W-:Y:S01]  /*7ce0*/  FMUL.FTZ R113, R113, R38 ;  /* 0x0000002671717220 */ /* 0x000fe20000410000 */
[----:B------:R-:W-:Y:S01]  /*7cf0*/  FFMA.FTZ R97, R97, R95, R129 ;  /* 0x0000005f61617223 */ /* 0x000fe20000010081 */
[----:B------:R-:W-:-:S03]  /*7d00*/  FMUL.FTZ R81, R115, R81 ;  /* 0x0000005173517220 */ /* 0x000fc60000410000 */
        /* <DEDUP_REMOVED lines=11> */
[----:B------:R-:W-:Y:S01]  /*7dc0*/  FFMA.FTZ R107, R107, R106, R122 ;  /* 0x0000006a6b6b7223 */ /* 0x000fe2000001007a */
[----:B------:R-:W-:Y:S01]  /*7dd0*/  FMUL.FTZ R0, R95, UR61 ;  /* 0x0000003d5f007c20 */ /* 0x000fe20008410000 */
[----:B------:R-:W-:Y:S02]  /*7de0*/  FMUL.FTZ R79, R79, R95 ;  /* 0x0000005f4f4f7220 */ /* 0x000fe40000410000 */
[----:B------:R-:W-:Y:S01]  /*7df0*/  FFMA.FTZ R108, R108, R107, R119 ;  /* 0x0000006b6c6c7223 */ /* 0x000fe20000010077 */
[----:B------:R-:W-:Y:S01]  /*7e00*/  FMUL.FTZ R0, R131, R0 ;  /* 0x0000000083007220 */ /* 0x000fe20000410000 */
[----:B------:R-:W-:Y:S01]  /*7e10*/  FFMA.FTZ R80, R114, R80, R81 ;  /* 0x0000005072507223 */ /* 0x000fe20000010051 */
[----:B---3--:R-:W-:Y:S01]  /*7e20*/  FFMA.FTZ R89, R79, R39, R89 ;  /* 0x000000274f597223 */ /* 0x008fe20000010059 */
[----:B------:R-:W-:Y:S01]  /*7e30*/  FFMA.FTZ R109, R109, R108, R120 ;  /* 0x0000006c6d6d7223 */ /* 0x000fe20000010078 */
[----:B------:R-:W-:Y:S01]  /*7e40*/  FFMA.FTZ R0, R2, R79, R0 ;  /* 0x0000004f02007223 */ /* 0x000fe20000010000 */
[----:B------:R-:W-:Y:S01]  /*7e50*/  FMUL.FTZ R79, R97, UR61 ;  /* 0x0000003d614f7c20 */ /* 0x000fe20008410000 */
[----:B----4-:R-:W-:Y:S01]  /*7e60*/  FADD.FTZ R87, R80, R87 ;  /* 0x0000005750577221 */ /* 0x010fe20000010000 */
[----:B------:R-:W-:Y:S01]  /*7e70*/  FFMA.FTZ R110, R110, R109, R117 ;  /* 0x0000006d6e6e7223 */ /* 0x000fe20000010075 */
[----:B------:R-:W-:Y:S01]  /*7e80*/  STL [R1+0x90], R89 ;  /* 0x0000905901007387 */ /* 0x000fe20000100800 */
[----:B------:R-:W-:Y:S01]  /*7e90*/  FMUL.FTZ R93, R93, R97 ;  /* 0x000000615d5d7220 */ /* 0x000fe20000410000 */
[----:B------:R-:W-:Y:S01]  /*7ea0*/  FMUL.FTZ R79, R90, R79 ;  /* 0x0000004f5a4f7220 */ /* 0x000fe20000410000 */
[----:B------:R-:W-:Y:S01]  /*7eb0*/  FFMA.FTZ R111, R111, R110, R118 ;  /* 0x0000006e6f6f7223 */ /* 0x000fe20000010076 */
[----:B------:R0:W-:Y:S01]  /*7ec0*/  STL [R1+0x48], R87 ;  /* 0x0000485701007387 */ /* 0x0001e20000100800 */
[----:B------:R-:W-:Y:S01]  /*7ed0*/  FMUL.FTZ R81, R92, R98 ;  /* 0x000000625c517220 */ /* 0x000fe20000410000 */
[----:B------:R-:W-:Y:S01]  /*7ee0*/  FFMA.FTZ R79, R3, R93, R79 ;  /* 0x0000005d034f7223 */ /* 0x000fe2000001004f */
[----:B-----5:R-:W-:Y:S01]  /*7ef0*/  FFMA.FTZ R88, R93, R40, R88 ;  /* 0x000000285d587223 */ /* 0x020fe20000010058 */
[----:B------:R-:W-:Y:S01]  /*7f00*/  FMUL.FTZ R94, R94, R100 ;  /* 0x000000645e5e7220 */ /* 0x000fe20000410000 */
[----:B------:R-:W-:Y:S01]  /*7f10*/  FADD.FTZ R83, R0, R83 ;  /* 0x0000005300537221 */ /* 0x000fe20000010000 */
[----:B------:R-:W-:Y:S01]  /*7f20*/  FMUL.FTZ R82, R111, R53 ;  /* 0x000000356f527220 */ /* 0x000fe20000410000 */
[----:B0-----:R-:W-:Y:S01]  /*7f30*/  SHF.L.U32 R87, R78, 0x4, RZ ;  /* 0x000000044e577819 */ /* 0x001fe200000006ff */
[----:B------:R-:W-:Y:S01]  /*7f40*/  FFMA.FTZ R86, R81, R41, R86 ;  /* 0x0000002951567223 */ /* 0x000fe20000010056 */
[----:B------:R-:W-:-:S02]  /*7f50*/  FADD.FTZ R85, R79, R85 ;  /* 0x000000554f557221 */ /* 0x000fc40000010000 */
[----:B------:R-:W-:Y:S01]  /*7f60*/  LEA.HI.SX32 R80, R87, R87, 0x1b ;  /* 0x0000005757507211 */ /* 0x000fe200078fdaff */
[----:B------:R-:W-:Y:S01]  /*7f70*/  STL [R1+0x94], R88 ;  /* 0x0000945801007387 */ /* 0x000fe20000100800 */
[----:B------:R-:W-:Y:S02]  /*7f80*/  FMUL.FTZ R0, R37, R82 ;  /* 0x0000005225007220 */ /* 0x000fe40000410000 */
[----:B------:R-:W-:Y:S01]  /*7f90*/  LEA R80, R80, R76, 0x2 ;  /* 0x0000004c50507211 */ /* 0x000fe200078e10ff */
[----:B------:R0:W-:Y:S04]  /*7fa0*/  STL [R1+0x44], R83 ;  /* 0x0000445301007387 */ /* 0x0001e80000100800 */
[----:B------:R-:W-:Y:S04]  /*7fb0*/  STL [R1+0x98], R86 ;  /* 0x0000985601007387 */ /* 0x000fe80000100800 */
[----:B------:R-:W-:Y:S01]  /*7fc0*/  STL [R1+0x40], R85 ;  /* 0x0000405501007387 */ /* 0x000fe20000100800 */
[----:B0-----:R-:W-:-:S03]  /*7fd0*/  FMUL.FTZ R83, R98, UR61 ;  /* 0x0000003d62537c20 */ /* 0x001fc60008410000 */
[----:B------:R0:W-:Y:S01]  /*7fe0*/  STS [R80+0x2100], R0 ;  /* 0x0021000050007388 */ /* 0x0001e20000000800 */
[----:B------:R-:W-:Y:S01]  /*7ff0*/  FMUL.FTZ R83, R91, R83 ;  /* 0x000000535b537220 */ /* 0x000fe20000410000 */
[----:B------:R-:W-:-:S03]  /*8000*/  FMUL.FTZ R79, R110, R52 ;  /* 0x000000346e4f7220 */ /* 0x000fc60000410000 */
[----:B------:R-:W-:Y:S01]  /*8010*/  FFMA.FTZ R81, R4, R81, R83 ;  /* 0x0000005104517223 */ /* 0x000fe20000010053 */
[----:B0-----:R-:W-:Y:S01]  /*8020*/  FFMA.FTZ R0, R14, -R99, R148 ;  /* 0x800000630e007223 */ /* 0x001fe20000010094 */
[----:B------:R-:W-:-:S03]  /*8030*/  IADD3 R83, R87, 0x2, RZ ;  /* 0x0000000257537810 */ /* 0x000fc60007ffe0ff */
[----:B------:R-:W-:Y:S01]  /*8040*/  FFMA.FTZ R86, R0, R82, RZ ;  /* 0x0000005200567223 */ /* 0x000fe200000100ff */
[----:B------:R-:W-:-:S03]  /*8050*/  LEA.HI.SX32 R83, R83, R87, 0x1b ;  /* 0x0000005753537211 */ /* 0x000fc600078fdaff */
[-C--:B------:R-:W-:Y:S01]  /*8060*/  FFMA.FTZ R86, R25, R79.reuse, R86 ;  /* 0x0000004f19567223 */ /* 0x080fe20000010056 */
[----:B------:R-:W-:Y:S01]  /*8070*/  FMUL.FTZ R79, R36, R79 ;  /* 0x0000004f244f7220 */ /* 0x000fe20000410000 */
[----:B------:R-:W-:Y:S01]  /*8080*/  VIADD R85, R87, 0x3 ;  /* 0x0000000357557836 */ /* 0x000fe20000000000 */
[----:B------:R-:W-:-:S04]  /*8090*/  LEA R83, R83, R76, 0x2 ;  /* 0x0000004c53537211 */ /* 0x000fc800078e10ff */
[----:B------:R-:W-:-:S04]  /*80a0*/  LEA.HI.SX32 R85, R85, R87, 0x1b ;  /* 0x0000005755557211 */ /* 0x000fc800078fdaff */
[----:B------:R-:W-:Y:S01]  /*80b0*/  LEA R85, R85, R76, 0x2 ;  /* 0x0000004c55557211 */ /* 0x000fe200078e10ff */
[----:B------:R-:W-:Y:S01]  /*80c0*/  FMUL.FTZ R6, R6, R102 ;  /* 0x0000006606067220 */ /* 0x000fe20000410000 */
[C---:B------:R-:W-:Y:S01]  /*80d0*/  FMUL.FTZ R99, R102.reuse, UR61 ;  /* 0x0000003d66637c20 */ /* 0x040fe20008410000 */
[----:B------:R-:W-:-:S03]  /*80e0*/  FMUL.FTZ R102, R102, R44 ;  /* 0x0000002c66667220 */ /* 0x000fc60000410000 */
[----:B------:R-:W-:Y:S01]  /*80f0*/  FMUL.FTZ R99, R17, R99 ;  /* 0x0000006311637220 */ /* 0x000fe20000410000 */
[----:B------:R-:W-:-:S04]  /*8100*/  FMUL.FTZ R132, R100, UR61 ;  /* 0x0000003d64847c20 */ /* 0x000fc80008410000 */
[----:B------:R-:W-:Y:S01]  /*8110*/  FMUL.FTZ R132, R96, R132 ;  /* 0x0000008460847220 */ /* 0x000fe20000410000 */
[----:B--2---:R-:W-:-:S05]  /*8120*/  FFMA.FTZ R84, R94, R42, R84 ;  /* 0x0000002a5e547223 */ /* 0x004fca0000010054 */
[----:B------:R0:W-:Y:S01]  /*8130*/  STL [R1+0x9c], R84 ;  /* 0x00009c5401007387 */ /* 0x0001e20000100800 */
[----:B------:R-:W-:Y:S01]  /*8140*/  FMUL.FTZ R97, R97, R40 ;  /* 0x0000002861617220 */ /* 0x000fe20000410000 */
[----:B------:R-:W-:Y:S01]  /*8150*/  FMUL.FTZ R95, R95, R39 ;  /* 0x000000275f5f7220 */ /* 0x000fe20000410000 */
[----:B------:R-:W-:Y:S01]  /*8160*/  FFMA.FTZ R132, R26, R94, R132 ;  /* 0x0000005e1a847223 */ /* 0x000fe20000010084 */
[----:B------:R-:W2:Y:S01]  /*8170*/  LDL R89, [R1+0x88] ;  /* 0x0000880001597983 */ /* 0x000ea20000100800 */
[----:B0-----:R-:W-:-:S03]  /*8180*/  IADD3 R84, R87, 0x1, RZ ;  /* 0x0000000157547810 */ /* 0x001fc60007ffe0ff */
[----:B------:R-:W3:Y:S01]  /*8190*/  LDL R88, [R1+0x84] ;  /* 0x0000840001587983 */ /* 0x000ee20000100800 */
[----:B------:R-:W-:-:S03]  /*81a0*/  LEA.HI.SX32 R84, R84, R87, 0x1b ;  /* 0x0000005754547211 */ /* 0x000fc600078fdaff */
[----:B------:R-:W4:Y:S01]  /*81b0*/  LDL R155, [R1+0x80] ;  /* 0x00008000019b7983 */ /* 0x000f220000100800 */
[----:B------:R-:W-:Y:S01]  /*81c0*/  LEA R82, R84, R76, 0x2 ;  /* 0x0000004c54527211 */ /* 0x000fe200078e10ff */
[----:B------:R-:W-:-:S04]  /*81d0*/  FMUL.FTZ R84, R109, R51 ;  /* 0x000000336d547220 */ /* 0x000fc80000410000 */
[-C--:B------:R-:W-:Y:S01]  /*81e0*/  FFMA.FTZ R86, R24, R84.reuse, R86 ;  /* 0x0000005418567223 */ /* 0x080fe20000010056 */
[----:B------:R-:W-:Y:S01]  /*81f0*/  FMUL.FTZ R84, R35, R84 ;  /* 0x0000005423547220 */ /* 0x000fe20000410000 */
[----:B------:R0:W-:Y:S04]  /*8200*/  STS [R82+0x2104], R79 ;  /* 0x0021044f52007388 */ /* 0x0001e80000000800 */
[----:B------:R1:W-:Y:S01]  /*8210*/  STS [R83+0x2108], R84 ;  /* 0x0021085453007388 */ /* 0x0003e20000000800 */
[----:B0-----:R-:W-:Y:S01]  /*8220*/  FMUL.FTZ R79, R108, R50 ;  /* 0x000000326c4f7220 */ /* 0x001fe20000410000 */
[----:B-1----:R-:W-:-:S03]  /*8230*/  FMUL.FTZ R84, R107, R49 ;  /* 0x000000316b547220 */ /* 0x002fc60000410000 */
[-C--:B------:R-:W-:Y:S01]  /*8240*/  FFMA.FTZ R86, R23, R79.reuse, R86 ;  /* 0x0000004f17567223 */ /* 0x080fe20000010056 */
[----:B------:R-:W-:-:S03]  /*8250*/  FMUL.FTZ R79, R34, R79 ;  /* 0x0000004f224f7220 */ /* 0x000fc60000410000 */
[----:B------:R-:W-:Y:S01]  /*8260*/  FFMA.FTZ R87, R22, R84, R86 ;  /* 0x0000005416577223 */ /* 0x000fe20000010056 */
[----:B------:R-:W-:Y:S01]  /*8270*/  FMUL.FTZ R86, R106, R48 ;  /* 0x000000306a567220 */ /* 0x000fe20000410000 */
[----:B------:R-:W-:Y:S01]  /*8280*/  FMUL.FTZ R84, R33, R84 ;  /* 0x0000005421547220 */ /* 0x000fe20000410000 */
[----:B------:R0:W-:Y:S02]  /*8290*/  STS [R85+0x210c], R79 ;  /* 0x00210c4f55007388 */ /* 0x0001e40000000800 */
[----:B------:R-:W-:Y:S02]  /*82a0*/  FFMA.FTZ R87, R21, R86, R87 ;  /* 0x0000005615577223 */ /* 0x000fe40000010057 */
[----:B------:R1:W-:Y:S01]  /*82b0*/  STS [R80+0x2110], R84 ;  /* 0x0021105450007388 */ /* 0x0003e20000000800 */
[----:B0-----:R-:W-:-:S04]  /*82c0*/  FMUL.FTZ R79, R105, R47 ;  /* 0x0000002f694f7220 */ /* 0x001fc80000410000 */
[-C--:B-1----:R-:W-:Y:S01]  /*82d0*/  FMUL.FTZ R84, R31, R79.reuse ;  /* 0x0000004f1f547220 */ /* 0x082fe20000410000 */
[----:B------:R-:W-:Y:S01]  /*82e0*/  FFMA.FTZ R87, R20, R79, R87 ;  /* 0x0000004f14577223 */ /* 0x000fe20000010057 */
[----:B------:R-:W-:-:S03]  /*82f0*/  FMUL.FTZ R79, R104, R46 ;  /* 0x0000002e684f7220 */ /* 0x000fc60000410000 */
[----:B------:R0:W-:Y:S01]  /*8300*/  STS [R80+0x2118], R84 ;  /* 0x0021185450007388 */ /* 0x0001e20000000800 */
[-C--:B------:R-:W-:Y:S01]  /*8310*/  FFMA.FTZ R87, R19, R79.reuse, R87 ;  /* 0x0000004f13577223 */ /* 0x080fe20000010057 */
[----:B0-----:R-:W-:Y:S01]  /*8320*/  FMUL.FTZ R84, R30, R79 ;  /* 0x0000004f1e547220 */ /* 0x001fe20000410000 */
[----:B------:R-:W-:-:S04]  /*8330*/  FMUL.FTZ R79, R103, R45 ;  /* 0x0000002d674f7220 */ /* 0x000fc80000410000 */
[-C--:B------:R-:W-:Y:S01]  /*8340*/  FFMA.FTZ R87, R18, R79.reuse, R87 ;  /* 0x0000004f12577223 */ /* 0x080fe20000010057 */
[----:B------:R-:W-:-:S03]  /*8350*/  FMUL.FTZ R79, R29, R79 ;  /* 0x0000004f1d4f7220 */ /* 0x000fc60000410000 */
[----:B------:R-:W-:Y:S01]  /*8360*/  FFMA.FTZ R87, R17, R102, R87 ;  /* 0x0000006611577223 */ /* 0x000fe20000010057 */
[----:B------:R-:W-:Y:S01]  /*8370*/  FMUL.FTZ R17, R101, R43 ;  /* 0x0000002b65117220 */ /* 0x000fe20000410000 */
[----:B------:R0:W-:Y:S03]  /*8380*/  STS [R80+0x2120], R79 ;  /* 0x0021204f50007388 */ /* 0x0001e60000000800 */
[----:B------:R-:W-:Y:S01]  /*8390*/  FFMA.FTZ R87, R16, R17, R87 ;  /* 0x0000001110577223 */ /* 0x000fe20000010057 */
[----:B0-----:R-:W-:-:S04]  /*83a0*/  FMUL.FTZ R79, R100, R42 ;  /* 0x0000002a644f7220 */ /* 0x001fc80000410000 */
[-C--:B------:R-:W-:Y:S01]  /*83b0*/  FFMA.FTZ R87, R96, R79.reuse, R87 ;  /* 0x0000004f60577223 */ /* 0x080fe20000010057 */
[----:B------:R-:W-:Y:S02]  /*83c0*/  LEA.HI.SX32 R96, R150, R78, 0x1b ;  /* 0x0000004e96607211 */ /* 0x000fe400078fdaff */
[----:B------:R-:W5:Y:S01]  /*83d0*/  LDL R150, [R1+0x7c] ;  /* 0x00007c0001967983 */ /* 0x000f620000100800 */
[----:B------:R-:W-:Y:S01]  /*83e0*/  FMUL.FTZ R26, R26, R79 ;  /* 0x0000004f1a1a7220 */ /* 0x000fe20000410000 */
[----:B------:R-:W-:Y:S01]  /*83f0*/  FMUL.FTZ R3, R3, R97 ;  /* 0x0000006103037220 */ /* 0x000fe20000410000 */
[----:B------:R-:W-:-:S03]  /*8400*/  FMUL.FTZ R2, R2, R95 ;  /* 0x0000005f02027220 */ /* 0x000fc60000410000 */
[----:B------:R0:W-:Y:S04]  /*8410*/  STS [R80+0x212c], R26 ;  /* 0x00212c1a50007388 */ /* 0x0001e80000000800 */
[----:B------:R1:W-:Y:S04]  /*8420*/  STS [R80+0x2134], R3 ;  /* 0x0021340350007388 */ /* 0x0003e80000000800 */
[----:B------:R1:W-:Y:S04]  /*8430*/  STS [R80+0x2138], R2 ;  /* 0x0021380250007388 */ /* 0x0003e80000000800 */
[----:B0-----:R-:W2:Y:S04]  /*8440*/  LDL.LU R26, [R1+0xa0] ;  /* 0x0000a000011a7983 */ /* 0x001ea80000300800 */
[----:B-1----:R-:W3:Y:S04]  /*8450*/  LDL.LU R3, [R1+0x3c] ;  /* 0x00003c0001037983 */ /* 0x002ee80000300800 */
[----:B------:R-:W3:Y:S04]  /*8460*/  LDL.LU R2, [R1+0xa4] ;  /* 0x0000a40001027983 */ /* 0x000ee80000300800 */
[----:B------:R-:W3:Y:S04]  /*8470*/  LDL R152, [R1+0x74] ;  /* 0x0000740001987983 */ /* 0x000ee80000100800 */
[----:B------:R-:W3:Y:S01]  /*8480*/  LDL R151, [R1+0x70] ;  /* 0x0000700001977983 */ /* 0x000ee20000100800 */
[----:B------:R-:W-:-:S03]  /*8490*/  FMUL.FTZ R117, R5, R101 ;  /* 0x0000006505757220 */ /* 0x000fc60000410000 */
[----:B------:R-:W3:Y:S04]  /*84a0*/  LDL R121, [R1+0x78] ;  /* 0x0000780001797983 */ /* 0x000ee80000100800 */
[----:B------:R-:W3:Y:S04]  /*84b0*/  LDL R165, [R1+0x6c] ;  /* 0x00006c0001a57983 */ /* 0x000ee80000100800 */
[----:B------:R-:W3:Y:S04]  /*84c0*/  LDL R164, [R1+0x68] ;  /* 0x0000680001a47983 */ /* 0x000ee80000100800 */
[----:B------:R-:W3:Y:S04]  /*84d0*/  LDL R163, [R1+0x64] ;  /* 0x0000640001a37983 */ /* 0x000ee80000100800 */
[----:B------:R-:W3:Y:S01]  /*84e0*/  LDL R162, [R1+0x60] ;  /* 0x0000600001a27983 */ /* 0x000ee20000100800 */
[----:B-----5:R-:W-:-:S03]  /*84f0*/  FMUL.FTZ R145, R150, R145 ;  /* 0x0000009196917220 */ /* 0x020fc60000410000 */
[----:B------:R-:W5:Y:S01]  /*8500*/  LDL R150, [R1+0x5c] ;  /* 0x00005c0001967983 */ /* 0x000f620000100800 */
[----:B----4-:R-:W-:-:S03]  /*8510*/  FMUL.FTZ R146, R155, R146 ;  /* 0x000000929b927220 */ /* 0x010fc60000410000 */
[----:B------:R-:W4:Y:S01]  /*8520*/  LDL R155, [R1+0x58] ;  /* 0x00005800019b7983 */ /* 0x000f220000100800 */
[----:B--2---:R-:W-:Y:S01]  /*8530*/  FFMA.FTZ R26, R117, R43, R26 ;  /* 0x0000002b751a7223 */ /* 0x004fe2000001001a */
[----:B---3--:R-:W-:-:S04]  /*8540*/  FADD.FTZ R3, R81, R3 ;  /* 0x0000000351037221 */ /* 0x008fc80000010000 */
[----:B------:R-:W-:Y:S01]  /*8550*/  STL [R1+0xa0], R26 ;  /* 0x0000a01a01007387 */ /* 0x000fe20000100800 */
[----:B------:R-:W-:-:S03]  /*8560*/  FFMA.FTZ R2, R6, R44, R2 ;  /* 0x0000002c06027223 */ /* 0x000fc60000010002 */
[----:B------:R-:W-:Y:S01]  /*8570*/  STL [R1+0x3c], R3 ;  /* 0x00003c0301007387 */ /* 0x000fe20000100800 */
[----:B------:R-:W-:-:S03]  /*8580*/  FMUL.FTZ R143, R152, R143 ;  /* 0x0000008f988f7220 */ /* 0x000fc60000410000 */
[----:B------:R0:W-:Y:S04]  /*8590*/  STL [R1+0xa4], R2 ;  /* 0x0000a40201007387 */ /* 0x0001e80000100800 */
[----:B------:R-:W2:Y:S01]  /*85a0*/  LDL R152, [R1+0x54] ;  /* 0x0000540001987983 */ /* 0x000ea20000100800 */
[----:B------:R-:W-:-:S03]  /*85b0*/  FMUL.FTZ R142, R151, R142 ;  /* 0x0000008e978e7220 */ /* 0x000fc60000410000 */
[----:B------:R-:W3:Y:S01]  /*85c0*/  LDL R151, [R1+0x50] ;  /* 0x0000500001977983 */ /* 0x000ee20000100800 */
[----:B------:R-:W-:Y:S01]  /*85d0*/  FMUL.FTZ R98, R98, R41 ;  /* 0x0000002962627220 */ /* 0x000fe20000410000 */
[----:B------:R-:W-:Y:S01]  /*85e0*/  FMUL.FTZ R114, R114, R113 ;  /* 0x0000007172727220 */ /* 0x000fe20000410000 */
[----:B------:R-:W-:Y:S01]  /*85f0*/  FMUL.FTZ R86, R32, R86 ;  /* 0x0000005620567220 */ /* 0x000fe20000410000 */
[----:B------:R-:W-:Y:S01]  /*8600*/  FMUL.FTZ R102, R28, R102 ;  /* 0x000000661c667220 */ /* 0x000fe20000410000 */
[----:B------:R-:W-:Y:S01]  /*8610*/  FMUL.FTZ R5, R27, R17 ;  /* 0x000000111b057220 */ /* 0x000fe20000410000 */
[-C--:B------:R-:W-:Y:S01]  /*8620*/  FMUL.FTZ R4, R4, R98.reuse ;  /* 0x0000006204047220 */ /* 0x080fe20000410000 */
[----:B------:R-:W-:Y:S01]  /*8630*/  STS [R80+0x211c], R84 ;  /* 0x00211c5450007388 */ /* 0x000fe20000000800 */
[----:B------:R-:W-:Y:S01]  /*8640*/  FFMA.FTZ R87, R91, R98, R87 ;  /* 0x000000625b577223 */ /* 0x000fe20000010057 */
[----:B------:R-:W-:Y:S01]  /*8650*/  FMUL.FTZ R101, R101, UR61 ;  /* 0x0000003d65657c20 */ /* 0x000fe20008410000 */
[----:B------:R-:W-:Y:S01]  /*8660*/  FMUL.FTZ R149, R115, R113 ;  /* 0x0000007173957220 */ /* 0x000fe20000410000 */
[----:B------:R1:W-:Y:S01]  /*8670*/  STS [R80+0x2114], R86 ;  /* 0x0021145650007388 */ /* 0x0003e20000000800 */
[----:B0-----:R-:W0:Y:S03]  /*8680*/  LDC.64 R2, c[0x0][0x348] ;  /* 0x0000d200ff027b82 */ /* 0x001e260000000a00 */
[----:B------:R-:W-:Y:S01]  /*8690*/  STS [R80+0x2124], R102 ;  /* 0x0021246650007388 */ /* 0x000fe20000000800 */
[----:B-----5:R-:W-:-:S03]  /*86a0*/  FMUL.FTZ R137, R150, R137 ;  /* 0x0000008996897220 */ /* 0x020fc60000410000 */
[----:B------:R-:W5:Y:S04]  /*86b0*/  LDL R150, [R1+0x4c] ;  /* 0x00004c0001967983 */ /* 0x000f680000100800 */
[----:B------:R-:W-:Y:S04]  /*86c0*/  STS [R80+0x2128], R5 ;  /* 0x0021280550007388 */ /* 0x000fe80000000800 */
[----:B------:R-:W-:Y:S04]  /*86d0*/  STS [R80+0x2130], R4 ;  /* 0x0021300450007388 */ /* 0x000fe80000000800 */
[----:B------:R-:W-:Y:S01]  /*86e0*/  STS [R80+0x213c], R114 ;  /* 0x00213c7250007388 */ /* 0x000fe20000000800 */
[----:B------:R-:W-:Y:S01]  /*86f0*/  FFMA.FTZ R87, R90, R97, R87 ;  /* 0x000000615a577223 */ /* 0x000fe20000010057 */
[----:B------:R-:W-:Y:S01]  /*8700*/  FMUL.FTZ R100, R16, R101 ;  /* 0x0000006510647220 */ /* 0x000fe20000410000 */
[----:B------:R-:W-:Y:S01]  /*8710*/  FMUL.FTZ R148, R89, R148 ;  /* 0x0000009459947220 */ /* 0x000fe20000410000 */
[----:B------:R-:W-:Y:S01]  /*8720*/  FMUL.FTZ R147, R88, R147 ;  /* 0x0000009358937220 */ /* 0x000fe20000410000 */
[----:B------:R-:W-:Y:S01]  /*8730*/  FFMA.FTZ R131, R131, R95, R87 ;  /* 0x0000005f83837223 */ /* 0x000fe20000010057 */
[C---:B------:R-:W-:Y:S01]  /*8740*/  IADD3 R115, R78.reuse, 0x80, RZ ;  /* 0x000000804e737810 */ /* 0x040fe20007ffe0ff */
[C---:B------:R-:W-:Y:S01]  /*8750*/  VIADD R90, R78.reuse, 0x400 ;  /* 0x000004004e5a7836 */ /* 0x040fe20000000000 */
[----:B-1----:R-:W-:-:S02]  /*8760*/  IADD3 R86, R78, 0x600, RZ ;  /* 0x000006004e567810 */ /* 0x002fc40007ffe0ff */
[C---:B------:R-:W-:Y:S02]  /*8770*/  IADD3 R95, R78.reuse, 0x100, RZ ;  /* 0x000001004e5f7810 */ /* 0x040fe40007ffe0ff */
[C---:B------:R-:W-:Y:S02]  /*8780*/  IADD3 R94, R78.reuse, 0x180, RZ ;  /* 0x000001804e5e7810 */ /* 0x040fe40007ffe0ff */
[C---:B------:R-:W-:Y:S02]  /*8790*/  IADD3 R93, R78.reuse, 0x280, RZ ;  /* 0x000002804e5d7810 */ /* 0x040fe40007ffe0ff */
        /* <DEDUP_REMOVED lines=23> */
[----:B------:R-:W-:Y:S01]  /*8910*/  FFMA.FTZ R28, R28, R6, R99 ;  /* 0x000000061c1c7223 */ /* 0x000fe20000010063 */
[----:B------:R-:W-:Y:S01]  /*8920*/  FMUL.FTZ R99, R7, R103 ;  /* 0x0000006707637220 */ /* 0x000fe20000410000 */
[-C--:B------:R-:W-:Y:S01]  /*8930*/  LEA R96, R96, R76.reuse, 0x2 ;  /* 0x0000004c60607211 */ /* 0x080fe200078e10ff */
[----:B------:R-:W-:Y:S01]  /*8940*/  BAR.SYNC.DEFER_BLOCKING 0x0 ;  /* 0x0000000000007b1d */ /* 0x000fe20000010000 */
[-C--:B------:R-:W-:Y:S01]  /*8950*/  LEA R84, R84, R76.reuse, 0x2 ;  /* 0x0000004c54547211 */ /* 0x080fe200078e10ff */
[--C-:B------:R-:W-:Y:S01]  /*8960*/  IMAD R115, R115, 0x4, R76.reuse ;  /* 0x0000000473737824 */ /* 0x100fe200078e024c */
[-C--:B------:R-:W-:Y:S01]  /*8970*/  LEA R95, R95, R76.reuse, 0x2 ;  /* 0x0000004c5f5f7211 */ /* 0x080fe200078e10ff */
[----:B------:R-:W-:Y:S01]  /*8980*/  IMAD R86, R86, 0x4, R76 ;  /* 0x0000000456567824 */ /* 0x000fe200078e024c */
[----:B------:R-:W-:-:S03]  /*8990*/  LEA R94, R94, R76, 0x2 ;  /* 0x0000004c5e5e7211 */ /* 0x000fc600078e10ff */
[----:B------:R-:W1:Y:S01]  /*89a0*/  LDC.64 R6, c[0x0][0x368] ;  /* 0x0000da00ff067b82 */ /* 0x000e620000000a00 */
        /* <DEDUP_REMOVED lines=8> */
[-C--:B------:R-:W-:Y:S01]  /*8a30*/  LEA R17, R17, R76.reuse, 0x2 ;  /* 0x0000004c11117211 */ /* 0x080fe200078e10ff */
[----:B------:R-:W0:Y:S01]  /*8a40*/  LDS R116, [R84+0x2100] ;  /* 0x0021000054747984 */ /* 0x000e220000000800 */
[----:B------:R-:W-:-:S03]  /*8a50*/  LEA R16, R16, R76, 0x2 ;  /* 0x0000004c10107211 */ /* 0x000fc600078e10ff */
        /* <DEDUP_REMOVED lines=14> */
[----:B------:R-:W2:Y:S01]  /*8b40*/  LDS R4, [R16+0x3f00] ;  /* 0x003f000010047984 */ /* 0x000ea20000000800 */
[----:B------:R-:W-:-:S03]  /*8b50*/  FMUL.FTZ R98, R103, UR61 ;  /* 0x0000003d67627c20 */ /* 0x000fc60008410000 */
[----:B------:R-:W-:Y:S04]  /*8b60*/  STS [R80+0x4200], R148 ;  /* 0x0042009450007388 */ /* 0x000fe80000000800 */
[----:B------:R-:W-:Y:S04]  /*8b70*/  STS [R82+0x4204], R147 ;  /* 0x0042049352007388 */ /* 0x000fe80000000800 */
[----:B------:R4:W-:Y:S01]  /*8b80*/  STS [R83+0x4208], R146 ;  /* 0x0042089253007388 */ /* 0x0009e20000000800 */
[----:B------:R-:W-:Y:S01]  /*8b90*/  FMUL.FTZ R98, R18, R98 ;  /* 0x0000006212627220 */ /* 0x000fe20000410000 */
[----:B0-----:R-:W-:Y:S01]  /*8ba0*/  IMAD R18, R2, UR38, RZ ;  /* 0x0000002602127c24 */ /* 0x001fe2000f8e02ff */
[----:B----4-:R-:W-:Y:S01]  /*8bb0*/  HFMA2.MMA R83, -RZ, RZ, 0, 0 ;  /* 0x00000000ff537435 */ /* 0x010fe200000001ff */
[----:B------:R-:W-:-:S02]  /*8bc0*/  MOV R82, R78 ;  /* 0x0000004e00527202 */ /* 0x000fc40000000f00 */
[----:B------:R-:W-:Y:S02]  /*8bd0*/  IMAD R18, R3, UR37, R18 ;  /* 0x0000002503127c24 */ /* 0x000fe4000f8e0212 */
[----:B------:R-:W-:Y:S01]  /*8be0*/  FFMA.FTZ R97, R27, R117, R100 ;  /* 0x000000751b617223 */ /* 0x000fe20000010064 */
[----:B------:R-:W-:Y:S01]  /*8bf0*/  FMUL.FTZ R100, R104, UR61 ;  /* 0x0000003d68647c20 */ /* 0x000fe20008410000 */
[----:B------:R-:W-:Y:S01]  /*8c00*/  MOV R26, UR34 ;  /* 0x00000022001a7c02 */ /* 0x000fe20008000f00 */
[----:B------:R-:W-:Y:S01]  /*8c10*/  UIMAD UR34, UR41, UR34, URZ ;  /* 0x00000022292272a4 */ /* 0x000fe2000f8e023f */
[----:B------:R-:W-:-:S04]  /*8c20*/  IMAD.WIDE.U32 R2, R2, UR37, R82 ;  /* 0x0000002502027c25 */ /* 0x000fc8000f8e0052 */
[----:B------:R-:W-:Y:S01]  /*8c30*/  FMUL.FTZ R100, R19, R100 ;  /* 0x0000006413647220 */ /* 0x000fe20000410000 */
[----:B------:R-:W-:Y:S01]  /*8c40*/  UIMAD UR35, UR40, UR35, UR34 ;  /* 0x00000023282372a4 */ /* 0x000fe2000f8e0222 */
[C---:B-1----:R-:W-:Y:S01]  /*8c50*/  IMAD R27, R6.reuse, UR38, RZ ;  /* 0x00000026061b7c24 */ /* 0x042fe2000f8e02ff */
[----:B------:R-:W-:Y:S01]  /*8c60*/  IADD3 R3, R3, R18, RZ ;  /* 0x0000001203037210 */ /* 0x000fe20007ffe0ff */
[----:B------:R-:W-:Y:S01]  /*8c70*/  IMAD.WIDE.U32 R18, R6, UR37, R82 ;  /* 0x0000002506127c25 */ /* 0x000fe2000f8e0052 */
[----:B------:R-:W-:Y:S02]  /*8c80*/  UIMAD UR34, UR41, UR32, URZ ;  /* 0x00000020292272a4 */ /* 0x000fe4000f8e023f */
[----:B------:R-:W-:Y:S01]  /*8c90*/  MOV R6, UR32 ;  /* 0x0000002000067c02 */ /* 0x000fe20008000f00 */
[----:B--2---:R-:W-:Y:S01]  /*8ca0*/  FMUL.FTZ R135, R152, R135 ;  /* 0x0000008798877220 */ /* 0x004fe20000410000 */
[----:B------:R-:W-:Y:S01]  /*8cb0*/  IMAD R7, R7, UR37, R27 ;  /* 0x0000002507077c24 */ /* 0x000fe2000f8e021b */
[----:B------:R-:W-:Y:S01]  /*8cc0*/  UIMAD UR34, UR40, UR33, UR34 ;  /* 0x00000021282272a4 */ /* 0x000fe2000f8e0222 */
[----:B------:R-:W-:Y:S01]  /*8cd0*/  FMUL.FTZ R144, R121, R144 ;  /* 0x0000009079907220 */ /* 0x000fe20000410000 */
[----:B------:R-:W-:-:S04]  /*8ce0*/  IMAD.WIDE.U32 R2, R6, UR40, R2 ;  /* 0x0000002806027c25 */ /* 0x000fc8000f8e0002 */
[----:B------:R-:W-:Y:S01]  /*8cf0*/  FMUL.FTZ R141, R165, R141 ;  /* 0x0000008da58d7220 */ /* 0x000fe20000410000 */
[----:B------:R-:W-:Y:S01]  /*8d00*/  FMUL.FTZ R140, R164, R140 ;  /* 0x0000008ca48c7220 */ /* 0x000fe20000410000 */
[----:B------:R-:W-:Y:S01]  /*8d10*/  FMUL.FTZ R139, R163, R139 ;  /* 0x0000008ba38b7220 */ /* 0x000fe20000410000 */
[----:B------:R-:W-:Y:S01]  /*8d20*/  FMUL.FTZ R138, R162, R138 ;  /* 0x0000008aa28a7220 */ /* 0x000fe20000410000 */
[----:B------:R-:W-:Y:S01]  /*8d30*/  FMUL.FTZ R136, R155, R136 ;  /* 0x000000889b887220 */ /* 0x000fe20000410000 */
[----:B---3--:R-:W-:Y:S01]  /*8d40*/  FMUL.FTZ R134, R151, R134 ;  /* 0x0000008697867220 */ /* 0x008fe20000410000 */
[----:B------:R-:W-:Y:S01]  /*8d50*/  IADD3 R7, R19, R7, RZ ;  /* 0x0000000713077210 */ /* 0x000fe20007ffe0ff */
[----:B------:R-:W-:Y:S01]  /*8d60*/  STS [R85+0x420c], R145 ;  /* 0x00420c9155007388 */ /* 0x000fe20000000800 */
[----:B------:R-:W-:Y:S01]  /*8d70*/  IMAD.MOV.U32 R6, RZ, RZ, R18 ;  /* 0x000000ffff067224 */ /* 0x000fe200078e0012 */
[----:B------:R-:W-:Y:S01]  /*8d80*/  MOV R103, UR53 ;  /* 0x0000003500677c02 */ /* 0x000fe20008000f00 */
[----:B------:R-:W0:Y:S01]  /*8d90*/  LDC.64 R82, c[0x0][0x380] ;  /* 0x0000e000ff527b82 */ /* 0x000e220000000a00 */
[----:B------:R1:W-:Y:S01]  /*8da0*/  STS [R80+0x4234], R135 ;  /* 0x0042348750007388 */ /* 0x0003e20000000800 */
[----:B------:R-:W-:Y:S01]  /*8db0*/  IMAD.WIDE.U32 R6, R26, UR40, R6 ;  /* 0x000000281a067c25 */ /* 0x000fe2000f8e0006 */
[----:B------:R-:W-:-:S02]  /*8dc0*/  IADD3 R26, P1, R2, UR53, RZ ;  /* 0x00000035021a7c10 */ /* 0x000fc4000ff3e0ff */
[----:B------:R-:W-:Y:S01]  /*8dd0*/  STS [R80+0x4210], R144 ;  /* 0x0042109050007388 */ /* 0x000fe20000000800 */
[----:B------:R-:W-:-:S03]  /*8de0*/  IADD3 R103, -R103, UR58, -R78 ;  /* 0x0000003a67677c10 */ /* 0x000fc6000fffe94e */
[----:B------:R-:W-:Y:S01]  /*8df0*/  STS [R80+0x4214], R143 ;  /* 0x0042148f50007388 */ /* 0x000fe20000000800 */
[----:B-1----:R-:W-:Y:S01]  /*8e00*/  IADD3 R135, R3, UR34, RZ ;  /* 0x0000002203877c10 */ /* 0x002fe2000fffe0ff */
        /* <DEDUP_REMOVED lines=9> */
[----:B------:R-:W-:-:S02]  /*8ea0*/  IADD3.X R27, R135, UR34, RZ, P1, !PT ;  /* 0x00000022871b7c10 */ /* 0x000fc40008ffe4ff */
[----:B------:R-:W-:Y:S02]  /*8eb0*/  ISETP.GE.AND P1, PT, R103, 0x1, PT ;  /* 0x000000016700780c */ /* 0x000fe40003f26270 */
[----:B------:R-:W-:Y:S01]  /*8ec0*/  IADD3 R18, P2, R6, UR53, RZ ;  /* 0x0000003506127c10 */ /* 0x000fe2000ff5e0ff */
[----:B------:R-:W-:Y:S01]  /*8ed0*/  BSSY B0, `(.L_x_1529) ;  /* 0x000001f000007945 */ /* 0x000fe20003800000 */
[----:B-1----:R-:W-:Y:S01]  /*8ee0*/  IADD3 R134, R7, UR35, RZ ;  /* 0x0000002307867c10 */ /* 0x002fe2000fffe0ff */
[----:B------:R-:W-:-:S03]  /*8ef0*/  FMUL.FTZ R8, R8, R104 ;  /* 0x0000006808087220 */ /* 0x000fc60000410000 */
[----:B------:R-:W-:Y:S01]  /*8f00*/  IADD3.X R19, R134, UR34, RZ, P2, !PT ;  /* 0x0000002286137c10 */ /* 0x000fe200097fe4ff */
[----:B------:R-:W-:Y:S01]  /*8f10*/  FMUL.FTZ R104, R105, UR61 ;  /* 0x0000003d69687c20 */ /* 0x000fe20008410000 */
[----:B------:R-:W-:Y:S01]  /*8f20*/  FMUL.FTZ R117, R106, UR61 ;  /* 0x0000003d6a757c20 */ /* 0x000fe20008410000 */
[----:B------:R-:W-:Y:S01]  /*8f30*/  FMUL.FTZ R118, R107, UR61 ;  /* 0x0000003d6b767c20 */ /* 0x000fe20008410000 */
[----:B-----5:R-:W-:-:S05]  /*8f40*/  FMUL.FTZ R133, R150, R133 ;  /* 0x0000008596857220 */ /* 0x020fca0000410000 */
[----:B------:R1:W-:Y:S02]  /*8f50*/  STS [R80+0x423c], R133 ;  /* 0x00423c8550007388 */ /* 0x0003e40000000800 */
[----:B-1----:R-:W1:Y:S01]  /*8f60*/  LDC.64 R80, c[0x0][0x360] ;  /* 0x0000d800ff507b82 */ /* 0x002e620000000a00 */
[----:B------:R-:W-:Y:S01]  /*8f70*/  FMUL.FTZ R119, R108, UR61 ;  /* 0x0000003d6c777c20 */ /* 0x000fe20008410000 */
[----:B------:R-:W-:Y:S01]  /*8f80*/  FMUL.FTZ R120, R109, UR61 ;  /* 0x0000003d6d787c20 */ /* 0x000fe20008410000 */
[----:B------:R-:W-:Y:S01]  /*8f90*/  FMUL.FTZ R121, R110, UR61 ;  /* 0x0000003d6e797c20 */ /* 0x000fe20008410000 */
[----:B------:R-:W-:-:S04]  /*8fa0*/  FMUL.FTZ R122, R111, UR61 ;  /* 0x0000003d6f7a7c20 */ /* 0x000fc80008410000 */
[----:B------:R-:W-:Y:S06]  /*8fb0*/  BAR.SYNC.DEFER_BLOCKING 0x0 ;  /* 0x0000000000007b1d */ /* 0x000fec0000010000 */
[----:B0-----:R-:W-:Y:S05]  /*8fc0*/  @!P1 BRA `(.L_x_1530) ;  /* 0x00000000003c9947 */ /* 0x001fea0003800000 */
[----:B------:R0:W2:Y:S01]  /*8fd0*/  LDS R133, [R84+0x4200] ;  /* 0x0042000054857984 */ /* 0x0000a20000000800 */
[----:B-1----:R-:W-:-:S04]  /*8fe0*/  IMAD.WIDE.U32 R26, R80, UR7, R26 ;  /* 0x00000007501a7c25 */ /* 0x002fc8000f8e001a */
        /* <DEDUP_REMOVED lines=12> */
[----:B--2---:R0:W-:Y:S04]  /*90b0*/  REDG.E.ADD.F32.FTZ.RN.STRONG.GPU desc[UR16][R26.64], R133 ;  /* 0x000000851a0079a6 */ /* 0x0041e8000c10f390 */
.L_x_1530:
[----:B------:R-:W-:Y:S05]  /*90c0*/  BSYNC B0 ;  /* 0x0000000000007941 */ /* 0x000fea0003800000 */
.L_x_1529:
[----:B------:R-:W2:Y:S01]  /*90d0*/  LDS R115, [R115+0x4400] ;  /* 0x0044000073737984 */ /* 0x000ea20000000800 */
        /* <DEDUP_REMOVED lines=9> */
[----:B-1----:R-:W-:Y:S01]  /*9170*/  IMAD R6, R80, UR54, RZ ;  /* 0x0000003650067c24 */ /* 0x002fe2000f8e02ff */
[----:B------:R-:W-:-:S03]  /*9180*/  ISETP.GE.AND P1, PT, R103, 0x81, PT ;  /* 0x000000816700780c */ /* 0x000fc60003f26270 */
[----:B------:R-:W-:Y:S02]  /*9190*/  IMAD R81, R81, UR35, R6 ;  /* 0x0000002351517c24 */ /* 0x000fe4000f8e0206 */
[----:B------:R-:W-:-:S04]  /*91a0*/  IMAD R6, R82, UR54, RZ ;  /* 0x0000003652067c24 */ /* 0x000fc8000f8e02ff */
[----:B------:R-:W-:-:S04]  /*91b0*/  IMAD R83, R83, UR35, R6 ;  /* 0x0000002353537c24 */ /* 0x000fc8000f8e0206 */
[----:B------:R-:W-:Y:S05]  /*91c0*/  @!P1 BRA `(.L_x_1532) ;  /* 0x0000000000289947 */ /* 0x000fea0003800000 */
[----:B------:R-:W-:-:S05]  /*91d0*/  MOV R6, UR34 ;  /* 0x0000002200067c02 */ /* 0x000fca0008000f00 */
[----:B------:R-:W-:-:S04]  /*91e0*/  IMAD.WIDE R6, R6, 0x4, R18 ;  /* 0x0000000406067825 */ /* 0x000fc800078e0212 */
[----:B------:R-:W-:-:S05]  /*91f0*/  IMAD.WIDE.U32 R6, R80, UR35, R6 ;  /* 0x0000002350067c25 */ /* 0x000fca000f8e0006 */
[----:B------:R-:W-:-:S05]  /*9200*/  IADD3 R7, R7, R81, RZ ;  /* 0x0000005107077210 */ /* 0x000fca0007ffe0ff */
[----:B------:R1:W-:Y:S02]  /*9210*/  REDG.E.ADD.F32.FTZ.RN.STRONG.GPU desc[UR16][R6.64+-0x1e00], R102 ;  /* 0xffe20066060079a6 */ /* 0x0003e4000c10f390 */
[----:B-1----:R-:W-:-:S05]  /*9220*/  MOV R6, UR34 ;  /* 0x0000002200067c02 */ /* 0x002fca0008000f00 */
[----:B------:R-:W-:-:S04]  /*9230*/  IMAD.WIDE R6, R6, 0x4, R2 ;  /* 0x0000000406067825 */ /* 0x000fc800078e0202 */
[----:B------:R-:W-:-:S05]  /*9240*/  IMAD.WIDE.U32 R6, R82, UR35, R6 ;  /* 0x0000002352067c25 */ /* 0x000fca000f8e0006 */
[----:B------:R-:W-:-:S05]  /*9250*/  IADD3 R7, R7, R83, RZ ;  /* 0x0000005307077210 */ /* 0x000fca0007ffe0ff */
[----:B--2---:R1:W-:Y:S02]  /*9260*/  REDG.E.ADD.F32.FTZ.RN.STRONG.GPU desc[UR16][R6.64+-0x1e00], R115 ;  /* 0xffe20073060079a6 */ /* 0x0043e4000c10f390 */
.L_x_1532:
[----:B------:R-:W-:Y:S05]  /*9270*/  BSYNC B0 ;  /* 0x0000000000007941 */ /* 0x000fea0003800000 */
.L_x_1531:
[----:B------:R-:W3:Y:S01]  /*9280*/  LDS R95, [R95+0x4600] ;  /* 0x004600005f5f7984 */ /* 0x000ee20000000800 */
[----:B------:R-:W-:Y:S01]  /*9290*/  USHF.L.U32 UR54, UR34, 0x2, URZ ;  /* 0x0000000222367899 */ /* 0x000fe2000800063f */
[----:B------:R-:W-:Y:S01]  /*92a0*/  BSSY B0, `(.L_x_1533) ;  /* 0x0000010000007945 */ /* 0x000fe20003800000 */
[----:B------:R-:W-:Y:S01]  /*92b0*/  USHF.L.U64.HI UR34, UR34, 0x2, UR61 ;  /* 0x0000000222227899 */ /* 0x000fe2000801023d */
[----:B------:R-:W-:-:S03]  /*92c0*/  FADD.FTZ R131, R131, R149 ;  /* 0x0000009583837221 */ /* 0x000fc60000010000 */
[----:B-1----:R-:W-:Y:S02]  /*92d0*/  IADD3 R6, P1, R18, UR54, RZ ;  /* 0x0000003612067c10 */ /* 0x002fe4000ff3e0ff */
        /* <DEDUP_REMOVED lines=11> */
[----:B---3--:R1:W-:Y:S02]  /*9390*/  REDG.E.ADD.F32.FTZ.RN.STRONG.GPU desc[UR16][R2.64+-0x1c00], R95 ;  /* 0xffe4005f020079a6 */ /* 0x0083e4000c10f390 */
.L_x_1534:
[----:B------:R-:W-:Y:S05]  /*93a0*/  BSYNC B0 ;  /* 0x0000000000007941 */ /* 0x000fea0003800000 */
.L_x_1533:
[----:B------:R-:W4:Y:S01]  /*93b0*/  LDS R94, [R94+0x4800] ;  /* 0x004800005e5e7984 */ /* 0x000f220000000800 */
[----:B------:R-:W-:Y:S04]  /*93c0*/  BSSY B0, `(.L_x_1535) ;  /* 0x0000004000007945 */ /* 0x000fe80003800000 */
[----:B------:R-:W-:Y:S05]  /*93d0*/  @!P2 BRA `(.L_x_1536) ;  /* 0x000000000008a947 */ /* 0x000fea0003800000 */
[----:B------:R0:W-:Y:S04]  /*93e0*/  REDG.E.ADD.F32.FTZ.RN.STRONG.GPU desc[UR16][R6.64+-0x1a00], R129 ;  /* 0xffe60081060079a6 */ /* 0x0001e8000c10f390 */
[----:B----4-:R0:W-:Y:S02]  /*93f0*/  REDG.E.ADD.F32.FTZ.RN.STRONG.GPU desc[UR16][R2.64+-0x1a00], R94 ;  /* 0xffe6005e020079a6 */ /* 0x0101e4000c10f390 */
.L_x_1536:
[----:B------:R-:W-:Y:S05]  /*9400*/  BSYNC B0 ;  /* 0x0000000000007941 */ /* 0x000fea0003800000 */
.L_x_1535:
        /* <DEDUP_REMOVED lines=11> */
.L_x_1538:
[----:B------:R-:W-:Y:S05]  /*94c0*/  BSYNC B0 ;  /* 0x0000000000007941 */ /* 0x000fea0003800000 */
.L_x_1537:
[----:B------:R-:W0:Y:S01]  /*94d0*/  LDS R93, [R93+0x4c00] ;  /* 0x004c00005d5d7984 */ /* 0x000e220000000800 */
[----:B------:R-:W-:Y:S04]  /*94e0*/  BSSY B0, `(.L_x_1539) ;  /* 0x0000004000007945 */ /* 0x000fe80003800000 */
[----:B------:R-:W-:Y:S05]  /*94f0*/  @!P1 BRA `(.L_x_1540) ;  /* 0x0000000000089947 */ /* 0x000fea0003800000 */
[----:B------:R1:W-:Y:S04]  /*9500*/  REDG.E.ADD.F32.FTZ.RN.STRONG.GPU desc[UR16][R6.64+-0x1600], R127 ;  /* 0xffea007f060079a6 */ /* 0x0003e8000c10f390 */
[----:B0-----:R1:W-:Y:S02]  /*9510*/  REDG.E.ADD.F32.FTZ.RN.STRONG.GPU desc[UR16][R2.64+-0x1600], R93 ;  /* 0xffea005d020079a6 */ /* 0x0013e4000c10f390 */
.L_x_1540:
[----:B------:R-:W-:Y:S05]  /*9520*/  BSYNC B0 ;  /* 0x0000000000007941 */ /* 0x000fea0003800000 */
.L_x_1539:
[----:B------:R-:W0:Y:S01]  /*9530*/  LDS R92, [R92+0x4e00] ;  /* 0x004e00005c5c7984 */ /* 0x000e220000000800 */
[----:B------:R-:W-:Y:S04]  /*9540*/  BSSY B0, `(.L_x_1541) ;  /* 0x0000004000007945 */ /* 0x000fe80003800000 */
[----:B------:R-:W-:Y:S05]  /*9550*/  @!P2 BRA `(.L_x_1542) ;  /* 0x000000000008a947 */ /* 0x000fea0003800000 */
[----:B------:R1:W-:Y:S04]  /*9560*/  REDG.E.ADD.F32.FTZ.RN.STRONG.GPU desc[UR16][R6.64+-0x1400], R126 ;  /* 0xffec007e060079a6 */ /* 0x0003e8000c10f390 */
[----:B0-----:R1:W-:Y:S02]  /*9570*/  REDG.E.ADD.F32.FTZ.RN.STRONG.GPU desc[UR16][R2.64+-0x1400], R92 ;  /* 0xffec005c020079a6 */ /* 0x0013e4000c10f390 */
.L_x_1542:
[----:B------:R-:W-:Y:S05]  /*9580*/  BSYNC B0 ;  /* 0x0000000000007941 */ /* 0x000fea0003800000 */
.L_x_1541:
[----:B------:R-:W0:Y:S01]  /*9590*/  LDS R91, [R91+0x5000] ;  /* 0x005000005b5b7984 */ /* 0x000e220000000800 */
[----:B------:R-:W-:Y:S04]  /*95a0*/  BSSY B0, `(.L_x_1543) ;  /* 0x0000004000007945 */ /* 0x000fe80003800000 */
[----:B------:R-:W-:Y:S05]  /*95b0*/  @!P3 BRA `(.L_x_1544) ;  /* 0x000000000008b947 */ /* 0x000fea0003800000 */
[----:B------:R1:W-:Y:S04]  /*95c0*/  REDG.E.ADD.F32.FTZ.RN.STRONG.GPU desc[UR16][R6.64+-0x1200], R125 ;  /* 0xffee007d060079a6 */ /* 0x0003e8000c10f390 */
[----:B0-----:R1:W-:Y:S02]  /*95d0*/  REDG.E.ADD.F32.FTZ.RN.STRONG.GPU desc[UR16][R2.64+-0x1200], R91 ;  /* 0xffee005b020079a6 */ /* 0x0013e4000c10f390 */
.L_x_1544:
[----:B------:R-:W-:Y:S05]  /*95e0*/  BSYNC B0 ;  /* 0x0000000000007941 */ /* 0x000fea0003800000 */
.L_x_1543:
[----:B------:R-:W0:Y:S01]  /*95f0*/  LDS R90, [R90+0x5200] ;  /* 0x005200005a5a7984 */ /* 0x000e220000000800 */
[----:B------:R-:W-:Y:S04]  /*9600*/  BSSY B0, `(.L_x_1545) ;  /* 0x0000004000007945 */ /* 0x000fe80003800000 */
[----:B------:R-:W-:Y:S05]  /*9610*/  @!P4 BRA `(.L_x_1546) ;  /* 0x000000000008c947 */ /* 0x000fea0003800000 */
[----:B------:R1:W-:Y:S04]  /*9620*/  REDG.E.ADD.F32.FTZ.RN.STRONG.GPU desc[UR16][R6.64+-0x1000], R124 ;  /* 0xfff0007c060079a6 */ /* 0x0003e8000c10f390 */
[----:B0-----:R1:W-:Y:S02]  /*9630*/  REDG.E.ADD.F32.FTZ.RN.STRONG.GPU desc[UR16][R2.64+-0x1000], R90 ;  /* 0xfff0005a020079a6 */ /* 0x0013e4000c10f390 */
.L_x_1546:
[----:B------:R-:W-:Y:S05]  /*9640*/  BSYNC B0 ;  /* 0x0000000000007941 */ /* 0x000fea0003800000 */
.L_x_1545:
[----:B------:R-:W0:Y:S01]  /*9650*/  LDS R89, [R89+0x5400] ;  /* 0x0054000059597984 */ /* 0x000e220000000800 */
[----:B------:R-:W-:Y:S04]  /*9660*/  BSSY B0, `(.L_x_1547) ;  /* 0x0000004000007945 */ /* 0x000fe80003800000 */
[----:B------:R-:W-:Y:S05]  /*9670*/  @!P5 BRA `(.L_x_1548) ;  /* 0x000000000008d947 */ /* 0x000fea0003800000 */
[----:B------:R1:W-:Y:S04]  /*9680*/  REDG.E.ADD.F32.FTZ.RN.STRONG.GPU desc[UR16][R6.64+-0xe00], R123 ;  /* 0xfff2007b060079a6 */ /* 0x0003e8000c10f390 */
[----:B0-----:R1:W-:Y:S02]  /*9690*/  REDG.E.ADD.F32.FTZ.RN.STRONG.GPU desc[UR16][R2.64+-0xe00], R89 ;  /* 0xfff20059020079a6 */ /* 0x0013e4000c10f390 */
.L_x_1548:
[----:B------:R-:W-:Y:S05]  /*96a0*/  BSYNC B0 ;  /* 0x0000000000007941 */ /* 0x000fea0003800000 */
.L_x_1547:
        /* <DEDUP_REMOVED lines=11> */
.L_x_1550:
[----:B------:R-:W-:Y:S05]  /*9760*/  BSYNC B0 ;  /* 0x0000000000007941 */ /* 0x000fea0003800000 */
.L_x_1549:
[----:B------:R-:W0:Y:S01]  /*9770*/  LDS R87, [R87+0x5800] ;  /* 0x0058000057577984 */ /* 0x000e220000000800 */
[----:B------:R-:W-:Y:S04]  /*9780*/  BSSY B0, `(.L_x_1551) ;  /* 0x0000004000007945 */ /* 0x000fe80003800000 */
[----:B------:R-:W-:Y:S05]  /*9790*/  @!P1 BRA `(.L_x_1552) ;  /* 0x0000000000089947 */ /* 0x000fea0003800000 */
[----:B------:R1:W-:Y:S04]  /*97a0*/  REDG.E.ADD.F32.FTZ.RN.STRONG.GPU desc[UR16][R6.64+-0xa00], R113 ;  /* 0xfff60071060079a6 */ /* 0x0003e8000c10f390 */
[----:B0-----:R1:W-:Y:S02]  /*97b0*/  REDG.E.ADD.F32.FTZ.RN.STRONG.GPU desc[UR16][R2.64+-0xa00], R87 ;  /* 0xfff60057020079a6 */ /* 0x0013e4000c10f390 */
.L_x_1552:
[----:B------:R-:W-:Y:S05]  /*97c0*/  BSYNC B0 ;  /* 0x0000000000007941 */ /* 0x000fea0003800000 */
.L_x_1551:
[----:B------:R-:W0:Y:S01]  /*97d0*/  LDS R86, [R86+0x5a00] ;  /* 0x005a000056567984 */ /* 0x000e220000000800 */
[----:B------:R-:W-:Y:S04]  /*97e0*/  BSSY B0, `(.L_x_1553) ;  /* 0x0000004000007945 */ /* 0x000fe80003800000 */
[----:B------:R-:W-:Y:S05]  /*97f0*/  @!P2 BRA `(.L_x_1554) ;  /* 0x000000000008a947 */ /* 0x000fea0003800000 */
[----:B------:R1:W-:Y:S04]  /*9800*/  REDG.E.ADD.F32.FTZ.RN.STRONG.GPU desc[UR16][R6.64+-0x800], R112 ;  /* 0xfff80070060079a6 */ /* 0x0003e8000c10f390 */
[----:B0-----:R1:W-:Y:S02]  /*9810*/  REDG.E.ADD.F32.FTZ.RN.STRONG.GPU desc[UR16][R2.64+-0x800], R86 ;  /* 0xfff80056020079a6 */ /* 0x0013e4000c10f390 */
.L_x_1554:
[----:B------:R-:W-:Y:S05]  /*9820*/  BSYNC B0 ;  /* 0x0000000000007941 */ /* 0x000fea0003800000 */
.L_x_1553:
[----:B------:R-:W0:Y:S01]  /*9830*/  LDS R79, [R79+0x5c00] ;  /* 0x005c00004f4f7984 */ /* 0x000e220000000800 */
[----:B------:R-:W-:Y:S04]  /*9840*/  BSSY B0, `(.L_x_1555) ;  /* 0x0000004000007945 */ /* 0x000fe80003800000 */
[----:B------:R-:W-:Y:S05]  /*9850*/  @!P3 BRA `(.L_x_1556) ;  /* 0x000000000008b947 */ /* 0x000fea0003800000 */
[----:B------:R1:W-:Y:S04]  /*9860*/  REDG.E.ADD.F32.FTZ.RN.STRONG.GPU desc[UR16][R6.64+-0x600], R101 ;  /* 0xfffa0065060079a6 */ /* 0x0003e8000c10f390 */
[----:B0-----:R1:W-:Y:S02]  /*9870*/  REDG.E.ADD.F32.FTZ.RN.STRONG.GPU desc[UR16][R2.64+-0x600], R79 ;  /* 0xfffa004f020079a6 */ /* 0x0013e4000c10f390 */
.L_x_1556:
[----:B------:R-:W-:Y:S05]  /*9880*/  BSYNC B0 ;  /* 0x0000000000007941 */ /* 0x000fea0003800000 */
.L_x_1555:
[----:B------:R-:W0:Y:S01]  /*9890*/  LDS R17, [R17+0x5e00] ;  /* 0x005e000011117984 */ /* 0x000e220000000800 */
[----:B------:R-:W-:Y:S04]  /*98a0*/  BSSY B0, `(.L_x_1557) ;  /* 0x0000004000007945 */ /* 0x000fe80003800000 */
[----:B------:R-:W-:Y:S05]  /*98b0*/  @!P4 BRA `(.L_x_1558) ;  /* 0x000000000008c947 */ /* 0x000fea0003800000 */
[----:B------:R1:W-:Y:S04]  /*98c0*/  REDG.E.ADD.F32.FTZ.RN.STRONG.GPU desc[UR16][R6.64+-0x400], R5 ;  /* 0xfffc0005060079a6 */ /* 0x0003e8000c10f390 */
[----:B0-----:R1:W-:Y:S02]  /*98d0*/  REDG.E.ADD.F32.FTZ.RN.STRONG.GPU desc[UR16][R2.64+-0x400], R17 ;  /* 0xfffc0011020079a6 */ /* 0x0013e4000c10f390 */
.L_x_1558:
[----:B------:R-:W-:Y:S05]  /*98e0*/  BSYNC B0 ;  /* 0x0000000000007941 */ /* 0x000fea0003800000 */
.L_x_1557:
[----:B------:R-:W0:Y:S01]  /*98f0*/  LDS R16, [R16+0x6000] ;  /* 0x0060000010107984 */ /* 0x000e220000000800 */
[----:B------:R-:W-:Y:S04]  /*9900*/  BSSY B0, `(.L_x_1559) ;  /* 0x0000004000007945 */ /* 0x000fe80003800000 */
[----:B------:R-:W-:Y:S05]  /*9910*/  @!P5 BRA `(.L_x_1560) ;  /* 0x000000000008d947 */ /* 0x000fea0003800000 */
[----:B------:R1:W-:Y:S04]  /*9920*/  REDG.E.ADD.F32.FTZ.RN.STRONG.GPU desc[UR16][R6.64+-0x200], R4 ;  /* 0xfffe0004060079a6 */ /* 0x0003e8000c10f390 */
[----:B0-----:R1:W-:Y:S02]  /*9930*/  REDG.E.ADD.F32.FTZ.RN.STRONG.GPU desc[UR16][R2.64+-0x200], R16 ;  /* 0xfffe0010020079a6 */ /* 0x0013e4000c10f390 */
.L_x_1560:
[----:B------:R-:W-:Y:S05]  /*9940*/  BSYNC B0 ;  /* 0x0000000000007941 */ /* 0x000fea0003800000 */
.L_x_1559:
[----:B-1----:R-:W5:Y:S04]  /*9950*/  LDL.LU R4, [R1+0x38] ;  /* 0x0000380001047983 */ /* 0x002f680000300800 */
[----:B------:R-:W2:Y:S04]  /*9960*/  LDL.LU R19, [R1+0x34] ;  /* 0x0000340001137983 */ /* 0x000ea80000300800 */
[----:B0-----:R-:W3:Y:S04]  /*9970*/  LDL.LU R6, [R1+0xa8] ;  /* 0x0000a80001067983 */ /* 0x001ee80000300800 */
[----:B------:R-:W4:Y:S04]  /*9980*/  LDL.LU R18, [R1+0x30] ;  /* 0x0000300001127983 */ /* 0x000f280000300800 */
[----:B------:R-:W4:Y:S04]  /*9990*/  LDL.LU R5, [R1+0xac] ;  /* 0x0000ac0001057983 */ /* 0x000f280000300800 */
[----:B------:R-:W4:Y:S04]  /*99a0*/  LDL.LU R17, [R1+0x2c] ;  /* 0x00002c0001117983 */ /* 0x000f280000300800 */
[----:B------:R-:W4:Y:S04]  /*99b0*/  LDL.LU R16, [R1+0xb0] ;  /* 0x0000b00001107983 */ /* 0x000f280000300800 */
[----:B------:R-:W4:Y:S04]  /*99c0*/  LDL.LU R7, [R1+0x28] ;  /* 0x0000280001077983 */ /* 0x000f280000300800 */
[----:B------:R-:W4:Y:S01]  /*99d0*/  LDL.LU R81, [R1+0xb4] ;  /* 0x0000b40001517983 */ /* 0x000f220000300800 */
[----:B------:R-:W-:Y:S01]  /*99e0*/  FFMA.FTZ R98, R29, R99, R98 ;  /* 0x000000631d627223 */ /* 0x000fe20000010062 */
[----:B------:R-:W-:Y:S01]  /*99f0*/  FFMA.FTZ R100, R30, R8, R100 ;  /* 0x000000081e647223 */ /* 0x000fe20000010064 */
[----:B------:R-:W-:Y:S01]  /*9a00*/  FMUL.FTZ R104, R20, R104 ;  /* 0x0000006814687220 */ /* 0x000fe20000410000 */
[----:B------:R-:W0:Y:S02]  /*9a10*/  SHFL.DOWN P1, R2, R131, 0x1, 0x1f ;  /* 0x08201f0083027f89 */ /* 0x000e240000020000 */
        /* <DEDUP_REMOVED lines=8> */
[----:B------:R-:W-:Y:S01]  /*9aa0*/  FMUL.FTZ R119, R23, R119 ;  /* 0x0000007717777220 */ /* 0x000fe20000410000 */
[----:B------:R-:W-:Y:S01]  /*9ab0*/  FMUL.FTZ R14, R14, R111 ;  /* 0x0000006f0e0e7220 */ /* 0x000fe20000410000 */
[----:B------:R-:W-:Y:S01]  /*9ac0*/  FMUL.FTZ R122, R0, R122 ;  /* 0x0000007a007a7220 */ /* 0x000fe20000410000 */
[----:B-----5:R-:W-:Y:S01]  /*9ad0*/  FADD.FTZ R4, R132, R4 ;  /* 0x0000000484047221 */ /* 0x020fe20000010000 */
[----:B0-----:R-:W-:Y:S01]  /*9ae0*/  @P1 FADD R3, R2, R3 ;  /* 0x0000000302031221 */ /* 0x001fe20000000000 */
[----:B--2---:R-:W-:-:S03]  /*9af0*/  FADD.FTZ R19, R97, R19 ;  /* 0x0000001361137221 */ /* 0x004fc60000010000 */
[----:B------:R-:W-:Y:S01]  /*9b00*/  STL [R1+0x38], R4 ;  /* 0x0000380401007387 */ /* 0x000fe20000100800 */
[----:B---3--:R-:W-:-:S03]  /*9b10*/  FFMA.FTZ R6, R99, R45, R6 ;  /* 0x0000002d63067223 */ /* 0x008fc60000010006 */
[----:B------:R-:W2:Y:S01]  /*9b20*/  LDL.LU R80, [R1+0x24] ;  /* 0x0000240001507983 */ /* 0x000ea20000300800 */
[----:B----4-:R-:W-:-:S03]  /*9b30*/  FADD.FTZ R18, R28, R18 ;  /* 0x000000121c127221 */ /* 0x010fc60000010000 */
[----:B------:R-:W3:Y:S04]  /*9b40*/  LDL.LU R79, [R1+0xb8] ;  /* 0x0000b800014f7983 */ /* 0x000ee80000300800 */
[----:B------:R-:W-:Y:S01]  /*9b50*/  STL [R1+0x34], R19 ;  /* 0x0000341301007387 */ /* 0x000fe20000100800 */
[----:B------:R-:W-:-:S03]  /*9b60*/  FFMA.FTZ R5, R8, R46, R5 ;  /* 0x0000002e08057223 */ /* 0x000fc60000010005 */
        /* <DEDUP_REMOVED lines=8> */
[----:B------:R1:W-:Y:S01]  /*9bf0*/  STL [R1+0xac], R5 ;  /* 0x0000ac0501007387 */ /* 0x0003e20000100800 */
[----:B------:R-:W-:-:S03]  /*9c00*/  FADD.FTZ R7, R100, R7 ;  /* 0x0000000764077221 */ /* 0x000fc60000010000 */
[----:B0-----:R-:W5:Y:S04]  /*9c10*/  LDL.LU R18, [R1+0x1c] ;  /* 0x00001c0001127983 */ /* 0x001f680000300800 */
[----:B------:R0:W-:Y:S01]  /*9c20*/  STL [R1+0x2c], R17 ;  /* 0x00002c1101007387 */ /* 0x0001e20000100800 */
[----:B-1----:R-:W-:Y:S01]  /*9c30*/  FMUL.FTZ R5, R10, R106 ;  /* 0x0000006a0a057220 */ /* 0x002fe20000410000 */
[----:B------:R-:W-:Y:S02]  /*9c40*/  FFMA.FTZ R104, R31, R6, R104 ;  /* 0x000000061f687223 */ /* 0x000fe40000010068 */
[----:B0-----:R-:W5:Y:S04]  /*9c50*/  LDL.LU R17, [R1+0xc0] ;  /* 0x0000c00001117983 */ /* 0x001f680000300800 */
[----:B------:R0:W-:Y:S04]  /*9c60*/  STL [R1+0xb0], R16 ;  /* 0x0000b01001007387 */ /* 0x0001e80000100800 */
[----:B0-----:R-:W5:Y:S04]  /*9c70*/  LDL.LU R16, [R1+0x18] ;  /* 0x0000180001107983 */ /* 0x001f680000300800 */
[----:B------:R-:W5:Y:S04]  /*9c80*/  LDL.LU R10, [R1+0xc4] ;  /* 0x0000c400010a7983 */ /* 0x000f680000300800 */
[----:B------:R-:W5:Y:S04]  /*9c90*/  LDL.LU R9, [R1+0xc8] ;  /* 0x0000c80001097983 */ /* 0x000f680000300800 */
[----:B------:R-:W5:Y:S04]  /*9ca0*/  LDL.LU R8, [R1+0x14] ;  /* 0x0000140001087983 */ /* 0x000f680000300800 */
[----:B------:R0:W-:Y:S04]  /*9cb0*/  STL [R1+0x28], R7 ;  /* 0x0000280701007387 */ /* 0x0001e80000100800 */
[----:B0-----:R-:W5:Y:S04]  /*9cc0*/  LDL.LU R7, [R1+0x10] ;  /* 0x0000100001077983 */ /* 0x001f680000300800 */
[----:B------:R-:W5:Y:S01]  /*9cd0*/  LDL.LU R6, [R1+0xc] ;  /* 0x00000c0001067983 */ /* 0x000f620000300800 */
[----:B------:R-:W-:Y:S01]  /*9ce0*/  FMUL.FTZ R2, R11, R107 ;  /* 0x0000006b0b027220 */ /* 0x000fe20000410000 */
[----:B------:R-:W-:Y:S01]  /*9cf0*/  FFMA.FTZ R81, R5, R48, R81 ;  /* 0x0000003005517223 */ /* 0x000fe20000010051 */
[----:B------:R-:W-:Y:S01]  /*9d00*/  FFMA.FTZ R117, R32, R5, R117 ;  /* 0x0000000520757223 */ /* 0x000fe20000010075 */
[----:B------:R-:W-:Y:S01]  /*9d10*/  FMUL.FTZ R5, R12, R108 ;  /* 0x0000006c0c057220 */ /* 0x000fe20000410000 */
[----:B------:R-:W-:Y:S01]  /*9d20*/  FFMA.FTZ R118, R33, R2, R118 ;  /* 0x0000000221767223 */ /* 0x000fe20000010076 */
[----:B------:R-:W-:Y:S01]  /*9d30*/  FMUL.FTZ R120, R24, R120 ;  /* 0x0000007818787220 */ /* 0x000fe20000410000 */
[----:B------:R-:W0:Y:S01]  /*9d40*/  SHFL.DOWN P1, R4, R3, 0x10, 0x1f ;  /* 0x0a001f0003047f89 */ /* 0x000e220000020000 */
[----:B------:R-:W-:Y:S01]  /*9d50*/  FFMA.FTZ R119, R34, R5, R119 ;  /* 0x0000000522777223 */ /* 0x000fe20000010077 */
[----:B------:R-:W-:Y:S01]  /*9d60*/  FMUL.FTZ R15, R15, R110 ;  /* 0x0000006e0f0f7220 */ /* 0x000fe20000410000 */
[----:B------:R-:W-:Y:S01]  /*9d70*/  FMUL.FTZ R121, R25, R121 ;  /* 0x0000007919797220 */ /* 0x000fe20000410000 */
[----:B------:R1:W-:Y:S01]  /*9d80*/  STL [R1+0xb4], R81 ;  /* 0x0000b45101007387 */ /* 0x0003e20000100800 */
[----:B------:R-:W-:-:S02]  /*9d90*/  FFMA.FTZ R122, R37, R14, R122 ;  /* 0x0000000e257a7223 */ /* 0x000fc4000001007a */
        /* <DEDUP_REMOVED lines=14> */
[----:B------:R-:W-:-:S05]  /*9e80*/  FADD.FTZ R18, R118, R18 ;  /* 0x0000001276127221 */ /* 0x000fca0000010000 */
[----:B------:R1:W-:Y:S01]  /*9e90*/  STL [R1+0x1c], R18 ;  /* 0x00001c1201007387 */ /* 0x0003e20000100800 */
[----:B------:R-:W-:-:S05]  /*9ea0*/  FFMA.FTZ R17, R2, R51, R17 ;  /* 0x0000003302117223 */ /* 0x000fca0000010011 */
[----:B------:R1:W-:Y:S01]  /*9eb0*/  STL [R1+0xc0], R17 ;  /* 0x0000c01101007387 */ /* 0x0003e20000100800 */
[----:B------:R-:W-:Y:S01]  /*9ec0*/  FADD.FTZ R16, R119, R16 ;  /* 0x0000001077107221 */ /* 0x000fe20000010000 */
[----:B------:R-:W-:-:S04]  /*9ed0*/  FFMA.FTZ R10, R15, R52, R10 ;  /* 0x000000340f0a7223 */ /* 0x000fc8000001000a */
[----:B------:R1:W-:Y:S01]  /*9ee0*/  STL [R1+0x18], R16 ;  /* 0x0000181001007387 */ /* 0x0003e20000100800 */
[----:B------:R-:W-:-:S03]  /*9ef0*/  FFMA.FTZ R9, R14, R53, R9 ;  /* 0x000000350e097223 */ /* 0x000fc60000010009 */
        /* <DEDUP_REMOVED lines=27> */
.L_x_1562:
[----:B------:R-:W-:Y:S05]  /*a0b0*/  BSYNC B0 ;  /* 0x0000000000007941 */ /* 0x000fea0003800000 */
.L_x_1561:
[----:B------:R-:W-:Y:S02]  /*a0c0*/  UIADD3 UR7, UR7, 0x1, URZ ;  /* 0x0000000107077890 */ /* 0x000fe4000fffe03f */
[----:B------:R-:W-:Y:S02]  /*a0d0*/  UIADD3 UR8, UP1, UR8, 0x1, URZ ;  /* 0x0000000108087890 */ /* 0x000fe4000ff3e03f */
[----:B------:R-:W-:Y:S02]  /*a0e0*/  UISETP.GE.AND UP0, UPT, UR7, UR57, UPT ;  /* 0x000000390700728c */ /* 0x000fe4000bf06270 */
[----:B------:R-:W-:-:S04]  /*a0f0*/  UIADD3.X UR9, URZ, UR9, URZ, UP1, !UPT ;  /* 0x000000093f097290 */ /* 0x000fc80008ffe43f */
[----:B------:R-:W-:-:S13]  /*a100*/  PLOP3.LUT P0, PT, PT, PT, UP0, 0x80, 0x0 ;  /* 0x000000000000781c */ /* 0x000fda0003f0f008 */
[----:B------:R-:W-:Y:S05]  /*a110*/  @!P0 BRA `(.L_x_1563) ;  /* 0xffffffac00a48947 */ /* 0x000fea000383ffff */
.L_x_1519:
[----:B------:R-:W-:Y:S01]  /*a120*/  SHF.L.U32 R0, R78, 0x4, RZ ;  /* 0x000000044e007819 */ /* 0x000fe200000006ff */
[----:B------:R-:W-:Y:S03]  /*a130*/  BAR.SYNC.DEFER_BLOCKING 0x0 ;  /* 0x0000000000007b1d */ /* 0x000fe60000010000 */
[----:B-1----:R-:W-:Y:S02]  /*a140*/  LOP3.LUT R3, R0, 0xfffffe00, RZ, 0xc0, !PT ;  /* 0xfffffe0000037812 */ /* 0x002fe400078ec0ff */
[----:B------:R-:W-:Y:S02]  /*a150*/  ISETP.GE.AND P1, PT, R75, UR60, PT ;  /* 0x0000003c4b007c0c */ /* 0x000fe4000bf26270 */
[----:B------:R-:W-:Y:S01]  /*a160*/  MOV R2, UR44 ;  /* 0x0000002c00027c02 */ /* 0x000fe20008000f00 */
[----:B------:R-:W5:Y:S01]  /*a170*/  LDL R80, [R1+0x30] ;  /* 0x0000300001507983 */ /* 0x000f620000100800 */
[----:B------:R-:W-:-:S02]  /*a180*/  LOP3.LUT R0, R3, 0x1f, R78, 0xf8, !PT ;  /* 0x0000001f03007812 */ /* 0x000fc400078ef84e */
[----:B0-----:R-:W-:Y:S01]  /*a190*/  PRMT R4, RZ, 0x7610, R4 ;  /* 0x00007610ff047816 */ /* 0x001fe20000000004 */
[----:B------:R-:W5:Y:S01]  /*a1a0*/  LDL R81, [R1+0x2c] ;  /* 0x00002c0001517983 */ /* 0x000f620000100800 */
[----:B------:R-:W-:Y:S02]  /*a1b0*/  ISETP.GE.AND P2, PT, R0, UR60, PT ;  /* 0x0000003c00007c0c */ /* 0x000fe4000bf46270 */
[----:B------:R-:W-:Y:S01]  /*a1c0*/  PRMT R5, RZ, 0x7610, R5 ;  /* 0x00007610ff057816 */ /* 0x000fe20000000005 */
[----:B------:R-:W5:Y:S01]  /*a1d0*/  LDL R82, [R1+0x28] ;  /* 0x0000280001527983 */ /* 0x000f620000100800 */
[----:B------:R-:W-:Y:S02]  /*a1e0*/  MOV R3, UR45 ;  /* 0x0000002d00037c02 */ /* 0x000fe40008000f00 */
[----:B------:R-:W-:Y:S01]  /*a1f0*/  ISETP.GE.AND P0, PT, R74, UR60, PT ;  /* 0x0000003c4a007c0c */ /* 0x000fe2000bf06270 */
[----:B------:R-:W5:Y:S01]  /*a200*/  LDL R83, [R1+0x24] ;  /* 0x0000240001537983 */ /* 0x000f620000100800 */
[----:B------:R-:W-:Y:S01]  /*a210*/  ISETP.GE.AND P4, PT, R73, UR60, PT ;  /* 0x0000003c49007c0c */ /* 0x000fe2000bf86270 */
[----:B------:R-:W-:Y:S01]  /*a220*/  IMAD.WIDE R2, R0, 0x2, R2 ;  /* 0x0000000200027825 */ /* 0x000fe200078e0202 */
[----:B------:R-:W-:Y:S01]  /*a230*/  ISETP.GE.AND P6, PT, R72, UR60, PT ;  /* 0x0000003c48007c0c */ /* 0x000fe2000bfc6270 */
[----:B------:R-:W5:Y:S01]  /*a240*/  LDL R84, [R1+0x20] ;  /* 0x0000200001547983 */ /* 0x000f620000100800 */
[----:B------:R-:W-:-:S02]  /*a250*/  ISETP.GE.AND P5, PT, R71, UR60, PT ;  /* 0x0000003c47007c0c */ /* 0x000fc4000bfa6270 */
[----:B------:R-:W-:Y:S01]  /*a260*/  ISETP.GE.AND P3, PT, R70, UR60, PT ;  /* 0x0000003c46007c0c */ /* 0x000fe2000bf66270 */
[----:B------:R-:W5:Y:S01]  /*a270*/  @!P2 LDG.E.U16 R4, desc[UR16][R2.64] ;  /* 0x000000100204a981 */ /* 0x000f62000c1e1500 */
[----:B------:R-:W-:-:S03]  /*a280*/  ISETP.GE.AND P2, PT, R69, UR60, PT ;  /* 0x0000003c45007c0c */ /* 0x000fc6000bf46270 */
[----:B------:R-:W5:Y:S01]  /*a290*/  LDL R88, [R1+0x1c] ;  /* 0x00001c0001587983 */ /* 0x000f620000100800 */
[----:B------:R-:W-:-:S03]  /*a2a0*/  PRMT R6, RZ, 0x7610, R6 ;  /* 0x00007610ff067816 */ /* 0x000fc60000000006 */
[----:B------:R-:W5:Y:S01]  /*a2b0*/  LDL R89, [R1+0x14] ;  /* 0x0000140001597983 */ /* 0x000f620000100800 */
[----:B------:R-:W-:-:S03]  /*a2c0*/  PRMT R8, RZ, 0x7610, R8 ;  /* 0x00007610ff087816 */ /* 0x000fc60000000008 */
[----:B------:R-:W5:Y:S04]  /*a2d0*/  LDL R90, [R1+0x18] ;  /* 0x00001800015a7983 */ /* 0x000f680000100800 */
[----:B------:R-:W5:Y:S04]  /*a2e0*/  LDL R91, [R1+0xc] ;  /* 0x00000c00015b7983 */ /* 0x000f680000100800 */
[----:B------:R-:W5:Y:S01]  /*a2f0*/  LDL R92, [R1+0x10] ;  /* 0x00001000015c7983 */ /* 0x000f620000100800 */
[----:B------:R-:W-:Y:S02]  /*a300*/  PRMT R7, RZ, 0x7610, R7 ;  /* 0x00007610ff077816 */ /* 0x000fe40000000007 */
[----:B------:R-:W-:Y:S01]  /*a310*/  PRMT R10, RZ, 0x7610, R10 ;  /* 0x00007610ff0a7816 */ /* 0x000fe2000000000a */
[----:B------:R-:W5:Y:S01]  /*a320*/  @!P1 LDG.E.U16 R5, desc[UR16][R2.64+0x40] ;  /* 0x0000401002059981 */ /* 0x000f62000c1e1500 */
[----:B------:R-:W-:-:S02]  /*a330*/  ISETP.GE.AND P1, PT, R68, UR60, PT ;  /* 0x0000003c44007c0c */ /* 0x000fc4000bf26270 */
[----:B------:R-:W-:Y:S01]  /*a340*/  PRMT R9, RZ, 0x7610, R9 ;  /* 0x00007610ff097816 */ /* 0x000fe20000000009 */
[----:B------:R-:W5:Y:S01]  /*a350*/  LDL.LU R100, [R1+0xb0] ;  /* 0x0000b00001647983 */ /* 0x000f620000300800 */
[----:B------:R-:W-:Y:S02]  /*a360*/  PRMT R12, RZ, 0x7610, R12 ;  /* 0x00007610ff0c7816 */ /* 0x000fe4000000000c */
[----:B------:R-:W-:Y:S01]  /*a370*/  PRMT R11, RZ, 0x7610, R11 ;  /* 0x00007610ff0b7816 */ /* 0x000fe2000000000b */
[----:B------:R-:W5:Y:S01]  /*a380*/  LDL.LU R101, [R1+0xac] ;  /* 0x0000ac0001657983 */ /* 0x000f620000300800 */
[----:B------:R-:W-:Y:S02]  /*a390*/  PRMT R13, RZ, 0x7610, R13 ;  /* 0x00007610ff0d7816 */ /* 0x000fe4000000000d */
[----:B------:R-:W-:Y:S01]  /*a3a0*/  PRMT R14, RZ, 0x7610, R14 ;  /* 0x00007610ff0e7816 */ /* 0x000fe2000000000e */
[----:B------:R-:W5:Y:S01]  /*a3b0*/  LDL.LU R79, [R1+0xb8] ;  /* 0x0000b800014f7983 */ /* 0x000f620000300800 */
[----:B----4-:R-:W-:-:S02]  /*a3c0*/  PRMT R15, RZ, 0x7610, R15 ;  /* 0x00007610ff0f7816 */ /* 0x010fc4000000000f */
[----:B---3--:R-:W-:Y:S01]  /*a3d0*/  PRMT R16, RZ, 0x7610, R16 ;  /* 0x00007610ff107816 */ /* 0x008fe20000000010 */
[----:B------:R-:W3:Y:S01]  /*a3e0*/  LDL.LU R93, [R1+0xb4] ;  /* 0x0000b400015d7983 */ /* 0x000ee20000300800 */
[----:B------:R-:W-:Y:S02]  /*a3f0*/  PRMT R17, RZ, 0x7610, R17 ;  /* 0x00007610ff117816 */ /* 0x000fe40000000011 */
[----:B--2---:R-:W-:Y:S01]  /*a400*/  PRMT R18, RZ, 0x7610, R18 ;  /* 0x00007610ff127816 */ /* 0x004fe20000000012 */
[----:B------:R-:W2:Y:S01]  /*a410*/  LDL.LU R94, [R1+0xc0] ;  /* 0x0000c000015e7983 */ /* 0x000ea20000300800 */
[----:B------:R-:W-:Y:S02]  /*a420*/  PRMT R19, RZ, 0x7610, R19 ;  /* 0x00007610ff137816 */ /* 0x000fe40000000013 */
[C---:B------:R-:W-:Y:S01]  /*a430*/  IADD3 R24, R55.reuse, 0x9, RZ ;  /* 0x0000000937187810 */ /* 0x040fe20007ffe0ff */
[----:B------:R-:W2:Y:S01]  /*a440*/  LDL.LU R95, [R1+0xbc] ;  /* 0x0000bc00015f7983 */ /* 0x000ea20000300800 */
[----:B------:R-:W-:-:S02]  /*a450*/  IADD3 R20, R55, 0x7, RZ ;  /* 0x0000000737147810 */ /* 0x000fc40007ffe0ff */
[C---:B------:R-:W-:Y:S01]  /*a460*/  IADD3 R26, R55.reuse, 0xa, RZ ;  /* 0x0000000a371a7810 */ /* 0x040fe20007ffe0ff */
[----:B------:R-:W4:Y:S01]  /*a470*/  LDL.LU R97, [R1+0x9c] ;  /* 0x00009c0001617983 */ /* 0x000f220000300800 */
[C---:B------:R-:W-:Y:S01]  /*a480*/  IADD3 R28, R55.reuse, 0xb, RZ ;  /* 0x0000000b371c7810 */ /* 0x040fe20007ffe0ff */
[----:B------:R-:W0:Y:S01]  /*a490*/  S2UR UR8, SR_CgaCtaId ;  /* 0x00000000000879c3 */ /* 0x000e220000008800 */
[C---:B------:R-:W-:Y:S01]  /*a4a0*/  IADD3 R30, R55.reuse, 0xc, RZ ;  /* 0x0000000c371e7810 */ /* 0x040fe20007ffe0ff */
[----:B------:R-:W4:Y:S01]  /*a4b0*/  LDL.LU R96, [R1+0xa0] ;  /* 0x0000a00001607983 */ /* 0x000f220000300800 */
[C---:B------:R-:W-:Y:S01]  /*a4c0*/  VIADD R32, R55.reuse, 0xd ;  /* 0x0000000d37207836 */ /* 0x040fe20000000000 */
[C---:B------:R-:W-:Y:S02]  /*a4d0*/  IADD3 R22, R55.reuse, 0x8, RZ ;  /* 0x0000000837167810 */ /* 0x040fe40007ffe0ff */
[----:B------:R-:W-:Y:S01]  /*a4e0*/  IADD3 R34, R55, 0xe, RZ ;  /* 0x0000000e37227810 */ /* 0x000fe20007ffe0ff */
[----:B------:R-:W3:Y:S01]  /*a4f0*/  @!P0 LDG.E.U16 R6, desc[UR16][R2.64+0x80] ;  /* 0x0000801002068981 */ /* 0x000ee2000c1e1500 */
[----:B------:R-:W-:-:S02]  /*a500*/  ISETP.GE.AND P0, PT, R67, UR60, PT ;  /* 0x0000003c43007c0c */ /* 0x000fc4000bf06270 */
[----:B------:R-:W-:Y:S01]  /*a510*/  IADD3 R36, R55, 0xf, RZ ;  /* 0x0000000f37247810 */ /* 0x000fe20007ffe0ff */
[----:B------:R-:W4:Y:S01]  /*a520*/  LDL.LU R99, [R1+0xa4] ;  /* 0x0000a40001637983 */ /* 0x000f220000300800 */
[----:B------:R-:W-:Y:S01]  /*a530*/  UMOV UR7, 0x400 ;  /* 0x0000040000077882 */ /* 0x000fe20000000000 */
[----:B------:R-:W-:Y:S02]  /*a540*/  ULDC.64 UR20, c[0x0][0x3a8] ;  /* 0x0000ea0000147ab9 */ /* 0x000fe40000000a00 */
[----:B------:R-:W2:Y:S01]  /*a550*/  @!P4 LDG.E.U16 R8, desc[UR16][R2.64+0xc0] ;  /* 0x0000c0100208c981 */ /* 0x000ea2000c1e1500 */
        /* <DEDUP_REMOVED lines=10> */
[----:B------:R-:W5:Y:S04]  /*a600*/  LDL R87, [R1+0x8] ;  /* 0x0000080001577983 */ /* 0x000f680000100800 */
[----:B------:R-:W4:Y:S01]  /*a610*/  @!P2 LDG.E.U16 R12, desc[UR16][R2.64+0x1c0] ;  /* 0x0001c010020ca981 */ /* 0x000f22000c1e1500 */
[----:B------:R-:W-:-:S03]  /*a620*/  ISETP.GE.AND P2, PT, R62, UR60, PT ;  /* 0x0000003c3e007c0c */ /* 0x000fc6000bf46270 */
[----:B------:R-:W3:Y:S04]  /*a630*/  LDL R86, [R1+0x4] ;  /* 0x0000040001567983 */ /* 0x000ee80000100800 */
[----:B------:R-:W4:Y:S01]  /*a640*/  @!P1 LDG.E.U16 R11, desc[UR16][R2.64+0x200] ;  /* 0x00020010020b9981 */ /* 0x000f22000c1e1500 */
[----:B------:R-:W-:-:S03]  /*a650*/  ISETP.GE.AND P1, PT, R61, UR60, PT ;  /* 0x0000003c3d007c0c */ /* 0x000fc6000bf26270 */
[----:B------:R-:W2:Y:S04]  /*a660*/  LDL R85, [R1] ;  /* 0x0000000001557983 */ /* 0x000ea80000100800 */
[----:B------:R-:W4:Y:S04]  /*a670*/  @!P0 LDG.E.U16 R13, desc[UR16][R2.64+0x240] ;  /* 0x00024010020d8981 */ /* 0x000f28000c1e1500 */
[----:B------:R-:W4:Y:S04]  /*a680*/  @!P4 LDG.E.U16 R14, desc[UR16][R2.64+0x280] ;  /* 0x00028010020ec981 */ /* 0x000f28000c1e1500 */
[----:B------:R-:W4:Y:S04]  /*a690*/  @!P6 LDG.E.U16 R15, desc[UR16][R2.64+0x2c0] ;  /* 0x0002c010020fe981 */ /* 0x000f28000c1e1500 */
[----:B------:R-:W4:Y:S04]  /*a6a0*/  @!P5 LDG.E.U16 R16, desc[UR16][R2.64+0x300] ;  /* 0x000300100210d981 */ /* 0x000f28000c1e1500 */
[----:B------:R-:W4:Y:S04]  /*a6b0*/  @!P3 LDG.E.U16 R17, desc[UR16][R2.64+0x340] ;  /* 0x000340100211b981 */ /* 0x000f28000c1e1500 */
[----:B------:R-:W4:Y:S04]  /*a6c0*/  @!P2 LDG.E.U16 R18, desc[UR16][R2.64+0x380] ;  /* 0x000380100212a981 */ /* 0x000f28000c1e1500 */
[----:B------:R-:W4:Y:S01]  /*a6d0*/  @!P1 LDG.E.U16 R19, desc[UR16][R2.64+0x3c0] ;  /* 0x0003c01002139981 */ /* 0x000f22000c1e1500 */
[----:B------:R-:W-:-:S03]  /*a6e0*/  LEA.HI.SX32 R23, R24, R55, 0x1b ;  /* 0x0000003718177211 */ /* 0x000fc600078fdaff */
[----:B-----5:R-:W-:Y:S04]  /*a6f0*/  STS.U16 [R87], R4 ;  /* 0x0000000457007388 */ /* 0x020fe80000000400 */
[----:B---3--:R-:W-:Y:S04]  /*a700*/  STS.U16 [R86+0x40], R5 ;  /* 0x0000400556007388 */ /* 0x008fe80000000400 */
[----:B--2---:R-:W-:Y:S04]  /*a710*/  STS.U16 [R85+0x80], R6 ;  /* 0x0000800655007388 */ /* 0x004fe80000000400 */
[----:B------:R-:W-:Y:S04]  /*a720*/  STS.U16 [R161+0xc0], R8 ;  /* 0x0000c008a1007388 */ /* 0x000fe80000000400 */
        /* <DEDUP_REMOVED lines=17> */
[----:B------:R-:W-:Y:S01]  /*a840*/  LDS.U16 R6, [R54+0x10] ;  /* 0x0000100036067984 */ /* 0x000fe20000000400 */
[----:B-1----:R-:W-:-:S02]  /*a850*/  IADD3 R16, R55, 0x5, RZ ;  /* 0x0000000537107810 */ /* 0x002fc40007ffe0ff */
[----:B------:R-:W-:Y:S01]  /*a860*/  F2FP.F16.F32.PACK_AB R24, R93, R79 ;  /* 0x0000004f5d18723e */ /* 0x000fe200000000ff */
[----:B------:R-:W-:Y:S01]  /*a870*/  LDS.U16 R7, [R54+0x12] ;  /* 0x0000120036077984 */ /* 0x000fe20000000400 */
[----:B--2---:R-:W-:Y:S02]  /*a880*/  HADD2.F32 R2, -RZ, R2.H0_H0 ;  /* 0x20000002ff027230 */ /* 0x004fe40000004100 */
[----:B---3--:R-:W-:-:S03]  /*a890*/  HADD2.F32 R3, -RZ, R3.H0_H0 ;  /* 0x20000003ff037230 */ /* 0x008fc60000004100 */
[----:B------:R-:W-:Y:S02]  /*a8a0*/  FADD.FTZ R8, R2, UR5 ;  /* 0x0000000502087e21 */ /* 0x000fe40008010000 */
[----:B------:R-:W1:Y:S01]  /*a8b0*/  LDS.U16 R2, [R54+0x8] ;  /* 0x0000080036027984 */ /* 0x000e620000000400 */
[----:B------:R-:W-:Y:S02]  /*a8c0*/  FADD.FTZ R9, R3, UR5 ;  /* 0x0000000503097e21 */ /* 0x000fe40008010000 */
[----:B------:R-:W-:Y:S01]  /*a8d0*/  FSETP.GTU.FTZ.AND P1, PT, R8, 20, PT ;  /* 0x41a000000800780b */ /* 0x000fe20003f3c000 */
[----:B----4-:R-:W-:Y:S01]  /*a8e0*/  HADD2.F32 R5, -RZ, R5.H0_H0 ;  /* 0x20000005ff057230 */ /* 0x010fe20000004100 */
[----:B------:R-:W2:Y:S01]  /*a8f0*/  LDS.U16 R3, [R54+0xa] ;  /* 0x00000a0036037984 */ /* 0x000ea20000000400 */
[----:B------:R-:W-:Y:S01]  /*a900*/  FSETP.GTU.FTZ.AND P6, PT, R9, 20, PT ;  /* 0x41a000000900780b */ /* 0x000fe20003fdc000 */
[----:B-----5:R-:W-:Y:S02]  /*a910*/  HADD2.F32 R4, -RZ, R4.H0_H0 ;  /* 0x20000004ff047230 */ /* 0x020fe40000004100 */
[----:B------:R-:W-:-:S02]  /*a920*/  FADD.FTZ R11, R5, UR5 ;  /* 0x00000005050b7e21 */ /* 0x000fc40008010000 */
[----:B------:R-:W3:Y:S01]  /*a930*/  LDS.U16 R5, [R54+0xe] ;  /* 0x00000e0036057984 */ /* 0x000ee20000000400 */
[----:B------:R-:W-:-:S03]  /*a940*/  FADD.FTZ R10, R4, UR5 ;  /* 0x00000005040a7e21 */ /* 0x000fc60008010000 */
[----:B------:R-:W4:Y:S01]  /*a950*/  LDS.U16 R4, [R54+0xc] ;  /* 0x00000c0036047984 */ /* 0x000f220000000400 */
[----:B------:R-:W-:-:S03]  /*a960*/  @!P1 FMUL.FTZ R8, R8, -1.4426950216293334961 ;  /* 0xbfb8aa3b08089820 */ /* 0x000fc60000410000 */
[----:B------:R-:W-:-:S03]  /*a970*/  @!P6 FMUL.FTZ R9, R9, -1.4426950216293334961 ;  /* 0xbfb8aa3b0909e820 */ /* 0x000fc60000410000 */
[----:B------:R-:W5:Y:S08]  /*a980*/  @!P1 MUFU.EX2 R8, R8 ;  /* 0x0000000800089308 */ /* 0x000f700000000800 */
[----:B------:R-:W0:Y:S01]  /*a990*/  @!P6 MUFU.EX2 R9, R9 ;  /* 0x000000090009e308 */ /* 0x000e220000000800 */
[----:B-----5:R-:W-:Y:S01]  /*a9a0*/  @!P1 FADD.FTZ R8, R8, 1 ;  /* 0x3f80000008089421 */ /* 0x020fe20000010000 */
[----:B0-----:R-:W-:-:S06]  /*a9b0*/  @!P6 FADD.FTZ R9, R9, 1 ;  /* 0x3f8000000909e421 */ /* 0x001fcc0000010000 */
[----:B------:R-:W0:Y:S01]  /*a9c0*/  @!P1 MUFU.RCP R8, R8 ;  /* 0x0000000800089308 */ /* 0x000e220000001000 */
[----:B-1----:R-:W-:-:S07]  /*a9d0*/  HADD2.F32 R2, -RZ, R2.H0_H0 ;  /* 0x20000002ff027230 */ /* 0x002fce0000004100 */
[----:B------:R-:W1:Y:S01]  /*a9e0*/  @!P6 MUFU.RCP R9, R9 ;  /* 0x000000090009e308 */ /* 0x000e620000001000 */
[----:B------:R-:W-:Y:S01]  /*a9f0*/  FADD.FTZ R2, R2, UR5 ;  /* 0x0000000502027e21 */ /* 0x000fe20008010000 */
[----:B--2---:R-:W-:Y:S02]  /*aa00*/  HADD2.F32 R3, -RZ, R3.H0_H0 ;  /* 0x20000003ff037230 */ /* 0x004fe40000004100 */
[----:B---3--:R-:W-:Y:S02]  /*aa10*/  HADD2.F32 R5, -RZ, R5.H0_H0 ;  /* 0x20000005ff057230 */ /* 0x008fe40000004100 */
[----:B----4-:R-:W-:Y:S02]  /*aa20*/  HADD2.F32 R4, -RZ, R4.H0_H0 ;  /* 0x20000004ff047230 */ /* 0x010fe40000004100 */
[----:B------:R-:W-:Y:S02]  /*aa30*/  HADD2.F32 R6, -RZ, R6.H0_H0 ;  /* 0x20000006ff067230 */ /* 0x000fe40000004100 */
[----:B0-----:R-:W-:Y:S01]  /*aa40*/  @!P1 FMUL.FTZ R91, R91, R8 ;  /* 0x000000085b5b9220 */ /* 0x001fe20000410000 */
[----:B------:R-:W-:Y:S01]  /*aa50*/  FSETP.GTU.FTZ.AND P5, PT, R10, 20, PT ;  /* 0x41a000000a00780b */ /* 0x000fe20003fbc000 */
[----:B------:R-:W-:Y:S01]  /*aa60*/  FADD.FTZ R3, R3, UR5 ;  /* 0x0000000503037e21 */ /* 0x000fe20008010000 */
[----:B------:R-:W-:Y:S01]  /*aa70*/  FSETP.GTU.FTZ.AND P4, PT, R2, 20, PT ;  /* 0x41a000000200780b */ /* 0x000fe20003f9c000 */
[----:B------:R-:W-:Y:S01]  /*aa80*/  FADD.FTZ R5, R5, UR5 ;  /* 0x0000000505057e21 */ /* 0x000fe20008010000 */
[----:B------:R-:W-:Y:S01]  /*aa90*/  FADD.FTZ R4, R4, UR5 ;  /* 0x0000000504047e21 */ /* 0x000fe20008010000 */
[----:B------:R-:W-:Y:S01]  /*aaa0*/  FADD.FTZ R6, R6, UR5 ;  /* 0x0000000506067e21 */ /* 0x000fe20008010000 */
[----:B-1----:R-:W-:Y:S01]  /*aab0*/  @!P6 FMUL.FTZ R92, R92, R9 ;  /* 0x000000095c5ce220 */ /* 0x002fe20000410000 */
[----:B------:R-:W-:Y:S01]  /*aac0*/  FSETP.GTU.FTZ.AND P0, PT, R11, 20, PT ;  /* 0x41a000000b00780b */ /* 0x000fe20003f1c000 */
[----:B------:R-:W-:Y:S01]  /*aad0*/  @!P1 STL [R1+0xc], R91 ;  /* 0x00000c5b01009387 */ /* 0x000fe20000100800 */
[----:B------:R-:W-:-:S02]  /*aae0*/  FSETP.GTU.FTZ.AND P3, PT, R3, 20, PT ;  /* 0x41a000000300780b */ /* 0x000fc40003f7c000 */
[----:B------:R-:W-:Y:S01]  /*aaf0*/  FSETP.GTU.FTZ.AND P1, PT, R5, 20, PT ;  /* 0x41a000000500780b */ /* 0x000fe20003f3c000 */
[----:B------:R-:W-:Y:S01]  /*ab00*/  @!P6 STL [R1+0x10], R92 ;  /* 0x0000105c0100e387 */ /* 0x000fe20000100800 */
[----:B------:R-:W-:Y:S02]  /*ab10*/  FSETP.GTU.FTZ.AND P2, PT, R4, 20, PT ;  /* 0x41a000000400780b */ /* 0x000fe40003f5c000 */
[----:B------:R-:W-:Y:S01]  /*ab20*/  FSETP.GTU.FTZ.AND P6, PT, R6, 20, PT ;  /* 0x41a000000600780b */ /* 0x000fe20003fdc000 */
[----:B------:R-:W-:Y:S01]  /*ab30*/  @!P5 FMUL.FTZ R10, R10, -1.4426950216293334961 ;  /* 0xbfb8aa3b0a0ad820 */ /* 0x000fe20000410000 */
[----:B------:R-:W-:-:S03]  /*ab40*/  @!P4 FMUL.FTZ R2, R2, -1.4426950216293334961 ;  /* 0xbfb8aa3b0202c820 */ /* 0x000fc60000410000 */
[----:B------:R-:W-:Y:S02]  /*ab50*/  @!P0 FMUL.FTZ R11, R11, -1.4426950216293334961 ;  /* 0xbfb8aa3b0b0b8820 */ /* 0x000fe40000410000 */
[----:B------:R-:W-:Y:S01]  /*ab60*/  @!P3 FMUL.FTZ R3, R3, -1.4426950216293334961 ;  /* 0xbfb8aa3b0303b820 */ /* 0x000fe20000410000 */
[----:B------:R-:W0:Y:S01]  /*ab70*/  @!P5 MUFU.EX2 R10, R10 ;  /* 0x0000000a000ad308 */ /* 0x000e220000000800 */
[----:B------:R-:W-:Y:S02]  /*ab80*/  @!P1 FMUL.FTZ R5, R5, -1.4426950216293334961 ;  /* 0xbfb8aa3b05059820 */ /* 0x000fe40000410000 */
[----:B------:R-:W-:Y:S02]  /*ab90*/  @!P2 FMUL.FTZ R4, R4, -1.4426950216293334961 ;  /* 0xbfb8aa3b0404a820 */ /* 0x000fe40000410000 */
[----:B------:R-:W-:-:S03]  /*aba0*/  @!P6 FMUL.FTZ R6, R6, -1.4426950216293334961 ;  /* 0xbfb8aa3b0606e820 */ /* 0x000fc60000410000 */
[----:B------:R-:W1:Y:S08]  /*abb0*/  @!P4 MUFU.EX2 R2, R2 ;  /* 0x000000020002c308 */ /* 0x000e700000000800 */
[----:B------:R-:W2:Y:S08]  /*abc0*/  @!P0 MUFU.EX2 R11, R11 ;  /* 0x0000000b000b8308 */ /* 0x000eb00000000800 */
[----:B------:R-:W3:Y:S08]  /*abd0*/  @!P3 MUFU.EX2 R3, R3 ;  /* 0x000000030003b308 */ /* 0x000ef00000000800 */
[----:B------:R-:W-:Y:S08]  /*abe0*/  @!P1 MUFU.EX2 R5, R5 ;  /* 0x0000000500059308 */ /* 0x000ff00000000800 */
[----:B------:R-:W4:Y:S08]  /*abf0*/  @!P2 MUFU.EX2 R4, R4 ;  /* 0x000000040004a308 */ /* 0x000f300000000800 */
[----:B------:R-:W5:Y:S01]  /*ac00*/  @!P6 MUFU.EX2 R6, R6 ;  /* 0x000000060006e308 */ /* 0x000f620000000800 */
[----:B0-----:R-:W-:Y:S01]  /*ac10*/  @!P5 FADD.FTZ R10, R10, 1 ;  /* 0x3f8000000a0ad421 */ /* 0x001fe20000010000 */
[----:B-1----:R-:W-:Y:S01]  /*ac20*/  @!P4 FADD.FTZ R2, R2, 1 ;  /* 0x3f8000000202c421 */ /* 0x002fe20000010000 */
[----:B--2---:R-:W-:Y:S01]  /*ac30*/  @!P0 FADD.FTZ R11, R11, 1 ;  /* 0x3f8000000b0b8421 */ /* 0x004fe20000010000 */
[----:B------:R-:W-:Y:S01]  /*ac40*/  IADD3 R8, R55, 0x1, RZ ;  /* 0x0000000137087810 */ /* 0x000fe20007ffe0ff */
[----:B---3--:R-:W-:-:S03]  /*ac50*/  @!P3 FADD.FTZ R3, R3, 1 ;  /* 0x3f8000000303b421 */ /* 0x008fc60000010000 */
[----:B------:R0:W-:Y:S01]  /*ac60*/  @!P4 MUFU.RCP R37, R2 ;  /* 0x000000020025c308 */ /* 0x0001e20000001000 */
[----:B----4-:R-:W-:Y:S01]  /*ac70*/  @!P2 FADD.FTZ R4, R4, 1 ;  /* 0x3f8000000404a421 */ /* 0x010fe20000010000 */
[----:B------:R-:W-:-:S06]  /*ac80*/  LEA.HI.SX32 R9, R8, R55, 0x1b ;  /* 0x0000003708097211 */ /* 0x000fcc00078fdaff */
[----:B------:R-:W1:Y:S01]  /*ac90*/  @!P5 MUFU.RCP R10, R10 ;  /* 0x0000000a000ad308 */ /* 0x000e620000001000 */
[----:B0-----:R-:W-:Y:S01]  /*aca0*/  @!P1 FADD.FTZ R2, R5, 1 ;  /* 0x3f80000005029421 */ /* 0x001fe20000010000 */
[----:B-----5:R-:W-:-:S06]  /*acb0*/  @!P6 FADD.FTZ R6, R6, 1 ;  /* 0x3f8000000606e421 */ /* 0x020fcc0000010000 */
[----:B------:R-:W0:Y:S08]  /*acc0*/  @!P0 MUFU.RCP R35, R11 ;  /* 0x0000000b00238308 */ /* 0x000e300000001000 */
[----:B------:R-:W2:Y:S08]  /*acd0*/  @!P3 MUFU.RCP R38, R3 ;  /* 0x000000030026b308 */ /* 0x000eb00000001000 */
[----:B------:R-:W3:Y:S08]  /*ace0*/  @!P2 MUFU.RCP R8, R4 ;  /* 0x000000040008a308 */ /* 0x000ef00000001000 */
[----:B------:R-:W4:Y:S08]  /*acf0*/  @!P1 MUFU.RCP R2, R2 ;  /* 0x0000000200029308 */ /* 0x000f300000001000 */
[----:B------:R-:W5:Y:S01]  /*ad00*/  @!P6 MUFU.RCP R6, R6 ;  /* 0x000000060006e308 */ /* 0x000f620000001000 */
[----:B-1----:R-:W-:Y:S01]  /*ad10*/  @!P5 FMUL.FTZ R89, R89, R10 ;  /* 0x0000000a5959d220 */ /* 0x002fe20000410000 */
[----:B0-----:R-:W-:Y:S01]  /*ad20*/  @!P0 FMUL.FTZ R90, R90, R35 ;  /* 0x000000235a5a8220 */ /* 0x001fe20000410000 */
[----:B------:R-:W-:Y:S01]  /*ad30*/  @!P4 FMUL.FTZ R88, R88, R37 ;  /* 0x000000255858c220 */ /* 0x000fe20000410000 */
[----:B--2---:R-:W-:Y:S01]  /*ad40*/  @!P3 FMUL.FTZ R84, R84, R38 ;  /* 0x000000265454b220 */ /* 0x004fe20000410000 */
[----:B---3--:R-:W-:Y:S01]  /*ad50*/  @!P2 FMUL.FTZ R83, R83, R8 ;  /* 0x000000085353a220 */ /* 0x008fe20000410000 */
[----:B------:R-:W-:Y:S01]  /*ad60*/  @!P5 STL [R1+0x14], R89 ;  /* 0x000014590100d387 */ /* 0x000fe20000100800 */
[----:B----4-:R-:W-:-:S03]  /*ad70*/  @!P1 FMUL.FTZ R82, R82, R2 ;  /* 0x0000000252529220 */ /* 0x010fc60000410000 */
[----:B------:R-:W-:Y:S01]  /*ad80*/  @!P0 STL [R1+0x18], R90 ;  /* 0x0000185a01008387 */ /* 0x000fe20000100800 */
[----:B------:R-:W-:-:S03]  /*ad90*/  LEA.HI.SX32 R17, R16, R55, 0x1b ;  /* 0x0000003710117211 */ /* 0x000fc600078fdaff */
[----:B------:R-:W-:Y:S01]  /*ada0*/  @!P4 STL [R1+0x1c], R88 ;  /* 0x00001c580100c387 */ /* 0x000fe20000100800 */
[----:B-----5:R-:W-:-:S03]  /*adb0*/  @!P6 FMUL.FTZ R81, R81, R6 ;  /* 0x000000065151e220 */ /* 0x020fc60000410000 */
[----:B------:R-:W-:Y:S01]  /*adc0*/  @!P3 STL [R1+0x20], R84 ;  /* 0x000020540100b387 */ /* 0x000fe20000100800 */
[----:B------:R-:W-:-:S03]  /*add0*/  LEA R16, R23, R76, 0x1 ;  /* 0x0000004c17107211 */ /* 0x000fc600078e08ff */
[----:B------:R-:W-:Y:S01]  /*ade0*/  @!P2 STL [R1+0x24], R83 ;  /* 0x000024530100a387 */ /* 0x000fe20000100800 */
[----:B------:R-:W-:-:S03]  /*adf0*/  F2FP.F16.F32.PACK_AB R23, R95, R94 ;  /* 0x0000005e5f17723e */ /* 0x000fc600000000ff */
[----:B------:R-:W-:Y:S04]  /*ae00*/  @!P1 STL [R1+0x28], R82 ;  /* 0x0000285201009387 */ /* 0x000fe80000100800 */
[----:B------:R-:W-:Y:S04]  /*ae10*/  @!P6 STL [R1+0x2c], R81 ;  /* 0x00002c510100e387 */ /* 0x000fe80000100800 */
[----:B------:R-:W2:Y:S04]  /*ae20*/  LDL.LU R95, [R1+0x94] ;  /* 0x00009400015f7983 */ /* 0x000ea80000300800 */
[----:B------:R-:W2:Y:S04]  /*ae30*/  LDL.LU R94, [R1+0x98] ;  /* 0x00009800015e7983 */ /* 0x000ea80000300800 */
[----:B------:R-:W3:Y:S04]  /*ae40*/  LDL.LU R93, [R1+0x8c] ;  /* 0x00008c00015d7983 */ /* 0x000ee80000300800 */
[----:B------:R-:W3:Y:S01]  /*ae50*/  LDL.LU R79, [R1+0x90] ;  /* 0x00009000014f7983 */ /* 0x000ee20000300800 */
[----:B------:R-:W-:Y:S01]  /*ae60*/  HADD2.F32 R7, -RZ, R7.H0_H0 ;  /* 0x20000007ff077230 */ /* 0x000fe20000004100 */
[----:B------:R-:W-:-:S02]  /*ae70*/  IADD3 R14, R55, 0x4, RZ ;  /* 0x00000004370e7810 */ /* 0x000fc40007ffe0ff */
[-C--:B------:R-:W-:Y:S01]  /*ae80*/  LEA.HI.SX32 R3, R20, R55.reuse, 0x1b ;  /* 0x0000003714037211 */ /* 0x080fe200078fdaff */
[----:B------:R-:W-:Y:S02]  /*ae90*/  VIADD R12, R55, 0x3 ;  /* 0x00000003370c7836 */ /* 0x000fe40000000000 */
[----:B------:R-:W-:Y:S01]  /*aea0*/  FADD.FTZ R7, R7, UR5 ;  /* 0x0000000507077e21 */ /* 0x000fe20008010000 */
[----:B------:R-:W-:Y:S01]  /*aeb0*/  IADD3 R18, R55, 0x6, RZ ;  /* 0x0000000637127810 */ /* 0x000fe20007ffe0ff */
[----:B------:R-:W0:Y:S03]  /*aec0*/  LDS.U16 R2, [R54+0x14] ;  /* 0x0000140036027984 */ /* 0x000e260000000400 */
[----:B------:R-:W-:Y:S01]  /*aed0*/  FSETP.GTU.FTZ.AND P5, PT, R7, 20, PT ;  /* 0x41a000000700780b */ /* 0x000fe20003fbc000 */
[----:B------:R-:W-:Y:S01]  /*aee0*/  LDS.U16 R6, [R54+0x18] ;  /* 0x0000180036067984 */ /* 0x000fe20000000400 */
[----:B------:R-:W-:-:S02]  /*aef0*/  LEA.HI.SX32 R25, R26, R55, 0x1b ;  /* 0x000000371a197211 */ /* 0x000fc400078fdaff */
[----:B------:R-:W-:Y:S01]  /*af00*/  LEA.HI.SX32 R27, R28, R55, 0x1b ;  /* 0x000000371c1b7211 */ /* 0x000fe200078fdaff */
[----:B------:R-:W-:Y:S08]  /*af10*/  LDS.U16 R8, [R54+0x1c] ;  /* 0x00001c0036087984 */ /* 0x000ff00000000400 */
[----:B------:R-:W-:-:S06]  /*af20*/  @!P5 FMUL.FTZ R7, R7, -1.4426950216293334961 ;  /* 0xbfb8aa3b0707d820 */ /* 0x000fcc0000410000 */
[----:B------:R-:W1:Y:S01]  /*af30*/  @!P5 MUFU.EX2 R7, R7 ;  /* 0x000000070007d308 */ /* 0x000e620000000800 */
[----:B------:R-:W-:Y:S01]  /*af40*/  LEA.HI.SX32 R15, R14, R55, 0x1b ;  /* 0x000000370e0f7211 */ /* 0x000fe200078fdaff */
[----:B-1----:R-:W-:-:S06]  /*af50*/  @!P5 FADD.FTZ R7, R7, 1 ;  /* 0x3f8000000707d421 */ /* 0x002fcc0000010000 */
[----:B------:R-:W1:Y:S01]  /*af60*/  @!P5 MUFU.RCP R7, R7 ;  /* 0x000000070007d308 */ /* 0x000e620000001000 */
[----:B------:R-:W-:Y:S02]  /*af70*/  LEA R14, R3, R76, 0x1 ;  /* 0x0000004c030e7211 */ /* 0x000fe400078e08ff */
[----:B------:R-:W-:Y:S02]  /*af80*/  F2FP.F16.F32.PACK_AB R3, R103, R102 ;  /* 0x000000666703723e */ /* 0x000fe400000000ff */
[-C--:B------:R-:W-:Y:S02]  /*af90*/  LEA.HI.SX32 R13, R12, R55.reuse, 0x1b ;  /* 0x000000370c0d7211 */ /* 0x080fe400078fdaff */
[----:B------:R-:W-:Y:S02]  /*afa0*/  LEA.HI.SX32 R19, R18, R55, 0x1b ;  /* 0x0000003712137211 */ /* 0x000fe400078fdaff */
[-C--:B------:R-:W-:Y:S02]  /*afb0*/  LEA R12, R17, R76.reuse, 0x1 ;  /* 0x0000004c110c7211 */ /* 0x080fe400078e08ff */
[----:B------:R-:W-:-:S02]  /*afc0*/  LEA R17, R25, R76, 0x1 ;  /* 0x0000004c19117211 */ /* 0x000fc400078e08ff */
[-C--:B------:R-:W-:Y:S02]  /*afd0*/  LEA R18, R27, R76.reuse, 0x1 ;  /* 0x0000004c1b127211 */ /* 0x080fe400078e08ff */
[----:B------:R-:W-:Y:S01]  /*afe0*/  LEA R4, R9, R76, 0x1 ;  /* 0x0000004c09047211 */ /* 0x000fe200078e08ff */
[----:B-1----:R-:W-:Y:S01]  /*aff0*/  @!P5 FMUL.FTZ R80, R80, R7 ;  /* 0x000000075050d220 */ /* 0x002fe20000410000 */
[C---:B------:R-:W-:Y:S01]  /*b000*/  PRMT R27, R3.reuse, 0x7610, R27 ;  /* 0x00007610031b7816 */ /* 0x040fe2000000001b */
[----:B------:R-:W-:Y:S01]  /*b010*/  LDS.U16 R7, [R54+0x1a] ;  /* 0x00001a0036077984 */ /* 0x000fe20000000400 */
[----:B------:R-:W-:-:S03]  /*b020*/  PRMT R25, R3, 0x7632, R25 ;  /* 0x0000763203197816 */ /* 0x000fc60000000019 */
[----:B------:R-:W1:Y:S04]  /*b030*/  LDS.U16 R3, [R54+0x16] ;  /* 0x0000160036037984 */ /* 0x000e680000000400 */
[----:B------:R-:W4:Y:S01]  /*b040*/  LDS.U16 R9, [R54+0x1e] ;  /* 0x00001e0036097984 */ /* 0x000f220000000400 */
[----:B------:R-:W-:Y:S01]  /*b050*/  BAR.SYNC.DEFER_BLOCKING 0x0 ;  /* 0x0000000000007b1d */ /* 0x000fe20000010000 */
[----:B------:R-:W-:Y:S02]  /*b060*/  IADD3 R10, R55, 0x2, RZ ;  /* 0x00000002370a7810 */ /* 0x000fe40007ffe0ff */
[-C--:B------:R-:W-:Y:S02]  /*b070*/  LEA.HI.SX32 R29, R30, R55.reuse, 0x1b ;  /* 0x000000371e1d7211 */ /* 0x080fe400078fdaff */
[----:B------:R-:W-:-:S02]  /*b080*/  LEA.HI.SX32 R11, R10, R55, 0x1b ;  /* 0x000000370a0b7211 */ /* 0x000fc400078fdaff */
[----:B------:R-:W-:Y:S02]  /*b090*/  LEA.HI.SX32 R31, R32, R55, 0x1b ;  /* 0x00000037201f7211 */ /* 0x000fe400078fdaff */
[-C--:B------:R-:W-:Y:S02]  /*b0a0*/  LEA R10, R13, R76.reuse, 0x1 ;  /* 0x0000004c0d0a7211 */ /* 0x080fe400078e08ff */
[C---:B------:R-:W-:Y:S02]  /*b0b0*/  PRMT R26, R23.reuse, 0x7610, R26 ;  /* 0x00007610171a7816 */ /* 0x040fe4000000001a */
[----:B------:R-:W-:Y:S02]  /*b0c0*/  PRMT R28, R23, 0x7632, R28 ;  /* 0x00007632171c7816 */ /* 0x000fe4000000001c */
[----:B------:R-:W-:Y:S02]  /*b0d0*/  LEA R13, R19, R76, 0x1 ;  /* 0x0000004c130d7211 */ /* 0x000fe400078e08ff */
[----:B------:R-:W-:-:S02]  /*b0e0*/  F2FP.F16.F32.PACK_AB R23, R101, R100 ;  /* 0x000000646517723e */ /* 0x000fc400000000ff */
[-C--:B------:R-:W-:Y:S02]  /*b0f0*/  LEA R5, R11, R76.reuse, 0x1 ;  /* 0x0000004c0b057211 */ /* 0x080fe400078e08ff */
[-C--:B------:R-:W-:Y:S02]  /*b100*/  LEA R19, R29, R76.reuse, 0x1 ;  /* 0x0000004c1d137211 */ /* 0x080fe400078e08ff */
[----:B------:R-:W-:Y:S01]  /*b110*/  LEA.HI.SX32 R21, R22, R55, 0x1b ;  /* 0x0000003716157211 */ /* 0x000fe200078fdaff */
[----:B------:R-:W-:Y:S01]  /*b120*/  STS.U16 [R54], R27 ;  /* 0x0000001b36007388 */ /* 0x000fe20000000400 */
[C---:B------:R-:W-:Y:S02]  /*b130*/  PRMT R29, R24.reuse, 0x7610, R29 ;  /* 0x00007610181d7816 */ /* 0x040fe4000000001d */
[----:B------:R-:W-:Y:S01]  /*b140*/  PRMT R30, R24, 0x7632, R30 ;  /* 0x00007632181e7816 */ /* 0x000fe2000000001e */
[----:B------:R5:W-:Y:S01]  /*b150*/  STS.U16 [R4+0x2], R25 ;  /* 0x0000021904007388 */ /* 0x000be20000000400 */
[----:B------:R-:W-:-:S02]  /*b160*/  LEA R11, R15, R76, 0x1 ;  /* 0x0000004c0f0b7211 */ /* 0x000fc400078e08ff */
[----:B------:R-:W-:Y:S02]  /*b170*/  LEA R20, R31, R76, 0x1 ;  /* 0x0000004c1f147211 */ /* 0x000fe400078e08ff */
[----:B------:R-:W-:Y:S02]  /*b180*/  F2FP.F16.F32.PACK_AB R24, R99, R98 ;  /* 0x000000626318723e */ /* 0x000fe400000000ff */
[C---:B------:R-:W-:Y:S01]  /*b190*/  PRMT R31, R23.reuse, 0x7610, R31 ;  /* 0x00007610171f7816 */ /* 0x040fe2000000001f */
[----:B------:R0:W-:Y:S01]  /*b1a0*/  STS.U16 [R5+0x4], R26 ;  /* 0x0000041a05007388 */ /* 0x0001e20000000400 */
[----:B-----5:R-:W-:Y:S02]  /*b1b0*/  PRMT R25, R23, 0x7632, R25 ;  /* 0x0000763217197816 */ /* 0x020fe40000000019 */
[----:B------:R-:W-:Y:S01]  /*b1c0*/  F2FP.F16.F32.PACK_AB R23, R97, R96 ;  /* 0x000000606117723e */ /* 0x000fe200000000ff */
[----:B------:R-:W-:Y:S01]  /*b1d0*/  IMAD R15, R21, 0x2, R76 ;  /* 0x00000002150f7824 */ /* 0x000fe200078e024c */
[----:B------:R5:W-:Y:S01]  /*b1e0*/  STS.U16 [R10+0x6], R28 ;  /* 0x0000061c0a007388 */ /* 0x000be20000000400 */
[----:B------:R-:W-:-:S02]  /*b1f0*/  PRMT R27, R24, 0x7610, R27 ;  /* 0x00007610181b7816 */ /* 0x000fc4000000001b */
[----:B0-----:R-:W-:Y:S01]  /*b200*/  PRMT R26, R24, 0x7632, R26 ;  /* 0x00007632181a7816 */ /* 0x001fe2000000001a */
[----:B------:R0:W-:Y:S01]  /*b210*/  STS.U16 [R11+0x8], R29 ;  /* 0x0000081d0b007388 */ /* 0x0001e20000000400 */
[-C--:B------:R-:W-:Y:S02]  /*b220*/  LEA.HI.SX32 R33, R34, R55.reuse, 0x1b ;  /* 0x0000003722217211 */ /* 0x080fe400078fdaff */
[----:B------:R-:W-:Y:S01]  /*b230*/  ISETP.NE.AND P6, PT, R78, RZ, PT ;  /* 0x000000ff4e00720c */ /* 0x000fe20003fc5270 */
[----:B------:R-:W-:Y:S01]  /*b240*/  STS.U16 [R12+0xa], R30 ;  /* 0x00000a1e0c007388 */ /* 0x000fe20000000400 */
[C---:B-----5:R-:W-:Y:S02]  /*b250*/  PRMT R28, R23.reuse, 0x7610, R28 ;  /* 0x00007610171c7816 */ /* 0x060fe4000000001c */
[----:B------:R-:W-:Y:S01]  /*b260*/  LEA.HI.SX32 R55, R36, R55, 0x1b ;  /* 0x0000003724377211 */ /* 0x000fe200078fdaff */
[----:B------:R-:W-:Y:S01]  /*b270*/  STS.U16 [R13+0xc], R31 ;  /* 0x00000c1f0d007388 */ /* 0x000fe20000000400 */
[----:B0-----:R-:W-:-:S03]  /*b280*/  PRMT R29, R23, 0x7632, R29 ;  /* 0x00007632171d7816 */ /* 0x001fc6000000001d */
[----:B------:R-:W-:Y:S01]  /*b290*/  STS.U16 [R14+0xe], R25 ;  /* 0x00000e190e007388 */ /* 0x000fe20000000400 */
[-C--:B------:R-:W-:Y:S01]  /*b2a0*/  LEA R21, R33, R76.reuse, 0x1 ;  /* 0x0000004c21157211 */ /* 0x080fe200078e08ff */
[----:B------:R-:W-:Y:S02]  /*b2b0*/  ULEA UR7, UR8, UR7, 0x18 ;  /* 0x0000000708077291 */ /* 0x000fe4000f8ec03f */
[----:B------:R-:W-:Y:S01]  /*b2c0*/  STS.U16 [R15+0x10], R27 ;  /* 0x0000101b0f007388 */ /* 0x000fe20000000400 */
[----:B------:R-:W-:Y:S01]  /*b2d0*/  LEA R22, R55, R76, 0x1 ;  /* 0x0000004c37167211 */ /* 0x000fe200078e08ff */
[----:B------:R-:W-:Y:S01]  /*b2e0*/  HADD2.F32 R2, -RZ, R2.H0_H0 ;  /* 0x20000002ff027230 */ /* 0x000fe20000004100 */
[----:B------:R-:W-:Y:S01]  /*b2f0*/  MOV R32, UR60 ;  /* 0x0000003c00207c02 */ /* 0x000fe20008000f00 */
[----:B------:R0:W-:Y:S01]  /*b300*/  STS.U16 [R16+0x12], R26 ;  /* 0x0000121a10007388 */ /* 0x0001e20000000400 */
[----:B-1----:R-:W-:Y:S01]  /*b310*/  HADD2.F32 R3, -RZ, R3.H0_H0 ;  /* 0x20000003ff037230 */ /* 0x002fe20000004100 */
[----:B------:R-:W-:-:S02]  /*b320*/  ULDC.64 UR8, c[0x0][0x388] ;  /* 0x0000e20000087ab9 */ /* 0x000fc40000000a00 */
[----:B------:R1:W-:Y:S04]  /*b330*/  STS.U16 [R17+0x14], R28 ;  /* 0x0000141c11007388 */ /* 0x0003e80000000400 */
[----:B------:R-:W-:Y:S01]  /*b340*/  STS.U16 [R18+0x16], R29 ;  /* 0x0000161d12007388 */ /* 0x000fe20000000400 */
[----:B------:R-:W-:Y:S01]  /*b350*/  FADD.FTZ R2, R2, UR5 ;  /* 0x0000000502027e21 */ /* 0x000fe20008010000 */
[----:B------:R-:W-:-:S04]  /*b360*/  FADD.FTZ R3, R3, UR5 ;  /* 0x0000000503037e21 */ /* 0x000fc80008010000 */
[----:B------:R-:W-:Y:S02]  /*b370*/  FSETP.GTU.FTZ.AND P0, PT, R2, 20, PT ;  /* 0x41a000000200780b */ /* 0x000fe40003f1c000 */
[----:B------:R-:W-:Y:S01]  /*b380*/  FSETP.GTU.FTZ.AND P1, PT, R3, 20, PT ;  /* 0x41a000000300780b */ /* 0x000fe20003f3c000 */
[----:B------:R-:W-:Y:S02]  /*b390*/  HADD2.F32 R6, -RZ, R6.H0_H0 ;  /* 0x20000006ff067230 */ /* 0x000fe40000004100 */
[----:B------:R-:W-:Y:S01]  /*b3a0*/  HADD2.F32 R7, -RZ, R7.H0_H0 ;  /* 0x20000007ff077230 */ /* 0x000fe20000004100 */
[----:B0-----:R-:W-:Y:S01]  /*b3b0*/  MOV R26, UR53 ;  /* 0x00000035001a7c02 */ /* 0x001fe20008000f00 */
[----:B------:R-:W-:Y:S02]  /*b3c0*/  IMAD.U32 R76, RZ, RZ, UR7 ;  /* 0x00000007ff4c7e24 */ /* 0x000fe4000f8e00ff */
[----:B------:R-:W-:Y:S02]  /*b3d0*/  HADD2.F32 R8, -RZ, R8.H0_H0 ;  /* 0x20000008ff087230 */ /* 0x000fe40000004100 */
[----:B----4-:R-:W-:-:S03]  /*b3e0*/  HADD2.F32 R9, -RZ, R9.H0_H0 ;  /* 0x20000009ff097230 */ /* 0x010fc60000004100 */
[----:B-1----:R-:W-:Y:S02]  /*b3f0*/  FADD.FTZ R28, R8, UR5 ;  /* 0x00000005081c7e21 */ /* 0x002fe40008010000 */
[----:B------:R-:W-:Y:S01]  /*b400*/  FADD.FTZ R30, R9, UR5 ;  /* 0x00000005091e7e21 */ /* 0x000fe20008010000 */
[----:B------:R-:W-:Y:S04]  /*b410*/  @!P5 STL [R1+0x30], R80 ;  /* 0x000030500100d387 */ /* 0x000fe80000100800 */
[----:B------:R-:W-:Y:S01]  /*b420*/  FSETP.GTU.FTZ.AND P5, PT, R30, 20, PT ;  /* 0x41a000001e00780b */ /* 0x000fe20003fbc000 */
[----:B------:R-:W-:Y:S02]  /*b430*/  UIMAD UR22, UR38, UR8, URZ ;  /* 0x00000008261672a4 */ /* 0x000fe4000f8e023f */
[----:B------:R-:W-:-:S02]  /*b440*/  UIMAD.WIDE.U32 UR18, UR37, UR8, URZ ;  /* 0x00000008251272a5 */ /* 0x000fc4000f8e003f */
[----:B------:R-:W-:Y:S02]  /*b450*/  UIMAD UR24, UR38, UR20, URZ ;  /* 0x00000014261872a4 */ /* 0x000fe4000f8e023f */
[----:B------:R-:W-:Y:S01]  /*b460*/  UIMAD UR9, UR37, UR9, UR22 ;  /* 0x00000009250972a4 */ /* 0x000fe2000f8e0216 */
[----:B------:R-:W-:Y:S01]  /*b470*/  BSSY B0, `(.L_x_1564) ;  /* 0x000004c000007945 */ /* 0x000fe20003800000 */
[----:B------:R-:W-:Y:S02]  /*b480*/  UIMAD UR24, UR37, UR21, UR24 ;  /* 0x00000015251872a4 */ /* 0x000fe4000f8e0218 */
[----:B------:R-:W-:Y:S01]  /*b490*/  UIADD3 UR25, UR19, UR9, URZ ;  /* 0x0000000913197290 */ /* 0x000fe2000fffe03f */
[----:B--2---:R-:W-:-:S04]  /*b4a0*/  F2FP.F16.F32.PACK_AB R24, R95, R94 ;  /* 0x0000005e5f18723e */ /* 0x004fc800000000ff */
[----:B------:R-:W-:Y:S02]  /*b4b0*/  PRMT R25, R24, 0x7632, R25 ;  /* 0x0000763218197816 */ /* 0x000fe40000000019 */
[----:B---3--:R-:W-:Y:S01]  /*b4c0*/  F2FP.F16.F32.PACK_AB R23, R93, R79 ;  /* 0x0000004f5d17723e */ /* 0x008fe200000000ff */
[----:B------:R0:W-:Y:S03]  /*b4d0*/  STS.U16 [R19+0x18], R24 ;  /* 0x0000181813007388 */ /* 0x0001e60000000400 */
[----:B------:R-:W-:Y:S01]  /*b4e0*/  PRMT R27, R23, 0x7632, R27 ;  /* 0x00007632171b7816 */ /* 0x000fe2000000001b */
        /* <DEDUP_REMOVED lines=21> */
[----:B0-----:R-:W-:Y:S01]  /*b640*/  FADD.FTZ R24, R6, UR5 ;  /* 0x0000000506187e21 */ /* 0x001fe20008010000 */
[----:B------:R-:W-:Y:S01]  /*b650*/  @!P0 FMUL.FTZ R6, R2, -1.4426950216293334961 ;  /* 0xbfb8aa3b02068820 */ /* 0x000fe20000410000 */
[----:B-1----:R-:W-:Y:S01]  /*b660*/  SHF.R.S32.HI R23, RZ, 0x1f, R0 ;  /* 0x0000001fff177819 */ /* 0x002fe20000011400 */
[----:B------:R-:W-:Y:S01]  /*b670*/  BAR.SYNC.DEFER_BLOCKING 0x0 ;  /* 0x0000000000007b1d */ /* 0x000fe20000010000 */
[----:B------:R-:W-:Y:S01]  /*b680*/  IADD3 R2, P4, R0, UR53, RZ ;  /* 0x0000003500027c10 */ /* 0x000fe2000ff9e0ff */
[----:B------:R-:W-:Y:S01]  /*b690*/  FADD.FTZ R25, R7, UR5 ;  /* 0x0000000507197e21 */ /* 0x000fe20008010000 */
[----:B------:R-:W-:-:S02]  /*b6a0*/  @!P1 FMUL.FTZ R7, R3, -1.4426950216293334961 ;  /* 0xbfb8aa3b03079820 */ /* 0x000fc40000410000 */
[----:B------:R-:W-:Y:S02]  /*b6b0*/  LEA.HI.X.SX32 R3, R26, R23, 0x1, P4 ;  /* 0x000000171a037211 */ /* 0x000fe400020f0eff */
[C---:B------:R-:W-:Y:S02]  /*b6c0*/  FSETP.GTU.FTZ.AND P2, PT, R24.reuse, 20, PT ;  /* 0x41a000001800780b */ /* 0x040fe40003f5c000 */
[----:B------:R-:W-:Y:S01]  /*b6d0*/  FSETP.GTU.FTZ.AND P3, PT, R25, 20, PT ;  /* 0x41a000001900780b */ /* 0x000fe20003f7c000 */
[----:B------:R-:W0:Y:S10]  /*b6e0*/  LDS R26, [R76+0x1080] ;  /* 0x001080004c1a7984 */ /* 0x000e340000000800 */
[----:B------:R-:W-:-:S02]  /*b6f0*/  @!P2 FMUL.FTZ R8, R24, -1.4426950216293334961 ;  /* 0xbfb8aa3b1808a820 */ /* 0x000fc40000410000 */
[----:B------:R-:W-:Y:S01]  /*b700*/  @!P3 FMUL.FTZ R9, R25, -1.4426950216293334961 ;  /* 0xbfb8aa3b1909b820 */ /* 0x000fe20000410000 */
[C---:B------:R-:W-:Y:S01]  /*b710*/  FSETP.GTU.FTZ.AND P4, PT, R28.reuse, 20, PT ;  /* 0x41a000001c00780b */ /* 0x040fe20003f9c000 */
[----:B------:R-:W1:Y:S08]  /*b720*/  @!P0 MUFU.EX2 R6, R6 ;  /* 0x0000000600068308 */ /* 0x000e700000000800 */
[----:B------:R-:W2:Y:S08]  /*b730*/  @!P1 MUFU.EX2 R7, R7 ;  /* 0x0000000700079308 */ /* 0x000eb00000000800 */
[----:B------:R-:W3:Y:S08]  /*b740*/  @!P2 MUFU.EX2 R8, R8 ;  /* 0x000000080008a308 */ /* 0x000ef00000000800 */
[----:B------:R-:W4:Y:S01]  /*b750*/  @!P3 MUFU.EX2 R9, R9 ;  /* 0x000000090009b308 */ /* 0x000f220000000800 */
[----:B------:R-:W-:Y:S01]  /*b760*/  @!P4 FMUL.FTZ R24, R28, -1.4426950216293334961 ;  /* 0xbfb8aa3b1c18c820 */ /* 0x000fe20000410000 */
[----:B------:R-:W-:Y:S01]  /*b770*/  @!P5 FMUL.FTZ R25, R30, -1.4426950216293334961 ;  /* 0xbfb8aa3b1e19d820 */ /* 0x000fe20000410000 */
[----:B-1----:R-:W-:Y:S01]  /*b780*/  @!P0 FADD.FTZ R6, R6, 1 ;  /* 0x3f80000006068421 */ /* 0x002fe20000010000 */
[----:B--2---:R-:W-:-:S04]  /*b790*/  @!P1 FADD.FTZ R7, R7, 1 ;  /* 0x3f80000007079421 */ /* 0x004fc80000010000 */
[----:B------:R-:W1:Y:S01]  /*b7a0*/  @!P4 MUFU.EX2 R24, R24 ;  /* 0x000000180018c308 */ /* 0x000e620000000800 */
[----:B---3--:R-:W-:Y:S01]  /*b7b0*/  @!P2 FADD.FTZ R8, R8, 1 ;  /* 0x3f8000000808a421 */ /* 0x008fe20000010000 */
[----:B0-----:R-:W-:Y:S01]  /*b7c0*/  ISETP.GE.AND P6, PT, R0, R26, PT ;  /* 0x0000001a0000720c */ /* 0x001fe20003fc6270 */
[----:B----4-:R-:W-:-:S05]  /*b7d0*/  @!P3 FADD.FTZ R9, R9, 1 ;  /* 0x3f8000000909b421 */ /* 0x010fca0000010000 */
[----:B------:R-:W0:Y:S08]  /*b7e0*/  @!P5 MUFU.EX2 R25, R25 ;  /* 0x000000190019d308 */ /* 0x000e300000000800 */
[----:B------:R2:W3:Y:S08]  /*b7f0*/  @!P0 MUFU.RCP R28, R6 ;  /* 0x00000006001c8308 */ /* 0x0004f00000001000 */
[----:B------:R2:W4:Y:S08]  /*b800*/  @!P1 MUFU.RCP R30, R7 ;  /* 0x00000007001e9308 */ /* 0x0005300000001000 */
[----:B------:R2:W0:Y:S08]  /*b810*/  @!P2 MUFU.RCP R32, R8 ;  /* 0x000000080020a308 */ /* 0x0004300000001000 */
[----:B------:R2:W0:Y:S01]  /*b820*/  @!P3 MUFU.RCP R34, R9 ;  /* 0x000000090022b308 */ /* 0x0004220000001000 */
[----:B------:R-:W-:Y:S01]  /*b830*/  USHF.R.S32.HI UR7, URZ, 0x1f, UR36 ;  /* 0x0000001f3f077899 */ /* 0x000fe20008011424 */
[----:B-1----:R-:W-:Y:S01]  /*b840*/  @!P4 FADD.FTZ R24, R24, 1 ;  /* 0x3f8000001818c421 */ /* 0x002fe20000010000 */
[----:B---34-:R-:W-:Y:S10]  /*b850*/  @P6 BRA `(.L_x_1565) ;  /* 0x0000000000346947 */ /* 0x018ff40003800000 */
[----:B--2---:R-:W-:Y:S01]  /*b860*/  MOV R7, UR8 ;  /* 0x0000000800077c02 */ /* 0x004fe20008000f00 */
        /* <DEDUP_REMOVED lines=12> */
.L_x_1565:
[----:B------:R-:W-:Y:S05]  /*b930*/  BSYNC B0 ;  /* 0x0000000000007941 */ /* 0x000fea0003800000 */
.L_x_1564:
[----:B------:R-:W3:Y:S01]  /*b940*/  LDL.LU R46, [R1+0x34] ;  /* 0x00003400012e7983 */ /* 0x000ee20000300800 */
[----:B------:R-:W-:-:S03]  /*b950*/  ULDC.64 UR8, c[0x0][0x390] ;  /* 0x0000e40000087ab9 */ /* 0x000fc60000000a00 */
[----:B------:R-:W4:Y:S04]  /*b960*/  LDL.LU R44, [R1+0x38] ;  /* 0x00003800012c7983 */ /* 0x000f280000300800 */
[----:B------:R-:W5:Y:S04]  /*b970*/  LDL.LU R42, [R1+0x3c] ;  /* 0x00003c00012a7983 */ /* 0x000f680000300800 */
[----:B------:R-:W5:Y:S04]  /*b980*/  LDL.LU R48, [R1+0x114] ;  /* 0x0001140001307983 */ /* 0x000f680000300800 */
[----:B------:R-:W5:Y:S04]  /*b990*/  LDL.LU R40, [R1+0x40] ;  /* 0x0000400001287983 */ /* 0x000f680000300800 */
[----:B------:R-:W5:Y:S04]  /*b9a0*/  LDL.LU R38, [R1+0x44] ;  /* 0x0000440001267983 */ /* 0x000f680000300800 */
[----:B------:R-:W5:Y:S01]  /*b9b0*/  LDL.LU R36, [R1+0x48] ;  /* 0x0000480001247983 */ /* 0x000f620000300800 */
[----:B------:R-:W-:Y:S01]  /*b9c0*/  UMOV UR19, UR25 ;  /* 0x0000001900137c82 */ /* 0x000fe20008000000 */
[----:B------:R-:W-:Y:S01]  /*b9d0*/  UIMAD UR22, UR7, UR8, URZ ;  /* 0x00000008071672a4 */ /* 0x000fe2000f8e023f */
[----:B0-----:R-:W-:Y:S01]  /*b9e0*/  @!P5 FADD.FTZ R25, R25, 1 ;  /* 0x3f8000001919d421 */ /* 0x001fe20000010000 */
[----:B------:R-:W-:Y:S01]  /*b9f0*/  UIMAD UR21, UR6, -0x800, UR39 ;  /* 0xfffff800061578a4 */ /* 0x000fe2000f8e0227 */
[----:B------:R-:W0:Y:S01]  /*ba00*/  @!P4 MUFU.RCP R24, R24 ;  /* 0x000000180018c308 */ /* 0x000e220000001000 */
[----:B------:R-:W-:Y:S01]  /*ba10*/  UIMAD.WIDE.U32 UR18, UR36, UR8, UR18 ;  /* 0x00000008241272a5 */ /* 0x000fe2000f8e0012 */
[----:B------:R-:W-:Y:S01]  /*ba20*/  ISETP.NE.AND P6, PT, R78, RZ, PT ;  /* 0x000000ff4e00720c */ /* 0x000fe20003fc5270 */
[----:B------:R-:W-:Y:S01]  /*ba30*/  UIMAD UR23, UR36, UR9, UR22 ;  /* 0x00000009241772a4 */ /* 0x000fe2000f8e0216 */
[----:B------:R-:W-:Y:S01]  /*ba40*/  BSSY B0, `(.L_x_1566) ;  /* 0x0000093000007945 */ /* 0x000fe20003800000 */
[----:B------:R-:W-:-:S02]  /*ba50*/  UIADD3 UR25, UP0, UR21, UR18, URZ ;  /* 0x0000001215197290 */ /* 0x000fc4000ff1e03f */
[----:B------:R-:W-:Y:S01]  /*ba60*/  USHF.R.S32.HI UR22, URZ, 0x1f, UR21 ;  /* 0x0000001f3f167899 */ /* 0x000fe20008011415 */
[----:B------:R-:W0:Y:S01]  /*ba70*/  @!P5 MUFU.RCP R25, R25 ;  /* 0x000000190019d308 */ /* 0x000e220000001000 */
[----:B------:R-:W-:Y:S02]  /*ba80*/  ULDC.64 UR8, c[0x0][0x3e0] ;  /* 0x0000f80000087ab9 */ /* 0x000fe40000000a00 */
[----:B------:R-:W-:Y:S01]  /*ba90*/  UIADD3.X UR18, UR22, UR23, UR19, UP0, !UPT ;  /* 0x0000001716127290 */ /* 0x000fe200087fe413 */
[----:B-12---:R-:W-:-:S05]  /*baa0*/  MOV R8, UR25 ;  /* 0x0000001900087c02 */ /* 0x006fca0008000f00 */
[----:B------:R-:W-:Y:S01]  /*bab0*/  MOV R9, UR18 ;  /* 0x0000001200097c02 */ /* 0x000fe20008000f00 */
[----:B---3--:R-:W-:Y:S01]  /*bac0*/  @!P0 FMUL.FTZ R46, R46, R28 ;  /* 0x0000001c2e2e8220 */ /* 0x008fe20000410000 */
[----:B----4-:R-:W-:-:S04]  /*bad0*/  @!P1 FMUL.FTZ R44, R44, R30 ;  /* 0x0000001e2c2c9220 */ /* 0x010fc80000410000 */
[----:B------:R-:W-:Y:S01]  /*bae0*/  @!P0 STL [R1+0x34], R46 ;  /* 0x0000342e01008387 */ /* 0x000fe20000100800 */
[----:B------:R-:W-:Y:S01]  /*baf0*/  LEA R6, P0, R0, UR8, 0x1 ;  /* 0x0000000800067c11 */ /* 0x000fe2000f8008ff */
[----:B-----5:R-:W-:Y:S02]  /*bb00*/  @!P2 FMUL.FTZ R42, R42, R32 ;  /* 0x000000202a2aa220 */ /* 0x020fe40000410000 */
[----:B------:R-:W-:Y:S01]  /*bb10*/  @!P1 STL [R1+0x38], R44 ;  /* 0x0000382c01009387 */ /* 0x000fe20000100800 */
[----:B------:R-:W-:Y:S01]  /*bb20*/  LEA.HI.X R7, R0, UR9, R23, 0x1, P0 ;  /* 0x0000000900077c11 */ /* 0x000fe200080f0c17 */
[----:B------:R-:W-:Y:S01]  /*bb30*/  UIMAD.WIDE.U32 UR8, UR37, UR20, URZ ;  /* 0x00000014250872a5 */ /* 0x000fe2000f8e003f */
[----:B------:R-:W-:Y:S01]  /*bb40*/  LEA R6, P0, R8, R6, 0x1 ;  /* 0x0000000608067211 */ /* 0x000fe200078008ff */
[----:B------:R-:W-:Y:S01]  /*bb50*/  @!P2 STL [R1+0x3c], R42 ;  /* 0x00003c2a0100a387 */ /* 0x000fe20000100800 */
[----:B------:R-:W-:Y:S01]  /*bb60*/  ISETP.GE.AND P2, PT, R74, R26, PT ;  /* 0x0000001a4a00720c */ /* 0x000fe20003f46270 */
[----:B------:R-:W-:Y:S01]  /*bb70*/  UIADD3 UR23, UR9, UR24, URZ ;  /* 0x0000001809177290 */ /* 0x000fe2000fffe03f */
[----:B------:R-:W-:Y:S01]  /*bb80*/  LEA.HI.X R7, R8, R7, R9, 0x1, P0 ;  /* 0x0000000708077211 */ /* 0x000fe200000f0c09 */
[----:B------:R-:W-:Y:S01]  /*bb90*/  @!P3 FMUL.FTZ R40, R40, R34 ;  /* 0x000000222828b220 */ /* 0x000fe20000410000 */
[-C--:B------:R-:W-:Y:S01]  /*bba0*/  ISETP.GE.AND P0, PT, R73, R26.reuse, PT ;  /* 0x0000001a4900720c */ /* 0x080fe20003f06270 */
[----:B------:R-:W-:Y:S01]  /*bbb0*/  FADD.FTZ R8, R91, R48 ;  /* 0x000000305b087221 */ /* 0x000fe20000010000 */
[----:B------:R-:W-:Y:S01]  /*bbc0*/  ISETP.GE.AND P1, PT, R72, R26, PT ;  /* 0x0000001a4800720c */ /* 0x000fe20003f26270 */
[----:B0-----:R-:W-:Y:S01]  /*bbd0*/  @!P4 FMUL.FTZ R38, R38, R24 ;  /* 0x000000182626c220 */ /* 0x001fe20000410000 */
[----:B------:R-:W-:Y:S01]  /*bbe0*/  @!P3 STL [R1+0x40], R40 ;  /* 0x000040280100b387 */ /* 0x000fe20000100800 */
[-C--:B------:R-:W-:Y:S01]  /*bbf0*/  ISETP.GE.AND P3, PT, R68, R26.reuse, PT ;  /* 0x0000001a4400720c */ /* 0x080fe20003f66270 */
[----:B------:R-:W-:Y:S01]  /*bc00*/  @!P5 FMUL.FTZ R36, R36, R25 ;  /* 0x000000192424d220 */ /* 0x000fe20000410000 */
[----:B------:R-:W-:Y:S01]  /*bc10*/  F2FP.F16.F32.PACK_AB R9, R92, R91 ;  /* 0x0000005b5c09723e */ /* 0x000fe200000000ff */
[----:B------:R-:W-:Y:S01]  /*bc20*/  @!P4 STL [R1+0x44], R38 ;  /* 0x000044260100c387 */ /* 0x000fe20000100800 */
[----:B------:R-:W-:Y:S01]  /*bc30*/  ISETP.GE.AND P4, PT, R69, R26, PT ;  /* 0x0000001a4500720c */ /* 0x000fe20003f86270 */
[----:B------:R-:W-:Y:S01]  /*bc40*/  FADD.FTZ R8, R8, R92 ;  /* 0x0000005c08087221 */ /* 0x000fe20000010000 */
[----:B------:R-:W-:Y:S01]  /*bc50*/  F2FP.F16.F32.PACK_AB R24, R84, R88 ;  /* 0x000000585418723e */ /* 0x000fe200000000ff */
[----:B------:R-:W-:Y:S01]  /*bc60*/  @!P2 STG.E.U16 desc[UR16][R6.64+-0xf80], R31 ;  /* 0xfff0801f0600a986 */ /* 0x000fe2000c101510 */
[-C--:B------:R-:W-:Y:S01]  /*bc70*/  ISETP.GE.AND P2, PT, R71, R26.reuse, PT ;  /* 0x0000001a4700720c */ /* 0x080fe20003f46270 */
[----:B------:R-:W-:Y:S01]  /*bc80*/  FADD.FTZ R8, R8, R89 ;  /* 0x0000005908087221 */ /* 0x000fe20000010000 */
[----:B------:R-:W-:Y:S01]  /*bc90*/  PRMT R25, R9, 0x7632, R25 ;  /* 0x0000763209197816 */ /* 0x000fe20000000019 */
[----:B------:R-:W-:Y:S01]  /*bca0*/  @!P5 STL [R1+0x48], R36 ;  /* 0x000048240100d387 */ /* 0x000fe20000100800 */
[-C--:B------:R-:W-:Y:S01]  /*bcb0*/  ISETP.GE.AND P5, PT, R70, R26.reuse, PT ;  /* 0x0000001a4600720c */ /* 0x080fe20003fa6270 */
[----:B------:R-:W-:Y:S01]  /*bcc0*/  FADD.FTZ R8, R8, R90 ;  /* 0x0000005a08087221 */ /* 0x000fe20000010000 */
[----:B------:R-:W-:Y:S01]  /*bcd0*/  PRMT R28, R24, 0x7632, R28 ;  /* 0x00007632181c7816 */ /* 0x000fe2000000001c */
[----:B------:R-:W-:Y:S01]  /*bce0*/  @!P0 STG.E.U16 desc[UR16][R6.64+-0xf40], R33 ;  /* 0xfff0c02106008986 */ /* 0x000fe2000c101510 */
[----:B------:R-:W-:Y:S01]  /*bcf0*/  ISETP.GE.AND P0, PT, R67, R26, PT ;  /* 0x0000001a4300720c */ /* 0x000fe20003f06270 */
[----:B------:R-:W-:-:S02]  /*bd00*/  FADD.FTZ R8, R8, R88 ;  /* 0x0000005808087221 */ /* 0x000fc40000010000 */
[----:B------:R-:W-:Y:S01]  /*bd10*/  @!P1 STG.E.U16 desc[UR16][R6.64+-0xf00], R35 ;  /* 0xfff1002306009986 */ /* 0x000fe2000c101510 */
[-C--:B------:R-:W-:Y:S01]  /*bd20*/  ISETP.GE.AND P1, PT, R66, R26.reuse, PT ;  /* 0x0000001a4200720c */ /* 0x080fe20003f26270 */
[----:B------:R-:W-:Y:S02]  /*bd30*/  FADD.FTZ R8, R8, R84 ;  /* 0x0000005408087221 */ /* 0x000fe40000010000 */
[----:B------:R-:W-:Y:S01]  /*bd40*/  @!P2 STG.E.U16 desc[UR16][R6.64+-0xec0], R37 ;  /* 0xfff140250600a986 */ /* 0x000fe2000c101510 */
[-C--:B------:R-:W-:Y:S01]  /*bd50*/  ISETP.GE.AND P2, PT, R65, R26.reuse, PT ;  /* 0x0000001a4100720c */ /* 0x080fe20003f46270 */
[----:B------:R-:W-:Y:S02]  /*bd60*/  FADD.FTZ R8, R8, R83 ;  /* 0x0000005308087221 */ /* 0x000fe40000010000 */
        /* <DEDUP_REMOVED lines=13> */
[----:B------:R-:W-:Y:S01]  /*be40*/  ISETP.GE.AND P1, PT, R61, R26, PT ;  /* 0x0000001a3d00720c */ /* 0x000fe20003f26270 */
[----:B------:R-:W-:Y:S02]  /*be50*/  FADD.FTZ R8, R8, R44 ;  /* 0x0000002c08087221 */ /* 0x000fe40000010000 */
[----:B------:R-:W-:Y:S02]  /*be60*/  @!P2 STG.E.U16 desc[UR16][R6.64+-0xd40], R49 ;  /* 0xfff2c0310600a986 */ /* 0x000fe4000c101510 */
[----:B------:R-:W-:Y:S02]  /*be70*/  FADD.FTZ R8, R8, R42 ;  /* 0x0000002a08087221 */ /* 0x000fe40000010000 */
[----:B------:R-:W-:Y:S02]  /*be80*/  @!P4 STG.E.U16 desc[UR16][R6.64+-0xd00], R51 ;  /* 0xfff300330600c986 */ /* 0x000fe4000c101510 */
[----:B------:R-:W-:-:S02]  /*be90*/  FADD.FTZ R8, R8, R40 ;  /* 0x0000002808087221 */ /* 0x000fc40000010000 */
[----:B------:R-:W-:Y:S02]  /*bea0*/  @!P3 STG.E.U16 desc[UR16][R6.64+-0xcc0], R53 ;  /* 0xfff340350600b986 */ /* 0x000fe4000c101510 */
[----:B------:R-:W-:Y:S02]  /*beb0*/  FADD.FTZ R8, R8, R38 ;  /* 0x0000002608087221 */ /* 0x000fe40000010000 */
[----:B------:R-:W-:Y:S04]  /*bec0*/  @!P5 STG.E.U16 desc[UR16][R6.64+-0xc80], R55 ;  /* 0xfff380370600d986 */ /* 0x000fe8000c101510 */
[----:B------:R-:W-:Y:S04]  /*bed0*/  @!P0 STG.E.U16 desc[UR16][R6.64+-0xfc0], R29 ;  /* 0xfff0401d06008986 */ /* 0x000fe8000c101510 */
[----:B------:R0:W-:Y:S01]  /*bee0*/  @!P1 STG.E.U16 desc[UR16][R6.64+-0xc40], R79 ;  /* 0xfff3c04f06009986 */ /* 0x0001e2000c101510 */
[----:B------:R-:W-:Y:S01]  /*bef0*/  BAR.SYNC.DEFER_BLOCKING 0x0 ;  /* 0x0000000000007b1d */ /* 0x000fe20000010000 */
[----:B0-----:R-:W-:-:S02]  /*bf00*/  F2FP.F16.F32.PACK_AB R7, R90, R89 ;  /* 0x000000595a07723e */ /* 0x001fc400000000ff */
[----:B------:R-:W-:Y:S02]  /*bf10*/  F2FP.F16.F32.PACK_AB R6, R82, R83 ;  /* 0x000000535206723e */ /* 0x000fe400000000ff */
[C---:B------:R-:W-:Y:S02]  /*bf20*/  PRMT R26, R7.reuse, 0x7610, R26 ;  /* 0x00007610071a7816 */ /* 0x040fe4000000001a */
[----:B------:R-:W-:Y:S02]  /*bf30*/  PRMT R27, R7, 0x7632, R27 ;  /* 0x00007632071b7816 */ /* 0x000fe4000000001b */
[----:B------:R-:W-:Y:S02]  /*bf40*/  F2FP.F16.F32.PACK_AB R7, R80, R81 ;  /* 0x000000515007723e */ /* 0x000fe400000000ff */
[C---:B------:R-:W-:Y:S01]  /*bf50*/  PRMT R29, R6.reuse, 0x7632, R29 ;  /* 0x00007632061d7816 */ /* 0x040fe2000000001d */
[----:B------:R0:W-:Y:S04]  /*bf60*/  STS.U16 [R54], R9 ;  /* 0x0000000936007388 */ /* 0x0001e80000000400 */
[----:B------:R1:W-:Y:S04]  /*bf70*/  STS.U16 [R4+0x2], R25 ;  /* 0x0000021904007388 */ /* 0x0003e80000000400 */
[----:B------:R2:W-:Y:S01]  /*bf80*/  STS.U16 [R5+0x4], R26 ;  /* 0x0000041a05007388 */ /* 0x0005e20000000400 */
[----:B0-----:R-:W-:-:S03]  /*bf90*/  PRMT R9, R6, 0x7610, R9 ;  /* 0x0000761006097816 */ /* 0x001fc60000000009 */
[----:B------:R0:W-:Y:S01]  /*bfa0*/  STS.U16 [R10+0x6], R27 ;  /* 0x0000061b0a007388 */ /* 0x0001e20000000400 */
[----:B------:R-:W-:Y:S02]  /*bfb0*/  F2FP.F16.F32.PACK_AB R6, R36, R38 ;  /* 0x000000262406723e */ /* 0x000fe400000000ff */
[----:B-1----:R-:W-:Y:S01]  /*bfc0*/  F2FP.F16.F32.PACK_AB R4, R44, R46 ;  /* 0x0000002e2c04723e */ /* 0x002fe200000000ff */
[----:B------:R1:W-:Y:S01]  /*bfd0*/  STS.U16 [R11+0x8], R24 ;  /* 0x000008180b007388 */ /* 0x0003e20000000400 */
[----:B------:R-:W-:Y:S02]  /*bfe0*/  PRMT R25, R7, 0x7632, R25 ;  /* 0x0000763207197816 */ /* 0x000fe40000000019 */
[----:B--2---:R-:W-:Y:S01]  /*bff0*/  F2FP.F16.F32.PACK_AB R5, R40, R42 ;  /* 0x0000002a2805723e */ /* 0x004fe200000000ff */
[----:B------:R2:W-:Y:S01]  /*c000*/  STS.U16 [R12+0xa], R28 ;  /* 0x00000a1c0c007388 */ /* 0x0005e20000000400 */
[----:B0-----:R-:W-:-:S03]  /*c010*/  PRMT R10, R4, 0x7632, R10 ;  /* 0x00007632040a7816 */ /* 0x001fc6000000000a */
[----:B------:R-:W-:Y:S01]  /*c020*/  STS.U16 [R13+0xc], R9 ;  /* 0x00000c090d007388 */ /* 0x000fe20000000400 */
[----:B-1----:R-:W-:-:S03]  /*c030*/  PRMT R24, R5, 0x7632, R24 ;  /* 0x0000763205187816 */ /* 0x002fc60000000018 */
[----:B------:R0:W-:Y:S01]  /*c040*/  STS.U16 [R14+0xe], R29 ;  /* 0x00000e1d0e007388 */ /* 0x0001e20000000400 */
[----:B--2---:R-:W-:-:S03]  /*c050*/  PRMT R12, R5, 0x7610, R12 ;  /* 0x00007610050c7816 */ /* 0x004fc6000000000c */
[----:B------:R-:W-:Y:S01]  /*c060*/  STS.U16 [R15+0x10], R7 ;  /* 0x000010070f007388 */ /* 0x000fe20000000400 */
[----:B------:R-:W-:-:S03]  /*c070*/  MOV R5, UR60 ;  /* 0x0000003c00057c02 */ /* 0x000fc60008000f00 */
[----:B------:R-:W-:Y:S01]  /*c080*/  STS.U16 [R16+0x12], R25 ;  /* 0x0000121910007388 */ /* 0x000fe20000000400 */
[----:B0-----:R-:W-:-:S03]  /*c090*/  PRMT R14, R6, 0x7632, R14 ;  /* 0x00007632060e7816 */ /* 0x001fc6000000000e */
[----:B------:R0:W-:Y:S04]  /*c0a0*/  STS.U16 [R17+0x14], R4 ;  /* 0x0000140411007388 */ /* 0x0001e80000000400 */
[----:B------:R-:W-:Y:S04]  /*c0b0*/  STS.U16 [R18+0x16], R10 ;  /* 0x0000160a12007388 */ /* 0x000fe80000000400 */
[----:B------:R-:W-:Y:S01]  /*c0c0*/  STS.U16 [R19+0x18], R12 ;  /* 0x0000180c13007388 */ /* 0x000fe20000000400 */
[----:B0-----:R-:W-:-:S03]  /*c0d0*/  FADD.FTZ R4, R8, R36 ;  /* 0x0000002408047221 */ /* 0x001fc60000010000 */
        /* <DEDUP_REMOVED lines=31> */
[----:B------:R-:W-:Y:S02]  /*c2d0*/  IMAD.WIDE.U32 R2, R5, UR37, R2 ;  /* 0x0000002505027c25 */ /* 0x000fe4000f8e0002 */
[----:B------:R-:W-:Y:S02]  /*c2e0*/  UIMAD UR25, UR36, UR19, UR25 ;  /* 0x00000013241972a4 */ /* 0x000fe4000f8e0219 */
[----:B------:R-:W-:Y:S01]  /*c2f0*/  IMAD.U32 R5, RZ, RZ, UR18 ;  /* 0x00000012ff057e24 */ /* 0x000fe2000f8e00ff */
[----:B------:R-:W-:Y:S01]  /*c300*/  IADD3 R3, R3, UR24, RZ ;  /* 0x0000001803037c10 */ /* 0x000fe2000fffe0ff */
[----:B------:R-:W-:-:S02]  /*c310*/  ULDC.64 UR18, c[0x0][0x3f0] ;  /* 0x0000fc0000127ab9 */ /* 0x000fc40000000a00 */
[----:B------:R-:W-:-:S05]  /*c320*/  IMAD.WIDE.U32 R2, R5, UR36, R2 ;  /* 0x0000002405027c25 */ /* 0x000fca000f8e0002 */
[----:B------:R-:W-:Y:S02]  /*c330*/  IADD3 R3, R3, UR25, RZ ;  /* 0x0000001903037c10 */ /* 0x000fe4000fffe0ff */
[----:B------:R-:W-:-:S04]  /*c340*/  LEA R4, P0, R2, UR18, 0x1 ;  /* 0x0000001202047c11 */ /* 0x000fc8000f8008ff */
[----:B------:R-:W-:-:S05]  /*c350*/  LEA.HI.X R5, R2, UR19, R3, 0x1, P0 ;  /* 0x0000001302057c11 */ /* 0x000fca00080f0c03 */
[----:B------:R0:W-:Y:S04]  /*c360*/  STG.E.U16 desc[UR16][R4.64], R7 ;  /* 0x0000000704007986 */ /* 0x0001e8000c101510 */
.L_x_1567:
[----:B------:R-:W-:Y:S05]  /*c370*/  BSYNC B0 ;  /* 0x0000000000007941 */ /* 0x000fea0003800000 */
.L_x_1566:
        /* <DEDUP_REMOVED lines=15> */
[----:B------:R-:W-:Y:S01]  /*c470*/  MOV R3, UR21 ;  /* 0x0000001500037c02 */ /* 0x000fe20008000f00 */
[----:B------:R-:W-:Y:S01]  /*c480*/  UIADD3 UR48, UP1, UR48, -0x1000, URZ ;  /* 0xfffff00030307890 */ /* 0x000fe2000ff3e03f */
[----:B------:R-:W-:Y:S01]  /*c490*/  LEA.HI.X R0, R0, UR19, R23, 0x1, P0 ;  /* 0x0000001300007c11 */ /* 0x000fe200080f0c17 */
[----:B------:R-:W-:Y:S01]  /*c4a0*/  UIADD3 UR50, UP2, UR50, -0x1000, URZ ;  /* 0xfffff00032327890 */ /* 0x000fe2000ff5e03f */
[----:B------:R-:W-:Y:S01]  /*c4b0*/  LEA R2, P0, R3, R2, 0x1 ;  /* 0x0000000203027211 */ /* 0x000fe200078008ff */
[----:B------:R-:W-:Y:S01]  /*c4c0*/  UIADD3 UR44, UP3, UR44, -0x1000, URZ ;  /* 0xfffff0002c2c7890 */ /* 0x000fe2000ff7e03f */
[----:B0-----:R-:W-:Y:S01]  /*c4d0*/  MOV R4, UR8 ;  /* 0x0000000800047c02 */ /* 0x001fe20008000f00 */
        /* <DEDUP_REMOVED lines=36> */
.L_x_1486:
        /* <DEDUP_REMOVED lines=41> */
.L_x_1570:
[----:B------:R-:W-:Y:S05]  /*c9b0*/  BSYNC B0 ;  /* 0x0000000000007941 */ /* 0x000fea0003800000 */
.L_x_1569:
        /* <DEDUP_REMOVED lines=44> */
.L_x_1572:
[----:B01----:R-:W0:Y:S02]  /*cc80*/  S2R R7, SR_TID.X ;  /* 0x0000000000077919 */ /* 0x003e240000002100 */
.L_x_1573:
[----:B------:R-:W-:Y:S05]  /*cc90*/  BSYNC B0 ;  /* 0x0000000000007941 */ /* 0x000fea0003800000 */
.L_x_1571:
        /* <DEDUP_REMOVED lines=15> */
.L_x_1574:
[C---:B-1----:R-:W-:Y:S02]  /*cd90*/  LEA R0, R7.reuse, UR7, 0x2 ;  /* 0x0000000707007c11 */ /* 0x042fe4000f8e10ff */
[----:B--2---:R-:W-:Y:S02]  /*cda0*/  SHF.R.S32.HI R2, RZ, 0x1f, R7 ;  /* 0x0000001fff027819 */ /* 0x004fe40000011407 */
[----:B0-----:R-:W-:Y:S01]  /*cdb0*/  MOV R4, UR4 ;  /* 0x0000000400047c02 */ /* 0x001fe20008000f00 */
[----:B------:R-:W0:Y:S01]  /*cdc0*/  LDS R9, [R0+0x7f50] ;  /* 0x007f500000097984 */ /* 0x000e220000000800 */
[----:B------:R-:W-:Y:S01]  /*cdd0*/  MOV R3, UR6 ;  /* 0x0000000600037c02 */ /* 0x000fe20008000f00 */
[----:B------:R-:W-:Y:S01]  /*cde0*/  IMAD R6, R2, UR10, RZ ;  /* 0x0000000a02067c24 */ /* 0x000fe2000f8e02ff */
        /* <DEDUP_REMOVED lines=12> */
.L_x_1523:
[----:B------:R-:W-:Y:S01]  /*ceb0*/  HFMA2.MMA R89, -RZ, RZ, 0, 5.9604644775390625e-08 ;  /* 0x00000001ff597435 */ /* 0x000fe200000001ff */
[----:B------:R-:W-:Y:S01]  /*cec0*/  MOV R164, R162 ;  /* 0x000000a200a47202 */ /* 0x000fe20000000f00 */
[----:B------:R-:W-:Y:S01]  /*ced0*/  IMAD.MOV.U32 R151, RZ, RZ, -0x1 ;  /* 0xffffffffff977424 */ /* 0x000fe200078e00ff */
[----:B------:R-:W-:-:S08]  /*cee0*/  MOV R88, RZ ;  /* 0x000000ff00587202 */ /* 0x000fd00000000f00 */
[----:B-1---5:R-:W-:Y:S05]  /*cef0*/  WARPSYNC.COLLECTIVE R151, `(.L_x_1575) ;  /* 0x0000000097087348 */ /* 0x022fea0003c00000 */
[----:B------:R0:W2:Y:S02]  /*cf00*/  SHFL.UP P3, R152, R164, R89, R88 ;  /* 0x04000059a4987389 */ /* 0x0000a40000060058 */
[----:B012--5:R-:W-:Y:S01]  /*cf10*/  ENDCOLLECTIVE ;  /* 0x000000000000791b */ /* 0x027fe20003800000 */
.L_x_1575:
[----:B------:R-:W-:Y:S02]  /*cf20*/  MOV R164, R163 ;  /* 0x000000a300a47202 */ /* 0x000fe40000000f00 */
[----:B------:R-:W-:-:S07]  /*cf30*/  MOV R150, R152 ;  /* 0x0000009800967202 */ /* 0x000fce0000000f00 */
[----:B------:R-:W-:Y:S05]  /*cf40*/  WARPSYNC.COLLECTIVE R151, `(.L_x_1576) ;  /* 0x0000000097087348 */ /* 0x000fea0003c00000 */
[----:B------:R0:W1:Y:S02]  /*cf50*/  SHFL.UP P3, R152, R164, R89, R88 ;  /* 0x04000059a4987389 */ /* 0x0000640000060058 */
[----:B01----:R-:W-:Y:S01]  /*cf60*/  ENDCOLLECTIVE ;  /* 0x000000000000791b */ /* 0x003fe20003800000 */
.L_x_1576:
        /* <DEDUP_REMOVED lines=10> */
.L_x_1577:
[----:B------:R-:W-:Y:S02]  /*d010*/  MOV R164, R163 ;  /* 0x000000a300a47202 */ /* 0x000fe40000000f00 */
[----:B------:R-:W-:-:S07]  /*d020*/  MOV R150, R152 ;  /* 0x0000009800967202 */ /* 0x000fce0000000f00 */
[----:B------:R-:W-:Y:S05]  /*d030*/  WARPSYNC.COLLECTIVE R151, `(.L_x_1578) ;  /* 0x0000000097087348 */ /* 0x000fea0003c00000 */
[----:B------:R0:W1:Y:S02]  /*d040*/  SHFL.UP P3, R152, R164, R89, R88 ;  /* 0x04000059a4987389 */ /* 0x0000640000060058 */
[----:B01----:R-:W-:Y:S01]  /*d050*/  ENDCOLLECTIVE ;  /* 0x000000000000791b */ /* 0x003fe20003800000 */
.L_x_1578:
        /* <DEDUP_REMOVED lines=10> */
.L_x_1579:
[----:B------:R-:W-:Y:S02]  /*d100*/  MOV R164, R163 ;  /* 0x000000a300a47202 */ /* 0x000fe40000000f00 */
[----:B------:R-:W-:-:S07]  /*d110*/  MOV R150, R152 ;  /* 0x0000009800967202 */ /* 0x000fce0000000f00 */
[----:B------:R-:W-:Y:S05]  /*d120*/  WARPSYNC.COLLECTIVE R151, `(.L_x_1580) ;  /* 0x0000000097087348 */ /* 0x000fea0003c00000 */
[----:B------:R0:W1:Y:S02]  /*d130*/  SHFL.UP P3, R152, R164, R89, R88 ;  /* 0x04000059a4987389 */ /* 0x0000640000060058 */
[----:B01----:R-:W-:Y:S01]  /*d140*/  ENDCOLLECTIVE ;  /* 0x000000000000791b */ /* 0x003fe20003800000 */
.L_x_1580:
        /* <DEDUP_REMOVED lines=10> */
.L_x_1581:
[----:B------:R-:W-:Y:S02]  /*d1f0*/  MOV R164, R163 ;  /* 0x000000a300a47202 */ /* 0x000fe40000000f00 */
[----:B------:R-:W-:-:S07]  /*d200*/  MOV R150, R152 ;  /* 0x0000009800967202 */ /* 0x000fce0000000f00 */
[----:B------:R-:W-:Y:S05]  /*d210*/  WARPSYNC.COLLECTIVE R151, `(.L_x_1582) ;  /* 0x0000000097087348 */ /* 0x000fea0003c00000 */
[----:B------:R0:W1:Y:S02]  /*d220*/  SHFL.UP P3, R152, R164, R89, R88 ;  /* 0x04000059a4987389 */ /* 0x0000640000060058 */
[----:B01----:R-:W-:Y:S01]  /*d230*/  ENDCOLLECTIVE ;  /* 0x000000000000791b */ /* 0x003fe20003800000 */
.L_x_1582:
[----:B------:R-:W-:Y:S01]  /*d240*/  HFMA2.MMA R89, -RZ, RZ, 0, 9.5367431640625e-07 ;  /* 0x00000010ff597435 */ /* 0x000fe200000001ff */
        /* <DEDUP_REMOVED lines=9> */
.L_x_1583:
[----:B------:R-:W-:Y:S02]  /*d2e0*/  MOV R164, R163 ;  /* 0x000000a300a47202 */ /* 0x000fe40000000f00 */
[----:B------:R-:W-:-:S07]  /*d2f0*/  MOV R150, R152 ;  /* 0x0000009800967202 */ /* 0x000fce0000000f00 */
[----:B------:R-:W-:Y:S05]  /*d300*/  WARPSYNC.COLLECTIVE R151, `(.L_x_1584) ;  /* 0x0000000097087348 */ /* 0x000fea0003c00000 */
[----:B------:R0:W1:Y:S02]  /*d310*/  SHFL.UP P3, R152, R164, R89, R88 ;  /* 0x04000059a4987389 */ /* 0x0000640000060058 */
[----:B01----:R-:W-:Y:S01]  /*d320*/  ENDCOLLECTIVE ;  /* 0x000000000000791b */ /* 0x003fe20003800000 */
.L_x_1584:
[----:B------:R-:W-:Y:S01]  /*d330*/  MOV R88, R152 ;  /* 0x0000009800587202 */ /* 0x000fe20000000f00 */
[----:B------:R-:W-:Y:S06]  /*d340*/  BRA `(.L_x_1585) ;  /* 0xffffff9c00947947 */ /* 0x000fec000383ffff */
.L_x_1524:
        /* <DEDUP_REMOVED lines=8> */
.L_x_1587:
[----:B------:R-:W-:Y:S05]  /*d3d0*/  BSYNC B0 ;  /* 0x0000000000007941 */ /* 0x000fea0003800000 */
.L_x_1586:
[----:B------:R-:W-:Y:S05]  /*d3e0*/  BRA `(.L_x_1588) ;  /* 0xffffff9c00807947 */ /* 0x000fea000383ffff */
.L_x_1525:
        /* <DEDUP_REMOVED lines=8> */
.L_x_1590:
[----:B------:R-:W-:Y:S05]  /*d470*/  BSYNC B0 ;  /* 0x0000000000007941 */ /* 0x000fea0003800000 */
.L_x_1589:
[----:B------:R-:W-:Y:S05]  /*d480*/  BRA `(.L_x_1591) ;  /* 0xffffff9c00607947 */ /* 0x000fea000383ffff */
.L_x_1526:
        /* <DEDUP_REMOVED lines=8> */
.L_x_1593:
[----:B------:R-:W-:Y:S05]  /*d510*/  BSYNC B0 ;  /* 0x0000000000007941 */ /* 0x000fea0003800000 */
.L_x_1592:
[----:B------:R-:W-:Y:S01]  /*d520*/  HFMA2.MMA R89, -RZ, RZ, 0, 5.9604644775390625e-08 ;  /* 0x00000001ff597435 */ /* 0x000fe200000001ff */
[----:B------:R-:W-:Y:S01]  /*d530*/  MOV R164, R163 ;  /* 0x000000a300a47202 */ /* 0x000fe20000000f00 */
[----:B------:R-:W-:Y:S01]  /*d540*/  IMAD.MOV.U32 R88, RZ, RZ, RZ ;  /* 0x000000ffff587224 */ /* 0x000fe200078e00ff */
[----:B------:R-:W-:Y:S02]  /*d550*/  MOV R151, 0xffffffff ;  /* 0xffffffff00977802 */ /* 0x000fe40000000f00 */
[----:B------:R-:W-:Y:S02]  /*d560*/  MOV R162, R152 ;  /* 0x0000009800a27202 */ /* 0x000fe40000000f00 */
[----:B------:R-:W-:-:S07]  /*d570*/  MOV R150, R80 ;  /* 0x0000005000967202 */ /* 0x000fce0000000f00 */
[----:B------:R-:W-:Y:S05]  /*d580*/  WARPSYNC.COLLECTIVE R151, `(.L_x_1594) ;  /* 0x0000000097087348 */ /* 0x000fea0003c00000 */
[----:B------:R0:W1:Y:S02]  /*d590*/  SHFL.UP P3, R152, R164, R89, R88 ;  /* 0x04000059a4987389 */ /* 0x0000640000060058 */
[----:B01----:R-:W-:Y:S01]  /*d5a0*/  ENDCOLLECTIVE ;  /* 0x000000000000791b */ /* 0x003fe20003800000 */
.L_x_1594:
[----:B------:R-:W-:Y:S01]  /*d5b0*/  HFMA2.MMA R89, -RZ, RZ, 0, 0 ;  /* 0x00000000ff597435 */ /* 0x000fe200000001ff */
[----:B------:R-:W-:Y:S02]  /*d5c0*/  MOV R88, 0x1f ;  /* 0x0000001f00587802 */ /* 0x000fe40000000f00 */
[----:B------:R-:W-:-:S08]  /*d5d0*/  MOV R163, R152 ;  /* 0x0000009800a37202 */ /* 0x000fd00000000f00 */
[----:B------:R-:W-:Y:S05]  /*d5e0*/  WARPSYNC.COLLECTIVE R151, `(.L_x_1595) ;  /* 0x0000000097087348 */ /* 0x000fea0003c00000 */
[----:B------:R0:W1:Y:S02]  /*d5f0*/  SHFL.IDX P3, R152, R150, R89, R88 ;  /* 0x0000005996987389 */ /* 0x0000640000060058 */
[----:B01----:R-:W-:Y:S01]  /*d600*/  ENDCOLLECTIVE ;  /* 0x000000000000791b */ /* 0x003fe20003800000 */
.L_x_1595:
[----:B------:R-:W-:Y:S02]  /*d610*/  MOV R150, R81 ;  /* 0x0000005100967202 */ /* 0x000fe40000000f00 */
[----:B------:R-:W-:-:S07]  /*d620*/  MOV R80, R152 ;  /* 0x0000009800507202 */ /* 0x000fce0000000f00 */
[----:B------:R-:W-:Y:S05]  /*d630*/  WARPSYNC.COLLECTIVE R151, `(.L_x_1596) ;  /* 0x0000000097087348 */ /* 0x000fea0003c00000 */
[----:B------:R0:W1:Y:S02]  /*d640*/  SHFL.IDX P3, R152, R150, R89, R88 ;  /* 0x0000005996987389 */ /* 0x0000640000060058 */
[----:B01----:R-:W-:Y:S01]  /*d650*/  ENDCOLLECTIVE ;  /* 0x000000000000791b */ /* 0x003fe20003800000 */
.L_x_1596:
[----:B------:R-:W-:Y:S01]  /*d660*/  MOV R81, R152 ;  /* 0x0000009800517202 */ /* 0x000fe20000000f00 */
[----:B------:R-:W-:Y:S06]  /*d670*/  BRA `(.L_x_1597) ;  /* 0xffffff9800fc7947 */ /* 0x000fec000383ffff */
.L_x_1528:
[----:B------:R-:W-:Y:S01]  /*d680*/  HFMA2.MMA R163, -RZ, RZ, 0, 5.9604644775390625e-08 ;  /* 0x00000001ffa37435 */ /* 0x000fe200000001ff */
[----:B------:R-:W-:Y:S01]  /*d690*/  MOV R152, R155 ;  /* 0x0000009b00987202 */ /* 0x000fe20000000f00 */
[----:B------:R-:W-:Y:S01]  /*d6a0*/  IMAD.MOV.U32 R88, RZ, RZ, 0x1f ;  /* 0x0000001fff587424 */ /* 0x000fe200078e00ff */
[----:B------:R-:W-:-:S08]  /*d6b0*/  MOV R151, 0xffffffff ;  /* 0xffffffff00977802 */ /* 0x000fd00000000f00 */
[----:B------:R-:W-:Y:S05]  /*d6c0*/  WARPSYNC.COLLECTIVE R151, `(.L_x_1598) ;  /* 0x0000000097087348 */ /* 0x000fea0003c00000 */
[----:B------:R0:W1:Y:S02]  /*d6d0*/  SHFL.DOWN P6, R150, R152, R163, R88 ;  /* 0x080000a398967389 */ /* 0x00006400000c0058 */
[----:B01----:R-:W-:Y:S01]  /*d6e0*/  ENDCOLLECTIVE ;  /* 0x000000000000791b */ /* 0x003fe20003800000 */
.L_x_1598:
[----:B------:R-:W-:Y:S02]  /*d6f0*/  MOV R152, R162 ;  /* 0x000000a200987202 */ /* 0x000fe40000000f00 */
[----:B------:R-:W-:-:S07]  /*d700*/  MOV R89, R150 ;  /* 0x0000009600597202 */ /* 0x000fce0000000f00 */
[----:B------:R-:W-:Y:S05]  /*d710*/  WARPSYNC.COLLECTIVE R151, `(.L_x_1599) ;  /* 0x0000000097087348 */ /* 0x000fea0003c00000 */
[----:B------:R0:W1:Y:S02]  /*d720*/  SHFL.DOWN P6, R150, R152, R163, R88 ;  /* 0x080000a398967389 */ /* 0x00006400000c0058 */
[----:B01----:R-:W-:Y:S01]  /*d730*/  ENDCOLLECTIVE ;  /* 0x000000000000791b */ /* 0x003fe20003800000 */
.L_x_1599:
        /* <DEDUP_REMOVED lines=9> */
.L_x_1600:
[----:B------:R-:W-:Y:S02]  /*d7d0*/  MOV R152, R162 ;  /* 0x000000a200987202 */ /* 0x000fe40000000f00 */
[----:B------:R-:W-:-:S07]  /*d7e0*/  MOV R89, R150 ;  /* 0x0000009600597202 */ /* 0x000fce0000000f00 */
[----:B------:R-:W-:Y:S05]  /*d7f0*/  WARPSYNC.COLLECTIVE R151, `(.L_x_1601) ;  /* 0x0000000097087348 */ /* 0x000fea0003c00000 */
[----:B------:R0:W1:Y:S02]  /*d800*/  SHFL.DOWN P6, R150, R152, R163, R88 ;  /* 0x080000a398967389 */ /* 0x00006400000c0058 */
[----:B01----:R-:W-:Y:S01]  /*d810*/  ENDCOLLECTIVE ;  /* 0x000000000000791b */ /* 0x003fe20003800000 */
.L_x_1601:
        /* <DEDUP_REMOVED lines=9> */
.L_x_1602:
[----:B------:R-:W-:Y:S02]  /*d8b0*/  MOV R152, R162 ;  /* 0x000000a200987202 */ /* 0x000fe40000000f00 */
[----:B------:R-:W-:-:S07]  /*d8c0*/  MOV R89, R150 ;  /* 0x0000009600597202 */ /* 0x000fce0000000f00 */
[----:B------:R-:W-:Y:S05]  /*d8d0*/  WARPSYNC.COLLECTIVE R151, `(.L_x_1603) ;  /* 0x0000000097087348 */ /* 0x000fea0003c00000 */
[----:B------:R0:W1:Y:S02]  /*d8e0*/  SHFL.DOWN P6, R150, R152, R163, R88 ;  /* 0x080000a398967389 */ /* 0x00006400000c0058 */
[----:B01----:R-:W-:Y:S01]  /*d8f0*/  ENDCOLLECTIVE ;  /* 0x000000000000791b */ /* 0x003fe20003800000 */
.L_x_1603:
        /* <DEDUP_REMOVED lines=9> */
.L_x_1604:
[----:B------:R-:W-:Y:S02]  /*d990*/  MOV R152, R162 ;  /* 0x000000a200987202 */ /* 0x000fe40000000f00 */
[----:B------:R-:W-:-:S07]  /*d9a0*/  MOV R89, R150 ;  /* 0x0000009600597202 */ /* 0x000fce0000000f00 */
[----:B------:R-:W-:Y:S05]  /*d9b0*/  WARPSYNC.COLLECTIVE R151, `(.L_x_1605) ;  /* 0x0000000097087348 */ /* 0x000fea0003c00000 */
[----:B------:R0:W1:Y:S02]  /*d9c0*/  SHFL.DOWN P6, R150, R152, R163, R88 ;  /* 0x080000a398967389 */ /* 0x00006400000c0058 */
[----:B01----:R-:W-:Y:S01]  /*d9d0*/  ENDCOLLECTIVE ;  /* 0x000000000000791b */ /* 0x003fe20003800000 */
.L_x_1605:
        /* <DEDUP_REMOVED lines=9> */
.L_x_1606:
[----:B------:R-:W-:Y:S02]  /*da70*/  MOV R152, R162 ;  /* 0x000000a200987202 */ /* 0x000fe40000000f00 */
[----:B------:R-:W-:-:S07]  /*da80*/  MOV R89, R150 ;  /* 0x0000009600597202 */ /* 0x000fce0000000f00 */
[----:B------:R-:W-:Y:S05]  /*da90*/  WARPSYNC.COLLECTIVE R151, `(.L_x_1607) ;  /* 0x0000000097087348 */ /* 0x000fea0003c00000 */
[----:B------:R0:W1:Y:S02]  /*daa0*/  SHFL.DOWN P6, R150, R152, R163, R88 ;  /* 0x080000a398967389 */ /* 0x00006400000c0058 */
[----:B01----:R-:W-:Y:S01]  /*dab0*/  ENDCOLLECTIVE ;  /* 0x000000000000791b */ /* 0x003fe20003800000 */
.L_x_1607:
        /* <DEDUP_REMOVED lines=10> */
.L_x_1608:
[----:B------:R-:W-:Y:S01]  /*db60*/  IMAD.MOV.U32 R150, RZ, RZ, R162 ;  /* 0x000000ffff967224 */ /* 0x000fe200078e00a2 */
[----:B------:R-:W-:-:S07]  /*db70*/  MOV R164, R152 ;  /* 0x0000009800a47202 */ /* 0x000fce0000000f00 */
[----:B------:R-:W-:Y:S05]  /*db80*/  WARPSYNC.COLLECTIVE R151, `(.L_x_1609) ;  /* 0x0000000097087348 */ /* 0x000fea0003c00000 */
[----:B------:R0:W1:Y:S02]  /*db90*/  SHFL.IDX P3, R152, R150, R89, R88 ;  /* 0x0000005996987389 */ /* 0x0000640000060058 */
[----:B01----:R-:W-:Y:S01]  /*dba0*/  ENDCOLLECTIVE ;  /* 0x000000000000791b */ /* 0x003fe20003800000 */
.L_x_1609:
[----:B------:R-:W-:Y:S02]  /*dbb0*/  MOV R165, R152 ;  /* 0x0000009800a57202 */ /* 0x000fe40000000f00 */
[----:B------:R-:W-:-:S07]  /*dbc0*/  MOV R152, R155 ;  /* 0x0000009b00987202 */ /* 0x000fce0000000f00 */
[----:B------:R-:W-:Y:S05]  /*dbd0*/  WARPSYNC.COLLECTIVE R151, `(.L_x_1610) ;  /* 0x0000000097087348 */ /* 0x000fea0003c00000 */
[----:B------:R0:W1:Y:S02]  /*dbe0*/  SHFL.DOWN P6, R150, R152, R163, R88 ;  /* 0x080000a398967389 */ /* 0x00006400000c0058 */
[----:B01----:R-:W-:Y:S01]  /*dbf0*/  ENDCOLLECTIVE ;  /* 0x000000000000791b */ /* 0x003fe20003800000 */
.L_x_1610:
[----:B------:R-:W-:Y:S02]  /*dc00*/  MOV R152, R162 ;  /* 0x000000a200987202 */ /* 0x000fe40000000f00 */
[----:B------:R-:W-:-:S07]  /*dc10*/  MOV R155, R150 ;  /* 0x00000096009b7202 */ /* 0x000fce0000000f00 */
[----:B------:R-:W-:Y:S05]  /*dc20*/  WARPSYNC.COLLECTIVE R151, `(.L_x_1611) ;  /* 0x0000000097087348 */ /* 0x000fea0003c00000 */
[----:B------:R0:W1:Y:S02]  /*dc30*/  SHFL.DOWN P6, R150, R152, R163, R88 ;  /* 0x080000a398967389 */ /* 0x00006400000c0058 */
[----:B01----:R-:W-:Y:S01]  /*dc40*/  ENDCOLLECTIVE ;  /* 0x000000000000791b */ /* 0x003fe20003800000 */
.L_x_1611:
[----:B------:R-:W-:Y:S02]  /*dc50*/  MOV R162, R150 ;  /* 0x0000009600a27202 */ /* 0x000fe40000000f00 */
[----:B------:R-:W-:-:S07]  /*dc60*/  MOV R150, R80 ;  /* 0x0000005000967202 */ /* 0x000fce0000000f00 */
[----:B------:R-:W-:Y:S05]  /*dc70*/  WARPSYNC.COLLECTIVE R151, `(.L_x_1612) ;  /* 0x0000000097087348 */ /* 0x000fea0003c00000 */
[----:B------:R0:W1:Y:S02]  /*dc80*/  SHFL.IDX P3, R152, R150, R89, R88 ;  /* 0x0000005996987389 */ /* 0x0000640000060058 */
[----:B01----:R-:W-:Y:S01]  /*dc90*/  ENDCOLLECTIVE ;  /* 0x000000000000791b */ /* 0x003fe20003800000 */
.L_x_1612:
[----:B------:R-:W-:Y:S02]  /*dca0*/  MOV R150, R81 ;  /* 0x0000005100967202 */ /* 0x000fe40000000f00 */
[----:B------:R-:W-:-:S07]  /*dcb0*/  MOV R163, R152 ;  /* 0x0000009800a37202 */ /* 0x000fce0000000f00 */
[----:B------:R-:W-:Y:S05]  /*dcc0*/  WARPSYNC.COLLECTIVE R151, `(.L_x_1613) ;  /* 0x0000000097087348 */ /* 0x000fea0003c00000 */
[----:B------:R0:W1:Y:S02]  /*dcd0*/  SHFL.IDX P3, R152, R150, R89, R88 ;  /* 0x0000005996987389 */ /* 0x0000640000060058 */
[----:B01----:R-:W-:Y:S01]  /*dce0*/  ENDCOLLECTIVE ;  /* 0x000000000000791b */ /* 0x003fe20003800000 */
.L_x_1613:
[----:B------:R-:W-:Y:S01]  /*dcf0*/  MOV R89, R152 ;  /* 0x0000009800597202 */ /* 0x000fe20000000f00 */
[----:B------:R-:W-:Y:S06]  /*dd00*/  BRA `(.L_x_1614) ;  /* 0xffffff9c002c7947 */ /* 0x000fec000383ffff */
.L_x_1615:
        /* <DEDUP_REMOVED lines=15> */
.L_x_10926:


//--------------------- .text._Z25selective_scan_bwd_kernelI32Selective_Scan_bwd_kernel_traitsILi128ELi16ELb0ELb1ELb1ELb1ELb1EN3c104HalfEfEEv12SSMParamsBwd --------------------------
	.section	.text._Z25selective_scan_bwd_kernelI32Selective_Scan_bwd_kernel_traitsILi128ELi16ELb0ELb1ELb1ELb1ELb1EN3c104HalfEfEEv12SSMParamsBwd,"ax",@progbits
	.align	128
        .global         _Z25selective_scan_bwd_kernelI32Selective_Scan_bwd_kernel_traitsILi128ELi16ELb0ELb1ELb1ELb1ELb1EN3c104HalfEfEEv12SSMParamsBwd
        .type           _Z25selective_scan_bwd_kernelI32Selective_Scan_bwd_kernel_traitsILi128ELi16ELb0ELb1ELb1ELb1ELb1EN3c104HalfEfEEv12SSMParamsBwd,@function
        .size           _Z25selective_scan_bwd_kernelI32Selective_Scan_bwd_kernel_traitsILi128ELi16ELb0ELb1ELb1ELb1ELb1EN3c104HalfEfEEv12SSMParamsBwd,(.L_x_10927 - _Z25selective_scan_bwd_kernelI32Selective_Scan_bwd_kernel_traitsILi128ELi16ELb0ELb1ELb1ELb1ELb1EN3c104HalfEfEEv12SSMParamsBwd)
        .other          _Z25selective_scan_bwd_kernelI32Selective_Scan_bwd_kernel_traitsILi128ELi16ELb0ELb1ELb1ELb1ELb1EN3c104HalfEfEEv12SSMParamsBwd,@"STO_CUDA_ENTRY STV_DEFAULT"
_Z25selective_scan_bwd_kernelI32Selective_Scan_bwd_kernel_traitsILi128ELi16ELb0ELb1ELb1ELb1ELb1EN3c104HalfEfEEv12SSMParamsBwd:
.text._Z25selective_scan_bwd_kernelI32Selective_Scan_bwd_kernel_traitsILi128ELi16ELb0ELb1ELb1ELb1ELb1EN3c104HalfEfEEv12SSMParamsBwd:
        /* <DEDUP_REMOVED lines=24> */
[----:B------:R-:W-:Y:S02]  /*0180*/  MOV R2, UR4 ;  /* 0x0000000400027c02 */ /* 0x000fe40008000f00 */
[----:B------:R-:W-:Y:S02]  /*0190*/  MOV R4, UR6 ;  /* 0x0000000600047c02 */ /* 0x000fe40008000f00 */
[----:B------:R-:W-:-:S02]  /*01a0*/  MOV R3, UR5 ;  /* 0x0000000500037c02 */ /* 0x000fc40008000f00 */
[----:B------:R-:W-:Y:S01]  /*01b0*/  MOV R0, UR33 ;  /* 0x0000002100007c02 */ /* 0x000fe20008000f00 */
[----:B0-----:R-:W-:Y:S01]  /*01c0*/  USHF.R.S32.HI UR14, URZ, 0x1f, UR13 ;  /* 0x0000001f3f0e7899 */ /* 0x001fe2000801140d */
[----:B------:R-:W-:Y:S01]  /*01d0*/  MOV R5, UR7 ;  /* 0x0000000700057c02 */ /* 0x000fe20008000f00 */
        /* <DEDUP_REMOVED lines=65> */
[----:B------:R-:W-:Y:S01]  /*05f0*/  IMAD.U32 R3, RZ, RZ, UR7 ;  /* 0x00000007ff037e24 */ /* 0x000fe2000f8e00ff */
        /* <DEDUP_REMOVED lines=72> */
[----:B--2---:R-:W-:Y:S02]  /*0a80*/  @P0 R2UR UR4, R2 ;  /* 0x00000000020402ca */ /* 0x004fe400000e0000 */
[----:B------:R-:W-:Y:S02]  /*0a90*/  MOV R2, UR6 ;  /* 0x0000000600027c02 */ /* 0x000fe40008000f00 */
[----:B---3--:R-:W-:Y:S02]  /*0aa0*/  @P1 R2UR UR5, R4 ;  /* 0x00000000040512ca */ /* 0x008fe400000e0000 */
[----:B------:R-:W-:Y:S01]  /*0ab0*/  MOV R4, UR8 ;  /* 0x0000000800047c02 */ /* 0x000fe20008000f00 */
[----:B------:R1:W-:Y:S01]  /*0ac0*/  STL.64 [R1+0x168], R2 ;  /* 0x0001680201007387 */ /* 0x0003e20000100a00 */
[----:B------:R-:W-:-:S03]  /*0ad0*/  PLOP3.LUT P0, PT, PT, PT, UP1, 0x80, 0x0 ;  /* 0x000000000000781c */ /* 0x000fc60003f0f018 */
[----:B------:R1:W-:Y:S10]  /*0ae0*/  STL.64 [R1+0x170], R4 ;  /* 0x0001700401007387 */ /* 0x0003f40000100a00 */
        /* <DEDUP_REMOVED lines=11> */
[----:B------:R-:W2:Y:S01]  /*0ba0*/  S2R R70, SR_LANEID ;  /* 0x0000000000467919 */ /* 0x000ea20000000000 */
[----:B0-----:R-:W-:-:S03]  /*0bb0*/  ULEA UR7, UR6, UR7, 0x18 ;  /* 0x0000000706077291 */ /* 0x001fc6000f8ec03f */
[----:B------:R-:W-:Y:S01]  /*0bc0*/  UMOV UR6, URZ ;  /* 0x0000003f00067c82 */ /* 0x000fe20008000000 */
[--C-:B-1----:R-:W-:Y:S02]  /*0bd0*/  SHF.R.S32.HI R2, RZ, 0x1f, R71.reuse ;  /* 0x0000001fff027819 */ /* 0x102fe40000011447 */
        /* <DEDUP_REMOVED lines=9> */
[----:B------:R-:W-:Y:S02]  /*0c70*/  SHF.R.S32.HI R77, RZ, 0x1f, R76 ;  /* 0x0000001fff4d7819 */ /* 0x000fe4000001144c */
[C---:B------:R-:W-:Y:S01]  /*0c80*/  LOP3.LUT R158, R76.reuse, 0x20, RZ, 0xfc, !PT ;  /* 0x000000204c9e7812 */ /* 0x040fe200078efcff */
[----:B------:R1:W-:Y:S01]  /*0c90*/  STL [R1+0x34], R3 ;  /* 0x0000340301007387 */ /* 0x0003e20000100800 */
[----:B------:R-:W-:-:S02]  /*0ca0*/  LOP3.LUT R157, R76, 0x40, RZ, 0xfc, !PT ;  /* 0x000000404c9d7812 */ /* 0x000fc400078efcff */
[C---:B------:R-:W-:Y:S01]  /*0cb0*/  LOP3.LUT R156, R76.reuse, 0x60, RZ, 0xfc, !PT ;  /* 0x000000604c9c7812 */ /* 0x040fe200078efcff */
[----:B------:R3:W-:Y:S01]  /*0cc0*/  STL [R1+0x48], R2 ;  /* 0x0000480201007387 */ /* 0x0007e20000100800 */
[C---:B------:R-:W-:Y:S02]  /*0cd0*/  LOP3.LUT R154, R76.reuse, 0x80, RZ, 0xfc, !PT ;  /* 0x000000804c9a7812 */ /* 0x040fe400078efcff */
[C---:B0-----:R-:W-:Y:S02]  /*0ce0*/  LOP3.LUT R0, R76.reuse, 0x180, RZ, 0xfc, !PT ;  /* 0x000001804c007812 */ /* 0x041fe400078efcff */
[C---:B------:R-:W-:Y:S02]  /*0cf0*/  LOP3.LUT R153, R76.reuse, 0xa0, RZ, 0xfc, !PT ;  /* 0x000000a04c997812 */ /* 0x040fe400078efcff */
[C---:B-1----:R-:W-:Y:S01]  /*0d00*/  LOP3.LUT R3, R76.reuse, 0x1a0, RZ, 0xfc, !PT ;  /* 0x000001a04c037812 */ /* 0x042fe200078efcff */
[----:B------:R0:W-:Y:S01]  /*0d10*/  STL [R1+0x44], R0 ;  /* 0x0000440001007387 */ /* 0x0001e20000100800 */
[----:B------:R-:W-:-:S02]  /*0d20*/  LOP3.LUT R152, R76, 0xc0, RZ, 0xfc, !PT ;  /* 0x000000c04c987812 */ /* 0x000fc400078efcff */
[C---:B---3--:R-:W-:Y:S01]  /*0d30*/  LOP3.LUT R2, R76.reuse, 0x1c0, RZ, 0xfc, !PT ;  /* 0x000001c04c027812 */ /* 0x048fe200078efcff */
[----:B------:R1:W-:Y:S01]  /*0d40*/  STL [R1+0x40], R3 ;  /* 0x0000400301007387 */ /* 0x0003e20000100800 */
[C---:B------:R-:W-:Y:S02]  /*0d50*/  LOP3.LUT R150, R76.reuse, 0xe0, RZ, 0xfc, !PT ;  /* 0x000000e04c967812 */ /* 0x040fe400078efcff */
[C---:B------:R-:W-:Y:S01]  /*0d60*/  LOP3.LUT R149, R76.reuse, 0x100, RZ, 0xfc, !PT ;  /* 0x000001004c957812 */ /* 0x040fe200078efcff */
[----:B------:R1:W-:Y:S01]  /*0d70*/  STL [R1+0x3c], R2 ;  /* 0x00003c0201007387 */ /* 0x0003e20000100800 */
[C---:B------:R-:W-:Y:S02]  /*0d80*/  LOP3.LUT R159, R76.reuse, 0x120, RZ, 0xfc, !PT ;  /* 0x000001204c9f7812 */ /* 0x040fe400078efcff */
[----:B0-----:R-:W-:-:S05]  /*0d90*/  LOP3.LUT R0, R76, 0x1e0, RZ, 0xfc, !PT ;  /* 0x000001e04c007812 */ /* 0x001fca00078efcff */
[----:B--2---:R1:W-:Y:S02]  /*0da0*/  STL [R1+0x38], R0 ;  /* 0x0000380001007387 */ /* 0x0043e40000100800 */
.L_x_1703:
[----:B------:R-:W2:Y:S01]  /*0db0*/  LDL R136, [R1+0x34] ;  /* 0x0000340001887983 */ /* 0x000ea20000100800 */
[----:B------:R-:W-:Y:S01]  /*0dc0*/  ULDC UR30, c[0x0][0x224] ;  /* 0x00008900001e7ab9 */ /* 0x000fe20000000800 */
[----:B------:R-:W-:Y:S02]  /*0dd0*/  ULDC UR57, c[0x0][0x218] ;  /* 0x0000860000397ab9 */ /* 0x000fe40000000800 */
[----:B------:R-:W3:Y:S04]  /*0de0*/  LDL R135, [R1+0x48] ;  /* 0x0000480001877983 */ /* 0x000ee80000100800 */
[----:B------:R-:W4:Y:S04]  /*0df0*/  LDL R134, [R1+0x44] ;  /* 0x0000440001867983 */ /* 0x000f280000100800 */
[----:B-----5:R-:W5:Y:S04]  /*0e00*/  LDL R133, [R1+0x40] ;  /* 0x0000400001857983 */ /* 0x020f680000100800 */
[----:B------:R-:W5:Y:S04]  /*0e10*/  LDL R132, [R1+0x3c] ;  /* 0x00003c0001847983 */ /* 0x000f680000100800 */
[----:B------:R-:W5:Y:S01]  /*0e20*/  LDL R131, [R1+0x38] ;  /* 0x0000380001837983 */ /* 0x000f620000100800 */
[----:B------:R-:W-:Y:S01]  /*0e30*/  UIADD3 UR48, -UR6, UR30, URZ ;  /* 0x0000001e06307290 */ /* 0x000fe2000fffe13f */
[----:B-1----:R-:W-:-:S02]  /*0e40*/  LEA R2, P3, R76, UR17, 0x1 ;  /* 0x000000114c027c11 */ /* 0x002fc4000f8608ff */
[----:B------:R-:W-:Y:S01]  /*0e50*/  PRMT R0, RZ, 0x7610, R0 ;  /* 0x00007610ff007816 */ /* 0x000fe20000000000 */
[----:B------:R-:W-:Y:S01]  /*0e60*/  ULEA UR49, UR48, 0xfffff800, 0xb ;  /* 0xfffff80030317891 */ /* 0x000fe2000f8e583f */
[----:B------:R-:W-:Y:S02]  /*0e70*/  PRMT R5, RZ, 0x7610, R5 ;  /* 0x00007610ff057816 */ /* 0x000fe40000000005 */
[----:B------:R-:W-:Y:S01]  /*0e80*/  LEA.HI.X R3, R76, UR18, R77, 0x1, P3 ;  /* 0x000000124c037c11 */ /* 0x000fe200098f0c4d */
[----:B------:R-:W-:Y:S01]  /*0e90*/  UIADD3 UR57, -UR49, UR57, URZ ;  /* 0x0000003931397290 */ /* 0x000fe2000fffe13f */
[----:B------:R-:W-:Y:S02]  /*0ea0*/  PRMT R4, RZ, 0x7610, R4 ;  /* 0x00007610ff047816 */ /* 0x000fe40000000004 */
[----:B------:R-:W-:Y:S02]  /*0eb0*/  PRMT R7, RZ, 0x7610, R7 ;  /* 0x00007610ff077816 */ /* 0x000fe40000000007 */
[----:B------:R-:W-:-:S02]  /*0ec0*/  PRMT R6, RZ, 0x7610, R6 ;  /* 0x00007610ff067816 */ /* 0x000fc40000000006 */
[----:B------:R-:W-:Y:S01]  /*0ed0*/  ISETP.GE.AND P2, PT, R76, UR57, PT ;  /* 0x000000394c007c0c */ /* 0x000fe2000bf46270 */
[----:B------:R-:W-:Y:S01]  /*0ee0*/  BAR.SYNC.DEFER_BLOCKING 0x0 ;  /* 0x0000000000007b1d */ /* 0x000fe20000010000 */
[----:B------:R-:W-:Y:S02]  /*0ef0*/  ISETP.GE.AND P1, PT, R158, UR57, PT ;  /* 0x000000399e007c0c */ /* 0x000fe4000bf26270 */
        /* <DEDUP_REMOVED lines=9> */
[----:B------:R-:W-:-:S02]  /*0f90*/  PRMT R13, RZ, 0x7610, R13 ;  /* 0x00007610ff0d7816 */ /* 0x000fc4000000000d */
[----:B------:R-:W-:Y:S01]  /*0fa0*/  PRMT R12, RZ, 0x7610, R12 ;  /* 0x00007610ff0c7816 */ /* 0x000fe2000000000c */
        /* <DEDUP_REMOVED lines=11> */
[----:B------:R-:W5:Y:S01]  /*1060*/  @!P1 LDG.E.U16 R10, desc[UR24][R2.64+0x200] ;  /* 0x00020018020a9981 */ /* 0x000f62000c1e1500 */
[----:B------:R-:W-:-:S02]  /*1070*/  PRMT R15, RZ, 0x7610, R15 ;  /* 0x00007610ff0f7816 */ /* 0x000fc4000000000f */
[----:B------:R-:W-:Y:S01]  /*1080*/  PRMT R14, RZ, 0x7610, R14 ;  /* 0x00007610ff0e7816 */ /* 0x000fe2000000000e */
[----:B------:R-:W5:Y:S01]  /*1090*/  @!P0 LDG.E.U16 R13, desc[UR24][R2.64+0x240] ;  /* 0x00024018020d8981 */ /* 0x000f62000c1e1500 */
[----:B------:R-:W-:Y:S02]  /*10a0*/  PRMT R17, RZ, 0x7610, R17 ;  /* 0x00007610ff117816 */ /* 0x000fe40000000011 */
[----:B------:R-:W-:Y:S02]  /*10b0*/  PRMT R16, RZ, 0x7610, R16 ;  /* 0x00007610ff107816 */ /* 0x000fe40000000010 */
[----:B------:R-:W-:Y:S02]  /*10c0*/  PRMT R19, RZ, 0x7610, R19 ;  /* 0x00007610ff137816 */ /* 0x000fe40000000013 */
[----:B--2---:R-:W-:Y:S02]  /*10d0*/  ISETP.GE.AND P4, PT, R136, UR57, PT ;  /* 0x0000003988007c0c */ /* 0x004fe4000bf86270 */
[----:B---3--:R-:W-:-:S02]  /*10e0*/  ISETP.GE.AND P6, PT, R135, UR57, PT ;  /* 0x0000003987007c0c */ /* 0x008fc4000bfc6270 */
[----:B----4-:R-:W-:Y:S02]  /*10f0*/  ISETP.GE.AND P5, PT, R134, UR57, PT ;  /* 0x0000003986007c0c */ /* 0x010fe4000bfa6270 */
[----:B-----5:R-:W-:-:S07]  /*1100*/  ISETP.GE.AND P3, PT, R133, UR57, PT ;  /* 0x0000003985007c0c */ /* 0x020fce000bf66270 */
[----:B------:R-:W2:Y:S01]  /*1110*/  @!P4 LDG.E.U16 R12, desc[UR24][R2.64+0x280] ;  /* 0x00028018020cc981 */ /* 0x000ea2000c1e1500 */
[----:B------:R-:W-:-:S03]  /*1120*/  ISETP.GE.AND P2, PT, R132, UR57, PT ;  /* 0x0000003984007c0c */ /* 0x000fc6000bf46270 */
[----:B------:R-:W3:Y:S01]  /*1130*/  @!P6 LDG.E.U16 R15, desc[UR24][R2.64+0x2c0] ;  /* 0x0002c018020fe981 */ /* 0x000ee2000c1e1500 */
[----:B------:R-:W-:-:S03]  /*1140*/  ISETP.GE.AND P1, PT, R131, UR57, PT ;  /* 0x0000003983007c0c */ /* 0x000fc6000bf26270 */
[----:B------:R-:W4:Y:S04]  /*1150*/  @!P5 LDG.E.U16 R14, desc[UR24][R2.64+0x300] ;  /* 0x00030018020ed981 */ /* 0x000f28000c1e1500 */
[----:B------:R-:W5:Y:S04]  /*1160*/  @!P3 LDG.E.U16 R17, desc[UR24][R2.64+0x340] ;  /* 0x000340180211b981 */ /* 0x000f68000c1e1500 */
[----:B------:R-:W5:Y:S04]  /*1170*/  @!P2 LDG.E.U16 R16, desc[UR24][R2.64+0x380] ;  /* 0x000380180210a981 */ /* 0x000f68000c1e1500 */
[----:B------:R0:W5:Y:S01]  /*1180*/  @!P1 LDG.E.U16 R19, desc[UR24][R2.64+0x3c0] ;  /* 0x0003c01802139981 */ /* 0x000162000c1e1500 */
[----:B------:R-:W-:-:S04]  /*1190*/  SHF.L.U32 R18, R71, 0x4, RZ ;  /* 0x0000000447127819 */ /* 0x000fc800000006ff */
[----:B------:R-:W-:-:S04]  /*11a0*/  LOP3.LUT R49, R18, 0xfffffe00, RZ, 0xc0, !PT ;  /* 0xfffffe0012317812 */ /* 0x000fc800078ec0ff */
[----:B------:R-:W-:-:S04]  /*11b0*/  IADD3 R18, R49, R70, RZ ;  /* 0x0000004631127210 */ /* 0x000fc80007ffe0ff */
        /* <DEDUP_REMOVED lines=10> */
[----:B0-----:R-:W-:Y:S02]  /*1260*/  IADD3 R3, R18, 0xe0, RZ ;  /* 0x000000e012037810 */ /* 0x001fe40007ffe0ff */
        /* <DEDUP_REMOVED lines=11> */
[----:B------:R-:W-:Y:S01]  /*1320*/  LEA R66, R25, UR7, 0x1 ;  /* 0x0000000719427c11 */ /* 0x000fe2000f8e08ff */
[----:B------:R0:W-:Y:S01]  /*1330*/  STS.U16 [R69], R0 ;  /* 0x0000000045007388 */ /* 0x0001e20000000400 */
[----:B------:R-:W-:Y:S02]  /*1340*/  IADD3 R41, R18, 0x180, RZ ;  /* 0x0000018012297810 */ /* 0x000fe40007ffe0ff */
[----:B------:R-:W-:-:S02]  /*1350*/  LEA.HI.SX32 R33, R33, R18, 0x1b ;  /* 0x0000001221217211 */ /* 0x000fc400078fdaff */
[----:B------:R-:W-:Y:S01]  /*1360*/  LEA R65, R27, UR7, 0x1 ;  /* 0x000000071b417c11 */ /* 0x000fe2000f8e08ff */
[----:B------:R-:W-:Y:S01]  /*1370*/  STS.U16 [R68+0x40], R5 ;  /* 0x0000400544007388 */ /* 0x000fe20000000400 */
[C---:B------:R-:W-:Y:S02]  /*1380*/  IADD3 R43, R18.reuse, 0x1a0, RZ ;  /* 0x000001a0122b7810 */ /* 0x040fe40007ffe0ff */
[-C--:B------:R-:W-:Y:S02]  /*1390*/  LEA.HI.SX32 R35, R35, R18.reuse, 0x1b ;  /* 0x0000001223237211 */ /* 0x080fe400078fdaff */
[----:B------:R-:W-:Y:S01]  /*13a0*/  LEA R64, R29, UR7, 0x1 ;  /* 0x000000071d407c11 */ /* 0x000fe2000f8e08ff */
[----:B------:R-:W-:Y:S01]  /*13b0*/  STS.U16 [R67+0x80], R4 ;  /* 0x0000800443007388 */ /* 0x000fe20000000400 */
[----:B------:R-:W-:Y:S02]  /*13c0*/  IADD3 R45, R18, 0x1c0, RZ ;  /* 0x000001c0122d7810 */ /* 0x000fe40007ffe0ff */
[----:B------:R-:W-:-:S02]  /*13d0*/  LEA.HI.SX32 R37, R37, R18, 0x1b ;  /* 0x0000001225257211 */ /* 0x000fc400078fdaff */
[----:B------:R-:W-:Y:S01]  /*13e0*/  LEA R63, R31, UR7, 0x1 ;  /* 0x000000071f3f7c11 */ /* 0x000fe2000f8e08ff */
[----:B------:R-:W-:Y:S01]  /*13f0*/  STS.U16 [R66+0xc0], R7 ;  /* 0x0000c00742007388 */ /* 0x000fe20000000400 */
[----:B------:R-:W-:Y:S02]  /*1400*/  IADD3 R47, R18, 0x1e0, RZ ;  /* 0x000001e0122f7810 */ /* 0x000fe40007ffe0ff */
[-C--:B------:R-:W-:Y:S02]  /*1410*/  LEA.HI.SX32 R39, R39, R18.reuse, 0x1b ;  /* 0x0000001227277211 */ /* 0x080fe400078fdaff */
[----:B------:R-:W-:Y:S01]  /*1420*/  LEA R62, R3, UR7, 0x1 ;  /* 0x00000007033e7c11 */ /* 0x000fe2000f8e08ff */
[----:B------:R-:W-:Y:S01]  /*1430*/  STS.U16 [R65+0x100], R6 ;  /* 0x0001000641007388 */ /* 0x000fe20000000400 */
[-C--:B------:R-:W-:Y:S02]  /*1440*/  LEA.HI.SX32 R41, R41, R18.reuse, 0x1b ;  /* 0x0000001229297211 */ /* 0x080fe400078fdaff */
[----:B------:R-:W-:Y:S01]  /*1450*/  LEA R61, R33, UR7, 0x1 ;  /* 0x00000007213d7c11 */ /* 0x000fe2000f8e08ff */
[----:B------:R1:W-:Y:S01]  /*1460*/  STS.U16 [R64+0x140], R9 ;  /* 0x0001400940007388 */ /* 0x0003e20000000400 */
[----:B------:R-:W-:-:S02]  /*1470*/  LEA.HI.SX32 R43, R43, R18, 0x1b ;  /* 0x000000122b2b7211 */ /* 0x000fc400078fdaff */
[----:B------:R-:W-:Y:S01]  /*1480*/  LEA R60, R35, UR7, 0x1 ;  /* 0x00000007233c7c11 */ /* 0x000fe2000f8e08ff */
[----:B------:R-:W-:Y:S01]  /*1490*/  STS.U16 [R63+0x180], R8 ;  /* 0x000180083f007388 */ /* 0x000fe20000000400 */
[-C--:B------:R-:W-:Y:S02]  /*14a0*/  LEA.HI.SX32 R45, R45, R18.reuse, 0x1b ;  /* 0x000000122d2d7211 */ /* 0x080fe400078fdaff */
[----:B------:R-:W-:Y:S01]  /*14b0*/  LEA R59, R37, UR7, 0x1 ;  /* 0x00000007253b7c11 */ /* 0x000fe2000f8e08ff */
[----:B------:R1:W-:Y:S01]  /*14c0*/  STS.U16 [R62+0x1c0], R11 ;  /* 0x0001c00b3e007388 */ /* 0x0003e20000000400 */
[----:B------:R-:W-:Y:S02]  /*14d0*/  LEA.HI.SX32 R47, R47, R18, 0x1b ;  /* 0x000000122f2f7211 */ /* 0x000fe400078fdaff */
[----:B------:R-:W-:Y:S01]  /*14e0*/  LEA R58, R39, UR7, 0x1 ;  /* 0x00000007273a7c11 */ /* 0x000fe2000f8e08ff */
[----:B------:R-:W-:Y:S01]  /*14f0*/  STS.U16 [R61+0x200], R10 ;  /* 0x0002000a3d007388 */ /* 0x000fe20000000400 */
[----:B------:R-:W-:-:S02]  /*1500*/  LEA R57, R41, UR7, 0x1 ;  /* 0x0000000729397c11 */ /* 0x000fc4000f8e08ff */
[----:B------:R-:W-:Y:S01]  /*1510*/  LEA R56, R43, UR7, 0x1 ;  /* 0x000000072b387c11 */ /* 0x000fe2000f8e08ff */
[----:B------:R1:W-:Y:S01]  /*1520*/  STS.U16 [R60+0x240], R13 ;  /* 0x0002400d3c007388 */ /* 0x0003e20000000400 */
[----:B------:R-:W-:Y:S02]  /*1530*/  LEA R55, R45, UR7, 0x1 ;  /* 0x000000072d377c11 */ /* 0x000fe4000f8e08ff */
[----:B------:R-:W-:Y:S02]  /*1540*/  LEA R54, R47, UR7, 0x1 ;  /* 0x000000072f367c11 */ /* 0x000fe4000f8e08ff */
[----:B0-----:R-:W-:-:S04]  /*1550*/  LEA R0, R70, R49, 0x4 ;  /* 0x0000003146007211 */ /* 0x001fc800078e20ff */
[C---:B------:R-:W-:Y:S01]  /*1560*/  IADD3 R3, R0.reuse, 0x1, RZ ;  /* 0x0000000100037810 */ /* 0x040fe20007ffe0ff */
[C---:B-1----:R-:W-:Y:S01]  /*1570*/  VIADD R9, R0.reuse, 0x3 ;  /* 0x0000000300097836 */ /* 0x042fe20000000000 */
[C---:B------:R-:W-:Y:S01]  /*1580*/  IADD3 R7, R0.reuse, 0x2, RZ ;  /* 0x0000000200077810 */ /* 0x040fe20007ffe0ff */
[C---:B------:R-:W-:Y:S01]  /*1590*/  VIADD R31, R0.reuse, 0xe ;  /* 0x0000000e001f7836 */ /* 0x040fe20000000000 */
[C---:B------:R-:W-:Y:S02]  /*15a0*/  IADD3 R11, R0.reuse, 0x4, RZ ;  /* 0x00000004000b7810 */ /* 0x040fe40007ffe0ff */
[C---:B------:R-:W-:Y:S02]  /*15b0*/  IADD3 R13, R0.reuse, 0x5, RZ ;  /* 0x00000005000d7810 */ /* 0x040fe40007ffe0ff */
[C---:B------:R-:W-:Y:S02]  /*15c0*/  IADD3 R21, R0.reuse, 0x9, RZ ;  /* 0x0000000900157810 */ /* 0x040fe40007ffe0ff */
[----:B------:R-:W-:-:S02]  /*15d0*/  IADD3 R23, R0, 0xa, RZ ;  /* 0x0000000a00177810 */ /* 0x000fc40007ffe0ff */
[C---:B------:R-:W-:Y:S02]  /*15e0*/  IADD3 R25, R0.reuse, 0xb, RZ ;  /* 0x0000000b00197810 */ /* 0x040fe40007ffe0ff */
[C---:B------:R-:W-:Y:S02]  /*15f0*/  IADD3 R27, R0.reuse, 0xc, RZ ;  /* 0x0000000c001b7810 */ /* 0x040fe40007ffe0ff */
[C---:B------:R-:W-:Y:S02]  /*1600*/  IADD3 R29, R0.reuse, 0xd, RZ ;  /* 0x0000000d001d7810 */ /* 0x040fe40007ffe0ff */
[----:B------:R-:W-:Y:S02]  /*1610*/  IADD3 R33, R0, 0xf, RZ ;  /* 0x0000000f00217810 */ /* 0x000fe40007ffe0ff */
        /* <DEDUP_REMOVED lines=11> */
[----:B------:R-:W-:Y:S02]  /*16d0*/  LEA.HI.SX32 R33, R33, R0, 0x1b ;  /* 0x0000000021217211 */ /* 0x000fe400078fdaff */
[----:B------:R-:W-:Y:S02]  /*16e0*/  LEA R162, R6, UR7, 0x1 ;  /* 0x0000000706a27c11 */ /* 0x000fe4000f8e08ff */
[----:B------:R-:W-:-:S02]  /*16f0*/  LEA R155, R7, UR7, 0x1 ;  /* 0x00000007079b7c11 */ /* 0x000fc4000f8e08ff */
[----:B------:R-:W-:Y:S02]  /*1700*/  LEA R151, R9, UR7, 0x1 ;  /* 0x0000000709977c11 */ /* 0x000fe4000f8e08ff */
[----:B------:R-:W-:Y:S02]  /*1710*/  LEA R148, R11, UR7, 0x1 ;  /* 0x000000070b947c11 */ /* 0x000fe4000f8e08ff */
[----:B------:R-:W-:Y:S02]  /*1720*/  LEA R147, R13, UR7, 0x1 ;  /* 0x000000070d937c11 */ /* 0x000fe4000f8e08ff */
[----:B------:R-:W-:Y:S02]  /*1730*/  LEA R143, R21, UR7, 0x1 ;  /* 0x00000007158f7c11 */ /* 0x000fe4000f8e08ff */
[----:B------:R-:W-:Y:S02]  /*1740*/  LEA R142, R23, UR7, 0x1 ;  /* 0x00000007178e7c11 */ /* 0x000fe4000f8e08ff */
[----:B------:R-:W-:-:S02]  /*1750*/  LEA R141, R25, UR7, 0x1 ;  /* 0x00000007198d7c11 */ /* 0x000fc4000f8e08ff */
[----:B------:R-:W-:Y:S02]  /*1760*/  LEA R140, R27, UR7, 0x1 ;  /* 0x000000071b8c7c11 */ /* 0x000fe4000f8e08ff */
[----:B------:R-:W-:Y:S02]  /*1770*/  LEA R137, R29, UR7, 0x1 ;  /* 0x000000071d897c11 */ /* 0x000fe4000f8e08ff */
[----:B------:R-:W-:Y:S02]  /*1780*/  LEA R161, R31, UR7, 0x1 ;  /* 0x000000071fa17c11 */ /* 0x000fe4000f8e08ff */
[----:B------:R-:W-:Y:S02]  /*1790*/  LEA R160, R33, UR7, 0x1 ;  /* 0x0000000721a07c11 */ /* 0x000fe4000f8e08ff */
[----:B------:R-:W-:-:S04]  /*17a0*/  LEA R4, P0, R76, UR19, 0x1 ;  /* 0x000000134c047c11 */ /* 0x000fc8000f8008ff */
[----:B------:R-:W-:Y:S02]  /*17b0*/  LEA.HI.X R5, R76, UR20, R77, 0x1, P0 ;  /* 0x000000144c057c11 */ /* 0x000fe400080f0c4d */
[----:B------:R-:W-:Y:S02]  /*17c0*/  ISETP.GE.AND P0, PT, R158, UR57, PT ;  /* 0x000000399e007c0c */ /* 0x000fe4000bf06270 */
[----:B------:R-:W-:Y:S02]  /*17d0*/  PRMT R35, RZ, 0x7610, R35 ;  /* 0x00007610ff237816 */ /* 0x000fe40000000023 */
[----:B------:R-:W-:Y:S02]  /*17e0*/  PRMT R41, RZ, 0x7610, R41 ;  /* 0x00007610ff297816 */ /* 0x000fe40000000029 */
[----:B------:R-:W-:Y:S02]  /*17f0*/  LEA R2, P1, R76, UR58, 0x1 ;  /* 0x0000003a4c027c11 */ /* 0x000fe4000f8208ff */
[----:B------:R-:W-:-:S02]  /*1800*/  ISETP.GE.AND P2, PT, R157, UR57, PT ;  /* 0x000000399d007c0c */ /* 0x000fc4000bf46270 */
[C---:B------:R-:W-:Y:S02]  /*1810*/  LEA.HI.X R3, R76.reuse, UR21, R77, 0x1, P1 ;  /* 0x000000154c037c11 */ /* 0x040fe400088f0c4d */
[----:B------:R-:W-:Y:S02]  /*1820*/  ISETP.GE.AND P1, PT, R76, UR57, PT ;  /* 0x000000394c007c0c */ /* 0x000fe4000bf26270 */
[----:B------:R-:W-:Y:S02]  /*1830*/  ISETP.GE.AND P3, PT, R156, UR57, PT ;  /* 0x000000399c007c0c */ /* 0x000fe4000bf66270 */
[----:B------:R-:W-:Y:S02]  /*1840*/  ISETP.GE.AND P4, PT, R152, UR57, PT ;  /* 0x0000003998007c0c */ /* 0x000fe4000bf86270 */
[----:B------:R-:W-:Y:S02]  /*1850*/  ISETP.GE.AND P5, PT, R154, UR57, PT ;  /* 0x000000399a007c0c */ /* 0x000fe4000bfa6270 */
[----:B------:R-:W-:-:S02]  /*1860*/  ISETP.GE.AND P6, PT, R153, UR57, PT ;  /* 0x0000003999007c0c */ /* 0x000fc4000bfc6270 */
[----:B------:R-:W-:Y:S02]  /*1870*/  PRMT R8, RZ, 0x7610, R8 ;  /* 0x00007610ff087816 */ /* 0x000fe40000000008 */
[----:B------:R-:W-:Y:S02]  /*1880*/  PRMT R10, RZ, 0x7610, R10 ;  /* 0x00007610ff0a7816 */ /* 0x000fe4000000000a */
[----:B------:R-:W-:Y:S01]  /*1890*/  PRMT R37, RZ, 0x7610, R37 ;  /* 0x00007610ff257816 */ /* 0x000fe20000000025 */
[----:B--2---:R-:W-:Y:S04]  /*18a0*/  STS.U16 [R59+0x280], R12 ;  /* 0x0002800c3b007388 */ /* 0x004fe80000000400 */
[----:B---3--:R0:W-:Y:S04]  /*18b0*/  STS.U16 [R58+0x2c0], R15 ;  /* 0x0002c00f3a007388 */ /* 0x0081e80000000400 */
[----:B----4-:R-:W-:Y:S04]  /*18c0*/  STS.U16 [R57+0x300], R14 ;  /* 0x0003000e39007388 */ /* 0x010fe80000000400 */
[----:B-----5:R1:W-:Y:S01]  /*18d0*/  STS.U16 [R56+0x340], R17 ;  /* 0x0003401138007388 */ /* 0x0203e20000000400 */
[----:B0-----:R-:W-:-:S03]  /*18e0*/  IADD3 R15, R0, 0x6, RZ ;  /* 0x00000006000f7810 */ /* 0x001fc60007ffe0ff */
[----:B------:R-:W-:Y:S04]  /*18f0*/  STS.U16 [R55+0x380], R16 ;  /* 0x0003801037007388 */ /* 0x000fe80000000400 */
[----:B------:R0:W-:Y:S01]  /*1900*/  STS.U16 [R54+0x3c0], R19 ;  /* 0x0003c01336007388 */ /* 0x0001e20000000400 */
[C---:B-1----:R-:W-:Y:S01]  /*1910*/  IADD3 R17, R0.reuse, 0x7, RZ ;  /* 0x0000000700117810 */ /* 0x042fe20007ffe0ff */
[----:B------:R-:W-:Y:S01]  /*1920*/  NOP ;  /* 0x0000000000007918 */ /* 0x000fe20000000000 */
[----:B0-----:R-:W-:Y:S01]  /*1930*/  IADD3 R19, R0, 0x8, RZ ;  /* 0x0000000800137810 */ /* 0x001fe20007ffe0ff */
[----:B------:R-:W-:Y:S01]  /*1940*/  LDS.U16 R129, [R162+0x2] ;  /* 0x00000200a2817984 */ /* 0x000fe20000000400 */
[-C--:B------:R-:W-:Y:S02]  /*1950*/  LEA.HI.SX32 R15, R15, R0.reuse, 0x1b ;  /* 0x000000000f0f7211 */ /* 0x080fe400078fdaff */
[-C--:B------:R-:W-:Y:S01]  /*1960*/  LEA.HI.SX32 R17, R17, R0.reuse, 0x1b ;  /* 0x0000000011117211 */ /* 0x080fe200078fdaff */
[----:B------:R-:W-:Y:S01]  /*1970*/  LDS.U16 R128, [R155+0x4] ;  /* 0x000004009b807984 */ /* 0x000fe20000000400 */
[----:B------:R-:W-:-:S02]  /*1980*/  LEA.HI.SX32 R19, R19, R0, 0x1b ;  /* 0x0000000013137211 */ /* 0x000fc400078fdaff */
[----:B------:R-:W-:Y:S01]  /*1990*/  LEA.HI.SX32 R0, R0, R0, 0x1b ;  /* 0x0000000000007211 */ /* 0x000fe200078fdaff */
[----:B------:R-:W-:Y:S01]  /*19a0*/  LDS.U16 R127, [R151+0x6] ;  /* 0x00000600977f7984 */ /* 0x000fe20000000400 */
[----:B------:R-:W-:Y:S02]  /*19b0*/  LEA R146, R15, UR7, 0x1 ;  /* 0x000000070f927c11 */ /* 0x000fe4000f8e08ff */
[----:B------:R-:W-:Y:S01]  /*19c0*/  LEA R53, R0, UR7, 0x1 ;  /* 0x0000000700357c11 */ /* 0x000fe2000f8e08ff */
[----:B------:R-:W-:Y:S01]  /*19d0*/  LDS.U16 R126, [R148+0x8] ;  /* 0x00000800947e7984 */ /* 0x000fe20000000400 */
[----:B------:R-:W-:Y:S02]  /*19e0*/  LEA R145, R17, UR7, 0x1 ;  /* 0x0000000711917c11 */ /* 0x000fe4000f8e08ff */
[----:B------:R-:W-:Y:S01]  /*19f0*/  LEA R144, R19, UR7, 0x1 ;  /* 0x0000000713907c11 */ /* 0x000fe2000f8e08ff */
[----:B------:R-:W0:Y:S04]  /*1a00*/  LDS.U16 R130, [R53] ;  /* 0x0000000035827984 */ /* 0x000e280000000400 */
[----:B------:R-:W1:Y:S04]  /*1a10*/  LDS.U16 R125, [R147+0xa] ;  /* 0x00000a00937d7984 */ /* 0x000e680000000400 */
[----:B------:R-:W2:Y:S04]  /*1a20*/  LDS.U16 R124, [R146+0xc] ;  /* 0x00000c00927c7984 */ /* 0x000ea80000000400 */
        /* <DEDUP_REMOVED lines=10> */
[----:B------:R-:W-:-:S05]  /*1ad0*/  PRMT R16, RZ, 0x7610, R16 ;  /* 0x00007610ff107816 */ /* 0x000fca0000000010 */
[----:B------:R-:W3:Y:S01]  /*1ae0*/  @!P0 LDG.E.U16 R35, desc[UR24][R4.64+0x40] ;  /* 0x0000401804238981 */ /* 0x000ee2000c1e1500 */
[----:B------:R-:W-:Y:S02]  /*1af0*/  ISETP.GE.AND P0, PT, R150, UR57, PT ;  /* 0x0000003996007c0c */ /* 0x000fe4000bf06270 */
[----:B------:R-:W-:Y:S01]  /*1b00*/  PRMT R14, RZ, 0x7610, R14 ;  /* 0x00007610ff0e7816 */ /* 0x000fe2000000000e */
[----:B------:R-:W4:Y:S01]  /*1b10*/  @!P1 LDG.E.U16 R8, desc[UR24][R4.64] ;  /* 0x0000001804089981 */ /* 0x000f22000c1e1500 */
[----:B------:R-:W-:Y:S02]  /*1b20*/  PRMT R12, RZ, 0x7610, R12 ;  /* 0x00007610ff0c7816 */ /* 0x000fe4000000000c */
[----:B------:R-:W-:Y:S01]  /*1b30*/  PRMT R39, RZ, 0x7610, R39 ;  /* 0x00007610ff277816 */ /* 0x000fe20000000027 */
[----:B------:R-:W5:Y:S04]  /*1b40*/  @!P2 LDG.E.U16 R10, desc[UR24][R4.64+0x80] ;  /* 0x00008018040aa981 */ /* 0x000f68000c1e1500 */
[----:B------:R-:W2:Y:S04]  /*1b50*/  @!P3 LDG.E.U16 R37, desc[UR24][R4.64+0xc0] ;  /* 0x0000c0180425b981 */ /* 0x000ea8000c1e1500 */
[----:B------:R-:W2:Y:S01]  /*1b60*/  @!P0 LDG.E.U16 R41, desc[UR24][R4.64+0x1c0] ;  /* 0x0001c01804298981 */ /* 0x000ea2000c1e1500 */
[----:B------:R-:W-:-:S02]  /*1b70*/  ISETP.GE.AND P0, PT, R149, UR57, PT ;  /* 0x0000003995007c0c */ /* 0x000fc4000bf06270 */
[----:B------:R-:W-:Y:S01]  /*1b80*/  ISETP.GE.AND P1, PT, R136, UR57, PT ;  /* 0x0000003988007c0c */ /* 0x000fe2000bf26270 */
[----:B------:R-:W2:Y:S01]  /*1b90*/  @!P4 LDG.E.U16 R14, desc[UR24][R4.64+0x180] ;  /* 0x00018018040ec981 */ /* 0x000ea2000c1e1500 */
[----:B------:R-:W-:Y:S02]  /*1ba0*/  ISETP.GE.AND P2, PT, R135, UR57, PT ;  /* 0x0000003987007c0c */ /* 0x000fe4000bf46270 */
[----:B------:R-:W-:Y:S01]  /*1bb0*/  ISETP.GE.AND P3, PT, R134, UR57, PT ;  /* 0x0000003986007c0c */ /* 0x000fe2000bf66270 */
[----:B------:R-:W2:Y:S01]  /*1bc0*/  @!P5 LDG.E.U16 R12, desc[UR24][R4.64+0x100] ;  /* 0x00010018040cd981 */ /* 0x000ea2000c1e1500 */
[----:B------:R-:W-:-:S03]  /*1bd0*/  ISETP.GE.AND P4, PT, R133, UR57, PT ;  /* 0x0000003985007c0c */ /* 0x000fc6000bf86270 */
[----:B------:R-:W2:Y:S04]  /*1be0*/  @!P6 LDG.E.U16 R39, desc[UR24][R4.64+0x140] ;  /* 0x000140180427e981 */ /* 0x000ea8000c1e1500 */
[----:B------:R-:W2:Y:S01]  /*1bf0*/  @!P0 LDG.E.U16 R16, desc[UR24][R4.64+0x200] ;  /* 0x0002001804108981 */ /* 0x000ea2000c1e1500 */
[----:B------:R-:W-:Y:S02]  /*1c00*/  ISETP.GE.AND P0, PT, R159, UR57, PT ;  /* 0x000000399f007c0c */ /* 0x000fe4000bf06270 */
[----:B------:R-:W-:Y:S02]  /*1c10*/  ISETP.GE.AND P5, PT, R132, UR57, PT ;  /* 0x0000003984007c0c */ /* 0x000fe4000bfa6270 */
[----:B------:R-:W-:Y:S02]  /*1c20*/  ISETP.GE.AND P6, PT, R131, UR57, PT ;  /* 0x0000003983007c0c */ /* 0x000fe4000bfc6270 */
[----:B------:R-:W-:-:S02]  /*1c30*/  PRMT R43, RZ, 0x7610, R43 ;  /* 0x00007610ff2b7816 */ /* 0x000fc4000000002b */
[----:B------:R-:W-:Y:S02]  /*1c40*/  PRMT R18, RZ, 0x7610, R18 ;  /* 0x00007610ff127816 */ /* 0x000fe40000000012 */
        /* <DEDUP_REMOVED lines=12> */
[----:B------:R-:W-:-:S02]  /*1d10*/  P2R R29, PR, RZ, 0x1 ;  /* 0x00000001ff1d7803 */ /* 0x000fc40000000000 */
[----:B------:R-:W-:Y:S02]  /*1d20*/  ISETP.GE.AND P0, PT, R76, UR57, PT ;  /* 0x000000394c007c0c */ /* 0x000fe4000bf06270 */
[----:B------:R-:W-:Y:S02]  /*1d30*/  PRMT R24, RZ, 0x7610, R24 ;  /* 0x00007610ff187816 */ /* 0x000fe40000000018 */
[----:B------:R-:W-:Y:S02]  /*1d40*/  P2R R27, PR, RZ, 0x2 ;  /* 0x00000002ff1b7803 */ /* 0x000fe40000000000 */
[----:B------:R-:W-:Y:S02]  /*1d50*/  ISETP.GE.AND P1, PT, R158, UR57, PT ;  /* 0x000000399e007c0c */ /* 0x000fe4000bf26270 */
        /* <DEDUP_REMOVED lines=12> */
[----:B---3--:R-:W-:Y:S04]  /*1e20*/  STS.U16 [R68+0x40], R35 ;  /* 0x0000402344007388 */ /* 0x008fe80000000400 */
        /* <DEDUP_REMOVED lines=30> */
[----:B------:R0:W0:Y:S01]  /*2010*/  LDS.U16 R0, [R160+0x1e] ;  /* 0x00001e00a0007984 */ /* 0x0000220000000400 */
[----:B------:R-:W-:Y:S01]  /*2020*/  BAR.SYNC.DEFER_BLOCKING 0x0 ;  /* 0x0000000000007b1d */ /* 0x000fe20000010000 */
[----:B--2---:R-:W-:-:S05]  /*2030*/  PRMT R20, RZ, 0x7610, R20 ;  /* 0x00007610ff147816 */ /* 0x004fca0000000014 */
        /* <DEDUP_REMOVED lines=16> */
[----:B------:R-:W-:-:S09]  /*2140*/  ISETP.GE.AND P1, PT, R150, UR57, PT ;  /* 0x0000003996007c0c */ /* 0x000fd2000bf26270 */
[----:B------:R-:W3:Y:S01]  /*2150*/  @!P0 LDG.E.U16 R26, desc[UR24][R2.64+0x180] ;  /* 0x00018018021a8981 */ /* 0x000ee2000c1e1500 */
[----:B------:R-:W-:-:S03]  /*2160*/  ISETP.GE.AND P0, PT, R149, UR57, PT ;  /* 0x0000003995007c0c */ /* 0x000fc6000bf06270 */
[----:B------:R-:W3:Y:S01]  /*2170*/  @!P1 LDG.E.U16 R25, desc[UR24][R2.64+0x1c0] ;  /* 0x0001c01802199981 */ /* 0x000ee2000c1e1500 */
[----:B------:R-:W-:-:S09]  /*2180*/  ISETP.NE.AND P1, PT, R27, RZ, PT ;  /* 0x000000ff1b00720c */ /* 0x000fd20003f25270 */
[----:B------:R-:W3:Y:S01]  /*2190*/  @!P0 LDG.E.U16 R28, desc[UR24][R2.64+0x200] ;  /* 0x00020018021c8981 */ /* 0x000ee2000c1e1500 */
[----:B------:R-:W-:Y:S02]  /*21a0*/  ISETP.NE.AND P0, PT, R29, RZ, PT ;  /* 0x000000ff1d00720c */ /* 0x000fe40003f05270 */
[----:B------:R-:W-:Y:S01]  /*21b0*/  PRMT R27, RZ, 0x7610, R27 ;  /* 0x00007610ff1b7816 */ /* 0x000fe2000000001b */
[----:B------:R-:W3:Y:S01]  /*21c0*/  @!P1 LDG.E.U16 R30, desc[UR24][R2.64+0x280] ;  /* 0x00028018021e9981 */ /* 0x000ee2000c1e1500 */
[----:B------:R-:W-:-:S06]  /*21d0*/  PRMT R29, RZ, 0x7610, R29 ;  /* 0x00007610ff1d7816 */ /* 0x000fcc000000001d */
[----:B------:R-:W3:Y:S04]  /*21e0*/  @!P2 LDG.E.U16 R29, desc[UR24][R2.64+0x2c0] ;  /* 0x0002c018021da981 */ /* 0x000ee8000c1e1500 */
[----:B------:R-:W3:Y:S04]  /*21f0*/  @!P0 LDG.E.U16 R27, desc[UR24][R2.64+0x240] ;  /* 0x00024018021b8981 */ /* 0x000ee8000c1e1500 */
        /* <DEDUP_REMOVED lines=12> */
[----:B------:R1:W-:Y:S04]  /*22c0*/  STL [R1], R137 ;  /* 0x0000008901007387 */ /* 0x0003e80000100800 */
[----:B0-----:R0:W-:Y:S04]  /*22d0*/  STL [R1+0x14c], R130 ;  /* 0x00014c8201007387 */ /* 0x0011e80000100800 */
[----:B------:R0:W-:Y:S04]  /*22e0*/  STL [R1+0x148], R129 ;  /* 0x0001488101007387 */ /* 0x0001e80000100800 */
[----:B------:R0:W-:Y:S04]  /*22f0*/  STL [R1+0x144], R128 ;  /* 0x0001448001007387 */ /* 0x0001e80000100800 */
[----:B------:R0:W-:Y:S04]  /*2300*/  STL [R1+0x140], R127 ;  /* 0x0001407f01007387 */ /* 0x0001e80000100800 */
[----:B------:R0:W-:Y:S04]  /*2310*/  STL [R1+0x13c], R126 ;  /* 0x00013c7e01007387 */ /* 0x0001e80000100800 */
[----:B-1----:R0:W-:Y:S04]  /*2320*/  STL [R1+0x138], R125 ;  /* 0x0001387d01007387 */ /* 0x0021e80000100800 */
[----:B------:R0:W-:Y:S01]  /*2330*/  STL [R1+0x134], R124 ;  /* 0x0001347c01007387 */ /* 0x0001e20000100800 */
[----:B----4-:R-:W-:-:S03]  /*2340*/  HADD2.F32 R11, -RZ, R11.H0_H0 ;  /* 0x2000000bff0b7230 */ /* 0x010fc60000004100 */
        /* <DEDUP_REMOVED lines=11> */
[----:B-----5:R-:W-:-:S02]  /*2400*/  HADD2.F32 R12, -RZ, R12.H0_H0 ;  /* 0x2000000cff0c7230 */ /* 0x020fc40000004100 */
[----:B------:R-:W-:Y:S02]  /*2410*/  HADD2.F32 R13, -RZ, R13.H0_H0 ;  /* 0x2000000dff0d7230 */ /* 0x000fe40000004100 */
[----:B------:R-:W-:Y:S02]  /*2420*/  HADD2.F32 R14, -RZ, R14.H0_H0 ;  /* 0x2000000eff0e7230 */ /* 0x000fe40000004100 */
        /* <DEDUP_REMOVED lines=8> */
[----:B------:R-:W-:Y:S01]  /*24b0*/  USHF.R.S32.HI UR50, URZ, 0x1f, UR49 ;  /* 0x0000001f3f327899 */ /* 0x000fe20008011431 */
        /* <DEDUP_REMOVED lines=8> */
[----:B--2---:R0:W-:Y:S04]  /*2540*/  STS.U16 [R69], R24 ;  /* 0x0000001845007388 */ /* 0x0041e80000000400 */
[----:B------:R0:W-:Y:S04]  /*2550*/  STS.U16 [R68+0x40], R19 ;  /* 0x0000401344007388 */ /* 0x0001e80000000400 */
[----:B---3--:R0:W-:Y:S04]  /*2560*/  STS.U16 [R67+0x80], R20 ;  /* 0x0000801443007388 */ /* 0x0081e80000000400 */
        /* <DEDUP_REMOVED lines=46> */
.L_x_1618:
[----:B------:R-:W-:Y:S05]  /*2850*/  BSYNC B0 ;  /* 0x0000000000007941 */ /* 0x000fea0003800000 */
.L_x_1617:
        /* <DEDUP_REMOVED lines=36> */
.L_x_1620:
[----:B------:R-:W-:Y:S05]  /*2aa0*/  BSYNC B0 ;  /* 0x0000000000007941 */ /* 0x000fea0003800000 */
.L_x_1619:
        /* <DEDUP_REMOVED lines=36> */
.L_x_1622:
[----:B------:R-:W-:Y:S05]  /*2cf0*/  BSYNC B0 ;  /* 0x0000000000007941 */ /* 0x000fea0003800000 */
.L_x_1621:
        /* <DEDUP_REMOVED lines=36> */
.L_x_1624:
[----:B------:R-:W-:Y:S05]  /*2f40*/  BSYNC B0 ;  /* 0x0000000000007941 */ /* 0x000fea0003800000 */
.L_x_1623:
        /* <DEDUP_REMOVED lines=36> */
.L_x_1626:
[----:B------:R-:W-:Y:S05]  /*3190*/  BSYNC B0 ;  /* 0x0000000000007941 */ /* 0x000fea0003800000 */
.L_x_1625:
        /* <DEDUP_REMOVED lines=36> */
.L_x_1628:
[----:B------:R-:W-:Y:S05]  /*33e0*/  BSYNC B0 ;  /* 0x0000000000007941 */ /* 0x000fea0003800000 */
.L_x_1627:
        /* <DEDUP_REMOVED lines=36> */
.L_x_1630:
[----:B------:R-:W-:Y:S05]  /*3630*/  BSYNC B0 ;  /* 0x0000000000007941 */ /* 0x000fea0003800000 */
.L_x_1629:
        /* <DEDUP_REMOVED lines=36> */
.L_x_1632:
[----:B------:R-:W-:Y:S05]  /*3880*/  BSYNC B0 ;  /* 0x0000000000007941 */ /* 0x000fea0003800000 */
.L_x_1631:
        /* <DEDUP_REMOVED lines=36> */
.L_x_1634:
[----:B------:R-:W-:Y:S05]  /*3ad0*/  BSYNC B0 ;  /* 0x0000000000007941 */ /* 0x000fea0003800000 */
.L_x_1633:
        /* <DEDUP_REMOVED lines=36> */
.L_x_1636:
[----:B------:R-:W-:Y:S05]  /*3d20*/  BSYNC B0 ;  /* 0x0000000000007941 */ /* 0x000fea0003800000 */
.L_x_1635:
[----:B------:R-:W-:Y:S01]  /*3d30*/  BSSY B0, `(.L_x_1637) ;  /* 0x0000024000007945 */ /* 0x000fe20003800000 */
[----:B------:R-:W-:Y:S02]  /*3d40*/  FSETP.GTU.FTZ.AND P2, PT, R37, 20, PT ;  /* 0x41a000002500780b */ /* 0x000fe40003f5c000 */
[----:B------:R-:W-:Y:S02]  /*3d50*/  MOV R4, UR49 ;  /* 0x0000003100047c02 */ /* 0x000fe40008000f00 */
[----:B------:R-:W-:Y:S01]  /*3d60*/  MOV R5, UR50 ;  /* 0x0000003200057c02 */ /* 0x000fe20008000f00 */
[----:B------:R-:W-:Y:S08]  /*3d70*/  @P1 BRA `(.L_x_1638) ;  /* 0x00000000007c1947 */ /* 0x000ff00003800000 */
        /* <DEDUP_REMOVED lines=31> */
.L_x_1638:
[----:B------:R-:W-:Y:S05]  /*3f70*/  BSYNC B0 ;  /* 0x0000000000007941 */ /* 0x000fea0003800000 */
.L_x_1637:
        /* <DEDUP_REMOVED lines=33> */
.L_x_1640:
[----:B------:R-:W-:Y:S05]  /*4190*/  BSYNC B0 ;  /* 0x0000000000007941 */ /* 0x000fea0003800000 */
.L_x_1639:
        /* <DEDUP_REMOVED lines=33> */
.L_x_1642:
[----:B------:R-:W-:Y:S05]  /*43b0*/  BSYNC B0 ;  /* 0x0000000000007941 */ /* 0x000fea0003800000 */
.L_x_1641:
        /* <DEDUP_REMOVED lines=33> */
.L_x_1644:
[----:B------:R-:W-:Y:S05]  /*45d0*/  BSYNC B0 ;  /* 0x0000000000007941 */ /* 0x000fea0003800000 */
.L_x_1643:
[----:B------:R-:W-:Y:S04]  /*45e0*/  BSSY B0, `(.L_x_1645) ;  /* 0x0000021000007945 */ /* 0x000fe80003800000 */
[----:B------:R-:W-:Y:S05]  /*45f0*/  @P3 BRA `(.L_x_1646) ;  /* 0x00000000007c3947 */ /* 0x000fea0003800000 */
[----:B------:R-:W-:Y:S01]  /*4600*/  FMUL.FTZ R38, R38, 1.4426950216293334961 ;  /* 0x3fb8aa3b26267820 */ /* 0x000fe20000410000 */
[----:B------:R-:W-:Y:S01]  /*4610*/  HFMA2.MMA R6, -RZ, RZ, 1.625, 0 ;  /* 0x3e800000ff067435 */ /* 0x000fe200000001ff */
[----:B------:R-:W-:Y:S02]  /*4620*/  IMAD.MOV.U32 R9, RZ, RZ, 0x3d39bf78 ;  /* 0x3d39bf78ff097424 */ /* 0x000fe400078e00ff */
        /* <DEDUP_REMOVED lines=28> */
.L_x_1646:
[----:B------:R-:W-:Y:S05]  /*47f0*/  BSYNC B0 ;  /* 0x0000000000007941 */ /* 0x000fea0003800000 */
.L_x_1645:
[----:B------:R-:W-:Y:S04]  /*4800*/  BSSY B0, `(.L_x_1647) ;  /* 0x0000021000007945 */ /* 0x000fe80003800000 */
[----:B------:R-:W-:Y:S05]  /*4810*/  @P2 BRA `(.L_x_1648) ;  /* 0x00000000007c2947 */ /* 0x000fea0003800000 */
        /* <DEDUP_REMOVED lines=31> */
.L_x_1648:
[----:B------:R-:W-:Y:S05]  /*4a10*/  BSYNC B0 ;  /* 0x0000000000007941 */ /* 0x000fea0003800000 */
.L_x_1647:
[----:B------:R-:W-:Y:S01]  /*4a20*/  ULDC.64 UR8, c[0x0][0x2a0] ;  /* 0x0000a80000087ab9 */ /* 0x000fe20000000a00 */
[----:B------:R-:W-:Y:S01]  /*4a30*/  ULDC.64 UR10, c[0x0][0x2b0] ;  /* 0x0000ac00000a7ab9 */ /* 0x000fe20000000a00 */
[----:B------:R-:W-:Y:S02]  /*4a40*/  UIMAD UR7, UR14, UR8, URZ ;  /* 0x000000080e0772a4 */ /* 0x000fe4000f8e023f */
[----:B------:R-:W-:Y:S01]  /*4a50*/  MOV R7, UR8 ;  /* 0x0000000800077c02 */ /* 0x000fe20008000f00 */
[----:B------:R-:W-:Y:S01]  /*4a60*/  UIMAD UR26, UR14, UR10, URZ ;  /* 0x0000000a0e1a72a4 */ /* 0x000fe2000f8e023f */
[----:B------:R-:W-:Y:S01]  /*4a70*/  MOV R2, UR49 ;  /* 0x0000003100027c02 */ /* 0x000fe20008000f00 */
[----:B------:R-:W-:Y:S01]  /*4a80*/  UIMAD UR7, UR13, UR9, UR7 ;  /* 0x000000090d0772a4 */ /* 0x000fe2000f8e0207 */
[----:B------:R-:W-:Y:S01]  /*4a90*/  MOV R3, UR50 ;  /* 0x0000003200037c02 */ /* 0x000fe20008000f00 */
[----:B------:R-:W-:Y:S01]  /*4aa0*/  UIMAD.WIDE.U32 UR28, UR13, UR8, URZ ;  /* 0x000000080d1c72a5 */ /* 0x000fe2000f8e003f */
[----:B------:R-:W-:Y:S01]  /*4ab0*/  MOV R9, UR10 ;  /* 0x0000000a00097c02 */ /* 0x000fe20008000f00 */
[----:B------:R-:W-:Y:S01]  /*4ac0*/  @!P0 IMAD.WIDE.U32 R4, R7, UR13, R4 ;  /* 0x0000000d07048c25 */ /* 0x000fe2000f8e0004 */
[----:B------:R-:W-:Y:S01]  /*4ad0*/  ULDC.64 UR8, c[0x0][0x2a8] ;  /* 0x0000aa0000087ab9 */ /* 0x000fe20000000a00 */
[----:B------:R-:W-:Y:S01]  /*4ae0*/  UIMAD UR32, UR13, UR11, UR26 ;  /* 0x0000000b0d2072a4 */ /* 0x000fe2000f8e021a */
[----:B------:R-:W-:Y:S01]  /*4af0*/  MOV R7, UR8 ;  /* 0x0000000800077c02 */ /* 0x000fe20008000f00 */
[----:B------:R-:W-:Y:S01]  /*4b00*/  @!P0 VIADD R5, R5, UR7 ;  /* 0x0000000705058c36 */ /* 0x000fe20008000000 */
[----:B------:R-:W-:Y:S01]  /*4b10*/  UIADD3 UR30, UR6, -UR30, URZ ;  /* 0x8000001e061e7290 */ /* 0x000fe2000fffe03f */
[----:B------:R-:W-:Y:S01]  /*4b20*/  @!P0 IMAD.WIDE.U32 R2, R9, UR13, R2 ;  /* 0x0000000d09028c25 */ /* 0x000fe2000f8e0002 */
[----:B------:R-:W-:Y:S01]  /*4b30*/  UIMAD UR31, UR59, UR8, URZ ;  /* 0x000000083b1f72a4 */ /* 0x000fe2000f8e023f */
[----:B------:R-:W1:Y:S01]  /*4b40*/  LDS.U16 R109, [R53] ;  /* 0x00000000356d7984 */ /* 0x000e620000000400 */
[----:B------:R-:W-:Y:S01]  /*4b50*/  ULDC.64 UR26, c[0x0][0x2b8] ;  /* 0x0000ae00001a7ab9 */ /* 0x000fe20000000a00 */
[----:B------:R-:W-:Y:S01]  /*4b60*/  UIADD3 UR29, UR29, UR7, URZ ;  /* 0x000000071d1d7290 */ /* 0x000fe2000fffe03f */
[----:B------:R-:W-:Y:S01]  /*4b70*/  @!P0 IMAD.WIDE.U32 R4, R7, UR12, R4 ;  /* 0x0000000c07048c25 */ /* 0x000fe2000f8e0004 */
[----:B------:R-:W-:Y:S01]  /*4b80*/  @!P0 IADD3 R3, R3, UR32, RZ ;  /* 0x0000002003038c10 */ /* 0x000fe2000fffe0ff */
[----:B------:R-:W2:Y:S01]  /*4b90*/  LDS.U16 R86, [R162+0x2] ;  /* 0x00000200a2567984 */ /* 0x000ea20000000400 */
[----:B------:R-:W-:Y:S01]  /*4ba0*/  MOV R7, UR26 ;  /* 0x0000001a00077c02 */ /* 0x000fe20008000f00 */
[----:B------:R-:W-:-:S02]  /*4bb0*/  UIMAD UR7, UR12, UR9, UR31 ;  /* 0x000000090c0772a4 */ /* 0x000fc4000f8e021f */
[----:B------:R-:W-:Y:S01]  /*4bc0*/  UIMAD.WIDE.U32 UR10, UR13, UR10, URZ ;  /* 0x0000000a0d0a72a5 */ /* 0x000fe2000f8e003f */
[----:B------:R-:W3:Y:S01]  /*4bd0*/  LDS.U16 R85, [R155+0x4] ;  /* 0x000004009b557984 */ /* 0x000ee20000000400 */
[----:B------:R-:W-:Y:S01]  /*4be0*/  UIMAD.WIDE.U32 UR8, UR12, UR8, UR28 ;  /* 0x000000080c0872a5 */ /* 0x000fe2000f8e001c */
[C---:B------:R-:W-:Y:S01]  /*4bf0*/  @!P0 IADD3 R9, P1, R76.reuse, R4, RZ ;  /* 0x000000044c098210 */ /* 0x040fe20007f3e0ff */
[----:B------:R-:W-:Y:S01]  /*4c00*/  UIMAD UR28, UR59, UR26, URZ ;  /* 0x0000001a3b1c72a4 */ /* 0x000fe2000f8e023f */
[----:B------:R-:W-:Y:S01]  /*4c10*/  @!P0 IMAD.WIDE.U32 R2, R7, UR12, R2 ;  /* 0x0000000c07028c25 */ /* 0x000fe2000f8e0002 */
[----:B------:R-:W-:Y:S01]  /*4c20*/  UIADD3 UR11, UR11, UR32, URZ ;  /* 0x000000200b0b7290 */ /* 0x000fe2000fffe03f */
[C---:B------:R-:W-:Y:S01]  /*4c30*/  @!P0 IADD3.X R12, R77.reuse, UR7, R5, P1, !PT ;  /* 0x000000074d0c8c10 */ /* 0x040fe20008ffe405 */
[----:B------:R-:W-:Y:S01]  /*4c40*/  UIMAD UR32, UR12, UR27, UR28 ;  /* 0x0000001b0c2072a4 */ /* 0x000fe2000f8e021c */
[----:B------:R-:W4:Y:S01]  /*4c50*/  LDS.U16 R84, [R151+0x6] ;  /* 0x0000060097547984 */ /* 0x000f220000000400 */
[----:B------:R-:W-:Y:S01]  /*4c60*/  @!P0 IADD3 R5, P1, R76, R2, RZ ;  /* 0x000000024c058210 */ /* 0x000fe20007f3e0ff */
[----:B------:R-:W-:Y:S01]  /*4c70*/  ULDC.64 UR28, c[0x0][0x318] ;  /* 0x0000c600001c7ab9 */ /* 0x000fe20000000a00 */
[----:B------:R-:W-:Y:S01]  /*4c80*/  UIMAD.WIDE.U32 UR26, UR12, UR26, UR10 ;  /* 0x0000001a0c1a72a5 */ /* 0x000fe2000f8e000a */
[----:B------:R-:W5:Y:S01]  /*4c90*/  LDS.U16 R83, [R148+0x8] ;  /* 0x0000080094537984 */ /* 0x000f620000000400 */
[----:B------:R-:W-:Y:S01]  /*4ca0*/  @!P0 IADD3.X R10, R77, UR32, R3, P1, !PT ;  /* 0x000000204d0a8c10 */ /* 0x000fe20008ffe403 */
[----:B------:R-:W-:-:S02]  /*4cb0*/  UIMAD UR11, UR30, -0x800, URZ ;  /* 0xfffff8001e0b78a4 */ /* 0x000fc4000f8e023f */
[----:B------:R-:W-:Y:S01]  /*4cc0*/  LDS.U16 R82, [R147+0xa] ;  /* 0x00000a0093527984 */ /* 0x000fe20000000400 */
[----:B------:R-:W-:-:S03]  /*4cd0*/  LEA R6, P1, R76, UR28, 0x1 ;  /* 0x0000001c4c067c11 */ /* 0x000fc6000f8208ff */
        /* <DEDUP_REMOVED lines=9> */
[----:B0-----:R-:W0:Y:S01]  /*4d70*/  LDS.U16 R34, [R160+0x1e] ;  /* 0x00001e00a0227984 */ /* 0x001e220000000400 */
[----:B------:R-:W-:Y:S01]  /*4d80*/  USHF.R.S32.HI UR10, URZ, 0x1f, UR11 ;  /* 0x0000001f3f0a7899 */ /* 0x000fe2000801140b */
[C---:B------:R-:W-:Y:S01]  /*4d90*/  LEA.HI.X R7, R76.reuse, UR29, R77, 0x1, P1 ;  /* 0x0000001d4c077c11 */ /* 0x040fe200088f0c4d */
[----:B------:R-:W-:Y:S01]  /*4da0*/  UIADD3 UR33, UP0, UR11, UR8, URZ ;  /* 0x000000080b217290 */ /* 0x000fe2000ff1e03f */
[C---:B------:R-:W-:Y:S01]  /*4db0*/  @!P0 LEA R2, P1, R9.reuse, UR28, 0x1 ;  /* 0x0000001c09028c11 */ /* 0x040fe2000f8208ff */
[----:B------:R-:W-:Y:S01]  /*4dc0*/  ULDC.64 UR30, c[0x0][0x308] ;  /* 0x0000c200001e7ab9 */ /* 0x000fe20000000a00 */
[----:B------:R-:W5:Y:S01]  /*4dd0*/  LDL.LU R114, [R1+0x10c] ;  /* 0x00010c0001727983 */ /* 0x000f620000300800 */
[----:B------:R-:W-:Y:S01]  /*4de0*/  UIADD3.X UR7, UR10, UR7, UR9, UP0, !UPT ;  /* 0x000000070a077290 */ /* 0x000fe200087fe409 */
[----:B------:R-:W-:Y:S01]  /*4df0*/  LEA R8, P2, R76, UR30, 0x1 ;  /* 0x0000001e4c087c11 */ /* 0x000fe2000f8408ff */
[----:B------:R-:W-:Y:S01]  /*4e00*/  UIADD3 UR8, UP1, UR11, UR26, URZ ;  /* 0x0000001a0b087290 */ /* 0x000fe2000ff3e03f */
[----:B------:R-:W-:-:S02]  /*4e10*/  @!P0 LEA.HI.X R3, R9, UR29, R12, 0x1, P1 ;  /* 0x0000001d09038c11 */ /* 0x000fc400088f0c0c */
[----:B------:R-:W-:Y:S01]  /*4e20*/  MOV R11, UR33 ;  /* 0x00000021000b7c02 */ /* 0x000fe20008000f00 */
[----:B------:R-:W-:Y:S01]  /*4e30*/  UIADD3.X UR26, UR10, UR32, UR27, UP1, !UPT ;  /* 0x000000200a1a7290 */ /* 0x000fe20008ffe41b */
[----:B------:R-:W-:Y:S02]  /*4e40*/  ISETP.GE.AND P1, PT, R154, UR57, PT ;  /* 0x000000399a007c0c */ /* 0x000fe4000bf26270 */
[----:B------:R-:W-:Y:S02]  /*4e50*/  LEA.HI.X R0, R76, UR31, R77, 0x1, P2 ;  /* 0x0000001f4c007c11 */ /* 0x000fe400090f0c4d */
[----:B------:R-:W-:Y:S02]  /*4e60*/  LEA R6, P2, R11, R6, 0x1 ;  /* 0x000000060b067211 */ /* 0x000fe400078408ff */
[----:B------:R-:W-:Y:S02]  /*4e70*/  MOV R14, UR7 ;  /* 0x00000007000e7c02 */ /* 0x000fe40008000f00 */
[----:B------:R-:W-:-:S02]  /*4e80*/  PRMT R12, RZ, 0x7610, R12 ;  /* 0x00007610ff0c7816 */ /* 0x000fc4000000000c */
[----:B------:R-:W-:Y:S01]  /*4e90*/  LEA.HI.X R7, R11, R7, R14, 0x1, P2 ;  /* 0x000000070b077211 */ /* 0x000fe200010f0c0e */
[----:B------:R-:W-:Y:S01]  /*4ea0*/  BAR.SYNC.DEFER_BLOCKING 0x0 ;  /* 0x0000000000007b1d */ /* 0x000fe20000010000 */
[----:B------:R-:W-:Y:S02]  /*4eb0*/  PRMT R17, RZ, 0x7610, R17 ;  /* 0x00007610ff117816 */ /* 0x000fe40000000011 */
[----:B------:R-:W-:Y:S02]  /*4ec0*/  PRMT R16, RZ, 0x7610, R16 ;  /* 0x00007610ff107816 */ /* 0x000fe40000000010 */
[----:B------:R-:W-:Y:S02]  /*4ed0*/  MOV R13, UR8 ;  /* 0x00000008000d7c02 */ /* 0x000fe40008000f00 */
[----:B------:R-:W-:Y:S02]  /*4ee0*/  @!P0 LEA R4, P3, R5, UR30, 0x1 ;  /* 0x0000001e05048c11 */ /* 0x000fe4000f8608ff */
[----:B------:R-:W-:-:S02]  /*4ef0*/  LEA R8, P4, R13, R8, 0x1 ;  /* 0x000000080d087211 */ /* 0x000fc400078808ff */
[----:B------:R-:W-:Y:S01]  /*4f00*/  MOV R15, UR26 ;  /* 0x0000001a000f7c02 */ /* 0x000fe20008000f00 */
[----:B------:R-:W5:Y:S01]  /*4f10*/  @!P1 LDG.E.U16 R12, desc[UR24][R6.64+-0xf00] ;  /* 0xfff10018060c9981 */ /* 0x000f62000c1e1500 */
[----:B------:R-:W-:Y:S02]  /*4f20*/  ISETP.GE.AND P1, PT, R150, UR57, PT ;  /* 0x0000003996007c0c */ /* 0x000fe4000bf26270 */
[----:B------:R-:W-:Y:S02]  /*4f30*/  ISETP.GE.AND P2, PT, R157, UR57, PT ;  /* 0x000000399d007c0c */ /* 0x000fe4000bf46270 */
[----:B------:R-:W-:Y:S02]  /*4f40*/  ISETP.GE.AND P5, PT, R152, UR57, PT ;  /* 0x0000003998007c0c */ /* 0x000fe4000bfa6270 */
[----:B------:R-:W-:Y:S02]  /*4f50*/  ISETP.GE.AND P6, PT, R153, UR57, PT ;  /* 0x0000003999007c0c */ /* 0x000fe4000bfc6270 */
[----:B------:R-:W-:-:S02]  /*4f60*/  PRMT R19, RZ, 0x7610, R19 ;  /* 0x00007610ff137816 */ /* 0x000fc40000000013 */
[----:B------:R-:W-:Y:S02]  /*4f70*/  PRMT R11, RZ, 0x7610, R11 ;  /* 0x00007610ff0b7816 */ /* 0x000fe4000000000b */
[----:B------:R-:W-:Y:S01]  /*4f80*/  PRMT R14, RZ, 0x7610, R14 ;  /* 0x00007610ff0e7816 */ /* 0x000fe2000000000e */
[----:B------:R-:W5:Y:S01]  /*4f90*/  @!P1 LDG.E.U16 R17, desc[UR24][R6.64+-0xe40] ;  /* 0xfff1c01806119981 */ /* 0x000f62000c1e1500 */
[----:B------:R-:W-:Y:S02]  /*4fa0*/  ISETP.GE.AND P1, PT, R149, UR57, PT ;  /* 0x0000003995007c0c */ /* 0x000fe4000bf26270 */
[----:B------:R-:W-:Y:S02]  /*4fb0*/  PRMT R18, RZ, 0x7610, R18 ;  /* 0x00007610ff127816 */ /* 0x000fe40000000012 */
[----:B------:R-:W-:Y:S01]  /*4fc0*/  PRMT R21, RZ, 0x7610, R21 ;  /* 0x00007610ff157816 */ /* 0x000fe20000000015 */
[----:B------:R-:W5:Y:S01]  /*4fd0*/  @!P5 LDG.E.U16 R14, desc[UR24][R6.64+-0xe80] ;  /* 0xfff18018060ed981 */ /* 0x000f62000c1e1500 */
[----:B------:R-:W-:-:S02]  /*4fe0*/  @!P0 LEA.HI.X R5, R5, UR31, R10, 0x1, P3 ;  /* 0x0000001f05058c11 */ /* 0x000fc400098f0c0a */
[----:B------:R-:W-:Y:S02]  /*4ff0*/  PRMT R20, RZ, 0x7610, R20 ;  /* 0x00007610ff147816 */ /* 0x000fe40000000014 */
[----:B------:R-:W-:Y:S02]  /*5000*/  PRMT R23, RZ, 0x7610, R23 ;  /* 0x00007610ff177816 */ /* 0x000fe40000000017 */
[----:B------:R-:W-:Y:S01]  /*5010*/  PRMT R22, RZ, 0x7610, R22 ;  /* 0x00007610ff167816 */ /* 0x000fe20000000016 */
[----:B------:R-:W5:Y:S01]  /*5020*/  @!P1 LDG.E.U16 R16, desc[UR24][R6.64+-0xe00] ;  /* 0xfff2001806109981 */ /* 0x000f62000c1e1500 */
[----:B------:R-:W-:Y:S02]  /*5030*/  ISETP.GE.AND P1, PT, R159, UR57, PT ;  /* 0x000000399f007c0c */ /* 0x000fe4000bf26270 */
[----:B------:R-:W-:Y:S02]  /*5040*/  PRMT R25, RZ, 0x7610, R25 ;  /* 0x00007610ff197816 */ /* 0x000fe40000000019 */
[----:B------:R-:W-:-:S02]  /*5050*/  PRMT R27, RZ, 0x7610, R27 ;  /* 0x00007610ff1b7816 */ /* 0x000fc4000000001b */
[----:B------:R-:W-:Y:S02]  /*5060*/  PRMT R87, RZ, 0x7610, R87 ;  /* 0x00007610ff577816 */ /* 0x000fe40000000057 */
[----:B------:R-:W-:Y:S02]  /*5070*/  PRMT R89, RZ, 0x7610, R89 ;  /* 0x00007610ff597816 */ /* 0x000fe40000000059 */
[----:B------:R-:W-:Y:S01]  /*5080*/  PRMT R88, RZ, 0x7610, R88 ;  /* 0x00007610ff587816 */ /* 0x000fe20000000058 */
[----:B-1----:R-:W-:Y:S01]  /*5090*/  HADD2.F32 R109, -RZ, R109.H0_H0 ;  /* 0x2000006dff6d7230 */ /* 0x002fe20000004100 */
[----:B------:R-:W-:Y:S01]  /*50a0*/  LEA.HI.X R9, R13, R0, R15, 0x1, P4 ;  /* 0x000000000d097211 */ /* 0x000fe200020f0c0f */
[----:B------:R-:W5:Y:S01]  /*50b0*/  @!P1 LDG.E.U16 R19, desc[UR24][R6.64+-0xdc0] ;  /* 0xfff2401806139981 */ /* 0x000f62000c1e1500 */
[----:B------:R-:W-:Y:S01]  /*50c0*/  ISETP.GE.AND P3, PT, R156, UR57, PT ;  /* 0x000000399c007c0c */ /* 0x000fe2000bf66270 */
[----:B--2---:R-:W-:Y:S01]  /*50d0*/  HADD2.F32 R86, -RZ, R86.H0_H0 ;  /* 0x20000056ff567230 */ /* 0x004fe20000004100 */
[----:B------:R-:W-:Y:S01]  /*50e0*/  ISETP.GE.AND P4, PT, R158, UR57, PT ;  /* 0x000000399e007c0c */ /* 0x000fe2000bf86270 */
[----:B---3--:R-:W-:Y:S01]  /*50f0*/  HADD2.F32 R85, -RZ, R85.H0_H0 ;  /* 0x20000055ff557230 */ /* 0x008fe20000004100 */
[----:B------:R-:W-:Y:S01]  /*5100*/  PRMT R10, RZ, 0x7610, R10 ;  /* 0x00007610ff0a7816 */ /* 0x000fe2000000000a */
[----:B----4-:R-:W-:Y:S01]  /*5110*/  HADD2.F32 R84, -RZ, R84.H0_H0 ;  /* 0x20000054ff547230 */ /* 0x010fe20000004100 */
[----:B------:R-:W-:Y:S01]  /*5120*/  PRMT R13, RZ, 0x7610, R13 ;  /* 0x00007610ff0d7816 */ /* 0x000fe2000000000d */
[----:B-----5:R-:W-:Y:S01]  /*5130*/  HADD2.F32 R83, -RZ, R83.H0_H0 ;  /* 0x20000053ff537230 */ /* 0x020fe20000004100 */
[----:B------:R-:W-:Y:S01]  /*5140*/  PRMT R0, RZ, 0x7610, R0 ;  /* 0x00007610ff007816 */ /* 0x000fe20000000000 */
[----:B------:R-:W-:Y:S01]  /*5150*/  HADD2.F32 R81, -RZ, R81.H0_H0 ;  /* 0x20000051ff517230 */ /* 0x000fe20000004100 */
[----:B------:R-:W-:Y:S01]  /*5160*/  PRMT R15, RZ, 0x7610, R15 ;  /* 0x00007610ff0f7816 */ /* 0x000fe2000000000f */
[----:B------:R-:W2:Y:S01]  /*5170*/  @!P2 LDG.E.U16 R10, desc[UR24][R6.64+-0xf80] ;  /* 0xfff08018060aa981 */ /* 0x000ea2000c1e1500 */
[----:B------:R-:W-:Y:S01]  /*5180*/  ISETP.GE.AND P1, PT, R136, UR57, PT ;  /* 0x0000003988007c0c */ /* 0x000fe2000bf26270 */
[----:B------:R-:W-:Y:S01]  /*5190*/  HADD2.F32 R82, -RZ, R82.H0_H0 ;  /* 0x20000052ff527230 */ /* 0x000fe20000004100 */
[----:B------:R-:W-:Y:S01]  /*51a0*/  ISETP.GE.AND P2, PT, R135, UR57, PT ;  /* 0x0000003987007c0c */ /* 0x000fe2000bf46270 */
[----:B------:R-:W3:Y:S01]  /*51b0*/  @!P3 LDG.E.U16 R13, desc[UR24][R6.64+-0xf40] ;  /* 0xfff0c018060db981 */ /* 0x000ee2000c1e1500 */
[----:B------:R-:W-:Y:S01]  /*51c0*/  ISETP.GE.AND P3, PT, R134, UR57, PT ;  /* 0x0000003986007c0c */ /* 0x000fe2000bf66270 */
[----:B------:R-:W-:-:S02]  /*51d0*/  HADD2.F32 R80, -RZ, R80.H0_H0 ;  /* 0x20000050ff507230 */ /* 0x000fc40000004100 */
[----:B------:R-:W-:Y:S01]  /*51e0*/  HADD2.F32 R79, -RZ, R79.H0_H0 ;  /* 0x2000004fff4f7230 */ /* 0x000fe20000004100 */
[----:B------:R-:W4:Y:S01]  /*51f0*/  @!P4 LDG.E.U16 R11, desc[UR24][R6.64+-0xfc0] ;  /* 0xfff04018060bc981 */ /* 0x000f22000c1e1500 */
[----:B------:R-:W-:Y:S01]  /*5200*/  ISETP.GE.AND P4, PT, R133, UR57, PT ;  /* 0x0000003985007c0c */ /* 0x000fe2000bf86270 */
[----:B------:R-:W-:Y:S01]  /*5210*/  HADD2.F32 R78, -RZ, R78.H0_H0 ;  /* 0x2000004eff4e7230 */ /* 0x000fe20000004100 */
[----:B------:R-:W-:Y:S01]  /*5220*/  ISETP.GE.AND P5, PT, R132, UR57, PT ;  /* 0x0000003984007c0c */ /* 0x000fe2000bfa6270 */
[----:B------:R1:W5:Y:S01]  /*5230*/  @!P0 LDG.E.U16 R0, desc[UR24][R2.64] ;  /* 0x0000001802008981 */ /* 0x000362000c1e1500 */
[----:B------:R-:W-:Y:S02]  /*5240*/  HADD2.F32 R74, -RZ, R74.H0_H0 ;  /* 0x2000004aff4a7230 */ /* 0x000fe40000004100 */
[----:B------:R-:W-:Y:S01]  /*5250*/  HADD2.F32 R75, -RZ, R75.H0_H0 ;  /* 0x2000004bff4b7230 */ /* 0x000fe20000004100 */
[----:B------:R-:W3:Y:S01]  /*5260*/  @!P6 LDG.E.U16 R15, desc[UR24][R6.64+-0xec0] ;  /* 0xfff14018060fe981 */ /* 0x000ee2000c1e1500 */
[----:B------:R-:W-:Y:S01]  /*5270*/  ISETP.GE.AND P6, PT, R131, UR57, PT ;  /* 0x0000003983007c0c */ /* 0x000fe2000bfc6270 */
[----:B------:R-:W-:-:S02]  /*5280*/  HADD2.F32 R73, -RZ, R73.H0_H0 ;  /* 0x20000049ff497230 */ /* 0x000fc40000004100 */
[----:B------:R-:W-:Y:S01]  /*5290*/  HADD2.F32 R72, -RZ, R72.H0_H0 ;  /* 0x20000048ff487230 */ /* 0x000fe20000004100 */
[----:B------:R-:W3:Y:S01]  /*52a0*/  @!P3 LDG.E.U16 R18, desc[UR24][R6.64+-0xd00] ;  /* 0xfff300180612b981 */ /* 0x000ee2000c1e1500 */
[----:B-1----:R-:W-:Y:S01]  /*52b0*/  PRMT R2, RZ, 0x7610, R2 ;  /* 0x00007610ff027816 */ /* 0x002fe20000000002 */
[----:B------:R-:W-:Y:S01]  /*52c0*/  HADD2.F32 R35, -RZ, R35.H0_H0 ;  /* 0x20000023ff237230 */ /* 0x000fe20000004100 */
[----:B------:R-:W-:Y:S01]  /*52d0*/  PRMT R3, RZ, 0x7610, R3 ;  /* 0x00007610ff037816 */ /* 0x000fe20000000003 */
[----:B------:R-:W3:Y:S01]  /*52e0*/  @!P4 LDG.E.U16 R21, desc[UR24][R6.64+-0xcc0] ;  /* 0xfff340180615c981 */ /* 0x000ee2000c1e1500 */
[----:B0-----:R-:W-:Y:S01]  /*52f0*/  HADD2.F32 R34, -RZ, R34.H0_H0 ;  /* 0x20000022ff227230 */ /* 0x001fe20000004100 */
[----:B------:R-:W0:Y:S01]  /*5300*/  S2UR UR8, SR_CgaCtaId ;  /* 0x00000000000879c3 */ /* 0x000e220000008800 */
[----:B------:R-:W-:Y:S01]  /*5310*/  UMOV UR7, 0x400 ;  /* 0x0000040000077882 */ /* 0x000fe20000000000 */
[----:B------:R-:W3:Y:S01]  /*5320*/  @!P1 LDG.E.U16 R2, desc[UR24][R6.64+-0xd80] ;  /* 0xfff2801806029981 */ /* 0x000ee2000c1e1500 */
[----:B------:R-:W-:-:S03]  /*5330*/  ULDC.64 UR26, c[0x0][0x398] ;  /* 0x0000e600001a7ab9 */ /* 0x000fc60000000a00 */
[----:B------:R-:W3:Y:S04]  /*5340*/  @!P2 LDG.E.U16 R3, desc[UR24][R6.64+-0xd40] ;  /* 0xfff2c0180603a981 */ /* 0x000ee8000c1e1500 */
[----:B------:R-:W3:Y:S04]  /*5350*/  @!P5 LDG.E.U16 R20, desc[UR24][R6.64+-0xc80] ;  /* 0xfff380180614d981 */ /* 0x000ee8000c1e1500 */
[----:B------:R-:W3:Y:S01]  /*5360*/  @!P6 LDG.E.U16 R23, desc[UR24][R6.64+-0xc40] ;  /* 0xfff3c0180617e981 */ /* 0x000ee2000c1e1500 */
[----:B------:R-:W-:Y:S02]  /*5370*/  P2R R36, PR, RZ, 0x2 ;  /* 0x00000002ff247803 */ /* 0x000fe40000000000 */
[----:B------:R-:W-:Y:S01]  /*5380*/  ISETP.GE.AND P1, PT, R158, UR57, PT ;  /* 0x000000399e007c0c */ /* 0x000fe2000bf26270 */
[----:B-----5:R-:W-:Y:S04]  /*5390*/  STS.U16 [R69], R0 ;  /* 0x0000000045007388 */ /* 0x020fe80000000400 */
[----:B----4-:R-:W-:Y:S04]  /*53a0*/  STS.U16 [R68+0x40], R11 ;  /* 0x0000400b44007388 */ /* 0x010fe80000000400 */
[----:B--2---:R-:W-:Y:S04]  /*53b0*/  STS.U16 [R67+0x80], R10 ;  /* 0x0000800a43007388 */ /* 0x004fe80000000400 */
        /* <DEDUP_REMOVED lines=14> */
[----:B------:R-:W2:Y:S04]  /*54a0*/  LDS.U16 R26, [R53] ;  /* 0x00000000351a7984 */ /* 0x000ea80000000400 */
[----:B------:R-:W3:Y:S04]  /*54b0*/  LDS.U16 R24, [R162+0x2] ;  /* 0x00000200a2187984 */ /* 0x000ee80000000400 */
[----:B------:R-:W-:Y:S04]  /*54c0*/  LDS.U16 R6, [R155+0x4] ;  /* 0x000004009b067984 */ /* 0x000fe80000000400 */
[----:B------:R-:W4:Y:S04]  /*54d0*/  LDS.U16 R7, [R151+0x6] ;  /* 0x0000060097077984 */ /* 0x000f280000000400 */
        /* <DEDUP_REMOVED lines=11> */
[----:B------:R-:W-:Y:S01]  /*5590*/  LDS.U16 R106, [R160+0x1e] ;  /* 0x00001e00a06a7984 */ /* 0x000fe20000000400 */
[----:B------:R-:W-:Y:S01]  /*55a0*/  BAR.SYNC.DEFER_BLOCKING 0x0 ;  /* 0x0000000000007b1d */ /* 0x000fe20000010000 */
[----:B-1----:R-:W-:-:S02]  /*55b0*/  PRMT R23, RZ, 0x7610, R23 ;  /* 0x00007610ff177816 */ /* 0x002fc40000000017 */
[----:B------:R-:W-:-:S03]  /*55c0*/  PRMT R14, RZ, 0x7610, R14 ;  /* 0x00007610ff0e7816 */ /* 0x000fc6000000000e */
[----:B------:R1:W5:Y:S01]  /*55d0*/  @!P0 LDG.E.U16 R22, desc[UR24][R4.64] ;  /* 0x0000001804168981 */ /* 0x000362000c1e1500 */
[----:B------:R-:W-:-:S03]  /*55e0*/  ISETP.GE.AND P0, PT, R157, UR57, PT ;  /* 0x000000399d007c0c */ /* 0x000fc6000bf06270 */
[----:B------:R-:W5:Y:S01]  /*55f0*/  @!P1 LDG.E.U16 R23, desc[UR24][R8.64+-0xfc0] ;  /* 0xfff0401808179981 */ /* 0x000f62000c1e1500 */
[----:B------:R-:W-:-:S09]  /*5600*/  ISETP.GE.AND P1, PT, R156, UR57, PT ;  /* 0x000000399c007c0c */ /* 0x000fd2000bf26270 */
[----:B------:R-:W5:Y:S01]  /*5610*/  @!P0 LDG.E.U16 R14, desc[UR24][R8.64+-0xf80] ;  /* 0xfff08018080e8981 */ /* 0x000f62000c1e1500 */
[----:B------:R-:W-:-:S03]  /*5620*/  ISETP.GE.AND P0, PT, R154, UR57, PT ;  /* 0x000000399a007c0c */ /* 0x000fc6000bf06270 */
[----:B------:R-:W5:Y:S01]  /*5630*/  @!P1 LDG.E.U16 R25, desc[UR24][R8.64+-0xf40] ;  /* 0xfff0c01808199981 */ /* 0x000f62000c1e1500 */
[----:B------:R-:W-:Y:S02]  /*5640*/  ISETP.GE.AND P1, PT, R153, UR57, PT ;  /* 0x0000003999007c0c */ /* 0x000fe4000bf26270 */
[----:B------:R-:W-:-:S07]  /*5650*/  PRMT R18, RZ, 0x7610, R18 ;  /* 0x00007610ff127816 */ /* 0x000fce0000000012 */
[----:B------:R-:W5:Y:S01]  /*5660*/  @!P0 LDG.E.U16 R18, desc[UR24][R8.64+-0xf00] ;  /* 0xfff1001808128981 */ /* 0x000f62000c1e1500 */
[----:B------:R-:W-:-:S03]  /*5670*/  ISETP.GE.AND P0, PT, R152, UR57, PT ;  /* 0x0000003998007c0c */ /* 0x000fc6000bf06270 */
[----:B------:R-:W5:Y:S01]  /*5680*/  @!P1 LDG.E.U16 R27, desc[UR24][R8.64+-0xec0] ;  /* 0xfff14018081b9981 */ /* 0x000f62000c1e1500 */
[----:B------:R-:W-:Y:S02]  /*5690*/  ISETP.GE.AND P1, PT, R150, UR57, PT ;  /* 0x0000003996007c0c */ /* 0x000fe4000bf26270 */
[----:B-1----:R-:W-:-:S07]  /*56a0*/  PRMT R4, RZ, 0x7610, R4 ;  /* 0x00007610ff047816 */ /* 0x002fce0000000004 */
[----:B------:R-:W5:Y:S01]  /*56b0*/  @!P0 LDG.E.U16 R4, desc[UR24][R8.64+-0xe80] ;  /* 0xfff1801808048981 */ /* 0x000f62000c1e1500 */
[----:B------:R-:W-:-:S03]  /*56c0*/  ISETP.GE.AND P0, PT, R149, UR57, PT ;  /* 0x0000003995007c0c */ /* 0x000fc6000bf06270 */
[----:B------:R-:W5:Y:S01]  /*56d0*/  @!P1 LDG.E.U16 R87, desc[UR24][R8.64+-0xe40] ;  /* 0xfff1c01808579981 */ /* 0x000f62000c1e1500 */
[----:B------:R-:W-:Y:S02]  /*56e0*/  ISETP.NE.AND P1, PT, R36, RZ, PT ;  /* 0x000000ff2400720c */ /* 0x000fe40003f25270 */
[----:B------:R-:W-:-:S07]  /*56f0*/  PRMT R36, RZ, 0x7610, R36 ;  /* 0x00007610ff247816 */ /* 0x000fce0000000024 */
        /* <DEDUP_REMOVED lines=14> */
[----:B--2---:R-:W-:-:S02]  /*57e0*/  HADD2.F32 R26, -RZ, R26.H0_H0 ;  /* 0x2000001aff1a7230 */ /* 0x004fc40000004100 */
[----:B---3--:R-:W-:-:S03]  /*57f0*/  HADD2.F32 R24, -RZ, R24.H0_H0 ;  /* 0x20000018ff187230 */ /* 0x008fc60000004100 */
[----:B------:R-:W-:Y:S02]  /*5800*/  FMUL.FTZ R12, R26, -1.4426950216293334961 ;  /* 0xbfb8aa3b1a0c7820 */ /* 0x000fe40000410000 */
[----:B------:R-:W-:-:S04]  /*5810*/  FMUL.FTZ R11, R24, -1.4426950216293334961 ;  /* 0xbfb8aa3b180b7820 */ /* 0x000fc80000410000 */
[----:B------:R-:W2:Y:S01]  /*5820*/  MUFU.EX2 R12, R12 ;  /* 0x0000000c000c7308 */ /* 0x000ea20000000800 */
[----:B----4-:R-:W-:Y:S02]  /*5830*/  HADD2.F32 R20, -RZ, R7.H0_H0 ;  /* 0x20000007ff147230 */ /* 0x010fe40000004100 */
[----:B------:R-:W-:-:S05]  /*5840*/  HADD2.F32 R21, -RZ, R6.H0_H0 ;  /* 0x20000006ff157230 */ /* 0x000fca0000004100 */
[----:B------:R-:W-:Y:S01]  /*5850*/  MUFU.EX2 R11, R11 ;  /* 0x0000000b000b7308 */ /* 0x000fe20000000800 */
[----:B-1----:R-:W-:Y:S01]  /*5860*/  FMUL.FTZ R8, R20, -1.4426950216293334961 ;  /* 0xbfb8aa3b14087820 */ /* 0x002fe20000410000 */
[----:B------:R-:W-:Y:S01]  /*5870*/  FMUL.FTZ R10, R21, -1.4426950216293334961 ;  /* 0xbfb8aa3b150a7820 */ /* 0x000fe20000410000 */
[----:B--2---:R-:W-:-:S05]  /*5880*/  FADD.FTZ R12, R12, 1 ;  /* 0x3f8000000c0c7421 */ /* 0x004fca0000010000 */
[----:B------:R-:W-:Y:S01]  /*5890*/  MUFU.EX2 R8, R8 ;  /* 0x0000000800087308 */ /* 0x000fe20000000800 */
[----:B-----5:R-:W-:-:S07]  /*58a0*/  HADD2.F32 R17, -RZ, R17.H0_H0 ;  /* 0x20000011ff117230 */ /* 0x020fce0000004100 */
[----:B------:R-:W1:Y:S01]  /*58b0*/  MUFU.EX2 R10, R10 ;  /* 0x0000000a000a7308 */ /* 0x000e620000000800 */
[----:B0-----:R-:W-:Y:S02]  /*58c0*/  HADD2.F32 R16, -RZ, R16.H0_H0 ;  /* 0x20000010ff107230 */ /* 0x001fe40000004100 */
[----:B------:R-:W-:Y:S01]  /*58d0*/  FMUL.FTZ R7, R17, -1.4426950216293334961 ;  /* 0xbfb8aa3b11077820 */ /* 0x000fe20000410000 */
[----:B------:R-:W-:Y:S02]  /*58e0*/  HADD2.F32 R13, -RZ, R13.H0_H0 ;  /* 0x2000000dff0d7230 */ /* 0x000fe40000004100 */
[----:B------:R-:W-:-:S03]  /*58f0*/  FMUL.FTZ R6, R16, -1.4426950216293334961 ;  /* 0xbfb8aa3b10067820 */ /* 0x000fc60000410000 */
[----:B------:R-:W-:Y:S01]  /*5900*/  MUFU.EX2 R7, R7 ;  /* 0x0000000700077308 */ /* 0x000fe20000000800 */
[----:B------:R-:W-:-:S07]  /*5910*/  FMUL.FTZ R9, R13, -1.4426950216293334961 ;  /* 0xbfb8aa3b0d097820 */ /* 0x000fce0000410000 */
[----:B------:R-:W-:Y:S01]  /*5920*/  MUFU.EX2 R6, R6 ;  /* 0x0000000600067308 */ /* 0x000fe20000000800 */
[----:B-1----:R-:W-:-:S07]  /*5930*/  FADD.FTZ R10, R10, 1 ;  /* 0x3f8000000a0a7421 */ /* 0x002fce0000010000 */
[----:B------:R-:W-:Y:S08]  /*5940*/  MUFU.EX2 R9, R9 ;  /* 0x0000000900097308 */ /* 0x000ff00000000800 */
[----:B------:R-:W-:Y:S01]  /*5950*/  MUFU.RCP R10, R10 ;  /* 0x0000000a000a7308 */ /* 0x000fe20000001000 */
[----:B------:R-:W-:Y:S02]  /*5960*/  HADD2.F32 R28, -RZ, R28.H0_H0 ;  /* 0x2000001cff1c7230 */ /* 0x000fe40000004100 */
[----:B------:R-:W-:-:S03]  /*5970*/  HADD2.F32 R29, -RZ, R29.H0_H0 ;  /* 0x2000001dff1d7230 */ /* 0x000fc60000004100 */
[----:B------:R-:W-:Y:S01]  /*5980*/  FMUL.FTZ R5, R28, -1.4426950216293334961 ;  /* 0xbfb8aa3b1c057820 */ /* 0x000fe20000410000 */
[----:B------:R-:W-:Y:S02]  /*5990*/  HADD2.F32 R30, -RZ, R30.H0_H0 ;  /* 0x2000001eff1e7230 */ /* 0x000fe40000004100 */
[----:B------:R-:W-:-:S03]  /*59a0*/  HADD2.F32 R31, -RZ, R31.H0_H0 ;  /* 0x2000001fff1f7230 */ /* 0x000fc60000004100 */
[----:B------:R-:W0:Y:S01]  /*59b0*/  MUFU.EX2 R5, R5 ;  /* 0x0000000500057308 */ /* 0x000e220000000800 */
[----:B------:R-:W-:Y:S02]  /*59c0*/  HADD2.F32 R32, -RZ, R32.H0_H0 ;  /* 0x20000020ff207230 */ /* 0x000fe40000004100 */
[----:B0-----:R-:W-:-:S05]  /*59d0*/  FADD.FTZ R5, R5, 1 ;  /* 0x3f80000005057421 */ /* 0x001fca0000010000 */
[----:B------:R-:W-:Y:S01]  /*59e0*/  MUFU.RCP R112, R5 ;  /* 0x0000000500707308 */ /* 0x000fe20000001000 */
        /* <DEDUP_REMOVED lines=17> */
[----:B------:R-:W1:Y:S04]  /*5b00*/  LDS.U16 R27, [R53] ;  /* 0x00000000351b7984 */ /* 0x000e680000000400 */
[----:B------:R-:W2:Y:S01]  /*5b10*/  LDS.U16 R25, [R162+0x2] ;  /* 0x00000200a2197984 */ /* 0x000ea20000000400 */
[----:B0-----:R-:W0:Y:S03]  /*5b20*/  MUFU.RCP R15, R12 ;  /* 0x0000000c000f7308 */ /* 0x001e260000001000 */
[----:B------:R-:W3:Y:S01]  /*5b30*/  LDS.U16 R23, [R155+0x4] ;  /* 0x000004009b177984 */ /* 0x000ee20000000400 */
[----:B------:R-:W-:-:S03]  /*5b40*/  FADD.FTZ R14, R11, 1 ;  /* 0x3f8000000b0e7421 */ /* 0x000fc60000010000 */
[----:B------:R-:W4:Y:S01]  /*5b50*/  LDS.U16 R22, [R151+0x6] ;  /* 0x0000060097167984 */ /* 0x000f220000000400 */
[----:B------:R5:W1:Y:S01]  /*5b60*/  MUFU.RCP R89, R14 ;  /* 0x0000000e00597308 */ /* 0x000a620000001000 */
[----:B------:R-:W-:Y:S01]  /*5b70*/  FADD.FTZ R11, R8, 1 ;  /* 0x3f800000080b7421 */ /* 0x000fe20000010000 */
[----:B------:R-:W-:Y:S01]  /*5b80*/  FADD.FTZ R36, R7, 1 ;  /* 0x3f80000007247421 */ /* 0x000fe20000010000 */
[----:B------:R-:W-:Y:S01]  /*5b90*/  LDS.U16 R18, [R147+0xa] ;  /* 0x00000a0093127984 */ /* 0x000fe20000000400 */
[----:B------:R-:W-:Y:S01]  /*5ba0*/  FMUL.FTZ R4, R29, -1.4426950216293334961 ;  /* 0xbfb8aa3b1d047820 */ /* 0x000fe20000410000 */
[----:B------:R-:W-:Y:S01]  /*5bb0*/  FMUL.FTZ R3, R30, -1.4426950216293334961 ;  /* 0xbfb8aa3b1e037820 */ /* 0x000fe20000410000 */
[----:B------:R-:W-:Y:S01]  /*5bc0*/  FMUL.FTZ R2, R31, -1.4426950216293334961 ;  /* 0xbfb8aa3b1f027820 */ /* 0x000fe20000410000 */
[----:B------:R-:W-:Y:S01]  /*5bd0*/  FMUL.FTZ R0, R32, -1.4426950216293334961 ;  /* 0xbfb8aa3b20007820 */ /* 0x000fe20000410000 */
[----:B------:R-:W-:Y:S02]  /*5be0*/  HADD2.F32 R33, -RZ, R33.H0_H0 ;  /* 0x20000021ff217230 */ /* 0x000fe40000004100 */
[----:B0-----:R-:W-:Y:S01]  /*5bf0*/  FADD.FTZ R19, -R15, 1 ;  /* 0x3f8000000f137421 */ /* 0x001fe20000010100 */
[----:B-----5:R-:W-:Y:S03]  /*5c00*/  LDS.U16 R14, [R145+0xe] ;  /* 0x00000e00910e7984 */ /* 0x020fe60000000400 */
[C---:B------:R-:W-:Y:S01]  /*5c10*/  FFMA.FTZ R12, R26.reuse, R19, 1 ;  /* 0x3f8000001a0c7423 */ /* 0x040fe20000010013 */
[----:B------:R-:W-:Y:S01]  /*5c20*/  FMUL.FTZ R26, R26, R15 ;  /* 0x0000000f1a1a7220 */ /* 0x000fe20000410000 */
[----:B------:R-:W0:Y:S01]  /*5c30*/  LDS.U16 R19, [R148+0x8] ;  /* 0x0000080094137984 */ /* 0x000e220000000400 */
[----:B------:R-:W-:-:S02]  /*5c40*/  HADD2.F32 R108, -RZ, R108.H0_H0 ;  /* 0x2000006cff6c7230 */ /* 0x000fc40000004100 */
[----:B------:R-:W-:Y:S01]  /*5c50*/  HADD2.F32 R107, -RZ, R107.H0_H0 ;  /* 0x2000006bff6b7230 */ /* 0x000fe20000004100 */
[----:B------:R-:W-:Y:S01]  /*5c60*/  LDS.U16 R100, [R160+0x1e] ;  /* 0x00001e00a0647984 */ /* 0x000fe20000000400 */
[----:B-1----:R-:W-:-:S05]  /*5c70*/  HADD2.F32 R27, -RZ, R27.H0_H0 ;  /* 0x2000001bff1b7230 */ /* 0x002fca0000004100 */
[----:B------:R-:W-:-:S04]  /*5c80*/  FMUL.FTZ R8, R109, R27 ;  /* 0x0000001b6d087220 */ /* 0x000fc80000410000 */
[----:B------:R-:W-:Y:S01]  /*5c90*/  FMUL.FTZ R87, R15, R8 ;  /* 0x000000080f577220 */ /* 0x000fe20000410000 */
[----:B------:R-:W-:Y:S01]  /*5ca0*/  FADD.FTZ R15, -R89, 1 ;  /* 0x3f800000590f7421 */ /* 0x000fe20000010100 */
[----:B------:R-:W1:Y:S03]  /*5cb0*/  MUFU.RCP R11, R11 ;  /* 0x0000000b000b7308 */ /* 0x000e660000001000 */
[----:B------:R-:W-:Y:S02]  /*5cc0*/  FFMA.FTZ R88, R24, R15, 1 ;  /* 0x3f80000018587423 */ /* 0x000fe4000001000f */
[----:B------:R-:W5:Y:S01]  /*5cd0*/  LDS.U16 R15, [R146+0xc] ;  /* 0x00000c00920f7984 */ /* 0x000f620000000400 */
[----:B--2---:R-:W-:Y:S02]  /*5ce0*/  HADD2.F32 R25, -RZ, R25.H0_H0 ;  /* 0x20000019ff197230 */ /* 0x004fe40000004100 */
[----:B------:R-:W-:Y:S01]  /*5cf0*/  FADD.FTZ R7, R6, 1 ;  /* 0x3f80000006077421 */ /* 0x000fe20000010000 */
[----:B---3--:R-:W-:-:S02]  /*5d00*/  HADD2.F32 R23, -RZ, R23.H0_H0 ;  /* 0x20000017ff177230 */ /* 0x008fc40000004100 */
[----:B------:R-:W-:Y:S01]  /*5d10*/  FMUL.FTZ R6, R86, R25 ;  /* 0x0000001956067220 */ /* 0x000fe20000410000 */
[----:B------:R-:W-:Y:S01]  /*5d20*/  FMUL.FTZ R24, R24, R89 ;  /* 0x0000005918187220 */ /* 0x000fe20000410000 */
[----:B------:R-:W-:Y:S01]  /*5d30*/  FMUL.FTZ R87, R87, R12 ;  /* 0x0000000c57577220 */ /* 0x000fe20000410000 */
[C---:B------:R-:W-:Y:S01]  /*5d40*/  FADD.FTZ R12, -R10.reuse, 1 ;  /* 0x3f8000000a0c7421 */ /* 0x040fe20000010100 */
[----:B------:R-:W-:Y:S01]  /*5d50*/  FMUL.FTZ R89, R89, R6 ;  /* 0x0000000659597220 */ /* 0x000fe20000410000 */
[----:B------:R-:W-:Y:S01]  /*5d60*/  FADD.FTZ R6, R9, 1 ;  /* 0x3f80000009067421 */ /* 0x000fe20000010000 */
[----:B----4-:R-:W-:Y:S02]  /*5d70*/  HADD2.F32 R22, -RZ, R22.H0_H0 ;  /* 0x20000016ff167230 */ /* 0x010fe40000004100 */
[----:B------:R-:W-:Y:S01]  /*5d80*/  FMUL.FTZ R9, R85, R23 ;  /* 0x0000001755097220 */ /* 0x000fe20000410000 */
[C---:B------:R-:W-:Y:S01]  /*5d90*/  FFMA.FTZ R12, R21.reuse, R12, 1 ;  /* 0x3f800000150c7423 */ /* 0x040fe2000001000c */
[----:B------:R-:W-:Y:S01]  /*5da0*/  FMUL.FTZ R21, R21, R10 ;  /* 0x0000000a15157220 */ /* 0x000fe20000410000 */
[C---:B-1----:R-:W-:Y:S01]  /*5db0*/  FADD.FTZ R91, -R11.reuse, 1 ;  /* 0x3f8000000b5b7421 */ /* 0x042fe20000010100 */
[----:B------:R-:W-:Y:S01]  /*5dc0*/  FMUL.FTZ R9, R10, R9 ;  /* 0x000000090a097220 */ /* 0x000fe20000410000 */
[----:B------:R-:W-:Y:S01]  /*5dd0*/  FMUL.FTZ R10, R84, R22 ;  /* 0x00000016540a7220 */ /* 0x000fe20000410000 */
[----:B------:R-:W1:Y:S01]  /*5de0*/  MUFU.EX2 R4, R4 ;  /* 0x0000000400047308 */ /* 0x000e620000000800 */
[C---:B------:R-:W-:Y:S01]  /*5df0*/  FFMA.FTZ R91, R20.reuse, R91, 1 ;  /* 0x3f800000145b7423 */ /* 0x040fe2000001005b */
[----:B------:R-:W-:Y:S01]  /*5e00*/  FMUL.FTZ R20, R20, R11 ;  /* 0x0000000b14147220 */ /* 0x000fe20000410000 */
[----:B------:R-:W-:Y:S01]  /*5e10*/  FMUL.FTZ R10, R11, R10 ;  /* 0x0000000a0b0a7220 */ /* 0x000fe20000410000 */
[----:B------:R-:W-:Y:S01]  /*5e20*/  FMUL.FTZ R92, R9, R12 ;  /* 0x0000000c095c7220 */ /* 0x000fe20000410000 */
[----:B------:R-:W-:Y:S03]  /*5e30*/  LDS.U16 R11, [R143+0x12] ;  /* 0x000012008f0b7984 */ /* 0x000fe60000000400 */
[----:B------:R-:W2:Y:S01]  /*5e40*/  MUFU.RCP R8, R36 ;  /* 0x0000002400087308 */ /* 0x000ea20000001000 */
[----:B------:R-:W3:Y:S07]  /*5e50*/  LDS.U16 R12, [R144+0x10] ;  /* 0x00001000900c7984 */ /* 0x000eee0000000400 */
[----:B------:R-:W4:Y:S01]  /*5e60*/  MUFU.EX2 R3, R3 ;  /* 0x0000000300037308 */ /* 0x000f220000000800 */
[----:B------:R-:W3:Y:S07]  /*5e70*/  LDS.U16 R9, [R141+0x16] ;  /* 0x000016008d097984 */ /* 0x000eee0000000400 */
[----:B------:R-:W4:Y:S01]  /*5e80*/  MUFU.EX2 R2, R2 ;  /* 0x0000000200027308 */ /* 0x000f220000000800 */
[----:B0-----:R-:W-:-:S07]  /*5e90*/  HADD2.F32 R19, -RZ, R19.H0_H0 ;  /* 0x20000013ff137230 */ /* 0x001fce0000004100 */
[----:B------:R-:W0:Y:S01]  /*5ea0*/  MUFU.RCP R6, R6 ;  /* 0x0000000600067308 */ /* 0x000e220000001000 */
[----:B-1----:R-:W-:Y:S01]  /*5eb0*/  FADD.FTZ R111, R4, 1 ;  /* 0x3f800000046f7421 */ /* 0x002fe20000010000 */
[----:B--2---:R-:W-:Y:S01]  /*5ec0*/  FADD.FTZ R4, -R8, 1 ;  /* 0x3f80000008047421 */ /* 0x004fe20000010100 */
[----:B------:R-:W-:-:S05]  /*5ed0*/  FMUL.FTZ R5, R83, R19 ;  /* 0x0000001353057220 */ /* 0x000fca0000410000 */
[----:B------:R-:W1:Y:S01]  /*5ee0*/  MUFU.RCP R7, R7 ;  /* 0x0000000700077308 */ /* 0x000e620000001000 */
[----:B-----5:R-:W-:Y:S02]  /*5ef0*/  HADD2.F32 R15, -RZ, R15.H0_H0 ;  /* 0x2000000fff0f7230 */ /* 0x020fe40000004100 */
[----:B------:R-:W-:Y:S01]  /*5f00*/  FFMA.FTZ R93, R17, R4, 1 ;  /* 0x3f800000115d7423 */ /* 0x000fe20000010004 */
[----:B------:R-:W-:-:S04]  /*5f10*/  FMUL.FTZ R90, R10, R91 ;  /* 0x0000005b0a5a7220 */ /* 0x000fc80000410000 */
[----:B------:R-:W2:Y:S01]  /*5f20*/  MUFU.EX2 R0, R0 ;  /* 0x0000000000007308 */ /* 0x000ea20000000800 */
[----:B------:R-:W-:Y:S01]  /*5f30*/  FMUL.FTZ R17, R17, R8 ;  /* 0x0000000811117220 */ /* 0x000fe20000410000 */
[----:B------:R-:W5:Y:S01]  /*5f40*/  LDS.U16 R10, [R142+0x14] ;  /* 0x000014008e0a7984 */ /* 0x000f620000000400 */
[----:B------:R-:W-:Y:S01]  /*5f50*/  FMUL.FTZ R8, R8, R5 ;  /* 0x0000000508087220 */ /* 0x000fe20000410000 */
[----:B----4-:R-:W-:Y:S01]  /*5f60*/  FADD.FTZ R5, R3, 1 ;  /* 0x3f80000003057421 */ /* 0x010fe20000010000 */
[----:B------:R-:W-:Y:S01]  /*5f70*/  FADD.FTZ R4, R2, 1 ;  /* 0x3f80000002047421 */ /* 0x000fe20000010000 */
[C---:B0-----:R-:W-:Y:S01]  /*5f80*/  FADD.FTZ R2, -R6.reuse, 1 ;  /* 0x3f80000006027421 */ /* 0x041fe20000010100 */
[----:B------:R-:W-:Y:S01]  /*5f90*/  FMUL.FTZ R3, R81, R15 ;  /* 0x0000000f51037220 */ /* 0x000fe20000410000 */
[----:B------:R-:W0:Y:S01]  /*5fa0*/  MUFU.RCP R111, R111 ;  /* 0x0000006f006f7308 */ /* 0x000e220000001000 */
[----:B------:R-:W-:Y:S02]  /*5fb0*/  HADD2.F32 R18, -RZ, R18.H0_H0 ;  /* 0x20000012ff127230 */ /* 0x000fe40000004100 */
[----:B------:R-:W-:Y:S01]  /*5fc0*/  FFMA.FTZ R2, R13, R2, 1 ;  /* 0x3f8000000d027423 */ /* 0x000fe20000010002 */
[----:B------:R-:W-:Y:S01]  /*5fd0*/  FMUL.FTZ R3, R6, R3 ;  /* 0x0000000306037220 */ /* 0x000fe20000410000 */
[----:B-1----:R-:W-:Y:S01]  /*5fe0*/  FADD.FTZ R91, -R7, 1 ;  /* 0x3f800000075b7421 */ /* 0x002fe20000010100 */
[----:B------:R-:W-:-:S02]  /*5ff0*/  HADD2.F32 R14, -RZ, R14.H0_H0 ;  /* 0x2000000eff0e7230 */ /* 0x000fc40000004100 */
[----:B------:R-:W-:Y:S01]  /*6000*/  FMUL.FTZ R36, R82, R18 ;  /* 0x0000001252247220 */ /* 0x000fe20000410000 */
[----:B------:R-:W1:Y:S01]  /*6010*/  MUFU.RCP R5, R5 ;  /* 0x0000000500057308 */ /* 0x000e620000001000 */
[----:B------:R-:W-:Y:S01]  /*6020*/  FMUL.FTZ R98, R3, R2 ;  /* 0x0000000203627220 */ /* 0x000fe20000410000 */
[----:B--2---:R-:W-:Y:S01]  /*6030*/  FADD.FTZ R3, R0, 1 ;  /* 0x3f80000000037421 */ /* 0x004fe20000010000 */
[C---:B------:R-:W-:Y:S01]  /*6040*/  FFMA.FTZ R91, R16.reuse, R91, 1 ;  /* 0x3f800000105b7423 */ /* 0x040fe2000001005b */
[----:B------:R-:W-:Y:S01]  /*6050*/  FMUL.FTZ R88, R89, R88 ;  /* 0x0000005859587220 */ /* 0x000fe20000410000 */
[----:B------:R-:W-:Y:S01]  /*6060*/  FMUL.FTZ R16, R16, R7 ;  /* 0x0000000710107220 */ /* 0x000fe20000410000 */
[----:B------:R-:W-:Y:S01]  /*6070*/  FMUL.FTZ R36, R7, R36 ;  /* 0x0000002407247220 */ /* 0x000fe20000410000 */
[----:B------:R-:W-:Y:S01]  /*6080*/  FADD.FTZ R89, -R112, 1 ;  /* 0x3f80000070597421 */ /* 0x000fe20000010100 */
[----:B------:R-:W-:Y:S01]  /*6090*/  FMUL.FTZ R7, R80, R14 ;  /* 0x0000000e50077220 */ /* 0x000fe20000410000 */
[----:B------:R-:W2:Y:S01]  /*60a0*/  MUFU.RCP R3, R3 ;  /* 0x0000000300037308 */ /* 0x000ea20000001000 */
[----:B0-----:R-:W-:Y:S01]  /*60b0*/  FADD.FTZ R0, -R111, 1 ;  /* 0x3f8000006f007421 */ /* 0x001fe20000010100 */
[----:B------:R-:W-:Y:S01]  /*60c0*/  FFMA.FTZ R94, R28, R89, 1 ;  /* 0x3f8000001c5e7423 */ /* 0x000fe20000010059 */
[----:B------:R-:W-:Y:S01]  /*60d0*/  FMUL.FTZ R7, R112, R7 ;  /* 0x0000000770077220 */ /* 0x000fe20000410000 */
[----:B---3--:R-:W-:-:S02]  /*60e0*/  HADD2.F32 R12, -RZ, R12.H0_H0 ;  /* 0x2000000cff0c7230 */ /* 0x008fc40000004100 */
[----:B------:R-:W-:Y:S02]  /*60f0*/  HADD2.F32 R11, -RZ, R11.H0_H0 ;  /* 0x2000000bff0b7230 */ /* 0x000fe40000004100 */
[----:B------:R-:W-:Y:S01]  /*6100*/  FMUL.FTZ R94, R7, R94 ;  /* 0x0000005e075e7220 */ /* 0x000fe20000410000 */
[----:B------:R-:W-:Y:S01]  /*6110*/  FFMA.FTZ R7, R29, R0, 1 ;  /* 0x3f8000001d077423 */ /* 0x000fe20000010000 */
[----:B-1----:R-:W-:Y:S01]  /*6120*/  FADD.FTZ R89, -R5, 1 ;  /* 0x3f80000005597421 */ /* 0x002fe20000010100 */
[----:B------:R-:W-:Y:S01]  /*6130*/  FMUL.FTZ R0, R79, R12 ;  /* 0x0000000c4f007220 */ /* 0x000fe20000410000 */
[----:B------:R-:W-:Y:S01]  /*6140*/  FMUL.FTZ R2, R78, R11 ;  /* 0x0000000b4e027220 */ /* 0x000fe20000410000 */
[----:B------:R-:W0:Y:S01]  /*6150*/  MUFU.RCP R4, R4 ;  /* 0x0000000400047308 */ /* 0x000e220000001000 */
[----:B------:R-:W-:Y:S01]  /*6160*/  FFMA.FTZ R89, R30, R89, 1 ;  /* 0x3f8000001e597423 */ /* 0x000fe20000010059 */
[----:B------:R-:W-:Y:S01]  /*6170*/  FMUL.FTZ R0, R111, R0 ;  /* 0x000000006f007220 */ /* 0x000fe20000410000 */
[----:B------:R-:W-:Y:S01]  /*6180*/  FMUL.FTZ R2, R5, R2 ;  /* 0x0000000205027220 */ /* 0x000fe20000410000 */
[----:B------:R-:W-:-:S02]  /*6190*/  HADD2.F32 R9, -RZ, R9.H0_H0 ;  /* 0x20000009ff097230 */ /* 0x000fc40000004100 */
[----:B------:R-:W-:Y:S01]  /*61a0*/  FMUL.FTZ R93, R8, R93 ;  /* 0x0000005d085d7220 */ /* 0x000fe20000410000 */
[----:B------:R-:W-:Y:S01]  /*61b0*/  FMUL.FTZ R96, R0, R7 ;  /* 0x0000000700607220 */ /* 0x000fe20000410000 */
[----:B------:R-:W-:Y:S01]  /*61c0*/  FMUL.FTZ R97, R2, R89 ;  /* 0x0000005902617220 */ /* 0x000fe20000410000 */
[----:B------:R-:W-:Y:S01]  /*61d0*/  FMUL.FTZ R2, R33, -1.4426950216293334961 ;  /* 0xbfb8aa3b21027820 */ /* 0x000fe20000410000 */
[C---:B--2---:R-:W-:Y:S01]  /*61e0*/  FADD.FTZ R7, -R3.reuse, 1 ;  /* 0x3f80000003077421 */ /* 0x044fe20000010100 */
[----:B------:R-:W1:Y:S01]  /*61f0*/  LDS.U16 R8, [R140+0x18] ;  /* 0x000018008c087984 */ /* 0x000e620000000400 */
[----:B------:R-:W-:Y:S02]  /*6200*/  FMUL.FTZ R0, R74, R9 ;  /* 0x000000094a007220 */ /* 0x000fe40000410000 */
[----:B------:R-:W-:Y:S01]  /*6210*/  FFMA.FTZ R7, R32, R7, 1 ;  /* 0x3f80000020077423 */ /* 0x000fe20000010007 */
[----:B-----5:R-:W-:Y:S02]  /*6220*/  HADD2.F32 R10, -RZ, R10.H0_H0 ;  /* 0x2000000aff0a7230 */ /* 0x020fe40000004100 */
[----:B------:R-:W-:Y:S01]  /*6230*/  FMUL.FTZ R0, R3, R0 ;  /* 0x0000000003007220 */ /* 0x000fe20000410000 */
[----:B------:R-:W2:Y:S01]  /*6240*/  MUFU.EX2 R2, R2 ;  /* 0x0000000200027308 */ /* 0x000ea20000000800 */
[----:B------:R-:W-:Y:S01]  /*6250*/  FMUL.FTZ R91, R36, R91 ;  /* 0x0000005b245b7220 */ /* 0x000fe20000410000 */
[----:B------:R-:W-:Y:S01]  /*6260*/  FMUL.FTZ R13, R13, R6 ;  /* 0x000000060d0d7220 */ /* 0x000fe20000410000 */
[----:B------:R-:W-:Y:S01]  /*6270*/  FMUL.FTZ R36, R108, -1.4426950216293334961 ;  /* 0xbfb8aa3b6c247820 */ /* 0x000fe20000410000 */
[----:B------:R-:W-:Y:S01]  /*6280*/  FMUL.FTZ R89, R0, R7 ;  /* 0x0000000700597220 */ /* 0x000fe20000410000 */
[----:B0-----:R-:W-:Y:S01]  /*6290*/  FADD.FTZ R6, -R4, 1 ;  /* 0x3f80000004067421 */ /* 0x001fe20000010100 */
[----:B------:R-:W0:Y:S01]  /*62a0*/  LDS.U16 R7, [R137+0x1a] ;  /* 0x00001a0089077984 */ /* 0x000e220000000400 */
[----:B------:R-:W-:-:S02]  /*62b0*/  FMUL.FTZ R95, R75, R10 ;  /* 0x0000000a4b5f7220 */ /* 0x000fc40000410000 */
[----:B------:R-:W-:Y:S01]  /*62c0*/  FFMA.FTZ R6, R31, R6, 1 ;  /* 0x3f8000001f067423 */ /* 0x000fe20000010006 */
[----:B------:R-:W3:Y:S01]  /*62d0*/  MUFU.EX2 R36, R36 ;  /* 0x0000002400247308 */ /* 0x000ee20000000800 */
[----:B------:R-:W-:Y:S01]  /*62e0*/  FMUL.FTZ R95, R4, R95 ;  /* 0x0000005f045f7220 */ /* 0x000fe20000410000 */
[----:B------:R-:W-:-:S03]  /*62f0*/  FMUL.FTZ R99, R107, -1.4426950216293334961 ;  /* 0xbfb8aa3b6b637820 */ /* 0x000fc60000410000 */
[----:B------:R-:W-:Y:S02]  /*6300*/  FMUL.FTZ R95, R95, R6 ;  /* 0x000000065f5f7220 */ /* 0x000fe40000410000 */
[----:B------:R-:W4:Y:S01]  /*6310*/  LDS.U16 R6, [R161+0x1c] ;  /* 0x00001c00a1067984 */ /* 0x000f220000000400 */
[----:B--2---:R-:W-:Y:S01]  /*6320*/  FADD.FTZ R2, R2, 1 ;  /* 0x3f80000002027421 */ /* 0x004fe20000010000 */
[----:B------:R-:W-:Y:S01]  /*6330*/  HADD2.F32 R106, -RZ, R106.H0_H0 ;  /* 0x2000006aff6a7230 */ /* 0x000fe20000004100 */
[----:B------:R-:W2:Y:S04]  /*6340*/  MUFU.EX2 R99, R99 ;  /* 0x0000006300637308 */ /* 0x000ea80000000800 */
[----:B------:R-:W-:-:S04]  /*6350*/  FMUL.FTZ R0, R106, -1.4426950216293334961 ;  /* 0xbfb8aa3b6a007820 */ /* 0x000fc80000410000 */
[----:B------:R-:W5:Y:S01]  /*6360*/  MUFU.RCP R2, R2 ;  /* 0x0000000200027308 */ /* 0x000f620000001000 */
[----:B---3--:R-:W-:-:S07]  /*6370*/  FADD.FTZ R105, R36, 1 ;  /* 0x3f80000024697421 */ /* 0x008fce0000010000 */
[----:B------:R-:W3:Y:S01]  /*6380*/  MUFU.EX2 R0, R0 ;  /* 0x0000000000007308 */ /* 0x000ee20000000800 */
[----:B-1----:R-:W-:Y:S02]  /*6390*/  HADD2.F32 R8, -RZ, R8.H0_H0 ;  /* 0x20000008ff087230 */ /* 0x002fe40000004100 */
[----:B--2---:R-:W-:-:S05]  /*63a0*/  FADD.FTZ R104, R99, 1 ;  /* 0x3f80000063687421 */ /* 0x004fca0000010000 */
[----:B------:R-:W1:Y:S01]  /*63b0*/  MUFU.RCP R105, R105 ;  /* 0x0000006900697308 */ /* 0x000e620000001000 */
[----:B-----5:R-:W-:Y:S01]  /*63c0*/  FADD.FTZ R36, -R2, 1 ;  /* 0x3f80000002247421 */ /* 0x020fe20000010100 */
[----:B------:R-:W-:Y:S01]  /*63d0*/  FMUL.FTZ R101, R73, R8 ;  /* 0x0000000849657220 */ /* 0x000fe20000410000 */
[----:B0-----:R-:W-:Y:S02]  /*63e0*/  HADD2.F32 R7, -RZ, R7.H0_H0 ;  /* 0x20000007ff077230 */ /* 0x001fe40000004100 */
[----:B------:R-:W-:-:S03]  /*63f0*/  FFMA.FTZ R36, R33, R36, 1 ;  /* 0x3f80000021247423 */ /* 0x000fc60000010024 */
[----:B------:R-:W0:Y:S01]  /*6400*/  MUFU.RCP R104, R104 ;  /* 0x0000006800687308 */ /* 0x000e220000001000 */
[----:B------:R-:W-:Y:S01]  /*6410*/  FMUL.FTZ R101, R2, R101 ;  /* 0x0000006502657220 */ /* 0x000fe20000410000 */
[----:B---3--:R-:W-:Y:S01]  /*6420*/  FADD.FTZ R103, R0, 1 ;  /* 0x3f80000000677421 */ /* 0x008fe20000010000 */
[----:B------:R-:W-:Y:S02]  /*6430*/  FMUL.FTZ R0, R72, R7 ;  /* 0x0000000748007220 */ /* 0x000fe40000410000 */
[----:B------:R-:W-:Y:S01]  /*6440*/  FMUL.FTZ R99, R101, R36 ;  /* 0x0000002465637220 */ /* 0x000fe20000410000 */
[C---:B-1----:R-:W-:Y:S02]  /*6450*/  FADD.FTZ R101, -R105.reuse, 1 ;  /* 0x3f80000069657421 */ /* 0x042fe40000010100 */
[----:B------:R-:W1:Y:S01]  /*6460*/  MUFU.RCP R103, R103 ;  /* 0x0000006700677308 */ /* 0x000e620000001000 */
[----:B------:R-:W-:Y:S01]  /*6470*/  FMUL.FTZ R0, R105, R0 ;  /* 0x0000000069007220 */ /* 0x000fe20000410000 */
[----:B----4-:R-:W-:-:S02]  /*6480*/  HADD2.F32 R6, -RZ, R6.H0_H0 ;  /* 0x20000006ff067230 */ /* 0x010fc40000004100 */
[----:B------:R-:W-:-:S04]  /*6490*/  FFMA.FTZ R101, R108, R101, 1 ;  /* 0x3f8000006c657423 */ /* 0x000fc80000010065 */
[----:B------:R-:W-:Y:S01]  /*64a0*/  FMUL.FTZ R101, R0, R101 ;  /* 0x0000006500657220 */ /* 0x000fe20000410000 */
[----:B0-----:R-:W-:Y:S01]  /*64b0*/  FADD.FTZ R0, -R104, 1 ;  /* 0x3f80000068007421 */ /* 0x001fe20000010100 */
[----:B------:R-:W-:-:S03]  /*64c0*/  FMUL.FTZ R36, R35, R6 ;  /* 0x0000000623247220 */ /* 0x000fc60000410000 */
[----:B------:R-:W-:Y:S01]  /*64d0*/  FFMA.FTZ R102, R107, R0, 1 ;  /* 0x3f8000006b667423 */ /* 0x000fe20000010000 */
[----:B------:R-:W-:Y:S01]  /*64e0*/  FMUL.FTZ R36, R104, R36 ;  /* 0x0000002468247220 */ /* 0x000fe20000410000 */
[----:B------:R-:W-:-:S03]  /*64f0*/  HADD2.F32 R0, -RZ, R100.H0_H0 ;  /* 0x20000064ff007230 */ /* 0x000fc60000004100 */
[----:B------:R-:W-:Y:S01]  /*6500*/  FMUL.FTZ R102, R36, R102 ;  /* 0x0000006624667220 */ /* 0x000fe20000410000 */
[C---:B-1----:R-:W-:Y:S01]  /*6510*/  FADD.FTZ R36, -R103.reuse, 1 ;  /* 0x3f80000067247421 */ /* 0x042fe20000010100 */
[----:B------:R-:W-:Y:S01]  /*6520*/  FMUL.FTZ R100, R34, R0 ;  /* 0x0000000022647220 */ /* 0x000fe20000410000 */
[----:B------:R-:W-:Y:S01]  /*6530*/  F2FP.F16.F32.PACK_AB R87, R88, R87 ;  /* 0x000000575857723e */ /* 0x000fe200000000ff */
[----:B------:R-:W-:Y:S01]  /*6540*/  BAR.SYNC.DEFER_BLOCKING 0x0 ;  /* 0x0000000000007b1d */ /* 0x000fe20000010000 */
[----:B------:R-:W-:Y:S01]  /*6550*/  FFMA.FTZ R36, R106, R36, 1 ;  /* 0x3f8000006a247423 */ /* 0x000fe20000010024 */
[----:B------:R-:W-:Y:S01]  /*6560*/  FMUL.FTZ R100, R103, R100 ;  /* 0x0000006467647220 */ /* 0x000fe20000410000 */
[----:B------:R-:W-:Y:S02]  /*6570*/  F2FP.F16.F32.PACK_AB R90, R90, R92 ;  /* 0x0000005c5a5a723e */ /* 0x000fe400000000ff */
[----:B------:R-:W-:Y:S01]  /*6580*/  F2FP.F16.F32.PACK_AB R91, R91, R93 ;  /* 0x0000005d5b5b723e */ /* 0x000fe200000000ff */
[----:B------:R-:W-:Y:S01]  /*6590*/  FMUL.FTZ R113, R100, R36 ;  /* 0x0000002464717220 */ /* 0x000fe20000410000 */
[----:B------:R-:W-:-:S02]  /*65a0*/  PRMT R36, R87, 0x7632, R36 ;  /* 0x0000763257247816 */ /* 0x000fc40000000024 */
[----:B------:R-:W-:Y:S02]  /*65b0*/  PRMT R88, R90, 0x7632, R88 ;  /* 0x000076325a587816 */ /* 0x000fe40000000058 */
[----:B------:R-:W-:Y:S02]  /*65c0*/  F2FP.F16.F32.PACK_AB R94, R94, R98 ;  /* 0x000000625e5e723e */ /* 0x000fe400000000ff */
[----:B------:R-:W-:Y:S02]  /*65d0*/  PRMT R92, R91, 0x7632, R92 ;  /* 0x000076325b5c7816 */ /* 0x000fe4000000005c */
[----:B------:R-:W-:Y:S02]  /*65e0*/  F2FP.F16.F32.PACK_AB R96, R97, R96 ;  /* 0x000000606160723e */ /* 0x000fe400000000ff */
[----:B------:R-:W-:Y:S02]  /*65f0*/  F2FP.F16.F32.PACK_AB R89, R89, R95 ;  /* 0x0000005f5959723e */ /* 0x000fe400000000ff */
[----:B------:R-:W-:Y:S01]  /*6600*/  F2FP.F16.F32.PACK_AB R99, R101, R99 ;  /* 0x000000636563723e */ /* 0x000fe200000000ff */
[----:B------:R0:W-:Y:S04]  /*6610*/  STS.U16 [R53], R87 ;  /* 0x0000005735007388 */ /* 0x0001e80000000400 */
[----:B------:R1:W-:Y:S01]  /*6620*/  STS.U16 [R162+0x2], R36 ;  /* 0x00000224a2007388 */ /* 0x0003e20000000400 */
[----:B------:R-:W-:-:S03]  /*6630*/  F2FP.F16.F32.PACK_AB R102, R113, R102 ;  /* 0x000000667166723e */ /* 0x000fc600000000ff */
[----:B------:R-:W-:Y:S01]  /*6640*/  STS.U16 [R155+0x4], R90 ;  /* 0x0000045a9b007388 */ /* 0x000fe20000000400 */
[----:B------:R-:W-:Y:S02]  /*6650*/  ISETP.NE.AND P6, PT, R71, RZ, PT ;  /* 0x000000ff4700720c */ /* 0x000fe40003fc5270 */
[----:B0-----:R-:W-:Y:S01]  /*6660*/  PRMT R87, R96, 0x7632, R87 ;  /* 0x0000763260577816 */ /* 0x001fe20000000057 */
[----:B------:R0:W-:Y:S01]  /*6670*/  STS.U16 [R151+0x6], R88 ;  /* 0x0000065897007388 */ /* 0x0001e20000000400 */
[----:B-1----:R-:W-:-:S03]  /*6680*/  PRMT R36, R94, 0x7632, R36 ;  /* 0x000076325e247816 */ /* 0x002fc60000000024 */
[----:B------:R1:W-:Y:S04]  /*6690*/  STS.U16 [R148+0x8], R91 ;  /* 0x0000085b94007388 */ /* 0x0003e80000000400 */
[----:B------:R2:W-:Y:S01]  /*66a0*/  STS.U16 [R147+0xa], R92 ;  /* 0x00000a5c93007388 */ /* 0x0005e20000000400 */
[----:B0-----:R-:W-:-:S03]  /*66b0*/  PRMT R88, R89, 0x7632, R88 ;  /* 0x0000763259587816 */ /* 0x001fc60000000058 */
[----:B------:R-:W-:Y:S01]  /*66c0*/  STS.U16 [R146+0xc], R94 ;  /* 0x00000c5e92007388 */ /* 0x000fe20000000400 */
[----:B------:R-:W-:Y:S01]  /*66d0*/  PRMT R90, R99, 0x7632, R90 ;  /* 0x00007632635a7816 */ /* 0x000fe2000000005a */
[----:B------:R-:W-:Y:S02]  /*66e0*/  ULEA UR7, UR8, UR7, 0x18 ;  /* 0x0000000708077291 */ /* 0x000fe4000f8ec03f */
[----:B------:R0:W-:Y:S01]  /*66f0*/  STS.U16 [R145+0xe], R36 ;  /* 0x00000e2491007388 */ /* 0x0001e20000000400 */
[----:B-1----:R-:W-:-:S03]  /*6700*/  PRMT R91, R102, 0x7610, R91 ;  /* 0x00007610665b7816 */ /* 0x002fc6000000005b */
[----:B------:R-:W-:Y:S01]  /*6710*/  STS.U16 [R144+0x10], R96 ;  /* 0x0000106090007388 */ /* 0x000fe20000000400 */
[----:B--2---:R-:W-:-:S03]  /*6720*/  PRMT R92, R102, 0x7632, R92 ;  /* 0x00007632665c7816 */ /* 0x004fc6000000005c */
[----:B------:R-:W-:Y:S04]  /*6730*/  STS.U16 [R143+0x12], R87 ;  /* 0x000012578f007388 */ /* 0x000fe80000000400 */
[----:B------:R-:W-:Y:S01]  /*6740*/  STS.U16 [R142+0x14], R89 ;  /* 0x000014598e007388 */ /* 0x000fe20000000400 */
[----:B0-----:R-:W-:-:S03]  /*6750*/  MOV R36, UR57 ;  /* 0x0000003900247c02 */ /* 0x001fc60008000f00 */
        /* <DEDUP_REMOVED lines=22> */
[----:B------:R0:W-:Y:S02]  /*68c0*/  @!P6 STS [UR7+0x1080], R36 ;  /* 0x00108024ff00e988 */ /* 0x0001e40008000807 */
        /* <DEDUP_REMOVED lines=14> */
[----:B------:R-:W-:Y:S01]  /*69b0*/  FMUL.FTZ R28, R28, R112 ;  /* 0x000000701c1c7220 */ /* 0x000fe20000410000 */
[----:B------:R-:W-:Y:S01]  /*69c0*/  FMUL.FTZ R29, R29, R111 ;  /* 0x0000006f1d1d7220 */ /* 0x000fe20000410000 */
[----:B0-----:R-:W-:Y:S01]  /*69d0*/  ISETP.GE.AND P0, PT, R76, R87, PT ;  /* 0x000000574c00720c */ /* 0x001fe20003f06270 */
[----:B------:R-:W-:Y:S01]  /*69e0*/  FMUL.FTZ R30, R30, R5 ;  /* 0x000000051e1e7220 */ /* 0x000fe20000410000 */
[----:B------:R-:W-:Y:S01]  /*69f0*/  FMUL.FTZ R31, R31, R4 ;  /* 0x000000041f1f7220 */ /* 0x000fe20000410000 */
[----:B------:R-:W-:Y:S01]  /*6a00*/  FMUL.FTZ R32, R32, R3 ;  /* 0x0000000320207220 */ /* 0x000fe20000410000 */
[----:B------:R-:W-:-:S09]  /*6a10*/  FMUL.FTZ R33, R33, R2 ;  /* 0x0000000221217220 */ /* 0x000fd20000410000 */
        /* <DEDUP_REMOVED lines=14> */
.L_x_1650:
[----:B------:R-:W-:Y:S05]  /*6b00*/  BSYNC B0 ;  /* 0x0000000000007941 */ /* 0x000fea0003800000 */
.L_x_1649:
        /* <DEDUP_REMOVED lines=14> */
[----:B------:R-:W-:Y:S01]  /*6bf0*/  MOV R3, UR7 ;  /* 0x0000000700037c02 */ /* 0x000fe20008000f00 */
[----:B------:R-:W-:Y:S01]  /*6c00*/  FMUL.FTZ R86, R86, R24 ;  /* 0x0000001856567220 */ /* 0x000fe20000410000 */
[----:B0-----:R-:W-:Y:S01]  /*6c10*/  LEA.HI.X R4, R76, UR27, R77, 0x1, P1 ;  /* 0x0000001b4c047c11 */ /* 0x001fe200088f0c4d */
[----:B------:R-:W-:Y:S01]  /*6c20*/  FMUL.FTZ R85, R85, R21 ;  /* 0x0000001555557220 */ /* 0x000fe20000410000 */
[----:B------:R-:W-:Y:S01]  /*6c30*/  ISETP.GE.AND P1, PT, R154, R87, PT ;  /* 0x000000579a00720c */ /* 0x000fe20003f26270 */
[----:B------:R-:W-:Y:S01]  /*6c40*/  FMUL.FTZ R84, R84, R20 ;  /* 0x0000001454547220 */ /* 0x000fe20000410000 */
[----:B------:R-:W-:Y:S01]  /*6c50*/  LEA R2, P3, R3, R2, 0x1 ;  /* 0x0000000203027211 */ /* 0x000fe200078608ff */
[----:B------:R-:W-:Y:S01]  /*6c60*/  FMUL.FTZ R83, R83, R17 ;  /* 0x0000001153537220 */ /* 0x000fe20000410000 */
[----:B------:R-:W-:Y:S01]  /*6c70*/  MOV R5, UR8 ;  /* 0x0000000800057c02 */ /* 0x000fe20008000f00 */
[----:B------:R0:W-:Y:S01]  /*6c80*/  STL [R1+0xc8], R109 ;  /* 0x0000c86d01007387 */ /* 0x0001e20000100800 */
[----:B------:R-:W-:Y:S01]  /*6c90*/  FMUL.FTZ R82, R82, R16 ;  /* 0x0000001052527220 */ /* 0x000fe20000410000 */
[----:B------:R-:W-:Y:S01]  /*6ca0*/  FMUL.FTZ R81, R81, R13 ;  /* 0x0000000d51517220 */ /* 0x000fe20000410000 */
[----:B------:R-:W-:Y:S01]  /*6cb0*/  LEA.HI.X R3, R3, R4, R5, 0x1, P3 ;  /* 0x0000000403037211 */ /* 0x000fe200018f0c05 */
[----:B------:R0:W-:Y:S01]  /*6cc0*/  STL [R1+0xc4], R86 ;  /* 0x0000c45601007387 */ /* 0x0001e20000100800 */
        /* <DEDUP_REMOVED lines=25> */
[----:B------:R-:W-:-:S02]  /*6e60*/  ULDC.64 UR8, c[0x0][0x320] ;  /* 0x0000c80000087ab9 */ /* 0x000fc40000000a00 */
[----:B------:R0:W-:Y:S01]  /*6e70*/  @!P4 STG.E.U16 desc[UR24][R2.64+-0xe00], R95 ;  /* 0xfff2005f0200c986 */ /* 0x0001e2000c101518 */
[----:B------:R-:W-:-:S03]  /*6e80*/  ISETP.GE.AND P4, PT, R134, R87, PT ;  /* 0x000000578600720c */ /* 0x000fc60003f86270 */
[----:B------:R0:W-:Y:S01]  /*6e90*/  @!P5 STG.E.U16 desc[UR24][R2.64+-0xdc0], R94 ;  /* 0xfff2405e0200d986 */ /* 0x0001e2000c101518 */
[----:B------:R-:W-:-:S03]  /*6ea0*/  ISETP.GE.AND P5, PT, R133, R87, PT ;  /* 0x000000578500720c */ /* 0x000fc60003fa6270 */
[----:B------:R0:W-:Y:S01]  /*6eb0*/  @!P1 STG.E.U16 desc[UR24][R2.64+-0xd80], R93 ;  /* 0xfff2805d02009986 */ /* 0x0001e2000c101518 */
[----:B------:R-:W-:-:S03]  /*6ec0*/  ISETP.GE.AND P1, PT, R132, R87, PT ;  /* 0x000000578400720c */ /* 0x000fc60003f26270 */
        /* <DEDUP_REMOVED lines=21> */
[----:B------:R0:W-:Y:S01]  /*7020*/  STL [R1+0x90], R110 ;  /* 0x0000906e01007387 */ /* 0x0001e20000100800 */
        /* <DEDUP_REMOVED lines=13> */
[----:B------:R-:W-:Y:S01]  /*7100*/  FMUL.FTZ R11, R30, R11 ;  /* 0x0000000b1e0b7220 */ /* 0x000fe20000410000 */
[----:B------:R-:W-:Y:S01]  /*7110*/  FMUL.FTZ R103, R103, R0 ;  /* 0x0000000067677220 */ /* 0x000fe20000410000 */
[----:B------:R-:W-:Y:S01]  /*7120*/  PRMT R0, R25, 0x7632, R0 ;  /* 0x0000763219007816 */ /* 0x000fe20000000000 */
[----:B------:R-:W-:Y:S01]  /*7130*/  FMUL.FTZ R10, R31, R10 ;  /* 0x0000000a1f0a7220 */ /* 0x000fe20000410000 */
[----:B------:R-:W-:Y:S01]  /*7140*/  F2FP.F16.F32.PACK_AB R16, R16, R17 ;  /* 0x000000111010723e */ /* 0x000fe200000000ff */
[----:B------:R-:W-:Y:S01]  /*7150*/  FMUL.FTZ R9, R32, R9 ;  /* 0x0000000920097220 */ /* 0x000fe20000410000 */
[----:B------:R-:W-:Y:S01]  /*7160*/  FMUL.FTZ R8, R33, R8 ;  /* 0x0000000821087220 */ /* 0x000fe20000410000 */
[----:B------:R-:W-:Y:S01]  /*7170*/  FMUL.FTZ R7, R105, R7 ;  /* 0x0000000769077220 */ /* 0x000fe20000410000 */
[----:B0-----:R-:W-:Y:S01]  /*7180*/  PRMT R2, R20, 0x7632, R2 ;  /* 0x0000763214027816 */ /* 0x001fe20000000002 */
[----:B------:R-:W-:Y:S01]  /*7190*/  FMUL.FTZ R6, R104, R6 ;  /* 0x0000000668067220 */ /* 0x000fe20000410000 */
[----:B------:R-:W-:Y:S01]  /*71a0*/  F2FP.F16.F32.PACK_AB R13, R14, R13 ;  /* 0x0000000d0e0d723e */ /* 0x000fe200000000ff */
[----:B------:R-:W-:Y:S01]  /*71b0*/  ULDC.64 UR28, c[0x0][0x2c0] ;  /* 0x0000b000001c7ab9 */ /* 0x000fe20000000a00 */
[----:B------:R-:W-:Y:S01]  /*71c0*/  STS.U16 [R53], R25 ;  /* 0x0000001935007388 */ /* 0x000fe20000000400 */
[----:B------:R-:W-:Y:S01]  /*71d0*/  PRMT R3, R16, 0x7632, R3 ;  /* 0x0000763210037816 */ /* 0x000fe20000000003 */
[----:B------:R-:W-:Y:S01]  /*71e0*/  UIMAD UR7, UR14, UR28, URZ ;  /* 0x0000001c0e0772a4 */ /* 0x000fe2000f8e023f */
[----:B------:R-:W-:Y:S01]  /*71f0*/  F2FP.F16.F32.PACK_AB R11, R11, R12 ;  /* 0x0000000c0b0b723e */ /* 0x000fe200000000ff */
[----:B------:R0:W-:Y:S01]  /*7200*/  STS.U16 [R162+0x2], R0 ;  /* 0x00000200a2007388 */ /* 0x0001e20000000400 */
[----:B------:R-:W-:Y:S01]  /*7210*/  PRMT R4, R13, 0x7632, R4 ;  /* 0x000076320d047816 */ /* 0x000fe20000000004 */
[----:B------:R-:W-:Y:S01]  /*7220*/  UIMAD.WIDE.U32 UR26, UR13, UR28, URZ ;  /* 0x0000001c0d1a72a5 */ /* 0x000fe2000f8e003f */
[----:B------:R-:W-:Y:S01]  /*7230*/  F2FP.F16.F32.PACK_AB R9, R9, R10 ;  /* 0x0000000a0909723e */ /* 0x000fe200000000ff */
[----:B------:R-:W-:Y:S01]  /*7240*/  STS.U16 [R155+0x4], R20 ;  /* 0x000004149b007388 */ /* 0x000fe20000000400 */
[----:B------:R-:W-:Y:S01]  /*7250*/  F2FP.F16.F32.PACK_AB R7, R7, R8 ;  /* 0x000000080707723e */ /* 0x000fe200000000ff */
[----:B------:R-:W-:Y:S01]  /*7260*/  UIMAD UR29, UR13, UR29, UR7 ;  /* 0x0000001d0d1d72a4 */ /* 0x000fe2000f8e0207 */
[----:B------:R-:W-:Y:S01]  /*7270*/  F2FP.F16.F32.PACK_AB R6, R103, R6 ;  /* 0x000000066706723e */ /* 0x000fe200000000ff */
[----:B------:R1:W-:Y:S01]  /*7280*/  STS.U16 [R151+0x6], R2 ;  /* 0x0000060297007388 */ /* 0x0003e20000000400 */
[----:B------:R-:W-:Y:S01]  /*7290*/  PRMT R5, R7, 0x7610, R5 ;  /* 0x0000761007057816 */ /* 0x000fe20000000005 */
[----:B------:R-:W-:Y:S01]  /*72a0*/  UIADD3 UR7, UR27, UR29, URZ ;  /* 0x0000001d1b077290 */ /* 0x000fe2000fffe03f */
[----:B0-----:R-:W-:Y:S01]  /*72b0*/  PRMT R0, R11, 0x7632, R0 ;  /* 0x000076320b007816 */ /* 0x001fe20000000000 */
[----:B------:R-:W-:Y:S01]  /*72c0*/  STS.U16 [R148+0x8], R16 ;  /* 0x0000081094007388 */ /* 0x000fe20000000400 */
[----:B------:R-:W-:Y:S01]  /*72d0*/  PRMT R8, R7, 0x7632, R8 ;  /* 0x0000763207087816 */ /* 0x000fe20000000008 */
[----:B------:R-:W-:Y:S01]  /*72e0*/  BSSY B0, `(.L_x_1652) ;  /* 0x0000033000007945 */ /* 0x000fe20003800000 */
[----:B------:R-:W-:Y:S01]  /*72f0*/  PRMT R80, R6, 0x7632, R80 ;  /* 0x0000763206507816 */ /* 0x000fe20000000050 */
[----:B------:R0:W-:Y:S01]  /*7300*/  STS.U16 [R147+0xa], R3 ;  /* 0x00000a0393007388 */ /* 0x0001e20000000400 */
[----:B-1----:R-:W-:-:S03]  /*7310*/  PRMT R2, R9, 0x7632, R2 ;  /* 0x0000763209027816 */ /* 0x002fc60000000002 */
[----:B------:R-:W-:Y:S04]  /*7320*/  STS.U16 [R146+0xc], R13 ;  /* 0x00000c0d92007388 */ /* 0x000fe80000000400 */
        /* <DEDUP_REMOVED lines=41> */
[----:B------:R-:W-:-:S04]  /*75c0*/  IMAD.WIDE.U32 R2, R5, UR12, R2 ;  /* 0x0000000c05027c25 */ /* 0x000fc8000f8e0002 */
[----:B------:R-:W-:Y:S01]  /*75d0*/  VIADD R3, R3, UR31 ;  /* 0x0000001f03037c36 */ /* 0x000fe20008000000 */
[----:B------:R-:W-:-:S04]  /*75e0*/  LEA R4, P0, R2, UR8, 0x1 ;  /* 0x0000000802047c11 */ /* 0x000fc8000f8008ff */
[----:B------:R-:W-:-:S05]  /*75f0*/  LEA.HI.X R5, R2, UR9, R3, 0x1, P0 ;  /* 0x0000000902057c11 */ /* 0x000fca00080f0c03 */
[----:B------:R0:W-:Y:S04]  /*7600*/  STG.E.U16 desc[UR24][R4.64], R7 ;  /* 0x0000000704007986 */ /* 0x0001e8000c101518 */
.L_x_1653:
[----:B------:R-:W-:Y:S05]  /*7610*/  BSYNC B0 ;  /* 0x0000000000007941 */ /* 0x000fea0003800000 */
.L_x_1652:
        /* <DEDUP_REMOVED lines=43> */
.L_x_1651:
[----:B01----:R-:W2:Y:S01]  /*78d0*/  LDL.LU R2, [R1+0x164] ;  /* 0x0001640001027983 */ /* 0x003ea20000300800 */
        /* <DEDUP_REMOVED lines=67> */
[----:B------:R2:W-:Y:S04]  /*7d10*/  STL [R1+0x88], RZ ;  /* 0x000088ff01007387 */ /* 0x0005e80000100800 */
        /* <DEDUP_REMOVED lines=18> */
[----:B------:R0:W-:Y:S01]  /*7e40*/  STL [R1+0x88], RZ ;  /* 0x000088ff01007387 */ /* 0x0001e20000100800 */
[----:B------:R-:W-:Y:S01]  /*7e50*/  MOV R4, R114 ;  /* 0x0000007200047202 */ /* 0x000fe20000000f00 */
        /* <DEDUP_REMOVED lines=16> */
[----:B------:R0:W-:Y:S01]  /*7f60*/  STL [R1+0x84], RZ ;  /* 0x000084ff01007387 */ /* 0x0001e20000100800 */
[----:B------:R-:W-:Y:S01]  /*7f70*/  ULDC.64 UR30, c[0x0][0x3d0] ;  /* 0x0000f400001e7ab9 */ /* 0x000fe20000000a00 */
[----:B------:R-:W-:Y:S01]  /*7f80*/  ULDC.64 UR32, c[0x0][0x238] ;  /* 0x00008e0000207ab9 */ /* 0x000fe20000000a00 */
[----:B------:R-:W-:Y:S01]  /*7f90*/  ULDC.64 UR34, c[0x0][0x2d0] ;  /* 0x0000b40000227ab9 */ /* 0x000fe20000000a00 */
[----:B------:R0:W-:Y:S01]  /*7fa0*/  STL [R1+0x80], RZ ;  /* 0x000080ff01007387 */ /* 0x0001e20000100800 */
[----:B------:R-:W-:Y:S01]  /*7fb0*/  ULDC.64 UR36, c[0x0][0x250] ;  /* 0x0000940000247ab9 */ /* 0x000fe20000000a00 */
[----:B------:R-:W-:-:S02]  /*7fc0*/  ULDC.64 UR38, c[0x0][0x270] ;  /* 0x00009c0000267ab9 */ /* 0x000fc40000000a00 */
        /* <DEDUP_REMOVED lines=13> */
.L_x_1698:
[----:B-12---:R-:W2:Y:S04]  /*80a0*/  LDL R2, [R1+0x10c] ;  /* 0x00010c0001027983 */ /* 0x006ea80000100800 */
[----:B------:R-:W3:Y:S04]  /*80b0*/  LDL R35, [R1+0x34] ;  /* 0x0000340001237983 */ /* 0x000ee80000100800 */
[----:B------:R-:W4:Y:S04]  /*80c0*/  LDL R34, [R1+0x48] ;  /* 0x0000480001227983 */ /* 0x000f280000100800 */
[----:B------:R-:W5:Y:S04]  /*80d0*/  LDL R33, [R1+0x44] ;  /* 0x0000440001217983 */ /* 0x000f680000100800 */
[----:B------:R-:W5:Y:S04]  /*80e0*/  LDL R32, [R1+0x40] ;  /* 0x0000400001207983 */ /* 0x000f680000100800 */
[----:B------:R-:W5:Y:S04]  /*80f0*/  LDL R31, [R1+0x3c] ;  /* 0x00003c00011f7983 */ /* 0x000f680000100800 */
[----:B------:R-:W5:Y:S01]  /*8100*/  LDL R30, [R1+0x38] ;  /* 0x00003800011e7983 */ /* 0x000f620000100800 */
[----:B------:R-:W-:Y:S01]  /*8110*/  USHF.R.S32.HI UR56, URZ, 0x1f, UR7 ;  /* 0x0000001f3f387899 */ /* 0x000fe20008011407 */
[----:B------:R-:W-:Y:S01]  /*8120*/  UMOV UR40, UR26 ;  /* 0x0000001a00287c82 */ /* 0x000fe20008000000 */
[----:B------:R-:W-:-:S02]  /*8130*/  UMOV UR41, UR55 ;  /* 0x0000003700297c82 */ /* 0x000fc40008000000 */
[----:B------:R-:W-:Y:S01]  /*8140*/  UIMAD UR42, UR56, UR32, URZ ;  /* 0x00000020382a72a4 */ /* 0x000fe2000f8e023f */
[----:B------:R-:W-:Y:S01]  /*8150*/  MOV R3, UR36 ;  /* 0x0000002400037c02 */ /* 0x000fe20008000f00 */
[----:B------:R-:W-:Y:S01]  /*8160*/  UIMAD.WIDE.U32 UR40, UR7, UR32, UR40 ;  /* 0x00000020072872a5 */ /* 0x000fe2000f8e0028 */
[----:B------:R-:W-:Y:S01]  /*8170*/  ISETP.GE.AND P0, PT, R158, UR51, PT ;  /* 0x000000339e007c0c */ /* 0x000fe2000bf06270 */
[----:B------:R-:W-:Y:S01]  /*8180*/  UIMAD UR42, UR7, UR33, UR42 ;  /* 0x00000021072a72a4 */ /* 0x000fe2000f8e022a */
[----:B------:R-:W-:Y:S02]  /*8190*/  ISETP.GE.AND P1, PT, R157, UR51, PT ;  /* 0x000000339d007c0c */ /* 0x000fe4000bf26270 */
[----:B------:R-:W-:Y:S01]  /*81a0*/  ISETP.GE.AND P2, PT, R156, UR51, PT ;  /* 0x000000339c007c0c */ /* 0x000fe2000bf46270 */
[----:B------:R-:W-:Y:S01]  /*81b0*/  UIADD3 UR41, UR41, UR42, URZ ;  /* 0x0000002a29297290 */ /* 0x000fe2000fffe03f */
[----:B------:R-:W-:Y:S01]  /*81c0*/  ISETP.GE.AND P4, PT, R153, UR51, PT ;  /* 0x0000003399007c0c */ /* 0x000fe2000bf86270 */
[----:B------:R-:W-:Y:S01]  /*81d0*/  ULEA UR42, UP0, UR40, UR34, 0x2 ;  /* 0x00000022282a7291 */ /* 0x000fe2000f80103f */
[----:B------:R-:W-:-:S02]  /*81e0*/  PRMT R0, RZ, 0x7610, R0 ;  /* 0x00007610ff007816 */ /* 0x000fc40000000000 */
[----:B------:R-:W-:Y:S01]  /*81f0*/  PRMT R8, RZ, 0x7610, R8 ;  /* 0x00007610ff087816 */ /* 0x000fe20000000008 */
[----:B------:R-:W-:Y:S01]  /*8200*/  ULEA.HI.X UR41, UR40, UR35, UR41, 0x2, UP0 ;  /* 0x0000002328297291 */ /* 0x000fe200080f1429 */
[----:B0-----:R-:W-:Y:S01]  /*8210*/  PRMT R9, RZ, 0x7610, R9 ;  /* 0x00007610ff097816 */ /* 0x001fe20000000009 */
[----:B------:R-:W-:Y:S01]  /*8220*/  UIMAD UR40, UR56, UR36, URZ ;  /* 0x00000024382872a4 */ /* 0x000fe2000f8e023f */
[----:B------:R-:W-:Y:S02]  /*8230*/  PRMT R10, RZ, 0x7610, R10 ;  /* 0x00007610ff0a7816 */ /* 0x000fe4000000000a */
[----:B------:R-:W-:Y:S01]  /*8240*/  PRMT R11, RZ, 0x7610, R11 ;  /* 0x00007610ff0b7816 */ /* 0x000fe2000000000b */
[----:B------:R-:W-:Y:S01]  /*8250*/  UIMAD UR40, UR7, UR37, UR40 ;  /* 0x00000025072872a4 */ /* 0x000fe2000f8e0228 */
        /* <DEDUP_REMOVED lines=11> */
[----:B------:R-:W-:Y:S01]  /*8310*/  UIADD3 UR57, -UR49, UR54, URZ ;  /* 0x0000003631397290 */ /* 0x000fe2000fffe13f */
        /* <DEDUP_REMOVED lines=10> */
[----:B------:R-:W5:Y:S04]  /*83c0*/  LDL R75, [R1+0x20] ;  /* 0x00002000014b7983 */ /* 0x000f680000100800 */
[----:B------:R-:W5:Y:S04]  /*83d0*/  LDL R74, [R1+0x24] ;  /* 0x00002400014a7983 */ /* 0x000f680000100800 */
[----:B------:R-:W5:Y:S04]  /*83e0*/  LDL R73, [R1+0x18] ;  /* 0x0000180001497983 */ /* 0x000f680000100800 */
[----:B------:R-:W5:Y:S01]  /*83f0*/  LDL R72, [R1+0x1c] ;  /* 0x00001c0001487983 */ /* 0x000f620000100800 */
        /* <DEDUP_REMOVED lines=15> */
[----:B---3--:R-:W-:-:S03]  /*84f0*/  ISETP.GE.AND P4, PT, R35, UR51, PT ;  /* 0x0000003323007c0c */ /* 0x008fc6000bf86270 */
[----:B------:R-:W3:Y:S01]  /*8500*/  @!P0 LDG.E.U16 R12, desc[UR24][R4.64+0x180] ;  /* 0x00018018040c8981 */ /* 0x000ee2000c1e1500 */
[----:B----4-:R-:W-:-:S03]  /*8510*/  ISETP.GE.AND P0, PT, R34, UR51, PT ;  /* 0x0000003322007c0c */ /* 0x010fc6000bf06270 */
[----:B------:R-:W4:Y:S01]  /*8520*/  @!P1 LDG.E.U16 R13, desc[UR24][R4.64+0x1c0] ;  /* 0x0001c018040d9981 */ /* 0x000f22000c1e1500 */
[----:B-----5:R-:W-:-:S03]  /*8530*/  ISETP.GE.AND P1, PT, R33, UR51, PT ;  /* 0x0000003321007c0c */ /* 0x020fc6000bf26270 */
[----:B------:R-:W5:Y:S01]  /*8540*/  @!P2 LDG.E.U16 R14, desc[UR24][R4.64+0x200] ;  /* 0x00020018040ea981 */ /* 0x000f62000c1e1500 */
[----:B------:R-:W-:-:S03]  /*8550*/  ISETP.GE.AND P2, PT, R32, UR51, PT ;  /* 0x0000003320007c0c */ /* 0x000fc6000bf46270 */
[----:B------:R-:W5:Y:S01]  /*8560*/  @!P3 LDG.E.U16 R15, desc[UR24][R4.64+0x240] ;  /* 0x00024018040fb981 */ /* 0x000f62000c1e1500 */
[----:B------:R-:W-:-:S03]  /*8570*/  ISETP.GE.AND P3, PT, R31, UR51, PT ;  /* 0x000000331f007c0c */ /* 0x000fc6000bf66270 */
[----:B------:R-:W2:Y:S04]  /*8580*/  @!P5 LDG.E.U16 R17, desc[UR24][R4.64] ;  /* 0x000000180411d981 */ /* 0x000ea8000c1e1500 */
[----:B------:R-:W5:Y:S01]  /*8590*/  @!P4 LDG.E.U16 R16, desc[UR24][R4.64+0x280] ;  /* 0x000280180410c981 */ /* 0x000f62000c1e1500 */
[----:B------:R-:W-:-:S03]  /*85a0*/  ISETP.GE.AND P4, PT, R30, UR51, PT ;  /* 0x000000331e007c0c */ /* 0x000fc6000bf86270 */
[----:B------:R-:W5:Y:S04]  /*85b0*/  @!P0 LDG.E.U16 R18, desc[UR24][R4.64+0x2c0] ;  /* 0x0002c01804128981 */ /* 0x000f68000c1e1500 */
[----:B------:R-:W5:Y:S04]  /*85c0*/  @!P1 LDG.E.U16 R19, desc[UR24][R4.64+0x300] ;  /* 0x0003001804139981 */ /* 0x000f68000c1e1500 */
[----:B------:R-:W5:Y:S04]  /*85d0*/  @!P2 LDG.E.U16 R20, desc[UR24][R4.64+0x340] ;  /* 0x000340180414a981 */ /* 0x000f68000c1e1500 */
[----:B------:R-:W5:Y:S04]  /*85e0*/  @!P3 LDG.E.U16 R21, desc[UR24][R4.64+0x380] ;  /* 0x000380180415b981 */ /* 0x000f68000c1e1500 */
[----:B------:R0:W5:Y:S01]  /*85f0*/  @!P4 LDG.E.U16 R22, desc[UR24][R4.64+0x3c0] ;  /* 0x0003c0180416c981 */ /* 0x000162000c1e1500 */
[----:B------:R-:W-:Y:S01]  /*8600*/  MOV R3, UR38 ;  /* 0x0000002600037c02 */ /* 0x000fe20008000f00 */
[----:B------:R-:W-:Y:S01]  /*8610*/  UIMAD UR40, UR56, UR38, URZ ;  /* 0x00000026382872a4 */ /* 0x000fe2000f8e023f */
[----:B------:R-:W-:-:S03]  /*8620*/  ISETP.GE.AND P4, PT, R76, UR57, PT ;  /* 0x000000394c007c0c */ /* 0x000fc6000bf86270 */
[----:B------:R-:W-:Y:S02]  /*8630*/  UIMAD UR40, UR7, UR39, UR40 ;  /* 0x00000027072872a4 */ /* 0x000fe4000f8e0228 */
[----:B------:R-:W-:Y:S01]  /*8640*/  IMAD.WIDE.U32 R2, R3, UR7, R76 ;  /* 0x0000000703027c25 */ /* 0x000fe2000f8e004c */
[----:B------:R-:W-:Y:S02]  /*8650*/  MOV R6, UR42 ;  /* 0x0000002a00067c02 */ /* 0x000fe40008000f00 */
[----:B------:R-:W-:Y:S02]  /*8660*/  MOV R7, UR41 ;  /* 0x0000002900077c02 */ /* 0x000fe40008000f00 */
[C---:B0-----:R-:W-:Y:S02]  /*8670*/  LEA R4, P0, R2.reuse, UR46, 0x1 ;  /* 0x0000002e02047c11 */ /* 0x041fe4000f8008ff */
[----:B------:R-:W-:Y:S01]  /*8680*/  IADD3 R3, R3, UR40, RZ ;  /* 0x0000002803037c10 */ /* 0x000fe2000fffe0ff */
[----:B------:R0:W5:Y:S03]  /*8690*/  LDG.E R6, desc[UR24][R6.64] ;  /* 0x0000001806067981 */ /* 0x000166000c1e1900 */
[----:B------:R-:W-:-:S02]  /*86a0*/  LEA.HI.X R5, R2, UR47, R3, 0x1, P0 ;  /* 0x0000002f02057c11 */ /* 0x000fc400080f0c03 */
[----:B------:R-:W-:Y:S02]  /*86b0*/  ISETP.GE.AND P3, PT, R158, UR57, PT ;  /* 0x000000399e007c0c */ /* 0x000fe4000bf66270 */
[----:B------:R-:W-:Y:S02]  /*86c0*/  ISETP.GE.AND P0, PT, R157, UR57, PT ;  /* 0x000000399d007c0c */ /* 0x000fe4000bf06270 */
[----:B------:R-:W-:Y:S02]  /*86d0*/  ISETP.GE.AND P2, PT, R156, UR57, PT ;  /* 0x000000399c007c0c */ /* 0x000fe4000bf46270 */
[----:B------:R-:W-:Y:S01]  /*86e0*/  ISETP.GE.AND P1, PT, R154, UR57, PT ;  /* 0x000000399a007c0c */ /* 0x000fe2000bf26270 */
[----:B--2---:R-:W-:Y:S04]  /*86f0*/  STS.U16 [R69], R17 ;  /* 0x0000001145007388 */ /* 0x004fe80000000400 */
        /* <DEDUP_REMOVED lines=28> */
[----:B-1----:R-:W-:Y:S01]  /*88c0*/  PRMT R20, RZ, 0x7610, R20 ;  /* 0x00007610ff147816 */ /* 0x002fe20000000014 */
[----:B------:R-:W4:Y:S01]  /*88d0*/  LDL R35, [R1+0x10] ;  /* 0x0000100001237983 */ /* 0x000f220000100800 */
[----:B--2---:R-:W-:Y:S02]  /*88e0*/  PRMT R21, RZ, 0x7610, R21 ;  /* 0x00007610ff157816 */ /* 0x004fe40000000015 */
[----:B---3--:R-:W-:Y:S01]  /*88f0*/  PRMT R22, RZ, 0x7610, R22 ;  /* 0x00007610ff167816 */ /* 0x008fe20000000016 */
[----:B------:R-:W-:Y:S01]  /*8900*/  LDS.U16 R11, [R82+0x2] ;  /* 0x00000200520b7984 */ /* 0x000fe20000000400 */
[----:B------:R-:W-:-:S03]  /*8910*/  PRMT R16, RZ, 0x7610, R16 ;  /* 0x00007610ff107816 */ /* 0x000fc60000000010 */
[----:B------:R-:W2:Y:S01]  /*8920*/  @!P3 LDG.E.U16 R20, desc[UR24][R4.64+0x180] ;  /* 0x000180180414b981 */ /* 0x000ea2000c1e1500 */
        /* <DEDUP_REMOVED lines=9> */
[----:B------:R-:W5:Y:S04]  /*89c0*/  LDL R34, [R1+0x14] ;  /* 0x0000140001227983 */ /* 0x000f680000100800 */
[----:B------:R-:W2:Y:S04]  /*89d0*/  LDL R33, [R1+0x8] ;  /* 0x0000080001217983 */ /* 0x000ea80000100800 */
[----:B------:R-:W3:Y:S04]  /*89e0*/  LDL R32, [R1+0xc] ;  /* 0x00000c0001207983 */ /* 0x000ee80000100800 */
[----:B------:R-:W3:Y:S04]  /*89f0*/  LDL R31, [R1] ;  /* 0x00000000011f7983 */ /* 0x000ee80000100800 */
[----:B------:R-:W3:Y:S01]  /*8a00*/  LDL R30, [R1+0x4] ;  /* 0x00000400011e7983 */ /* 0x000ee20000100800 */
[----:B------:R-:W-:-:S02]  /*8a10*/  PRMT R18, RZ, 0x7610, R18 ;  /* 0x00007610ff127816 */ /* 0x000fc40000000012 */
[----:B------:R-:W-:Y:S01]  /*8a20*/  PRMT R17, RZ, 0x7610, R17 ;  /* 0x00007610ff117816 */ /* 0x000fe20000000011 */
[----:B------:R-:W-:Y:S01]  /*8a30*/  LDS.U16 R9, [R81+0x6] ;  /* 0x0000060051097984 */ /* 0x000fe20000000400 */
[----:B------:R-:W-:-:S03]  /*8a40*/  PRMT R19, RZ, 0x7610, R19 ;  /* 0x00007610ff137816 */ /* 0x000fc60000000013 */
[----:B------:R-:W3:Y:S04]  /*8a50*/  @!P3 LDG.E.U16 R18, desc[UR24][R4.64+0x2c0] ;  /* 0x0002c0180412b981 */ /* 0x000ee8000c1e1500 */
[----:B------:R-:W3:Y:S04]  /*8a60*/  @!P0 LDG.E.U16 R17, desc[UR24][R4.64+0x300] ;  /* 0x0003001804118981 */ /* 0x000ee8000c1e1500 */
[----:B------:R-:W3:Y:S01]  /*8a70*/  @!P2 LDG.E.U16 R19, desc[UR24][R4.64+0x340] ;  /* 0x000340180413a981 */ /* 0x000ee2000c1e1500 */
[----:B------:R-:W-:Y:S02]  /*8a80*/  PRMT R14, RZ, 0x7610, R14 ;  /* 0x00007610ff0e7816 */ /* 0x000fe4000000000e */
[----:B------:R-:W-:Y:S01]  /*8a90*/  PRMT R13, RZ, 0x7610, R13 ;  /* 0x00007610ff0d7816 */ /* 0x000fe2000000000d */
[----:B0-----:R-:W-:Y:S04]  /*8aa0*/  LDS.U16 R7, [R75+0xa] ;  /* 0x00000a004b077984 */ /* 0x001fe80000000400 */
[----:B------:R-:W3:Y:S04]  /*8ab0*/  @!P1 LDG.E.U16 R14, desc[UR24][R4.64+0x380] ;  /* 0x00038018040e9981 */ /* 0x000ee8000c1e1500 */
[----:B------:R0:W3:Y:S01]  /*8ac0*/  @!P4 LDG.E.U16 R13, desc[UR24][R4.64+0x3c0] ;  /* 0x0003c018040dc981 */ /* 0x0000e2000c1e1500 */
[----:B------:R-:W-:-:S02]  /*8ad0*/  SHF.L.U32 R15, R71, 0x4, RZ ;  /* 0x00000004470f7819 */ /* 0x000fc400000006ff */
[----:B------:R-:W-:Y:S01]  /*8ae0*/  R2UR UR60, R6 ;  /* 0x00000000063c72ca */ /* 0x000fe200000e0000 */
[----:B------:R-:W-:Y:S01]  /*8af0*/  LDS.U16 R107, [R161+0x1c] ;  /* 0x00001c00a16b7984 */ /* 0x000fe20000000400 */
[----:B------:R-:W-:-:S03]  /*8b00*/  LOP3.LUT R15, R15, 0xfffffe00, RZ, 0xc0, !PT ;  /* 0xfffffe000f0f7812 */ /* 0x000fc600078ec0ff */
[----:B------:R-:W-:Y:S02]  /*8b10*/  LDS.U16 R108, [R160+0x1e] ;  /* 0x00001e00a06c7984 */ /* 0x000fe40000000400 */
[----:B------:R-:W-:Y:S02]  /*8b20*/  IMAD.IADD R67, R15, 0x1, R70 ;  /* 0x000000010f437824 */ /* 0x000fe400078e0246 */
[----:B0-----:R-:W-:Y:S02]  /*8b30*/  LDS.U16 R5, [R73+0xe] ;  /* 0x00000e0049057984 */ /* 0x001fe40000000400 */
[C---:B------:R-:W-:Y:S01]  /*8b40*/  VIADD R4, R67.reuse, 0xc0 ;  /* 0x000000c043047836 */ /* 0x040fe20000000000 */
[C---:B------:R-:W-:Y:S02]  /*8b50*/  IADD3 R54, R67.reuse, 0x1e0, RZ ;  /* 0x000001e043367810 */ /* 0x040fe40007ffe0ff */
[C---:B------:R-:W-:Y:S02]  /*8b60*/  IADD3 R12, R67.reuse, 0x1c0, RZ ;  /* 0x000001c0430c7810 */ /* 0x040fe40007ffe0ff */
[----:B------:R-:W-:-:S02]  /*8b70*/  IADD3 R56, R67, 0x1a0, RZ ;  /* 0x000001a043387810 */ /* 0x000fc40007ffe0ff */
        /* <DEDUP_REMOVED lines=11> */
[----:B------:R-:W-:-:S02]  /*8c30*/  LEA.HI.SX32 R69, R67, R67, 0x1b ;  /* 0x0000004343457211 */ /* 0x000fc400078fdaff */
[-C--:B------:R-:W-:Y:S02]  /*8c40*/  LEA.HI.SX32 R54, R54, R67.reuse, 0x1b ;  /* 0x0000004336367211 */ /* 0x080fe400078fdaff */
[-C--:B------:R-:W-:Y:S02]  /*8c50*/  LEA.HI.SX32 R55, R12, R67.reuse, 0x1b ;  /* 0x000000430c377211 */ /* 0x080fe400078fdaff */
[-C--:B------:R-:W-:Y:S01]  /*8c60*/  LEA.HI.SX32 R56, R56, R67.reuse, 0x1b ;  /* 0x0000004338387211 */ /* 0x080fe200078fdaff */
[----:B------:R0:W1:Y:S01]  /*8c70*/  LDS.U16 R12, [R53] ;  /* 0x00000000350c7984 */ /* 0x0000620000000400 */
[-C--:B------:R-:W-:Y:S02]  /*8c80*/  LEA.HI.SX32 R57, R10, R67.reuse, 0x1b ;  /* 0x000000430a397211 */ /* 0x080fe400078fdaff */
[-C--:B------:R-:W-:Y:S01]  /*8c90*/  LEA.HI.SX32 R58, R58, R67.reuse, 0x1b ;  /* 0x000000433a3a7211 */ /* 0x080fe200078fdaff */
[----:B------:R-:W1:Y:S01]  /*8ca0*/  LDS.U16 R10, [R80+0x4] ;  /* 0x00000400500a7984 */ /* 0x000e620000000400 */
[----:B------:R-:W-:-:S02]  /*8cb0*/  LEA.HI.SX32 R59, R8, R67, 0x1b ;  /* 0x00000043083b7211 */ /* 0x000fc400078fdaff */
[-C--:B------:R-:W-:Y:S01]  /*8cc0*/  LEA.HI.SX32 R60, R60, R67.reuse, 0x1b ;  /* 0x000000433c3c7211 */ /* 0x080fe200078fdaff */
[----:B------:R-:W1:Y:S01]  /*8cd0*/  LDS.U16 R8, [R74+0x8] ;  /* 0x000008004a087984 */ /* 0x000e620000000400 */
[-C--:B------:R-:W-:Y:S02]  /*8ce0*/  LEA.HI.SX32 R61, R6, R67.reuse, 0x1b ;  /* 0x00000043063d7211 */ /* 0x080fe400078fdaff */
[-C--:B------:R-:W-:Y:S01]  /*8cf0*/  LEA.HI.SX32 R62, R62, R67.reuse, 0x1b ;  /* 0x000000433e3e7211 */ /* 0x080fe200078fdaff */
[----:B------:R-:W1:Y:S01]  /*8d00*/  LDS.U16 R6, [R72+0xc] ;  /* 0x00000c0048067984 */ /* 0x000e620000000400 */
[-C--:B------:R-:W-:Y:S02]  /*8d10*/  LEA.HI.SX32 R63, R4, R67.reuse, 0x1b ;  /* 0x00000043043f7211 */ /* 0x080fe400078fdaff */
[-C--:B------:R-:W-:Y:S02]  /*8d20*/  LEA.HI.SX32 R64, R64, R67.reuse, 0x1b ;  /* 0x0000004340407211 */ /* 0x080fe400078fdaff */
[----:B------:R-:W-:-:S02]  /*8d30*/  LEA.HI.SX32 R65, R2, R67, 0x1b ;  /* 0x0000004302417211 */ /* 0x000fc400078fdaff */
[-C--:B------:R-:W-:Y:S02]  /*8d40*/  LEA.HI.SX32 R66, R66, R67.reuse, 0x1b ;  /* 0x0000004342427211 */ /* 0x080fe400078fdaff */
[-C--:B------:R-:W-:Y:S02]  /*8d50*/  LEA.HI.SX32 R68, R68, R67.reuse, 0x1b ;  /* 0x0000004344447211 */ /* 0x080fe400078fdaff */
[----:B------:R-:W-:Y:S02]  /*8d60*/  LEA.HI.SX32 R67, R0, R67, 0x1b ;  /* 0x0000004300437211 */ /* 0x000fe400078fdaff */
[-C--:B------:R-:W-:Y:S02]  /*8d70*/  LEA R69, R69, R36.reuse, 0x1 ;  /* 0x0000002445457211 */ /* 0x080fe400078e08ff */
[-C--:B------:R-:W-:Y:S02]  /*8d80*/  LEA R68, R68, R36.reuse, 0x1 ;  /* 0x0000002444447211 */ /* 0x080fe400078e08ff */
[----:B------:R-:W-:-:S02]  /*8d90*/  LEA R67, R67, R36, 0x1 ;  /* 0x0000002443437211 */ /* 0x000fc400078e08ff */
[-C--:B------:R-:W-:Y:S01]  /*8da0*/  LEA R66, R66, R36.reuse, 0x1 ;  /* 0x0000002442427211 */ /* 0x080fe200078e08ff */
[----:B------:R-:W-:Y:S01]  /*8db0*/  IMAD R64, R64, 0x2, R36 ;  /* 0x0000000240407824 */ /* 0x000fe200078e0224 */
[-C--:B------:R-:W-:Y:S02]  /*8dc0*/  LEA R65, R65, R36.reuse, 0x1 ;  /* 0x0000002441417211 */ /* 0x080fe400078e08ff */
[-C--:B------:R-:W-:Y:S02]  /*8dd0*/  LEA R63, R63, R36.reuse, 0x1 ;  /* 0x000000243f3f7211 */ /* 0x080fe400078e08ff */
[-C--:B------:R-:W-:Y:S02]  /*8de0*/  LEA R62, R62, R36.reuse, 0x1 ;  /* 0x000000243e3e7211 */ /* 0x080fe400078e08ff */
[-C--:B------:R-:W-:Y:S02]  /*8df0*/  LEA R61, R61, R36.reuse, 0x1 ;  /* 0x000000243d3d7211 */ /* 0x080fe400078e08ff */
[-C--:B------:R-:W-:Y:S01]  /*8e00*/  LEA R60, R60, R36.reuse, 0x1 ;  /* 0x000000243c3c7211 */ /* 0x080fe200078e08ff */
[----:B------:R-:W-:Y:S01]  /*8e10*/  UIADD3 UR40, UR48, -0x1, URZ ;  /* 0xffffffff30287890 */ /* 0x000fe2000fffe03f */
[----:B------:R-:W-:-:S02]  /*8e20*/  LEA R59, R59, R36, 0x1 ;  /* 0x000000243b3b7211 */ /* 0x000fc400078e08ff */
[-C--:B------:R-:W-:Y:S02]  /*8e30*/  LEA R58, R58, R36.reuse, 0x1 ;  /* 0x000000243a3a7211 */ /* 0x080fe400078e08ff */
[-C--:B------:R-:W-:Y:S02]  /*8e40*/  LEA R57, R57, R36.reuse, 0x1 ;  /* 0x0000002439397211 */ /* 0x080fe400078e08ff */
[----:B------:R-:W-:Y:S01]  /*8e50*/  LEA R56, R56, R36, 0x1 ;  /* 0x0000002438387211 */ /* 0x000fe200078e08ff */
[----:B------:R-:W-:-:S04]  /*8e60*/  ULEA.HI UR41, UR40, UR40, URZ, 0x1 ;  /* 0x0000002828297291 */ /* 0x000fc8000f8f083f */
[----:B------:R-:W-:-:S04]  /*8e70*/  ULOP3.LUT UR41, UR41, 0xfffffe, URZ, 0xc0, !UPT ;  /* 0x00fffffe29297892 */ /* 0x000fc8000f8ec03f */
[----:B------:R-:W-:Y:S01]  /*8e80*/  UIADD3 UR40, UR40, -UR41, URZ ;  /* 0x8000002928287290 */ /* 0x000fe2000fffe03f */
[----:B------:R-:W-:-:S03]  /*8e90*/  LEA R55, R55, R36, 0x1 ;  /* 0x0000002437377211 */ /* 0x000fc600078e08ff */
[----:B------:R-:W-:Y:S01]  /*8ea0*/  ULEA UR40, UR40, UR7, 0x8 ;  /* 0x0000000728287291 */ /* 0x000fe2000f8e403f */
[C---:B------:R-:W-:Y:S02]  /*8eb0*/  ISETP.NE.AND P1, PT, R71.reuse, RZ, PT ;  /* 0x000000ff4700720c */ /* 0x040fe40003f25270 */
[----:B------:R-:W-:Y:S02]  /*8ec0*/  IADD3 R83, R71, 0x200, RZ ;  /* 0x0000020047537810 */ /* 0x000fe40007ffe0ff */
[----:B------:R-:W-:Y:S01]  /*8ed0*/  LEA R15, R70, R15, 0x4 ;  /* 0x0000000f460f7211 */ /* 0x000fe200078e20ff */
[----:B------:R-:W-:-:S03]  /*8ee0*/  IMAD R54, R54, 0x2, R36 ;  /* 0x0000000236367824 */ /* 0x000fc600078e0224 */
[----:B0-----:R-:W-:Y:S02]  /*8ef0*/  LEA.HI.SX32 R53, R15, R15, 0x1b ;  /* 0x0000000f0f357211 */ /* 0x001fe400078fdaff */
[----:B------:R-:W3:Y:S04]  /*8f00*/  LDL R15, [R1+0x120] ;  /* 0x00012000010f7983 */ /* 0x000ee80000100800 */
[----:B----4-:R-:W-:Y:S04]  /*8f10*/  LDS.U16 R3, [R35+0x12] ;  /* 0x0000120023037984 */ /* 0x010fe80000000400 */
[----:B-----5:R-:W0:Y:S04]  /*8f20*/  LDS.U16 R4, [R34+0x10] ;  /* 0x0000100022047984 */ /* 0x020e280000000400 */
[----:B--2---:R-:W-:Y:S04]  /*8f30*/  LDS.U16 R79, [R33+0x16] ;  /* 0x00001600214f7984 */ /* 0x004fe80000000400 */
[----:B---3--:R-:W2:Y:S04]  /*8f40*/  LDS.U16 R2, [R32+0x14] ;  /* 0x0000140020027984 */ /* 0x008ea80000000400 */
[----:B------:R-:W-:Y:S04]  /*8f50*/  LDS.U16 R0, [R31+0x1a] ;  /* 0x00001a001f007984 */ /* 0x000fe80000000400 */
[----:B------:R-:W3:Y:S04]  /*8f60*/  LDS.U16 R78, [R30+0x18] ;  /* 0x000018001e4e7984 */ /* 0x000ee80000000400 */
[----:B------:R-:W-:Y:S04]  /*8f70*/  STS.U16 [R69+0x1080], R28 ;  /* 0x0010801c45007388 */ /* 0x000fe80000000400 */
[----:B------:R-:W-:Y:S04]  /*8f80*/  STS.U16 [R68+0x10c0], R29 ;  /* 0x0010c01d44007388 */ /* 0x000fe80000000400 */
[----:B------:R-:W-:Y:S04]  /*8f90*/  STS.U16 [R67+0x1100], R24 ;  /* 0x0011001843007388 */ /* 0x000fe80000000400 */
[----:B------:R4:W-:Y:S04]  /*8fa0*/  STS.U16 [R66+0x1140], R26 ;  /* 0x0011401a42007388 */ /* 0x0009e80000000400 */
[----:B------:R-:W-:Y:S04]  /*8fb0*/  STS.U16 [R65+0x1180], R27 ;  /* 0x0011801b41007388 */ /* 0x000fe80000000400 */
[----:B------:R5:W-:Y:S04]  /*8fc0*/  STS.U16 [R64+0x11c0], R25 ;  /* 0x0011c01940007388 */ /* 0x000be80000000400 */
[----:B----4-:R-:W4:Y:S04]  /*8fd0*/  LDL R26, [R1+0x14c] ;  /* 0x00014c00011a7983 */ /* 0x010f280000100800 */
[----:B------:R-:W-:Y:S04]  /*8fe0*/  STS.U16 [R63+0x1200], R20 ;  /* 0x001200143f007388 */ /* 0x000fe80000000400 */
[----:B-----5:R-:W5:Y:S04]  /*8ff0*/  LDL R25, [R1+0x148] ;  /* 0x0001480001197983 */ /* 0x020f680000100800 */
[----:B------:R1:W-:Y:S04]  /*9000*/  STS.U16 [R62+0x1240], R21 ;  /* 0x001240153e007388 */ /* 0x0003e80000000400 */
[----:B------:R0:W-:Y:S04]  /*9010*/  STS.U16 [R61+0x1280], R22 ;  /* 0x001280163d007388 */ /* 0x0001e80000000400 */
[----:B------:R-:W5:Y:S04]  /*9020*/  LDL R24, [R1+0x144] ;  /* 0x0001440001187983 */ /* 0x000f680000100800 */
[----:B-1----:R-:W5:Y:S04]  /*9030*/  LDL R21, [R1+0x138] ;  /* 0x0001380001157983 */ /* 0x002f680000100800 */
[----:B0-----:R-:W5:Y:S04]  /*9040*/  LDL R22, [R1+0x13c] ;  /* 0x00013c0001167983 */ /* 0x001f680000100800 */
[----:B------:R0:W-:Y:S04]  /*9050*/  STS.U16 [R60+0x12c0], R23 ;  /* 0x0012c0173c007388 */ /* 0x0001e80000000400 */
[----:B------:R-:W-:Y:S04]  /*9060*/  STS.U16 [R59+0x1300], R16 ;  /* 0x001300103b007388 */ /* 0x000fe80000000400 */
[----:B------:R-:W5:Y:S04]  /*9070*/  LDL R20, [R1+0x134] ;  /* 0x0001340001147983 */ /* 0x000f680000100800 */
[----:B0-----:R-:W5:Y:S04]  /*9080*/  LDL R23, [R1+0x140] ;  /* 0x0001400001177983 */ /* 0x001f680000100800 */
[----:B------:R0:W-:Y:S04]  /*9090*/  STS.U16 [R58+0x1340], R18 ;  /* 0x001340123a007388 */ /* 0x0001e80000000400 */
[----:B------:R1:W-:Y:S04]  /*90a0*/  STS.U16 [R57+0x1380], R17 ;  /* 0x0013801139007388 */ /* 0x0003e80000000400 */
[----:B------:R2:W-:Y:S04]  /*90b0*/  STS.U16 [R56+0x13c0], R19 ;  /* 0x0013c01338007388 */ /* 0x0005e80000000400 */
[----:B0-----:R-:W5:Y:S04]  /*90c0*/  LDL R18, [R1+0x12c] ;  /* 0x00012c0001127983 */ /* 0x001f680000100800 */
[----:B-1----:R-:W5:Y:S04]  /*90d0*/  LDL R17, [R1+0x128] ;  /* 0x0001280001117983 */ /* 0x002f680000100800 */
[----:B--2---:R-:W2:Y:S04]  /*90e0*/  LDL R19, [R1+0x130] ;  /* 0x0001300001137983 */ /* 0x004ea80000100800 */
[----:B------:R-:W2:Y:S04]  /*90f0*/  LDL R16, [R1+0x124] ;  /* 0x0001240001107983 */ /* 0x000ea80000100800 */
[----:B------:R0:W-:Y:S04]  /*9100*/  STS.U16 [R55+0x1400], R14 ;  /* 0x0014000e37007388 */ /* 0x0001e80000000400 */
[----:B------:R1:W-:Y:S01]  /*9110*/  STS.U16 [R54+0x1440], R13 ;  /* 0x0014400d36007388 */ /* 0x0003e20000000400 */
[----:B------:R-:W-:Y:S01]  /*9120*/  NOP ;  /* 0x0000000000007918 */ /* 0x000fe20000000000 */
[----:B0-----:R-:W-:-:S02]  /*9130*/  SEL R14, R83, UR40, P1 ;  /* 0x00000028530e7c07 */ /* 0x001fc40008800000 */
[----:B------:R0:W2:Y:S02]  /*9140*/  LDS.U16 R121, [R72+0x108c] ;  /* 0x00108c0048797984 */ /* 0x0000a40000000400 */
[----:B-1----:R-:W-:Y:S02]  /*9150*/  LEA R13, R14, R36, 0x2 ;  /* 0x000000240e0d7211 */ /* 0x002fe400078e10ff */
[----:B------:R-:W1:Y:S04]  /*9160*/  LDS.U16 R114, [R82+0x1082] ;  /* 0x0010820052727984 */ /* 0x000e680000000400 */
[----:B------:R-:W2:Y:S04]  /*9170*/  LDL R14, [R1+0x11c] ;  /* 0x00011c00010e7983 */ /* 0x000ea80000100800 */
[----:B0-----:R-:W2:Y:S01]  /*9180*/  LDL R72, [R1+0x118] ;  /* 0x0001180001487983 */ /* 0x001ea20000100800 */
[----:B------:R-:W-:-:S02]  /*9190*/  MOV R90, UR60 ;  /* 0x0000003c005a7c02 */ /* 0x000fc40008000f00 */
[----:B------:R-:W-:Y:S01]  /*91a0*/  LEA R53, R53, R36, 0x1 ;  /* 0x0000002435357211 */ /* 0x000fe200078e08ff */
[----:B------:R-:W0:Y:S02]  /*91b0*/  LDS.U16 R116, [R81+0x1086] ;  /* 0x0010860051747984 */ /* 0x000e240000000400 */
[----:B------:R-:W-:Y:S02]  /*91c0*/  FMUL.FTZ R90, R90, 1.4426950216293334961 ;  /* 0x3fb8aa3b5a5a7820 */ /* 0x000fe40000410000 */
[----:B------:R-:W0:Y:S02]  /*91d0*/  LDS.U16 R115, [R53+0x1080] ;  /* 0x0010800035737984 */ /* 0x000e240000000400 */
[C---:B------:R-:W-:Y:S02]  /*91e0*/  FMUL.FTZ R145, R90.reuse, R52 ;  /* 0x000000345a917220 */ /* 0x040fe40000410000 */
[----:B------:R3:W0:Y:S04]  /*91f0*/  LDS.U16 R117, [R80+0x1084] ;  /* 0x0010840050757984 */ /* 0x0006280000000400 */
[----:B------:R-:W3:Y:S01]  /*9200*/  MUFU.EX2 R145, R145 ;  /* 0x0000009100917308 */ /* 0x000ee20000000800 */
[C---:B------:R-:W-:Y:S01]  /*9210*/  FMUL.FTZ R105, R90.reuse, R51 ;  /* 0x000000335a697220 */ /* 0x040fe20000410000 */
[C---:B------:R-:W-:Y:S01]  /*9220*/  FMUL.FTZ R104, R90.reuse, R50 ;  /* 0x000000325a687220 */ /* 0x040fe20000410000 */
[C---:B------:R-:W-:Y:S01]  /*9230*/  FMUL.FTZ R103, R90.reuse, R49 ;  /* 0x000000315a677220 */ /* 0x040fe20000410000 */
[----:B------:R-:W0:Y:S04]  /*9240*/  LDS.U16 R118, [R75+0x108a] ;  /* 0x00108a004b767984 */ /* 0x000e280000000400 */
[----:B------:R-:W1:Y:S01]  /*9250*/  MUFU.EX2 R105, R105 ;  /* 0x0000006900697308 */ /* 0x000e620000000800 */
[----:B------:R-:W0:Y:S01]  /*9260*/  LDS.U16 R119, [R74+0x1088] ;  /* 0x001088004a777984 */ /* 0x000e220000000400 */
[----:B------:R-:W-:-:S03]  /*9270*/  FMUL.FTZ R102, R90, R48 ;  /* 0x000000305a667220 */ /* 0x000fc60000410000 */
[----:B------:R-:W0:Y:S03]  /*9280*/  LDS.U16 R120, [R73+0x108e] ;  /* 0x00108e0049787984 */ /* 0x000e260000000400 */
[----:B------:R-:W1:Y:S01]  /*9290*/  MUFU.EX2 R104, R104 ;  /* 0x0000006800687308 */ /* 0x000e620000000800 */
[----:B------:R4:W0:Y:S04]  /*92a0*/  LDS.U16 R122, [R35+0x1092] ;  /* 0x00109200237a7984 */ /* 0x0008280000000400 */
[----:B------:R5:W0:Y:S04]  /*92b0*/  LDS.U16 R123, [R34+0x1090] ;  /* 0x00109000227b7984 */ /* 0x000a280000000400 */
[----:B------:R5:W0:Y:S04]  /*92c0*/  LDS.U16 R124, [R33+0x1096] ;  /* 0x00109600217c7984 */ /* 0x000a280000000400 */
[----:B------:R-:W0:Y:S04]  /*92d0*/  LDS.U16 R125, [R32+0x1094] ;  /* 0x00109400207d7984 */ /* 0x000e280000000400 */
[----:B------:R-:W0:Y:S04]  /*92e0*/  LDS.U16 R126, [R31+0x109a] ;  /* 0x00109a001f7e7984 */ /* 0x000e280000000400 */
[----:B------:R5:W0:Y:S04]  /*92f0*/  LDS.U16 R127, [R30+0x1098] ;  /* 0x001098001e7f7984 */ /* 0x000a280000000400 */
[----:B------:R-:W0:Y:S04]  /*9300*/  LDS.U16 R128, [R160+0x109e] ;  /* 0x00109e00a0807984 */ /* 0x000e280000000400 */
[----:B------:R-:W0:Y:S04]  /*9310*/  LDS.U16 R129, [R161+0x109c] ;  /* 0x00109c00a1817984 */ /* 0x000e280000000400 */
[----:B---3--:R3:W-:Y:S01]  /*9320*/  STS [R13+0x6d50], R145 ;  /* 0x006d50910d007388 */ /* 0x0087e20000000800 */
[----:B------:R-:W3:Y:S01]  /*9330*/  MUFU.EX2 R103, R103 ;  /* 0x0000006700677308 */ /* 0x000ee20000000800 */
[----:B------:R-:W-:Y:S01]  /*9340*/  FMUL.FTZ R101, R90, R47 ;  /* 0x0000002f5a657220 */ /* 0x000fe20000410000 */
[----:B------:R-:W-:Y:S01]  /*9350*/  ISETP.NE.AND P0, PT, R71, 0x7f, PT ;  /* 0x0000007f4700780c */ /* 0x000fe20003f05270 */
[----:B------:R-:W-:-:S02]  /*9360*/  HADD2.F32 R12, -RZ, R12.H0_H0 ;  /* 0x2000000cff0c7230 */ /* 0x000fc40000004100 */
[----:B------:R-:W-:Y:S02]  /*9370*/  HADD2.F32 R11, -RZ, R11.H0_H0 ;  /* 0x2000000bff0b7230 */ /* 0x000fe40000004100 */
[C---:B------:R-:W-:Y:S01]  /*9380*/  FMUL.FTZ R100, R90.reuse, R46 ;  /* 0x0000002e5a647220 */ /* 0x040fe20000410000 */
[----:B------:R-:W3:Y:S01]  /*9390*/  MUFU.EX2 R102, R102 ;  /* 0x0000006600667308 */ /* 0x000ee20000000800 */
[----:B------:R-:W-:Y:S02]  /*93a0*/  HADD2.F32 R10, -RZ, R10.H0_H0 ;  /* 0x2000000aff0a7230 */ /* 0x000fe40000004100 */
[----:B-1----:R-:W-:Y:S01]  /*93b0*/  FMUL.FTZ R80, R145, R105 ;  /* 0x0000006991507220 */ /* 0x002fe20000410000 */
[----:B------:R-:W-:Y:S01]  /*93c0*/  FMUL.FTZ R99, R90, R45 ;  /* 0x0000002d5a637220 */ /* 0x000fe20000410000 */
[----:B------:R-:W-:-:S03]  /*93d0*/  HADD2.F32 R9, -RZ, R9.H0_H0 ;  /* 0x20000009ff097230 */ /* 0x000fc60000004100 */
[----:B------:R-:W1:Y:S01]  /*93e0*/  MUFU.EX2 R101, R101 ;  /* 0x0000006500657308 */ /* 0x000e620000000800 */
[----:B------:R-:W-:Y:S01]  /*93f0*/  FMUL.FTZ R80, R104, R80 ;  /* 0x0000005068507220 */ /* 0x000fe20000410000 */
[----:B------:R-:W-:Y:S01]  /*9400*/  FMUL.FTZ R98, R90, R44 ;  /* 0x0000002c5a627220 */ /* 0x000fe20000410000 */
[----:B------:R-:W-:Y:S01]  /*9410*/  @P0 LEA R109, R71, R36, 0x2 ;  /* 0x00000024476d0211 */ /* 0x000fe200078e10ff */
[----:B------:R-:W-:Y:S01]  /*9420*/  BAR.SYNC.DEFER_BLOCKING 0x0 ;  /* 0x0000000000007b1d */ /* 0x000fe20000010000 */
[----:B------:R-:W-:-:S05]  /*9430*/  HADD2.F32 R8, -RZ, R8.H0_H0 ;  /* 0x20000008ff087230 */ /* 0x000fca0000004100 */
[----:B------:R-:W0:Y:S01]  /*9440*/  MUFU.EX2 R100, R100 ;  /* 0x0000006400647308 */ /* 0x000e220000000800 */
[----:B---3--:R-:W-:Y:S01]  /*9450*/  FMUL.FTZ R80, R103, R80 ;  /* 0x0000005067507220 */ /* 0x008fe20000410000 */
[----:B------:R-:W-:Y:S01]  /*9460*/  FMUL.FTZ R97, R90, R43 ;  /* 0x0000002b5a617220 */ /* 0x000fe20000410000 */
[----:B------:R-:W-:-:S05]  /*9470*/  HADD2.F32 R7, -RZ, R7.H0_H0 ;  /* 0x20000007ff077230 */ /* 0x000fca0000004100 */
[----:B------:R-:W3:Y:S01]  /*9480*/  MUFU.EX2 R99, R99 ;  /* 0x0000006300637308 */ /* 0x000ee20000000800 */
[----:B------:R-:W-:Y:S01]  /*9490*/  FMUL.FTZ R80, R102, R80 ;  /* 0x0000005066507220 */ /* 0x000fe20000410000 */
[----:B------:R-:W-:Y:S01]  /*94a0*/  FMUL.FTZ R96, R90, R42 ;  /* 0x0000002a5a607220 */ /* 0x000fe20000410000 */
[----:B------:R-:W-:-:S05]  /*94b0*/  HADD2.F32 R6, -RZ, R6.H0_H0 ;  /* 0x20000006ff067230 */ /* 0x000fca0000004100 */
[----:B------:R-:W3:Y:S01]  /*94c0*/  MUFU.EX2 R98, R98 ;  /* 0x0000006200627308 */ /* 0x000ee20000000800 */
[----:B------:R-:W2:Y:S01]  /*94d0*/  @P0 LDS R109, [R109+0x7554] ;  /* 0x007554006d6d0984 */ /* 0x000ea20000000800 */
[----:B-1----:R-:W-:Y:S01]  /*94e0*/  FMUL.FTZ R80, R101, R80 ;  /* 0x0000005065507220 */ /* 0x002fe20000410000 */
[----:B------:R-:W-:-:S05]  /*94f0*/  FMUL.FTZ R95, R90, R41 ;  /* 0x000000295a5f7220 */ /* 0x000fca0000410000 */
[----:B------:R-:W1:Y:S01]  /*9500*/  MUFU.EX2 R97, R97 ;  /* 0x0000006100617308 */ /* 0x000e620000000800 */
[----:B------:R-:W-:Y:S02]  /*9510*/  HADD2.F32 R5, -RZ, R5.H0_H0 ;  /* 0x20000005ff057230 */ /* 0x000fe40000004100 */
[----:B0-----:R-:W-:Y:S01]  /*9520*/  FMUL.FTZ R80, R100, R80 ;  /* 0x0000005064507220 */ /* 0x001fe20000410000 */
[----:B------:R-:W-:Y:S01]  /*9530*/  FMUL.FTZ R94, R90, R40 ;  /* 0x000000285a5e7220 */ /* 0x000fe20000410000 */
[----:B------:R-:W-:-:S03]  /*9540*/  HADD2.F32 R4, -RZ, R4.H0_H0 ;  /* 0x20000004ff047230 */ /* 0x000fc60000004100 */
[----:B------:R-:W0:Y:S01]  /*9550*/  MUFU.EX2 R96, R96 ;  /* 0x0000006000607308 */ /* 0x000e220000000800 */
[----:B---3--:R-:W-:Y:S01]  /*9560*/  FMUL.FTZ R80, R99, R80 ;  /* 0x0000005063507220 */ /* 0x008fe20000410000 */
[----:B------:R-:W-:Y:S01]  /*9570*/  FMUL.FTZ R92, R90, R39 ;  /* 0x000000275a5c7220 */ /* 0x000fe20000410000 */
[----:B------:R-:W-:-:S05]  /*9580*/  HADD2.F32 R3, -RZ, R3.H0_H0 ;  /* 0x20000003ff037230 */ /* 0x000fca0000004100 */
[----:B------:R-:W3:Y:S01]  /*9590*/  MUFU.EX2 R95, R95 ;  /* 0x0000005f005f7308 */ /* 0x000ee20000000800 */
[----:B------:R-:W-:Y:S01]  /*95a0*/  FMUL.FTZ R80, R98, R80 ;  /* 0x0000005062507220 */ /* 0x000fe20000410000 */
[C---:B------:R-:W-:Y:S01]  /*95b0*/  FMUL.FTZ R91, R90.reuse, R38 ;  /* 0x000000265a5b7220 */ /* 0x040fe20000410000 */
[----:B------:R-:W-:Y:S01]  /*95c0*/  FMUL.FTZ R90, R90, R37 ;  /* 0x000000255a5a7220 */ /* 0x000fe20000410000 */
[----:B------:R-:W-:-:S04]  /*95d0*/  HADD2.F32 R2, -RZ, R2.H0_H0 ;  /* 0x20000002ff027230 */ /* 0x000fc80000004100 */
[----:B------:R-:W3:Y:S01]  /*95e0*/  MUFU.EX2 R94, R94 ;  /* 0x0000005e005e7308 */ /* 0x000ee20000000800 */
[----:B-1----:R-:W-:Y:S01]  /*95f0*/  FMUL.FTZ R80, R97, R80 ;  /* 0x0000005061507220 */ /* 0x002fe20000410000 */
[----:B------:R-:W-:-:S06]  /*9600*/  HADD2.F32 R79, -RZ, R79.H0_H0 ;  /* 0x2000004fff4f7230 */ /* 0x000fcc0000004100 */
[----:B------:R-:W1:Y:S01]  /*9610*/  MUFU.EX2 R92, R92 ;  /* 0x0000005c005c7308 */ /* 0x000e620000000800 */
[----:B0-----:R-:W-:Y:S01]  /*9620*/  FMUL.FTZ R80, R96, R80 ;  /* 0x0000005060507220 */ /* 0x001fe20000410000 */
[----:B------:R-:W-:Y:S02]  /*9630*/  HADD2.F32 R78, -RZ, R78.H0_H0 ;  /* 0x2000004eff4e7230 */ /* 0x000fe40000004100 */
[----:B----4-:R-:W-:Y:S02]  /*9640*/  HADD2.F32 R35, -RZ, R26.H0_H0 ;  /* 0x2000001aff237230 */ /* 0x010fe40000004100 */
[----:B-----5:R-:W-:-:S03]  /*9650*/  HADD2.F32 R34, -RZ, R25.H0_H0 ;  /* 0x20000019ff227230 */ /* 0x020fc60000004100 */
[----:B------:R-:W-:-:S04]  /*9660*/  FMUL.FTZ R93, R35, R52 ;  /* 0x00000034235d7220 */ /* 0x000fc80000410000 */
[----:B------:R-:W-:Y:S01]  /*9670*/  FMUL.FTZ R151, R12, R93 ;  /* 0x0000005d0c977220 */ /* 0x000fe20000410000 */
[----:B------:R-:W-:Y:S02]  /*9680*/  HADD2.F32 R33, -RZ, R24.H0_H0 ;  /* 0x20000018ff217230 */ /* 0x000fe40000004100 */
[----:B------:R-:W-:Y:S02]  /*9690*/  HADD2.F32 R30, -RZ, R21.H0_H0 ;  /* 0x20000015ff1e7230 */ /* 0x000fe40000004100 */
[----:B------:R-:W-:Y:S02]  /*96a0*/  HADD2.F32 R31, -RZ, R22.H0_H0 ;  /* 0x20000016ff1f7230 */ /* 0x000fe40000004100 */
[----:B------:R-:W-:Y:S01]  /*96b0*/  FMUL.FTZ R22, R34, R51 ;  /* 0x0000003322167220 */ /* 0x000fe20000410000 */
[----:B------:R-:W-:-:S03]  /*96c0*/  FMUL.FTZ R21, R33, R50 ;  /* 0x0000003221157220 */ /* 0x000fc60000410000 */
[----:B------:R-:W-:Y:S01]  /*96d0*/  FMUL.FTZ R144, R11, R22 ;  /* 0x000000160b907220 */ /* 0x000fe20000410000 */
[----:B------:R-:W-:-:S03]  /*96e0*/  FMUL.FTZ R143, R10, R21 ;  /* 0x000000150a8f7220 */ /* 0x000fc60000410000 */
[----:B------:R-:W-:Y:S01]  /*96f0*/  FFMA.FTZ R81, R151, R105, R144 ;  /* 0x0000006997517223 */ /* 0x000fe20000010090 */
[----:B------:R-:W-:Y:S02]  /*9700*/  HADD2.F32 R29, -RZ, R20.H0_H0 ;  /* 0x20000014ff1d7230 */ /* 0x000fe40000004100 */
[----:B------:R-:W-:Y:S02]  /*9710*/  HADD2.F32 R32, -RZ, R23.H0_H0 ;  /* 0x20000017ff207230 */ /* 0x000fe40000004100 */
[----:B------:R-:W-:-:S03]  /*9720*/  FFMA.FTZ R81, R104, R81, R143 ;  /* 0x0000005168517223 */ /* 0x000fc6000001008f */
[----:B------:R-:W-:-:S04]  /*9730*/  FMUL.FTZ R20, R32, R49 ;  /* 0x0000003120147220 */ /* 0x000fc80000410000 */
[----:B------:R-:W-:-:S04]  /*9740*/  FMUL.FTZ R142, R9, R20 ;  /* 0x00000014098e7220 */ /* 0x000fc80000410000 */
[----:B------:R-:W-:Y:S01]  /*9750*/  FFMA.FTZ R81, R103, R81, R142 ;  /* 0x0000005167517223 */ /* 0x000fe2000001008e */
[----:B------:R-:W-:Y:S02]  /*9760*/  HADD2.F32 R27, -RZ, R18.H0_H0 ;  /* 0x20000012ff1b7230 */ /* 0x000fe40000004100 */
[----:B------:R-:W-:Y:S01]  /*9770*/  FMUL.FTZ R18, R30, R47 ;  /* 0x0000002f1e127220 */ /* 0x000fe20000410000 */
[----:B--2---:R-:W-:Y:S02]  /*9780*/  HADD2.F32 R28, -RZ, R19.H0_H0 ;  /* 0x20000013ff1c7230 */ /* 0x004fe40000004100 */
[----:B------:R-:W-:Y:S01]  /*9790*/  FMUL.FTZ R19, R31, R48 ;  /* 0x000000301f137220 */ /* 0x000fe20000410000 */
[----:B------:R-:W-:-:S03]  /*97a0*/  HADD2.F32 R26, -RZ, R17.H0_H0 ;  /* 0x20000011ff1a7230 */ /* 0x000fc60000004100 */
[----:B------:R-:W-:Y:S01]  /*97b0*/  FMUL.FTZ R141, R8, R19 ;  /* 0x00000013088d7220 */ /* 0x000fe20000410000 */
        /* <DEDUP_REMOVED lines=13> */
[----:B------:R-:W-:Y:S01]  /*9890*/  FMUL.FTZ R13, R25, R42 ;  /* 0x0000002a190d7220 */ /* 0x000fe20000410000 */
[----:B------:R-:W-:Y:S02]  /*98a0*/  HADD2.F32 R23, -RZ, R14.H0_H0 ;  /* 0x2000000eff177230 */ /* 0x000fe40000004100 */
[----:B------:R-:W-:Y:S01]  /*98b0*/  FMUL.FTZ R14, R26, R43 ;  /* 0x0000002b1a0e7220 */ /* 0x000fe20000410000 */
[----:B------:R-:W-:-:S03]  /*98c0*/  FFMA.FTZ R81, R98, R81, R137 ;  /* 0x0000005162517223 */ /* 0x000fc60000010089 */
[----:B------:R-:W-:Y:S01]  /*98d0*/  FMUL.FTZ R136, R3, R14 ;  /* 0x0000000e03887220 */ /* 0x000fe20000410000 */
[----:B------:R-:W0:Y:S01]  /*98e0*/  MUFU.EX2 R91, R91 ;  /* 0x0000005b005b7308 */ /* 0x000e220000000800 */
[----:B------:R-:W-:Y:S01]  /*98f0*/  FMUL.FTZ R135, R2, R13 ;  /* 0x0000000d02877220 */ /* 0x000fe20000410000 */
[----:B------:R-:W-:Y:S01]  /*9900*/  FMUL.FTZ R75, R24, R41 ;  /* 0x00000029184b7220 */ /* 0x000fe20000410000 */
[----:B------:R-:W-:Y:S01]  /*9910*/  FFMA.FTZ R81, R97, R81, R136 ;  /* 0x0000005161517223 */ /* 0x000fe20000010088 */
[----:B---3--:R-:W-:-:S04]  /*9920*/  FMUL.FTZ R80, R95, R80 ;  /* 0x000000505f507220 */ /* 0x008fc80000410000 */
[----:B------:R-:W2:Y:S01]  /*9930*/  MUFU.EX2 R90, R90 ;  /* 0x0000005a005a7308 */ /* 0x000ea20000000800 */
[----:B------:R-:W-:Y:S01]  /*9940*/  FFMA.FTZ R81, R96, R81, R135 ;  /* 0x0000005160517223 */ /* 0x000fe20000010087 */
[----:B------:R-:W-:Y:S01]  /*9950*/  FMUL.FTZ R134, R79, R75 ;  /* 0x0000004b4f867220 */ /* 0x000fe20000410000 */
[----:B------:R-:W-:Y:S01]  /*9960*/  FMUL.FTZ R106, R23, R40 ;  /* 0x00000028176a7220 */ /* 0x000fe20000410000 */
[----:B------:R-:W-:Y:S01]  /*9970*/  FMUL.FTZ R80, R94, R80 ;  /* 0x000000505e507220 */ /* 0x000fe20000410000 */
[----:B------:R-:W-:Y:S01]  /*9980*/  BSSY B0, `(.L_x_1655) ;  /* 0x0000015000007945 */ /* 0x000fe20003800000 */
[----:B------:R-:W-:Y:S01]  /*9990*/  FFMA.FTZ R81, R95, R81, R134 ;  /* 0x000000515f517223 */ /* 0x000fe20000010086 */
[----:B------:R-:W-:Y:S01]  /*99a0*/  FMUL.FTZ R133, R78, R106 ;  /* 0x0000006a4e857220 */ /* 0x000fe20000410000 */
[----:B-1----:R-:W-:Y:S01]  /*99b0*/  FMUL.FTZ R80, R92, R80 ;  /* 0x000000505c507220 */ /* 0x002fe20000410000 */
[----:B------:R-:W-:Y:S02]  /*99c0*/  HADD2.F32 R0, -RZ, R0.H0_H0 ;  /* 0x20000000ff007230 */ /* 0x000fe40000004100 */
[----:B------:R-:W-:-:S02]  /*99d0*/  HADD2.F32 R107, -RZ, R107.H0_H0 ;  /* 0x2000006bff6b7230 */ /* 0x000fc40000004100 */
[----:B------:R-:W-:Y:S01]  /*99e0*/  FFMA.FTZ R81, R94, R81, R133 ;  /* 0x000000515e517223 */ /* 0x000fe20000010085 */
[----:B------:R-:W-:Y:S02]  /*99f0*/  HADD2.F32 R108, -RZ, R108.H0_H0 ;  /* 0x2000006cff6c7230 */ /* 0x000fe40000004100 */
[----:B------:R-:W-:Y:S01]  /*9a00*/  HADD2.F32 R72, -RZ, R72.H0_H0 ;  /* 0x20000048ff487230 */ /* 0x000fe20000004100 */
[----:B0-2---:R-:W-:Y:S06]  /*9a10*/  @P0 BRA `(.L_x_1656) ;  /* 0x00000000002c0947 */ /* 0x005fec0003800000 */
[----:B------:R-:W0:Y:S01]  /*9a20*/  LDC R73, c[0x0][0x224] ;  /* 0x00008900ff497b82 */ /* 0x000e220000000800 */
        /* <DEDUP_REMOVED lines=9> */
[----:B------:R0:W1:Y:S02]  /*9ac0*/  LDS R109, [R74+0x6d50] ;  /* 0x006d50004a6d7984 */ /* 0x0000640000000800 */
.L_x_1656:
[----:B------:R-:W-:Y:S05]  /*9ad0*/  BSYNC B0 ;  /* 0x0000000000007941 */ /* 0x000fea0003800000 */
.L_x_1655:
[----:B------:R-:W2:Y:S04]  /*9ae0*/  LDL R73, [R1+0x114] ;  /* 0x0001140001497983 */ /* 0x000ea80000100800 */
[----:B0-----:R-:W3:Y:S01]  /*9af0*/  LDL R74, [R1+0x110] ;  /* 0x00011000014a7983 */ /* 0x001ee20000100800 */
[----:B------:R-:W-:Y:S01]  /*9b00*/  UISETP.GE.AND UP0, UPT, UR48, 0x2, UPT ;  /* 0x000000023000788c */ /* 0x000fe2000bf06270 */
[----:B------:R-:W-:Y:S01]  /*9b10*/  FMUL.FTZ R110, R72, R39 ;  /* 0x00000027486e7220 */ /* 0x000fe20000410000 */
[----:B------:R-:W-:Y:S01]  /*9b20*/  LOP3.LUT R165, R71, 0x1f, RZ, 0xc0, !PT ;  /* 0x0000001f47a57812 */ /* 0x000fe200078ec0ff */
[----:B------:R-:W4:Y:S02]  /*9b30*/  LDL R70, [R1+0xc4] ;  /* 0x0000c40001467983 */ /* 0x000f240000100800 */
[----:B------:R-:W-:Y:S01]  /*9b40*/  FMUL.FTZ R132, R0, R110 ;  /* 0x0000006e00847220 */ /* 0x000fe20000410000 */
[----:B------:R-:W-:Y:S01]  /*9b50*/  PLOP3.LUT P0, PT, PT, PT, UP0, 0x80, 0x0 ;  /* 0x000000000000781c */ /* 0x000fe20003f0f008 */
[----:B------:R-:W4:Y:S02]  /*9b60*/  LDL R164, [R1+0xc0] ;  /* 0x0000c00001a47983 */ /* 0x000f240000100800 */
[----:B------:R-:W-:Y:S01]  /*9b70*/  FFMA.FTZ R81, R92, R81, R132 ;  /* 0x000000515c517223 */ /* 0x000fe20000010084 */
[----:B------:R-:W-:Y:S01]  /*9b80*/  ISETP.NE.OR P0, PT, R165, RZ, !P0 ;  /* 0x000000ffa500720c */ /* 0x000fe20004705670 */
[----:B------:R-:W-:Y:S01]  /*9b90*/  FMUL.FTZ R80, R91, R80 ;  /* 0x000000505b507220 */ /* 0x000fe20000410000 */
[----:B------:R-:W-:Y:S01]  /*9ba0*/  LEA.HI R113, R71, R71, RZ, 0x1e ;  /* 0x0000004747717211 */ /* 0x000fe200078ff0ff */
[----:B------:R-:W4:Y:S02]  /*9bb0*/  LDL R163, [R1+0xb4] ;  /* 0x0000b40001a37983 */ /* 0x000f240000100800 */
[----:B------:R-:W-:Y:S01]  /*9bc0*/  FMUL.FTZ R80, R90, R80 ;  /* 0x000000505a507220 */ /* 0x000fe20000410000 */
[----:B------:R-:W-:Y:S01]  /*9bd0*/  LEA R113, R113, R36, 0x3 ;  /* 0x0000002471717211 */ /* 0x000fe200078e18ff */
[----:B------:R-:W4:Y:S01]  /*9be0*/  LDL R162, [R1+0xb8] ;  /* 0x0000b80001a27983 */ /* 0x000f220000100800 */
[----:B------:R-:W-:-:S03]  /*9bf0*/  MOV R82, 0x8 ;  /* 0x0000000800527802 */ /* 0x000fc60000000f00 */
        /* <DEDUP_REMOVED lines=10> */
[----:B--2---:R-:W-:-:S02]  /*9ca0*/  HADD2.F32 R73, -RZ, R73.H0_H0 ;  /* 0x20000049ff497230 */ /* 0x004fc40000004100 */
[----:B---3--:R-:W-:-:S03]  /*9cb0*/  HADD2.F32 R74, -RZ, R74.H0_H0 ;  /* 0x2000004aff4a7230 */ /* 0x008fc60000004100 */
        /* <DEDUP_REMOVED lines=8> */
[----:B------:R-:W-:-:S05]  /*9d40*/  MOV R81, UR48 ;  /* 0x0000003000517c02 */ /* 0x000fca0008000f00 */
[----:B------:R-:W-:-:S04]  /*9d50*/  @!P0 VIADD R81, R81, 0xfffffffe ;  /* 0xfffffffe51518836 */ /* 0x000fc80000000000 */
[----:B0-----:R-:W-:Y:S01]  /*9d60*/  @!P0 IMAD R80, R81, R80, UR7 ;  /* 0x0000000751508e24 */ /* 0x001fe2000f8e0250 */
[----:B------:R-:W-:-:S03]  /*9d70*/  HFMA2.MMA R81, -RZ, RZ, 0, 0 ;  /* 0x00000000ff517435 */ /* 0x000fc600000001ff */
[----:B------:R-:W-:Y:S01]  /*9d80*/  @!P0 IMAD.WIDE R82, R80, R82, UR22 ;  /* 0x0000001650528e25 */ /* 0x000fe2000f8e0252 */
[----:B------:R-:W-:-:S06]  /*9d90*/  MOV R80, 0x3f800000 ;  /* 0x3f80000000507802 */ /* 0x000fcc0000000f00 */
[----:B------:R0:W5:Y:S04]  /*9da0*/  @!P0 LDG.E.64 R80, desc[UR24][R82.64] ;  /* 0x0000001852508981 */ /* 0x000168000c1e1b00 */
[----:B------:R-:W2:Y:S04]  /*9db0*/  LDL R82, [R1+0xc8] ;  /* 0x0000c80001527983 */ /* 0x000ea80000100800 */
[----:B------:R-:W3:Y:S01]  /*9dc0*/  LDL R83, [R1+0xbc] ;  /* 0x0000bc0001537983 */ /* 0x000ee20000100800 */
[----:B------:R-:W-:-:S05]  /*9dd0*/  HADD2.F32 R114, -RZ, R114.H0_H0 ;  /* 0x20000072ff727230 */ /* 0x000fca0000004100 */
[----:B----4-:R-:W-:Y:S02]  /*9de0*/  FMUL.FTZ R114, R70, R114 ;  /* 0x0000007246727220 */ /* 0x010fe40000410000 */
[----:B------:R-:W4:Y:S01]  /*9df0*/  S2R R70, SR_LANEID ;  /* 0x0000000000467919 */ /* 0x000f220000000000 */
[----:B------:R-:W-:Y:S01]  /*9e00*/  ISETP.GT.U32.AND P2, PT, R71, 0x1f, PT ;  /* 0x0000001f4700780c */ /* 0x000fe20003f44070 */
        /* <DEDUP_REMOVED lines=29> */
[----:B--2---:R-:W-:Y:S01]  /*9fe0*/  FMUL.FTZ R115, R82, R115 ;  /* 0x0000007352737220 */ /* 0x004fe20000410000 */
[----:B---3--:R-:W-:-:S04]  /*9ff0*/  FMUL.FTZ R116, R83, R116 ;  /* 0x0000007453747220 */ /* 0x008fc80000410000 */
[----:B0---4-:R-:W-:Y:S05]  /*a000*/  @P2 BRA `(.L_x_1657) ;  /* 0x0000000000f02947 */ /* 0x011fea0003800000 */
        /* <DEDUP_REMOVED lines=35> */
.L_x_1720:
[----:B------:R-:W-:Y:S01]  /*a240*/  ISETP.GE.AND P0, PT, R70, 0x10, PT ;  /* 0x000000104600780c */ /* 0x000fe20003f06270 */
[----:B------:R-:W-:-:S12]  /*a250*/  UMOV UR40, 0xffffffff ;  /* 0xffffffff00287882 */ /* 0x000fd80000000000 */
[C---:B0-2---:R-:W-:Y:S01]  /*a260*/  @P0 FFMA.FTZ R163, R162.reuse, R88, R163 ;  /* 0x00000058a2a30223 */ /* 0x045fe200000100a3 */
[----:B---3--:R-:W-:Y:S01]  /*a270*/  @P0 FMUL.FTZ R162, R162, R146 ;  /* 0x00000092a2a20220 */ /* 0x008fe20000410000 */
[----:B------:R-:W-:Y:S06]  /*a280*/  BRA.DIV UR40, `(.L_x_1659) ;  /* 0x0000005e28ec7947 */ /* 0x000fec000b800000 */
.L_x_1723:
[----:B------:R-:W-:-:S03]  /*a290*/  UMOV UR40, 0xffffffff ;  /* 0xffffffff00287882 */ /* 0x000fc60000000000 */
[----:B------:R-:W-:Y:S05]  /*a2a0*/  BRA.DIV UR40, `(.L_x_1660) ;  /* 0x00000062280c7947 */ /* 0x000fea000b800000 */
.L_x_1726:
[----:B------:R-:W-:-:S03]  /*a2b0*/  UMOV UR40, 0xffffffff ;  /* 0xffffffff00287882 */ /* 0x000fc60000000000 */
[----:B------:R-:W-:Y:S05]  /*a2c0*/  BRA.DIV UR40, `(.L_x_1661) ;  /* 0x00000062282c7947 */ /* 0x000fea000b800000 */
[----:B------:R-:W0:Y:S04]  /*a2d0*/  SHFL.UP PT, R162, R162, 0x1, RZ ;  /* 0x04200000a2a27989 */ /* 0x000e2800000e00ff */
[----:B------:R-:W2:Y:S04]  /*a2e0*/  SHFL.UP PT, R163, R163, 0x1, RZ ;  /* 0x04200000a3a37989 */ /* 0x000ea800000e00ff */
[----:B-----5:R-:W3:Y:S04]  /*a2f0*/  SHFL.IDX PT, R80, R80, RZ, 0x1f ;  /* 0x00001fff50507589 */ /* 0x020ee800000e0000 */
[----:B------:R-:W4:Y:S02]  /*a300*/  SHFL.IDX PT, R81, R81, RZ, 0x1f ;  /* 0x00001fff51517589 */ /* 0x000f2400000e0000 */
.L_x_1732:
        /* <DEDUP_REMOVED lines=12> */
.L_x_1657:
[----:B------:R-:W-:Y:S05]  /*a3d0*/  WARPSYNC.ALL ;  /* 0x0000000000007948 */ /* 0x000fea0003800000 */
[----:B------:R-:W-:Y:S01]  /*a3e0*/  BAR.SYNC.DEFER_BLOCKING 0x0 ;  /* 0x0000000000007b1d */ /* 0x000fe20000010000 */
[C---:B-1----:R-:W-:Y:S01]  /*a3f0*/  FMUL.FTZ R82, R90.reuse, R109 ;  /* 0x0000006d5a527220 */ /* 0x042fe20000410000 */
[----:B------:R-:W-:Y:S01]  /*a400*/  FFMA.FTZ R83, R90, R128, R129 ;  /* 0x000000805a537223 */ /* 0x000fe20000010081 */
[----:B------:R-:W-:Y:S01]  /*a410*/  UISETP.GE.AND UP0, UPT, UR48, UR52, UPT ;  /* 0x000000343000728c */ /* 0x000fe2000bf06270 */
[----:B0----5:R-:W-:Y:S01]  /*a420*/  HFMA2.MMA R81, -RZ, RZ, 0, 0 ;  /* 0x00000000ff517435 */ /* 0x021fe200000001ff */
        /* <DEDUP_REMOVED lines=99> */
.L_x_1749:
        /* <DEDUP_REMOVED lines=15> */
.L_x_1662:
[----:B------:R-:W-:Y:S05]  /*ab50*/  WARPSYNC.ALL ;  /* 0x0000000000007948 */ /* 0x000fea0003800000 */
[----:B0-----:R-:W2:Y:S01]  /*ab60*/  LDL.LU R85, [R1+0xcc] ;  /* 0x0000cc0001557983 */ /* 0x001ea20000300800 */
[----:B------:R-:W-:Y:S01]  /*ab70*/  BAR.SYNC.DEFER_BLOCKING 0x0 ;  /* 0x0000000000007b1d */ /* 0x000fe20000010000 */
[----:B------:R-:W-:Y:S01]  /*ab80*/  ISETP.NE.AND P6, PT, R71, RZ, PT ;  /* 0x000000ff4700720c */ /* 0x000fe20003fc5270 */
[----:B------:R-:W-:-:S04]  /*ab90*/  IMAD.U32 R84, RZ, RZ, UR7 ;  /* 0x00000007ff547e24 */ /* 0x000fc8000f8e00ff */
[----:B------:R-:W-:Y:S01]  /*aba0*/  ULDC.64 UR40, c[0x0][0x350] ;  /* 0x0000d40000287ab9 */ /* 0x000fe20000000a00 */
[----:B------:R-:W3:Y:S04]  /*abb0*/  LDL.LU R147, [R1+0xd0] ;  /* 0x0000d00001937983 */ /* 0x000ee80000300800 */
[----:B------:R-:W4:Y:S04]  /*abc0*/  LDL.LU R146, [R1+0x88] ;  /* 0x0000880001927983 */ /* 0x000f280000300800 */
[----:B------:R-:W0:Y:S01]  /*abd0*/  LDS R113, [R113+0x6854] ;  /* 0x0068540071717984 */ /* 0x000e220000000800 */
[----:B------:R-:W-:-:S03]  /*abe0*/  @!P6 LEA R84, R84, R36, 0x3 ;  /* 0x000000245454e211 */ /* 0x000fc600078e18ff */
[----:B------:R-:W5:Y:S04]  /*abf0*/  LDL.LU R89, [R1+0xd4] ;  /* 0x0000d40001597983 */ /* 0x000f680000300800 */
[----:B------:R1:W-:Y:S04]  /*ac00*/  @!P6 STS.64 [R84+0x7750], R80 ;  /* 0x007750505400e388 */ /* 0x0003e80000000a00 */
[----:B------:R-:W5:Y:S04]  /*ac10*/  LDL.LU R88, [R1+0x84] ;  /* 0x0000840001587983 */ /* 0x000f680000300800 */
[----:B------:R-:W5:Y:S01]  /*ac20*/  LDL.LU R87, [R1+0xd8] ;  /* 0x0000d80001577983 */ /* 0x000f620000300800 */
[----:B-1----:R-:W-:-:S03]  /*ac30*/  FFMA.FTZ R80, R108, -R112, R130 ;  /* 0x800000706c507223 */ /* 0x002fc60000010082 */
[----:B------:R-:W5:Y:S01]  /*ac40*/  LDL.LU R86, [R1+0x80] ;  /* 0x0000800001567983 */ /* 0x000f620000300800 */
        /* <DEDUP_REMOVED lines=11> */
[----:B------:R-:W-:-:S02]  /*ad00*/  UIMAD UR42, UR16, UR40, URZ ;  /* 0x00000028102a72a4 */ /* 0x000fc4000f8e023f */
[----:B------:R-:W-:Y:S02]  /*ad10*/  MOV R82, UR40 ;  /* 0x0000002800527c02 */ /* 0x000fe40008000f00 */
[----:B------:R-:W-:Y:S01]  /*ad20*/  UIMAD UR41, UR15, UR41, UR42 ;  /* 0x000000290f2972a4 */ /* 0x000fe2000f8e022a */
[----:B0-----:R-:W-:Y:S02]  /*ad30*/  FFMA.FTZ R109, R113, R109, R128 ;  /* 0x0000006d716d7223 */ /* 0x001fe40000010080 */
[----:B------:R-:W-:Y:S01]  /*ad40*/  ULDC.64 UR42, c[0x0][0x370] ;  /* 0x0000dc00002a7ab9 */ /* 0x000fe20000000a00 */
[----:B------:R-:W-:Y:S01]  /*ad50*/  MOV R128, R71 ;  /* 0x0000004700807202 */ /* 0x000fe20000000f00 */
[----:B------:R-:W-:Y:S01]  /*ad60*/  UIMAD UR61, UR16, UR42, URZ ;  /* 0x0000002a103d72a4 */ /* 0x000fe2000f8e023f */
[-C--:B------:R-:W-:Y:S01]  /*ad70*/  FMUL.FTZ R108, R108, R109.reuse ;  /* 0x0000006d6c6c7220 */ /* 0x080fe20000410000 */
[----:B------:R-:W-:Y:S01]  /*ad80*/  FFMA.FTZ R90, R90, R109, R129 ;  /* 0x0000006d5a5a7223 */ /* 0x000fe20000010081 */
[----:B------:R-:W-:Y:S01]  /*ad90*/  FMUL.FTZ R81, R109, UR60 ;  /* 0x0000003c6d517c20 */ /* 0x000fe20008410000 */
[----:B------:R-:W-:Y:S01]  /*ada0*/  MOV R83, UR42 ;  /* 0x0000002a00537c02 */ /* 0x000fe20008000f00 */
[----:B------:R-:W-:Y:S01]  /*adb0*/  UIMAD UR43, UR15, UR43, UR61 ;  /* 0x0000002b0f2b72a4 */ /* 0x000fe2000f8e023d */
[----:B------:R-:W-:Y:S01]  /*adc0*/  FFMA.FTZ R91, R91, R90, R126 ;  /* 0x0000005a5b5b7223 */ /* 0x000fe2000001007e */
[----:B------:R-:W-:-:S03]  /*add0*/  FMUL.FTZ R81, R80, R81 ;  /* 0x0000005150517220 */ /* 0x000fc60000410000 */
[----:B------:R-:W-:-:S04]  /*ade0*/  FFMA.FTZ R92, R92, R91, R127 ;  /* 0x0000005b5c5c7223 */ /* 0x000fc8000001007f */
[----:B------:R-:W-:-:S04]  /*adf0*/  FFMA.FTZ R94, R94, R92, R124 ;  /* 0x0000005c5e5e7223 */ /* 0x000fc8000001007c */
[----:B------:R-:W-:-:S04]  /*ae00*/  FFMA.FTZ R95, R95, R94, R125 ;  /* 0x0000005e5f5f7223 */ /* 0x000fc8000001007d */
[----:B------:R-:W-:-:S04]  /*ae10*/  FFMA.FTZ R96, R96, R95, R122 ;  /* 0x0000005f60607223 */ /* 0x000fc8000001007a */
[----:B------:R-:W-:-:S04]  /*ae20*/  FFMA.FTZ R97, R97, R96, R123 ;  /* 0x0000006061617223 */ /* 0x000fc8000001007b */
[----:B------:R-:W-:Y:S01]  /*ae30*/  FFMA.FTZ R98, R98, R97, R120 ;  /* 0x0000006162627223 */ /* 0x000fe20000010078 */
[----:B--2---:R-:W-:-:S03]  /*ae40*/  FFMA.FTZ R85, R108, R37, R85 ;  /* 0x000000256c557223 */ /* 0x004fc60000010055 */
[----:B------:R-:W-:Y:S02]  /*ae50*/  FFMA.FTZ R99, R99, R98, R121 ;  /* 0x0000006263637223 */ /* 0x000fe40000010079 */
[----:B------:R0:W-:Y:S04]  /*ae60*/  STL [R1+0xcc], R85 ;  /* 0x0000cc5501007387 */ /* 0x0001e80000100800 */
[----:B0-----:R-:W2:Y:S01]  /*ae70*/  LDL.LU R85, [R1+0xdc] ;  /* 0x0000dc0001557983 */ /* 0x001ea20000300800 */
[----:B------:R-:W-:Y:S01]  /*ae80*/  FFMA.FTZ R81, R74, R108, R81 ;  /* 0x0000006c4a517223 */ /* 0x000fe20000010051 */
[----:B------:R-:W-:Y:S01]  /*ae90*/  FFMA.FTZ R100, R100, R99, R118 ;  /* 0x0000006364647223 */ /* 0x000fe20000010076 */
[----:B------:R-:W-:Y:S01]  /*aea0*/  FFMA.FTZ R118, R107, -R111, R131 ;  /* 0x8000006f6b767223 */ /* 0x000fe20000010083 */
[----:B------:R-:W-:Y:S01]  /*aeb0*/  FMUL.FTZ R84, R90, UR60 ;  /* 0x0000003c5a547c20 */ /* 0x000fe20008410000 */
[----:B----4-:R-:W-:Y:S01]  /*aec0*/  FADD.FTZ R146, R81, R146 ;  /* 0x0000009251927221 */ /* 0x010fe20000010000 */
[----:B------:R-:W-:Y:S01]  /*aed0*/  FMUL.FTZ R81, R91, UR60 ;  /* 0x0000003c5b517c20 */ /* 0x000fe20008410000 */
[----:B------:R-:W-:Y:S01]  /*aee0*/  FMUL.FTZ R107, R107, R90 ;  /* 0x0000005a6b6b7220 */ /* 0x000fe20000410000 */
[----:B------:R-:W-:Y:S01]  /*aef0*/  FMUL.FTZ R84, R118, R84 ;  /* 0x0000005476547220 */ /* 0x000fe20000410000 */
[----:B------:R-:W-:Y:S01]  /*af00*/  FMUL.FTZ R0, R0, R91 ;  /* 0x0000005b00007220 */ /* 0x000fe20000410000 */
[----:B------:R-:W-:Y:S01]  /*af10*/  FMUL.FTZ R81, R110, R81 ;  /* 0x000000516e517220 */ /* 0x000fe20000410000 */
[----:B---3--:R-:W-:Y:S01]  /*af20*/  FFMA.FTZ R147, R107, R38, R147 ;  /* 0x000000266b937223 */ /* 0x008fe20000010093 */
[----:B------:R-:W-:Y:S01]  /*af30*/  FFMA.FTZ R84, R73, R107, R84 ;  /* 0x0000006b49547223 */ /* 0x000fe20000010054 */
[----:B------:R-:W-:Y:S01]  /*af40*/  FMUL.FTZ R78, R78, R92 ;  /* 0x0000005c4e4e7220 */ /* 0x000fe20000410000 */
[----:B------:R-:W-:Y:S01]  /*af50*/  FMUL.FTZ R120, R79, R94 ;  /* 0x0000005e4f787220 */ /* 0x000fe20000410000 */
[----:B------:R-:W-:Y:S01]  /*af60*/  FFMA.FTZ R101, R101, R100, R119 ;  /* 0x0000006465657223 */ /* 0x000fe20000010077 */
[----:B------:R-:W-:Y:S01]  /*af70*/  STL [R1+0xd0], R147 ;  /* 0x0000d09301007387 */ /* 0x000fe20000100800 */
[----:B-----5:R-:W-:Y:S01]  /*af80*/  FFMA.FTZ R89, R0, R39, R89 ;  /* 0x0000002700597223 */ /* 0x020fe20000010059 */
[----:B------:R-:W-:Y:S01]  /*af90*/  FFMA.FTZ R0, R72, R0, R81 ;  /* 0x0000000048007223 */ /* 0x000fe20000010051 */
[----:B------:R-:W-:Y:S01]  /*afa0*/  FFMA.FTZ R102, R102, R101, R116 ;  /* 0x0000006566667223 */ /* 0x000fe20000010074 */
[----:B------:R-:W-:Y:S01]  /*afb0*/  STL [R1+0x88], R146 ;  /* 0x0000889201007387 */ /* 0x000fe20000100800 */
[----:B------:R-:W-:Y:S01]  /*afc0*/  FMUL.FTZ R81, R92, UR60 ;  /* 0x0000003c5c517c20 */ /* 0x000fe20008410000 */
[----:B------:R-:W-:Y:S01]  /*afd0*/  SHF.L.U32 R79, R71, 0x4, RZ ;  /* 0x00000004474f7819 */ /* 0x000fe200000006ff */
[----:B------:R-:W-:Y:S01]  /*afe0*/  FFMA.FTZ R103, R103, R102, R117 ;  /* 0x0000006667677223 */ /* 0x000fe20000010075 */
[----:B------:R-:W-:Y:S01]  /*aff0*/  STL [R1+0xd4], R89 ;  /* 0x0000d45901007387 */ /* 0x000fe20000100800 */
[----:B------:R-:W-:Y:S01]  /*b000*/  FADD.FTZ R88, R84, R88 ;  /* 0x0000005854587221 */ /* 0x000fe20000010000 */
[----:B------:R-:W-:Y:S01]  /*b010*/  FMUL.FTZ R81, R106, R81 ;  /* 0x000000516a517220 */ /* 0x000fe20000410000 */
[----:B------:R-:W-:Y:S01]  /*b020*/  FFMA.FTZ R104, R104, R103, R114 ;  /* 0x0000006768687223 */ /* 0x000fe20000010072 */
[----:B------:R-:W-:-:S02]  /*b030*/  FFMA.FTZ R87, R78, R40, R87 ;  /* 0x000000284e577223 */ /* 0x000fc40000010057 */
[----:B------:R0:W-:Y:S01]  /*b040*/  STL [R1+0x84], R88 ;  /* 0x0000845801007387 */ /* 0x0001e20000100800 */
[----:B------:R-:W-:Y:S01]  /*b050*/  FFMA.FTZ R81, R23, R78, R81 ;  /* 0x0000004e17517223 */ /* 0x000fe20000010051 */
[----:B------:R-:W-:Y:S02]  /*b060*/  FADD.FTZ R86, R0, R86 ;  /* 0x0000005600567221 */ /* 0x000fe40000010000 */
[----:B------:R-:W-:Y:S01]  /*b070*/  STL [R1+0xd8], R87 ;  /* 0x0000d85701007387 */ /* 0x000fe20000100800 */
[----:B------:R-:W-:-:S03]  /*b080*/  FMUL.FTZ R0, R94, UR60 ;  /* 0x0000003c5e007c20 */ /* 0x000fc60008410000 */
[----:B------:R-:W-:Y:S01]  /*b090*/  STL [R1+0x80], R86 ;  /* 0x0000805601007387 */ /* 0x000fe20000100800 */
[----:B------:R-:W-:-:S03]  /*b0a0*/  FMUL.FTZ R0, R75, R0 ;  /* 0x000000004b007220 */ /* 0x000fc60000410000 */
[----:B0-----:R-:W3:Y:S01]  /*b0b0*/  LDL R88, [R1+0xc8] ;  /* 0x0000c80001587983 */ /* 0x001ee20000100800 */
[----:B--2---:R-:W-:-:S05]  /*b0c0*/  FFMA.FTZ R85, R120, R41, R85 ;  /* 0x0000002978557223 */ /* 0x004fca0000010055 */
[----:B------:R0:W-:Y:S04]  /*b0d0*/  STL [R1+0xdc], R85 ;  /* 0x0000dc5501007387 */ /* 0x0001e80000100800 */
[----:B------:R-:W2:Y:S04]  /*b0e0*/  LDL R146, [R1+0xc0] ;  /* 0x0000c00001927983 */ /* 0x000ea80000100800 */
[----:B------:R-:W4:Y:S04]  /*b0f0*/  LDL R148, [R1+0xc4] ;  /* 0x0000c40001947983 */ /* 0x000f280000100800 */
[----:B------:R-:W5:Y:S01]  /*b100*/  LDL R147, [R1+0xbc] ;  /* 0x0000bc0001937983 */ /* 0x000f620000100800 */
[----:B------:R-:W-:Y:S01]  /*b110*/  FFMA.FTZ R105, R105, R104, R115 ;  /* 0x0000006869697223 */ /* 0x000fe20000010073 */
[----:B------:R-:W-:Y:S01]  /*b120*/  FFMA.FTZ R120, R24, R120, R0 ;  /* 0x0000007818787223 */ /* 0x000fe20000010000 */
[----:B------:R-:W-:Y:S01]  /*b130*/  FFMA.FTZ R0, R12, -R93, R145 ;  /* 0x8000005d0c007223 */ /* 0x000fe20000010091 */
[----:B0-----:R-:W-:Y:S01]  /*b140*/  LEA.HI.SX32 R85, R79, R79, 0x1b ;  /* 0x0000004f4f557211 */ /* 0x001fe200078fdaff */
[----:B------:R-:W-:Y:S01]  /*b150*/  FMUL.FTZ R84, R105, R52 ;  /* 0x0000003469547220 */ /* 0x000fe20000410000 */
[----:B------:R-:W-:Y:S01]  /*b160*/  IADD3 R111, R79, 0x1, RZ ;  /* 0x000000014f6f7810 */ /* 0x000fe20007ffe0ff */
[----:B------:R-:W-:Y:S01]  /*b170*/  FMUL.FTZ R78, R104, R51 ;  /* 0x00000033684e7220 */ /* 0x000fe20000410000 */
[----:B------:R-:W-:Y:S01]  /*b180*/  LEA R85, R85, R36, 0x2 ;  /* 0x0000002455557211 */ /* 0x000fe200078e10ff */
[-C--:B------:R-:W-:Y:S01]  /*b190*/  FFMA.FTZ R87, R0, R84.reuse, RZ ;  /* 0x0000005400577223 */ /* 0x080fe200000100ff */
[----:B------:R-:W-:Y:S01]  /*b1a0*/  FMUL.FTZ R84, R35, R84 ;  /* 0x0000005423547220 */ /* 0x000fe20000410000 */
[----:B------:R-:W-:Y:S01]  /*b1b0*/  IADD3 R125, R79, 0x2, RZ ;  /* 0x000000024f7d7810 */ /* 0x000fe20007ffe0ff */
[-C--:B------:R-:W-:Y:S01]  /*b1c0*/  FMUL.FTZ R86, R34, R78.reuse ;  /* 0x0000004e22567220 */ /* 0x080fe20000410000 */
[----:B------:R-:W-:Y:S01]  /*b1d0*/  LEA.HI.SX32 R111, R111, R79, 0x1b ;  /* 0x0000004f6f6f7211 */ /* 0x000fe200078fdaff */
[----:B------:R-:W-:Y:S01]  /*b1e0*/  FFMA.FTZ R78, R22, R78, R87 ;  /* 0x0000004e164e7223 */ /* 0x000fe20000010057 */
[----:B------:R0:W-:Y:S01]  /*b1f0*/  STS [R85+0x2100], R84 ;  /* 0x0021005455007388 */ /* 0x0001e20000000800 */
[----:B------:R-:W-:-:S02]  /*b200*/  IADD3 R121, R79, 0x3, RZ ;  /* 0x000000034f797810 */ /* 0x000fc40007ffe0ff */
[-C--:B------:R-:W-:Y:S02]  /*b210*/  LEA.HI.SX32 R125, R125, R79.reuse, 0x1b ;  /* 0x0000004f7d7d7211 */ /* 0x080fe400078fdaff */
[----:B------:R-:W-:Y:S01]  /*b220*/  LEA R111, R111, R36, 0x2 ;  /* 0x000000246f6f7211 */ /* 0x000fe200078e10ff */
[----:B0-----:R-:W-:Y:S01]  /*b230*/  FMUL.FTZ R84, R103, R50 ;  /* 0x0000003267547220 */ /* 0x001fe20000410000 */
[----:B------:R-:W-:Y:S01]  /*b240*/  LEA.HI.SX32 R121, R121, R79, 0x1b ;  /* 0x0000004f79797211 */ /* 0x000fe200078fdaff */
[----:B------:R-:W-:Y:S01]  /*b250*/  FMUL.FTZ R79, R102, R49 ;  /* 0x00000031664f7220 */ /* 0x000fe20000410000 */
[----:B------:R-:W-:Y:S01]  /*b260*/  LEA R125, R125, R36, 0x2 ;  /* 0x000000247d7d7211 */ /* 0x000fe200078e10ff */
[-C--:B------:R-:W-:Y:S01]  /*b270*/  FFMA.FTZ R78, R21, R84.reuse, R78 ;  /* 0x00000054154e7223 */ /* 0x080fe2000001004e */
[----:B------:R-:W-:Y:S01]  /*b280*/  FMUL.FTZ R84, R33, R84 ;  /* 0x0000005421547220 */ /* 0x000fe20000410000 */
[----:B------:R0:W-:Y:S01]  /*b290*/  STS [R111+0x2104], R86 ;  /* 0x002104566f007388 */ /* 0x0001e20000000800 */
[----:B------:R-:W-:Y:S01]  /*b2a0*/  LEA R121, R121, R36, 0x2 ;  /* 0x0000002479797211 */ /* 0x000fe200078e10ff */
[----:B------:R-:W-:-:S02]  /*b2b0*/  FFMA.FTZ R78, R20, R79, R78 ;  /* 0x0000004f144e7223 */ /* 0x000fc4000001004e */
[----:B------:R1:W-:Y:S01]  /*b2c0*/  STS [R125+0x2108], R84 ;  /* 0x002108547d007388 */ /* 0x0003e20000000800 */
[----:B0-----:R-:W-:Y:S01]  /*b2d0*/  FMUL.FTZ R86, R32, R79 ;  /* 0x0000004f20567220 */ /* 0x001fe20000410000 */
[----:B------:R-:W-:Y:S01]  /*b2e0*/  FMUL.FTZ R79, R100, R47 ;  /* 0x0000002f644f7220 */ /* 0x000fe20000410000 */
[----:B-1----:R-:W-:-:S03]  /*b2f0*/  FMUL.FTZ R84, R101, R48 ;  /* 0x0000003065547220 */ /* 0x002fc60000410000 */
[----:B------:R0:W-:Y:S02]  /*b300*/  STS [R121+0x210c], R86 ;  /* 0x00210c5679007388 */ /* 0x0001e40000000800 */
[----:B0-----:R-:W-:Y:S01]  /*b310*/  FFMA.FTZ R86, R19, R84, R78 ;  /* 0x0000005413567223 */ /* 0x001fe2000001004e */
[----:B------:R-:W-:-:S03]  /*b320*/  FMUL.FTZ R78, R30, R79 ;  /* 0x0000004f1e4e7220 */ /* 0x000fc60000410000 */
[----:B------:R-:W-:Y:S02]  /*b330*/  FFMA.FTZ R86, R18, R79, R86 ;  /* 0x0000004f12567223 */ /* 0x000fe40000010056 */
[----:B------:R0:W-:Y:S02]  /*b340*/  STS [R85+0x2114], R78 ;  /* 0x0021144e55007388 */ /* 0x0001e40000000800 */
[----:B0-----:R-:W-:-:S04]  /*b350*/  FMUL.FTZ R78, R99, R46 ;  /* 0x0000002e634e7220 */ /* 0x001fc80000410000 */
[-C--:B------:R-:W-:Y:S01]  /*b360*/  FMUL.FTZ R79, R29, R78.reuse ;  /* 0x0000004e1d4f7220 */ /* 0x080fe20000410000 */
[----:B------:R-:W-:Y:S01]  /*b370*/  FFMA.FTZ R86, R17, R78, R86 ;  /* 0x0000004e11567223 */ /* 0x000fe20000010056 */
[----:B------:R-:W-:-:S03]  /*b380*/  FMUL.FTZ R78, R98, R45 ;  /* 0x0000002d624e7220 */ /* 0x000fc60000410000 */
[----:B------:R0:W-:Y:S01]  /*b390*/  STS [R85+0x2118], R79 ;  /* 0x0021184f55007388 */ /* 0x0001e20000000800 */
[-C--:B------:R-:W-:Y:S01]  /*b3a0*/  FFMA.FTZ R86, R16, R78.reuse, R86 ;  /* 0x0000004e10567223 */ /* 0x080fe20000010056 */
[----:B------:R-:W-:Y:S01]  /*b3b0*/  FFMA.FTZ R123, R4, -R15, R137 ;  /* 0x8000000f047b7223 */ /* 0x000fe20000010089 */
[----:B--2---:R-:W-:Y:S02]  /*b3c0*/  FMUL.FTZ R143, R146, R143 ;  /* 0x0000008f928f7220 */ /* 0x004fe40000410000 */
[----:B------:R-:W2:Y:S01]  /*b3d0*/  LDL.LU R146, [R1+0xe0] ;  /* 0x0000e00001927983 */ /* 0x000ea20000300800 */
[----:B0-----:R-:W-:Y:S01]  /*b3e0*/  FMUL.FTZ R79, R28, R78 ;  /* 0x0000004e1c4f7220 */ /* 0x001fe20000410000 */
[----:B------:R-:W-:Y:S01]  /*b3f0*/  FMUL.FTZ R78, R97, R44 ;  /* 0x0000002c614e7220 */ /* 0x000fe20000410000 */
[----:B------:R-:W-:-:S03]  /*b400*/  FMUL.FTZ R15, R96, UR60 ;  /* 0x0000003c600f7c20 */ /* 0x000fc60008410000 */
[----:B------:R0:W-:Y:S01]  /*b410*/  STS [R85+0x211c], R79 ;  /* 0x00211c4f55007388 */ /* 0x0001e20000000800 */
[-C--:B------:R-:W-:Y:S01]  /*b420*/  FFMA.FTZ R86, R123, R78.reuse, R86 ;  /* 0x0000004e7b567223 */ /* 0x080fe20000010056 */
[----:B------:R-:W-:Y:S01]  /*b430*/  FMUL.FTZ R124, R2, R95 ;  /* 0x0000005f027c7220 */ /* 0x000fe20000410000 */
[----:B------:R-:W-:Y:S01]  /*b440*/  FMUL.FTZ R126, R95, UR60 ;  /* 0x0000003c5f7e7c20 */ /* 0x000fe20008410000 */
[----:B0-----:R-:W-:Y:S01]  /*b450*/  FMUL.FTZ R79, R27, R78 ;  /* 0x0000004e1b4f7220 */ /* 0x001fe20000410000 */
[C---:B------:R-:W-:Y:S01]  /*b460*/  FFMA.FTZ R78, R3.reuse, -R14, R136 ;  /* 0x8000000e034e7223 */ /* 0x040fe20000010088 */
[----:B------:R-:W-:Y:S01]  /*b470*/  FMUL.FTZ R14, R3, R96 ;  /* 0x00000060030e7220 */ /* 0x000fe20000410000 */
[----:B------:R-:W-:Y:S01]  /*b480*/  FMUL.FTZ R96, R96, R43 ;  /* 0x0000002b60607220 */ /* 0x000fe20000410000 */
        /* <DEDUP_REMOVED lines=17> */
[----:B------:R-:W-:Y:S04]  /*b5a0*/  STS [R85+0x2110], R84 ;  /* 0x0021105455007388 */ /* 0x000fe80000000800 */
[----:B------:R-:W-:Y:S01]  /*b5b0*/  STS [R85+0x2120], R79 ;  /* 0x0021204f55007388 */ /* 0x000fe20000000800 */
[----:B------:R-:W-:Y:S01]  /*b5c0*/  FFMA.FTZ R86, R106, R92, R86 ;  /* 0x0000005c6a567223 */ /* 0x000fe20000010056 */
[----:B------:R-:W-:Y:S01]  /*b5d0*/  IADD3 R89, R71, 0x200, RZ ;  /* 0x0000020047597810 */ /* 0x000fe20007ffe0ff */
[----:B------:R-:W-:Y:S01]  /*b5e0*/  FMUL.FTZ R15, R78, R15 ;  /* 0x0000000f4e0f7220 */ /* 0x000fe20000410000 */
[----:B------:R-:W-:Y:S01]  /*b5f0*/  STS [R85+0x2124], R96 ;  /* 0x0021246055007388 */ /* 0x000fe20000000800 */
[----:B------:R-:W-:Y:S01]  /*b600*/  FMUL.FTZ R126, R13, R126 ;  /* 0x0000007e0d7e7220 */ /* 0x000fe20000410000 */
[----:B---3--:R-:W-:Y:S01]  /*b610*/  FMUL.FTZ R145, R88, R145 ;  /* 0x0000009158917220 */ /* 0x008fe20000410000 */
[C---:B------:R-:W-:Y:S01]  /*b620*/  VIADD R119, R71.reuse, 0x80 ;  /* 0x0000008047777836 */ /* 0x040fe20000000000 */
[----:B------:R-:W-:Y:S01]  /*b630*/  STS [R85+0x2128], R95 ;  /* 0x0021285f55007388 */ /* 0x000fe20000000800 */
[----:B------:R-:W-:Y:S01]  /*b640*/  IADD3 R87, R71, 0x380, RZ ;  /* 0x0000038047577810 */ /* 0x000fe20007ffe0ff */
[----:B----4-:R-:W-:Y:S01]  /*b650*/  FMUL.FTZ R144, R148, R144 ;  /* 0x0000009094907220 */ /* 0x010fe20000410000 */
[----:B-----5:R-:W-:Y:S01]  /*b660*/  FMUL.FTZ R142, R147, R142 ;  /* 0x0000008e938e7220 */ /* 0x020fe20000410000 */
[----:B------:R0:W-:Y:S01]  /*b670*/  STS [R85+0x212c], R24 ;  /* 0x00212c1855007388 */ /* 0x0001e20000000800 */
[----:B------:R-:W1:Y:S03]  /*b680*/  LDC.64 R2, c[0x0][0x348] ;  /* 0x0000d200ff027b82 */ /* 0x000e660000000a00 */
[----:B------:R-:W-:Y:S04]  /*b690*/  STS [R85+0x2130], R23 ;  /* 0x0021301755007388 */ /* 0x000fe80000000800 */
[----:B------:R-:W-:Y:S04]  /*b6a0*/  STS [R85+0x2134], R72 ;  /* 0x0021344855007388 */ /* 0x000fe80000000800 */
[----:B------:R-:W-:Y:S04]  /*b6b0*/  STS [R85+0x2138], R73 ;  /* 0x0021384955007388 */ /* 0x000fe80000000800 */
[----:B------:R3:W-:Y:S01]  /*b6c0*/  STS [R85+0x213c], R74 ;  /* 0x00213c4a55007388 */ /* 0x0007e20000000800 */
[----:B------:R-:W-:Y:S01]  /*b6d0*/  FFMA.FTZ R86, R110, R91, R86 ;  /* 0x0000005b6e567223 */ /* 0x000fe20000010056 */
[----:B------:R-:W-:Y:S01]  /*b6e0*/  LEA.HI.SX32 R92, R89, R71, 0x1b ;  /* 0x00000047595c7211 */ /* 0x000fe200078fdaff */
[----:B0-----:R-:W-:-:S02]  /*b6f0*/  VIADD R24, R71, 0x680 ;  /* 0x0000068047187836 */ /* 0x001fc40000000000 */
[----:B------:R-:W-:Y:S01]  /*b700*/  FFMA.FTZ R118, R118, R90, R86 ;  /* 0x0000005a76767223 */ /* 0x000fe20000010056 */
        /* <DEDUP_REMOVED lines=8> */
[C---:B---3--:R-:W-:Y:S02]  /*b790*/  IADD3 R74, R71.reuse, 0x600, RZ ;  /* 0x00000600474a7810 */ /* 0x048fe40007ffe0ff */
        /* <DEDUP_REMOVED lines=17> */
[----:B------:R-:W-:Y:S01]  /*b8b0*/  IMAD R86, R86, 0x4, R36 ;  /* 0x0000000456567824 */ /* 0x000fe200078e0224 */
[----:B------:R-:W-:Y:S01]  /*b8c0*/  BAR.SYNC.DEFER_BLOCKING 0x0 ;  /* 0x0000000000007b1d */ /* 0x000fe20000010000 */
        /* <DEDUP_REMOVED lines=11> */
[-C--:B------:R-:W-:Y:S01]  /*b980*/  LEA R74, R74, R36.reuse, 0x2 ;  /* 0x000000244a4a7211 */ /* 0x080fe200078e10ff */
[----:B------:R-:W0:Y:S01]  /*b990*/  LDS R122, [R84+0x2100] ;  /* 0x00210000547a7984 */ /* 0x000e220000000800 */
[-C--:B------:R-:W-:Y:S02]  /*b9a0*/  LEA R24, R24, R36.reuse, 0x2 ;  /* 0x0000002418187211 */ /* 0x080fe400078e10ff */
[-C--:B------:R-:W-:Y:S01]  /*b9b0*/  LEA R23, R23, R36.reuse, 0x2 ;  /* 0x0000002417177211 */ /* 0x080fe200078e10ff */
[----:B------:R-:W3:Y:S01]  /*b9c0*/  LDS R115, [R119+0x2300] ;  /* 0x0023000077737984 */ /* 0x000ee20000000800 */
[----:B------:R-:W-:-:S03]  /*b9d0*/  LEA R13, R13, R36, 0x2 ;  /* 0x000000240d0d7211 */ /* 0x000fc600078e10ff */
[----:B------:R-:W4:Y:S04]  /*b9e0*/  LDS R117, [R91+0x2500] ;  /* 0x002500005b757984 */ /* 0x000f280000000800 */
        /* <DEDUP_REMOVED lines=13> */
[----:B------:R5:W-:Y:S04]  /*bac0*/  STS [R85+0x4200], R145 ;  /* 0x0042009155007388 */ /* 0x000be80000000800 */
[----:B------:R1:W-:Y:S04]  /*bad0*/  STS [R111+0x4204], R144 ;  /* 0x004204906f007388 */ /* 0x0003e80000000800 */
[----:B------:R3:W-:Y:S04]  /*bae0*/  STS [R125+0x4208], R143 ;  /* 0x0042088f7d007388 */ /* 0x0007e80000000800 */
[----:B-----5:R-:W5:Y:S04]  /*baf0*/  LDL R145, [R1+0xb4] ;  /* 0x0000b40001917983 */ /* 0x020f680000100800 */
[----:B-1----:R-:W4:Y:S04]  /*bb00*/  LDL R144, [R1+0xb8] ;  /* 0x0000b80001907983 */ /* 0x002f280000100800 */
[----:B---3--:R-:W3:Y:S04]  /*bb10*/  LDL.LU R143, [R1+0xe4] ;  /* 0x0000e400018f7983 */ /* 0x008ee80000300800 */
[----:B------:R-:W5:Y:S04]  /*bb20*/  LDL.LU R125, [R1+0x78] ;  /* 0x00007800017d7983 */ /* 0x000f680000300800 */
        /* <DEDUP_REMOVED lines=8> */
[----:B------:R1:W-:Y:S04]  /*bbb0*/  STS [R121+0x420c], R142 ;  /* 0x00420c8e79007388 */ /* 0x0003e80000000800 */
[----:B-1----:R-:W5:Y:S04]  /*bbc0*/  LDL.LU R121, [R1+0x7c] ;  /* 0x00007c0001797983 */ /* 0x002f680000300800 */
[----:B------:R-:W5:Y:S01]  /*bbd0*/  LDL R147, [R1+0x90] ;  /* 0x0000900001937983 */ /* 0x000f620000100800 */
[----:B--2---:R-:W-:-:S05]  /*bbe0*/  FFMA.FTZ R146, R124, R42, R146 ;  /* 0x0000002a7c927223 */ /* 0x004fca0000010092 */
[----:B------:R1:W-:Y:S04]  /*bbf0*/  STL [R1+0xe0], R146 ;  /* 0x0000e09201007387 */ /* 0x0003e80000100800 */
[----:B-1----:R-:W2:Y:S01]  /*bc00*/  LDL R146, [R1+0x8c] ;  /* 0x00008c0001927983 */ /* 0x002ea20000100800 */
[----:B------:R-:W-:Y:S01]  /*bc10*/  FFMA.FTZ R26, R26, R14, R15 ;  /* 0x0000000e1a1a7223 */ /* 0x000fe2000001000f */
[----:B------:R-:W-:Y:S01]  /*bc20*/  HFMA2.MMA R129, -RZ, RZ, 0, 0 ;  /* 0x00000000ff817435 */ /* 0x000fe200000001ff */
[----:B------:R-:W-:Y:S02]  /*bc30*/  IMAD R72, R2, UR14, RZ ;  /* 0x0000000e02487c24 */ /* 0x000fe4000f8e02ff */
[----:B------:R-:W-:Y:S02]  /*bc40*/  FMUL.FTZ R111, R80, R127 ;  /* 0x0000007f506f7220 */ /* 0x000fe40000410000 */
[----:B------:R-:W-:-:S03]  /*bc50*/  IMAD R72, R3, UR13, R72 ;  /* 0x0000000d03487c24 */ /* 0x000fc6000f8e0248 */
[----:B------:R-:W-:-:S05]  /*bc60*/  IMAD.WIDE.U32 R2, R2, UR13, R128 ;  /* 0x0000000d02027c25 */ /* 0x000fca000f8e0080 */
[----:B------:R-:W-:-:S03]  /*bc70*/  IADD3 R3, R3, R72, RZ ;  /* 0x0000004803037210 */ /* 0x000fc60007ffe0ff */
[----:B------:R-:W-:-:S04]  /*bc80*/  IMAD.WIDE.U32 R2, R82, UR15, R2 ;  /* 0x0000000f52027c25 */ /* 0x000fc8000f8e0002 */
[----:B------:R-:W-:Y:S01]  /*bc90*/  VIADD R142, R3, UR41 ;  /* 0x00000029038e7c36 */ /* 0x000fe20008000000 */
[----:B------:R-:W-:Y:S01]  /*bca0*/  BSSY B0, `(.L_x_1664) ;  /* 0x000004e000007945 */ /* 0x000fe20003800000 */
[----:B------:R-:W-:Y:S01]  /*bcb0*/  FFMA.FTZ R25, R25, R124, R126 ;  /* 0x0000007c19197223 */ /* 0x000fe2000001007e */
[----:B------:R-:W-:Y:S01]  /*bcc0*/  FMUL.FTZ R124, R99, UR60 ;  /* 0x0000003c637c7c20 */ /* 0x000fe20008410000 */
[----:B------:R-:W-:Y:S01]  /*bcd0*/  FMUL.FTZ R126, R101, UR60 ;  /* 0x0000003c657e7c20 */ /* 0x000fe20008410000 */
[----:B------:R-:W-:Y:S01]  /*bce0*/  FMUL.FTZ R127, R102, UR60 ;  /* 0x0000003c667f7c20 */ /* 0x000fe20008410000 */
[----:B---3--:R-:W-:Y:S02]  /*bcf0*/  FFMA.FTZ R143, R14, R43, R143 ;  /* 0x0000002b0e8f7223 */ /* 0x008fe4000001008f */
[----:B------:R-:W1:Y:S01]  /*bd00*/  LDC.64 R14, c[0x0][0x368] ;  /* 0x0000da00ff0e7b82 */ /* 0x000e620000000a00 */
[----:B----4-:R-:W-:Y:S01]  /*bd10*/  FMUL.FTZ R139, R73, R139 ;  /* 0x0000008b498b7220 */ /* 0x010fe20000410000 */
[----:B-----5:R-:W-:Y:S01]  /*bd20*/  FADD.FTZ R125, R120, R125 ;  /* 0x0000007d787d7221 */ /* 0x020fe20000010000 */
[----:B------:R-:W-:Y:S01]  /*bd30*/  MOV R120, UR49 ;  /* 0x0000003100787c02 */ /* 0x000fe20008000f00 */
[----:B-1----:R-:W-:-:S02]  /*bd40*/  IMAD R80, R14, UR14, RZ ;  /* 0x0000000e0e507c24 */ /* 0x002fc4000f8e02ff */
[----:B------:R-:W-:-:S04]  /*bd50*/  IMAD.WIDE.U32 R72, R14, UR13, R128 ;  /* 0x0000000d0e487c25 */ /* 0x000fc8000f8e0080 */
[----:B------:R-:W-:Y:S01]  /*bd60*/  IMAD R15, R15, UR13, R80 ;  /* 0x0000000d0f0f7c24 */ /* 0x000fe2000f8e0250 */
[----:B------:R-:W-:-:S04]  /*bd70*/  MOV R14, R72 ;  /* 0x00000048000e7202 */ /* 0x000fc80000000f00 */
[----:B------:R-:W-:Y:S01]  /*bd80*/  IADD3 R15, R73, R15, RZ ;  /* 0x0000000f490f7210 */ /* 0x000fe20007ffe0ff */
[----:B------:R-:W-:-:S05]  /*bd90*/  FADD.FTZ R121, R81, R121 ;  /* 0x0000007951797221 */ /* 0x000fca0000010000 */
[----:B------:R1:W-:Y:S01]  /*bda0*/  STL [R1+0x7c], R121 ;  /* 0x00007c7901007387 */ /* 0x0003e20000100800 */
[----:B------:R-:W-:Y:S01]  /*bdb0*/  IMAD.WIDE.U32 R14, R83, UR15, R14 ;  /* 0x0000000f530e7c25 */ /* 0x000fe2000f8e000e */
[----:B------:R-:W-:Y:S01]  /*bdc0*/  IADD3 R72, P0, R2, UR49, RZ ;  /* 0x0000003102487c10 */ /* 0x000fe2000ff1e0ff */
[----:B------:R-:W3:Y:S02]  /*bdd0*/  LDC.64 R82, c[0x0][0x380] ;  /* 0x0000e000ff527b82 */ /* 0x000ee40000000a00 */
[----:B-1----:R-:W-:Y:S01]  /*bde0*/  FMUL.FTZ R121, R4, R97 ;  /* 0x0000006104797220 */ /* 0x002fe20000410000 */
[----:B------:R-:W-:Y:S01]  /*bdf0*/  FMUL.FTZ R97, R97, UR60 ;  /* 0x0000003c61617c20 */ /* 0x000fe20008410000 */
[----:B------:R-:W-:-:S03]  /*be00*/  IADD3 R120, -R120, UR54, -R71 ;  /* 0x0000003678787c10 */ /* 0x000fc6000fffe947 */
[----:B------:R-:W-:Y:S01]  /*be10*/  FMUL.FTZ R97, R123, R97 ;  /* 0x000000617b617220 */ /* 0x000fe20000410000 */
[----:B------:R-:W-:Y:S02]  /*be20*/  FMUL.FTZ R123, R5, R98 ;  /* 0x00000062057b7220 */ /* 0x000fe40000410000 */
[----:B------:R-:W1:Y:S01]  /*be30*/  LDC.64 R4, c[0x0][0x360] ;  /* 0x0000d800ff047b82 */ /* 0x000e620000000a00 */
[----:B------:R-:W-:Y:S02]  /*be40*/  IADD3.X R73, R142, UR50, RZ, P0, !PT ;  /* 0x000000328e497c10 */ /* 0x000fe400087fe4ff */
[----:B------:R-:W-:Y:S01]  /*be50*/  ISETP.GE.AND P0, PT, R120, 0x1, PT ;  /* 0x000000017800780c */ /* 0x000fe20003f06270 */
        /* <DEDUP_REMOVED lines=10> */
[----:B--2---:R-:W-:Y:S01]  /*bf00*/  FMUL.FTZ R130, R146, R130 ;  /* 0x0000008292827220 */ /* 0x004fe20000410000 */
[----:B------:R2:W-:Y:S01]  /*bf10*/  STS [R85+0x4238], R131 ;  /* 0x0042388355007388 */ /* 0x0005e20000000800 */
[----:B------:R-:W-:-:S03]  /*bf20*/  IADD3 R80, P1, R14, UR49, RZ ;  /* 0x000000310e507c10 */ /* 0x000fc6000ff3e0ff */
[----:B------:R-:W-:Y:S04]  /*bf30*/  STS [R85+0x4210], R141 ;  /* 0x0042108d55007388 */ /* 0x000fe80000000800 */
[----:B------:R-:W-:Y:S01]  /*bf40*/  STS [R85+0x4214], R140 ;  /* 0x0042148c55007388 */ /* 0x000fe20000000800 */
[----:B--2---:R-:W-:-:S03]  /*bf50*/  IADD3 R131, R15, UR43, RZ ;  /* 0x0000002b0f837c10 */ /* 0x004fc6000fffe0ff */
        /* <DEDUP_REMOVED lines=9> */
[----:B------:R-:W-:Y:S01]  /*bff0*/  IADD3.X R81, R131, UR50, RZ, P1, !PT ;  /* 0x0000003283517c10 */ /* 0x000fe20008ffe4ff */
[----:B------:R-:W-:-:S02]  /*c000*/  FMUL.FTZ R98, R98, UR60 ;  /* 0x0000003c62627c20 */ /* 0x000fc40008410000 */
[----:B------:R-:W-:Y:S01]  /*c010*/  STL [R1+0xe4], R143 ;  /* 0x0000e48f01007387 */ /* 0x000fe20000100800 */
[----:B------:R-:W-:Y:S01]  /*c020*/  FMUL.FTZ R128, R103, UR60 ;  /* 0x0000003c67807c20 */ /* 0x000fe20008410000 */
[----:B------:R-:W-:Y:S02]  /*c030*/  FMUL.FTZ R129, R104, UR60 ;  /* 0x0000003c68817c20 */ /* 0x000fe40008410000 */
[----:B------:R4:W-:Y:S01]  /*c040*/  STL [R1+0x78], R125 ;  /* 0x0000787d01007387 */ /* 0x0009e20000100800 */
[----:B--2---:R-:W-:Y:S01]  /*c050*/  FMUL.FTZ R130, R105, UR60 ;  /* 0x0000003c69827c20 */ /* 0x004fe20008410000 */
[----:B----4-:R-:W-:Y:S01]  /*c060*/  FMUL.FTZ R125, R100, UR60 ;  /* 0x0000003c647d7c20 */ /* 0x010fe20008410000 */
[----:B------:R-:W-:Y:S06]  /*c070*/  BAR.SYNC.DEFER_BLOCKING 0x0 ;  /* 0x0000000000007b1d */ /* 0x000fec0000010000 */
[----:B01-3--:R-:W-:Y:S05]  /*c080*/  @!P0 BRA `(.L_x_1665) ;  /* 0x00000000003c8947 */ /* 0x00bfea0003800000 */
[----:B------:R0:W1:Y:S01]  /*c090*/  LDS R132, [R84+0x4200] ;  /* 0x0042000054847984 */ /* 0x0000620000000800 */
[----:B------:R-:W-:-:S04]  /*c0a0*/  IMAD.WIDE.U32 R72, R4, UR7, R72 ;  /* 0x0000000704487c25 */ /* 0x000fc8000f8e0048 */
        /* <DEDUP_REMOVED lines=13> */
.L_x_1665:
[----:B------:R-:W-:Y:S05]  /*c180*/  BSYNC B0 ;  /* 0x0000000000007941 */ /* 0x000fea0003800000 */
.L_x_1664:
[----:B------:R-:W1:Y:S01]  /*c190*/  LDS R119, [R119+0x4400] ;  /* 0x0044000077777984 */ /* 0x000e620000000800 */
[C---:B0-----:R-:W-:Y:S01]  /*c1a0*/  LEA R72, P0, R2.reuse, UR28, 0x2 ;  /* 0x0000001c02487c11 */ /* 0x041fe2000f8010ff */
[----:B------:R-:W-:Y:S01]  /*c1b0*/  USHF.L.U64.HI UR42, UR8, 0x2, UR9 ;  /* 0x00000002082a7899 */ /* 0x000fe20008010209 */
[----:B------:R-:W-:Y:S01]  /*c1c0*/  BSSY B0, `(.L_x_1666) ;  /* 0x0000017000007945 */ /* 0x000fe20003800000 */
[----:B------:R-:W-:Y:S01]  /*c1d0*/  USHF.L.U32 UR41, UR8, 0x2, URZ ;  /* 0x0000000208297899 */ /* 0x000fe2000800063f */
[----:B------:R-:W-:Y:S01]  /*c1e0*/  LEA.HI.X R73, R2, UR29, R142, 0x2, P0 ;  /* 0x0000001d02497c11 */ /* 0x000fe200080f148e */
[----:B------:R-:W-:Y:S01]  /*c1f0*/  UIADD3 UR40, UR6, -UR52, URZ ;  /* 0x8000003406287290 */ /* 0x000fe2000fffe03f */
[----:B------:R-:W-:-:S03]  /*c200*/  LEA R2, P0, R14, UR30, 0x2 ;  /* 0x0000001e0e027c11 */ /* 0x000fc6000f8010ff */
[----:B------:R-:W-:Y:S01]  /*c210*/  UIMAD UR40, UR40, -0x800, URZ ;  /* 0xfffff800282878a4 */ /* 0x000fe2000f8e023f */
[----:B------:R-:W-:Y:S01]  /*c220*/  LEA.HI.X R3, R14, UR31, R131, 0x2, P0 ;  /* 0x0000001f0e037c11 */ /* 0x000fe200080f1483 */
[----:B------:R-:W-:Y:S01]  /*c230*/  IMAD R14, R4, UR42, RZ ;  /* 0x0000002a040e7c24 */ /* 0x000fe2000f8e02ff */
[----:B------:R-:W-:-:S03]  /*c240*/  ISETP.GE.AND P0, PT, R120, 0x81, PT ;  /* 0x000000817800780c */ /* 0x000fc60003f06270 */
[----:B------:R-:W-:Y:S01]  /*c250*/  IMAD R5, R5, UR41, R14 ;  /* 0x0000002905057c24 */ /* 0x000fe2000f8e020e */
[----:B------:R-:W-:Y:S01]  /*c260*/  MOV R80, UR40 ;  /* 0x0000002800507c02 */ /* 0x000fe20008000f00 */
[----:B------:R-:W-:-:S04]  /*c270*/  IMAD R14, R82, UR42, RZ ;  /* 0x0000002a520e7c24 */ /* 0x000fc8000f8e02ff */
[----:B------:R-:W-:Y:S01]  /*c280*/  IMAD R83, R83, UR41, R14 ;  /* 0x0000002953537c24 */ /* 0x000fe2000f8e020e */
[----:B------:R-:W-:Y:S01]  /*c290*/  MOV R14, UR40 ;  /* 0x00000028000e7c02 */ /* 0x000fe20008000f00 */
        /* <DEDUP_REMOVED lines=9> */
.L_x_1667:
[----:B------:R-:W-:Y:S05]  /*c330*/  BSYNC B0 ;  /* 0x0000000000007941 */ /* 0x000fea0003800000 */
.L_x_1666:
[----:B------:R-:W2:Y:S01]  /*c340*/  LDS R91, [R91+0x4600] ;  /* 0x004600005b5b7984 */ /* 0x000ea20000000800 */
[----:B------:R-:W-:Y:S01]  /*c350*/  USHF.L.U32 UR40, UR11, 0x2, URZ ;  /* 0x000000020b287899 */ /* 0x000fe2000800063f */
[----:B------:R-:W-:Y:S01]  /*c360*/  BSSY B0, `(.L_x_1668) ;  /* 0x0000010000007945 */ /* 0x000fe20003800000 */
[----:B------:R-:W-:Y:S01]  /*c370*/  USHF.L.U64.HI UR42, UR11, 0x2, UR10 ;  /* 0x000000020b2a7899 */ /* 0x000fe2000801020a */
[----:B------:R-:W-:-:S03]  /*c380*/  FADD.FTZ R111, R118, R111 ;  /* 0x0000006f766f7221 */ /* 0x000fc60000010000 */
[----:B0-----:R-:W-:Y:S02]  /*c390*/  IADD3 R14, P0, R72, UR40, RZ ;  /* 0x00000028480e7c10 */ /* 0x001fe4000ff1e0ff */
        /* <DEDUP_REMOVED lines=12> */
.L_x_1669:
[----:B------:R-:W-:Y:S05]  /*c460*/  BSYNC B0 ;  /* 0x0000000000007941 */ /* 0x000fea0003800000 */
.L_x_1668:
[----:B------:R-:W3:Y:S01]  /*c470*/  LDS R90, [R90+0x4800] ;  /* 0x004800005a5a7984 */ /* 0x000ee20000000800 */
[----:B------:R-:W-:Y:S04]  /*c480*/  BSSY B0, `(.L_x_1670) ;  /* 0x0000004000007945 */ /* 0x000fe80003800000 */
[----:B------:R-:W-:Y:S05]  /*c490*/  @!P1 BRA `(.L_x_1671) ;  /* 0x0000000000089947 */ /* 0x000fea0003800000 */
[----:B------:R4:W-:Y:S04]  /*c4a0*/  REDG.E.ADD.F32.FTZ.RN.STRONG.GPU desc[UR24][R14.64+-0x1a00], R116 ;  /* 0xffe600740e0079a6 */ /* 0x0009e8000c10f398 */
[----:B---3--:R4:W-:Y:S02]  /*c4b0*/  REDG.E.ADD.F32.FTZ.RN.STRONG.GPU desc[UR24][R2.64+-0x1a00], R90 ;  /* 0xffe6005a020079a6 */ /* 0x0089e4000c10f398 */
.L_x_1671:
[----:B------:R-:W-:Y:S05]  /*c4c0*/  BSYNC B0 ;  /* 0x0000000000007941 */ /* 0x000fea0003800000 */
.L_x_1670:
        /* <DEDUP_REMOVED lines=11> */
.L_x_1673:
[----:B------:R-:W-:Y:S05]  /*c580*/  BSYNC B0 ;  /* 0x0000000000007941 */ /* 0x000fea0003800000 */
.L_x_1672:
[----:B------:R-:W0:Y:S01]  /*c590*/  LDS R89, [R89+0x4c00] ;  /* 0x004c000059597984 */ /* 0x000e220000000800 */
[----:B------:R-:W-:Y:S04]  /*c5a0*/  BSSY B0, `(.L_x_1674) ;  /* 0x0000004000007945 */ /* 0x000fe80003800000 */
[----:B------:R-:W-:Y:S05]  /*c5b0*/  @!P0 BRA `(.L_x_1675) ;  /* 0x0000000000088947 */ /* 0x000fea0003800000 */
[----:B------:R1:W-:Y:S04]  /*c5c0*/  REDG.E.ADD.F32.FTZ.RN.STRONG.GPU desc[UR24][R14.64+-0x1600], R113 ;  /* 0xffea00710e0079a6 */ /* 0x0003e8000c10f398 */
[----:B0-----:R0:W-:Y:S02]  /*c5d0*/  REDG.E.ADD.F32.FTZ.RN.STRONG.GPU desc[UR24][R2.64+-0x1600], R89 ;  /* 0xffea0059020079a6 */ /* 0x0011e4000c10f398 */
.L_x_1675:
[----:B------:R-:W-:Y:S05]  /*c5e0*/  BSYNC B0 ;  /* 0x0000000000007941 */ /* 0x000fea0003800000 */
.L_x_1674:
[----:B------:R-:W0:Y:S01]  /*c5f0*/  LDS R88, [R88+0x4e00] ;  /* 0x004e000058587984 */ /* 0x000e220000000800 */
[----:B------:R-:W-:Y:S04]  /*c600*/  BSSY B0, `(.L_x_1676) ;  /* 0x0000004000007945 */ /* 0x000fe80003800000 */
[----:B------:R-:W-:Y:S05]  /*c610*/  @!P1 BRA `(.L_x_1677) ;  /* 0x0000000000089947 */ /* 0x000fea0003800000 */
[----:B------:R1:W-:Y:S04]  /*c620*/  REDG.E.ADD.F32.FTZ.RN.STRONG.GPU desc[UR24][R14.64+-0x1400], R112 ;  /* 0xffec00700e0079a6 */ /* 0x0003e8000c10f398 */
[----:B0-----:R0:W-:Y:S02]  /*c630*/  REDG.E.ADD.F32.FTZ.RN.STRONG.GPU desc[UR24][R2.64+-0x1400], R88 ;  /* 0xffec0058020079a6 */ /* 0x0011e4000c10f398 */
.L_x_1677:
[----:B------:R-:W-:Y:S05]  /*c640*/  BSYNC B0 ;  /* 0x0000000000007941 */ /* 0x000fea0003800000 */
.L_x_1676:
[----:B------:R-:W0:Y:S01]  /*c650*/  LDS R87, [R87+0x5000] ;  /* 0x0050000057577984 */ /* 0x000e220000000800 */
[----:B------:R-:W-:Y:S04]  /*c660*/  BSSY B0, `(.L_x_1678) ;  /* 0x0000004000007945 */ /* 0x000fe80003800000 */
[----:B------:R-:W-:Y:S05]  /*c670*/  @!P2 BRA `(.L_x_1679) ;  /* 0x000000000008a947 */ /* 0x000fea0003800000 */
[----:B------:R1:W-:Y:S04]  /*c680*/  REDG.E.ADD.F32.FTZ.RN.STRONG.GPU desc[UR24][R14.64+-0x1200], R110 ;  /* 0xffee006e0e0079a6 */ /* 0x0003e8000c10f398 */
[----:B0-----:R0:W-:Y:S02]  /*c690*/  REDG.E.ADD.F32.FTZ.RN.STRONG.GPU desc[UR24][R2.64+-0x1200], R87 ;  /* 0xffee0057020079a6 */ /* 0x0011e4000c10f398 */
.L_x_1679:
[----:B------:R-:W-:Y:S05]  /*c6a0*/  BSYNC B0 ;  /* 0x0000000000007941 */ /* 0x000fea0003800000 */
.L_x_1678:
[----:B------:R-:W0:Y:S01]  /*c6b0*/  LDS R86, [R86+0x5200] ;  /* 0x0052000056567984 */ /* 0x000e220000000800 */
[----:B------:R-:W-:Y:S04]  /*c6c0*/  BSSY B0, `(.L_x_1680) ;  /* 0x0000004000007945 */ /* 0x000fe80003800000 */
[----:B------:R-:W-:Y:S05]  /*c6d0*/  @!P3 BRA `(.L_x_1681) ;  /* 0x000000000008b947 */ /* 0x000fea0003800000 */
[----:B------:R1:W-:Y:S04]  /*c6e0*/  REDG.E.ADD.F32.FTZ.RN.STRONG.GPU desc[UR24][R14.64+-0x1000], R109 ;  /* 0xfff0006d0e0079a6 */ /* 0x0003e8000c10f398 */
[----:B0-----:R0:W-:Y:S02]  /*c6f0*/  REDG.E.ADD.F32.FTZ.RN.STRONG.GPU desc[UR24][R2.64+-0x1000], R86 ;  /* 0xfff00056020079a6 */ /* 0x0011e4000c10f398 */
.L_x_1681:
[----:B------:R-:W-:Y:S05]  /*c700*/  BSYNC B0 ;  /* 0x0000000000007941 */ /* 0x000fea0003800000 */
.L_x_1680:
[----:B------:R-:W0:Y:S01]  /*c710*/  LDS R79, [R79+0x5400] ;  /* 0x005400004f4f7984 */ /* 0x000e220000000800 */
[----:B------:R-:W-:Y:S04]  /*c720*/  BSSY B0, `(.L_x_1682) ;  /* 0x0000004000007945 */ /* 0x000fe80003800000 */
[----:B------:R-:W-:Y:S05]  /*c730*/  @!P4 BRA `(.L_x_1683) ;  /* 0x000000000008c947 */ /* 0x000fea0003800000 */
[----:B------:R1:W-:Y:S04]  /*c740*/  REDG.E.ADD.F32.FTZ.RN.STRONG.GPU desc[UR24][R14.64+-0xe00], R108 ;  /* 0xfff2006c0e0079a6 */ /* 0x0003e8000c10f398 */
[----:B0-----:R0:W-:Y:S02]  /*c750*/  REDG.E.ADD.F32.FTZ.RN.STRONG.GPU desc[UR24][R2.64+-0xe00], R79 ;  /* 0xfff2004f020079a6 */ /* 0x0011e4000c10f398 */
.L_x_1683:
[----:B------:R-:W-:Y:S05]  /*c760*/  BSYNC B0 ;  /* 0x0000000000007941 */ /* 0x000fea0003800000 */
.L_x_1682:
        /* <DEDUP_REMOVED lines=11> */
.L_x_1685:
[----:B------:R-:W-:Y:S05]  /*c820*/  BSYNC B0 ;  /* 0x0000000000007941 */ /* 0x000fea0003800000 */
.L_x_1684:
[----:B------:R-:W0:Y:S01]  /*c830*/  LDS R75, [R75+0x5800] ;  /* 0x005800004b4b7984 */ /* 0x000e220000000800 */
[----:B------:R-:W-:Y:S04]  /*c840*/  BSSY B0, `(.L_x_1686) ;  /* 0x0000004000007945 */ /* 0x000fe80003800000 */
[----:B------:R-:W-:Y:S05]  /*c850*/  @!P0 BRA `(.L_x_1687) ;  /* 0x0000000000088947 */ /* 0x000fea0003800000 */
[----:B------:R1:W-:Y:S04]  /*c860*/  REDG.E.ADD.F32.FTZ.RN.STRONG.GPU desc[UR24][R14.64+-0xa00], R106 ;  /* 0xfff6006a0e0079a6 */ /* 0x0003e8000c10f398 */
[----:B0-----:R0:W-:Y:S02]  /*c870*/  REDG.E.ADD.F32.FTZ.RN.STRONG.GPU desc[UR24][R2.64+-0xa00], R75 ;  /* 0xfff6004b020079a6 */ /* 0x0011e4000c10f398 */
.L_x_1687:
[----:B------:R-:W-:Y:S05]  /*c880*/  BSYNC B0 ;  /* 0x0000000000007941 */ /* 0x000fea0003800000 */
.L_x_1686:
[----:B------:R-:W0:Y:S01]  /*c890*/  LDS R74, [R74+0x5a00] ;  /* 0x005a00004a4a7984 */ /* 0x000e220000000800 */
[----:B------:R-:W-:Y:S04]  /*c8a0*/  BSSY B0, `(.L_x_1688) ;  /* 0x0000004000007945 */ /* 0x000fe80003800000 */
[----:B------:R-:W-:Y:S05]  /*c8b0*/  @!P1 BRA `(.L_x_1689) ;  /* 0x0000000000089947 */ /* 0x000fea0003800000 */
[----:B------:R1:W-:Y:S04]  /*c8c0*/  REDG.E.ADD.F32.FTZ.RN.STRONG.GPU desc[UR24][R14.64+-0x800], R96 ;  /* 0xfff800600e0079a6 */ /* 0x0003e8000c10f398 */
[----:B0-----:R0:W-:Y:S02]  /*c8d0*/  REDG.E.ADD.F32.FTZ.RN.STRONG.GPU desc[UR24][R2.64+-0x800], R74 ;  /* 0xfff8004a020079a6 */ /* 0x0011e4000c10f398 */
.L_x_1689:
[----:B------:R-:W-:Y:S05]  /*c8e0*/  BSYNC B0 ;  /* 0x0000000000007941 */ /* 0x000fea0003800000 */
.L_x_1688:
[----:B------:R-:W0:Y:S01]  /*c8f0*/  LDS R24, [R24+0x5c00] ;  /* 0x005c000018187984 */ /* 0x000e220000000800 */
[----:B------:R-:W-:Y:S04]  /*c900*/  BSSY B0, `(.L_x_1690) ;  /* 0x0000004000007945 */ /* 0x000fe80003800000 */
[----:B------:R-:W-:Y:S05]  /*c910*/  @!P2 BRA `(.L_x_1691) ;  /* 0x000000000008a947 */ /* 0x000fea0003800000 */
[----:B------:R1:W-:Y:S04]  /*c920*/  REDG.E.ADD.F32.FTZ.RN.STRONG.GPU desc[UR24][R14.64+-0x600], R95 ;  /* 0xfffa005f0e0079a6 */ /* 0x0003e8000c10f398 */
[----:B0-----:R0:W-:Y:S02]  /*c930*/  REDG.E.ADD.F32.FTZ.RN.STRONG.GPU desc[UR24][R2.64+-0x600], R24 ;  /* 0xfffa0018020079a6 */ /* 0x0011e4000c10f398 */
.L_x_1691:
[----:B------:R-:W-:Y:S05]  /*c940*/  BSYNC B0 ;  /* 0x0000000000007941 */ /* 0x000fea0003800000 */
.L_x_1690:
[----:B------:R-:W0:Y:S01]  /*c950*/  LDS R23, [R23+0x5e00] ;  /* 0x005e000017177984 */ /* 0x000e220000000800 */
[----:B------:R-:W-:Y:S04]  /*c960*/  BSSY B0, `(.L_x_1692) ;  /* 0x0000004000007945 */ /* 0x000fe80003800000 */
[----:B------:R-:W-:Y:S05]  /*c970*/  @!P3 BRA `(.L_x_1693) ;  /* 0x000000000008b947 */ /* 0x000fea0003800000 */
[----:B------:R1:W-:Y:S04]  /*c980*/  REDG.E.ADD.F32.FTZ.RN.STRONG.GPU desc[UR24][R14.64+-0x400], R94 ;  /* 0xfffc005e0e0079a6 */ /* 0x0003e8000c10f398 */
[----:B0-----:R0:W-:Y:S02]  /*c990*/  REDG.E.ADD.F32.FTZ.RN.STRONG.GPU desc[UR24][R2.64+-0x400], R23 ;  /* 0xfffc0017020079a6 */ /* 0x0011e4000c10f398 */
.L_x_1693:
[----:B------:R-:W-:Y:S05]  /*c9a0*/  BSYNC B0 ;  /* 0x0000000000007941 */ /* 0x000fea0003800000 */
.L_x_1692:
[----:B------:R-:W0:Y:S01]  /*c9b0*/  LDS R13, [R13+0x6000] ;  /* 0x006000000d0d7984 */ /* 0x000e220000000800 */
[----:B------:R-:W-:Y:S04]  /*c9c0*/  BSSY B0, `(.L_x_1694) ;  /* 0x0000004000007945 */ /* 0x000fe80003800000 */
[----:B------:R-:W-:Y:S05]  /*c9d0*/  @!P4 BRA `(.L_x_1695) ;  /* 0x000000000008c947 */ /* 0x000fea0003800000 */
[----:B------:R1:W-:Y:S04]  /*c9e0*/  REDG.E.ADD.F32.FTZ.RN.STRONG.GPU desc[UR24][R14.64+-0x200], R93 ;  /* 0xfffe005d0e0079a6 */ /* 0x0003e8000c10f398 */
[----:B0-----:R0:W-:Y:S02]  /*c9f0*/  REDG.E.ADD.F32.FTZ.RN.STRONG.GPU desc[UR24][R2.64+-0x200], R13 ;  /* 0xfffe000d020079a6 */ /* 0x0011e4000c10f398 */
.L_x_1695:
[----:B------:R-:W-:Y:S05]  /*ca00*/  BSYNC B0 ;  /* 0x0000000000007941 */ /* 0x000fea0003800000 */
.L_x_1694:
[----:B------:R-:W5:Y:S04]  /*ca10*/  LDL.LU R4, [R1+0x74] ;  /* 0x0000740001047983 */ /* 0x000f680000300800 */
[----:B0-----:R-:W2:Y:S04]  /*ca20*/  LDL.LU R24, [R1+0xe8] ;  /* 0x0000e80001187983 */ /* 0x001ea80000300800 */
[----:B------:R-:W3:Y:S04]  /*ca30*/  LDL.LU R23, [R1+0x70] ;  /* 0x0000700001177983 */ /* 0x000ee80000300800 */
[----:B-1--4-:R-:W4:Y:S04]  /*ca40*/  LDL.LU R15, [R1+0xec] ;  /* 0x0000ec00010f7983 */ /* 0x012f280000300800 */
[----:B------:R-:W4:Y:S04]  /*ca50*/  LDL.LU R14, [R1+0x6c] ;  /* 0x00006c00010e7983 */ /* 0x000f280000300800 */
[----:B------:R-:W4:Y:S04]  /*ca60*/  LDL.LU R13, [R1+0xf0] ;  /* 0x0000f000010d7983 */ /* 0x000f280000300800 */
[----:B------:R-:W4:Y:S04]  /*ca70*/  LDL.LU R5, [R1+0x68] ;  /* 0x0000680001057983 */ /* 0x000f280000300800 */
[----:B------:R-:W0:Y:S01]  /*ca80*/  SHFL.DOWN P0, R2, R111, 0x1, 0x1f ;  /* 0x08201f006f027f89 */ /* 0x000e220000000000 */
[----:B------:R-:W-:-:S03]  /*ca90*/  FFMA.FTZ R97, R27, R121, R97 ;  /* 0x000000791b617223 */ /* 0x000fc60000010061 */
[----:B------:R-:W4:Y:S01]  /*caa0*/  LDL.LU R74, [R1+0xf4] ;  /* 0x0000f400014a7983 */ /* 0x000f220000300800 */
[----:B0-----:R-:W-:-:S05]  /*cab0*/  @P0 FADD R2, R111, R2 ;  /* 0x000000026f020221 */ /* 0x001fca0000000000 */
[----:B------:R-:W0:Y:S02]  /*cac0*/  SHFL.DOWN P0, R3, R2, 0x2, 0x1f ;  /* 0x08401f0002037f89 */ /* 0x000e240000000000 */
[----:B0-----:R-:W-:-:S05]  /*cad0*/  @P0 FADD R3, R2, R3 ;  /* 0x0000000302030221 */ /* 0x001fca0000000000 */
[----:B------:R-:W0:Y:S01]  /*cae0*/  SHFL.DOWN P0, R2, R3, 0x4, 0x1f ;  /* 0x08801f0003027f89 */ /* 0x000e220000000000 */
[----:B------:R-:W-:Y:S01]  /*caf0*/  FMUL.FTZ R98, R16, R98 ;  /* 0x0000006210627220 */ /* 0x000fe20000410000 */
[----:B------:R-:W-:Y:S01]  /*cb00*/  FMUL.FTZ R6, R6, R99 ;  /* 0x0000006306067220 */ /* 0x000fe20000410000 */
[----:B------:R-:W-:Y:S02]  /*cb10*/  FMUL.FTZ R124, R17, R124 ;  /* 0x0000007c117c7220 */ /* 0x000fe40000410000 */
[----:B------:R-:W-:Y:S01]  /*cb20*/  FFMA.FTZ R98, R28, R123, R98 ;  /* 0x0000007b1c627223 */ /* 0x000fe20000010062 */
[----:B0-----:R-:W-:-:S05]  /*cb30*/  @P0 FADD R2, R3, R2 ;  /* 0x0000000203020221 */ /* 0x001fca0000000000 */
[----:B------:R-:W0:Y:S01]  /*cb40*/  SHFL.DOWN P0, R3, R2, 0x8, 0x1f ;  /* 0x09001f0002037f89 */ /* 0x000e220000000000 */
[----:B------:R-:W-:Y:S01]  /*cb50*/  FFMA.FTZ R124, R29, R6, R124 ;  /* 0x000000061d7c7223 */ /* 0x000fe2000001007c */
[----:B0-----:R-:W-:Y:S01]  /*cb60*/  @P0 FADD R3, R2, R3 ;  /* 0x0000000302030221 */ /* 0x001fe20000000000 */
[----:B-----5:R-:W-:Y:S01]  /*cb70*/  FADD.FTZ R4, R25, R4 ;  /* 0x0000000419047221 */ /* 0x020fe20000010000 */
[----:B--2---:R-:W-:-:S04]  /*cb80*/  FFMA.FTZ R24, R121, R44, R24 ;  /* 0x0000002c79187223 */ /* 0x004fc80000010018 */
[----:B------:R-:W-:Y:S01]  /*cb90*/  STL [R1+0x74], R4 ;  /* 0x0000740401007387 */ /* 0x000fe20000100800 */
[----:B---3--:R-:W-:-:S03]  /*cba0*/  FADD.FTZ R23, R26, R23 ;  /* 0x000000171a177221 */ /* 0x008fc60000010000 */
[----:B------:R-:W2:Y:S01]  /*cbb0*/  LDL.LU R73, [R1+0x64] ;  /* 0x0000640001497983 */ /* 0x000ea20000300800 */
[----:B----4-:R-:W-:-:S03]  /*cbc0*/  FFMA.FTZ R15, R123, R45, R15 ;  /* 0x0000002d7b0f7223 */ /* 0x010fc6000001000f */
[----:B------:R-:W3:Y:S04]  /*cbd0*/  LDL.LU R72, [R1+0xf8] ;  /* 0x0000f80001487983 */ /* 0x000ee80000300800 */
[----:B------:R0:W-:Y:S01]  /*cbe0*/  STL [R1+0xe8], R24 ;  /* 0x0000e81801007387 */ /* 0x0001e20000100800 */
[----:B------:R-:W-:-:S03]  /*cbf0*/  FADD.FTZ R14, R97, R14 ;  /* 0x0000000e610e7221 */ /* 0x000fc60000010000 */
[----:B------:R-:W4:Y:S01]  /*cc00*/  LDL.LU R25, [R1+0x60] ;  /* 0x0000600001197983 */ /* 0x000f220000300800 */
[----:B------:R-:W-:-:S03]  /*cc10*/  FFMA.FTZ R13, R6, R46, R13 ;  /* 0x0000002e060d7223 */ /* 0x000fc6000001000d */
[----:B0-----:R-:W5:Y:S04]  /*cc20*/  LDL.LU R24, [R1+0xfc] ;  /* 0x0000fc0001187983 */ /* 0x001f680000300800 */
[----:B------:R0:W-:Y:S01]  /*cc30*/  STL [R1+0x70], R23 ;  /* 0x0000701701007387 */ /* 0x0001e20000100800 */
[----:B------:R-:W-:-:S03]  /*cc40*/  FADD.FTZ R5, R98, R5 ;  /* 0x0000000562057221 */ /* 0x000fc60000010000 */
[----:B0-----:R-:W5:Y:S04]  /*cc50*/  LDL R23, [R1+0x150] ;  /* 0x0001500001177983 */ /* 0x001f680000100800 */
[----:B------:R0:W-:Y:S04]  /*cc60*/  STL [R1+0xec], R15 ;  /* 0x0000ec0f01007387 */ /* 0x0001e80000100800 */
[----:B------:R-:W5:Y:S04]  /*cc70*/  LDL.LU R17, [R1+0x5c] ;  /* 0x00005c0001117983 */ /* 0x000f680000300800 */
[----:B------:R-:W5:Y:S04]  /*cc80*/  LDL.LU R16, [R1+0x100] ;  /* 0x0001000001107983 */ /* 0x000f680000300800 */
[----:B------:R1:W-:Y:S04]  /*cc90*/  STL [R1+0x6c], R14 ;  /* 0x00006c0e01007387 */ /* 0x0003e80000100800 */
[----:B0-----:R-:W5:Y:S04]  /*cca0*/  LDL.LU R15, [R1+0x58] ;  /* 0x00005800010f7983 */ /* 0x001f680000300800 */
[----:B-1----:R-:W5:Y:S04]  /*ccb0*/  LDL.LU R14, [R1+0x104] ;  /* 0x00010400010e7983 */ /* 0x002f680000300800 */
[----:B------:R0:W-:Y:S04]  /*ccc0*/  STL [R1+0xf0], R13 ;  /* 0x0000f00d01007387 */ /* 0x0001e80000100800 */
[----:B0-----:R-:W5:Y:S04]  /*ccd0*/  LDL.LU R13, [R1+0x108] ;  /* 0x00010800010d7983 */ /* 0x001f680000300800 */
[----:B------:R-:W5:Y:S04]  /*cce0*/  LDL.LU R6, [R1+0x54] ;  /* 0x0000540001067983 */ /* 0x000f680000300800 */
[----:B------:R0:W-:Y:S04]  /*ccf0*/  STL [R1+0x68], R5 ;  /* 0x0000680501007387 */ /* 0x0001e80000100800 */
[----:B0-----:R-:W5:Y:S04]  /*cd00*/  LDL.LU R5, [R1+0x50] ;  /* 0x0000500001057983 */ /* 0x001f680000300800 */
[----:B------:R-:W5:Y:S01]  /*cd10*/  LDL.LU R2, [R1+0x4c] ;  /* 0x00004c0001027983 */ /* 0x000f620000300800 */
[----:B------:R-:W-:Y:S01]  /*cd20*/  FMUL.FTZ R7, R7, R100 ;  /* 0x0000006407077220 */ /* 0x000fe20000410000 */
[----:B------:R-:W-:Y:S01]  /*cd30*/  FMUL.FTZ R125, R18, R125 ;  /* 0x0000007d127d7220 */ /* 0x000fe20000410000 */
[----:B------:R-:W-:Y:S01]  /*cd40*/  FMUL.FTZ R8, R8, R101 ;  /* 0x0000006508087220 */ /* 0x000fe20000410000 */
[----:B------:R-:W-:Y:S01]  /*cd50*/  FMUL.FTZ R126, R19, R126 ;  /* 0x0000007e137e7220 */ /* 0x000fe20000410000 */
[----:B------:R-:W-:Y:S01]  /*cd60*/  FMUL.FTZ R9, R9, R102 ;  /* 0x0000006609097220 */ /* 0x000fe20000410000 */
[----:B------:R-:W-:Y:S01]  /*cd70*/  FFMA.FTZ R125, R30, R7, R125 ;  /* 0x000000071e7d7223 */ /* 0x000fe2000001007d */
[----:B------:R-:W-:Y:S01]  /*cd80*/  FMUL.FTZ R127, R20, R127 ;  /* 0x0000007f147f7220 */ /* 0x000fe20000410000 */
[----:B------:R-:W-:Y:S01]  /*cd90*/  FFMA.FTZ R74, R7, R47, R74 ;  /* 0x0000002f074a7223 */ /* 0x000fe2000001004a */
[----:B------:R-:W-:Y:S01]  /*cda0*/  FFMA.FTZ R126, R31, R8, R126 ;  /* 0x000000081f7e7223 */ /* 0x000fe2000001007e */
[----:B------:R-:W-:Y:S01]  /*cdb0*/  FMUL.FTZ R10, R10, R103 ;  /* 0x000000670a0a7220 */ /* 0x000fe20000410000 */
[----:B------:R-:W-:Y:S01]  /*cdc0*/  FMUL.FTZ R12, R12, R105 ;  /* 0x000000690c0c7220 */ /* 0x000fe20000410000 */
[----:B------:R-:W-:Y:S01]  /*cdd0*/  FMUL.FTZ R130, R0, R130 ;  /* 0x0000008200827220 */ /* 0x000fe20000410000 */
[----:B------:R-:W-:Y:S01]  /*cde0*/  FMUL.FTZ R128, R21, R128 ;  /* 0x0000008015807220 */ /* 0x000fe20000410000 */
[----:B------:R-:W0:Y:S01]  /*cdf0*/  SHFL.DOWN P0, R4, R3, 0x10, 0x1f ;  /* 0x0a001f0003047f89 */ /* 0x000e220000000000 */
[----:B------:R-:W-:Y:S01]  /*ce00*/  FMUL.FTZ R11, R11, R104 ;  /* 0x000000680b0b7220 */ /* 0x000fe20000410000 */
[----:B------:R-:W-:Y:S01]  /*ce10*/  FMUL.FTZ R129, R22, R129 ;  /* 0x0000008116817220 */ /* 0x000fe20000410000 */
[----:B------:R-:W-:Y:S01]  /*ce20*/  FFMA.FTZ R130, R35, R12, R130 ;  /* 0x0000000c23827223 */ /* 0x000fe20000010082 */
[----:B------:R1:W-:Y:S01]  /*ce30*/  STL [R1+0xf4], R74 ;  /* 0x0000f44a01007387 */ /* 0x0003e20000100800 */
[----:B------:R-:W-:Y:S01]  /*ce40*/  FFMA.FTZ R128, R33, R10, R128 ;  /* 0x0000000a21807223 */ /* 0x000fe20000010080 */
[----:B------:R-:W-:Y:S01]  /*ce50*/  FFMA.FTZ R129, R34, R11, R129 ;  /* 0x0000000b22817223 */ /* 0x000fe20000010081 */
[----:B------:R-:W-:Y:S01]  /*ce60*/  ISETP.NE.AND P1, PT, R70, RZ, PT ;  /* 0x000000ff4600720c */ /* 0x000fe20003f25270 */
[----:B------:R-:W-:Y:S01]  /*ce70*/  BSSY B0, `(.L_x_1696) ;  /* 0x000002e000007945 */ /* 0x000fe20003800000 */
[----:B0-----:R-:W-:Y:S01]  /*ce80*/  @P0 FADD R4, R3, R4 ;  /* 0x0000000403040221 */ /* 0x001fe20000000000 */
[----:B--2---:R-:W-:Y:S01]  /*ce90*/  FADD.FTZ R73, R124, R73 ;  /* 0x000000497c497221 */ /* 0x004fe20000010000 */
[----:B---3--:R-:W-:-:S04]  /*cea0*/  FFMA.FTZ R72, R8, R48, R72 ;  /* 0x0000003008487223 */ /* 0x008fc80000010048 */
[----:B------:R1:W-:Y:S01]  /*ceb0*/  STL [R1+0x64], R73 ;  /* 0x0000644901007387 */ /* 0x0003e20000100800 */
[----:B----4-:R-:W-:-:S03]  /*cec0*/  FADD.FTZ R25, R125, R25 ;  /* 0x000000197d197221 */ /* 0x010fc60000010000 */
[----:B------:R1:W-:Y:S01]  /*ced0*/  STL [R1+0xf8], R72 ;  /* 0x0000f84801007387 */ /* 0x0003e20000100800 */
[----:B-----5:R-:W-:Y:S01]  /*cee0*/  FFMA.FTZ R24, R9, R49, R24 ;  /* 0x0000003109187223 */ /* 0x020fe20000010018 */
[----:B------:R-:W-:Y:S02]  /*cef0*/  FFMA.FTZ R9, R32, R9, R127 ;  /* 0x0000000920097223 */ /* 0x000fe4000001007f */
[----:B------:R1:W-:Y:S04]  /*cf00*/  STL [R1+0x60], R25 ;  /* 0x0000601901007387 */ /* 0x0003e80000100800 */
[----:B------:R1:W-:Y:S01]  /*cf10*/  STL [R1+0xfc], R24 ;  /* 0x0000fc1801007387 */ /* 0x0003e20000100800 */
[----:B------:R-:W-:Y:S01]  /*cf20*/  FADD.FTZ R17, R126, R17 ;  /* 0x000000117e117221 */ /* 0x000fe20000010000 */
[----:B------:R-:W-:-:S04]  /*cf30*/  FFMA.FTZ R16, R10, R50, R16 ;  /* 0x000000320a107223 */ /* 0x000fc80000010010 */
[----:B------:R1:W-:Y:S01]  /*cf40*/  STL [R1+0x5c], R17 ;  /* 0x00005c1101007387 */ /* 0x0003e20000100800 */
[----:B------:R-:W-:-:S03]  /*cf50*/  FADD.FTZ R15, R9, R15 ;  /* 0x0000000f090f7221 */ /* 0x000fc60000010000 */
[----:B------:R1:W-:Y:S01]  /*cf60*/  STL [R1+0x100], R16 ;  /* 0x0001001001007387 */ /* 0x0003e20000100800 */
[----:B------:R-:W-:-:S03]  /*cf70*/  FFMA.FTZ R14, R11, R51, R14 ;  /* 0x000000330b0e7223 */ /* 0x000fc6000001000e */
[----:B------:R1:W-:Y:S04]  /*cf80*/  STL [R1+0x58], R15 ;  /* 0x0000580f01007387 */ /* 0x0003e80000100800 */
[----:B------:R1:W-:Y:S01]  /*cf90*/  STL [R1+0x104], R14 ;  /* 0x0001040e01007387 */ /* 0x0003e20000100800 */
[----:B------:R-:W-:Y:S01]  /*cfa0*/  FFMA.FTZ R13, R12, R52, R13 ;  /* 0x000000340c0d7223 */ /* 0x000fe2000001000d */
[----:B------:R-:W-:-:S04]  /*cfb0*/  FADD.FTZ R6, R128, R6 ;  /* 0x0000000680067221 */ /* 0x000fc80000010000 */
        /* <DEDUP_REMOVED lines=17> */
[----:B-1----:R-:W0:Y:S04]  /*d0d0*/  LDS.64 R2, [R36+0x6308] ;  /* 0x0063080024027984 */ /* 0x002e280000000a00 */
[----:B------:R-:W1:Y:S04]  /*d0e0*/  LDS R5, [R36+0x6310] ;  /* 0x0063100024057984 */ /* 0x000e680000000800 */
[----:B------:R-:W2:Y:S01]  /*d0f0*/  @P0 LDS R7, [R9+0x7f50] ;  /* 0x007f500009070984 */ /* 0x000ea20000000800 */
[----:B0-----:R-:W-:-:S04]  /*d100*/  FADD.FTZ R2, R4, R2 ;  /* 0x0000000204027221 */ /* 0x001fc80000010000 */
[----:B------:R-:W-:-:S04]  /*d110*/  FADD.FTZ R2, R3, R2 ;  /* 0x0000000203027221 */ /* 0x000fc80000010000 */
[----:B-1----:R-:W-:-:S04]  /*d120*/  FADD.FTZ R4, R2, R5 ;  /* 0x0000000502047221 */ /* 0x002fc80000010000 */
[----:B--2---:R-:W-:-:S05]  /*d130*/  @P0 FADD.FTZ R4, R4, R7 ;  /* 0x0000000704040221 */ /* 0x004fca0000010000 */
[----:B------:R0:W-:Y:S02]  /*d140*/  STS [R9+0x7f50], R4 ;  /* 0x007f500409007388 */ /* 0x0001e40000000800 */
.L_x_1697:
[----:B------:R-:W-:Y:S05]  /*d150*/  BSYNC B0 ;  /* 0x0000000000007941 */ /* 0x000fea0003800000 */
.L_x_1696:
[----:B------:R-:W-:Y:S02]  /*d160*/  UIADD3 UR7, UR7, 0x1, URZ ;  /* 0x0000000107077890 */ /* 0x000fe4000fffe03f */
[----:B------:R-:W-:Y:S02]  /*d170*/  UIADD3 UR8, UP1, UR8, 0x1, URZ ;  /* 0x0000000108087890 */ /* 0x000fe4000ff3e03f */
[----:B------:R-:W-:Y:S02]  /*d180*/  UISETP.GE.AND UP0, UPT, UR7, UR53, UPT ;  /* 0x000000350700728c */ /* 0x000fe4000bf06270 */
[----:B------:R-:W-:-:S04]  /*d190*/  UIADD3.X UR9, URZ, UR9, URZ, UP1, !UPT ;  /* 0x000000093f097290 */ /* 0x000fc80008ffe43f */
[----:B------:R-:W-:-:S13]  /*d1a0*/  PLOP3.LUT P0, PT, PT, PT, UP0, 0x80, 0x0 ;  /* 0x000000000000781c */ /* 0x000fda0003f0f008 */
[----:B------:R-:W-:Y:S05]  /*d1b0*/  @!P0 BRA `(.L_x_1698) ;  /* 0xffffffac00b88947 */ /* 0x000fea000383ffff */
.L_x_1654:
[----:B-1----:R-:W3:Y:S04]  /*d1c0*/  LDL R72, [R1+0x70] ;  /* 0x0000700001487983 */ /* 0x002ee80000100800 */
[----:B------:R-:W4:Y:S04]  /*d1d0*/  LDL R73, [R1+0x6c] ;  /* 0x00006c0001497983 */ /* 0x000f280000100800 */
[----:B------:R-:W3:Y:S04]  /*d1e0*/  LDL R74, [R1+0x68] ;  /* 0x00006800014a7983 */ /* 0x000ee80000100800 */
[----:B------:R-:W4:Y:S04]  /*d1f0*/  LDL R75, [R1+0x64] ;  /* 0x00006400014b7983 */ /* 0x000f280000100800 */
[----:B------:R-:W3:Y:S04]  /*d200*/  LDL R78, [R1+0x60] ;  /* 0x00006000014e7983 */ /* 0x000ee80000100800 */
[----:B------:R-:W4:Y:S04]  /*d210*/  LDL R93, [R1+0x5c] ;  /* 0x00005c00015d7983 */ /* 0x000f280000100800 */
[----:B------:R-:W3:Y:S04]  /*d220*/  LDL R94, [R1+0x54] ;  /* 0x00005400015e7983 */ /* 0x000ee80000100800 */
[----:B------:R-:W4:Y:S04]  /*d230*/  LDL R95, [R1+0x58] ;  /* 0x00005800015f7983 */ /* 0x000f280000100800 */
[----:B------:R-:W3:Y:S04]  /*d240*/  LDL R96, [R1+0x4c] ;  /* 0x00004c0001607983 */ /* 0x000ee80000100800 */
[----:B------:R-:W4:Y:S01]  /*d250*/  LDL R97, [R1+0x50] ;  /* 0x0000500001617983 */ /* 0x000f220000100800 */
[----:B------:R-:W-:-:S02]  /*d260*/  ISETP.GE.AND P1, PT, R76, UR57, PT ;  /* 0x000000394c007c0c */ /* 0x000fc4000bf26270 */
[----:B------:R-:W-:Y:S01]  /*d270*/  ISETP.GE.AND P2, PT, R158, UR57, PT ;  /* 0x000000399e007c0c */ /* 0x000fe2000bf46270 */
[----:B------:R-:W4:Y:S01]  /*d280*/  LDL.LU R33, [R1+0xf0] ;  /* 0x0000f00001217983 */ /* 0x000f220000300800 */
[----:B------:R-:W-:Y:S02]  /*d290*/  ISETP.GE.AND P3, PT, R157, UR57, PT ;  /* 0x000000399d007c0c */ /* 0x000fe4000bf66270 */
[----:B------:R-:W-:Y:S01]  /*d2a0*/  ISETP.GE.AND P4, PT, R156, UR57, PT ;  /* 0x000000399c007c0c */ /* 0x000fe2000bf86270 */
[----:B------:R-:W4:Y:S01]  /*d2b0*/  LDL.LU R34, [R1+0xec] ;  /* 0x0000ec0001227983 */ /* 0x000f220000300800 */
[----:B--2---:R-:W-:Y:S02]  /*d2c0*/  LEA R2, P0, R76, UR19, 0x1 ;  /* 0x000000134c027c11 */ /* 0x004fe4000f8008ff */
[----:B------:R-:W-:Y:S01]  /*d2d0*/  PRMT R0, RZ, 0x7610, R0 ;  /* 0x00007610ff007816 */ /* 0x000fe20000000000 */
[----:B------:R-:W2:Y:S01]  /*d2e0*/  LDL.LU R21, [R1+0xf8] ;  /* 0x0000f80001157983 */ /* 0x000ea20000300800 */
[----:B------:R-:W-:-:S02]  /*d2f0*/  PRMT R5, RZ, 0x7610, R5 ;  /* 0x00007610ff057816 */ /* 0x000fc40000000005 */
[----:B0-----:R-:W-:Y:S01]  /*d300*/  PRMT R4, RZ, 0x7610, R4 ;  /* 0x00007610ff047816 */ /* 0x001fe20000000004 */
[----:B------:R-:W2:Y:S01]  /*d310*/  LDL.LU R23, [R1+0xf4] ;  /* 0x0000f40001177983 */ /* 0x000ea20000300800 */
[----:B------:R-:W-:Y:S02]  /*d320*/  PRMT R7, RZ, 0x7610, R7 ;  /* 0x00007610ff077816 */ /* 0x000fe40000000007 */
[----:B------:R-:W-:Y:S01]  /*d330*/  ISETP.GE.AND P5, PT, R154, UR57, PT ;  /* 0x000000399a007c0c */ /* 0x000fe2000bfa6270 */
[----:B------:R-:W2:Y:S01]  /*d340*/  LDL.LU R25, [R1+0x100] ;  /* 0x0001000001197983 */ /* 0x000ea20000300800 */
[----:B------:R-:W-:Y:S02]  /*d350*/  PRMT R6, RZ, 0x7610, R6 ;  /* 0x00007610ff067816 */ /* 0x000fe40000000006 */
[----:B------:R-:W-:Y:S01]  /*d360*/  PRMT R9, RZ, 0x7610, R9 ;  /* 0x00007610ff097816 */ /* 0x000fe20000000009 */
[----:B------:R-:W2:Y:S01]  /*d370*/  LDL.LU R27, [R1+0xfc] ;  /* 0x0000fc00011b7983 */ /* 0x000ea20000300800 */
[----:B------:R-:W-:-:S02]  /*d380*/  PRMT R8, RZ, 0x7610, R8 ;  /* 0x00007610ff087816 */ /* 0x000fc40000000008 */
[----:B------:R-:W-:Y:S01]  /*d390*/  PRMT R11, RZ, 0x7610, R11 ;  /* 0x00007610ff0b7816 */ /* 0x000fe2000000000b */
[----:B------:R-:W2:Y:S01]  /*d3a0*/  LDL.LU R29, [R1+0xe4] ;  /* 0x0000e400011d7983 */ /* 0x000ea20000300800 */
[----:B------:R-:W-:Y:S02]  /*d3b0*/  PRMT R10, RZ, 0x7610, R10 ;  /* 0x00007610ff0a7816 */ /* 0x000fe4000000000a */
[----:B------:R-:W-:Y:S01]  /*d3c0*/  PRMT R13, RZ, 0x7610, R13 ;  /* 0x00007610ff0d7816 */ /* 0x000fe2000000000d */
        /* <DEDUP_REMOVED lines=9> */
[----:B------:R-:W3:Y:S01]  /*d460*/  LDL R28, [R1+0x34] ;  /* 0x00003400011c7983 */ /* 0x000ee20000100800 */
[----:B------:R-:W-:Y:S08]  /*d470*/  BAR.SYNC.DEFER_BLOCKING 0x0 ;  /* 0x0000000000007b1d */ /* 0x000ff00000010000 */
[----:B------:R-:W0:Y:S01]  /*d480*/  S2UR UR8, SR_CgaCtaId ;  /* 0x00000000000879c3 */ /* 0x000e220000008800 */
[----:B------:R-:W-:Y:S01]  /*d490*/  ISETP.NE.AND P6, PT, R71, RZ, PT ;  /* 0x000000ff4700720c */ /* 0x000fe20003fc5270 */
[----:B------:R-:W4:Y:S01]  /*d4a0*/  LDL R26, [R1+0x48] ;  /* 0x00004800011a7983 */ /* 0x000f220000100800 */
[----:B------:R-:W-:Y:S01]  /*d4b0*/  UMOV UR7, 0x400 ;  /* 0x0000040000077882 */ /* 0x000fe20000000000 */
[----:B------:R-:W-:-:S02]  /*d4c0*/  ULDC.64 UR28, c[0x0][0x388] ;  /* 0x0000e200001c7ab9 */ /* 0x000fc40000000a00 */
[----:B------:R-:W2:Y:S04]  /*d4d0*/  LDL R24, [R1+0x44] ;  /* 0x0000440001187983 */ /* 0x000ea80000100800 */
[----:B------:R-:W2:Y:S04]  /*d4e0*/  LDL R22, [R1+0x40] ;  /* 0x0000400001167983 */ /* 0x000ea80000100800 */
[----:B------:R-:W2:Y:S04]  /*d4f0*/  LDL R20, [R1+0x3c] ;  /* 0x00003c0001147983 */ /* 0x000ea80000100800 */
[----:B------:R-:W2:Y:S01]  /*d500*/  LDL R18, [R1+0x38] ;  /* 0x0000380001127983 */ /* 0x000ea20000100800 */
[----:B------:R-:W-:-:S02]  /*d510*/  LEA.HI.X R3, R76, UR20, R77, 0x1, P0 ;  /* 0x000000144c037c11 */ /* 0x000fc400080f0c4d */
[----:B------:R-:W-:Y:S01]  /*d520*/  ISETP.GE.AND P0, PT, R153, UR57, PT ;  /* 0x0000003999007c0c */ /* 0x000fe2000bf06270 */
[----:B------:R-:W2:Y:S04]  /*d530*/  LDL R92, [R1+0x30] ;  /* 0x00003000015c7983 */ /* 0x000ea80000100800 */
        /* <DEDUP_REMOVED lines=13> */
[----:B------:R-:W2:Y:S04]  /*d610*/  @!P4 LDG.E.U16 R13, desc[UR24][R2.64+0x240] ;  /* 0x00024018020dc981 */ /* 0x000ea8000c1e1500 */
        /* <DEDUP_REMOVED lines=11> */
[----:B------:R-:W2:Y:S01]  /*d6d0*/  LDL R79, [R1] ;  /* 0x00000000014f7983 */ /* 0x000ea20000100800 */
[----:B---3--:R-:W-:-:S02]  /*d6e0*/  ISETP.GE.AND P5, PT, R28, UR57, PT ;  /* 0x000000391c007c0c */ /* 0x008fc4000bfa6270 */
[----:B----4-:R-:W-:-:S11]  /*d6f0*/  ISETP.GE.AND P0, PT, R26, UR57, PT ;  /* 0x000000391a007c0c */ /* 0x010fd6000bf06270 */
[----:B------:R-:W3:Y:S01]  /*d700*/  @!P5 LDG.E.U16 R12, desc[UR24][R2.64+0x280] ;  /* 0x00028018020cd981 */ /* 0x000ee2000c1e1500 */
[----:B--2---:R-:W-:Y:S02]  /*d710*/  ISETP.GE.AND P1, PT, R24, UR57, PT ;  /* 0x0000003918007c0c */ /* 0x004fe4000bf26270 */
[----:B------:R-:W-:Y:S02]  /*d720*/  ISETP.GE.AND P2, PT, R22, UR57, PT ;  /* 0x0000003916007c0c */ /* 0x000fe4000bf46270 */
[----:B------:R-:W-:Y:S01]  /*d730*/  ISETP.GE.AND P3, PT, R20, UR57, PT ;  /* 0x0000003914007c0c */ /* 0x000fe2000bf66270 */
[----:B------:R-:W2:Y:S01]  /*d740*/  @!P0 LDG.E.U16 R15, desc[UR24][R2.64+0x2c0] ;  /* 0x0002c018020f8981 */ /* 0x000ea2000c1e1500 */
[----:B------:R-:W-:-:S07]  /*d750*/  ISETP.GE.AND P4, PT, R18, UR57, PT ;  /* 0x0000003912007c0c */ /* 0x000fce000bf86270 */
[----:B------:R-:W4:Y:S04]  /*d760*/  @!P1 LDG.E.U16 R14, desc[UR24][R2.64+0x300] ;  /* 0x00030018020e9981 */ /* 0x000f28000c1e1500 */
[----:B------:R-:W4:Y:S04]  /*d770*/  @!P2 LDG.E.U16 R17, desc[UR24][R2.64+0x340] ;  /* 0x000340180211a981 */ /* 0x000f28000c1e1500 */
[----:B------:R-:W4:Y:S04]  /*d780*/  @!P3 LDG.E.U16 R16, desc[UR24][R2.64+0x380] ;  /* 0x000380180210b981 */ /* 0x000f28000c1e1500 */
[----:B------:R-:W4:Y:S04]  /*d790*/  @!P4 LDG.E.U16 R19, desc[UR24][R2.64+0x3c0] ;  /* 0x0003c0180213c981 */ /* 0x000f28000c1e1500 */
        /* <DEDUP_REMOVED lines=11> */
[----:B--2---:R-:W-:Y:S04]  /*d850*/  STS.U16 [R58+0x2c0], R15 ;  /* 0x0002c00f3a007388 */ /* 0x004fe80000000400 */
[----:B----4-:R-:W-:Y:S04]  /*d860*/  STS.U16 [R57+0x300], R14 ;  /* 0x0003000e39007388 */ /* 0x010fe80000000400 */
        /* <DEDUP_REMOVED lines=8> */
[----:B------:R-:W0:Y:S01]  /*d8f0*/  LDS.U16 R5, [R85+0x10] ;  /* 0x0000100055057984 */ /* 0x000e220000000400 */
[----:B-1----:R-:W-:-:S02]  /*d900*/  HADD2.F32 R0, -RZ, R0.H0_H0 ;  /* 0x20000000ff007230 */ /* 0x002fc40000004100 */
[----:B--2---:R-:W-:-:S03]  /*d910*/  HADD2.F32 R2, -RZ, R2.H0_H0 ;  /* 0x20000002ff027230 */ /* 0x004fc60000004100 */
[----:B------:R-:W-:Y:S02]  /*d920*/  FADD.FTZ R6, R0, UR5 ;  /* 0x0000000500067e21 */ /* 0x000fe40008010000 */
[----:B------:R-:W1:Y:S01]  /*d930*/  LDS.U16 R0, [R89+0x8] ;  /* 0x0000080059007984 */ /* 0x000e620000000400 */
[----:B---3--:R-:W-:Y:S02]  /*d940*/  HADD2.F32 R3, -RZ, R3.H0_H0 ;  /* 0x20000003ff037230 */ /* 0x008fe40000004100 */
[----:B------:R-:W-:Y:S01]  /*d950*/  FADD.FTZ R8, R2, UR5 ;  /* 0x0000000502087e21 */ /* 0x000fe20008010000 */
[----:B------:R-:W-:Y:S01]  /*d960*/  FSETP.GTU.FTZ.AND P4, PT, R6, 20, PT ;  /* 0x41a000000600780b */ /* 0x000fe20003f9c000 */
[----:B------:R-:W2:Y:S01]  /*d970*/  LDS.U16 R2, [R88+0xa] ;  /* 0x00000a0058027984 */ /* 0x000ea20000000400 */
[----:B------:R-:W-:Y:S02]  /*d980*/  FADD.FTZ R9, R3, UR5 ;  /* 0x0000000503097e21 */ /* 0x000fe40008010000 */
[----:B------:R-:W-:Y:S01]  /*d990*/  FSETP.GTU.FTZ.AND P5, PT, R8, 20, PT ;  /* 0x41a000000800780b */ /* 0x000fe20003fbc000 */
[----:B----4-:R-:W-:Y:S01]  /*d9a0*/  HADD2.F32 R4, -RZ, R4.H0_H0 ;  /* 0x20000004ff047230 */ /* 0x010fe20000004100 */
[----:B------:R-:W3:Y:S01]  /*d9b0*/  LDS.U16 R3, [R87+0xc] ;  /* 0x00000c0057037984 */ /* 0x000ee20000000400 */
[----:B------:R-:W-:-:S03]  /*d9c0*/  FSETP.GTU.FTZ.AND P0, PT, R9, 20, PT ;  /* 0x41a000000900780b */ /* 0x000fc60003f1c000 */
[----:B------:R-:W-:Y:S02]  /*d9d0*/  FADD.FTZ R10, R4, UR5 ;  /* 0x00000005040a7e21 */ /* 0x000fe40008010000 */
[----:B------:R-:W4:Y:S01]  /*d9e0*/  LDS.U16 R4, [R86+0xe] ;  /* 0x00000e0056047984 */ /* 0x000f220000000400 */
[----:B------:R-:W-:-:S04]  /*d9f0*/  @!P4 FMUL.FTZ R6, R6, -1.4426950216293334961 ;  /* 0xbfb8aa3b0606c820 */ /* 0x000fc80000410000 */
[----:B------:R-:W-:Y:S01]  /*da00*/  @!P5 FMUL.FTZ R8, R8, -1.4426950216293334961 ;  /* 0xbfb8aa3b0808d820 */ /* 0x000fe20000410000 */
[----:B------:R0:W1:Y:S02]  /*da10*/  @!P4 MUFU.EX2 R7, R6 ;  /* 0x000000060007c308 */ /* 0x0000640000000800 */
[----:B------:R-:W-:-:S06]  /*da20*/  @!P0 FMUL.FTZ R9, R9, -1.4426950216293334961 ;  /* 0xbfb8aa3b09098820 */ /* 0x000fcc0000410000 */
[----:B------:R-:W2:Y:S01]  /*da30*/  @!P5 MUFU.EX2 R8, R8 ;  /* 0x000000080008d308 */ /* 0x000ea20000000800 */
[----:B0-----:R-:W-:Y:S01]  /*da40*/  HADD2.F32 R5, -RZ, R5.H0_H0 ;  /* 0x20000005ff057230 */ /* 0x001fe20000004100 */
[----:B------:R-:W-:Y:S01]  /*da50*/  FSETP.GTU.FTZ.AND P1, PT, R10, 20, PT ;  /* 0x41a000000a00780b */ /* 0x000fe20003f3c000 */
[----:B------:R-:W0:Y:S05]  /*da60*/  LDS.U16 R6, [R84+0x12] ;  /* 0x0000120054067984 */ /* 0x000e2a0000000400 */
[----:B------:R-:W3:Y:S01]  /*da70*/  @!P0 MUFU.EX2 R9, R9 ;  /* 0x0000000900098308 */ /* 0x000ee20000000800 */
[----:B-1----:R-:W-:Y:S01]  /*da80*/  @!P4 FADD.FTZ R7, R7, 1 ;  /* 0x3f8000000707c421 */ /* 0x002fe20000010000 */
[----:B--2---:R-:W-:-:S06]  /*da90*/  @!P5 FADD.FTZ R8, R8, 1 ;  /* 0x3f8000000808d421 */ /* 0x004fcc0000010000 */
[----:B------:R-:W1:Y:S01]  /*daa0*/  @!P4 MUFU.RCP R7, R7 ;  /* 0x000000070007c308 */ /* 0x000e620000001000 */
[----:B---3--:R-:W-:-:S07]  /*dab0*/  @!P0 FADD.FTZ R9, R9, 1 ;  /* 0x3f80000009098421 */ /* 0x008fce0000010000 */
[----:B------:R-:W2:Y:S01]  /*dac0*/  @!P5 MUFU.RCP R8, R8 ;  /* 0x000000080008d308 */ /* 0x000ea20000001000 */
[----:B------:R-:W-:-:S07]  /*dad0*/  HADD2.F32 R0, -RZ, R0.H0_H0 ;  /* 0x20000000ff007230 */ /* 0x000fce0000004100 */
[----:B------:R-:W3:Y:S01]  /*dae0*/  @!P0 MUFU.RCP R9, R9 ;  /* 0x0000000900098308 */ /* 0x000ee20000001000 */
[----:B------:R-:W-:Y:S02]  /*daf0*/  HADD2.F32 R2, -RZ, R2.H0_H0 ;  /* 0x20000002ff027230 */ /* 0x000fe40000004100 */
[----:B------:R-:W-:Y:S02]  /*db00*/  HADD2.F32 R3, -RZ, R3.H0_H0 ;  /* 0x20000003ff037230 */ /* 0x000fe40000004100 */
[----:B------:R-:W-:Y:S01]  /*db10*/  FADD.FTZ R0, R0, UR5 ;  /* 0x0000000500007e21 */ /* 0x000fe20008010000 */
[----:B----4-:R-:W-:Y:S02]  /*db20*/  HADD2.F32 R4, -RZ, R4.H0_H0 ;  /* 0x20000004ff047230 */ /* 0x010fe40000004100 */
[----:B------:R-:W-:Y:S01]  /*db30*/  FADD.FTZ R2, R2, UR5 ;  /* 0x0000000502027e21 */ /* 0x000fe20008010000 */
[----:B-1----:R-:W-:Y:S01]  /*db40*/  @!P4 FMUL.FTZ R96, R96, R7 ;  /* 0x000000076060c220 */ /* 0x002fe20000410000 */
[----:B------:R-:W-:Y:S01]  /*db50*/  FADD.FTZ R3, R3, UR5 ;  /* 0x0000000503037e21 */ /* 0x000fe20008010000 */
[----:B--2---:R-:W-:Y:S01]  /*db60*/  @!P5 FMUL.FTZ R97, R97, R8 ;  /* 0x000000086161d220 */ /* 0x004fe20000410000 */
[----:B------:R-:W-:Y:S01]  /*db70*/  FSETP.GTU.FTZ.AND P2, PT, R0, 20, PT ;  /* 0x41a000000000780b */ /* 0x000fe20003f5c000 */
[----:B------:R-:W-:Y:S01]  /*db80*/  FADD.FTZ R4, R4, UR5 ;  /* 0x0000000504047e21 */ /* 0x000fe20008010000 */
[----:B------:R-:W-:Y:S01]  /*db90*/  FSETP.GTU.FTZ.AND P3, PT, R2, 20, PT ;  /* 0x41a000000200780b */ /* 0x000fe20003f7c000 */
[----:B------:R-:W-:Y:S01]  /*dba0*/  @!P4 STL [R1+0x4c], R96 ;  /* 0x00004c600100c387 */ /* 0x000fe20000100800 */
[----:B------:R-:W-:Y:S01]  /*dbb0*/  FADD.FTZ R5, R5, UR5 ;  /* 0x0000000505057e21 */ /* 0x000fe20008010000 */
[----:B------:R-:W-:Y:S01]  /*dbc0*/  FSETP.GTU.FTZ.AND P4, PT, R3, 20, PT ;  /* 0x41a000000300780b */ /* 0x000fe20003f9c000 */
[----:B---3--:R-:W-:Y:S01]  /*dbd0*/  @!P0 FMUL.FTZ R94, R94, R9 ;  /* 0x000000095e5e8220 */ /* 0x008fe20000410000 */
[----:B------:R-:W-:Y:S01]  /*dbe0*/  @!P5 STL [R1+0x50], R97 ;  /* 0x000050610100d387 */ /* 0x000fe20000100800 */
[----:B------:R-:W-:-:S03]  /*dbf0*/  FSETP.GTU.FTZ.AND P5, PT, R4, 20, PT ;  /* 0x41a000000400780b */ /* 0x000fc60003fbc000 */
[----:B------:R-:W-:Y:S01]  /*dc00*/  @!P0 STL [R1+0x54], R94 ;  /* 0x0000545e01008387 */ /* 0x000fe20000100800 */
[----:B------:R-:W-:Y:S01]  /*dc10*/  FSETP.GTU.FTZ.AND P0, PT, R5, 20, PT ;  /* 0x41a000000500780b */ /* 0x000fe20003f1c000 */
[----:B------:R-:W-:Y:S01]  /*dc20*/  @!P1 FMUL.FTZ R10, R10, -1.4426950216293334961 ;  /* 0xbfb8aa3b0a0a9820 */ /* 0x000fe20000410000 */
[----:B------:R-:W-:Y:S01]  /*dc30*/  @!P2 FMUL.FTZ R0, R0, -1.4426950216293334961 ;  /* 0xbfb8aa3b0000a820 */ /* 0x000fe20000410000 */
[----:B------:R-:W-:-:S03]  /*dc40*/  @!P3 FMUL.FTZ R2, R2, -1.4426950216293334961 ;  /* 0xbfb8aa3b0202b820 */ /* 0x000fc60000410000 */
[----:B------:R-:W-:Y:S01]  /*dc50*/  @!P4 FMUL.FTZ R3, R3, -1.4426950216293334961 ;  /* 0xbfb8aa3b0303c820 */ /* 0x000fe20000410000 */
[----:B------:R-:W1:Y:S02]  /*dc60*/  @!P1 MUFU.EX2 R10, R10 ;  /* 0x0000000a000a9308 */ /* 0x000e640000000800 */
[----:B------:R-:W-:-:S04]  /*dc70*/  @!P5 FMUL.FTZ R4, R4, -1.4426950216293334961 ;  /* 0xbfb8aa3b0404d820 */ /* 0x000fc80000410000 */
[----:B------:R-:W-:Y:S02]  /*dc80*/  @!P0 FMUL.FTZ R5, R5, -1.4426950216293334961 ;  /* 0xbfb8aa3b05058820 */ /* 0x000fe40000410000 */
[----:B------:R-:W2:Y:S08]  /*dc90*/  @!P2 MUFU.EX2 R0, R0 ;  /* 0x000000000000a308 */ /* 0x000eb00000000800 */
[----:B------:R-:W3:Y:S08]  /*dca0*/  @!P3 MUFU.EX2 R2, R2 ;  /* 0x000000020002b308 */ /* 0x000ef00000000800 */
[----:B------:R-:W4:Y:S08]  /*dcb0*/  @!P4 MUFU.EX2 R3, R3 ;  /* 0x000000030003c308 */ /* 0x000f300000000800 */
[----:B------:R-:W0:Y:S08]  /*dcc0*/  @!P5 MUFU.EX2 R4, R4 ;  /* 0x000000040004d308 */ /* 0x000e300000000800 */
[----:B------:R-:W0:Y:S01]  /*dcd0*/  @!P0 MUFU.EX2 R5, R5 ;  /* 0x0000000500058308 */ /* 0x000e220000000800 */
[----:B-1----:R-:W-:Y:S01]  /*dce0*/  @!P1 FADD.FTZ R10, R10, 1 ;  /* 0x3f8000000a0a9421 */ /* 0x002fe20000010000 */
[----:B--2---:R-:W-:Y:S01]  /*dcf0*/  @!P2 FADD.FTZ R0, R0, 1 ;  /* 0x3f8000000000a421 */ /* 0x004fe20000010000 */
[----:B---3--:R-:W-:Y:S01]  /*dd00*/  @!P3 FADD.FTZ R2, R2, 1 ;  /* 0x3f8000000202b421 */ /* 0x008fe20000010000 */
[----:B----4-:R-:W-:-:S04]  /*dd10*/  @!P4 FADD.FTZ R3, R3, 1 ;  /* 0x3f8000000303c421 */ /* 0x010fc80000010000 */
[----:B------:R-:W1:Y:S01]  /*dd20*/  @!P1 MUFU.RCP R10, R10 ;  /* 0x0000000a000a9308 */ /* 0x000e620000001000 */
[----:B0-----:R-:W-:-:S07]  /*dd30*/  @!P5 FADD.FTZ R4, R4, 1 ;  /* 0x3f8000000404d421 */ /* 0x001fce0000010000 */
[----:B------:R-:W0:Y:S01]  /*dd40*/  @!P2 MUFU.RCP R0, R0 ;  /* 0x000000000000a308 */ /* 0x000e220000001000 */
[----:B------:R-:W-:-:S07]  /*dd50*/  @!P0 FADD.FTZ R5, R5, 1 ;  /* 0x3f80000005058421 */ /* 0x000fce0000010000 */
[----:B------:R-:W2:Y:S08]  /*dd60*/  @!P3 MUFU.RCP R2, R2 ;  /* 0x000000020002b308 */ /* 0x000eb00000001000 */
[----:B------:R-:W3:Y:S08]  /*dd70*/  @!P4 MUFU.RCP R3, R3 ;  /* 0x000000030003c308 */ /* 0x000ef00000001000 */
[----:B------:R-:W4:Y:S08]  /*dd80*/  @!P5 MUFU.RCP R4, R4 ;  /* 0x000000040004d308 */ /* 0x000f300000001000 */
[----:B------:R-:W4:Y:S01]  /*dd90*/  @!P0 MUFU.RCP R5, R5 ;  /* 0x0000000500058308 */ /* 0x000f220000001000 */
[----:B-1----:R-:W-:Y:S01]  /*dda0*/  @!P1 FMUL.FTZ R95, R95, R10 ;  /* 0x0000000a5f5f9220 */ /* 0x002fe20000410000 */
[----:B0-----:R-:W-:Y:S01]  /*ddb0*/  @!P2 FMUL.FTZ R93, R93, R0 ;  /* 0x000000005d5da220 */ /* 0x001fe20000410000 */
[----:B--2---:R-:W-:Y:S01]  /*ddc0*/  @!P3 FMUL.FTZ R78, R78, R2 ;  /* 0x000000024e4eb220 */ /* 0x004fe20000410000 */
[----:B---3--:R-:W-:-:S02]  /*ddd0*/  @!P4 FMUL.FTZ R75, R75, R3 ;  /* 0x000000034b4bc220 */ /* 0x008fc40000410000 */
[----:B------:R-:W-:Y:S01]  /*dde0*/  @!P1 STL [R1+0x58], R95 ;  /* 0x0000585f01009387 */ /* 0x000fe20000100800 */
[----:B------:R-:W-:Y:S01]  /*ddf0*/  F2FP.F16.F32.PACK_AB R3, R32, R31 ;  /* 0x0000001f2003723e */ /* 0x000fe200000000ff */
[----:B----4-:R-:W-:Y:S02]  /*de00*/  @!P5 FMUL.FTZ R74, R74, R4 ;  /* 0x000000044a4ad220 */ /* 0x010fe40000410000 */
[----:B------:R-:W-:Y:S01]  /*de10*/  @!P2 STL [R1+0x5c], R93 ;  /* 0x00005c5d0100a387 */ /* 0x000fe20000100800 */
[----:B------:R-:W-:-:S03]  /*de20*/  MOV R31, R30 ;  /* 0x0000001e001f7202 */ /* 0x000fc60000000f00 */
[----:B------:R-:W-:Y:S01]  /*de30*/  @!P3 STL [R1+0x60], R78 ;  /* 0x0000604e0100b387 */ /* 0x000fe20000100800 */
[----:B------:R-:W-:Y:S01]  /*de40*/  MOV R32, R29 ;  /* 0x0000001d00207202 */ /* 0x000fe20000000f00 */
[----:B------:R-:W-:Y:S02]  /*de50*/  @!P0 FMUL.FTZ R73, R73, R5 ;  /* 0x0000000549498220 */ /* 0x000fe40000410000 */
[----:B------:R-:W-:Y:S01]  /*de60*/  @!P4 STL [R1+0x64], R75 ;  /* 0x0000644b0100c387 */ /* 0x000fe20000100800 */
[----:B------:R-:W-:-:S03]  /*de70*/  F2FP.F16.F32.PACK_AB R4, R27, R25 ;  /* 0x000000191b04723e */ /* 0x000fc600000000ff */
[----:B------:R-:W2:Y:S04]  /*de80*/  LDL.LU R30, [R1+0xdc] ;  /* 0x0000dc00011e7983 */ /* 0x000ea80000300800 */
[----:B------:R-:W2:Y:S01]  /*de90*/  LDL.LU R29, [R1+0xe0] ;  /* 0x0000e000011d7983 */ /* 0x000ea20000300800 */
[----:B------:R-:W-:-:S03]  /*dea0*/  F2FP.F16.F32.PACK_AB R7, R23, R21 ;  /* 0x000000151707723e */ /* 0x000fc600000000ff */
[----:B------:R-:W-:Y:S04]  /*deb0*/  @!P5 STL [R1+0x68], R74 ;  /* 0x0000684a0100d387 */ /* 0x000fe80000100800 */
[----:B------:R-:W-:Y:S04]  /*dec0*/  @!P0 STL [R1+0x6c], R73 ;  /* 0x00006c4901008387 */ /* 0x000fe80000100800 */
[----:B------:R-:W3:Y:S04]  /*ded0*/  LDL.LU R27, [R1+0xd4] ;  /* 0x0000d400011b7983 */ /* 0x000ee80000300800 */
[----:B------:R-:W3:Y:S04]  /*dee0*/  LDL.LU R25, [R1+0xd8] ;  /* 0x0000d80001197983 */ /* 0x000ee80000300800 */
[----:B------:R-:W4:Y:S04]  /*def0*/  LDL.LU R23, [R1+0xcc] ;  /* 0x0000cc0001177983 */ /* 0x000f280000300800 */
[----:B------:R-:W4:Y:S01]  /*df00*/  LDL.LU R21, [R1+0xd0] ;  /* 0x0000d00001157983 */ /* 0x000f220000300800 */
[----:B------:R-:W-:Y:S01]  /*df10*/  HADD2.F32 R6, -RZ, R6.H0_H0 ;  /* 0x20000006ff067230 */ /* 0x000fe20000004100 */
[----:B------:R-:W-:-:S02]  /*df20*/  PRMT R9, R3, 0x7610, R9 ;  /* 0x0000761003097816 */ /* 0x000fc40000000009 */
[----:B------:R-:W-:Y:S01]  /*df30*/  PRMT R10, R3, 0x7632, R10 ;  /* 0x00007632030a7816 */ /* 0x000fe2000000000a */
[----:B------:R-:W-:Y:S01]  /*df40*/  LDS.U16 R0, [R83+0x14] ;  /* 0x0000140053007984 */ /* 0x000fe20000000400 */
[----:B------:R-:W-:Y:S01]  /*df50*/  FADD.FTZ R6, R6, UR5 ;  /* 0x0000000506067e21 */ /* 0x000fe20008010000 */
[C---:B------:R-:W-:Y:S02]  /*df60*/  PRMT R11, R4.reuse, 0x7610, R11 ;  /* 0x00007610040b7816 */ /* 0x040fe4000000000b */
[----:B------:R-:W-:Y:S01]  /*df70*/  PRMT R12, R4, 0x7632, R12 ;  /* 0x00007632040c7816 */ /* 0x000fe2000000000c */
[----:B------:R-:W0:Y:S01]  /*df80*/  LDS.U16 R2, [R82+0x16] ;  /* 0x0000160052027984 */ /* 0x000e220000000400 */
[----:B------:R-:W-:-:S03]  /*df90*/  FSETP.GTU.FTZ.AND P1, PT, R6, 20, PT ;  /* 0x41a000000600780b */ /* 0x000fc60003f3c000 */
[----:B------:R-:W1:Y:S04]  /*dfa0*/  LDS.U16 R3, [R81+0x18] ;  /* 0x0000180051037984 */ /* 0x000e680000000400 */
[----:B------:R-:W1:Y:S04]  /*dfb0*/  LDS.U16 R4, [R79+0x1a] ;  /* 0x00001a004f047984 */ /* 0x000e680000000400 */
[----:B------:R-:W1:Y:S02]  /*dfc0*/  LDS.U16 R5, [R161+0x1c] ;  /* 0x00001c00a1057984 */ /* 0x000e640000000400 */
[----:B------:R-:W-:-:S06]  /*dfd0*/  @!P1 FMUL.FTZ R6, R6, -1.4426950216293334961 ;  /* 0xbfb8aa3b06069820 */ /* 0x000fcc0000410000 */
[----:B------:R-:W0:Y:S02]  /*dfe0*/  @!P1 MUFU.EX2 R6, R6 ;  /* 0x0000000600069308 */ /* 0x000e240000000800 */
[----:B0-----:R-:W-:-:S06]  /*dff0*/  @!P1 FADD.FTZ R6, R6, 1 ;  /* 0x3f80000006069421 */ /* 0x001fcc0000010000 */
[----:B------:R-:W0:Y:S02]  /*e000*/  @!P1 MUFU.RCP R6, R6 ;  /* 0x0000000600069308 */ /* 0x000e240000001000 */
[----:B0-----:R-:W-:Y:S02]  /*e010*/  @!P1 FMUL.FTZ R72, R72, R6 ;  /* 0x0000000648489220 */ /* 0x001fe40000410000 */
[----:B------:R-:W0:Y:S04]  /*e020*/  LDS.U16 R6, [R160+0x1e] ;  /* 0x00001e00a0067984 */ /* 0x000e280000000400 */
[----:B------:R-:W-:Y:S04]  /*e030*/  @!P1 STL [R1+0x70], R72 ;  /* 0x0000704801009387 */ /* 0x000fe80000100800 */
[----:B------:R0:W5:Y:S01]  /*e040*/  LDL.64 R40, [R1+0x158] ;  /* 0x0001580001287983 */ /* 0x0001620000100a00 */
[----:B------:R-:W-:Y:S01]  /*e050*/  BAR.SYNC.DEFER_BLOCKING 0x0 ;  /* 0x0000000000007b1d */ /* 0x000fe20000010000 */
[----:B------:R-:W-:-:S02]  /*e060*/  F2FP.F16.F32.PACK_AB R8, R34, R33 ;  /* 0x000000212208723e */ /* 0x000fc400000000ff */
[C---:B------:R-:W-:Y:S02]  /*e070*/  PRMT R13, R7.reuse, 0x7610, R13 ;  /* 0x00007610070d7816 */ /* 0x040fe4000000000d */
[----:B------:R-:W-:Y:S02]  /*e080*/  PRMT R14, R7, 0x7632, R14 ;  /* 0x00007632070e7816 */ /* 0x000fe4000000000e */
[----:B------:R-:W-:Y:S02]  /*e090*/  F2FP.F16.F32.PACK_AB R7, R32, R31 ;  /* 0x0000001f2007723e */ /* 0x000fe400000000ff */
[C---:B------:R-:W-:Y:S02]  /*e0a0*/  PRMT R15, R8.reuse, 0x7610, R15 ;  /* 0x00007610080f7816 */ /* 0x040fe4000000000f */
[----:B------:R-:W-:Y:S01]  /*e0b0*/  PRMT R16, R8, 0x7632, R16 ;  /* 0x0000763208107816 */ /* 0x000fe20000000010 */
[----:B------:R-:W-:Y:S01]  /*e0c0*/  ULEA UR7, UR8, UR7, 0x18 ;  /* 0x0000000708077291 */ /* 0x000fe2000f8ec03f */
[----:B------:R-:W-:-:S02]  /*e0d0*/  HADD2.F32 R2, -RZ, R2.H0_H0 ;  /* 0x20000002ff027230 */ /* 0x000fc40000004100 */
[----:B-1----:R-:W-:Y:S01]  /*e0e0*/  HADD2.F32 R3, -RZ, R3.H0_H0 ;  /* 0x20000003ff037230 */ /* 0x002fe20000004100 */
[----:B------:R-:W-:Y:S01]  /*e0f0*/  UIMAD UR30, UR14, UR28, URZ ;  /* 0x0000001c0e1e72a4 */ /* 0x000fe2000f8e023f */
[----:B------:R1:W-:Y:S01]  /*e100*/  STS.U16 [R53], R9 ;  /* 0x0000000935007388 */ /* 0x0003e20000000400 */
[----:B------:R-:W-:Y:S01]  /*e110*/  HADD2.F32 R4, -RZ, R4.H0_H0 ;  /* 0x20000004ff047230 */ /* 0x000fe20000004100 */
[----:B------:R-:W-:Y:S02]  /*e120*/  ULDC.64 UR8, c[0x0][0x3a8] ;  /* 0x0000ea0000087ab9 */ /* 0x000fe40000000a00 */
[----:B------:R0:W-:Y:S04]  /*e130*/  STS.U16 [R92+0x2], R10 ;  /* 0x0000020a5c007388 */ /* 0x0001e80000000400 */
[----:B------:R2:W-:Y:S01]  /*e140*/  STS.U16 [R91+0x4], R11 ;  /* 0x0000040b5b007388 */ /* 0x0005e20000000400 */
[----:B-1----:R-:W-:-:S03]  /*e150*/  PRMT R9, R7, 0x7610, R9 ;  /* 0x0000761007097816 */ /* 0x002fc60000000009 */
[----:B------:R1:W-:Y:S01]  /*e160*/  STS.U16 [R90+0x6], R12 ;  /* 0x0000060c5a007388 */ /* 0x0003e20000000400 */
[----:B0-----:R-:W-:-:S03]  /*e170*/  PRMT R10, R7, 0x7632, R10 ;  /* 0x00007632070a7816 */ /* 0x001fc6000000000a */
[----:B------:R-:W-:Y:S04]  /*e180*/  STS.U16 [R89+0x8], R13 ;  /* 0x0000080d59007388 */ /* 0x000fe80000000400 */
[----:B------:R-:W-:Y:S04]  /*e190*/  STS.U16 [R88+0xa], R14 ;  /* 0x00000a0e58007388 */ /* 0x000fe80000000400 */
[----:B------:R-:W-:Y:S04]  /*e1a0*/  STS.U16 [R87+0xc], R15 ;  /* 0x00000c0f57007388 */ /* 0x000fe80000000400 */
[----:B------:R-:W-:Y:S04]  /*e1b0*/  STS.U16 [R86+0xe], R16 ;  /* 0x00000e1056007388 */ /* 0x000fe80000000400 */
[----:B------:R0:W-:Y:S04]  /*e1c0*/  STS.U16 [R85+0x10], R9 ;  /* 0x0000100955007388 */ /* 0x0001e80000000400 */
[----:B------:R4:W-:Y:S01]  /*e1d0*/  STS.U16 [R84+0x12], R10 ;  /* 0x0000120a54007388 */ /* 0x0009e20000000400 */
[----:B------:R-:W-:Y:S01]  /*e1e0*/  FADD.FTZ R2, R2, UR5 ;  /* 0x0000000502027e21 */ /* 0x000fe20008010000 */
[----:B------:R-:W-:Y:S01]  /*e1f0*/  FADD.FTZ R3, R3, UR5 ;  /* 0x0000000503037e21 */ /* 0x000fe20008010000 */
[----:B------:R-:W-:Y:S01]  /*e200*/  FADD.FTZ R4, R4, UR5 ;  /* 0x0000000504047e21 */ /* 0x000fe20008010000 */
[----:B------:R-:W-:-:S02]  /*e210*/  HADD2.F32 R0, -RZ, R0.H0_H0 ;  /* 0x20000000ff007230 */ /* 0x000fc40000004100 */
[----:B------:R-:W-:Y:S02]  /*e220*/  FSETP.GTU.FTZ.AND P1, PT, R2, 20, PT ;  /* 0x41a000000200780b */ /* 0x000fe40003f3c000 */
[----:B------:R-:W-:Y:S02]  /*e230*/  FSETP.GTU.FTZ.AND P2, PT, R3, 20, PT ;  /* 0x41a000000300780b */ /* 0x000fe40003f5c000 */
[----:B------:R-:W-:Y:S01]  /*e240*/  FSETP.GTU.FTZ.AND P3, PT, R4, 20, PT ;  /* 0x41a000000400780b */ /* 0x000fe20003f7c000 */
[----:B------:R-:W-:Y:S01]  /*e250*/  FADD.FTZ R0, R0, UR5 ;  /* 0x0000000500007e21 */ /* 0x000fe20008010000 */
[----:B------:R-:W-:Y:S02]  /*e260*/  HADD2.F32 R5, -RZ, R5.H0_H0 ;  /* 0x20000005ff057230 */ /* 0x000fe40000004100 */
[----:B------:R-:W-:Y:S02]  /*e270*/  HADD2.F32 R6, -RZ, R6.H0_H0 ;  /* 0x20000006ff067230 */ /* 0x000fe40000004100 */
[----:B------:R-:W-:Y:S01]  /*e280*/  FSETP.GTU.FTZ.AND P0, PT, R0, 20, PT ;  /* 0x41a000000000780b */ /* 0x000fe20003f1c000 */
[----:B------:R-:W-:-:S02]  /*e290*/  FADD.FTZ R5, R5, UR5 ;  /* 0x0000000505057e21 */ /* 0x000fc40008010000 */
[----:B------:R-:W-:Y:S02]  /*e2a0*/  @!P1 FMUL.FTZ R2, R2, -1.4426950216293334961 ;  /* 0xbfb8aa3b02029820 */ /* 0x000fe40000410000 */
[----:B------:R-:W-:Y:S02]  /*e2b0*/  @!P2 FMUL.FTZ R3, R3, -1.4426950216293334961 ;  /* 0xbfb8aa3b0303a820 */ /* 0x000fe40000410000 */
[----:B------:R-:W-:Y:S01]  /*e2c0*/  @!P3 FMUL.FTZ R4, R4, -1.4426950216293334961 ;  /* 0xbfb8aa3b0404b820 */ /* 0x000fe20000410000 */
[----:B------:R-:W-:Y:S01]  /*e2d0*/  FADD.FTZ R6, R6, UR5 ;  /* 0x0000000506067e21 */ /* 0x000fe20008010000 */
[----:B------:R-:W-:Y:S01]  /*e2e0*/  FSETP.GTU.FTZ.AND P4, PT, R5, 20, PT ;  /* 0x41a000000500780b */ /* 0x000fe20003f9c000 */
[----:B------:R-:W4:Y:S03]  /*e2f0*/  @!P1 MUFU.EX2 R2, R2 ;  /* 0x0000000200029308 */ /* 0x000f260000000800 */
[----:B------:R-:W-:-:S05]  /*e300*/  FSETP.GTU.FTZ.AND P5, PT, R6, 20, PT ;  /* 0x41a000000600780b */ /* 0x000fca0003fbc000 */
[----:B------:R-:W4:Y:S01]  /*e310*/  @!P2 MUFU.EX2 R3, R3 ;  /* 0x000000030003a308 */ /* 0x000f220000000800 */
[----:B------:R-:W-:-:S07]  /*e320*/  @!P0 FMUL.FTZ R0, R0, -1.4426950216293334961 ;  /* 0xbfb8aa3b00008820 */ /* 0x000fce0000410000 */
[----:B------:R-:W4:Y:S01]  /*e330*/  @!P3 MUFU.EX2 R4, R4 ;  /* 0x000000040004b308 */ /* 0x000f220000000800 */
[----:B------:R-:W-:Y:S01]  /*e340*/  @!P4 FMUL.FTZ R5, R5, -1.4426950216293334961 ;  /* 0xbfb8aa3b0505c820 */ /* 0x000fe20000410000 */
[----:B------:R-:W-:-:S06]  /*e350*/  @!P5 FMUL.FTZ R6, R6, -1.4426950216293334961 ;  /* 0xbfb8aa3b0606d820 */ /* 0x000fcc0000410000 */
[----:B------:R-:W4:Y:S01]  /*e360*/  @!P0 MUFU.EX2 R0, R0 ;  /* 0x0000000000008308 */ /* 0x000f220000000800 */
[----:B--2---:R-:W-:-:S04]  /*e370*/  F2FP.F16.F32.PACK_AB R8, R30, R29 ;  /* 0x0000001d1e08723e */ /* 0x004fc800000000ff */
[C---:B------:R-:W-:Y:S02]  /*e380*/  PRMT R11, R8.reuse, 0x7610, R11 ;  /* 0x00007610080b7816 */ /* 0x040fe4000000000b */
[----:B-1----:R-:W-:-:S03]  /*e390*/  PRMT R12, R8, 0x7632, R12 ;  /* 0x00007632080c7816 */ /* 0x002fc6000000000c */
[----:B------:R-:W-:Y:S01]  /*e3a0*/  STS.U16 [R83+0x14], R11 ;  /* 0x0000140b53007388 */ /* 0x000fe20000000400 */
[----:B---3--:R-:W-:-:S03]  /*e3b0*/  F2FP.F16.F32.PACK_AB R7, R27, R25 ;  /* 0x000000191b07723e */ /* 0x008fc600000000ff */
[----:B------:R-:W-:Y:S01]  /*e3c0*/  STS.U16 [R82+0x16], R12 ;  /* 0x0000160c52007388 */ /* 0x000fe20000000400 */
[----:B0-----:R-:W-:Y:S02]  /*e3d0*/  PRMT R9, R7, 0x7632, R9 ;  /* 0x0000763207097816 */ /* 0x001fe40000000009 */
[----:B----4-:R-:W-:Y:S01]  /*e3e0*/  F2FP.F16.F32.PACK_AB R8, R23, R21 ;  /* 0x000000151708723e */ /* 0x010fe200000000ff */
[----:B------:R-:W-:Y:S03]  /*e3f0*/  STS.U16 [R81+0x18], R7 ;  /* 0x0000180751007388 */ /* 0x000fe60000000400 */
[C---:B------:R-:W-:Y:S02]  /*e400*/  PRMT R10, R8.reuse, 0x7610, R10 ;  /* 0x00007610080a7816 */ /* 0x040fe4000000000a */
[----:B------:R-:W-:Y:S01]  /*e410*/  PRMT R80, R8, 0x7632, R80 ;  /* 0x0000763208507816 */ /* 0x000fe20000000050 */
[----:B------:R-:W-:Y:S01]  /*e420*/  STS.U16 [R79+0x1a], R9 ;  /* 0x00001a094f007388 */ /* 0x000fe20000000400 */
[----:B------:R-:W-:-:S03]  /*e430*/  MOV R8, UR57 ;  /* 0x0000003900087c02 */ /* 0x000fc60008000f00 */
        /* <DEDUP_REMOVED lines=22> */
[----:B------:R-:W2:Y:S01]  /*e5a0*/  @!P4 MUFU.EX2 R5, R5 ;  /* 0x000000050005c308 */ /* 0x000ea20000000800 */
[----:B------:R-:W-:Y:S01]  /*e5b0*/  @!P1 FADD.FTZ R2, R2, 1 ;  /* 0x3f80000002029421 */ /* 0x000fe20000010000 */
[----:B------:R-:W-:Y:S01]  /*e5c0*/  @!P2 FADD.FTZ R3, R3, 1 ;  /* 0x3f8000000303a421 */ /* 0x000fe20000010000 */
[----:B------:R-:W-:-:S05]  /*e5d0*/  @!P3 FADD.FTZ R4, R4, 1 ;  /* 0x3f8000000404b421 */ /* 0x000fca0000010000 */
[----:B------:R-:W3:Y:S01]  /*e5e0*/  @!P5 MUFU.EX2 R6, R6 ;  /* 0x000000060006d308 */ /* 0x000ee20000000800 */
[----:B------:R-:W-:Y:S02]  /*e5f0*/  UIMAD.WIDE.U32 UR26, UR13, UR28, URZ ;  /* 0x0000001c0d1a72a5 */ /* 0x000fe4000f8e003f */
[----:B------:R-:W-:-:S05]  /*e600*/  UIMAD UR31, UR14, UR8, URZ ;  /* 0x000000080e1f72a4 */ /* 0x000fca000f8e023f */
[----:B0-----:R-:W0:Y:S01]  /*e610*/  @!P1 MUFU.RCP R10, R2 ;  /* 0x00000002000a9308 */ /* 0x001e220000001000 */
[----:B------:R-:W-:-:S07]  /*e620*/  UIMAD UR29, UR13, UR29, UR30 ;  /* 0x0000001d0d1d72a4 */ /* 0x000fce000f8e021e */
[----:B------:R-:W4:Y:S01]  /*e630*/  @!P2 MUFU.RCP R12, R3 ;  /* 0x00000003000ca308 */ /* 0x000f220000001000 */
[----:B------:R-:W-:-:S07]  /*e640*/  @!P0 FADD.FTZ R0, R0, 1 ;  /* 0x3f80000000008421 */ /* 0x000fce0000010000 */
[----:B------:R-:W0:Y:S01]  /*e650*/  @!P3 MUFU.RCP R14, R4 ;  /* 0x00000004000eb308 */ /* 0x000e220000001000 */
[----:B-1----:R-:W-:Y:S01]  /*e660*/  ISETP.GE.AND P6, PT, R76, R39, PT ;  /* 0x000000274c00720c */ /* 0x002fe20003fc6270 */
[----:B------:R-:W-:Y:S01]  /*e670*/  UIMAD UR9, UR13, UR9, UR31 ;  /* 0x000000090d0972a4 */ /* 0x000fe2000f8e021f */
[----:B------:R-:W-:Y:S01]  /*e680*/  BSSY B0, `(.L_x_1699) ;  /* 0x0000014000007945 */ /* 0x000fe20003800000 */
[----:B------:R-:W-:-:S04]  /*e690*/  UIADD3 UR32, UR27, UR29, URZ ;  /* 0x0000001d1b207290 */ /* 0x000fc8000fffe03f */
[----:B------:R2:W1:Y:S02]  /*e6a0*/  @!P0 MUFU.RCP R8, R0 ;  /* 0x0000000000088308 */ /* 0x0004640000001000 */
[----:B--2---:R-:W-:-:S04]  /*e6b0*/  @!P4 FADD.FTZ R0, R5, 1 ;  /* 0x3f8000000500c421 */ /* 0x004fc80000010000 */
[----:B0--34-:R-:W-:Y:S05]  /*e6c0*/  @P6 BRA `(.L_x_1700) ;  /* 0x00000000003c6947 */ /* 0x019fea0003800000 */
        /* <DEDUP_REMOVED lines=15> */
.L_x_1700:
[----:B------:R-:W-:Y:S05]  /*e7c0*/  BSYNC B0 ;  /* 0x0000000000007941 */ /* 0x000fea0003800000 */
.L_x_1699:
[----:B------:R-:W1:Y:S01]  /*e7d0*/  LDL.LU R38, [R1+0x74] ;  /* 0x0000740001267983 */ /* 0x000e620000300800 */
[----:B------:R-:W-:-:S03]  /*e7e0*/  ULDC.64 UR28, c[0x0][0x390] ;  /* 0x0000e400001c7ab9 */ /* 0x000fc60000000a00 */
[----:B------:R-:W2:Y:S04]  /*e7f0*/  LDL.LU R42, [R1+0x160] ;  /* 0x00016000012a7983 */ /* 0x000ea80000300800 */
[----:B------:R-:W3:Y:S04]  /*e800*/  LDL.LU R36, [R1+0x78] ;  /* 0x0000780001247983 */ /* 0x000ee80000300800 */
[----:B------:R-:W4:Y:S04]  /*e810*/  LDL.LU R34, [R1+0x7c] ;  /* 0x00007c0001227983 */ /* 0x000f280000300800 */
[----:B------:R-:W2:Y:S04]  /*e820*/  LDL.LU R32, [R1+0x80] ;  /* 0x0000800001207983 */ /* 0x000ea80000300800 */
[----:B------:R-:W2:Y:S04]  /*e830*/  LDL.LU R30, [R1+0x84] ;  /* 0x00008400011e7983 */ /* 0x000ea80000300800 */
[----:B------:R-:W2:Y:S01]  /*e840*/  LDL.LU R16, [R1+0x88] ;  /* 0x0000880001107983 */ /* 0x000ea20000300800 */
[----:B------:R-:W-:Y:S01]  /*e850*/  UMOV UR27, UR32 ;  /* 0x00000020001b7c82 */ /* 0x000fe20008000000 */
[----:B------:R-:W-:Y:S01]  /*e860*/  @!P5 FADD.FTZ R6, R6, 1 ;  /* 0x3f8000000606d421 */ /* 0x000fe20000010000 */
[----:B------:R-:W-:Y:S01]  /*e870*/  UIMAD.WIDE.U32 UR26, UR12, UR28, UR26 ;  /* 0x0000001c0c1a72a5 */ /* 0x000fe2000f8e001a */
[----:B------:R-:W2:Y:S01]  /*e880*/  @!P4 MUFU.RCP R0, R0 ;  /* 0x000000000000c308 */ /* 0x000ea20000001000 */
[----:B------:R-:W-:Y:S01]  /*e890*/  UIMAD UR28, UR59, UR28, URZ ;  /* 0x0000001c3b1c72a4 */ /* 0x000fe2000f8e023f */
[----:B------:R-:W-:Y:S01]  /*e8a0*/  ISETP.NE.AND P6, PT, R71, RZ, PT ;  /* 0x000000ff4700720c */ /* 0x000fe20003fc5270 */
[----:B------:R-:W-:Y:S01]  /*e8b0*/  UIADD3 UR30, UP0, UR11, UR26, URZ ;  /* 0x0000001a0b1e7290 */ /* 0x000fe2000ff1e03f */
[----:B------:R-:W-:Y:S01]  /*e8c0*/  BSSY B0, `(.L_x_1701) ;  /* 0x0000095000007945 */ /* 0x000fe20003800000 */
[----:B------:R-:W-:-:S03]  /*e8d0*/  UIMAD UR26, UR12, UR29, UR28 ;  /* 0x0000001d0c1a72a4 */ /* 0x000fc6000f8e021c */
[----:B------:R-:W-:Y:S01]  /*e8e0*/  ULDC.64 UR28, c[0x0][0x3e0] ;  /* 0x0000f800001c7ab9 */ /* 0x000fe20000000a00 */
[----:B------:R-:W-:Y:S01]  /*e8f0*/  UIADD3.X UR26, UR10, UR26, UR27, UP0, !UPT ;  /* 0x0000001a0a1a7290 */ /* 0x000fe200087fe41b */
[----:B------:R-:W2:Y:S01]  /*e900*/  @!P5 MUFU.RCP R6, R6 ;  /* 0x000000060006d308 */ /* 0x000ea20000001000 */
[----:B0-----:R-:W-:-:S04]  /*e910*/  MOV R4, UR30 ;  /* 0x0000001e00047c02 */ /* 0x001fc80008000f00 */
[----:B------:R-:W-:Y:S01]  /*e920*/  MOV R5, UR26 ;  /* 0x0000001a00057c02 */ /* 0x000fe20008000f00 */
[----:B------:R-:W-:-:S04]  /*e930*/  UIMAD.WIDE.U32 UR26, UR13, UR8, URZ ;  /* 0x000000080d1a72a5 */ /* 0x000fc8000f8e003f */
[----:B------:R-:W-:Y:S01]  /*e940*/  UIADD3 UR30, UR27, UR9, URZ ;  /* 0x000000091b1e7290 */ /* 0x000fe2000fffe03f */
[----:B-1----:R-:W-:-:S05]  /*e950*/  @!P0 FMUL.FTZ R38, R38, R8 ;  /* 0x0000000826268220 */ /* 0x002fca0000410000 */
[----:B------:R-:W-:Y:S01]  /*e960*/  @!P0 STL [R1+0x74], R38 ;  /* 0x0000742601008387 */ /* 0x000fe20000100800 */
[----:B------:R-:W-:Y:S01]  /*e970*/  LEA R2, P0, R76, UR28, 0x1 ;  /* 0x0000001c4c027c11 */ /* 0x000fe2000f8008ff */
[----:B---3--:R-:W-:-:S03]  /*e980*/  @!P1 FMUL.FTZ R36, R36, R10 ;  /* 0x0000000a24249220 */ /* 0x008fc60000410000 */
[----:B------:R-:W-:Y:S01]  /*e990*/  LEA.HI.X R3, R76, UR29, R77, 0x1, P0 ;  /* 0x0000001d4c037c11 */ /* 0x000fe200080f0c4d */
[----:B----4-:R-:W-:Y:S01]  /*e9a0*/  @!P2 FMUL.FTZ R34, R34, R12 ;  /* 0x0000000c2222a220 */ /* 0x010fe20000410000 */
[----:B------:R-:W-:Y:S01]  /*e9b0*/  LEA R2, P0, R4, R2, 0x1 ;  /* 0x0000000204027211 */ /* 0x000fe200078008ff */
[----:B------:R-:W-:Y:S01]  /*e9c0*/  @!P1 STL [R1+0x78], R36 ;  /* 0x0000782401009387 */ /* 0x000fe20000100800 */
[----:B------:R-:W-:Y:S01]  /*e9d0*/  ISETP.GE.AND P1, PT, R154, R39, PT ;  /* 0x000000279a00720c */ /* 0x000fe20003f26270 */
[----:B--2---:R-:W-:Y:S01]  /*e9e0*/  @!P3 FMUL.FTZ R32, R32, R14 ;  /* 0x0000000e2020b220 */ /* 0x004fe20000410000 */
[----:B------:R-:W-:Y:S01]  /*e9f0*/  LEA.HI.X R3, R4, R3, R5, 0x1, P0 ;  /* 0x0000000304037211 */ /* 0x000fe200000f0c05 */
[----:B------:R-:W-:Y:S01]  /*ea00*/  @!P2 STL [R1+0x7c], R34 ;  /* 0x00007c220100a387 */ /* 0x000fe20000100800 */
[-C--:B------:R-:W-:Y:S01]  /*ea10*/  ISETP.GE.AND P2, PT, R157, R39.reuse, PT ;  /* 0x000000279d00720c */ /* 0x080fe20003f46270 */
[----:B------:R-:W-:Y:S01]  /*ea20*/  @!P4 FMUL.FTZ R30, R30, R0 ;  /* 0x000000001e1ec220 */ /* 0x000fe20000410000 */
[-C--:B------:R-:W-:Y:S01]  /*ea30*/  ISETP.GE.AND P0, PT, R156, R39.reuse, PT ;  /* 0x000000279c00720c */ /* 0x080fe20003f06270 */
        /* <DEDUP_REMOVED lines=37> */
[----:B------:R-:W-:Y:S01]  /*ec90*/  ISETP.GE.AND P1, PT, R18, R39, PT ;  /* 0x000000271200720c */ /* 0x000fe20003f26270 */
[----:B------:R-:W-:Y:S02]  /*eca0*/  FADD.FTZ R0, R0, R38 ;  /* 0x0000002600007221 */ /* 0x000fe40000010000 */
[----:B------:R-:W-:Y:S02]  /*ecb0*/  @!P2 STG.E.U16 desc[UR24][R2.64+-0xd40], R29 ;  /* 0xfff2c01d0200a986 */ /* 0x000fe4000c101518 */
[----:B------:R-:W-:-:S02]  /*ecc0*/  FADD.FTZ R0, R0, R36 ;  /* 0x0000002400007221 */ /* 0x000fc40000010000 */
[----:B------:R-:W-:Y:S02]  /*ecd0*/  @!P4 STG.E.U16 desc[UR24][R2.64+-0xd00], R31 ;  /* 0xfff3001f0200c986 */ /* 0x000fe4000c101518 */
[----:B------:R-:W-:Y:S02]  /*ece0*/  FADD.FTZ R0, R0, R34 ;  /* 0x0000002200007221 */ /* 0x000fe40000010000 */
[----:B------:R-:W-:Y:S02]  /*ecf0*/  @!P3 STG.E.U16 desc[UR24][R2.64+-0xcc0], R33 ;  /* 0xfff340210200b986 */ /* 0x000fe4000c101518 */
[----:B------:R-:W-:Y:S02]  /*ed00*/  FADD.FTZ R0, R0, R32 ;  /* 0x0000002000007221 */ /* 0x000fe40000010000 */
[----:B------:R-:W-:Y:S02]  /*ed10*/  @!P5 STG.E.U16 desc[UR24][R2.64+-0xc80], R35 ;  /* 0xfff380230200d986 */ /* 0x000fe4000c101518 */
[----:B------:R-:W-:-:S02]  /*ed20*/  FADD.FTZ R0, R0, R30 ;  /* 0x0000001e00007221 */ /* 0x000fc40000010000 */
[----:B------:R0:W-:Y:S02]  /*ed30*/  @!P0 STG.E.U16 desc[UR24][R2.64+-0xfc0], R9 ;  /* 0xfff0400902008986 */ /* 0x0001e4000c101518 */
[----:B------:R-:W-:Y:S02]  /*ed40*/  FADD.FTZ R0, R0, R16 ;  /* 0x0000001000007221 */ /* 0x000fe40000010000 */
[----:B------:R1:W-:Y:S01]  /*ed50*/  @!P1 STG.E.U16 desc[UR24][R2.64+-0xc40], R37 ;  /* 0xfff3c02502009986 */ /* 0x0003e2000c101518 */
[----:B------:R-:W-:Y:S01]  /*ed60*/  BAR.SYNC.DEFER_BLOCKING 0x0 ;  /* 0x0000000000007b1d */ /* 0x000fe20000010000 */
[----:B0-----:R-:W-:Y:S02]  /*ed70*/  PRMT R9, R5, 0x7632, R9 ;  /* 0x0000763205097816 */ /* 0x001fe40000000009 */
[----:B-1----:R-:W-:-:S03]  /*ed80*/  F2FP.F16.F32.PACK_AB R3, R95, R94 ;  /* 0x0000005e5f03723e */ /* 0x002fc600000000ff */
[----:B------:R-:W-:Y:S01]  /*ed90*/  STL [R1+0x160], R0 ;  /* 0x0001600001007387 */ /* 0x000fe20000100800 */
[----:B------:R-:W-:Y:S02]  /*eda0*/  F2FP.F16.F32.PACK_AB R2, R74, R75 ;  /* 0x0000004b4a02723e */ /* 0x000fe400000000ff */
[C---:B------:R-:W-:Y:S02]  /*edb0*/  PRMT R7, R3.reuse, 0x7610, R7 ;  /* 0x0000761003077816 */ /* 0x040fe40000000007 */
[----:B------:R-:W-:Y:S02]  /*edc0*/  PRMT R8, R3, 0x7632, R8 ;  /* 0x0000763203087816 */ /* 0x000fe40000000008 */
[----:B------:R-:W-:Y:S02]  /*edd0*/  F2FP.F16.F32.PACK_AB R3, R72, R73 ;  /* 0x000000494803723e */ /* 0x000fe400000000ff */
[C---:B------:R-:W-:Y:S02]  /*ede0*/  PRMT R10, R2.reuse, 0x7610, R10 ;  /* 0x00007610020a7816 */ /* 0x040fe4000000000a */
[----:B------:R-:W-:-:S02]  /*edf0*/  PRMT R11, R2, 0x7632, R11 ;  /* 0x00007632020b7816 */ /* 0x000fc4000000000b */
[----:B------:R-:W-:Y:S01]  /*ee00*/  F2FP.F16.F32.PACK_AB R2, R36, R38 ;  /* 0x000000262402723e */ /* 0x000fe200000000ff */
[----:B------:R0:W-:Y:S04]  /*ee10*/  STS.U16 [R53], R4 ;  /* 0x0000000435007388 */ /* 0x0001e80000000400 */
[----:B------:R1:W-:Y:S04]  /*ee20*/  STS.U16 [R92+0x2], R6 ;  /* 0x000002065c007388 */ /* 0x0003e80000000400 */
[----:B------:R2:W-:Y:S01]  /*ee30*/  STS.U16 [R91+0x4], R7 ;  /* 0x000004075b007388 */ /* 0x0005e20000000400 */
[----:B0-----:R-:W-:-:S03]  /*ee40*/  F2FP.F16.F32.PACK_AB R4, R16, R30 ;  /* 0x0000001e1004723e */ /* 0x001fc600000000ff */
[----:B------:R0:W-:Y:S01]  /*ee50*/  STS.U16 [R90+0x6], R8 ;  /* 0x000006085a007388 */ /* 0x0001e20000000400 */
[----:B-1----:R-:W-:-:S03]  /*ee60*/  PRMT R6, R3, 0x7610, R6 ;  /* 0x0000761003067816 */ /* 0x002fc60000000006 */
[----:B------:R1:W-:Y:S01]  /*ee70*/  STS.U16 [R89+0x8], R5 ;  /* 0x0000080559007388 */ /* 0x0003e20000000400 */
[----:B------:R-:W-:Y:S02]  /*ee80*/  PRMT R80, R4, 0x7632, R80 ;  /* 0x0000763204507816 */ /* 0x000fe40000000050 */
[----:B--2---:R-:W-:Y:S01]  /*ee90*/  PRMT R7, R3, 0x7632, R7 ;  /* 0x0000763203077816 */ /* 0x004fe20000000007 */
[----:B------:R-:W-:Y:S01]  /*eea0*/  STS.U16 [R88+0xa], R9 ;  /* 0x00000a0958007388 */ /* 0x000fe20000000400 */
[----:B------:R-:W-:Y:S02]  /*eeb0*/  F2FP.F16.F32.PACK_AB R3, R32, R34 ;  /* 0x000000222003723e */ /* 0x000fe400000000ff */
[C---:B0-----:R-:W-:Y:S01]  /*eec0*/  PRMT R8, R2.reuse, 0x7632, R8 ;  /* 0x0000763202087816 */ /* 0x041fe20000000008 */
[----:B------:R-:W-:Y:S01]  /*eed0*/  STS.U16 [R87+0xc], R10 ;  /* 0x00000c0a57007388 */ /* 0x000fe20000000400 */
[----:B------:R-:W-:Y:S02]  /*eee0*/  PRMT R12, R3, 0x7632, R12 ;  /* 0x00007632030c7816 */ /* 0x000fe4000000000c */
[----:B-1----:R-:W-:Y:S01]  /*eef0*/  PRMT R5, R2, 0x7610, R5 ;  /* 0x0000761002057816 */ /* 0x002fe20000000005 */
[----:B------:R-:W-:Y:S01]  /*ef00*/  STS.U16 [R86+0xe], R11 ;  /* 0x00000e0b56007388 */ /* 0x000fe20000000400 */
[----:B------:R-:W-:-:S03]  /*ef10*/  MOV R2, UR57 ;  /* 0x0000003900027c02 */ /* 0x000fc60008000f00 */
[----:B------:R0:W-:Y:S04]  /*ef20*/  STS.U16 [R85+0x10], R6 ;  /* 0x0000100655007388 */ /* 0x0001e80000000400 */
[----:B------:R-:W-:Y:S04]  /*ef30*/  STS.U16 [R84+0x12], R7 ;  /* 0x0000120754007388 */ /* 0x000fe80000000400 */
[----:B------:R-:W-:Y:S01]  /*ef40*/  STS.U16 [R83+0x14], R5 ;  /* 0x0000140553007388 */ /* 0x000fe20000000400 */
[----:B0-----:R-:W-:-:S03]  /*ef50*/  IADD3 R6, P1, R76, -0x7e0, RZ ;  /* 0xfffff8204c067810 */ /* 0x001fc60007f3e0ff */
[----:B------:R-:W-:Y:S01]  /*ef60*/  STS.U16 [R82+0x16], R8 ;  /* 0x0000160852007388 */ /* 0x000fe20000000400 */
[----:B------:R-:W-:-:S03]  /*ef70*/  IADD3.X R25, R77, -0x1, RZ, P1, !PT ;  /* 0xffffffff4d197810 */ /* 0x000fc60000ffe4ff */
        /* <DEDUP_REMOVED lines=36> */
[----:B------:R-:W-:-:S04]  /*f1c0*/  IMAD.WIDE.U32 R2, R5, UR12, R2 ;  /* 0x0000000c05027c25 */ /* 0x000fc8000f8e0002 */
[----:B------:R-:W-:Y:S01]  /*f1d0*/  VIADD R3, R3, UR31 ;  /* 0x0000001f03037c36 */ /* 0x000fe20008000000 */
[----:B------:R-:W-:-:S04]  /*f1e0*/  LEA R4, P0, R2, UR28, 0x1 ;  /* 0x0000001c02047c11 */ /* 0x000fc8000f8008ff */
[----:B------:R-:W-:-:S05]  /*f1f0*/  LEA.HI.X R5, R2, UR29, R3, 0x1, P0 ;  /* 0x0000001d02057c11 */ /* 0x000fca00080f0c03 */
[----:B------:R0:W-:Y:S04]  /*f200*/  STG.E.U16 desc[UR24][R4.64], R69 ;  /* 0x0000004504007986 */ /* 0x0001e8000c101518 */
.L_x_1702:
[----:B------:R-:W-:Y:S05]  /*f210*/  BSYNC B0 ;  /* 0x0000000000007941 */ /* 0x000fea0003800000 */
.L_x_1701:
        /* <DEDUP_REMOVED lines=12> */
[----:B------:R-:W-:Y:S01]  /*f2e0*/  ULDC.64 UR8, c[0x0][0x3f0] ;  /* 0x0000fc0000087ab9 */ /* 0x000fe20000000a00 */
[----:B------:R-:W-:Y:S01]  /*f2f0*/  UIADD3.X UR10, UR10, UR26, UR27, UP0, !UPT ;  /* 0x0000001a0a0a7290 */ /* 0x000fe200087fe41b */
[C---:B------:R-:W-:Y:S01]  /*f300*/  LEA R2, P0, R6.reuse, UR8, 0x1 ;  /* 0x0000000806027c11 */ /* 0x040fe2000f8008ff */
[----:B------:R-:W-:Y:S01]  /*f310*/  UISETP.GT.AND UP0, UPT, UR48, 0x1, UPT ;  /* 0x000000013000788c */ /* 0x000fe2000bf04270 */
[----:B------:R-:W-:Y:S01]  /*f320*/  MOV R3, UR11 ;  /* 0x0000000b00037c02 */ /* 0x000fe20008000f00 */
[----:B------:R-:W-:Y:S01]  /*f330*/  UIADD3 UR46, UP2, UR46, -0x1000, URZ ;  /* 0xfffff0002e2e7890 */ /* 0x000fe2000ff5e03f */
[----:B------:R-:W-:Y:S01]  /*f340*/  LEA.HI.X R0, R6, UR9, R25, 0x1, P0 ;  /* 0x0000000906007c11 */ /* 0x000fe200080f0c19 */
[----:B------:R-:W-:Y:S01]  /*f350*/  UIADD3 UR19, UP3, UR19, -0x1000, URZ ;  /* 0xfffff00013137890 */ /* 0x000fe2000ff7e03f */
[----:B------:R-:W-:Y:S01]  /*f360*/  ISETP.GE.AND P0, PT, R158, R23, PT ;  /* 0x000000179e00720c */ /* 0x000fe20003f06270 */
[----:B------:R-:W-:Y:S01]  /*f370*/  UIADD3 UR17, UP4, UR17, -0x1000, URZ ;  /* 0xfffff00011117890 */ /* 0x000fe2000ff9e03f */
[----:B------:R-:W-:Y:S01]  /*f380*/  LEA R2, P2, R3, R2, 0x1 ;  /* 0x0000000203027211 */ /* 0x000fe200078408ff */
[----:B------:R-:W-:Y:S01]  /*f390*/  UIADD3 UR58, UP5, UR58, -0x1000, URZ ;  /* 0xfffff0003a3a7890 */ /* 0x000fe2000ffbe03f */
[----:B0-----:R-:W-:Y:S01]  /*f3a0*/  MOV R4, UR10 ;  /* 0x0000000a00047c02 */ /* 0x001fe20008000f00 */
        /* <DEDUP_REMOVED lines=33> */
.L_x_1616:
        /* <DEDUP_REMOVED lines=41> */
[----:B------:R-:W-:Y:S02]  /*f850*/  MOV R2, UR4 ;  /* 0x0000000400027c02 */ /* 0x000fe40008000f00 */
[----:B------:R-:W-:-:S05]  /*f860*/  MOV R3, UR5 ;  /* 0x0000000500037c02 */ /* 0x000fca0008000f00 */
[----:B------:R1:W-:Y:S02]  /*f870*/  REDG.E.ADD.F32.FTZ.RN.STRONG.GPU desc[UR24][R2.64], R7 ;  /* 0x00000007020079a6 */ /* 0x0003e4000c10f398 */
.L_x_1705:
[----:B------:R-:W-:Y:S05]  /*f880*/  BSYNC B0 ;  /* 0x0000000000007941 */ /* 0x000fea0003800000 */
.L_x_1704:
        /* <DEDUP_REMOVED lines=44> */
[----:B------:R2:W-:Y:S01]  /*fb50*/  REDG.E.ADD.F32.FTZ.RN.STRONG.GPU desc[UR24][R2.64], R9 ;  /* 0x00000009020079a6 */ /* 0x0005e2000c10f398 */
[----:B------:R-:W-:Y:S01]  /*fb60*/  HFMA2.MMA R7, -RZ, RZ, 0, 0 ;  /* 0x00000000ff077435 */ /* 0x000fe200000001ff */
[----:B------:R-:W-:Y:S10]  /*fb70*/  BRA `(.L_x_1708) ;  /* 0x0000000000047947 */ /* 0x000ff40003800000 */
.L_x_1707:
[----:B01----:R-:W0:Y:S02]  /*fb80*/  S2R R7, SR_TID.X ;  /* 0x0000000000077919 */ /* 0x003e240000002100 */
.L_x_1708:
[----:B------:R-:W-:Y:S05]  /*fb90*/  BSYNC B0 ;  /* 0x0000000000007941 */ /* 0x000fea0003800000 */
.L_x_1706:
        /* <DEDUP_REMOVED lines=14> */
.L_x_1709:
[----:B-1----:R-:W-:Y:S01]  /*fc80*/  LEA R0, R7, UR7, 0x2 ;  /* 0x0000000707007c11 */ /* 0x002fe2000f8e10ff */
[----:B0-----:R-:W-:Y:S01]  /*fc90*/  IMAD.U32 R4, RZ, RZ, UR4 ;  /* 0x00000004ff047e24 */ /* 0x001fe2000f8e00ff */
[----:B--2---:R-:W-:Y:S02]  /*fca0*/  SHF.R.S32.HI R2, RZ, 0x1f, R7 ;  /* 0x0000001fff027819 */ /* 0x004fe40000011407 */
[----:B------:R-:W-:Y:S01]  /*fcb0*/  MOV R3, UR6 ;  /* 0x0000000600037c02 */ /* 0x000fe20008000f00 */
[----:B------:R-:W0:Y:S01]  /*fcc0*/  LDS R9, [R0+0x7f50] ;  /* 0x007f500000097984 */ /* 0x000e220000000800 */
[----:B------:R-:W-:Y:S01]  /*fcd0*/  MOV R5, UR5 ;  /* 0x0000000500057c02 */ /* 0x000fe20008000f00 */
[----:B------:R-:W-:Y:S01]  /*fce0*/  IMAD R6, R2, UR10, RZ ;  /* 0x0000000a02067c24 */ /* 0x000fe2000f8e02ff */
[----:B------:R-:W-:-:S03]  /*fcf0*/  MOV R2, R4 ;  /* 0x0000000400027202 */ /* 0x000fc60000000f00 */
[C---:B------:R-:W-:Y:S02]  /*fd00*/  IMAD R5, R7.reuse, UR11, R6 ;  /* 0x0000000b07057c24 */ /* 0x040fe4000f8e0206 */
        /* <DEDUP_REMOVED lines=9> */
.L_x_1658:
[----:B------:R-:W-:Y:S01]  /*fda0*/  HFMA2.MMA R89, -RZ, RZ, 0, 5.9604644775390625e-08 ;  /* 0x00000001ff597435 */ /* 0x000fe200000001ff */
[----:B------:R-:W-:Y:S02]  /*fdb0*/  MOV R164, R162 ;  /* 0x000000a200a47202 */ /* 0x000fe40000000f00 */
[----:B------:R-:W-:Y:S02]  /*fdc0*/  MOV R88, RZ ;  /* 0x000000ff00587202 */ /* 0x000fe40000000f00 */
[----:B------:R-:W-:-:S07]  /*fdd0*/  MOV R147, 0xffffffff ;  /* 0xffffffff00937802 */ /* 0x000fce0000000f00 */
[----:B-1---5:R-:W-:Y:S05]  /*fde0*/  WARPSYNC.COLLECTIVE R147, `(.L_x_1710) ;  /* 0x0000000093087348 */ /* 0x022fea0003c00000 */
[----:B------:R0:W2:Y:S02]  /*fdf0*/  SHFL.UP P0, R148, R164, R89, R88 ;  /* 0x04000059a4947389 */ /* 0x0000a40000000058 */
[----:B012--5:R-:W-:Y:S01]  /*fe00*/  ENDCOLLECTIVE ;  /* 0x000000000000791b */ /* 0x027fe20003800000 */
.L_x_1710:
[----:B------:R-:W-:Y:S02]  /*fe10*/  MOV R164, R163 ;  /* 0x000000a300a47202 */ /* 0x000fe40000000f00 */
[----:B------:R-:W-:-:S07]  /*fe20*/  MOV R146, R148 ;  /* 0x0000009400927202 */ /* 0x000fce0000000f00 */
[----:B------:R-:W-:Y:S05]  /*fe30*/  WARPSYNC.COLLECTIVE R147, `(.L_x_1711) ;  /* 0x0000000093087348 */ /* 0x000fea0003c00000 */
[----:B------:R0:W1:Y:S02]  /*fe40*/  SHFL.UP P0, R148, R164, R89, R88 ;  /* 0x04000059a4947389 */ /* 0x0000640000000058 */
[----:B01----:R-:W-:Y:S01]  /*fe50*/  ENDCOLLECTIVE ;  /* 0x000000000000791b */ /* 0x003fe20003800000 */
.L_x_1711:
        /* <DEDUP_REMOVED lines=10> */
.L_x_1712:
[----:B------:R-:W-:Y:S02]  /*ff00*/  MOV R164, R163 ;  /* 0x000000a300a47202 */ /* 0x000fe40000000f00 */
[----:B------:R-:W-:-:S07]  /*ff10*/  MOV R146, R148 ;  /* 0x0000009400927202 */ /* 0x000fce0000000f00 */
[----:B------:R-:W-:Y:S05]  /*ff20*/  WARPSYNC.COLLECTIVE R147, `(.L_x_1713) ;  /* 0x0000000093087348 */ /* 0x000fea0003c00000 */
[----:B------:R0:W1:Y:S02]  /*ff30*/  SHFL.UP P0, R148, R164, R89, R88 ;  /* 0x04000059a4947389 */ /* 0x0000640000000058 */
[----:B01----:R-:W-:Y:S01]  /*ff40*/  ENDCOLLECTIVE ;  /* 0x000000000000791b */ /* 0x003fe20003800000 */
.L_x_1713:
        /* <DEDUP_REMOVED lines=10> */
.L_x_1714:
[----:B------:R-:W-:Y:S01]  /*fff0*/  IMAD.MOV.U32 R164, RZ, RZ, R163 ;  /* 0x000000ffffa47224 */ /* 0x000fe200078e00a3 */
[----:B------:R-:W-:-:S07]  /*10000*/  MOV R146, R148 ;  /* 0x0000009400927202 */ /* 0x000fce0000000f00 */
[----:B------:R-:W-:Y:S05]  /*10010*/  WARPSYNC.COLLECTIVE R147, `(.L_x_1715) ;  /* 0x0000000093087348 */ /* 0x000fea0003c00000 */
[----:B------:R0:W1:Y:S02]  /*10020*/  SHFL.UP P0, R148, R164, R89, R88 ;  /* 0x04000059a4947389 */ /* 0x0000640000000058 */
[----:B01----:R-:W-:Y:S01]  /*10030*/  ENDCOLLECTIVE ;  /* 0x000000000000791b */ /* 0x003fe20003800000 */
.L_x_1715:
        /* <DEDUP_REMOVED lines=10> */
.L_x_1716:
[----:B------:R-:W-:Y:S02]  /*100e0*/  MOV R164, R163 ;  /* 0x000000a300a47202 */ /* 0x000fe40000000f00 */
[----:B------:R-:W-:-:S07]  /*100f0*/  MOV R146, R148 ;  /* 0x0000009400927202 */ /* 0x000fce0000000f00 */
[----:B------:R-:W-:Y:S05]  /*10100*/  WARPSYNC.COLLECTIVE R147, `(.L_x_1717) ;  /* 0x0000000093087348 */ /* 0x000fea0003c00000 */
[----:B------:R0:W1:Y:S02]  /*10110*/  SHFL.UP P0, R148, R164, R89, R88 ;  /* 0x04000059a4947389 */ /* 0x0000640000000058 */
[----:B01----:R-:W-:Y:S01]  /*10120*/  ENDCOLLECTIVE ;  /* 0x000000000000791b */ /* 0x003fe20003800000 */
.L_x_1717:
        /* <DEDUP_REMOVED lines=10> */
.L_x_1718:
[----:B------:R-:W-:Y:S01]  /*101d0*/  IMAD.MOV.U32 R164, RZ, RZ, R163 ;  /* 0x000000ffffa47224 */ /* 0x000fe200078e00a3 */
[----:B------:R-:W-:-:S07]  /*101e0*/  MOV R146, R148 ;  /* 0x0000009400927202 */ /* 0x000fce0000000f00 */
[----:B------:R-:W-:Y:S05]  /*101f0*/  WARPSYNC.COLLECTIVE R147, `(.L_x_1719) ;  /* 0x0000000093087348 */ /* 0x000fea0003c00000 */
[----:B------:R0:W1:Y:S02]  /*10200*/  SHFL.UP P0, R148, R164, R89, R88 ;  /* 0x04000059a4947389 */ /* 0x0000640000000058 */
[----:B01----:R-:W-:Y:S01]  /*10210*/  ENDCOLLECTIVE ;  /* 0x000000000000791b */ /* 0x003fe20003800000 */
.L_x_1719:
[----:B------:R-:W-:Y:S01]  /*10220*/  MOV R88, R148 ;  /* 0x0000009400587202 */ /* 0x000fe20000000f00 */
[----:B------:R-:W-:Y:S06]  /*10230*/  BRA `(.L_x_1720) ;  /* 0xffffffa000007947 */ /* 0x000fec000383ffff */
.L_x_1659:
        /* <DEDUP_REMOVED lines=8> */
.L_x_1722:
[----:B------:R-:W-:Y:S05]  /*102c0*/  BSYNC B0 ;  /* 0x0000000000007941 */ /* 0x000fea0003800000 */
.L_x_1721:
[----:B------:R-:W-:Y:S05]  /*102d0*/  BRA `(.L_x_1723) ;  /* 0xffffff9c00ec7947 */ /* 0x000fea000383ffff */
.L_x_1660:
        /* <DEDUP_REMOVED lines=8> */
.L_x_1725:
[----:B------:R-:W-:Y:S05]  /*10360*/  BSYNC B0 ;  /* 0x0000000000007941 */ /* 0x000fea0003800000 */
.L_x_1724:
[----:B------:R-:W-:Y:S05]  /*10370*/  BRA `(.L_x_1726) ;  /* 0xffffff9c00cc7947 */ /* 0x000fea000383ffff */
.L_x_1661:
        /* <DEDUP_REMOVED lines=8> */
.L_x_1728:
[----:B------:R-:W-:Y:S05]  /*10400*/  BSYNC B0 ;  /* 0x0000000000007941 */ /* 0x000fea0003800000 */
.L_x_1727:
        /* <DEDUP_REMOVED lines=9> */
.L_x_1729:
[----:B------:R-:W-:Y:S01]  /*104a0*/  HFMA2.MMA R89, -RZ, RZ, 0, 0 ;  /* 0x00000000ff597435 */ /* 0x000fe200000001ff */
[----:B------:R-:W-:Y:S02]  /*104b0*/  MOV R88, 0x1f ;  /* 0x0000001f00587802 */ /* 0x000fe40000000f00 */
[----:B------:R-:W-:-:S08]  /*104c0*/  MOV R163, R148 ;  /* 0x0000009400a37202 */ /* 0x000fd00000000f00 */
[----:B------:R-:W-:Y:S05]  /*104d0*/  WARPSYNC.COLLECTIVE R147, `(.L_x_1730) ;  /* 0x0000000093087348 */ /* 0x000fea0003c00000 */
[----:B------:R0:W1:Y:S02]  /*104e0*/  SHFL.IDX P3, R148, R146, R89, R88 ;  /* 0x0000005992947389 */ /* 0x0000640000060058 */
[----:B01----:R-:W-:Y:S01]  /*104f0*/  ENDCOLLECTIVE ;  /* 0x000000000000791b */ /* 0x003fe20003800000 */
.L_x_1730:
[----:B------:R-:W-:Y:S01]  /*10500*/  IMAD.MOV.U32 R146, RZ, RZ, R81 ;  /* 0x000000ffff927224 */ /* 0x000fe200078e0051 */
[----:B------:R-:W-:-:S07]  /*10510*/  MOV R80, R148 ;  /* 0x0000009400507202 */ /* 0x000fce0000000f00 */
[----:B------:R-:W-:Y:S05]  /*10520*/  WARPSYNC.COLLECTIVE R147, `(.L_x_1731) ;  /* 0x0000000093087348 */ /* 0x000fea0003c00000 */
[----:B------:R0:W1:Y:S02]  /*10530*/  SHFL.IDX P3, R148, R146, R89, R88 ;  /* 0x0000005992947389 */ /* 0x0000640000060058 */
[----:B01----:R-:W-:Y:S01]  /*10540*/  ENDCOLLECTIVE ;  /* 0x000000000000791b */ /* 0x003fe20003800000 */
.L_x_1731:
[----:B------:R-:W-:Y:S01]  /*10550*/  MOV R81, R148 ;  /* 0x0000009400517202 */ /* 0x000fe20000000f00 */
[----:B------:R-:W-:Y:S06]  /*10560*/  BRA `(.L_x_1732) ;  /* 0xffffff9c00687947 */ /* 0x000fec000383ffff */
.L_x_1663:
[----:B------:R-:W-:Y:S01]  /*10570*/  HFMA2.MMA R163, -RZ, RZ, 0, 5.9604644775390625e-08 ;  /* 0x00000001ffa37435 */ /* 0x000fe200000001ff */
[----:B------:R-:W-:Y:S02]  /*10580*/  MOV R148, R155 ;  /* 0x0000009b00947202 */ /* 0x000fe40000000f00 */
[----:B------:R-:W-:Y:S02]  /*10590*/  MOV R88, 0x1f ;  /* 0x0000001f00587802 */ /* 0x000fe40000000f00 */
[----:B------:R-:W-:-:S07]  /*105a0*/  MOV R147, 0xffffffff ;  /* 0xffffffff00937802 */ /* 0x000fce0000000f00 */
[----:B------:R-:W-:Y:S05]  /*105b0*/  WARPSYNC.COLLECTIVE R147, `(.L_x_1733) ;  /* 0x0000000093087348 */ /* 0x000fea0003c00000 */
[----:B------:R0:W1:Y:S02]  /*105c0*/  SHFL.DOWN P6, R146, R148, R163, R88 ;  /* 0x080000a394927389 */ /* 0x00006400000c0058 */
[----:B01----:R-:W-:Y:S01]  /*105d0*/  ENDCOLLECTIVE ;  /* 0x000000000000791b */ /* 0x003fe20003800000 */
.L_x_1733:
[----:B------:R-:W-:Y:S02]  /*105e0*/  MOV R148, R162 ;  /* 0x000000a200947202 */ /* 0x000fe40000000f00 */
[----:B------:R-:W-:-:S07]  /*105f0*/  MOV R89, R146 ;  /* 0x0000009200597202 */ /* 0x000fce0000000f00 */
[----:B------:R-:W-:Y:S05]  /*10600*/  WARPSYNC.COLLECTIVE R147, `(.L_x_1734) ;  /* 0x0000000093087348 */ /* 0x000fea0003c00000 */
[----:B------:R0:W1:Y:S02]  /*10610*/  SHFL.DOWN P6, R146, R148, R163, R88 ;  /* 0x080000a394927389 */ /* 0x00006400000c0058 */
[----:B01----:R-:W-:Y:S01]  /*10620*/  ENDCOLLECTIVE ;  /* 0x000000000000791b */ /* 0x003fe20003800000 */
.L_x_1734:
        /* <DEDUP_REMOVED lines=9> */
.L_x_1735:
[----:B------:R-:W-:Y:S01]  /*106c0*/  MOV R148, R162 ;  /* 0x000000a200947202 */ /* 0x000fe20000000f00 */
[----:B------:R-:W-:-:S07]  /*106d0*/  IMAD.MOV.U32 R89, RZ, RZ, R146 ;  /* 0x000000ffff597224 */ /* 0x000fce00078e0092 */
[----:B------:R-:W-:Y:S05]  /*106e0*/  WARPSYNC.COLLECTIVE R147, `(.L_x_1736) ;  /* 0x0000000093087348 */ /* 0x000fea0003c00000 */
[----:B------:R0:W1:Y:S02]  /*106f0*/  SHFL.DOWN P6, R146, R148, R163, R88 ;  /* 0x080000a394927389 */ /* 0x00006400000c0058 */
[----:B01----:R-:W-:Y:S01]  /*10700*/  ENDCOLLECTIVE ;  /* 0x000000000000791b */ /* 0x003fe20003800000 */
.L_x_1736:
        /* <DEDUP_REMOVED lines=9> */
.L_x_1737:
[----:B------:R-:W-:Y:S02]  /*107a0*/  MOV R148, R162 ;  /* 0x000000a200947202 */ /* 0x000fe40000000f00 */
[----:B------:R-:W-:-:S07]  /*107b0*/  MOV R89, R146 ;  /* 0x0000009200597202 */ /* 0x000fce0000000f00 */
[----:B------:R-:W-:Y:S05]  /*107c0*/  WARPSYNC.COLLECTIVE R147, `(.L_x_1738) ;  /* 0x0000000093087348 */ /* 0x000fea0003c00000 */
[----:B------:R0:W1:Y:S02]  /*107d0*/  SHFL.DOWN P6, R146, R148, R163, R88 ;  /* 0x080000a394927389 */ /* 0x00006400000c0058 */
[----:B01----:R-:W-:Y:S01]  /*107e0*/  ENDCOLLECTIVE ;  /* 0x000000000000791b */ /* 0x003fe20003800000 */
.L_x_1738:
        /* <DEDUP_REMOVED lines=9> */
.L_x_1739:
[----:B------:R-:W-:Y:S01]  /*10880*/  MOV R148, R162 ;  /* 0x000000a200947202 */ /* 0x000fe20000000f00 */
[----:B------:R-:W-:-:S07]  /*10890*/  IMAD.MOV.U32 R89, RZ, RZ, R146 ;  /* 0x000000ffff597224 */ /* 0x000fce00078e0092 */
[----:B------:R-:W-:Y:S05]  /*108a0*/  WARPSYNC.COLLECTIVE R147, `(.L_x_1740) ;  /* 0x0000000093087348 */ /* 0x000fea0003c00000 */
[----:B------:R0:W1:Y:S02]  /*108b0*/  SHFL.DOWN P6, R146, R148, R163, R88 ;  /* 0x080000a394927389 */ /* 0x00006400000c0058 */
[----:B01----:R-:W-:Y:S01]  /*108c0*/  ENDCOLLECTIVE ;  /* 0x000000000000791b */ /* 0x003fe20003800000 */
.L_x_1740:
        /* <DEDUP_REMOVED lines=9> */
.L_x_1741:
[----:B------:R-:W-:Y:S02]  /*10960*/  MOV R148, R162 ;  /* 0x000000a200947202 */ /* 0x000fe40000000f00 */
[----:B------:R-:W-:-:S07]  /*10970*/  MOV R89, R146 ;  /* 0x0000009200597202 */ /* 0x000fce0000000f00 */
[----:B------:R-:W-:Y:S05]  /*10980*/  WARPSYNC.COLLECTIVE R147, `(.L_x_1742) ;  /* 0x0000000093087348 */ /* 0x000fea0003c00000 */
[----:B------:R0:W1:Y:S02]  /*10990*/  SHFL.DOWN P6, R146, R148, R163, R88 ;  /* 0x080000a394927389 */ /* 0x00006400000c0058 */
[----:B01----:R-:W-:Y:S01]  /*109a0*/  ENDCOLLECTIVE ;  /* 0x000000000000791b */ /* 0x003fe20003800000 */
.L_x_1742:
        /* <DEDUP_REMOVED lines=10> */
.L_x_1743:
[----:B------:R-:W-:Y:S01]  /*10a50*/  MOV R146, R162 ;  /* 0x000000a200927202 */ /* 0x000fe20000000f00 */
[----:B------:R-:W-:-:S07]  /*10a60*/  IMAD.MOV.U32 R164, RZ, RZ, R148 ;  /* 0x000000ffffa47224 */ /* 0x000fce00078e0094 */
[----:B------:R-:W-:Y:S05]  /*10a70*/  WARPSYNC.COLLECTIVE R147, `(.L_x_1744) ;  /* 0x0000000093087348 */ /* 0x000fea0003c00000 */
[----:B------:R0:W1:Y:S02]  /*10a80*/  SHFL.IDX P3, R148, R146, R89, R88 ;  /* 0x0000005992947389 */ /* 0x0000640000060058 */
[----:B01----:R-:W-:Y:S01]  /*10a90*/  ENDCOLLECTIVE ;  /* 0x000000000000791b */ /* 0x003fe20003800000 */
.L_x_1744:
[----:B------:R-:W-:Y:S02]  /*10aa0*/  MOV R165, R148 ;  /* 0x0000009400a57202 */ /* 0x000fe40000000f00 */
[----:B------:R-:W-:-:S07]  /*10ab0*/  MOV R148, R155 ;  /* 0x0000009b00947202 */ /* 0x000fce0000000f00 */
[----:B------:R-:W-:Y:S05]  /*10ac0*/  WARPSYNC.COLLECTIVE R147, `(.L_x_1745) ;  /* 0x0000000093087348 */ /* 0x000fea0003c00000 */
[----:B------:R0:W1:Y:S02]  /*10ad0*/  SHFL.DOWN P6, R146, R148, R163, R88 ;  /* 0x080000a394927389 */ /* 0x00006400000c0058 */
[----:B01----:R-:W-:Y:S01]  /*10ae0*/  ENDCOLLECTIVE ;  /* 0x000000000000791b */ /* 0x003fe20003800000 */
.L_x_1745:
[----:B------:R-:W-:Y:S02]  /*10af0*/  MOV R148, R162 ;  /* 0x000000a200947202 */ /* 0x000fe40000000f00 */
[----:B------:R-:W-:-:S07]  /*10b00*/  MOV R155, R146 ;  /* 0x00000092009b7202 */ /* 0x000fce0000000f00 */
[----:B------:R-:W-:Y:S05]  /*10b10*/  WARPSYNC.COLLECTIVE R147, `(.L_x_1746) ;  /* 0x0000000093087348 */ /* 0x000fea0003c00000 */
[----:B------:R0:W1:Y:S02]  /*10b20*/  SHFL.DOWN P6, R146, R148, R163, R88 ;  /* 0x080000a394927389 */ /* 0x00006400000c0058 */
[----:B01----:R-:W-:Y:S01]  /*10b30*/  ENDCOLLECTIVE ;  /* 0x000000000000791b */ /* 0x003fe20003800000 */
.L_x_1746:
[----:B------:R-:W-:Y:S02]  /*10b40*/  MOV R162, R146 ;  /* 0x0000009200a27202 */ /* 0x000fe40000000f00 */
[----:B------:R-:W-:-:S07]  /*10b50*/  MOV R146, R80 ;  /* 0x0000005000927202 */ /* 0x000fce0000000f00 */
[----:B------:R-:W-:Y:S05]  /*10b60*/  WARPSYNC.COLLECTIVE R147, `(.L_x_1747) ;  /* 0x0000000093087348 */ /* 0x000fea0003c00000 */
[----:B------:R0:W1:Y:S02]  /*10b70*/  SHFL.IDX P3, R148, R146, R89, R88 ;  /* 0x0000005992947389 */ /* 0x0000640000060058 */
[----:B01----:R-:W-:Y:S01]  /*10b80*/  ENDCOLLECTIVE ;  /* 0x000000000000791b */ /* 0x003fe20003800000 */
.L_x_1747:
[----:B------:R-:W-:Y:S02]  /*10b90*/  MOV R146, R81 ;  /* 0x0000005100927202 */ /* 0x000fe40000000f00 */
[----:B------:R-:W-:-:S07]  /*10ba0*/  MOV R163, R148 ;  /* 0x0000009400a37202 */ /* 0x000fce0000000f00 */
[----:B------:R-:W-:Y:S05]  /*10bb0*/  WARPSYNC.COLLECTIVE R147, `(.L_x_1748) ;  /* 0x0000000093087348 */ /* 0x000fea0003c00000 */
[----:B------:R0:W1:Y:S02]  /*10bc0*/  SHFL.IDX P3, R148, R146, R89, R88 ;  /* 0x0000005992947389 */ /* 0x0000640000060058 */
[----:B01----:R-:W-:Y:S01]  /*10bd0*/  ENDCOLLECTIVE ;  /* 0x000000000000791b */ /* 0x003fe20003800000 */
.L_x_1748:
[----:B------:R-:W-:Y:S01]  /*10be0*/  MOV R89, R148 ;  /* 0x0000009400597202 */ /* 0x000fe20000000f00 */
[----:B------:R-:W-:Y:S06]  /*10bf0*/  BRA `(.L_x_1749) ;  /* 0xffffff9c00987947 */ /* 0x000fec000383ffff */
.L_x_1750:
        /* <DEDUP_REMOVED lines=16> */
.L_x_10927:


//--------------------- .text._Z25selective_scan_bwd_kernelI32Selective_Scan_bwd_kernel_traitsILi128ELi16ELb1ELb0ELb0ELb0ELb0EN3c104HalfEfEEv12SSMParamsBwd --------------------------
	.section	.text._Z25selective_scan_bwd_kernelI32Selective_Scan_bwd_kernel_traitsILi128ELi16ELb1ELb0ELb0ELb0ELb0EN3c104HalfEfEEv12SSMParamsBwd,"ax",@progbits
	.align	128
        .global         _Z25selective_scan_bwd_kernelI32Selective_Scan_bwd_kernel_traitsILi128ELi16ELb1ELb0ELb0ELb0ELb0EN3c104HalfEfEEv12SSMParamsBwd
        .type           _Z25selective_scan_bwd_kernelI32Selective_Scan_bwd_kernel_traitsILi128ELi16ELb1ELb0ELb0ELb0ELb0EN3c104HalfEfEEv12SSMParamsBwd,@function
        .size           _Z25selective_scan_bwd_kernelI32Selective_Scan_bwd_kernel_traitsILi128ELi16ELb1ELb0ELb0ELb0ELb0EN3c104HalfEfEEv12SSMParamsBwd,(.L_x_10928 - _Z25selective_scan_bwd_kernelI32Selective_Scan_bwd_kernel_traitsILi128ELi16ELb1ELb0ELb0ELb0ELb0EN3c104HalfEfEEv12SSMParamsBwd)
        .other          _Z25selective_scan_bwd_kernelI32Selective_Scan_bwd_kernel_traitsILi128ELi16ELb1ELb0ELb0ELb0ELb0EN3c104HalfEfEEv12SSMParamsBwd,@"STO_CUDA_ENTRY STV_DEFAULT"
_Z25selective_scan_bwd_kernelI32Selective_Scan_bwd_kernel_traitsILi128ELi16ELb1ELb0ELb0ELb0ELb0EN3c104HalfEfEEv12SSMParamsBwd:
.text._Z25selective_scan_bwd_kernelI32Selective_Scan_bwd_kernel_traitsILi128ELi16ELb1ELb0ELb0ELb0ELb0EN3c104HalfEfEEv12SSMParamsBwd:
[----:B------:R-:W-:Y:S08]  /*0000*/  LDC R1, c[0x0][0x28] ;  /* 0x00000a00ff017b82 */ /* 0x000ff00000000800 */
[----:B------:R-:W0:Y:S01]  /*0010*/  S2UR UR22, SR_CTAID.Y ;  /* 0x00000000001679c3 */ /* 0x000e220000002600 */
[----:B------:R-:W-:Y:S01]  /*0020*/  ULDC.64 UR4, c[0x0][0x2e8] ;  /* 0x0000ba0000047ab9 */ /* 0x000fe20000000a00 */
[----:B------:R-:W-:Y:S01]  /*0030*/  ULDC.64 UR6, c[0x0][0x300] ;  /* 0x0000c00000067ab9 */ /* 0x000fe20000000a00 */
[----:B------:R-:W-:-:S02]  /*0040*/  UISETP.NE.U32.AND UP0, UPT, UR4, URZ, UPT ;  /* 0x0000003f0400728c */ /* 0x000fc4000bf05070 */
[----:B------:R-:W-:Y:S02]  /*0050*/  UISETP.NE.U32.AND UP1, UPT, UR6, URZ, UPT ;  /* 0x0000003f0600728c */ /* 0x000fe4000bf25070 */
[----:B------:R-:W-:Y:S02]  /*0060*/  UISETP.NE.AND.EX UP0, UPT, UR5, URZ, UPT, UP0 ;  /* 0x0000003f0500728c */ /* 0x000fe4000bf05300 */
[----:B------:R-:W-:Y:S01]  /*0070*/  UISETP.NE.AND.EX UP1, UPT, UR7, URZ, UPT, UP1 ;  /* 0x0000003f0700728c */ /* 0x000fe2000bf25310 */
[----:B------:R-:W-:Y:S01]  /*0080*/  ULDC.64 UR28, c[0x0][0x208] ;  /* 0x00008200001c7ab9 */ /* 0x000fe20000000a00 */
[----:B------:R-:W1:Y:S02]  /*0090*/  S2UR UR49, SR_CTAID.X ;  /* 0x00000000003179c3 */ /* 0x000e640000002500 */
[----:B------:R-:W-:Y:S01]  /*00a0*/  PLOP3.LUT P0, PT, PT, PT, UP0, 0x80, 0x0 ;  /* 0x000000000000781c */ /* 0x000fe20003f0f008 */
[----:B------:R-:W-:Y:S01]  /*00b0*/  ULDC.64 UR8, c[0x0][0x310] ;  /* 0x0000c40000087ab9 */ /* 0x000fe20000000a00 */
[----:B------:R-:W-:Y:S01]  /*00c0*/  PLOP3.LUT P1, PT, PT, PT, UP1, 0x80, 0x0 ;  /* 0x000000000000781c */ /* 0x000fe20003f2f018 */
[----:B------:R-:W-:Y:S01]  /*00d0*/  ULDC.64 UR24, c[0x0][0x3f8] ;  /* 0x0000fe0000187ab9 */ /* 0x000fe20000000a00 */
[----:B------:R-:W-:Y:S01]  /*00e0*/  ULDC.64 UR18, c[0x0][0x3d8] ;  /* 0x0000f60000127ab9 */ /* 0x000fe20000000a00 */
[----:B------:R-:W-:Y:S01]  /*00f0*/  ULDC.64 UR16, c[0x0][0x290] ;  /* 0x0000a40000107ab9 */ /* 0x000fe20000000a00 */
[----:B------:R-:W-:Y:S01]  /*0100*/  ULDC UR23, c[0x0][0x224] ;  /* 0x0000890000177ab9 */ /* 0x000fe20000000800 */
[----:B------:R-:W-:Y:S01]  /*0110*/  ULDC.64 UR26, c[0x0][0x298] ;  /* 0x0000a600001a7ab9 */ /* 0x000fe20000000a00 */
[----:B------:R-:W-:Y:S01]  /*0120*/  ULDC.64 UR30, c[0x0][0x330] ;  /* 0x0000cc00001e7ab9 */ /* 0x000fe20000000a00 */
[----:B0-----:R-:W-:-:S02]  /*0130*/  USHF.R.S32.HI UR10, URZ, 0x1f, UR22 ;  /* 0x0000001f3f0a7899 */ /* 0x001fc40008011416 */
[----:B------:R-:W-:Y:S02]  /*0140*/  @UP0 ULEA UR4, UP2, UR22, UR4, 0x2 ;  /* 0x0000000416040291 */ /* 0x000fe4000f84103f */
[----:B------:R-:W-:Y:S02]  /*0150*/  @UP1 ULEA UR6, UP3, UR22, UR6, 0x2 ;  /* 0x0000000616061291 */ /* 0x000fe4000f86103f */
[----:B------:R-:W-:Y:S02]  /*0160*/  @UP0 ULEA.HI.X UR5, UR22, UR5, UR10, 0x2, UP2 ;  /* 0x0000000516050291 */ /* 0x000fe400090f140a */
[----:B------:R-:W-:Y:S01]  /*0170*/  MOV R2, UR4 ;  /* 0x0000000400027c02 */ /* 0x000fe20008000f00 */
[----:B------:R-:W-:Y:S01]  /*0180*/  @UP1 ULEA.HI.X UR7, UR22, UR7, UR10, 0x2, UP3 ;  /* 0x0000000716071291 */ /* 0x000fe200098f140a */
[----:B------:R-:W-:Y:S02]  /*0190*/  MOV R4, UR6 ;  /* 0x0000000600047c02 */ /* 0x000fe40008000f00 */
[----:B------:R-:W-:-:S03]  /*01a0*/  MOV R3, UR5 ;  /* 0x0000000500037c02 */ /* 0x000fc60008000f00 */
[----:B------:R-:W-:Y:S01]  /*01b0*/  MOV R5, UR7 ;  /* 0x0000000700057c02 */ /* 0x000fe20008000f00 */
[----:B------:R-:W-:Y:S01]  /*01c0*/  UISETP.NE.U32.AND UP0, UPT, UR8, URZ, UPT ;  /* 0x0000003f0800728c */ /* 0x000fe2000bf05070 */
[----:B------:R-:W2:Y:S01]  /*01d0*/  @P0 LDG.E R2, desc[UR28][R2.64] ;  /* 0x0000001c02020981 */ /* 0x000ea2000c1e1900 */
[----:B------:R-:W-:Y:S02]  /*01e0*/  UISETP.NE.U32.AND UP2, UPT, UR24, URZ, UPT ;  /* 0x0000003f1800728c */ /* 0x000fe4000bf45070 */
[----:B-1----:R-:W-:Y:S01]  /*01f0*/  USHF.R.S32.HI UR4, URZ, 0x1f, UR49 ;  /* 0x0000001f3f047899 */ /* 0x002fe20008011431 */
[----:B------:R-:W3:Y:S01]  /*0200*/  @P1 LDG.E R4, desc[UR28][R4.64] ;  /* 0x0000001c04041981 */ /* 0x000ee2000c1e1900 */
[----:B------:R-:W-:Y:S01]  /*0210*/  ULDC.64 UR6, c[0x0][0x280] ;  /* 0x0000a00000067ab9 */ /* 0x000fe20000000a00 */
[----:B------:R-:W-:Y:S01]  /*0220*/  UISETP.NE.AND.EX UP0, UPT, UR9, URZ, UPT, UP0 ;  /* 0x0000003f0900728c */ /* 0x000fe2000bf05300 */
[----:B------:R-:W-:Y:S01]  /*0230*/  HFMA2.MMA R71, -RZ, RZ, 0, 0 ;  /* 0x00000000ff477435 */ /* 0x000fe200000001ff */
[----:B------:R-:W-:Y:S01]  /*0240*/  UISETP.NE.AND.EX UP2, UPT, UR25, URZ, UPT, UP2 ;  /* 0x0000003f1900728c */ /* 0x000fe2000bf45320 */
[----:B------:R-:W-:Y:S01]  /*0250*/  MOV R69, RZ ;  /* 0x000000ff00457202 */ /* 0x000fe20000000f00 */
[----:B------:R-:W-:Y:S01]  /*0260*/  ULDC.64 UR8, c[0x0][0x328] ;  /* 0x0000ca0000087ab9 */ /* 0x000fe20000000a00 */
[----:B------:R-:W-:-:S02]  /*0270*/  UIMAD UR5, UR4, UR6, URZ ;  /* 0x00000006040572a4 */ /* 0x000fc4000f8e023f */
[----:B------:R-:W-:Y:S02]  /*0280*/  UIMAD.WIDE.U32 UR12, UR49, UR6, URZ ;  /* 0x00000006310c72a5 */ /* 0x000fe4000f8e003f */
[----:B------:R-:W-:Y:S02]  /*0290*/  UIMAD UR6, UR4, UR8, URZ ;  /* 0x00000008040672a4 */ /* 0x000fe4000f8e023f */
[----:B------:R-:W-:Y:S02]  /*02a0*/  UISETP.NE.U32.AND UP1, UPT, UR18, URZ, UPT ;  /* 0x0000003f1200728c */ /* 0x000fe4000bf25070 */
[----:B------:R-:W-:Y:S02]  /*02b0*/  UIMAD UR20, UR49, UR9, UR6 ;  /* 0x00000009311472a4 */ /* 0x000fe4000f8e0206 */
[----:B------:R-:W-:Y:S01]  /*02c0*/  UISETP.NE.AND.EX UP1, UPT, UR19, URZ, UPT, UP1 ;  /* 0x0000003f1300728c */ /* 0x000fe2000bf25310 */
[----:B------:R-:W-:Y:S01]  /*02d0*/  UMOV UR6, URZ ;  /* 0x0000003f00067c82 */ /* 0x000fe20008000000 */
[----:B------:R-:W-:-:S02]  /*02e0*/  UIMAD UR11, UR49, UR7, UR5 ;  /* 0x00000007310b72a4 */ /* 0x000fc4000f8e0205 */
[----:B------:R-:W-:Y:S02]  /*02f0*/  @UP2 ULEA UR6, UP4, UR22, UR24, 0x2 ;  /* 0x0000001816062291 */ /* 0x000fe4000f88103f */
[----:B------:R-:W-:Y:S01]  /*0300*/  UIMAD UR5, UR4, UR16, URZ ;  /* 0x00000010040572a4 */ /* 0x000fe2000f8e023f */
[----:B------:R-:W-:Y:S01]  /*0310*/  UMOV UR7, URZ ;  /* 0x0000003f00077c82 */ /* 0x000fe20008000000 */
[----:B------:R-:W-:Y:S02]  /*0320*/  @UP2 ULEA.HI.X UR7, UR22, UR25, UR10, 0x2, UP4 ;  /* 0x0000001916072291 */ /* 0x000fe4000a0f140a */
[----:B------:R-:W-:Y:S02]  /*0330*/  UIMAD.WIDE.U32 UR14, UR49, UR16, URZ ;  /* 0x00000010310e72a5 */ /* 0x000fe4000f8e003f */
[----:B------:R-:W-:Y:S01]  /*0340*/  UIMAD UR17, UR49, UR17, UR5 ;  /* 0x00000011311172a4 */ /* 0x000fe2000f8e0205 */
[----:B------:R-:W-:Y:S01]  /*0350*/  ULDC.64 UR24, c[0x0][0x288] ;  /* 0x0000a20000187ab9 */ /* 0x000fe20000000a00 */
[----:B------:R-:W-:-:S02]  /*0360*/  UIMAD.WIDE.U32 UR4, UR49, UR8, URZ ;  /* 0x00000008310472a5 */ /* 0x000fc4000f8e003f */
[----:B------:R-:W-:Y:S02]  /*0370*/  UIMAD UR16, UR10, UR24, URZ ;  /* 0x000000180a1072a4 */ /* 0x000fe4000f8e023f */
[----:B------:R-:W-:Y:S01]  /*0380*/  UIADD3 UR13, UR13, UR11, URZ ;  /* 0x0000000b0d0d7290 */ /* 0x000fe2000fffe03f */
[----:B------:R-:W-:Y:S01]  /*0390*/  UMOV UR8, URZ ;  /* 0x0000003f00087c82 */ /* 0x000fe20008000000 */
[----:B------:R-:W-:Y:S02]  /*03a0*/  UIADD3 UR15, UR15, UR17, URZ ;  /* 0x000000110f0f7290 */ /* 0x000fe4000fffe03f */
[----:B------:R-:W-:Y:S02]  /*03b0*/  @UP1 ULEA UR8, UP3, UR22, UR18, 0x2 ;  /* 0x0000001216081291 */ /* 0x000fe4000f86103f */
[----:B------:R-:W-:Y:S02]  /*03c0*/  UIMAD UR18, UR22, UR25, UR16 ;  /* 0x00000019161272a4 */ /* 0x000fe4000f8e0210 */
[----:B------:R-:W-:-:S02]  /*03d0*/  UIMAD.WIDE.U32 UR12, UR22, UR24, UR12 ;  /* 0x00000018160c72a5 */ /* 0x000fc4000f8e000c */
[----:B------:R-:W-:Y:S02]  /*03e0*/  ULEA UR16, UR23, 0xfffff800, 0xb ;  /* 0xfffff80017107891 */ /* 0x000fe4000f8e583f */
[----:B------:R-:W-:Y:S02]  /*03f0*/  UIMAD UR11, UR10, UR26, URZ ;  /* 0x0000001a0a0b72a4 */ /* 0x000fe4000f8e023f */
[----:B------:R-:W-:Y:S01]  /*0400*/  UIMAD.WIDE.U32 UR14, UR22, UR26, UR14 ;  /* 0x0000001a160e72a5 */ /* 0x000fe2000f8e000e */
[----:B------:R-:W-:Y:S01]  /*0410*/  UMOV UR9, URZ ;  /* 0x0000003f00097c82 */ /* 0x000fe20008000000 */
[----:B------:R-:W-:Y:S02]  /*0420*/  @UP1 ULEA.HI.X UR9, UR22, UR19, UR10, 0x2, UP3 ;  /* 0x0000001316091291 */ /* 0x000fe400098f140a */
[----:B------:R-:W-:Y:S02]  /*0430*/  USHF.R.S32.HI UR17, URZ, 0x1f, UR16 ;  /* 0x0000001f3f117899 */ /* 0x000fe40008011410 */
[----:B------:R-:W-:-:S02]  /*0440*/  UIADD3 UR25, UP1, UR16, UR12, URZ ;  /* 0x0000000c10197290 */ /* 0x000fc4000ff3e03f */
[----:B------:R-:W-:Y:S02]  /*0450*/  UIMAD UR19, UR22, UR27, UR11 ;  /* 0x0000001b161372a4 */ /* 0x000fe4000f8e020b */
[----:B------:R-:W-:Y:S02]  /*0460*/  UIADD3 UR14, UP2, UR16, UR14, URZ ;  /* 0x0000000e100e7290 */ /* 0x000fe4000ff5e03f */
[----:B------:R-:W-:Y:S01]  /*0470*/  UIMAD UR21, UR10, UR30, URZ ;  /* 0x0000001e0a1572a4 */ /* 0x000fe2000f8e023f */
[----:B------:R-:W-:Y:S02]  /*0480*/  ULDC.64 UR26, c[0x0][0x2f0] ;  /* 0x0000bc00001a7ab9 */ /* 0x000fe40000000a00 */
[----:B------:R-:W-:Y:S01]  /*0490*/  ULDC.64 UR10, c[0x0][0x2f8] ;  /* 0x0000be00000a7ab9 */ /* 0x000fe20000000a00 */
[----:B------:R-:W-:Y:S02]  /*04a0*/  UIADD3.X UR18, UR17, UR13, UR18, UP1, !UPT ;  /* 0x0000000d11127290 */ /* 0x000fe40008ffe412 */
[----:B------:R-:W-:-:S02]  /*04b0*/  UIADD3 UR5, UR5, UR20, URZ ;  /* 0x0000001405057290 */ /* 0x000fc4000fffe03f */
[----:B------:R-:W-:Y:S02]  /*04c0*/  UIADD3.X UR15, UR17, UR15, UR19, UP2, !UPT ;  /* 0x0000000f110f7290 */ /* 0x000fe400097fe413 */
[----:B------:R-:W-:Y:S02]  /*04d0*/  ULEA UR24, UP1, UR25, UR26, 0x1 ;  /* 0x0000001a19187291 */ /* 0x000fe4000f82083f */
[----:B------:R-:W-:Y:S02]  /*04e0*/  ULEA UR26, UP2, UR14, UR10, 0x1 ;  /* 0x0000000a0e1a7291 */ /* 0x000fe4000f84083f */
[----:B------:R-:W-:Y:S01]  /*04f0*/  UIMAD.WIDE.U32 UR12, UR22, UR30, UR4 ;  /* 0x0000001e160c72a5 */ /* 0x000fe2000f8e0004 */
[----:B------:R-:W-:Y:S01]  /*0500*/  @UP0 ULDC UR10, c[0x0][0x214] ;  /* 0x00008500000a0ab9 */ /* 0x000fe20000000800 */
[----:B------:R-:W-:Y:S02]  /*0510*/  ULEA.HI.X UR25, UR25, UR27, UR18, 0x1, UP1 ;  /* 0x0000001b19197291 */ /* 0x000fe400088f0c12 */
[----:B------:R-:W-:-:S02]  /*0520*/  @UP0 UIMAD UR10, UR49, UR10, UR22 ;  /* 0x0000000a310a02a4 */ /* 0x000fc4000f8e0216 */
[----:B------:R-:W-:Y:S02]  /*0530*/  UISETP.GE.AND UP1, UPT, UR23, 0x1, UPT ;  /* 0x000000011700788c */ /* 0x000fe4000bf26270 */
[----:B------:R-:W-:Y:S02]  /*0540*/  @UP0 UIMAD UR10, UR10, UR23, URZ ;  /* 0x000000170a0a02a4 */ /* 0x000fe4000f8e023f */
[----:B------:R-:W-:Y:S01]  /*0550*/  ULEA.HI.X UR14, UR14, UR11, UR15, 0x1, UP2 ;  /* 0x0000000b0e0e7291 */ /* 0x000fe200090f0c0f */
[----:B------:R-:W-:Y:S01]  /*0560*/  UMOV UR4, URZ ;  /* 0x0000003f00047c82 */ /* 0x000fe20008000000 */
[----:B------:R-:W-:Y:S02]  /*0570*/  UIADD3 UR16, UP2, UR16, UR12, URZ ;  /* 0x0000000c10107290 */ /* 0x000fe4000ff5e03f */
[----:B------:R-:W-:Y:S01]  /*0580*/  UIMAD UR21, UR22, UR31, UR21 ;  /* 0x0000001f161572a4 */ /* 0x000fe2000f8e0215 */
[----:B------:R-:W-:Y:S01]  /*0590*/  @UP0 ULDC UR12, c[0x0][0x21c] ;  /* 0x00008700000c0ab9 */ /* 0x000fe20000000800 */
[----:B------:R-:W-:Y:S01]  /*05a0*/  ULDC.64 UR18, c[0x0][0x3b8] ;  /* 0x0000ee0000127ab9 */ /* 0x000fe20000000a00 */
[----:B------:R-:W-:-:S02]  /*05b0*/  @UP0 UIMAD UR12, UR10, UR12, URZ ;  /* 0x0000000c0a0c02a4 */ /* 0x000fc4000f8e023f */
[----:B------:R-:W-:Y:S01]  /*05c0*/  UIADD3.X UR23, UR17, UR13, UR21, UP2, !UPT ;  /* 0x0000000d11177290 */ /* 0x000fe200097fe415 */
[----:B------:R-:W-:Y:S01]  /*05d0*/  @UP0 ULDC.64 UR10, c[0x0][0x310] ;  /* 0x0000c400000a0ab9 */ /* 0x000fe20000000a00 */
[----:B------:R-:W-:Y:S02]  /*05e0*/  ULEA UR27, UP2, UR16, UR18, 0x1 ;  /* 0x00000012101b7291 */ /* 0x000fe4000f84083f */
[----:B------:R-:W-:Y:S01]  /*05f0*/  @UP0 UIMAD.WIDE UR10, UR12, 0x8, UR10 ;  /* 0x000000080c0a08a5 */ /* 0x000fe2000f8e020a */
[----:B------:R-:W-:Y:S01]  /*0600*/  UMOV UR5, URZ ;  /* 0x0000003f00057c82 */ /* 0x000fe20008000000 */
[----:B------:R-:W-:Y:S01]  /*0610*/  ULEA.HI.X UR23, UR16, UR19, UR23, 0x1, UP2 ;  /* 0x0000001310177291 */ /* 0x000fe200090f0c17 */
[----:B------:R-:W-:Y:S01]  /*0620*/  UMOV UR12, UR6 ;  /* 0x00000006000c7c82 */ /* 0x000fe20008000000 */
[----:B------:R-:W-:-:S03]  /*0630*/  UMOV UR13, UR7 ;  /* 0x00000007000d7c82 */ /* 0x000fc60008000000 */
[----:B------:R-:W-:Y:S01]  /*0640*/  @!UP0 UMOV UR10, URZ ;  /* 0x0000003f000a8c82 */ /* 0x000fe20008000000 */
[----:B------:R-:W-:Y:S01]  /*0650*/  @!UP0 UMOV UR11, URZ ;  /* 0x0000003f000b8c82 */ /* 0x000fe20008000000 */
[----:B--2---:R-:W-:Y:S02]  /*0660*/  @P0 R2UR UR4, R2 ;  /* 0x00000000020402ca */ /* 0x004fe400000e0000 */
[----:B------:R-:W-:Y:S02]  /*0670*/  PLOP3.LUT P0, PT, PT, PT, UP1, 0x80, 0x0 ;  /* 0x000000000000781c */ /* 0x000fe40003f0f018 */
[----:B---3--:R-:W-:-:S11]  /*0680*/  @P1 R2UR UR5, R4 ;  /* 0x00000000040512ca */ /* 0x008fd600000e0000 */
[----:B------:R-:W-:Y:S05]  /*0690*/  @!P0 BRA `(.L_x_1751) ;  /* 0x0000003800088947 */ /* 0x000fea0003800000 */
[----:B------:R-:W0:Y:S01]  /*06a0*/  S2R R70, SR_TID.X ;  /* 0x0000000000467919 */ /* 0x000e220000002100 */
[----:B------:R-:W1:Y:S01]  /*06b0*/  S2UR UR7, SR_CgaCtaId ;  /* 0x00000000000779c3 */ /* 0x000e620000008800 */
[----:B------:R-:W-:Y:S01]  /*06c0*/  UMOV UR6, 0x400 ;  /* 0x0000040000067882 */ /* 0x000fe20000000000 */
[----:B------:R-:W-:Y:S01]  /*06d0*/  MOV R69, RZ ;  /* 0x000000ff00457202 */ /* 0x000fe20000000f00 */
[----:B------:R-:W2:Y:S01]  /*06e0*/  S2R R68, SR_LANEID ;  /* 0x0000000000447919 */ /* 0x000ea20000000000 */
[----:B------:R-:W-:Y:S01]  /*06f0*/  MOV R71, RZ ;  /* 0x000000ff00477202 */ /* 0x000fe20000000f00 */
[----:B------:R-:W-:Y:S01]  /*0700*/  ULDC UR44, c[0x0][0x224] ;  /* 0x00008900002c7ab9 */ /* 0x000fe20000000800 */
[----:B-1----:R-:W-:-:S03]  /*0710*/  ULEA UR6, UR7, UR6, 0x18 ;  /* 0x0000000607067291 */ /* 0x002fc6000f8ec03f */
[----:B------:R-:W-:-:S03]  /*0720*/  UMOV UR7, UR14 ;  /* 0x0000000e00077c82 */ /* 0x000fc60008000000 */
[----:B------:R-:W-:Y:S02]  /*0730*/  MOV R67, UR6 ;  /* 0x0000000600437c02 */ /* 0x000fe40008000f00 */
[----:B0-----:R-:W-:-:S04]  /*0740*/  SHF.R.S32.HI R3, RZ, 0x1f, R70 ;  /* 0x0000001fff037819 */ /* 0x001fc80000011446 */
[----:B------:R-:W-:-:S04]  /*0750*/  LEA.HI R3, R3, R70, RZ, 0x5 ;  /* 0x0000004603037211 */ /* 0x000fc800078f28ff */
[----:B------:R-:W-:-:S04]  /*0760*/  SHF.R.S32.HI R66, RZ, 0x5, R3 ;  /* 0x00000005ff427819 */ /* 0x000fc80000011403 */
[----:B--2---:R-:W-:-:S07]  /*0770*/  LEA R66, R66, R67, 0x3 ;  /* 0x0000004342427211 */ /* 0x004fce00078e18ff */
.L_x_1765:
[----:B------:R-:W-:Y:S01]  /*0780*/  BAR.SYNC.DEFER_BLOCKING 0x0 ;  /* 0x0000000000007b1d */ /* 0x000fe20000010000 */
[----:B------:R-:W-:Y:S02]  /*0790*/  SHF.L.U32 R0, R70, 0x1, RZ ;  /* 0x0000000146007819 */ /* 0x000fe400000006ff */
[----:B--2---:R-:W-:Y:S02]  /*07a0*/  MOV R2, UR24 ;  /* 0x0000001800027c02 */ /* 0x004fe40008000f00 */
[----:B------:R-:W-:Y:S02]  /*07b0*/  LOP3.LUT R5, R0, 0xffffffc0, RZ, 0xc0, !PT ;  /* 0xffffffc000057812 */ /* 0x000fe400078ec0ff */
[----:B------:R-:W-:Y:S02]  /*07c0*/  MOV R3, UR25 ;  /* 0x0000001900037c02 */ /* 0x000fe40008000f00 */
[----:B------:R-:W-:-:S05]  /*07d0*/  LOP3.LUT R7, R5, 0x1f, R70, 0xf8, !PT ;  /* 0x0000001f05077812 */ /* 0x000fca00078ef846 */
[----:B------:R-:W-:-:S05]  /*07e0*/  IMAD.WIDE R2, R7, 0x10, R2 ;  /* 0x0000001007027825 */ /* 0x000fca00078e0202 */
[----:B------:R-:W2:Y:S04]  /*07f0*/  LDG.E.128 R8, desc[UR28][R2.64] ;  /* 0x0000001c02087981 */ /* 0x000ea8000c1e1d00 */
[----:B0-----:R0:W3:Y:S01]  /*0800*/  LDG.E.128 R12, desc[UR28][R2.64+0x200] ;  /* 0x0002001c020c7981 */ /* 0x0010e2000c1e1d00 */
[-C--:B------:R-:W-:Y:S02]  /*0810*/  IADD3 R0, R5, R68.reuse, RZ ;  /* 0x0000004405007210 */ /* 0x080fe40007ffe0ff */
[----:B------:R-:W-:Y:S02]  /*0820*/  MOV R4, UR26 ;  /* 0x0000001a00047c02 */ /* 0x000fe40008000f00 */
[C---:B------:R-:W-:Y:S02]  /*0830*/  LEA R65, R0.reuse, R67, 0x4 ;  /* 0x0000004300417211 */ /* 0x040fe400078e20ff */
[----:B------:R-:W-:-:S02]  /*0840*/  IADD3 R0, R0, R68, RZ ;  /* 0x0000004400007210 */ /* 0x000fc40007ffe0ff */
[----:B------:R-:W-:Y:S02]  /*0850*/  MOV R5, UR7 ;  /* 0x0000000700057c02 */ /* 0x000fe40008000f00 */
[----:B------:R-:W-:Y:S02]  /*0860*/  LEA R6, R0, R67, 0x4 ;  /* 0x0000004300067211 */ /* 0x000fe400078e20ff */
[----:B0-----:R-:W-:Y:S01]  /*0870*/  MOV R2, UR27 ;  /* 0x0000001b00027c02 */ /* 0x001fe20008000f00 */
[----:B------:R-:W-:Y:S01]  /*0880*/  IMAD.WIDE R4, R7, 0x10, R4 ;  /* 0x0000001007047825 */ /* 0x000fe200078e0204 */
[----:B------:R-:W-:Y:S01]  /*0890*/  MOV R3, UR23 ;  /* 0x0000001700037c02 */ /* 0x000fe20008000f00 */
[----:B------:R-:W0:Y:S01]  /*08a0*/  LDC R0, c[0x0][0x21c] ;  /* 0x00008700ff007b82 */ /* 0x000e220000000800 */
[----:B-12---:R1:W-:Y:S04]  /*08b0*/  STS.128 [R65], R8 ;  /* 0x0000000841007388 */ /* 0x0063e80000000c00 */
[----:B---3--:R2:W-:Y:S01]  /*08c0*/  STS.128 [R65+0x200], R12 ;  /* 0x0002000c41007388 */ /* 0x0085e20000000c00 */
[----:B------:R-:W-:-:S03]  /*08d0*/  NOP ;  /* 0x0000000000007918 */ /* 0x000fc60000000000 */
[----:B------:R-:W3:Y:S04]  /*08e0*/  LDS.128 R52, [R6] ;  /* 0x0000000006347984 */ /* 0x000ee80000000c00 */
[----:B------:R-:W4:Y:S01]  /*08f0*/  LDS.128 R48, [R6+0x10] ;  /* 0x0000100006307984 */ /* 0x000f220000000c00 */
[----:B------:R-:W-:Y:S06]  /*0900*/  BAR.SYNC.DEFER_BLOCKING 0x0 ;  /* 0x0000000000007b1d */ /* 0x000fec0000010000 */
[----:B------:R-:W5:Y:S04]  /*0910*/  LDG.E.128 R16, desc[UR28][R4.64] ;  /* 0x0000001c04107981 */ /* 0x000f68000c1e1d00 */
[----:B------:R-:W2:Y:S01]  /*0920*/  LDG.E.128 R20, desc[UR28][R4.64+0x200] ;  /* 0x0002001c04147981 */ /* 0x000ea2000c1e1d00 */
[----:B------:R-:W-:-:S03]  /*0930*/  IMAD.WIDE R2, R7, 0x10, R2 ;  /* 0x0000001007027825 */ /* 0x000fc600078e0202 */
[----:B-----5:R-:W-:Y:S04]  /*0940*/  STS.128 [R65], R16 ;  /* 0x0000001041007388 */ /* 0x020fe80000000c00 */
[----:B--2---:R-:W-:Y:S01]  /*0950*/  STS.128 [R65+0x200], R20 ;  /* 0x0002001441007388 */ /* 0x004fe20000000c00 */
[----:B------:R-:W-:-:S03]  /*0960*/  NOP ;  /* 0x0000000000007918 */ /* 0x000fc60000000000 */
[----:B------:R-:W-:Y:S04]  /*0970*/  LDS.128 R44, [R6] ;  /* 0x00000000062c7984 */ /* 0x000fe80000000c00 */
[----:B------:R-:W-:Y:S01]  /*0980*/  LDS.128 R40, [R6+0x10] ;  /* 0x0000100006287984 */ /* 0x000fe20000000c00 */
[----:B------:R-:W-:Y:S06]  /*0990*/  BAR.SYNC.DEFER_BLOCKING 0x0 ;  /* 0x0000000000007b1d */ /* 0x000fec0000010000 */
[----:B-1----:R-:W2:Y:S04]  /*09a0*/  LDG.E.128 R8, desc[UR28][R2.64] ;  /* 0x0000001c02087981 */ /* 0x002ea8000c1e1d00 */
[----:B------:R-:W5:Y:S01]  /*09b0*/  LDG.E.128 R12, desc[UR28][R2.64+0x200] ;  /* 0x0002001c020c7981 */ /* 0x000f62000c1e1d00 */
[----:B0-----:R-:W-:Y:S01]  /*09c0*/  ISETP.GE.AND P0, PT, R0, 0x1, PT ;  /* 0x000000010000780c */ /* 0x001fe20003f06270 */
[--C-:B---3--:R-:W-:Y:S01]  /*09d0*/  HADD2.F32 R72, -RZ, R52.reuse.H0_H0 ;  /* 0x20000034ff487230 */ /* 0x108fe20000004100 */
[----:B------:R-:W-:Y:S01]  /*09e0*/  CS2R R32, SRZ ;  /* 0x0000000000207805 */ /* 0x000fe2000001ff00 */
[----:B------:R-:W-:Y:S01]  /*09f0*/  HADD2.F32 R73, -RZ, R52.H1_H1 ;  /* 0x30000034ff497230 */ /* 0x000fe20000004100 */
[----:B------:R-:W-:Y:S01]  /*0a00*/  CS2R R30, SRZ ;  /* 0x00000000001e7805 */ /* 0x000fe2000001ff00 */
[--C-:B------:R-:W-:Y:S01]  /*0a10*/  HADD2.F32 R74, -RZ, R53.reuse.H0_H0 ;  /* 0x20000035ff4a7230 */ /* 0x100fe20000004100 */
[----:B------:R-:W-:Y:S01]  /*0a20*/  CS2R R28, SRZ ;  /* 0x00000000001c7805 */ /* 0x000fe2000001ff00 */
[----:B------:R-:W-:Y:S01]  /*0a30*/  HADD2.F32 R75, -RZ, R53.H1_H1 ;  /* 0x30000035ff4b7230 */ /* 0x000fe20000004100 */
[----:B------:R-:W-:Y:S01]  /*0a40*/  CS2R R26, SRZ ;  /* 0x00000000001a7805 */ /* 0x000fe2000001ff00 */
[--C-:B------:R-:W-:Y:S01]  /*0a50*/  HADD2.F32 R76, -RZ, R54.reuse.H0_H0 ;  /* 0x20000036ff4c7230 */ /* 0x100fe20000004100 */
[----:B------:R-:W-:Y:S01]  /*0a60*/  CS2R R24, SRZ ;  /* 0x0000000000187805 */ /* 0x000fe2000001ff00 */
[----:B------:R-:W-:-:S02]  /*0a70*/  HADD2.F32 R77, -RZ, R54.H1_H1 ;  /* 0x30000036ff4d7230 */ /* 0x000fc40000004100 */
[--C-:B------:R-:W-:Y:S02]  /*0a80*/  HADD2.F32 R86, -RZ, R55.reuse.H0_H0 ;  /* 0x20000037ff567230 */ /* 0x100fe40000004100 */
[----:B------:R-:W-:Y:S02]  /*0a90*/  HADD2.F32 R87, -RZ, R55.H1_H1 ;  /* 0x30000037ff577230 */ /* 0x000fe40000004100 */
[--C-:B----4-:R-:W-:Y:S02]  /*0aa0*/  HADD2.F32 R88, -RZ, R48.reuse.H0_H0 ;  /* 0x20000030ff587230 */ /* 0x110fe40000004100 */
[----:B------:R-:W-:Y:S02]  /*0ab0*/  HADD2.F32 R89, -RZ, R48.H1_H1 ;  /* 0x30000030ff597230 */ /* 0x000fe40000004100 */
[--C-:B------:R-:W-:Y:S02]  /*0ac0*/  HADD2.F32 R90, -RZ, R49.reuse.H0_H0 ;  /* 0x20000031ff5a7230 */ /* 0x100fe40000004100 */
[----:B------:R-:W-:-:S02]  /*0ad0*/  HADD2.F32 R91, -RZ, R49.H1_H1 ;  /* 0x30000031ff5b7230 */ /* 0x000fc40000004100 */
[--C-:B------:R-:W-:Y:S02]  /*0ae0*/  HADD2.F32 R106, -RZ, R50.reuse.H0_H0 ;  /* 0x20000032ff6a7230 */ /* 0x100fe40000004100 */
[----:B------:R-:W-:Y:S02]  /*0af0*/  HADD2.F32 R107, -RZ, R50.H1_H1 ;  /* 0x30000032ff6b7230 */ /* 0x000fe40000004100 */
[--C-:B------:R-:W-:Y:S02]  /*0b00*/  HADD2.F32 R108, -RZ, R51.reuse.H0_H0 ;  /* 0x20000033ff6c7230 */ /* 0x100fe40000004100 */
[----:B------:R-:W-:Y:S01]  /*0b10*/  HADD2.F32 R109, -RZ, R51.H1_H1 ;  /* 0x30000033ff6d7230 */ /* 0x000fe20000004100 */
[----:B--2---:R-:W-:Y:S04]  /*0b20*/  STS.128 [R65], R8 ;  /* 0x0000000841007388 */ /* 0x004fe80000000c00 */
[----:B-----5:R-:W-:Y:S01]  /*0b30*/  STS.128 [R65+0x200], R12 ;  /* 0x0002000c41007388 */ /* 0x020fe20000000c00 */
[----:B------:R-:W-:-:S03]  /*0b40*/  NOP ;  /* 0x0000000000007918 */ /* 0x000fc60000000000 */
[----:B------:R-:W0:Y:S04]  /*0b50*/  LDS.128 R16, [R6] ;  /* 0x0000000006107984 */ /* 0x000e280000000c00 */
[----:B------:R-:W1:Y:S01]  /*0b60*/  LDS.128 R20, [R6+0x10] ;  /* 0x0000100006147984 */ /* 0x000e620000000c00 */
[--C-:B0-----:R-:W-:Y:S02]  /*0b70*/  HADD2.F32 R0, -RZ, R16.reuse.H0_H0 ;  /* 0x20000010ff007230 */ /* 0x101fe40000004100 */
[----:B------:R-:W-:Y:S02]  /*0b80*/  HADD2.F32 R64, -RZ, R16.H1_H1 ;  /* 0x30000010ff407230 */ /* 0x000fe40000004100 */
[--C-:B------:R-:W-:Y:S02]  /*0b90*/  HADD2.F32 R63, -RZ, R17.reuse.H0_H0 ;  /* 0x20000011ff3f7230 */ /* 0x100fe40000004100 */
[----:B------:R-:W-:Y:S01]  /*0ba0*/  FFMA.FTZ R71, R0, R72, R71 ;  /* 0x0000004800477223 */ /* 0x000fe20000010047 */
[----:B------:R-:W-:-:S02]  /*0bb0*/  HADD2.F32 R62, -RZ, R17.H1_H1 ;  /* 0x30000011ff3e7230 */ /* 0x000fc40000004100 */
[----:B------:R-:W-:Y:S01]  /*0bc0*/  FMUL.FTZ R17, R0, UR4 ;  /* 0x0000000400117c20 */ /* 0x000fe20008410000 */
[--C-:B------:R-:W-:Y:S02]  /*0bd0*/  HADD2.F32 R61, -RZ, R18.reuse.H0_H0 ;  /* 0x20000012ff3d7230 */ /* 0x100fe40000004100 */
[C---:B------:R-:W-:Y:S01]  /*0be0*/  FFMA.FTZ R2, R64.reuse, R73, R71 ;  /* 0x0000004940027223 */ /* 0x040fe20000010047 */
[----:B------:R-:W-:Y:S02]  /*0bf0*/  HADD2.F32 R60, -RZ, R18.H1_H1 ;  /* 0x30000012ff3c7230 */ /* 0x000fe40000004100 */
[----:B------:R-:W-:Y:S01]  /*0c00*/  FMUL.FTZ R16, R64, UR4 ;  /* 0x0000000440107c20 */ /* 0x000fe20008410000 */
[--C-:B------:R-:W-:Y:S02]  /*0c10*/  HADD2.F32 R59, -RZ, R19.reuse.H0_H0 ;  /* 0x20000013ff3b7230 */ /* 0x100fe40000004100 */
[----:B------:R-:W-:Y:S01]  /*0c20*/  FFMA.FTZ R3, R63, R74, R2 ;  /* 0x0000004a3f037223 */ /* 0x000fe20000010002 */
[----:B------:R-:W-:Y:S01]  /*0c30*/  HADD2.F32 R58, -RZ, R19.H1_H1 ;  /* 0x30000013ff3a7230 */ /* 0x000fe20000004100 */
[----:B------:R-:W-:Y:S01]  /*0c40*/  CS2R R18, SRZ ;  /* 0x0000000000127805 */ /* 0x000fe2000001ff00 */
[----:B-1----:R-:W-:-:S02]  /*0c50*/  HADD2.F32 R57, -RZ, R20.H0_H0 ;  /* 0x20000014ff397230 */ /* 0x002fc40000004100 */
[----:B------:R-:W-:Y:S01]  /*0c60*/  FFMA.FTZ R2, R62, R75, R3 ;  /* 0x0000004b3e027223 */ /* 0x000fe20000010003 */
[----:B------:R-:W-:Y:S02]  /*0c70*/  HADD2.F32 R56, -RZ, R20.H1_H1 ;  /* 0x30000014ff387230 */ /* 0x000fe40000004100 */
[----:B------:R-:W-:Y:S01]  /*0c80*/  FMUL.FTZ R15, R63, UR4 ;  /* 0x000000043f0f7c20 */ /* 0x000fe20008410000 */
[--C-:B------:R-:W-:Y:S02]  /*0c90*/  HADD2.F32 R39, -RZ, R21.reuse.H0_H0 ;  /* 0x20000015ff277230 */ /* 0x100fe40000004100 */
[----:B------:R-:W-:Y:S01]  /*0ca0*/  FFMA.FTZ R3, R61, R76, R2 ;  /* 0x0000004c3d037223 */ /* 0x000fe20000010002 */
[----:B------:R-:W-:Y:S01]  /*0cb0*/  HADD2.F32 R38, -RZ, R21.H1_H1 ;  /* 0x30000015ff267230 */ /* 0x000fe20000004100 */
[----:B------:R-:W-:Y:S01]  /*0cc0*/  CS2R R20, SRZ ;  /* 0x0000000000147805 */ /* 0x000fe2000001ff00 */
[--C-:B------:R-:W-:Y:S02]  /*0cd0*/  HADD2.F32 R37, -RZ, R22.reuse.H0_H0 ;  /* 0x20000016ff257230 */ /* 0x100fe40000004100 */
[----:B------:R-:W-:Y:S01]  /*0ce0*/  FFMA.FTZ R2, R60, R77, R3 ;  /* 0x0000004d3c027223 */ /* 0x000fe20000010003 */
[----:B------:R-:W-:-:S02]  /*0cf0*/  HADD2.F32 R36, -RZ, R22.H1_H1 ;  /* 0x30000016ff247230 */ /* 0x000fc40000004100 */
[----:B------:R-:W-:Y:S01]  /*0d00*/  FMUL.FTZ R14, R62, UR4 ;  /* 0x000000043e0e7c20 */ /* 0x000fe20008410000 */
[--C-:B------:R-:W-:Y:S02]  /*0d10*/  HADD2.F32 R35, -RZ, R23.reuse.H0_H0 ;  /* 0x20000017ff237230 */ /* 0x100fe40000004100 */
[----:B------:R-:W-:Y:S01]  /*0d20*/  FFMA.FTZ R3, R59, R86, R2 ;  /* 0x000000563b037223 */ /* 0x000fe20000010002 */
[----:B------:R-:W-:Y:S01]  /*0d30*/  HADD2.F32 R34, -RZ, R23.H1_H1 ;  /* 0x30000017ff227230 */ /* 0x000fe20000004100 */
[----:B------:R-:W-:Y:S01]  /*0d40*/  CS2R R22, SRZ ;  /* 0x0000000000167805 */ /* 0x000fe2000001ff00 */
[----:B------:R-:W-:Y:S01]  /*0d50*/  FMUL.FTZ R13, R61, UR4 ;  /* 0x000000043d0d7c20 */ /* 0x000fe20008410000 */
[----:B------:R-:W-:Y:S01]  /*0d60*/  FFMA.FTZ R2, R58, R87, R3 ;  /* 0x000000573a027223 */ /* 0x000fe20000010003 */
[----:B------:R-:W-:Y:S01]  /*0d70*/  FMUL.FTZ R12, R60, UR4 ;  /* 0x000000043c0c7c20 */ /* 0x000fe20008410000 */
[----:B------:R-:W-:Y:S01]  /*0d80*/  FMUL.FTZ R11, R59, UR4 ;  /* 0x000000043b0b7c20 */ /* 0x000fe20008410000 */
[----:B------:R-:W-:Y:S01]  /*0d90*/  FMUL.FTZ R10, R58, UR4 ;  /* 0x000000043a0a7c20 */ /* 0x000fe20008410000 */
[C---:B------:R-:W-:Y:S01]  /*0da0*/  FFMA.FTZ R3, R57.reuse, R88, R2 ;  /* 0x0000005839037223 */ /* 0x040fe20000010002 */
[----:B------:R-:W-:Y:S01]  /*0db0*/  FMUL.FTZ R9, R57, UR4 ;  /* 0x0000000439097c20 */ /* 0x000fe20008410000 */
[C---:B------:R-:W-:Y:S01]  /*0dc0*/  FMUL.FTZ R8, R56.reuse, UR4 ;  /* 0x0000000438087c20 */ /* 0x040fe20008410000 */
[----:B------:R-:W-:Y:S01]  /*0dd0*/  FMUL.FTZ R7, R39, UR4 ;  /* 0x0000000427077c20 */ /* 0x000fe20008410000 */
[----:B------:R-:W-:Y:S01]  /*0de0*/  FFMA.FTZ R2, R56, R89, R3 ;  /* 0x0000005938027223 */ /* 0x000fe20000010003 */
[----:B------:R-:W-:Y:S01]  /*0df0*/  FMUL.FTZ R6, R38, UR4 ;  /* 0x0000000426067c20 */ /* 0x000fe20008410000 */
[----:B------:R-:W-:Y:S01]  /*0e00*/  FMUL.FTZ R5, R37, UR4 ;  /* 0x0000000425057c20 */ /* 0x000fe20008410000 */
[----:B------:R-:W-:Y:S01]  /*0e10*/  FMUL.FTZ R4, R36, UR4 ;  /* 0x0000000424047c20 */ /* 0x000fe20008410000 */
[----:B------:R-:W-:-:S04]  /*0e20*/  FFMA.FTZ R3, R39, R90, R2 ;  /* 0x0000005a27037223 */ /* 0x000fc80000010002 */
[----:B------:R-:W-:-:S04]  /*0e30*/  FFMA.FTZ R2, R38, R91, R3 ;  /* 0x0000005b26027223 */ /* 0x000fc80000010003 */
[----:B------:R-:W-:-:S04]  /*0e40*/  FFMA.FTZ R3, R37, R106, R2 ;  /* 0x0000006a25037223 */ /* 0x000fc80000010002 */
[----:B------:R-:W-:Y:S01]  /*0e50*/  FFMA.FTZ R2, R36, R107, R3 ;  /* 0x0000006b24027223 */ /* 0x000fe20000010003 */
[----:B------:R-:W-:-:S03]  /*0e60*/  FMUL.FTZ R3, R35, UR4 ;  /* 0x0000000423037c20 */ /* 0x000fc60008410000 */
[----:B------:R-:W-:Y:S01]  /*0e70*/  FFMA.FTZ R71, R35, R108, R2 ;  /* 0x0000006c23477223 */ /* 0x000fe20000010002 */
[----:B------:R-:W-:-:S03]  /*0e80*/  FMUL.FTZ R2, R34, UR4 ;  /* 0x0000000422027c20 */ /* 0x000fc60008410000 */
[----:B------:R-:W-:Y:S01]  /*0e90*/  FFMA.FTZ R71, R34, R109, R71 ;  /* 0x0000006d22477223 */ /* 0x000fe20000010047 */
[----:B------:R-:W-:Y:S06]  /*0ea0*/  BAR.SYNC.DEFER_BLOCKING 0x0 ;  /* 0x0000000000007b1d */ /* 0x000fec0000010000 */
[----:B------:R-:W-:Y:S05]  /*0eb0*/  @!P0 BRA `(.L_x_1752) ;  /* 0x0000002800708947 */ /* 0x000fea0003800000 */
[----:B------:R-:W-:Y:S01]  /*0ec0*/  USHF.R.S32.HI UR17, URZ, 0x1f, UR22 ;  /* 0x0000001f3f117899 */ /* 0x000fe20008011416 */
[--C-:B------:R-:W-:Y:S01]  /*0ed0*/  HADD2.F32 R105, -RZ, R44.reuse.H0_H0 ;  /* 0x2000002cff697230 */ /* 0x100fe20000004100 */
[----:B------:R-:W-:Y:S01]  /*0ee0*/  ULDC.64 UR14, c[0x0][0x230] ;  /* 0x00008c00000e7ab9 */ /* 0x000fe20000000a00 */
[----:B------:R-:W-:Y:S01]  /*0ef0*/  ULDC.64 UR18, c[0x0][0x248] ;  /* 0x0000920000127ab9 */ /* 0x000fe20000000a00 */
[----:B------:R-:W-:Y:S01]  /*0f00*/  UIMAD UR6, UR17, UR14, URZ ;  /* 0x0000000e110672a4 */ /* 0x000fe2000f8e023f */
[----:B------:R-:W-:Y:S01]  /*0f10*/  HADD2.F32 R104, -RZ, R44.H1_H1 ;  /* 0x3000002cff687230 */ /* 0x000fe20000004100 */
[----:B------:R-:W-:Y:S01]  /*0f20*/  UIMAD UR16, UR17, UR18, URZ ;  /* 0x00000012111072a4 */ /* 0x000fe2000f8e023f */
[--C-:B------:R-:W-:Y:S01]  /*0f30*/  HADD2.F32 R103, -RZ, R45.reuse.H0_H0 ;  /* 0x2000002dff677230 */ /* 0x100fe20000004100 */
[----:B------:R-:W-:Y:S01]  /*0f40*/  UIMAD.WIDE.U32 UR30, UR22, UR14, URZ ;  /* 0x0000000e161e72a5 */ /* 0x000fe2000f8e003f */
[----:B------:R-:W-:Y:S01]  /*0f50*/  HADD2.F32 R102, -RZ, R45.H1_H1 ;  /* 0x3000002dff667230 */ /* 0x000fe20000004100 */
[----:B------:R-:W-:Y:S01]  /*0f60*/  UIMAD UR46, UR22, UR15, UR6 ;  /* 0x0000000f162e72a4 */ /* 0x000fe2000f8e0206 */
[--C-:B------:R-:W-:Y:S01]  /*0f70*/  HADD2.F32 R101, -RZ, R46.reuse.H0_H0 ;  /* 0x2000002eff657230 */ /* 0x100fe20000004100 */
[----:B------:R-:W-:Y:S01]  /*0f80*/  UIMAD.WIDE.U32 UR14, UR22, UR18, URZ ;  /* 0x00000012160e72a5 */ /* 0x000fe2000f8e003f */
[----:B------:R-:W-:Y:S01]  /*0f90*/  HADD2.F32 R100, -RZ, R46.H1_H1 ;  /* 0x3000002eff647230 */ /* 0x000fe20000004100 */
[----:B------:R-:W-:Y:S01]  /*0fa0*/  UIMAD UR47, UR22, UR19, UR16 ;  /* 0x00000013162f72a4 */ /* 0x000fe2000f8e0210 */
[--C-:B------:R-:W-:Y:S01]  /*0fb0*/  HADD2.F32 R99, -RZ, R47.reuse.H0_H0 ;  /* 0x2000002fff637230 */ /* 0x100fe20000004100 */
[----:B------:R-:W-:Y:S01]  /*0fc0*/  UIADD3 UR45, UR44, -0x1, URZ ;  /* 0xffffffff2c2d7890 */ /* 0x000fe2000fffe03f */
[----:B------:R-:W-:Y:S01]  /*0fd0*/  HADD2.F32 R98, -RZ, R47.H1_H1 ;  /* 0x3000002fff627230 */ /* 0x000fe20000004100 */
[----:B------:R-:W-:Y:S01]  /*0fe0*/  ULDC.64 UR18, c[0x0][0x268] ;  /* 0x00009a0000127ab9 */ /* 0x000fe20000000a00 */
[--C-:B------:R-:W-:Y:S01]  /*0ff0*/  HADD2.F32 R97, -RZ, R40.reuse.H0_H0 ;  /* 0x20000028ff617230 */ /* 0x100fe20000004100 */
[----:B------:R-:W-:Y:S01]  /*1000*/  UIMAD UR6, UR17, UR18, URZ ;  /* 0x00000012110672a4 */ /* 0x000fe2000f8e023f */
[----:B------:R-:W-:Y:S01]  /*1010*/  HADD2.F32 R96, -RZ, R40.H1_H1 ;  /* 0x30000028ff607230 */ /* 0x000fe20000004100 */
[----:B------:R-:W-:Y:S01]  /*1020*/  UIMAD.WIDE.U32 UR16, UR22, UR18, URZ ;  /* 0x00000012161072a5 */ /* 0x000fe2000f8e003f */
[--C-:B------:R-:W-:Y:S01]  /*1030*/  HADD2.F32 R95, -RZ, R41.reuse.H0_H0 ;  /* 0x20000029ff5f7230 */ /* 0x100fe20000004100 */
[----:B------:R-:W-:Y:S01]  /*1040*/  ISETP.NE.AND P0, PT, R70, RZ, PT ;  /* 0x000000ff4600720c */ /* 0x000fe20003f05270 */
[----:B------:R-:W-:Y:S01]  /*1050*/  HADD2.F32 R94, -RZ, R41.H1_H1 ;  /* 0x30000029ff5e7230 */ /* 0x000fe20000004100 */
[----:B------:R-:W-:Y:S01]  /*1060*/  ULEA.HI UR18, UR45, UR45, URZ, 0x1 ;  /* 0x0000002d2d127291 */ /* 0x000fe2000f8f083f */
[----:B------:R-:W-:-:S02]  /*1070*/  HADD2.F32 R93, -RZ, R42.H0_H0 ;  /* 0x2000002aff5d7230 */ /* 0x000fc40000004100 */
[----:B------:R-:W-:Y:S01]  /*1080*/  FADD.FTZ R105, R105, UR5 ;  /* 0x0000000569697e21 */ /* 0x000fe20008010000 */
[----:B------:R-:W-:Y:S02]  /*1090*/  HADD2.F32 R92, -RZ, R42.H1_H1 ;  /* 0x3000002aff5c7230 */ /* 0x000fe40000004100 */
[----:B------:R-:W-:Y:S01]  /*10a0*/  FADD.FTZ R104, R104, UR5 ;  /* 0x0000000568687e21 */ /* 0x000fe20008010000 */
[--C-:B------:R-:W-:Y:S02]  /*10b0*/  HADD2.F32 R85, -RZ, R43.reuse.H0_H0 ;  /* 0x2000002bff557230 */ /* 0x100fe40000004100 */
[----:B------:R-:W-:Y:S01]  /*10c0*/  FADD.FTZ R103, R103, UR5 ;  /* 0x0000000567677e21 */ /* 0x000fe20008010000 */
[----:B------:R-:W-:Y:S02]  /*10d0*/  HADD2.F32 R84, -RZ, R43.H1_H1 ;  /* 0x3000002bff547230 */ /* 0x000fe40000004100 */
        /* <DEDUP_REMOVED lines=13> */
[----:B------:R-:W-:Y:S01]  /*11b0*/  UIMAD UR48, UR22, UR19, UR6 ;  /* 0x00000013163072a4 */ /* 0x000fe2000f8e0206 */
[----:B------:R-:W-:Y:S01]  /*11c0*/  P2R R18, PR, RZ, 0x1 ;  /* 0x00000001ff127803 */ /* 0x000fe20000000000 */
[----:B------:R-:W-:Y:S01]  /*11d0*/  ULOP3.LUT UR18, UR18, 0xfffffe, URZ, 0xc0, !UPT ;  /* 0x00fffffe12127892 */ /* 0x000fe2000f8ec03f */
[----:B------:R-:W-:Y:S01]  /*11e0*/  FMUL.FTZ R83, R105, R72 ;  /* 0x0000004869537220 */ /* 0x000fe20000410000 */
[----:B------:R-:W-:Y:S01]  /*11f0*/  FMUL.FTZ R82, R104, R73 ;  /* 0x0000004968527220 */ /* 0x000fe20000410000 */
[----:B------:R-:W-:Y:S01]  /*1200*/  FMUL.FTZ R81, R103, R74 ;  /* 0x0000004a67517220 */ /* 0x000fe20000410000 */
[----:B------:R-:W-:Y:S01]  /*1210*/  FMUL.FTZ R80, R102, R75 ;  /* 0x0000004b66507220 */ /* 0x000fe20000410000 */
[----:B------:R-:W-:Y:S01]  /*1220*/  FMUL.FTZ R79, R101, R76 ;  /* 0x0000004c654f7220 */ /* 0x000fe20000410000 */
[----:B------:R-:W-:Y:S01]  /*1230*/  FMUL.FTZ R78, R100, R77 ;  /* 0x0000004d644e7220 */ /* 0x000fe20000410000 */
        /* <DEDUP_REMOVED lines=31> */
.L_x_1764:
[----:B------:R-:W-:Y:S01]  /*1430*/  USHF.R.S32.HI UR50, URZ, 0x1f, UR6 ;  /* 0x0000001f3f327899 */ /* 0x000fe20008011406 */
[----:B------:R-:W-:Y:S01]  /*1440*/  UMOV UR18, UR30 ;  /* 0x0000001e00127c82 */ /* 0x000fe20008000000 */
        /* <DEDUP_REMOVED lines=9> */
[----:B0-----:R0:W2:Y:S01]  /*14e0*/  LDG.E R40, desc[UR28][R40.64] ;  /* 0x0000001c28287981 */ /* 0x0010a2000c1e1900 */
[----:B------:R-:W-:Y:S01]  /*14f0*/  UIMAD UR55, UR50, UR38, URZ ;  /* 0x00000026323772a4 */ /* 0x000fe2000f8e023f */
[----:B------:R-:W-:Y:S01]  /*1500*/  LOP3.LUT P0, RZ, R70, 0x1f, RZ, 0xc0, !PT ;  /* 0x0000001f46ff7812 */ /* 0x000fe2000780c0ff */
[----:B------:R-:W-:Y:S01]  /*1510*/  UIMAD UR56, UR50, UR34, URZ ;  /* 0x00000022323872a4 */ /* 0x000fe2000f8e023f */
[----:B------:R-:W-:Y:S01]  /*1520*/  MOV R42, UR44 ;  /* 0x0000002c002a7c02 */ /* 0x000fe20008000f00 */
[----:B------:R-:W-:Y:S01]  /*1530*/  UMOV UR18, UR14 ;  /* 0x0000000e00127c82 */ /* 0x000fe20008000000 */
[----:B------:R-:W-:Y:S01]  /*1540*/  UMOV UR19, UR47 ;  /* 0x0000002f00137c82 */ /* 0x000fe20008000000 */
[----:B------:R-:W-:Y:S01]  /*1550*/  UMOV UR20, UR16 ;  /* 0x0000001000147c82 */ /* 0x000fe20008000000 */
[----:B------:R-:W-:Y:S01]  /*1560*/  UMOV UR21, UR48 ;  /* 0x0000003000157c82 */ /* 0x000fe20008000000 */
[----:B------:R-:W-:Y:S01]  /*1570*/  UIMAD.WIDE.U32 UR18, UR6, UR38, UR18 ;  /* 0x00000026061272a5 */ /* 0x000fe2000f8e0012 */
[----:B------:R-:W-:Y:S01]  /*1580*/  ISETP.LT.OR P1, PT, R42, 0x2, P0 ;  /* 0x000000022a00780c */ /* 0x000fe20000721670 */
[----:B------:R-:W-:Y:S01]  /*1590*/  UIMAD UR50, UR6, UR39, UR55 ;  /* 0x00000027063272a4 */ /* 0x000fe2000f8e0237 */
[----:B------:R-:W-:Y:S01]  /*15a0*/  ISETP.NE.AND P3, PT, R70, RZ, PT ;  /* 0x000000ff4600720c */ /* 0x000fe20003f65270 */
[----:B------:R-:W-:Y:S01]  /*15b0*/  UIMAD.WIDE.U32 UR20, UR6, UR34, UR20 ;  /* 0x00000022061472a5 */ /* 0x000fe2000f8e0014 */
[----:B------:R-:W-:Y:S01]  /*15c0*/  MOV R89, UR44 ;  /* 0x0000002c00597c02 */ /* 0x000fe20008000f00 */
[----:B------:R-:W-:-:S02]  /*15d0*/  UIMAD UR56, UR6, UR35, UR56 ;  /* 0x00000023063872a4 */ /* 0x000fc4000f8e0238 */
[----:B------:R-:W-:Y:S02]  /*15e0*/  UIADD3 UR50, UR19, UR50, URZ ;  /* 0x0000003213327290 */ /* 0x000fe4000fffe03f */
[----:B------:R-:W-:Y:S02]  /*15f0*/  ULEA UR57, UP1, UR20, UR32, 0x2 ;  /* 0x0000002014397291 */ /* 0x000fe4000f82103f */
[----:B------:R-:W-:Y:S02]  /*1600*/  UIADD3 UR19, UR21, UR56, URZ ;  /* 0x0000003815137290 */ /* 0x000fe4000fffe03f */
[----:B------:R-:W-:Y:S01]  /*1610*/  ULEA UR55, UP0, UR18, UR36, 0x2 ;  /* 0x0000002412377291 */ /* 0x000fe2000f80103f */
[----:B-1----:R-:W1:Y:S01]  /*1620*/  @!P1 LDC R88, c[0x0][0x21c] ;  /* 0x00008700ff589b82 */ /* 0x002e620000000800 */
[----:B------:R-:W-:Y:S01]  /*1630*/  ULEA.HI.X UR20, UR20, UR33, UR19, 0x2, UP1 ;  /* 0x0000002114147291 */ /* 0x000fe200088f1413 */
[----:B------:R-:W-:Y:S01]  /*1640*/  MOV R42, UR57 ;  /* 0x00000039002a7c02 */ /* 0x000fe20008000f00 */
[----:B------:R-:W-:-:S02]  /*1650*/  ULEA.HI.X UR18, UR18, UR37, UR50, 0x2, UP0 ;  /* 0x0000002512127291 */ /* 0x000fc400080f1432 */
[----:B------:R-:W-:Y:S01]  /*1660*/  MOV R86, UR55 ;  /* 0x0000003700567c02 */ /* 0x000fe20008000f00 */
[----:B------:R-:W-:Y:S01]  /*1670*/  ULEA UR54, UR45, UR6, 0x8 ;  /* 0x000000062d367291 */ /* 0x000fe2000f8e403f */
[----:B------:R-:W-:Y:S02]  /*1680*/  MOV R43, UR20 ;  /* 0x00000014002b7c02 */ /* 0x000fe40008000f00 */
[----:B------:R-:W-:-:S03]  /*1690*/  MOV R87, UR18 ;  /* 0x0000001200577c02 */ /* 0x000fc60008000f00 */
[----:B0-----:R-:W-:Y:S01]  /*16a0*/  MOV R41, UR54 ;  /* 0x0000003600297c02 */ /* 0x001fe20008000f00 */
[----:B------:R-:W3:Y:S04]  /*16b0*/  LDG.E R43, desc[UR28][R42.64] ;  /* 0x0000001c2a2b7981 */ /* 0x000ee8000c1e1900 */
[----:B------:R0:W3:Y:S01]  /*16c0*/  LDG.E R86, desc[UR28][R86.64] ;  /* 0x0000001c56567981 */ /* 0x0000e2000c1e1900 */
[----:B------:R-:W-:Y:S01]  /*16d0*/  LEA.HI R106, R70, R70, RZ, 0x1e ;  /* 0x00000046466a7211 */ /* 0x000fe200078ff0ff */
[----:B------:R-:W-:Y:S03]  /*16e0*/  BSSY B0, `(.L_x_1753) ;  /* 0x000005e000007945 */ /* 0x000fe60003800000 */
[----:B------:R-:W-:-:S02]  /*16f0*/  LEA R106, R106, R67, 0x3 ;  /* 0x000000436a6a7211 */ /* 0x000fc400078e18ff */
[----:B--2---:R-:W-:Y:S02]  /*1700*/  R2UR UR53, R40 ;  /* 0x00000000283572ca */ /* 0x004fe400000e0000 */
[----:B------:R-:W-:-:S04]  /*1710*/  IADD3 R40, R70, 0x200, RZ ;  /* 0x0000020046287810 */ /* 0x000fc80007ffe0ff */
[----:B------:R-:W-:Y:S02]  /*1720*/  SEL R40, R41, R40, !P3 ;  /* 0x0000002829287207 */ /* 0x000fe40005800000 */
[----:B------:R-:W-:-:S05]  /*1730*/  @!P1 IADD3 R41, R89, -0x2, RZ ;  /* 0xfffffffe59299810 */ /* 0x000fca0007ffe0ff */
[----:B------:R-:W-:-:S05]  /*1740*/  MOV R90, UR53 ;  /* 0x00000035005a7c02 */ /* 0x000fca0008000f00 */
[----:B------:R-:W-:-:S04]  /*1750*/  FMUL.FTZ R90, R90, 1.4426950216293334961 ;  /* 0x3fb8aa3b5a5a7820 */ /* 0x000fc80000410000 */
[----:B------:R-:W-:-:S06]  /*1760*/  FMUL.FTZ R140, R105, R90 ;  /* 0x0000005a698c7220 */ /* 0x000fcc0000410000 */
[----:B------:R-:W2:Y:S01]  /*1770*/  MUFU.EX2 R140, R140 ;  /* 0x0000008c008c7308 */ /* 0x000ea20000000800 */
[----:B------:R-:W-:Y:S01]  /*1780*/  LEA R91, R40, R67, 0x2 ;  /* 0x00000043285b7211 */ /* 0x000fe200078e10ff */
[-C--:B------:R-:W-:Y:S01]  /*1790*/  FMUL.FTZ R123, R104, R90.reuse ;  /* 0x0000005a687b7220 */ /* 0x080fe20000410000 */
[-C--:B------:R-:W-:Y:S01]  /*17a0*/  FMUL.FTZ R120, R103, R90.reuse ;  /* 0x0000005a67787220 */ /* 0x080fe20000410000 */
[----:B------:R-:W-:Y:S01]  /*17b0*/  HFMA2.MMA R89, -RZ, RZ, 0, 4.76837158203125e-07 ;  /* 0x00000008ff597435 */ /* 0x000fe200000001ff */
[----:B------:R-:W-:-:S03]  /*17c0*/  FMUL.FTZ R121, R102, R90 ;  /* 0x0000005a66797220 */ /* 0x000fc60000410000 */
[----:B------:R-:W0:Y:S01]  /*17d0*/  MUFU.EX2 R123, R123 ;  /* 0x0000007b007b7308 */ /* 0x000e220000000800 */
[----:B--2---:R2:W-:Y:S07]  /*17e0*/  STS [R91+0x1ae0], R140 ;  /* 0x001ae08c5b007388 */ /* 0x0045ee0000000800 */
[----:B------:R-:W4:Y:S01]  /*17f0*/  MUFU.EX2 R120, R120 ;  /* 0x0000007800787308 */ /* 0x000f220000000800 */
[----:B------:R-:W-:Y:S01]  /*1800*/  FMUL.FTZ R118, R101, R90 ;  /* 0x0000005a65767220 */ /* 0x000fe20000410000 */
[----:B------:R-:W-:Y:S01]  /*1810*/  HFMA2.MMA R40, -RZ, RZ, 1.875, 0 ;  /* 0x3f800000ff287435 */ /* 0x000fe200000001ff */
[----:B-1----:R-:W-:-:S02]  /*1820*/  @!P1 IMAD R88, R41, R88, UR6 ;  /* 0x0000000629589e24 */ /* 0x002fc4000f8e0258 */
[-C--:B------:R-:W-:Y:S01]  /*1830*/  FMUL.FTZ R119, R100, R90.reuse ;  /* 0x0000005a64777220 */ /* 0x080fe20000410000 */
[----:B------:R-:W-:Y:S02]  /*1840*/  MOV R41, RZ ;  /* 0x000000ff00297202 */ /* 0x000fe40000000f00 */
[----:B------:R-:W1:Y:S01]  /*1850*/  MUFU.EX2 R121, R121 ;  /* 0x0000007900797308 */ /* 0x000e620000000800 */
[----:B------:R-:W-:Y:S01]  /*1860*/  @!P1 IMAD.WIDE R88, R88, R89, UR10 ;  /* 0x0000000a58589e25 */ /* 0x000fe2000f8e0259 */
[----:B------:R-:W-:Y:S03]  /*1870*/  BAR.SYNC.DEFER_BLOCKING 0x0 ;  /* 0x0000000000007b1d */ /* 0x000fe60000010000 */
[----:B------:R-:W-:-:S03]  /*1880*/  FMUL.FTZ R116, R99, R90 ;  /* 0x0000005a63747220 */ /* 0x000fc60000410000 */
[----:B------:R-:W3:Y:S01]  /*1890*/  MUFU.EX2 R118, R118 ;  /* 0x0000007600767308 */ /* 0x000ee20000000800 */
[-C--:B0-----:R-:W-:Y:S01]  /*18a0*/  FMUL.FTZ R87, R140, R123.reuse ;  /* 0x0000007b8c577220 */ /* 0x081fe20000410000 */
[----:B------:R-:W-:Y:S01]  /*18b0*/  FFMA.FTZ R42, R83, R123, R82 ;  /* 0x0000007b532a7223 */ /* 0x000fe20000010052 */
[----:B------:R-:W-:-:S05]  /*18c0*/  FMUL.FTZ R117, R98, R90 ;  /* 0x0000005a62757220 */ /* 0x000fca0000410000 */
[----:B------:R-:W0:Y:S01]  /*18d0*/  MUFU.EX2 R119, R119 ;  /* 0x0000007700777308 */ /* 0x000e220000000800 */
[----:B----4-:R-:W-:Y:S01]  /*18e0*/  FFMA.FTZ R42, R120, R42, R81 ;  /* 0x0000002a782a7223 */ /* 0x010fe20000010051 */
[----:B------:R-:W-:Y:S01]  /*18f0*/  FMUL.FTZ R114, R97, R90 ;  /* 0x0000005a61727220 */ /* 0x000fe20000410000 */
[----:B------:R4:W5:Y:S01]  /*1900*/  @!P1 LDG.E.64 R40, desc[UR28][R88.64] ;  /* 0x0000001c58289981 */ /* 0x000962000c1e1b00 */
[----:B------:R-:W-:-:S04]  /*1910*/  ISETP.NE.AND P1, PT, R70, 0x7f, PT ;  /* 0x0000007f4600780c */ /* 0x000fc80003f25270 */
[----:B------:R-:W2:Y:S01]  /*1920*/  MUFU.EX2 R116, R116 ;  /* 0x0000007400747308 */ /* 0x000ea20000000800 */
[----:B-1----:R-:W-:Y:S01]  /*1930*/  FFMA.FTZ R42, R121, R42, R80 ;  /* 0x0000002a792a7223 */ /* 0x002fe20000010050 */
[----:B------:R-:W-:Y:S01]  /*1940*/  FMUL.FTZ R115, R96, R90 ;  /* 0x0000005a60737220 */ /* 0x000fe20000410000 */
[----:B----4-:R-:W-:-:S05]  /*1950*/  FMUL.FTZ R88, R120, R87 ;  /* 0x0000005778587220 */ /* 0x010fca0000410000 */
[----:B------:R-:W1:Y:S01]  /*1960*/  MUFU.EX2 R117, R117 ;  /* 0x0000007500757308 */ /* 0x000e620000000800 */
[----:B------:R-:W-:Y:S01]  /*1970*/  FMUL.FTZ R87, R121, R88 ;  /* 0x0000005879577220 */ /* 0x000fe20000410000 */
[C---:B---3--:R-:W-:Y:S01]  /*1980*/  FFMA.FTZ R42, R118.reuse, R42, R79 ;  /* 0x0000002a762a7223 */ /* 0x048fe2000001004f */
[----:B------:R-:W-:Y:S02]  /*1990*/  FMUL.FTZ R112, R95, R90 ;  /* 0x0000005a5f707220 */ /* 0x000fe40000410000 */
[----:B------:R-:W-:-:S03]  /*19a0*/  FMUL.FTZ R88, R118, R87 ;  /* 0x0000005776587220 */ /* 0x000fc60000410000 */
[----:B------:R-:W3:Y:S01]  /*19b0*/  MUFU.EX2 R114, R114 ;  /* 0x0000007200727308 */ /* 0x000ee20000000800 */
[----:B------:R-:W-:Y:S01]  /*19c0*/  @P1 LEA R107, R70, R67, 0x2 ;  /* 0x00000043466b1211 */ /* 0x000fe200078e10ff */
[C---:B0-----:R-:W-:Y:S01]  /*19d0*/  FFMA.FTZ R42, R119.reuse, R42, R78 ;  /* 0x0000002a772a7223 */ /* 0x041fe2000001004e */
[----:B------:R-:W-:Y:S01]  /*19e0*/  FMUL.FTZ R87, R119, R88 ;  /* 0x0000005877577220 */ /* 0x000fe20000410000 */
[----:B------:R-:W-:-:S04]  /*19f0*/  FMUL.FTZ R113, R94, R90 ;  /* 0x0000005a5e717220 */ /* 0x000fc80000410000 */
[----:B------:R-:W0:Y:S01]  /*1a00*/  MUFU.EX2 R115, R115 ;  /* 0x0000007300737308 */ /* 0x000e220000000800 */
[C---:B--2---:R-:W-:Y:S01]  /*1a10*/  FMUL.FTZ R88, R116.reuse, R87 ;  /* 0x0000005774587220 */ /* 0x044fe20000410000 */
[----:B------:R-:W-:Y:S01]  /*1a20*/  FFMA.FTZ R42, R116, R42, R77 ;  /* 0x0000002a742a7223 */ /* 0x000fe2000001004d */
[----:B------:R-:W2:Y:S01]  /*1a30*/  @P1 LDS R107, [R107+0x22e4] ;  /* 0x0022e4006b6b1984 */ /* 0x000ea20000000800 */
[----:B------:R-:W-:-:S04]  /*1a40*/  FMUL.FTZ R110, R93, R90 ;  /* 0x0000005a5d6e7220 */ /* 0x000fc80000410000 */
[----:B------:R-:W4:Y:S01]  /*1a50*/  MUFU.EX2 R112, R112 ;  /* 0x0000007000707308 */ /* 0x000f220000000800 */
[C---:B-1----:R-:W-:Y:S01]  /*1a60*/  FMUL.FTZ R87, R117.reuse, R88 ;  /* 0x0000005875577220 */ /* 0x042fe20000410000 */
[----:B------:R-:W-:Y:S01]  /*1a70*/  FFMA.FTZ R42, R117, R42, R76 ;  /* 0x0000002a752a7223 */ /* 0x000fe2000001004c */
[----:B------:R-:W-:-:S05]  /*1a80*/  FMUL.FTZ R111, R92, R90 ;  /* 0x0000005a5c6f7220 */ /* 0x000fca0000410000 */
[----:B------:R-:W1:Y:S01]  /*1a90*/  MUFU.EX2 R113, R113 ;  /* 0x0000007100717308 */ /* 0x000e620000000800 */
[C---:B---3--:R-:W-:Y:S01]  /*1aa0*/  FMUL.FTZ R88, R114.reuse, R87 ;  /* 0x0000005772587220 */ /* 0x048fe20000410000 */
[----:B------:R-:W-:Y:S01]  /*1ab0*/  FFMA.FTZ R42, R114, R42, R75 ;  /* 0x0000002a722a7223 */ /* 0x000fe2000001004b */
[----:B------:R-:W-:-:S05]  /*1ac0*/  FMUL.FTZ R108, R85, R90 ;  /* 0x0000005a556c7220 */ /* 0x000fca0000410000 */
[----:B------:R-:W3:Y:S01]  /*1ad0*/  MUFU.EX2 R110, R110 ;  /* 0x0000006e006e7308 */ /* 0x000ee20000000800 */
[C---:B0-----:R-:W-:Y:S01]  /*1ae0*/  FMUL.FTZ R87, R115.reuse, R88 ;  /* 0x0000005873577220 */ /* 0x041fe20000410000 */
[----:B------:R-:W-:Y:S01]  /*1af0*/  FFMA.FTZ R42, R115, R42, R74 ;  /* 0x0000002a732a7223 */ /* 0x000fe2000001004a */
[----:B------:R-:W-:-:S05]  /*1b00*/  FMUL.FTZ R109, R84, R90 ;  /* 0x0000005a546d7220 */ /* 0x000fca0000410000 */
[----:B------:R-:W0:Y:S01]  /*1b10*/  MUFU.EX2 R111, R111 ;  /* 0x0000006f006f7308 */ /* 0x000e220000000800 */
[C---:B----4-:R-:W-:Y:S01]  /*1b20*/  FMUL.FTZ R88, R112.reuse, R87 ;  /* 0x0000005770587220 */ /* 0x050fe20000410000 */
[----:B------:R-:W-:-:S06]  /*1b30*/  FFMA.FTZ R42, R112, R42, R73 ;  /* 0x0000002a702a7223 */ /* 0x000fcc0000010049 */
[----:B------:R-:W4:Y:S01]  /*1b40*/  MUFU.EX2 R108, R108 ;  /* 0x0000006c006c7308 */ /* 0x000f220000000800 */
[C---:B-1----:R-:W-:Y:S01]  /*1b50*/  FMUL.FTZ R87, R113.reuse, R88 ;  /* 0x0000005871577220 */ /* 0x042fe20000410000 */
[----:B------:R-:W-:-:S06]  /*1b60*/  FFMA.FTZ R42, R113, R42, R72 ;  /* 0x0000002a712a7223 */ /* 0x000fcc0000010048 */
[----:B------:R-:W1:Y:S01]  /*1b70*/  MUFU.EX2 R109, R109 ;  /* 0x0000006d006d7308 */ /* 0x000e620000000800 */
[C---:B---3--:R-:W-:Y:S01]  /*1b80*/  FMUL.FTZ R88, R110.reuse, R87 ;  /* 0x000000576e587220 */ /* 0x048fe20000410000 */
[----:B------:R-:W-:-:S03]  /*1b90*/  FFMA.FTZ R42, R110, R42, R47 ;  /* 0x0000002a6e2a7223 */ /* 0x000fc6000001002f */
[C---:B0-----:R-:W-:Y:S01]  /*1ba0*/  FMUL.FTZ R87, R111.reuse, R88 ;  /* 0x000000586f577220 */ /* 0x041fe20000410000 */
[----:B------:R-:W-:-:S03]  /*1bb0*/  FFMA.FTZ R42, R111, R42, R46 ;  /* 0x0000002a6f2a7223 */ /* 0x000fc6000001002e */
[C---:B----4-:R-:W-:Y:S01]  /*1bc0*/  FMUL.FTZ R88, R108.reuse, R87 ;  /* 0x000000576c587220 */ /* 0x050fe20000410000 */
[----:B------:R-:W-:Y:S01]  /*1bd0*/  FFMA.FTZ R89, R108, R42, R45 ;  /* 0x0000002a6c597223 */ /* 0x000fe2000001002d */
[----:B------:R-:W-:Y:S02]  /*1be0*/  FMUL.FTZ R87, R86, R43 ;  /* 0x0000002b56577220 */ /* 0x000fe40000410000 */
[C---:B-1----:R-:W-:Y:S01]  /*1bf0*/  FMUL.FTZ R42, R109.reuse, R88 ;  /* 0x000000586d2a7220 */ /* 0x042fe20000410000 */
[----:B------:R-:W-:Y:S01]  /*1c00*/  FFMA.FTZ R43, R109, R89, R44 ;  /* 0x000000596d2b7223 */ /* 0x000fe2000001002c */
[----:B--2---:R-:W-:Y:S06]  /*1c10*/  @P1 BRA `(.L_x_1754) ;  /* 0x0000000000281947 */ /* 0x004fec0003800000 */
[----:B------:R-:W-:Y:S01]  /*1c20*/  UISETP.NE.AND UP0, UPT, UR44, UR51, UPT ;  /* 0x000000332c00728c */ /* 0x000fe2000bf05270 */
[----:B------:R-:W-:-:S05]  /*1c30*/  MOV R107, 0x3f800000 ;  /* 0x3f800000006b7802 */ /* 0x000fca0000000f00 */
[----:B------:R-:W-:-:S05]  /*1c40*/  PLOP3.LUT P1, PT, PT, PT, UP0, 0x80, 0x0 ;  /* 0x000000000000781c */ /* 0x000fca0003f2f008 */
[----:B------:R-:W-:-:S04]  /*1c50*/  @UP0 ULEA.HI UR18, UR44, UR44, URZ, 0x1 ;  /* 0x0000002c2c120291 */ /* 0x000fc8000f8f083f */
[----:B------:R-:W-:-:S04]  /*1c60*/  @UP0 ULOP3.LUT UR18, UR18, 0xfffffe, URZ, 0xc0, !UPT ;  /* 0x00fffffe12120892 */ /* 0x000fc8000f8ec03f */
[----:B------:R-:W-:-:S04]  /*1c70*/  @UP0 UIADD3 UR18, -UR18, UR44, URZ ;  /* 0x0000002c12120290 */ /* 0x000fc8000fffe13f */
[----:B------:R-:W-:-:S06]  /*1c80*/  @UP0 ULEA UR18, UR18, UR6, 0x8 ;  /* 0x0000000612120291 */ /* 0x000fcc000f8e403f */
[----:B------:R-:W-:-:S04]  /*1c90*/  MOV R86, UR18 ;  /* 0x0000001200567c02 */ /* 0x000fc80008000f00 */
[----:B------:R-:W-:-:S05]  /*1ca0*/  @P1 LEA R86, R86, R67, 0x2 ;  /* 0x0000004356561211 */ /* 0x000fca00078e10ff */
[----:B------:R0:W1:Y:S02]  /*1cb0*/  @P1 LDS R107, [R86+0x1ae0] ;  /* 0x001ae000566b1984 */ /* 0x0000640000000800 */
.L_x_1754:
[----:B------:R-:W-:Y:S05]  /*1cc0*/  BSYNC B0 ;  /* 0x0000000000007941 */ /* 0x000fea0003800000 */
.L_x_1753:
        /* <DEDUP_REMOVED lines=21> */
[----:B------:R-:W-:-:S04]  /*1e20*/  UMOV UR18, 0xffffffff ;  /* 0xffffffff00127882 */ /* 0x000fc80000000000 */
[----:B------:R-:W-:Y:S04]  /*1e30*/  LDS.64 R42, [R139+0x10d0] ;  /* 0x0010d0008b2a7984 */ /* 0x000fe80000000a00 */
[----:B0-----:R-:W0:Y:S04]  /*1e40*/  LDS.64 R86, [R139+0x10d8] ;  /* 0x0010d8008b567984 */ /* 0x001e280000000a00 */
[----:B------:R-:W2:Y:S04]  /*1e50*/  LDS.64 R88, [R139+0x10e0] ;  /* 0x0010e0008b587984 */ /* 0x000ea80000000a00 */
[----:B------:R-:W3:Y:S01]  /*1e60*/  LDS.64 R90, [R139+0x10e8] ;  /* 0x0010e8008b5a7984 */ /* 0x000ee20000000a00 */
[-C--:B0-----:R-:W-:Y:S01]  /*1e70*/  FFMA.FTZ R142, R43, R86.reuse, R87 ;  /* 0x000000562b8e7223 */ /* 0x081fe20000010057 */
[----:B------:R-:W-:-:S03]  /*1e80*/  FMUL.FTZ R141, R42, R86 ;  /* 0x000000562a8d7220 */ /* 0x000fc60000410000 */
[C---:B--2---:R-:W-:Y:S01]  /*1e90*/  FFMA.FTZ R142, R88.reuse, R142, R89 ;  /* 0x0000008e588e7223 */ /* 0x044fe20000010059 */
[----:B------:R-:W-:-:S03]  /*1ea0*/  FMUL.FTZ R141, R88, R141 ;  /* 0x0000008d588d7220 */ /* 0x000fc60000410000 */
[C---:B---3--:R-:W-:Y:S01]  /*1eb0*/  FFMA.FTZ R142, R90.reuse, R142, R91 ;  /* 0x0000008e5a8e7223 */ /* 0x048fe2000001005b */
        /* <DEDUP_REMOVED lines=24> */
.L_x_1783:
[----:B------:R-:W-:Y:S01]  /*2040*/  ISETP.GE.AND P2, PT, R68, 0x10, PT ;  /* 0x000000104400780c */ /* 0x000fe20003f46270 */
[----:B------:R-:W-:-:S12]  /*2050*/  UMOV UR18, 0xffffffff ;  /* 0xffffffff00127882 */ /* 0x000fd80000000000 */
[C---:B0-2---:R-:W-:Y:S01]  /*2060*/  @P2 FFMA.FTZ R142, R141.reuse, R91, R142 ;  /* 0x0000005b8d8e2223 */ /* 0x045fe2000001008e */
[----:B---3--:R-:W-:Y:S01]  /*2070*/  @P2 FMUL.FTZ R141, R141, R90 ;  /* 0x0000005a8d8d2220 */ /* 0x008fe20000410000 */
[----:B------:R-:W-:Y:S06]  /*2080*/  BRA.DIV UR18, `(.L_x_1757) ;  /* 0x0000002e12a07947 */ /* 0x000fec000b800000 */
.L_x_1786:
[----:B------:R-:W-:-:S03]  /*2090*/  UMOV UR18, 0xffffffff ;  /* 0xffffffff00127882 */ /* 0x000fc60000000000 */
[----:B------:R-:W-:Y:S05]  /*20a0*/  BRA.DIV UR18, `(.L_x_1758) ;  /* 0x0000002e12c07947 */ /* 0x000fea000b800000 */
.L_x_1789:
[----:B------:R-:W-:-:S03]  /*20b0*/  UMOV UR18, 0xffffffff ;  /* 0xffffffff00127882 */ /* 0x000fc60000000000 */
[----:B------:R-:W-:Y:S05]  /*20c0*/  BRA.DIV UR18, `(.L_x_1759) ;  /* 0x0000002e12e07947 */ /* 0x000fea000b800000 */
[----:B------:R-:W0:Y:S04]  /*20d0*/  SHFL.UP PT, R141, R141, 0x1, RZ ;  /* 0x042000008d8d7989 */ /* 0x000e2800000e00ff */
[----:B------:R-:W2:Y:S04]  /*20e0*/  SHFL.UP PT, R142, R142, 0x1, RZ ;  /* 0x042000008e8e7989 */ /* 0x000ea800000e00ff */
[----:B-----5:R-:W3:Y:S04]  /*20f0*/  SHFL.IDX PT, R40, R40, RZ, 0x1f ;  /* 0x00001fff28287589 */ /* 0x020ee800000e0000 */
[----:B------:R-:W4:Y:S02]  /*2100*/  SHFL.IDX PT, R41, R41, RZ, 0x1f ;  /* 0x00001fff29297589 */ /* 0x000f2400000e0000 */
.L_x_1795:
        /* <DEDUP_REMOVED lines=12> */
.L_x_1755:
[----:B------:R-:W-:Y:S05]  /*21d0*/  WARPSYNC.ALL ;  /* 0x0000000000007948 */ /* 0x000fea0003800000 */
[----:B------:R-:W-:Y:S01]  /*21e0*/  BAR.SYNC.DEFER_BLOCKING 0x0 ;  /* 0x0000000000007b1d */ /* 0x000fe20000010000 */
[C---:B-12---:R-:W-:Y:S01]  /*21f0*/  FMUL.FTZ R43, R109.reuse, R107 ;  /* 0x0000006b6d2b7220 */ /* 0x046fe20000410000 */
[----:B-----5:R-:W-:Y:S01]  /*2200*/  FFMA.FTZ R41, R109, R136, R134 ;  /* 0x000000886d297223 */ /* 0x020fe20000010086 */
[----:B0-----:R-:W-:Y:S02]  /*2210*/  MOV R86, UR6 ;  /* 0x0000000600567c02 */ /* 0x001fe40008000f00 */
        /* <DEDUP_REMOVED lines=8> */
[----:B------:R-:W-:-:S03]  /*22a0*/  MOV R42, UR51 ;  /* 0x00000033002a7c02 */ /* 0x000fc60008000f00 */
[----:B------:R-:W-:Y:S01]  /*22b0*/  FFMA.FTZ R41, R112, R41, R133 ;  /* 0x0000002970297223 */ /* 0x000fe20000010085 */
[----:B------:R-:W-:Y:S01]  /*22c0*/  ISETP.LE.OR P0, PT, R42, UR44, P0 ;  /* 0x0000002c2a007c0c */ /* 0x000fe20008703670 */
[----:B------:R-:W0:Y:S02]  /*22d0*/  LDS R40, [R106+0x10d4] ;  /* 0x0010d4006a287984 */ /* 0x000e240000000800 */
[----:B------:R-:W-:-:S04]  /*22e0*/  FFMA.FTZ R41, R115, R41, R128 ;  /* 0x0000002973297223 */ /* 0x000fc80000010080 */
[----:B------:R-:W-:Y:S01]  /*22f0*/  FFMA.FTZ R42, R114, R41, R131 ;  /* 0x00000029722a7223 */ /* 0x000fe20000010083 */
[----:B------:R-:W-:-:S03]  /*2300*/  HFMA2.MMA R41, -RZ, RZ, 0, 0 ;  /* 0x00000000ff297435 */ /* 0x000fc600000001ff */
[----:B------:R-:W-:Y:S02]  /*2310*/  FFMA.FTZ R42, R117, R42, R126 ;  /* 0x0000002a752a7223 */ /* 0x000fe4000001007e */
[----:B------:R-:W-:Y:S01]  /*2320*/  @!P0 LEA R86, R86, R67, 0x3 ;  /* 0x0000004356568211 */ /* 0x000fe200078e18ff */
[----:B0-----:R-:W-:Y:S01]  /*2330*/  FFMA.FTZ R140, R140, R40, R83 ;  /* 0x000000288c8c7223 */ /* 0x001fe20000010053 */
[----:B------:R-:W-:-:S03]  /*2340*/  FMUL.FTZ R40, R112, R43 ;  /* 0x0000002b70287220 */ /* 0x000fc60000410000 */
[----:B------:R-:W-:Y:S01]  /*2350*/  FFMA.FTZ R139, R123, R140, R82 ;  /* 0x0000008c7b8b7223 */ /* 0x000fe20000010052 */
[----:B------:R-:W-:-:S03]  /*2360*/  FMUL.FTZ R43, R115, R40 ;  /* 0x00000028732b7220 */ /* 0x000fc60000410000 */
[----:B------:R-:W-:Y:S01]  /*2370*/  FFMA.FTZ R142, R120, R139, R81 ;  /* 0x0000008b788e7223 */ /* 0x000fe20000010051 */
[----:B------:R-:W-:-:S03]  /*2380*/  FMUL.FTZ R40, R114, R43 ;  /* 0x0000002b72287220 */ /* 0x000fc60000410000 */
[----:B------:R-:W-:Y:S01]  /*2390*/  FFMA.FTZ R141, R121, R142, R80 ;  /* 0x0000008e798d7223 */ /* 0x000fe20000010050 */
[----:B------:R-:W-:Y:S01]  /*23a0*/  FMUL.FTZ R43, R117, R40 ;  /* 0x00000028752b7220 */ /* 0x000fe20000410000 */
[----:B------:R-:W-:Y:S02]  /*23b0*/  MOV R40, 0x3f800000 ;  /* 0x3f80000000287802 */ /* 0x000fe40000000f00 */
[----:B------:R-:W-:Y:S01]  /*23c0*/  FFMA.FTZ R144, R118, R141, R79 ;  /* 0x0000008d76907223 */ /* 0x000fe2000001004f */
[C---:B------:R-:W-:Y:S01]  /*23d0*/  FMUL.FTZ R88, R116.reuse, R43 ;  /* 0x0000002b74587220 */ /* 0x040fe20000410000 */
[C---:B------:R-:W-:Y:S02]  /*23e0*/  FFMA.FTZ R43, R116.reuse, R42, R129 ;  /* 0x0000002a742b7223 */ /* 0x040fe40000010081 */
[C---:B------:R-:W-:Y:S01]  /*23f0*/  FFMA.FTZ R143, R119.reuse, R144, R78 ;  /* 0x00000090778f7223 */ /* 0x040fe2000001004e */
[C---:B------:R-:W-:Y:S01]  /*2400*/  FMUL.FTZ R87, R119.reuse, R88 ;  /* 0x0000005877577220 */ /* 0x040fe20000410000 */
[----:B------:R-:W-:Y:S01]  /*2410*/  FFMA.FTZ R43, R119, R43, R124 ;  /* 0x0000002b772b7223 */ /* 0x000fe2000001007c */
[----:B------:R0:W1:Y:S01]  /*2420*/  @!P0 LDS.64 R40, [R86+0x24e0] ;  /* 0x0024e00056288984 */ /* 0x0000620000000a00 */
[----:B------:R-:W-:Y:S01]  /*2430*/  FFMA.FTZ R146, R116, R143, R77 ;  /* 0x0000008f74927223 */ /* 0x000fe2000001004d */
[C---:B------:R-:W-:Y:S01]  /*2440*/  FMUL.FTZ R42, R118.reuse, R87 ;  /* 0x00000057762a7220 */ /* 0x040fe20000410000 */
[----:B------:R-:W-:-:S02]  /*2450*/  FFMA.FTZ R43, R118, R43, R127 ;  /* 0x0000002b762b7223 */ /* 0x000fc4000001007f */
[----:B------:R-:W-:Y:S01]  /*2460*/  FFMA.FTZ R145, R117, R146, R76 ;  /* 0x0000009275917223 */ /* 0x000fe2000001004c */
[C---:B------:R-:W-:Y:S01]  /*2470*/  FMUL.FTZ R87, R121.reuse, R42 ;  /* 0x0000002a79577220 */ /* 0x040fe20000410000 */
[----:B------:R-:W-:Y:S02]  /*2480*/  FFMA.FTZ R43, R121, R43, R122 ;  /* 0x0000002b792b7223 */ /* 0x000fe4000001007a */
[----:B------:R-:W-:Y:S01]  /*2490*/  FFMA.FTZ R148, R114, R145, R75 ;  /* 0x0000009172947223 */ /* 0x000fe2000001004b */
[C---:B------:R-:W-:Y:S01]  /*24a0*/  FMUL.FTZ R42, R120.reuse, R87 ;  /* 0x00000057782a7220 */ /* 0x040fe20000410000 */
[----:B------:R-:W-:Y:S02]  /*24b0*/  FFMA.FTZ R43, R120, R43, R125 ;  /* 0x0000002b782b7223 */ /* 0x000fe4000001007d */
[----:B------:R-:W-:Y:S01]  /*24c0*/  FFMA.FTZ R147, R115, R148, R74 ;  /* 0x0000009473937223 */ /* 0x000fe2000001004a */
[C---:B------:R-:W-:Y:S01]  /*24d0*/  FMUL.FTZ R42, R123.reuse, R42 ;  /* 0x0000002a7b2a7220 */ /* 0x040fe20000410000 */
[----:B------:R-:W-:-:S02]  /*24e0*/  FFMA.FTZ R43, R123, R43, R138 ;  /* 0x0000002b7b2b7223 */ /* 0x000fc4000001008a */
[----:B------:R-:W-:-:S03]  /*24f0*/  FFMA.FTZ R150, R112, R147, R73 ;  /* 0x0000009370967223 */ /* 0x000fc60000010049 */
[----:B------:R0:W-:Y:S01]  /*2500*/  STS.64 [R106+0x15e0], R42 ;  /* 0x0015e02a6a007388 */ /* 0x0001e20000000a00 */
[----:B------:R-:W-:-:S04]  /*2510*/  FFMA.FTZ R149, R113, R150, R72 ;  /* 0x0000009671957223 */ /* 0x000fc80000010048 */
[----:B------:R-:W-:-:S04]  /*2520*/  FFMA.FTZ R152, R110, R149, R47 ;  /* 0x000000956e987223 */ /* 0x000fc8000001002f */
[----:B------:R-:W-:-:S04]  /*2530*/  FFMA.FTZ R151, R111, R152, R46 ;  /* 0x000000986f977223 */ /* 0x000fc8000001002e */
[----:B------:R-:W-:-:S04]  /*2540*/  FFMA.FTZ R154, R108, R151, R45 ;  /* 0x000000976c9a7223 */ /* 0x000fc8000001002d */
[----:B------:R-:W-:Y:S01]  /*2550*/  FFMA.FTZ R153, R109, R154, R44 ;  /* 0x0000009a6d997223 */ /* 0x000fe2000001002c */
[----:B------:R-:W-:Y:S06]  /*2560*/  BAR.SYNC.DEFER_BLOCKING 0x0 ;  /* 0x0000000000007b1d */ /* 0x000fec0000010000 */
[----:B0-----:R-:W-:Y:S05]  /*2570*/  @P1 BRA `(.L_x_1760) ;  /* 0x0000000000f81947 */ /* 0x001fea0003800000 */
[C---:B------:R-:W-:Y:S01]  /*2580*/  IMAD R155, R70.reuse, 0x28, R67 ;  /* 0x00000028469b7824 */ /* 0x040fe200078e0243 */
[C---:B------:R-:W-:Y:S01]  /*2590*/  LOP3.LUT R156, R70.reuse, 0x1f, RZ, 0xc0, !PT ;  /* 0x0000001f469c7812 */ /* 0x040fe200078ec0ff */
[----:B------:R-:W-:Y:S01]  /*25a0*/  UMOV UR18, 0xffffffff ;  /* 0xffffffff00127882 */ /* 0x000fe20000000000 */
[----:B------:R-:W-:Y:S02]  /*25b0*/  ISETP.NE.AND P5, PT, R70, 0x1f, PT ;  /* 0x0000001f4600780c */ /* 0x000fe40003fa5270 */
[----:B------:R-:W-:Y:S01]  /*25c0*/  LDS.64 R42, [R155+0x15f0] ;  /* 0x0015f0009b2a7984 */ /* 0x000fe20000000a00 */
[C---:B------:R-:W-:Y:S02]  /*25d0*/  ISETP.GE.U32.AND P0, PT, R156.reuse, 0x10, PT ;  /* 0x000000109c00780c */ /* 0x040fe40003f06070 */
[C---:B------:R-:W-:Y:S01]  /*25e0*/  ISETP.GE.U32.AND P1, PT, R156.reuse, 0x18, PT ;  /* 0x000000189c00780c */ /* 0x040fe20003f26070 */
[----:B------:R-:W0:Y:S01]  /*25f0*/  LDS.64 R86, [R155+0x15f8] ;  /* 0x0015f8009b567984 */ /* 0x000e220000000a00 */
[----:B------:R-:W-:-:S02]  /*2600*/  ISETP.GE.U32.AND P2, PT, R156, 0x1c, PT ;  /* 0x0000001c9c00780c */ /* 0x000fc40003f46070 */
[C---:B------:R-:W-:Y:S01]  /*2610*/  ISETP.GE.U32.AND P3, PT, R156.reuse, 0x1e, PT ;  /* 0x0000001e9c00780c */ /* 0x040fe20003f66070 */
[----:B------:R-:W2:Y:S01]  /*2620*/  LDS.64 R88, [R155+0x15e8] ;  /* 0x0015e8009b587984 */ /* 0x000ea20000000a00 */
[----:B------:R-:W-:-:S03]  /*2630*/  ISETP.NE.AND P4, PT, R156, 0x1f, PT ;  /* 0x0000001f9c00780c */ /* 0x000fc60003f85270 */
[----:B------:R-:W3:Y:S01]  /*2640*/  LDS.64 R90, [R155+0x15e0] ;  /* 0x0015e0009b5a7984 */ /* 0x000ee20000000a00 */
[C---:B0-----:R-:W-:Y:S01]  /*2650*/  FFMA.FTZ R156, R42.reuse, R87, R43 ;  /* 0x000000572a9c7223 */ /* 0x041fe2000001002b */
[----:B------:R-:W-:-:S03]  /*2660*/  FMUL.FTZ R157, R42, R86 ;  /* 0x000000562a9d7220 */ /* 0x000fc60000410000 */
[C---:B--2---:R-:W-:Y:S01]  /*2670*/  FFMA.FTZ R156, R88.reuse, R156, R89 ;  /* 0x0000009c589c7223 */ /* 0x044fe20000010059 */
[----:B------:R-:W-:-:S03]  /*2680*/  FMUL.FTZ R157, R88, R157 ;  /* 0x0000009d589d7220 */ /* 0x000fc60000410000 */
[C---:B---3--:R-:W-:Y:S01]  /*2690*/  FFMA.FTZ R161, R90.reuse, R156, R91 ;  /* 0x0000009c5aa17223 */ /* 0x048fe2000001005b */
[----:B------:R-:W-:Y:S01]  /*26a0*/  FMUL.FTZ R164, R90, R157 ;  /* 0x0000009d5aa47220 */ /* 0x000fe20000410000 */
[----:B------:R-:W-:Y:S06]  /*26b0*/  BRA.DIV UR18, `(.L_x_1761) ;  /* 0x0000002a12e07947 */ /* 0x000fec000b800000 */
[----:B------:R-:W0:Y:S04]  /*26c0*/  SHFL.DOWN PT, R90, R161, 0x1, 0x1f ;  /* 0x08201f00a15a7f89 */ /* 0x000e2800000e0000 */
[----:B------:R-:W2:Y:S04]  /*26d0*/  SHFL.DOWN PT, R91, R164, 0x1, 0x1f ;  /* 0x08201f00a45b7f89 */ /* 0x000ea800000e0000 */
[----:B-1----:R-:W-:Y:S04]  /*26e0*/  SHFL.IDX PT, R165, R40, RZ, 0x1f ;  /* 0x00001fff28a57589 */ /* 0x002fe800000e0000 */
[----:B------:R-:W-:Y:S01]  /*26f0*/  SHFL.IDX PT, R160, R41, RZ, 0x1f ;  /* 0x00001fff29a07589 */ /* 0x000fe200000e0000 */
[C---:B0-----:R-:W-:Y:S01]  /*2700*/  @P4 FFMA.FTZ R161, R164.reuse, R90, R161 ;  /* 0x0000005aa4a14223 */ /* 0x041fe200000100a1 */
[----:B--2---:R-:W-:-:S04]  /*2710*/  @P4 FMUL.FTZ R164, R164, R91 ;  /* 0x0000005ba4a44220 */ /* 0x004fc80000410000 */
        /* <DEDUP_REMOVED lines=17> */
[----:B------:R0:W2:Y:S04]  /*2830*/  SHFL.DOWN PT, R163, R161, 0x1, 0x1f ;  /* 0x08201f00a1a37f89 */ /* 0x0000a800000e0000 */
[----:B------:R0:W3:Y:S04]  /*2840*/  SHFL.IDX PT, R159, R164, RZ, 0x1f ;  /* 0x00001fffa49f7589 */ /* 0x0000e800000e0000 */
[----:B------:R0:W4:Y:S02]  /*2850*/  SHFL.DOWN PT, R162, R164, 0x1, 0x1f ;  /* 0x08201f00a4a27f89 */ /* 0x00012400000e0000 */
.L_x_1812:
[----:B------:R-:W-:Y:S01]  /*2860*/  MOV R91, R160 ;  /* 0x000000a0005b7202 */ /* 0x000fe20000000f00 */
[----:B-1-3--:R-:W-:Y:S01]  /*2870*/  FFMA.FTZ R41, R41, R159, R158 ;  /* 0x0000009f29297223 */ /* 0x00afe2000001009e */
[----:B------:R-:W-:Y:S01]  /*2880*/  MOV R90, R165 ;  /* 0x000000a5005a7202 */ /* 0x000fe20000000f00 */
[----:B------:R-:W-:Y:S02]  /*2890*/  FMUL.FTZ R40, R40, R159 ;  /* 0x0000009f28287220 */ /* 0x000fe40000410000 */
[C---:B--2-4-:R-:W-:Y:S02]  /*28a0*/  @P5 FFMA.FTZ R91, R162.reuse, R91, R163 ;  /* 0x0000005ba25b5223 */ /* 0x054fe400000100a3 */
[----:B------:R-:W-:Y:S02]  /*28b0*/  @P5 FMUL.FTZ R90, R162, R90 ;  /* 0x0000005aa25a5220 */ /* 0x000fe40000410000 */
[C---:B------:R-:W-:Y:S02]  /*28c0*/  FFMA.FTZ R87, R86.reuse, R91, R87 ;  /* 0x0000005b56577223 */ /* 0x040fe40000010057 */
[----:B------:R-:W-:Y:S01]  /*28d0*/  FMUL.FTZ R86, R86, R90 ;  /* 0x0000005a56567220 */ /* 0x000fe20000410000 */
[----:B------:R2:W-:Y:S01]  /*28e0*/  STS.64 [R155+0x15f8], R90 ;  /* 0x0015f85a9b007388 */ /* 0x0005e20000000a00 */
[----:B------:R-:W-:-:S02]  /*28f0*/  FFMA.FTZ R43, R42, R87, R43 ;  /* 0x000000572a2b7223 */ /* 0x000fc4000001002b */
[----:B------:R-:W-:Y:S01]  /*2900*/  FMUL.FTZ R42, R42, R86 ;  /* 0x000000562a2a7220 */ /* 0x000fe20000410000 */
[----:B------:R2:W-:Y:S01]  /*2910*/  STS.64 [R155+0x15f0], R86 ;  /* 0x0015f0569b007388 */ /* 0x0005e20000000a00 */
[C---:B------:R-:W-:Y:S02]  /*2920*/  FFMA.FTZ R89, R88.reuse, R43, R89 ;  /* 0x0000002b58597223 */ /* 0x040fe40000010059 */
[----:B------:R-:W-:Y:S01]  /*2930*/  FMUL.FTZ R88, R88, R42 ;  /* 0x0000002a58587220 */ /* 0x000fe20000410000 */
[----:B------:R2:W-:Y:S04]  /*2940*/  STS.64 [R155+0x15e8], R42 ;  /* 0x0015e82a9b007388 */ /* 0x0005e80000000a00 */
[----:B------:R2:W-:Y:S02]  /*2950*/  STS.64 [R155+0x15e0], R88 ;  /* 0x0015e0589b007388 */ /* 0x0005e40000000a00 */
.L_x_1760:
[----:B------:R-:W-:Y:S05]  /*2960*/  WARPSYNC.ALL ;  /* 0x0000000000007948 */ /* 0x000fea0003800000 */
[----:B------:R-:W-:Y:S01]  /*2970*/  BAR.SYNC.DEFER_BLOCKING 0x0 ;  /* 0x0000000000007b1d */ /* 0x000fe20000010000 */
[----:B------:R-:W-:Y:S01]  /*2980*/  ISETP.NE.AND P0, PT, R70, RZ, PT ;  /* 0x000000ff4600720c */ /* 0x000fe20003f05270 */
[----:B--2---:R-:W-:Y:S01]  /*2990*/  FFMA.FTZ R89, R0, R140, RZ ;  /* 0x0000008c00597223 */ /* 0x004fe200000100ff */
[----:B------:R-:W-:Y:S01]  /*29a0*/  MOV R42, UR6 ;  /* 0x00000006002a7c02 */ /* 0x000fe20008000f00 */
[----:B------:R-:W-:Y:S01]  /*29b0*/  HADD2.F32 R88, -RZ, R52.H1_H1 ;  /* 0x30000034ff587230 */ /* 0x000fe20000004100 */
[C---:B------:R-:W-:Y:S01]  /*29c0*/  ISETP.GT.AND P1, PT, R68.reuse, 0x1e, PT ;  /* 0x0000001e4400780c */ /* 0x040fe20003f24270 */
[----:B------:R-:W-:Y:S01]  /*29d0*/  HADD2.F32 R90, -RZ, R53.H1_H1 ;  /* 0x30000035ff5a7230 */ /* 0x000fe20000004100 */
[----:B------:R-:W-:Y:S01]  /*29e0*/  ISETP.GT.AND P2, PT, R68, 0x17, PT ;  /* 0x000000174400780c */ /* 0x000fe20003f44270 */
[--C-:B------:R-:W-:Y:S01]  /*29f0*/  HADD2.F32 R87, -RZ, R54.reuse.H0_H0 ;  /* 0x20000036ff577230 */ /* 0x100fe20000004100 */
[----:B------:R-:W-:Y:S01]  /*2a00*/  BSSY B0, `(.L_x_1762) ;  /* 0x00000e3000007945 */ /* 0x000fe20003800000 */
[----:B------:R-:W-:-:S02]  /*2a10*/  HADD2.F32 R86, -RZ, R54.H1_H1 ;  /* 0x30000036ff567230 */ /* 0x000fc40000004100 */
[----:B------:R-:W-:Y:S02]  /*2a20*/  HADD2.F32 R91, -RZ, R55.H0_H0 ;  /* 0x20000037ff5b7230 */ /* 0x000fe40000004100 */
[----:B0-----:R-:W-:-:S05]  /*2a30*/  HADD2.F32 R161, -RZ, R51.H0_H0 ;  /* 0x20000033ffa17230 */ /* 0x001fca0000004100 */
[----:B------:R-:W-:Y:S01]  /*2a40*/  FFMA.FTZ R162, -R85, R161, R154 ;  /* 0x000000a155a27223 */ /* 0x000fe2000001019a */
[----:B------:R0:W2:Y:S02]  /*2a50*/  LDS R43, [R106+0x15e4] ;  /* 0x0015e4006a2b7984 */ /* 0x0000a40000000800 */
[----:B0-----:R-:W-:Y:S01]  /*2a60*/  FFMA.FTZ R106, R64, R139, R89 ;  /* 0x0000008b406a7223 */ /* 0x001fe20000010059 */
[----:B--2---:R-:W-:Y:S01]  /*2a70*/  FFMA.FTZ R107, R43, R107, R136 ;  /* 0x0000006b2b6b7223 */ /* 0x004fe20000010088 */
[----:B------:R-:W-:-:S03]  /*2a80*/  HADD2.F32 R43, -RZ, R53.H0_H0 ;  /* 0x20000035ff2b7230 */ /* 0x000fc60000004100 */
[----:B------:R-:W-:Y:S01]  /*2a90*/  FFMA.FTZ R134, R109, R107, R134 ;  /* 0x0000006b6d867223 */ /* 0x000fe20000010086 */
[----:B------:R-:W-:Y:S01]  /*2aa0*/  @!P0 LEA R109, R42, R67, 0x3 ;  /* 0x000000432a6d8211 */ /* 0x000fe200078e18ff */
[----:B------:R-:W-:Y:S02]  /*2ab0*/  HADD2.F32 R42, -RZ, R52.H0_H0 ;  /* 0x20000034ff2a7230 */ /* 0x000fe40000004100 */
[----:B------:R-:W-:Y:S01]  /*2ac0*/  FFMA.FTZ R137, R108, R134, R137 ;  /* 0x000000866c897223 */ /* 0x000fe20000010089 */
[----:B------:R-:W-:Y:S01]  /*2ad0*/  HADD2.F32 R108, -RZ, R55.H1_H1 ;  /* 0x30000037ff6c7230 */ /* 0x000fe20000004100 */
[----:B-1----:R0:W-:Y:S01]  /*2ae0*/  @!P0 STS.64 [R109+0x24e0], R40 ;  /* 0x0024e0286d008388 */ /* 0x0021e20000000a00 */
[----:B------:R-:W-:Y:S01]  /*2af0*/  FMUL.FTZ R163, R134, UR53 ;  /* 0x0000003586a37c20 */ /* 0x000fe20008410000 */
[-C--:B------:R-:W-:Y:S01]  /*2b00*/  FFMA.FTZ R132, R111, R137.reuse, R132 ;  /* 0x000000896f847223 */ /* 0x080fe20000010084 */
[----:B------:R-:W-:Y:S02]  /*2b10*/  HADD2.F32 R111, -RZ, R49.H0_H0 ;  /* 0x20000031ff6f7230 */ /* 0x000fe40000004100 */
[----:B------:R-:W-:Y:S01]  /*2b20*/  FMUL.FTZ R155, R92, R137 ;  /* 0x000000895c9b7220 */ /* 0x000fe20000410000 */
[----:B------:R-:W-:Y:S01]  /*2b30*/  FMUL.FTZ R160, R162, R163 ;  /* 0x000000a3a2a07220 */ /* 0x000fe20000410000 */
[----:B------:R-:W-:Y:S01]  /*2b40*/  FFMA.FTZ R135, R110, R132, R135 ;  /* 0x000000846e877223 */ /* 0x000fe20000010087 */
[----:B------:R-:W-:-:S02]  /*2b50*/  HADD2.F32 R110, -RZ, R48.H1_H1 ;  /* 0x30000030ff6e7230 */ /* 0x000fc40000004100 */
[----:B------:R-:W-:Y:S01]  /*2b60*/  FADD.FTZ R4, R155, R4 ;  /* 0x000000049b047221 */ /* 0x000fe20000010000 */
[----:B------:R-:W-:Y:S01]  /*2b70*/  FFMA.FTZ R161, R161, R134, R160 ;  /* 0x00000086a1a17223 */ /* 0x000fe200000100a0 */
[----:B------:R-:W-:Y:S01]  /*2b80*/  FFMA.FTZ R130, R113, R135, R130 ;  /* 0x0000008771827223 */ /* 0x000fe20000010082 */
[----:B------:R-:W-:Y:S01]  /*2b90*/  FMUL.FTZ R160, R137, UR53 ;  /* 0x0000003589a07c20 */ /* 0x000fe20008410000 */
[----:B0-----:R-:W-:Y:S01]  /*2ba0*/  FFMA.FTZ R41, R63, R142, R106 ;  /* 0x0000008e3f297223 */ /* 0x001fe2000001006a */
[----:B------:R-:W-:Y:S01]  /*2bb0*/  FFMA.FTZ R106, -R104, R88, R139 ;  /* 0x00000058686a7223 */ /* 0x000fe2000001018b */
[----:B------:R-:W-:Y:S01]  /*2bc0*/  FFMA.FTZ R133, R112, R130, R133 ;  /* 0x0000008270857223 */ /* 0x000fe20000010085 */
[----:B------:R-:W-:Y:S01]  /*2bd0*/  FFMA.FTZ R142, -R103, R43, R142 ;  /* 0x0000002b678e7223 */ /* 0x000fe2000001018e */
[----:B------:R-:W-:Y:S02]  /*2be0*/  HADD2.F32 R109, -RZ, R48.H0_H0 ;  /* 0x20000030ff6d7230 */ /* 0x000fe40000004100 */
[----:B------:R-:W-:Y:S01]  /*2bf0*/  FADD.FTZ R32, R161, R32 ;  /* 0x00000020a1207221 */ /* 0x000fe20000010000 */
[----:B------:R-:W-:Y:S01]  /*2c00*/  FFMA.FTZ R128, R115, R133, R128 ;  /* 0x0000008573807223 */ /* 0x000fe20000010080 */
[----:B------:R-:W-:-:S03]  /*2c10*/  HADD2.F32 R112, -RZ, R49.H1_H1 ;  /* 0x30000031ff707230 */ /* 0x000fc60000004100 */
[----:B------:R-:W-:Y:S01]  /*2c20*/  FFMA.FTZ R131, R114, R128, R131 ;  /* 0x0000008072837223 */ /* 0x000fe20000010083 */
[----:B------:R-:W-:Y:S01]  /*2c30*/  FFMA.FTZ R114, R62, R141, R41 ;  /* 0x0000008d3e727223 */ /* 0x000fe20000010029 */
[----:B------:R-:W-:Y:S02]  /*2c40*/  FFMA.FTZ R41, -R105, R42, R140 ;  /* 0x0000002a69297223 */ /* 0x000fe4000001018c */
[----:B------:R-:W-:Y:S01]  /*2c50*/  FFMA.FTZ R126, R117, R131, R126 ;  /* 0x00000083757e7223 */ /* 0x000fe2000001007e */
[----:B------:R-:W-:Y:S01]  /*2c60*/  FFMA.FTZ R113, R61, R144, R114 ;  /* 0x000000903d717223 */ /* 0x000fe20000010072 */
[----:B------:R-:W-:Y:S02]  /*2c70*/  FFMA.FTZ R144, -R101, R87, R144 ;  /* 0x0000005765907223 */ /* 0x000fe40000010190 */
[----:B------:R-:W-:-:S04]  /*2c80*/  FFMA.FTZ R129, R116, R126, R129 ;  /* 0x0000007e74817223 */ /* 0x000fc80000010081 */
[----:B------:R-:W-:-:S04]  /*2c90*/  FFMA.FTZ R124, R119, R129, R124 ;  /* 0x00000081777c7223 */ /* 0x000fc8000001007c */
[----:B------:R-:W-:Y:S01]  /*2ca0*/  FFMA.FTZ R127, R118, R124, R127 ;  /* 0x0000007c767f7223 */ /* 0x000fe2000001007f */
[----:B------:R-:W-:-:S03]  /*2cb0*/  FFMA.FTZ R118, R60, R143, R113 ;  /* 0x0000008f3c767223 */ /* 0x000fc60000010071 */
[-C--:B------:R-:W-:Y:S01]  /*2cc0*/  FFMA.FTZ R122, R121, R127.reuse, R122 ;  /* 0x0000007f797a7223 */ /* 0x080fe2000001007a */
[----:B------:R-:W-:Y:S01]  /*2cd0*/  FFMA.FTZ R117, R59, R146, R118 ;  /* 0x000000923b757223 */ /* 0x000fe20000010076 */
[----:B------:R-:W-:Y:S02]  /*2ce0*/  FMUL.FTZ R115, R102, R127 ;  /* 0x0000007f66737220 */ /* 0x000fe40000410000 */
[-C--:B------:R-:W-:Y:S01]  /*2cf0*/  FFMA.FTZ R125, R120, R122.reuse, R125 ;  /* 0x0000007a787d7223 */ /* 0x080fe2000001007d */
[----:B------:R-:W-:Y:S01]  /*2d00*/  FMUL.FTZ R113, R103, R122 ;  /* 0x0000007a67717220 */ /* 0x000fe20000410000 */
[----:B------:R-:W-:Y:S01]  /*2d10*/  FFMA.FTZ R120, R58, R145, R117 ;  /* 0x000000913a787223 */ /* 0x000fe20000010075 */
[----:B------:R-:W-:Y:S01]  /*2d20*/  FMUL.FTZ R117, R100, R129 ;  /* 0x0000008164757220 */ /* 0x000fe20000410000 */
[-C--:B------:R-:W-:Y:S01]  /*2d30*/  FFMA.FTZ R123, R123, R125.reuse, R138 ;  /* 0x0000007d7b7b7223 */ /* 0x080fe2000001008a */
[----:B------:R-:W-:Y:S01]  /*2d40*/  FMUL.FTZ R89, R104, R125 ;  /* 0x0000007d68597220 */ /* 0x000fe20000410000 */
[----:B------:R-:W-:Y:S01]  /*2d50*/  FFMA.FTZ R121, R57, R148, R120 ;  /* 0x0000009439797223 */ /* 0x000fe20000010078 */
[----:B------:R-:W-:Y:S01]  /*2d60*/  FMUL.FTZ R120, R99, R126 ;  /* 0x0000007e63787220 */ /* 0x000fe20000410000 */
[----:B------:R-:W-:Y:S01]  /*2d70*/  FMUL.FTZ R40, R105, R123 ;  /* 0x0000007b69287220 */ /* 0x000fe20000410000 */
[----:B------:R-:W-:Y:S01]  /*2d80*/  FADD.FTZ R12, R117, R12 ;  /* 0x0000000c750c7221 */ /* 0x000fe20000010000 */
[----:B------:R-:W-:Y:S01]  /*2d90*/  FFMA.FTZ R138, R56, R147, R121 ;  /* 0x00000093388a7223 */ /* 0x000fe20000010079 */
[----:B------:R-:W-:Y:S01]  /*2da0*/  FMUL.FTZ R121, R98, R131 ;  /* 0x0000008362797220 */ /* 0x000fe20000410000 */
[----:B------:R-:W-:Y:S01]  /*2db0*/  FFMA.FTZ R114, R40, R41, RZ ;  /* 0x0000002928727223 */ /* 0x000fe200000100ff */
[----:B------:R-:W-:Y:S01]  /*2dc0*/  FADD.FTZ R11, R120, R11 ;  /* 0x0000000b780b7221 */ /* 0x000fe20000010000 */
[----:B------:R-:W-:Y:S01]  /*2dd0*/  FADD.FTZ R14, R115, R14 ;  /* 0x0000000e730e7221 */ /* 0x000fe20000010000 */
[----:B------:R-:W-:Y:S01]  /*2de0*/  FADD.FTZ R10, R121, R10 ;  /* 0x0000000a790a7221 */ /* 0x000fe20000010000 */
[----:B------:R-:W-:Y:S01]  /*2df0*/  FFMA.FTZ R116, R89, R106, R114 ;  /* 0x0000006a59747223 */ /* 0x000fe20000010072 */
[----:B------:R-:W-:Y:S01]  /*2e00*/  FFMA.FTZ R114, -R102, R90, R141 ;  /* 0x0000005a66727223 */ /* 0x000fe2000001018d */
[----:B------:R-:W-:Y:S01]  /*2e10*/  FFMA.FTZ R141, R39, R150, R138 ;  /* 0x00000096278d7223 */ /* 0x000fe2000001008a */
[----:B------:R-:W-:Y:S01]  /*2e20*/  FMUL.FTZ R138, R97, R128 ;  /* 0x00000080618a7220 */ /* 0x000fe20000410000 */
[----:B------:R-:W-:Y:S01]  /*2e30*/  FFMA.FTZ R118, R113, R142, R116 ;  /* 0x0000008e71767223 */ /* 0x000fe20000010074 */
[----:B------:R-:W-:Y:S01]  /*2e40*/  FMUL.FTZ R116, R101, R124 ;  /* 0x0000007c65747220 */ /* 0x000fe20000410000 */
[----:B------:R-:W-:Y:S01]  /*2e50*/  FFMA.FTZ R150, -R95, R111, R150 ;  /* 0x0000006f5f967223 */ /* 0x000fe20000010196 */
[----:B------:R-:W-:Y:S01]  /*2e60*/  FADD.FTZ R9, R138, R9 ;  /* 0x000000098a097221 */ /* 0x000fe20000010000 */
[----:B------:R-:W-:Y:S01]  /*2e70*/  FFMA.FTZ R119, R115, R114, R118 ;  /* 0x0000007273777223 */ /* 0x000fe20000010076 */
[----:B------:R-:W-:Y:S01]  /*2e80*/  FFMA.FTZ R118, -R100, R86, R143 ;  /* 0x0000005664767223 */ /* 0x000fe2000001018f */
[C---:B------:R-:W-:Y:S01]  /*2e90*/  FADD.FTZ R13, R116.reuse, R13 ;  /* 0x0000000d740d7221 */ /* 0x040fe20000010000 */
[----:B------:R-:W-:Y:S01]  /*2ea0*/  FADD.FTZ R15, R113, R15 ;  /* 0x0000000f710f7221 */ /* 0x000fe20000010000 */
[----:B------:R-:W-:Y:S01]  /*2eb0*/  FFMA.FTZ R136, R116, R144, R119 ;  /* 0x0000009074887223 */ /* 0x000fe20000010077 */
[----:B------:R-:W-:Y:S01]  /*2ec0*/  FFMA.FTZ R119, -R99, R91, R146 ;  /* 0x0000005b63777223 */ /* 0x000fe20000010192 */
[----:B------:R-:W-:Y:S01]  /*2ed0*/  FFMA.FTZ R146, R38, R149, R141 ;  /* 0x0000009526927223 */ /* 0x000fe2000001008d */
[----:B------:R-:W-:Y:S01]  /*2ee0*/  FMUL.FTZ R141, R96, R133 ;  /* 0x00000085608d7220 */ /* 0x000fe20000410000 */
[----:B------:R-:W-:Y:S01]  /*2ef0*/  FFMA.FTZ R139, R117, R118, R136 ;  /* 0x00000076758b7223 */ /* 0x000fe20000010088 */
[----:B------:R-:W-:Y:S01]  /*2f00*/  FFMA.FTZ R136, -R98, R108, R145 ;  /* 0x0000006c62887223 */ /* 0x000fe20000010191 */
[----:B------:R-:W-:Y:S01]  /*2f10*/  FFMA.FTZ R145, R37, R152, R146 ;  /* 0x0000009825917223 */ /* 0x000fe20000010092 */
[----:B------:R-:W-:Y:S01]  /*2f20*/  FFMA.FTZ R146, -R94, R112, R149 ;  /* 0x000000705e927223 */ /* 0x000fe20000010195 */
[----:B------:R-:W-:Y:S01]  /*2f30*/  FFMA.FTZ R140, R120, R119, R139 ;  /* 0x00000077788c7223 */ /* 0x000fe2000001008b */
[----:B------:R-:W-:Y:S01]  /*2f40*/  FFMA.FTZ R139, -R97, R109, R148 ;  /* 0x0000006d618b7223 */ /* 0x000fe20000010194 */
[----:B------:R-:W-:Y:S01]  /*2f50*/  FFMA.FTZ R156, R36, R151, R145 ;  /* 0x00000097249c7223 */ /* 0x000fe20000010091 */
[----:B------:R-:W-:Y:S01]  /*2f60*/  FMUL.FTZ R145, R95, R130 ;  /* 0x000000825f917220 */ /* 0x000fe20000410000 */
[----:B------:R-:W-:Y:S01]  /*2f70*/  FFMA.FTZ R143, R121, R136, R140 ;  /* 0x00000088798f7223 */ /* 0x000fe2000001008c */
[----:B------:R-:W-:Y:S01]  /*2f80*/  FFMA.FTZ R140, -R96, R110, R147 ;  /* 0x0000006e608c7223 */ /* 0x000fe20000010193 */
[----:B------:R-:W-:Y:S01]  /*2f90*/  FFMA.FTZ R149, R35, R154, R156 ;  /* 0x0000009a23957223 */ /* 0x000fe2000001009c */
[----:B------:R-:W-:-:S02]  /*2fa0*/  HADD2.F32 R147, -RZ, R50.H0_H0 ;  /* 0x20000032ff937230 */ /* 0x000fc40000004100 */
[----:B------:R-:W-:Y:S01]  /*2fb0*/  FFMA.FTZ R148, R138, R139, R143 ;  /* 0x0000008b8a947223 */ /* 0x000fe2000001008f */
[----:B------:R-:W-:Y:S01]  /*2fc0*/  FMUL.FTZ R143, R94, R135 ;  /* 0x000000875e8f7220 */ /* 0x000fe20000410000 */
[----:B------:R-:W-:Y:S01]  /*2fd0*/  FMUL.FTZ R154, R85, R134 ;  /* 0x00000086559a7220 */ /* 0x000fe20000410000 */
[----:B------:R-:W-:Y:S01]  /*2fe0*/  FADD.FTZ R7, R145, R7 ;  /* 0x0000000791077221 */ /* 0x000fe20000010000 */
[----:B------:R-:W-:Y:S01]  /*2ff0*/  FFMA.FTZ R148, R141, R140, R148 ;  /* 0x0000008c8d947223 */ /* 0x000fe20000010094 */
[----:B------:R-:W-:Y:S01]  /*3000*/  FFMA.FTZ R152, -R93, R147, R152 ;  /* 0x000000935d987223 */ /* 0x000fe20000010198 */
[----:B------:R-:W-:Y:S01]  /*3010*/  FADD.FTZ R3, R154, R3 ;  /* 0x000000039a037221 */ /* 0x000fe20000010000 */
[----:B------:R-:W-:Y:S01]  /*3020*/  FADD.FTZ R6, R143, R6 ;  /* 0x000000068f067221 */ /* 0x000fe20000010000 */
[----:B------:R-:W-:Y:S01]  /*3030*/  FFMA.FTZ R156, R145, R150, R148 ;  /* 0x00000096919c7223 */ /* 0x000fe20000010094 */
[----:B------:R-:W-:Y:S01]  /*3040*/  FFMA.FTZ R148, R34, R153, R149 ;  /* 0x0000009922947223 */ /* 0x000fe20000010095 */
[----:B------:R-:W-:Y:S01]  /*3050*/  FMUL.FTZ R149, R93, R132 ;  /* 0x000000845d957220 */ /* 0x000fe20000410000 */
[----:B------:R-:W-:Y:S01]  /*3060*/  FADD.FTZ R8, R141, R8 ;  /* 0x000000088d087221 */ /* 0x000fe20000010000 */
[----:B------:R-:W-:Y:S01]  /*3070*/  FFMA.FTZ R158, R143, R146, R156 ;  /* 0x000000928f9e7223 */ /* 0x000fe2000001009c */
[----:B------:R-:W-:Y:S01]  /*3080*/  HADD2.F32 R156, -RZ, R50.H1_H1 ;  /* 0x30000032ff9c7230 */ /* 0x000fe20000004100 */
[----:B------:R-:W0:Y:S01]  /*3090*/  SHFL.DOWN PT, R159, R148, 0x1, 0x1f ;  /* 0x08201f00949f7f89 */ /* 0x000e2200000e0000 */
[C---:B------:R-:W-:Y:S01]  /*30a0*/  FADD.FTZ R5, R149.reuse, R5 ;  /* 0x0000000595057221 */ /* 0x040fe20000010000 */
[----:B------:R-:W-:Y:S01]  /*30b0*/  FFMA.FTZ R158, R149, R152, R158 ;  /* 0x00000098959e7223 */ /* 0x000fe2000001009e */
[----:B------:R-:W-:Y:S01]  /*30c0*/  FADD.FTZ R16, R89, R16 ;  /* 0x0000001059107221 */ /* 0x000fe20000010000 */
[----:B------:R-:W-:Y:S01]  /*30d0*/  FFMA.FTZ R151, -R92, R156, R151 ;  /* 0x0000009c5c977223 */ /* 0x000fe20000010197 */
[----:B------:R-:W-:-:S03]  /*30e0*/  FADD.FTZ R17, R40, R17 ;  /* 0x0000001128117221 */ /* 0x000fc60000010000 */
[----:B------:R-:W-:Y:S01]  /*30f0*/  FFMA.FTZ R157, R155, R151, R158 ;  /* 0x000000979b9d7223 */ /* 0x000fe2000001009e */
[----:B------:R-:W-:Y:S02]  /*3100*/  HADD2.F32 R158, -RZ, R51.H1_H1 ;  /* 0x30000033ff9e7230 */ /* 0x000fe40000004100 */
[----:B------:R-:W-:Y:S01]  /*3110*/  FMUL.FTZ R151, R151, R160 ;  /* 0x000000a097977220 */ /* 0x000fe20000410000 */
[----:B------:R-:W-:Y:S01]  /*3120*/  FFMA.FTZ R164, R154, R162, R157 ;  /* 0x000000a29aa47223 */ /* 0x000fe2000001009d */
[C---:B------:R-:W-:Y:S01]  /*3130*/  FMUL.FTZ R157, R84.reuse, R107 ;  /* 0x0000006b549d7220 */ /* 0x040fe20000410000 */
[----:B------:R-:W-:Y:S01]  /*3140*/  FFMA.FTZ R162, -R84, R158, R153 ;  /* 0x0000009e54a27223 */ /* 0x000fe20000010199 */
[----:B------:R-:W-:Y:S02]  /*3150*/  FFMA.FTZ R156, R156, R137, R151 ;  /* 0x000000899c9c7223 */ /* 0x000fe40000010097 */
[C---:B------:R-:W-:Y:S01]  /*3160*/  FADD.FTZ R2, R157.reuse, R2 ;  /* 0x000000029d027221 */ /* 0x040fe20000010000 */
[----:B------:R-:W-:Y:S01]  /*3170*/  FFMA.FTZ R153, R157, R162, R164 ;  /* 0x000000a29d997223 */ /* 0x000fe200000100a4 */
[----:B------:R-:W-:-:S04]  /*3180*/  FADD.FTZ R31, R156, R31 ;  /* 0x0000001f9c1f7221 */ /* 0x000fc80000010000 */
[----:B------:R-:W1:Y:S01]  /*3190*/  SHFL.DOWN PT, R164, R153, 0x1, 0x1f ;  /* 0x08201f0099a47f89 */ /* 0x000e6200000e0000 */
[----:B0-----:R-:W-:-:S05]  /*31a0*/  @!P1 FADD.FTZ R148, R148, R159 ;  /* 0x0000009f94949221 */ /* 0x001fca0000010000 */
[----:B------:R-:W0:Y:S01]  /*31b0*/  SHFL.DOWN PT, R159, R148, 0x2, 0x1f ;  /* 0x08401f00949f7f89 */ /* 0x000e2200000e0000 */
[----:B-1----:R-:W-:Y:S01]  /*31c0*/  @!P1 FADD.FTZ R153, R153, R164 ;  /* 0x000000a499999221 */ /* 0x002fe20000010000 */
[----:B------:R-:W-:-:S04]  /*31d0*/  ISETP.GT.AND P1, PT, R68, 0x1d, PT ;  /* 0x0000001d4400780c */ /* 0x000fc80003f24270 */
[----:B------:R-:W1:Y:S09]  /*31e0*/  SHFL.DOWN PT, R164, R153, 0x2, 0x1f ;  /* 0x08401f0099a47f89 */ /* 0x000e7200000e0000 */
        /* <DEDUP_REMOVED lines=9> */
[----:B------:R-:W1:Y:S01]  /*3280*/  SHFL.DOWN PT, R134, R153, 0x8, 0x1f ;  /* 0x09001f0099867f89 */ /* 0x000e6200000e0000 */
[----:B0-----:R-:W-:Y:S01]  /*3290*/  @!P2 FADD.FTZ R148, R148, R159 ;  /* 0x0000009f9494a221 */ /* 0x001fe20000010000 */
[----:B------:R-:W-:-:S04]  /*32a0*/  FMUL.FTZ R159, R107, UR53 ;  /* 0x000000356b9f7c20 */ /* 0x000fc80008410000 */
[----:B------:R-:W0:Y:S01]  /*32b0*/  SHFL.DOWN PT, R137, R148, 0x10, 0x1f ;  /* 0x0a001f0094897f89 */ /* 0x000e2200000e0000 */
[----:B------:R-:W-:-:S04]  /*32c0*/  FMUL.FTZ R159, R162, R159 ;  /* 0x0000009fa29f7220 */ /* 0x000fc80000410000 */
[----:B------:R-:W-:Y:S01]  /*32d0*/  FFMA.FTZ R158, R158, R107, R159 ;  /* 0x0000006b9e9e7223 */ /* 0x000fe2000001009f */
[----:B------:R-:W-:-:S03]  /*32e0*/  FMUL.FTZ R107, R132, UR53 ;  /* 0x00000035846b7c20 */ /* 0x000fc60008410000 */
[----:B------:R-:W-:Y:S01]  /*32f0*/  FADD.FTZ R33, R158, R33 ;  /* 0x000000219e217221 */ /* 0x000fe20000010000 */
[----:B------:R-:W-:Y:S01]  /*3300*/  FMUL.FTZ R152, R152, R107 ;  /* 0x0000006b98987220 */ /* 0x000fe20000410000 */
[----:B------:R-:W-:Y:S01]  /*3310*/  FMUL.FTZ R107, R135, UR53 ;  /* 0x00000035876b7c20 */ /* 0x000fe20008410000 */
[----:B-1----:R-:W-:Y:S01]  /*3320*/  @!P2 FADD.FTZ R153, R153, R134 ;  /* 0x000000869999a221 */ /* 0x002fe20000010000 */
[----:B------:R-:W-:Y:S01]  /*3330*/  ISETP.NE.AND P2, PT, R68, RZ, PT ;  /* 0x000000ff4400720c */ /* 0x000fe20003f45270 */
[----:B------:R-:W-:-:S04]  /*3340*/  FFMA.FTZ R147, R147, R132, R152 ;  /* 0x0000008493937223 */ /* 0x000fc80000010098 */
[----:B------:R-:W-:Y:S01]  /*3350*/  FADD.FTZ R30, R147, R30 ;  /* 0x0000001e931e7221 */ /* 0x000fe20000010000 */
[----:B0-----:R-:W-:Y:S01]  /*3360*/  @!P1 FADD.FTZ R148, R148, R137 ;  /* 0x0000008994949221 */ /* 0x001fe20000010000 */
[----:B------:R-:W-:Y:S01]  /*3370*/  FMUL.FTZ R137, R146, R107 ;  /* 0x0000006b92897220 */ /* 0x000fe20000410000 */
[----:B------:R-:W-:-:S03]  /*3380*/  FMUL.FTZ R107, R130, UR53 ;  /* 0x00000035826b7c20 */ /* 0x000fc60008410000 */
[----:B------:R-:W-:Y:S01]  /*3390*/  FFMA.FTZ R132, R112, R135, R137 ;  /* 0x0000008770847223 */ /* 0x000fe20000010089 */
[----:B------:R-:W-:Y:S01]  /*33a0*/  FMUL.FTZ R150, R150, R107 ;  /* 0x0000006b96967220 */ /* 0x000fe20000410000 */
[----:B------:R-:W-:Y:S01]  /*33b0*/  FMUL.FTZ R107, R133, UR53 ;  /* 0x00000035856b7c20 */ /* 0x000fe20008410000 */
[----:B------:R-:W-:Y:S01]  /*33c0*/  FMUL.FTZ R112, R128, UR53 ;  /* 0x0000003580707c20 */ /* 0x000fe20008410000 */
[----:B------:R-:W-:Y:S01]  /*33d0*/  FADD.FTZ R29, R132, R29 ;  /* 0x0000001d841d7221 */ /* 0x000fe20000010000 */
[----:B------:R-:W-:Y:S01]  /*33e0*/  FFMA.FTZ R111, R111, R130, R150 ;  /* 0x000000826f6f7223 */ /* 0x000fe20000010096 */
[----:B------:R-:W-:Y:S01]  /*33f0*/  FMUL.FTZ R107, R140, R107 ;  /* 0x0000006b8c6b7220 */ /* 0x000fe20000410000 */
[----:B------:R-:W0:Y:S01]  /*3400*/  SHFL.DOWN PT, R132, R153, 0x10, 0x1f ;  /* 0x0a001f0099847f89 */ /* 0x000e2200000e0000 */
[----:B------:R-:W-:Y:S01]  /*3410*/  FMUL.FTZ R112, R139, R112 ;  /* 0x000000708b707220 */ /* 0x000fe20000410000 */
[----:B------:R-:W-:Y:S01]  /*3420*/  FADD.FTZ R28, R111, R28 ;  /* 0x0000001c6f1c7221 */ /* 0x000fe20000010000 */
[----:B------:R-:W-:Y:S01]  /*3430*/  FFMA.FTZ R130, R110, R133, R107 ;  /* 0x000000856e827223 */ /* 0x000fe2000001006b */
[----:B------:R-:W-:Y:S01]  /*3440*/  FMUL.FTZ R107, R131, UR53 ;  /* 0x00000035836b7c20 */ /* 0x000fe20008410000 */
[----:B------:R-:W-:Y:S01]  /*3450*/  FMUL.FTZ R110, R126, UR53 ;  /* 0x000000357e6e7c20 */ /* 0x000fe20008410000 */
[----:B------:R-:W-:Y:S01]  /*3460*/  FFMA.FTZ R109, R109, R128, R112 ;  /* 0x000000806d6d7223 */ /* 0x000fe20000010070 */
[----:B------:R-:W-:Y:S01]  /*3470*/  FADD.FTZ R27, R130, R27 ;  /* 0x0000001b821b7221 */ /* 0x000fe20000010000 */
[----:B------:R-:W-:Y:S01]  /*3480*/  FMUL.FTZ R107, R136, R107 ;  /* 0x0000006b886b7220 */ /* 0x000fe20000410000 */
[----:B------:R-:W-:Y:S01]  /*3490*/  FMUL.FTZ R110, R119, R110 ;  /* 0x0000006e776e7220 */ /* 0x000fe20000410000 */
[----:B------:R-:W-:-:S02]  /*34a0*/  FADD.FTZ R26, R109, R26 ;  /* 0x0000001a6d1a7221 */ /* 0x000fc40000010000 */
[----:B------:R-:W-:Y:S01]  /*34b0*/  FFMA.FTZ R108, R108, R131, R107 ;  /* 0x000000836c6c7223 */ /* 0x000fe2000001006b */
[----:B------:R-:W-:Y:S01]  /*34c0*/  FFMA.FTZ R109, R91, R126, R110 ;  /* 0x0000007e5b6d7223 */ /* 0x000fe2000001006e */
[----:B------:R-:W-:Y:S01]  /*34d0*/  FMUL.FTZ R107, R129, UR53 ;  /* 0x00000035816b7c20 */ /* 0x000fe20008410000 */
[----:B------:R-:W-:Y:S01]  /*34e0*/  FMUL.FTZ R91, R124, UR53 ;  /* 0x000000357c5b7c20 */ /* 0x000fe20008410000 */
[----:B------:R-:W-:Y:S01]  /*34f0*/  FADD.FTZ R25, R108, R25 ;  /* 0x000000196c197221 */ /* 0x000fe20000010000 */
[----:B------:R-:W-:Y:S01]  /*3500*/  FADD.FTZ R24, R109, R24 ;  /* 0x000000186d187221 */ /* 0x000fe20000010000 */
[----:B------:R-:W-:Y:S01]  /*3510*/  FMUL.FTZ R107, R118, R107 ;  /* 0x0000006b766b7220 */ /* 0x000fe20000410000 */
[----:B------:R-:W-:Y:S01]  /*3520*/  FMUL.FTZ R144, R144, R91 ;  /* 0x0000005b90907220 */ /* 0x000fe20000410000 */
[----:B------:R-:W-:Y:S02]  /*3530*/  FMUL.FTZ R91, R127, UR53 ;  /* 0x000000357f5b7c20 */ /* 0x000fe40008410000 */
[----:B------:R-:W-:Y:S01]  /*3540*/  FFMA.FTZ R108, R86, R129, R107 ;  /* 0x00000081566c7223 */ /* 0x000fe2000001006b */
[----:B------:R-:W-:Y:S01]  /*3550*/  FFMA.FTZ R109, R87, R124, R144 ;  /* 0x0000007c576d7223 */ /* 0x000fe20000010090 */
[----:B------:R-:W-:Y:S01]  /*3560*/  FMUL.FTZ R107, R114, R91 ;  /* 0x0000005b726b7220 */ /* 0x000fe20000410000 */
[----:B------:R-:W-:Y:S01]  /*3570*/  FMUL.FTZ R91, R122, UR53 ;  /* 0x000000357a5b7c20 */ /* 0x000fe20008410000 */
[----:B0-----:R-:W-:Y:S01]  /*3580*/  @!P1 FADD.FTZ R153, R153, R132 ;  /* 0x0000008499999221 */ /* 0x001fe20000010000 */
[----:B------:R-:W-:Y:S01]  /*3590*/  FADD.FTZ R23, R108, R23 ;  /* 0x000000176c177221 */ /* 0x000fe20000010000 */
[----:B------:R-:W-:Y:S01]  /*35a0*/  FFMA.FTZ R108, R90, R127, R107 ;  /* 0x0000007f5a6c7223 */ /* 0x000fe2000001006b */
[----:B------:R-:W-:Y:S01]  /*35b0*/  FMUL.FTZ R142, R142, R91 ;  /* 0x0000005b8e8e7220 */ /* 0x000fe20000410000 */
[----:B------:R-:W-:Y:S01]  /*35c0*/  FMUL.FTZ R91, R125, UR53 ;  /* 0x000000357d5b7c20 */ /* 0x000fe20008410000 */
[----:B------:R-:W-:Y:S01]  /*35d0*/  FMUL.FTZ R90, R123, UR53 ;  /* 0x000000357b5a7c20 */ /* 0x000fe20008410000 */
[----:B------:R-:W-:Y:S01]  /*35e0*/  MOV R87, R148 ;  /* 0x0000009400577202 */ /* 0x000fe20000000f00 */
[----:B------:R-:W-:Y:S01]  /*35f0*/  FFMA.FTZ R43, R43, R122, R142 ;  /* 0x0000007a2b2b7223 */ /* 0x000fe2000001008e */
[----:B------:R-:W-:Y:S01]  /*3600*/  MOV R86, R153 ;  /* 0x0000009900567202 */ /* 0x000fe20000000f00 */
[----:B------:R-:W-:Y:S01]  /*3610*/  FMUL.FTZ R91, R106, R91 ;  /* 0x0000005b6a5b7220 */ /* 0x000fe20000410000 */
[----:B------:R-:W-:Y:S01]  /*3620*/  FMUL.FTZ R41, R41, R90 ;  /* 0x0000005a29297220 */ /* 0x000fe20000410000 */
[----:B------:R-:W-:Y:S01]  /*3630*/  FADD.FTZ R22, R109, R22 ;  /* 0x000000166d167221 */ /* 0x000fe20000010000 */
[----:B------:R-:W-:Y:S01]  /*3640*/  FADD.FTZ R21, R108, R21 ;  /* 0x000000156c157221 */ /* 0x000fe20000010000 */
[----:B------:R0:W-:Y:S01]  /*3650*/  @!P2 STS.64 [R66+0x1098], R86 ;  /* 0x001098564200a388 */ /* 0x0001e20000000a00 */
[----:B------:R-:W-:Y:S01]  /*3660*/  FFMA.FTZ R88, R88, R125, R91 ;  /* 0x0000007d58587223 */ /* 0x000fe2000001005b */
[----:B------:R-:W-:Y:S01]  /*3670*/  FFMA.FTZ R41, R42, R123, R41 ;  /* 0x0000007b2a297223 */ /* 0x000fe20000010029 */
[----:B------:R-:W-:-:S02]  /*3680*/  FADD.FTZ R20, R43, R20 ;  /* 0x000000142b147221 */ /* 0x000fc40000010000 */
[----:B------:R-:W-:Y:S01]  /*3690*/  FADD.FTZ R19, R88, R19 ;  /* 0x0000001358137221 */ /* 0x000fe20000010000 */
[----:B------:R-:W-:Y:S01]  /*36a0*/  FADD.FTZ R18, R41, R18 ;  /* 0x0000001229127221 */ /* 0x000fe20000010000 */
        /* <DEDUP_REMOVED lines=24> */
.L_x_1763:
[----:B------:R-:W-:Y:S05]  /*3830*/  BSYNC B0 ;  /* 0x0000000000007941 */ /* 0x000fea0003800000 */
.L_x_1762:
[----:B------:R-:W-:-:S04]  /*3840*/  UIADD3 UR6, UR6, 0x1, URZ ;  /* 0x0000000106067890 */ /* 0x000fc8000fffe03f */
[----:B------:R-:W-:-:S06]  /*3850*/  UISETP.GE.AND UP0, UPT, UR6, UR52, UPT ;  /* 0x000000340600728c */ /* 0x000fcc000bf06270 */
[----:B------:R-:W-:-:S13]  /*3860*/  PLOP3.LUT P0, PT, PT, PT, UP0, 0x80, 0x0 ;  /* 0x000000000000781c */ /* 0x000fda0003f0f008 */
[----:B------:R-:W-:Y:S05]  /*3870*/  @!P0 BRA `(.L_x_1764) ;  /* 0xffffffd800ec8947 */ /* 0x000fea000383ffff */
.L_x_1752:
[----:B------:R-:W-:Y:S01]  /*3880*/  BAR.SYNC.DEFER_BLOCKING 0x0 ;  /* 0x0000000000007b1d */ /* 0x000fe20000010000 */
[----:B------:R-:W-:Y:S01]  /*3890*/  SHF.L.U32 R0, R70, 0x1, RZ ;  /* 0x0000000146007819 */ /* 0x000fe200000006ff */
[----:B------:R-:W-:Y:S01]  /*38a0*/  UIADD3 UR6, UR44, -0x1, URZ ;  /* 0xffffffff2c067890 */ /* 0x000fe2000fffe03f */
[----:B------:R-:W-:Y:S01]  /*38b0*/  F2FP.F16.F32.PACK_AB R37, R14, R15 ;  /* 0x0000000f0e25723e */ /* 0x000fe200000000ff */
[----:B------:R-:W-:Y:S01]  /*38c0*/  USHF.R.S32.HI UR31, URZ, 0x1f, UR49 ;  /* 0x0000001f3f1f7899 */ /* 0x000fe20008011431 */
[----:B------:R-:W-:Y:S01]  /*38d0*/  LOP3.LUT R35, R0, 0xffffffc0, RZ, 0xc0, !PT ;  /* 0xffffffc000237812 */ /* 0x000fe200078ec0ff */
[----:B------:R-:W-:Y:S01]  /*38e0*/  USHF.L.U32 UR14, UR6, 0xb, URZ ;  /* 0x0000000b060e7899 */ /* 0x000fe2000800063f */
[----:B------:R-:W-:Y:S01]  /*38f0*/  F2FP.F16.F32.PACK_AB R38, R12, R13 ;  /* 0x0000000d0c26723e */ /* 0x000fe200000000ff */
[----:B------:R-:W-:Y:S01]  /*3900*/  ULDC.64 UR20, c[0x0][0x388] ;  /* 0x0000e20000147ab9 */ /* 0x000fe20000000a00 */
[----:B------:R-:W-:Y:S01]  /*3910*/  LEA R0, R68, R35, 0x1 ;  /* 0x0000002344007211 */ /* 0x000fe200078e08ff */
[----:B------:R-:W-:Y:S01]  /*3920*/  UIMAD UR16, UR31, UR20, URZ ;  /* 0x000000141f1072a4 */ /* 0x000fe2000f8e023f */
[----:B------:R-:W-:Y:S01]  /*3930*/  F2FP.F16.F32.PACK_AB R14, R4, R5 ;  /* 0x00000005040e723e */ /* 0x000fe200000000ff */
[----:B------:R-:W-:Y:S01]  /*3940*/  USHF.R.S32.HI UR15, URZ, 0x1f, UR14 ;  /* 0x0000001f3f0f7899 */ /* 0x000fe2000801140e */
[----:B------:R-:W-:Y:S01]  /*3950*/  F2FP.F16.F32.PACK_AB R39, R10, R11 ;  /* 0x0000000b0a27723e */ /* 0x000fe200000000ff */
[----:B------:R-:W-:Y:S01]  /*3960*/  UIMAD UR18, UR49, UR21, UR16 ;  /* 0x00000015311272a4 */ /* 0x000fe2000f8e0210 */
[----:B------:R-:W-:Y:S01]  /*3970*/  F2FP.F16.F32.PACK_AB R36, R16, R17 ;  /* 0x000000111024723e */ /* 0x000fe200000000ff */
[----:B------:R-:W-:Y:S01]  /*3980*/  UIMAD.WIDE.U32 UR16, UR49, UR20, UR14 ;  /* 0x00000014311072a5 */ /* 0x000fe2000f8e000e */
[----:B------:R-:W-:Y:S01]  /*3990*/  F2FP.F16.F32.PACK_AB R15, R2, R3 ;  /* 0x00000003020f723e */ /* 0x000fe200000000ff */
[----:B------:R-:W-:Y:S01]  /*39a0*/  USHF.R.S32.HI UR30, URZ, 0x1f, UR22 ;  /* 0x0000001f3f1e7899 */ /* 0x000fe20008011416 */
[----:B------:R-:W-:Y:S01]  /*39b0*/  F2FP.F16.F32.PACK_AB R13, R6, R7 ;  /* 0x00000007060d723e */ /* 0x000fe200000000ff */
[----:B------:R-:W-:Y:S01]  /*39c0*/  ULDC.64 UR20, c[0x0][0x390] ;  /* 0x0000e40000147ab9 */ /* 0x000fe20000000a00 */
[----:B------:R-:W-:Y:S01]  /*39d0*/  F2FP.F16.F32.PACK_AB R12, R8, R9 ;  /* 0x00000009080c723e */ /* 0x000fe200000000ff */
[----:B------:R-:W-:Y:S01]  /*39e0*/  UIADD3 UR17, UR17, UR18, URZ ;  /* 0x0000001211117290 */ /* 0x000fe2000fffe03f */
[----:B------:R-:W-:Y:S01]  /*39f0*/  LEA R4, R0, R67, 0x4 ;  /* 0x0000004300047211 */ /* 0x000fe200078e20ff */
[----:B------:R-:W-:Y:S01]  /*3a00*/  UIMAD UR18, UR30, UR20, URZ ;  /* 0x000000141e1272a4 */ /* 0x000fe2000f8e023f */
[----:B------:R-:W-:Y:S01]  /*3a10*/  LOP3.LUT R35, R35, 0x1f, R70, 0xf8, !PT ;  /* 0x0000001f23237812 */ /* 0x000fe200078ef846 */
[----:B------:R-:W-:Y:S01]  /*3a20*/  UIMAD.WIDE.U32 UR16, UR22, UR20, UR16 ;  /* 0x00000014161072a5 */ /* 0x000fe2000f8e0010 */
[----:B------:R-:W-:Y:S01]  /*3a30*/  FADD.FTZ R0, R69, R18 ;  /* 0x0000001245007221 */ /* 0x000fe20000010000 */
[----:B------:R-:W-:Y:S01]  /*3a40*/  STS.128 [R4], R36 ;  /* 0x0000002404007388 */ /* 0x000fe20000000c00 */
[----:B------:R-:W-:Y:S01]  /*3a50*/  UIMAD UR18, UR22, UR21, UR18 ;  /* 0x00000015161272a4 */ /* 0x000fe2000f8e0212 */
[----:B------:R-:W-:Y:S01]  /*3a60*/  F2FP.F16.F32.PACK_AB R17, R29, R28 ;  /* 0x0000001c1d11723e */ /* 0x000fe200000000ff */
[----:B------:R-:W-:Y:S01]  /*3a70*/  FADD.FTZ R5, R0, R19 ;  /* 0x0000001300057221 */ /* 0x000fe20000010000 */
[----:B------:R2:W-:Y:S01]  /*3a80*/  STS.128 [R4+0x10], R12 ;  /* 0x0000100c04007388 */ /* 0x0005e20000000c00 */
[----:B------:R-:W-:-:S03]  /*3a90*/  NOP ;  /* 0x0000000000007918 */ /* 0x000fc60000000000 */
[----:B------:R-:W3:Y:S01]  /*3aa0*/  LDS.128 R8, [R65] ;  /* 0x0000000041087984 */ /* 0x000ee20000000c00 */
[----:B------:R-:W-:Y:S01]  /*3ab0*/  ULDC.64 UR20, c[0x0][0x3e0] ;  /* 0x0000f80000147ab9 */ /* 0x000fe20000000a00 */
[----:B------:R-:W-:Y:S01]  /*3ac0*/  UIADD3 UR18, UR17, UR18, URZ ;  /* 0x0000001211127290 */ /* 0x000fe2000fffe03f */
[----:B------:R-:W-:Y:S01]  /*3ad0*/  F2FP.F16.F32.PACK_AB R16, R27, R26 ;  /* 0x0000001a1b10723e */ /* 0x000fe200000000ff */
[----:B------:R-:W4:Y:S01]  /*3ae0*/  LDS.128 R36, [R65+0x200] ;  /* 0x0002000041247984 */ /* 0x000f220000000c00 */
[----:B------:R-:W-:Y:S02]  /*3af0*/  ULEA UR17, UP0, UR16, UR20, 0x1 ;  /* 0x0000001410117291 */ /* 0x000fe4000f80083f */
[----:B------:R-:W-:Y:S02]  /*3b00*/  UIADD3 UR27, UP1, UR27, -0x1000, URZ ;  /* 0xfffff0001b1b7890 */ /* 0x000fe4000ff3e03f */
[----:B------:R-:W-:Y:S01]  /*3b10*/  ULEA.HI.X UR16, UR16, UR21, UR18, 0x1, UP0 ;  /* 0x0000001510107291 */ /* 0x000fe200080f0c12 */
[----:B--2---:R-:W-:Y:S01]  /*3b20*/  F2FP.F16.F32.PACK_AB R12, R19, R18 ;  /* 0x00000012130c723e */ /* 0x004fe200000000ff */
[----:B------:R-:W-:Y:S01]  /*3b30*/  UIADD3 UR26, UP2, UR26, -0x1000, URZ ;  /* 0xfffff0001a1a7890 */ /* 0x000fe2000ff5e03f */
[----:B------:R-:W-:Y:S01]  /*3b40*/  MOV R2, UR17 ;  /* 0x0000001100027c02 */ /* 0x000fe20008000f00 */
[----:B------:R-:W-:Y:S01]  /*3b50*/  ULDC.64 UR18, c[0x0][0x3a8] ;  /* 0x0000ea0000127ab9 */ /* 0x000fe20000000a00 */
[----:B------:R-:W-:Y:S01]  /*3b60*/  F2FP.F16.F32.PACK_AB R15, R25, R24 ;  /* 0x00000018190f723e */ /* 0x000fe200000000ff */
[----:B------:R-:W-:Y:S01]  /*3b70*/  UIMAD.WIDE.U32 UR14, UR49, UR18, UR14 ;  /* 0x00000012310e72a5 */ /* 0x000fe2000f8e000e */
[----:B------:R-:W-:Y:S01]  /*3b80*/  MOV R3, UR16 ;  /* 0x0000001000037c02 */ /* 0x000fe20008000f00 */
[----:B------:R-:W-:Y:S01]  /*3b90*/  UIMAD UR16, UR31, UR18, URZ ;  /* 0x000000121f1072a4 */ /* 0x000fe2000f8e023f */
[----:B------:R-:W-:Y:S01]  /*3ba0*/  F2FP.F16.F32.PACK_AB R14, R23, R22 ;  /* 0x00000016170e723e */ /* 0x000fe200000000ff */
[----:B------:R-:W-:Y:S01]  /*3bb0*/  UIADD3 UR24, UP3, UR24, -0x1000, URZ ;  /* 0xfffff00018187890 */ /* 0x000fe2000ff7e03f */
[----:B------:R-:W-:Y:S01]  /*3bc0*/  F2FP.F16.F32.PACK_AB R13, R21, R20 ;  /* 0x00000014150d723e */ /* 0x000fe200000000ff */
[----:B------:R-:W-:Y:S01]  /*3bd0*/  IMAD.WIDE R2, R35, 0x10, R2 ;  /* 0x0000001023027825 */ /* 0x000fe200078e0202 */
[----:B------:R-:W-:Y:S01]  /*3be0*/  F2FP.F16.F32.PACK_AB R19, R33, R32 ;  /* 0x000000202113723e */ /* 0x000fe200000000ff */
[----:B------:R-:W-:Y:S01]  /*3bf0*/  UIMAD UR16, UR49, UR19, UR16 ;  /* 0x00000013311072a4 */ /* 0x000fe2000f8e0210 */
[----:B------:R-:W-:Y:S01]  /*3c00*/  F2FP.F16.F32.PACK_AB R18, R31, R30 ;  /* 0x0000001e1f12723e */ /* 0x000fe200000000ff */
[----:B------:R-:W-:Y:S01]  /*3c10*/  FADD.FTZ R20, R5, R20 ;  /* 0x0000001405147221 */ /* 0x000fe20000010000 */
[----:B------:R-:W-:Y:S01]  /*3c20*/  ULDC.64 UR18, c[0x0][0x3b0] ;  /* 0x0000ec0000127ab9 */ /* 0x000fe20000000a00 */
[----:B------:R-:W-:-:S02]  /*3c30*/  UIADD3 UR15, UR15, UR16, URZ ;  /* 0x000000100f0f7290 */ /* 0x000fc4000fffe03f */
[----:B------:R-:W-:Y:S01]  /*3c40*/  UIMAD UR16, UR30, UR18, URZ ;  /* 0x000000121e1072a4 */ /* 0x000fe2000f8e023f */
[----:B------:R-:W-:Y:S01]  /*3c50*/  FADD.FTZ R21, R20, R21 ;  /* 0x0000001514157221 */ /* 0x000fe20000010000 */
[----:B------:R-:W-:Y:S02]  /*3c60*/  UIMAD.WIDE.U32 UR14, UR22, UR18, UR14 ;  /* 0x00000012160e72a5 */ /* 0x000fe4000f8e000e */
[----:B------:R-:W-:Y:S01]  /*3c70*/  UIMAD UR16, UR22, UR19, UR16 ;  /* 0x00000013161072a4 */ /* 0x000fe2000f8e0210 */
[----:B------:R-:W-:Y:S01]  /*3c80*/  FADD.FTZ R22, R21, R22 ;  /* 0x0000001615167221 */ /* 0x000fe20000010000 */
[----:B------:R-:W-:Y:S01]  /*3c90*/  UIADD3.X UR23, UR23, -0x1, URZ, UP1, !UPT ;  /* 0xffffffff17177890 */ /* 0x000fe20008ffe43f */
[----:B------:R-:W-:Y:S01]  /*3ca0*/  ULDC.64 UR18, c[0x0][0x3f0] ;  /* 0x0000fc0000127ab9 */ /* 0x000fe20000000a00 */
[----:B------:R-:W-:Y:S01]  /*3cb0*/  UIADD3 UR16, UR15, UR16, URZ ;  /* 0x000000100f107290 */ /* 0x000fe2000fffe03f */
[----:B------:R-:W-:Y:S01]  /*3cc0*/  FADD.FTZ R23, R22, R23 ;  /* 0x0000001716177221 */ /* 0x000fe20000010000 */
[----:B---3--:R-:W-:Y:S01]  /*3cd0*/  STG.E.128 desc[UR28][R2.64], R8 ;  /* 0x0000000802007986 */ /* 0x008fe2000c101d1c */
[----:B------:R-:W-:-:S02]  /*3ce0*/  ULEA UR15, UP0, UR14, UR18, 0x1 ;  /* 0x000000120e0f7291 */ /* 0x000fc4000f80083f */
[----:B------:R-:W-:Y:S01]  /*3cf0*/  FADD.FTZ R24, R23, R24 ;  /* 0x0000001817187221 */ /* 0x000fe20000010000 */
[----:B----4-:R2:W-:Y:S01]  /*3d00*/  STG.E.128 desc[UR28][R2.64+0x200], R36 ;  /* 0x0002002402007986 */ /* 0x0105e2000c101d1c */
[----:B------:R-:W-:Y:S02]  /*3d10*/  ULEA.HI.X UR14, UR14, UR19, UR16, 0x1, UP0 ;  /* 0x000000130e0e7291 */ /* 0x000fe400080f0c10 */
[----:B------:R-:W-:Y:S01]  /*3d20*/  FADD.FTZ R25, R24, R25 ;  /* 0x0000001918197221 */ /* 0x000fe20000010000 */
[----:B------:R-:W-:Y:S01]  /*3d30*/  BAR.SYNC.DEFER_BLOCKING 0x0 ;  /* 0x0000000000007b1d */ /* 0x000fe20000010000 */
[----:B------:R-:W-:Y:S02]  /*3d40*/  UISETP.GT.AND UP0, UPT, UR44, 0x1, UPT ;  /* 0x000000012c00788c */ /* 0x000fe4000bf04270 */
[----:B------:R-:W-:Y:S01]  /*3d50*/  FADD.FTZ R26, R25, R26 ;  /* 0x0000001a191a7221 */ /* 0x000fe20000010000 */
[----:B------:R-:W-:Y:S02]  /*3d60*/  UIADD3.X UR7, UR7, -0x1, URZ, UP2, !UPT ;  /* 0xffffffff07077890 */ /* 0x000fe400097fe43f */
[----:B------:R-:W-:Y:S01]  /*3d70*/  UIADD3.X UR25, UR25, -0x1, URZ, UP3, !UPT ;  /* 0xffffffff19197890 */ /* 0x000fe20009ffe43f */
[----:B------:R-:W-:Y:S01]  /*3d80*/  FADD.FTZ R27, R26, R27 ;  /* 0x0000001b1a1b7221 */ /* 0x000fe20000010000 */
[----:B------:R-:W-:Y:S01]  /*3d90*/  PLOP3.LUT P0, PT, PT, PT, UP0, 0x80, 0x0 ;  /* 0x000000000000781c */ /* 0x000fe20003f0f008 */
[----:B------:R-:W-:-:S02]  /*3da0*/  UMOV UR44, UR6 ;  /* 0x00000006002c7c82 */ /* 0x000fc40008000000 */
[----:B------:R-:W-:Y:S01]  /*3db0*/  FADD.FTZ R28, R27, R28 ;  /* 0x0000001c1b1c7221 */ /* 0x000fe20000010000 */
[----:B--2---:R-:W-:-:S03]  /*3dc0*/  MOV R2, UR15 ;  /* 0x0000000f00027c02 */ /* 0x004fc60008000f00 */
[----:B------:R-:W-:Y:S01]  /*3dd0*/  FADD.FTZ R29, R28, R29 ;  /* 0x0000001d1c1d7221 */ /* 0x000fe20000010000 */
[----:B------:R-:W-:-:S03]  /*3de0*/  MOV R3, UR14 ;  /* 0x0000000e00037c02 */ /* 0x000fc60008000f00 */
[----:B------:R-:W-:Y:S01]  /*3df0*/  FADD.FTZ R30, R29, R30 ;  /* 0x0000001e1d1e7221 */ /* 0x000fe20000010000 */
[----:B------:R-:W-:-:S04]  /*3e00*/  IMAD.WIDE R2, R35, 0x10, R2 ;  /* 0x0000001023027825 */ /* 0x000fc800078e0202 */
[----:B------:R-:W-:Y:S01]  /*3e10*/  FADD.FTZ R31, R30, R31 ;  /* 0x0000001f1e1f7221 */ /* 0x000fe20000010000 */
[----:B------:R-:W-:Y:S03]  /*3e20*/  STS.128 [R4], R12 ;  /* 0x0000000c04007388 */ /* 0x000fe60000000c00 */
[----:B------:R-:W-:Y:S01]  /*3e30*/  FADD.FTZ R32, R31, R32 ;  /* 0x000000201f207221 */ /* 0x000fe20000010000 */
[----:B------:R-:W-:Y:S01]  /*3e40*/  STS.128 [R4+0x10], R16 ;  /* 0x0000101004007388 */ /* 0x000fe20000000c00 */
[----:B------:R-:W-:-:S03]  /*3e50*/  NOP ;  /* 0x0000000000007918 */ /* 0x000fc60000000000 */
[----:B------:R-:W2:Y:S01]  /*3e60*/  LDS.128 R8, [R65] ;  /* 0x0000000041087984 */ /* 0x000ea20000000c00 */
[----:B------:R-:W-:-:S03]  /*3e70*/  FADD.FTZ R69, R32, R33 ;  /* 0x0000002120457221 */ /* 0x000fc60000010000 */
[----:B------:R-:W3:Y:S04]  /*3e80*/  LDS.128 R40, [R65+0x200] ;  /* 0x0002000041287984 */ /* 0x000ee80000000c00 */
[----:B--2---:R2:W-:Y:S04]  /*3e90*/  STG.E.128 desc[UR28][R2.64], R8 ;  /* 0x0000000802007986 */ /* 0x0045e8000c101d1c */
[----:B---3--:R2:W-:Y:S01]  /*3ea0*/  STG.E.128 desc[UR28][R2.64+0x200], R40 ;  /* 0x0002002802007986 */ /* 0x0085e2000c101d1c */
[----:B------:R-:W-:Y:S05]  /*3eb0*/  @P0 BRA `(.L_x_1765) ;  /* 0xffffffc800300947 */ /* 0x000fea000383ffff */
.L_x_1751:
[----:B------:R-:W-:Y:S02]  /*3ec0*/  ULDC.64 UR4, c[0x0][0x3d8] ;  /* 0x0000f60000047ab9 */ /* 0x000fe40000000a00 */
[----:B------:R-:W-:-:S04]  /*3ed0*/  ISETP.NE.U32.AND P0, PT, RZ, UR4, PT ;  /* 0x00000004ff007c0c */ /* 0x000fc8000bf05070 */
[----:B------:R-:W-:-:S13]  /*3ee0*/  ISETP.NE.AND.EX P0, PT, RZ, UR5, PT, P0 ;  /* 0x00000005ff007c0c */ /* 0x000fda000bf05300 */
[----:B------:R-:W-:Y:S05]  /*3ef0*/  @!P0 BRA `(.L_x_1766) ;  /* 0x0000000000948947 */ /* 0x000fea0003800000 */
[----:B------:R-:W3:Y:S01]  /*3f00*/  SHFL.DOWN P0, R0, R71, 0x1, 0x1f ;  /* 0x08201f0047007f89 */ /* 0x000ee20000000000 */
[----:B------:R-:W-:Y:S01]  /*3f10*/  BSSY B0, `(.L_x_1766) ;  /* 0x0000023000007945 */ /* 0x000fe20003800000 */
[----:B------:R-:W4:Y:S01]  /*3f20*/  S2R R4, SR_LANEID ;  /* 0x0000000000047919 */ /* 0x000f220000000000 */
[----:B---3--:R-:W-:-:S05]  /*3f30*/  @P0 FADD R0, R0, R71 ;  /* 0x0000004700000221 */ /* 0x008fca0000000000 */
[----:B--2---:R-:W2:Y:S01]  /*3f40*/  SHFL.DOWN P0, R3, R0, 0x2, 0x1f ;  /* 0x08401f0000037f89 */ /* 0x004ea20000000000 */
[----:B----4-:R-:W-:Y:S02]  /*3f50*/  ISETP.NE.AND P1, PT, R4, RZ, PT ;  /* 0x000000ff0400720c */ /* 0x010fe40003f25270 */
[----:B------:R-:W3:Y:S11]  /*3f60*/  S2R R4, SR_TID.X ;  /* 0x0000000000047919 */ /* 0x000ef60000002100 */
[----:B------:R-:W4:Y:S01]  /*3f70*/  @!P1 S2R R11, SR_CgaCtaId ;  /* 0x00000000000b9919 */ /* 0x000f220000008800 */
[----:B--2---:R-:W-:Y:S01]  /*3f80*/  @P0 FADD R3, R0, R3 ;  /* 0x0000000300030221 */ /* 0x004fe20000000000 */
[----:B------:R-:W-:-:S04]  /*3f90*/  @!P1 MOV R0, 0x400 ;  /* 0x0000040000009802 */ /* 0x000fc80000000f00 */
[----:B------:R-:W2:Y:S01]  /*3fa0*/  SHFL.DOWN P0, R2, R3, 0x4, 0x1f ;  /* 0x08801f0003027f89 */ /* 0x000ea20000000000 */
[----:B---3--:R-:W-:-:S04]  /*3fb0*/  @!P1 SHF.R.S32.HI R9, RZ, 0x1f, R4 ;  /* 0x0000001fff099819 */ /* 0x008fc80000011404 */
[----:B------:R-:W-:Y:S02]  /*3fc0*/  @!P1 LEA.HI R9, R9, R4, RZ, 0x5 ;  /* 0x0000000409099211 */ /* 0x000fe400078f28ff */
[----:B----4-:R-:W-:Y:S01]  /*3fd0*/  @!P1 LEA R11, R11, R0, 0x18 ;  /* 0x000000000b0b9211 */ /* 0x010fe200078ec0ff */
[----:B--2---:R-:W-:Y:S01]  /*3fe0*/  @P0 FADD R2, R3, R2 ;  /* 0x0000000203020221 */ /* 0x004fe20000000000 */
[----:B------:R-:W-:-:S04]  /*3ff0*/  @!P1 SHF.R.S32.HI R0, RZ, 0x5, R9 ;  /* 0x00000005ff009819 */ /* 0x000fc80000011409 */
[----:B------:R-:W2:Y:S01]  /*4000*/  SHFL.DOWN P0, R5, R2, 0x8, 0x1f ;  /* 0x09001f0002057f89 */ /* 0x000ea20000000000 */
[----:B------:R-:W-:Y:S01]  /*4010*/  @!P1 LEA R0, R0, R11, 0x2 ;  /* 0x0000000b00009211 */ /* 0x000fe200078e10ff */
[----:B--2---:R-:W-:-:S05]  /*4020*/  @P0 FADD R5, R2, R5 ;  /* 0x0000000502050221 */ /* 0x004fca0000000000 */
[----:B------:R-:W2:Y:S02]  /*4030*/  SHFL.DOWN P0, R7, R5, 0x10, 0x1f ;  /* 0x0a001f0005077f89 */ /* 0x000ea40000000000 */
[----:B--2---:R-:W-:Y:S01]  /*4040*/  @P0 FADD R7, R5, R7 ;  /* 0x0000000705070221 */ /* 0x004fe20000000000 */
[----:B------:R-:W-:-:S04]  /*4050*/  ISETP.NE.AND P0, PT, R4, RZ, PT ;  /* 0x000000ff0400720c */ /* 0x000fc80003f05270 */
[----:B------:R2:W-:Y:S01]  /*4060*/  @!P1 STS [R0+0x1094], R7 ;  /* 0x0010940700009388 */ /* 0x0005e20000000800 */
[----:B------:R-:W-:Y:S08]  /*4070*/  BAR.SYNC.DEFER_BLOCKING 0x0 ;  /* 0x0000000000007b1d */ /* 0x000ff00000010000 */
[----:B------:R-:W-:Y:S05]  /*4080*/  @P0 BRA `(.L_x_1767) ;  /* 0x00000000002c0947 */ /* 0x000fea0003800000 */
[----:B------:R-:W3:Y:S01]  /*4090*/  @!P0 S2R R3, SR_CgaCtaId ;  /* 0x0000000000038919 */ /* 0x000ee20000008800 */
[----:B--2---:R-:W-:-:S04]  /*40a0*/  @!P0 MOV R0, 0x400 ;  /* 0x0000040000008802 */ /* 0x004fc80000000f00 */
[----:B---3--:R-:W-:-:S05]  /*40b0*/  @!P0 LEA R4, R3, R0, 0x18 ;  /* 0x0000000003048211 */ /* 0x008fca00078ec0ff */
[----:B------:R-:W2:Y:S04]  /*40c0*/  @!P0 LDS.64 R2, [R4+0x1098] ;  /* 0x0010980004028984 */ /* 0x000ea80000000a00 */
[----:B------:R-:W3:Y:S01]  /*40d0*/  @!P0 LDS R5, [R4+0x10a0] ;  /* 0x0010a00004058984 */ /* 0x000ee20000000800 */
[----:B--2---:R-:W-:-:S04]  /*40e0*/  @!P0 FADD.FTZ R2, R7, R2 ;  /* 0x0000000207028221 */ /* 0x004fc80000010000 */
[----:B------:R-:W-:Y:S01]  /*40f0*/  @!P0 FADD.FTZ R0, R3, R2 ;  /* 0x0000000203008221 */ /* 0x000fe20000010000 */
[----:B------:R-:W-:Y:S02]  /*4100*/  MOV R2, UR8 ;  /* 0x0000000800027c02 */ /* 0x000fe40008000f00 */
[----:B------:R-:W-:Y:S01]  /*4110*/  MOV R3, UR9 ;  /* 0x0000000900037c02 */ /* 0x000fe20008000f00 */
[----:B---3--:R-:W-:-:S05]  /*4120*/  @!P0 FADD.FTZ R7, R0, R5 ;  /* 0x0000000500078221 */ /* 0x008fca0000010000 */
[----:B------:R3:W-:Y:S02]  /*4130*/  REDG.E.ADD.F32.FTZ.RN.STRONG.GPU desc[UR28][R2.64], R7 ;  /* 0x00000007020079a6 */ /* 0x0007e4000c10f39c */
.L_x_1767:
[----:B------:R-:W-:Y:S05]  /*4140*/  BSYNC B0 ;  /* 0x0000000000007941 */ /* 0x000fea0003800000 */
.L_x_1766:
[----:B------:R-:W-:Y:S01]  /*4150*/  ULDC.64 UR4, c[0x0][0x3f8] ;  /* 0x0000fe0000047ab9 */ /* 0x000fe20000000a00 */
[----:B------:R-:W-:Y:S01]  /*4160*/  BSSY B0, `(.L_x_1768) ;  /* 0x000002b000007945 */ /* 0x000fe20003800000 */
[----:B------:R-:W-:-:S04]  /*4170*/  ISETP.NE.U32.AND P0, PT, RZ, UR4, PT ;  /* 0x00000004ff007c0c */ /* 0x000fc8000bf05070 */
[----:B------:R-:W-:-:S13]  /*4180*/  ISETP.NE.AND.EX P0, PT, RZ, UR5, PT, P0 ;  /* 0x00000005ff007c0c */ /* 0x000fda000bf05300 */
[----:B------:R-:W-:Y:S05]  /*4190*/  @!P0 BRA `(.L_x_1769) ;  /* 0x0000000000988947 */ /* 0x000fea0003800000 */
[----:B------:R-:W-:Y:S06]  /*41a0*/  BAR.SYNC.DEFER_BLOCKING 0x0 ;  /* 0x0000000000007b1d */ /* 0x000fec0000010000 */
[----:B--2---:R-:W2:Y:S01]  /*41b0*/  SHFL.DOWN P0, R0, R69, 0x1, 0x1f ;  /* 0x08201f0045007f89 */ /* 0x004ea20000000000 */
[----:B------:R-:W4:Y:S01]  /*41c0*/  S2R R4, SR_LANEID ;  /* 0x0000000000047919 */ /* 0x000f220000000000 */
[----:B------:R-:W5:Y:S01]  /*41d0*/  S2R R13, SR_TID.X ;  /* 0x00000000000d7919 */ /* 0x000f620000002100 */
[----:B--2---:R-:W-:-:S05]  /*41e0*/  @P0 FADD R0, R0, R69 ;  /* 0x0000004500000221 */ /* 0x004fca0000000000 */
[----:B---3--:R-:W2:Y:S01]  /*41f0*/  SHFL.DOWN P0, R3, R0, 0x2, 0x1f ;  /* 0x08401f0000037f89 */ /* 0x008ea20000000000 */
[----:B----4-:R-:W-:-:S13]  /*4200*/  ISETP.NE.AND P1, PT, R4, RZ, PT ;  /* 0x000000ff0400720c */ /* 0x010fda0003f25270 */
[----:B------:R-:W3:Y:S01]  /*4210*/  @!P1 S2R R9, SR_CgaCtaId ;  /* 0x0000000000099919 */ /* 0x000ee20000008800 */
[----:B------:R-:W-:Y:S01]  /*4220*/  @!P1 MOV R4, 0x400 ;  /* 0x0000040000049802 */ /* 0x000fe20000000f00 */
[----:B--2---:R-:W-:Y:S01]  /*4230*/  @P0 FADD R3, R0, R3 ;  /* 0x0000000300030221 */ /* 0x004fe20000000000 */
[----:B-----5:R-:W-:-:S04]  /*4240*/  @!P1 SHF.R.S32.HI R0, RZ, 0x1f, R13 ;  /* 0x0000001fff009819 */ /* 0x020fc8000001140d */
[----:B------:R-:W2:Y:S01]  /*4250*/  SHFL.DOWN P0, R2, R3, 0x4, 0x1f ;  /* 0x08801f0003027f89 */ /* 0x000ea20000000000 */
[----:B------:R-:W-:-:S04]  /*4260*/  @!P1 LEA.HI R0, R0, R13, RZ, 0x5 ;  /* 0x0000000d00009211 */ /* 0x000fc800078f28ff */
[----:B------:R-:W-:Y:S02]  /*4270*/  @!P1 SHF.R.S32.HI R0, RZ, 0x5, R0 ;  /* 0x00000005ff009819 */ /* 0x000fe40000011400 */
[----:B---3--:R-:W-:Y:S01]  /*4280*/  @!P1 LEA R9, R9, R4, 0x18 ;  /* 0x0000000409099211 */ /* 0x008fe200078ec0ff */
[----:B--2---:R-:W-:-:S03]  /*4290*/  @P0 FADD R2, R3, R2 ;  /* 0x0000000203020221 */ /* 0x004fc60000000000 */
[----:B------:R-:W-:Y:S02]  /*42a0*/  @!P1 LEA R0, R0, R9, 0x2 ;  /* 0x0000000900009211 */ /* 0x000fe400078e10ff */
[----:B------:R-:W2:Y:S02]  /*42b0*/  SHFL.DOWN P0, R5, R2, 0x8, 0x1f ;  /* 0x09001f0002057f89 */ /* 0x000ea40000000000 */
        /* <DEDUP_REMOVED lines=17> */
[----:B------:R2:W-:Y:S01]  /*43d0*/  REDG.E.ADD.F32.FTZ.RN.STRONG.GPU desc[UR28][R2.64], R7 ;  /* 0x00000007020079a6 */ /* 0x0005e2000c10f39c */
[----:B------:R-:W-:Y:S01]  /*43e0*/  HFMA2.MMA R13, -RZ, RZ, 0, 0 ;  /* 0x00000000ff0d7435 */ /* 0x000fe200000001ff */
[----:B------:R-:W-:Y:S10]  /*43f0*/  BRA `(.L_x_1770) ;  /* 0x0000000000047947 */ /* 0x000ff40003800000 */
.L_x_1769:
[----:B------:R-:W4:Y:S02]  /*4400*/  S2R R13, SR_TID.X ;  /* 0x00000000000d7919 */ /* 0x000f240000002100 */
.L_x_1770:
[----:B------:R-:W-:Y:S05]  /*4410*/  BSYNC B0 ;  /* 0x0000000000007941 */ /* 0x000fea0003800000 */
.L_x_1768:
[----:B------:R-:W-:Y:S02]  /*4420*/  ULDC UR23, c[0x0][0x21c] ;  /* 0x0000870000177ab9 */ /* 0x000fe40000000800 */
[----:B----4-:R-:W-:-:S13]  /*4430*/  ISETP.GE.AND P0, PT, R13, UR23, PT ;  /* 0x000000170d007c0c */ /* 0x010fda000bf06270 */
[----:B------:R-:W-:Y:S05]  /*4440*/  @P0 EXIT ;  /* 0x000000000000094d */ /* 0x000fea0003800000 */
[----:B------:R-:W-:Y:S01]  /*4450*/  USHF.R.S32.HI UR16, URZ, 0x1f, UR22 ;  /* 0x0000001f3f107899 */ /* 0x000fe20008011416 */
[----:B------:R-:W4:Y:S01]  /*4460*/  S2UR UR17, SR_CgaCtaId ;  /* 0x00000000001179c3 */ /* 0x000f220000008800 */
        /* <DEDUP_REMOVED lines=9> */
[----:B------:R-:W-:Y:S02]  /*4500*/  UIMAD.WIDE.U32 UR18, UR22, UR10, URZ ;  /* 0x0000000a161272a5 */ /* 0x000fe4000f8e003f */
        /* <DEDUP_REMOVED lines=8> */
[----:B------:R-:W-:Y:S02]  /*4590*/  UIMAD UR13, UR22, UR9, UR8 ;  /* 0x00000009160d72a4 */ /* 0x000fe4000f8e0208 */
[----:B------:R-:W-:Y:S02]  /*45a0*/  UIMAD.WIDE.U32 UR8, UR22, UR14, URZ ;  /* 0x0000000e160872a5 */ /* 0x000fe4000f8e003f */
[----:B------:R-:W-:Y:S01]  /*45b0*/  UIMAD UR15, UR22, UR15, UR16 ;  /* 0x0000000f160f72a4 */ /* 0x000fe2000f8e0210 */
[----:B------:R-:W-:Y:S02]  /*45c0*/  UMOV UR14, 0x400 ;  /* 0x00000400000e7882 */ /* 0x000fe40000000000 */
[----:B------:R-:W-:Y:S01]  /*45d0*/  ULDC UR16, c[0x0][0x0] ;  /* 0x0000000000107ab9 */ /* 0x000fe20000000800 */
[----:B------:R-:W-:Y:S01]  /*45e0*/  ULDC.64 UR30, c[0x0][0x2e0] ;  /* 0x0000b800001e7ab9 */ /* 0x000fe20000000a00 */
[----:B------:R-:W-:Y:S01]  /*45f0*/  ULDC.64 UR26, c[0x0][0x270] ;  /* 0x00009c00001a7ab9 */ /* 0x000fe20000000a00 */
[----:B------:R-:W-:Y:S01]  /*4600*/  ULDC.64 UR24, c[0x0][0x2d8] ;  /* 0x0000b60000187ab9 */ /* 0x000fe20000000a00 */
[----:B----4-:R-:W-:-:S02]  /*4610*/  ULEA UR14, UR17, UR14, 0x18 ;  /* 0x0000000e110e7291 */ /* 0x010fc4000f8ec03f */
[----:B------:R-:W-:Y:S02]  /*4620*/  UIADD3 UR12, UR5, UR12, URZ ;  /* 0x0000000c050c7290 */ /* 0x000fe4000fffe03f */
        /* <DEDUP_REMOVED lines=11> */
.L_x_1772:
[----:B--2---:R-:W-:Y:S02]  /*46e0*/  LEA R0, R13, UR14, 0x2 ;  /* 0x0000000e0d007c11 */ /* 0x004fe4000f8e10ff */
[----:B------:R-:W-:Y:S02]  /*46f0*/  SHF.R.S32.HI R14, RZ, 0x1f, R13 ;  /* 0x0000001fff0e7819 */ /* 0x000fe4000001140d */
[----:B----4-:R-:W-:Y:S01]  /*4700*/  MOV R4, UR6 ;  /* 0x0000000600047c02 */ /* 0x010fe20008000f00 */
[----:B------:R-:W2:Y:S01]  /*4710*/  LDS R15, [R0+0x2ce0] ;  /* 0x002ce000000f7984 */ /* 0x000ea20000000800 */
[----:B------:R-:W-:Y:S02]  /*4720*/  MOV R8, UR8 ;  /* 0x0000000800087c02 */ /* 0x000fe40008000f00 */
[----:B---3--:R-:W-:Y:S01]  /*4730*/  MOV R3, UR10 ;  /* 0x0000000a00037c02 */ /* 0x008fe20008000f00 */
[----:B------:R-:W3:Y:S01]  /*4740*/  LDS R17, [R0+0x30e0] ;  /* 0x0030e00000117984 */ /* 0x000ee20000000800 */
        /* <DEDUP_REMOVED lines=17> */
[----:B--2---:R2:W-:Y:S04]  /*4860*/  REDG.E.ADD.F32.FTZ.RN.STRONG.GPU desc[UR28][R4.64], R15 ;  /* 0x0000000f040079a6 */ /* 0x0045e8000c10f39c */
[----:B------:R4:W3:Y:S01]  /*4870*/  LDG.E R12, desc[UR28][R8.64] ;  /* 0x0000001c080c7981 */ /* 0x0008e2000c1e1900 */
[----:B------:R-:W-:Y:S01]  /*4880*/  MOV R6, UR18 ;  /* 0x0000001200067c02 */ /* 0x000fe20008000f00 */
[C---:B------:R-:W-:Y:S01]  /*4890*/  IMAD R16, R14.reuse, UR36, RZ ;  /* 0x000000240e107c24 */ /* 0x040fe2000f8e02ff */
[----:B------:R-:W-:Y:S01]  /*48a0*/  MOV R10, UR20 ;  /* 0x00000014000a7c02 */ /* 0x000fe20008000f00 */
[----:B------:R-:W-:Y:S01]  /*48b0*/  IMAD R18, R14, UR44, RZ ;  /* 0x0000002c0e127c24 */ /* 0x000fe2000f8e02ff */
[----:B------:R-:W-:-:S02]  /*48c0*/  MOV R3, UR11 ;  /* 0x0000000b00037c02 */ /* 0x000fc40008000f00 */
[----:B------:R-:W-:Y:S01]  /*48d0*/  MOV R7, UR19 ;  /* 0x0000001300077c02 */ /* 0x000fe20008000f00 */
[C---:B--2---:R-:W-:Y:S01]  /*48e0*/  IMAD R5, R13.reuse, UR37, R16 ;  /* 0x000000250d057c24 */ /* 0x044fe2000f8e0210 */
[----:B------:R-:W-:Y:S01]  /*48f0*/  MOV R2, R6 ;  /* 0x0000000600027202 */ /* 0x000fe20000000f00 */
[C---:B----4-:R-:W-:Y:S01]  /*4900*/  IMAD R9, R13.reuse, UR45, R18 ;  /* 0x0000002d0d097c24 */ /* 0x050fe2000f8e0212 */
        /* <DEDUP_REMOVED lines=11> */
[----:B---3--:R-:W-:-:S05]  /*49c0*/  FMUL.FTZ R11, R12, R17 ;  /* 0x000000110c0b7220 */ /* 0x008fca0000410000 */
[----:B------:R4:W-:Y:S04]  /*49d0*/  REDG.E.ADD.F32.FTZ.RN.STRONG.GPU desc[UR28][R4.64], R11 ;  /* 0x0000000b040079a6 */ /* 0x0009e8000c10f39c */
[----:B------:R-:W2:Y:S01]  /*49e0*/  LDG.E R8, desc[UR28][R8.64] ;  /* 0x0000001c08087981 */ /* 0x000ea2000c1e1900 */
        /* <DEDUP_REMOVED lines=12> */
[----:B--2---:R-:W-:-:S05]  /*4ab0*/  FMUL.FTZ R17, R17, R8 ;  /* 0x0000000811117220 */ /* 0x004fca0000410000 */
[----:B------:R4:W-:Y:S07]  /*4ac0*/  REDG.E.ADD.F32.FTZ.RN.STRONG.GPU desc[UR28][R6.64], R17 ;  /* 0x00000011060079a6 */ /* 0x0009ee000c10f39c */
[----:B------:R-:W-:Y:S05]  /*4ad0*/  @!P0 BRA `(.L_x_1772) ;  /* 0xfffffffc00008947 */ /* 0x000fea000383ffff */
[----:B------:R-:W-:Y:S05]  /*4ae0*/  BSYNC B0 ;  /* 0x0000000000007941 */ /* 0x000fea0003800000 */
.L_x_1771:
[----:B------:R-:W-:Y:S05]  /*4af0*/  EXIT ;  /* 0x000000000000794d */ /* 0x000fea0003800000 */
.L_x_1756:
[----:B------:R-:W-:Y:S01]  /*4b00*/  HFMA2.MMA R143, -RZ, RZ, 0, 5.9604644775390625e-08 ;  /* 0x00000001ff8f7435 */ /* 0x000fe200000001ff */
[----:B------:R-:W-:Y:S02]  /*4b10*/  MOV R144, R141 ;  /* 0x0000008d00907202 */ /* 0x000fe40000000f00 */
[----:B------:R-:W-:Y:S02]  /*4b20*/  MOV R146, RZ ;  /* 0x000000ff00927202 */ /* 0x000fe40000000f00 */
[----:B------:R-:W-:-:S07]  /*4b30*/  MOV R157, 0xffffffff ;  /* 0xffffffff009d7802 */ /* 0x000fce0000000f00 */
[----:B-1---5:R-:W-:Y:S05]  /*4b40*/  WARPSYNC.COLLECTIVE R157, `(.L_x_1773) ;  /* 0x000000009d087348 */ /* 0x022fea0003c00000 */
[----:B------:R0:W2:Y:S02]  /*4b50*/  SHFL.UP P2, R91, R144, R143, R146 ;  /* 0x0400008f905b7389 */ /* 0x0000a40000040092 */
[----:B012--5:R-:W-:Y:S01]  /*4b60*/  ENDCOLLECTIVE ;  /* 0x000000000000791b */ /* 0x027fe20003800000 */
.L_x_1773:
[----:B------:R-:W-:Y:S02]  /*4b70*/  MOV R144, R142 ;  /* 0x0000008e00907202 */ /* 0x000fe40000000f00 */
[----:B------:R-:W-:-:S07]  /*4b80*/  MOV R90, R91 ;  /* 0x0000005b005a7202 */ /* 0x000fce0000000f00 */
[----:B------:R-:W-:Y:S05]  /*4b90*/  WARPSYNC.COLLECTIVE R157, `(.L_x_1774) ;  /* 0x000000009d087348 */ /* 0x000fea0003c00000 */
[----:B------:R0:W1:Y:S02]  /*4ba0*/  SHFL.UP P2, R91, R144, R143, R146 ;  /* 0x0400008f905b7389 */ /* 0x0000640000040092 */
[----:B01----:R-:W-:Y:S01]  /*4bb0*/  ENDCOLLECTIVE ;  /* 0x000000000000791b */ /* 0x003fe20003800000 */
.L_x_1774:
[----:B------:R-:W-:Y:S01]  /*4bc0*/  HFMA2.MMA R143, -RZ, RZ, 0, 1.1920928955078125e-07 ;  /* 0x00000002ff8f7435 */ /* 0x000fe200000001ff */
[----:B------:R-:W-:-:S13]  /*4bd0*/  ISETP.GE.AND P2, PT, R68, 0x1, PT ;  /* 0x000000014400780c */ /* 0x000fda0003f46270 */
[C---:B------:R-:W-:Y:S01]  /*4be0*/  @P2 FFMA.FTZ R142, R141.reuse, R91, R142 ;  /* 0x0000005b8d8e2223 */ /* 0x040fe2000001008e */
[----:B------:R-:W-:-:S05]  /*4bf0*/  @P2 FMUL.FTZ R141, R141, R90 ;  /* 0x0000005a8d8d2220 */ /* 0x000fca0000410000 */
[----:B------:R-:W-:-:S07]  /*4c00*/  MOV R144, R141 ;  /* 0x0000008d00907202 */ /* 0x000fce0000000f00 */
[----:B------:R-:W-:Y:S05]  /*4c10*/  WARPSYNC.COLLECTIVE R157, `(.L_x_1775) ;  /* 0x000000009d087348 */ /* 0x000fea0003c00000 */
[----:B------:R0:W1:Y:S02]  /*4c20*/  SHFL.UP P2, R91, R144, R143, R146 ;  /* 0x0400008f905b7389 */ /* 0x0000640000040092 */
[----:B01----:R-:W-:Y:S01]  /*4c30*/  ENDCOLLECTIVE ;  /* 0x000000000000791b */ /* 0x003fe20003800000 */
.L_x_1775:
[----:B------:R-:W-:Y:S02]  /*4c40*/  MOV R144, R142 ;  /* 0x0000008e00907202 */ /* 0x000fe40000000f00 */
[----:B------:R-:W-:-:S07]  /*4c50*/  MOV R90, R91 ;  /* 0x0000005b005a7202 */ /* 0x000fce0000000f00 */
[----:B------:R-:W-:Y:S05]  /*4c60*/  WARPSYNC.COLLECTIVE R157, `(.L_x_1776) ;  /* 0x000000009d087348 */ /* 0x000fea0003c00000 */
[----:B------:R0:W1:Y:S02]  /*4c70*/  SHFL.UP P2, R91, R144, R143, R146 ;  /* 0x0400008f905b7389 */ /* 0x0000640000040092 */
[----:B01----:R-:W-:Y:S01]  /*4c80*/  ENDCOLLECTIVE ;  /* 0x000000000000791b */ /* 0x003fe20003800000 */
.L_x_1776:
[----:B------:R-:W-:Y:S01]  /*4c90*/  HFMA2.MMA R143, -RZ, RZ, 0, 2.384185791015625e-07 ;  /* 0x00000004ff8f7435 */ /* 0x000fe200000001ff */
[----:B------:R-:W-:-:S13]  /*4ca0*/  ISETP.GE.AND P2, PT, R68, 0x2, PT ;  /* 0x000000024400780c */ /* 0x000fda0003f46270 */
[C---:B------:R-:W-:Y:S01]  /*4cb0*/  @P2 FFMA.FTZ R142, R141.reuse, R91, R142 ;  /* 0x0000005b8d8e2223 */ /* 0x040fe2000001008e */
[----:B------:R-:W-:-:S05]  /*4cc0*/  @P2 FMUL.FTZ R141, R141, R90 ;  /* 0x0000005a8d8d2220 */ /* 0x000fca0000410000 */
[----:B------:R-:W-:-:S07]  /*4cd0*/  MOV R144, R141 ;  /* 0x0000008d00907202 */ /* 0x000fce0000000f00 */
[----:B------:R-:W-:Y:S05]  /*4ce0*/  WARPSYNC.COLLECTIVE R157, `(.L_x_1777) ;  /* 0x000000009d087348 */ /* 0x000fea0003c00000 */
[----:B------:R0:W1:Y:S02]  /*4cf0*/  SHFL.UP P2, R91, R144, R143, R146 ;  /* 0x0400008f905b7389 */ /* 0x0000640000040092 */
[----:B01----:R-:W-:Y:S01]  /*4d00*/  ENDCOLLECTIVE ;  /* 0x000000000000791b */ /* 0x003fe20003800000 */
.L_x_1777:
[----:B------:R-:W-:Y:S02]  /*4d10*/  MOV R144, R142 ;  /* 0x0000008e00907202 */ /* 0x000fe40000000f00 */
[----:B------:R-:W-:-:S07]  /*4d20*/  MOV R90, R91 ;  /* 0x0000005b005a7202 */ /* 0x000fce0000000f00 */
[----:B------:R-:W-:Y:S05]  /*4d30*/  WARPSYNC.COLLECTIVE R157, `(.L_x_1778) ;  /* 0x000000009d087348 */ /* 0x000fea0003c00000 */
[----:B------:R0:W1:Y:S02]  /*4d40*/  SHFL.UP P2, R91, R144, R143, R146 ;  /* 0x0400008f905b7389 */ /* 0x0000640000040092 */
[----:B01----:R-:W-:Y:S01]  /*4d50*/  ENDCOLLECTIVE ;  /* 0x000000000000791b */ /* 0x003fe20003800000 */
.L_x_1778:
[----:B------:R-:W-:Y:S01]  /*4d60*/  HFMA2.MMA R143, -RZ, RZ, 0, 4.76837158203125e-07 ;  /* 0x00000008ff8f7435 */ /* 0x000fe200000001ff */
[----:B------:R-:W-:-:S13]  /*4d70*/  ISETP.GE.AND P2, PT, R68, 0x4, PT ;  /* 0x000000044400780c */ /* 0x000fda0003f46270 */
[C---:B------:R-:W-:Y:S01]  /*4d80*/  @P2 FFMA.FTZ R142, R141.reuse, R91, R142 ;  /* 0x0000005b8d8e2223 */ /* 0x040fe2000001008e */
[----:B------:R-:W-:-:S05]  /*4d90*/  @P2 FMUL.FTZ R141, R141, R90 ;  /* 0x0000005a8d8d2220 */ /* 0x000fca0000410000 */
[----:B------:R-:W-:-:S07]  /*4da0*/  MOV R144, R141 ;  /* 0x0000008d00907202 */ /* 0x000fce0000000f00 */
[----:B------:R-:W-:Y:S05]  /*4db0*/  WARPSYNC.COLLECTIVE R157, `(.L_x_1779) ;  /* 0x000000009d087348 */ /* 0x000fea0003c00000 */
[----:B------:R0:W1:Y:S02]  /*4dc0*/  SHFL.UP P2, R91, R144, R143, R146 ;  /* 0x0400008f905b7389 */ /* 0x0000640000040092 */
[----:B01----:R-:W-:Y:S01]  /*4dd0*/  ENDCOLLECTIVE ;  /* 0x000000000000791b */ /* 0x003fe20003800000 */
.L_x_1779:
[----:B------:R-:W-:Y:S02]  /*4de0*/  MOV R144, R142 ;  /* 0x0000008e00907202 */ /* 0x000fe40000000f00 */
[----:B------:R-:W-:-:S07]  /*4df0*/  MOV R90, R91 ;  /* 0x0000005b005a7202 */ /* 0x000fce0000000f00 */
[----:B------:R-:W-:Y:S05]  /*4e00*/  WARPSYNC.COLLECTIVE R157, `(.L_x_1780) ;  /* 0x000000009d087348 */ /* 0x000fea0003c00000 */
[----:B------:R0:W1:Y:S02]  /*4e10*/  SHFL.UP P2, R91, R144, R143, R146 ;  /* 0x0400008f905b7389 */ /* 0x0000640000040092 */
[----:B01----:R-:W-:Y:S01]  /*4e20*/  ENDCOLLECTIVE ;  /* 0x000000000000791b */ /* 0x003fe20003800000 */
.L_x_1780:
[----:B------:R-:W-:Y:S01]  /*4e30*/  HFMA2.MMA R143, -RZ, RZ, 0, 9.5367431640625e-07 ;  /* 0x00000010ff8f7435 */ /* 0x000fe200000001ff */
[----:B------:R-:W-:-:S13]  /*4e40*/  ISETP.GE.AND P2, PT, R68, 0x8, PT ;  /* 0x000000084400780c */ /* 0x000fda0003f46270 */
[C---:B------:R-:W-:Y:S01]  /*4e50*/  @P2 FFMA.FTZ R142, R141.reuse, R91, R142 ;  /* 0x0000005b8d8e2223 */ /* 0x040fe2000001008e */
[----:B------:R-:W-:-:S05]  /*4e60*/  @P2 FMUL.FTZ R141, R141, R90 ;  /* 0x0000005a8d8d2220 */ /* 0x000fca0000410000 */
[----:B------:R-:W-:-:S07]  /*4e70*/  MOV R144, R141 ;  /* 0x0000008d00907202 */ /* 0x000fce0000000f00 */
[----:B------:R-:W-:Y:S05]  /*4e80*/  WARPSYNC.COLLECTIVE R157, `(.L_x_1781) ;  /* 0x000000009d087348 */ /* 0x000fea0003c00000 */
[----:B------:R0:W1:Y:S02]  /*4e90*/  SHFL.UP P2, R91, R144, R143, R146 ;  /* 0x0400008f905b7389 */ /* 0x0000640000040092 */
[----:B01----:R-:W-:Y:S01]  /*4ea0*/  ENDCOLLECTIVE ;  /* 0x000000000000791b */ /* 0x003fe20003800000 */
.L_x_1781:
[----:B------:R-:W-:Y:S02]  /*4eb0*/  MOV R144, R142 ;  /* 0x0000008e00907202 */ /* 0x000fe40000000f00 */
[----:B------:R-:W-:-:S07]  /*4ec0*/  MOV R90, R91 ;  /* 0x0000005b005a7202 */ /* 0x000fce0000000f00 */
[----:B------:R-:W-:Y:S05]  /*4ed0*/  WARPSYNC.COLLECTIVE R157, `(.L_x_1782) ;  /* 0x000000009d087348 */ /* 0x000fea0003c00000 */
[----:B------:R0:W1:Y:S02]  /*4ee0*/  SHFL.UP P2, R91, R144, R143, R146 ;  /* 0x0400008f905b7389 */ /* 0x0000640000040092 */
[----:B01----:R-:W-:Y:S01]  /*4ef0*/  ENDCOLLECTIVE ;  /* 0x000000000000791b */ /* 0x003fe20003800000 */
.L_x_1782:
[----:B------:R-:W-:Y:S05]  /*4f00*/  BRA `(.L_x_1783) ;  /* 0xffffffd0004c7947 */ /* 0x000fea000383ffff */
.L_x_1757:
        /* <DEDUP_REMOVED lines=8> */
.L_x_1785:
[----:B------:R-:W-:Y:S05]  /*4f90*/  BSYNC B0 ;  /* 0x0000000000007941 */ /* 0x000fea0003800000 */
.L_x_1784:
[----:B------:R-:W-:Y:S05]  /*4fa0*/  BRA `(.L_x_1786) ;  /* 0xffffffd000387947 */ /* 0x000fea000383ffff */
.L_x_1758:
        /* <DEDUP_REMOVED lines=8> */
.L_x_1788:
[----:B------:R-:W-:Y:S05]  /*5030*/  BSYNC B0 ;  /* 0x0000000000007941 */ /* 0x000fea0003800000 */
.L_x_1787:
[----:B------:R-:W-:Y:S05]  /*5040*/  BRA `(.L_x_1789) ;  /* 0xffffffd000187947 */ /* 0x000fea000383ffff */
.L_x_1759:
        /* <DEDUP_REMOVED lines=8> */
.L_x_1791:
[----:B------:R-:W-:Y:S05]  /*50d0*/  BSYNC B0 ;  /* 0x0000000000007941 */ /* 0x000fea0003800000 */
.L_x_1790:
        /* <DEDUP_REMOVED lines=9> */
.L_x_1792:
[----:B------:R-:W-:Y:S02]  /*5170*/  MOV R156, 0x1f ;  /* 0x0000001f009c7802 */ /* 0x000fe40000000f00 */
[----:B------:R-:W-:Y:S01]  /*5180*/  MOV R142, R91 ;  /* 0x0000005b008e7202 */ /* 0x000fe20000000f00 */
[----:B------:R-:W-:-:S11]  /*5190*/  HFMA2.MMA R91, -RZ, RZ, 0, 0 ;  /* 0x00000000ff5b7435 */ /* 0x000fd600000001ff */
[----:B------:R-:W-:Y:S05]  /*51a0*/  WARPSYNC.COLLECTIVE R157, `(.L_x_1793) ;  /* 0x000000009d087348 */ /* 0x000fea0003c00000 */
[----:B------:R0:W1:Y:S02]  /*51b0*/  SHFL.IDX P2, R160, R90, R91, R156 ;  /* 0x0000005b5aa07389 */ /* 0x000064000004009c */
[----:B01----:R-:W-:Y:S01]  /*51c0*/  ENDCOLLECTIVE ;  /* 0x000000000000791b */ /* 0x003fe20003800000 */
.L_x_1793:
[----:B------:R-:W-:Y:S02]  /*51d0*/  MOV R90, R41 ;  /* 0x00000029005a7202 */ /* 0x000fe40000000f00 */
[----:B------:R-:W-:-:S07]  /*51e0*/  MOV R40, R160 ;  /* 0x000000a000287202 */ /* 0x000fce0000000f00 */
[----:B------:R-:W-:Y:S05]  /*51f0*/  WARPSYNC.COLLECTIVE R157, `(.L_x_1794) ;  /* 0x000000009d087348 */ /* 0x000fea0003c00000 */
[----:B------:R0:W1:Y:S02]  /*5200*/  SHFL.IDX P2, R160, R90, R91, R156 ;  /* 0x0000005b5aa07389 */ /* 0x000064000004009c */
[----:B01----:R-:W-:Y:S01]  /*5210*/  ENDCOLLECTIVE ;  /* 0x000000000000791b */ /* 0x003fe20003800000 */
.L_x_1794:
[----:B------:R-:W-:Y:S01]  /*5220*/  MOV R41, R160 ;  /* 0x000000a000297202 */ /* 0x000fe20000000f00 */
[----:B------:R-:W-:Y:S06]  /*5230*/  BRA `(.L_x_1795) ;  /* 0xffffffcc00b47947 */ /* 0x000fec000383ffff */
.L_x_1761:
[----:B------:R-:W-:Y:S01]  /*5240*/  HFMA2.MMA R163, -RZ, RZ, 0, 5.9604644775390625e-08 ;  /* 0x00000001ffa37435 */ /* 0x000fe200000001ff */
[----:B------:R-:W-:Y:S02]  /*5250*/  MOV R160, R164 ;  /* 0x000000a400a07202 */ /* 0x000fe40000000f00 */
[----:B------:R-:W-:Y:S02]  /*5260*/  MOV R165, 0x1f ;  /* 0x0000001f00a57802 */ /* 0x000fe40000000f00 */
[----:B------:R-:W-:Y:S02]  /*5270*/  MOV R157, 0xffffffff ;  /* 0xffffffff009d7802 */ /* 0x000fe40000000f00 */
[----:B------:R-:W-:-:S07]  /*5280*/  MOV R156, 0x1f ;  /* 0x0000001f009c7802 */ /* 0x000fce0000000f00 */
[----:B-1----:R-:W-:Y:S05]  /*5290*/  WARPSYNC.COLLECTIVE R157, `(.L_x_1796) ;  /* 0x000000009d087348 */ /* 0x002fea0003c00000 */
[----:B------:R0:W2:Y:S02]  /*52a0*/  SHFL.DOWN P6, R90, R160, R163, R165 ;  /* 0x080000a3a05a7389 */ /* 0x0000a400000c00a5 */
[----:B012---:R-:W-:Y:S01]  /*52b0*/  ENDCOLLECTIVE ;  /* 0x000000000000791b */ /* 0x007fe20003800000 */
.L_x_1796:
[----:B------:R-:W-:Y:S02]  /*52c0*/  MOV R160, R161 ;  /* 0x000000a100a07202 */ /* 0x000fe40000000f00 */
[----:B------:R-:W-:-:S07]  /*52d0*/  MOV R91, R90 ;  /* 0x0000005a005b7202 */ /* 0x000fce0000000f00 */
[----:B------:R-:W-:Y:S05]  /*52e0*/  WARPSYNC.COLLECTIVE R157, `(.L_x_1797) ;  /* 0x000000009d087348 */ /* 0x000fea0003c00000 */
[----:B------:R0:W1:Y:S02]  /*52f0*/  SHFL.DOWN P6, R90, R160, R163, R165 ;  /* 0x080000a3a05a7389 */ /* 0x00006400000c00a5 */
[----:B01----:R-:W-:Y:S01]  /*5300*/  ENDCOLLECTIVE ;  /* 0x000000000000791b */ /* 0x003fe20003800000 */
.L_x_1797:
[----:B------:R-:W-:Y:S01]  /*5310*/  HFMA2.MMA R163, -RZ, RZ, 0, 1.1920928955078125e-07 ;  /* 0x00000002ffa37435 */ /* 0x000fe200000001ff */
[C---:B------:R-:W-:Y:S01]  /*5320*/  @P4 FFMA.FTZ R161, R164.reuse, R90, R161 ;  /* 0x0000005aa4a14223 */ /* 0x040fe200000100a1 */
[----:B------:R-:W-:-:S05]  /*5330*/  @P4 FMUL.FTZ R164, R164, R91 ;  /* 0x0000005ba4a44220 */ /* 0x000fca0000410000 */
[----:B------:R-:W-:-:S07]  /*5340*/  MOV R160, R164 ;  /* 0x000000a400a07202 */ /* 0x000fce0000000f00 */
[----:B------:R-:W-:Y:S05]  /*5350*/  WARPSYNC.COLLECTIVE R157, `(.L_x_1798) ;  /* 0x000000009d087348 */ /* 0x000fea0003c00000 */
[----:B------:R0:W1:Y:S02]  /*5360*/  SHFL.DOWN P6, R90, R160, R163, R165 ;  /* 0x080000a3a05a7389 */ /* 0x00006400000c00a5 */
[----:B01----:R-:W-:Y:S01]  /*5370*/  ENDCOLLECTIVE ;  /* 0x000000000000791b */ /* 0x003fe20003800000 */
.L_x_1798:
[----:B------:R-:W-:Y:S02]  /*5380*/  MOV R160, R161 ;  /* 0x000000a100a07202 */ /* 0x000fe40000000f00 */
[----:B------:R-:W-:-:S07]  /*5390*/  MOV R91, R90 ;  /* 0x0000005a005b7202 */ /* 0x000fce0000000f00 */
[----:B------:R-:W-:Y:S05]  /*53a0*/  WARPSYNC.COLLECTIVE R157, `(.L_x_1799) ;  /* 0x000000009d087348 */ /* 0x000fea0003c00000 */
[----:B------:R0:W1:Y:S02]  /*53b0*/  SHFL.DOWN P6, R90, R160, R163, R165 ;  /* 0x080000a3a05a7389 */ /* 0x00006400000c00a5 */
[----:B01----:R-:W-:Y:S01]  /*53c0*/  ENDCOLLECTIVE ;  /* 0x000000000000791b */ /* 0x003fe20003800000 */
.L_x_1799:
[----:B------:R-:W-:Y:S01]  /*53d0*/  HFMA2.MMA R163, -RZ, RZ, 0, 2.384185791015625e-07 ;  /* 0x00000004ffa37435 */ /* 0x000fe200000001ff */
[C---:B------:R-:W-:Y:S01]  /*53e0*/  @!P3 FFMA.FTZ R161, R164.reuse, R90, R161 ;  /* 0x0000005aa4a1b223 */ /* 0x040fe200000100a1 */
[----:B------:R-:W-:-:S05]  /*53f0*/  @!P3 FMUL.FTZ R164, R164, R91 ;  /* 0x0000005ba4a4b220 */ /* 0x000fca0000410000 */
[----:B------:R-:W-:-:S07]  /*5400*/  MOV R160, R164 ;  /* 0x000000a400a07202 */ /* 0x000fce0000000f00 */
[----:B------:R-:W-:Y:S05]  /*5410*/  WARPSYNC.COLLECTIVE R157, `(.L_x_1800) ;  /* 0x000000009d087348 */ /* 0x000fea0003c00000 */
[----:B------:R0:W1:Y:S02]  /*5420*/  SHFL.DOWN P6, R90, R160, R163, R165 ;  /* 0x080000a3a05a7389 */ /* 0x00006400000c00a5 */
[----:B01----:R-:W-:Y:S01]  /*5430*/  ENDCOLLECTIVE ;  /* 0x000000000000791b */ /* 0x003fe20003800000 */
.L_x_1800:
[----:B------:R-:W-:Y:S02]  /*5440*/  MOV R160, R161 ;  /* 0x000000a100a07202 */ /* 0x000fe40000000f00 */
[----:B------:R-:W-:-:S07]  /*5450*/  MOV R91, R90 ;  /* 0x0000005a005b7202 */ /* 0x000fce0000000f00 */
[----:B------:R-:W-:Y:S05]  /*5460*/  WARPSYNC.COLLECTIVE R157, `(.L_x_1801) ;  /* 0x000000009d087348 */ /* 0x000fea0003c00000 */
[----:B------:R0:W1:Y:S02]  /*5470*/  SHFL.DOWN P6, R90, R160, R163, R165 ;  /* 0x080000a3a05a7389 */ /* 0x00006400000c00a5 */
[----:B01----:R-:W-:Y:S01]  /*5480*/  ENDCOLLECTIVE ;  /* 0x000000000000791b */ /* 0x003fe20003800000 */
.L_x_1801:
[----:B------:R-:W-:Y:S01]  /*5490*/  HFMA2.MMA R163, -RZ, RZ, 0, 4.76837158203125e-07 ;  /* 0x00000008ffa37435 */ /* 0x000fe200000001ff */
[C---:B------:R-:W-:Y:S01]  /*54a0*/  @!P2 FFMA.FTZ R161, R164.reuse, R90, R161 ;  /* 0x0000005aa4a1a223 */ /* 0x040fe200000100a1 */
[----:B------:R-:W-:-:S05]  /*54b0*/  @!P2 FMUL.FTZ R164, R164, R91 ;  /* 0x0000005ba4a4a220 */ /* 0x000fca0000410000 */
[----:B------:R-:W-:-:S07]  /*54c0*/  MOV R160, R164 ;  /* 0x000000a400a07202 */ /* 0x000fce0000000f00 */
[----:B------:R-:W-:Y:S05]  /*54d0*/  WARPSYNC.COLLECTIVE R157, `(.L_x_1802) ;  /* 0x000000009d087348 */ /* 0x000fea0003c00000 */
[----:B------:R0:W1:Y:S02]  /*54e0*/  SHFL.DOWN P6, R90, R160, R163, R165 ;  /* 0x080000a3a05a7389 */ /* 0x00006400000c00a5 */
[----:B01----:R-:W-:Y:S01]  /*54f0*/  ENDCOLLECTIVE ;  /* 0x000000000000791b */ /* 0x003fe20003800000 */
.L_x_1802:
[----:B------:R-:W-:Y:S02]  /*5500*/  MOV R160, R161 ;  /* 0x000000a100a07202 */ /* 0x000fe40000000f00 */
[----:B------:R-:W-:-:S07]  /*5510*/  MOV R91, R90 ;  /* 0x0000005a005b7202 */ /* 0x000fce0000000f00 */
[----:B------:R-:W-:Y:S05]  /*5520*/  WARPSYNC.COLLECTIVE R157, `(.L_x_1803) ;  /* 0x000000009d087348 */ /* 0x000fea0003c00000 */
[----:B------:R0:W1:Y:S02]  /*5530*/  SHFL.DOWN P6, R90, R160, R163, R165 ;  /* 0x080000a3a05a7389 */ /* 0x00006400000c00a5 */
[----:B01----:R-:W-:Y:S01]  /*5540*/  ENDCOLLECTIVE ;  /* 0x000000000000791b */ /* 0x003fe20003800000 */
.L_x_1803:
[----:B------:R-:W-:Y:S01]  /*5550*/  HFMA2.MMA R163, -RZ, RZ, 0, 9.5367431640625e-07 ;  /* 0x00000010ffa37435 */ /* 0x000fe200000001ff */
[C---:B------:R-:W-:Y:S01]  /*5560*/  @!P1 FFMA.FTZ R161, R164.reuse, R90, R161 ;  /* 0x0000005aa4a19223 */ /* 0x040fe200000100a1 */
[----:B------:R-:W-:-:S05]  /*5570*/  @!P1 FMUL.FTZ R164, R164, R91 ;  /* 0x0000005ba4a49220 */ /* 0x000fca0000410000 */
[----:B------:R-:W-:-:S07]  /*5580*/  MOV R160, R164 ;  /* 0x000000a400a07202 */ /* 0x000fce0000000f00 */
[----:B------:R-:W-:Y:S05]  /*5590*/  WARPSYNC.COLLECTIVE R157, `(.L_x_1804) ;  /* 0x000000009d087348 */ /* 0x000fea0003c00000 */
[----:B------:R0:W1:Y:S02]  /*55a0*/  SHFL.DOWN P6, R90, R160, R163, R165 ;  /* 0x080000a3a05a7389 */ /* 0x00006400000c00a5 */
[----:B01----:R-:W-:Y:S01]  /*55b0*/  ENDCOLLECTIVE ;  /* 0x000000000000791b */ /* 0x003fe20003800000 */
.L_x_1804:
[----:B------:R-:W-:Y:S02]  /*55c0*/  MOV R160, R161 ;  /* 0x000000a100a07202 */ /* 0x000fe40000000f00 */
[----:B------:R-:W-:-:S07]  /*55d0*/  MOV R91, R90 ;  /* 0x0000005a005b7202 */ /* 0x000fce0000000f00 */
[----:B------:R-:W-:Y:S05]  /*55e0*/  WARPSYNC.COLLECTIVE R157, `(.L_x_1805) ;  /* 0x000000009d087348 */ /* 0x000fea0003c00000 */
[----:B------:R0:W1:Y:S02]  /*55f0*/  SHFL.DOWN P6, R90, R160, R163, R165 ;  /* 0x080000a3a05a7389 */ /* 0x00006400000c00a5 */
[----:B01----:R-:W-:Y:S01]  /*5600*/  ENDCOLLECTIVE ;  /* 0x000000000000791b */ /* 0x003fe20003800000 */
.L_x_1805:
[----:B------:R-:W-:Y:S01]  /*5610*/  HFMA2.MMA R163, -RZ, RZ, 0, 5.9604644775390625e-08 ;  /* 0x00000001ffa37435 */ /* 0x000fe200000001ff */
[C---:B------:R-:W-:Y:S01]  /*5620*/  @!P0 FFMA.FTZ R161, R164.reuse, R90, R161 ;  /* 0x0000005aa4a18223 */ /* 0x040fe200000100a1 */
[----:B------:R-:W-:Y:S01]  /*5630*/  @!P0 FMUL.FTZ R164, R164, R91 ;  /* 0x0000005ba4a48220 */ /* 0x000fe20000410000 */
[----:B------:R-:W-:-:S04]  /*5640*/  HFMA2.MMA R91, -RZ, RZ, 0, 0 ;  /* 0x00000000ff5b7435 */ /* 0x000fc800000001ff */
[----:B------:R-:W-:-:S07]  /*5650*/  MOV R90, R164 ;  /* 0x000000a4005a7202 */ /* 0x000fce0000000f00 */
[----:B------:R-:W-:Y:S05]  /*5660*/  WARPSYNC.COLLECTIVE R157, `(.L_x_1806) ;  /* 0x000000009d087348 */ /* 0x000fea0003c00000 */
[----:B------:R0:W1:Y:S02]  /*5670*/  SHFL.IDX P2, R160, R90, R91, R156 ;  /* 0x0000005b5aa07389 */ /* 0x000064000004009c */
[----:B01----:R-:W-:Y:S01]  /*5680*/  ENDCOLLECTIVE ;  /* 0x000000000000791b */ /* 0x003fe20003800000 */
.L_x_1806:
[----:B------:R-:W-:Y:S02]  /*5690*/  MOV R90, R161 ;  /* 0x000000a1005a7202 */ /* 0x000fe40000000f00 */
[----:B------:R-:W-:-:S07]  /*56a0*/  MOV R159, R160 ;  /* 0x000000a0009f7202 */ /* 0x000fce0000000f00 */
[----:B------:R-:W-:Y:S05]  /*56b0*/  WARPSYNC.COLLECTIVE R157, `(.L_x_1807) ;  /* 0x000000009d087348 */ /* 0x000fea0003c00000 */
[----:B------:R0:W1:Y:S02]  /*56c0*/  SHFL.IDX P2, R160, R90, R91, R156 ;  /* 0x0000005b5aa07389 */ /* 0x000064000004009c */
[----:B01----:R-:W-:Y:S01]  /*56d0*/  ENDCOLLECTIVE ;  /* 0x000000000000791b */ /* 0x003fe20003800000 */
.L_x_1807:
[----:B------:R-:W-:Y:S02]  /*56e0*/  MOV R158, R160 ;  /* 0x000000a0009e7202 */ /* 0x000fe40000000f00 */
[----:B------:R-:W-:-:S07]  /*56f0*/  MOV R160, R164 ;  /* 0x000000a400a07202 */ /* 0x000fce0000000f00 */
[----:B------:R-:W-:Y:S05]  /*5700*/  WARPSYNC.COLLECTIVE R157, `(.L_x_1808) ;  /* 0x000000009d087348 */ /* 0x000fea0003c00000 */
[----:B------:R0:W1:Y:S02]  /*5710*/  SHFL.DOWN P6, R90, R160, R163, R165 ;  /* 0x080000a3a05a7389 */ /* 0x00006400000c00a5 */
[----:B01----:R-:W-:Y:S01]  /*5720*/  ENDCOLLECTIVE ;  /* 0x000000000000791b */ /* 0x003fe20003800000 */
.L_x_1808:
[----:B------:R-:W-:Y:S02]  /*5730*/  MOV R160, R161 ;  /* 0x000000a100a07202 */ /* 0x000fe40000000f00 */
[----:B------:R-:W-:-:S07]  /*5740*/  MOV R162, R90 ;  /* 0x0000005a00a27202 */ /* 0x000fce0000000f00 */
[----:B------:R-:W-:Y:S05]  /*5750*/  WARPSYNC.COLLECTIVE R157, `(.L_x_1809) ;  /* 0x000000009d087348 */ /* 0x000fea0003c00000 */
[----:B------:R0:W1:Y:S02]  /*5760*/  SHFL.DOWN P6, R90, R160, R163, R165 ;  /* 0x080000a3a05a7389 */ /* 0x00006400000c00a5 */
[----:B01----:R-:W-:Y:S01]  /*5770*/  ENDCOLLECTIVE ;  /* 0x000000000000791b */ /* 0x003fe20003800000 */
.L_x_1809:
[----:B------:R-:W-:Y:S02]  /*5780*/  MOV R163, R90 ;  /* 0x0000005a00a37202 */ /* 0x000fe40000000f00 */
[----:B------:R-:W-:-:S07]  /*5790*/  MOV R90, R40 ;  /* 0x00000028005a7202 */ /* 0x000fce0000000f00 */
[----:B------:R-:W-:Y:S05]  /*57a0*/  WARPSYNC.COLLECTIVE R157, `(.L_x_1810) ;  /* 0x000000009d087348 */ /* 0x000fea0003c00000 */
[----:B------:R0:W1:Y:S02]  /*57b0*/  SHFL.IDX P2, R160, R90, R91, R156 ;  /* 0x0000005b5aa07389 */ /* 0x000064000004009c */
[----:B01----:R-:W-:Y:S01]  /*57c0*/  ENDCOLLECTIVE ;  /* 0x000000000000791b */ /* 0x003fe20003800000 */
.L_x_1810:
[----:B------:R-:W-:Y:S02]  /*57d0*/  MOV R90, R41 ;  /* 0x00000029005a7202 */ /* 0x000fe40000000f00 */
[----:B------:R-:W-:-:S07]  /*57e0*/  MOV R165, R160 ;  /* 0x000000a000a57202 */ /* 0x000fce0000000f00 */
[----:B------:R-:W-:Y:S05]  /*57f0*/  WARPSYNC.COLLECTIVE R157, `(.L_x_1811) ;  /* 0x000000009d087348 */ /* 0x000fea0003c00000 */
[----:B------:R0:W1:Y:S02]  /*5800*/  SHFL.IDX P2, R160, R90, R91, R156 ;  /* 0x0000005b5aa07389 */ /* 0x000064000004009c */
[----:B01----:R-:W-:Y:S01]  /*5810*/  ENDCOLLECTIVE ;  /* 0x000000000000791b */ /* 0x003fe20003800000 */
.L_x_1811:
[----:B------:R-:W-:Y:S05]  /*5820*/  BRA `(.L_x_1812) ;  /* 0xffffffd0000c7947 */ /* 0x000fea000383ffff */
.L_x_1813:
        /* <DEDUP_REMOVED lines=13> */
.L_x_10928:


//--------------------- .text._Z25selective_scan_bwd_kernelI32Selective_Scan_bwd_kernel_traitsILi128ELi16ELb1ELb0ELb0ELb0ELb1EN3c104HalfEfEEv12SSMParamsBwd --------------------------
	.section	.text._Z25selective_scan_bwd_kernelI32Selective_Scan_bwd_kernel_traitsILi128ELi16ELb1ELb0ELb0ELb0ELb1EN3c104HalfEfEEv12SSMParamsBwd,"ax",@progbits
	.align	128
        .global         _Z25selective_scan_bwd_kernelI32Selective_Scan_bwd_kernel_traitsILi128ELi16ELb1ELb0ELb0ELb0ELb1EN3c104HalfEfEEv12SSMParamsBwd
        .type           _Z25selective_scan_bwd_kernelI32Selective_Scan_bwd_kernel_traitsILi128ELi16ELb1ELb0ELb0ELb0ELb1EN3c104HalfEfEEv12SSMParamsBwd,@function
        .size           _Z25selective_scan_bwd_kernelI32Selective_Scan_bwd_kernel_traitsILi128ELi16ELb1ELb0ELb0ELb0ELb1EN3c104HalfEfEEv12SSMParamsBwd,(.L_x_10929 - _Z25selective_scan_bwd_kernelI32Selective_Scan_bwd_kernel_traitsILi128ELi16ELb1ELb0ELb0ELb0ELb1EN3c104HalfEfEEv12SSMParamsBwd)
        .other          _Z25selective_scan_bwd_kernelI32Selective_Scan_bwd_kernel_traitsILi128ELi16ELb1ELb0ELb0ELb0ELb1EN3c104HalfEfEEv12SSMParamsBwd,@"STO_CUDA_ENTRY STV_DEFAULT"
_Z25selective_scan_bwd_kernelI32Selective_Scan_bwd_kernel_traitsILi128ELi16ELb1ELb0ELb0ELb0ELb1EN3c104HalfEfEEv12SSMParamsBwd:
.text._Z25selective_scan_bwd_kernelI32Selective_Scan_bwd_kernel_traitsILi128ELi16ELb1ELb0ELb0ELb0ELb1EN3c104HalfEfEEv12SSMParamsBwd:
        /* <DEDUP_REMOVED lines=45> */
[----:B------:R-:W-:Y:S02]  /*02d0*/  UIMAD UR11, UR49, UR7, UR5 ;  /* 0x00000007310b72a4 */ /* 0x000fe4000f8e0205 */
[----:B------:R-:W-:Y:S01]  /*02e0*/  UISETP.NE.AND.EX UP1, UPT, UR19, URZ, UPT, UP1 ;  /* 0x0000003f1300728c */ /* 0x000fe2000bf25310 */
[----:B------:R-:W-:Y:S01]  /*02f0*/  UMOV UR6, URZ ;  /* 0x0000003f00067c82 */ /* 0x000fe20008000000 */
[----:B------:R-:W-:-:S02]  /*0300*/  UIMAD UR5, UR4, UR16, URZ ;  /* 0x00000010040572a4 */ /* 0x000fc4000f8e023f */
[----:B------:R-:W-:Y:S01]  /*0310*/  @UP2 ULEA UR6, UP4, UR22, UR24, 0x2 ;  /* 0x0000001816062291 */ /* 0x000fe2000f88103f */
[----:B------:R-:W-:Y:S01]  /*0320*/  UMOV UR7, URZ ;  /* 0x0000003f00077c82 */ /* 0x000fe20008000000 */
[----:B------:R-:W-:Y:S02]  /*0330*/  UIMAD.WIDE.U32 UR14, UR49, UR16, URZ ;  /* 0x00000010310e72a5 */ /* 0x000fe4000f8e003f */
[----:B------:R-:W-:Y:S02]  /*0340*/  UIMAD UR17, UR49, UR17, UR5 ;  /* 0x00000011311172a4 */ /* 0x000fe4000f8e0205 */
[----:B------:R-:W-:Y:S02]  /*0350*/  @UP2 ULEA.HI.X UR7, UR22, UR25, UR10, 0x2, UP4 ;  /* 0x0000001916072291 */ /* 0x000fe4000a0f140a */
[----:B------:R-:W-:Y:S01]  /*0360*/  UIMAD.WIDE.U32 UR4, UR49, UR8, URZ ;  /* 0x00000008310472a5 */ /* 0x000fe2000f8e003f */
[----:B------:R-:W-:Y:S01]  /*0370*/  ULDC.64 UR24, c[0x0][0x288] ;  /* 0x0000a20000187ab9 */ /* 0x000fe20000000a00 */
[----:B------:R-:W-:-:S02]  /*0380*/  UIADD3 UR13, UR13, UR11, URZ ;  /* 0x0000000b0d0d7290 */ /* 0x000fc4000fffe03f */
[----:B------:R-:W-:Y:S02]  /*0390*/  UIMAD UR16, UR10, UR24, URZ ;  /* 0x000000180a1072a4 */ /* 0x000fe4000f8e023f */
[----:B------:R-:W-:Y:S01]  /*03a0*/  UIADD3 UR15, UR15, UR17, URZ ;  /* 0x000000110f0f7290 */ /* 0x000fe2000fffe03f */
[----:B------:R-:W-:Y:S01]  /*03b0*/  UMOV UR8, URZ ;  /* 0x0000003f00087c82 */ /* 0x000fe20008000000 */
[----:B------:R-:W-:Y:S02]  /*03c0*/  @UP1 ULEA UR8, UP3, UR22, UR18, 0x2 ;  /* 0x0000001216081291 */ /* 0x000fe4000f86103f */
[----:B------:R-:W-:Y:S02]  /*03d0*/  UIMAD UR18, UR22, UR25, UR16 ;  /* 0x00000019161272a4 */ /* 0x000fe4000f8e0210 */
[----:B------:R-:W-:Y:S02]  /*03e0*/  UIMAD UR11, UR10, UR26, URZ ;  /* 0x0000001a0a0b72a4 */ /* 0x000fe4000f8e023f */
[----:B------:R-:W-:-:S02]  /*03f0*/  UIMAD.WIDE.U32 UR12, UR22, UR24, UR12 ;  /* 0x00000018160c72a5 */ /* 0x000fc4000f8e000c */
[----:B------:R-:W-:Y:S02]  /*0400*/  UIMAD.WIDE.U32 UR14, UR22, UR26, UR14 ;  /* 0x0000001a160e72a5 */ /* 0x000fe4000f8e000e */
[----:B------:R-:W-:Y:S01]  /*0410*/  ULEA UR16, UR23, 0xfffff800, 0xb ;  /* 0xfffff80017107891 */ /* 0x000fe2000f8e583f */
[----:B------:R-:W-:Y:S01]  /*0420*/  UMOV UR9, URZ ;  /* 0x0000003f00097c82 */ /* 0x000fe20008000000 */
[----:B------:R-:W-:Y:S02]  /*0430*/  @UP1 ULEA.HI.X UR9, UR22, UR19, UR10, 0x2, UP3 ;  /* 0x0000001316091291 */ /* 0x000fe400098f140a */
[----:B------:R-:W-:Y:S02]  /*0440*/  UIMAD UR19, UR22, UR27, UR11 ;  /* 0x0000001b161372a4 */ /* 0x000fe4000f8e020b */
[----:B------:R-:W-:Y:S02]  /*0450*/  USHF.R.S32.HI UR17, URZ, 0x1f, UR16 ;  /* 0x0000001f3f117899 */ /* 0x000fe40008011410 */
[----:B------:R-:W-:-:S02]  /*0460*/  UIADD3 UR26, UP1, UR16, UR12, URZ ;  /* 0x0000000c101a7290 */ /* 0x000fc4000ff3e03f */
[----:B------:R-:W-:Y:S02]  /*0470*/  UIADD3 UR24, UP2, UR16, UR14, URZ ;  /* 0x0000000e10187290 */ /* 0x000fe4000ff5e03f */
[----:B------:R-:W-:Y:S02]  /*0480*/  UIMAD UR21, UR10, UR30, URZ ;  /* 0x0000001e0a1572a4 */ /* 0x000fe4000f8e023f */
[----:B------:R-:W-:Y:S01]  /*0490*/  UIADD3 UR5, UR5, UR20, URZ ;  /* 0x0000001405057290 */ /* 0x000fe2000fffe03f */
[----:B------:R-:W-:Y:S01]  /*04a0*/  ULDC.64 UR10, c[0x0][0x2f8] ;  /* 0x0000be00000a7ab9 */ /* 0x000fe20000000a00 */
[----:B------:R-:W-:Y:S02]  /*04b0*/  UIADD3.X UR18, UR17, UR13, UR18, UP1, !UPT ;  /* 0x0000000d11127290 */ /* 0x000fe40008ffe412 */
[----:B------:R-:W-:Y:S02]  /*04c0*/  UIADD3.X UR14, UR17, UR15, UR19, UP2, !UPT ;  /* 0x0000000f110e7290 */ /* 0x000fe400097fe413 */
[----:B------:R-:W-:-:S02]  /*04d0*/  ULEA UR27, UP1, UR26, UR32, 0x1 ;  /* 0x000000201a1b7291 */ /* 0x000fc4000f82083f */
[----:B------:R-:W-:Y:S02]  /*04e0*/  ULEA UR25, UP2, UR24, UR10, 0x1 ;  /* 0x0000000a18197291 */ /* 0x000fe4000f84083f */
[----:B------:R-:W-:Y:S01]  /*04f0*/  UIMAD.WIDE.U32 UR12, UR22, UR30, UR4 ;  /* 0x0000001e160c72a5 */ /* 0x000fe2000f8e0004 */
[----:B------:R-:W-:Y:S01]  /*0500*/  @UP0 ULDC UR10, c[0x0][0x214] ;  /* 0x00008500000a0ab9 */ /* 0x000fe20000000800 */
[----:B------:R-:W-:Y:S02]  /*0510*/  ULEA.HI.X UR26, UR26, UR33, UR18, 0x1, UP1 ;  /* 0x000000211a1a7291 */ /* 0x000fe400088f0c12 */
[----:B------:R-:W-:Y:S02]  /*0520*/  @UP0 UIMAD UR10, UR49, UR10, UR22 ;  /* 0x0000000a310a02a4 */ /* 0x000fe4000f8e0216 */
[----:B------:R-:W-:Y:S02]  /*0530*/  UISETP.GE.AND UP1, UPT, UR23, 0x1, UPT ;  /* 0x000000011700788c */ /* 0x000fe4000bf26270 */
[----:B------:R-:W-:-:S02]  /*0540*/  @UP0 UIMAD UR10, UR10, UR23, URZ ;  /* 0x000000170a0a02a4 */ /* 0x000fc4000f8e023f */
[----:B------:R-:W-:Y:S01]  /*0550*/  ULEA.HI.X UR24, UR24, UR11, UR14, 0x1, UP2 ;  /* 0x0000000b18187291 */ /* 0x000fe200090f0c0e */
[----:B------:R-:W-:Y:S01]  /*0560*/  UMOV UR4, URZ ;  /* 0x0000003f00047c82 */ /* 0x000fe20008000000 */
[----:B------:R-:W-:Y:S02]  /*0570*/  UIADD3 UR14, UP2, UR16, UR12, URZ ;  /* 0x0000000c100e7290 */ /* 0x000fe4000ff5e03f */
[----:B------:R-:W-:Y:S01]  /*0580*/  UIMAD UR21, UR22, UR31, UR21 ;  /* 0x0000001f161572a4 */ /* 0x000fe2000f8e0215 */
[----:B------:R-:W-:Y:S01]  /*0590*/  @UP0 ULDC UR12, c[0x0][0x21c] ;  /* 0x00008700000c0ab9 */ /* 0x000fe20000000800 */
[----:B------:R-:W-:Y:S01]  /*05a0*/  ULDC.64 UR18, c[0x0][0x3b8] ;  /* 0x0000ee0000127ab9 */ /* 0x000fe20000000a00 */
[----:B------:R-:W-:Y:S02]  /*05b0*/  @UP0 UIMAD UR12, UR10, UR12, URZ ;  /* 0x0000000c0a0c02a4 */ /* 0x000fe4000f8e023f */
[----:B------:R-:W-:Y:S01]  /*05c0*/  UIADD3.X UR13, UR17, UR13, UR21, UP2, !UPT ;  /* 0x0000000d110d7290 */ /* 0x000fe200097fe415 */
[----:B------:R-:W-:Y:S01]  /*05d0*/  @UP0 ULDC.64 UR10, c[0x0][0x310] ;  /* 0x0000c400000a0ab9 */ /* 0x000fe20000000a00 */
[----:B------:R-:W-:-:S02]  /*05e0*/  ULEA UR23, UP2, UR14, UR18, 0x1 ;  /* 0x000000120e177291 */ /* 0x000fc4000f84083f */
[----:B------:R-:W-:Y:S01]  /*05f0*/  @UP0 UIMAD.WIDE UR10, UR12, 0x8, UR10 ;  /* 0x000000080c0a08a5 */ /* 0x000fe2000f8e020a */
[----:B------:R-:W-:Y:S01]  /*0600*/  UMOV UR5, URZ ;  /* 0x0000003f00057c82 */ /* 0x000fe20008000000 */
[----:B------:R-:W-:Y:S01]  /*0610*/  ULEA.HI.X UR14, UR14, UR19, UR13, 0x1, UP2 ;  /* 0x000000130e0e7291 */ /* 0x000fe200090f0c0d */
[----:B------:R-:W-:Y:S02]  /*0620*/  UMOV UR12, UR6 ;  /* 0x00000006000c7c82 */ /* 0x000fe40008000000 */
[----:B------:R-:W-:Y:S02]  /*0630*/  UMOV UR13, UR7 ;  /* 0x00000007000d7c82 */ /* 0x000fe40008000000 */
[----:B------:R-:W-:Y:S01]  /*0640*/  @!UP0 UMOV UR10, URZ ;  /* 0x0000003f000a8c82 */ /* 0x000fe20008000000 */
[----:B------:R-:W-:Y:S01]  /*0650*/  @!UP0 UMOV UR11, URZ ;  /* 0x0000003f000b8c82 */ /* 0x000fe20008000000 */
[----:B--2---:R-:W-:Y:S02]  /*0660*/  @P0 R2UR UR4, R2 ;  /* 0x00000000020402ca */ /* 0x004fe400000e0000 */
[----:B------:R-:W-:-:S02]  /*0670*/  PLOP3.LUT P0, PT, PT, PT, UP1, 0x80, 0x0 ;  /* 0x000000000000781c */ /* 0x000fc40003f0f018 */
        /* <DEDUP_REMOVED lines=16> */
.L_x_1829:
[----:B------:R-:W-:Y:S01]  /*0780*/  BAR.SYNC.DEFER_BLOCKING 0x0 ;  /* 0x0000000000007b1d */ /* 0x000fe20000010000 */
[----:B------:R-:W-:Y:S02]  /*0790*/  SHF.L.U32 R0, R103, 0x1, RZ ;  /* 0x0000000167007819 */ /* 0x000fe400000006ff */
[----:B------:R-:W-:Y:S02]  /*07a0*/  MOV R4, UR27 ;  /* 0x0000001b00047c02 */ /* 0x000fe40008000f00 */
[----:B------:R-:W-:Y:S02]  /*07b0*/  LOP3.LUT R0, R0, 0xffffffc0, RZ, 0xc0, !PT ;  /* 0xffffffc000007812 */ /* 0x000fe400078ec0ff */
[----:B------:R-:W-:Y:S02]  /*07c0*/  MOV R5, UR26 ;  /* 0x0000001a00057c02 */ /* 0x000fe40008000f00 */
[----:B--2---:R-:W-:Y:S02]  /*07d0*/  MOV R8, UR25 ;  /* 0x0000001900087c02 */ /* 0x004fe40008000f00 */
[----:B------:R-:W-:-:S02]  /*07e0*/  MOV R9, UR24 ;  /* 0x0000001800097c02 */ /* 0x000fc40008000f00 */
[----:B------:R-:W-:Y:S02]  /*07f0*/  MOV R10, UR23 ;  /* 0x00000017000a7c02 */ /* 0x000fe40008000f00 */
[----:B------:R-:W-:Y:S01]  /*0800*/  MOV R11, UR7 ;  /* 0x00000007000b7c02 */ /* 0x000fe20008000f00 */
[----:B------:R-:W-:Y:S01]  /*0810*/  USHF.R.S32.HI UR16, URZ, 0x1f, UR49 ;  /* 0x0000001f3f107899 */ /* 0x000fe20008011431 */
[----:B------:R-:W-:Y:S01]  /*0820*/  LOP3.LUT R2, R0, 0x1f, R103, 0xf8, !PT ;  /* 0x0000001f00027812 */ /* 0x000fe200078ef867 */
[----:B------:R-:W-:Y:S01]  /*0830*/  ULEA UR14, UR44, 0xfffff800, 0xb ;  /* 0xfffff8002c0e7891 */ /* 0x000fe2000f8e583f */
[----:B------:R-:W-:Y:S01]  /*0840*/  ULDC.64 UR18, c[0x0][0x2a0] ;  /* 0x0000a80000127ab9 */ /* 0x000fe20000000a00 */
[----:B------:R-:W-:Y:S02]  /*0850*/  ULDC.64 UR20, c[0x0][0x2a8] ;  /* 0x0000aa0000147ab9 */ /* 0x000fe40000000a00 */
[----:B------:R-:W-:Y:S01]  /*0860*/  IMAD.WIDE R4, R2, 0x10, R4 ;  /* 0x0000001002047825 */ /* 0x000fe200078e0204 */
[----:B------:R-:W-:-:S04]  /*0870*/  ULDC.64 UR30, c[0x0][0x3a0] ;  /* 0x0000e800001e7ab9 */ /* 0x000fc80000000a00 */
[----:B------:R-:W2:Y:S04]  /*0880*/  LDG.E.128 R12, desc[UR28][R4.64] ;  /* 0x0000001c040c7981 */ /* 0x000ea8000c1e1d00 */
[----:B------:R-:W3:Y:S01]  /*0890*/  LDG.E.128 R16, desc[UR28][R4.64+0x200] ;  /* 0x0002001c04107981 */ /* 0x000ee2000c1e1d00 */
[----:B------:R-:W-:Y:S01]  /*08a0*/  IADD3 R6, R0, R101, RZ ;  /* 0x0000006500067210 */ /* 0x000fe20007ffe0ff */
[----:B------:R-:W-:-:S03]  /*08b0*/  IMAD.WIDE R8, R2, 0x10, R8 ;  /* 0x0000001002087825 */ /* 0x000fc600078e0208 */
[C---:B------:R-:W-:Y:S02]  /*08c0*/  IADD3 R7, R6.reuse, R101, RZ ;  /* 0x0000006506077210 */ /* 0x040fe40007ffe0ff */
[-C--:B------:R-:W-:Y:S02]  /*08d0*/  LEA R3, R6, R100.reuse, 0x4 ;  /* 0x0000006406037211 */ /* 0x080fe400078e20ff */
[----:B------:R-:W-:-:S03]  /*08e0*/  LEA R34, R7, R100, 0x4 ;  /* 0x0000006407227211 */ /* 0x000fc600078e20ff */
[----:B--2---:R-:W-:Y:S04]  /*08f0*/  STS.128 [R3], R12 ;  /* 0x0000000c03007388 */ /* 0x004fe80000000c00 */
[----:B---3--:R-:W-:Y:S01]  /*0900*/  STS.128 [R3+0x200], R16 ;  /* 0x0002001003007388 */ /* 0x008fe20000000c00 */
[----:B------:R-:W-:-:S03]  /*0910*/  NOP ;  /* 0x0000000000007918 */ /* 0x000fc60000000000 */
[----:B------:R-:W-:Y:S04]  /*0920*/  LDS.128 R44, [R34] ;  /* 0x00000000222c7984 */ /* 0x000fe80000000c00 */
[----:B------:R-:W-:Y:S01]  /*0930*/  LDS.128 R40, [R34+0x10] ;  /* 0x0000100022287984 */ /* 0x000fe20000000c00 */
[----:B------:R-:W-:Y:S06]  /*0940*/  BAR.SYNC.DEFER_BLOCKING 0x0 ;  /* 0x0000000000007b1d */ /* 0x000fec0000010000 */
[----:B------:R-:W2:Y:S04]  /*0950*/  LDG.E.128 R20, desc[UR28][R8.64] ;  /* 0x0000001c08147981 */ /* 0x000ea8000c1e1d00 */
[----:B------:R-:W3:Y:S01]  /*0960*/  LDG.E.128 R24, desc[UR28][R8.64+0x200] ;  /* 0x0002001c08187981 */ /* 0x000ee2000c1e1d00 */
[----:B------:R-:W-:-:S03]  /*0970*/  IMAD.WIDE R10, R2, 0x10, R10 ;  /* 0x00000010020a7825 */ /* 0x000fc600078e020a */
[----:B0-2---:R0:W-:Y:S04]  /*0980*/  STS.128 [R3], R20 ;  /* 0x0000001403007388 */ /* 0x0051e80000000c00 */
[----:B---3--:R-:W-:Y:S01]  /*0990*/  STS.128 [R3+0x200], R24 ;  /* 0x0002001803007388 */ /* 0x008fe20000000c00 */
[----:B------:R-:W-:-:S03]  /*09a0*/  NOP ;  /* 0x0000000000007918 */ /* 0x000fc60000000000 */
[----:B------:R-:W-:Y:S04]  /*09b0*/  LDS.128 R16, [R34] ;  /* 0x0000000022107984 */ /* 0x000fe80000000c00 */
[----:B------:R-:W-:Y:S01]  /*09c0*/  LDS.128 R4, [R34+0x10] ;  /* 0x0000100022047984 */ /* 0x000fe20000000c00 */
[----:B------:R-:W-:Y:S06]  /*09d0*/  BAR.SYNC.DEFER_BLOCKING 0x0 ;  /* 0x0000000000007b1d */ /* 0x000fec0000010000 */
[----:B------:R-:W2:Y:S04]  /*09e0*/  LDG.E.128 R28, desc[UR28][R10.64] ;  /* 0x0000001c0a1c7981 */ /* 0x000ea8000c1e1d00 */
[----:B------:R-:W3:Y:S01]  /*09f0*/  LDG.E.128 R36, desc[UR28][R10.64+0x200] ;  /* 0x0002001c0a247981 */ /* 0x000ee2000c1e1d00 */
[----:B------:R-:W-:-:S02]  /*0a00*/  UIMAD UR6, UR16, UR18, URZ ;  /* 0x00000012100672a4 */ /* 0x000fc4000f8e023f */
[----:B------:R-:W-:Y:S02]  /*0a10*/  USHF.R.S32.HI UR15, URZ, 0x1f, UR14 ;  /* 0x0000001f3f0f7899 */ /* 0x000fe4000801140e */
[----:B------:R-:W-:Y:S02]  /*0a20*/  UIMAD UR17, UR49, UR19, UR6 ;  /* 0x00000013311172a4 */ /* 0x000fe4000f8e0206 */
[----:B------:R-:W-:Y:S02]  /*0a30*/  UIMAD.WIDE.U32 UR18, UR49, UR18, UR14 ;  /* 0x00000012311272a5 */ /* 0x000fe4000f8e000e */
[----:B------:R-:W-:Y:S02]  /*0a40*/  USHF.R.S32.HI UR6, URZ, 0x1f, UR22 ;  /* 0x0000001f3f067899 */ /* 0x000fe40008011416 */
[----:B------:R-:W-:Y:S02]  /*0a50*/  UIADD3 UR19, UR19, UR17, URZ ;  /* 0x0000001113137290 */ /* 0x000fe4000fffe03f */
[----:B------:R-:W-:-:S02]  /*0a60*/  UIMAD UR17, UR6, UR20, URZ ;  /* 0x00000014061172a4 */ /* 0x000fc4000f8e023f */
[----:B------:R-:W-:Y:S02]  /*0a70*/  UIMAD.WIDE.U32 UR18, UR22, UR20, UR18 ;  /* 0x00000014161272a5 */ /* 0x000fe4000f8e0012 */
[----:B------:R-:W-:-:S03]  /*0a80*/  UIMAD UR17, UR22, UR21, UR17 ;  /* 0x00000015161172a4 */ /* 0x000fc6000f8e0211 */
[----:B------:R-:W-:Y:S01]  /*0a90*/  ULDC.64 UR20, c[0x0][0x318] ;  /* 0x0000c60000147ab9 */ /* 0x000fe20000000a00 */
[----:B------:R-:W-:Y:S02]  /*0aa0*/  UIADD3 UR19, UR19, UR17, URZ ;  /* 0x0000001113137290 */ /* 0x000fe4000fffe03f */
[----:B------:R-:W-:-:S04]  /*0ab0*/  ULEA UR17, UP0, UR18, UR20, 0x1 ;  /* 0x0000001412117291 */ /* 0x000fc8000f80083f */
[----:B------:R-:W-:Y:S02]  /*0ac0*/  ULEA.HI.X UR18, UR18, UR21, UR19, 0x1, UP0 ;  /* 0x0000001512127291 */ /* 0x000fe400080f0c13 */
[----:B0-----:R-:W-:Y:S01]  /*0ad0*/  MOV R20, UR17 ;  /* 0x0000001100147c02 */ /* 0x001fe20008000f00 */
[----:B------:R-:W-:-:S03]  /*0ae0*/  ULDC.64 UR20, c[0x0][0x2b8] ;  /* 0x0000ae0000147ab9 */ /* 0x000fc60000000a00 */
[----:B------:R-:W-:Y:S01]  /*0af0*/  MOV R21, UR18 ;  /* 0x0000001200157c02 */ /* 0x000fe20008000f00 */
[----:B------:R-:W-:Y:S02]  /*0b00*/  ULDC.64 UR18, c[0x0][0x2b0] ;  /* 0x0000ac0000127ab9 */ /* 0x000fe40000000a00 */
[----:B------:R-:W-:Y:S01]  /*0b10*/  IMAD.WIDE R20, R2, 0x10, R20 ;  /* 0x0000001002147825 */ /* 0x000fe200078e0214 */
[----:B--2---:R-:W-:Y:S04]  /*0b20*/  STS.128 [R3], R28 ;  /* 0x0000001c03007388 */ /* 0x004fe80000000c00 */
[----:B---3--:R0:W-:Y:S01]  /*0b30*/  STS.128 [R3+0x200], R36 ;  /* 0x0002002403007388 */ /* 0x0081e20000000c00 */
[----:B------:R-:W-:-:S03]  /*0b40*/  NOP ;  /* 0x0000000000007918 */ /* 0x000fc60000000000 */
[----:B-1----:R-:W1:Y:S04]  /*0b50*/  LDS.128 R8, [R34] ;  /* 0x0000000022087984 */ /* 0x002e680000000c00 */
[----:B------:R-:W-:Y:S01]  /*0b60*/  LDS.128 R12, [R34+0x10] ;  /* 0x00001000220c7984 */ /* 0x000fe20000000c00 */
[----:B------:R-:W-:Y:S06]  /*0b70*/  BAR.SYNC.DEFER_BLOCKING 0x0 ;  /* 0x0000000000007b1d */ /* 0x000fec0000010000 */
[----:B------:R-:W2:Y:S04]  /*0b80*/  LDG.E.128 R52, desc[UR28][R20.64] ;  /* 0x0000001c14347981 */ /* 0x000ea8000c1e1d00 */
[----:B------:R-:W3:Y:S01]  /*0b90*/  LDG.E.128 R56, desc[UR28][R20.64+0x200] ;  /* 0x0002001c14387981 */ /* 0x000ee2000c1e1d00 */
[----:B------:R-:W-:-:S04]  /*0ba0*/  UIMAD UR17, UR16, UR18, URZ ;  /* 0x00000012101172a4 */ /* 0x000fc8000f8e023f */
[----:B------:R-:W-:Y:S02]  /*0bb0*/  UIMAD UR17, UR49, UR19, UR17 ;  /* 0x00000013311172a4 */ /* 0x000fe4000f8e0211 */
[----:B------:R-:W-:-:S04]  /*0bc0*/  UIMAD.WIDE.U32 UR18, UR49, UR18, UR14 ;  /* 0x00000012311272a5 */ /* 0x000fc8000f8e000e */
[----:B------:R-:W-:Y:S02]  /*0bd0*/  UIADD3 UR19, UR19, UR17, URZ ;  /* 0x0000001113137290 */ /* 0x000fe4000fffe03f */
[----:B------:R-:W-:Y:S02]  /*0be0*/  UIMAD UR17, UR6, UR20, URZ ;  /* 0x00000014061172a4 */ /* 0x000fe4000f8e023f */
[----:B------:R-:W-:Y:S02]  /*0bf0*/  UIMAD.WIDE.U32 UR18, UR22, UR20, UR18 ;  /* 0x00000014161272a5 */ /* 0x000fe4000f8e0012 */
[----:B------:R-:W-:-:S03]  /*0c00*/  UIMAD UR17, UR22, UR21, UR17 ;  /* 0x00000015161172a4 */ /* 0x000fc6000f8e0211 */
[----:B------:R-:W-:Y:S01]  /*0c10*/  ULDC.64 UR20, c[0x0][0x308] ;  /* 0x0000c20000147ab9 */ /* 0x000fe20000000a00 */
[----:B------:R-:W-:Y:S02]  /*0c20*/  UIADD3 UR19, UR19, UR17, URZ ;  /* 0x0000001113137290 */ /* 0x000fe4000fffe03f */
[----:B------:R-:W-:-:S04]  /*0c30*/  ULEA UR17, UP0, UR18, UR20, 0x1 ;  /* 0x0000001412117291 */ /* 0x000fc8000f80083f */
[----:B------:R-:W-:Y:S02]  /*0c40*/  ULEA.HI.X UR18, UR18, UR21, UR19, 0x1, UP0 ;  /* 0x0000001512127291 */ /* 0x000fe400080f0c13 */
[----:B0-----:R-:W-:-:S04]  /*0c50*/  MOV R36, UR17 ;  /* 0x0000001100247c02 */ /* 0x001fc80008000f00 */
[----:B------:R-:W-:Y:S01]  /*0c60*/  MOV R37, UR18 ;  /* 0x0000001200257c02 */ /* 0x000fe20008000f00 */
[----:B-1----:R-:W-:Y:S01]  /*0c70*/  HADD2.F32 R96, -RZ, R9.H1_H1 ;  /* 0x30000009ff607230 */ /* 0x002fe20000004100 */
[----:B------:R-:W-:Y:S01]  /*0c80*/  ULDC.64 UR18, c[0x0][0x398] ;  /* 0x0000e60000127ab9 */ /* 0x000fe20000000a00 */
[----:B------:R-:W-:Y:S01]  /*0c90*/  IMAD.WIDE R36, R2, 0x10, R36 ;  /* 0x0000001002247825 */ /* 0x000fe200078e0224 */
[----:B--2---:R-:W-:Y:S04]  /*0ca0*/  STS.128 [R3], R52 ;  /* 0x0000003403007388 */ /* 0x004fe80000000c00 */
[----:B---3--:R-:W-:Y:S01]  /*0cb0*/  STS.128 [R3+0x200], R56 ;  /* 0x0002003803007388 */ /* 0x008fe20000000c00 */
[----:B------:R-:W-:-:S03]  /*0cc0*/  NOP ;  /* 0x0000000000007918 */ /* 0x000fc60000000000 */
[----:B------:R-:W0:Y:S04]  /*0cd0*/  LDS.128 R60, [R34] ;  /* 0x00000000223c7984 */ /* 0x000e280000000c00 */
[----:B------:R-:W1:Y:S01]  /*0ce0*/  LDS.128 R20, [R34+0x10] ;  /* 0x0000100022147984 */ /* 0x000e620000000c00 */
[----:B------:R-:W-:Y:S06]  /*0cf0*/  BAR.SYNC.DEFER_BLOCKING 0x0 ;  /* 0x0000000000007b1d */ /* 0x000fec0000010000 */
[----:B------:R-:W2:Y:S04]  /*0d00*/  LDG.E.128 R28, desc[UR28][R36.64] ;  /* 0x0000001c241c7981 */ /* 0x000ea8000c1e1d00 */
[----:B------:R3:W4:Y:S01]  /*0d10*/  LDG.E.128 R24, desc[UR28][R36.64+0x200] ;  /* 0x0002001c24187981 */ /* 0x000722000c1e1d00 */
[--C-:B------:R-:W-:Y:S01]  /*0d20*/  HADD2.F32 R95, -RZ, R10.reuse.H0_H0 ;  /* 0x2000000aff5f7230 */ /* 0x100fe20000004100 */
[----:B------:R-:W-:Y:S01]  /*0d30*/  UIMAD UR17, UR16, UR18, URZ ;  /* 0x00000012101172a4 */ /* 0x000fe2000f8e023f */
[----:B------:R-:W-:Y:S01]  /*0d40*/  HADD2.F32 R94, -RZ, R10.H1_H1 ;  /* 0x3000000aff5e7230 */ /* 0x000fe20000004100 */
[----:B------:R-:W-:Y:S01]  /*0d50*/  UIMAD UR20, UR6, UR30, URZ ;  /* 0x0000001e061472a4 */ /* 0x000fe2000f8e023f */
[--C-:B0-----:R-:W-:Y:S01]  /*0d60*/  HADD2.F32 R33, -RZ, R62.reuse.H0_H0 ;  /* 0x2000003eff217230 */ /* 0x101fe20000004100 */
[----:B------:R-:W-:Y:S01]  /*0d70*/  UIMAD UR17, UR49, UR19, UR17 ;  /* 0x00000013311172a4 */ /* 0x000fe2000f8e0211 */
[----:B------:R-:W-:Y:S01]  /*0d80*/  HADD2.F32 R50, -RZ, R62.H1_H1 ;  /* 0x3000003eff327230 */ /* 0x000fe20000004100 */
[----:B------:R-:W-:Y:S01]  /*0d90*/  UIMAD.WIDE.U32 UR18, UR49, UR18, UR14 ;  /* 0x00000012311272a5 */ /* 0x000fe2000f8e000e */
[--C-:B-1----:R-:W-:Y:S01]  /*0da0*/  HADD2.F32 R64, -RZ, R20.reuse.H0_H0 ;  /* 0x20000014ff407230 */ /* 0x102fe20000004100 */
[----:B------:R-:W-:Y:S01]  /*0db0*/  UIMAD UR20, UR22, UR31, UR20 ;  /* 0x0000001f161472a4 */ /* 0x000fe2000f8e0214 */
[----:B------:R-:W-:-:S02]  /*0dc0*/  HADD2.F32 R70, -RZ, R20.H1_H1 ;  /* 0x30000014ff467230 */ /* 0x000fc40000004100 */
[----:B---3--:R-:W-:Y:S01]  /*0dd0*/  FMUL.FTZ R37, R50, -1.4426950216293334961 ;  /* 0xbfb8aa3b32257820 */ /* 0x008fe20000410000 */
[--C-:B------:R-:W-:Y:S02]  /*0de0*/  HADD2.F32 R62, -RZ, R21.reuse.H0_H0 ;  /* 0x20000015ff3e7230 */ /* 0x100fe40000004100 */
[----:B------:R-:W-:Y:S01]  /*0df0*/  FMUL.FTZ R20, R64, -1.4426950216293334961 ;  /* 0xbfb8aa3b40147820 */ /* 0x000fe20000410000 */
[----:B------:R-:W-:Y:S01]  /*0e00*/  HADD2.F32 R68, -RZ, R22.H0_H0 ;  /* 0x20000016ff447230 */ /* 0x000fe20000004100 */
[----:B------:R-:W-:Y:S01]  /*0e10*/  MUFU.EX2 R55, R37 ;  /* 0x0000002500377308 */ /* 0x000fe20000000800 */
[----:B------:R-:W-:Y:S02]  /*0e20*/  HADD2.F32 R69, -RZ, R21.H1_H1 ;  /* 0x30000015ff457230 */ /* 0x000fe40000004100 */
[----:B------:R-:W-:Y:S01]  /*0e30*/  FMUL.FTZ R21, R62, -1.4426950216293334961 ;  /* 0xbfb8aa3b3e157820 */ /* 0x000fe20000410000 */
[----:B------:R-:W-:Y:S01]  /*0e40*/  HADD2.F32 R48, -RZ, R60.H1_H1 ;  /* 0x3000003cff307230 */ /* 0x000fe20000004100 */
[----:B------:R-:W-:Y:S01]  /*0e50*/  UIADD3 UR19, UR19, UR17, URZ ;  /* 0x0000001113137290 */ /* 0x000fe2000fffe03f */
[----:B------:R-:W-:-:S02]  /*0e60*/  HADD2.F32 R51, -RZ, R63.H0_H0 ;  /* 0x2000003fff337230 */ /* 0x000fc40000004100 */
[----:B------:R-:W-:Y:S01]  /*0e70*/  FMUL.FTZ R58, R69, -1.4426950216293334961 ;  /* 0xbfb8aa3b453a7820 */ /* 0x000fe20000410000 */
[----:B------:R-:W-:Y:S01]  /*0e80*/  HADD2.F32 R65, -RZ, R63.H1_H1 ;  /* 0x3000003fff417230 */ /* 0x000fe20000004100 */
[----:B------:R0:W1:Y:S01]  /*0e90*/  MUFU.EX2 R78, R20 ;  /* 0x00000014004e7308 */ /* 0x0000620000000800 */
[----:B------:R-:W-:Y:S02]  /*0ea0*/  HADD2.F32 R49, -RZ, R60.H0_H0 ;  /* 0x2000003cff317230 */ /* 0x000fe40000004100 */
[----:B------:R-:W-:Y:S01]  /*0eb0*/  FMUL.FTZ R39, R48, -1.4426950216293334961 ;  /* 0xbfb8aa3b30277820 */ /* 0x000fe20000410000 */
[----:B------:R-:W-:Y:S02]  /*0ec0*/  HADD2.F32 R71, -RZ, R22.H1_H1 ;  /* 0x30000016ff477230 */ /* 0x000fe40000004100 */
[----:B------:R-:W-:Y:S01]  /*0ed0*/  FMUL.FTZ R57, R65, -1.4426950216293334961 ;  /* 0xbfb8aa3b41397820 */ /* 0x000fe20000410000 */
[--C-:B------:R-:W-:Y:S02]  /*0ee0*/  HADD2.F32 R63, -RZ, R23.reuse.H0_H0 ;  /* 0x20000017ff3f7230 */ /* 0x100fe40000004100 */
[----:B------:R-:W-:Y:S01]  /*0ef0*/  FMUL.FTZ R35, R49, -1.4426950216293334961 ;  /* 0xbfb8aa3b31237820 */ /* 0x000fe20000410000 */
[----:B------:R-:W-:Y:S01]  /*0f00*/  HADD2.F32 R66, -RZ, R23.H1_H1 ;  /* 0x30000017ff427230 */ /* 0x000fe20000004100 */
[----:B------:R-:W3:Y:S01]  /*0f10*/  MUFU.EX2 R88, R21 ;  /* 0x0000001500587308 */ /* 0x000ee20000000800 */
[----:B0-----:R-:W-:Y:S01]  /*0f20*/  FMUL.FTZ R20, R68, -1.4426950216293334961 ;  /* 0xbfb8aa3b44147820 */ /* 0x001fe20000410000 */
[----:B------:R-:W-:-:S02]  /*0f30*/  HADD2.F32 R67, -RZ, R61.H0_H0 ;  /* 0x2000003dff437230 */ /* 0x000fc40000004100 */
[----:B------:R-:W-:Y:S01]  /*0f40*/  FMUL.FTZ R56, R51, -1.4426950216293334961 ;  /* 0xbfb8aa3b33387820 */ /* 0x000fe20000410000 */
[----:B------:R-:W-:Y:S02]  /*0f50*/  HADD2.F32 R32, -RZ, R61.H1_H1 ;  /* 0x3000003dff207230 */ /* 0x000fe40000004100 */
[----:B------:R-:W-:Y:S01]  /*0f60*/  FMUL.FTZ R37, R71, -1.4426950216293334961 ;  /* 0xbfb8aa3b47257820 */ /* 0x000fe20000410000 */
[--C-:B------:R-:W-:Y:S02]  /*0f70*/  HADD2.F32 R93, -RZ, R11.reuse.H0_H0 ;  /* 0x2000000bff5d7230 */ /* 0x100fe40000004100 */
[----:B------:R-:W-:Y:S01]  /*0f80*/  FMUL.FTZ R52, R67, -1.4426950216293334961 ;  /* 0xbfb8aa3b43347820 */ /* 0x000fe20000410000 */
[----:B------:R-:W0:Y:S01]  /*0f90*/  MUFU.EX2 R97, R20 ;  /* 0x0000001400617308 */ /* 0x000e220000000800 */
[----:B------:R-:W-:Y:S01]  /*0fa0*/  FMUL.FTZ R36, R32, -1.4426950216293334961 ;  /* 0xbfb8aa3b20247820 */ /* 0x000fe20000410000 */
[----:B-1----:R-:W-:Y:S01]  /*0fb0*/  FADD.FTZ R78, R78, 1 ;  /* 0x3f8000004e4e7421 */ /* 0x002fe20000010000 */
[----:B------:R-:W-:-:S02]  /*0fc0*/  HADD2.F32 R92, -RZ, R11.H1_H1 ;  /* 0x3000000bff5c7230 */ /* 0x000fc40000004100 */
[----:B------:R-:W-:Y:S01]  /*0fd0*/  FADD.FTZ R55, R55, 1 ;  /* 0x3f80000037377421 */ /* 0x000fe20000010000 */
[--C-:B------:R-:W-:Y:S01]  /*0fe0*/  HADD2.F32 R85, -RZ, R12.reuse.H0_H0 ;  /* 0x2000000cff557230 */ /* 0x100fe20000004100 */
[----:B------:R-:W-:Y:S01]  /*0ff0*/  UIMAD.WIDE.U32 UR18, UR22, UR30, UR18 ;  /* 0x0000001e161272a5 */ /* 0x000fe2000f8e0012 */
[----:B------:R-:W-:Y:S01]  /*1000*/  HADD2.F32 R84, -RZ, R12.H1_H1 ;  /* 0x3000000cff547230 */ /* 0x000fe20000004100 */
[----:B------:R1:W5:Y:S01]  /*1010*/  MUFU.EX2 R38, R35 ;  /* 0x0000002300267308 */ /* 0x0003620000000800 */
[--C-:B------:R-:W-:Y:S02]  /*1020*/  HADD2.F32 R83, -RZ, R13.reuse.H0_H0 ;  /* 0x2000000dff537230 */ /* 0x100fe40000004100 */
[----:B---3--:R-:W-:Y:S01]  /*1030*/  FADD.FTZ R91, R88, 1 ;  /* 0x3f800000585b7421 */ /* 0x008fe20000010000 */
[----:B------:R-:W-:Y:S01]  /*1040*/  HADD2.F32 R82, -RZ, R13.H1_H1 ;  /* 0x3000000dff527230 */ /* 0x000fe20000004100 */
[----:B------:R-:W-:Y:S01]  /*1050*/  ULDC.64 UR30, c[0x0][0x3e8] ;  /* 0x0000fa00001e7ab9 */ /* 0x000fe20000000a00 */
[--C-:B------:R-:W-:Y:S01]  /*1060*/  HADD2.F32 R81, -RZ, R14.reuse.H0_H0 ;  /* 0x2000000eff517230 */ /* 0x100fe20000004100 */
[----:B------:R-:W-:Y:S01]  /*1070*/  UIADD3 UR19, UR19, UR20, URZ ;  /* 0x0000001413137290 */ /* 0x000fe2000fffe03f */
[----:B------:R-:W-:Y:S01]  /*1080*/  HADD2.F32 R80, -RZ, R14.H1_H1 ;  /* 0x3000000eff507230 */ /* 0x000fe20000004100 */
[----:B------:R-:W3:Y:S01]  /*1090*/  MUFU.EX2 R39, R39 ;  /* 0x0000002700277308 */ /* 0x000ee20000000800 */
[----:B-1----:R-:W-:Y:S01]  /*10a0*/  FMUL.FTZ R35, R33, -1.4426950216293334961 ;  /* 0xbfb8aa3b21237820 */ /* 0x002fe20000410000 */
[----:B------:R-:W-:-:S02]  /*10b0*/  HADD2.F32 R61, -RZ, R16.H0_H0 ;  /* 0x20000010ff3d7230 */ /* 0x000fc40000004100 */
[----:B0-----:R-:W-:Y:S01]  /*10c0*/  FADD.FTZ R97, R97, 1 ;  /* 0x3f80000061617421 */ /* 0x001fe20000010000 */
[----:B------:R-:W-:Y:S01]  /*10d0*/  HADD2.F32 R60, -RZ, R16.H1_H1 ;  /* 0x30000010ff3c7230 */ /* 0x000fe20000004100 */
[----:B------:R-:W-:Y:S01]  /*10e0*/  ULEA UR17, UP0, UR18, UR30, 0x1 ;  /* 0x0000001e12117291 */ /* 0x000fe2000f80083f */
[----:B------:R-:W-:Y:S01]  /*10f0*/  HADD2.F32 R59, -RZ, R17.H0_H0 ;  /* 0x20000011ff3b7230 */ /* 0x000fe20000004100 */
[----:B------:R0:W1:Y:S01]  /*1100*/  MUFU.EX2 R54, R35 ;  /* 0x0000002300367308 */ /* 0x0000620000000800 */
[----:B-----5:R-:W-:Y:S01]  /*1110*/  FADD.FTZ R38, R38, 1 ;  /* 0x3f80000026267421 */ /* 0x020fe20000010000 */
[----:B------:R-:W-:-:S06]  /*1120*/  ULEA.HI.X UR18, UR18, UR31, UR19, 0x1, UP0 ;  /* 0x0000001f12127291 */ /* 0x000fcc00080f0c13 */
[----:B------:R-:W-:Y:S01]  /*1130*/  MUFU.RCP R72, R38 ;  /* 0x0000002600487308 */ /* 0x000fe20000001000 */
[----:B---3--:R-:W-:Y:S01]  /*1140*/  FADD.FTZ R39, R39, 1 ;  /* 0x3f80000027277421 */ /* 0x008fe20000010000 */
[----:B0-----:R-:W-:-:S06]  /*1150*/  FMUL.FTZ R35, R70, -1.4426950216293334961 ;  /* 0xbfb8aa3b46237820 */ /* 0x001fcc0000410000 */
[----:B------:R-:W0:Y:S01]  /*1160*/  MUFU.RCP R75, R39 ;  /* 0x00000027004b7308 */ /* 0x000e220000001000 */
[----:B-1----:R-:W-:-:S07]  /*1170*/  FADD.FTZ R54, R54, 1 ;  /* 0x3f80000036367421 */ /* 0x002fce0000010000 */
[----:B------:R1:W3:Y:S08]  /*1180*/  MUFU.EX2 R79, R35 ;  /* 0x00000023004f7308 */ /* 0x0002f00000000800 */
[----:B------:R-:W5:Y:S01]  /*1190*/  MUFU.EX2 R52, R52 ;  /* 0x0000003400347308 */ /* 0x000f620000000800 */
[----:B0-----:R-:W-:Y:S01]  /*11a0*/  FADD.FTZ R11, -R75, 1 ;  /* 0x3f8000004b0b7421 */ /* 0x001fe20000010100 */
[----:B-1----:R-:W-:-:S06]  /*11b0*/  FMUL.FTZ R35, R66, -1.4426950216293334961 ;  /* 0xbfb8aa3b42237820 */ /* 0x002fcc0000410000 */
[----:B------:R0:W1:Y:S01]  /*11c0*/  MUFU.EX2 R53, R36 ;  /* 0x0000002400357308 */ /* 0x0000620000000800 */
[----:B---3--:R-:W-:Y:S01]  /*11d0*/  FADD.FTZ R89, R79, 1 ;  /* 0x3f8000004f597421 */ /* 0x008fe20000010000 */
[----:B------:R-:W-:-:S06]  /*11e0*/  HADD2.F32 R79, -RZ, R15.H0_H0 ;  /* 0x2000000fff4f7230 */ /* 0x000fcc0000004100 */
[----:B------:R-:W-:Y:S01]  /*11f0*/  MUFU.EX2 R57, R57 ;  /* 0x0000003900397308 */ /* 0x000fe20000000800 */
[----:B-----5:R-:W-:Y:S01]  /*1200*/  FADD.FTZ R52, R52, 1 ;  /* 0x3f80000034347421 */ /* 0x020fe20000010000 */
[----:B0-----:R-:W-:-:S06]  /*1210*/  FMUL.FTZ R36, R63, -1.4426950216293334961 ;  /* 0xbfb8aa3b3f247820 */ /* 0x001fcc0000410000 */
[----:B------:R0:W-:Y:S01]  /*1220*/  MUFU.RCP R87, R78 ;  /* 0x0000004e00577308 */ /* 0x0001e20000001000 */
[----:B-1----:R-:W-:-:S07]  /*1230*/  FADD.FTZ R53, R53, 1 ;  /* 0x3f80000035357421 */ /* 0x002fce0000010000 */
[----:B------:R-:W1:Y:S01]  /*1240*/  MUFU.EX2 R56, R56 ;  /* 0x0000003800387308 */ /* 0x000e620000000800 */
[----:B0-----:R-:W-:Y:S02]  /*1250*/  HADD2.F32 R78, -RZ, R15.H1_H1 ;  /* 0x3000000fff4e7230 */ /* 0x001fe40000004100 */
[C---:B------:R-:W-:Y:S01]  /*1260*/  FFMA.FTZ R15, R48.reuse, R11, 1 ;  /* 0x3f800000300f7423 */ /* 0x040fe2000001000b */
[----:B------:R-:W-:-:S04]  /*1270*/  FMUL.FTZ R48, R48, R75 ;  /* 0x0000004b30307220 */ /* 0x000fc80000410000 */
[----:B------:R0:W3:Y:S08]  /*1280*/  MUFU.EX2 R90, R58 ;  /* 0x0000003a005a7308 */ /* 0x0000f00000000800 */
[----:B------:R-:W-:Y:S01]  /*1290*/  MUFU.RCP R74, R52 ;  /* 0x00000034004a7308 */ /* 0x000fe20000001000 */
[----:B-1----:R-:W-:Y:S01]  /*12a0*/  FADD.FTZ R86, R56, 1 ;  /* 0x3f80000038567421 */ /* 0x002fe20000010000 */
[----:B0-----:R-:W-:-:S02]  /*12b0*/  HADD2.F32 R58, -RZ, R17.H1_H1 ;  /* 0x30000011ff3a7230 */ /* 0x001fc40000004100 */
[----:B------:R-:W-:-:S04]  /*12c0*/  HADD2.F32 R56, -RZ, R18.H1_H1 ;  /* 0x30000012ff387230 */ /* 0x000fc80000004100 */
[----:B------:R-:W0:Y:S01]  /*12d0*/  MUFU.EX2 R37, R37 ;  /* 0x0000002500257308 */ /* 0x000e220000000800 */
[----:B---3--:R-:W-:-:S07]  /*12e0*/  FADD.FTZ R88, R90, 1 ;  /* 0x3f8000005a587421 */ /* 0x008fce0000010000 */
[----:B------:R-:W-:Y:S08]  /*12f0*/  MUFU.RCP R73, R53 ;  /* 0x0000003500497308 */ /* 0x000ff00000001000 */
[----:B------:R-:W1:Y:S01]  /*1300*/  MUFU.EX2 R35, R35 ;  /* 0x0000002300237308 */ /* 0x000e620000000800 */
[----:B0-----:R-:W-:-:S07]  /*1310*/  FADD.FTZ R98, R37, 1 ;  /* 0x3f80000025627421 */ /* 0x001fce0000010000 */
[----:B------:R-:W0:Y:S08]  /*1320*/  MUFU.EX2 R36, R36 ;  /* 0x0000002400247308 */ /* 0x000e300000000800 */
[----:B------:R3:W-:Y:S01]  /*1330*/  MUFU.RCP R77, R55 ;  /* 0x00000037004d7308 */ /* 0x0007e20000001000 */
[----:B-1----:R-:W-:-:S07]  /*1340*/  FADD.FTZ R117, R35, 1 ;  /* 0x3f80000023757421 */ /* 0x002fce0000010000 */
[----:B------:R-:W-:Y:S01]  /*1350*/  MUFU.RCP R86, R86 ;  /* 0x0000005600567308 */ /* 0x000fe20000001000 */
[----:B---3--:R-:W-:Y:S02]  /*1360*/  HADD2.F32 R55, -RZ, R19.H0_H0 ;  /* 0x20000013ff377230 */ /* 0x008fe40000004100 */
[----:B0-----:R-:W-:-:S05]  /*1370*/  FADD.FTZ R36, R36, 1 ;  /* 0x3f80000024247421 */ /* 0x001fca0000010000 */
[----:B------:R-:W-:Y:S08]  /*1380*/  MUFU.RCP R89, R89 ;  /* 0x0000005900597308 */ /* 0x000ff00000001000 */
[----:B------:R-:W-:Y:S08]  /*1390*/  MUFU.RCP R88, R88 ;  /* 0x0000005800587308 */ /* 0x000ff00000001000 */
[----:B------:R0:W-:Y:S08]  /*13a0*/  MUFU.RCP R76, R54 ;  /* 0x00000036004c7308 */ /* 0x0001f00000001000 */
[----:B------:R-:W1:Y:S01]  /*13b0*/  MUFU.RCP R91, R91 ;  /* 0x0000005b005b7308 */ /* 0x000e620000001000 */
[----:B0-----:R-:W-:-:S02]  /*13c0*/  HADD2.F32 R54, -RZ, R19.H1_H1 ;  /* 0x30000013ff367230 */ /* 0x001fc40000004100 */
[----:B------:R-:W-:-:S04]  /*13d0*/  FADD.FTZ R19, -R73, 1 ;  /* 0x3f80000049137421 */ /* 0x000fc80000010100 */
[C---:B------:R-:W-:Y:S01]  /*13e0*/  FFMA.FTZ R19, R32.reuse, R19, 1 ;  /* 0x3f80000020137423 */ /* 0x040fe20000010013 */
[----:B------:R-:W-:Y:S01]  /*13f0*/  FMUL.FTZ R32, R32, R73 ;  /* 0x0000004920207220 */ /* 0x000fe20000410000 */
[----:B------:R-:W-:Y:S08]  /*1400*/  MUFU.RCP R98, R98 ;  /* 0x0000006200627308 */ /* 0x000ff00000001000 */
[----:B------:R-:W-:Y:S01]  /*1410*/  MUFU.RCP R117, R117 ;  /* 0x0000007500757308 */ /* 0x000fe20000001000 */
[----:B-1----:R-:W-:-:S04]  /*1420*/  FADD.FTZ R35, -R91, 1 ;  /* 0x3f8000005b237421 */ /* 0x002fc80000010100 */
[C---:B------:R-:W-:Y:S01]  /*1430*/  FFMA.FTZ R35, R62.reuse, R35, 1 ;  /* 0x3f8000003e237423 */ /* 0x040fe20000010023 */
[----:B------:R-:W-:Y:S02]  /*1440*/  FMUL.FTZ R62, R62, R91 ;  /* 0x0000005b3e3e7220 */ /* 0x000fe40000410000 */
[----:B------:R-:W-:Y:S08]  /*1450*/  MUFU.RCP R97, R97 ;  /* 0x0000006100617308 */ /* 0x000ff00000001000 */
[----:B------:R-:W0:Y:S02]  /*1460*/  MUFU.RCP R108, R36 ;  /* 0x00000024006c7308 */ /* 0x000e240000001000 */
[----:B0-----:R-:W-:-:S04]  /*1470*/  FADD.FTZ R36, -R108, 1 ;  /* 0x3f8000006c247421 */ /* 0x001fc80000010100 */
[C---:B------:R-:W-:Y:S01]  /*1480*/  FFMA.FTZ R36, R63.reuse, R36, 1 ;  /* 0x3f8000003f247423 */ /* 0x040fe20000010024 */
[----:B------:R-:W-:Y:S01]  /*1490*/  FMUL.FTZ R63, R63, R108 ;  /* 0x0000006c3f3f7220 */ /* 0x000fe20000410000 */
[----:B--2---:R0:W-:Y:S04]  /*14a0*/  STS.128 [R3], R28 ;  /* 0x0000001c03007388 */ /* 0x0041e80000000c00 */
[----:B----4-:R-:W-:Y:S01]  /*14b0*/  STS.128 [R3+0x200], R24 ;  /* 0x0002001803007388 */ /* 0x010fe20000000c00 */
[----:B------:R-:W-:-:S03]  /*14c0*/  NOP ;  /* 0x0000000000007918 */ /* 0x000fc60000000000 */
[----:B------:R-:W1:Y:S01]  /*14d0*/  LDS.128 R20, [R34] ;  /* 0x0000000022147984 */ /* 0x000e620000000c00 */
[--C-:B0-----:R-:W-:Y:S02]  /*14e0*/  HADD2.F32 R29, -RZ, R8.reuse.H0_H0 ;  /* 0x20000008ff1d7230 */ /* 0x101fe40000004100 */
[----:B------:R-:W-:Y:S01]  /*14f0*/  FADD.FTZ R30, R57, 1 ;  /* 0x3f800000391e7421 */ /* 0x000fe20000010000 */
[----:B------:R-:W-:Y:S02]  /*1500*/  HADD2.F32 R31, -RZ, R8.H1_H1 ;  /* 0x30000008ff1f7230 */ /* 0x000fe40000004100 */
[----:B------:R-:W-:Y:S01]  /*1510*/  FADD.FTZ R8, -R72, 1 ;  /* 0x3f80000048087421 */ /* 0x000fe20000010100 */
[----:B------:R-:W-:Y:S02]  /*1520*/  HADD2.F32 R28, -RZ, R9.H0_H0 ;  /* 0x20000009ff1c7230 */ /* 0x000fe40000004100 */
[----:B------:R-:W-:Y:S02]  /*1530*/  HADD2.F32 R57, -RZ, R18.H0_H0 ;  /* 0x20000012ff397230 */ /* 0x000fe40000004100 */
[C---:B------:R-:W-:Y:S01]  /*1540*/  FFMA.FTZ R13, R49.reuse, R8, 1 ;  /* 0x3f800000310d7423 */ /* 0x040fe20000010008 */
[----:B------:R-:W0:Y:S01]  /*1550*/  MUFU.RCP R30, R30 ;  /* 0x0000001e001e7308 */ /* 0x000e220000001000 */
[----:B------:R-:W-:Y:S01]  /*1560*/  FADD.FTZ R18, -R76, 1 ;  /* 0x3f8000004c127421 */ /* 0x000fe20000010100 */
[----:B------:R-:W-:-:S03]  /*1570*/  FMUL.FTZ R49, R49, R72 ;  /* 0x0000004831317220 */ /* 0x000fc60000410000 */
[C---:B------:R-:W-:Y:S01]  /*1580*/  FFMA.FTZ R18, R33.reuse, R18, 1 ;  /* 0x3f80000021127423 */ /* 0x040fe20000010012 */
[----:B------:R-:W-:Y:S01]  /*1590*/  FMUL.FTZ R33, R33, R76 ;  /* 0x0000004c21217220 */ /* 0x000fe20000410000 */
[----:B0-----:R-:W-:-:S04]  /*15a0*/  FADD.FTZ R38, -R30, 1 ;  /* 0x3f8000001e267421 */ /* 0x001fc80000010100 */
[----:B------:R-:W-:Y:S01]  /*15b0*/  FFMA.FTZ R38, R65, R38, 1 ;  /* 0x3f80000041267423 */ /* 0x000fe20000010026 */
[--C-:B-1----:R-:W-:Y:S02]  /*15c0*/  HADD2.F32 R24, -RZ, R20.reuse.H0_H0 ;  /* 0x20000014ff187230 */ /* 0x102fe40000004100 */
[----:B------:R-:W-:Y:S02]  /*15d0*/  HADD2.F32 R20, -RZ, R20.H1_H1 ;  /* 0x30000014ff147230 */ /* 0x000fe40000004100 */
[--C-:B------:R-:W-:Y:S02]  /*15e0*/  HADD2.F32 R25, -RZ, R21.reuse.H0_H0 ;  /* 0x20000015ff197230 */ /* 0x100fe40000004100 */
[----:B------:R-:W-:Y:S01]  /*15f0*/  FMUL.FTZ R9, R29, R24 ;  /* 0x000000181d097220 */ /* 0x000fe20000410000 */
[----:B------:R-:W-:Y:S02]  /*1600*/  HADD2.F32 R21, -RZ, R21.H1_H1 ;  /* 0x30000015ff157230 */ /* 0x000fe40000004100 */
[----:B------:R-:W-:Y:S01]  /*1610*/  FMUL.FTZ R10, R31, R20 ;  /* 0x000000141f0a7220 */ /* 0x000fe20000410000 */
[----:B------:R-:W-:-:S02]  /*1620*/  HADD2.F32 R26, -RZ, R22.H0_H0 ;  /* 0x20000016ff1a7230 */ /* 0x000fc40000004100 */
[----:B------:R-:W-:Y:S01]  /*1630*/  FMUL.FTZ R12, R72, R9 ;  /* 0x00000009480c7220 */ /* 0x000fe20000410000 */
[----:B------:R-:W-:Y:S02]  /*1640*/  HADD2.F32 R27, -RZ, R22.H1_H1 ;  /* 0x30000016ff1b7230 */ /* 0x000fe40000004100 */
[----:B------:R-:W-:Y:S01]  /*1650*/  FMUL.FTZ R14, R75, R10 ;  /* 0x0000000a4b0e7220 */ /* 0x000fe20000410000 */
[--C-:B------:R-:W-:Y:S01]  /*1660*/  HADD2.F32 R22, -RZ, R23.reuse.H0_H0 ;  /* 0x20000017ff167230 */ /* 0x100fe20000004100 */
[----:B------:R0:W1:Y:S01]  /*1670*/  LDS.128 R8, [R34+0x10] ;  /* 0x0000100022087984 */ /* 0x0000620000000c00 */
[----:B------:R-:W-:Y:S01]  /*1680*/  FMUL.FTZ R12, R12, R13 ;  /* 0x0000000d0c0c7220 */ /* 0x000fe20000410000 */
[----:B------:R-:W-:Y:S01]  /*1690*/  FMUL.FTZ R13, R14, R15 ;  /* 0x0000000f0e0d7220 */ /* 0x000fe20000410000 */
[----:B------:R-:W-:Y:S01]  /*16a0*/  FADD.FTZ R14, -R74, 1 ;  /* 0x3f8000004a0e7421 */ /* 0x000fe20000010100 */
[----:B------:R-:W-:Y:S01]  /*16b0*/  FMUL.FTZ R15, R28, R25 ;  /* 0x000000191c0f7220 */ /* 0x000fe20000410000 */
[----:B------:R-:W-:Y:S01]  /*16c0*/  FMUL.FTZ R16, R96, R21 ;  /* 0x0000001560107220 */ /* 0x000fe20000410000 */
[----:B------:R-:W-:-:S02]  /*16d0*/  HADD2.F32 R23, -RZ, R23.H1_H1 ;  /* 0x30000017ff177230 */ /* 0x000fc40000004100 */
[----:B------:R-:W-:Y:S01]  /*16e0*/  FFMA.FTZ R17, R67, R14, 1 ;  /* 0x3f80000043117423 */ /* 0x000fe2000001000e */
[----:B------:R-:W-:Y:S01]  /*16f0*/  FMUL.FTZ R14, R74, R15 ;  /* 0x0000000f4a0e7220 */ /* 0x000fe20000410000 */
[----:B------:R-:W-:Y:S01]  /*1700*/  FMUL.FTZ R16, R73, R16 ;  /* 0x0000001049107220 */ /* 0x000fe20000410000 */
[----:B------:R-:W-:Y:S01]  /*1710*/  FADD.FTZ R15, -R77, 1 ;  /* 0x3f8000004d0f7421 */ /* 0x000fe20000010100 */
[----:B------:R-:W-:Y:S01]  /*1720*/  FMUL.FTZ R37, R92, R23 ;  /* 0x000000175c257220 */ /* 0x000fe20000410000 */
[----:B------:R-:W-:Y:S01]  /*1730*/  FMUL.FTZ R14, R14, R17 ;  /* 0x000000110e0e7220 */ /* 0x000fe20000410000 */
[----:B------:R-:W-:Y:S01]  /*1740*/  FMUL.FTZ R19, R16, R19 ;  /* 0x0000001310137220 */ /* 0x000fe20000410000 */
[----:B0-----:R-:W-:Y:S01]  /*1750*/  FADD.FTZ R34, -R86, 1 ;  /* 0x3f80000056227421 */ /* 0x001fe20000010100 */
[----:B------:R-:W-:Y:S01]  /*1760*/  FMUL.FTZ R16, R94, R27 ;  /* 0x0000001b5e107220 */ /* 0x000fe20000410000 */
[----:B------:R-:W-:Y:S01]  /*1770*/  FMUL.FTZ R17, R93, R22 ;  /* 0x000000165d117220 */ /* 0x000fe20000410000 */
[----:B------:R-:W-:Y:S01]  /*1780*/  FMUL.FTZ R37, R30, R37 ;  /* 0x000000251e257220 */ /* 0x000fe20000410000 */
[----:B------:R-:W-:Y:S01]  /*1790*/  FFMA.FTZ R15, R50, R15, 1 ;  /* 0x3f800000320f7423 */ /* 0x000fe2000001000f */
[----:B------:R-:W-:Y:S01]  /*17a0*/  FFMA.FTZ R34, R51, R34, 1 ;  /* 0x3f80000033227423 */ /* 0x000fe20000010022 */
        /* <DEDUP_REMOVED lines=12> */
[----:B------:R-:W0:Y:S01]  /*1870*/  LDC R65, c[0x0][0x21c] ;  /* 0x00008700ff417b82 */ /* 0x000e220000000800 */
[----:B------:R-:W-:Y:S01]  /*1880*/  FMUL.FTZ R50, R50, R77 ;  /* 0x0000004d32327220 */ /* 0x000fe20000410000 */
[----:B------:R-:W-:Y:S01]  /*1890*/  FMUL.FTZ R51, R51, R86 ;  /* 0x0000005633337220 */ /* 0x000fe20000410000 */
[----:B------:R-:W-:Y:S01]  /*18a0*/  FMUL.FTZ R96, R96, R32 ;  /* 0x0000002060607220 */ /* 0x000fe20000410000 */
[----:B------:R-:W-:Y:S01]  /*18b0*/  F2FP.F16.F32.PACK_AB R14, R15, R18 ;  /* 0x000000120f0e723e */ /* 0x000fe200000000ff */
[----:B------:R-:W-:Y:S01]  /*18c0*/  FMUL.FTZ R95, R95, R33 ;  /* 0x000000215f5f7220 */ /* 0x000fe20000410000 */
[----:B------:R-:W-:Y:S01]  /*18d0*/  F2FP.F16.F32.PACK_AB R15, R38, R17 ;  /* 0x00000011260f723e */ /* 0x000fe200000000ff */
[----:B------:R-:W-:-:S02]  /*18e0*/  HADD2.F32 R38, -RZ, R5.H1_H1 ;  /* 0x30000005ff267230 */ /* 0x000fc40000004100 */
[----:B------:R-:W-:Y:S01]  /*18f0*/  FMUL.FTZ R94, R94, R50 ;  /* 0x000000325e5e7220 */ /* 0x000fe20000410000 */
[--C-:B-1----:R-:W-:Y:S02]  /*1900*/  HADD2.F32 R109, -RZ, R8.reuse.H1_H1 ;  /* 0x30000008ff6d7230 */ /* 0x102fe40000004100 */
[----:B------:R-:W-:Y:S01]  /*1910*/  FMUL.FTZ R93, R93, R51 ;  /* 0x000000335d5d7220 */ /* 0x000fe20000410000 */
[--C-:B------:R-:W-:Y:S02]  /*1920*/  HADD2.F32 R111, -RZ, R9.reuse.H1_H1 ;  /* 0x30000009ff6f7230 */ /* 0x100fe40000004100 */
[----:B------:R-:W-:Y:S01]  /*1930*/  FMUL.FTZ R92, R92, R30 ;  /* 0x0000001e5c5c7220 */ /* 0x000fe20000410000 */
[----:B------:R-:W-:Y:S02]  /*1940*/  HADD2.F32 R90, -RZ, R8.H0_H0 ;  /* 0x20000008ff5a7230 */ /* 0x000fe40000004100 */
[----:B------:R-:W-:Y:S01]  /*1950*/  FADD.FTZ R8, -R88, 1 ;  /* 0x3f80000058087421 */ /* 0x000fe20000010100 */
[----:B------:R-:W-:-:S02]  /*1960*/  HADD2.F32 R102, -RZ, R9.H0_H0 ;  /* 0x20000009ff667230 */ /* 0x000fc40000004100 */
[----:B------:R-:W-:Y:S01]  /*1970*/  FMUL.FTZ R37, R82, R111 ;  /* 0x0000006f52257220 */ /* 0x000fe20000410000 */
[--C-:B------:R-:W-:Y:S02]  /*1980*/  HADD2.F32 R104, -RZ, R10.reuse.H0_H0 ;  /* 0x2000000aff687230 */ /* 0x100fe40000004100 */
[----:B------:R-:W-:Y:S01]  /*1990*/  FFMA.FTZ R34, R69, R8, 1 ;  /* 0x3f80000045227423 */ /* 0x000fe20000010008 */
[----:B------:R-:W-:Y:S02]  /*19a0*/  HADD2.F32 R113, -RZ, R10.H1_H1 ;  /* 0x3000000aff717230 */ /* 0x000fe40000004100 */
[----:B------:R-:W-:Y:S01]  /*19b0*/  FMUL.FTZ R10, R84, R109 ;  /* 0x0000006d540a7220 */ /* 0x000fe20000410000 */
[--C-:B------:R-:W-:Y:S02]  /*19c0*/  HADD2.F32 R106, -RZ, R11.reuse.H0_H0 ;  /* 0x2000000bff6a7230 */ /* 0x100fe40000004100 */
[----:B------:R-:W-:Y:S01]  /*19d0*/  FMUL.FTZ R16, R83, R102 ;  /* 0x0000006653107220 */ /* 0x000fe20000410000 */
[----:B------:R-:W-:-:S02]  /*19e0*/  HADD2.F32 R115, -RZ, R11.H1_H1 ;  /* 0x3000000bff737230 */ /* 0x000fc40000004100 */
[C---:B------:R-:W-:Y:S01]  /*19f0*/  FADD.FTZ R11, -R89.reuse, 1 ;  /* 0x3f800000590b7421 */ /* 0x040fe20000010100 */
[----:B------:R-:W-:Y:S01]  /*1a00*/  FMUL.FTZ R10, R89, R10 ;  /* 0x0000000a590a7220 */ /* 0x000fe20000410000 */
[----:B------:R-:W-:Y:S01]  /*1a10*/  FADD.FTZ R9, -R87, 1 ;  /* 0x3f80000057097421 */ /* 0x000fe20000010100 */
[----:B------:R-:W-:Y:S01]  /*1a20*/  FMUL.FTZ R8, R85, R90 ;  /* 0x0000005a55087220 */ /* 0x000fe20000410000 */
[----:B------:R-:W-:Y:S01]  /*1a30*/  FFMA.FTZ R11, R70, R11, 1 ;  /* 0x3f800000460b7423 */ /* 0x000fe2000001000b */
[----:B------:R-:W-:Y:S01]  /*1a40*/  FMUL.FTZ R37, R88, R37 ;  /* 0x0000002558257220 */ /* 0x000fe20000410000 */
[----:B------:R-:W-:Y:S01]  /*1a50*/  FMUL.FTZ R16, R91, R16 ;  /* 0x000000105b107220 */ /* 0x000fe20000410000 */
[----:B------:R-:W-:Y:S01]  /*1a60*/  FFMA.FTZ R9, R64, R9, 1 ;  /* 0x3f80000040097423 */ /* 0x000fe20000010009 */
[----:B------:R-:W-:Y:S01]  /*1a70*/  FMUL.FTZ R11, R10, R11 ;  /* 0x0000000b0a0b7220 */ /* 0x000fe20000410000 */
[----:B------:R-:W-:Y:S01]  /*1a80*/  FMUL.FTZ R8, R87, R8 ;  /* 0x0000000857087220 */ /* 0x000fe20000410000 */
[----:B------:R-:W-:Y:S01]  /*1a90*/  FMUL.FTZ R34, R37, R34 ;  /* 0x0000002225227220 */ /* 0x000fe20000410000 */
[----:B------:R-:W-:Y:S01]  /*1aa0*/  FADD.FTZ R10, -R98, 1 ;  /* 0x3f800000620a7421 */ /* 0x000fe20000010100 */
[----:B------:R-:W-:Y:S01]  /*1ab0*/  FADD.FTZ R37, -R117, 1 ;  /* 0x3f80000075257421 */ /* 0x000fe20000010100 */
[----:B------:R-:W-:Y:S01]  /*1ac0*/  FMUL.FTZ R35, R16, R35 ;  /* 0x0000002310237220 */ /* 0x000fe20000410000 */
[----:B------:R-:W-:Y:S01]  /*1ad0*/  FMUL.FTZ R8, R8, R9 ;  /* 0x0000000908087220 */ /* 0x000fe20000410000 */
[----:B------:R-:W-:Y:S01]  /*1ae0*/  FFMA.FTZ R16, R71, R10, 1 ;  /* 0x3f80000047107423 */ /* 0x000fe2000001000a */
[----:B------:R-:W-:Y:S01]  /*1af0*/  FADD.FTZ R9, -R97, 1 ;  /* 0x3f80000061097421 */ /* 0x000fe20000010100 */
[----:B------:R-:W-:Y:S01]  /*1b00*/  FFMA.FTZ R53, R66, R37, 1 ;  /* 0x3f80000042357423 */ /* 0x000fe20000010025 */
[----:B------:R-:W-:Y:S01]  /*1b10*/  FMUL.FTZ R10, R81, R104 ;  /* 0x00000068510a7220 */ /* 0x000fe20000410000 */
[----:B------:R-:W-:Y:S01]  /*1b20*/  FMUL.FTZ R37, R80, R113 ;  /* 0x0000007150257220 */ /* 0x000fe20000410000 */
[----:B------:R-:W-:Y:S01]  /*1b30*/  FMUL.FTZ R39, R79, R106 ;  /* 0x0000006a4f277220 */ /* 0x000fe20000410000 */
[----:B------:R-:W-:Y:S01]  /*1b40*/  FMUL.FTZ R52, R78, R115 ;  /* 0x000000734e347220 */ /* 0x000fe20000410000 */
[----:B------:R-:W-:Y:S01]  /*1b50*/  FFMA.FTZ R9, R68, R9, 1 ;  /* 0x3f80000044097423 */ /* 0x000fe20000010009 */
        /* <DEDUP_REMOVED lines=9> */
[----:B------:R-:W-:Y:S01]  /*1bf0*/  HADD2.F32 R52, -RZ, R4.H1_H1 ;  /* 0x30000004ff347230 */ /* 0x000fe20000004100 */
[----:B------:R-:W-:Y:S01]  /*1c00*/  LEA R11, R101, R0, 0x1 ;  /* 0x00000000650b7211 */ /* 0x000fe200078e08ff */
[----:B------:R-:W-:Y:S01]  /*1c10*/  HADD2.F32 R39, -RZ, R5.H0_H0 ;  /* 0x20000005ff277230 */ /* 0x000fe20000004100 */
[----:B------:R-:W-:Y:S01]  /*1c20*/  F2FP.F16.F32.PACK_AB R17, R34, R35 ;  /* 0x000000232211723e */ /* 0x000fe200000000ff */
[----:B------:R-:W-:Y:S01]  /*1c30*/  HADD2.F32 R37, -RZ, R6.H0_H0 ;  /* 0x20000006ff257230 */ /* 0x000fe20000004100 */
[----:B------:R-:W-:Y:S01]  /*1c40*/  LEA R110, R11, R100, 0x4 ;  /* 0x000000640b6e7211 */ /* 0x000fe200078e20ff */
[----:B------:R-:W-:Y:S01]  /*1c50*/  BAR.SYNC.DEFER_BLOCKING 0x0 ;  /* 0x0000000000007b1d */ /* 0x000fe20000010000 */
[----:B------:R-:W-:Y:S01]  /*1c60*/  F2FP.F16.F32.PACK_AB R18, R10, R9 ;  /* 0x000000090a12723e */ /* 0x000fe200000000ff */
[----:B------:R-:W-:Y:S01]  /*1c70*/  HADD2.F32 R35, -RZ, R7.H0_H0 ;  /* 0x20000007ff237230 */ /* 0x000fe20000004100 */
[----:B------:R-:W-:Y:S01]  /*1c80*/  F2FP.F16.F32.PACK_AB R19, R53, R36 ;  /* 0x000000243513723e */ /* 0x000fe200000000ff */
[----:B------:R-:W-:-:S02]  /*1c90*/  HADD2.F32 R53, -RZ, R4.H0_H0 ;  /* 0x20000004ff357230 */ /* 0x000fc40000004100 */
[----:B------:R-:W-:Y:S01]  /*1ca0*/  FMUL.FTZ R64, R64, R87 ;  /* 0x0000005740407220 */ /* 0x000fe20000410000 */
[----:B------:R-:W-:Y:S02]  /*1cb0*/  HADD2.F32 R36, -RZ, R6.H1_H1 ;  /* 0x30000006ff247230 */ /* 0x000fe40000004100 */
[----:B------:R-:W-:Y:S01]  /*1cc0*/  FMUL.FTZ R70, R70, R89 ;  /* 0x0000005946467220 */ /* 0x000fe20000410000 */
[----:B------:R-:W-:Y:S02]  /*1cd0*/  HADD2.F32 R34, -RZ, R7.H1_H1 ;  /* 0x30000007ff227230 */ /* 0x000fe40000004100 */
        /* <DEDUP_REMOVED lines=15> */
[----:B------:R1:W-:Y:S04]  /*1dd0*/  STS.128 [R110], R12 ;  /* 0x0000000c6e007388 */ /* 0x0003e80000000c00 */
[----:B------:R-:W-:Y:S01]  /*1de0*/  STS.128 [R110+0x10], R16 ;  /* 0x000010106e007388 */ /* 0x000fe20000000c00 */
[----:B------:R-:W-:-:S03]  /*1df0*/  NOP ;  /* 0x0000000000007918 */ /* 0x000fc60000000000 */
[----:B------:R-:W2:Y:S04]  /*1e00*/  LDS.128 R8, [R3] ;  /* 0x0000000003087984 */ /* 0x000ea80000000c00 */
[----:B------:R-:W3:Y:S01]  /*1e10*/  LDS.128 R4, [R3+0x200] ;  /* 0x0002000003047984 */ /* 0x000ee20000000c00 */
[----:B-1----:R-:W-:Y:S02]  /*1e20*/  MOV R12, UR17 ;  /* 0x00000011000c7c02 */ /* 0x002fe40008000f00 */
[----:B------:R-:W-:Y:S01]  /*1e30*/  MOV R13, UR18 ;  /* 0x00000012000d7c02 */ /* 0x000fe20008000f00 */
[----:B------:R-:W-:Y:S02]  /*1e40*/  ULDC.64 UR18, c[0x0][0x320] ;  /* 0x0000c80000127ab9 */ /* 0x000fe40000000a00 */
[----:B------:R-:W-:Y:S01]  /*1e50*/  ISETP.NE.U32.AND P0, PT, RZ, UR18, PT ;  /* 0x00000012ff007c0c */ /* 0x000fe2000bf05070 */
[----:B------:R-:W-:-:S03]  /*1e60*/  IMAD.WIDE R12, R2, 0x10, R12 ;  /* 0x00000010020c7825 */ /* 0x000fc600078e020c */
[----:B------:R-:W-:Y:S02]  /*1e70*/  ISETP.NE.AND.EX P0, PT, RZ, UR19, PT, P0 ;  /* 0x00000013ff007c0c */ /* 0x000fe4000bf05300 */
[----:B--2---:R1:W-:Y:S04]  /*1e80*/  STG.E.128 desc[UR28][R12.64], R8 ;  /* 0x000000080c007986 */ /* 0x0043e8000c101d1c */
[----:B---3--:R1:W-:Y:S07]  /*1e90*/  STG.E.128 desc[UR28][R12.64+0x200], R4 ;  /* 0x000200040c007986 */ /* 0x0083ee000c101d1c */
[----:B0-----:R-:W-:Y:S05]  /*1ea0*/  @!P0 BRA `(.L_x_1815) ;  /* 0x0000000000bc8947 */ /* 0x001fea0003800000 */
[----:B------:R-:W-:Y:S01]  /*1eb0*/  BAR.SYNC.DEFER_BLOCKING 0x0 ;  /* 0x0000000000007b1d */ /* 0x000fe20000010000 */
[----:B-1----:R-:W-:Y:S01]  /*1ec0*/  FMUL.FTZ R4, R49, R24 ;  /* 0x0000001831047220 */ /* 0x002fe20000410000 */
        /* <DEDUP_REMOVED lines=17> */
[----:B------:R-:W-:Y:S01]  /*1fe0*/  F2FP.F16.F32.PACK_AB R7, R30, R7 ;  /* 0x000000071e07723e */ /* 0x000fe200000000ff */
[----:B------:R-:W-:Y:S01]  /*1ff0*/  UIMAD UR16, UR16, UR20, URZ ;  /* 0x00000014101072a4 */ /* 0x000fe2000f8e023f */
[----:B------:R-:W-:Y:S01]  /*2000*/  F2FP.F16.F32.PACK_AB R6, R27, R6 ;  /* 0x000000061b06723e */ /* 0x000fe200000000ff */
[----:B------:R-:W-:Y:S01]  /*2010*/  UIMAD.WIDE.U32 UR14, UR49, UR20, UR14 ;  /* 0x00000014310e72a5 */ /* 0x000fe2000f8e000e */
[----:B------:R-:W-:Y:S01]  /*2020*/  F2FP.F16.F32.PACK_AB R5, R32, R5 ;  /* 0x000000052005723e */ /* 0x000fe200000000ff */
[----:B------:R-:W-:Y:S01]  /*2030*/  UIMAD UR16, UR49, UR21, UR16 ;  /* 0x00000015311072a4 */ /* 0x000fe2000f8e0210 */
[----:B------:R-:W-:-:S02]  /*2040*/  F2FP.F16.F32.PACK_AB R11, R66, R11 ;  /* 0x0000000b420b723e */ /* 0x000fc400000000ff */
[----:B------:R-:W-:Y:S01]  /*2050*/  F2FP.F16.F32.PACK_AB R10, R71, R10 ;  /* 0x0000000a470a723e */ /* 0x000fe200000000ff */
[----:B------:R0:W-:Y:S01]  /*2060*/  STS.128 [R110], R4 ;  /* 0x000000046e007388 */ /* 0x0001e20000000c00 */
[----:B------:R-:W-:Y:S01]  /*2070*/  F2FP.F16.F32.PACK_AB R9, R69, R62 ;  /* 0x0000003e4509723e */ /* 0x000fe200000000ff */
[----:B------:R-:W-:Y:S01]  /*2080*/  ULDC.64 UR20, c[0x0][0x2c8] ;  /* 0x0000b20000147ab9 */ /* 0x000fe20000000a00 */
[----:B------:R-:W-:Y:S01]  /*2090*/  F2FP.F16.F32.PACK_AB R8, R109, R8 ;  /* 0x000000086d08723e */ /* 0x000fe200000000ff */
[----:B------:R-:W-:Y:S02]  /*20a0*/  UIADD3 UR15, UR15, UR16, URZ ;  /* 0x000000100f0f7290 */ /* 0x000fe4000fffe03f */
[----:B------:R-:W-:Y:S02]  /*20b0*/  UIMAD UR16, UR6, UR20, URZ ;  /* 0x00000014061072a4 */ /* 0x000fe4000f8e023f */
[----:B------:R-:W-:Y:S01]  /*20c0*/  STS.128 [R110+0x10], R8 ;  /* 0x000010086e007388 */ /* 0x000fe20000000c00 */
[----:B------:R-:W-:-:S03]  /*20d0*/  NOP ;  /* 0x0000000000007918 */ /* 0x000fc60000000000 */
[----:B------:R-:W1:Y:S01]  /*20e0*/  LDS.128 R12, [R3] ;  /* 0x00000000030c7984 */ /* 0x000e620000000c00 */
[----:B------:R-:W-:Y:S02]  /*20f0*/  UIMAD UR16, UR22, UR21, UR16 ;  /* 0x00000015161072a4 */ /* 0x000fe4000f8e0210 */
[----:B------:R-:W-:Y:S01]  /*2100*/  UIMAD.WIDE.U32 UR14, UR22, UR20, UR14 ;  /* 0x00000014160e72a5 */ /* 0x000fe2000f8e000e */
[----:B------:R2:W3:Y:S03]  /*2110*/  LDS.128 R16, [R3+0x200] ;  /* 0x0002000003107984 */ /* 0x0004e60000000c00 */
[----:B------:R-:W-:Y:S02]  /*2120*/  UIADD3 UR15, UR15, UR16, URZ ;  /* 0x000000100f0f7290 */ /* 0x000fe4000fffe03f */
[----:B------:R-:W-:-:S04]  /*2130*/  ULEA UR18, UP0, UR14, UR18, 0x1 ;  /* 0x000000120e127291 */ /* 0x000fc8000f80083f */
[----:B------:R-:W-:Y:S02]  /*2140*/  ULEA.HI.X UR14, UR14, UR19, UR15, 0x1, UP0 ;  /* 0x000000130e0e7291 */ /* 0x000fe400080f0c0f */
[----:B0-----:R-:W-:-:S04]  /*2150*/  MOV R4, UR18 ;  /* 0x0000001200047c02 */ /* 0x001fc80008000f00 */
[----:B------:R-:W-:-:S03]  /*2160*/  MOV R5, UR14 ;  /* 0x0000000e00057c02 */ /* 0x000fc60008000f00 */
[----:B--2---:R-:W-:-:S05]  /*2170*/  IMAD.WIDE R2, R2, 0x10, R4 ;  /* 0x0000001002027825 */ /* 0x004fca00078e0204 */
[----:B-1----:R0:W-:Y:S04]  /*2180*/  STG.E.128 desc[UR28][R2.64], R12 ;  /* 0x0000000c02007986 */ /* 0x0021e8000c101d1c */
[----:B---3--:R0:W-:Y:S02]  /*2190*/  STG.E.128 desc[UR28][R2.64+0x200], R16 ;  /* 0x0002001002007986 */ /* 0x0081e4000c101d1c */
.L_x_1815:
[--C-:B0-----:R-:W-:Y:S01]  /*21a0*/  HADD2.F32 R2, -RZ, R44.reuse.H0_H0 ;  /* 0x2000002cff027230 */ /* 0x101fe20000004100 */
[----:B------:R-:W-:Y:S01]  /*21b0*/  ISETP.GE.AND P0, PT, R65, 0x1, PT ;  /* 0x000000014100780c */ /* 0x000fe20003f06270 */
[----:B------:R-:W-:Y:S01]  /*21c0*/  HADD2.F32 R3, -RZ, R44.H1_H1 ;  /* 0x3000002cff037230 */ /* 0x000fe20000004100 */
[----:B------:R-:W-:Y:S01]  /*21d0*/  BAR.SYNC.DEFER_BLOCKING 0x0 ;  /* 0x0000000000007b1d */ /* 0x000fe20000010000 */
[--C-:B-1----:R-:W-:Y:S02]  /*21e0*/  HADD2.F32 R6, -RZ, R45.reuse.H0_H0 ;  /* 0x2000002dff067230 */ /* 0x102fe40000004100 */
[----:B------:R-:W-:Y:S01]  /*21f0*/  FFMA.FTZ R107, R0, R2, R107 ;  /* 0x00000002006b7223 */ /* 0x000fe2000001006b */
[----:B------:R-:W-:Y:S01]  /*2200*/  HADD2.F32 R7, -RZ, R45.H1_H1 ;  /* 0x3000002dff077230 */ /* 0x000fe20000004100 */
[----:B------:R-:W-:Y:S01]  /*2210*/  CS2R R76, SRZ ;  /* 0x00000000004c7805 */ /* 0x000fe2000001ff00 */
[--C-:B------:R-:W-:Y:S02]  /*2220*/  HADD2.F32 R8, -RZ, R46.reuse.H0_H0 ;  /* 0x2000002eff087230 */ /* 0x100fe40000004100 */
[----:B------:R-:W-:Y:S01]  /*2230*/  FFMA.FTZ R4, R98, R3, R107 ;  /* 0x0000000362047223 */ /* 0x000fe2000001006b */
[----:B------:R-:W-:Y:S01]  /*2240*/  HADD2.F32 R9, -RZ, R46.H1_H1 ;  /* 0x3000002eff097230 */ /* 0x000fe20000004100 */
[----:B------:R-:W-:Y:S01]  /*2250*/  CS2R R74, SRZ ;  /* 0x00000000004a7805 */ /* 0x000fe2000001ff00 */
[----:B------:R-:W-:-:S02]  /*2260*/  HADD2.F32 R10, -RZ, R47.H0_H0 ;  /* 0x2000002fff0a7230 */ /* 0x000fc40000004100 */
[----:B------:R-:W-:Y:S01]  /*2270*/  FFMA.FTZ R5, R97, R6, R4 ;  /* 0x0000000661057223 */ /* 0x000fe20000010004 */
[----:B------:R-:W-:Y:S01]  /*2280*/  HADD2.F32 R49, -RZ, R47.H1_H1 ;  /* 0x3000002fff317230 */ /* 0x000fe20000004100 */
[----:B------:R-:W-:Y:S01]  /*2290*/  CS2R R72, SRZ ;  /* 0x0000000000487805 */ /* 0x000fe2000001ff00 */
[--C-:B------:R-:W-:Y:S02]  /*22a0*/  HADD2.F32 R48, -RZ, R40.reuse.H0_H0 ;  /* 0x20000028ff307230 */ /* 0x100fe40000004100 */
        /* <DEDUP_REMOVED lines=14> */
[----:B------:R-:W-:Y:S02]  /*2390*/  CS2R R64, SRZ ;  /* 0x0000000000407805 */ /* 0x000fe4000001ff00 */
[----:B------:R-:W-:Y:S01]  /*23a0*/  CS2R R62, SRZ ;  /* 0x00000000003e7805 */ /* 0x000fe2000001ff00 */
[----:B------:R-:W-:Y:S01]  /*23b0*/  FFMA.FTZ R4, R92, R49, R5 ;  /* 0x000000315c047223 */ /* 0x000fe20000010005 */
[----:B------:R-:W-:Y:S01]  /*23c0*/  FADD.FTZ R61, R61, UR5 ;  /* 0x000000053d3d7e21 */ /* 0x000fe20008010000 */
[----:B------:R-:W-:Y:S01]  /*23d0*/  FADD.FTZ R60, R60, UR5 ;  /* 0x000000053c3c7e21 */ /* 0x000fe20008010000 */
[----:B------:R-:W-:Y:S01]  /*23e0*/  FADD.FTZ R59, R59, UR5 ;  /* 0x000000053b3b7e21 */ /* 0x000fe20008010000 */
        /* <DEDUP_REMOVED lines=35> */
[C---:B------:R-:W-:Y:S01]  /*2620*/  FMUL.FTZ R18, R78.reuse, UR4 ;  /* 0x000000044e127c20 */ /* 0x040fe20008410000 */
[----:B------:R-:W-:Y:S01]  /*2630*/  FFMA.FTZ R107, R78, R91, R107 ;  /* 0x0000005b4e6b7223 */ /* 0x000fe2000001006b */
[----:B------:R-:W-:Y:S06]  /*2640*/  @!P0 BRA `(.L_x_1816) ;  /* 0x0000002400d08947 */ /* 0x000fec0003800000 */
[----:B------:R-:W-:Y:S01]  /*2650*/  ULDC.64 UR18, c[0x0][0x230] ;  /* 0x00008c0000127ab9 */ /* 0x000fe20000000a00 */
[----:B------:R-:W-:Y:S01]  /*2660*/  ULDC.64 UR20, c[0x0][0x248] ;  /* 0x0000920000147ab9 */ /* 0x000fe20000000a00 */
[----:B------:R-:W-:Y:S01]  /*2670*/  UIMAD UR16, UR6, UR18, URZ ;  /* 0x00000012061072a4 */ /* 0x000fe2000f8e023f */
[----:B------:R-:W-:Y:S01]  /*2680*/  ISETP.NE.AND P0, PT, R103, RZ, PT ;  /* 0x000000ff6700720c */ /* 0x000fe20003f05270 */
[----:B------:R-:W-:Y:S01]  /*2690*/  UIMAD.WIDE.U32 UR14, UR22, UR18, URZ ;  /* 0x00000012160e72a5 */ /* 0x000fe2000f8e003f */
[----:B------:R-:W-:Y:S01]  /*26a0*/  FMUL.FTZ R17, R61, R2 ;  /* 0x000000023d117220 */ /* 0x000fe20000410000 */
[----:B------:R-:W-:Y:S01]  /*26b0*/  UIMAD UR46, UR22, UR19, UR16 ;  /* 0x00000013162e72a4 */ /* 0x000fe2000f8e0210 */
[----:B------:R-:W-:Y:S01]  /*26c0*/  HFMA2.MMA R77, -RZ, RZ, 0, 0 ;  /* 0x00000000ff4d7435 */ /* 0x000fe200000001ff */
[----:B------:R-:W-:Y:S01]  /*26d0*/  UIMAD UR16, UR6, UR20, URZ ;  /* 0x00000014061072a4 */ /* 0x000fe2000f8e023f */
[----:B------:R-:W-:Y:S01]  /*26e0*/  FMUL.FTZ R16, R60, R3 ;  /* 0x000000033c107220 */ /* 0x000fe20000410000 */
[----:B------:R-:W-:Y:S01]  /*26f0*/  UIADD3 UR45, UR44, -0x1, URZ ;  /* 0xffffffff2c2d7890 */ /* 0x000fe2000fffe03f */
[----:B------:R-:W-:Y:S01]  /*2700*/  P2R R2, PR, RZ, 0x1 ;  /* 0x00000001ff027803 */ /* 0x000fe20000000000 */
[----:B------:R-:W-:Y:S01]  /*2710*/  ULDC.64 UR18, c[0x0][0x268] ;  /* 0x00009a0000127ab9 */ /* 0x000fe20000000a00 */
[----:B------:R-:W-:Y:S01]  /*2720*/  UIMAD UR47, UR22, UR21, UR16 ;  /* 0x00000015162f72a4 */ /* 0x000fe2000f8e0210 */
[----:B------:R-:W-:Y:S01]  /*2730*/  FMUL.FTZ R15, R59, R6 ;  /* 0x000000063b0f7220 */ /* 0x000fe20000410000 */
        /* <DEDUP_REMOVED lines=8> */
[----:B------:R-:W-:Y:S01]  /*27c0*/  UIMAD UR48, UR22, UR19, UR6 ;  /* 0x00000013163072a4 */ /* 0x000fe2000f8e0206 */
[----:B------:R-:W-:Y:S01]  /*27d0*/  FMUL.FTZ R10, R54, R49 ;  /* 0x00000031360a7220 */ /* 0x000fe20000410000 */
[----:B------:R-:W-:Y:S01]  /*27e0*/  ULOP3.LUT UR18, UR18, 0xfffffe, URZ, 0xc0, !UPT ;  /* 0x00fffffe12127892 */ /* 0x000fe2000f8ec03f */
        /* <DEDUP_REMOVED lines=11> */
[----:B------:R-:W-:-:S02]  /*28a0*/  UIADD3 UR45, UR45, -UR18, URZ ;  /* 0x800000122d2d7290 */ /* 0x000fc4000fffe03f */
        /* <DEDUP_REMOVED lines=9> */
.L_x_1828:
        /* <DEDUP_REMOVED lines=13> */
[C---:B------:R-:W-:Y:S01]  /*2a10*/  LOP3.LUT P0, RZ, R103.reuse, 0x1f, RZ, 0xc0, !PT ;  /* 0x0000001f67ff7812 */ /* 0x040fe2000780c0ff */
        /* <DEDUP_REMOVED lines=9> */
[C---:B------:R-:W-:Y:S01]  /*2ab0*/  IADD3 R89, R103.reuse, 0x200, RZ ;  /* 0x0000020067597810 */ /* 0x040fe20007ffe0ff */
[----:B------:R-:W-:Y:S01]  /*2ac0*/  UIMAD.WIDE.U32 UR20, UR6, UR34, UR20 ;  /* 0x00000022061472a5 */ /* 0x000fe2000f8e0014 */
[----:B------:R-:W-:Y:S01]  /*2ad0*/  ISETP.NE.AND P3, PT, R103, RZ, PT ;  /* 0x000000ff6700720c */ /* 0x000fe20003f65270 */
[----:B------:R-:W-:Y:S01]  /*2ae0*/  UIMAD UR56, UR6, UR35, UR56 ;  /* 0x00000023063872a4 */ /* 0x000fe2000f8e0238 */
[----:B------:R-:W-:Y:S01]  /*2af0*/  MOV R88, UR44 ;  /* 0x0000002c00587c02 */ /* 0x000fe20008000f00 */
[----:B------:R-:W-:-:S02]  /*2b00*/  UIADD3 UR50, UR19, UR50, URZ ;  /* 0x0000003213327290 */ /* 0x000fc4000fffe03f */
[----:B------:R-:W-:Y:S02]  /*2b10*/  ULEA UR57, UP1, UR20, UR32, 0x2 ;  /* 0x0000002014397291 */ /* 0x000fe4000f82103f */
[----:B------:R-:W-:Y:S02]  /*2b20*/  UIADD3 UR19, UR21, UR56, URZ ;  /* 0x0000003815137290 */ /* 0x000fe4000fffe03f */
[----:B------:R-:W-:Y:S01]  /*2b30*/  ULEA UR55, UP0, UR18, UR36, 0x2 ;  /* 0x0000002412377291 */ /* 0x000fe2000f80103f */
[----:B0-----:R-:W0:Y:S01]  /*2b40*/  @!P1 LDC R49, c[0x0][0x21c] ;  /* 0x00008700ff319b82 */ /* 0x001e220000000800 */
[----:B------:R-:W-:Y:S01]  /*2b50*/  ULEA.HI.X UR20, UR20, UR33, UR19, 0x2, UP1 ;  /* 0x0000002114147291 */ /* 0x000fe200088f1413 */
[----:B------:R-:W-:Y:S01]  /*2b60*/  MOV R50, UR57 ;  /* 0x0000003900327c02 */ /* 0x000fe20008000f00 */
[----:B------:R-:W-:Y:S02]  /*2b70*/  ULEA.HI.X UR18, UR18, UR37, UR50, 0x2, UP0 ;  /* 0x0000002512127291 */ /* 0x000fe400080f1432 */
[----:B-1----:R-:W-:Y:S01]  /*2b80*/  MOV R86, UR55 ;  /* 0x0000003700567c02 */ /* 0x002fe20008000f00 */
[----:B------:R-:W-:Y:S01]  /*2b90*/  ULEA UR54, UR45, UR6, 0x8 ;  /* 0x000000062d367291 */ /* 0x000fe2000f8e403f */
[----:B------:R-:W-:-:S02]  /*2ba0*/  MOV R51, UR20 ;  /* 0x0000001400337c02 */ /* 0x000fc40008000f00 */
[----:B------:R-:W-:-:S04]  /*2bb0*/  MOV R87, UR18 ;  /* 0x0000001200577c02 */ /* 0x000fc80008000f00 */
[----:B------:R-:W3:Y:S04]  /*2bc0*/  LDG.E R51, desc[UR28][R50.64] ;  /* 0x0000001c32337981 */ /* 0x000ee8000c1e1900 */
[----:B------:R1:W3:Y:S01]  /*2bd0*/  LDG.E R86, desc[UR28][R86.64] ;  /* 0x0000001c56567981 */ /* 0x0002e2000c1e1900 */
[----:B------:R-:W-:Y:S01]  /*2be0*/  MOV R109, 0x8 ;  /* 0x00000008006d7802 */ /* 0x000fe20000000f00 */
[----:B------:R-:W-:Y:S01]  /*2bf0*/  BSSY B0, `(.L_x_1817) ;  /* 0x000005e000007945 */ /* 0x000fe20003800000 */
[----:B--2---:R-:W-:Y:S02]  /*2c00*/  R2UR UR53, R48 ;  /* 0x00000000303572ca */ /* 0x004fe400000e0000 */
[----:B------:R-:W-:-:S04]  /*2c10*/  MOV R48, UR54 ;  /* 0x0000003600307c02 */ /* 0x000fc80008000f00 */
        /* <DEDUP_REMOVED lines=9> */
[----:B------:R-:W-:-:S04]  /*2cb0*/  FMUL.FTZ R121, R58, R90 ;  /* 0x0000005a3a797220 */ /* 0x000fc80000410000 */
[----:B------:R-:W1:Y:S01]  /*2cc0*/  MUFU.EX2 R123, R123 ;  /* 0x0000007b007b7308 */ /* 0x000e620000000800 */
[----:B--2---:R2:W-:Y:S07]  /*2cd0*/  STS [R91+0x1ae0], R138 ;  /* 0x001ae08a5b007388 */ /* 0x0045ee0000000800 */
[----:B------:R-:W4:Y:S01]  /*2ce0*/  MUFU.EX2 R118, R118 ;  /* 0x0000007600767308 */ /* 0x000f220000000800 */
[----:B------:R-:W-:Y:S01]  /*2cf0*/  FMUL.FTZ R116, R57, R90 ;  /* 0x0000005a39747220 */ /* 0x000fe20000410000 */
[----:B0-----:R-:W-:-:S02]  /*2d00*/  @!P1 IMAD R88, R48, R49, UR6 ;  /* 0x0000000630589e24 */ /* 0x001fc4000f8e0231 */
[----:B------:R-:W-:Y:S01]  /*2d10*/  FMUL.FTZ R119, R56, R90 ;  /* 0x0000005a38777220 */ /* 0x000fe20000410000 */
[----:B------:R-:W-:-:S03]  /*2d20*/  MOV R49, RZ ;  /* 0x000000ff00317202 */ /* 0x000fc60000000f00 */
[----:B------:R-:W0:Y:S01]  /*2d30*/  MUFU.EX2 R121, R121 ;  /* 0x0000007900797308 */ /* 0x000e220000000800 */
[----:B------:R-:W-:Y:S01]  /*2d40*/  MOV R48, 0x3f800000 ;  /* 0x3f80000000307802 */ /* 0x000fe20000000f00 */
[----:B------:R-:W-:Y:S01]  /*2d50*/  @!P1 IMAD.WIDE R88, R88, R109, UR10 ;  /* 0x0000000a58589e25 */ /* 0x000fe2000f8e026d */
[----:B------:R-:W-:Y:S03]  /*2d60*/  BAR.SYNC.DEFER_BLOCKING 0x0 ;  /* 0x0000000000007b1d */ /* 0x000fe60000010000 */
[----:B------:R-:W-:-:S03]  /*2d70*/  FMUL.FTZ R114, R55, R90 ;  /* 0x0000005a37727220 */ /* 0x000fc60000410000 */
[----:B------:R-:W3:Y:S01]  /*2d80*/  MUFU.EX2 R116, R116 ;  /* 0x0000007400747308 */ /* 0x000ee20000000800 */
[-C--:B-1----:R-:W-:Y:S01]  /*2d90*/  FMUL.FTZ R87, R138, R123.reuse ;  /* 0x0000007b8a577220 */ /* 0x082fe20000410000 */
[----:B------:R-:W-:Y:S01]  /*2da0*/  FFMA.FTZ R50, R17, R123, R16 ;  /* 0x0000007b11327223 */ /* 0x000fe20000010010 */
[----:B------:R-:W-:-:S05]  /*2db0*/  FMUL.FTZ R117, R54, R90 ;  /* 0x0000005a36757220 */ /* 0x000fca0000410000 */
[----:B------:R-:W1:Y:S01]  /*2dc0*/  MUFU.EX2 R119, R119 ;  /* 0x0000007700777308 */ /* 0x000e620000000800 */
[----:B----4-:R-:W-:Y:S01]  /*2dd0*/  FFMA.FTZ R50, R118, R50, R15 ;  /* 0x0000003276327223 */ /* 0x010fe2000001000f */
[----:B------:R-:W-:Y:S01]  /*2de0*/  FMUL.FTZ R112, R53, R90 ;  /* 0x0000005a35707220 */ /* 0x000fe20000410000 */
[----:B------:R4:W5:Y:S01]  /*2df0*/  @!P1 LDG.E.64 R48, desc[UR28][R88.64] ;  /* 0x0000001c58309981 */ /* 0x000962000c1e1b00 */
[----:B------:R-:W-:-:S04]  /*2e00*/  ISETP.NE.AND P1, PT, R103, 0x7f, PT ;  /* 0x0000007f6700780c */ /* 0x000fc80003f25270 */
[----:B------:R-:W2:Y:S01]  /*2e10*/  MUFU.EX2 R114, R114 ;  /* 0x0000007200727308 */ /* 0x000ea20000000800 */
[----:B0-----:R-:W-:Y:S01]  /*2e20*/  FFMA.FTZ R50, R121, R50, R14 ;  /* 0x0000003279327223 */ /* 0x001fe2000001000e */
[----:B------:R-:W-:Y:S01]  /*2e30*/  FMUL.FTZ R115, R52, R90 ;  /* 0x0000005a34737220 */ /* 0x000fe20000410000 */
[----:B----4-:R-:W-:-:S05]  /*2e40*/  FMUL.FTZ R88, R118, R87 ;  /* 0x0000005776587220 */ /* 0x010fca0000410000 */
[----:B------:R-:W0:Y:S01]  /*2e50*/  MUFU.EX2 R117, R117 ;  /* 0x0000007500757308 */ /* 0x000e220000000800 */
[----:B------:R-:W-:Y:S01]  /*2e60*/  FMUL.FTZ R87, R121, R88 ;  /* 0x0000005879577220 */ /* 0x000fe20000410000 */
[C---:B---3--:R-:W-:Y:S01]  /*2e70*/  FFMA.FTZ R50, R116.reuse, R50, R13 ;  /* 0x0000003274327223 */ /* 0x048fe2000001000d */
[----:B------:R-:W-:Y:S02]  /*2e80*/  FMUL.FTZ R110, R39, R90 ;  /* 0x0000005a276e7220 */ /* 0x000fe40000410000 */
[----:B------:R-:W-:-:S03]  /*2e90*/  FMUL.FTZ R88, R116, R87 ;  /* 0x0000005774587220 */ /* 0x000fc60000410000 */
[----:B------:R-:W3:Y:S01]  /*2ea0*/  MUFU.EX2 R112, R112 ;  /* 0x0000007000707308 */ /* 0x000ee20000000800 */
[----:B------:R-:W-:Y:S01]  /*2eb0*/  @P1 LEA R104, R103, R100, 0x2 ;  /* 0x0000006467681211 */ /* 0x000fe200078e10ff */
[C---:B-1----:R-:W-:Y:S01]  /*2ec0*/  FFMA.FTZ R50, R119.reuse, R50, R12 ;  /* 0x0000003277327223 */ /* 0x042fe2000001000c */
[----:B------:R-:W-:Y:S01]  /*2ed0*/  FMUL.FTZ R87, R119, R88 ;  /* 0x0000005877577220 */ /* 0x000fe20000410000 */
[----:B------:R-:W-:-:S04]  /*2ee0*/  FMUL.FTZ R113, R38, R90 ;  /* 0x0000005a26717220 */ /* 0x000fc80000410000 */
[----:B------:R-:W1:Y:S01]  /*2ef0*/  MUFU.EX2 R115, R115 ;  /* 0x0000007300737308 */ /* 0x000e620000000800 */
[C---:B--2---:R-:W-:Y:S01]  /*2f00*/  FMUL.FTZ R88, R114.reuse, R87 ;  /* 0x0000005772587220 */ /* 0x044fe20000410000 */
[----:B------:R-:W-:Y:S01]  /*2f10*/  FFMA.FTZ R50, R114, R50, R11 ;  /* 0x0000003272327223 */ /* 0x000fe2000001000b */
[----:B------:R-:W2:Y:S01]  /*2f20*/  @P1 LDS R104, [R104+0x22e4] ;  /* 0x0022e40068681984 */ /* 0x000ea20000000800 */
[----:B------:R-:W-:-:S04]  /*2f30*/  FMUL.FTZ R108, R37, R90 ;  /* 0x0000005a256c7220 */ /* 0x000fc80000410000 */
[----:B------:R-:W4:Y:S01]  /*2f40*/  MUFU.EX2 R110, R110 ;  /* 0x0000006e006e7308 */ /* 0x000f220000000800 */
[C---:B0-----:R-:W-:Y:S01]  /*2f50*/  FMUL.FTZ R87, R117.reuse, R88 ;  /* 0x0000005875577220 */ /* 0x041fe20000410000 */
[----:B------:R-:W-:Y:S01]  /*2f60*/  FFMA.FTZ R50, R117, R50, R10 ;  /* 0x0000003275327223 */ /* 0x000fe2000001000a */
[----:B------:R-:W-:-:S05]  /*2f70*/  FMUL.FTZ R111, R36, R90 ;  /* 0x0000005a246f7220 */ /* 0x000fca0000410000 */
[----:B------:R-:W0:Y:S01]  /*2f80*/  MUFU.EX2 R113, R113 ;  /* 0x0000007100717308 */ /* 0x000e220000000800 */
[C---:B---3--:R-:W-:Y:S01]  /*2f90*/  FMUL.FTZ R88, R112.reuse, R87 ;  /* 0x0000005770587220 */ /* 0x048fe20000410000 */
[----:B------:R-:W-:Y:S01]  /*2fa0*/  FFMA.FTZ R50, R112, R50, R9 ;  /* 0x0000003270327223 */ /* 0x000fe20000010009 */
[----:B------:R-:W-:-:S05]  /*2fb0*/  FMUL.FTZ R106, R35, R90 ;  /* 0x0000005a236a7220 */ /* 0x000fca0000410000 */
[----:B------:R-:W3:Y:S01]  /*2fc0*/  MUFU.EX2 R108, R108 ;  /* 0x0000006c006c7308 */ /* 0x000ee20000000800 */
[C---:B-1----:R-:W-:Y:S01]  /*2fd0*/  FMUL.FTZ R87, R115.reuse, R88 ;  /* 0x0000005873577220 */ /* 0x042fe20000410000 */
[----:B------:R-:W-:Y:S01]  /*2fe0*/  FFMA.FTZ R50, R115, R50, R8 ;  /* 0x0000003273327223 */ /* 0x000fe20000010008 */
[----:B------:R-:W-:-:S05]  /*2ff0*/  FMUL.FTZ R109, R34, R90 ;  /* 0x0000005a226d7220 */ /* 0x000fca0000410000 */
[----:B------:R-:W1:Y:S01]  /*3000*/  MUFU.EX2 R111, R111 ;  /* 0x0000006f006f7308 */ /* 0x000e620000000800 */
[C---:B----4-:R-:W-:Y:S01]  /*3010*/  FMUL.FTZ R88, R110.reuse, R87 ;  /* 0x000000576e587220 */ /* 0x050fe20000410000 */
[----:B------:R-:W-:-:S06]  /*3020*/  FFMA.FTZ R50, R110, R50, R7 ;  /* 0x000000326e327223 */ /* 0x000fcc0000010007 */
[----:B------:R-:W4:Y:S01]  /*3030*/  MUFU.EX2 R106, R106 ;  /* 0x0000006a006a7308 */ /* 0x000f220000000800 */
[C---:B0-----:R-:W-:Y:S01]  /*3040*/  FMUL.FTZ R87, R113.reuse, R88 ;  /* 0x0000005871577220 */ /* 0x041fe20000410000 */
[----:B------:R-:W-:-:S06]  /*3050*/  FFMA.FTZ R50, R113, R50, R6 ;  /* 0x0000003271327223 */ /* 0x000fcc0000010006 */
[----:B------:R-:W0:Y:S01]  /*3060*/  MUFU.EX2 R109, R109 ;  /* 0x0000006d006d7308 */ /* 0x000e220000000800 */
[C---:B---3--:R-:W-:Y:S01]  /*3070*/  FMUL.FTZ R88, R108.reuse, R87 ;  /* 0x000000576c587220 */ /* 0x048fe20000410000 */
[----:B------:R-:W-:-:S03]  /*3080*/  FFMA.FTZ R50, R108, R50, R5 ;  /* 0x000000326c327223 */ /* 0x000fc60000010005 */
[C---:B-1----:R-:W-:Y:S01]  /*3090*/  FMUL.FTZ R87, R111.reuse, R88 ;  /* 0x000000586f577220 */ /* 0x042fe20000410000 */
[----:B------:R-:W-:Y:S01]  /*30a0*/  FFMA.FTZ R50, R111, R50, R4 ;  /* 0x000000326f327223 */ /* 0x000fe20000010004 */
[----:B------:R-:W-:Y:S02]  /*30b0*/  LEA.HI R91, R103, R103, RZ, 0x1e ;  /* 0x00000067675b7211 */ /* 0x000fe400078ff0ff */
[C---:B----4-:R-:W-:Y:S01]  /*30c0*/  FMUL.FTZ R88, R106.reuse, R87 ;  /* 0x000000576a587220 */ /* 0x050fe20000410000 */
[----:B------:R-:W-:Y:S01]  /*30d0*/  FFMA.FTZ R89, R106, R50, R3 ;  /* 0x000000326a597223 */ /* 0x000fe20000010003 */
[----:B------:R-:W-:Y:S01]  /*30e0*/  FMUL.FTZ R87, R86, R51 ;  /* 0x0000003356577220 */ /* 0x000fe20000410000 */
[----:B------:R-:W-:Y:S01]  /*30f0*/  LEA R102, R91, R100, 0x3 ;  /* 0x000000645b667211 */ /* 0x000fe200078e18ff */
[C---:B0-----:R-:W-:Y:S01]  /*3100*/  FMUL.FTZ R50, R109.reuse, R88 ;  /* 0x000000586d327220 */ /* 0x041fe20000410000 */
        /* <DEDUP_REMOVED lines=12> */
.L_x_1818:
[----:B------:R-:W-:Y:S05]  /*31d0*/  BSYNC B0 ;  /* 0x0000000000007941 */ /* 0x000fea0003800000 */
.L_x_1817:
        /* <DEDUP_REMOVED lines=55> */
.L_x_1847:
[----:B------:R-:W-:Y:S01]  /*3550*/  ISETP.GE.AND P2, PT, R101, 0x10, PT ;  /* 0x000000106500780c */ /* 0x000fe20003f46270 */
[----:B------:R-:W-:-:S12]  /*3560*/  UMOV UR18, 0xffffffff ;  /* 0xffffffff00127882 */ /* 0x000fd80000000000 */
[C---:B0-2---:R-:W-:Y:S01]  /*3570*/  @P2 FFMA.FTZ R140, R141.reuse, R91, R140 ;  /* 0x0000005b8d8c2223 */ /* 0x045fe2000001008c */
[----:B---3--:R-:W-:Y:S01]  /*3580*/  @P2 FMUL.FTZ R141, R141, R90 ;  /* 0x0000005a8d8d2220 */ /* 0x008fe20000410000 */
[----:B------:R-:W-:Y:S06]  /*3590*/  BRA.DIV UR18, `(.L_x_1821) ;  /* 0x0000002e12a87947 */ /* 0x000fec000b800000 */
.L_x_1850:
[----:B------:R-:W-:-:S03]  /*35a0*/  UMOV UR18, 0xffffffff ;  /* 0xffffffff00127882 */ /* 0x000fc60000000000 */
[----:B------:R-:W-:Y:S05]  /*35b0*/  BRA.DIV UR18, `(.L_x_1822) ;  /* 0x0000002e12c87947 */ /* 0x000fea000b800000 */
.L_x_1853:
[----:B------:R-:W-:-:S03]  /*35c0*/  UMOV UR18, 0xffffffff ;  /* 0xffffffff00127882 */ /* 0x000fc60000000000 */
[----:B------:R-:W-:Y:S05]  /*35d0*/  BRA.DIV UR18, `(.L_x_1823) ;  /* 0x0000002e12e87947 */ /* 0x000fea000b800000 */
[----:B------:R-:W0:Y:S04]  /*35e0*/  SHFL.UP PT, R141, R141, 0x1, RZ ;  /* 0x042000008d8d7989 */ /* 0x000e2800000e00ff */
[----:B------:R-:W2:Y:S04]  /*35f0*/  SHFL.UP PT, R140, R140, 0x1, RZ ;  /* 0x042000008c8c7989 */ /* 0x000ea800000e00ff */
[----:B-----5:R-:W3:Y:S04]  /*3600*/  SHFL.IDX PT, R48, R48, RZ, 0x1f ;  /* 0x00001fff30307589 */ /* 0x020ee800000e0000 */
[----:B------:R-:W4:Y:S02]  /*3610*/  SHFL.IDX PT, R49, R49, RZ, 0x1f ;  /* 0x00001fff31317589 */ /* 0x000f2400000e0000 */
.L_x_1859:
        /* <DEDUP_REMOVED lines=12> */
.L_x_1819:
[----:B------:R-:W-:Y:S05]  /*36e0*/  WARPSYNC.ALL ;  /* 0x0000000000007948 */ /* 0x000fea0003800000 */
[----:B------:R-:W-:Y:S01]  /*36f0*/  BAR.SYNC.DEFER_BLOCKING 0x0 ;  /* 0x0000000000007b1d */ /* 0x000fe20000010000 */
[C---:B-12---:R-:W-:Y:S01]  /*3700*/  FMUL.FTZ R51, R109.reuse, R104 ;  /* 0x000000686d337220 */ /* 0x046fe20000410000 */
[----:B-----5:R-:W-:Y:S01]  /*3710*/  FFMA.FTZ R49, R109, R120, R122 ;  /* 0x000000786d317223 */ /* 0x020fe2000001007a */
[----:B------:R-:W-:Y:S02]  /*3720*/  MOV R87, UR6 ;  /* 0x0000000600577c02 */ /* 0x000fe40008000f00 */
        /* <DEDUP_REMOVED lines=11> */
[----:B------:R-:W1:Y:S02]  /*37e0*/  LDS R48, [R102+0x10d4] ;  /* 0x0010d40066307984 */ /* 0x000e640000000800 */
[----:B------:R-:W-:-:S04]  /*37f0*/  FFMA.FTZ R49, R115, R49, R128 ;  /* 0x0000003173317223 */ /* 0x000fc80000010080 */
[----:B------:R-:W-:Y:S01]  /*3800*/  FFMA.FTZ R50, R112, R49, R131 ;  /* 0x0000003170327223 */ /* 0x000fe20000010083 */
[----:B------:R-:W-:-:S03]  /*3810*/  HFMA2.MMA R49, -RZ, RZ, 0, 0 ;  /* 0x00000000ff317435 */ /* 0x000fc600000001ff */
[----:B------:R-:W-:Y:S02]  /*3820*/  FFMA.FTZ R50, R117, R50, R130 ;  /* 0x0000003275327223 */ /* 0x000fe40000010082 */
[----:B0-----:R-:W-:Y:S01]  /*3830*/  @!P0 LEA R86, R87, R100, 0x3 ;  /* 0x0000006457568211 */ /* 0x001fe200078e18ff */
[----:B-1----:R-:W-:Y:S01]  /*3840*/  FFMA.FTZ R138, R138, R48, R17 ;  /* 0x000000308a8a7223 */ /* 0x002fe20000010011 */
        /* <DEDUP_REMOVED lines=82> */
.L_x_1876:
[----:B------:R-:W-:Y:S01]  /*3d70*/  MOV R91, R159 ;  /* 0x0000009f005b7202 */ /* 0x000fe20000000f00 */
[-C--:B-1-3--:R-:W-:Y:S01]  /*3d80*/  FFMA.FTZ R49, R49, R157.reuse, R158 ;  /* 0x0000009d31317223 */ /* 0x08afe2000001009e */
        /* <DEDUP_REMOVED lines=14> */
.L_x_1824:
[----:B------:R-:W-:Y:S05]  /*3e70*/  WARPSYNC.ALL ;  /* 0x0000000000007948 */ /* 0x000fea0003800000 */
[----:B------:R-:W-:Y:S01]  /*3e80*/  BAR.SYNC.DEFER_BLOCKING 0x0 ;  /* 0x0000000000007b1d */ /* 0x000fe20000010000 */
[----:B--2---:R-:W-:Y:S01]  /*3e90*/  FFMA.FTZ R87, R0, R138, RZ ;  /* 0x0000008a00577223 */ /* 0x004fe200000100ff */
[----:B------:R-:W-:Y:S01]  /*3ea0*/  ISETP.NE.AND P0, PT, R103, RZ, PT ;  /* 0x000000ff6700720c */ /* 0x000fe20003f05270 */
[----:B------:R-:W-:Y:S01]  /*3eb0*/  HADD2.F32 R88, -RZ, R44.H1_H1 ;  /* 0x3000002cff587230 */ /* 0x000fe20000004100 */
[----:B------:R-:W-:Y:S01]  /*3ec0*/  MOV R89, UR6 ;  /* 0x0000000600597c02 */ /* 0x000fe20008000f00 */
[----:B------:R-:W-:Y:S01]  /*3ed0*/  FFMA.FTZ R50, R98, R139, R87 ;  /* 0x0000008b62327223 */ /* 0x000fe20000010057 */
[----:B------:R-:W-:Y:S01]  /*3ee0*/  HADD2.F32 R90, -RZ, R45.H1_H1 ;  /* 0x3000002dff5a7230 */ /* 0x000fe20000004100 */
[----:B------:R-:W-:Y:S01]  /*3ef0*/  ISETP.GT.AND P1, PT, R101, 0x1e, PT ;  /* 0x0000001e6500780c */ /* 0x000fe20003f24270 */
[----:B------:R-:W-:-:S02]  /*3f00*/  HADD2.F32 R156, -RZ, R43.H1_H1 ;  /* 0x3000002bff9c7230 */ /* 0x000fc40000004100 */
[----:B------:R-:W-:Y:S01]  /*3f10*/  FFMA.FTZ R87, R97, R140, R50 ;  /* 0x0000008c61577223 */ /* 0x000fe20000010032 */
[----:B------:R-:W-:Y:S01]  /*3f20*/  ISETP.GT.AND P2, PT, R101, 0x1d, PT ;  /* 0x0000001d6500780c */ /* 0x000fe20003f44270 */
[----:B------:R-:W-:Y:S02]  /*3f30*/  BSSY B0, `(.L_x_1826) ;  /* 0x00000e1000007945 */ /* 0x000fe40003800000 */
[----:B------:R-:W-:Y:S01]  /*3f40*/  FFMA.FTZ R50, R96, R141, R87 ;  /* 0x0000008d60327223 */ /* 0x000fe20000010057 */
[----:B------:R-:W-:-:S03]  /*3f50*/  FFMA.FTZ R160, -R34, R156, R153 ;  /* 0x0000009c22a07223 */ /* 0x000fc60000010199 */
[----:B------:R-:W-:-:S04]  /*3f60*/  FFMA.FTZ R87, R95, R142, R50 ;  /* 0x0000008e5f577223 */ /* 0x000fc80000010032 */
[----:B------:R-:W-:Y:S01]  /*3f70*/  FFMA.FTZ R50, R94, R143, R87 ;  /* 0x0000008f5e327223 */ /* 0x000fe20000010057 */
[----:B------:R2:W3:Y:S03]  /*3f80*/  LDS R51, [R102+0x15e4] ;  /* 0x0015e40066337984 */ /* 0x0004e60000000800 */
[----:B------:R-:W-:-:S04]  /*3f90*/  FFMA.FTZ R87, R93, R144, R50 ;  /* 0x000000905d577223 */ /* 0x000fc80000010032 */
[----:B------:R-:W-:Y:S01]  /*3fa0*/  FFMA.FTZ R50, R92, R145, R87 ;  /* 0x000000915c327223 */ /* 0x000fe20000010057 */
[----:B--2---:R-:W-:-:S03]  /*3fb0*/  @!P0 LEA R102, R89, R100, 0x3 ;  /* 0x0000006459668211 */ /* 0x004fc600078e18ff */
[----:B------:R-:W-:Y:S01]  /*3fc0*/  FFMA.FTZ R87, R85, R146, R50 ;  /* 0x0000009255577223 */ /* 0x000fe20000010032 */
[----:B------:R-:W-:Y:S02]  /*3fd0*/  HADD2.F32 R50, -RZ, R44.H0_H0 ;  /* 0x2000002cff327230 */ /* 0x000fe40000004100 */
[----:B------:R-:W-:Y:S02]  /*3fe0*/  HADD2.F32 R89, -RZ, R45.H0_H0 ;  /* 0x2000002dff597230 */ /* 0x000fe40000004100 */
[----:B------:R-:W-:Y:S01]  /*3ff0*/  FFMA.FTZ R86, R84, R147, R87 ;  /* 0x0000009354567223 */ /* 0x000fe20000010057 */
[----:B-1----:R1:W-:Y:S01]  /*4000*/  @!P0 STS.64 [R102+0x24e0], R48 ;  /* 0x0024e03066008388 */ /* 0x0023e20000000a00 */
[--C-:B------:R-:W-:Y:S02]  /*4010*/  HADD2.F32 R87, -RZ, R46.reuse.H0_H0 ;  /* 0x2000002eff577230 */ /* 0x100fe40000004100 */
[----:B------:R-:W-:Y:S01]  /*4020*/  FFMA.FTZ R91, R83, R148, R86 ;  /* 0x00000094535b7223 */ /* 0x000fe20000010056 */
[----:B------:R-:W-:Y:S01]  /*4030*/  FFMA.FTZ R140, -R59, R89, R140 ;  /* 0x000000593b8c7223 */ /* 0x000fe2000001018c */
[----:B------:R-:W-:-:S02]  /*4040*/  HADD2.F32 R86, -RZ, R46.H1_H1 ;  /* 0x3000002eff567230 */ /* 0x000fc40000004100 */
[----:B-1----:R-:W-:Y:S01]  /*4050*/  FFMA.FTZ R102, R82, R149, R91 ;  /* 0x0000009552667223 */ /* 0x002fe2000001005b */
[----:B------:R-:W-:Y:S01]  /*4060*/  FFMA.FTZ R49, -R61, R50, R138 ;  /* 0x000000323d317223 */ /* 0x000fe2000001018a */
[----:B---3--:R-:W-:Y:S01]  /*4070*/  FFMA.FTZ R51, R51, R104, R120 ;  /* 0x0000006833337223 */ /* 0x008fe20000010078 */
[----:B------:R-:W-:-:S03]  /*4080*/  HADD2.F32 R120, -RZ, R40.H1_H1 ;  /* 0x30000028ff787230 */ /* 0x000fc60000004100 */
[----:B------:R-:W-:Y:S01]  /*4090*/  FFMA.FTZ R122, R109, R51, R122 ;  /* 0x000000336d7a7223 */ /* 0x000fe2000001007a */
[----:B------:R-:W-:-:S03]  /*40a0*/  HADD2.F32 R109, -RZ, R47.H0_H0 ;  /* 0x2000002fff6d7230 */ /* 0x000fc60000004100 */
[----:B------:R-:W-:Y:S01]  /*40b0*/  FFMA.FTZ R125, R106, R122, R125 ;  /* 0x0000007a6a7d7223 */ /* 0x000fe2000001007d */
[----:B0-----:R-:W-:-:S03]  /*40c0*/  FMUL.FTZ R162, R122, UR53 ;  /* 0x000000357aa27c20 */ /* 0x001fc60008410000 */
[----:B------:R-:W-:Y:S01]  /*40d0*/  FFMA.FTZ R124, R111, R125, R124 ;  /* 0x0000007d6f7c7223 */ /* 0x000fe2000001007c */
[----:B------:R-:W-:Y:S01]  /*40e0*/  FFMA.FTZ R111, R81, R150, R102 ;  /* 0x00000096516f7223 */ /* 0x000fe20000010066 */
[----:B------:R-:W-:Y:S02]  /*40f0*/  FFMA.FTZ R102, -R60, R88, R139 ;  /* 0x000000583c667223 */ /* 0x000fe4000001018b */
[----:B------:R-:W-:Y:S01]  /*4100*/  FFMA.FTZ R127, R108, R124, R127 ;  /* 0x0000007c6c7f7223 */ /* 0x000fe2000001007f */
[----:B------:R-:W-:-:S03]  /*4110*/  FFMA.FTZ R108, R80, R151, R111 ;  /* 0x00000097506c7223 */ /* 0x000fc6000001006f */
[----:B------:R-:W-:-:S04]  /*4120*/  FFMA.FTZ R126, R113, R127, R126 ;  /* 0x0000007f717e7223 */ /* 0x000fc8000001007e */
[----:B------:R-:W-:-:S04]  /*4130*/  FFMA.FTZ R129, R110, R126, R129 ;  /* 0x0000007e6e817223 */ /* 0x000fc80000010081 */
[----:B------:R-:W-:Y:S01]  /*4140*/  FFMA.FTZ R128, R115, R129, R128 ;  /* 0x0000008173807223 */ /* 0x000fe20000010080 */
[----:B------:R-:W-:-:S03]  /*4150*/  FFMA.FTZ R115, R79, R152, R108 ;  /* 0x000000984f737223 */ /* 0x000fc6000001006c */
[----:B------:R-:W-:Y:S01]  /*4160*/  FFMA.FTZ R131, R112, R128, R131 ;  /* 0x0000008070837223 */ /* 0x000fe20000010083 */
[----:B------:R-:W-:Y:S01]  /*4170*/  FFMA.FTZ R108, R78, R153, R115 ;  /* 0x000000994e6c7223 */ /* 0x000fe20000010073 */
[----:B------:R-:W-:Y:S02]  /*4180*/  FMUL.FTZ R153, R34, R51 ;  /* 0x0000003322997220 */ /* 0x000fe40000410000 */
[----:B------:R-:W-:Y:S02]  /*4190*/  FFMA.FTZ R130, R117, R131, R130 ;  /* 0x0000008375827223 */ /* 0x000fe40000010082 */
[----:B------:R-:W0:Y:S01]  /*41a0*/  SHFL.DOWN PT, R155, R108, 0x1, 0x1f ;  /* 0x08201f006c9b7f89 */ /* 0x000e2200000e0000 */
[----:B------:R-:W-:Y:S01]  /*41b0*/  FADD.FTZ R18, R153, R18 ;  /* 0x0000001299127221 */ /* 0x000fe20000010000 */
[----:B------:R-:W-:Y:S01]  /*41c0*/  FFMA.FTZ R133, R114, R130, R133 ;  /* 0x0000008272857223 */ /* 0x000fe20000010085 */
[----:B------:R-:W-:-:S03]  /*41d0*/  HADD2.F32 R114, -RZ, R47.H1_H1 ;  /* 0x3000002fff727230 */ /* 0x000fc60000004100 */
[-C--:B------:R-:W-:Y:S01]  /*41e0*/  FFMA.FTZ R132, R119, R133.reuse, R132 ;  /* 0x0000008577847223 */ /* 0x080fe20000010084 */
[----:B------:R-:W-:Y:S01]  /*41f0*/  FMUL.FTZ R115, R56, R133 ;  /* 0x0000008538737220 */ /* 0x000fe20000410000 */
[----:B------:R-:W-:Y:S02]  /*4200*/  HADD2.F32 R119, -RZ, R40.H0_H0 ;  /* 0x20000028ff777230 */ /* 0x000fe40000004100 */
[-C--:B------:R-:W-:Y:S01]  /*4210*/  FFMA.FTZ R135, R116, R132.reuse, R135 ;  /* 0x0000008474877223 */ /* 0x080fe20000010087 */
[----:B------:R-:W-:Y:S01]  /*4220*/  FMUL.FTZ R110, R57, R132 ;  /* 0x00000084396e7220 */ /* 0x000fe20000410000 */
[----:B------:R-:W-:Y:S01]  /*4230*/  FMUL.FTZ R116, R55, R130 ;  /* 0x0000008237747220 */ /* 0x000fe20000410000 */
[----:B------:R-:W-:Y:S01]  /*4240*/  FADD.FTZ R28, R115, R28 ;  /* 0x0000001c731c7221 */ /* 0x000fe20000010000 */
[-C--:B------:R-:W-:Y:S01]  /*4250*/  FFMA.FTZ R134, R121, R135.reuse, R134 ;  /* 0x0000008779867223 */ /* 0x080fe20000010086 */
[----:B------:R-:W-:Y:S01]  /*4260*/  FMUL.FTZ R111, R58, R135 ;  /* 0x000000873a6f7220 */ /* 0x000fe20000410000 */
[----:B------:R-:W-:Y:S01]  /*4270*/  FMUL.FTZ R121, R54, R131 ;  /* 0x0000008336797220 */ /* 0x000fe20000410000 */
[----:B------:R-:W-:Y:S01]  /*4280*/  FADD.FTZ R27, R116, R27 ;  /* 0x0000001b741b7221 */ /* 0x000fe20000010000 */
[-C--:B------:R-:W-:Y:S01]  /*4290*/  FFMA.FTZ R137, R118, R134.reuse, R137 ;  /* 0x0000008676897223 */ /* 0x080fe20000010089 */
[----:B------:R-:W-:Y:S01]  /*42a0*/  FMUL.FTZ R104, R59, R134 ;  /* 0x000000863b687220 */ /* 0x000fe20000410000 */
[----:B------:R-:W-:Y:S01]  /*42b0*/  FADD.FTZ R26, R121, R26 ;  /* 0x0000001a791a7221 */ /* 0x000fe20000010000 */
[----:B------:R-:W-:Y:S01]  /*42c0*/  FADD.FTZ R29, R110, R29 ;  /* 0x0000001d6e1d7221 */ /* 0x000fe20000010000 */
[-C--:B------:R-:W-:Y:S01]  /*42d0*/  FFMA.FTZ R123, R123, R137.reuse, R136 ;  /* 0x000000897b7b7223 */ /* 0x080fe20000010088 */
[----:B------:R-:W-:Y:S01]  /*42e0*/  FMUL.FTZ R91, R60, R137 ;  /* 0x000000893c5b7220 */ /* 0x000fe20000410000 */
[----:B------:R-:W-:Y:S01]  /*42f0*/  FMUL.FTZ R136, R53, R128 ;  /* 0x0000008035887220 */ /* 0x000fe20000410000 */
[----:B0-----:R-:W-:Y:S01]  /*4300*/  @!P1 FADD.FTZ R108, R108, R155 ;  /* 0x0000009b6c6c9221 */ /* 0x001fe20000010000 */
[----:B------:R-:W-:Y:S01]  /*4310*/  FMUL.FTZ R48, R61, R123 ;  /* 0x0000007b3d307220 */ /* 0x000fe20000410000 */
[----:B------:R-:W-:Y:S01]  /*4320*/  FADD.FTZ R30, R111, R30 ;  /* 0x0000001e6f1e7221 */ /* 0x000fe20000010000 */
[----:B------:R-:W-:Y:S01]  /*4330*/  FADD.FTZ R25, R136, R25 ;  /* 0x0000001988197221 */ /* 0x000fe20000010000 */
[----:B------:R-:W-:Y:S01]  /*4340*/  FADD.FTZ R31, R104, R31 ;  /* 0x0000001f681f7221 */ /* 0x000fe20000010000 */
[C---:B------:R-:W-:Y:S01]  /*4350*/  FFMA.FTZ R106, R48.reuse, R49, RZ ;  /* 0x00000031306a7223 */ /* 0x040fe200000100ff */
[----:B------:R-:W-:Y:S01]  /*4360*/  FADD.FTZ R32, R91, R32 ;  /* 0x000000205b207221 */ /* 0x000fe20000010000 */
[----:B------:R-:W-:-:S02]  /*4370*/  FADD.FTZ R33, R48, R33 ;  /* 0x0000002130217221 */ /* 0x000fc40000010000 */
[----:B------:R-:W-:Y:S01]  /*4380*/  FFMA.FTZ R113, R91, R102, R106 ;  /* 0x000000665b717223 */ /* 0x000fe2000001006a */
[----:B------:R-:W-:Y:S01]  /*4390*/  FFMA.FTZ R106, -R58, R90, R141 ;  /* 0x0000005a3a6a7223 */ /* 0x000fe2000001018d */
[--C-:B------:R-:W-:Y:S02]  /*43a0*/  HADD2.F32 R141, -RZ, R41.reuse.H0_H0 ;  /* 0x20000029ff8d7230 */ /* 0x100fe40000004100 */
[----:B------:R-:W-:Y:S01]  /*43b0*/  FFMA.FTZ R112, R104, R140, R113 ;  /* 0x0000008c68707223 */ /* 0x000fe20000010071 */
[----:B------:R-:W-:Y:S01]  /*43c0*/  FFMA.FTZ R113, -R57, R87, R142 ;  /* 0x0000005739717223 */ /* 0x000fe2000001018e */
[----:B------:R-:W-:Y:S02]  /*43d0*/  HADD2.F32 R142, -RZ, R41.H1_H1 ;  /* 0x30000029ff8e7230 */ /* 0x000fe40000004100 */
[----:B------:R-:W-:Y:S01]  /*43e0*/  FFMA.FTZ R117, R111, R106, R112 ;  /* 0x0000006a6f757223 */ /* 0x000fe20000010070 */
[----:B------:R-:W-:Y:S01]  /*43f0*/  FFMA.FTZ R112, -R56, R86, R143 ;  /* 0x0000005638707223 */ /* 0x000fe2000001018f */
[----:B------:R-:W-:-:S02]  /*4400*/  FMUL.FTZ R143, R52, R129 ;  /* 0x00000081348f7220 */ /* 0x000fc40000410000 */
[----:B------:R-:W-:Y:S01]  /*4410*/  FFMA.FTZ R118, R110, R113, R117 ;  /* 0x000000716e767223 */ /* 0x000fe20000010075 */
[----:B------:R-:W-:Y:S01]  /*4420*/  FFMA.FTZ R117, -R55, R109, R144 ;  /* 0x0000006d37757223 */ /* 0x000fe20000010190 */
[----:B------:R-:W-:Y:S02]  /*4430*/  FADD.FTZ R24, R143, R24 ;  /* 0x000000188f187221 */ /* 0x000fe40000010000 */
[----:B------:R-:W-:Y:S01]  /*4440*/  FFMA.FTZ R139, R115, R112, R118 ;  /* 0x00000070738b7223 */ /* 0x000fe20000010076 */
[----:B------:R-:W-:-:S03]  /*4450*/  FFMA.FTZ R118, -R54, R114, R145 ;  /* 0x0000007236767223 */ /* 0x000fc60000010191 */
[----:B------:R-:W-:Y:S01]  /*4460*/  FFMA.FTZ R138, R116, R117, R139 ;  /* 0x00000075748a7223 */ /* 0x000fe2000001008b */
[----:B------:R-:W-:Y:S01]  /*4470*/  FFMA.FTZ R139, -R53, R119, R146 ;  /* 0x00000077358b7223 */ /* 0x000fe20000010192 */
[----:B------:R-:W-:Y:S01]  /*4480*/  FFMA.FTZ R146, -R38, R142, R149 ;  /* 0x0000008e26927223 */ /* 0x000fe20000010195 */
[----:B------:R-:W-:Y:S02]  /*4490*/  HADD2.F32 R149, -RZ, R42.H0_H0 ;  /* 0x2000002aff957230 */ /* 0x000fe40000004100 */
[----:B------:R-:W-:Y:S01]  /*44a0*/  FFMA.FTZ R145, R121, R118, R138 ;  /* 0x0000007679917223 */ /* 0x000fe2000001008a */
[----:B------:R-:W-:-:S03]  /*44b0*/  FFMA.FTZ R138, -R52, R120, R147 ;  /* 0x00000078348a7223 */ /* 0x000fc60000010193 */
[----:B------:R-:W-:Y:S01]  /*44c0*/  FFMA.FTZ R144, R136, R139, R145 ;  /* 0x0000008b88907223 */ /* 0x000fe20000010091 */
[----:B------:R-:W-:Y:S01]  /*44d0*/  FFMA.FTZ R145, -R39, R141, R148 ;  /* 0x0000008d27917223 */ /* 0x000fe20000010194 */
[----:B------:R-:W-:Y:S01]  /*44e0*/  FFMA.FTZ R155, -R37, R149, R150 ;  /* 0x00000095259b7223 */ /* 0x000fe20000010196 */
[----:B------:R-:W-:Y:S02]  /*44f0*/  HADD2.F32 R150, -RZ, R42.H1_H1 ;  /* 0x3000002aff967230 */ /* 0x000fe40000004100 */
[----:B------:R-:W-:Y:S01]  /*4500*/  FFMA.FTZ R147, R143, R138, R144 ;  /* 0x0000008a8f937223 */ /* 0x000fe20000010090 */
[----:B------:R-:W-:Y:S02]  /*4510*/  FMUL.FTZ R144, R39, R126 ;  /* 0x0000007e27907220 */ /* 0x000fe40000410000 */
[----:B------:R-:W-:Y:S02]  /*4520*/  FFMA.FTZ R158, -R36, R150, R151 ;  /* 0x00000096249e7223 */ /* 0x000fe40000010197 */
[----:B------:R-:W-:Y:S01]  /*4530*/  FFMA.FTZ R148, R144, R145, R147 ;  /* 0x0000009190947223 */ /* 0x000fe20000010093 */
[----:B------:R-:W-:Y:S01]  /*4540*/  FMUL.FTZ R147, R38, R127 ;  /* 0x0000007f26937220 */ /* 0x000fe20000410000 */
[----:B------:R-:W-:Y:S01]  /*4550*/  FMUL.FTZ R151, R36, R125 ;  /* 0x0000007d24977220 */ /* 0x000fe20000410000 */
[----:B------:R-:W-:-:S02]  /*4560*/  FADD.FTZ R23, R144, R23 ;  /* 0x0000001790177221 */ /* 0x000fc40000010000 */
[----:B------:R-:W-:Y:S01]  /*4570*/  FFMA.FTZ R157, R147, R146, R148 ;  /* 0x00000092939d7223 */ /* 0x000fe20000010094 */
[----:B------:R-:W-:Y:S01]  /*4580*/  FMUL.FTZ R148, R37, R124 ;  /* 0x0000007c25947220 */ /* 0x000fe20000410000 */
[----:B------:R-:W-:Y:S01]  /*4590*/  FADD.FTZ R20, R151, R20 ;  /* 0x0000001497147221 */ /* 0x000fe20000010000 */
[----:B------:R-:W-:Y:S02]  /*45a0*/  FADD.FTZ R22, R147, R22 ;  /* 0x0000001693167221 */ /* 0x000fe40000010000 */
[C---:B------:R-:W-:Y:S01]  /*45b0*/  FFMA.FTZ R154, R148.reuse, R155, R157 ;  /* 0x0000009b949a7223 */ /* 0x040fe2000001009d */
[----:B------:R-:W-:Y:S02]  /*45c0*/  HADD2.F32 R157, -RZ, R43.H0_H0 ;  /* 0x2000002bff9d7230 */ /* 0x000fe40000004100 */
[----:B------:R-:W-:Y:S01]  /*45d0*/  FADD.FTZ R21, R148, R21 ;  /* 0x0000001594157221 */ /* 0x000fe20000010000 */
[----:B------:R-:W-:Y:S01]  /*45e0*/  FFMA.FTZ R161, R151, R158, R154 ;  /* 0x0000009e97a17223 */ /* 0x000fe2000001009a */
[C---:B------:R-:W-:Y:S01]  /*45f0*/  FMUL.FTZ R154, R35.reuse, R122 ;  /* 0x0000007a239a7220 */ /* 0x040fe20000410000 */
[----:B------:R-:W-:-:S03]  /*4600*/  FFMA.FTZ R159, -R35, R157, R152 ;  /* 0x0000009d239f7223 */ /* 0x000fc60000010198 */
[C---:B------:R-:W-:Y:S01]  /*4610*/  FADD.FTZ R19, R154.reuse, R19 ;  /* 0x000000139a137221 */ /* 0x040fe20000010000 */
[----:B------:R-:W-:Y:S01]  /*4620*/  FFMA.FTZ R152, R154, R159, R161 ;  /* 0x0000009f9a987223 */ /* 0x000fe200000100a1 */
[----:B------:R-:W-:Y:S01]  /*4630*/  FMUL.FTZ R162, R159, R162 ;  /* 0x000000a29fa27220 */ /* 0x000fe20000410000 */
[----:B------:R-:W0:Y:S02]  /*4640*/  SHFL.DOWN PT, R161, R108, 0x2, 0x1f ;  /* 0x08401f006ca17f89 */ /* 0x000e2400000e0000 */
[----:B------:R-:W-:Y:S01]  /*4650*/  FFMA.FTZ R152, R153, R160, R152 ;  /* 0x000000a099987223 */ /* 0x000fe20000010098 */
[----:B------:R-:W-:Y:S01]  /*4660*/  FFMA.FTZ R162, R157, R122, R162 ;  /* 0x0000007a9da27223 */ /* 0x000fe200000100a2 */
[----:B------:R-:W-:-:S03]  /*4670*/  FMUL.FTZ R122, R124, UR53 ;  /* 0x000000357c7a7c20 */ /* 0x000fc60008410000 */
[----:B------:R-:W1:Y:S01]  /*4680*/  SHFL.DOWN PT, R159, R152, 0x1, 0x1f ;  /* 0x08201f00989f7f89 */ /* 0x000e6200000e0000 */
[----:B------:R-:W-:Y:S01]  /*4690*/  FMUL.FTZ R122, R155, R122 ;  /* 0x0000007a9b7a7220 */ /* 0x000fe20000410000 */
[----:B------:R-:W-:-:S03]  /*46a0*/  FADD.FTZ R63, R162, R63 ;  /* 0x0000003fa23f7221 */ /* 0x000fc60000010000 */
[----:B------:R-:W-:Y:S01]  /*46b0*/  FFMA.FTZ R124, R149, R124, R122 ;  /* 0x0000007c957c7223 */ /* 0x000fe2000001007a */
[----:B------:R-:W-:-:S03]  /*46c0*/  FMUL.FTZ R122, R126, UR53 ;  /* 0x000000357e7a7c20 */ /* 0x000fc60008410000 */
[----:B------:R-:W-:Y:S01]  /*46d0*/  FADD.FTZ R65, R124, R65 ;  /* 0x000000417c417221 */ /* 0x000fe20000010000 */
[----:B------:R-:W-:-:S04]  /*46e0*/  FMUL.FTZ R122, R145, R122 ;  /* 0x0000007a917a7220 */ /* 0x000fc80000410000 */
[----:B------:R-:W-:Y:S01]  /*46f0*/  FFMA.FTZ R126, R141, R126, R122 ;  /* 0x0000007e8d7e7223 */ /* 0x000fe2000001007a */
[----:B------:R-:W-:Y:S01]  /*4700*/  FMUL.FTZ R122, R128, UR53 ;  /* 0x00000035807a7c20 */ /* 0x000fe20008410000 */
[----:B0-----:R-:W-:Y:S02]  /*4710*/  @!P2 FADD.FTZ R108, R108, R161 ;  /* 0x000000a16c6ca221 */ /* 0x001fe40000010000 */
[----:B------:R-:W-:Y:S01]  /*4720*/  FADD.FTZ R67, R126, R67 ;  /* 0x000000437e437221 */ /* 0x000fe20000010000 */
[----:B------:R-:W-:Y:S02]  /*4730*/  FMUL.FTZ R122, R139, R122 ;  /* 0x0000007a8b7a7220 */ /* 0x000fe40000410000 */
[----:B------:R-:W0:Y:S02]  /*4740*/  SHFL.DOWN PT, R161, R108, 0x4, 0x1f ;  /* 0x08801f006ca17f89 */ /* 0x000e2400000e0000 */
[----:B------:R-:W-:Y:S01]  /*4750*/  FFMA.FTZ R122, R119, R128, R122 ;  /* 0x00000080777a7223 */ /* 0x000fe2000001007a */
[----:B-1----:R-:W-:Y:S01]  /*4760*/  @!P1 FADD.FTZ R152, R152, R159 ;  /* 0x0000009f98989221 */ /* 0x002fe20000010000 */
[----:B------:R-:W-:Y:S01]  /*4770*/  ISETP.GT.AND P1, PT, R101, 0x1b, PT ;  /* 0x0000001b6500780c */ /* 0x000fe20003f24270 */
[----:B------:R-:W-:Y:S01]  /*4780*/  FMUL.FTZ R159, R125, UR53 ;  /* 0x000000357d9f7c20 */ /* 0x000fe20008410000 */
[----:B------:R-:W-:-:S02]  /*4790*/  FADD.FTZ R69, R122, R69 ;  /* 0x000000457a457221 */ /* 0x000fc40000010000 */
[----:B------:R-:W1:Y:S01]  /*47a0*/  SHFL.DOWN PT, R163, R152, 0x2, 0x1f ;  /* 0x08401f0098a37f89 */ /* 0x000e6200000e0000 */
[----:B------:R-:W-:-:S04]  /*47b0*/  FMUL.FTZ R159, R158, R159 ;  /* 0x0000009f9e9f7220 */ /* 0x000fc80000410000 */
[----:B------:R-:W-:-:S04]  /*47c0*/  FFMA.FTZ R159, R150, R125, R159 ;  /* 0x0000007d969f7223 */ /* 0x000fc8000001009f */
[----:B------:R-:W-:Y:S01]  /*47d0*/  FADD.FTZ R64, R159, R64 ;  /* 0x000000409f407221 */ /* 0x000fe20000010000 */
[----:B0-----:R-:W-:-:S05]  /*47e0*/  @!P1 FADD.FTZ R108, R108, R161 ;  /* 0x000000a16c6c9221 */ /* 0x001fca0000010000 */
[----:B------:R-:W0:Y:S01]  /*47f0*/  SHFL.DOWN PT, R161, R108, 0x8, 0x1f ;  /* 0x09001f006ca17f89 */ /* 0x000e2200000e0000 */
[----:B-1----:R-:W-:Y:S01]  /*4800*/  @!P2 FADD.FTZ R152, R152, R163 ;  /* 0x000000a39898a221 */ /* 0x002fe20000010000 */
[----:B------:R-:W-:Y:S01]  /*4810*/  FMUL.FTZ R163, R51, UR53 ;  /* 0x0000003533a37c20 */ /* 0x000fe20008410000 */
[----:B------:R-:W-:-:S03]  /*4820*/  ISETP.GT.AND P2, PT, R101, 0x17, PT ;  /* 0x000000176500780c */ /* 0x000fc60003f44270 */
[----:B------:R-:W-:Y:S02]  /*4830*/  FMUL.FTZ R165, R160, R163 ;  /* 0x000000a3a0a57220 */ /* 0x000fe40000410000 */
[----:B------:R-:W1:Y:S02]  /*4840*/  SHFL.DOWN PT, R163, R152, 0x4, 0x1f ;  /* 0x08801f0098a37f89 */ /* 0x000e6400000e0000 */
[----:B------:R-:W-:Y:S01]  /*4850*/  FFMA.FTZ R165, R156, R51, R165 ;  /* 0x000000339ca57223 */ /* 0x000fe200000100a5 */
[----:B------:R-:W-:-:S03]  /*4860*/  FMUL.FTZ R51, R127, UR53 ;  /* 0x000000357f337c20 */ /* 0x000fc60008410000 */
[----:B------:R-:W-:Y:S01]  /*4870*/  FADD.FTZ R62, R165, R62 ;  /* 0x0000003ea53e7221 */ /* 0x000fe20000010000 */
[----:B------:R-:W-:-:S04]  /*4880*/  FMUL.FTZ R51, R146, R51 ;  /* 0x0000003392337220 */ /* 0x000fc80000410000 */
[----:B------:R-:W-:Y:S01]  /*4890*/  FFMA.FTZ R127, R142, R127, R51 ;  /* 0x0000007f8e7f7223 */ /* 0x000fe20000010033 */
[----:B------:R-:W-:Y:S01]  /*48a0*/  FMUL.FTZ R51, R129, UR53 ;  /* 0x0000003581337c20 */ /* 0x000fe20008410000 */
[----:B0-----:R-:W-:-:S03]  /*48b0*/  @!P2 FADD.FTZ R108, R108, R161 ;  /* 0x000000a16c6ca221 */ /* 0x001fc60000010000 */
[----:B------:R-:W-:Y:S01]  /*48c0*/  FMUL.FTZ R51, R138, R51 ;  /* 0x000000338a337220 */ /* 0x000fe20000410000 */
[----:B------:R-:W-:-:S03]  /*48d0*/  FADD.FTZ R66, R127, R66 ;  /* 0x000000427f427221 */ /* 0x000fc60000010000 */
[----:B------:R-:W-:Y:S01]  /*48e0*/  FFMA.FTZ R129, R120, R129, R51 ;  /* 0x0000008178817223 */ /* 0x000fe20000010033 */
[----:B------:R-:W-:Y:S01]  /*48f0*/  FMUL.FTZ R51, R131, UR53 ;  /* 0x0000003583337c20 */ /* 0x000fe20008410000 */
[----:B------:R-:W0:Y:S01]  /*4900*/  SHFL.DOWN PT, R157, R108, 0x10, 0x1f ;  /* 0x0a001f006c9d7f89 */ /* 0x000e2200000e0000 */
[----:B-1----:R-:W-:Y:S02]  /*4910*/  @!P1 FADD.FTZ R152, R152, R163 ;  /* 0x000000a398989221 */ /* 0x002fe40000010000 */
[----:B------:R-:W-:Y:S01]  /*4920*/  FMUL.FTZ R51, R118, R51 ;  /* 0x0000003376337220 */ /* 0x000fe20000410000 */
[----:B------:R-:W-:Y:S01]  /*4930*/  ISETP.GT.AND P1, PT, R101, 0xf, PT ;  /* 0x0000000f6500780c */ /* 0x000fe20003f24270 */
[----:B------:R-:W-:Y:S01]  /*4940*/  FMUL.FTZ R118, R130, UR53 ;  /* 0x0000003582767c20 */ /* 0x000fe20008410000 */
[----:B------:R-:W-:Y:S01]  /*4950*/  FADD.FTZ R68, R129, R68 ;  /* 0x0000004481447221 */ /* 0x000fe20000010000 */
[----:B------:R-:W1:Y:S01]  /*4960*/  SHFL.DOWN PT, R125, R152, 0x8, 0x1f ;  /* 0x09001f00987d7f89 */ /* 0x000e6200000e0000 */
[----:B------:R-:W-:Y:S01]  /*4970*/  FFMA.FTZ R131, R114, R131, R51 ;  /* 0x0000008372837223 */ /* 0x000fe20000010033 */
[----:B------:R-:W-:Y:S01]  /*4980*/  FMUL.FTZ R51, R133, UR53 ;  /* 0x0000003585337c20 */ /* 0x000fe20008410000 */
[----:B------:R-:W-:-:S02]  /*4990*/  FMUL.FTZ R118, R117, R118 ;  /* 0x0000007675767220 */ /* 0x000fc40000410000 */
[----:B------:R-:W-:Y:S01]  /*49a0*/  FADD.FTZ R70, R131, R70 ;  /* 0x0000004683467221 */ /* 0x000fe20000010000 */
[----:B------:R-:W-:Y:S01]  /*49b0*/  FMUL.FTZ R51, R112, R51 ;  /* 0x0000003370337220 */ /* 0x000fe20000410000 */
[----:B------:R-:W-:Y:S01]  /*49c0*/  FFMA.FTZ R118, R109, R130, R118 ;  /* 0x000000826d767223 */ /* 0x000fe20000010076 */
[----:B------:R-:W-:Y:S02]  /*49d0*/  FMUL.FTZ R112, R132, UR53 ;  /* 0x0000003584707c20 */ /* 0x000fe40008410000 */
[----:B------:R-:W-:Y:S01]  /*49e0*/  FFMA.FTZ R114, R86, R133, R51 ;  /* 0x0000008556727223 */ /* 0x000fe20000010033 */
[----:B------:R-:W-:Y:S01]  /*49f0*/  FMUL.FTZ R51, R135, UR53 ;  /* 0x0000003587337c20 */ /* 0x000fe20008410000 */
[----:B------:R-:W-:Y:S01]  /*4a00*/  FMUL.FTZ R112, R113, R112 ;  /* 0x0000007071707220 */ /* 0x000fe20000410000 */
[----:B------:R-:W-:Y:S01]  /*4a10*/  FADD.FTZ R71, R118, R71 ;  /* 0x0000004776477221 */ /* 0x000fe20000010000 */
[----:B------:R-:W-:Y:S01]  /*4a20*/  FADD.FTZ R77, R114, R77 ;  /* 0x0000004d724d7221 */ /* 0x000fe20000010000 */
[----:B------:R-:W-:Y:S01]  /*4a30*/  FMUL.FTZ R109, R106, R51 ;  /* 0x000000336a6d7220 */ /* 0x000fe20000410000 */
[----:B------:R-:W-:Y:S01]  /*4a40*/  FMUL.FTZ R51, R134, UR53 ;  /* 0x0000003586337c20 */ /* 0x000fe20008410000 */
[----:B0-----:R-:W-:Y:S01]  /*4a50*/  @!P1 FADD.FTZ R108, R108, R157 ;  /* 0x0000009d6c6c9221 */ /* 0x001fe20000010000 */
[----:B------:R-:W-:Y:S01]  /*4a60*/  FFMA.FTZ R113, R87, R132, R112 ;  /* 0x0000008457717223 */ /* 0x000fe20000010070 */
[----:B------:R-:W-:Y:S01]  /*4a70*/  FFMA.FTZ R106, R90, R135, R109 ;  /* 0x000000875a6a7223 */ /* 0x000fe2000001006d */
[----:B------:R-:W-:Y:S01]  /*4a80*/  FMUL.FTZ R140, R140, R51 ;  /* 0x000000338c8c7220 */ /* 0x000fe20000410000 */
[----:B------:R-:W-:Y:S01]  /*4a90*/  FMUL.FTZ R51, R137, UR53 ;  /* 0x0000003589337c20 */ /* 0x000fe20008410000 */
[----:B------:R-:W-:Y:S01]  /*4aa0*/  FMUL.FTZ R90, R123, UR53 ;  /* 0x000000357b5a7c20 */ /* 0x000fe20008410000 */
[----:B------:R-:W-:Y:S01]  /*4ab0*/  MOV R87, R108 ;  /* 0x0000006c00577202 */ /* 0x000fe20000000f00 */
[----:B-1----:R-:W-:Y:S01]  /*4ac0*/  @!P2 FADD.FTZ R152, R152, R125 ;  /* 0x0000007d9898a221 */ /* 0x002fe20000010000 */
[----:B------:R-:W-:Y:S01]  /*4ad0*/  ISETP.NE.AND P2, PT, R101, RZ, PT ;  /* 0x000000ff6500720c */ /* 0x000fe20003f45270 */
[----:B------:R-:W-:Y:S01]  /*4ae0*/  FMUL.FTZ R51, R102, R51 ;  /* 0x0000003366337220 */ /* 0x000fe20000410000 */
[----:B------:R-:W-:Y:S01]  /*4af0*/  FMUL.FTZ R49, R49, R90 ;  /* 0x0000005a31317220 */ /* 0x000fe20000410000 */
[----:B------:R-:W-:Y:S01]  /*4b00*/  FFMA.FTZ R89, R89, R134, R140 ;  /* 0x0000008659597223 */ /* 0x000fe2000001008c */
[----:B------:R-:W0:Y:S01]  /*4b10*/  SHFL.DOWN PT, R125, R152, 0x10, 0x1f ;  /* 0x0a001f00987d7f89 */ /* 0x000e2200000e0000 */
[----:B------:R-:W-:Y:S01]  /*4b20*/  FFMA.FTZ R88, R88, R137, R51 ;  /* 0x0000008958587223 */ /* 0x000fe20000010033 */
[----:B------:R-:W-:Y:S01]  /*4b30*/  FFMA.FTZ R49, R50, R123, R49 ;  /* 0x0000007b32317223 */ /* 0x000fe20000010031 */
[----:B------:R-:W-:Y:S01]  /*4b40*/  FADD.FTZ R76, R113, R76 ;  /* 0x0000004c714c7221 */ /* 0x000fe20000010000 */
[----:B------:R-:W-:Y:S01]  /*4b50*/  FADD.FTZ R75, R106, R75 ;  /* 0x0000004b6a4b7221 */ /* 0x000fe20000010000 */
[----:B------:R-:W-:Y:S01]  /*4b60*/  FADD.FTZ R74, R89, R74 ;  /* 0x0000004a594a7221 */ /* 0x000fe20000010000 */
[----:B------:R-:W-:Y:S01]  /*4b70*/  FADD.FTZ R73, R88, R73 ;  /* 0x0000004958497221 */ /* 0x000fe20000010000 */
[----:B------:R-:W-:Y:S01]  /*4b80*/  FADD.FTZ R72, R49, R72 ;  /* 0x0000004831487221 */ /* 0x000fe20000010000 */
[----:B0-----:R-:W-:-:S05]  /*4b90*/  @!P1 FADD.FTZ R152, R152, R125 ;  /* 0x0000007d98989221 */ /* 0x001fca0000010000 */
[----:B------:R-:W-:-:S05]  /*4ba0*/  MOV R86, R152 ;  /* 0x0000009800567202 */ /* 0x000fca0000000f00 */
        /* <DEDUP_REMOVED lines=25> */
.L_x_1827:
[----:B------:R-:W-:Y:S05]  /*4d40*/  BSYNC B0 ;  /* 0x0000000000007941 */ /* 0x000fea0003800000 */
.L_x_1826:
[----:B------:R-:W-:-:S04]  /*4d50*/  UIADD3 UR6, UR6, 0x1, URZ ;  /* 0x0000000106067890 */ /* 0x000fc8000fffe03f */
[----:B------:R-:W-:-:S06]  /*4d60*/  UISETP.GE.AND UP0, UPT, UR6, UR51, UPT ;  /* 0x000000330600728c */ /* 0x000fcc000bf06270 */
[----:B------:R-:W-:-:S13]  /*4d70*/  PLOP3.LUT P0, PT, PT, PT, UP0, 0x80, 0x0 ;  /* 0x000000000000781c */ /* 0x000fda0003f0f008 */
[----:B------:R-:W-:Y:S05]  /*4d80*/  @!P0 BRA `(.L_x_1828) ;  /* 0xffffffd800ec8947 */ /* 0x000fea000383ffff */
.L_x_1816:
[----:B------:R-:W-:Y:S01]  /*4d90*/  BAR.SYNC.DEFER_BLOCKING 0x0 ;  /* 0x0000000000007b1d */ /* 0x000fe20000010000 */
[----:B------:R-:W-:Y:S01]  /*4da0*/  SHF.L.U32 R0, R103, 0x1, RZ ;  /* 0x0000000167007819 */ /* 0x000fe200000006ff */
[----:B------:R-:W-:Y:S01]  /*4db0*/  USHF.R.S32.HI UR20, URZ, 0x1f, UR49 ;  /* 0x0000001f3f147899 */ /* 0x000fe20008011431 */
[----:B------:R-:W-:Y:S01]  /*4dc0*/  F2FP.F16.F32.PACK_AB R6, R28, R29 ;  /* 0x0000001d1c06723e */ /* 0x000fe200000000ff */
[----:B------:R-:W-:Y:S01]  /*4dd0*/  ULEA UR14, UR44, 0xfffff800, 0xb ;  /* 0xfffff8002c0e7891 */ /* 0x000fe2000f8e583f */
[----:B------:R-:W-:Y:S01]  /*4de0*/  LOP3.LUT R0, R0, 0xffffffc0, RZ, 0xc0, !PT ;  /* 0xffffffc000007812 */ /* 0x000fe200078ec0ff */
[----:B------:R-:W-:Y:S01]  /*4df0*/  ULDC.64 UR16, c[0x0][0x388] ;  /* 0x0000e20000107ab9 */ /* 0x000fe20000000a00 */
[----:B------:R-:W-:Y:S01]  /*4e00*/  F2FP.F16.F32.PACK_AB R19, R18, R19 ;  /* 0x000000131213723e */ /* 0x000fe200000000ff */
[----:B------:R-:W-:Y:S01]  /*4e10*/  UIMAD UR6, UR20, UR16, URZ ;  /* 0x00000010140672a4 */ /* 0x000fe2000f8e023f */
[----:B------:R-:W-:Y:S01]  /*4e20*/  LEA R3, R101, R0, 0x1 ;  /* 0x0000000065037211 */ /* 0x000fe200078e08ff */
[----:B------:R-:W-:Y:S01]  /*4e30*/  USHF.R.S32.HI UR15, URZ, 0x1f, UR14 ;  /* 0x0000001f3f0f7899 */ /* 0x000fe2000801140e */
[----:B------:R-:W-:Y:S01]  /*4e40*/  F2FP.F16.F32.PACK_AB R7, R26, R27 ;  /* 0x0000001b1a07723e */ /* 0x000fe200000000ff */
[----:B------:R-:W-:Y:S01]  /*4e50*/  UIMAD UR6, UR49, UR17, UR6 ;  /* 0x00000011310672a4 */ /* 0x000fe2000f8e0206 */
[-C--:B------:R-:W-:Y:S01]  /*4e60*/  LEA R29, R3, R100.reuse, 0x4 ;  /* 0x00000064031d7211 */ /* 0x080fe200078e20ff */
[----:B------:R-:W-:Y:S01]  /*4e70*/  UIMAD.WIDE.U32 UR16, UR49, UR16, UR14 ;  /* 0x00000010311072a5 */ /* 0x000fe2000f8e000e */
[----:B------:R-:W-:Y:S01]  /*4e80*/  IADD3 R3, R0, R101, RZ ;  /* 0x0000006500037210 */ /* 0x000fe20007ffe0ff */
[----:B------:R-:W-:Y:S01]  /*4e90*/  USHF.R.S32.HI UR21, URZ, 0x1f, UR22 ;  /* 0x0000001f3f157899 */ /* 0x000fe20008011416 */
[----:B------:R-:W-:Y:S01]  /*4ea0*/  F2FP.F16.F32.PACK_AB R5, R30, R31 ;  /* 0x0000001f1e05723e */ /* 0x000fe200000000ff */
[----:B------:R-:W-:Y:S01]  /*4eb0*/  ULDC.64 UR18, c[0x0][0x390] ;  /* 0x0000e40000127ab9 */ /* 0x000fe20000000a00 */
[----:B------:R-:W-:Y:S01]  /*4ec0*/  F2FP.F16.F32.PACK_AB R4, R32, R33 ;  /* 0x000000212004723e */ /* 0x000fe200000000ff */
[----:B------:R-:W-:Y:S01]  /*4ed0*/  UIADD3 UR17, UR17, UR6, URZ ;  /* 0x0000000611117290 */ /* 0x000fe2000fffe03f */
[----:B------:R-:W-:Y:S01]  /*4ee0*/  F2FP.F16.F32.PACK_AB R18, R20, R21 ;  /* 0x000000151412723e */ /* 0x000fe200000000ff */
[----:B------:R-:W-:Y:S01]  /*4ef0*/  UIMAD UR6, UR21, UR18, URZ ;  /* 0x00000012150672a4 */ /* 0x000fe2000f8e023f */
[----:B------:R-:W-:Y:S01]  /*4f00*/  F2FP.F16.F32.PACK_AB R17, R22, R23 ;  /* 0x000000171611723e */ /* 0x000fe200000000ff */
[----:B------:R2:W-:Y:S01]  /*4f10*/  STS.128 [R29], R4 ;  /* 0x000000041d007388 */ /* 0x0005e20000000c00 */
[----:B------:R-:W-:Y:S01]  /*4f20*/  F2FP.F16.F32.PACK_AB R16, R24, R25 ;  /* 0x000000191810723e */ /* 0x000fe200000000ff */
[----:B------:R-:W-:Y:S01]  /*4f30*/  UIMAD UR6, UR22, UR19, UR6 ;  /* 0x00000013160672a4 */ /* 0x000fe2000f8e0206 */
[----:B------:R-:W-:Y:S01]  /*4f40*/  LEA R28, R3, R100, 0x4 ;  /* 0x00000064031c7211 */ /* 0x000fe200078e20ff */
[----:B------:R-:W-:Y:S01]  /*4f50*/  UIMAD.WIDE.U32 UR16, UR22, UR18, UR16 ;  /* 0x00000012161072a5 */ /* 0x000fe2000f8e0010 */
[----:B------:R-:W-:Y:S01]  /*4f60*/  F2FP.F16.F32.PACK_AB R23, R62, R63 ;  /* 0x0000003f3e17723e */ /* 0x000fe200000000ff */
[----:B------:R3:W-:Y:S01]  /*4f70*/  STS.128 [R29+0x10], R16 ;  /* 0x000010101d007388 */ /* 0x0007e20000000c00 */
[----:B------:R-:W-:-:S03]  /*4f80*/  NOP ;  /* 0x0000000000007918 */ /* 0x000fc60000000000 */
[----:B------:R-:W4:Y:S01]  /*4f90*/  LDS.128 R8, [R28] ;  /* 0x000000001c087984 */ /* 0x000f220000000c00 */
[----:B------:R-:W-:Y:S01]  /*4fa0*/  ULDC.64 UR18, c[0x0][0x3e0] ;  /* 0x0000f80000127ab9 */ /* 0x000fe20000000a00 */
[----:B------:R-:W-:Y:S01]  /*4fb0*/  UIADD3 UR17, UR17, UR6, URZ ;  /* 0x0000000611117290 */ /* 0x000fe2000fffe03f */
[----:B--2---:R-:W-:Y:S01]  /*4fc0*/  LOP3.LUT R7, R0, 0x1f, R103, 0xf8, !PT ;  /* 0x0000001f00077812 */ /* 0x004fe200078ef867 */
[----:B------:R-:W2:Y:S01]  /*4fd0*/  LDS.128 R12, [R28+0x200] ;  /* 0x000200001c0c7984 */ /* 0x000ea20000000c00 */
[----:B------:R-:W-:Y:S01]  /*4fe0*/  ULEA UR6, UP0, UR16, UR18, 0x1 ;  /* 0x0000001210067291 */ /* 0x000fe2000f80083f */
[----:B------:R-:W-:Y:S01]  /*4ff0*/  F2FP.F16.F32.PACK_AB R22, R64, R65 ;  /* 0x000000414016723e */ /* 0x000fe200000000ff */
[----:B------:R-:W-:Y:S01]  /*5000*/  FADD.FTZ R0, R105, R72 ;  /* 0x0000004869007221 */ /* 0x000fe20000010000 */
[----:B------:R-:W-:Y:S01]  /*5010*/  F2FP.F16.F32.PACK_AB R21, R66, R67 ;  /* 0x000000434215723e */ /* 0x000fe200000000ff */
[----:B------:R-:W-:Y:S01]  /*5020*/  ULEA.HI.X UR16, UR16, UR19, UR17, 0x1, UP0 ;  /* 0x0000001310107291 */ /* 0x000fe200080f0c11 */
[----:B---3--:R-:W-:Y:S01]  /*5030*/  F2FP.F16.F32.PACK_AB R16, R73, R72 ;  /* 0x000000484910723e */ /* 0x008fe200000000ff */
[----:B------:R-:W-:Y:S01]  /*5040*/  FADD.FTZ R5, R0, R73 ;  /* 0x0000004900057221 */ /* 0x000fe20000010000 */
[----:B------:R-:W-:Y:S01]  /*5050*/  MOV R2, UR6 ;  /* 0x0000000600027c02 */ /* 0x000fe20008000f00 */
[----:B------:R-:W-:Y:S01]  /*5060*/  UIADD3 UR27, UP1, UR27, -0x1000, URZ ;  /* 0xfffff0001b1b7890 */ /* 0x000fe2000ff3e03f */
[----:B------:R-:W-:Y:S01]  /*5070*/  F2FP.F16.F32.PACK_AB R19, R70, R71 ;  /* 0x000000474613723e */ /* 0x000fe200000000ff */
[----:B------:R-:W-:Y:S01]  /*5080*/  UIADD3 UR25, UP2, UR25, -0x1000, URZ ;  /* 0xfffff00019197890 */ /* 0x000fe2000ff5e03f */
[----:B------:R-:W-:Y:S01]  /*5090*/  MOV R3, UR16 ;  /* 0x0000001000037c02 */ /* 0x000fe20008000f00 */
[----:B------:R-:W-:Y:S01]  /*50a0*/  ULDC.64 UR16, c[0x0][0x3a8] ;  /* 0x0000ea0000107ab9 */ /* 0x000fe20000000a00 */
[----:B------:R-:W-:Y:S01]  /*50b0*/  F2FP.F16.F32.PACK_AB R18, R77, R76 ;  /* 0x0000004c4d12723e */ /* 0x000fe200000000ff */
[----:B------:R-:W-:Y:S01]  /*50c0*/  UIMAD UR6, UR20, UR16, URZ ;  /* 0x00000010140672a4 */ /* 0x000fe2000f8e023f */
[----:B------:R-:W-:Y:S01]  /*50d0*/  F2FP.F16.F32.PACK_AB R17, R75, R74 ;  /* 0x0000004a4b11723e */ /* 0x000fe200000000ff */
[----:B------:R-:W-:Y:S01]  /*50e0*/  IMAD.WIDE R2, R7, 0x10, R2 ;  /* 0x0000001007027825 */ /* 0x000fe200078e0202 */
[----:B------:R-:W-:Y:S01]  /*50f0*/  F2FP.F16.F32.PACK_AB R20, R68, R69 ;  /* 0x000000454414723e */ /* 0x000fe200000000ff */
[----:B------:R-:W-:-:S02]  /*5100*/  UIMAD UR6, UR49, UR17, UR6 ;  /* 0x00000011310672a4 */ /* 0x000fc4000f8e0206 */
[----:B------:R-:W-:Y:S01]  /*5110*/  FADD.FTZ R74, R5, R74 ;  /* 0x0000004a054a7221 */ /* 0x000fe20000010000 */
[----:B------:R-:W-:Y:S02]  /*5120*/  UIMAD.WIDE.U32 UR14, UR49, UR16, UR14 ;  /* 0x00000010310e72a5 */ /* 0x000fe4000f8e000e */
[----:B------:R-:W-:Y:S01]  /*5130*/  UIADD3 UR23, UP3, UR23, -0x1000, URZ ;  /* 0xfffff00017177890 */ /* 0x000fe2000ff7e03f */
[----:B------:R-:W-:Y:S01]  /*5140*/  FADD.FTZ R75, R74, R75 ;  /* 0x0000004b4a4b7221 */ /* 0x000fe20000010000 */
[----:B------:R-:W-:Y:S01]  /*5150*/  ULDC.64 UR16, c[0x0][0x3b0] ;  /* 0x0000ec0000107ab9 */ /* 0x000fe20000000a00 */
[----:B------:R-:W-:Y:S02]  /*5160*/  UIADD3 UR15, UR15, UR6, URZ ;  /* 0x000000060f0f7290 */ /* 0x000fe4000fffe03f */
[----:B------:R-:W-:Y:S01]  /*5170*/  UIMAD UR6, UR21, UR16, URZ ;  /* 0x00000010150672a4 */ /* 0x000fe2000f8e023f */
[----:B------:R-:W-:Y:S01]  /*5180*/  FADD.FTZ R76, R75, R76 ;  /* 0x0000004c4b4c7221 */ /* 0x000fe20000010000 */
[----:B------:R-:W-:-:S02]  /*5190*/  UIMAD.WIDE.U32 UR14, UR22, UR16, UR14 ;  /* 0x00000010160e72a5 */ /* 0x000fc4000f8e000e */
[----:B------:R-:W-:Y:S01]  /*51a0*/  UIMAD UR6, UR22, UR17, UR6 ;  /* 0x00000011160672a4 */ /* 0x000fe2000f8e0206 */
[----:B------:R-:W-:Y:S01]  /*51b0*/  FADD.FTZ R76, R76, R77 ;  /* 0x0000004d4c4c7221 */ /* 0x000fe20000010000 */
[----:B------:R-:W-:Y:S01]  /*51c0*/  UIADD3.X UR26, UR26, -0x1, URZ, UP1, !UPT ;  /* 0xffffffff1a1a7890 */ /* 0x000fe20008ffe43f */
[----:B----4-:R-:W-:Y:S01]  /*51d0*/  STG.E.128 desc[UR28][R2.64], R8 ;  /* 0x0000000802007986 */ /* 0x010fe2000c101d1c */
[----:B------:R-:W-:Y:S01]  /*51e0*/  ULDC.64 UR16, c[0x0][0x3f0] ;  /* 0x0000fc0000107ab9 */ /* 0x000fe20000000a00 */
[----:B------:R-:W-:Y:S01]  /*51f0*/  UIADD3 UR15, UR15, UR6, URZ ;  /* 0x000000060f0f7290 */ /* 0x000fe2000fffe03f */
[----:B------:R-:W-:Y:S01]  /*5200*/  FADD.FTZ R71, R76, R71 ;  /* 0x000000474c477221 */ /* 0x000fe20000010000 */
[----:B--2---:R2:W-:Y:S01]  /*5210*/  STG.E.128 desc[UR28][R2.64+0x200], R12 ;  /* 0x0002000c02007986 */ /* 0x0045e2000c101d1c */
[----:B------:R-:W-:Y:S02]  /*5220*/  ULEA UR6, UP0, UR14, UR16, 0x1 ;  /* 0x000000100e067291 */ /* 0x000fe4000f80083f */
[----:B------:R-:W-:Y:S01]  /*5230*/  FADD.FTZ R70, R71, R70 ;  /* 0x0000004647467221 */ /* 0x000fe20000010000 */
[----:B------:R-:W-:Y:S01]  /*5240*/  BAR.SYNC.DEFER_BLOCKING 0x0 ;  /* 0x0000000000007b1d */ /* 0x000fe20000010000 */
[----:B------:R-:W-:-:S02]  /*5250*/  ULEA.HI.X UR14, UR14, UR17, UR15, 0x1, UP0 ;  /* 0x000000110e0e7291 */ /* 0x000fc400080f0c0f */
[----:B------:R-:W-:Y:S01]  /*5260*/  FADD.FTZ R69, R70, R69 ;  /* 0x0000004546457221 */ /* 0x000fe20000010000 */
[----:B------:R-:W-:Y:S02]  /*5270*/  UISETP.GT.AND UP0, UPT, UR44, 0x1, UPT ;  /* 0x000000012c00788c */ /* 0x000fe4000bf04270 */
[----:B------:R-:W-:Y:S01]  /*5280*/  UIADD3.X UR24, UR24, -0x1, URZ, UP2, !UPT ;  /* 0xffffffff18187890 */ /* 0x000fe200097fe43f */
[----:B------:R-:W-:Y:S01]  /*5290*/  FADD.FTZ R68, R69, R68 ;  /* 0x0000004445447221 */ /* 0x000fe20000010000 */
[----:B------:R-:W-:Y:S02]  /*52a0*/  UIADD3.X UR7, UR7, -0x1, URZ, UP3, !UPT ;  /* 0xffffffff07077890 */ /* 0x000fe40009ffe43f */
[----:B------:R-:W-:Y:S01]  /*52b0*/  PLOP3.LUT P0, PT, PT, PT, UP0, 0x80, 0x0 ;  /* 0x000000000000781c */ /* 0x000fe20003f0f008 */
[----:B------:R-:W-:Y:S01]  /*52c0*/  FADD.FTZ R67, R68, R67 ;  /* 0x0000004344437221 */ /* 0x000fe20000010000 */
[----:B--2---:R-:W-:-:S03]  /*52d0*/  MOV R2, UR6 ;  /* 0x0000000600027c02 */ /* 0x004fc60008000f00 */
[----:B------:R-:W-:Y:S01]  /*52e0*/  FADD.FTZ R66, R67, R66 ;  /* 0x0000004243427221 */ /* 0x000fe20000010000 */
[----:B------:R-:W-:Y:S01]  /*52f0*/  MOV R3, UR14 ;  /* 0x0000000e00037c02 */ /* 0x000fe20008000f00 */
[----:B------:R-:W-:Y:S02]  /*5300*/  UIADD3 UR6, UR44, -0x1, URZ ;  /* 0xffffffff2c067890 */ /* 0x000fe4000fffe03f */
[----:B------:R-:W-:Y:S01]  /*5310*/  FADD.FTZ R65, R66, R65 ;  /* 0x0000004142417221 */ /* 0x000fe20000010000 */
[----:B------:R-:W-:-:S04]  /*5320*/  IMAD.WIDE R2, R7, 0x10, R2 ;  /* 0x0000001007027825 */ /* 0x000fc800078e0202 */
[----:B------:R-:W-:Y:S01]  /*5330*/  FADD.FTZ R64, R65, R64 ;  /* 0x0000004041407221 */ /* 0x000fe20000010000 */
[----:B------:R-:W-:Y:S01]  /*5340*/  STS.128 [R29], R16 ;  /* 0x000000101d007388 */ /* 0x000fe20000000c00 */
[----:B------:R-:W-:Y:S02]  /*5350*/  UMOV UR44, UR6 ;  /* 0x00000006002c7c82 */ /* 0x000fe40008000000 */
        /* <DEDUP_REMOVED lines=9> */
.L_x_1814:
        /* <DEDUP_REMOVED lines=40> */
.L_x_1831:
[----:B------:R-:W-:Y:S05]  /*5670*/  BSYNC B0 ;  /* 0x0000000000007941 */ /* 0x000fea0003800000 */
.L_x_1830:
        /* <DEDUP_REMOVED lines=43> */
.L_x_1833:
[----:B------:R-:W4:Y:S02]  /*5930*/  S2R R13, SR_TID.X ;  /* 0x00000000000d7919 */ /* 0x000f240000002100 */
.L_x_1834:
[----:B------:R-:W-:Y:S05]  /*5940*/  BSYNC B0 ;  /* 0x0000000000007941 */ /* 0x000fea0003800000 */
.L_x_1832:
        /* <DEDUP_REMOVED lines=44> */
.L_x_1836:
        /* <DEDUP_REMOVED lines=65> */
.L_x_1835:
[----:B------:R-:W-:Y:S05]  /*6020*/  EXIT ;  /* 0x000000000000794d */ /* 0x000fea0003800000 */
.L_x_1820:
[----:B------:R-:W-:Y:S01]  /*6030*/  HFMA2.MMA R142, -RZ, RZ, 0, 5.9604644775390625e-08 ;  /* 0x00000001ff8e7435 */ /* 0x000fe200000001ff */
[----:B------:R-:W-:Y:S02]  /*6040*/  MOV R143, R141 ;  /* 0x0000008d008f7202 */ /* 0x000fe40000000f00 */
[----:B------:R-:W-:Y:S02]  /*6050*/  MOV R145, RZ ;  /* 0x000000ff00917202 */ /* 0x000fe40000000f00 */
[----:B------:R-:W-:-:S07]  /*6060*/  MOV R156, 0xffffffff ;  /* 0xffffffff009c7802 */ /* 0x000fce0000000f00 */
[----:B-1---5:R-:W-:Y:S05]  /*6070*/  WARPSYNC.COLLECTIVE R156, `(.L_x_1837) ;  /* 0x000000009c087348 */ /* 0x022fea0003c00000 */
[----:B------:R0:W2:Y:S02]  /*6080*/  SHFL.UP P2, R91, R143, R142, R145 ;  /* 0x0400008e8f5b7389 */ /* 0x0000a40000040091 */
[----:B012--5:R-:W-:Y:S01]  /*6090*/  ENDCOLLECTIVE ;  /* 0x000000000000791b */ /* 0x027fe20003800000 */
.L_x_1837:
[----:B------:R-:W-:Y:S02]  /*60a0*/  MOV R143, R140 ;  /* 0x0000008c008f7202 */ /* 0x000fe40000000f00 */
[----:B------:R-:W-:-:S07]  /*60b0*/  MOV R90, R91 ;  /* 0x0000005b005a7202 */ /* 0x000fce0000000f00 */
[----:B------:R-:W-:Y:S05]  /*60c0*/  WARPSYNC.COLLECTIVE R156, `(.L_x_1838) ;  /* 0x000000009c087348 */ /* 0x000fea0003c00000 */
[----:B------:R0:W1:Y:S02]  /*60d0*/  SHFL.UP P2, R91, R143, R142, R145 ;  /* 0x0400008e8f5b7389 */ /* 0x0000640000040091 */
[----:B01----:R-:W-:Y:S01]  /*60e0*/  ENDCOLLECTIVE ;  /* 0x000000000000791b */ /* 0x003fe20003800000 */
.L_x_1838:
        /* <DEDUP_REMOVED lines=8> */
.L_x_1839:
[----:B------:R-:W-:Y:S02]  /*6170*/  MOV R143, R140 ;  /* 0x0000008c008f7202 */ /* 0x000fe40000000f00 */
[----:B------:R-:W-:-:S07]  /*6180*/  MOV R90, R91 ;  /* 0x0000005b005a7202 */ /* 0x000fce0000000f00 */
[----:B------:R-:W-:Y:S05]  /*6190*/  WARPSYNC.COLLECTIVE R156, `(.L_x_1840) ;  /* 0x000000009c087348 */ /* 0x000fea0003c00000 */
[----:B------:R0:W1:Y:S02]  /*61a0*/  SHFL.UP P2, R91, R143, R142, R145 ;  /* 0x0400008e8f5b7389 */ /* 0x0000640000040091 */
[----:B01----:R-:W-:Y:S01]  /*61b0*/  ENDCOLLECTIVE ;  /* 0x000000000000791b */ /* 0x003fe20003800000 */
.L_x_1840:
        /* <DEDUP_REMOVED lines=8> */
.L_x_1841:
[----:B------:R-:W-:Y:S02]  /*6240*/  MOV R143, R140 ;  /* 0x0000008c008f7202 */ /* 0x000fe40000000f00 */
[----:B------:R-:W-:-:S07]  /*6250*/  MOV R90, R91 ;  /* 0x0000005b005a7202 */ /* 0x000fce0000000f00 */
[----:B------:R-:W-:Y:S05]  /*6260*/  WARPSYNC.COLLECTIVE R156, `(.L_x_1842) ;  /* 0x000000009c087348 */ /* 0x000fea0003c00000 */
[----:B------:R0:W1:Y:S02]  /*6270*/  SHFL.UP P2, R91, R143, R142, R145 ;  /* 0x0400008e8f5b7389 */ /* 0x0000640000040091 */
[----:B01----:R-:W-:Y:S01]  /*6280*/  ENDCOLLECTIVE ;  /* 0x000000000000791b */ /* 0x003fe20003800000 */
.L_x_1842:
        /* <DEDUP_REMOVED lines=8> */
.L_x_1843:
[----:B------:R-:W-:Y:S02]  /*6310*/  MOV R143, R140 ;  /* 0x0000008c008f7202 */ /* 0x000fe40000000f00 */
[----:B------:R-:W-:-:S07]  /*6320*/  MOV R90, R91 ;  /* 0x0000005b005a7202 */ /* 0x000fce0000000f00 */
[----:B------:R-:W-:Y:S05]  /*6330*/  WARPSYNC.COLLECTIVE R156, `(.L_x_1844) ;  /* 0x000000009c087348 */ /* 0x000fea0003c00000 */
[----:B------:R0:W1:Y:S02]  /*6340*/  SHFL.UP P2, R91, R143, R142, R145 ;  /* 0x0400008e8f5b7389 */ /* 0x0000640000040091 */
[----:B01----:R-:W-:Y:S01]  /*6350*/  ENDCOLLECTIVE ;  /* 0x000000000000791b */ /* 0x003fe20003800000 */
.L_x_1844:
        /* <DEDUP_REMOVED lines=8> */
.L_x_1845:
[----:B------:R-:W-:Y:S02]  /*63e0*/  MOV R143, R140 ;  /* 0x0000008c008f7202 */ /* 0x000fe40000000f00 */
[----:B------:R-:W-:-:S07]  /*63f0*/  MOV R90, R91 ;  /* 0x0000005b005a7202 */ /* 0x000fce0000000f00 */
[----:B------:R-:W-:Y:S05]  /*6400*/  WARPSYNC.COLLECTIVE R156, `(.L_x_1846) ;  /* 0x000000009c087348 */ /* 0x000fea0003c00000 */
[----:B------:R0:W1:Y:S02]  /*6410*/  SHFL.UP P2, R91, R143, R142, R145 ;  /* 0x0400008e8f5b7389 */ /* 0x0000640000040091 */
[----:B01----:R-:W-:Y:S01]  /*6420*/  ENDCOLLECTIVE ;  /* 0x000000000000791b */ /* 0x003fe20003800000 */
.L_x_1846:
[----:B------:R-:W-:Y:S05]  /*6430*/  BRA `(.L_x_1847) ;  /* 0xffffffd000447947 */ /* 0x000fea000383ffff */
.L_x_1821:
        /* <DEDUP_REMOVED lines=8> */
.L_x_1849:
[----:B------:R-:W-:Y:S05]  /*64c0*/  BSYNC B0 ;  /* 0x0000000000007941 */ /* 0x000fea0003800000 */
.L_x_1848:
[----:B------:R-:W-:Y:S05]  /*64d0*/  BRA `(.L_x_1850) ;  /* 0xffffffd000307947 */ /* 0x000fea000383ffff */
.L_x_1822:
        /* <DEDUP_REMOVED lines=8> */
.L_x_1852:
[----:B------:R-:W-:Y:S05]  /*6560*/  BSYNC B0 ;  /* 0x0000000000007941 */ /* 0x000fea0003800000 */
.L_x_1851:
[----:B------:R-:W-:Y:S05]  /*6570*/  BRA `(.L_x_1853) ;  /* 0xffffffd000107947 */ /* 0x000fea000383ffff */
.L_x_1823:
        /* <DEDUP_REMOVED lines=8> */
.L_x_1855:
[----:B------:R-:W-:Y:S05]  /*6600*/  BSYNC B0 ;  /* 0x0000000000007941 */ /* 0x000fea0003800000 */
.L_x_1854:
        /* <DEDUP_REMOVED lines=9> */
.L_x_1856:
[----:B------:R-:W-:Y:S02]  /*66a0*/  MOV R90, 0x1f ;  /* 0x0000001f005a7802 */ /* 0x000fe40000000f00 */
[----:B------:R-:W-:Y:S01]  /*66b0*/  MOV R140, R91 ;  /* 0x0000005b008c7202 */ /* 0x000fe20000000f00 */
[----:B------:R-:W-:-:S11]  /*66c0*/  HFMA2.MMA R91, -RZ, RZ, 0, 0 ;  /* 0x00000000ff5b7435 */ /* 0x000fd600000001ff */
[----:B------:R-:W-:Y:S05]  /*66d0*/  WARPSYNC.COLLECTIVE R156, `(.L_x_1857) ;  /* 0x000000009c087348 */ /* 0x000fea0003c00000 */
[----:B------:R0:W1:Y:S02]  /*66e0*/  SHFL.IDX P2, R159, R155, R91, R90 ;  /* 0x0000005b9b9f7389 */ /* 0x000064000004005a */
[----:B01----:R-:W-:Y:S01]  /*66f0*/  ENDCOLLECTIVE ;  /* 0x000000000000791b */ /* 0x003fe20003800000 */
.L_x_1857:
[----:B------:R-:W-:Y:S02]  /*6700*/  MOV R155, R49 ;  /* 0x00000031009b7202 */ /* 0x000fe40000000f00 */
[----:B------:R-:W-:-:S07]  /*6710*/  MOV R48, R159 ;  /* 0x0000009f00307202 */ /* 0x000fce0000000f00 */
[----:B------:R-:W-:Y:S05]  /*6720*/  WARPSYNC.COLLECTIVE R156, `(.L_x_1858) ;  /* 0x000000009c087348 */ /* 0x000fea0003c00000 */
[----:B------:R0:W1:Y:S02]  /*6730*/  SHFL.IDX P2, R159, R155, R91, R90 ;  /* 0x0000005b9b9f7389 */ /* 0x000064000004005a */
[----:B01----:R-:W-:Y:S01]  /*6740*/  ENDCOLLECTIVE ;  /* 0x000000000000791b */ /* 0x003fe20003800000 */
.L_x_1858:
[----:B------:R-:W-:Y:S01]  /*6750*/  MOV R49, R159 ;  /* 0x0000009f00317202 */ /* 0x000fe20000000f00 */
[----:B------:R-:W-:Y:S06]  /*6760*/  BRA `(.L_x_1859) ;  /* 0xffffffcc00ac7947 */ /* 0x000fec000383ffff */
.L_x_1825:
[----:B------:R-:W-:Y:S01]  /*6770*/  HFMA2.MMA R163, -RZ, RZ, 0, 5.9604644775390625e-08 ;  /* 0x00000001ffa37435 */ /* 0x000fe200000001ff */
[----:B------:R-:W-:Y:S02]  /*6780*/  MOV R164, R162 ;  /* 0x000000a200a47202 */ /* 0x000fe40000000f00 */
[----:B------:R-:W-:Y:S02]  /*6790*/  MOV R165, 0x1f ;  /* 0x0000001f00a57802 */ /* 0x000fe40000000f00 */
[----:B------:R-:W-:-:S07]  /*67a0*/  MOV R156, 0xffffffff ;  /* 0xffffffff009c7802 */ /* 0x000fce0000000f00 */
[----:B-1----:R-:W-:Y:S05]  /*67b0*/  WARPSYNC.COLLECTIVE R156, `(.L_x_1860) ;  /* 0x000000009c087348 */ /* 0x002fea0003c00000 */
[----:B------:R0:W2:Y:S02]  /*67c0*/  SHFL.DOWN P6, R90, R164, R163, R165 ;  /* 0x080000a3a45a7389 */ /* 0x0000a400000c00a5 */
[----:B012---:R-:W-:Y:S01]  /*67d0*/  ENDCOLLECTIVE ;  /* 0x000000000000791b */ /* 0x007fe20003800000 */
.L_x_1860:
[----:B------:R-:W-:Y:S02]  /*67e0*/  MOV R164, R161 ;  /* 0x000000a100a47202 */ /* 0x000fe40000000f00 */
[----:B------:R-:W-:-:S07]  /*67f0*/  MOV R91, R90 ;  /* 0x0000005a005b7202 */ /* 0x000fce0000000f00 */
[----:B------:R-:W-:Y:S05]  /*6800*/  WARPSYNC.COLLECTIVE R156, `(.L_x_1861) ;  /* 0x000000009c087348 */ /* 0x000fea0003c00000 */
[----:B------:R0:W1:Y:S02]  /*6810*/  SHFL.DOWN P6, R90, R164, R163, R165 ;  /* 0x080000a3a45a7389 */ /* 0x00006400000c00a5 */
[----:B01----:R-:W-:Y:S01]  /*6820*/  ENDCOLLECTIVE ;  /* 0x000000000000791b */ /* 0x003fe20003800000 */
.L_x_1861:
[----:B------:R-:W-:Y:S01]  /*6830*/  HFMA2.MMA R163, -RZ, RZ, 0, 1.1920928955078125e-07 ;  /* 0x00000002ffa37435 */ /* 0x000fe200000001ff */
[C---:B------:R-:W-:Y:S01]  /*6840*/  @P4 FFMA.FTZ R161, R162.reuse, R90, R161 ;  /* 0x0000005aa2a14223 */ /* 0x040fe200000100a1 */
[----:B------:R-:W-:-:S05]  /*6850*/  @P4 FMUL.FTZ R162, R162, R91 ;  /* 0x0000005ba2a24220 */ /* 0x000fca0000410000 */
[----:B------:R-:W-:-:S07]  /*6860*/  MOV R164, R162 ;  /* 0x000000a200a47202 */ /* 0x000fce0000000f00 */
[----:B------:R-:W-:Y:S05]  /*6870*/  WARPSYNC.COLLECTIVE R156, `(.L_x_1862) ;  /* 0x000000009c087348 */ /* 0x000fea0003c00000 */
[----:B------:R0:W1:Y:S02]  /*6880*/  SHFL.DOWN P6, R90, R164, R163, R165 ;  /* 0x080000a3a45a7389 */ /* 0x00006400000c00a5 */
[----:B01----:R-:W-:Y:S01]  /*6890*/  ENDCOLLECTIVE ;  /* 0x000000000000791b */ /* 0x003fe20003800000 */
.L_x_1862:
[----:B------:R-:W-:Y:S02]  /*68a0*/  MOV R164, R161 ;  /* 0x000000a100a47202 */ /* 0x000fe40000000f00 */
[----:B------:R-:W-:-:S07]  /*68b0*/  MOV R91, R90 ;  /* 0x0000005a005b7202 */ /* 0x000fce0000000f00 */
[----:B------:R-:W-:Y:S05]  /*68c0*/  WARPSYNC.COLLECTIVE R156, `(.L_x_1863) ;  /* 0x000000009c087348 */ /* 0x000fea0003c00000 */
[----:B------:R0:W1:Y:S02]  /*68d0*/  SHFL.DOWN P6, R90, R164, R163, R165 ;  /* 0x080000a3a45a7389 */ /* 0x00006400000c00a5 */
[----:B01----:R-:W-:Y:S01]  /*68e0*/  ENDCOLLECTIVE ;  /* 0x000000000000791b */ /* 0x003fe20003800000 */
.L_x_1863:
[----:B------:R-:W-:Y:S01]  /*68f0*/  HFMA2.MMA R163, -RZ, RZ, 0, 2.384185791015625e-07 ;  /* 0x00000004ffa37435 */ /* 0x000fe200000001ff */
[C---:B------:R-:W-:Y:S01]  /*6900*/  @!P3 FFMA.FTZ R161, R162.reuse, R90, R161 ;  /* 0x0000005aa2a1b223 */ /* 0x040fe200000100a1 */
[----:B------:R-:W-:-:S05]  /*6910*/  @!P3 FMUL.FTZ R162, R162, R91 ;  /* 0x0000005ba2a2b220 */ /* 0x000fca0000410000 */
[----:B------:R-:W-:-:S07]  /*6920*/  MOV R164, R162 ;  /* 0x000000a200a47202 */ /* 0x000fce0000000f00 */
[----:B------:R-:W-:Y:S05]  /*6930*/  WARPSYNC.COLLECTIVE R156, `(.L_x_1864) ;  /* 0x000000009c087348 */ /* 0x000fea0003c00000 */
[----:B------:R0:W1:Y:S02]  /*6940*/  SHFL.DOWN P6, R90, R164, R163, R165 ;  /* 0x080000a3a45a7389 */ /* 0x00006400000c00a5 */
[----:B01----:R-:W-:Y:S01]  /*6950*/  ENDCOLLECTIVE ;  /* 0x000000000000791b */ /* 0x003fe20003800000 */
.L_x_1864:
[----:B------:R-:W-:Y:S02]  /*6960*/  MOV R164, R161 ;  /* 0x000000a100a47202 */ /* 0x000fe40000000f00 */
[----:B------:R-:W-:-:S07]  /*6970*/  MOV R91, R90 ;  /* 0x0000005a005b7202 */ /* 0x000fce0000000f00 */
[----:B------:R-:W-:Y:S05]  /*6980*/  WARPSYNC.COLLECTIVE R156, `(.L_x_1865) ;  /* 0x000000009c087348 */ /* 0x000fea0003c00000 */
[----:B------:R0:W1:Y:S02]  /*6990*/  SHFL.DOWN P6, R90, R164, R163, R165 ;  /* 0x080000a3a45a7389 */ /* 0x00006400000c00a5 */
[----:B01----:R-:W-:Y:S01]  /*69a0*/  ENDCOLLECTIVE ;  /* 0x000000000000791b */ /* 0x003fe20003800000 */
.L_x_1865:
[----:B------:R-:W-:Y:S01]  /*69b0*/  HFMA2.MMA R163, -RZ, RZ, 0, 4.76837158203125e-07 ;  /* 0x00000008ffa37435 */ /* 0x000fe200000001ff */
[C---:B------:R-:W-:Y:S01]  /*69c0*/  @!P2 FFMA.FTZ R161, R162.reuse, R90, R161 ;  /* 0x0000005aa2a1a223 */ /* 0x040fe200000100a1 */
[----:B------:R-:W-:-:S05]  /*69d0*/  @!P2 FMUL.FTZ R162, R162, R91 ;  /* 0x0000005ba2a2a220 */ /* 0x000fca0000410000 */
[----:B------:R-:W-:-:S07]  /*69e0*/  MOV R164, R162 ;  /* 0x000000a200a47202 */ /* 0x000fce0000000f00 */
[----:B------:R-:W-:Y:S05]  /*69f0*/  WARPSYNC.COLLECTIVE R156, `(.L_x_1866) ;  /* 0x000000009c087348 */ /* 0x000fea0003c00000 */
[----:B------:R0:W1:Y:S02]  /*6a00*/  SHFL.DOWN P6, R90, R164, R163, R165 ;  /* 0x080000a3a45a7389 */ /* 0x00006400000c00a5 */
[----:B01----:R-:W-:Y:S01]  /*6a10*/  ENDCOLLECTIVE ;  /* 0x000000000000791b */ /* 0x003fe20003800000 */
.L_x_1866:
[----:B------:R-:W-:Y:S02]  /*6a20*/  MOV R164, R161 ;  /* 0x000000a100a47202 */ /* 0x000fe40000000f00 */
[----:B------:R-:W-:-:S07]  /*6a30*/  MOV R91, R90 ;  /* 0x0000005a005b7202 */ /* 0x000fce0000000f00 */
[----:B------:R-:W-:Y:S05]  /*6a40*/  WARPSYNC.COLLECTIVE R156, `(.L_x_1867) ;  /* 0x000000009c087348 */ /* 0x000fea0003c00000 */
[----:B------:R0:W1:Y:S02]  /*6a50*/  SHFL.DOWN P6, R90, R164, R163, R165 ;  /* 0x080000a3a45a7389 */ /* 0x00006400000c00a5 */
[----:B01----:R-:W-:Y:S01]  /*6a60*/  ENDCOLLECTIVE ;  /* 0x000000000000791b */ /* 0x003fe20003800000 */
.L_x_1867:
[----:B------:R-:W-:Y:S01]  /*6a70*/  HFMA2.MMA R163, -RZ, RZ, 0, 9.5367431640625e-07 ;  /* 0x00000010ffa37435 */ /* 0x000fe200000001ff */
[C---:B------:R-:W-:Y:S01]  /*6a80*/  @!P1 FFMA.FTZ R161, R162.reuse, R90, R161 ;  /* 0x0000005aa2a19223 */ /* 0x040fe200000100a1 */
[----:B------:R-:W-:-:S05]  /*6a90*/  @!P1 FMUL.FTZ R162, R162, R91 ;  /* 0x0000005ba2a29220 */ /* 0x000fca0000410000 */
[----:B------:R-:W-:-:S07]  /*6aa0*/  MOV R164, R162 ;  /* 0x000000a200a47202 */ /* 0x000fce0000000f00 */
[----:B------:R-:W-:Y:S05]  /*6ab0*/  WARPSYNC.COLLECTIVE R156, `(.L_x_1868) ;  /* 0x000000009c087348 */ /* 0x000fea0003c00000 */
[----:B------:R0:W1:Y:S02]  /*6ac0*/  SHFL.DOWN P6, R90, R164, R163, R165 ;  /* 0x080000a3a45a7389 */ /* 0x00006400000c00a5 */
[----:B01----:R-:W-:Y:S01]  /*6ad0*/  ENDCOLLECTIVE ;  /* 0x000000000000791b */ /* 0x003fe20003800000 */
.L_x_1868:
[----:B------:R-:W-:Y:S02]  /*6ae0*/  MOV R164, R161 ;  /* 0x000000a100a47202 */ /* 0x000fe40000000f00 */
[----:B------:R-:W-:-:S07]  /*6af0*/  MOV R91, R90 ;  /* 0x0000005a005b7202 */ /* 0x000fce0000000f00 */
[----:B------:R-:W-:Y:S05]  /*6b00*/  WARPSYNC.COLLECTIVE R156, `(.L_x_1869) ;  /* 0x000000009c087348 */ /* 0x000fea0003c00000 */
[----:B------:R0:W1:Y:S02]  /*6b10*/  SHFL.DOWN P6, R90, R164, R163, R165 ;  /* 0x080000a3a45a7389 */ /* 0x00006400000c00a5 */
[----:B01----:R-:W-:Y:S01]  /*6b20*/  ENDCOLLECTIVE ;  /* 0x000000000000791b */ /* 0x003fe20003800000 */
.L_x_1869:
[----:B------:R-:W-:Y:S01]  /*6b30*/  HFMA2.MMA R163, -RZ, RZ, 0, 5.9604644775390625e-08 ;  /* 0x00000001ffa37435 */ /* 0x000fe200000001ff */
        /* <DEDUP_REMOVED lines=9> */
.L_x_1870:
[----:B------:R-:W-:Y:S02]  /*6bd0*/  MOV R155, R161 ;  /* 0x000000a1009b7202 */ /* 0x000fe40000000f00 */
[----:B------:R-:W-:-:S07]  /*6be0*/  MOV R157, R159 ;  /* 0x0000009f009d7202 */ /* 0x000fce0000000f00 */
[----:B------:R-:W-:Y:S05]  /*6bf0*/  WARPSYNC.COLLECTIVE R156, `(.L_x_1871) ;  /* 0x000000009c087348 */ /* 0x000fea0003c00000 */
[----:B------:R0:W1:Y:S02]  /*6c00*/  SHFL.IDX P2, R159, R155, R91, R90 ;  /* 0x0000005b9b9f7389 */ /* 0x000064000004005a */
[----:B01----:R-:W-:Y:S01]  /*6c10*/  ENDCOLLECTIVE ;  /* 0x000000000000791b */ /* 0x003fe20003800000 */
.L_x_1871:
[----:B------:R-:W-:Y:S05]  /*6c20*/  WARPSYNC.COLLECTIVE R156, `(.L_x_1872) ;  /* 0x000000009c087348 */ /* 0x000fea0003c00000 */
[----:B------:R0:W1:Y:S02]  /*6c30*/  SHFL.DOWN P6, R90, R164, R163, R165 ;  /* 0x080000a3a45a7389 */ /* 0x00006400000c00a5 */
[----:B01----:R-:W-:Y:S01]  /*6c40*/  ENDCOLLECTIVE ;  /* 0x000000000000791b */ /* 0x003fe20003800000 */
.L_x_1872:
[----:B------:R-:W-:Y:S02]  /*6c50*/  MOV R155, R48 ;  /* 0x00000030009b7202 */ /* 0x000fe40000000f00 */
[----:B------:R-:W-:Y:S02]  /*6c60*/  MOV R164, R161 ;  /* 0x000000a100a47202 */ /* 0x000fe40000000f00 */
[----:B------:R-:W-:Y:S02]  /*6c70*/  MOV R158, R159 ;  /* 0x0000009f009e7202 */ /* 0x000fe40000000f00 */
[----:B------:R-:W-:-:S07]  /*6c80*/  MOV R160, R90 ;  /* 0x0000005a00a07202 */ /* 0x000fce0000000f00 */
[----:B------:R-:W-:Y:S05]  /*6c90*/  WARPSYNC.COLLECTIVE R156, `(.L_x_1873) ;  /* 0x000000009c087348 */ /* 0x000fea0003c00000 */
[----:B------:R0:W1:Y:S02]  /*6ca0*/  SHFL.DOWN P6, R90, R164, R163, R165 ;  /* 0x080000a3a45a7389 */ /* 0x00006400000c00a5 */
[----:B01----:R-:W-:Y:S01]  /*6cb0*/  ENDCOLLECTIVE ;  /* 0x000000000000791b */ /* 0x003fe20003800000 */
.L_x_1873:
[----:B------:R-:W-:Y:S01]  /*6cc0*/  MOV R163, R90 ;  /* 0x0000005a00a37202 */ /* 0x000fe20000000f00 */
[----:B------:R-:W-:-:S11]  /*6cd0*/  HFMA2.MMA R90, -RZ, RZ, 0, 1.847743988037109375e-06 ;  /* 0x0000001fff5a7435 */ /* 0x000fd600000001ff */
[----:B------:R-:W-:Y:S05]  /*6ce0*/  WARPSYNC.COLLECTIVE R156, `(.L_x_1874) ;  /* 0x000000009c087348 */ /* 0x000fea0003c00000 */
[----:B------:R0:W1:Y:S02]  /*6cf0*/  SHFL.IDX P2, R159, R155, R91, R90 ;  /* 0x0000005b9b9f7389 */ /* 0x000064000004005a */
[----:B01----:R-:W-:Y:S01]  /*6d00*/  ENDCOLLECTIVE ;  /* 0x000000000000791b */ /* 0x003fe20003800000 */
.L_x_1874:
[----:B------:R-:W-:Y:S02]  /*6d10*/  MOV R155, R49 ;  /* 0x00000031009b7202 */ /* 0x000fe40000000f00 */
[----:B------:R-:W-:-:S07]  /*6d20*/  MOV R164, R159 ;  /* 0x0000009f00a47202 */ /* 0x000fce0000000f00 */
[----:B------:R-:W-:Y:S05]  /*6d30*/  WARPSYNC.COLLECTIVE R156, `(.L_x_1875) ;  /* 0x000000009c087348 */ /* 0x000fea0003c00000 */
[----:B------:R0:W1:Y:S02]  /*6d40*/  SHFL.IDX P2, R159, R155, R91, R90 ;  /* 0x0000005b9b9f7389 */ /* 0x000064000004005a */
[----:B01----:R-:W-:Y:S01]  /*6d50*/  ENDCOLLECTIVE ;  /* 0x000000000000791b */ /* 0x003fe20003800000 */
.L_x_1875:
[----:B------:R-:W-:Y:S05]  /*6d60*/  BRA `(.L_x_1876) ;  /* 0xffffffd000007947 */ /* 0x000fea000383ffff */
.L_x_1877:
        /* <DEDUP_REMOVED lines=9> */
.L_x_10929:


//--------------------- .text._Z25selective_scan_bwd_kernelI32Selective_Scan_bwd_kernel_traitsILi128ELi16ELb1ELb0ELb0ELb1ELb0EN3c104HalfEfEEv12SSMParamsBwd --------------------------
	.section	.text._Z25selective_scan_bwd_kernelI32Selective_Scan_bwd_kernel_traitsILi128ELi16ELb1ELb0ELb0ELb1ELb0EN3c104HalfEfEEv12SSMParamsBwd,"ax",@progbits
	.align	128
        .global         _Z25selective_scan_bwd_kernelI32Selective_Scan_bwd_kernel_traitsILi128ELi16ELb1ELb0ELb0ELb1ELb0EN3c104HalfEfEEv12SSMParamsBwd
        .type           _Z25selective_scan_bwd_kernelI32Selective_Scan_bwd_kernel_traitsILi128ELi16ELb1ELb0ELb0ELb1ELb0EN3c104HalfEfEEv12SSMParamsBwd,@function
        .size           _Z25selective_scan_bwd_kernelI32Selective_Scan_bwd_kernel_traitsILi128ELi16ELb1ELb0ELb0ELb1ELb0EN3c104HalfEfEEv12SSMParamsBwd,(.L_x_10930 - _Z25selective_scan_bwd_kernelI32Selective_Scan_bwd_kernel_traitsILi128ELi16ELb1ELb0ELb0ELb1ELb0EN3c104HalfEfEEv12SSMParamsBwd)
        .other          _Z25selective_scan_bwd_kernelI32Selective_Scan_bwd_kernel_traitsILi128ELi16ELb1ELb0ELb0ELb1ELb0EN3c104HalfEfEEv12SSMParamsBwd,@"STO_CUDA_ENTRY STV_DEFAULT"
_Z25selective_scan_bwd_kernelI32Selective_Scan_bwd_kernel_traitsILi128ELi16ELb1ELb0ELb0ELb1ELb0EN3c104HalfEfEEv12SSMParamsBwd:
.text._Z25selective_scan_bwd_kernelI32Selective_Scan_bwd_kernel_traitsILi128ELi16ELb1ELb0ELb0ELb1ELb0EN3c104HalfEfEEv12SSMParamsBwd:
        /* <DEDUP_REMOVED lines=30> */
[----:B-1----:R-:W-:Y:S02]  /*01e0*/  USHF.R.S32.HI UR4, URZ, 0x1f, UR49 ;  /* 0x0000001f3f047899 */ /* 0x002fe40008011431 */
[----:B------:R-:W-:Y:S01]  /*01f0*/  UISETP.NE.U32.AND UP1, UPT, UR18, URZ, UPT ;  /* 0x0000003f1200728c */ /* 0x000fe2000bf25070 */
[----:B------:R-:W3:Y:S01]  /*0200*/  @P1 LDG.E R4, desc[UR30][R4.64] ;  /* 0x0000001e04041981 */ /* 0x000ee2000c1e1900 */
[----:B------:R-:W-:Y:S01]  /*0210*/  ULDC.64 UR6, c[0x0][0x280] ;  /* 0x0000a00000067ab9 */ /* 0x000fe20000000a00 */
[----:B------:R-:W-:Y:S01]  /*0220*/  UISETP.NE.AND.EX UP2, UPT, UR23, URZ, UPT, UP2 ;  /* 0x0000003f1700728c */ /* 0x000fe2000bf45320 */
[----:B------:R-:W-:Y:S01]  /*0230*/  HFMA2.MMA R107, -RZ, RZ, 0, 0 ;  /* 0x00000000ff6b7435 */ /* 0x000fe200000001ff */
[----:B------:R-:W-:Y:S01]  /*0240*/  UIMAD UR5, UR4, UR6, URZ ;  /* 0x00000006040572a4 */ /* 0x000fe2000f8e023f */
[----:B------:R-:W-:Y:S01]  /*0250*/  MOV R105, RZ ;  /* 0x000000ff00697202 */ /* 0x000fe20000000f00 */
[----:B------:R-:W-:-:S02]  /*0260*/  UIMAD.WIDE.U32 UR12, UR49, UR6, URZ ;  /* 0x00000006310c72a5 */ /* 0x000fc4000f8e003f */
[----:B------:R-:W-:Y:S02]  /*0270*/  UISETP.NE.AND.EX UP1, UPT, UR19, URZ, UPT, UP1 ;  /* 0x0000003f1300728c */ /* 0x000fe4000bf25310 */
[----:B------:R-:W-:Y:S02]  /*0280*/  UIMAD UR6, UR4, UR20, URZ ;  /* 0x00000014040672a4 */ /* 0x000fe4000f8e023f */
[----:B------:R-:W-:Y:S02]  /*0290*/  UIMAD UR11, UR49, UR7, UR5 ;  /* 0x00000007310b72a4 */ /* 0x000fe4000f8e0205 */
[----:B------:R-:W-:Y:S02]  /*02a0*/  UIMAD UR21, UR49, UR21, UR6 ;  /* 0x00000015311572a4 */ /* 0x000fe4000f8e0206 */
[----:B------:R-:W-:Y:S01]  /*02b0*/  UIMAD UR5, UR4, UR16, URZ ;  /* 0x00000010040572a4 */ /* 0x000fe2000f8e023f */
[----:B------:R-:W-:Y:S01]  /*02c0*/  UMOV UR6, URZ ;  /* 0x0000003f00067c82 */ /* 0x000fe20008000000 */
[----:B------:R-:W-:-:S02]  /*02d0*/  @UP2 ULEA UR6, UP4, UR24, UR22, 0x2 ;  /* 0x0000001618062291 */ /* 0x000fc4000f88103f */
[----:B------:R-:W-:Y:S02]  /*02e0*/  UISETP.NE.U32.AND UP0, UPT, UR8, URZ, UPT ;  /* 0x0000003f0800728c */ /* 0x000fe4000bf05070 */
[----:B------:R-:W-:Y:S01]  /*02f0*/  UIMAD.WIDE.U32 UR14, UR49, UR16, URZ ;  /* 0x00000010310e72a5 */ /* 0x000fe2000f8e003f */
[----:B------:R-:W-:Y:S01]  /*0300*/  UMOV UR8, URZ ;  /* 0x0000003f00087c82 */ /* 0x000fe20008000000 */
[----:B------:R-:W-:Y:S02]  /*0310*/  UIMAD UR17, UR49, UR17, UR5 ;  /* 0x00000011311172a4 */ /* 0x000fe4000f8e0205 */
[----:B------:R-:W-:Y:S01]  /*0320*/  @UP1 ULEA UR8, UP3, UR24, UR18, 0x2 ;  /* 0x0000001218081291 */ /* 0x000fe2000f86103f */
[----:B------:R-:W-:Y:S01]  /*0330*/  UMOV UR7, URZ ;  /* 0x0000003f00077c82 */ /* 0x000fe20008000000 */
[----:B------:R-:W-:Y:S02]  /*0340*/  @UP2 ULEA.HI.X UR7, UR24, UR23, UR10, 0x2, UP4 ;  /* 0x0000001718072291 */ /* 0x000fe4000a0f140a */
[----:B------:R-:W-:Y:S01]  /*0350*/  UISETP.NE.AND.EX UP0, UPT, UR9, URZ, UPT, UP0 ;  /* 0x0000003f0900728c */ /* 0x000fe2000bf05300 */
[----:B------:R-:W-:-:S02]  /*0360*/  ULDC.64 UR22, c[0x0][0x298] ;  /* 0x0000a60000167ab9 */ /* 0x000fc40000000a00 */
[----:B------:R-:W-:Y:S01]  /*0370*/  UMOV UR9, URZ ;  /* 0x0000003f00097c82 */ /* 0x000fe20008000000 */
[----:B------:R-:W-:Y:S02]  /*0380*/  UIADD3 UR13, UR13, UR11, URZ ;  /* 0x0000000b0d0d7290 */ /* 0x000fe4000fffe03f */
[----:B------:R-:W-:Y:S02]  /*0390*/  @UP1 ULEA.HI.X UR9, UR24, UR19, UR10, 0x2, UP3 ;  /* 0x0000001318091291 */ /* 0x000fe400098f140a */
[----:B------:R-:W-:Y:S02]  /*03a0*/  UIMAD UR11, UR10, UR22, URZ ;  /* 0x000000160a0b72a4 */ /* 0x000fe4000f8e023f */
[----:B------:R-:W-:Y:S01]  /*03b0*/  UIADD3 UR15, UR15, UR17, URZ ;  /* 0x000000110f0f7290 */ /* 0x000fe2000fffe03f */
[----:B------:R-:W-:Y:S01]  /*03c0*/  ULDC.64 UR18, c[0x0][0x288] ;  /* 0x0000a20000127ab9 */ /* 0x000fe20000000a00 */
[----:B------:R-:W-:Y:S02]  /*03d0*/  UIMAD.WIDE.U32 UR4, UR49, UR20, URZ ;  /* 0x00000014310472a5 */ /* 0x000fe4000f8e003f */
[----:B------:R-:W-:-:S02]  /*03e0*/  UIMAD UR16, UR10, UR18, URZ ;  /* 0x000000120a1072a4 */ /* 0x000fc4000f8e023f */
[----:B------:R-:W-:Y:S02]  /*03f0*/  UIMAD UR20, UR24, UR23, UR11 ;  /* 0x00000017181472a4 */ /* 0x000fe4000f8e020b */
[----:B------:R-:W-:Y:S02]  /*0400*/  UIMAD.WIDE.U32 UR14, UR24, UR22, UR14 ;  /* 0x00000016180e72a5 */ /* 0x000fe4000f8e000e */
[----:B------:R-:W-:Y:S01]  /*0410*/  UIMAD.WIDE.U32 UR12, UR24, UR18, UR12 ;  /* 0x00000012180c72a5 */ /* 0x000fe2000f8e000c */
[----:B------:R-:W-:Y:S01]  /*0420*/  ULDC.64 UR22, c[0x0][0x330] ;  /* 0x0000cc0000167ab9 */ /* 0x000fe20000000a00 */
[----:B------:R-:W-:Y:S02]  /*0430*/  UIMAD UR19, UR24, UR19, UR16 ;  /* 0x00000013181372a4 */ /* 0x000fe4000f8e0210 */
[----:B------:R-:W-:Y:S02]  /*0440*/  UIMAD UR18, UR10, UR22, URZ ;  /* 0x000000160a1272a4 */ /* 0x000fe4000f8e023f */
[----:B------:R-:W-:-:S02]  /*0450*/  ULEA UR16, UR26, 0xfffff800, 0xb ;  /* 0xfffff8001a107891 */ /* 0x000fc4000f8e583f */
[----:B------:R-:W-:Y:S02]  /*0460*/  UIMAD UR25, UR24, UR23, UR18 ;  /* 0x00000017181972a4 */ /* 0x000fe4000f8e0212 */
[----:B------:R-:W-:Y:S02]  /*0470*/  USHF.R.S32.HI UR17, URZ, 0x1f, UR16 ;  /* 0x0000001f3f117899 */ /* 0x000fe40008011410 */
[----:B------:R-:W-:Y:S02]  /*0480*/  UIADD3 UR27, UP1, UR16, UR12, URZ ;  /* 0x0000000c101b7290 */ /* 0x000fe4000ff3e03f */
[----:B------:R-:W-:Y:S01]  /*0490*/  UIADD3 UR18, UP2, UR16, UR14, URZ ;  /* 0x0000000e10127290 */ /* 0x000fe2000ff5e03f */
[----:B------:R-:W-:Y:S01]  /*04a0*/  ULDC.64 UR10, c[0x0][0x2f8] ;  /* 0x0000be00000a7ab9 */ /* 0x000fe20000000a00 */
[----:B------:R-:W-:Y:S02]  /*04b0*/  UIADD3 UR5, UR5, UR21, URZ ;  /* 0x0000001505057290 */ /* 0x000fe4000fffe03f */
[----:B------:R-:W-:-:S02]  /*04c0*/  UIADD3.X UR19, UR17, UR13, UR19, UP1, !UPT ;  /* 0x0000000d11137290 */ /* 0x000fc40008ffe413 */
        /* <DEDUP_REMOVED lines=11> */
[----:B------:R-:W-:Y:S01]  /*0580*/  UIADD3 UR16, UP2, UR16, UR12, URZ ;  /* 0x0000000c10107290 */ /* 0x000fe2000ff5e03f */
[----:B------:R-:W-:Y:S02]  /*0590*/  ULDC.64 UR18, c[0x0][0x3b8] ;  /* 0x0000ee0000127ab9 */ /* 0x000fe40000000a00 */
[----:B------:R-:W-:Y:S01]  /*05a0*/  @UP0 ULDC UR12, c[0x0][0x21c] ;  /* 0x00008700000c0ab9 */ /* 0x000fe20000000800 */
[----:B------:R-:W-:-:S02]  /*05b0*/  UIADD3.X UR25, UR17, UR13, UR25, UP2, !UPT ;  /* 0x0000000d11197290 */ /* 0x000fc400097fe419 */
[----:B------:R-:W-:Y:S02]  /*05c0*/  @UP0 UIMAD UR12, UR10, UR12, URZ ;  /* 0x0000000c0a0c02a4 */ /* 0x000fe4000f8e023f */
[----:B------:R-:W-:Y:S01]  /*05d0*/  ULEA UR13, UP2, UR16, UR18, 0x1 ;  /* 0x00000012100d7291 */ /* 0x000fe2000f84083f */
[----:B------:R-:W-:Y:S01]  /*05e0*/  @UP0 ULDC.64 UR10, c[0x0][0x310] ;  /* 0x0000c400000a0ab9 */ /* 0x000fe20000000a00 */
[----:B------:R-:W-:Y:S01]  /*05f0*/  UMOV UR5, URZ ;  /* 0x0000003f00057c82 */ /* 0x000fe20008000000 */
[----:B------:R-:W-:Y:S02]  /*0600*/  @UP0 UIMAD.WIDE UR10, UR12, 0x8, UR10 ;  /* 0x000000080c0a08a5 */ /* 0x000fe4000f8e020a */
[----:B------:R-:W-:Y:S01]  /*0610*/  ULEA.HI.X UR25, UR16, UR19, UR25, 0x1, UP2 ;  /* 0x0000001310197291 */ /* 0x000fe200090f0c19 */
[----:B------:R-:W-:Y:S02]  /*0620*/  UMOV UR18, UR6 ;  /* 0x0000000600127c82 */ /* 0x000fe40008000000 */
[----:B------:R-:W-:-:S02]  /*0630*/  UMOV UR19, UR7 ;  /* 0x0000000700137c82 */ /* 0x000fc40008000000 */
        /* <DEDUP_REMOVED lines=13> */
[----:B------:R-:W-:Y:S01]  /*0710*/  UMOV UR16, UR14 ;  /* 0x0000000e00107c82 */ /* 0x000fe20008000000 */
[----:B------:R-:W-:Y:S01]  /*0720*/  UMOV UR17, UR15 ;  /* 0x0000000f00117c82 */ /* 0x000fe20008000000 */
[----:B-1----:R-:W-:-:S03]  /*0730*/  ULEA UR6, UR7, UR6, 0x18 ;  /* 0x0000000607067291 */ /* 0x002fc6000f8ec03f */
[----:B------:R-:W-:-:S03]  /*0740*/  UMOV UR7, UR13 ;  /* 0x0000000d00077c82 */ /* 0x000fc60008000000 */
[----:B------:R-:W-:Y:S02]  /*0750*/  MOV R100, UR6 ;  /* 0x0000000600647c02 */ /* 0x000fe40008000f00 */
[----:B0-----:R-:W-:-:S04]  /*0760*/  SHF.R.S32.HI R0, RZ, 0x1f, R103 ;  /* 0x0000001fff007819 */ /* 0x001fc80000011467 */
[----:B------:R-:W-:-:S04]  /*0770*/  LEA.HI R0, R0, R103, RZ, 0x5 ;  /* 0x0000006700007211 */ /* 0x000fc800078f28ff */
[----:B------:R-:W-:-:S04]  /*0780*/  SHF.R.S32.HI R99, RZ, 0x5, R0 ;  /* 0x00000005ff637819 */ /* 0x000fc80000011400 */
[----:B--2---:R-:W-:-:S07]  /*0790*/  LEA R99, R99, R100, 0x3 ;  /* 0x0000006463637211 */ /* 0x004fce00078e18ff */
.L_x_1924:
[----:B------:R-:W-:Y:S01]  /*07a0*/  BAR.SYNC.DEFER_BLOCKING 0x0 ;  /* 0x0000000000007b1d */ /* 0x000fe20000010000 */
[----:B------:R-:W-:Y:S02]  /*07b0*/  SHF.L.U32 R0, R103, 0x1, RZ ;  /* 0x0000000167007819 */ /* 0x000fe400000006ff */
[----:B0-----:R-:W-:Y:S02]  /*07c0*/  MOV R2, UR28 ;  /* 0x0000001c00027c02 */ /* 0x001fe40008000f00 */
[----:B------:R-:W-:Y:S02]  /*07d0*/  LOP3.LUT R0, R0, 0xffffffc0, RZ, 0xc0, !PT ;  /* 0xffffffc000007812 */ /* 0x000fe400078ec0ff */
[----:B------:R-:W-:Y:S02]  /*07e0*/  MOV R3, UR27 ;  /* 0x0000001b00037c02 */ /* 0x000fe40008000f00 */
[----:B------:R-:W-:-:S05]  /*07f0*/  LOP3.LUT R7, R0, 0x1f, R103, 0xf8, !PT ;  /* 0x0000001f00077812 */ /* 0x000fca00078ef867 */
[----:B------:R-:W-:-:S05]  /*0800*/  IMAD.WIDE R2, R7, 0x10, R2 ;  /* 0x0000001007027825 */ /* 0x000fca00078e0202 */
[----:B------:R-:W2:Y:S04]  /*0810*/  LDG.E.128 R8, desc[UR30][R2.64] ;  /* 0x0000001e02087981 */ /* 0x000ea8000c1e1d00 */
[----:B------:R-:W3:Y:S01]  /*0820*/  LDG.E.128 R12, desc[UR30][R2.64+0x200] ;  /* 0x0002001e020c7981 */ /* 0x000ee2000c1e1d00 */
[----:B------:R-:W-:Y:S01]  /*0830*/  IADD3 R0, R0, R101, RZ ;  /* 0x0000006500007210 */ /* 0x000fe20007ffe0ff */
[----:B------:R-:W-:-:S03]  /*0840*/  HFMA2.MMA R4, -RZ, RZ, 0, 9.5367431640625e-07 ;  /* 0x00000010ff047435 */ /* 0x000fc600000001ff */
[C---:B------:R-:W-:Y:S02]  /*0850*/  IADD3 R17, R0.reuse, R101, RZ ;  /* 0x0000006500117210 */ /* 0x040fe40007ffe0ff */
[-C--:B------:R-:W-:Y:S02]  /*0860*/  LEA R16, R0, R100.reuse, 0x4 ;  /* 0x0000006400107211 */ /* 0x080fe400078e20ff */
[----:B------:R-:W-:Y:S01]  /*0870*/  LEA R17, R17, R100, 0x4 ;  /* 0x0000006411117211 */ /* 0x000fe200078e20ff */
[----:B------:R-:W0:Y:S02]  /*0880*/  LDC R0, c[0x0][0x21c] ;  /* 0x00008700ff007b82 */ /* 0x000e240000000800 */
[----:B------:R-:W-:Y:S01]  /*0890*/  IMAD.WIDE R4, R7, R4, UR16 ;  /* 0x0000001007047e25 */ /* 0x000fe2000f8e0204 */
        /* <DEDUP_REMOVED lines=8> */
[----:B------:R-:W-:-:S02]  /*0920*/  MOV R2, UR7 ;  /* 0x0000000700027c02 */ /* 0x000fc40008000f00 */
[----:B------:R-:W-:-:S03]  /*0930*/  MOV R3, UR25 ;  /* 0x0000001900037c02 */ /* 0x000fc60008000f00 */
[----:B------:R-:W-:Y:S01]  /*0940*/  IMAD.WIDE R2, R7, 0x10, R2 ;  /* 0x0000001007027825 */ /* 0x000fe200078e0202 */
[----:B--2---:R-:W-:Y:S04]  /*0950*/  STS.128 [R16], R20 ;  /* 0x0000001410007388 */ /* 0x004fe80000000c00 */
[----:B---3--:R-:W-:Y:S01]  /*0960*/  STS.128 [R16+0x200], R24 ;  /* 0x0002001810007388 */ /* 0x008fe20000000c00 */
[----:B------:R-:W-:-:S03]  /*0970*/  NOP ;  /* 0x0000000000007918 */ /* 0x000fc60000000000 */
[----:B------:R-:W1:Y:S04]  /*0980*/  LDS.128 R12, [R17] ;  /* 0x00000000110c7984 */ /* 0x000e680000000c00 */
[----:B------:R-:W2:Y:S01]  /*0990*/  LDS.128 R28, [R17+0x10] ;  /* 0x00001000111c7984 */ /* 0x000ea20000000c00 */
[----:B------:R-:W-:Y:S06]  /*09a0*/  BAR.SYNC.DEFER_BLOCKING 0x0 ;  /* 0x0000000000007b1d */ /* 0x000fec0000010000 */
[----:B------:R-:W3:Y:S04]  /*09b0*/  LDG.E.128 R32, desc[UR30][R2.64] ;  /* 0x0000001e02207981 */ /* 0x000ee8000c1e1d00 */
[----:B------:R-:W4:Y:S01]  /*09c0*/  LDG.E.128 R36, desc[UR30][R2.64+0x200] ;  /* 0x0002001e02247981 */ /* 0x000f22000c1e1d00 */
[----:B------:R-:W-:Y:S01]  /*09d0*/  BSSY B0, `(.L_x_1879) ;  /* 0x000004c000007945 */ /* 0x000fe20003800000 */
[----:B0-----:R-:W-:Y:S01]  /*09e0*/  ISETP.GE.AND P5, PT, R0, 0x1, PT ;  /* 0x000000010000780c */ /* 0x001fe20003fa6270 */
[----:B-1----:R-:W-:-:S02]  /*09f0*/  HADD2.F32 R98, -RZ, R12.H0_H0 ;  /* 0x2000000cff627230 */ /* 0x002fc40000004100 */
[--C-:B------:R-:W-:Y:S02]  /*0a00*/  HADD2.F32 R96, -RZ, R13.reuse.H0_H0 ;  /* 0x2000000dff607230 */ /* 0x100fe40000004100 */
[----:B------:R-:W-:Y:S02]  /*0a10*/  HADD2.F32 R94, -RZ, R14.H0_H0 ;  /* 0x2000000eff5e7230 */ /* 0x000fe40000004100 */
[----:B------:R-:W-:Y:S01]  /*0a20*/  FADD.FTZ R98, R98, UR5 ;  /* 0x0000000562627e21 */ /* 0x000fe20008010000 */
[----:B------:R-:W-:Y:S02]  /*0a30*/  HADD2.F32 R12, -RZ, R12.H1_H1 ;  /* 0x3000000cff0c7230 */ /* 0x000fe40000004100 */
[----:B------:R-:W-:Y:S01]  /*0a40*/  FADD.FTZ R96, R96, UR5 ;  /* 0x0000000560607e21 */ /* 0x000fe20008010000 */
[----:B------:R-:W-:Y:S02]  /*0a50*/  HADD2.F32 R13, -RZ, R13.H1_H1 ;  /* 0x3000000dff0d7230 */ /* 0x000fe40000004100 */
[----:B------:R-:W-:Y:S01]  /*0a60*/  FADD.FTZ R94, R94, UR5 ;  /* 0x000000055e5e7e21 */ /* 0x000fe20008010000 */
[----:B------:R-:W-:Y:S01]  /*0a70*/  FSETP.GTU.FTZ.AND P4, PT, R98, 20, PT ;  /* 0x41a000006200780b */ /* 0x000fe20003f9c000 */
[----:B------:R-:W-:-:S02]  /*0a80*/  HADD2.F32 R14, -RZ, R14.H1_H1 ;  /* 0x3000000eff0e7230 */ /* 0x000fc40000004100 */
[----:B------:R-:W-:Y:S01]  /*0a90*/  FADD.FTZ R97, R12, UR5 ;  /* 0x000000050c617e21 */ /* 0x000fe20008010000 */
[--C-:B------:R-:W-:Y:S02]  /*0aa0*/  HADD2.F32 R79, -RZ, R15.reuse.H0_H0 ;  /* 0x2000000fff4f7230 */ /* 0x100fe40000004100 */
[----:B------:R-:W-:Y:S01]  /*0ab0*/  FADD.FTZ R95, R13, UR5 ;  /* 0x000000050d5f7e21 */ /* 0x000fe20008010000 */
[--C-:B--2---:R-:W-:Y:S02]  /*0ac0*/  HADD2.F32 R62, -RZ, R28.reuse.H0_H0 ;  /* 0x2000001cff3e7230 */ /* 0x104fe40000004100 */
[----:B------:R-:W-:Y:S01]  /*0ad0*/  FADD.FTZ R93, R14, UR5 ;  /* 0x000000050e5d7e21 */ /* 0x000fe20008010000 */
[----:B------:R-:W-:Y:S01]  /*0ae0*/  HADD2.F32 R15, -RZ, R15.H1_H1 ;  /* 0x3000000fff0f7230 */ /* 0x000fe20000004100 */
[----:B------:R-:W-:Y:S01]  /*0af0*/  FSETP.GTU.FTZ.AND P3, PT, R97, 20, PT ;  /* 0x41a000006100780b */ /* 0x000fe20003f7c000 */
[----:B------:R-:W-:Y:S01]  /*0b00*/  HADD2.F32 R28, -RZ, R28.H1_H1 ;  /* 0x3000001cff1c7230 */ /* 0x000fe20000004100 */
[----:B------:R-:W-:Y:S01]  /*0b10*/  FSETP.GTU.FTZ.AND P2, PT, R96, 20, PT ;  /* 0x41a000006000780b */ /* 0x000fe20003f5c000 */
[----:B------:R-:W-:Y:S01]  /*0b20*/  FADD.FTZ R79, R79, UR5 ;  /* 0x000000054f4f7e21 */ /* 0x000fe20008010000 */
[----:B------:R-:W-:-:S02]  /*0b30*/  FSETP.GTU.FTZ.AND P1, PT, R95, 20, PT ;  /* 0x41a000005f00780b */ /* 0x000fc40003f3c000 */
[----:B------:R-:W-:Y:S02]  /*0b40*/  FSETP.GTU.FTZ.AND P0, PT, R94, 20, PT ;  /* 0x41a000005e00780b */ /* 0x000fe40003f1c000 */
[----:B------:R-:W-:Y:S01]  /*0b50*/  FSETP.GTU.FTZ.AND P6, PT, R93, 20, PT ;  /* 0x41a000005d00780b */ /* 0x000fe20003fdc000 */
[----:B---3--:R0:W-:Y:S04]  /*0b60*/  STS.128 [R16], R32 ;  /* 0x0000002010007388 */ /* 0x0081e80000000c00 */
[----:B----4-:R1:W-:Y:S01]  /*0b70*/  STS.128 [R16+0x200], R36 ;  /* 0x0002002410007388 */ /* 0x0103e20000000c00 */
[----:B------:R-:W-:-:S03]  /*0b80*/  NOP ;  /* 0x0000000000007918 */ /* 0x000fc60000000000 */
[----:B------:R-:W2:Y:S04]  /*0b90*/  LDS.128 R8, [R17] ;  /* 0x0000000011087984 */ /* 0x000ea80000000c00 */
[----:B------:R3:W4:Y:S01]  /*0ba0*/  LDS.128 R4, [R17+0x10] ;  /* 0x0000100011047984 */ /* 0x0007220000000c00 */
[--C-:B0-----:R-:W-:Y:S02]  /*0bb0*/  HADD2.F32 R35, -RZ, R31.reuse.H0_H0 ;  /* 0x2000001fff237230 */ /* 0x101fe40000004100 */
[----:B------:R-:W-:Y:S02]  /*0bc0*/  HADD2.F32 R34, -RZ, R31.H1_H1 ;  /* 0x3000001fff227230 */ /* 0x000fe40000004100 */
[--C-:B-1----:R-:W-:Y:S02]  /*0bd0*/  HADD2.F32 R39, -RZ, R29.reuse.H0_H0 ;  /* 0x2000001dff277230 */ /* 0x102fe40000004100 */
[----:B------:R-:W-:-:S02]  /*0be0*/  HADD2.F32 R38, -RZ, R29.H1_H1 ;  /* 0x3000001dff267230 */ /* 0x000fc40000004100 */
[--C-:B------:R-:W-:Y:S02]  /*0bf0*/  HADD2.F32 R37, -RZ, R30.reuse.H0_H0 ;  /* 0x2000001eff257230 */ /* 0x100fe40000004100 */
[----:B------:R-:W-:Y:S02]  /*0c00*/  HADD2.F32 R36, -RZ, R30.H1_H1 ;  /* 0x3000001eff247230 */ /* 0x000fe40000004100 */
[--C-:B--2---:R-:W-:Y:S02]  /*0c10*/  HADD2.F32 R0, -RZ, R8.reuse.H0_H0 ;  /* 0x20000008ff007230 */ /* 0x104fe40000004100 */
[----:B------:R-:W-:Y:S02]  /*0c20*/  HADD2.F32 R92, -RZ, R8.H1_H1 ;  /* 0x30000008ff5c7230 */ /* 0x000fe40000004100 */
[--C-:B------:R-:W-:Y:S02]  /*0c30*/  HADD2.F32 R85, -RZ, R9.reuse.H0_H0 ;  /* 0x20000009ff557230 */ /* 0x100fe40000004100 */
[----:B------:R-:W-:-:S02]  /*0c40*/  HADD2.F32 R84, -RZ, R9.H1_H1 ;  /* 0x30000009ff547230 */ /* 0x000fc40000004100 */
[--C-:B------:R-:W-:Y:S02]  /*0c50*/  HADD2.F32 R83, -RZ, R10.reuse.H0_H0 ;  /* 0x2000000aff537230 */ /* 0x100fe40000004100 */
[----:B------:R-:W-:Y:S02]  /*0c60*/  HADD2.F32 R82, -RZ, R10.H1_H1 ;  /* 0x3000000aff527230 */ /* 0x000fe40000004100 */
[--C-:B------:R-:W-:Y:S02]  /*0c70*/  HADD2.F32 R81, -RZ, R11.reuse.H0_H0 ;  /* 0x2000000bff517230 */ /* 0x100fe40000004100 */
[----:B------:R-:W-:Y:S01]  /*0c80*/  HADD2.F32 R80, -RZ, R11.H1_H1 ;  /* 0x3000000bff507230 */ /* 0x000fe20000004100 */
[----:B---34-:R-:W-:Y:S06]  /*0c90*/  @P4 BRA `(.L_x_1880) ;  /* 0x00000000007c4947 */ /* 0x018fec0003800000 */
        /* <DEDUP_REMOVED lines=31> */
.L_x_1880:
[----:B------:R-:W-:Y:S05]  /*0e90*/  BSYNC B0 ;  /* 0x0000000000007941 */ /* 0x000fea0003800000 */
.L_x_1879:
[----:B------:R-:W-:Y:S01]  /*0ea0*/  BSSY B0, `(.L_x_1881) ;  /* 0x000002c000007945 */ /* 0x000fe20003800000 */
[----:B------:R-:W-:Y:S01]  /*0eb0*/  HFMA2.MMA R71, -RZ, RZ, 0, 0 ;  /* 0x00000000ff477435 */ /* 0x000fe200000001ff */
[----:B------:R-:W-:Y:S01]  /*0ec0*/  FSETP.GTU.FTZ.AND P4, PT, R79, 20, PT ;  /* 0x41a000004f00780b */ /* 0x000fe20003f9c000 */
[--C-:B------:R-:W-:Y:S02]  /*0ed0*/  HADD2.F32 R78, -RZ, R4.reuse.H0_H0 ;  /* 0x20000004ff4e7230 */ /* 0x100fe40000004100 */
[----:B------:R-:W-:Y:S01]  /*0ee0*/  FADD.FTZ R69, R15, UR5 ;  /* 0x000000050f457e21 */ /* 0x000fe20008010000 */
[----:B------:R-:W-:Y:S02]  /*0ef0*/  HADD2.F32 R77, -RZ, R4.H1_H1 ;  /* 0x30000004ff4d7230 */ /* 0x000fe40000004100 */
[--C-:B------:R-:W-:Y:S02]  /*0f00*/  HADD2.F32 R76, -RZ, R5.reuse.H0_H0 ;  /* 0x20000005ff4c7230 */ /* 0x100fe40000004100 */
[----:B------:R-:W-:-:S02]  /*0f10*/  HADD2.F32 R75, -RZ, R5.H1_H1 ;  /* 0x30000005ff4b7230 */ /* 0x000fc40000004100 */
[--C-:B------:R-:W-:Y:S02]  /*0f20*/  HADD2.F32 R74, -RZ, R6.reuse.H0_H0 ;  /* 0x20000006ff4a7230 */ /* 0x100fe40000004100 */
[----:B------:R-:W-:Y:S02]  /*0f30*/  HADD2.F32 R73, -RZ, R6.H1_H1 ;  /* 0x30000006ff497230 */ /* 0x000fe40000004100 */
[--C-:B------:R-:W-:Y:S02]  /*0f40*/  HADD2.F32 R72, -RZ, R7.reuse.H0_H0 ;  /* 0x20000007ff487230 */ /* 0x100fe40000004100 */
[----:B------:R-:W-:Y:S01]  /*0f50*/  HADD2.F32 R70, -RZ, R7.H1_H1 ;  /* 0x30000007ff467230 */ /* 0x000fe20000004100 */
[----:B------:R-:W-:Y:S06]  /*0f60*/  @P3 BRA `(.L_x_1882) ;  /* 0x00000000007c3947 */ /* 0x000fec0003800000 */
        /* <DEDUP_REMOVED lines=31> */
.L_x_1882:
[----:B------:R-:W-:Y:S05]  /*1160*/  BSYNC B0 ;  /* 0x0000000000007941 */ /* 0x000fea0003800000 */
.L_x_1881:
[----:B------:R-:W-:Y:S01]  /*1170*/  BSSY B0, `(.L_x_1883) ;  /* 0x0000026000007945 */ /* 0x000fe20003800000 */
[----:B------:R-:W-:Y:S01]  /*1180*/  HFMA2.MMA R68, -RZ, RZ, 0, 0 ;  /* 0x00000000ff447435 */ /* 0x000fe200000001ff */
[----:B------:R-:W-:Y:S02]  /*1190*/  FSETP.GTU.FTZ.AND P3, PT, R69, 20, PT ;  /* 0x41a000004500780b */ /* 0x000fe40003f7c000 */
[----:B------:R-:W-:Y:S02]  /*11a0*/  CS2R R66, SRZ ;  /* 0x0000000000427805 */ /* 0x000fe4000001ff00 */
[----:B------:R-:W-:Y:S01]  /*11b0*/  CS2R R64, SRZ ;  /* 0x0000000000407805 */ /* 0x000fe2000001ff00 */
        /* <DEDUP_REMOVED lines=33> */
.L_x_1884:
[----:B------:R-:W-:Y:S05]  /*13d0*/  BSYNC B0 ;  /* 0x0000000000007941 */ /* 0x000fea0003800000 */
.L_x_1883:
        /* <DEDUP_REMOVED lines=38> */
.L_x_1886:
[----:B------:R-:W-:Y:S05]  /*1640*/  BSYNC B0 ;  /* 0x0000000000007941 */ /* 0x000fea0003800000 */
.L_x_1885:
        /* <DEDUP_REMOVED lines=38> */
.L_x_1888:
[----:B------:R-:W-:Y:S05]  /*18b0*/  BSYNC B0 ;  /* 0x0000000000007941 */ /* 0x000fea0003800000 */
.L_x_1887:
[--C-:B------:R-:W-:Y:S01]  /*18c0*/  HADD2.F32 R17, -RZ, R44.reuse.H0_H0 ;  /* 0x2000002cff117230 */ /* 0x100fe20000004100 */
[----:B------:R-:W-:Y:S01]  /*18d0*/  BSSY B0, `(.L_x_1889) ;  /* 0x0000027000007945 */ /* 0x000fe20003800000 */
[----:B------:R-:W-:Y:S01]  /*18e0*/  FSETP.GTU.FTZ.AND P0, PT, R39, 20, PT ;  /* 0x41a000002700780b */ /* 0x000fe20003f1c000 */
[----:B------:R-:W-:Y:S02]  /*18f0*/  HADD2.F32 R16, -RZ, R44.H1_H1 ;  /* 0x3000002cff107230 */ /* 0x000fe40000004100 */
[----:B------:R-:W-:Y:S01]  /*1900*/  FADD.FTZ R38, R38, UR5 ;  /* 0x0000000526267e21 */ /* 0x000fe20008010000 */
[--C-:B------:R-:W-:Y:S02]  /*1910*/  HADD2.F32 R15, -RZ, R45.reuse.H0_H0 ;  /* 0x2000002dff0f7230 */ /* 0x100fe40000004100 */
[----:B------:R-:W-:Y:S01]  /*1920*/  FFMA.FTZ R107, R0, R17, R107 ;  /* 0x00000011006b7223 */ /* 0x000fe2000001006b */
[----:B------:R-:W-:Y:S01]  /*1930*/  HADD2.F32 R14, -RZ, R45.H1_H1 ;  /* 0x3000002dff0e7230 */ /* 0x000fe20000004100 */
        /* <DEDUP_REMOVED lines=32> */
.L_x_1890:
[----:B------:R-:W-:Y:S05]  /*1b40*/  BSYNC B0 ;  /* 0x0000000000007941 */ /* 0x000fea0003800000 */
.L_x_1889:
[----:B------:R-:W-:Y:S01]  /*1b50*/  FFMA.FTZ R4, R92, R16, R107 ;  /* 0x000000105c047223 */ /* 0x000fe2000001006b */
[----:B------:R-:W-:Y:S01]  /*1b60*/  BSSY B0, `(.L_x_1891) ;  /* 0x0000027000007945 */ /* 0x000fe20003800000 */
[----:B------:R-:W-:Y:S01]  /*1b70*/  FSETP.GTU.FTZ.AND P6, PT, R38, 20, PT ;  /* 0x41a000002600780b */ /* 0x000fe20003fdc000 */
[--C-:B------:R-:W-:Y:S02]  /*1b80*/  HADD2.F32 R13, -RZ, R46.reuse.H0_H0 ;  /* 0x2000002eff0d7230 */ /* 0x100fe40000004100 */
[----:B------:R-:W-:Y:S01]  /*1b90*/  FADD.FTZ R37, R37, UR5 ;  /* 0x0000000525257e21 */ /* 0x000fe20008010000 */
[----:B------:R-:W-:Y:S02]  /*1ba0*/  HADD2.F32 R12, -RZ, R46.H1_H1 ;  /* 0x3000002eff0c7230 */ /* 0x000fe40000004100 */
[----:B------:R-:W-:Y:S01]  /*1bb0*/  FFMA.FTZ R7, R85, R15, R4 ;  /* 0x0000000f55077223 */ /* 0x000fe20000010004 */
        /* <DEDUP_REMOVED lines=33> */
.L_x_1892:
[----:B------:R-:W-:Y:S05]  /*1dd0*/  BSYNC B0 ;  /* 0x0000000000007941 */ /* 0x000fea0003800000 */
.L_x_1891:
[----:B------:R-:W-:Y:S01]  /*1de0*/  FFMA.FTZ R4, R84, R14, R7 ;  /* 0x0000000e54047223 */ /* 0x000fe20000010007 */
        /* <DEDUP_REMOVED lines=39> */
.L_x_1894:
[----:B------:R-:W-:Y:S05]  /*2060*/  BSYNC B0 ;  /* 0x0000000000007941 */ /* 0x000fea0003800000 */
.L_x_1893:
        /* <DEDUP_REMOVED lines=40> */
.L_x_1896:
[----:B------:R-:W-:Y:S05]  /*22f0*/  BSYNC B0 ;  /* 0x0000000000007941 */ /* 0x000fea0003800000 */
.L_x_1895:
        /* <DEDUP_REMOVED lines=40> */
.L_x_1898:
[----:B------:R-:W-:Y:S05]  /*2580*/  BSYNC B0 ;  /* 0x0000000000007941 */ /* 0x000fea0003800000 */
.L_x_1897:
[----:B------:R-:W-:Y:S01]  /*2590*/  FFMA.FTZ R11, R77, R8, R20 ;  /* 0x000000084d0b7223 */ /* 0x000fe20000010014 */
[----:B------:R-:W-:Y:S01]  /*25a0*/  BSSY B0, `(.L_x_1899) ;  /* 0x0000027000007945 */ /* 0x000fe20003800000 */
[----:B------:R-:W-:Y:S01]  /*25b0*/  FSETP.GTU.FTZ.AND P1, PT, R34, 20, PT ;  /* 0x41a000002200780b */ /* 0x000fe20003f3c000 */
[----:B------:R-:W-:Y:S01]  /*25c0*/  FMUL.FTZ R33, R0, UR4 ;  /* 0x0000000400217c20 */ /* 0x000fe20008410000 */
[----:B------:R-:W-:Y:S01]  /*25d0*/  FMUL.FTZ R32, R92, UR4 ;  /* 0x000000045c207c20 */ /* 0x000fe20008410000 */
[----:B------:R-:W-:Y:S01]  /*25e0*/  FMUL.FTZ R31, R85, UR4 ;  /* 0x00000004551f7c20 */ /* 0x000fe20008410000 */
[----:B------:R-:W-:Y:S01]  /*25f0*/  FMUL.FTZ R30, R84, UR4 ;  /* 0x00000004541e7c20 */ /* 0x000fe20008410000 */
[----:B------:R-:W-:Y:S01]  /*2600*/  FFMA.FTZ R18, R76, R7, R11 ;  /* 0x000000074c127223 */ /* 0x000fe2000001000b */
[----:B------:R-:W-:Y:S07]  /*2610*/  @P0 BRA `(.L_x_1900) ;  /* 0x00000000007c0947 */ /* 0x000fee0003800000 */
        /* <DEDUP_REMOVED lines=31> */
.L_x_1900:
[----:B------:R-:W-:Y:S05]  /*2810*/  BSYNC B0 ;  /* 0x0000000000007941 */ /* 0x000fea0003800000 */
.L_x_1899:
        /* <DEDUP_REMOVED lines=33> */
.L_x_1902:
[----:B------:R-:W-:Y:S05]  /*2a30*/  BSYNC B0 ;  /* 0x0000000000007941 */ /* 0x000fea0003800000 */
.L_x_1901:
        /* <DEDUP_REMOVED lines=33> */
.L_x_1904:
[----:B------:R-:W-:Y:S05]  /*2c50*/  BSYNC B0 ;  /* 0x0000000000007941 */ /* 0x000fea0003800000 */
.L_x_1903:
        /* <DEDUP_REMOVED lines=33> */
.L_x_1906:
[----:B------:R-:W-:Y:S05]  /*2e70*/  BSYNC B0 ;  /* 0x0000000000007941 */ /* 0x000fea0003800000 */
.L_x_1905:
        /* <DEDUP_REMOVED lines=33> */
.L_x_1908:
[----:B------:R-:W-:Y:S05]  /*3090*/  BSYNC B0 ;  /* 0x0000000000007941 */ /* 0x000fea0003800000 */
.L_x_1907:
        /* <DEDUP_REMOVED lines=33> */
.L_x_1910:
[----:B------:R-:W-:Y:S05]  /*32b0*/  BSYNC B0 ;  /* 0x0000000000007941 */ /* 0x000fea0003800000 */
.L_x_1909:
        /* <DEDUP_REMOVED lines=16> */
[C---:B------:R-:W-:Y:S01]  /*33c0*/  FMUL.FTZ R18, R70.reuse, UR4 ;  /* 0x0000000446127c20 */ /* 0x040fe20008410000 */
[----:B------:R-:W-:Y:S01]  /*33d0*/  FFMA.FTZ R107, R70, R49, R11 ;  /* 0x00000031466b7223 */ /* 0x000fe2000001000b */
[----:B------:R-:W-:Y:S06]  /*33e0*/  @!P5 BRA `(.L_x_1911) ;  /* 0x0000002400ccd947 */ /* 0x000fec0003800000 */
[----:B------:R-:W-:Y:S01]  /*33f0*/  USHF.R.S32.HI UR29, URZ, 0x1f, UR24 ;  /* 0x0000001f3f1d7899 */ /* 0x000fe20008011418 */
[----:B------:R-:W-:Y:S01]  /*3400*/  ISETP.NE.AND P0, PT, R103, RZ, PT ;  /* 0x000000ff6700720c */ /* 0x000fe20003f05270 */
[----:B------:R-:W-:Y:S01]  /*3410*/  ULDC.64 UR12, c[0x0][0x230] ;  /* 0x00008c00000c7ab9 */ /* 0x000fe20000000a00 */
[----:B------:R-:W-:Y:S01]  /*3420*/  ULDC.64 UR20, c[0x0][0x248] ;  /* 0x0000920000147ab9 */ /* 0x000fe20000000a00 */
[----:B------:R-:W-:Y:S01]  /*3430*/  UIMAD UR6, UR29, UR12, URZ ;  /* 0x0000000c1d0672a4 */ /* 0x000fe2000f8e023f */
[----:B------:R-:W-:Y:S01]  /*3440*/  P2R R11, PR, RZ, 0x1 ;  /* 0x00000001ff0b7803 */ /* 0x000fe20000000000 */
[----:B------:R-:W-:Y:S01]  /*3450*/  ULDC.64 UR22, c[0x0][0x268] ;  /* 0x00009a0000167ab9 */ /* 0x000fe20000000a00 */
[----:B------:R-:W-:Y:S01]  /*3460*/  UIMAD.WIDE.U32 UR32, UR24, UR20, URZ ;  /* 0x00000014182072a5 */ /* 0x000fe2000f8e003f */
[----:B------:R-:W-:Y:S01]  /*3470*/  HFMA2.MMA R71, -RZ, RZ, 0, 0 ;  /* 0x00000000ff477435 */ /* 0x000fe200000001ff */
[----:B------:R-:W-:Y:S01]  /*3480*/  UIMAD UR46, UR24, UR13, UR6 ;  /* 0x0000000d182e72a4 */ /* 0x000fe2000f8e0206 */
[----:B------:R-:W-:Y:S01]  /*3490*/  FMUL.FTZ R11, R2, R79 ;  /* 0x0000004f020b7220 */ /* 0x000fe20000410000 */
[----:B------:R-:W-:Y:S01]  /*34a0*/  UIMAD UR6, UR29, UR20, URZ ;  /* 0x000000141d0672a4 */ /* 0x000fe2000f8e023f */
[----:B------:R-:W-:Y:S01]  /*34b0*/  FMUL.FTZ R17, R17, R98 ;  /* 0x0000006211117220 */ /* 0x000fe20000410000 */
[----:B------:R-:W-:Y:S01]  /*34c0*/  UIMAD UR20, UR29, UR22, URZ ;  /* 0x000000161d1472a4 */ /* 0x000fe2000f8e023f */
[----:B------:R-:W-:Y:S01]  /*34d0*/  FMUL.FTZ R16, R16, R97 ;  /* 0x0000006110107220 */ /* 0x000fe20000410000 */
[----:B------:R-:W-:Y:S01]  /*34e0*/  UIADD3 UR29, UR26, -0x1, URZ ;  /* 0xffffffff1a1d7890 */ /* 0x000fe2000fffe03f */
[----:B------:R-:W-:Y:S01]  /*34f0*/  FMUL.FTZ R15, R15, R96 ;  /* 0x000000600f0f7220 */ /* 0x000fe20000410000 */
[----:B------:R-:W-:Y:S01]  /*3500*/  UIMAD UR48, UR24, UR23, UR20 ;  /* 0x00000017183072a4 */ /* 0x000fe2000f8e0214 */
[----:B------:R-:W-:Y:S01]  /*3510*/  FMUL.FTZ R14, R14, R95 ;  /* 0x0000005f0e0e7220 */ /* 0x000fe20000410000 */
[----:B------:R-:W-:Y:S01]  /*3520*/  ULEA.HI UR20, UR29, UR29, URZ, 0x1 ;  /* 0x0000001d1d147291 */ /* 0x000fe2000f8f083f */
[----:B------:R-:W-:Y:S01]  /*3530*/  FMUL.FTZ R13, R13, R94 ;  /* 0x0000005e0d0d7220 */ /* 0x000fe20000410000 */
[----:B------:R-:W-:Y:S01]  /*3540*/  UIMAD.WIDE.U32 UR14, UR24, UR12, URZ ;  /* 0x0000000c180e72a5 */ /* 0x000fe2000f8e003f */
[----:B------:R-:W-:Y:S01]  /*3550*/  FMUL.FTZ R12, R12, R93 ;  /* 0x0000005d0c0c7220 */ /* 0x000fe20000410000 */
[----:B------:R-:W-:Y:S01]  /*3560*/  UIMAD UR47, UR24, UR21, UR6 ;  /* 0x00000015182f72a4 */ /* 0x000fe2000f8e0206 */
        /* <DEDUP_REMOVED lines=24> */
.L_x_1923:
        /* <DEDUP_REMOVED lines=39> */
[----:B------:R-:W-:-:S03]  /*3960*/  MOV R87, UR20 ;  /* 0x0000001400577c02 */ /* 0x000fc60008000f00 */
[----:B------:R-:W-:Y:S01]  /*3970*/  MOV R48, UR53 ;  /* 0x0000003500307c02 */ /* 0x000fe20008000f00 */
[----:B------:R-:W3:Y:S03]  /*3980*/  LDG.E R51, desc[UR30][R50.64] ;  /* 0x0000001e32337981 */ /* 0x000ee6000c1e1900 */
[----:B------:R-:W-:Y:S01]  /*3990*/  SEL R89, R48, R89, !P3 ;  /* 0x0000005930597207 */ /* 0x000fe20005800000 */
[----:B------:R1:W3:Y:S01]  /*39a0*/  LDG.E R86, desc[UR30][R86.64] ;  /* 0x0000001e56567981 */ /* 0x0002e2000c1e1900 */
[----:B------:R-:W-:Y:S02]  /*39b0*/  @!P1 IADD3 R48, R88, -0x2, RZ ;  /* 0xfffffffe58309810 */ /* 0x000fe40007ffe0ff */
[----:B------:R-:W-:Y:S02]  /*39c0*/  LEA R91, R89, R100, 0x2 ;  /* 0x00000064595b7211 */ /* 0x000fe400078e10ff */
[----:B------:R-:W-:Y:S01]  /*39d0*/  MOV R109, 0x8 ;  /* 0x00000008006d7802 */ /* 0x000fe20000000f00 */
[----:B0-----:R-:W-:Y:S01]  /*39e0*/  @!P1 IMAD R88, R48, R49, UR6 ;  /* 0x0000000630589e24 */ /* 0x001fe2000f8e0231 */
[----:B------:R-:W-:-:S02]  /*39f0*/  MOV R49, RZ ;  /* 0x000000ff00317202 */ /* 0x000fc40000000f00 */
[----:B------:R-:W-:Y:S01]  /*3a00*/  MOV R48, 0x3f800000 ;  /* 0x3f80000000307802 */ /* 0x000fe20000000f00 */
[----:B------:R-:W-:Y:S01]  /*3a10*/  @!P1 IMAD.WIDE R88, R88, R109, UR10 ;  /* 0x0000000a58589e25 */ /* 0x000fe2000f8e026d */
[----:B------:R-:W-:Y:S03]  /*3a20*/  BSSY B0, `(.L_x_1912) ;  /* 0x0000054000007945 */ /* 0x000fe60003800000 */
[----:B--2---:R-:W-:-:S04]  /*3a30*/  FMUL.FTZ R90, R102, 1.4426950216293334961 ;  /* 0x3fb8aa3b665a7820 */ /* 0x004fc80000410000 */
[----:B------:R-:W-:-:S06]  /*3a40*/  FMUL.FTZ R138, R90, R98 ;  /* 0x000000625a8a7220 */ /* 0x000fcc0000410000 */
[----:B------:R-:W0:Y:S01]  /*3a50*/  MUFU.EX2 R138, R138 ;  /* 0x0000008a008a7308 */ /* 0x000e220000000800 */
[C---:B------:R-:W-:Y:S01]  /*3a60*/  FMUL.FTZ R123, R90.reuse, R97 ;  /* 0x000000615a7b7220 */ /* 0x040fe20000410000 */
[C---:B------:R-:W-:Y:S01]  /*3a70*/  FMUL.FTZ R120, R90.reuse, R96 ;  /* 0x000000605a787220 */ /* 0x040fe20000410000 */
[----:B------:R-:W-:-:S05]  /*3a80*/  FMUL.FTZ R121, R90, R95 ;  /* 0x0000005f5a797220 */ /* 0x000fca0000410000 */
[----:B------:R-:W1:Y:S01]  /*3a90*/  MUFU.EX2 R123, R123 ;  /* 0x0000007b007b7308 */ /* 0x000e620000000800 */
[----:B0-----:R0:W-:Y:S01]  /*3aa0*/  STS [R91+0x1ae0], R138 ;  /* 0x001ae08a5b007388 */ /* 0x0011e20000000800 */
[----:B------:R-:W-:Y:S01]  /*3ab0*/  BAR.SYNC.DEFER_BLOCKING 0x0 ;  /* 0x0000000000007b1d */ /* 0x000fe20000010000 */
[----:B------:R-:W-:-:S05]  /*3ac0*/  FMUL.FTZ R118, R90, R94 ;  /* 0x0000005e5a767220 */ /* 0x000fca0000410000 */
[----:B------:R-:W2:Y:S01]  /*3ad0*/  MUFU.EX2 R120, R120 ;  /* 0x0000007800787308 */ /* 0x000ea20000000800 */
[C---:B------:R-:W-:Y:S01]  /*3ae0*/  FMUL.FTZ R119, R90.reuse, R93 ;  /* 0x0000005d5a777220 */ /* 0x040fe20000410000 */
[----:B------:R-:W-:-:S06]  /*3af0*/  FMUL.FTZ R116, R90, R79 ;  /* 0x0000004f5a747220 */ /* 0x000fcc0000410000 */
[----:B------:R-:W4:Y:S01]  /*3b00*/  MUFU.EX2 R121, R121 ;  /* 0x0000007900797308 */ /* 0x000f220000000800 */
[----:B-1----:R-:W-:Y:S01]  /*3b10*/  FMUL.FTZ R87, R138, R123 ;  /* 0x0000007b8a577220 */ /* 0x002fe20000410000 */
[----:B------:R-:W-:-:S06]  /*3b20*/  FMUL.FTZ R117, R90, R69 ;  /* 0x000000455a757220 */ /* 0x000fcc0000410000 */
[----:B------:R-:W1:Y:S01]  /*3b30*/  MUFU.EX2 R118, R118 ;  /* 0x0000007600767308 */ /* 0x000e620000000800 */
[----:B------:R-:W-:Y:S01]  /*3b40*/  FFMA.FTZ R50, R17, R123, R16 ;  /* 0x0000007b11327223 */ /* 0x000fe20000010010 */
[----:B------:R0:W5:Y:S01]  /*3b50*/  @!P1 LDG.E.64 R48, desc[UR30][R88.64] ;  /* 0x0000001e58309981 */ /* 0x000162000c1e1b00 */
[----:B------:R-:W-:-:S05]  /*3b60*/  ISETP.NE.AND P1, PT, R103, 0x7f, PT ;  /* 0x0000007f6700780c */ /* 0x000fca0003f25270 */
[----:B------:R-:W3:Y:S01]  /*3b70*/  MUFU.EX2 R119, R119 ;  /* 0x0000007700777308 */ /* 0x000ee20000000800 */
[----:B------:R-:W-:Y:S01]  /*3b80*/  FMUL.FTZ R114, R90, R62 ;  /* 0x0000003e5a727220 */ /* 0x000fe20000410000 */
[C---:B--2---:R-:W-:Y:S01]  /*3b90*/  FFMA.FTZ R50, R120.reuse, R50, R15 ;  /* 0x0000003278327223 */ /* 0x044fe2000001000f */
[----:B0-----:R-:W-:-:S05]  /*3ba0*/  FMUL.FTZ R88, R120, R87 ;  /* 0x0000005778587220 */ /* 0x001fca0000410000 */
[----:B------:R-:W0:Y:S01]  /*3bb0*/  MUFU.EX2 R116, R116 ;  /* 0x0000007400747308 */ /* 0x000e220000000800 */
[C---:B----4-:R-:W-:Y:S01]  /*3bc0*/  FMUL.FTZ R87, R121.reuse, R88 ;  /* 0x0000005879577220 */ /* 0x050fe20000410000 */
[----:B------:R-:W-:Y:S01]  /*3bd0*/  FMUL.FTZ R115, R90, R57 ;  /* 0x000000395a737220 */ /* 0x000fe20000410000 */
[----:B------:R-:W-:-:S05]  /*3be0*/  FFMA.FTZ R50, R121, R50, R14 ;  /* 0x0000003279327223 */ /* 0x000fca000001000e */
[----:B------:R-:W2:Y:S01]  /*3bf0*/  MUFU.EX2 R117, R117 ;  /* 0x0000007500757308 */ /* 0x000ea20000000800 */
[----:B-1----:R-:W-:Y:S01]  /*3c00*/  FMUL.FTZ R88, R118, R87 ;  /* 0x0000005776587220 */ /* 0x002fe20000410000 */
[----:B------:R-:W-:Y:S01]  /*3c10*/  FMUL.FTZ R112, R90, R39 ;  /* 0x000000275a707220 */ /* 0x000fe20000410000 */
[----:B------:R-:W-:Y:S01]  /*3c20*/  FFMA.FTZ R50, R118, R50, R13 ;  /* 0x0000003276327223 */ /* 0x000fe2000001000d */
[----:B------:R-:W-:-:S04]  /*3c30*/  @P1 LEA R106, R103, R100, 0x2 ;  /* 0x00000064676a1211 */ /* 0x000fc800078e10ff */
[----:B------:R-:W1:Y:S01]  /*3c40*/  MUFU.EX2 R114, R114 ;  /* 0x0000007200727308 */ /* 0x000e620000000800 */
[C---:B---3--:R-:W-:Y:S01]  /*3c50*/  FMUL.FTZ R87, R119.reuse, R88 ;  /* 0x0000005877577220 */ /* 0x048fe20000410000 */
[C---:B------:R-:W-:Y:S01]  /*3c60*/  FMUL.FTZ R113, R90.reuse, R38 ;  /* 0x000000265a717220 */ /* 0x040fe20000410000 */
[----:B------:R-:W-:Y:S01]  /*3c70*/  FFMA.FTZ R50, R119, R50, R12 ;  /* 0x0000003277327223 */ /* 0x000fe2000001000c */
[----:B------:R-:W-:-:S04]  /*3c80*/  FMUL.FTZ R110, R90, R37 ;  /* 0x000000255a6e7220 */ /* 0x000fc80000410000 */
[----:B------:R-:W3:Y:S01]  /*3c90*/  MUFU.EX2 R115, R115 ;  /* 0x0000007300737308 */ /* 0x000ee20000000800 */
[C---:B0-----:R-:W-:Y:S01]  /*3ca0*/  FMUL.FTZ R88, R116.reuse, R87 ;  /* 0x0000005774587220 */ /* 0x041fe20000410000 */
[----:B------:R-:W-:Y:S01]  /*3cb0*/  FFMA.FTZ R50, R116, R50, R11 ;  /* 0x0000003274327223 */ /* 0x000fe2000001000b */
[----:B------:R-:W0:Y:S05]  /*3cc0*/  @P1 LDS R106, [R106+0x22e4] ;  /* 0x0022e4006a6a1984 */ /* 0x000e2a0000000800 */
[----:B------:R-:W4:Y:S01]  /*3cd0*/  MUFU.EX2 R112, R112 ;  /* 0x0000007000707308 */ /* 0x000f220000000800 */
[C---:B--2---:R-:W-:Y:S01]  /*3ce0*/  FMUL.FTZ R87, R117.reuse, R88 ;  /* 0x0000005875577220 */ /* 0x044fe20000410000 */
[----:B------:R-:W-:Y:S01]  /*3cf0*/  FMUL.FTZ R111, R90, R36 ;  /* 0x000000245a6f7220 */ /* 0x000fe20000410000 */
[----:B------:R-:W-:-:S05]  /*3d00*/  FFMA.FTZ R50, R117, R50, R10 ;  /* 0x0000003275327223 */ /* 0x000fca000001000a */
[----:B------:R-:W2:Y:S01]  /*3d10*/  MUFU.EX2 R113, R113 ;  /* 0x0000007100717308 */ /* 0x000ea20000000800 */
[----:B-1----:R-:W-:Y:S01]  /*3d20*/  FMUL.FTZ R88, R114, R87 ;  /* 0x0000005772587220 */ /* 0x002fe20000410000 */
[----:B------:R-:W-:Y:S01]  /*3d30*/  FMUL.FTZ R108, R90, R35 ;  /* 0x000000235a6c7220 */ /* 0x000fe20000410000 */
[----:B------:R-:W-:-:S05]  /*3d40*/  FFMA.FTZ R50, R114, R50, R9 ;  /* 0x0000003272327223 */ /* 0x000fca0000010009 */
[----:B------:R-:W1:Y:S01]  /*3d50*/  MUFU.EX2 R110, R110 ;  /* 0x0000006e006e7308 */ /* 0x000e620000000800 */
[C---:B---3--:R-:W-:Y:S01]  /*3d60*/  FMUL.FTZ R87, R115.reuse, R88 ;  /* 0x0000005873577220 */ /* 0x048fe20000410000 */
[----:B------:R-:W-:Y:S01]  /*3d70*/  FFMA.FTZ R50, R115, R50, R8 ;  /* 0x0000003273327223 */ /* 0x000fe20000010008 */
[----:B------:R-:W-:-:S05]  /*3d80*/  FMUL.FTZ R109, R90, R34 ;  /* 0x000000225a6d7220 */ /* 0x000fca0000410000 */
[----:B------:R-:W3:Y:S01]  /*3d90*/  MUFU.EX2 R111, R111 ;  /* 0x0000006f006f7308 */ /* 0x000ee20000000800 */
[C---:B----4-:R-:W-:Y:S01]  /*3da0*/  FMUL.FTZ R88, R112.reuse, R87 ;  /* 0x0000005770587220 */ /* 0x050fe20000410000 */
[----:B------:R-:W-:-:S06]  /*3db0*/  FFMA.FTZ R50, R112, R50, R7 ;  /* 0x0000003270327223 */ /* 0x000fcc0000010007 */
[----:B------:R-:W4:Y:S01]  /*3dc0*/  MUFU.EX2 R108, R108 ;  /* 0x0000006c006c7308 */ /* 0x000f220000000800 */
[C---:B--2---:R-:W-:Y:S01]  /*3dd0*/  FMUL.FTZ R87, R113.reuse, R88 ;  /* 0x0000005871577220 */ /* 0x044fe20000410000 */
[----:B------:R-:W-:-:S06]  /*3de0*/  FFMA.FTZ R50, R113, R50, R6 ;  /* 0x0000003271327223 */ /* 0x000fcc0000010006 */
[----:B------:R-:W2:Y:S01]  /*3df0*/  MUFU.EX2 R109, R109 ;  /* 0x0000006d006d7308 */ /* 0x000ea20000000800 */
[C---:B-1----:R-:W-:Y:S01]  /*3e00*/  FMUL.FTZ R88, R110.reuse, R87 ;  /* 0x000000576e587220 */ /* 0x042fe20000410000 */
[----:B------:R-:W-:-:S03]  /*3e10*/  FFMA.FTZ R50, R110, R50, R5 ;  /* 0x000000326e327223 */ /* 0x000fc60000010005 */
[C---:B---3--:R-:W-:Y:S01]  /*3e20*/  FMUL.FTZ R87, R111.reuse, R88 ;  /* 0x000000586f577220 */ /* 0x048fe20000410000 */
[----:B------:R-:W-:Y:S01]  /*3e30*/  FFMA.FTZ R50, R111, R50, R4 ;  /* 0x000000326f327223 */ /* 0x000fe20000010004 */
[----:B------:R-:W-:Y:S02]  /*3e40*/  LEA.HI R89, R103, R103, RZ, 0x1e ;  /* 0x0000006767597211 */ /* 0x000fe400078ff0ff */
[C---:B----4-:R-:W-:Y:S01]  /*3e50*/  FMUL.FTZ R88, R108.reuse, R87 ;  /* 0x000000576c587220 */ /* 0x050fe20000410000 */
[----:B------:R-:W-:Y:S01]  /*3e60*/  FFMA.FTZ R87, R108, R50, R3 ;  /* 0x000000326c577223 */ /* 0x000fe20000010003 */
[----:B------:R-:W-:Y:S01]  /*3e70*/  FMUL.FTZ R139, R86, R51 ;  /* 0x00000033568b7220 */ /* 0x000fe20000410000 */
[----:B------:R-:W-:Y:S01]  /*3e80*/  LEA R104, R89, R100, 0x3 ;  /* 0x0000006459687211 */ /* 0x000fe200078e18ff */
[C---:B--2---:R-:W-:Y:S01]  /*3e90*/  FMUL.FTZ R50, R109.reuse, R88 ;  /* 0x000000586d327220 */ /* 0x044fe20000410000 */
[----:B------:R-:W-:Y:S01]  /*3ea0*/  FFMA.FTZ R51, R109, R87, R2 ;  /* 0x000000576d337223 */ /* 0x000fe20000010002 */
[----:B0-----:R-:W-:Y:S06]  /*3eb0*/  @P1 BRA `(.L_x_1913) ;  /* 0x0000000000281947 */ /* 0x001fec0003800000 */
        /* <DEDUP_REMOVED lines=10> */
.L_x_1913:
[----:B------:R-:W-:Y:S05]  /*3f60*/  BSYNC B0 ;  /* 0x0000000000007941 */ /* 0x000fea0003800000 */
.L_x_1912:
        /* <DEDUP_REMOVED lines=55> */
.L_x_1942:
[----:B------:R-:W-:Y:S01]  /*42e0*/  ISETP.GE.AND P2, PT, R101, 0x10, PT ;  /* 0x000000106500780c */ /* 0x000fe20003f46270 */
[----:B------:R-:W-:-:S12]  /*42f0*/  UMOV UR20, 0xffffffff ;  /* 0xffffffff00147882 */ /* 0x000fd80000000000 */
[C---:B0-2---:R-:W-:Y:S01]  /*4300*/  @P2 FFMA.FTZ R142, R141.reuse, R91, R142 ;  /* 0x0000005b8d8e2223 */ /* 0x045fe2000001008e */
[----:B---3--:R-:W-:Y:S01]  /*4310*/  @P2 FMUL.FTZ R141, R141, R90 ;  /* 0x0000005a8d8d2220 */ /* 0x008fe20000410000 */
[----:B------:R-:W-:Y:S06]  /*4320*/  BRA.DIV UR20, `(.L_x_1916) ;  /* 0x0000003614d87947 */ /* 0x000fec000b800000 */
.L_x_1945:
[----:B------:R-:W-:-:S03]  /*4330*/  UMOV UR20, 0xffffffff ;  /* 0xffffffff00147882 */ /* 0x000fc60000000000 */
[----:B------:R-:W-:Y:S05]  /*4340*/  BRA.DIV UR20, `(.L_x_1917) ;  /* 0x0000003614f87947 */ /* 0x000fea000b800000 */
.L_x_1948:
[----:B------:R-:W-:-:S03]  /*4350*/  UMOV UR20, 0xffffffff ;  /* 0xffffffff00147882 */ /* 0x000fc60000000000 */
[----:B------:R-:W-:Y:S05]  /*4360*/  BRA.DIV UR20, `(.L_x_1918) ;  /* 0x0000003a14187947 */ /* 0x000fea000b800000 */
[----:B------:R-:W0:Y:S04]  /*4370*/  SHFL.UP PT, R141, R141, 0x1, RZ ;  /* 0x042000008d8d7989 */ /* 0x000e2800000e00ff */
[----:B------:R-:W2:Y:S04]  /*4380*/  SHFL.UP PT, R142, R142, 0x1, RZ ;  /* 0x042000008e8e7989 */ /* 0x000ea800000e00ff */
[----:B-----5:R-:W3:Y:S04]  /*4390*/  SHFL.IDX PT, R48, R48, RZ, 0x1f ;  /* 0x00001fff30307589 */ /* 0x020ee800000e0000 */
[----:B------:R-:W4:Y:S02]  /*43a0*/  SHFL.IDX PT, R49, R49, RZ, 0x1f ;  /* 0x00001fff31317589 */ /* 0x000f2400000e0000 */
.L_x_1954:
        /* <DEDUP_REMOVED lines=12> */
.L_x_1914:
[----:B------:R-:W-:Y:S05]  /*4470*/  WARPSYNC.ALL ;  /* 0x0000000000007948 */ /* 0x000fea0003800000 */
[----:B------:R-:W-:Y:S01]  /*4480*/  BAR.SYNC.DEFER_BLOCKING 0x0 ;  /* 0x0000000000007b1d */ /* 0x000fe20000010000 */
[C---:B-12--5:R-:W-:Y:S01]  /*4490*/  FMUL.FTZ R49, R109.reuse, R106 ;  /* 0x0000006a6d317220 */ /* 0x066fe20000410000 */
[----:B------:R-:W-:Y:S01]  /*44a0*/  FFMA.FTZ R48, R109, R139, R134 ;  /* 0x0000008b6d307223 */ /* 0x000fe20000010086 */
[----:B------:R-:W-:Y:S02]  /*44b0*/  MOV R51, UR52 ;  /* 0x0000003400337c02 */ /* 0x000fe40008000f00 */
        /* <DEDUP_REMOVED lines=9> */
[----:B------:R-:W-:Y:S02]  /*4550*/  FFMA.FTZ R48, R113, R48, R130 ;  /* 0x0000003071307223 */ /* 0x000fe40000010082 */
[----:B0-----:R-:W-:Y:S01]  /*4560*/  @!P0 LEA R86, R87, R100, 0x3 ;  /* 0x0000006457568211 */ /* 0x001fe200078e18ff */
[C---:B------:R-:W-:Y:S01]  /*4570*/  FMUL.FTZ R50, R112.reuse, R49 ;  /* 0x0000003170327220 */ /* 0x040fe20000410000 */
[----:B------:R-:W-:Y:S01]  /*4580*/  FFMA.FTZ R48, R112, R48, R133 ;  /* 0x0000003070307223 */ /* 0x000fe20000010085 */
[----:B------:R-:W0:Y:S02]  /*4590*/  LDS R141, [R104+0x10d4] ;  /* 0x0010d400688d7984 */ /* 0x000e240000000800 */
[C---:B------:R-:W-:Y:S01]  /*45a0*/  FMUL.FTZ R49, R115.reuse, R50 ;  /* 0x0000003273317220 */ /* 0x040fe20000410000 */
[----:B------:R-:W-:-:S03]  /*45b0*/  FFMA.FTZ R48, R115, R48, R128 ;  /* 0x0000003073307223 */ /* 0x000fc60000010080 */
[C---:B------:R-:W-:Y:S01]  /*45c0*/  FMUL.FTZ R50, R114.reuse, R49 ;  /* 0x0000003172327220 */ /* 0x040fe20000410000 */
[----:B------:R-:W-:Y:S01]  /*45d0*/  FFMA.FTZ R48, R114, R48, R131 ;  /* 0x0000003072307223 */ /* 0x000fe20000010083 */
[----:B------:R-:W-:Y:S02]  /*45e0*/  HFMA2.MMA R49, -RZ, RZ, 0, 0 ;  /* 0x00000000ff317435 */ /* 0x000fe400000001ff */
[C---:B------:R-:W-:Y:S01]  /*45f0*/  FMUL.FTZ R51, R117.reuse, R50 ;  /* 0x0000003275337220 */ /* 0x040fe20000410000 */
[----:B------:R-:W-:Y:S01]  /*4600*/  FFMA.FTZ R50, R117, R48, R126 ;  /* 0x0000003075327223 */ /* 0x000fe2000001007e */
[----:B------:R-:W-:Y:S02]  /*4610*/  MOV R48, 0x3f800000 ;  /* 0x3f80000000307802 */ /* 0x000fe40000000f00 */
[C---:B------:R-:W-:Y:S01]  /*4620*/  FMUL.FTZ R88, R116.reuse, R51 ;  /* 0x0000003374587220 */ /* 0x040fe20000410000 */
[----:B------:R-:W-:-:S03]  /*4630*/  FFMA.FTZ R51, R116, R50, R129 ;  /* 0x0000003274337223 */ /* 0x000fc60000010081 */
[C---:B------:R-:W-:Y:S01]  /*4640*/  FMUL.FTZ R87, R119.reuse, R88 ;  /* 0x0000005877577220 */ /* 0x040fe20000410000 */
[----:B------:R-:W-:Y:S01]  /*4650*/  FFMA.FTZ R51, R119, R51, R124 ;  /* 0x0000003377337223 */ /* 0x000fe2000001007c */
[----:B------:R1:W2:Y:S02]  /*4660*/  @!P0 LDS.64 R48, [R86+0x24e0] ;  /* 0x0024e00056308984 */ /* 0x0002a40000000a00 */
[C---:B------:R-:W-:Y:S01]  /*4670*/  FMUL.FTZ R50, R118.reuse, R87 ;  /* 0x0000005776327220 */ /* 0x040fe20000410000 */
[----:B------:R-:W-:-:S03]  /*4680*/  FFMA.FTZ R51, R118, R51, R127 ;  /* 0x0000003376337223 */ /* 0x000fc6000001007f */
[C---:B------:R-:W-:Y:S01]  /*4690*/  FMUL.FTZ R87, R121.reuse, R50 ;  /* 0x0000003279577220 */ /* 0x040fe20000410000 */
[----:B------:R-:W-:-:S03]  /*46a0*/  FFMA.FTZ R51, R121, R51, R122 ;  /* 0x0000003379337223 */ /* 0x000fc6000001007a */
[C---:B------:R-:W-:Y:S01]  /*46b0*/  FMUL.FTZ R50, R120.reuse, R87 ;  /* 0x0000005778327220 */ /* 0x040fe20000410000 */
[----:B------:R-:W-:-:S03]  /*46c0*/  FFMA.FTZ R51, R120, R51, R125 ;  /* 0x0000003378337223 */ /* 0x000fc6000001007d */
[C---:B------:R-:W-:Y:S01]  /*46d0*/  FMUL.FTZ R50, R123.reuse, R50 ;  /* 0x000000327b327220 */ /* 0x040fe20000410000 */
[----:B------:R-:W-:-:S05]  /*46e0*/  FFMA.FTZ R51, R123, R51, R136 ;  /* 0x000000337b337223 */ /* 0x000fca0000010088 */
[----:B------:R1:W-:Y:S01]  /*46f0*/  STS.64 [R104+0x15e0], R50 ;  /* 0x0015e03268007388 */ /* 0x0003e20000000a00 */
[----:B0-----:R-:W-:-:S04]  /*4700*/  FFMA.FTZ R141, R138, R141, R17 ;  /* 0x0000008d8a8d7223 */ /* 0x001fc80000010011 */
        /* <DEDUP_REMOVED lines=16> */
[----:B-12---:R-:W-:Y:S05]  /*4810*/  @P1 BRA `(.L_x_1919) ;  /* 0x0000000000f81947 */ /* 0x006fea0003800000 */
        /* <DEDUP_REMOVED lines=10> */
[----:B------:R-:W1:Y:S01]  /*48c0*/  LDS.64 R88, [R154+0x15e8] ;  /* 0x0015e8009a587984 */ /* 0x000e620000000a00 */
[----:B------:R-:W-:-:S03]  /*48d0*/  ISETP.NE.AND P4, PT, R156, 0x1f, PT ;  /* 0x0000001f9c00780c */ /* 0x000fc60003f85270 */
[----:B------:R-:W2:Y:S01]  /*48e0*/  LDS.64 R90, [R154+0x15e0] ;  /* 0x0015e0009a5a7984 */ /* 0x000ea20000000a00 */
[C---:B0-----:R-:W-:Y:S01]  /*48f0*/  FFMA.FTZ R156, R50.reuse, R87, R51 ;  /* 0x00000057329c7223 */ /* 0x041fe20000010033 */
[----:B------:R-:W-:-:S03]  /*4900*/  FMUL.FTZ R157, R50, R86 ;  /* 0x00000056329d7220 */ /* 0x000fc60000410000 */
[C---:B-1----:R-:W-:Y:S01]  /*4910*/  FFMA.FTZ R156, R88.reuse, R156, R89 ;  /* 0x0000009c589c7223 */ /* 0x042fe20000010059 */
[----:B------:R-:W-:-:S03]  /*4920*/  FMUL.FTZ R157, R88, R157 ;  /* 0x0000009d589d7220 */ /* 0x000fc60000410000 */
[C---:B--2---:R-:W-:Y:S01]  /*4930*/  FFMA.FTZ R161, R90.reuse, R156, R91 ;  /* 0x0000009c5aa17223 */ /* 0x044fe2000001005b */
[----:B------:R-:W-:Y:S01]  /*4940*/  FMUL.FTZ R164, R90, R157 ;  /* 0x0000009d5aa47220 */ /* 0x000fe20000410000 */
[----:B------:R-:W-:Y:S06]  /*4950*/  BRA.DIV UR20, `(.L_x_1920) ;  /* 0x0000003614187947 */ /* 0x000fec000b800000 */
[----:B------:R-:W0:Y:S04]  /*4960*/  SHFL.DOWN PT, R90, R161, 0x1, 0x1f ;  /* 0x08201f00a15a7f89 */ /* 0x000e2800000e0000 */
[----:B------:R-:W1:Y:S04]  /*4970*/  SHFL.DOWN PT, R91, R164, 0x1, 0x1f ;  /* 0x08201f00a45b7f89 */ /* 0x000e6800000e0000 */
[----:B------:R-:W-:Y:S04]  /*4980*/  SHFL.IDX PT, R165, R48, RZ, 0x1f ;  /* 0x00001fff30a57589 */ /* 0x000fe800000e0000 */
        /* <DEDUP_REMOVED lines=23> */
.L_x_1971:
        /* <DEDUP_REMOVED lines=16> */
.L_x_1919:
[----:B------:R-:W-:Y:S05]  /*4c00*/  WARPSYNC.ALL ;  /* 0x0000000000007948 */ /* 0x000fea0003800000 */
[----:B------:R-:W-:Y:S01]  /*4c10*/  BAR.SYNC.DEFER_BLOCKING 0x0 ;  /* 0x0000000000007b1d */ /* 0x000fe20000010000 */
[----:B------:R-:W-:Y:S01]  /*4c20*/  ISETP.NE.AND P0, PT, R103, RZ, PT ;  /* 0x000000ff6700720c */ /* 0x000fe20003f05270 */
[----:B-1----:R-:W-:Y:S01]  /*4c30*/  HADD2.F32 R50, -RZ, R44.H0_H0 ;  /* 0x2000002cff327230 */ /* 0x002fe20000004100 */
[----:B------:R-:W-:Y:S01]  /*4c40*/  MOV R51, UR6 ;  /* 0x0000000600337c02 */ /* 0x000fe20008000f00 */
[--C-:B------:R-:W-:Y:S01]  /*4c50*/  HADD2.F32 R89, -RZ, R45.reuse.H0_H0 ;  /* 0x2000002dff597230 */ /* 0x100fe20000004100 */
[C---:B------:R-:W-:Y:S01]  /*4c60*/  ISETP.GT.AND P1, PT, R101.reuse, 0x1e, PT ;  /* 0x0000001e6500780c */ /* 0x040fe20003f24270 */
[----:B------:R-:W-:Y:S01]  /*4c70*/  HADD2.F32 R91, -RZ, R45.H1_H1 ;  /* 0x3000002dff5b7230 */ /* 0x000fe20000004100 */
[----:B------:R-:W-:Y:S01]  /*4c80*/  ISETP.GT.AND P2, PT, R101, 0x17, PT ;  /* 0x000000176500780c */ /* 0x000fe20003f44270 */
[--C-:B------:R-:W-:Y:S01]  /*4c90*/  HADD2.F32 R86, -RZ, R46.reuse.H0_H0 ;  /* 0x2000002eff567230 */ /* 0x100fe20000004100 */
[----:B------:R-:W-:Y:S01]  /*4ca0*/  BSSY B0, `(.L_x_1921) ;  /* 0x00000e3000007945 */ /* 0x000fe20003800000 */
[----:B------:R-:W-:-:S02]  /*4cb0*/  HADD2.F32 R87, -RZ, R46.H1_H1 ;  /* 0x3000002eff577230 */ /* 0x000fc40000004100 */
[----:B------:R-:W-:Y:S02]  /*4cc0*/  HADD2.F32 R88, -RZ, R47.H1_H1 ;  /* 0x3000002fff587230 */ /* 0x000fe40000004100 */
[----:B------:R-:W-:Y:S01]  /*4cd0*/  @!P0 LEA R90, R51, R100, 0x3 ;  /* 0x00000064335a8211 */ /* 0x000fe200078e18ff */
[----:B------:R-:W-:Y:S02]  /*4ce0*/  HADD2.F32 R51, -RZ, R44.H1_H1 ;  /* 0x3000002cff337230 */ /* 0x000fe40000004100 */
[----:B------:R-:W-:-:S05]  /*4cf0*/  HADD2.F32 R156, -RZ, R43.H0_H0 ;  /* 0x2000002bff9c7230 */ /* 0x000fca0000004100 */
[----:B------:R-:W-:Y:S01]  /*4d00*/  FFMA.FTZ R160, R156, -R35, R153 ;  /* 0x800000239ca07223 */ /* 0x000fe20000010099 */
[----:B------:R-:W1:Y:S04]  /*4d10*/  LDS R104, [R104+0x15e4] ;  /* 0x0015e40068687984 */ /* 0x000e680000000800 */
[----:B------:R2:W-:Y:S02]  /*4d20*/  @!P0 STS.64 [R90+0x24e0], R48 ;  /* 0x0024e0305a008388 */ /* 0x0005e40000000a00 */
[----:B--2---:R-:W-:Y:S02]  /*4d30*/  HADD2.F32 R90, -RZ, R40.H0_H0 ;  /* 0x20000028ff5a7230 */ /* 0x004fe40000004100 */
[----:B-1----:R-:W-:-:S04]  /*4d40*/  FFMA.FTZ R139, R104, R106, R139 ;  /* 0x0000006a688b7223 */ /* 0x002fc8000001008b */
[----:B------:R-:W-:-:S04]  /*4d50*/  FFMA.FTZ R109, R109, R139, R134 ;  /* 0x0000008b6d6d7223 */ /* 0x000fc80000010086 */
[-C--:B------:R-:W-:Y:S01]  /*4d60*/  FFMA.FTZ R137, R108, R109.reuse, R137 ;  /* 0x0000006d6c897223 */ /* 0x080fe20000010089 */
[----:B------:R-:W-:-:S03]  /*4d70*/  FMUL.FTZ R158, R102, R109 ;  /* 0x0000006d669e7220 */ /* 0x000fc60000410000 */
        /* <DEDUP_REMOVED lines=8> */
[----:B------:R-:W-:Y:S01]  /*4e00*/  FFMA.FTZ R116, R116, R117, R129 ;  /* 0x0000007574747223 */ /* 0x000fe20000010081 */
[----:B------:R-:W-:-:S03]  /*4e10*/  HADD2.F32 R129, -RZ, R41.H1_H1 ;  /* 0x30000029ff817230 */ /* 0x000fc60000004100 */
[----:B------:R-:W-:-:S04]  /*4e20*/  FFMA.FTZ R119, R119, R116, R124 ;  /* 0x0000007477777223 */ /* 0x000fc8000001007c */
[----:B------:R-:W-:Y:S01]  /*4e30*/  FFMA.FTZ R118, R118, R119, R127 ;  /* 0x0000007776767223 */ /* 0x000fe2000001007f */
[----:B------:R-:W-:-:S03]  /*4e40*/  HADD2.F32 R127, -RZ, R40.H1_H1 ;  /* 0x30000028ff7f7230 */ /* 0x000fc60000004100 */
[----:B------:R-:W-:-:S04]  /*4e50*/  FFMA.FTZ R121, R121, R118, R122 ;  /* 0x0000007679797223 */ /* 0x000fc8000001007a */
[----:B------:R-:W-:Y:S01]  /*4e60*/  FFMA.FTZ R120, R120, R121, R125 ;  /* 0x0000007978787223 */ /* 0x000fe2000001007d */
[----:B------:R-:W-:Y:S01]  /*4e70*/  FFMA.FTZ R125, R0, R141, RZ ;  /* 0x0000008d007d7223 */ /* 0x000fe200000100ff */
[----:B------:R-:W-:Y:S02]  /*4e80*/  FFMA.FTZ R141, R50, -R98, R141 ;  /* 0x80000062328d7223 */ /* 0x000fe4000001008d */
[----:B------:R-:W-:Y:S01]  /*4e90*/  FFMA.FTZ R123, R123, R120, R136 ;  /* 0x000000787b7b7223 */ /* 0x000fe20000010088 */
[----:B------:R-:W-:Y:S01]  /*4ea0*/  FFMA.FTZ R104, R92, R138, R125 ;  /* 0x0000008a5c687223 */ /* 0x000fe2000001007d */
[----:B------:R-:W-:Y:S01]  /*4eb0*/  FFMA.FTZ R138, R51, -R97, R138 ;  /* 0x80000061338a7223 */ /* 0x000fe2000001008a */
[----:B------:R-:W-:Y:S02]  /*4ec0*/  HADD2.F32 R125, -RZ, R47.H0_H0 ;  /* 0x2000002fff7d7230 */ /* 0x000fe40000004100 */
[----:B------:R-:W-:Y:S01]  /*4ed0*/  FMUL.FTZ R48, R123, R98 ;  /* 0x000000627b307220 */ /* 0x000fe20000410000 */
[----:B------:R-:W-:Y:S01]  /*4ee0*/  FFMA.FTZ R49, R85, R140, R104 ;  /* 0x0000008c55317223 */ /* 0x000fe20000010068 */
[----:B------:R-:W-:Y:S01]  /*4ef0*/  FFMA.FTZ R140, R89, -R96, R140 ;  /* 0x80000060598c7223 */ /* 0x000fe2000001008c */
[----:B------:R-:W-:-:S02]  /*4f00*/  HADD2.F32 R104, -RZ, R41.H0_H0 ;  /* 0x20000029ff687230 */ /* 0x000fc40000004100 */
[----:B------:R-:W-:Y:S01]  /*4f10*/  FFMA.FTZ R108, R48, R141, RZ ;  /* 0x0000008d306c7223 */ /* 0x000fe200000100ff */
[----:B------:R-:W-:Y:S01]  /*4f20*/  FFMA.FTZ R106, R84, R142, R49 ;  /* 0x0000008e546a7223 */ /* 0x000fe20000010031 */
[----:B------:R-:W-:Y:S01]  /*4f30*/  FMUL.FTZ R49, R120, R97 ;  /* 0x0000006178317220 */ /* 0x000fe20000410000 */
[----:B------:R-:W-:Y:S01]  /*4f40*/  FFMA.FTZ R142, R91, -R95, R142 ;  /* 0x8000005f5b8e7223 */ /* 0x000fe2000001008e */
[----:B------:R-:W-:Y:S01]  /*4f50*/  FMUL.FTZ R136, R109, R35 ;  /* 0x000000236d887220 */ /* 0x000fe20000410000 */
[----:B------:R-:W-:Y:S01]  /*4f60*/  FFMA.FTZ R131, R83, R143, R106 ;  /* 0x0000008f53837223 */ /* 0x000fe2000001006a */
[----:B------:R-:W-:Y:S01]  /*4f70*/  FMUL.FTZ R106, R121, R96 ;  /* 0x00000060796a7220 */ /* 0x000fe20000410000 */
[----:B------:R-:W-:Y:S01]  /*4f80*/  FFMA.FTZ R133, R49, R138, R108 ;  /* 0x0000008a31857223 */ /* 0x000fe2000001006c */
[----:B------:R-:W-:Y:S01]  /*4f90*/  FFMA.FTZ R143, R86, -R94, R143 ;  /* 0x8000005e568f7223 */ /* 0x000fe2000001008f */
[----:B------:R-:W-:Y:S01]  /*4fa0*/  FFMA.FTZ R110, R82, R144, R131 ;  /* 0x00000090526e7223 */ /* 0x000fe20000010083 */
[----:B------:R-:W-:Y:S01]  /*4fb0*/  FMUL.FTZ R131, R118, R95 ;  /* 0x0000005f76837220 */ /* 0x000fe20000410000 */
[----:B------:R-:W-:Y:S01]  /*4fc0*/  FMUL.FTZ R108, R119, R94 ;  /* 0x0000005e776c7220 */ /* 0x000fe20000410000 */
[----:B------:R-:W-:Y:S01]  /*4fd0*/  FFMA.FTZ R144, R87, -R93, R144 ;  /* 0x8000005d57907223 */ /* 0x000fe20000010090 */
[----:B------:R-:W-:Y:S01]  /*4fe0*/  FFMA.FTZ R157, R81, R146, R110 ;  /* 0x00000092519d7223 */ /* 0x000fe2000001006e */
[----:B------:R-:W-:Y:S01]  /*4ff0*/  FFMA.FTZ R110, R106, R140, R133 ;  /* 0x0000008c6a6e7223 */ /* 0x000fe20000010085 */
[----:B------:R-:W-:Y:S01]  /*5000*/  FFMA.FTZ R109, R156, R109, R158 ;  /* 0x0000006d9c6d7223 */ /* 0x000fe2000001009e */
[----:B------:R-:W-:Y:S01]  /*5010*/  FADD.FTZ R19, R136, R19 ;  /* 0x0000001388137221 */ /* 0x000fe20000010000 */
[----:B------:R-:W-:Y:S01]  /*5020*/  FFMA.FTZ R133, R80, R145, R157 ;  /* 0x0000009150857223 */ /* 0x000fe2000001009d */
[----:B------:R-:W-:Y:S01]  /*5030*/  FFMA.FTZ R157, R131, R142, R110 ;  /* 0x0000008e839d7223 */ /* 0x000fe2000001006e */
[----:B------:R-:W-:Y:S01]  /*5040*/  FADD.FTZ R68, R109, R68 ;  /* 0x000000446d447221 */ /* 0x000fe20000010000 */
[----:B------:R-:W-:Y:S01]  /*5050*/  FMUL.FTZ R109, R102, R135 ;  /* 0x00000087666d7220 */ /* 0x000fe20000410000 */
[----:B------:R-:W-:Y:S01]  /*5060*/  FFMA.FTZ R110, R78, R147, R133 ;  /* 0x000000934e6e7223 */ /* 0x000fe20000010085 */
[----:B------:R-:W-:Y:S01]  /*5070*/  FMUL.FTZ R133, R116, R93 ;  /* 0x0000005d74857220 */ /* 0x000fe20000410000 */
[----:B------:R-:W-:Y:S01]  /*5080*/  FFMA.FTZ R122, R108, R143, R157 ;  /* 0x0000008f6c7a7223 */ /* 0x000fe2000001009d */
[-C--:B------:R-:W-:Y:S01]  /*5090*/  FFMA.FTZ R157, R125, -R79.reuse, R146 ;  /* 0x8000004f7d9d7223 */ /* 0x080fe20000010092 */
[----:B0-----:R-:W-:Y:S01]  /*50a0*/  FFMA.FTZ R161, R77, R148, R110 ;  /* 0x000000944da17223 */ /* 0x001fe2000001006e */
[----:B------:R-:W-:Y:S01]  /*50b0*/  FMUL.FTZ R110, R117, R79 ;  /* 0x0000004f756e7220 */ /* 0x000fe20000410000 */
[----:B------:R-:W-:Y:S01]  /*50c0*/  FFMA.FTZ R159, R133, R144, R122 ;  /* 0x00000090859f7223 */ /* 0x000fe2000001007a */
[----:B------:R-:W-:Y:S01]  /*50d0*/  FFMA.FTZ R122, R88, -R69, R145 ;  /* 0x80000045587a7223 */ /* 0x000fe20000010091 */
[----:B------:R-:W-:Y:S01]  /*50e0*/  FFMA.FTZ R124, R76, R149, R161 ;  /* 0x000000954c7c7223 */ /* 0x000fe200000100a1 */
        /* <DEDUP_REMOVED lines=10> */
[-C--:B------:R-:W-:Y:S01]  /*5190*/  FFMA.FTZ R149, R104, -R39.reuse, R149 ;  /* 0x8000002768957223 */ /* 0x080fe20000010095 */
[----:B------:R-:W-:Y:S01]  /*51a0*/  FFMA.FTZ R163, R73, R152, R128 ;  /* 0x0000009849a37223 */ /* 0x000fe20000010080 */
[----:B------:R-:W-:Y:S01]  /*51b0*/  FFMA.FTZ R150, R129, -R38, R150 ;  /* 0x8000002681967223 */ /* 0x000fe20000010096 */
[----:B------:R-:W-:Y:S01]  /*51c0*/  FFMA.FTZ R161, R159, R148, R126 ;  /* 0x000000949fa17223 */ /* 0x000fe2000001007e */
[----:B------:R-:W-:Y:S01]  /*51d0*/  FMUL.FTZ R126, R113, R39 ;  /* 0x00000027717e7220 */ /* 0x000fe20000410000 */
[----:B------:R-:W-:Y:S01]  /*51e0*/  FFMA.FTZ R163, R72, R153, R163 ;  /* 0x0000009948a37223 */ /* 0x000fe200000100a3 */
[----:B------:R-:W-:-:S02]  /*51f0*/  HADD2.F32 R128, -RZ, R42.H0_H0 ;  /* 0x2000002aff807230 */ /* 0x000fc40000004100 */
[----:B------:R-:W-:Y:S01]  /*5200*/  FADD.FTZ R24, R159, R24 ;  /* 0x000000189f187221 */ /* 0x000fe20000010000 */
[----:B------:R-:W-:Y:S01]  /*5210*/  FFMA.FTZ R132, R126, R149, R161 ;  /* 0x000000957e847223 */ /* 0x000fe200000100a1 */
[----:B------:R-:W-:Y:S01]  /*5220*/  FMUL.FTZ R161, R135, R38 ;  /* 0x0000002687a17220 */ /* 0x000fe20000410000 */
[----:B------:R-:W-:Y:S01]  /*5230*/  FFMA.FTZ R130, R70, R155, R163 ;  /* 0x0000009b46827223 */ /* 0x000fe200000100a3 */
[-C--:B------:R-:W-:Y:S01]  /*5240*/  FFMA.FTZ R151, R128, -R37.reuse, R151 ;  /* 0x8000002580977223 */ /* 0x080fe20000010097 */
[----:B------:R-:W-:Y:S02]  /*5250*/  HADD2.F32 R163, -RZ, R42.H1_H1 ;  /* 0x3000002affa37230 */ /* 0x000fe40000004100 */
[----:B------:R-:W-:Y:S01]  /*5260*/  FFMA.FTZ R165, R161, R150, R132 ;  /* 0x00000096a1a57223 */ /* 0x000fe20000010084 */
[----:B------:R-:W-:Y:S01]  /*5270*/  FMUL.FTZ R132, R111, R37 ;  /* 0x000000256f847220 */ /* 0x000fe20000410000 */
[----:B------:R-:W-:Y:S01]  /*5280*/  HADD2.F32 R146, -RZ, R43.H1_H1 ;  /* 0x3000002bff927230 */ /* 0x000fe20000004100 */
[----:B------:R-:W0:Y:S01]  /*5290*/  SHFL.DOWN PT, R154, R130, 0x1, 0x1f ;  /* 0x08201f00829a7f89 */ /* 0x000e2200000e0000 */
[-C--:B------:R-:W-:Y:S01]  /*52a0*/  FFMA.FTZ R152, R163, -R36.reuse, R152 ;  /* 0x80000024a3987223 */ /* 0x080fe20000010098 */
[C---:B------:R-:W-:Y:S01]  /*52b0*/  FFMA.FTZ R134, R132.reuse, R151, R165 ;  /* 0x0000009784867223 */ /* 0x040fe200000100a5 */
[----:B------:R-:W-:Y:S01]  /*52c0*/  FMUL.FTZ R165, R137, R36 ;  /* 0x0000002489a57220 */ /* 0x000fe20000410000 */
[----:B------:R-:W-:Y:S01]  /*52d0*/  FADD.FTZ R21, R132, R21 ;  /* 0x0000001584157221 */ /* 0x000fe20000010000 */
[----:B------:R-:W-:Y:S01]  /*52e0*/  FMUL.FTZ R132, R102, R111 ;  /* 0x0000006f66847220 */ /* 0x000fe20000410000 */
[----:B------:R-:W-:Y:S01]  /*52f0*/  FMUL.FTZ R150, R150, R109 ;  /* 0x0000006d96967220 */ /* 0x000fe20000410000 */
[----:B------:R-:W-:Y:S01]  /*5300*/  FFMA.FTZ R153, R165, R152, R134 ;  /* 0x00000098a5997223 */ /* 0x000fe20000010086 */
[----:B------:R-:W-:Y:S01]  /*5310*/  FMUL.FTZ R109, R102, R112 ;  /* 0x00000070666d7220 */ /* 0x000fe20000410000 */
[----:B------:R-:W-:Y:S01]  /*5320*/  FMUL.FTZ R151, R151, R132 ;  /* 0x0000008497977220 */ /* 0x000fe20000410000 */
[----:B------:R-:W-:Y:S01]  /*5330*/  FFMA.FTZ R150, R129, R135, R150 ;  /* 0x0000008781967223 */ /* 0x000fe20000010096 */
[----:B------:R-:W-:Y:S01]  /*5340*/  FFMA.FTZ R134, R136, R160, R153 ;  /* 0x000000a088867223 */ /* 0x000fe20000010099 */
[-C--:B------:R-:W-:Y:S01]  /*5350*/  FFMA.FTZ R160, R146, -R34.reuse, R155 ;  /* 0x8000002292a07223 */ /* 0x080fe2000001009b */
[----:B------:R-:W-:Y:S01]  /*5360*/  FMUL.FTZ R153, R139, R34 ;  /* 0x000000228b997220 */ /* 0x000fe20000410000 */
[----:B------:R-:W-:Y:S01]  /*5370*/  FFMA.FTZ R151, R128, R111, R151 ;  /* 0x0000006f80977223 */ /* 0x000fe20000010097 */
[----:B------:R-:W-:Y:S01]  /*5380*/  FMUL.FTZ R148, R148, R109 ;  /* 0x0000006d94947220 */ /* 0x000fe20000410000 */
[C---:B------:R-:W-:Y:S01]  /*5390*/  FMUL.FTZ R109, R102.reuse, R114 ;  /* 0x00000072666d7220 */ /* 0x040fe20000410000 */
[----:B------:R-:W-:Y:S01]  /*53a0*/  FFMA.FTZ R134, R153, R160, R134 ;  /* 0x000000a099867223 */ /* 0x000fe20000010086 */
[----:B------:R-:W-:Y:S01]  /*53b0*/  FMUL.FTZ R128, R102, R113 ;  /* 0x0000007166807220 */ /* 0x000fe20000410000 */
[----:B------:R-:W-:Y:S01]  /*53c0*/  FFMA.FTZ R148, R127, R112, R148 ;  /* 0x000000707f947223 */ /* 0x000fe20000010094 */
[----:B------:R-:W-:Y:S01]  /*53d0*/  FMUL.FTZ R109, R122, R109 ;  /* 0x0000006d7a6d7220 */ /* 0x000fe20000410000 */
[----:B------:R-:W-:Y:S01]  /*53e0*/  FADD.FTZ R18, R153, R18 ;  /* 0x0000001299127221 */ /* 0x000fe20000010000 */
[----:B------:R-:W1:Y:S01]  /*53f0*/  SHFL.DOWN PT, R155, R134, 0x1, 0x1f ;  /* 0x08201f00869b7f89 */ /* 0x000e6200000e0000 */
[----:B------:R-:W-:Y:S01]  /*5400*/  FMUL.FTZ R149, R149, R128 ;  /* 0x0000008095957220 */ /* 0x000fe20000410000 */
[----:B0-----:R-:W-:Y:S01]  /*5410*/  @!P1 FADD.FTZ R130, R130, R154 ;  /* 0x0000009a82829221 */ /* 0x001fe20000010000 */
[----:B------:R-:W-:Y:S01]  /*5420*/  FMUL.FTZ R154, R102, R139 ;  /* 0x0000008b669a7220 */ /* 0x000fe20000410000 */
[----:B------:R-:W-:Y:S01]  /*5430*/  FFMA.FTZ R114, R88, R114, R109 ;  /* 0x0000007258727223 */ /* 0x000fe2000001006d */
[----:B------:R-:W-:Y:S01]  /*5440*/  FMUL.FTZ R109, R102, R116 ;  /* 0x00000074666d7220 */ /* 0x000fe20000410000 */
[----:B------:R-:W-:Y:S01]  /*5450*/  FFMA.FTZ R149, R104, R113, R149 ;  /* 0x0000007168957223 */ /* 0x000fe20000010095 */
[----:B------:R-:W-:Y:S01]  /*5460*/  FMUL.FTZ R160, R160, R154 ;  /* 0x0000009aa0a07220 */ /* 0x000fe20000410000 */
[----:B------:R-:W-:Y:S01]  /*5470*/  FMUL.FTZ R154, R102, R137 ;  /* 0x00000089669a7220 */ /* 0x000fe20000410000 */
[----:B------:R-:W-:Y:S01]  /*5480*/  FMUL.FTZ R144, R144, R109 ;  /* 0x0000006d90907220 */ /* 0x000fe20000410000 */
[----:B------:R-:W-:Y:S01]  /*5490*/  FMUL.FTZ R104, R102, R115 ;  /* 0x0000007366687220 */ /* 0x000fe20000410000 */
[----:B------:R-:W-:Y:S01]  /*54a0*/  FFMA.FTZ R160, R146, R139, R160 ;  /* 0x0000008b92a07223 */ /* 0x000fe200000100a0 */
[----:B------:R-:W-:Y:S01]  /*54b0*/  FMUL.FTZ R154, R152, R154 ;  /* 0x0000009a989a7220 */ /* 0x000fe20000410000 */
[C---:B------:R-:W-:Y:S01]  /*54c0*/  FMUL.FTZ R109, R102.reuse, R118 ;  /* 0x00000076666d7220 */ /* 0x040fe20000410000 */
[----:B------:R-:W-:Y:S01]  /*54d0*/  FMUL.FTZ R147, R147, R104 ;  /* 0x0000006893937220 */ /* 0x000fe20000410000 */
[----:B------:R-:W-:Y:S01]  /*54e0*/  FMUL.FTZ R88, R102, R119 ;  /* 0x0000007766587220 */ /* 0x000fe20000410000 */
[----:B------:R-:W-:Y:S01]  /*54f0*/  FFMA.FTZ R154, R163, R137, R154 ;  /* 0x00000089a39a7223 */ /* 0x000fe2000001009a */
[----:B------:R-:W-:Y:S01]  /*5500*/  FMUL.FTZ R142, R142, R109 ;  /* 0x0000006d8e8e7220 */ /* 0x000fe20000410000 */
[----:B------:R-:W-:Y:S01]  /*5510*/  FFMA.FTZ R147, R90, R115, R147 ;  /* 0x000000735a937223 */ /* 0x000fe20000010093 */
[----:B------:R-:W-:Y:S01]  /*5520*/  FMUL.FTZ R143, R143, R88 ;  /* 0x000000588f8f7220 */ /* 0x000fe20000410000 */
[C---:B------:R-:W-:Y:S01]  /*5530*/  FMUL.FTZ R90, R102.reuse, R117 ;  /* 0x00000075665a7220 */ /* 0x040fe20000410000 */
[----:B------:R-:W-:Y:S01]  /*5540*/  FFMA.FTZ R142, R91, R118, R142 ;  /* 0x000000765b8e7223 */ /* 0x000fe2000001008e */
[C---:B------:R-:W-:Y:S01]  /*5550*/  FMUL.FTZ R109, R102.reuse, R121 ;  /* 0x00000079666d7220 */ /* 0x040fe20000410000 */
[----:B------:R-:W-:Y:S01]  /*5560*/  FMUL.FTZ R91, R102, R120 ;  /* 0x00000078665b7220 */ /* 0x000fe20000410000 */
[----:B-1----:R-:W-:Y:S01]  /*5570*/  @!P1 FADD.FTZ R134, R134, R155 ;  /* 0x0000009b86869221 */ /* 0x002fe20000010000 */
[----:B------:R-:W-:Y:S01]  /*5580*/  ISETP.GT.AND P1, PT, R101, 0x1d, PT ;  /* 0x0000001d6500780c */ /* 0x000fe20003f24270 */
[----:B------:R-:W0:Y:S01]  /*5590*/  SHFL.DOWN PT, R155, R130, 0x2, 0x1f ;  /* 0x08401f00829b7f89 */ /* 0x000e2200000e0000 */
[----:B------:R-:W-:Y:S01]  /*55a0*/  FMUL.FTZ R102, R102, R123 ;  /* 0x0000007b66667220 */ /* 0x000fe20000410000 */
[----:B------:R-:W-:Y:S01]  /*55b0*/  FFMA.FTZ R144, R87, R116, R144 ;  /* 0x0000007457907223 */ /* 0x000fe20000010090 */
[----:B------:R-:W-:Y:S01]  /*55c0*/  FFMA.FTZ R143, R86, R119, R143 ;  /* 0x00000077568f7223 */ /* 0x000fe2000001008f */
        /* <DEDUP_REMOVED lines=20> */
[----:B0-----:R-:W-:Y:S01]  /*5710*/  @!P1 FADD.FTZ R130, R130, R155 ;  /* 0x0000009b82829221 */ /* 0x001fe20000010000 */
[----:B------:R-:W-:Y:S01]  /*5720*/  FADD.FTZ R60, R147, R60 ;  /* 0x0000003c933c7221 */ /* 0x000fe20000010000 */
[----:B------:R-:W0:Y:S01]  /*5730*/  SHFL.DOWN PT, R155, R134, 0x2, 0x1f ;  /* 0x08401f00869b7f89 */ /* 0x000e2200000e0000 */
        /* <DEDUP_REMOVED lines=15> */
[----:B------:R-:W-:Y:S01]  /*5830*/  ISETP.GT.AND P1, PT, R101, 0x1b, PT ;  /* 0x0000001b6500780c */ /* 0x000fe20003f24270 */
[----:B------:R-:W0:-:S12]  /*5840*/  SHFL.DOWN PT, R155, R130, 0x4, 0x1f ;  /* 0x08801f00829b7f89 */ /* 0x000e1800000e0000 */
[----:B0-----:R-:W-:-:S05]  /*5850*/  @!P1 FADD.FTZ R130, R130, R155 ;  /* 0x0000009b82829221 */ /* 0x001fca0000010000 */
[----:B------:R-:W0:Y:S02]  /*5860*/  SHFL.DOWN PT, R155, R130, 0x8, 0x1f ;  /* 0x09001f00829b7f89 */ /* 0x000e2400000e0000 */
[----:B0-----:R-:W-:Y:S02]  /*5870*/  @!P2 FADD.FTZ R130, R130, R155 ;  /* 0x0000009b8282a221 */ /* 0x001fe40000010000 */
[----:B------:R-:W0:Y:S04]  /*5880*/  SHFL.DOWN PT, R155, R134, 0x4, 0x1f ;  /* 0x08801f00869b7f89 */ /* 0x000e2800000e0000 */
[----:B------:R-:W1:Y:S01]  /*5890*/  SHFL.DOWN PT, R139, R130, 0x10, 0x1f ;  /* 0x0a001f00828b7f89 */ /* 0x000e6200000e0000 */
[----:B0-----:R-:W-:Y:S01]  /*58a0*/  @!P1 FADD.FTZ R134, R134, R155 ;  /* 0x0000009b86869221 */ /* 0x001fe20000010000 */
[----:B------:R-:W-:-:S04]  /*58b0*/  ISETP.GT.AND P1, PT, R101, 0xf, PT ;  /* 0x0000000f6500780c */ /* 0x000fc80003f24270 */
[----:B------:R-:W0:Y:S09]  /*58c0*/  SHFL.DOWN PT, R137, R134, 0x8, 0x1f ;  /* 0x09001f0086897f89 */ /* 0x000e3200000e0000 */
[----:B-1----:R-:W-:-:S05]  /*58d0*/  @!P1 FADD.FTZ R130, R130, R139 ;  /* 0x0000008b82829221 */ /* 0x002fca0000010000 */
[----:B------:R-:W-:Y:S01]  /*58e0*/  MOV R87, R130 ;  /* 0x0000008200577202 */ /* 0x000fe20000000f00 */
[----:B0-----:R-:W-:Y:S01]  /*58f0*/  @!P2 FADD.FTZ R134, R134, R137 ;  /* 0x000000898686a221 */ /* 0x001fe20000010000 */
[----:B------:R-:W-:-:S04]  /*5900*/  ISETP.NE.AND P2, PT, R101, RZ, PT ;  /* 0x000000ff6500720c */ /* 0x000fc80003f45270 */
[----:B------:R-:W0:Y:S02]  /*5910*/  SHFL.DOWN PT, R111, R134, 0x10, 0x1f ;  /* 0x0a001f00866f7f89 */ /* 0x000e2400000e0000 */
        /* <DEDUP_REMOVED lines=27> */
.L_x_1922:
[----:B------:R-:W-:Y:S05]  /*5ad0*/  BSYNC B0 ;  /* 0x0000000000007941 */ /* 0x000fea0003800000 */
.L_x_1921:
[----:B------:R-:W-:-:S04]  /*5ae0*/  UIADD3 UR6, UR6, 0x1, URZ ;  /* 0x0000000106067890 */ /* 0x000fc8000fffe03f */
[----:B------:R-:W-:-:S06]  /*5af0*/  UISETP.GE.AND UP0, UPT, UR6, UR51, UPT ;  /* 0x000000330600728c */ /* 0x000fcc000bf06270 */
[----:B------:R-:W-:-:S13]  /*5b00*/  PLOP3.LUT P0, PT, PT, PT, UP0, 0x80, 0x0 ;  /* 0x000000000000781c */ /* 0x000fda0003f0f008 */
[----:B------:R-:W-:Y:S05]  /*5b10*/  @!P0 BRA `(.L_x_1923) ;  /* 0xffffffd800f48947 */ /* 0x000fea000383ffff */
.L_x_1911:
[----:B------:R-:W-:Y:S01]  /*5b20*/  BAR.SYNC.DEFER_BLOCKING 0x0 ;  /* 0x0000000000007b1d */ /* 0x000fe20000010000 */
[----:B------:R-:W-:Y:S01]  /*5b30*/  SHF.L.U32 R0, R103, 0x1, RZ ;  /* 0x0000000167007819 */ /* 0x000fe200000006ff */
[----:B------:R-:W-:-:S03]  /*5b40*/  HFMA2.MMA R17, -RZ, RZ, 0, 9.5367431640625e-07 ;  /* 0x00000010ff117435 */ /* 0x000fc600000001ff */
[----:B------:R-:W-:Y:S02]  /*5b50*/  LOP3.LUT R36, R0, 0xffffffc0, RZ, 0xc0, !PT ;  /* 0xffffffc000247812 */ /* 0x000fe400078ec0ff */
[----:B------:R-:W-:Y:S01]  /*5b60*/  F2FP.F16.F32.PACK_AB R19, R18, R19 ;  /* 0x000000131213723e */ /* 0x000fe200000000ff */
[----:B------:R-:W-:Y:S01]  /*5b70*/  UIADD3 UR6, UR26, -0x1, URZ ;  /* 0xffffffff1a067890 */ /* 0x000fe2000fffe03f */
[----:B------:R-:W-:Y:S01]  /*5b80*/  LOP3.LUT R0, R36, 0x1f, R103, 0xf8, !PT ;  /* 0x0000001f24007812 */ /* 0x000fe200078ef867 */
[----:B------:R-:W-:Y:S01]  /*5b90*/  USHF.R.S32.HI UR32, URZ, 0x1f, UR49 ;  /* 0x0000001f3f207899 */ /* 0x000fe20008011431 */
[----:B------:R-:W-:-:S03]  /*5ba0*/  ULDC.64 UR22, c[0x0][0x388] ;  /* 0x0000e20000167ab9 */ /* 0x000fc60000000a00 */
[----:B------:R-:W-:-:S05]  /*5bb0*/  IMAD.WIDE R16, R0, R17, UR16 ;  /* 0x0000001000107e25 */ /* 0x000fca000f8e0211 */
[----:B------:R-:W2:Y:S04]  /*5bc0*/  LDG.E.128 R4, desc[UR30][R16.64] ;  /* 0x0000001e10047981 */ /* 0x000ea8000c1e1d00 */
[----:B------:R-:W3:Y:S01]  /*5bd0*/  LDG.E.128 R8, desc[UR30][R16.64+0x200] ;  /* 0x0002001e10087981 */ /* 0x000ee2000c1e1d00 */
[----:B------:R-:W-:Y:S01]  /*5be0*/  IADD3 R2, R36, R101, RZ ;  /* 0x0000006524027210 */ /* 0x000fe20007ffe0ff */
[----:B------:R-:W-:Y:S01]  /*5bf0*/  USHF.L.U32 UR12, UR6, 0xb, URZ ;  /* 0x0000000b060c7899 */ /* 0x000fe2000800063f */
[----:B------:R-:W-:Y:S01]  /*5c00*/  F2FP.F16.F32.PACK_AB R18, R20, R21 ;  /* 0x000000151412723e */ /* 0x000fe200000000ff */
[----:B------:R-:W-:Y:S01]  /*5c10*/  UIMAD UR14, UR32, UR22, URZ ;  /* 0x00000016200e72a4 */ /* 0x000fe2000f8e023f */
[C---:B------:R-:W-:Y:S01]  /*5c20*/  IADD3 R3, R2.reuse, R101, RZ ;  /* 0x0000006502037210 */ /* 0x040fe20007ffe0ff */
[----:B------:R-:W-:Y:S01]  /*5c30*/  USHF.R.S32.HI UR13, URZ, 0x1f, UR12 ;  /* 0x0000001f3f0d7899 */ /* 0x000fe2000801140c */
[-C--:B------:R-:W-:Y:S01]  /*5c40*/  LEA R2, R2, R100.reuse, 0x4 ;  /* 0x0000006402027211 */ /* 0x080fe200078e20ff */
[----:B------:R-:W-:Y:S01]  /*5c50*/  UIMAD UR20, UR49, UR23, UR14 ;  /* 0x00000017311472a4 */ /* 0x000fe2000f8e020e */
[----:B------:R-:W-:Y:S01]  /*5c60*/  LEA R35, R3, R100, 0x4 ;  /* 0x0000006403237211 */ /* 0x000fe200078e20ff */
[----:B------:R-:W-:-:S02]  /*5c70*/  UIMAD.WIDE.U32 UR14, UR49, UR22, UR12 ;  /* 0x00000016310e72a5 */ /* 0x000fc4000f8e000c */
[----:B------:R-:W-:Y:S01]  /*5c80*/  USHF.R.S32.HI UR29, URZ, 0x1f, UR24 ;  /* 0x0000001f3f1d7899 */ /* 0x000fe20008011418 */
[----:B------:R-:W-:Y:S01]  /*5c90*/  ULDC.64 UR22, c[0x0][0x390] ;  /* 0x0000e40000167ab9 */ /* 0x000fe20000000a00 */
[----:B------:R-:W-:Y:S02]  /*5ca0*/  UIADD3 UR15, UR15, UR20, URZ ;  /* 0x000000140f0f7290 */ /* 0x000fe4000fffe03f */
[----:B------:R-:W-:Y:S02]  /*5cb0*/  UIMAD UR20, UR29, UR22, URZ ;  /* 0x000000161d1472a4 */ /* 0x000fe4000f8e023f */
[----:B------:R-:W-:Y:S02]  /*5cc0*/  UIMAD.WIDE.U32 UR14, UR24, UR22, UR14 ;  /* 0x00000016180e72a5 */ /* 0x000fe4000f8e000e */
[----:B------:R-:W-:Y:S02]  /*5cd0*/  UIMAD UR20, UR24, UR23, UR20 ;  /* 0x00000017181472a4 */ /* 0x000fe4000f8e0214 */
[----:B------:R-:W-:Y:S01]  /*5ce0*/  UIADD3 UR16, UP1, UR16, -0x1000, URZ ;  /* 0xfffff00010107890 */ /* 0x000fe2000ff3e03f */
[----:B------:R-:W-:Y:S01]  /*5cf0*/  ULDC.64 UR22, c[0x0][0x3e0] ;  /* 0x0000f80000167ab9 */ /* 0x000fe20000000a00 */
[----:B------:R-:W-:-:S02]  /*5d00*/  UIADD3 UR20, UR15, UR20, URZ ;  /* 0x000000140f147290 */ /* 0x000fc4000fffe03f */
[----:B------:R-:W-:Y:S02]  /*5d10*/  ULEA UR15, UP0, UR14, UR22, 0x1 ;  /* 0x000000160e0f7291 */ /* 0x000fe4000f80083f */
[----:B------:R-:W-:Y:S02]  /*5d20*/  UIADD3 UR28, UP2, UR28, -0x1000, URZ ;  /* 0xfffff0001c1c7890 */ /* 0x000fe4000ff5e03f */
[----:B------:R-:W-:Y:S02]  /*5d30*/  ULEA.HI.X UR14, UR14, UR23, UR20, 0x1, UP0 ;  /* 0x000000170e0e7291 */ /* 0x000fe400080f0c14 */
[----:B------:R-:W-:Y:S01]  /*5d40*/  UIADD3 UR7, UP3, UR7, -0x1000, URZ ;  /* 0xfffff00007077890 */ /* 0x000fe2000ff7e03f */
[----:B------:R-:W-:Y:S01]  /*5d50*/  ULDC.64 UR20, c[0x0][0x3a8] ;  /* 0x0000ea0000147ab9 */ /* 0x000fe20000000a00 */
[----:B------:R-:W-:Y:S02]  /*5d60*/  UIADD3.X UR17, UR17, -0x1, URZ, UP1, !UPT ;  /* 0xffffffff11117890 */ /* 0x000fe40008ffe43f */
[----:B------:R-:W-:-:S02]  /*5d70*/  UIMAD.WIDE.U32 UR12, UR49, UR20, UR12 ;  /* 0x00000014310c72a5 */ /* 0x000fc4000f8e000c */
[----:B------:R-:W-:Y:S02]  /*5d80*/  UIADD3.X UR27, UR27, -0x1, URZ, UP2, !UPT ;  /* 0xffffffff1b1b7890 */ /* 0x000fe400097fe43f */
[----:B------:R-:W-:Y:S01]  /*5d90*/  UIADD3.X UR25, UR25, -0x1, URZ, UP3, !UPT ;  /* 0xffffffff19197890 */ /* 0x000fe20009ffe43f */
[----:B--2---:R-:W-:Y:S04]  /*5da0*/  STS.128 [R2], R4 ;  /* 0x0000000402007388 */ /* 0x004fe80000000c00 */
[----:B---3--:R-:W-:Y:S01]  /*5db0*/  STS.128 [R2+0x200], R8 ;  /* 0x0002000802007388 */ /* 0x008fe20000000c00 */
[----:B------:R-:W-:-:S03]  /*5dc0*/  NOP ;  /* 0x0000000000007918 */ /* 0x000fc60000000000 */
[----:B------:R-:W2:Y:S04]  /*5dd0*/  LDS.128 R12, [R35] ;  /* 0x00000000230c7984 */ /* 0x000ea80000000c00 */
[----:B------:R-:W3:Y:S01]  /*5de0*/  LDS.128 R4, [R35+0x10] ;  /* 0x0000100023047984 */ /* 0x000ee20000000c00 */
[--C-:B--2---:R-:W-:Y:S02]  /*5df0*/  HADD2.F32 R3, -RZ, R12.reuse.H0_H0 ;  /* 0x2000000cff037230 */ /* 0x104fe40000004100 */
[----:B------:R-:W-:-:S03]  /*5e00*/  HADD2.F32 R12, -RZ, R12.H1_H1 ;  /* 0x3000000cff0c7230 */ /* 0x000fc60000004100 */
[----:B------:R-:W-:Y:S01]  /*5e10*/  FADD.FTZ R34, R3, UR5 ;  /* 0x0000000503227e21 */ /* 0x000fe20008010000 */
[--C-:B------:R-:W-:Y:S02]  /*5e20*/  HADD2.F32 R3, -RZ, R13.reuse.H0_H0 ;  /* 0x2000000dff037230 */ /* 0x100fe40000004100 */
[----:B------:R-:W-:Y:S01]  /*5e30*/  FADD.FTZ R12, R12, UR5 ;  /* 0x000000050c0c7e21 */ /* 0x000fe20008010000 */
[----:B------:R-:W-:Y:S01]  /*5e40*/  HADD2.F32 R13, -RZ, R13.H1_H1 ;  /* 0x3000000dff0d7230 */ /* 0x000fe20000004100 */
[----:B------:R-:W-:Y:S01]  /*5e50*/  BAR.SYNC.DEFER_BLOCKING 0x0 ;  /* 0x0000000000007b1d */ /* 0x000fe20000010000 */
[----:B------:R-:W-:Y:S01]  /*5e60*/  FSETP.GTU.FTZ.AND P2, PT, R34, 20, PT ;  /* 0x41a000002200780b */ /* 0x000fe20003f5c000 */
[----:B------:R-:W-:Y:S01]  /*5e70*/  FADD.FTZ R16, R3, UR5 ;  /* 0x0000000503107e21 */ /* 0x000fe20008010000 */
[----:B------:R-:W-:Y:S01]  /*5e80*/  FSETP.GTU.FTZ.AND P1, PT, R12, 20, PT ;  /* 0x41a000000c00780b */ /* 0x000fe20003f3c000 */
[----:B------:R-:W-:-:S03]  /*5e90*/  FADD.FTZ R13, R13, UR5 ;  /* 0x000000050d0d7e21 */ /* 0x000fc60008010000 */
[----:B------:R-:W-:Y:S02]  /*5ea0*/  FSETP.GTU.FTZ.AND P0, PT, R16, 20, PT ;  /* 0x41a000001000780b */ /* 0x000fe40003f1c000 */
[----:B------:R-:W-:-:S05]  /*5eb0*/  FSETP.GTU.FTZ.AND P4, PT, R13, 20, PT ;  /* 0x41a000000d00780b */ /* 0x000fca0003f9c000 */
[----:B------:R-:W-:Y:S02]  /*5ec0*/  @!P2 FMUL.FTZ R3, R34, -1.4426950216293334961 ;  /* 0xbfb8aa3b2203a820 */ /* 0x000fe40000410000 */
[----:B------:R-:W-:Y:S01]  /*5ed0*/  @!P1 FMUL.FTZ R9, R12, -1.4426950216293334961 ;  /* 0xbfb8aa3b0c099820 */ /* 0x000fe20000410000 */
[--C-:B------:R-:W-:Y:S02]  /*5ee0*/  HADD2.F32 R12, -RZ, R14.reuse.H0_H0 ;  /* 0x2000000eff0c7230 */ /* 0x100fe40000004100 */
[----:B------:R-:W-:Y:S01]  /*5ef0*/  HADD2.F32 R14, -RZ, R14.H1_H1 ;  /* 0x3000000eff0e7230 */ /* 0x000fe20000004100 */
[----:B------:R-:W2:Y:S01]  /*5f00*/  @!P2 MUFU.EX2 R3, R3 ;  /* 0x000000030003a308 */ /* 0x000ea20000000800 */
[----:B------:R-:W-:Y:S01]  /*5f10*/  @!P0 FMUL.FTZ R10, R16, -1.4426950216293334961 ;  /* 0xbfb8aa3b100a8820 */ /* 0x000fe20000410000 */
[----:B------:R-:W-:Y:S01]  /*5f20*/  @!P4 FMUL.FTZ R11, R13, -1.4426950216293334961 ;  /* 0xbfb8aa3b0d0bc820 */ /* 0x000fe20000410000 */
[----:B------:R-:W-:Y:S01]  /*5f30*/  FADD.FTZ R16, R12, UR5 ;  /* 0x000000050c107e21 */ /* 0x000fe20008010000 */
[----:B------:R-:W-:-:S04]  /*5f40*/  FADD.FTZ R14, R14, UR5 ;  /* 0x000000050e0e7e21 */ /* 0x000fc80008010000 */
[----:B------:R-:W4:Y:S01]  /*5f50*/  @!P1 MUFU.EX2 R9, R9 ;  /* 0x0000000900099308 */ /* 0x000f220000000800 */
[----:B------:R-:W-:Y:S02]  /*5f60*/  FSETP.GTU.FTZ.AND P6, PT, R16, 20, PT ;  /* 0x41a000001000780b */ /* 0x000fe40003fdc000 */
[----:B------:R-:W-:-:S05]  /*5f70*/  FSETP.GTU.FTZ.AND P5, PT, R14, 20, PT ;  /* 0x41a000000e00780b */ /* 0x000fca0003fbc000 */
[----:B------:R-:W5:Y:S01]  /*5f80*/  @!P0 MUFU.EX2 R10, R10 ;  /* 0x0000000a000a8308 */ /* 0x000f620000000800 */
[----:B--2---:R-:W-:Y:S01]  /*5f90*/  @!P2 FADD.FTZ R8, R3, 1 ;  /* 0x3f8000000308a421 */ /* 0x004fe20000010000 */
[--C-:B------:R-:W-:Y:S02]  /*5fa0*/  HADD2.F32 R3, -RZ, R15.reuse.H0_H0 ;  /* 0x2000000fff037230 */ /* 0x100fe40000004100 */
[----:B------:R-:W-:-:S03]  /*5fb0*/  HADD2.F32 R15, -RZ, R15.H1_H1 ;  /* 0x3000000fff0f7230 */ /* 0x000fc60000004100 */
[----:B------:R-:W-:Y:S01]  /*5fc0*/  FADD.FTZ R34, R3, UR5 ;  /* 0x0000000503227e21 */ /* 0x000fe20008010000 */
[----:B------:R2:W0:Y:S01]  /*5fd0*/  @!P2 MUFU.RCP R13, R8 ;  /* 0x00000008000da308 */ /* 0x0004220000001000 */
[----:B----4-:R-:W-:Y:S01]  /*5fe0*/  @!P1 FADD.FTZ R9, R9, 1 ;  /* 0x3f80000009099421 */ /* 0x010fe20000010000 */
[----:B------:R-:W-:Y:S01]  /*5ff0*/  FADD.FTZ R15, R15, UR5 ;  /* 0x000000050f0f7e21 */ /* 0x000fe20008010000 */
[----:B------:R-:W-:Y:S01]  /*6000*/  @!P6 FMUL.FTZ R3, R16, -1.4426950216293334961 ;  /* 0xbfb8aa3b1003e820 */ /* 0x000fe20000410000 */
[----:B------:R-:W-:-:S04]  /*6010*/  FSETP.GTU.FTZ.AND P3, PT, R34, 20, PT ;  /* 0x41a000002200780b */ /* 0x000fc80003f7c000 */
[----:B------:R3:W4:Y:S01]  /*6020*/  @!P1 MUFU.RCP R12, R9 ;  /* 0x00000009000c9308 */ /* 0x0007220000001000 */
[----:B-----5:R-:W-:Y:S01]  /*6030*/  @!P0 FADD.FTZ R10, R10, 1 ;  /* 0x3f8000000a0a8421 */ /* 0x020fe20000010000 */
[----:B--2---:R-:W-:-:S06]  /*6040*/  @!P5 FMUL.FTZ R8, R14, -1.4426950216293334961 ;  /* 0xbfb8aa3b0e08d820 */ /* 0x004fcc0000410000 */
[----:B------:R-:W2:Y:S01]  /*6050*/  @!P4 MUFU.EX2 R11, R11 ;  /* 0x0000000b000bc308 */ /* 0x000ea20000000800 */
[--C-:B---3--:R-:W-:Y:S02]  /*6060*/  HADD2.F32 R9, -RZ, R4.reuse.H0_H0 ;  /* 0x20000004ff097230 */ /* 0x108fe40000004100 */
[----:B0-----:R-:W-:Y:S01]  /*6070*/  @!P2 FMUL.FTZ R52, R52, R13 ;  /* 0x0000000d3434a220 */ /* 0x001fe20000410000 */
[----:B------:R-:W-:Y:S01]  /*6080*/  FSETP.GTU.FTZ.AND P2, PT, R15, 20, PT ;  /* 0x41a000000f00780b */ /* 0x000fe20003f5c000 */
[----:B------:R-:W-:Y:S02]  /*6090*/  HADD2.F32 R4, -RZ, R4.H1_H1 ;  /* 0x30000004ff047230 */ /* 0x000fe40000004100 */
[--C-:B------:R-:W-:Y:S01]  /*60a0*/  HADD2.F32 R13, -RZ, R5.reuse.H0_H0 ;  /* 0x20000005ff0d7230 */ /* 0x100fe20000004100 */
[----:B------:R0:W3:Y:S01]  /*60b0*/  @!P0 MUFU.RCP R17, R10 ;  /* 0x0000000a00118308 */ /* 0x0000e20000001000 */
[----:B----4-:R-:W-:Y:S01]  /*60c0*/  @!P1 FMUL.FTZ R53, R53, R12 ;  /* 0x0000000c35359220 */ /* 0x010fe20000410000 */
[----:B------:R-:W-:Y:S01]  /*60d0*/  FADD.FTZ R12, R4, UR5 ;  /* 0x00000005040c7e21 */ /* 0x000fe20008010000 */
[----:B------:R-:W-:Y:S01]  /*60e0*/  @!P3 FMUL.FTZ R4, R34, -1.4426950216293334961 ;  /* 0xbfb8aa3b2204b820 */ /* 0x000fe20000410000 */
[----:B------:R-:W-:Y:S01]  /*60f0*/  FADD.FTZ R13, R13, UR5 ;  /* 0x000000050d0d7e21 */ /* 0x000fe20008010000 */
[----:B------:R-:W-:-:S03]  /*6100*/  HADD2.F32 R5, -RZ, R5.H1_H1 ;  /* 0x30000005ff057230 */ /* 0x000fc60000004100 */
[----:B------:R-:W4:Y:S01]  /*6110*/  @!P6 MUFU.EX2 R3, R3 ;  /* 0x000000030003e308 */ /* 0x000f220000000800 */
[----:B0-----:R-:W-:Y:S01]  /*6120*/  FADD.FTZ R10, R9, UR5 ;  /* 0x00000005090a7e21 */ /* 0x001fe20008010000 */
[----:B------:R-:W-:Y:S01]  /*6130*/  @!P2 FMUL.FTZ R9, R15, -1.4426950216293334961 ;  /* 0xbfb8aa3b0f09a820 */ /* 0x000fe20000410000 */
[----:B--2---:R-:W-:-:S03]  /*6140*/  @!P4 FADD.FTZ R11, R11, 1 ;  /* 0x3f8000000b0bc421 */ /* 0x004fc60000010000 */
[----:B------:R-:W-:Y:S02]  /*6150*/  FSETP.GTU.FTZ.AND P1, PT, R10, 20, PT ;  /* 0x41a000000a00780b */ /* 0x000fe40003f3c000 */
[----:B------:R-:W0:Y:S01]  /*6160*/  @!P5 MUFU.EX2 R8, R8 ;  /* 0x000000080008d308 */ /* 0x000e220000000800 */
[----:B---3--:R-:W-:Y:S01]  /*6170*/  @!P0 FMUL.FTZ R54, R54, R17 ;  /* 0x0000001136368220 */ /* 0x008fe20000410000 */
[----:B------:R-:W-:-:S06]  /*6180*/  FSETP.GTU.FTZ.AND P0, PT, R12, 20, PT ;  /* 0x41a000000c00780b */ /* 0x000fcc0003f1c000 */
[----:B------:R-:W2:Y:S01]  /*6190*/  @!P2 MUFU.EX2 R9, R9 ;  /* 0x000000090009a308 */ /* 0x000ea20000000800 */
[----:B----4-:R-:W-:Y:S02]  /*61a0*/  @!P6 FADD.FTZ R3, R3, 1 ;  /* 0x3f8000000303e421 */ /* 0x010fe40000010000 */
[----:B------:R-:W-:-:S04]  /*61b0*/  @!P1 FMUL.FTZ R10, R10, -1.4426950216293334961 ;  /* 0xbfb8aa3b0a0a9820 */ /* 0x000fc80000410000 */
[----:B------:R-:W-:Y:S01]  /*61c0*/  @!P0 FMUL.FTZ R12, R12, -1.4426950216293334961 ;  /* 0xbfb8aa3b0c0c8820 */ /* 0x000fe20000410000 */
[----:B------:R3:W4:Y:S01]  /*61d0*/  @!P4 MUFU.RCP R14, R11 ;  /* 0x0000000b000ec308 */ /* 0x0007220000001000 */
[----:B0-----:R-:W-:-:S07]  /*61e0*/  @!P5 FADD.FTZ R8, R8, 1 ;  /* 0x3f8000000808d421 */ /* 0x001fce0000010000 */
[----:B------:R-:W0:Y:S01]  /*61f0*/  @!P3 MUFU.EX2 R4, R4 ;  /* 0x000000040004b308 */ /* 0x000e220000000800 */
[----:B--2---:R-:W-:Y:S01]  /*6200*/  @!P2 FADD.FTZ R9, R9, 1 ;  /* 0x3f8000000909a421 */ /* 0x004fe20000010000 */
[----:B---3--:R-:W-:-:S06]  /*6210*/  FADD.FTZ R11, R5, UR5 ;  /* 0x00000005050b7e21 */ /* 0x008fcc0008010000 */
[----:B------:R-:W2:Y:S01]  /*6220*/  @!P1 MUFU.EX2 R10, R10 ;  /* 0x0000000a000a9308 */ /* 0x000ea20000000800 */
[----:B----4-:R-:W-:Y:S01]  /*6230*/  @!P4 FMUL.FTZ R55, R55, R14 ;  /* 0x0000000e3737c220 */ /* 0x010fe20000410000 */
[----:B------:R-:W-:-:S06]  /*6240*/  FSETP.GTU.FTZ.AND P4, PT, R13, 20, PT ;  /* 0x41a000000d00780b */ /* 0x000fcc0003f9c000 */
[----:B------:R3:W4:Y:S01]  /*6250*/  @!P6 MUFU.RCP R15, R3 ;  /* 0x00000003000fe308 */ /* 0x0007220000001000 */
[----:B0-----:R-:W-:-:S07]  /*6260*/  @!P3 FADD.FTZ R4, R4, 1 ;  /* 0x3f8000000404b421 */ /* 0x001fce0000010000 */
[----:B------:R-:W0:Y:S01]  /*6270*/  @!P5 MUFU.RCP R8, R8 ;  /* 0x000000080008d308 */ /* 0x000e220000001000 */
[--C-:B---3--:R-:W-:Y:S02]  /*6280*/  HADD2.F32 R3, -RZ, R6.reuse.H0_H0 ;  /* 0x20000006ff037230 */ /* 0x108fe40000004100 */
[----:B--2---:R-:W-:Y:S01]  /*6290*/  @!P1 FADD.FTZ R10, R10, 1 ;  /* 0x3f8000000a0a9421 */ /* 0x004fe20000010000 */
[----:B------:R-:W-:-:S04]  /*62a0*/  HADD2.F32 R6, -RZ, R6.H1_H1 ;  /* 0x30000006ff067230 */ /* 0x000fc80000004100 */
[----:B------:R-:W2:Y:S01]  /*62b0*/  @!P2 MUFU.RCP R14, R9 ;  /* 0x00000009000ea308 */ /* 0x000ea20000001000 */
[----:B----4-:R-:W-:Y:S01]  /*62c0*/  @!P6 FMUL.FTZ R56, R56, R15 ;  /* 0x0000000f3838e220 */ /* 0x010fe20000410000 */
[----:B------:R-:W-:Y:S01]  /*62d0*/  FADD.FTZ R15, R3, UR5 ;  /* 0x00000005030f7e21 */ /* 0x000fe20008010000 */
[----:B------:R-:W-:Y:S01]  /*62e0*/  FSETP.GTU.FTZ.AND P6, PT, R11, 20, PT ;  /* 0x41a000000b00780b */ /* 0x000fe20003fdc000 */
[----:B------:R-:W-:Y:S01]  /*62f0*/  @!P4 FMUL.FTZ R3, R13, -1.4426950216293334961 ;  /* 0xbfb8aa3b0d03c820 */ /* 0x000fe20000410000 */
[----:B------:R-:W-:-:S03]  /*6300*/  FADD.FTZ R6, R6, UR5 ;  /* 0x0000000506067e21 */ /* 0x000fc60008010000 */
[----:B------:R3:W4:Y:S01]  /*6310*/  @!P3 MUFU.RCP R17, R4 ;  /* 0x000000040011b308 */ /* 0x0007220000001000 */
[----:B0-----:R-:W-:Y:S01]  /*6320*/  @!P5 FMUL.FTZ R59, R59, R8 ;  /* 0x000000083b3bd220 */ /* 0x001fe20000410000 */
[----:B------:R-:W-:-:S06]  /*6330*/  FSETP.GTU.FTZ.AND P5, PT, R15, 20, PT ;  /* 0x41a000000f00780b */ /* 0x000fcc0003fbc000 */
[----:B------:R-:W0:Y:S01]  /*6340*/  @!P1 MUFU.RCP R5, R10 ;  /* 0x0000000a00059308 */ /* 0x000e220000001000 */
[--C-:B---3--:R-:W-:Y:S02]  /*6350*/  HADD2.F32 R4, -RZ, R7.reuse.H0_H0 ;  /* 0x20000007ff047230 */ /* 0x108fe40000004100 */
[----:B--2---:R-:W-:Y:S01]  /*6360*/  @!P2 FMUL.FTZ R61, R61, R14 ;  /* 0x0000000e3d3da220 */ /* 0x004fe20000410000 */
[----:B------:R-:W-:Y:S02]  /*6370*/  HADD2.F32 R7, -RZ, R7.H1_H1 ;  /* 0x30000007ff077230 */ /* 0x000fe40000004100 */
[----:B------:R-:W-:Y:S01]  /*6380*/  FADD.FTZ R13, R4, UR5 ;  /* 0x00000005040d7e21 */ /* 0x000fe20008010000 */
[----:B------:R-:W-:Y:S02]  /*6390*/  @!P5 FMUL.FTZ R9, R15, -1.4426950216293334961 ;  /* 0xbfb8aa3b0f09d820 */ /* 0x000fe40000410000 */
[----:B------:R-:W-:Y:S01]  /*63a0*/  FADD.FTZ R16, R7, UR5 ;  /* 0x0000000507107e21 */ /* 0x000fe20008010000 */
[----:B------:R-:W2:Y:S01]  /*63b0*/  @!P0 MUFU.EX2 R12, R12 ;  /* 0x0000000c000c8308 */ /* 0x000ea20000000800 */
[----:B----4-:R-:W-:Y:S01]  /*63c0*/  @!P3 FMUL.FTZ R58, R58, R17 ;  /* 0x000000113a3ab220 */ /* 0x010fe20000410000 */
[----:B------:R-:W-:Y:S01]  /*63d0*/  FSETP.GTU.FTZ.AND P2, PT, R13, 20, PT ;  /* 0x41a000000d00780b */ /* 0x000fe20003f5c000 */
[----:B------:R-:W-:Y:S01]  /*63e0*/  @!P6 FMUL.FTZ R4, R11, -1.4426950216293334961 ;  /* 0xbfb8aa3b0b04e820 */ /* 0x000fe20000410000 */
[----:B------:R-:W-:-:S02]  /*63f0*/  FSETP.GTU.FTZ.AND P3, PT, R6, 20, PT ;  /* 0x41a000000600780b */ /* 0x000fc40003f7c000 */
[----:B------:R-:W-:Y:S01]  /*6400*/  F2FP.F16.F32.PACK_AB R7, R26, R27 ;  /* 0x0000001b1a07723e */ /* 0x000fe200000000ff */
[----:B0-----:R-:W-:Y:S01]  /*6410*/  @!P1 FMUL.FTZ R60, R60, R5 ;  /* 0x000000053c3c9220 */ /* 0x001fe20000410000 */
[----:B------:R-:W-:Y:S01]  /*6420*/  FSETP.GTU.FTZ.AND P1, PT, R16, 20, PT ;  /* 0x41a000001000780b */ /* 0x000fe20003f3c000 */
[----:B------:R0:W-:Y:S01]  /*6430*/  @!P6 MUFU.EX2 R8, R4 ;  /* 0x000000040008e308 */ /* 0x0001e20000000800 */
[----:B------:R-:W-:Y:S02]  /*6440*/  F2FP.F16.F32.PACK_AB R5, R30, R31 ;  /* 0x0000001f1e05723e */ /* 0x000fe400000000ff */
[----:B------:R-:W-:-:S03]  /*6450*/  F2FP.F16.F32.PACK_AB R17, R22, R23 ;  /* 0x000000171611723e */ /* 0x000fc600000000ff */
[----:B------:R-:W-:Y:S02]  /*6460*/  @!P2 FMUL.FTZ R11, R13, -1.4426950216293334961 ;  /* 0xbfb8aa3b0d0ba820 */ /* 0x000fe40000410000 */
[----:B------:R-:W-:Y:S01]  /*6470*/  @!P3 FMUL.FTZ R10, R6, -1.4426950216293334961 ;  /* 0xbfb8aa3b060ab820 */ /* 0x000fe20000410000 */
[----:B------:R-:W3:Y:S01]  /*6480*/  @!P5 MUFU.EX2 R9, R9 ;  /* 0x000000090009d308 */ /* 0x000ee20000000800 */
[----:B------:R-:W-:Y:S01]  /*6490*/  F2FP.F16.F32.PACK_AB R6, R28, R29 ;  /* 0x0000001d1c06723e */ /* 0x000fe200000000ff */
[----:B--2---:R-:W-:Y:S01]  /*64a0*/  @!P0 FADD.FTZ R12, R12, 1 ;  /* 0x3f8000000c0c8421 */ /* 0x004fe20000010000 */
[----:B0-----:R-:W-:Y:S01]  /*64b0*/  F2FP.F16.F32.PACK_AB R4, R32, R33 ;  /* 0x000000212004723e */ /* 0x001fe200000000ff */
[----:B------:R-:W-:Y:S01]  /*64c0*/  @!P1 FMUL.FTZ R13, R16, -1.4426950216293334961 ;  /* 0xbfb8aa3b100d9820 */ /* 0x000fe20000410000 */
[----:B------:R-:W-:-:S03]  /*64d0*/  F2FP.F16.F32.PACK_AB R16, R24, R25 ;  /* 0x000000191810723e */ /* 0x000fc600000000ff */
[----:B------:R0:W2:Y:S08]  /*64e0*/  @!P2 MUFU.EX2 R15, R11 ;  /* 0x0000000b000fa308 */ /* 0x0000b00000000800 */
[----:B------:R3:W4:Y:S01]  /*64f0*/  @!P1 MUFU.EX2 R26, R13 ;  /* 0x0000000d001a9308 */ /* 0x0007220000000800 */
[----:B0-----:R-:W-:-:S04]  /*6500*/  LEA R11, R101, R36, 0x1 ;  /* 0x00000024650b7211 */ /* 0x001fc800078e08ff */
[----:B------:R-:W-:-:S03]  /*6510*/  LEA R20, R11, R100, 0x4 ;  /* 0x000000640b147211 */ /* 0x000fc600078e20ff */
[----:B------:R0:W5:Y:S01]  /*6520*/  @!P0 MUFU.RCP R28, R12 ;  /* 0x0000000c001c8308 */ /* 0x0001620000001000 */
[----:B---3--:R-:W-:Y:S01]  /*6530*/  @!P5 FADD.FTZ R13, R9, 1 ;  /* 0x3f800000090dd421 */ /* 0x008fe20000010000 */
[----:B------:R-:W-:Y:S01]  /*6540*/  STS.128 [R20], R4 ;  /* 0x0000000414007388 */ /* 0x000fe20000000c00 */
[----:B--2---:R-:W-:-:S03]  /*6550*/  @!P2 FADD.FTZ R15, R15, 1 ;  /* 0x3f8000000f0fa421 */ /* 0x004fc60000010000 */
[----:B------:R2:W-:Y:S01]  /*6560*/  STS.128 [R20+0x10], R16 ;  /* 0x0000101014007388 */ /* 0x0005e20000000c00 */
[----:B------:R-:W-:Y:S01]  /*6570*/  NOP ;  /* 0x0000000000007918 */ /* 0x000fe20000000000 */
[----:B------:R3:W1:Y:S01]  /*6580*/  @!P3 MUFU.EX2 R14, R10 ;  /* 0x0000000a000eb308 */ /* 0x0006620000000800 */
[----:B0-----:R-:W-:Y:S01]  /*6590*/  @!P6 FADD.FTZ R12, R8, 1 ;  /* 0x3f800000080ce421 */ /* 0x001fe20000010000 */
[----:B------:R-:W0:Y:S01]  /*65a0*/  LDS.128 R4, [R2+0x200] ;  /* 0x0002000002047984 */ /* 0x000e220000000c00 */
[----:B----4-:R-:W-:Y:S01]  /*65b0*/  @!P1 FADD.FTZ R26, R26, 1 ;  /* 0x3f8000001a1a9421 */ /* 0x010fe20000010000 */
[----:B-----5:R-:W-:-:S04]  /*65c0*/  @!P0 FMUL.FTZ R63, R63, R28 ;  /* 0x0000001c3f3f8220 */ /* 0x020fc80000410000 */
[----:B------:R-:W4:Y:S01]  /*65d0*/  @!P4 MUFU.EX2 R3, R3 ;  /* 0x000000030003c308 */ /* 0x000f220000000800 */
[----:B---3--:R-:W3:Y:S01]  /*65e0*/  LDS.128 R8, [R2] ;  /* 0x0000000002087984 */ /* 0x008ee20000000c00 */
[----:B--2---:R-:W-:Y:S02]  /*65f0*/  F2FP.F16.F32.PACK_AB R16, R53, R52 ;  /* 0x000000343510723e */ /* 0x004fe400000000ff */
[----:B------:R-:W-:Y:S02]  /*6600*/  F2FP.F16.F32.PACK_AB R19, R61, R58 ;  /* 0x0000003a3d13723e */ /* 0x000fe400000000ff */
[----:B------:R-:W-:Y:S02]  /*6610*/  F2FP.F16.F32.PACK_AB R18, R59, R56 ;  /* 0x000000383b12723e */ /* 0x000fe400000000ff */
[----:B------:R2:W5:Y:S01]  /*6620*/  @!P6 MUFU.RCP R22, R12 ;  /* 0x0000000c0016e308 */ /* 0x0005620000001000 */
[----:B-1----:R-:W-:Y:S01]  /*6630*/  @!P3 FADD.FTZ R14, R14, 1 ;  /* 0x3f8000000e0eb421 */ /* 0x002fe20000010000 */
[----:B------:R-:W-:-:S02]  /*6640*/  F2FP.F16.F32.PACK_AB R17, R55, R54 ;  /* 0x000000363711723e */ /* 0x000fc400000000ff */
[----:B------:R-:W-:-:S04]  /*6650*/  F2FP.F16.F32.PACK_AB R24, R63, R60 ;  /* 0x0000003c3f18723e */ /* 0x000fc800000000ff */
[----:B------:R1:W0:Y:S01]  /*6660*/  @!P5 MUFU.RCP R21, R13 ;  /* 0x0000000d0015d308 */ /* 0x0002220000001000 */
[----:B--2---:R-:W-:Y:S01]  /*6670*/  MOV R12, UR15 ;  /* 0x0000000f000c7c02 */ /* 0x004fe20008000f00 */
[----:B----4-:R-:W-:-:S06]  /*6680*/  @!P4 FADD.FTZ R3, R3, 1 ;  /* 0x3f8000000303c421 */ /* 0x010fcc0000010000 */
[----:B------:R-:W2:Y:S01]  /*6690*/  @!P4 MUFU.RCP R3, R3 ;  /* 0x000000030003c308 */ /* 0x000ea20000001000 */
[----:B-1----:R-:W-:Y:S01]  /*66a0*/  MOV R13, UR14 ;  /* 0x0000000e000d7c02 */ /* 0x002fe20008000f00 */
[----:B-----5:R-:W-:Y:S01]  /*66b0*/  @!P6 FMUL.FTZ R65, R65, R22 ;  /* 0x000000164141e220 */ /* 0x020fe20000410000 */
[----:B------:R-:W-:Y:S01]  /*66c0*/  UIMAD UR14, UR32, UR20, URZ ;  /* 0x00000014200e72a4 */ /* 0x000fe2000f8e023f */
[----:B------:R-:W-:-:S03]  /*66d0*/  IMAD.WIDE R12, R0, 0x10, R12 ;  /* 0x00000010000c7825 */ /* 0x000fc600078e020c */
[----:B------:R-:W-:Y:S01]  /*66e0*/  UIMAD UR14, UR49, UR21, UR14 ;  /* 0x00000015310e72a4 */ /* 0x000fe2000f8e020e */
[----:B------:R-:W1:Y:S01]  /*66f0*/  @!P3 MUFU.RCP R14, R14 ;  /* 0x0000000e000eb308 */ /* 0x000e620000001000 */
[----:B0-----:R-:W-:Y:S01]  /*6700*/  @!P5 FMUL.FTZ R66, R66, R21 ;  /* 0x000000154242d220 */ /* 0x001fe20000410000 */
[----:B------:R-:W-:Y:S01]  /*6710*/  ULDC.64 UR20, c[0x0][0x3b0] ;  /* 0x0000ec0000147ab9 */ /* 0x000fe20000000a00 */
[----:B------:R-:W-:Y:S01]  /*6720*/  STG.E.128 desc[UR30][R12.64+0x200], R4 ;  /* 0x000200040c007986 */ /* 0x000fe2000c101d1e */
[----:B------:R-:W-:Y:S02]  /*6730*/  UIADD3 UR13, UR13, UR14, URZ ;  /* 0x0000000e0d0d7290 */ /* 0x000fe4000fffe03f */
[----:B------:R-:W-:Y:S02]  /*6740*/  UIMAD UR14, UR29, UR20, URZ ;  /* 0x000000141d0e72a4 */ /* 0x000fe4000f8e023f */
[----:B------:R-:W0:Y:S01]  /*6750*/  @!P2 MUFU.RCP R15, R15 ;  /* 0x0000000f000fa308 */ /* 0x000e220000001000 */
[----:B---3--:R-:W-:Y:S01]  /*6760*/  STG.E.128 desc[UR30][R12.64], R8 ;  /* 0x000000080c007986 */ /* 0x008fe2000c101d1e */
[----:B--2---:R-:W-:Y:S01]  /*6770*/  @!P4 FMUL.FTZ R64, R64, R3 ;  /* 0x000000034040c220 */ /* 0x004fe20000410000 */
[----:B------:R-:W-:Y:S01]  /*6780*/  UIMAD UR14, UR24, UR21, UR14 ;  /* 0x00000015180e72a4 */ /* 0x000fe2000f8e020e */
[----:B------:R-:W-:Y:S01]  /*6790*/  BAR.SYNC.DEFER_BLOCKING 0x0 ;  /* 0x0000000000007b1d */ /* 0x000fe20000010000 */
[----:B------:R-:W-:-:S02]  /*67a0*/  UIMAD.WIDE.U32 UR12, UR24, UR20, UR12 ;  /* 0x00000014180c72a5 */ /* 0x000fc4000f8e000c */
[----:B------:R-:W-:Y:S01]  /*67b0*/  F2FP.F16.F32.PACK_AB R25, R65, R64 ;  /* 0x000000404119723e */ /* 0x000fe200000000ff */
[----:B-1----:R-:W-:Y:S01]  /*67c0*/  @!P3 FMUL.FTZ R67, R67, R14 ;  /* 0x0000000e4343b220 */ /* 0x002fe20000410000 */
[----:B------:R-:W-:Y:S01]  /*67d0*/  FADD.FTZ R14, R52, R105 ;  /* 0x00000069340e7221 */ /* 0x000fe20000010000 */
[----:B------:R-:W1:Y:S01]  /*67e0*/  @!P1 MUFU.RCP R26, R26 ;  /* 0x0000001a001a9308 */ /* 0x000e620000001000 */
[----:B------:R-:W-:Y:S01]  /*67f0*/  ULDC.64 UR20, c[0x0][0x3f0] ;  /* 0x0000fc0000147ab9 */ /* 0x000fe20000000a00 */
[----:B------:R-:W-:Y:S01]  /*6800*/  UIADD3 UR14, UR13, UR14, URZ ;  /* 0x0000000e0d0e7290 */ /* 0x000fe2000fffe03f */
[----:B------:R-:W-:Y:S01]  /*6810*/  FADD.FTZ R3, R14, R53 ;  /* 0x000000350e037221 */ /* 0x000fe20000010000 */
[----:B------:R-:W-:Y:S01]  /*6820*/  ULEA UR13, UP0, UR12, UR20, 0x1 ;  /* 0x000000140c0d7291 */ /* 0x000fe2000f80083f */
[----:B0-----:R-:W-:Y:S02]  /*6830*/  @!P2 FMUL.FTZ R68, R68, R15 ;  /* 0x0000000f4444a220 */ /* 0x001fe40000410000 */
[----:B------:R-:W-:Y:S01]  /*6840*/  FADD.FTZ R54, R3, R54 ;  /* 0x0000003603367221 */ /* 0x000fe20000010000 */
[----:B------:R-:W-:-:S02]  /*6850*/  ULEA.HI.X UR12, UR12, UR21, UR14, 0x1, UP0 ;  /* 0x000000150c0c7291 */ /* 0x000fc400080f0c0e */
[----:B------:R-:W-:Y:S01]  /*6860*/  UISETP.GT.AND UP0, UPT, UR26, 0x1, UPT ;  /* 0x000000011a00788c */ /* 0x000fe2000bf04270 */
[----:B------:R-:W-:Y:S02]  /*6870*/  FADD.FTZ R55, R54, R55 ;  /* 0x0000003736377221 */ /* 0x000fe40000010000 */
[----:B------:R-:W-:Y:S01]  /*6880*/  UMOV UR26, UR6 ;  /* 0x00000006001a7c82 */ /* 0x000fe20008000000 */
[----:B------:R-:W-:Y:S01]  /*6890*/  MOV R3, UR12 ;  /* 0x0000000c00037c02 */ /* 0x000fe20008000f00 */
[----:B------:R-:W-:Y:S01]  /*68a0*/  FADD.FTZ R56, R55, R56 ;  /* 0x0000003837387221 */ /* 0x000fe20000010000 */
[----:B------:R-:W-:Y:S01]  /*68b0*/  PLOP3.LUT P0, PT, PT, PT, UP0, 0x80, 0x0 ;  /* 0x000000000000781c */ /* 0x000fe20003f0f008 */
[----:B-1----:R-:W-:Y:S01]  /*68c0*/  @!P1 FMUL.FTZ R71, R71, R26 ;  /* 0x0000001a47479220 */ /* 0x002fe20000410000 */
[----:B------:R-:W-:Y:S01]  /*68d0*/  F2FP.F16.F32.PACK_AB R26, R67, R66 ;  /* 0x00000042431a723e */ /* 0x000fe200000000ff */
[----:B------:R-:W-:Y:S01]  /*68e0*/  STS.128 [R20], R16 ;  /* 0x0000001014007388 */ /* 0x000fe20000000c00 */
[----:B------:R-:W-:-:S02]  /*68f0*/  FADD.FTZ R59, R56, R59 ;  /* 0x0000003b383b7221 */ /* 0x000fc40000010000 */
[----:B------:R-:W-:Y:S02]  /*6900*/  F2FP.F16.F32.PACK_AB R27, R71, R68 ;  /* 0x00000044471b723e */ /* 0x000fe400000000ff */
[----:B------:R-:W-:-:S03]  /*6910*/  FADD.FTZ R58, R59, R58 ;  /* 0x0000003a3b3a7221 */ /* 0x000fc60000010000 */
[----:B------:R-:W-:Y:S01]  /*6920*/  STS.128 [R20+0x10], R24 ;  /* 0x0000101814007388 */ /* 0x000fe20000000c00 */
[----:B------:R-:W-:-:S03]  /*6930*/  NOP ;  /* 0x0000000000007918 */ /* 0x000fc60000000000 */
[----:B------:R-:W0:Y:S01]  /*6940*/  LDS.128 R8, [R2] ;  /* 0x0000000002087984 */ /* 0x000e220000000c00 */
[----:B------:R-:W-:-:S03]  /*6950*/  FADD.FTZ R61, R58, R61 ;  /* 0x0000003d3a3d7221 */ /* 0x000fc60000010000 */
[----:B------:R1:W2:Y:S01]  /*6960*/  LDS.128 R28, [R2+0x200] ;  /* 0x00020000021c7984 */ /* 0x0002a20000000c00 */
[----:B------:R-:W-:-:S04]  /*6970*/  FADD.FTZ R60, R61, R60 ;  /* 0x0000003c3d3c7221 */ /* 0x000fc80000010000 */
[----:B------:R-:W-:Y:S01]  /*6980*/  FADD.FTZ R63, R60, R63 ;  /* 0x0000003f3c3f7221 */ /* 0x000fe20000010000 */
[----:B-1----:R-:W-:-:S03]  /*6990*/  MOV R2, UR13 ;  /* 0x0000000d00027c02 */ /* 0x002fc60008000f00 */
[----:B------:R-:W-:Y:S02]  /*69a0*/  FADD.FTZ R64, R63, R64 ;  /* 0x000000403f407221 */ /* 0x000fe40000010000 */
[----:B------:R-:W-:-:S04]  /*69b0*/  IMAD.WIDE R2, R0, 0x10, R2 ;  /* 0x0000001000027825 */ /* 0x000fc800078e0202 */
[----:B------:R-:W-:-:S04]  /*69c0*/  FADD.FTZ R65, R64, R65 ;  /* 0x0000004140417221 */ /* 0x000fc80000010000 */
[----:B------:R-:W-:-:S04]  /*69d0*/  FADD.FTZ R66, R65, R66 ;  /* 0x0000004241427221 */ /* 0x000fc80000010000 */
[----:B------:R-:W-:-:S04]  /*69e0*/  FADD.FTZ R67, R66, R67 ;  /* 0x0000004342437221 */ /* 0x000fc80000010000 */
[----:B------:R-:W-:-:S04]  /*69f0*/  FADD.FTZ R68, R67, R68 ;  /* 0x0000004443447221 */ /* 0x000fc80000010000 */
[----:B------:R-:W-:Y:S01]  /*6a00*/  FADD.FTZ R105, R68, R71 ;  /* 0x0000004744697221 */ /* 0x000fe20000010000 */
[----:B0-----:R0:W-:Y:S04]  /*6a10*/  STG.E.128 desc[UR30][R2.64], R8 ;  /* 0x0000000802007986 */ /* 0x0011e8000c101d1e */
[----:B--2---:R0:W-:Y:S01]  /*6a20*/  STG.E.128 desc[UR30][R2.64+0x200], R28 ;  /* 0x0002001c02007986 */ /* 0x0041e2000c101d1e */
[----:B------:R-:W-:Y:S05]  /*6a30*/  @P0 BRA `(.L_x_1924) ;  /* 0xffffff9c00580947 */ /* 0x000fea000383ffff */
.L_x_1878:
[----:B------:R-:W-:Y:S02]  /*6a40*/  ULDC.64 UR4, c[0x0][0x3d8] ;  /* 0x0000f60000047ab9 */ /* 0x000fe40000000a00 */
[----:B------:R-:W-:-:S04]  /*6a50*/  ISETP.NE.U32.AND P0, PT, RZ, UR4, PT ;  /* 0x00000004ff007c0c */ /* 0x000fc8000bf05070 */
[----:B------:R-:W-:-:S13]  /*6a60*/  ISETP.NE.AND.EX P0, PT, RZ, UR5, PT, P0 ;  /* 0x00000005ff007c0c */ /* 0x000fda000bf05300 */
[----:B------:R-:W-:Y:S05]  /*6a70*/  @!P0 BRA `(.L_x_1925) ;  /* 0x0000000000948947 */ /* 0x000fea0003800000 */
[----:B------:R-:W1:Y:S01]  /*6a80*/  SHFL.DOWN P0, R0, R107, 0x1, 0x1f ;  /* 0x08201f006b007f89 */ /* 0x000e620000000000 */
[----:B------:R-:W-:Y:S01]  /*6a90*/  BSSY B0, `(.L_x_1925) ;  /* 0x0000023000007945 */ /* 0x000fe20003800000 */
[----:B------:R-:W2:Y:S01]  /*6aa0*/  S2R R4, SR_LANEID ;  /* 0x0000000000047919 */ /* 0x000ea20000000000 */
[----:B-1----:R-:W-:-:S05]  /*6ab0*/  @P0 FADD R0, R0, R107 ;  /* 0x0000006b00000221 */ /* 0x002fca0000000000 */
[----:B0-----:R-:W0:Y:S01]  /*6ac0*/  SHFL.DOWN P0, R3, R0, 0x2, 0x1f ;  /* 0x08401f0000037f89 */ /* 0x001e220000000000 */
[----:B--2---:R-:W-:Y:S02]  /*6ad0*/  ISETP.NE.AND P1, PT, R4, RZ, PT ;  /* 0x000000ff0400720c */ /* 0x004fe40003f25270 */
[----:B------:R-:W1:Y:S11]  /*6ae0*/  S2R R4, SR_TID.X ;  /* 0x0000000000047919 */ /* 0x000e760000002100 */
[----:B------:R-:W2:Y:S01]  /*6af0*/  @!P1 S2R R11, SR_CgaCtaId ;  /* 0x00000000000b9919 */ /* 0x000ea20000008800 */
[----:B0-----:R-:W-:Y:S01]  /*6b00*/  @P0 FADD R3, R0, R3 ;  /* 0x0000000300030221 */ /* 0x001fe20000000000 */
[----:B------:R-:W-:-:S04]  /*6b10*/  @!P1 MOV R0, 0x400 ;  /* 0x0000040000009802 */ /* 0x000fc80000000f00 */
[----:B------:R-:W0:Y:S01]  /*6b20*/  SHFL.DOWN P0, R2, R3, 0x4, 0x1f ;  /* 0x08801f0003027f89 */ /* 0x000e220000000000 */
[----:B-1----:R-:W-:-:S04]  /*6b30*/  @!P1 SHF.R.S32.HI R9, RZ, 0x1f, R4 ;  /* 0x0000001fff099819 */ /* 0x002fc80000011404 */
[----:B------:R-:W-:Y:S02]  /*6b40*/  @!P1 LEA.HI R9, R9, R4, RZ, 0x5 ;  /* 0x0000000409099211 */ /* 0x000fe400078f28ff */
[----:B--2---:R-:W-:Y:S01]  /*6b50*/  @!P1 LEA R11, R11, R0, 0x18 ;  /* 0x000000000b0b9211 */ /* 0x004fe200078ec0ff */
[----:B0-----:R-:W-:Y:S01]  /*6b60*/  @P0 FADD R2, R3, R2 ;  /* 0x0000000203020221 */ /* 0x001fe20000000000 */
[----:B------:R-:W-:-:S04]  /*6b70*/  @!P1 SHF.R.S32.HI R0, RZ, 0x5, R9 ;  /* 0x00000005ff009819 */ /* 0x000fc80000011409 */
[----:B------:R-:W0:Y:S01]  /*6b80*/  SHFL.DOWN P0, R5, R2, 0x8, 0x1f ;  /* 0x09001f0002057f89 */ /* 0x000e220000000000 */
[----:B------:R-:W-:Y:S01]  /*6b90*/  @!P1 LEA R0, R0, R11, 0x2 ;  /* 0x0000000b00009211 */ /* 0x000fe200078e10ff */
        /* <DEDUP_REMOVED lines=18> */
.L_x_1926:
[----:B------:R-:W-:Y:S05]  /*6cc0*/  BSYNC B0 ;  /* 0x0000000000007941 */ /* 0x000fea0003800000 */
.L_x_1925:
[----:B------:R-:W-:Y:S01]  /*6cd0*/  ULDC.64 UR4, c[0x0][0x3f8] ;  /* 0x0000fe0000047ab9 */ /* 0x000fe20000000a00 */
[----:B------:R-:W-:Y:S01]  /*6ce0*/  BSSY B0, `(.L_x_1927) ;  /* 0x000002b000007945 */ /* 0x000fe20003800000 */
[----:B------:R-:W-:-:S04]  /*6cf0*/  ISETP.NE.U32.AND P0, PT, RZ, UR4, PT ;  /* 0x00000004ff007c0c */ /* 0x000fc8000bf05070 */
[----:B------:R-:W-:-:S13]  /*6d00*/  ISETP.NE.AND.EX P0, PT, RZ, UR5, PT, P0 ;  /* 0x00000005ff007c0c */ /* 0x000fda000bf05300 */
[----:B------:R-:W-:Y:S05]  /*6d10*/  @!P0 BRA `(.L_x_1928) ;  /* 0x0000000000988947 */ /* 0x000fea0003800000 */
[----:B------:R-:W-:Y:S06]  /*6d20*/  BAR.SYNC.DEFER_BLOCKING 0x0 ;  /* 0x0000000000007b1d */ /* 0x000fec0000010000 */
[----:B0-----:R-:W0:Y:S01]  /*6d30*/  SHFL.DOWN P0, R0, R105, 0x1, 0x1f ;  /* 0x08201f0069007f89 */ /* 0x001e220000000000 */
[----:B------:R-:W2:Y:S01]  /*6d40*/  S2R R4, SR_LANEID ;  /* 0x0000000000047919 */ /* 0x000ea20000000000 */
[----:B------:R-:W3:Y:S01]  /*6d50*/  S2R R13, SR_TID.X ;  /* 0x00000000000d7919 */ /* 0x000ee20000002100 */
[----:B0-----:R-:W-:-:S05]  /*6d60*/  @P0 FADD R0, R0, R105 ;  /* 0x0000006900000221 */ /* 0x001fca0000000000 */
[----:B-1----:R-:W0:Y:S01]  /*6d70*/  SHFL.DOWN P0, R3, R0, 0x2, 0x1f ;  /* 0x08401f0000037f89 */ /* 0x002e220000000000 */
[----:B--2---:R-:W-:-:S13]  /*6d80*/  ISETP.NE.AND P1, PT, R4, RZ, PT ;  /* 0x000000ff0400720c */ /* 0x004fda0003f25270 */
[----:B------:R-:W1:Y:S01]  /*6d90*/  @!P1 S2R R9, SR_CgaCtaId ;  /* 0x0000000000099919 */ /* 0x000e620000008800 */
[----:B------:R-:W-:Y:S01]  /*6da0*/  @!P1 MOV R4, 0x400 ;  /* 0x0000040000049802 */ /* 0x000fe20000000f00 */
[----:B0-----:R-:W-:Y:S01]  /*6db0*/  @P0 FADD R3, R0, R3 ;  /* 0x0000000300030221 */ /* 0x001fe20000000000 */
[----:B---3--:R-:W-:-:S04]  /*6dc0*/  @!P1 SHF.R.S32.HI R0, RZ, 0x1f, R13 ;  /* 0x0000001fff009819 */ /* 0x008fc8000001140d */
[----:B------:R-:W0:Y:S01]  /*6dd0*/  SHFL.DOWN P0, R2, R3, 0x4, 0x1f ;  /* 0x08801f0003027f89 */ /* 0x000e220000000000 */
[----:B------:R-:W-:-:S04]  /*6de0*/  @!P1 LEA.HI R0, R0, R13, RZ, 0x5 ;  /* 0x0000000d00009211 */ /* 0x000fc800078f28ff */
[----:B------:R-:W-:Y:S02]  /*6df0*/  @!P1 SHF.R.S32.HI R0, RZ, 0x5, R0 ;  /* 0x00000005ff009819 */ /* 0x000fe40000011400 */
[----:B-1----:R-:W-:Y:S01]  /*6e00*/  @!P1 LEA R9, R9, R4, 0x18 ;  /* 0x0000000409099211 */ /* 0x002fe200078ec0ff */
[----:B0-----:R-:W-:-:S03]  /*6e10*/  @P0 FADD R2, R3, R2 ;  /* 0x0000000203020221 */ /* 0x001fc60000000000 */
[----:B------:R-:W-:Y:S02]  /*6e20*/  @!P1 LEA R0, R0, R9, 0x2 ;  /* 0x0000000900009211 */ /* 0x000fe400078e10ff */
        /* <DEDUP_REMOVED lines=21> */
.L_x_1928:
[----:B------:R-:W2:Y:S02]  /*6f80*/  S2R R13, SR_TID.X ;  /* 0x00000000000d7919 */ /* 0x000ea40000002100 */
.L_x_1929:
[----:B------:R-:W-:Y:S05]  /*6f90*/  BSYNC B0 ;  /* 0x0000000000007941 */ /* 0x000fea0003800000 */
.L_x_1927:
        /* <DEDUP_REMOVED lines=31> */
[----:B--2---:R-:W-:-:S02]  /*7190*/  ULEA UR14, UR17, UR14, 0x18 ;  /* 0x0000000e110e7291 */ /* 0x004fc4000f8ec03f */
        /* <DEDUP_REMOVED lines=12> */
.L_x_1931:
        /* <DEDUP_REMOVED lines=65> */
.L_x_1930:
[----:B------:R-:W-:Y:S05]  /*7670*/  EXIT ;  /* 0x000000000000794d */ /* 0x000fea0003800000 */
.L_x_1915:
[----:B------:R-:W-:Y:S01]  /*7680*/  HFMA2.MMA R143, -RZ, RZ, 0, 5.9604644775390625e-08 ;  /* 0x00000001ff8f7435 */ /* 0x000fe200000001ff */
[----:B------:R-:W-:Y:S02]  /*7690*/  MOV R144, R141 ;  /* 0x0000008d00907202 */ /* 0x000fe40000000f00 */
[----:B------:R-:W-:Y:S02]  /*76a0*/  MOV R146, RZ ;  /* 0x000000ff00927202 */ /* 0x000fe40000000f00 */
[----:B------:R-:W-:-:S07]  /*76b0*/  MOV R157, 0xffffffff ;  /* 0xffffffff009d7802 */ /* 0x000fce0000000f00 */
[----:B-1---5:R-:W-:Y:S05]  /*76c0*/  WARPSYNC.COLLECTIVE R157, `(.L_x_1932) ;  /* 0x000000009d087348 */ /* 0x022fea0003c00000 */
[----:B------:R0:W2:Y:S02]  /*76d0*/  SHFL.UP P2, R91, R144, R143, R146 ;  /* 0x0400008f905b7389 */ /* 0x0000a40000040092 */
[----:B012--5:R-:W-:Y:S01]  /*76e0*/  ENDCOLLECTIVE ;  /* 0x000000000000791b */ /* 0x027fe20003800000 */
.L_x_1932:
[----:B------:R-:W-:Y:S02]  /*76f0*/  MOV R144, R142 ;  /* 0x0000008e00907202 */ /* 0x000fe40000000f00 */
[----:B------:R-:W-:-:S07]  /*7700*/  MOV R90, R91 ;  /* 0x0000005b005a7202 */ /* 0x000fce0000000f00 */
[----:B------:R-:W-:Y:S05]  /*7710*/  WARPSYNC.COLLECTIVE R157, `(.L_x_1933) ;  /* 0x000000009d087348 */ /* 0x000fea0003c00000 */
[----:B------:R0:W1:Y:S02]  /*7720*/  SHFL.UP P2, R91, R144, R143, R146 ;  /* 0x0400008f905b7389 */ /* 0x0000640000040092 */
[----:B01----:R-:W-:Y:S01]  /*7730*/  ENDCOLLECTIVE ;  /* 0x000000000000791b */ /* 0x003fe20003800000 */
.L_x_1933:
        /* <DEDUP_REMOVED lines=8> */
.L_x_1934:
[----:B------:R-:W-:Y:S02]  /*77c0*/  MOV R144, R142 ;  /* 0x0000008e00907202 */ /* 0x000fe40000000f00 */
[----:B------:R-:W-:-:S07]  /*77d0*/  MOV R90, R91 ;  /* 0x0000005b005a7202 */ /* 0x000fce0000000f00 */
[----:B------:R-:W-:Y:S05]  /*77e0*/  WARPSYNC.COLLECTIVE R157, `(.L_x_1935) ;  /* 0x000000009d087348 */ /* 0x000fea0003c00000 */
[----:B------:R0:W1:Y:S02]  /*77f0*/  SHFL.UP P2, R91, R144, R143, R146 ;  /* 0x0400008f905b7389 */ /* 0x0000640000040092 */
[----:B01----:R-:W-:Y:S01]  /*7800*/  ENDCOLLECTIVE ;  /* 0x000000000000791b */ /* 0x003fe20003800000 */
.L_x_1935:
        /* <DEDUP_REMOVED lines=8> */
.L_x_1936:
[----:B------:R-:W-:Y:S02]  /*7890*/  MOV R144, R142 ;  /* 0x0000008e00907202 */ /* 0x000fe40000000f00 */
[----:B------:R-:W-:-:S07]  /*78a0*/  MOV R90, R91 ;  /* 0x0000005b005a7202 */ /* 0x000fce0000000f00 */
[----:B------:R-:W-:Y:S05]  /*78b0*/  WARPSYNC.COLLECTIVE R157, `(.L_x_1937) ;  /* 0x000000009d087348 */ /* 0x000fea0003c00000 */
[----:B------:R0:W1:Y:S02]  /*78c0*/  SHFL.UP P2, R91, R144, R143, R146 ;  /* 0x0400008f905b7389 */ /* 0x0000640000040092 */
[----:B01----:R-:W-:Y:S01]  /*78d0*/  ENDCOLLECTIVE ;  /* 0x000000000000791b */ /* 0x003fe20003800000 */
.L_x_1937:
        /* <DEDUP_REMOVED lines=8> */
.L_x_1938:
[----:B------:R-:W-:Y:S02]  /*7960*/  MOV R144, R142 ;  /* 0x0000008e00907202 */ /* 0x000fe40000000f00 */
[----:B------:R-:W-:-:S07]  /*7970*/  MOV R90, R91 ;  /* 0x0000005b005a7202 */ /* 0x000fce0000000f00 */
[----:B------:R-:W-:Y:S05]  /*7980*/  WARPSYNC.COLLECTIVE R157, `(.L_x_1939) ;  /* 0x000000009d087348 */ /* 0x000fea0003c00000 */
[----:B------:R0:W1:Y:S02]  /*7990*/  SHFL.UP P2, R91, R144, R143, R146 ;  /* 0x0400008f905b7389 */ /* 0x0000640000040092 */
[----:B01----:R-:W-:Y:S01]  /*79a0*/  ENDCOLLECTIVE ;  /* 0x000000000000791b */ /* 0x003fe20003800000 */
.L_x_1939:
        /* <DEDUP_REMOVED lines=8> */
.L_x_1940:
[----:B------:R-:W-:Y:S02]  /*7a30*/  MOV R144, R142 ;  /* 0x0000008e00907202 */ /* 0x000fe40000000f00 */
[----:B------:R-:W-:-:S07]  /*7a40*/  MOV R90, R91 ;  /* 0x0000005b005a7202 */ /* 0x000fce0000000f00 */
[----:B------:R-:W-:Y:S05]  /*7a50*/  WARPSYNC.COLLECTIVE R157, `(.L_x_1941) ;  /* 0x000000009d087348 */ /* 0x000fea0003c00000 */
[----:B------:R0:W1:Y:S02]  /*7a60*/  SHFL.UP P2, R91, R144, R143, R146 ;  /* 0x0400008f905b7389 */ /* 0x0000640000040092 */
[----:B01----:R-:W-:Y:S01]  /*7a70*/  ENDCOLLECTIVE ;  /* 0x000000000000791b */ /* 0x003fe20003800000 */
.L_x_1941:
[----:B------:R-:W-:Y:S05]  /*7a80*/  BRA `(.L_x_1942) ;  /* 0xffffffc800147947 */ /* 0x000fea000383ffff */
.L_x_1916:
        /* <DEDUP_REMOVED lines=8> */
.L_x_1944:
[----:B------:R-:W-:Y:S05]  /*7b10*/  BSYNC B0 ;  /* 0x0000000000007941 */ /* 0x000fea0003800000 */
.L_x_1943:
[----:B------:R-:W-:Y:S05]  /*7b20*/  BRA `(.L_x_1945) ;  /* 0xffffffc800007947 */ /* 0x000fea000383ffff */
.L_x_1917:
        /* <DEDUP_REMOVED lines=8> */
.L_x_1947:
[----:B------:R-:W-:Y:S05]  /*7bb0*/  BSYNC B0 ;  /* 0x0000000000007941 */ /* 0x000fea0003800000 */
.L_x_1946:
[----:B------:R-:W-:Y:S05]  /*7bc0*/  BRA `(.L_x_1948) ;  /* 0xffffffc400e07947 */ /* 0x000fea000383ffff */
.L_x_1918:
        /* <DEDUP_REMOVED lines=8> */
.L_x_1950:
[----:B------:R-:W-:Y:S05]  /*7c50*/  BSYNC B0 ;  /* 0x0000000000007941 */ /* 0x000fea0003800000 */
.L_x_1949:
        /* <DEDUP_REMOVED lines=9> */
.L_x_1951:
[----:B------:R-:W-:Y:S02]  /*7cf0*/  MOV R156, 0x1f ;  /* 0x0000001f009c7802 */ /* 0x000fe40000000f00 */
[----:B------:R-:W-:Y:S01]  /*7d00*/  MOV R142, R91 ;  /* 0x0000005b008e7202 */ /* 0x000fe20000000f00 */
[----:B------:R-:W-:-:S11]  /*7d10*/  HFMA2.MMA R91, -RZ, RZ, 0, 0 ;  /* 0x00000000ff5b7435 */ /* 0x000fd600000001ff */
[----:B------:R-:W-:Y:S05]  /*7d20*/  WARPSYNC.COLLECTIVE R157, `(.L_x_1952) ;  /* 0x000000009d087348 */ /* 0x000fea0003c00000 */
[----:B------:R0:W1:Y:S02]  /*7d30*/  SHFL.IDX P2, R160, R90, R91, R156 ;  /* 0x0000005b5aa07389 */ /* 0x000064000004009c */
[----:B01----:R-:W-:Y:S01]  /*7d40*/  ENDCOLLECTIVE ;  /* 0x000000000000791b */ /* 0x003fe20003800000 */
.L_x_1952:
[----:B------:R-:W-:Y:S02]  /*7d50*/  MOV R90, R49 ;  /* 0x00000031005a7202 */ /* 0x000fe40000000f00 */
[----:B------:R-:W-:-:S07]  /*7d60*/  MOV R48, R160 ;  /* 0x000000a000307202 */ /* 0x000fce0000000f00 */
[----:B------:R-:W-:Y:S05]  /*7d70*/  WARPSYNC.COLLECTIVE R157, `(.L_x_1953) ;  /* 0x000000009d087348 */ /* 0x000fea0003c00000 */
[----:B------:R0:W1:Y:S02]  /*7d80*/  SHFL.IDX P2, R160, R90, R91, R156 ;  /* 0x0000005b5aa07389 */ /* 0x000064000004009c */
[----:B01----:R-:W-:Y:S01]  /*7d90*/  ENDCOLLECTIVE ;  /* 0x000000000000791b */ /* 0x003fe20003800000 */
.L_x_1953:
[----:B------:R-:W-:Y:S01]  /*7da0*/  MOV R49, R160 ;  /* 0x000000a000317202 */ /* 0x000fe20000000f00 */
[----:B------:R-:W-:Y:S06]  /*7db0*/  BRA `(.L_x_1954) ;  /* 0xffffffc4007c7947 */ /* 0x000fec000383ffff */
.L_x_1920:
[----:B------:R-:W-:Y:S01]  /*7dc0*/  HFMA2.MMA R163, -RZ, RZ, 0, 5.9604644775390625e-08 ;  /* 0x00000001ffa37435 */ /* 0x000fe200000001ff */
[----:B------:R-:W-:Y:S02]  /*7dd0*/  MOV R160, R164 ;  /* 0x000000a400a07202 */ /* 0x000fe40000000f00 */
[----:B------:R-:W-:Y:S02]  /*7de0*/  MOV R165, 0x1f ;  /* 0x0000001f00a57802 */ /* 0x000fe40000000f00 */
[----:B------:R-:W-:Y:S02]  /*7df0*/  MOV R157, 0xffffffff ;  /* 0xffffffff009d7802 */ /* 0x000fe40000000f00 */
[----:B------:R-:W-:-:S07]  /*7e00*/  MOV R156, 0x1f ;  /* 0x0000001f009c7802 */ /* 0x000fce0000000f00 */
[----:B------:R-:W-:Y:S05]  /*7e10*/  WARPSYNC.COLLECTIVE R157, `(.L_x_1955) ;  /* 0x000000009d087348 */ /* 0x000fea0003c00000 */
[----:B------:R0:W1:Y:S02]  /*7e20*/  SHFL.DOWN P6, R90, R160, R163, R165 ;  /* 0x080000a3a05a7389 */ /* 0x00006400000c00a5 */
[----:B01----:R-:W-:Y:S01]  /*7e30*/  ENDCOLLECTIVE ;  /* 0x000000000000791b */ /* 0x003fe20003800000 */
.L_x_1955:
[----:B------:R-:W-:Y:S02]  /*7e40*/  MOV R160, R161 ;  /* 0x000000a100a07202 */ /* 0x000fe40000000f00 */
[----:B------:R-:W-:-:S07]  /*7e50*/  MOV R91, R90 ;  /* 0x0000005a005b7202 */ /* 0x000fce0000000f00 */
[----:B------:R-:W-:Y:S05]  /*7e60*/  WARPSYNC.COLLECTIVE R157, `(.L_x_1956) ;  /* 0x000000009d087348 */ /* 0x000fea0003c00000 */
[----:B------:R0:W1:Y:S02]  /*7e70*/  SHFL.DOWN P6, R90, R160, R163, R165 ;  /* 0x080000a3a05a7389 */ /* 0x00006400000c00a5 */
[----:B01----:R-:W-:Y:S01]  /*7e80*/  ENDCOLLECTIVE ;  /* 0x000000000000791b */ /* 0x003fe20003800000 */
.L_x_1956:
[----:B------:R-:W-:Y:S01]  /*7e90*/  HFMA2.MMA R163, -RZ, RZ, 0, 1.1920928955078125e-07 ;  /* 0x00000002ffa37435 */ /* 0x000fe200000001ff */
[C---:B------:R-:W-:Y:S01]  /*7ea0*/  @P4 FFMA.FTZ R161, R164.reuse, R90, R161 ;  /* 0x0000005aa4a14223 */ /* 0x040fe200000100a1 */
[----:B------:R-:W-:-:S05]  /*7eb0*/  @P4 FMUL.FTZ R164, R164, R91 ;  /* 0x0000005ba4a44220 */ /* 0x000fca0000410000 */
[----:B------:R-:W-:-:S07]  /*7ec0*/  MOV R160, R164 ;  /* 0x000000a400a07202 */ /* 0x000fce0000000f00 */
[----:B------:R-:W-:Y:S05]  /*7ed0*/  WARPSYNC.COLLECTIVE R157, `(.L_x_1957) ;  /* 0x000000009d087348 */ /* 0x000fea0003c00000 */
[----:B------:R0:W1:Y:S02]  /*7ee0*/  SHFL.DOWN P6, R90, R160, R163, R165 ;  /* 0x080000a3a05a7389 */ /* 0x00006400000c00a5 */
[----:B01----:R-:W-:Y:S01]  /*7ef0*/  ENDCOLLECTIVE ;  /* 0x000000000000791b */ /* 0x003fe20003800000 */
.L_x_1957:
[----:B------:R-:W-:Y:S02]  /*7f00*/  MOV R160, R161 ;  /* 0x000000a100a07202 */ /* 0x000fe40000000f00 */
[----:B------:R-:W-:-:S07]  /*7f10*/  MOV R91, R90 ;  /* 0x0000005a005b7202 */ /* 0x000fce0000000f00 */
[----:B------:R-:W-:Y:S05]  /*7f20*/  WARPSYNC.COLLECTIVE R157, `(.L_x_1958) ;  /* 0x000000009d087348 */ /* 0x000fea0003c00000 */
[----:B------:R0:W1:Y:S02]  /*7f30*/  SHFL.DOWN P6, R90, R160, R163, R165 ;  /* 0x080000a3a05a7389 */ /* 0x00006400000c00a5 */
[----:B01----:R-:W-:Y:S01]  /*7f40*/  ENDCOLLECTIVE ;  /* 0x000000000000791b */ /* 0x003fe20003800000 */
.L_x_1958:
[----:B------:R-:W-:Y:S01]  /*7f50*/  HFMA2.MMA R163, -RZ, RZ, 0, 2.384185791015625e-07 ;  /* 0x00000004ffa37435 */ /* 0x000fe200000001ff */
[C---:B------:R-:W-:Y:S01]  /*7f60*/  @!P3 FFMA.FTZ R161, R164.reuse, R90, R161 ;  /* 0x0000005aa4a1b223 */ /* 0x040fe200000100a1 */
[----:B------:R-:W-:-:S05]  /*7f70*/  @!P3 FMUL.FTZ R164, R164, R91 ;  /* 0x0000005ba4a4b220 */ /* 0x000fca0000410000 */
[----:B------:R-:W-:-:S07]  /*7f80*/  MOV R160, R164 ;  /* 0x000000a400a07202 */ /* 0x000fce0000000f00 */
[----:B------:R-:W-:Y:S05]  /*7f90*/  WARPSYNC.COLLECTIVE R157, `(.L_x_1959) ;  /* 0x000000009d087348 */ /* 0x000fea0003c00000 */
[----:B------:R0:W1:Y:S02]  /*7fa0*/  SHFL.DOWN P6, R90, R160, R163, R165 ;  /* 0x080000a3a05a7389 */ /* 0x00006400000c00a5 */
[----:B01----:R-:W-:Y:S01]  /*7fb0*/  ENDCOLLECTIVE ;  /* 0x000000000000791b */ /* 0x003fe20003800000 */
.L_x_1959:
[----:B------:R-:W-:Y:S02]  /*7fc0*/  MOV R160, R161 ;  /* 0x000000a100a07202 */ /* 0x000fe40000000f00 */
[----:B------:R-:W-:-:S07]  /*7fd0*/  MOV R91, R90 ;  /* 0x0000005a005b7202 */ /* 0x000fce0000000f00 */
[----:B------:R-:W-:Y:S05]  /*7fe0*/  WARPSYNC.COLLECTIVE R157, `(.L_x_1960) ;  /* 0x000000009d087348 */ /* 0x000fea0003c00000 */
[----:B------:R0:W1:Y:S02]  /*7ff0*/  SHFL.DOWN P6, R90, R160, R163, R165 ;  /* 0x080000a3a05a7389 */ /* 0x00006400000c00a5 */
[----:B01----:R-:W-:Y:S01]  /*8000*/  ENDCOLLECTIVE ;  /* 0x000000000000791b */ /* 0x003fe20003800000 */
.L_x_1960:
[----:B------:R-:W-:Y:S01]  /*8010*/  HFMA2.MMA R163, -RZ, RZ, 0, 4.76837158203125e-07 ;  /* 0x00000008ffa37435 */ /* 0x000fe200000001ff */
[C---:B------:R-:W-:Y:S01]  /*8020*/  @!P2 FFMA.FTZ R161, R164.reuse, R90, R161 ;  /* 0x0000005aa4a1a223 */ /* 0x040fe200000100a1 */
[----:B------:R-:W-:-:S05]  /*8030*/  @!P2 FMUL.FTZ R164, R164, R91 ;  /* 0x0000005ba4a4a220 */ /* 0x000fca0000410000 */
[----:B------:R-:W-:-:S07]  /*8040*/  MOV R160, R164 ;  /* 0x000000a400a07202 */ /* 0x000fce0000000f00 */
[----:B------:R-:W-:Y:S05]  /*8050*/  WARPSYNC.COLLECTIVE R157, `(.L_x_1961) ;  /* 0x000000009d087348 */ /* 0x000fea0003c00000 */
[----:B------:R0:W1:Y:S02]  /*8060*/  SHFL.DOWN P6, R90, R160, R163, R165 ;  /* 0x080000a3a05a7389 */ /* 0x00006400000c00a5 */
[----:B01----:R-:W-:Y:S01]  /*8070*/  ENDCOLLECTIVE ;  /* 0x000000000000791b */ /* 0x003fe20003800000 */
.L_x_1961:
[----:B------:R-:W-:Y:S02]  /*8080*/  MOV R160, R161 ;  /* 0x000000a100a07202 */ /* 0x000fe40000000f00 */
[----:B------:R-:W-:-:S07]  /*8090*/  MOV R91, R90 ;  /* 0x0000005a005b7202 */ /* 0x000fce0000000f00 */
[----:B------:R-:W-:Y:S05]  /*80a0*/  WARPSYNC.COLLECTIVE R157, `(.L_x_1962) ;  /* 0x000000009d087348 */ /* 0x000fea0003c00000 */
[----:B------:R0:W1:Y:S02]  /*80b0*/  SHFL.DOWN P6, R90, R160, R163, R165 ;  /* 0x080000a3a05a7389 */ /* 0x00006400000c00a5 */
[----:B01----:R-:W-:Y:S01]  /*80c0*/  ENDCOLLECTIVE ;  /* 0x000000000000791b */ /* 0x003fe20003800000 */
.L_x_1962:
[----:B------:R-:W-:Y:S01]  /*80d0*/  HFMA2.MMA R163, -RZ, RZ, 0, 9.5367431640625e-07 ;  /* 0x00000010ffa37435 */ /* 0x000fe200000001ff */
[C---:B------:R-:W-:Y:S01]  /*80e0*/  @!P1 FFMA.FTZ R161, R164.reuse, R90, R161 ;  /* 0x0000005aa4a19223 */ /* 0x040fe200000100a1 */
[----:B------:R-:W-:-:S05]  /*80f0*/  @!P1 FMUL.FTZ R164, R164, R91 ;  /* 0x0000005ba4a49220 */ /* 0x000fca0000410000 */
[----:B------:R-:W-:-:S07]  /*8100*/  MOV R160, R164 ;  /* 0x000000a400a07202 */ /* 0x000fce0000000f00 */
[----:B------:R-:W-:Y:S05]  /*8110*/  WARPSYNC.COLLECTIVE R157, `(.L_x_1963) ;  /* 0x000000009d087348 */ /* 0x000fea0003c00000 */
[----:B------:R0:W1:Y:S02]  /*8120*/  SHFL.DOWN P6, R90, R160, R163, R165 ;  /* 0x080000a3a05a7389 */ /* 0x00006400000c00a5 */
[----:B01----:R-:W-:Y:S01]  /*8130*/  ENDCOLLECTIVE ;  /* 0x000000000000791b */ /* 0x003fe20003800000 */
.L_x_1963:
[----:B------:R-:W-:Y:S02]  /*8140*/  MOV R160, R161 ;  /* 0x000000a100a07202 */ /* 0x000fe40000000f00 */
[----:B------:R-:W-:-:S07]  /*8150*/  MOV R91, R90 ;  /* 0x0000005a005b7202 */ /* 0x000fce0000000f00 */
[----:B------:R-:W-:Y:S05]  /*8160*/  WARPSYNC.COLLECTIVE R157, `(.L_x_1964) ;  /* 0x000000009d087348 */ /* 0x000fea0003c00000 */
[----:B------:R0:W1:Y:S02]  /*8170*/  SHFL.DOWN P6, R90, R160, R163, R165 ;  /* 0x080000a3a05a7389 */ /* 0x00006400000c00a5 */
[----:B01----:R-:W-:Y:S01]  /*8180*/  ENDCOLLECTIVE ;  /* 0x000000000000791b */ /* 0x003fe20003800000 */
.L_x_1964:
        /* <DEDUP_REMOVED lines=8> */
.L_x_1965:
[----:B------:R-:W-:Y:S02]  /*8210*/  MOV R90, R161 ;  /* 0x000000a1005a7202 */ /* 0x000fe40000000f00 */
[----:B------:R-:W-:-:S07]  /*8220*/  MOV R159, R160 ;  /* 0x000000a0009f7202 */ /* 0x000fce0000000f00 */
[----:B------:R-:W-:Y:S05]  /*8230*/  WARPSYNC.COLLECTIVE R157, `(.L_x_1966) ;  /* 0x000000009d087348 */ /* 0x000fea0003c00000 */
[----:B------:R0:W1:Y:S02]  /*8240*/  SHFL.IDX P2, R160, R90, R91, R156 ;  /* 0x0000005b5aa07389 */ /* 0x000064000004009c */
[----:B01----:R-:W-:Y:S01]  /*8250*/  ENDCOLLECTIVE ;  /* 0x000000000000791b */ /* 0x003fe20003800000 */
.L_x_1966:
[----:B------:R-:W-:Y:S02]  /*8260*/  MOV R158, R160 ;  /* 0x000000a0009e7202 */ /* 0x000fe40000000f00 */
[----:B------:R-:W-:-:S07]  /*8270*/  MOV R160, R164 ;  /* 0x000000a400a07202 */ /* 0x000fce0000000f00 */
[----:B------:R-:W-:Y:S05]  /*8280*/  WARPSYNC.COLLECTIVE R157, `(.L_x_1967) ;  /* 0x000000009d087348 */ /* 0x000fea0003c00000 */
[----:B------:R0:W1:Y:S02]  /*8290*/  SHFL.DOWN P6, R90, R160, R163, R165 ;  /* 0x080000a3a05a7389 */ /* 0x00006400000c00a5 */
[----:B01----:R-:W-:Y:S01]  /*82a0*/  ENDCOLLECTIVE ;  /* 0x000000000000791b */ /* 0x003fe20003800000 */
.L_x_1967:
[----:B------:R-:W-:Y:S02]  /*82b0*/  MOV R160, R161 ;  /* 0x000000a100a07202 */ /* 0x000fe40000000f00 */
[----:B------:R-:W-:-:S07]  /*82c0*/  MOV R162, R90 ;  /* 0x0000005a00a27202 */ /* 0x000fce0000000f00 */
[----:B------:R-:W-:Y:S05]  /*82d0*/  WARPSYNC.COLLECTIVE R157, `(.L_x_1968) ;  /* 0x000000009d087348 */ /* 0x000fea0003c00000 */
[----:B------:R0:W1:Y:S02]  /*82e0*/  SHFL.DOWN P6, R90, R160, R163, R165 ;  /* 0x080000a3a05a7389 */ /* 0x00006400000c00a5 */
[----:B01----:R-:W-:Y:S01]  /*82f0*/  ENDCOLLECTIVE ;  /* 0x000000000000791b */ /* 0x003fe20003800000 */
.L_x_1968:
[----:B------:R-:W-:Y:S02]  /*8300*/  MOV R163, R90 ;  /* 0x0000005a00a37202 */ /* 0x000fe40000000f00 */
[----:B------:R-:W-:-:S07]  /*8310*/  MOV R90, R48 ;  /* 0x00000030005a7202 */ /* 0x000fce0000000f00 */
[----:B------:R-:W-:Y:S05]  /*8320*/  WARPSYNC.COLLECTIVE R157, `(.L_x_1969) ;  /* 0x000000009d087348 */ /* 0x000fea0003c00000 */
[----:B------:R0:W1:Y:S02]  /*8330*/  SHFL.IDX P2, R160, R90, R91, R156 ;  /* 0x0000005b5aa07389 */ /* 0x000064000004009c */
[----:B01----:R-:W-:Y:S01]  /*8340*/  ENDCOLLECTIVE ;  /* 0x000000000000791b */ /* 0x003fe20003800000 */
.L_x_1969:
[----:B------:R-:W-:Y:S02]  /*8350*/  MOV R90, R49 ;  /* 0x00000031005a7202 */ /* 0x000fe40000000f00 */
[----:B------:R-:W-:-:S07]  /*8360*/  MOV R165, R160 ;  /* 0x000000a000a57202 */ /* 0x000fce0000000f00 */
[----:B------:R-:W-:Y:S05]  /*8370*/  WARPSYNC.COLLECTIVE R157, `(.L_x_1970) ;  /* 0x000000009d087348 */ /* 0x000fea0003c00000 */
[----:B------:R0:W1:Y:S02]  /*8380*/  SHFL.IDX P2, R160, R90, R91, R156 ;  /* 0x0000005b5aa07389 */ /* 0x000064000004009c */
[----:B01----:R-:W-:Y:S01]  /*8390*/  ENDCOLLECTIVE ;  /* 0x000000000000791b */ /* 0x003fe20003800000 */
.L_x_1970:
[----:B------:R-:W-:Y:S05]  /*83a0*/  BRA `(.L_x_1971) ;  /* 0xffffffc400d47947 */ /* 0x000fea000383ffff */
.L_x_1972:
        /* <DEDUP_REMOVED lines=13> */
.L_x_10930:


//--------------------- .text._Z25selective_scan_bwd_kernelI32Selective_Scan_bwd_kernel_traitsILi128ELi16ELb1ELb0ELb0ELb1ELb1EN3c104HalfEfEEv12SSMParamsBwd --------------------------
	.section	.text._Z25selective_scan_bwd_kernelI32Selective_Scan_bwd_kernel_traitsILi128ELi16ELb1ELb0ELb0ELb1ELb1EN3c104HalfEfEEv12SSMParamsBwd,"ax",@progbits
	.align	128
        .global         _Z25selective_scan_bwd_kernelI32Selective_Scan_bwd_kernel_traitsILi128ELi16ELb1ELb0ELb0ELb1ELb1EN3c104HalfEfEEv12SSMParamsBwd
        .type           _Z25selective_scan_bwd_kernelI32Selective_Scan_bwd_kernel_traitsILi128ELi16ELb1ELb0ELb0ELb1ELb1EN3c104HalfEfEEv12SSMParamsBwd,@function
        .size           _Z25selective_scan_bwd_kernelI32Selective_Scan_bwd_kernel_traitsILi128ELi16ELb1ELb0ELb0ELb1ELb1EN3c104HalfEfEEv12SSMParamsBwd,(.L_x_10931 - _Z25selective_scan_bwd_kernelI32Selective_Scan_bwd_kernel_traitsILi128ELi16ELb1ELb0ELb0ELb1ELb1EN3c104HalfEfEEv12SSMParamsBwd)
        .other          _Z25selective_scan_bwd_kernelI32Selective_Scan_bwd_kernel_traitsILi128ELi16ELb1ELb0ELb0ELb1ELb1EN3c104HalfEfEEv12SSMParamsBwd,@"STO_CUDA_ENTRY STV_DEFAULT"
_Z25selective_scan_bwd_kernelI32Selective_Scan_bwd_kernel_traitsILi128ELi16ELb1ELb0ELb0ELb1ELb1EN3c104HalfEfEEv12SSMParamsBwd:
.text._Z25selective_scan_bwd_kernelI32Selective_Scan_bwd_kernel_traitsILi128ELi16ELb1ELb0ELb0ELb1ELb1EN3c104HalfEfEEv12SSMParamsBwd:
        /* <DEDUP_REMOVED lines=41> */
[----:B------:R-:W-:Y:S02]  /*0290*/  UISETP.NE.U32.AND UP0, UPT, UR8, URZ, UPT ;  /* 0x0000003f0800728c */ /* 0x000fe4000bf05070 */
[----:B------:R-:W-:Y:S02]  /*02a0*/  UIMAD UR21, UR49, UR21, UR6 ;  /* 0x00000015311572a4 */ /* 0x000fe4000f8e0206 */
[----:B------:R-:W-:Y:S01]  /*02b0*/  UIMAD UR11, UR49, UR7, UR5 ;  /* 0x00000007310b72a4 */ /* 0x000fe2000f8e0205 */
[----:B------:R-:W-:Y:S01]  /*02c0*/  UMOV UR6, URZ ;  /* 0x0000003f00067c82 */ /* 0x000fe20008000000 */
[----:B------:R-:W-:Y:S01]  /*02d0*/  @UP2 ULEA UR6, UP4, UR24, UR22, 0x2 ;  /* 0x0000001618062291 */ /* 0x000fe2000f88103f */
[----:B------:R-:W-:Y:S01]  /*02e0*/  UMOV UR8, URZ ;  /* 0x0000003f00087c82 */ /* 0x000fe20008000000 */
[----:B------:R-:W-:-:S02]  /*02f0*/  UIMAD UR5, UR4, UR16, URZ ;  /* 0x00000010040572a4 */ /* 0x000fc4000f8e023f */
[----:B------:R-:W-:Y:S01]  /*0300*/  @UP1 ULEA UR8, UP3, UR24, UR18, 0x2 ;  /* 0x0000001218081291 */ /* 0x000fe2000f86103f */
[----:B------:R-:W-:Y:S01]  /*0310*/  UMOV UR7, URZ ;  /* 0x0000003f00077c82 */ /* 0x000fe20008000000 */
[----:B------:R-:W-:Y:S02]  /*0320*/  UISETP.NE.AND.EX UP0, UPT, UR9, URZ, UPT, UP0 ;  /* 0x0000003f0900728c */ /* 0x000fe4000bf05300 */
[----:B------:R-:W-:Y:S01]  /*0330*/  @UP2 ULEA.HI.X UR7, UR24, UR23, UR10, 0x2, UP4 ;  /* 0x0000001718072291 */ /* 0x000fe2000a0f140a */
[----:B------:R-:W-:Y:S02]  /*0340*/  UMOV UR9, URZ ;  /* 0x0000003f00097c82 */ /* 0x000fe40008000000 */
[----:B------:R-:W-:Y:S01]  /*0350*/  ULDC.64 UR22, c[0x0][0x298] ;  /* 0x0000a60000167ab9 */ /* 0x000fe20000000a00 */
[----:B------:R-:W-:Y:S02]  /*0360*/  UIMAD.WIDE.U32 UR14, UR49, UR16, URZ ;  /* 0x00000010310e72a5 */ /* 0x000fe4000f8e003f */
[----:B------:R-:W-:-:S02]  /*0370*/  UIMAD UR17, UR49, UR17, UR5 ;  /* 0x00000011311172a4 */ /* 0x000fc4000f8e0205 */
[----:B------:R-:W-:Y:S02]  /*0380*/  @UP1 ULEA.HI.X UR9, UR24, UR19, UR10, 0x2, UP3 ;  /* 0x0000001318091291 */ /* 0x000fe400098f140a */
[----:B------:R-:W-:Y:S01]  /*0390*/  UIADD3 UR13, UR13, UR11, URZ ;  /* 0x0000000b0d0d7290 */ /* 0x000fe2000fffe03f */
[----:B------:R-:W-:Y:S01]  /*03a0*/  ULDC.64 UR18, c[0x0][0x288] ;  /* 0x0000a20000127ab9 */ /* 0x000fe20000000a00 */
[----:B------:R-:W-:Y:S02]  /*03b0*/  UIMAD UR11, UR10, UR22, URZ ;  /* 0x000000160a0b72a4 */ /* 0x000fe4000f8e023f */
[----:B------:R-:W-:Y:S02]  /*03c0*/  UIMAD UR16, UR10, UR18, URZ ;  /* 0x000000120a1072a4 */ /* 0x000fe4000f8e023f */
[----:B------:R-:W-:Y:S02]  /*03d0*/  UIMAD.WIDE.U32 UR4, UR49, UR20, URZ ;  /* 0x00000014310472a5 */ /* 0x000fe4000f8e003f */
[----:B------:R-:W-:-:S02]  /*03e0*/  UIADD3 UR15, UR15, UR17, URZ ;  /* 0x000000110f0f7290 */ /* 0x000fc4000fffe03f */
[----:B------:R-:W-:Y:S02]  /*03f0*/  UIMAD UR20, UR24, UR23, UR11 ;  /* 0x00000017181472a4 */ /* 0x000fe4000f8e020b */
[----:B------:R-:W-:Y:S01]  /*0400*/  UIMAD.WIDE.U32 UR12, UR24, UR18, UR12 ;  /* 0x00000012180c72a5 */ /* 0x000fe2000f8e000c */
        /* <DEDUP_REMOVED lines=57> */
.L_x_2020:
        /* <DEDUP_REMOVED lines=13> */
[----:B------:R-:W-:-:S03]  /*0870*/  LEA R8, R19, R4, 0x4 ;  /* 0x0000000413087211 */ /* 0x000fc600078e20ff */
        /* <DEDUP_REMOVED lines=15> */
[----:B------:R-:W0:Y:S04]  /*0970*/  LDS.128 R20, [R8] ;  /* 0x0000000008147984 */ /* 0x000e280000000c00 */
[----:B------:R1:W2:Y:S01]  /*0980*/  LDS.128 R12, [R8+0x10] ;  /* 0x00001000080c7984 */ /* 0x0002a20000000c00 */
[----:B------:R-:W-:Y:S06]  /*0990*/  BAR.SYNC.DEFER_BLOCKING 0x0 ;  /* 0x0000000000007b1d */ /* 0x000fec0000010000 */
[----:B------:R-:W3:Y:S04]  /*09a0*/  LDG.E.128 R48, desc[UR30][R10.64] ;  /* 0x0000001e0a307981 */ /* 0x000ee8000c1e1d00 */
[----:B------:R-:W4:Y:S01]  /*09b0*/  LDG.E.128 R16, desc[UR30][R10.64+0x200] ;  /* 0x0002001e0a107981 */ /* 0x000f22000c1e1d00 */
[----:B------:R-:W-:Y:S01]  /*09c0*/  BSSY B0, `(.L_x_1974) ;  /* 0x000003b000007945 */ /* 0x000fe20003800000 */
[----:B0-----:R-:W-:-:S02]  /*09d0*/  HADD2.F32 R39, -RZ, R20.H0_H0 ;  /* 0x20000014ff277230 */ /* 0x001fc40000004100 */
        /* <DEDUP_REMOVED lines=12> */
[----:B------:R-:W-:Y:S02]  /*0aa0*/  HADD2.F32 R23, -RZ, R23.H1_H1 ;  /* 0x30000017ff177230 */ /* 0x000fe40000004100 */
[----:B------:R-:W-:Y:S01]  /*0ab0*/  FADD.FTZ R34, R22, UR5 ;  /* 0x0000000516227e21 */ /* 0x000fe20008010000 */
[----:B------:R-:W-:Y:S01]  /*0ac0*/  FSETP.GTU.FTZ.AND P3, PT, R38, 20, PT ;  /* 0x41a000002600780b */ /* 0x000fe20003f7c000 */
[----:B------:R-:W-:Y:S01]  /*0ad0*/  FADD.FTZ R33, R33, UR5 ;  /* 0x0000000521217e21 */ /* 0x000fe20008010000 */
[----:B------:R-:W-:Y:S01]  /*0ae0*/  FSETP.GTU.FTZ.AND P4, PT, R37, 20, PT ;  /* 0x41a000002500780b */ /* 0x000fe20003f9c000 */
[----:B------:R-:W-:Y:S01]  /*0af0*/  FADD.FTZ R32, R23, UR5 ;  /* 0x0000000517207e21 */ /* 0x000fe20008010000 */
[----:B------:R-:W-:-:S02]  /*0b00*/  FSETP.GTU.FTZ.AND P5, PT, R36, 20, PT ;  /* 0x41a000002400780b */ /* 0x000fc40003fbc000 */
[----:B------:R-:W-:Y:S02]  /*0b10*/  FSETP.GTU.FTZ.AND P6, PT, R35, 20, PT ;  /* 0x41a000002300780b */ /* 0x000fe40003fdc000 */
[----:B------:R-:W-:Y:S02]  /*0b20*/  FSETP.GTU.FTZ.AND P0, PT, R34, 20, PT ;  /* 0x41a000002200780b */ /* 0x000fe40003f1c000 */
[----:B------:R-:W-:Y:S01]  /*0b30*/  FSETP.GTU.FTZ.AND P1, PT, R33, 20, PT ;  /* 0x41a000002100780b */ /* 0x000fe20003f3c000 */
[----:B---3--:R1:W-:Y:S04]  /*0b40*/  STS.128 [R2], R48 ;  /* 0x0000003002007388 */ /* 0x0083e80000000c00 */
[----:B----4-:R1:W-:Y:S01]  /*0b50*/  STS.128 [R2+0x200], R16 ;  /* 0x0002001002007388 */ /* 0x0103e20000000c00 */
[----:B------:R-:W-:Y:S01]  /*0b60*/  NOP ;  /* 0x0000000000007918 */ /* 0x000fe20000000000 */
[----:B--2---:R-:W-:Y:S06]  /*0b70*/  @P2 BRA `(.L_x_1975) ;  /* 0x00000000007c2947 */ /* 0x004fec0003800000 */
[----:B------:R-:W-:Y:S01]  /*0b80*/  FMUL.FTZ R39, R39, 1.4426950216293334961 ;  /* 0x3fb8aa3b27277820 */ /* 0x000fe20000410000 */
[----:B-1----:R-:W-:Y:S02]  /*0b90*/  MOV R17, 0x3e800000 ;  /* 0x3e80000000117802 */ /* 0x002fe40000000f00 */
        /* <DEDUP_REMOVED lines=29> */
.L_x_1975:
[----:B------:R-:W-:Y:S05]  /*0d70*/  BSYNC B0 ;  /* 0x0000000000007941 */ /* 0x000fea0003800000 */
.L_x_1974:
[----:B------:R-:W-:Y:S01]  /*0d80*/  HADD2.F32 R31, -RZ, R12.H0_H0 ;  /* 0x2000000cff1f7230 */ /* 0x000fe20000004100 */
[----:B------:R-:W-:Y:S01]  /*0d90*/  BSSY B0, `(.L_x_1976) ;  /* 0x0000023000007945 */ /* 0x000fe20003800000 */
[----:B------:R-:W-:-:S03]  /*0da0*/  FSETP.GTU.FTZ.AND P2, PT, R32, 20, PT ;  /* 0x41a000002000780b */ /* 0x000fc60003f5c000 */
[----:B------:R-:W-:Y:S01]  /*0db0*/  FADD.FTZ R31, R31, UR5 ;  /* 0x000000051f1f7e21 */ /* 0x000fe20008010000 */
[----:B------:R-:W-:Y:S09]  /*0dc0*/  @P3 BRA `(.L_x_1977) ;  /* 0x00000000007c3947 */ /* 0x000ff20003800000 */
[----:B------:R-:W-:Y:S01]  /*0dd0*/  FMUL.FTZ R38, R38, 1.4426950216293334961 ;  /* 0x3fb8aa3b26267820 */ /* 0x000fe20000410000 */
[----:B-1----:R-:W-:Y:S01]  /*0de0*/  HFMA2.MMA R19, -RZ, RZ, 1.625, 0 ;  /* 0x3e800000ff137435 */ /* 0x002fe200000001ff */
        /* <DEDUP_REMOVED lines=29> */
.L_x_1977:
[----:B------:R-:W-:Y:S05]  /*0fc0*/  BSYNC B0 ;  /* 0x0000000000007941 */ /* 0x000fea0003800000 */
.L_x_1976:
[----:B------:R-:W-:Y:S01]  /*0fd0*/  HADD2.F32 R12, -RZ, R12.H1_H1 ;  /* 0x3000000cff0c7230 */ /* 0x000fe20000004100 */
        /* <DEDUP_REMOVED lines=35> */
.L_x_1979:
[----:B------:R-:W-:Y:S05]  /*1210*/  BSYNC B0 ;  /* 0x0000000000007941 */ /* 0x000fea0003800000 */
.L_x_1978:
        /* <DEDUP_REMOVED lines=36> */
.L_x_1981:
[----:B------:R-:W-:Y:S05]  /*1460*/  BSYNC B0 ;  /* 0x0000000000007941 */ /* 0x000fea0003800000 */
.L_x_1980:
        /* <DEDUP_REMOVED lines=36> */
.L_x_1983:
[----:B------:R-:W-:Y:S05]  /*16b0*/  BSYNC B0 ;  /* 0x0000000000007941 */ /* 0x000fea0003800000 */
.L_x_1982:
        /* <DEDUP_REMOVED lines=36> */
.L_x_1985:
[----:B------:R-:W-:Y:S05]  /*1900*/  BSYNC B0 ;  /* 0x0000000000007941 */ /* 0x000fea0003800000 */
.L_x_1984:
        /* <DEDUP_REMOVED lines=36> */
.L_x_1987:
[----:B------:R-:W-:Y:S05]  /*1b50*/  BSYNC B0 ;  /* 0x0000000000007941 */ /* 0x000fea0003800000 */
.L_x_1986:
        /* <DEDUP_REMOVED lines=36> */
.L_x_1989:
[----:B------:R-:W-:Y:S05]  /*1da0*/  BSYNC B0 ;  /* 0x0000000000007941 */ /* 0x000fea0003800000 */
.L_x_1988:
[----:B------:R-:W-:Y:S01]  /*1db0*/  HADD2.F32 R15, -RZ, R15.H1_H1 ;  /* 0x3000000fff0f7230 */ /* 0x000fe20000004100 */
        /* <DEDUP_REMOVED lines=35> */
.L_x_1991:
[----:B------:R-:W-:Y:S05]  /*1ff0*/  BSYNC B0 ;  /* 0x0000000000007941 */ /* 0x000fea0003800000 */
.L_x_1990:
        /* <DEDUP_REMOVED lines=34> */
.L_x_1993:
[----:B------:R-:W-:Y:S05]  /*2220*/  BSYNC B0 ;  /* 0x0000000000007941 */ /* 0x000fea0003800000 */
.L_x_1992:
        /* <DEDUP_REMOVED lines=33> */
.L_x_1995:
[----:B------:R-:W-:Y:S05]  /*2440*/  BSYNC B0 ;  /* 0x0000000000007941 */ /* 0x000fea0003800000 */
.L_x_1994:
        /* <DEDUP_REMOVED lines=33> */
.L_x_1997:
[----:B------:R-:W-:Y:S05]  /*2660*/  BSYNC B0 ;  /* 0x0000000000007941 */ /* 0x000fea0003800000 */
.L_x_1996:
        /* <DEDUP_REMOVED lines=33> */
.L_x_1999:
[----:B------:R-:W-:Y:S05]  /*2880*/  BSYNC B0 ;  /* 0x0000000000007941 */ /* 0x000fea0003800000 */
.L_x_1998:
        /* <DEDUP_REMOVED lines=33> */
.L_x_2001:
[----:B------:R-:W-:Y:S05]  /*2aa0*/  BSYNC B0 ;  /* 0x0000000000007941 */ /* 0x000fea0003800000 */
.L_x_2000:
        /* <DEDUP_REMOVED lines=33> */
.L_x_2003:
[----:B------:R-:W-:Y:S05]  /*2cc0*/  BSYNC B0 ;  /* 0x0000000000007941 */ /* 0x000fea0003800000 */
.L_x_2002:
        /* <DEDUP_REMOVED lines=33> */
.L_x_2005:
[----:B------:R-:W-:Y:S05]  /*2ee0*/  BSYNC B0 ;  /* 0x0000000000007941 */ /* 0x000fea0003800000 */
.L_x_2004:
[----:B------:R-:W-:Y:S01]  /*2ef0*/  USHF.R.S32.HI UR14, URZ, 0x1f, UR49 ;  /* 0x0000001f3f0e7899 */ /* 0x000fe20008011431 */
[----:B-1----:R-:W0:Y:S01]  /*2f00*/  LDS.128 R16, [R8] ;  /* 0x0000000008107984 */ /* 0x002e220000000c00 */
[----:B------:R-:W-:Y:S01]  /*2f10*/  ULEA UR12, UR28, 0xfffff800, 0xb ;  /* 0xfffff8001c0c7891 */ /* 0x000fe2000f8e583f */
[----:B------:R-:W-:Y:S01]  /*2f20*/  ULDC.64 UR20, c[0x0][0x2a0] ;  /* 0x0000a80000147ab9 */ /* 0x000fe20000000a00 */
[----:B------:R-:W-:Y:S01]  /*2f30*/  ULDC.64 UR22, c[0x0][0x2a8] ;  /* 0x0000aa0000167ab9 */ /* 0x000fe20000000a00 */
[----:B------:R-:W-:Y:S01]  /*2f40*/  UIMAD UR6, UR14, UR20, URZ ;  /* 0x000000140e0672a4 */ /* 0x000fe2000f8e023f */
[----:B------:R-:W1:Y:S01]  /*2f50*/  LDS.128 R12, [R8+0x10] ;  /* 0x00001000080c7984 */ /* 0x000e620000000c00 */
[----:B------:R-:W-:Y:S02]  /*2f60*/  USHF.R.S32.HI UR13, URZ, 0x1f, UR12 ;  /* 0x0000001f3f0d7899 */ /* 0x000fe4000801140c */
[----:B------:R-:W-:Y:S02]  /*2f70*/  UIMAD UR15, UR49, UR21, UR6 ;  /* 0x00000015310f72a4 */ /* 0x000fe4000f8e0206 */
[----:B------:R-:W-:-:S02]  /*2f80*/  UIMAD.WIDE.U32 UR20, UR49, UR20, UR12 ;  /* 0x00000014311472a5 */ /* 0x000fc4000f8e000c */
[----:B------:R-:W-:Y:S02]  /*2f90*/  USHF.R.S32.HI UR6, URZ, 0x1f, UR24 ;  /* 0x0000001f3f067899 */ /* 0x000fe40008011418 */
        /* <DEDUP_REMOVED lines=8> */
[----:B------:R-:W-:Y:S01]  /*3020*/  MOV R10, UR15 ;  /* 0x0000000f000a7c02 */ /* 0x000fe20008000f00 */
[----:B------:R-:W-:-:S03]  /*3030*/  ULDC.64 UR22, c[0x0][0x2b8] ;  /* 0x0000ae0000167ab9 */ /* 0x000fc60000000a00 */
[----:B------:R-:W-:Y:S01]  /*3040*/  MOV R11, UR20 ;  /* 0x00000014000b7c02 */ /* 0x000fe20008000f00 */
[----:B------:R-:W-:Y:S02]  /*3050*/  ULDC.64 UR20, c[0x0][0x2b0] ;  /* 0x0000ac0000147ab9 */ /* 0x000fe40000000a00 */
[----:B------:R-:W-:Y:S01]  /*3060*/  IMAD.WIDE R10, R64, 0x10, R10 ;  /* 0x00000010400a7825 */ /* 0x000fe200078e020a */
[----:B------:R-:W-:Y:S06]  /*3070*/  BAR.SYNC.DEFER_BLOCKING 0x0 ;  /* 0x0000000000007b1d */ /* 0x000fec0000010000 */
[----:B------:R-:W2:Y:S04]  /*3080*/  LDG.E.128 R68, desc[UR30][R10.64] ;  /* 0x0000001e0a447981 */ /* 0x000ea8000c1e1d00 */
[----:B------:R3:W4:Y:S01]  /*3090*/  LDG.E.128 R72, desc[UR30][R10.64+0x200] ;  /* 0x0002001e0a487981 */ /* 0x000722000c1e1d00 */
        /* <DEDUP_REMOVED lines=11> */
[----:B---3--:R-:W-:Y:S01]  /*3150*/  MOV R10, UR15 ;  /* 0x0000000f000a7c02 */ /* 0x008fe20008000f00 */
[----:B0-----:R-:W-:Y:S01]  /*3160*/  HADD2.F32 R94, -RZ, R16.H1_H1 ;  /* 0x30000010ff5e7230 */ /* 0x001fe20000004100 */
[----:B------:R-:W-:Y:S02]  /*3170*/  ULDC.64 UR22, c[0x0][0x3a0] ;  /* 0x0000e80000167ab9 */ /* 0x000fe40000000a00 */
[----:B------:R-:W-:Y:S01]  /*3180*/  MOV R11, UR20 ;  /* 0x00000014000b7c02 */ /* 0x000fe20008000f00 */
[----:B-1----:R-:W-:Y:S01]  /*3190*/  HADD2.F32 R85, -RZ, R12.H0_H0 ;  /* 0x2000000cff557230 */ /* 0x002fe20000004100 */
[----:B------:R-:W-:Y:S01]  /*31a0*/  ULDC.64 UR20, c[0x0][0x398] ;  /* 0x0000e60000147ab9 */ /* 0x000fe20000000a00 */
[----:B------:R-:W-:Y:S01]  /*31b0*/  IMAD.WIDE R10, R64, 0x10, R10 ;  /* 0x00000010400a7825 */ /* 0x000fe200078e020a */
[----:B--2---:R-:W-:Y:S04]  /*31c0*/  STS.128 [R2], R68 ;  /* 0x0000004402007388 */ /* 0x004fe80000000c00 */
[----:B----4-:R-:W-:Y:S01]  /*31d0*/  STS.128 [R2+0x200], R72 ;  /* 0x0002004802007388 */ /* 0x010fe20000000c00 */
[----:B------:R-:W-:-:S03]  /*31e0*/  NOP ;  /* 0x0000000000007918 */ /* 0x000fc60000000000 */
[----:B------:R-:W0:Y:S04]  /*31f0*/  LDS.128 R56, [R8] ;  /* 0x0000000008387984 */ /* 0x000e280000000c00 */
[----:B------:R-:W1:Y:S01]  /*3200*/  LDS.128 R52, [R8+0x10] ;  /* 0x0000100008347984 */ /* 0x000e620000000c00 */
[----:B------:R-:W-:Y:S06]  /*3210*/  BAR.SYNC.DEFER_BLOCKING 0x0 ;  /* 0x0000000000007b1d */ /* 0x000fec0000010000 */
[----:B------:R-:W2:Y:S04]  /*3220*/  LDG.E.128 R20, desc[UR30][R10.64] ;  /* 0x0000001e0a147981 */ /* 0x000ea8000c1e1d00 */
[----:B------:R3:W4:Y:S01]  /*3230*/  LDG.E.128 R48, desc[UR30][R10.64+0x200] ;  /* 0x0002001e0a307981 */ /* 0x000722000c1e1d00 */
[----:B------:R-:W-:Y:S01]  /*3240*/  HADD2.F32 R86, -RZ, R12.H1_H1 ;  /* 0x3000000cff567230 */ /* 0x000fe20000004100 */
[----:B------:R-:W-:Y:S01]  /*3250*/  UIMAD UR15, UR14, UR20, URZ ;  /* 0x000000140e0f72a4 */ /* 0x000fe2000f8e023f */
[----:B------:R-:W-:-:S02]  /*3260*/  HADD2.F32 R83, -RZ, R13.H1_H1 ;  /* 0x3000000dff537230 */ /* 0x000fc40000004100 */
[--C-:B0-----:R-:W-:Y:S01]  /*3270*/  HADD2.F32 R60, -RZ, R56.reuse.H0_H0 ;  /* 0x20000038ff3c7230 */ /* 0x101fe20000004100 */
[----:B------:R-:W-:Y:S01]  /*3280*/  UIMAD UR15, UR49, UR21, UR15 ;  /* 0x00000015310f72a4 */ /* 0x000fe2000f8e020f */
[--C-:B------:R-:W-:Y:S01]  /*3290*/  HADD2.F32 R62, -RZ, R57.reuse.H0_H0 ;  /* 0x20000039ff3e7230 */ /* 0x100fe20000004100 */
[----:B------:R-:W-:Y:S01]  /*32a0*/  UIMAD.WIDE.U32 UR20, UR49, UR20, UR12 ;  /* 0x00000014311472a5 */ /* 0x000fe2000f8e000c */
[----:B------:R-:W-:Y:S02]  /*32b0*/  HADD2.F32 R61, -RZ, R56.H1_H1 ;  /* 0x30000038ff3d7230 */ /* 0x000fe40000004100 */
[----:B------:R-:W-:Y:S01]  /*32c0*/  FMUL.FTZ R56, R60, -1.4426950216293334961 ;  /* 0xbfb8aa3b3c387820 */ /* 0x000fe20000410000 */
[--C-:B---3--:R-:W-:Y:S02]  /*32d0*/  HADD2.F32 R10, -RZ, R58.reuse.H0_H0 ;  /* 0x2000003aff0a7230 */ /* 0x108fe40000004100 */
[----:B------:R-:W-:Y:S01]  /*32e0*/  FMUL.FTZ R65, R62, -1.4426950216293334961 ;  /* 0xbfb8aa3b3e417820 */ /* 0x000fe20000410000 */
[----:B------:R-:W-:Y:S01]  /*32f0*/  HADD2.F32 R58, -RZ, R58.H1_H1 ;  /* 0x3000003aff3a7230 */ /* 0x000fe20000004100 */
[----:B------:R0:W3:Y:S01]  /*3300*/  MUFU.EX2 R71, R56 ;  /* 0x0000003800477308 */ /* 0x0000e20000000800 */
[----:B------:R-:W-:-:S02]  /*3310*/  HADD2.F32 R57, -RZ, R57.H1_H1 ;  /* 0x30000039ff397230 */ /* 0x000fc40000004100 */
[----:B------:R-:W-:Y:S01]  /*3320*/  FMUL.FTZ R63, R61, -1.4426950216293334961 ;  /* 0xbfb8aa3b3d3f7820 */ /* 0x000fe20000410000 */
[----:B-1----:R-:W-:Y:S02]  /*3330*/  HADD2.F32 R70, -RZ, R52.H1_H1 ;  /* 0x30000034ff467230 */ /* 0x002fe40000004100 */
[----:B------:R-:W-:Y:S01]  /*3340*/  FMUL.FTZ R67, R58, -1.4426950216293334961 ;  /* 0xbfb8aa3b3a437820 */ /* 0x000fe20000410000 */
[----:B------:R-:W-:Y:S02]  /*3350*/  HADD2.F32 R11, -RZ, R59.H0_H0 ;  /* 0x2000003bff0b7230 */ /* 0x000fe40000004100 */
[----:B------:R-:W-:Y:S01]  /*3360*/  FMUL.FTZ R66, R57, -1.4426950216293334961 ;  /* 0xbfb8aa3b39427820 */ /* 0x000fe20000410000 */
[----:B------:R-:W-:Y:S01]  /*3370*/  HADD2.F32 R69, -RZ, R54.H1_H1 ;  /* 0x30000036ff457230 */ /* 0x000fe20000004100 */
[----:B------:R1:W5:Y:S01]  /*3380*/  MUFU.EX2 R73, R65 ;  /* 0x0000004100497308 */ /* 0x0003620000000800 */
[----:B0-----:R-:W-:Y:S01]  /*3390*/  FMUL.FTZ R56, R10, -1.4426950216293334961 ;  /* 0xbfb8aa3b0a387820 */ /* 0x001fe20000410000 */
[----:B------:R-:W-:Y:S01]  /*33a0*/  FMUL.FTZ R80, R70, -1.4426950216293334961 ;  /* 0xbfb8aa3b46507820 */ /* 0x000fe20000410000 */
[----:B------:R-:W-:-:S02]  /*33b0*/  HADD2.F32 R95, -RZ, R17.H1_H1 ;  /* 0x30000011ff5f7230 */ /* 0x000fc40000004100 */
[----:B------:R-:W-:Y:S01]  /*33c0*/  FMUL.FTZ R105, R69, -1.4426950216293334961 ;  /* 0xbfb8aa3b45697820 */ /* 0x000fe20000410000 */
[----:B------:R-:W-:Y:S01]  /*33d0*/  HADD2.F32 R91, -RZ, R18.H1_H1 ;  /* 0x30000012ff5b7230 */ /* 0x000fe20000004100 */
[----:B------:R-:W-:Y:S01]  /*33e0*/  UIADD3 UR21, UR21, UR15, URZ ;  /* 0x0000000f15157290 */ /* 0x000fe2000fffe03f */
[--C-:B------:R-:W-:Y:S01]  /*33f0*/  HADD2.F32 R88, -RZ, R19.reuse.H0_H0 ;  /* 0x20000013ff587230 */ /* 0x100fe20000004100 */
[----:B------:R0:W5:Y:S01]  /*3400*/  MUFU.EX2 R72, R63 ;  /* 0x0000003f00487308 */ /* 0x0001620000000800 */
[----:B-1----:R-:W-:Y:S02]  /*3410*/  HADD2.F32 R65, -RZ, R52.H0_H0 ;  /* 0x20000034ff417230 */ /* 0x002fe40000004100 */
[----:B---3--:R-:W-:Y:S01]  /*3420*/  FADD.FTZ R71, R71, 1 ;  /* 0x3f80000047477421 */ /* 0x008fe20000010000 */
[----:B------:R-:W-:Y:S01]  /*3430*/  HADD2.F32 R87, -RZ, R19.H1_H1 ;  /* 0x30000013ff577230 */ /* 0x000fe20000004100 */
[----:B------:R-:W-:Y:S01]  /*3440*/  UIMAD UR15, UR6, UR22, URZ ;  /* 0x00000016060f72a4 */ /* 0x000fe2000f8e023f */
[----:B------:R-:W-:Y:S01]  /*3450*/  FMUL.FTZ R52, R65, -1.4426950216293334961 ;  /* 0xbfb8aa3b41347820 */ /* 0x000fe20000410000 */
[----:B------:R-:W-:Y:S01]  /*3460*/  UIMAD.WIDE.U32 UR20, UR24, UR22, UR20 ;  /* 0x00000016181472a5 */ /* 0x000fe2000f8e0014 */
[----:B------:R1:W3:Y:S01]  /*3470*/  MUFU.EX2 R75, R56 ;  /* 0x00000038004b7308 */ /* 0x0002e20000000800 */
[----:B0-----:R-:W-:-:S02]  /*3480*/  HADD2.F32 R63, -RZ, R59.H1_H1 ;  /* 0x3000003bff3f7230 */ /* 0x001fc40000004100 */
[----:B------:R-:W-:Y:S01]  /*3490*/  FMUL.FTZ R59, R11, -1.4426950216293334961 ;  /* 0xbfb8aa3b0b3b7820 */ /* 0x000fe20000410000 */
[----:B-----5:R-:W-:Y:S01]  /*34a0*/  FADD.FTZ R73, R73, 1 ;  /* 0x3f80000049497421 */ /* 0x020fe20000010000 */
[----:B------:R-:W-:Y:S01]  /*34b0*/  UIMAD UR15, UR24, UR23, UR15 ;  /* 0x00000017180f72a4 */ /* 0x000fe2000f8e020f */
[----:B------:R-:W-:Y:S02]  /*34c0*/  FMUL.FTZ R68, R63, -1.4426950216293334961 ;  /* 0xbfb8aa3b3f447820 */ /* 0x000fe40000410000 */
[----:B------:R-:W-:Y:S01]  /*34d0*/  ULDC.64 UR22, c[0x0][0x3e8] ;  /* 0x0000fa0000167ab9 */ /* 0x000fe20000000a00 */
[----:B------:R0:W5:Y:S01]  /*34e0*/  MUFU.EX2 R76, R67 ;  /* 0x00000043004c7308 */ /* 0x0001620000000800 */
[----:B-1----:R-:W-:Y:S02]  /*34f0*/  HADD2.F32 R56, -RZ, R53.H0_H0 ;  /* 0x20000035ff387230 */ /* 0x002fe40000004100 */
[----:B------:R-:W-:Y:S01]  /*3500*/  FADD.FTZ R72, R72, 1 ;  /* 0x3f80000048487421 */ /* 0x000fe20000010000 */
[----:B------:R-:W-:-:S02]  /*3510*/  UIADD3 UR21, UR21, UR15, URZ ;  /* 0x0000000f15157290 */ /* 0x000fc4000fffe03f */
[----:B------:R-:W-:Y:S02]  /*3520*/  ULEA UR15, UP0, UR20, UR22, 0x1 ;  /* 0x00000016140f7291 */ /* 0x000fe4000f80083f */
[----:B------:R1:W5:Y:S01]  /*3530*/  MUFU.EX2 R74, R66 ;  /* 0x00000042004a7308 */ /* 0x0003620000000800 */
[----:B0-----:R-:W-:Y:S02]  /*3540*/  HADD2.F32 R67, -RZ, R54.H0_H0 ;  /* 0x20000036ff437230 */ /* 0x001fe40000004100 */
[----:B---3--:R-:W-:Y:S01]  /*3550*/  FADD.FTZ R75, R75, 1 ;  /* 0x3f8000004b4b7421 */ /* 0x008fe20000010000 */
[----:B------:R-:W-:-:S04]  /*3560*/  ULEA.HI.X UR20, UR20, UR23, UR21, 0x1, UP0 ;  /* 0x0000001714147291 */ /* 0x000fc800080f0c15 */
[----:B------:R0:W3:Y:S01]  /*3570*/  MUFU.EX2 R79, R52 ;  /* 0x00000034004f7308 */ /* 0x0000e20000000800 */
[----:B-1----:R-:W-:Y:S02]  /*3580*/  HADD2.F32 R66, -RZ, R53.H1_H1 ;  /* 0x30000035ff427230 */ /* 0x002fe40000004100 */
[----:B------:R-:W-:Y:S01]  /*3590*/  FMUL.FTZ R53, R56, -1.4426950216293334961 ;  /* 0xbfb8aa3b38357820 */ /* 0x000fe20000410000 */
[----:B-----5:R-:W-:Y:S02]  /*35a0*/  FADD.FTZ R76, R76, 1 ;  /* 0x3f8000004c4c7421 */ /* 0x020fe40000010000 */
[----:B------:R-:W-:Y:S02]  /*35b0*/  FMUL.FTZ R82, R66, -1.4426950216293334961 ;  /* 0xbfb8aa3b42527820 */ /* 0x000fe40000410000 */
[----:B------:R1:W5:Y:S01]  /*35c0*/  MUFU.EX2 R77, R59 ;  /* 0x0000003b004d7308 */ /* 0x0003620000000800 */
[----:B0-----:R-:W-:Y:S01]  /*35d0*/  FMUL.FTZ R52, R67, -1.4426950216293334961 ;  /* 0xbfb8aa3b43347820 */ /* 0x001fe20000410000 */
[----:B------:R-:W-:-:S06]  /*35e0*/  FADD.FTZ R74, R74, 1 ;  /* 0x3f8000004a4a7421 */ /* 0x000fcc0000010000 */
[----:B------:R0:W5:Y:S01]  /*35f0*/  MUFU.EX2 R78, R68 ;  /* 0x00000044004e7308 */ /* 0x0001620000000800 */
[----:B-1----:R-:W-:Y:S02]  /*3600*/  HADD2.F32 R59, -RZ, R55.H0_H0 ;  /* 0x20000037ff3b7230 */ /* 0x002fe40000004100 */
[----:B---3--:R-:W-:-:S03]  /*3610*/  FADD.FTZ R79, R79, 1 ;  /* 0x3f8000004f4f7421 */ /* 0x008fc60000010000 */
[----:B------:R-:W-:Y:S02]  /*3620*/  FMUL.FTZ R104, R59, -1.4426950216293334961 ;  /* 0xbfb8aa3b3b687820 */ /* 0x000fe40000410000 */
[----:B------:R-:W1:Y:S01]  /*3630*/  MUFU.EX2 R81, R53 ;  /* 0x0000003500517308 */ /* 0x000e620000000800 */
[----:B0-----:R-:W-:Y:S02]  /*3640*/  HADD2.F32 R68, -RZ, R55.H1_H1 ;  /* 0x30000037ff447230 */ /* 0x001fe40000004100 */
[----:B-----5:R-:W-:-:S03]  /*3650*/  FADD.FTZ R77, R77, 1 ;  /* 0x3f8000004d4d7421 */ /* 0x020fc60000010000 */
[----:B------:R-:W-:Y:S02]  /*3660*/  FMUL.FTZ R102, R68, -1.4426950216293334961 ;  /* 0xbfb8aa3b44667820 */ /* 0x000fe40000410000 */
[----:B------:R-:W0:Y:S01]  /*3670*/  MUFU.EX2 R106, R52 ;  /* 0x00000034006a7308 */ /* 0x000e220000000800 */
[----:B------:R-:W-:-:S07]  /*3680*/  FADD.FTZ R78, R78, 1 ;  /* 0x3f8000004e4e7421 */ /* 0x000fce0000010000 */
[----:B------:R-:W3:Y:S01]  /*3690*/  MUFU.RCP R89, R71 ;  /* 0x0000004700597308 */ /* 0x000ee20000001000 */
[----:B-1----:R-:W-:-:S07]  /*36a0*/  FADD.FTZ R101, R81, 1 ;  /* 0x3f80000051657421 */ /* 0x002fce0000010000 */
[----:B------:R-:W-:Y:S01]  /*36b0*/  MUFU.RCP R92, R72 ;  /* 0x00000048005c7308 */ /* 0x000fe20000001000 */
[----:B0-----:R-:W-:-:S07]  /*36c0*/  FADD.FTZ R106, R106, 1 ;  /* 0x3f8000006a6a7421 */ /* 0x001fce0000010000 */
[----:B------:R-:W-:Y:S08]  /*36d0*/  MUFU.RCP R93, R73 ;  /* 0x00000049005d7308 */ /* 0x000ff00000001000 */
[----:B------:R0:W1:Y:S08]  /*36e0*/  MUFU.EX2 R84, R82 ;  /* 0x0000005200547308 */ /* 0x0000700000000800 */
[----:B------:R5:W-:Y:S01]  /*36f0*/  MUFU.RCP R90, R74 ;  /* 0x0000004a005a7308 */ /* 0x000be20000001000 */
[----:B0-----:R-:W-:-:S02]  /*3700*/  HADD2.F32 R82, -RZ, R13.H0_H0 ;  /* 0x2000000dff527230 */ /* 0x001fc40000004100 */
[----:B---3--:R-:W-:-:S05]  /*3710*/  FADD.FTZ R13, -R89, 1 ;  /* 0x3f800000590d7421 */ /* 0x008fca0000010100 */
[----:B------:R0:W-:Y:S01]  /*3720*/  MUFU.RCP R97, R75 ;  /* 0x0000004b00617308 */ /* 0x0001e20000001000 */
[----:B-----5:R-:W-:Y:S02]  /*3730*/  HADD2.F32 R74, -RZ, R15.H0_H0 ;  /* 0x2000000fff4a7230 */ /* 0x020fe40000004100 */
[----:B-1----:R-:W-:-:S05]  /*3740*/  FADD.FTZ R103, R84, 1 ;  /* 0x3f80000054677421 */ /* 0x002fca0000010000 */
[----:B------:R1:W-:Y:S01]  /*3750*/  MUFU.RCP R98, R78 ;  /* 0x0000004e00627308 */ /* 0x0003e20000001000 */
[----:B0-----:R-:W-:-:S07]  /*3760*/  HADD2.F32 R75, -RZ, R15.H1_H1 ;  /* 0x3000000fff4b7230 */ /* 0x001fce0000004100 */
[----:B------:R0:W-:Y:S01]  /*3770*/  MUFU.RCP R100, R79 ;  /* 0x0000004f00647308 */ /* 0x0001e20000001000 */
[----:B-1----:R-:W-:-:S07]  /*3780*/  HADD2.F32 R78, -RZ, R14.H0_H0 ;  /* 0x2000000eff4e7230 */ /* 0x002fce0000004100 */
[----:B------:R-:W-:Y:S01]  /*3790*/  MUFU.EX2 R80, R80 ;  /* 0x0000005000507308 */ /* 0x000fe20000000800 */
[----:B0-----:R-:W-:Y:S02]  /*37a0*/  HADD2.F32 R79, -RZ, R14.H1_H1 ;  /* 0x3000000eff4f7230 */ /* 0x001fe40000004100 */
[----:B------:R-:W-:-:S04]  /*37b0*/  FADD.FTZ R14, -R92, 1 ;  /* 0x3f8000005c0e7421 */ /* 0x000fc80000010100 */
[C---:B------:R-:W-:Y:S01]  /*37c0*/  FFMA.FTZ R19, R61.reuse, R14, 1 ;  /* 0x3f8000003d137423 */ /* 0x040fe2000001000e */
[----:B------:R-:W-:Y:S01]  /*37d0*/  FMUL.FTZ R61, R61, R92 ;  /* 0x0000005c3d3d7220 */ /* 0x000fe20000410000 */
[----:B------:R-:W0:Y:S08]  /*37e0*/  MUFU.EX2 R102, R102 ;  /* 0x0000006600667308 */ /* 0x000e300000000800 */
[----:B------:R-:W1:Y:S08]  /*37f0*/  MUFU.EX2 R104, R104 ;  /* 0x0000006800687308 */ /* 0x000e700000000800 */
[----:B------:R-:W3:Y:S01]  /*3800*/  MUFU.EX2 R105, R105 ;  /* 0x0000006900697308 */ /* 0x000ee20000000800 */
[----:B0-----:R-:W-:-:S07]  /*3810*/  FADD.FTZ R113, R102, 1 ;  /* 0x3f80000066717421 */ /* 0x001fce0000010000 */
[----:B------:R-:W-:Y:S01]  /*3820*/  MUFU.RCP R99, R76 ;  /* 0x0000004c00637308 */ /* 0x000fe20000001000 */
[----:B-1----:R-:W-:-:S07]  /*3830*/  FADD.FTZ R112, R104, 1 ;  /* 0x3f80000068707421 */ /* 0x002fce0000010000 */
[----:B------:R-:W-:Y:S01]  /*3840*/  MUFU.RCP R96, R77 ;  /* 0x0000004d00607308 */ /* 0x000fe20000001000 */
[----:B---3--:R-:W-:-:S07]  /*3850*/  FADD.FTZ R105, R105, 1 ;  /* 0x3f80000069697421 */ /* 0x008fce0000010000 */
[----:B------:R-:W0:Y:S08]  /*3860*/  MUFU.RCP R103, R103 ;  /* 0x0000006700677308 */ /* 0x000e300000001000 */
[----:B------:R-:W1:Y:S08]  /*3870*/  MUFU.RCP R101, R101 ;  /* 0x0000006500657308 */ /* 0x000e700000001000 */
[----:B------:R-:W-:Y:S01]  /*3880*/  MUFU.RCP R113, R113 ;  /* 0x0000007100717308 */ /* 0x000fe20000001000 */
[----:B0-----:R-:W-:-:S04]  /*3890*/  FADD.FTZ R115, -R103, 1 ;  /* 0x3f80000067737421 */ /* 0x001fc80000010100 */
[C---:B------:R-:W-:Y:S01]  /*38a0*/  FFMA.FTZ R115, R66.reuse, R115, 1 ;  /* 0x3f80000042737423 */ /* 0x040fe20000010073 */
[----:B------:R-:W-:Y:S02]  /*38b0*/  FMUL.FTZ R66, R66, R103 ;  /* 0x0000006742427220 */ /* 0x000fe40000410000 */
[----:B------:R-:W-:Y:S08]  /*38c0*/  MUFU.RCP R112, R112 ;  /* 0x0000007000707308 */ /* 0x000ff00000001000 */
[----:B------:R-:W-:Y:S01]  /*38d0*/  MUFU.RCP R106, R106 ;  /* 0x0000006a006a7308 */ /* 0x000fe20000001000 */
[----:B--2---:R0:W-:Y:S04]  /*38e0*/  STS.128 [R2], R20 ;  /* 0x0000001402007388 */ /* 0x0041e80000000c00 */
[----:B----4-:R2:W-:Y:S01]  /*38f0*/  STS.128 [R2+0x200], R48 ;  /* 0x0002003002007388 */ /* 0x0105e20000000c00 */
[----:B------:R-:W-:-:S03]  /*3900*/  NOP ;  /* 0x0000000000007918 */ /* 0x000fc60000000000 */
[----:B------:R-:W3:Y:S01]  /*3910*/  LDS.128 R52, [R8] ;  /* 0x0000000008347984 */ /* 0x000ee20000000c00 */
[----:B0-----:R-:W-:Y:S02]  /*3920*/  HADD2.F32 R22, -RZ, R16.H0_H0 ;  /* 0x20000010ff167230 */ /* 0x001fe40000004100 */
[----:B------:R-:W-:Y:S01]  /*3930*/  FADD.FTZ R23, R80, 1 ;  /* 0x3f80000050177421 */ /* 0x000fe20000010000 */
[----:B------:R-:W-:Y:S02]  /*3940*/  HADD2.F32 R21, -RZ, R17.H0_H0 ;  /* 0x20000011ff157230 */ /* 0x000fe40000004100 */
[----:B------:R-:W-:Y:S01]  /*3950*/  FFMA.FTZ R17, R60, R13, 1 ;  /* 0x3f8000003c117423 */ /* 0x000fe2000001000d */
[----:B------:R-:W-:Y:S02]  /*3960*/  HADD2.F32 R20, -RZ, R18.H0_H0 ;  /* 0x20000012ff147230 */ /* 0x000fe40000004100 */
[----:B--2---:R-:W-:Y:S01]  /*3970*/  FADD.FTZ R48, -R90, 1 ;  /* 0x3f8000005a307421 */ /* 0x004fe20000010100 */
[----:B------:R-:W-:Y:S01]  /*3980*/  FADD.FTZ R51, -R97, 1 ;  /* 0x3f80000061337421 */ /* 0x000fe20000010100 */
[----:B------:R-:W0:Y:S01]  /*3990*/  MUFU.RCP R23, R23 ;  /* 0x0000001700177308 */ /* 0x000e220000001000 */
[----:B------:R-:W-:Y:S01]  /*39a0*/  FMUL.FTZ R60, R60, R89 ;  /* 0x000000593c3c7220 */ /* 0x000fe20000410000 */
[----:B------:R-:W-:Y:S01]  /*39b0*/  FFMA.FTZ R48, R57, R48, 1 ;  /* 0x3f80000039307423 */ /* 0x000fe20000010030 */
[----:B------:R-:W-:Y:S01]  /*39c0*/  FFMA.FTZ R51, R10, R51, 1 ;  /* 0x3f8000000a337423 */ /* 0x000fe20000010033 */
[----:B---3--:R-:W-:-:S02]  /*39d0*/  HADD2.F32 R71, -RZ, R52.H0_H0 ;  /* 0x20000034ff477230 */ /* 0x008fc40000004100 */
[----:B------:R-:W-:Y:S02]  /*39e0*/  HADD2.F32 R73, -RZ, R52.H1_H1 ;  /* 0x30000034ff497230 */ /* 0x000fe40000004100 */
[----:B------:R-:W-:Y:S01]  /*39f0*/  FADD.FTZ R52, -R96, 1 ;  /* 0x3f80000060347421 */ /* 0x000fe20000010100 */
[--C-:B------:R-:W-:Y:S02]  /*3a00*/  HADD2.F32 R72, -RZ, R53.reuse.H0_H0 ;  /* 0x20000035ff487230 */ /* 0x100fe40000004100 */
[----:B------:R-:W-:Y:S01]  /*3a10*/  FMUL.FTZ R12, R22, R71 ;  /* 0x00000047160c7220 */ /* 0x000fe20000410000 */
[----:B------:R-:W-:Y:S02]  /*3a20*/  HADD2.F32 R76, -RZ, R53.H1_H1 ;  /* 0x30000035ff4c7230 */ /* 0x000fe40000004100 */
[----:B------:R-:W-:Y:S01]  /*3a30*/  FMUL.FTZ R15, R94, R73 ;  /* 0x000000495e0f7220 */ /* 0x000fe20000410000 */
[--C-:B------:R-:W-:Y:S02]  /*3a40*/  HADD2.F32 R77, -RZ, R54.reuse.H0_H0 ;  /* 0x20000036ff4d7230 */ /* 0x100fe40000004100 */
[----:B------:R-:W-:Y:S01]  /*3a50*/  FMUL.FTZ R16, R89, R12 ;  /* 0x0000000c59107220 */ /* 0x000fe20000410000 */
[----:B------:R-:W-:-:S02]  /*3a60*/  HADD2.F32 R80, -RZ, R54.H1_H1 ;  /* 0x30000036ff507230 */ /* 0x000fc40000004100 */
[----:B------:R-:W-:Y:S01]  /*3a70*/  FMUL.FTZ R18, R92, R15 ;  /* 0x0000000f5c127220 */ /* 0x000fe20000410000 */
[----:B------:R-:W-:Y:S01]  /*3a80*/  FMUL.FTZ R49, R95, R76 ;  /* 0x0000004c5f317220 */ /* 0x000fe20000410000 */
[----:B------:R2:W3:Y:S01]  /*3a90*/  LDS.128 R12, [R8+0x10] ;  /* 0x00001000080c7984 */ /* 0x0004e20000000c00 */
[----:B------:R-:W-:Y:S01]  /*3aa0*/  FMUL.FTZ R16, R16, R17 ;  /* 0x0000001110107220 */ /* 0x000fe20000410000 */
[----:B------:R-:W-:Y:S01]  /*3ab0*/  FMUL.FTZ R17, R18, R19 ;  /* 0x0000001312117220 */ /* 0x000fe20000410000 */
[----:B------:R-:W-:Y:S01]  /*3ac0*/  FADD.FTZ R19, -R93, 1 ;  /* 0x3f8000005d137421 */ /* 0x000fe20000010100 */
[----:B------:R-:W-:Y:S01]  /*3ad0*/  FMUL.FTZ R18, R21, R72 ;  /* 0x0000004815127220 */ /* 0x000fe20000410000 */
[----:B------:R-:W-:Y:S01]  /*3ae0*/  FMUL.FTZ R49, R90, R49 ;  /* 0x000000315a317220 */ /* 0x000fe20000410000 */
[--C-:B------:R-:W-:Y:S02]  /*3af0*/  HADD2.F32 R81, -RZ, R55.reuse.H0_H0 ;  /* 0x20000037ff517230 */ /* 0x100fe40000004100 */
[----:B------:R-:W-:Y:S01]  /*3b00*/  FFMA.FTZ R19, R62, R19, 1 ;  /* 0x3f8000003e137423 */ /* 0x000fe20000010013 */
[----:B--2---:R-:W-:Y:S01]  /*3b10*/  FMUL.FTZ R8, R20, R77 ;  /* 0x0000004d14087220 */ /* 0x004fe20000410000 */
[----:B------:R-:W-:Y:S01]  /*3b20*/  FMUL.FTZ R18, R93, R18 ;  /* 0x000000125d127220 */ /* 0x000fe20000410000 */
[----:B------:R-:W-:-:S02]  /*3b30*/  HADD2.F32 R84, -RZ, R55.H1_H1 ;  /* 0x30000037ff547230 */ /* 0x000fc40000004100 */
[----:B------:R-:W-:Y:S01]  /*3b40*/  FMUL.FTZ R50, R91, R80 ;  /* 0x000000505b327220 */ /* 0x000fe20000410000 */
[----:B------:R-:W-:Y:S01]  /*3b50*/  FMUL.FTZ R8, R97, R8 ;  /* 0x0000000861087220 */ /* 0x000fe20000410000 */
[----:B------:R-:W-:Y:S01]  /*3b60*/  FMUL.FTZ R18, R18, R19 ;  /* 0x0000001312127220 */ /* 0x000fe20000410000 */
[----:B------:R-:W-:Y:S01]  /*3b70*/  FMUL.FTZ R19, R49, R48 ;  /* 0x0000003031137220 */ /* 0x000fe20000410000 */
[----:B------:R-:W-:Y:S01]  /*3b80*/  FADD.FTZ R49, -R99, 1 ;  /* 0x3f80000063317421 */ /* 0x000fe20000010100 */
[----:B------:R-:W-:Y:S01]  /*3b90*/  FMUL.FTZ R48, R8, R51 ;  /* 0x0000003308307220 */ /* 0x000fe20000410000 */
[----:B------:R-:W-:Y:S01]  /*3ba0*/  FADD.FTZ R54, -R98, 1 ;  /* 0x3f80000062367421 */ /* 0x000fe20000010100 */
[----:B------:R3:W2:Y:S01]  /*3bb0*/  MUFU.RCP R8, R105 ;  /* 0x0000006900087308 */ /* 0x0006a20000001000 */
[----:B------:R-:W-:Y:S01]  /*3bc0*/  FFMA.FTZ R49, R58, R49, 1 ;  /* 0x3f8000003a317423 */ /* 0x000fe20000010031 */
        /* <DEDUP_REMOVED lines=11> */
[----:B-1----:R-:W-:Y:S01]  /*3c80*/  FADD.FTZ R53, -R101, 1 ;  /* 0x3f80000065357421 */ /* 0x002fe20000010100 */
[----:B------:R-:W-:Y:S01]  /*3c90*/  FMUL.FTZ R96, R11, R96 ;  /* 0x000000600b607220 */ /* 0x000fe20000410000 */
[----:B------:R-:W-:Y:S01]  /*3ca0*/  MOV R10, UR15 ;  /* 0x0000000f000a7c02 */ /* 0x000fe20008000f00 */
[----:B------:R-:W-:Y:S01]  /*3cb0*/  FMUL.FTZ R90, R57, R90 ;  /* 0x0000005a395a7220 */ /* 0x000fe20000410000 */
[----:B------:R-:W-:Y:S01]  /*3cc0*/  FFMA.FTZ R55, R56, R53, 1 ;  /* 0x3f80000038377423 */ /* 0x000fe20000010035 */
[----:B------:R-:W-:Y:S01]  /*3cd0*/  MOV R11, UR20 ;  /* 0x00000014000b7c02 */ /* 0x000fe20008000f00 */
[----:B------:R-:W-:Y:S01]  /*3ce0*/  ULDC.64 UR20, c[0x0][0x320] ;  /* 0x0000c80000147ab9 */ /* 0x000fe20000000a00 */
[----:B------:R-:W1:Y:S01]  /*3cf0*/  LDC R89, c[0x0][0x21c] ;  /* 0x00008700ff597b82 */ /* 0x000e620000000800 */
[----:B------:R-:W-:Y:S01]  /*3d00*/  ISETP.NE.U32.AND P0, PT, RZ, UR20, PT ;  /* 0x00000014ff007c0c */ /* 0x000fe2000bf05070 */
[----:B---3--:R-:W-:-:S02]  /*3d10*/  HADD2.F32 R105, -RZ, R13.H0_H0 ;  /* 0x2000000dff697230 */ /* 0x008fc40000004100 */
[----:B------:R-:W-:Y:S01]  /*3d20*/  FMUL.FTZ R62, R62, R93 ;  /* 0x0000005d3e3e7220 */ /* 0x000fe20000410000 */
[----:B------:R-:W-:Y:S02]  /*3d30*/  HADD2.F32 R104, -RZ, R13.H1_H1 ;  /* 0x3000000dff687230 */ /* 0x000fe40000004100 */
[----:B0-----:R-:W-:Y:S01]  /*3d40*/  FADD.FTZ R13, -R23, 1 ;  /* 0x3f800000170d7421 */ /* 0x001fe20000010100 */
[----:B------:R-:W-:Y:S02]  /*3d50*/  HADD2.F32 R102, -RZ, R12.H0_H0 ;  /* 0x2000000cff667230 */ /* 0x000fe40000004100 */
[----:B------:R-:W-:Y:S01]  /*3d60*/  FMUL.FTZ R50, R82, R105 ;  /* 0x0000006952327220 */ /* 0x000fe20000410000 */
[--C-:B------:R-:W-:Y:S02]  /*3d70*/  HADD2.F32 R111, -RZ, R15.reuse.H0_H0 ;  /* 0x2000000fff6f7230 */ /* 0x100fe40000004100 */
[----:B------:R-:W-:Y:S01]  /*3d80*/  FMUL.FTZ R114, R83, R104 ;  /* 0x0000006853727220 */ /* 0x000fe20000410000 */
[----:B------:R-:W-:-:S02]  /*3d90*/  HADD2.F32 R110, -RZ, R15.H1_H1 ;  /* 0x3000000fff6e7230 */ /* 0x000fc40000004100 */
[----:B------:R-:W-:Y:S01]  /*3da0*/  FFMA.FTZ R15, R70, R13, 1 ;  /* 0x3f800000460f7423 */ /* 0x000fe2000001000d */
[----:B------:R-:W-:Y:S02]  /*3db0*/  HADD2.F32 R107, -RZ, R12.H1_H1 ;  /* 0x3000000cff6b7230 */ /* 0x000fe40000004100 */
[C---:B------:R-:W-:Y:S01]  /*3dc0*/  FADD.FTZ R12, -R100.reuse, 1 ;  /* 0x3f800000640c7421 */ /* 0x040fe20000010100 */
[----:B------:R-:W-:Y:S01]  /*3dd0*/  FMUL.FTZ R13, R85, R102 ;  /* 0x00000066550d7220 */ /* 0x000fe20000410000 */
[--C-:B------:R-:W-:Y:S02]  /*3de0*/  HADD2.F32 R109, -RZ, R14.reuse.H0_H0 ;  /* 0x2000000eff6d7230 */ /* 0x100fe40000004100 */
[----:B------:R-:W-:Y:S01]  /*3df0*/  FMUL.FTZ R114, R103, R114 ;  /* 0x0000007267727220 */ /* 0x000fe20000410000 */
[----:B------:R-:W-:Y:S02]  /*3e00*/  HADD2.F32 R108, -RZ, R14.H1_H1 ;  /* 0x3000000eff6c7230 */ /* 0x000fe40000004100 */
[----:B------:R-:W-:Y:S01]  /*3e10*/  FFMA.FTZ R12, R65, R12, 1 ;  /* 0x3f800000410c7423 */ /* 0x000fe2000001000c */
[----:B------:R-:W-:Y:S01]  /*3e20*/  FMUL.FTZ R13, R100, R13 ;  /* 0x0000000d640d7220 */ /* 0x000fe20000410000 */
[----:B------:R-:W-:Y:S01]  /*3e30*/  FMUL.FTZ R14, R86, R107 ;  /* 0x0000006b560e7220 */ /* 0x000fe20000410000 */
[----:B------:R-:W-:Y:S01]  /*3e40*/  FMUL.FTZ R52, R101, R50 ;  /* 0x0000003265347220 */ /* 0x000fe20000410000 */
[----:B------:R-:W-:Y:S01]  /*3e50*/  FMUL.FTZ R115, R114, R115 ;  /* 0x0000007372737220 */ /* 0x000fe20000410000 */
[----:B------:R-:W-:Y:S01]  /*3e60*/  FMUL.FTZ R50, R13, R12 ;  /* 0x0000000c0d327220 */ /* 0x000fe20000410000 */
[----:B------:R-:W-:Y:S01]  /*3e70*/  FMUL.FTZ R14, R23, R14 ;  /* 0x0000000e170e7220 */ /* 0x000fe20000410000 */
[----:B------:R-:W-:Y:S01]  /*3e80*/  FADD.FTZ R13, -R113, 1 ;  /* 0x3f800000710d7421 */ /* 0x000fe20000010100 */
[----:B------:R-:W-:Y:S01]  /*3e90*/  FADD.FTZ R114, -R112, 1 ;  /* 0x3f80000070727421 */ /* 0x000fe20000010100 */
[----:B------:R-:W-:Y:S01]  /*3ea0*/  FADD.FTZ R12, -R106, 1 ;  /* 0x3f8000006a0c7421 */ /* 0x000fe20000010100 */
[----:B------:R-:W-:Y:S01]  /*3eb0*/  FMUL.FTZ R53, R14, R15 ;  /* 0x0000000f0e357220 */ /* 0x000fe20000410000 */
[----:B------:R-:W-:Y:S01]  /*3ec0*/  FFMA.FTZ R119, R68, R13, 1 ;  /* 0x3f80000044777423 */ /* 0x000fe2000001000d */
[----:B--2---:R-:W-:Y:S01]  /*3ed0*/  FADD.FTZ R14, -R8, 1 ;  /* 0x3f800000080e7421 */ /* 0x004fe20000010100 */
[----:B------:R-:W-:Y:S01]  /*3ee0*/  FMUL.FTZ R13, R78, R109 ;  /* 0x0000006d4e0d7220 */ /* 0x000fe20000410000 */
[----:B------:R-:W-:Y:S01]  /*3ef0*/  FMUL.FTZ R15, R79, R108 ;  /* 0x0000006c4f0f7220 */ /* 0x000fe20000410000 */
[----:B------:R-:W-:Y:S01]  /*3f00*/  FMUL.FTZ R52, R52, R55 ;  /* 0x0000003734347220 */ /* 0x000fe20000410000 */
[----:B------:R-:W-:Y:S01]  /*3f10*/  FFMA.FTZ R117, R59, R114, 1 ;  /* 0x3f8000003b757423 */ /* 0x000fe20000010072 */
        /* <DEDUP_REMOVED lines=13> */
[----:B------:R-:W-:Y:S01]  /*3ff0*/  LEA R19, R5, R0, 0x1 ;  /* 0x0000000005137211 */ /* 0x000fe200078e08ff */
[----:B------:R-:W-:Y:S01]  /*4000*/  FMUL.FTZ R101, R56, R101 ;  /* 0x0000006538657220 */ /* 0x000fe20000410000 */
[----:B------:R-:W-:Y:S01]  /*4010*/  F2FP.F16.F32.PACK_AB R18, R114, R55 ;  /* 0x000000377212723e */ /* 0x000fe200000000ff */
[----:B------:R-:W-:Y:S01]  /*4020*/  IMAD.WIDE R56, R64, 0x10, R10 ;  /* 0x0000001040387825 */ /* 0x000fe200078e020a */
[----:B------:R-:W-:-:S03]  /*4030*/  F2FP.F16.F32.PACK_AB R12, R17, R16 ;  /* 0x00000010110c723e */ /* 0x000fc600000000ff */
[----:B------:R-:W-:Y:S01]  /*4040*/  FMUL.FTZ R58, R58, R99 ;  /* 0x000000633a3a7220 */ /* 0x000fe20000410000 */
[----:B------:R-:W-:Y:S01]  /*4050*/  LEA R114, R19, R4, 0x4 ;  /* 0x0000000413727211 */ /* 0x000fe200078e20ff */
[----:B------:R-:W-:Y:S01]  /*4060*/  FMUL.FTZ R63, R63, R98 ;  /* 0x000000623f3f7220 */ /* 0x000fe20000410000 */
[----:B------:R-:W-:Y:S01]  /*4070*/  F2FP.F16.F32.PACK_AB R14, R49, R48 ;  /* 0x00000030310e723e */ /* 0x000fe200000000ff */
[----:B------:R-:W-:Y:S01]  /*4080*/  FMUL.FTZ R65, R65, R100 ;  /* 0x0000006441417220 */ /* 0x000fe20000410000 */
[----:B------:R-:W-:Y:S01]  /*4090*/  F2FP.F16.F32.PACK_AB R15, R54, R51 ;  /* 0x00000033360f723e */ /* 0x000fe200000000ff */
[----:B------:R-:W-:Y:S01]  /*40a0*/  BAR.SYNC.DEFER_BLOCKING 0x0 ;  /* 0x0000000000007b1d */ /* 0x000fe20000010000 */
[----:B------:R-:W-:Y:S01]  /*40b0*/  F2FP.F16.F32.PACK_AB R16, R53, R50 ;  /* 0x000000323510723e */ /* 0x000fe200000000ff */
[----:B------:R-:W-:Y:S01]  /*40c0*/  FMUL.FTZ R70, R70, R23 ;  /* 0x0000001746467220 */ /* 0x000fe20000410000 */
[----:B------:R-:W-:Y:S01]  /*40d0*/  F2FP.F16.F32.PACK_AB R17, R115, R52 ;  /* 0x000000347311723e */ /* 0x000fe200000000ff */
[----:B------:R-:W-:Y:S01]  /*40e0*/  FMUL.FTZ R67, R67, R106 ;  /* 0x0000006a43437220 */ /* 0x000fe20000410000 */
[----:B------:R-:W-:Y:S01]  /*40f0*/  F2FP.F16.F32.PACK_AB R19, R119, R116 ;  /* 0x000000747713723e */ /* 0x000fe200000000ff */
[----:B------:R-:W-:Y:S01]  /*4100*/  FMUL.FTZ R69, R69, R8 ;  /* 0x0000000845457220 */ /* 0x000fe20000410000 */
[----:B------:R-:W-:Y:S01]  /*4110*/  ISETP.NE.AND.EX P0, PT, RZ, UR21, PT, P0 ;  /* 0x00000015ff007c0c */ /* 0x000fe2000bf05300 */
        /* <DEDUP_REMOVED lines=11> */
[----:B------:R2:W-:Y:S01]  /*41d0*/  STS.128 [R114+0x10], R16 ;  /* 0x0000101072007388 */ /* 0x0005e20000000c00 */
[----:B------:R-:W-:-:S03]  /*41e0*/  NOP ;  /* 0x0000000000007918 */ /* 0x000fc60000000000 */
[----:B------:R-:W3:Y:S04]  /*41f0*/  LDS.128 R52, [R2] ;  /* 0x0000000002347984 */ /* 0x000ee80000000c00 */
[----:B------:R-:W4:Y:S01]  /*4200*/  LDS.128 R48, [R2+0x200] ;  /* 0x0002000002307984 */ /* 0x000f220000000c00 */
[----:B0-----:R-:W-:Y:S01]  /*4210*/  FMUL.FTZ R15, R86, R70 ;  /* 0x00000046560f7220 */ /* 0x001fe20000410000 */
[----:B------:R-:W-:Y:S01]  /*4220*/  FMUL.FTZ R14, R82, R101 ;  /* 0x00000065520e7220 */ /* 0x000fe20000410000 */
[----:B------:R-:W-:Y:S01]  /*4230*/  FMUL.FTZ R13, R83, R66 ;  /* 0x00000042530d7220 */ /* 0x000fe20000410000 */
[----:B------:R-:W-:Y:S01]  /*4240*/  FMUL.FTZ R12, R78, R67 ;  /* 0x000000434e0c7220 */ /* 0x000fe20000410000 */
[----:B--2---:R-:W-:Y:S01]  /*4250*/  FMUL.FTZ R19, R91, R58 ;  /* 0x0000003a5b137220 */ /* 0x004fe20000410000 */
[----:B------:R-:W-:Y:S01]  /*4260*/  FMUL.FTZ R18, R88, R96 ;  /* 0x0000006058127220 */ /* 0x000fe20000410000 */
[----:B------:R-:W-:Y:S01]  /*4270*/  FMUL.FTZ R17, R87, R63 ;  /* 0x0000003f57117220 */ /* 0x000fe20000410000 */
[----:B------:R-:W-:Y:S01]  /*4280*/  FMUL.FTZ R16, R85, R65 ;  /* 0x0000004155107220 */ /* 0x000fe20000410000 */
[----:B---3--:R0:W-:Y:S04]  /*4290*/  STG.E.128 desc[UR30][R56.64], R52 ;  /* 0x0000003438007986 */ /* 0x0081e8000c101d1e */
[----:B----4-:R0:W-:Y:S01]  /*42a0*/  STG.E.128 desc[UR30][R56.64+0x200], R48 ;  /* 0x0002003038007986 */ /* 0x0101e2000c101d1e */
[----:B-1----:R-:W-:Y:S05]  /*42b0*/  @!P0 BRA `(.L_x_2006) ;  /* 0x0000000000bc8947 */ /* 0x002fea0003800000 */
[----:B------:R-:W-:Y:S01]  /*42c0*/  BAR.SYNC.DEFER_BLOCKING 0x0 ;  /* 0x0000000000007b1d */ /* 0x000fe20000010000 */
[----:B0-----:R-:W-:Y:S01]  /*42d0*/  FMUL.FTZ R50, R97, R77 ;  /* 0x0000004d61327220 */ /* 0x001fe20000410000 */
        /* <DEDUP_REMOVED lines=36> */
[----:B------:R-:W2:Y:S03]  /*4520*/  LDS.128 R60, [R2+0x200] ;  /* 0x00020000023c7984 */ /* 0x000ea60000000c00 */
[----:B------:R-:W-:Y:S02]  /*4530*/  UIADD3 UR14, UR13, UR14, URZ ;  /* 0x0000000e0d0e7290 */ /* 0x000fe4000fffe03f */
[----:B------:R-:W-:-:S04]  /*4540*/  ULEA UR13, UP0, UR12, UR20, 0x1 ;  /* 0x000000140c0d7291 */ /* 0x000fc8000f80083f */
[----:B------:R-:W-:Y:S02]  /*4550*/  ULEA.HI.X UR12, UR12, UR21, UR14, 0x1, UP0 ;  /* 0x000000150c0c7291 */ /* 0x000fe400080f0c0e */
[----:B0-----:R-:W-:-:S04]  /*4560*/  MOV R48, UR13 ;  /* 0x0000000d00307c02 */ /* 0x001fc80008000f00 */
[----:B------:R-:W-:-:S03]  /*4570*/  MOV R49, UR12 ;  /* 0x0000000c00317c02 */ /* 0x000fc60008000f00 */
[----:B------:R-:W-:-:S05]  /*4580*/  IMAD.WIDE R64, R64, 0x10, R48 ;  /* 0x0000001040407825 */ /* 0x000fca00078e0230 */
[----:B-1----:R1:W-:Y:S04]  /*4590*/  STG.E.128 desc[UR30][R64.64], R56 ;  /* 0x0000003840007986 */ /* 0x0023e8000c101d1e */
[----:B--2---:R1:W-:Y:S02]  /*45a0*/  STG.E.128 desc[UR30][R64.64+0x200], R60 ;  /* 0x0002003c40007986 */ /* 0x0043e4000c101d1e */
.L_x_2006:
[--C-:B0-----:R-:W-:Y:S01]  /*45b0*/  HADD2.F32 R48, -RZ, R40.reuse.H0_H0 ;  /* 0x20000028ff307230 */ /* 0x101fe20000004100 */
[----:B------:R-:W-:Y:S01]  /*45c0*/  ISETP.GE.AND P0, PT, R89, 0x1, PT ;  /* 0x000000015900780c */ /* 0x000fe20003f06270 */
[----:B------:R-:W-:Y:S01]  /*45d0*/  HADD2.F32 R49, -RZ, R40.H1_H1 ;  /* 0x30000028ff317230 */ /* 0x000fe20000004100 */
[----:B------:R-:W-:Y:S01]  /*45e0*/  BAR.SYNC.DEFER_BLOCKING 0x0 ;  /* 0x0000000000007b1d */ /* 0x000fe20000010000 */
        /* <DEDUP_REMOVED lines=30> */
[----:B------:R-:W-:Y:S01]  /*47d0*/  FMUL.FTZ R67, R0, UR4 ;  /* 0x0000000400437c20 */ /* 0x000fe20008410000 */
[----:B------:R-:W-:Y:S01]  /*47e0*/  FMUL.FTZ R66, R23, UR4 ;  /* 0x0000000417427c20 */ /* 0x000fe20008410000 */
[----:B-1----:R-:W-:Y:S01]  /*47f0*/  FMUL.FTZ R65, R22, UR4 ;  /* 0x0000000416417c20 */ /* 0x002fe20008410000 */
        /* <DEDUP_REMOVED lines=9> */
[----:B------:R-:W-:Y:S01]  /*4890*/  FMUL.FTZ R58, R15, UR4 ;  /* 0x000000040f3a7c20 */ /* 0x000fe20008410000 */
[----:B------:R-:W-:Y:S01]  /*48a0*/  FMUL.FTZ R57, R14, UR4 ;  /* 0x000000040e397c20 */ /* 0x000fe20008410000 */
[C---:B------:R-:W-:Y:S01]  /*48b0*/  FMUL.FTZ R56, R13.reuse, UR4 ;  /* 0x000000040d387c20 */ /* 0x040fe20008410000 */
[----:B------:R-:W-:Y:S01]  /*48c0*/  FFMA.FTZ R9, R13, R91, R50 ;  /* 0x0000005b0d097223 */ /* 0x000fe20000010032 */
[----:B------:R-:W-:Y:S01]  /*48d0*/  FMUL.FTZ R55, R12, UR4 ;  /* 0x000000040c377c20 */ /* 0x000fe20008410000 */
[----:B------:R-:W-:Y:S01]  /*48e0*/  FMUL.FTZ R54, R11, UR4 ;  /* 0x000000040b367c20 */ /* 0x000fe20008410000 */
[----:B------:R-:W-:Y:S01]  /*48f0*/  FMUL.FTZ R53, R10, UR4 ;  /* 0x000000040a357c20 */ /* 0x000fe20008410000 */
[----:B------:R-:W-:Y:S01]  /*4900*/  FFMA.FTZ R50, R12, R106, R9 ;  /* 0x0000006a0c327223 */ /* 0x000fe20000010009 */
[----:B------:R-:W-:-:S03]  /*4910*/  FMUL.FTZ R52, R8, UR4 ;  /* 0x0000000408347c20 */ /* 0x000fc60008410000 */
[----:B------:R-:W-:-:S04]  /*4920*/  FFMA.FTZ R9, R11, R107, R50 ;  /* 0x0000006b0b097223 */ /* 0x000fc80000010032 */
[----:B------:R-:W-:-:S04]  /*4930*/  FFMA.FTZ R9, R10, R108, R9 ;  /* 0x0000006c0a097223 */ /* 0x000fc80000010009 */
[----:B------:R-:W-:Y:S01]  /*4940*/  FFMA.FTZ R9, R8, R109, R9 ;  /* 0x0000006d08097223 */ /* 0x000fe20000010009 */
[----:B------:R-:W-:Y:S06]  /*4950*/  @!P0 BRA `(.L_x_2007) ;  /* 0x0000002400c88947 */ /* 0x000fec0003800000 */
[----:B------:R-:W-:Y:S01]  /*4960*/  ULDC.64 UR20, c[0x0][0x230] ;  /* 0x00008c0000147ab9 */ /* 0x000fe20000000a00 */
[----:B------:R-:W-:Y:S01]  /*4970*/  ULDC.64 UR22, c[0x0][0x248] ;  /* 0x0000920000167ab9 */ /* 0x000fe20000000a00 */
[----:B------:R-:W-:Y:S01]  /*4980*/  UIMAD UR12, UR6, UR20, URZ ;  /* 0x00000014060c72a4 */ /* 0x000fe2000f8e023f */
[----:B------:R-:W-:Y:S01]  /*4990*/  ISETP.NE.AND P0, PT, R7, RZ, PT ;  /* 0x000000ff0700720c */ /* 0x000fe20003f05270 */
[----:B------:R-:W-:Y:S01]  /*49a0*/  UIMAD.WIDE.U32 UR14, UR24, UR20, URZ ;  /* 0x00000014180e72a5 */ /* 0x000fe2000f8e003f */
[----:B------:R-:W-:Y:S01]  /*49b0*/  HFMA2.MMA R83, -RZ, RZ, 0, 0 ;  /* 0x00000000ff537435 */ /* 0x000fe200000001ff */
[----:B------:R-:W-:Y:S01]  /*49c0*/  UIMAD UR46, UR24, UR21, UR12 ;  /* 0x00000015182e72a4 */ /* 0x000fe2000f8e020c */
[----:B------:R-:W-:Y:S01]  /*49d0*/  FMUL.FTZ R105, R48, R39 ;  /* 0x0000002730697220 */ /* 0x000fe20000410000 */
[----:B------:R-:W-:Y:S01]  /*49e0*/  UIMAD UR12, UR6, UR22, URZ ;  /* 0x00000016060c72a4 */ /* 0x000fe2000f8e023f */
[----:B------:R-:W-:Y:S01]  /*49f0*/  FMUL.FTZ R103, R84, R37 ;  /* 0x0000002554677220 */ /* 0x000fe20000410000 */
[----:B------:R-:W-:Y:S01]  /*4a00*/  UIADD3 UR29, UR28, -0x1, URZ ;  /* 0xffffffff1c1d7890 */ /* 0x000fe2000fffe03f */
[----:B------:R-:W-:Y:S01]  /*4a10*/  FMUL.FTZ R100, R85, R34 ;  /* 0x0000002255647220 */ /* 0x000fe20000410000 */
[----:B------:R-:W-:Y:S01]  /*4a20*/  ULDC.64 UR20, c[0x0][0x268] ;  /* 0x00009a0000147ab9 */ /* 0x000fe20000000a00 */
[----:B------:R-:W-:Y:S01]  /*4a30*/  UIMAD UR47, UR24, UR23, UR12 ;  /* 0x00000017182f72a4 */ /* 0x000fe2000f8e020c */
[----:B------:R-:W-:Y:S01]  /*4a40*/  FMUL.FTZ R95, R92, R29 ;  /* 0x0000001d5c5f7220 */ /* 0x000fe20000410000 */
[----:B------:R-:W-:Y:S01]  /*4a50*/  UIMAD UR6, UR6, UR20, URZ ;  /* 0x00000014060672a4 */ /* 0x000fe2000f8e023f */
[----:B------:R-:W-:Y:S01]  /*4a60*/  FMUL.FTZ R104, R49, R38 ;  /* 0x0000002631687220 */ /* 0x000fe20000410000 */
[----:B------:R-:W-:Y:S01]  /*4a70*/  UIMAD.WIDE.U32 UR12, UR24, UR20, URZ ;  /* 0x00000014180c72a5 */ /* 0x000fe2000f8e003f */
[----:B------:R-:W-:Y:S01]  /*4a80*/  P2R R48, PR, RZ, 0x1 ;  /* 0x00000001ff307803 */ /* 0x000fe20000000000 */
        /* <DEDUP_REMOVED lines=28> */
.L_x_2019:
        /* <DEDUP_REMOVED lines=10> */
[----:B-1----:R-:W-:-:S05]  /*4cf0*/  MOV R107, UR20 ;  /* 0x00000014006b7c02 */ /* 0x002fca0008000f00 */
        /* <DEDUP_REMOVED lines=21> */
[----:B------:R-:W1:Y:S01]  /*4e50*/  @!P1 LDC R49, c[0x0][0x21c] ;  /* 0x00008700ff319b82 */ /* 0x000e620000000800 */
[----:B------:R-:W-:Y:S01]  /*4e60*/  ULEA.HI.X UR22, UR22, UR35, UR21, 0x2, UP1 ;  /* 0x0000002316167291 */ /* 0x000fe200088f1415 */
[----:B------:R-:W-:Y:S01]  /*4e70*/  MOV R50, UR54 ;  /* 0x0000003600327c02 */ /* 0x000fe20008000f00 */
[----:B------:R-:W-:Y:S02]  /*4e80*/  ULEA.HI.X UR20, UR20, UR39, UR50, 0x2, UP0 ;  /* 0x0000002714147291 */ /* 0x000fe400080f1432 */
[----:B------:R-:W-:Y:S01]  /*4e90*/  MOV R86, UR56 ;  /* 0x0000003800567c02 */ /* 0x000fe20008000f00 */
        /* <DEDUP_REMOVED lines=9> */
[----:B0-----:R-:W-:Y:S01]  /*4f30*/  MOV R107, 0x8 ;  /* 0x00000008006b7802 */ /* 0x001fe20000000f00 */
[----:B-1----:R-:W-:Y:S01]  /*4f40*/  @!P1 IMAD R88, R48, R49, UR6 ;  /* 0x0000000630589e24 */ /* 0x002fe2000f8e0231 */
[----:B------:R-:W-:-:S02]  /*4f50*/  MOV R49, RZ ;  /* 0x000000ff00317202 */ /* 0x000fc40000000f00 */
[----:B------:R-:W-:Y:S01]  /*4f60*/  MOV R48, 0x3f800000 ;  /* 0x3f80000000307802 */ /* 0x000fe20000000f00 */
[----:B------:R-:W-:Y:S01]  /*4f70*/  @!P1 IMAD.WIDE R88, R88, R107, UR10 ;  /* 0x0000000a58589e25 */ /* 0x000fe2000f8e026b */
[----:B------:R-:W-:Y:S01]  /*4f80*/  LEA.HI R107, R7, R7, RZ, 0x1e ;  /* 0x00000007076b7211 */ /* 0x000fe200078ff0ff */
[----:B------:R-:W-:Y:S03]  /*4f90*/  BSSY B0, `(.L_x_2008) ;  /* 0x0000053000007945 */ /* 0x000fe60003800000 */
[----:B------:R-:W-:Y:S01]  /*4fa0*/  LEA R107, R107, R4, 0x3 ;  /* 0x000000046b6b7211 */ /* 0x000fe200078e18ff */
[----:B--2---:R-:W-:-:S04]  /*4fb0*/  FMUL.FTZ R90, R106, 1.4426950216293334961 ;  /* 0x3fb8aa3b6a5a7820 */ /* 0x004fc80000410000 */
[----:B------:R-:W-:-:S06]  /*4fc0*/  FMUL.FTZ R150, R90, R39 ;  /* 0x000000275a967220 */ /* 0x000fcc0000410000 */
[----:B------:R-:W0:Y:S01]  /*4fd0*/  MUFU.EX2 R150, R150 ;  /* 0x0000009600967308 */ /* 0x000e220000000800 */
[C---:B------:R-:W-:Y:S01]  /*4fe0*/  FMUL.FTZ R123, R90.reuse, R38 ;  /* 0x000000265a7b7220 */ /* 0x040fe20000410000 */
[C---:B------:R-:W-:Y:S01]  /*4ff0*/  FMUL.FTZ R122, R90.reuse, R37 ;  /* 0x000000255a7a7220 */ /* 0x040fe20000410000 */
[----:B------:R-:W-:-:S05]  /*5000*/  FMUL.FTZ R121, R90, R36 ;  /* 0x000000245a797220 */ /* 0x000fca0000410000 */
[----:B------:R-:W4:Y:S01]  /*5010*/  MUFU.EX2 R123, R123 ;  /* 0x0000007b007b7308 */ /* 0x000f220000000800 */
[----:B0-----:R0:W-:Y:S01]  /*5020*/  STS [R91+0x1ae0], R150 ;  /* 0x001ae0965b007388 */ /* 0x0011e20000000800 */
[----:B------:R-:W-:Y:S01]  /*5030*/  BAR.SYNC.DEFER_BLOCKING 0x0 ;  /* 0x0000000000007b1d */ /* 0x000fe20000010000 */
[----:B------:R-:W-:-:S05]  /*5040*/  FMUL.FTZ R120, R90, R35 ;  /* 0x000000235a787220 */ /* 0x000fca0000410000 */
[----:B------:R-:W1:Y:S01]  /*5050*/  MUFU.EX2 R122, R122 ;  /* 0x0000007a007a7308 */ /* 0x000e620000000800 */
[C---:B------:R-:W-:Y:S01]  /*5060*/  FMUL.FTZ R119, R90.reuse, R34 ;  /* 0x000000225a777220 */ /* 0x040fe20000410000 */
[----:B------:R-:W-:-:S06]  /*5070*/  FMUL.FTZ R118, R90, R33 ;  /* 0x000000215a767220 */ /* 0x000fcc0000410000 */
[----:B------:R-:W2:Y:S01]  /*5080*/  MUFU.EX2 R121, R121 ;  /* 0x0000007900797308 */ /* 0x000ea20000000800 */
[----:B----4-:R-:W-:Y:S01]  /*5090*/  FMUL.FTZ R87, R150, R123 ;  /* 0x0000007b96577220 */ /* 0x010fe20000410000 */
[----:B------:R-:W-:-:S06]  /*50a0*/  FMUL.FTZ R117, R90, R32 ;  /* 0x000000205a757220 */ /* 0x000fcc0000410000 */
[----:B------:R-:W4:Y:S01]  /*50b0*/  MUFU.EX2 R120, R120 ;  /* 0x0000007800787308 */ /* 0x000f220000000800 */
[----:B------:R-:W-:Y:S01]  /*50c0*/  FFMA.FTZ R50, R105, R123, R104 ;  /* 0x0000007b69327223 */ /* 0x000fe20000010068 */
[----:B------:R0:W5:Y:S01]  /*50d0*/  @!P1 LDG.E.64 R48, desc[UR30][R88.64] ;  /* 0x0000001e58309981 */ /* 0x000162000c1e1b00 */
[----:B------:R-:W-:-:S05]  /*50e0*/  ISETP.NE.AND P1, PT, R7, 0x7f, PT ;  /* 0x0000007f0700780c */ /* 0x000fca0003f25270 */
[----:B------:R-:W3:Y:S01]  /*50f0*/  MUFU.EX2 R119, R119 ;  /* 0x0000007700777308 */ /* 0x000ee20000000800 */
[----:B------:R-:W-:Y:S01]  /*5100*/  FMUL.FTZ R116, R90, R31 ;  /* 0x0000001f5a747220 */ /* 0x000fe20000410000 */
[C---:B-1----:R-:W-:Y:S01]  /*5110*/  FFMA.FTZ R50, R122.reuse, R50, R103 ;  /* 0x000000327a327223 */ /* 0x042fe20000010067 */
[----:B0-----:R-:W-:-:S05]  /*5120*/  FMUL.FTZ R88, R122, R87 ;  /* 0x000000577a587220 */ /* 0x001fca0000410000 */
[----:B------:R-:W0:Y:S01]  /*5130*/  MUFU.EX2 R118, R118 ;  /* 0x0000007600767308 */ /* 0x000e220000000800 */
[C---:B--2---:R-:W-:Y:S01]  /*5140*/  FMUL.FTZ R87, R121.reuse, R88 ;  /* 0x0000005879577220 */ /* 0x044fe20000410000 */
[----:B------:R-:W-:Y:S01]  /*5150*/  FMUL.FTZ R115, R90, R30 ;  /* 0x0000001e5a737220 */ /* 0x000fe20000410000 */
[----:B------:R-:W-:-:S05]  /*5160*/  FFMA.FTZ R50, R121, R50, R102 ;  /* 0x0000003279327223 */ /* 0x000fca0000010066 */
[----:B------:R-:W1:Y:S01]  /*5170*/  MUFU.EX2 R117, R117 ;  /* 0x0000007500757308 */ /* 0x000e620000000800 */
[----:B----4-:R-:W-:Y:S01]  /*5180*/  FMUL.FTZ R88, R120, R87 ;  /* 0x0000005778587220 */ /* 0x010fe20000410000 */
[----:B------:R-:W-:Y:S01]  /*5190*/  FMUL.FTZ R114, R90, R29 ;  /* 0x0000001d5a727220 */ /* 0x000fe20000410000 */
[----:B------:R-:W-:Y:S01]  /*51a0*/  FFMA.FTZ R50, R120, R50, R101 ;  /* 0x0000003278327223 */ /* 0x000fe20000010065 */
[----:B------:R-:W-:-:S04]  /*51b0*/  @P1 LEA R108, R7, R4, 0x2 ;  /* 0x00000004076c1211 */ /* 0x000fc800078e10ff */
[----:B------:R-:W2:Y:S01]  /*51c0*/  MUFU.EX2 R116, R116 ;  /* 0x0000007400747308 */ /* 0x000ea20000000800 */
        /* <DEDUP_REMOVED lines=9> */
[C---:B-1----:R-:W-:Y:S01]  /*5260*/  FMUL.FTZ R87, R117.reuse, R88 ;  /* 0x0000005875577220 */ /* 0x042fe20000410000 */
[----:B------:R-:W-:Y:S01]  /*5270*/  FMUL.FTZ R111, R90, R26 ;  /* 0x0000001a5a6f7220 */ /* 0x000fe20000410000 */
[----:B------:R-:W-:-:S05]  /*5280*/  FFMA.FTZ R50, R117, R50, R98 ;  /* 0x0000003275327223 */ /* 0x000fca0000010062 */
[----:B------:R-:W1:Y:S01]  /*5290*/  MUFU.EX2 R113, R113 ;  /* 0x0000007100717308 */ /* 0x000e620000000800 */
[----:B--2---:R-:W-:Y:S01]  /*52a0*/  FMUL.FTZ R88, R116, R87 ;  /* 0x0000005774587220 */ /* 0x004fe20000410000 */
[----:B------:R-:W-:Y:S01]  /*52b0*/  FMUL.FTZ R110, R90, R25 ;  /* 0x000000195a6e7220 */ /* 0x000fe20000410000 */
[----:B------:R-:W-:-:S05]  /*52c0*/  FFMA.FTZ R50, R116, R50, R97 ;  /* 0x0000003274327223 */ /* 0x000fca0000010061 */
[----:B------:R-:W2:Y:S01]  /*52d0*/  MUFU.EX2 R112, R112 ;  /* 0x0000007000707308 */ /* 0x000ea20000000800 */
[C---:B---3--:R-:W-:Y:S01]  /*52e0*/  FMUL.FTZ R87, R115.reuse, R88 ;  /* 0x0000005873577220 */ /* 0x048fe20000410000 */
[----:B------:R-:W-:Y:S01]  /*52f0*/  FFMA.FTZ R50, R115, R50, R96 ;  /* 0x0000003273327223 */ /* 0x000fe20000010060 */
[----:B------:R-:W-:-:S05]  /*5300*/  FMUL.FTZ R109, R90, R24 ;  /* 0x000000185a6d7220 */ /* 0x000fca0000410000 */
[----:B------:R-:W3:Y:S01]  /*5310*/  MUFU.EX2 R111, R111 ;  /* 0x0000006f006f7308 */ /* 0x000ee20000000800 */
[C---:B----4-:R-:W-:Y:S01]  /*5320*/  FMUL.FTZ R88, R114.reuse, R87 ;  /* 0x0000005772587220 */ /* 0x050fe20000410000 */
[----:B------:R-:W-:-:S06]  /*5330*/  FFMA.FTZ R50, R114, R50, R95 ;  /* 0x0000003272327223 */ /* 0x000fcc000001005f */
[----:B------:R-:W4:Y:S01]  /*5340*/  MUFU.EX2 R110, R110 ;  /* 0x0000006e006e7308 */ /* 0x000f220000000800 */
[C---:B-1----:R-:W-:Y:S01]  /*5350*/  FMUL.FTZ R87, R113.reuse, R88 ;  /* 0x0000005871577220 */ /* 0x042fe20000410000 */
[----:B------:R-:W-:-:S06]  /*5360*/  FFMA.FTZ R50, R113, R50, R94 ;  /* 0x0000003271327223 */ /* 0x000fcc000001005e */
[----:B------:R-:W1:Y:S01]  /*5370*/  MUFU.EX2 R109, R109 ;  /* 0x0000006d006d7308 */ /* 0x000e620000000800 */
[C---:B--2---:R-:W-:Y:S01]  /*5380*/  FMUL.FTZ R88, R112.reuse, R87 ;  /* 0x0000005770587220 */ /* 0x044fe20000410000 */
[----:B------:R-:W-:-:S03]  /*5390*/  FFMA.FTZ R50, R112, R50, R93 ;  /* 0x0000003270327223 */ /* 0x000fc6000001005d */
[C---:B---3--:R-:W-:Y:S01]  /*53a0*/  FMUL.FTZ R87, R111.reuse, R88 ;  /* 0x000000586f577220 */ /* 0x048fe20000410000 */
[----:B------:R-:W-:-:S03]  /*53b0*/  FFMA.FTZ R50, R111, R50, R92 ;  /* 0x000000326f327223 */ /* 0x000fc6000001005c */
[C---:B----4-:R-:W-:Y:S01]  /*53c0*/  FMUL.FTZ R88, R110.reuse, R87 ;  /* 0x000000576e587220 */ /* 0x050fe20000410000 */
[----:B------:R-:W-:Y:S01]  /*53d0*/  FFMA.FTZ R87, R110, R50, R85 ;  /* 0x000000326e577223 */ /* 0x000fe20000010055 */
[----:B------:R-:W-:Y:S02]  /*53e0*/  FMUL.FTZ R137, R86, R51 ;  /* 0x0000003356897220 */ /* 0x000fe40000410000 */
[C---:B-1----:R-:W-:Y:S01]  /*53f0*/  FMUL.FTZ R50, R109.reuse, R88 ;  /* 0x000000586d327220 */ /* 0x042fe20000410000 */
        /* <DEDUP_REMOVED lines=12> */
.L_x_2009:
[----:B------:R-:W-:Y:S05]  /*54c0*/  BSYNC B0 ;  /* 0x0000000000007941 */ /* 0x000fea0003800000 */
.L_x_2008:
        /* <DEDUP_REMOVED lines=55> */
.L_x_2038:
[----:B------:R-:W-:Y:S01]  /*5840*/  ISETP.GE.AND P2, PT, R5, 0x10, PT ;  /* 0x000000100500780c */ /* 0x000fe20003f46270 */
[----:B------:R-:W-:-:S12]  /*5850*/  UMOV UR20, 0xffffffff ;  /* 0xffffffff00147882 */ /* 0x000fd80000000000 */
[C---:B0-2---:R-:W-:Y:S01]  /*5860*/  @P2 FFMA.FTZ R142, R141.reuse, R91, R142 ;  /* 0x0000005b8d8e2223 */ /* 0x045fe2000001008e */
[----:B---3--:R-:W-:Y:S01]  /*5870*/  @P2 FMUL.FTZ R141, R141, R90 ;  /* 0x0000005a8d8d2220 */ /* 0x008fe20000410000 */
[----:B------:R-:W-:Y:S06]  /*5880*/  BRA.DIV UR20, `(.L_x_2012) ;  /* 0x0000003614d07947 */ /* 0x000fec000b800000 */
.L_x_2041:
[----:B------:R-:W-:-:S03]  /*5890*/  UMOV UR20, 0xffffffff ;  /* 0xffffffff00147882 */ /* 0x000fc60000000000 */
[----:B------:R-:W-:Y:S05]  /*58a0*/  BRA.DIV UR20, `(.L_x_2013) ;  /* 0x0000003614f07947 */ /* 0x000fea000b800000 */
.L_x_2044:
[----:B------:R-:W-:-:S03]  /*58b0*/  UMOV UR20, 0xffffffff ;  /* 0xffffffff00147882 */ /* 0x000fc60000000000 */
[----:B------:R-:W-:Y:S05]  /*58c0*/  BRA.DIV UR20, `(.L_x_2014) ;  /* 0x0000003a14107947 */ /* 0x000fea000b800000 */
[----:B------:R-:W0:Y:S04]  /*58d0*/  SHFL.UP PT, R141, R141, 0x1, RZ ;  /* 0x042000008d8d7989 */ /* 0x000e2800000e00ff */
[----:B------:R-:W2:Y:S04]  /*58e0*/  SHFL.UP PT, R142, R142, 0x1, RZ ;  /* 0x042000008e8e7989 */ /* 0x000ea800000e00ff */
[----:B-----5:R-:W3:Y:S04]  /*58f0*/  SHFL.IDX PT, R48, R48, RZ, 0x1f ;  /* 0x00001fff30307589 */ /* 0x020ee800000e0000 */
[----:B------:R-:W4:Y:S02]  /*5900*/  SHFL.IDX PT, R49, R49, RZ, 0x1f ;  /* 0x00001fff31317589 */ /* 0x000f2400000e0000 */
.L_x_2050:
        /* <DEDUP_REMOVED lines=12> */
.L_x_2010:
        /* <DEDUP_REMOVED lines=81> */
[----:B-1----:R-:W-:Y:S01]  /*5ee0*/  SHFL.IDX PT, R161, R49, RZ, 0x1f ;  /* 0x00001fff31a17589 */ /* 0x002fe200000e0000 */
        /* <DEDUP_REMOVED lines=18> */
[----:B------:R0:W1:Y:S04]  /*6010*/  SHFL.DOWN PT, R163, R164, 0x1, 0x1f ;  /* 0x08201f00a4a37f89 */ /* 0x00006800000e0000 */
[----:B------:R0:W2:Y:S04]  /*6020*/  SHFL.IDX PT, R160, R164, RZ, 0x1f ;  /* 0x00001fffa4a07589 */ /* 0x0000a800000e0000 */
[----:B------:R0:W3:Y:S04]  /*6030*/  SHFL.IDX PT, R159, R165, RZ, 0x1f ;  /* 0x00001fffa59f7589 */ /* 0x0000e800000e0000 */
[----:B------:R0:W4:Y:S04]  /*6040*/  SHFL.DOWN PT, R162, R165, 0x1, 0x1f ;  /* 0x08201f00a5a27f89 */ /* 0x00012800000e0000 */
[----:B------:R0:W0:Y:S02]  /*6050*/  SHFL.IDX PT, R164, R48, RZ, 0x1f ;  /* 0x00001fff30a47589 */ /* 0x00002400000e0000 */
.L_x_2067:
[----:B------:R-:W-:Y:S01]  /*6060*/  MOV R91, R161 ;  /* 0x000000a1005b7202 */ /* 0x000fe20000000f00 */
[-C--:B--23--:R-:W-:Y:S01]  /*6070*/  FFMA.FTZ R49, R49, R159.reuse, R160 ;  /* 0x0000009f31317223 */ /* 0x08cfe200000100a0 */
[----:B0-----:R-:W-:Y:S01]  /*6080*/  MOV R90, R164 ;  /* 0x000000a4005a7202 */ /* 0x001fe20000000f00 */
[----:B------:R-:W-:Y:S02]  /*6090*/  FMUL.FTZ R48, R48, R159 ;  /* 0x0000009f30307220 */ /* 0x000fe40000410000 */
[C---:B-1--4-:R-:W-:Y:S02]  /*60a0*/  @P5 FFMA.FTZ R91, R162.reuse, R91, R163 ;  /* 0x0000005ba25b5223 */ /* 0x052fe400000100a3 */
        /* <DEDUP_REMOVED lines=11> */
.L_x_2015:
[----:B------:R-:W-:Y:S05]  /*6160*/  WARPSYNC.ALL ;  /* 0x0000000000007948 */ /* 0x000fea0003800000 */
[----:B------:R-:W-:Y:S01]  /*6170*/  BAR.SYNC.DEFER_BLOCKING 0x0 ;  /* 0x0000000000007b1d */ /* 0x000fe20000010000 */
[----:B------:R-:W-:Y:S01]  /*6180*/  ISETP.NE.AND P0, PT, R7, RZ, PT ;  /* 0x000000ff0700720c */ /* 0x000fe20003f05270 */
[--C-:B0-----:R-:W-:Y:S01]  /*6190*/  HADD2.F32 R89, -RZ, R41.reuse.H0_H0 ;  /* 0x20000029ff597230 */ /* 0x101fe20000004100 */
[----:B------:R-:W-:Y:S01]  /*61a0*/  MOV R87, UR6 ;  /* 0x0000000600577c02 */ /* 0x000fe20008000f00 */
[----:B------:R-:W-:Y:S01]  /*61b0*/  HADD2.F32 R88, -RZ, R41.H1_H1 ;  /* 0x30000029ff587230 */ /* 0x000fe20000004100 */
[C---:B------:R-:W-:Y:S01]  /*61c0*/  ISETP.GT.AND P1, PT, R5.reuse, 0x1e, PT ;  /* 0x0000001e0500780c */ /* 0x040fe20003f24270 */
[----:B------:R-:W-:Y:S01]  /*61d0*/  HADD2.F32 R159, -RZ, R47.H0_H0 ;  /* 0x2000002fff9f7230 */ /* 0x000fe20000004100 */
[----:B------:R-:W-:Y:S01]  /*61e0*/  ISETP.GT.AND P2, PT, R5, 0x1d, PT ;  /* 0x0000001d0500780c */ /* 0x000fe20003f44270 */
[----:B------:R-:W-:Y:S06]  /*61f0*/  BSSY B0, `(.L_x_2017) ;  /* 0x00000e4000007945 */ /* 0x000fec0003800000 */
[----:B------:R-:W-:Y:S01]  /*6200*/  @!P0 LEA R90, R87, R4, 0x3 ;  /* 0x00000004575a8211 */ /* 0x000fe200078e18ff */
[----:B------:R-:W-:Y:S01]  /*6210*/  HADD2.F32 R87, -RZ, R42.H0_H0 ;  /* 0x2000002aff577230 */ /* 0x000fe20000004100 */
[----:B------:R0:W2:Y:S04]  /*6220*/  LDS R50, [R107+0x15e4] ;  /* 0x0015e4006b327984 */ /* 0x0000a80000000800 */
[----:B-1----:R1:W-:Y:S01]  /*6230*/  @!P0 STS.64 [R90+0x24e0], R48 ;  /* 0x0024e0305a008388 */ /* 0x0023e20000000a00 */
[----:B0-----:R-:W-:-:S02]  /*6240*/  HADD2.F32 R107, -RZ, R44.H0_H0 ;  /* 0x2000002cff6b7230 */ /* 0x001fc40000004100 */
[----:B-1----:R-:W-:Y:S02]  /*6250*/  HADD2.F32 R90, -RZ, R43.H1_H1 ;  /* 0x3000002bff5a7230 */ /* 0x002fe40000004100 */
[----:B--2---:R-:W-:Y:S01]  /*6260*/  FFMA.FTZ R137, R50, R108, R137 ;  /* 0x0000006c32897223 */ /* 0x004fe20000010089 */
[----:B------:R-:W-:-:S03]  /*6270*/  FFMA.FTZ R50, R0, R150, RZ ;  /* 0x0000009600327223 */ /* 0x000fc600000100ff */
[----:B------:R-:W-:Y:S01]  /*6280*/  FFMA.FTZ R109, R109, R137, R136 ;  /* 0x000000896d6d7223 */ /* 0x000fe20000010088 */
[----:B------:R-:W-:Y:S01]  /*6290*/  FFMA.FTZ R51, R23, R149, R50 ;  /* 0x0000009517337223 */ /* 0x000fe20000010032 */
[----:B------:R-:W-:Y:S02]  /*62a0*/  HADD2.F32 R136, -RZ, R46.H1_H1 ;  /* 0x3000002eff887230 */ /* 0x000fe40000004100 */
[----:B------:R-:W-:Y:S01]  /*62b0*/  FFMA.FTZ R135, R110, R109, R135 ;  /* 0x0000006d6e877223 */ /* 0x000fe20000010087 */
[----:B------:R-:W-:Y:S01]  /*62c0*/  FFMA.FTZ R50, R22, R148, R51 ;  /* 0x0000009416327223 */ /* 0x000fe20000010033 */
[----:B------:R-:W-:Y:S01]  /*62d0*/  FFMA.FTZ R148, R89, -R37, R148 ;  /* 0x8000002559947223 */ /* 0x000fe20000010094 */
[----:B------:R-:W-:Y:S01]  /*62e0*/  FMUL.FTZ R161, R106, R109 ;  /* 0x0000006d6aa17220 */ /* 0x000fe20000410000 */
[----:B------:R-:W-:Y:S01]  /*62f0*/  FFMA.FTZ R111, R111, R135, R134 ;  /* 0x000000876f6f7223 */ /* 0x000fe20000010086 */
[----:B------:R-:W-:Y:S01]  /*6300*/  FFMA.FTZ R51, R21, R147, R50 ;  /* 0x0000009315337223 */ /* 0x000fe20000010032 */
[----:B------:R-:W-:-:S02]  /*6310*/  HADD2.F32 R50, -RZ, R40.H1_H1 ;  /* 0x30000028ff327230 */ /* 0x000fc40000004100 */
[----:B------:R-:W-:Y:S01]  /*6320*/  FFMA.FTZ R147, R88, -R36, R147 ;  /* 0x8000002458937223 */ /* 0x000fe20000010093 */
[----:B------:R-:W-:Y:S01]  /*6330*/  FFMA.FTZ R133, R112, R111, R133 ;  /* 0x0000006f70857223 */ /* 0x000fe20000010085 */
[----:B------:R-:W-:Y:S01]  /*6340*/  FFMA.FTZ R86, R20, R146, R51 ;  /* 0x0000009214567223 */ /* 0x000fe20000010033 */
[----:B------:R-:W-:Y:S02]  /*6350*/  HADD2.F32 R51, -RZ, R40.H0_H0 ;  /* 0x20000028ff337230 */ /* 0x000fe40000004100 */
[----:B------:R-:W-:Y:S01]  /*6360*/  FFMA.FTZ R149, R50, -R38, R149 ;  /* 0x8000002632957223 */ /* 0x000fe20000010095 */
[----:B------:R-:W-:Y:S01]  /*6370*/  FFMA.FTZ R113, R113, R133, R132 ;  /* 0x0000008571717223 */ /* 0x000fe20000010084 */
[----:B------:R-:W-:Y:S01]  /*6380*/  FFMA.FTZ R91, R19, R145, R86 ;  /* 0x00000091135b7223 */ /* 0x000fe20000010056 */
[----:B------:R-:W-:Y:S02]  /*6390*/  HADD2.F32 R86, -RZ, R42.H1_H1 ;  /* 0x3000002aff567230 */ /* 0x000fe40000004100 */
[----:B------:R-:W-:Y:S01]  /*63a0*/  FFMA.FTZ R146, R87, -R35, R146 ;  /* 0x8000002357927223 */ /* 0x000fe20000010092 */
[----:B------:R-:W-:Y:S01]  /*63b0*/  FFMA.FTZ R131, R114, R113, R131 ;  /* 0x0000007172837223 */ /* 0x000fe20000010083 */
[----:B------:R-:W-:Y:S01]  /*63c0*/  FFMA.FTZ R108, R18, R144, R91 ;  /* 0x00000090126c7223 */ /* 0x000fe2000001005b */
[----:B------:R-:W-:-:S02]  /*63d0*/  HADD2.F32 R91, -RZ, R43.H0_H0 ;  /* 0x2000002bff5b7230 */ /* 0x000fc40000004100 */
[----:B------:R-:W-:Y:S01]  /*63e0*/  FFMA.FTZ R145, R86, -R34, R145 ;  /* 0x8000002256917223 */ /* 0x000fe20000010091 */
[----:B------:R-:W-:Y:S01]  /*63f0*/  FFMA.FTZ R115, R115, R131, R130 ;  /* 0x0000008373737223 */ /* 0x000fe20000010082 */
[----:B------:R-:W-:Y:S01]  /*6400*/  FFMA.FTZ R49, R17, R143, R108 ;  /* 0x0000008f11317223 */ /* 0x000fe2000001006c */
[----:B------:R-:W-:Y:S01]  /*6410*/  FFMA.FTZ R143, R90, -R32, R143 ;  /* 0x800000205a8f7223 */ /* 0x000fe2000001008f */
[----:B------:R-:W-:Y:S01]  /*6420*/  FFMA.FTZ R144, R91, -R33, R144 ;  /* 0x800000215b907223 */ /* 0x000fe20000010090 */
[----:B------:R-:W-:Y:S01]  /*6430*/  FFMA.FTZ R129, R116, R115, R129 ;  /* 0x0000007374817223 */ /* 0x000fe20000010081 */
[----:B------:R-:W-:Y:S01]  /*6440*/  FFMA.FTZ R110, R16, R142, R49 ;  /* 0x0000008e106e7223 */ /* 0x000fe20000010031 */
[----:B------:R-:W-:Y:S01]  /*6450*/  FFMA.FTZ R49, R51, -R39, R150 ;  /* 0x8000002733317223 */ /* 0x000fe20000010096 */
[----:B------:R-:W-:Y:S02]  /*6460*/  HADD2.F32 R108, -RZ, R44.H1_H1 ;  /* 0x3000002cff6c7230 */ /* 0x000fe40000004100 */
[----:B------:R-:W-:Y:S01]  /*6470*/  FFMA.FTZ R117, R117, R129, R128 ;  /* 0x0000008175757223 */ /* 0x000fe20000010080 */
[----:B------:R-:W-:Y:S01]  /*6480*/  FFMA.FTZ R157, R15, R141, R110 ;  /* 0x0000008d0f9d7223 */ /* 0x000fe2000001006e */
[----:B------:R-:W-:Y:S01]  /*6490*/  FFMA.FTZ R142, R107, -R31, R142 ;  /* 0x8000001f6b8e7223 */ /* 0x000fe2000001008e */
[----:B------:R-:W-:-:S02]  /*64a0*/  HADD2.F32 R130, -RZ, R45.H1_H1 ;  /* 0x3000002dff827230 */ /* 0x000fc40000004100 */
[----:B------:R-:W-:Y:S01]  /*64b0*/  FFMA.FTZ R127, R118, R117, R127 ;  /* 0x00000075767f7223 */ /* 0x000fe2000001007f */
[----:B------:R-:W-:Y:S01]  /*64c0*/  FFMA.FTZ R114, R14, R140, R157 ;  /* 0x0000008c0e727223 */ /* 0x000fe2000001009d */
[----:B------:R-:W-:Y:S02]  /*64d0*/  FFMA.FTZ R156, R136, -R26, R153 ;  /* 0x8000001a889c7223 */ /* 0x000fe40000010099 */
[----:B------:R-:W-:Y:S01]  /*64e0*/  FFMA.FTZ R119, R119, R127, R126 ;  /* 0x0000007f77777223 */ /* 0x000fe2000001007e */
[----:B------:R-:W-:Y:S01]  /*64f0*/  FFMA.FTZ R157, R13, R151, R114 ;  /* 0x000000970d9d7223 */ /* 0x000fe20000010072 */
[-C--:B------:R-:W-:Y:S01]  /*6500*/  FFMA.FTZ R132, R130, -R28.reuse, R151 ;  /* 0x8000001c82847223 */ /* 0x080fe20000010097 */
[----:B------:R-:W-:Y:S01]  /*6510*/  FMUL.FTZ R151, R133, R28 ;  /* 0x0000001c85977220 */ /* 0x000fe20000410000 */
[----:B------:R-:W-:Y:S01]  /*6520*/  FFMA.FTZ R125, R120, R119, R125 ;  /* 0x00000077787d7223 */ /* 0x000fe2000001007d */
[----:B------:R-:W-:Y:S01]  /*6530*/  FFMA.FTZ R118, R12, R152, R157 ;  /* 0x000000980c767223 */ /* 0x000fe2000001009d */
[----:B------:R-:W-:Y:S01]  /*6540*/  FMUL.FTZ R116, R119, R35 ;  /* 0x0000002377747220 */ /* 0x000fe20000410000 */
[----:B------:R-:W-:Y:S01]  /*6550*/  FMUL.FTZ R120, R117, R33 ;  /* 0x0000002175787220 */ /* 0x000fe20000410000 */
[----:B------:R-:W-:Y:S01]  /*6560*/  FFMA.FTZ R121, R121, R125, R124 ;  /* 0x0000007d79797223 */ /* 0x000fe2000001007c */
[----:B------:R-:W-:Y:S01]  /*6570*/  FMUL.FTZ R114, R125, R36 ;  /* 0x000000247d727220 */ /* 0x000fe20000410000 */
[----:B------:R-:W-:Y:S01]  /*6580*/  FFMA.FTZ R157, R11, R153, R118 ;  /* 0x000000990b9d7223 */ /* 0x000fe20000010076 */
        /* <DEDUP_REMOVED lines=8> */
[----:B------:R-:W-:Y:S01]  /*6610*/  FMUL.FTZ R124, R154, R161 ;  /* 0x000000a19a7c7220 */ /* 0x000fe20000410000 */
[----:B------:R-:W-:Y:S01]  /*6620*/  FMUL.FTZ R48, R138, R39 ;  /* 0x000000278a307220 */ /* 0x000fe20000410000 */
[----:B------:R-:W-:Y:S01]  /*6630*/  FFMA.FTZ R128, R8, R155, R163 ;  /* 0x0000009b08807223 */ /* 0x000fe200000100a3 */
[----:B------:R-:W-:Y:S01]  /*6640*/  FMUL.FTZ R153, R106, R135 ;  /* 0x000000876a997220 */ /* 0x000fe20000410000 */
[----:B------:R-:W-:Y:S01]  /*6650*/  FFMA.FTZ R159, R159, R109, R124 ;  /* 0x0000006d9f9f7223 */ /* 0x000fe2000001007c */
[----:B------:R-:W-:Y:S01]  /*6660*/  FFMA.FTZ R123, R48, R49, RZ ;  /* 0x00000031307b7223 */ /* 0x000fe200000100ff */
[-C--:B------:R-:W-:Y:S01]  /*6670*/  FFMA.FTZ R124, R108, -R30.reuse, R141 ;  /* 0x8000001e6c7c7223 */ /* 0x080fe2000001008d */
[----:B------:R-:W-:Y:S01]  /*6680*/  FMUL.FTZ R141, R131, R30 ;  /* 0x0000001e838d7220 */ /* 0x000fe20000410000 */
[----:B------:R-:W0:Y:S01]  /*6690*/  SHFL.DOWN PT, R150, R128, 0x1, 0x1f ;  /* 0x08201f0080967f89 */ /* 0x000e2200000e0000 */
[----:B------:R-:W-:Y:S01]  /*66a0*/  FFMA.FTZ R123, R110, R149, R123 ;  /* 0x000000956e7b7223 */ /* 0x000fe2000001007b */
[----:B------:R-:W-:Y:S01]  /*66b0*/  FMUL.FTZ R153, R156, R153 ;  /* 0x000000999c997220 */ /* 0x000fe20000410000 */
[----:B------:R-:W-:Y:S01]  /*66c0*/  FMUL.FTZ R109, R109, R25 ;  /* 0x000000196d6d7220 */ /* 0x000fe20000410000 */
[----:B------:R-:W-:Y:S01]  /*66d0*/  FADD.FTZ R82, R159, R82 ;  /* 0x000000529f527221 */ /* 0x000fe20000010000 */
[----:B------:R-:W-:Y:S01]  /*66e0*/  FFMA.FTZ R123, R112, R148, R123 ;  /* 0x00000094707b7223 */ /* 0x000fe2000001007b */
[----:B------:R-:W-:Y:S01]  /*66f0*/  FFMA.FTZ R136, R136, R135, R153 ;  /* 0x0000008788887223 */ /* 0x000fe20000010099 */
[----:B------:R-:W-:Y:S01]  /*6700*/  FADD.FTZ R53, R109, R53 ;  /* 0x000000356d357221 */ /* 0x000fe20000010000 */
[----:B------:R-:W-:Y:S01]  /*6710*/  FADD.FTZ R56, R151, R56 ;  /* 0x0000003897387221 */ /* 0x000fe20000010000 */
[----:B------:R-:W-:Y:S01]  /*6720*/  FFMA.FTZ R123, R114, R147, R123 ;  /* 0x00000093727b7223 */ /* 0x000fe2000001007b */
[----:B------:R-:W-:Y:S01]  /*6730*/  FADD.FTZ R81, R136, R81 ;  /* 0x0000005188517221 */ /* 0x000fe20000010000 */
        /* <DEDUP_REMOVED lines=11> */
[----:B------:R-:W-:Y:S01]  /*67f0*/  FMUL.FTZ R123, R115, R31 ;  /* 0x0000001f737b7220 */ /* 0x000fe20000410000 */
[----:B------:R-:W-:Y:S01]  /*6800*/  FADD.FTZ R67, R48, R67 ;  /* 0x0000004330437221 */ /* 0x000fe20000010000 */
[----:B0-----:R-:W-:Y:S01]  /*6810*/  @!P1 FADD.FTZ R128, R128, R150 ;  /* 0x0000009680809221 */ /* 0x001fe20000010000 */
[----:B------:R-:W-:Y:S01]  /*6820*/  FFMA.FTZ R126, R122, R143, R157 ;  /* 0x0000008f7a7e7223 */ /* 0x000fe2000001009d */
[----:B------:R-:W-:-:S02]  /*6830*/  HADD2.F32 R157, -RZ, R45.H0_H0 ;  /* 0x2000002dff9d7230 */ /* 0x000fc40000004100 */
[C---:B------:R-:W-:Y:S01]  /*6840*/  FADD.FTZ R59, R123.reuse, R59 ;  /* 0x0000003b7b3b7221 */ /* 0x040fe20000010000 */
[----:B------:R-:W-:Y:S01]  /*6850*/  FFMA.FTZ R126, R123, R142, R126 ;  /* 0x0000008e7b7e7223 */ /* 0x000fe2000001007e */
[----:B------:R-:W0:Y:S01]  /*6860*/  SHFL.DOWN PT, R158, R128, 0x2, 0x1f ;  /* 0x08401f00809e7f89 */ /* 0x000e2200000e0000 */
[-C--:B------:R-:W-:Y:S02]  /*6870*/  FFMA.FTZ R161, R157, -R29.reuse, R140 ;  /* 0x8000001d9da17223 */ /* 0x080fe4000001008c */
[----:B------:R-:W-:Y:S01]  /*6880*/  FFMA.FTZ R163, R141, R124, R126 ;  /* 0x0000007c8da37223 */ /* 0x000fe2000001007e */
[----:B------:R-:W-:-:S04]  /*6890*/  FMUL.FTZ R126, R113, R29 ;  /* 0x0000001d717e7220 */ /* 0x000fc80000410000 */
[C---:B------:R-:W-:Y:S01]  /*68a0*/  FFMA.FTZ R134, R126.reuse, R161, R163 ;  /* 0x000000a17e867223 */ /* 0x040fe200000100a3 */
[----:B------:R-:W-:Y:S02]  /*68b0*/  HADD2.F32 R163, -RZ, R46.H0_H0 ;  /* 0x2000002effa37230 */ /* 0x000fe40000004100 */
[----:B------:R-:W-:Y:S01]  /*68c0*/  FADD.FTZ R57, R126, R57 ;  /* 0x000000397e397221 */ /* 0x000fe20000010000 */
[----:B------:R-:W-:Y:S01]  /*68d0*/  FFMA.FTZ R140, R151, R132, R134 ;  /* 0x00000084978c7223 */ /* 0x000fe20000010086 */
[-C--:B------:R-:W-:Y:S01]  /*68e0*/  FMUL.FTZ R134, R111, R27.reuse ;  /* 0x0000001b6f867220 */ /* 0x080fe20000410000 */
[----:B------:R-:W-:-:S03]  /*68f0*/  FFMA.FTZ R165, R163, -R27, R152 ;  /* 0x8000001ba3a57223 */ /* 0x000fc60000010098 */
[C---:B------:R-:W-:Y:S01]  /*6900*/  FADD.FTZ R55, R134.reuse, R55 ;  /* 0x0000003786377221 */ /* 0x040fe20000010000 */
[----:B------:R-:W-:Y:S01]  /*6910*/  FFMA.FTZ R152, R134, R165, R140 ;  /* 0x000000a586987223 */ /* 0x000fe2000001008c */
[----:B------:R-:W-:-:S04]  /*6920*/  FMUL.FTZ R140, R135, R26 ;  /* 0x0000001a878c7220 */ /* 0x000fc80000410000 */
[----:B------:R-:W-:Y:S01]  /*6930*/  FFMA.FTZ R152, R140, R156, R152 ;  /* 0x0000009c8c987223 */ /* 0x000fe20000010098 */
[----:B------:R-:W-:Y:S02]  /*6940*/  HADD2.F32 R156, -RZ, R47.H1_H1 ;  /* 0x3000002fff9c7230 */ /* 0x000fe40000004100 */
[----:B0-----:R-:W-:Y:S01]  /*6950*/  @!P2 FADD.FTZ R128, R128, R158 ;  /* 0x0000009e8080a221 */ /* 0x001fe20000010000 */
[----:B------:R-:W-:Y:S01]  /*6960*/  FADD.FTZ R54, R140, R54 ;  /* 0x000000368c367221 */ /* 0x000fe20000010000 */
[----:B------:R-:W-:Y:S01]  /*6970*/  FFMA.FTZ R150, R109, R154, R152 ;  /* 0x0000009a6d967223 */ /* 0x000fe20000010098 */
[----:B------:R-:W-:Y:S01]  /*6980*/  FMUL.FTZ R109, R106, R133 ;  /* 0x000000856a6d7220 */ /* 0x000fe20000410000 */
[-C--:B------:R-:W-:Y:S01]  /*6990*/  FFMA.FTZ R152, R156, -R24.reuse, R155 ;  /* 0x800000189c987223 */ /* 0x080fe2000001009b */
[----:B------:R-:W-:Y:S01]  /*69a0*/  FMUL.FTZ R155, R137, R24 ;  /* 0x00000018899b7220 */ /* 0x000fe20000410000 */
[----:B------:R-:W-:Y:S01]  /*69b0*/  SHFL.DOWN PT, R160, R128, 0x4, 0x1f ;  /* 0x08801f0080a07f89 */ /* 0x000fe200000e0000 */
[----:B------:R-:W-:Y:S01]  /*69c0*/  FMUL.FTZ R109, R132, R109 ;  /* 0x0000006d846d7220 */ /* 0x000fe20000410000 */
[----:B------:R-:W-:Y:S01]  /*69d0*/  FMUL.FTZ R132, R106, R113 ;  /* 0x000000716a847220 */ /* 0x000fe20000410000 */
[C---:B------:R-:W-:Y:S01]  /*69e0*/  FFMA.FTZ R150, R155.reuse, R152, R150 ;  /* 0x000000989b967223 */ /* 0x040fe20000010096 */
[----:B------:R-:W-:Y:S01]  /*69f0*/  FADD.FTZ R52, R155, R52 ;  /* 0x000000349b347221 */ /* 0x000fe20000010000 */
[----:B------:R-:W-:Y:S01]  /*6a00*/  FFMA.FTZ R130, R130, R133, R109 ;  /* 0x0000008582827223 */ /* 0x000fe2000001006d */
[----:B------:R-:W-:Y:S01]  /*6a10*/  FMUL.FTZ R109, R106, R131 ;  /* 0x000000836a6d7220 */ /* 0x000fe20000410000 */
[----:B------:R-:W-:Y:S01]  /*6a20*/  FMUL.FTZ R132, R161, R132 ;  /* 0x00000084a1847220 */ /* 0x000fe20000410000 */
[----:B------:R-:W0:Y:S01]  /*6a30*/  SHFL.DOWN PT, R154, R150, 0x1, 0x1f ;  /* 0x08201f00969a7f89 */ /* 0x000e2200000e0000 */
[----:B------:R-:W-:-:S02]  /*6a40*/  FADD.FTZ R79, R130, R79 ;  /* 0x0000004f824f7221 */ /* 0x000fc40000010000 */
[----:B------:R-:W-:-:S04]  /*6a50*/  FFMA.FTZ R113, R157, R113, R132 ;  /* 0x000000719d717223 */ /* 0x000fc80000010084 */
[----:B------:R-:W-:Y:S01]  /*6a60*/  FADD.FTZ R78, R113, R78 ;  /* 0x0000004e714e7221 */ /* 0x000fe20000010000 */
[----:B0-----:R-:W-:Y:S01]  /*6a70*/  @!P1 FADD.FTZ R150, R150, R154 ;  /* 0x0000009a96969221 */ /* 0x001fe20000010000 */
[----:B------:R-:W-:-:S04]  /*6a80*/  ISETP.GT.AND P1, PT, R5, 0x1b, PT ;  /* 0x0000001b0500780c */ /* 0x000fc80003f24270 */
[----:B------:R-:W0:Y:S09]  /*6a90*/  SHFL.DOWN PT, R158, R150, 0x2, 0x1f ;  /* 0x08401f00969e7f89 */ /* 0x000e3200000e0000 */
[----:B------:R-:W-:-:S05]  /*6aa0*/  @!P1 FADD.FTZ R128, R128, R160 ;  /* 0x000000a080809221 */ /* 0x000fca0000010000 */
[----:B------:R-:W1:Y:S01]  /*6ab0*/  SHFL.DOWN PT, R154, R128, 0x8, 0x1f ;  /* 0x09001f00809a7f89 */ /* 0x000e6200000e0000 */
[----:B0-----:R-:W-:Y:S01]  /*6ac0*/  @!P2 FADD.FTZ R150, R150, R158 ;  /* 0x0000009e9696a221 */ /* 0x001fe20000010000 */
[----:B------:R-:W-:Y:S01]  /*6ad0*/  FMUL.FTZ R158, R106, R137 ;  /* 0x000000896a9e7220 */ /* 0x000fe20000410000 */
[----:B------:R-:W-:-:S03]  /*6ae0*/  ISETP.GT.AND P2, PT, R5, 0x17, PT ;  /* 0x000000170500780c */ /* 0x000fc60003f44270 */
[----:B------:R-:W-:Y:S02]  /*6af0*/  FMUL.FTZ R158, R152, R158 ;  /* 0x0000009e989e7220 */ /* 0x000fe40000410000 */
[----:B------:R-:W0:Y:S02]  /*6b00*/  SHFL.DOWN PT, R152, R150, 0x4, 0x1f ;  /* 0x08801f0096987f89 */ /* 0x000e2400000e0000 */
[----:B------:R-:W-:-:S04]  /*6b10*/  FFMA.FTZ R156, R156, R137, R158 ;  /* 0x000000899c9c7223 */ /* 0x000fc8000001009e */
[----:B------:R-:W-:Y:S02]  /*6b20*/  FADD.FTZ R83, R156, R83 ;  /* 0x000000539c537221 */ /* 0x000fe40000010000 */
[----:B-1----:R-:W-:Y:S01]  /*6b30*/  @!P2 FADD.FTZ R128, R128, R154 ;  /* 0x0000009a8080a221 */ /* 0x002fe20000010000 */
[----:B------:R-:W-:-:S04]  /*6b40*/  FMUL.FTZ R154, R106, R111 ;  /* 0x0000006f6a9a7220 */ /* 0x000fc80000410000 */
[----:B------:R-:W-:Y:S01]  /*6b50*/  FMUL.FTZ R154, R165, R154 ;  /* 0x0000009aa59a7220 */ /* 0x000fe20000410000 */
[----:B------:R-:W1:Y:S03]  /*6b60*/  SHFL.DOWN PT, R137, R128, 0x10, 0x1f ;  /* 0x0a001f0080897f89 */ /* 0x000e6600000e0000 */
[----:B------:R-:W-:-:S04]  /*6b70*/  FFMA.FTZ R111, R163, R111, R154 ;  /* 0x0000006fa36f7223 */ /* 0x000fc8000001009a */
[----:B------:R-:W-:Y:S01]  /*6b80*/  FADD.FTZ R80, R111, R80 ;  /* 0x000000506f507221 */ /* 0x000fe20000010000 */
[----:B------:R-:W-:Y:S01]  /*6b90*/  FMUL.FTZ R111, R124, R109 ;  /* 0x0000006d7c6f7220 */ /* 0x000fe20000410000 */
[----:B------:R-:W-:Y:S01]  /*6ba0*/  FMUL.FTZ R109, R106, R115 ;  /* 0x000000736a6d7220 */ /* 0x000fe20000410000 */
[----:B0-----:R-:W-:Y:S01]  /*6bb0*/  @!P1 FADD.FTZ R150, R150, R152 ;  /* 0x0000009896969221 */ /* 0x001fe20000010000 */
[----:B------:R-:W-:Y:S01]  /*6bc0*/  ISETP.GT.AND P1, PT, R5, 0xf, PT ;  /* 0x0000000f0500780c */ /* 0x000fe20003f24270 */
[----:B------:R-:W-:Y:S01]  /*6bd0*/  FFMA.FTZ R124, R108, R131, R111 ;  /* 0x000000836c7c7223 */ /* 0x000fe2000001006f */
[----:B------:R-:W-:Y:S01]  /*6be0*/  FMUL.FTZ R108, R106, R129 ;  /* 0x000000816a6c7220 */ /* 0x000fe20000410000 */
[----:B------:R-:W-:Y:S01]  /*6bf0*/  FMUL.FTZ R142, R142, R109 ;  /* 0x0000006d8e8e7220 */ /* 0x000fe20000410000 */
[----:B------:R-:W0:Y:S01]  /*6c00*/  SHFL.DOWN PT, R135, R150, 0x8, 0x1f ;  /* 0x09001f0096877f89 */ /* 0x000e2200000e0000 */
[----:B------:R-:W-:Y:S01]  /*6c10*/  FADD.FTZ R77, R124, R77 ;  /* 0x0000004d7c4d7221 */ /* 0x000fe20000010000 */
[----:B------:R-:W-:Y:S01]  /*6c20*/  FMUL.FTZ R143, R143, R108 ;  /* 0x0000006c8f8f7220 */ /* 0x000fe20000410000 */
[----:B------:R-:W-:Y:S01]  /*6c30*/  FFMA.FTZ R115, R107, R115, R142 ;  /* 0x000000736b737223 */ /* 0x000fe2000001008e */
[----:B------:R-:W-:-:S02]  /*6c40*/  FMUL.FTZ R107, R106, R117 ;  /* 0x000000756a6b7220 */ /* 0x000fc40000410000 */
[----:B------:R-:W-:Y:S01]  /*6c50*/  FFMA.FTZ R108, R90, R129, R143 ;  /* 0x000000815a6c7223 */ /* 0x000fe2000001008f */
[----:B------:R-:W-:Y:S01]  /*6c60*/  FMUL.FTZ R90, R106, R127 ;  /* 0x0000007f6a5a7220 */ /* 0x000fe20000410000 */
[----:B------:R-:W-:Y:S01]  /*6c70*/  FMUL.FTZ R144, R144, R107 ;  /* 0x0000006b90907220 */ /* 0x000fe20000410000 */
[----:B-1----:R-:W-:Y:S01]  /*6c80*/  @!P1 FADD.FTZ R128, R128, R137 ;  /* 0x0000008980809221 */ /* 0x002fe20000010000 */
[----:B------:R-:W-:Y:S01]  /*6c90*/  FADD.FTZ R75, R108, R75 ;  /* 0x0000004b6c4b7221 */ /* 0x000fe20000010000 */
[----:B------:R-:W-:Y:S01]  /*6ca0*/  FMUL.FTZ R145, R145, R90 ;  /* 0x0000005a91917220 */ /* 0x000fe20000410000 */
[C---:B------:R-:W-:Y:S01]  /*6cb0*/  FMUL.FTZ R90, R106.reuse, R125 ;  /* 0x0000007d6a5a7220 */ /* 0x040fe20000410000 */
[----:B------:R-:W-:Y:S01]  /*6cc0*/  FFMA.FTZ R117, R91, R117, R144 ;  /* 0x000000755b757223 */ /* 0x000fe20000010090 */
[----:B------:R-:W-:Y:S01]  /*6cd0*/  FMUL.FTZ R91, R106, R119 ;  /* 0x000000776a5b7220 */ /* 0x000fe20000410000 */
[----:B------:R-:W-:Y:S01]  /*6ce0*/  FFMA.FTZ R108, R86, R127, R145 ;  /* 0x0000007f566c7223 */ /* 0x000fe20000010091 */
[----:B------:R-:W-:Y:S01]  /*6cf0*/  FMUL.FTZ R147, R147, R90 ;  /* 0x0000005a93937220 */ /* 0x000fe20000410000 */
[----:B------:R-:W-:Y:S01]  /*6d00*/  FADD.FTZ R76, R115, R76 ;  /* 0x0000004c734c7221 */ /* 0x000fe20000010000 */
[----:B------:R-:W-:Y:S01]  /*6d10*/  FMUL.FTZ R146, R146, R91 ;  /* 0x0000005b92927220 */ /* 0x000fe20000410000 */
[----:B------:R-:W-:Y:S01]  /*6d20*/  FMUL.FTZ R91, R106, R121 ;  /* 0x000000796a5b7220 */ /* 0x000fe20000410000 */
[----:B------:R-:W-:Y:S01]  /*6d30*/  FFMA.FTZ R90, R88, R125, R147 ;  /* 0x0000007d585a7223 */ /* 0x000fe20000010093 */
[C---:B------:R-:W-:Y:S01]  /*6d40*/  FMUL.FTZ R88, R106.reuse, R139 ;  /* 0x0000008b6a587220 */ /* 0x040fe20000410000 */
[----:B------:R-:W-:Y:S01]  /*6d50*/  FMUL.FTZ R106, R106, R138 ;  /* 0x0000008a6a6a7220 */ /* 0x000fe20000410000 */
[----:B------:R-:W-:Y:S01]  /*6d60*/  FFMA.FTZ R119, R87, R119, R146 ;  /* 0x0000007757777223 */ /* 0x000fe20000010092 */
[----:B0-----:R-:W-:Y:S01]  /*6d70*/  @!P2 FADD.FTZ R150, R150, R135 ;  /* 0x000000879696a221 */ /* 0x001fe20000010000 */
[----:B------:R-:W-:Y:S01]  /*6d80*/  ISETP.NE.AND P2, PT, R5, RZ, PT ;  /* 0x000000ff0500720c */ /* 0x000fe20003f45270 */
[----:B------:R-:W-:Y:S01]  /*6d90*/  FMUL.FTZ R148, R148, R91 ;  /* 0x0000005b94947220 */ /* 0x000fe20000410000 */
[----:B------:R-:W-:Y:S01]  /*6da0*/  MOV R87, R128 ;  /* 0x0000008000577202 */ /* 0x000fe20000000f00 */
[----:B------:R-:W-:Y:S01]  /*6db0*/  FMUL.FTZ R149, R149, R88 ;  /* 0x0000005895957220 */ /* 0x000fe20000410000 */
[----:B------:R-:W0:Y:S01]  /*6dc0*/  SHFL.DOWN PT, R111, R150, 0x10, 0x1f ;  /* 0x0a001f00966f7f89 */ /* 0x000e2200000e0000 */
[----:B------:R-:W-:Y:S01]  /*6dd0*/  FMUL.FTZ R106, R49, R106 ;  /* 0x0000006a316a7220 */ /* 0x000fe20000410000 */
[----:B------:R-:W-:Y:S01]  /*6de0*/  FFMA.FTZ R89, R89, R121, R148 ;  /* 0x0000007959597223 */ /* 0x000fe20000010094 */
[----:B------:R-:W-:Y:S01]  /*6df0*/  FFMA.FTZ R149, R50, R139, R149 ;  /* 0x0000008b32957223 */ /* 0x000fe20000010095 */
[----:B------:R-:W-:Y:S01]  /*6e00*/  FADD.FTZ R74, R117, R74 ;  /* 0x0000004a754a7221 */ /* 0x000fe20000010000 */
[----:B------:R-:W-:Y:S01]  /*6e10*/  FFMA.FTZ R106, R51, R138, R106 ;  /* 0x0000008a336a7223 */ /* 0x000fe2000001006a */
[----:B------:R-:W-:Y:S01]  /*6e20*/  FADD.FTZ R73, R108, R73 ;  /* 0x000000496c497221 */ /* 0x000fe20000010000 */
        /* <DEDUP_REMOVED lines=32> */
.L_x_2018:
[----:B------:R-:W-:Y:S05]  /*7030*/  BSYNC B0 ;  /* 0x0000000000007941 */ /* 0x000fea0003800000 */
.L_x_2017:
[----:B------:R-:W-:-:S04]  /*7040*/  UIADD3 UR6, UR6, 0x1, URZ ;  /* 0x0000000106067890 */ /* 0x000fc8000fffe03f */
[----:B------:R-:W-:-:S06]  /*7050*/  UISETP.GE.AND UP0, UPT, UR6, UR51, UPT ;  /* 0x000000330600728c */ /* 0x000fcc000bf06270 */
[----:B------:R-:W-:-:S13]  /*7060*/  PLOP3.LUT P0, PT, PT, PT, UP0, 0x80, 0x0 ;  /* 0x000000000000781c */ /* 0x000fda0003f0f008 */
[----:B------:R-:W-:Y:S05]  /*7070*/  @!P0 BRA `(.L_x_2019) ;  /* 0xffffffd800f48947 */ /* 0x000fea000383ffff */
.L_x_2007:
[----:B------:R-:W-:Y:S01]  /*7080*/  BAR.SYNC.DEFER_BLOCKING 0x0 ;  /* 0x0000000000007b1d */ /* 0x000fe20000010000 */
[----:B------:R-:W-:Y:S01]  /*7090*/  SHF.L.U32 R0, R7, 0x1, RZ ;  /* 0x0000000107007819 */ /* 0x000fe200000006ff */
[----:B------:R-:W-:-:S03]  /*70a0*/  HFMA2.MMA R11, -RZ, RZ, 0, 9.5367431640625e-07 ;  /* 0x00000010ff0b7435 */ /* 0x000fc600000001ff */
[----:B------:R-:W-:Y:S01]  /*70b0*/  LOP3.LUT R28, R0, 0xffffffc0, RZ, 0xc0, !PT ;  /* 0xffffffc0001c7812 */ /* 0x000fe200078ec0ff */
[----:B------:R-:W-:Y:S02]  /*70c0*/  UIADD3 UR6, UR28, -0x1, URZ ;  /* 0xffffffff1c067890 */ /* 0x000fe4000fffe03f */
[----:B------:R-:W-:Y:S01]  /*70d0*/  USHF.R.S32.HI UR32, URZ, 0x1f, UR49 ;  /* 0x0000001f3f207899 */ /* 0x000fe20008011431 */
[----:B------:R-:W-:Y:S01]  /*70e0*/  LOP3.LUT R0, R28, 0x1f, R7, 0xf8, !PT ;  /* 0x0000001f1c007812 */ /* 0x000fe200078ef807 */
[----:B------:R-:W-:-:S04]  /*70f0*/  ULDC.64 UR22, c[0x0][0x388] ;  /* 0x0000e20000167ab9 */ /* 0x000fc80000000a00 */
[----:B------:R-:W-:-:S05]  /*7100*/  IMAD.WIDE R10, R0, R11, UR16 ;  /* 0x00000010000a7e25 */ /* 0x000fca000f8e020b */
[----:B------:R-:W2:Y:S04]  /*7110*/  LDG.E.128 R12, desc[UR30][R10.64] ;  /* 0x0000001e0a0c7981 */ /* 0x000ea8000c1e1d00 */
[----:B------:R-:W3:Y:S01]  /*7120*/  LDG.E.128 R16, desc[UR30][R10.64+0x200] ;  /* 0x0002001e0a107981 */ /* 0x000ee2000c1e1d00 */
[----:B------:R-:W-:Y:S01]  /*7130*/  IADD3 R21, R5, R5, R28 ;  /* 0x0000000505157210 */ /* 0x000fe20007ffe01c */
[----:B------:R-:W-:Y:S02]  /*7140*/  USHF.L.U32 UR12, UR6, 0xb, URZ ;  /* 0x0000000b060c7899 */ /* 0x000fe4000800063f */
[----:B------:R-:W-:Y:S01]  /*7150*/  UIMAD UR14, UR32, UR22, URZ ;  /* 0x00000016200e72a4 */ /* 0x000fe2000f8e023f */
[----:B------:R-:W-:Y:S01]  /*7160*/  LEA R8, R21, R4, 0x4 ;  /* 0x0000000415087211 */ /* 0x000fe200078e20ff */
[----:B------:R-:W-:-:S02]  /*7170*/  USHF.R.S32.HI UR13, URZ, 0x1f, UR12 ;  /* 0x0000001f3f0d7899 */ /* 0x000fc4000801140c */
[----:B------:R-:W-:Y:S02]  /*7180*/  UIMAD UR20, UR49, UR23, UR14 ;  /* 0x00000017311472a4 */ /* 0x000fe4000f8e020e */
[----:B------:R-:W-:Y:S02]  /*7190*/  UIMAD.WIDE.U32 UR14, UR49, UR22, UR12 ;  /* 0x00000016310e72a5 */ /* 0x000fe4000f8e000c */
[----:B------:R-:W-:Y:S01]  /*71a0*/  USHF.R.S32.HI UR29, URZ, 0x1f, UR24 ;  /* 0x0000001f3f1d7899 */ /* 0x000fe20008011418 */
[----:B------:R-:W-:Y:S01]  /*71b0*/  ULDC.64 UR22, c[0x0][0x390] ;  /* 0x0000e40000167ab9 */ /* 0x000fe20000000a00 */
[----:B------:R-:W-:Y:S02]  /*71c0*/  UIADD3 UR15, UR15, UR20, URZ ;  /* 0x000000140f0f7290 */ /* 0x000fe4000fffe03f */
[----:B------:R-:W-:Y:S02]  /*71d0*/  UIMAD UR20, UR29, UR22, URZ ;  /* 0x000000161d1472a4 */ /* 0x000fe4000f8e023f */
[----:B------:R-:W-:-:S02]  /*71e0*/  UIMAD.WIDE.U32 UR14, UR24, UR22, UR14 ;  /* 0x00000016180e72a5 */ /* 0x000fc4000f8e000e */
[----:B------:R-:W-:Y:S02]  /*71f0*/  UIMAD UR20, UR24, UR23, UR20 ;  /* 0x00000017181472a4 */ /* 0x000fe4000f8e0214 */
[----:B------:R-:W-:Y:S01]  /*7200*/  UIADD3 UR16, UP1, UR16, -0x1000, URZ ;  /* 0xfffff00010107890 */ /* 0x000fe2000ff3e03f */
[----:B------:R-:W-:Y:S01]  /*7210*/  ULDC.64 UR22, c[0x0][0x3e0] ;  /* 0x0000f80000167ab9 */ /* 0x000fe20000000a00 */
[----:B------:R-:W-:Y:S02]  /*7220*/  UIADD3 UR20, UR15, UR20, URZ ;  /* 0x000000140f147290 */ /* 0x000fe4000fffe03f */
[----:B------:R-:W-:Y:S02]  /*7230*/  ULEA UR15, UP0, UR14, UR22, 0x1 ;  /* 0x000000160e0f7291 */ /* 0x000fe4000f80083f */
[----:B------:R-:W-:Y:S02]  /*7240*/  UIADD3 UR25, UP2, UR25, -0x1000, URZ ;  /* 0xfffff00019197890 */ /* 0x000fe4000ff5e03f */
[----:B------:R-:W-:-:S02]  /*7250*/  ULEA.HI.X UR14, UR14, UR23, UR20, 0x1, UP0 ;  /* 0x000000170e0e7291 */ /* 0x000fc400080f0c14 */
[----:B------:R-:W-:Y:S01]  /*7260*/  UIADD3 UR27, UP3, UR27, -0x1000, URZ ;  /* 0xfffff0001b1b7890 */ /* 0x000fe2000ff7e03f */
[----:B------:R-:W-:Y:S01]  /*7270*/  ULDC.64 UR20, c[0x0][0x3a8] ;  /* 0x0000ea0000147ab9 */ /* 0x000fe20000000a00 */
[----:B------:R-:W-:Y:S02]  /*7280*/  UIADD3.X UR17, UR17, -0x1, URZ, UP1, !UPT ;  /* 0xffffffff11117890 */ /* 0x000fe40008ffe43f */
[----:B------:R-:W-:Y:S02]  /*7290*/  UIMAD.WIDE.U32 UR12, UR49, UR20, UR12 ;  /* 0x00000014310c72a5 */ /* 0x000fe4000f8e000c */
[----:B------:R-:W-:Y:S02]  /*72a0*/  UIADD3.X UR7, UR7, -0x1, URZ, UP2, !UPT ;  /* 0xffffffff07077890 */ /* 0x000fe400097fe43f */
[----:B------:R-:W-:Y:S01]  /*72b0*/  UIADD3.X UR26, UR26, -0x1, URZ, UP3, !UPT ;  /* 0xffffffff1a1a7890 */ /* 0x000fe20009ffe43f */
[----:B--2---:R-:W-:Y:S04]  /*72c0*/  STS.128 [R2], R12 ;  /* 0x0000000c02007388 */ /* 0x004fe80000000c00 */
[----:B---3--:R-:W-:Y:S01]  /*72d0*/  STS.128 [R2+0x200], R16 ;  /* 0x0002001002007388 */ /* 0x008fe20000000c00 */
[----:B------:R-:W-:-:S03]  /*72e0*/  NOP ;  /* 0x0000000000007918 */ /* 0x000fc60000000000 */
[----:B------:R-:W2:Y:S04]  /*72f0*/  LDS.128 R20, [R8] ;  /* 0x0000000008147984 */ /* 0x000ea80000000c00 */
[----:B------:R3:W4:Y:S01]  /*7300*/  LDS.128 R12, [R8+0x10] ;  /* 0x00001000080c7984 */ /* 0x0007220000000c00 */
[--C-:B--2---:R-:W-:Y:S02]  /*7310*/  HADD2.F32 R24, -RZ, R20.reuse.H0_H0 ;  /* 0x20000014ff187230 */ /* 0x104fe40000004100 */
[----:B------:R-:W-:Y:S02]  /*7320*/  HADD2.F32 R20, -RZ, R20.H1_H1 ;  /* 0x30000014ff147230 */ /* 0x000fe40000004100 */
[--C-:B------:R-:W-:Y:S02]  /*7330*/  HADD2.F32 R10, -RZ, R21.reuse.H0_H0 ;  /* 0x20000015ff0a7230 */ /* 0x100fe40000004100 */
[----:B------:R-:W-:Y:S01]  /*7340*/  FADD.FTZ R24, R24, UR5 ;  /* 0x0000000518187e21 */ /* 0x000fe20008010000 */
[----:B------:R-:W-:-:S02]  /*7350*/  HADD2.F32 R21, -RZ, R21.H1_H1 ;  /* 0x30000015ff157230 */ /* 0x000fc40000004100 */
[----:B------:R-:W-:Y:S01]  /*7360*/  FADD.FTZ R20, R20, UR5 ;  /* 0x0000000514147e21 */ /* 0x000fe20008010000 */
[--C-:B------:R-:W-:Y:S02]  /*7370*/  HADD2.F32 R19, -RZ, R22.reuse.H0_H0 ;  /* 0x20000016ff137230 */ /* 0x100fe40000004100 */
[----:B------:R-:W-:Y:S01]  /*7380*/  FADD.FTZ R11, R10, UR5 ;  /* 0x000000050a0b7e21 */ /* 0x000fe20008010000 */
[----:B------:R-:W-:Y:S01]  /*7390*/  BAR.SYNC.DEFER_BLOCKING 0x0 ;  /* 0x0000000000007b1d */ /* 0x000fe20000010000 */
[----:B------:R-:W-:Y:S01]  /*73a0*/  FSETP.GTU.FTZ.AND P2, PT, R24, 20, PT ;  /* 0x41a000001800780b */ /* 0x000fe20003f5c000 */
[----:B------:R-:W-:Y:S01]  /*73b0*/  FADD.FTZ R21, R21, UR5 ;  /* 0x0000000515157e21 */ /* 0x000fe20008010000 */
[----:B------:R-:W-:Y:S01]  /*73c0*/  FSETP.GTU.FTZ.AND P1, PT, R20, 20, PT ;  /* 0x41a000001400780b */ /* 0x000fe20003f3c000 */
[----:B------:R-:W-:Y:S01]  /*73d0*/  HADD2.F32 R22, -RZ, R22.H1_H1 ;  /* 0x30000016ff167230 */ /* 0x000fe20000004100 */
[----:B------:R-:W-:Y:S01]  /*73e0*/  FSETP.GTU.FTZ.AND P0, PT, R11, 20, PT ;  /* 0x41a000000b00780b */ /* 0x000fe20003f1c000 */
[--C-:B---3--:R-:W-:Y:S01]  /*73f0*/  HADD2.F32 R8, -RZ, R23.reuse.H0_H0 ;  /* 0x20000017ff087230 */ /* 0x108fe20000004100 */
[----:B------:R-:W-:Y:S01]  /*7400*/  FSETP.GTU.FTZ.AND P4, PT, R21, 20, PT ;  /* 0x41a000001500780b */ /* 0x000fe20003f9c000 */
[----:B------:R-:W-:-:S02]  /*7410*/  HADD2.F32 R23, -RZ, R23.H1_H1 ;  /* 0x30000017ff177230 */ /* 0x000fc40000004100 */
[----:B------:R-:W-:-:S03]  /*7420*/  FADD.FTZ R22, R22, UR5 ;  /* 0x0000000516167e21 */ /* 0x000fc60008010000 */
[----:B------:R-:W-:Y:S01]  /*7430*/  FADD.FTZ R23, R23, UR5 ;  /* 0x0000000517177e21 */ /* 0x000fe20008010000 */
[----:B------:R-:W-:Y:S01]  /*7440*/  @!P2 FMUL.FTZ R10, R24, -1.4426950216293334961 ;  /* 0xbfb8aa3b180aa820 */ /* 0x000fe20000410000 */
[----:B------:R-:W-:Y:S01]  /*7450*/  FSETP.GTU.FTZ.AND P5, PT, R22, 20, PT ;  /* 0x41a000001600780b */ /* 0x000fe20003fbc000 */
[----:B------:R-:W-:Y:S01]  /*7460*/  @!P1 FMUL.FTZ R16, R20, -1.4426950216293334961 ;  /* 0xbfb8aa3b14109820 */ /* 0x000fe20000410000 */
[----:B------:R-:W-:Y:S01]  /*7470*/  FADD.FTZ R20, R19, UR5 ;  /* 0x0000000513147e21 */ /* 0x000fe20008010000 */
[----:B------:R-:W-:Y:S02]  /*7480*/  @!P0 FMUL.FTZ R17, R11, -1.4426950216293334961 ;  /* 0xbfb8aa3b0b118820 */ /* 0x000fe40000410000 */
[----:B------:R-:W2:Y:S01]  /*7490*/  @!P2 MUFU.EX2 R10, R10 ;  /* 0x0000000a000aa308 */ /* 0x000ea20000000800 */
[----:B------:R-:W-:Y:S01]  /*74a0*/  @!P4 FMUL.FTZ R18, R21, -1.4426950216293334961 ;  /* 0xbfb8aa3b1512c820 */ /* 0x000fe20000410000 */
[----:B------:R-:W-:Y:S01]  /*74b0*/  FADD.FTZ R21, R8, UR5 ;  /* 0x0000000508157e21 */ /* 0x000fe20008010000 */
[----:B------:R-:W-:-:S04]  /*74c0*/  FSETP.GTU.FTZ.AND P6, PT, R20, 20, PT ;  /* 0x41a000001400780b */ /* 0x000fc80003fdc000 */
[----:B------:R-:W-:Y:S01]  /*74d0*/  FSETP.GTU.FTZ.AND P3, PT, R21, 20, PT ;  /* 0x41a000001500780b */ /* 0x000fe20003f7c000 */
[----:B------:R-:W3:Y:S08]  /*74e0*/  @!P1 MUFU.EX2 R16, R16 ;  /* 0x0000001000109308 */ /* 0x000ef00000000800 */
[----:B------:R-:W5:Y:S01]  /*74f0*/  @!P0 MUFU.EX2 R17, R17 ;  /* 0x0000001100118308 */ /* 0x000f620000000800 */
[----:B--2---:R-:W-:Y:S01]  /*7500*/  @!P2 FADD.FTZ R11, R10, 1 ;  /* 0x3f8000000a0ba421 */ /* 0x004fe20000010000 */
[----:B------:R-:W-:-:S06]  /*7510*/  @!P6 FMUL.FTZ R8, R20, -1.4426950216293334961 ;  /* 0xbfb8aa3b1408e820 */ /* 0x000fcc0000410000 */
[----:B------:R4:W2:Y:S01]  /*7520*/  @!P2 MUFU.RCP R10, R11 ;  /* 0x0000000b000aa308 */ /* 0x0008a20000001000 */
[----:B---3--:R-:W-:-:S07]  /*7530*/  @!P1 FADD.FTZ R16, R16, 1 ;  /* 0x3f80000010109421 */ /* 0x008fce0000010000 */
[----:B------:R3:W0:Y:S01]  /*7540*/  @!P1 MUFU.RCP R19, R16 ;  /* 0x0000001000139308 */ /* 0x0006220000001000 */
[----:B-----5:R-:W-:Y:S01]  /*7550*/  @!P0 FADD.FTZ R17, R17, 1 ;  /* 0x3f80000011118421 */ /* 0x020fe20000010000 */
[--C-:B----4-:R-:W-:Y:S02]  /*7560*/  HADD2.F32 R11, -RZ, R12.reuse.H0_H0 ;  /* 0x2000000cff0b7230 */ /* 0x110fe40000004100 */
[----:B------:R-:W-:-:S04]  /*7570*/  HADD2.F32 R12, -RZ, R12.H1_H1 ;  /* 0x3000000cff0c7230 */ /* 0x000fc80000004100 */
[----:B------:R-:W4:Y:S01]  /*7580*/  @!P0 MUFU.RCP R17, R17 ;  /* 0x0000001100118308 */ /* 0x000f220000001000 */
[----:B--2---:R-:W-:Y:S01]  /*7590*/  @!P2 FMUL.FTZ R69, R69, R10 ;  /* 0x0000000a4545a220 */ /* 0x004fe20000410000 */
[----:B------:R-:W-:Y:S01]  /*75a0*/  FSETP.GTU.FTZ.AND P2, PT, R23, 20, PT ;  /* 0x41a000001700780b */ /* 0x000fe20003f5c000 */
[----:B------:R-:W-:Y:S01]  /*75b0*/  @!P5 FMUL.FTZ R10, R22, -1.4426950216293334961 ;  /* 0xbfb8aa3b160ad820 */ /* 0x000fe20000410000 */
[----:B---3--:R-:W-:Y:S01]  /*75c0*/  FADD.FTZ R16, R11, UR5 ;  /* 0x000000050b107e21 */ /* 0x008fe20008010000 */
[----:B------:R-:W-:-:S03]  /*75d0*/  @!P3 FMUL.FTZ R11, R21, -1.4426950216293334961 ;  /* 0xbfb8aa3b150bb820 */ /* 0x000fc60000410000 */
[----:B------:R-:W2:Y:S01]  /*75e0*/  @!P4 MUFU.EX2 R18, R18 ;  /* 0x000000120012c308 */ /* 0x000ea20000000800 */
[----:B0-----:R-:W-:Y:S01]  /*75f0*/  @!P1 FMUL.FTZ R68, R68, R19 ;  /* 0x0000001344449220 */ /* 0x001fe20000410000 */
[----:B------:R-:W-:Y:S01]  /*7600*/  FSETP.GTU.FTZ.AND P1, PT, R16, 20, PT ;  /* 0x41a000001000780b */ /* 0x000fe20003f3c000 */
[----:B------:R-:W-:-:S04]  /*7610*/  FADD.FTZ R19, R12, UR5 ;  /* 0x000000050c137e21 */ /* 0x000fc80008010000 */
[----:B------:R-:W-:Y:S01]  /*7620*/  @!P2 FMUL.FTZ R12, R23, -1.4426950216293334961 ;  /* 0xbfb8aa3b170ca820 */ /* 0x000fe20000410000 */
[----:B------:R-:W0:Y:S01]  /*7630*/  @!P5 MUFU.EX2 R10, R10 ;  /* 0x0000000a000ad308 */ /* 0x000e220000000800 */
[----:B----4-:R-:W-:Y:S01]  /*7640*/  @!P0 FMUL.FTZ R70, R70, R17 ;  /* 0x0000001146468220 */ /* 0x010fe20000410000 */
[----:B------:R-:W-:-:S05]  /*7650*/  FSETP.GTU.FTZ.AND P0, PT, R19, 20, PT ;  /* 0x41a000001300780b */ /* 0x000fca0003f1c000 */
[----:B------:R-:W-:Y:S01]  /*7660*/  @!P1 FMUL.FTZ R16, R16, -1.4426950216293334961 ;  /* 0xbfb8aa3b10109820 */ /* 0x000fe20000410000 */
[----:B------:R-:W3:Y:S01]  /*7670*/  @!P6 MUFU.EX2 R8, R8 ;  /* 0x000000080008e308 */ /* 0x000ee20000000800 */
[----:B--2---:R-:W-:-:S06]  /*7680*/  @!P4 FADD.FTZ R18, R18, 1 ;  /* 0x3f8000001212c421 */ /* 0x004fcc0000010000 */
[----:B------:R-:W-:Y:S01]  /*7690*/  @!P0 FMUL.FTZ R17, R19, -1.4426950216293334961 ;  /* 0xbfb8aa3b13118820 */ /* 0x000fe20000410000 */
[----:B------:R-:W2:Y:S01]  /*76a0*/  @!P2 MUFU.EX2 R12, R12 ;  /* 0x0000000c000ca308 */ /* 0x000ea20000000800 */
[----:B0-----:R-:W-:Y:S01]  /*76b0*/  @!P5 FADD.FTZ R10, R10, 1 ;  /* 0x3f8000000a0ad421 */ /* 0x001fe20000010000 */
[--C-:B------:R-:W-:Y:S02]  /*76c0*/  HADD2.F32 R19, -RZ, R13.reuse.H0_H0 ;  /* 0x2000000dff137230 */ /* 0x100fe40000004100 */
[----:B------:R-:W-:-:S03]  /*76d0*/  HADD2.F32 R13, -RZ, R13.H1_H1 ;  /* 0x3000000dff0d7230 */ /* 0x000fc60000004100 */
[----:B------:R-:W-:Y:S01]  /*76e0*/  FADD.FTZ R19, R19, UR5 ;  /* 0x0000000513137e21 */ /* 0x000fe20008010000 */
[----:B------:R-:W0:Y:S01]  /*76f0*/  @!P3 MUFU.EX2 R11, R11 ;  /* 0x0000000b000bb308 */ /* 0x000e220000000800 */
[----:B---3--:R-:W-:-:S07]  /*7700*/  @!P6 FADD.FTZ R8, R8, 1 ;  /* 0x3f8000000808e421 */ /* 0x008fce0000010000 */
[----:B------:R-:W3:Y:S01]  /*7710*/  @!P4 MUFU.RCP R18, R18 ;  /* 0x000000120012c308 */ /* 0x000ee20000001000 */
[----:B--2---:R-:W-:-:S07]  /*7720*/  @!P2 FADD.FTZ R12, R12, 1 ;  /* 0x3f8000000c0ca421 */ /* 0x004fce0000010000 */
[----:B------:R-:W2:Y:S01]  /*7730*/  @!P1 MUFU.EX2 R16, R16 ;  /* 0x0000001000109308 */ /* 0x000ea20000000800 */
[----:B0-----:R-:W-:-:S07]  /*7740*/  @!P3 FADD.FTZ R11, R11, 1 ;  /* 0x3f8000000b0bb421 */ /* 0x001fce0000010000 */
[----:B------:R-:W0:Y:S01]  /*7750*/  @!P5 MUFU.RCP R10, R10 ;  /* 0x0000000a000ad308 */ /* 0x000e220000001000 */
[----:B---3--:R-:W-:Y:S01]  /*7760*/  @!P4 FMUL.FTZ R71, R71, R18 ;  /* 0x000000124747c220 */ /* 0x008fe20000410000 */
[----:B------:R-:W-:Y:S01]  /*7770*/  FSETP.GTU.FTZ.AND P4, PT, R19, 20, PT ;  /* 0x41a000001300780b */ /* 0x000fe20003f9c000 */
[----:B------:R-:W-:-:S05]  /*7780*/  FADD.FTZ R18, R13, UR5 ;  /* 0x000000050d127e21 */ /* 0x000fca0008010000 */
[----:B------:R3:W4:Y:S01]  /*7790*/  @!P6 MUFU.RCP R21, R8 ;  /* 0x000000080015e308 */ /* 0x0007220000001000 */
[----:B--2---:R-:W-:-:S07]  /*77a0*/  @!P1 FADD.FTZ R16, R16, 1 ;  /* 0x3f80000010109421 */ /* 0x004fce0000010000 */
[----:B------:R2:W5:Y:S01]  /*77b0*/  @!P3 MUFU.RCP R23, R11 ;  /* 0x0000000b0017b308 */ /* 0x0005620000001000 */
[--C-:B---3--:R-:W-:Y:S02]  /*77c0*/  HADD2.F32 R8, -RZ, R14.reuse.H0_H0 ;  /* 0x2000000eff087230 */ /* 0x108fe40000004100 */
[----:B0-----:R-:W-:Y:S01]  /*77d0*/  @!P5 FMUL.FTZ R73, R73, R10 ;  /* 0x0000000a4949d220 */ /* 0x001fe20000410000 */
[----:B------:R-:W-:Y:S02]  /*77e0*/  HADD2.F32 R14, -RZ, R14.H1_H1 ;  /* 0x3000000eff0e7230 */ /* 0x000fe40000004100 */
[----:B------:R-:W-:Y:S01]  /*77f0*/  FADD.FTZ R20, R8, UR5 ;  /* 0x0000000508147e21 */ /* 0x000fe20008010000 */
[----:B------:R-:W-:Y:S01]  /*7800*/  @!P4 FMUL.FTZ R8, R19, -1.4426950216293334961 ;  /* 0xbfb8aa3b1308c820 */ /* 0x000fe20000410000 */
[----:B------:R-:W0:Y:S01]  /*7810*/  @!P2 MUFU.RCP R12, R12 ;  /* 0x0000000c000ca308 */ /* 0x000e220000001000 */
[--C-:B--2---:R-:W-:Y:S02]  /*7820*/  HADD2.F32 R11, -RZ, R15.reuse.H0_H0 ;  /* 0x2000000fff0b7230 */ /* 0x104fe40000004100 */
[----:B------:R-:W-:Y:S01]  /*7830*/  FADD.FTZ R14, R14, UR5 ;  /* 0x000000050e0e7e21 */ /* 0x000fe20008010000 */
[----:B------:R-:W-:Y:S01]  /*7840*/  FSETP.GTU.FTZ.AND P5, PT, R20, 20, PT ;  /* 0x41a000001400780b */ /* 0x000fe20003fbc000 */
[----:B------:R-:W-:-:S02]  /*7850*/  HADD2.F32 R15, -RZ, R15.H1_H1 ;  /* 0x3000000fff0f7230 */ /* 0x000fc40000004100 */
[----:B----4-:R-:W-:Y:S01]  /*7860*/  @!P6 FMUL.FTZ R72, R72, R21 ;  /* 0x000000154848e220 */ /* 0x010fe20000410000 */
[----:B------:R-:W-:Y:S01]  /*7870*/  FADD.FTZ R19, R11, UR5 ;  /* 0x000000050b137e21 */ /* 0x000fe20008010000 */
[----:B------:R-:W-:Y:S01]  /*7880*/  FSETP.GTU.FTZ.AND P6, PT, R18, 20, PT ;  /* 0x41a000001200780b */ /* 0x000fe20003fdc000 */
[----:B------:R-:W2:Y:S01]  /*7890*/  @!P1 MUFU.RCP R13, R16 ;  /* 0x00000010000d9308 */ /* 0x000ea20000001000 */
[----:B-----5:R-:W-:Y:S01]  /*78a0*/  @!P3 FMUL.FTZ R74, R74, R23 ;  /* 0x000000174a4ab220 */ /* 0x020fe20000410000 */
[----:B------:R-:W-:Y:S01]  /*78b0*/  FSETP.GTU.FTZ.AND P3, PT, R14, 20, PT ;  /* 0x41a000000e00780b */ /* 0x000fe20003f7c000 */
[----:B------:R-:W-:Y:S01]  /*78c0*/  FADD.FTZ R21, R15, UR5 ;  /* 0x000000050f157e21 */ /* 0x000fe20008010000 */
[----:B------:R-:W-:Y:S02]  /*78d0*/  LEA R23, R5, R28, 0x1 ;  /* 0x0000001c05177211 */ /* 0x000fe400078e08ff */
[----:B------:R-:W-:Y:S02]  /*78e0*/  F2FP.F16.F32.PACK_AB R15, R60, R61 ;  /* 0x0000003d3c0f723e */ /* 0x000fe400000000ff */
[----:B------:R-:W-:Y:S01]  /*78f0*/  @!P0 MUFU.EX2 R17, R17 ;  /* 0x0000001100118308 */ /* 0x000fe20000000800 */
[----:B0-----:R-:W-:Y:S01]  /*7900*/  @!P2 FMUL.FTZ R75, R75, R12 ;  /* 0x0000000c4b4ba220 */ /* 0x001fe20000410000 */
[----:B------:R-:W-:Y:S01]  /*7910*/  FSETP.GTU.FTZ.AND P2, PT, R19, 20, PT ;  /* 0x41a000001300780b */ /* 0x000fe20003f5c000 */
[----:B------:R-:W-:Y:S01]  /*7920*/  @!P5 FMUL.FTZ R12, R20, -1.4426950216293334961 ;  /* 0xbfb8aa3b140cd820 */ /* 0x000fe20000410000 */
[----:B------:R-:W-:Y:S01]  /*7930*/  @!P6 FMUL.FTZ R11, R18, -1.4426950216293334961 ;  /* 0xbfb8aa3b120be820 */ /* 0x000fe20000410000 */
[----:B------:R-:W-:-:S02]  /*7940*/  F2FP.F16.F32.PACK_AB R18, R54, R55 ;  /* 0x000000373612723e */ /* 0x000fc400000000ff */
[----:B------:R-:W-:Y:S01]  /*7950*/  LEA R36, R23, R4, 0x4 ;  /* 0x0000000417247211 */ /* 0x000fe200078e20ff */
[----:B------:R0:W-:Y:S01]  /*7960*/  @!P5 MUFU.EX2 R20, R12 ;  /* 0x0000000c0014d308 */ /* 0x0001e20000000800 */
[----:B--2---:R-:W-:Y:S01]  /*7970*/  @!P1 FMUL.FTZ R76, R76, R13 ;  /* 0x0000000d4c4c9220 */ /* 0x004fe20000410000 */
[----:B------:R-:W-:Y:S02]  /*7980*/  FSETP.GTU.FTZ.AND P1, PT, R21, 20, PT ;  /* 0x41a000001500780b */ /* 0x000fe40003f3c000 */
[----:B------:R-:W-:-:S03]  /*7990*/  F2FP.F16.F32.PACK_AB R13, R64, R65 ;  /* 0x00000041400d723e */ /* 0x000fc600000000ff */
[----:B------:R-:W-:Y:S01]  /*79a0*/  @!P2 FMUL.FTZ R16, R19, -1.4426950216293334961 ;  /* 0xbfb8aa3b1310a820 */ /* 0x000fe20000410000 */
[----:B------:R2:W3:Y:S01]  /*79b0*/  @!P4 MUFU.EX2 R10, R8 ;  /* 0x00000008000ac308 */ /* 0x0004e20000000800 */
[----:B0-----:R-:W-:Y:S02]  /*79c0*/  F2FP.F16.F32.PACK_AB R12, R66, R67 ;  /* 0x00000043420c723e */ /* 0x001fe400000000ff */
[----:B------:R-:W-:-:S04]  /*79d0*/  F2FP.F16.F32.PACK_AB R19, R52, R53 ;  /* 0x000000353413723e */ /* 0x000fc800000000ff */
[----:B------:R-:W-:Y:S01]  /*79e0*/  @!P1 FMUL.FTZ R21, R21, -1.4426950216293334961 ;  /* 0xbfb8aa3b15159820 */ /* 0x000fe20000410000 */
[----:B------:R0:W4:Y:S01]  /*79f0*/  @!P2 MUFU.EX2 R25, R16 ;  /* 0x000000100019a308 */ /* 0x0001220000000800 */
[----:B--2---:R-:W-:Y:S01]  /*7a00*/  @!P3 FMUL.FTZ R8, R14, -1.4426950216293334961 ;  /* 0xbfb8aa3b0e08b820 */ /* 0x004fe20000410000 */
[----:B------:R-:W-:-:S05]  /*7a10*/  F2FP.F16.F32.PACK_AB R14, R62, R63 ;  /* 0x0000003f3e0e723e */ /* 0x000fca00000000ff */
[----:B------:R-:W-:Y:S01]  /*7a20*/  STS.128 [R36], R12 ;  /* 0x0000000c24007388 */ /* 0x000fe20000000c00 */
[----:B------:R2:W5:Y:S01]  /*7a30*/  @!P3 MUFU.EX2 R24, R8 ;  /* 0x000000080018b308 */ /* 0x0005620000000800 */
[----:B0-----:R-:W-:Y:S01]  /*7a40*/  F2FP.F16.F32.PACK_AB R16, R58, R59 ;  /* 0x0000003b3a10723e */ /* 0x001fe200000000ff */
[----:B---3--:R-:W-:-:S06]  /*7a50*/  @!P4 FADD.FTZ R10, R10, 1 ;  /* 0x3f8000000a0ac421 */ /* 0x008fcc0000010000 */
[----:B------:R-:W0:Y:S01]  /*7a60*/  @!P1 MUFU.EX2 R26, R21 ;  /* 0x00000015001a9308 */ /* 0x000e220000000800 */
[----:B--2---:R-:W-:Y:S01]  /*7a70*/  @!P0 FADD.FTZ R8, R17, 1 ;  /* 0x3f80000011088421 */ /* 0x004fe20000010000 */
[----:B------:R-:W-:Y:S01]  /*7a80*/  F2FP.F16.F32.PACK_AB R17, R56, R57 ;  /* 0x000000393811723e */ /* 0x000fe200000000ff */
[----:B----4-:R-:W-:-:S04]  /*7a90*/  @!P2 FADD.FTZ R25, R25, 1 ;  /* 0x3f8000001919a421 */ /* 0x010fc80000010000 */
[----:B------:R2:W-:Y:S01]  /*7aa0*/  STS.128 [R36+0x10], R16 ;  /* 0x0000101024007388 */ /* 0x0005e20000000c00 */
[----:B------:R3:W4:Y:S01]  /*7ab0*/  @!P0 MUFU.RCP R28, R8 ;  /* 0x00000008001c8308 */ /* 0x0007220000001000 */
[----:B------:R-:W-:Y:S02]  /*7ac0*/  NOP ;  /* 0x0000000000007918 */ /* 0x000fe40000000000 */
[----:B------:R-:W-:Y:S05]  /*7ad0*/  LDS.128 R12, [R2+0x200] ;  /* 0x00020000020c7984 */ /* 0x000fea0000000c00 */
[----:B------:R-:W1:Y:S01]  /*7ae0*/  @!P6 MUFU.EX2 R11, R11 ;  /* 0x0000000b000be308 */ /* 0x000e620000000800 */
[----:B---3--:R-:W-:Y:S01]  /*7af0*/  @!P5 FADD.FTZ R8, R20, 1 ;  /* 0x3f8000001408d421 */ /* 0x008fe20000010000 */
[----:B-----5:R-:W-:Y:S01]  /*7b00*/  @!P3 FADD.FTZ R24, R24, 1 ;  /* 0x3f8000001818b421 */ /* 0x020fe20000010000 */
[----:B------:R-:W3:Y:S01]  /*7b10*/  LDS.128 R20, [R2] ;  /* 0x0000000002147984 */ /* 0x000ee20000000c00 */
[----:B0-----:R-:W-:Y:S01]  /*7b20*/  @!P1 FADD.FTZ R26, R26, 1 ;  /* 0x3f8000001a1a9421 */ /* 0x001fe20000010000 */
[----:B--2---:R-:W-:-:S03]  /*7b30*/  FADD.FTZ R17, R69, R6 ;  /* 0x0000000645117221 */ /* 0x004fc60000010000 */
[----:B------:R0:W2:Y:S01]  /*7b40*/  @!P4 MUFU.RCP R27, R10 ;  /* 0x0000000a001bc308 */ /* 0x0000a20000001000 */
[----:B----4-:R-:W-:Y:S01]  /*7b50*/  @!P0 FMUL.FTZ R77, R77, R28 ;  /* 0x0000001c4d4d8220 */ /* 0x010fe20000410000 */
[----:B------:R-:W-:-:S04]  /*7b60*/  FADD.FTZ R17, R17, R68 ;  /* 0x0000004411117221 */ /* 0x000fc80000010000 */
[----:B------:R-:W-:Y:S02]  /*7b70*/  F2FP.F16.F32.PACK_AB R28, R77, R76 ;  /* 0x0000004c4d1c723e */ /* 0x000fe400000000ff */
[----:B------:R-:W4:Y:S01]  /*7b80*/  @!P5 MUFU.RCP R29, R8 ;  /* 0x00000008001dd308 */ /* 0x000f220000001000 */
[----:B-1----:R-:W-:Y:S01]  /*7b90*/  @!P6 FADD.FTZ R11, R11, 1 ;  /* 0x3f8000000b0be421 */ /* 0x002fe20000010000 */
[----:B0-----:R-:W-:-:S06]  /*7ba0*/  MOV R10, UR15 ;  /* 0x0000000f000a7c02 */ /* 0x001fcc0008000f00 */
[----:B------:R0:W1:Y:S01]  /*7bb0*/  @!P6 MUFU.RCP R30, R11 ;  /* 0x0000000b001ee308 */ /* 0x0000620000001000 */
[----:B--2---:R-:W-:Y:S01]  /*7bc0*/  @!P4 FMUL.FTZ R78, R78, R27 ;  /* 0x0000001b4e4ec220 */ /* 0x004fe20000410000 */
[----:B------:R-:W-:-:S06]  /*7bd0*/  F2FP.F16.F32.PACK_AB R27, R75, R74 ;  /* 0x0000004a4b1b723e */ /* 0x000fcc00000000ff */
[----:B------:R-:W2:Y:S01]  /*7be0*/  @!P3 MUFU.RCP R24, R24 ;  /* 0x000000180018b308 */ /* 0x000ea20000001000 */
[----:B0-----:R-:W-:Y:S01]  /*7bf0*/  MOV R11, UR14 ;  /* 0x0000000e000b7c02 */ /* 0x001fe20008000f00 */
[----:B----4-:R-:W-:Y:S01]  /*7c00*/  @!P5 FMUL.FTZ R80, R80, R29 ;  /* 0x0000001d5050d220 */ /* 0x010fe20000410000 */
[----:B------:R-:W-:Y:S01]  /*7c10*/  UIMAD UR14, UR32, UR20, URZ ;  /* 0x00000014200e72a4 */ /* 0x000fe2000f8e023f */
[----:B------:R-:W-:-:S03]  /*7c20*/  IMAD.WIDE R10, R0, 0x10, R10 ;  /* 0x00000010000a7825 */ /* 0x000fc600078e020a */
[----:B------:R-:W-:Y:S01]  /*7c30*/  UIMAD UR14, UR49, UR21, UR14 ;  /* 0x00000015310e72a4 */ /* 0x000fe2000f8e020e */
[----:B------:R-:W0:Y:S01]  /*7c40*/  @!P2 MUFU.RCP R25, R25 ;  /* 0x000000190019a308 */ /* 0x000e220000001000 */
[----:B-1----:R-:W-:Y:S01]  /*7c50*/  @!P6 FMUL.FTZ R79, R79, R30 ;  /* 0x0000001e4f4fe220 */ /* 0x002fe20000410000 */
[----:B------:R-:W-:Y:S01]  /*7c60*/  ULDC.64 UR20, c[0x0][0x3b0] ;  /* 0x0000ec0000147ab9 */ /* 0x000fe20000000a00 */
[----:B---3--:R-:W-:Y:S01]  /*7c70*/  STG.E.128 desc[UR30][R10.64], R20 ;  /* 0x000000140a007986 */ /* 0x008fe2000c101d1e */
[----:B------:R-:W-:Y:S02]  /*7c80*/  UIADD3 UR13, UR13, UR14, URZ ;  /* 0x0000000e0d0d7290 */ /* 0x000fe4000fffe03f */
[----:B------:R-:W-:Y:S01]  /*7c90*/  F2FP.F16.F32.PACK_AB R29, R79, R78 ;  /* 0x0000004e4f1d723e */ /* 0x000fe200000000ff */
[----:B------:R1:W-:Y:S01]  /*7ca0*/  STG.E.128 desc[UR30][R10.64+0x200], R12 ;  /* 0x0002000c0a007986 */ /* 0x0003e2000c101d1e */
[----:B------:R-:W3:Y:S01]  /*7cb0*/  @!P1 MUFU.RCP R26, R26 ;  /* 0x0000001a001a9308 */ /* 0x000ee20000001000 */
[----:B--2---:R-:W-:Y:S01]  /*7cc0*/  @!P3 FMUL.FTZ R81, R81, R24 ;  /* 0x000000185151b220 */ /* 0x004fe20000410000 */
[----:B------:R-:W-:Y:S01]  /*7cd0*/  F2FP.F16.F32.PACK_AB R24, R68, R69 ;  /* 0x000000454418723e */ /* 0x000fe200000000ff */
[----:B------:R-:W-:-:S02]  /*7ce0*/  UIMAD UR14, UR29, UR20, URZ ;  /* 0x000000141d0e72a4 */ /* 0x000fc4000f8e023f */
[----:B------:R-:W-:Y:S01]  /*7cf0*/  UIMAD.WIDE.U32 UR12, UR24, UR20, UR12 ;  /* 0x00000014180c72a5 */ /* 0x000fe2000f8e000c */
[----:B------:R-:W-:Y:S01]  /*7d00*/  F2FP.F16.F32.PACK_AB R30, R81, R80 ;  /* 0x00000050511e723e */ /* 0x000fe200000000ff */
[----:B------:R-:W-:Y:S01]  /*7d10*/  UIMAD UR14, UR24, UR21, UR14 ;  /* 0x00000015180e72a4 */ /* 0x000fe2000f8e020e */
[----:B0-----:R-:W-:Y:S01]  /*7d20*/  @!P2 FMUL.FTZ R82, R82, R25 ;  /* 0x000000195252a220 */ /* 0x001fe20000410000 */
[----:B------:R-:W-:Y:S01]  /*7d30*/  F2FP.F16.F32.PACK_AB R25, R71, R70 ;  /* 0x000000464719723e */ /* 0x000fe200000000ff */
[----:B------:R-:W-:Y:S01]  /*7d40*/  FADD.FTZ R70, R17, R70 ;  /* 0x0000004611467221 */ /* 0x000fe20000010000 */
[----:B------:R-:W-:Y:S01]  /*7d50*/  ULDC.64 UR20, c[0x0][0x3f0] ;  /* 0x0000fc0000147ab9 */ /* 0x000fe20000000a00 */
[----:B------:R-:W-:Y:S02]  /*7d60*/  UIADD3 UR14, UR13, UR14, URZ ;  /* 0x0000000e0d0e7290 */ /* 0x000fe4000fffe03f */
[----:B------:R-:W-:Y:S01]  /*7d70*/  FADD.FTZ R71, R70, R71 ;  /* 0x0000004746477221 */ /* 0x000fe20000010000 */
[----:B------:R-:W-:Y:S01]  /*7d80*/  ULEA UR13, UP0, UR12, UR20, 0x1 ;  /* 0x000000140c0d7291 */ /* 0x000fe2000f80083f */
[----:B---3--:R-:W-:Y:S01]  /*7d90*/  @!P1 FMUL.FTZ R83, R83, R26 ;  /* 0x0000001a53539220 */ /* 0x008fe20000410000 */
[----:B------:R-:W-:Y:S01]  /*7da0*/  F2FP.F16.F32.PACK_AB R26, R73, R72 ;  /* 0x00000048491a723e */ /* 0x000fe200000000ff */
[----:B------:R-:W-:Y:S01]  /*7db0*/  BAR.SYNC.DEFER_BLOCKING 0x0 ;  /* 0x0000000000007b1d */ /* 0x000fe20000010000 */
[----:B------:R-:W-:Y:S01]  /*7dc0*/  FADD.FTZ R72, R71, R72 ;  /* 0x0000004847487221 */ /* 0x000fe20000010000 */
[----:B------:R-:W-:Y:S01]  /*7dd0*/  ULEA.HI.X UR12, UR12, UR21, UR14, 0x1, UP0 ;  /* 0x000000150c0c7291 */ /* 0x000fe200080f0c0e */
[----:B------:R-:W-:Y:S01]  /*7de0*/  F2FP.F16.F32.PACK_AB R31, R83, R82 ;  /* 0x00000052531f723e */ /* 0x000fe200000000ff */
[----:B------:R-:W-:Y:S01]  /*7df0*/  UISETP.GT.AND UP0, UPT, UR28, 0x1, UPT ;  /* 0x000000011c00788c */ /* 0x000fe2000bf04270 */
[----:B------:R-:W-:Y:S01]  /*7e00*/  FADD.FTZ R73, R72, R73 ;  /* 0x0000004948497221 */ /* 0x000fe20000010000 */
[----:B-1----:R-:W-:Y:S01]  /*7e10*/  MOV R10, UR13 ;  /* 0x0000000d000a7c02 */ /* 0x002fe20008000f00 */
[----:B------:R-:W-:Y:S01]  /*7e20*/  UMOV UR28, UR6 ;  /* 0x00000006001c7c82 */ /* 0x000fe20008000000 */
[----:B------:R-:W-:Y:S01]  /*7e30*/  MOV R11, UR12 ;  /* 0x0000000c000b7c02 */ /* 0x000fe20008000f00 */
[----:B------:R-:W-:Y:S01]  /*7e40*/  FADD.FTZ R74, R73, R74 ;  /* 0x0000004a494a7221 */ /* 0x000fe20000010000 */
[----:B------:R-:W-:-:S03]  /*7e50*/  PLOP3.LUT P0, PT, PT, PT, UP0, 0x80, 0x0 ;  /* 0x000000000000781c */ /* 0x000fc60003f0f008 */
[----:B------:R-:W-:Y:S01]  /*7e60*/  FADD.FTZ R75, R74, R75 ;  /* 0x0000004b4a4b7221 */ /* 0x000fe20000010000 */
[----:B------:R-:W-:-:S04]  /*7e70*/  IMAD.WIDE R10, R0, 0x10, R10 ;  /* 0x00000010000a7825 */ /* 0x000fc800078e020a */
[----:B------:R-:W-:-:S04]  /*7e80*/  FADD.FTZ R76, R75, R76 ;  /* 0x0000004c4b4c7221 */ /* 0x000fc80000010000 */
[----:B------:R-:W-:Y:S01]  /*7e90*/  FADD.FTZ R77, R76, R77 ;  /* 0x0000004d4c4d7221 */ /* 0x000fe20000010000 */
[----:B------:R-:W-:Y:S03]  /*7ea0*/  STS.128 [R36], R24 ;  /* 0x0000001824007388 */ /* 0x000fe60000000c00 */
[----:B------:R-:W-:Y:S01]  /*7eb0*/  FADD.FTZ R78, R77, R78 ;  /* 0x0000004e4d4e7221 */ /* 0x000fe20000010000 */
[----:B------:R-:W-:Y:S01]  /*7ec0*/  STS.128 [R36+0x10], R28 ;  /* 0x0000101c24007388 */ /* 0x000fe20000000c00 */
[----:B------:R-:W-:-:S03]  /*7ed0*/  NOP ;  /* 0x0000000000007918 */ /* 0x000fc60000000000 */
[----:B------:R-:W0:Y:S01]  /*7ee0*/  LDS.128 R20, [R2] ;  /* 0x0000000002147984 */ /* 0x000e220000000c00 */
[----:B------:R-:W-:-:S03]  /*7ef0*/  FADD.FTZ R79, R78, R79 ;  /* 0x0000004f4e4f7221 */ /* 0x000fc60000010000 */
[----:B------:R-:W1:Y:S01]  /*7f00*/  LDS.128 R32, [R2+0x200] ;  /* 0x0002000002207984 */ /* 0x000e620000000c00 */
[----:B------:R-:W-:-:S04]  /*7f10*/  FADD.FTZ R80, R79, R80 ;  /* 0x000000504f507221 */ /* 0x000fc80000010000 */
[----:B------:R-:W-:-:S04]  /*7f20*/  FADD.FTZ R81, R80, R81 ;  /* 0x0000005150517221 */ /* 0x000fc80000010000 */
[----:B------:R-:W-:-:S04]  /*7f30*/  FADD.FTZ R6, R81, R82 ;  /* 0x0000005251067221 */ /* 0x000fc80000010000 */
[----:B------:R-:W-:Y:S01]  /*7f40*/  FADD.FTZ R6, R6, R83 ;  /* 0x0000005306067221 */ /* 0x000fe20000010000 */
[----:B0-----:R0:W-:Y:S04]  /*7f50*/  STG.E.128 desc[UR30][R10.64], R20 ;  /* 0x000000140a007986 */ /* 0x0011e8000c101d1e */
[----:B-1----:R0:W-:Y:S01]  /*7f60*/  STG.E.128 desc[UR30][R10.64+0x200], R32 ;  /* 0x000200200a007986 */ /* 0x0021e2000c101d1e */
[----:B------:R-:W-:Y:S05]  /*7f70*/  @P0 BRA `(.L_x_2020) ;  /* 0xffffff8800080947 */ /* 0x000fea000383ffff */
.L_x_1973:
        /* <DEDUP_REMOVED lines=8> */
[----:B------:R-:W1:Y:S01]  /*8000*/  SHFL.DOWN P0, R3, R0, 0x2, 0x1f ;  /* 0x08401f0000037f89 */ /* 0x000e620000000000 */
[----:B--2---:R-:W-:Y:S02]  /*8010*/  ISETP.NE.AND P1, PT, R4, RZ, PT ;  /* 0x000000ff0400720c */ /* 0x004fe40003f25270 */
[----:B------:R-:W2:Y:S11]  /*8020*/  S2R R4, SR_TID.X ;  /* 0x0000000000047919 */ /* 0x000eb60000002100 */
[----:B0-----:R-:W0:Y:S01]  /*8030*/  @!P1 S2R R11, SR_CgaCtaId ;  /* 0x00000000000b9919 */ /* 0x001e220000008800 */
[----:B-1----:R-:W-:Y:S01]  /*8040*/  @P0 FADD R3, R0, R3 ;  /* 0x0000000300030221 */ /* 0x002fe20000000000 */
[----:B------:R-:W-:-:S04]  /*8050*/  @!P1 MOV R0, 0x400 ;  /* 0x0000040000009802 */ /* 0x000fc80000000f00 */
[----:B------:R-:W1:Y:S01]  /*8060*/  SHFL.DOWN P0, R2, R3, 0x4, 0x1f ;  /* 0x08801f0003027f89 */ /* 0x000e620000000000 */
[----:B--2---:R-:W-:-:S04]  /*8070*/  @!P1 SHF.R.S32.HI R9, RZ, 0x1f, R4 ;  /* 0x0000001fff099819 */ /* 0x004fc80000011404 */
[----:B------:R-:W-:Y:S02]  /*8080*/  @!P1 LEA.HI R9, R9, R4, RZ, 0x5 ;  /* 0x0000000409099211 */ /* 0x000fe400078f28ff */
[----:B0-----:R-:W-:Y:S01]  /*8090*/  @!P1 LEA R11, R11, R0, 0x18 ;  /* 0x000000000b0b9211 */ /* 0x001fe200078ec0ff */
[----:B-1----:R-:W-:Y:S01]  /*80a0*/  @P0 FADD R2, R3, R2 ;  /* 0x0000000203020221 */ /* 0x002fe20000000000 */
        /* <DEDUP_REMOVED lines=21> */
.L_x_2022:
[----:B------:R-:W-:Y:S05]  /*8200*/  BSYNC B0 ;  /* 0x0000000000007941 */ /* 0x000fea0003800000 */
.L_x_2021:
[----:B------:R-:W-:Y:S01]  /*8210*/  ULDC.64 UR4, c[0x0][0x3f8] ;  /* 0x0000fe0000047ab9 */ /* 0x000fe20000000a00 */
[----:B------:R-:W-:Y:S01]  /*8220*/  BSSY B0, `(.L_x_2023) ;  /* 0x000002b000007945 */ /* 0x000fe20003800000 */
[----:B------:R-:W-:-:S04]  /*8230*/  ISETP.NE.U32.AND P0, PT, RZ, UR4, PT ;  /* 0x00000004ff007c0c */ /* 0x000fc8000bf05070 */
[----:B------:R-:W-:-:S13]  /*8240*/  ISETP.NE.AND.EX P0, PT, RZ, UR5, PT, P0 ;  /* 0x00000005ff007c0c */ /* 0x000fda000bf05300 */
[----:B------:R-:W-:Y:S05]  /*8250*/  @!P0 BRA `(.L_x_2024) ;  /* 0x0000000000988947 */ /* 0x000fea0003800000 */
[----:B------:R-:W-:Y:S06]  /*8260*/  BAR.SYNC.DEFER_BLOCKING 0x0 ;  /* 0x0000000000007b1d */ /* 0x000fec0000010000 */
[----:B-1----:R-:W1:Y:S01]  /*8270*/  SHFL.DOWN P0, R3, R6, 0x1, 0x1f ;  /* 0x08201f0006037f89 */ /* 0x002e620000000000 */
[----:B------:R-:W2:Y:S01]  /*8280*/  S2R R4, SR_LANEID ;  /* 0x0000000000047919 */ /* 0x000ea20000000000 */
[----:B------:R-:W3:Y:S01]  /*8290*/  S2R R13, SR_TID.X ;  /* 0x00000000000d7919 */ /* 0x000ee20000002100 */
[----:B-1----:R-:W-:-:S05]  /*82a0*/  @P0 FADD R3, R3, R6 ;  /* 0x0000000603030221 */ /* 0x002fca0000000000 */
[----:B0-----:R-:W0:Y:S01]  /*82b0*/  SHFL.DOWN P0, R0, R3, 0x2, 0x1f ;  /* 0x08401f0003007f89 */ /* 0x001e220000000000 */
[----:B--2---:R-:W-:-:S13]  /*82c0*/  ISETP.NE.AND P1, PT, R4, RZ, PT ;  /* 0x000000ff0400720c */ /* 0x004fda0003f25270 */
[----:B------:R-:W1:Y:S01]  /*82d0*/  @!P1 S2R R8, SR_CgaCtaId ;  /* 0x0000000000089919 */ /* 0x000e620000008800 */
[----:B---3--:R-:W-:Y:S01]  /*82e0*/  @!P1 SHF.R.S32.HI R4, RZ, 0x1f, R13 ;  /* 0x0000001fff049819 */ /* 0x008fe2000001140d */
[----:B0-----:R-:W-:Y:S01]  /*82f0*/  @P0 FADD R0, R3, R0 ;  /* 0x0000000003000221 */ /* 0x001fe20000000000 */
[----:B------:R-:W-:Y:S02]  /*8300*/  @!P1 MOV R3, 0x400 ;  /* 0x0000040000039802 */ /* 0x000fe40000000f00 */
[----:B------:R-:W-:Y:S02]  /*8310*/  @!P1 LEA.HI R4, R4, R13, RZ, 0x5 ;  /* 0x0000000d04049211 */ /* 0x000fe400078f28ff */
[----:B------:R-:W0:Y:S02]  /*8320*/  SHFL.DOWN P0, R5, R0, 0x4, 0x1f ;  /* 0x08801f0000057f89 */ /* 0x000e240000000000 */
        /* <DEDUP_REMOVED lines=12> */
[----:B------:R-:W3:Y:S01]  /*83f0*/  @!P0 S2R R3, SR_CgaCtaId ;  /* 0x0000000000038919 */ /* 0x000ee20000008800 */
[----:B------:R-:W-:-:S04]  /*8400*/  @!P0 MOV R0, 0x400 ;  /* 0x0000040000008802 */ /* 0x000fc80000000f00 */
[----:B---3--:R-:W-:-:S05]  /*8410*/  @!P0 LEA R4, R3, R0, 0x18 ;  /* 0x0000000003048211 */ /* 0x008fca00078ec0ff */
        /* <DEDUP_REMOVED lines=10> */
.L_x_2024:
[----:B------:R-:W2:Y:S02]  /*84c0*/  S2R R13, SR_TID.X ;  /* 0x00000000000d7919 */ /* 0x000ea40000002100 */
.L_x_2025:
[----:B------:R-:W-:Y:S05]  /*84d0*/  BSYNC B0 ;  /* 0x0000000000007941 */ /* 0x000fea0003800000 */
.L_x_2023:
        /* <DEDUP_REMOVED lines=44> */
.L_x_2027:
[----:B0-----:R-:W-:Y:S02]  /*87a0*/  LEA R0, R13, UR14, 0x2 ;  /* 0x0000000e0d007c11 */ /* 0x001fe4000f8e10ff */
[----:B------:R-:W-:Y:S02]  /*87b0*/  SHF.R.S32.HI R14, RZ, 0x1f, R13 ;  /* 0x0000001fff0e7819 */ /* 0x000fe4000001140d */
[----:B--23--:R-:W-:Y:S01]  /*87c0*/  MOV R4, UR6 ;  /* 0x0000000600047c02 */ /* 0x00cfe20008000f00 */
        /* <DEDUP_REMOVED lines=62> */
.L_x_2026:
[----:B------:R-:W-:Y:S05]  /*8bb0*/  EXIT ;  /* 0x000000000000794d */ /* 0x000fea0003800000 */
.L_x_2011:
[----:B------:R-:W-:Y:S01]  /*8bc0*/  HFMA2.MMA R144, -RZ, RZ, 0, 5.9604644775390625e-08 ;  /* 0x00000001ff907435 */ /* 0x000fe200000001ff */
[----:B------:R-:W-:Y:S02]  /*8bd0*/  MOV R143, R141 ;  /* 0x0000008d008f7202 */ /* 0x000fe40000000f00 */
[----:B------:R-:W-:Y:S02]  /*8be0*/  MOV R145, RZ ;  /* 0x000000ff00917202 */ /* 0x000fe40000000f00 */
[----:B------:R-:W-:-:S07]  /*8bf0*/  MOV R158, 0xffffffff ;  /* 0xffffffff009e7802 */ /* 0x000fce0000000f00 */
[----:B-1---5:R-:W-:Y:S05]  /*8c00*/  WARPSYNC.COLLECTIVE R158, `(.L_x_2028) ;  /* 0x000000009e087348 */ /* 0x022fea0003c00000 */
[----:B------:R0:W2:Y:S02]  /*8c10*/  SHFL.UP P2, R91, R143, R144, R145 ;  /* 0x040000908f5b7389 */ /* 0x0000a40000040091 */
[----:B012--5:R-:W-:Y:S01]  /*8c20*/  ENDCOLLECTIVE ;  /* 0x000000000000791b */ /* 0x027fe20003800000 */
.L_x_2028:
[----:B------:R-:W-:Y:S02]  /*8c30*/  MOV R143, R142 ;  /* 0x0000008e008f7202 */ /* 0x000fe40000000f00 */
[----:B------:R-:W-:-:S07]  /*8c40*/  MOV R90, R91 ;  /* 0x0000005b005a7202 */ /* 0x000fce0000000f00 */
[----:B------:R-:W-:Y:S05]  /*8c50*/  WARPSYNC.COLLECTIVE R158, `(.L_x_2029) ;  /* 0x000000009e087348 */ /* 0x000fea0003c00000 */
[----:B------:R0:W1:Y:S02]  /*8c60*/  SHFL.UP P2, R91, R143, R144, R145 ;  /* 0x040000908f5b7389 */ /* 0x0000640000040091 */
[----:B01----:R-:W-:Y:S01]  /*8c70*/  ENDCOLLECTIVE ;  /* 0x000000000000791b */ /* 0x003fe20003800000 */
.L_x_2029:
        /* <DEDUP_REMOVED lines=8> */
.L_x_2030:
[----:B------:R-:W-:Y:S02]  /*8d00*/  MOV R143, R142 ;  /* 0x0000008e008f7202 */ /* 0x000fe40000000f00 */
[----:B------:R-:W-:-:S07]  /*8d10*/  MOV R90, R91 ;  /* 0x0000005b005a7202 */ /* 0x000fce0000000f00 */
[----:B------:R-:W-:Y:S05]  /*8d20*/  WARPSYNC.COLLECTIVE R158, `(.L_x_2031) ;  /* 0x000000009e087348 */ /* 0x000fea0003c00000 */
[----:B------:R0:W1:Y:S02]  /*8d30*/  SHFL.UP P2, R91, R143, R144, R145 ;  /* 0x040000908f5b7389 */ /* 0x0000640000040091 */
[----:B01----:R-:W-:Y:S01]  /*8d40*/  ENDCOLLECTIVE ;  /* 0x000000000000791b */ /* 0x003fe20003800000 */
.L_x_2031:
        /* <DEDUP_REMOVED lines=8> */
.L_x_2032:
[----:B------:R-:W-:Y:S02]  /*8dd0*/  MOV R143, R142 ;  /* 0x0000008e008f7202 */ /* 0x000fe40000000f00 */
[----:B------:R-:W-:-:S07]  /*8de0*/  MOV R90, R91 ;  /* 0x0000005b005a7202 */ /* 0x000fce0000000f00 */
[----:B------:R-:W-:Y:S05]  /*8df0*/  WARPSYNC.COLLECTIVE R158, `(.L_x_2033) ;  /* 0x000000009e087348 */ /* 0x000fea0003c00000 */
[----:B------:R0:W1:Y:S02]  /*8e00*/  SHFL.UP P2, R91, R143, R144, R145 ;  /* 0x040000908f5b7389 */ /* 0x0000640000040091 */
[----:B01----:R-:W-:Y:S01]  /*8e10*/  ENDCOLLECTIVE ;  /* 0x000000000000791b */ /* 0x003fe20003800000 */
.L_x_2033:
        /* <DEDUP_REMOVED lines=8> */
.L_x_2034:
[----:B------:R-:W-:Y:S02]  /*8ea0*/  MOV R143, R142 ;  /* 0x0000008e008f7202 */ /* 0x000fe40000000f00 */
[----:B------:R-:W-:-:S07]  /*8eb0*/  MOV R90, R91 ;  /* 0x0000005b005a7202 */ /* 0x000fce0000000f00 */
[----:B------:R-:W-:Y:S05]  /*8ec0*/  WARPSYNC.COLLECTIVE R158, `(.L_x_2035) ;  /* 0x000000009e087348 */ /* 0x000fea0003c00000 */
[----:B------:R0:W1:Y:S02]  /*8ed0*/  SHFL.UP P2, R91, R143, R144, R145 ;  /* 0x040000908f5b7389 */ /* 0x0000640000040091 */
[----:B01----:R-:W-:Y:S01]  /*8ee0*/  ENDCOLLECTIVE ;  /* 0x000000000000791b */ /* 0x003fe20003800000 */
.L_x_2035:
        /* <DEDUP_REMOVED lines=8> */
.L_x_2036:
[----:B------:R-:W-:Y:S02]  /*8f70*/  MOV R143, R142 ;  /* 0x0000008e008f7202 */ /* 0x000fe40000000f00 */
[----:B------:R-:W-:-:S07]  /*8f80*/  MOV R90, R91 ;  /* 0x0000005b005a7202 */ /* 0x000fce0000000f00 */
[----:B------:R-:W-:Y:S05]  /*8f90*/  WARPSYNC.COLLECTIVE R158, `(.L_x_2037) ;  /* 0x000000009e087348 */ /* 0x000fea0003c00000 */
[----:B------:R0:W1:Y:S02]  /*8fa0*/  SHFL.UP P2, R91, R143, R144, R145 ;  /* 0x040000908f5b7389 */ /* 0x0000640000040091 */
[----:B01----:R-:W-:Y:S01]  /*8fb0*/  ENDCOLLECTIVE ;  /* 0x000000000000791b */ /* 0x003fe20003800000 */
.L_x_2037:
[----:B------:R-:W-:Y:S05]  /*8fc0*/  BRA `(.L_x_2038) ;  /* 0xffffffc8001c7947 */ /* 0x000fea000383ffff */
.L_x_2012:
        /* <DEDUP_REMOVED lines=8> */
.L_x_2040:
[----:B------:R-:W-:Y:S05]  /*9050*/  BSYNC B0 ;  /* 0x0000000000007941 */ /* 0x000fea0003800000 */
.L_x_2039:
[----:B------:R-:W-:Y:S05]  /*9060*/  BRA `(.L_x_2041) ;  /* 0xffffffc800087947 */ /* 0x000fea000383ffff */
.L_x_2013:
        /* <DEDUP_REMOVED lines=8> */
.L_x_2043:
[----:B------:R-:W-:Y:S05]  /*90f0*/  BSYNC B0 ;  /* 0x0000000000007941 */ /* 0x000fea0003800000 */
.L_x_2042:
[----:B------:R-:W-:Y:S05]  /*9100*/  BRA `(.L_x_2044) ;  /* 0xffffffc400e87947 */ /* 0x000fea000383ffff */
.L_x_2014:
        /* <DEDUP_REMOVED lines=8> */
.L_x_2046:
[----:B------:R-:W-:Y:S05]  /*9190*/  BSYNC B0 ;  /* 0x0000000000007941 */ /* 0x000fea0003800000 */
.L_x_2045:
[----:B------:R-:W-:Y:S01]  /*91a0*/  HFMA2.MMA R144, -RZ, RZ, 0, 5.9604644775390625e-08 ;  /* 0x00000001ff907435 */ /* 0x000fe200000001ff */
[----:B------:R-:W-:Y:S01]  /*91b0*/  MOV R143, R142 ;  /* 0x0000008e008f7202 */ /* 0x000fe20000000f00 */
[----:B------:R-:W-:Y:S01]  /*91c0*/  HFMA2.MMA R90, -RZ, RZ, 0, 0 ;  /* 0x00000000ff5a7435 */ /* 0x000fe200000001ff */
[----:B------:R-:W-:Y:S02]  /*91d0*/  MOV R145, RZ ;  /* 0x000000ff00917202 */ /* 0x000fe40000000f00 */
[----:B------:R-:W-:Y:S02]  /*91e0*/  MOV R158, 0xffffffff ;  /* 0xffffffff009e7802 */ /* 0x000fe40000000f00 */
[----:B------:R-:W-:Y:S02]  /*91f0*/  MOV R141, R91 ;  /* 0x0000005b008d7202 */ /* 0x000fe40000000f00 */
[----:B------:R-:W-:-:S07]  /*9200*/  MOV R157, R48 ;  /* 0x00000030009d7202 */ /* 0x000fce0000000f00 */
[----:B------:R-:W-:Y:S05]  /*9210*/  WARPSYNC.COLLECTIVE R158, `(.L_x_2047) ;  /* 0x000000009e087348 */ /* 0x000fea0003c00000 */
[----:B------:R0:W1:Y:S02]  /*9220*/  SHFL.UP P2, R91, R143, R144, R145 ;  /* 0x040000908f5b7389 */ /* 0x0000640000040091 */
[----:B01----:R-:W-:Y:S01]  /*9230*/  ENDCOLLECTIVE ;  /* 0x000000000000791b */ /* 0x003fe20003800000 */
.L_x_2047:
[----:B------:R-:W-:Y:S02]  /*9240*/  MOV R142, R91 ;  /* 0x0000005b008e7202 */ /* 0x000fe40000000f00 */
[----:B------:R-:W-:-:S07]  /*9250*/  MOV R91, 0x1f ;  /* 0x0000001f005b7802 */ /* 0x000fce0000000f00 */
[----:B------:R-:W-:Y:S05]  /*9260*/  WARPSYNC.COLLECTIVE R158, `(.L_x_2048) ;  /* 0x000000009e087348 */ /* 0x000fea0003c00000 */
[----:B------:R0:W1:Y:S02]  /*9270*/  SHFL.IDX P2, R161, R157, R90, R91 ;  /* 0x0000005a9da17389 */ /* 0x000064000004005b */
[----:B01----:R-:W-:Y:S01]  /*9280*/  ENDCOLLECTIVE ;  /* 0x000000000000791b */ /* 0x003fe20003800000 */
.L_x_2048:
[----:B------:R-:W-:Y:S02]  /*9290*/  MOV R157, R49 ;  /* 0x00000031009d7202 */ /* 0x000fe40000000f00 */
[----:B------:R-:W-:-:S07]  /*92a0*/  MOV R48, R161 ;  /* 0x000000a100307202 */ /* 0x000fce0000000f00 */
[----:B------:R-:W-:Y:S05]  /*92b0*/  WARPSYNC.COLLECTIVE R158, `(.L_x_2049) ;  /* 0x000000009e087348 */ /* 0x000fea0003c00000 */
[----:B------:R0:W1:Y:S02]  /*92c0*/  SHFL.IDX P2, R161, R157, R90, R91 ;  /* 0x0000005a9da17389 */ /* 0x000064000004005b */
[----:B01----:R-:W-:Y:S01]  /*92d0*/  ENDCOLLECTIVE ;  /* 0x000000000000791b */ /* 0x003fe20003800000 */
.L_x_2049:
[----:B------:R-:W-:Y:S01]  /*92e0*/  MOV R49, R161 ;  /* 0x000000a100317202 */ /* 0x000fe20000000f00 */
[----:B------:R-:W-:Y:S06]  /*92f0*/  BRA `(.L_x_2050) ;  /* 0xffffffc400847947 */ /* 0x000fec000383ffff */
.L_x_2016:
[----:B------:R-:W-:Y:S01]  /*9300*/  HFMA2.MMA R161, -RZ, RZ, 0, 5.9604644775390625e-08 ;  /* 0x00000001ffa17435 */ /* 0x000fe200000001ff */
[----:B------:R-:W-:Y:S02]  /*9310*/  MOV R163, R165 ;  /* 0x000000a500a37202 */ /* 0x000fe40000000f00 */
[----:B------:R-:W-:Y:S02]  /*9320*/  MOV R90, 0x1f ;  /* 0x0000001f005a7802 */ /* 0x000fe40000000f00 */
[----:B------:R-:W-:-:S07]  /*9330*/  MOV R158, 0xffffffff ;  /* 0xffffffff009e7802 */ /* 0x000fce0000000f00 */
[----:B-1----:R-:W-:Y:S05]  /*9340*/  WARPSYNC.COLLECTIVE R158, `(.L_x_2051) ;  /* 0x000000009e087348 */ /* 0x002fea0003c00000 */
[----:B------:R0:W2:Y:S02]  /*9350*/  SHFL.DOWN P6, R91, R163, R161, R90 ;  /* 0x080000a1a35b7389 */ /* 0x0000a400000c005a */
[----:B012---:R-:W-:Y:S01]  /*9360*/  ENDCOLLECTIVE ;  /* 0x000000000000791b */ /* 0x007fe20003800000 */
.L_x_2051:
[----:B------:R-:W-:Y:S02]  /*9370*/  MOV R163, R164 ;  /* 0x000000a400a37202 */ /* 0x000fe40000000f00 */
[----:B------:R-:W-:-:S07]  /*9380*/  MOV R160, R91 ;  /* 0x0000005b00a07202 */ /* 0x000fce0000000f00 */
[----:B------:R-:W-:Y:S05]  /*9390*/  WARPSYNC.COLLECTIVE R158, `(.L_x_2052) ;  /* 0x000000009e087348 */ /* 0x000fea0003c00000 */
[----:B------:R0:W1:Y:S02]  /*93a0*/  SHFL.DOWN P6, R91, R163, R161, R90 ;  /* 0x080000a1a35b7389 */ /* 0x00006400000c005a */
[----:B01----:R-:W-:Y:S01]  /*93b0*/  ENDCOLLECTIVE ;  /* 0x000000000000791b */ /* 0x003fe20003800000 */
.L_x_2052:
[----:B------:R-:W-:Y:S01]  /*93c0*/  HFMA2.MMA R161, -RZ, RZ, 0, 1.1920928955078125e-07 ;  /* 0x00000002ffa17435 */ /* 0x000fe200000001ff */
[C---:B------:R-:W-:Y:S01]  /*93d0*/  @P4 FFMA.FTZ R164, R165.reuse, R91, R164 ;  /* 0x0000005ba5a44223 */ /* 0x040fe200000100a4 */
[----:B------:R-:W-:-:S05]  /*93e0*/  @P4 FMUL.FTZ R165, R165, R160 ;  /* 0x000000a0a5a54220 */ /* 0x000fca0000410000 */
[----:B------:R-:W-:-:S07]  /*93f0*/  MOV R163, R165 ;  /* 0x000000a500a37202 */ /* 0x000fce0000000f00 */
[----:B------:R-:W-:Y:S05]  /*9400*/  WARPSYNC.COLLECTIVE R158, `(.L_x_2053) ;  /* 0x000000009e087348 */ /* 0x000fea0003c00000 */
[----:B------:R0:W1:Y:S02]  /*9410*/  SHFL.DOWN P6, R91, R163, R161, R90 ;  /* 0x080000a1a35b7389 */ /* 0x00006400000c005a */
[----:B01----:R-:W-:Y:S01]  /*9420*/  ENDCOLLECTIVE ;  /* 0x000000000000791b */ /* 0x003fe20003800000 */
.L_x_2053:
[----:B------:R-:W-:Y:S02]  /*9430*/  MOV R163, R164 ;  /* 0x000000a400a37202 */ /* 0x000fe40000000f00 */
[----:B------:R-:W-:-:S07]  /*9440*/  MOV R160, R91 ;  /* 0x0000005b00a07202 */ /* 0x000fce0000000f00 */
[----:B------:R-:W-:Y:S05]  /*9450*/  WARPSYNC.COLLECTIVE R158, `(.L_x_2054) ;  /* 0x000000009e087348 */ /* 0x000fea0003c00000 */
[----:B------:R0:W1:Y:S02]  /*9460*/  SHFL.DOWN P6, R91, R163, R161, R90 ;  /* 0x080000a1a35b7389 */ /* 0x00006400000c005a */
[----:B01----:R-:W-:Y:S01]  /*9470*/  ENDCOLLECTIVE ;  /* 0x000000000000791b */ /* 0x003fe20003800000 */
.L_x_2054:
[----:B------:R-:W-:Y:S01]  /*9480*/  HFMA2.MMA R161, -RZ, RZ, 0, 2.384185791015625e-07 ;  /* 0x00000004ffa17435 */ /* 0x000fe200000001ff */
[C---:B------:R-:W-:Y:S01]  /*9490*/  @!P3 FFMA.FTZ R164, R165.reuse, R91, R164 ;  /* 0x0000005ba5a4b223 */ /* 0x040fe200000100a4 */
[----:B------:R-:W-:-:S05]  /*94a0*/  @!P3 FMUL.FTZ R165, R165, R160 ;  /* 0x000000a0a5a5b220 */ /* 0x000fca0000410000 */
[----:B------:R-:W-:-:S07]  /*94b0*/  MOV R163, R165 ;  /* 0x000000a500a37202 */ /* 0x000fce0000000f00 */
[----:B------:R-:W-:Y:S05]  /*94c0*/  WARPSYNC.COLLECTIVE R158, `(.L_x_2055) ;  /* 0x000000009e087348 */ /* 0x000fea0003c00000 */
[----:B------:R0:W1:Y:S02]  /*94d0*/  SHFL.DOWN P6, R91, R163, R161, R90 ;  /* 0x080000a1a35b7389 */ /* 0x00006400000c005a */
[----:B01----:R-:W-:Y:S01]  /*94e0*/  ENDCOLLECTIVE ;  /* 0x000000000000791b */ /* 0x003fe20003800000 */
.L_x_2055:
[----:B------:R-:W-:Y:S02]  /*94f0*/  MOV R163, R164 ;  /* 0x000000a400a37202 */ /* 0x000fe40000000f00 */
[----:B------:R-:W-:-:S07]  /*9500*/  MOV R160, R91 ;  /* 0x0000005b00a07202 */ /* 0x000fce0000000f00 */
[----:B------:R-:W-:Y:S05]  /*9510*/  WARPSYNC.COLLECTIVE R158, `(.L_x_2056) ;  /* 0x000000009e087348 */ /* 0x000fea0003c00000 */
[----:B------:R0:W1:Y:S02]  /*9520*/  SHFL.DOWN P6, R91, R163, R161, R90 ;  /* 0x080000a1a35b7389 */ /* 0x00006400000c005a */
[----:B01----:R-:W-:Y:S01]  /*9530*/  ENDCOLLECTIVE ;  /* 0x000000000000791b */ /* 0x003fe20003800000 */
.L_x_2056:
[----:B------:R-:W-:Y:S01]  /*9540*/  HFMA2.MMA R161, -RZ, RZ, 0, 4.76837158203125e-07 ;  /* 0x00000008ffa17435 */ /* 0x000fe200000001ff */
[C---:B------:R-:W-:Y:S01]  /*9550*/  @!P2 FFMA.FTZ R164, R165.reuse, R91, R164 ;  /* 0x0000005ba5a4a223 */ /* 0x040fe200000100a4 */
[----:B------:R-:W-:-:S05]  /*9560*/  @!P2 FMUL.FTZ R165, R165, R160 ;  /* 0x000000a0a5a5a220 */ /* 0x000fca0000410000 */
[----:B------:R-:W-:-:S07]  /*9570*/  MOV R163, R165 ;  /* 0x000000a500a37202 */ /* 0x000fce0000000f00 */
[----:B------:R-:W-:Y:S05]  /*9580*/  WARPSYNC.COLLECTIVE R158, `(.L_x_2057) ;  /* 0x000000009e087348 */ /* 0x000fea0003c00000 */
[----:B------:R0:W1:Y:S02]  /*9590*/  SHFL.DOWN P6, R91, R163, R161, R90 ;  /* 0x080000a1a35b7389 */ /* 0x00006400000c005a */
[----:B01----:R-:W-:Y:S01]  /*95a0*/  ENDCOLLECTIVE ;  /* 0x000000000000791b */ /* 0x003fe20003800000 */
.L_x_2057:
[----:B------:R-:W-:Y:S02]  /*95b0*/  MOV R163, R164 ;  /* 0x000000a400a37202 */ /* 0x000fe40000000f00 */
[----:B------:R-:W-:-:S07]  /*95c0*/  MOV R160, R91 ;  /* 0x0000005b00a07202 */ /* 0x000fce0000000f00 */
[----:B------:R-:W-:Y:S05]  /*95d0*/  WARPSYNC.COLLECTIVE R158, `(.L_x_2058) ;  /* 0x000000009e087348 */ /* 0x000fea0003c00000 */
[----:B------:R0:W1:Y:S02]  /*95e0*/  SHFL.DOWN P6, R91, R163, R161, R90 ;  /* 0x080000a1a35b7389 */ /* 0x00006400000c005a */
[----:B01----:R-:W-:Y:S01]  /*95f0*/  ENDCOLLECTIVE ;  /* 0x000000000000791b */ /* 0x003fe20003800000 */
.L_x_2058:
[----:B------:R-:W-:Y:S01]  /*9600*/  HFMA2.MMA R161, -RZ, RZ, 0, 9.5367431640625e-07 ;  /* 0x00000010ffa17435 */ /* 0x000fe200000001ff */
[C---:B------:R-:W-:Y:S01]  /*9610*/  @!P1 FFMA.FTZ R164, R165.reuse, R91, R164 ;  /* 0x0000005ba5a49223 */ /* 0x040fe200000100a4 */
[----:B------:R-:W-:-:S05]  /*9620*/  @!P1 FMUL.FTZ R165, R165, R160 ;  /* 0x000000a0a5a59220 */ /* 0x000fca0000410000 */
[----:B------:R-:W-:-:S07]  /*9630*/  MOV R163, R165 ;  /* 0x000000a500a37202 */ /* 0x000fce0000000f00 */
[----:B------:R-:W-:Y:S05]  /*9640*/  WARPSYNC.COLLECTIVE R158, `(.L_x_2059) ;  /* 0x000000009e087348 */ /* 0x000fea0003c00000 */
[----:B------:R0:W1:Y:S02]  /*9650*/  SHFL.DOWN P6, R91, R163, R161, R90 ;  /* 0x080000a1a35b7389 */ /* 0x00006400000c005a */
[----:B01----:R-:W-:Y:S01]  /*9660*/  ENDCOLLECTIVE ;  /* 0x000000000000791b */ /* 0x003fe20003800000 */
.L_x_2059:
[----:B------:R-:W-:Y:S02]  /*9670*/  MOV R163, R164 ;  /* 0x000000a400a37202 */ /* 0x000fe40000000f00 */
[----:B------:R-:W-:-:S07]  /*9680*/  MOV R160, R91 ;  /* 0x0000005b00a07202 */ /* 0x000fce0000000f00 */
[----:B------:R-:W-:Y:S05]  /*9690*/  WARPSYNC.COLLECTIVE R158, `(.L_x_2060) ;  /* 0x000000009e087348 */ /* 0x000fea0003c00000 */
[----:B------:R0:W1:Y:S02]  /*96a0*/  SHFL.DOWN P6, R91, R163, R161, R90 ;  /* 0x080000a1a35b7389 */ /* 0x00006400000c005a */
[----:B01----:R-:W-:Y:S01]  /*96b0*/  ENDCOLLECTIVE ;  /* 0x000000000000791b */ /* 0x003fe20003800000 */
.L_x_2060:
[----:B------:R-:W-:Y:S01]  /*96c0*/  HFMA2.MMA R90, -RZ, RZ, 0, 0 ;  /* 0x00000000ff5a7435 */ /* 0x000fe200000001ff */
        /* <DEDUP_REMOVED lines=8> */
.L_x_2061:
[----:B------:R-:W-:Y:S02]  /*9750*/  MOV R157, R164 ;  /* 0x000000a4009d7202 */ /* 0x000fe40000000f00 */
[----:B------:R-:W-:-:S07]  /*9760*/  MOV R159, R161 ;  /* 0x000000a1009f7202 */ /* 0x000fce0000000f00 */
[----:B------:R-:W-:Y:S05]  /*9770*/  WARPSYNC.COLLECTIVE R158, `(.L_x_2062) ;  /* 0x000000009e087348 */ /* 0x000fea0003c00000 */
[----:B------:R0:W1:Y:S02]  /*9780*/  SHFL.IDX P2, R161, R157, R90, R91 ;  /* 0x0000005a9da17389 */ /* 0x000064000004005b */
[----:B01----:R-:W-:Y:S01]  /*9790*/  ENDCOLLECTIVE ;  /* 0x000000000000791b */ /* 0x003fe20003800000 */
.L_x_2062:
[----:B------:R-:W-:Y:S02]  /*97a0*/  MOV R90, 0x1f ;  /* 0x0000001f005a7802 */ /* 0x000fe40000000f00 */
[----:B------:R-:W-:Y:S02]  /*97b0*/  MOV R157, R48 ;  /* 0x00000030009d7202 */ /* 0x000fe40000000f00 */
[----:B------:R-:W-:Y:S01]  /*97c0*/  MOV R160, R161 ;  /* 0x000000a100a07202 */ /* 0x000fe20000000f00 */
[----:B------:R-:W-:-:S11]  /*97d0*/  HFMA2.MMA R161, -RZ, RZ, 0, 5.9604644775390625e-08 ;  /* 0x00000001ffa17435 */ /* 0x000fd600000001ff */
[----:B------:R-:W-:Y:S05]  /*97e0*/  WARPSYNC.COLLECTIVE R158, `(.L_x_2063) ;  /* 0x000000009e087348 */ /* 0x000fea0003c00000 */
[----:B------:R0:W1:Y:S02]  /*97f0*/  SHFL.DOWN P6, R91, R163, R161, R90 ;  /* 0x080000a1a35b7389 */ /* 0x00006400000c005a */
[----:B01----:R-:W-:Y:S01]  /*9800*/  ENDCOLLECTIVE ;  /* 0x000000000000791b */ /* 0x003fe20003800000 */
.L_x_2063:
[----:B------:R-:W-:Y:S02]  /*9810*/  MOV R163, R164 ;  /* 0x000000a400a37202 */ /* 0x000fe40000000f00 */
[----:B------:R-:W-:-:S07]  /*9820*/  MOV R162, R91 ;  /* 0x0000005b00a27202 */ /* 0x000fce0000000f00 */
[----:B------:R-:W-:Y:S05]  /*9830*/  WARPSYNC.COLLECTIVE R158, `(.L_x_2064) ;  /* 0x000000009e087348 */ /* 0x000fea0003c00000 */
[----:B------:R0:W1:Y:S02]  /*9840*/  SHFL.DOWN P6, R91, R163, R161, R90 ;  /* 0x080000a1a35b7389 */ /* 0x00006400000c005a */
[----:B01----:R-:W-:Y:S01]  /*9850*/  ENDCOLLECTIVE ;  /* 0x000000000000791b */ /* 0x003fe20003800000 */
.L_x_2064:
[----:B------:R-:W-:Y:S01]  /*9860*/  HFMA2.MMA R90, -RZ, RZ, 0, 0 ;  /* 0x00000000ff5a7435 */ /* 0x000fe200000001ff */
[----:B------:R-:W-:Y:S02]  /*9870*/  MOV R163, R91 ;  /* 0x0000005b00a37202 */ /* 0x000fe40000000f00 */
[----:B------:R-:W-:-:S08]  /*9880*/  MOV R91, 0x1f ;  /* 0x0000001f005b7802 */ /* 0x000fd00000000f00 */
[----:B------:R-:W-:Y:S05]  /*9890*/  WARPSYNC.COLLECTIVE R158, `(.L_x_2065) ;  /* 0x000000009e087348 */ /* 0x000fea0003c00000 */
[----:B------:R0:W1:Y:S02]  /*98a0*/  SHFL.IDX P2, R161, R157, R90, R91 ;  /* 0x0000005a9da17389 */ /* 0x000064000004005b */
[----:B01----:R-:W-:Y:S01]  /*98b0*/  ENDCOLLECTIVE ;  /* 0x000000000000791b */ /* 0x003fe20003800000 */
.L_x_2065:
[----:B------:R-:W-:Y:S02]  /*98c0*/  MOV R157, R49 ;  /* 0x00000031009d7202 */ /* 0x000fe40000000f00 */
[----:B------:R-:W-:-:S07]  /*98d0*/  MOV R164, R161 ;  /* 0x000000a100a47202 */ /* 0x000fce0000000f00 */
[----:B------:R-:W-:Y:S05]  /*98e0*/  WARPSYNC.COLLECTIVE R158, `(.L_x_2066) ;  /* 0x000000009e087348 */ /* 0x000fea0003c00000 */
[----:B------:R0:W1:Y:S02]  /*98f0*/  SHFL.IDX P2, R161, R157, R90, R91 ;  /* 0x0000005a9da17389 */ /* 0x000064000004005b */
[----:B01----:R-:W-:Y:S01]  /*9900*/  ENDCOLLECTIVE ;  /* 0x000000000000791b */ /* 0x003fe20003800000 */
.L_x_2066:
[----:B------:R-:W-:Y:S05]  /*9910*/  BRA `(.L_x_2067) ;  /* 0xffffffc400d07947 */ /* 0x000fea000383ffff */
.L_x_2068:
        /* <DEDUP_REMOVED lines=14> */
.L_x_10931:


//--------------------- .text._Z25selective_scan_bwd_kernelI32Selective_Scan_bwd_kernel_traitsILi128ELi16ELb1ELb0ELb1ELb0ELb0EN3c104HalfEfEEv12SSMParamsBwd --------------------------
	.section	.text._Z25selective_scan_bwd_kernelI32Selective_Scan_bwd_kernel_traitsILi128ELi16ELb1ELb0ELb1ELb0ELb0EN3c104HalfEfEEv12SSMParamsBwd,"ax",@progbits
	.align	128
        .global         _Z25selective_scan_bwd_kernelI32Selective_Scan_bwd_kernel_traitsILi128ELi16ELb1ELb0ELb1ELb0ELb0EN3c104HalfEfEEv12SSMParamsBwd
        .type           _Z25selective_scan_bwd_kernelI32Selective_Scan_bwd_kernel_traitsILi128ELi16ELb1ELb0ELb1ELb0ELb0EN3c104HalfEfEEv12SSMParamsBwd,@function
        .size           _Z25selective_scan_bwd_kernelI32Selective_Scan_bwd_kernel_traitsILi128ELi16ELb1ELb0ELb1ELb0ELb0EN3c104HalfEfEEv12SSMParamsBwd,(.L_x_10932 - _Z25selective_scan_bwd_kernelI32Selective_Scan_bwd_kernel_traitsILi128ELi16ELb1ELb0ELb1ELb0ELb0EN3c104HalfEfEEv12SSMParamsBwd)
        .other          _Z25selective_scan_bwd_kernelI32Selective_Scan_bwd_kernel_traitsILi128ELi16ELb1ELb0ELb1ELb0ELb0EN3c104HalfEfEEv12SSMParamsBwd,@"STO_CUDA_ENTRY STV_DEFAULT"
_Z25selective_scan_bwd_kernelI32Selective_Scan_bwd_kernel_traitsILi128ELi16ELb1ELb0ELb1ELb0ELb0EN3c104HalfEfEEv12SSMParamsBwd:
.text._Z25selective_scan_bwd_kernelI32Selective_Scan_bwd_kernel_traitsILi128ELi16ELb1ELb0ELb1ELb0ELb0EN3c104HalfEfEEv12SSMParamsBwd:
        /* <DEDUP_REMOVED lines=75> */
[----:B------:R-:W-:Y:S01]  /*04b0*/  UIADD3 UR9, UR9, UR23, URZ ;  /* 0x0000001709097290 */ /* 0x000fe2000fffe03f */
[----:B------:R-:W-:Y:S01]  /*04c0*/  ULDC UR22, c[0x0][0x224] ;  /* 0x0000890000167ab9 */ /* 0x000fe20000000800 */
[----:B------:R-:W-:-:S02]  /*04d0*/  UISETP.NE.AND UP1, UPT, UR30, URZ, UPT ;  /* 0x0000003f1e00728c */ /* 0x000fc4000bf25270 */
[----:B------:R-:W-:Y:S01]  /*04e0*/  UIADD3 UR7, UR7, UR14, URZ ;  /* 0x0000000e07077290 */ /* 0x000fe2000fffe03f */
[----:B-1----:R-:W-:Y:S02]  /*04f0*/  R2UR UR5, R2 ;  /* 0x00000000020572ca */ /* 0x002fe400000e0000 */
[----:B------:R-:W-:Y:S02]  /*0500*/  @UP0 ULDC UR14, c[0x0][0x214] ;  /* 0x00008500000e0ab9 */ /* 0x000fe40000000800 */
[----:B------:R-:W-:-:S04]  /*0510*/  @UP0 UIMAD UR14, UR11, UR14, UR10 ;  /* 0x0000000e0b0e02a4 */ /* 0x000fc8000f8e020a */
[----:B------:R-:W-:-:S05]  /*0520*/  @UP0 UIMAD UR14, UR14, UR22, URZ ;  /* 0x000000160e0e02a4 */ /* 0x000fca000f8e023f */
        /* <DEDUP_REMOVED lines=15> */
[----:B------:R-:W-:Y:S02]  /*0620*/  UIMAD.WIDE.U32 UR16, UR10, UR16, UR12 ;  /* 0x000000100a1072a5 */ /* 0x000fe4000f8e000c */
[----:B------:R-:W-:-:S02]  /*0630*/  USHF.L.U32 UR12, UR22, 0xb, URZ ;  /* 0x0000000b160c7899 */ /* 0x000fc4000800063f */
[----:B------:R-:W-:Y:S02]  /*0640*/  ULOP3.LUT UR13, UR10, UR30, URZ, 0x3c, !UPT ;  /* 0x0000001e0a0d7292 */ /* 0x000fe4000f8e3c3f */
[----:B------:R-:W-:Y:S02]  /*0650*/  UIADD3 UR28, UR12, -0x800, URZ ;  /* 0xfffff8000c1c7890 */ /* 0x000fe4000fffe03f */
[----:B------:R-:W-:Y:S02]  /*0660*/  UISETP.GE.AND UP2, UPT, UR13, URZ, UPT ;  /* 0x0000003f0d00728c */ /* 0x000fe4000bf46270 */
[----:B------:R-:W-:Y:S02]  /*0670*/  @!UP4 UIADD3 UR15, UR15, -UR33, URZ ;  /* 0x800000210f0fc290 */ /* 0x000fe4000fffe03f */
[----:B------:R-:W-:Y:S02]  /*0680*/  @!UP4 UIADD3 UR29, UR29, 0x1, URZ ;  /* 0x000000011d1dc890 */ /* 0x000fe4000fffe03f */
[----:B------:R-:W-:-:S02]  /*0690*/  UISETP.GE.U32.AND UP3, UPT, UR15, UR33, UPT ;  /* 0x000000210f00728c */ /* 0x000fc4000bf66070 */
[----:B------:R-:W-:Y:S02]  /*06a0*/  USHF.R.S32.HI UR23, URZ, 0x1f, UR28 ;  /* 0x0000001f3f177899 */ /* 0x000fe4000801141c */
[----:B------:R-:W-:Y:S02]  /*06b0*/  UIADD3 UR4, UP5, UR28, UR4, URZ ;  /* 0x000000041c047290 */ /* 0x000fe4000ffbe03f */
[----:B------:R-:W-:Y:S02]  /*06c0*/  UIMAD UR19, UR10, UR19, UR34 ;  /* 0x000000130a1372a4 */ /* 0x000fe4000f8e0222 */
[----:B------:R-:W-:Y:S01]  /*06d0*/  UIMAD.WIDE.U32 UR8, UR10, UR18, UR8 ;  /* 0x000000120a0872a5 */ /* 0x000fe2000f8e0008 */
[----:B------:R-:W-:Y:S02]  /*06e0*/  ULDC.64 UR34, c[0x0][0x2f0] ;  /* 0x0000bc0000227ab9 */ /* 0x000fe40000000a00 */
[----:B------:R-:W-:Y:S02]  /*06f0*/  @UP3 UIADD3 UR29, UR29, 0x1, URZ ;  /* 0x000000011d1d3890 */ /* 0x000fe4000fffe03f */
[----:B------:R-:W-:-:S02]  /*0700*/  UIADD3.X UR5, UR23, UR5, UR32, UP5, !UPT ;  /* 0x0000000517057290 */ /* 0x000fc4000affe420 */
[----:B------:R-:W-:Y:S02]  /*0710*/  ULEA UR15, UP4, UR4, UR34, 0x1 ;  /* 0x00000022040f7291 */ /* 0x000fe4000f88083f */
[----:B------:R-:W-:Y:S01]  /*0720*/  UIADD3 UR18, UP3, UR28, UR16, URZ ;  /* 0x000000101c127290 */ /* 0x000fe2000ff7e03f */
[----:B------:R-:W-:Y:S01]  /*0730*/  UMOV UR13, UR29 ;  /* 0x0000001d000d7c82 */ /* 0x000fe20008000000 */
[----:B------:R-:W-:Y:S01]  /*0740*/  ULEA.HI.X UR16, UR4, UR35, UR5, 0x1, UP4 ;  /* 0x0000002304107291 */ /* 0x000fe2000a0f0c05 */
[----:B------:R-:W-:Y:S01]  /*0750*/  ULDC.64 UR32, c[0x0][0x2f8] ;  /* 0x0000be0000207ab9 */ /* 0x000fe20000000a00 */
[----:B------:R-:W-:Y:S02]  /*0760*/  UIADD3.X UR4, UR23, UR17, UR31, UP3, !UPT ;  /* 0x0000001117047290 */ /* 0x000fe40009ffe41f */
[----:B------:R-:W-:Y:S02]  /*0770*/  @!UP2 UIADD3 UR13, -UR13, URZ, URZ ;  /* 0x0000003f0d0da290 */ /* 0x000fe4000fffe13f */
[----:B------:R-:W-:-:S02]  /*0780*/  UIADD3 UR48, UP2, UR28, UR8, URZ ;  /* 0x000000081c307290 */ /* 0x000fc4000ff5e03f */
[----:B------:R-:W-:Y:S02]  /*0790*/  ULEA UR17, UP3, UR18, UR32, 0x1 ;  /* 0x0000002012117291 */ /* 0x000fe4000f86083f */
[----:B------:R-:W-:Y:S02]  /*07a0*/  @!UP1 ULOP3.LUT UR13, URZ, UR30, URZ, 0x33, !UPT ;  /* 0x0000001e3f0d9292 */ /* 0x000fe4000f8e333f */
[----:B------:R-:W-:Y:S02]  /*07b0*/  UIADD3.X UR8, UR23, UR9, UR19, UP2, !UPT ;  /* 0x0000000917087290 */ /* 0x000fe400097fe413 */
[----:B------:R-:W-:Y:S02]  /*07c0*/  ULEA.HI.X UR18, UR18, UR33, UR4, 0x1, UP3 ;  /* 0x0000002112127291 */ /* 0x000fe400098f0c04 */
[----:B------:R-:W-:Y:S01]  /*07d0*/  USHF.R.S32.HI UR9, URZ, 0x1f, UR13 ;  /* 0x0000001f3f097899 */ /* 0x000fe2000801140d */
[----:B------:R-:W-:Y:S01]  /*07e0*/  ULDC.64 UR4, c[0x0][0x3b8] ;  /* 0x0000ee0000047ab9 */ /* 0x000fe20000000a00 */
[----:B------:R-:W-:Y:S01]  /*07f0*/  ULDC.64 UR30, c[0x0][0x278] ;  /* 0x00009e00001e7ab9 */ /* 0x000fe20000000a00 */
[----:B------:R-:W-:-:S02]  /*0800*/  ULEA UR19, UP1, UR48, UR4, 0x1 ;  /* 0x0000000430137291 */ /* 0x000fc4000f82083f */
[----:B------:R-:W-:Y:S02]  /*0810*/  UIMAD UR4, UR9, UR30, URZ ;  /* 0x0000001e090472a4 */ /* 0x000fe4000f8e023f */
[----:B------:R-:W-:Y:S02]  /*0820*/  ULEA.HI.X UR48, UR48, UR5, UR8, 0x1, UP1 ;  /* 0x0000000530307291 */ /* 0x000fe400088f0c08 */
[----:B------:R-:W-:Y:S02]  /*0830*/  UIMAD.WIDE.U32 UR8, UR13, UR30, UR6 ;  /* 0x0000001e0d0872a5 */ /* 0x000fe4000f8e0006 */
[----:B------:R-:W-:Y:S02]  /*0840*/  UIMAD UR29, UR13, UR31, UR4 ;  /* 0x0000001f0d1d72a4 */ /* 0x000fe4000f8e0204 */
[----:B------:R-:W-:Y:S01]  /*0850*/  UISETP.GE.AND UP1, UPT, UR22, 0x1, UPT ;  /* 0x000000011600788c */ /* 0x000fe2000bf26270 */
[----:B------:R-:W-:Y:S01]  /*0860*/  UMOV UR4, URZ ;  /* 0x0000003f00047c82 */ /* 0x000fe20008000000 */
[----:B------:R-:W-:-:S02]  /*0870*/  UIADD3 UR28, UP2, UR28, UR8, URZ ;  /* 0x000000081c1c7290 */ /* 0x000fc4000ff5e03f */
[----:B------:R-:W-:Y:S01]  /*0880*/  UIADD3 UR29, UR9, UR29, URZ ;  /* 0x0000001d091d7290 */ /* 0x000fe2000fffe03f */
[----:B------:R-:W-:Y:S01]  /*0890*/  @UP0 ULDC UR30, c[0x0][0x21c] ;  /* 0x00008700001e0ab9 */ /* 0x000fe20000000800 */
[----:B------:R-:W-:Y:S01]  /*08a0*/  ULDC.64 UR6, c[0x0][0x2e0] ;  /* 0x0000b80000067ab9 */ /* 0x000fe20000000a00 */
[----:B------:R-:W-:Y:S02]  /*08b0*/  @UP0 UIMAD UR14, UR14, UR30, URZ ;  /* 0x0000001e0e0e02a4 */ /* 0x000fe4000f8e023f */
[----:B------:R-:W-:Y:S02]  /*08c0*/  UIADD3.X UR50, UR23, UR29, URZ, UP2, !UPT ;  /* 0x0000001d17327290 */ /* 0x000fe400097fe43f */
[----:B------:R-:W-:Y:S01]  /*08d0*/  ULEA UR49, UP3, UR28, UR6, 0x1 ;  /* 0x000000061c317291 */ /* 0x000fe2000f86083f */
[----:B------:R-:W-:Y:S01]  /*08e0*/  @UP0 ULDC.64 UR22, c[0x0][0x310] ;  /* 0x0000c40000160ab9 */ /* 0x000fe20000000a00 */
[----:B------:R-:W-:Y:S01]  /*08f0*/  UMOV UR5, URZ ;  /* 0x0000003f00057c82 */ /* 0x000fe20008000000 */
[----:B------:R-:W-:-:S02]  /*0900*/  @UP0 UIMAD.WIDE UR22, UR14, 0x8, UR22 ;  /* 0x000000080e1608a5 */ /* 0x000fc4000f8e0216 */
[----:B------:R-:W-:-:S05]  /*0910*/  ULEA.HI.X UR50, UR28, UR7, UR50, 0x1, UP3 ;  /* 0x000000071c327291 */ /* 0x000fca00098f0c32 */
        /* <DEDUP_REMOVED lines=9> */
[----:B------:R-:W-:Y:S01]  /*09b0*/  ULDC UR14, c[0x0][0x224] ;  /* 0x00008900000e7ab9 */ /* 0x000fe20000000800 */
[----:B------:R2:W-:Y:S04]  /*09c0*/  STL [R1+0x30], RZ ;  /* 0x000030ff01007387 */ /* 0x0005e80000100800 */
        /* <DEDUP_REMOVED lines=9> */
.L_x_2116:
[----:B------:R-:W-:Y:S01]  /*0a60*/  BAR.SYNC.DEFER_BLOCKING 0x0 ;  /* 0x0000000000007b1d */ /* 0x000fe20000010000 */
[----:B--2---:R-:W-:Y:S02]  /*0a70*/  SHF.L.U32 R2, R85, 0x1, RZ ;  /* 0x0000000155027819 */ /* 0x004fe400000006ff */
[----:B------:R-:W-:Y:S02]  /*0a80*/  MOV R4, UR15 ;  /* 0x0000000f00047c02 */ /* 0x000fe40008000f00 */
[----:B------:R-:W-:Y:S01]  /*0a90*/  LOP3.LUT R2, R2, 0xffffffc0, RZ, 0xc0, !PT ;  /* 0xffffffc002027812 */ /* 0x000fe200078ec0ff */
[----:B------:R-:W-:Y:S01]  /*0aa0*/  ULDC UR7, c[0x0][0x21c] ;  /* 0x0000870000077ab9 */ /* 0x000fe20000000800 */
[----:B------:R-:W-:Y:S01]  /*0ab0*/  MOV R5, UR16 ;  /* 0x0000001000057c02 */ /* 0x000fe20008000f00 */
[----:B------:R-:W0:Y:S01]  /*0ac0*/  S2R R48, SR_LANEID ;  /* 0x0000000000307919 */ /* 0x000e220000000000 */
[----:B--2---:R-:W-:-:S05]  /*0ad0*/  LOP3.LUT R0, R2, 0x1f, R85, 0xf8, !PT ;  /* 0x0000001f02007812 */ /* 0x004fca00078ef855 */
[----:B------:R-:W-:-:S05]  /*0ae0*/  IMAD.WIDE R4, R0, 0x10, R4 ;  /* 0x0000001000047825 */ /* 0x000fca00078e0204 */
[----:B------:R-:W2:Y:S04]  /*0af0*/  LDG.E.128 R8, desc[UR20][R4.64] ;  /* 0x0000001404087981 */ /* 0x000ea8000c1e1d00 */
[----:B---3--:R-:W3:Y:S01]  /*0b00*/  LDG.E.128 R12, desc[UR20][R4.64+0x200] ;  /* 0x00020014040c7981 */ /* 0x008ee2000c1e1d00 */
[----:B------:R-:W-:Y:S02]  /*0b10*/  MOV R6, UR17 ;  /* 0x0000001100067c02 */ /* 0x000fe40008000f00 */
[----:B------:R-:W-:-:S03]  /*0b20*/  MOV R7, UR18 ;  /* 0x0000001200077c02 */ /* 0x000fc60008000f00 */
[----:B------:R-:W-:Y:S01]  /*0b30*/  IMAD.WIDE R6, R0, 0x10, R6 ;  /* 0x0000001000067825 */ /* 0x000fe200078e0206 */
[----:B0-----:R-:W-:-:S04]  /*0b40*/  IADD3 R3, R2, R48, RZ ;  /* 0x0000003002037210 */ /* 0x001fc80007ffe0ff */
[C---:B------:R-:W-:Y:S02]  /*0b50*/  LEA R83, R3.reuse, R84, 0x4 ;  /* 0x0000005403537211 */ /* 0x040fe400078e20ff */
[----:B------:R-:W-:-:S04]  /*0b60*/  IADD3 R3, R3, R48, RZ ;  /* 0x0000003003037210 */ /* 0x000fc80007ffe0ff */
[----:B------:R-:W-:Y:S01]  /*0b70*/  LEA R3, R3, R84, 0x4 ;  /* 0x0000005403037211 */ /* 0x000fe200078e20ff */
[----:B--2---:R0:W-:Y:S04]  /*0b80*/  STS.128 [R83], R8 ;  /* 0x0000000853007388 */ /* 0x0041e80000000c00 */
[----:B---3--:R-:W-:Y:S01]  /*0b90*/  STS.128 [R83+0x200], R12 ;  /* 0x0002000c53007388 */ /* 0x008fe20000000c00 */
[----:B------:R-:W-:-:S03]  /*0ba0*/  NOP ;  /* 0x0000000000007918 */ /* 0x000fc60000000000 */
[----:B-1----:R-:W1:Y:S04]  /*0bb0*/  LDS.128 R40, [R3] ;  /* 0x0000000003287984 */ /* 0x002e680000000c00 */
[----:B------:R-:W-:Y:S01]  /*0bc0*/  LDS.128 R44, [R3+0x10] ;  /* 0x00001000032c7984 */ /* 0x000fe20000000c00 */
[----:B------:R-:W-:Y:S01]  /*0bd0*/  BAR.SYNC.DEFER_BLOCKING 0x0 ;  /* 0x0000000000007b1d */ /* 0x000fe20000010000 */
[----:B0-----:R-:W-:Y:S02]  /*0be0*/  MOV R8, UR19 ;  /* 0x0000001300087c02 */ /* 0x001fe40008000f00 */
[----:B------:R-:W-:-:S03]  /*0bf0*/  MOV R9, UR48 ;  /* 0x0000003000097c02 */ /* 0x000fc60008000f00 */
[----:B------:R-:W2:Y:S04]  /*0c00*/  LDL.LU R10, [R1+0x34] ;  /* 0x00003400010a7983 */ /* 0x000ea80000300800 */
[----:B------:R-:W3:Y:S04]  /*0c10*/  LDG.E.128 R16, desc[UR20][R6.64] ;  /* 0x0000001406107981 */ /* 0x000ee8000c1e1d00 */
[----:B------:R-:W4:Y:S01]  /*0c20*/  LDG.E.128 R20, desc[UR20][R6.64+0x200] ;  /* 0x0002001406147981 */ /* 0x000f22000c1e1d00 */
[----:B------:R-:W-:-:S03]  /*0c30*/  IMAD.WIDE R8, R0, 0x10, R8 ;  /* 0x0000001000087825 */ /* 0x000fc600078e0208 */
[----:B---3--:R-:W-:Y:S04]  /*0c40*/  STS.128 [R83], R16 ;  /* 0x0000001053007388 */ /* 0x008fe80000000c00 */
[----:B----4-:R-:W-:Y:S01]  /*0c50*/  STS.128 [R83+0x200], R20 ;  /* 0x0002001453007388 */ /* 0x010fe20000000c00 */
[----:B------:R-:W-:-:S03]  /*0c60*/  NOP ;  /* 0x0000000000007918 */ /* 0x000fc60000000000 */
[----:B------:R-:W0:Y:S04]  /*0c70*/  LDS.128 R12, [R3] ;  /* 0x00000000030c7984 */ /* 0x000e280000000c00 */
[----:B------:R-:W3:Y:S01]  /*0c80*/  LDS.128 R24, [R3+0x10] ;  /* 0x0000100003187984 */ /* 0x000ee20000000c00 */
[----:B------:R-:W-:Y:S06]  /*0c90*/  BAR.SYNC.DEFER_BLOCKING 0x0 ;  /* 0x0000000000007b1d */ /* 0x000fec0000010000 */
[----:B------:R-:W4:Y:S04]  /*0ca0*/  LDG.E.128 R28, desc[UR20][R8.64] ;  /* 0x00000014081c7981 */ /* 0x000f28000c1e1d00 */
[----:B------:R5:W2:Y:S01]  /*0cb0*/  LDG.E.128 R32, desc[UR20][R8.64+0x200] ;  /* 0x0002001408207981 */ /* 0x000aa2000c1e1d00 */
[----:B-1----:R-:W-:-:S02]  /*0cc0*/  HADD2.F32 R11, -RZ, R42.H1_H1 ;  /* 0x3000002aff0b7230 */ /* 0x002fc40000004100 */
[----:B-----5:R-:W-:Y:S02]  /*0cd0*/  HADD2.F32 R9, -RZ, R41.H1_H1 ;  /* 0x30000029ff097230 */ /* 0x020fe40000004100 */
[----:B------:R-:W-:Y:S02]  /*0ce0*/  HADD2.F32 R8, -RZ, R42.H0_H0 ;  /* 0x2000002aff087230 */ /* 0x000fe40000004100 */
[--C-:B0-----:R-:W-:Y:S02]  /*0cf0*/  HADD2.F32 R65, -RZ, R13.reuse.H0_H0 ;  /* 0x2000000dff417230 */ /* 0x101fe40000004100 */
[----:B------:R-:W-:Y:S02]  /*0d00*/  HADD2.F32 R64, -RZ, R13.H1_H1 ;  /* 0x3000000dff407230 */ /* 0x000fe40000004100 */
[----:B------:R-:W-:Y:S02]  /*0d10*/  HADD2.F32 R13, -RZ, R43.H1_H1 ;  /* 0x3000002bff0d7230 */ /* 0x000fe40000004100 */
[----:B------:R-:W-:-:S02]  /*0d20*/  HADD2.F32 R67, -RZ, R12.H0_H0 ;  /* 0x2000000cff437230 */ /* 0x000fc40000004100 */
[----:B------:R-:W-:Y:S02]  /*0d30*/  HADD2.F32 R66, -RZ, R12.H1_H1 ;  /* 0x3000000cff427230 */ /* 0x000fe40000004100 */
[--C-:B------:R-:W-:Y:S02]  /*0d40*/  HADD2.F32 R12, -RZ, R44.reuse.H0_H0 ;  /* 0x2000002cff0c7230 */ /* 0x100fe40000004100 */
[--C-:B------:R-:W-:Y:S02]  /*0d50*/  HADD2.F32 R61, -RZ, R15.reuse.H0_H0 ;  /* 0x2000000fff3d7230 */ /* 0x100fe40000004100 */
[----:B------:R-:W-:Y:S02]  /*0d60*/  HADD2.F32 R60, -RZ, R15.H1_H1 ;  /* 0x3000000fff3c7230 */ /* 0x000fe40000004100 */
[----:B------:R-:W-:Y:S02]  /*0d70*/  HADD2.F32 R15, -RZ, R44.H1_H1 ;  /* 0x3000002cff0f7230 */ /* 0x000fe40000004100 */
[----:B------:R-:W-:-:S02]  /*0d80*/  HADD2.F32 R63, -RZ, R14.H0_H0 ;  /* 0x2000000eff3f7230 */ /* 0x000fc40000004100 */
[----:B------:R-:W-:Y:S02]  /*0d90*/  HADD2.F32 R62, -RZ, R14.H1_H1 ;  /* 0x3000000eff3e7230 */ /* 0x000fe40000004100 */
[----:B------:R-:W-:Y:S02]  /*0da0*/  HADD2.F32 R14, -RZ, R45.H0_H0 ;  /* 0x2000002dff0e7230 */ /* 0x000fe40000004100 */
[----:B------:R-:W-:Y:S02]  /*0db0*/  HADD2.F32 R162, -RZ, R46.H0_H0 ;  /* 0x2000002effa27230 */ /* 0x000fe40000004100 */
[----:B------:R-:W-:Y:S01]  /*0dc0*/  HADD2.F32 R49, -RZ, R47.H1_H1 ;  /* 0x3000002fff317230 */ /* 0x000fe20000004100 */
[----:B------:R-:W-:Y:S01]  /*0dd0*/  ISETP.LT.AND P0, PT, RZ, UR7, PT ;  /* 0x00000007ff007c0c */ /* 0x000fe2000bf01270 */
[--C-:B---3--:R-:W-:Y:S02]  /*0de0*/  HADD2.F32 R59, -RZ, R24.reuse.H0_H0 ;  /* 0x20000018ff3b7230 */ /* 0x108fe40000004100 */
[----:B------:R-:W-:-:S02]  /*0df0*/  HADD2.F32 R58, -RZ, R24.H1_H1 ;  /* 0x30000018ff3a7230 */ /* 0x000fc40000004100 */
[--C-:B------:R-:W-:Y:S02]  /*0e00*/  HADD2.F32 R57, -RZ, R25.reuse.H0_H0 ;  /* 0x20000019ff397230 */ /* 0x100fe40000004100 */
[----:B------:R-:W-:Y:S02]  /*0e10*/  HADD2.F32 R56, -RZ, R25.H1_H1 ;  /* 0x30000019ff387230 */ /* 0x000fe40000004100 */
[--C-:B------:R-:W-:Y:S02]  /*0e20*/  HADD2.F32 R39, -RZ, R26.reuse.H0_H0 ;  /* 0x2000001aff277230 */ /* 0x100fe40000004100 */
[----:B------:R-:W-:Y:S02]  /*0e30*/  HADD2.F32 R38, -RZ, R26.H1_H1 ;  /* 0x3000001aff267230 */ /* 0x000fe40000004100 */
[--C-:B------:R-:W-:Y:S02]  /*0e40*/  HADD2.F32 R37, -RZ, R27.reuse.H0_H0 ;  /* 0x2000001bff257230 */ /* 0x100fe40000004100 */
[----:B------:R-:W-:-:S02]  /*0e50*/  HADD2.F32 R36, -RZ, R27.H1_H1 ;  /* 0x3000001bff247230 */ /* 0x000fc40000004100 */
        /* <DEDUP_REMOVED lines=16> */
[----:B----4-:R-:W-:Y:S04]  /*0f60*/  STS.128 [R83], R28 ;  /* 0x0000001c53007388 */ /* 0x010fe80000000c00 */
[----:B--2---:R-:W-:Y:S01]  /*0f70*/  STS.128 [R83+0x200], R32 ;  /* 0x0002002053007388 */ /* 0x004fe20000000c00 */
[----:B------:R-:W-:-:S03]  /*0f80*/  NOP ;  /* 0x0000000000007918 */ /* 0x000fc60000000000 */
[----:B------:R-:W0:Y:S04]  /*0f90*/  LDS.128 R16, [R3] ;  /* 0x0000000003107984 */ /* 0x000e280000000c00 */
[----:B------:R1:W2:Y:S02]  /*0fa0*/  LDS.128 R4, [R3+0x10] ;  /* 0x0000100003047984 */ /* 0x0002a40000000c00 */
[----:B-1----:R-:W-:Y:S02]  /*0fb0*/  HADD2.F32 R3, -RZ, R40.H0_H0 ;  /* 0x20000028ff037230 */ /* 0x002fe40000004100 */
[--C-:B0-----:R-:W-:Y:S02]  /*0fc0*/  HADD2.F32 R0, -RZ, R16.reuse.H0_H0 ;  /* 0x20000010ff007230 */ /* 0x101fe40000004100 */
[----:B------:R-:W-:-:S02]  /*0fd0*/  HADD2.F32 R82, -RZ, R16.H1_H1 ;  /* 0x30000010ff527230 */ /* 0x000fc40000004100 */
[--C-:B--2---:R-:W-:Y:S02]  /*0fe0*/  HADD2.F32 R69, -RZ, R7.reuse.H0_H0 ;  /* 0x20000007ff457230 */ /* 0x104fe40000004100 */
[----:B------:R-:W-:Y:S02]  /*0ff0*/  HADD2.F32 R68, -RZ, R7.H1_H1 ;  /* 0x30000007ff447230 */ /* 0x000fe40000004100 */
[--C-:B------:R-:W-:Y:S02]  /*1000*/  HADD2.F32 R73, -RZ, R5.reuse.H0_H0 ;  /* 0x20000005ff497230 */ /* 0x100fe40000004100 */
[----:B------:R-:W-:Y:S02]  /*1010*/  HADD2.F32 R72, -RZ, R5.H1_H1 ;  /* 0x30000005ff487230 */ /* 0x000fe40000004100 */
[----:B------:R-:W-:Y:S01]  /*1020*/  FFMA.FTZ R5, R0, R3, R10 ;  /* 0x0000000300057223 */ /* 0x000fe2000001000a */
[----:B------:R-:W-:Y:S02]  /*1030*/  HADD2.F32 R7, -RZ, R40.H1_H1 ;  /* 0x30000028ff077230 */ /* 0x000fe40000004100 */
[----:B------:R-:W-:-:S02]  /*1040*/  HADD2.F32 R71, -RZ, R6.H0_H0 ;  /* 0x20000006ff477230 */ /* 0x000fc40000004100 */
[----:B------:R-:W-:Y:S02]  /*1050*/  HADD2.F32 R70, -RZ, R6.H1_H1 ;  /* 0x30000006ff467230 */ /* 0x000fe40000004100 */
[----:B------:R-:W-:Y:S02]  /*1060*/  HADD2.F32 R81, -RZ, R17.H0_H0 ;  /* 0x20000011ff517230 */ /* 0x000fe40000004100 */
[--C-:B------:R-:W-:Y:S02]  /*1070*/  HADD2.F32 R75, -RZ, R4.reuse.H0_H0 ;  /* 0x20000004ff4b7230 */ /* 0x100fe40000004100 */
[----:B------:R-:W-:Y:S02]  /*1080*/  HADD2.F32 R74, -RZ, R4.H1_H1 ;  /* 0x30000004ff4a7230 */ /* 0x000fe40000004100 */
[----:B------:R-:W-:Y:S01]  /*1090*/  FFMA.FTZ R4, R82, R7, R5 ;  /* 0x0000000752047223 */ /* 0x000fe20000010005 */
[----:B------:R-:W-:Y:S02]  /*10a0*/  HADD2.F32 R6, -RZ, R41.H0_H0 ;  /* 0x20000029ff067230 */ /* 0x000fe40000004100 */
[----:B------:R-:W-:-:S03]  /*10b0*/  HADD2.F32 R80, -RZ, R17.H1_H1 ;  /* 0x30000011ff507230 */ /* 0x000fc60000004100 */
[----:B------:R-:W-:Y:S01]  /*10c0*/  FFMA.FTZ R5, R81, R6, R4 ;  /* 0x0000000651057223 */ /* 0x000fe20000010004 */
[----:B------:R-:W-:-:S03]  /*10d0*/  HADD2.F32 R79, -RZ, R18.H0_H0 ;  /* 0x20000012ff4f7230 */ /* 0x000fc60000004100 */
[----:B------:R-:W-:Y:S01]  /*10e0*/  FFMA.FTZ R4, R80, R9, R5 ;  /* 0x0000000950047223 */ /* 0x000fe20000010005 */
[----:B------:R-:W-:-:S03]  /*10f0*/  HADD2.F32 R78, -RZ, R18.H1_H1 ;  /* 0x30000012ff4e7230 */ /* 0x000fc60000004100 */
[----:B------:R-:W-:Y:S01]  /*1100*/  FFMA.FTZ R5, R79, R8, R4 ;  /* 0x000000084f057223 */ /* 0x000fe20000010004 */
[----:B------:R-:W-:Y:S02]  /*1110*/  HADD2.F32 R77, -RZ, R19.H0_H0 ;  /* 0x20000013ff4d7230 */ /* 0x000fe40000004100 */
[----:B------:R-:W-:Y:S02]  /*1120*/  HADD2.F32 R10, -RZ, R43.H0_H0 ;  /* 0x2000002bff0a7230 */ /* 0x000fe40000004100 */
[----:B------:R-:W-:Y:S01]  /*1130*/  FFMA.FTZ R4, R78, R11, R5 ;  /* 0x0000000b4e047223 */ /* 0x000fe20000010005 */
[----:B------:R-:W-:-:S03]  /*1140*/  HADD2.F32 R76, -RZ, R19.H1_H1 ;  /* 0x30000013ff4c7230 */ /* 0x000fc60000004100 */
[----:B------:R-:W-:-:S04]  /*1150*/  FFMA.FTZ R5, R77, R10, R4 ;  /* 0x0000000a4d057223 */ /* 0x000fc80000010004 */
[----:B------:R-:W-:-:S04]  /*1160*/  FFMA.FTZ R4, R76, R13, R5 ;  /* 0x0000000d4c047223 */ /* 0x000fc80000010005 */
[----:B------:R-:W-:Y:S01]  /*1170*/  FFMA.FTZ R5, R75, R12, R4 ;  /* 0x0000000c4b057223 */ /* 0x000fe20000010004 */
[----:B------:R-:W-:-:S03]  /*1180*/  HADD2.F32 R17, -RZ, R45.H1_H1 ;  /* 0x3000002dff117230 */ /* 0x000fc60000004100 */
[----:B------:R-:W-:-:S04]  /*1190*/  FFMA.FTZ R4, R74, R15, R5 ;  /* 0x0000000f4a047223 */ /* 0x000fc80000010005 */
[----:B------:R-:W-:Y:S01]  /*11a0*/  FFMA.FTZ R5, R73, R14, R4 ;  /* 0x0000000e49057223 */ /* 0x000fe20000010004 */
[----:B------:R-:W-:-:S03]  /*11b0*/  HADD2.F32 R19, -RZ, R46.H1_H1 ;  /* 0x3000002eff137230 */ /* 0x000fc60000004100 */
[----:B------:R-:W-:Y:S01]  /*11c0*/  FFMA.FTZ R4, R72, R17, R5 ;  /* 0x0000001148047223 */ /* 0x000fe20000010005 */
[----:B------:R-:W-:-:S03]  /*11d0*/  HADD2.F32 R16, -RZ, R47.H0_H0 ;  /* 0x2000002fff107230 */ /* 0x000fc60000004100 */
[----:B------:R-:W-:-:S04]  /*11e0*/  FFMA.FTZ R5, R71, R162, R4 ;  /* 0x000000a247057223 */ /* 0x000fc80000010004 */
[----:B------:R-:W-:-:S04]  /*11f0*/  FFMA.FTZ R4, R70, R19, R5 ;  /* 0x0000001346047223 */ /* 0x000fc80000010005 */
[----:B------:R-:W-:-:S04]  /*1200*/  FFMA.FTZ R5, R69, R16, R4 ;  /* 0x0000001045057223 */ /* 0x000fc80000010004 */
[----:B------:R-:W-:-:S05]  /*1210*/  FFMA.FTZ R4, R68, R49, R5 ;  /* 0x0000003144047223 */ /* 0x000fca0000010005 */
[----:B------:R0:W-:Y:S01]  /*1220*/  STL [R1+0x34], R4 ;  /* 0x0000340401007387 */ /* 0x0001e20000100800 */
        /* <DEDUP_REMOVED lines=17> */
[----:B0-----:R-:W-:Y:S05]  /*1340*/  @P0 BRA `(.L_x_2070) ;  /* 0x0000000000240947 */ /* 0x001fea0003800000 */
[----:B------:R-:W-:Y:S02]  /*1350*/  CS2R R18, SRZ ;  /* 0x0000000000127805 */ /* 0x000fe4000001ff00 */
[----:B------:R-:W-:Y:S02]  /*1360*/  CS2R R16, SRZ ;  /* 0x0000000000107805 */ /* 0x000fe4000001ff00 */
[----:B------:R-:W-:Y:S02]  /*1370*/  CS2R R14, SRZ ;  /* 0x00000000000e7805 */ /* 0x000fe4000001ff00 */
[----:B------:R-:W-:Y:S02]  /*1380*/  CS2R R12, SRZ ;  /* 0x00000000000c7805 */ /* 0x000fe4000001ff00 */
[----:B------:R-:W-:Y:S02]  /*1390*/  CS2R R10, SRZ ;  /* 0x00000000000a7805 */ /* 0x000fe4000001ff00 */
[----:B------:R-:W-:-:S02]  /*13a0*/  CS2R R8, SRZ ;  /* 0x0000000000087805 */ /* 0x000fc4000001ff00 */
[----:B------:R-:W-:Y:S02]  /*13b0*/  CS2R R6, SRZ ;  /* 0x0000000000067805 */ /* 0x000fe4000001ff00 */
[----:B------:R-:W-:Y:S01]  /*13c0*/  CS2R R4, SRZ ;  /* 0x0000000000047805 */ /* 0x000fe2000001ff00 */
[----:B------:R-:W-:Y:S06]  /*13d0*/  BRA `(.L_x_2071) ;  /* 0x0000003c000c7947 */ /* 0x000fec0003800000 */
.L_x_2070:
[----:B------:R-:W-:Y:S01]  /*13e0*/  FMUL.FTZ R4, R65, R6 ;  /* 0x0000000641047220 */ /* 0x000fe20000410000 */
[----:B------:R-:W-:Y:S01]  /*13f0*/  FMUL.FTZ R6, R64, R9 ;  /* 0x0000000940067220 */ /* 0x000fe20000410000 */
[----:B------:R-:W-:Y:S01]  /*1400*/  FMUL.FTZ R5, R63, R8 ;  /* 0x000000083f057220 */ /* 0x000fe20000410000 */
[----:B------:R-:W-:Y:S01]  /*1410*/  IADD3 R51, R48, R48, R2 ;  /* 0x0000003030337210 */ /* 0x000fe20007ffe002 */
[----:B------:R-:W-:Y:S01]  /*1420*/  USHF.R.S32.HI UR8, URZ, 0x1f, UR10 ;  /* 0x0000001f3f087899 */ /* 0x000fe2000801140a */
[----:B------:R0:W-:Y:S01]  /*1430*/  STL [R1+0x24], R4 ;  /* 0x0000240401007387 */ /* 0x0001e20000100800 */
[----:B------:R-:W-:Y:S01]  /*1440*/  ULDC.64 UR54, c[0x0][0x230] ;  /* 0x00008c0000367ab9 */ /* 0x000fe20000000a00 */
[----:B------:R-:W-:Y:S01]  /*1450*/  LEA R48, R51, R84, 0x4 ;  /* 0x0000005433307211 */ /* 0x000fe200078e20ff */
[----:B------:R-:W-:Y:S01]  /*1460*/  UIMAD.WIDE.U32 UR28, UR10, UR54, URZ ;  /* 0x000000360a1c72a5 */ /* 0x000fe2000f8e003f */
[----:B------:R1:W-:Y:S01]  /*1470*/  STL [R1+0x20], R6 ;  /* 0x0000200601007387 */ /* 0x0003e20000100800 */
[----:B------:R-:W-:Y:S01]  /*1480*/  UIMAD UR7, UR8, UR54, URZ ;  /* 0x00000036080772a4 */ /* 0x000fe2000f8e023f */
[----:B------:R-:W-:Y:S01]  /*1490*/  FMUL.FTZ R2, R66, R7 ;  /* 0x0000000742027220 */ /* 0x000fe20000410000 */
[----:B------:R-:W-:Y:S01]  /*14a0*/  UIADD3 UR54, UR14, -0x1, URZ ;  /* 0xffffffff0e367890 */ /* 0x000fe2000fffe03f */
[----:B------:R2:W-:Y:S01]  /*14b0*/  STL [R1+0x1c], R5 ;  /* 0x00001c0501007387 */ /* 0x0005e20000100800 */
[----:B------:R-:W-:Y:S01]  /*14c0*/  ULDC.64 UR32, c[0x0][0x248] ;  /* 0x0000920000207ab9 */ /* 0x000fe20000000a00 */
[----:B0-----:R-:W-:Y:S01]  /*14d0*/  FMUL.FTZ R4, R62, R11 ;  /* 0x0000000b3e047220 */ /* 0x001fe20000410000 */
[----:B------:R-:W-:Y:S01]  /*14e0*/  UIMAD UR8, UR8, UR32, URZ ;  /* 0x00000020080872a4 */ /* 0x000fe2000f8e023f */
[----:B------:R-:W-:Y:S01]  /*14f0*/  FMUL.FTZ R160, R38, R19 ;  /* 0x0000001326a07220 */ /* 0x000fe20000410000 */
[----:B------:R-:W-:Y:S01]  /*1500*/  UIMAD.WIDE.U32 UR30, UR10, UR32, URZ ;  /* 0x000000200a1e72a5 */ /* 0x000fe2000f8e003f */
[----:B-1----:R-:W-:Y:S01]  /*1510*/  FMUL.FTZ R6, R61, R10 ;  /* 0x0000000a3d067220 */ /* 0x002fe20000410000 */
[----:B------:R0:W-:Y:S01]  /*1520*/  STL [R1+0x18], R4 ;  /* 0x0000180401007387 */ /* 0x0001e20000100800 */
[----:B------:R-:W-:Y:S01]  /*1530*/  ULEA.HI UR32, UR54, UR54, URZ, 0x1 ;  /* 0x0000003636207291 */ /* 0x000fe2000f8f083f */
[----:B------:R-:W-:Y:S01]  /*1540*/  FMUL.FTZ R159, R37, R16 ;  /* 0x00000010259f7220 */ /* 0x000fe20000410000 */
[----:B--2---:R-:W-:Y:S01]  /*1550*/  FMUL.FTZ R5, R60, R13 ;  /* 0x0000000d3c057220 */ /* 0x004fe20000410000 */
[----:B------:R1:W-:Y:S01]  /*1560*/  STL [R1+0x14], R6 ;  /* 0x0000140601007387 */ /* 0x0003e20000100800 */
[----:B------:R-:W-:Y:S01]  /*1570*/  ULOP3.LUT UR34, UR32, 0xfffffe, URZ, 0xc0, !UPT ;  /* 0x00fffffe20227892 */ /* 0x000fe2000f8ec03f */
[----:B------:R-:W-:Y:S01]  /*1580*/  ISETP.NE.AND P0, PT, R85, RZ, PT ;  /* 0x000000ff5500720c */ /* 0x000fe20003f05270 */
[----:B------:R-:W-:Y:S01]  /*1590*/  UIMAD UR55, UR10, UR55, UR7 ;  /* 0x000000370a3772a4 */ /* 0x000fe2000f8e0207 */
[----:B------:R2:W-:Y:S01]  /*15a0*/  STL [R1+0x10], R5 ;  /* 0x0000100501007387 */ /* 0x0005e20000100800 */
[----:B------:R-:W-:Y:S01]  /*15b0*/  UIMAD UR56, UR10, UR33, UR8 ;  /* 0x000000210a3872a4 */ /* 0x000fe2000f8e0208 */
[----:B0-----:R-:W-:Y:S01]  /*15c0*/  FMUL.FTZ R4, R59, R12 ;  /* 0x0000000c3b047220 */ /* 0x001fe20000410000 */
[----:B------:R-:W-:Y:S01]  /*15d0*/  FMUL.FTZ R3, R67, R3 ;  /* 0x0000000343037220 */ /* 0x000fe20000410000 */
[----:B------:R-:W-:Y:S01]  /*15e0*/  FMUL.FTZ R162, R39, R162 ;  /* 0x000000a227a27220 */ /* 0x000fe20000410000 */
[----:B------:R-:W-:Y:S01]  /*15f0*/  FMUL.FTZ R158, R36, R49 ;  /* 0x00000031249e7220 */ /* 0x000fe20000410000 */
[----:B-1----:R-:W-:Y:S01]  /*1600*/  FMUL.FTZ R6, R58, R15 ;  /* 0x0000000f3a067220 */ /* 0x002fe20000410000 */
[----:B------:R0:W-:Y:S01]  /*1610*/  STL [R1+0xc], R4 ;  /* 0x00000c0401007387 */ /* 0x0001e20000100800 */
[----:B------:R-:W-:-:S02]  /*1620*/  CS2R R18, SRZ ;  /* 0x0000000000127805 */ /* 0x000fc4000001ff00 */
[----:B------:R-:W-:Y:S01]  /*1630*/  CS2R R12, SRZ ;  /* 0x00000000000c7805 */ /* 0x000fe2000001ff00 */
[----:B--2---:R-:W-:Y:S01]  /*1640*/  FMUL.FTZ R5, R57, R14 ;  /* 0x0000000e39057220 */ /* 0x004fe20000410000 */
[----:B------:R1:W-:Y:S01]  /*1650*/  STL [R1+0x8], R6 ;  /* 0x0000080601007387 */ /* 0x0003e20000100800 */
[----:B------:R-:W-:Y:S02]  /*1660*/  CS2R R14, SRZ ;  /* 0x00000000000e7805 */ /* 0x000fe4000001ff00 */
[----:B------:R-:W-:Y:S02]  /*1670*/  CS2R R10, SRZ ;  /* 0x00000000000a7805 */ /* 0x000fe4000001ff00 */
[----:B------:R-:W-:Y:S01]  /*1680*/  CS2R R8, SRZ ;  /* 0x0000000000087805 */ /* 0x000fe2000001ff00 */
[----:B------:R-:W-:Y:S01]  /*1690*/  STL [R1+0x4], R5 ;  /* 0x0000040501007387 */ /* 0x000fe20000100800 */
[----:B------:R-:W-:Y:S01]  /*16a0*/  IADD3 R110, R85, 0x200, RZ ;  /* 0x00000200556e7810 */ /* 0x000fe20007ffe0ff */
[----:B0-----:R-:W-:Y:S01]  /*16b0*/  FMUL.FTZ R4, R56, R17 ;  /* 0x0000001138047220 */ /* 0x001fe20000410000 */
[----:B------:R-:W-:Y:S01]  /*16c0*/  CS2R R16, SRZ ;  /* 0x0000000000107805 */ /* 0x000fe2000001ff00 */
[----:B------:R-:W-:Y:S01]  /*16d0*/  UIADD3 UR54, UR54, -UR34, URZ ;  /* 0x8000002236367290 */ /* 0x000fe2000fffe03f */
[----:B-1----:R-:W-:-:S02]  /*16e0*/  CS2R R6, SRZ ;  /* 0x0000000000067805 */ /* 0x002fc4000001ff00 */
[----:B------:R0:W-:Y:S01]  /*16f0*/  STL [R1], R4 ;  /* 0x0000000401007387 */ /* 0x0001e20000100800 */
[----:B------:R-:W-:Y:S01]  /*1700*/  UMOV UR7, URZ ;  /* 0x0000003f00077c82 */ /* 0x000fe20008000000 */
[----:B------:R-:W-:Y:S01]  /*1710*/  UMOV UR8, URZ ;  /* 0x0000003f00087c82 */ /* 0x000fe20008000000 */
[----:B------:R-:W-:Y:S01]  /*1720*/  UMOV UR9, URZ ;  /* 0x0000003f00097c82 */ /* 0x000fe20008000000 */
[----:B------:R1:W-:Y:S01]  /*1730*/  STL [R1+0x28], R48 ;  /* 0x0000283001007387 */ /* 0x0003e20000100800 */
[----:B------:R-:W-:Y:S01]  /*1740*/  ULDC UR51, c[0x0][0x224] ;  /* 0x0000890000337ab9 */ /* 0x000fe20000000800 */
[----:B------:R-:W-:Y:S01]  /*1750*/  ULDC UR52, c[0x0][0x21c] ;  /* 0x0000870000347ab9 */ /* 0x000fe20000000800 */
[----:B------:R-:W-:Y:S01]  /*1760*/  ULDC UR53, c[0x0][0x218] ;  /* 0x0000860000357ab9 */ /* 0x000fe20000000800 */
[----:B------:R-:W-:Y:S01]  /*1770*/  ULDC.64 UR32, c[0x0][0x3d0] ;  /* 0x0000f40000207ab9 */ /* 0x000fe20000000a00 */
[----:B------:R-:W-:Y:S01]  /*1780*/  UIADD3 UR55, UR29, UR55, URZ ;  /* 0x000000371d377290 */ /* 0x000fe2000fffe03f */
[----:B0-----:R-:W-:Y:S01]  /*1790*/  CS2R R4, SRZ ;  /* 0x0000000000047805 */ /* 0x001fe2000001ff00 */
[----:B------:R-:W-:Y:S01]  /*17a0*/  UIADD3 UR56, UR31, UR56, URZ ;  /* 0x000000381f387290 */ /* 0x000fe2000fffe03f */
[----:B------:R-:W-:Y:S01]  /*17b0*/  ULDC.64 UR34, c[0x0][0x270] ;  /* 0x00009c0000227ab9 */ /* 0x000fe20000000a00 */
[----:B------:R-:W-:Y:S01]  /*17c0*/  ULDC.64 UR36, c[0x0][0x2d8] ;  /* 0x0000b60000247ab9 */ /* 0x000fe20000000a00 */
[----:B------:R-:W-:Y:S01]  /*17d0*/  ULDC.64 UR38, c[0x0][0x250] ;  /* 0x0000940000267ab9 */ /* 0x000fe20000000a00 */
[----:B------:R-:W-:Y:S01]  /*17e0*/  ULDC.64 UR40, c[0x0][0x2d0] ;  /* 0x0000b40000287ab9 */ /* 0x000fe20000000a00 */
[----:B------:R-:W-:Y:S01]  /*17f0*/  ULDC.64 UR42, c[0x0][0x238] ;  /* 0x00008e00002a7ab9 */ /* 0x000fe20000000a00 */
[----:B-1----:R-:W-:-:S06]  /*1800*/  ULDC.64 UR44, c[0x0][0x370] ;  /* 0x0000dc00002c7ab9 */ /* 0x002fcc0000000a00 */
.L_x_2115:
[----:B------:R-:W-:Y:S01]  /*1810*/  USHF.R.S32.HI UR57, URZ, 0x1f, UR7 ;  /* 0x0000001f3f397899 */ /* 0x000fe20008011407 */
[----:B------:R-:W-:Y:S01]  /*1820*/  UMOV UR46, UR28 ;  /* 0x0000001c002e7c82 */ /* 0x000fe20008000000 */
[----:B------:R-:W-:Y:S02]  /*1830*/  UMOV UR47, UR55 ;  /* 0x00000037002f7c82 */ /* 0x000fe40008000000 */
[----:B------:R-:W-:Y:S01]  /*1840*/  UIMAD UR58, UR57, UR42, URZ ;  /* 0x0000002a393a72a4 */ /* 0x000fe2000f8e023f */
[----:B0-----:R-:W-:Y:S01]  /*1850*/  SHF.L.U32 R50, R85, 0x1, RZ ;  /* 0x0000000155327819 */ /* 0x001fe200000006ff */
[----:B------:R-:W-:Y:S01]  /*1860*/  UIMAD.WIDE.U32 UR46, UR7, UR42, UR46 ;  /* 0x0000002a072e72a5 */ /* 0x000fe2000f8e002e */
[----:B------:R-:W2:Y:S01]  /*1870*/  LDL R92, [R1+0x28] ;  /* 0x00002800015c7983 */ /* 0x000ea20000100800 */
[----:B------:R-:W-:Y:S02]  /*1880*/  UIMAD UR58, UR7, UR43, UR58 ;  /* 0x0000002b073a72a4 */ /* 0x000fe4000f8e023a */
[----:B------:R-:W-:Y:S01]  /*1890*/  ULEA UR59, UP0, UR46, UR40, 0x2 ;  /* 0x000000282e3b7291 */ /* 0x000fe2000f80103f */
[----:B---3--:R-:W3:Y:S01]  /*18a0*/  LDL R155, [R1+0x24] ;  /* 0x00002400019b7983 */ /* 0x008ee20000100800 */
[----:B------:R-:W-:-:S02]  /*18b0*/  UIADD3 UR47, UR47, UR58, URZ ;  /* 0x0000003a2f2f7290 */ /* 0x000fc4000fffe03f */
[----:B------:R-:W-:Y:S01]  /*18c0*/  UIMAD UR58, UR57, UR34, URZ ;  /* 0x00000022393a72a4 */ /* 0x000fe2000f8e023f */
[----:B------:R-:W4:Y:S01]  /*18d0*/  LDL R154, [R1+0x20] ;  /* 0x00002000019a7983 */ /* 0x000f220000100800 */
[----:B------:R-:W-:Y:S01]  /*18e0*/  ULEA.HI.X UR46, UR46, UR41, UR47, 0x2, UP0 ;  /* 0x000000292e2e7291 */ /* 0x000fe200080f142f */
[----:B------:R-:W-:Y:S01]  /*18f0*/  MOV R48, UR59 ;  /* 0x0000003b00307c02 */ /* 0x000fe20008000f00 */
[----:B------:R-:W-:Y:S01]  /*1900*/  UIMAD UR58, UR7, UR35, UR58 ;  /* 0x00000023073a72a4 */ /* 0x000fe2000f8e023a */
[----:B------:R-:W4:Y:S03]  /*1910*/  LDL R145, [R1+0x1c] ;  /* 0x00001c0001917983 */ /* 0x000f260000100800 */
[----:B------:R-:W-:Y:S01]  /*1920*/  MOV R49, UR46 ;  /* 0x0000002e00317c02 */ /* 0x000fe20008000f00 */
[----:B------:R-:W-:Y:S01]  /*1930*/  UIMAD.WIDE.U32 UR46, UR7, UR34, URZ ;  /* 0x00000022072e72a5 */ /* 0x000fe2000f8e003f */
[----:B------:R-:W4:Y:S04]  /*1940*/  LDL R153, [R1+0x18] ;  /* 0x0000180001997983 */ /* 0x000f280000100800 */
[----:B------:R-:W2:Y:S01]  /*1950*/  LDG.E R88, desc[UR20][R48.64] ;  /* 0x0000001430587981 */ /* 0x000ea2000c1e1900 */
[----:B------:R-:W-:Y:S01]  /*1960*/  ULEA UR59, UP0, UR46, UR49, 0x1 ;  /* 0x000000312e3b7291 */ /* 0x000fe2000f80083f */
[----:B------:R-:W-:Y:S01]  /*1970*/  LOP3.LUT R50, R50, 0xffffffc0, RZ, 0xc0, !PT ;  /* 0xffffffc032327812 */ /* 0x000fe200078ec0ff */
[----:B------:R-:W-:Y:S01]  /*1980*/  UIADD3 UR47, UR47, UR58, URZ ;  /* 0x0000003a2f2f7290 */ /* 0x000fe2000fffe03f */
[----:B------:R-:W4:Y:S02]  /*1990*/  LDL R147, [R1+0x14] ;  /* 0x0000140001937983 */ /* 0x000f240000100800 */
[----:B------:R-:W-:Y:S01]  /*19a0*/  LOP3.LUT R50, R50, 0x1f, R85, 0xf8, !PT ;  /* 0x0000001f32327812 */ /* 0x000fe200078ef855 */
[----:B------:R-:W-:Y:S01]  /*19b0*/  ULEA.HI.X UR46, UR46, UR50, UR47, 0x1, UP0 ;  /* 0x000000322e2e7291 */ /* 0x000fe200080f0c2f */
[----:B-1----:R-:W-:Y:S01]  /*19c0*/  MOV R52, UR59 ;  /* 0x0000003b00347c02 */ /* 0x002fe20008000f00 */
[----:B------:R-:W4:Y:S04]  /*19d0*/  LDL R148, [R1+0x10] ;  /* 0x0000100001947983 */ /* 0x000f280000100800 */
[----:B------:R-:W-:Y:S01]  /*19e0*/  MOV R53, UR46 ;  /* 0x0000002e00357c02 */ /* 0x000fe20008000f00 */
[----:B------:R-:W4:Y:S02]  /*19f0*/  LDL R149, [R1+0xc] ;  /* 0x00000c0001957983 */ /* 0x000f240000100800 */
[----:B------:R-:W-:-:S02]  /*1a00*/  IMAD.WIDE R52, R50, 0x10, R52 ;  /* 0x0000001032347825 */ /* 0x000fc400078e0234 */
[----:B------:R-:W4:Y:S04]  /*1a10*/  LDL R150, [R1+0x8] ;  /* 0x0000080001967983 */ /* 0x000f280000100800 */
[----:B------:R-:W3:Y:S01]  /*1a20*/  LDG.E.128 R48, desc[UR20][R52.64] ;  /* 0x0000001434307981 */ /* 0x000ee2000c1e1d00 */
[----:B------:R-:W-:-:S03]  /*1a30*/  UIMAD UR57, UR57, UR38, URZ ;  /* 0x00000026393972a4 */ /* 0x000fc6000f8e023f */
[----:B------:R-:W4:Y:S04]  /*1a40*/  LDL R151, [R1+0x4] ;  /* 0x0000040001977983 */ /* 0x000f280000100800 */
[----:B------:R-:W4:Y:S04]  /*1a50*/  LDL R152, [R1] ;  /* 0x0000000001987983 */ /* 0x000f280000100800 */
[----:B------:R-:W4:Y:S01]  /*1a60*/  LDG.E.128 R52, desc[UR20][R52.64+0x200] ;  /* 0x0002001434347981 */ /* 0x000f22000c1e1d00 */
[----:B------:R-:W-:Y:S01]  /*1a70*/  UMOV UR46, UR30 ;  /* 0x0000001e002e7c82 */ /* 0x000fe20008000000 */
[----:B------:R-:W-:Y:S01]  /*1a80*/  UMOV UR47, UR56 ;  /* 0x00000038002f7c82 */ /* 0x000fe20008000000 */
[----:B------:R-:W-:-:S02]  /*1a90*/  UIMAD UR57, UR7, UR39, UR57 ;  /* 0x00000027073972a4 */ /* 0x000fc4000f8e0239 */
[----:B------:R-:W-:-:S04]  /*1aa0*/  UIMAD.WIDE.U32 UR46, UR7, UR38, UR46 ;  /* 0x00000026072e72a5 */ /* 0x000fc8000f8e002e */
[----:B------:R-:W-:Y:S02]  /*1ab0*/  ULEA UR58, UP0, UR46, UR36, 0x2 ;  /* 0x000000242e3a7291 */ /* 0x000fe4000f80103f */
[----:B------:R-:W-:-:S04]  /*1ac0*/  UIADD3 UR47, UR47, UR57, URZ ;  /* 0x000000392f2f7290 */ /* 0x000fc8000fffe03f */
[----:B------:R-:W-:Y:S01]  /*1ad0*/  ULEA.HI.X UR46, UR46, UR37, UR47, 0x2, UP0 ;  /* 0x000000252e2e7291 */ /* 0x000fe200080f142f */
[----:B------:R-:W-:-:S05]  /*1ae0*/  MOV R86, UR58 ;  /* 0x0000003a00567c02 */ /* 0x000fca0008000f00 */
[----:B------:R-:W-:-:S05]  /*1af0*/  MOV R87, UR46 ;  /* 0x0000002e00577c02 */ /* 0x000fca0008000f00 */
[----:B------:R0:W4:Y:S01]  /*1b00*/  LDG.E R101, desc[UR20][R86.64] ;  /* 0x0000001456657981 */ /* 0x000122000c1e1900 */
[----:B------:R-:W-:Y:S02]  /*1b10*/  LOP3.LUT P0, RZ, R85, 0x1f, RZ, 0xc0, !PT ;  /* 0x0000001f55ff7812 */ /* 0x000fe4000780c0ff */
[----:B------:R-:W-:-:S04]  /*1b20*/  MOV R89, UR14 ;  /* 0x0000000e00597c02 */ /* 0x000fc80008000f00 */
[----:B------:R-:W-:Y:S01]  /*1b30*/  ISETP.LT.OR P1, PT, R89, 0x2, P0 ;  /* 0x000000025900780c */ /* 0x000fe20000721670 */
[----:B------:R-:W-:Y:S01]  /*1b40*/  ULEA UR46, UR54, UR7, 0x8 ;  /* 0x00000007362e7291 */ /* 0x000fe2000f8e403f */
[----:B------:R-:W-:-:S05]  /*1b50*/  ISETP.NE.AND P3, PT, R85, RZ, PT ;  /* 0x000000ff5500720c */ /* 0x000fca0003f65270 */
[----:B0-----:R-:W-:-:S06]  /*1b60*/  SEL R87, R110, UR46, P3 ;  /* 0x0000002e6e577c07 */ /* 0x001fcc0009800000 */
[----:B------:R-:W0:Y:S01]  /*1b70*/  @!P1 LDC R89, c[0x0][0x21c] ;  /* 0x00008700ff599b82 */ /* 0x000e220000000800 */
[----:B------:R-:W-:Y:S02]  /*1b80*/  HFMA2.MMA R93, -RZ, RZ, 0, 4.76837158203125e-07 ;  /* 0x00000008ff5d7435 */ /* 0x000fe400000001ff */
[----:B------:R-:W-:Y:S01]  /*1b90*/  HFMA2.MMA R90, -RZ, RZ, 1.875, 0 ;  /* 0x3f800000ff5a7435 */ /* 0x000fe200000001ff */
[----:B------:R-:W-:Y:S01]  /*1ba0*/  MOV R91, RZ ;  /* 0x000000ff005b7202 */ /* 0x000fe20000000f00 */
[----:B------:R-:W-:Y:S01]  /*1bb0*/  BSSY B0, `(.L_x_2072) ;  /* 0x0000070000007945 */ /* 0x000fe20003800000 */
[----:B------:R-:W-:-:S04]  /*1bc0*/  LEA.HI R119, R85, R85, RZ, 0x1e ;  /* 0x0000005555777211 */ /* 0x000fc800078ff0ff */
[----:B------:R-:W-:Y:S02]  /*1bd0*/  LEA R119, R119, R84, 0x3 ;  /* 0x0000005477777211 */ /* 0x000fe400078e18ff */
[----:B--2---:R-:W-:-:S13]  /*1be0*/  R2UR UR47, R88 ;  /* 0x00000000582f72ca */ /* 0x004fda00000e0000 */
[----:B------:R-:W-:-:S05]  /*1bf0*/  MOV R108, UR47 ;  /* 0x0000002f006c7c02 */ /* 0x000fca0008000f00 */
[----:B------:R-:W-:-:S04]  /*1c00*/  FMUL.FTZ R108, R108, 1.4426950216293334961 ;  /* 0x3fb8aa3b6c6c7820 */ /* 0x000fc80000410000 */
[----:B------:R-:W-:-:S06]  /*1c10*/  FMUL.FTZ R137, R67, R108 ;  /* 0x0000006c43897220 */ /* 0x000fcc0000410000 */
[----:B------:R-:W1:Y:S01]  /*1c20*/  MUFU.EX2 R137, R137 ;  /* 0x0000008900897308 */ /* 0x000e620000000800 */
[----:B------:R-:W-:Y:S01]  /*1c30*/  MOV R88, UR14 ;  /* 0x0000000e00587c02 */ /* 0x000fe20008000f00 */
[----:B---3--:R-:W-:Y:S03]  /*1c40*/  STS.128 [R83], R48 ;  /* 0x0000003053007388 */ /* 0x008fe60000000c00 */
[----:B------:R-:W-:Y:S02]  /*1c50*/  @!P1 IADD3 R86, R88, -0x2, RZ ;  /* 0xfffffffe58569810 */ /* 0x000fe40007ffe0ff */
[----:B------:R-:W-:Y:S01]  /*1c60*/  LEA R88, R87, R84, 0x2 ;  /* 0x0000005457587211 */ /* 0x000fe200078e10ff */
[----:B----4-:R-:W-:Y:S01]  /*1c70*/  STS.128 [R83+0x200], R52 ;  /* 0x0002003453007388 */ /* 0x010fe20000000c00 */
[----:B------:R-:W-:-:S03]  /*1c80*/  NOP ;  /* 0x0000000000007918 */ /* 0x000fc60000000000 */
[----:B------:R-:W2:Y:S01]  /*1c90*/  LDS.128 R48, [R92] ;  /* 0x000000005c307984 */ /* 0x000ea20000000c00 */
[----:B------:R-:W-:-:S03]  /*1ca0*/  FMUL.FTZ R100, R66, R108 ;  /* 0x0000006c42647220 */ /* 0x000fc60000410000 */
[----:B------:R3:W4:Y:S04]  /*1cb0*/  LDS.128 R52, [R92+0x10] ;  /* 0x000010005c347984 */ /* 0x0007280000000c00 */
[----:B-1----:R1:W-:Y:S01]  /*1cc0*/  STS [R88+0x3be0], R137 ;  /* 0x003be08958007388 */ /* 0x0023e20000000800 */
[-C--:B------:R-:W-:Y:S01]  /*1cd0*/  FMUL.FTZ R99, R65, R108.reuse ;  /* 0x0000006c41637220 */ /* 0x080fe20000410000 */
[----:B------:R-:W3:Y:S01]  /*1ce0*/  MUFU.EX2 R100, R100 ;  /* 0x0000006400647308 */ /* 0x000ee20000000800 */
[-C--:B------:R-:W-:Y:S01]  /*1cf0*/  FMUL.FTZ R98, R64, R108.reuse ;  /* 0x0000006c40627220 */ /* 0x080fe20000410000 */
[----:B------:R-:W-:Y:S01]  /*1d00*/  FMUL.FTZ R97, R63, R108 ;  /* 0x0000006c3f617220 */ /* 0x000fe20000410000 */
[----:B0-----:R-:W-:-:S05]  /*1d10*/  @!P1 IMAD R86, R86, R89, UR7 ;  /* 0x0000000756569e24 */ /* 0x001fca000f8e0259 */
[----:B------:R-:W0:Y:S01]  /*1d20*/  MUFU.EX2 R99, R99 ;  /* 0x0000006300637308 */ /* 0x000e220000000800 */
[-C--:B------:R-:W-:Y:S01]  /*1d30*/  FMUL.FTZ R96, R62, R108.reuse ;  /* 0x0000006c3e607220 */ /* 0x080fe20000410000 */
[----:B------:R-:W-:Y:S01]  /*1d40*/  @!P1 IMAD.WIDE R86, R86, R93, UR22 ;  /* 0x0000001656569e25 */ /* 0x000fe2000f8e025d */
[----:B------:R-:W-:Y:S06]  /*1d50*/  BAR.SYNC.DEFER_BLOCKING 0x0 ;  /* 0x0000000000007b1d */ /* 0x000fec0000010000 */
[----:B------:R-:W1:Y:S01]  /*1d60*/  MUFU.EX2 R98, R98 ;  /* 0x0000006200627308 */ /* 0x000e620000000800 */
[----:B------:R-:W-:Y:S01]  /*1d70*/  FMUL.FTZ R95, R61, R108 ;  /* 0x0000006c3d5f7220 */ /* 0x000fe20000410000 */
[----:B---3--:R-:W-:-:S06]  /*1d80*/  FMUL.FTZ R102, R137, R100 ;  /* 0x0000006489667220 */ /* 0x008fcc0000410000 */
[----:B------:R-:W3:Y:S01]  /*1d90*/  MUFU.EX2 R97, R97 ;  /* 0x0000006100617308 */ /* 0x000ee20000000800 */
[----:B------:R-:W-:Y:S01]  /*1da0*/  FMUL.FTZ R94, R60, R108 ;  /* 0x0000006c3c5e7220 */ /* 0x000fe20000410000 */
[----:B------:R-:W-:Y:S01]  /*1db0*/  R2UR UR57, R101 ;  /* 0x00000000653972ca */ /* 0x000fe200000e0000 */
[----:B0-----:R-:W-:-:S05]  /*1dc0*/  FMUL.FTZ R101, R99, R102 ;  /* 0x0000006663657220 */ /* 0x001fca0000410000 */
[----:B------:R-:W0:Y:S01]  /*1dd0*/  MUFU.EX2 R96, R96 ;  /* 0x0000006000607308 */ /* 0x000e220000000800 */
[----:B------:R2:W5:Y:S01]  /*1de0*/  @!P1 LDG.E.64 R90, desc[UR20][R86.64] ;  /* 0x00000014565a9981 */ /* 0x000562000c1e1b00 */
[----:B------:R-:W-:Y:S01]  /*1df0*/  ISETP.NE.AND P1, PT, R85, 0x7f, PT ;  /* 0x0000007f5500780c */ /* 0x000fe20003f25270 */
[----:B------:R-:W-:-:S05]  /*1e00*/  FMUL.FTZ R93, R59, R108 ;  /* 0x0000006c3b5d7220 */ /* 0x000fca0000410000 */
[----:B------:R-:W4:Y:S01]  /*1e10*/  MUFU.EX2 R95, R95 ;  /* 0x0000005f005f7308 */ /* 0x000f220000000800 */
[----:B--2---:R-:W-:Y:S01]  /*1e20*/  FFMA.FTZ R86, R3, R100, R2 ;  /* 0x0000006403567223 */ /* 0x004fe20000010002 */
[----:B-1----:R-:W-:-:S03]  /*1e30*/  FMUL.FTZ R102, R98, R101 ;  /* 0x0000006562667220 */ /* 0x002fc60000410000 */
[----:B------:R-:W-:-:S03]  /*1e40*/  FFMA.FTZ R103, R99, R86, R155 ;  /* 0x0000005663677223 */ /* 0x000fc6000001009b */
[----:B------:R-:W1:Y:S01]  /*1e50*/  MUFU.EX2 R94, R94 ;  /* 0x0000005e005e7308 */ /* 0x000e620000000800 */
[----:B------:R-:W-:Y:S01]  /*1e60*/  FMUL.FTZ R92, R58, R108 ;  /* 0x0000006c3a5c7220 */ /* 0x000fe20000410000 */
[----:B------:R-:W-:Y:S01]  /*1e70*/  FFMA.FTZ R106, R98, R103, R154 ;  /* 0x00000067626a7223 */ /* 0x000fe2000001009a */
[----:B---3--:R-:W-:Y:S01]  /*1e80*/  FMUL.FTZ R103, R97, R102 ;  /* 0x0000006661677220 */ /* 0x008fe20000410000 */
[----:B------:R-:W-:-:S04]  /*1e90*/  FMUL.FTZ R89, R57, R108 ;  /* 0x0000006c39597220 */ /* 0x000fc80000410000 */
[----:B------:R-:W2:Y:S01]  /*1ea0*/  MUFU.EX2 R93, R93 ;  /* 0x0000005d005d7308 */ /* 0x000ea20000000800 */
[----:B------:R-:W-:Y:S01]  /*1eb0*/  FFMA.FTZ R105, R97, R106, R145 ;  /* 0x0000006a61697223 */ /* 0x000fe20000010091 */
[--C-:B------:R-:W-:Y:S01]  /*1ec0*/  HADD2.F32 R86, -RZ, R48.reuse.H0_H0 ;  /* 0x20000030ff567230 */ /* 0x100fe20000004100 */
[----:B------:R-:W-:Y:S01]  /*1ed0*/  @P1 LEA R118, R85, R84, 0x2 ;  /* 0x0000005455761211 */ /* 0x000fe200078e10ff */
[----:B------:R-:W-:Y:S02]  /*1ee0*/  HADD2.F32 R102, -RZ, R48.H1_H1 ;  /* 0x30000030ff667230 */ /* 0x000fe40000004100 */
[----:B0-----:R-:W-:Y:S01]  /*1ef0*/  FMUL.FTZ R48, R96, R103 ;  /* 0x0000006760307220 */ /* 0x001fe20000410000 */
[----:B------:R-:W-:Y:S01]  /*1f00*/  FMUL.FTZ R88, R56, R108 ;  /* 0x0000006c38587220 */ /* 0x000fe20000410000 */
[----:B------:R-:W0:Y:S01]  /*1f10*/  MUFU.EX2 R92, R92 ;  /* 0x0000005c005c7308 */ /* 0x000e220000000800 */
[----:B------:R-:W-:Y:S01]  /*1f20*/  FFMA.FTZ R106, R96, R105, R153 ;  /* 0x00000069606a7223 */ /* 0x000fe20000010099 */
[----:B------:R-:W-:-:S02]  /*1f30*/  HADD2.F32 R101, -RZ, R49.H0_H0 ;  /* 0x20000031ff657230 */ /* 0x000fc40000004100 */
[----:B------:R-:W-:Y:S01]  /*1f40*/  FMUL.FTZ R87, R39, R108 ;  /* 0x0000006c27577220 */ /* 0x000fe20000410000 */
[----:B------:R-:W-:Y:S02]  /*1f50*/  HADD2.F32 R105, -RZ, R49.H1_H1 ;  /* 0x30000031ff697230 */ /* 0x000fe40000004100 */
[C---:B----4-:R-:W-:Y:S01]  /*1f60*/  FMUL.FTZ R49, R95.reuse, R48 ;  /* 0x000000305f317220 */ /* 0x050fe20000410000 */
[----:B------:R-:W-:Y:S01]  /*1f70*/  FFMA.FTZ R109, R95, R106, R147 ;  /* 0x0000006a5f6d7223 */ /* 0x000fe20000010093 */
[----:B------:R-:W3:Y:S01]  /*1f80*/  @P1 LDS R118, [R118+0x43e4] ;  /* 0x0043e40076761984 */ /* 0x000ee20000000800 */
[----:B------:R-:W4:Y:S01]  /*1f90*/  MUFU.EX2 R89, R89 ;  /* 0x0000005900597308 */ /* 0x000f220000000800 */
[--C-:B------:R-:W-:Y:S02]  /*1fa0*/  HADD2.F32 R103, -RZ, R50.reuse.H0_H0 ;  /* 0x20000032ff677230 */ /* 0x100fe40000004100 */
[----:B-1----:R-:W-:Y:S01]  /*1fb0*/  FMUL.FTZ R48, R94, R49 ;  /* 0x000000315e307220 */ /* 0x002fe20000410000 */
[----:B------:R-:W-:-:S02]  /*1fc0*/  HADD2.F32 R107, -RZ, R50.H1_H1 ;  /* 0x30000032ff6b7230 */ /* 0x000fc40000004100 */
[----:B------:R-:W-:Y:S01]  /*1fd0*/  FMUL.FTZ R104, R38, R108 ;  /* 0x0000006c26687220 */ /* 0x000fe20000410000 */
[----:B------:R-:W-:Y:S01]  /*1fe0*/  FFMA.FTZ R50, R94, R109, R148 ;  /* 0x0000006d5e327223 */ /* 0x000fe20000010094 */
[----:B------:R-:W1:Y:S01]  /*1ff0*/  MUFU.EX2 R88, R88 ;  /* 0x0000005800587308 */ /* 0x000e620000000800 */
[--C-:B------:R-:W-:Y:S02]  /*2000*/  HADD2.F32 R106, -RZ, R51.reuse.H0_H0 ;  /* 0x20000033ff6a7230 */ /* 0x100fe40000004100 */
[----:B--2---:R-:W-:Y:S01]  /*2010*/  FMUL.FTZ R49, R93, R48 ;  /* 0x000000305d317220 */ /* 0x004fe20000410000 */
[----:B------:R-:W-:Y:S02]  /*2020*/  HADD2.F32 R111, -RZ, R51.H1_H1 ;  /* 0x30000033ff6f7230 */ /* 0x000fe40000004100 */
[----:B------:R-:W-:Y:S01]  /*2030*/  FMUL.FTZ R110, R37, R108 ;  /* 0x0000006c256e7220 */ /* 0x000fe20000410000 */
[----:B------:R-:W-:Y:S01]  /*2040*/  FFMA.FTZ R51, R93, R50, R149 ;  /* 0x000000325d337223 */ /* 0x000fe20000010095 */
[----:B------:R-:W2:Y:S01]  /*2050*/  MUFU.EX2 R87, R87 ;  /* 0x0000005700577308 */ /* 0x000ea20000000800 */
[----:B0-----:R-:W-:-:S02]  /*2060*/  FMUL.FTZ R48, R92, R49 ;  /* 0x000000315c307220 */ /* 0x001fc40000410000 */
[----:B------:R-:W-:Y:S01]  /*2070*/  FFMA.FTZ R50, R92, R51, R150 ;  /* 0x000000335c327223 */ /* 0x000fe20000010096 */
[----:B------:R-:W-:-:S04]  /*2080*/  FMUL.FTZ R109, R36, R108 ;  /* 0x0000006c246d7220 */ /* 0x000fc80000410000 */
[----:B------:R-:W0:Y:S01]  /*2090*/  MUFU.EX2 R104, R104 ;  /* 0x0000006800687308 */ /* 0x000e220000000800 */
        /* <DEDUP_REMOVED lines=8> */
[C---:B0-----:R-:W-:Y:S01]  /*2120*/  FMUL.FTZ R49, R104.reuse, R49 ;  /* 0x0000003168317220 */ /* 0x041fe20000410000 */
[----:B------:R-:W-:-:S03]  /*2130*/  FFMA.FTZ R51, R104, R51, R160 ;  /* 0x0000003368337223 */ /* 0x000fc600000100a0 */
[C---:B----4-:R-:W-:Y:S01]  /*2140*/  FMUL.FTZ R48, R110.reuse, R49 ;  /* 0x000000316e307220 */ /* 0x050fe20000410000 */
[----:B------:R-:W-:Y:S01]  /*2150*/  FFMA.FTZ R49, R110, R51, R159 ;  /* 0x000000336e317223 */ /* 0x000fe2000001009f */
[--C-:B------:R-:W-:Y:S02]  /*2160*/  HADD2.F32 R108, -RZ, R52.reuse.H0_H0 ;  /* 0x20000034ff6c7230 */ /* 0x100fe40000004100 */
[----:B------:R-:W-:Y:S02]  /*2170*/  HADD2.F32 R113, -RZ, R52.H1_H1 ;  /* 0x30000034ff717230 */ /* 0x000fe40000004100 */
[--C-:B------:R-:W-:Y:S02]  /*2180*/  HADD2.F32 R112, -RZ, R53.reuse.H0_H0 ;  /* 0x20000035ff707230 */ /* 0x100fe40000004100 */
[----:B------:R-:W-:Y:S02]  /*2190*/  HADD2.F32 R115, -RZ, R53.H1_H1 ;  /* 0x30000035ff737230 */ /* 0x000fe40000004100 */
[----:B-1----:R-:W-:Y:S01]  /*21a0*/  FMUL.FTZ R48, R109, R48 ;  /* 0x000000306d307220 */ /* 0x002fe20000410000 */
[----:B------:R-:W-:-:S02]  /*21b0*/  HADD2.F32 R114, -RZ, R54.H0_H0 ;  /* 0x20000036ff727230 */ /* 0x000fc40000004100 */
[----:B------:R-:W-:Y:S01]  /*21c0*/  FFMA.FTZ R49, R109, R49, R158 ;  /* 0x000000316d317223 */ /* 0x000fe2000001009e */
[----:B------:R-:W-:Y:S02]  /*21d0*/  HADD2.F32 R117, -RZ, R54.H1_H1 ;  /* 0x30000036ff757230 */ /* 0x000fe40000004100 */
[--C-:B------:R-:W-:Y:S02]  /*21e0*/  HADD2.F32 R116, -RZ, R55.reuse.H0_H0 ;  /* 0x20000037ff747230 */ /* 0x100fe40000004100 */
[----:B------:R-:W-:Y:S01]  /*21f0*/  HADD2.F32 R120, -RZ, R55.H1_H1 ;  /* 0x30000037ff787230 */ /* 0x000fe20000004100 */
[----:B---3--:R-:W-:Y:S06]  /*2200*/  @P1 BRA `(.L_x_2073) ;  /* 0x0000000000281947 */ /* 0x008fec0003800000 */
        /* <DEDUP_REMOVED lines=10> */
.L_x_2073:
[----:B------:R-:W-:Y:S05]  /*22b0*/  BSYNC B0 ;  /* 0x0000000000007941 */ /* 0x000fea0003800000 */
.L_x_2072:
[----:B------:R-:W-:Y:S01]  /*22c0*/  ISETP.GT.U32.AND P1, PT, R85, 0x1f, PT ;  /* 0x0000001f5500780c */ /* 0x000fe20003f24070 */
[----:B------:R2:W-:Y:S01]  /*22d0*/  STS.64 [R119+0x31d0], R48 ;  /* 0x0031d03077007388 */ /* 0x0005e20000000a00 */
        /* <DEDUP_REMOVED lines=41> */
[-C--:B0-----:R-:W-:Y:S01]  /*2570*/  FFMA.FTZ R140, R49, R50.reuse, R51 ;  /* 0x00000032318c7223 */ /* 0x081fe20000010033 */
[----:B------:R-:W-:-:S03]  /*2580*/  FMUL.FTZ R139, R48, R50 ;  /* 0x00000032308b7220 */ /* 0x000fc60000410000 */
[C---:B---3--:R-:W-:Y:S01]  /*2590*/  FFMA.FTZ R140, R52.reuse, R140, R53 ;  /* 0x0000008c348c7223 */ /* 0x048fe20000010035 */
[----:B------:R-:W-:-:S03]  /*25a0*/  FMUL.FTZ R139, R52, R139 ;  /* 0x0000008b348b7220 */ /* 0x000fc60000410000 */
[C---:B----4-:R-:W-:Y:S01]  /*25b0*/  FFMA.FTZ R55, R54.reuse, R140, R55 ;  /* 0x0000008c36377223 */ /* 0x050fe20000010037 */
        /* <DEDUP_REMOVED lines=24> */
.L_x_2134:
[----:B------:R-:W-:Y:S01]  /*2740*/  ISETP.GE.AND P2, PT, R142, 0x10, PT ;  /* 0x000000108e00780c */ /* 0x000fe20003f46270 */
[----:B------:R-:W-:-:S12]  /*2750*/  UMOV UR46, 0xffffffff ;  /* 0xffffffff002e7882 */ /* 0x000fd80000000000 */
[C---:B0-2---:R-:W-:Y:S01]  /*2760*/  @P2 FFMA.FTZ R55, R54.reuse, R140, R55 ;  /* 0x0000008c36372223 */ /* 0x045fe20000010037 */
[----:B---3--:R-:W-:Y:S01]  /*2770*/  @P2 FMUL.FTZ R54, R54, R141 ;  /* 0x0000008d36362220 */ /* 0x008fe20000410000 */
[----:B------:R-:W-:Y:S06]  /*2780*/  BRA.DIV UR46, `(.L_x_2076) ;  /* 0x0000003e2e0c7947 */ /* 0x000fec000b800000 */
.L_x_2137:
[----:B------:R-:W-:-:S03]  /*2790*/  UMOV UR46, 0xffffffff ;  /* 0xffffffff002e7882 */ /* 0x000fc60000000000 */
[----:B------:R-:W-:Y:S05]  /*27a0*/  BRA.DIV UR46, `(.L_x_2077) ;  /* 0x0000003e2e2c7947 */ /* 0x000fea000b800000 */
.L_x_2140:
[----:B------:R-:W-:-:S03]  /*27b0*/  UMOV UR46, 0xffffffff ;  /* 0xffffffff002e7882 */ /* 0x000fc60000000000 */
[----:B------:R-:W-:Y:S05]  /*27c0*/  BRA.DIV UR46, `(.L_x_2078) ;  /* 0x0000003e2e4c7947 */ /* 0x000fea000b800000 */
[----:B------:R-:W0:Y:S04]  /*27d0*/  SHFL.UP PT, R54, R54, 0x1, RZ ;  /* 0x0420000036367989 */ /* 0x000e2800000e00ff */
[----:B------:R-:W2:Y:S04]  /*27e0*/  SHFL.UP PT, R55, R55, 0x1, RZ ;  /* 0x0420000037377989 */ /* 0x000ea800000e00ff */
[----:B-----5:R-:W3:Y:S04]  /*27f0*/  SHFL.IDX PT, R90, R90, RZ, 0x1f ;  /* 0x00001fff5a5a7589 */ /* 0x020ee800000e0000 */
[----:B------:R-:W4:Y:S02]  /*2800*/  SHFL.IDX PT, R91, R91, RZ, 0x1f ;  /* 0x00001fff5b5b7589 */ /* 0x000f2400000e0000 */
.L_x_2146:
        /* <DEDUP_REMOVED lines=12> */
.L_x_2074:
[----:B------:R-:W-:Y:S05]  /*28d0*/  WARPSYNC.ALL ;  /* 0x0000000000007948 */ /* 0x000fea0003800000 */
[----:B------:R-:W-:Y:S01]  /*28e0*/  BAR.SYNC.DEFER_BLOCKING 0x0 ;  /* 0x0000000000007b1d */ /* 0x000fe20000010000 */
[----:B--2---:R-:W-:Y:S01]  /*28f0*/  MOV R48, UR51 ;  /* 0x0000003300307c02 */ /* 0x004fe20008000f00 */
[C---:B-1----:R-:W-:Y:S01]  /*2900*/  FMUL.FTZ R51, R109.reuse, R118 ;  /* 0x000000766d337220 */ /* 0x042fe20000410000 */
[----:B------:R-:W-:Y:S01]  /*2910*/  HFMA2.MMA R49, -RZ, RZ, 0, 0 ;  /* 0x00000000ff317435 */ /* 0x000fe200000001ff */
[----:B------:R-:W-:Y:S02]  /*2920*/  MOV R55, UR7 ;  /* 0x0000000700377c02 */ /* 0x000fe40008000f00 */
[----:B------:R-:W-:Y:S01]  /*2930*/  ISETP.LE.OR P0, PT, R48, UR14, P0 ;  /* 0x0000000e30007c0c */ /* 0x000fe20008703670 */
[----:B------:R-:W-:Y:S01]  /*2940*/  FFMA.FTZ R48, R109, R121, R122 ;  /* 0x000000796d307223 */ /* 0x000fe2000001007a */
[----:B------:R-:W-:-:S03]  /*2950*/  FMUL.FTZ R51, R110, R51 ;  /* 0x000000336e337220 */ /* 0x000fc60000410000 */
[----:B------:R-:W-:Y:S01]  /*2960*/  FFMA.FTZ R53, R110, R48, R123 ;  /* 0x000000306e357223 */ /* 0x000fe2000001007b */
[C---:B------:R-:W-:Y:S01]  /*2970*/  FMUL.FTZ R52, R104.reuse, R51 ;  /* 0x0000003368347220 */ /* 0x040fe20000410000 */
[----:B------:R-:W-:Y:S02]  /*2980*/  MOV R48, 0x3f800000 ;  /* 0x3f80000000307802 */ /* 0x000fe40000000f00 */
[----:B------:R-:W-:Y:S01]  /*2990*/  FFMA.FTZ R54, R104, R53, R124 ;  /* 0x0000003568367223 */ /* 0x000fe2000001007c */
[----:B------:R-:W-:-:S03]  /*29a0*/  FMUL.FTZ R51, R87, R52 ;  /* 0x0000003457337220 */ /* 0x000fc60000410000 */
[----:B------:R-:W-:Y:S01]  /*29b0*/  FFMA.FTZ R53, R87, R54, R125 ;  /* 0x0000003657357223 */ /* 0x000fe2000001007d */
[C---:B------:R-:W-:Y:S01]  /*29c0*/  FMUL.FTZ R52, R88.reuse, R51 ;  /* 0x0000003358347220 */ /* 0x040fe20000410000 */
[----:B0-----:R-:W-:Y:S02]  /*29d0*/  @!P0 LEA R50, R55, R84, 0x3 ;  /* 0x0000005437328211 */ /* 0x001fe400078e18ff */
[----:B------:R-:W-:Y:S01]  /*29e0*/  FFMA.FTZ R54, R88, R53, R126 ;  /* 0x0000003558367223 */ /* 0x000fe2000001007e */
[----:B------:R-:W0:Y:S01]  /*29f0*/  LDS R138, [R119+0x31d4] ;  /* 0x0031d400778a7984 */ /* 0x000e220000000800 */
[C---:B------:R-:W-:Y:S02]  /*2a00*/  FMUL.FTZ R51, R89.reuse, R52 ;  /* 0x0000003459337220 */ /* 0x040fe40000410000 */
[----:B------:R-:W-:Y:S01]  /*2a10*/  FFMA.FTZ R53, R89, R54, R127 ;  /* 0x0000003659357223 */ /* 0x000fe2000001007f */
[----:B------:R1:W2:Y:S01]  /*2a20*/  @!P0 LDS.64 R48, [R50+0x45e0] ;  /* 0x0045e00032308984 */ /* 0x0002a20000000a00 */
[----:B------:R-:W-:-:S02]  /*2a30*/  FMUL.FTZ R52, R92, R51 ;  /* 0x000000335c347220 */ /* 0x000fc40000410000 */
[----:B------:R-:W-:Y:S02]  /*2a40*/  FFMA.FTZ R54, R92, R53, R128 ;  /* 0x000000355c367223 */ /* 0x000fe40000010080 */
[C---:B------:R-:W-:Y:S02]  /*2a50*/  FMUL.FTZ R51, R93.reuse, R52 ;  /* 0x000000345d337220 */ /* 0x040fe40000410000 */
[----:B------:R-:W-:Y:S02]  /*2a60*/  FFMA.FTZ R53, R93, R54, R129 ;  /* 0x000000365d357223 */ /* 0x000fe40000010081 */
[C---:B-1----:R-:W-:Y:S02]  /*2a70*/  FMUL.FTZ R50, R94.reuse, R51 ;  /* 0x000000335e327220 */ /* 0x042fe40000410000 */
[----:B------:R-:W-:Y:S02]  /*2a80*/  FFMA.FTZ R52, R94, R53, R130 ;  /* 0x000000355e347223 */ /* 0x000fe40000010082 */
[----:B------:R-:W-:-:S02]  /*2a90*/  FMUL.FTZ R51, R95, R50 ;  /* 0x000000325f337220 */ /* 0x000fc40000410000 */
[----:B------:R-:W-:Y:S02]  /*2aa0*/  FFMA.FTZ R53, R95, R52, R131 ;  /* 0x000000345f357223 */ /* 0x000fe40000010083 */
[C---:B------:R-:W-:Y:S02]  /*2ab0*/  FMUL.FTZ R50, R96.reuse, R51 ;  /* 0x0000003360327220 */ /* 0x040fe40000410000 */
[----:B------:R-:W-:Y:S02]  /*2ac0*/  FFMA.FTZ R52, R96, R53, R132 ;  /* 0x0000003560347223 */ /* 0x000fe40000010084 */
[C---:B------:R-:W-:Y:S02]  /*2ad0*/  FMUL.FTZ R51, R97.reuse, R50 ;  /* 0x0000003261337220 */ /* 0x040fe40000410000 */
[----:B------:R-:W-:Y:S02]  /*2ae0*/  FFMA.FTZ R53, R97, R52, R133 ;  /* 0x0000003461357223 */ /* 0x000fe40000010085 */
[----:B------:R-:W-:-:S02]  /*2af0*/  FMUL.FTZ R50, R98, R51 ;  /* 0x0000003362327220 */ /* 0x000fc40000410000 */
[----:B------:R-:W-:Y:S02]  /*2b00*/  FFMA.FTZ R52, R98, R53, R134 ;  /* 0x0000003562347223 */ /* 0x000fe40000010086 */
[C---:B------:R-:W-:Y:S02]  /*2b10*/  FMUL.FTZ R51, R99.reuse, R50 ;  /* 0x0000003263337220 */ /* 0x040fe40000410000 */
[----:B------:R-:W-:Y:S02]  /*2b20*/  FFMA.FTZ R53, R99, R52, R135 ;  /* 0x0000003463357223 */ /* 0x000fe40000010087 */
[C---:B------:R-:W-:Y:S02]  /*2b30*/  FMUL.FTZ R50, R100.reuse, R51 ;  /* 0x0000003364327220 */ /* 0x040fe40000410000 */
[----:B------:R-:W-:Y:S01]  /*2b40*/  FFMA.FTZ R51, R100, R53, R136 ;  /* 0x0000003564337223 */ /* 0x000fe20000010088 */
[----:B0-----:R-:W-:-:S04]  /*2b50*/  FFMA.FTZ R138, R137, R138, R3 ;  /* 0x0000008a898a7223 */ /* 0x001fc80000010003 */
[----:B------:R-:W-:Y:S01]  /*2b60*/  FFMA.FTZ R137, R100, R138, R2 ;  /* 0x0000008a64897223 */ /* 0x000fe20000010002 */
[----:B------:R0:W-:Y:S03]  /*2b70*/  STS.64 [R119+0x36e0], R50 ;  /* 0x0036e03277007388 */ /* 0x0001e60000000a00 */
        /* <DEDUP_REMOVED lines=15> */
[----:B0-2---:R-:W-:Y:S05]  /*2c70*/  @P1 BRA `(.L_x_2079) ;  /* 0x0000000000f41947 */ /* 0x005fea0003800000 */
        /* <DEDUP_REMOVED lines=11> */
[----:B-----5:R-:W-:Y:S04]  /*2d30*/  LDS.64 R90, [R157+0x36e0] ;  /* 0x0036e0009d5a7984 */ /* 0x020fe80000000a00 */
        /* <DEDUP_REMOVED lines=34> */
.L_x_2163:
[-C--:B0--3--:R-:W-:Y:S01]  /*2f60*/  FMUL.FTZ R48, R48, R91.reuse ;  /* 0x0000005b30307220 */ /* 0x089fe20000410000 */
[----:B-1----:R-:W-:Y:S01]  /*2f70*/  FFMA.FTZ R49, R49, R91, R165 ;  /* 0x0000005b31317223 */ /* 0x002fe200000100a5 */
[----:B------:R-:W-:Y:S01]  /*2f80*/  MOV R91, R139 ;  /* 0x0000008b005b7202 */ /* 0x000fe20000000f00 */
[----:B--2---:R-:W-:-:S04]  /*2f90*/  @P5 FMUL.FTZ R90, R163, R90 ;  /* 0x0000005aa35a5220 */ /* 0x004fc80000410000 */
[----:B----4-:R-:W-:-:S04]  /*2fa0*/  @P5 FFMA.FTZ R91, R163, R91, R164 ;  /* 0x0000005ba35b5223 */ /* 0x010fc800000100a4 */
        /* <DEDUP_REMOVED lines=10> */
.L_x_2079:
[----:B------:R-:W-:Y:S05]  /*3050*/  WARPSYNC.ALL ;  /* 0x0000000000007948 */ /* 0x000fea0003800000 */
[----:B------:R-:W-:Y:S01]  /*3060*/  ISETP.NE.AND P0, PT, R85, RZ, PT ;  /* 0x000000ff5500720c */ /* 0x000fe20003f05270 */
[----:B------:R-:W-:Y:S01]  /*3070*/  BAR.SYNC.DEFER_BLOCKING 0x0 ;  /* 0x0000000000007b1d */ /* 0x000fe20000010000 */
[----:B0-----:R-:W-:Y:S01]  /*3080*/  FMUL.FTZ R51, R86, R138 ;  /* 0x0000008a56337220 */ /* 0x001fe20000410000 */
        /* <DEDUP_REMOVED lines=13> */
[----:B------:R-:W-:Y:S01]  /*3160*/  MOV R55, UR7 ;  /* 0x0000000700377c02 */ /* 0x000fe20008000f00 */
[----:B------:R-:W-:Y:S01]  /*3170*/  FMUL.FTZ R115, R115, R152 ;  /* 0x0000009873737220 */ /* 0x000fe20000410000 */
[----:B-----5:R-:W-:-:S02]  /*3180*/  HADD2.F32 R90, -RZ, R43.H0_H0 ;  /* 0x2000002bff5a7230 */ /* 0x020fc40000004100 */
[----:B------:R-:W-:Y:S01]  /*3190*/  FMUL.FTZ R53, R114, R153 ;  /* 0x0000009972357220 */ /* 0x000fe20000410000 */
[----:B------:R-:W-:Y:S01]  /*31a0*/  @!P0 LEA R86, R55, R84, 0x3 ;  /* 0x0000005437568211 */ /* 0x000fe200078e18ff */
[----:B------:R-:W-:Y:S01]  /*31b0*/  HADD2.F32 R114, -RZ, R44.H0_H0 ;  /* 0x2000002cff727230 */ /* 0x000fe20000004100 */
[----:B------:R-:W-:Y:S01]  /*31c0*/  USHF.R.S32.HI UR46, URZ, 0x1f, UR11 ;  /* 0x0000001f3f2e7899 */ /* 0x000fe2000801140b */
[----:B------:R-:W-:Y:S01]  /*31d0*/  FMUL.FTZ R140, R153, UR57 ;  /* 0x00000039998c7c20 */ /* 0x000fe20008410000 */
[----:B------:R-:W-:Y:S01]  /*31e0*/  BSSY B0, `(.L_x_2081) ;  /* 0x00000db000007945 */ /* 0x000fe20003800000 */
[----:B------:R0:W1:Y:S02]  /*31f0*/  LDS R50, [R119+0x36e4] ;  /* 0x0036e40077327984 */ /* 0x0000640000000800 */
[----:B------:R-:W-:Y:S02]  /*3200*/  FMUL.FTZ R140, R71, R140 ;  /* 0x0000008c478c7220 */ /* 0x000fe40000410000 */
[----:B------:R2:W-:Y:S01]  /*3210*/  @!P0 STS.64 [R86+0x45e0], R48 ;  /* 0x0045e03056008388 */ /* 0x0005e20000000a00 */
[----:B0-----:R-:W-:-:S02]  /*3220*/  HADD2.F32 R119, -RZ, R46.H1_H1 ;  /* 0x3000002eff777230 */ /* 0x001fc40000004100 */
[----:B-1----:R-:W-:Y:S01]  /*3230*/  FFMA.FTZ R118, R50, R118, R121 ;  /* 0x0000007632767223 */ /* 0x002fe20000010079 */
[----:B------:R-:W-:-:S03]  /*3240*/  FFMA.FTZ R50, R80, R105, R101 ;  /* 0x0000006950327223 */ /* 0x000fc60000010065 */
[----:B------:R-:W-:Y:S01]  /*3250*/  FFMA.FTZ R109, R109, R118, R122 ;  /* 0x000000766d6d7223 */ /* 0x000fe2000001007a */
[----:B------:R-:W-:Y:S01]  /*3260*/  FFMA.FTZ R103, R79, R103, R50 ;  /* 0x000000674f677223 */ /* 0x000fe20000010032 */
[----:B------:R-:W-:Y:S02]  /*3270*/  HADD2.F32 R122, -RZ, R45.H0_H0 ;  /* 0x2000002dff7a7230 */ /* 0x000fe40000004100 */
[----:B------:R-:W-:Y:S01]  /*3280*/  FFMA.FTZ R110, R110, R109, R123 ;  /* 0x0000006d6e6e7223 */ /* 0x000fe2000001007b */
[----:B------:R-:W-:Y:S01]  /*3290*/  FFMA.FTZ R50, R78, R107, R103 ;  /* 0x0000006b4e327223 */ /* 0x000fe20000010067 */
[----:B------:R-:W-:Y:S02]  /*32a0*/  HADD2.F32 R107, -RZ, R40.H1_H1 ;  /* 0x30000028ff6b7230 */ /* 0x000fe40000004100 */
[----:B------:R-:W-:Y:S01]  /*32b0*/  FMUL.FTZ R123, R116, R155 ;  /* 0x0000009b747b7220 */ /* 0x000fe20000410000 */
[----:B------:R-:W-:Y:S01]  /*32c0*/  FFMA.FTZ R104, R104, R110, R124 ;  /* 0x0000006e68687223 */ /* 0x000fe2000001007c */
[----:B------:R-:W-:Y:S01]  /*32d0*/  FFMA.FTZ R51, R77, R106, R50 ;  /* 0x0000006a4d337223 */ /* 0x000fe20000010032 */
[----:B------:R-:W-:-:S02]  /*32e0*/  HADD2.F32 R106, -RZ, R41.H0_H0 ;  /* 0x20000029ff6a7230 */ /* 0x000fc40000004100 */
[----:B------:R-:W-:Y:S01]  /*32f0*/  FFMA.FTZ R103, -R66, R107, R137 ;  /* 0x0000006b42677223 */ /* 0x000fe20000010189 */
[----:B------:R-:W-:Y:S01]  /*3300*/  FFMA.FTZ R87, R87, R104, R125 ;  /* 0x0000006857577223 */ /* 0x000fe2000001007d */
[----:B------:R-:W-:Y:S01]  /*3310*/  FFMA.FTZ R50, R76, R111, R51 ;  /* 0x0000006f4c327223 */ /* 0x000fe20000010033 */
[----:B------:R-:W-:Y:S02]  /*3320*/  FMUL.FTZ R137, R137, UR57 ;  /* 0x0000003989897c20 */ /* 0x000fe40008410000 */
[----:B------:R-:W-:Y:S01]  /*3330*/  FFMA.FTZ R88, R88, R87, R126 ;  /* 0x0000005758587223 */ /* 0x000fe2000001007e */
[----:B------:R-:W-:Y:S01]  /*3340*/  FFMA.FTZ R51, R75, R108, R50 ;  /* 0x0000006c4b337223 */ /* 0x000fe20000010032 */
[----:B------:R-:W-:Y:S02]  /*3350*/  HADD2.F32 R108, -RZ, R40.H0_H0 ;  /* 0x20000028ff6c7230 */ /* 0x000fe40000004100 */
[----:B------:R-:W-:Y:S01]  /*3360*/  FMUL.FTZ R126, R117, R154 ;  /* 0x0000009a757e7220 */ /* 0x000fe20000410000 */
[----:B------:R-:W-:Y:S01]  /*3370*/  FFMA.FTZ R127, R89, R88, R127 ;  /* 0x00000058597f7223 */ /* 0x000fe2000001007f */
[----:B------:R-:W-:Y:S01]  /*3380*/  FFMA.FTZ R50, R74, R113, R51 ;  /* 0x000000714a327223 */ /* 0x000fe20000010033 */
[----:B------:R-:W-:-:S02]  /*3390*/  HADD2.F32 R89, -RZ, R43.H1_H1 ;  /* 0x3000002bff597230 */ /* 0x000fc40000004100 */
[----:B------:R-:W-:Y:S01]  /*33a0*/  FFMA.FTZ R105, -R67, R108, R138 ;  /* 0x0000006c43697223 */ /* 0x000fe2000001018a */
[----:B------:R-:W-:Y:S01]  /*33b0*/  FFMA.FTZ R128, R92, R127, R128 ;  /* 0x0000007f5c807223 */ /* 0x000fe20000010080 */
[----:B------:R-:W-:Y:S01]  /*33c0*/  FFMA.FTZ R51, R73, R112, R50 ;  /* 0x0000007049337223 */ /* 0x000fe20000010032 */
[----:B------:R-:W-:Y:S01]  /*33d0*/  FMUL.FTZ R137, R82, R137 ;  /* 0x0000008952897220 */ /* 0x000fe20000410000 */
[----:B--2---:R-:W-:Y:S01]  /*33e0*/  FFMA.FTZ R48, -R60, R89, R148 ;  /* 0x000000593c307223 */ /* 0x004fe20000010194 */
[----:B------:R-:W-:Y:S01]  /*33f0*/  FFMA.FTZ R129, R93, R128, R129 ;  /* 0x000000805d817223 */ /* 0x000fe20000010081 */
[----:B------:R-:W-:Y:S01]  /*3400*/  FFMA.FTZ R50, R72, R115, R51 ;  /* 0x0000007348327223 */ /* 0x000fe20000010033 */
[----:B------:R-:W-:Y:S01]  /*3410*/  FFMA.FTZ R51, -R61, R90, R147 ;  /* 0x0000005a3d337223 */ /* 0x000fe20000010193 */
[----:B------:R-:W-:Y:S02]  /*3420*/  HADD2.F32 R93, -RZ, R42.H1_H1 ;  /* 0x3000002aff5d7230 */ /* 0x000fe40000004100 */
[----:B------:R-:W-:Y:S01]  /*3430*/  FFMA.FTZ R112, R94, R129, R130 ;  /* 0x000000815e707223 */ /* 0x000fe20000010082 */
[----:B------:R-:W-:Y:S01]  /*3440*/  FMUL.FTZ R55, R129, UR47 ;  /* 0x0000002f81377c20 */ /* 0x000fe20008410000 */
[----:B------:R-:W-:Y:S01]  /*3450*/  FFMA.FTZ R53, R71, R53, R50 ;  /* 0x0000003547357223 */ /* 0x000fe20000010032 */
[----:B------:R-:W-:-:S02]  /*3460*/  HADD2.F32 R115, -RZ, R44.H1_H1 ;  /* 0x3000002cff737230 */ /* 0x000fc40000004100 */
[----:B------:R-:W-:Y:S01]  /*3470*/  FFMA.FTZ R131, R95, R112, R131 ;  /* 0x000000705f837223 */ /* 0x000fe20000010083 */
[----:B------:R-:W-:Y:S01]  /*3480*/  FMUL.FTZ R54, R48, R55 ;  /* 0x0000003730367220 */ /* 0x000fe20000410000 */
[----:B------:R-:W-:Y:S01]  /*3490*/  FMUL.FTZ R52, R112, UR47 ;  /* 0x0000002f70347c20 */ /* 0x000fe20008410000 */
[----:B------:R-:W-:Y:S01]  /*34a0*/  FFMA.FTZ R111, -R62, R93, R146 ;  /* 0x0000005d3e6f7223 */ /* 0x000fe20000010192 */
[----:B------:R-:W-:Y:S01]  /*34b0*/  FFMA.FTZ R132, R96, R131, R132 ;  /* 0x0000008360847223 */ /* 0x000fe20000010084 */
[----:B------:R-:W-:Y:S01]  /*34c0*/  FFMA.FTZ R89, R89, R129, R54 ;  /* 0x0000008159597223 */ /* 0x000fe20000010036 */
[----:B------:R-:W-:Y:S02]  /*34d0*/  HADD2.F32 R54, -RZ, R42.H0_H0 ;  /* 0x2000002aff367230 */ /* 0x000fe40000004100 */
[----:B------:R-:W-:Y:S01]  /*34e0*/  FMUL.FTZ R91, R51, R52 ;  /* 0x00000034335b7220 */ /* 0x000fe20000410000 */
[----:B------:R-:W-:Y:S01]  /*34f0*/  FFMA.FTZ R97, R97, R132, R133 ;  /* 0x0000008461617223 */ /* 0x000fe20000010085 */
[----:B------:R-:W-:Y:S01]  /*3500*/  FMUL.FTZ R49, R132, UR47 ;  /* 0x0000002f84317c20 */ /* 0x000fe20008410000 */
[----:B------:R-:W-:Y:S01]  /*3510*/  FMUL.FTZ R50, R131, UR47 ;  /* 0x0000002f83327c20 */ /* 0x000fe20008410000 */
[----:B------:R-:W-:Y:S01]  /*3520*/  FFMA.FTZ R52, -R63, R54, R145 ;  /* 0x000000363f347223 */ /* 0x000fe20000010191 */
[----:B------:R-:W-:Y:S01]  /*3530*/  FFMA.FTZ R98, R98, R97, R134 ;  /* 0x0000006162627223 */ /* 0x000fe20000010086 */
[----:B------:R-:W-:-:S02]  /*3540*/  HADD2.F32 R95, -RZ, R41.H1_H1 ;  /* 0x30000029ff5f7230 */ /* 0x000fc40000004100 */
[----:B------:R-:W-:Y:S01]  /*3550*/  FMUL.FTZ R50, R111, R50 ;  /* 0x000000326f327220 */ /* 0x000fe20000410000 */
[----:B------:R-:W-:Y:S01]  /*3560*/  FMUL.FTZ R101, R52, R49 ;  /* 0x0000003134657220 */ /* 0x000fe20000410000 */
[-C--:B------:R-:W-:Y:S01]  /*3570*/  FFMA.FTZ R99, R99, R98.reuse, R135 ;  /* 0x0000006263637223 */ /* 0x080fe20000010087 */
[C---:B------:R-:W-:Y:S01]  /*3580*/  FMUL.FTZ R96, R65.reuse, R98 ;  /* 0x0000006241607220 */ /* 0x040fe20000410000 */
[----:B------:R-:W-:Y:S01]  /*3590*/  FFMA.FTZ R91, R90, R112, R91 ;  /* 0x000000705a5b7223 */ /* 0x000fe2000001005b */
[----:B------:R-:W-:Y:S01]  /*35a0*/  FFMA.FTZ R101, R54, R132, R101 ;  /* 0x0000008436657223 */ /* 0x000fe20000010065 */
[-C--:B------:R-:W-:Y:S01]  /*35b0*/  FFMA.FTZ R136, R100, R99.reuse, R136 ;  /* 0x0000006364887223 */ /* 0x080fe20000010088 */
[----:B------:R-:W-:Y:S01]  /*35c0*/  FMUL.FTZ R102, R66, R99 ;  /* 0x0000006342667220 */ /* 0x000fe20000410000 */
[----:B------:R-:W-:Y:S01]  /*35d0*/  FFMA.FTZ R100, -R65, R106, R143 ;  /* 0x0000006a41647223 */ /* 0x000fe2000001018f */
[----:B------:R-:W-:Y:S01]  /*35e0*/  FFMA.FTZ R90, R93, R131, R50 ;  /* 0x000000835d5a7223 */ /* 0x000fe20000010032 */
[----:B------:R-:W-:Y:S01]  /*35f0*/  FMUL.FTZ R86, R67, R136 ;  /* 0x0000008843567220 */ /* 0x000fe20000410000 */
[----:B------:R-:W-:Y:S01]  /*3600*/  FFMA.FTZ R55, -R59, R114, R149 ;  /* 0x000000723b377223 */ /* 0x000fe20000010195 */
[----:B------:R-:W-:Y:S01]  /*3610*/  FMUL.FTZ R54, R128, UR47 ;  /* 0x0000002f80367c20 */ /* 0x000fe20008410000 */
[----:B------:R-:W-:Y:S01]  /*3620*/  FFMA.FTZ R50, -R64, R95, R144 ;  /* 0x0000005f40327223 */ /* 0x000fe20000010190 */
[----:B------:R-:W-:Y:S01]  /*3630*/  FFMA.FTZ R49, R86, R105, RZ ;  /* 0x0000006956317223 */ /* 0x000fe200000100ff */
[----:B------:R-:W-:Y:S01]  /*3640*/  FMUL.FTZ R94, R64, R97 ;  /* 0x00000061405e7220 */ /* 0x000fe20000410000 */
[----:B------:R-:W-:Y:S01]  /*3650*/  FMUL.FTZ R113, R55, R54 ;  /* 0x0000003637717220 */ /* 0x000fe20000410000 */
[----:B------:R-:W-:Y:S01]  /*3660*/  FMUL.FTZ R93, R63, R132 ;  /* 0x000000843f5d7220 */ /* 0x000fe20000410000 */
[----:B------:R-:W-:Y:S01]  /*3670*/  FFMA.FTZ R49, R102, R103, R49 ;  /* 0x0000006766317223 */ /* 0x000fe20000010031 */
[----:B------:R-:W-:Y:S01]  /*3680*/  FMUL.FTZ R92, R62, R131 ;  /* 0x000000833e5c7220 */ /* 0x000fe20000410000 */
[----:B------:R-:W-:Y:S01]  /*3690*/  FFMA.FTZ R114, R114, R128, R113 ;  /* 0x0000008072727223 */ /* 0x000fe20000010071 */
[----:B------:R-:W-:Y:S01]  /*36a0*/  FMUL.FTZ R113, R127, UR47 ;  /* 0x0000002f7f717c20 */ /* 0x000fe20008410000 */
[----:B------:R-:W-:Y:S01]  /*36b0*/  FFMA.FTZ R49, R96, R100, R49 ;  /* 0x0000006460317223 */ /* 0x000fe20000010031 */
[----:B------:R-:W-:Y:S01]  /*36c0*/  FMUL.FTZ R112, R61, R112 ;  /* 0x000000703d707220 */ /* 0x000fe20000410000 */
[----:B------:R-:W-:Y:S01]  /*36d0*/  FMUL.FTZ R117, R60, R129 ;  /* 0x000000813c757220 */ /* 0x000fe20000410000 */
[----:B------:R-:W-:Y:S01]  /*36e0*/  FFMA.FTZ R126, R70, R126, R53 ;  /* 0x0000007e467e7223 */ /* 0x000fe20000010035 */
[----:B------:R-:W-:Y:S01]  /*36f0*/  FFMA.FTZ R54, R94, R50, R49 ;  /* 0x000000325e367223 */ /* 0x000fe20000010031 */
[----:B------:R-:W-:-:S02]  /*3700*/  FMUL.FTZ R128, R59, R128 ;  /* 0x000000803b807220 */ /* 0x000fc40000410000 */
[----:B------:R-:W-:Y:S01]  /*3710*/  FFMA.FTZ R123, R69, R123, R126 ;  /* 0x0000007b457b7223 */ /* 0x000fe2000001007e */
[----:B------:R-:W-:Y:S01]  /*3720*/  FFMA.FTZ R49, R93, R52, R54 ;  /* 0x000000345d317223 */ /* 0x000fe20000010036 */
[----:B------:R-:W-:Y:S01]  /*3730*/  FFMA.FTZ R54, -R58, R115, R150 ;  /* 0x000000733a367223 */ /* 0x000fe20000010196 */
[----:B------:R-:W-:Y:S02]  /*3740*/  FMUL.FTZ R126, R143, UR57 ;  /* 0x000000398f7e7c20 */ /* 0x000fe40008410000 */
[----:B------:R-:W-:Y:S01]  /*3750*/  FFMA.FTZ R49, R92, R111, R49 ;  /* 0x0000006f5c317223 */ /* 0x000fe20000010031 */
[----:B------:R-:W-:Y:S01]  /*3760*/  FMUL.FTZ R52, R54, R113 ;  /* 0x0000007136347220 */ /* 0x000fe20000410000 */
[----:B------:R-:W-:Y:S01]  /*3770*/  FMUL.FTZ R111, R88, UR47 ;  /* 0x0000002f586f7c20 */ /* 0x000fe20008410000 */
[----:B------:R-:W-:Y:S01]  /*3780*/  FMUL.FTZ R126, R81, R126 ;  /* 0x0000007e517e7220 */ /* 0x000fe20000410000 */
[----:B------:R-:W-:Y:S01]  /*3790*/  FFMA.FTZ R124, R112, R51, R49 ;  /* 0x00000033707c7223 */ /* 0x000fe20000010031 */
[----:B------:R-:W-:Y:S01]  /*37a0*/  FFMA.FTZ R113, R115, R127, R52 ;  /* 0x0000007f73717223 */ /* 0x000fe20000010034 */
[----:B------:R-:W-:Y:S01]  /*37b0*/  FFMA.FTZ R52, -R57, R122, R151 ;  /* 0x0000007a39347223 */ /* 0x000fe20000010197 */
[----:B------:R-:W-:-:S02]  /*37c0*/  HADD2.F32 R115, -RZ, R45.H1_H1 ;  /* 0x3000002dff737230 */ /* 0x000fc40000004100 */
[----:B------:R-:W-:Y:S01]  /*37d0*/  FMUL.FTZ R49, R110, UR47 ;  /* 0x0000002f6e317c20 */ /* 0x000fe20008410000 */
[----:B------:R-:W-:Y:S01]  /*37e0*/  FFMA.FTZ R125, R117, R48, R124 ;  /* 0x00000030757d7223 */ /* 0x000fe2000001007c */
[----:B------:R-:W-:Y:S01]  /*37f0*/  FMUL.FTZ R111, R52, R111 ;  /* 0x0000006f346f7220 */ /* 0x000fe20000410000 */
[----:B------:R-:W-:Y:S01]  /*3800*/  FMUL.FTZ R48, R109, UR47 ;  /* 0x0000002f6d307c20 */ /* 0x000fe20008410000 */
[----:B------:R-:W-:Y:S01]  /*3810*/  FFMA.FTZ R51, -R56, R115, R152 ;  /* 0x0000007338337223 */ /* 0x000fe20000010198 */
[----:B------:R-:W-:Y:S01]  /*3820*/  FMUL.FTZ R127, R58, R127 ;  /* 0x0000007f3a7f7220 */ /* 0x000fe20000410000 */
[-C--:B------:R-:W-:Y:S01]  /*3830*/  FFMA.FTZ R111, R122, R88.reuse, R111 ;  /* 0x000000587a6f7223 */ /* 0x080fe2000001006f */
[----:B------:R-:W-:Y:S01]  /*3840*/  FMUL.FTZ R122, R87, UR47 ;  /* 0x0000002f577a7c20 */ /* 0x000fe20008410000 */
[----:B------:R-:W-:-:S03]  /*3850*/  FMUL.FTZ R88, R57, R88 ;  /* 0x0000005839587220 */ /* 0x000fc60000410000 */
[----:B------:R-:W-:-:S04]  /*3860*/  FMUL.FTZ R122, R51, R122 ;  /* 0x0000007a337a7220 */ /* 0x000fc80000410000 */
[----:B------:R-:W-:Y:S01]  /*3870*/  FFMA.FTZ R115, R115, R87, R122 ;  /* 0x0000005773737223 */ /* 0x000fe2000001007a */
[----:B------:R-:W-:Y:S01]  /*3880*/  FFMA.FTZ R122, -R38, R119, R154 ;  /* 0x00000077267a7223 */ /* 0x000fe2000001019a */
[----:B------:R-:W-:-:S03]  /*3890*/  FMUL.FTZ R87, R56, R87 ;  /* 0x0000005738577220 */ /* 0x000fc60000410000 */
[----:B------:R-:W-:-:S04]  /*38a0*/  FMUL.FTZ R49, R122, R49 ;  /* 0x000000317a317220 */ /* 0x000fc80000410000 */
[----:B------:R-:W-:Y:S01]  /*38b0*/  FFMA.FTZ R119, R119, R110, R49 ;  /* 0x0000006e77777223 */ /* 0x000fe20000010031 */
[----:B------:R-:W-:-:S05]  /*38c0*/  HADD2.F32 R49, -RZ, R47.H0_H0 ;  /* 0x2000002fff317230 */ /* 0x000fca0000004100 */
[----:B------:R-:W-:-:S04]  /*38d0*/  FFMA.FTZ R121, -R37, R49, R155 ;  /* 0x0000003125797223 */ /* 0x000fc8000001019b */
[----:B------:R-:W-:-:S04]  /*38e0*/  FMUL.FTZ R48, R121, R48 ;  /* 0x0000003079307220 */ /* 0x000fc80000410000 */
[----:B------:R-:W-:Y:S01]  /*38f0*/  FFMA.FTZ R116, R49, R109, R48 ;  /* 0x0000006d31747223 */ /* 0x000fe20000010030 */
[----:B------:R-:W-:Y:S01]  /*3900*/  FMUL.FTZ R49, R138, UR57 ;  /* 0x000000398a317c20 */ /* 0x000fe20008410000 */
[----:B------:R-:W-:-:S03]  /*3910*/  SHF.L.U32 R48, R85, 0x4, RZ ;  /* 0x0000000455307819 */ /* 0x000fc600000006ff */
[----:B------:R-:W-:Y:S01]  /*3920*/  FMUL.FTZ R124, R0, R49 ;  /* 0x00000031007c7220 */ /* 0x000fe20000410000 */
[C---:B------:R-:W-:Y:S02]  /*3930*/  IADD3 R49, R48.reuse, 0x1, RZ ;  /* 0x0000000130317810 */ /* 0x040fe40007ffe0ff */
[CC--:B------:R-:W-:Y:S02]  /*3940*/  LEA.HI.SX32 R53, R48.reuse, R48.reuse, 0x1b ;  /* 0x0000003030357211 */ /* 0x0c0fe400078fdaff */
[----:B------:R-:W-:Y:S02]  /*3950*/  LEA.HI.SX32 R49, R49, R48, 0x1b ;  /* 0x0000003031317211 */ /* 0x000fe400078fdaff */
[-C--:B------:R-:W-:Y:S02]  /*3960*/  LEA R53, R53, R84.reuse, 0x2 ;  /* 0x0000005435357211 */ /* 0x080fe400078e10ff */
[----:B------:R-:W-:Y:S02]  /*3970*/  LEA R130, R49, R84, 0x2 ;  /* 0x0000005431827211 */ /* 0x000fe400078e10ff */
[----:B------:R-:W-:Y:S01]  /*3980*/  IADD3 R49, R48, 0x2, RZ ;  /* 0x0000000230317810 */ /* 0x000fe20007ffe0ff */
[----:B------:R-:W-:Y:S03]  /*3990*/  STS [R53+0x1090], R124 ;  /* 0x0010907c35007388 */ /* 0x000fe60000000800 */
[----:B------:R-:W-:Y:S01]  /*39a0*/  LEA.HI.SX32 R49, R49, R48, 0x1b ;  /* 0x0000003031317211 */ /* 0x000fe200078fdaff */
[----:B------:R0:W-:Y:S03]  /*39b0*/  STS [R130+0x1094], R137 ;  /* 0x0010948982007388 */ /* 0x0001e60000000800 */
[----:B------:R-:W-:-:S02]  /*39c0*/  LEA R131, R49, R84, 0x2 ;  /* 0x0000005431837211 */ /* 0x000fc400078e10ff */
[----:B------:R-:W-:-:S03]  /*39d0*/  IADD3 R49, R48, 0x3, RZ ;  /* 0x0000000330317810 */ /* 0x000fc60007ffe0ff */
[----:B------:R1:W-:Y:S01]  /*39e0*/  STS [R131+0x1098], R126 ;  /* 0x0010987e83007388 */ /* 0x0003e20000000800 */
[----:B------:R-:W-:Y:S01]  /*39f0*/  LEA.HI.SX32 R129, R49, R48, 0x1b ;  /* 0x0000003031817211 */ /* 0x000fe200078fdaff */
[----:B------:R-:W-:Y:S01]  /*3a00*/  FMUL.FTZ R49, R144, UR57 ;  /* 0x0000003990317c20 */ /* 0x000fe20008410000 */
[----:B------:R-:W-:Y:S01]  /*3a10*/  FMUL.FTZ R48, R145, UR57 ;  /* 0x0000003991307c20 */ /* 0x000fe20008410000 */
[----:B0-----:R-:W-:Y:S01]  /*3a20*/  FMUL.FTZ R130, R147, UR57 ;  /* 0x0000003993827c20 */ /* 0x001fe20008410000 */
[----:B------:R-:W-:Y:S01]  /*3a30*/  LEA R132, R129, R84, 0x2 ;  /* 0x0000005481847211 */ /* 0x000fe200078e10ff */
[----:B------:R-:W-:Y:S01]  /*3a40*/  FMUL.FTZ R49, R80, R49 ;  /* 0x0000003150317220 */ /* 0x000fe20000410000 */
[----:B------:R-:W-:Y:S01]  /*3a50*/  FMUL.FTZ R48, R79, R48 ;  /* 0x000000304f307220 */ /* 0x000fe20000410000 */
[----:B------:R-:W-:Y:S01]  /*3a60*/  FMUL.FTZ R129, R146, UR57 ;  /* 0x0000003992817c20 */ /* 0x000fe20008410000 */
[----:B------:R-:W-:Y:S01]  /*3a70*/  FMUL.FTZ R130, R77, R130 ;  /* 0x000000824d827220 */ /* 0x000fe20000410000 */
[----:B-1----:R-:W-:Y:S01]  /*3a80*/  FMUL.FTZ R126, R149, UR57 ;  /* 0x00000039957e7c20 */ /* 0x002fe20008410000 */
[----:B------:R0:W-:Y:S01]  /*3a90*/  STS [R132+0x109c], R49 ;  /* 0x00109c3184007388 */ /* 0x0001e20000000800 */
[----:B------:R-:W-:Y:S01]  /*3aa0*/  FMUL.FTZ R124, R78, R129 ;  /* 0x000000814e7c7220 */ /* 0x000fe20000410000 */
[----:B------:R-:W-:Y:S01]  /*3ab0*/  FMUL.FTZ R129, R148, UR57 ;  /* 0x0000003994817c20 */ /* 0x000fe20008410000 */
[----:B------:R-:W-:Y:S01]  /*3ac0*/  FMUL.FTZ R134, R75, R126 ;  /* 0x0000007e4b867220 */ /* 0x000fe20000410000 */
[----:B------:R1:W-:Y:S01]  /*3ad0*/  STS [R53+0x10a0], R48 ;  /* 0x0010a03035007388 */ /* 0x0003e20000000800 */
[----:B------:R-:W-:Y:S01]  /*3ae0*/  FFMA.FTZ R126, R128, R55, R125 ;  /* 0x00000037807e7223 */ /* 0x000fe2000001007d */
[----:B------:R-:W-:Y:S01]  /*3af0*/  FMUL.FTZ R55, R152, UR57 ;  /* 0x0000003998377c20 */ /* 0x000fe20008410000 */
[----:B------:R-:W-:Y:S01]  /*3b00*/  HFMA2.MMA R125, -RZ, RZ, 0, 0 ;  /* 0x00000000ff7d7435 */ /* 0x000fe200000001ff */
[----:B------:R2:W-:Y:S01]  /*3b10*/  STS [R53+0x10a4], R124 ;  /* 0x0010a47c35007388 */ /* 0x0005e20000000800 */
[----:B0-----:R-:W-:Y:S01]  /*3b20*/  FMUL.FTZ R49, R150, UR57 ;  /* 0x0000003996317c20 */ /* 0x001fe20008410000 */
[----:B------:R-:W-:-:S02]  /*3b30*/  FMUL.FTZ R132, R76, R129 ;  /* 0x000000814c847220 */ /* 0x000fc40000410000 */
[----:B------:R-:W-:Y:S01]  /*3b40*/  STS [R53+0x10b0], R134 ;  /* 0x0010b08635007388 */ /* 0x000fe20000000800 */
[----:B------:R-:W-:Y:S02]  /*3b50*/  FMUL.FTZ R138, R74, R49 ;  /* 0x000000314a8a7220 */ /* 0x000fe40000410000 */
[----:B-1----:R-:W0:Y:S01]  /*3b60*/  LDC.64 R48, c[0x0][0x368] ;  /* 0x0000da00ff307b82 */ /* 0x002e220000000a00 */
[----:B------:R1:W-:Y:S01]  /*3b70*/  STS [R53+0x10a8], R130 ;  /* 0x0010a88235007388 */ /* 0x0003e20000000800 */
[----:B--2---:R-:W-:-:S03]  /*3b80*/  FMUL.FTZ R124, R151, UR57 ;  /* 0x00000039977c7c20 */ /* 0x004fc60008410000 */
[----:B------:R2:W-:Y:S01]  /*3b90*/  STS [R53+0x10ac], R132 ;  /* 0x0010ac8435007388 */ /* 0x0005e20000000800 */
[----:B------:R-:W-:-:S03]  /*3ba0*/  FMUL.FTZ R124, R73, R124 ;  /* 0x0000007c497c7220 */ /* 0x000fc60000410000 */
[----:B------:R-:W-:Y:S01]  /*3bb0*/  STS [R53+0x10b4], R138 ;  /* 0x0010b48a35007388 */ /* 0x000fe20000000800 */
[----:B-1----:R-:W-:Y:S01]  /*3bc0*/  FMUL.FTZ R130, R72, R55 ;  /* 0x0000003748827220 */ /* 0x002fe20000410000 */
[----:B------:R-:W-:Y:S02]  /*3bd0*/  FMUL.FTZ R55, R154, UR57 ;  /* 0x000000399a377c20 */ /* 0x000fe40008410000 */
[----:B------:R1:W-:Y:S02]  /*3be0*/  STS [R53+0x10b8], R124 ;  /* 0x0010b87c35007388 */ /* 0x0003e40000000800 */
[----:B--2---:R-:W-:Y:S01]  /*3bf0*/  FMUL.FTZ R132, R70, R55 ;  /* 0x0000003746847220 */ /* 0x004fe20000410000 */
[----:B------:R-:W-:Y:S01]  /*3c00*/  FMUL.FTZ R55, R156, UR57 ;  /* 0x000000399c377c20 */ /* 0x000fe20008410000 */
[----:B------:R-:W-:Y:S04]  /*3c10*/  STS [R53+0x10bc], R130 ;  /* 0x0010bc8235007388 */ /* 0x000fe80000000800 */
[----:B------:R2:W-:Y:S01]  /*3c20*/  STS [R53+0x10c4], R132 ;  /* 0x0010c48435007388 */ /* 0x0005e20000000800 */
[----:B-1----:R-:W-:Y:S01]  /*3c30*/  FMUL.FTZ R124, R155, UR57 ;  /* 0x000000399b7c7c20 */ /* 0x002fe20008410000 */
[----:B0-----:R-:W-:Y:S01]  /*3c40*/  IMAD R134, R48, UR46, RZ ;  /* 0x0000002e30867c24 */ /* 0x001fe2000f8e02ff */
[----:B------:R-:W-:Y:S01]  /*3c50*/  USHF.R.S32.HI UR46, URZ, 0x1f, UR13 ;  /* 0x0000001f3f2e7899 */ /* 0x000fe2000801140d */
[----:B------:R-:W-:Y:S01]  /*3c60*/  STS [R53+0x10c0], R140 ;  /* 0x0010c08c35007388 */ /* 0x000fe20000000800 */
[----:B------:R-:W-:Y:S01]  /*3c70*/  ULEA UR57, UR14, 0xfffff800, 0xb ;  /* 0xfffff8000e397891 */ /* 0x000fe2000f8e583f */
[----:B------:R-:W-:-:S02]  /*3c80*/  IMAD R129, R49, UR11, R134 ;  /* 0x0000000b31817c24 */ /* 0x000fc4000f8e0286 */
[----:B------:R-:W-:Y:S01]  /*3c90*/  FMUL.FTZ R134, R69, R124 ;  /* 0x0000007c45867220 */ /* 0x000fe20000410000 */
[----:B------:R-:W-:Y:S01]  /*3ca0*/  MOV R124, R85 ;  /* 0x00000055007c7202 */ /* 0x000fe20000000f00 */
[----:B------:R-:W-:Y:S01]  /*3cb0*/  UIMAD UR46, UR46, UR44, URZ ;  /* 0x0000002c2e2e72a4 */ /* 0x000fe2000f8e023f */
[----:B--2---:R-:W-:Y:S01]  /*3cc0*/  FMUL.FTZ R132, R39, R104 ;  /* 0x0000006827847220 */ /* 0x004fe20000410000 */
[----:B------:R-:W-:Y:S01]  /*3cd0*/  FMUL.FTZ R130, R136, UR47 ;  /* 0x0000002f88827c20 */ /* 0x000fe20008410000 */
[----:B------:R0:W-:Y:S01]  /*3ce0*/  STS [R53+0x10c8], R134 ;  /* 0x0010c88635007388 */ /* 0x0001e20000000800 */
[----:B------:R-:W-:-:S04]  /*3cf0*/  IMAD.WIDE.U32 R48, R48, UR11, R124 ;  /* 0x0000000b30307c25 */ /* 0x000fc8000f8e007c */
[----:B------:R-:W-:Y:S01]  /*3d00*/  FMUL.FTZ R124, R68, R55 ;  /* 0x00000037447c7220 */ /* 0x000fe20000410000 */
[----:B------:R-:W-:Y:S01]  /*3d10*/  FFMA.FTZ R55, R127, R54, R126 ;  /* 0x000000367f377223 */ /* 0x000fe2000001007e */
[----:B------:R-:W-:Y:S01]  /*3d20*/  FMUL.FTZ R54, R104, UR47 ;  /* 0x0000002f68367c20 */ /* 0x000fe20008410000 */
[----:B------:R-:W-:Y:S01]  /*3d30*/  HADD2.F32 R126, -RZ, R46.H0_H0 ;  /* 0x2000002eff7e7230 */ /* 0x000fe20000004100 */
[----:B------:R-:W-:Y:S01]  /*3d40*/  IADD3 R49, R49, R129, RZ ;  /* 0x0000008131317210 */ /* 0x000fe20007ffe0ff */
[----:B------:R-:W-:Y:S01]  /*3d50*/  FFMA.FTZ R52, R88, R52, R55 ;  /* 0x0000003458347223 */ /* 0x000fe20000010037 */
[----:B------:R-:W-:Y:S01]  /*3d60*/  MOV R55, UR44 ;  /* 0x0000002c00377c02 */ /* 0x000fe20008000f00 */
[----:B------:R-:W-:Y:S01]  /*3d70*/  UIMAD UR46, UR13, UR45, UR46 ;  /* 0x0000002d0d2e72a4 */ /* 0x000fe2000f8e022e */
[----:B------:R-:W-:Y:S01]  /*3d80*/  FFMA.FTZ R153, -R39, R126, R153 ;  /* 0x0000007e27997223 */ /* 0x000fe20000010199 */
[----:B------:R-:W-:Y:S01]  /*3d90*/  FFMA.FTZ R133, R87, R51, R52 ;  /* 0x0000003357857223 */ /* 0x000fe20000010034 */
[----:B------:R-:W-:Y:S01]  /*3da0*/  FMUL.FTZ R51, R97, UR47 ;  /* 0x0000002f61337c20 */ /* 0x000fe20008410000 */
[----:B------:R-:W-:-:S04]  /*3db0*/  IMAD.WIDE.U32 R48, R55, UR13, R48 ;  /* 0x0000000d37307c25 */ /* 0x000fc8000f8e0030 */
[----:B------:R-:W-:Y:S01]  /*3dc0*/  FMUL.FTZ R125, R153, R54 ;  /* 0x00000036997d7220 */ /* 0x000fe20000410000 */
[----:B------:R1:W-:Y:S01]  /*3dd0*/  STS [R53+0x10cc], R124 ;  /* 0x0010cc7c35007388 */ /* 0x0003e20000000800 */
[----:B------:R-:W-:Y:S01]  /*3de0*/  MOV R54, UR57 ;  /* 0x0000003900367c02 */ /* 0x000fe20008000f00 */
[----:B------:R-:W-:Y:S01]  /*3df0*/  FFMA.FTZ R133, R132, R153, R133 ;  /* 0x0000009984857223 */ /* 0x000fe20000010085 */
[----:B------:R-:W-:Y:S01]  /*3e00*/  FFMA.FTZ R125, R126, R104, R125 ;  /* 0x000000687e7d7223 */ /* 0x000fe2000001007d */
[----:B------:R-:W-:Y:S01]  /*3e10*/  FMUL.FTZ R104, R50, R51 ;  /* 0x0000003332687220 */ /* 0x000fe20000410000 */
[----:B------:R-:W-:Y:S01]  /*3e20*/  IADD3 R131, R49, UR46, RZ ;  /* 0x0000002e31837c10 */ /* 0x000fe2000fffe0ff */
[----:B------:R-:W2:Y:S08]  /*3e30*/  LDC.64 R50, c[0x0][0x380] ;  /* 0x0000e000ff327b82 */ /* 0x000eb00000000a00 */
[----:B------:R-:W-:Y:S01]  /*3e40*/  BAR.SYNC.DEFER_BLOCKING 0x0 ;  /* 0x0000000000007b1d */ /* 0x000fe20000010000 */
[----:B------:R-:W-:Y:S01]  /*3e50*/  IADD3 R52, P1, R48, UR57, RZ ;  /* 0x0000003930347c10 */ /* 0x000fe2000ff3e0ff */
[----:B0-----:R-:W-:Y:S01]  /*3e60*/  FMUL.FTZ R134, R118, UR47 ;  /* 0x0000002f76867c20 */ /* 0x001fe20008410000 */
[----:B-1----:R-:W-:Y:S01]  /*3e70*/  MOV R124, UR53 ;  /* 0x00000035007c7c02 */ /* 0x002fe20008000f00 */
[----:B------:R-:W-:Y:S01]  /*3e80*/  FMUL.FTZ R129, R98, UR47 ;  /* 0x0000002f62817c20 */ /* 0x000fe20008410000 */
[----:B------:R-:W-:Y:S01]  /*3e90*/  LEA.HI.X.SX32 R53, R54, R131, 0x1, P1 ;  /* 0x0000008336357211 */ /* 0x000fe200008f0eff */
[----:B------:R-:W-:Y:S01]  /*3ea0*/  FMUL.FTZ R126, R99, UR47 ;  /* 0x0000002f637e7c20 */ /* 0x000fe20008410000 */
[----:B------:R-:W-:-:S04]  /*3eb0*/  IADD3 R124, R124, -UR57, -R85 ;  /* 0x800000397c7c7c10 */ /* 0x000fc8000fffe855 */
[----:B------:R-:W-:-:S13]  /*3ec0*/  ISETP.GE.AND P1, PT, R124, 0x1, PT ;  /* 0x000000017c00780c */ /* 0x000fda0003f26270 */
[----:B------:R-:W-:Y:S05]  /*3ed0*/  @!P1 BRA `(.L_x_2082) ;  /* 0x00000000002c9947 */ /* 0x000fea0003800000 */
[----:B------:R-:W-:Y:S01]  /*3ee0*/  LEA.HI.SX32 R55, R85, R85, 0x1b ;  /* 0x0000005555377211 */ /* 0x000fe200078fdaff */
[----:B------:R-:W-:Y:S02]  /*3ef0*/  USHF.R.S32.HI UR46, URZ, 0x1f, UR7 ;  /* 0x0000001f3f2e7899 */ /* 0x000fe40008011407 */
[----:B--2---:R-:W-:Y:S01]  /*3f00*/  IMAD.WIDE.U32 R52, R50, UR7, R52 ;  /* 0x0000000732347c25 */ /* 0x004fe2000f8e0034 */
[----:B------:R-:W-:-:S03]  /*3f10*/  LEA R135, R55, R84, 0x2 ;  /* 0x0000005437877211 */ /* 0x000fc600078e10ff */
[----:B------:R-:W-:-:S03]  /*3f20*/  IMAD R54, R50, UR46, RZ ;  /* 0x0000002e32367c24 */ /* 0x000fc6000f8e02ff */
[----:B------:R-:W0:Y:S01]  /*3f30*/  LDS R135, [R135+0x1090] ;  /* 0x0010900087877984 */ /* 0x000e220000000800 */
[----:B------:R-:W-:Y:S01]  /*3f40*/  IMAD R55, R51, UR7, R54 ;  /* 0x0000000733377c24 */ /* 0x000fe2000f8e0236 */
[----:B------:R-:W-:-:S04]  /*3f50*/  LEA R54, P1, R52, UR32, 0x2 ;  /* 0x0000002034367c11 */ /* 0x000fc8000f8210ff */
[----:B------:R-:W-:-:S04]  /*3f60*/  IADD3 R55, R53, R55, RZ ;  /* 0x0000003735377210 */ /* 0x000fc80007ffe0ff */
[----:B------:R-:W-:-:S05]  /*3f70*/  LEA.HI.X R55, R52, UR33, R55, 0x2, P1 ;  /* 0x0000002134377c11 */ /* 0x000fca00088f1437 */
[----:B0-----:R0:W-:Y:S02]  /*3f80*/  REDG.E.ADD.F32.FTZ.RN.STRONG.GPU desc[UR20][R54.64], R135 ;  /* 0x00000087360079a6 */ /* 0x0011e4000c10f394 */
.L_x_2082:
[----:B------:R-:W-:Y:S05]  /*3f90*/  BSYNC B0 ;  /* 0x0000000000007941 */ /* 0x000fea0003800000 */
.L_x_2081:
[----:B------:R-:W-:Y:S02]  /*3fa0*/  HADD2.F32 R52, -RZ, R47.H1_H1 ;  /* 0x3000002fff347230 */ /* 0x000fe40000004100 */
[----:B------:R-:W-:Y:S01]  /*3fb0*/  FMUL.FTZ R53, R120, R156 ;  /* 0x0000009c78357220 */ /* 0x000fe20000410000 */
[----:B------:R-:W-:Y:S01]  /*3fc0*/  UIMAD UR46, UR6, -0x800, UR12 ;  /* 0xfffff800062e78a4 */ /* 0x000fe2000f8e020c */
[----:B------:R-:W-:Y:S01]  /*3fd0*/  FMUL.FTZ R110, R38, R110 ;  /* 0x0000006e266e7220 */ /* 0x000fe20000410000 */
[----:B------:R-:W-:Y:S01]  /*3fe0*/  USHF.L.U64.HI UR47, UR8, 0x2, UR9 ;  /* 0x00000002082f7899 */ /* 0x000fe20008010209 */
[----:B0-----:R-:W-:Y:S01]  /*3ff0*/  FFMA.FTZ R54, -R36, R52, R156 ;  /* 0x0000003424367223 */ /* 0x001fe2000001019c */
[----:B------:R-:W-:Y:S01]  /*4000*/  FMUL.FTZ R109, R37, R109 ;  /* 0x0000006d256d7220 */ /* 0x000fe20000410000 */
[C---:B------:R-:W-:Y:S01]  /*4010*/  FADD.FTZ R22, R110.reuse, R22 ;  /* 0x000000166e167221 */ /* 0x040fe20000010000 */
[----:B------:R-:W-:Y:S01]  /*4020*/  FFMA.FTZ R110, R110, R122, R133 ;  /* 0x0000007a6e6e7223 */ /* 0x000fe20000010085 */
[----:B------:R-:W-:Y:S01]  /*4030*/  FMUL.FTZ R49, R54, R134 ;  /* 0x0000008636317220 */ /* 0x000fe20000410000 */
[C---:B------:R-:W-:Y:S01]  /*4040*/  FADD.FTZ R21, R109.reuse, R21 ;  /* 0x000000156d157221 */ /* 0x040fe20000010000 */
[----:B------:R-:W-:Y:S01]  /*4050*/  BSSY B0, `(.L_x_2083) ;  /* 0x0000024000007945 */ /* 0x000fe20003800000 */
[----:B------:R-:W-:Y:S01]  /*4060*/  FFMA.FTZ R109, R109, R121, R110 ;  /* 0x000000796d6d7223 */ /* 0x000fe2000001006e */
[-C--:B------:R-:W-:Y:S01]  /*4070*/  FFMA.FTZ R120, R52, R118.reuse, R49 ;  /* 0x0000007634787223 */ /* 0x080fe20000010031 */
[----:B------:R-:W-:Y:S01]  /*4080*/  FMUL.FTZ R52, R68, R53 ;  /* 0x0000003544347220 */ /* 0x000fe20000410000 */
[----:B------:R-:W-:Y:S01]  /*4090*/  FMUL.FTZ R49, R36, R118 ;  /* 0x0000007624317220 */ /* 0x000fe20000410000 */
[----:B------:R-:W-:Y:S01]  /*40a0*/  IADD3 R110, R85, 0x180, RZ ;  /* 0x00000180556e7810 */ /* 0x000fe20007ffe0ff */
[----:B------:R-:W-:Y:S01]  /*40b0*/  FADD.FTZ R19, R120, R19 ;  /* 0x0000001378137221 */ /* 0x000fe20000010000 */
[----:B------:R-:W-:Y:S01]  /*40c0*/  FADD.FTZ R123, R123, R52 ;  /* 0x000000347b7b7221 */ /* 0x000fe20000010000 */
[C---:B------:R-:W-:Y:S01]  /*40d0*/  LEA R52, P1, R48.reuse, UR32, 0x2 ;  /* 0x0000002030347c11 */ /* 0x040fe2000f8210ff */
[C---:B------:R-:W-:Y:S01]  /*40e0*/  FADD.FTZ R20, R49.reuse, R20 ;  /* 0x0000001431147221 */ /* 0x040fe20000010000 */
[----:B------:R-:W-:Y:S01]  /*40f0*/  FMUL.FTZ R54, R49, R54 ;  /* 0x0000003631367220 */ /* 0x000fe20000410000 */
[----:B------:R-:W-:Y:S01]  /*4100*/  MOV R49, UR46 ;  /* 0x0000002e00317c02 */ /* 0x000fe20008000f00 */
[----:B------:R-:W-:Y:S01]  /*4110*/  USHF.L.U32 UR46, UR8, 0x2, URZ ;  /* 0x00000002082e7899 */ /* 0x000fe2000800063f */
[----:B------:R-:W-:Y:S01]  /*4120*/  LEA.HI.X R53, R48, UR33, R131, 0x2, P1 ;  /* 0x0000002130357c11 */ /* 0x000fe200088f1483 */
[----:B--2---:R-:W-:Y:S01]  /*4130*/  IMAD R48, R50, UR47, RZ ;  /* 0x0000002f32307c24 */ /* 0x004fe2000f8e02ff */
[----:B------:R-:W-:Y:S01]  /*4140*/  ISETP.GE.AND P1, PT, R124, 0x81, PT ;  /* 0x000000817c00780c */ /* 0x000fe20003f26270 */
[----:B------:R-:W-:Y:S01]  /*4150*/  FADD.FTZ R23, R132, R23 ;  /* 0x0000001784177221 */ /* 0x000fe20000010000 */
[----:B------:R-:W-:Y:S01]  /*4160*/  FADD.FTZ R18, R116, R18 ;  /* 0x0000001274127221 */ /* 0x000fe20000010000 */
[----:B------:R-:W-:Y:S01]  /*4170*/  IMAD.WIDE R52, R49, 0x4, R52 ;  /* 0x0000000431347825 */ /* 0x000fe200078e0234 */
[----:B------:R-:W-:-:S03]  /*4180*/  ISETP.GE.AND P2, PT, R124, 0x101, PT ;  /* 0x000001017c00780c */ /* 0x000fc60003f46270 */
[----:B------:R-:W-:Y:S01]  /*4190*/  FADD.FTZ R54, R109, R54 ;  /* 0x000000366d367221 */ /* 0x000fe20000010000 */
[----:B------:R-:W-:Y:S01]  /*41a0*/  ISETP.GE.AND P3, PT, R124, 0x181, PT ;  /* 0x000001817c00780c */ /* 0x000fe20003f66270 */
[----:B------:R-:W-:Y:S01]  /*41b0*/  IMAD R49, R51, UR46, R48 ;  /* 0x0000002e33317c24 */ /* 0x000fe2000f8e0230 */
[C---:B------:R-:W-:Y:S01]  /*41c0*/  IADD3 R48, R85.reuse, 0x80, RZ ;  /* 0x0000008055307810 */ /* 0x040fe20007ffe0ff */
[----:B------:R-:W-:Y:S01]  /*41d0*/  IMAD.WIDE.U32 R52, R50, UR46, R52 ;  /* 0x0000002e32347c25 */ /* 0x000fe2000f8e0034 */
[----:B------:R-:W-:Y:S02]  /*41e0*/  IADD3 R50, R85, 0x100, RZ ;  /* 0x0000010055327810 */ /* 0x000fe40007ffe0ff */
[----:B------:R-:W-:Y:S02]  /*41f0*/  LEA.HI.SX32 R51, R48, R85, 0x1b ;  /* 0x0000005530337211 */ /* 0x000fe400078fdaff */
[----:B------:R-:W-:Y:S02]  /*4200*/  IADD3 R49, R53, R49, RZ ;  /* 0x0000003135317210 */ /* 0x000fe40007ffe0ff */
[----:B------:R-:W-:-:S02]  /*4210*/  LEA R51, R51, R84, 0x2 ;  /* 0x0000005433337211 */ /* 0x000fc400078e10ff */
[-C--:B------:R-:W-:Y:S02]  /*4220*/  LEA.HI.SX32 R53, R50, R85.reuse, 0x1b ;  /* 0x0000005532357211 */ /* 0x080fe400078fdaff */
[----:B------:R-:W-:Y:S02]  /*4230*/  MOV R48, R52 ;  /* 0x0000003400307202 */ /* 0x000fe40000000f00 */
[----:B------:R-:W0:Y:S01]  /*4240*/  LDS R51, [R51+0x1290] ;  /* 0x0012900033337984 */ /* 0x000e220000000800 */
[----:B------:R-:W-:Y:S02]  /*4250*/  LEA.HI.SX32 R55, R110, R85, 0x1b ;  /* 0x000000556e377211 */ /* 0x000fe400078fdaff */
[----:B------:R-:W-:Y:S01]  /*4260*/  LEA R53, R53, R84, 0x2 ;  /* 0x0000005435357211 */ /* 0x000fe200078e10ff */
[----:B------:R-:W-:Y:S06]  /*4270*/  @!P1 BRA `(.L_x_2084) ;  /* 0x0000000000049947 */ /* 0x000fec0003800000 */
[----:B0-----:R1:W-:Y:S02]  /*4280*/  REDG.E.ADD.F32.FTZ.RN.STRONG.GPU desc[UR20][R48.64+-0x1e00], R51 ;  /* 0xffe20033300079a6 */ /* 0x0013e4000c10f394 */
.L_x_2084:
[----:B------:R-:W-:Y:S05]  /*4290*/  BSYNC B0 ;  /* 0x0000000000007941 */ /* 0x000fea0003800000 */
.L_x_2083:
[----:B01----:R0:W1:Y:S01]  /*42a0*/  LDS R51, [R53+0x1490] ;  /* 0x0014900035337984 */ /* 0x0030620000000800 */
[----:B------:R-:W-:Y:S01]  /*42b0*/  BSSY B0, `(.L_x_2085) ;  /* 0x0000004000007945 */ /* 0x000fe20003800000 */
[----:B------:R-:W-:-:S03]  /*42c0*/  LEA R55, R55, R84, 0x2 ;  /* 0x0000005437377211 */ /* 0x000fc600078e10ff */
[----:B------:R-:W-:Y:S05]  /*42d0*/  @!P2 BRA `(.L_x_2086) ;  /* 0x000000000004a947 */ /* 0x000fea0003800000 */
[----:B-1----:R2:W-:Y:S02]  /*42e0*/  REDG.E.ADD.F32.FTZ.RN.STRONG.GPU desc[UR20][R48.64+-0x1c00], R51 ;  /* 0xffe40033300079a6 */ /* 0x0025e4000c10f394 */
.L_x_2086:
[----:B------:R-:W-:Y:S05]  /*42f0*/  BSYNC B0 ;  /* 0x0000000000007941 */ /* 0x000fea0003800000 */
.L_x_2085:
[----:B-12---:R1:W2:Y:S01]  /*4300*/  LDS R51, [R55+0x1690] ;  /* 0x0016900037337984 */ /* 0x0062a20000000800 */
[----:B------:R-:W-:Y:S01]  /*4310*/  BSSY B0, `(.L_x_2087) ;  /* 0x0000005000007945 */ /* 0x000fe20003800000 */
[C---:B------:R-:W-:Y:S02]  /*4320*/  IADD3 R110, R85.reuse, 0x200, RZ ;  /* 0x00000200556e7810 */ /* 0x040fe40007ffe0ff */
[----:B------:R-:W-:Y:S01]  /*4330*/  IADD3 R50, R85, 0x280, RZ ;  /* 0x0000028055327810 */ /* 0x000fe20007ffe0ff */
[----:B------:R-:W-:Y:S06]  /*4340*/  @!P3 BRA `(.L_x_2088) ;  /* 0x000000000004b947 */ /* 0x000fec0003800000 */
[----:B--2---:R3:W-:Y:S02]  /*4350*/  REDG.E.ADD.F32.FTZ.RN.STRONG.GPU desc[UR20][R48.64+-0x1a00], R51 ;  /* 0xffe60033300079a6 */ /* 0x0047e4000c10f394 */
.L_x_2088:
[----:B------:R-:W-:Y:S05]  /*4360*/  BSYNC B0 ;  /* 0x0000000000007941 */ /* 0x000fea0003800000 */
.L_x_2087:
[-C--:B--23--:R-:W-:Y:S01]  /*4370*/  LEA.HI.SX32 R51, R110, R85.reuse, 0x1b ;  /* 0x000000556e337211 */ /* 0x08cfe200078fdaff */
[----:B------:R-:W-:Y:S01]  /*4380*/  BSSY B0, `(.L_x_2089) ;  /* 0x0000010000007945 */ /* 0x000fe20003800000 */
[----:B------:R-:W-:Y:S02]  /*4390*/  ISETP.GE.AND P6, PT, R124, 0x201, PT ;  /* 0x000002017c00780c */ /* 0x000fe40003fc6270 */
[----:B------:R-:W-:Y:S02]  /*43a0*/  LEA R51, R51, R84, 0x2 ;  /* 0x0000005433337211 */ /* 0x000fe400078e10ff */
[C---:B------:R-:W-:Y:S02]  /*43b0*/  IADD3 R52, R85.reuse, 0x300, RZ ;  /* 0x0000030055347810 */ /* 0x040fe40007ffe0ff */
[----:B0-----:R-:W-:Y:S02]  /*43c0*/  LEA.HI.SX32 R53, R50, R85, 0x1b ;  /* 0x0000005532357211 */ /* 0x001fe400078fdaff */
[----:B------:R-:W0:Y:S01]  /*43d0*/  LDS R51, [R51+0x1890] ;  /* 0x0018900033337984 */ /* 0x000e220000000800 */
[----:B------:R-:W-:-:S02]  /*43e0*/  IADD3 R50, R85, 0x380, RZ ;  /* 0x0000038055327810 */ /* 0x000fc40007ffe0ff */
[----:B-1----:R-:W-:Y:S02]  /*43f0*/  LEA.HI.SX32 R55, R52, R85, 0x1b ;  /* 0x0000005534377211 */ /* 0x002fe400078fdaff */
        /* <DEDUP_REMOVED lines=8> */
.L_x_2090:
[----:B------:R-:W-:Y:S05]  /*4480*/  BSYNC B0 ;  /* 0x0000000000007941 */ /* 0x000fea0003800000 */
.L_x_2089:
[----:B01----:R0:W1:Y:S01]  /*4490*/  LDS R51, [R109+0x1a90] ;  /* 0x001a90006d337984 */ /* 0x0030620000000800 */
[----:B------:R-:W-:Y:S01]  /*44a0*/  BSSY B0, `(.L_x_2091) ;  /* 0x0000006000007945 */ /* 0x000fe20003800000 */
[----:B------:R-:W-:Y:S02]  /*44b0*/  IADD3 R52, R85, 0x400, RZ ;  /* 0x0000040055347810 */ /* 0x000fe40007ffe0ff */
[----:B------:R-:W-:Y:S02]  /*44c0*/  LEA.HI.SX32 R53, R50, R85, 0x1b ;  /* 0x0000005532357211 */ /* 0x000fe400078fdaff */
[----:B------:R-:W-:Y:S01]  /*44d0*/  LEA R116, R55, R84, 0x2 ;  /* 0x0000005437747211 */ /* 0x000fe200078e10ff */
[----:B------:R-:W-:Y:S06]  /*44e0*/  @!P1 BRA `(.L_x_2092) ;  /* 0x0000000000049947 */ /* 0x000fec0003800000 */
[----:B-1----:R2:W-:Y:S02]  /*44f0*/  REDG.E.ADD.F32.FTZ.RN.STRONG.GPU desc[UR20][R48.64+-0x1600], R51 ;  /* 0xffea0033300079a6 */ /* 0x0025e4000c10f394 */
.L_x_2092:
[----:B------:R-:W-:Y:S05]  /*4500*/  BSYNC B0 ;  /* 0x0000000000007941 */ /* 0x000fea0003800000 */
.L_x_2091:
[----:B-12---:R1:W2:Y:S01]  /*4510*/  LDS R51, [R116+0x1c90] ;  /* 0x001c900074337984 */ /* 0x0062a20000000800 */
[----:B------:R-:W-:Y:S01]  /*4520*/  BSSY B0, `(.L_x_2093) ;  /* 0x0000006000007945 */ /* 0x000fe20003800000 */
[----:B------:R-:W-:Y:S02]  /*4530*/  LEA.HI.SX32 R55, R52, R85, 0x1b ;  /* 0x0000005534377211 */ /* 0x000fe400078fdaff */
[----:B------:R-:W-:Y:S02]  /*4540*/  IADD3 R50, R85, 0x480, RZ ;  /* 0x0000048055327810 */ /* 0x000fe40007ffe0ff */
[----:B------:R-:W-:Y:S01]  /*4550*/  LEA R52, R53, R84, 0x2 ;  /* 0x0000005435347211 */ /* 0x000fe200078e10ff */
[----:B------:R-:W-:Y:S06]  /*4560*/  @!P2 BRA `(.L_x_2094) ;  /* 0x000000000004a947 */ /* 0x000fec0003800000 */
[----:B--2---:R3:W-:Y:S02]  /*4570*/  REDG.E.ADD.F32.FTZ.RN.STRONG.GPU desc[UR20][R48.64+-0x1400], R51 ;  /* 0xffec0033300079a6 */ /* 0x0047e4000c10f394 */
.L_x_2094:
[----:B------:R-:W-:Y:S05]  /*4580*/  BSYNC B0 ;  /* 0x0000000000007941 */ /* 0x000fea0003800000 */
.L_x_2093:
[----:B--23--:R2:W3:Y:S01]  /*4590*/  LDS R51, [R52+0x1e90] ;  /* 0x001e900034337984 */ /* 0x00c4e20000000800 */
[----:B------:R-:W-:Y:S01]  /*45a0*/  BSSY B0, `(.L_x_2095) ;  /* 0x0000005000007945 */ /* 0x000fe20003800000 */
[----:B------:R-:W-:Y:S02]  /*45b0*/  LEA.HI.SX32 R53, R50, R85, 0x1b ;  /* 0x0000005532357211 */ /* 0x000fe400078fdaff */
[----:B------:R-:W-:Y:S01]  /*45c0*/  LEA R55, R55, R84, 0x2 ;  /* 0x0000005437377211 */ /* 0x000fe200078e10ff */
[----:B------:R-:W-:Y:S06]  /*45d0*/  @!P3 BRA `(.L_x_2096) ;  /* 0x000000000004b947 */ /* 0x000fec0003800000 */
[----:B---3--:R4:W-:Y:S02]  /*45e0*/  REDG.E.ADD.F32.FTZ.RN.STRONG.GPU desc[UR20][R48.64+-0x1200], R51 ;  /* 0xffee0033300079a6 */ /* 0x0089e4000c10f394 */
.L_x_2096:
[----:B------:R-:W-:Y:S05]  /*45f0*/  BSYNC B0 ;  /* 0x0000000000007941 */ /* 0x000fea0003800000 */
.L_x_2095:
[----:B---34-:R3:W4:Y:S01]  /*4600*/  LDS R51, [R55+0x2090] ;  /* 0x0020900037337984 */ /* 0x0187220000000800 */
[----:B------:R-:W-:Y:S01]  /*4610*/  BSSY B0, `(.L_x_2097) ;  /* 0x0000004000007945 */ /* 0x000fe20003800000 */
[----:B------:R-:W-:-:S03]  /*4620*/  LEA R53, R53, R84, 0x2 ;  /* 0x0000005435357211 */ /* 0x000fc600078e10ff */
[----:B------:R-:W-:Y:S05]  /*4630*/  @!P4 BRA `(.L_x_2098) ;  /* 0x000000000004c947 */ /* 0x000fea0003800000 */
[----:B----4-:R4:W-:Y:S02]  /*4640*/  REDG.E.ADD.F32.FTZ.RN.STRONG.GPU desc[UR20][R48.64+-0x1000], R51 ;  /* 0xfff00033300079a6 */ /* 0x0109e4000c10f394 */
.L_x_2098:
[----:B------:R-:W-:Y:S05]  /*4650*/  BSYNC B0 ;  /* 0x0000000000007941 */ /* 0x000fea0003800000 */
.L_x_2097:
[----:B----4-:R4:W0:Y:S01]  /*4660*/  LDS R51, [R53+0x2290] ;  /* 0x0022900035337984 */ /* 0x0108220000000800 */
[----:B------:R-:W-:Y:S01]  /*4670*/  BSSY B0, `(.L_x_2099) ;  /* 0x0000005000007945 */ /* 0x000fe20003800000 */
[C---:B------:R-:W-:Y:S02]  /*4680*/  IADD3 R50, R85.reuse, 0x500, RZ ;  /* 0x0000050055327810 */ /* 0x040fe40007ffe0ff */
[----:B--2---:R-:W-:Y:S01]  /*4690*/  IADD3 R52, R85, 0x580, RZ ;  /* 0x0000058055347810 */ /* 0x004fe20007ffe0ff */
[----:B------:R-:W-:Y:S06]  /*46a0*/  @!P5 BRA `(.L_x_2100) ;  /* 0x000000000004d947 */ /* 0x000fec0003800000 */
[----:B0-----:R2:W-:Y:S02]  /*46b0*/  REDG.E.ADD.F32.FTZ.RN.STRONG.GPU desc[UR20][R48.64+-0xe00], R51 ;  /* 0xfff20033300079a6 */ /* 0x0015e4000c10f394 */
.L_x_2100:
[----:B------:R-:W-:Y:S05]  /*46c0*/  BSYNC B0 ;  /* 0x0000000000007941 */ /* 0x000fea0003800000 */
.L_x_2099:
[-C--:B0-2---:R-:W-:Y:S01]  /*46d0*/  LEA.HI.SX32 R51, R50, R85.reuse, 0x1b ;  /* 0x0000005532337211 */ /* 0x085fe200078fdaff */
[----:B------:R-:W-:Y:S01]  /*46e0*/  BSSY B0, `(.L_x_2101) ;  /* 0x0000010000007945 */ /* 0x000fe20003800000 */
[----:B------:R-:W-:Y:S02]  /*46f0*/  ISETP.GE.AND P6, PT, R124, 0x501, PT ;  /* 0x000005017c00780c */ /* 0x000fe40003fc6270 */
[----:B------:R-:W-:Y:S02]  /*4700*/  LEA R51, R51, R84, 0x2 ;  /* 0x0000005433337211 */ /* 0x000fe400078e10ff */
[C---:B-1----:R-:W-:Y:S02]  /*4710*/  IADD3 R116, R85.reuse, 0x600, RZ ;  /* 0x0000060055747810 */ /* 0x042fe40007ffe0ff */
[----:B----4-:R-:W-:Y:S02]  /*4720*/  LEA.HI.SX32 R53, R52, R85, 0x1b ;  /* 0x0000005534357211 */ /* 0x010fe400078fdaff */
[----:B------:R-:W0:Y:S01]  /*4730*/  LDS R51, [R51+0x2490] ;  /* 0x0024900033337984 */ /* 0x000e220000000800 */
[----:B------:R-:W-:-:S02]  /*4740*/  IADD3 R50, R85, 0x680, RZ ;  /* 0x0000068055327810 */ /* 0x000fc40007ffe0ff */
[----:B---3--:R-:W-:Y:S02]  /*4750*/  LEA.HI.SX32 R55, R116, R85, 0x1b ;  /* 0x0000005574377211 */ /* 0x008fe400078fdaff */
        /* <DEDUP_REMOVED lines=8> */
.L_x_2102:
[----:B------:R-:W-:Y:S05]  /*47e0*/  BSYNC B0 ;  /* 0x0000000000007941 */ /* 0x000fea0003800000 */
.L_x_2101:
[----:B01----:R0:W1:Y:S01]  /*47f0*/  LDS R51, [R109+0x2690] ;  /* 0x002690006d337984 */ /* 0x0030620000000800 */
[----:B------:R-:W-:Y:S01]  /*4800*/  BSSY B0, `(.L_x_2103) ;  /* 0x0000006000007945 */ /* 0x000fe20003800000 */
[----:B------:R-:W-:Y:S02]  /*4810*/  IADD3 R52, R85, 0x700, RZ ;  /* 0x0000070055347810 */ /* 0x000fe40007ffe0ff */
[----:B------:R-:W-:Y:S02]  /*4820*/  LEA.HI.SX32 R53, R50, R85, 0x1b ;  /* 0x0000005532357211 */ /* 0x000fe400078fdaff */
[----:B------:R-:W-:Y:S01]  /*4830*/  LEA R116, R55, R84, 0x2 ;  /* 0x0000005437747211 */ /* 0x000fe200078e10ff */
[----:B------:R-:W-:Y:S06]  /*4840*/  @!P1 BRA `(.L_x_2104) ;  /* 0x0000000000049947 */ /* 0x000fec0003800000 */
[----:B-1----:R2:W-:Y:S02]  /*4850*/  REDG.E.ADD.F32.FTZ.RN.STRONG.GPU desc[UR20][R48.64+-0xa00], R51 ;  /* 0xfff60033300079a6 */ /* 0x0025e4000c10f394 */
.L_x_2104:
[----:B------:R-:W-:Y:S05]  /*4860*/  BSYNC B0 ;  /* 0x0000000000007941 */ /* 0x000fea0003800000 */
.L_x_2103:
[----:B-12---:R1:W2:Y:S01]  /*4870*/  LDS R51, [R116+0x2890] ;  /* 0x0028900074337984 */ /* 0x0062a20000000800 */
[----:B------:R-:W-:Y:S01]  /*4880*/  BSSY B0, `(.L_x_2105) ;  /* 0x0000006000007945 */ /* 0x000fe20003800000 */
[----:B------:R-:W-:Y:S02]  /*4890*/  LEA.HI.SX32 R55, R52, R85, 0x1b ;  /* 0x0000005534377211 */ /* 0x000fe400078fdaff */
[----:B------:R-:W-:Y:S02]  /*48a0*/  IADD3 R50, R85, 0x780, RZ ;  /* 0x0000078055327810 */ /* 0x000fe40007ffe0ff */
[----:B------:R-:W-:Y:S01]  /*48b0*/  LEA R52, R53, R84, 0x2 ;  /* 0x0000005435347211 */ /* 0x000fe200078e10ff */
[----:B------:R-:W-:Y:S06]  /*48c0*/  @!P2 BRA `(.L_x_2106) ;  /* 0x000000000004a947 */ /* 0x000fec0003800000 */
[----:B--2---:R3:W-:Y:S02]  /*48d0*/  REDG.E.ADD.F32.FTZ.RN.STRONG.GPU desc[UR20][R48.64+-0x800], R51 ;  /* 0xfff80033300079a6 */ /* 0x0047e4000c10f394 */
.L_x_2106:
[----:B------:R-:W-:Y:S05]  /*48e0*/  BSYNC B0 ;  /* 0x0000000000007941 */ /* 0x000fea0003800000 */
.L_x_2105:
[----:B--23--:R2:W3:Y:S01]  /*48f0*/  LDS R51, [R52+0x2a90] ;  /* 0x002a900034337984 */ /* 0x00c4e20000000800 */
[----:B------:R-:W-:Y:S01]  /*4900*/  BSSY B0, `(.L_x_2107) ;  /* 0x0000005000007945 */ /* 0x000fe20003800000 */
[----:B------:R-:W-:Y:S02]  /*4910*/  LEA.HI.SX32 R53, R50, R85, 0x1b ;  /* 0x0000005532357211 */ /* 0x000fe400078fdaff */
[----:B------:R-:W-:Y:S01]  /*4920*/  LEA R55, R55, R84, 0x2 ;  /* 0x0000005437377211 */ /* 0x000fe200078e10ff */
[----:B------:R-:W-:Y:S06]  /*4930*/  @!P3 BRA `(.L_x_2108) ;  /* 0x000000000004b947 */ /* 0x000fec0003800000 */
[----:B---3--:R4:W-:Y:S02]  /*4940*/  REDG.E.ADD.F32.FTZ.RN.STRONG.GPU desc[UR20][R48.64+-0x600], R51 ;  /* 0xfffa0033300079a6 */ /* 0x0089e4000c10f394 */
.L_x_2108:
[----:B------:R-:W-:Y:S05]  /*4950*/  BSYNC B0 ;  /* 0x0000000000007941 */ /* 0x000fea0003800000 */
.L_x_2107:
[----:B---34-:R3:W4:Y:S01]  /*4960*/  LDS R51, [R55+0x2c90] ;  /* 0x002c900037337984 */ /* 0x0187220000000800 */
[----:B------:R-:W-:Y:S01]  /*4970*/  BSSY B0, `(.L_x_2109) ;  /* 0x0000004000007945 */ /* 0x000fe20003800000 */
[----:B------:R-:W-:-:S03]  /*4980*/  LEA R53, R53, R84, 0x2 ;  /* 0x0000005435357211 */ /* 0x000fc600078e10ff */
[----:B------:R-:W-:Y:S05]  /*4990*/  @!P4 BRA `(.L_x_2110) ;  /* 0x000000000004c947 */ /* 0x000fea0003800000 */
[----:B----4-:R4:W-:Y:S02]  /*49a0*/  REDG.E.ADD.F32.FTZ.RN.STRONG.GPU desc[UR20][R48.64+-0x400], R51 ;  /* 0xfffc0033300079a6 */ /* 0x0109e4000c10f394 */
.L_x_2110:
[----:B------:R-:W-:Y:S05]  /*49b0*/  BSYNC B0 ;  /* 0x0000000000007941 */ /* 0x000fea0003800000 */
.L_x_2109:
[----:B----4-:R4:W0:Y:S01]  /*49c0*/  LDS R51, [R53+0x2e90] ;  /* 0x002e900035337984 */ /* 0x0108220000000800 */
[----:B------:R-:W-:Y:S04]  /*49d0*/  BSSY B0, `(.L_x_2111) ;  /* 0x0000003000007945 */ /* 0x000fe80003800000 */
[----:B------:R-:W-:Y:S05]  /*49e0*/  @!P5 BRA `(.L_x_2112) ;  /* 0x000000000004d947 */ /* 0x000fea0003800000 */
[----:B0-----:R0:W-:Y:S02]  /*49f0*/  REDG.E.ADD.F32.FTZ.RN.STRONG.GPU desc[UR20][R48.64+-0x200], R51 ;  /* 0xfffe0033300079a6 */ /* 0x0011e4000c10f394 */
.L_x_2112:
[----:B------:R-:W-:Y:S05]  /*4a00*/  BSYNC B0 ;  /* 0x0000000000007941 */ /* 0x000fea0003800000 */
.L_x_2111:
[----:B------:R-:W5:Y:S01]  /*4a10*/  LDL R50, [R1+0x2c] ;  /* 0x00002c0001327983 */ /* 0x000f620000100800 */
[----:B0-----:R-:W0:Y:S03]  /*4a20*/  S2R R51, SR_LANEID ;  /* 0x0000000000337919 */ /* 0x001e260000000000 */
[----:B------:R-:W1:Y:S04]  /*4a30*/  SHFL.DOWN PT, R49, R54, 0x1, 0x1f ;  /* 0x08201f0036317f89 */ /* 0x000e6800000e0000 */
[----:B------:R-:W2:Y:S01]  /*4a40*/  SHFL.DOWN PT, R48, R123, 0x1, 0x1f ;  /* 0x08201f007b307f89 */ /* 0x000ea200000e0000 */
        /* <DEDUP_REMOVED lines=22> */
[----:B------:R-:W-:Y:S01]  /*4bb0*/  FMUL.FTZ R129, R100, R129 ;  /* 0x0000008164817220 */ /* 0x000fe20000410000 */
[----:B------:R-:W-:Y:S01]  /*4bc0*/  FMUL.FTZ R126, R103, R126 ;  /* 0x0000007e677e7220 */ /* 0x000fe20000410000 */
[----:B------:R-:W-:Y:S01]  /*4bd0*/  FMUL.FTZ R105, R105, R130 ;  /* 0x0000008269697220 */ /* 0x000fe20000410000 */
[----:B------:R-:W-:Y:S01]  /*4be0*/  FFMA.FTZ R104, R95, R97, R104 ;  /* 0x000000615f687223 */ /* 0x000fe20000010068 */
[----:B------:R-:W-:Y:S01]  /*4bf0*/  FFMA.FTZ R129, R106, R98, R129 ;  /* 0x000000626a817223 */ /* 0x000fe20000010081 */
[----:B------:R-:W-:Y:S01]  /*4c00*/  FFMA.FTZ R126, R107, R99, R126 ;  /* 0x000000636b7e7223 */ /* 0x000fe2000001007e */
[----:B------:R-:W-:-:S04]  /*4c10*/  FFMA.FTZ R105, R108, R136, R105 ;  /* 0x000000886c697223 */ /* 0x000fc80000010069 */
[----:B0-----:R-:W-:Y:S01]  /*4c20*/  @!P1 FADD.FTZ R54, R54, R49 ;  /* 0x0000003136369221 */ /* 0x001fe20000010000 */
[----:B-1----:R-:W-:-:S04]  /*4c30*/  @!P1 FADD.FTZ R123, R123, R48 ;  /* 0x000000307b7b9221 */ /* 0x002fc80000010000 */
[----:B------:R-:W-:Y:S02]  /*4c40*/  MOV R52, R54 ;  /* 0x0000003600347202 */ /* 0x000fe40000000f00 */
[----:B----4-:R-:W-:Y:S01]  /*4c50*/  MOV R53, R123 ;  /* 0x0000007b00357202 */ /* 0x010fe20000000f00 */
        /* <DEDUP_REMOVED lines=27> */
[----:B-----5:R0:W-:Y:S01]  /*4e10*/  @!P2 STS.64 [R50+0x3198], R52 ;  /* 0x003198343200a388 */ /* 0x0201e20000000a00 */
        /* <DEDUP_REMOVED lines=11> */
[----:B---3--:R-:W1:Y:S04]  /*4ed0*/  LDS.64 R54, [R84+0x31b0] ;  /* 0x0031b00054367984 */ /* 0x008e680000000a00 */
        /* <DEDUP_REMOVED lines=12> */
.L_x_2114:
[----:B------:R-:W-:Y:S05]  /*4fa0*/  BSYNC B0 ;  /* 0x0000000000007941 */ /* 0x000fea0003800000 */
.L_x_2113:
[----:B------:R-:W-:Y:S02]  /*4fb0*/  UIADD3 UR7, UR7, 0x1, URZ ;  /* 0x0000000107077890 */ /* 0x000fe4000fffe03f */
[----:B------:R-:W-:Y:S02]  /*4fc0*/  UIADD3 UR8, UP1, UR8, 0x1, URZ ;  /* 0x0000000108087890 */ /* 0x000fe4000ff3e03f */
[----:B------:R-:W-:Y:S02]  /*4fd0*/  UISETP.GE.AND UP0, UPT, UR7, UR52, UPT ;  /* 0x000000340700728c */ /* 0x000fe4000bf06270 */
[----:B------:R-:W-:-:S04]  /*4fe0*/  UIADD3.X UR9, URZ, UR9, URZ, UP1, !UPT ;  /* 0x000000093f097290 */ /* 0x000fc80008ffe43f */
[----:B------:R-:W-:-:S13]  /*4ff0*/  PLOP3.LUT P0, PT, PT, PT, UP0, 0x80, 0x0 ;  /* 0x000000000000781c */ /* 0x000fda0003f0f008 */
[----:B------:R-:W-:Y:S05]  /*5000*/  @!P0 BRA `(.L_x_2115) ;  /* 0xffffffc800008947 */ /* 0x000fea000383ffff */
.L_x_2071:
[----:B------:R-:W-:Y:S01]  /*5010*/  F2FP.F16.F32.PACK_AB R38, R30, R31 ;  /* 0x0000001f1e26723e */ /* 0x000fe200000000ff */
[----:B------:R-:W2:Y:S01]  /*5020*/  S2R R48, SR_LANEID ;  /* 0x0000000000307919 */ /* 0x000ea20000000000 */
[----:B------:R-:W-:Y:S02]  /*5030*/  F2FP.F16.F32.PACK_AB R31, R20, R21 ;  /* 0x00000015141f723e */ /* 0x000fe400000000ff */
[----:B------:R-:W-:Y:S01]  /*5040*/  SHF.L.U32 R0, R85, 0x1, RZ ;  /* 0x0000000155007819 */ /* 0x000fe200000006ff */
[----:B------:R-:W4:Y:S01]  /*5050*/  LDL.LU R21, [R1+0x30] ;  /* 0x0000300001157983 */ /* 0x000f220000300800 */
[----:B------:R-:W-:Y:S01]  /*5060*/  F2FP.F16.F32.PACK_AB R39, R28, R29 ;  /* 0x0000001d1c27723e */ /* 0x000fe200000000ff */
[----:B------:R-:W-:Y:S01]  /*5070*/  UIADD3 UR7, UR14, -0x1, URZ ;  /* 0xffffffff0e077890 */ /* 0x000fe2000fffe03f */
[----:B------:R-:W-:Y:S02]  /*5080*/  LOP3.LUT R0, R0, 0xffffffc0, RZ, 0xc0, !PT ;  /* 0xffffffc000007812 */ /* 0x000fe400078ec0ff */
[----:B------:R-:W-:-:S02]  /*5090*/  F2FP.F16.F32.PACK_AB R37, R32, R33 ;  /* 0x000000212025723e */ /* 0x000fc400000000ff */
[----:B------:R-:W-:Y:S01]  /*50a0*/  F2FP.F16.F32.PACK_AB R36, R34, R35 ;  /* 0x000000232224723e */ /* 0x000fe200000000ff */
[----:B------:R-:W-:Y:S01]  /*50b0*/  BAR.SYNC.DEFER_BLOCKING 0x0 ;  /* 0x0000000000007b1d */ /* 0x000fe20000010000 */
[----:B------:R-:W-:Y:S02]  /*50c0*/  F2FP.F16.F32.PACK_AB R30, R22, R23 ;  /* 0x00000017161e723e */ /* 0x000fe400000000ff */
[----:B------:R-:W-:Y:S02]  /*50d0*/  F2FP.F16.F32.PACK_AB R29, R24, R25 ;  /* 0x00000019181d723e */ /* 0x000fe400000000ff */
[----:B------:R-:W-:Y:S01]  /*50e0*/  F2FP.F16.F32.PACK_AB R28, R26, R27 ;  /* 0x0000001b1a1c723e */ /* 0x000fe200000000ff */
[----:B------:R-:W-:Y:S02]  /*50f0*/  USHF.R.S32.HI UR36, URZ, 0x1f, UR11 ;  /* 0x0000001f3f247899 */ /* 0x000fe4000801140b */
[----:B------:R-:W-:Y:S01]  /*5100*/  USHF.L.U32 UR8, UR7, 0xb, URZ ;  /* 0x0000000b07087899 */ /* 0x000fe2000800063f */
[----:B------:R-:W-:Y:S01]  /*5110*/  ULDC.64 UR30, c[0x0][0x388] ;  /* 0x0000e200001e7ab9 */ /* 0x000fe20000000a00 */
[----:B------:R-:W-:Y:S01]  /*5120*/  USHF.R.S32.HI UR33, URZ, 0x1f, UR10 ;  /* 0x0000001f3f217899 */ /* 0x000fe2000801140a */
[----:B------:R-:W-:Y:S01]  /*5130*/  ULDC.64 UR34, c[0x0][0x3e0] ;  /* 0x0000f80000227ab9 */ /* 0x000fe20000000a00 */
[----:B--2---:R-:W-:-:S04]  /*5140*/  LEA R3, R48, R0, 0x1 ;  /* 0x0000000030037211 */ /* 0x004fc800078e08ff */
[----:B------:R-:W-:Y:S01]  /*5150*/  LEA R20, R3, R84, 0x4 ;  /* 0x0000005403147211 */ /* 0x000fe200078e20ff */
[----:B------:R-:W-:-:S04]  /*5160*/  UIMAD UR28, UR36, UR30, URZ ;  /* 0x0000001e241c72a4 */ /* 0x000fc8000f8e023f */
[----:B------:R-:W-:Y:S01]  /*5170*/  STS.128 [R20], R36 ;  /* 0x0000002414007388 */ /* 0x000fe20000000c00 */
[----:B------:R-:W-:-:S03]  /*5180*/  USHF.R.S32.HI UR9, URZ, 0x1f, UR8 ;  /* 0x0000001f3f097899 */ /* 0x000fc60008011408 */
[----:B------:R-:W-:Y:S01]  /*5190*/  STS.128 [R20+0x10], R28 ;  /* 0x0000101c14007388 */ /* 0x000fe20000000c00 */
[----:B------:R-:W-:-:S03]  /*51a0*/  NOP ;  /* 0x0000000000007918 */ /* 0x000fc60000000000 */
[----:B------:R-:W2:Y:S04]  /*51b0*/  LDS.128 R24, [R83] ;  /* 0x0000000053187984 */ /* 0x000ea80000000c00 */
[----:B------:R-:W5:Y:S01]  /*51c0*/  LDS.128 R32, [R83+0x200] ;  /* 0x0002000053207984 */ /* 0x000f620000000c00 */
[----:B------:R-:W-:Y:S02]  /*51d0*/  UIMAD UR32, UR11, UR31, UR28 ;  /* 0x0000001f0b2072a4 */ /* 0x000fe4000f8e021c */
[----:B------:R-:W-:Y:S01]  /*51e0*/  UIMAD.WIDE.U32 UR30, UR11, UR30, UR8 ;  /* 0x0000001e0b1e72a5 */ /* 0x000fe2000f8e0008 */
[----:B------:R-:W-:-:S03]  /*51f0*/  ULDC.64 UR28, c[0x0][0x390] ;  /* 0x0000e400001c7ab9 */ /* 0x000fc60000000a00 */
[----:B------:R-:W-:Y:S02]  /*5200*/  UIADD3 UR31, UR31, UR32, URZ ;  /* 0x000000201f1f7290 */ /* 0x000fe4000fffe03f */
[----:B------:R-:W-:-:S04]  /*5210*/  UIMAD UR32, UR33, UR28, URZ ;  /* 0x0000001c212072a4 */ /* 0x000fc8000f8e023f */
[----:B------:R-:W-:Y:S02]  /*5220*/  UIMAD UR32, UR10, UR29, UR32 ;  /* 0x0000001d0a2072a4 */ /* 0x000fe4000f8e0220 */
[----:B------:R-:W-:Y:S01]  /*5230*/  UIMAD.WIDE.U32 UR28, UR10, UR28, UR30 ;  /* 0x0000001c0a1c72a5 */ /* 0x000fe2000f8e001e */
[----:B------:R-:W-:-:S03]  /*5240*/  SHF.L.U32 R48, R85, 0x1, RZ ;  /* 0x0000000155307819 */ /* 0x000fc600000006ff */
[----:B------:R-:W-:Y:S02]  /*5250*/  UIADD3 UR30, UR29, UR32, URZ ;  /* 0x000000201d1e7290 */ /* 0x000fe4000fffe03f */
[----:B------:R-:W-:Y:S01]  /*5260*/  ULEA UR29, UP0, UR28, UR34, 0x1 ;  /* 0x000000221c1d7291 */ /* 0x000fe2000f80083f */
[----:B------:R-:W-:-:S03]  /*5270*/  LOP3.LUT R48, R48, 0xffffffc0, RZ, 0xc0, !PT ;  /* 0xffffffc030307812 */ /* 0x000fc600078ec0ff */
[----:B------:R-:W-:Y:S01]  /*5280*/  ULEA.HI.X UR28, UR28, UR35, UR30, 0x1, UP0 ;  /* 0x000000231c1c7291 */ /* 0x000fe200080f0c1e */
[----:B------:R-:W-:Y:S02]  /*5290*/  LOP3.LUT R48, R48, 0x1f, R85, 0xf8, !PT ;  /* 0x0000001f30307812 */ /* 0x000fe400078ef855 */
[----:B------:R-:W-:Y:S01]  /*52a0*/  MOV R2, UR29 ;  /* 0x0000001d00027c02 */ /* 0x000fe20008000f00 */
[----:B------:R-:W-:Y:S02]  /*52b0*/  ULDC.64 UR30, c[0x0][0x3a8] ;  /* 0x0000ea00001e7ab9 */ /* 0x000fe40000000a00 */
[----:B------:R-:W-:-:S03]  /*52c0*/  MOV R3, UR28 ;  /* 0x0000001c00037c02 */ /* 0x000fc60008000f00 */
[----:B------:R-:W-:-:S05]  /*52d0*/  IMAD.WIDE R2, R48, 0x10, R2 ;  /* 0x0000001030027825 */ /* 0x000fca00078e0202 */
[----:B--2---:R-:W-:Y:S04]  /*52e0*/  STG.E.128 desc[UR20][R2.64], R24 ;  /* 0x0000001802007986 */ /* 0x004fe8000c101d14 */
[----:B-----5:R2:W-:Y:S01]  /*52f0*/  STG.E.128 desc[UR20][R2.64+0x200], R32 ;  /* 0x0002002002007986 */ /* 0x0205e2000c101d14 */
[----:B------:R-:W-:Y:S02]  /*5300*/  F2FP.F16.F32.PACK_AB R29, R7, R6 ;  /* 0x00000006071d723e */ /* 0x000fe400000000ff */
[----:B------:R-:W-:Y:S02]  /*5310*/  F2FP.F16.F32.PACK_AB R30, R9, R8 ;  /* 0x00000008091e723e */ /* 0x000fe400000000ff */
[----:B------:R-:W-:Y:S02]  /*5320*/  F2FP.F16.F32.PACK_AB R28, R5, R4 ;  /* 0x00000004051c723e */ /* 0x000fe400000000ff */
[----:B------:R-:W-:Y:S01]  /*5330*/  F2FP.F16.F32.PACK_AB R31, R11, R10 ;  /* 0x0000000a0b1f723e */ /* 0x000fe200000000ff */
[----:B------:R-:W-:Y:S01]  /*5340*/  BAR.SYNC.DEFER_BLOCKING 0x0 ;  /* 0x0000000000007b1d */ /* 0x000fe20000010000 */
[----:B------:R-:W-:-:S02]  /*5350*/  F2FP.F16.F32.PACK_AB R39, R19, R18 ;  /* 0x000000121327723e */ /* 0x000fc400000000ff */
[----:B------:R-:W-:Y:S02]  /*5360*/  F2FP.F16.F32.PACK_AB R38, R17, R16 ;  /* 0x000000101126723e */ /* 0x000fe400000000ff */
[----:B------:R-:W-:Y:S02]  /*5370*/  F2FP.F16.F32.PACK_AB R37, R15, R14 ;  /* 0x0000000e0f25723e */ /* 0x000fe400000000ff */
[----:B------:R-:W-:Y:S01]  /*5380*/  F2FP.F16.F32.PACK_AB R36, R13, R12 ;  /* 0x0000000c0d24723e */ /* 0x000fe200000000ff */
[----:B------:R-:W-:Y:S02]  /*5390*/  UIMAD UR28, UR36, UR30, URZ ;  /* 0x0000001e241c72a4 */ /* 0x000fe4000f8e023f */
[----:B------:R-:W-:Y:S02]  /*53a0*/  UIMAD.WIDE.U32 UR8, UR11, UR30, UR8 ;  /* 0x0000001e0b0872a5 */ /* 0x000fe4000f8e0008 */
[----:B------:R-:W-:-:S03]  /*53b0*/  UIMAD UR28, UR11, UR31, UR28 ;  /* 0x0000001f0b1c72a4 */ /* 0x000fc6000f8e021c */
[----:B------:R-:W-:Y:S01]  /*53c0*/  ULDC.64 UR30, c[0x0][0x3b0] ;  /* 0x0000ec00001e7ab9 */ /* 0x000fe20000000a00 */
[----:B------:R-:W-:Y:S04]  /*53d0*/  STS.128 [R20], R28 ;  /* 0x0000001c14007388 */ /* 0x000fe80000000c00 */
[----:B------:R-:W-:Y:S01]  /*53e0*/  STS.128 [R20+0x10], R36 ;  /* 0x0000102414007388 */ /* 0x000fe20000000c00 */
[----:B------:R-:W-:-:S03]  /*53f0*/  NOP ;  /* 0x0000000000007918 */ /* 0x000fc60000000000 */
[----:B------:R-:W5:Y:S04]  /*5400*/  LDS.128 R24, [R83] ;  /* 0x0000000053187984 */ /* 0x000f680000000c00 */
[----:B------:R-:W0:Y:S01]  /*5410*/  LDS.128 R40, [R83+0x200] ;  /* 0x0002000053287984 */ /* 0x000e220000000c00 */
        /* <DEDUP_REMOVED lines=8> */
[----:B--2---:R-:W-:-:S04]  /*54a0*/  MOV R2, UR9 ;  /* 0x0000000900027c02 */ /* 0x004fc80008000f00 */
[----:B------:R-:W-:Y:S01]  /*54b0*/  MOV R3, UR8 ;  /* 0x0000000800037c02 */ /* 0x000fe20008000f00 */
[----:B------:R-:W-:Y:S02]  /*54c0*/  UISETP.GT.AND UP0, UPT, UR14, 0x1, UPT ;  /* 0x000000010e00788c */ /* 0x000fe4000bf04270 */
[----:B------:R-:W-:-:S04]  /*54d0*/  IMAD.WIDE R2, R48, 0x10, R2 ;  /* 0x0000001030027825 */ /* 0x000fc800078e0202 */
[----:B------:R-:W-:Y:S01]  /*54e0*/  PLOP3.LUT P0, PT, PT, PT, UP0, 0x80, 0x0 ;  /* 0x000000000000781c */ /* 0x000fe20003f0f008 */
[----:B-----5:R2:W-:Y:S04]  /*54f0*/  STG.E.128 desc[UR20][R2.64], R24 ;  /* 0x0000001802007986 */ /* 0x0205e8000c101d14 */
[----:B0-----:R2:W-:Y:S01]  /*5500*/  STG.E.128 desc[UR20][R2.64+0x200], R40 ;  /* 0x0002002802007986 */ /* 0x0015e2000c101d14 */
[----:B------:R-:W-:Y:S02]  /*5510*/  UIADD3 UR49, UP1, UR49, -0x1000, URZ ;  /* 0xfffff00031317890 */ /* 0x000fe4000ff3e03f */
[----:B------:R-:W-:Y:S02]  /*5520*/  UIADD3 UR19, UP2, UR19, -0x1000, URZ ;  /* 0xfffff00013137890 */ /* 0x000fe4000ff5e03f */
[----:B------:R-:W-:-:S02]  /*5530*/  UIADD3 UR17, UP3, UR17, -0x1000, URZ ;  /* 0xfffff00011117890 */ /* 0x000fc4000ff7e03f */
[----:B------:R-:W-:Y:S02]  /*5540*/  UIADD3 UR15, UP4, UR15, -0x1000, URZ ;  /* 0xfffff0000f0f7890 */ /* 0x000fe4000ff9e03f */
[----:B------:R-:W-:Y:S02]  /*5550*/  UIADD3 UR6, UR6, 0x1, URZ ;  /* 0x0000000106067890 */ /* 0x000fe4000fffe03f */
[----:B------:R-:W-:Y:S02]  /*5560*/  UIADD3.X UR50, UR50, -0x1, URZ, UP1, !UPT ;  /* 0xffffffff32327890 */ /* 0x000fe40008ffe43f */
[----:B------:R-:W-:Y:S02]  /*5570*/  UIADD3.X UR48, UR48, -0x1, URZ, UP2, !UPT ;  /* 0xffffffff30307890 */ /* 0x000fe400097fe43f */
[----:B------:R-:W-:Y:S02]  /*5580*/  UIADD3.X UR18, UR18, -0x1, URZ, UP3, !UPT ;  /* 0xffffffff12127890 */ /* 0x000fe40009ffe43f */
[----:B------:R-:W-:Y:S01]  /*5590*/  UIADD3.X UR16, UR16, -0x1, URZ, UP4, !UPT ;  /* 0xffffffff10107890 */ /* 0x000fe2000a7fe43f */
[----:B------:R-:W-:Y:S01]  /*55a0*/  UMOV UR14, UR7 ;  /* 0x00000007000e7c82 */ /* 0x000fe20008000000 */
[----:B----4-:R-:W-:-:S04]  /*55b0*/  FADD.FTZ R0, R21, R4 ;  /* 0x0000000415007221 */ /* 0x010fc80000010000 */
[----:B------:R-:W-:-:S04]  /*55c0*/  FADD.FTZ R21, R0, R5 ;  /* 0x0000000500157221 */ /* 0x000fc80000010000 */
        /* <DEDUP_REMOVED lines=13> */
[----:B------:R-:W-:-:S05]  /*56a0*/  FADD.FTZ R0, R18, R19 ;  /* 0x0000001312007221 */ /* 0x000fca0000010000 */
[----:B------:R2:W-:Y:S01]  /*56b0*/  STL [R1+0x30], R0 ;  /* 0x0000300001007387 */ /* 0x0005e20000100800 */
[----:B------:R-:W-:Y:S05]  /*56c0*/  @P0 BRA `(.L_x_2116) ;  /* 0xffffffb000e40947 */ /* 0x000fea000383ffff */
.L_x_2069:
[----:B------:R-:W-:Y:S02]  /*56d0*/  ULDC.64 UR4, c[0x0][0x3d8] ;  /* 0x0000f60000047ab9 */ /* 0x000fe40000000a00 */
[----:B------:R-:W-:-:S04]  /*56e0*/  ISETP.NE.U32.AND P0, PT, RZ, UR4, PT ;  /* 0x00000004ff007c0c */ /* 0x000fc8000bf05070 */
[----:B------:R-:W-:-:S13]  /*56f0*/  ISETP.NE.AND.EX P0, PT, RZ, UR5, PT, P0 ;  /* 0x00000005ff007c0c */ /* 0x000fda000bf05300 */
[----:B------:R-:W-:Y:S05]  /*5700*/  @!P0 BRA `(.L_x_2117) ;  /* 0x0000000000988947 */ /* 0x000fea0003800000 */
[----:B--2---:R-:W2:Y:S01]  /*5710*/  LDL.LU R2, [R1+0x34] ;  /* 0x0000340001027983 */ /* 0x004ea20000300800 */
[----:B------:R-:W-:Y:S01]  /*5720*/  BSSY B0, `(.L_x_2117) ;  /* 0x0000024000007945 */ /* 0x000fe20003800000 */
[----:B------:R-:W0:Y:S02]  /*5730*/  S2R R4, SR_LANEID ;  /* 0x0000000000047919 */ /* 0x000e240000000000 */
[----:B0-----:R-:W-:Y:S02]  /*5740*/  ISETP.NE.AND P1, PT, R4, RZ, PT ;  /* 0x000000ff0400720c */ /* 0x001fe40003f25270 */
[----:B------:R-:W0:Y:S11]  /*5750*/  S2R R4, SR_TID.X ;  /* 0x0000000000047919 */ /* 0x000e360000002100 */
[----:B------:R-:W4:Y:S01]  /*5760*/  @!P1 S2R R11, SR_CgaCtaId ;  /* 0x00000000000b9919 */ /* 0x000f220000008800 */
        /* <DEDUP_REMOVED lines=8> */
[----:B----4-:R-:W-:Y:S02]  /*57f0*/  @!P1 LEA R11, R11, R0, 0x18 ;  /* 0x000000000b0b9211 */ /* 0x010fe400078ec0ff */
        /* <DEDUP_REMOVED lines=11> */
[----:B------:R-:W2:Y:S01]  /*58b0*/  @!P0 S2R R3, SR_CgaCtaId ;  /* 0x0000000000038919 */ /* 0x000ea20000008800 */
[----:B0-----:R-:W-:-:S04]  /*58c0*/  @!P0 MOV R0, 0x400 ;  /* 0x0000040000008802 */ /* 0x001fc80000000f00 */
[----:B--2---:R-:W-:-:S05]  /*58d0*/  @!P0 LEA R4, R3, R0, 0x18 ;  /* 0x0000000003048211 */ /* 0x004fca00078ec0ff */
[----:B------:R-:W0:Y:S04]  /*58e0*/  @!P0 LDS.64 R2, [R4+0x3198] ;  /* 0x0031980004028984 */ /* 0x000e280000000a00 */
[----:B------:R-:W2:Y:S01]  /*58f0*/  @!P0 LDS R5, [R4+0x31a0] ;  /* 0x0031a00004058984 */ /* 0x000ea20000000800 */
[----:B0-----:R-:W-:-:S04]  /*5900*/  @!P0 FADD.FTZ R2, R7, R2 ;  /* 0x0000000207028221 */ /* 0x001fc80000010000 */
[----:B------:R-:W-:Y:S01]  /*5910*/  @!P0 FADD.FTZ R0, R3, R2 ;  /* 0x0000000203008221 */ /* 0x000fe20000010000 */
[----:B------:R-:W-:Y:S02]  /*5920*/  MOV R2, UR24 ;  /* 0x0000001800027c02 */ /* 0x000fe40008000f00 */
[----:B------:R-:W-:Y:S01]  /*5930*/  MOV R3, UR25 ;  /* 0x0000001900037c02 */ /* 0x000fe20008000f00 */
[----:B--2---:R-:W-:-:S05]  /*5940*/  @!P0 FADD.FTZ R7, R0, R5 ;  /* 0x0000000500078221 */ /* 0x004fca0000010000 */
[----:B------:R2:W-:Y:S02]  /*5950*/  REDG.E.ADD.F32.FTZ.RN.STRONG.GPU desc[UR20][R2.64], R7 ;  /* 0x00000007020079a6 */ /* 0x0005e4000c10f394 */
.L_x_2118:
[----:B------:R-:W-:Y:S05]  /*5960*/  BSYNC B0 ;  /* 0x0000000000007941 */ /* 0x000fea0003800000 */
.L_x_2117:
[----:B------:R-:W-:Y:S01]  /*5970*/  ULDC.64 UR4, c[0x0][0x3f8] ;  /* 0x0000fe0000047ab9 */ /* 0x000fe20000000a00 */
[----:B------:R-:W-:Y:S01]  /*5980*/  BSSY B0, `(.L_x_2119) ;  /* 0x000002c000007945 */ /* 0x000fe20003800000 */
[----:B------:R-:W-:-:S04]  /*5990*/  ISETP.NE.U32.AND P0, PT, RZ, UR4, PT ;  /* 0x00000004ff007c0c */ /* 0x000fc8000bf05070 */
[----:B------:R-:W-:-:S13]  /*59a0*/  ISETP.NE.AND.EX P0, PT, RZ, UR5, PT, P0 ;  /* 0x00000005ff007c0c */ /* 0x000fda000bf05300 */
[----:B------:R-:W-:Y:S05]  /*59b0*/  @!P0 BRA `(.L_x_2120) ;  /* 0x00000000009c8947 */ /* 0x000fea0003800000 */
[----:B--2---:R-:W0:Y:S01]  /*59c0*/  LDL.LU R2, [R1+0x30] ;  /* 0x0000300001027983 */ /* 0x004e220000300800 */
[----:B------:R-:W2:Y:S01]  /*59d0*/  S2R R4, SR_LANEID ;  /* 0x0000000000047919 */ /* 0x000ea20000000000 */
[----:B------:R-:W4:Y:S01]  /*59e0*/  S2R R11, SR_TID.X ;  /* 0x00000000000b7919 */ /* 0x000f220000002100 */
[----:B------:R-:W-:Y:S01]  /*59f0*/  BAR.SYNC.DEFER_BLOCKING 0x0 ;  /* 0x0000000000007b1d */ /* 0x000fe20000010000 */
[----:B--2---:R-:W-:-:S13]  /*5a00*/  ISETP.NE.AND P1, PT, R4, RZ, PT ;  /* 0x000000ff0400720c */ /* 0x004fda0003f25270 */
[----:B------:R-:W2:Y:S01]  /*5a10*/  @!P1 S2R R9, SR_CgaCtaId ;  /* 0x0000000000099919 */ /* 0x000ea20000008800 */
[----:B------:R-:W-:-:S04]  /*5a20*/  @!P1 MOV R4, 0x400 ;  /* 0x0000040000049802 */ /* 0x000fc80000000f00 */
[----:B--2---:R-:W-:Y:S01]  /*5a30*/  @!P1 LEA R9, R9, R4, 0x18 ;  /* 0x0000000409099211 */ /* 0x004fe200078ec0ff */
[----:B0-----:R-:W0:Y:S02]  /*5a40*/  SHFL.DOWN P0, R0, R2, 0x1, 0x1f ;  /* 0x08201f0002007f89 */ /* 0x001e240000000000 */
[----:B0-----:R-:W-:-:S05]  /*5a50*/  @P0 FADD R0, R0, R2 ;  /* 0x0000000200000221 */ /* 0x001fca0000000000 */
[----:B------:R-:W0:Y:S02]  /*5a60*/  SHFL.DOWN P0, R3, R0, 0x2, 0x1f ;  /* 0x08401f0000037f89 */ /* 0x000e240000000000 */
[----:B0-----:R-:W-:Y:S01]  /*5a70*/  @P0 FADD R3, R0, R3 ;  /* 0x0000000300030221 */ /* 0x001fe20000000000 */
[----:B----4-:R-:W-:-:S04]  /*5a80*/  @!P1 SHF.R.S32.HI R0, RZ, 0x1f, R11 ;  /* 0x0000001fff009819 */ /* 0x010fc8000001140b */
        /* <DEDUP_REMOVED lines=23> */
[----:B------:R0:W-:Y:S01]  /*5c00*/  REDG.E.ADD.F32.FTZ.RN.STRONG.GPU desc[UR20][R2.64], R7 ;  /* 0x00000007020079a6 */ /* 0x0001e2000c10f394 */
[----:B------:R-:W-:Y:S01]  /*5c10*/  HFMA2.MMA R11, -RZ, RZ, 0, 0 ;  /* 0x00000000ff0b7435 */ /* 0x000fe200000001ff */
[----:B------:R-:W-:Y:S10]  /*5c20*/  BRA `(.L_x_2121) ;  /* 0x0000000000047947 */ /* 0x000ff40003800000 */
.L_x_2120:
[----:B------:R-:W4:Y:S02]  /*5c30*/  S2R R11, SR_TID.X ;  /* 0x00000000000b7919 */ /* 0x000f240000002100 */
.L_x_2121:
[----:B------:R-:W-:Y:S05]  /*5c40*/  BSYNC B0 ;  /* 0x0000000000007941 */ /* 0x000fea0003800000 */
.L_x_2119:
[----:B------:R-:W-:Y:S02]  /*5c50*/  ULDC UR22, c[0x0][0x21c] ;  /* 0x0000870000167ab9 */ /* 0x000fe40000000800 */
[----:B----4-:R-:W-:-:S13]  /*5c60*/  ISETP.GE.AND P0, PT, R11, UR22, PT ;  /* 0x000000160b007c0c */ /* 0x010fda000bf06270 */
[----:B------:R-:W-:Y:S05]  /*5c70*/  @P0 EXIT ;  /* 0x000000000000094d */ /* 0x000fea0003800000 */
[----:B------:R-:W4:Y:S01]  /*5c80*/  S2UR UR11, SR_CgaCtaId ;  /* 0x00000000000b79c3 */ /* 0x000f220000008800 */
        /* <DEDUP_REMOVED lines=15> */
[----:B----4-:R-:W-:Y:S01]  /*5d80*/  ULEA UR8, UR11, UR8, 0x18 ;  /* 0x000000080b087291 */ /* 0x010fe2000f8ec03f */
[----:B------:R-:W-:-:S02]  /*5d90*/  ULDC.64 UR16, c[0x0][0x360] ;  /* 0x0000d80000107ab9 */ /* 0x000fc40000000a00 */
[----:B------:R-:W-:Y:S01]  /*5da0*/  ULDC.64 UR10, c[0x0][0x340] ;  /* 0x0000d000000a7ab9 */ /* 0x000fe20000000a00 */
[----:B------:R-:W-:-:S08]  /*5db0*/  ULDC.64 UR18, c[0x0][0x3c8] ;  /* 0x0000f20000127ab9 */ /* 0x000fd00000000a00 */
.L_x_2123:
[----:B0-2---:R-:W-:Y:S02]  /*5dc0*/  LEA R0, R11, UR8, 0x2 ;  /* 0x000000080b007c11 */ /* 0x005fe4000f8e10ff */
[----:B----4-:R-:W-:Y:S02]  /*5dd0*/  MOV R5, UR5 ;  /* 0x0000000500057c02 */ /* 0x010fe40008000f00 */
[----:B------:R-:W-:Y:S01]  /*5de0*/  MOV R4, UR4 ;  /* 0x0000000400047c02 */ /* 0x000fe20008000f00 */
[----:B------:R-:W0:Y:S01]  /*5df0*/  LDS R13, [R0+0x4de0] ;  /* 0x004de000000d7984 */ /* 0x000e220000000800 */
[----:B------:R-:W-:Y:S02]  /*5e00*/  SHF.R.S32.HI R5, RZ, 0x1f, R11 ;  /* 0x0000001fff057819 */ /* 0x000fe4000001140b */
[----:B------:R-:W-:Y:S01]  /*5e10*/  MOV R3, UR6 ;  /* 0x0000000600037c02 */ /* 0x000fe20008000f00 */
[----:B------:R-:W2:Y:S01]  /*5e20*/  LDS R15, [R0+0x51e0] ;  /* 0x0051e000000f7984 */ /* 0x000ea20000000800 */
        /* <DEDUP_REMOVED lines=20> */
[----:B--2---:R4:W-:Y:S01]  /*5f70*/  REDG.E.ADD.F32.FTZ.RN.STRONG.GPU desc[UR20][R8.64], R15 ;  /* 0x0000000f080079a6 */ /* 0x0049e2000c10f394 */
[----:B------:R-:W-:Y:S05]  /*5f80*/  @!P0 BRA `(.L_x_2123) ;  /* 0xfffffffc008c8947 */ /* 0x000fea000383ffff */
[----:B------:R-:W-:Y:S05]  /*5f90*/  BSYNC B0 ;  /* 0x0000000000007941 */ /* 0x000fea0003800000 */
.L_x_2122:
[----:B------:R-:W-:Y:S05]  /*5fa0*/  EXIT ;  /* 0x000000000000794d */ /* 0x000fea0003800000 */
.L_x_2075:
[----:B------:R-:W-:Y:S01]  /*5fb0*/  HFMA2.MMA R143, -RZ, RZ, 0, 5.9604644775390625e-08 ;  /* 0x00000001ff8f7435 */ /* 0x000fe200000001ff */
[----:B------:R-:W-:Y:S02]  /*5fc0*/  MOV R146, R54 ;  /* 0x0000003600927202 */ /* 0x000fe40000000f00 */
[----:B------:R-:W-:Y:S02]  /*5fd0*/  MOV R144, RZ ;  /* 0x000000ff00907202 */ /* 0x000fe40000000f00 */
[----:B------:R-:W-:-:S07]  /*5fe0*/  MOV R139, 0xffffffff ;  /* 0xffffffff008b7802 */ /* 0x000fce0000000f00 */
[----:B-1---5:R-:W-:Y:S05]  /*5ff0*/  WARPSYNC.COLLECTIVE R139, `(.L_x_2124) ;  /* 0x000000008b087348 */ /* 0x022fea0003c00000 */
[----:B------:R0:W2:Y:S02]  /*6000*/  SHFL.UP P2, R140, R146, R143, R144 ;  /* 0x0400008f928c7389 */ /* 0x0000a40000040090 */
[----:B012--5:R-:W-:Y:S01]  /*6010*/  ENDCOLLECTIVE ;  /* 0x000000000000791b */ /* 0x027fe20003800000 */
.L_x_2124:
[----:B------:R-:W-:Y:S02]  /*6020*/  MOV R146, R55 ;  /* 0x0000003700927202 */ /* 0x000fe40000000f00 */
[----:B------:R-:W-:-:S07]  /*6030*/  MOV R141, R140 ;  /* 0x0000008c008d7202 */ /* 0x000fce0000000f00 */
[----:B------:R-:W-:Y:S05]  /*6040*/  WARPSYNC.COLLECTIVE R139, `(.L_x_2125) ;  /* 0x000000008b087348 */ /* 0x000fea0003c00000 */
[----:B------:R0:W1:Y:S02]  /*6050*/  SHFL.UP P2, R140, R146, R143, R144 ;  /* 0x0400008f928c7389 */ /* 0x0000640000040090 */
[----:B01----:R-:W-:Y:S01]  /*6060*/  ENDCOLLECTIVE ;  /* 0x000000000000791b */ /* 0x003fe20003800000 */
.L_x_2125:
        /* <DEDUP_REMOVED lines=8> */
.L_x_2126:
[----:B------:R-:W-:Y:S02]  /*60f0*/  MOV R146, R55 ;  /* 0x0000003700927202 */ /* 0x000fe40000000f00 */
[----:B------:R-:W-:-:S07]  /*6100*/  MOV R141, R140 ;  /* 0x0000008c008d7202 */ /* 0x000fce0000000f00 */
[----:B------:R-:W-:Y:S05]  /*6110*/  WARPSYNC.COLLECTIVE R139, `(.L_x_2127) ;  /* 0x000000008b087348 */ /* 0x000fea0003c00000 */
[----:B------:R0:W1:Y:S02]  /*6120*/  SHFL.UP P2, R140, R146, R143, R144 ;  /* 0x0400008f928c7389 */ /* 0x0000640000040090 */
[----:B01----:R-:W-:Y:S01]  /*6130*/  ENDCOLLECTIVE ;  /* 0x000000000000791b */ /* 0x003fe20003800000 */
.L_x_2127:
        /* <DEDUP_REMOVED lines=8> */
.L_x_2128:
[----:B------:R-:W-:Y:S02]  /*61c0*/  MOV R146, R55 ;  /* 0x0000003700927202 */ /* 0x000fe40000000f00 */
[----:B------:R-:W-:-:S07]  /*61d0*/  MOV R141, R140 ;  /* 0x0000008c008d7202 */ /* 0x000fce0000000f00 */
[----:B------:R-:W-:Y:S05]  /*61e0*/  WARPSYNC.COLLECTIVE R139, `(.L_x_2129) ;  /* 0x000000008b087348 */ /* 0x000fea0003c00000 */
[----:B------:R0:W1:Y:S02]  /*61f0*/  SHFL.UP P2, R140, R146, R143, R144 ;  /* 0x0400008f928c7389 */ /* 0x0000640000040090 */
[----:B01----:R-:W-:Y:S01]  /*6200*/  ENDCOLLECTIVE ;  /* 0x000000000000791b */ /* 0x003fe20003800000 */
.L_x_2129:
        /* <DEDUP_REMOVED lines=8> */
.L_x_2130:
[----:B------:R-:W-:Y:S02]  /*6290*/  MOV R146, R55 ;  /* 0x0000003700927202 */ /* 0x000fe40000000f00 */
[----:B------:R-:W-:-:S07]  /*62a0*/  MOV R141, R140 ;  /* 0x0000008c008d7202 */ /* 0x000fce0000000f00 */
[----:B------:R-:W-:Y:S05]  /*62b0*/  WARPSYNC.COLLECTIVE R139, `(.L_x_2131) ;  /* 0x000000008b087348 */ /* 0x000fea0003c00000 */
[----:B------:R0:W1:Y:S02]  /*62c0*/  SHFL.UP P2, R140, R146, R143, R144 ;  /* 0x0400008f928c7389 */ /* 0x0000640000040090 */
[----:B01----:R-:W-:Y:S01]  /*62d0*/  ENDCOLLECTIVE ;  /* 0x000000000000791b */ /* 0x003fe20003800000 */
.L_x_2131:
        /* <DEDUP_REMOVED lines=8> */
.L_x_2132:
[----:B------:R-:W-:Y:S02]  /*6360*/  MOV R146, R55 ;  /* 0x0000003700927202 */ /* 0x000fe40000000f00 */
[----:B------:R-:W-:-:S07]  /*6370*/  MOV R141, R140 ;  /* 0x0000008c008d7202 */ /* 0x000fce0000000f00 */
[----:B------:R-:W-:Y:S05]  /*6380*/  WARPSYNC.COLLECTIVE R139, `(.L_x_2133) ;  /* 0x000000008b087348 */ /* 0x000fea0003c00000 */
[----:B------:R0:W1:Y:S02]  /*6390*/  SHFL.UP P2, R140, R146, R143, R144 ;  /* 0x0400008f928c7389 */ /* 0x0000640000040090 */
[----:B01----:R-:W-:Y:S01]  /*63a0*/  ENDCOLLECTIVE ;  /* 0x000000000000791b */ /* 0x003fe20003800000 */
.L_x_2133:
[----:B------:R-:W-:Y:S05]  /*63b0*/  BRA `(.L_x_2134) ;  /* 0xffffffc000e07947 */ /* 0x000fea000383ffff */
.L_x_2076:
        /* <DEDUP_REMOVED lines=8> */
.L_x_2136:
[----:B------:R-:W-:Y:S05]  /*6440*/  BSYNC B0 ;  /* 0x0000000000007941 */ /* 0x000fea0003800000 */
.L_x_2135:
[----:B------:R-:W-:Y:S05]  /*6450*/  BRA `(.L_x_2137) ;  /* 0xffffffc000cc7947 */ /* 0x000fea000383ffff */
.L_x_2077:
        /* <DEDUP_REMOVED lines=8> */
.L_x_2139:
[----:B------:R-:W-:Y:S05]  /*64e0*/  BSYNC B0 ;  /* 0x0000000000007941 */ /* 0x000fea0003800000 */
.L_x_2138:
[----:B------:R-:W-:Y:S05]  /*64f0*/  BRA `(.L_x_2140) ;  /* 0xffffffc000ac7947 */ /* 0x000fea000383ffff */
.L_x_2078:
        /* <DEDUP_REMOVED lines=8> */
.L_x_2142:
[----:B------:R-:W-:Y:S05]  /*6580*/  BSYNC B0 ;  /* 0x0000000000007941 */ /* 0x000fea0003800000 */
.L_x_2141:
        /* <DEDUP_REMOVED lines=10> */
.L_x_2143:
[----:B------:R-:W-:Y:S02]  /*6630*/  MOV R55, R140 ;  /* 0x0000008c00377202 */ /* 0x000fe40000000f00 */
[----:B------:R-:W-:-:S07]  /*6640*/  MOV R140, R90 ;  /* 0x0000005a008c7202 */ /* 0x000fce0000000f00 */
[----:B------:R-:W-:Y:S05]  /*6650*/  WARPSYNC.COLLECTIVE R139, `(.L_x_2144) ;  /* 0x000000008b087348 */ /* 0x000fea0003c00000 */
[----:B------:R0:W1:Y:S02]  /*6660*/  SHFL.IDX P2, R161, R140, R141, R142 ;  /* 0x0000008d8ca17389 */ /* 0x000064000004008e */
[----:B01----:R-:W-:Y:S01]  /*6670*/  ENDCOLLECTIVE ;  /* 0x000000000000791b */ /* 0x003fe20003800000 */
.L_x_2144:
[----:B------:R-:W-:Y:S02]  /*6680*/  MOV R140, R91 ;  /* 0x0000005b008c7202 */ /* 0x000fe40000000f00 */
[----:B------:R-:W-:-:S07]  /*6690*/  MOV R90, R161 ;  /* 0x000000a1005a7202 */ /* 0x000fce0000000f00 */
[----:B------:R-:W-:Y:S05]  /*66a0*/  WARPSYNC.COLLECTIVE R139, `(.L_x_2145) ;  /* 0x000000008b087348 */ /* 0x000fea0003c00000 */
[----:B------:R0:W1:Y:S02]  /*66b0*/  SHFL.IDX P2, R161, R140, R141, R142 ;  /* 0x0000008d8ca17389 */ /* 0x000064000004008e */
[----:B01----:R-:W-:Y:S01]  /*66c0*/  ENDCOLLECTIVE ;  /* 0x000000000000791b */ /* 0x003fe20003800000 */
.L_x_2145:
[----:B------:R-:W-:Y:S01]  /*66d0*/  MOV R91, R161 ;  /* 0x000000a1005b7202 */ /* 0x000fe20000000f00 */
[----:B------:R-:W-:Y:S06]  /*66e0*/  BRA `(.L_x_2146) ;  /* 0xffffffc000487947 */ /* 0x000fec000383ffff */
.L_x_2080:
[----:B------:R-:W-:Y:S01]  /*66f0*/  HFMA2.MMA R161, -RZ, RZ, 0, 5.9604644775390625e-08 ;  /* 0x00000001ffa17435 */ /* 0x000fe200000001ff */
[----:B------:R-:W-:Y:S01]  /*6700*/  MOV R90, R163 ;  /* 0x000000a3005a7202 */ /* 0x000fe20000000f00 */
[----:B------:R-:W-:Y:S01]  /*6710*/  HFMA2.MMA R141, -RZ, RZ, 0, 0 ;  /* 0x00000000ff8d7435 */ /* 0x000fe200000001ff */
[----:B------:R-:W-:Y:S02]  /*6720*/  MOV R142, 0x1f ;  /* 0x0000001f008e7802 */ /* 0x000fe40000000f00 */
[----:B------:R-:W-:-:S08]  /*6730*/  MOV R139, 0xffffffff ;  /* 0xffffffff008b7802 */ /* 0x000fd00000000f00 */
[----:B------:R-:W-:Y:S05]  /*6740*/  WARPSYNC.COLLECTIVE R139, `(.L_x_2147) ;  /* 0x000000008b087348 */ /* 0x000fea0003c00000 */
[----:B------:R0:W1:Y:S02]  /*6750*/  SHFL.DOWN P6, R140, R90, R161, R142 ;  /* 0x080000a15a8c7389 */ /* 0x00006400000c008e */
[----:B01----:R-:W-:Y:S01]  /*6760*/  ENDCOLLECTIVE ;  /* 0x000000000000791b */ /* 0x003fe20003800000 */
.L_x_2147:
[----:B------:R-:W-:Y:S02]  /*6770*/  MOV R90, R164 ;  /* 0x000000a4005a7202 */ /* 0x000fe40000000f00 */
[----:B------:R-:W-:-:S07]  /*6780*/  MOV R91, R140 ;  /* 0x0000008c005b7202 */ /* 0x000fce0000000f00 */
[----:B------:R-:W-:Y:S05]  /*6790*/  WARPSYNC.COLLECTIVE R139, `(.L_x_2148) ;  /* 0x000000008b087348 */ /* 0x000fea0003c00000 */
[----:B------:R0:W1:Y:S02]  /*67a0*/  SHFL.DOWN P6, R140, R90, R161, R142 ;  /* 0x080000a15a8c7389 */ /* 0x00006400000c008e */
[----:B01----:R-:W-:Y:S01]  /*67b0*/  ENDCOLLECTIVE ;  /* 0x000000000000791b */ /* 0x003fe20003800000 */
.L_x_2148:
[----:B------:R-:W-:Y:S01]  /*67c0*/  HFMA2.MMA R161, -RZ, RZ, 0, 1.1920928955078125e-07 ;  /* 0x00000002ffa17435 */ /* 0x000fe200000001ff */
[----:B------:R-:W-:-:S05]  /*67d0*/  MOV R90, R140 ;  /* 0x0000008c005a7202 */ /* 0x000fca0000000f00 */
[C---:B------:R-:W-:Y:S01]  /*67e0*/  @P4 FFMA.FTZ R164, R163.reuse, R90, R164 ;  /* 0x0000005aa3a44223 */ /* 0x040fe200000100a4 */
[----:B------:R-:W-:-:S05]  /*67f0*/  @P4 FMUL.FTZ R163, R163, R91 ;  /* 0x0000005ba3a34220 */ /* 0x000fca0000410000 */
[----:B------:R-:W-:-:S07]  /*6800*/  MOV R90, R163 ;  /* 0x000000a3005a7202 */ /* 0x000fce0000000f00 */
[----:B------:R-:W-:Y:S05]  /*6810*/  WARPSYNC.COLLECTIVE R139, `(.L_x_2149) ;  /* 0x000000008b087348 */ /* 0x000fea0003c00000 */
[----:B------:R0:W1:Y:S02]  /*6820*/  SHFL.DOWN P6, R140, R90, R161, R142 ;  /* 0x080000a15a8c7389 */ /* 0x00006400000c008e */
[----:B01----:R-:W-:Y:S01]  /*6830*/  ENDCOLLECTIVE ;  /* 0x000000000000791b */ /* 0x003fe20003800000 */
.L_x_2149:
[----:B------:R-:W-:Y:S02]  /*6840*/  MOV R90, R164 ;  /* 0x000000a4005a7202 */ /* 0x000fe40000000f00 */
[----:B------:R-:W-:-:S07]  /*6850*/  MOV R91, R140 ;  /* 0x0000008c005b7202 */ /* 0x000fce0000000f00 */
[----:B------:R-:W-:Y:S05]  /*6860*/  WARPSYNC.COLLECTIVE R139, `(.L_x_2150) ;  /* 0x000000008b087348 */ /* 0x000fea0003c00000 */
[----:B------:R0:W1:Y:S02]  /*6870*/  SHFL.DOWN P6, R140, R90, R161, R142 ;  /* 0x080000a15a8c7389 */ /* 0x00006400000c008e */
[----:B01----:R-:W-:Y:S01]  /*6880*/  ENDCOLLECTIVE ;  /* 0x000000000000791b */ /* 0x003fe20003800000 */
.L_x_2150:
[----:B------:R-:W-:Y:S01]  /*6890*/  HFMA2.MMA R161, -RZ, RZ, 0, 2.384185791015625e-07 ;  /* 0x00000004ffa17435 */ /* 0x000fe200000001ff */
[----:B------:R-:W-:-:S05]  /*68a0*/  MOV R90, R140 ;  /* 0x0000008c005a7202 */ /* 0x000fca0000000f00 */
[C---:B------:R-:W-:Y:S01]  /*68b0*/  @!P3 FFMA.FTZ R164, R163.reuse, R90, R164 ;  /* 0x0000005aa3a4b223 */ /* 0x040fe200000100a4 */
[----:B------:R-:W-:-:S05]  /*68c0*/  @!P3 FMUL.FTZ R163, R163, R91 ;  /* 0x0000005ba3a3b220 */ /* 0x000fca0000410000 */
[----:B------:R-:W-:-:S07]  /*68d0*/  MOV R90, R163 ;  /* 0x000000a3005a7202 */ /* 0x000fce0000000f00 */
[----:B------:R-:W-:Y:S05]  /*68e0*/  WARPSYNC.COLLECTIVE R139, `(.L_x_2151) ;  /* 0x000000008b087348 */ /* 0x000fea0003c00000 */
[----:B------:R0:W1:Y:S02]  /*68f0*/  SHFL.DOWN P6, R140, R90, R161, R142 ;  /* 0x080000a15a8c7389 */ /* 0x00006400000c008e */
[----:B01----:R-:W-:Y:S01]  /*6900*/  ENDCOLLECTIVE ;  /* 0x000000000000791b */ /* 0x003fe20003800000 */
.L_x_2151:
[----:B------:R-:W-:Y:S02]  /*6910*/  MOV R90, R164 ;  /* 0x000000a4005a7202 */ /* 0x000fe40000000f00 */
[----:B------:R-:W-:-:S07]  /*6920*/  MOV R91, R140 ;  /* 0x0000008c005b7202 */ /* 0x000fce0000000f00 */
[----:B------:R-:W-:Y:S05]  /*6930*/  WARPSYNC.COLLECTIVE R139, `(.L_x_2152) ;  /* 0x000000008b087348 */ /* 0x000fea0003c00000 */
[----:B------:R0:W1:Y:S02]  /*6940*/  SHFL.DOWN P6, R140, R90, R161, R142 ;  /* 0x080000a15a8c7389 */ /* 0x00006400000c008e */
[----:B01----:R-:W-:Y:S01]  /*6950*/  ENDCOLLECTIVE ;  /* 0x000000000000791b */ /* 0x003fe20003800000 */
.L_x_2152:
[----:B------:R-:W-:Y:S01]  /*6960*/  HFMA2.MMA R161, -RZ, RZ, 0, 4.76837158203125e-07 ;  /* 0x00000008ffa17435 */ /* 0x000fe200000001ff */
[----:B------:R-:W-:-:S05]  /*6970*/  MOV R90, R140 ;  /* 0x0000008c005a7202 */ /* 0x000fca0000000f00 */
[C---:B------:R-:W-:Y:S01]  /*6980*/  @!P2 FFMA.FTZ R164, R163.reuse, R90, R164 ;  /* 0x0000005aa3a4a223 */ /* 0x040fe200000100a4 */
[----:B------:R-:W-:-:S05]  /*6990*/  @!P2 FMUL.FTZ R163, R163, R91 ;  /* 0x0000005ba3a3a220 */ /* 0x000fca0000410000 */
[----:B------:R-:W-:-:S07]  /*69a0*/  MOV R90, R163 ;  /* 0x000000a3005a7202 */ /* 0x000fce0000000f00 */
[----:B------:R-:W-:Y:S05]  /*69b0*/  WARPSYNC.COLLECTIVE R139, `(.L_x_2153) ;  /* 0x000000008b087348 */ /* 0x000fea0003c00000 */
[----:B------:R0:W1:Y:S02]  /*69c0*/  SHFL.DOWN P6, R140, R90, R161, R142 ;  /* 0x080000a15a8c7389 */ /* 0x00006400000c008e */
[----:B01----:R-:W-:Y:S01]  /*69d0*/  ENDCOLLECTIVE ;  /* 0x000000000000791b */ /* 0x003fe20003800000 */
.L_x_2153:
[----:B------:R-:W-:Y:S02]  /*69e0*/  MOV R90, R164 ;  /* 0x000000a4005a7202 */ /* 0x000fe40000000f00 */
[----:B------:R-:W-:-:S07]  /*69f0*/  MOV R91, R140 ;  /* 0x0000008c005b7202 */ /* 0x000fce0000000f00 */
[----:B------:R-:W-:Y:S05]  /*6a00*/  WARPSYNC.COLLECTIVE R139, `(.L_x_2154) ;  /* 0x000000008b087348 */ /* 0x000fea0003c00000 */
[----:B------:R0:W1:Y:S02]  /*6a10*/  SHFL.DOWN P6, R140, R90, R161, R142 ;  /* 0x080000a15a8c7389 */ /* 0x00006400000c008e */
[----:B01----:R-:W-:Y:S01]  /*6a20*/  ENDCOLLECTIVE ;  /* 0x000000000000791b */ /* 0x003fe20003800000 */
.L_x_2154:
[----:B------:R-:W-:Y:S01]  /*6a30*/  HFMA2.MMA R161, -RZ, RZ, 0, 9.5367431640625e-07 ;  /* 0x00000010ffa17435 */ /* 0x000fe200000001ff */
[----:B------:R-:W-:-:S05]  /*6a40*/  MOV R90, R140 ;  /* 0x0000008c005a7202 */ /* 0x000fca0000000f00 */
[C---:B------:R-:W-:Y:S01]  /*6a50*/  @!P1 FFMA.FTZ R164, R163.reuse, R90, R164 ;  /* 0x0000005aa3a49223 */ /* 0x040fe200000100a4 */
[----:B------:R-:W-:-:S05]  /*6a60*/  @!P1 FMUL.FTZ R163, R163, R91 ;  /* 0x0000005ba3a39220 */ /* 0x000fca0000410000 */
[----:B------:R-:W-:-:S07]  /*6a70*/  MOV R90, R163 ;  /* 0x000000a3005a7202 */ /* 0x000fce0000000f00 */
[----:B------:R-:W-:Y:S05]  /*6a80*/  WARPSYNC.COLLECTIVE R139, `(.L_x_2155) ;  /* 0x000000008b087348 */ /* 0x000fea0003c00000 */
[----:B------:R0:W1:Y:S02]  /*6a90*/  SHFL.DOWN P6, R140, R90, R161, R142 ;  /* 0x080000a15a8c7389 */ /* 0x00006400000c008e */
[----:B01----:R-:W-:Y:S01]  /*6aa0*/  ENDCOLLECTIVE ;  /* 0x000000000000791b */ /* 0x003fe20003800000 */
.L_x_2155:
[----:B------:R-:W-:Y:S02]  /*6ab0*/  MOV R90, R164 ;  /* 0x000000a4005a7202 */ /* 0x000fe40000000f00 */
[----:B------:R-:W-:-:S07]  /*6ac0*/  MOV R91, R140 ;  /* 0x0000008c005b7202 */ /* 0x000fce0000000f00 */
[----:B------:R-:W-:Y:S05]  /*6ad0*/  WARPSYNC.COLLECTIVE R139, `(.L_x_2156) ;  /* 0x000000008b087348 */ /* 0x000fea0003c00000 */
[----:B------:R0:W1:Y:S02]  /*6ae0*/  SHFL.DOWN P6, R140, R90, R161, R142 ;  /* 0x080000a15a8c7389 */ /* 0x00006400000c008e */
[----:B01----:R-:W-:Y:S01]  /*6af0*/  ENDCOLLECTIVE ;  /* 0x000000000000791b */ /* 0x003fe20003800000 */
.L_x_2156:
[----:B------:R-:W-:-:S05]  /*6b00*/  MOV R90, R140 ;  /* 0x0000008c005a7202 */ /* 0x000fca0000000f00 */
[C---:B------:R-:W-:Y:S01]  /*6b10*/  @!P0 FFMA.FTZ R164, R163.reuse, R90, R164 ;  /* 0x0000005aa3a48223 */ /* 0x040fe200000100a4 */
[----:B------:R-:W-:-:S05]  /*6b20*/  @!P0 FMUL.FTZ R163, R163, R91 ;  /* 0x0000005ba3a38220 */ /* 0x000fca0000410000 */
[-C--:B------:R-:W-:Y:S02]  /*6b30*/  MOV R140, R163.reuse ;  /* 0x000000a3008c7202 */ /* 0x080fe40000000f00 */
[----:B------:R-:W-:-:S07]  /*6b40*/  MOV R90, R163 ;  /* 0x000000a3005a7202 */ /* 0x000fce0000000f00 */
[----:B------:R-:W-:Y:S05]  /*6b50*/  WARPSYNC.COLLECTIVE R139, `(.L_x_2157) ;  /* 0x000000008b087348 */ /* 0x000fea0003c00000 */
[----:B------:R0:W1:Y:S02]  /*6b60*/  SHFL.IDX P2, R161, R140, R141, R142 ;  /* 0x0000008d8ca17389 */ /* 0x000064000004008e */
[----:B01----:R-:W-:Y:S01]  /*6b70*/  ENDCOLLECTIVE ;  /* 0x000000000000791b */ /* 0x003fe20003800000 */
.L_x_2157:
[----:B------:R-:W-:Y:S02]  /*6b80*/  MOV R140, R164 ;  /* 0x000000a4008c7202 */ /* 0x000fe40000000f00 */
[----:B------:R-:W-:-:S07]  /*6b90*/  MOV R91, R161 ;  /* 0x000000a1005b7202 */ /* 0x000fce0000000f00 */
[----:B------:R-:W-:Y:S05]  /*6ba0*/  WARPSYNC.COLLECTIVE R139, `(.L_x_2158) ;  /* 0x000000008b087348 */ /* 0x000fea0003c00000 */
[----:B------:R0:W1:Y:S02]  /*6bb0*/  SHFL.IDX P2, R161, R140, R141, R142 ;  /* 0x0000008d8ca17389 */ /* 0x000064000004008e */
[----:B01----:R-:W-:Y:S01]  /*6bc0*/  ENDCOLLECTIVE ;  /* 0x000000000000791b */ /* 0x003fe20003800000 */
.L_x_2158:
[----:B------:R-:W-:Y:S01]  /*6bd0*/  MOV R165, R161 ;  /* 0x000000a100a57202 */ /* 0x000fe20000000f00 */
[----:B------:R-:W-:-:S11]  /*6be0*/  HFMA2.MMA R161, -RZ, RZ, 0, 5.9604644775390625e-08 ;  /* 0x00000001ffa17435 */ /* 0x000fd600000001ff */
[----:B------:R-:W-:Y:S05]  /*6bf0*/  WARPSYNC.COLLECTIVE R139, `(.L_x_2159) ;  /* 0x000000008b087348 */ /* 0x000fea0003c00000 */
[----:B------:R0:W1:Y:S02]  /*6c00*/  SHFL.DOWN P6, R140, R90, R161, R142 ;  /* 0x080000a15a8c7389 */ /* 0x00006400000c008e */
[----:B01----:R-:W-:Y:S01]  /*6c10*/  ENDCOLLECTIVE ;  /* 0x000000000000791b */ /* 0x003fe20003800000 */
.L_x_2159:
[----:B------:R-:W-:Y:S02]  /*6c20*/  MOV R90, R164 ;  /* 0x000000a4005a7202 */ /* 0x000fe40000000f00 */
[----:B------:R-:W-:-:S07]  /*6c30*/  MOV R163, R140 ;  /* 0x0000008c00a37202 */ /* 0x000fce0000000f00 */
[----:B------:R-:W-:Y:S05]  /*6c40*/  WARPSYNC.COLLECTIVE R139, `(.L_x_2160) ;  /* 0x000000008b087348 */ /* 0x000fea0003c00000 */
[----:B------:R0:W1:Y:S02]  /*6c50*/  SHFL.DOWN P6, R140, R90, R161, R142 ;  /* 0x080000a15a8c7389 */ /* 0x00006400000c008e */
[----:B01----:R-:W-:Y:S01]  /*6c60*/  ENDCOLLECTIVE ;  /* 0x000000000000791b */ /* 0x003fe20003800000 */
.L_x_2160:
[----:B------:R-:W-:Y:S02]  /*6c70*/  MOV R164, R140 ;  /* 0x0000008c00a47202 */ /* 0x000fe40000000f00 */
[----:B------:R-:W-:-:S07]  /*6c80*/  MOV R140, R48 ;  /* 0x00000030008c7202 */ /* 0x000fce0000000f00 */
[----:B------:R-:W-:Y:S05]  /*6c90*/  WARPSYNC.COLLECTIVE R139, `(.L_x_2161) ;  /* 0x000000008b087348 */ /* 0x000fea0003c00000 */
[----:B------:R0:W1:Y:S02]  /*6ca0*/  SHFL.IDX P2, R161, R140, R141, R142 ;  /* 0x0000008d8ca17389 */ /* 0x000064000004008e */
[----:B01----:R-:W-:Y:S01]  /*6cb0*/  ENDCOLLECTIVE ;  /* 0x000000000000791b */ /* 0x003fe20003800000 */
.L_x_2161:
[----:B------:R-:W-:Y:S02]  /*6cc0*/  MOV R140, R49 ;  /* 0x00000031008c7202 */ /* 0x000fe40000000f00 */
[----:B------:R-:W-:-:S07]  /*6cd0*/  MOV R90, R161 ;  /* 0x000000a1005a7202 */ /* 0x000fce0000000f00 */
[----:B------:R-:W-:Y:S05]  /*6ce0*/  WARPSYNC.COLLECTIVE R139, `(.L_x_2162) ;  /* 0x000000008b087348 */ /* 0x000fea0003c00000 */
[----:B------:R0:W1:Y:S02]  /*6cf0*/  SHFL.IDX P2, R161, R140, R141, R142 ;  /* 0x0000008d8ca17389 */ /* 0x000064000004008e */
[----:B01----:R-:W-:Y:S01]  /*6d00*/  ENDCOLLECTIVE ;  /* 0x000000000000791b */ /* 0x003fe20003800000 */
.L_x_2162:
[----:B------:R-:W-:Y:S01]  /*6d10*/  MOV R139, R161 ;  /* 0x000000a1008b7202 */ /* 0x000fe20000000f00 */
[----:B------:R-:W-:Y:S06]  /*6d20*/  BRA `(.L_x_2163) ;  /* 0xffffffc0008c7947 */ /* 0x000fec000383ffff */
.L_x_2164:
        /* <DEDUP_REMOVED lines=13> */
.L_x_10932:


//--------------------- .text._Z25selective_scan_bwd_kernelI32Selective_Scan_bwd_kernel_traitsILi128ELi16ELb1ELb0ELb1ELb0ELb1EN3c104HalfEfEEv12SSMParamsBwd --------------------------
	.section	.text._Z25selective_scan_bwd_kernelI32Selective_Scan_bwd_kernel_traitsILi128ELi16ELb1ELb0ELb1ELb0ELb1EN3c104HalfEfEEv12SSMParamsBwd,"ax",@progbits
	.align	128
        .global         _Z25selective_scan_bwd_kernelI32Selective_Scan_bwd_kernel_traitsILi128ELi16ELb1ELb0ELb1ELb0ELb1EN3c104HalfEfEEv12SSMParamsBwd
        .type           _Z25selective_scan_bwd_kernelI32Selective_Scan_bwd_kernel_traitsILi128ELi16ELb1ELb0ELb1ELb0ELb1EN3c104HalfEfEEv12SSMParamsBwd,@function
        .size           _Z25selective_scan_bwd_kernelI32Selective_Scan_bwd_kernel_traitsILi128ELi16ELb1ELb0ELb1ELb0ELb1EN3c104HalfEfEEv12SSMParamsBwd,(.L_x_10933 - _Z25selective_scan_bwd_kernelI32Selective_Scan_bwd_kernel_traitsILi128ELi16ELb1ELb0ELb1ELb0ELb1EN3c104HalfEfEEv12SSMParamsBwd)
        .other          _Z25selective_scan_bwd_kernelI32Selective_Scan_bwd_kernel_traitsILi128ELi16ELb1ELb0ELb1ELb0ELb1EN3c104HalfEfEEv12SSMParamsBwd,@"STO_CUDA_ENTRY STV_DEFAULT"
_Z25selective_scan_bwd_kernelI32Selective_Scan_bwd_kernel_traitsILi128ELi16ELb1ELb0ELb1ELb0ELb1EN3c104HalfEfEEv12SSMParamsBwd:
.text._Z25selective_scan_bwd_kernelI32Selective_Scan_bwd_kernel_traitsILi128ELi16ELb1ELb0ELb1ELb0ELb1EN3c104HalfEfEEv12SSMParamsBwd:
        /* <DEDUP_REMOVED lines=97> */
[----:B------:R-:W-:-:S02]  /*0610*/  ULOP3.LUT UR14, UR10, UR30, URZ, 0x3c, !UPT ;  /* 0x0000001e0a0e7292 */ /* 0x000fc4000f8e3c3f */
[----:B------:R-:W-:Y:S02]  /*0620*/  UIMAD UR31, UR10, UR21, UR31 ;  /* 0x000000150a1f72a4 */ /* 0x000fe4000f8e021f */
[----:B------:R-:W-:Y:S01]  /*0630*/  UISETP.GE.AND UP2, UPT, UR14, URZ, UPT ;  /* 0x0000003f0e00728c */ /* 0x000fe2000bf46270 */
[----:B------:R-:W-:Y:S02]  /*0640*/  ULDC UR21, c[0x0][0x224] ;  /* 0x0000890000157ab9 */ /* 0x000fe40000000800 */
[----:B------:R-:W-:Y:S02]  /*0650*/  @!UP4 UIADD3 UR12, UR12, -UR33, URZ ;  /* 0x800000210c0cc290 */ /* 0x000fe4000fffe03f */
[----:B------:R-:W-:Y:S02]  /*0660*/  @!UP4 UIADD3 UR29, UR29, 0x1, URZ ;  /* 0x000000011d1dc890 */ /* 0x000fe4000fffe03f */
[----:B------:R-:W-:Y:S02]  /*0670*/  UISETP.GE.U32.AND UP3, UPT, UR12, UR33, UPT ;  /* 0x000000210c00728c */ /* 0x000fe4000bf66070 */
[----:B------:R-:W-:-:S02]  /*0680*/  ULEA UR26, UR21, 0xfffff800, 0xb ;  /* 0xfffff800151a7891 */ /* 0x000fc4000f8e583f */
[----:B------:R-:W-:Y:S02]  /*0690*/  UIMAD.WIDE.U32 UR8, UR10, UR20, UR8 ;  /* 0x000000140a0872a5 */ /* 0x000fe4000f8e0008 */
[----:B------:R-:W-:Y:S02]  /*06a0*/  USHF.R.S32.HI UR20, URZ, 0x1f, UR26 ;  /* 0x0000001f3f147899 */ /* 0x000fe4000801141a */
[----:B------:R-:W-:Y:S01]  /*06b0*/  UIADD3 UR15, UP5, UR26, UR4, URZ ;  /* 0x000000041a0f7290 */ /* 0x000fe2000ffbe03f */
[----:B------:R-:W-:Y:S02]  /*06c0*/  ULDC.64 UR34, c[0x0][0x2f0] ;  /* 0x0000bc0000227ab9 */ /* 0x000fe40000000a00 */
[----:B------:R-:W-:Y:S02]  /*06d0*/  @UP3 UIADD3 UR29, UR29, 0x1, URZ ;  /* 0x000000011d1d3890 */ /* 0x000fe4000fffe03f */
[----:B------:R-:W-:Y:S02]  /*06e0*/  UIADD3 UR4, UP3, UR26, UR16, URZ ;  /* 0x000000101a047290 */ /* 0x000fe4000ff7e03f */
[----:B------:R-:W-:-:S02]  /*06f0*/  UIADD3.X UR5, UR20, UR5, UR32, UP5, !UPT ;  /* 0x0000000514057290 */ /* 0x000fc4000affe420 */
[----:B------:R-:W-:Y:S01]  /*0700*/  UIADD3.X UR17, UR20, UR17, UR28, UP3, !UPT ;  /* 0x0000001114117290 */ /* 0x000fe20009ffe41c */
[----:B------:R-:W-:Y:S01]  /*0710*/  UMOV UR12, UR29 ;  /* 0x0000001d000c7c82 */ /* 0x000fe20008000000 */
[----:B------:R-:W-:Y:S01]  /*0720*/  ULDC.64 UR32, c[0x0][0x2f8] ;  /* 0x0000be0000207ab9 */ /* 0x000fe20000000a00 */
[----:B------:R-:W-:Y:S02]  /*0730*/  @!UP2 UIADD3 UR12, -UR12, URZ, URZ ;  /* 0x0000003f0c0ca290 */ /* 0x000fe4000fffe13f */
[----:B------:R-:W-:Y:S02]  /*0740*/  UIADD3 UR49, UP2, UR26, UR8, URZ ;  /* 0x000000081a317290 */ /* 0x000fe4000ff5e03f */
[----:B------:R-:W-:Y:S02]  /*0750*/  ULEA UR14, UP4, UR15, UR34, 0x1 ;  /* 0x000000220f0e7291 */ /* 0x000fe4000f88083f */
[----:B------:R-:W-:Y:S02]  /*0760*/  ULEA UR16, UP3, UR4, UR32, 0x1 ;  /* 0x0000002004107291 */ /* 0x000fe4000f86083f */
[----:B------:R-:W-:-:S02]  /*0770*/  @!UP1 ULOP3.LUT UR12, URZ, UR30, URZ, 0x33, !UPT ;  /* 0x0000001e3f0c9292 */ /* 0x000fc4000f8e333f */
[----:B------:R-:W-:Y:S02]  /*0780*/  UIADD3.X UR8, UR20, UR9, UR31, UP2, !UPT ;  /* 0x0000000914087290 */ /* 0x000fe400097fe41f */
[----:B------:R-:W-:Y:S02]  /*0790*/  ULEA.HI.X UR15, UR15, UR35, UR5, 0x1, UP4 ;  /* 0x000000230f0f7291 */ /* 0x000fe4000a0f0c05 */
[----:B------:R-:W-:Y:S02]  /*07a0*/  ULEA.HI.X UR17, UR4, UR33, UR17, 0x1, UP3 ;  /* 0x0000002104117291 */ /* 0x000fe400098f0c11 */
[----:B------:R-:W-:Y:S01]  /*07b0*/  USHF.R.S32.HI UR9, URZ, 0x1f, UR12 ;  /* 0x0000001f3f097899 */ /* 0x000fe2000801140c */
[----:B------:R-:W-:Y:S01]  /*07c0*/  ULDC.64 UR4, c[0x0][0x3b8] ;  /* 0x0000ee0000047ab9 */ /* 0x000fe20000000a00 */
[----:B------:R-:W-:Y:S01]  /*07d0*/  ULDC.64 UR28, c[0x0][0x278] ;  /* 0x00009e00001c7ab9 */ /* 0x000fe20000000a00 */
[----:B------:R-:W-:Y:S02]  /*07e0*/  ULEA UR48, UP1, UR49, UR4, 0x1 ;  /* 0x0000000431307291 */ /* 0x000fe4000f82083f */
[----:B------:R-:W-:-:S02]  /*07f0*/  UIMAD UR4, UR9, UR28, URZ ;  /* 0x0000001c090472a4 */ /* 0x000fc4000f8e023f */
[----:B------:R-:W-:Y:S02]  /*0800*/  ULEA.HI.X UR49, UR49, UR5, UR8, 0x1, UP1 ;  /* 0x0000000531317291 */ /* 0x000fe400088f0c08 */
[----:B------:R-:W-:Y:S02]  /*0810*/  UIMAD.WIDE.U32 UR8, UR12, UR28, UR6 ;  /* 0x0000001c0c0872a5 */ /* 0x000fe4000f8e0006 */
[----:B------:R-:W-:Y:S02]  /*0820*/  UIMAD UR27, UR12, UR29, UR4 ;  /* 0x0000001d0c1b72a4 */ /* 0x000fe4000f8e0204 */
[----:B------:R-:W-:Y:S02]  /*0830*/  UISETP.GE.AND UP1, UPT, UR21, 0x1, UPT ;  /* 0x000000011500788c */ /* 0x000fe4000bf26270 */
[----:B------:R-:W-:Y:S01]  /*0840*/  @UP0 UIMAD UR13, UR13, UR21, URZ ;  /* 0x000000150d0d02a4 */ /* 0x000fe2000f8e023f */
        /* <DEDUP_REMOVED lines=32> */
.L_x_2212:
[----:B------:R-:W-:Y:S01]  /*0a50*/  BAR.SYNC.DEFER_BLOCKING 0x0 ;  /* 0x0000000000007b1d */ /* 0x000fe20000010000 */
[----:B-1----:R-:W-:Y:S02]  /*0a60*/  SHF.L.U32 R3, R86, 0x1, RZ ;  /* 0x0000000156037819 */ /* 0x002fe400000006ff */
[----:B------:R-:W-:Y:S02]  /*0a70*/  MOV R4, UR14 ;  /* 0x0000000e00047c02 */ /* 0x000fe40008000f00 */
[----:B------:R-:W-:Y:S01]  /*0a80*/  LOP3.LUT R3, R3, 0xffffffc0, RZ, 0xc0, !PT ;  /* 0xffffffc003037812 */ /* 0x000fe200078ec0ff */
[----:B------:R-:W-:Y:S01]  /*0a90*/  ULDC UR26, c[0x0][0x224] ;  /* 0x00008900001a7ab9 */ /* 0x000fe20000000800 */
[----:B------:R-:W-:Y:S01]  /*0aa0*/  MOV R5, UR15 ;  /* 0x0000000f00057c02 */ /* 0x000fe20008000f00 */
[----:B--2---:R-:W2:Y:S01]  /*0ab0*/  S2R R112, SR_LANEID ;  /* 0x0000000000707919 */ /* 0x004ea20000000000 */
[----:B------:R-:W-:Y:S02]  /*0ac0*/  LOP3.LUT R113, R3, 0x1f, R86, 0xf8, !PT ;  /* 0x0000001f03717812 */ /* 0x000fe400078ef856 */
[----:B------:R-:W-:-:S02]  /*0ad0*/  MOV R8, UR16 ;  /* 0x0000001000087c02 */ /* 0x000fc40008000f00 */
[----:B------:R-:W-:Y:S01]  /*0ae0*/  MOV R9, UR17 ;  /* 0x0000001100097c02 */ /* 0x000fe20008000f00 */
[C---:B------:R-:W-:Y:S01]  /*0af0*/  IMAD.WIDE R4, R113.reuse, 0x10, R4 ;  /* 0x0000001071047825 */ /* 0x040fe200078e0204 */
[----:B------:R-:W-:Y:S02]  /*0b00*/  MOV R10, UR48 ;  /* 0x00000030000a7c02 */ /* 0x000fe40008000f00 */
[----:B------:R-:W-:Y:S01]  /*0b10*/  MOV R11, UR49 ;  /* 0x00000031000b7c02 */ /* 0x000fe20008000f00 */
[----:B------:R-:W-:Y:S01]  /*0b20*/  USHF.R.S32.HI UR7, URZ, 0x1f, UR10 ;  /* 0x0000001f3f077899 */ /* 0x000fe2000801140a */
[----:B------:R-:W0:Y:S01]  /*0b30*/  LDC.64 R48, c[0x0][0x2b0] ;  /* 0x0000ac00ff307b82 */ /* 0x000e220000000a00 */
[----:B------:R-:W-:Y:S01]  /*0b40*/  ULDC.64 UR30, c[0x0][0x2a8] ;  /* 0x0000aa00001e7ab9 */ /* 0x000fe20000000a00 */
[----:B---3--:R-:W3:Y:S04]  /*0b50*/  LDG.E.128 R12, desc[UR18][R4.64] ;  /* 0x00000012040c7981 */ /* 0x008ee8000c1e1d00 */
[----:B------:R-:W4:Y:S01]  /*0b60*/  LDG.E.128 R16, desc[UR18][R4.64+0x200] ;  /* 0x0002001204107981 */ /* 0x000f22000c1e1d00 */
[----:B------:R-:W-:Y:S01]  /*0b70*/  IMAD.WIDE R8, R113, 0x10, R8 ;  /* 0x0000001071087825 */ /* 0x000fe200078e0208 */
[----:B--2---:R-:W-:-:S04]  /*0b80*/  IADD3 R0, R3, R112, RZ ;  /* 0x0000007003007210 */ /* 0x004fc80007ffe0ff */
[C---:B------:R-:W-:Y:S02]  /*0b90*/  IADD3 R2, R0.reuse, R112, RZ ;  /* 0x0000007000027210 */ /* 0x040fe40007ffe0ff */
[-C--:B------:R-:W-:Y:S02]  /*0ba0*/  LEA R84, R0, R85.reuse, 0x4 ;  /* 0x0000005500547211 */ /* 0x080fe400078e20ff */
[----:B------:R-:W-:-:S03]  /*0bb0*/  LEA R2, R2, R85, 0x4 ;  /* 0x0000005502027211 */ /* 0x000fc600078e20ff */
[----:B---3--:R-:W-:Y:S04]  /*0bc0*/  STS.128 [R84], R12 ;  /* 0x0000000c54007388 */ /* 0x008fe80000000c00 */
[----:B----4-:R1:W-:Y:S01]  /*0bd0*/  STS.128 [R84+0x200], R16 ;  /* 0x0002001054007388 */ /* 0x0103e20000000c00 */
[----:B------:R-:W-:-:S03]  /*0be0*/  NOP ;  /* 0x0000000000007918 */ /* 0x000fc60000000000 */
[----:B------:R-:W-:Y:S04]  /*0bf0*/  LDS.128 R40, [R2] ;  /* 0x0000000002287984 */ /* 0x000fe80000000c00 */
[----:B------:R-:W-:Y:S01]  /*0c00*/  LDS.128 R44, [R2+0x10] ;  /* 0x00001000022c7984 */ /* 0x000fe20000000c00 */
[----:B------:R-:W-:Y:S01]  /*0c10*/  BAR.SYNC.DEFER_BLOCKING 0x0 ;  /* 0x0000000000007b1d */ /* 0x000fe20000010000 */
[----:B------:R-:W-:-:S07]  /*0c20*/  IMAD.WIDE R10, R113, 0x10, R10 ;  /* 0x00000010710a7825 */ /* 0x000fce00078e020a */
[----:B-1----:R-:W1:Y:S01]  /*0c30*/  LDC.64 R16, c[0x0][0x2a0] ;  /* 0x0000a800ff107b82 */ /* 0x002e620000000a00 */
[----:B------:R-:W-:Y:S02]  /*0c40*/  ULEA UR26, UR26, UR6, 0xb ;  /* 0x000000061a1a7291 */ /* 0x000fe4000f8e583f */
[----:B------:R-:W-:-:S05]  /*0c50*/  UIMAD UR8, UR7, UR30, URZ ;  /* 0x0000001e070872a4 */ /* 0x000fca000f8e023f */
[----:B------:R-:W2:Y:S01]  /*0c60*/  LDC.64 R18, c[0x0][0x318] ;  /* 0x0000c600ff127b82 */ /* 0x000ea20000000a00 */
[----:B------:R-:W3:Y:S04]  /*0c70*/  LDG.E.128 R20, desc[UR18][R8.64] ;  /* 0x0000001208147981 */ /* 0x000ee8000c1e1d00 */
[----:B------:R-:W4:Y:S04]  /*0c80*/  LDG.E.128 R24, desc[UR18][R8.64+0x200] ;  /* 0x0002001208187981 */ /* 0x000f28000c1e1d00 */
[----:B---3--:R-:W-:Y:S04]  /*0c90*/  STS.128 [R84], R20 ;  /* 0x0000001454007388 */ /* 0x008fe80000000c00 */
[----:B----4-:R-:W-:Y:S01]  /*0ca0*/  STS.128 [R84+0x200], R24 ;  /* 0x0002001854007388 */ /* 0x010fe20000000c00 */
[----:B------:R-:W-:-:S03]  /*0cb0*/  NOP ;  /* 0x0000000000007918 */ /* 0x000fc60000000000 */
[----:B------:R-:W-:Y:S04]  /*0cc0*/  LDS.128 R12, [R2] ;  /* 0x00000000020c7984 */ /* 0x000fe80000000c00 */
[----:B------:R-:W-:Y:S01]  /*0cd0*/  LDS.128 R4, [R2+0x10] ;  /* 0x0000100002047984 */ /* 0x000fe20000000c00 */
[----:B------:R-:W-:Y:S06]  /*0ce0*/  BAR.SYNC.DEFER_BLOCKING 0x0 ;  /* 0x0000000000007b1d */ /* 0x000fec0000010000 */
[----:B------:R-:W3:Y:S04]  /*0cf0*/  LDG.E.128 R28, desc[UR18][R10.64] ;  /* 0x000000120a1c7981 */ /* 0x000ee8000c1e1d00 */
[----:B------:R4:W5:Y:S01]  /*0d00*/  LDG.E.128 R32, desc[UR18][R10.64+0x200] ;  /* 0x000200120a207981 */ /* 0x000962000c1e1d00 */
[----:B------:R-:W-:-:S02]  /*0d10*/  USHF.R.S32.HI UR27, URZ, 0x1f, UR26 ;  /* 0x0000001f3f1b7899 */ /* 0x000fc4000801141a */
[----:B------:R-:W-:Y:S02]  /*0d20*/  UIMAD UR28, UR10, UR31, UR8 ;  /* 0x0000001f0a1c72a4 */ /* 0x000fe4000f8e0208 */
[----:B------:R-:W-:Y:S02]  /*0d30*/  UIMAD.WIDE.U32 UR8, UR10, UR30, UR26 ;  /* 0x0000001e0a0872a5 */ /* 0x000fe4000f8e001a */
[----:B------:R-:W-:Y:S02]  /*0d40*/  USHF.R.S32.HI UR32, URZ, 0x1f, UR11 ;  /* 0x0000001f3f207899 */ /* 0x000fe4000801140b */
[----:B------:R-:W-:Y:S02]  /*0d50*/  UIADD3 UR28, UR9, UR28, URZ ;  /* 0x0000001c091c7290 */ /* 0x000fe4000fffe03f */
[----:B------:R-:W-:Y:S01]  /*0d60*/  MOV R9, UR9 ;  /* 0x0000000900097c02 */ /* 0x000fe20008000f00 */
[----:B------:R-:W-:Y:S01]  /*0d70*/  ULDC.64 UR30, c[0x0][0x2b8] ;  /* 0x0000ae00001e7ab9 */ /* 0x000fe20000000a00 */
[----:B------:R-:W-:Y:S01]  /*0d80*/  MOV R8, UR8 ;  /* 0x0000000800087c02 */ /* 0x000fe20008000f00 */
[----:B-1----:R-:W-:Y:S01]  /*0d90*/  IMAD R0, R16, UR32, RZ ;  /* 0x0000002010007c24 */ /* 0x002fe2000f8e02ff */
[----:B------:R-:W-:-:S03]  /*0da0*/  MOV R9, UR28 ;  /* 0x0000001c00097c02 */ /* 0x000fc60008000f00 */
[----:B----4-:R-:W-:Y:S02]  /*0db0*/  IMAD R11, R17, UR11, R0 ;  /* 0x0000000b110b7c24 */ /* 0x010fe4000f8e0200 */
[----:B------:R-:W-:-:S05]  /*0dc0*/  IMAD.WIDE.U32 R8, R16, UR11, R8 ;  /* 0x0000000b10087c25 */ /* 0x000fca000f8e0008 */
[----:B------:R-:W-:Y:S02]  /*0dd0*/  IADD3 R0, R9, R11, RZ ;  /* 0x0000000b09007210 */ /* 0x000fe40007ffe0ff */
[----:B--2---:R-:W-:-:S04]  /*0de0*/  LEA R10, P0, R8, R18, 0x1 ;  /* 0x00000012080a7211 */ /* 0x004fc800078008ff */
[----:B------:R-:W-:-:S03]  /*0df0*/  LEA.HI.X R11, R8, R19, R0, 0x1, P0 ;  /* 0x00000013080b7211 */ /* 0x000fc600000f0c00 */
[----:B------:R-:W-:Y:S01]  /*0e00*/  IMAD.WIDE R8, R113, 0x10, R10 ;  /* 0x0000001071087825 */ /* 0x000fe200078e020a */
[----:B---3--:R1:W-:Y:S04]  /*0e10*/  STS.128 [R84], R28 ;  /* 0x0000001c54007388 */ /* 0x0083e80000000c00 */
[----:B-----5:R-:W-:Y:S01]  /*0e20*/  STS.128 [R84+0x200], R32 ;  /* 0x0002002054007388 */ /* 0x020fe20000000c00 */
[----:B------:R-:W-:-:S03]  /*0e30*/  NOP ;  /* 0x0000000000007918 */ /* 0x000fc60000000000 */
[----:B------:R-:W2:Y:S04]  /*0e40*/  LDS.128 R20, [R2] ;  /* 0x0000000002147984 */ /* 0x000ea80000000c00 */
[----:B------:R-:W3:Y:S01]  /*0e50*/  LDS.128 R16, [R2+0x10] ;  /* 0x0000100002107984 */ /* 0x000ee20000000c00 */
[----:B------:R-:W-:Y:S01]  /*0e60*/  UIMAD UR8, UR7, UR30, URZ ;  /* 0x0000001e070872a4 */ /* 0x000fe2000f8e023f */
[----:B-1----:R-:W1:Y:S08]  /*0e70*/  LDC.64 R30, c[0x0][0x308] ;  /* 0x0000c200ff1e7b82 */ /* 0x002e700000000a00 */
[----:B------:R-:W-:Y:S06]  /*0e80*/  BAR.SYNC.DEFER_BLOCKING 0x0 ;  /* 0x0000000000007b1d */ /* 0x000fec0000010000 */
[----:B------:R-:W4:Y:S04]  /*0e90*/  LDG.E.128 R24, desc[UR18][R8.64+-0x1000] ;  /* 0xfff0001208187981 */ /* 0x000f28000c1e1d00 */
[----:B------:R5:W4:Y:S01]  /*0ea0*/  LDG.E.128 R36, desc[UR18][R8.64+-0xe00] ;  /* 0xfff2001208247981 */ /* 0x000b22000c1e1d00 */
[----:B------:R-:W-:Y:S01]  /*0eb0*/  UIMAD UR28, UR10, UR31, UR8 ;  /* 0x0000001f0a1c72a4 */ /* 0x000fe2000f8e0208 */
[----:B0-----:R-:W-:Y:S01]  /*0ec0*/  IMAD R0, R48, UR32, RZ ;  /* 0x0000002030007c24 */ /* 0x001fe2000f8e02ff */
[----:B------:R-:W-:-:S03]  /*0ed0*/  UIMAD.WIDE.U32 UR8, UR10, UR30, UR26 ;  /* 0x0000001e0a0872a5 */ /* 0x000fc6000f8e001a */
[----:B------:R-:W-:Y:S01]  /*0ee0*/  IMAD R29, R49, UR11, R0 ;  /* 0x0000000b311d7c24 */ /* 0x000fe2000f8e0200 */
[----:B------:R-:W-:Y:S02]  /*0ef0*/  UIADD3 UR28, UR9, UR28, URZ ;  /* 0x0000001c091c7290 */ /* 0x000fe4000fffe03f */
[----:B------:R-:W-:Y:S01]  /*0f00*/  MOV R11, UR9 ;  /* 0x00000009000b7c02 */ /* 0x000fe20008000f00 */
[--C-:B--2---:R-:W-:Y:S01]  /*0f10*/  HADD2.F32 R94, -RZ, R20.reuse.H0_H0 ;  /* 0x20000014ff5e7230 */ /* 0x104fe20000004100 */
[----:B------:R-:W-:Y:S01]  /*0f20*/  MOV R10, UR8 ;  /* 0x00000008000a7c02 */ /* 0x000fe20008000f00 */
[----:B------:R-:W-:Y:S01]  /*0f30*/  HADD2.F32 R83, -RZ, R20.H1_H1 ;  /* 0x30000014ff537230 */ /* 0x000fe20000004100 */
[----:B------:R-:W-:Y:S01]  /*0f40*/  MOV R11, UR28 ;  /* 0x0000001c000b7c02 */ /* 0x000fe20008000f00 */
[----:B---3--:R-:W-:Y:S01]  /*0f50*/  HADD2.F32 R76, -RZ, R16.H0_H0 ;  /* 0x20000010ff4c7230 */ /* 0x008fe20000004100 */
[----:B------:R-:W-:Y:S01]  /*0f60*/  ULDC.64 UR30, c[0x0][0x3a0] ;  /* 0x0000e800001e7ab9 */ /* 0x000fe20000000a00 */
[----:B-----5:R-:W-:-:S05]  /*0f70*/  IMAD.WIDE.U32 R8, R48, UR11, R10 ;  /* 0x0000000b30087c25 */ /* 0x020fca000f8e000a */
[----:B------:R-:W-:Y:S02]  /*0f80*/  IADD3 R0, R9, R29, RZ ;  /* 0x0000001d09007210 */ /* 0x000fe40007ffe0ff */
[----:B-1----:R-:W-:-:S04]  /*0f90*/  LEA R10, P0, R8, R30, 0x1 ;  /* 0x0000001e080a7211 */ /* 0x002fc800078008ff */
[----:B------:R-:W-:-:S03]  /*0fa0*/  LEA.HI.X R11, R8, R31, R0, 0x1, P0 ;  /* 0x0000001f080b7211 */ /* 0x000fc600000f0c00 */
[----:B------:R-:W-:Y:S01]  /*0fb0*/  IMAD.WIDE R8, R113, 0x10, R10 ;  /* 0x0000001071087825 */ /* 0x000fe200078e020a */
[----:B----4-:R-:W-:Y:S04]  /*0fc0*/  STS.128 [R84], R24 ;  /* 0x0000001854007388 */ /* 0x010fe80000000c00 */
[----:B------:R-:W-:Y:S01]  /*0fd0*/  STS.128 [R84+0x200], R36 ;  /* 0x0002002454007388 */ /* 0x000fe20000000c00 */
        /* <DEDUP_REMOVED lines=8> */
[----:B------:R-:W-:-:S02]  /*1060*/  HADD2.F32 R74, -RZ, R17.H0_H0 ;  /* 0x20000011ff4a7230 */ /* 0x000fc40000004100 */
[--C-:B0-----:R-:W-:Y:S01]  /*1070*/  HADD2.F32 R51, -RZ, R52.reuse.H1_H1 ;  /* 0x30000034ff337230 */ /* 0x101fe20000004100 */
[----:B------:R-:W-:Y:S01]  /*1080*/  UIMAD UR28, UR10, UR31, UR8 ;  /* 0x0000001f0a1c72a4 */ /* 0x000fe2000f8e0208 */
[--C-:B------:R-:W-:Y:S01]  /*1090*/  HADD2.F32 R49, -RZ, R53.reuse.H1_H1 ;  /* 0x30000035ff317230 */ /* 0x100fe20000004100 */
[----:B------:R-:W-:Y:S01]  /*10a0*/  UIMAD.WIDE.U32 UR8, UR10, UR30, UR26 ;  /* 0x0000001e0a0872a5 */ /* 0x000fe2000f8e001a */
[----:B------:R-:W-:Y:S02]  /*10b0*/  HADD2.F32 R50, -RZ, R52.H0_H0 ;  /* 0x20000034ff327230 */ /* 0x000fe40000004100 */
[----:B------:R-:W-:Y:S01]  /*10c0*/  FMUL.FTZ R11, R51, -1.4426950216293334961 ;  /* 0xbfb8aa3b330b7820 */ /* 0x000fe20000410000 */
[----:B------:R-:W-:Y:S02]  /*10d0*/  HADD2.F32 R48, -RZ, R54.H0_H0 ;  /* 0x20000036ff307230 */ /* 0x000fe40000004100 */
[----:B---3--:R-:W-:Y:S01]  /*10e0*/  FMUL.FTZ R8, R49, -1.4426950216293334961 ;  /* 0xbfb8aa3b31087820 */ /* 0x008fe20000410000 */
[----:B------:R-:W-:-:S02]  /*10f0*/  HADD2.F32 R52, -RZ, R53.H0_H0 ;  /* 0x20000035ff347230 */ /* 0x000fc40000004100 */
[----:B------:R-:W-:Y:S01]  /*1100*/  FMUL.FTZ R0, R50, -1.4426950216293334961 ;  /* 0xbfb8aa3b32007820 */ /* 0x000fe20000410000 */
[----:B------:R-:W-:Y:S02]  /*1110*/  HADD2.F32 R39, -RZ, R54.H1_H1 ;  /* 0x30000036ff277230 */ /* 0x000fe40000004100 */
[----:B------:R-:W-:Y:S01]  /*1120*/  FMUL.FTZ R9, R48, -1.4426950216293334961 ;  /* 0xbfb8aa3b30097820 */ /* 0x000fe20000410000 */
[----:B------:R-:W0:Y:S01]  /*1130*/  MUFU.EX2 R11, R11 ;  /* 0x0000000b000b7308 */ /* 0x000e220000000800 */
[--C-:B-1----:R-:W-:Y:S02]  /*1140*/  HADD2.F32 R53, -RZ, R57.reuse.H0_H0 ;  /* 0x20000039ff357230 */ /* 0x102fe40000004100 */
[----:B------:R-:W-:Y:S01]  /*1150*/  FMUL.FTZ R24, R52, -1.4426950216293334961 ;  /* 0xbfb8aa3b34187820 */ /* 0x000fe20000410000 */
[----:B------:R-:W-:Y:S02]  /*1160*/  HADD2.F32 R54, -RZ, R56.H1_H1 ;  /* 0x30000038ff367230 */ /* 0x000fe40000004100 */
[----:B------:R-:W-:Y:S01]  /*1170*/  FMUL.FTZ R25, R39, -1.4426950216293334961 ;  /* 0xbfb8aa3b27197820 */ /* 0x000fe20000410000 */
[----:B------:R-:W-:Y:S01]  /*1180*/  HADD2.F32 R57, -RZ, R57.H1_H1 ;  /* 0x30000039ff397230 */ /* 0x000fe20000004100 */
[----:B------:R-:W-:Y:S01]  /*1190*/  UIADD3 UR28, UR9, UR28, URZ ;  /* 0x0000001c091c7290 */ /* 0x000fe2000fffe03f */
[--C-:B------:R-:W-:Y:S01]  /*11a0*/  HADD2.F32 R38, -RZ, R55.reuse.H0_H0 ;  /* 0x20000037ff267230 */ /* 0x100fe20000004100 */
[----:B------:R1:W3:Y:S01]  /*11b0*/  MUFU.EX2 R10, R0 ;  /* 0x00000000000a7308 */ /* 0x0002e20000000800 */
[----:B------:R-:W-:Y:S01]  /*11c0*/  FMUL.FTZ R63, R54, -1.4426950216293334961 ;  /* 0xbfb8aa3b363f7820 */ /* 0x000fe20000410000 */
[----:B------:R-:W-:Y:S01]  /*11d0*/  FMUL.FTZ R64, R57, -1.4426950216293334961 ;  /* 0xbfb8aa3b39407820 */ /* 0x000fe20000410000 */
[----:B------:R-:W-:-:S02]  /*11e0*/  HADD2.F32 R37, -RZ, R55.H1_H1 ;  /* 0x30000037ff257230 */ /* 0x000fc40000004100 */
[----:B------:R-:W-:Y:S01]  /*11f0*/  FMUL.FTZ R27, R38, -1.4426950216293334961 ;  /* 0xbfb8aa3b261b7820 */ /* 0x000fe20000410000 */
[----:B------:R-:W-:Y:S01]  /*1200*/  HADD2.F32 R60, -RZ, R58.H1_H1 ;  /* 0x3000003aff3c7230 */ /* 0x000fe20000004100 */
[----:B------:R-:W-:Y:S01]  /*1210*/  ULDC.64 UR30, c[0x0][0x320] ;  /* 0x0000c800001e7ab9 */ /* 0x000fe20000000a00 */
[----:B------:R-:W-:Y:S01]  /*1220*/  HADD2.F32 R73, -RZ, R17.H1_H1 ;  /* 0x30000011ff497230 */ /* 0x000fe20000004100 */
[----:B------:R-:W5:Y:S01]  /*1230*/  MUFU.EX2 R8, R8 ;  /* 0x0000000800087308 */ /* 0x000f620000000800 */
[----:B0-----:R-:W-:Y:S01]  /*1240*/  FADD.FTZ R11, R11, 1 ;  /* 0x3f8000000b0b7421 */ /* 0x001fe20000010000 */
[----:B-1----:R-:W-:Y:S02]  /*1250*/  HADD2.F32 R0, -RZ, R56.H0_H0 ;  /* 0x20000038ff007230 */ /* 0x002fe40000004100 */
[----:B------:R-:W-:Y:S01]  /*1260*/  FMUL.FTZ R36, R37, -1.4426950216293334961 ;  /* 0xbfb8aa3b25247820 */ /* 0x000fe20000410000 */
[----:B------:R-:W-:Y:S02]  /*1270*/  HADD2.F32 R56, -RZ, R58.H0_H0 ;  /* 0x2000003aff387230 */ /* 0x000fe40000004100 */
[----:B------:R-:W-:Y:S01]  /*1280*/  FMUL.FTZ R101, R60, -1.4426950216293334961 ;  /* 0xbfb8aa3b3c657820 */ /* 0x000fe20000410000 */
[----:B------:R-:W-:-:S02]  /*1290*/  HADD2.F32 R58, -RZ, R59.H1_H1 ;  /* 0x3000003bff3a7230 */ /* 0x000fc40000004100 */
[----:B------:R-:W-:Y:S01]  /*12a0*/  FMUL.FTZ R55, R0, -1.4426950216293334961 ;  /* 0xbfb8aa3b00377820 */ /* 0x000fe20000410000 */
[----:B------:R-:W0:Y:S01]  /*12b0*/  MUFU.EX2 R9, R9 ;  /* 0x0000000900097308 */ /* 0x000e220000000800 */
[----:B---3--:R-:W-:Y:S01]  /*12c0*/  FADD.FTZ R10, R10, 1 ;  /* 0x3f8000000a0a7421 */ /* 0x008fe20000010000 */
[----:B------:R-:W-:Y:S01]  /*12d0*/  FMUL.FTZ R65, R56, -1.4426950216293334961 ;  /* 0xbfb8aa3b38417820 */ /* 0x000fe20000410000 */
[--C-:B------:R-:W-:Y:S02]  /*12e0*/  HADD2.F32 R72, -RZ, R18.reuse.H0_H0 ;  /* 0x20000012ff487230 */ /* 0x100fe40000004100 */
[----:B------:R-:W-:Y:S02]  /*12f0*/  HADD2.F32 R71, -RZ, R18.H1_H1 ;  /* 0x30000012ff477230 */ /* 0x000fe40000004100 */
[--C-:B------:R-:W-:Y:S01]  /*1300*/  HADD2.F32 R70, -RZ, R19.reuse.H0_H0 ;  /* 0x20000013ff467230 */ /* 0x100fe20000004100 */
[----:B------:R-:W1:Y:S01]  /*1310*/  MUFU.EX2 R67, R63 ;  /* 0x0000003f00437308 */ /* 0x000e620000000800 */
[----:B-----5:R-:W-:Y:S01]  /*1320*/  FADD.FTZ R8, R8, 1 ;  /* 0x3f80000008087421 */ /* 0x020fe20000010000 */
[----:B------:R-:W-:-:S02]  /*1330*/  HADD2.F32 R69, -RZ, R19.H1_H1 ;  /* 0x30000013ff457230 */ /* 0x000fc40000004100 */
[--C-:B------:R-:W-:Y:S02]  /*1340*/  HADD2.F32 R92, -RZ, R21.reuse.H0_H0 ;  /* 0x20000015ff5c7230 */ /* 0x100fe40000004100 */
[--C-:B------:R-:W-:Y:S02]  /*1350*/  HADD2.F32 R80, -RZ, R22.reuse.H0_H0 ;  /* 0x20000016ff507230 */ /* 0x100fe40000004100 */
[----:B------:R-:W3:Y:S01]  /*1360*/  MUFU.EX2 R87, R64 ;  /* 0x0000004000577308 */ /* 0x000ee20000000800 */
[----:B0-----:R-:W-:Y:S01]  /*1370*/  FADD.FTZ R79, R9, 1 ;  /* 0x3f800000094f7421 */ /* 0x001fe20000010000 */
[----:B------:R-:W-:Y:S02]  /*1380*/  HADD2.F32 R91, -RZ, R21.H1_H1 ;  /* 0x30000015ff5b7230 */ /* 0x000fe40000004100 */
[----:B------:R-:W-:Y:S02]  /*1390*/  HADD2.F32 R78, -RZ, R22.H1_H1 ;  /* 0x30000016ff4e7230 */ /* 0x000fe40000004100 */
[----:B------:R-:W-:-:S02]  /*13a0*/  HADD2.F32 R77, -RZ, R23.H0_H0 ;  /* 0x20000017ff4d7230 */ /* 0x000fc40000004100 */
[----:B------:R-:W-:Y:S01]  /*13b0*/  MUFU.RCP R63, R10 ;  /* 0x0000000a003f7308 */ /* 0x000fe20000001000 */
[----:B-1----:R-:W-:Y:S01]  /*13c0*/  FADD.FTZ R67, R67, 1 ;  /* 0x3f80000043437421 */ /* 0x002fe20000010000 */
[----:B------:R-:W-:-:S06]  /*13d0*/  HADD2.F32 R90, -RZ, R23.H1_H1 ;  /* 0x30000017ff5a7230 */ /* 0x000fcc0000004100 */
[----:B------:R-:W-:Y:S01]  /*13e0*/  MUFU.RCP R64, R11 ;  /* 0x0000000b00407308 */ /* 0x000fe20000001000 */
[----:B---3--:R-:W-:-:S07]  /*13f0*/  FADD.FTZ R100, R87, 1 ;  /* 0x3f80000057647421 */ /* 0x008fce0000010000 */
[----:B------:R-:W0:Y:S08]  /*1400*/  MUFU.RCP R66, R8 ;  /* 0x0000000800427308 */ /* 0x000e300000001000 */
[----:B------:R1:W3:Y:S08]  /*1410*/  MUFU.EX2 R62, R55 ;  /* 0x00000037003e7308 */ /* 0x0002f00000000800 */
[----:B------:R5:W3:Y:S01]  /*1420*/  MUFU.EX2 R26, R25 ;  /* 0x00000019001a7308 */ /* 0x000ae20000000800 */
[----:B-1----:R-:W-:-:S02]  /*1430*/  HADD2.F32 R55, -RZ, R59.H0_H0 ;  /* 0x2000003bff377230 */ /* 0x002fc40000004100 */
[----:B0-----:R-:W-:-:S03]  /*1440*/  FADD.FTZ R20, -R66, 1 ;  /* 0x3f80000042147421 */ /* 0x001fc60000010100 */
[----:B------:R-:W-:Y:S01]  /*1450*/  FMUL.FTZ R99, R55, -1.4426950216293334961 ;  /* 0xbfb8aa3b37637820 */ /* 0x000fe20000410000 */
[----:B------:R-:W-:Y:S01]  /*1460*/  FFMA.FTZ R20, R49, R20, 1 ;  /* 0x3f80000031147423 */ /* 0x000fe20000010014 */
[----:B------:R0:W1:Y:S01]  /*1470*/  MUFU.EX2 R61, R36 ;  /* 0x00000024003d7308 */ /* 0x0000620000000800 */
[----:B-----5:R-:W-:Y:S01]  /*1480*/  FMUL.FTZ R25, R53, -1.4426950216293334961 ;  /* 0xbfb8aa3b35197820 */ /* 0x020fe20000410000 */
[----:B---3--:R-:W-:Y:S01]  /*1490*/  FADD.FTZ R62, R62, 1 ;  /* 0x3f8000003e3e7421 */ /* 0x008fe20000010000 */
[----:B------:R-:W-:-:S05]  /*14a0*/  FMUL.FTZ R49, R49, R66 ;  /* 0x0000004231317220 */ /* 0x000fca0000410000 */
[----:B------:R-:W3:Y:S01]  /*14b0*/  MUFU.EX2 R68, R25 ;  /* 0x0000001900447308 */ /* 0x000ee20000000800 */
[----:B------:R-:W-:Y:S01]  /*14c0*/  FADD.FTZ R82, R26, 1 ;  /* 0x3f8000001a527421 */ /* 0x000fe20000010000 */
[----:B0-----:R-:W-:Y:S01]  /*14d0*/  FMUL.FTZ R36, R58, -1.4426950216293334961 ;  /* 0xbfb8aa3b3a247820 */ /* 0x001fe20000410000 */
[----:B------:R-:W-:-:S05]  /*14e0*/  MOV R26, UR8 ;  /* 0x00000008001a7c02 */ /* 0x000fca0008000f00 */
[----:B------:R-:W0:Y:S01]  /*14f0*/  MUFU.EX2 R24, R24 ;  /* 0x0000001800187308 */ /* 0x000e220000000800 */
[----:B-1----:R-:W-:-:S07]  /*1500*/  FADD.FTZ R61, R61, 1 ;  /* 0x3f8000003d3d7421 */ /* 0x002fce0000010000 */
[----:B------:R-:W-:Y:S01]  /*1510*/  MUFU.RCP R93, R62 ;  /* 0x0000003e005d7308 */ /* 0x000fe20000001000 */
[----:B---3--:R-:W-:-:S07]  /*1520*/  FADD.FTZ R98, R68, 1 ;  /* 0x3f80000044627421 */ /* 0x008fce0000010000 */
[----:B------:R-:W-:Y:S08]  /*1530*/  MUFU.RCP R96, R61 ;  /* 0x0000003d00607308 */ /* 0x000ff00000001000 */
[----:B------:R-:W-:Y:S08]  /*1540*/  MUFU.RCP R95, R67 ;  /* 0x00000043005f7308 */ /* 0x000ff00000001000 */
[----:B------:R-:W1:Y:S08]  /*1550*/  MUFU.EX2 R27, R27 ;  /* 0x0000001b001b7308 */ /* 0x000e700000000800 */
[----:B------:R0:W3:Y:S08]  /*1560*/  MUFU.EX2 R97, R65 ;  /* 0x0000004100617308 */ /* 0x0000f00000000800 */
[----:B------:R-:W5:Y:S01]  /*1570*/  MUFU.RCP R79, R79 ;  /* 0x0000004f004f7308 */ /* 0x000f620000001000 */
[----:B0-----:R-:W-:Y:S01]  /*1580*/  FADD.FTZ R65, R24, 1 ;  /* 0x3f80000018417421 */ /* 0x001fe20000010000 */
[----:B-1----:R-:W-:Y:S01]  /*1590*/  FADD.FTZ R81, R27, 1 ;  /* 0x3f8000001b517421 */ /* 0x002fe20000010000 */
[----:B------:R-:W0:Y:S01]  /*15a0*/  LDC.64 R24, c[0x0][0x398] ;  /* 0x0000e600ff187b82 */ /* 0x000e220000000a00 */
[----:B------:R-:W-:-:S02]  /*15b0*/  MOV R27, UR9 ;  /* 0x00000009001b7c02 */ /* 0x000fc40008000f00 */
[----:B------:R-:W-:Y:S02]  /*15c0*/  MOV R27, UR28 ;  /* 0x0000001c001b7c02 */ /* 0x000fe40008000f00 */
[----:B------:R-:W-:Y:S01]  /*15d0*/  MUFU.RCP R65, R65 ;  /* 0x0000004100417308 */ /* 0x000fe20000001000 */
[----:B---3--:R-:W-:-:S07]  /*15e0*/  FADD.FTZ R97, R97, 1 ;  /* 0x3f80000061617421 */ /* 0x008fce0000010000 */
[----:B------:R-:W-:Y:S01]  /*15f0*/  MUFU.RCP R81, R81 ;  /* 0x0000005100517308 */ /* 0x000fe20000001000 */
[----:B-----5:R-:W-:-:S04]  /*1600*/  FADD.FTZ R23, -R79, 1 ;  /* 0x3f8000004f177421 */ /* 0x020fc80000010100 */
[C---:B------:R-:W-:Y:S01]  /*1610*/  FFMA.FTZ R23, R48.reuse, R23, 1 ;  /* 0x3f80000030177423 */ /* 0x040fe20000010017 */
[----:B------:R-:W-:Y:S02]  /*1620*/  FMUL.FTZ R48, R48, R79 ;  /* 0x0000004f30307220 */ /* 0x000fe40000410000 */
[----:B------:R-:W1:Y:S01]  /*1630*/  MUFU.EX2 R101, R101 ;  /* 0x0000006500657308 */ /* 0x000e620000000800 */
[----:B0-----:R-:W-:-:S07]  /*1640*/  IMAD.WIDE.U32 R26, R24, UR11, R26 ;  /* 0x0000000b181a7c25 */ /* 0x001fce000f8e001a */
[----:B------:R-:W-:Y:S08]  /*1650*/  MUFU.RCP R82, R82 ;  /* 0x0000005200527308 */ /* 0x000ff00000001000 */
[----:B------:R-:W0:Y:S01]  /*1660*/  MUFU.EX2 R99, R99 ;  /* 0x0000006300637308 */ /* 0x000e220000000800 */
[----:B-1----:R-:W-:-:S07]  /*1670*/  FADD.FTZ R101, R101, 1 ;  /* 0x3f80000065657421 */ /* 0x002fce0000010000 */
[----:B------:R-:W1:Y:S08]  /*1680*/  MUFU.EX2 R36, R36 ;  /* 0x0000002400247308 */ /* 0x000e700000000800 */
[----:B------:R-:W-:Y:S01]  /*1690*/  MUFU.RCP R98, R98 ;  /* 0x0000006200627308 */ /* 0x000fe20000001000 */
[----:B0-----:R-:W-:-:S07]  /*16a0*/  FADD.FTZ R110, R99, 1 ;  /* 0x3f800000636e7421 */ /* 0x001fce0000010000 */
[----:B------:R-:W-:Y:S01]  /*16b0*/  MUFU.RCP R100, R100 ;  /* 0x0000006400647308 */ /* 0x000fe20000001000 */
[----:B-1----:R-:W-:-:S07]  /*16c0*/  FADD.FTZ R36, R36, 1 ;  /* 0x3f80000024247421 */ /* 0x002fce0000010000 */
[----:B------:R-:W-:Y:S08]  /*16d0*/  MUFU.RCP R107, R101 ;  /* 0x00000065006b7308 */ /* 0x000ff00000001000 */
[----:B------:R-:W-:Y:S08]  /*16e0*/  MUFU.RCP R110, R110 ;  /* 0x0000006e006e7308 */ /* 0x000ff00000001000 */
[----:B------:R0:W1:Y:S08]  /*16f0*/  MUFU.RCP R109, R36 ;  /* 0x00000024006d7308 */ /* 0x0000700000001000 */
[----:B------:R-:W3:Y:S01]  /*1700*/  MUFU.RCP R97, R97 ;  /* 0x0000006100617308 */ /* 0x000ee20000001000 */
[----:B0-----:R-:W-:Y:S01]  /*1710*/  HADD2.F32 R36, -RZ, R12.H0_H0 ;  /* 0x2000000cff247230 */ /* 0x001fe20000004100 */
[----:B--2---:R1:W-:Y:S04]  /*1720*/  STS.128 [R84], R32 ;  /* 0x0000002054007388 */ /* 0x0043e80000000c00 */
[----:B----4-:R0:W-:Y:S01]  /*1730*/  STS.128 [R84+0x200], R28 ;  /* 0x0002001c54007388 */ /* 0x0101e20000000c00 */
[----:B------:R-:W-:-:S03]  /*1740*/  NOP ;  /* 0x0000000000007918 */ /* 0x000fc60000000000 */
[----:B------:R-:W2:Y:S01]  /*1750*/  LDS.128 R8, [R2] ;  /* 0x0000000002087984 */ /* 0x000ea20000000c00 */
[----:B-1----:R-:W-:Y:S01]  /*1760*/  FADD.FTZ R35, -R109, 1 ;  /* 0x3f8000006d237421 */ /* 0x002fe20000010100 */
[----:B------:R-:W-:Y:S01]  /*1770*/  FADD.FTZ R33, -R107, 1 ;  /* 0x3f8000006b217421 */ /* 0x000fe20000010100 */
[----:B0-----:R-:W-:Y:S02]  /*1780*/  IMAD R28, R24, UR32, RZ ;  /* 0x00000020181c7c24 */ /* 0x001fe4000f8e02ff */
[----:B------:R-:W-:Y:S01]  /*1790*/  FFMA.FTZ R111, R58, R35, 1 ;  /* 0x3f8000003a6f7423 */ /* 0x000fe20000010023 */
[C---:B------:R-:W-:Y:S01]  /*17a0*/  FFMA.FTZ R33, R60.reuse, R33, 1 ;  /* 0x3f8000003c217423 */ /* 0x040fe20000010021 */
[----:B------:R-:W-:Y:S01]  /*17b0*/  FMUL.FTZ R60, R60, R107 ;  /* 0x0000006b3c3c7220 */ /* 0x000fe20000410000 */
[----:B------:R-:W-:Y:S02]  /*17c0*/  IMAD R25, R25, UR11, R28 ;  /* 0x0000000b19197c24 */ /* 0x000fe4000f8e021c */
[----:B------:R-:W-:Y:S01]  /*17d0*/  FADD.FTZ R28, -R96, 1 ;  /* 0x3f800000601c7421 */ /* 0x000fe20000010100 */
[----:B------:R-:W-:-:S03]  /*17e0*/  FMUL.FTZ R58, R58, R109 ;  /* 0x0000006d3a3a7220 */ /* 0x000fc60000410000 */
[----:B------:R-:W-:Y:S01]  /*17f0*/  FFMA.FTZ R28, R37, R28, 1 ;  /* 0x3f800000251c7423 */ /* 0x000fe2000001001c */
[----:B------:R-:W-:Y:S01]  /*1800*/  IADD3 R25, R27, R25, RZ ;  /* 0x000000191b197210 */ /* 0x000fe20007ffe0ff */
[----:B------:R-:W-:Y:S02]  /*1810*/  HADD2.F32 R27, -RZ, R4.H1_H1 ;  /* 0x30000004ff1b7230 */ /* 0x000fe40000004100 */
[----:B------:R-:W-:Y:S01]  /*1820*/  FMUL.FTZ R37, R37, R96 ;  /* 0x0000006025257220 */ /* 0x000fe20000410000 */
[--C-:B--2---:R-:W-:Y:S02]  /*1830*/  HADD2.F32 R59, -RZ, R8.reuse.H0_H0 ;  /* 0x20000008ff3b7230 */ /* 0x104fe40000004100 */
[----:B------:R-:W-:Y:S02]  /*1840*/  HADD2.F32 R62, -RZ, R8.H1_H1 ;  /* 0x30000008ff3e7230 */ /* 0x000fe40000004100 */
[--C-:B------:R-:W-:Y:S02]  /*1850*/  HADD2.F32 R61, -RZ, R9.reuse.H0_H0 ;  /* 0x20000009ff3d7230 */ /* 0x100fe40000004100 */
[----:B------:R-:W-:Y:S01]  /*1860*/  FMUL.FTZ R8, R94, R59 ;  /* 0x0000003b5e087220 */ /* 0x000fe20000410000 */
[----:B------:R-:W-:-:S02]  /*1870*/  HADD2.F32 R68, -RZ, R9.H1_H1 ;  /* 0x30000009ff447230 */ /* 0x000fc40000004100 */
[C---:B------:R-:W-:Y:S01]  /*1880*/  FADD.FTZ R9, -R63.reuse, 1 ;  /* 0x3f8000003f097421 */ /* 0x040fe20000010100 */
[--C-:B------:R-:W-:Y:S02]  /*1890*/  HADD2.F32 R67, -RZ, R10.reuse.H0_H0 ;  /* 0x2000000aff437230 */ /* 0x100fe40000004100 */
[----:B------:R-:W-:Y:S01]  /*18a0*/  FMUL.FTZ R16, R63, R8 ;  /* 0x000000083f107220 */ /* 0x000fe20000410000 */
[----:B------:R-:W-:Y:S02]  /*18b0*/  HADD2.F32 R87, -RZ, R10.H1_H1 ;  /* 0x3000000aff577230 */ /* 0x000fe40000004100 */
[----:B------:R-:W-:Y:S01]  /*18c0*/  FADD.FTZ R10, -R64, 1 ;  /* 0x3f800000400a7421 */ /* 0x000fe20000010100 */
[--C-:B------:R-:W-:Y:S02]  /*18d0*/  HADD2.F32 R88, -RZ, R11.reuse.H0_H0 ;  /* 0x2000000bff587230 */ /* 0x100fe40000004100 */
[----:B------:R-:W-:Y:S01]  /*18e0*/  FFMA.FTZ R17, R50, R9, 1 ;  /* 0x3f80000032117423 */ /* 0x000fe20000010009 */
[----:B------:R-:W-:-:S02]  /*18f0*/  HADD2.F32 R89, -RZ, R11.H1_H1 ;  /* 0x3000000bff597230 */ /* 0x000fc40000004100 */
[----:B------:R-:W-:Y:S01]  /*1900*/  FMUL.FTZ R11, R83, R62 ;  /* 0x0000003e530b7220 */ /* 0x000fe20000410000 */
[----:B------:R-:W-:Y:S01]  /*1910*/  FFMA.FTZ R19, R51, R10, 1 ;  /* 0x3f80000033137423 */ /* 0x000fe2000001000a */
[----:B------:R-:W-:Y:S01]  /*1920*/  FMUL.FTZ R16, R16, R17 ;  /* 0x0000001110107220 */ /* 0x000fe20000410000 */
[----:B------:R-:W-:Y:S01]  /*1930*/  FMUL.FTZ R22, R80, R67 ;  /* 0x0000004350167220 */ /* 0x000fe20000410000 */
[----:B------:R-:W-:Y:S01]  /*1940*/  FMUL.FTZ R18, R64, R11 ;  /* 0x0000000b40127220 */ /* 0x000fe20000410000 */
[----:B------:R-:W-:Y:S01]  /*1950*/  FMUL.FTZ R21, R91, R68 ;  /* 0x000000445b157220 */ /* 0x000fe20000410000 */
[----:B------:R0:W1:Y:S01]  /*1960*/  LDS.128 R8, [R2+0x10] ;  /* 0x0000100002087984 */ /* 0x0000620000000c00 */
[----:B------:R-:W-:Y:S01]  /*1970*/  FMUL.FTZ R29, R90, R89 ;  /* 0x000000595a1d7220 */ /* 0x000fe20000410000 */
[----:B------:R-:W-:Y:S01]  /*1980*/  FMUL.FTZ R17, R18, R19 ;  /* 0x0000001312117220 */ /* 0x000fe20000410000 */
[----:B------:R-:W-:Y:S01]  /*1990*/  FMUL.FTZ R18, R92, R61 ;  /* 0x0000003d5c127220 */ /* 0x000fe20000410000 */
[----:B------:R-:W-:Y:S01]  /*19a0*/  FADD.FTZ R19, -R65, 1 ;  /* 0x3f80000041137421 */ /* 0x000fe20000010100 */
[----:B------:R-:W-:Y:S01]  /*19b0*/  FMUL.FTZ R21, R66, R21 ;  /* 0x0000001542157220 */ /* 0x000fe20000410000 */
[----:B------:R-:W-:Y:S01]  /*19c0*/  FMUL.FTZ R29, R96, R29 ;  /* 0x0000001d601d7220 */ /* 0x000fe20000410000 */
[----:B------:R-:W-:Y:S01]  /*19d0*/  F2FP.F16.F32.PACK_AB R16, R17, R16 ;  /* 0x000000101110723e */ /* 0x000fe200000000ff */
[----:B0-----:R-:W-:Y:S01]  /*19e0*/  FMUL.FTZ R2, R65, R18 ;  /* 0x0000001241027220 */ /* 0x001fe20000410000 */
[----:B------:R-:W-:Y:S01]  /*19f0*/  FFMA.FTZ R19, R52, R19, 1 ;  /* 0x3f80000034137423 */ /* 0x000fe20000010013 */
[----:B------:R-:W-:Y:S01]  /*1a00*/  FMUL.FTZ R18, R79, R22 ;  /* 0x000000164f127220 */ /* 0x000fe20000410000 */
[----:B------:R-:W-:Y:S01]  /*1a10*/  FMUL.FTZ R22, R77, R88 ;  /* 0x000000584d167220 */ /* 0x000fe20000410000 */
[----:B------:R-:W-:Y:S01]  /*1a20*/  FMUL.FTZ R50, R50, R63 ;  /* 0x0000003f32327220 */ /* 0x000fe20000410000 */
[----:B------:R-:W-:Y:S01]  /*1a30*/  FMUL.FTZ R2, R2, R19 ;  /* 0x0000001302027220 */ /* 0x000fe20000410000 */
[----:B------:R-:W-:Y:S01]  /*1a40*/  FMUL.FTZ R18, R18, R23 ;  /* 0x0000001712127220 */ /* 0x000fe20000410000 */
[----:B------:R-:W-:Y:S01]  /*1a50*/  FMUL.FTZ R19, R21, R20 ;  /* 0x0000001415137220 */ /* 0x000fe20000410000 */
[C---:B------:R-:W-:Y:S01]  /*1a60*/  FADD.FTZ R23, -R81.reuse, 1 ;  /* 0x3f80000051177421 */ /* 0x040fe20000010100 */
[----:B------:R-:W-:Y:S01]  /*1a70*/  FADD.FTZ R20, -R82, 1 ;  /* 0x3f80000052147421 */ /* 0x000fe20000010100 */
[----:B------:R-:W-:Y:S01]  /*1a80*/  FMUL.FTZ R21, R78, R87 ;  /* 0x000000574e157220 */ /* 0x000fe20000410000 */
[----:B------:R-:W-:Y:S01]  /*1a90*/  FMUL.FTZ R22, R81, R22 ;  /* 0x0000001651167220 */ /* 0x000fe20000410000 */
[----:B------:R-:W-:Y:S01]  /*1aa0*/  FFMA.FTZ R23, R38, R23, 1 ;  /* 0x3f80000026177423 */ /* 0x000fe20000010017 */
[----:B------:R-:W-:Y:S01]  /*1ab0*/  FFMA.FTZ R20, R39, R20, 1 ;  /* 0x3f80000027147423 */ /* 0x000fe20000010014 */
[----:B------:R-:W-:Y:S01]  /*1ac0*/  FMUL.FTZ R21, R82, R21 ;  /* 0x0000001552157220 */ /* 0x000fe20000410000 */
[----:B------:R-:W-:Y:S01]  /*1ad0*/  F2FP.F16.F32.PACK_AB R17, R19, R2 ;  /* 0x000000021311723e */ /* 0x000fe200000000ff */
[----:B------:R-:W-:Y:S01]  /*1ae0*/  FMUL.FTZ R22, R22, R23 ;  /* 0x0000001716167220 */ /* 0x000fe20000410000 */
[----:B------:R-:W-:Y:S01]  /*1af0*/  FMUL.FTZ R23, R29, R28 ;  /* 0x0000001c1d177220 */ /* 0x000fe20000410000 */
[----:B------:R-:W-:Y:S01]  /*1b00*/  FMUL.FTZ R21, R21, R20 ;  /* 0x0000001415157220 */ /* 0x000fe20000410000 */
[----:B------:R-:W-:Y:S01]  /*1b10*/  LEA R2, R112, R3, 0x1 ;  /* 0x0000000370027211 */ /* 0x000fe200078e08ff */
[----:B------:R-:W0:Y:S01]  /*1b20*/  LDC R63, c[0x0][0x21c] ;  /* 0x00008700ff3f7b82 */ /* 0x000e220000000800 */
[----:B------:R-:W-:Y:S01]  /*1b30*/  FMUL.FTZ R39, R39, R82 ;  /* 0x0000005227277220 */ /* 0x000fe20000410000 */
[----:B------:R-:W-:Y:S01]  /*1b40*/  F2FP.F16.F32.PACK_AB R19, R23, R22 ;  /* 0x000000161713723e */ /* 0x000fe200000000ff */
[----:B------:R-:W-:Y:S01]  /*1b50*/  FMUL.FTZ R38, R38, R81 ;  /* 0x0000005126267220 */ /* 0x000fe20000410000 */
[----:B------:R-:W-:Y:S01]  /*1b60*/  F2FP.F16.F32.PACK_AB R18, R21, R18 ;  /* 0x000000121512723e */ /* 0x000fe200000000ff */
[----:B------:R-:W-:Y:S01]  /*1b70*/  FMUL.FTZ R51, R51, R64 ;  /* 0x0000004033337220 */ /* 0x000fe20000410000 */
[----:B------:R-:W-:-:S02]  /*1b80*/  LEA R114, R2, R85, 0x4 ;  /* 0x0000005502727211 */ /* 0x000fc400078e20ff */
[----:B------:R-:W-:Y:S01]  /*1b90*/  BAR.SYNC.DEFER_BLOCKING 0x0 ;  /* 0x0000000000007b1d */ /* 0x000fe20000010000 */
[----:B------:R-:W-:Y:S02]  /*1ba0*/  HADD2.F32 R2, -RZ, R6.H0_H0 ;  /* 0x20000006ff027230 */ /* 0x000fe40000004100 */
[----:B------:R-:W-:Y:S01]  /*1bb0*/  FMUL.FTZ R52, R52, R65 ;  /* 0x0000004134347220 */ /* 0x000fe20000410000 */
[----:B------:R-:W-:Y:S01]  /*1bc0*/  FMUL.FTZ R79, R78, R39 ;  /* 0x000000274e4f7220 */ /* 0x000fe20000410000 */
[----:B------:R-:W-:Y:S01]  /*1bd0*/  FMUL.FTZ R78, R77, R38 ;  /* 0x000000264d4e7220 */ /* 0x000fe20000410000 */
[--C-:B-1----:R-:W-:Y:S02]  /*1be0*/  HADD2.F32 R99, -RZ, R8.reuse.H0_H0 ;  /* 0x20000008ff637230 */ /* 0x102fe40000004100 */
[----:B------:R-:W-:Y:S01]  /*1bf0*/  FMUL.FTZ R83, R83, R51 ;  /* 0x0000003353537220 */ /* 0x000fe20000410000 */
[----:B------:R-:W-:Y:S02]  /*1c00*/  HADD2.F32 R102, -RZ, R8.H1_H1 ;  /* 0x30000008ff667230 */ /* 0x000fe40000004100 */
[----:B------:R-:W-:Y:S01]  /*1c10*/  FADD.FTZ R8, -R98, 1 ;  /* 0x3f80000062087421 */ /* 0x000fe20000010100 */
[--C-:B------:R-:W-:Y:S01]  /*1c20*/  HADD2.F32 R103, -RZ, R10.reuse.H0_H0 ;  /* 0x2000000aff677230 */ /* 0x100fe20000004100 */
[----:B------:R-:W-:Y:S01]  /*1c30*/  STL [R1+0x30], R114 ;  /* 0x0000307201007387 */ /* 0x000fe20000100800 */
[----:B------:R-:W-:-:S02]  /*1c40*/  HADD2.F32 R106, -RZ, R10.H1_H1 ;  /* 0x3000000aff6a7230 */ /* 0x000fc40000004100 */
[----:B------:R-:W-:Y:S01]  /*1c50*/  FADD.FTZ R10, -R100, 1 ;  /* 0x3f800000640a7421 */ /* 0x000fe20000010100 */
[--C-:B------:R-:W-:Y:S02]  /*1c60*/  HADD2.F32 R101, -RZ, R9.reuse.H0_H0 ;  /* 0x20000009ff657230 */ /* 0x100fe40000004100 */
[----:B------:R-:W-:Y:S01]  /*1c70*/  FFMA.FTZ R20, R53, R8, 1 ;  /* 0x3f80000035147423 */ /* 0x000fe20000010008 */
[----:B------:R-:W-:Y:S02]  /*1c80*/  HADD2.F32 R104, -RZ, R9.H1_H1 ;  /* 0x30000009ff687230 */ /* 0x000fe40000004100 */
[----:B------:R-:W-:Y:S01]  /*1c90*/  FFMA.FTZ R28, R57, R10, 1 ;  /* 0x3f800000391c7423 */ /* 0x000fe2000001000a */
[--C-:B------:R-:W-:Y:S02]  /*1ca0*/  HADD2.F32 R105, -RZ, R11.reuse.H0_H0 ;  /* 0x2000000bff697230 */ /* 0x100fe40000004100 */
[----:B------:R-:W-:Y:S01]  /*1cb0*/  FADD.FTZ R9, -R93, 1 ;  /* 0x3f8000005d097421 */ /* 0x000fe20000010100 */
[----:B------:R-:W-:-:S02]  /*1cc0*/  HADD2.F32 R108, -RZ, R11.H1_H1 ;  /* 0x3000000bff6c7230 */ /* 0x000fc40000004100 */
[----:B------:R-:W-:Y:S01]  /*1cd0*/  FADD.FTZ R11, -R95, 1 ;  /* 0x3f8000005f0b7421 */ /* 0x000fe20000010100 */
[----:B------:R-:W-:Y:S01]  /*1ce0*/  FMUL.FTZ R8, R76, R99 ;  /* 0x000000634c087220 */ /* 0x000fe20000410000 */
        /* <DEDUP_REMOVED lines=13> */
[----:B------:R-:W-:Y:S01]  /*1dc0*/  FADD.FTZ R20, -R110, 1 ;  /* 0x3f8000006e147421 */ /* 0x000fe20000010100 */
[----:B------:R-:W1:Y:S01]  /*1dd0*/  LDC.64 R28, c[0x0][0x3e8] ;  /* 0x0000fa00ff1c7b82 */ /* 0x000e620000000a00 */
[----:B---3--:R-:W-:Y:S01]  /*1de0*/  FADD.FTZ R31, -R97, 1 ;  /* 0x3f800000611f7421 */ /* 0x008fe20000010100 */
[----:B------:R-:W-:Y:S01]  /*1df0*/  FMUL.FTZ R30, R71, R106 ;  /* 0x0000006a471e7220 */ /* 0x000fe20000410000 */
[----:B------:R-:W-:Y:S01]  /*1e00*/  FFMA.FTZ R32, R55, R20, 1 ;  /* 0x3f80000037207423 */ /* 0x000fe20000010014 */
        /* <DEDUP_REMOVED lines=13> */
[----:B------:R-:W-:Y:S01]  /*1ee0*/  STS.128 [R114], R16 ;  /* 0x0000001072007388 */ /* 0x000fe20000000c00 */
[----:B------:R-:W-:Y:S01]  /*1ef0*/  F2FP.F16.F32.PACK_AB R21, R10, R9 ;  /* 0x000000090a15723e */ /* 0x000fe200000000ff */
[----:B------:R-:W-:Y:S01]  /*1f00*/  FMUL.FTZ R93, R0, R93 ;  /* 0x0000005d005d7220 */ /* 0x000fe20000410000 */
[----:B------:R-:W-:Y:S01]  /*1f10*/  F2FP.F16.F32.PACK_AB R22, R30, R31 ;  /* 0x0000001f1e16723e */ /* 0x000fe200000000ff */
[----:B------:R-:W-:Y:S01]  /*1f20*/  FMUL.FTZ R54, R54, R95 ;  /* 0x0000005f36367220 */ /* 0x000fe20000410000 */
[----:B------:R-:W-:Y:S01]  /*1f30*/  F2FP.F16.F32.PACK_AB R23, R111, R32 ;  /* 0x000000206f17723e */ /* 0x000fe200000000ff */
[----:B------:R-:W-:Y:S01]  /*1f40*/  FMUL.FTZ R53, R53, R98 ;  /* 0x0000006235357220 */ /* 0x000fe20000410000 */
[----:B-1----:R-:W-:Y:S01]  /*1f50*/  LEA R24, P0, R26, R28, 0x1 ;  /* 0x0000001c1a187211 */ /* 0x002fe200078008ff */
[----:B------:R-:W-:-:S02]  /*1f60*/  HADD2.F32 R28, -RZ, R4.H0_H0 ;  /* 0x20000004ff1c7230 */ /* 0x000fc40000004100 */
[----:B------:R-:W-:Y:S01]  /*1f70*/  FMUL.FTZ R57, R57, R100 ;  /* 0x0000006439397220 */ /* 0x000fe20000410000 */
[----:B------:R1:W-:Y:S01]  /*1f80*/  STS.128 [R114+0x10], R20 ;  /* 0x0000101472007388 */ /* 0x0003e20000000c00 */
[----:B------:R-:W-:Y:S01]  /*1f90*/  LEA.HI.X R25, R26, R29, R25, 0x1, P0 ;  /* 0x0000001d1a197211 */ /* 0x000fe200000f0c19 */
[----:B------:R-:W-:Y:S01]  /*1fa0*/  NOP ;  /* 0x0000000000007918 */ /* 0x000fe20000000000 */
[----:B------:R-:W-:Y:S01]  /*1fb0*/  HADD2.F32 R26, -RZ, R5.H0_H0 ;  /* 0x20000005ff1a7230 */ /* 0x000fe20000004100 */
[----:B------:R-:W2:Y:S01]  /*1fc0*/  LDS.128 R8, [R84] ;  /* 0x0000000054087984 */ /* 0x000ea20000000c00 */
[----:B------:R-:W-:Y:S01]  /*1fd0*/  IMAD.WIDE R24, R113, 0x10, R24 ;  /* 0x0000001071187825 */ /* 0x000fe200078e0218 */
[----:B------:R-:W-:-:S03]  /*1fe0*/  ISETP.NE.U32.AND P0, PT, RZ, UR30, PT ;  /* 0x0000001eff007c0c */ /* 0x000fc6000bf05070 */
[----:B------:R-:W-:Y:S01]  /*1ff0*/  FMUL.FTZ R56, R56, R97 ;  /* 0x0000006138387220 */ /* 0x000fe20000410000 */
[----:B------:R-:W-:Y:S01]  /*2000*/  FMUL.FTZ R55, R55, R110 ;  /* 0x0000006e37377220 */ /* 0x000fe20000410000 */
[----:B------:R-:W-:Y:S01]  /*2010*/  HADD2.F32 R35, -RZ, R12.H1_H1 ;  /* 0x3000000cff237230 */ /* 0x000fe20000004100 */
[----:B------:R-:W-:Y:S01]  /*2020*/  ISETP.NE.AND.EX P0, PT, RZ, UR31, PT, P0 ;  /* 0x0000001fff007c0c */ /* 0x000fe2000bf05300 */
[----:B-1----:R-:W-:Y:S02]  /*2030*/  HADD2.F32 R20, -RZ, R5.H1_H1 ;  /* 0x30000005ff147230 */ /* 0x002fe40000004100 */
[----:B------:R-:W-:Y:S01]  /*2040*/  FMUL.FTZ R0, R94, R50 ;  /* 0x000000325e007220 */ /* 0x000fe20000410000 */
[----:B------:R-:W-:Y:S02]  /*2050*/  HADD2.F32 R23, -RZ, R6.H1_H1 ;  /* 0x30000006ff177230 */ /* 0x000fe40000004100 */
[----:B------:R-:W-:Y:S01]  /*2060*/  FMUL.FTZ R82, R92, R52 ;  /* 0x000000345c527220 */ /* 0x000fe20000410000 */
[----:B------:R-:W-:-:S02]  /*2070*/  HADD2.F32 R22, -RZ, R7.H0_H0 ;  /* 0x20000007ff167230 */ /* 0x000fc40000004100 */
[----:B------:R-:W-:Y:S01]  /*2080*/  FMUL.FTZ R81, R91, R49 ;  /* 0x000000315b517220 */ /* 0x000fe20000410000 */
[----:B------:R-:W-:Y:S02]  /*2090*/  HADD2.F32 R21, -RZ, R7.H1_H1 ;  /* 0x30000007ff157230 */ /* 0x000fe40000004100 */
[----:B------:R-:W-:Y:S01]  /*20a0*/  FMUL.FTZ R80, R80, R48 ;  /* 0x0000003050507220 */ /* 0x000fe20000410000 */
[----:B------:R-:W1:Y:S01]  /*20b0*/  LDS.128 R4, [R84+0x200] ;  /* 0x0002000054047984 */ /* 0x000e620000000c00 */
        /* <DEDUP_REMOVED lines=8> */
[--C-:B------:R-:W-:Y:S02]  /*2140*/  HADD2.F32 R30, -RZ, R15.reuse.H0_H0 ;  /* 0x2000000fff1e7230 */ /* 0x100fe40000004100 */
[----:B------:R-:W-:Y:S01]  /*2150*/  FMUL.FTZ R73, R73, R57 ;  /* 0x0000003949497220 */ /* 0x000fe20000410000 */
[----:B------:R-:W-:Y:S02]  /*2160*/  HADD2.F32 R29, -RZ, R15.H1_H1 ;  /* 0x3000000fff1d7230 */ /* 0x000fe40000004100 */
[----:B------:R-:W-:Y:S01]  /*2170*/  FMUL.FTZ R72, R72, R56 ;  /* 0x0000003848487220 */ /* 0x000fe20000410000 */
[----:B------:R-:W-:Y:S01]  /*2180*/  FMUL.FTZ R71, R71, R60 ;  /* 0x0000003c47477220 */ /* 0x000fe20000410000 */
[----:B------:R-:W-:Y:S01]  /*2190*/  FMUL.FTZ R70, R70, R55 ;  /* 0x0000003746467220 */ /* 0x000fe20000410000 */
[----:B------:R-:W-:Y:S01]  /*21a0*/  FMUL.FTZ R69, R69, R58 ;  /* 0x0000003a45457220 */ /* 0x000fe20000410000 */
[----:B--2---:R2:W-:Y:S04]  /*21b0*/  STG.E.128 desc[UR18][R24.64+-0x1000], R8 ;  /* 0xfff0000818007986 */ /* 0x0045e8000c101d12 */
[----:B-1----:R2:W-:Y:S01]  /*21c0*/  STG.E.128 desc[UR18][R24.64+-0xe00], R4 ;  /* 0xfff2000418007986 */ /* 0x0025e2000c101d12 */
[----:B0-----:R-:W-:Y:S05]  /*21d0*/  @!P0 BRA `(.L_x_2166) ;  /* 0x0000000000c08947 */ /* 0x001fea0003800000 */
[----:B------:R-:W-:Y:S01]  /*21e0*/  BAR.SYNC.DEFER_BLOCKING 0x0 ;  /* 0x0000000000007b1d */ /* 0x000fe20000010000 */
[----:B--2---:R-:W-:Y:S01]  /*21f0*/  FMUL.FTZ R4, R50, R59 ;  /* 0x0000003b32047220 */ /* 0x004fe20000410000 */
        /* <DEDUP_REMOVED lines=16> */
[----:B------:R-:W0:Y:S01]  /*2300*/  LDC.64 R24, c[0x0][0x2c0] ;  /* 0x0000b000ff187b82 */ /* 0x000e220000000a00 */
[----:B------:R-:W-:Y:S01]  /*2310*/  F2FP.F16.F32.PACK_AB R6, R39, R6 ;  /* 0x000000062706723e */ /* 0x000fe200000000ff */
[----:B------:R-:W-:Y:S01]  /*2320*/  ULDC.64 UR8, c[0x0][0x2c8] ;  /* 0x0000b20000087ab9 */ /* 0x000fe20000000a00 */
[----:B------:R-:W-:Y:S01]  /*2330*/  F2FP.F16.F32.PACK_AB R5, R68, R5 ;  /* 0x000000054405723e */ /* 0x000fe200000000ff */
[----:B------:R-:W-:Y:S01]  /*2340*/  UIMAD.WIDE.U32 UR28, UR10, UR8, UR26 ;  /* 0x000000080a1c72a5 */ /* 0x000fe2000f8e001a */
[----:B------:R-:W-:Y:S01]  /*2350*/  F2FP.F16.F32.PACK_AB R4, R51, R4 ;  /* 0x000000043304723e */ /* 0x000fe200000000ff */
[----:B------:R-:W-:Y:S01]  /*2360*/  UIMAD UR8, UR7, UR8, URZ ;  /* 0x00000008070872a4 */ /* 0x000fe2000f8e023f */
[----:B------:R-:W-:-:S02]  /*2370*/  F2FP.F16.F32.PACK_AB R11, R58, R11 ;  /* 0x0000000b3a0b723e */ /* 0x000fc400000000ff */
[----:B------:R-:W-:Y:S01]  /*2380*/  F2FP.F16.F32.PACK_AB R10, R13, R10 ;  /* 0x0000000a0d0a723e */ /* 0x000fe200000000ff */
[----:B------:R1:W-:Y:S01]  /*2390*/  STS.128 [R114], R4 ;  /* 0x0000000472007388 */ /* 0x0003e20000000c00 */
[----:B------:R-:W-:Y:S01]  /*23a0*/  F2FP.F16.F32.PACK_AB R9, R104, R9 ;  /* 0x000000096809723e */ /* 0x000fe200000000ff */
[----:B------:R-:W-:Y:S01]  /*23b0*/  UIMAD UR8, UR10, UR9, UR8 ;  /* 0x000000090a0872a4 */ /* 0x000fe2000f8e0208 */
[----:B------:R-:W-:-:S03]  /*23c0*/  F2FP.F16.F32.PACK_AB R8, R54, R93 ;  /* 0x0000005d3608723e */ /* 0x000fc600000000ff */
[----:B------:R-:W-:Y:S02]  /*23d0*/  UIADD3 UR8, UR29, UR8, URZ ;  /* 0x000000081d087290 */ /* 0x000fe4000fffe03f */
[----:B------:R-:W-:Y:S01]  /*23e0*/  STS.128 [R114+0x10], R8 ;  /* 0x0000100872007388 */ /* 0x000fe20000000c00 */
[----:B------:R-:W-:-:S03]  /*23f0*/  NOP ;  /* 0x0000000000007918 */ /* 0x000fc60000000000 */
[----:B------:R-:W2:Y:S01]  /*2400*/  LDS.128 R12, [R84] ;  /* 0x00000000540c7984 */ /* 0x000ea20000000c00 */
[----:B-1----:R-:W-:Y:S01]  /*2410*/  MOV R5, UR29 ;  /* 0x0000001d00057c02 */ /* 0x002fe20008000f00 */
[C---:B0-----:R-:W-:Y:S01]  /*2420*/  IMAD R6, R24.reuse, UR32, RZ ;  /* 0x0000002018067c24 */ /* 0x041fe2000f8e02ff */
[----:B------:R-:W-:Y:S01]  /*2430*/  MOV R4, UR28 ;  /* 0x0000001c00047c02 */ /* 0x000fe20008000f00 */
[----:B------:R-:W0:Y:S01]  /*2440*/  LDS.128 R16, [R84+0x200] ;  /* 0x0002000054107984 */ /* 0x000e220000000c00 */
[----:B------:R-:W-:Y:S01]  /*2450*/  MOV R5, UR8 ;  /* 0x0000000800057c02 */ /* 0x000fe20008000f00 */
[----:B------:R-:W-:Y:S02]  /*2460*/  IMAD R7, R25, UR11, R6 ;  /* 0x0000000b19077c24 */ /* 0x000fe4000f8e0206 */
[----:B------:R-:W-:-:S05]  /*2470*/  IMAD.WIDE.U32 R4, R24, UR11, R4 ;  /* 0x0000000b18047c25 */ /* 0x000fca000f8e0004 */
[----:B------:R-:W-:Y:S02]  /*2480*/  IADD3 R5, R5, R7, RZ ;  /* 0x0000000705057210 */ /* 0x000fe40007ffe0ff */
[----:B------:R-:W-:-:S04]  /*2490*/  LEA R6, P0, R4, UR30, 0x1 ;  /* 0x0000001e04067c11 */ /* 0x000fc8000f8008ff */
[----:B------:R-:W-:-:S03]  /*24a0*/  LEA.HI.X R7, R4, UR31, R5, 0x1, P0 ;  /* 0x0000001f04077c11 */ /* 0x000fc600080f0c05 */
[----:B------:R-:W-:-:S05]  /*24b0*/  IMAD.WIDE R4, R113, 0x10, R6 ;  /* 0x0000001071047825 */ /* 0x000fca00078e0206 */
[----:B--2---:R1:W-:Y:S04]  /*24c0*/  STG.E.128 desc[UR18][R4.64+-0x1000], R12 ;  /* 0xfff0000c04007986 */ /* 0x0043e8000c101d12 */
[----:B0-----:R1:W-:Y:S02]  /*24d0*/  STG.E.128 desc[UR18][R4.64+-0xe00], R16 ;  /* 0xfff2001004007986 */ /* 0x0013e4000c101d12 */
.L_x_2166:
[----:B-12---:R-:W2:Y:S01]  /*24e0*/  LDL.LU R4, [R1+0x38] ;  /* 0x0000380001047983 */ /* 0x006ea20000300800 */
[--C-:B------:R-:W-:Y:S02]  /*24f0*/  HADD2.F32 R49, -RZ, R40.reuse.H0_H0 ;  /* 0x20000028ff317230 */ /* 0x100fe40000004100 */
[----:B------:R-:W-:Y:S01]  /*2500*/  FADD.FTZ R24, R2, UR5 ;  /* 0x0000000502187e21 */ /* 0x000fe20008010000 */
[----:B------:R-:W-:Y:S01]  /*2510*/  HADD2.F32 R48, -RZ, R40.H1_H1 ;  /* 0x30000028ff307230 */ /* 0x000fe20000004100 */
[----:B------:R-:W-:Y:S01]  /*2520*/  ISETP.GE.AND P0, PT, R63, 0x1, PT ;  /* 0x000000013f00780c */ /* 0x000fe20003f06270 */
[--C-:B------:R-:W-:Y:S01]  /*2530*/  HADD2.F32 R51, -RZ, R41.reuse.H0_H0 ;  /* 0x20000029ff337230 */ /* 0x100fe20000004100 */
[----:B------:R-:W-:Y:S01]  /*2540*/  HFMA2.MMA R68, -RZ, RZ, 0, 0 ;  /* 0x00000000ff447435 */ /* 0x000fe200000001ff */
[----:B------:R-:W-:Y:S02]  /*2550*/  HADD2.F32 R50, -RZ, R41.H1_H1 ;  /* 0x30000029ff327230 */ /* 0x000fe40000004100 */
[----:B------:R-:W-:Y:S01]  /*2560*/  FADD.FTZ R25, R20, UR5 ;  /* 0x0000000514197e21 */ /* 0x000fe20008010000 */
[--C-:B------:R-:W-:Y:S01]  /*2570*/  HADD2.F32 R53, -RZ, R42.reuse.H0_H0 ;  /* 0x2000002aff357230 */ /* 0x100fe20000004100 */
        /* <DEDUP_REMOVED lines=14> */
[----:B------:R-:W-:Y:S01]  /*2660*/  MOV R37, RZ ;  /* 0x000000ff00257202 */ /* 0x000fe20000000f00 */
        /* <DEDUP_REMOVED lines=50> */
[----:B------:R-:W-:-:S05]  /*2990*/  FFMA.FTZ R2, R69, R92, R2 ;  /* 0x0000005c45027223 */ /* 0x000fca0000010002 */
[----:B------:R0:W-:Y:S01]  /*29a0*/  STL [R1+0x38], R2 ;  /* 0x0000380201007387 */ /* 0x0001e20000100800 */
[----:B------:R-:W-:Y:S05]  /*29b0*/  @!P0 BRA `(.L_x_2167) ;  /* 0x0000003800f88947 */ /* 0x000fea0003800000 */
[----:B------:R-:W-:Y:S01]  /*29c0*/  IADD3 R94, R112, R112, R3 ;  /* 0x00000070705e7210 */ /* 0x000fe20007ffe003 */
[----:B------:R-:W-:Y:S01]  /*29d0*/  FMUL.FTZ R4, R36, R49 ;  /* 0x0000003124047220 */ /* 0x000fe20000410000 */
[----:B0-----:R-:W-:Y:S01]  /*29e0*/  FMUL.FTZ R2, R34, R51 ;  /* 0x0000003322027220 */ /* 0x001fe20000410000 */
[----:B------:R-:W-:Y:S01]  /*29f0*/  FMUL.FTZ R3, R35, R48 ;  /* 0x0000003023037220 */ /* 0x000fe20000410000 */
[----:B------:R-:W-:Y:S01]  /*2a00*/  FMUL.FTZ R49, R33, R50 ;  /* 0x0000003221317220 */ /* 0x000fe20000410000 */
[----:B------:R-:W-:Y:S01]  /*2a10*/  FMUL.FTZ R48, R32, R53 ;  /* 0x0000003520307220 */ /* 0x000fe20000410000 */
[----:B------:R-:W-:Y:S01]  /*2a20*/  ULDC.64 UR8, c[0x0][0x230] ;  /* 0x00008c0000087ab9 */ /* 0x000fe20000000a00 */
[----:B------:R0:W-:Y:S01]  /*2a30*/  STL [R1+0x24], R2 ;  /* 0x0000240201007387 */ /* 0x0001e20000100800 */
[----:B------:R-:W-:Y:S01]  /*2a40*/  UIADD3 UR55, UR13, -0x1, URZ ;  /* 0xffffffff0d377890 */ /* 0x000fe2000fffe03f */
[----:B------:R-:W-:Y:S01]  /*2a50*/  ISETP.NE.AND P0, PT, R86, RZ, PT ;  /* 0x000000ff5600720c */ /* 0x000fe20003f05270 */
[----:B------:R-:W-:Y:S01]  /*2a60*/  ULDC.64 UR32, c[0x0][0x248] ;  /* 0x0000920000207ab9 */ /* 0x000fe20000000a00 */
[----:B------:R1:W-:Y:S01]  /*2a70*/  STL [R1+0x20], R49 ;  /* 0x0000203101007387 */ /* 0x0003e20000100800 */
[----:B------:R-:W-:Y:S01]  /*2a80*/  UIMAD.WIDE.U32 UR28, UR10, UR8, URZ ;  /* 0x000000080a1c72a5 */ /* 0x000fe2000f8e003f */
[----:B------:R-:W-:Y:S01]  /*2a90*/  FMUL.FTZ R162, R24, R91 ;  /* 0x0000005b18a27220 */ /* 0x000fe20000410000 */
[----:B------:R-:W-:Y:S01]  /*2aa0*/  UIMAD UR8, UR7, UR8, URZ ;  /* 0x00000008070872a4 */ /* 0x000fe2000f8e023f */
[----:B------:R2:W-:Y:S01]  /*2ab0*/  STL [R1+0x1c], R48 ;  /* 0x00001c3001007387 */ /* 0x0005e20000100800 */
[----:B------:R-:W-:Y:S01]  /*2ac0*/  UIMAD UR7, UR7, UR32, URZ ;  /* 0x00000020070772a4 */ /* 0x000fe2000f8e023f */
[----:B0-----:R-:W-:Y:S01]  /*2ad0*/  FMUL.FTZ R2, R31, R52 ;  /* 0x000000341f027220 */ /* 0x001fe20000410000 */
[----:B------:R-:W-:Y:S01]  /*2ae0*/  UIMAD.WIDE.U32 UR30, UR10, UR32, URZ ;  /* 0x000000200a1e72a5 */ /* 0x000fe2000f8e003f */
[----:B------:R-:W-:Y:S01]  /*2af0*/  FMUL.FTZ R160, R23, R160 ;  /* 0x000000a017a07220 */ /* 0x000fe20000410000 */
[----:B------:R-:W-:Y:S01]  /*2b00*/  ULEA.HI UR32, UR55, UR55, URZ, 0x1 ;  /* 0x0000003737207291 */ /* 0x000fe2000f8f083f */
[----:B-1----:R-:W-:Y:S01]  /*2b10*/  FMUL.FTZ R49, R30, R55 ;  /* 0x000000371e317220 */ /* 0x002fe20000410000 */
[----:B------:R0:W-:Y:S01]  /*2b20*/  STL [R1+0x18], R2 ;  /* 0x0000180201007387 */ /* 0x0001e20000100800 */
[----:B------:R-:W-:Y:S01]  /*2b30*/  UIMAD UR56, UR10, UR9, UR8 ;  /* 0x000000090a3872a4 */ /* 0x000fe2000f8e0208 */
[----:B------:R-:W-:Y:S01]  /*2b40*/  FMUL.FTZ R159, R22, R159 ;  /* 0x0000009f169f7220 */ /* 0x000fe20000410000 */
[----:B--2---:R-:W-:Y:S01]  /*2b50*/  FMUL.FTZ R48, R29, R54 ;  /* 0x000000361d307220 */ /* 0x004fe20000410000 */
[----:B------:R1:W-:Y:S01]  /*2b60*/  STL [R1+0x14], R49 ;  /* 0x0000143101007387 */ /* 0x0003e20000100800 */
[----:B------:R-:W-:Y:S01]  /*2b70*/  ULOP3.LUT UR34, UR32, 0xfffffe, URZ, 0xc0, !UPT ;  /* 0x00fffffe20227892 */ /* 0x000fe2000f8ec03f */
[----:B------:R-:W-:Y:S01]  /*2b80*/  MOV R68, RZ ;  /* 0x000000ff00447202 */ /* 0x000fe20000000f00 */
[----:B------:R-:W-:Y:S01]  /*2b90*/  UIMAD UR57, UR10, UR33, UR7 ;  /* 0x000000210a3972a4 */ /* 0x000fe2000f8e0207 */
[----:B------:R2:W-:Y:S01]  /*2ba0*/  STL [R1+0x10], R48 ;  /* 0x0000103001007387 */ /* 0x0005e20000100800 */
[----:B------:R-:W-:Y:S01]  /*2bb0*/  IADD3 R105, R86, 0x200, RZ ;  /* 0x0000020056697810 */ /* 0x000fe20007ffe0ff */
[----:B0-----:R-:W-:Y:S01]  /*2bc0*/  FMUL.FTZ R2, R28, R87 ;  /* 0x000000571c027220 */ /* 0x001fe20000410000 */
[----:B------:R-:W-:Y:S01]  /*2bd0*/  UIADD3 UR55, UR55, -UR34, URZ ;  /* 0x8000002237377290 */ /* 0x000fe2000fffe03f */
[----:B------:R-:W-:Y:S01]  /*2be0*/  UMOV UR7, URZ ;  /* 0x0000003f00077c82 */ /* 0x000fe20008000000 */
[----:B-1----:R-:W-:-:S02]  /*2bf0*/  FMUL.FTZ R49, R27, R88 ;  /* 0x000000581b317220 */ /* 0x002fc40000410000 */
[----:B------:R0:W-:Y:S01]  /*2c00*/  STL [R1+0xc], R2 ;  /* 0x00000c0201007387 */ /* 0x0001e20000100800 */
[----:B------:R-:W-:Y:S01]  /*2c10*/  UMOV UR8, URZ ;  /* 0x0000003f00087c82 */ /* 0x000fe20008000000 */
[----:B------:R-:W-:Y:S01]  /*2c20*/  UMOV UR9, URZ ;  /* 0x0000003f00097c82 */ /* 0x000fe20008000000 */
[----:B--2---:R-:W-:Y:S01]  /*2c30*/  FMUL.FTZ R48, R26, R89 ;  /* 0x000000591a307220 */ /* 0x004fe20000410000 */
[----:B------:R-:W-:Y:S01]  /*2c40*/  STL [R1+0x8], R49 ;  /* 0x0000083101007387 */ /* 0x000fe20000100800 */
[----:B------:R-:W-:Y:S01]  /*2c50*/  ULDC UR52, c[0x0][0x224] ;  /* 0x0000890000347ab9 */ /* 0x000fe20000000800 */
[----:B------:R-:W-:Y:S01]  /*2c60*/  ULDC UR53, c[0x0][0x21c] ;  /* 0x0000870000357ab9 */ /* 0x000fe20000000800 */
[----:B------:R-:W-:Y:S01]  /*2c70*/  ULDC UR54, c[0x0][0x218] ;  /* 0x0000860000367ab9 */ /* 0x000fe20000000800 */
[----:B------:R1:W-:Y:S01]  /*2c80*/  STL [R1+0x4], R48 ;  /* 0x0000043001007387 */ /* 0x0003e20000100800 */
[----:B------:R-:W-:Y:S01]  /*2c90*/  ULDC.64 UR32, c[0x0][0x3d0] ;  /* 0x0000f40000207ab9 */ /* 0x000fe20000000a00 */
[----:B0-----:R-:W-:Y:S01]  /*2ca0*/  FMUL.FTZ R2, R25, R90 ;  /* 0x0000005a19027220 */ /* 0x001fe20000410000 */
[----:B------:R-:W-:-:S02]  /*2cb0*/  UIADD3 UR56, UR29, UR56, URZ ;  /* 0x000000381d387290 */ /* 0x000fc4000fffe03f */
[----:B------:R-:W-:Y:S02]  /*2cc0*/  UIADD3 UR57, UR31, UR57, URZ ;  /* 0x000000391f397290 */ /* 0x000fe4000fffe03f */
[----:B------:R0:W-:Y:S01]  /*2cd0*/  STL [R1], R2 ;  /* 0x0000000201007387 */ /* 0x0001e20000100800 */
[----:B------:R-:W-:Y:S01]  /*2ce0*/  ULDC.64 UR34, c[0x0][0x270] ;  /* 0x00009c0000227ab9 */ /* 0x000fe20000000a00 */
[----:B------:R-:W-:Y:S01]  /*2cf0*/  ULDC.64 UR36, c[0x0][0x2d8] ;  /* 0x0000b60000247ab9 */ /* 0x000fe20000000a00 */
[----:B-1----:R-:W-:Y:S01]  /*2d00*/  LEA R48, R94, R85, 0x4 ;  /* 0x000000555e307211 */ /* 0x002fe200078e20ff */
[----:B------:R-:W-:Y:S01]  /*2d10*/  ULDC.64 UR38, c[0x0][0x250] ;  /* 0x0000940000267ab9 */ /* 0x000fe20000000a00 */
[----:B------:R-:W-:Y:S01]  /*2d20*/  ULDC.64 UR40, c[0x0][0x2d0] ;  /* 0x0000b40000287ab9 */ /* 0x000fe20000000a00 */
[----:B------:R-:W-:Y:S01]  /*2d30*/  ULDC.64 UR42, c[0x0][0x238] ;  /* 0x00008e00002a7ab9 */ /* 0x000fe20000000a00 */
[----:B------:R-:W-:Y:S01]  /*2d40*/  ULDC.64 UR44, c[0x0][0x370] ;  /* 0x0000dc00002c7ab9 */ /* 0x000fe20000000a00 */
[----:B------:R1:W-:Y:S01]  /*2d50*/  STL [R1+0x28], R48 ;  /* 0x0000283001007387 */ /* 0x0003e20000100800 */
[----:B0-----:R-:W-:-:S07]  /*2d60*/  FMUL.FTZ R2, R21, R92 ;  /* 0x0000005c15027220 */ /* 0x001fce0000410000 */
.L_x_2211:
[----:B------:R-:W-:Y:S01]  /*2d70*/  USHF.R.S32.HI UR58, URZ, 0x1f, UR7 ;  /* 0x0000001f3f3a7899 */ /* 0x000fe20008011407 */
[----:B------:R-:W-:Y:S01]  /*2d80*/  UMOV UR46, UR28 ;  /* 0x0000001c002e7c82 */ /* 0x000fe20008000000 */
[----:B------:R-:W-:Y:S02]  /*2d90*/  UMOV UR47, UR56 ;  /* 0x00000038002f7c82 */ /* 0x000fe40008000000 */
[----:B------:R-:W-:Y:S01]  /*2da0*/  UIMAD UR59, UR58, UR42, URZ ;  /* 0x0000002a3a3b72a4 */ /* 0x000fe2000f8e023f */
[----:B0-----:R-:W-:Y:S01]  /*2db0*/  SHF.L.U32 R50, R86, 0x1, RZ ;  /* 0x0000000156327819 */ /* 0x001fe200000006ff */
[----:B------:R-:W-:Y:S01]  /*2dc0*/  UIMAD.WIDE.U32 UR46, UR7, UR42, UR46 ;  /* 0x0000002a072e72a5 */ /* 0x000fe2000f8e002e */
[----:B--2---:R-:W2:Y:S01]  /*2dd0*/  LDL R93, [R1+0x28] ;  /* 0x00002800015d7983 */ /* 0x004ea20000100800 */
[----:B------:R-:W-:Y:S02]  /*2de0*/  UIMAD UR60, UR7, UR43, UR59 ;  /* 0x0000002b073c72a4 */ /* 0x000fe4000f8e023b */
[----:B------:R-:W-:Y:S01]  /*2df0*/  ULEA UR59, UP0, UR46, UR40, 0x2 ;  /* 0x000000282e3b7291 */ /* 0x000fe2000f80103f */
[----:B---3--:R-:W3:Y:S01]  /*2e00*/  LDL R154, [R1+0x24] ;  /* 0x00002400019a7983 */ /* 0x008ee20000100800 */
[----:B------:R-:W-:-:S02]  /*2e10*/  UIADD3 UR47, UR47, UR60, URZ ;  /* 0x0000003c2f2f7290 */ /* 0x000fc4000fffe03f */
[----:B------:R-:W-:Y:S01]  /*2e20*/  UIMAD UR60, UR58, UR34, URZ ;  /* 0x000000223a3c72a4 */ /* 0x000fe2000f8e023f */
[----:B------:R-:W4:Y:S01]  /*2e30*/  LDL R153, [R1+0x20] ;  /* 0x0000200001997983 */ /* 0x000f220000100800 */
[----:B------:R-:W-:Y:S01]  /*2e40*/  ULEA.HI.X UR46, UR46, UR41, UR47, 0x2, UP0 ;  /* 0x000000292e2e7291 */ /* 0x000fe200080f142f */
[----:B-1----:R-:W-:Y:S01]  /*2e50*/  MOV R48, UR59 ;  /* 0x0000003b00307c02 */ /* 0x002fe20008000f00 */
        /* <DEDUP_REMOVED lines=12> */
[----:B------:R-:W-:Y:S01]  /*2f20*/  MOV R52, UR59 ;  /* 0x0000003b00347c02 */ /* 0x000fe20008000f00 */
        /* <DEDUP_REMOVED lines=22> */
[----:B------:R-:W-:-:S13]  /*3090*/  ISETP.LT.OR P1, PT, R90, 0x2, P0 ;  /* 0x000000025a00780c */ /* 0x000fda0000721670 */
[----:B------:R-:W1:Y:S01]  /*30a0*/  @!P1 LDC R90, c[0x0][0x21c] ;  /* 0x00008700ff5a9b82 */ /* 0x000e620000000800 */
[----:B------:R-:W-:Y:S01]  /*30b0*/  ULEA UR46, UR55, UR7, 0x8 ;  /* 0x00000007372e7291 */ /* 0x000fe2000f8e403f */
[----:B------:R-:W-:-:S05]  /*30c0*/  ISETP.NE.AND P3, PT, R86, RZ, PT ;  /* 0x000000ff5600720c */ /* 0x000fca0003f65270 */
[----:B0-----:R-:W-:Y:S01]  /*30d0*/  SEL R88, R105, UR46, P3 ;  /* 0x0000002e69587c07 */ /* 0x001fe20009800000 */
[----:B------:R-:W-:Y:S01]  /*30e0*/  HFMA2.MMA R92, -RZ, RZ, 0, 4.76837158203125e-07 ;  /* 0x00000008ff5c7435 */ /* 0x000fe200000001ff */
[----:B------:R-:W-:Y:S01]  /*30f0*/  MOV R91, RZ ;  /* 0x000000ff005b7202 */ /* 0x000fe20000000f00 */
[----:B------:R-:W-:Y:S01]  /*3100*/  BSSY B0, `(.L_x_2168) ;  /* 0x0000071000007945 */ /* 0x000fe20003800000 */
[----:B------:R-:W-:-:S04]  /*3110*/  LEA.HI R120, R86, R86, RZ, 0x1e ;  /* 0x0000005656787211 */ /* 0x000fc800078ff0ff */
[----:B------:R-:W-:Y:S02]  /*3120*/  LEA R120, R120, R85, 0x3 ;  /* 0x0000005578787211 */ /* 0x000fe400078e18ff */
[----:B--2---:R-:W-:-:S13]  /*3130*/  R2UR UR47, R87 ;  /* 0x00000000572f72ca */ /* 0x004fda00000e0000 */
[----:B------:R-:W-:-:S05]  /*3140*/  MOV R109, UR47 ;  /* 0x0000002f006d7c02 */ /* 0x000fca0008000f00 */
[----:B------:R-:W-:-:S04]  /*3150*/  FMUL.FTZ R109, R109, 1.4426950216293334961 ;  /* 0x3fb8aa3b6d6d7820 */ /* 0x000fc80000410000 */
[----:B------:R-:W-:Y:S01]  /*3160*/  FMUL.FTZ R138, R36, R109 ;  /* 0x0000006d248a7220 */ /* 0x000fe20000410000 */
[----:B------:R-:W-:-:S05]  /*3170*/  MOV R87, UR13 ;  /* 0x0000000d00577c02 */ /* 0x000fca0008000f00 */
[----:B------:R-:W0:Y:S01]  /*3180*/  MUFU.EX2 R138, R138 ;  /* 0x0000008a008a7308 */ /* 0x000e220000000800 */
[----:B------:R-:W-:Y:S01]  /*3190*/  @!P1 IADD3 R87, R87, -0x2, RZ ;  /* 0xfffffffe57579810 */ /* 0x000fe20007ffe0ff */
[----:B---3--:R-:W-:Y:S04]  /*31a0*/  STS.128 [R84], R48 ;  /* 0x0000003054007388 */ /* 0x008fe80000000c00 */
[----:B-1----:R-:W-:Y:S01]  /*31b0*/  @!P1 IMAD R89, R87, R90, UR7 ;  /* 0x0000000757599e24 */ /* 0x002fe2000f8e025a */
[----:B------:R-:W-:Y:S01]  /*31c0*/  LEA R87, R88, R85, 0x2 ;  /* 0x0000005558577211 */ /* 0x000fe200078e10ff */
[----:B----4-:R-:W-:Y:S01]  /*31d0*/  STS.128 [R84+0x200], R52 ;  /* 0x0002003454007388 */ /* 0x010fe20000000c00 */
[----:B------:R-:W-:-:S03]  /*31e0*/  NOP ;  /* 0x0000000000007918 */ /* 0x000fc60000000000 */
[----:B------:R-:W1:Y:S01]  /*31f0*/  LDS.128 R48, [R93] ;  /* 0x000000005d307984 */ /* 0x000e620000000c00 */
[----:B------:R-:W-:-:S03]  /*3200*/  FMUL.FTZ R101, R35, R109 ;  /* 0x0000006d23657220 */ /* 0x000fc60000410000 */
[----:B------:R-:W2:Y:S04]  /*3210*/  LDS.128 R52, [R93+0x10] ;  /* 0x000010005d347984 */ /* 0x000ea80000000c00 */
[----:B0-----:R0:W-:Y:S01]  /*3220*/  STS [R87+0x3be0], R138 ;  /* 0x003be08a57007388 */ /* 0x0011e20000000800 */
[-C--:B------:R-:W-:Y:S01]  /*3230*/  FMUL.FTZ R100, R34, R109.reuse ;  /* 0x0000006d22647220 */ /* 0x080fe20000410000 */
[----:B------:R-:W3:Y:S01]  /*3240*/  MUFU.EX2 R101, R101 ;  /* 0x0000006500657308 */ /* 0x000ee20000000800 */
[-C--:B------:R-:W-:Y:S01]  /*3250*/  FMUL.FTZ R99, R33, R109.reuse ;  /* 0x0000006d21637220 */ /* 0x080fe20000410000 */
[----:B------:R-:W-:Y:S01]  /*3260*/  FMUL.FTZ R98, R32, R109 ;  /* 0x0000006d20627220 */ /* 0x000fe20000410000 */
[----:B------:R-:W-:-:S05]  /*3270*/  HFMA2.MMA R90, -RZ, RZ, 1.875, 0 ;  /* 0x3f800000ff5a7435 */ /* 0x000fca00000001ff */
[----:B------:R-:W4:Y:S01]  /*3280*/  MUFU.EX2 R100, R100 ;  /* 0x0000006400647308 */ /* 0x000f220000000800 */
        /* <DEDUP_REMOVED lines=8> */
[----:B0-----:R-:W-:Y:S01]  /*3310*/  FFMA.FTZ R87, R4, R101, R3 ;  /* 0x0000006504577223 */ /* 0x001fe20000010003 */
[----:B------:R-:W-:-:S05]  /*3320*/  R2UR UR58, R102 ;  /* 0x00000000663a72ca */ /* 0x000fca00000e0000 */
[----:B------:R-:W0:Y:S01]  /*3330*/  MUFU.EX2 R97, R97 ;  /* 0x0000006100617308 */ /* 0x000e220000000800 */
[----:B------:R2:W5:Y:S01]  /*3340*/  @!P1 LDG.E.64 R90, desc[UR18][R88.64] ;  /* 0x00000012585a9981 */ /* 0x000562000c1e1b00 */
[----:B------:R-:W-:Y:S01]  /*3350*/  ISETP.NE.AND P1, PT, R86, 0x7f, PT ;  /* 0x0000007f5600780c */ /* 0x000fe20003f25270 */
[----:B----4-:R-:W-:Y:S01]  /*3360*/  FMUL.FTZ R102, R100, R103 ;  /* 0x0000006764667220 */ /* 0x010fe20000410000 */
[----:B------:R-:W-:Y:S01]  /*3370*/  FMUL.FTZ R94, R28, R109 ;  /* 0x0000006d1c5e7220 */ /* 0x000fe20000410000 */
[----:B------:R-:W-:-:S03]  /*3380*/  FFMA.FTZ R104, R100, R87, R154 ;  /* 0x0000005764687223 */ /* 0x000fc6000001009a */
[----:B------:R-:W4:Y:S01]  /*3390*/  MUFU.EX2 R96, R96 ;  /* 0x0000006000607308 */ /* 0x000f220000000800 */
[----:B-1----:R-:W-:Y:S01]  /*33a0*/  FMUL.FTZ R103, R99, R102 ;  /* 0x0000006663677220 */ /* 0x002fe20000410000 */
[----:B------:R-:W-:Y:S01]  /*33b0*/  FMUL.FTZ R93, R27, R109 ;  /* 0x0000006d1b5d7220 */ /* 0x000fe20000410000 */
[----:B------:R-:W-:-:S05]  /*33c0*/  FFMA.FTZ R107, R99, R104, R153 ;  /* 0x00000068636b7223 */ /* 0x000fca0000010099 */
[----:B------:R-:W1:Y:S01]  /*33d0*/  MUFU.EX2 R95, R95 ;  /* 0x0000005f005f7308 */ /* 0x000e620000000800 */
[----:B---3--:R-:W-:Y:S01]  /*33e0*/  FMUL.FTZ R104, R98, R103 ;  /* 0x0000006762687220 */ /* 0x008fe20000410000 */
[----:B------:R-:W-:Y:S01]  /*33f0*/  FMUL.FTZ R92, R26, R109 ;  /* 0x0000006d1a5c7220 */ /* 0x000fe20000410000 */
[----:B------:R-:W-:Y:S01]  /*3400*/  FFMA.FTZ R106, R98, R107, R152 ;  /* 0x0000006b626a7223 */ /* 0x000fe20000010098 */
[----:B------:R-:W-:-:S04]  /*3410*/  @P1 LEA R119, R86, R85, 0x2 ;  /* 0x0000005556771211 */ /* 0x000fc800078e10ff */
[----:B------:R-:W3:Y:S01]  /*3420*/  MUFU.EX2 R94, R94 ;  /* 0x0000005e005e7308 */ /* 0x000ee20000000800 */
[----:B0-----:R-:W-:Y:S01]  /*3430*/  FMUL.FTZ R107, R97, R104 ;  /* 0x00000068616b7220 */ /* 0x001fe20000410000 */
[-C--:B--2---:R-:W-:Y:S01]  /*3440*/  FMUL.FTZ R89, R25, R109.reuse ;  /* 0x0000006d19597220 */ /* 0x084fe20000410000 */
[----:B------:R-:W-:Y:S01]  /*3450*/  FFMA.FTZ R113, R97, R106, R151 ;  /* 0x0000006a61717223 */ /* 0x000fe20000010097 */
[--C-:B------:R-:W-:Y:S02]  /*3460*/  HADD2.F32 R87, -RZ, R48.reuse.H0_H0 ;  /* 0x20000030ff577230 */ /* 0x100fe40000004100 */
[----:B------:R-:W-:Y:S02]  /*3470*/  FMUL.FTZ R88, R24, R109 ;  /* 0x0000006d18587220 */ /* 0x000fe40000410000 */
[----:B------:R-:W0:Y:S01]  /*3480*/  MUFU.EX2 R93, R93 ;  /* 0x0000005d005d7308 */ /* 0x000e220000000800 */
[----:B------:R-:W-:Y:S02]  /*3490*/  HADD2.F32 R103, -RZ, R48.H1_H1 ;  /* 0x30000030ff677230 */ /* 0x000fe40000004100 */
[C---:B----4-:R-:W-:Y:S01]  /*34a0*/  FMUL.FTZ R48, R96.reuse, R107 ;  /* 0x0000006b60307220 */ /* 0x050fe20000410000 */
[----:B------:R-:W-:Y:S01]  /*34b0*/  FFMA.FTZ R110, R96, R113, R144 ;  /* 0x00000071606e7223 */ /* 0x000fe20000010090 */
[----:B------:R-:W2:Y:S03]  /*34c0*/  @P1 LDS R119, [R119+0x43e4] ;  /* 0x0043e40077771984 */ /* 0x000ea60000000800 */
[----:B------:R-:W4:Y:S01]  /*34d0*/  MUFU.EX2 R92, R92 ;  /* 0x0000005c005c7308 */ /* 0x000f220000000800 */
[----:B------:R-:W-:-:S02]  /*34e0*/  HADD2.F32 R102, -RZ, R49.H0_H0 ;  /* 0x20000031ff667230 */ /* 0x000fc40000004100 */
[----:B------:R-:W-:Y:S02]  /*34f0*/  HADD2.F32 R106, -RZ, R49.H1_H1 ;  /* 0x30000031ff6a7230 */ /* 0x000fe40000004100 */
[----:B-1----:R-:W-:Y:S01]  /*3500*/  FMUL.FTZ R49, R95, R48 ;  /* 0x000000305f317220 */ /* 0x002fe20000410000 */
[----:B------:R-:W-:Y:S01]  /*3510*/  FMUL.FTZ R105, R23, R109 ;  /* 0x0000006d17697220 */ /* 0x000fe20000410000 */
[----:B------:R-:W-:Y:S01]  /*3520*/  FFMA.FTZ R113, R95, R110, R150 ;  /* 0x0000006e5f717223 */ /* 0x000fe20000010096 */
[----:B------:R-:W1:Y:S01]  /*3530*/  MUFU.EX2 R89, R89 ;  /* 0x0000005900597308 */ /* 0x000e620000000800 */
[--C-:B------:R-:W-:Y:S02]  /*3540*/  HADD2.F32 R104, -RZ, R50.reuse.H0_H0 ;  /* 0x20000032ff687230 */ /* 0x100fe40000004100 */
[----:B---3--:R-:W-:Y:S01]  /*3550*/  FMUL.FTZ R48, R94, R49 ;  /* 0x000000315e307220 */ /* 0x008fe20000410000 */
[----:B------:R-:W-:Y:S02]  /*3560*/  HADD2.F32 R108, -RZ, R50.H1_H1 ;  /* 0x30000032ff6c7230 */ /* 0x000fe40000004100 */
[----:B------:R-:W-:Y:S01]  /*3570*/  FMUL.FTZ R111, R22, R109 ;  /* 0x0000006d166f7220 */ /* 0x000fe20000410000 */
[----:B------:R-:W-:Y:S01]  /*3580*/  FFMA.FTZ R50, R94, R113, R146 ;  /* 0x000000715e327223 */ /* 0x000fe20000010092 */
[----:B------:R-:W3:Y:S01]  /*3590*/  MUFU.EX2 R88, R88 ;  /* 0x0000005800587308 */ /* 0x000ee20000000800 */
[----:B------:R-:W-:-:S02]  /*35a0*/  HADD2.F32 R107, -RZ, R51.H0_H0 ;  /* 0x20000033ff6b7230 */ /* 0x000fc40000004100 */
[C---:B0-----:R-:W-:Y:S01]  /*35b0*/  FMUL.FTZ R49, R93.reuse, R48 ;  /* 0x000000305d317220 */ /* 0x041fe20000410000 */
[----:B------:R-:W-:Y:S02]  /*35c0*/  HADD2.F32 R112, -RZ, R51.H1_H1 ;  /* 0x30000033ff707230 */ /* 0x000fe40000004100 */
[----:B------:R-:W-:Y:S01]  /*35d0*/  FFMA.FTZ R51, R93, R50, R147 ;  /* 0x000000325d337223 */ /* 0x000fe20000010093 */
[----:B------:R-:W-:Y:S01]  /*35e0*/  FMUL.FTZ R110, R21, R109 ;  /* 0x0000006d156e7220 */ /* 0x000fe20000410000 */
        /* <DEDUP_REMOVED lines=16> */
[C---:B-1----:R-:W-:Y:S01]  /*36f0*/  FMUL.FTZ R48, R110.reuse, R49 ;  /* 0x000000316e307220 */ /* 0x042fe20000410000 */
[----:B------:R-:W-:Y:S02]  /*3700*/  HADD2.F32 R116, -RZ, R53.H1_H1 ;  /* 0x30000035ff747230 */ /* 0x000fe40000004100 */
[----:B------:R-:W-:Y:S01]  /*3710*/  FFMA.FTZ R49, R110, R51, R2 ;  /* 0x000000336e317223 */ /* 0x000fe20000010002 */
[----:B------:R-:W-:-:S02]  /*3720*/  HADD2.F32 R115, -RZ, R54.H0_H0 ;  /* 0x20000036ff737230 */ /* 0x000fc40000004100 */
[----:B------:R-:W-:Y:S02]  /*3730*/  HADD2.F32 R118, -RZ, R54.H1_H1 ;  /* 0x30000036ff767230 */ /* 0x000fe40000004100 */
[--C-:B------:R-:W-:Y:S02]  /*3740*/  HADD2.F32 R117, -RZ, R55.reuse.H0_H0 ;  /* 0x20000037ff757230 */ /* 0x100fe40000004100 */
[----:B------:R-:W-:Y:S01]  /*3750*/  HADD2.F32 R121, -RZ, R55.H1_H1 ;  /* 0x30000037ff797230 */ /* 0x000fe20000004100 */
        /* <DEDUP_REMOVED lines=11> */
.L_x_2169:
[----:B------:R-:W-:Y:S05]  /*3810*/  BSYNC B0 ;  /* 0x0000000000007941 */ /* 0x000fea0003800000 */
.L_x_2168:
        /* <DEDUP_REMOVED lines=72> */
.L_x_2230:
[----:B------:R-:W-:Y:S01]  /*3ca0*/  ISETP.GE.AND P2, PT, R156, 0x10, PT ;  /* 0x000000109c00780c */ /* 0x000fe20003f46270 */
[----:B------:R-:W-:-:S12]  /*3cb0*/  UMOV UR46, 0xffffffff ;  /* 0xffffffff002e7882 */ /* 0x000fd80000000000 */
[C---:B0-2---:R-:W-:Y:S01]  /*3cc0*/  @P2 FFMA.FTZ R55, R54.reuse, R143, R55 ;  /* 0x0000008f36372223 */ /* 0x045fe20000010037 */
[----:B---3--:R-:W-:Y:S01]  /*3cd0*/  @P2 FMUL.FTZ R54, R54, R145 ;  /* 0x0000009136362220 */ /* 0x008fe20000410000 */
[----:B------:R-:W-:Y:S06]  /*3ce0*/  BRA.DIV UR46, `(.L_x_2172) ;  /* 0x0000003e2e0c7947 */ /* 0x000fec000b800000 */
.L_x_2233:
[----:B------:R-:W-:-:S03]  /*3cf0*/  UMOV UR46, 0xffffffff ;  /* 0xffffffff002e7882 */ /* 0x000fc60000000000 */
[----:B------:R-:W-:Y:S05]  /*3d00*/  BRA.DIV UR46, `(.L_x_2173) ;  /* 0x0000003e2e2c7947 */ /* 0x000fea000b800000 */
.L_x_2236:
[----:B------:R-:W-:-:S03]  /*3d10*/  UMOV UR46, 0xffffffff ;  /* 0xffffffff002e7882 */ /* 0x000fc60000000000 */
[----:B------:R-:W-:Y:S05]  /*3d20*/  BRA.DIV UR46, `(.L_x_2174) ;  /* 0x0000003e2e4c7947 */ /* 0x000fea000b800000 */
[----:B------:R-:W0:Y:S04]  /*3d30*/  SHFL.UP PT, R54, R54, 0x1, RZ ;  /* 0x0420000036367989 */ /* 0x000e2800000e00ff */
[----:B------:R-:W2:Y:S04]  /*3d40*/  SHFL.UP PT, R55, R55, 0x1, RZ ;  /* 0x0420000037377989 */ /* 0x000ea800000e00ff */
[----:B-----5:R-:W3:Y:S04]  /*3d50*/  SHFL.IDX PT, R90, R90, RZ, 0x1f ;  /* 0x00001fff5a5a7589 */ /* 0x020ee800000e0000 */
[----:B------:R-:W4:Y:S02]  /*3d60*/  SHFL.IDX PT, R91, R91, RZ, 0x1f ;  /* 0x00001fff5b5b7589 */ /* 0x000f2400000e0000 */
.L_x_2242:
        /* <DEDUP_REMOVED lines=12> */
.L_x_2170:
[----:B------:R-:W-:Y:S05]  /*3e30*/  WARPSYNC.ALL ;  /* 0x0000000000007948 */ /* 0x000fea0003800000 */
[----:B------:R-:W-:Y:S01]  /*3e40*/  BAR.SYNC.DEFER_BLOCKING 0x0 ;  /* 0x0000000000007b1d */ /* 0x000fe20000010000 */
[C---:B012---:R-:W-:Y:S01]  /*3e50*/  FMUL.FTZ R50, R110.reuse, R119 ;  /* 0x000000776e327220 */ /* 0x047fe20000410000 */
        /* <DEDUP_REMOVED lines=12> */
[----:B------:R-:W-:Y:S01]  /*3f20*/  @!P0 LEA R52, R52, R85, 0x3 ;  /* 0x0000005534348211 */ /* 0x000fe200078e18ff */
        /* <DEDUP_REMOVED lines=21> */
[----:B------:R-:W-:Y:S01]  /*4080*/  MOV R48, 0x3f800000 ;  /* 0x3f80000000307802 */ /* 0x000fe20000000f00 */
[----:B0-----:R-:W-:Y:S01]  /*4090*/  FFMA.FTZ R138, R138, R49, R4 ;  /* 0x000000318a8a7223 */ /* 0x001fe20000010004 */
[----:B------:R-:W-:-:S03]  /*40a0*/  HFMA2.MMA R49, -RZ, RZ, 0, 0 ;  /* 0x00000000ff317435 */ /* 0x000fc600000001ff */
        /* <DEDUP_REMOVED lines=65> */
.L_x_2259:
        /* <DEDUP_REMOVED lines=15> */
.L_x_2175:
[----:B------:R-:W-:Y:S05]  /*45b0*/  WARPSYNC.ALL ;  /* 0x0000000000007948 */ /* 0x000fea0003800000 */
[----:B------:R-:W-:Y:S01]  /*45c0*/  ISETP.NE.AND P0, PT, R86, RZ, PT ;  /* 0x000000ff5600720c */ /* 0x000fe20003f05270 */
[----:B------:R-:W-:Y:S01]  /*45d0*/  BAR.SYNC.DEFER_BLOCKING 0x0 ;  /* 0x0000000000007b1d */ /* 0x000fe20000010000 */
[----:B------:R-:W-:Y:S01]  /*45e0*/  FMUL.FTZ R87, R87, R138 ;  /* 0x0000008a57577220 */ /* 0x000fe20000410000 */
[----:B------:R-:W-:Y:S01]  /*45f0*/  FMUL.FTZ R103, R103, R139 ;  /* 0x0000008b67677220 */ /* 0x000fe20000410000 */
[----:B------:R-:W-:Y:S01]  /*4600*/  FMUL.FTZ R102, R102, R140 ;  /* 0x0000008c66667220 */ /* 0x000fe20000410000 */
[----:B------:R-:W-:Y:S01]  /*4610*/  FMUL.FTZ R106, R106, R141 ;  /* 0x0000008d6a6a7220 */ /* 0x000fe20000410000 */
[----:B0-----:R-:W-:Y:S01]  /*4620*/  FFMA.FTZ R50, R0, R87, RZ ;  /* 0x0000005700327223 */ /* 0x001fe200000100ff */
        /* <DEDUP_REMOVED lines=10> */
[----:B------:R-:W-:Y:S01]  /*46d0*/  MOV R52, UR7 ;  /* 0x0000000700347c02 */ /* 0x000fe20008000f00 */
[----:B------:R-:W-:Y:S01]  /*46e0*/  FMUL.FTZ R115, R115, R150 ;  /* 0x0000009673737220 */ /* 0x000fe20000410000 */
[----:B-----5:R-:W-:-:S02]  /*46f0*/  HADD2.F32 R91, -RZ, R43.H0_H0 ;  /* 0x2000002bff5b7230 */ /* 0x020fc40000004100 */
[----:B------:R-:W-:Y:S01]  /*4700*/  FMUL.FTZ R118, R118, R151 ;  /* 0x0000009776767220 */ /* 0x000fe20000410000 */
[----:B------:R-:W-:Y:S01]  /*4710*/  @!P0 LEA R87, R52, R85, 0x3 ;  /* 0x0000005534578211 */ /* 0x000fe200078e18ff */
[----:B------:R-:W-:Y:S01]  /*4720*/  USHF.R.S32.HI UR46, URZ, 0x1f, UR11 ;  /* 0x0000001f3f2e7899 */ /* 0x000fe2000801140b */
[----:B------:R-:W-:Y:S01]  /*4730*/  BSSY B0, `(.L_x_2177) ;  /* 0x00000f5000007945 */ /* 0x000fe20003800000 */
[----:B------:R-:W-:Y:S01]  /*4740*/  USHF.R.S32.HI UR59, URZ, 0x1f, UR26 ;  /* 0x0000001f3f3b7899 */ /* 0x000fe2000801141a */
[----:B------:R0:W1:Y:S04]  /*4750*/  LDS R51, [R120+0x36e4] ;  /* 0x0036e40078337984 */ /* 0x0000680000000800 */
[----:B------:R2:W-:Y:S01]  /*4760*/  @!P0 STS.64 [R87+0x45e0], R48 ;  /* 0x0045e03057008388 */ /* 0x0005e20000000a00 */
[----:B0-----:R-:W-:-:S02]  /*4770*/  HADD2.F32 R120, -RZ, R44.H1_H1 ;  /* 0x3000002cff787230 */ /* 0x001fc40000004100 */
[----:B-1----:R-:W-:Y:S01]  /*4780*/  FFMA.FTZ R119, R51, R119, R122 ;  /* 0x0000007733777223 */ /* 0x002fe2000001007a */
[----:B------:R-:W-:-:S03]  /*4790*/  FFMA.FTZ R51, R81, R106, R102 ;  /* 0x0000006a51337223 */ /* 0x000fc60000010066 */
[----:B------:R-:W-:Y:S01]  /*47a0*/  FFMA.FTZ R110, R110, R119, R123 ;  /* 0x000000776e6e7223 */ /* 0x000fe2000001007b */
[----:B------:R-:W-:-:S03]  /*47b0*/  FFMA.FTZ R104, R80, R104, R51 ;  /* 0x0000006850687223 */ /* 0x000fc60000010033 */
[----:B------:R-:W-:Y:S01]  /*47c0*/  FFMA.FTZ R111, R111, R110, R124 ;  /* 0x0000006e6f6f7223 */ /* 0x000fe2000001007c */
[----:B------:R-:W-:Y:S01]  /*47d0*/  FFMA.FTZ R51, R79, R108, R104 ;  /* 0x0000006c4f337223 */ /* 0x000fe20000010068 */
[----:B------:R-:W-:Y:S02]  /*47e0*/  HADD2.F32 R108, -RZ, R40.H1_H1 ;  /* 0x30000028ff6c7230 */ /* 0x000fe40000004100 */
[----:B------:R-:W-:Y:S01]  /*47f0*/  FFMA.FTZ R105, R105, R111, R125 ;  /* 0x0000006f69697223 */ /* 0x000fe2000001007d */
[----:B------:R-:W-:Y:S01]  /*4800*/  FFMA.FTZ R50, R78, R107, R51 ;  /* 0x0000006b4e327223 */ /* 0x000fe20000010033 */
[----:B------:R-:W-:Y:S02]  /*4810*/  HADD2.F32 R107, -RZ, R41.H0_H0 ;  /* 0x20000029ff6b7230 */ /* 0x000fe40000004100 */
[----:B------:R-:W-:Y:S01]  /*4820*/  FFMA.FTZ R104, -R35, R108, R139 ;  /* 0x0000006c23687223 */ /* 0x000fe2000001018b */
[----:B------:R-:W-:Y:S01]  /*4830*/  FFMA.FTZ R88, R88, R105, R126 ;  /* 0x0000006958587223 */ /* 0x000fe2000001007e */
[----:B------:R-:W-:Y:S01]  /*4840*/  FFMA.FTZ R51, R77, R112, R50 ;  /* 0x000000704d337223 */ /* 0x000fe20000010032 */
[----:B------:R-:W-:-:S02]  /*4850*/  FFMA.FTZ R125, -R27, R120, R147 ;  /* 0x000000781b7d7223 */ /* 0x000fc40000010193 */
[----:B------:R-:W-:Y:S01]  /*4860*/  FFMA.FTZ R89, R89, R88, R127 ;  /* 0x0000005859597223 */ /* 0x000fe2000001007f */
[----:B------:R-:W-:Y:S01]  /*4870*/  FFMA.FTZ R50, R76, R109, R51 ;  /* 0x0000006d4c327223 */ /* 0x000fe20000010033 */
[----:B------:R-:W-:Y:S02]  /*4880*/  HADD2.F32 R109, -RZ, R40.H0_H0 ;  /* 0x20000028ff6d7230 */ /* 0x000fe40000004100 */
[----:B------:R-:W-:Y:S01]  /*4890*/  FFMA.FTZ R128, R92, R89, R128 ;  /* 0x000000595c807223 */ /* 0x000fe20000010080 */
[----:B------:R-:W-:Y:S02]  /*48a0*/  FFMA.FTZ R51, R75, R114, R50 ;  /* 0x000000724b337223 */ /* 0x000fe40000010032 */
[----:B------:R-:W-:Y:S01]  /*48b0*/  FFMA.FTZ R106, -R36, R109, R138 ;  /* 0x0000006d246a7223 */ /* 0x000fe2000001018a */
[----:B------:R-:W-:Y:S01]  /*48c0*/  FFMA.FTZ R129, R93, R128, R129 ;  /* 0x000000805d817223 */ /* 0x000fe20000010081 */
[----:B------:R-:W-:Y:S01]  /*48d0*/  FFMA.FTZ R50, R74, R113, R51 ;  /* 0x000000714a327223 */ /* 0x000fe20000010033 */
[----:B------:R-:W-:-:S02]  /*48e0*/  HADD2.F32 R113, -RZ, R45.H0_H0 ;  /* 0x2000002dff717230 */ /* 0x000fc40000004100 */
[----:B------:R-:W-:Y:S01]  /*48f0*/  FFMA.FTZ R130, R94, R129, R130 ;  /* 0x000000815e827223 */ /* 0x000fe20000010082 */
[----:B------:R-:W-:Y:S01]  /*4900*/  FFMA.FTZ R51, R73, R116, R50 ;  /* 0x0000007449337223 */ /* 0x000fe20000010032 */
[----:B------:R-:W-:Y:S02]  /*4910*/  HADD2.F32 R94, -RZ, R42.H1_H1 ;  /* 0x3000002aff5e7230 */ /* 0x000fe40000004100 */
[----:B------:R-:W-:Y:S01]  /*4920*/  FFMA.FTZ R124, -R26, R113, R148 ;  /* 0x000000711a7c7223 */ /* 0x000fe20000010194 */
[----:B------:R-:W-:Y:S01]  /*4930*/  FFMA.FTZ R131, R95, R130, R131 ;  /* 0x000000825f837223 */ /* 0x000fe20000010083 */
[----:B------:R-:W-:Y:S01]  /*4940*/  FMUL.FTZ R53, R130, UR47 ;  /* 0x0000002f82357c20 */ /* 0x000fe20008410000 */
[----:B------:R-:W-:Y:S01]  /*4950*/  FFMA.FTZ R50, R72, R115, R51 ;  /* 0x0000007348327223 */ /* 0x000fe20000010033 */
[----:B------:R-:W-:Y:S01]  /*4960*/  FFMA.FTZ R51, -R30, R91, R144 ;  /* 0x0000005b1e337223 */ /* 0x000fe20000010190 */
[----:B------:R-:W-:Y:S01]  /*4970*/  FFMA.FTZ R132, R96, R131, R132 ;  /* 0x0000008360847223 */ /* 0x000fe20000010084 */
[----:B------:R-:W-:-:S02]  /*4980*/  HADD2.F32 R96, -RZ, R43.H1_H1 ;  /* 0x3000002bff607230 */ /* 0x000fc40000004100 */
[----:B------:R-:W-:Y:S01]  /*4990*/  FMUL.FTZ R90, R131, UR47 ;  /* 0x0000002f835a7c20 */ /* 0x000fe20008410000 */
[----:B------:R-:W-:Y:S01]  /*49a0*/  FFMA.FTZ R54, -R31, R94, R143 ;  /* 0x0000005e1f367223 */ /* 0x000fe2000001018f */
[-C--:B------:R-:W-:Y:S01]  /*49b0*/  FFMA.FTZ R95, R97, R132.reuse, R133 ;  /* 0x00000084615f7223 */ /* 0x080fe20000010085 */
[----:B------:R-:W-:Y:S01]  /*49c0*/  FMUL.FTZ R93, R31, R132 ;  /* 0x000000841f5d7220 */ /* 0x000fe20000410000 */
[----:B------:R-:W-:Y:S01]  /*49d0*/  FFMA.FTZ R52, -R29, R96, R145 ;  /* 0x000000601d347223 */ /* 0x000fe20000010191 */
[----:B------:R-:W-:Y:S01]  /*49e0*/  FMUL.FTZ R92, R51, R90 ;  /* 0x0000005a335c7220 */ /* 0x000fe20000410000 */
[----:B------:R-:W-:Y:S01]  /*49f0*/  FFMA.FTZ R98, R98, R95, R134 ;  /* 0x0000005f62627223 */ /* 0x000fe20000010086 */
[----:B--2---:R-:W-:Y:S01]  /*4a00*/  FMUL.FTZ R49, R95, UR47 ;  /* 0x0000002f5f317c20 */ /* 0x004fe20008410000 */
[----:B------:R-:W-:Y:S01]  /*4a10*/  FMUL.FTZ R55, R52, R53 ;  /* 0x0000003534377220 */ /* 0x000fe20000410000 */
[----:B------:R-:W-:Y:S01]  /*4a20*/  FMUL.FTZ R53, R132, UR47 ;  /* 0x0000002f84357c20 */ /* 0x000fe20008410000 */
[----:B------:R-:W-:Y:S01]  /*4a30*/  FFMA.FTZ R99, R99, R98, R135 ;  /* 0x0000006263637223 */ /* 0x000fe20000010087 */
[----:B------:R-:W-:Y:S01]  /*4a40*/  FFMA.FTZ R92, R91, R131, R92 ;  /* 0x000000835b5c7223 */ /* 0x000fe2000001005c */
[----:B------:R-:W-:Y:S01]  /*4a50*/  FFMA.FTZ R90, R96, R130, R55 ;  /* 0x00000082605a7223 */ /* 0x000fe20000010037 */
[----:B------:R-:W-:-:S02]  /*4a60*/  HADD2.F32 R55, -RZ, R42.H0_H0 ;  /* 0x2000002aff377230 */ /* 0x000fc40000004100 */
[----:B------:R-:W-:Y:S01]  /*4a70*/  FFMA.FTZ R100, R100, R99, R136 ;  /* 0x0000006364647223 */ /* 0x000fe20000010088 */
[----:B------:R-:W-:Y:S01]  /*4a80*/  FMUL.FTZ R53, R54, R53 ;  /* 0x0000003536357220 */ /* 0x000fe20000410000 */
[----:B------:R-:W-:Y:S02]  /*4a90*/  HADD2.F32 R96, -RZ, R41.H1_H1 ;  /* 0x30000029ff607230 */ /* 0x000fe40000004100 */
[----:B------:R-:W-:Y:S01]  /*4aa0*/  FMUL.FTZ R97, R34, R99 ;  /* 0x0000006322617220 */ /* 0x000fe20000410000 */
[-C--:B------:R-:W-:Y:S01]  /*4ab0*/  FFMA.FTZ R137, R101, R100.reuse, R137 ;  /* 0x0000006465897223 */ /* 0x080fe20000010089 */
[----:B------:R-:W-:Y:S01]  /*4ac0*/  FMUL.FTZ R103, R35, R100 ;  /* 0x0000006423677220 */ /* 0x000fe20000410000 */
[----:B------:R-:W-:Y:S01]  /*4ad0*/  FFMA.FTZ R112, -R32, R55, R142 ;  /* 0x0000003720707223 */ /* 0x000fe2000001018e */
[----:B------:R-:W-:Y:S01]  /*4ae0*/  FFMA.FTZ R101, -R34, R107, R140 ;  /* 0x0000006b22657223 */ /* 0x000fe2000001018c */
[----:B------:R-:W-:Y:S01]  /*4af0*/  FMUL.FTZ R87, R36, R137 ;  /* 0x0000008924577220 */ /* 0x000fe20000410000 */
[----:B------:R-:W-:Y:S01]  /*4b00*/  FFMA.FTZ R91, R94, R132, R53 ;  /* 0x000000845e5b7223 */ /* 0x000fe20000010035 */
[----:B------:R-:W-:Y:S01]  /*4b10*/  FMUL.FTZ R102, R112, R49 ;  /* 0x0000003170667220 */ /* 0x000fe20000410000 */
[----:B------:R-:W-:Y:S01]  /*4b20*/  FMUL.FTZ R49, R33, R98 ;  /* 0x0000006221317220 */ /* 0x000fe20000410000 */
[----:B------:R-:W-:Y:S01]  /*4b30*/  FFMA.FTZ R48, R87, R106, RZ ;  /* 0x0000006a57307223 */ /* 0x000fe200000100ff */
[----:B------:R-:W-:Y:S01]  /*4b40*/  FFMA.FTZ R53, -R33, R96, R141 ;  /* 0x0000006021357223 */ /* 0x000fe2000001018d */
[----:B------:R-:W-:Y:S01]  /*4b50*/  FFMA.FTZ R102, R55, R95, R102 ;  /* 0x0000005f37667223 */ /* 0x000fe20000010066 */
[----:B------:R-:W-:-:S02]  /*4b60*/  HADD2.F32 R55, -RZ, R44.H0_H0 ;  /* 0x2000002cff377230 */ /* 0x000fc40000004100 */
[----:B------:R-:W-:Y:S01]  /*4b70*/  FFMA.FTZ R48, R103, R104, R48 ;  /* 0x0000006867307223 */ /* 0x000fe20000010030 */
[----:B------:R-:W-:Y:S01]  /*4b80*/  FMUL.FTZ R95, R32, R95 ;  /* 0x0000005f205f7220 */ /* 0x000fe20000410000 */
[----:B------:R-:W-:Y:S01]  /*4b90*/  FADD.FTZ R17, R49, R17 ;  /* 0x0000001131117221 */ /* 0x000fe20000010000 */
[----:B------:R-:W-:Y:S01]  /*4ba0*/  FFMA.FTZ R50, R71, R118, R50 ;  /* 0x0000007647327223 */ /* 0x000fe20000010032 */
[----:B------:R-:W-:Y:S01]  /*4bb0*/  FFMA.FTZ R48, R97, R101, R48 ;  /* 0x0000006561307223 */ /* 0x000fe20000010030 */
[----:B------:R-:W-:Y:S01]  /*4bc0*/  FMUL.FTZ R118, R30, R131 ;  /* 0x000000831e767220 */ /* 0x000fe20000410000 */
[----:B------:R-:W-:Y:S01]  /*4bd0*/  FMUL.FTZ R115, R29, R130 ;  /* 0x000000821d737220 */ /* 0x000fe20000410000 */
[----:B------:R-:W-:Y:S01]  /*4be0*/  FMUL.FTZ R130, R139, UR58 ;  /* 0x0000003a8b827c20 */ /* 0x000fe20008410000 */
[----:B------:R-:W-:Y:S01]  /*4bf0*/  FFMA.FTZ R114, R49, R53, R48 ;  /* 0x0000003531727223 */ /* 0x000fe20000010030 */
[----:B------:R-:W-:Y:S01]  /*4c00*/  FFMA.FTZ R48, -R28, R55, R146 ;  /* 0x000000371c307223 */ /* 0x000fe20000010192 */
[----:B------:R-:W-:Y:S01]  /*4c10*/  FMUL.FTZ R49, R129, UR47 ;  /* 0x0000002f81317c20 */ /* 0x000fe20008410000 */
[----:B------:R-:W-:Y:S01]  /*4c20*/  FMUL.FTZ R130, R83, R130 ;  /* 0x0000008253827220 */ /* 0x000fe20000410000 */
[----:B------:R-:W-:Y:S01]  /*4c30*/  FFMA.FTZ R114, R95, R112, R114 ;  /* 0x000000705f727223 */ /* 0x000fe20000010072 */
[----:B------:R-:W-:Y:S01]  /*4c40*/  FMUL.FTZ R112, R128, UR47 ;  /* 0x0000002f80707c20 */ /* 0x000fe20008410000 */
[----:B------:R-:W-:Y:S01]  /*4c50*/  FMUL.FTZ R94, R48, R49 ;  /* 0x00000031305e7220 */ /* 0x000fe20000410000 */
[----:B------:R-:W-:Y:S01]  /*4c60*/  FMUL.FTZ R131, R146, UR58 ;  /* 0x0000003a92837c20 */ /* 0x000fe20008410000 */
[----:B------:R-:W-:Y:S01]  /*4c70*/  FMUL.FTZ R139, R152, UR58 ;  /* 0x0000003a988b7c20 */ /* 0x000fe20008410000 */
[----:B------:R-:W-:Y:S01]  /*4c80*/  FMUL.FTZ R49, R125, R112 ;  /* 0x000000707d317220 */ /* 0x000fe20000410000 */
[----:B------:R-:W-:Y:S01]  /*4c90*/  FFMA.FTZ R94, R55, R129, R94 ;  /* 0x00000081375e7223 */ /* 0x000fe2000001005e */
[----:B------:R-:W-:Y:S01]  /*4ca0*/  FMUL.FTZ R55, R89, UR47 ;  /* 0x0000002f59377c20 */ /* 0x000fe20008410000 */
[----:B------:R-:W-:Y:S01]  /*4cb0*/  FMUL.FTZ R131, R76, R131 ;  /* 0x000000834c837220 */ /* 0x000fe20000410000 */
[----:B------:R-:W-:Y:S01]  /*4cc0*/  FFMA.FTZ R120, R120, R128, R49 ;  /* 0x0000008078787223 */ /* 0x000fe20000010031 */
[----:B------:R-:W-:Y:S01]  /*4cd0*/  FFMA.FTZ R49, R93, R54, R114 ;  /* 0x000000365d317223 */ /* 0x000fe20000010072 */
[----:B------:R-:W-:-:S02]  /*4ce0*/  HADD2.F32 R114, -RZ, R45.H1_H1 ;  /* 0x3000002dff727230 */ /* 0x000fc40000004100 */
[----:B------:R-:W-:Y:S01]  /*4cf0*/  FMUL.FTZ R116, R124, R55 ;  /* 0x000000377c747220 */ /* 0x000fe20000410000 */
[----:B------:R-:W-:Y:S01]  /*4d00*/  FMUL.FTZ R128, R27, R128 ;  /* 0x000000801b807220 */ /* 0x000fe20000410000 */
[----:B------:R-:W-:Y:S01]  /*4d10*/  FFMA.FTZ R112, R118, R51, R49 ;  /* 0x0000003376707223 */ /* 0x000fe20000010031 */
[----:B------:R-:W-:Y:S01]  /*4d20*/  FMUL.FTZ R49, R88, UR47 ;  /* 0x0000002f58317c20 */ /* 0x000fe20008410000 */
[----:B------:R-:W-:Y:S01]  /*4d30*/  FFMA.FTZ R54, -R25, R114, R149 ;  /* 0x0000007219367223 */ /* 0x000fe20000010195 */
[----:B------:R-:W-:Y:S02]  /*4d40*/  HADD2.F32 R51, -RZ, R46.H0_H0 ;  /* 0x2000002eff337230 */ /* 0x000fe40000004100 */
[----:B------:R-:W-:Y:S01]  /*4d50*/  FFMA.FTZ R122, R115, R52, R112 ;  /* 0x00000034737a7223 */ /* 0x000fe20000010070 */
[----:B------:R-:W-:Y:S01]  /*4d60*/  FFMA.FTZ R116, R113, R89, R116 ;  /* 0x0000005971747223 */ /* 0x000fe20000010074 */
[----:B------:R-:W-:Y:S01]  /*4d70*/  FMUL.FTZ R49, R54, R49 ;  /* 0x0000003136317220 */ /* 0x000fe20000410000 */
[----:B------:R-:W-:Y:S01]  /*4d80*/  FMUL.FTZ R113, R28, R129 ;  /* 0x000000811c717220 */ /* 0x000fe20000410000 */
[----:B------:R-:W-:Y:S01]  /*4d90*/  FFMA.FTZ R52, -R24, R51, R150 ;  /* 0x0000003318347223 */ /* 0x000fe20000010196 */
[----:B------:R-:W-:Y:S01]  /*4da0*/  FMUL.FTZ R89, R26, R89 ;  /* 0x000000591a597220 */ /* 0x000fe20000410000 */
[-C--:B------:R-:W-:Y:S01]  /*4db0*/  FFMA.FTZ R114, R114, R88.reuse, R49 ;  /* 0x0000005872727223 */ /* 0x080fe20000010031 */
[----:B------:R-:W-:Y:S01]  /*4dc0*/  FMUL.FTZ R49, R105, UR47 ;  /* 0x0000002f69317c20 */ /* 0x000fe20008410000 */
[----:B------:R-:W-:Y:S01]  /*4dd0*/  FMUL.FTZ R88, R25, R88 ;  /* 0x0000005819587220 */ /* 0x000fe20000410000 */
[----:B------:R-:W-:-:S02]  /*4de0*/  FMUL.FTZ R139, R70, R139 ;  /* 0x0000008b468b7220 */ /* 0x000fc40000410000 */
[----:B------:R-:W-:Y:S01]  /*4df0*/  FMUL.FTZ R112, R52, R49 ;  /* 0x0000003134707220 */ /* 0x000fe20000410000 */
[----:B------:R-:W-:Y:S01]  /*4e00*/  FFMA.FTZ R49, R113, R48, R122 ;  /* 0x0000003071317223 */ /* 0x000fe2000001007a */
[----:B------:R-:W-:Y:S02]  /*4e10*/  HADD2.F32 R122, -RZ, R46.H1_H1 ;  /* 0x3000002eff7a7230 */ /* 0x000fe40000004100 */
[----:B------:R-:W-:Y:S01]  /*4e20*/  FMUL.FTZ R48, R111, UR47 ;  /* 0x0000002f6f307c20 */ /* 0x000fe20008410000 */
[----:B------:R-:W-:Y:S01]  /*4e30*/  FFMA.FTZ R112, R51, R105, R112 ;  /* 0x0000006933707223 */ /* 0x000fe20000010070 */
[----:B------:R-:W-:Y:S02]  /*4e40*/  HADD2.F32 R51, -RZ, R47.H0_H0 ;  /* 0x2000002fff337230 */ /* 0x000fe40000004100 */
[----:B------:R-:W-:Y:S01]  /*4e50*/  FFMA.FTZ R125, R128, R125, R49 ;  /* 0x0000007d807d7223 */ /* 0x000fe20000010031 */
[----:B------:R-:W-:Y:S01]  /*4e60*/  FFMA.FTZ R55, -R23, R122, R151 ;  /* 0x0000007a17377223 */ /* 0x000fe20000010197 */
[----:B------:R-:W-:Y:S01]  /*4e70*/  FMUL.FTZ R49, R117, R152 ;  /* 0x0000009875317220 */ /* 0x000fe20000410000 */
[----:B------:R-:W-:-:S02]  /*4e80*/  FFMA.FTZ R123, -R22, R51, R152 ;  /* 0x00000033167b7223 */ /* 0x000fc40000010198 */
[----:B------:R-:W-:Y:S01]  /*4e90*/  FMUL.FTZ R48, R55, R48 ;  /* 0x0000003037307220 */ /* 0x000fe20000410000 */
[----:B------:R-:W-:Y:S01]  /*4ea0*/  FFMA.FTZ R50, R70, R49, R50 ;  /* 0x0000003146327223 */ /* 0x000fe20000010032 */
[----:B------:R-:W-:Y:S02]  /*4eb0*/  FMUL.FTZ R49, R138, UR58 ;  /* 0x0000003a8a317c20 */ /* 0x000fe40008410000 */
[----:B------:R-:W-:Y:S01]  /*4ec0*/  FFMA.FTZ R122, R122, R111, R48 ;  /* 0x0000006f7a7a7223 */ /* 0x000fe20000010030 */
[----:B------:R-:W-:Y:S01]  /*4ed0*/  FMUL.FTZ R48, R110, UR47 ;  /* 0x0000002f6e307c20 */ /* 0x000fe20008410000 */
[----:B------:R-:W-:Y:S01]  /*4ee0*/  FMUL.FTZ R49, R0, R49 ;  /* 0x0000003100317220 */ /* 0x000fe20000410000 */
[----:B------:R-:W-:Y:S02]  /*4ef0*/  FMUL.FTZ R111, R23, R111 ;  /* 0x0000006f176f7220 */ /* 0x000fe40000410000 */
[----:B------:R-:W-:Y:S01]  /*4f00*/  FMUL.FTZ R117, R123, R48 ;  /* 0x000000307b757220 */ /* 0x000fe20000410000 */
[----:B------:R-:W-:Y:S01]  /*4f10*/  SHF.L.U32 R48, R86, 0x4, RZ ;  /* 0x0000000456307819 */ /* 0x000fe200000006ff */
[----:B------:R-:W-:-:S02]  /*4f20*/  FADD.FTZ R7, R111, R7 ;  /* 0x000000076f077221 */ /* 0x000fc40000010000 */
[----:B------:R-:W-:Y:S01]  /*4f30*/  FFMA.FTZ R117, R51, R110, R117 ;  /* 0x0000006e33757223 */ /* 0x000fe20000010075 */
[CC--:B------:R-:W-:Y:S02]  /*4f40*/  LEA.HI.SX32 R126, R48.reuse, R48.reuse, 0x1b ;  /* 0x00000030307e7211 */ /* 0x0c0fe400078fdaff */
[----:B------:R-:W-:Y:S02]  /*4f50*/  IADD3 R51, R48, 0x1, RZ ;  /* 0x0000000130337810 */ /* 0x000fe40007ffe0ff */
[-C--:B------:R-:W-:Y:S02]  /*4f60*/  LEA R126, R126, R85.reuse, 0x2 ;  /* 0x000000557e7e7211 */ /* 0x080fe400078e10ff */
[-C--:B------:R-:W-:Y:S01]  /*4f70*/  LEA.HI.SX32 R132, R51, R48.reuse, 0x1b ;  /* 0x0000003033847211 */ /* 0x080fe200078fdaff */
[----:B------:R-:W-:Y:S01]  /*4f80*/  FMUL.FTZ R51, R140, UR58 ;  /* 0x0000003a8c337c20 */ /* 0x000fe20008410000 */
[----:B------:R-:W-:Y:S01]  /*4f90*/  IADD3 R127, R48, 0x2, RZ ;  /* 0x00000002307f7810 */ /* 0x000fe20007ffe0ff */
[----:B------:R0:W-:Y:S01]  /*4fa0*/  STS [R126+0x1090], R49 ;  /* 0x001090317e007388 */ /* 0x0001e20000000800 */
[----:B------:R-:W-:Y:S01]  /*4fb0*/  LEA R129, R132, R85, 0x2 ;  /* 0x0000005584817211 */ /* 0x000fe200078e10ff */
[----:B------:R-:W-:Y:S01]  /*4fc0*/  FMUL.FTZ R51, R82, R51 ;  /* 0x0000003352337220 */ /* 0x000fe20000410000 */
[----:B------:R-:W-:Y:S01]  /*4fd0*/  LEA.HI.SX32 R132, R127, R48, 0x1b ;  /* 0x000000307f847211 */ /* 0x000fe200078fdaff */
[----:B------:R-:W-:-:S02]  /*4fe0*/  FMUL.FTZ R127, R119, UR47 ;  /* 0x0000002f777f7c20 */ /* 0x000fc40008410000 */
[----:B------:R1:W-:Y:S01]  /*4ff0*/  STS [R129+0x1094], R130 ;  /* 0x0010948281007388 */ /* 0x0003e20000000800 */
[----:B------:R-:W-:Y:S02]  /*5000*/  LEA R134, R132, R85, 0x2 ;  /* 0x0000005584867211 */ /* 0x000fe400078e10ff */
[----:B0-----:R-:W-:-:S03]  /*5010*/  IADD3 R49, R48, 0x3, RZ ;  /* 0x0000000330317810 */ /* 0x001fc60007ffe0ff */
[----:B------:R0:W-:Y:S01]  /*5020*/  STS [R134+0x1098], R51 ;  /* 0x0010983386007388 */ /* 0x0001e20000000800 */
[----:B------:R-:W-:Y:S01]  /*5030*/  LEA.HI.SX32 R132, R49, R48, 0x1b ;  /* 0x0000003031847211 */ /* 0x000fe200078fdaff */
[----:B------:R-:W-:Y:S01]  /*5040*/  FMUL.FTZ R48, R141, UR58 ;  /* 0x0000003a8d307c20 */ /* 0x000fe20008410000 */
[----:B-1----:R-:W-:Y:S02]  /*5050*/  HADD2.F32 R129, -RZ, R47.H1_H1 ;  /* 0x3000002fff817230 */ /* 0x002fe40000004100 */
[----:B------:R-:W-:Y:S01]  /*5060*/  LEA R136, R132, R85, 0x2 ;  /* 0x0000005584887211 */ /* 0x000fe200078e10ff */
[----:B------:R-:W-:Y:S01]  /*5070*/  FMUL.FTZ R49, R81, R48 ;  /* 0x0000003051317220 */ /* 0x000fe20000410000 */
[----:B------:R-:W-:Y:S01]  /*5080*/  FMUL.FTZ R132, R121, R153 ;  /* 0x0000009979847220 */ /* 0x000fe20000410000 */
[C---:B------:R-:W-:Y:S01]  /*5090*/  FFMA.FTZ R48, -R21.reuse, R129, R153 ;  /* 0x0000008115307223 */ /* 0x040fe20000010199 */
[----:B------:R-:W-:Y:S02]  /*50a0*/  FMUL.FTZ R121, R21, R119 ;  /* 0x0000007715797220 */ /* 0x000fe40000410000 */
[----:B------:R1:W-:Y:S01]  /*50b0*/  STS [R136+0x109c], R49 ;  /* 0x00109c3188007388 */ /* 0x0003e20000000800 */
[----:B------:R-:W-:Y:S01]  /*50c0*/  FMUL.FTZ R130, R48, R127 ;  /* 0x0000007f30827220 */ /* 0x000fe20000410000 */
[----:B------:R-:W-:Y:S01]  /*50d0*/  FADD.FTZ R5, R121, R5 ;  /* 0x0000000579057221 */ /* 0x000fe20000010000 */
[----:B0-----:R-:W-:Y:S01]  /*50e0*/  FMUL.FTZ R51, R69, R132 ;  /* 0x0000008445337220 */ /* 0x001fe20000410000 */
[----:B------:R-:W-:Y:S01]  /*50f0*/  FMUL.FTZ R121, R121, R48 ;  /* 0x0000003079797220 */ /* 0x000fe20000410000 */
[----:B------:R-:W-:Y:S01]  /*5100*/  FMUL.FTZ R48, R143, UR58 ;  /* 0x0000003a8f307c20 */ /* 0x000fe20008410000 */
[----:B------:R-:W-:Y:S01]  /*5110*/  FFMA.FTZ R130, R129, R119, R130 ;  /* 0x0000007781827223 */ /* 0x000fe20000010082 */
[----:B------:R-:W-:Y:S01]  /*5120*/  FADD.FTZ R119, R50, R51 ;  /* 0x0000003332777221 */ /* 0x000fe20000010000 */
[----:B------:R-:W-:Y:S01]  /*5130*/  FMUL.FTZ R127, R144, UR58 ;  /* 0x0000003a907f7c20 */ /* 0x000fe20008410000 */
[----:B------:R-:W-:Y:S01]  /*5140*/  FMUL.FTZ R51, R79, R48 ;  /* 0x000000304f337220 */ /* 0x000fe20000410000 */
[----:B-1----:R-:W-:Y:S01]  /*5150*/  FMUL.FTZ R49, R142, UR58 ;  /* 0x0000003a8e317c20 */ /* 0x002fe20008410000 */
[----:B------:R-:W-:Y:S01]  /*5160*/  FMUL.FTZ R48, R145, UR58 ;  /* 0x0000003a91307c20 */ /* 0x000fe20008410000 */
[----:B------:R-:W-:Y:S01]  /*5170*/  FADD.FTZ R37, R130, R37 ;  /* 0x0000002582257221 */ /* 0x000fe20000010000 */
[----:B------:R-:W-:Y:S01]  /*5180*/  FMUL.FTZ R50, R149, UR58 ;  /* 0x0000003a95327c20 */ /* 0x000fe20008410000 */
[----:B------:R-:W-:Y:S01]  /*5190*/  FMUL.FTZ R49, R80, R49 ;  /* 0x0000003150317220 */ /* 0x000fe20000410000 */
[----:B------:R-:W-:Y:S01]  /*51a0*/  FMUL.FTZ R129, R77, R48 ;  /* 0x000000304d817220 */ /* 0x000fe20000410000 */
[----:B------:R-:W-:Y:S01]  /*51b0*/  FMUL.FTZ R48, R147, UR58 ;  /* 0x0000003a93307c20 */ /* 0x000fe20008410000 */
[----:B------:R0:W-:Y:S01]  /*51c0*/  STS [R126+0x10a4], R51 ;  /* 0x0010a4337e007388 */ /* 0x0001e20000000800 */
[----:B------:R-:W-:Y:S01]  /*51d0*/  FMUL.FTZ R130, R151, UR58 ;  /* 0x0000003a97827c20 */ /* 0x000fe20008410000 */
[----:B------:R-:W-:Y:S01]  /*51e0*/  FMUL.FTZ R127, R78, R127 ;  /* 0x0000007f4e7f7220 */ /* 0x000fe20000410000 */
[----:B------:R-:W-:Y:S01]  /*51f0*/  FMUL.FTZ R132, R153, UR58 ;  /* 0x0000003a99847c20 */ /* 0x000fe20008410000 */
[----:B------:R1:W-:Y:S01]  /*5200*/  STS [R126+0x10a0], R49 ;  /* 0x0010a0317e007388 */ /* 0x0003e20000000800 */
[----:B------:R-:W-:-:S03]  /*5210*/  FMUL.FTZ R135, R71, R130 ;  /* 0x0000008247877220 */ /* 0x000fc60000410000 */
[----:B------:R2:W-:Y:S01]  /*5220*/  STS [R126+0x10ac], R129 ;  /* 0x0010ac817e007388 */ /* 0x0005e20000000800 */
[----:B0-----:R-:W-:-:S03]  /*5230*/  FMUL.FTZ R51, R75, R48 ;  /* 0x000000304b337220 */ /* 0x001fc60000410000 */
[----:B------:R0:W-:Y:S01]  /*5240*/  STS [R126+0x10a8], R127 ;  /* 0x0010a87f7e007388 */ /* 0x0001e20000000800 */
[----:B-1----:R-:W-:-:S03]  /*5250*/  FMUL.FTZ R49, R148, UR58 ;  /* 0x0000003a94317c20 */ /* 0x002fc60008410000 */
[----:B------:R1:W-:Y:S01]  /*5260*/  STS [R126+0x10b4], R51 ;  /* 0x0010b4337e007388 */ /* 0x0003e20000000800 */
[----:B------:R-:W-:Y:S01]  /*5270*/  FMUL.FTZ R133, R74, R49 ;  /* 0x000000314a857220 */ /* 0x000fe20000410000 */
[----:B--2---:R-:W-:Y:S01]  /*5280*/  FMUL.FTZ R129, R73, R50 ;  /* 0x0000003249817220 */ /* 0x004fe20000410000 */
[----:B------:R-:W2:Y:S01]  /*5290*/  LDC.64 R48, c[0x0][0x368] ;  /* 0x0000da00ff307b82 */ /* 0x000ea20000000a00 */
[----:B------:R-:W-:Y:S01]  /*52a0*/  MOV R50, R86 ;  /* 0x0000005600327202 */ /* 0x000fe20000000f00 */
[----:B0-----:R-:W-:Y:S01]  /*52b0*/  FMUL.FTZ R127, R150, UR58 ;  /* 0x0000003a967f7c20 */ /* 0x001fe20008410000 */
[----:B------:R0:W-:Y:S01]  /*52c0*/  STS [R126+0x10b0], R131 ;  /* 0x0010b0837e007388 */ /* 0x0001e20000000800 */
[----:B------:R-:W-:Y:S01]  /*52d0*/  UIADD3 UR58, UP0, UR26, -0x800, URZ ;  /* 0xfffff8001a3a7890 */ /* 0x000fe2000ff1e03f */
[----:B-1----:R-:W-:Y:S02]  /*52e0*/  HFMA2.MMA R51, -RZ, RZ, 0, 0 ;  /* 0x00000000ff337435 */ /* 0x002fe400000001ff */
[----:B------:R1:W-:Y:S04]  /*52f0*/  STS [R126+0x10b8], R133 ;  /* 0x0010b8857e007388 */ /* 0x0003e80000000800 */
[----:B------:R3:W-:Y:S01]  /*5300*/  STS [R126+0x10bc], R129 ;  /* 0x0010bc817e007388 */ /* 0x0007e20000000800 */
[----:B0-----:R-:W-:Y:S01]  /*5310*/  FMUL.FTZ R131, R72, R127 ;  /* 0x0000007f48837220 */ /* 0x001fe20000410000 */
[----:B------:R-:W-:-:S02]  /*5320*/  FFMA.FTZ R127, R89, R124, R125 ;  /* 0x0000007c597f7223 */ /* 0x000fc4000001007d */
[----:B------:R-:W-:Y:S01]  /*5330*/  STS [R126+0x10c4], R135 ;  /* 0x0010c4877e007388 */ /* 0x000fe20000000800 */
[----:B------:R-:W-:Y:S01]  /*5340*/  FMUL.FTZ R124, R99, UR47 ;  /* 0x0000002f637c7c20 */ /* 0x000fe20008410000 */
[----:B-1----:R-:W-:Y:S01]  /*5350*/  FMUL.FTZ R133, R69, R132 ;  /* 0x0000008445857220 */ /* 0x002fe20000410000 */
[----:B------:R-:W-:Y:S01]  /*5360*/  FFMA.FTZ R127, R88, R54, R127 ;  /* 0x00000036587f7223 */ /* 0x000fe2000001007f */
[----:B------:R-:W-:Y:S01]  /*5370*/  STS [R126+0x10c0], R131 ;  /* 0x0010c0837e007388 */ /* 0x000fe20000000800 */
[----:B------:R-:W-:Y:S02]  /*5380*/  MOV R54, UR59 ;  /* 0x0000003b00367c02 */ /* 0x000fe40008000f00 */
[----:B------:R-:W-:Y:S01]  /*5390*/  MOV R132, UR26 ;  /* 0x0000001a00847c02 */ /* 0x000fe20008000f00 */
[----:B------:R-:W-:Y:S01]  /*53a0*/  STS [R126+0x10c8], R139 ;  /* 0x0010c88b7e007388 */ /* 0x000fe20000000800 */
[C---:B--2---:R-:W-:Y:S01]  /*53b0*/  IMAD R130, R48.reuse, UR46, RZ ;  /* 0x0000002e30827c24 */ /* 0x044fe2000f8e02ff */
[----:B------:R-:W-:Y:S01]  /*53c0*/  USHF.R.S32.HI UR46, URZ, 0x1f, UR12 ;  /* 0x0000001f3f2e7899 */ /* 0x000fe2000801140c */
[----:B------:R-:W-:-:S04]  /*53d0*/  IMAD.WIDE.U32 R50, R48, UR11, R50 ;  /* 0x0000000b30327c25 */ /* 0x000fc8000f8e0032 */
[----:B------:R-:W-:Y:S01]  /*53e0*/  FMUL.FTZ R48, R98, UR47 ;  /* 0x0000002f62307c20 */ /* 0x000fe20008410000 */
[----:B------:R0:W-:Y:S01]  /*53f0*/  STS [R126+0x10cc], R133 ;  /* 0x0010cc857e007388 */ /* 0x0001e20000000800 */
[----:B------:R-:W-:Y:S01]  /*5400*/  UIMAD UR46, UR46, UR44, URZ ;  /* 0x0000002c2e2e72a4 */ /* 0x000fe2000f8e023f */
[----:B------:R-:W-:Y:S02]  /*5410*/  IMAD R49, R49, UR11, R130 ;  /* 0x0000000b31317c24 */ /* 0x000fe4000f8e0282 */
[----:B------:R-:W-:Y:S01]  /*5420*/  FMUL.FTZ R125, R53, R48 ;  /* 0x00000030357d7220 */ /* 0x000fe20000410000 */
[----:B------:R-:W-:Y:S01]  /*5430*/  MOV R48, R50 ;  /* 0x0000003200307202 */ /* 0x000fe20000000f00 */
[----:B------:R-:W-:Y:S01]  /*5440*/  UIMAD UR46, UR12, UR45, UR46 ;  /* 0x0000002d0c2e72a4 */ /* 0x000fe2000f8e022e */
[----:B------:R-:W-:Y:S01]  /*5450*/  FMUL.FTZ R50, R24, R105 ;  /* 0x0000006918327220 */ /* 0x000fe20000410000 */
[----:B------:R-:W-:Y:S02]  /*5460*/  IADD3 R49, R51, R49, RZ ;  /* 0x0000003133317210 */ /* 0x000fe40007ffe0ff */
[----:B------:R-:W-:Y:S01]  /*5470*/  MOV R51, UR44 ;  /* 0x0000002c00337c02 */ /* 0x000fe20008000f00 */
[C---:B------:R-:W-:Y:S01]  /*5480*/  FADD.FTZ R8, R50.reuse, R8 ;  /* 0x0000000832087221 */ /* 0x040fe20000010000 */
[----:B------:R-:W-:Y:S01]  /*5490*/  FFMA.FTZ R130, R50, R52, R127 ;  /* 0x0000003432827223 */ /* 0x000fe2000001007f */
[----:B---3--:R-:W-:Y:S01]  /*54a0*/  MOV R129, UR59 ;  /* 0x0000003b00817c02 */ /* 0x008fe20008000f00 */
[----:B------:R-:W-:Y:S01]  /*54b0*/  FMUL.FTZ R127, R100, UR47 ;  /* 0x0000002f647f7c20 */ /* 0x000fe20008410000 */
[----:B------:R-:W-:-:S04]  /*54c0*/  IMAD.WIDE.U32 R48, R51, UR12, R48 ;  /* 0x0000000c33307c25 */ /* 0x000fc8000f8e0030 */
[----:B------:R-:W-:Y:S01]  /*54d0*/  FFMA.FTZ R130, R111, R55, R130 ;  /* 0x000000376f827223 */ /* 0x000fe20000010082 */
[----:B------:R-:W-:Y:S01]  /*54e0*/  MOV R55, UR26 ;  /* 0x0000001a00377c02 */ /* 0x000fe20008000f00 */
[----:B------:R-:W-:Y:S01]  /*54f0*/  FMUL.FTZ R111, R137, UR47 ;  /* 0x0000002f896f7c20 */ /* 0x000fe20008410000 */
[----:B------:R-:W-:Y:S02]  /*5500*/  IADD3 R53, R49, UR46, RZ ;  /* 0x0000002e31357c10 */ /* 0x000fe4000fffe0ff */
[----:B------:R-:W-:Y:S01]  /*5510*/  MOV R49, UR54 ;  /* 0x0000003600317c02 */ /* 0x000fe20008000f00 */
[----:B------:R-:W-:Y:S01]  /*5520*/  BAR.SYNC.DEFER_BLOCKING 0x0 ;  /* 0x0000000000007b1d */ /* 0x000fe20000010000 */
[C---:B------:R-:W-:Y:S02]  /*5530*/  LEA R50, P2, R48.reuse, UR32, 0x2 ;  /* 0x0000002030327c11 */ /* 0x040fe4000f8410ff */
[C---:B------:R-:W-:Y:S02]  /*5540*/  IADD3 R52, P1, R48.reuse, UR58, RZ ;  /* 0x0000003a30347c10 */ /* 0x040fe4000ff3e0ff */
[----:B------:R-:W-:-:S02]  /*5550*/  LEA.HI.X R51, R48, UR33, R53, 0x2, P2 ;  /* 0x0000002130337c11 */ /* 0x000fc400090f1435 */
[----:B0-----:R-:W-:Y:S02]  /*5560*/  IADD3 R126, R49, -UR58, -R86 ;  /* 0x8000003a317e7c10 */ /* 0x001fe4000fffe856 */
[----:B------:R-:W-:Y:S01]  /*5570*/  PLOP3.LUT P2, PT, PT, PT, UP0, 0x80, 0x0 ;  /* 0x000000000000781c */ /* 0x000fe20003f4f008 */
[----:B------:R-:W0:Y:S03]  /*5580*/  LDC.64 R48, c[0x0][0x380] ;  /* 0x0000e000ff307b82 */ /* 0x000e260000000a00 */
[----:B------:R-:W-:Y:S02]  /*5590*/  IADD3.X R53, R53, -0x1, R54, P1, P2 ;  /* 0xffffffff35357810 */ /* 0x000fe40000fe4436 */
[----:B------:R-:W-:Y:S02]  /*55a0*/  ISETP.GE.AND P1, PT, R126, 0x1, PT ;  /* 0x000000017e00780c */ /* 0x000fe40003f26270 */
[----:B------:R-:W-:-:S11]  /*55b0*/  LEA R50, P2, R55, R50, 0x2 ;  /* 0x0000003237327211 */ /* 0x000fd600078410ff */
[----:B------:R-:W-:Y:S05]  /*55c0*/  @!P1 BRA `(.L_x_2178) ;  /* 0x00000000002c9947 */ /* 0x000fea0003800000 */
[----:B------:R-:W-:Y:S01]  /*55d0*/  LEA.HI.SX32 R54, R86, R86, 0x1b ;  /* 0x0000005656367211 */ /* 0x000fe200078fdaff */
[----:B------:R-:W-:Y:S02]  /*55e0*/  USHF.R.S32.HI UR46, URZ, 0x1f, UR7 ;  /* 0x0000001f3f2e7899 */ /* 0x000fe40008011407 */
[----:B0-----:R-:W-:Y:S01]  /*55f0*/  IMAD.WIDE.U32 R52, R48, UR7, R52 ;  /* 0x0000000730347c25 */ /* 0x001fe2000f8e0034 */
        /* <DEDUP_REMOVED lines=8> */
.L_x_2178:
[----:B------:R-:W-:Y:S05]  /*5680*/  BSYNC B0 ;  /* 0x0000000000007941 */ /* 0x000fea0003800000 */
.L_x_2177:
[----:B------:R-:W-:Y:S01]  /*5690*/  USHF.L.U64.HI UR47, UR8, 0x2, UR9 ;  /* 0x00000002082f7899 */ /* 0x000fe20008010209 */
[----:B------:R-:W-:Y:S01]  /*56a0*/  FMUL.FTZ R53, R22, R110 ;  /* 0x0000006e16357220 */ /* 0x000fe20000410000 */
[----:B------:R-:W-:Y:S01]  /*56b0*/  USHF.L.U32 UR46, UR8, 0x2, URZ ;  /* 0x00000002082e7899 */ /* 0x000fe2000800063f */
[----:B------:R-:W-:Y:S01]  /*56c0*/  LEA.HI.X R51, R132, R51, R129, 0x2, P2 ;  /* 0x0000003384337211 */ /* 0x000fe200010f1481 */
[----:B------:R-:W-:Y:S01]  /*56d0*/  BSSY B0, `(.L_x_2179) ;  /* 0x0000017000007945 */ /* 0x000fe20003800000 */
[C---:B------:R-:W-:Y:S01]  /*56e0*/  FADD.FTZ R6, R53.reuse, R6 ;  /* 0x0000000635067221 */ /* 0x040fe20000010000 */
[----:B0-----:R-:W-:Y:S02]  /*56f0*/  IMAD R52, R48, UR47, RZ ;  /* 0x0000002f30347c24 */ /* 0x001fe4000f8e02ff */
[----:B------:R-:W-:Y:S01]  /*5700*/  FFMA.FTZ R130, R53, R123, R130 ;  /* 0x0000007b35827223 */ /* 0x000fe20000010082 */
[----:B------:R-:W-:Y:S01]  /*5710*/  IADD3 R53, R86, 0x80, RZ ;  /* 0x0000008056357810 */ /* 0x000fe20007ffe0ff */
[----:B------:R-:W-:Y:S01]  /*5720*/  IMAD.WIDE.U32 R50, R48, UR46, R50 ;  /* 0x0000002e30327c25 */ /* 0x000fe2000f8e0032 */
[----:B------:R-:W-:-:S03]  /*5730*/  ISETP.GE.AND P1, PT, R126, 0x81, PT ;  /* 0x000000817e00780c */ /* 0x000fc60003f26270 */
[----:B------:R-:W-:Y:S01]  /*5740*/  FADD.FTZ R38, R117, R38 ;  /* 0x0000002675267221 */ /* 0x000fe20000010000 */
[-C--:B------:R-:W-:Y:S01]  /*5750*/  LEA.HI.SX32 R48, R53, R86.reuse, 0x1b ;  /* 0x0000005635307211 */ /* 0x080fe200078fdaff */
[----:B-1----:R-:W-:Y:S01]  /*5760*/  IMAD R105, R49, UR46, R52 ;  /* 0x0000002e31697c24 */ /* 0x002fe2000f8e0234 */
[----:B------:R-:W-:Y:S01]  /*5770*/  IADD3 R49, R86, 0x100, RZ ;  /* 0x0000010056317810 */ /* 0x000fe20007ffe0ff */
[----:B------:R-:W-:Y:S01]  /*5780*/  FADD.FTZ R52, R130, R121 ;  /* 0x0000007982347221 */ /* 0x000fe20000010000 */
[----:B------:R-:W-:Y:S02]  /*5790*/  IADD3 R55, R86, 0x180, RZ ;  /* 0x0000018056377810 */ /* 0x000fe40007ffe0ff */
[----:B------:R-:W-:Y:S02]  /*57a0*/  LEA.HI.SX32 R54, R49, R86, 0x1b ;  /* 0x0000005631367211 */ /* 0x000fe400078fdaff */
[----:B------:R-:W-:Y:S02]  /*57b0*/  LEA R49, R48, R85, 0x2 ;  /* 0x0000005530317211 */ /* 0x000fe400078e10ff */
[----:B------:R-:W-:-:S02]  /*57c0*/  ISETP.GE.AND P2, PT, R126, 0x101, PT ;  /* 0x000001017e00780c */ /* 0x000fc40003f46270 */
[----:B------:R-:W-:Y:S02]  /*57d0*/  IADD3 R51, R51, R105, RZ ;  /* 0x0000006933337210 */ /* 0x000fe40007ffe0ff */
[----:B------:R-:W0:Y:S01]  /*57e0*/  LDS R49, [R49+0x1290] ;  /* 0x0012900031317984 */ /* 0x000e220000000800 */
[----:B------:R-:W-:Y:S02]  /*57f0*/  ISETP.GE.AND P3, PT, R126, 0x181, PT ;  /* 0x000001817e00780c */ /* 0x000fe40003f66270 */
[----:B------:R-:W-:Y:S02]  /*5800*/  LEA.HI.SX32 R48, R55, R86, 0x1b ;  /* 0x0000005637307211 */ /* 0x000fe400078fdaff */
[----:B------:R-:W-:Y:S01]  /*5810*/  LEA R54, R54, R85, 0x2 ;  /* 0x0000005536367211 */ /* 0x000fe200078e10ff */
[----:B------:R-:W-:Y:S08]  /*5820*/  @!P1 BRA `(.L_x_2180) ;  /* 0x0000000000049947 */ /* 0x000ff00003800000 */
[----:B0-----:R1:W-:Y:S02]  /*5830*/  REDG.E.ADD.F32.FTZ.RN.STRONG.GPU desc[UR18][R50.64+-0x1e00], R49 ;  /* 0xffe20031320079a6 */ /* 0x0013e4000c10f392 */
.L_x_2180:
[----:B------:R-:W-:Y:S05]  /*5840*/  BSYNC B0 ;  /* 0x0000000000007941 */ /* 0x000fea0003800000 */
.L_x_2179:
[----:B01----:R0:W1:Y:S01]  /*5850*/  LDS R49, [R54+0x1490] ;  /* 0x0014900036317984 */ /* 0x0030620000000800 */
[----:B------:R-:W-:Y:S01]  /*5860*/  BSSY B0, `(.L_x_2181) ;  /* 0x0000004000007945 */ /* 0x000fe20003800000 */
[----:B------:R-:W-:-:S03]  /*5870*/  LEA R48, R48, R85, 0x2 ;  /* 0x0000005530307211 */ /* 0x000fc600078e10ff */
[----:B------:R-:W-:Y:S05]  /*5880*/  @!P2 BRA `(.L_x_2182) ;  /* 0x000000000004a947 */ /* 0x000fea0003800000 */
[----:B-1----:R2:W-:Y:S02]  /*5890*/  REDG.E.ADD.F32.FTZ.RN.STRONG.GPU desc[UR18][R50.64+-0x1c00], R49 ;  /* 0xffe40031320079a6 */ /* 0x0025e4000c10f392 */
.L_x_2182:
[----:B------:R-:W-:Y:S05]  /*58a0*/  BSYNC B0 ;  /* 0x0000000000007941 */ /* 0x000fea0003800000 */
.L_x_2181:
[----:B-12---:R1:W2:Y:S01]  /*58b0*/  LDS R49, [R48+0x1690] ;  /* 0x0016900030317984 */ /* 0x0062a20000000800 */
[----:B------:R-:W-:Y:S01]  /*58c0*/  BSSY B0, `(.L_x_2183) ;  /* 0x0000005000007945 */ /* 0x000fe20003800000 */
[C---:B------:R-:W-:Y:S02]  /*58d0*/  IADD3 R105, R86.reuse, 0x200, RZ ;  /* 0x0000020056697810 */ /* 0x040fe40007ffe0ff */
[----:B------:R-:W-:Y:S01]  /*58e0*/  IADD3 R53, R86, 0x280, RZ ;  /* 0x0000028056357810 */ /* 0x000fe20007ffe0ff */
[----:B------:R-:W-:Y:S06]  /*58f0*/  @!P3 BRA `(.L_x_2184) ;  /* 0x000000000004b947 */ /* 0x000fec0003800000 */
[----:B--2---:R3:W-:Y:S02]  /*5900*/  REDG.E.ADD.F32.FTZ.RN.STRONG.GPU desc[UR18][R50.64+-0x1a00], R49 ;  /* 0xffe60031320079a6 */ /* 0x0047e4000c10f392 */
.L_x_2184:
[----:B------:R-:W-:Y:S05]  /*5910*/  BSYNC B0 ;  /* 0x0000000000007941 */ /* 0x000fea0003800000 */
.L_x_2183:
[-C--:B-1----:R-:W-:Y:S01]  /*5920*/  LEA.HI.SX32 R48, R105, R86.reuse, 0x1b ;  /* 0x0000005669307211 */ /* 0x082fe200078fdaff */
[----:B------:R-:W-:Y:S01]  /*5930*/  BSSY B0, `(.L_x_2185) ;  /* 0x0000010000007945 */ /* 0x000fe20003800000 */
[----:B--23--:R-:W-:Y:S02]  /*5940*/  IADD3 R49, R86, 0x300, RZ ;  /* 0x0000030056317810 */ /* 0x00cfe40007ffe0ff */
[----:B------:R-:W-:Y:S02]  /*5950*/  LEA R48, R48, R85, 0x2 ;  /* 0x0000005530307211 */ /* 0x000fe400078e10ff */
[-C--:B------:R-:W-:Y:S02]  /*5960*/  LEA.HI.SX32 R110, R49, R86.reuse, 0x1b ;  /* 0x00000056316e7211 */ /* 0x080fe400078fdaff */
[----:B------:R-:W-:Y:S01]  /*5970*/  ISETP.GE.AND P6, PT, R126, 0x201, PT ;  /* 0x000002017e00780c */ /* 0x000fe20003fc6270 */
[----:B------:R1:W2:Y:S01]  /*5980*/  LDS R49, [R48+0x1890] ;  /* 0x0018900030317984 */ /* 0x0002a20000000800 */
[----:B0-----:R-:W-:-:S02]  /*5990*/  LEA.HI.SX32 R54, R53, R86, 0x1b ;  /* 0x0000005635367211 */ /* 0x001fc400078fdaff */
[----:B------:R-:W-:Y:S02]  /*59a0*/  IADD3 R53, R86, 0x380, RZ ;  /* 0x0000038056357810 */ /* 0x000fe40007ffe0ff */
[----:B------:R-:W-:Y:S02]  /*59b0*/  LEA R54, R54, R85, 0x2 ;  /* 0x0000005536367211 */ /* 0x000fe400078e10ff */
[C---:B------:R-:W-:Y:S02]  /*59c0*/  ISETP.GE.AND P1, PT, R126.reuse, 0x281, PT ;  /* 0x000002817e00780c */ /* 0x040fe40003f26270 */
[C---:B------:R-:W-:Y:S02]  /*59d0*/  ISETP.GE.AND P2, PT, R126.reuse, 0x301, PT ;  /* 0x000003017e00780c */ /* 0x040fe40003f46270 */
[C---:B------:R-:W-:Y:S02]  /*59e0*/  ISETP.GE.AND P3, PT, R126.reuse, 0x381, PT ;  /* 0x000003817e00780c */ /* 0x040fe40003f66270 */
[----:B------:R-:W-:-:S02]  /*59f0*/  ISETP.GE.AND P4, PT, R126, 0x401, PT ;  /* 0x000004017e00780c */ /* 0x000fc40003f86270 */
[----:B------:R-:W-:Y:S01]  /*5a00*/  ISETP.GE.AND P5, PT, R126, 0x481, PT ;  /* 0x000004817e00780c */ /* 0x000fe20003fa6270 */
[----:B-1----:R-:W-:-:S12]  /*5a10*/  @!P6 BRA `(.L_x_2186) ;  /* 0x000000000004e947 */ /* 0x002fd80003800000 */
[----:B--2---:R0:W-:Y:S02]  /*5a20*/  REDG.E.ADD.F32.FTZ.RN.STRONG.GPU desc[UR18][R50.64+-0x1800], R49 ;  /* 0xffe80031320079a6 */ /* 0x0041e4000c10f392 */
.L_x_2186:
[----:B------:R-:W-:Y:S05]  /*5a30*/  BSYNC B0 ;  /* 0x0000000000007941 */ /* 0x000fea0003800000 */
.L_x_2185:
[----:B0-2---:R0:W1:Y:S01]  /*5a40*/  LDS R49, [R54+0x1a90] ;  /* 0x001a900036317984 */ /* 0x0050620000000800 */
[----:B------:R-:W-:Y:S01]  /*5a50*/  BSSY B0, `(.L_x_2187) ;  /* 0x0000006000007945 */ /* 0x000fe20003800000 */
[----:B------:R-:W-:Y:S02]  /*5a60*/  IADD3 R55, R86, 0x400, RZ ;  /* 0x0000040056377810 */ /* 0x000fe40007ffe0ff */
[----:B------:R-:W-:Y:S02]  /*5a70*/  LEA.HI.SX32 R48, R53, R86, 0x1b ;  /* 0x0000005635307211 */ /* 0x000fe400078fdaff */
[----:B------:R-:W-:Y:S01]  /*5a80*/  LEA R110, R110, R85, 0x2 ;  /* 0x000000556e6e7211 */ /* 0x000fe200078e10ff */
[----:B------:R-:W-:Y:S06]  /*5a90*/  @!P1 BRA `(.L_x_2188) ;  /* 0x0000000000049947 */ /* 0x000fec0003800000 */
[----:B-1----:R2:W-:Y:S02]  /*5aa0*/  REDG.E.ADD.F32.FTZ.RN.STRONG.GPU desc[UR18][R50.64+-0x1600], R49 ;  /* 0xffea0031320079a6 */ /* 0x0025e4000c10f392 */
.L_x_2188:
[----:B------:R-:W-:Y:S05]  /*5ab0*/  BSYNC B0 ;  /* 0x0000000000007941 */ /* 0x000fea0003800000 */
.L_x_2187:
[----:B-12---:R1:W2:Y:S01]  /*5ac0*/  LDS R49, [R110+0x1c90] ;  /* 0x001c90006e317984 */ /* 0x0062a20000000800 */
[----:B------:R-:W-:Y:S01]  /*5ad0*/  BSSY B0, `(.L_x_2189) ;  /* 0x0000006000007945 */ /* 0x000fe20003800000 */
[----:B0-----:R-:W-:Y:S02]  /*5ae0*/  LEA.HI.SX32 R54, R55, R86, 0x1b ;  /* 0x0000005637367211 */ /* 0x001fe400078fdaff */
[----:B------:R-:W-:Y:S02]  /*5af0*/  IADD3 R53, R86, 0x480, RZ ;  /* 0x0000048056357810 */ /* 0x000fe40007ffe0ff */
[----:B------:R-:W-:Y:S01]  /*5b00*/  LEA R55, R48, R85, 0x2 ;  /* 0x0000005530377211 */ /* 0x000fe200078e10ff */
[----:B------:R-:W-:Y:S06]  /*5b10*/  @!P2 BRA `(.L_x_2190) ;  /* 0x000000000004a947 */ /* 0x000fec0003800000 */
[----:B--2---:R0:W-:Y:S02]  /*5b20*/  REDG.E.ADD.F32.FTZ.RN.STRONG.GPU desc[UR18][R50.64+-0x1400], R49 ;  /* 0xffec0031320079a6 */ /* 0x0041e4000c10f392 */
.L_x_2190:
[----:B------:R-:W-:Y:S05]  /*5b30*/  BSYNC B0 ;  /* 0x0000000000007941 */ /* 0x000fea0003800000 */
.L_x_2189:
[----:B0-2---:R0:W2:Y:S01]  /*5b40*/  LDS R49, [R55+0x1e90] ;  /* 0x001e900037317984 */ /* 0x0050a20000000800 */
[----:B------:R-:W-:Y:S01]  /*5b50*/  BSSY B0, `(.L_x_2191) ;  /* 0x0000005000007945 */ /* 0x000fe20003800000 */
[----:B------:R-:W-:Y:S02]  /*5b60*/  LEA.HI.SX32 R48, R53, R86, 0x1b ;  /* 0x0000005635307211 */ /* 0x000fe400078fdaff */
[----:B------:R-:W-:Y:S01]  /*5b70*/  LEA R54, R54, R85, 0x2 ;  /* 0x0000005536367211 */ /* 0x000fe200078e10ff */
[----:B------:R-:W-:Y:S06]  /*5b80*/  @!P3 BRA `(.L_x_2192) ;  /* 0x000000000004b947 */ /* 0x000fec0003800000 */
[----:B--2---:R3:W-:Y:S02]  /*5b90*/  REDG.E.ADD.F32.FTZ.RN.STRONG.GPU desc[UR18][R50.64+-0x1200], R49 ;  /* 0xffee0031320079a6 */ /* 0x0047e4000c10f392 */
.L_x_2192:
[----:B------:R-:W-:Y:S05]  /*5ba0*/  BSYNC B0 ;  /* 0x0000000000007941 */ /* 0x000fea0003800000 */
.L_x_2191:
[----:B--23--:R2:W3:Y:S01]  /*5bb0*/  LDS R49, [R54+0x2090] ;  /* 0x0020900036317984 */ /* 0x00c4e20000000800 */
[----:B------:R-:W-:Y:S01]  /*5bc0*/  BSSY B0, `(.L_x_2193) ;  /* 0x0000004000007945 */ /* 0x000fe20003800000 */
[----:B------:R-:W-:-:S03]  /*5bd0*/  LEA R48, R48, R85, 0x2 ;  /* 0x0000005530307211 */ /* 0x000fc600078e10ff */
[----:B------:R-:W-:Y:S05]  /*5be0*/  @!P4 BRA `(.L_x_2194) ;  /* 0x000000000004c947 */ /* 0x000fea0003800000 */
[----:B---3--:R4:W-:Y:S02]  /*5bf0*/  REDG.E.ADD.F32.FTZ.RN.STRONG.GPU desc[UR18][R50.64+-0x1000], R49 ;  /* 0xfff00031320079a6 */ /* 0x0089e4000c10f392 */
.L_x_2194:
[----:B------:R-:W-:Y:S05]  /*5c00*/  BSYNC B0 ;  /* 0x0000000000007941 */ /* 0x000fea0003800000 */
.L_x_2193:
[----:B---34-:R3:W4:Y:S01]  /*5c10*/  LDS R49, [R48+0x2290] ;  /* 0x0022900030317984 */ /* 0x0187220000000800 */
[----:B------:R-:W-:Y:S01]  /*5c20*/  BSSY B0, `(.L_x_2195) ;  /* 0x0000005000007945 */ /* 0x000fe20003800000 */
[C---:B------:R-:W-:Y:S02]  /*5c30*/  IADD3 R53, R86.reuse, 0x500, RZ ;  /* 0x0000050056357810 */ /* 0x040fe40007ffe0ff */
[----:B0-----:R-:W-:Y:S01]  /*5c40*/  IADD3 R55, R86, 0x580, RZ ;  /* 0x0000058056377810 */ /* 0x001fe20007ffe0ff */
[----:B------:R-:W-:Y:S06]  /*5c50*/  @!P5 BRA `(.L_x_2196) ;  /* 0x000000000004d947 */ /* 0x000fec0003800000 */
[----:B----4-:R0:W-:Y:S02]  /*5c60*/  REDG.E.ADD.F32.FTZ.RN.STRONG.GPU desc[UR18][R50.64+-0xe00], R49 ;  /* 0xfff20031320079a6 */ /* 0x0101e4000c10f392 */
.L_x_2196:
[----:B------:R-:W-:Y:S05]  /*5c70*/  BSYNC B0 ;  /* 0x0000000000007941 */ /* 0x000fea0003800000 */
.L_x_2195:
[-C--:B---3--:R-:W-:Y:S01]  /*5c80*/  LEA.HI.SX32 R48, R53, R86.reuse, 0x1b ;  /* 0x0000005635307211 */ /* 0x088fe200078fdaff */
[----:B------:R-:W-:Y:S01]  /*5c90*/  BSSY B0, `(.L_x_2197) ;  /* 0x0000010000007945 */ /* 0x000fe20003800000 */
[----:B0---4-:R-:W-:Y:S02]  /*5ca0*/  IADD3 R49, R86, 0x600, RZ ;  /* 0x0000060056317810 */ /* 0x011fe40007ffe0ff */
[----:B------:R-:W-:Y:S02]  /*5cb0*/  LEA R48, R48, R85, 0x2 ;  /* 0x0000005530307211 */ /* 0x000fe400078e10ff */
[-C--:B-1----:R-:W-:Y:S02]  /*5cc0*/  LEA.HI.SX32 R110, R49, R86.reuse, 0x1b ;  /* 0x00000056316e7211 */ /* 0x082fe400078fdaff */
[----:B------:R-:W-:Y:S01]  /*5cd0*/  ISETP.GE.AND P6, PT, R126, 0x501, PT ;  /* 0x000005017e00780c */ /* 0x000fe20003fc6270 */
[----:B------:R0:W1:Y:S01]  /*5ce0*/  LDS R49, [R48+0x2490] ;  /* 0x0024900030317984 */ /* 0x0000620000000800 */
[----:B--2---:R-:W-:-:S02]  /*5cf0*/  LEA.HI.SX32 R54, R55, R86, 0x1b ;  /* 0x0000005637367211 */ /* 0x004fc400078fdaff */
[----:B------:R-:W-:Y:S02]  /*5d00*/  IADD3 R53, R86, 0x680, RZ ;  /* 0x0000068056357810 */ /* 0x000fe40007ffe0ff */
[----:B------:R-:W-:Y:S02]  /*5d10*/  LEA R54, R54, R85, 0x2 ;  /* 0x0000005536367211 */ /* 0x000fe400078e10ff */
[C---:B------:R-:W-:Y:S02]  /*5d20*/  ISETP.GE.AND P1, PT, R126.reuse, 0x581, PT ;  /* 0x000005817e00780c */ /* 0x040fe40003f26270 */
[C---:B------:R-:W-:Y:S02]  /*5d30*/  ISETP.GE.AND P2, PT, R126.reuse, 0x601, PT ;  /* 0x000006017e00780c */ /* 0x040fe40003f46270 */
[C---:B------:R-:W-:Y:S02]  /*5d40*/  ISETP.GE.AND P3, PT, R126.reuse, 0x681, PT ;  /* 0x000006817e00780c */ /* 0x040fe40003f66270 */
[----:B------:R-:W-:-:S02]  /*5d50*/  ISETP.GE.AND P4, PT, R126, 0x701, PT ;  /* 0x000007017e00780c */ /* 0x000fc40003f86270 */
[----:B------:R-:W-:Y:S01]  /*5d60*/  ISETP.GE.AND P5, PT, R126, 0x781, PT ;  /* 0x000007817e00780c */ /* 0x000fe20003fa6270 */
[----:B0-----:R-:W-:-:S12]  /*5d70*/  @!P6 BRA `(.L_x_2198) ;  /* 0x000000000004e947 */ /* 0x001fd80003800000 */
[----:B-1----:R0:W-:Y:S02]  /*5d80*/  REDG.E.ADD.F32.FTZ.RN.STRONG.GPU desc[UR18][R50.64+-0xc00], R49 ;  /* 0xfff40031320079a6 */ /* 0x0021e4000c10f392 */
.L_x_2198:
[----:B------:R-:W-:Y:S05]  /*5d90*/  BSYNC B0 ;  /* 0x0000000000007941 */ /* 0x000fea0003800000 */
.L_x_2197:
[----:B01----:R0:W1:Y:S01]  /*5da0*/  LDS R49, [R54+0x2690] ;  /* 0x0026900036317984 */ /* 0x0030620000000800 */
[----:B------:R-:W-:Y:S01]  /*5db0*/  BSSY B0, `(.L_x_2199) ;  /* 0x0000006000007945 */ /* 0x000fe20003800000 */
[----:B------:R-:W-:Y:S02]  /*5dc0*/  IADD3 R55, R86, 0x700, RZ ;  /* 0x0000070056377810 */ /* 0x000fe40007ffe0ff */
[----:B------:R-:W-:Y:S02]  /*5dd0*/  LEA.HI.SX32 R48, R53, R86, 0x1b ;  /* 0x0000005635307211 */ /* 0x000fe400078fdaff */
[----:B------:R-:W-:Y:S01]  /*5de0*/  LEA R110, R110, R85, 0x2 ;  /* 0x000000556e6e7211 */ /* 0x000fe200078e10ff */
[----:B------:R-:W-:Y:S06]  /*5df0*/  @!P1 BRA `(.L_x_2200) ;  /* 0x0000000000049947 */ /* 0x000fec0003800000 */
[----:B-1----:R2:W-:Y:S02]  /*5e00*/  REDG.E.ADD.F32.FTZ.RN.STRONG.GPU desc[UR18][R50.64+-0xa00], R49 ;  /* 0xfff60031320079a6 */ /* 0x0025e4000c10f392 */
.L_x_2200:
[----:B------:R-:W-:Y:S05]  /*5e10*/  BSYNC B0 ;  /* 0x0000000000007941 */ /* 0x000fea0003800000 */
.L_x_2199:
[----:B-12---:R1:W2:Y:S01]  /*5e20*/  LDS R49, [R110+0x2890] ;  /* 0x002890006e317984 */ /* 0x0062a20000000800 */
[----:B------:R-:W-:Y:S01]  /*5e30*/  BSSY B0, `(.L_x_2201) ;  /* 0x0000006000007945 */ /* 0x000fe20003800000 */
[----:B0-----:R-:W-:Y:S02]  /*5e40*/  LEA.HI.SX32 R54, R55, R86, 0x1b ;  /* 0x0000005637367211 */ /* 0x001fe400078fdaff */
[----:B------:R-:W-:Y:S02]  /*5e50*/  IADD3 R53, R86, 0x780, RZ ;  /* 0x0000078056357810 */ /* 0x000fe40007ffe0ff */
[----:B------:R-:W-:Y:S01]  /*5e60*/  LEA R55, R48, R85, 0x2 ;  /* 0x0000005530377211 */ /* 0x000fe200078e10ff */
[----:B------:R-:W-:Y:S06]  /*5e70*/  @!P2 BRA `(.L_x_2202) ;  /* 0x000000000004a947 */ /* 0x000fec0003800000 */
[----:B--2---:R0:W-:Y:S02]  /*5e80*/  REDG.E.ADD.F32.FTZ.RN.STRONG.GPU desc[UR18][R50.64+-0x800], R49 ;  /* 0xfff80031320079a6 */ /* 0x0041e4000c10f392 */
.L_x_2202:
[----:B------:R-:W-:Y:S05]  /*5e90*/  BSYNC B0 ;  /* 0x0000000000007941 */ /* 0x000fea0003800000 */
.L_x_2201:
[----:B0-2---:R0:W2:Y:S01]  /*5ea0*/  LDS R49, [R55+0x2a90] ;  /* 0x002a900037317984 */ /* 0x0050a20000000800 */
[----:B------:R-:W-:Y:S01]  /*5eb0*/  BSSY B0, `(.L_x_2203) ;  /* 0x0000005000007945 */ /* 0x000fe20003800000 */
[----:B------:R-:W-:Y:S02]  /*5ec0*/  LEA.HI.SX32 R48, R53, R86, 0x1b ;  /* 0x0000005635307211 */ /* 0x000fe400078fdaff */
[----:B------:R-:W-:Y:S01]  /*5ed0*/  LEA R54, R54, R85, 0x2 ;  /* 0x0000005536367211 */ /* 0x000fe200078e10ff */
[----:B------:R-:W-:Y:S06]  /*5ee0*/  @!P3 BRA `(.L_x_2204) ;  /* 0x000000000004b947 */ /* 0x000fec0003800000 */
[----:B--2---:R3:W-:Y:S02]  /*5ef0*/  REDG.E.ADD.F32.FTZ.RN.STRONG.GPU desc[UR18][R50.64+-0x600], R49 ;  /* 0xfffa0031320079a6 */ /* 0x0047e4000c10f392 */
.L_x_2204:
[----:B------:R-:W-:Y:S05]  /*5f00*/  BSYNC B0 ;  /* 0x0000000000007941 */ /* 0x000fea0003800000 */
.L_x_2203:
[----:B--23--:R2:W3:Y:S01]  /*5f10*/  LDS R49, [R54+0x2c90] ;  /* 0x002c900036317984 */ /* 0x00c4e20000000800 */
[----:B------:R-:W-:Y:S01]  /*5f20*/  BSSY B0, `(.L_x_2205) ;  /* 0x0000004000007945 */ /* 0x000fe20003800000 */
[----:B------:R-:W-:-:S03]  /*5f30*/  LEA R48, R48, R85, 0x2 ;  /* 0x0000005530307211 */ /* 0x000fc600078e10ff */
[----:B------:R-:W-:Y:S05]  /*5f40*/  @!P4 BRA `(.L_x_2206) ;  /* 0x000000000004c947 */ /* 0x000fea0003800000 */
[----:B---3--:R4:W-:Y:S02]  /*5f50*/  REDG.E.ADD.F32.FTZ.RN.STRONG.GPU desc[UR18][R50.64+-0x400], R49 ;  /* 0xfffc0031320079a6 */ /* 0x0089e4000c10f392 */
.L_x_2206:
[----:B------:R-:W-:Y:S05]  /*5f60*/  BSYNC B0 ;  /* 0x0000000000007941 */ /* 0x000fea0003800000 */
.L_x_2205:
[----:B---34-:R3:W4:Y:S01]  /*5f70*/  LDS R49, [R48+0x2e90] ;  /* 0x002e900030317984 */ /* 0x0187220000000800 */
[----:B------:R-:W-:Y:S04]  /*5f80*/  BSSY B0, `(.L_x_2207) ;  /* 0x0000003000007945 */ /* 0x000fe80003800000 */
[----:B------:R-:W-:Y:S05]  /*5f90*/  @!P5 BRA `(.L_x_2208) ;  /* 0x000000000004d947 */ /* 0x000fea0003800000 */
[----:B----4-:R4:W-:Y:S02]  /*5fa0*/  REDG.E.ADD.F32.FTZ.RN.STRONG.GPU desc[UR18][R50.64+-0x200], R49 ;  /* 0xfffe0031320079a6 */ /* 0x0109e4000c10f392 */
.L_x_2208:
[----:B------:R-:W-:Y:S05]  /*5fb0*/  BSYNC B0 ;  /* 0x0000000000007941 */ /* 0x000fea0003800000 */
.L_x_2207:
[----:B----4-:R-:W4:Y:S01]  /*5fc0*/  LDL R50, [R1+0x2c] ;  /* 0x00002c0001327983 */ /* 0x010f220000100800 */
[----:B------:R-:W5:Y:S03]  /*5fd0*/  S2R R51, SR_LANEID ;  /* 0x0000000000337919 */ /* 0x000f660000000000 */
[----:B---3--:R-:W3:Y:S04]  /*5fe0*/  SHFL.DOWN PT, R48, R119, 0x1, 0x1f ;  /* 0x08201f0077307f89 */ /* 0x008ee800000e0000 */
[----:B------:R-:W0:Y:S01]  /*5ff0*/  SHFL.DOWN PT, R49, R52, 0x1, 0x1f ;  /* 0x08201f0034317f89 */ /* 0x000e2200000e0000 */
[----:B-----5:R-:W-:-:S13]  /*6000*/  ISETP.GT.AND P1, PT, R51, 0x1e, PT ;  /* 0x0000001e3300780c */ /* 0x020fda0003f24270 */
[----:B---3--:R-:W-:Y:S01]  /*6010*/  @!P1 FADD.FTZ R119, R119, R48 ;  /* 0x0000003077779221 */ /* 0x008fe20000010000 */
[----:B0-----:R-:W-:-:S04]  /*6020*/  @!P1 FADD.FTZ R52, R52, R49 ;  /* 0x0000003134349221 */ /* 0x001fc80000010000 */
[----:B------:R-:W0:Y:S04]  /*6030*/  SHFL.DOWN PT, R48, R119, 0x2, 0x1f ;  /* 0x08401f0077307f89 */ /* 0x000e2800000e0000 */
[----:B------:R-:W3:Y:S01]  /*6040*/  SHFL.DOWN PT, R49, R52, 0x2, 0x1f ;  /* 0x08401f0034317f89 */ /* 0x000ee200000e0000 */
[----:B------:R-:W-:-:S13]  /*6050*/  ISETP.GT.AND P1, PT, R51, 0x1d, PT ;  /* 0x0000001d3300780c */ /* 0x000fda0003f24270 */
[----:B0-----:R-:W-:Y:S01]  /*6060*/  @!P1 FADD.FTZ R119, R119, R48 ;  /* 0x0000003077779221 */ /* 0x001fe20000010000 */
[----:B---3--:R-:W-:-:S04]  /*6070*/  @!P1 FADD.FTZ R52, R52, R49 ;  /* 0x0000003134349221 */ /* 0x008fc80000010000 */
        /* <DEDUP_REMOVED lines=22> */
[----:B---3--:R-:W-:-:S04]  /*61e0*/  @!P1 FADD.FTZ R52, R52, R49 ;  /* 0x0000003134349221 */ /* 0x008fc80000010000 */
[----:B------:R-:W-:Y:S01]  /*61f0*/  MOV R53, R119 ;  /* 0x0000007700357202 */ /* 0x000fe20000000f00 */
        /* <DEDUP_REMOVED lines=26> */
[----:B----4-:R0:W-:Y:S01]  /*63a0*/  @!P2 STS.64 [R50+0x3198], R52 ;  /* 0x003198343200a388 */ /* 0x0101e20000000a00 */
[----:B------:R-:W-:Y:S06]  /*63b0*/  BAR.SYNC.DEFER_BLOCKING 0x0 ;  /* 0x0000000000007b1d */ /* 0x000fec0000010000 */
[----:B------:R-:W-:Y:S05]  /*63c0*/  @P0 BRA `(.L_x_2210) ;  /* 0x0000000000580947 */ /* 0x000fea0003800000 */
[----:B------:R-:W3:Y:S01]  /*63d0*/  S2UR UR47, SR_CgaCtaId ;  /* 0x00000000002f79c3 */ /* 0x000ee20000008800 */
[----:B------:R-:W-:Y:S01]  /*63e0*/  UMOV UR46, 0x400 ;  /* 0x00000400002e7882 */ /* 0x000fe20000000000 */
[----:B------:R-:W-:Y:S01]  /*63f0*/  UISETP.NE.AND UP0, UPT, UR13, UR52, UPT ;  /* 0x000000340d00728c */ /* 0x000fe2000bf05270 */
[----:B--2---:R-:W-:-:S05]  /*6400*/  MOV R54, UR7 ;  /* 0x0000000700367c02 */ /* 0x004fca0008000f00 */
[----:B------:R-:W-:Y:S01]  /*6410*/  PLOP3.LUT P0, PT, PT, PT, UP0, 0x80, 0x0 ;  /* 0x000000000000781c */ /* 0x000fe20003f0f008 */
[----:B---3--:R-:W-:-:S06]  /*6420*/  ULEA UR46, UR47, UR46, 0x18 ;  /* 0x0000002e2f2e7291 */ /* 0x008fcc000f8ec03f */
[----:B------:R-:W-:-:S04]  /*6430*/  MOV R85, UR46 ;  /* 0x0000002e00557c02 */ /* 0x000fc80008000f00 */
[----:B------:R-:W-:Y:S01]  /*6440*/  LEA R89, R54, R85, 0x2 ;  /* 0x0000005536597211 */ /* 0x000fe200078e10ff */
[----:B0-----:R-:W0:Y:S04]  /*6450*/  LDS.128 R48, [R85+0x31a0] ;  /* 0x0031a00055307984 */ /* 0x001e280000000c00 */
[----:B------:R-:W2:Y:S04]  /*6460*/  LDS.64 R54, [R85+0x31b0] ;  /* 0x0031b00055367984 */ /* 0x000ea80000000a00 */
[----:B------:R-:W3:Y:S04]  /*6470*/  @P0 LDS R90, [R89+0x51e0] ;  /* 0x0051e000595a0984 */ /* 0x000ee80000000800 */
[----:B------:R-:W4:Y:S01]  /*6480*/  @P0 LDS R87, [R89+0x4de0] ;  /* 0x004de00059570984 */ /* 0x000f220000000800 */
[----:B0-----:R-:W-:Y:S01]  /*6490*/  FADD.FTZ R88, R53, R49 ;  /* 0x0000003135587221 */ /* 0x001fe20000010000 */
[----:B------:R-:W-:-:S03]  /*64a0*/  FADD.FTZ R49, R52, R48 ;  /* 0x0000003034317221 */ /* 0x000fc60000010000 */
[----:B------:R-:W-:Y:S01]  /*64b0*/  FADD.FTZ R88, R51, R88 ;  /* 0x0000005833587221 */ /* 0x000fe20000010000 */
[----:B------:R-:W-:-:S03]  /*64c0*/  FADD.FTZ R49, R50, R49 ;  /* 0x0000003132317221 */ /* 0x000fc60000010000 */
[----:B--2---:R-:W-:Y:S01]  /*64d0*/  FADD.FTZ R53, R88, R55 ;  /* 0x0000003758357221 */ /* 0x004fe20000010000 */
[----:B------:R-:W-:-:S03]  /*64e0*/  FADD.FTZ R52, R49, R54 ;  /* 0x0000003631347221 */ /* 0x000fc60000010000 */
[----:B---3--:R-:W-:Y:S01]  /*64f0*/  @P0 FADD.FTZ R53, R53, R90 ;  /* 0x0000005a35350221 */ /* 0x008fe20000010000 */
[----:B----4-:R-:W-:-:S04]  /*6500*/  @P0 FADD.FTZ R52, R52, R87 ;  /* 0x0000005734340221 */ /* 0x010fc80000010000 */
[----:B------:R3:W-:Y:S04]  /*6510*/  STS [R89+0x51e0], R53 ;  /* 0x0051e03559007388 */ /* 0x0007e80000000800 */
[----:B------:R3:W-:Y:S02]  /*6520*/  STS [R89+0x4de0], R52 ;  /* 0x004de03459007388 */ /* 0x0007e40000000800 */
.L_x_2210:
[----:B------:R-:W-:Y:S05]  /*6530*/  BSYNC B0 ;  /* 0x0000000000007941 */ /* 0x000fea0003800000 */
.L_x_2209:
[----:B------:R-:W-:Y:S02]  /*6540*/  UIADD3 UR7, UR7, 0x1, URZ ;  /* 0x0000000107077890 */ /* 0x000fe4000fffe03f */
[----:B------:R-:W-:Y:S02]  /*6550*/  UIADD3 UR8, UP1, UR8, 0x1, URZ ;  /* 0x0000000108087890 */ /* 0x000fe4000ff3e03f */
[----:B------:R-:W-:Y:S02]  /*6560*/  UISETP.GE.AND UP0, UPT, UR7, UR53, UPT ;  /* 0x000000350700728c */ /* 0x000fe4000bf06270 */
[----:B------:R-:W-:-:S04]  /*6570*/  UIADD3.X UR9, URZ, UR9, URZ, UP1, !UPT ;  /* 0x000000093f097290 */ /* 0x000fc80008ffe43f */
[----:B------:R-:W-:-:S13]  /*6580*/  PLOP3.LUT P0, PT, PT, PT, UP0, 0x80, 0x0 ;  /* 0x000000000000781c */ /* 0x000fda0003f0f008 */
[----:B------:R-:W-:Y:S05]  /*6590*/  @!P0 BRA `(.L_x_2211) ;  /* 0xffffffc400f48947 */ /* 0x000fea000383ffff */
.L_x_2167:
[----:B0-----:R-:W4:Y:S01]  /*65a0*/  LDL.LU R50, [R1+0x34] ;  /* 0x0000340001327983 */ /* 0x001f220000300800 */
[----:B------:R-:W-:Y:S02]  /*65b0*/  F2FP.F16.F32.PACK_AB R22, R15, R16 ;  /* 0x000000100f16723e */ /* 0x000fe400000000ff */
[----:B------:R-:W-:Y:S01]  /*65c0*/  F2FP.F16.F32.PACK_AB R23, R13, R14 ;  /* 0x0000000e0d17723e */ /* 0x000fe200000000ff */
[----:B------:R-:W5:Y:S01]  /*65d0*/  LDL.LU R49, [R1+0x30] ;  /* 0x0000300001317983 */ /* 0x000f620000300800 */
[----:B------:R-:W-:Y:S01]  /*65e0*/  F2FP.F16.F32.PACK_AB R21, R17, R18 ;  /* 0x000000121115723e */ /* 0x000fe200000000ff */
[----:B------:R-:W-:Y:S01]  /*65f0*/  USHF.R.S32.HI UR30, URZ, 0x1f, UR10 ;  /* 0x0000001f3f1e7899 */ /* 0x000fe2000801140a */
[----:B------:R-:W-:Y:S01]  /*6600*/  F2FP.F16.F32.PACK_AB R20, R19, R20 ;  /* 0x000000141314723e */ /* 0x000fe200000000ff */
[----:B------:R-:W-:Y:S01]  /*6610*/  BAR.SYNC.DEFER_BLOCKING 0x0 ;  /* 0x0000000000007b1d */ /* 0x000fe20000010000 */
[----:B------:R-:W-:Y:S01]  /*6620*/  F2FP.F16.F32.PACK_AB R15, R5, R6 ;  /* 0x00000006050f723e */ /* 0x000fe200000000ff */
[----:B------:R-:W-:Y:S01]  /*6630*/  USHF.R.S32.HI UR27, URZ, 0x1f, UR26 ;  /* 0x0000001f3f1b7899 */ /* 0x000fe2000801141a */
[----:B------:R-:W-:Y:S01]  /*6640*/  F2FP.F16.F32.PACK_AB R14, R7, R8 ;  /* 0x00000008070e723e */ /* 0x000fe200000000ff */
[----:B------:R-:W-:Y:S01]  /*6650*/  USHF.R.S32.HI UR31, URZ, 0x1f, UR11 ;  /* 0x0000001f3f1f7899 */ /* 0x000fe2000801140b */
[----:B------:R-:W-:-:S03]  /*6660*/  F2FP.F16.F32.PACK_AB R13, R9, R10 ;  /* 0x0000000a090d723e */ /* 0x000fc600000000ff */
[----:B------:R-:W0:Y:S01]  /*6670*/  LDC.64 R4, c[0x0][0x388] ;  /* 0x0000e200ff047b82 */ /* 0x000e220000000a00 */
[----:B------:R-:W-:Y:S01]  /*6680*/  F2FP.F16.F32.PACK_AB R12, R11, R12 ;  /* 0x0000000c0b0c723e */ /* 0x000fe200000000ff */
[----:B------:R-:W-:Y:S01]  /*6690*/  ULDC.64 UR28, c[0x0][0x390] ;  /* 0x0000e400001c7ab9 */ /* 0x000fe20000000a00 */
[----:B------:R-:W-:Y:S01]  /*66a0*/  SHF.L.U32 R48, R86, 0x1, RZ ;  /* 0x0000000156307819 */ /* 0x000fe200000006ff */
[----:B------:R-:W-:Y:S01]  /*66b0*/  UIMAD UR7, UR30, UR28, URZ ;  /* 0x0000001c1e0772a4 */ /* 0x000fe2000f8e023f */
[----:B------:R-:W-:Y:S01]  /*66c0*/  F2FP.F16.F32.PACK_AB R69, R65, R66 ;  /* 0x000000424145723e */ /* 0x000fe200000000ff */
[----:B------:R-:W-:Y:S01]  /*66d0*/  UIMAD.WIDE.U32 UR8, UR10, UR28, UR26 ;  /* 0x0000001c0a0872a5 */ /* 0x000fe2000f8e001a */
[----:B------:R-:W-:Y:S01]  /*66e0*/  LOP3.LUT R48, R48, 0xffffffc0, RZ, 0xc0, !PT ;  /* 0xffffffc030307812 */ /* 0x000fe200078ec0ff */
[----:B------:R-:W1:Y:S01]  /*66f0*/  LDC.64 R6, c[0x0][0x3e0] ;  /* 0x0000f800ff067b82 */ /* 0x000e620000000a00 */
[----:B------:R-:W-:Y:S01]  /*6700*/  UIMAD UR7, UR10, UR29, UR7 ;  /* 0x0000001d0a0772a4 */ /* 0x000fe2000f8e0207 */
[----:B------:R-:W-:Y:S01]  /*6710*/  F2FP.F16.F32.PACK_AB R70, R63, R64 ;  /* 0x000000403f46723e */ /* 0x000fe200000000ff */
[----:B------:R-:W-:Y:S01]  /*6720*/  UISETP.GT.AND UP0, UPT, UR13, 0x1, UPT ;  /* 0x000000010d00788c */ /* 0x000fe2000bf04270 */
[----:B------:R-:W-:Y:S01]  /*6730*/  MOV R3, UR9 ;  /* 0x0000000900037c02 */ /* 0x000fe20008000f00 */
[----:B------:R-:W-:Y:S01]  /*6740*/  UIADD3 UR7, UR9, UR7, URZ ;  /* 0x0000000709077290 */ /* 0x000fe2000fffe03f */
[----:B------:R-:W-:Y:S01]  /*6750*/  MOV R2, UR8 ;  /* 0x0000000800027c02 */ /* 0x000fe20008000f00 */
[----:B------:R-:W-:Y:S01]  /*6760*/  ULDC.64 UR28, c[0x0][0x3b0] ;  /* 0x0000ec00001c7ab9 */ /* 0x000fe20000000a00 */
[----:B------:R-:W-:Y:S01]  /*6770*/  LOP3.LUT R48, R48, 0x1f, R86, 0xf8, !PT ;  /* 0x0000001f30307812 */ /* 0x000fe200078ef856 */
[----:B------:R-:W-:Y:S01]  /*6780*/  UIMAD.WIDE.U32 UR8, UR10, UR28, UR26 ;  /* 0x0000001c0a0872a5 */ /* 0x000fe2000f8e001a */
[----:B------:R-:W-:Y:S01]  /*6790*/  F2FP.F16.F32.PACK_AB R71, R61, R62 ;  /* 0x0000003e3d47723e */ /* 0x000fe200000000ff */
[----:B------:R-:W-:Y:S01]  /*67a0*/  UIADD3 UR50, UP1, UR50, -0x1000, URZ ;  /* 0xfffff00032327890 */ /* 0x000fe2000ff3e03f */
[----:B------:R-:W-:Y:S01]  /*67b0*/  MOV R3, UR7 ;  /* 0x0000000700037c02 */ /* 0x000fe20008000f00 */
[----:B------:R-:W-:-:S02]  /*67c0*/  UIMAD UR7, UR30, UR28, URZ ;  /* 0x0000001c1e0772a4 */ /* 0x000fc4000f8e023f */
[----:B------:R-:W-:Y:S01]  /*67d0*/  UIADD3 UR14, UP2, UR14, -0x1000, URZ ;  /* 0xfffff0000e0e7890 */ /* 0x000fe2000ff5e03f */
[C---:B0-----:R-:W-:Y:S01]  /*67e0*/  IMAD R0, R4.reuse, UR31, RZ ;  /* 0x0000001f04007c24 */ /* 0x041fe2000f8e02ff */
[----:B------:R-:W-:Y:S01]  /*67f0*/  UIMAD UR7, UR10, UR29, UR7 ;  /* 0x0000001d0a0772a4 */ /* 0x000fe2000f8e0207 */
[----:B------:R-:W-:Y:S01]  /*6800*/  IMAD.WIDE.U32 R2, R4, UR11, R2 ;  /* 0x0000000b04027c25 */ /* 0x000fe2000f8e0002 */
[----:B------:R-:W-:Y:S02]  /*6810*/  UIADD3 UR16, UP3, UR16, -0x1000, URZ ;  /* 0xfffff00010107890 */ /* 0x000fe4000ff7e03f */
[----:B------:R-:W-:Y:S01]  /*6820*/  UIADD3 UR7, UR9, UR7, URZ ;  /* 0x0000000709077290 */ /* 0x000fe2000fffe03f */
[----:B------:R-:W-:Y:S01]  /*6830*/  IMAD R5, R5, UR11, R0 ;  /* 0x0000000b05057c24 */ /* 0x000fe2000f8e0200 */
[----:B------:R-:W-:Y:S01]  /*6840*/  UIADD3 UR48, UP4, UR48, -0x1000, URZ ;  /* 0xfffff00030307890 */ /* 0x000fe2000ff9e03f */
[----:B-1----:R-:W-:Y:S01]  /*6850*/  LEA R4, P0, R2, R6, 0x1 ;  /* 0x0000000602047211 */ /* 0x002fe200078008ff */
[----:B------:R-:W-:-:S02]  /*6860*/  UIADD3 UR6, UR6, -0x800, URZ ;  /* 0xfffff80006067890 */ /* 0x000fc4000fffe03f */
[----:B------:R-:W-:Y:S01]  /*6870*/  IADD3 R0, R3, R5, RZ ;  /* 0x0000000503007210 */ /* 0x000fe20007ffe0ff */
[----:B------:R-:W-:Y:S02]  /*6880*/  UIADD3.X UR51, UR51, -0x1, URZ, UP1, !UPT ;  /* 0xffffffff33337890 */ /* 0x000fe40008ffe43f */
[----:B------:R-:W-:Y:S01]  /*6890*/  UIADD3.X UR15, UR15, -0x1, URZ, UP2, !UPT ;  /* 0xffffffff0f0f7890 */ /* 0x000fe200097fe43f */
[----:B------:R-:W-:Y:S01]  /*68a0*/  LEA.HI.X R5, R2, R7, R0, 0x1, P0 ;  /* 0x0000000702057211 */ /* 0x000fe200000f0c00 */
[----:B------:R-:W-:Y:S02]  /*68b0*/  UIADD3.X UR17, UR17, -0x1, URZ, UP3, !UPT ;  /* 0xffffffff11117890 */ /* 0x000fe40009ffe43f */
[----:B------:R-:W-:Y:S01]  /*68c0*/  UIADD3.X UR49, UR49, -0x1, URZ, UP4, !UPT ;  /* 0xffffffff31317890 */ /* 0x000fe2000a7fe43f */
[----:B------:R-:W-:-:S04]  /*68d0*/  IMAD.WIDE R2, R48, 0x10, R4 ;  /* 0x0000001030027825 */ /* 0x000fc800078e0204 */
[----:B----4-:R-:W-:Y:S01]  /*68e0*/  FADD.FTZ R0, R50, R68 ;  /* 0x0000004432007221 */ /* 0x010fe20000010000 */
[----:B------:R-:W-:Y:S01]  /*68f0*/  F2FP.F16.F32.PACK_AB R68, R67, R68 ;  /* 0x000000444344723e */ /* 0x000fe200000000ff */
[----:B-----5:R-:W-:Y:S02]  /*6900*/  STS.128 [R49], R20 ;  /* 0x0000001431007388 */ /* 0x020fe40000000c00 */
[----:B------:R-:W-:Y:S02]  /*6910*/  FADD.FTZ R5, R0, R67 ;  /* 0x0000004300057221 */ /* 0x000fe40000010000 */
[----:B------:R0:W-:Y:S01]  /*6920*/  STS.128 [R49+0x10], R12 ;  /* 0x0000100c31007388 */ /* 0x0001e20000000c00 */
[----:B------:R-:W-:-:S03]  /*6930*/  NOP ;  /* 0x0000000000007918 */ /* 0x000fc60000000000 */
[----:B------:R-:W1:Y:S01]  /*6940*/  LDS.128 R8, [R84] ;  /* 0x0000000054087984 */ /* 0x000e620000000c00 */
[----:B------:R-:W-:-:S03]  /*6950*/  FADD.FTZ R0, R5, R66 ;  /* 0x0000004205007221 */ /* 0x000fc60000010000 */
[----:B------:R-:W4:Y:S01]  /*6960*/  LDS.128 R16, [R84+0x200] ;  /* 0x0002000054107984 */ /* 0x000f220000000c00 */
[----:B------:R-:W-:-:S04]  /*6970*/  FADD.FTZ R65, R0, R65 ;  /* 0x0000004100417221 */ /* 0x000fc80000010000 */
[----:B------:R-:W-:Y:S01]  /*6980*/  FADD.FTZ R64, R65, R64 ;  /* 0x0000004041407221 */ /* 0x000fe20000010000 */
[----:B0-----:R-:W-:Y:S02]  /*6990*/  F2FP.F16.F32.PACK_AB R15, R37, R38 ;  /* 0x00000026250f723e */ /* 0x001fe400000000ff */
[----:B------:R-:W-:Y:S01]  /*69a0*/  F2FP.F16.F32.PACK_AB R14, R39, R56 ;  /* 0x00000038270e723e */ /* 0x000fe200000000ff */
[----:B------:R-:W-:Y:S01]  /*69b0*/  FADD.FTZ R63, R64, R63 ;  /* 0x0000003f403f7221 */ /* 0x000fe20000010000 */
[----:B------:R-:W-:Y:S02]  /*69c0*/  F2FP.F16.F32.PACK_AB R13, R57, R58 ;  /* 0x0000003a390d723e */ /* 0x000fe400000000ff */
[----:B------:R-:W-:Y:S01]  /*69d0*/  F2FP.F16.F32.PACK_AB R12, R59, R60 ;  /* 0x0000003c3b0c723e */ /* 0x000fe200000000ff */
[----:B------:R-:W-:-:S04]  /*69e0*/  FADD.FTZ R62, R63, R62 ;  /* 0x0000003e3f3e7221 */ /* 0x000fc80000010000 */
[----:B------:R-:W-:-:S04]  /*69f0*/  FADD.FTZ R61, R62, R61 ;  /* 0x0000003d3e3d7221 */ /* 0x000fc80000010000 */
[----:B------:R-:W-:-:S04]  /*6a00*/  FADD.FTZ R60, R61, R60 ;  /* 0x0000003c3d3c7221 */ /* 0x000fc80000010000 */
[----:B------:R-:W-:-:S04]  /*6a10*/  FADD.FTZ R59, R60, R59 ;  /* 0x0000003b3c3b7221 */ /* 0x000fc80000010000 */
[----:B------:R-:W-:-:S04]  /*6a20*/  FADD.FTZ R58, R59, R58 ;  /* 0x0000003a3b3a7221 */ /* 0x000fc80000010000 */
[----:B------:R-:W-:Y:S01]  /*6a30*/  FADD.FTZ R57, R58, R57 ;  /* 0x000000393a397221 */ /* 0x000fe20000010000 */
[----:B-1----:R0:W-:Y:S03]  /*6a40*/  STG.E.128 desc[UR18][R2.64+-0x1000], R8 ;  /* 0xfff0000802007986 */ /* 0x0021e6000c101d12 */
[----:B------:R-:W-:Y:S01]  /*6a50*/  FADD.FTZ R56, R57, R56 ;  /* 0x0000003839387221 */ /* 0x000fe20000010000 */
[----:B----4-:R1:W-:Y:S03]  /*6a60*/  STG.E.128 desc[UR18][R2.64+-0xe00], R16 ;  /* 0xfff2001002007986 */ /* 0x0103e6000c101d12 */
[----:B------:R-:W-:Y:S01]  /*6a70*/  FADD.FTZ R39, R56, R39 ;  /* 0x0000002738277221 */ /* 0x000fe20000010000 */
[----:B------:R-:W-:Y:S03]  /*6a80*/  BAR.SYNC.DEFER_BLOCKING 0x0 ;  /* 0x0000000000007b1d */ /* 0x000fe60000010000 */
[----:B------:R-:W-:-:S05]  /*6a90*/  FADD.FTZ R38, R39, R38 ;  /* 0x0000002627267221 */ /* 0x000fca0000010000 */
[----:B0-----:R-:W0:Y:S01]  /*6aa0*/  LDC.64 R8, c[0x0][0x3a8] ;  /* 0x0000ea00ff087b82 */ /* 0x001e220000000a00 */
[----:B-1----:R-:W-:Y:S02]  /*6ab0*/  MOV R3, UR9 ;  /* 0x0000000900037c02 */ /* 0x002fe40008000f00 */
[----:B------:R-:W-:-:S05]  /*6ac0*/  MOV R2, UR8 ;  /* 0x0000000800027c02 */ /* 0x000fca0008000f00 */
[----:B------:R-:W1:Y:S01]  /*6ad0*/  LDC.64 R10, c[0x0][0x3f0] ;  /* 0x0000fc00ff0a7b82 */ /* 0x000e620000000a00 */
[----:B------:R-:W-:Y:S01]  /*6ae0*/  MOV R3, UR7 ;  /* 0x0000000700037c02 */ /* 0x000fe20008000f00 */
[----:B------:R-:W-:Y:S01]  /*6af0*/  UIADD3 UR7, UR13, -0x1, URZ ;  /* 0xffffffff0d077890 */ /* 0x000fe2000fffe03f */
[----:B------:R-:W-:Y:S06]  /*6b00*/  STS.128 [R49], R68 ;  /* 0x0000004431007388 */ /* 0x000fec0000000c00 */
[----:B------:R-:W-:Y:S01]  /*6b10*/  UMOV UR13, UR7 ;  /* 0x00000007000d7c82 */ /* 0x000fe20008000000 */
[----:B------:R-:W-:Y:S01]  /*6b20*/  STS.128 [R49+0x10], R12 ;  /* 0x0000100c31007388 */ /* 0x000fe20000000c00 */
[----:B------:R-:W-:-:S03]  /*6b30*/  NOP ;  /* 0x0000000000007918 */ /* 0x000fc60000000000 */
[----:B------:R-:W4:Y:S01]  /*6b40*/  LDS.128 R4, [R84] ;  /* 0x0000000054047984 */ /* 0x000f220000000c00 */
[C---:B0-----:R-:W-:Y:S02]  /*6b50*/  IMAD R0, R8.reuse, UR31, RZ ;  /* 0x0000001f08007c24 */ /* 0x041fe4000f8e02ff */
[----:B------:R-:W-:Y:S01]  /*6b60*/  IMAD.WIDE.U32 R2, R8, UR11, R2 ;  /* 0x0000000b08027c25 */ /* 0x000fe2000f8e0002 */
[----:B------:R-:W0:Y:S03]  /*6b70*/  LDS.128 R16, [R84+0x200] ;  /* 0x0002000054107984 */ /* 0x000e260000000c00 */
[----:B------:R-:W-:Y:S01]  /*6b80*/  IMAD R9, R9, UR11, R0 ;  /* 0x0000000b09097c24 */ /* 0x000fe2000f8e0200 */
[----:B-1----:R-:W-:-:S04]  /*6b90*/  LEA R8, P0, R2, R10, 0x1 ;  /* 0x0000000a02087211 */ /* 0x002fc800078008ff */
[----:B------:R-:W-:-:S04]  /*6ba0*/  IADD3 R0, R3, R9, RZ ;  /* 0x0000000903007210 */ /* 0x000fc80007ffe0ff */
[----:B------:R-:W-:Y:S01]  /*6bb0*/  LEA.HI.X R9, R2, R11, R0, 0x1, P0 ;  /* 0x0000000b02097211 */ /* 0x000fe200000f0c00 */
[----:B------:R-:W-:Y:S01]  /*6bc0*/  FADD.FTZ R0, R38, R37 ;  /* 0x0000002526007221 */ /* 0x000fe20000010000 */
[----:B------:R-:W-:Y:S01]  /*6bd0*/  PLOP3.LUT P0, PT, PT, PT, UP0, 0x80, 0x0 ;  /* 0x000000000000781c */ /* 0x000fe20003f0f008 */
[----:B------:R-:W-:-:S03]  /*6be0*/  IMAD.WIDE R2, R48, 0x10, R8 ;  /* 0x0000001030027825 */ /* 0x000fc600078e0208 */
[----:B------:R1:W-:Y:S04]  /*6bf0*/  STL [R1+0x34], R0 ;  /* 0x0000340001007387 */ /* 0x0003e80000100800 */
[----:B----4-:R1:W-:Y:S04]  /*6c00*/  STG.E.128 desc[UR18][R2.64+-0x1000], R4 ;  /* 0xfff0000402007986 */ /* 0x0103e8000c101d12 */
[----:B0-----:R1:W-:Y:S01]  /*6c10*/  STG.E.128 desc[UR18][R2.64+-0xe00], R16 ;  /* 0xfff2001002007986 */ /* 0x0013e2000c101d12 */
[----:B------:R-:W-:Y:S05]  /*6c20*/  @P0 BRA `(.L_x_2212) ;  /* 0xffffff9c00880947 */ /* 0x000fea000383ffff */
.L_x_2165:
[----:B------:R-:W-:Y:S02]  /*6c30*/  ULDC.64 UR4, c[0x0][0x3d8] ;  /* 0x0000f60000047ab9 */ /* 0x000fe40000000a00 */
[----:B------:R-:W-:-:S04]  /*6c40*/  ISETP.NE.U32.AND P0, PT, RZ, UR4, PT ;  /* 0x00000004ff007c0c */ /* 0x000fc8000bf05070 */
[----:B------:R-:W-:-:S13]  /*6c50*/  ISETP.NE.AND.EX P0, PT, RZ, UR5, PT, P0 ;  /* 0x00000005ff007c0c */ /* 0x000fda000bf05300 */
[----:B------:R-:W-:Y:S05]  /*6c60*/  @!P0 BRA `(.L_x_2213) ;  /* 0x0000000000988947 */ /* 0x000fea0003800000 */
[----:B-1----:R-:W4:Y:S01]  /*6c70*/  LDL.LU R2, [R1+0x38] ;  /* 0x0000380001027983 */ /* 0x002f220000300800 */
[----:B------:R-:W-:Y:S01]  /*6c80*/  BSSY B0, `(.L_x_2213) ;  /* 0x0000024000007945 */ /* 0x000fe20003800000 */
[----:B------:R-:W0:Y:S02]  /*6c90*/  S2R R4, SR_LANEID ;  /* 0x0000000000047919 */ /* 0x000e240000000000 */
[----:B0-----:R-:W-:Y:S02]  /*6ca0*/  ISETP.NE.AND P1, PT, R4, RZ, PT ;  /* 0x000000ff0400720c */ /* 0x001fe40003f25270 */
[----:B------:R-:W0:Y:S11]  /*6cb0*/  S2R R4, SR_TID.X ;  /* 0x0000000000047919 */ /* 0x000e360000002100 */
[----:B------:R-:W1:Y:S01]  /*6cc0*/  @!P1 S2R R11, SR_CgaCtaId ;  /* 0x00000000000b9919 */ /* 0x000e620000008800 */
[----:B0-----:R-:W-:-:S04]  /*6cd0*/  @!P1 SHF.R.S32.HI R9, RZ, 0x1f, R4 ;  /* 0x0000001fff099819 */ /* 0x001fc80000011404 */
[----:B------:R-:W-:Y:S01]  /*6ce0*/  @!P1 LEA.HI R9, R9, R4, RZ, 0x5 ;  /* 0x0000000409099211 */ /* 0x000fe200078f28ff */
[----:B----4-:R-:W0:Y:S02]  /*6cf0*/  SHFL.DOWN P0, R0, R2, 0x1, 0x1f ;  /* 0x08201f0002007f89 */ /* 0x010e240000000000 */
        /* <DEDUP_REMOVED lines=28> */
.L_x_2214:
[----:B------:R-:W-:Y:S05]  /*6ec0*/  BSYNC B0 ;  /* 0x0000000000007941 */ /* 0x000fea0003800000 */
.L_x_2213:
[----:B------:R-:W-:Y:S01]  /*6ed0*/  ULDC.64 UR4, c[0x0][0x3f8] ;  /* 0x0000fe0000047ab9 */ /* 0x000fe20000000a00 */
[----:B------:R-:W-:Y:S01]  /*6ee0*/  BSSY B0, `(.L_x_2215) ;  /* 0x000002c000007945 */ /* 0x000fe20003800000 */
[----:B------:R-:W-:-:S04]  /*6ef0*/  ISETP.NE.U32.AND P0, PT, RZ, UR4, PT ;  /* 0x00000004ff007c0c */ /* 0x000fc8000bf05070 */
[----:B------:R-:W-:-:S13]  /*6f00*/  ISETP.NE.AND.EX P0, PT, RZ, UR5, PT, P0 ;  /* 0x00000005ff007c0c */ /* 0x000fda000bf05300 */
[----:B------:R-:W-:Y:S05]  /*6f10*/  @!P0 BRA `(.L_x_2216) ;  /* 0x00000000009c8947 */ /* 0x000fea0003800000 */
[----:B-1----:R-:W0:Y:S01]  /*6f20*/  LDL.LU R2, [R1+0x34] ;  /* 0x0000340001027983 */ /* 0x002e220000300800 */
[----:B------:R-:W1:Y:S01]  /*6f30*/  S2R R4, SR_LANEID ;  /* 0x0000000000047919 */ /* 0x000e620000000000 */
[----:B------:R-:W4:Y:S01]  /*6f40*/  S2R R11, SR_TID.X ;  /* 0x00000000000b7919 */ /* 0x000f220000002100 */
        /* <DEDUP_REMOVED lines=36> */
.L_x_2216:
[----:B------:R-:W4:Y:S02]  /*7190*/  S2R R11, SR_TID.X ;  /* 0x00000000000b7919 */ /* 0x000f240000002100 */
.L_x_2217:
[----:B------:R-:W-:Y:S05]  /*71a0*/  BSYNC B0 ;  /* 0x0000000000007941 */ /* 0x000fea0003800000 */
.L_x_2215:
        /* <DEDUP_REMOVED lines=23> */
.L_x_2219:
[----:B01----:R-:W-:Y:S02]  /*7320*/  LEA R0, R11, UR8, 0x2 ;  /* 0x000000080b007c11 */ /* 0x003fe4000f8e10ff */
[----:B----4-:R-:W-:Y:S02]  /*7330*/  MOV R5, UR5 ;  /* 0x0000000500057c02 */ /* 0x010fe40008000f00 */
        /* <DEDUP_REMOVED lines=28> */
.L_x_2218:
[----:B------:R-:W-:Y:S05]  /*7500*/  EXIT ;  /* 0x000000000000794d */ /* 0x000fea0003800000 */
.L_x_2171:
[----:B------:R-:W-:Y:S01]  /*7510*/  HFMA2.MMA R141, -RZ, RZ, 0, 5.9604644775390625e-08 ;  /* 0x00000001ff8d7435 */ /* 0x000fe200000001ff */
[----:B------:R-:W-:Y:S02]  /*7520*/  MOV R142, R54 ;  /* 0x00000036008e7202 */ /* 0x000fe40000000f00 */
[----:B------:R-:W-:Y:S02]  /*7530*/  MOV R140, RZ ;  /* 0x000000ff008c7202 */ /* 0x000fe40000000f00 */
[----:B------:R-:W-:-:S07]  /*7540*/  MOV R155, 0xffffffff ;  /* 0xffffffff009b7802 */ /* 0x000fce0000000f00 */
[----:B-1---5:R-:W-:Y:S05]  /*7550*/  WARPSYNC.COLLECTIVE R155, `(.L_x_2220) ;  /* 0x000000009b087348 */ /* 0x022fea0003c00000 */
[----:B------:R0:W2:Y:S02]  /*7560*/  SHFL.UP P2, R143, R142, R141, R140 ;  /* 0x0400008d8e8f7389 */ /* 0x0000a4000004008c */
[----:B012--5:R-:W-:Y:S01]  /*7570*/  ENDCOLLECTIVE ;  /* 0x000000000000791b */ /* 0x027fe20003800000 */
.L_x_2220:
[----:B------:R-:W-:Y:S02]  /*7580*/  MOV R142, R55 ;  /* 0x00000037008e7202 */ /* 0x000fe40000000f00 */
[----:B------:R-:W-:-:S07]  /*7590*/  MOV R145, R143 ;  /* 0x0000008f00917202 */ /* 0x000fce0000000f00 */
[----:B------:R-:W-:Y:S05]  /*75a0*/  WARPSYNC.COLLECTIVE R155, `(.L_x_2221) ;  /* 0x000000009b087348 */ /* 0x000fea0003c00000 */
[----:B------:R0:W1:Y:S02]  /*75b0*/  SHFL.UP P2, R143, R142, R141, R140 ;  /* 0x0400008d8e8f7389 */ /* 0x000064000004008c */
[----:B01----:R-:W-:Y:S01]  /*75c0*/  ENDCOLLECTIVE ;  /* 0x000000000000791b */ /* 0x003fe20003800000 */
.L_x_2221:
        /* <DEDUP_REMOVED lines=8> */
.L_x_2222:
[----:B------:R-:W-:Y:S02]  /*7650*/  MOV R142, R55 ;  /* 0x00000037008e7202 */ /* 0x000fe40000000f00 */
[----:B------:R-:W-:-:S07]  /*7660*/  MOV R145, R143 ;  /* 0x0000008f00917202 */ /* 0x000fce0000000f00 */
[----:B------:R-:W-:Y:S05]  /*7670*/  WARPSYNC.COLLECTIVE R155, `(.L_x_2223) ;  /* 0x000000009b087348 */ /* 0x000fea0003c00000 */
[----:B------:R0:W1:Y:S02]  /*7680*/  SHFL.UP P2, R143, R142, R141, R140 ;  /* 0x0400008d8e8f7389 */ /* 0x000064000004008c */
[----:B01----:R-:W-:Y:S01]  /*7690*/  ENDCOLLECTIVE ;  /* 0x000000000000791b */ /* 0x003fe20003800000 */
.L_x_2223:
        /* <DEDUP_REMOVED lines=8> */
.L_x_2224:
[----:B------:R-:W-:Y:S02]  /*7720*/  MOV R142, R55 ;  /* 0x00000037008e7202 */ /* 0x000fe40000000f00 */
[----:B------:R-:W-:-:S07]  /*7730*/  MOV R145, R143 ;  /* 0x0000008f00917202 */ /* 0x000fce0000000f00 */
[----:B------:R-:W-:Y:S05]  /*7740*/  WARPSYNC.COLLECTIVE R155, `(.L_x_2225) ;  /* 0x000000009b087348 */ /* 0x000fea0003c00000 */
[----:B------:R0:W1:Y:S02]  /*7750*/  SHFL.UP P2, R143, R142, R141, R140 ;  /* 0x0400008d8e8f7389 */ /* 0x000064000004008c */
[----:B01----:R-:W-:Y:S01]  /*7760*/  ENDCOLLECTIVE ;  /* 0x000000000000791b */ /* 0x003fe20003800000 */
.L_x_2225:
        /* <DEDUP_REMOVED lines=8> */
.L_x_2226:
[----:B------:R-:W-:Y:S02]  /*77f0*/  MOV R142, R55 ;  /* 0x00000037008e7202 */ /* 0x000fe40000000f00 */
[----:B------:R-:W-:-:S07]  /*7800*/  MOV R145, R143 ;  /* 0x0000008f00917202 */ /* 0x000fce0000000f00 */
[----:B------:R-:W-:Y:S05]  /*7810*/  WARPSYNC.COLLECTIVE R155, `(.L_x_2227) ;  /* 0x000000009b087348 */ /* 0x000fea0003c00000 */
[----:B------:R0:W1:Y:S02]  /*7820*/  SHFL.UP P2, R143, R142, R141, R140 ;  /* 0x0400008d8e8f7389 */ /* 0x000064000004008c */
[----:B01----:R-:W-:Y:S01]  /*7830*/  ENDCOLLECTIVE ;  /* 0x000000000000791b */ /* 0x003fe20003800000 */
.L_x_2227:
        /* <DEDUP_REMOVED lines=8> */
.L_x_2228:
[----:B------:R-:W-:Y:S02]  /*78c0*/  MOV R142, R55 ;  /* 0x00000037008e7202 */ /* 0x000fe40000000f00 */
[----:B------:R-:W-:-:S07]  /*78d0*/  MOV R145, R143 ;  /* 0x0000008f00917202 */ /* 0x000fce0000000f00 */
[----:B------:R-:W-:Y:S05]  /*78e0*/  WARPSYNC.COLLECTIVE R155, `(.L_x_2229) ;  /* 0x000000009b087348 */ /* 0x000fea0003c00000 */
[----:B------:R0:W1:Y:S02]  /*78f0*/  SHFL.UP P2, R143, R142, R141, R140 ;  /* 0x0400008d8e8f7389 */ /* 0x000064000004008c */
[----:B01----:R-:W-:Y:S01]  /*7900*/  ENDCOLLECTIVE ;  /* 0x000000000000791b */ /* 0x003fe20003800000 */
.L_x_2229:
[----:B------:R-:W-:Y:S05]  /*7910*/  BRA `(.L_x_2230) ;  /* 0xffffffc000e07947 */ /* 0x000fea000383ffff */
.L_x_2172:
        /* <DEDUP_REMOVED lines=8> */
.L_x_2232:
[----:B------:R-:W-:Y:S05]  /*79a0*/  BSYNC B0 ;  /* 0x0000000000007941 */ /* 0x000fea0003800000 */
.L_x_2231:
[----:B------:R-:W-:Y:S05]  /*79b0*/  BRA `(.L_x_2233) ;  /* 0xffffffc000cc7947 */ /* 0x000fea000383ffff */
.L_x_2173:
        /* <DEDUP_REMOVED lines=8> */
.L_x_2235:
[----:B------:R-:W-:Y:S05]  /*7a40*/  BSYNC B0 ;  /* 0x0000000000007941 */ /* 0x000fea0003800000 */
.L_x_2234:
[----:B------:R-:W-:Y:S05]  /*7a50*/  BRA `(.L_x_2236) ;  /* 0xffffffc000ac7947 */ /* 0x000fea000383ffff */
.L_x_2174:
        /* <DEDUP_REMOVED lines=8> */
.L_x_2238:
[----:B------:R-:W-:Y:S05]  /*7ae0*/  BSYNC B0 ;  /* 0x0000000000007941 */ /* 0x000fea0003800000 */
.L_x_2237:
[----:B------:R-:W-:Y:S01]  /*7af0*/  HFMA2.MMA R141, -RZ, RZ, 0, 5.9604644775390625e-08 ;  /* 0x00000001ff8d7435 */ /* 0x000fe200000001ff */
[----:B------:R-:W-:Y:S01]  /*7b00*/  MOV R142, R55 ;  /* 0x00000037008e7202 */ /* 0x000fe20000000f00 */
[----:B------:R-:W-:Y:S01]  /*7b10*/  HFMA2.MMA R157, -RZ, RZ, 0, 0 ;  /* 0x00000000ff9d7435 */ /* 0x000fe200000001ff */
[----:B------:R-:W-:Y:S02]  /*7b20*/  MOV R140, RZ ;  /* 0x000000ff008c7202 */ /* 0x000fe40000000f00 */
[----:B------:R-:W-:Y:S02]  /*7b30*/  MOV R155, 0xffffffff ;  /* 0xffffffff009b7802 */ /* 0x000fe40000000f00 */
[----:B------:R-:W-:Y:S02]  /*7b40*/  MOV R156, R90 ;  /* 0x0000005a009c7202 */ /* 0x000fe40000000f00 */
[----:B------:R-:W-:Y:S02]  /*7b50*/  MOV R158, 0x1f ;  /* 0x0000001f009e7802 */ /* 0x000fe40000000f00 */
[----:B------:R-:W-:-:S07]  /*7b60*/  MOV R54, R143 ;  /* 0x0000008f00367202 */ /* 0x000fce0000000f00 */
[----:B------:R-:W-:Y:S05]  /*7b70*/  WARPSYNC.COLLECTIVE R155, `(.L_x_2239) ;  /* 0x000000009b087348 */ /* 0x000fea0003c00000 */
[----:B------:R0:W1:Y:S02]  /*7b80*/  SHFL.UP P2, R143, R142, R141, R140 ;  /* 0x0400008d8e8f7389 */ /* 0x000064000004008c */
[----:B01----:R-:W-:Y:S01]  /*7b90*/  ENDCOLLECTIVE ;  /* 0x000000000000791b */ /* 0x003fe20003800000 */
.L_x_2239:
[----:B------:R-:W-:Y:S05]  /*7ba0*/  WARPSYNC.COLLECTIVE R155, `(.L_x_2240) ;  /* 0x000000009b087348 */ /* 0x000fea0003c00000 */
[----:B------:R0:W1:Y:S02]  /*7bb0*/  SHFL.IDX P2, R161, R156, R157, R158 ;  /* 0x0000009d9ca17389 */ /* 0x000064000004009e */
[----:B01----:R-:W-:Y:S01]  /*7bc0*/  ENDCOLLECTIVE ;  /* 0x000000000000791b */ /* 0x003fe20003800000 */
.L_x_2240:
[----:B------:R-:W-:Y:S02]  /*7bd0*/  MOV R156, R91 ;  /* 0x0000005b009c7202 */ /* 0x000fe40000000f00 */
[----:B------:R-:W-:Y:S02]  /*7be0*/  MOV R55, R143 ;  /* 0x0000008f00377202 */ /* 0x000fe40000000f00 */
[----:B------:R-:W-:-:S07]  /*7bf0*/  MOV R90, R161 ;  /* 0x000000a1005a7202 */ /* 0x000fce0000000f00 */
[----:B------:R-:W-:Y:S05]  /*7c00*/  WARPSYNC.COLLECTIVE R155, `(.L_x_2241) ;  /* 0x000000009b087348 */ /* 0x000fea0003c00000 */
[----:B------:R0:W1:Y:S02]  /*7c10*/  SHFL.IDX P2, R161, R156, R157, R158 ;  /* 0x0000009d9ca17389 */ /* 0x000064000004009e */
[----:B01----:R-:W-:Y:S01]  /*7c20*/  ENDCOLLECTIVE ;  /* 0x000000000000791b */ /* 0x003fe20003800000 */
.L_x_2241:
[----:B------:R-:W-:Y:S01]  /*7c30*/  MOV R91, R161 ;  /* 0x000000a1005b7202 */ /* 0x000fe20000000f00 */
[----:B------:R-:W-:Y:S06]  /*7c40*/  BRA `(.L_x_2242) ;  /* 0xffffffc000487947 */ /* 0x000fec000383ffff */
.L_x_2176:
        /* <DEDUP_REMOVED lines=8> */
.L_x_2243:
[----:B------:R-:W-:Y:S02]  /*7cd0*/  MOV R90, R164 ;  /* 0x000000a4005a7202 */ /* 0x000fe40000000f00 */
[----:B------:R-:W-:-:S07]  /*7ce0*/  MOV R91, R156 ;  /* 0x0000009c005b7202 */ /* 0x000fce0000000f00 */
[----:B------:R-:W-:Y:S05]  /*7cf0*/  WARPSYNC.COLLECTIVE R155, `(.L_x_2244) ;  /* 0x000000009b087348 */ /* 0x000fea0003c00000 */
[----:B------:R0:W1:Y:S02]  /*7d00*/  SHFL.DOWN P6, R156, R90, R161, R158 ;  /* 0x080000a15a9c7389 */ /* 0x00006400000c009e */
[----:B01----:R-:W-:Y:S01]  /*7d10*/  ENDCOLLECTIVE ;  /* 0x000000000000791b */ /* 0x003fe20003800000 */
.L_x_2244:
        /* <DEDUP_REMOVED lines=8> */
.L_x_2245:
[----:B------:R-:W-:Y:S02]  /*7da0*/  MOV R90, R164 ;  /* 0x000000a4005a7202 */ /* 0x000fe40000000f00 */
[----:B------:R-:W-:-:S07]  /*7db0*/  MOV R91, R156 ;  /* 0x0000009c005b7202 */ /* 0x000fce0000000f00 */
[----:B------:R-:W-:Y:S05]  /*7dc0*/  WARPSYNC.COLLECTIVE R155, `(.L_x_2246) ;  /* 0x000000009b087348 */ /* 0x000fea0003c00000 */
[----:B------:R0:W1:Y:S02]  /*7dd0*/  SHFL.DOWN P6, R156, R90, R161, R158 ;  /* 0x080000a15a9c7389 */ /* 0x00006400000c009e */
[----:B01----:R-:W-:Y:S01]  /*7de0*/  ENDCOLLECTIVE ;  /* 0x000000000000791b */ /* 0x003fe20003800000 */
.L_x_2246:
        /* <DEDUP_REMOVED lines=8> */
.L_x_2247:
[----:B------:R-:W-:Y:S02]  /*7e70*/  MOV R90, R164 ;  /* 0x000000a4005a7202 */ /* 0x000fe40000000f00 */
[----:B------:R-:W-:-:S07]  /*7e80*/  MOV R91, R156 ;  /* 0x0000009c005b7202 */ /* 0x000fce0000000f00 */
[----:B------:R-:W-:Y:S05]  /*7e90*/  WARPSYNC.COLLECTIVE R155, `(.L_x_2248) ;  /* 0x000000009b087348 */ /* 0x000fea0003c00000 */
[----:B------:R0:W1:Y:S02]  /*7ea0*/  SHFL.DOWN P6, R156, R90, R161, R158 ;  /* 0x080000a15a9c7389 */ /* 0x00006400000c009e */
[----:B01----:R-:W-:Y:S01]  /*7eb0*/  ENDCOLLECTIVE ;  /* 0x000000000000791b */ /* 0x003fe20003800000 */
.L_x_2248:
        /* <DEDUP_REMOVED lines=8> */
.L_x_2249:
[----:B------:R-:W-:Y:S02]  /*7f40*/  MOV R90, R164 ;  /* 0x000000a4005a7202 */ /* 0x000fe40000000f00 */
[----:B------:R-:W-:-:S07]  /*7f50*/  MOV R91, R156 ;  /* 0x0000009c005b7202 */ /* 0x000fce0000000f00 */
[----:B------:R-:W-:Y:S05]  /*7f60*/  WARPSYNC.COLLECTIVE R155, `(.L_x_2250) ;  /* 0x000000009b087348 */ /* 0x000fea0003c00000 */
[----:B------:R0:W1:Y:S02]  /*7f70*/  SHFL.DOWN P6, R156, R90, R161, R158 ;  /* 0x080000a15a9c7389 */ /* 0x00006400000c009e */
[----:B01----:R-:W-:Y:S01]  /*7f80*/  ENDCOLLECTIVE ;  /* 0x000000000000791b */ /* 0x003fe20003800000 */
.L_x_2250:
        /* <DEDUP_REMOVED lines=8> */
.L_x_2251:
[----:B------:R-:W-:Y:S02]  /*8010*/  MOV R90, R164 ;  /* 0x000000a4005a7202 */ /* 0x000fe40000000f00 */
[----:B------:R-:W-:-:S07]  /*8020*/  MOV R91, R156 ;  /* 0x0000009c005b7202 */ /* 0x000fce0000000f00 */
[----:B------:R-:W-:Y:S05]  /*8030*/  WARPSYNC.COLLECTIVE R155, `(.L_x_2252) ;  /* 0x000000009b087348 */ /* 0x000fea0003c00000 */
[----:B------:R0:W1:Y:S02]  /*8040*/  SHFL.DOWN P6, R156, R90, R161, R158 ;  /* 0x080000a15a9c7389 */ /* 0x00006400000c009e */
[----:B01----:R-:W-:Y:S01]  /*8050*/  ENDCOLLECTIVE ;  /* 0x000000000000791b */ /* 0x003fe20003800000 */
.L_x_2252:
        /* <DEDUP_REMOVED lines=8> */
.L_x_2253:
[----:B------:R-:W-:Y:S02]  /*80e0*/  MOV R156, R164 ;  /* 0x000000a4009c7202 */ /* 0x000fe40000000f00 */
[----:B------:R-:W-:-:S07]  /*80f0*/  MOV R91, R161 ;  /* 0x000000a1005b7202 */ /* 0x000fce0000000f00 */
[----:B------:R-:W-:Y:S05]  /*8100*/  WARPSYNC.COLLECTIVE R155, `(.L_x_2254) ;  /* 0x000000009b087348 */ /* 0x000fea0003c00000 */
[----:B------:R0:W1:Y:S02]  /*8110*/  SHFL.IDX P2, R161, R156, R157, R158 ;  /* 0x0000009d9ca17389 */ /* 0x000064000004009e */
[----:B01----:R-:W-:Y:S01]  /*8120*/  ENDCOLLECTIVE ;  /* 0x000000000000791b */ /* 0x003fe20003800000 */
.L_x_2254:
[----:B------:R-:W-:Y:S01]  /*8130*/  MOV R165, R161 ;  /* 0x000000a100a57202 */ /* 0x000fe20000000f00 */
[----:B------:R-:W-:-:S11]  /*8140*/  HFMA2.MMA R161, -RZ, RZ, 0, 5.9604644775390625e-08 ;  /* 0x00000001ffa17435 */ /* 0x000fd600000001ff */
[----:B------:R-:W-:Y:S05]  /*8150*/  WARPSYNC.COLLECTIVE R155, `(.L_x_2255) ;  /* 0x000000009b087348 */ /* 0x000fea0003c00000 */
[----:B------:R0:W1:Y:S02]  /*8160*/  SHFL.DOWN P6, R156, R90, R161, R158 ;  /* 0x080000a15a9c7389 */ /* 0x00006400000c009e */
[----:B01----:R-:W-:Y:S01]  /*8170*/  ENDCOLLECTIVE ;  /* 0x000000000000791b */ /* 0x003fe20003800000 */
.L_x_2255:
[----:B------:R-:W-:Y:S02]  /*8180*/  MOV R90, R164 ;  /* 0x000000a4005a7202 */ /* 0x000fe40000000f00 */
[----:B------:R-:W-:-:S07]  /*8190*/  MOV R163, R156 ;  /* 0x0000009c00a37202 */ /* 0x000fce0000000f00 */
[----:B------:R-:W-:Y:S05]  /*81a0*/  WARPSYNC.COLLECTIVE R155, `(.L_x_2256) ;  /* 0x000000009b087348 */ /* 0x000fea0003c00000 */
[----:B------:R0:W1:Y:S02]  /*81b0*/  SHFL.DOWN P6, R156, R90, R161, R158 ;  /* 0x080000a15a9c7389 */ /* 0x00006400000c009e */
[----:B01----:R-:W-:Y:S01]  /*81c0*/  ENDCOLLECTIVE ;  /* 0x000000000000791b */ /* 0x003fe20003800000 */
.L_x_2256:
[----:B------:R-:W-:Y:S02]  /*81d0*/  MOV R164, R156 ;  /* 0x0000009c00a47202 */ /* 0x000fe40000000f00 */
[----:B------:R-:W-:-:S07]  /*81e0*/  MOV R156, R48 ;  /* 0x00000030009c7202 */ /* 0x000fce0000000f00 */
[----:B------:R-:W-:Y:S05]  /*81f0*/  WARPSYNC.COLLECTIVE R155, `(.L_x_2257) ;  /* 0x000000009b087348 */ /* 0x000fea0003c00000 */
[----:B------:R0:W1:Y:S02]  /*8200*/  SHFL.IDX P2, R161, R156, R157, R158 ;  /* 0x0000009d9ca17389 */ /* 0x000064000004009e */
[----:B01----:R-:W-:Y:S01]  /*8210*/  ENDCOLLECTIVE ;  /* 0x000000000000791b */ /* 0x003fe20003800000 */
.L_x_2257:
[----:B------:R-:W-:Y:S02]  /*8220*/  MOV R156, R49 ;  /* 0x00000031009c7202 */ /* 0x000fe40000000f00 */
[----:B------:R-:W-:-:S07]  /*8230*/  MOV R90, R161 ;  /* 0x000000a1005a7202 */ /* 0x000fce0000000f00 */
[----:B------:R-:W-:Y:S05]  /*8240*/  WARPSYNC.COLLECTIVE R155, `(.L_x_2258) ;  /* 0x000000009b087348 */ /* 0x000fea0003c00000 */
[----:B------:R0:W1:Y:S02]  /*8250*/  SHFL.IDX P2, R161, R156, R157, R158 ;  /* 0x0000009d9ca17389 */ /* 0x000064000004009e */
[----:B01----:R-:W-:Y:S01]  /*8260*/  ENDCOLLECTIVE ;  /* 0x000000000000791b */ /* 0x003fe20003800000 */
.L_x_2258:
[----:B------:R-:W-:Y:S01]  /*8270*/  MOV R155, R161 ;  /* 0x000000a1009b7202 */ /* 0x000fe20000000f00 */
[----:B------:R-:W-:Y:S06]  /*8280*/  BRA `(.L_x_2259) ;  /* 0xffffffc0008c7947 */ /* 0x000fec000383ffff */
.L_x_2260:
        /* <DEDUP_REMOVED lines=15> */
.L_x_10933:


//--------------------- .text._Z25selective_scan_bwd_kernelI32Selective_Scan_bwd_kernel_traitsILi128ELi16ELb1ELb0ELb1ELb1ELb0EN3c104HalfEfEEv12SSMParamsBwd --------------------------
	.section	.text._Z25selective_scan_bwd_kernelI32Selective_Scan_bwd_kernel_traitsILi128ELi16ELb1ELb0ELb1ELb1ELb0EN3c104HalfEfEEv12SSMParamsBwd,"ax",@progbits
	.align	128
        .global         _Z25selective_scan_bwd_kernelI32Selective_Scan_bwd_kernel_traitsILi128ELi16ELb1ELb0ELb1ELb1ELb0EN3c104HalfEfEEv12SSMParamsBwd
        .type           _Z25selective_scan_bwd_kernelI32Selective_Scan_bwd_kernel_traitsILi128ELi16ELb1ELb0ELb1ELb1ELb0EN3c104HalfEfEEv12SSMParamsBwd,@function
        .size           _Z25selective_scan_bwd_kernelI32Selective_Scan_bwd_kernel_traitsILi128ELi16ELb1ELb0ELb1ELb1ELb0EN3c104HalfEfEEv12SSMParamsBwd,(.L_x_10934 - _Z25selective_scan_bwd_kernelI32Selective_Scan_bwd_kernel_traitsILi128ELi16ELb1ELb0ELb1ELb1ELb0EN3c104HalfEfEEv12SSMParamsBwd)
        .other          _Z25selective_scan_bwd_kernelI32Selective_Scan_bwd_kernel_traitsILi128ELi16ELb1ELb0ELb1ELb1ELb0EN3c104HalfEfEEv12SSMParamsBwd,@"STO_CUDA_ENTRY STV_DEFAULT"
_Z25selective_scan_bwd_kernelI32Selective_Scan_bwd_kernel_traitsILi128ELi16ELb1ELb0ELb1ELb1ELb0EN3c104HalfEfEEv12SSMParamsBwd:
.text._Z25selective_scan_bwd_kernelI32Selective_Scan_bwd_kernel_traitsILi128ELi16ELb1ELb0ELb1ELb1ELb0EN3c104HalfEfEEv12SSMParamsBwd:
        /* <DEDUP_REMOVED lines=75> */
[----:B------:R-:W-:Y:S02]  /*04b0*/  ULOP3.LUT UR13, UR10, UR23, URZ, 0x3c, !UPT ;  /* 0x000000170a0d7292 */ /* 0x000fe4000f8e3c3f */
[----:B------:R-:W-:-:S02]  /*04c0*/  UIADD3 UR9, UR9, UR22, URZ ;  /* 0x0000001609097290 */ /* 0x000fc4000fffe03f */
[----:B------:R-:W-:Y:S01]  /*04d0*/  UISETP.GE.AND UP2, UPT, UR13, URZ, UPT ;  /* 0x0000003f0d00728c */ /* 0x000fe2000bf46270 */
[----:B-1----:R-:W-:Y:S01]  /*04e0*/  R2UR UR5, R2 ;  /* 0x00000000020572ca */ /* 0x002fe200000e0000 */
[----:B------:R-:W-:Y:S02]  /*04f0*/  UISETP.NE.AND UP1, UPT, UR23, URZ, UPT ;  /* 0x0000003f1700728c */ /* 0x000fe4000bf25270 */
[----:B------:R-:W-:-:S03]  /*0500*/  UIADD3 UR7, UR7, UR12, URZ ;  /* 0x0000000c07077290 */ /* 0x000fc6000fffe03f */
[----:B------:R-:W-:Y:S02]  /*0510*/  @UP0 ULDC UR12, c[0x0][0x214] ;  /* 0x00008500000c0ab9 */ /* 0x000fe40000000800 */
[----:B------:R-:W-:-:S05]  /*0520*/  @UP0 UIMAD UR12, UR52, UR12, UR10 ;  /* 0x0000000c340c02a4 */ /* 0x000fca000f8e020a */
        /* <DEDUP_REMOVED lines=14> */
[----:B------:R-:W-:Y:S01]  /*0610*/  UISETP.GT.U32.AND UP4, UPT, UR32, UR11, UPT ;  /* 0x0000000b2000728c */ /* 0x000fe2000bf84070 */
[----:B------:R-:W-:Y:S01]  /*0620*/  ULDC UR18, c[0x0][0x224] ;  /* 0x0000890000127ab9 */ /* 0x000fe20000000800 */
[----:B------:R-:W-:Y:S02]  /*0630*/  UIMAD UR28, UR10, UR19, UR28 ;  /* 0x000000130a1c72a4 */ /* 0x000fe4000f8e021c */
[----:B------:R-:W-:-:S02]  /*0640*/  ULEA UR19, UR18, 0xfffff800, 0xb ;  /* 0xfffff80012137891 */ /* 0x000fc4000f8e583f */
[----:B------:R-:W-:Y:S02]  /*0650*/  UIMAD UR30, UR10, UR17, UR30 ;  /* 0x000000110a1e72a4 */ /* 0x000fe4000f8e021e */
[----:B------:R-:W-:-:S03]  /*0660*/  USHF.R.S32.HI UR17, URZ, 0x1f, UR19 ;  /* 0x0000001f3f117899 */ /* 0x000fc60008011413 */
[----:B------:R-:W-:Y:S02]  /*0670*/  @!UP4 UIADD3 UR11, UR11, -UR32, URZ ;  /* 0x800000200b0bc290 */ /* 0x000fe4000fffe03f */
[----:B------:R-:W-:Y:S02]  /*0680*/  UIADD3 UR4, UP5, UR19, UR4, URZ ;  /* 0x0000000413047290 */ /* 0x000fe4000ffbe03f */
[----:B------:R-:W-:Y:S02]  /*0690*/  UISETP.GE.U32.AND UP3, UPT, UR11, UR32, UPT ;  /* 0x000000200b00728c */ /* 0x000fe4000bf66070 */
[----:B------:R-:W-:Y:S01]  /*06a0*/  @!UP4 UIADD3 UR29, UR29, 0x1, URZ ;  /* 0x000000011d1dc890 */ /* 0x000fe2000fffe03f */
[----:B------:R-:W-:Y:S01]  /*06b0*/  ULDC.64 UR34, c[0x0][0x2f0] ;  /* 0x0000bc0000227ab9 */ /* 0x000fe20000000a00 */
[----:B------:R-:W-:Y:S02]  /*06c0*/  UIMAD.WIDE.U32 UR8, UR10, UR16, UR8 ;  /* 0x000000100a0872a5 */ /* 0x000fe4000f8e0008 */
        /* <DEDUP_REMOVED lines=13> */
[----:B------:R-:W-:Y:S01]  /*07a0*/  @!UP1 ULOP3.LUT UR11, URZ, UR23, URZ, 0x33, !UPT ;  /* 0x000000173f0b9292 */ /* 0x000fe2000f8e333f */
[----:B------:R-:W-:Y:S01]  /*07b0*/  ULDC.64 UR32, c[0x0][0x3b8] ;  /* 0x0000ee0000207ab9 */ /* 0x000fe20000000a00 */
[----:B------:R-:W-:Y:S02]  /*07c0*/  UIADD3.X UR9, UR17, UR9, UR30, UP2, !UPT ;  /* 0x0000000911097290 */ /* 0x000fe400097fe41e */
[----:B------:R-:W-:Y:S02]  /*07d0*/  ULEA UR8, UP1, UR4, UR32, 0x1 ;  /* 0x0000002004087291 */ /* 0x000fe4000f82083f */
[----:B------:R-:W-:-:S02]  /*07e0*/  USHF.R.S32.HI UR5, URZ, 0x1f, UR11 ;  /* 0x0000001f3f057899 */ /* 0x000fc4000801140b */
[----:B------:R-:W-:Y:S02]  /*07f0*/  ULEA.HI.X UR9, UR4, UR33, UR9, 0x1, UP1 ;  /* 0x0000002104097291 */ /* 0x000fe400088f0c09 */
[----:B------:R-:W-:Y:S02]  /*0800*/  UIMAD UR5, UR5, UR28, URZ ;  /* 0x0000001c050572a4 */ /* 0x000fe4000f8e023f */
[----:B------:R-:W-:Y:S02]  /*0810*/  UISETP.GE.AND UP1, UPT, UR18, 0x1, UPT ;  /* 0x000000011200788c */ /* 0x000fe4000bf26270 */
[----:B------:R-:W-:Y:S02]  /*0820*/  UIMAD.WIDE.U32 UR22, UR11, UR28, UR6 ;  /* 0x0000001c0b1672a5 */ /* 0x000fe4000f8e0006 */
[----:B------:R-:W-:Y:S02]  /*0830*/  @UP0 UIMAD UR12, UR12, UR18, URZ ;  /* 0x000000120c0c02a4 */ /* 0x000fe4000f8e023f */
[----:B------:R-:W-:Y:S01]  /*0840*/  UIMAD UR28, UR11, UR29, UR5 ;  /* 0x0000001d0b1c72a4 */ /* 0x000fe2000f8e0205 */
[----:B------:R-:W-:-:S02]  /*0850*/  UMOV UR4, URZ ;  /* 0x0000003f00047c82 */ /* 0x000fc40008000000 */
[----:B------:R-:W-:Y:S01]  /*0860*/  @UP0 ULDC UR29, c[0x0][0x21c] ;  /* 0x00008700001d0ab9 */ /* 0x000fe20000000800 */
[----:B------:R-:W-:Y:S02]  /*0870*/  UIADD3 UR48, UP2, UR19, UR22, URZ ;  /* 0x0000001613307290 */ /* 0x000fe4000ff5e03f */
[----:B------:R-:W-:Y:S02]  /*0880*/  @UP0 UIMAD UR12, UR12, UR29, URZ ;  /* 0x0000001d0c0c02a4 */ /* 0x000fe4000f8e023f */
[----:B------:R-:W-:Y:S01]  /*0890*/  UIADD3 UR28, UR23, UR28, URZ ;  /* 0x0000001c171c7290 */ /* 0x000fe2000fffe03f */
[----:B------:R-:W-:Y:S02]  /*08a0*/  ULDC.64 UR6, c[0x0][0x2e0] ;  /* 0x0000b80000067ab9 */ /* 0x000fe40000000a00 */
[----:B------:R-:W-:Y:S01]  /*08b0*/  @UP0 ULDC.64 UR22, c[0x0][0x310] ;  /* 0x0000c40000160ab9 */ /* 0x000fe20000000a00 */
[----:B------:R-:W-:Y:S02]  /*08c0*/  ULEA UR19, UP3, UR48, UR6, 0x1 ;  /* 0x0000000630137291 */ /* 0x000fe4000f86083f */
[----:B------:R-:W-:-:S02]  /*08d0*/  @UP0 UIMAD.WIDE UR22, UR12, 0x8, UR22 ;  /* 0x000000080c1608a5 */ /* 0x000fc4000f8e0216 */
        /* <DEDUP_REMOVED lines=13> */
[----:B------:R2:W-:Y:S01]  /*09b0*/  STL [R1+0x30], RZ ;  /* 0x000030ff01007387 */ /* 0x0005e20000100800 */
[----:B------:R-:W-:Y:S01]  /*09c0*/  UMOV UR17, UR8 ;  /* 0x0000000800117c82 */ /* 0x000fe20008000000 */
[----:B------:R-:W-:Y:S02]  /*09d0*/  UMOV UR18, UR9 ;  /* 0x0000000900127c82 */ /* 0x000fe40008000000 */
        /* <DEDUP_REMOVED lines=9> */
.L_x_2339:
[----:B------:R-:W-:Y:S01]  /*0a70*/  BAR.SYNC.DEFER_BLOCKING 0x0 ;  /* 0x0000000000007b1d */ /* 0x000fe20000010000 */
[----:B--2---:R-:W-:Y:S02]  /*0a80*/  SHF.L.U32 R0, R85, 0x1, RZ ;  /* 0x0000000155007819 */ /* 0x004fe400000006ff */
[----:B------:R-:W-:Y:S02]  /*0a90*/  MOV R2, UR13 ;  /* 0x0000000d00027c02 */ /* 0x000fe40008000f00 */
[----:B------:R-:W-:Y:S02]  /*0aa0*/  LOP3.LUT R0, R0, 0xffffffc0, RZ, 0xc0, !PT ;  /* 0xffffffc000007812 */ /* 0x000fe400078ec0ff */
[----:B------:R-:W-:Y:S01]  /*0ab0*/  MOV R3, UR14 ;  /* 0x0000000e00037c02 */ /* 0x000fe20008000f00 */
[----:B------:R-:W0:Y:S01]  /*0ac0*/  S2R R16, SR_LANEID ;  /* 0x0000000000107919 */ /* 0x000e220000000000 */
[----:B------:R-:W-:-:S05]  /*0ad0*/  LOP3.LUT R6, R0, 0x1f, R85, 0xf8, !PT ;  /* 0x0000001f00067812 */ /* 0x000fca00078ef855 */
[----:B------:R-:W-:-:S05]  /*0ae0*/  IMAD.WIDE R2, R6, 0x10, R2 ;  /* 0x0000001006027825 */ /* 0x000fca00078e0202 */
[----:B------:R-:W2:Y:S04]  /*0af0*/  LDG.E.128 R8, desc[UR20][R2.64] ;  /* 0x0000001402087981 */ /* 0x000ea8000c1e1d00 */
[----:B------:R1:W3:Y:S01]  /*0b00*/  LDG.E.128 R12, desc[UR20][R2.64+0x200] ;  /* 0x00020014020c7981 */ /* 0x0002e2000c1e1d00 */
[----:B------:R-:W-:Y:S02]  /*0b10*/  MOV R4, UR15 ;  /* 0x0000000f00047c02 */ /* 0x000fe40008000f00 */
[----:B------:R-:W-:-:S03]  /*0b20*/  MOV R5, UR16 ;  /* 0x0000001000057c02 */ /* 0x000fc60008000f00 */
[----:B------:R-:W-:Y:S01]  /*0b30*/  IMAD.WIDE R4, R6, 0x10, R4 ;  /* 0x0000001006047825 */ /* 0x000fe200078e0204 */
[----:B0-----:R-:W-:Y:S02]  /*0b40*/  IADD3 R7, R0, R16, RZ ;  /* 0x0000001000077210 */ /* 0x001fe40007ffe0ff */
[----:B-1----:R-:W-:Y:S01]  /*0b50*/  MOV R2, UR17 ;  /* 0x0000001100027c02 */ /* 0x002fe20008000f00 */
[----:B------:R-:W0:Y:S01]  /*0b60*/  LDC R0, c[0x0][0x21c] ;  /* 0x00008700ff007b82 */ /* 0x000e220000000800 */
[C---:B------:R-:W-:Y:S02]  /*0b70*/  LEA R83, R7.reuse, R84, 0x4 ;  /* 0x0000005407537211 */ /* 0x040fe400078e20ff */
[----:B------:R-:W-:-:S04]  /*0b80*/  IADD3 R7, R7, R16, RZ ;  /* 0x0000001007077210 */ /* 0x000fc80007ffe0ff */
[----:B------:R-:W-:Y:S01]  /*0b90*/  LEA R82, R7, R84, 0x4 ;  /* 0x0000005407527211 */ /* 0x000fe200078e20ff */
        /* <DEDUP_REMOVED lines=33> */
[----:B--2---:R-:W-:Y:S02]  /*0db0*/  HADD2.F32 R36, -RZ, R24.H0_H0 ;  /* 0x20000018ff247230 */ /* 0x004fe40000004100 */
[----:B------:R-:W-:Y:S01]  /*0dc0*/  FADD.FTZ R76, R14, UR5 ;  /* 0x000000050e4c7e21 */ /* 0x000fe20008010000 */
[----:B------:R-:W-:Y:S01]  /*0dd0*/  HADD2.F32 R15, -RZ, R15.H1_H1 ;  /* 0x3000000fff0f7230 */ /* 0x000fe20000004100 */
[----:B------:R-:W-:Y:S01]  /*0de0*/  FSETP.GTU.FTZ.AND P3, PT, R80, 20, PT ;  /* 0x41a000005000780b */ /* 0x000fe20003f7c000 */
[----:B------:R-:W-:Y:S01]  /*0df0*/  HADD2.F32 R23, -RZ, R25.H1_H1 ;  /* 0x30000019ff177230 */ /* 0x000fe20000004100 */
[----:B------:R-:W-:Y:S01]  /*0e00*/  FSETP.GTU.FTZ.AND P2, PT, R79, 20, PT ;  /* 0x41a000004f00780b */ /* 0x000fe20003f5c000 */
[--C-:B------:R-:W-:Y:S01]  /*0e10*/  HADD2.F32 R22, -RZ, R26.reuse.H0_H0 ;  /* 0x2000001aff167230 */ /* 0x100fe20000004100 */
[----:B------:R-:W-:Y:S01]  /*0e20*/  FSETP.GTU.FTZ.AND P1, PT, R78, 20, PT ;  /* 0x41a000004e00780b */ /* 0x000fe20003f3c000 */
[----:B------:R-:W-:Y:S01]  /*0e30*/  HADD2.F32 R21, -RZ, R26.H1_H1 ;  /* 0x3000001aff157230 */ /* 0x000fe20000004100 */
[----:B------:R-:W-:Y:S01]  /*0e40*/  FSETP.GTU.FTZ.AND P0, PT, R77, 20, PT ;  /* 0x41a000004d00780b */ /* 0x000fe20003f1c000 */
[--C-:B------:R-:W-:Y:S01]  /*0e50*/  HADD2.F32 R20, -RZ, R27.reuse.H0_H0 ;  /* 0x2000001bff147230 */ /* 0x100fe20000004100 */
[----:B------:R-:W-:Y:S01]  /*0e60*/  FSETP.GTU.FTZ.AND P6, PT, R76, 20, PT ;  /* 0x41a000004c00780b */ /* 0x000fe20003fdc000 */
[----:B------:R-:W-:-:S02]  /*0e70*/  HADD2.F32 R19, -RZ, R27.H1_H1 ;  /* 0x3000001bff137230 */ /* 0x000fc40000004100 */
[----:B------:R-:W-:Y:S01]  /*0e80*/  FADD.FTZ R68, R68, UR5 ;  /* 0x0000000544447e21 */ /* 0x000fe20008010000 */
[----:B---3--:R0:W-:Y:S04]  /*0e90*/  STS.128 [R83], R28 ;  /* 0x0000001c53007388 */ /* 0x0081e80000000c00 */
[----:B----4-:R-:W-:Y:S01]  /*0ea0*/  STS.128 [R83+0x200], R32 ;  /* 0x0002002053007388 */ /* 0x010fe20000000c00 */
[----:B------:R-:W-:-:S03]  /*0eb0*/  NOP ;  /* 0x0000000000007918 */ /* 0x000fc60000000000 */
[----:B------:R-:W1:Y:S04]  /*0ec0*/  LDS.128 R8, [R82] ;  /* 0x0000000052087984 */ /* 0x000e680000000c00 */
[----:B------:R2:W3:Y:S01]  /*0ed0*/  LDS.128 R4, [R82+0x10] ;  /* 0x0000100052047984 */ /* 0x0004e20000000c00 */
[----:B0-----:R-:W-:Y:S02]  /*0ee0*/  HADD2.F32 R30, -RZ, R24.H1_H1 ;  /* 0x30000018ff1e7230 */ /* 0x001fe40000004100 */
[----:B------:R-:W-:Y:S02]  /*0ef0*/  HADD2.F32 R24, -RZ, R25.H0_H0 ;  /* 0x20000019ff187230 */ /* 0x000fe40000004100 */
[--C-:B-1----:R-:W-:Y:S02]  /*0f00*/  HADD2.F32 R0, -RZ, R8.reuse.H0_H0 ;  /* 0x20000008ff007230 */ /* 0x102fe40000004100 */
[----:B------:R-:W-:-:S02]  /*0f10*/  HADD2.F32 R75, -RZ, R8.H1_H1 ;  /* 0x30000008ff4b7230 */ /* 0x000fc40000004100 */
[--C-:B------:R-:W-:Y:S02]  /*0f20*/  HADD2.F32 R74, -RZ, R9.reuse.H0_H0 ;  /* 0x20000009ff4a7230 */ /* 0x100fe40000004100 */
[----:B------:R-:W-:Y:S02]  /*0f30*/  HADD2.F32 R73, -RZ, R9.H1_H1 ;  /* 0x30000009ff497230 */ /* 0x000fe40000004100 */
[--C-:B------:R-:W-:Y:S02]  /*0f40*/  HADD2.F32 R72, -RZ, R10.reuse.H0_H0 ;  /* 0x2000000aff487230 */ /* 0x100fe40000004100 */
[----:B------:R-:W-:Y:S02]  /*0f50*/  HADD2.F32 R71, -RZ, R10.H1_H1 ;  /* 0x3000000aff477230 */ /* 0x000fe40000004100 */
[--C-:B------:R-:W-:Y:S02]  /*0f60*/  HADD2.F32 R70, -RZ, R11.reuse.H0_H0 ;  /* 0x2000000bff467230 */ /* 0x100fe40000004100 */
[----:B------:R-:W-:Y:S01]  /*0f70*/  HADD2.F32 R69, -RZ, R11.H1_H1 ;  /* 0x3000000bff457230 */ /* 0x000fe20000004100 */
[----:B--23--:R-:W-:Y:S06]  /*0f80*/  @P4 BRA `(.L_x_2263) ;  /* 0x00000000007c4947 */ /* 0x00cfec0003800000 */
        /* <DEDUP_REMOVED lines=31> */
.L_x_2263:
[----:B------:R-:W-:Y:S05]  /*1180*/  BSYNC B0 ;  /* 0x0000000000007941 */ /* 0x000fea0003800000 */
.L_x_2262:
        /* <DEDUP_REMOVED lines=44> */
.L_x_2265:
[----:B------:R-:W-:Y:S05]  /*1450*/  BSYNC B0 ;  /* 0x0000000000007941 */ /* 0x000fea0003800000 */
.L_x_2264:
        /* <DEDUP_REMOVED lines=38> */
.L_x_2267:
[----:B------:R-:W-:Y:S05]  /*16c0*/  BSYNC B0 ;  /* 0x0000000000007941 */ /* 0x000fea0003800000 */
.L_x_2266:
        /* <DEDUP_REMOVED lines=38> */
.L_x_2269:
[----:B------:R-:W-:Y:S05]  /*1930*/  BSYNC B0 ;  /* 0x0000000000007941 */ /* 0x000fea0003800000 */
.L_x_2268:
        /* <DEDUP_REMOVED lines=38> */
.L_x_2271:
[----:B------:R-:W-:Y:S05]  /*1ba0*/  BSYNC B0 ;  /* 0x0000000000007941 */ /* 0x000fea0003800000 */
.L_x_2270:
[----:B------:R-:W2:Y:S01]  /*1bb0*/  LDL.LU R4, [R1+0x34] ;  /* 0x0000340001047983 */ /* 0x000ea20000300800 */
[--C-:B------:R-:W-:Y:S01]  /*1bc0*/  HADD2.F32 R3, -RZ, R40.reuse.H0_H0 ;  /* 0x20000028ff037230 */ /* 0x100fe20000004100 */
[----:B------:R-:W-:Y:S01]  /*1bd0*/  BSSY B0, `(.L_x_2272) ;  /* 0x0000027000007945 */ /* 0x000fe20003800000 */
[----:B------:R-:W-:Y:S01]  /*1be0*/  FSETP.GTU.FTZ.AND P0, PT, R24, 20, PT ;  /* 0x41a000001800780b */ /* 0x000fe20003f1c000 */
[----:B------:R-:W-:Y:S02]  /*1bf0*/  HADD2.F32 R2, -RZ, R40.H1_H1 ;  /* 0x30000028ff027230 */ /* 0x000fe40000004100 */
[----:B------:R-:W-:Y:S01]  /*1c00*/  FADD.FTZ R23, R23, UR5 ;  /* 0x0000000517177e21 */ /* 0x000fe20008010000 */
[--C-:B------:R-:W-:Y:S02]  /*1c10*/  HADD2.F32 R49, -RZ, R41.reuse.H0_H0 ;  /* 0x20000029ff317230 */ /* 0x100fe40000004100 */
[----:B------:R-:W-:Y:S02]  /*1c20*/  HADD2.F32 R48, -RZ, R41.H1_H1 ;  /* 0x30000029ff307230 */ /* 0x000fe40000004100 */
[----:B--2---:R-:W-:Y:S01]  /*1c30*/  FFMA.FTZ R8, R0, R3, R4 ;  /* 0x0000000300087223 */ /* 0x004fe20000010004 */
        /* <DEDUP_REMOVED lines=32> */
.L_x_2273:
[----:B------:R-:W-:Y:S05]  /*1e40*/  BSYNC B0 ;  /* 0x0000000000007941 */ /* 0x000fea0003800000 */
.L_x_2272:
        /* <DEDUP_REMOVED lines=40> */
.L_x_2275:
[----:B------:R-:W-:Y:S05]  /*20d0*/  BSYNC B0 ;  /* 0x0000000000007941 */ /* 0x000fea0003800000 */
.L_x_2274:
        /* <DEDUP_REMOVED lines=40> */
.L_x_2277:
[----:B------:R-:W-:Y:S05]  /*2360*/  BSYNC B0 ;  /* 0x0000000000007941 */ /* 0x000fea0003800000 */
.L_x_2276:
        /* <DEDUP_REMOVED lines=40> */
.L_x_2279:
[----:B------:R-:W-:Y:S05]  /*25f0*/  BSYNC B0 ;  /* 0x0000000000007941 */ /* 0x000fea0003800000 */
.L_x_2278:
        /* <DEDUP_REMOVED lines=40> */
.L_x_2281:
[----:B------:R-:W-:Y:S05]  /*2880*/  BSYNC B0 ;  /* 0x0000000000007941 */ /* 0x000fea0003800000 */
.L_x_2280:
        /* <DEDUP_REMOVED lines=40> */
.L_x_2283:
[----:B------:R-:W-:Y:S05]  /*2b10*/  BSYNC B0 ;  /* 0x0000000000007941 */ /* 0x000fea0003800000 */
.L_x_2282:
        /* <DEDUP_REMOVED lines=33> */
.L_x_2285:
[----:B------:R-:W-:Y:S05]  /*2d30*/  BSYNC B0 ;  /* 0x0000000000007941 */ /* 0x000fea0003800000 */
.L_x_2284:
        /* <DEDUP_REMOVED lines=33> */
.L_x_2287:
[----:B------:R-:W-:Y:S05]  /*2f50*/  BSYNC B0 ;  /* 0x0000000000007941 */ /* 0x000fea0003800000 */
.L_x_2286:
        /* <DEDUP_REMOVED lines=33> */
.L_x_2289:
[----:B------:R-:W-:Y:S05]  /*3170*/  BSYNC B0 ;  /* 0x0000000000007941 */ /* 0x000fea0003800000 */
.L_x_2288:
        /* <DEDUP_REMOVED lines=33> */
.L_x_2291:
[----:B------:R-:W-:Y:S05]  /*3390*/  BSYNC B0 ;  /* 0x0000000000007941 */ /* 0x000fea0003800000 */
.L_x_2290:
        /* <DEDUP_REMOVED lines=33> */
.L_x_2293:
[----:B------:R-:W-:Y:S05]  /*35b0*/  BSYNC B0 ;  /* 0x0000000000007941 */ /* 0x000fea0003800000 */
.L_x_2292:
        /* <DEDUP_REMOVED lines=20> */
[----:B------:R-:W-:Y:S01]  /*3700*/  FMUL.FTZ R49, R49, R79 ;  /* 0x0000004f31317220 */ /* 0x000fe20000410000 */
[----:B------:R-:W-:Y:S01]  /*3710*/  FMUL.FTZ R48, R48, R78 ;  /* 0x0000004e30307220 */ /* 0x000fe20000410000 */
[----:B------:R-:W-:Y:S01]  /*3720*/  FMUL.FTZ R52, R52, R77 ;  /* 0x0000004d34347220 */ /* 0x000fe20000410000 */
[----:B------:R-:W-:Y:S01]  /*3730*/  USHF.R.S32.HI UR30, URZ, 0x1f, UR10 ;  /* 0x0000001f3f1e7899 */ /* 0x000fe2000801140a */
[----:B------:R-:W-:Y:S01]  /*3740*/  HFMA2.MMA R59, -RZ, RZ, 0, 0 ;  /* 0x00000000ff3b7435 */ /* 0x000fe200000001ff */
[----:B------:R1:W-:Y:S01]  /*3750*/  STL [R1+0x28], R49 ;  /* 0x0000283101007387 */ /* 0x0003e20000100800 */
[----:B------:R-:W-:Y:S01]  /*3760*/  ULDC.64 UR8, c[0x0][0x230] ;  /* 0x00008c0000087ab9 */ /* 0x000fe20000000a00 */
[----:B------:R-:W-:Y:S01]  /*3770*/  ULDC.64 UR32, c[0x0][0x248] ;  /* 0x0000920000207ab9 */ /* 0x000fe20000000a00 */
[----:B------:R-:W-:Y:S01]  /*3780*/  UIADD3 UR49, UR12, -0x1, URZ ;  /* 0xffffffff0c317890 */ /* 0x000fe2000fffe03f */
[----:B------:R2:W-:Y:S01]  /*3790*/  STL [R1+0x24], R48 ;  /* 0x0000243001007387 */ /* 0x0005e20000100800 */
[----:B------:R-:W-:Y:S01]  /*37a0*/  UIMAD.WIDE.U32 UR28, UR10, UR8, URZ ;  /* 0x000000080a1c72a5 */ /* 0x000fe2000f8e003f */
[----:B------:R-:W-:Y:S01]  /*37b0*/  ISETP.NE.AND P0, PT, R85, RZ, PT ;  /* 0x000000ff5500720c */ /* 0x000fe20003f05270 */
[----:B------:R-:W-:Y:S01]  /*37c0*/  UIMAD UR7, UR30, UR8, URZ ;  /* 0x000000081e0772a4 */ /* 0x000fe2000f8e023f */
[----:B------:R-:W-:Y:S01]  /*37d0*/  STL [R1+0x20], R52 ;  /* 0x0000203401007387 */ /* 0x000fe20000100800 */
[----:B------:R-:W-:Y:S01]  /*37e0*/  UIMAD UR8, UR30, UR32, URZ ;  /* 0x000000201e0872a4 */ /* 0x000fe2000f8e023f */
[----:B-1----:R-:W-:Y:S01]  /*37f0*/  FMUL.FTZ R49, R50, R76 ;  /* 0x0000004c32317220 */ /* 0x002fe20000410000 */
[----:B------:R-:W-:Y:S01]  /*3800*/  FMUL.FTZ R50, R55, R58 ;  /* 0x0000003a37327220 */ /* 0x000fe20000410000 */
[----:B------:R-:W-:Y:S01]  /*3810*/  UIMAD.WIDE.U32 UR30, UR10, UR32, URZ ;  /* 0x000000200a1e72a5 */ /* 0x000fe2000f8e003f */
[----:B------:R-:W-:Y:S01]  /*3820*/  FMUL.FTZ R3, R3, R81 ;  /* 0x0000005103037220 */ /* 0x000fe20000410000 */
[----:B--2---:R-:W-:Y:S01]  /*3830*/  FMUL.FTZ R48, R51, R68 ;  /* 0x0000004433307220 */ /* 0x004fe20000410000 */
[----:B------:R1:W-:Y:S01]  /*3840*/  STL [R1+0x1c], R49 ;  /* 0x00001c3101007387 */ /* 0x0003e20000100800 */
[----:B------:R-:W-:Y:S01]  /*3850*/  ULEA.HI UR32, UR49, UR49, URZ, 0x1 ;  /* 0x0000003131207291 */ /* 0x000fe2000f8f083f */
[----:B------:R-:W-:Y:S01]  /*3860*/  FMUL.FTZ R2, R2, R80 ;  /* 0x0000005002027220 */ /* 0x000fe20000410000 */
[----:B------:R-:W-:Y:S01]  /*3870*/  UIMAD UR50, UR10, UR9, UR7 ;  /* 0x000000090a3272a4 */ /* 0x000fe2000f8e0207 */
[----:B------:R2:W-:Y:S01]  /*3880*/  STL [R1+0x18], R48 ;  /* 0x0000183001007387 */ /* 0x0005e20000100800 */
[----:B------:R-:W-:Y:S01]  /*3890*/  ULOP3.LUT UR32, UR32, 0xfffffe, URZ, 0xc0, !UPT ;  /* 0x00fffffe20207892 */ /* 0x000fe2000f8ec03f */
[----:B------:R-:W-:Y:S01]  /*38a0*/  FMUL.FTZ R162, R162, R21 ;  /* 0x00000015a2a27220 */ /* 0x000fe20000410000 */
[----:B------:R-:W-:Y:S01]  /*38b0*/  UIMAD UR51, UR10, UR33, UR8 ;  /* 0x000000210a3372a4 */ /* 0x000fe2000f8e0208 */
[----:B------:R3:W-:Y:S01]  /*38c0*/  STL [R1+0x14], R50 ;  /* 0x0000143201007387 */ /* 0x0007e20000100800 */
[----:B------:R-:W-:Y:S01]  /*38d0*/  FMUL.FTZ R160, R160, R20 ;  /* 0x00000014a0a07220 */ /* 0x000fe20000410000 */
[----:B-1----:R-:W-:Y:S01]  /*38e0*/  FMUL.FTZ R49, R54, R36 ;  /* 0x0000002436317220 */ /* 0x002fe20000410000 */
[----:B------:R-:W-:Y:S01]  /*38f0*/  FMUL.FTZ R159, R159, R19 ;  /* 0x000000139f9f7220 */ /* 0x000fe20000410000 */
[----:B------:R-:W-:Y:S01]  /*3900*/  IADD3 R110, R85, 0x200, RZ ;  /* 0x00000200556e7810 */ /* 0x000fe20007ffe0ff */
[----:B------:R-:W-:Y:S01]  /*3910*/  UIADD3 UR49, UR49, -UR32, URZ ;  /* 0x8000002031317290 */ /* 0x000fe2000fffe03f */
[----:B--2---:R-:W-:Y:S01]  /*3920*/  FMUL.FTZ R48, R53, R30 ;  /* 0x0000001e35307220 */ /* 0x004fe20000410000 */
[----:B------:R1:W-:Y:S01]  /*3930*/  STL [R1+0x10], R49 ;  /* 0x0000103101007387 */ /* 0x0003e20000100800 */
[----:B------:R-:W-:Y:S01]  /*3940*/  UMOV UR7, URZ ;  /* 0x0000003f00077c82 */ /* 0x000fe20008000000 */
[----:B------:R-:W-:Y:S01]  /*3950*/  UMOV UR8, URZ ;  /* 0x0000003f00087c82 */ /* 0x000fe20008000000 */
[----:B---3--:R-:W-:Y:S01]  /*3960*/  FMUL.FTZ R50, R88, R24 ;  /* 0x0000001858327220 */ /* 0x008fe20000410000 */
[----:B------:R2:W-:Y:S01]  /*3970*/  STL [R1+0xc], R48 ;  /* 0x00000c3001007387 */ /* 0x0005e20000100800 */
[----:B------:R-:W-:Y:S01]  /*3980*/  UMOV UR9, URZ ;  /* 0x0000003f00097c82 */ /* 0x000fe20008000000 */
[----:B------:R-:W-:Y:S01]  /*3990*/  ULDC UR53, c[0x0][0x224] ;  /* 0x0000890000357ab9 */ /* 0x000fe20000000800 */
[----:B------:R-:W-:Y:S01]  /*39a0*/  ULDC UR54, c[0x0][0x21c] ;  /* 0x0000870000367ab9 */ /* 0x000fe20000000800 */
[----:B------:R3:W-:Y:S01]  /*39b0*/  STL [R1+0x8], R50 ;  /* 0x0000083201007387 */ /* 0x0007e20000100800 */
[----:B------:R-:W-:Y:S01]  /*39c0*/  ULDC UR55, c[0x0][0x218] ;  /* 0x0000860000377ab9 */ /* 0x000fe20000000800 */
[----:B-1----:R-:W-:Y:S01]  /*39d0*/  FMUL.FTZ R49, R87, R23 ;  /* 0x0000001757317220 */ /* 0x002fe20000410000 */
[----:B------:R-:W-:-:S02]  /*39e0*/  UIADD3 UR50, UR29, UR50, URZ ;  /* 0x000000321d327290 */ /* 0x000fc4000fffe03f */
[----:B------:R-:W-:Y:S01]  /*39f0*/  UIADD3 UR51, UR31, UR51, URZ ;  /* 0x000000331f337290 */ /* 0x000fe2000fffe03f */
[----:B--2---:R-:W-:Y:S01]  /*3a00*/  FMUL.FTZ R48, R86, R22 ;  /* 0x0000001656307220 */ /* 0x004fe20000410000 */
[----:B------:R3:W-:Y:S01]  /*3a10*/  STL [R1+0x4], R49 ;  /* 0x0000043101007387 */ /* 0x0007e20000100800 */
[----:B------:R-:W-:Y:S01]  /*3a20*/  ULDC.64 UR32, c[0x0][0x3d0] ;  /* 0x0000f40000207ab9 */ /* 0x000fe20000000a00 */
[----:B------:R-:W-:Y:S01]  /*3a30*/  ULDC.64 UR34, c[0x0][0x270] ;  /* 0x00009c0000227ab9 */ /* 0x000fe20000000a00 */
[----:B------:R-:W-:Y:S01]  /*3a40*/  ULDC.64 UR36, c[0x0][0x2d8] ;  /* 0x0000b60000247ab9 */ /* 0x000fe20000000a00 */
[----:B------:R3:W-:Y:S01]  /*3a50*/  STL [R1], R48 ;  /* 0x0000003001007387 */ /* 0x0007e20000100800 */
[----:B------:R-:W-:Y:S01]  /*3a60*/  ULDC.64 UR38, c[0x0][0x250] ;  /* 0x0000940000267ab9 */ /* 0x000fe20000000a00 */
[----:B------:R-:W-:Y:S01]  /*3a70*/  ULDC.64 UR40, c[0x0][0x2d0] ;  /* 0x0000b40000287ab9 */ /* 0x000fe20000000a00 */
[----:B------:R-:W-:Y:S01]  /*3a80*/  ULDC.64 UR42, c[0x0][0x238] ;  /* 0x00008e00002a7ab9 */ /* 0x000fe20000000a00 */
[----:B------:R-:W-:-:S05]  /*3a90*/  ULDC.64 UR44, c[0x0][0x370] ;  /* 0x0000dc00002c7ab9 */ /* 0x000fca0000000a00 */
.L_x_2338:
[----:B------:R-:W-:Y:S01]  /*3aa0*/  USHF.R.S32.HI UR56, URZ, 0x1f, UR7 ;  /* 0x0000001f3f387899 */ /* 0x000fe20008011407 */
[----:B------:R-:W-:Y:S01]  /*3ab0*/  UMOV UR46, UR28 ;  /* 0x0000001c002e7c82 */ /* 0x000fe20008000000 */
[----:B------:R-:W-:Y:S02]  /*3ac0*/  UMOV UR47, UR50 ;  /* 0x00000032002f7c82 */ /* 0x000fe40008000000 */
[----:B------:R-:W-:Y:S01]  /*3ad0*/  UIMAD UR57, UR56, UR42, URZ ;  /* 0x0000002a383972a4 */ /* 0x000fe2000f8e023f */
[----:B0--3--:R-:W-:Y:S01]  /*3ae0*/  SHF.L.U32 R50, R85, 0x1, RZ ;  /* 0x0000000155327819 */ /* 0x009fe200000006ff */
[----:B------:R-:W-:Y:S01]  /*3af0*/  UIMAD.WIDE.U32 UR46, UR7, UR42, UR46 ;  /* 0x0000002a072e72a5 */ /* 0x000fe2000f8e002e */
[----:B------:R-:W2:Y:S01]  /*3b00*/  LDL R156, [R1+0x28] ;  /* 0x00002800019c7983 */ /* 0x000ea20000100800 */
[----:B------:R-:W-:Y:S02]  /*3b10*/  UIMAD UR57, UR7, UR43, UR57 ;  /* 0x0000002b073972a4 */ /* 0x000fe4000f8e0239 */
[----:B------:R-:W-:Y:S01]  /*3b20*/  ULEA UR58, UP0, UR46, UR40, 0x2 ;  /* 0x000000282e3a7291 */ /* 0x000fe2000f80103f */
[----:B------:R-:W3:Y:S01]  /*3b30*/  LDL R155, [R1+0x24] ;  /* 0x00002400019b7983 */ /* 0x000ee20000100800 */
        /* <DEDUP_REMOVED lines=39> */
[----:B0-----:R-:W-:-:S04]  /*3db0*/  MOV R89, UR12 ;  /* 0x0000000c00597c02 */ /* 0x001fc80008000f00 */
[----:B------:R-:W-:Y:S01]  /*3dc0*/  ISETP.LT.OR P1, PT, R89, 0x2, P0 ;  /* 0x000000025900780c */ /* 0x000fe20000721670 */
[----:B------:R-:W-:Y:S01]  /*3dd0*/  ULEA UR46, UR49, UR7, 0x8 ;  /* 0x00000007312e7291 */ /* 0x000fe2000f8e403f */
[----:B------:R-:W-:-:S05]  /*3de0*/  ISETP.NE.AND P3, PT, R85, RZ, PT ;  /* 0x000000ff5500720c */ /* 0x000fca0003f65270 */
[----:B-1----:R-:W-:-:S06]  /*3df0*/  SEL R87, R110, UR46, P3 ;  /* 0x0000002e6e577c07 */ /* 0x002fcc0009800000 */
[----:B------:R-:W0:Y:S01]  /*3e00*/  @!P1 LDC R89, c[0x0][0x21c] ;  /* 0x00008700ff599b82 */ /* 0x000e220000000800 */
[----:B------:R-:W-:Y:S02]  /*3e10*/  MOV R93, 0x8 ;  /* 0x00000008005d7802 */ /* 0x000fe40000000f00 */
[----:B------:R-:W-:Y:S02]  /*3e20*/  MOV R91, RZ ;  /* 0x000000ff005b7202 */ /* 0x000fe40000000f00 */
[----:B------:R-:W-:Y:S01]  /*3e30*/  MOV R90, 0x3f800000 ;  /* 0x3f800000005a7802 */ /* 0x000fe20000000f00 */
        /* <DEDUP_REMOVED lines=14> */
[----:B------:R-:W2:Y:S04]  /*3f20*/  LDS.128 R48, [R82] ;  /* 0x0000000052307984 */ /* 0x000ea80000000c00 */
[----:B------:R-:W3:Y:S01]  /*3f30*/  LDS.128 R52, [R82+0x10] ;  /* 0x0000100052347984 */ /* 0x000ee20000000c00 */
[----:B------:R-:W-:-:S03]  /*3f40*/  FMUL.FTZ R100, R109, R80 ;  /* 0x000000506d647220 */ /* 0x000fc60000410000 */
[----:B-1----:R1:W-:Y:S01]  /*3f50*/  STS [R88+0x3be0], R137 ;  /* 0x003be08958007388 */ /* 0x0023e20000000800 */
[C---:B------:R-:W-:Y:S02]  /*3f60*/  FMUL.FTZ R99, R109.reuse, R79 ;  /* 0x0000004f6d637220 */ /* 0x040fe40000410000 */
[----:B------:R-:W4:Y:S01]  /*3f70*/  MUFU.EX2 R100, R100 ;  /* 0x0000006400647308 */ /* 0x000f220000000800 */
[C---:B------:R-:W-:Y:S01]  /*3f80*/  FMUL.FTZ R98, R109.reuse, R78 ;  /* 0x0000004e6d627220 */ /* 0x040fe20000410000 */
[----:B------:R-:W-:Y:S01]  /*3f90*/  FMUL.FTZ R97, R109, R77 ;  /* 0x0000004d6d617220 */ /* 0x000fe20000410000 */
[----:B0-----:R-:W-:-:S05]  /*3fa0*/  @!P1 IMAD R86, R86, R89, UR7 ;  /* 0x0000000756569e24 */ /* 0x001fca000f8e0259 */
[----:B------:R-:W0:Y:S01]  /*3fb0*/  MUFU.EX2 R99, R99 ;  /* 0x0000006300637308 */ /* 0x000e220000000800 */
[C---:B------:R-:W-:Y:S01]  /*3fc0*/  FMUL.FTZ R96, R109.reuse, R76 ;  /* 0x0000004c6d607220 */ /* 0x040fe20000410000 */
[----:B------:R-:W-:Y:S01]  /*3fd0*/  @!P1 IMAD.WIDE R86, R86, R93, UR22 ;  /* 0x0000001656569e25 */ /* 0x000fe2000f8e025d */
[----:B------:R-:W-:Y:S06]  /*3fe0*/  BAR.SYNC.DEFER_BLOCKING 0x0 ;  /* 0x0000000000007b1d */ /* 0x000fec0000010000 */
[----:B------:R-:W1:Y:S01]  /*3ff0*/  MUFU.EX2 R98, R98 ;  /* 0x0000006200627308 */ /* 0x000e620000000800 */
[----:B------:R-:W-:Y:S01]  /*4000*/  FMUL.FTZ R95, R109, R68 ;  /* 0x000000446d5f7220 */ /* 0x000fe20000410000 */
[----:B----4-:R-:W-:-:S06]  /*4010*/  FMUL.FTZ R102, R137, R100 ;  /* 0x0000006489667220 */ /* 0x010fcc0000410000 */
[----:B------:R-:W4:Y:S01]  /*4020*/  MUFU.EX2 R97, R97 ;  /* 0x0000006100617308 */ /* 0x000f220000000800 */
[----:B------:R-:W-:Y:S01]  /*4030*/  FMUL.FTZ R94, R109, R58 ;  /* 0x0000003a6d5e7220 */ /* 0x000fe20000410000 */
[----:B------:R-:W-:Y:S01]  /*4040*/  R2UR UR56, R101 ;  /* 0x00000000653872ca */ /* 0x000fe200000e0000 */
[----:B0-----:R-:W-:-:S05]  /*4050*/  FMUL.FTZ R101, R99, R102 ;  /* 0x0000006663657220 */ /* 0x001fca0000410000 */
[----:B------:R-:W0:Y:S01]  /*4060*/  MUFU.EX2 R96, R96 ;  /* 0x0000006000607308 */ /* 0x000e220000000800 */
[----:B------:R2:W5:Y:S01]  /*4070*/  @!P1 LDG.E.64 R90, desc[UR20][R86.64] ;  /* 0x00000014565a9981 */ /* 0x000562000c1e1b00 */
[----:B------:R-:W-:Y:S01]  /*4080*/  ISETP.NE.AND P1, PT, R85, 0x7f, PT ;  /* 0x0000007f5500780c */ /* 0x000fe20003f25270 */
[----:B------:R-:W-:-:S05]  /*4090*/  FMUL.FTZ R93, R109, R36 ;  /* 0x000000246d5d7220 */ /* 0x000fca0000410000 */
[----:B------:R-:W3:Y:S01]  /*40a0*/  MUFU.EX2 R95, R95 ;  /* 0x0000005f005f7308 */ /* 0x000ee20000000800 */
[----:B--2---:R-:W-:-:S04]  /*40b0*/  FFMA.FTZ R86, R3, R100, R2 ;  /* 0x0000006403567223 */ /* 0x004fc80000010002 */
[----:B------:R-:W-:-:S03]  /*40c0*/  FFMA.FTZ R103, R99, R86, R156 ;  /* 0x0000005663677223 */ /* 0x000fc6000001009c */
[----:B------:R-:W2:Y:S01]  /*40d0*/  MUFU.EX2 R94, R94 ;  /* 0x0000005e005e7308 */ /* 0x000ea20000000800 */
[C---:B-1----:R-:W-:Y:S01]  /*40e0*/  FMUL.FTZ R102, R98.reuse, R101 ;  /* 0x0000006562667220 */ /* 0x042fe20000410000 */
[C---:B------:R-:W-:Y:S01]  /*40f0*/  FMUL.FTZ R92, R109.reuse, R30 ;  /* 0x0000001e6d5c7220 */ /* 0x040fe20000410000 */
[----:B------:R-:W-:Y:S01]  /*4100*/  FFMA.FTZ R106, R98, R103, R155 ;  /* 0x00000067626a7223 */ /* 0x000fe2000001009b */
[----:B------:R-:W-:Y:S01]  /*4110*/  FMUL.FTZ R89, R109, R24 ;  /* 0x000000186d597220 */ /* 0x000fe20000410000 */
[C---:B----4-:R-:W-:Y:S02]  /*4120*/  FMUL.FTZ R103, R97.reuse, R102 ;  /* 0x0000006661677220 */ /* 0x050fe40000410000 */
[----:B------:R-:W-:Y:S01]  /*4130*/  FFMA.FTZ R105, R97, R106, R145 ;  /* 0x0000006a61697223 */ /* 0x000fe20000010091 */
[----:B------:R-:W1:Y:S01]  /*4140*/  MUFU.EX2 R93, R93 ;  /* 0x0000005d005d7308 */ /* 0x000e620000000800 */
[----:B------:R-:W-:Y:S01]  /*4150*/  @P1 LEA R118, R85, R84, 0x2 ;  /* 0x0000005455761211 */ /* 0x000fe200078e10ff */
[----:B------:R-:W-:-:S02]  /*4160*/  HADD2.F32 R86, -RZ, R48.H0_H0 ;  /* 0x20000030ff567230 */ /* 0x000fc40000004100 */
[C---:B0-----:R-:W-:Y:S01]  /*4170*/  FFMA.FTZ R106, R96.reuse, R105, R154 ;  /* 0x00000069606a7223 */ /* 0x041fe2000001009a */
[----:B------:R-:W-:Y:S02]  /*4180*/  HADD2.F32 R102, -RZ, R48.H1_H1 ;  /* 0x30000030ff667230 */ /* 0x000fe40000004100 */
[----:B------:R-:W-:Y:S01]  /*4190*/  FMUL.FTZ R48, R96, R103 ;  /* 0x0000006760307220 */ /* 0x000fe20000410000 */
[----:B------:R-:W-:Y:S01]  /*41a0*/  FMUL.FTZ R88, R109, R23 ;  /* 0x000000176d587220 */ /* 0x000fe20000410000 */
[----:B------:R-:W0:Y:S01]  /*41b0*/  MUFU.EX2 R92, R92 ;  /* 0x0000005c005c7308 */ /* 0x000e220000000800 */
[--C-:B------:R-:W-:Y:S02]  /*41c0*/  HADD2.F32 R101, -RZ, R49.reuse.H0_H0 ;  /* 0x20000031ff657230 */ /* 0x100fe40000004100 */
[C---:B---3--:R-:W-:Y:S01]  /*41d0*/  FFMA.FTZ R111, R95.reuse, R106, R147 ;  /* 0x0000006a5f6f7223 */ /* 0x048fe20000010093 */
[----:B------:R-:W-:Y:S02]  /*41e0*/  HADD2.F32 R105, -RZ, R49.H1_H1 ;  /* 0x30000031ff697230 */ /* 0x000fe40000004100 */
[----:B------:R-:W-:Y:S01]  /*41f0*/  FMUL.FTZ R49, R95, R48 ;  /* 0x000000305f317220 */ /* 0x000fe20000410000 */
[----:B------:R-:W3:Y:S01]  /*4200*/  @P1 LDS R118, [R118+0x43e4] ;  /* 0x0043e40076761984 */ /* 0x000ee20000000800 */
[----:B------:R-:W-:Y:S01]  /*4210*/  FMUL.FTZ R87, R109, R22 ;  /* 0x000000166d577220 */ /* 0x000fe20000410000 */
[----:B------:R-:W4:Y:S01]  /*4220*/  MUFU.EX2 R89, R89 ;  /* 0x0000005900597308 */ /* 0x000f220000000800 */
[----:B------:R-:W-:-:S02]  /*4230*/  HADD2.F32 R103, -RZ, R50.H0_H0 ;  /* 0x20000032ff677230 */ /* 0x000fc40000004100 */
[C---:B--2---:R-:W-:Y:S01]  /*4240*/  FMUL.FTZ R48, R94.reuse, R49 ;  /* 0x000000315e307220 */ /* 0x044fe20000410000 */
[----:B------:R-:W-:Y:S02]  /*4250*/  HADD2.F32 R107, -RZ, R50.H1_H1 ;  /* 0x30000032ff6b7230 */ /* 0x000fe40000004100 */
[----:B------:R-:W-:Y:S01]  /*4260*/  FFMA.FTZ R50, R94, R111, R148 ;  /* 0x0000006f5e327223 */ /* 0x000fe20000010094 */
[----:B------:R-:W-:Y:S01]  /*4270*/  FMUL.FTZ R104, R109, R21 ;  /* 0x000000156d687220 */ /* 0x000fe20000410000 */
[----:B------:R-:W2:Y:S01]  /*4280*/  MUFU.EX2 R88, R88 ;  /* 0x0000005800587308 */ /* 0x000ea20000000800 */
[--C-:B------:R-:W-:Y:S02]  /*4290*/  HADD2.F32 R106, -RZ, R51.reuse.H0_H0 ;  /* 0x20000033ff6a7230 */ /* 0x100fe40000004100 */
[C---:B-1----:R-:W-:Y:S01]  /*42a0*/  FMUL.FTZ R49, R93.reuse, R48 ;  /* 0x000000305d317220 */ /* 0x042fe20000410000 */
[----:B------:R-:W-:Y:S02]  /*42b0*/  HADD2.F32 R111, -RZ, R51.H1_H1 ;  /* 0x30000033ff6f7230 */ /* 0x000fe40000004100 */
[----:B------:R-:W-:Y:S01]  /*42c0*/  FFMA.FTZ R51, R93, R50, R149 ;  /* 0x000000325d337223 */ /* 0x000fe20000010095 */
[C---:B------:R-:W-:Y:S01]  /*42d0*/  FMUL.FTZ R110, R109.reuse, R20 ;  /* 0x000000146d6e7220 */ /* 0x040fe20000410000 */
[----:B------:R-:W1:Y:S01]  /*42e0*/  MUFU.EX2 R87, R87 ;  /* 0x0000005700577308 */ /* 0x000e620000000800 */
[C---:B0-----:R-:W-:Y:S01]  /*42f0*/  FMUL.FTZ R48, R92.reuse, R49 ;  /* 0x000000315c307220 */ /* 0x041fe20000410000 */
[----:B------:R-:W-:Y:S01]  /*4300*/  FFMA.FTZ R50, R92, R51, R150 ;  /* 0x000000335c327223 */ /* 0x000fe20000010096 */
[----:B------:R-:W-:-:S05]  /*4310*/  FMUL.FTZ R109, R109, R19 ;  /* 0x000000136d6d7220 */ /* 0x000fca0000410000 */
[----:B------:R-:W0:Y:S01]  /*4320*/  MUFU.EX2 R104, R104 ;  /* 0x0000006800687308 */ /* 0x000e220000000800 */
        /* <DEDUP_REMOVED lines=16> */
[----:B--2---:R-:W-:Y:S01]  /*4430*/  FMUL.FTZ R48, R109, R48 ;  /* 0x000000306d307220 */ /* 0x004fe20000410000 */
        /* <DEDUP_REMOVED lines=16> */
.L_x_2296:
[----:B------:R-:W-:Y:S05]  /*4540*/  BSYNC B0 ;  /* 0x0000000000007941 */ /* 0x000fea0003800000 */
.L_x_2295:
[----:B------:R-:W-:Y:S01]  /*4550*/  ISETP.GT.U32.AND P1, PT, R85, 0x1f, PT ;  /* 0x0000001f5500780c */ /* 0x000fe20003f24070 */
[----:B------:R2:W-:Y:S01]  /*4560*/  STS.64 [R119+0x31d0], R48 ;  /* 0x0031d03077007388 */ /* 0x0005e20000000a00 */
[----:B------:R-:W-:Y:S01]  /*4570*/  FMUL.FTZ R121, R106, UR56 ;  /* 0x000000386a797c20 */ /* 0x000fe20008410000 */
[----:B------:R-:W-:Y:S01]  /*4580*/  FMUL.FTZ R122, R111, UR56 ;  /* 0x000000386f7a7c20 */ /* 0x000fe20008410000 */
[----:B------:R-:W-:Y:S01]  /*4590*/  FMUL.FTZ R51, R86, UR56 ;  /* 0x0000003856337c20 */ /* 0x000fe20008410000 */
[----:B0-----:R-:W-:Y:S01]  /*45a0*/  FMUL.FTZ R50, R102, UR56 ;  /* 0x0000003866327c20 */ /* 0x001fe20008410000 */
        /* <DEDUP_REMOVED lines=10> */
[----:B--2---:R-:W-:Y:S01]  /*4650*/  FMUL.FTZ R48, R116, UR56 ;  /* 0x0000003874307c20 */ /* 0x004fe20008410000 */
        /* <DEDUP_REMOVED lines=18> */
[----:B------:R-:W-:Y:S05]  /*4780*/  @P1 BRA `(.L_x_2297) ;  /* 0x0000000000f41947 */ /* 0x000fea0003800000 */
[----:B------:R-:W-:Y:S01]  /*4790*/  IMAD R138, R85, 0x28, R84 ;  /* 0x00000028558a7824 */ /* 0x000fe200078e0254 */
[----:B------:R-:W0:Y:S01]  /*47a0*/  S2R R142, SR_LANEID ;  /* 0x00000000008e7919 */ /* 0x000e220000000000 */
[----:B------:R-:W-:-:S03]  /*47b0*/  UMOV UR46, 0xffffffff ;  /* 0xffffffff002e7882 */ /* 0x000fc60000000000 */
[----:B------:R-:W-:Y:S04]  /*47c0*/  LDS.64 R48, [R138+0x31d0] ;  /* 0x0031d0008a307984 */ /* 0x000fe80000000a00 */
[----:B------:R-:W2:Y:S04]  /*47d0*/  LDS.64 R50, [R138+0x31d8] ;  /* 0x0031d8008a327984 */ /* 0x000ea80000000a00 */
[----:B------:R-:W3:Y:S04]  /*47e0*/  LDS.64 R52, [R138+0x31e0] ;  /* 0x0031e0008a347984 */ /* 0x000ee80000000a00 */
[----:B------:R-:W4:Y:S01]  /*47f0*/  LDS.64 R54, [R138+0x31e8] ;  /* 0x0031e8008a367984 */ /* 0x000f220000000a00 */
[-C--:B--2---:R-:W-:Y:S01]  /*4800*/  FFMA.FTZ R140, R49, R50.reuse, R51 ;  /* 0x00000032318c7223 */ /* 0x084fe20000010033 */
[----:B------:R-:W-:-:S03]  /*4810*/  FMUL.FTZ R139, R48, R50 ;  /* 0x00000032308b7220 */ /* 0x000fc60000410000 */
[C---:B---3--:R-:W-:Y:S01]  /*4820*/  FFMA.FTZ R140, R52.reuse, R140, R53 ;  /* 0x0000008c348c7223 */ /* 0x048fe20000010035 */
[----:B------:R-:W-:-:S03]  /*4830*/  FMUL.FTZ R139, R52, R139 ;  /* 0x0000008b348b7220 */ /* 0x000fc60000410000 */
[C---:B----4-:R-:W-:Y:S01]  /*4840*/  FFMA.FTZ R55, R54.reuse, R140, R55 ;  /* 0x0000008c36377223 */ /* 0x050fe20000010037 */
        /* <DEDUP_REMOVED lines=24> */
.L_x_2357:
[----:B------:R-:W-:Y:S01]  /*49d0*/  ISETP.GE.AND P2, PT, R142, 0x10, PT ;  /* 0x000000108e00780c */ /* 0x000fe20003f46270 */
[----:B------:R-:W-:-:S12]  /*49e0*/  UMOV UR46, 0xffffffff ;  /* 0xffffffff002e7882 */ /* 0x000fd80000000000 */
[C---:B0-2---:R-:W-:Y:S01]  /*49f0*/  @P2 FFMA.FTZ R55, R54.reuse, R140, R55 ;  /* 0x0000008c36372223 */ /* 0x045fe20000010037 */
[----:B---3--:R-:W-:Y:S01]  /*4a00*/  @P2 FMUL.FTZ R54, R54, R141 ;  /* 0x0000008d36362220 */ /* 0x008fe20000410000 */
[----:B------:R-:W-:Y:S06]  /*4a10*/  BRA.DIV UR46, `(.L_x_2299) ;  /* 0x000000462e3c7947 */ /* 0x000fec000b800000 */
.L_x_2360:
[----:B------:R-:W-:-:S03]  /*4a20*/  UMOV UR46, 0xffffffff ;  /* 0xffffffff002e7882 */ /* 0x000fc60000000000 */
[----:B------:R-:W-:Y:S05]  /*4a30*/  BRA.DIV UR46, `(.L_x_2300) ;  /* 0x000000462e5c7947 */ /* 0x000fea000b800000 */
.L_x_2363:
[----:B------:R-:W-:-:S03]  /*4a40*/  UMOV UR46, 0xffffffff ;  /* 0xffffffff002e7882 */ /* 0x000fc60000000000 */
[----:B------:R-:W-:Y:S05]  /*4a50*/  BRA.DIV UR46, `(.L_x_2301) ;  /* 0x000000462e7c7947 */ /* 0x000fea000b800000 */
[----:B------:R-:W0:Y:S04]  /*4a60*/  SHFL.UP PT, R54, R54, 0x1, RZ ;  /* 0x0420000036367989 */ /* 0x000e2800000e00ff */
[----:B------:R-:W2:Y:S04]  /*4a70*/  SHFL.UP PT, R55, R55, 0x1, RZ ;  /* 0x0420000037377989 */ /* 0x000ea800000e00ff */
[----:B-----5:R-:W3:Y:S04]  /*4a80*/  SHFL.IDX PT, R90, R90, RZ, 0x1f ;  /* 0x00001fff5a5a7589 */ /* 0x020ee800000e0000 */
[----:B------:R-:W4:Y:S02]  /*4a90*/  SHFL.IDX PT, R91, R91, RZ, 0x1f ;  /* 0x00001fff5b5b7589 */ /* 0x000f2400000e0000 */
.L_x_2369:
        /* <DEDUP_REMOVED lines=12> */
.L_x_2297:
[----:B------:R-:W-:Y:S05]  /*4b60*/  WARPSYNC.ALL ;  /* 0x0000000000007948 */ /* 0x000fea0003800000 */
[----:B------:R-:W-:Y:S01]  /*4b70*/  BAR.SYNC.DEFER_BLOCKING 0x0 ;  /* 0x0000000000007b1d */ /* 0x000fe20000010000 */
[----:B0-----:R-:W-:Y:S01]  /*4b80*/  MOV R48, UR12 ;  /* 0x0000000c00307c02 */ /* 0x001fe20008000f00 */
[C---:B-1----:R-:W-:Y:S01]  /*4b90*/  FMUL.FTZ R51, R109.reuse, R118 ;  /* 0x000000766d337220 */ /* 0x042fe20000410000 */
[----:B------:R-:W-:Y:S01]  /*4ba0*/  HFMA2.MMA R49, -RZ, RZ, 0, 0 ;  /* 0x00000000ff317435 */ /* 0x000fe200000001ff */
[----:B------:R-:W-:Y:S02]  /*4bb0*/  MOV R55, UR7 ;  /* 0x0000000700377c02 */ /* 0x000fe40008000f00 */
[----:B------:R-:W-:Y:S01]  /*4bc0*/  ISETP.GE.OR P0, PT, R48, UR53, P0 ;  /* 0x0000003530007c0c */ /* 0x000fe20008706670 */
        /* <DEDUP_REMOVED lines=9> */
[----:B------:R-:W-:Y:S02]  /*4c60*/  @!P0 LEA R50, R55, R84, 0x3 ;  /* 0x0000005437328211 */ /* 0x000fe400078e18ff */
        /* <DEDUP_REMOVED lines=88> */
.L_x_2386:
        /* <DEDUP_REMOVED lines=15> */
.L_x_2302:
[----:B------:R-:W-:Y:S05]  /*52e0*/  WARPSYNC.ALL ;  /* 0x0000000000007948 */ /* 0x000fea0003800000 */
[----:B------:R-:W-:Y:S01]  /*52f0*/  ISETP.NE.AND P0, PT, R85, RZ, PT ;  /* 0x000000ff5500720c */ /* 0x000fe20003f05270 */
        /* <DEDUP_REMOVED lines=19> */
[----:B------:R-:W-:Y:S01]  /*5430*/  BSSY B0, `(.L_x_2304) ;  /* 0x00000df000007945 */ /* 0x000fe20003800000 */
[----:B------:R0:W1:Y:S04]  /*5440*/  LDS R50, [R119+0x36e4] ;  /* 0x0036e40077327984 */ /* 0x0000680000000800 */
[----:B------:R2:W-:Y:S01]  /*5450*/  @!P0 STS.64 [R86+0x45e0], R48 ;  /* 0x0045e03056008388 */ /* 0x0005e20000000a00 */
[----:B0-----:R-:W-:-:S02]  /*5460*/  HADD2.F32 R119, -RZ, R46.H1_H1 ;  /* 0x3000002eff777230 */ /* 0x001fc40000004100 */
[----:B-1----:R-:W-:Y:S01]  /*5470*/  FFMA.FTZ R118, R50, R118, R121 ;  /* 0x0000007632767223 */ /* 0x002fe20000010079 */
[----:B------:R-:W-:-:S03]  /*5480*/  FFMA.FTZ R50, R0, R51, RZ ;  /* 0x0000003300327223 */ /* 0x000fc600000100ff */
[----:B------:R-:W-:Y:S01]  /*5490*/  FFMA.FTZ R109, R109, R118, R122 ;  /* 0x000000766d6d7223 */ /* 0x000fe2000001007a */
[----:B------:R-:W-:Y:S01]  /*54a0*/  FFMA.FTZ R51, R75, R102, R50 ;  /* 0x000000664b337223 */ /* 0x000fe20000010032 */
[----:B------:R-:W-:Y:S02]  /*54b0*/  HADD2.F32 R122, -RZ, R45.H0_H0 ;  /* 0x2000002dff7a7230 */ /* 0x000fe40000004100 */
[----:B------:R-:W-:Y:S01]  /*54c0*/  FFMA.FTZ R110, R110, R109, R123 ;  /* 0x0000006d6e6e7223 */ /* 0x000fe2000001007b */
[----:B------:R-:W-:Y:S01]  /*54d0*/  FFMA.FTZ R50, R74, R101, R51 ;  /* 0x000000654a327223 */ /* 0x000fe20000010033 */
[----:B------:R-:W-:Y:S02]  /*54e0*/  FMUL.FTZ R123, R116, R155 ;  /* 0x0000009b747b7220 */ /* 0x000fe40000410000 */
[----:B------:R-:W-:Y:S01]  /*54f0*/  FFMA.FTZ R104, R104, R110, R124 ;  /* 0x0000006e68687223 */ /* 0x000fe2000001007c */
[----:B------:R-:W-:-:S03]  /*5500*/  FFMA.FTZ R105, R73, R105, R50 ;  /* 0x0000006949697223 */ /* 0x000fc60000010032 */
[----:B------:R-:W-:Y:S01]  /*5510*/  FFMA.FTZ R87, R87, R104, R125 ;  /* 0x0000006857577223 */ /* 0x000fe2000001007d */
[----:B------:R-:W-:-:S03]  /*5520*/  FFMA.FTZ R50, R72, R103, R105 ;  /* 0x0000006748327223 */ /* 0x000fc60000010069 */
[----:B------:R-:W-:Y:S01]  /*5530*/  FFMA.FTZ R88, R88, R87, R126 ;  /* 0x0000005758587223 */ /* 0x000fe2000001007e */
[----:B------:R-:W-:Y:S01]  /*5540*/  FFMA.FTZ R107, R71, R107, R50 ;  /* 0x0000006b476b7223 */ /* 0x000fe20000010032 */
[----:B------:R-:W-:Y:S02]  /*5550*/  FMUL.FTZ R126, R117, R154 ;  /* 0x0000009a757e7220 */ /* 0x000fe40000410000 */
[----:B------:R-:W-:Y:S01]  /*5560*/  FFMA.FTZ R127, R89, R88, R127 ;  /* 0x00000058597f7223 */ /* 0x000fe2000001007f */
[----:B------:R-:W-:Y:S01]  /*5570*/  FFMA.FTZ R106, R70, R106, R107 ;  /* 0x0000006a466a7223 */ /* 0x000fe2000001006b */
[----:B------:R-:W-:Y:S02]  /*5580*/  HADD2.F32 R89, -RZ, R43.H1_H1 ;  /* 0x3000002bff597230 */ /* 0x000fe40000004100 */
[----:B------:R-:W-:Y:S01]  /*5590*/  FFMA.FTZ R128, R92, R127, R128 ;  /* 0x0000007f5c807223 */ /* 0x000fe20000010080 */
[----:B------:R-:W-:Y:S01]  /*55a0*/  FFMA.FTZ R106, R69, R111, R106 ;  /* 0x0000006f456a7223 */ /* 0x000fe2000001006a */
[----:B------:R-:W-:-:S02]  /*55b0*/  HADD2.F32 R107, -RZ, R40.H1_H1 ;  /* 0x30000028ff6b7230 */ /* 0x000fc40000004100 */
[----:B--2---:R-:W-:Y:S01]  /*55c0*/  FFMA.FTZ R48, R89, -R58, R148 ;  /* 0x8000003a59307223 */ /* 0x004fe20000010094 */
[----:B------:R-:W-:Y:S01]  /*55d0*/  FFMA.FTZ R129, R93, R128, R129 ;  /* 0x000000805d817223 */ /* 0x000fe20000010081 */
[----:B------:R-:W-:Y:S01]  /*55e0*/  FFMA.FTZ R51, R67, R108, R106 ;  /* 0x0000006c43337223 */ /* 0x000fe2000001006a */
[----:B------:R-:W-:Y:S02]  /*55f0*/  HADD2.F32 R108, -RZ, R40.H0_H0 ;  /* 0x20000028ff6c7230 */ /* 0x000fe40000004100 */
[----:B------:R-:W-:Y:S01]  /*5600*/  FFMA.FTZ R103, R107, -R80, R137 ;  /* 0x800000506b677223 */ /* 0x000fe20000010089 */
[----:B------:R-:W-:Y:S01]  /*5610*/  FMUL.FTZ R55, R129, UR47 ;  /* 0x0000002f81377c20 */ /* 0x000fe20008410000 */
[----:B------:R-:W-:Y:S01]  /*5620*/  FFMA.FTZ R50, R66, R113, R51 ;  /* 0x0000007142327223 */ /* 0x000fe20000010033 */
[--C-:B------:R-:W-:Y:S02]  /*5630*/  HADD2.F32 R93, -RZ, R42.reuse.H1_H1 ;  /* 0x3000002aff5d7230 */ /* 0x100fe40000004100 */
[----:B------:R-:W-:Y:S01]  /*5640*/  FFMA.FTZ R105, R108, -R81, R138 ;  /* 0x800000516c697223 */ /* 0x000fe2000001008a */
[----:B------:R-:W-:Y:S01]  /*5650*/  FMUL.FTZ R54, R48, R55 ;  /* 0x0000003730367220 */ /* 0x000fe20000410000 */
[----:B------:R-:W-:Y:S01]  /*5660*/  FFMA.FTZ R51, R65, R112, R50 ;  /* 0x0000007041337223 */ /* 0x000fe20000010032 */
[-C--:B------:R-:W-:Y:S01]  /*5670*/  FFMA.FTZ R112, R94, R129.reuse, R130 ;  /* 0x000000815e707223 */ /* 0x080fe20000010082 */
[----:B------:R-:W-:Y:S01]  /*5680*/  FFMA.FTZ R111, R93, -R76, R146 ;  /* 0x8000004c5d6f7223 */ /* 0x000fe20000010092 */
[----:B------:R-:W-:Y:S01]  /*5690*/  FFMA.FTZ R89, R89, R129, R54 ;  /* 0x0000008159597223 */ /* 0x000fe20000010036 */
[----:B------:R-:W-:Y:S01]  /*56a0*/  FFMA.FTZ R50, R64, R115, R51 ;  /* 0x0000007340327223 */ /* 0x000fe20000010033 */
[----:B------:R-:W-:Y:S01]  /*56b0*/  FFMA.FTZ R131, R95, R112, R131 ;  /* 0x000000705f837223 */ /* 0x000fe20000010083 */
[----:B------:R-:W-:Y:S01]  /*56c0*/  FFMA.FTZ R51, R90, -R68, R147 ;  /* 0x800000445a337223 */ /* 0x000fe20000010093 */
[----:B------:R-:W-:Y:S01]  /*56d0*/  FMUL.FTZ R52, R112, UR47 ;  /* 0x0000002f70347c20 */ /* 0x000fe20008410000 */
[----:B------:R-:W-:-:S02]  /*56e0*/  HADD2.F32 R54, -RZ, R42.H0_H0 ;  /* 0x2000002aff367230 */ /* 0x000fc40000004100 */
[----:B------:R-:W-:Y:S01]  /*56f0*/  FFMA.FTZ R132, R96, R131, R132 ;  /* 0x0000008360847223 */ /* 0x000fe20000010084 */
[----:B------:R-:W-:Y:S01]  /*5700*/  FFMA.FTZ R53, R63, R53, R50 ;  /* 0x000000353f357223 */ /* 0x000fe20000010032 */
[----:B------:R-:W-:Y:S01]  /*5710*/  FMUL.FTZ R91, R51, R52 ;  /* 0x00000034335b7220 */ /* 0x000fe20000410000 */
[----:B------:R-:W-:Y:S01]  /*5720*/  FMUL.FTZ R50, R131, UR47 ;  /* 0x0000002f83327c20 */ /* 0x000fe20008410000 */
[----:B------:R-:W-:Y:S01]  /*5730*/  FFMA.FTZ R97, R97, R132, R133 ;  /* 0x0000008461617223 */ /* 0x000fe20000010085 */
[----:B------:R-:W-:Y:S01]  /*5740*/  FFMA.FTZ R52, R54, -R77, R145 ;  /* 0x8000004d36347223 */ /* 0x000fe20000010091 */
[----:B------:R-:W-:Y:S01]  /*5750*/  FMUL.FTZ R49, R132, UR47 ;  /* 0x0000002f84317c20 */ /* 0x000fe20008410000 */
[--C-:B------:R-:W-:Y:S02]  /*5760*/  HADD2.F32 R106, -RZ, R41.reuse.H0_H0 ;  /* 0x20000029ff6a7230 */ /* 0x100fe40000004100 */
[----:B------:R-:W-:Y:S01]  /*5770*/  FFMA.FTZ R98, R98, R97, R134 ;  /* 0x0000006162627223 */ /* 0x000fe20000010086 */
[----:B------:R-:W-:Y:S01]  /*5780*/  FMUL.FTZ R50, R111, R50 ;  /* 0x000000326f327220 */ /* 0x000fe20000410000 */
[----:B------:R-:W-:Y:S01]  /*5790*/  FMUL.FTZ R101, R52, R49 ;  /* 0x0000003134657220 */ /* 0x000fe20000410000 */
[----:B------:R-:W-:-:S02]  /*57a0*/  HADD2.F32 R95, -RZ, R41.H1_H1 ;  /* 0x30000029ff5f7230 */ /* 0x000fc40000004100 */
[----:B------:R-:W-:Y:S01]  /*57b0*/  FFMA.FTZ R99, R99, R98, R135 ;  /* 0x0000006263637223 */ /* 0x000fe20000010087 */
[----:B------:R-:W-:Y:S01]  /*57c0*/  FMUL.FTZ R96, R98, R79 ;  /* 0x0000004f62607220 */ /* 0x000fe20000410000 */
[----:B------:R-:W-:Y:S01]  /*57d0*/  FFMA.FTZ R91, R90, R112, R91 ;  /* 0x000000705a5b7223 */ /* 0x000fe2000001005b */
[----:B------:R-:W-:Y:S01]  /*57e0*/  FFMA.FTZ R101, R54, R132, R101 ;  /* 0x0000008436657223 */ /* 0x000fe20000010065 */
[----:B------:R-:W-:Y:S01]  /*57f0*/  FFMA.FTZ R136, R100, R99, R136 ;  /* 0x0000006364887223 */ /* 0x000fe20000010088 */
[----:B------:R-:W-:Y:S01]  /*5800*/  FMUL.FTZ R102, R99, R80 ;  /* 0x0000005063667220 */ /* 0x000fe20000410000 */
[----:B------:R-:W-:Y:S01]  /*5810*/  FFMA.FTZ R100, R106, -R79, R143 ;  /* 0x8000004f6a647223 */ /* 0x000fe2000001008f */
[----:B------:R-:W-:Y:S01]  /*5820*/  FFMA.FTZ R90, R93, R131, R50 ;  /* 0x000000835d5a7223 */ /* 0x000fe20000010032 */
[----:B------:R-:W-:Y:S01]  /*5830*/  FMUL.FTZ R86, R136, R81 ;  /* 0x0000005188567220 */ /* 0x000fe20000410000 */
[----:B------:R-:W-:Y:S01]  /*5840*/  FFMA.FTZ R55, R114, -R36, R149 ;  /* 0x8000002472377223 */ /* 0x000fe20000010095 */
[----:B------:R-:W-:Y:S01]  /*5850*/  FMUL.FTZ R54, R128, UR47 ;  /* 0x0000002f80367c20 */ /* 0x000fe20008410000 */
[-C--:B------:R-:W-:Y:S01]  /*5860*/  FFMA.FTZ R50, R95, -R78.reuse, R144 ;  /* 0x8000004e5f327223 */ /* 0x080fe20000010090 */
[----:B------:R-:W-:Y:S01]  /*5870*/  FFMA.FTZ R49, R86, R105, RZ ;  /* 0x0000006956317223 */ /* 0x000fe200000100ff */
[----:B------:R-:W-:Y:S01]  /*5880*/  FMUL.FTZ R94, R97, R78 ;  /* 0x0000004e615e7220 */ /* 0x000fe20000410000 */
[----:B------:R-:W-:Y:S01]  /*5890*/  FMUL.FTZ R113, R55, R54 ;  /* 0x0000003637717220 */ /* 0x000fe20000410000 */
[----:B------:R-:W-:Y:S01]  /*58a0*/  FMUL.FTZ R93, R132, R77 ;  /* 0x0000004d845d7220 */ /* 0x000fe20000410000 */
[----:B------:R-:W-:Y:S01]  /*58b0*/  FFMA.FTZ R49, R102, R103, R49 ;  /* 0x0000006766317223 */ /* 0x000fe20000010031 */
[----:B------:R-:W-:-:S02]  /*58c0*/  HADD2.F32 R115, -RZ, R44.H1_H1 ;  /* 0x3000002cff737230 */ /* 0x000fc40000004100 */
[----:B------:R-:W-:Y:S01]  /*58d0*/  FFMA.FTZ R114, R114, R128, R113 ;  /* 0x0000008072727223 */ /* 0x000fe20000010071 */
[----:B------:R-:W-:Y:S01]  /*58e0*/  FMUL.FTZ R113, R127, UR47 ;  /* 0x0000002f7f717c20 */ /* 0x000fe20008410000 */
[----:B------:R-:W-:Y:S01]  /*58f0*/  FFMA.FTZ R49, R96, R100, R49 ;  /* 0x0000006460317223 */ /* 0x000fe20000010031 */
[----:B------:R-:W-:Y:S01]  /*5900*/  FMUL.FTZ R92, R131, R76 ;  /* 0x0000004c835c7220 */ /* 0x000fe20000410000 */
[----:B------:R-:W-:Y:S01]  /*5910*/  FMUL.FTZ R112, R112, R68 ;  /* 0x0000004470707220 */ /* 0x000fe20000410000 */
[----:B------:R-:W-:Y:S01]  /*5920*/  FMUL.FTZ R117, R129, R58 ;  /* 0x0000003a81757220 */ /* 0x000fe20000410000 */
[----:B------:R-:W-:Y:S01]  /*5930*/  FFMA.FTZ R54, R94, R50, R49 ;  /* 0x000000325e367223 */ /* 0x000fe20000010031 */
[----:B------:R-:W-:Y:S01]  /*5940*/  FFMA.FTZ R126, R62, R126, R53 ;  /* 0x0000007e3e7e7223 */ /* 0x000fe20000010035 */
[----:B------:R-:W-:Y:S01]  /*5950*/  FMUL.FTZ R143, R143, UR56 ;  /* 0x000000388f8f7c20 */ /* 0x000fe20008410000 */
[----:B------:R-:W-:Y:S01]  /*5960*/  FMUL.FTZ R144, R144, UR56 ;  /* 0x0000003890907c20 */ /* 0x000fe20008410000 */
[----:B------:R-:W-:Y:S01]  /*5970*/  FFMA.FTZ R49, R93, R52, R54 ;  /* 0x000000345d317223 */ /* 0x000fe20000010036 */
[----:B------:R-:W-:Y:S01]  /*5980*/  FFMA.FTZ R54, R115, -R30, R150 ;  /* 0x8000001e73367223 */ /* 0x000fe20000010096 */
[----:B------:R-:W-:Y:S01]  /*5990*/  FFMA.FTZ R123, R61, R123, R126 ;  /* 0x0000007b3d7b7223 */ /* 0x000fe2000001007e */
[----:B------:R-:W-:Y:S01]  /*59a0*/  FMUL.FTZ R126, R137, UR56 ;  /* 0x00000038897e7c20 */ /* 0x000fe20008410000 */
[----:B------:R-:W-:Y:S01]  /*59b0*/  FFMA.FTZ R49, R92, R111, R49 ;  /* 0x0000006f5c317223 */ /* 0x000fe20000010031 */
[----:B------:R-:W-:Y:S01]  /*59c0*/  FMUL.FTZ R52, R54, R113 ;  /* 0x0000007136347220 */ /* 0x000fe20000410000 */
[----:B------:R-:W-:Y:S01]  /*59d0*/  FMUL.FTZ R111, R88, UR47 ;  /* 0x0000002f586f7c20 */ /* 0x000fe20008410000 */
[----:B------:R-:W-:Y:S01]  /*59e0*/  FMUL.FTZ R126, R75, R126 ;  /* 0x0000007e4b7e7220 */ /* 0x000fe20000410000 */
[----:B------:R-:W-:Y:S01]  /*59f0*/  FFMA.FTZ R124, R112, R51, R49 ;  /* 0x00000033707c7223 */ /* 0x000fe20000010031 */
[----:B------:R-:W-:Y:S01]  /*5a00*/  FFMA.FTZ R113, R115, R127, R52 ;  /* 0x0000007f73717223 */ /* 0x000fe20000010034 */
[----:B------:R-:W-:Y:S01]  /*5a10*/  FFMA.FTZ R52, R122, -R24, R151 ;  /* 0x800000187a347223 */ /* 0x000fe20000010097 */
[----:B------:R-:W-:-:S02]  /*5a20*/  HADD2.F32 R115, -RZ, R45.H1_H1 ;  /* 0x3000002dff737230 */ /* 0x000fc40000004100 */
[----:B------:R-:W-:Y:S01]  /*5a30*/  FMUL.FTZ R49, R110, UR47 ;  /* 0x0000002f6e317c20 */ /* 0x000fe20008410000 */
[----:B------:R-:W-:Y:S01]  /*5a40*/  FFMA.FTZ R125, R117, R48, R124 ;  /* 0x00000030757d7223 */ /* 0x000fe2000001007c */
[----:B------:R-:W-:Y:S01]  /*5a50*/  FMUL.FTZ R111, R52, R111 ;  /* 0x0000006f346f7220 */ /* 0x000fe20000410000 */
[----:B------:R-:W-:Y:S01]  /*5a60*/  FMUL.FTZ R48, R109, UR47 ;  /* 0x0000002f6d307c20 */ /* 0x000fe20008410000 */
[----:B------:R-:W-:Y:S01]  /*5a70*/  FFMA.FTZ R51, R115, -R23, R152 ;  /* 0x8000001773337223 */ /* 0x000fe20000010098 */
[----:B------:R-:W-:Y:S01]  /*5a80*/  FMUL.FTZ R143, R74, R143 ;  /* 0x0000008f4a8f7220 */ /* 0x000fe20000410000 */
[----:B------:R-:W-:Y:S01]  /*5a90*/  FFMA.FTZ R111, R122, R88, R111 ;  /* 0x000000587a6f7223 */ /* 0x000fe2000001006f */
[----:B------:R-:W-:Y:S01]  /*5aa0*/  FMUL.FTZ R122, R87, UR47 ;  /* 0x0000002f577a7c20 */ /* 0x000fe20008410000 */
[----:B------:R-:W-:Y:S01]  /*5ab0*/  FMUL.FTZ R144, R73, R144 ;  /* 0x0000009049907220 */ /* 0x000fe20000410000 */
[----:B------:R-:W-:Y:S01]  /*5ac0*/  FMUL.FTZ R145, R145, UR56 ;  /* 0x0000003891917c20 */ /* 0x000fe20008410000 */
[----:B------:R-:W-:Y:S01]  /*5ad0*/  FMUL.FTZ R147, R147, UR56 ;  /* 0x0000003893937c20 */ /* 0x000fe20008410000 */
[----:B------:R-:W-:Y:S01]  /*5ae0*/  FMUL.FTZ R122, R51, R122 ;  /* 0x0000007a337a7220 */ /* 0x000fe20000410000 */
[----:B------:R-:W-:Y:S01]  /*5af0*/  FMUL.FTZ R128, R128, R36 ;  /* 0x0000002480807220 */ /* 0x000fe20000410000 */
[----:B------:R-:W-:Y:S01]  /*5b00*/  FMUL.FTZ R127, R127, R30 ;  /* 0x0000001e7f7f7220 */ /* 0x000fe20000410000 */
[----:B------:R-:W-:Y:S01]  /*5b10*/  FMUL.FTZ R88, R88, R24 ;  /* 0x0000001858587220 */ /* 0x000fe20000410000 */
[----:B------:R-:W-:Y:S01]  /*5b20*/  FFMA.FTZ R115, R115, R87, R122 ;  /* 0x0000005773737223 */ /* 0x000fe2000001007a */
[----:B------:R-:W-:Y:S01]  /*5b30*/  FFMA.FTZ R122, R119, -R21, R154 ;  /* 0x80000015777a7223 */ /* 0x000fe2000001009a */
[----:B------:R-:W-:Y:S01]  /*5b40*/  FMUL.FTZ R134, R153, UR56 ;  /* 0x0000003899867c20 */ /* 0x000fe20008410000 */
[----:B------:R-:W-:Y:S01]  /*5b50*/  FMUL.FTZ R87, R87, R23 ;  /* 0x0000001757577220 */ /* 0x000fe20000410000 */
[----:B------:R-:W-:Y:S01]  /*5b60*/  FMUL.FTZ R146, R146, UR56 ;  /* 0x0000003892927c20 */ /* 0x000fe20008410000 */
[----:B------:R-:W-:Y:S01]  /*5b70*/  FMUL.FTZ R49, R122, R49 ;  /* 0x000000317a317220 */ /* 0x000fe20000410000 */
[----:B------:R-:W-:Y:S01]  /*5b80*/  FMUL.FTZ R148, R148, UR56 ;  /* 0x0000003894947c20 */ /* 0x000fe20008410000 */
[----:B------:R-:W-:Y:S01]  /*5b90*/  FMUL.FTZ R134, R63, R134 ;  /* 0x000000863f867220 */ /* 0x000fe20000410000 */
[----:B------:R-:W-:Y:S01]  /*5ba0*/  FMUL.FTZ R146, R71, R146 ;  /* 0x0000009247927220 */ /* 0x000fe20000410000 */
[----:B------:R-:W-:Y:S01]  /*5bb0*/  FFMA.FTZ R119, R119, R110, R49 ;  /* 0x0000006e77777223 */ /* 0x000fe20000010031 */
[----:B------:R-:W-:-:S02]  /*5bc0*/  HADD2.F32 R49, -RZ, R47.H0_H0 ;  /* 0x2000002fff317230 */ /* 0x000fc40000004100 */
[----:B------:R-:W-:-:S03]  /*5bd0*/  FMUL.FTZ R148, R69, R148 ;  /* 0x0000009445947220 */ /* 0x000fc60000410000 */
[----:B------:R-:W-:-:S04]  /*5be0*/  FFMA.FTZ R121, R49, -R20, R155 ;  /* 0x8000001431797223 */ /* 0x000fc8000001009b */
        /* <DEDUP_REMOVED lines=11> */
[----:B------:R0:W-:Y:S03]  /*5ca0*/  STS [R53+0x1090], R124 ;  /* 0x0010907c35007388 */ /* 0x0001e60000000800 */
[----:B------:R-:W-:Y:S01]  /*5cb0*/  LEA.HI.SX32 R49, R49, R48, 0x1b ;  /* 0x0000003031317211 */ /* 0x000fe200078fdaff */
[----:B------:R1:W-:Y:S03]  /*5cc0*/  STS [R129+0x1094], R126 ;  /* 0x0010947e81007388 */ /* 0x0003e60000000800 */
[----:B0-----:R-:W-:-:S02]  /*5cd0*/  LEA R124, R49, R84, 0x2 ;  /* 0x00000054317c7211 */ /* 0x001fc400078e10ff */
[----:B------:R-:W-:Y:S01]  /*5ce0*/  IADD3 R49, R48, 0x3, RZ ;  /* 0x0000000330317810 */ /* 0x000fe20007ffe0ff */
[----:B-1----:R-:W-:Y:S02]  /*5cf0*/  FMUL.FTZ R126, R149, UR56 ;  /* 0x00000038957e7c20 */ /* 0x002fe40008410000 */
[----:B------:R0:W-:Y:S01]  /*5d00*/  STS [R124+0x1098], R143 ;  /* 0x0010988f7c007388 */ /* 0x0001e20000000800 */
[----:B------:R-:W-:Y:S01]  /*5d10*/  LEA.HI.SX32 R49, R49, R48, 0x1b ;  /* 0x0000003031317211 */ /* 0x000fe200078fdaff */
[----:B------:R-:W-:Y:S01]  /*5d20*/  FMUL.FTZ R48, R72, R145 ;  /* 0x0000009148307220 */ /* 0x000fe20000410000 */
[----:B------:R-:W-:Y:S01]  /*5d30*/  FMUL.FTZ R130, R67, R126 ;  /* 0x0000007e43827220 */ /* 0x000fe20000410000 */
[----:B------:R-:W-:Y:S01]  /*5d40*/  FMUL.FTZ R126, R151, UR56 ;  /* 0x00000038977e7c20 */ /* 0x000fe20008410000 */
[----:B------:R-:W-:-:S05]  /*5d50*/  LEA R49, R49, R84, 0x2 ;  /* 0x0000005431317211 */ /* 0x000fca00078e10ff */
[----:B------:R1:W-:Y:S01]  /*5d60*/  STS [R49+0x109c], R144 ;  /* 0x00109c9031007388 */ /* 0x0003e20000000800 */
[----:B0-----:R-:W-:-:S03]  /*5d70*/  FMUL.FTZ R124, R70, R147 ;  /* 0x00000093467c7220 */ /* 0x001fc60000410000 */
[----:B------:R0:W-:Y:S04]  /*5d80*/  STS [R53+0x10a0], R48 ;  /* 0x0010a03035007388 */ /* 0x0001e80000000800 */
[----:B------:R2:W-:Y:S01]  /*5d90*/  STS [R53+0x10a8], R124 ;  /* 0x0010a87c35007388 */ /* 0x0005e20000000800 */
[----:B-1----:R-:W-:-:S03]  /*5da0*/  FMUL.FTZ R49, R150, UR56 ;  /* 0x0000003896317c20 */ /* 0x002fc60008410000 */
[----:B------:R1:W-:Y:S01]  /*5db0*/  STS [R53+0x10b0], R130 ;  /* 0x0010b08235007388 */ /* 0x0003e20000000800 */
[----:B------:R-:W-:Y:S02]  /*5dc0*/  FMUL.FTZ R132, R66, R49 ;  /* 0x0000003142847220 */ /* 0x000fe40000410000 */
[----:B0-----:R-:W0:Y:S01]  /*5dd0*/  LDC.64 R48, c[0x0][0x368] ;  /* 0x0000da00ff307b82 */ /* 0x001e220000000a00 */
[----:B------:R-:W-:Y:S01]  /*5de0*/  STS [R53+0x10a4], R146 ;  /* 0x0010a49235007388 */ /* 0x000fe20000000800 */
[----:B--2---:R-:W-:Y:S01]  /*5df0*/  FMUL.FTZ R124, R65, R126 ;  /* 0x0000007e417c7220 */ /* 0x004fe20000410000 */
[----:B------:R-:W-:Y:S01]  /*5e00*/  FFMA.FTZ R126, R128, R55, R125 ;  /* 0x00000037807e7223 */ /* 0x000fe2000001007d */
[----:B------:R-:W-:Y:S01]  /*5e10*/  FMUL.FTZ R55, R152, UR56 ;  /* 0x0000003898377c20 */ /* 0x000fe20008410000 */
[----:B------:R-:W-:Y:S01]  /*5e20*/  HFMA2.MMA R125, -RZ, RZ, 0, 0 ;  /* 0x00000000ff7d7435 */ /* 0x000fe200000001ff */
[----:B------:R2:W-:Y:S02]  /*5e30*/  STS [R53+0x10b4], R132 ;  /* 0x0010b48435007388 */ /* 0x0005e40000000800 */
[----:B-1----:R-:W-:Y:S01]  /*5e40*/  FMUL.FTZ R130, R64, R55 ;  /* 0x0000003740827220 */ /* 0x002fe20000410000 */
[----:B------:R-:W-:Y:S01]  /*5e50*/  FMUL.FTZ R55, R154, UR56 ;  /* 0x000000389a377c20 */ /* 0x000fe20008410000 */
[----:B------:R1:W-:Y:S04]  /*5e60*/  STS [R53+0x10b8], R124 ;  /* 0x0010b87c35007388 */ /* 0x0003e80000000800 */
[----:B------:R-:W-:Y:S01]  /*5e70*/  STS [R53+0x10ac], R148 ;  /* 0x0010ac9435007388 */ /* 0x000fe20000000800 */
[----:B--2---:R-:W-:Y:S01]  /*5e80*/  FMUL.FTZ R132, R62, R55 ;  /* 0x000000373e847220 */ /* 0x004fe20000410000 */
[----:B------:R-:W-:-:S02]  /*5e90*/  FMUL.FTZ R55, R156, UR56 ;  /* 0x000000389c377c20 */ /* 0x000fc40008410000 */
[----:B------:R-:W-:Y:S01]  /*5ea0*/  STS [R53+0x10bc], R130 ;  /* 0x0010bc8235007388 */ /* 0x000fe20000000800 */
[----:B-1----:R-:W-:Y:S01]  /*5eb0*/  FMUL.FTZ R124, R155, UR56 ;  /* 0x000000389b7c7c20 */ /* 0x002fe20008410000 */
[----:B------:R-:W-:Y:S02]  /*5ec0*/  ULEA UR56, UR12, 0xfffff800, 0xb ;  /* 0xfffff8000c387891 */ /* 0x000fe4000f8e583f */
[----:B------:R1:W-:Y:S01]  /*5ed0*/  STS [R53+0x10c4], R132 ;  /* 0x0010c48435007388 */ /* 0x0003e20000000800 */
[----:B0-----:R-:W-:Y:S01]  /*5ee0*/  IMAD R138, R48, UR46, RZ ;  /* 0x0000002e308a7c24 */ /* 0x001fe2000f8e02ff */
[----:B------:R-:W-:Y:S02]  /*5ef0*/  USHF.R.S32.HI UR46, URZ, 0x1f, UR11 ;  /* 0x0000001f3f2e7899 */ /* 0x000fe4000801140b */
[----:B------:R0:W-:Y:S01]  /*5f00*/  STS [R53+0x10c0], R134 ;  /* 0x0010c08635007388 */ /* 0x0001e20000000800 */
[----:B------:R-:W-:Y:S02]  /*5f10*/  IMAD R129, R49, UR52, R138 ;  /* 0x0000003431817c24 */ /* 0x000fe4000f8e028a */
[----:B------:R-:W-:Y:S01]  /*5f20*/  FMUL.FTZ R138, R61, R124 ;  /* 0x0000007c3d8a7220 */ /* 0x000fe20000410000 */
[----:B------:R-:W-:Y:S01]  /*5f30*/  MOV R124, R85 ;  /* 0x00000055007c7202 */ /* 0x000fe20000000f00 */
[----:B------:R-:W-:Y:S01]  /*5f40*/  UIMAD UR46, UR46, UR44, URZ ;  /* 0x0000002c2e2e72a4 */ /* 0x000fe2000f8e023f */
[----:B-1----:R-:W-:Y:S01]  /*5f50*/  FMUL.FTZ R132, R104, R22 ;  /* 0x0000001668847220 */ /* 0x002fe20000410000 */
[----:B------:R-:W-:Y:S01]  /*5f60*/  FMUL.FTZ R130, R136, UR47 ;  /* 0x0000002f88827c20 */ /* 0x000fe20008410000 */
[----:B------:R-:W-:Y:S01]  /*5f70*/  STS [R53+0x10c8], R138 ;  /* 0x0010c88a35007388 */ /* 0x000fe20000000800 */
        /* <DEDUP_REMOVED lines=9> */
[----:B------:R-:W-:Y:S01]  /*6010*/  FFMA.FTZ R153, R126, -R22, R153 ;  /* 0x800000167e997223 */ /* 0x000fe20000010099 */
[----:B------:R-:W-:Y:S01]  /*6020*/  FFMA.FTZ R133, R87, R51, R52 ;  /* 0x0000003357857223 */ /* 0x000fe20000010034 */
[----:B------:R-:W-:Y:S01]  /*6030*/  FMUL.FTZ R51, R97, UR47 ;  /* 0x0000002f61337c20 */ /* 0x000fe20008410000 */
[----:B------:R-:W-:-:S04]  /*6040*/  IMAD.WIDE.U32 R48, R125, UR11, R48 ;  /* 0x0000000b7d307c25 */ /* 0x000fc8000f8e0030 */
[----:B------:R-:W-:Y:S01]  /*6050*/  FMUL.FTZ R55, R153, R54 ;  /* 0x0000003699377220 */ /* 0x000fe20000410000 */
[----:B------:R1:W-:Y:S01]  /*6060*/  STS [R53+0x10cc], R124 ;  /* 0x0010cc7c35007388 */ /* 0x0003e20000000800 */
[----:B------:R-:W-:Y:S01]  /*6070*/  MOV R54, UR55 ;  /* 0x0000003700367c02 */ /* 0x000fe20008000f00 */
[----:B------:R-:W-:Y:S01]  /*6080*/  FFMA.FTZ R133, R132, R153, R133 ;  /* 0x0000009984857223 */ /* 0x000fe20000010085 */
[----:B------:R-:W-:Y:S01]  /*6090*/  IADD3 R131, R49, UR46, RZ ;  /* 0x0000002e31837c10 */ /* 0x000fe2000fffe0ff */
[----:B0-----:R-:W-:Y:S01]  /*60a0*/  FMUL.FTZ R134, R118, UR47 ;  /* 0x0000002f76867c20 */ /* 0x001fe20008410000 */
[----:B------:R-:W-:Y:S01]  /*60b0*/  BAR.SYNC.DEFER_BLOCKING 0x0 ;  /* 0x0000000000007b1d */ /* 0x000fe20000010000 */
[----:B------:R-:W-:Y:S01]  /*60c0*/  IADD3 R52, P1, R48, UR56, RZ ;  /* 0x0000003830347c10 */ /* 0x000fe2000ff3e0ff */
[----:B------:R-:W-:Y:S01]  /*60d0*/  FMUL.FTZ R129, R98, UR47 ;  /* 0x0000002f62817c20 */ /* 0x000fe20008410000 */
[----:B------:R-:W-:Y:S01]  /*60e0*/  IADD3 R125, R54, -UR56, -R85 ;  /* 0x80000038367d7c10 */ /* 0x000fe2000fffe855 */
[----:B-1----:R-:W-:Y:S01]  /*60f0*/  FFMA.FTZ R124, R126, R104, R55 ;  /* 0x000000687e7c7223 */ /* 0x002fe20000010037 */
[----:B------:R-:W-:Y:S01]  /*6100*/  FMUL.FTZ R104, R50, R51 ;  /* 0x0000003332687220 */ /* 0x000fe20000410000 */
[----:B------:R-:W-:-:S02]  /*6110*/  MOV R126, UR56 ;  /* 0x00000038007e7c02 */ /* 0x000fc40008000f00 */
[----:B------:R-:W0:Y:S02]  /*6120*/  LDC.64 R50, c[0x0][0x380] ;  /* 0x0000e000ff327b82 */ /* 0x000e240000000a00 */
[----:B------:R-:W-:Y:S01]  /*6130*/  LEA.HI.X.SX32 R53, R126, R131, 0x1, P1 ;  /* 0x000000837e357211 */ /* 0x000fe200008f0eff */
[----:B------:R-:W-:Y:S01]  /*6140*/  FMUL.FTZ R126, R99, UR47 ;  /* 0x0000002f637e7c20 */ /* 0x000fe20008410000 */
[----:B------:R-:W-:-:S13]  /*6150*/  ISETP.GE.AND P1, PT, R125, 0x1, PT ;  /* 0x000000017d00780c */ /* 0x000fda0003f26270 */
        /* <DEDUP_REMOVED lines=12> */
.L_x_2305:
[----:B------:R-:W-:Y:S05]  /*6220*/  BSYNC B0 ;  /* 0x0000000000007941 */ /* 0x000fea0003800000 */
.L_x_2304:
[----:B-1----:R-:W-:Y:S02]  /*6230*/  HADD2.F32 R55, -RZ, R47.H1_H1 ;  /* 0x3000002fff377230 */ /* 0x002fe40000004100 */
[----:B------:R-:W-:Y:S01]  /*6240*/  FMUL.FTZ R53, R120, R156 ;  /* 0x0000009c78357220 */ /* 0x000fe20000410000 */
[----:B------:R-:W-:Y:S01]  /*6250*/  UIADD3 UR46, UR6, -UR53, URZ ;  /* 0x80000035062e7290 */ /* 0x000fe2000fffe03f */
[----:B------:R-:W-:Y:S01]  /*6260*/  FMUL.FTZ R110, R110, R21 ;  /* 0x000000156e6e7220 */ /* 0x000fe20000410000 */
[----:B------:R-:W-:Y:S01]  /*6270*/  USHF.L.U64.HI UR47, UR8, 0x2, UR9 ;  /* 0x00000002082f7899 */ /* 0x000fe20008010209 */
[----:B------:R-:W-:Y:S01]  /*6280*/  FFMA.FTZ R54, R55, -R19, R156 ;  /* 0x8000001337367223 */ /* 0x000fe2000001009c */
[----:B------:R-:W-:Y:S01]  /*6290*/  FMUL.FTZ R52, R60, R53 ;  /* 0x000000353c347220 */ /* 0x000fe20000410000 */
[----:B------:R-:W-:Y:S01]  /*62a0*/  UIMAD UR46, UR46, -0x800, URZ ;  /* 0xfffff8002e2e78a4 */ /* 0x000fe2000f8e023f */
[----:B------:R-:W-:Y:S01]  /*62b0*/  FADD.FTZ R6, R110, R6 ;  /* 0x000000066e067221 */ /* 0x000fe20000010000 */
[----:B------:R-:W-:Y:S01]  /*62c0*/  FMUL.FTZ R49, R54, R134 ;  /* 0x0000008636317220 */ /* 0x000fe20000410000 */
[----:B------:R-:W-:Y:S01]  /*62d0*/  FADD.FTZ R123, R123, R52 ;  /* 0x000000347b7b7221 */ /* 0x000fe20000010000 */
[----:B------:R-:W-:Y:S01]  /*62e0*/  LEA R52, P1, R48, UR32, 0x2 ;  /* 0x0000002030347c11 */ /* 0x000fe2000f8210ff */
[----:B------:R-:W-:Y:S01]  /*62f0*/  FMUL.FTZ R109, R109, R20 ;  /* 0x000000146d6d7220 */ /* 0x000fe20000410000 */
[----:B------:R-:W-:Y:S01]  /*6300*/  FFMA.FTZ R120, R55, R118, R49 ;  /* 0x0000007637787223 */ /* 0x000fe20000010031 */
[----:B------:R-:W-:Y:S01]  /*6310*/  FMUL.FTZ R49, R118, R19 ;  /* 0x0000001376317220 */ /* 0x000fe20000410000 */
[----:B------:R-:W-:Y:S01]  /*6320*/  LEA.HI.X R53, R48, UR33, R131, 0x2, P1 ;  /* 0x0000002130357c11 */ /* 0x000fe200088f1483 */
[----:B0-----:R-:W-:Y:S01]  /*6330*/  IMAD R48, R50, UR47, RZ ;  /* 0x0000002f32307c24 */ /* 0x001fe2000f8e02ff */
[----:B------:R-:W-:Y:S01]  /*6340*/  ISETP.GE.AND P1, PT, R125, 0x81, PT ;  /* 0x000000817d00780c */ /* 0x000fe20003f26270 */
[C---:B------:R-:W-:Y:S01]  /*6350*/  FADD.FTZ R4, R49.reuse, R4 ;  /* 0x0000000431047221 */ /* 0x040fe20000010000 */
[----:B------:R-:W-:Y:S01]  /*6360*/  FMUL.FTZ R54, R49, R54 ;  /* 0x0000003631367220 */ /* 0x000fe20000410000 */
[----:B------:R-:W-:Y:S01]  /*6370*/  MOV R49, UR46 ;  /* 0x0000002e00317c02 */ /* 0x000fe20008000f00 */
[----:B------:R-:W-:Y:S01]  /*6380*/  USHF.L.U32 UR46, UR8, 0x2, URZ ;  /* 0x00000002082e7899 */ /* 0x000fe2000800063f */
[----:B------:R-:W-:Y:S01]  /*6390*/  FFMA.FTZ R110, R110, R122, R133 ;  /* 0x0000007a6e6e7223 */ /* 0x000fe20000010085 */
[----:B------:R-:W-:Y:S01]  /*63a0*/  FADD.FTZ R5, R109, R5 ;  /* 0x000000056d057221 */ /* 0x000fe20000010000 */
[----:B------:R-:W-:Y:S01]  /*63b0*/  BSSY B0, `(.L_x_2306) ;  /* 0x0000018000007945 */ /* 0x000fe20003800000 */
[----:B------:R-:W-:-:S04]  /*63c0*/  IMAD.WIDE R52, R49, 0x4, R52 ;  /* 0x0000000431347825 */ /* 0x000fc800078e0234 */
[----:B------:R-:W-:Y:S01]  /*63d0*/  FFMA.FTZ R109, R109, R121, R110 ;  /* 0x000000796d6d7223 */ /* 0x000fe2000001006e */
[----:B------:R-:W-:Y:S01]  /*63e0*/  IADD3 R110, R85, 0x180, RZ ;  /* 0x00000180556e7810 */ /* 0x000fe20007ffe0ff */
[----:B------:R-:W-:Y:S01]  /*63f0*/  FADD.FTZ R59, R120, R59 ;  /* 0x0000003b783b7221 */ /* 0x000fe20000010000 */
[----:B------:R-:W-:Y:S01]  /*6400*/  IMAD R49, R51, UR46, R48 ;  /* 0x0000002e33317c24 */ /* 0x000fe2000f8e0230 */
[C---:B------:R-:W-:Y:S01]  /*6410*/  IADD3 R48, R85.reuse, 0x80, RZ ;  /* 0x0000008055307810 */ /* 0x040fe20007ffe0ff */
[----:B------:R-:W-:Y:S01]  /*6420*/  IMAD.WIDE.U32 R52, R50, UR46, R52 ;  /* 0x0000002e32347c25 */ /* 0x000fe2000f8e0034 */
[----:B------:R-:W-:-:S03]  /*6430*/  IADD3 R50, R85, 0x100, RZ ;  /* 0x0000010055327810 */ /* 0x000fc60007ffe0ff */
[----:B------:R-:W-:Y:S01]  /*6440*/  FADD.FTZ R7, R132, R7 ;  /* 0x0000000784077221 */ /* 0x000fe20000010000 */
[----:B------:R-:W-:Y:S01]  /*6450*/  LEA.HI.SX32 R51, R48, R85, 0x1b ;  /* 0x0000005530337211 */ /* 0x000fe200078fdaff */
[----:B------:R-:W-:Y:S01]  /*6460*/  FADD.FTZ R57, R116, R57 ;  /* 0x0000003974397221 */ /* 0x000fe20000010000 */
[----:B------:R-:W-:Y:S01]  /*6470*/  IADD3 R49, R53, R49, RZ ;  /* 0x0000003135317210 */ /* 0x000fe20007ffe0ff */
[----:B------:R-:W-:Y:S01]  /*6480*/  FADD.FTZ R54, R109, R54 ;  /* 0x000000366d367221 */ /* 0x000fe20000010000 */
[----:B------:R-:W-:Y:S02]  /*6490*/  LEA R51, R51, R84, 0x2 ;  /* 0x0000005433337211 */ /* 0x000fe400078e10ff */
[----:B------:R-:W-:Y:S02]  /*64a0*/  LEA.HI.SX32 R53, R50, R85, 0x1b ;  /* 0x0000005532357211 */ /* 0x000fe400078fdaff */
[C---:B------:R-:W-:Y:S02]  /*64b0*/  ISETP.GE.AND P2, PT, R125.reuse, 0x101, PT ;  /* 0x000001017d00780c */ /* 0x040fe40003f46270 */
[----:B------:R-:W0:Y:S01]  /*64c0*/  LDS R51, [R51+0x1290] ;  /* 0x0012900033337984 */ /* 0x000e220000000800 */
[----:B------:R-:W-:-:S02]  /*64d0*/  ISETP.GE.AND P3, PT, R125, 0x181, PT ;  /* 0x000001817d00780c */ /* 0x000fc40003f66270 */
[----:B------:R-:W-:Y:S02]  /*64e0*/  MOV R48, R52 ;  /* 0x0000003400307202 */ /* 0x000fe40000000f00 */
[----:B------:R-:W-:Y:S02]  /*64f0*/  LEA.HI.SX32 R55, R110, R85, 0x1b ;  /* 0x000000556e377211 */ /* 0x000fe400078fdaff */
[----:B------:R-:W-:Y:S01]  /*6500*/  LEA R53, R53, R84, 0x2 ;  /* 0x0000005435357211 */ /* 0x000fe200078e10ff */
[----:B------:R-:W-:Y:S06]  /*6510*/  @!P1 BRA `(.L_x_2307) ;  /* 0x0000000000049947 */ /* 0x000fec0003800000 */
[----:B0-----:R1:W-:Y:S02]  /*6520*/  REDG.E.ADD.F32.FTZ.RN.STRONG.GPU desc[UR20][R48.64+-0x1e00], R51 ;  /* 0xffe20033300079a6 */ /* 0x0013e4000c10f394 */
.L_x_2307:
[----:B------:R-:W-:Y:S05]  /*6530*/  BSYNC B0 ;  /* 0x0000000000007941 */ /* 0x000fea0003800000 */
.L_x_2306:
[----:B01----:R0:W1:Y:S01]  /*6540*/  LDS R51, [R53+0x1490] ;  /* 0x0014900035337984 */ /* 0x0030620000000800 */
[----:B------:R-:W-:Y:S01]  /*6550*/  BSSY B0, `(.L_x_2308) ;  /* 0x0000004000007945 */ /* 0x000fe20003800000 */
[----:B------:R-:W-:-:S03]  /*6560*/  LEA R55, R55, R84, 0x2 ;  /* 0x0000005437377211 */ /* 0x000fc600078e10ff */
[----:B------:R-:W-:Y:S05]  /*6570*/  @!P2 BRA `(.L_x_2309) ;  /* 0x000000000004a947 */ /* 0x000fea0003800000 */
[----:B-1----:R2:W-:Y:S02]  /*6580*/  REDG.E.ADD.F32.FTZ.RN.STRONG.GPU desc[UR20][R48.64+-0x1c00], R51 ;  /* 0xffe40033300079a6 */ /* 0x0025e4000c10f394 */
.L_x_2309:
[----:B------:R-:W-:Y:S05]  /*6590*/  BSYNC B0 ;  /* 0x0000000000007941 */ /* 0x000fea0003800000 */
.L_x_2308:
[----:B-12---:R1:W2:Y:S01]  /*65a0*/  LDS R51, [R55+0x1690] ;  /* 0x0016900037337984 */ /* 0x0062a20000000800 */
[----:B------:R-:W-:Y:S01]  /*65b0*/  BSSY B0, `(.L_x_2310) ;  /* 0x0000005000007945 */ /* 0x000fe20003800000 */
[C---:B------:R-:W-:Y:S02]  /*65c0*/  IADD3 R110, R85.reuse, 0x200, RZ ;  /* 0x00000200556e7810 */ /* 0x040fe40007ffe0ff */
[----:B------:R-:W-:Y:S01]  /*65d0*/  IADD3 R50, R85, 0x280, RZ ;  /* 0x0000028055327810 */ /* 0x000fe20007ffe0ff */
[----:B------:R-:W-:Y:S06]  /*65e0*/  @!P3 BRA `(.L_x_2311) ;  /* 0x000000000004b947 */ /* 0x000fec0003800000 */
[----:B--2---:R3:W-:Y:S02]  /*65f0*/  REDG.E.ADD.F32.FTZ.RN.STRONG.GPU desc[UR20][R48.64+-0x1a00], R51 ;  /* 0xffe60033300079a6 */ /* 0x0047e4000c10f394 */
.L_x_2311:
[----:B------:R-:W-:Y:S05]  /*6600*/  BSYNC B0 ;  /* 0x0000000000007941 */ /* 0x000fea0003800000 */
.L_x_2310:
        /* <DEDUP_REMOVED lines=17> */
.L_x_2313:
[----:B------:R-:W-:Y:S05]  /*6720*/  BSYNC B0 ;  /* 0x0000000000007941 */ /* 0x000fea0003800000 */
.L_x_2312:
[----:B01----:R0:W1:Y:S01]  /*6730*/  LDS R51, [R109+0x1a90] ;  /* 0x001a90006d337984 */ /* 0x0030620000000800 */
[----:B------:R-:W-:Y:S01]  /*6740*/  BSSY B0, `(.L_x_2314) ;  /* 0x0000006000007945 */ /* 0x000fe20003800000 */
[----:B------:R-:W-:Y:S02]  /*6750*/  IADD3 R52, R85, 0x400, RZ ;  /* 0x0000040055347810 */ /* 0x000fe40007ffe0ff */
[----:B------:R-:W-:Y:S02]  /*6760*/  LEA.HI.SX32 R53, R50, R85, 0x1b ;  /* 0x0000005532357211 */ /* 0x000fe400078fdaff */
[----:B------:R-:W-:Y:S01]  /*6770*/  LEA R116, R55, R84, 0x2 ;  /* 0x0000005437747211 */ /* 0x000fe200078e10ff */
[----:B------:R-:W-:Y:S06]  /*6780*/  @!P1 BRA `(.L_x_2315) ;  /* 0x0000000000049947 */ /* 0x000fec0003800000 */
[----:B-1----:R2:W-:Y:S02]  /*6790*/  REDG.E.ADD.F32.FTZ.RN.STRONG.GPU desc[UR20][R48.64+-0x1600], R51 ;  /* 0xffea0033300079a6 */ /* 0x0025e4000c10f394 */
.L_x_2315:
[----:B------:R-:W-:Y:S05]  /*67a0*/  BSYNC B0 ;  /* 0x0000000000007941 */ /* 0x000fea0003800000 */
.L_x_2314:
[----:B-12---:R1:W2:Y:S01]  /*67b0*/  LDS R51, [R116+0x1c90] ;  /* 0x001c900074337984 */ /* 0x0062a20000000800 */
[----:B------:R-:W-:Y:S01]  /*67c0*/  BSSY B0, `(.L_x_2316) ;  /* 0x0000006000007945 */ /* 0x000fe20003800000 */
[----:B------:R-:W-:Y:S02]  /*67d0*/  LEA.HI.SX32 R55, R52, R85, 0x1b ;  /* 0x0000005534377211 */ /* 0x000fe400078fdaff */
[----:B------:R-:W-:Y:S02]  /*67e0*/  IADD3 R50, R85, 0x480, RZ ;  /* 0x0000048055327810 */ /* 0x000fe40007ffe0ff */
[----:B------:R-:W-:Y:S01]  /*67f0*/  LEA R52, R53, R84, 0x2 ;  /* 0x0000005435347211 */ /* 0x000fe200078e10ff */
[----:B------:R-:W-:Y:S06]  /*6800*/  @!P2 BRA `(.L_x_2317) ;  /* 0x000000000004a947 */ /* 0x000fec0003800000 */
[----:B--2---:R3:W-:Y:S02]  /*6810*/  REDG.E.ADD.F32.FTZ.RN.STRONG.GPU desc[UR20][R48.64+-0x1400], R51 ;  /* 0xffec0033300079a6 */ /* 0x0047e4000c10f394 */
.L_x_2317:
[----:B------:R-:W-:Y:S05]  /*6820*/  BSYNC B0 ;  /* 0x0000000000007941 */ /* 0x000fea0003800000 */
.L_x_2316:
[----:B--23--:R2:W3:Y:S01]  /*6830*/  LDS R51, [R52+0x1e90] ;  /* 0x001e900034337984 */ /* 0x00c4e20000000800 */
[----:B------:R-:W-:Y:S01]  /*6840*/  BSSY B0, `(.L_x_2318) ;  /* 0x0000005000007945 */ /* 0x000fe20003800000 */
[----:B------:R-:W-:Y:S02]  /*6850*/  LEA.HI.SX32 R53, R50, R85, 0x1b ;  /* 0x0000005532357211 */ /* 0x000fe400078fdaff */
[----:B------:R-:W-:Y:S01]  /*6860*/  LEA R55, R55, R84, 0x2 ;  /* 0x0000005437377211 */ /* 0x000fe200078e10ff */
[----:B------:R-:W-:Y:S06]  /*6870*/  @!P3 BRA `(.L_x_2319) ;  /* 0x000000000004b947 */ /* 0x000fec0003800000 */
[----:B---3--:R4:W-:Y:S02]  /*6880*/  REDG.E.ADD.F32.FTZ.RN.STRONG.GPU desc[UR20][R48.64+-0x1200], R51 ;  /* 0xffee0033300079a6 */ /* 0x0089e4000c10f394 */
.L_x_2319:
[----:B------:R-:W-:Y:S05]  /*6890*/  BSYNC B0 ;  /* 0x0000000000007941 */ /* 0x000fea0003800000 */
.L_x_2318:
[----:B---34-:R3:W4:Y:S01]  /*68a0*/  LDS R51, [R55+0x2090] ;  /* 0x0020900037337984 */ /* 0x0187220000000800 */
[----:B------:R-:W-:Y:S01]  /*68b0*/  BSSY B0, `(.L_x_2320) ;  /* 0x0000004000007945 */ /* 0x000fe20003800000 */
[----:B------:R-:W-:-:S03]  /*68c0*/  LEA R53, R53, R84, 0x2 ;  /* 0x0000005435357211 */ /* 0x000fc600078e10ff */
[----:B------:R-:W-:Y:S05]  /*68d0*/  @!P4 BRA `(.L_x_2321) ;  /* 0x000000000004c947 */ /* 0x000fea0003800000 */
[----:B----4-:R4:W-:Y:S02]  /*68e0*/  REDG.E.ADD.F32.FTZ.RN.STRONG.GPU desc[UR20][R48.64+-0x1000], R51 ;  /* 0xfff00033300079a6 */ /* 0x0109e4000c10f394 */
.L_x_2321:
[----:B------:R-:W-:Y:S05]  /*68f0*/  BSYNC B0 ;  /* 0x0000000000007941 */ /* 0x000fea0003800000 */
.L_x_2320:
[----:B----4-:R4:W0:Y:S01]  /*6900*/  LDS R51, [R53+0x2290] ;  /* 0x0022900035337984 */ /* 0x0108220000000800 */
[----:B------:R-:W-:Y:S01]  /*6910*/  BSSY B0, `(.L_x_2322) ;  /* 0x0000005000007945 */ /* 0x000fe20003800000 */
[C---:B------:R-:W-:Y:S02]  /*6920*/  IADD3 R50, R85.reuse, 0x500, RZ ;  /* 0x0000050055327810 */ /* 0x040fe40007ffe0ff */
[----:B--2---:R-:W-:Y:S01]  /*6930*/  IADD3 R52, R85, 0x580, RZ ;  /* 0x0000058055347810 */ /* 0x004fe20007ffe0ff */
[----:B------:R-:W-:Y:S06]  /*6940*/  @!P5 BRA `(.L_x_2323) ;  /* 0x000000000004d947 */ /* 0x000fec0003800000 */
[----:B0-----:R2:W-:Y:S02]  /*6950*/  REDG.E.ADD.F32.FTZ.RN.STRONG.GPU desc[UR20][R48.64+-0xe00], R51 ;  /* 0xfff20033300079a6 */ /* 0x0015e4000c10f394 */
.L_x_2323:
[----:B------:R-:W-:Y:S05]  /*6960*/  BSYNC B0 ;  /* 0x0000000000007941 */ /* 0x000fea0003800000 */
.L_x_2322:
        /* <DEDUP_REMOVED lines=17> */
.L_x_2325:
[----:B------:R-:W-:Y:S05]  /*6a80*/  BSYNC B0 ;  /* 0x0000000000007941 */ /* 0x000fea0003800000 */
.L_x_2324:
[----:B01----:R0:W1:Y:S01]  /*6a90*/  LDS R51, [R109+0x2690] ;  /* 0x002690006d337984 */ /* 0x0030620000000800 */
[----:B------:R-:W-:Y:S01]  /*6aa0*/  BSSY B0, `(.L_x_2326) ;  /* 0x0000006000007945 */ /* 0x000fe20003800000 */
[----:B------:R-:W-:Y:S02]  /*6ab0*/  IADD3 R52, R85, 0x700, RZ ;  /* 0x0000070055347810 */ /* 0x000fe40007ffe0ff */
[----:B------:R-:W-:Y:S02]  /*6ac0*/  LEA.HI.SX32 R53, R50, R85, 0x1b ;  /* 0x0000005532357211 */ /* 0x000fe400078fdaff */
[----:B------:R-:W-:Y:S01]  /*6ad0*/  LEA R116, R55, R84, 0x2 ;  /* 0x0000005437747211 */ /* 0x000fe200078e10ff */
[----:B------:R-:W-:Y:S06]  /*6ae0*/  @!P1 BRA `(.L_x_2327) ;  /* 0x0000000000049947 */ /* 0x000fec0003800000 */
[----:B-1----:R2:W-:Y:S02]  /*6af0*/  REDG.E.ADD.F32.FTZ.RN.STRONG.GPU desc[UR20][R48.64+-0xa00], R51 ;  /* 0xfff60033300079a6 */ /* 0x0025e4000c10f394 */
.L_x_2327:
[----:B------:R-:W-:Y:S05]  /*6b00*/  BSYNC B0 ;  /* 0x0000000000007941 */ /* 0x000fea0003800000 */
.L_x_2326:
[----:B-12---:R1:W2:Y:S01]  /*6b10*/  LDS R51, [R116+0x2890] ;  /* 0x0028900074337984 */ /* 0x0062a20000000800 */
[----:B------:R-:W-:Y:S01]  /*6b20*/  BSSY B0, `(.L_x_2328) ;  /* 0x0000006000007945 */ /* 0x000fe20003800000 */
[----:B------:R-:W-:Y:S02]  /*6b30*/  LEA.HI.SX32 R55, R52, R85, 0x1b ;  /* 0x0000005534377211 */ /* 0x000fe400078fdaff */
[----:B------:R-:W-:Y:S02]  /*6b40*/  IADD3 R50, R85, 0x780, RZ ;  /* 0x0000078055327810 */ /* 0x000fe40007ffe0ff */
[----:B------:R-:W-:Y:S01]  /*6b50*/  LEA R52, R53, R84, 0x2 ;  /* 0x0000005435347211 */ /* 0x000fe200078e10ff */
[----:B------:R-:W-:Y:S06]  /*6b60*/  @!P2 BRA `(.L_x_2329) ;  /* 0x000000000004a947 */ /* 0x000fec0003800000 */
[----:B--2---:R3:W-:Y:S02]  /*6b70*/  REDG.E.ADD.F32.FTZ.RN.STRONG.GPU desc[UR20][R48.64+-0x800], R51 ;  /* 0xfff80033300079a6 */ /* 0x0047e4000c10f394 */
.L_x_2329:
[----:B------:R-:W-:Y:S05]  /*6b80*/  BSYNC B0 ;  /* 0x0000000000007941 */ /* 0x000fea0003800000 */
.L_x_2328:
[----:B--23--:R2:W3:Y:S01]  /*6b90*/  LDS R51, [R52+0x2a90] ;  /* 0x002a900034337984 */ /* 0x00c4e20000000800 */
[----:B------:R-:W-:Y:S01]  /*6ba0*/  BSSY B0, `(.L_x_2330) ;  /* 0x0000005000007945 */ /* 0x000fe20003800000 */
[----:B------:R-:W-:Y:S02]  /*6bb0*/  LEA.HI.SX32 R53, R50, R85, 0x1b ;  /* 0x0000005532357211 */ /* 0x000fe400078fdaff */
[----:B------:R-:W-:Y:S01]  /*6bc0*/  LEA R55, R55, R84, 0x2 ;  /* 0x0000005437377211 */ /* 0x000fe200078e10ff */
[----:B------:R-:W-:Y:S06]  /*6bd0*/  @!P3 BRA `(.L_x_2331) ;  /* 0x000000000004b947 */ /* 0x000fec0003800000 */
[----:B---3--:R4:W-:Y:S02]  /*6be0*/  REDG.E.ADD.F32.FTZ.RN.STRONG.GPU desc[UR20][R48.64+-0x600], R51 ;  /* 0xfffa0033300079a6 */ /* 0x0089e4000c10f394 */
.L_x_2331:
[----:B------:R-:W-:Y:S05]  /*6bf0*/  BSYNC B0 ;  /* 0x0000000000007941 */ /* 0x000fea0003800000 */
.L_x_2330:
[----:B---34-:R3:W4:Y:S01]  /*6c00*/  LDS R51, [R55+0x2c90] ;  /* 0x002c900037337984 */ /* 0x0187220000000800 */
[----:B------:R-:W-:Y:S01]  /*6c10*/  BSSY B0, `(.L_x_2332) ;  /* 0x0000004000007945 */ /* 0x000fe20003800000 */
[----:B------:R-:W-:-:S03]  /*6c20*/  LEA R53, R53, R84, 0x2 ;  /* 0x0000005435357211 */ /* 0x000fc600078e10ff */
[----:B------:R-:W-:Y:S05]  /*6c30*/  @!P4 BRA `(.L_x_2333) ;  /* 0x000000000004c947 */ /* 0x000fea0003800000 */
[----:B----4-:R4:W-:Y:S02]  /*6c40*/  REDG.E.ADD.F32.FTZ.RN.STRONG.GPU desc[UR20][R48.64+-0x400], R51 ;  /* 0xfffc0033300079a6 */ /* 0x0109e4000c10f394 */
.L_x_2333:
[----:B------:R-:W-:Y:S05]  /*6c50*/  BSYNC B0 ;  /* 0x0000000000007941 */ /* 0x000fea0003800000 */
.L_x_2332:
[----:B----4-:R4:W0:Y:S01]  /*6c60*/  LDS R51, [R53+0x2e90] ;  /* 0x002e900035337984 */ /* 0x0108220000000800 */
[----:B------:R-:W-:Y:S04]  /*6c70*/  BSSY B0, `(.L_x_2334) ;  /* 0x0000003000007945 */ /* 0x000fe80003800000 */
[----:B------:R-:W-:Y:S05]  /*6c80*/  @!P5 BRA `(.L_x_2335) ;  /* 0x000000000004d947 */ /* 0x000fea0003800000 */
[----:B0-----:R0:W-:Y:S02]  /*6c90*/  REDG.E.ADD.F32.FTZ.RN.STRONG.GPU desc[UR20][R48.64+-0x200], R51 ;  /* 0xfffe0033300079a6 */ /* 0x0011e4000c10f394 */
.L_x_2335:
[----:B------:R-:W-:Y:S05]  /*6ca0*/  BSYNC B0 ;  /* 0x0000000000007941 */ /* 0x000fea0003800000 */
.L_x_2334:
        /* <DEDUP_REMOVED lines=89> */
.L_x_2337:
[----:B------:R-:W-:Y:S05]  /*7240*/  BSYNC B0 ;  /* 0x0000000000007941 */ /* 0x000fea0003800000 */
.L_x_2336:
[----:B------:R-:W-:Y:S02]  /*7250*/  UIADD3 UR7, UR7, 0x1, URZ ;  /* 0x0000000107077890 */ /* 0x000fe4000fffe03f */
[----:B------:R-:W-:Y:S02]  /*7260*/  UIADD3 UR8, UP1, UR8, 0x1, URZ ;  /* 0x0000000108087890 */ /* 0x000fe4000ff3e03f */
[----:B------:R-:W-:Y:S02]  /*7270*/  UISETP.GE.AND UP0, UPT, UR7, UR54, UPT ;  /* 0x000000360700728c */ /* 0x000fe4000bf06270 */
[----:B------:R-:W-:-:S04]  /*7280*/  UIADD3.X UR9, URZ, UR9, URZ, UP1, !UPT ;  /* 0x000000093f097290 */ /* 0x000fc80008ffe43f */
[----:B------:R-:W-:-:S13]  /*7290*/  PLOP3.LUT P0, PT, PT, PT, UP0, 0x80, 0x0 ;  /* 0x000000000000781c */ /* 0x000fda0003f0f008 */
[----:B------:R-:W-:Y:S05]  /*72a0*/  @!P0 BRA `(.L_x_2338) ;  /* 0xffffffc400fc8947 */ /* 0x000fea000383ffff */
.L_x_2294:
[----:B------:R-:W-:Y:S01]  /*72b0*/  BAR.SYNC.DEFER_BLOCKING 0x0 ;  /* 0x0000000000007b1d */ /* 0x000fe20000010000 */
[----:B------:R-:W-:Y:S02]  /*72c0*/  SHF.L.U32 R48, R85, 0x1, RZ ;  /* 0x0000000155307819 */ /* 0x000fe400000006ff */
[----:B------:R-:W-:Y:S02]  /*72d0*/  MOV R2, UR15 ;  /* 0x0000000f00027c02 */ /* 0x000fe40008000f00 */
[----:B------:R-:W-:Y:S02]  /*72e0*/  LOP3.LUT R48, R48, 0xffffffc0, RZ, 0xc0, !PT ;  /* 0xffffffc030307812 */ /* 0x000fe400078ec0ff */
[----:B------:R-:W-:Y:S01]  /*72f0*/  MOV R3, UR16 ;  /* 0x0000001000037c02 */ /* 0x000fe20008000f00 */
[----:B------:R-:W2:Y:S01]  /*7300*/  LDL.LU R36, [R1+0x30] ;  /* 0x0000300001247983 */ /* 0x000ea20000300800 */
[----:B------:R-:W-:Y:S01]  /*7310*/  LOP3.LUT R48, R48, 0x1f, R85, 0xf8, !PT ;  /* 0x0000001f30307812 */ /* 0x000fe200078ef855 */
[----:B------:R-:W4:Y:S01]  /*7320*/  S2R R49, SR_LANEID ;  /* 0x0000000000317919 */ /* 0x000f220000000000 */
[----:B------:R-:W-:-:S03]  /*7330*/  UIADD3 UR7, UR12, -0x1, URZ ;  /* 0xffffffff0c077890 */ /* 0x000fc6000fffe03f */
[----:B------:R-:W-:Y:S01]  /*7340*/  IMAD.WIDE R2, R48, 0x10, R2 ;  /* 0x0000001030027825 */ /* 0x000fe200078e0202 */
[----:B------:R-:W-:Y:S01]  /*7350*/  USHF.R.S32.HI UR35, URZ, 0x1f, UR52 ;  /* 0x0000001f3f237899 */ /* 0x000fe20008011434 */
[----:B------:R-:W-:-:S03]  /*7360*/  ULDC.64 UR32, c[0x0][0x388] ;  /* 0x0000e20000207ab9 */ /* 0x000fc60000000a00 */
[----:B------:R-:W5:Y:S04]  /*7370*/  LDG.E.128 R20, desc[UR20][R2.64] ;  /* 0x0000001402147981 */ /* 0x000f68000c1e1d00 */
[----:B------:R-:W3:Y:S01]  /*7380*/  LDG.E.128 R40, desc[UR20][R2.64+0x200] ;  /* 0x0002001402287981 */ /* 0x000ee2000c1e1d00 */
[----:B------:R-:W-:Y:S02]  /*7390*/  USHF.L.U32 UR8, UR7, 0xb, URZ ;  /* 0x0000000b07087899 */ /* 0x000fe4000800063f */
[----:B------:R-:W-:Y:S02]  /*73a0*/  UIMAD UR28, UR35, UR32, URZ ;  /* 0x00000020231c72a4 */ /* 0x000fe4000f8e023f */
[----:B------:R-:W-:Y:S02]  /*73b0*/  USHF.R.S32.HI UR9, URZ, 0x1f, UR8 ;  /* 0x0000001f3f097899 */ /* 0x000fe40008011408 */
[----:B------:R-:W-:-:S02]  /*73c0*/  UIMAD UR30, UR52, UR33, UR28 ;  /* 0x00000021341e72a4 */ /* 0x000fc4000f8e021c */
[----:B------:R-:W-:Y:S02]  /*73d0*/  UIMAD.WIDE.U32 UR28, UR52, UR32, UR8 ;  /* 0x00000020341c72a5 */ /* 0x000fe4000f8e0008 */
[----:B------:R-:W-:Y:S01]  /*73e0*/  USHF.R.S32.HI UR34, URZ, 0x1f, UR10 ;  /* 0x0000001f3f227899 */ /* 0x000fe2000801140a */
[----:B------:R-:W-:Y:S01]  /*73f0*/  ULDC.64 UR32, c[0x0][0x390] ;  /* 0x0000e40000207ab9 */ /* 0x000fe20000000a00 */
[----:B------:R-:W-:Y:S02]  /*7400*/  UIADD3 UR29, UR29, UR30, URZ ;  /* 0x0000001e1d1d7290 */ /* 0x000fe4000fffe03f */
[----:B------:R-:W-:Y:S02]  /*7410*/  UIMAD UR31, UR34, UR32, URZ ;  /* 0x00000020221f72a4 */ /* 0x000fe4000f8e023f */
[----:B------:R-:W-:Y:S02]  /*7420*/  UIMAD.WIDE.U32 UR28, UR10, UR32, UR28 ;  /* 0x000000200a1c72a5 */ /* 0x000fe4000f8e001c */
[----:B------:R-:W-:-:S03]  /*7430*/  UIMAD UR30, UR10, UR33, UR31 ;  /* 0x000000210a1e72a4 */ /* 0x000fc6000f8e021f */
[----:B------:R-:W-:Y:S01]  /*7440*/  ULDC.64 UR32, c[0x0][0x3e0] ;  /* 0x0000f80000207ab9 */ /* 0x000fe20000000a00 */
[----:B------:R-:W-:Y:S02]  /*7450*/  UIADD3 UR30, UR29, UR30, URZ ;  /* 0x0000001e1d1e7290 */ /* 0x000fe4000fffe03f */
[----:B------:R-:W-:-:S04]  /*7460*/  ULEA UR29, UP0, UR28, UR32, 0x1 ;  /* 0x000000201c1d7291 */ /* 0x000fc8000f80083f */
[----:B------:R-:W-:-:S03]  /*7470*/  ULEA.HI.X UR28, UR28, UR33, UR30, 0x1, UP0 ;  /* 0x000000211c1c7291 */ /* 0x000fc600080f0c1e */
[----:B------:R-:W-:Y:S01]  /*7480*/  ULDC.64 UR30, c[0x0][0x3a8] ;  /* 0x0000ea00001e7ab9 */ /* 0x000fe20000000a00 */
[----:B-----5:R-:W-:Y:S04]  /*7490*/  STS.128 [R83], R20 ;  /* 0x0000001453007388 */ /* 0x020fe80000000c00 */
[----:B---3--:R-:W-:Y:S01]  /*74a0*/  STS.128 [R83+0x200], R40 ;  /* 0x0002002853007388 */ /* 0x008fe20000000c00 */
[----:B------:R-:W-:-:S03]  /*74b0*/  NOP ;  /* 0x0000000000007918 */ /* 0x000fc60000000000 */
[----:B------:R-:W3:Y:S04]  /*74c0*/  LDS.128 R20, [R82] ;  /* 0x0000000052147984 */ /* 0x000ee80000000c00 */
[----:B------:R-:W5:Y:S01]  /*74d0*/  LDS.128 R40, [R82+0x10] ;  /* 0x0000100052287984 */ /* 0x000f620000000c00 */
[----:B---3--:R-:W-:Y:S02]  /*74e0*/  HADD2.F32 R0, -RZ, R20.H0_H0 ;  /* 0x20000014ff007230 */ /* 0x008fe40000004100 */
[----:B------:R-:W-:Y:S02]  /*74f0*/  HADD2.F32 R2, -RZ, R21.H1_H1 ;  /* 0x30000015ff027230 */ /* 0x000fe40000004100 */
[----:B------:R-:W-:Y:S02]  /*7500*/  HADD2.F32 R3, -RZ, R22.H0_H0 ;  /* 0x20000016ff037230 */ /* 0x000fe40000004100 */
[----:B------:R-:W-:Y:S01]  /*7510*/  FADD.FTZ R19, R0, UR5 ;  /* 0x0000000500137e21 */ /* 0x000fe20008010000 */
[----:B------:R-:W-:-:S02]  /*7520*/  HADD2.F32 R0, -RZ, R20.H1_H1 ;  /* 0x30000014ff007230 */ /* 0x000fc40000004100 */
[----:B------:R-:W-:Y:S02]  /*7530*/  HADD2.F32 R22, -RZ, R22.H1_H1 ;  /* 0x30000016ff167230 */ /* 0x000fe40000004100 */
[----:B------:R-:W-:Y:S01]  /*7540*/  FADD.FTZ R30, R3, UR5 ;  /* 0x00000005031e7e21 */ /* 0x000fe20008010000 */
[----:B------:R-:W-:Y:S01]  /*7550*/  FSETP.GTU.FTZ.AND P2, PT, R19, 20, PT ;  /* 0x41a000001300780b */ /* 0x000fe20003f5c000 */
[----:B------:R-:W-:Y:S01]  /*7560*/  FADD.FTZ R24, R0, UR5 ;  /* 0x0000000500187e21 */ /* 0x000fe20008010000 */
[----:B------:R-:W-:Y:S02]  /*7570*/  HADD2.F32 R0, -RZ, R21.H0_H0 ;  /* 0x20000015ff007230 */ /* 0x000fe40000004100 */
[----:B------:R-:W-:Y:S01]  /*7580*/  FADD.FTZ R21, R2, UR5 ;  /* 0x0000000502157e21 */ /* 0x000fe20008010000 */
[----:B------:R-:W-:Y:S02]  /*7590*/  FSETP.GTU.FTZ.AND P6, PT, R30, 20, PT ;  /* 0x41a000001e00780b */ /* 0x000fe40003fdc000 */
[----:B------:R-:W-:Y:S01]  /*75a0*/  FSETP.GTU.FTZ.AND P1, PT, R24, 20, PT ;  /* 0x41a000001800780b */ /* 0x000fe20003f3c000 */
[----:B------:R-:W-:Y:S01]  /*75b0*/  FADD.FTZ R20, R0, UR5 ;  /* 0x0000000500147e21 */ /* 0x000fe20008010000 */
[----:B------:R-:W-:-:S04]  /*75c0*/  FSETP.GTU.FTZ.AND P4, PT, R21, 20, PT ;  /* 0x41a000001500780b */ /* 0x000fc80003f9c000 */
[----:B------:R-:W-:Y:S01]  /*75d0*/  FSETP.GTU.FTZ.AND P0, PT, R20, 20, PT ;  /* 0x41a000001400780b */ /* 0x000fe20003f1c000 */
[----:B------:R-:W-:-:S06]  /*75e0*/  @!P2 FMUL.FTZ R0, R19, -1.4426950216293334961 ;  /* 0xbfb8aa3b1300a820 */ /* 0x000fcc0000410000 */
[----:B------:R-:W-:Y:S01]  /*75f0*/  @!P1 FMUL.FTZ R2, R24, -1.4426950216293334961 ;  /* 0xbfb8aa3b18029820 */ /* 0x000fe20000410000 */
[----:B------:R-:W3:Y:S01]  /*7600*/  @!P2 MUFU.EX2 R0, R0 ;  /* 0x000000000000a308 */ /* 0x000ee20000000800 */
[----:B------:R-:W-:Y:S01]  /*7610*/  @!P4 FMUL.FTZ R19, R21, -1.4426950216293334961 ;  /* 0xbfb8aa3b1513c820 */ /* 0x000fe20000410000 */
[--C-:B------:R-:W-:Y:S02]  /*7620*/  HADD2.F32 R21, -RZ, R23.reuse.H0_H0 ;  /* 0x20000017ff157230 */ /* 0x100fe40000004100 */
[----:B------:R-:W-:Y:S02]  /*7630*/  HADD2.F32 R23, -RZ, R23.H1_H1 ;  /* 0x30000017ff177230 */ /* 0x000fe40000004100 */
[----:B------:R-:W-:Y:S01]  /*7640*/  @!P0 FMUL.FTZ R3, R20, -1.4426950216293334961 ;  /* 0xbfb8aa3b14038820 */ /* 0x000fe20000410000 */
[----:B------:R-:W-:Y:S01]  /*7650*/  @!P6 FMUL.FTZ R20, R30, -1.4426950216293334961 ;  /* 0xbfb8aa3b1e14e820 */ /* 0x000fe20000410000 */
[----:B------:R-:W-:Y:S01]  /*7660*/  FADD.FTZ R30, R22, UR5 ;  /* 0x00000005161e7e21 */ /* 0x000fe20008010000 */
[----:B------:R-:W1:Y:S01]  /*7670*/  @!P1 MUFU.EX2 R2, R2 ;  /* 0x0000000200029308 */ /* 0x000e620000000800 */
[----:B------:R-:W-:Y:S01]  /*7680*/  FADD.FTZ R23, R23, UR5 ;  /* 0x0000000517177e21 */ /* 0x000fe20008010000 */
[----:B------:R-:W-:-:S02]  /*7690*/  FADD.FTZ R21, R21, UR5 ;  /* 0x0000000515157e21 */ /* 0x000fc40008010000 */
[----:B------:R-:W-:-:S03]  /*76a0*/  FSETP.GTU.FTZ.AND P5, PT, R30, 20, PT ;  /* 0x41a000001e00780b */ /* 0x000fc60003fbc000 */
[----:B------:R-:W-:Y:S01]  /*76b0*/  FSETP.GTU.FTZ.AND P3, PT, R21, 20, PT ;  /* 0x41a000001500780b */ /* 0x000fe20003f7c000 */
[----:B------:R-:W0:Y:S01]  /*76c0*/  @!P4 MUFU.EX2 R19, R19 ;  /* 0x000000130013c308 */ /* 0x000e220000000800 */
[----:B---3--:R-:W-:-:S07]  /*76d0*/  @!P2 FADD.FTZ R0, R0, 1 ;  /* 0x3f8000000000a421 */ /* 0x008fce0000010000 */
[----:B------:R3:W4:Y:S01]  /*76e0*/  @!P2 MUFU.RCP R24, R0 ;  /* 0x000000000018a308 */ /* 0x0007220000001000 */
[----:B-1----:R-:W-:-:S07]  /*76f0*/  @!P1 FADD.FTZ R2, R2, 1 ;  /* 0x3f80000002029421 */ /* 0x002fce0000010000 */
[----:B------:R-:W1:Y:S01]  /*7700*/  @!P0 MUFU.EX2 R3, R3 ;  /* 0x0000000300038308 */ /* 0x000e620000000800 */
[----:B0-----:R-:W-:Y:S01]  /*7710*/  @!P4 FADD.FTZ R19, R19, 1 ;  /* 0x3f8000001313c421 */ /* 0x001fe20000010000 */
[----:B---3--:R-:W-:-:S06]  /*7720*/  @!P5 FMUL.FTZ R0, R30, -1.4426950216293334961 ;  /* 0xbfb8aa3b1e00d820 */ /* 0x008fcc0000410000 */
[----:B------:R5:W0:Y:S01]  /*7730*/  @!P1 MUFU.RCP R45, R2 ;  /* 0x00000002002d9308 */ /* 0x000a220000001000 */
[----:B----4-:R-:W-:Y:S01]  /*7740*/  @!P2 FMUL.FTZ R25, R25, R24 ;  /* 0x000000181919a220 */ /* 0x010fe20000410000 */
[----:B------:R-:W-:-:S06]  /*7750*/  FSETP.GTU.FTZ.AND P2, PT, R23, 20, PT ;  /* 0x41a000001700780b */ /* 0x000fcc0003f5c000 */
[----:B------:R-:W3:Y:S01]  /*7760*/  @!P4 MUFU.RCP R19, R19 ;  /* 0x000000130013c308 */ /* 0x000ee20000001000 */
[--C-:B-----5:R-:W-:Y:S02]  /*7770*/  HADD2.F32 R2, -RZ, R40.reuse.H0_H0 ;  /* 0x20000028ff027230 */ /* 0x120fe40000004100 */
[----:B-1----:R-:W-:Y:S01]  /*7780*/  @!P0 FADD.FTZ R3, R3, 1 ;  /* 0x3f80000003038421 */ /* 0x002fe20000010000 */
[----:B------:R-:W-:Y:S02]  /*7790*/  HADD2.F32 R40, -RZ, R40.H1_H1 ;  /* 0x30000028ff287230 */ /* 0x000fe40000004100 */
[----:B------:R-:W-:Y:S01]  /*77a0*/  FADD.FTZ R24, R2, UR5 ;  /* 0x0000000502187e21 */ /* 0x000fe20008010000 */
[----:B------:R-:W-:Y:S01]  /*77b0*/  @!P3 FMUL.FTZ R2, R21, -1.4426950216293334961 ;  /* 0xbfb8aa3b1502b820 */ /* 0x000fe20000410000 */
[----:B------:R1:W4:Y:S01]  /*77c0*/  @!P0 MUFU.RCP R22, R3 ;  /* 0x0000000300168308 */ /* 0x0003220000001000 */
[----:B0-----:R-:W-:Y:S01]  /*77d0*/  @!P1 FMUL.FTZ R26, R26, R45 ;  /* 0x0000002d1a1a9220 */ /* 0x001fe20000410000 */
[----:B------:R-:W-:Y:S01]  /*77e0*/  FADD.FTZ R40, R40, UR5 ;  /* 0x0000000528287e21 */ /* 0x000fe20008010000 */
[----:B------:R-:W-:-:S05]  /*77f0*/  FSETP.GTU.FTZ.AND P1, PT, R24, 20, PT ;  /* 0x41a000001800780b */ /* 0x000fca0003f3c000 */
[----:B------:R-:W0:Y:S01]  /*7800*/  @!P6 MUFU.EX2 R20, R20 ;  /* 0x000000140014e308 */ /* 0x000e220000000800 */
[--C-:B-1----:R-:W-:Y:S02]  /*7810*/  HADD2.F32 R3, -RZ, R41.reuse.H0_H0 ;  /* 0x20000029ff037230 */ /* 0x102fe40000004100 */
[----:B---3--:R-:W-:Y:S01]  /*7820*/  @!P4 FMUL.FTZ R28, R28, R19 ;  /* 0x000000131c1cc220 */ /* 0x008fe20000410000 */
[----:B------:R-:W-:-:S04]  /*7830*/  HADD2.F32 R41, -RZ, R41.H1_H1 ;  /* 0x30000029ff297230 */ /* 0x000fc80000004100 */
[----:B------:R-:W-:Y:S01]  /*7840*/  @!P1 FMUL.FTZ R19, R24, -1.4426950216293334961 ;  /* 0xbfb8aa3b18139820 */ /* 0x000fe20000410000 */
[----:B----4-:R-:W-:Y:S01]  /*7850*/  @!P0 FMUL.FTZ R27, R27, R22 ;  /* 0x000000161b1b8220 */ /* 0x010fe20000410000 */
[----:B------:R-:W-:Y:S01]  /*7860*/  FADD.FTZ R22, R3, UR5 ;  /* 0x0000000503167e21 */ /* 0x000fe20008010000 */
[----:B------:R-:W-:Y:S01]  /*7870*/  @!P2 FMUL.FTZ R3, R23, -1.4426950216293334961 ;  /* 0xbfb8aa3b1703a820 */ /* 0x000fe20000410000 */
[----:B------:R-:W1:Y:S01]  /*7880*/  @!P5 MUFU.EX2 R0, R0 ;  /* 0x000000000000d308 */ /* 0x000e620000000800 */
[----:B------:R-:W-:Y:S01]  /*7890*/  FSETP.GTU.FTZ.AND P0, PT, R40, 20, PT ;  /* 0x41a000002800780b */ /* 0x000fe20003f1c000 */
[----:B------:R-:W-:Y:S01]  /*78a0*/  FADD.FTZ R41, R41, UR5 ;  /* 0x0000000529297e21 */ /* 0x000fe20008010000 */
[----:B------:R-:W-:Y:S01]  /*78b0*/  FSETP.GTU.FTZ.AND P4, PT, R22, 20, PT ;  /* 0x41a000001600780b */ /* 0x000fe20003f9c000 */
[----:B0-----:R-:W-:-:S04]  /*78c0*/  @!P6 FADD.FTZ R20, R20, 1 ;  /* 0x3f8000001414e421 */ /* 0x001fc80000010000 */
[----:B------:R-:W0:Y:S06]  /*78d0*/  @!P1 MUFU.EX2 R19, R19 ;  /* 0x0000001300139308 */ /* 0x000e2c0000000800 */
[----:B------:R-:W-:Y:S02]  /*78e0*/  @!P0 FMUL.FTZ R21, R40, -1.4426950216293334961 ;  /* 0xbfb8aa3b28158820 */ /* 0x000fe40000410000 */
[----:B------:R-:W3:Y:S01]  /*78f0*/  @!P2 MUFU.EX2 R3, R3 ;  /* 0x000000030003a308 */ /* 0x000ee20000000800 */
[----:B-1----:R-:W-:Y:S01]  /*7900*/  @!P5 FADD.FTZ R0, R0, 1 ;  /* 0x3f8000000000d421 */ /* 0x002fe20000010000 */
[----:B------:R-:W-:-:S06]  /*7910*/  @!P4 FMUL.FTZ R22, R22, -1.4426950216293334961 ;  /* 0xbfb8aa3b1616c820 */ /* 0x000fcc0000410000 */
[----:B------:R-:W1:Y:S01]  /*7920*/  @!P3 MUFU.EX2 R2, R2 ;  /* 0x000000020002b308 */ /* 0x000e620000000800 */
[----:B0-----:R-:W-:-:S07]  /*7930*/  @!P1 FADD.FTZ R19, R19, 1 ;  /* 0x3f80000013139421 */ /* 0x001fce0000010000 */
[----:B------:R-:W0:Y:S01]  /*7940*/  @!P6 MUFU.RCP R20, R20 ;  /* 0x000000140014e308 */ /* 0x000e220000001000 */
[----:B---3--:R-:W-:-:S07]  /*7950*/  @!P2 FADD.FTZ R3, R3, 1 ;  /* 0x3f8000000303a421 */ /* 0x008fce0000010000 */
[----:B------:R-:W3:Y:S01]  /*7960*/  @!P1 MUFU.RCP R19, R19 ;  /* 0x0000001300139308 */ /* 0x000ee20000001000 */
[----:B-1----:R-:W-:-:S07]  /*7970*/  @!P3 FADD.FTZ R2, R2, 1 ;  /* 0x3f8000000202b421 */ /* 0x002fce0000010000 */
[----:B------:R-:W1:Y:S01]  /*7980*/  @!P5 MUFU.RCP R0, R0 ;  /* 0x000000000000d308 */ /* 0x000e620000001000 */
[----:B0-----:R-:W-:Y:S01]  /*7990*/  @!P6 FMUL.FTZ R29, R29, R20 ;  /* 0x000000141d1de220 */ /* 0x001fe20000410000 */
[----:B------:R-:W-:-:S06]  /*79a0*/  FSETP.GTU.FTZ.AND P6, PT, R41, 20, PT ;  /* 0x41a000002900780b */ /* 0x000fcc0003fdc000 */
[----:B------:R-:W0:Y:S01]  /*79b0*/  @!P2 MUFU.RCP R20, R3 ;  /* 0x000000030014a308 */ /* 0x000e220000001000 */
[----:B---3--:R-:W-:-:S07]  /*79c0*/  @!P1 FMUL.FTZ R34, R34, R19 ;  /* 0x0000001322229220 */ /* 0x008fce0000410000 */
[----:B------:R3:W4:Y:S01]  /*79d0*/  @!P3 MUFU.RCP R23, R2 ;  /* 0x000000020017b308 */ /* 0x0007220000001000 */
[----:B-1----:R-:W-:Y:S01]  /*79e0*/  @!P5 FMUL.FTZ R31, R31, R0 ;  /* 0x000000001f1fd220 */ /* 0x002fe20000410000 */
[----:B------:R-:W-:-:S06]  /*79f0*/  @!P6 FMUL.FTZ R0, R41, -1.4426950216293334961 ;  /* 0xbfb8aa3b2900e820 */ /* 0x000fcc0000410000 */
[----:B------:R1:W-:Y:S01]  /*7a00*/  @!P0 MUFU.EX2 R24, R21 ;  /* 0x0000001500188308 */ /* 0x0003e20000000800 */
[--C-:B---3--:R-:W-:Y:S02]  /*7a10*/  HADD2.F32 R2, -RZ, R43.reuse.H0_H0 ;  /* 0x2000002bff027230 */ /* 0x108fe40000004100 */
[----:B0-----:R-:W-:Y:S01]  /*7a20*/  @!P2 FMUL.FTZ R33, R33, R20 ;  /* 0x000000142121a220 */ /* 0x001fe20000410000 */
[----:B------:R-:W-:Y:S01]  /*7a30*/  HADD2.F32 R43, -RZ, R43.H1_H1 ;  /* 0x3000002bff2b7230 */ /* 0x000fe20000004100 */
[----:B------:R-:W-:-:S04]  /*7a40*/  SHF.L.U32 R20, R85, 0x1, RZ ;  /* 0x0000000155147819 */ /* 0x000fc800000006ff */
[----:B------:R-:W-:Y:S01]  /*7a50*/  FADD.FTZ R43, R43, UR5 ;  /* 0x000000052b2b7e21 */ /* 0x000fe20008010000 */
[--C-:B-1----:R-:W-:Y:S01]  /*7a60*/  HADD2.F32 R21, -RZ, R42.reuse.H0_H0 ;  /* 0x2000002aff157230 */ /* 0x102fe20000004100 */
[----:B------:R0:W-:Y:S01]  /*7a70*/  @!P4 MUFU.EX2 R30, R22 ;  /* 0x00000016001ec308 */ /* 0x0001e20000000800 */
[----:B------:R-:W-:Y:S02]  /*7a80*/  HADD2.F32 R42, -RZ, R42.H1_H1 ;  /* 0x3000002aff2a7230 */ /* 0x000fe40000004100 */
[----:B----4-:R-:W-:Y:S01]  /*7a90*/  @!P3 FMUL.FTZ R32, R32, R23 ;  /* 0x000000172020b220 */ /* 0x010fe20000410000 */
[----:B------:R-:W-:Y:S01]  /*7aa0*/  FSETP.GTU.FTZ.AND P1, PT, R43, 20, PT ;  /* 0x41a000002b00780b */ /* 0x000fe20003f3c000 */
[----:B------:R-:W-:Y:S01]  /*7ab0*/  FADD.FTZ R21, R21, UR5 ;  /* 0x0000000515157e21 */ /* 0x000fe20008010000 */
[----:B------:R-:W-:Y:S01]  /*7ac0*/  LOP3.LUT R20, R20, 0xffffffc0, RZ, 0xc0, !PT ;  /* 0xffffffc014147812 */ /* 0x000fe200078ec0ff */
[----:B------:R-:W-:Y:S01]  /*7ad0*/  FADD.FTZ R42, R42, UR5 ;  /* 0x000000052a2a7e21 */ /* 0x000fe20008010000 */
[----:B------:R-:W-:Y:S01]  /*7ae0*/  F2FP.F16.F32.PACK_AB R23, R12, R13 ;  /* 0x0000000d0c17723e */ /* 0x000fe200000000ff */
[----:B------:R-:W-:Y:S01]  /*7af0*/  @!P6 MUFU.EX2 R0, R0 ;  /* 0x000000000000e308 */ /* 0x000fe20000000800 */
[----:B0-----:R-:W-:Y:S01]  /*7b00*/  FADD.FTZ R22, R2, UR5 ;  /* 0x0000000502167e21 */ /* 0x001fe20008010000 */
[----:B------:R-:W-:-:S02]  /*7b10*/  FSETP.GTU.FTZ.AND P5, PT, R21, 20, PT ;  /* 0x41a000001500780b */ /* 0x000fc40003fbc000 */
[----:B------:R-:W-:Y:S02]  /*7b20*/  FSETP.GTU.FTZ.AND P3, PT, R42, 20, PT ;  /* 0x41a000002a00780b */ /* 0x000fe40003f7c000 */
[----:B------:R-:W-:Y:S02]  /*7b30*/  FSETP.GTU.FTZ.AND P2, PT, R22, 20, PT ;  /* 0x41a000001600780b */ /* 0x000fe40003f5c000 */
[----:B------:R-:W-:Y:S01]  /*7b40*/  LEA R13, R49, R20, 0x1 ;  /* 0x00000014310d7211 */ /* 0x000fe200078e08ff */
[----:B------:R-:W-:Y:S01]  /*7b50*/  @!P1 FMUL.FTZ R12, R43, -1.4426950216293334961 ;  /* 0xbfb8aa3b2b0c9820 */ /* 0x000fe20000410000 */
[----:B------:R-:W-:-:S05]  /*7b60*/  F2FP.F16.F32.PACK_AB R20, R18, R158 ;  /* 0x0000009e1214723e */ /* 0x000fca00000000ff */
[----:B------:R-:W-:Y:S01]  /*7b70*/  @!P5 FMUL.FTZ R2, R21, -1.4426950216293334961 ;  /* 0xbfb8aa3b1502d820 */ /* 0x000fe20000410000 */
[----:B------:R-:W-:Y:S01]  /*7b80*/  F2FP.F16.F32.PACK_AB R21, R16, R17 ;  /* 0x000000111015723e */ /* 0x000fe200000000ff */
[----:B------:R-:W-:Y:S01]  /*7b90*/  @!P3 FMUL.FTZ R3, R42, -1.4426950216293334961 ;  /* 0xbfb8aa3b2a03b820 */ /* 0x000fe20000410000 */
[----:B------:R-:W-:Y:S01]  /*7ba0*/  BAR.SYNC.DEFER_BLOCKING 0x0 ;  /* 0x0000000000007b1d */ /* 0x000fe20000010000 */
[----:B------:R-:W-:Y:S01]  /*7bb0*/  @!P2 FMUL.FTZ R19, R22, -1.4426950216293334961 ;  /* 0xbfb8aa3b1613a820 */ /* 0x000fe20000410000 */
[----:B------:R-:W-:Y:S02]  /*7bc0*/  F2FP.F16.F32.PACK_AB R22, R14, R15 ;  /* 0x0000000f0e16723e */ /* 0x000fe400000000ff */
[----:B------:R-:W-:Y:S02]  /*7bd0*/  LEA R17, R13, R84, 0x4 ;  /* 0x000000540d117211 */ /* 0x000fe400078e20ff */
[----:B------:R0:W-:Y:S01]  /*7be0*/  @!P1 MUFU.EX2 R16, R12 ;  /* 0x0000000c00109308 */ /* 0x0001e20000000800 */
[----:B------:R-:W-:-:S02]  /*7bf0*/  F2FP.F16.F32.PACK_AB R15, R4, R5 ;  /* 0x00000005040f723e */ /* 0x000fc400000000ff */
[----:B------:R-:W-:Y:S02]  /*7c00*/  F2FP.F16.F32.PACK_AB R14, R6, R7 ;  /* 0x00000007060e723e */ /* 0x000fe400000000ff */
[----:B------:R-:W-:-:S03]  /*7c10*/  F2FP.F16.F32.PACK_AB R13, R8, R9 ;  /* 0x00000009080d723e */ /* 0x000fc600000000ff */
[----:B------:R-:W1:Y:S01]  /*7c20*/  @!P3 MUFU.EX2 R3, R3 ;  /* 0x000000030003b308 */ /* 0x000e620000000800 */
[----:B0-----:R-:W-:-:S07]  /*7c30*/  F2FP.F16.F32.PACK_AB R12, R10, R11 ;  /* 0x0000000b0a0c723e */ /* 0x001fce00000000ff */
[----:B------:R-:W0:Y:S01]  /*7c40*/  @!P2 MUFU.EX2 R19, R19 ;  /* 0x000000130013a308 */ /* 0x000e220000000800 */
[----:B------:R-:W-:Y:S04]  /*7c50*/  STS.128 [R17], R20 ;  /* 0x0000001411007388 */ /* 0x000fe80000000c00 */
[----:B------:R3:W-:Y:S01]  /*7c60*/  STS.128 [R17+0x10], R12 ;  /* 0x0000100c11007388 */ /* 0x0007e20000000c00 */
[----:B------:R-:W-:-:S03]  /*7c70*/  NOP ;  /* 0x0000000000007918 */ /* 0x000fc60000000000 */
[----:B------:R-:W4:Y:S01]  /*7c80*/  LDS.128 R4, [R83] ;  /* 0x0000000053047984 */ /* 0x000f220000000c00 */
[----:B------:R-:W5:Y:S03]  /*7c90*/  @!P5 MUFU.EX2 R2, R2 ;  /* 0x000000020002d308 */ /* 0x000f660000000800 */
[----:B------:R-:W2:Y:S01]  /*7ca0*/  LDS.128 R8, [R83+0x200] ;  /* 0x0002000053087984 */ /* 0x000ea20000000c00 */
[----:B-1----:R-:W-:Y:S01]  /*7cb0*/  @!P3 FADD.FTZ R3, R3, 1 ;  /* 0x3f8000000303b421 */ /* 0x002fe20000010000 */
[----:B------:R-:W-:Y:S01]  /*7cc0*/  @!P6 FADD.FTZ R0, R0, 1 ;  /* 0x3f8000000000e421 */ /* 0x000fe20000010000 */
[----:B0-----:R-:W-:Y:S02]  /*7cd0*/  @!P2 FADD.FTZ R19, R19, 1 ;  /* 0x3f8000001313a421 */ /* 0x001fe40000010000 */
[----:B---3--:R0:W1:Y:S01]  /*7ce0*/  @!P3 MUFU.RCP R13, R3 ;  /* 0x00000003000db308 */ /* 0x0080620000001000 */
[----:B------:R-:W-:Y:S01]  /*7cf0*/  @!P0 FADD.FTZ R24, R24, 1 ;  /* 0x3f80000018188421 */ /* 0x000fe20000010000 */
[----:B------:R-:W-:Y:S01]  /*7d00*/  @!P4 FADD.FTZ R30, R30, 1 ;  /* 0x3f8000001e1ec421 */ /* 0x000fe20000010000 */
[----:B-----5:R-:W-:-:S05]  /*7d10*/  @!P5 FADD.FTZ R2, R2, 1 ;  /* 0x3f8000000202d421 */ /* 0x020fca0000010000 */
[----:B------:R-:W-:Y:S01]  /*7d20*/  @!P6 MUFU.RCP R21, R0 ;  /* 0x000000000015e308 */ /* 0x000fe20000001000 */
[----:B0-----:R-:W-:Y:S01]  /*7d30*/  MOV R3, UR28 ;  /* 0x0000001c00037c02 */ /* 0x001fe20008000f00 */
[----:B------:R-:W-:-:S06]  /*7d40*/  @!P1 FADD.FTZ R16, R16, 1 ;  /* 0x3f80000010109421 */ /* 0x000fcc0000010000 */
[----:B------:R-:W0:Y:S08]  /*7d50*/  @!P2 MUFU.RCP R0, R19 ;  /* 0x000000130000a308 */ /* 0x000e300000001000 */
[----:B------:R3:W-:Y:S02]  /*7d60*/  @!P5 MUFU.RCP R18, R2 ;  /* 0x000000020012d308 */ /* 0x0007e40000001000 */
[----:B---3--:R-:W-:-:S06]  /*7d70*/  MOV R2, UR29 ;  /* 0x0000001d00027c02 */ /* 0x008fcc0008000f00 */
[----:B------:R-:W3:Y:S01]  /*7d80*/  @!P0 MUFU.RCP R24, R24 ;  /* 0x0000001800188308 */ /* 0x000ee20000001000 */
[----:B------:R-:W-:-:S04]  /*7d90*/  IMAD.WIDE R2, R48, 0x10, R2 ;  /* 0x0000001030027825 */ /* 0x000fc800078e0202 */
[----:B-1----:R-:W-:-:S03]  /*7da0*/  @!P3 FMUL.FTZ R56, R56, R13 ;  /* 0x0000000d3838b220 */ /* 0x002fc60000410000 */
[----:B------:R-:W1:Y:S01]  /*7db0*/  @!P4 MUFU.RCP R30, R30 ;  /* 0x0000001e001ec308 */ /* 0x000e620000001000 */
[----:B----4-:R-:W-:Y:S01]  /*7dc0*/  STG.E.128 desc[UR20][R2.64], R4 ;  /* 0x0000000402007986 */ /* 0x010fe2000c101d14 */
[----:B--2---:R-:W-:-:S03]  /*7dd0*/  FADD.FTZ R13, R25, R36 ;  /* 0x00000024190d7221 */ /* 0x004fc60000010000 */
[----:B------:R2:W-:Y:S03]  /*7de0*/  STG.E.128 desc[UR20][R2.64+0x200], R8 ;  /* 0x0002000802007986 */ /* 0x0005e6000c101d14 */
[----:B------:R-:W4:Y:S01]  /*7df0*/  @!P1 MUFU.RCP R16, R16 ;  /* 0x0000001000109308 */ /* 0x000f220000001000 */
[----:B0-----:R-:W-:Y:S01]  /*7e00*/  @!P2 FMUL.FTZ R57, R57, R0 ;  /* 0x000000003939a220 */ /* 0x001fe20000410000 */
[----:B------:R-:W-:Y:S01]  /*7e10*/  FADD.FTZ R0, R13, R26 ;  /* 0x0000001a0d007221 */ /* 0x000fe20000010000 */
[----:B------:R-:W-:-:S03]  /*7e20*/  F2FP.F16.F32.PACK_AB R13, R28, R27 ;  /* 0x0000001b1c0d723e */ /* 0x000fc600000000ff */
[----:B------:R-:W-:Y:S01]  /*7e30*/  FADD.FTZ R27, R0, R27 ;  /* 0x0000001b001b7221 */ /* 0x000fe20000010000 */
[----:B---3--:R-:W-:Y:S01]  /*7e40*/  @!P0 FMUL.FTZ R35, R35, R24 ;  /* 0x0000001823238220 */ /* 0x008fe20000410000 */
[----:B------:R-:W-:Y:S01]  /*7e50*/  @!P6 FMUL.FTZ R38, R38, R21 ;  /* 0x000000152626e220 */ /* 0x000fe20000410000 */
[----:B-1----:R-:W-:Y:S01]  /*7e60*/  @!P4 FMUL.FTZ R37, R37, R30 ;  /* 0x0000001e2525c220 */ /* 0x002fe20000410000 */
[----:B------:R-:W-:Y:S01]  /*7e70*/  FADD.FTZ R28, R27, R28 ;  /* 0x0000001c1b1c7221 */ /* 0x000fe20000010000 */
[----:B------:R-:W-:Y:S01]  /*7e80*/  @!P5 FMUL.FTZ R39, R39, R18 ;  /* 0x000000122727d220 */ /* 0x000fe20000410000 */
[----:B------:R-:W-:Y:S02]  /*7e90*/  F2FP.F16.F32.PACK_AB R12, R26, R25 ;  /* 0x000000191a0c723e */ /* 0x000fe400000000ff */
[----:B------:R-:W-:Y:S01]  /*7ea0*/  FADD.FTZ R28, R28, R29 ;  /* 0x0000001d1c1c7221 */ /* 0x000fe20000010000 */
[----:B----4-:R-:W-:Y:S01]  /*7eb0*/  @!P1 FMUL.FTZ R59, R59, R16 ;  /* 0x000000103b3b9220 */ /* 0x010fe20000410000 */
[----:B------:R-:W-:-:S02]  /*7ec0*/  F2FP.F16.F32.PACK_AB R15, R33, R32 ;  /* 0x00000020210f723e */ /* 0x000fc400000000ff */
[----:B------:R-:W-:Y:S01]  /*7ed0*/  F2FP.F16.F32.PACK_AB R14, R31, R29 ;  /* 0x0000001d1f0e723e */ /* 0x000fe200000000ff */
[----:B------:R-:W-:Y:S01]  /*7ee0*/  BAR.SYNC.DEFER_BLOCKING 0x0 ;  /* 0x0000000000007b1d */ /* 0x000fe20000010000 */
[----:B------:R-:W-:Y:S02]  /*7ef0*/  F2FP.F16.F32.PACK_AB R20, R35, R34 ;  /* 0x000000222314723e */ /* 0x000fe400000000ff */
[----:B------:R-:W-:Y:S02]  /*7f00*/  F2FP.F16.F32.PACK_AB R21, R38, R37 ;  /* 0x000000252615723e */ /* 0x000fe400000000ff */
[----:B------:R-:W-:Y:S02]  /*7f10*/  F2FP.F16.F32.PACK_AB R22, R56, R39 ;  /* 0x000000273816723e */ /* 0x000fe400000000ff */
[----:B------:R-:W-:Y:S01]  /*7f20*/  F2FP.F16.F32.PACK_AB R23, R59, R57 ;  /* 0x000000393b17723e */ /* 0x000fe200000000ff */
[----:B------:R-:W-:Y:S01]  /*7f30*/  FADD.FTZ R31, R28, R31 ;  /* 0x0000001f1c1f7221 */ /* 0x000fe20000010000 */
[----:B------:R-:W-:-:S03]  /*7f40*/  UIMAD UR28, UR35, UR30, URZ ;  /* 0x0000001e231c72a4 */ /* 0x000fc6000f8e023f */
[----:B------:R-:W-:Y:S01]  /*7f50*/  FADD.FTZ R32, R31, R32 ;  /* 0x000000201f207221 */ /* 0x000fe20000010000 */
[----:B------:R-:W-:-:S03]  /*7f60*/  UIMAD UR28, UR52, UR31, UR28 ;  /* 0x0000001f341c72a4 */ /* 0x000fc6000f8e021c */
[----:B------:R-:W-:Y:S01]  /*7f70*/  FADD.FTZ R33, R32, R33 ;  /* 0x0000002120217221 */ /* 0x000fe20000010000 */
[----:B------:R-:W-:Y:S04]  /*7f80*/  STS.128 [R17], R12 ;  /* 0x0000000c11007388 */ /* 0x000fe80000000c00 */
[----:B------:R-:W-:Y:S01]  /*7f90*/  STS.128 [R17+0x10], R20 ;  /* 0x0000101411007388 */ /* 0x000fe20000000c00 */
[----:B------:R-:W-:-:S03]  /*7fa0*/  NOP ;  /* 0x0000000000007918 */ /* 0x000fc60000000000 */
[----:B------:R-:W0:Y:S04]  /*7fb0*/  LDS.128 R4, [R83] ;  /* 0x0000000053047984 */ /* 0x000e280000000c00 */
[----:B------:R-:W1:Y:S01]  /*7fc0*/  LDS.128 R40, [R83+0x200] ;  /* 0x0002000053287984 */ /* 0x000e620000000c00 */
[----:B------:R-:W-:Y:S01]  /*7fd0*/  UIMAD.WIDE.U32 UR8, UR52, UR30, UR8 ;  /* 0x0000001e340872a5 */ /* 0x000fe2000f8e0008 */
[----:B------:R-:W-:Y:S02]  /*7fe0*/  FADD.FTZ R34, R33, R34 ;  /* 0x0000002221227221 */ /* 0x000fe40000010000 */
[----:B------:R-:W-:Y:S01]  /*7ff0*/  ULDC.64 UR30, c[0x0][0x3b0] ;  /* 0x0000ec00001e7ab9 */ /* 0x000fe20000000a00 */
[----:B------:R-:W-:Y:S01]  /*8000*/  UIADD3 UR9, UR9, UR28, URZ ;  /* 0x0000001c09097290 */ /* 0x000fe2000fffe03f */
[----:B------:R-:W-:Y:S01]  /*8010*/  FADD.FTZ R34, R34, R35 ;  /* 0x0000002322227221 */ /* 0x000fe20000010000 */
[----:B------:R-:W-:-:S02]  /*8020*/  UIMAD UR28, UR34, UR30, URZ ;  /* 0x0000001e221c72a4 */ /* 0x000fc4000f8e023f */
[----:B------:R-:W-:Y:S01]  /*8030*/  UIMAD.WIDE.U32 UR8, UR10, UR30, UR8 ;  /* 0x0000001e0a0872a5 */ /* 0x000fe2000f8e0008 */
[----:B------:R-:W-:Y:S01]  /*8040*/  FADD.FTZ R37, R34, R37 ;  /* 0x0000002522257221 */ /* 0x000fe20000010000 */
[----:B------:R-:W-:-:S03]  /*8050*/  UIMAD UR28, UR10, UR31, UR28 ;  /* 0x0000001f0a1c72a4 */ /* 0x000fc6000f8e021c */
[----:B------:R-:W-:Y:S01]  /*8060*/  ULDC.64 UR30, c[0x0][0x3f0] ;  /* 0x0000fc00001e7ab9 */ /* 0x000fe20000000a00 */
[----:B------:R-:W-:Y:S01]  /*8070*/  UIADD3 UR28, UR9, UR28, URZ ;  /* 0x0000001c091c7290 */ /* 0x000fe2000fffe03f */
[----:B------:R-:W-:Y:S01]  /*8080*/  FADD.FTZ R38, R37, R38 ;  /* 0x0000002625267221 */ /* 0x000fe20000010000 */
[----:B------:R-:W-:-:S03]  /*8090*/  ULEA UR9, UP0, UR8, UR30, 0x1 ;  /* 0x0000001e08097291 */ /* 0x000fc6000f80083f */
[----:B------:R-:W-:Y:S01]  /*80a0*/  FADD.FTZ R39, R38, R39 ;  /* 0x0000002726277221 */ /* 0x000fe20000010000 */
[----:B------:R-:W-:-:S03]  /*80b0*/  ULEA.HI.X UR8, UR8, UR31, UR28, 0x1, UP0 ;  /* 0x0000001f08087291 */ /* 0x000fc600080f0c1c */
[----:B------:R-:W-:Y:S01]  /*80c0*/  FADD.FTZ R56, R39, R56 ;  /* 0x0000003827387221 */ /* 0x000fe20000010000 */
[----:B--2---:R-:W-:Y:S02]  /*80d0*/  MOV R2, UR9 ;  /* 0x0000000900027c02 */ /* 0x004fe40008000f00 */
[----:B------:R-:W-:Y:S01]  /*80e0*/  MOV R3, UR8 ;  /* 0x0000000800037c02 */ /* 0x000fe20008000f00 */
[----:B------:R-:W-:Y:S02]  /*80f0*/  FADD.FTZ R56, R56, R57 ;  /* 0x0000003938387221 */ /* 0x000fe40000010000 */
[----:B------:R-:W-:-:S04]  /*8100*/  IMAD.WIDE R2, R48, 0x10, R2 ;  /* 0x0000001030027825 */ /* 0x000fc800078e0202 */
[----:B------:R-:W-:Y:S01]  /*8110*/  FADD.FTZ R0, R56, R59 ;  /* 0x0000003b38007221 */ /* 0x000fe20000010000 */
[----:B------:R-:W-:Y:S01]  /*8120*/  UISETP.GT.AND UP0, UPT, UR12, 0x1, UPT ;  /* 0x000000010c00788c */ /* 0x000fe2000bf04270 */
[----:B0-----:R0:W-:Y:S04]  /*8130*/  STG.E.128 desc[UR20][R2.64], R4 ;  /* 0x0000000402007986 */ /* 0x0011e8000c101d14 */
[----:B-1----:R0:W-:Y:S04]  /*8140*/  STG.E.128 desc[UR20][R2.64+0x200], R40 ;  /* 0x0002002802007986 */ /* 0x0021e8000c101d14 */
[----:B------:R0:W-:Y:S01]  /*8150*/  STL [R1+0x30], R0 ;  /* 0x0000300001007387 */ /* 0x0001e20000100800 */
[----:B------:R-:W-:Y:S01]  /*8160*/  PLOP3.LUT P0, PT, PT, PT, UP0, 0x80, 0x0 ;  /* 0x000000000000781c */ /* 0x000fe20003f0f008 */
[----:B------:R-:W-:-:S02]  /*8170*/  UIADD3 UR19, UP2, UR19, -0x1000, URZ ;  /* 0xfffff00013137890 */ /* 0x000fc4000ff5e03f */
[----:B------:R-:W-:Y:S02]  /*8180*/  UIADD3 UR13, UP3, UR13, -0x1000, URZ ;  /* 0xfffff0000d0d7890 */ /* 0x000fe4000ff7e03f */
[----:B------:R-:W-:Y:S02]  /*8190*/  UIADD3 UR17, UP4, UR17, -0x1000, URZ ;  /* 0xfffff00011117890 */ /* 0x000fe4000ff9e03f */
[----:B------:R-:W-:Y:S02]  /*81a0*/  UIADD3 UR15, UP1, UR15, -0x1000, URZ ;  /* 0xfffff0000f0f7890 */ /* 0x000fe4000ff3e03f */
[----:B------:R-:W-:Y:S02]  /*81b0*/  UIADD3 UR6, UR6, 0x1, URZ ;  /* 0x0000000106067890 */ /* 0x000fe4000fffe03f */
[----:B------:R-:W-:Y:S02]  /*81c0*/  UIADD3.X UR48, UR48, -0x1, URZ, UP2, !UPT ;  /* 0xffffffff30307890 */ /* 0x000fe400097fe43f */
[----:B------:R-:W-:-:S02]  /*81d0*/  UIADD3.X UR14, UR14, -0x1, URZ, UP3, !UPT ;  /* 0xffffffff0e0e7890 */ /* 0x000fc40009ffe43f */
[----:B------:R-:W-:Y:S02]  /*81e0*/  UIADD3.X UR18, UR18, -0x1, URZ, UP4, !UPT ;  /* 0xffffffff12127890 */ /* 0x000fe4000a7fe43f */
[----:B------:R-:W-:Y:S01]  /*81f0*/  UIADD3.X UR16, UR16, -0x1, URZ, UP1, !UPT ;  /* 0xffffffff10107890 */ /* 0x000fe20008ffe43f */
[----:B------:R-:W-:Y:S01]  /*8200*/  UMOV UR12, UR7 ;  /* 0x00000007000c7c82 */ /* 0x000fe20008000000 */
[----:B0-----:R-:W-:Y:S10]  /*8210*/  @P0 BRA `(.L_x_2339) ;  /* 0xffffff8800140947 */ /* 0x001ff4000383ffff */
.L_x_2261:
        /* <DEDUP_REMOVED lines=41> */
.L_x_2341:
[----:B------:R-:W-:Y:S05]  /*84b0*/  BSYNC B0 ;  /* 0x0000000000007941 */ /* 0x000fea0003800000 */
.L_x_2340:
        /* <DEDUP_REMOVED lines=44> */
.L_x_2343:
[----:B------:R-:W2:Y:S02]  /*8780*/  S2R R11, SR_TID.X ;  /* 0x00000000000b7919 */ /* 0x000ea40000002100 */
.L_x_2344:
[----:B------:R-:W-:Y:S05]  /*8790*/  BSYNC B0 ;  /* 0x0000000000007941 */ /* 0x000fea0003800000 */
.L_x_2342:
        /* <DEDUP_REMOVED lines=23> */
.L_x_2346:
        /* <DEDUP_REMOVED lines=30> */
.L_x_2345:
[----:B------:R-:W-:Y:S05]  /*8af0*/  EXIT ;  /* 0x000000000000794d */ /* 0x000fea0003800000 */
.L_x_2298:
[----:B------:R-:W-:Y:S01]  /*8b00*/  HFMA2.MMA R143, -RZ, RZ, 0, 5.9604644775390625e-08 ;  /* 0x00000001ff8f7435 */ /* 0x000fe200000001ff */
[----:B------:R-:W-:Y:S02]  /*8b10*/  MOV R146, R54 ;  /* 0x0000003600927202 */ /* 0x000fe40000000f00 */
[----:B------:R-:W-:Y:S02]  /*8b20*/  MOV R144, RZ ;  /* 0x000000ff00907202 */ /* 0x000fe40000000f00 */
[----:B------:R-:W-:-:S07]  /*8b30*/  MOV R139, 0xffffffff ;  /* 0xffffffff008b7802 */ /* 0x000fce0000000f00 */
[----:B-1---5:R-:W-:Y:S05]  /*8b40*/  WARPSYNC.COLLECTIVE R139, `(.L_x_2347) ;  /* 0x000000008b087348 */ /* 0x022fea0003c00000 */
[----:B------:R0:W2:Y:S02]  /*8b50*/  SHFL.UP P2, R140, R146, R143, R144 ;  /* 0x0400008f928c7389 */ /* 0x0000a40000040090 */
[----:B012--5:R-:W-:Y:S01]  /*8b60*/  ENDCOLLECTIVE ;  /* 0x000000000000791b */ /* 0x027fe20003800000 */
.L_x_2347:
[----:B------:R-:W-:Y:S02]  /*8b70*/  MOV R146, R55 ;  /* 0x0000003700927202 */ /* 0x000fe40000000f00 */
[----:B------:R-:W-:-:S07]  /*8b80*/  MOV R141, R140 ;  /* 0x0000008c008d7202 */ /* 0x000fce0000000f00 */
[----:B------:R-:W-:Y:S05]  /*8b90*/  WARPSYNC.COLLECTIVE R139, `(.L_x_2348) ;  /* 0x000000008b087348 */ /* 0x000fea0003c00000 */
[----:B------:R0:W1:Y:S02]  /*8ba0*/  SHFL.UP P2, R140, R146, R143, R144 ;  /* 0x0400008f928c7389 */ /* 0x0000640000040090 */
[----:B01----:R-:W-:Y:S01]  /*8bb0*/  ENDCOLLECTIVE ;  /* 0x000000000000791b */ /* 0x003fe20003800000 */
.L_x_2348:
        /* <DEDUP_REMOVED lines=8> */
.L_x_2349:
[----:B------:R-:W-:Y:S02]  /*8c40*/  MOV R146, R55 ;  /* 0x0000003700927202 */ /* 0x000fe40000000f00 */
[----:B------:R-:W-:-:S07]  /*8c50*/  MOV R141, R140 ;  /* 0x0000008c008d7202 */ /* 0x000fce0000000f00 */
[----:B------:R-:W-:Y:S05]  /*8c60*/  WARPSYNC.COLLECTIVE R139, `(.L_x_2350) ;  /* 0x000000008b087348 */ /* 0x000fea0003c00000 */
[----:B------:R0:W1:Y:S02]  /*8c70*/  SHFL.UP P2, R140, R146, R143, R144 ;  /* 0x0400008f928c7389 */ /* 0x0000640000040090 */
[----:B01----:R-:W-:Y:S01]  /*8c80*/  ENDCOLLECTIVE ;  /* 0x000000000000791b */ /* 0x003fe20003800000 */
.L_x_2350:
        /* <DEDUP_REMOVED lines=8> */
.L_x_2351:
[----:B------:R-:W-:Y:S02]  /*8d10*/  MOV R146, R55 ;  /* 0x0000003700927202 */ /* 0x000fe40000000f00 */
[----:B------:R-:W-:-:S07]  /*8d20*/  MOV R141, R140 ;  /* 0x0000008c008d7202 */ /* 0x000fce0000000f00 */
[----:B------:R-:W-:Y:S05]  /*8d30*/  WARPSYNC.COLLECTIVE R139, `(.L_x_2352) ;  /* 0x000000008b087348 */ /* 0x000fea0003c00000 */
[----:B------:R0:W1:Y:S02]  /*8d40*/  SHFL.UP P2, R140, R146, R143, R144 ;  /* 0x0400008f928c7389 */ /* 0x0000640000040090 */
[----:B01----:R-:W-:Y:S01]  /*8d50*/  ENDCOLLECTIVE ;  /* 0x000000000000791b */ /* 0x003fe20003800000 */
.L_x_2352:
        /* <DEDUP_REMOVED lines=8> */
.L_x_2353:
[----:B------:R-:W-:Y:S02]  /*8de0*/  MOV R146, R55 ;  /* 0x0000003700927202 */ /* 0x000fe40000000f00 */
[----:B------:R-:W-:-:S07]  /*8df0*/  MOV R141, R140 ;  /* 0x0000008c008d7202 */ /* 0x000fce0000000f00 */
[----:B------:R-:W-:Y:S05]  /*8e00*/  WARPSYNC.COLLECTIVE R139, `(.L_x_2354) ;  /* 0x000000008b087348 */ /* 0x000fea0003c00000 */
[----:B------:R0:W1:Y:S02]  /*8e10*/  SHFL.UP P2, R140, R146, R143, R144 ;  /* 0x0400008f928c7389 */ /* 0x0000640000040090 */
[----:B01----:R-:W-:Y:S01]  /*8e20*/  ENDCOLLECTIVE ;  /* 0x000000000000791b */ /* 0x003fe20003800000 */
.L_x_2354:
        /* <DEDUP_REMOVED lines=8> */
.L_x_2355:
[----:B------:R-:W-:Y:S02]  /*8eb0*/  MOV R146, R55 ;  /* 0x0000003700927202 */ /* 0x000fe40000000f00 */
[----:B------:R-:W-:-:S07]  /*8ec0*/  MOV R141, R140 ;  /* 0x0000008c008d7202 */ /* 0x000fce0000000f00 */
[----:B------:R-:W-:Y:S05]  /*8ed0*/  WARPSYNC.COLLECTIVE R139, `(.L_x_2356) ;  /* 0x000000008b087348 */ /* 0x000fea0003c00000 */
[----:B------:R0:W1:Y:S02]  /*8ee0*/  SHFL.UP P2, R140, R146, R143, R144 ;  /* 0x0400008f928c7389 */ /* 0x0000640000040090 */
[----:B01----:R-:W-:Y:S01]  /*8ef0*/  ENDCOLLECTIVE ;  /* 0x000000000000791b */ /* 0x003fe20003800000 */
.L_x_2356:
[----:B------:R-:W-:Y:S05]  /*8f00*/  BRA `(.L_x_2357) ;  /* 0xffffffb800b07947 */ /* 0x000fea000383ffff */
.L_x_2299:
        /* <DEDUP_REMOVED lines=8> */
.L_x_2359:
[----:B------:R-:W-:Y:S05]  /*8f90*/  BSYNC B0 ;  /* 0x0000000000007941 */ /* 0x000fea0003800000 */
.L_x_2358:
[----:B------:R-:W-:Y:S05]  /*8fa0*/  BRA `(.L_x_2360) ;  /* 0xffffffb8009c7947 */ /* 0x000fea000383ffff */
.L_x_2300:
        /* <DEDUP_REMOVED lines=8> */
.L_x_2362:
[----:B------:R-:W-:Y:S05]  /*9030*/  BSYNC B0 ;  /* 0x0000000000007941 */ /* 0x000fea0003800000 */
.L_x_2361:
[----:B------:R-:W-:Y:S05]  /*9040*/  BRA `(.L_x_2363) ;  /* 0xffffffb8007c7947 */ /* 0x000fea000383ffff */
.L_x_2301:
        /* <DEDUP_REMOVED lines=8> */
.L_x_2365:
[----:B------:R-:W-:Y:S05]  /*90d0*/  BSYNC B0 ;  /* 0x0000000000007941 */ /* 0x000fea0003800000 */
.L_x_2364:
        /* <DEDUP_REMOVED lines=10> */
.L_x_2366:
[----:B------:R-:W-:Y:S02]  /*9180*/  MOV R55, R140 ;  /* 0x0000008c00377202 */ /* 0x000fe40000000f00 */
[----:B------:R-:W-:-:S07]  /*9190*/  MOV R140, R90 ;  /* 0x0000005a008c7202 */ /* 0x000fce0000000f00 */
[----:B------:R-:W-:Y:S05]  /*91a0*/  WARPSYNC.COLLECTIVE R139, `(.L_x_2367) ;  /* 0x000000008b087348 */ /* 0x000fea0003c00000 */
[----:B------:R0:W1:Y:S02]  /*91b0*/  SHFL.IDX P2, R161, R140, R141, R142 ;  /* 0x0000008d8ca17389 */ /* 0x000064000004008e */
[----:B01----:R-:W-:Y:S01]  /*91c0*/  ENDCOLLECTIVE ;  /* 0x000000000000791b */ /* 0x003fe20003800000 */
.L_x_2367:
[----:B------:R-:W-:Y:S02]  /*91d0*/  MOV R140, R91 ;  /* 0x0000005b008c7202 */ /* 0x000fe40000000f00 */
[----:B------:R-:W-:-:S07]  /*91e0*/  MOV R90, R161 ;  /* 0x000000a1005a7202 */ /* 0x000fce0000000f00 */
[----:B------:R-:W-:Y:S05]  /*91f0*/  WARPSYNC.COLLECTIVE R139, `(.L_x_2368) ;  /* 0x000000008b087348 */ /* 0x000fea0003c00000 */
[----:B------:R0:W1:Y:S02]  /*9200*/  SHFL.IDX P2, R161, R140, R141, R142 ;  /* 0x0000008d8ca17389 */ /* 0x000064000004008e */
[----:B01----:R-:W-:Y:S01]  /*9210*/  ENDCOLLECTIVE ;  /* 0x000000000000791b */ /* 0x003fe20003800000 */
.L_x_2368:
[----:B------:R-:W-:Y:S01]  /*9220*/  MOV R91, R161 ;  /* 0x000000a1005b7202 */ /* 0x000fe20000000f00 */
[----:B------:R-:W-:Y:S06]  /*9230*/  BRA `(.L_x_2369) ;  /* 0xffffffb800187947 */ /* 0x000fec000383ffff */
.L_x_2303:
        /* <DEDUP_REMOVED lines=8> */
.L_x_2370:
[----:B------:R-:W-:Y:S02]  /*92c0*/  MOV R90, R164 ;  /* 0x000000a4005a7202 */ /* 0x000fe40000000f00 */
[----:B------:R-:W-:-:S07]  /*92d0*/  MOV R91, R140 ;  /* 0x0000008c005b7202 */ /* 0x000fce0000000f00 */
[----:B------:R-:W-:Y:S05]  /*92e0*/  WARPSYNC.COLLECTIVE R139, `(.L_x_2371) ;  /* 0x000000008b087348 */ /* 0x000fea0003c00000 */
[----:B------:R0:W1:Y:S02]  /*92f0*/  SHFL.DOWN P6, R140, R90, R161, R142 ;  /* 0x080000a15a8c7389 */ /* 0x00006400000c008e */
[----:B01----:R-:W-:Y:S01]  /*9300*/  ENDCOLLECTIVE ;  /* 0x000000000000791b */ /* 0x003fe20003800000 */
.L_x_2371:
        /* <DEDUP_REMOVED lines=8> */
.L_x_2372:
[----:B------:R-:W-:Y:S02]  /*9390*/  MOV R90, R164 ;  /* 0x000000a4005a7202 */ /* 0x000fe40000000f00 */
[----:B------:R-:W-:-:S07]  /*93a0*/  MOV R91, R140 ;  /* 0x0000008c005b7202 */ /* 0x000fce0000000f00 */
[----:B------:R-:W-:Y:S05]  /*93b0*/  WARPSYNC.COLLECTIVE R139, `(.L_x_2373) ;  /* 0x000000008b087348 */ /* 0x000fea0003c00000 */
[----:B------:R0:W1:Y:S02]  /*93c0*/  SHFL.DOWN P6, R140, R90, R161, R142 ;  /* 0x080000a15a8c7389 */ /* 0x00006400000c008e */
[----:B01----:R-:W-:Y:S01]  /*93d0*/  ENDCOLLECTIVE ;  /* 0x000000000000791b */ /* 0x003fe20003800000 */
.L_x_2373:
        /* <DEDUP_REMOVED lines=8> */
.L_x_2374:
[----:B------:R-:W-:Y:S02]  /*9460*/  MOV R90, R164 ;  /* 0x000000a4005a7202 */ /* 0x000fe40000000f00 */
[----:B------:R-:W-:-:S07]  /*9470*/  MOV R91, R140 ;  /* 0x0000008c005b7202 */ /* 0x000fce0000000f00 */
[----:B------:R-:W-:Y:S05]  /*9480*/  WARPSYNC.COLLECTIVE R139, `(.L_x_2375) ;  /* 0x000000008b087348 */ /* 0x000fea0003c00000 */
[----:B------:R0:W1:Y:S02]  /*9490*/  SHFL.DOWN P6, R140, R90, R161, R142 ;  /* 0x080000a15a8c7389 */ /* 0x00006400000c008e */
[----:B01----:R-:W-:Y:S01]  /*94a0*/  ENDCOLLECTIVE ;  /* 0x000000000000791b */ /* 0x003fe20003800000 */
.L_x_2375:
        /* <DEDUP_REMOVED lines=8> */
.L_x_2376:
[----:B------:R-:W-:Y:S02]  /*9530*/  MOV R90, R164 ;  /* 0x000000a4005a7202 */ /* 0x000fe40000000f00 */
[----:B------:R-:W-:-:S07]  /*9540*/  MOV R91, R140 ;  /* 0x0000008c005b7202 */ /* 0x000fce0000000f00 */
[----:B------:R-:W-:Y:S05]  /*9550*/  WARPSYNC.COLLECTIVE R139, `(.L_x_2377) ;  /* 0x000000008b087348 */ /* 0x000fea0003c00000 */
[----:B------:R0:W1:Y:S02]  /*9560*/  SHFL.DOWN P6, R140, R90, R161, R142 ;  /* 0x080000a15a8c7389 */ /* 0x00006400000c008e */
[----:B01----:R-:W-:Y:S01]  /*9570*/  ENDCOLLECTIVE ;  /* 0x000000000000791b */ /* 0x003fe20003800000 */
.L_x_2377:
        /* <DEDUP_REMOVED lines=8> */
.L_x_2378:
[----:B------:R-:W-:Y:S02]  /*9600*/  MOV R90, R164 ;  /* 0x000000a4005a7202 */ /* 0x000fe40000000f00 */
[----:B------:R-:W-:-:S07]  /*9610*/  MOV R91, R140 ;  /* 0x0000008c005b7202 */ /* 0x000fce0000000f00 */
[----:B------:R-:W-:Y:S05]  /*9620*/  WARPSYNC.COLLECTIVE R139, `(.L_x_2379) ;  /* 0x000000008b087348 */ /* 0x000fea0003c00000 */
[----:B------:R0:W1:Y:S02]  /*9630*/  SHFL.DOWN P6, R140, R90, R161, R142 ;  /* 0x080000a15a8c7389 */ /* 0x00006400000c008e */
[----:B01----:R-:W-:Y:S01]  /*9640*/  ENDCOLLECTIVE ;  /* 0x000000000000791b */ /* 0x003fe20003800000 */
.L_x_2379:
        /* <DEDUP_REMOVED lines=8> */
.L_x_2380:
[----:B------:R-:W-:Y:S02]  /*96d0*/  MOV R140, R164 ;  /* 0x000000a4008c7202 */ /* 0x000fe40000000f00 */
[----:B------:R-:W-:-:S07]  /*96e0*/  MOV R91, R161 ;  /* 0x000000a1005b7202 */ /* 0x000fce0000000f00 */
[----:B------:R-:W-:Y:S05]  /*96f0*/  WARPSYNC.COLLECTIVE R139, `(.L_x_2381) ;  /* 0x000000008b087348 */ /* 0x000fea0003c00000 */
[----:B------:R0:W1:Y:S02]  /*9700*/  SHFL.IDX P2, R161, R140, R141, R142 ;  /* 0x0000008d8ca17389 */ /* 0x000064000004008e */
[----:B01----:R-:W-:Y:S01]  /*9710*/  ENDCOLLECTIVE ;  /* 0x000000000000791b */ /* 0x003fe20003800000 */
.L_x_2381:
[----:B------:R-:W-:Y:S01]  /*9720*/  MOV R165, R161 ;  /* 0x000000a100a57202 */ /* 0x000fe20000000f00 */
[----:B------:R-:W-:-:S11]  /*9730*/  HFMA2.MMA R161, -RZ, RZ, 0, 5.9604644775390625e-08 ;  /* 0x00000001ffa17435 */ /* 0x000fd600000001ff */
[----:B------:R-:W-:Y:S05]  /*9740*/  WARPSYNC.COLLECTIVE R139, `(.L_x_2382) ;  /* 0x000000008b087348 */ /* 0x000fea0003c00000 */
[----:B------:R0:W1:Y:S02]  /*9750*/  SHFL.DOWN P6, R140, R90, R161, R142 ;  /* 0x080000a15a8c7389 */ /* 0x00006400000c008e */
[----:B01----:R-:W-:Y:S01]  /*9760*/  ENDCOLLECTIVE ;  /* 0x000000000000791b */ /* 0x003fe20003800000 */
.L_x_2382:
[----:B------:R-:W-:Y:S02]  /*9770*/  MOV R90, R164 ;  /* 0x000000a4005a7202 */ /* 0x000fe40000000f00 */
[----:B------:R-:W-:-:S07]  /*9780*/  MOV R163, R140 ;  /* 0x0000008c00a37202 */ /* 0x000fce0000000f00 */
[----:B------:R-:W-:Y:S05]  /*9790*/  WARPSYNC.COLLECTIVE R139, `(.L_x_2383) ;  /* 0x000000008b087348 */ /* 0x000fea0003c00000 */
[----:B------:R0:W1:Y:S02]  /*97a0*/  SHFL.DOWN P6, R140, R90, R161, R142 ;  /* 0x080000a15a8c7389 */ /* 0x00006400000c008e */
[----:B01----:R-:W-:Y:S01]  /*97b0*/  ENDCOLLECTIVE ;  /* 0x000000000000791b */ /* 0x003fe20003800000 */
.L_x_2383:
[----:B------:R-:W-:Y:S02]  /*97c0*/  MOV R164, R140 ;  /* 0x0000008c00a47202 */ /* 0x000fe40000000f00 */
[----:B------:R-:W-:-:S07]  /*97d0*/  MOV R140, R48 ;  /* 0x00000030008c7202 */ /* 0x000fce0000000f00 */
[----:B------:R-:W-:Y:S05]  /*97e0*/  WARPSYNC.COLLECTIVE R139, `(.L_x_2384) ;  /* 0x000000008b087348 */ /* 0x000fea0003c00000 */
[----:B------:R0:W1:Y:S02]  /*97f0*/  SHFL.IDX P2, R161, R140, R141, R142 ;  /* 0x0000008d8ca17389 */ /* 0x000064000004008e */
[----:B01----:R-:W-:Y:S01]  /*9800*/  ENDCOLLECTIVE ;  /* 0x000000000000791b */ /* 0x003fe20003800000 */
.L_x_2384:
[----:B------:R-:W-:Y:S02]  /*9810*/  MOV R140, R49 ;  /* 0x00000031008c7202 */ /* 0x000fe40000000f00 */
[----:B------:R-:W-:-:S07]  /*9820*/  MOV R90, R161 ;  /* 0x000000a1005a7202 */ /* 0x000fce0000000f00 */
[----:B------:R-:W-:Y:S05]  /*9830*/  WARPSYNC.COLLECTIVE R139, `(.L_x_2385) ;  /* 0x000000008b087348 */ /* 0x000fea0003c00000 */
[----:B------:R0:W1:Y:S02]  /*9840*/  SHFL.IDX P2, R161, R140, R141, R142 ;  /* 0x0000008d8ca17389 */ /* 0x000064000004008e */
[----:B01----:R-:W-:Y:S01]  /*9850*/  ENDCOLLECTIVE ;  /* 0x000000000000791b */ /* 0x003fe20003800000 */
.L_x_2385:
[----:B------:R-:W-:Y:S01]  /*9860*/  MOV R139, R161 ;  /* 0x000000a1008b7202 */ /* 0x000fe20000000f00 */
[----:B------:R-:W-:Y:S06]  /*9870*/  BRA `(.L_x_2386) ;  /* 0xffffffb8005c7947 */ /* 0x000fec000383ffff */
.L_x_2387:
        /* <DEDUP_REMOVED lines=16> */
.L_x_10934:


//--------------------- .text._Z25selective_scan_bwd_kernelI32Selective_Scan_bwd_kernel_traitsILi128ELi16ELb1ELb0ELb1ELb1ELb1EN3c104HalfEfEEv12SSMParamsBwd --------------------------
	.section	.text._Z25selective_scan_bwd_kernelI32Selective_Scan_bwd_kernel_traitsILi128ELi16ELb1ELb0ELb1ELb1ELb1EN3c104HalfEfEEv12SSMParamsBwd,"ax",@progbits
	.align	128
        .global         _Z25selective_scan_bwd_kernelI32Selective_Scan_bwd_kernel_traitsILi128ELi16ELb1ELb0ELb1ELb1ELb1EN3c104HalfEfEEv12SSMParamsBwd
        .type           _Z25selective_scan_bwd_kernelI32Selective_Scan_bwd_kernel_traitsILi128ELi16ELb1ELb0ELb1ELb1ELb1EN3c104HalfEfEEv12SSMParamsBwd,@function
        .size           _Z25selective_scan_bwd_kernelI32Selective_Scan_bwd_kernel_traitsILi128ELi16ELb1ELb0ELb1ELb1ELb1EN3c104HalfEfEEv12SSMParamsBwd,(.L_x_10935 - _Z25selective_scan_bwd_kernelI32Selective_Scan_bwd_kernel_traitsILi128ELi16ELb1ELb0ELb1ELb1ELb1EN3c104HalfEfEEv12SSMParamsBwd)
        .other          _Z25selective_scan_bwd_kernelI32Selective_Scan_bwd_kernel_traitsILi128ELi16ELb1ELb0ELb1ELb1ELb1EN3c104HalfEfEEv12SSMParamsBwd,@"STO_CUDA_ENTRY STV_DEFAULT"
_Z25selective_scan_bwd_kernelI32Selective_Scan_bwd_kernel_traitsILi128ELi16ELb1ELb0ELb1ELb1ELb1EN3c104HalfEfEEv12SSMParamsBwd:
.text._Z25selective_scan_bwd_kernelI32Selective_Scan_bwd_kernel_traitsILi128ELi16ELb1ELb0ELb1ELb1ELb1EN3c104HalfEfEEv12SSMParamsBwd:
        /* <DEDUP_REMOVED lines=80> */
[----:B------:R-:W-:-:S10]  /*0500*/  UIADD3 UR7, UR7, UR12, URZ ;  /* 0x0000000c07077290 */ /* 0x000fd4000fffe03f */
        /* <DEDUP_REMOVED lines=21> */
[----:B------:R-:W-:Y:S02]  /*0660*/  @!UP4 UIADD3 UR29, UR29, 0x1, URZ ;  /* 0x000000011d1dc890 */ /* 0x000fe4000fffe03f */
[----:B------:R-:W-:Y:S02]  /*0670*/  UISETP.GE.U32.AND UP3, UPT, UR11, UR32, UPT ;  /* 0x000000200b00728c */ /* 0x000fe4000bf66070 */
[----:B------:R-:W-:Y:S01]  /*0680*/  UIADD3 UR4, UP5, UR19, UR4, URZ ;  /* 0x0000000413047290 */ /* 0x000fe2000ffbe03f */
        /* <DEDUP_REMOVED lines=8> */
[----:B------:R-:W-:Y:S01]  /*0710*/  UIADD3.X UR4, UR17, UR15, UR28, UP3, !UPT ;  /* 0x0000000f11047290 */ /* 0x000fe20009ffe41c */
[----:B------:R-:W-:Y:S01]  /*0720*/  UMOV UR11, UR29 ;  /* 0x0000001d000b7c82 */ /* 0x000fe20008000000 */
[----:B------:R-:W-:Y:S02]  /*0730*/  ULEA UR15, UP3, UR16, UR32, 0x1 ;  /* 0x00000020100f7291 */ /* 0x000fe4000f86083f */
[----:B------:R-:W-:-:S02]  /*0740*/  @!UP2 UIADD3 UR11, -UR11, URZ, URZ ;  /* 0x0000003f0b0ba290 */ /* 0x000fc4000fffe13f */
[----:B------:R-:W-:Y:S02]  /*0750*/  UIADD3 UR28, UP2, UR19, UR8, URZ ;  /* 0x00000008131c7290 */ /* 0x000fe4000ff5e03f */
[----:B------:R-:W-:Y:S02]  /*0760*/  ULEA.HI.X UR16, UR16, UR33, UR4, 0x1, UP3 ;  /* 0x0000002110107291 */ /* 0x000fe400098f0c04 */
[----:B------:R-:W-:Y:S01]  /*0770*/  @!UP1 ULOP3.LUT UR11, URZ, UR23, URZ, 0x33, !UPT ;  /* 0x000000173f0b9292 */ /* 0x000fe2000f8e333f */
[----:B------:R-:W-:Y:S01]  /*0780*/  ULDC.64 UR4, c[0x0][0x3b8] ;  /* 0x0000ee0000047ab9 */ /* 0x000fe20000000a00 */
[----:B------:R-:W-:Y:S02]  /*0790*/  UIADD3.X UR9, UR17, UR9, UR30, UP2, !UPT ;  /* 0x0000000911097290 */ /* 0x000fe400097fe41e */
[----:B------:R-:W-:Y:S02]  /*07a0*/  ULEA UR8, UP1, UR28, UR4, 0x1 ;  /* 0x000000041c087291 */ /* 0x000fe4000f82083f */
[----:B------:R-:W-:Y:S01]  /*07b0*/  USHF.R.S32.HI UR12, URZ, 0x1f, UR11 ;  /* 0x0000001f3f0c7899 */ /* 0x000fe2000801140b */
[----:B------:R-:W-:Y:S01]  /*07c0*/  ULDC.64 UR30, c[0x0][0x278] ;  /* 0x00009e00001e7ab9 */ /* 0x000fe20000000a00 */
[----:B------:R-:W-:-:S02]  /*07d0*/  ULEA.HI.X UR28, UR28, UR5, UR9, 0x1, UP1 ;  /* 0x000000051c1c7291 */ /* 0x000fc400088f0c09 */
[----:B------:R-:W-:Y:S01]  /*07e0*/  UIMAD UR4, UR12, UR30, URZ ;  /* 0x0000001e0c0472a4 */ /* 0x000fe2000f8e023f */
[----:B------:R-:W-:Y:S01]  /*07f0*/  @UP0 ULDC UR9, c[0x0][0x214] ;  /* 0x0000850000090ab9 */ /* 0x000fe20000000800 */
[----:B------:R-:W-:Y:S02]  /*0800*/  UISETP.GE.AND UP1, UPT, UR18, 0x1, UPT ;  /* 0x000000011200788c */ /* 0x000fe4000bf26270 */
[----:B------:R-:W-:Y:S02]  /*0810*/  @UP0 UIMAD UR9, UR52, UR9, UR10 ;  /* 0x00000009340902a4 */ /* 0x000fe4000f8e020a */
[----:B------:R-:W-:Y:S02]  /*0820*/  UIMAD.WIDE.U32 UR22, UR11, UR30, UR6 ;  /* 0x0000001e0b1672a5 */ /* 0x000fe4000f8e0006 */
[----:B------:R-:W-:Y:S02]  /*0830*/  UIMAD UR12, UR11, UR31, UR4 ;  /* 0x0000001f0b0c72a4 */ /* 0x000fe4000f8e0204 */
[----:B------:R-:W-:Y:S01]  /*0840*/  @UP0 UIMAD UR9, UR9, UR18, URZ ;  /* 0x00000012090902a4 */ /* 0x000fe2000f8e023f */
        /* <DEDUP_REMOVED lines=37> */
.L_x_2467:
[----:B------:R-:W-:Y:S01]  /*0aa0*/  BAR.SYNC.DEFER_BLOCKING 0x0 ;  /* 0x0000000000007b1d */ /* 0x000fe20000010000 */
[----:B---3--:R-:W-:Y:S02]  /*0ab0*/  SHF.L.U32 R3, R86, 0x1, RZ ;  /* 0x0000000156037819 */ /* 0x008fe400000006ff */
[----:B------:R-:W-:Y:S02]  /*0ac0*/  MOV R4, UR12 ;  /* 0x0000000c00047c02 */ /* 0x000fe40008000f00 */
[----:B------:R-:W-:Y:S01]  /*0ad0*/  LOP3.LUT R3, R3, 0xffffffc0, RZ, 0xc0, !PT ;  /* 0xffffffc003037812 */ /* 0x000fe200078ec0ff */
[----:B------:R-:W-:Y:S01]  /*0ae0*/  ULDC UR48, c[0x0][0x224] ;  /* 0x0000890000307ab9 */ /* 0x000fe20000000800 */
[----:B------:R-:W-:Y:S01]  /*0af0*/  MOV R5, UR13 ;  /* 0x0000000d00057c02 */ /* 0x000fe20008000f00 */
[----:B------:R-:W2:Y:S01]  /*0b00*/  S2R R116, SR_LANEID ;  /* 0x0000000000747919 */ /* 0x000ea20000000000 */
[----:B------:R-:W-:-:S05]  /*0b10*/  LOP3.LUT R114, R3, 0x1f, R86, 0xf8, !PT ;  /* 0x0000001f03727812 */ /* 0x000fca00078ef856 */
[----:B------:R-:W-:-:S05]  /*0b20*/  IMAD.WIDE R4, R114, 0x10, R4 ;  /* 0x0000001072047825 */ /* 0x000fca00078e0204 */
[----:B------:R-:W3:Y:S04]  /*0b30*/  LDG.E.128 R12, desc[UR20][R4.64] ;  /* 0x00000014040c7981 */ /* 0x000ee8000c1e1d00 */
[----:B------:R-:W4:Y:S01]  /*0b40*/  LDG.E.128 R16, desc[UR20][R4.64+0x200] ;  /* 0x0002001404107981 */ /* 0x000f22000c1e1d00 */
[----:B------:R-:W-:Y:S02]  /*0b50*/  MOV R6, UR14 ;  /* 0x0000000e00067c02 */ /* 0x000fe40008000f00 */
[----:B------:R-:W-:-:S03]  /*0b60*/  MOV R7, UR15 ;  /* 0x0000000f00077c02 */ /* 0x000fc60008000f00 */
[----:B------:R-:W-:Y:S01]  /*0b70*/  IMAD.WIDE R10, R114, 0x10, R6 ;  /* 0x00000010720a7825 */ /* 0x000fe200078e0206 */
[----:B--2---:R-:W-:-:S04]  /*0b80*/  IADD3 R0, R3, R116, RZ ;  /* 0x0000007403007210 */ /* 0x004fc80007ffe0ff */
[C---:B------:R-:W-:Y:S02]  /*0b90*/  LEA R84, R0.reuse, R85, 0x4 ;  /* 0x0000005500547211 */ /* 0x040fe400078e20ff */
[----:B------:R-:W-:-:S04]  /*0ba0*/  IADD3 R0, R0, R116, RZ ;  /* 0x0000007400007210 */ /* 0x000fc80007ffe0ff */
[----:B------:R-:W-:Y:S01]  /*0bb0*/  LEA R83, R0, R85, 0x4 ;  /* 0x0000005500537211 */ /* 0x000fe200078e20ff */
[----:B---3--:R-:W-:Y:S04]  /*0bc0*/  STS.128 [R84], R12 ;  /* 0x0000000c54007388 */ /* 0x008fe80000000c00 */
[----:B----4-:R0:W-:Y:S01]  /*0bd0*/  STS.128 [R84+0x200], R16 ;  /* 0x0002001054007388 */ /* 0x0101e20000000c00 */
        /* <DEDUP_REMOVED lines=13> */
[----:B------:R2:W3:Y:S01]  /*0cb0*/  LDS.128 R4, [R83+0x10] ;  /* 0x0000100053047984 */ /* 0x0004e20000000c00 */
[----:B------:R-:W-:Y:S06]  /*0cc0*/  BAR.SYNC.DEFER_BLOCKING 0x0 ;  /* 0x0000000000007b1d */ /* 0x000fec0000010000 */
[----:B0-----:R-:W4:Y:S04]  /*0cd0*/  LDG.E.128 R16, desc[UR20][R8.64] ;  /* 0x0000001408107981 */ /* 0x001f28000c1e1d00 */
[----:B------:R-:W5:Y:S01]  /*0ce0*/  LDG.E.128 R28, desc[UR20][R8.64+0x200] ;  /* 0x00020014081c7981 */ /* 0x000f62000c1e1d00 */
[----:B------:R-:W-:Y:S01]  /*0cf0*/  UIADD3 UR48, -UR6, UR48, URZ ;  /* 0x0000003006307290 */ /* 0x000fe2000fffe13f */
[----:B------:R-:W-:Y:S01]  /*0d00*/  BSSY B0, `(.L_x_2389) ;  /* 0x000003b000007945 */ /* 0x000fe20003800000 */
        /* <DEDUP_REMOVED lines=23> */
[----:B----4-:R2:W-:Y:S04]  /*0e80*/  STS.128 [R84], R16 ;  /* 0x0000001054007388 */ /* 0x0105e80000000c00 */
[----:B-----5:R2:W-:Y:S01]  /*0e90*/  STS.128 [R84+0x200], R28 ;  /* 0x0002001c54007388 */ /* 0x0205e20000000c00 */
[----:B------:R-:W-:Y:S01]  /*0ea0*/  NOP ;  /* 0x0000000000007918 */ /* 0x000fe20000000000 */
[----:B---3--:R-:W-:Y:S06]  /*0eb0*/  @P2 BRA `(.L_x_2390) ;  /* 0x00000000007c2947 */ /* 0x008fec0003800000 */
        /* <DEDUP_REMOVED lines=31> */
.L_x_2390:
[----:B------:R-:W-:Y:S05]  /*10b0*/  BSYNC B0 ;  /* 0x0000000000007941 */ /* 0x000fea0003800000 */
.L_x_2389:
        /* <DEDUP_REMOVED lines=36> */
.L_x_2392:
[----:B------:R-:W-:Y:S05]  /*1300*/  BSYNC B0 ;  /* 0x0000000000007941 */ /* 0x000fea0003800000 */
.L_x_2391:
        /* <DEDUP_REMOVED lines=36> */
.L_x_2394:
[----:B------:R-:W-:Y:S05]  /*1550*/  BSYNC B0 ;  /* 0x0000000000007941 */ /* 0x000fea0003800000 */
.L_x_2393:
        /* <DEDUP_REMOVED lines=36> */
.L_x_2396:
[----:B------:R-:W-:Y:S05]  /*17a0*/  BSYNC B0 ;  /* 0x0000000000007941 */ /* 0x000fea0003800000 */
.L_x_2395:
        /* <DEDUP_REMOVED lines=36> */
.L_x_2398:
[----:B------:R-:W-:Y:S05]  /*19f0*/  BSYNC B0 ;  /* 0x0000000000007941 */ /* 0x000fea0003800000 */
.L_x_2397:
        /* <DEDUP_REMOVED lines=36> */
.L_x_2400:
[----:B------:R-:W-:Y:S05]  /*1c40*/  BSYNC B0 ;  /* 0x0000000000007941 */ /* 0x000fea0003800000 */
.L_x_2399:
        /* <DEDUP_REMOVED lines=36> */
.L_x_2402:
[----:B------:R-:W-:Y:S05]  /*1e90*/  BSYNC B0 ;  /* 0x0000000000007941 */ /* 0x000fea0003800000 */
.L_x_2401:
        /* <DEDUP_REMOVED lines=36> */
.L_x_2404:
[----:B------:R-:W-:Y:S05]  /*20e0*/  BSYNC B0 ;  /* 0x0000000000007941 */ /* 0x000fea0003800000 */
.L_x_2403:
        /* <DEDUP_REMOVED lines=36> */
.L_x_2406:
[----:B------:R-:W-:Y:S05]  /*2330*/  BSYNC B0 ;  /* 0x0000000000007941 */ /* 0x000fea0003800000 */
.L_x_2405:
        /* <DEDUP_REMOVED lines=34> */
.L_x_2408:
[----:B------:R-:W-:Y:S05]  /*2560*/  BSYNC B0 ;  /* 0x0000000000007941 */ /* 0x000fea0003800000 */
.L_x_2407:
        /* <DEDUP_REMOVED lines=33> */
.L_x_2410:
[----:B------:R-:W-:Y:S05]  /*2780*/  BSYNC B0 ;  /* 0x0000000000007941 */ /* 0x000fea0003800000 */
.L_x_2409:
        /* <DEDUP_REMOVED lines=33> */
.L_x_2412:
[----:B------:R-:W-:Y:S05]  /*29a0*/  BSYNC B0 ;  /* 0x0000000000007941 */ /* 0x000fea0003800000 */
.L_x_2411:
        /* <DEDUP_REMOVED lines=33> */
.L_x_2414:
[----:B------:R-:W-:Y:S05]  /*2bc0*/  BSYNC B0 ;  /* 0x0000000000007941 */ /* 0x000fea0003800000 */
.L_x_2413:
        /* <DEDUP_REMOVED lines=33> */
.L_x_2416:
[----:B------:R-:W-:Y:S05]  /*2de0*/  BSYNC B0 ;  /* 0x0000000000007941 */ /* 0x000fea0003800000 */
.L_x_2415:
        /* <DEDUP_REMOVED lines=33> */
.L_x_2418:
[----:B------:R-:W-:Y:S05]  /*3000*/  BSYNC B0 ;  /* 0x0000000000007941 */ /* 0x000fea0003800000 */
.L_x_2417:
        /* <DEDUP_REMOVED lines=33> */
.L_x_2420:
[----:B------:R-:W-:Y:S05]  /*3220*/  BSYNC B0 ;  /* 0x0000000000007941 */ /* 0x000fea0003800000 */
.L_x_2419:
[----:B------:R-:W-:Y:S01]  /*3230*/  USHF.R.S32.HI UR28, URZ, 0x1f, UR52 ;  /* 0x0000001f3f1c7899 */ /* 0x000fe20008011434 */
[----:B------:R-:W0:Y:S01]  /*3240*/  LDS.128 R8, [R83] ;  /* 0x0000000053087984 */ /* 0x000e220000000c00 */
[----:B------:R-:W-:Y:S01]  /*3250*/  ULEA UR8, UR48, 0xfffff800, 0xb ;  /* 0xfffff80030087891 */ /* 0x000fe2000f8e583f */
[----:B------:R-:W-:Y:S01]  /*3260*/  ULDC.64 UR30, c[0x0][0x2a0] ;  /* 0x0000a800001e7ab9 */ /* 0x000fe20000000a00 */
[----:B------:R-:W-:Y:S01]  /*3270*/  ULDC.64 UR32, c[0x0][0x2a8] ;  /* 0x0000aa0000207ab9 */ /* 0x000fe20000000a00 */
[----:B------:R-:W-:Y:S01]  /*3280*/  UIMAD UR7, UR28, UR30, URZ ;  /* 0x0000001e1c0772a4 */ /* 0x000fe2000f8e023f */
[----:B------:R-:W-:Y:S01]  /*3290*/  LDS.128 R4, [R83+0x10] ;  /* 0x0000100053047984 */ /* 0x000fe20000000c00 */
        /* <DEDUP_REMOVED lines=18> */
[----:B------:R-:W3:Y:S04]  /*33c0*/  LDG.E.128 R36, desc[UR20][R12.64] ;  /* 0x000000140c247981 */ /* 0x000ee8000c1e1d00 */
[----:B------:R-:W4:Y:S01]  /*33d0*/  LDG.E.128 R48, desc[UR20][R12.64+0x200] ;  /* 0x000200140c307981 */ /* 0x000f22000c1e1d00 */
        /* <DEDUP_REMOVED lines=12> */
[--C-:B0-----:R-:W-:Y:S01]  /*34a0*/  HADD2.F32 R61, -RZ, R8.reuse.H0_H0 ;  /* 0x20000008ff3d7230 */ /* 0x101fe20000004100 */
[----:B------:R-:W-:Y:S02]  /*34b0*/  ULDC.64 UR32, c[0x0][0x3a0] ;  /* 0x0000e80000207ab9 */ /* 0x000fe40000000a00 */
[----:B------:R-:W-:Y:S01]  /*34c0*/  MOV R33, UR30 ;  /* 0x0000001e00217c02 */ /* 0x000fe20008000f00 */
[----:B------:R-:W-:Y:S01]  /*34d0*/  HADD2.F32 R65, -RZ, R8.H1_H1 ;  /* 0x30000008ff417230 */ /* 0x000fe20000004100 */
[----:B------:R-:W-:Y:S01]  /*34e0*/  ULDC.64 UR30, c[0x0][0x398] ;  /* 0x0000e600001e7ab9 */ /* 0x000fe20000000a00 */
[----:B------:R-:W-:Y:S01]  /*34f0*/  IMAD.WIDE R32, R114, 0x10, R32 ;  /* 0x0000001072207825 */ /* 0x000fe200078e0220 */
[----:B---3--:R-:W-:Y:S04]  /*3500*/  STS.128 [R84], R36 ;  /* 0x0000002454007388 */ /* 0x008fe80000000c00 */
[----:B----4-:R-:W-:Y:S01]  /*3510*/  STS.128 [R84+0x200], R48 ;  /* 0x0002003054007388 */ /* 0x010fe20000000c00 */
[----:B------:R-:W-:-:S03]  /*3520*/  NOP ;  /* 0x0000000000007918 */ /* 0x000fc60000000000 */
[----:B------:R-:W0:Y:S04]  /*3530*/  LDS.128 R24, [R83] ;  /* 0x0000000053187984 */ /* 0x000e280000000c00 */
[----:B------:R-:W1:Y:S01]  /*3540*/  LDS.128 R20, [R83+0x10] ;  /* 0x0000100053147984 */ /* 0x000e620000000c00 */
[----:B------:R-:W-:Y:S06]  /*3550*/  BAR.SYNC.DEFER_BLOCKING 0x0 ;  /* 0x0000000000007b1d */ /* 0x000fec0000010000 */
[----:B------:R-:W3:Y:S04]  /*3560*/  LDG.E.128 R12, desc[UR20][R32.64] ;  /* 0x00000014200c7981 */ /* 0x000ee8000c1e1d00 */
[----:B--2---:R2:W4:Y:S01]  /*3570*/  LDG.E.128 R16, desc[UR20][R32.64+0x200] ;  /* 0x0002001420107981 */ /* 0x004522000c1e1d00 */
[--C-:B------:R-:W-:Y:S01]  /*3580*/  HADD2.F32 R62, -RZ, R9.reuse.H0_H0 ;  /* 0x20000009ff3e7230 */ /* 0x100fe20000004100 */
[----:B------:R-:W-:Y:S01]  /*3590*/  UIMAD UR29, UR28, UR30, URZ ;  /* 0x0000001e1c1d72a4 */ /* 0x000fe2000f8e023f */
[----:B------:R-:W-:-:S02]  /*35a0*/  HADD2.F32 R64, -RZ, R9.H1_H1 ;  /* 0x30000009ff407230 */ /* 0x000fc40000004100 */
[--C-:B0-----:R-:W-:Y:S01]  /*35b0*/  HADD2.F32 R29, -RZ, R25.reuse.H0_H0 ;  /* 0x20000019ff1d7230 */ /* 0x101fe20000004100 */
[----:B------:R-:W-:Y:S01]  /*35c0*/  UIMAD UR29, UR52, UR31, UR29 ;  /* 0x0000001f341d72a4 */ /* 0x000fe2000f8e021d */
[----:B------:R-:W-:Y:S01]  /*35d0*/  HADD2.F32 R25, -RZ, R25.H1_H1 ;  /* 0x30000019ff197230 */ /* 0x000fe20000004100 */
[----:B------:R-:W-:Y:S01]  /*35e0*/  UIMAD.WIDE.U32 UR30, UR52, UR30, UR8 ;  /* 0x0000001e341e72a5 */ /* 0x000fe2000f8e0008 */
[--C-:B------:R-:W-:Y:S02]  /*35f0*/  HADD2.F32 R28, -RZ, R24.reuse.H0_H0 ;  /* 0x20000018ff1c7230 */ /* 0x100fe40000004100 */
[----:B------:R-:W-:Y:S01]  /*3600*/  FMUL.FTZ R34, R29, -1.4426950216293334961 ;  /* 0xbfb8aa3b1d227820 */ /* 0x000fe20000410000 */
[----:B------:R-:W-:Y:S02]  /*3610*/  HADD2.F32 R30, -RZ, R24.H1_H1 ;  /* 0x30000018ff1e7230 */ /* 0x000fe40000004100 */
[----:B--2---:R-:W-:Y:S01]  /*3620*/  FMUL.FTZ R32, R25, -1.4426950216293334961 ;  /* 0xbfb8aa3b19207820 */ /* 0x004fe20000410000 */
[----:B------:R-:W-:Y:S01]  /*3630*/  HADD2.F32 R31, -RZ, R27.H1_H1 ;  /* 0x3000001bff1f7230 */ /* 0x000fe20000004100 */
[----:B------:R0:W2:Y:S01]  /*3640*/  MUFU.EX2 R48, R34 ;  /* 0x0000002200307308 */ /* 0x0000a20000000800 */
[----:B------:R-:W-:-:S02]  /*3650*/  HADD2.F32 R0, -RZ, R26.H0_H0 ;  /* 0x2000001aff007230 */ /* 0x000fc40000004100 */
[----:B------:R-:W-:Y:S01]  /*3660*/  FMUL.FTZ R2, R28, -1.4426950216293334961 ;  /* 0xbfb8aa3b1c027820 */ /* 0x000fe20000410000 */
[----:B------:R-:W-:Y:S01]  /*3670*/  FMUL.FTZ R24, R30, -1.4426950216293334961 ;  /* 0xbfb8aa3b1e187820 */ /* 0x000fe20000410000 */
[----:B-1----:R-:W-:Y:S01]  /*3680*/  HADD2.F32 R37, -RZ, R20.H1_H1 ;  /* 0x30000014ff257230 */ /* 0x002fe20000004100 */
[----:B------:R-:W-:Y:S01]  /*3690*/  UIADD3 UR31, UR31, UR29, URZ ;  /* 0x0000001d1f1f7290 */ /* 0x000fe2000fffe03f */
[----:B------:R-:W-:Y:S01]  /*36a0*/  FMUL.FTZ R33, R0, -1.4426950216293334961 ;  /* 0xbfb8aa3b00217820 */ /* 0x000fe20000410000 */
[----:B------:R-:W-:Y:S01]  /*36b0*/  HADD2.F32 R26, -RZ, R26.H1_H1 ;  /* 0x3000001aff1a7230 */ /* 0x000fe20000004100 */
[----:B------:R1:W5:Y:S01]  /*36c0*/  MUFU.EX2 R49, R32 ;  /* 0x0000002000317308 */ /* 0x0003620000000800 */
[----:B0-----:R-:W-:Y:S01]  /*36d0*/  FMUL.FTZ R34, R31, -1.4426950216293334961 ;  /* 0xbfb8aa3b1f227820 */ /* 0x001fe20000410000 */
[----:B------:R-:W-:Y:S02]  /*36e0*/  HADD2.F32 R36, -RZ, R22.H1_H1 ;  /* 0x30000016ff247230 */ /* 0x000fe40000004100 */
[----:B------:R-:W-:Y:S01]  /*36f0*/  FMUL.FTZ R51, R37, -1.4426950216293334961 ;  /* 0xbfb8aa3b25337820 */ /* 0x000fe20000410000 */
[----:B------:R-:W-:Y:S01]  /*3700*/  FMUL.FTZ R35, R26, -1.4426950216293334961 ;  /* 0xbfb8aa3b1a237820 */ /* 0x000fe20000410000 */
[----:B------:R-:W-:Y:S01]  /*3710*/  HADD2.F32 R63, -RZ, R10.H0_H0 ;  /* 0x2000000aff3f7230 */ /* 0x000fe20000004100 */
[----:B------:R-:W-:Y:S01]  /*3720*/  UIMAD UR29, UR7, UR32, URZ ;  /* 0x00000020071d72a4 */ /* 0x000fe2000f8e023f */
[----:B------:R-:W-:Y:S01]  /*3730*/  HADD2.F32 R60, -RZ, R11.H1_H1 ;  /* 0x3000000bff3c7230 */ /* 0x000fe20000004100 */
[----:B------:R0:W5:Y:S01]  /*3740*/  MUFU.EX2 R38, R2 ;  /* 0x0000000200267308 */ /* 0x0001620000000800 */
[----:B-1----:R-:W-:-:S02]  /*3750*/  HADD2.F32 R32, -RZ, R20.H0_H0 ;  /* 0x20000014ff207230 */ /* 0x002fc40000004100 */
[----:B--2---:R-:W-:Y:S01]  /*3760*/  FADD.FTZ R48, R48, 1 ;  /* 0x3f80000030307421 */ /* 0x004fe20000010000 */
[----:B------:R-:W-:Y:S01]  /*3770*/  FMUL.FTZ R96, R36, -1.4426950216293334961 ;  /* 0xbfb8aa3b24607820 */ /* 0x000fe20000410000 */
[----:B------:R-:W-:Y:S01]  /*3780*/  UIMAD UR29, UR10, UR33, UR29 ;  /* 0x000000210a1d72a4 */ /* 0x000fe2000f8e021d */
[----:B------:R-:W-:Y:S01]  /*3790*/  FMUL.FTZ R20, R32, -1.4426950216293334961 ;  /* 0xbfb8aa3b20147820 */ /* 0x000fe20000410000 */
[----:B------:R-:W-:Y:S01]  /*37a0*/  UIMAD.WIDE.U32 UR30, UR10, UR32, UR30 ;  /* 0x000000200a1e72a5 */ /* 0x000fe2000f8e001e */
[----:B------:R1:W2:Y:S01]  /*37b0*/  MUFU.EX2 R39, R24 ;  /* 0x0000001800277308 */ /* 0x0002a20000000800 */
[----:B0-----:R-:W-:Y:S02]  /*37c0*/  HADD2.F32 R2, -RZ, R27.H0_H0 ;  /* 0x2000001bff027230 */ /* 0x001fe40000004100 */
[----:B-----5:R-:W-:Y:S01]  /*37d0*/  FADD.FTZ R49, R49, 1 ;  /* 0x3f80000031317421 */ /* 0x020fe20000010000 */
[----:B------:R-:W-:Y:S01]  /*37e0*/  ULDC.64 UR32, c[0x0][0x3e8] ;  /* 0x0000fa0000207ab9 */ /* 0x000fe20000000a00 */
[----:B------:R-:W-:Y:S01]  /*37f0*/  UIADD3 UR31, UR31, UR29, URZ ;  /* 0x0000001d1f1f7290 */ /* 0x000fe2000fffe03f */
[----:B------:R-:W-:Y:S01]  /*3800*/  FMUL.FTZ R27, R2, -1.4426950216293334961 ;  /* 0xbfb8aa3b021b7820 */ /* 0x000fe20000410000 */
[----:B------:R-:W-:Y:S01]  /*3810*/  ULEA UR29, UP0, UR30, UR32, 0x1 ;  /* 0x000000201e1d7291 */ /* 0x000fe2000f80083f */
[----:B------:R0:W5:Y:S01]  /*3820*/  MUFU.EX2 R57, R34 ;  /* 0x0000002200397308 */ /* 0x0001620000000800 */
[----:B-1----:R-:W-:-:S02]  /*3830*/  HADD2.F32 R24, -RZ, R21.H0_H0 ;  /* 0x20000015ff187230 */ /* 0x002fc40000004100 */
[----:B------:R-:W-:Y:S01]  /*3840*/  FADD.FTZ R38, R38, 1 ;  /* 0x3f80000026267421 */ /* 0x000fe20000010000 */
[----:B------:R-:W-:-:S04]  /*3850*/  ULEA.HI.X UR30, UR30, UR33, UR31, 0x1, UP0 ;  /* 0x000000211e1e7291 */ /* 0x000fc800080f0c1f */
[----:B------:R1:W5:Y:S01]  /*3860*/  MUFU.EX2 R50, R33 ;  /* 0x0000002100327308 */ /* 0x0003620000000800 */
[----:B0-----:R-:W-:Y:S02]  /*3870*/  HADD2.F32 R34, -RZ, R22.H0_H0 ;  /* 0x20000016ff227230 */ /* 0x001fe40000004100 */
[----:B--2---:R-:W-:-:S05]  /*3880*/  FADD.FTZ R39, R39, 1 ;  /* 0x3f80000027277421 */ /* 0x004fca0000010000 */
[----:B------:R0:W2:Y:S01]  /*3890*/  MUFU.EX2 R58, R20 ;  /* 0x00000014003a7308 */ /* 0x0000a20000000800 */
        /* <DEDUP_REMOVED lines=8> */
[--C-:B-1----:R-:W-:Y:S02]  /*3920*/  HADD2.F32 R35, -RZ, R23.reuse.H1_H1 ;  /* 0x30000017ff237230 */ /* 0x102fe40000004100 */
[----:B--2---:R-:W-:Y:S01]  /*3930*/  FADD.FTZ R93, R58, 1 ;  /* 0x3f8000003a5d7421 */ /* 0x004fe20000010000 */
[----:B------:R-:W-:Y:S02]  /*3940*/  HADD2.F32 R58, -RZ, R4.H1_H1 ;  /* 0x30000004ff3a7230 */ /* 0x000fe40000004100 */
[----:B------:R-:W-:Y:S02]  /*3950*/  FMUL.FTZ R92, R35, -1.4426950216293334961 ;  /* 0xbfb8aa3b235c7820 */ /* 0x000fe40000410000 */
[----:B------:R-:W1:Y:S01]  /*3960*/  MUFU.EX2 R90, R21 ;  /* 0x00000015005a7308 */ /* 0x000e620000000800 */
[----:B0-----:R-:W-:Y:S02]  /*3970*/  HADD2.F32 R27, -RZ, R23.H0_H0 ;  /* 0x20000017ff1b7230 */ /* 0x001fe40000004100 */
[----:B-----5:R-:W-:-:S03]  /*3980*/  FADD.FTZ R55, R55, 1 ;  /* 0x3f80000037377421 */ /* 0x020fc60000010000 */
[----:B------:R-:W-:Y:S02]  /*3990*/  FMUL.FTZ R94, R27, -1.4426950216293334961 ;  /* 0xbfb8aa3b1b5e7820 */ /* 0x000fe40000410000 */
[----:B------:R-:W-:Y:S01]  /*39a0*/  MUFU.EX2 R98, R20 ;  /* 0x0000001400627308 */ /* 0x000fe20000000800 */
[----:B------:R-:W-:-:S07]  /*39b0*/  FADD.FTZ R56, R56, 1 ;  /* 0x3f80000038387421 */ /* 0x000fce0000010000 */
[----:B------:R-:W0:Y:S01]  /*39c0*/  MUFU.EX2 R59, R51 ;  /* 0x00000033003b7308 */ /* 0x000e220000000800 */
[----:B-1----:R-:W-:-:S07]  /*39d0*/  FADD.FTZ R95, R90, 1 ;  /* 0x3f8000005a5f7421 */ /* 0x002fce0000010000 */
[----:B------:R1:W2:Y:S08]  /*39e0*/  MUFU.RCP R51, R38 ;  /* 0x0000002600337308 */ /* 0x0002b00000001000 */
[----:B------:R5:W-:Y:S01]  /*39f0*/  MUFU.RCP R53, R39 ;  /* 0x0000002700357308 */ /* 0x000be20000001000 */
[----:B0-----:R-:W-:Y:S01]  /*3a00*/  FADD.FTZ R88, R59, 1 ;  /* 0x3f8000003b587421 */ /* 0x001fe20000010000 */
[----:B------:R-:W-:-:S02]  /*3a10*/  HADD2.F32 R59, -RZ, R4.H0_H0 ;  /* 0x20000004ff3b7230 */ /* 0x000fc40000004100 */
[----:B-1----:R-:W-:-:S04]  /*3a20*/  HADD2.F32 R38, -RZ, R6.H1_H1 ;  /* 0x30000006ff267230 */ /* 0x002fc80000004100 */
[----:B------:R0:W-:Y:S01]  /*3a30*/  MUFU.RCP R89, R56 ;  /* 0x0000003800597308 */ /* 0x0001e20000001000 */
[----:B-----5:R-:W-:-:S07]  /*3a40*/  HADD2.F32 R39, -RZ, R6.H0_H0 ;  /* 0x20000006ff277230 */ /* 0x020fce0000004100 */
[----:B------:R1:W-:Y:S01]  /*3a50*/  MUFU.RCP R66, R57 ;  /* 0x0000003900427308 */ /* 0x0003e20000001000 */
[----:B0-----:R-:W-:-:S07]  /*3a60*/  HADD2.F32 R56, -RZ, R5.H1_H1 ;  /* 0x30000005ff387230 */ /* 0x001fce0000004100 */
[----:B------:R0:W5:Y:S01]  /*3a70*/  MUFU.RCP R87, R50 ;  /* 0x0000003200577308 */ /* 0x0001620000001000 */
[----:B-1----:R-:W-:Y:S02]  /*3a80*/  HADD2.F32 R57, -RZ, R5.H0_H0 ;  /* 0x20000005ff397230 */ /* 0x002fe40000004100 */
[----:B--2---:R-:W-:-:S04]  /*3a90*/  FADD.FTZ R5, -R51, 1 ;  /* 0x3f80000033057421 */ /* 0x004fc80000010100 */
[C---:B------:R-:W-:Y:S01]  /*3aa0*/  FFMA.FTZ R9, R28.reuse, R5, 1 ;  /* 0x3f8000001c097423 */ /* 0x040fe20000010005 */
[----:B------:R-:W-:Y:S01]  /*3ab0*/  FMUL.FTZ R28, R28, R51 ;  /* 0x000000331c1c7220 */ /* 0x000fe20000410000 */
[----:B------:R1:W-:Y:S01]  /*3ac0*/  MUFU.RCP R91, R55 ;  /* 0x00000037005b7308 */ /* 0x0003e20000001000 */
[----:B0-----:R-:W-:-:S07]  /*3ad0*/  HADD2.F32 R50, -RZ, R11.H0_H0 ;  /* 0x2000000bff327230 */ /* 0x001fce0000004100 */
[----:B------:R-:W-:Y:S01]  /*3ae0*/  MUFU.RCP R54, R48 ;  /* 0x0000003000367308 */ /* 0x000fe20000001000 */
[----:B-1----:R-:W-:Y:S02]  /*3af0*/  HADD2.F32 R55, -RZ, R10.H1_H1 ;  /* 0x3000000aff377230 */ /* 0x002fe40000004100 */
[----:B-----5:R-:W-:-:S04]  /*3b00*/  FADD.FTZ R99, -R87, 1 ;  /* 0x3f80000057637421 */ /* 0x020fc80000010100 */
[----:B------:R-:W-:Y:S01]  /*3b10*/  FFMA.FTZ R99, R0, R99, 1 ;  /* 0x3f80000000637423 */ /* 0x000fe20000010063 */
[----:B------:R-:W0:Y:S08]  /*3b20*/  MUFU.EX2 R97, R52 ;  /* 0x0000003400617308 */ /* 0x000e300000000800 */
[----:B------:R-:W-:Y:S08]  /*3b30*/  MUFU.RCP R52, R49 ;  /* 0x0000003100347308 */ /* 0x000ff00000001000 */
[----:B------:R-:W1:Y:S01]  /*3b40*/  MUFU.EX2 R94, R94 ;  /* 0x0000005e005e7308 */ /* 0x000e620000000800 */
[----:B0-----:R-:W-:Y:S01]  /*3b50*/  FADD.FTZ R90, R97, 1 ;  /* 0x3f800000615a7421 */ /* 0x001fe20000010000 */
[----:B------:R-:W-:Y:S01]  /*3b60*/  FADD.FTZ R97, R98, 1 ;  /* 0x3f80000062617421 */ /* 0x000fe20000010000 */
[----:B------:R-:W-:-:S04]  /*3b70*/  FADD.FTZ R98, -R66, 1 ;  /* 0x3f80000042627421 */ /* 0x000fc80000010100 */
[C---:B------:R-:W-:Y:S01]  /*3b80*/  FFMA.FTZ R98, R31.reuse, R98, 1 ;  /* 0x3f8000001f627423 */ /* 0x040fe20000010062 */
[----:B------:R-:W0:Y:S01]  /*3b90*/  MUFU.EX2 R96, R96 ;  /* 0x0000006000607308 */ /* 0x000e220000000800 */
[----:B------:R-:W-:-:S07]  /*3ba0*/  FMUL.FTZ R31, R31, R66 ;  /* 0x000000421f1f7220 */ /* 0x000fce0000410000 */
[----:B------:R-:W2:Y:S01]  /*3bb0*/  MUFU.EX2 R92, R92 ;  /* 0x0000005c005c7308 */ /* 0x000ea20000000800 */
[----:B-1----:R-:W-:-:S07]  /*3bc0*/  FADD.FTZ R100, R94, 1 ;  /* 0x3f8000005e647421 */ /* 0x002fce0000010000 */
[----:B------:R-:W-:Y:S01]  /*3bd0*/  MUFU.RCP R88, R88 ;  /* 0x0000005800587308 */ /* 0x000fe20000001000 */
[----:B0-----:R-:W-:-:S07]  /*3be0*/  FADD.FTZ R107, R96, 1 ;  /* 0x3f800000606b7421 */ /* 0x001fce0000010000 */
[----:B------:R-:W-:Y:S01]  /*3bf0*/  MUFU.RCP R95, R95 ;  /* 0x0000005f005f7308 */ /* 0x000fe20000001000 */
[----:B--2---:R-:W-:-:S07]  /*3c00*/  FADD.FTZ R102, R92, 1 ;  /* 0x3f8000005c667421 */ /* 0x004fce0000010000 */
[----:B------:R-:W0:Y:S08]  /*3c10*/  MUFU.RCP R90, R90 ;  /* 0x0000005a005a7308 */ /* 0x000e300000001000 */
[----:B------:R-:W1:Y:S08]  /*3c20*/  MUFU.RCP R93, R93 ;  /* 0x0000005d005d7308 */ /* 0x000e700000001000 */
[----:B------:R-:W2:Y:S01]  /*3c30*/  MUFU.RCP R100, R100 ;  /* 0x0000006400647308 */ /* 0x000ea20000001000 */
[----:B0-----:R-:W-:-:S04]  /*3c40*/  FADD.FTZ R104, -R90, 1 ;  /* 0x3f8000005a687421 */ /* 0x001fc80000010100 */
[C---:B------:R-:W-:Y:S01]  /*3c50*/  FFMA.FTZ R113, R33.reuse, R104, 1 ;  /* 0x3f80000021717423 */ /* 0x040fe20000010068 */
[----:B------:R-:W-:Y:S02]  /*3c60*/  FMUL.FTZ R33, R33, R90 ;  /* 0x0000005a21217220 */ /* 0x000fe40000410000 */
[----:B------:R-:W0:Y:S08]  /*3c70*/  MUFU.RCP R102, R102 ;  /* 0x0000006600667308 */ /* 0x000e300000001000 */
[----:B------:R-:W5:Y:S08]  /*3c80*/  MUFU.RCP R97, R97 ;  /* 0x0000006100617308 */ /* 0x000f700000001000 */
[----:B------:R-:W5:Y:S01]  /*3c90*/  MUFU.RCP R107, R107 ;  /* 0x0000006b006b7308 */ /* 0x000f620000001000 */
[----:B---3--:R3:W-:Y:S04]  /*3ca0*/  STS.128 [R84], R12 ;  /* 0x0000000c54007388 */ /* 0x0087e80000000c00 */
[----:B----4-:R4:W-:Y:S01]  /*3cb0*/  STS.128 [R84+0x200], R16 ;  /* 0x0002001054007388 */ /* 0x0109e20000000c00 */
[----:B------:R-:W-:-:S03]  /*3cc0*/  NOP ;  /* 0x0000000000007918 */ /* 0x000fc60000000000 */
[----:B------:R-:W1:Y:S01]  /*3cd0*/  LDS.128 R20, [R83] ;  /* 0x0000000053147984 */ /* 0x000e620000000c00 */
[----:B---3--:R-:W-:Y:S01]  /*3ce0*/  FADD.FTZ R12, -R52, 1 ;  /* 0x3f800000340c7421 */ /* 0x008fe20000010100 */
[----:B----4-:R-:W-:-:S03]  /*3cf0*/  HADD2.F32 R18, -RZ, R7.H0_H0 ;  /* 0x20000007ff127230 */ /* 0x010fc60000004100 */
[----:B------:R-:W-:Y:S01]  /*3d00*/  FFMA.FTZ R12, R25, R12, 1 ;  /* 0x3f800000190c7423 */ /* 0x000fe2000001000c */
[----:B------:R-:W-:Y:S02]  /*3d10*/  HADD2.F32 R19, -RZ, R7.H1_H1 ;  /* 0x30000007ff137230 */ /* 0x000fe40000004100 */
[----:B------:R-:W-:Y:S01]  /*3d20*/  FADD.FTZ R7, -R53, 1 ;  /* 0x3f80000035077421 */ /* 0x000fe20000010100 */
[----:B------:R-:W-:-:S03]  /*3d30*/  FMUL.FTZ R25, R25, R52 ;  /* 0x0000003419197220 */ /* 0x000fc60000410000 */
[C---:B------:R-:W-:Y:S01]  /*3d40*/  FFMA.FTZ R11, R30.reuse, R7, 1 ;  /* 0x3f8000001e0b7423 */ /* 0x040fe20000010007 */
[----:B------:R-:W-:Y:S01]  /*3d50*/  FMUL.FTZ R30, R30, R53 ;  /* 0x000000351e1e7220 */ /* 0x000fe20000410000 */
        /* <DEDUP_REMOVED lines=10> */
[----:B------:R-:W-:Y:S01]  /*3e00*/  FMUL.FTZ R15, R64, R21 ;  /* 0x00000015400f7220 */ /* 0x000fe20000410000 */
[----:B------:R-:W1:Y:S01]  /*3e10*/  LDS.128 R4, [R83+0x10] ;  /* 0x0000100053047984 */ /* 0x000e620000000c00 */
[----:B------:R-:W-:Y:S01]  /*3e20*/  FMUL.FTZ R8, R8, R9 ;  /* 0x0000000908087220 */ /* 0x000fe20000410000 */
[----:B------:R-:W-:Y:S01]  /*3e30*/  FMUL.FTZ R9, R10, R11 ;  /* 0x0000000b0a097220 */ /* 0x000fe20000410000 */
[----:B------:R-:W-:Y:S01]  /*3e40*/  FADD.FTZ R10, -R54, 1 ;  /* 0x3f800000360a7421 */ /* 0x000fe20000010100 */
[----:B------:R-:W-:Y:S01]  /*3e50*/  FMUL.FTZ R11, R62, R17 ;  /* 0x000000113e0b7220 */ /* 0x000fe20000410000 */
[----:B------:R-:W-:Y:S01]  /*3e60*/  FMUL.FTZ R14, R63, R48 ;  /* 0x000000303f0e7220 */ /* 0x000fe20000410000 */
[----:B------:R-:W-:-:S02]  /*3e70*/  HADD2.F32 R49, -RZ, R23.H0_H0 ;  /* 0x20000017ff317230 */ /* 0x000fc40000004100 */
[----:B------:R-:W-:Y:S01]  /*3e80*/  FFMA.FTZ R13, R29, R10, 1 ;  /* 0x3f8000001d0d7423 */ /* 0x000fe2000001000a */
[----:B------:R-:W-:Y:S01]  /*3e90*/  FMUL.FTZ R10, R54, R11 ;  /* 0x0000000b360a7220 */ /* 0x000fe20000410000 */
[----:B------:R-:W-:Y:S01]  /*3ea0*/  FMUL.FTZ R11, R52, R15 ;  /* 0x0000000f340b7220 */ /* 0x000fe20000410000 */
[----:B------:R-:W-:Y:S01]  /*3eb0*/  FMUL.FTZ R14, R87, R14 ;  /* 0x0000000e570e7220 */ /* 0x000fe20000410000 */
[----:B------:R-:W-:Y:S02]  /*3ec0*/  HADD2.F32 R23, -RZ, R23.H1_H1 ;  /* 0x30000017ff177230 */ /* 0x000fe40000004100 */
[----:B------:R-:W-:Y:S01]  /*3ed0*/  FMUL.FTZ R10, R10, R13 ;  /* 0x0000000d0a0a7220 */ /* 0x000fe20000410000 */
[----:B------:R-:W-:Y:S01]  /*3ee0*/  FMUL.FTZ R11, R11, R12 ;  /* 0x0000000c0b0b7220 */ /* 0x000fe20000410000 */
[----:B------:R-:W-:Y:S01]  /*3ef0*/  FMUL.FTZ R12, R14, R99 ;  /* 0x000000630e0c7220 */ /* 0x000fe20000410000 */
[----:B------:R-:W-:Y:S01]  /*3f00*/  FADD.FTZ R13, -R91, 1 ;  /* 0x3f8000005b0d7421 */ /* 0x000fe20000010100 */
[----:B------:R-:W-:Y:S01]  /*3f10*/  FMUL.FTZ R14, R55, R22 ;  /* 0x00000016370e7220 */ /* 0x000fe20000410000 */
[----:B------:R-:W-:Y:S01]  /*3f20*/  FMUL.FTZ R99, R60, R23 ;  /* 0x000000173c637220 */ /* 0x000fe20000410000 */
[----:B------:R-:W-:Y:S01]  /*3f30*/  FADD.FTZ R15, -R89, 1 ;  /* 0x3f800000590f7421 */ /* 0x000fe20000010100 */
        /* <DEDUP_REMOVED lines=9> */
[----:B------:R-:W-:Y:S01]  /*3fd0*/  MOV R2, UR29 ;  /* 0x0000001d00027c02 */ /* 0x000fe20008000f00 */
        /* <DEDUP_REMOVED lines=11> */
[----:B-1----:R-:W-:-:S02]  /*4090*/  HADD2.F32 R92, -RZ, R4.H0_H0 ;  /* 0x20000004ff5c7230 */ /* 0x002fc40000004100 */
[----:B------:R-:W-:Y:S01]  /*40a0*/  FMUL.FTZ R60, R60, R31 ;  /* 0x0000001f3c3c7220 */ /* 0x000fe20000410000 */
[----:B------:R-:W-:Y:S02]  /*40b0*/  HADD2.F32 R99, -RZ, R4.H1_H1 ;  /* 0x30000004ff637230 */ /* 0x000fe40000004100 */
[----:B------:R-:W-:Y:S01]  /*40c0*/  FADD.FTZ R4, -R88, 1 ;  /* 0x3f80000058047421 */ /* 0x000fe20000010100 */
[--C-:B------:R-:W-:Y:S02]  /*40d0*/  HADD2.F32 R105, -RZ, R7.reuse.H0_H0 ;  /* 0x20000007ff697230 */ /* 0x100fe40000004100 */
[----:B------:R-:W-:Y:S02]  /*40e0*/  HADD2.F32 R98, -RZ, R7.H1_H1 ;  /* 0x30000007ff627230 */ /* 0x000fe40000004100 */
[----:B------:R-:W-:Y:S01]  /*40f0*/  FADD.FTZ R7, -R95, 1 ;  /* 0x3f8000005f077421 */ /* 0x000fe20000010100 */
[----:B------:R-:W-:Y:S02]  /*4100*/  HADD2.F32 R94, -RZ, R5.H0_H0 ;  /* 0x20000005ff5e7230 */ /* 0x000fe40000004100 */
[----:B------:R-:W-:-:S02]  /*4110*/  HADD2.F32 R96, -RZ, R6.H0_H0 ;  /* 0x20000006ff607230 */ /* 0x000fc40000004100 */
[----:B------:R-:W-:Y:S01]  /*4120*/  FFMA.FTZ R111, R24, R7, 1 ;  /* 0x3f800000186f7423 */ /* 0x000fe20000010007 */
[----:B------:R-:W-:Y:S02]  /*4130*/  HADD2.F32 R103, -RZ, R6.H1_H1 ;  /* 0x30000006ff677230 */ /* 0x000fe40000004100 */
[----:B------:R-:W-:Y:S01]  /*4140*/  FFMA.FTZ R6, R37, R4, 1 ;  /* 0x3f80000025067423 */ /* 0x000fe20000010004 */
[----:B------:R-:W-:Y:S02]  /*4150*/  HADD2.F32 R101, -RZ, R5.H1_H1 ;  /* 0x30000005ff657230 */ /* 0x000fe40000004100 */
[----:B------:R-:W-:Y:S01]  /*4160*/  FADD.FTZ R5, -R93, 1 ;  /* 0x3f8000005d057421 */ /* 0x000fe20000010100 */
        /* <DEDUP_REMOVED lines=10> */
[----:B--2---:R-:W-:Y:S01]  /*4210*/  FADD.FTZ R4, -R100, 1 ;  /* 0x3f80000064047421 */ /* 0x004fe20000010100 */
[----:B------:R-:W-:Y:S01]  /*4220*/  FMUL.FTZ R109, R7, R6 ;  /* 0x00000006076d7220 */ /* 0x000fe20000410000 */
[----:B0-----:R-:W-:Y:S01]  /*4230*/  FADD.FTZ R6, -R102, 1 ;  /* 0x3f80000066067421 */ /* 0x001fe20000010100 */
[----:B-----5:R-:W-:Y:S01]  /*4240*/  FADD.FTZ R5, -R97, 1 ;  /* 0x3f80000061057421 */ /* 0x020fe20000010100 */
[----:B------:R-:W-:Y:S01]  /*4250*/  FFMA.FTZ R115, R27, R4, 1 ;  /* 0x3f8000001b737423 */ /* 0x000fe20000010004 */
[----:B------:R-:W-:Y:S01]  /*4260*/  FMUL.FTZ R4, R39, R96 ;  /* 0x0000006027047220 */ /* 0x000fe20000410000 */
[----:B------:R-:W-:Y:S01]  /*4270*/  FMUL.FTZ R106, R106, R111 ;  /* 0x0000006f6a6a7220 */ /* 0x000fe20000410000 */
[----:B------:R-:W-:Y:S01]  /*4280*/  FFMA.FTZ R112, R35, R6, 1 ;  /* 0x3f80000023707423 */ /* 0x000fe20000010006 */
[----:B------:R-:W-:Y:S01]  /*4290*/  FADD.FTZ R7, -R107, 1 ;  /* 0x3f8000006b077421 */ /* 0x000fe20000010100 */
[----:B------:R-:W-:Y:S01]  /*42a0*/  FMUL.FTZ R6, R38, R103 ;  /* 0x0000006726067220 */ /* 0x000fe20000410000 */
[----:B------:R-:W-:Y:S01]  /*42b0*/  FMUL.FTZ R111, R18, R105 ;  /* 0x00000069126f7220 */ /* 0x000fe20000410000 */
[----:B------:R-:W-:Y:S01]  /*42c0*/  FMUL.FTZ R117, R19, R98 ;  /* 0x0000006213757220 */ /* 0x000fe20000410000 */
[----:B------:R-:W-:Y:S01]  /*42d0*/  FFMA.FTZ R5, R34, R5, 1 ;  /* 0x3f80000022057423 */ /* 0x000fe20000010005 */
[----:B------:R-:W-:Y:S01]  /*42e0*/  FMUL.FTZ R4, R97, R4 ;  /* 0x0000000461047220 */ /* 0x000fe20000410000 */
[----:B------:R-:W-:Y:S01]  /*42f0*/  FFMA.FTZ R7, R36, R7, 1 ;  /* 0x3f80000024077423 */ /* 0x000fe20000010007 */
        /* <DEDUP_REMOVED lines=9> */
[----:B------:R-:W-:Y:S01]  /*4390*/  LEA R8, R116, R3, 0x1 ;  /* 0x0000000374087211 */ /* 0x000fe200078e08ff */
[----:B------:R-:W-:Y:S01]  /*43a0*/  FMUL.FTZ R32, R32, R93 ;  /* 0x0000005d20207220 */ /* 0x000fe20000410000 */
[----:B------:R-:W-:Y:S01]  /*43b0*/  F2FP.F16.F32.PACK_AB R5, R11, R10 ;  /* 0x0000000a0b05723e */ /* 0x000fe200000000ff */
[----:B------:R-:W-:Y:S01]  /*43c0*/  FMUL.FTZ R88, R37, R88 ;  /* 0x0000005825587220 */ /* 0x000fe20000410000 */
[----:B------:R-:W-:Y:S01]  /*43d0*/  F2FP.F16.F32.PACK_AB R6, R13, R12 ;  /* 0x0000000c0d06723e */ /* 0x000fe200000000ff */
[----:B------:R-:W-:Y:S01]  /*43e0*/  FMUL.FTZ R24, R24, R95 ;  /* 0x0000005f18187220 */ /* 0x000fe20000410000 */
[----:B------:R-:W-:Y:S01]  /*43f0*/  F2FP.F16.F32.PACK_AB R7, R14, R15 ;  /* 0x0000000f0e07723e */ /* 0x000fe200000000ff */
[----:B------:R-:W-:Y:S01]  /*4400*/  FMUL.FTZ R34, R34, R97 ;  /* 0x0000006122227220 */ /* 0x000fe20000410000 */
[----:B------:R-:W-:Y:S01]  /*4410*/  LEA R112, R8, R85, 0x4 ;  /* 0x0000005508707211 */ /* 0x000fe200078e20ff */
[----:B------:R-:W-:Y:S01]  /*4420*/  BAR.SYNC.DEFER_BLOCKING 0x0 ;  /* 0x0000000000007b1d */ /* 0x000fe20000010000 */
[----:B------:R-:W-:Y:S01]  /*4430*/  F2FP.F16.F32.PACK_AB R12, R109, R104 ;  /* 0x000000686d0c723e */ /* 0x000fe200000000ff */
[----:B------:R-:W-:Y:S01]  /*4440*/  FMUL.FTZ R107, R36, R107 ;  /* 0x0000006b246b7220 */ /* 0x000fe20000410000 */
[----:B------:R-:W-:Y:S01]  /*4450*/  F2FP.F16.F32.PACK_AB R13, R113, R106 ;  /* 0x0000006a710d723e */ /* 0x000fe200000000ff */
[----:B------:R-:W-:Y:S01]  /*4460*/  FMUL.FTZ R27, R27, R100 ;  /* 0x000000641b1b7220 */ /* 0x000fe20000410000 */
[----:B------:R-:W-:Y:S01]  /*4470*/  F2FP.F16.F32.PACK_AB R14, R111, R108 ;  /* 0x0000006c6f0e723e */ /* 0x000fe200000000ff */
[----:B------:R-:W-:Y:S01]  /*4480*/  FMUL.FTZ R35, R35, R102 ;  /* 0x0000006623237220 */ /* 0x000fe20000410000 */
[----:B------:R-:W-:Y:S01]  /*4490*/  F2FP.F16.F32.PACK_AB R15, R117, R110 ;  /* 0x0000006e750f723e */ /* 0x000fe200000000ff */
[----:B------:R-:W-:Y:S01]  /*44a0*/  STL [R1+0x30], R112 ;  /* 0x0000307001007387 */ /* 0x000fe20000100800 */
[----:B------:R-:W-:Y:S01]  /*44b0*/  MOV R3, UR30 ;  /* 0x0000001e00037c02 */ /* 0x000fe20008000f00 */
[----:B------:R-:W-:Y:S01]  /*44c0*/  ULDC.64 UR30, c[0x0][0x320] ;  /* 0x0000c800001e7ab9 */ /* 0x000fe20000000a00 */
[----:B------:R-:W-:Y:S01]  /*44d0*/  FMUL.FTZ R59, R59, R32 ;  /* 0x000000203b3b7220 */ /* 0x000fe20000410000 */
[----:B------:R-:W-:Y:S01]  /*44e0*/  ISETP.NE.U32.AND P0, PT, RZ, UR30, PT ;  /* 0x0000001eff007c0c */ /* 0x000fe2000bf05070 */
[----:B------:R-:W-:Y:S01]  /*44f0*/  FMUL.FTZ R58, R58, R88 ;  /* 0x000000583a3a7220 */ /* 0x000fe20000410000 */
[----:B------:R-:W-:-:S04]  /*4500*/  IMAD.WIDE R2, R114, 0x10, R2 ;  /* 0x0000001072027825 */ /* 0x000fc800078e0202 */
[----:B------:R-:W-:Y:S01]  /*4510*/  FMUL.FTZ R57, R57, R24 ;  /* 0x0000001839397220 */ /* 0x000fe20000410000 */
[----:B------:R-:W-:Y:S01]  /*4520*/  ISETP.NE.AND.EX P0, PT, RZ, UR31, PT, P0 ;  /* 0x0000001fff007c0c */ /* 0x000fe2000bf05300 */
[----:B------:R-:W-:Y:S01]  /*4530*/  FMUL.FTZ R56, R56, R33 ;  /* 0x0000002138387220 */ /* 0x000fe20000410000 */
[----:B------:R-:W-:Y:S01]  /*4540*/  FMUL.FTZ R39, R39, R34 ;  /* 0x0000002227277220 */ /* 0x000fe20000410000 */
[----:B------:R-:W-:Y:S01]  /*4550*/  FMUL.FTZ R38, R38, R107 ;  /* 0x0000006b26267220 */ /* 0x000fe20000410000 */
[----:B------:R-:W-:Y:S01]  /*4560*/  FMUL.FTZ R37, R18, R27 ;  /* 0x0000001b12257220 */ /* 0x000fe20000410000 */
[----:B------:R-:W-:Y:S01]  /*4570*/  FMUL.FTZ R36, R19, R35 ;  /* 0x0000002313247220 */ /* 0x000fe20000410000 */
[----:B------:R-:W-:Y:S04]  /*4580*/  STS.128 [R112], R4 ;  /* 0x0000000470007388 */ /* 0x000fe80000000c00 */
[----:B------:R0:W-:Y:S01]  /*4590*/  STS.128 [R112+0x10], R12 ;  /* 0x0000100c70007388 */ /* 0x0001e20000000c00 */
[----:B------:R-:W-:-:S03]  /*45a0*/  NOP ;  /* 0x0000000000007918 */ /* 0x000fc60000000000 */
[----:B------:R-:W1:Y:S04]  /*45b0*/  LDS.128 R8, [R84] ;  /* 0x0000000054087984 */ /* 0x000e680000000c00 */
[----:B------:R-:W2:Y:S01]  /*45c0*/  LDS.128 R4, [R84+0x200] ;  /* 0x0002000054047984 */ /* 0x000ea20000000c00 */
[----:B0-----:R-:W0:Y:S03]  /*45d0*/  LDC R12, c[0x0][0x21c] ;  /* 0x00008700ff0c7b82 */ /* 0x001e260000000800 */
[----:B-1----:R1:W-:Y:S04]  /*45e0*/  STG.E.128 desc[UR20][R2.64], R8 ;  /* 0x0000000802007986 */ /* 0x0023e8000c101d14 */
[----:B--2---:R1:W-:Y:S01]  /*45f0*/  STG.E.128 desc[UR20][R2.64+0x200], R4 ;  /* 0x0002000402007986 */ /* 0x0043e2000c101d14 */
[----:B------:R-:W-:Y:S05]  /*4600*/  @!P0 BRA `(.L_x_2421) ;  /* 0x0000000000bc8947 */ /* 0x000fea0003800000 */
        /* <DEDUP_REMOVED lines=27> */
[----:B------:R-:W-:Y:S01]  /*47c0*/  STS.128 [R112], R4 ;  /* 0x0000000470007388 */ /* 0x000fe20000000c00 */
        /* <DEDUP_REMOVED lines=14> */
[----:B------:R-:W-:-:S04]  /*48b0*/  MOV R2, UR30 ;  /* 0x0000001e00027c02 */ /* 0x000fc80008000f00 */
[----:B------:R-:W-:-:S03]  /*48c0*/  MOV R3, UR8 ;  /* 0x0000000800037c02 */ /* 0x000fc60008000f00 */
[----:B------:R-:W-:-:S05]  /*48d0*/  IMAD.WIDE R2, R114, 0x10, R2 ;  /* 0x0000001072027825 */ /* 0x000fca00078e0202 */
[----:B-1----:R3:W-:Y:S04]  /*48e0*/  STG.E.128 desc[UR20][R2.64], R4 ;  /* 0x0000000402007986 */ /* 0x0027e8000c101d14 */
[----:B--2---:R3:W-:Y:S02]  /*48f0*/  STG.E.128 desc[UR20][R2.64+0x200], R8 ;  /* 0x0002000802007986 */ /* 0x0047e4000c101d14 */
.L_x_2421:
[----:B-1-3--:R-:W2:Y:S01]  /*4900*/  LDL.LU R4, [R1+0x38] ;  /* 0x0000380001047983 */ /* 0x00aea20000300800 */
[--C-:B------:R-:W-:Y:S01]  /*4910*/  HADD2.F32 R3, -RZ, R40.reuse.H0_H0 ;  /* 0x20000028ff037230 */ /* 0x100fe20000004100 */
[----:B0-----:R-:W-:Y:S01]  /*4920*/  ISETP.GE.AND P0, PT, R12, 0x1, PT ;  /* 0x000000010c00780c */ /* 0x001fe20003f06270 */
        /* <DEDUP_REMOVED lines=17> */
[----:B------:R-:W-:Y:S01]  /*4a40*/  FMUL.FTZ R19, R0, UR4 ;  /* 0x0000000400137c20 */ /* 0x000fe20008410000 */
[--C-:B------:R-:W-:Y:S02]  /*4a50*/  HADD2.F32 R87, -RZ, R45.reuse.H0_H0 ;  /* 0x2000002dff577230 */ /* 0x100fe40000004100 */
[----:B------:R-:W-:Y:S01]  /*4a60*/  FMUL.FTZ R18, R66, UR4 ;  /* 0x0000000442127c20 */ /* 0x000fe20008410000 */
[----:B------:R-:W-:Y:S02]  /*4a70*/  HADD2.F32 R88, -RZ, R45.H1_H1 ;  /* 0x3000002dff587230 */ /* 0x000fe40000004100 */
[----:B------:R-:W-:Y:S01]  /*4a80*/  FMUL.FTZ R17, R65, UR4 ;  /* 0x0000000441117c20 */ /* 0x000fe20008410000 */
[--C-:B------:R-:W-:Y:S02]  /*4a90*/  HADD2.F32 R89, -RZ, R46.reuse.H0_H0 ;  /* 0x2000002eff597230 */ /* 0x100fe40000004100 */
[----:B------:R-:W-:Y:S01]  /*4aa0*/  FMUL.FTZ R16, R64, UR4 ;  /* 0x0000000440107c20 */ /* 0x000fe20008410000 */
[----:B------:R-:W-:-:S02]  /*4ab0*/  HADD2.F32 R162, -RZ, R46.H1_H1 ;  /* 0x3000002effa27230 */ /* 0x000fc40000004100 */
[----:B------:R-:W-:Y:S01]  /*4ac0*/  FMUL.FTZ R15, R63, UR4 ;  /* 0x000000043f0f7c20 */ /* 0x000fe20008410000 */
[--C-:B------:R-:W-:Y:S02]  /*4ad0*/  HADD2.F32 R91, -RZ, R47.reuse.H0_H0 ;  /* 0x2000002fff5b7230 */ /* 0x100fe40000004100 */
[----:B------:R-:W-:Y:S01]  /*4ae0*/  FMUL.FTZ R14, R62, UR4 ;  /* 0x000000043e0e7c20 */ /* 0x000fe20008410000 */
[----:B------:R-:W-:Y:S02]  /*4af0*/  HADD2.F32 R90, -RZ, R47.H1_H1 ;  /* 0x3000002fff5a7230 */ /* 0x000fe40000004100 */
        /* <DEDUP_REMOVED lines=24> */
[----:B------:R-:W-:Y:S01]  /*4c80*/  FFMA.FTZ R93, R37, R91, R4 ;  /* 0x0000005b255d7223 */ /* 0x000fe20000010004 */
[----:B------:R-:W-:-:S03]  /*4c90*/  FMUL.FTZ R4, R36, UR4 ;  /* 0x0000000424047c20 */ /* 0x000fc60008410000 */
[----:B------:R-:W-:-:S05]  /*4ca0*/  FFMA.FTZ R92, R36, R90, R93 ;  /* 0x0000005a245c7223 */ /* 0x000fca000001005d */
[----:B------:R0:W-:Y:S01]  /*4cb0*/  STL [R1+0x38], R92 ;  /* 0x0000385c01007387 */ /* 0x0001e20000100800 */
[----:B------:R-:W-:Y:S05]  /*4cc0*/  @!P0 BRA `(.L_x_2422) ;  /* 0x0000003800f48947 */ /* 0x000fea0003800000 */
[----:B0-----:R-:W-:Y:S01]  /*4cd0*/  FMUL.FTZ R92, R49, R80 ;  /* 0x00000050315c7220 */ /* 0x001fe20000410000 */
[----:B------:R-:W-:Y:S01]  /*4ce0*/  FMUL.FTZ R35, R48, R79 ;  /* 0x0000004f30237220 */ /* 0x000fe20000410000 */
[----:B------:R-:W-:Y:S01]  /*4cf0*/  FMUL.FTZ R49, R51, R78 ;  /* 0x0000004e33317220 */ /* 0x000fe20000410000 */
[----:B------:R-:W-:Y:S01]  /*4d00*/  FMUL.FTZ R48, R50, R77 ;  /* 0x0000004d32307220 */ /* 0x000fe20000410000 */
[----:B------:R-:W-:Y:S01]  /*4d10*/  ULDC.64 UR8, c[0x0][0x230] ;  /* 0x00008c0000087ab9 */ /* 0x000fe20000000a00 */
[----:B------:R-:W-:Y:S01]  /*4d20*/  STL [R1+0x28], R92 ;  /* 0x0000285c01007387 */ /* 0x000fe20000100800 */
        /* <DEDUP_REMOVED lines=9> */
[----:B------:R-:W-:Y:S01]  /*4dc0*/  FMUL.FTZ R2, R2, R81 ;  /* 0x0000005102027220 */ /* 0x000fe20000410000 */
[----:B------:R-:W-:Y:S01]  /*4dd0*/  UIMAD.WIDE.U32 UR30, UR10, UR32, URZ ;  /* 0x000000200a1e72a5 */ /* 0x000fe2000f8e003f */
[----:B------:R2:W-:Y:S01]  /*4de0*/  STL [R1+0x1c], R48 ;  /* 0x00001c3001007387 */ /* 0x0005e20000100800 */
[----:B------:R-:W-:Y:S01]  /*4df0*/  ULEA.HI UR32, UR49, UR49, URZ, 0x1 ;  /* 0x0000003131207291 */ /* 0x000fe2000f8f083f */
[----:B0-----:R-:W-:Y:S01]  /*4e00*/  FMUL.FTZ R35, R53, R76 ;  /* 0x0000004c35237220 */ /* 0x001fe20000410000 */
[----:B------:R-:W-:Y:S01]  /*4e10*/  UIMAD UR50, UR10, UR9, UR8 ;  /* 0x000000090a3272a4 */ /* 0x000fe2000f8e0208 */
[----:B------:R-:W-:Y:S01]  /*4e20*/  FMUL.FTZ R162, R162, R69 ;  /* 0x00000045a2a27220 */ /* 0x000fe20000410000 */
[----:B------:R-:W-:Y:S01]  /*4e30*/  ULOP3.LUT UR32, UR32, 0xfffffe, URZ, 0xc0, !UPT ;  /* 0x00fffffe20207892 */ /* 0x000fe2000f8ec03f */
[----:B-1----:R-:W-:Y:S01]  /*4e40*/  FMUL.FTZ R49, R52, R75 ;  /* 0x0000004b34317220 */ /* 0x002fe20000410000 */
[----:B------:R0:W-:Y:S01]  /*4e50*/  STL [R1+0x18], R35 ;  /* 0x0000182301007387 */ /* 0x0001e20000100800 */
[----:B------:R-:W-:Y:S01]  /*4e60*/  UIMAD UR51, UR10, UR33, UR7 ;  /* 0x000000210a3372a4 */ /* 0x000fe2000f8e0207 */
[----:B------:R-:W-:Y:S01]  /*4e70*/  FMUL.FTZ R160, R91, R68 ;  /* 0x000000445ba07220 */ /* 0x000fe20000410000 */
[----:B--2---:R-:W-:Y:S01]  /*4e80*/  FMUL.FTZ R48, R55, R74 ;  /* 0x0000004a37307220 */ /* 0x004fe20000410000 */
[----:B------:R1:W-:Y:S01]  /*4e90*/  STL [R1+0x14], R49 ;  /* 0x0000143101007387 */ /* 0x0003e20000100800 */
[----:B------:R-:W-:Y:S01]  /*4ea0*/  FMUL.FTZ R159, R90, R67 ;  /* 0x000000435a9f7220 */ /* 0x000fe20000410000 */
[----:B------:R-:W-:Y:S01]  /*4eb0*/  IADD3 R111, R86, 0x200, RZ ;  /* 0x00000200566f7810 */ /* 0x000fe20007ffe0ff */
[----:B------:R-:W-:Y:S01]  /*4ec0*/  UIADD3 UR49, UR49, -UR32, URZ ;  /* 0x8000002031317290 */ /* 0x000fe2000fffe03f */
[----:B------:R2:W-:Y:S01]  /*4ed0*/  STL [R1+0x10], R48 ;  /* 0x0000103001007387 */ /* 0x0005e20000100800 */
[----:B------:R-:W-:Y:S01]  /*4ee0*/  UMOV UR7, URZ ;  /* 0x0000003f00077c82 */ /* 0x000fe20008000000 */
[----:B0-----:R-:W-:Y:S01]  /*4ef0*/  FMUL.FTZ R35, R54, R73 ;  /* 0x0000004936237220 */ /* 0x001fe20000410000 */
[----:B------:R-:W-:Y:S01]  /*4f00*/  UMOV UR8, URZ ;  /* 0x0000003f00087c82 */ /* 0x000fe20008000000 */
[----:B------:R-:W-:Y:S01]  /*4f10*/  UMOV UR9, URZ ;  /* 0x0000003f00097c82 */ /* 0x000fe20008000000 */
[----:B------:R-:W-:Y:S01]  /*4f20*/  ULDC UR53, c[0x0][0x224] ;  /* 0x0000890000357ab9 */ /* 0x000fe20000000800 */
[----:B-1----:R-:W-:Y:S01]  /*4f30*/  FMUL.FTZ R49, R87, R72 ;  /* 0x0000004857317220 */ /* 0x002fe20000410000 */
[----:B------:R0:W-:Y:S01]  /*4f40*/  STL [R1+0xc], R35 ;  /* 0x00000c2301007387 */ /* 0x0001e20000100800 */
[----:B------:R-:W-:Y:S01]  /*4f50*/  ULDC UR54, c[0x0][0x21c] ;  /* 0x0000870000367ab9 */ /* 0x000fe20000000800 */
[----:B------:R-:W-:Y:S01]  /*4f60*/  ULDC UR55, c[0x0][0x218] ;  /* 0x0000860000377ab9 */ /* 0x000fe20000000800 */
[----:B--2---:R-:W-:Y:S01]  /*4f70*/  FMUL.FTZ R48, R88, R71 ;  /* 0x0000004758307220 */ /* 0x004fe20000410000 */
[----:B------:R-:W-:Y:S01]  /*4f80*/  STL [R1+0x8], R49 ;  /* 0x0000083101007387 */ /* 0x000fe20000100800 */
[----:B------:R-:W-:-:S02]  /*4f90*/  UIADD3 UR50, UR29, UR50, URZ ;  /* 0x000000321d327290 */ /* 0x000fc4000fffe03f */
[----:B------:R-:W-:Y:S01]  /*4fa0*/  UIADD3 UR51, UR31, UR51, URZ ;  /* 0x000000331f337290 */ /* 0x000fe2000fffe03f */
[----:B------:R-:W-:Y:S01]  /*4fb0*/  STL [R1+0x4], R48 ;  /* 0x0000043001007387 */ /* 0x000fe20000100800 */
[----:B------:R-:W-:Y:S01]  /*4fc0*/  ULDC.64 UR32, c[0x0][0x3d0] ;  /* 0x0000f40000207ab9 */ /* 0x000fe20000000a00 */
[----:B0-----:R-:W-:Y:S01]  /*4fd0*/  FMUL.FTZ R35, R89, R70 ;  /* 0x0000004659237220 */ /* 0x001fe20000410000 */
[----:B------:R-:W-:Y:S01]  /*4fe0*/  ULDC.64 UR34, c[0x0][0x270] ;  /* 0x00009c0000227ab9 */ /* 0x000fe20000000a00 */
[----:B------:R-:W-:Y:S01]  /*4ff0*/  ULDC.64 UR36, c[0x0][0x2d8] ;  /* 0x0000b60000247ab9 */ /* 0x000fe20000000a00 */
[----:B------:R-:W-:Y:S01]  /*5000*/  ULDC.64 UR38, c[0x0][0x250] ;  /* 0x0000940000267ab9 */ /* 0x000fe20000000a00 */
[----:B------:R-:W-:Y:S01]  /*5010*/  ULDC.64 UR40, c[0x0][0x2d0] ;  /* 0x0000b40000287ab9 */ /* 0x000fe20000000a00 */
[----:B------:R0:W-:Y:S01]  /*5020*/  STL [R1], R35 ;  /* 0x0000002301007387 */ /* 0x0001e20000100800 */
[----:B------:R-:W-:Y:S01]  /*5030*/  ULDC.64 UR42, c[0x0][0x238] ;  /* 0x00008e00002a7ab9 */ /* 0x000fe20000000a00 */
[----:B------:R-:W-:Y:S01]  /*5040*/  ULDC.64 UR44, c[0x0][0x370] ;  /* 0x0000dc00002c7ab9 */ /* 0x000fe20000000a00 */
[----:B0-----:R-:W-:-:S11]  /*5050*/  HFMA2.MMA R35, -RZ, RZ, 0, 0 ;  /* 0x00000000ff237435 */ /* 0x001fd600000001ff */
.L_x_2466:
[----:B------:R-:W-:Y:S01]  /*5060*/  USHF.R.S32.HI UR56, URZ, 0x1f, UR7 ;  /* 0x0000001f3f387899 */ /* 0x000fe20008011407 */
[----:B------:R-:W-:Y:S01]  /*5070*/  UMOV UR46, UR28 ;  /* 0x0000001c002e7c82 */ /* 0x000fe20008000000 */
[----:B------:R-:W-:Y:S02]  /*5080*/  UMOV UR47, UR50 ;  /* 0x00000032002f7c82 */ /* 0x000fe40008000000 */
[----:B------:R-:W-:Y:S01]  /*5090*/  UIMAD UR57, UR56, UR42, URZ ;  /* 0x0000002a383972a4 */ /* 0x000fe2000f8e023f */
[----:B------:R-:W-:Y:S01]  /*50a0*/  SHF.L.U32 R50, R86, 0x1, RZ ;  /* 0x0000000156327819 */ /* 0x000fe200000006ff */
[----:B------:R-:W-:Y:S01]  /*50b0*/  UIMAD.WIDE.U32 UR46, UR7, UR42, UR46 ;  /* 0x0000002a072e72a5 */ /* 0x000fe2000f8e002e */
[----:B--2---:R-:W2:Y:S01]  /*50c0*/  LDL R163, [R1+0x28] ;  /* 0x0000280001a37983 */ /* 0x004ea20000100800 */
[----:B------:R-:W-:Y:S02]  /*50d0*/  UIMAD UR57, UR7, UR43, UR57 ;  /* 0x0000002b073972a4 */ /* 0x000fe4000f8e0239 */
[----:B------:R-:W-:Y:S01]  /*50e0*/  ULEA UR58, UP0, UR46, UR40, 0x2 ;  /* 0x000000282e3a7291 */ /* 0x000fe2000f80103f */
[----:B------:R-:W3:Y:S01]  /*50f0*/  LDL R154, [R1+0x24] ;  /* 0x00002400019a7983 */ /* 0x000ee20000100800 */
[----:B------:R-:W-:-:S02]  /*5100*/  UIADD3 UR47, UR47, UR57, URZ ;  /* 0x000000392f2f7290 */ /* 0x000fc4000fffe03f */
[----:B------:R-:W-:Y:S01]  /*5110*/  UIMAD UR57, UR56, UR34, URZ ;  /* 0x00000022383972a4 */ /* 0x000fe2000f8e023f */
[----:B------:R-:W4:Y:S01]  /*5120*/  LDL R153, [R1+0x20] ;  /* 0x0000200001997983 */ /* 0x000f220000100800 */
[----:B------:R-:W-:Y:S01]  /*5130*/  ULEA.HI.X UR46, UR46, UR41, UR47, 0x2, UP0 ;  /* 0x000000292e2e7291 */ /* 0x000fe200080f142f */
[----:B0-----:R-:W-:Y:S01]  /*5140*/  MOV R48, UR58 ;  /* 0x0000003a00307c02 */ /* 0x001fe20008000f00 */
        /* <DEDUP_REMOVED lines=36> */
[----:B-1----:R-:W1:Y:S01]  /*5390*/  @!P1 LDC R90, c[0x0][0x21c] ;  /* 0x00008700ff5a9b82 */ /* 0x002e620000000800 */
[----:B------:R-:W-:Y:S01]  /*53a0*/  ULEA UR46, UR49, UR7, 0x8 ;  /* 0x00000007312e7291 */ /* 0x000fe2000f8e403f */
[----:B------:R-:W-:-:S05]  /*53b0*/  ISETP.NE.AND P3, PT, R86, RZ, PT ;  /* 0x000000ff5600720c */ /* 0x000fca0003f65270 */
[----:B0-----:R-:W-:Y:S02]  /*53c0*/  SEL R88, R111, UR46, P3 ;  /* 0x0000002e6f587c07 */ /* 0x001fe40009800000 */
[----:B------:R-:W-:Y:S02]  /*53d0*/  MOV R92, 0x8 ;  /* 0x00000008005c7802 */ /* 0x000fe40000000f00 */
        /* <DEDUP_REMOVED lines=20> */
[C---:B------:R-:W-:Y:S01]  /*5520*/  FMUL.FTZ R100, R109.reuse, R80 ;  /* 0x000000506d647220 */ /* 0x040fe20000410000 */
[----:B------:R-:W3:Y:S01]  /*5530*/  MUFU.EX2 R101, R101 ;  /* 0x0000006500657308 */ /* 0x000ee20000000800 */
[C---:B------:R-:W-:Y:S01]  /*5540*/  FMUL.FTZ R99, R109.reuse, R79 ;  /* 0x0000004f6d637220 */ /* 0x040fe20000410000 */
[----:B------:R-:W-:-:S06]  /*5550*/  FMUL.FTZ R98, R109, R78 ;  /* 0x0000004e6d627220 */ /* 0x000fcc0000410000 */
[----:B------:R-:W4:Y:S01]  /*5560*/  MUFU.EX2 R100, R100 ;  /* 0x0000006400647308 */ /* 0x000f220000000800 */
[----:B------:R-:W-:Y:S01]  /*5570*/  FMUL.FTZ R97, R109, R77 ;  /* 0x0000004d6d617220 */ /* 0x000fe20000410000 */
[----:B------:R-:W-:Y:S01]  /*5580*/  MOV R90, 0x3f800000 ;  /* 0x3f800000005a7802 */ /* 0x000fe20000000f00 */
        /* <DEDUP_REMOVED lines=12> */
[C---:B----4-:R-:W-:Y:S01]  /*5650*/  FMUL.FTZ R102, R100.reuse, R103 ;  /* 0x0000006764667220 */ /* 0x050fe20000410000 */
[----:B------:R-:W-:Y:S01]  /*5660*/  FMUL.FTZ R94, R109, R74 ;  /* 0x0000004a6d5e7220 */ /* 0x000fe20000410000 */
[----:B------:R-:W-:-:S03]  /*5670*/  FFMA.FTZ R104, R100, R87, R163 ;  /* 0x0000005764687223 */ /* 0x000fc600000100a3 */
[----:B------:R-:W4:Y:S01]  /*5680*/  MUFU.EX2 R96, R96 ;  /* 0x0000006000607308 */ /* 0x000f220000000800 */
[----:B-1----:R-:W-:Y:S01]  /*5690*/  FMUL.FTZ R103, R99, R102 ;  /* 0x0000006663677220 */ /* 0x002fe20000410000 */
[----:B------:R-:W-:Y:S01]  /*56a0*/  FMUL.FTZ R93, R109, R73 ;  /* 0x000000496d5d7220 */ /* 0x000fe20000410000 */
[----:B------:R-:W-:-:S05]  /*56b0*/  FFMA.FTZ R107, R99, R104, R154 ;  /* 0x00000068636b7223 */ /* 0x000fca000001009a */
[----:B------:R-:W1:Y:S01]  /*56c0*/  MUFU.EX2 R95, R95 ;  /* 0x0000005f005f7308 */ /* 0x000e620000000800 */
[C---:B---3--:R-:W-:Y:S01]  /*56d0*/  FMUL.FTZ R104, R98.reuse, R103 ;  /* 0x0000006762687220 */ /* 0x048fe20000410000 */
[----:B------:R-:W-:Y:S01]  /*56e0*/  FMUL.FTZ R92, R109, R72 ;  /* 0x000000486d5c7220 */ /* 0x000fe20000410000 */
[----:B------:R-:W-:Y:S01]  /*56f0*/  FFMA.FTZ R106, R98, R107, R153 ;  /* 0x0000006b626a7223 */ /* 0x000fe20000010099 */
[----:B------:R-:W-:-:S04]  /*5700*/  @P1 LEA R119, R86, R85, 0x2 ;  /* 0x0000005556771211 */ /* 0x000fc800078e10ff */
[----:B------:R-:W3:Y:S01]  /*5710*/  MUFU.EX2 R94, R94 ;  /* 0x0000005e005e7308 */ /* 0x000ee20000000800 */
[----:B0-----:R-:W-:Y:S01]  /*5720*/  FMUL.FTZ R107, R97, R104 ;  /* 0x00000068616b7220 */ /* 0x001fe20000410000 */
[----:B--2---:R-:W-:Y:S01]  /*5730*/  FMUL.FTZ R89, R109, R71 ;  /* 0x000000476d597220 */ /* 0x004fe20000410000 */
        /* <DEDUP_REMOVED lines=16> */
[C---:B---3--:R-:W-:Y:S01]  /*5840*/  FMUL.FTZ R48, R94.reuse, R49 ;  /* 0x000000315e307220 */ /* 0x048fe20000410000 */
        /* <DEDUP_REMOVED lines=33> */
[----:B------:R-:W0:Y:S01]  /*5a60*/  LDC R50, c[0x0][0x224] ;  /* 0x00008900ff327b82 */ /* 0x000e220000000800 */
[----:B------:R-:W-:Y:S02]  /*5a70*/  MOV R119, 0x3f800000 ;  /* 0x3f80000000777802 */ /* 0x000fe40000000f00 */
        /* <DEDUP_REMOVED lines=9> */
.L_x_2424:
[----:B------:R-:W-:Y:S05]  /*5b10*/  BSYNC B0 ;  /* 0x0000000000007941 */ /* 0x000fea0003800000 */
.L_x_2423:
[----:B------:R-:W-:Y:S01]  /*5b20*/  ISETP.GT.U32.AND P1, PT, R86, 0x1f, PT ;  /* 0x0000001f5600780c */ /* 0x000fe20003f24070 */
[----:B------:R-:W-:Y:S01]  /*5b30*/  FMUL.FTZ R125, R116, UR46 ;  /* 0x0000002e747d7c20 */ /* 0x000fe20008410000 */
[----:B------:R2:W-:Y:S01]  /*5b40*/  STS.64 [R120+0x31d0], R48 ;  /* 0x0031d03078007388 */ /* 0x0005e20000000a00 */
[----:B------:R-:W-:Y:S01]  /*5b50*/  FMUL.FTZ R123, R112, UR46 ;  /* 0x0000002e707b7c20 */ /* 0x000fe20008410000 */
[----:B------:R-:W-:Y:S01]  /*5b60*/  FMUL.FTZ R122, R109, UR46 ;  /* 0x0000002e6d7a7c20 */ /* 0x000fe20008410000 */
        /* <DEDUP_REMOVED lines=9> */
[----:B--2---:R-:W-:Y:S01]  /*5c00*/  FMUL.FTZ R49, R114, UR46 ;  /* 0x0000002e72317c20 */ /* 0x004fe20008410000 */
        /* <DEDUP_REMOVED lines=57> */
.L_x_2485:
[----:B------:R-:W-:Y:S01]  /*5fa0*/  ISETP.GE.AND P2, PT, R156, 0x10, PT ;  /* 0x000000109c00780c */ /* 0x000fe20003f46270 */
[----:B------:R-:W-:-:S12]  /*5fb0*/  UMOV UR47, 0xffffffff ;  /* 0xffffffff002f7882 */ /* 0x000fd80000000000 */
[C---:B0-2---:R-:W-:Y:S01]  /*5fc0*/  @P2 FFMA.FTZ R55, R54.reuse, R143, R55 ;  /* 0x0000008f36372223 */ /* 0x045fe20000010037 */
[----:B---3--:R-:W-:Y:S01]  /*5fd0*/  @P2 FMUL.FTZ R54, R54, R145 ;  /* 0x0000009136362220 */ /* 0x008fe20000410000 */
[----:B------:R-:W-:Y:S06]  /*5fe0*/  BRA.DIV UR47, `(.L_x_2427) ;  /* 0x000000462f2c7947 */ /* 0x000fec000b800000 */
.L_x_2488:
[----:B------:R-:W-:-:S03]  /*5ff0*/  UMOV UR47, 0xffffffff ;  /* 0xffffffff002f7882 */ /* 0x000fc60000000000 */
[----:B------:R-:W-:Y:S05]  /*6000*/  BRA.DIV UR47, `(.L_x_2428) ;  /* 0x000000462f4c7947 */ /* 0x000fea000b800000 */
.L_x_2491:
[----:B------:R-:W-:-:S03]  /*6010*/  UMOV UR47, 0xffffffff ;  /* 0xffffffff002f7882 */ /* 0x000fc60000000000 */
[----:B------:R-:W-:Y:S05]  /*6020*/  BRA.DIV UR47, `(.L_x_2429) ;  /* 0x000000462f6c7947 */ /* 0x000fea000b800000 */
[----:B------:R-:W0:Y:S04]  /*6030*/  SHFL.UP PT, R54, R54, 0x1, RZ ;  /* 0x0420000036367989 */ /* 0x000e2800000e00ff */
[----:B------:R-:W2:Y:S04]  /*6040*/  SHFL.UP PT, R55, R55, 0x1, RZ ;  /* 0x0420000037377989 */ /* 0x000ea800000e00ff */
[----:B-----5:R-:W3:Y:S04]  /*6050*/  SHFL.IDX PT, R90, R90, RZ, 0x1f ;  /* 0x00001fff5a5a7589 */ /* 0x020ee800000e0000 */
[----:B------:R-:W4:Y:S02]  /*6060*/  SHFL.IDX PT, R91, R91, RZ, 0x1f ;  /* 0x00001fff5b5b7589 */ /* 0x000f2400000e0000 */
.L_x_2497:
        /* <DEDUP_REMOVED lines=12> */
.L_x_2425:
[----:B------:R-:W-:Y:S05]  /*6130*/  WARPSYNC.ALL ;  /* 0x0000000000007948 */ /* 0x000fea0003800000 */
[----:B------:R-:W-:Y:S01]  /*6140*/  BAR.SYNC.DEFER_BLOCKING 0x0 ;  /* 0x0000000000007b1d */ /* 0x000fe20000010000 */
[C---:B0-----:R-:W-:Y:S01]  /*6150*/  FFMA.FTZ R48, R110.reuse, R122, R123 ;  /* 0x0000007a6e307223 */ /* 0x041fe2000001007b */
[----:B-1----:R-:W-:Y:S01]  /*6160*/  FMUL.FTZ R50, R110, R119 ;  /* 0x000000776e327220 */ /* 0x002fe20000410000 */
[----:B------:R-:W-:Y:S02]  /*6170*/  MOV R53, UR48 ;  /* 0x0000003000357c02 */ /* 0x000fe40008000f00 */
[C---:B------:R-:W-:Y:S01]  /*6180*/  FFMA.FTZ R48, R111.reuse, R48, R124 ;  /* 0x000000306f307223 */ /* 0x040fe2000001007c */
[----:B------:R-:W-:Y:S01]  /*6190*/  FMUL.FTZ R50, R111, R50 ;  /* 0x000000326f327220 */ /* 0x000fe20000410000 */
[----:B------:R-:W-:-:S02]  /*61a0*/  ISETP.GE.OR P0, PT, R53, UR53, P0 ;  /* 0x0000003535007c0c */ /* 0x000fc40008706670 */
[C---:B------:R-:W-:Y:S01]  /*61b0*/  FFMA.FTZ R51, R105.reuse, R48, R125 ;  /* 0x0000003069337223 */ /* 0x040fe2000001007d */
[----:B------:R-:W-:-:S03]  /*61c0*/  FMUL.FTZ R49, R105, R50 ;  /* 0x0000003269317220 */ /* 0x000fc60000410000 */
[C---:B------:R-:W-:Y:S01]  /*61d0*/  FFMA.FTZ R52, R88.reuse, R51, R126 ;  /* 0x0000003358347223 */ /* 0x040fe2000001007e */
[----:B------:R-:W-:-:S03]  /*61e0*/  FMUL.FTZ R50, R88, R49 ;  /* 0x0000003158327220 */ /* 0x000fc60000410000 */
[C---:B------:R-:W-:Y:S01]  /*61f0*/  FFMA.FTZ R51, R89.reuse, R52, R127 ;  /* 0x0000003459337223 */ /* 0x040fe2000001007f */
[----:B------:R-:W-:-:S03]  /*6200*/  FMUL.FTZ R49, R89, R50 ;  /* 0x0000003259317220 */ /* 0x000fc60000410000 */
[C---:B------:R-:W-:Y:S01]  /*6210*/  FFMA.FTZ R52, R92.reuse, R51, R128 ;  /* 0x000000335c347223 */ /* 0x040fe20000010080 */
[----:B------:R-:W-:Y:S01]  /*6220*/  FMUL.FTZ R50, R92, R49 ;  /* 0x000000315c327220 */ /* 0x000fe20000410000 */
[----:B------:R-:W0:Y:S02]  /*6230*/  LDS R48, [R120+0x31d4] ;  /* 0x0031d40078307984 */ /* 0x000e240000000800 */
[C---:B------:R-:W-:Y:S01]  /*6240*/  FFMA.FTZ R51, R93.reuse, R52, R129 ;  /* 0x000000345d337223 */ /* 0x040fe20000010081 */
[----:B------:R-:W-:-:S03]  /*6250*/  FMUL.FTZ R49, R93, R50 ;  /* 0x000000325d317220 */ /* 0x000fc60000410000 */
        /* <DEDUP_REMOVED lines=12> */
[----:B------:R-:W-:Y:S02]  /*6320*/  MOV R52, UR7 ;  /* 0x0000000700347c02 */ /* 0x000fe40008000f00 */
[C---:B------:R-:W-:Y:S01]  /*6330*/  FFMA.FTZ R54, R100.reuse, R51, R136 ;  /* 0x0000003364367223 */ /* 0x040fe20000010088 */
[----:B------:R-:W-:Y:S01]  /*6340*/  FMUL.FTZ R50, R100, R49 ;  /* 0x0000003164327220 */ /* 0x000fe20000410000 */
[----:B------:R-:W-:Y:S01]  /*6350*/  HFMA2.MMA R49, -RZ, RZ, 0, 0 ;  /* 0x00000000ff317435 */ /* 0x000fe200000001ff */
[----:B------:R-:W-:Y:S01]  /*6360*/  @!P0 LEA R52, R52, R85, 0x3 ;  /* 0x0000005534348211 */ /* 0x000fe200078e18ff */
[C---:B------:R-:W-:Y:S01]  /*6370*/  FFMA.FTZ R51, R101.reuse, R54, R137 ;  /* 0x0000003665337223 */ /* 0x040fe20000010089 */
[----:B------:R-:W-:Y:S01]  /*6380*/  FMUL.FTZ R50, R101, R50 ;  /* 0x0000003265327220 */ /* 0x000fe20000410000 */
        /* <DEDUP_REMOVED lines=67> */
.L_x_2514:
        /* <DEDUP_REMOVED lines=15> */
.L_x_2430:
[----:B------:R-:W-:Y:S05]  /*68b0*/  WARPSYNC.ALL ;  /* 0x0000000000007948 */ /* 0x000fea0003800000 */
[----:B------:R-:W-:Y:S01]  /*68c0*/  ISETP.NE.AND P0, PT, R86, RZ, PT ;  /* 0x000000ff5600720c */ /* 0x000fe20003f05270 */
[----:B------:R-:W-:Y:S01]  /*68d0*/  BAR.SYNC.DEFER_BLOCKING 0x0 ;  /* 0x0000000000007b1d */ /* 0x000fe20000010000 */
        /* <DEDUP_REMOVED lines=8> */
[----:B0-----:R-:W-:Y:S01]  /*6960*/  FFMA.FTZ R50, R66, R103, R87 ;  /* 0x0000006742327223 */ /* 0x001fe20000010057 */
[----:B------:R-:W-:Y:S01]  /*6970*/  FMUL.FTZ R112, R112, R145 ;  /* 0x0000009170707220 */ /* 0x000fe20000410000 */
[----:B------:R-:W-:Y:S01]  /*6980*/  FMUL.FTZ R109, R109, R146 ;  /* 0x000000926d6d7220 */ /* 0x000fe20000410000 */
[----:B-----5:R-:W-:-:S02]  /*6990*/  HADD2.F32 R90, -RZ, R43.H1_H1 ;  /* 0x3000002bff5a7230 */ /* 0x020fc40000004100 */
[----:B------:R-:W-:Y:S01]  /*69a0*/  FMUL.FTZ R114, R114, R147 ;  /* 0x0000009372727220 */ /* 0x000fe20000410000 */
[----:B------:R-:W-:Y:S02]  /*69b0*/  HADD2.F32 R91, -RZ, R43.H0_H0 ;  /* 0x2000002bff5b7230 */ /* 0x000fe40000004100 */
[----:B------:R-:W-:Y:S01]  /*69c0*/  FMUL.FTZ R113, R113, R148 ;  /* 0x0000009471717220 */ /* 0x000fe20000410000 */
[----:B------:R-:W-:Y:S01]  /*69d0*/  FMUL.FTZ R116, R116, R149 ;  /* 0x0000009574747220 */ /* 0x000fe20000410000 */
[----:B------:R-:W-:Y:S01]  /*69e0*/  FFMA.FTZ R54, R90, -R75, R145 ;  /* 0x8000004b5a367223 */ /* 0x000fe20000010091 */
[----:B------:R-:W-:Y:S01]  /*69f0*/  FMUL.FTZ R115, R115, R150 ;  /* 0x0000009673737220 */ /* 0x000fe20000410000 */
[----:B------:R-:W-:Y:S01]  /*6a00*/  FMUL.FTZ R117, R117, R152 ;  /* 0x0000009875757220 */ /* 0x000fe20000410000 */
[----:B------:R-:W-:Y:S01]  /*6a10*/  FMUL.FTZ R145, R145, UR46 ;  /* 0x0000002e91917c20 */ /* 0x000fe20008410000 */
[----:B------:R-:W-:Y:S01]  /*6a20*/  USHF.R.S32.HI UR47, URZ, 0x1f, UR52 ;  /* 0x0000001f3f2f7899 */ /* 0x000fe20008011434 */
[----:B------:R-:W-:Y:S01]  /*6a30*/  BSSY B0, `(.L_x_2432) ;  /* 0x00000df000007945 */ /* 0x000fe20003800000 */
[----:B------:R-:W-:Y:S01]  /*6a40*/  ULEA UR57, UR48, 0xfffff800, 0xb ;  /* 0xfffff80030397891 */ /* 0x000fe2000f8e583f */
[----:B------:R0:W1:Y:S03]  /*6a50*/  LDS R51, [R120+0x36e4] ;  /* 0x0036e40078337984 */ /* 0x0000660000000800 */
[----:B------:R-:W-:Y:S01]  /*6a60*/  USHF.R.S32.HI UR58, URZ, 0x1f, UR57 ;  /* 0x0000001f3f3a7899 */ /* 0x000fe20008011439 */
[----:B0-----:R-:W-:-:S02]  /*6a70*/  HADD2.F32 R120, -RZ, R44.H1_H1 ;  /* 0x3000002cff787230 */ /* 0x001fc40000004100 */
[----:B-1----:R-:W-:Y:S01]  /*6a80*/  FFMA.FTZ R119, R51, R119, R122 ;  /* 0x0000007733777223 */ /* 0x002fe2000001007a */
[----:B------:R-:W-:Y:S01]  /*6a90*/  FFMA.FTZ R51, R65, R102, R50 ;  /* 0x0000006641337223 */ /* 0x000fe20000010032 */
[----:B------:R-:W-:Y:S02]  /*6aa0*/  MOV R50, UR7 ;  /* 0x0000000700327c02 */ /* 0x000fe40008000f00 */
[----:B------:R-:W-:Y:S01]  /*6ab0*/  FFMA.FTZ R110, R110, R119, R123 ;  /* 0x000000776e6e7223 */ /* 0x000fe2000001007b */
[----:B------:R-:W-:Y:S01]  /*6ac0*/  FFMA.FTZ R106, R64, R106, R51 ;  /* 0x0000006a406a7223 */ /* 0x000fe20000010033 */
[----:B------:R-:W-:Y:S02]  /*6ad0*/  @!P0 LEA R87, R50, R85, 0x3 ;  /* 0x0000005532578211 */ /* 0x000fe400078e18ff */
[----:B------:R-:W-:Y:S01]  /*6ae0*/  FFMA.FTZ R111, R111, R110, R124 ;  /* 0x0000006e6f6f7223 */ /* 0x000fe2000001007c */
[----:B------:R-:W-:Y:S02]  /*6af0*/  FFMA.FTZ R51, R63, R104, R106 ;  /* 0x000000683f337223 */ /* 0x000fe4000001006a */
[----:B------:R0:W-:Y:S01]  /*6b00*/  @!P0 STS.64 [R87+0x45e0], R48 ;  /* 0x0045e03057008388 */ /* 0x0001e20000000a00 */
[----:B------:R-:W-:Y:S01]  /*6b10*/  FFMA.FTZ R105, R105, R111, R125 ;  /* 0x0000006f69697223 */ /* 0x000fe2000001007d */
[----:B------:R-:W-:Y:S01]  /*6b20*/  FFMA.FTZ R108, R62, R108, R51 ;  /* 0x0000006c3e6c7223 */ /* 0x000fe20000010033 */
[----:B------:R-:W-:Y:S01]  /*6b30*/  FFMA.FTZ R51, R91, -R76, R144 ;  /* 0x8000004c5b337223 */ /* 0x000fe20000010090 */
[----:B------:R-:W-:Y:S01]  /*6b40*/  FMUL.FTZ R144, R144, UR46 ;  /* 0x0000002e90907c20 */ /* 0x000fe20008410000 */
[----:B------:R-:W-:Y:S01]  /*6b50*/  FFMA.FTZ R88, R88, R105, R126 ;  /* 0x0000006958587223 */ /* 0x000fe2000001007e */
[----:B------:R-:W-:Y:S01]  /*6b60*/  FFMA.FTZ R107, R61, R107, R108 ;  /* 0x0000006b3d6b7223 */ /* 0x000fe2000001006c */
[----:B------:R-:W-:-:S02]  /*6b70*/  HADD2.F32 R108, -RZ, R40.H1_H1 ;  /* 0x30000028ff6c7230 */ /* 0x000fc40000004100 */
[----:B------:R-:W-:Y:S01]  /*6b80*/  FMUL.FTZ R126, R118, R151 ;  /* 0x00000097767e7220 */ /* 0x000fe20000410000 */
[----:B------:R-:W-:Y:S01]  /*6b90*/  FFMA.FTZ R89, R89, R88, R127 ;  /* 0x0000005859597223 */ /* 0x000fe2000001007f */
[----:B------:R-:W-:Y:S01]  /*6ba0*/  FFMA.FTZ R112, R60, R112, R107 ;  /* 0x000000703c707223 */ /* 0x000fe2000001006b */
[----:B------:R-:W-:Y:S02]  /*6bb0*/  HADD2.F32 R107, -RZ, R41.H0_H0 ;  /* 0x20000029ff6b7230 */ /* 0x000fe40000004100 */
[----:B------:R-:W-:Y:S01]  /*6bc0*/  FFMA.FTZ R104, R108, -R81, R139 ;  /* 0x800000516c687223 */ /* 0x000fe2000001008b */
[----:B------:R-:W-:Y:S01]  /*6bd0*/  FFMA.FTZ R122, R92, R89, R128 ;  /* 0x000000595c7a7223 */ /* 0x000fe20000010080 */
[----:B------:R-:W-:Y:S01]  /*6be0*/  FFMA.FTZ R109, R59, R109, R112 ;  /* 0x0000006d3b6d7223 */ /* 0x000fe20000010070 */
[----:B------:R-:W-:Y:S01]  /*6bf0*/  FMUL.FTZ R139, R139, UR46 ;  /* 0x0000002e8b8b7c20 */ /* 0x000fe20008410000 */
[----:B------:R-:W-:Y:S01]  /*6c00*/  FMUL.FTZ R144, R61, R144 ;  /* 0x000000903d907220 */ /* 0x000fe20000410000 */
[----:B------:R-:W-:Y:S01]  /*6c10*/  FFMA.FTZ R129, R93, R122, R129 ;  /* 0x0000007a5d817223 */ /* 0x000fe20000010081 */
[----:B------:R-:W-:Y:S01]  /*6c20*/  FFMA.FTZ R114, R58, R114, R109 ;  /* 0x000000723a727223 */ /* 0x000fe2000001006d */
[----:B------:R-:W-:-:S02]  /*6c30*/  HADD2.F32 R109, -RZ, R40.H0_H0 ;  /* 0x20000028ff6d7230 */ /* 0x000fc40000004100 */
[----:B------:R-:W-:Y:S01]  /*6c40*/  FMUL.FTZ R139, R66, R139 ;  /* 0x0000008b428b7220 */ /* 0x000fe20000410000 */
[----:B------:R-:W-:Y:S01]  /*6c50*/  FFMA.FTZ R130, R94, R129, R130 ;  /* 0x000000815e827223 */ /* 0x000fe20000010082 */
[----:B------:R-:W-:Y:S02]  /*6c60*/  HADD2.F32 R94, -RZ, R42.H1_H1 ;  /* 0x3000002aff5e7230 */ /* 0x000fe40000004100 */
[----:B------:R-:W-:Y:S01]  /*6c70*/  FFMA.FTZ R113, R57, R113, R114 ;  /* 0x0000007139717223 */ /* 0x000fe20000010072 */
[----:B------:R-:W-:Y:S01]  /*6c80*/  FFMA.FTZ R106, R109, -R82, R138 ;  /* 0x800000526d6a7223 */ /* 0x000fe2000001008a */
[----:B------:R-:W-:Y:S01]  /*6c90*/  FFMA.FTZ R131, R95, R130, R131 ;  /* 0x000000825f837223 */ /* 0x000fe20000010083 */
[----:B------:R-:W-:Y:S01]  /*6ca0*/  FMUL.FTZ R53, R130, UR56 ;  /* 0x0000003882357c20 */ /* 0x000fe20008410000 */
[----:B------:R-:W-:Y:S01]  /*6cb0*/  FFMA.FTZ R52, R94, -R77, R143 ;  /* 0x8000004d5e347223 */ /* 0x000fe2000001008f */
[----:B------:R-:W-:Y:S01]  /*6cc0*/  FFMA.FTZ R116, R56, R116, R113 ;  /* 0x0000007438747223 */ /* 0x000fe20000010071 */
[----:B------:R-:W-:Y:S01]  /*6cd0*/  FFMA.FTZ R132, R96, R131, R132 ;  /* 0x0000008360847223 */ /* 0x000fe20000010084 */
[----:B------:R-:W-:Y:S01]  /*6ce0*/  FMUL.FTZ R55, R54, R53 ;  /* 0x0000003536377220 */ /* 0x000fe20000410000 */
[----:B------:R-:W-:Y:S01]  /*6cf0*/  FMUL.FTZ R50, R131, UR56 ;  /* 0x0000003883327c20 */ /* 0x000fe20008410000 */
[----:B------:R-:W-:-:S02]  /*6d00*/  HADD2.F32 R96, -RZ, R41.H1_H1 ;  /* 0x30000029ff607230 */ /* 0x000fc40000004100 */
[----:B------:R-:W-:Y:S01]  /*6d10*/  FFMA.FTZ R95, R97, R132, R133 ;  /* 0x00000084615f7223 */ /* 0x000fe20000010085 */
[----:B------:R-:W-:Y:S01]  /*6d20*/  FFMA.FTZ R90, R90, R130, R55 ;  /* 0x000000825a5a7223 */ /* 0x000fe20000010037 */
[----:B------:R-:W-:Y:S02]  /*6d30*/  HADD2.F32 R55, -RZ, R42.H0_H0 ;  /* 0x2000002aff377230 */ /* 0x000fe40000004100 */
[----:B------:R-:W-:Y:S01]  /*6d40*/  FMUL.FTZ R53, R132, UR56 ;  /* 0x0000003884357c20 */ /* 0x000fe20008410000 */
[----:B------:R-:W-:Y:S01]  /*6d50*/  FFMA.FTZ R98, R98, R95, R134 ;  /* 0x0000005f62627223 */ /* 0x000fe20000010086 */
[----:B------:R-:W-:Y:S01]  /*6d60*/  FMUL.FTZ R50, R51, R50 ;  /* 0x0000003233327220 */ /* 0x000fe20000410000 */
[----:B0-----:R-:W-:Y:S01]  /*6d70*/  FMUL.FTZ R49, R95, UR56 ;  /* 0x000000385f317c20 */ /* 0x001fe20008410000 */
[----:B------:R-:W-:Y:S01]  /*6d80*/  FFMA.FTZ R112, R55, -R78, R142 ;  /* 0x8000004e37707223 */ /* 0x000fe2000001008e */
[----:B------:R-:W-:Y:S01]  /*6d90*/  FFMA.FTZ R99, R99, R98, R135 ;  /* 0x0000006263637223 */ /* 0x000fe20000010087 */
[----:B------:R-:W-:Y:S01]  /*6da0*/  FMUL.FTZ R53, R52, R53 ;  /* 0x0000003534357220 */ /* 0x000fe20000410000 */
[----:B------:R-:W-:Y:S01]  /*6db0*/  FFMA.FTZ R92, R91, R131, R50 ;  /* 0x000000835b5c7223 */ /* 0x000fe20000010032 */
[----:B------:R-:W-:Y:S01]  /*6dc0*/  FMUL.FTZ R102, R112, R49 ;  /* 0x0000003170667220 */ /* 0x000fe20000410000 */
[----:B------:R-:W-:Y:S01]  /*6dd0*/  FFMA.FTZ R100, R100, R99, R136 ;  /* 0x0000006364647223 */ /* 0x000fe20000010088 */
[----:B------:R-:W-:Y:S01]  /*6de0*/  FMUL.FTZ R97, R99, R80 ;  /* 0x0000005063617220 */ /* 0x000fe20000410000 */
[----:B------:R-:W-:Y:S01]  /*6df0*/  FFMA.FTZ R91, R94, R132, R53 ;  /* 0x000000845e5b7223 */ /* 0x000fe20000010035 */
[----:B------:R-:W-:-:S02]  /*6e00*/  HADD2.F32 R53, -RZ, R44.H0_H0 ;  /* 0x2000002cff357230 */ /* 0x000fc40000004100 */
[----:B------:R-:W-:Y:S01]  /*6e10*/  FFMA.FTZ R137, R101, R100, R137 ;  /* 0x0000006465897223 */ /* 0x000fe20000010089 */
[----:B------:R-:W-:Y:S01]  /*6e20*/  FMUL.FTZ R103, R100, R81 ;  /* 0x0000005164677220 */ /* 0x000fe20000410000 */
[----:B------:R-:W-:Y:S01]  /*6e30*/  FFMA.FTZ R101, R107, -R80, R140 ;  /* 0x800000506b657223 */ /* 0x000fe2000001008c */
[----:B------:R-:W-:Y:S01]  /*6e40*/  FFMA.FTZ R50, R96, -R79, R141 ;  /* 0x8000004f60327223 */ /* 0x000fe2000001008d */
[----:B------:R-:W-:Y:S01]  /*6e50*/  FMUL.FTZ R87, R137, R82 ;  /* 0x0000005289577220 */ /* 0x000fe20000410000 */
[----:B------:R-:W-:Y:S01]  /*6e60*/  FFMA.FTZ R102, R55, R95, R102 ;  /* 0x0000005f37667223 */ /* 0x000fe20000010066 */
[----:B------:R-:W-:Y:S01]  /*6e70*/  FMUL.FTZ R95, R95, R78 ;  /* 0x0000004e5f5f7220 */ /* 0x000fe20000410000 */
[----:B------:R-:W-:Y:S01]  /*6e80*/  FMUL.FTZ R93, R132, R77 ;  /* 0x0000004d845d7220 */ /* 0x000fe20000410000 */
[----:B------:R-:W-:Y:S01]  /*6e90*/  FFMA.FTZ R48, R87, R106, RZ ;  /* 0x0000006a57307223 */ /* 0x000fe200000100ff */
[--C-:B------:R-:W-:Y:S02]  /*6ea0*/  HADD2.F32 R113, -RZ, R45.reuse.H0_H0 ;  /* 0x2000002dff717230 */ /* 0x100fe40000004100 */
[----:B------:R-:W-:Y:S01]  /*6eb0*/  FMUL.FTZ R118, R131, R76 ;  /* 0x0000004c83767220 */ /* 0x000fe20000410000 */
[----:B------:R-:W-:Y:S01]  /*6ec0*/  FFMA.FTZ R115, R39, R115, R116 ;  /* 0x0000007327737223 */ /* 0x000fe20000010074 */
[----:B------:R-:W-:Y:S01]  /*6ed0*/  FFMA.FTZ R48, R103, R104, R48 ;  /* 0x0000006867307223 */ /* 0x000fe20000010030 */
[----:B------:R-:W-:Y:S01]  /*6ee0*/  FMUL.FTZ R140, R140, UR46 ;  /* 0x0000002e8c8c7c20 */ /* 0x000fe20008410000 */
[----:B------:R-:W-:Y:S01]  /*6ef0*/  FMUL.FTZ R141, R141, UR46 ;  /* 0x0000002e8d8d7c20 */ /* 0x000fe20008410000 */
[----:B------:R-:W-:Y:S01]  /*6f00*/  FFMA.FTZ R126, R38, R126, R115 ;  /* 0x0000007e267e7223 */ /* 0x000fe20000010073 */
[----:B------:R-:W-:Y:S01]  /*6f10*/  FFMA.FTZ R49, R97, R101, R48 ;  /* 0x0000006561317223 */ /* 0x000fe20000010030 */
[----:B------:R-:W-:Y:S01]  /*6f20*/  FMUL.FTZ R48, R98, R79 ;  /* 0x0000004f62307220 */ /* 0x000fe20000410000 */
[----:B------:R-:W-:Y:S01]  /*6f30*/  FMUL.FTZ R115, R130, R75 ;  /* 0x0000004b82737220 */ /* 0x000fe20000410000 */
[----:B------:R-:W-:Y:S01]  /*6f40*/  FFMA.FTZ R126, R37, R117, R126 ;  /* 0x00000075257e7223 */ /* 0x000fe2000001007e */
[----:B------:R-:W-:Y:S01]  /*6f50*/  FMUL.FTZ R143, R143, UR46 ;  /* 0x0000002e8f8f7c20 */ /* 0x000fe20008410000 */
[C---:B------:R-:W-:Y:S01]  /*6f60*/  FADD.FTZ R16, R48.reuse, R16 ;  /* 0x0000001030107221 */ /* 0x040fe20000010000 */
[----:B------:R-:W-:Y:S01]  /*6f70*/  FFMA.FTZ R114, R48, R50, R49 ;  /* 0x0000003230727223 */ /* 0x000fe20000010031 */
[----:B------:R-:W-:Y:S01]  /*6f80*/  FFMA.FTZ R48, R53, -R74, R146 ;  /* 0x8000004a35307223 */ /* 0x000fe20000010092 */
[----:B------:R-:W-:Y:S01]  /*6f90*/  FMUL.FTZ R49, R129, UR56 ;  /* 0x0000003881317c20 */ /* 0x000fe20008410000 */
[----:B------:R-:W-:Y:S01]  /*6fa0*/  FMUL.FTZ R140, R65, R140 ;  /* 0x0000008c418c7220 */ /* 0x000fe20000410000 */
[----:B------:R-:W-:Y:S01]  /*6fb0*/  FFMA.FTZ R114, R95, R112, R114 ;  /* 0x000000705f727223 */ /* 0x000fe20000010072 */
[----:B------:R-:W-:Y:S01]  /*6fc0*/  FMUL.FTZ R112, R122, UR56 ;  /* 0x000000387a707c20 */ /* 0x000fe20008410000 */
[----:B------:R-:W-:Y:S01]  /*6fd0*/  FMUL.FTZ R94, R48, R49 ;  /* 0x00000031305e7220 */ /* 0x000fe20000410000 */
[----:B------:R-:W-:Y:S01]  /*6fe0*/  FFMA.FTZ R49, R120, -R73, R147 ;  /* 0x8000004978317223 */ /* 0x000fe20000010093 */
[----:B------:R-:W-:Y:S01]  /*6ff0*/  FFMA.FTZ R55, R93, R52, R114 ;  /* 0x000000345d377223 */ /* 0x000fe20000010072 */
[----:B------:R-:W-:Y:S01]  /*7000*/  FMUL.FTZ R52, R89, UR56 ;  /* 0x0000003859347c20 */ /* 0x000fe20008410000 */
[----:B------:R-:W-:Y:S01]  /*7010*/  FFMA.FTZ R94, R53, R129, R94 ;  /* 0x00000081355e7223 */ /* 0x000fe2000001005e */
[----:B------:R-:W-:Y:S01]  /*7020*/  FMUL.FTZ R53, R49, R112 ;  /* 0x0000007031357220 */ /* 0x000fe20000410000 */
[----:B------:R-:W-:-:S02]  /*7030*/  HADD2.F32 R114, -RZ, R45.H1_H1 ;  /* 0x3000002dff727230 */ /* 0x000fc40000004100 */
[----:B------:R-:W-:Y:S01]  /*7040*/  FFMA.FTZ R112, R118, R51, R55 ;  /* 0x0000003376707223 */ /* 0x000fe20000010037 */
[----:B------:R-:W-:Y:S01]  /*7050*/  FMUL.FTZ R51, R88, UR56 ;  /* 0x0000003858337c20 */ /* 0x000fe20008410000 */
[----:B------:R-:W-:Y:S01]  /*7060*/  FFMA.FTZ R120, R120, R122, R53 ;  /* 0x0000007a78787223 */ /* 0x000fe20000010035 */
[----:B------:R-:W-:Y:S01]  /*7070*/  FFMA.FTZ R53, R113, -R72, R148 ;  /* 0x8000004871357223 */ /* 0x000fe20000010094 */
[--C-:B------:R-:W-:Y:S02]  /*7080*/  HADD2.F32 R55, -RZ, R46.reuse.H0_H0 ;  /* 0x2000002eff377230 */ /* 0x100fe40000004100 */
[----:B------:R-:W-:Y:S01]  /*7090*/  FFMA.FTZ R54, R115, R54, R112 ;  /* 0x0000003673367223 */ /* 0x000fe20000010070 */
[----:B------:R-:W-:Y:S01]  /*70a0*/  FMUL.FTZ R112, R105, UR56 ;  /* 0x0000003869707c20 */ /* 0x000fe20008410000 */
[----:B------:R-:W-:Y:S01]  /*70b0*/  FMUL.FTZ R52, R53, R52 ;  /* 0x0000003435347220 */ /* 0x000fe20000410000 */
[----:B------:R-:W-:Y:S01]  /*70c0*/  FMUL.FTZ R122, R122, R73 ;  /* 0x000000497a7a7220 */ /* 0x000fe20000410000 */
[----:B------:R-:W-:Y:S01]  /*70d0*/  FMUL.FTZ R141, R64, R141 ;  /* 0x0000008d408d7220 */ /* 0x000fe20000410000 */
[----:B------:R-:W-:Y:S01]  /*70e0*/  FMUL.FTZ R147, R147, UR46 ;  /* 0x0000002e93937c20 */ /* 0x000fe20008410000 */
[----:B------:R-:W-:Y:S01]  /*70f0*/  FFMA.FTZ R116, R113, R89, R52 ;  /* 0x0000005971747223 */ /* 0x000fe20000010034 */
[----:B------:R-:W-:Y:S01]  /*7100*/  FFMA.FTZ R52, R114, -R71, R149 ;  /* 0x8000004772347223 */ /* 0x000fe20000010095 */
[----:B------:R-:W-:Y:S01]  /*7110*/  FMUL.FTZ R113, R129, R74 ;  /* 0x0000004a81717220 */ /* 0x000fe20000410000 */
[----:B------:R-:W-:Y:S01]  /*7120*/  HFMA2.MMA R129, -RZ, RZ, 0, 0 ;  /* 0x00000000ff817435 */ /* 0x000fe200000001ff */
[----:B------:R-:W-:Y:S01]  /*7130*/  FMUL.FTZ R89, R89, R72 ;  /* 0x0000004859597220 */ /* 0x000fe20000410000 */
[----:B------:R-:W-:Y:S01]  /*7140*/  FMUL.FTZ R51, R52, R51 ;  /* 0x0000003334337220 */ /* 0x000fe20000410000 */
[----:B------:R-:W-:Y:S01]  /*7150*/  FMUL.FTZ R142, R142, UR46 ;  /* 0x0000002e8e8e7c20 */ /* 0x000fe20008410000 */
[----:B------:R-:W-:Y:S01]  /*7160*/  FMUL.FTZ R146, R146, UR46 ;  /* 0x0000002e92927c20 */ /* 0x000fe20008410000 */
[----:B------:R-:W-:Y:S01]  /*7170*/  FMUL.FTZ R148, R148, UR46 ;  /* 0x0000002e94947c20 */ /* 0x000fe20008410000 */
[----:B------:R-:W-:Y:S01]  /*7180*/  FFMA.FTZ R114, R114, R88, R51 ;  /* 0x0000005872727223 */ /* 0x000fe20000010033 */
[----:B------:R-:W-:Y:S01]  /*7190*/  FFMA.FTZ R51, R55, -R70, R150 ;  /* 0x8000004637337223 */ /* 0x000fe20000010096 */
[----:B------:R-:W-:Y:S01]  /*71a0*/  FMUL.FTZ R149, R149, UR46 ;  /* 0x0000002e95957c20 */ /* 0x000fe20008410000 */
[----:B------:R-:W-:Y:S01]  /*71b0*/  FMUL.FTZ R150, R150, UR46 ;  /* 0x0000002e96967c20 */ /* 0x000fe20008410000 */
[----:B------:R-:W-:Y:S01]  /*71c0*/  FMUL.FTZ R142, R63, R142 ;  /* 0x0000008e3f8e7220 */ /* 0x000fe20000410000 */
[----:B------:R-:W-:Y:S01]  /*71d0*/  FMUL.FTZ R112, R51, R112 ;  /* 0x0000007033707220 */ /* 0x000fe20000410000 */
[----:B------:R-:W-:Y:S01]  /*71e0*/  FMUL.FTZ R146, R59, R146 ;  /* 0x000000923b927220 */ /* 0x000fe20000410000 */
[----:B------:R-:W-:Y:S01]  /*71f0*/  FMUL.FTZ R148, R57, R148 ;  /* 0x0000009439947220 */ /* 0x000fe20000410000 */
[----:B------:R-:W-:Y:S01]  /*7200*/  FMUL.FTZ R150, R39, R150 ;  /* 0x0000009627967220 */ /* 0x000fe20000410000 */
[----:B------:R-:W-:Y:S01]  /*7210*/  FFMA.FTZ R112, R55, R105, R112 ;  /* 0x0000006937707223 */ /* 0x000fe20000010070 */
[----:B------:R-:W-:Y:S01]  /*7220*/  FFMA.FTZ R55, R113, R48, R54 ;  /* 0x0000003071377223 */ /* 0x000fe20000010036 */
[----:B------:R-:W-:-:S02]  /*7230*/  HADD2.F32 R54, -RZ, R46.H1_H1 ;  /* 0x3000002eff367230 */ /* 0x000fc40000004100 */
[----:B------:R-:W-:Y:S01]  /*7240*/  FMUL.FTZ R48, R111, UR56 ;  /* 0x000000386f307c20 */ /* 0x000fe20008410000 */
[----:B------:R-:W-:Y:S02]  /*7250*/  FMUL.FTZ R134, R119, UR56 ;  /* 0x0000003877867c20 */ /* 0x000fe40008410000 */
[----:B------:R-:W-:Y:S01]  /*7260*/  FFMA.FTZ R125, R54, -R69, R151 ;  /* 0x80000045367d7223 */ /* 0x000fe20000010097 */
[----:B------:R-:W-:-:S03]  /*7270*/  FMUL.FTZ R151, R151, UR46 ;  /* 0x0000002e97977c20 */ /* 0x000fc60008410000 */
[----:B------:R-:W-:-:S04]  /*7280*/  FMUL.FTZ R48, R125, R48 ;  /* 0x000000307d307220 */ /* 0x000fc80000410000 */
[----:B------:R-:W-:Y:S01]  /*7290*/  FFMA.FTZ R123, R54, R111, R48 ;  /* 0x0000006f367b7223 */ /* 0x000fe20000010030 */
[----:B------:R-:W-:Y:S01]  /*72a0*/  FFMA.FTZ R54, R122, R49, R55 ;  /* 0x000000317a367223 */ /* 0x000fe20000010037 */
[----:B------:R-:W-:Y:S02]  /*72b0*/  HADD2.F32 R55, -RZ, R47.H0_H0 ;  /* 0x2000002fff377230 */ /* 0x000fe40000004100 */
[----:B------:R-:W-:Y:S01]  /*72c0*/  FMUL.FTZ R49, R110, UR56 ;  /* 0x000000386e317c20 */ /* 0x000fe20008410000 */
[----:B------:R-:W-:Y:S01]  /*72d0*/  SHF.L.U32 R48, R86, 0x4, RZ ;  /* 0x0000000456307819 */ /* 0x000fe200000006ff */
[----:B------:R-:W-:Y:S01]  /*72e0*/  FFMA.FTZ R54, R89, R53, R54 ;  /* 0x0000003559367223 */ /* 0x000fe20000010036 */
[----:B------:R-:W-:Y:S01]  /*72f0*/  MOV R53, UR44 ;  /* 0x0000002c00357c02 */ /* 0x000fe20008000f00 */
[----:B------:R-:W-:Y:S01]  /*7300*/  FFMA.FTZ R124, R55, -R68, R152 ;  /* 0x80000044377c7223 */ /* 0x000fe20000010098 */
[----:B------:R-:W-:Y:S01]  /*7310*/  LEA.HI.SX32 R130, R48, R48, 0x1b ;  /* 0x0000003030827211 */ /* 0x000fe200078fdaff */
[----:B------:R-:W-:-:S02]  /*7320*/  FMUL.FTZ R152, R152, UR46 ;  /* 0x0000002e98987c20 */ /* 0x000fc40008410000 */
[----:B------:R-:W-:Y:S02]  /*7330*/  FMUL.FTZ R49, R124, R49 ;  /* 0x000000317c317220 */ /* 0x000fe40000410000 */
[----:B------:R-:W-:Y:S02]  /*7340*/  FMUL.FTZ R152, R37, R152 ;  /* 0x0000009825987220 */ /* 0x000fe40000410000 */
[----:B------:R-:W-:Y:S01]  /*7350*/  FFMA.FTZ R117, R55, R110, R49 ;  /* 0x0000006e37757223 */ /* 0x000fe20000010031 */
[----:B------:R-:W-:Y:S01]  /*7360*/  FMUL.FTZ R49, R138, UR46 ;  /* 0x0000002e8a317c20 */ /* 0x000fe20008410000 */
[----:B------:R-:W-:-:S03]  /*7370*/  LEA R55, R130, R85, 0x2 ;  /* 0x0000005582377211 */ /* 0x000fc600078e10ff */
[----:B------:R-:W-:Y:S01]  /*7380*/  FMUL.FTZ R128, R0, R49 ;  /* 0x0000003100807220 */ /* 0x000fe20000410000 */
[----:B------:R-:W-:-:S04]  /*7390*/  IADD3 R49, R48, 0x1, RZ ;  /* 0x0000000130317810 */ /* 0x000fc80007ffe0ff */
[-C--:B------:R-:W-:Y:S01]  /*73a0*/  LEA.HI.SX32 R130, R49, R48.reuse, 0x1b ;  /* 0x0000003031827211 */ /* 0x080fe200078fdaff */
[----:B------:R0:W-:Y:S01]  /*73b0*/  STS [R55+0x1090], R128 ;  /* 0x0010908037007388 */ /* 0x0001e20000000800 */
[----:B------:R-:W-:Y:S02]  /*73c0*/  IADD3 R49, R48, 0x2, RZ ;  /* 0x0000000230317810 */ /* 0x000fe40007ffe0ff */
[-C--:B------:R-:W-:Y:S02]  /*73d0*/  LEA R132, R130, R85.reuse, 0x2 ;  /* 0x0000005582847211 */ /* 0x080fe400078e10ff */
[-C--:B------:R-:W-:Y:S02]  /*73e0*/  LEA.HI.SX32 R130, R49, R48.reuse, 0x1b ;  /* 0x0000003031827211 */ /* 0x080fe400078fdaff */
[----:B------:R-:W-:Y:S01]  /*73f0*/  IADD3 R49, R48, 0x3, RZ ;  /* 0x0000000330317810 */ /* 0x000fe20007ffe0ff */
[----:B------:R1:W-:Y:S01]  /*7400*/  STS [R132+0x1094], R139 ;  /* 0x0010948b84007388 */ /* 0x0003e20000000800 */
[----:B------:R-:W-:Y:S01]  /*7410*/  LEA R127, R130, R85, 0x2 ;  /* 0x00000055827f7211 */ /* 0x000fe200078e10ff */
[----:B------:R-:W-:Y:S01]  /*7420*/  FMUL.FTZ R130, R58, R147 ;  /* 0x000000933a827220 */ /* 0x000fe20000410000 */
[----:B------:R-:W-:-:S03]  /*7430*/  LEA.HI.SX32 R48, R49, R48, 0x1b ;  /* 0x0000003031307211 */ /* 0x000fc600078fdaff */
[----:B------:R2:W-:Y:S01]  /*7440*/  STS [R127+0x1098], R140 ;  /* 0x0010988c7f007388 */ /* 0x0005e20000000800 */
[----:B0-----:R-:W-:Y:S01]  /*7450*/  LEA R128, R48, R85, 0x2 ;  /* 0x0000005530807211 */ /* 0x001fe200078e10ff */
[----:B------:R-:W-:Y:S01]  /*7460*/  FMUL.FTZ R48, R62, R143 ;  /* 0x0000008f3e307220 */ /* 0x000fe20000410000 */
[----:B-1----:R-:W-:-:S03]  /*7470*/  FMUL.FTZ R132, R56, R149 ;  /* 0x0000009538847220 */ /* 0x002fc60000410000 */
[----:B------:R0:W-:Y:S04]  /*7480*/  STS [R128+0x109c], R141 ;  /* 0x00109c8d80007388 */ /* 0x0001e80000000800 */
[----:B------:R1:W-:Y:S01]  /*7490*/  STS [R55+0x10a4], R48 ;  /* 0x0010a43037007388 */ /* 0x0003e20000000800 */
[----:B--2---:R-:W-:Y:S01]  /*74a0*/  FMUL.FTZ R127, R153, UR46 ;  /* 0x0000002e997f7c20 */ /* 0x004fe20008410000 */
[----:B------:R-:W-:Y:S02]  /*74b0*/  USHF.R.S32.HI UR46, URZ, 0x1f, UR11 ;  /* 0x0000001f3f2e7899 */ /* 0x000fe4000801140b */
[----:B------:R-:W-:Y:S01]  /*74c0*/  STS [R55+0x10b4], R130 ;  /* 0x0010b48237007388 */ /* 0x000fe20000000800 */
[----:B0-----:R-:W-:Y:S01]  /*74d0*/  FMUL.FTZ R128, R60, R145 ;  /* 0x000000913c807220 */ /* 0x001fe20000410000 */
[----:B------:R-:W-:-:S02]  /*74e0*/  UIMAD UR46, UR46, UR44, URZ ;  /* 0x0000002c2e2e72a4 */ /* 0x000fc4000f8e023f */
[----:B------:R-:W-:Y:S01]  /*74f0*/  STS [R55+0x10a0], R142 ;  /* 0x0010a08e37007388 */ /* 0x000fe20000000800 */
[----:B-1----:R-:W0:Y:S01]  /*7500*/  LDC.64 R48, c[0x0][0x368] ;  /* 0x0000da00ff307b82 */ /* 0x002e220000000a00 */
[----:B------:R-:W-:Y:S02]  /*7510*/  UIMAD UR46, UR11, UR45, UR46 ;  /* 0x0000002d0b2e72a4 */ /* 0x000fe4000f8e022e */
[----:B------:R1:W-:Y:S04]  /*7520*/  STS [R55+0x10ac], R128 ;  /* 0x0010ac8037007388 */ /* 0x0003e80000000800 */
[----:B------:R-:W-:Y:S04]  /*7530*/  STS [R55+0x10a8], R144 ;  /* 0x0010a89037007388 */ /* 0x000fe80000000800 */
[----:B------:R-:W-:Y:S01]  /*7540*/  STS [R55+0x10b0], R146 ;  /* 0x0010b09237007388 */ /* 0x000fe20000000800 */
[----:B-1----:R-:W-:-:S03]  /*7550*/  FMUL.FTZ R128, R38, R151 ;  /* 0x0000009726807220 */ /* 0x002fc60000410000 */
[----:B------:R-:W-:Y:S04]  /*7560*/  STS [R55+0x10b8], R148 ;  /* 0x0010b89437007388 */ /* 0x000fe80000000800 */
[----:B------:R1:W-:Y:S04]  /*7570*/  STS [R55+0x10c4], R128 ;  /* 0x0010c48037007388 */ /* 0x0003e80000000800 */
[----:B------:R-:W-:Y:S01]  /*7580*/  STS [R55+0x10bc], R132 ;  /* 0x0010bc8437007388 */ /* 0x000fe20000000800 */
[----:B0-----:R-:W-:Y:S01]  /*7590*/  IMAD R130, R48, UR47, RZ ;  /* 0x0000002f30827c24 */ /* 0x001fe2000f8e02ff */
[----:B------:R-:W-:-:S02]  /*75a0*/  UIADD3 UR47, -UR6, UR53, URZ ;  /* 0x00000035062f7290 */ /* 0x000fc4000fffe13f */
[----:B------:R-:W-:Y:S01]  /*75b0*/  STS [R55+0x10c0], R150 ;  /* 0x0010c09637007388 */ /* 0x000fe20000000800 */
[----:B-1----:R-:W-:Y:S01]  /*75c0*/  MOV R128, R86 ;  /* 0x0000005600807202 */ /* 0x002fe20000000f00 */
[----:B------:R-:W-:Y:S02]  /*75d0*/  IMAD R131, R49, UR52, R130 ;  /* 0x0000003431837c24 */ /* 0x000fe4000f8e0282 */
[----:B------:R-:W-:Y:S01]  /*75e0*/  FMUL.FTZ R130, R36, R127 ;  /* 0x0000007f24827220 */ /* 0x000fe20000410000 */
[----:B------:R-:W-:Y:S01]  /*75f0*/  FMUL.FTZ R127, R88, R71 ;  /* 0x00000047587f7220 */ /* 0x000fe20000410000 */
[----:B------:R-:W-:Y:S01]  /*7600*/  ULEA UR47, UR47, 0xfffff800, 0xb ;  /* 0xfffff8002f2f7891 */ /* 0x000fe2000f8e583f */
[----:B------:R-:W-:Y:S01]  /*7610*/  IMAD.WIDE.U32 R48, R48, UR52, R128 ;  /* 0x0000003430307c25 */ /* 0x000fe2000f8e0080 */
[----:B------:R-:W-:Y:S03]  /*7620*/  STS [R55+0x10c8], R152 ;  /* 0x0010c89837007388 */ /* 0x000fe60000000800 */
[----:B------:R-:W-:Y:S01]  /*7630*/  FFMA.FTZ R129, R127, R52, R54 ;  /* 0x000000347f817223 */ /* 0x000fe20000010036 */
[----:B------:R-:W-:Y:S01]  /*7640*/  FMUL.FTZ R128, R99, UR56 ;  /* 0x0000003863807c20 */ /* 0x000fe20008410000 */
[----:B------:R-:W-:Y:S01]  /*7650*/  IADD3 R49, R49, R131, RZ ;  /* 0x0000008331317210 */ /* 0x000fe20007ffe0ff */
[----:B------:R0:W-:Y:S01]  /*7660*/  STS [R55+0x10cc], R130 ;  /* 0x0010cc8237007388 */ /* 0x0001e20000000800 */
[----:B------:R-:W-:Y:S01]  /*7670*/  FMUL.FTZ R131, R137, UR56 ;  /* 0x0000003889837c20 */ /* 0x000fe20008410000 */
[----:B------:R-:W-:-:S04]  /*7680*/  IMAD.WIDE.U32 R48, R53, UR11, R48 ;  /* 0x0000000b35307c25 */ /* 0x000fc8000f8e0030 */
[----:B------:R-:W-:Y:S01]  /*7690*/  FMUL.FTZ R53, R98, UR56 ;  /* 0x0000003862357c20 */ /* 0x000fe20008410000 */
[----:B------:R-:W-:Y:S01]  /*76a0*/  IADD3 R133, R49, UR46, RZ ;  /* 0x0000002e31857c10 */ /* 0x000fe2000fffe0ff */
[----:B0-----:R-:W-:Y:S01]  /*76b0*/  FMUL.FTZ R130, R105, R70 ;  /* 0x0000004669827220 */ /* 0x001fe20000410000 */
[----:B------:R-:W-:Y:S01]  /*76c0*/  MOV R55, UR55 ;  /* 0x0000003700377c02 */ /* 0x000fe20008000f00 */
[----:B------:R-:W-:Y:S01]  /*76d0*/  FMUL.FTZ R105, R50, R53 ;  /* 0x0000003532697220 */ /* 0x000fe20000410000 */
[----:B------:R-:W-:Y:S01]  /*76e0*/  BAR.SYNC.DEFER_BLOCKING 0x0 ;  /* 0x0000000000007b1d */ /* 0x000fe20000010000 */
[----:B------:R-:W-:Y:S01]  /*76f0*/  FFMA.FTZ R132, R130, R51, R129 ;  /* 0x0000003382847223 */ /* 0x000fe20000010081 */
[----:B------:R-:W-:Y:S01]  /*7700*/  IADD3 R52, P1, R48, UR57, RZ ;  /* 0x0000003930347c10 */ /* 0x000fe2000ff3e0ff */
[----:B------:R-:W-:Y:S01]  /*7710*/  FMUL.FTZ R129, R100, UR56 ;  /* 0x0000003864817c20 */ /* 0x000fe20008410000 */
[----:B------:R-:W-:-:S04]  /*7720*/  IADD3 R88, R55, -UR47, -R86 ;  /* 0x8000002f37587c10 */ /* 0x000fc8000fffe856 */
[----:B------:R-:W0:Y:S01]  /*7730*/  LDC.64 R50, c[0x0][0x380] ;  /* 0x0000e000ff327b82 */ /* 0x000e220000000a00 */
[----:B------:R-:W-:Y:S02]  /*7740*/  IADD3.X R53, R133, UR58, RZ, P1, !PT ;  /* 0x0000003a85357c10 */ /* 0x000fe40008ffe4ff */
        /* <DEDUP_REMOVED lines=13> */
.L_x_2433:
[----:B------:R-:W-:Y:S05]  /*7820*/  BSYNC B0 ;  /* 0x0000000000007941 */ /* 0x000fea0003800000 */
.L_x_2432:
[----:B------:R-:W-:Y:S01]  /*7830*/  HADD2.F32 R52, -RZ, R47.H1_H1 ;  /* 0x3000002fff347230 */ /* 0x000fe20000004100 */
[----:B------:R-:W-:Y:S01]  /*7840*/  UIADD3 UR46, UR6, -UR53, URZ ;  /* 0x80000035062e7290 */ /* 0x000fe2000fffe03f */
[----:B------:R-:W-:Y:S01]  /*7850*/  FMUL.FTZ R111, R111, R69 ;  /* 0x000000456f6f7220 */ /* 0x000fe20000410000 */
[----:B------:R-:W-:Y:S01]  /*7860*/  USHF.L.U64.HI UR47, UR8, 0x2, UR9 ;  /* 0x00000002082f7899 */ /* 0x000fe20008010209 */
[----:B------:R-:W-:Y:S01]  /*7870*/  FMUL.FTZ R110, R110, R68 ;  /* 0x000000446e6e7220 */ /* 0x000fe20000410000 */
[----:B-1----:R-:W-:Y:S01]  /*7880*/  FFMA.FTZ R54, R52, -R67, R153 ;  /* 0x8000004334367223 */ /* 0x002fe20000010099 */
[----:B------:R-:W-:Y:S01]  /*7890*/  UIMAD UR46, UR46, -0x800, URZ ;  /* 0xfffff8002e2e78a4 */ /* 0x000fe2000f8e023f */
[C---:B------:R-:W-:Y:S01]  /*78a0*/  FADD.FTZ R6, R111.reuse, R6 ;  /* 0x000000066f067221 */ /* 0x040fe20000010000 */
[----:B------:R-:W-:Y:S01]  /*78b0*/  FFMA.FTZ R111, R111, R125, R132 ;  /* 0x0000007d6f6f7223 */ /* 0x000fe20000010084 */
[----:B------:R-:W-:Y:S01]  /*78c0*/  FMUL.FTZ R134, R54, R134 ;  /* 0x0000008636867220 */ /* 0x000fe20000410000 */
[----:B------:R-:W-:Y:S01]  /*78d0*/  FADD.FTZ R34, R117, R34 ;  /* 0x0000002275227221 */ /* 0x000fe20000010000 */
[----:B------:R-:W-:Y:S01]  /*78e0*/  FMUL.FTZ R121, R121, R153 ;  /* 0x0000009979797220 */ /* 0x000fe20000410000 */
[----:B------:R-:W-:Y:S01]  /*78f0*/  MOV R49, UR46 ;  /* 0x0000002e00317c02 */ /* 0x000fe20008000f00 */
[----:B------:R-:W-:Y:S01]  /*7900*/  FFMA.FTZ R134, R52, R119, R134 ;  /* 0x0000007734867223 */ /* 0x000fe20000010086 */
[----:B------:R-:W-:Y:S01]  /*7910*/  LEA R52, P1, R48, UR32, 0x2 ;  /* 0x0000002030347c11 */ /* 0x000fe2000f8210ff */
[----:B------:R-:W-:Y:S01]  /*7920*/  USHF.L.U32 UR46, UR8, 0x2, URZ ;  /* 0x00000002082e7899 */ /* 0x000fe2000800063f */
[----:B------:R-:W-:Y:S01]  /*7930*/  FFMA.FTZ R117, R110, R124, R111 ;  /* 0x0000007c6e757223 */ /* 0x000fe2000001006f */
[----:B------:R-:W-:Y:S01]  /*7940*/  FMUL.FTZ R119, R119, R67 ;  /* 0x0000004377777220 */ /* 0x000fe20000410000 */
[----:B------:R-:W-:Y:S01]  /*7950*/  LEA.HI.X R53, R48, UR33, R133, 0x2, P1 ;  /* 0x0000002130357c11 */ /* 0x000fe200088f1485 */
[----:B0-----:R-:W-:Y:S01]  /*7960*/  IMAD R48, R50, UR47, RZ ;  /* 0x0000002f32307c24 */ /* 0x001fe2000f8e02ff */
[----:B------:R-:W-:Y:S01]  /*7970*/  ISETP.GE.AND P1, PT, R88, 0x81, PT ;  /* 0x000000815800780c */ /* 0x000fe20003f26270 */
[----:B------:R-:W-:Y:S01]  /*7980*/  FMUL.FTZ R121, R36, R121 ;  /* 0x0000007924797220 */ /* 0x000fe20000410000 */
[----:B------:R-:W-:Y:S01]  /*7990*/  FMUL.FTZ R54, R119, R54 ;  /* 0x0000003677367220 */ /* 0x000fe20000410000 */
[----:B------:R-:W-:Y:S01]  /*79a0*/  IMAD.WIDE R52, R49, 0x4, R52 ;  /* 0x0000000431347825 */ /* 0x000fe200078e0234 */
[C---:B------:R-:W-:Y:S01]  /*79b0*/  IADD3 R49, R86.reuse, 0x80, RZ ;  /* 0x0000008056317810 */ /* 0x040fe20007ffe0ff */
[----:B------:R-:W-:Y:S01]  /*79c0*/  BSSY B0, `(.L_x_2434) ;  /* 0x0000017000007945 */ /* 0x000fe20003800000 */
[C---:B------:R-:W-:Y:S01]  /*79d0*/  IADD3 R55, R86.reuse, 0x180, RZ ;  /* 0x0000018056377810 */ /* 0x040fe20007ffe0ff */
[----:B------:R-:W-:Y:S01]  /*79e0*/  IMAD R111, R51, UR46, R48 ;  /* 0x0000002e336f7c24 */ /* 0x000fe2000f8e0230 */
[----:B------:R-:W-:Y:S01]  /*79f0*/  IADD3 R51, R86, 0x100, RZ ;  /* 0x0000010056337810 */ /* 0x000fe20007ffe0ff */
[----:B------:R-:W-:Y:S01]  /*7a00*/  IMAD.WIDE.U32 R52, R50, UR46, R52 ;  /* 0x0000002e32347c25 */ /* 0x000fe2000f8e0034 */
[----:B------:R-:W-:-:S03]  /*7a10*/  LEA.HI.SX32 R48, R49, R86, 0x1b ;  /* 0x0000005631307211 */ /* 0x000fc600078fdaff */
[----:B------:R-:W-:Y:S01]  /*7a20*/  FADD.FTZ R126, R126, R121 ;  /* 0x000000797e7e7221 */ /* 0x000fe20000010000 */
[----:B------:R-:W-:Y:S01]  /*7a30*/  LEA.HI.SX32 R50, R51, R86, 0x1b ;  /* 0x0000005633327211 */ /* 0x000fe200078fdaff */
[----:B------:R-:W-:Y:S01]  /*7a40*/  FADD.FTZ R4, R119, R4 ;  /* 0x0000000477047221 */ /* 0x000fe20000010000 */
[----:B------:R-:W-:Y:S01]  /*7a50*/  LEA R51, R48, R85, 0x2 ;  /* 0x0000005530337211 */ /* 0x000fe200078e10ff */
[----:B------:R-:W-:Y:S01]  /*7a60*/  FADD.FTZ R35, R134, R35 ;  /* 0x0000002386237221 */ /* 0x000fe20000010000 */
[----:B------:R-:W-:Y:S01]  /*7a70*/  MOV R48, R52 ;  /* 0x0000003400307202 */ /* 0x000fe20000000f00 */
[----:B------:R-:W-:Y:S01]  /*7a80*/  FADD.FTZ R7, R130, R7 ;  /* 0x0000000782077221 */ /* 0x000fe20000010000 */
[----:B------:R-:W-:Y:S01]  /*7a90*/  FADD.FTZ R5, R110, R5 ;  /* 0x000000056e057221 */ /* 0x000fe20000010000 */
[C---:B------:R-:W-:Y:S01]  /*7aa0*/  ISETP.GE.AND P2, PT, R88.reuse, 0x101, PT ;  /* 0x000001015800780c */ /* 0x040fe20003f46270 */
[----:B------:R-:W0:Y:S01]  /*7ab0*/  LDS R51, [R51+0x1290] ;  /* 0x0012900033337984 */ /* 0x000e220000000800 */
[----:B------:R-:W-:Y:S01]  /*7ac0*/  IADD3 R49, R53, R111, RZ ;  /* 0x0000006f35317210 */ /* 0x000fe20007ffe0ff */
[----:B------:R-:W-:Y:S01]  /*7ad0*/  FADD.FTZ R54, R117, R54 ;  /* 0x0000003675367221 */ /* 0x000fe20000010000 */
[----:B------:R-:W-:-:S02]  /*7ae0*/  ISETP.GE.AND P3, PT, R88, 0x181, PT ;  /* 0x000001815800780c */ /* 0x000fc40003f66270 */
[----:B------:R-:W-:Y:S02]  /*7af0*/  LEA.HI.SX32 R52, R55, R86, 0x1b ;  /* 0x0000005637347211 */ /* 0x000fe400078fdaff */
[----:B------:R-:W-:Y:S01]  /*7b00*/  LEA R50, R50, R85, 0x2 ;  /* 0x0000005532327211 */ /* 0x000fe200078e10ff */
[----:B------:R-:W-:Y:S08]  /*7b10*/  @!P1 BRA `(.L_x_2435) ;  /* 0x0000000000049947 */ /* 0x000ff00003800000 */
[----:B0-----:R1:W-:Y:S02]  /*7b20*/  REDG.E.ADD.F32.FTZ.RN.STRONG.GPU desc[UR20][R48.64+-0x1e00], R51 ;  /* 0xffe20033300079a6 */ /* 0x0013e4000c10f394 */
.L_x_2435:
[----:B------:R-:W-:Y:S05]  /*7b30*/  BSYNC B0 ;  /* 0x0000000000007941 */ /* 0x000fea0003800000 */
.L_x_2434:
[----:B01----:R0:W1:Y:S01]  /*7b40*/  LDS R51, [R50+0x1490] ;  /* 0x0014900032337984 */ /* 0x0030620000000800 */
[----:B------:R-:W-:Y:S01]  /*7b50*/  BSSY B0, `(.L_x_2436) ;  /* 0x0000004000007945 */ /* 0x000fe20003800000 */
[----:B------:R-:W-:-:S03]  /*7b60*/  LEA R52, R52, R85, 0x2 ;  /* 0x0000005534347211 */ /* 0x000fc600078e10ff */
[----:B------:R-:W-:Y:S05]  /*7b70*/  @!P2 BRA `(.L_x_2437) ;  /* 0x000000000004a947 */ /* 0x000fea0003800000 */
[----:B-1----:R2:W-:Y:S02]  /*7b80*/  REDG.E.ADD.F32.FTZ.RN.STRONG.GPU desc[UR20][R48.64+-0x1c00], R51 ;  /* 0xffe40033300079a6 */ /* 0x0025e4000c10f394 */
.L_x_2437:
[----:B------:R-:W-:Y:S05]  /*7b90*/  BSYNC B0 ;  /* 0x0000000000007941 */ /* 0x000fea0003800000 */
.L_x_2436:
[----:B-12---:R1:W2:Y:S01]  /*7ba0*/  LDS R51, [R52+0x1690] ;  /* 0x0016900034337984 */ /* 0x0062a20000000800 */
[----:B------:R-:W-:Y:S01]  /*7bb0*/  BSSY B0, `(.L_x_2438) ;  /* 0x0000005000007945 */ /* 0x000fe20003800000 */
[C---:B------:R-:W-:Y:S02]  /*7bc0*/  IADD3 R111, R86.reuse, 0x200, RZ ;  /* 0x00000200566f7810 */ /* 0x040fe40007ffe0ff */
[----:B------:R-:W-:Y:S01]  /*7bd0*/  IADD3 R53, R86, 0x280, RZ ;  /* 0x0000028056357810 */ /* 0x000fe20007ffe0ff */
[----:B------:R-:W-:Y:S06]  /*7be0*/  @!P3 BRA `(.L_x_2439) ;  /* 0x000000000004b947 */ /* 0x000fec0003800000 */
[----:B--2---:R3:W-:Y:S02]  /*7bf0*/  REDG.E.ADD.F32.FTZ.RN.STRONG.GPU desc[UR20][R48.64+-0x1a00], R51 ;  /* 0xffe60033300079a6 */ /* 0x0047e4000c10f394 */
.L_x_2439:
[----:B------:R-:W-:Y:S05]  /*7c00*/  BSYNC B0 ;  /* 0x0000000000007941 */ /* 0x000fea0003800000 */
.L_x_2438:
[-C--:B0-----:R-:W-:Y:S01]  /*7c10*/  LEA.HI.SX32 R50, R111, R86.reuse, 0x1b ;  /* 0x000000566f327211 */ /* 0x081fe200078fdaff */
[----:B------:R-:W-:Y:S01]  /*7c20*/  BSSY B0, `(.L_x_2440) ;  /* 0x0000010000007945 */ /* 0x000fe20003800000 */
[----:B--23--:R-:W-:Y:S02]  /*7c30*/  IADD3 R51, R86, 0x300, RZ ;  /* 0x0000030056337810 */ /* 0x00cfe40007ffe0ff */
[----:B------:R-:W-:Y:S02]  /*7c40*/  LEA R50, R50, R85, 0x2 ;  /* 0x0000005532327211 */ /* 0x000fe400078e10ff */
[-C--:B------:R-:W-:Y:S02]  /*7c50*/  LEA.HI.SX32 R110, R51, R86.reuse, 0x1b ;  /* 0x00000056336e7211 */ /* 0x080fe400078fdaff */
[----:B------:R-:W-:Y:S01]  /*7c60*/  ISETP.GE.AND P6, PT, R88, 0x201, PT ;  /* 0x000002015800780c */ /* 0x000fe20003fc6270 */
[----:B------:R0:W2:Y:S01]  /*7c70*/  LDS R51, [R50+0x1890] ;  /* 0x0018900032337984 */ /* 0x0000a20000000800 */
[----:B-1----:R-:W-:-:S02]  /*7c80*/  LEA.HI.SX32 R52, R53, R86, 0x1b ;  /* 0x0000005635347211 */ /* 0x002fc400078fdaff */
        /* <DEDUP_REMOVED lines=8> */
[----:B--2---:R0:W-:Y:S02]  /*7d10*/  REDG.E.ADD.F32.FTZ.RN.STRONG.GPU desc[UR20][R48.64+-0x1800], R51 ;  /* 0xffe80033300079a6 */ /* 0x0041e4000c10f394 */
.L_x_2441:
[----:B------:R-:W-:Y:S05]  /*7d20*/  BSYNC B0 ;  /* 0x0000000000007941 */ /* 0x000fea0003800000 */
.L_x_2440:
[----:B0-2---:R0:W1:Y:S01]  /*7d30*/  LDS R51, [R52+0x1a90] ;  /* 0x001a900034337984 */ /* 0x0050620000000800 */
[----:B------:R-:W-:Y:S01]  /*7d40*/  BSSY B0, `(.L_x_2442) ;  /* 0x0000006000007945 */ /* 0x000fe20003800000 */
[----:B------:R-:W-:Y:S02]  /*7d50*/  IADD3 R55, R86, 0x400, RZ ;  /* 0x0000040056377810 */ /* 0x000fe40007ffe0ff */
[----:B------:R-:W-:Y:S02]  /*7d60*/  LEA.HI.SX32 R50, R53, R86, 0x1b ;  /* 0x0000005635327211 */ /* 0x000fe400078fdaff */
[----:B------:R-:W-:Y:S01]  /*7d70*/  LEA R110, R110, R85, 0x2 ;  /* 0x000000556e6e7211 */ /* 0x000fe200078e10ff */
[----:B------:R-:W-:Y:S06]  /*7d80*/  @!P1 BRA `(.L_x_2443) ;  /* 0x0000000000049947 */ /* 0x000fec0003800000 */
[----:B-1----:R2:W-:Y:S02]  /*7d90*/  REDG.E.ADD.F32.FTZ.RN.STRONG.GPU desc[UR20][R48.64+-0x1600], R51 ;  /* 0xffea0033300079a6 */ /* 0x0025e4000c10f394 */
.L_x_2443:
[----:B------:R-:W-:Y:S05]  /*7da0*/  BSYNC B0 ;  /* 0x0000000000007941 */ /* 0x000fea0003800000 */
.L_x_2442:
[----:B-12---:R1:W2:Y:S01]  /*7db0*/  LDS R51, [R110+0x1c90] ;  /* 0x001c90006e337984 */ /* 0x0062a20000000800 */
[----:B------:R-:W-:Y:S01]  /*7dc0*/  BSSY B0, `(.L_x_2444) ;  /* 0x0000006000007945 */ /* 0x000fe20003800000 */
[----:B0-----:R-:W-:Y:S02]  /*7dd0*/  LEA.HI.SX32 R52, R55, R86, 0x1b ;  /* 0x0000005637347211 */ /* 0x001fe400078fdaff */
[----:B------:R-:W-:Y:S02]  /*7de0*/  IADD3 R53, R86, 0x480, RZ ;  /* 0x0000048056357810 */ /* 0x000fe40007ffe0ff */
[----:B------:R-:W-:Y:S01]  /*7df0*/  LEA R55, R50, R85, 0x2 ;  /* 0x0000005532377211 */ /* 0x000fe200078e10ff */
[----:B------:R-:W-:Y:S06]  /*7e00*/  @!P2 BRA `(.L_x_2445) ;  /* 0x000000000004a947 */ /* 0x000fec0003800000 */
[----:B--2---:R0:W-:Y:S02]  /*7e10*/  REDG.E.ADD.F32.FTZ.RN.STRONG.GPU desc[UR20][R48.64+-0x1400], R51 ;  /* 0xffec0033300079a6 */ /* 0x0041e4000c10f394 */
.L_x_2445:
[----:B------:R-:W-:Y:S05]  /*7e20*/  BSYNC B0 ;  /* 0x0000000000007941 */ /* 0x000fea0003800000 */
.L_x_2444:
[----:B0-2---:R0:W2:Y:S01]  /*7e30*/  LDS R51, [R55+0x1e90] ;  /* 0x001e900037337984 */ /* 0x0050a20000000800 */
[----:B------:R-:W-:Y:S01]  /*7e40*/  BSSY B0, `(.L_x_2446) ;  /* 0x0000005000007945 */ /* 0x000fe20003800000 */
[----:B------:R-:W-:Y:S02]  /*7e50*/  LEA.HI.SX32 R50, R53, R86, 0x1b ;  /* 0x0000005635327211 */ /* 0x000fe400078fdaff */
[----:B------:R-:W-:Y:S01]  /*7e60*/  LEA R52, R52, R85, 0x2 ;  /* 0x0000005534347211 */ /* 0x000fe200078e10ff */
[----:B------:R-:W-:Y:S06]  /*7e70*/  @!P3 BRA `(.L_x_2447) ;  /* 0x000000000004b947 */ /* 0x000fec0003800000 */
[----:B--2---:R3:W-:Y:S02]  /*7e80*/  REDG.E.ADD.F32.FTZ.RN.STRONG.GPU desc[UR20][R48.64+-0x1200], R51 ;  /* 0xffee0033300079a6 */ /* 0x0047e4000c10f394 */
.L_x_2447:
[----:B------:R-:W-:Y:S05]  /*7e90*/  BSYNC B0 ;  /* 0x0000000000007941 */ /* 0x000fea0003800000 */
.L_x_2446:
[----:B--23--:R2:W3:Y:S01]  /*7ea0*/  LDS R51, [R52+0x2090] ;  /* 0x0020900034337984 */ /* 0x00c4e20000000800 */
[----:B------:R-:W-:Y:S01]  /*7eb0*/  BSSY B0, `(.L_x_2448) ;  /* 0x0000004000007945 */ /* 0x000fe20003800000 */
[----:B------:R-:W-:-:S03]  /*7ec0*/  LEA R50, R50, R85, 0x2 ;  /* 0x0000005532327211 */ /* 0x000fc600078e10ff */
[----:B------:R-:W-:Y:S05]  /*7ed0*/  @!P4 BRA `(.L_x_2449) ;  /* 0x000000000004c947 */ /* 0x000fea0003800000 */
[----:B---3--:R4:W-:Y:S02]  /*7ee0*/  REDG.E.ADD.F32.FTZ.RN.STRONG.GPU desc[UR20][R48.64+-0x1000], R51 ;  /* 0xfff00033300079a6 */ /* 0x0089e4000c10f394 */
.L_x_2449:
[----:B------:R-:W-:Y:S05]  /*7ef0*/  BSYNC B0 ;  /* 0x0000000000007941 */ /* 0x000fea0003800000 */
.L_x_2448:
[----:B---34-:R3:W4:Y:S01]  /*7f00*/  LDS R51, [R50+0x2290] ;  /* 0x0022900032337984 */ /* 0x0187220000000800 */
[----:B------:R-:W-:Y:S01]  /*7f10*/  BSSY B0, `(.L_x_2450) ;  /* 0x0000005000007945 */ /* 0x000fe20003800000 */
[C---:B------:R-:W-:Y:S02]  /*7f20*/  IADD3 R53, R86.reuse, 0x500, RZ ;  /* 0x0000050056357810 */ /* 0x040fe40007ffe0ff */
[----:B0-----:R-:W-:Y:S01]  /*7f30*/  IADD3 R55, R86, 0x580, RZ ;  /* 0x0000058056377810 */ /* 0x001fe20007ffe0ff */
[----:B------:R-:W-:Y:S06]  /*7f40*/  @!P5 BRA `(.L_x_2451) ;  /* 0x000000000004d947 */ /* 0x000fec0003800000 */
[----:B----4-:R0:W-:Y:S02]  /*7f50*/  REDG.E.ADD.F32.FTZ.RN.STRONG.GPU desc[UR20][R48.64+-0xe00], R51 ;  /* 0xfff20033300079a6 */ /* 0x0101e4000c10f394 */
.L_x_2451:
[----:B------:R-:W-:Y:S05]  /*7f60*/  BSYNC B0 ;  /* 0x0000000000007941 */ /* 0x000fea0003800000 */
.L_x_2450:
        /* <DEDUP_REMOVED lines=17> */
.L_x_2453:
[----:B------:R-:W-:Y:S05]  /*8080*/  BSYNC B0 ;  /* 0x0000000000007941 */ /* 0x000fea0003800000 */
.L_x_2452:
[----:B01----:R0:W1:Y:S01]  /*8090*/  LDS R51, [R52+0x2690] ;  /* 0x0026900034337984 */ /* 0x0030620000000800 */
[----:B------:R-:W-:Y:S01]  /*80a0*/  BSSY B0, `(.L_x_2454) ;  /* 0x0000006000007945 */ /* 0x000fe20003800000 */
[----:B------:R-:W-:Y:S02]  /*80b0*/  IADD3 R55, R86, 0x700, RZ ;  /* 0x0000070056377810 */ /* 0x000fe40007ffe0ff */
[----:B------:R-:W-:Y:S02]  /*80c0*/  LEA.HI.SX32 R50, R53, R86, 0x1b ;  /* 0x0000005635327211 */ /* 0x000fe400078fdaff */
[----:B------:R-:W-:Y:S01]  /*80d0*/  LEA R110, R110, R85, 0x2 ;  /* 0x000000556e6e7211 */ /* 0x000fe200078e10ff */
[----:B------:R-:W-:Y:S06]  /*80e0*/  @!P1 BRA `(.L_x_2455) ;  /* 0x0000000000049947 */ /* 0x000fec0003800000 */
[----:B-1----:R2:W-:Y:S02]  /*80f0*/  REDG.E.ADD.F32.FTZ.RN.STRONG.GPU desc[UR20][R48.64+-0xa00], R51 ;  /* 0xfff60033300079a6 */ /* 0x0025e4000c10f394 */
.L_x_2455:
[----:B------:R-:W-:Y:S05]  /*8100*/  BSYNC B0 ;  /* 0x0000000000007941 */ /* 0x000fea0003800000 */
.L_x_2454:
[----:B-12---:R1:W2:Y:S01]  /*8110*/  LDS R51, [R110+0x2890] ;  /* 0x002890006e337984 */ /* 0x0062a20000000800 */
[----:B------:R-:W-:Y:S01]  /*8120*/  BSSY B0, `(.L_x_2456) ;  /* 0x0000006000007945 */ /* 0x000fe20003800000 */
[----:B0-----:R-:W-:Y:S02]  /*8130*/  LEA.HI.SX32 R52, R55, R86, 0x1b ;  /* 0x0000005637347211 */ /* 0x001fe400078fdaff */
[----:B------:R-:W-:Y:S02]  /*8140*/  IADD3 R53, R86, 0x780, RZ ;  /* 0x0000078056357810 */ /* 0x000fe40007ffe0ff */
[----:B------:R-:W-:Y:S01]  /*8150*/  LEA R55, R50, R85, 0x2 ;  /* 0x0000005532377211 */ /* 0x000fe200078e10ff */
[----:B------:R-:W-:Y:S06]  /*8160*/  @!P2 BRA `(.L_x_2457) ;  /* 0x000000000004a947 */ /* 0x000fec0003800000 */
[----:B--2---:R0:W-:Y:S02]  /*8170*/  REDG.E.ADD.F32.FTZ.RN.STRONG.GPU desc[UR20][R48.64+-0x800], R51 ;  /* 0xfff80033300079a6 */ /* 0x0041e4000c10f394 */
.L_x_2457:
[----:B------:R-:W-:Y:S05]  /*8180*/  BSYNC B0 ;  /* 0x0000000000007941 */ /* 0x000fea0003800000 */
.L_x_2456:
[----:B0-2---:R0:W2:Y:S01]  /*8190*/  LDS R51, [R55+0x2a90] ;  /* 0x002a900037337984 */ /* 0x0050a20000000800 */
[----:B------:R-:W-:Y:S01]  /*81a0*/  BSSY B0, `(.L_x_2458) ;  /* 0x0000005000007945 */ /* 0x000fe20003800000 */
[----:B------:R-:W-:Y:S02]  /*81b0*/  LEA.HI.SX32 R50, R53, R86, 0x1b ;  /* 0x0000005635327211 */ /* 0x000fe400078fdaff */
[----:B------:R-:W-:Y:S01]  /*81c0*/  LEA R52, R52, R85, 0x2 ;  /* 0x0000005534347211 */ /* 0x000fe200078e10ff */
[----:B------:R-:W-:Y:S06]  /*81d0*/  @!P3 BRA `(.L_x_2459) ;  /* 0x000000000004b947 */ /* 0x000fec0003800000 */
[----:B--2---:R3:W-:Y:S02]  /*81e0*/  REDG.E.ADD.F32.FTZ.RN.STRONG.GPU desc[UR20][R48.64+-0x600], R51 ;  /* 0xfffa0033300079a6 */ /* 0x0047e4000c10f394 */
.L_x_2459:
[----:B------:R-:W-:Y:S05]  /*81f0*/  BSYNC B0 ;  /* 0x0000000000007941 */ /* 0x000fea0003800000 */
.L_x_2458:
[----:B--23--:R2:W3:Y:S01]  /*8200*/  LDS R51, [R52+0x2c90] ;  /* 0x002c900034337984 */ /* 0x00c4e20000000800 */
[----:B------:R-:W-:Y:S01]  /*8210*/  BSSY B0, `(.L_x_2460) ;  /* 0x0000004000007945 */ /* 0x000fe20003800000 */
[----:B------:R-:W-:-:S03]  /*8220*/  LEA R50, R50, R85, 0x2 ;  /* 0x0000005532327211 */ /* 0x000fc600078e10ff */
[----:B------:R-:W-:Y:S05]  /*8230*/  @!P4 BRA `(.L_x_2461) ;  /* 0x000000000004c947 */ /* 0x000fea0003800000 */
[----:B---3--:R4:W-:Y:S02]  /*8240*/  REDG.E.ADD.F32.FTZ.RN.STRONG.GPU desc[UR20][R48.64+-0x400], R51 ;  /* 0xfffc0033300079a6 */ /* 0x0089e4000c10f394 */
.L_x_2461:
[----:B------:R-:W-:Y:S05]  /*8250*/  BSYNC B0 ;  /* 0x0000000000007941 */ /* 0x000fea0003800000 */
.L_x_2460:
[----:B---34-:R3:W4:Y:S01]  /*8260*/  LDS R51, [R50+0x2e90] ;  /* 0x002e900032337984 */ /* 0x0187220000000800 */
[----:B------:R-:W-:Y:S04]  /*8270*/  BSSY B0, `(.L_x_2462) ;  /* 0x0000003000007945 */ /* 0x000fe80003800000 */
[----:B------:R-:W-:Y:S05]  /*8280*/  @!P5 BRA `(.L_x_2463) ;  /* 0x000000000004d947 */ /* 0x000fea0003800000 */
[----:B----4-:R4:W-:Y:S02]  /*8290*/  REDG.E.ADD.F32.FTZ.RN.STRONG.GPU desc[UR20][R48.64+-0x200], R51 ;  /* 0xfffe0033300079a6 */ /* 0x0109e4000c10f394 */
.L_x_2463:
[----:B------:R-:W-:Y:S05]  /*82a0*/  BSYNC B0 ;  /* 0x0000000000007941 */ /* 0x000fea0003800000 */
.L_x_2462:
[----:B----4-:R-:W4:Y:S01]  /*82b0*/  LDL R48, [R1+0x2c] ;  /* 0x00002c0001307983 */ /* 0x010f220000100800 */
[----:B---3--:R-:W3:Y:S03]  /*82c0*/  S2R R50, SR_LANEID ;  /* 0x0000000000327919 */ /* 0x008ee60000000000 */
[----:B------:R-:W5:Y:S04]  /*82d0*/  SHFL.DOWN PT, R49, R54, 0x1, 0x1f ;  /* 0x08201f0036317f89 */ /* 0x000f6800000e0000 */
[----:B------:R-:W0:Y:S01]  /*82e0*/  SHFL.DOWN PT, R51, R126, 0x1, 0x1f ;  /* 0x08201f007e337f89 */ /* 0x000e2200000e0000 */
[----:B---3--:R-:W-:-:S13]  /*82f0*/  ISETP.GT.AND P1, PT, R50, 0x1e, PT ;  /* 0x0000001e3200780c */ /* 0x008fda0003f24270 */
[----:B-----5:R-:W-:Y:S01]  /*8300*/  @!P1 FADD.FTZ R54, R54, R49 ;  /* 0x0000003136369221 */ /* 0x020fe20000010000 */
        /* <DEDUP_REMOVED lines=29> */
[----:B--2---:R-:W-:Y:S02]  /*84e0*/  MOV R52, R54 ;  /* 0x0000003600347202 */ /* 0x004fe40000000f00 */
        /* <DEDUP_REMOVED lines=30> */
[----:B------:R-:W2:Y:S01]  /*86d0*/  S2UR UR47, SR_CgaCtaId ;  /* 0x00000000002f79c3 */ /* 0x000ea20000008800 */
[----:B------:R-:W-:Y:S01]  /*86e0*/  UMOV UR46, 0x400 ;  /* 0x00000400002e7882 */ /* 0x000fe20000000000 */
[----:B------:R-:W-:Y:S01]  /*86f0*/  UISETP.NE.AND UP0, UPT, UR48, UR53, UPT ;  /* 0x000000353000728c */ /* 0x000fe2000bf05270 */
[----:B------:R-:W-:-:S05]  /*8700*/  MOV R54, UR7 ;  /* 0x0000000700367c02 */ /* 0x000fca0008000f00 */
[----:B------:R-:W-:Y:S01]  /*8710*/  PLOP3.LUT P0, PT, PT, PT, UP0, 0x80, 0x0 ;  /* 0x000000000000781c */ /* 0x000fe20003f0f008 */
[----:B--2---:R-:W-:-:S06]  /*8720*/  ULEA UR46, UR47, UR46, 0x18 ;  /* 0x0000002e2f2e7291 */ /* 0x004fcc000f8ec03f */
        /* <DEDUP_REMOVED lines=16> */
.L_x_2465:
[----:B------:R-:W-:Y:S05]  /*8830*/  BSYNC B0 ;  /* 0x0000000000007941 */ /* 0x000fea0003800000 */
.L_x_2464:
[----:B------:R-:W-:Y:S02]  /*8840*/  UIADD3 UR7, UR7, 0x1, URZ ;  /* 0x0000000107077890 */ /* 0x000fe4000fffe03f */
[----:B------:R-:W-:Y:S02]  /*8850*/  UIADD3 UR8, UP1, UR8, 0x1, URZ ;  /* 0x0000000108087890 */ /* 0x000fe4000ff3e03f */
[----:B------:R-:W-:Y:S02]  /*8860*/  UISETP.GE.AND UP0, UPT, UR7, UR54, UPT ;  /* 0x000000360700728c */ /* 0x000fe4000bf06270 */
[----:B------:R-:W-:-:S04]  /*8870*/  UIADD3.X UR9, URZ, UR9, URZ, UP1, !UPT ;  /* 0x000000093f097290 */ /* 0x000fc80008ffe43f */
[----:B------:R-:W-:-:S13]  /*8880*/  PLOP3.LUT P0, PT, PT, PT, UP0, 0x80, 0x0 ;  /* 0x000000000000781c */ /* 0x000fda0003f0f008 */
[----:B------:R-:W-:Y:S05]  /*8890*/  @!P0 BRA `(.L_x_2466) ;  /* 0xffffffc400f08947 */ /* 0x000fea000383ffff */
.L_x_2422:
[----:B------:R-:W-:Y:S01]  /*88a0*/  BAR.SYNC.DEFER_BLOCKING 0x0 ;  /* 0x0000000000007b1d */ /* 0x000fe20000010000 */
[----:B0-----:R-:W-:-:S04]  /*88b0*/  SHF.L.U32 R48, R86, 0x1, RZ ;  /* 0x0000000156307819 */ /* 0x001fc800000006ff */
[----:B------:R-:W-:Y:S02]  /*88c0*/  LOP3.LUT R48, R48, 0xffffffc0, RZ, 0xc0, !PT ;  /* 0xffffffc030307812 */ /* 0x000fe400078ec0ff */
[----:B------:R-:W-:Y:S01]  /*88d0*/  MOV R2, UR14 ;  /* 0x0000000e00027c02 */ /* 0x000fe20008000f00 */
[----:B------:R-:W3:Y:S01]  /*88e0*/  LDL.LU R50, [R1+0x34] ;  /* 0x0000340001327983 */ /* 0x000ee20000300800 */
[----:B------:R-:W-:Y:S02]  /*88f0*/  LOP3.LUT R48, R48, 0x1f, R86, 0xf8, !PT ;  /* 0x0000001f30307812 */ /* 0x000fe400078ef856 */
[----:B------:R-:W-:Y:S01]  /*8900*/  MOV R3, UR15 ;  /* 0x0000000f00037c02 */ /* 0x000fe20008000f00 */
[----:B------:R-:W4:Y:S01]  /*8910*/  LDL.LU R49, [R1+0x30] ;  /* 0x0000300001317983 */ /* 0x000f220000300800 */
[----:B------:R-:W-:Y:S02]  /*8920*/  USHF.R.S32.HI UR34, URZ, 0x1f, UR52 ;  /* 0x0000001f3f227899 */ /* 0x000fe40008011434 */
[----:B------:R-:W-:Y:S01]  /*8930*/  ULEA UR8, UR48, 0xfffff800, 0xb ;  /* 0xfffff80030087891 */ /* 0x000fe2000f8e583f */
[----:B------:R-:W-:Y:S01]  /*8940*/  IMAD.WIDE R2, R48, 0x10, R2 ;  /* 0x0000001030027825 */ /* 0x000fe200078e0202 */
[----:B------:R-:W-:Y:S01]  /*8950*/  ULDC.64 UR28, c[0x0][0x388] ;  /* 0x0000e200001c7ab9 */ /* 0x000fe20000000a00 */
[----:B------:R-:W-:Y:S01]  /*8960*/  USHF.R.S32.HI UR31, URZ, 0x1f, UR10 ;  /* 0x0000001f3f1f7899 */ /* 0x000fe2000801140a */
[----:B------:R-:W-:-:S02]  /*8970*/  ULDC.64 UR32, c[0x0][0x390] ;  /* 0x0000e40000207ab9 */ /* 0x000fc40000000a00 */
[----:B------:R-:W5:Y:S04]  /*8980*/  LDG.E.128 R36, desc[UR20][R2.64] ;  /* 0x0000001402247981 */ /* 0x000f68000c1e1d00 */
[----:B------:R-:W2:Y:S01]  /*8990*/  LDG.E.128 R40, desc[UR20][R2.64+0x200] ;  /* 0x0002001402287981 */ /* 0x000ea2000c1e1d00 */
[----:B------:R-:W-:Y:S02]  /*89a0*/  UIMAD UR7, UR34, UR28, URZ ;  /* 0x0000001c220772a4 */ /* 0x000fe4000f8e023f */
[----:B------:R-:W-:Y:S02]  /*89b0*/  USHF.R.S32.HI UR9, URZ, 0x1f, UR8 ;  /* 0x0000001f3f097899 */ /* 0x000fe40008011408 */
[----:B------:R-:W-:Y:S02]  /*89c0*/  UIMAD UR7, UR52, UR29, UR7 ;  /* 0x0000001d340772a4 */ /* 0x000fe4000f8e0207 */
[----:B------:R-:W-:-:S02]  /*89d0*/  UIMAD.WIDE.U32 UR28, UR52, UR28, UR8 ;  /* 0x0000001c341c72a5 */ /* 0x000fc4000f8e0008 */
[----:B------:R-:W-:Y:S02]  /*89e0*/  UIMAD UR30, UR31, UR32, URZ ;  /* 0x000000201f1e72a4 */ /* 0x000fe4000f8e023f */
[----:B------:R-:W-:Y:S02]  /*89f0*/  UIADD3 UR29, UR29, UR7, URZ ;  /* 0x000000071d1d7290 */ /* 0x000fe4000fffe03f */
[----:B------:R-:W-:Y:S02]  /*8a00*/  UIMAD UR30, UR10, UR33, UR30 ;  /* 0x000000210a1e72a4 */ /* 0x000fe4000f8e021e */
[----:B------:R-:W-:Y:S02]  /*8a10*/  UIMAD.WIDE.U32 UR28, UR10, UR32, UR28 ;  /* 0x000000200a1c72a5 */ /* 0x000fe4000f8e001c */
[----:B------:R-:W-:Y:S01]  /*8a20*/  UIADD3 UR18, UP2, UR18, -0x1000, URZ ;  /* 0xfffff00012127890 */ /* 0x000fe2000ff5e03f */
[----:B------:R-:W-:Y:S01]  /*8a30*/  ULDC.64 UR32, c[0x0][0x3e0] ;  /* 0x0000f80000207ab9 */ /* 0x000fe20000000a00 */
[----:B------:R-:W-:-:S02]  /*8a40*/  UIADD3 UR29, UR29, UR30, URZ ;  /* 0x0000001e1d1d7290 */ /* 0x000fc4000fffe03f */
[----:B------:R-:W-:Y:S02]  /*8a50*/  ULEA UR7, UP0, UR28, UR32, 0x1 ;  /* 0x000000201c077291 */ /* 0x000fe4000f80083f */
[----:B------:R-:W-:Y:S02]  /*8a60*/  UIADD3 UR16, UP3, UR16, -0x1000, URZ ;  /* 0xfffff00010107890 */ /* 0x000fe4000ff7e03f */
[----:B------:R-:W-:Y:S02]  /*8a70*/  ULEA.HI.X UR28, UR28, UR33, UR29, 0x1, UP0 ;  /* 0x000000211c1c7291 */ /* 0x000fe400080f0c1d */
[----:B------:R-:W-:Y:S02]  /*8a80*/  UIADD3 UR12, UP4, UR12, -0x1000, URZ ;  /* 0xfffff0000c0c7890 */ /* 0x000fe4000ff9e03f */
[----:B------:R-:W-:Y:S02]  /*8a90*/  UIADD3 UR14, UP1, UR14, -0x1000, URZ ;  /* 0xfffff0000e0e7890 */ /* 0x000fe4000ff3e03f */
[----:B------:R-:W-:-:S02]  /*8aa0*/  UIADD3 UR6, UR6, 0x1, URZ ;  /* 0x0000000106067890 */ /* 0x000fc4000fffe03f */
[----:B------:R-:W-:Y:S02]  /*8ab0*/  UIADD3.X UR19, UR19, -0x1, URZ, UP2, !UPT ;  /* 0xffffffff13137890 */ /* 0x000fe400097fe43f */
[----:B------:R-:W-:Y:S02]  /*8ac0*/  UIADD3.X UR17, UR17, -0x1, URZ, UP3, !UPT ;  /* 0xffffffff11117890 */ /* 0x000fe40009ffe43f */
[----:B------:R-:W-:Y:S02]  /*8ad0*/  UIADD3.X UR13, UR13, -0x1, URZ, UP4, !UPT ;  /* 0xffffffff0d0d7890 */ /* 0x000fe4000a7fe43f */
[----:B------:R-:W-:Y:S01]  /*8ae0*/  UIADD3.X UR15, UR15, -0x1, URZ, UP1, !UPT ;  /* 0xffffffff0f0f7890 */ /* 0x000fe20008ffe43f */
[----:B-----5:R-:W-:Y:S04]  /*8af0*/  STS.128 [R84], R36 ;  /* 0x0000002454007388 */ /* 0x020fe80000000c00 */
[----:B--2---:R-:W-:Y:S01]  /*8b00*/  STS.128 [R84+0x200], R40 ;  /* 0x0002002854007388 */ /* 0x004fe20000000c00 */
[----:B------:R-:W-:-:S03]  /*8b10*/  NOP ;  /* 0x0000000000007918 */ /* 0x000fc60000000000 */
[----:B------:R-:W0:Y:S04]  /*8b20*/  LDS.128 R36, [R83] ;  /* 0x0000000053247984 */ /* 0x000e280000000c00 */
[----:B------:R-:W2:Y:S01]  /*8b30*/  LDS.128 R80, [R83+0x10] ;  /* 0x0000100053507984 */ /* 0x000ea20000000c00 */
[----:B0-----:R-:W-:Y:S02]  /*8b40*/  HADD2.F32 R0, -RZ, R36.H0_H0 ;  /* 0x20000024ff007230 */ /* 0x001fe40000004100 */
[----:B------:R-:W-:Y:S02]  /*8b50*/  HADD2.F32 R44, -RZ, R37.H0_H0 ;  /* 0x20000025ff2c7230 */ /* 0x000fe40000004100 */
[----:B------:R-:W-:Y:S02]  /*8b60*/  HADD2.F32 R40, -RZ, R38.H0_H0 ;  /* 0x20000026ff287230 */ /* 0x000fe40000004100 */
[----:B------:R-:W-:Y:S01]  /*8b70*/  FADD.FTZ R45, R0, UR5 ;  /* 0x00000005002d7e21 */ /* 0x000fe20008010000 */
[----:B------:R-:W-:-:S02]  /*8b80*/  HADD2.F32 R0, -RZ, R36.H1_H1 ;  /* 0x30000024ff007230 */ /* 0x000fc40000004100 */
[----:B------:R-:W-:Y:S01]  /*8b90*/  FADD.FTZ R44, R44, UR5 ;  /* 0x000000052c2c7e21 */ /* 0x000fe20008010000 */
[----:B------:R-:W-:Y:S02]  /*8ba0*/  HADD2.F32 R38, -RZ, R38.H1_H1 ;  /* 0x30000026ff267230 */ /* 0x000fe40000004100 */
[----:B------:R-:W-:Y:S01]  /*8bb0*/  FADD.FTZ R42, R40, UR5 ;  /* 0x00000005282a7e21 */ /* 0x000fe20008010000 */
[----:B------:R-:W-:Y:S01]  /*8bc0*/  BAR.SYNC.DEFER_BLOCKING 0x0 ;  /* 0x0000000000007b1d */ /* 0x000fe20000010000 */
[----:B------:R-:W-:Y:S01]  /*8bd0*/  FADD.FTZ R46, R0, UR5 ;  /* 0x00000005002e7e21 */ /* 0x000fe20008010000 */
[----:B------:R-:W-:Y:S01]  /*8be0*/  FSETP.GTU.FTZ.AND P2, PT, R45, 20, PT ;  /* 0x41a000002d00780b */ /* 0x000fe20003f5c000 */
[----:B------:R-:W-:Y:S01]  /*8bf0*/  HADD2.F32 R0, -RZ, R37.H1_H1 ;  /* 0x30000025ff007230 */ /* 0x000fe20000004100 */
[----:B------:R-:W-:Y:S01]  /*8c00*/  FSETP.GTU.FTZ.AND P0, PT, R44, 20, PT ;  /* 0x41a000002c00780b */ /* 0x000fe20003f1c000 */
[----:B------:R-:W-:Y:S01]  /*8c10*/  FADD.FTZ R38, R38, UR5 ;  /* 0x0000000526267e21 */ /* 0x000fe20008010000 */
[----:B------:R-:W-:-:S02]  /*8c20*/  FSETP.GTU.FTZ.AND P1, PT, R46, 20, PT ;  /* 0x41a000002e00780b */ /* 0x000fc40003f3c000 */
[----:B------:R-:W-:Y:S01]  /*8c30*/  FADD.FTZ R37, R0, UR5 ;  /* 0x0000000500257e21 */ /* 0x000fe20008010000 */
[----:B------:R-:W-:Y:S02]  /*8c40*/  FSETP.GTU.FTZ.AND P6, PT, R42, 20, PT ;  /* 0x41a000002a00780b */ /* 0x000fe40003fdc000 */
[----:B------:R-:W-:Y:S02]  /*8c50*/  FSETP.GTU.FTZ.AND P5, PT, R38, 20, PT ;  /* 0x41a000002600780b */ /* 0x000fe40003fbc000 */
[----:B------:R-:W-:Y:S02]  /*8c60*/  FSETP.GTU.FTZ.AND P4, PT, R37, 20, PT ;  /* 0x41a000002500780b */ /* 0x000fe40003f9c000 */
[----:B------:R-:W-:Y:S02]  /*8c70*/  @!P2 FMUL.FTZ R0, R45, -1.4426950216293334961 ;  /* 0xbfb8aa3b2d00a820 */ /* 0x000fe40000410000 */
[----:B------:R-:W-:Y:S02]  /*8c80*/  @!P0 FMUL.FTZ R36, R44, -1.4426950216293334961 ;  /* 0xbfb8aa3b2c248820 */ /* 0x000fe40000410000 */
[----:B------:R-:W-:-:S02]  /*8c90*/  @!P1 FMUL.FTZ R3, R46, -1.4426950216293334961 ;  /* 0xbfb8aa3b2e039820 */ /* 0x000fc40000410000 */
[----:B------:R-:W0:Y:S05]  /*8ca0*/  @!P2 MUFU.EX2 R0, R0 ;  /* 0x000000000000a308 */ /* 0x000e2a0000000800 */
[----:B------:R-:W-:-:S03]  /*8cb0*/  @!P4 FMUL.FTZ R37, R37, -1.4426950216293334961 ;  /* 0xbfb8aa3b2525c820 */ /* 0x000fc60000410000 */
[----:B------:R-:W5:Y:S08]  /*8cc0*/  @!P1 MUFU.EX2 R3, R3 ;  /* 0x0000000300039308 */ /* 0x000f700000000800 */
[----:B------:R-:W1:Y:S01]  /*8cd0*/  @!P0 MUFU.EX2 R36, R36 ;  /* 0x0000002400248308 */ /* 0x000e620000000800 */
[----:B0-----:R-:W-:Y:S01]  /*8ce0*/  @!P2 FADD.FTZ R2, R0, 1 ;  /* 0x3f8000000002a421 */ /* 0x001fe20000010000 */
[----:B------:R-:W-:-:S02]  /*8cf0*/  HADD2.F32 R0, -RZ, R39.H0_H0 ;  /* 0x20000027ff007230 */ /* 0x000fc40000004100 */
[----:B------:R-:W-:-:S03]  /*8d00*/  HADD2.F32 R39, -RZ, R39.H1_H1 ;  /* 0x30000027ff277230 */ /* 0x000fc60000004100 */
[----:B------:R-:W-:Y:S01]  /*8d10*/  FADD.FTZ R44, R0, UR5 ;  /* 0x00000005002c7e21 */ /* 0x000fe20008010000 */
[----:B------:R0:W3:Y:S01]  /*8d20*/  @!P2 MUFU.RCP R41, R2 ;  /* 0x000000020029a308 */ /* 0x0000e20000001000 */
[----:B-----5:R-:W-:Y:S01]  /*8d30*/  @!P1 FADD.FTZ R3, R3, 1 ;  /* 0x3f80000003039421 */ /* 0x020fe20000010000 */
[----:B------:R-:W-:Y:S01]  /*8d40*/  FADD.FTZ R39, R39, UR5 ;  /* 0x0000000527277e21 */ /* 0x000fe20008010000 */
[----:B------:R-:W-:Y:S01]  /*8d50*/  @!P6 FMUL.FTZ R0, R42, -1.4426950216293334961 ;  /* 0xbfb8aa3b2a00e820 */ /* 0x000fe20000410000 */
[----:B------:R-:W-:-:S04]  /*8d60*/  FSETP.GTU.FTZ.AND P3, PT, R44, 20, PT ;  /* 0x41a000002c00780b */ /* 0x000fc80003f7c000 */
[----:B------:R2:W5:Y:S01]  /*8d70*/  @!P1 MUFU.RCP R40, R3 ;  /* 0x0000000300289308 */ /* 0x0005620000001000 */
[----:B0-----:R-:W-:Y:S01]  /*8d80*/  @!P5 FMUL.FTZ R2, R38, -1.4426950216293334961 ;  /* 0xbfb8aa3b2602d820 */ /* 0x001fe20000410000 */
[----:B-1----:R-:W-:-:S06]  /*8d90*/  @!P0 FADD.FTZ R36, R36, 1 ;  /* 0x3f80000024248421 */ /* 0x002fcc0000010000 */
[----:B------:R-:W0:Y:S01]  /*8da0*/  @!P5 MUFU.EX2 R2, R2 ;  /* 0x000000020002d308 */ /* 0x000e220000000800 */
[--C-:B--2---:R-:W-:Y:S02]  /*8db0*/  HADD2.F32 R3, -RZ, R80.reuse.H0_H0 ;  /* 0x20000050ff037230 */ /* 0x104fe40000004100 */
[----:B---3--:R-:W-:Y:S01]  /*8dc0*/  @!P2 FMUL.FTZ R20, R20, R41 ;  /* 0x000000291414a220 */ /* 0x008fe20000410000 */
[----:B------:R-:W-:Y:S01]  /*8dd0*/  FSETP.GTU.FTZ.AND P2, PT, R39, 20, PT ;  /* 0x41a000002700780b */ /* 0x000fe20003f5c000 */
[----:B------:R-:W-:Y:S02]  /*8de0*/  HADD2.F32 R80, -RZ, R80.H1_H1 ;  /* 0x30000050ff507230 */ /* 0x000fe40000004100 */
[----:B------:R-:W-:Y:S01]  /*8df0*/  FADD.FTZ R38, R3, UR5 ;  /* 0x0000000503267e21 */ /* 0x000fe20008010000 */
[----:B------:R-:W-:Y:S01]  /*8e00*/  @!P3 FMUL.FTZ R3, R44, -1.4426950216293334961 ;  /* 0xbfb8aa3b2c03b820 */ /* 0x000fe20000410000 */
[----:B------:R1:W2:Y:S01]  /*8e10*/  @!P0 MUFU.RCP R43, R36 ;  /* 0x00000024002b8308 */ /* 0x0002a20000001000 */
[----:B-----5:R-:W-:Y:S01]  /*8e20*/  @!P1 FMUL.FTZ R21, R21, R40 ;  /* 0x0000002815159220 */ /* 0x020fe20000410000 */
[----:B------:R-:W-:Y:S01]  /*8e30*/  FADD.FTZ R80, R80, UR5 ;  /* 0x0000000550507e21 */ /* 0x000fe20008010000 */
[----:B------:R-:W-:Y:S01]  /*8e40*/  FSETP.GTU.FTZ.AND P1, PT, R38, 20, PT ;  /* 0x41a000002600780b */ /* 0x000fe20003f3c000 */
[----:B------:R-:W-:-:S02]  /*8e50*/  HADD2.F32 R41, -RZ, R81.H0_H0 ;  /* 0x20000051ff297230 */ /* 0x000fc40000004100 */
[----:B------:R-:W-:Y:S02]  /*8e60*/  HADD2.F32 R81, -RZ, R81.H1_H1 ;  /* 0x30000051ff517230 */ /* 0x000fe40000004100 */
[----:B------:R-:W3:Y:S01]  /*8e70*/  @!P4 MUFU.EX2 R37, R37 ;  /* 0x000000250025c308 */ /* 0x000ee20000000800 */
[----:B0-----:R-:W-:Y:S01]  /*8e80*/  @!P5 FADD.FTZ R2, R2, 1 ;  /* 0x3f8000000202d421 */ /* 0x001fe20000010000 */
[----:B-1----:R-:W-:Y:S01]  /*8e90*/  @!P2 FMUL.FTZ R36, R39, -1.4426950216293334961 ;  /* 0xbfb8aa3b2724a820 */ /* 0x002fe20000410000 */
[----:B------:R-:W-:Y:S01]  /*8ea0*/  FADD.FTZ R41, R41, UR5 ;  /* 0x0000000529297e21 */ /* 0x000fe20008010000 */
[----:B------:R-:W-:-:S04]  /*8eb0*/  FADD.FTZ R81, R81, UR5 ;  /* 0x0000000551517e21 */ /* 0x000fc80008010000 */
[----:B------:R-:W-:Y:S01]  /*8ec0*/  @!P1 FMUL.FTZ R38, R38, -1.4426950216293334961 ;  /* 0xbfb8aa3b26269820 */ /* 0x000fe20000410000 */
[----:B------:R-:W0:Y:S01]  /*8ed0*/  @!P6 MUFU.EX2 R0, R0 ;  /* 0x000000000000e308 */ /* 0x000e220000000800 */
[----:B--2---:R-:W-:Y:S01]  /*8ee0*/  @!P0 FMUL.FTZ R22, R22, R43 ;  /* 0x0000002b16168220 */ /* 0x004fe20000410000 */
[----:B------:R-:W-:-:S06]  /*8ef0*/  FSETP.GTU.FTZ.AND P0, PT, R80, 20, PT ;  /* 0x41a000005000780b */ /* 0x000fcc0003f1c000 */
[----:B------:R-:W1:Y:S01]  /*8f00*/  @!P1 MUFU.EX2 R38, R38 ;  /* 0x0000002600269308 */ /* 0x000e620000000800 */
[----:B---3--:R-:W-:-:S06]  /*8f10*/  @!P4 FADD.FTZ R37, R37, 1 ;  /* 0x3f8000002525c421 */ /* 0x008fcc0000010000 */
[----:B------:R-:W-:Y:S01]  /*8f20*/  @!P0 FMUL.FTZ R39, R80, -1.4426950216293334961 ;  /* 0xbfb8aa3b50278820 */ /* 0x000fe20000410000 */
[----:B------:R-:W2:Y:S01]  /*8f30*/  @!P3 MUFU.EX2 R3, R3 ;  /* 0x000000030003b308 */ /* 0x000ea20000000800 */
[----:B0-----:R-:W-:-:S07]  /*8f40*/  @!P6 FADD.FTZ R0, R0, 1 ;  /* 0x3f8000000000e421 */ /* 0x001fce0000010000 */
[----:B------:R-:W0:Y:S01]  /*8f50*/  @!P5 MUFU.RCP R2, R2 ;  /* 0x000000020002d308 */ /* 0x000e220000001000 */
[----:B-1----:R-:W-:-:S07]  /*8f60*/  @!P1 FADD.FTZ R38, R38, 1 ;  /* 0x3f80000026269421 */ /* 0x002fce0000010000 */
[----:B------:R-:W1:Y:S01]  /*8f70*/  @!P2 MUFU.EX2 R36, R36 ;  /* 0x000000240024a308 */ /* 0x000e620000000800 */
[----:B--2---:R-:W-:-:S07]  /*8f80*/  @!P3 FADD.FTZ R3, R3, 1 ;  /* 0x3f8000000303b421 */ /* 0x004fce0000010000 */
[----:B------:R-:W2:Y:S01]  /*8f90*/  @!P4 MUFU.RCP R42, R37 ;  /* 0x00000025002ac308 */ /* 0x000ea20000001000 */
[----:B0-----:R-:W-:Y:S01]  /*8fa0*/  @!P5 FMUL.FTZ R25, R25, R2 ;  /* 0x000000021919d220 */ /* 0x001fe20000410000 */
[--C-:B------:R-:W-:Y:S02]  /*8fb0*/  HADD2.F32 R2, -RZ, R83.reuse.H0_H0 ;  /* 0x20000053ff027230 */ /* 0x100fe40000004100 */
[----:B------:R-:W-:-:S04]  /*8fc0*/  HADD2.F32 R83, -RZ, R83.H1_H1 ;  /* 0x30000053ff537230 */ /* 0x000fc80000004100 */
[----:B------:R0:W3:Y:S01]  /*8fd0*/  @!P1 MUFU.RCP R37, R38 ;  /* 0x0000002600259308 */ /* 0x0000e20000001000 */
[----:B-1----:R-:W-:Y:S01]  /*8fe0*/  @!P2 FADD.FTZ R36, R36, 1 ;  /* 0x3f8000002424a421 */ /* 0x002fe20000010000 */
[----:B------:R-:W-:-:S06]  /*8ff0*/  FADD.FTZ R83, R83, UR5 ;  /* 0x0000000553537e21 */ /* 0x000fcc0008010000 */
[----:B------:R1:W5:Y:S01]  /*9000*/  @!P6 MUFU.RCP R43, R0 ;  /* 0x00000000002be308 */ /* 0x0003620000001000 */
[----:B--2---:R-:W-:Y:S01]  /*9010*/  @!P4 FMUL.FTZ R23, R23, R42 ;  /* 0x0000002a1717c220 */ /* 0x004fe20000410000 */
[----:B------:R-:W-:Y:S01]  /*9020*/  FSETP.GTU.FTZ.AND P4, PT, R41, 20, PT ;  /* 0x41a000002900780b */ /* 0x000fe20003f9c000 */
[----:B------:R-:W-:Y:S01]  /*9030*/  FADD.FTZ R42, R2, UR5 ;  /* 0x00000005022a7e21 */ /* 0x000fe20008010000 */
[----:B0-----:R-:W-:Y:S02]  /*9040*/  F2FP.F16.F32.PACK_AB R38, R14, R15 ;  /* 0x0000000f0e26723e */ /* 0x001fe400000000ff */
[----:B------:R-:W-:Y:S02]  /*9050*/  F2FP.F16.F32.PACK_AB R15, R4, R5 ;  /* 0x00000005040f723e */ /* 0x000fe400000000ff */
[----:B------:R0:W2:Y:S01]  /*9060*/  @!P0 MUFU.EX2 R40, R39 ;  /* 0x0000002700288308 */ /* 0x0000a20000000800 */
[--C-:B-1----:R-:W-:Y:S02]  /*9070*/  HADD2.F32 R0, -RZ, R82.reuse.H0_H0 ;  /* 0x20000052ff007230 */ /* 0x102fe40000004100 */
[----:B---3--:R-:W-:Y:S01]  /*9080*/  @!P1 FMUL.FTZ R28, R28, R37 ;  /* 0x000000251c1c9220 */ /* 0x008fe20000410000 */
[----:B------:R-:W-:Y:S01]  /*9090*/  HADD2.F32 R82, -RZ, R82.H1_H1 ;  /* 0x30000052ff527230 */ /* 0x000fe20000004100 */
[----:B------:R-:W-:-:S02]  /*90a0*/  FSETP.GTU.FTZ.AND P1, PT, R83, 20, PT ;  /* 0x41a000005300780b */ /* 0x000fc40003f3c000 */
[----:B------:R-:W-:Y:S01]  /*90b0*/  F2FP.F16.F32.PACK_AB R37, R16, R17 ;  /* 0x000000111025723e */ /* 0x000fe200000000ff */
[----:B------:R-:W1:Y:S01]  /*90c0*/  @!P3 MUFU.RCP R3, R3 ;  /* 0x000000030003b308 */ /* 0x000e620000001000 */
[----:B0-----:R-:W-:Y:S01]  /*90d0*/  FADD.FTZ R39, R0, UR5 ;  /* 0x0000000500277e21 */ /* 0x001fe20008010000 */
[----:B------:R-:W-:Y:S01]  /*90e0*/  FADD.FTZ R82, R82, UR5 ;  /* 0x0000000552527e21 */ /* 0x000fe20008010000 */
[----:B-----5:R-:W-:Y:S01]  /*90f0*/  @!P6 FMUL.FTZ R24, R24, R43 ;  /* 0x0000002b1818e220 */ /* 0x020fe20000410000 */
[----:B------:R-:W-:Y:S01]  /*9100*/  FSETP.GTU.FTZ.AND P6, PT, R81, 20, PT ;  /* 0x41a000005100780b */ /* 0x000fe20003fdc000 */
[----:B------:R-:W-:Y:S01]  /*9110*/  @!P4 FMUL.FTZ R0, R41, -1.4426950216293334961 ;  /* 0xbfb8aa3b2900c820 */ /* 0x000fe20000410000 */
[----:B------:R-:W-:Y:S02]  /*9120*/  FSETP.GTU.FTZ.AND P5, PT, R39, 20, PT ;  /* 0x41a000002700780b */ /* 0x000fe40003fbc000 */
[----:B------:R-:W0:Y:S01]  /*9130*/  @!P2 MUFU.RCP R36, R36 ;  /* 0x000000240024a308 */ /* 0x000e220000001000 */
[----:B------:R-:W-:Y:S01]  /*9140*/  F2FP.F16.F32.PACK_AB R14, R6, R7 ;  /* 0x00000007060e723e */ /* 0x000fe200000000ff */
[----:B--2---:R-:W-:-:S06]  /*9150*/  @!P0 FADD.FTZ R40, R40, 1 ;  /* 0x3f80000028288421 */ /* 0x004fcc0000010000 */
[----:B------:R-:W2:Y:S01]  /*9160*/  @!P4 MUFU.EX2 R0, R0 ;  /* 0x000000000000c308 */ /* 0x000ea20000000800 */
[----:B-1----:R-:W-:Y:S01]  /*9170*/  @!P3 FMUL.FTZ R26, R26, R3 ;  /* 0x000000031a1ab220 */ /* 0x002fe20000410000 */
[----:B------:R-:W-:Y:S01]  /*9180*/  FSETP.GTU.FTZ.AND P3, PT, R82, 20, PT ;  /* 0x41a000005200780b */ /* 0x000fe20003f7c000 */
[----:B------:R-:W-:Y:S01]  /*9190*/  @!P5 FMUL.FTZ R3, R39, -1.4426950216293334961 ;  /* 0xbfb8aa3b2703d820 */ /* 0x000fe20000410000 */
[----:B------:R-:W-:Y:S01]  /*91a0*/  F2FP.F16.F32.PACK_AB R39, R12, R13 ;  /* 0x0000000d0c27723e */ /* 0x000fe200000000ff */
[----:B------:R-:W-:Y:S01]  /*91b0*/  @!P1 FMUL.FTZ R12, R83, -1.4426950216293334961 ;  /* 0xbfb8aa3b530c9820 */ /* 0x000fe20000410000 */
[----:B------:R-:W-:Y:S01]  /*91c0*/  F2FP.F16.F32.PACK_AB R13, R8, R9 ;  /* 0x00000009080d723e */ /* 0x000fe200000000ff */
[----:B------:R-:W-:Y:S01]  /*91d0*/  @!P6 FMUL.FTZ R2, R81, -1.4426950216293334961 ;  /* 0xbfb8aa3b5102e820 */ /* 0x000fe20000410000 */
[----:B------:R-:W1:Y:S01]  /*91e0*/  @!P0 MUFU.RCP R40, R40 ;  /* 0x0000002800288308 */ /* 0x000e620000001000 */
[----:B0-----:R-:W-:Y:S01]  /*91f0*/  @!P2 FMUL.FTZ R27, R27, R36 ;  /* 0x000000241b1ba220 */ /* 0x001fe20000410000 */
[----:B------:R-:W-:-:S02]  /*9200*/  FSETP.GTU.FTZ.AND P2, PT, R42, 20, PT ;  /* 0x41a000002a00780b */ /* 0x000fc40003f5c000 */
[----:B------:R-:W-:-:S03]  /*9210*/  F2FP.F16.F32.PACK_AB R36, R18, R19 ;  /* 0x000000131224723e */ /* 0x000fc600000000ff */
[----:B------:R-:W-:Y:S01]  /*9220*/  @!P3 FMUL.FTZ R41, R82, -1.4426950216293334961 ;  /* 0xbfb8aa3b5229b820 */ /* 0x000fe20000410000 */
[----:B------:R0:W3:Y:S01]  /*9230*/  @!P1 MUFU.EX2 R16, R12 ;  /* 0x0000000c00109308 */ /* 0x0000e20000000800 */
[----:B----4-:R4:W-:Y:S01]  /*9240*/  STS.128 [R49], R36 ;  /* 0x0000002431007388 */ /* 0x0109e20000000c00 */
[----:B--2---:R-:W-:-:S05]  /*9250*/  @!P4 FADD.FTZ R0, R0, 1 ;  /* 0x3f8000000000c421 */ /* 0x004fca0000010000 */
[----:B------:R-:W-:Y:S01]  /*9260*/  @!P2 FMUL.FTZ R42, R42, -1.4426950216293334961 ;  /* 0xbfb8aa3b2a2aa820 */ /* 0x000fe20000410000 */
[----:B------:R-:W2:Y:S01]  /*9270*/  @!P3 MUFU.EX2 R41, R41 ;  /* 0x000000290029b308 */ /* 0x000ea20000000800 */
[----:B0-----:R-:W-:Y:S01]  /*9280*/  F2FP.F16.F32.PACK_AB R12, R10, R11 ;  /* 0x0000000b0a0c723e */ /* 0x001fe200000000ff */
[----:B-1----:R-:W-:-:S04]  /*9290*/  @!P0 FMUL.FTZ R29, R29, R40 ;  /* 0x000000281d1d8220 */ /* 0x002fc80000410000 */
[----:B------:R0:W-:Y:S01]  /*92a0*/  STS.128 [R49+0x10], R12 ;  /* 0x0000100c31007388 */ /* 0x0001e20000000c00 */
[----:B------:R-:W-:-:S03]  /*92b0*/  NOP ;  /* 0x0000000000007918 */ /* 0x000fc60000000000 */
[----:B------:R-:W1:Y:S01]  /*92c0*/  LDS.128 R4, [R84] ;  /* 0x0000000054047984 */ /* 0x000e620000000c00 */
[----:B------:R-:W5:Y:S01]  /*92d0*/  @!P6 MUFU.EX2 R2, R2 ;  /* 0x000000020002e308 */ /* 0x000f620000000800 */
[----:B---3--:R-:W-:Y:S01]  /*92e0*/  @!P1 FADD.FTZ R16, R16, 1 ;  /* 0x3f80000010109421 */ /* 0x008fe20000010000 */
[----:B----4-:R-:W-:Y:S01]  /*92f0*/  F2FP.F16.F32.PACK_AB R36, R29, R28 ;  /* 0x0000001c1d24723e */ /* 0x010fe200000000ff */
[----:B------:R-:W3:Y:S01]  /*9300*/  LDS.128 R8, [R84+0x200] ;  /* 0x0002000054087984 */ /* 0x000ee20000000c00 */
[----:B--2---:R-:W-:-:S04]  /*9310*/  @!P3 FADD.FTZ R41, R41, 1 ;  /* 0x3f8000002929b421 */ /* 0x004fc80000010000 */
[----:B------:R-:W2:Y:S08]  /*9320*/  @!P5 MUFU.EX2 R3, R3 ;  /* 0x000000030003d308 */ /* 0x000eb00000000800 */
[----:B------:R-:W4:Y:S01]  /*9330*/  @!P2 MUFU.EX2 R42, R42 ;  /* 0x0000002a002aa308 */ /* 0x000f220000000800 */
[----:B-----5:R-:W-:-:S07]  /*9340*/  @!P6 FADD.FTZ R2, R2, 1 ;  /* 0x3f8000000202e421 */ /* 0x020fce0000010000 */
[----:B------:R-:W5:Y:S01]  /*9350*/  @!P4 MUFU.RCP R17, R0 ;  /* 0x000000000011c308 */ /* 0x000f620000001000 */
[----:B--2---:R-:W-:-:S07]  /*9360*/  @!P5 FADD.FTZ R3, R3, 1 ;  /* 0x3f8000000303d421 */ /* 0x004fce0000010000 */
[----:B------:R-:W2:Y:S01]  /*9370*/  @!P3 MUFU.RCP R0, R41 ;  /* 0x000000290000b308 */ /* 0x000ea20000001000 */
[----:B----4-:R-:W-:-:S07]  /*9380*/  @!P2 FADD.FTZ R42, R42, 1 ;  /* 0x3f8000002a2aa421 */ /* 0x010fce0000010000 */
[----:B------:R4:W1:Y:S01]  /*9390*/  @!P6 MUFU.RCP R18, R2 ;  /* 0x000000020012e308 */ /* 0x0008620000001000 */
[----:B-----5:R-:W-:Y:S01]  /*93a0*/  @!P4 FMUL.FTZ R30, R30, R17 ;  /* 0x000000111e1ec220 */ /* 0x020fe20000410000 */
[----:B------:R-:W-:-:S06]  /*93b0*/  F2FP.F16.F32.PACK_AB R17, R23, R22 ;  /* 0x000000161711723e */ /* 0x000fcc00000000ff */
[----:B------:R5:W3:Y:S01]  /*93c0*/  @!P5 MUFU.RCP R19, R3 ;  /* 0x000000030013d308 */ /* 0x000ae20000001000 */
[----:B----4-:R-:W-:Y:S01]  /*93d0*/  MOV R2, UR7 ;  /* 0x0000000700027c02 */ /* 0x010fe20008000f00 */
[----:B--2---:R-:W-:Y:S01]  /*93e0*/  @!P3 FMUL.FTZ R33, R33, R0 ;  /* 0x000000002121b220 */ /* 0x004fe20000410000 */
[----:B------:R-:W-:-:S05]  /*93f0*/  FADD.FTZ R0, R20, R50 ;  /* 0x0000003214007221 */ /* 0x000fca0000010000 */
[----:B0-----:R-:W0:Y:S01]  /*9400*/  @!P2 MUFU.RCP R13, R42 ;  /* 0x0000002a000da308 */ /* 0x001e220000001000 */
[----:B-----5:R-:W-:Y:S01]  /*9410*/  MOV R3, UR28 ;  /* 0x0000001c00037c02 */ /* 0x020fe20008000f00 */
[----:B-1----:R-:W-:Y:S01]  /*9420*/  @!P6 FMUL.FTZ R31, R31, R18 ;  /* 0x000000121f1fe220 */ /* 0x002fe20000410000 */
[----:B------:R-:W-:Y:S01]  /*9430*/  F2FP.F16.F32.PACK_AB R18, R25, R24 ;  /* 0x000000181912723e */ /* 0x000fe200000000ff */
[----:B------:R-:W-:Y:S01]  /*9440*/  ULDC.64 UR28, c[0x0][0x3a8] ;  /* 0x0000ea00001c7ab9 */ /* 0x000fe20000000a00 */
[----:B------:R-:W-:Y:S02]  /*9450*/  IMAD.WIDE R2, R48, 0x10, R2 ;  /* 0x0000001030027825 */ /* 0x000fe400078e0202 */
[----:B------:R-:W-:Y:S01]  /*9460*/  F2FP.F16.F32.PACK_AB R37, R31, R30 ;  /* 0x0000001e1f25723e */ /* 0x000fe200000000ff */
[----:B------:R-:W1:Y:S01]  /*9470*/  @!P1 MUFU.RCP R16, R16 ;  /* 0x0000001000109308 */ /* 0x000e620000001000 */
[----:B---3--:R-:W-:Y:S01]  /*9480*/  @!P5 FMUL.FTZ R32, R32, R19 ;  /* 0x000000132020d220 */ /* 0x008fe20000410000 */
[----:B------:R-:W-:Y:S01]  /*9490*/  F2FP.F16.F32.PACK_AB R19, R27, R26 ;  /* 0x0000001a1b13723e */ /* 0x000fe200000000ff */
[----:B------:R-:W-:Y:S01]  /*94a0*/  STG.E.128 desc[UR20][R2.64], R4 ;  /* 0x0000000402007986 */ /* 0x000fe2000c101d14 */
[----:B------:R-:W-:-:S02]  /*94b0*/  UIMAD UR7, UR34, UR28, URZ ;  /* 0x0000001c220772a4 */ /* 0x000fc4000f8e023f */
[----:B------:R-:W-:Y:S01]  /*94c0*/  F2FP.F16.F32.PACK_AB R38, R33, R32 ;  /* 0x000000202126723e */ /* 0x000fe200000000ff */
[----:B------:R2:W-:Y:S01]  /*94d0*/  STG.E.128 desc[UR20][R2.64+0x200], R8 ;  /* 0x0002000802007986 */ /* 0x0005e2000c101d14 */
[----:B------:R-:W-:Y:S01]  /*94e0*/  UIMAD UR7, UR52, UR29, UR7 ;  /* 0x0000001d340772a4 */ /* 0x000fe2000f8e0207 */
[----:B0-----:R-:W-:Y:S01]  /*94f0*/  @!P2 FMUL.FTZ R34, R34, R13 ;  /* 0x0000000d2222a220 */ /* 0x001fe20000410000 */
[----:B------:R-:W-:Y:S01]  /*9500*/  FADD.FTZ R13, R0, R21 ;  /* 0x00000015000d7221 */ /* 0x000fe20000010000 */
[----:B------:R-:W-:-:S03]  /*9510*/  UIMAD.WIDE.U32 UR8, UR52, UR28, UR8 ;  /* 0x0000001c340872a5 */ /* 0x000fc6000f8e0008 */
[----:B------:R-:W-:Y:S01]  /*9520*/  FADD.FTZ R22, R13, R22 ;  /* 0x000000160d167221 */ /* 0x000fe20000010000 */
[----:B------:R-:W-:Y:S01]  /*9530*/  ULDC.64 UR28, c[0x0][0x3b0] ;  /* 0x0000ec00001c7ab9 */ /* 0x000fe20000000a00 */
[----:B------:R-:W-:Y:S01]  /*9540*/  UIADD3 UR9, UR9, UR7, URZ ;  /* 0x0000000709097290 */ /* 0x000fe2000fffe03f */
[----:B-1----:R-:W-:Y:S01]  /*9550*/  @!P1 FMUL.FTZ R35, R35, R16 ;  /* 0x0000001023239220 */ /* 0x002fe20000410000 */
[----:B------:R-:W-:Y:S01]  /*9560*/  FADD.FTZ R23, R22, R23 ;  /* 0x0000001716177221 */ /* 0x000fe20000010000 */
[----:B------:R-:W-:Y:S01]  /*9570*/  F2FP.F16.F32.PACK_AB R16, R21, R20 ;  /* 0x000000141510723e */ /* 0x000fe200000000ff */
[----:B------:R-:W-:Y:S01]  /*9580*/  BAR.SYNC.DEFER_BLOCKING 0x0 ;  /* 0x0000000000007b1d */ /* 0x000fe20000010000 */
[----:B------:R-:W-:Y:S01]  /*9590*/  UIMAD UR7, UR31, UR28, URZ ;  /* 0x0000001c1f0772a4 */ /* 0x000fe2000f8e023f */
[----:B------:R-:W-:Y:S01]  /*95a0*/  FADD.FTZ R24, R23, R24 ;  /* 0x0000001817187221 */ /* 0x000fe20000010000 */
[----:B------:R-:W-:Y:S01]  /*95b0*/  F2FP.F16.F32.PACK_AB R39, R35, R34 ;  /* 0x000000222327723e */ /* 0x000fe200000000ff */
[----:B------:R-:W-:-:S02]  /*95c0*/  UIMAD.WIDE.U32 UR8, UR10, UR28, UR8 ;  /* 0x0000001c0a0872a5 */ /* 0x000fc4000f8e0008 */
[----:B------:R-:W-:Y:S01]  /*95d0*/  FADD.FTZ R25, R24, R25 ;  /* 0x0000001918197221 */ /* 0x000fe20000010000 */
[----:B------:R-:W-:-:S03]  /*95e0*/  UIMAD UR7, UR10, UR29, UR7 ;  /* 0x0000001d0a0772a4 */ /* 0x000fc6000f8e0207 */
[----:B------:R-:W-:Y:S01]  /*95f0*/  FADD.FTZ R26, R25, R26 ;  /* 0x0000001a191a7221 */ /* 0x000fe20000010000 */
[----:B------:R-:W-:Y:S01]  /*9600*/  ULDC.64 UR28, c[0x0][0x3f0] ;  /* 0x0000fc00001c7ab9 */ /* 0x000fe20000000a00 */
[----:B------:R-:W-:Y:S02]  /*9610*/  UIADD3 UR9, UR9, UR7, URZ ;  /* 0x0000000709097290 */ /* 0x000fe4000fffe03f */
[----:B------:R-:W-:Y:S01]  /*9620*/  FADD.FTZ R27, R26, R27 ;  /* 0x0000001b1a1b7221 */ /* 0x000fe20000010000 */
[----:B------:R-:W-:-:S03]  /*9630*/  ULEA UR7, UP0, UR8, UR28, 0x1 ;  /* 0x0000001c08077291 */ /* 0x000fc6000f80083f */
[----:B------:R-:W-:Y:S01]  /*9640*/  FADD.FTZ R28, R27, R28 ;  /* 0x0000001c1b1c7221 */ /* 0x000fe20000010000 */
[----:B------:R-:W-:Y:S02]  /*9650*/  ULEA.HI.X UR8, UR8, UR29, UR9, 0x1, UP0 ;  /* 0x0000001d08087291 */ /* 0x000fe400080f0c09 */
[----:B--2---:R-:W-:Y:S01]  /*9660*/  MOV R2, UR7 ;  /* 0x0000000700027c02 */ /* 0x004fe20008000f00 */
[----:B------:R-:W-:Y:S01]  /*9670*/  FADD.FTZ R29, R28, R29 ;  /* 0x0000001d1c1d7221 */ /* 0x000fe20000010000 */
[----:B------:R-:W-:Y:S01]  /*9680*/  UISETP.GT.AND UP0, UPT, UR48, 0x1, UPT ;  /* 0x000000013000788c */ /* 0x000fe2000bf04270 */
[----:B------:R-:W-:Y:S01]  /*9690*/  STS.128 [R49], R16 ;  /* 0x0000001031007388 */ /* 0x000fe20000000c00 */
[----:B------:R-:W-:Y:S01]  /*96a0*/  MOV R3, UR8 ;  /* 0x0000000800037c02 */ /* 0x000fe20008000f00 */
[----:B------:R-:W-:Y:S02]  /*96b0*/  FADD.FTZ R30, R29, R30 ;  /* 0x0000001e1d1e7221 */ /* 0x000fe40000010000 */
[----:B------:R-:W-:Y:S01]  /*96c0*/  STS.128 [R49+0x10], R36 ;  /* 0x0000102431007388 */ /* 0x000fe20000000c00 */
[----:B------:R-:W-:-:S03]  /*96d0*/  NOP ;  /* 0x0000000000007918 */ /* 0x000fc60000000000 */
[----:B------:R-:W0:Y:S01]  /*96e0*/  LDS.128 R4, [R84] ;  /* 0x0000000054047984 */ /* 0x000e220000000c00 */
[----:B------:R-:W-:Y:S01]  /*96f0*/  FADD.FTZ R31, R30, R31 ;  /* 0x0000001f1e1f7221 */ /* 0x000fe20000010000 */
[----:B------:R-:W-:Y:S01]  /*9700*/  IMAD.WIDE R2, R48, 0x10, R2 ;  /* 0x0000001030027825 */ /* 0x000fe200078e0202 */
[----:B------:R-:W-:Y:S01]  /*9710*/  PLOP3.LUT P0, PT, PT, PT, UP0, 0x80, 0x0 ;  /* 0x000000000000781c */ /* 0x000fe20003f0f008 */
[----:B------:R-:W1:Y:S02]  /*9720*/  LDS.128 R40, [R84+0x200] ;  /* 0x0002000054287984 */ /* 0x000e640000000c00 */
[----:B------:R-:W-:-:S04]  /*9730*/  FADD.FTZ R32, R31, R32 ;  /* 0x000000201f207221 */ /* 0x000fc80000010000 */
[----:B------:R-:W-:-:S04]  /*9740*/  FADD.FTZ R33, R32, R33 ;  /* 0x0000002120217221 */ /* 0x000fc80000010000 */
[----:B------:R-:W-:-:S04]  /*9750*/  FADD.FTZ R34, R33, R34 ;  /* 0x0000002221227221 */ /* 0x000fc80000010000 */
[----:B------:R-:W-:-:S05]  /*9760*/  FADD.FTZ R0, R34, R35 ;  /* 0x0000002322007221 */ /* 0x000fca0000010000 */
[----:B------:R3:W-:Y:S04]  /*9770*/  STL [R1+0x34], R0 ;  /* 0x0000340001007387 */ /* 0x0007e80000100800 */
[----:B0-----:R3:W-:Y:S04]  /*9780*/  STG.E.128 desc[UR20][R2.64], R4 ;  /* 0x0000000402007986 */ /* 0x0017e8000c101d14 */
[----:B-1----:R3:W-:Y:S01]  /*9790*/  STG.E.128 desc[UR20][R2.64+0x200], R40 ;  /* 0x0002002802007986 */ /* 0x0027e2000c101d14 */
[----:B------:R-:W-:Y:S05]  /*97a0*/  @P0 BRA `(.L_x_2467) ;  /* 0xffffff7000bc0947 */ /* 0x000fea000383ffff */
.L_x_2388:
[----:B------:R-:W-:Y:S02]  /*97b0*/  ULDC.64 UR4, c[0x0][0x3d8] ;  /* 0x0000f60000047ab9 */ /* 0x000fe40000000a00 */
[----:B------:R-:W-:-:S04]  /*97c0*/  ISETP.NE.U32.AND P0, PT, RZ, UR4, PT ;  /* 0x00000004ff007c0c */ /* 0x000fc8000bf05070 */
[----:B------:R-:W-:-:S13]  /*97d0*/  ISETP.NE.AND.EX P0, PT, RZ, UR5, PT, P0 ;  /* 0x00000005ff007c0c */ /* 0x000fda000bf05300 */
[----:B------:R-:W-:Y:S05]  /*97e0*/  @!P0 BRA `(.L_x_2468) ;  /* 0x0000000000988947 */ /* 0x000fea0003800000 */
[----:B---3--:R-:W2:Y:S01]  /*97f0*/  LDL.LU R2, [R1+0x38] ;  /* 0x0000380001027983 */ /* 0x008ea20000300800 */
        /* <DEDUP_REMOVED lines=36> */
.L_x_2469:
[----:B------:R-:W-:Y:S05]  /*9a40*/  BSYNC B0 ;  /* 0x0000000000007941 */ /* 0x000fea0003800000 */
.L_x_2468:
[----:B------:R-:W-:Y:S01]  /*9a50*/  ULDC.64 UR4, c[0x0][0x3f8] ;  /* 0x0000fe0000047ab9 */ /* 0x000fe20000000a00 */
[----:B------:R-:W-:Y:S01]  /*9a60*/  BSSY B0, `(.L_x_2470) ;  /* 0x000002c000007945 */ /* 0x000fe20003800000 */
[----:B------:R-:W-:-:S04]  /*9a70*/  ISETP.NE.U32.AND P0, PT, RZ, UR4, PT ;  /* 0x00000004ff007c0c */ /* 0x000fc8000bf05070 */
[----:B------:R-:W-:-:S13]  /*9a80*/  ISETP.NE.AND.EX P0, PT, RZ, UR5, PT, P0 ;  /* 0x00000005ff007c0c */ /* 0x000fda000bf05300 */
[----:B------:R-:W-:Y:S05]  /*9a90*/  @!P0 BRA `(.L_x_2471) ;  /* 0x00000000009c8947 */ /* 0x000fea0003800000 */
[----:B-1-3--:R-:W0:Y:S01]  /*9aa0*/  LDL.LU R2, [R1+0x34] ;  /* 0x0000340001027983 */ /* 0x00ae220000300800 */
        /* <DEDUP_REMOVED lines=26> */
[----:B----4-:R-:W-:-:S04]  /*9c50*/  @!P0 MOV R0, 0x400 ;  /* 0x0000040000008802 */ /* 0x010fc80000000f00 */
        /* <DEDUP_REMOVED lines=11> */
.L_x_2471:
[----:B------:R-:W2:Y:S02]  /*9d10*/  S2R R11, SR_TID.X ;  /* 0x00000000000b7919 */ /* 0x000ea40000002100 */
.L_x_2472:
[----:B------:R-:W-:Y:S05]  /*9d20*/  BSYNC B0 ;  /* 0x0000000000007941 */ /* 0x000fea0003800000 */
.L_x_2470:
        /* <DEDUP_REMOVED lines=23> */
.L_x_2474:
[----:B0--34-:R-:W-:Y:S02]  /*9ea0*/  LEA R0, R11, UR8, 0x2 ;  /* 0x000000080b007c11 */ /* 0x019fe4000f8e10ff */
[----:B--2---:R-:W-:Y:S02]  /*9eb0*/  MOV R5, UR5 ;  /* 0x0000000500057c02 */ /* 0x004fe40008000f00 */
[----:B------:R-:W-:Y:S01]  /*9ec0*/  MOV R4, UR4 ;  /* 0x0000000400047c02 */ /* 0x000fe20008000f00 */
[----:B------:R-:W0:Y:S01]  /*9ed0*/  LDS R13, [R0+0x4de0] ;  /* 0x004de000000d7984 */ /* 0x000e220000000800 */
[----:B------:R-:W-:Y:S02]  /*9ee0*/  SHF.R.S32.HI R5, RZ, 0x1f, R11 ;  /* 0x0000001fff057819 */ /* 0x000fe4000001140b */
[----:B-1----:R-:W-:Y:S01]  /*9ef0*/  MOV R3, UR6 ;  /* 0x0000000600037c02 */ /* 0x002fe20008000f00 */
        /* <DEDUP_REMOVED lines=24> */
.L_x_2473:
[----:B------:R-:W-:Y:S05]  /*a080*/  EXIT ;  /* 0x000000000000794d */ /* 0x000fea0003800000 */
.L_x_2426:
[----:B------:R-:W-:Y:S01]  /*a090*/  HFMA2.MMA R141, -RZ, RZ, 0, 5.9604644775390625e-08 ;  /* 0x00000001ff8d7435 */ /* 0x000fe200000001ff */
[----:B------:R-:W-:Y:S02]  /*a0a0*/  MOV R142, R54 ;  /* 0x00000036008e7202 */ /* 0x000fe40000000f00 */
[----:B------:R-:W-:Y:S02]  /*a0b0*/  MOV R140, RZ ;  /* 0x000000ff008c7202 */ /* 0x000fe40000000f00 */
[----:B------:R-:W-:-:S07]  /*a0c0*/  MOV R155, 0xffffffff ;  /* 0xffffffff009b7802 */ /* 0x000fce0000000f00 */
[----:B-1---5:R-:W-:Y:S05]  /*a0d0*/  WARPSYNC.COLLECTIVE R155, `(.L_x_2475) ;  /* 0x000000009b087348 */ /* 0x022fea0003c00000 */
[----:B------:R0:W2:Y:S02]  /*a0e0*/  SHFL.UP P2, R143, R142, R141, R140 ;  /* 0x0400008d8e8f7389 */ /* 0x0000a4000004008c */
[----:B012--5:R-:W-:Y:S01]  /*a0f0*/  ENDCOLLECTIVE ;  /* 0x000000000000791b */ /* 0x027fe20003800000 */
.L_x_2475:
[----:B------:R-:W-:Y:S02]  /*a100*/  MOV R142, R55 ;  /* 0x00000037008e7202 */ /* 0x000fe40000000f00 */
[----:B------:R-:W-:-:S07]  /*a110*/  MOV R145, R143 ;  /* 0x0000008f00917202 */ /* 0x000fce0000000f00 */
[----:B------:R-:W-:Y:S05]  /*a120*/  WARPSYNC.COLLECTIVE R155, `(.L_x_2476) ;  /* 0x000000009b087348 */ /* 0x000fea0003c00000 */
[----:B------:R0:W1:Y:S02]  /*a130*/  SHFL.UP P2, R143, R142, R141, R140 ;  /* 0x0400008d8e8f7389 */ /* 0x000064000004008c */
[----:B01----:R-:W-:Y:S01]  /*a140*/  ENDCOLLECTIVE ;  /* 0x000000000000791b */ /* 0x003fe20003800000 */
.L_x_2476:
        /* <DEDUP_REMOVED lines=8> */
.L_x_2477:
[----:B------:R-:W-:Y:S02]  /*a1d0*/  MOV R142, R55 ;  /* 0x00000037008e7202 */ /* 0x000fe40000000f00 */
[----:B------:R-:W-:-:S07]  /*a1e0*/  MOV R145, R143 ;  /* 0x0000008f00917202 */ /* 0x000fce0000000f00 */
[----:B------:R-:W-:Y:S05]  /*a1f0*/  WARPSYNC.COLLECTIVE R155, `(.L_x_2478) ;  /* 0x000000009b087348 */ /* 0x000fea0003c00000 */
[----:B------:R0:W1:Y:S02]  /*a200*/  SHFL.UP P2, R143, R142, R141, R140 ;  /* 0x0400008d8e8f7389 */ /* 0x000064000004008c */
[----:B01----:R-:W-:Y:S01]  /*a210*/  ENDCOLLECTIVE ;  /* 0x000000000000791b */ /* 0x003fe20003800000 */
.L_x_2478:
        /* <DEDUP_REMOVED lines=8> */
.L_x_2479:
[----:B------:R-:W-:Y:S02]  /*a2a0*/  MOV R142, R55 ;  /* 0x00000037008e7202 */ /* 0x000fe40000000f00 */
[----:B------:R-:W-:-:S07]  /*a2b0*/  MOV R145, R143 ;  /* 0x0000008f00917202 */ /* 0x000fce0000000f00 */
[----:B------:R-:W-:Y:S05]  /*a2c0*/  WARPSYNC.COLLECTIVE R155, `(.L_x_2480) ;  /* 0x000000009b087348 */ /* 0x000fea0003c00000 */
[----:B------:R0:W1:Y:S02]  /*a2d0*/  SHFL.UP P2, R143, R142, R141, R140 ;  /* 0x0400008d8e8f7389 */ /* 0x000064000004008c */
[----:B01----:R-:W-:Y:S01]  /*a2e0*/  ENDCOLLECTIVE ;  /* 0x000000000000791b */ /* 0x003fe20003800000 */
.L_x_2480:
        /* <DEDUP_REMOVED lines=8> */
.L_x_2481:
[----:B------:R-:W-:Y:S02]  /*a370*/  MOV R142, R55 ;  /* 0x00000037008e7202 */ /* 0x000fe40000000f00 */
[----:B------:R-:W-:-:S07]  /*a380*/  MOV R145, R143 ;  /* 0x0000008f00917202 */ /* 0x000fce0000000f00 */
[----:B------:R-:W-:Y:S05]  /*a390*/  WARPSYNC.COLLECTIVE R155, `(.L_x_2482) ;  /* 0x000000009b087348 */ /* 0x000fea0003c00000 */
[----:B------:R0:W1:Y:S02]  /*a3a0*/  SHFL.UP P2, R143, R142, R141, R140 ;  /* 0x0400008d8e8f7389 */ /* 0x000064000004008c */
[----:B01----:R-:W-:Y:S01]  /*a3b0*/  ENDCOLLECTIVE ;  /* 0x000000000000791b */ /* 0x003fe20003800000 */
.L_x_2482:
        /* <DEDUP_REMOVED lines=8> */
.L_x_2483:
[----:B------:R-:W-:Y:S02]  /*a440*/  MOV R142, R55 ;  /* 0x00000037008e7202 */ /* 0x000fe40000000f00 */
[----:B------:R-:W-:-:S07]  /*a450*/  MOV R145, R143 ;  /* 0x0000008f00917202 */ /* 0x000fce0000000f00 */
[----:B------:R-:W-:Y:S05]  /*a460*/  WARPSYNC.COLLECTIVE R155, `(.L_x_2484) ;  /* 0x000000009b087348 */ /* 0x000fea0003c00000 */
[----:B------:R0:W1:Y:S02]  /*a470*/  SHFL.UP P2, R143, R142, R141, R140 ;  /* 0x0400008d8e8f7389 */ /* 0x000064000004008c */
[----:B01----:R-:W-:Y:S01]  /*a480*/  ENDCOLLECTIVE ;  /* 0x000000000000791b */ /* 0x003fe20003800000 */
.L_x_2484:
[----:B------:R-:W-:Y:S05]  /*a490*/  BRA `(.L_x_2485) ;  /* 0xffffffb800c07947 */ /* 0x000fea000383ffff */
.L_x_2427:
        /* <DEDUP_REMOVED lines=8> */
.L_x_2487:
[----:B------:R-:W-:Y:S05]  /*a520*/  BSYNC B0 ;  /* 0x0000000000007941 */ /* 0x000fea0003800000 */
.L_x_2486:
[----:B------:R-:W-:Y:S05]  /*a530*/  BRA `(.L_x_2488) ;  /* 0xffffffb800ac7947 */ /* 0x000fea000383ffff */
.L_x_2428:
        /* <DEDUP_REMOVED lines=8> */
.L_x_2490:
[----:B------:R-:W-:Y:S05]  /*a5c0*/  BSYNC B0 ;  /* 0x0000000000007941 */ /* 0x000fea0003800000 */
.L_x_2489:
[----:B------:R-:W-:Y:S05]  /*a5d0*/  BRA `(.L_x_2491) ;  /* 0xffffffb8008c7947 */ /* 0x000fea000383ffff */
.L_x_2429:
        /* <DEDUP_REMOVED lines=8> */
.L_x_2493:
[----:B------:R-:W-:Y:S05]  /*a660*/  BSYNC B0 ;  /* 0x0000000000007941 */ /* 0x000fea0003800000 */
.L_x_2492:
        /* <DEDUP_REMOVED lines=11> */
.L_x_2494:
[----:B------:R-:W-:Y:S05]  /*a720*/  WARPSYNC.COLLECTIVE R155, `(.L_x_2495) ;  /* 0x000000009b087348 */ /* 0x000fea0003c00000 */
[----:B------:R0:W1:Y:S02]  /*a730*/  SHFL.IDX P2, R161, R156, R157, R158 ;  /* 0x0000009d9ca17389 */ /* 0x000064000004009e */
[----:B01----:R-:W-:Y:S01]  /*a740*/  ENDCOLLECTIVE ;  /* 0x000000000000791b */ /* 0x003fe20003800000 */
.L_x_2495:
[----:B------:R-:W-:Y:S02]  /*a750*/  MOV R156, R91 ;  /* 0x0000005b009c7202 */ /* 0x000fe40000000f00 */
[----:B------:R-:W-:Y:S02]  /*a760*/  MOV R55, R143 ;  /* 0x0000008f00377202 */ /* 0x000fe40000000f00 */
[----:B------:R-:W-:-:S07]  /*a770*/  MOV R90, R161 ;  /* 0x000000a1005a7202 */ /* 0x000fce0000000f00 */
[----:B------:R-:W-:Y:S05]  /*a780*/  WARPSYNC.COLLECTIVE R155, `(.L_x_2496) ;  /* 0x000000009b087348 */ /* 0x000fea0003c00000 */
[----:B------:R0:W1:Y:S02]  /*a790*/  SHFL.IDX P2, R161, R156, R157, R158 ;  /* 0x0000009d9ca17389 */ /* 0x000064000004009e */
[----:B01----:R-:W-:Y:S01]  /*a7a0*/  ENDCOLLECTIVE ;  /* 0x000000000000791b */ /* 0x003fe20003800000 */
.L_x_2496:
[----:B------:R-:W-:Y:S01]  /*a7b0*/  MOV R91, R161 ;  /* 0x000000a1005b7202 */ /* 0x000fe20000000f00 */
[----:B------:R-:W-:Y:S06]  /*a7c0*/  BRA `(.L_x_2497) ;  /* 0xffffffb800287947 */ /* 0x000fec000383ffff */
.L_x_2431:
        /* <DEDUP_REMOVED lines=8> */
.L_x_2498:
[----:B------:R-:W-:Y:S02]  /*a850*/  MOV R90, R164 ;  /* 0x000000a4005a7202 */ /* 0x000fe40000000f00 */
[----:B------:R-:W-:-:S07]  /*a860*/  MOV R91, R156 ;  /* 0x0000009c005b7202 */ /* 0x000fce0000000f00 */
[----:B------:R-:W-:Y:S05]  /*a870*/  WARPSYNC.COLLECTIVE R155, `(.L_x_2499) ;  /* 0x000000009b087348 */ /* 0x000fea0003c00000 */
[----:B------:R0:W1:Y:S02]  /*a880*/  SHFL.DOWN P6, R156, R90, R161, R158 ;  /* 0x080000a15a9c7389 */ /* 0x00006400000c009e */
[----:B01----:R-:W-:Y:S01]  /*a890*/  ENDCOLLECTIVE ;  /* 0x000000000000791b */ /* 0x003fe20003800000 */
.L_x_2499:
        /* <DEDUP_REMOVED lines=8> */
.L_x_2500:
[----:B------:R-:W-:Y:S02]  /*a920*/  MOV R90, R164 ;  /* 0x000000a4005a7202 */ /* 0x000fe40000000f00 */
[----:B------:R-:W-:-:S07]  /*a930*/  MOV R91, R156 ;  /* 0x0000009c005b7202 */ /* 0x000fce0000000f00 */
[----:B------:R-:W-:Y:S05]  /*a940*/  WARPSYNC.COLLECTIVE R155, `(.L_x_2501) ;  /* 0x000000009b087348 */ /* 0x000fea0003c00000 */
[----:B------:R0:W1:Y:S02]  /*a950*/  SHFL.DOWN P6, R156, R90, R161, R158 ;  /* 0x080000a15a9c7389 */ /* 0x00006400000c009e */
[----:B01----:R-:W-:Y:S01]  /*a960*/  ENDCOLLECTIVE ;  /* 0x000000000000791b */ /* 0x003fe20003800000 */
.L_x_2501:
        /* <DEDUP_REMOVED lines=8> */
.L_x_2502:
[----:B------:R-:W-:Y:S02]  /*a9f0*/  MOV R90, R164 ;  /* 0x000000a4005a7202 */ /* 0x000fe40000000f00 */
[----:B------:R-:W-:-:S07]  /*aa00*/  MOV R91, R156 ;  /* 0x0000009c005b7202 */ /* 0x000fce0000000f00 */
[----:B------:R-:W-:Y:S05]  /*aa10*/  WARPSYNC.COLLECTIVE R155, `(.L_x_2503) ;  /* 0x000000009b087348 */ /* 0x000fea0003c00000 */
[----:B------:R0:W1:Y:S02]  /*aa20*/  SHFL.DOWN P6, R156, R90, R161, R158 ;  /* 0x080000a15a9c7389 */ /* 0x00006400000c009e */
[----:B01----:R-:W-:Y:S01]  /*aa30*/  ENDCOLLECTIVE ;  /* 0x000000000000791b */ /* 0x003fe20003800000 */
.L_x_2503:
        /* <DEDUP_REMOVED lines=8> */
.L_x_2504:
[----:B------:R-:W-:Y:S02]  /*aac0*/  MOV R90, R164 ;  /* 0x000000a4005a7202 */ /* 0x000fe40000000f00 */
[----:B------:R-:W-:-:S07]  /*aad0*/  MOV R91, R156 ;  /* 0x0000009c005b7202 */ /* 0x000fce0000000f00 */
[----:B------:R-:W-:Y:S05]  /*aae0*/  WARPSYNC.COLLECTIVE R155, `(.L_x_2505) ;  /* 0x000000009b087348 */ /* 0x000fea0003c00000 */
[----:B------:R0:W1:Y:S02]  /*aaf0*/  SHFL.DOWN P6, R156, R90, R161, R158 ;  /* 0x080000a15a9c7389 */ /* 0x00006400000c009e */
[----:B01----:R-:W-:Y:S01]  /*ab00*/  ENDCOLLECTIVE ;  /* 0x000000000000791b */ /* 0x003fe20003800000 */
.L_x_2505:
        /* <DEDUP_REMOVED lines=8> */
.L_x_2506:
[----:B------:R-:W-:Y:S02]  /*ab90*/  MOV R90, R164 ;  /* 0x000000a4005a7202 */ /* 0x000fe40000000f00 */
[----:B------:R-:W-:-:S07]  /*aba0*/  MOV R91, R156 ;  /* 0x0000009c005b7202 */ /* 0x000fce0000000f00 */
[----:B------:R-:W-:Y:S05]  /*abb0*/  WARPSYNC.COLLECTIVE R155, `(.L_x_2507) ;  /* 0x000000009b087348 */ /* 0x000fea0003c00000 */
[----:B------:R0:W1:Y:S02]  /*abc0*/  SHFL.DOWN P6, R156, R90, R161, R158 ;  /* 0x080000a15a9c7389 */ /* 0x00006400000c009e */
[----:B01----:R-:W-:Y:S01]  /*abd0*/  ENDCOLLECTIVE ;  /* 0x000000000000791b */ /* 0x003fe20003800000 */
.L_x_2507:
        /* <DEDUP_REMOVED lines=8> */
.L_x_2508:
[----:B------:R-:W-:Y:S02]  /*ac60*/  MOV R156, R164 ;  /* 0x000000a4009c7202 */ /* 0x000fe40000000f00 */
[----:B------:R-:W-:-:S07]  /*ac70*/  MOV R91, R161 ;  /* 0x000000a1005b7202 */ /* 0x000fce0000000f00 */
[----:B------:R-:W-:Y:S05]  /*ac80*/  WARPSYNC.COLLECTIVE R155, `(.L_x_2509) ;  /* 0x000000009b087348 */ /* 0x000fea0003c00000 */
[----:B------:R0:W1:Y:S02]  /*ac90*/  SHFL.IDX P2, R161, R156, R157, R158 ;  /* 0x0000009d9ca17389 */ /* 0x000064000004009e */
[----:B01----:R-:W-:Y:S01]  /*aca0*/  ENDCOLLECTIVE ;  /* 0x000000000000791b */ /* 0x003fe20003800000 */
.L_x_2509:
[----:B------:R-:W-:Y:S01]  /*acb0*/  MOV R165, R161 ;  /* 0x000000a100a57202 */ /* 0x000fe20000000f00 */
[----:B------:R-:W-:-:S11]  /*acc0*/  HFMA2.MMA R161, -RZ, RZ, 0, 5.9604644775390625e-08 ;  /* 0x00000001ffa17435 */ /* 0x000fd600000001ff */
[----:B------:R-:W-:Y:S05]  /*acd0*/  WARPSYNC.COLLECTIVE R155, `(.L_x_2510) ;  /* 0x000000009b087348 */ /* 0x000fea0003c00000 */
[----:B------:R0:W1:Y:S02]  /*ace0*/  SHFL.DOWN P6, R156, R90, R161, R158 ;  /* 0x080000a15a9c7389 */ /* 0x00006400000c009e */
[----:B01----:R-:W-:Y:S01]  /*acf0*/  ENDCOLLECTIVE ;  /* 0x000000000000791b */ /* 0x003fe20003800000 */
.L_x_2510:
[----:B------:R-:W-:Y:S02]  /*ad00*/  MOV R90, R164 ;  /* 0x000000a4005a7202 */ /* 0x000fe40000000f00 */
[----:B------:R-:W-:-:S07]  /*ad10*/  MOV R163, R156 ;  /* 0x0000009c00a37202 */ /* 0x000fce0000000f00 */
[----:B------:R-:W-:Y:S05]  /*ad20*/  WARPSYNC.COLLECTIVE R155, `(.L_x_2511) ;  /* 0x000000009b087348 */ /* 0x000fea0003c00000 */
[----:B------:R0:W1:Y:S02]  /*ad30*/  SHFL.DOWN P6, R156, R90, R161, R158 ;  /* 0x080000a15a9c7389 */ /* 0x00006400000c009e */
[----:B01----:R-:W-:Y:S01]  /*ad40*/  ENDCOLLECTIVE ;  /* 0x000000000000791b */ /* 0x003fe20003800000 */
.L_x_2511:
[----:B------:R-:W-:Y:S02]  /*ad50*/  MOV R164, R156 ;  /* 0x0000009c00a47202 */ /* 0x000fe40000000f00 */
[----:B------:R-:W-:-:S07]  /*ad60*/  MOV R156, R48 ;  /* 0x00000030009c7202 */ /* 0x000fce0000000f00 */
[----:B------:R-:W-:Y:S05]  /*ad70*/  WARPSYNC.COLLECTIVE R155, `(.L_x_2512) ;  /* 0x000000009b087348 */ /* 0x000fea0003c00000 */
[----:B------:R0:W1:Y:S02]  /*ad80*/  SHFL.IDX P2, R161, R156, R157, R158 ;  /* 0x0000009d9ca17389 */ /* 0x000064000004009e */
[----:B01----:R-:W-:Y:S01]  /*ad90*/  ENDCOLLECTIVE ;  /* 0x000000000000791b */ /* 0x003fe20003800000 */
.L_x_2512:
[----:B------:R-:W-:Y:S02]  /*ada0*/  MOV R156, R49 ;  /* 0x00000031009c7202 */ /* 0x000fe40000000f00 */
[----:B------:R-:W-:-:S07]  /*adb0*/  MOV R90, R161 ;  /* 0x000000a1005a7202 */ /* 0x000fce0000000f00 */
[----:B------:R-:W-:Y:S05]  /*adc0*/  WARPSYNC.COLLECTIVE R155, `(.L_x_2513) ;  /* 0x000000009b087348 */ /* 0x000fea0003c00000 */
[----:B------:R0:W1:Y:S02]  /*add0*/  SHFL.IDX P2, R161, R156, R157, R158 ;  /* 0x0000009d9ca17389 */ /* 0x000064000004009e */
[----:B01----:R-:W-:Y:S01]  /*ade0*/  ENDCOLLECTIVE ;  /* 0x000000000000791b */ /* 0x003fe20003800000 */
.L_x_2513:
[----:B------:R-:W-:Y:S01]  /*adf0*/  MOV R155, R161 ;  /* 0x000000a1009b7202 */ /* 0x000fe20000000f00 */
[----:B------:R-:W-:Y:S06]  /*ae00*/  BRA `(.L_x_2514) ;  /* 0xffffffb8006c7947 */ /* 0x000fec000383ffff */
.L_x_2515:
        /* <DEDUP_REMOVED lines=15> */
.L_x_10935:


//--------------------- .text._Z25selective_scan_bwd_kernelI32Selective_Scan_bwd_kernel_traitsILi128ELi16ELb1ELb1ELb0ELb0ELb0EN3c104HalfEfEEv12SSMParamsBwd --------------------------
	.section	.text._Z25selective_scan_bwd_kernelI32Selective_Scan_bwd_kernel_traitsILi128ELi16ELb1ELb1ELb0ELb0ELb0EN3c104HalfEfEEv12SSMParamsBwd,"ax",@progbits
	.align	128
        .global         _Z25selective_scan_bwd_kernelI32Selective_Scan_bwd_kernel_traitsILi128ELi16ELb1ELb1ELb0ELb0ELb0EN3c104HalfEfEEv12SSMParamsBwd
        .type           _Z25selective_scan_bwd_kernelI32Selective_Scan_bwd_kernel_traitsILi128ELi16ELb1ELb1ELb0ELb0ELb0EN3c104HalfEfEEv12SSMParamsBwd,@function
        .size           _Z25selective_scan_bwd_kernelI32Selective_Scan_bwd_kernel_traitsILi128ELi16ELb1ELb1ELb0ELb0ELb0EN3c104HalfEfEEv12SSMParamsBwd,(.L_x_10936 - _Z25selective_scan_bwd_kernelI32Selective_Scan_bwd_kernel_traitsILi128ELi16ELb1ELb1ELb0ELb0ELb0EN3c104HalfEfEEv12SSMParamsBwd)
        .other          _Z25selective_scan_bwd_kernelI32Selective_Scan_bwd_kernel_traitsILi128ELi16ELb1ELb1ELb0ELb0ELb0EN3c104HalfEfEEv12SSMParamsBwd,@"STO_CUDA_ENTRY STV_DEFAULT"
_Z25selective_scan_bwd_kernelI32Selective_Scan_bwd_kernel_traitsILi128ELi16ELb1ELb1ELb0ELb0ELb0EN3c104HalfEfEEv12SSMParamsBwd:
.text._Z25selective_scan_bwd_kernelI32Selective_Scan_bwd_kernel_traitsILi128ELi16ELb1ELb1ELb0ELb0ELb0EN3c104HalfEfEEv12SSMParamsBwd:
        /* <DEDUP_REMOVED lines=166> */
.L_x_2563:
[----:B------:R-:W-:Y:S01]  /*0a60*/  BAR.SYNC.DEFER_BLOCKING 0x0 ;  /* 0x0000000000007b1d */ /* 0x000fe20000010000 */
[----:B------:R-:W-:Y:S02]  /*0a70*/  SHF.L.U32 R57, R56, 0x1, RZ ;  /* 0x0000000138397819 */ /* 0x000fe400000006ff */
[----:B0-----:R-:W-:Y:S02]  /*0a80*/  MOV R2, UR15 ;  /* 0x0000000f00027c02 */ /* 0x001fe40008000f00 */
[----:B------:R-:W-:Y:S01]  /*0a90*/  LOP3.LUT R57, R57, 0xffffffc0, RZ, 0xc0, !PT ;  /* 0xffffffc039397812 */ /* 0x000fe200078ec0ff */
[----:B------:R-:W-:Y:S01]  /*0aa0*/  ULDC UR7, c[0x0][0x21c] ;  /* 0x0000870000077ab9 */ /* 0x000fe20000000800 */
[----:B------:R-:W-:Y:S01]  /*0ab0*/  MOV R3, UR16 ;  /* 0x0000001000037c02 */ /* 0x000fe20008000f00 */
[----:B------:R-:W2:Y:S01]  /*0ac0*/  S2R R15, SR_LANEID ;  /* 0x00000000000f7919 */ /* 0x000ea20000000000 */
[----:B------:R-:W-:-:S05]  /*0ad0*/  LOP3.LUT R14, R57, 0x1f, R56, 0xf8, !PT ;  /* 0x0000001f390e7812 */ /* 0x000fca00078ef838 */
[----:B------:R-:W-:Y:S01]  /*0ae0*/  IMAD.WIDE R2, R14, 0x10, R2 ;  /* 0x000000100e027825 */ /* 0x000fe200078e0202 */
[----:B------:R-:W-:Y:S01]  /*0af0*/  MOV R12, UR17 ;  /* 0x00000011000c7c02 */ /* 0x000fe20008000f00 */
[----:B------:R-:W-:Y:S01]  /*0b00*/  STL [R1+0x58], R14 ;  /* 0x0000580e01007387 */ /* 0x000fe20000100800 */
[----:B------:R-:W-:-:S03]  /*0b10*/  MOV R13, UR18 ;  /* 0x00000012000d7c02 */ /* 0x000fc60008000f00 */
[----:B------:R-:W3:Y:S04]  /*0b20*/  LDL.LU R32, [R1+0x64] ;  /* 0x0000640001207983 */ /* 0x000ee80000300800 */
[----:B------:R-:W4:Y:S04]  /*0b30*/  LDG.E.128 R4, desc[UR20][R2.64] ;  /* 0x0000001402047981 */ /* 0x000f28000c1e1d00 */
[----:B------:R-:W5:Y:S01]  /*0b40*/  LDG.E.128 R8, desc[UR20][R2.64+0x200] ;  /* 0x0002001402087981 */ /* 0x000f62000c1e1d00 */
[----:B--2---:R-:W-:-:S04]  /*0b50*/  IADD3 R0, R57, R15, RZ ;  /* 0x0000000f39007210 */ /* 0x004fc80007ffe0ff */
[C---:B------:R-:W-:Y:S02]  /*0b60*/  LEA R38, R0.reuse, R39, 0x4 ;  /* 0x0000002700267211 */ /* 0x040fe400078e20ff */
[----:B------:R-:W-:-:S04]  /*0b70*/  IADD3 R0, R0, R15, RZ ;  /* 0x0000000f00007210 */ /* 0x000fc80007ffe0ff */
[----:B------:R-:W-:Y:S01]  /*0b80*/  LEA R0, R0, R39, 0x4 ;  /* 0x0000002700007211 */ /* 0x000fe200078e20ff */
[----:B------:R-:W-:Y:S01]  /*0b90*/  IMAD.WIDE R12, R14, 0x10, R12 ;  /* 0x000000100e0c7825 */ /* 0x000fe200078e020c */
[----:B----4-:R-:W-:Y:S04]  /*0ba0*/  STS.128 [R38], R4 ;  /* 0x0000000426007388 */ /* 0x010fe80000000c00 */
[----:B-----5:R-:W-:Y:S01]  /*0bb0*/  STS.128 [R38+0x200], R8 ;  /* 0x0002000826007388 */ /* 0x020fe20000000c00 */
[----:B------:R-:W-:-:S03]  /*0bc0*/  NOP ;  /* 0x0000000000007918 */ /* 0x000fc60000000000 */
[----:B------:R-:W0:Y:S04]  /*0bd0*/  LDS.128 R40, [R0] ;  /* 0x0000000000287984 */ /* 0x000e280000000c00 */
[----:B------:R-:W-:Y:S01]  /*0be0*/  LDS.128 R44, [R0+0x10] ;  /* 0x00001000002c7984 */ /* 0x000fe20000000c00 */
[----:B------:R-:W-:Y:S06]  /*0bf0*/  BAR.SYNC.DEFER_BLOCKING 0x0 ;  /* 0x0000000000007b1d */ /* 0x000fec0000010000 */
[----:B------:R-:W2:Y:S04]  /*0c00*/  LDG.E.128 R16, desc[UR20][R12.64] ;  /* 0x000000140c107981 */ /* 0x000ea8000c1e1d00 */
[----:B------:R-:W4:Y:S01]  /*0c10*/  LDG.E.128 R20, desc[UR20][R12.64+0x200] ;  /* 0x000200140c147981 */ /* 0x000f22000c1e1d00 */
[----:B------:R-:W-:-:S02]  /*0c20*/  MOV R2, UR19 ;  /* 0x0000001300027c02 */ /* 0x000fc40008000f00 */
[----:B------:R-:W-:-:S03]  /*0c30*/  MOV R3, UR48 ;  /* 0x0000003000037c02 */ /* 0x000fc60008000f00 */
[----:B------:R-:W-:Y:S01]  /*0c40*/  IMAD.WIDE R2, R14, 0x10, R2 ;  /* 0x000000100e027825 */ /* 0x000fe200078e0202 */
[----:B--2---:R0:W-:Y:S04]  /*0c50*/  STS.128 [R38], R16 ;  /* 0x0000001026007388 */ /* 0x0041e80000000c00 */
[----:B----4-:R-:W-:Y:S01]  /*0c60*/  STS.128 [R38+0x200], R20 ;  /* 0x0002001426007388 */ /* 0x010fe20000000c00 */
[----:B------:R-:W-:-:S03]  /*0c70*/  NOP ;  /* 0x0000000000007918 */ /* 0x000fc60000000000 */
[----:B------:R-:W-:Y:S04]  /*0c80*/  LDS.128 R8, [R0] ;  /* 0x0000000000087984 */ /* 0x000fe80000000c00 */
[----:B------:R-:W1:Y:S01]  /*0c90*/  LDS.128 R4, [R0+0x10] ;  /* 0x0000100000047984 */ /* 0x000e620000000c00 */
[----:B------:R-:W-:Y:S06]  /*0ca0*/  BAR.SYNC.DEFER_BLOCKING 0x0 ;  /* 0x0000000000007b1d */ /* 0x000fec0000010000 */
[----:B------:R-:W2:Y:S04]  /*0cb0*/  LDG.E.128 R24, desc[UR20][R2.64] ;  /* 0x0000001402187981 */ /* 0x000ea8000c1e1d00 */
[----:B------:R4:W5:Y:S01]  /*0cc0*/  LDG.E.128 R28, desc[UR20][R2.64+0x200] ;  /* 0x00020014021c7981 */ /* 0x000962000c1e1d00 */
[----:B0-----:R-:W-:-:S02]  /*0cd0*/  HADD2.F32 R16, -RZ, R40.H0_H0 ;  /* 0x20000028ff107230 */ /* 0x001fc40000004100 */
[----:B------:R-:W-:Y:S02]  /*0ce0*/  HADD2.F32 R17, -RZ, R40.H1_H1 ;  /* 0x30000028ff117230 */ /* 0x000fe40000004100 */
[--C-:B----4-:R-:W-:Y:S02]  /*0cf0*/  HADD2.F32 R3, -RZ, R41.reuse.H0_H0 ;  /* 0x20000029ff037230 */ /* 0x110fe40000004100 */
[----:B------:R-:W-:Y:S01]  /*0d00*/  HADD2.F32 R2, -RZ, R41.H1_H1 ;  /* 0x30000029ff027230 */ /* 0x000fe20000004100 */
[----:B------:R-:W-:Y:S01]  /*0d10*/  ISETP.LT.AND P0, PT, RZ, UR7, PT ;  /* 0x00000007ff007c0c */ /* 0x000fe2000bf01270 */
[----:B-1----:R-:W-:Y:S02]  /*0d20*/  HADD2.F32 R23, -RZ, R4.H1_H1 ;  /* 0x30000004ff177230 */ /* 0x002fe40000004100 */
[--C-:B------:R-:W-:Y:S02]  /*0d30*/  HADD2.F32 R22, -RZ, R5.reuse.H0_H0 ;  /* 0x20000005ff167230 */ /* 0x100fe40000004100 */
[----:B------:R-:W-:-:S02]  /*0d40*/  HADD2.F32 R21, -RZ, R5.H1_H1 ;  /* 0x30000005ff157230 */ /* 0x000fc40000004100 */
[--C-:B------:R-:W-:Y:S02]  /*0d50*/  HADD2.F32 R20, -RZ, R6.reuse.H0_H0 ;  /* 0x20000006ff147230 */ /* 0x100fe40000004100 */
[----:B------:R-:W-:Y:S02]  /*0d60*/  HADD2.F32 R19, -RZ, R6.H1_H1 ;  /* 0x30000006ff137230 */ /* 0x000fe40000004100 */
[----:B------:R-:W-:Y:S02]  /*0d70*/  HADD2.F32 R18, -RZ, R7.H0_H0 ;  /* 0x20000007ff127230 */ /* 0x000fe40000004100 */
[----:B------:R-:W-:Y:S01]  /*0d80*/  FADD.FTZ R23, R23, UR5 ;  /* 0x0000000517177e21 */ /* 0x000fe20008010000 */
[----:B------:R-:W-:Y:S01]  /*0d90*/  FADD.FTZ R22, R22, UR5 ;  /* 0x0000000516167e21 */ /* 0x000fe20008010000 */
[----:B------:R-:W-:Y:S01]  /*0da0*/  FADD.FTZ R21, R21, UR5 ;  /* 0x0000000515157e21 */ /* 0x000fe20008010000 */
[----:B------:R-:W-:Y:S01]  /*0db0*/  FADD.FTZ R20, R20, UR5 ;  /* 0x0000000514147e21 */ /* 0x000fe20008010000 */
[----:B------:R-:W-:Y:S01]  /*0dc0*/  FADD.FTZ R19, R19, UR5 ;  /* 0x0000000513137e21 */ /* 0x000fe20008010000 */
[----:B------:R-:W-:Y:S01]  /*0dd0*/  FADD.FTZ R18, R18, UR5 ;  /* 0x0000000512127e21 */ /* 0x000fe20008010000 */
[----:B--2---:R-:W-:Y:S04]  /*0de0*/  STS.128 [R38], R24 ;  /* 0x0000001826007388 */ /* 0x004fe80000000c00 */
[----:B-----5:R-:W-:Y:S01]  /*0df0*/  STS.128 [R38+0x200], R28 ;  /* 0x0002001c26007388 */ /* 0x020fe20000000c00 */
[----:B------:R-:W-:-:S03]  /*0e00*/  NOP ;  /* 0x0000000000007918 */ /* 0x000fc60000000000 */
[----:B------:R-:W0:Y:S04]  /*0e10*/  LDS.128 R156, [R0] ;  /* 0x00000000009c7984 */ /* 0x000e280000000c00 */
[----:B------:R1:W2:Y:S02]  /*0e20*/  LDS.128 R12, [R0+0x10] ;  /* 0x00001000000c7984 */ /* 0x0002a40000000c00 */
[----:B-1----:R-:W-:Y:S02]  /*0e30*/  HADD2.F32 R0, -RZ, R43.H0_H0 ;  /* 0x2000002bff007230 */ /* 0x002fe40000004100 */
[--C-:B0-----:R-:W-:Y:S02]  /*0e40*/  HADD2.F32 R53, -RZ, R156.reuse.H0_H0 ;  /* 0x2000009cff357230 */ /* 0x101fe40000004100 */
[----:B------:R-:W-:-:S03]  /*0e50*/  HADD2.F32 R52, -RZ, R156.H1_H1 ;  /* 0x3000009cff347230 */ /* 0x000fc60000004100 */
[----:B---3--:R-:W-:Y:S01]  /*0e60*/  FFMA.FTZ R16, R53, R16, R32 ;  /* 0x0000001035107223 */ /* 0x008fe20000010020 */
[----:B------:R-:W-:-:S03]  /*0e70*/  HADD2.F32 R51, -RZ, R157.H0_H0 ;  /* 0x2000009dff337230 */ /* 0x000fc60000004100 */
[----:B------:R-:W-:Y:S01]  /*0e80*/  FFMA.FTZ R16, R52, R17, R16 ;  /* 0x0000001134107223 */ /* 0x000fe20000010010 */
[----:B------:R-:W-:-:S03]  /*0e90*/  HADD2.F32 R50, -RZ, R157.H1_H1 ;  /* 0x3000009dff327230 */ /* 0x000fc60000004100 */
[----:B------:R-:W-:Y:S01]  /*0ea0*/  FFMA.FTZ R3, R51, R3, R16 ;  /* 0x0000000333037223 */ /* 0x000fe20000010010 */
[----:B------:R-:W-:Y:S02]  /*0eb0*/  HADD2.F32 R17, -RZ, R42.H0_H0 ;  /* 0x2000002aff117230 */ /* 0x000fe40000004100 */
[----:B------:R-:W-:Y:S02]  /*0ec0*/  HADD2.F32 R49, -RZ, R158.H0_H0 ;  /* 0x2000009eff317230 */ /* 0x000fe40000004100 */
[----:B------:R-:W-:Y:S01]  /*0ed0*/  FFMA.FTZ R2, R50, R2, R3 ;  /* 0x0000000232027223 */ /* 0x000fe20000010003 */
[----:B------:R-:W-:Y:S02]  /*0ee0*/  HADD2.F32 R3, -RZ, R42.H1_H1 ;  /* 0x3000002aff037230 */ /* 0x000fe40000004100 */
[----:B------:R-:W-:Y:S02]  /*0ef0*/  HADD2.F32 R48, -RZ, R158.H1_H1 ;  /* 0x3000009eff307230 */ /* 0x000fe40000004100 */
[----:B------:R-:W-:Y:S01]  /*0f00*/  FFMA.FTZ R2, R49, R17, R2 ;  /* 0x0000001131027223 */ /* 0x000fe20000010002 */
[----:B------:R-:W-:-:S03]  /*0f10*/  HADD2.F32 R160, -RZ, R159.H0_H0 ;  /* 0x2000009fffa07230 */ /* 0x000fc60000004100 */
[----:B------:R-:W-:Y:S01]  /*0f20*/  FFMA.FTZ R3, R48, R3, R2 ;  /* 0x0000000330037223 */ /* 0x000fe20000010002 */
[----:B------:R-:W-:Y:S02]  /*0f30*/  HADD2.F32 R159, -RZ, R159.H1_H1 ;  /* 0x3000009fff9f7230 */ /* 0x000fe40000004100 */
[----:B------:R-:W-:Y:S02]  /*0f40*/  HADD2.F32 R2, -RZ, R43.H1_H1 ;  /* 0x3000002bff027230 */ /* 0x000fe40000004100 */
[----:B------:R-:W-:Y:S01]  /*0f50*/  FFMA.FTZ R0, R160, R0, R3 ;  /* 0x00000000a0007223 */ /* 0x000fe20000010003 */
[----:B------:R-:W-:Y:S02]  /*0f60*/  HADD2.F32 R16, -RZ, R44.H0_H0 ;  /* 0x2000002cff107230 */ /* 0x000fe40000004100 */
[----:B--2---:R-:W-:Y:S02]  /*0f70*/  HADD2.F32 R158, -RZ, R12.H0_H0 ;  /* 0x2000000cff9e7230 */ /* 0x004fe40000004100 */
[----:B------:R-:W-:Y:S01]  /*0f80*/  FFMA.FTZ R3, R159, R2, R0 ;  /* 0x000000029f037223 */ /* 0x000fe20000010000 */
[----:B------:R-:W-:-:S02]  /*0f90*/  HADD2.F32 R0, -RZ, R44.H1_H1 ;  /* 0x3000002cff007230 */ /* 0x000fc40000004100 */
[----:B------:R-:W-:Y:S02]  /*0fa0*/  HADD2.F32 R157, -RZ, R12.H1_H1 ;  /* 0x3000000cff9d7230 */ /* 0x000fe40000004100 */
[----:B------:R-:W-:Y:S01]  /*0fb0*/  FFMA.FTZ R16, R158, R16, R3 ;  /* 0x000000109e107223 */ /* 0x000fe20000010003 */
[----:B------:R-:W-:Y:S02]  /*0fc0*/  HADD2.F32 R2, -RZ, R45.H0_H0 ;  /* 0x2000002dff027230 */ /* 0x000fe40000004100 */
[----:B------:R-:W-:Y:S02]  /*0fd0*/  HADD2.F32 R156, -RZ, R13.H0_H0 ;  /* 0x2000000dff9c7230 */ /* 0x000fe40000004100 */
[----:B------:R-:W-:Y:S01]  /*0fe0*/  FFMA.FTZ R3, R157, R0, R16 ;  /* 0x000000009d037223 */ /* 0x000fe20000010010 */
[----:B------:R-:W-:Y:S02]  /*0ff0*/  HADD2.F32 R0, -RZ, R45.H1_H1 ;  /* 0x3000002dff007230 */ /* 0x000fe40000004100 */
[----:B------:R-:W-:-:S02]  /*1000*/  HADD2.F32 R37, -RZ, R13.H1_H1 ;  /* 0x3000000dff257230 */ /* 0x000fc40000004100 */
[----:B------:R-:W-:Y:S01]  /*1010*/  FFMA.FTZ R2, R156, R2, R3 ;  /* 0x000000029c027223 */ /* 0x000fe20000010003 */
[----:B------:R-:W-:Y:S02]  /*1020*/  HADD2.F32 R12, -RZ, R46.H0_H0 ;  /* 0x2000002eff0c7230 */ /* 0x000fe40000004100 */
[----:B------:R-:W-:Y:S02]  /*1030*/  HADD2.F32 R36, -RZ, R14.H0_H0 ;  /* 0x2000000eff247230 */ /* 0x000fe40000004100 */
[----:B------:R-:W-:Y:S01]  /*1040*/  FFMA.FTZ R3, R37, R0, R2 ;  /* 0x0000000025037223 */ /* 0x000fe20000010002 */
[----:B------:R-:W-:Y:S02]  /*1050*/  HADD2.F32 R0, -RZ, R46.H1_H1 ;  /* 0x3000002eff007230 */ /* 0x000fe40000004100 */
[----:B------:R-:W-:Y:S02]  /*1060*/  HADD2.F32 R35, -RZ, R14.H1_H1 ;  /* 0x3000000eff237230 */ /* 0x000fe40000004100 */
[----:B------:R-:W-:Y:S01]  /*1070*/  FFMA.FTZ R12, R36, R12, R3 ;  /* 0x0000000c240c7223 */ /* 0x000fe20000010003 */
[----:B------:R-:W-:-:S02]  /*1080*/  HADD2.F32 R2, -RZ, R47.H0_H0 ;  /* 0x2000002fff027230 */ /* 0x000fc40000004100 */
[--C-:B------:R-:W-:Y:S02]  /*1090*/  HADD2.F32 R34, -RZ, R15.reuse.H0_H0 ;  /* 0x2000000fff227230 */ /* 0x100fe40000004100 */
[----:B------:R-:W-:Y:S01]  /*10a0*/  FFMA.FTZ R3, R35, R0, R12 ;  /* 0x0000000023037223 */ /* 0x000fe2000001000c */
[----:B------:R-:W-:Y:S02]  /*10b0*/  HADD2.F32 R33, -RZ, R15.H1_H1 ;  /* 0x3000000fff217230 */ /* 0x000fe40000004100 */
[----:B------:R-:W-:Y:S02]  /*10c0*/  HADD2.F32 R0, -RZ, R47.H1_H1 ;  /* 0x3000002fff007230 */ /* 0x000fe40000004100 */
[----:B------:R-:W-:Y:S01]  /*10d0*/  FFMA.FTZ R2, R34, R2, R3 ;  /* 0x0000000222027223 */ /* 0x000fe20000010003 */
[----:B------:R-:W-:Y:S03]  /*10e0*/  STL [R1+0x14], R53 ;  /* 0x0000143501007387 */ /* 0x000fe60000100800 */
[----:B------:R-:W-:Y:S01]  /*10f0*/  FFMA.FTZ R0, R33, R0, R2 ;  /* 0x0000000021007223 */ /* 0x000fe20000010002 */
[----:B------:R-:W-:Y:S04]  /*1100*/  STL [R1+0x10], R52 ;  /* 0x0000103401007387 */ /* 0x000fe80000100800 */
[----:B------:R-:W-:Y:S04]  /*1110*/  STL [R1+0xc], R51 ;  /* 0x00000c3301007387 */ /* 0x000fe80000100800 */
[----:B------:R-:W-:Y:S04]  /*1120*/  STL [R1+0x8], R50 ;  /* 0x0000083201007387 */ /* 0x000fe80000100800 */
[----:B------:R-:W-:Y:S04]  /*1130*/  STL [R1+0x4], R49 ;  /* 0x0000043101007387 */ /* 0x000fe80000100800 */
[----:B------:R-:W-:Y:S04]  /*1140*/  STL [R1], R48 ;  /* 0x0000003001007387 */ /* 0x000fe80000100800 */
[----:B------:R0:W-:Y:S01]  /*1150*/  STL [R1+0x64], R0 ;  /* 0x0000640001007387 */ /* 0x0001e20000100800 */
        /* <DEDUP_REMOVED lines=32> */
[--C-:B------:R-:W-:Y:S02]  /*1360*/  HADD2.F32 R32, -RZ, R8.reuse.H0_H0 ;  /* 0x20000008ff207230 */ /* 0x100fe40000004100 */
[----:B------:R-:W-:-:S02]  /*1370*/  HADD2.F32 R31, -RZ, R8.H1_H1 ;  /* 0x30000008ff1f7230 */ /* 0x000fc40000004100 */
[--C-:B------:R-:W-:Y:S02]  /*1380*/  HADD2.F32 R30, -RZ, R9.reuse.H0_H0 ;  /* 0x20000009ff1e7230 */ /* 0x100fe40000004100 */
[----:B------:R-:W-:Y:S02]  /*1390*/  HADD2.F32 R29, -RZ, R9.H1_H1 ;  /* 0x30000009ff1d7230 */ /* 0x000fe40000004100 */
[--C-:B------:R-:W-:Y:S02]  /*13a0*/  HADD2.F32 R28, -RZ, R10.reuse.H0_H0 ;  /* 0x2000000aff1c7230 */ /* 0x100fe40000004100 */
[----:B------:R-:W-:Y:S02]  /*13b0*/  HADD2.F32 R27, -RZ, R10.H1_H1 ;  /* 0x3000000aff1b7230 */ /* 0x000fe40000004100 */
[--C-:B------:R-:W-:Y:S02]  /*13c0*/  HADD2.F32 R26, -RZ, R11.reuse.H0_H0 ;  /* 0x2000000bff1a7230 */ /* 0x100fe40000004100 */
[----:B------:R-:W-:-:S02]  /*13d0*/  HADD2.F32 R25, -RZ, R11.H1_H1 ;  /* 0x3000000bff197230 */ /* 0x000fc40000004100 */
[----:B------:R-:W-:Y:S02]  /*13e0*/  HADD2.F32 R24, -RZ, R4.H0_H0 ;  /* 0x20000004ff187230 */ /* 0x000fe40000004100 */
        /* <DEDUP_REMOVED lines=13> */
[----:B------:R-:W-:Y:S01]  /*14c0*/  HFMA2.MMA R16, -RZ, RZ, 0, 0 ;  /* 0x00000000ff107435 */ /* 0x000fe200000001ff */
[----:B------:R-:W-:Y:S02]  /*14d0*/  CS2R R14, SRZ ;  /* 0x00000000000e7805 */ /* 0x000fe4000001ff00 */
[----:B------:R-:W-:Y:S02]  /*14e0*/  CS2R R12, SRZ ;  /* 0x00000000000c7805 */ /* 0x000fe4000001ff00 */
[----:B------:R-:W-:Y:S02]  /*14f0*/  CS2R R10, SRZ ;  /* 0x00000000000a7805 */ /* 0x000fe4000001ff00 */
[----:B------:R-:W-:Y:S02]  /*1500*/  CS2R R8, SRZ ;  /* 0x0000000000087805 */ /* 0x000fe4000001ff00 */
[----:B------:R-:W-:Y:S02]  /*1510*/  CS2R R6, SRZ ;  /* 0x0000000000067805 */ /* 0x000fe4000001ff00 */
[----:B------:R-:W-:-:S02]  /*1520*/  CS2R R4, SRZ ;  /* 0x0000000000047805 */ /* 0x000fc4000001ff00 */
[----:B------:R-:W-:Y:S02]  /*1530*/  CS2R R2, SRZ ;  /* 0x0000000000027805 */ /* 0x000fe4000001ff00 */
[----:B------:R-:W-:Y:S01]  /*1540*/  MOV R0, RZ ;  /* 0x000000ff00007202 */ /* 0x000fe20000000f00 */
[----:B------:R-:W-:Y:S06]  /*1550*/  BRA `(.L_x_2518) ;  /* 0x0000003c002c7947 */ /* 0x000fec0003800000 */
.L_x_2517:
        /* <DEDUP_REMOVED lines=20> */
[----:B------:R-:W-:Y:S01]  /*16a0*/  ULDC.64 UR38, c[0x0][0x2e0] ;  /* 0x0000b80000267ab9 */ /* 0x000fe20000000a00 */
[----:B------:R-:W-:Y:S01]  /*16b0*/  ULDC.64 UR40, c[0x0][0x270] ;  /* 0x00009c0000287ab9 */ /* 0x000fe20000000a00 */
[----:B------:R-:W-:Y:S01]  /*16c0*/  ULDC.64 UR42, c[0x0][0x268] ;  /* 0x00009a00002a7ab9 */ /* 0x000fe20000000a00 */
[----:B------:R-:W-:-:S05]  /*16d0*/  ULDC.64 UR44, c[0x0][0x350] ;  /* 0x0000d400002c7ab9 */ /* 0x000fca0000000a00 */
.L_x_2562:
[----:B------:R-:W2:Y:S01]  /*16e0*/  LDL R48, [R1+0x58] ;  /* 0x0000580001307983 */ /* 0x000ea20000100800 */
[----:B------:R-:W-:Y:S02]  /*16f0*/  USHF.R.S32.HI UR54, URZ, 0x1f, UR7 ;  /* 0x0000001f3f367899 */ /* 0x000fe40008011407 */
[----:B------:R-:W-:Y:S02]  /*1700*/  UIMAD.WIDE.U32 UR46, UR7, UR30, URZ ;  /* 0x0000001e072e72a5 */ /* 0x000fe4000f8e003f */
[----:B------:R-:W-:Y:S02]  /*1710*/  UIMAD UR55, UR54, UR30, URZ ;  /* 0x0000001e363772a4 */ /* 0x000fe4000f8e023f */
[----:B------:R-:W-:Y:S02]  /*1720*/  ULEA UR56, UP0, UR46, UR49, 0x1 ;  /* 0x000000312e387291 */ /* 0x000fe4000f80083f */
[----:B------:R-:W-:-:S04]  /*1730*/  UIMAD UR55, UR7, UR31, UR55 ;  /* 0x0000001f073772a4 */ /* 0x000fc8000f8e0237 */
[----:B------:R-:W-:Y:S01]  /*1740*/  UIADD3 UR47, UR47, UR55, URZ ;  /* 0x000000372f2f7290 */ /* 0x000fe2000fffe03f */
[----:B------:R-:W-:Y:S01]  /*1750*/  MOV R58, UR56 ;  /* 0x00000038003a7c02 */ /* 0x000fe20008000f00 */
[----:B------:R-:W-:Y:S02]  /*1760*/  USHF.R.S32.HI UR55, URZ, 0x1f, UR10 ;  /* 0x0000001f3f377899 */ /* 0x000fe4000801140a */
[----:B------:R-:W-:Y:S02]  /*1770*/  ULEA.HI.X UR46, UR46, UR50, UR47, 0x1, UP0 ;  /* 0x000000322e2e7291 */ /* 0x000fe400080f0c2f */
[----:B------:R-:W-:-:S04]  /*1780*/  UIMAD UR56, UR55, UR36, URZ ;  /* 0x00000024373872a4 */ /* 0x000fc8000f8e023f */
[----:B------:R-:W-:Y:S01]  /*1790*/  MOV R59, UR46 ;  /* 0x0000002e003b7c02 */ /* 0x000fe20008000f00 */
        /* <DEDUP_REMOVED lines=9> */
[----:B--2---:R-:W-:-:S05]  /*1830*/  IMAD.WIDE R58, R48, 0x10, R58 ;  /* 0x00000010303a7825 */ /* 0x004fca00078e023a */
[----:B----4-:R-:W2:Y:S04]  /*1840*/  LDG.E.128 R48, desc[UR20][R58.64] ;  /* 0x000000143a307981 */ /* 0x010ea8000c1e1d00 */
[----:B0-----:R0:W3:Y:S02]  /*1850*/  LDG.E.128 R52, desc[UR20][R58.64+0x200] ;  /* 0x000200143a347981 */ /* 0x0010e4000c1e1d00 */
[----:B0-----:R-:W-:Y:S02]  /*1860*/  MOV R58, UR56 ;  /* 0x00000038003a7c02 */ /* 0x001fe40008000f00 */
[----:B------:R-:W-:-:S05]  /*1870*/  MOV R59, UR46 ;  /* 0x0000002e003b7c02 */ /* 0x000fca0008000f00 */
[----:B------:R-:W4:Y:S01]  /*1880*/  LDG.E R58, desc[UR20][R58.64] ;  /* 0x000000143a3a7981 */ /* 0x000f22000c1e1900 */
[----:B------:R-:W-:Y:S02]  /*1890*/  UIMAD UR55, UR55, UR42, URZ ;  /* 0x0000002a373772a4 */ /* 0x000fe4000f8e023f */
[----:B------:R-:W-:Y:S01]  /*18a0*/  UIMAD.WIDE.U32 UR46, UR10, UR42, URZ ;  /* 0x0000002a0a2e72a5 */ /* 0x000fe2000f8e003f */
[----:B------:R-:W0:Y:S01]  /*18b0*/  S2R R143, SR_LANEID ;  /* 0x00000000008f7919 */ /* 0x000e220000000000 */
[----:B------:R-:W-:Y:S02]  /*18c0*/  UIMAD UR55, UR10, UR43, UR55 ;  /* 0x0000002b0a3772a4 */ /* 0x000fe4000f8e0237 */
[----:B------:R-:W-:Y:S02]  /*18d0*/  UIMAD UR54, UR54, UR40, URZ ;  /* 0x00000028363672a4 */ /* 0x000fe4000f8e023f */
[----:B------:R-:W-:Y:S02]  /*18e0*/  UIADD3 UR47, UR47, UR55, URZ ;  /* 0x000000372f2f7290 */ /* 0x000fe4000fffe03f */
[----:B------:R-:W-:-:S02]  /*18f0*/  UIMAD UR54, UR7, UR41, UR54 ;  /* 0x00000029073672a4 */ /* 0x000fc4000f8e0236 */
[----:B------:R-:W-:-:S04]  /*1900*/  UIMAD.WIDE.U32 UR46, UR7, UR40, UR46 ;  /* 0x00000028072e72a5 */ /* 0x000fc8000f8e002e */
[----:B------:R-:W-:Y:S02]  /*1910*/  UIADD3 UR47, UR47, UR54, URZ ;  /* 0x000000362f2f7290 */ /* 0x000fe4000fffe03f */
[----:B------:R-:W-:Y:S01]  /*1920*/  ULEA UR54, UP0, UR46, UR38, 0x2 ;  /* 0x000000262e367291 */ /* 0x000fe2000f80103f */
[----:B------:R-:W-:-:S03]  /*1930*/  SHF.L.U32 R57, R56, 0x1, RZ ;  /* 0x0000000138397819 */ /* 0x000fc600000006ff */
[----:B------:R-:W-:Y:S02]  /*1940*/  ULEA.HI.X UR46, UR46, UR39, UR47, 0x2, UP0 ;  /* 0x000000272e2e7291 */ /* 0x000fe400080f142f */
[----:B------:R-:W-:Y:S02]  /*1950*/  MOV R84, UR54 ;  /* 0x0000003600547c02 */ /* 0x000fe40008000f00 */
[----:B------:R-:W-:Y:S02]  /*1960*/  LOP3.LUT R57, R57, 0xffffffc0, RZ, 0xc0, !PT ;  /* 0xffffffc039397812 */ /* 0x000fe400078ec0ff */
[----:B------:R-:W-:Y:S01]  /*1970*/  MOV R85, UR46 ;  /* 0x0000002e00557c02 */ /* 0x000fe20008000f00 */
[----:B------:R-:W-:-:S04]  /*1980*/  UIADD3 UR46, UR14, -0x1, URZ ;  /* 0xffffffff0e2e7890 */ /* 0x000fc8000fffe03f */
[----:B------:R-:W-:-:S04]  /*1990*/  ULEA.HI UR47, UR46, UR46, URZ, 0x1 ;  /* 0x0000002e2e2f7291 */ /* 0x000fc8000f8f083f */
[----:B------:R-:W-:-:S04]  /*19a0*/  ULOP3.LUT UR47, UR47, 0xfffffe, URZ, 0xc0, !UPT ;  /* 0x00fffffe2f2f7892 */ /* 0x000fc8000f8ec03f */
[----:B------:R-:W-:-:S04]  /*19b0*/  UIADD3 UR47, UR46, -UR47, URZ ;  /* 0x8000002f2e2f7290 */ /* 0x000fc8000fffe03f */
[----:B------:R-:W-:Y:S01]  /*19c0*/  ULEA UR47, UR47, UR7, 0x8 ;  /* 0x000000072f2f7291 */ /* 0x000fe2000f8e403f */
[----:B------:R-:W-:-:S05]  /*19d0*/  ISETP.NE.AND P1, PT, R56, RZ, PT ;  /* 0x000000ff3800720c */ /* 0x000fca0003f25270 */
[----:B------:R-:W-:Y:S02]  /*19e0*/  MOV R63, UR47 ;  /* 0x0000002f003f7c02 */ /* 0x000fe40008000f00 */
[C---:B------:R-:W-:Y:S01]  /*19f0*/  ISETP.NE.AND P3, PT, R56.reuse, 0x7f, PT ;  /* 0x0000007f3800780c */ /* 0x040fe20003f65270 */
[--C-:B------:R-:W-:Y:S01]  /*1a00*/  HADD2.F32 R104, -RZ, R40.reuse.H0_H0 ;  /* 0x20000028ff687230 */ /* 0x100fe20000004100 */
[----:B------:R-:W-:Y:S01]  /*1a10*/  LOP3.LUT P0, RZ, R56, 0x1f, RZ, 0xc0, !PT ;  /* 0x0000001f38ff7812 */ /* 0x000fe2000780c0ff */
[----:B------:R-:W-:Y:S01]  /*1a20*/  HADD2.F32 R103, -RZ, R40.H1_H1 ;  /* 0x30000028ff677230 */ /* 0x000fe20000004100 */
[----:B------:R-:W-:Y:S01]  /*1a30*/  MOV R62, UR14 ;  /* 0x0000000e003e7c02 */ /* 0x000fe20008000f00 */
[--C-:B------:R-:W-:Y:S02]  /*1a40*/  HADD2.F32 R102, -RZ, R41.reuse.H0_H0 ;  /* 0x20000029ff667230 */ /* 0x100fe40000004100 */
[----:B------:R-:W-:Y:S01]  /*1a50*/  FMUL.FTZ R81, R32, R104 ;  /* 0x0000006820517220 */ /* 0x000fe20000410000 */
[----:B------:R-:W-:Y:S01]  /*1a60*/  ISETP.LT.OR P2, PT, R62, 0x2, P0 ;  /* 0x000000023e00780c */ /* 0x000fe20000741670 */
[----:B------:R-:W-:Y:S01]  /*1a70*/  FMUL.FTZ R80, R31, R103 ;  /* 0x000000671f507220 */ /* 0x000fe20000410000 */
[----:B------:R-:W-:-:S02]  /*1a80*/  HADD2.F32 R101, -RZ, R41.H1_H1 ;  /* 0x30000029ff657230 */ /* 0x000fc40000004100 */
[----:B------:R-:W-:Y:S01]  /*1a90*/  FMUL.FTZ R79, R30, R102 ;  /* 0x000000661e4f7220 */ /* 0x000fe20000410000 */
[----:B------:R-:W-:Y:S01]  /*1aa0*/  @P3 LEA R113, R56, R39, 0x2 ;  /* 0x0000002738713211 */ /* 0x000fe200078e10ff */
[--C-:B------:R-:W-:Y:S02]  /*1ab0*/  HADD2.F32 R100, -RZ, R42.reuse.H0_H0 ;  /* 0x2000002aff647230 */ /* 0x100fe40000004100 */
[----:B------:R-:W-:Y:S01]  /*1ac0*/  FMUL.FTZ R77, R29, R101 ;  /* 0x000000651d4d7220 */ /* 0x000fe20000410000 */
[----:B------:R-:W-:Y:S02]  /*1ad0*/  HADD2.F32 R99, -RZ, R42.H1_H1 ;  /* 0x3000002aff637230 */ /* 0x000fe40000004100 */
[----:B------:R-:W-:Y:S01]  /*1ae0*/  FMUL.FTZ R76, R28, R100 ;  /* 0x000000641c4c7220 */ /* 0x000fe20000410000 */
[--C-:B------:R-:W-:Y:S02]  /*1af0*/  HADD2.F32 R97, -RZ, R43.reuse.H0_H0 ;  /* 0x2000002bff617230 */ /* 0x100fe40000004100 */
[----:B------:R-:W-:Y:S01]  /*1b00*/  FMUL.FTZ R75, R27, R99 ;  /* 0x000000631b4b7220 */ /* 0x000fe20000410000 */
[----:B------:R-:W-:-:S02]  /*1b10*/  HADD2.F32 R128, -RZ, R43.H1_H1 ;  /* 0x3000002bff807230 */ /* 0x000fc40000004100 */
[----:B------:R-:W-:-:S03]  /*1b20*/  HADD2.F32 R127, -RZ, R44.H0_H0 ;  /* 0x2000002cff7f7230 */ /* 0x000fc60000004100 */
[----:B------:R-:W-:Y:S01]  /*1b30*/  FMUL.FTZ R128, R25, R128 ;  /* 0x0000008019807220 */ /* 0x000fe20000410000 */
[----:B------:R-:W-:Y:S02]  /*1b40*/  HADD2.F32 R106, -RZ, R44.H1_H1 ;  /* 0x3000002cff6a7230 */ /* 0x000fe40000004100 */
[----:B------:R-:W-:Y:S01]  /*1b50*/  FMUL.FTZ R127, R24, R127 ;  /* 0x0000007f187f7220 */ /* 0x000fe20000410000 */
[--C-:B------:R-:W-:Y:S02]  /*1b60*/  HADD2.F32 R96, -RZ, R45.reuse.H0_H0 ;  /* 0x2000002dff607230 */ /* 0x100fe40000004100 */
[----:B------:R-:W-:Y:S01]  /*1b70*/  FMUL.FTZ R83, R23, R106 ;  /* 0x0000006a17537220 */ /* 0x000fe20000410000 */
[----:B------:R-:W-:Y:S02]  /*1b80*/  HADD2.F32 R95, -RZ, R45.H1_H1 ;  /* 0x3000002dff5f7230 */ /* 0x000fe40000004100 */
[--C-:B------:R-:W-:Y:S01]  /*1b90*/  HADD2.F32 R94, -RZ, R46.reuse.H0_H0 ;  /* 0x2000002eff5e7230 */ /* 0x100fe20000004100 */
[----:B------:R-:W-:Y:S01]  /*1ba0*/  BSSY B0, `(.L_x_2519) ;  /* 0x0000072000007945 */ /* 0x000fe20003800000 */
[----:B------:R-:W-:-:S03]  /*1bb0*/  HADD2.F32 R93, -RZ, R46.H1_H1 ;  /* 0x3000002eff5d7230 */ /* 0x000fc60000004100 */
[----:B------:R-:W-:Y:S01]  /*1bc0*/  FMUL.FTZ R112, R20, R94 ;  /* 0x0000005e14707220 */ /* 0x000fe20000410000 */
[----:B--2---:R-:W-:Y:S04]  /*1bd0*/  STS.128 [R38], R48 ;  /* 0x0000003026007388 */ /* 0x004fe80000000c00 */
[----:B---3--:R-:W-:Y:S01]  /*1be0*/  STS.128 [R38+0x200], R52 ;  /* 0x0002003426007388 */ /* 0x008fe20000000c00 */
[----:B------:R-:W-:-:S03]  /*1bf0*/  NOP ;  /* 0x0000000000007918 */ /* 0x000fc60000000000 */
[----:B------:R1:W5:Y:S01]  /*1c00*/  LDG.E R84, desc[UR20][R84.64] ;  /* 0x0000001454547981 */ /* 0x000362000c1e1900 */
[----:B----4-:R-:W-:Y:S02]  /*1c10*/  R2UR UR54, R58 ;  /* 0x000000003a3672ca */ /* 0x010fe400000e0000 */
[----:B0-----:R-:W-:-:S04]  /*1c20*/  IADD3 R58, R143, R143, R57 ;  /* 0x0000008f8f3a7210 */ /* 0x001fc80007ffe039 */
[----:B------:R-:W-:-:S05]  /*1c30*/  LEA R58, R58, R39, 0x4 ;  /* 0x000000273a3a7211 */ /* 0x000fca00078e20ff */
[----:B------:R-:W0:Y:S02]  /*1c40*/  LDS.128 R48, [R58] ;  /* 0x000000003a307984 */ /* 0x000e240000000c00 */
[----:B------:R-:W-:Y:S02]  /*1c50*/  MOV R82, UR54 ;  /* 0x0000003600527c02 */ /* 0x000fe40008000f00 */
[----:B------:R2:W3:Y:S03]  /*1c60*/  LDS.128 R52, [R58+0x10] ;  /* 0x000010003a347984 */ /* 0x0004e60000000c00 */
[----:B------:R-:W-:-:S04]  /*1c70*/  FMUL.FTZ R82, R82, 1.4426950216293334961 ;  /* 0x3fb8aa3b52527820 */ /* 0x000fc80000410000 */
[-C--:B------:R-:W-:Y:S01]  /*1c80*/  FMUL.FTZ R135, R32, R82.reuse ;  /* 0x0000005220877220 */ /* 0x080fe20000410000 */
[----:B--2---:R-:W-:Y:S01]  /*1c90*/  IADD3 R58, R56, 0x200, RZ ;  /* 0x00000200383a7810 */ /* 0x004fe20007ffe0ff */
[-C--:B------:R-:W-:Y:S01]  /*1ca0*/  FMUL.FTZ R61, R31, R82.reuse ;  /* 0x000000521f3d7220 */ /* 0x080fe20000410000 */
[-C--:B------:R-:W-:Y:S01]  /*1cb0*/  FMUL.FTZ R60, R30, R82.reuse ;  /* 0x000000521e3c7220 */ /* 0x080fe20000410000 */
[----:B------:R-:W-:Y:S01]  /*1cc0*/  FMUL.FTZ R59, R29, R82 ;  /* 0x000000521d3b7220 */ /* 0x000fe20000410000 */
[----:B------:R-:W-:Y:S01]  /*1cd0*/  SEL R66, R63, R58, !P1 ;  /* 0x0000003a3f427207 */ /* 0x000fe20004800000 */
[----:B------:R-:W2:Y:S01]  /*1ce0*/  MUFU.EX2 R135, R135 ;  /* 0x0000008700877308 */ /* 0x000ea20000000800 */
[-C--:B------:R-:W-:Y:S01]  /*1cf0*/  FMUL.FTZ R63, R28, R82.reuse ;  /* 0x000000521c3f7220 */ /* 0x080fe20000410000 */
[-C--:B------:R-:W-:Y:S01]  /*1d00*/  FMUL.FTZ R73, R27, R82.reuse ;  /* 0x000000521b497220 */ /* 0x080fe20000410000 */
[----:B------:R-:W-:Y:S01]  /*1d10*/  LEA R72, R66, R39, 0x2 ;  /* 0x0000002742487211 */ /* 0x000fe200078e10ff */
[-C--:B------:R-:W-:Y:S01]  /*1d20*/  FMUL.FTZ R74, R26, R82.reuse ;  /* 0x000000521a4a7220 */ /* 0x080fe20000410000 */
[-C--:B------:R-:W-:Y:S01]  /*1d30*/  FMUL.FTZ R105, R25, R82.reuse ;  /* 0x0000005219697220 */ /* 0x080fe20000410000 */
[-C--:B------:R-:W-:Y:S01]  /*1d40*/  FMUL.FTZ R98, R24, R82.reuse ;  /* 0x0000005218627220 */ /* 0x080fe20000410000 */
[-C--:B------:R-:W-:Y:S01]  /*1d50*/  FMUL.FTZ R92, R23, R82.reuse ;  /* 0x00000052175c7220 */ /* 0x080fe20000410000 */
[----:B------:R-:W4:Y:S01]  /*1d60*/  MUFU.EX2 R61, R61 ;  /* 0x0000003d003d7308 */ /* 0x000f220000000800 */
[-C--:B------:R-:W-:Y:S01]  /*1d70*/  FMUL.FTZ R78, R22, R82.reuse ;  /* 0x00000052164e7220 */ /* 0x080fe20000410000 */
[-C--:B------:R-:W-:Y:S01]  /*1d80*/  FMUL.FTZ R108, R20, R82.reuse ;  /* 0x00000052146c7220 */ /* 0x080fe20000410000 */
[-C--:B------:R-:W-:Y:S01]  /*1d90*/  FMUL.FTZ R109, R19, R82.reuse ;  /* 0x00000052136d7220 */ /* 0x080fe20000410000 */
[-C--:B------:R-:W-:Y:S01]  /*1da0*/  FMUL.FTZ R110, R18, R82.reuse ;  /* 0x00000052126e7220 */ /* 0x080fe20000410000 */
[----:B------:R-:W-:-:S03]  /*1db0*/  FMUL.FTZ R111, R17, R82 ;  /* 0x00000052116f7220 */ /* 0x000fc60000410000 */
[----:B------:R-:W3:Y:S01]  /*1dc0*/  MUFU.EX2 R60, R60 ;  /* 0x0000003c003c7308 */ /* 0x000ee20000000800 */
[----:B--2---:R2:W-:Y:S01]  /*1dd0*/  STS [R72+0x3be0], R135 ;  /* 0x003be08748007388 */ /* 0x0045e20000000800 */
[----:B------:R-:W-:Y:S01]  /*1de0*/  BAR.SYNC.DEFER_BLOCKING 0x0 ;  /* 0x0000000000007b1d */ /* 0x000fe20000010000 */
[--C-:B0-----:R-:W-:Y:S02]  /*1df0*/  HADD2.F32 R58, -RZ, R48.reuse.H0_H0 ;  /* 0x20000030ff3a7230 */ /* 0x101fe40000004100 */
[----:B------:R-:W-:Y:S02]  /*1e00*/  HADD2.F32 R62, -RZ, R48.H1_H1 ;  /* 0x30000030ff3e7230 */ /* 0x000fe40000004100 */
[----:B----4-:R-:W-:Y:S01]  /*1e10*/  FMUL.FTZ R87, R135, R61 ;  /* 0x0000003d87577220 */ /* 0x010fe20000410000 */
[----:B------:R-:W0:Y:S01]  /*1e20*/  MUFU.EX2 R59, R59 ;  /* 0x0000003b003b7308 */ /* 0x000e220000000800 */
[--C-:B------:R-:W-:Y:S02]  /*1e30*/  HADD2.F32 R48, -RZ, R49.reuse.H0_H0 ;  /* 0x20000031ff307230 */ /* 0x100fe40000004100 */
[----:B------:R-:W-:Y:S01]  /*1e40*/  FMUL.FTZ R136, R58, R81 ;  /* 0x000000513a887220 */ /* 0x000fe20000410000 */
[----:B------:R-:W-:-:S02]  /*1e50*/  HADD2.F32 R64, -RZ, R49.H1_H1 ;  /* 0x30000031ff407230 */ /* 0x000fc40000004100 */
[----:B------:R-:W-:Y:S01]  /*1e60*/  FMUL.FTZ R134, R62, R80 ;  /* 0x000000503e867220 */ /* 0x000fe20000410000 */
[--C-:B------:R-:W-:Y:S02]  /*1e70*/  HADD2.F32 R49, -RZ, R50.reuse.H0_H0 ;  /* 0x20000032ff317230 */ /* 0x100fe40000004100 */
[----:B------:R-:W-:Y:S01]  /*1e80*/  FMUL.FTZ R133, R48, R79 ;  /* 0x0000004f30857220 */ /* 0x000fe20000410000 */
[----:B------:R-:W-:Y:S01]  /*1e90*/  HADD2.F32 R65, -RZ, R50.H1_H1 ;  /* 0x30000032ff417230 */ /* 0x000fe20000004100 */
[----:B------:R-:W4:Y:S01]  /*1ea0*/  MUFU.EX2 R63, R63 ;  /* 0x0000003f003f7308 */ /* 0x000f220000000800 */
[--C-:B------:R-:W-:Y:S02]  /*1eb0*/  HADD2.F32 R50, -RZ, R51.reuse.H0_H0 ;  /* 0x20000033ff327230 */ /* 0x100fe40000004100 */
[----:B-1----:R-:W-:Y:S01]  /*1ec0*/  FFMA.FTZ R85, R136, R61, R134 ;  /* 0x0000003d88557223 */ /* 0x002fe20000010086 */
[----:B------:R-:W-:Y:S02]  /*1ed0*/  HADD2.F32 R67, -RZ, R51.H1_H1 ;  /* 0x30000033ff437230 */ /* 0x000fe40000004100 */
[----:B------:R-:W-:Y:S01]  /*1ee0*/  FMUL.FTZ R132, R64, R77 ;  /* 0x0000004d40847220 */ /* 0x000fe20000410000 */
[----:B---3--:R-:W-:-:S02]  /*1ef0*/  HADD2.F32 R66, -RZ, R52.H0_H0 ;  /* 0x20000034ff427230 */ /* 0x008fc40000004100 */
[C---:B------:R-:W-:Y:S01]  /*1f00*/  FMUL.FTZ R86, R60.reuse, R87 ;  /* 0x000000573c567220 */ /* 0x040fe20000410000 */
[----:B------:R-:W-:Y:S01]  /*1f10*/  HADD2.F32 R68, -RZ, R52.H1_H1 ;  /* 0x30000034ff447230 */ /* 0x000fe20000004100 */
[----:B------:R-:W1:Y:S01]  /*1f20*/  MUFU.EX2 R51, R73 ;  /* 0x0000004900337308 */ /* 0x000e620000000800 */
[--C-:B------:R-:W-:Y:S01]  /*1f30*/  HADD2.F32 R52, -RZ, R53.reuse.H0_H0 ;  /* 0x20000035ff347230 */ /* 0x100fe20000004100 */
[----:B------:R-:W3:Y:S01]  /*1f40*/  @P3 LDS R113, [R113+0x43e4] ;  /* 0x0043e40071713984 */ /* 0x000ee20000000800 */
[----:B------:R-:W-:Y:S02]  /*1f50*/  HADD2.F32 R69, -RZ, R53.H1_H1 ;  /* 0x30000035ff457230 */ /* 0x000fe40000004100 */
[----:B------:R-:W-:Y:S01]  /*1f60*/  FFMA.FTZ R85, R60, R85, R133 ;  /* 0x000000553c557223 */ /* 0x000fe20000010085 */
[--C-:B------:R-:W-:Y:S02]  /*1f70*/  HADD2.F32 R53, -RZ, R54.reuse.H0_H0 ;  /* 0x20000036ff357230 */ /* 0x100fe40000004100 */
[----:B------:R-:W-:Y:S01]  /*1f80*/  FMUL.FTZ R131, R49, R76 ;  /* 0x0000004c31837220 */ /* 0x000fe20000410000 */
[----:B------:R-:W-:Y:S01]  /*1f90*/  HADD2.F32 R71, -RZ, R54.H1_H1 ;  /* 0x30000036ff477230 */ /* 0x000fe20000004100 */
[----:B------:R-:W-:Y:S01]  /*1fa0*/  MUFU.EX2 R105, R105 ;  /* 0x0000006900697308 */ /* 0x000fe20000000800 */
[C---:B0-----:R-:W-:Y:S01]  /*1fb0*/  FMUL.FTZ R86, R59.reuse, R86 ;  /* 0x000000563b567220 */ /* 0x041fe20000410000 */
[----:B------:R-:W-:Y:S01]  /*1fc0*/  FFMA.FTZ R88, R59, R85, R132 ;  /* 0x000000553b587223 */ /* 0x000fe20000010084 */
[----:B------:R-:W-:Y:S01]  /*1fd0*/  FMUL.FTZ R130, R65, R75 ;  /* 0x0000004b41827220 */ /* 0x000fe20000410000 */
[----:B------:R-:W-:-:S02]  /*1fe0*/  HADD2.F32 R70, -RZ, R55.H0_H0 ;  /* 0x20000037ff467230 */ /* 0x000fc40000004100 */
[C---:B----4-:R-:W-:Y:S01]  /*1ff0*/  FMUL.FTZ R86, R63.reuse, R86 ;  /* 0x000000563f567220 */ /* 0x050fe20000410000 */
[----:B------:R-:W-:Y:S01]  /*2000*/  FFMA.FTZ R88, R63, R88, R131 ;  /* 0x000000583f587223 */ /* 0x000fe20000010083 */
[----:B------:R-:W-:Y:S01]  /*2010*/  HADD2.F32 R107, -RZ, R55.H1_H1 ;  /* 0x30000037ff6b7230 */ /* 0x000fe20000004100 */
[----:B------:R0:W4:Y:S01]  /*2020*/  MUFU.EX2 R54, R74 ;  /* 0x0000004a00367308 */ /* 0x0001220000000800 */
[C---:B-1----:R-:W-:Y:S01]  /*2030*/  FMUL.FTZ R85, R51.reuse, R86 ;  /* 0x0000005633557220 */ /* 0x042fe20000410000 */
[----:B------:R-:W-:Y:S01]  /*2040*/  FFMA.FTZ R88, R51, R88, R130 ;  /* 0x0000005833587223 */ /* 0x000fe20000010082 */
[----:B------:R-:W-:Y:S01]  /*2050*/  FMUL.FTZ R55, R21, R82 ;  /* 0x0000005215377220 */ /* 0x000fe20000410000 */
[----:B------:R-:W-:Y:S01]  /*2060*/  FMUL.FTZ R128, R67, R128 ;  /* 0x0000008043807220 */ /* 0x000fe20000410000 */
[----:B------:R-:W-:Y:S01]  /*2070*/  FMUL.FTZ R127, R66, R127 ;  /* 0x0000007f427f7220 */ /* 0x000fe20000410000 */
[----:B------:R-:W-:Y:S01]  /*2080*/  FMUL.FTZ R126, R68, R83 ;  /* 0x00000053447e7220 */ /* 0x000fe20000410000 */
[----:B------:R-:W-:Y:S01]  /*2090*/  FMUL.FTZ R73, R22, R96 ;  /* 0x0000006016497220 */ /* 0x000fe20000410000 */
[----:B------:R-:W1:Y:S01]  /*20a0*/  MUFU.EX2 R98, R98 ;  /* 0x0000006200627308 */ /* 0x000e620000000800 */
[----:B0-----:R-:W-:Y:S01]  /*20b0*/  FMUL.FTZ R74, R26, R97 ;  /* 0x000000611a4a7220 */ /* 0x001fe20000410000 */
[----:B--2---:R-:W-:Y:S01]  /*20c0*/  FMUL.FTZ R72, R21, R95 ;  /* 0x0000005f15487220 */ /* 0x004fe20000410000 */
[----:B------:R-:W-:-:S02]  /*20d0*/  FMUL.FTZ R125, R52, R73 ;  /* 0x00000049347d7220 */ /* 0x000fc40000410000 */
[----:B------:R-:W-:Y:S01]  /*20e0*/  FMUL.FTZ R129, R50, R74 ;  /* 0x0000004a32817220 */ /* 0x000fe20000410000 */
[----:B------:R-:W-:Y:S02]  /*20f0*/  FMUL.FTZ R124, R69, R72 ;  /* 0x00000048457c7220 */ /* 0x000fe40000410000 */
[----:B------:R-:W0:Y:S01]  /*2100*/  MUFU.EX2 R92, R92 ;  /* 0x0000005c005c7308 */ /* 0x000e220000000800 */
[C---:B----4-:R-:W-:Y:S01]  /*2110*/  FMUL.FTZ R86, R54.reuse, R85 ;  /* 0x0000005536567220 */ /* 0x050fe20000410000 */
[----:B------:R-:W-:-:S03]  /*2120*/  FFMA.FTZ R88, R54, R88, R129 ;  /* 0x0000005836587223 */ /* 0x000fc60000010081 */
[C---:B------:R-:W-:Y:S01]  /*2130*/  FMUL.FTZ R85, R105.reuse, R86 ;  /* 0x0000005669557220 */ /* 0x040fe20000410000 */
[----:B------:R-:W-:Y:S02]  /*2140*/  FFMA.FTZ R88, R105, R88, R128 ;  /* 0x0000005869587223 */ /* 0x000fe40000010080 */
[----:B------:R-:W2:Y:S01]  /*2150*/  MUFU.EX2 R78, R78 ;  /* 0x0000004e004e7308 */ /* 0x000ea20000000800 */
[C---:B-1----:R-:W-:Y:S01]  /*2160*/  FMUL.FTZ R85, R98.reuse, R85 ;  /* 0x0000005562557220 */ /* 0x042fe20000410000 */
[----:B------:R-:W-:-:S06]  /*2170*/  FFMA.FTZ R83, R98, R88, R127 ;  /* 0x0000005862537223 */ /* 0x000fcc000001007f */
[----:B------:R-:W1:Y:S01]  /*2180*/  MUFU.EX2 R55, R55 ;  /* 0x0000003700377308 */ /* 0x000e620000000800 */
[C---:B0-----:R-:W-:Y:S01]  /*2190*/  FMUL.FTZ R85, R92.reuse, R85 ;  /* 0x000000555c557220 */ /* 0x041fe20000410000 */
[----:B------:R-:W-:-:S06]  /*21a0*/  FFMA.FTZ R83, R92, R83, R126 ;  /* 0x000000535c537223 */ /* 0x000fcc000001007e */
[----:B------:R-:W0:Y:S01]  /*21b0*/  MUFU.EX2 R108, R108 ;  /* 0x0000006c006c7308 */ /* 0x000e220000000800 */
[C---:B--2---:R-:W-:Y:S01]  /*21c0*/  FMUL.FTZ R86, R78.reuse, R85 ;  /* 0x000000554e567220 */ /* 0x044fe20000410000 */
[----:B------:R-:W-:-:S06]  /*21d0*/  FFMA.FTZ R83, R78, R83, R125 ;  /* 0x000000534e537223 */ /* 0x000fcc000001007d */
[----:B------:R-:W2:Y:S08]  /*21e0*/  MUFU.EX2 R109, R109 ;  /* 0x0000006d006d7308 */ /* 0x000eb00000000800 */
[----:B------:R-:W4:Y:S08]  /*21f0*/  MUFU.EX2 R110, R110 ;  /* 0x0000006e006e7308 */ /* 0x000f300000000800 */
[----:B------:R-:W0:Y:S01]  /*2200*/  MUFU.EX2 R111, R111 ;  /* 0x0000006f006f7308 */ /* 0x000e220000000800 */
[----:B-123--:R-:W-:Y:S05]  /*2210*/  @P3 BRA `(.L_x_2520) ;  /* 0x0000000000283947 */ /* 0x00efea0003800000 */
[----:B------:R-:W-:Y:S01]  /*2220*/  UISETP.NE.AND UP0, UPT, UR14, UR51, UPT ;  /* 0x000000330e00728c */ /* 0x000fe2000bf05270 */
[----:B------:R-:W-:-:S05]  /*2230*/  HFMA2.MMA R113, -RZ, RZ, 1.875, 0 ;  /* 0x3f800000ff717435 */ /* 0x000fca00000001ff */
[----:B------:R-:W-:-:S05]  /*2240*/  PLOP3.LUT P3, PT, PT, PT, UP0, 0x80, 0x0 ;  /* 0x000000000000781c */ /* 0x000fca0003f6f008 */
[----:B------:R-:W-:-:S04]  /*2250*/  @UP0 ULEA.HI UR46, UR14, UR14, URZ, 0x1 ;  /* 0x0000000e0e2e0291 */ /* 0x000fc8000f8f083f */
[----:B------:R-:W-:-:S04]  /*2260*/  @UP0 ULOP3.LUT UR46, UR46, 0xfffffe, URZ, 0xc0, !UPT ;  /* 0x00fffffe2e2e0892 */ /* 0x000fc8000f8ec03f */
[----:B------:R-:W-:-:S04]  /*2270*/  @UP0 UIADD3 UR46, -UR46, UR14, URZ ;  /* 0x0000000e2e2e0290 */ /* 0x000fc8000fffe13f */
[----:B------:R-:W-:-:S06]  /*2280*/  @UP0 ULEA UR46, UR46, UR7, 0x8 ;  /* 0x000000072e2e0291 */ /* 0x000fcc000f8e403f */
[----:B------:R-:W-:-:S04]  /*2290*/  MOV R82, UR46 ;  /* 0x0000002e00527c02 */ /* 0x000fc80008000f00 */
[----:B------:R-:W-:-:S05]  /*22a0*/  @P3 LEA R82, R82, R39, 0x2 ;  /* 0x0000002752523211 */ /* 0x000fca00078e10ff */
[----:B------:R1:W2:Y:S02]  /*22b0*/  @P3 LDS R113, [R82+0x3be0] ;  /* 0x003be00052713984 */ /* 0x0002a40000000800 */
.L_x_2520:
[----:B------:R-:W-:Y:S05]  /*22c0*/  BSYNC B0 ;  /* 0x0000000000007941 */ /* 0x000fea0003800000 */
.L_x_2519:
[C---:B------:R-:W-:Y:S01]  /*22d0*/  FMUL.FTZ R85, R55.reuse, R86 ;  /* 0x0000005637557220 */ /* 0x040fe20000410000 */
[--C-:B------:R-:W-:Y:S02]  /*22e0*/  HADD2.F32 R114, -RZ, R47.reuse.H0_H0 ;  /* 0x2000002fff727230 */ /* 0x100fe40000004100 */
[----:B------:R-:W-:Y:S01]  /*22f0*/  FFMA.FTZ R83, R55, R83, R124 ;  /* 0x0000005337537223 */ /* 0x000fe2000001007c */
[----:B------:R-:W-:Y:S01]  /*2300*/  FMUL.FTZ R123, R53, R112 ;  /* 0x00000070357b7220 */ /* 0x000fe20000410000 */
[C---:B01----:R-:W-:Y:S01]  /*2310*/  FMUL.FTZ R82, R108.reuse, R85 ;  /* 0x000000556c527220 */ /* 0x043fe20000410000 */
[----:B------:R-:W-:Y:S01]  /*2320*/  FMUL.FTZ R115, R19, R93 ;  /* 0x0000005d13737220 */ /* 0x000fe20000410000 */
[----:B------:R-:W-:Y:S02]  /*2330*/  HADD2.F32 R117, -RZ, R47.H1_H1 ;  /* 0x3000002fff757230 */ /* 0x000fe40000004100 */
[----:B------:R-:W-:Y:S01]  /*2340*/  FFMA.FTZ R83, R108, R83, R123 ;  /* 0x000000536c537223 */ /* 0x000fe2000001007b */
[----:B------:R-:W-:Y:S01]  /*2350*/  FMUL.FTZ R85, R109, R82 ;  /* 0x000000526d557220 */ /* 0x000fe20000410000 */
[----:B------:R-:W-:Y:S01]  /*2360*/  FMUL.FTZ R122, R71, R115 ;  /* 0x00000073477a7220 */ /* 0x000fe20000410000 */
[----:B------:R-:W-:Y:S01]  /*2370*/  FMUL.FTZ R116, R18, R114 ;  /* 0x0000007212747220 */ /* 0x000fe20000410000 */
[----:B------:R-:W-:Y:S01]  /*2380*/  FMUL.FTZ R118, R17, R117 ;  /* 0x0000007511767220 */ /* 0x000fe20000410000 */
[----:B----4-:R-:W-:Y:S01]  /*2390*/  FMUL.FTZ R82, R110, R85 ;  /* 0x000000556e527220 */ /* 0x010fe20000410000 */
[----:B------:R-:W-:Y:S01]  /*23a0*/  FFMA.FTZ R83, R109, R83, R122 ;  /* 0x000000536d537223 */ /* 0x000fe2000001007a */
[----:B------:R-:W0:Y:S01]  /*23b0*/  @!P2 LDC R85, c[0x0][0x21c] ;  /* 0x00008700ff55ab82 */ /* 0x000e220000000800 */
[----:B------:R-:W-:Y:S01]  /*23c0*/  FMUL.FTZ R121, R70, R116 ;  /* 0x0000007446797220 */ /* 0x000fe20000410000 */
[----:B------:R-:W-:Y:S01]  /*23d0*/  LEA.HI R86, R56, R56, RZ, 0x1e ;  /* 0x0000003838567211 */ /* 0x000fe200078ff0ff */
[----:B------:R-:W-:Y:S01]  /*23e0*/  FMUL.FTZ R120, R107, R118 ;  /* 0x000000766b787220 */ /* 0x000fe20000410000 */
[----:B------:R-:W-:Y:S01]  /*23f0*/  FMUL.FTZ R82, R111, R82 ;  /* 0x000000526f527220 */ /* 0x000fe20000410000 */
[----:B------:R-:W-:Y:S01]  /*2400*/  FFMA.FTZ R83, R110, R83, R121 ;  /* 0x000000536e537223 */ /* 0x000fe20000010079 */
[----:B------:R-:W-:-:S02]  /*2410*/  LEA R119, R86, R39, 0x3 ;  /* 0x0000002756777211 */ /* 0x000fc400078e18ff */
[----:B------:R-:W-:Y:S01]  /*2420*/  MOV R86, UR14 ;  /* 0x0000000e00567c02 */ /* 0x000fe20008000f00 */
[----:B------:R-:W-:Y:S01]  /*2430*/  FFMA.FTZ R83, R111, R83, R120 ;  /* 0x000000536f537223 */ /* 0x000fe20000010078 */
[----:B-----5:R-:W-:Y:S02]  /*2440*/  R2UR UR47, R84 ;  /* 0x00000000542f72ca */ /* 0x020fe400000e0000 */
[----:B------:R-:W-:Y:S02]  /*2450*/  @!P2 IADD3 R86, R86, -0x2, RZ ;  /* 0xfffffffe5656a810 */ /* 0x000fe40007ffe0ff */
[----:B------:R1:W-:Y:S01]  /*2460*/  STS.64 [R119+0x31d0], R82 ;  /* 0x0031d05277007388 */ /* 0x0003e20000000a00 */
[----:B------:R-:W-:Y:S02]  /*2470*/  MOV R84, 0x8 ;  /* 0x0000000800547802 */ /* 0x000fe40000000f00 */
[----:B0-----:R-:W-:Y:S01]  /*2480*/  @!P2 IMAD R85, R86, R85, UR7 ;  /* 0x000000075655ae24 */ /* 0x001fe2000f8e0255 */
[----:B-1----:R-:W-:Y:S01]  /*2490*/  HFMA2.MMA R83, -RZ, RZ, 0, 0 ;  /* 0x00000000ff537435 */ /* 0x002fe200000001ff */
[----:B------:R-:W-:-:S02]  /*24a0*/  MOV R82, 0x3f800000 ;  /* 0x3f80000000527802 */ /* 0x000fc40000000f00 */
[----:B------:R-:W-:-:S07]  /*24b0*/  @!P2 IMAD.WIDE R84, R85, R84, UR22 ;  /* 0x000000165554ae25 */ /* 0x000fce000f8e0254 */
[----:B------:R0:W5:Y:S01]  /*24c0*/  @!P2 LDG.E.64 R82, desc[UR20][R84.64] ;  /* 0x000000145452a981 */ /* 0x000162000c1e1b00 */
[----:B------:R-:W-:Y:S01]  /*24d0*/  BAR.SYNC.DEFER_BLOCKING 0x0 ;  /* 0x0000000000007b1d */ /* 0x000fe20000010000 */
[----:B------:R-:W-:-:S13]  /*24e0*/  ISETP.GT.U32.AND P2, PT, R56, 0x1f, PT ;  /* 0x0000001f3800780c */ /* 0x000fda0003f44070 */
[----:B0-----:R-:W-:Y:S05]  /*24f0*/  @P2 BRA `(.L_x_2521) ;  /* 0x0000000000f02947 */ /* 0x001fea0003800000 */
[----:B------:R-:W-:Y:S01]  /*2500*/  IMAD R137, R56, 0x28, R39 ;  /* 0x0000002838897824 */ /* 0x000fe200078e0227 */
[----:B------:R-:W-:-:S04]  /*2510*/  UMOV UR46, 0xffffffff ;  /* 0xffffffff002e7882 */ /* 0x000fc80000000000 */
[----:B------:R-:W-:Y:S04]  /*2520*/  LDS.64 R84, [R137+0x31d0] ;  /* 0x0031d00089547984 */ /* 0x000fe80000000a00 */
[----:B------:R-:W0:Y:S04]  /*2530*/  LDS.64 R86, [R137+0x31d8] ;  /* 0x0031d80089567984 */ /* 0x000e280000000a00 */
[----:B------:R-:W1:Y:S04]  /*2540*/  LDS.64 R88, [R137+0x31e0] ;  /* 0x0031e00089587984 */ /* 0x000e680000000a00 */
[----:B------:R-:W3:Y:S01]  /*2550*/  LDS.64 R90, [R137+0x31e8] ;  /* 0x0031e800895a7984 */ /* 0x000ee20000000a00 */
[----:B0-----:R-:W-:-:S04]  /*2560*/  FFMA.FTZ R138, R85, R86, R87 ;  /* 0x00000056558a7223 */ /* 0x001fc80000010057 */
[----:B-1----:R-:W-:-:S04]  /*2570*/  FFMA.FTZ R138, R88, R138, R89 ;  /* 0x0000008a588a7223 */ /* 0x002fc80000010059 */
[----:B---3--:R-:W-:Y:S01]  /*2580*/  FFMA.FTZ R139, R90, R138, R91 ;  /* 0x0000008a5a8b7223 */ /* 0x008fe2000001005b */
[----:B------:R-:W-:-:S04]  /*2590*/  FMUL.FTZ R91, R84, R86 ;  /* 0x00000056545b7220 */ /* 0x000fc80000410000 */
[----:B------:R-:W-:-:S04]  /*25a0*/  FMUL.FTZ R91, R88, R91 ;  /* 0x0000005b585b7220 */ /* 0x000fc80000410000 */
[----:B------:R-:W-:Y:S01]  /*25b0*/  FMUL.FTZ R138, R90, R91 ;  /* 0x0000005b5a8a7220 */ /* 0x000fe20000410000 */
[----:B------:R-:W-:Y:S06]  /*25c0*/  BRA.DIV UR46, `(.L_x_2522) ;  /* 0x0000003e2e287947 */ /* 0x000fec000b800000 */
        /* <DEDUP_REMOVED lines=21> */
[----:B------:R0:W3:Y:S02]  /*2720*/  SHFL.UP PT, R141, R138, 0x10, RZ ;  /* 0x060000008a8d7989 */ /* 0x0000e400000e00ff */
.L_x_2581:
[----:B------:R-:W-:Y:S01]  /*2730*/  ISETP.GE.AND P3, PT, R143, 0x10, PT ;  /* 0x000000108f00780c */ /* 0x000fe20003f66270 */
[----:B------:R-:W-:-:S12]  /*2740*/  UMOV UR46, 0xffffffff ;  /* 0xffffffff002e7882 */ /* 0x000fd80000000000 */
[C---:B01----:R-:W-:Y:S01]  /*2750*/  @P3 FFMA.FTZ R139, R138.reuse, R90, R139 ;  /* 0x0000005a8a8b3223 */ /* 0x043fe2000001008b */
[----:B---3--:R-:W-:Y:S01]  /*2760*/  @P3 FMUL.FTZ R138, R138, R141 ;  /* 0x0000008d8a8a3220 */ /* 0x008fe20000410000 */
[----:B------:R-:W-:Y:S06]  /*2770*/  BRA.DIV UR46, `(.L_x_2523) ;  /* 0x0000003e2ee47947 */ /* 0x000fec000b800000 */
.L_x_2584:
[----:B------:R-:W-:-:S03]  /*2780*/  UMOV UR46, 0xffffffff ;  /* 0xffffffff002e7882 */ /* 0x000fc60000000000 */
[----:B------:R-:W-:Y:S05]  /*2790*/  BRA.DIV UR46, `(.L_x_2524) ;  /* 0x000000422e047947 */ /* 0x000fea000b800000 */
.L_x_2587:
[----:B------:R-:W-:-:S03]  /*27a0*/  UMOV UR46, 0xffffffff ;  /* 0xffffffff002e7882 */ /* 0x000fc60000000000 */
[----:B------:R-:W-:Y:S05]  /*27b0*/  BRA.DIV UR46, `(.L_x_2525) ;  /* 0x000000422e247947 */ /* 0x000fea000b800000 */
[----:B------:R-:W0:Y:S04]  /*27c0*/  SHFL.UP PT, R138, R138, 0x1, RZ ;  /* 0x042000008a8a7989 */ /* 0x000e2800000e00ff */
[----:B------:R-:W1:Y:S04]  /*27d0*/  SHFL.UP PT, R139, R139, 0x1, RZ ;  /* 0x042000008b8b7989 */ /* 0x000e6800000e00ff */
[----:B-----5:R-:W3:Y:S04]  /*27e0*/  SHFL.IDX PT, R82, R82, RZ, 0x1f ;  /* 0x00001fff52527589 */ /* 0x020ee800000e0000 */
[----:B------:R-:W4:Y:S02]  /*27f0*/  SHFL.IDX PT, R83, R83, RZ, 0x1f ;  /* 0x00001fff53537589 */ /* 0x000f2400000e0000 */
.L_x_2593:
[C---:B01--4-:R-:W-:Y:S01]  /*2800*/  @P1 FFMA.FTZ R83, R138.reuse, R83, R139 ;  /* 0x000000538a531223 */ /* 0x053fe2000001008b */
        /* <DEDUP_REMOVED lines=11> */
.L_x_2521:
[----:B------:R-:W-:Y:S05]  /*28c0*/  WARPSYNC.ALL ;  /* 0x0000000000007948 */ /* 0x000fea0003800000 */
[----:B------:R-:W3:Y:S04]  /*28d0*/  LDL R146, [R1] ;  /* 0x0000000001927983 */ /* 0x000ee80000100800 */
[----:B------:R-:W4:Y:S04]  /*28e0*/  LDL R147, [R1+0x4] ;  /* 0x0000040001937983 */ /* 0x000f280000100800 */
[----:B------:R-:W4:Y:S04]  /*28f0*/  LDL R148, [R1+0x8] ;  /* 0x0000080001947983 */ /* 0x000f280000100800 */
[----:B------:R-:W4:Y:S04]  /*2900*/  LDL R91, [R1+0xc] ;  /* 0x00000c00015b7983 */ /* 0x000f280000100800 */
[----:B------:R-:W4:Y:S04]  /*2910*/  LDL R90, [R1+0x10] ;  /* 0x00001000015a7983 */ /* 0x000f280000100800 */
[----:B0-----:R-:W4:Y:S01]  /*2920*/  LDL R88, [R1+0x14] ;  /* 0x0000140001587983 */ /* 0x001f220000100800 */
[----:B-----5:R-:W-:Y:S01]  /*2930*/  MOV R82, UR51 ;  /* 0x0000003300527c02 */ /* 0x020fe20008000f00 */
[----:B------:R-:W-:Y:S01]  /*2940*/  FMUL.FTZ R137, R33, UR47 ;  /* 0x0000002f21897c20 */ /* 0x000fe20008410000 */
[----:B------:R-:W-:Y:S01]  /*2950*/  MOV R86, UR7 ;  /* 0x0000000700567c02 */ /* 0x000fe20008000f00 */
[----:B------:R-:W-:Y:S01]  /*2960*/  BAR.SYNC.DEFER_BLOCKING 0x0 ;  /* 0x0000000000007b1d */ /* 0x000fe20000010000 */
[----:B------:R-:W-:Y:S01]  /*2970*/  ISETP.LE.OR P0, PT, R82, UR14, P0 ;  /* 0x0000000e52007c0c */ /* 0x000fe20008703670 */
[----:B--2---:R-:W-:Y:S01]  /*2980*/  FMUL.FTZ R89, R111, R113 ;  /* 0x000000716f597220 */ /* 0x004fe20000410000 */
        /* <DEDUP_REMOVED lines=8> */
[----:B------:R-:W-:Y:S01]  /*2a10*/  HFMA2.MMA R83, -RZ, RZ, 0, 0 ;  /* 0x00000000ff537435 */ /* 0x000fe200000001ff */
[----:B------:R-:W-:-:S02]  /*2a20*/  MOV R82, 0x3f800000 ;  /* 0x3f80000000527802 */ /* 0x000fc40000000f00 */
[----:B------:R-:W-:Y:S01]  /*2a30*/  @!P0 LEA R87, R86, R39, 0x3 ;  /* 0x0000002756578211 */ /* 0x000fe200078e18ff */
[----:B------:R-:W0:Y:S06]  /*2a40*/  LDS R84, [R119+0x31d4] ;  /* 0x0031d40077547984 */ /* 0x000e2c0000000800 */
[----:B------:R1:W2:Y:S01]  /*2a50*/  @!P0 LDS.64 R82, [R87+0x45e0] ;  /* 0x0045e00057528984 */ /* 0x0002a20000000a00 */
[----:B0-----:R-:W-:Y:S01]  /*2a60*/  FFMA.FTZ R135, R135, R84, R136 ;  /* 0x0000005487877223 */ /* 0x001fe20000010088 */
[----:B------:R-:W-:Y:S01]  /*2a70*/  FMUL.FTZ R136, R34, UR47 ;  /* 0x0000002f22887c20 */ /* 0x000fe20008410000 */
[----:B------:R-:W-:-:S02]  /*2a80*/  FMUL.FTZ R84, R110, R89 ;  /* 0x000000596e547220 */ /* 0x000fc40000410000 */
[----:B------:R-:W-:Y:S01]  /*2a90*/  FFMA.FTZ R134, R61, R135, R134 ;  /* 0x000000873d867223 */ /* 0x000fe20000010086 */
[----:B------:R-:W-:Y:S01]  /*2aa0*/  FFMA.FTZ R85, R111, R137, R136 ;  /* 0x000000896f557223 */ /* 0x000fe20000010088 */
[----:B------:R-:W-:Y:S02]  /*2ab0*/  FMUL.FTZ R84, R109, R84 ;  /* 0x000000546d547220 */ /* 0x000fe40000410000 */
[----:B------:R-:W-:Y:S01]  /*2ac0*/  FFMA.FTZ R133, R60, R134, R133 ;  /* 0x000000863c857223 */ /* 0x000fe20000010085 */
[----:B------:R-:W-:Y:S01]  /*2ad0*/  FFMA.FTZ R86, R110, R85, R138 ;  /* 0x000000556e567223 */ /* 0x000fe2000001008a */
[----:B------:R-:W-:Y:S02]  /*2ae0*/  FMUL.FTZ R84, R108, R84 ;  /* 0x000000546c547220 */ /* 0x000fe40000410000 */
[----:B------:R-:W-:Y:S01]  /*2af0*/  FFMA.FTZ R132, R59, R133, R132 ;  /* 0x000000853b847223 */ /* 0x000fe20000010084 */
[----:B------:R-:W-:Y:S01]  /*2b00*/  FFMA.FTZ R85, R109, R86, R139 ;  /* 0x000000566d557223 */ /* 0x000fe2000001008b */
        /* <DEDUP_REMOVED lines=10> */
[C---:B------:R-:W-:Y:S01]  /*2bb0*/  FFMA.FTZ R128, R105.reuse, R129, R128 ;  /* 0x0000008169807223 */ /* 0x040fe20000010080 */
[----:B------:R-:W-:Y:S01]  /*2bc0*/  FFMA.FTZ R85, R92, R85, R143 ;  /* 0x000000555c557223 */ /* 0x000fe2000001008f */
[C---:B------:R-:W-:Y:S02]  /*2bd0*/  FMUL.FTZ R84, R105.reuse, R84 ;  /* 0x0000005469547220 */ /* 0x040fe40000410000 */
[C---:B------:R-:W-:Y:S01]  /*2be0*/  FFMA.FTZ R127, R98.reuse, R128, R127 ;  /* 0x00000080627f7223 */ /* 0x040fe2000001007f */
[----:B------:R-:W-:Y:S01]  /*2bf0*/  FFMA.FTZ R85, R98, R85, R144 ;  /* 0x0000005562557223 */ /* 0x000fe20000010090 */
[----:B------:R-:W-:Y:S02]  /*2c00*/  FMUL.FTZ R84, R54, R84 ;  /* 0x0000005436547220 */ /* 0x000fe40000410000 */
[----:B------:R-:W-:Y:S01]  /*2c10*/  FFMA.FTZ R126, R92, R127, R126 ;  /* 0x0000007f5c7e7223 */ /* 0x000fe2000001007e */
[----:B------:R-:W-:Y:S01]  /*2c20*/  FFMA.FTZ R85, R105, R85, R145 ;  /* 0x0000005569557223 */ /* 0x000fe20000010091 */
[----:B------:R-:W-:-:S02]  /*2c30*/  FMUL.FTZ R84, R51, R84 ;  /* 0x0000005433547220 */ /* 0x000fc40000410000 */
[----:B------:R-:W-:Y:S02]  /*2c40*/  FFMA.FTZ R125, R78, R126, R125 ;  /* 0x0000007e4e7d7223 */ /* 0x000fe4000001007d */
[----:B------:R-:W-:Y:S02]  /*2c50*/  FMUL.FTZ R84, R63, R84 ;  /* 0x000000543f547220 */ /* 0x000fe40000410000 */
[----:B------:R-:W-:Y:S02]  /*2c60*/  FFMA.FTZ R124, R55, R125, R124 ;  /* 0x0000007d377c7223 */ /* 0x000fe4000001007c */
[----:B------:R-:W-:Y:S02]  /*2c70*/  FMUL.FTZ R84, R59, R84 ;  /* 0x000000543b547220 */ /* 0x000fe40000410000 */
[----:B------:R-:W-:Y:S02]  /*2c80*/  FFMA.FTZ R123, R108, R124, R123 ;  /* 0x0000007c6c7b7223 */ /* 0x000fe4000001007b */
[----:B------:R-:W-:-:S02]  /*2c90*/  FMUL.FTZ R84, R60, R84 ;  /* 0x000000543c547220 */ /* 0x000fc40000410000 */
[----:B------:R-:W-:Y:S02]  /*2ca0*/  FFMA.FTZ R122, R109, R123, R122 ;  /* 0x0000007b6d7a7223 */ /* 0x000fe4000001007a */
[----:B------:R-:W-:Y:S02]  /*2cb0*/  FMUL.FTZ R84, R61, R84 ;  /* 0x000000543d547220 */ /* 0x000fe40000410000 */
[----:B------:R-:W-:-:S04]  /*2cc0*/  FFMA.FTZ R121, R110, R122, R121 ;  /* 0x0000007a6e797223 */ /* 0x000fc80000010079 */
[----:B------:R-:W-:Y:S01]  /*2cd0*/  FFMA.FTZ R120, R111, R121, R120 ;  /* 0x000000796f787223 */ /* 0x000fe20000010078 */
[----:B---3--:R-:W-:-:S04]  /*2ce0*/  FMUL.FTZ R146, R146, UR47 ;  /* 0x0000002f92927c20 */ /* 0x008fc80008410000 */
[----:B------:R-:W-:Y:S01]  /*2cf0*/  FFMA.FTZ R85, R54, R85, R146 ;  /* 0x0000005536557223 */ /* 0x000fe20000010092 */
[----:B----4-:R-:W-:Y:S01]  /*2d00*/  FMUL.FTZ R147, R147, UR47 ;  /* 0x0000002f93937c20 */ /* 0x010fe20008410000 */
[----:B------:R-:W-:-:S03]  /*2d10*/  FMUL.FTZ R148, R148, UR47 ;  /* 0x0000002f94947c20 */ /* 0x000fc60008410000 */
[----:B------:R-:W-:Y:S01]  /*2d20*/  FFMA.FTZ R85, R51, R85, R147 ;  /* 0x0000005533557223 */ /* 0x000fe20000010093 */
[----:B------:R-:W-:-:S03]  /*2d30*/  FMUL.FTZ R149, R91, UR47 ;  /* 0x0000002f5b957c20 */ /* 0x000fc60008410000 */
        /* <DEDUP_REMOVED lines=8> */
[----:B--2---:R-:W-:Y:S05]  /*2dc0*/  @P2 BRA `(.L_x_2526) ;  /* 0x0000000000f42947 */ /* 0x004fea0003800000 */
[C---:B-1----:R-:W-:Y:S01]  /*2dd0*/  LOP3.LUT R84, R56.reuse, 0x1f, RZ, 0xc0, !PT ;  /* 0x0000001f38547812 */ /* 0x042fe200078ec0ff */
        /* <DEDUP_REMOVED lines=45> */
.L_x_2610:
        /* <DEDUP_REMOVED lines=15> */
.L_x_2526:
[----:B------:R-:W-:Y:S05]  /*31a0*/  WARPSYNC.ALL ;  /* 0x0000000000007948 */ /* 0x000fea0003800000 */
[----:B------:R-:W-:Y:S01]  /*31b0*/  ISETP.NE.AND P0, PT, R56, RZ, PT ;  /* 0x000000ff3800720c */ /* 0x000fe20003f05270 */
[----:B0-----:R-:W2:Y:S04]  /*31c0*/  LDL R90, [R1+0x14] ;  /* 0x00001400015a7983 */ /* 0x001ea80000100800 */
[----:B------:R-:W3:Y:S04]  /*31d0*/  LDL R89, [R1+0x10] ;  /* 0x0000100001597983 */ /* 0x000ee80000100800 */
[----:B------:R-:W4:Y:S04]  /*31e0*/  LDL R88, [R1+0xc] ;  /* 0x00000c0001587983 */ /* 0x000f280000100800 */
[----:B-1----:R-:W5:Y:S04]  /*31f0*/  LDL R87, [R1+0x8] ;  /* 0x0000080001577983 */ /* 0x002f680000100800 */
[----:B------:R-:W5:Y:S04]  /*3200*/  LDL R86, [R1+0x4] ;  /* 0x0000040001567983 */ /* 0x000f680000100800 */
[----:B------:R-:W5:Y:S01]  /*3210*/  LDL R85, [R1] ;  /* 0x0000000001557983 */ /* 0x000f620000100800 */
[----:B------:R-:W-:Y:S01]  /*3220*/  FFMA.FTZ R81, R58, -R81, R135 ;  /* 0x800000513a517223 */ /* 0x000fe20000010087 */
[----:B------:R-:W-:Y:S01]  /*3230*/  FFMA.FTZ R80, R62, -R80, R134 ;  /* 0x800000503e507223 */ /* 0x000fe20000010086 */
[----:B------:R-:W-:Y:S01]  /*3240*/  FFMA.FTZ R79, R48, -R79, R133 ;  /* 0x8000004f304f7223 */ /* 0x000fe20000010085 */
[----:B------:R-:W5:Y:S01]  /*3250*/  LDL.LU R91, [R1+0x18] ;  /* 0x00001800015b7983 */ /* 0x000f620000300800 */
[----:B------:R-:W-:Y:S01]  /*3260*/  BAR.SYNC.DEFER_BLOCKING 0x0 ;  /* 0x0000000000007b1d */ /* 0x000fe20000010000 */
[----:B------:R-:W-:Y:S01]  /*3270*/  FFMA.FTZ R77, R64, -R77, R132 ;  /* 0x8000004d404d7223 */ /* 0x000fe20000010084 */
[----:B------:R-:W-:-:S04]  /*3280*/  FFMA.FTZ R76, R49, -R76, R131 ;  /* 0x8000004c314c7223 */ /* 0x000fc80000010083 */
[----:B------:R-:W0:Y:S02]  /*3290*/  LDS R119, [R119+0x36e4] ;  /* 0x0036e40077777984 */ /* 0x000e240000000800 */
        /* <DEDUP_REMOVED lines=13> */
[----:B------:R-:W-:-:S03]  /*3370*/  FFMA.FTZ R116, R70, -R116, R121 ;  /* 0x8000007446747223 */ /* 0x000fc60000010079 */
[----:B------:R-:W-:-:S04]  /*3380*/  FFMA.FTZ R59, R59, R63, R149 ;  /* 0x0000003f3b3b7223 */ /* 0x000fc80000010095 */
[----:B------:R-:W-:Y:S01]  /*3390*/  FFMA.FTZ R150, R60, R59, R150 ;  /* 0x0000003b3c967223 */ /* 0x000fe20000010096 */
[----:B------:R-:W-:-:S03]  /*33a0*/  FFMA.FTZ R118, R107, -R118, R120 ;  /* 0x800000766b767223 */ /* 0x000fc60000010078 */
[----:B------:R-:W-:Y:S01]  /*33b0*/  FFMA.FTZ R151, R61, R150, R151 ;  /* 0x000000963d977223 */ /* 0x000fe20000010097 */
[----:B------:R-:W-:Y:S01]  /*33c0*/  FFMA.FTZ R115, R71, -R115, R122 ;  /* 0x8000007347737223 */ /* 0x000fe2000001007a */
[----:B------:R-:W-:Y:S01]  /*33d0*/  FMUL.FTZ R60, R107, R113 ;  /* 0x000000716b3c7220 */ /* 0x000fe20000410000 */
[----:B------:R-:W-:Y:S01]  /*33e0*/  FFMA.FTZ R75, R65, -R75, R130 ;  /* 0x8000004b414b7223 */ /* 0x000fe20000010082 */
[----:B------:R-:W-:Y:S01]  /*33f0*/  FFMA.FTZ R74, R50, -R74, R129 ;  /* 0x8000004a324a7223 */ /* 0x000fe20000010081 */
[----:B------:R-:W-:Y:S01]  /*3400*/  FMUL.FTZ R107, R25, R98 ;  /* 0x00000062196b7220 */ /* 0x000fe20000410000 */
[----:B------:R-:W-:Y:S01]  /*3410*/  FFMA.FTZ R73, R52, -R73, R125 ;  /* 0x8000004934497223 */ /* 0x000fe2000001007d */
[----:B------:R-:W-:Y:S01]  /*3420*/  FFMA.FTZ R72, R69, -R72, R124 ;  /* 0x8000004845487223 */ /* 0x000fe2000001007c */
[----:B------:R-:W-:Y:S01]  /*3430*/  FFMA.FTZ R112, R53, -R112, R123 ;  /* 0x8000007035707223 */ /* 0x000fe2000001007b */
[----:B------:R-:W-:Y:S01]  /*3440*/  USHF.R.S32.HI UR46, URZ, 0x1f, UR11 ;  /* 0x0000001f3f2e7899 */ /* 0x000fe2000801140b */
[----:B--2---:R-:W-:-:S04]  /*3450*/  FFMA.FTZ R135, R90, R135, RZ ;  /* 0x000000875a877223 */ /* 0x004fc800000100ff */
[----:B---3--:R-:W-:-:S04]  /*3460*/  FFMA.FTZ R135, R89, R134, R135 ;  /* 0x0000008659877223 */ /* 0x008fc80000010087 */
[----:B----4-:R-:W-:-:S04]  /*3470*/  FFMA.FTZ R135, R88, R133, R135 ;  /* 0x0000008558877223 */ /* 0x010fc80000010087 */
[----:B-----5:R-:W-:-:S04]  /*3480*/  FFMA.FTZ R135, R87, R132, R135 ;  /* 0x0000008457877223 */ /* 0x020fc80000010087 */
[----:B------:R-:W-:-:S04]  /*3490*/  FFMA.FTZ R135, R86, R131, R135 ;  /* 0x0000008356877223 */ /* 0x000fc80000010087 */
[----:B------:R-:W-:-:S04]  /*34a0*/  FFMA.FTZ R135, R85, R130, R135 ;  /* 0x0000008255877223 */ /* 0x000fc80000010087 */
[----:B------:R-:W-:-:S04]  /*34b0*/  FFMA.FTZ R78, R160, R129, R135 ;  /* 0x00000081a04e7223 */ /* 0x000fc80000010087 */
[----:B------:R-:W-:Y:S01]  /*34c0*/  FFMA.FTZ R55, R159, R128, R78 ;  /* 0x000000809f377223 */ /* 0x000fe2000001004e */
[----:B------:R-:W-:-:S03]  /*34d0*/  FMUL.FTZ R85, R23, R106 ;  /* 0x0000006a17557220 */ /* 0x000fc60000410000 */
[----:B------:R-:W-:Y:S01]  /*34e0*/  FFMA.FTZ R86, R158, R127, R55 ;  /* 0x0000007f9e567223 */ /* 0x000fe20000010037 */
[----:B------:R-:W-:Y:S01]  /*34f0*/  FFMA.FTZ R84, R68, -R85, R126 ;  /* 0x8000005544547223 */ /* 0x000fe2000001007e */
[----:B------:R-:W-:Y:S02]  /*3500*/  HADD2.F32 R85, -RZ, R44.H0_H0 ;  /* 0x2000002cff557230 */ /* 0x000fe40000004100 */
[----:B------:R-:W-:-:S04]  /*3510*/  FFMA.FTZ R55, R157, R126, R86 ;  /* 0x0000007e9d377223 */ /* 0x000fc80000010056 */
[----:B------:R-:W-:Y:S01]  /*3520*/  FFMA.FTZ R54, R156, R125, R55 ;  /* 0x0000007d9c367223 */ /* 0x000fe20000010037 */
[----:B------:R-:W-:-:S03]  /*3530*/  FMUL.FTZ R86, R24, R85 ;  /* 0x0000005518567220 */ /* 0x000fc60000410000 */
[----:B------:R-:W-:Y:S01]  /*3540*/  FFMA.FTZ R55, R37, R124, R54 ;  /* 0x0000007c25377223 */ /* 0x000fe20000010036 */
[----:B------:R-:W-:Y:S01]  /*3550*/  FFMA.FTZ R127, R66, -R86, R127 ;  /* 0x80000056427f7223 */ /* 0x000fe2000001007f */
[----:B------:R-:W-:Y:S02]  /*3560*/  MOV R86, UR7 ;  /* 0x0000000700567c02 */ /* 0x000fe40008000f00 */
[----:B------:R-:W-:Y:S01]  /*3570*/  FFMA.FTZ R54, R36, R123, R55 ;  /* 0x0000007b24367223 */ /* 0x000fe20000010037 */
[----:B------:R-:W-:Y:S01]  /*3580*/  HADD2.F32 R78, -RZ, R43.H1_H1 ;  /* 0x3000002bff4e7230 */ /* 0x000fe20000004100 */
[----:B------:R-:W-:Y:S02]  /*3590*/  @!P0 LEA R89, R86, R39, 0x3 ;  /* 0x0000002756598211 */ /* 0x000fe400078e18ff */
[----:B------:R-:W-:Y:S01]  /*35a0*/  FFMA.FTZ R55, R35, R122, R54 ;  /* 0x0000007a23377223 */ /* 0x000fe20000010036 */
[----:B------:R-:W-:Y:S01]  /*35b0*/  SHF.L.U32 R86, R56, 0x4, RZ ;  /* 0x0000000438567819 */ /* 0x000fe200000006ff */
[----:B------:R-:W-:-:S02]  /*35c0*/  FMUL.FTZ R87, R25, R78 ;  /* 0x0000004e19577220 */ /* 0x000fc40000410000 */
[----:B------:R-:W-:Y:S01]  /*35d0*/  FFMA.FTZ R121, R34, R121, R55 ;  /* 0x0000007922797223 */ /* 0x000fe20000010037 */
[C---:B------:R-:W-:Y:S01]  /*35e0*/  IADD3 R55, R86.reuse, 0x1, RZ ;  /* 0x0000000156377810 */ /* 0x040fe20007ffe0ff */
[----:B------:R-:W-:Y:S01]  /*35f0*/  FFMA.FTZ R128, R67, -R87, R128 ;  /* 0x8000005743807223 */ /* 0x000fe20000010080 */
[C---:B------:R-:W-:Y:S02]  /*3600*/  IADD3 R61, R86.reuse, 0x2, RZ ;  /* 0x00000002563d7810 */ /* 0x040fe40007ffe0ff */
[----:B------:R-:W-:Y:S02]  /*3610*/  IADD3 R87, R86, 0x3, RZ ;  /* 0x0000000356577810 */ /* 0x000fe40007ffe0ff */
[-C--:B------:R-:W-:Y:S01]  /*3620*/  LEA.HI.SX32 R88, R55, R86.reuse, 0x1b ;  /* 0x0000005637587211 */ /* 0x080fe200078fdaff */
[----:B------:R-:W-:Y:S01]  /*3630*/  FMUL.FTZ R55, R113, UR54 ;  /* 0x0000003671377c20 */ /* 0x000fe20008410000 */
[----:B------:R0:W-:Y:S01]  /*3640*/  @!P0 STS.64 [R89+0x45e0], R82 ;  /* 0x0045e05259008388 */ /* 0x0001e20000000a00 */
[----:B------:R-:W-:-:S02]  /*3650*/  LEA.HI.SX32 R122, R61, R86, 0x1b ;  /* 0x000000563d7a7211 */ /* 0x000fc400078fdaff */
[-C--:B------:R-:W-:Y:S02]  /*3660*/  LEA.HI.SX32 R54, R87, R86.reuse, 0x1b ;  /* 0x0000005657367211 */ /* 0x080fe400078fdaff */
[----:B------:R-:W-:Y:S01]  /*3670*/  LEA.HI.SX32 R90, R86, R86, 0x1b ;  /* 0x00000056565a7211 */ /* 0x000fe200078fdaff */
[----:B------:R-:W-:Y:S01]  /*3680*/  FMUL.FTZ R86, R118, R55 ;  /* 0x0000003776567220 */ /* 0x000fe20000410000 */
[----:B------:R-:W-:Y:S01]  /*3690*/  FMUL.FTZ R55, R32, R151 ;  /* 0x0000009720377220 */ /* 0x000fe20000410000 */
[C---:B0-----:R-:W-:Y:S01]  /*36a0*/  FMUL.FTZ R89, R17.reuse, R113 ;  /* 0x0000007111597220 */ /* 0x041fe20000410000 */
[----:B------:R-:W-:-:S03]  /*36b0*/  FFMA.FTZ R91, R17, R60, R91 ;  /* 0x0000003c115b7223 */ /* 0x000fc6000001005b */
[-C--:B------:R-:W-:Y:S01]  /*36c0*/  FMUL.FTZ R82, R118, R89.reuse ;  /* 0x0000005976527220 */ /* 0x080fe20000410000 */
[C---:B------:R-:W-:Y:S01]  /*36d0*/  FMUL.FTZ R89, R117.reuse, R89 ;  /* 0x0000005975597220 */ /* 0x040fe20000410000 */
[----:B------:R-:W-:Y:S01]  /*36e0*/  FFMA.FTZ R117, R117, R60, R86 ;  /* 0x0000003c75757223 */ /* 0x000fe20000010056 */
[----:B------:R-:W-:Y:S01]  /*36f0*/  FMUL.FTZ R60, R31, R150 ;  /* 0x000000961f3c7220 */ /* 0x000fe20000410000 */
[----:B------:R-:W-:Y:S01]  /*3700*/  FFMA.FTZ R61, R81, R55, RZ ;  /* 0x00000037513d7223 */ /* 0x000fe200000100ff */
[----:B------:R-:W-:Y:S01]  /*3710*/  FMUL.FTZ R83, R30, R59 ;  /* 0x0000003b1e537220 */ /* 0x000fe20000410000 */
[----:B------:R0:W-:Y:S02]  /*3720*/  STL [R1+0x18], R91 ;  /* 0x0000185b01007387 */ /* 0x0001e40000100800 */
[----:B------:R-:W-:-:S04]  /*3730*/  FFMA.FTZ R86, R80, R60, R61 ;  /* 0x0000003c50567223 */ /* 0x000fc8000001003d */
[----:B------:R-:W-:Y:S01]  /*3740*/  FFMA.FTZ R86, R79, R83, R86 ;  /* 0x000000534f567223 */ /* 0x000fe20000010056 */
[----:B0-----:R-:W-:Y:S01]  /*3750*/  LEA R91, R88, R39, 0x2 ;  /* 0x00000027585b7211 */ /* 0x001fe200078e10ff */
[----:B------:R-:W-:Y:S01]  /*3760*/  FMUL.FTZ R88, R29, R63 ;  /* 0x0000003f1d587220 */ /* 0x000fe20000410000 */
[----:B------:R-:W-:Y:S01]  /*3770*/  FMUL.FTZ R87, R28, R51 ;  /* 0x000000331c577220 */ /* 0x000fe20000410000 */
[----:B------:R-:W-:Y:S02]  /*3780*/  LEA R90, R90, R39, 0x2 ;  /* 0x000000275a5a7211 */ /* 0x000fe400078e10ff */
[-C--:B------:R-:W-:Y:S01]  /*3790*/  FFMA.FTZ R61, R77, R88.reuse, R86 ;  /* 0x000000584d3d7223 */ /* 0x080fe20000010056 */
[----:B------:R-:W-:Y:S01]  /*37a0*/  FMUL.FTZ R55, R104, R55 ;  /* 0x0000003768377220 */ /* 0x000fe20000410000 */
[----:B------:R-:W-:Y:S01]  /*37b0*/  LEA R113, R54, R39, 0x2 ;  /* 0x0000002736717211 */ /* 0x000fe200078e10ff */
[----:B------:R-:W-:Y:S01]  /*37c0*/  FMUL.FTZ R54, R101, R88 ;  /* 0x0000005865367220 */ /* 0x000fe20000410000 */
[----:B------:R-:W-:Y:S01]  /*37d0*/  FMUL.FTZ R88, R27, R146 ;  /* 0x000000921b587220 */ /* 0x000fe20000410000 */
[----:B------:R-:W-:Y:S01]  /*37e0*/  FFMA.FTZ R86, R76, R87, R61 ;  /* 0x000000574c567223 */ /* 0x000fe2000001003d */
[----:B------:R0:W-:Y:S01]  /*37f0*/  STS [R90+0x1090], R55 ;  /* 0x001090375a007388 */ /* 0x0001e20000000800 */
[----:B------:R-:W-:Y:S01]  /*3800*/  FMUL.FTZ R118, R26, R105 ;  /* 0x000000691a767220 */ /* 0x000fe20000410000 */
[----:B------:R-:W-:Y:S01]  /*3810*/  FMUL.FTZ R60, R103, R60 ;  /* 0x0000003c673c7220 */ /* 0x000fe20000410000 */
[----:B------:R-:W-:Y:S01]  /*3820*/  LEA R122, R122, R39, 0x2 ;  /* 0x000000277a7a7211 */ /* 0x000fe200078e10ff */
[----:B------:R-:W-:Y:S01]  /*3830*/  FMUL.FTZ R83, R102, R83 ;  /* 0x0000005366537220 */ /* 0x000fe20000410000 */
[-C--:B0-----:R-:W-:Y:S01]  /*3840*/  FFMA.FTZ R55, R75, R88.reuse, R86 ;  /* 0x000000584b377223 */ /* 0x081fe20000010056 */
[----:B------:R-:W-:-:S03]  /*3850*/  FMUL.FTZ R61, R99, R88 ;  /* 0x00000058633d7220 */ /* 0x000fc60000410000 */
[----:B------:R-:W-:Y:S01]  /*3860*/  FFMA.FTZ R55, R74, R118, R55 ;  /* 0x000000764a377223 */ /* 0x000fe20000010037 */
[----:B------:R0:W-:Y:S01]  /*3870*/  STS [R91+0x1094], R60 ;  /* 0x0010943c5b007388 */ /* 0x0001e20000000800 */
[----:B------:R-:W-:Y:S02]  /*3880*/  FMUL.FTZ R88, R24, R92 ;  /* 0x0000005c18587220 */ /* 0x000fe40000410000 */
[-C--:B------:R-:W-:Y:S01]  /*3890*/  FFMA.FTZ R86, R128, R107.reuse, R55 ;  /* 0x0000006b80567223 */ /* 0x080fe20000010037 */
[----:B------:R-:W-:Y:S04]  /*38a0*/  STS [R122+0x1098], R83 ;  /* 0x001098537a007388 */ /* 0x000fe80000000800 */
[----:B------:R1:W-:Y:S04]  /*38b0*/  STS [R113+0x109c], R54 ;  /* 0x00109c3671007388 */ /* 0x0003e80000000800 */
[----:B------:R2:W-:Y:S01]  /*38c0*/  STS [R90+0x10a4], R61 ;  /* 0x0010a43d5a007388 */ /* 0x0005e20000000800 */
[----:B0-----:R-:W-:Y:S01]  /*38d0*/  FMUL.FTZ R91, R97, R118 ;  /* 0x00000076615b7220 */ /* 0x001fe20000410000 */
[----:B-1----:R-:W-:Y:S01]  /*38e0*/  FMUL.FTZ R113, R23, R142 ;  /* 0x0000008e17717220 */ /* 0x002fe20000410000 */
[----:B------:R-:W0:Y:S01]  /*38f0*/  LDC.64 R54, c[0x0][0x348] ;  /* 0x0000d200ff367b82 */ /* 0x000e220000000a00 */
[----:B--2---:R-:W-:Y:S01]  /*3900*/  FFMA.FTZ R61, R127, R88, R86 ;  /* 0x000000587f3d7223 */ /* 0x004fe20000010056 */
[----:B------:R-:W-:-:S03]  /*3910*/  FMUL.FTZ R83, R78, R107 ;  /* 0x0000006b4e537220 */ /* 0x000fc60000410000 */
[----:B------:R-:W-:Y:S01]  /*3920*/  FFMA.FTZ R118, R84, R113, R61 ;  /* 0x0000007154767223 */ /* 0x000fe2000001003d */
[----:B------:R-:W-:Y:S01]  /*3930*/  FMUL.FTZ R61, R111, UR54 ;  /* 0x000000366f3d7c20 */ /* 0x000fe20008410000 */
[----:B------:R-:W-:Y:S01]  /*3940*/  FMUL.FTZ R86, R70, R111 ;  /* 0x0000006f46567220 */ /* 0x000fe20000410000 */
[----:B------:R-:W-:Y:S02]  /*3950*/  FMUL.FTZ R60, R22, R141 ;  /* 0x0000008d163c7220 */ /* 0x000fe40000410000 */
[----:B------:R-:W-:Y:S01]  /*3960*/  FMUL.FTZ R61, R116, R61 ;  /* 0x0000003d743d7220 */ /* 0x000fe20000410000 */
[----:B------:R1:W-:Y:S01]  /*3970*/  STS [R90+0x10ac], R83 ;  /* 0x0010ac535a007388 */ /* 0x0003e20000000800 */
[----:B------:R-:W-:Y:S01]  /*3980*/  FMUL.FTZ R70, R21, R108 ;  /* 0x0000006c15467220 */ /* 0x000fe20000410000 */
[----:B------:R-:W-:Y:S02]  /*3990*/  FMUL.FTZ R123, R96, R60 ;  /* 0x0000003c607b7220 */ /* 0x000fe40000410000 */
[----:B------:R2:W-:Y:S01]  /*39a0*/  STS [R90+0x10a8], R91 ;  /* 0x0010a85b5a007388 */ /* 0x0005e20000000800 */
[----:B-1----:R-:W-:Y:S01]  /*39b0*/  FFMA.FTZ R83, R114, R86, R61 ;  /* 0x0000005672537223 */ /* 0x002fe2000001003d */
[----:B------:R-:W-:Y:S01]  /*39c0*/  FFMA.FTZ R61, R73, R60, R118 ;  /* 0x0000003c493d7223 */ /* 0x000fe20000010076 */
[----:B------:R-:W-:-:S03]  /*39d0*/  FMUL.FTZ R111, R18, R111 ;  /* 0x0000006f126f7220 */ /* 0x000fc60000410000 */
[----:B--2---:R-:W-:Y:S01]  /*39e0*/  FFMA.FTZ R91, R72, R70, R61 ;  /* 0x00000046485b7223 */ /* 0x004fe2000001003d */
[----:B------:R-:W-:Y:S01]  /*39f0*/  HFMA2.MMA R61, -RZ, RZ, 0, 0 ;  /* 0x00000000ff3d7435 */ /* 0x000fe200000001ff */
[----:B------:R1:W-:Y:S01]  /*3a00*/  STS [R90+0x10b8], R123 ;  /* 0x0010b87b5a007388 */ /* 0x0003e20000000800 */
[----:B------:R-:W-:Y:S01]  /*3a10*/  MOV R60, R56 ;  /* 0x00000038003c7202 */ /* 0x000fe20000000f00 */
[----:B------:R-:W-:Y:S01]  /*3a20*/  FMUL.FTZ R87, R100, R87 ;  /* 0x0000005764577220 */ /* 0x000fe20000410000 */
[----:B-1----:R-:W-:Y:S01]  /*3a30*/  FMUL.FTZ R123, R114, R111 ;  /* 0x0000006f727b7220 */ /* 0x002fe20000410000 */
[----:B0-----:R-:W-:-:S03]  /*3a40*/  IMAD R114, R54, UR46, RZ ;  /* 0x0000002e36727c24 */ /* 0x001fc6000f8e02ff */
[----:B------:R0:W-:Y:S01]  /*3a50*/  STS [R90+0x10a0], R87 ;  /* 0x0010a0575a007388 */ /* 0x0001e20000000800 */
[----:B------:R-:W-:-:S04]  /*3a60*/  IMAD.WIDE.U32 R60, R54, UR11, R60 ;  /* 0x0000000b363c7c25 */ /* 0x000fc8000f8e003c */
[----:B------:R-:W-:Y:S02]  /*3a70*/  IMAD R55, R55, UR11, R114 ;  /* 0x0000000b37377c24 */ /* 0x000fe4000f8e0272 */
[----:B------:R-:W-:Y:S01]  /*3a80*/  FMUL.FTZ R119, R106, R113 ;  /* 0x000000716a777220 */ /* 0x000fe20000410000 */
[----:B------:R-:W-:Y:S01]  /*3a90*/  FMUL.FTZ R107, R85, R88 ;  /* 0x00000058556b7220 */ /* 0x000fe20000410000 */
[----:B0-----:R-:W-:Y:S01]  /*3aa0*/  FMUL.FTZ R87, R20, R109 ;  /* 0x0000006d14577220 */ /* 0x001fe20000410000 */
[----:B------:R-:W-:Y:S01]  /*3ab0*/  IADD3 R61, R61, R55, RZ ;  /* 0x000000373d3d7210 */ /* 0x000fe20007ffe0ff */
[----:B------:R-:W-:Y:S01]  /*3ac0*/  FMUL.FTZ R88, R19, R110 ;  /* 0x0000006e13587220 */ /* 0x000fe20000410000 */
[----:B------:R-:W-:Y:S01]  /*3ad0*/  MOV R55, UR44 ;  /* 0x0000002c00377c02 */ /* 0x000fe20008000f00 */
[-C--:B------:R-:W-:Y:S01]  /*3ae0*/  FFMA.FTZ R54, R112, R87.reuse, R91 ;  /* 0x0000005770367223 */ /* 0x080fe2000001005b */
[----:B------:R-:W-:Y:S01]  /*3af0*/  ULEA UR47, UR14, 0xfffff800, 0xb ;  /* 0xfffff8000e2f7891 */ /* 0x000fe2000f8e583f */
[----:B------:R-:W-:Y:S01]  /*3b00*/  FMUL.FTZ R113, R94, R87 ;  /* 0x000000575e717220 */ /* 0x000fe20000410000 */
[----:B------:R0:W-:Y:S01]  /*3b10*/  STS [R90+0x10b4], R119 ;  /* 0x0010b4775a007388 */ /* 0x0001e20000000800 */
[----:B------:R-:W-:Y:S01]  /*3b20*/  MOV R87, UR53 ;  /* 0x0000003500577c02 */ /* 0x000fe20008000f00 */
[----:B------:R-:W-:Y:S01]  /*3b30*/  IMAD.WIDE.U32 R60, R55, UR13, R60 ;  /* 0x0000000d373c7c25 */ /* 0x000fe2000f8e003c */
[----:B------:R-:W-:-:S02]  /*3b40*/  USHF.R.S32.HI UR46, URZ, 0x1f, UR13 ;  /* 0x0000001f3f2e7899 */ /* 0x000fc4000801140d */
[----:B------:R-:W-:Y:S01]  /*3b50*/  IADD3 R87, R87, -UR47, -R56 ;  /* 0x8000002f57577c10 */ /* 0x000fe2000fffe838 */
[-C--:B0-----:R-:W-:Y:S01]  /*3b60*/  FMUL.FTZ R119, R93, R88.reuse ;  /* 0x000000585d777220 */ /* 0x081fe20000410000 */
[----:B------:R-:W-:Y:S02]  /*3b70*/  FFMA.FTZ R88, R115, R88, R54 ;  /* 0x0000005873587223 */ /* 0x000fe40000010036 */
[----:B------:R-:W0:Y:S01]  /*3b80*/  LDC.64 R54, c[0x0][0x360] ;  /* 0x0000d800ff367b82 */ /* 0x000e220000000a00 */
[----:B------:R-:W-:Y:S01]  /*3b90*/  UIMAD UR46, UR46, UR44, URZ ;  /* 0x0000002c2e2e72a4 */ /* 0x000fe2000f8e023f */
[----:B------:R-:W-:Y:S01]  /*3ba0*/  ISETP.GE.AND P0, PT, R87, 0x1, PT ;  /* 0x000000015700780c */ /* 0x000fe20003f06270 */
[----:B------:R1:W-:Y:S02]  /*3bb0*/  STS [R90+0x10b0], R107 ;  /* 0x0010b06b5a007388 */ /* 0x0003e40000000800 */
[----:B------:R-:W-:Y:S01]  /*3bc0*/  UIMAD UR46, UR13, UR45, UR46 ;  /* 0x0000002d0d2e72a4 */ /* 0x000fe2000f8e022e */
[----:B------:R-:W-:Y:S01]  /*3bd0*/  MOV R114, UR47 ;  /* 0x0000002f00727c02 */ /* 0x000fe20008000f00 */
[----:B-1----:R-:W-:Y:S01]  /*3be0*/  FMUL.FTZ R107, R95, R70 ;  /* 0x000000465f6b7220 */ /* 0x002fe20000410000 */
[----:B------:R-:W-:Y:S01]  /*3bf0*/  IADD3 R70, P1, R60, UR47, RZ ;  /* 0x0000002f3c467c10 */ /* 0x000fe2000ff3e0ff */
[----:B------:R-:W-:Y:S01]  /*3c00*/  STS [R90+0x10c0], R113 ;  /* 0x0010c0715a007388 */ /* 0x000fe20000000800 */
[----:B------:R-:W-:Y:S03]  /*3c10*/  BSSY B0, `(.L_x_2528) ;  /* 0x0000028000007945 */ /* 0x000fe60003800000 */
[----:B------:R1:W-:Y:S01]  /*3c20*/  STS [R90+0x10bc], R107 ;  /* 0x0010bc6b5a007388 */ /* 0x0003e20000000800 */
[----:B------:R-:W-:-:S03]  /*3c30*/  FMUL.FTZ R69, R69, R108 ;  /* 0x0000006c45457220 */ /* 0x000fc60000410000 */
[----:B------:R2:W-:Y:S01]  /*3c40*/  STS [R90+0x10c4], R119 ;  /* 0x0010c4775a007388 */ /* 0x0005e20000000800 */
[----:B------:R-:W-:-:S03]  /*3c50*/  FMUL.FTZ R91, R52, R141 ;  /* 0x0000008d345b7220 */ /* 0x000fc60000410000 */
[----:B------:R3:W-:Y:S01]  /*3c60*/  STS [R90+0x10c8], R123 ;  /* 0x0010c87b5a007388 */ /* 0x0007e20000000800 */
[----:B-1----:R-:W-:-:S03]  /*3c70*/  IADD3 R107, R61, UR46, RZ ;  /* 0x0000002e3d6b7c10 */ /* 0x002fc6000fffe0ff */
[----:B------:R1:W-:Y:S01]  /*3c80*/  STS [R90+0x10cc], R89 ;  /* 0x0010cc595a007388 */ /* 0x0003e20000000800 */
[----:B------:R-:W-:Y:S01]  /*3c90*/  FMUL.FTZ R68, R68, R142 ;  /* 0x0000008e44447220 */ /* 0x000fe20000410000 */
[----:B------:R-:W-:Y:S01]  /*3ca0*/  FMUL.FTZ R118, R66, R92 ;  /* 0x0000005c42767220 */ /* 0x000fe20000410000 */
[----:B--2---:R-:W-:Y:S01]  /*3cb0*/  FMUL.FTZ R119, R92, UR54 ;  /* 0x000000365c777c20 */ /* 0x004fe20008410000 */
[----:B------:R-:W-:Y:S01]  /*3cc0*/  FMUL.FTZ R108, R108, UR54 ;  /* 0x000000366c6c7c20 */ /* 0x000fe20008410000 */
[----:B------:R-:W-:Y:S01]  /*3cd0*/  FMUL.FTZ R141, R141, UR54 ;  /* 0x000000368d8d7c20 */ /* 0x000fe20008410000 */
[----:B------:R-:W-:Y:S01]  /*3ce0*/  FMUL.FTZ R142, R142, UR54 ;  /* 0x000000368e8e7c20 */ /* 0x000fe20008410000 */
[----:B------:R-:W-:Y:S01]  /*3cf0*/  FMUL.FTZ R122, R98, UR54 ;  /* 0x00000036627a7c20 */ /* 0x000fe20008410000 */
[----:B---3--:R-:W-:Y:S01]  /*3d00*/  FMUL.FTZ R123, R105, UR54 ;  /* 0x00000036697b7c20 */ /* 0x008fe20008410000 */
[----:B-1----:R-:W-:Y:S01]  /*3d10*/  FMUL.FTZ R89, R71, R110 ;  /* 0x0000006e47597220 */ /* 0x002fe20000410000 */
[----:B------:R-:W-:Y:S01]  /*3d20*/  FMUL.FTZ R90, R53, R109 ;  /* 0x0000006d355a7220 */ /* 0x000fe20000410000 */
[----:B------:R-:W-:Y:S01]  /*3d30*/  LEA.HI.X.SX32 R71, R114, R107, 0x1, P1 ;  /* 0x0000006b72477211 */ /* 0x000fe200008f0eff */
        /* <DEDUP_REMOVED lines=10> */
[----:B------:R-:W-:Y:S02]  /*3de0*/  USHF.R.S32.HI UR46, URZ, 0x1f, UR7 ;  /* 0x0000001f3f2e7899 */ /* 0x000fe40008011407 */
[----:B------:R-:W-:-:S04]  /*3df0*/  IMAD.WIDE.U32 R70, R54, UR7, R70 ;  /* 0x0000000736467c25 */ /* 0x000fc8000f8e0046 */
[----:B------:R-:W-:-:S04]  /*3e00*/  IMAD R52, R54, UR46, RZ ;  /* 0x0000002e36347c24 */ /* 0x000fc8000f8e02ff */
[----:B------:R-:W-:Y:S01]  /*3e10*/  IMAD R53, R55, UR7, R52 ;  /* 0x0000000737357c24 */ /* 0x000fe2000f8e0234 */
[----:B------:R-:W-:-:S04]  /*3e20*/  LEA R52, P0, R70, UR28, 0x2 ;  /* 0x0000001c46347c11 */ /* 0x000fc8000f8010ff */
[----:B------:R-:W-:-:S04]  /*3e30*/  IADD3 R53, R71, R53, RZ ;  /* 0x0000003547357210 */ /* 0x000fc80007ffe0ff */
[----:B------:R-:W-:Y:S02]  /*3e40*/  LEA.HI.X R53, R70, UR29, R53, 0x2, P0 ;  /* 0x0000001d46357c11 */ /* 0x000fe400080f1435 */
[----:B------:R-:W-:-:S04]  /*3e50*/  LEA.HI.SX32 R70, R56, R56, 0x1b ;  /* 0x0000003838467211 */ /* 0x000fc800078fdaff */
[----:B------:R-:W-:-:S05]  /*3e60*/  LEA R70, R70, R39, 0x2 ;  /* 0x0000002746467211 */ /* 0x000fca00078e10ff */
[----:B------:R-:W0:Y:S04]  /*3e70*/  LDS R71, [R70+0x1090] ;  /* 0x0010900046477984 */ /* 0x000e280000000800 */
[----:B0-----:R0:W-:Y:S02]  /*3e80*/  REDG.E.ADD.F32.FTZ.RN.STRONG.GPU desc[UR20][R52.64], R71 ;  /* 0x00000047340079a6 */ /* 0x0011e4000c10f394 */
.L_x_2529:
[----:B------:R-:W-:Y:S05]  /*3e90*/  BSYNC B0 ;  /* 0x0000000000007941 */ /* 0x000fea0003800000 */
.L_x_2528:
[----:B------:R-:W2:Y:S01]  /*3ea0*/  LDL.LU R70, [R1+0x1c] ;  /* 0x00001c0001467983 */ /* 0x000ea20000300800 */
[----:B------:R-:W-:Y:S01]  /*3eb0*/  UIMAD UR46, UR6, -0x800, UR12 ;  /* 0xfffff800062e78a4 */ /* 0x000fe2000f8e020c */
[----:B0-----:R-:W-:Y:S01]  /*3ec0*/  LEA R52, P0, R60, UR28, 0x2 ;  /* 0x0000001c3c347c11 */ /* 0x001fe2000f8010ff */
[----:B------:R-:W-:Y:S01]  /*3ed0*/  USHF.L.U64.HI UR47, UR8, 0x2, UR9 ;  /* 0x00000002082f7899 */ /* 0x000fe20008010209 */
[----:B------:R-:W-:Y:S01]  /*3ee0*/  FMUL.FTZ R120, R33, R120 ;  /* 0x0000007821787220 */ /* 0x000fe20000410000 */
[----:B------:R-:W-:Y:S01]  /*3ef0*/  FFMA.FTZ R111, R116, R111, R88 ;  /* 0x0000006f746f7223 */ /* 0x000fe20000010058 */
[----:B------:R-:W-:Y:S01]  /*3f00*/  LEA.HI.X R53, R60, UR29, R107, 0x2, P0 ;  /* 0x0000001d3c357c11 */ /* 0x000fe200080f146b */
[----:B------:R-:W-:Y:S01]  /*3f10*/  BSSY B0, `(.L_x_2530) ;  /* 0x0000017000007945 */ /* 0x000fe20003800000 */
[----:B------:R-:W-:Y:S01]  /*3f20*/  MOV R61, UR46 ;  /* 0x0000002e003d7c02 */ /* 0x000fe20008000f00 */
[----:B------:R-:W-:Y:S01]  /*3f30*/  USHF.L.U32 UR46, UR8, 0x2, URZ ;  /* 0x00000002082e7899 */ /* 0x000fe2000800063f */
[----:B------:R-:W-:Y:S01]  /*3f40*/  IMAD R60, R54, UR47, RZ ;  /* 0x0000002f363c7c24 */ /* 0x000fe2000f8e02ff */
[----:B------:R-:W-:Y:S01]  /*3f50*/  ISETP.GE.AND P0, PT, R87, 0x81, PT ;  /* 0x000000815700780c */ /* 0x000fe20003f06270 */
[----:B------:R-:W-:Y:S01]  /*3f60*/  FADD.FTZ R121, R121, R120 ;  /* 0x0000007879797221 */ /* 0x000fe20000010000 */
[----:B------:R-:W-:-:S04]  /*3f70*/  IMAD.WIDE R52, R61, 0x4, R52 ;  /* 0x000000043d347825 */ /* 0x000fc800078e0234 */
[----:B------:R-:W-:Y:S01]  /*3f80*/  FMUL.FTZ R110, R115, R110 ;  /* 0x0000006e736e7220 */ /* 0x000fe20000410000 */
[----:B------:R-:W-:Y:S01]  /*3f90*/  FADD.FTZ R16, R117, R16 ;  /* 0x0000001075107221 */ /* 0x000fe20000010000 */
[----:B------:R-:W-:Y:S01]  /*3fa0*/  FADD.FTZ R82, R111, R82 ;  /* 0x000000526f527221 */ /* 0x000fe20000010000 */
[----:B------:R-:W-:Y:S01]  /*3fb0*/  IMAD R61, R55, UR46, R60 ;  /* 0x0000002e373d7c24 */ /* 0x000fe2000f8e023c */
[----:B------:R-:W-:Y:S01]  /*3fc0*/  IADD3 R55, R56, 0x80, RZ ;  /* 0x0000008038377810 */ /* 0x000fe20007ffe0ff */
[----:B------:R-:W-:Y:S01]  /*3fd0*/  IMAD.WIDE.U32 R52, R54, UR46, R52 ;  /* 0x0000002e36347c25 */ /* 0x000fe2000f8e0034 */
[----:B------:R-:W-:Y:S02]  /*3fe0*/  IADD3 R71, R56, 0x180, RZ ;  /* 0x0000018038477810 */ /* 0x000fe40007ffe0ff */
[----:B------:R-:W-:Y:S02]  /*3ff0*/  LEA.HI.SX32 R54, R55, R56, 0x1b ;  /* 0x0000003837367211 */ /* 0x000fe400078fdaff */
[----:B------:R-:W-:-:S02]  /*4000*/  IADD3 R53, R53, R61, RZ ;  /* 0x0000003d35357210 */ /* 0x000fc40007ffe0ff */
[----:B------:R-:W-:Y:S02]  /*4010*/  LEA R54, R54, R39, 0x2 ;  /* 0x0000002736367211 */ /* 0x000fe400078e10ff */
[----:B------:R-:W-:-:S03]  /*4020*/  IADD3 R61, R56, 0x100, RZ ;  /* 0x00000100383d7810 */ /* 0x000fc60007ffe0ff */
[----:B------:R0:W1:Y:S01]  /*4030*/  LDS R55, [R54+0x1290] ;  /* 0x0012900036377984 */ /* 0x0000620000000800 */
[----:B--2---:R-:W-:-:S05]  /*4040*/  FFMA.FTZ R70, R18, R86, R70 ;  /* 0x0000005612467223 */ /* 0x004fca0000010046 */
[----:B------:R0:W-:Y:S01]  /*4050*/  STL [R1+0x1c], R70 ;  /* 0x00001c4601007387 */ /* 0x0001e20000100800 */
[----:B-1----:R-:W-:Y:S05]  /*4060*/  @!P0 BRA `(.L_x_2531) ;  /* 0x0000000000048947 */ /* 0x002fea0003800000 */
[----:B------:R1:W-:Y:S02]  /*4070*/  REDG.E.ADD.F32.FTZ.RN.STRONG.GPU desc[UR20][R52.64+-0x1e00], R55 ;  /* 0xffe20037340079a6 */ /* 0x0003e4000c10f394 */
.L_x_2531:
[----:B------:R-:W-:Y:S05]  /*4080*/  BSYNC B0 ;  /* 0x0000000000007941 */ /* 0x000fea0003800000 */
.L_x_2530:
[-C--:B0-----:R-:W-:Y:S01]  /*4090*/  LEA.HI.SX32 R54, R61, R56.reuse, 0x1b ;  /* 0x000000383d367211 */ /* 0x081fe200078fdaff */
[----:B------:R-:W-:Y:S01]  /*40a0*/  BSSY B0, `(.L_x_2532) ;  /* 0x0000011000007945 */ /* 0x000fe20003800000 */
[----:B-1----:R-:W-:Y:S02]  /*40b0*/  IADD3 R55, R56, 0x200, RZ ;  /* 0x0000020038377810 */ /* 0x002fe40007ffe0ff */
[----:B------:R-:W-:Y:S02]  /*40c0*/  LEA R54, R54, R39, 0x2 ;  /* 0x0000002736367211 */ /* 0x000fe400078e10ff */
[-C--:B------:R-:W-:Y:S02]  /*40d0*/  LEA.HI.SX32 R70, R55, R56.reuse, 0x1b ;  /* 0x0000003837467211 */ /* 0x080fe400078fdaff */
[----:B------:R-:W-:Y:S01]  /*40e0*/  ISETP.GE.AND P6, PT, R87, 0x101, PT ;  /* 0x000001015700780c */ /* 0x000fe20003fc6270 */
[----:B------:R0:W1:Y:S01]  /*40f0*/  LDS R55, [R54+0x1490] ;  /* 0x0014900036377984 */ /* 0x0000620000000800 */
[----:B------:R-:W-:-:S02]  /*4100*/  LEA.HI.SX32 R60, R71, R56, 0x1b ;  /* 0x00000038473c7211 */ /* 0x000fc400078fdaff */
[----:B------:R-:W-:Y:S02]  /*4110*/  IADD3 R61, R56, 0x280, RZ ;  /* 0x00000280383d7810 */ /* 0x000fe40007ffe0ff */
[----:B------:R-:W-:Y:S02]  /*4120*/  LEA R60, R60, R39, 0x2 ;  /* 0x000000273c3c7211 */ /* 0x000fe400078e10ff */
[C---:B------:R-:W-:Y:S02]  /*4130*/  ISETP.GE.AND P0, PT, R87.reuse, 0x181, PT ;  /* 0x000001815700780c */ /* 0x040fe40003f06270 */
[C---:B------:R-:W-:Y:S02]  /*4140*/  ISETP.GE.AND P1, PT, R87.reuse, 0x201, PT ;  /* 0x000002015700780c */ /* 0x040fe40003f26270 */
[C---:B------:R-:W-:Y:S02]  /*4150*/  ISETP.GE.AND P2, PT, R87.reuse, 0x281, PT ;  /* 0x000002815700780c */ /* 0x040fe40003f46270 */
[----:B------:R-:W-:-:S02]  /*4160*/  ISETP.GE.AND P3, PT, R87, 0x301, PT ;  /* 0x000003015700780c */ /* 0x000fc40003f66270 */
[C---:B------:R-:W-:Y:S02]  /*4170*/  ISETP.GE.AND P4, PT, R87.reuse, 0x381, PT ;  /* 0x000003815700780c */ /* 0x040fe40003f86270 */
[----:B------:R-:W-:Y:S01]  /*4180*/  ISETP.GE.AND P5, PT, R87, 0x401, PT ;  /* 0x000004015700780c */ /* 0x000fe20003fa6270 */
[----:B0-----:R-:W-:-:S12]  /*4190*/  @!P6 BRA `(.L_x_2533) ;  /* 0x000000000004e947 */ /* 0x001fd80003800000 */
[----:B-1----:R0:W-:Y:S02]  /*41a0*/  REDG.E.ADD.F32.FTZ.RN.STRONG.GPU desc[UR20][R52.64+-0x1c00], R55 ;  /* 0xffe40037340079a6 */ /* 0x0021e4000c10f394 */
.L_x_2533:
[----:B------:R-:W-:Y:S05]  /*41b0*/  BSYNC B0 ;  /* 0x0000000000007941 */ /* 0x000fea0003800000 */
.L_x_2532:
[----:B01----:R0:W1:Y:S01]  /*41c0*/  LDS R55, [R60+0x1690] ;  /* 0x001690003c377984 */ /* 0x0030620000000800 */
[----:B------:R-:W-:Y:S01]  /*41d0*/  BSSY B0, `(.L_x_2534) ;  /* 0x0000006000007945 */ /* 0x000fe20003800000 */
[----:B------:R-:W-:Y:S02]  /*41e0*/  IADD3 R71, R56, 0x300, RZ ;  /* 0x0000030038477810 */ /* 0x000fe40007ffe0ff */
[----:B------:R-:W-:Y:S02]  /*41f0*/  LEA.HI.SX32 R54, R61, R56, 0x1b ;  /* 0x000000383d367211 */ /* 0x000fe400078fdaff */
[----:B------:R-:W-:Y:S01]  /*4200*/  LEA R70, R70, R39, 0x2 ;  /* 0x0000002746467211 */ /* 0x000fe200078e10ff */
[----:B------:R-:W-:Y:S06]  /*4210*/  @!P0 BRA `(.L_x_2535) ;  /* 0x0000000000048947 */ /* 0x000fec0003800000 */
[----:B-1----:R2:W-:Y:S02]  /*4220*/  REDG.E.ADD.F32.FTZ.RN.STRONG.GPU desc[UR20][R52.64+-0x1a00], R55 ;  /* 0xffe60037340079a6 */ /* 0x0025e4000c10f394 */
.L_x_2535:
[----:B------:R-:W-:Y:S05]  /*4230*/  BSYNC B0 ;  /* 0x0000000000007941 */ /* 0x000fea0003800000 */
.L_x_2534:
[----:B-12---:R1:W2:Y:S01]  /*4240*/  LDS R55, [R70+0x1890] ;  /* 0x0018900046377984 */ /* 0x0062a20000000800 */
[----:B------:R-:W-:Y:S01]  /*4250*/  BSSY B0, `(.L_x_2536) ;  /* 0x0000006000007945 */ /* 0x000fe20003800000 */
[----:B------:R-:W-:Y:S02]  /*4260*/  IADD3 R61, R56, 0x380, RZ ;  /* 0x00000380383d7810 */ /* 0x000fe40007ffe0ff */
[----:B0-----:R-:W-:Y:S02]  /*4270*/  LEA.HI.SX32 R60, R71, R56, 0x1b ;  /* 0x00000038473c7211 */ /* 0x001fe400078fdaff */
[----:B------:R-:W-:Y:S01]  /*4280*/  LEA R86, R54, R39, 0x2 ;  /* 0x0000002736567211 */ /* 0x000fe200078e10ff */
[----:B------:R-:W-:Y:S06]  /*4290*/  @!P1 BRA `(.L_x_2537) ;  /* 0x0000000000049947 */ /* 0x000fec0003800000 */
[----:B--2---:R0:W-:Y:S02]  /*42a0*/  REDG.E.ADD.F32.FTZ.RN.STRONG.GPU desc[UR20][R52.64+-0x1800], R55 ;  /* 0xffe80037340079a6 */ /* 0x0041e4000c10f394 */
.L_x_2537:
[----:B------:R-:W-:Y:S05]  /*42b0*/  BSYNC B0 ;  /* 0x0000000000007941 */ /* 0x000fea0003800000 */
.L_x_2536:
[----:B0-2---:R0:W2:Y:S01]  /*42c0*/  LDS R55, [R86+0x1a90] ;  /* 0x001a900056377984 */ /* 0x0050a20000000800 */
[----:B------:R-:W-:Y:S01]  /*42d0*/  BSSY B0, `(.L_x_2538) ;  /* 0x0000006000007945 */ /* 0x000fe20003800000 */
[----:B------:R-:W-:Y:S02]  /*42e0*/  LEA.HI.SX32 R54, R61, R56, 0x1b ;  /* 0x000000383d367211 */ /* 0x000fe400078fdaff */
[----:B------:R-:W-:Y:S02]  /*42f0*/  IADD3 R71, R56, 0x400, RZ ;  /* 0x0000040038477810 */ /* 0x000fe40007ffe0ff */
[----:B------:R-:W-:Y:S01]  /*4300*/  LEA R61, R60, R39, 0x2 ;  /* 0x000000273c3d7211 */ /* 0x000fe200078e10ff */
[----:B------:R-:W-:Y:S06]  /*4310*/  @!P2 BRA `(.L_x_2539) ;  /* 0x000000000004a947 */ /* 0x000fec0003800000 */
[----:B--2---:R3:W-:Y:S02]  /*4320*/  REDG.E.ADD.F32.FTZ.RN.STRONG.GPU desc[UR20][R52.64+-0x1600], R55 ;  /* 0xffea0037340079a6 */ /* 0x0047e4000c10f394 */
.L_x_2539:
[----:B------:R-:W-:Y:S05]  /*4330*/  BSYNC B0 ;  /* 0x0000000000007941 */ /* 0x000fea0003800000 */
.L_x_2538:
[----:B--23--:R2:W3:Y:S01]  /*4340*/  LDS R55, [R61+0x1c90] ;  /* 0x001c90003d377984 */ /* 0x00c4e20000000800 */
[----:B------:R-:W-:Y:S01]  /*4350*/  BSSY B0, `(.L_x_2540) ;  /* 0x0000005000007945 */ /* 0x000fe20003800000 */
[----:B------:R-:W-:Y:S02]  /*4360*/  LEA.HI.SX32 R60, R71, R56, 0x1b ;  /* 0x00000038473c7211 */ /* 0x000fe400078fdaff */
[----:B------:R-:W-:Y:S01]  /*4370*/  LEA R54, R54, R39, 0x2 ;  /* 0x0000002736367211 */ /* 0x000fe200078e10ff */
[----:B------:R-:W-:Y:S06]  /*4380*/  @!P3 BRA `(.L_x_2541) ;  /* 0x000000000004b947 */ /* 0x000fec0003800000 */
[----:B---3--:R4:W-:Y:S02]  /*4390*/  REDG.E.ADD.F32.FTZ.RN.STRONG.GPU desc[UR20][R52.64+-0x1400], R55 ;  /* 0xffec0037340079a6 */ /* 0x0089e4000c10f394 */
.L_x_2541:
[----:B------:R-:W-:Y:S05]  /*43a0*/  BSYNC B0 ;  /* 0x0000000000007941 */ /* 0x000fea0003800000 */
.L_x_2540:
[----:B---34-:R3:W4:Y:S01]  /*43b0*/  LDS R55, [R54+0x1e90] ;  /* 0x001e900036377984 */ /* 0x0187220000000800 */
[----:B------:R-:W-:Y:S01]  /*43c0*/  BSSY B0, `(.L_x_2542) ;  /* 0x0000004000007945 */ /* 0x000fe20003800000 */
[----:B------:R-:W-:-:S03]  /*43d0*/  LEA R60, R60, R39, 0x2 ;  /* 0x000000273c3c7211 */ /* 0x000fc600078e10ff */
[----:B------:R-:W-:Y:S05]  /*43e0*/  @!P4 BRA `(.L_x_2543) ;  /* 0x000000000004c947 */ /* 0x000fea0003800000 */
[----:B----4-:R4:W-:Y:S02]  /*43f0*/  REDG.E.ADD.F32.FTZ.RN.STRONG.GPU desc[UR20][R52.64+-0x1200], R55 ;  /* 0xffee0037340079a6 */ /* 0x0109e4000c10f394 */
.L_x_2543:
[----:B------:R-:W-:Y:S05]  /*4400*/  BSYNC B0 ;  /* 0x0000000000007941 */ /* 0x000fea0003800000 */
.L_x_2542:
[----:B----4-:R4:W0:Y:S01]  /*4410*/  LDS R55, [R60+0x2090] ;  /* 0x002090003c377984 */ /* 0x0108220000000800 */
[----:B------:R-:W-:Y:S01]  /*4420*/  BSSY B0, `(.L_x_2544) ;  /* 0x0000005000007945 */ /* 0x000fe20003800000 */
[C---:B--2---:R-:W-:Y:S02]  /*4430*/  IADD3 R61, R56.reuse, 0x480, RZ ;  /* 0x00000480383d7810 */ /* 0x044fe40007ffe0ff */
[----:B------:R-:W-:Y:S01]  /*4440*/  IADD3 R71, R56, 0x500, RZ ;  /* 0x0000050038477810 */ /* 0x000fe20007ffe0ff */
[----:B------:R-:W-:Y:S06]  /*4450*/  @!P5 BRA `(.L_x_2545) ;  /* 0x000000000004d947 */ /* 0x000fec0003800000 */
[----:B0-----:R2:W-:Y:S02]  /*4460*/  REDG.E.ADD.F32.FTZ.RN.STRONG.GPU desc[UR20][R52.64+-0x1000], R55 ;  /* 0xfff00037340079a6 */ /* 0x0015e4000c10f394 */
.L_x_2545:
[----:B------:R-:W-:Y:S05]  /*4470*/  BSYNC B0 ;  /* 0x0000000000007941 */ /* 0x000fea0003800000 */
.L_x_2544:
[-C--:B---3--:R-:W-:Y:S01]  /*4480*/  LEA.HI.SX32 R54, R61, R56.reuse, 0x1b ;  /* 0x000000383d367211 */ /* 0x088fe200078fdaff */
[----:B------:R-:W-:Y:S01]  /*4490*/  BSSY B0, `(.L_x_2546) ;  /* 0x0000011000007945 */ /* 0x000fe20003800000 */
[----:B0-2---:R-:W-:Y:S02]  /*44a0*/  IADD3 R55, R56, 0x580, RZ ;  /* 0x0000058038377810 */ /* 0x005fe40007ffe0ff */
[----:B------:R-:W-:Y:S02]  /*44b0*/  LEA R54, R54, R39, 0x2 ;  /* 0x0000002736367211 */ /* 0x000fe400078e10ff */
[-C--:B-1----:R-:W-:Y:S02]  /*44c0*/  LEA.HI.SX32 R70, R55, R56.reuse, 0x1b ;  /* 0x0000003837467211 */ /* 0x082fe400078fdaff */
[----:B------:R-:W-:Y:S01]  /*44d0*/  ISETP.GE.AND P6, PT, R87, 0x481, PT ;  /* 0x000004815700780c */ /* 0x000fe20003fc6270 */
[----:B------:R0:W1:Y:S01]  /*44e0*/  LDS R55, [R54+0x2290] ;  /* 0x0022900036377984 */ /* 0x0000620000000800 */
[----:B----4-:R-:W-:-:S02]  /*44f0*/  LEA.HI.SX32 R60, R71, R56, 0x1b ;  /* 0x00000038473c7211 */ /* 0x010fc400078fdaff */
        /* <DEDUP_REMOVED lines=10> */
.L_x_2547:
[----:B------:R-:W-:Y:S05]  /*45a0*/  BSYNC B0 ;  /* 0x0000000000007941 */ /* 0x000fea0003800000 */
.L_x_2546:
[----:B01----:R0:W1:Y:S01]  /*45b0*/  LDS R55, [R60+0x2490] ;  /* 0x002490003c377984 */ /* 0x0030620000000800 */
[----:B------:R-:W-:Y:S01]  /*45c0*/  BSSY B0, `(.L_x_2548) ;  /* 0x0000006000007945 */ /* 0x000fe20003800000 */
[----:B------:R-:W-:Y:S02]  /*45d0*/  IADD3 R71, R56, 0x680, RZ ;  /* 0x0000068038477810 */ /* 0x000fe40007ffe0ff */
[----:B------:R-:W-:Y:S02]  /*45e0*/  LEA.HI.SX32 R54, R61, R56, 0x1b ;  /* 0x000000383d367211 */ /* 0x000fe400078fdaff */
[----:B------:R-:W-:Y:S01]  /*45f0*/  LEA R70, R70, R39, 0x2 ;  /* 0x0000002746467211 */ /* 0x000fe200078e10ff */
[----:B------:R-:W-:Y:S06]  /*4600*/  @!P0 BRA `(.L_x_2549) ;  /* 0x0000000000048947 */ /* 0x000fec0003800000 */
[----:B-1----:R2:W-:Y:S02]  /*4610*/  REDG.E.ADD.F32.FTZ.RN.STRONG.GPU desc[UR20][R52.64+-0xc00], R55 ;  /* 0xfff40037340079a6 */ /* 0x0025e4000c10f394 */
.L_x_2549:
[----:B------:R-:W-:Y:S05]  /*4620*/  BSYNC B0 ;  /* 0x0000000000007941 */ /* 0x000fea0003800000 */
.L_x_2548:
[----:B-12---:R1:W2:Y:S01]  /*4630*/  LDS R55, [R70+0x2690] ;  /* 0x0026900046377984 */ /* 0x0062a20000000800 */
[----:B------:R-:W-:Y:S01]  /*4640*/  BSSY B0, `(.L_x_2550) ;  /* 0x0000006000007945 */ /* 0x000fe20003800000 */
[----:B------:R-:W-:Y:S02]  /*4650*/  IADD3 R61, R56, 0x700, RZ ;  /* 0x00000700383d7810 */ /* 0x000fe40007ffe0ff */
[----:B0-----:R-:W-:Y:S02]  /*4660*/  LEA.HI.SX32 R60, R71, R56, 0x1b ;  /* 0x00000038473c7211 */ /* 0x001fe400078fdaff */
[----:B------:R-:W-:Y:S01]  /*4670*/  LEA R86, R54, R39, 0x2 ;  /* 0x0000002736567211 */ /* 0x000fe200078e10ff */
[----:B------:R-:W-:Y:S06]  /*4680*/  @!P1 BRA `(.L_x_2551) ;  /* 0x0000000000049947 */ /* 0x000fec0003800000 */
[----:B--2---:R0:W-:Y:S02]  /*4690*/  REDG.E.ADD.F32.FTZ.RN.STRONG.GPU desc[UR20][R52.64+-0xa00], R55 ;  /* 0xfff60037340079a6 */ /* 0x0041e4000c10f394 */
.L_x_2551:
[----:B------:R-:W-:Y:S05]  /*46a0*/  BSYNC B0 ;  /* 0x0000000000007941 */ /* 0x000fea0003800000 */
.L_x_2550:
[----:B0-2---:R0:W2:Y:S01]  /*46b0*/  LDS R55, [R86+0x2890] ;  /* 0x0028900056377984 */ /* 0x0050a20000000800 */
[----:B------:R-:W-:Y:S01]  /*46c0*/  BSSY B0, `(.L_x_2552) ;  /* 0x0000006000007945 */ /* 0x000fe20003800000 */
[----:B------:R-:W-:Y:S02]  /*46d0*/  LEA.HI.SX32 R54, R61, R56, 0x1b ;  /* 0x000000383d367211 */ /* 0x000fe400078fdaff */
[----:B------:R-:W-:Y:S02]  /*46e0*/  IADD3 R71, R56, 0x780, RZ ;  /* 0x0000078038477810 */ /* 0x000fe40007ffe0ff */
[----:B------:R-:W-:Y:S01]  /*46f0*/  LEA R61, R60, R39, 0x2 ;  /* 0x000000273c3d7211 */ /* 0x000fe200078e10ff */
[----:B------:R-:W-:Y:S06]  /*4700*/  @!P2 BRA `(.L_x_2553) ;  /* 0x000000000004a947 */ /* 0x000fec0003800000 */
[----:B--2---:R3:W-:Y:S02]  /*4710*/  REDG.E.ADD.F32.FTZ.RN.STRONG.GPU desc[UR20][R52.64+-0x800], R55 ;  /* 0xfff80037340079a6 */ /* 0x0047e4000c10f394 */
.L_x_2553:
[----:B------:R-:W-:Y:S05]  /*4720*/  BSYNC B0 ;  /* 0x0000000000007941 */ /* 0x000fea0003800000 */
.L_x_2552:
[----:B--23--:R2:W3:Y:S01]  /*4730*/  LDS R55, [R61+0x2a90] ;  /* 0x002a90003d377984 */ /* 0x00c4e20000000800 */
[----:B------:R-:W-:Y:S01]  /*4740*/  BSSY B0, `(.L_x_2554) ;  /* 0x0000005000007945 */ /* 0x000fe20003800000 */
[----:B------:R-:W-:Y:S02]  /*4750*/  LEA.HI.SX32 R60, R71, R56, 0x1b ;  /* 0x00000038473c7211 */ /* 0x000fe400078fdaff */
[----:B------:R-:W-:Y:S01]  /*4760*/  LEA R54, R54, R39, 0x2 ;  /* 0x0000002736367211 */ /* 0x000fe200078e10ff */
[----:B------:R-:W-:Y:S06]  /*4770*/  @!P3 BRA `(.L_x_2555) ;  /* 0x000000000004b947 */ /* 0x000fec0003800000 */
[----:B---3--:R4:W-:Y:S02]  /*4780*/  REDG.E.ADD.F32.FTZ.RN.STRONG.GPU desc[UR20][R52.64+-0x600], R55 ;  /* 0xfffa0037340079a6 */ /* 0x0089e4000c10f394 */
.L_x_2555:
[----:B------:R-:W-:Y:S05]  /*4790*/  BSYNC B0 ;  /* 0x0000000000007941 */ /* 0x000fea0003800000 */
.L_x_2554:
[----:B---34-:R3:W4:Y:S01]  /*47a0*/  LDS R55, [R54+0x2c90] ;  /* 0x002c900036377984 */ /* 0x0187220000000800 */
[----:B------:R-:W-:Y:S01]  /*47b0*/  BSSY B0, `(.L_x_2556) ;  /* 0x0000004000007945 */ /* 0x000fe20003800000 */
[----:B------:R-:W-:-:S03]  /*47c0*/  LEA R60, R60, R39, 0x2 ;  /* 0x000000273c3c7211 */ /* 0x000fc600078e10ff */
[----:B------:R-:W-:Y:S05]  /*47d0*/  @!P4 BRA `(.L_x_2557) ;  /* 0x000000000004c947 */ /* 0x000fea0003800000 */
[----:B----4-:R4:W-:Y:S02]  /*47e0*/  REDG.E.ADD.F32.FTZ.RN.STRONG.GPU desc[UR20][R52.64+-0x400], R55 ;  /* 0xfffc0037340079a6 */ /* 0x0109e4000c10f394 */
.L_x_2557:
[----:B------:R-:W-:Y:S05]  /*47f0*/  BSYNC B0 ;  /* 0x0000000000007941 */ /* 0x000fea0003800000 */
.L_x_2556:
[----:B----4-:R4:W0:Y:S01]  /*4800*/  LDS R55, [R60+0x2e90] ;  /* 0x002e90003c377984 */ /* 0x0108220000000800 */
[----:B------:R-:W-:Y:S04]  /*4810*/  BSSY B0, `(.L_x_2558) ;  /* 0x0000003000007945 */ /* 0x000fe80003800000 */
[----:B------:R-:W-:Y:S05]  /*4820*/  @!P5 BRA `(.L_x_2559) ;  /* 0x000000000004d947 */ /* 0x000fea0003800000 */
[----:B0-----:R0:W-:Y:S02]  /*4830*/  REDG.E.ADD.F32.FTZ.RN.STRONG.GPU desc[UR20][R52.64+-0x200], R55 ;  /* 0xfffe0037340079a6 */ /* 0x0011e4000c10f394 */
.L_x_2559:
[----:B------:R-:W-:Y:S05]  /*4840*/  BSYNC B0 ;  /* 0x0000000000007941 */ /* 0x000fea0003800000 */
.L_x_2558:
[----:B------:R-:W5:Y:S04]  /*4850*/  LDL.LU R87, [R1+0x20] ;  /* 0x0000200001577983 */ /* 0x000f680000300800 */
[----:B----4-:R-:W4:Y:S04]  /*4860*/  LDL.LU R60, [R1+0x24] ;  /* 0x00002400013c7983 */ /* 0x010f280000300800 */
[----:B-1----:R-:W4:Y:S04]  /*4870*/  LDL.LU R70, [R1+0x28] ;  /* 0x0000280001467983 */ /* 0x002f280000300800 */
[----:B--2---:R-:W2:Y:S04]  /*4880*/  LDL.LU R61, [R1+0x2c] ;  /* 0x00002c00013d7983 */ /* 0x004ea80000300800 */
[----:B---3--:R-:W3:Y:S04]  /*4890*/  LDL.LU R54, [R1+0x30] ;  /* 0x0000300001367983 */ /* 0x008ee80000300800 */
[----:B0-----:R-:W3:Y:S01]  /*48a0*/  LDL.LU R86, [R1+0x34] ;  /* 0x0000340001567983 */ /* 0x001ee20000300800 */
[----:B------:R-:W-:Y:S01]  /*48b0*/  FMUL.FTZ R141, R73, R141 ;  /* 0x0000008d498d7220 */ /* 0x000fe20000410000 */
[----:B------:R-:W-:Y:S01]  /*48c0*/  FMUL.FTZ R109, R112, R109 ;  /* 0x0000006d706d7220 */ /* 0x000fe20000410000 */
[----:B------:R-:W-:Y:S01]  /*48d0*/  FADD.FTZ R15, R83, R15 ;  /* 0x0000000f530f7221 */ /* 0x000fe20000010000 */
[----:B------:R-:W0:Y:S01]  /*48e0*/  S2R R71, SR_LANEID ;  /* 0x0000000000477919 */ /* 0x000e220000000000 */
        /* <DEDUP_REMOVED lines=16> */
[----:B------:R-:W-:Y:S01]  /*49f0*/  ISETP.GT.AND P0, PT, R71, 0x17, PT ;  /* 0x000000174700780c */ /* 0x000fe20003f04270 */
[----:B-----5:R-:W-:Y:S01]  /*4a00*/  FFMA.FTZ R87, R19, R89, R87 ;  /* 0x0000005913577223 */ /* 0x020fe20000010057 */
[----:B----4-:R-:W-:-:S04]  /*4a10*/  FFMA.FTZ R60, R20, R90, R60 ;  /* 0x0000005a143c7223 */ /* 0x010fc8000001003c */
[----:B------:R-:W-:Y:S01]  /*4a20*/  STL [R1+0x20], R87 ;  /* 0x0000205701007387 */ /* 0x000fe20000100800 */
[----:B------:R-:W-:Y:S01]  /*4a30*/  FMUL.FTZ R108, R72, R108 ;  /* 0x0000006c486c7220 */ /* 0x000fe20000410000 */
[----:B------:R-:W-:Y:S02]  /*4a40*/  FFMA.FTZ R70, R21, R69, R70 ;  /* 0x0000004515467223 */ /* 0x000fe40000010046 */
[----:B------:R1:W-:Y:S01]  /*4a50*/  STL [R1+0x24], R60 ;  /* 0x0000243c01007387 */ /* 0x0003e20000100800 */
[----:B------:R-:W-:Y:S01]  /*4a60*/  FMUL.FTZ R67, R67, R98 ;  /* 0x0000006243437220 */ /* 0x000fe20000410000 */
[----:B--2---:R-:W-:Y:S01]  /*4a70*/  FFMA.FTZ R61, R22, R91, R61 ;  /* 0x0000005b163d7223 */ /* 0x004fe2000001003d */
[----:B------:R-:W-:Y:S01]  /*4a80*/  FMUL.FTZ R53, R84, R142 ;  /* 0x0000008e54357220 */ /* 0x000fe20000410000 */
[----:B---3--:R-:W-:Y:S01]  /*4a90*/  FFMA.FTZ R54, R23, R68, R54 ;  /* 0x0000004417367223 */ /* 0x008fe20000010036 */
[----:B------:R-:W-:Y:S01]  /*4aa0*/  FMUL.FTZ R50, R50, R105 ;  /* 0x0000006932327220 */ /* 0x000fe20000410000 */
[----:B0-----:R-:W-:Y:S01]  /*4ab0*/  @!P0 FADD.FTZ R82, R82, R55 ;  /* 0x0000003752528221 */ /* 0x001fe20000010000 */
[----:B-1----:R-:W2:Y:S01]  /*4ac0*/  LDL.LU R60, [R1+0x38] ;  /* 0x00003800013c7983 */ /* 0x002ea20000300800 */
[----:B------:R-:W-:Y:S01]  /*4ad0*/  FFMA.FTZ R86, R24, R118, R86 ;  /* 0x0000007618567223 */ /* 0x000fe20000010056 */
[----:B------:R-:W-:Y:S01]  /*4ae0*/  FMUL.FTZ R74, R74, R123 ;  /* 0x0000007b4a4a7220 */ /* 0x000fe20000410000 */
[----:B------:R-:W-:Y:S01]  /*4af0*/  FMUL.FTZ R146, R65, R146 ;  /* 0x0000009241927220 */ /* 0x000fe20000410000 */
[----:B------:R-:W3:Y:S01]  /*4b00*/  LDL.LU R73, [R1+0x3c] ;  /* 0x00003c0001497983 */ /* 0x000ee20000300800 */
[----:B------:R-:W-:Y:S01]  /*4b10*/  FFMA.FTZ R69, R95, R69, R108 ;  /* 0x000000455f457223 */ /* 0x000fe2000001006c */
[----:B------:R-:W-:Y:S01]  /*4b20*/  FMUL.FTZ R49, R49, R51 ;  /* 0x0000003331317220 */ /* 0x000fe20000410000 */
[----:B------:R-:W-:Y:S01]  /*4b30*/  FMUL.FTZ R64, R64, R63 ;  /* 0x0000003f40407220 */ /* 0x000fe20000410000 */
[----:B------:R0:W-:Y:S01]  /*4b40*/  STL [R1+0x28], R70 ;  /* 0x0000284601007387 */ /* 0x0001e20000100800 */
[----:B------:R-:W-:Y:S01]  /*4b50*/  FADD.FTZ R12, R69, R12 ;  /* 0x0000000c450c7221 */ /* 0x000fe20000010000 */
[----:B------:R-:W-:Y:S01]  /*4b60*/  FMUL.FTZ R59, R48, R59 ;  /* 0x0000003b303b7220 */ /* 0x000fe20000410000 */
[----:B------:R-:W-:Y:S01]  /*4b70*/  FMUL.FTZ R62, R62, R150 ;  /* 0x000000963e3e7220 */ /* 0x000fe20000410000 */
[----:B------:R-:W4:Y:S01]  /*4b80*/  LDL.LU R72, [R1+0x40] ;  /* 0x0000400001487983 */ /* 0x000f220000300800 */
[----:B------:R-:W-:Y:S01]  /*4b90*/  FFMA.FTZ R55, R106, R68, R53 ;  /* 0x000000446a377223 */ /* 0x000fe20000010035 */
[----:B------:R-:W-:Y:S01]  /*4ba0*/  FMUL.FTZ R151, R58, R151 ;  /* 0x000000973a977220 */ /* 0x000fe20000410000 */
[----:B------:R-:W-:Y:S01]  /*4bb0*/  ISETP.NE.AND P1, PT, R71, RZ, PT ;  /* 0x000000ff4700720c */ /* 0x000fe20003f25270 */
[----:B------:R-:W-:Y:S01]  /*4bc0*/  STL [R1+0x2c], R61 ;  /* 0x00002c3d01007387 */ /* 0x000fe20000100800 */
[----:B------:R-:W-:Y:S01]  /*4bd0*/  ISETP.NE.AND P2, PT, R56, RZ, PT ;  /* 0x000000ff3800720c */ /* 0x000fe20003f45270 */
[----:B------:R-:W-:Y:S01]  /*4be0*/  FMUL.FTZ R124, R75, R124 ;  /* 0x0000007c4b7c7220 */ /* 0x000fe20000410000 */
[----:B------:R-:W-:Y:S01]  /*4bf0*/  FMUL.FTZ R125, R76, R125 ;  /* 0x0000007d4c7d7220 */ /* 0x000fe20000410000 */
[----:B0-----:R-:W5:Y:S01]  /*4c00*/  LDL.LU R70, [R1+0x44] ;  /* 0x0000440001467983 */ /* 0x001f620000300800 */
[----:B------:R-:W-:Y:S01]  /*4c10*/  FMUL.FTZ R66, R77, R66 ;  /* 0x000000424d427220 */ /* 0x000fe20000410000 */
[----:B------:R-:W-:Y:S01]  /*4c20*/  FMUL.FTZ R79, R79, R92 ;  /* 0x0000005c4f4f7220 */ /* 0x000fe20000410000 */
[----:B------:R-:W-:Y:S01]  /*4c30*/  FMUL.FTZ R80, R80, R113 ;  /* 0x0000007150507220 */ /* 0x000fe20000410000 */
[----:B------:R-:W-:Y:S01]  /*4c40*/  STL [R1+0x30], R54 ;  /* 0x0000303601007387 */ /* 0x000fe20000100800 */
[----:B------:R-:W-:Y:S01]  /*4c50*/  FMUL.FTZ R81, R81, R114 ;  /* 0x0000007251517220 */ /* 0x000fe20000410000 */
[----:B------:R-:W-:-:S02]  /*4c60*/  FFMA.FTZ R89, R93, R89, R110 ;  /* 0x000000595d597223 */ /* 0x000fc4000001006e */
[----:B------:R-:W5:Y:S01]  /*4c70*/  LDL.LU R69, [R1+0x48] ;  /* 0x0000480001457983 */ /* 0x000f620000300800 */
[----:B------:R-:W-:-:S03]  /*4c80*/  FADD.FTZ R10, R55, R10 ;  /* 0x0000000a370a7221 */ /* 0x000fc60000010000 */
[----:B------:R-:W5:Y:S04]  /*4c90*/  LDL R68, [R1+0x5c] ;  /* 0x00005c0001447983 */ /* 0x000f680000100800 */
[----:B------:R-:W-:Y:S01]  /*4ca0*/  STL [R1+0x34], R86 ;  /* 0x0000345601007387 */ /* 0x000fe20000100800 */
[----:B------:R-:W-:-:S03]  /*4cb0*/  FFMA.FTZ R74, R97, R50, R74 ;  /* 0x00000032614a7223 */ /* 0x000fc6000001004a */
[----:B------:R-:W0:Y:S01]  /*4cc0*/  SHFL.DOWN PT, R52, R121, 0x8, 0x1f ;  /* 0x09001f0079347f89 */ /* 0x000e2200000e0000 */
[----:B--2---:R-:W-:Y:S01]  /*4cd0*/  FFMA.FTZ R60, R25, R67, R60 ;  /* 0x00000043193c7223 */ /* 0x004fe2000001003c */
[----:B---3--:R-:W-:-:S04]  /*4ce0*/  FFMA.FTZ R73, R26, R50, R73 ;  /* 0x000000321a497223 */ /* 0x008fc80000010049 */
[----:B------:R1:W-:Y:S04]  /*4cf0*/  STL [R1+0x38], R60 ;  /* 0x0000383c01007387 */ /* 0x0003e80000100800 */
[----:B-1----:R-:W2:Y:S04]  /*4d00*/  LDL.LU R60, [R1+0x4c] ;  /* 0x00004c00013c7983 */ /* 0x002ea80000300800 */
[----:B------:R-:W3:Y:S04]  /*4d10*/  LDL.LU R55, [R1+0x50] ;  /* 0x0000500001377983 */ /* 0x000ee80000300800 */
[----:B------:R-:W-:Y:S04]  /*4d20*/  STL [R1+0x3c], R73 ;  /* 0x00003c4901007387 */ /* 0x000fe80000100800 */
[----:B------:R-:W3:Y:S01]  /*4d30*/  LDL.LU R50, [R1+0x54] ;  /* 0x0000540001327983 */ /* 0x000ee20000300800 */
[----:B0-----:R-:W-:-:S03]  /*4d40*/  @!P0 FADD.FTZ R121, R121, R52 ;  /* 0x0000003479798221 */ /* 0x001fc60000010000 */
[----:B------:R-:W0:Y:S04]  /*4d50*/  SHFL.DOWN PT, R61, R82, 0x10, 0x1f ;  /* 0x0a001f00523d7f89 */ /* 0x000e2800000e0000 */
[----:B------:R-:W1:Y:S01]  /*4d60*/  SHFL.DOWN PT, R54, R121, 0x10, 0x1f ;  /* 0x0a001f0079367f89 */ /* 0x000e6200000e0000 */
[----:B----4-:R-:W-:Y:S01]  /*4d70*/  FFMA.FTZ R72, R27, R146, R72 ;  /* 0x000000921b487223 */ /* 0x010fe20000010048 */
[----:B-----5:R-:W-:Y:S01]  /*4d80*/  FFMA.FTZ R70, R28, R49, R70 ;  /* 0x000000311c467223 */ /* 0x020fe20000010046 */
[----:B------:R-:W-:Y:S01]  /*4d90*/  FFMA.FTZ R69, R29, R64, R69 ;  /* 0x000000401d457223 */ /* 0x000fe20000010045 */
[----:B------:R-:W-:Y:S02]  /*4da0*/  ISETP.GT.AND P0, PT, R71, 0xf, PT ;  /* 0x0000000f4700780c */ /* 0x000fe40003f04270 */
[----:B------:R4:W-:Y:S04]  /*4db0*/  STL [R1+0x40], R72 ;  /* 0x0000404801007387 */ /* 0x0009e80000100800 */
[----:B------:R4:W-:Y:S04]  /*4dc0*/  STL [R1+0x44], R70 ;  /* 0x0000444601007387 */ /* 0x0009e80000100800 */
[----:B------:R4:W-:Y:S01]  /*4dd0*/  STL [R1+0x48], R69 ;  /* 0x0000484501007387 */ /* 0x0009e20000100800 */
[----:B------:R-:W-:Y:S01]  /*4de0*/  FMUL.FTZ R52, R127, R119 ;  /* 0x000000777f347220 */ /* 0x000fe20000410000 */
[----:B------:R-:W-:-:S03]  /*4df0*/  FMUL.FTZ R53, R128, R122 ;  /* 0x0000007a80357220 */ /* 0x000fc60000410000 */
[----:B------:R-:W-:Y:S01]  /*4e00*/  FFMA.FTZ R52, R85, R118, R52 ;  /* 0x0000007655347223 */ /* 0x000fe20000010034 */
[----:B------:R-:W-:Y:S01]  /*4e10*/  FFMA.FTZ R53, R78, R67, R53 ;  /* 0x000000434e357223 */ /* 0x000fe20000010035 */
[----:B0-----:R-:W-:Y:S01]  /*4e20*/  @!P0 FADD.FTZ R82, R82, R61 ;  /* 0x0000003d52528221 */ /* 0x001fe20000010000 */
[----:B-1----:R-:W-:Y:S01]  /*4e30*/  @!P0 FADD.FTZ R121, R121, R54 ;  /* 0x0000003679798221 */ /* 0x002fe20000010000 */
[----:B------:R-:W-:Y:S01]  /*4e40*/  FADD.FTZ R9, R52, R9 ;  /* 0x0000000934097221 */ /* 0x000fe20000010000 */
[----:B------:R-:W-:Y:S02]  /*4e50*/  FADD.FTZ R8, R53, R8 ;  /* 0x0000000835087221 */ /* 0x000fe40000010000 */
[----:B------:R-:W-:Y:S02]  /*4e60*/  MOV R52, R82 ;  /* 0x0000005200347202 */ /* 0x000fe40000000f00 */
[----:B------:R-:W-:Y:S01]  /*4e70*/  MOV R53, R121 ;  /* 0x0000007900357202 */ /* 0x000fe20000000f00 */
        /* <DEDUP_REMOVED lines=21> */
[----:B--2---:R-:W-:Y:S01]  /*4fd0*/  FFMA.FTZ R60, R30, R59, R60 ;  /* 0x0000003b1e3c7223 */ /* 0x004fe2000001003c */
[----:B---3--:R-:W-:-:S04]  /*4fe0*/  FFMA.FTZ R55, R31, R62, R55 ;  /* 0x0000003e1f377223 */ /* 0x008fc80000010037 */
[----:B------:R4:W-:Y:S01]  /*4ff0*/  STL [R1+0x4c], R60 ;  /* 0x00004c3c01007387 */ /* 0x0009e20000100800 */
[----:B------:R-:W-:-:S03]  /*5000*/  FFMA.FTZ R50, R32, R151, R50 ;  /* 0x0000009720327223 */ /* 0x000fc60000010032 */
[----:B------:R4:W-:Y:S04]  /*5010*/  STL [R1+0x50], R55 ;  /* 0x0000503701007387 */ /* 0x0009e80000100800 */
[----:B------:R4:W-:Y:S01]  /*5020*/  STL [R1+0x54], R50 ;  /* 0x0000543201007387 */ /* 0x0009e20000100800 */
        /* <DEDUP_REMOVED lines=23> */
.L_x_2561:
[----:B------:R-:W-:Y:S05]  /*51a0*/  BSYNC B0 ;  /* 0x0000000000007941 */ /* 0x000fea0003800000 */
.L_x_2560:
[----:B------:R-:W-:Y:S02]  /*51b0*/  UIADD3 UR7, UR7, 0x1, URZ ;  /* 0x0000000107077890 */ /* 0x000fe4000fffe03f */
[----:B------:R-:W-:Y:S02]  /*51c0*/  UIADD3 UR8, UP1, UR8, 0x1, URZ ;  /* 0x0000000108087890 */ /* 0x000fe4000ff3e03f */
[----:B------:R-:W-:Y:S02]  /*51d0*/  UISETP.GE.AND UP0, UPT, UR7, UR52, UPT ;  /* 0x000000340700728c */ /* 0x000fe4000bf06270 */
[----:B------:R-:W-:-:S04]  /*51e0*/  UIADD3.X UR9, URZ, UR9, URZ, UP1, !UPT ;  /* 0x000000093f097290 */ /* 0x000fc80008ffe43f */
[----:B------:R-:W-:-:S13]  /*51f0*/  PLOP3.LUT P0, PT, PT, PT, UP0, 0x80, 0x0 ;  /* 0x000000000000781c */ /* 0x000fda0003f0f008 */
[----:B------:R-:W-:Y:S05]  /*5200*/  @!P0 BRA `(.L_x_2562) ;  /* 0xffffffc400348947 */ /* 0x000fea000383ffff */
.L_x_2518:
[----:B------:R-:W2:Y:S01]  /*5210*/  LDL.LU R63, [R1+0x40] ;  /* 0x00004000013f7983 */ /* 0x000ea20000300800 */
[----:B------:R-:W-:Y:S02]  /*5220*/  UIADD3 UR7, UR14, -0x1, URZ ;  /* 0xffffffff0e077890 */ /* 0x000fe4000fffe03f */
[----:B------:R-:W-:Y:S01]  /*5230*/  USHF.R.S32.HI UR33, URZ, 0x1f, UR11 ;  /* 0x0000001f3f217899 */ /* 0x000fe2000801140b */
[----:B------:R-:W2:Y:S01]  /*5240*/  LDL.LU R62, [R1+0x44] ;  /* 0x00004400013e7983 */ /* 0x000ea20000300800 */
[----:B------:R-:W-:Y:S01]  /*5250*/  ULDC.64 UR30, c[0x0][0x388] ;  /* 0x0000e200001e7ab9 */ /* 0x000fe20000000a00 */
[----:B------:R-:W-:Y:S02]  /*5260*/  USHF.R.S32.HI UR36, URZ, 0x1f, UR10 ;  /* 0x0000001f3f247899 */ /* 0x000fe4000801140a */
[----:B0-----:R-:W3:Y:S01]  /*5270*/  LDL.LU R61, [R1+0x48] ;  /* 0x00004800013d7983 */ /* 0x001ee20000300800 */
[----:B------:R-:W-:-:S03]  /*5280*/  ULDC.64 UR34, c[0x0][0x3e0] ;  /* 0x0000f80000227ab9 */ /* 0x000fc60000000a00 */
[----:B----4-:R-:W3:Y:S04]  /*5290*/  LDL.LU R52, [R1+0x4c] ;  /* 0x00004c0001347983 */ /* 0x010ee80000300800 */
[----:B------:R-:W4:Y:S04]  /*52a0*/  LDL.LU R60, [R1+0x50] ;  /* 0x00005000013c7983 */ /* 0x000f280000300800 */
[----:B------:R-:W4:Y:S04]  /*52b0*/  LDL.LU R59, [R1+0x54] ;  /* 0x00005400013b7983 */ /* 0x000f280000300800 */
        /* <DEDUP_REMOVED lines=11> */
[----:B------:R-:W-:-:S02]  /*5370*/  USHF.L.U32 UR8, UR7, 0xb, URZ ;  /* 0x0000000b07087899 */ /* 0x000fc4000800063f */
[----:B------:R-:W-:Y:S02]  /*5380*/  UIMAD UR28, UR33, UR30, URZ ;  /* 0x0000001e211c72a4 */ /* 0x000fe4000f8e023f */
[----:B------:R-:W-:Y:S02]  /*5390*/  USHF.R.S32.HI UR9, URZ, 0x1f, UR8 ;  /* 0x0000001f3f097899 */ /* 0x000fe40008011408 */
[----:B------:R-:W-:Y:S02]  /*53a0*/  UIMAD UR32, UR11, UR31, UR28 ;  /* 0x0000001f0b2072a4 */ /* 0x000fe4000f8e021c */
[----:B------:R-:W-:Y:S01]  /*53b0*/  UIMAD.WIDE.U32 UR30, UR11, UR30, UR8 ;  /* 0x0000001e0b1e72a5 */ /* 0x000fe2000f8e0008 */
[----:B------:R-:W-:Y:S01]  /*53c0*/  ULDC.64 UR28, c[0x0][0x390] ;  /* 0x0000e400001c7ab9 */ /* 0x000fe20000000a00 */
[----:B------:R-:W-:Y:S02]  /*53d0*/  UIADD3 UR49, UP1, UR49, -0x1000, URZ ;  /* 0xfffff00031317890 */ /* 0x000fe4000ff3e03f */
[----:B------:R-:W-:-:S02]  /*53e0*/  UIADD3 UR19, UP2, UR19, -0x1000, URZ ;  /* 0xfffff00013137890 */ /* 0x000fc4000ff5e03f */
[----:B------:R-:W-:Y:S02]  /*53f0*/  UIADD3 UR17, UP3, UR17, -0x1000, URZ ;  /* 0xfffff00011117890 */ /* 0x000fe4000ff7e03f */
[----:B------:R-:W-:Y:S02]  /*5400*/  UIADD3 UR15, UP4, UR15, -0x1000, URZ ;  /* 0xfffff0000f0f7890 */ /* 0x000fe4000ff9e03f */
[----:B------:R-:W-:Y:S01]  /*5410*/  UIADD3 UR6, UR6, 0x1, URZ ;  /* 0x0000000106067890 */ /* 0x000fe2000fffe03f */
[----:B------:R-:W-:Y:S01]  /*5420*/  BAR.SYNC.DEFER_BLOCKING 0x0 ;  /* 0x0000000000007b1d */ /* 0x000fe20000010000 */
[----:B--2---:R-:W-:Y:S02]  /*5430*/  F2FP.F16.F32.PACK_AB R22, R63, R62 ;  /* 0x0000003e3f16723e */ /* 0x004fe400000000ff */
[----:B---3--:R-:W-:-:S03]  /*5440*/  F2FP.F16.F32.PACK_AB R21, R61, R52 ;  /* 0x000000343d15723e */ /* 0x008fc600000000ff */
[----:B------:R-:W0:Y:S01]  /*5450*/  S2R R52, SR_LANEID ;  /* 0x0000000000347919 */ /* 0x000e220000000000 */
[----:B----4-:R-:W-:Y:S02]  /*5460*/  F2FP.F16.F32.PACK_AB R20, R60, R59 ;  /* 0x0000003b3c14723e */ /* 0x010fe400000000ff */
[----:B-----5:R-:W-:Y:S02]  /*5470*/  F2FP.F16.F32.PACK_AB R31, R58, R55 ;  /* 0x000000373a1f723e */ /* 0x020fe400000000ff */
[----:B------:R-:W-:Y:S02]  /*5480*/  F2FP.F16.F32.PACK_AB R30, R54, R53 ;  /* 0x00000035361e723e */ /* 0x000fe400000000ff */
[----:B------:R-:W-:Y:S02]  /*5490*/  F2FP.F16.F32.PACK_AB R29, R51, R48 ;  /* 0x00000030331d723e */ /* 0x000fe400000000ff */
[----:B------:R-:W2:Y:S01]  /*54a0*/  LDL.LU R48, [R1+0x58] ;  /* 0x0000580001307983 */ /* 0x000ea20000300800 */
[----:B0-----:R-:W-:-:S04]  /*54b0*/  LEA R18, R52, R57, 0x1 ;  /* 0x0000003934127211 */ /* 0x001fc800078e08ff */
[----:B------:R-:W-:Y:S02]  /*54c0*/  LEA R24, R18, R39, 0x4 ;  /* 0x0000002712187211 */ /* 0x000fe400078e20ff */
[----:B------:R-:W-:Y:S02]  /*54d0*/  F2FP.F16.F32.PACK_AB R28, R50, R49 ;  /* 0x00000031321c723e */ /* 0x000fe400000000ff */
[----:B------:R-:W-:-:S03]  /*54e0*/  F2FP.F16.F32.PACK_AB R23, R65, R64 ;  /* 0x000000404117723e */ /* 0x000fc600000000ff */
[----:B------:R0:W-:Y:S04]  /*54f0*/  STS.128 [R24+0x10], R28 ;  /* 0x0000101c18007388 */ /* 0x0001e80000000c00 */
[----:B------:R1:W-:Y:S01]  /*5500*/  STS.128 [R24], R20 ;  /* 0x0000001418007388 */ /* 0x0003e20000000c00 */
[----:B------:R-:W-:-:S03]  /*5510*/  NOP ;  /* 0x0000000000007918 */ /* 0x000fc60000000000 */
[----:B------:R-:W3:Y:S04]  /*5520*/  LDS.128 R32, [R38] ;  /* 0x0000000026207984 */ /* 0x000ee80000000c00 */
[----:B------:R-:W4:Y:S01]  /*5530*/  LDS.128 R40, [R38+0x200] ;  /* 0x0002000026287984 */ /* 0x000f220000000c00 */
[----:B------:R-:W-:Y:S02]  /*5540*/  UIADD3 UR31, UR31, UR32, URZ ;  /* 0x000000201f1f7290 */ /* 0x000fe4000fffe03f */
[----:B------:R-:W-:-:S04]  /*5550*/  UIMAD UR32, UR36, UR28, URZ ;  /* 0x0000001c242072a4 */ /* 0x000fc8000f8e023f */
[----:B------:R-:W-:Y:S02]  /*5560*/  UIMAD UR32, UR10, UR29, UR32 ;  /* 0x0000001d0a2072a4 */ /* 0x000fe4000f8e0220 */
[----:B------:R-:W-:-:S04]  /*5570*/  UIMAD.WIDE.U32 UR28, UR10, UR28, UR30 ;  /* 0x0000001c0a1c72a5 */ /* 0x000fc8000f8e001e */
[----:B------:R-:W-:Y:S02]  /*5580*/  UIADD3 UR30, UR29, UR32, URZ ;  /* 0x000000201d1e7290 */ /* 0x000fe4000fffe03f */
[----:B------:R-:W-:-:S04]  /*5590*/  ULEA UR29, UP0, UR28, UR34, 0x1 ;  /* 0x000000221c1d7291 */ /* 0x000fc8000f80083f */
[----:B------:R-:W-:Y:S02]  /*55a0*/  ULEA.HI.X UR28, UR28, UR35, UR30, 0x1, UP0 ;  /* 0x000000231c1c7291 */ /* 0x000fe400080f0c1e */
[----:B------:R-:W-:Y:S01]  /*55b0*/  MOV R18, UR29 ;  /* 0x0000001d00127c02 */ /* 0x000fe20008000f00 */
[----:B------:R-:W-:Y:S01]  /*55c0*/  FADD.FTZ R17, R17, R0 ;  /* 0x0000000011117221 */ /* 0x000fe20000010000 */
[----:B0-----:R-:W-:Y:S01]  /*55d0*/  F2FP.F16.F32.PACK_AB R29, R4, R3 ;  /* 0x00000003041d723e */ /* 0x001fe200000000ff */
[----:B------:R-:W-:Y:S01]  /*55e0*/  ULDC.64 UR30, c[0x0][0x3a8] ;  /* 0x0000ea00001e7ab9 */ /* 0x000fe20000000a00 */
[----:B------:R-:W-:Y:S01]  /*55f0*/  MOV R19, UR28 ;  /* 0x0000001c00137c02 */ /* 0x000fe20008000f00 */
[----:B-1----:R-:W-:-:S04]  /*5600*/  FADD.FTZ R20, R17, R2 ;  /* 0x0000000211147221 */ /* 0x002fc80000010000 */
[----:B------:R-:W-:Y:S01]  /*5610*/  FADD.FTZ R17, R20, R3 ;  /* 0x0000000314117221 */ /* 0x000fe20000010000 */
[----:B------:R-:W-:-:S03]  /*5620*/  F2FP.F16.F32.PACK_AB R30, R6, R5 ;  /* 0x00000005061e723e */ /* 0x000fc600000000ff */
[----:B------:R-:W-:Y:S01]  /*5630*/  FADD.FTZ R4, R17, R4 ;  /* 0x0000000411047221 */ /* 0x000fe20000010000 */
[----:B------:R-:W-:-:S03]  /*5640*/  F2FP.F16.F32.PACK_AB R28, R2, R0 ;  /* 0x00000000021c723e */ /* 0x000fc600000000ff */
[----:B------:R-:W-:Y:S01]  /*5650*/  FADD.FTZ R5, R4, R5 ;  /* 0x0000000504057221 */ /* 0x000fe20000010000 */
[----:B------:R-:W-:Y:S02]  /*5660*/  F2FP.F16.F32.PACK_AB R31, R8, R7 ;  /* 0x00000007081f723e */ /* 0x000fe400000000ff */
        /* <DEDUP_REMOVED lines=9> */
[----:B------:R-:W-:-:S03]  /*5700*/  UIMAD.WIDE.U32 UR8, UR11, UR30, UR8 ;  /* 0x0000001e0b0872a5 */ /* 0x000fc6000f8e0008 */
[----:B------:R-:W-:Y:S01]  /*5710*/  FADD.FTZ R9, R8, R9 ;  /* 0x0000000908097221 */ /* 0x000fe20000010000 */
[----:B------:R-:W-:Y:S01]  /*5720*/  ULDC.64 UR30, c[0x0][0x3b0] ;  /* 0x0000ec00001e7ab9 */ /* 0x000fe20000000a00 */
[----:B------:R-:W-:Y:S02]  /*5730*/  UIADD3 UR9, UR9, UR28, URZ ;  /* 0x0000001c09097290 */ /* 0x000fe4000fffe03f */
[----:B------:R-:W-:Y:S01]  /*5740*/  UIMAD UR28, UR36, UR30, URZ ;  /* 0x0000001e241c72a4 */ /* 0x000fe2000f8e023f */
[----:B------:R-:W-:Y:S01]  /*5750*/  FADD.FTZ R10, R9, R10 ;  /* 0x0000000a090a7221 */ /* 0x000fe20000010000 */
[----:B------:R-:W-:Y:S02]  /*5760*/  UIMAD.WIDE.U32 UR8, UR10, UR30, UR8 ;  /* 0x0000001e0a0872a5 */ /* 0x000fe4000f8e0008 */
[----:B------:R-:W-:Y:S01]  /*5770*/  UIMAD UR28, UR10, UR31, UR28 ;  /* 0x0000001f0a1c72a4 */ /* 0x000fe2000f8e021c */
[----:B------:R-:W-:Y:S02]  /*5780*/  FADD.FTZ R11, R10, R11 ;  /* 0x0000000b0a0b7221 */ /* 0x000fe40000010000 */
[----:B------:R-:W-:Y:S01]  /*5790*/  ULDC.64 UR30, c[0x0][0x3f0] ;  /* 0x0000fc00001e7ab9 */ /* 0x000fe20000000a00 */
[----:B------:R-:W-:Y:S01]  /*57a0*/  UIADD3 UR28, UR9, UR28, URZ ;  /* 0x0000001c091c7290 */ /* 0x000fe2000fffe03f */
[----:B------:R-:W-:Y:S01]  /*57b0*/  FADD.FTZ R12, R11, R12 ;  /* 0x0000000c0b0c7221 */ /* 0x000fe20000010000 */
[----:B------:R-:W-:-:S03]  /*57c0*/  ULEA UR9, UP0, UR8, UR30, 0x1 ;  /* 0x0000001e08097291 */ /* 0x000fc6000f80083f */
[----:B------:R-:W-:Y:S01]  /*57d0*/  FADD.FTZ R13, R12, R13 ;  /* 0x0000000d0c0d7221 */ /* 0x000fe20000010000 */
[----:B------:R-:W-:-:S03]  /*57e0*/  ULEA.HI.X UR8, UR8, UR31, UR28, 0x1, UP0 ;  /* 0x0000001f08087291 */ /* 0x000fc600080f0c1c */
[----:B------:R-:W-:Y:S01]  /*57f0*/  FADD.FTZ R14, R13, R14 ;  /* 0x0000000e0d0e7221 */ /* 0x000fe20000010000 */
[----:B------:R-:W-:Y:S02]  /*5800*/  MOV R2, UR9 ;  /* 0x0000000900027c02 */ /* 0x000fe40008000f00 */
[----:B------:R-:W-:Y:S01]  /*5810*/  MOV R3, UR8 ;  /* 0x0000000800037c02 */ /* 0x000fe20008000f00 */
[----:B------:R-:W-:-:S04]  /*5820*/  FADD.FTZ R15, R14, R15 ;  /* 0x0000000f0e0f7221 */ /* 0x000fc80000010000 */
[----:B------:R-:W-:Y:S01]  /*5830*/  FADD.FTZ R0, R15, R16 ;  /* 0x000000100f007221 */ /* 0x000fe20000010000 */
[----:B------:R-:W-:-:S04]  /*5840*/  UISETP.GT.AND UP0, UPT, UR14, 0x1, UPT ;  /* 0x000000010e00788c */ /* 0x000fc8000bf04270 */
[----:B------:R-:W-:Y:S02]  /*5850*/  STL [R1+0x60], R0 ;  /* 0x0000600001007387 */ /* 0x000fe40000100800 */
[----:B------:R-:W-:Y:S01]  /*5860*/  PLOP3.LUT P0, PT, PT, PT, UP0, 0x80, 0x0 ;  /* 0x000000000000781c */ /* 0x000fe20003f0f008 */
[----:B------:R-:W-:Y:S02]  /*5870*/  UIADD3.X UR50, UR50, -0x1, URZ, UP1, !UPT ;  /* 0xffffffff32327890 */ /* 0x000fe40008ffe43f */
[----:B------:R-:W-:Y:S02]  /*5880*/  UIADD3.X UR48, UR48, -0x1, URZ, UP2, !UPT ;  /* 0xffffffff30307890 */ /* 0x000fe400097fe43f */
[----:B------:R-:W-:Y:S02]  /*5890*/  UIADD3.X UR18, UR18, -0x1, URZ, UP3, !UPT ;  /* 0xffffffff12127890 */ /* 0x000fe40009ffe43f */
[----:B------:R-:W-:Y:S01]  /*58a0*/  UIADD3.X UR16, UR16, -0x1, URZ, UP4, !UPT ;  /* 0xffffffff10107890 */ /* 0x000fe2000a7fe43f */
[----:B------:R-:W-:Y:S01]  /*58b0*/  UMOV UR14, UR7 ;  /* 0x00000007000e7c82 */ /* 0x000fe20008000000 */
[----:B--2---:R-:W-:-:S05]  /*58c0*/  IMAD.WIDE R18, R48, 0x10, R18 ;  /* 0x0000001030127825 */ /* 0x004fca00078e0212 */
[----:B---3--:R-:W-:Y:S04]  /*58d0*/  STG.E.128 desc[UR20][R18.64], R32 ;  /* 0x0000002012007986 */ /* 0x008fe8000c101d14 */
[----:B----4-:R-:W-:Y:S01]  /*58e0*/  STG.E.128 desc[UR20][R18.64+0x200], R40 ;  /* 0x0002002812007986 */ /* 0x010fe2000c101d14 */
[----:B------:R-:W-:Y:S06]  /*58f0*/  BAR.SYNC.DEFER_BLOCKING 0x0 ;  /* 0x0000000000007b1d */ /* 0x000fec0000010000 */
[----:B------:R-:W-:Y:S04]  /*5900*/  STS.128 [R24], R28 ;  /* 0x0000001c18007388 */ /* 0x000fe80000000c00 */
[----:B------:R-:W-:Y:S01]  /*5910*/  STS.128 [R24+0x10], R20 ;  /* 0x0000101418007388 */ /* 0x000fe20000000c00 */
[----:B------:R-:W-:-:S03]  /*5920*/  NOP ;  /* 0x0000000000007918 */ /* 0x000fc60000000000 */
[----:B------:R-:W0:Y:S04]  /*5930*/  LDS.128 R32, [R38] ;  /* 0x0000000026207984 */ /* 0x000e280000000c00 */
[----:B------:R-:W1:Y:S01]  /*5940*/  LDS.128 R44, [R38+0x200] ;  /* 0x00020000262c7984 */ /* 0x000e620000000c00 */
[----:B------:R-:W-:-:S05]  /*5950*/  IMAD.WIDE R2, R48, 0x10, R2 ;  /* 0x0000001030027825 */ /* 0x000fca00078e0202 */
[----:B0-----:R0:W-:Y:S04]  /*5960*/  STG.E.128 desc[UR20][R2.64], R32 ;  /* 0x0000002002007986 */ /* 0x0011e8000c101d14 */
[----:B-1----:R0:W-:Y:S01]  /*5970*/  STG.E.128 desc[UR20][R2.64+0x200], R44 ;  /* 0x0002002c02007986 */ /* 0x0021e2000c101d14 */
[----:B------:R-:W-:Y:S05]  /*5980*/  @P0 BRA `(.L_x_2563) ;  /* 0xffffffb000340947 */ /* 0x000fea000383ffff */
.L_x_2516:
[----:B------:R-:W-:Y:S02]  /*5990*/  ULDC.64 UR4, c[0x0][0x3d8] ;  /* 0x0000f60000047ab9 */ /* 0x000fe40000000a00 */
[----:B------:R-:W-:-:S04]  /*59a0*/  ISETP.NE.U32.AND P0, PT, RZ, UR4, PT ;  /* 0x00000004ff007c0c */ /* 0x000fc8000bf05070 */
[----:B------:R-:W-:-:S13]  /*59b0*/  ISETP.NE.AND.EX P0, PT, RZ, UR5, PT, P0 ;  /* 0x00000005ff007c0c */ /* 0x000fda000bf05300 */
[----:B------:R-:W-:Y:S05]  /*59c0*/  @!P0 BRA `(.L_x_2564) ;  /* 0x0000000000988947 */ /* 0x000fea0003800000 */
[----:B0-----:R-:W2:Y:S01]  /*59d0*/  LDL.LU R2, [R1+0x64] ;  /* 0x0000640001027983 */ /* 0x001ea20000300800 */
        /* <DEDUP_REMOVED lines=36> */
.L_x_2565:
[----:B------:R-:W-:Y:S05]  /*5c20*/  BSYNC B0 ;  /* 0x0000000000007941 */ /* 0x000fea0003800000 */
.L_x_2564:
[----:B------:R-:W-:Y:S01]  /*5c30*/  ULDC.64 UR4, c[0x0][0x3f8] ;  /* 0x0000fe0000047ab9 */ /* 0x000fe20000000a00 */
[----:B------:R-:W-:Y:S01]  /*5c40*/  BSSY B0, `(.L_x_2566) ;  /* 0x000002c000007945 */ /* 0x000fe20003800000 */
[----:B------:R-:W-:-:S04]  /*5c50*/  ISETP.NE.U32.AND P0, PT, RZ, UR4, PT ;  /* 0x00000004ff007c0c */ /* 0x000fc8000bf05070 */
[----:B------:R-:W-:-:S13]  /*5c60*/  ISETP.NE.AND.EX P0, PT, RZ, UR5, PT, P0 ;  /* 0x00000005ff007c0c */ /* 0x000fda000bf05300 */
[----:B------:R-:W-:Y:S05]  /*5c70*/  @!P0 BRA `(.L_x_2567) ;  /* 0x00000000009c8947 */ /* 0x000fea0003800000 */
[----:B01----:R-:W2:Y:S01]  /*5c80*/  LDL.LU R2, [R1+0x60] ;  /* 0x0000600001027983 */ /* 0x003ea20000300800 */
[----:B------:R-:W0:Y:S01]  /*5c90*/  S2R R4, SR_LANEID ;  /* 0x0000000000047919 */ /* 0x000e220000000000 */
[----:B------:R-:W1:Y:S01]  /*5ca0*/  S2R R11, SR_TID.X ;  /* 0x00000000000b7919 */ /* 0x000e620000002100 */
[----:B------:R-:W-:Y:S01]  /*5cb0*/  BAR.SYNC.DEFER_BLOCKING 0x0 ;  /* 0x0000000000007b1d */ /* 0x000fe20000010000 */
[----:B0-----:R-:W-:-:S13]  /*5cc0*/  ISETP.NE.AND P1, PT, R4, RZ, PT ;  /* 0x000000ff0400720c */ /* 0x001fda0003f25270 */
[----:B------:R-:W0:Y:S01]  /*5cd0*/  @!P1 S2R R9, SR_CgaCtaId ;  /* 0x0000000000099919 */ /* 0x000e220000008800 */
[----:B------:R-:W-:-:S04]  /*5ce0*/  @!P1 MOV R4, 0x400 ;  /* 0x0000040000049802 */ /* 0x000fc80000000f00 */
[----:B0-----:R-:W-:Y:S01]  /*5cf0*/  @!P1 LEA R9, R9, R4, 0x18 ;  /* 0x0000000409099211 */ /* 0x001fe200078ec0ff */
[----:B--2---:R-:W0:Y:S02]  /*5d00*/  SHFL.DOWN P0, R0, R2, 0x1, 0x1f ;  /* 0x08201f0002007f89 */ /* 0x004e240000000000 */
[----:B0-----:R-:W-:-:S05]  /*5d10*/  @P0 FADD R0, R0, R2 ;  /* 0x0000000200000221 */ /* 0x001fca0000000000 */
[----:B------:R-:W0:Y:S02]  /*5d20*/  SHFL.DOWN P0, R3, R0, 0x2, 0x1f ;  /* 0x08401f0000037f89 */ /* 0x000e240000000000 */
[----:B0-----:R-:W-:Y:S01]  /*5d30*/  @P0 FADD R3, R0, R3 ;  /* 0x0000000300030221 */ /* 0x001fe20000000000 */
[----:B-1----:R-:W-:-:S04]  /*5d40*/  @!P1 SHF.R.S32.HI R0, RZ, 0x1f, R11 ;  /* 0x0000001fff009819 */ /* 0x002fc8000001140b */
        /* <DEDUP_REMOVED lines=26> */
.L_x_2567:
[----:B------:R-:W2:Y:S02]  /*5ef0*/  S2R R11, SR_TID.X ;  /* 0x00000000000b7919 */ /* 0x000ea40000002100 */
.L_x_2568:
[----:B------:R-:W-:Y:S05]  /*5f00*/  BSYNC B0 ;  /* 0x0000000000007941 */ /* 0x000fea0003800000 */
.L_x_2566:
        /* <DEDUP_REMOVED lines=23> */
.L_x_2570:
        /* <DEDUP_REMOVED lines=30> */
.L_x_2569:
[----:B------:R-:W-:Y:S05]  /*6260*/  EXIT ;  /* 0x000000000000794d */ /* 0x000fea0003800000 */
.L_x_2522:
[----:B------:R-:W-:Y:S01]  /*6270*/  HFMA2.MMA R91, -RZ, RZ, 0, 5.9604644775390625e-08 ;  /* 0x00000001ff5b7435 */ /* 0x000fe200000001ff */
[----:B------:R-:W-:Y:S02]  /*6280*/  MOV R140, R138 ;  /* 0x0000008a008c7202 */ /* 0x000fe40000000f00 */
[----:B------:R-:W-:Y:S02]  /*6290*/  MOV R90, RZ ;  /* 0x000000ff005a7202 */ /* 0x000fe40000000f00 */
[----:B------:R-:W-:-:S07]  /*62a0*/  MOV R153, 0xffffffff ;  /* 0xffffffff00997802 */ /* 0x000fce0000000f00 */
[----:B--2--5:R-:W-:Y:S05]  /*62b0*/  WARPSYNC.COLLECTIVE R153, `(.L_x_2571) ;  /* 0x0000000099087348 */ /* 0x024fea0003c00000 */
[----:B------:R0:W1:Y:S02]  /*62c0*/  SHFL.UP P3, R142, R140, R91, R90 ;  /* 0x0400005b8c8e7389 */ /* 0x000064000006005a */
[----:B012--5:R-:W-:Y:S01]  /*62d0*/  ENDCOLLECTIVE ;  /* 0x000000000000791b */ /* 0x027fe20003800000 */
.L_x_2571:
[----:B------:R-:W-:Y:S02]  /*62e0*/  MOV R140, R139 ;  /* 0x0000008b008c7202 */ /* 0x000fe40000000f00 */
[----:B------:R-:W-:-:S07]  /*62f0*/  MOV R141, R142 ;  /* 0x0000008e008d7202 */ /* 0x000fce0000000f00 */
[----:B------:R-:W-:Y:S05]  /*6300*/  WARPSYNC.COLLECTIVE R153, `(.L_x_2572) ;  /* 0x0000000099087348 */ /* 0x000fea0003c00000 */
[----:B------:R0:W1:Y:S02]  /*6310*/  SHFL.UP P3, R142, R140, R91, R90 ;  /* 0x0400005b8c8e7389 */ /* 0x000064000006005a */
[----:B01----:R-:W-:Y:S01]  /*6320*/  ENDCOLLECTIVE ;  /* 0x000000000000791b */ /* 0x003fe20003800000 */
.L_x_2572:
        /* <DEDUP_REMOVED lines=10> */
.L_x_2573:
[----:B------:R-:W-:Y:S02]  /*63d0*/  MOV R140, R139 ;  /* 0x0000008b008c7202 */ /* 0x000fe40000000f00 */
[----:B------:R-:W-:-:S07]  /*63e0*/  MOV R141, R142 ;  /* 0x0000008e008d7202 */ /* 0x000fce0000000f00 */
[----:B------:R-:W-:Y:S05]  /*63f0*/  WARPSYNC.COLLECTIVE R153, `(.L_x_2574) ;  /* 0x0000000099087348 */ /* 0x000fea0003c00000 */
[----:B------:R0:W1:Y:S02]  /*6400*/  SHFL.UP P3, R142, R140, R91, R90 ;  /* 0x0400005b8c8e7389 */ /* 0x000064000006005a */
[----:B01----:R-:W-:Y:S01]  /*6410*/  ENDCOLLECTIVE ;  /* 0x000000000000791b */ /* 0x003fe20003800000 */
.L_x_2574:
        /* <DEDUP_REMOVED lines=10> */
.L_x_2575:
[----:B------:R-:W-:Y:S02]  /*64c0*/  MOV R140, R139 ;  /* 0x0000008b008c7202 */ /* 0x000fe40000000f00 */
[----:B------:R-:W-:-:S07]  /*64d0*/  MOV R141, R142 ;  /* 0x0000008e008d7202 */ /* 0x000fce0000000f00 */
[----:B------:R-:W-:Y:S05]  /*64e0*/  WARPSYNC.COLLECTIVE R153, `(.L_x_2576) ;  /* 0x0000000099087348 */ /* 0x000fea0003c00000 */
[----:B------:R0:W1:Y:S02]  /*64f0*/  SHFL.UP P3, R142, R140, R91, R90 ;  /* 0x0400005b8c8e7389 */ /* 0x000064000006005a */
[----:B01----:R-:W-:Y:S01]  /*6500*/  ENDCOLLECTIVE ;  /* 0x000000000000791b */ /* 0x003fe20003800000 */
.L_x_2576:
        /* <DEDUP_REMOVED lines=10> */
.L_x_2577:
[----:B------:R-:W-:Y:S02]  /*65b0*/  MOV R140, R139 ;  /* 0x0000008b008c7202 */ /* 0x000fe40000000f00 */
[----:B------:R-:W-:-:S07]  /*65c0*/  MOV R141, R142 ;  /* 0x0000008e008d7202 */ /* 0x000fce0000000f00 */
[----:B------:R-:W-:Y:S05]  /*65d0*/  WARPSYNC.COLLECTIVE R153, `(.L_x_2578) ;  /* 0x0000000099087348 */ /* 0x000fea0003c00000 */
[----:B------:R0:W1:Y:S02]  /*65e0*/  SHFL.UP P3, R142, R140, R91, R90 ;  /* 0x0400005b8c8e7389 */ /* 0x000064000006005a */
[----:B01----:R-:W-:Y:S01]  /*65f0*/  ENDCOLLECTIVE ;  /* 0x000000000000791b */ /* 0x003fe20003800000 */
.L_x_2578:
        /* <DEDUP_REMOVED lines=10> */
.L_x_2579:
[----:B------:R-:W-:Y:S02]  /*66a0*/  MOV R140, R139 ;  /* 0x0000008b008c7202 */ /* 0x000fe40000000f00 */
[----:B------:R-:W-:-:S07]  /*66b0*/  MOV R141, R142 ;  /* 0x0000008e008d7202 */ /* 0x000fce0000000f00 */
[----:B------:R-:W-:Y:S05]  /*66c0*/  WARPSYNC.COLLECTIVE R153, `(.L_x_2580) ;  /* 0x0000000099087348 */ /* 0x000fea0003c00000 */
[----:B------:R0:W1:Y:S02]  /*66d0*/  SHFL.UP P3, R142, R140, R91, R90 ;  /* 0x0400005b8c8e7389 */ /* 0x000064000006005a */
[----:B01----:R-:W-:Y:S01]  /*66e0*/  ENDCOLLECTIVE ;  /* 0x000000000000791b */ /* 0x003fe20003800000 */
.L_x_2580:
[----:B------:R-:W-:Y:S01]  /*66f0*/  MOV R90, R142 ;  /* 0x0000008e005a7202 */ /* 0x000fe20000000f00 */
[----:B------:R-:W-:Y:S06]  /*6700*/  BRA `(.L_x_2581) ;  /* 0xffffffc000087947 */ /* 0x000fec000383ffff */
.L_x_2523:
[----:B------:R-:W-:Y:S01]  /*6710*/  HFMA2.MMA R91, -RZ, RZ, 0, 1.847743988037109375e-06 ;  /* 0x0000001fff5b7435 */ /* 0x000fe200000001ff */
[----:B------:R-:W-:Y:S01]  /*6720*/  BSSY B0, `(.L_x_2582) ;  /* 0x0000007000007945 */ /* 0x000fe20003800000 */
[----:B------:R-:W-:Y:S02]  /*6730*/  MOV R152, R138 ;  /* 0x0000008a00987202 */ /* 0x000fe40000000f00 */
[----:B------:R-:W-:Y:S02]  /*6740*/  MOV R90, 0x1f ;  /* 0x0000001f005a7802 */ /* 0x000fe40000000f00 */
[----:B------:R-:W-:-:S07]  /*6750*/  MOV R153, 0xffffffff ;  /* 0xffffffff00997802 */ /* 0x000fce0000000f00 */
[----:B--2--5:R-:W-:Y:S05]  /*6760*/  WARPSYNC.COLLECTIVE R153, `(.L_x_2583) ;  /* 0x0000000099087348 */ /* 0x024fea0003c00000 */
[----:B------:R0:W1:Y:S02]  /*6770*/  SHFL.IDX P3, R154, R152, R91, R90 ;  /* 0x0000005b989a7389 */ /* 0x000064000006005a */
[----:B012--5:R-:W-:Y:S01]  /*6780*/  ENDCOLLECTIVE ;  /* 0x000000000000791b */ /* 0x027fe20003800000 */
.L_x_2583:
[----:B------:R-:W-:Y:S05]  /*6790*/  BSYNC B0 ;  /* 0x0000000000007941 */ /* 0x000fea0003800000 */
.L_x_2582:
[----:B------:R-:W-:Y:S05]  /*67a0*/  BRA `(.L_x_2584) ;  /* 0xffffffbc00f47947 */ /* 0x000fea000383ffff */
.L_x_2524:
        /* <DEDUP_REMOVED lines=8> */
.L_x_2586:
[----:B------:R-:W-:Y:S05]  /*6830*/  BSYNC B0 ;  /* 0x0000000000007941 */ /* 0x000fea0003800000 */
.L_x_2585:
[----:B------:R-:W-:Y:S05]  /*6840*/  BRA `(.L_x_2587) ;  /* 0xffffffbc00d47947 */ /* 0x000fea000383ffff */
.L_x_2525:
[----:B------:R-:W-:Y:S01]  /*6850*/  HFMA2.MMA R91, -RZ, RZ, 0, 5.9604644775390625e-08 ;  /* 0x00000001ff5b7435 */ /* 0x000fe200000001ff */
[----:B------:R-:W-:Y:S01]  /*6860*/  BSSY B0, `(.L_x_2588) ;  /* 0x0000007000007945 */ /* 0x000fe20003800000 */
[----:B------:R-:W-:Y:S02]  /*6870*/  MOV R140, R138 ;  /* 0x0000008a008c7202 */ /* 0x000fe40000000f00 */
[----:B------:R-:W-:Y:S02]  /*6880*/  MOV R90, RZ ;  /* 0x000000ff005a7202 */ /* 0x000fe40000000f00 */
[----:B------:R-:W-:-:S07]  /*6890*/  MOV R153, 0xffffffff ;  /* 0xffffffff00997802 */ /* 0x000fce0000000f00 */
[----:B--2--5:R-:W-:Y:S05]  /*68a0*/  WARPSYNC.COLLECTIVE R153, `(.L_x_2589) ;  /* 0x0000000099087348 */ /* 0x024fea0003c00000 */
[----:B------:R0:W1:Y:S02]  /*68b0*/  SHFL.UP P3, R142, R140, R91, R90 ;  /* 0x0400005b8c8e7389 */ /* 0x000064000006005a */
[----:B012--5:R-:W-:Y:S01]  /*68c0*/  ENDCOLLECTIVE ;  /* 0x000000000000791b */ /* 0x027fe20003800000 */
.L_x_2589:
[----:B------:R-:W-:Y:S05]  /*68d0*/  BSYNC B0 ;  /* 0x0000000000007941 */ /* 0x000fea0003800000 */
.L_x_2588:
        /* <DEDUP_REMOVED lines=9> */
.L_x_2590:
[----:B------:R-:W-:Y:S01]  /*6970*/  HFMA2.MMA R91, -RZ, RZ, 0, 0 ;  /* 0x00000000ff5b7435 */ /* 0x000fe200000001ff */
[----:B------:R-:W-:-:S10]  /*6980*/  MOV R90, 0x1f ;  /* 0x0000001f005a7802 */ /* 0x000fd40000000f00 */
[----:B------:R-:W-:Y:S05]  /*6990*/  WARPSYNC.COLLECTIVE R153, `(.L_x_2591) ;  /* 0x0000000099087348 */ /* 0x000fea0003c00000 */
[----:B------:R0:W1:Y:S02]  /*69a0*/  SHFL.IDX P3, R154, R152, R91, R90 ;  /* 0x0000005b989a7389 */ /* 0x000064000006005a */
[----:B01----:R-:W-:Y:S01]  /*69b0*/  ENDCOLLECTIVE ;  /* 0x000000000000791b */ /* 0x003fe20003800000 */
.L_x_2591:
[----:B------:R-:W-:Y:S02]  /*69c0*/  MOV R139, R142 ;  /* 0x0000008e008b7202 */ /* 0x000fe40000000f00 */
[----:B------:R-:W-:Y:S02]  /*69d0*/  MOV R152, R83 ;  /* 0x0000005300987202 */ /* 0x000fe40000000f00 */
[----:B------:R-:W-:-:S07]  /*69e0*/  MOV R82, R154 ;  /* 0x0000009a00527202 */ /* 0x000fce0000000f00 */
[----:B------:R-:W-:Y:S05]  /*69f0*/  WARPSYNC.COLLECTIVE R153, `(.L_x_2592) ;  /* 0x0000000099087348 */ /* 0x000fea0003c00000 */
[----:B------:R0:W1:Y:S02]  /*6a00*/  SHFL.IDX P3, R154, R152, R91, R90 ;  /* 0x0000005b989a7389 */ /* 0x000064000006005a */
[----:B01----:R-:W-:Y:S01]  /*6a10*/  ENDCOLLECTIVE ;  /* 0x000000000000791b */ /* 0x003fe20003800000 */
.L_x_2592:
[----:B------:R-:W-:Y:S01]  /*6a20*/  MOV R83, R154 ;  /* 0x0000009a00537202 */ /* 0x000fe20000000f00 */
[----:B------:R-:W-:Y:S06]  /*6a30*/  BRA `(.L_x_2593) ;  /* 0xffffffbc00707947 */ /* 0x000fec000383ffff */
.L_x_2527:
[----:B------:R-:W-:Y:S01]  /*6a40*/  HFMA2.MMA R163, -RZ, RZ, 0, 5.9604644775390625e-08 ;  /* 0x00000001ffa37435 */ /* 0x000fe200000001ff */
[----:B------:R-:W-:Y:S02]  /*6a50*/  MOV R154, R161 ;  /* 0x000000a1009a7202 */ /* 0x000fe40000000f00 */
[----:B------:R-:W-:Y:S02]  /*6a60*/  MOV R90, 0x1f ;  /* 0x0000001f005a7802 */ /* 0x000fe40000000f00 */
[----:B------:R-:W-:-:S07]  /*6a70*/  MOV R153, 0xffffffff ;  /* 0xffffffff00997802 */ /* 0x000fce0000000f00 */
[----:B------:R-:W-:Y:S05]  /*6a80*/  WARPSYNC.COLLECTIVE R153, `(.L_x_2594) ;  /* 0x0000000099087348 */ /* 0x000fea0003c00000 */
[----:B------:R0:W1:Y:S02]  /*6a90*/  SHFL.DOWN P6, R152, R154, R163, R90 ;  /* 0x080000a39a987389 */ /* 0x00006400000c005a */
[----:B01----:R-:W-:Y:S01]  /*6aa0*/  ENDCOLLECTIVE ;  /* 0x000000000000791b */ /* 0x003fe20003800000 */
.L_x_2594:
[----:B------:R-:W-:Y:S02]  /*6ab0*/  MOV R154, R162 ;  /* 0x000000a2009a7202 */ /* 0x000fe40000000f00 */
[----:B------:R-:W-:-:S07]  /*6ac0*/  MOV R91, R152 ;  /* 0x00000098005b7202 */ /* 0x000fce0000000f00 */
[----:B------:R-:W-:Y:S05]  /*6ad0*/  WARPSYNC.COLLECTIVE R153, `(.L_x_2595) ;  /* 0x0000000099087348 */ /* 0x000fea0003c00000 */
[----:B------:R0:W1:Y:S02]  /*6ae0*/  SHFL.DOWN P6, R152, R154, R163, R90 ;  /* 0x080000a39a987389 */ /* 0x00006400000c005a */
[----:B01----:R-:W-:Y:S01]  /*6af0*/  ENDCOLLECTIVE ;  /* 0x000000000000791b */ /* 0x003fe20003800000 */
.L_x_2595:
        /* <DEDUP_REMOVED lines=9> */
.L_x_2596:
[----:B------:R-:W-:Y:S02]  /*6b90*/  MOV R154, R162 ;  /* 0x000000a2009a7202 */ /* 0x000fe40000000f00 */
[----:B------:R-:W-:-:S07]  /*6ba0*/  MOV R91, R152 ;  /* 0x00000098005b7202 */ /* 0x000fce0000000f00 */
[----:B------:R-:W-:Y:S05]  /*6bb0*/  WARPSYNC.COLLECTIVE R153, `(.L_x_2597) ;  /* 0x0000000099087348 */ /* 0x000fea0003c00000 */
[----:B------:R0:W1:Y:S02]  /*6bc0*/  SHFL.DOWN P6, R152, R154, R163, R90 ;  /* 0x080000a39a987389 */ /* 0x00006400000c005a */
[----:B01----:R-:W-:Y:S01]  /*6bd0*/  ENDCOLLECTIVE ;  /* 0x000000000000791b */ /* 0x003fe20003800000 */
.L_x_2597:
        /* <DEDUP_REMOVED lines=9> */
.L_x_2598:
[----:B------:R-:W-:Y:S02]  /*6c70*/  MOV R154, R162 ;  /* 0x000000a2009a7202 */ /* 0x000fe40000000f00 */
[----:B------:R-:W-:-:S07]  /*6c80*/  MOV R91, R152 ;  /* 0x00000098005b7202 */ /* 0x000fce0000000f00 */
[----:B------:R-:W-:Y:S05]  /*6c90*/  WARPSYNC.COLLECTIVE R153, `(.L_x_2599) ;  /* 0x0000000099087348 */ /* 0x000fea0003c00000 */
[----:B------:R0:W1:Y:S02]  /*6ca0*/  SHFL.DOWN P6, R152, R154, R163, R90 ;  /* 0x080000a39a987389 */ /* 0x00006400000c005a */
[----:B01----:R-:W-:Y:S01]  /*6cb0*/  ENDCOLLECTIVE ;  /* 0x000000000000791b */ /* 0x003fe20003800000 */
.L_x_2599:
        /* <DEDUP_REMOVED lines=9> */
.L_x_2600:
[----:B------:R-:W-:Y:S02]  /*6d50*/  MOV R154, R162 ;  /* 0x000000a2009a7202 */ /* 0x000fe40000000f00 */
[----:B------:R-:W-:-:S07]  /*6d60*/  MOV R91, R152 ;  /* 0x00000098005b7202 */ /* 0x000fce0000000f00 */
[----:B------:R-:W-:Y:S05]  /*6d70*/  WARPSYNC.COLLECTIVE R153, `(.L_x_2601) ;  /* 0x0000000099087348 */ /* 0x000fea0003c00000 */
[----:B------:R0:W1:Y:S02]  /*6d80*/  SHFL.DOWN P6, R152, R154, R163, R90 ;  /* 0x080000a39a987389 */ /* 0x00006400000c005a */
[----:B01----:R-:W-:Y:S01]  /*6d90*/  ENDCOLLECTIVE ;  /* 0x000000000000791b */ /* 0x003fe20003800000 */
.L_x_2601:
        /* <DEDUP_REMOVED lines=9> */
.L_x_2602:
[----:B------:R-:W-:Y:S02]  /*6e30*/  MOV R154, R162 ;  /* 0x000000a2009a7202 */ /* 0x000fe40000000f00 */
[----:B------:R-:W-:-:S07]  /*6e40*/  MOV R91, R152 ;  /* 0x00000098005b7202 */ /* 0x000fce0000000f00 */
[----:B------:R-:W-:Y:S05]  /*6e50*/  WARPSYNC.COLLECTIVE R153, `(.L_x_2603) ;  /* 0x0000000099087348 */ /* 0x000fea0003c00000 */
[----:B------:R0:W1:Y:S02]  /*6e60*/  SHFL.DOWN P6, R152, R154, R163, R90 ;  /* 0x080000a39a987389 */ /* 0x00006400000c005a */
[----:B01----:R-:W-:Y:S01]  /*6e70*/  ENDCOLLECTIVE ;  /* 0x000000000000791b */ /* 0x003fe20003800000 */
.L_x_2603:
        /* <DEDUP_REMOVED lines=10> */
.L_x_2604:
[----:B------:R-:W-:Y:S02]  /*6f20*/  MOV R152, R162 ;  /* 0x000000a200987202 */ /* 0x000fe40000000f00 */
[----:B------:R-:W-:-:S07]  /*6f30*/  MOV R164, R154 ;  /* 0x0000009a00a47202 */ /* 0x000fce0000000f00 */
[----:B------:R-:W-:Y:S05]  /*6f40*/  WARPSYNC.COLLECTIVE R153, `(.L_x_2605) ;  /* 0x0000000099087348 */ /* 0x000fea0003c00000 */
[----:B------:R0:W1:Y:S02]  /*6f50*/  SHFL.IDX P3, R154, R152, R91, R90 ;  /* 0x0000005b989a7389 */ /* 0x000064000006005a */
[----:B01----:R-:W-:Y:S01]  /*6f60*/  ENDCOLLECTIVE ;  /* 0x000000000000791b */ /* 0x003fe20003800000 */
.L_x_2605:
[----:B------:R-:W-:Y:S02]  /*6f70*/  MOV R165, R154 ;  /* 0x0000009a00a57202 */ /* 0x000fe40000000f00 */
[----:B------:R-:W-:-:S07]  /*6f80*/  MOV R154, R161 ;  /* 0x000000a1009a7202 */ /* 0x000fce0000000f00 */
[----:B------:R-:W-:Y:S05]  /*6f90*/  WARPSYNC.COLLECTIVE R153, `(.L_x_2606) ;  /* 0x0000000099087348 */ /* 0x000fea0003c00000 */
[----:B------:R0:W1:Y:S02]  /*6fa0*/  SHFL.DOWN P6, R152, R154, R163, R90 ;  /* 0x080000a39a987389 */ /* 0x00006400000c005a */
[----:B01----:R-:W-:Y:S01]  /*6fb0*/  ENDCOLLECTIVE ;  /* 0x000000000000791b */ /* 0x003fe20003800000 */
.L_x_2606:
[----:B------:R-:W-:Y:S02]  /*6fc0*/  MOV R154, R162 ;  /* 0x000000a2009a7202 */ /* 0x000fe40000000f00 */
[----:B------:R-:W-:-:S07]  /*6fd0*/  MOV R161, R152 ;  /* 0x0000009800a17202 */ /* 0x000fce0000000f00 */
[----:B------:R-:W-:Y:S05]  /*6fe0*/  WARPSYNC.COLLECTIVE R153, `(.L_x_2607) ;  /* 0x0000000099087348 */ /* 0x000fea0003c00000 */
[----:B------:R0:W1:Y:S02]  /*6ff0*/  SHFL.DOWN P6, R152, R154, R163, R90 ;  /* 0x080000a39a987389 */ /* 0x00006400000c005a */
[----:B01----:R-:W-:Y:S01]  /*7000*/  ENDCOLLECTIVE ;  /* 0x000000000000791b */ /* 0x003fe20003800000 */
.L_x_2607:
[----:B------:R-:W-:Y:S02]  /*7010*/  MOV R162, R152 ;  /* 0x0000009800a27202 */ /* 0x000fe40000000f00 */
[----:B------:R-:W-:-:S07]  /*7020*/  MOV R152, R82 ;  /* 0x0000005200987202 */ /* 0x000fce0000000f00 */
[----:B------:R-:W-:Y:S05]  /*7030*/  WARPSYNC.COLLECTIVE R153, `(.L_x_2608) ;  /* 0x0000000099087348 */ /* 0x000fea0003c00000 */
[----:B------:R0:W1:Y:S02]  /*7040*/  SHFL.IDX P3, R154, R152, R91, R90 ;  /* 0x0000005b989a7389 */ /* 0x000064000006005a */
[----:B01----:R-:W-:Y:S01]  /*7050*/  ENDCOLLECTIVE ;  /* 0x000000000000791b */ /* 0x003fe20003800000 */
.L_x_2608:
[----:B------:R-:W-:Y:S02]  /*7060*/  MOV R152, R83 ;  /* 0x0000005300987202 */ /* 0x000fe40000000f00 */
[----:B------:R-:W-:-:S07]  /*7070*/  MOV R163, R154 ;  /* 0x0000009a00a37202 */ /* 0x000fce0000000f00 */
[----:B------:R-:W-:Y:S05]  /*7080*/  WARPSYNC.COLLECTIVE R153, `(.L_x_2609) ;  /* 0x0000000099087348 */ /* 0x000fea0003c00000 */
[----:B------:R0:W1:Y:S02]  /*7090*/  SHFL.IDX P3, R154, R152, R91, R90 ;  /* 0x0000005b989a7389 */ /* 0x000064000006005a */
[----:B01----:R-:W-:Y:S01]  /*70a0*/  ENDCOLLECTIVE ;  /* 0x000000000000791b */ /* 0x003fe20003800000 */
.L_x_2609:
[----:B------:R-:W-:Y:S01]  /*70b0*/  MOV R91, R154 ;  /* 0x0000009a005b7202 */ /* 0x000fe20000000f00 */
[----:B------:R-:W-:Y:S06]  /*70c0*/  BRA `(.L_x_2610) ;  /* 0xffffffbc00f87947 */ /* 0x000fec000383ffff */
.L_x_2611:
        /* <DEDUP_REMOVED lines=11> */
.L_x_10936:


//--------------------- .text._Z25selective_scan_bwd_kernelI32Selective_Scan_bwd_kernel_traitsILi128ELi16ELb1ELb1ELb0ELb0ELb1EN3c104HalfEfEEv12SSMParamsBwd --------------------------
	.section	.text._Z25selective_scan_bwd_kernelI32Selective_Scan_bwd_kernel_traitsILi128ELi16ELb1ELb1ELb0ELb0ELb1EN3c104HalfEfEEv12SSMParamsBwd,"ax",@progbits
	.align	128
        .global         _Z25selective_scan_bwd_kernelI32Selective_Scan_bwd_kernel_traitsILi128ELi16ELb1ELb1ELb0ELb0ELb1EN3c104HalfEfEEv12SSMParamsBwd
        .type           _Z25selective_scan_bwd_kernelI32Selective_Scan_bwd_kernel_traitsILi128ELi16ELb1ELb1ELb0ELb0ELb1EN3c104HalfEfEEv12SSMParamsBwd,@function
        .size           _Z25selective_scan_bwd_kernelI32Selective_Scan_bwd_kernel_traitsILi128ELi16ELb1ELb1ELb0ELb0ELb1EN3c104HalfEfEEv12SSMParamsBwd,(.L_x_10937 - _Z25selective_scan_bwd_kernelI32Selective_Scan_bwd_kernel_traitsILi128ELi16ELb1ELb1ELb0ELb0ELb1EN3c104HalfEfEEv12SSMParamsBwd)
        .other          _Z25selective_scan_bwd_kernelI32Selective_Scan_bwd_kernel_traitsILi128ELi16ELb1ELb1ELb0ELb0ELb1EN3c104HalfEfEEv12SSMParamsBwd,@"STO_CUDA_ENTRY STV_DEFAULT"
_Z25selective_scan_bwd_kernelI32Selective_Scan_bwd_kernel_traitsILi128ELi16ELb1ELb1ELb0ELb0ELb1EN3c104HalfEfEEv12SSMParamsBwd:
.text._Z25selective_scan_bwd_kernelI32Selective_Scan_bwd_kernel_traitsILi128ELi16ELb1ELb1ELb0ELb0ELb1EN3c104HalfEfEEv12SSMParamsBwd:
        /* <DEDUP_REMOVED lines=77> */
[----:B------:R-:W-:Y:S01]  /*04d0*/  ULDC.64 UR26, c[0x0][0x2f0] ;  /* 0x0000bc00001a7ab9 */ /* 0x000fe20000000a00 */
[----:B------:R-:W-:Y:S01]  /*04e0*/  UIADD3 UR7, UR7, UR10, URZ ;  /* 0x0000000a07077290 */ /* 0x000fe2000fffe03f */
[----:B-1----:R-:W-:-:S02]  /*04f0*/  R2UR UR5, R2 ;  /* 0x00000000020572ca */ /* 0x002fc400000e0000 */
        /* <DEDUP_REMOVED lines=18> */
[----:B------:R-:W-:Y:S01]  /*0620*/  UIMAD.WIDE.U32 UR16, UR11, UR16, UR14 ;  /* 0x000000100b1072a5 */ /* 0x000fe2000f8e000e */
[----:B------:R-:W-:Y:S01]  /*0630*/  ULDC UR20, c[0x0][0x224] ;  /* 0x0000890000147ab9 */ /* 0x000fe20000000800 */
[----:B------:R-:W-:-:S02]  /*0640*/  UIMAD UR31, UR11, UR21, UR31 ;  /* 0x000000150b1f72a4 */ /* 0x000fc4000f8e021f */
[----:B------:R-:W-:-:S03]  /*0650*/  ULOP3.LUT UR14, UR11, UR30, URZ, 0x3c, !UPT ;  /* 0x0000001e0b0e7292 */ /* 0x000fc6000f8e3c3f */
[----:B------:R-:W-:Y:S02]  /*0660*/  @!UP4 UIADD3 UR13, UR13, -UR33, URZ ;  /* 0x800000210d0dc290 */ /* 0x000fe4000fffe03f */
[----:B------:R-:W-:Y:S02]  /*0670*/  ULEA UR21, UR20, 0xfffff800, 0xb ;  /* 0xfffff80014157891 */ /* 0x000fe4000f8e583f */
[----:B------:R-:W-:Y:S02]  /*0680*/  UISETP.GE.U32.AND UP3, UPT, UR13, UR33, UPT ;  /* 0x000000210d00728c */ /* 0x000fe4000bf66070 */
[----:B------:R-:W-:Y:S02]  /*0690*/  @!UP4 UIADD3 UR29, UR29, 0x1, URZ ;  /* 0x000000011d1dc890 */ /* 0x000fe4000fffe03f */
[----:B------:R-:W-:Y:S02]  /*06a0*/  UISETP.GE.AND UP2, UPT, UR14, URZ, UPT ;  /* 0x0000003f0e00728c */ /* 0x000fe4000bf46270 */
[----:B------:R-:W-:-:S02]  /*06b0*/  USHF.R.S32.HI UR14, URZ, 0x1f, UR21 ;  /* 0x0000001f3f0e7899 */ /* 0x000fc40008011415 */
[----:B------:R-:W-:Y:S02]  /*06c0*/  UIADD3 UR4, UP5, UR21, UR4, URZ ;  /* 0x0000000415047290 */ /* 0x000fe4000ffbe03f */
[----:B------:R-:W-:Y:S02]  /*06d0*/  @UP0 UIMAD UR10, UR10, UR20, URZ ;  /* 0x000000140a0a02a4 */ /* 0x000fe4000f8e023f */
[----:B------:R-:W-:Y:S02]  /*06e0*/  @UP3 UIADD3 UR29, UR29, 0x1, URZ ;  /* 0x000000011d1d3890 */ /* 0x000fe4000fffe03f */
[----:B------:R-:W-:Y:S02]  /*06f0*/  UIADD3.X UR5, UR14, UR5, UR32, UP5, !UPT ;  /* 0x000000050e057290 */ /* 0x000fe4000affe420 */
[----:B------:R-:W-:Y:S02]  /*0700*/  ULEA UR15, UP4, UR4, UR26, 0x1 ;  /* 0x0000001a040f7291 */ /* 0x000fe4000f88083f */
[----:B------:R-:W-:-:S02]  /*0710*/  UIADD3 UR48, UP3, UR21, UR16, URZ ;  /* 0x0000001015307290 */ /* 0x000fc4000ff7e03f */
[----:B------:R-:W-:Y:S01]  /*0720*/  ULEA.HI.X UR16, UR4, UR27, UR5, 0x1, UP4 ;  /* 0x0000001b04107291 */ /* 0x000fe2000a0f0c05 */
[----:B------:R-:W-:Y:S02]  /*0730*/  UMOV UR13, UR29 ;  /* 0x0000001d000d7c82 */ /* 0x000fe40008000000 */
[----:B------:R-:W-:Y:S01]  /*0740*/  ULDC.64 UR26, c[0x0][0x2f8] ;  /* 0x0000be00001a7ab9 */ /* 0x000fe20000000a00 */
[----:B------:R-:W-:Y:S02]  /*0750*/  UIADD3.X UR4, UR14, UR17, UR28, UP3, !UPT ;  /* 0x000000110e047290 */ /* 0x000fe40009ffe41c */
[----:B------:R-:W-:Y:S02]  /*0760*/  @!UP2 UIADD3 UR13, -UR13, URZ, URZ ;  /* 0x0000003f0d0da290 */ /* 0x000fe4000fffe13f */
[----:B------:R-:W-:Y:S02]  /*0770*/  ULEA UR17, UP3, UR48, UR26, 0x1 ;  /* 0x0000001a30117291 */ /* 0x000fe4000f86083f */
[----:B------:R-:W-:-:S02]  /*0780*/  UIADD3 UR50, UP2, UR21, UR8, URZ ;  /* 0x0000000815327290 */ /* 0x000fc4000ff5e03f */
[----:B------:R-:W-:Y:S02]  /*0790*/  @!UP1 ULOP3.LUT UR13, URZ, UR30, URZ, 0x33, !UPT ;  /* 0x0000001e3f0d9292 */ /* 0x000fe4000f8e333f */
[----:B------:R-:W-:Y:S02]  /*07a0*/  ULEA.HI.X UR48, UR48, UR27, UR4, 0x1, UP3 ;  /* 0x0000001b30307291 */ /* 0x000fe400098f0c04 */
[----:B------:R-:W-:Y:S01]  /*07b0*/  UIADD3.X UR8, UR14, UR9, UR31, UP2, !UPT ;  /* 0x000000090e087290 */ /* 0x000fe200097fe41f */
[----:B------:R-:W-:Y:S01]  /*07c0*/  ULDC.64 UR4, c[0x0][0x3b8] ;  /* 0x0000ee0000047ab9 */ /* 0x000fe20000000a00 */
[----:B------:R-:W-:Y:S02]  /*07d0*/  USHF.R.S32.HI UR9, URZ, 0x1f, UR13 ;  /* 0x0000001f3f097899 */ /* 0x000fe4000801140d */
[----:B------:R-:W-:Y:S01]  /*07e0*/  ULEA UR49, UP1, UR50, UR4, 0x1 ;  /* 0x0000000432317291 */ /* 0x000fe2000f82083f */
[----:B------:R-:W-:Y:S02]  /*07f0*/  ULDC.64 UR26, c[0x0][0x258] ;  /* 0x00009600001a7ab9 */ /* 0x000fe40000000a00 */
[----:B------:R-:W-:-:S02]  /*0800*/  UIMAD UR4, UR9, UR26, URZ ;  /* 0x0000001a090472a4 */ /* 0x000fc4000f8e023f */
[----:B------:R-:W-:Y:S02]  /*0810*/  ULEA.HI.X UR50, UR50, UR5, UR8, 0x1, UP1 ;  /* 0x0000000532327291 */ /* 0x000fe400088f0c08 */
[----:B------:R-:W-:Y:S02]  /*0820*/  UIMAD.WIDE.U32 UR8, UR13, UR26, UR6 ;  /* 0x0000001a0d0872a5 */ /* 0x000fe4000f8e0006 */
[----:B------:R-:W-:Y:S02]  /*0830*/  UIMAD UR26, UR13, UR27, UR4 ;  /* 0x0000001b0d1a72a4 */ /* 0x000fe4000f8e0204 */
[----:B------:R-:W-:Y:S02]  /*0840*/  UISETP.GE.AND UP1, UPT, UR20, 0x1, UPT ;  /* 0x000000011400788c */ /* 0x000fe4000bf26270 */
[----:B------:R-:W-:Y:S02]  /*0850*/  UIADD3 UR21, UP2, UR21, UR8, URZ ;  /* 0x0000000815157290 */ /* 0x000fe4000ff5e03f */
[----:B------:R-:W-:Y:S01]  /*0860*/  UIADD3 UR26, UR9, UR26, URZ ;  /* 0x0000001a091a7290 */ /* 0x000fe2000fffe03f */
[----:B------:R-:W-:Y:S01]  /*0870*/  ULDC.64 UR6, c[0x0][0x2d8] ;  /* 0x0000b60000067ab9 */ /* 0x000fe20000000a00 */
[----:B------:R-:W-:Y:S01]  /*0880*/  UMOV UR4, URZ ;  /* 0x0000003f00047c82 */ /* 0x000fe20008000000 */
[----:B------:R-:W-:-:S02]  /*0890*/  ULEA UR51, UP3, UR21, UR6, 0x1 ;  /* 0x0000000615337291 */ /* 0x000fc4000f86083f */
[----:B------:R-:W-:Y:S01]  /*08a0*/  UIADD3.X UR52, UR14, UR26, URZ, UP2, !UPT ;  /* 0x0000001a0e347290 */ /* 0x000fe200097fe43f */
[----:B------:R-:W-:Y:S01]  /*08b0*/  @UP0 ULDC UR27, c[0x0][0x21c] ;  /* 0x00008700001b0ab9 */ /* 0x000fe20000000800 */
[----:B------:R-:W-:Y:S01]  /*08c0*/  UMOV UR5, URZ ;  /* 0x0000003f00057c82 */ /* 0x000fe20008000000 */
[----:B------:R-:W-:Y:S02]  /*08d0*/  @UP0 UIMAD UR10, UR10, UR27, URZ ;  /* 0x0000001b0a0a02a4 */ /* 0x000fe4000f8e023f */
        /* <DEDUP_REMOVED lines=23> */
.L_x_2659:
[----:B------:R-:W-:Y:S01]  /*0a50*/  BAR.SYNC.DEFER_BLOCKING 0x0 ;  /* 0x0000000000007b1d */ /* 0x000fe20000010000 */
[----:B------:R-:W-:-:S04]  /*0a60*/  SHF.L.U32 R56, R37, 0x1, RZ ;  /* 0x0000000125387819 */ /* 0x000fc800000006ff */
[----:B------:R-:W-:Y:S01]  /*0a70*/  LOP3.LUT R56, R56, 0xffffffc0, RZ, 0xc0, !PT ;  /* 0xffffffc038387812 */ /* 0x000fe200078ec0ff */
[----:B------:R-:W-:Y:S01]  /*0a80*/  ULDC UR26, c[0x0][0x224] ;  /* 0x00008900001a7ab9 */ /* 0x000fe20000000800 */
[----:B0-----:R-:W-:Y:S01]  /*0a90*/  MOV R2, UR15 ;  /* 0x0000000f00027c02 */ /* 0x001fe20008000f00 */
[----:B------:R-:W3:Y:S01]  /*0aa0*/  LDL.LU R64, [R1+0x70] ;  /* 0x0000700001407983 */ /* 0x000ee20000300800 */
[----:B------:R-:W-:Y:S01]  /*0ab0*/  MOV R3, UR16 ;  /* 0x0000001000037c02 */ /* 0x000fe20008000f00 */
[----:B------:R-:W0:Y:S01]  /*0ac0*/  S2R R108, SR_LANEID ;  /* 0x00000000006c7919 */ /* 0x000e220000000000 */
[----:B------:R-:W-:Y:S02]  /*0ad0*/  LOP3.LUT R107, R56, 0x1f, R37, 0xf8, !PT ;  /* 0x0000001f386b7812 */ /* 0x000fe400078ef825 */
[----:B------:R-:W-:Y:S02]  /*0ae0*/  MOV R12, UR17 ;  /* 0x00000011000c7c02 */ /* 0x000fe40008000f00 */
[----:B------:R-:W-:Y:S01]  /*0af0*/  MOV R13, UR48 ;  /* 0x00000030000d7c02 */ /* 0x000fe20008000f00 */
[----:B------:R-:W-:Y:S01]  /*0b00*/  IMAD.WIDE R2, R107, 0x10, R2 ;  /* 0x000000106b027825 */ /* 0x000fe200078e0202 */
[----:B------:R-:W-:Y:S01]  /*0b10*/  USHF.R.S32.HI UR53, URZ, 0x1f, UR11 ;  /* 0x0000001f3f357899 */ /* 0x000fe2000801140b */
[----:B------:R-:W1:Y:S01]  /*0b20*/  LDC.64 R72, c[0x0][0x398] ;  /* 0x0000e600ff487b82 */ /* 0x000e620000000a00 */
[----:B------:R-:W-:Y:S01]  /*0b30*/  ULDC.64 UR8, c[0x0][0x2a8] ;  /* 0x0000aa0000087ab9 */ /* 0x000fe20000000a00 */
[----:B------:R-:W-:Y:S01]  /*0b40*/  USHF.R.S32.HI UR10, URZ, 0x1f, UR12 ;  /* 0x0000001f3f0a7899 */ /* 0x000fe2000801140c */
[----:B------:R-:W4:Y:S01]  /*0b50*/  LDG.E.128 R4, desc[UR18][R2.64] ;  /* 0x0000001202047981 */ /* 0x000f22000c1e1d00 */
[----:B------:R-:W-:-:S03]  /*0b60*/  ULDC.64 UR30, c[0x0][0x320] ;  /* 0x0000c800001e7ab9 */ /* 0x000fc60000000a00 */
[----:B------:R5:W2:Y:S01]  /*0b70*/  LDG.E.128 R8, desc[UR18][R2.64+0x200] ;  /* 0x0002001202087981 */ /* 0x000aa2000c1e1d00 */
[----:B------:R-:W-:Y:S01]  /*0b80*/  IMAD.WIDE R12, R107, 0x10, R12 ;  /* 0x000000106b0c7825 */ /* 0x000fe200078e020c */
[----:B0-----:R-:W-:-:S04]  /*0b90*/  IADD3 R15, R56, R108, RZ ;  /* 0x0000006c380f7210 */ /* 0x001fc80007ffe0ff */
[C---:B------:R-:W-:Y:S02]  /*0ba0*/  IADD3 R57, R15.reuse, R108, RZ ;  /* 0x0000006c0f397210 */ /* 0x040fe40007ffe0ff */
[-C--:B------:R-:W-:Y:S02]  /*0bb0*/  LEA R35, R15, R36.reuse, 0x4 ;  /* 0x000000240f237211 */ /* 0x080fe400078e20ff */
[----:B------:R-:W-:Y:S01]  /*0bc0*/  LEA R57, R57, R36, 0x4 ;  /* 0x0000002439397211 */ /* 0x000fe200078e20ff */
[----:B------:R-:W-:Y:S01]  /*0bd0*/  ULEA UR26, UR26, UR6, 0xb ;  /* 0x000000061a1a7291 */ /* 0x000fe2000f8e583f */
[----:B-----5:R-:W-:Y:S01]  /*0be0*/  MOV R2, UR49 ;  /* 0x0000003100027c02 */ /* 0x020fe20008000f00 */
[----:B------:R-:W-:Y:S01]  /*0bf0*/  UIMAD UR7, UR53, UR8, URZ ;  /* 0x00000008350772a4 */ /* 0x000fe2000f8e023f */
[----:B------:R-:W-:Y:S01]  /*0c00*/  MOV R3, UR50 ;  /* 0x0000003200037c02 */ /* 0x000fe20008000f00 */
[----:B------:R-:W0:Y:S01]  /*0c10*/  LDC.64 R14, c[0x0][0x318] ;  /* 0x0000c600ff0e7b82 */ /* 0x000e220000000a00 */
[----:B----4-:R-:W-:Y:S04]  /*0c20*/  STS.128 [R35], R4 ;  /* 0x0000000423007388 */ /* 0x010fe80000000c00 */
[----:B--2---:R-:W-:Y:S01]  /*0c30*/  STS.128 [R35+0x200], R8 ;  /* 0x0002000823007388 */ /* 0x004fe20000000c00 */
[----:B------:R-:W-:-:S03]  /*0c40*/  NOP ;  /* 0x0000000000007918 */ /* 0x000fc60000000000 */
[----:B------:R-:W-:Y:S04]  /*0c50*/  LDS.128 R40, [R57] ;  /* 0x0000000039287984 */ /* 0x000fe80000000c00 */
[----:B------:R-:W-:Y:S01]  /*0c60*/  LDS.128 R44, [R57+0x10] ;  /* 0x00001000392c7984 */ /* 0x000fe20000000c00 */
[----:B------:R-:W-:Y:S06]  /*0c70*/  BAR.SYNC.DEFER_BLOCKING 0x0 ;  /* 0x0000000000007b1d */ /* 0x000fec0000010000 */
[----:B------:R-:W2:Y:S04]  /*0c80*/  LDG.E.128 R16, desc[UR18][R12.64] ;  /* 0x000000120c107981 */ /* 0x000ea8000c1e1d00 */
[----:B------:R4:W5:Y:S01]  /*0c90*/  LDG.E.128 R20, desc[UR18][R12.64+0x200] ;  /* 0x000200120c147981 */ /* 0x000962000c1e1d00 */
[----:B------:R-:W-:Y:S01]  /*0ca0*/  IMAD.WIDE R2, R107, 0x10, R2 ;  /* 0x000000106b027825 */ /* 0x000fe200078e0202 */
[----:B----4-:R-:W4:Y:S02]  /*0cb0*/  LDC.64 R12, c[0x0][0x2a0] ;  /* 0x0000a800ff0c7b82 */ /* 0x010f240000000a00 */
[----:B--2---:R-:W-:Y:S04]  /*0cc0*/  STS.128 [R35], R16 ;  /* 0x0000001023007388 */ /* 0x004fe80000000c00 */
[----:B-----5:R2:W-:Y:S01]  /*0cd0*/  STS.128 [R35+0x200], R20 ;  /* 0x0002001423007388 */ /* 0x0205e20000000c00 */
[----:B------:R-:W-:-:S03]  /*0ce0*/  NOP ;  /* 0x0000000000007918 */ /* 0x000fc60000000000 */
[----:B------:R-:W-:Y:S04]  /*0cf0*/  LDS.128 R8, [R57] ;  /* 0x0000000039087984 */ /* 0x000fe80000000c00 */
[----:B------:R-:W-:Y:S01]  /*0d00*/  LDS.128 R4, [R57+0x10] ;  /* 0x0000100039047984 */ /* 0x000fe20000000c00 */
[----:B------:R-:W-:Y:S01]  /*0d10*/  BAR.SYNC.DEFER_BLOCKING 0x0 ;  /* 0x0000000000007b1d */ /* 0x000fe20000010000 */
[----:B------:R-:W-:Y:S02]  /*0d20*/  USHF.R.S32.HI UR27, URZ, 0x1f, UR26 ;  /* 0x0000001f3f1b7899 */ /* 0x000fe4000801141a */
[----:B------:R-:W-:Y:S01]  /*0d30*/  UIMAD UR7, UR11, UR9, UR7 ;  /* 0x000000090b0772a4 */ /* 0x000fe2000f8e0207 */
[----:B----4-:R-:W-:-:S04]  /*0d40*/  IMAD R0, R12, UR10, RZ ;  /* 0x0000000a0c007c24 */ /* 0x010fc8000f8e02ff */
[----:B--2---:R-:W2:Y:S01]  /*0d50*/  LDC.64 R20, c[0x0][0x308] ;  /* 0x0000c200ff147b82 */ /* 0x004ea20000000a00 */
[----:B------:R-:W4:Y:S04]  /*0d60*/  LDG.E.128 R24, desc[UR18][R2.64] ;  /* 0x0000001202187981 */ /* 0x000f28000c1e1d00 */
[----:B------:R5:W3:Y:S01]  /*0d70*/  LDG.E.128 R48, desc[UR18][R2.64+0x200] ;  /* 0x0002001202307981 */ /* 0x000ae2000c1e1d00 */
[----:B------:R-:W-:Y:S01]  /*0d80*/  UIMAD.WIDE.U32 UR8, UR11, UR8, UR26 ;  /* 0x000000080b0872a5 */ /* 0x000fe2000f8e001a */
[----:B------:R-:W-:-:S03]  /*0d90*/  IMAD R13, R13, UR12, R0 ;  /* 0x0000000c0d0d7c24 */ /* 0x000fc6000f8e0200 */
[----:B------:R-:W-:Y:S02]  /*0da0*/  UIADD3 UR7, UR9, UR7, URZ ;  /* 0x0000000709077290 */ /* 0x000fe4000fffe03f */
[----:B-----5:R-:W-:Y:S02]  /*0db0*/  MOV R3, UR9 ;  /* 0x0000000900037c02 */ /* 0x020fe40008000f00 */
[----:B------:R-:W-:Y:S01]  /*0dc0*/  MOV R2, UR8 ;  /* 0x0000000800027c02 */ /* 0x000fe20008000f00 */
[----:B------:R-:W-:Y:S01]  /*0dd0*/  ULDC.64 UR8, c[0x0][0x2b8] ;  /* 0x0000ae0000087ab9 */ /* 0x000fe20000000a00 */
[----:B------:R-:W-:-:S03]  /*0de0*/  MOV R3, UR7 ;  /* 0x0000000700037c02 */ /* 0x000fc60008000f00 */
[----:B------:R-:W-:-:S05]  /*0df0*/  IMAD.WIDE.U32 R2, R12, UR12, R2 ;  /* 0x0000000c0c027c25 */ /* 0x000fca000f8e0002 */
[----:B------:R-:W-:Y:S02]  /*0e00*/  IADD3 R0, R3, R13, RZ ;  /* 0x0000000d03007210 */ /* 0x000fe40007ffe0ff */
[----:B0-----:R-:W-:-:S04]  /*0e10*/  LEA R12, P0, R2, R14, 0x1 ;  /* 0x0000000e020c7211 */ /* 0x001fc800078008ff */
[----:B------:R-:W-:Y:S02]  /*0e20*/  LEA.HI.X R13, R2, R15, R0, 0x1, P0 ;  /* 0x0000000f020d7211 */ /* 0x000fe400000f0c00 */
[----:B------:R-:W0:Y:S01]  /*0e30*/  LDC.64 R14, c[0x0][0x2b0] ;  /* 0x0000ac00ff0e7b82 */ /* 0x000e220000000a00 */
[----:B------:R-:W-:Y:S01]  /*0e40*/  IMAD.WIDE R2, R107, 0x10, R12 ;  /* 0x000000106b027825 */ /* 0x000fe200078e020c */
[----:B----4-:R-:W-:Y:S04]  /*0e50*/  STS.128 [R35], R24 ;  /* 0x0000001823007388 */ /* 0x010fe80000000c00 */
[----:B---3--:R-:W-:Y:S01]  /*0e60*/  STS.128 [R35+0x200], R48 ;  /* 0x0002003023007388 */ /* 0x008fe20000000c00 */
[----:B------:R-:W-:-:S03]  /*0e70*/  NOP ;  /* 0x0000000000007918 */ /* 0x000fc60000000000 */
[----:B------:R-:W3:Y:S04]  /*0e80*/  LDS.128 R28, [R57] ;  /* 0x00000000391c7984 */ /* 0x000ee80000000c00 */
[----:B------:R-:W-:Y:S01]  /*0e90*/  LDS.128 R16, [R57+0x10] ;  /* 0x0000100039107984 */ /* 0x000fe20000000c00 */
[----:B------:R-:W-:Y:S06]  /*0ea0*/  BAR.SYNC.DEFER_BLOCKING 0x0 ;  /* 0x0000000000007b1d */ /* 0x000fec0000010000 */
[----:B------:R-:W4:Y:S04]  /*0eb0*/  LDG.E.128 R52, desc[UR18][R2.64+-0x1000] ;  /* 0xfff0001202347981 */ /* 0x000f28000c1e1d00 */
[----:B------:R5:W4:Y:S01]  /*0ec0*/  LDG.E.128 R60, desc[UR18][R2.64+-0xe00] ;  /* 0xfff20012023c7981 */ /* 0x000b22000c1e1d00 */
[----:B------:R-:W-:Y:S01]  /*0ed0*/  UIMAD UR7, UR53, UR8, URZ ;  /* 0x00000008350772a4 */ /* 0x000fe2000f8e023f */
[----:B0-----:R-:W-:-:S03]  /*0ee0*/  IMAD R0, R14, UR10, RZ ;  /* 0x0000000a0e007c24 */ /* 0x001fc6000f8e02ff */
[----:B------:R-:W-:Y:S01]  /*0ef0*/  UIMAD UR7, UR11, UR9, UR7 ;  /* 0x000000090b0772a4 */ /* 0x000fe2000f8e0207 */
[----:B------:R-:W-:Y:S01]  /*0f00*/  IMAD R15, R15, UR12, R0 ;  /* 0x0000000c0f0f7c24 */ /* 0x000fe2000f8e0200 */
[----:B------:R-:W-:-:S04]  /*0f10*/  UIMAD.WIDE.U32 UR8, UR11, UR8, UR26 ;  /* 0x000000080b0872a5 */ /* 0x000fc8000f8e001a */
[----:B------:R-:W-:Y:S02]  /*0f20*/  UIADD3 UR7, UR9, UR7, URZ ;  /* 0x0000000709077290 */ /* 0x000fe4000fffe03f */
[----:B------:R-:W-:Y:S02]  /*0f30*/  MOV R13, UR9 ;  /* 0x00000009000d7c02 */ /* 0x000fe40008000f00 */
[----:B------:R-:W-:Y:S01]  /*0f40*/  MOV R12, UR8 ;  /* 0x00000008000c7c02 */ /* 0x000fe20008000f00 */
[----:B---3--:R-:W-:Y:S01]  /*0f50*/  HADD2.F32 R58, -RZ, R28.H0_H0 ;  /* 0x2000001cff3a7230 */ /* 0x008fe20000004100 */
[----:B------:R-:W-:Y:S01]  /*0f60*/  MOV R13, UR7 ;  /* 0x00000007000d7c02 */ /* 0x000fe20008000f00 */
[----:B------:R-:W-:Y:S01]  /*0f70*/  HADD2.F32 R77, -RZ, R29.H0_H0 ;  /* 0x2000001dff4d7230 */ /* 0x000fe20000004100 */
[----:B------:R-:W-:Y:S01]  /*0f80*/  ULDC.64 UR8, c[0x0][0x3a0] ;  /* 0x0000e80000087ab9 */ /* 0x000fe20000000a00 */
[----:B-----5:R-:W-:-:S05]  /*0f90*/  IMAD.WIDE.U32 R2, R14, UR12, R12 ;  /* 0x0000000c0e027c25 */ /* 0x020fca000f8e000c */
[----:B------:R-:W-:Y:S02]  /*0fa0*/  IADD3 R0, R3, R15, RZ ;  /* 0x0000000f03007210 */ /* 0x000fe40007ffe0ff */
[----:B--2---:R-:W-:-:S04]  /*0fb0*/  LEA R12, P0, R2, R20, 0x1 ;  /* 0x00000014020c7211 */ /* 0x004fc800078008ff */
[----:B------:R-:W-:-:S03]  /*0fc0*/  LEA.HI.X R13, R2, R21, R0, 0x1, P0 ;  /* 0x00000015020d7211 */ /* 0x000fc600000f0c00 */
[----:B------:R-:W-:Y:S01]  /*0fd0*/  IMAD.WIDE R2, R107, 0x10, R12 ;  /* 0x000000106b027825 */ /* 0x000fe200078e020c */
[----:B----4-:R-:W-:Y:S04]  /*0fe0*/  STS.128 [R35], R52 ;  /* 0x0000003423007388 */ /* 0x010fe80000000c00 */
[----:B------:R0:W-:Y:S01]  /*0ff0*/  STS.128 [R35+0x200], R60 ;  /* 0x0002003c23007388 */ /* 0x0001e20000000c00 */
[----:B------:R-:W-:-:S03]  /*1000*/  NOP ;  /* 0x0000000000007918 */ /* 0x000fc60000000000 */
[----:B------:R-:W2:Y:S04]  /*1010*/  LDS.128 R48, [R57] ;  /* 0x0000000039307984 */ /* 0x000ea80000000c00 */
[----:B------:R-:W3:Y:S01]  /*1020*/  LDS.128 R12, [R57+0x10] ;  /* 0x00001000390c7984 */ /* 0x000ee20000000c00 */
[----:B------:R-:W-:Y:S06]  /*1030*/  BAR.SYNC.DEFER_BLOCKING 0x0 ;  /* 0x0000000000007b1d */ /* 0x000fec0000010000 */
[----:B------:R-:W4:Y:S04]  /*1040*/  LDG.E.128 R20, desc[UR18][R2.64+-0x1000] ;  /* 0xfff0001202147981 */ /* 0x000f28000c1e1d00 */
[----:B------:R5:W4:Y:S01]  /*1050*/  LDG.E.128 R24, desc[UR18][R2.64+-0xe00] ;  /* 0xfff2001202187981 */ /* 0x000b22000c1e1d00 */
[----:B0-----:R-:W-:Y:S01]  /*1060*/  HADD2.F32 R60, -RZ, R40.H0_H0 ;  /* 0x20000028ff3c7230 */ /* 0x001fe20000004100 */
[----:B------:R-:W-:Y:S01]  /*1070*/  UIMAD UR7, UR53, UR8, URZ ;  /* 0x00000008350772a4 */ /* 0x000fe2000f8e023f */
[----:B------:R-:W-:-:S02]  /*1080*/  HADD2.F32 R78, -RZ, R29.H1_H1 ;  /* 0x3000001dff4e7230 */ /* 0x000fc40000004100 */
[--C-:B--2---:R-:W-:Y:S01]  /*1090*/  HADD2.F32 R39, -RZ, R48.reuse.H0_H0 ;  /* 0x20000030ff277230 */ /* 0x104fe20000004100 */
[----:B------:R-:W-:Y:S01]  /*10a0*/  UIMAD UR7, UR11, UR9, UR7 ;  /* 0x000000090b0772a4 */ /* 0x000fe2000f8e0207 */
[----:B------:R-:W-:Y:S01]  /*10b0*/  HADD2.F32 R85, -RZ, R48.H1_H1 ;  /* 0x30000030ff557230 */ /* 0x000fe20000004100 */
[----:B------:R-:W-:Y:S01]  /*10c0*/  UIMAD.WIDE.U32 UR8, UR11, UR8, UR26 ;  /* 0x000000080b0872a5 */ /* 0x000fe2000f8e001a */
[--C-:B------:R-:W-:Y:S02]  /*10d0*/  HADD2.F32 R54, -RZ, R49.reuse.H0_H0 ;  /* 0x20000031ff367230 */ /* 0x100fe40000004100 */
[----:B------:R-:W-:Y:S01]  /*10e0*/  FMUL.FTZ R0, R39, -1.4426950216293334961 ;  /* 0xbfb8aa3b27007820 */ /* 0x000fe20000410000 */
[----:B------:R-:W-:Y:S02]  /*10f0*/  HADD2.F32 R88, -RZ, R49.H1_H1 ;  /* 0x30000031ff587230 */ /* 0x000fe40000004100 */
[----:B------:R-:W-:Y:S01]  /*1100*/  FMUL.FTZ R32, R85, -1.4426950216293334961 ;  /* 0xbfb8aa3b55207820 */ /* 0x000fe20000410000 */
[----:B------:R-:W-:-:S02]  /*1110*/  HADD2.F32 R49, -RZ, R50.H0_H0 ;  /* 0x20000032ff317230 */ /* 0x000fc40000004100 */
[----:B------:R-:W-:Y:S01]  /*1120*/  FMUL.FTZ R33, R54, -1.4426950216293334961 ;  /* 0xbfb8aa3b36217820 */ /* 0x000fe20000410000 */
[----:B------:R-:W-:Y:S01]  /*1130*/  HADD2.F32 R62, -RZ, R50.H1_H1 ;  /* 0x30000032ff3e7230 */ /* 0x000fe20000004100 */
[----:B------:R-:W0:Y:S01]  /*1140*/  MUFU.EX2 R0, R0 ;  /* 0x0000000000007308 */ /* 0x000e220000000800 */
[----:B-----5:R-:W-:Y:S01]  /*1150*/  FMUL.FTZ R2, R88, -1.4426950216293334961 ;  /* 0xbfb8aa3b58027820 */ /* 0x020fe20000410000 */
[--C-:B------:R-:W-:Y:S02]  /*1160*/  HADD2.F32 R50, -RZ, R51.reuse.H0_H0 ;  /* 0x20000033ff327230 */ /* 0x100fe40000004100 */
[----:B------:R-:W-:Y:S01]  /*1170*/  FMUL.FTZ R3, R49, -1.4426950216293334961 ;  /* 0xbfb8aa3b31037820 */ /* 0x000fe20000410000 */
[----:B------:R-:W-:Y:S01]  /*1180*/  FMUL.FTZ R48, R62, -1.4426950216293334961 ;  /* 0xbfb8aa3b3e307820 */ /* 0x000fe20000410000 */
[----:B------:R-:W-:Y:S01]  /*1190*/  HADD2.F32 R51, -RZ, R51.H1_H1 ;  /* 0x30000033ff337230 */ /* 0x000fe20000004100 */
[----:B------:R-:W-:Y:S01]  /*11a0*/  UIADD3 UR7, UR9, UR7, URZ ;  /* 0x0000000709077290 */ /* 0x000fe2000fffe03f */
[----:B------:R-:W-:Y:S01]  /*11b0*/  FMUL.FTZ R52, R50, -1.4426950216293334961 ;  /* 0xbfb8aa3b32347820 */ /* 0x000fe20000410000 */
[----:B------:R-:W2:Y:S01]  /*11c0*/  MUFU.EX2 R32, R32 ;  /* 0x0000002000207308 */ /* 0x000ea20000000800 */
[----:B-1----:R-:W-:-:S02]  /*11d0*/  IMAD R66, R72, UR10, RZ ;  /* 0x0000000a48427c24 */ /* 0x002fc4000f8e02ff */
[----:B------:R-:W-:Y:S01]  /*11e0*/  FMUL.FTZ R53, R51, -1.4426950216293334961 ;  /* 0xbfb8aa3b33357820 */ /* 0x000fe20000410000 */
[--C-:B------:R-:W-:Y:S02]  /*11f0*/  HADD2.F32 R79, -RZ, R30.reuse.H0_H0 ;  /* 0x2000001eff4f7230 */ /* 0x100fe40000004100 */
[----:B------:R-:W-:Y:S02]  /*1200*/  IMAD R65, R73, UR12, R66 ;  /* 0x0000000c49417c24 */ /* 0x000fe4000f8e0242 */
[----:B------:R-:W-:Y:S01]  /*1210*/  HADD2.F32 R73, -RZ, R30.H1_H1 ;  /* 0x3000001eff497230 */ /* 0x000fe20000004100 */
[----:B------:R-:W1:Y:S01]  /*1220*/  MUFU.EX2 R33, R33 ;  /* 0x0000002100217308 */ /* 0x000e620000000800 */
[----:B0-----:R-:W-:Y:S01]  /*1230*/  FADD.FTZ R0, R0, 1 ;  /* 0x3f80000000007421 */ /* 0x001fe20000010000 */
[--C-:B------:R-:W-:Y:S02]  /*1240*/  HADD2.F32 R67, -RZ, R16.reuse.H0_H0 ;  /* 0x20000010ff437230 */ /* 0x100fe40000004100 */
[----:B------:R-:W-:-:S02]  /*1250*/  HADD2.F32 R30, -RZ, R16.H1_H1 ;  /* 0x30000010ff1e7230 */ /* 0x000fc40000004100 */
[--C-:B------:R-:W-:Y:S02]  /*1260*/  HADD2.F32 R74, -RZ, R31.reuse.H0_H0 ;  /* 0x2000001fff4a7230 */ /* 0x100fe40000004100 */
[----:B------:R-:W0:Y:S01]  /*1270*/  MUFU.RCP R68, R0 ;  /* 0x0000000000447308 */ /* 0x000e220000001000 */
[----:B--2---:R-:W-:Y:S01]  /*1280*/  FADD.FTZ R32, R32, 1 ;  /* 0x3f80000020207421 */ /* 0x004fe20000010000 */
[----:B------:R-:W-:Y:S02]  /*1290*/  HADD2.F32 R76, -RZ, R31.H1_H1 ;  /* 0x3000001fff4c7230 */ /* 0x000fe40000004100 */
[--C-:B------:R-:W-:Y:S02]  /*12a0*/  HADD2.F32 R31, -RZ, R17.reuse.H0_H0 ;  /* 0x20000011ff1f7230 */ /* 0x100fe40000004100 */
[----:B------:R-:W-:Y:S02]  /*12b0*/  HADD2.F32 R159, -RZ, R17.H1_H1 ;  /* 0x30000011ff9f7230 */ /* 0x000fe40000004100 */
[----:B------:R2:W5:Y:S01]  /*12c0*/  MUFU.EX2 R34, R2 ;  /* 0x0000000200227308 */ /* 0x0005620000000800 */
[----:B-1----:R-:W-:Y:S01]  /*12d0*/  FADD.FTZ R33, R33, 1 ;  /* 0x3f80000021217421 */ /* 0x002fe20000010000 */
[----:B---3--:R-:W-:-:S02]  /*12e0*/  HADD2.F32 R69, -RZ, R13.H1_H1 ;  /* 0x3000000dff457230 */ /* 0x008fc40000004100 */
[--C-:B------:R-:W-:Y:S02]  /*12f0*/  HADD2.F32 R158, -RZ, R18.reuse.H0_H0 ;  /* 0x20000012ff9e7230 */ /* 0x100fe40000004100 */
[----:B------:R-:W-:Y:S02]  /*1300*/  HADD2.F32 R157, -RZ, R18.H1_H1 ;  /* 0x30000012ff9d7230 */ /* 0x000fe40000004100 */
[----:B------:R-:W-:Y:S01]  /*1310*/  FMUL.FTZ R93, R69, -1.4426950216293334961 ;  /* 0xbfb8aa3b455d7820 */ /* 0x000fe20000410000 */
[----:B------:R-:W1:Y:S01]  /*1320*/  MUFU.RCP R70, R32 ;  /* 0x0000002000467308 */ /* 0x000e620000001000 */
[C---:B0-----:R-:W-:Y:S01]  /*1330*/  FMUL.FTZ R0, R39.reuse, R68 ;  /* 0x0000004427007220 */ /* 0x041fe20000410000 */
[----:B------:R-:W-:Y:S01]  /*1340*/  FADD.FTZ R84, -R68, 1 ;  /* 0x3f80000044547421 */ /* 0x000fe20000010100 */
[----:B------:R-:W-:Y:S01]  /*1350*/  HADD2.F32 R18, -RZ, R42.H1_H1 ;  /* 0x3000002aff127230 */ /* 0x000fe20000004100 */
[----:B--2---:R-:W-:Y:S01]  /*1360*/  MOV R2, UR8 ;  /* 0x0000000800027c02 */ /* 0x004fe20008000f00 */
[----:B------:R-:W-:Y:S01]  /*1370*/  FMUL.FTZ R106, R58, R0 ;  /* 0x000000003a6a7220 */ /* 0x000fe20000410000 */
[----:B------:R-:W-:Y:S01]  /*1380*/  FFMA.FTZ R84, R39, R84, 1 ;  /* 0x3f80000027547423 */ /* 0x000fe20000010054 */
[----:B------:R-:W-:Y:S01]  /*1390*/  HADD2.F32 R66, -RZ, R14.H1_H1 ;  /* 0x3000000eff427230 */ /* 0x000fe20000004100 */
[----:B------:R0:W2:Y:S01]  /*13a0*/  MUFU.RCP R71, R33 ;  /* 0x0000002100477308 */ /* 0x0000a20000001000 */
[----:B-----5:R-:W-:Y:S01]  /*13b0*/  FADD.FTZ R34, R34, 1 ;  /* 0x3f80000022227421 */ /* 0x020fe20000010000 */
[----:B------:R-:W-:Y:S01]  /*13c0*/  FFMA.FTZ R63, R106, R60, R64 ;  /* 0x0000003c6a3f7223 */ /* 0x000fe20000010040 */
[----:B------:R-:W-:Y:S01]  /*13d0*/  HADD2.F32 R60, -RZ, R28.H1_H1 ;  /* 0x3000001cff3c7230 */ /* 0x000fe20000004100 */
[----:B------:R-:W-:Y:S01]  /*13e0*/  STL [R1+0x20], R106 ;  /* 0x0000206a01007387 */ /* 0x000fe20000100800 */
[----:B------:R-:W-:-:S02]  /*13f0*/  HADD2.F32 R64, -RZ, R40.H1_H1 ;  /* 0x30000028ff407230 */ /* 0x000fc40000004100 */
[----:B------:R-:W-:Y:S01]  /*1400*/  HADD2.F32 R82, -RZ, R45.H0_H0 ;  /* 0x2000002dff527230 */ /* 0x000fe20000004100 */
[----:B------:R3:W-:Y:S01]  /*1410*/  MUFU.RCP R75, R34 ;  /* 0x00000022004b7308 */ /* 0x0007e20000001000 */
[----:B-1----:R-:W-:Y:S01]  /*1420*/  FMUL.FTZ R28, R85, R70 ;  /* 0x00000046551c7220 */ /* 0x002fe20000410000 */
[----:B0-----:R-:W-:-:S03]  /*1430*/  HADD2.F32 R33, -RZ, R19.H1_H1 ;  /* 0x30000013ff217230 */ /* 0x001fc60000004100 */
[----:B------:R-:W-:-:S03]  /*1440*/  FMUL.FTZ R105, R60, R28 ;  /* 0x0000001c3c697220 */ /* 0x000fc60000410000 */
[----:B------:R0:W1:Y:S01]  /*1450*/  MUFU.EX2 R38, R3 ;  /* 0x0000000300267308 */ /* 0x0000620000000800 */
[----:B--2---:R-:W-:Y:S01]  /*1460*/  FMUL.FTZ R29, R54, R71 ;  /* 0x00000047361d7220 */ /* 0x004fe20000410000 */
[----:B------:R-:W-:Y:S01]  /*1470*/  FFMA.FTZ R63, R105, R64, R63 ;  /* 0x00000040693f7223 */ /* 0x000fe2000001003f */
[----:B------:R-:W-:Y:S02]  /*1480*/  HADD2.F32 R64, -RZ, R41.H0_H0 ;  /* 0x20000029ff407230 */ /* 0x000fe40000004100 */
[----:B------:R-:W-:Y:S01]  /*1490*/  FADD.FTZ R87, -R71, 1 ;  /* 0x3f80000047577421 */ /* 0x000fe20000010100 */
[----:B------:R-:W-:Y:S01]  /*14a0*/  FMUL.FTZ R104, R77, R29 ;  /* 0x0000001d4d687220 */ /* 0x000fe20000410000 */
[----:B---3--:R-:W-:Y:S01]  /*14b0*/  HADD2.F32 R34, -RZ, R19.H0_H0 ;  /* 0x20000013ff227230 */ /* 0x008fe20000004100 */
[----:B------:R-:W-:Y:S01]  /*14c0*/  STL [R1+0x1c], R105 ;  /* 0x00001c6901007387 */ /* 0x000fe20000100800 */
[----:B------:R2:W3:Y:S01]  /*14d0*/  MUFU.EX2 R55, R52 ;  /* 0x0000003400377308 */ /* 0x0004e20000000800 */
[----:B------:R-:W-:Y:S01]  /*14e0*/  FFMA.FTZ R63, R104, R64, R63 ;  /* 0x00000040683f7223 */ /* 0x000fe2000001003f */
[----:B------:R-:W-:-:S02]  /*14f0*/  HADD2.F32 R64, -RZ, R41.H1_H1 ;  /* 0x30000029ff407230 */ /* 0x000fc40000004100 */
[----:B------:R-:W-:Y:S01]  /*1500*/  FFMA.FTZ R87, R54, R87, 1 ;  /* 0x3f80000036577423 */ /* 0x000fe20000010057 */
[----:B------:R-:W-:Y:S01]  /*1510*/  HADD2.F32 R19, -RZ, R42.H0_H0 ;  /* 0x2000002aff137230 */ /* 0x000fe20000004100 */
[----:B0-----:R-:W-:Y:S01]  /*1520*/  MOV R3, UR9 ;  /* 0x0000000900037c02 */ /* 0x001fe20008000f00 */
[----:B------:R-:W-:Y:S01]  /*1530*/  STL [R1+0x18], R104 ;  /* 0x0000186801007387 */ /* 0x000fe20000100800 */
[----:B------:R-:W-:Y:S01]  /*1540*/  MOV R3, UR7 ;  /* 0x0000000700037c02 */ /* 0x000fe20008000f00 */
[----:B------:R-:W0:Y:S01]  /*1550*/  MUFU.EX2 R48, R48 ;  /* 0x0000003000307308 */ /* 0x000e220000000800 */
[----:B--2---:R-:W-:Y:S02]  /*1560*/  HADD2.F32 R52, -RZ, R12.H0_H0 ;  /* 0x2000000cff347230 */ /* 0x004fe40000004100 */
[----:B-1----:R-:W-:Y:S01]  /*1570*/  FADD.FTZ R38, R38, 1 ;  /* 0x3f80000026267421 */ /* 0x002fe20000010000 */
[----:B------:R-:W-:-:S04]  /*1580*/  IMAD.WIDE.U32 R2, R72, UR12, R2 ;  /* 0x0000000c48027c25 */ /* 0x000fc8000f8e0002 */
[----:B------:R-:W-:Y:S01]  /*1590*/  FMUL.FTZ R32, R52, -1.4426950216293334961 ;  /* 0xbfb8aa3b34207820 */ /* 0x000fe20000410000 */
[----:B------:R1:W2:Y:S01]  /*15a0*/  MUFU.EX2 R59, R53 ;  /* 0x00000035003b7308 */ /* 0x0002a20000000800 */
[----:B---3--:R-:W-:Y:S01]  /*15b0*/  FADD.FTZ R55, R55, 1 ;  /* 0x3f80000037377421 */ /* 0x008fe20000010000 */
[----:B------:R-:W-:Y:S02]  /*15c0*/  HADD2.F32 R72, -RZ, R14.H0_H0 ;  /* 0x2000000eff487230 */ /* 0x000fe40000004100 */
[----:B------:R-:W-:Y:S01]  /*15d0*/  FMUL.FTZ R14, R66, -1.4426950216293334961 ;  /* 0xbfb8aa3b420e7820 */ /* 0x000fe20000410000 */
[----:B------:R-:W-:Y:S01]  /*15e0*/  IADD3 R65, R3, R65, RZ ;  /* 0x0000004103417210 */ /* 0x000fe20007ffe0ff */
[----:B------:R-:W-:Y:S02]  /*15f0*/  HADD2.F32 R3, -RZ, R10.H1_H1 ;  /* 0x3000000aff037230 */ /* 0x000fe40000004100 */
[----:B------:R3:W5:Y:S01]  /*1600*/  MUFU.EX2 R61, R32 ;  /* 0x00000020003d7308 */ /* 0x0007620000000800 */
[----:B-1----:R-:W-:-:S02]  /*1610*/  HADD2.F32 R53, -RZ, R12.H1_H1 ;  /* 0x3000000cff357230 */ /* 0x002fc40000004100 */
[----:B0-----:R-:W-:-:S03]  /*1620*/  FADD.FTZ R48, R48, 1 ;  /* 0x3f80000030307421 */ /* 0x001fc60000010000 */
[----:B------:R-:W-:Y:S02]  /*1630*/  FMUL.FTZ R12, R53, -1.4426950216293334961 ;  /* 0xbfb8aa3b350c7820 */ /* 0x000fe40000410000 */
[----:B------:R-:W0:Y:S01]  /*1640*/  MUFU.RCP R80, R38 ;  /* 0x0000002600507308 */ /* 0x000e220000001000 */
[----:B---3--:R-:W-:Y:S01]  /*1650*/  FMUL.FTZ R32, R88, R75 ;  /* 0x0000004b58207220 */ /* 0x008fe20000410000 */
[----:B--2---:R-:W-:-:S03]  /*1660*/  FADD.FTZ R59, R59, 1 ;  /* 0x3f8000003b3b7421 */ /* 0x004fc60000010000 */
[----:B------:R-:W-:-:S03]  /*1670*/  FMUL.FTZ R103, R78, R32 ;  /* 0x000000204e677220 */ /* 0x000fc60000410000 */
[----:B------:R1:W2:Y:S01]  /*1680*/  MUFU.EX2 R16, R12 ;  /* 0x0000000c00107308 */ /* 0x0002a20000000800 */
[----:B------:R-:W-:Y:S01]  /*1690*/  FFMA.FTZ R64, R103, R64, R63 ;  /* 0x0000004067407223 */ /* 0x000fe2000001003f */
[----:B------:R-:W-:Y:S02]  /*16a0*/  HADD2.F32 R63, -RZ, R13.H0_H0 ;  /* 0x2000000dff3f7230 */ /* 0x000fe40000004100 */
[----:B-----5:R-:W-:Y:S01]  /*16b0*/  FADD.FTZ R61, R61, 1 ;  /* 0x3f8000003d3d7421 */ /* 0x020fe20000010000 */
[----:B------:R-:W-:Y:S01]  /*16c0*/  FADD.FTZ R13, -R75, 1 ;  /* 0x3f8000004b0d7421 */ /* 0x000fe20000010100 */
[----:B------:R-:W-:Y:S01]  /*16d0*/  STL [R1+0x14], R103 ;  /* 0x0000146701007387 */ /* 0x000fe20000100800 */
[----:B------:R-:W-:Y:S01]  /*16e0*/  FMUL.FTZ R17, R63, -1.4426950216293334961 ;  /* 0xbfb8aa3b3f117820 */ /* 0x000fe20000410000 */
[----:B------:R-:W3:Y:S01]  /*16f0*/  MUFU.RCP R81, R48 ;  /* 0x0000003000517308 */ /* 0x000ee20000001000 */
[----:B-1----:R-:W-:Y:S01]  /*1700*/  FADD.FTZ R12, -R70, 1 ;  /* 0x3f800000460c7421 */ /* 0x002fe20000010100 */
[----:B0-----:R-:W-:Y:S01]  /*1710*/  FMUL.FTZ R38, R49, R80 ;  /* 0x0000005031267220 */ /* 0x001fe20000410000 */
[----:B------:R-:W-:Y:S01]  /*1720*/  FFMA.FTZ R88, R88, R13, 1 ;  /* 0x3f80000058587423 */ /* 0x000fe2000001000d */
[----:B------:R-:W-:-:S02]  /*1730*/  HADD2.F32 R13, -RZ, R43.H0_H0 ;  /* 0x2000002bff0d7230 */ /* 0x000fc40000004100 */
[----:B------:R-:W-:Y:S01]  /*1740*/  FFMA.FTZ R85, R85, R12, 1 ;  /* 0x3f80000055557423 */ /* 0x000fe2000001000c */
[----:B------:R-:W-:Y:S01]  /*1750*/  FMUL.FTZ R102, R79, R38 ;  /* 0x000000264f667220 */ /* 0x000fe20000410000 */
[----:B------:R-:W-:Y:S01]  /*1760*/  FADD.FTZ R90, -R80, 1 ;  /* 0x3f800000505a7421 */ /* 0x000fe20000010100 */
[----:B------:R-:W0:Y:S01]  /*1770*/  MUFU.RCP R83, R55 ;  /* 0x0000003700537308 */ /* 0x000e220000001000 */
[----:B--2---:R-:W-:Y:S01]  /*1780*/  FADD.FTZ R86, R16, 1 ;  /* 0x3f80000010567421 */ /* 0x004fe20000010000 */
[----:B------:R-:W-:Y:S01]  /*1790*/  FFMA.FTZ R19, R102, R19, R64 ;  /* 0x0000001366137223 */ /* 0x000fe20000010040 */
[----:B------:R-:W-:Y:S01]  /*17a0*/  FFMA.FTZ R90, R49, R90, 1 ;  /* 0x3f800000315a7423 */ /* 0x000fe2000001005a */
[----:B------:R-:W-:Y:S01]  /*17b0*/  HADD2.F32 R64, -RZ, R15.H1_H1 ;  /* 0x3000000fff407230 */ /* 0x000fe20000004100 */
[----:B------:R-:W-:Y:S03]  /*17c0*/  STL [R1+0x10], R102 ;  /* 0x0000106601007387 */ /* 0x000fe60000100800 */
[----:B------:R-:W1:Y:S01]  /*17d0*/  MUFU.EX2 R12, R17 ;  /* 0x00000011000c7308 */ /* 0x000e620000000800 */
[----:B---3--:R-:W-:Y:S01]  /*17e0*/  FMUL.FTZ R48, R62, R81 ;  /* 0x000000513e307220 */ /* 0x008fe20000410000 */
[----:B------:R-:W-:Y:S01]  /*17f0*/  FADD.FTZ R91, -R81, 1 ;  /* 0x3f800000515b7421 */ /* 0x000fe20000010100 */
[----:B------:R-:W-:-:S02]  /*1800*/  FMUL.FTZ R94, R64, -1.4426950216293334961 ;  /* 0xbfb8aa3b405e7820 */ /* 0x000fc40000410000 */
[----:B------:R-:W-:Y:S01]  /*1810*/  FMUL.FTZ R101, R73, R48 ;  /* 0x0000003049657220 */ /* 0x000fe20000410000 */
[----:B------:R-:W-:Y:S01]  /*1820*/  FFMA.FTZ R91, R62, R91, 1 ;  /* 0x3f8000003e5b7423 */ /* 0x000fe2000001005b */
[----:B------:R-:W-:Y:S01]  /*1830*/  HADD2.F32 R62, -RZ, R43.H1_H1 ;  /* 0x3000002bff3e7230 */ /* 0x000fe20000004100 */
[----:B------:R-:W2:Y:S01]  /*1840*/  MUFU.RCP R92, R59 ;  /* 0x0000003b005c7308 */ /* 0x000ea20000001000 */
[----:B0-----:R-:W-:Y:S01]  /*1850*/  FMUL.FTZ R39, R50, R83 ;  /* 0x0000005332277220 */ /* 0x001fe20000410000 */
[----:B------:R-:W-:Y:S01]  /*1860*/  FFMA.FTZ R18, R101, R18, R19 ;  /* 0x0000001265127223 */ /* 0x000fe20000010013 */
[----:B------:R-:W-:Y:S02]  /*1870*/  STL [R1+0xc], R101 ;  /* 0x00000c6501007387 */ /* 0x000fe40000100800 */
[----:B------:R-:W-:-:S03]  /*1880*/  FMUL.FTZ R100, R74, R39 ;  /* 0x000000274a647220 */ /* 0x000fc60000410000 */
[----:B------:R-:W-:Y:S01]  /*1890*/  MUFU.RCP R89, R61 ;  /* 0x0000003d00597308 */ /* 0x000fe20000001000 */
[----:B-1----:R-:W-:Y:S01]  /*18a0*/  FADD.FTZ R54, R12, 1 ;  /* 0x3f8000000c367421 */ /* 0x002fe20000010000 */
[----:B------:R-:W-:Y:S01]  /*18b0*/  FFMA.FTZ R55, R100, R13, R18 ;  /* 0x0000000d64377223 */ /* 0x000fe20000010012 */
[----:B------:R-:W-:Y:S01]  /*18c0*/  FADD.FTZ R13, -R83, 1 ;  /* 0x3f800000530d7421 */ /* 0x000fe20000010100 */
[----:B------:R-:W-:Y:S04]  /*18d0*/  STL [R1+0x8], R100 ;  /* 0x0000086401007387 */ /* 0x000fe80000100800 */
[----:B------:R-:W-:Y:S01]  /*18e0*/  MUFU.RCP R86, R86 ;  /* 0x0000005600567308 */ /* 0x000fe20000001000 */
[----:B--2---:R-:W-:Y:S01]  /*18f0*/  FMUL.FTZ R49, R51, R92 ;  /* 0x0000005c33317220 */ /* 0x004fe20000410000 */
[----:B------:R-:W-:-:S03]  /*1900*/  FADD.FTZ R12, -R92, 1 ;  /* 0x3f8000005c0c7421 */ /* 0x000fc60000010100 */
[----:B------:R-:W-:-:S03]  /*1910*/  FMUL.FTZ R99, R76, R49 ;  /* 0x000000314c637220 */ /* 0x000fc60000410000 */
[----:B------:R-:W-:Y:S01]  /*1920*/  MUFU.EX2 R95, R14 ;  /* 0x0000000e005f7308 */ /* 0x000fe20000000800 */
[----:B------:R-:W-:Y:S01]  /*1930*/  FFMA.FTZ R55, R99, R62, R55 ;  /* 0x0000003e63377223 */ /* 0x000fe20000010037 */
[----:B------:R-:W-:Y:S01]  /*1940*/  HADD2.F32 R62, -RZ, R15.H0_H0 ;  /* 0x2000000fff3e7230 */ /* 0x000fe20000004100 */
[----:B------:R-:W-:Y:S05]  /*1950*/  STL [R1+0x4], R99 ;  /* 0x0000046301007387 */ /* 0x000fea0000100800 */
[----:B------:R-:W0:Y:S08]  /*1960*/  MUFU.EX2 R93, R93 ;  /* 0x0000005d005d7308 */ /* 0x000e300000000800 */
[----:B------:R-:W-:Y:S01]  /*1970*/  MUFU.EX2 R97, R94 ;  /* 0x0000005e00617308 */ /* 0x000fe20000000800 */
[----:B0-----:R-:W-:-:S07]  /*1980*/  FADD.FTZ R93, R93, 1 ;  /* 0x3f8000005d5d7421 */ /* 0x001fce0000010000 */
[----:B------:R-:W-:Y:S01]  /*1990*/  MUFU.RCP R94, R93 ;  /* 0x0000005d005e7308 */ /* 0x000fe20000001000 */
[----:B----4-:R0:W-:Y:S04]  /*19a0*/  STS.128 [R35], R20 ;  /* 0x0000001423007388 */ /* 0x0101e80000000c00 */
[----:B------:R1:W-:Y:S01]  /*19b0*/  STS.128 [R35+0x200], R24 ;  /* 0x0002001823007388 */ /* 0x0003e20000000c00 */
[----:B------:R-:W-:-:S03]  /*19c0*/  NOP ;  /* 0x0000000000007918 */ /* 0x000fc60000000000 */
[----:B------:R-:W2:Y:S01]  /*19d0*/  LDS.128 R16, [R57] ;  /* 0x0000000039107984 */ /* 0x000ea20000000c00 */
[----:B0-----:R-:W0:Y:S01]  /*19e0*/  MUFU.RCP R20, R54 ;  /* 0x0000003600147308 */ /* 0x001e220000001000 */
[--C-:B------:R-:W-:Y:S02]  /*19f0*/  HADD2.F32 R22, -RZ, R44.reuse.H0_H0 ;  /* 0x2000002cff167230 */ /* 0x100fe40000004100 */
[----:B------:R-:W-:Y:S01]  /*1a00*/  FADD.FTZ R21, -R89, 1 ;  /* 0x3f80000059157421 */ /* 0x000fe20000010100 */
[----:B-1----:R-:W-:Y:S01]  /*1a10*/  FFMA.FTZ R24, R50, R13, 1 ;  /* 0x3f80000032187423 */ /* 0x002fe2000001000d */
[----:B------:R-:W-:Y:S01]  /*1a20*/  FMUL.FTZ R50, R52, R89 ;  /* 0x0000005934327220 */ /* 0x000fe20000410000 */
[----:B------:R-:W-:Y:S01]  /*1a30*/  FFMA.FTZ R27, R51, R12, 1 ;  /* 0x3f800000331b7423 */ /* 0x000fe2000001000c */
[----:B------:R-:W-:Y:S01]  /*1a40*/  FMUL.FTZ R51, R53, R86 ;  /* 0x0000005635337220 */ /* 0x000fe20000410000 */
[----:B------:R-:W-:Y:S01]  /*1a50*/  FMUL.FTZ R13, R72, -1.4426950216293334961 ;  /* 0xbfb8aa3b480d7820 */ /* 0x000fe20000410000 */
[----:B------:R-:W-:Y:S01]  /*1a60*/  FMUL.FTZ R98, R67, R50 ;  /* 0x0000003243627220 */ /* 0x000fe20000410000 */
[----:B------:R-:W-:-:S02]  /*1a70*/  HADD2.F32 R12, -RZ, R44.H1_H1 ;  /* 0x3000002cff0c7230 */ /* 0x000fc40000004100 */
[----:B------:R-:W-:Y:S01]  /*1a80*/  FMUL.FTZ R161, R30, R51 ;  /* 0x000000331ea17220 */ /* 0x000fe20000410000 */
[----:B------:R-:W-:Y:S01]  /*1a90*/  FFMA.FTZ R21, R52, R21, 1 ;  /* 0x3f80000034157423 */ /* 0x000fe20000010015 */
[----:B------:R-:W-:Y:S01]  /*1aa0*/  FFMA.FTZ R22, R98, R22, R55 ;  /* 0x0000001662167223 */ /* 0x000fe20000010037 */
[----:B------:R1:W3:Y:S01]  /*1ab0*/  MUFU.EX2 R26, R13 ;  /* 0x0000000d001a7308 */ /* 0x0002e20000000800 */
[----:B------:R-:W-:Y:S01]  /*1ac0*/  FMUL.FTZ R25, R62, -1.4426950216293334961 ;  /* 0xbfb8aa3b3e197820 */ /* 0x000fe20000410000 */
[----:B------:R-:W-:Y:S01]  /*1ad0*/  STL [R1], R98 ;  /* 0x0000006201007387 */ /* 0x000fe20000100800 */
[----:B0-----:R-:W-:-:S04]  /*1ae0*/  FMUL.FTZ R52, R63, R20 ;  /* 0x000000143f347220 */ /* 0x001fc80000410000 */
[----:B------:R-:W-:Y:S01]  /*1af0*/  FMUL.FTZ R160, R31, R52 ;  /* 0x000000341fa07220 */ /* 0x000fe20000410000 */
[----:B------:R0:W4:Y:S01]  /*1b00*/  MUFU.EX2 R96, R25 ;  /* 0x0000001900607308 */ /* 0x0001220000000800 */
[----:B-1----:R-:W-:Y:S01]  /*1b10*/  FFMA.FTZ R13, R161, R12, R22 ;  /* 0x0000000ca10d7223 */ /* 0x002fe20000010016 */
[----:B------:R-:W-:Y:S01]  /*1b20*/  FADD.FTZ R12, -R20, 1 ;  /* 0x3f800000140c7421 */ /* 0x000fe20000010100 */
[----:B------:R-:W-:Y:S02]  /*1b30*/  FADD.FTZ R22, -R86, 1 ;  /* 0x3f80000056167421 */ /* 0x000fe40000010100 */
[----:B------:R-:W-:Y:S01]  /*1b40*/  FFMA.FTZ R82, R160, R82, R13 ;  /* 0x00000052a0527223 */ /* 0x000fe2000001000d */
[----:B------:R-:W-:Y:S01]  /*1b50*/  FFMA.FTZ R23, R63, R12, 1 ;  /* 0x3f8000003f177423 */ /* 0x000fe2000001000c */
[----:B------:R-:W-:Y:S01]  /*1b60*/  FFMA.FTZ R22, R53, R22, 1 ;  /* 0x3f80000035167423 */ /* 0x000fe20000010016 */
[----:B------:R-:W1:Y:S01]  /*1b70*/  LDS.128 R12, [R57+0x10] ;  /* 0x00001000390c7984 */ /* 0x000e620000000c00 */
[----:B--2---:R-:W-:-:S02]  /*1b80*/  HADD2.F32 R55, -RZ, R16.H1_H1 ;  /* 0x30000010ff377230 */ /* 0x004fc40000004100 */
[--C-:B------:R-:W-:Y:S02]  /*1b90*/  HADD2.F32 R54, -RZ, R17.reuse.H0_H0 ;  /* 0x20000011ff367230 */ /* 0x100fe40000004100 */
[----:B------:R-:W-:Y:S02]  /*1ba0*/  HADD2.F32 R59, -RZ, R17.H1_H1 ;  /* 0x30000011ff3b7230 */ /* 0x000fe40000004100 */
[----:B0-----:R-:W-:Y:S01]  /*1bb0*/  FMUL.FTZ R25, R60, R55 ;  /* 0x000000373c197220 */ /* 0x001fe20000410000 */
[----:B------:R-:W-:Y:S02]  /*1bc0*/  HADD2.F32 R60, -RZ, R19.H1_H1 ;  /* 0x30000013ff3c7230 */ /* 0x000fe40000004100 */
[----:B------:R-:W-:Y:S02]  /*1bd0*/  HADD2.F32 R53, -RZ, R16.H0_H0 ;  /* 0x20000010ff357230 */ /* 0x000fe40000004100 */
[----:B------:R-:W-:Y:S01]  /*1be0*/  FMUL.FTZ R16, R77, R54 ;  /* 0x000000364d107220 */ /* 0x000fe20000410000 */
[----:B------:R-:W-:-:S02]  /*1bf0*/  HADD2.F32 R63, -RZ, R18.H1_H1 ;  /* 0x30000012ff3f7230 */ /* 0x000fc40000004100 */
[----:B------:R-:W-:Y:S01]  /*1c00*/  FMUL.FTZ R78, R78, R59 ;  /* 0x0000003b4e4e7220 */ /* 0x000fe20000410000 */
[----:B------:R-:W-:Y:S01]  /*1c10*/  FMUL.FTZ R70, R70, R25 ;  /* 0x0000001946467220 */ /* 0x000fe20000410000 */
[----:B------:R-:W-:Y:S02]  /*1c20*/  HADD2.F32 R61, -RZ, R18.H0_H0 ;  /* 0x20000012ff3d7230 */ /* 0x000fe40000004100 */
[----:B------:R-:W-:Y:S01]  /*1c30*/  FMUL.FTZ R25, R76, R60 ;  /* 0x0000003c4c197220 */ /* 0x000fe20000410000 */
[----:B------:R-:W-:Y:S01]  /*1c40*/  FMUL.FTZ R17, R58, R53 ;  /* 0x000000353a117220 */ /* 0x000fe20000410000 */
[----:B------:R-:W-:Y:S01]  /*1c50*/  FMUL.FTZ R18, R71, R16 ;  /* 0x0000001047127220 */ /* 0x000fe20000410000 */
[----:B------:R-:W-:Y:S01]  /*1c60*/  FMUL.FTZ R75, R75, R78 ;  /* 0x0000004e4b4b7220 */ /* 0x000fe20000410000 */
[----:B------:R-:W-:Y:S01]  /*1c70*/  FMUL.FTZ R16, R73, R63 ;  /* 0x0000003f49107220 */ /* 0x000fe20000410000 */
[----:B------:R-:W-:Y:S01]  /*1c80*/  FADD.FTZ R73, R95, 1 ;  /* 0x3f8000005f497421 */ /* 0x000fe20000010000 */
[----:B------:R-:W-:-:S02]  /*1c90*/  HADD2.F32 R58, -RZ, R19.H0_H0 ;  /* 0x20000013ff3a7230 */ /* 0x000fc40000004100 */
[----:B------:R-:W-:Y:S01]  /*1ca0*/  FMUL.FTZ R92, R92, R25 ;  /* 0x000000195c5c7220 */ /* 0x000fe20000410000 */
[----:B------:R-:W-:Y:S01]  /*1cb0*/  FMUL.FTZ R19, R68, R17 ;  /* 0x0000001144137220 */ /* 0x000fe20000410000 */
[----:B------:R-:W-:Y:S01]  /*1cc0*/  FMUL.FTZ R25, R75, R88 ;  /* 0x000000584b197220 */ /* 0x000fe20000410000 */
[----:B------:R-:W-:Y:S01]  /*1cd0*/  FADD.FTZ R77, R97, 1 ;  /* 0x3f800000614d7421 */ /* 0x000fe20000010000 */
[----:B---3--:R-:W-:Y:S01]  /*1ce0*/  FADD.FTZ R17, R26, 1 ;  /* 0x3f8000001a117421 */ /* 0x008fe20000010000 */
[----:B----4-:R-:W-:Y:S01]  /*1cf0*/  FADD.FTZ R75, R96, 1 ;  /* 0x3f800000604b7421 */ /* 0x010fe20000010000 */
[----:B------:R-:W0:Y:S01]  /*1d00*/  MUFU.RCP R73, R73 ;  /* 0x0000004900497308 */ /* 0x000e220000001000 */
[----:B------:R-:W-:Y:S01]  /*1d10*/  FMUL.FTZ R26, R81, R16 ;  /* 0x00000010511a7220 */ /* 0x000fe20000410000 */
[----:B------:R-:W-:Y:S01]  /*1d20*/  FMUL.FTZ R74, R74, R58 ;  /* 0x0000003a4a4a7220 */ /* 0x000fe20000410000 */
[----:B------:R-:W-:Y:S01]  /*1d30*/  FMUL.FTZ R16, R70, R85 ;  /* 0x0000005546107220 */ /* 0x000fe20000410000 */
[----:B------:R-:W-:Y:S01]  /*1d40*/  FMUL.FTZ R79, R79, R61 ;  /* 0x0000003d4f4f7220 */ /* 0x000fe20000410000 */
[----:B------:R-:W-:Y:S01]  /*1d50*/  FMUL.FTZ R27, R92, R27 ;  /* 0x0000001b5c1b7220 */ /* 0x000fe20000410000 */
[----:B------:R-:W-:Y:S01]  /*1d60*/  FMUL.FTZ R83, R83, R74 ;  /* 0x0000004a53537220 */ /* 0x000fe20000410000 */
[----:B------:R-:W-:Y:S01]  /*1d70*/  FMUL.FTZ R19, R19, R84 ;  /* 0x0000005413137220 */ /* 0x000fe20000410000 */
[----:B------:R-:W2:Y:S01]  /*1d80*/  MUFU.RCP R77, R77 ;  /* 0x0000004d004d7308 */ /* 0x000ea20000001000 */
[----:B-1----:R-:W-:-:S02]  /*1d90*/  HADD2.F32 R68, -RZ, R12.H1_H1 ;  /* 0x3000000cff447230 */ /* 0x002fc40000004100 */
[----:B------:R-:W-:Y:S01]  /*1da0*/  FMUL.FTZ R24, R83, R24 ;  /* 0x0000001853187220 */ /* 0x000fe20000410000 */
[--C-:B------:R-:W-:Y:S02]  /*1db0*/  HADD2.F32 R70, -RZ, R13.reuse.H0_H0 ;  /* 0x2000000dff467230 */ /* 0x100fe40000004100 */
[----:B------:R-:W-:Y:S01]  /*1dc0*/  FMUL.FTZ R79, R80, R79 ;  /* 0x0000004f504f7220 */ /* 0x000fe20000410000 */
[----:B------:R-:W-:Y:S02]  /*1dd0*/  HADD2.F32 R57, -RZ, R12.H0_H0 ;  /* 0x2000000cff397230 */ /* 0x000fe40000004100 */
[----:B------:R-:W-:Y:S01]  /*1de0*/  FMUL.FTZ R18, R18, R87 ;  /* 0x0000005712127220 */ /* 0x000fe20000410000 */
[----:B------:R-:W-:Y:S01]  /*1df0*/  HADD2.F32 R74, -RZ, R13.H1_H1 ;  /* 0x3000000dff4a7230 */ /* 0x000fe20000004100 */
[----:B------:R-:W1:Y:S01]  /*1e00*/  MUFU.RCP R17, R17 ;  /* 0x0000001100117308 */ /* 0x000e620000001000 */
[----:B------:R-:W-:Y:S01]  /*1e10*/  FMUL.FTZ R13, R30, R68 ;  /* 0x000000441e0d7220 */ /* 0x000fe20000410000 */
[----:B------:R-:W-:Y:S01]  /*1e20*/  FMUL.FTZ R31, R31, R70 ;  /* 0x000000461f1f7220 */ /* 0x000fe20000410000 */
[----:B------:R-:W-:-:S02]  /*1e30*/  HADD2.F32 R71, -RZ, R14.H0_H0 ;  /* 0x2000000eff477230 */ /* 0x000fc40000004100 */
[----:B------:R-:W-:Y:S01]  /*1e40*/  FMUL.FTZ R12, R67, R57 ;  /* 0x00000039430c7220 */ /* 0x000fe20000410000 */
[----:B------:R-:W-:Y:S02]  /*1e50*/  HADD2.F32 R76, -RZ, R14.H1_H1 ;  /* 0x3000000eff4c7230 */ /* 0x000fe40000004100 */
[----:B------:R-:W-:Y:S01]  /*1e60*/  FADD.FTZ R14, -R94, 1 ;  /* 0x3f8000005e0e7421 */ /* 0x000fe20000010100 */
[----:B------:R-:W-:Y:S01]  /*1e70*/  FMUL.FTZ R13, R86, R13 ;  /* 0x0000000d560d7220 */ /* 0x000fe20000410000 */
[----:B------:R-:W3:Y:S01]  /*1e80*/  MUFU.RCP R75, R75 ;  /* 0x0000004b004b7308 */ /* 0x000ee20000001000 */
[----:B------:R-:W-:Y:S01]  /*1e90*/  FMUL.FTZ R20, R20, R31 ;  /* 0x0000001f14147220 */ /* 0x000fe20000410000 */
[--C-:B------:R-:W-:Y:S02]  /*1ea0*/  HADD2.F32 R67, -RZ, R15.reuse.H0_H0 ;  /* 0x2000000fff437230 */ /* 0x100fe40000004100 */
[----:B------:R-:W-:Y:S01]  /*1eb0*/  FMUL.FTZ R12, R89, R12 ;  /* 0x0000000c590c7220 */ /* 0x000fe20000410000 */
[----:B------:R-:W-:-:S02]  /*1ec0*/  HADD2.F32 R78, -RZ, R15.H1_H1 ;  /* 0x3000000fff4e7230 */ /* 0x000fc40000004100 */
[----:B------:R-:W-:Y:S01]  /*1ed0*/  FFMA.FTZ R30, R69, R14, 1 ;  /* 0x3f800000451e7423 */ /* 0x000fe2000001000e */
[----:B------:R-:W-:Y:S01]  /*1ee0*/  FMUL.FTZ R13, R13, R22 ;  /* 0x000000160d0d7220 */ /* 0x000fe20000410000 */
[----:B------:R-:W-:Y:S01]  /*1ef0*/  FMUL.FTZ R14, R20, R23 ;  /* 0x00000017140e7220 */ /* 0x000fe20000410000 */
[----:B0-----:R-:W-:Y:S01]  /*1f00*/  FADD.FTZ R23, -R73, 1 ;  /* 0x3f80000049177421 */ /* 0x001fe20000010100 */
[----:B------:R-:W-:Y:S01]  /*1f10*/  FMUL.FTZ R22, R157, R76 ;  /* 0x0000004c9d167220 */ /* 0x000fe20000410000 */
[----:B------:R-:W-:Y:S01]  /*1f20*/  FMUL.FTZ R12, R12, R21 ;  /* 0x000000150c0c7220 */ /* 0x000fe20000410000 */
[----:B--2---:R-:W-:Y:S01]  /*1f30*/  FADD.FTZ R83, -R77, 1 ;  /* 0x3f8000004d537421 */ /* 0x004fe20000010100 */
[----:B------:R-:W-:Y:S01]  /*1f40*/  FMUL.FTZ R15, R159, R74 ;  /* 0x0000004a9f0f7220 */ /* 0x000fe20000410000 */
[----:B-1----:R-:W-:Y:S01]  /*1f50*/  FADD.FTZ R21, -R17, 1 ;  /* 0x3f80000011157421 */ /* 0x002fe20000010100 */
[----:B------:R-:W-:Y:S01]  /*1f60*/  FMUL.FTZ R20, R158, R71 ;  /* 0x000000479e147220 */ /* 0x000fe20000410000 */
[----:B------:R-:W-:Y:S01]  /*1f70*/  FMUL.FTZ R80, R34, R67 ;  /* 0x0000004322507220 */ /* 0x000fe20000410000 */
[----:B------:R-:W-:Y:S01]  /*1f80*/  FMUL.FTZ R86, R33, R78 ;  /* 0x0000004e21567220 */ /* 0x000fe20000410000 */
[----:B---3--:R-:W-:Y:S01]  /*1f90*/  FADD.FTZ R81, -R75, 1 ;  /* 0x3f8000004b517421 */ /* 0x008fe20000010100 */
[----:B------:R-:W-:Y:S01]  /*1fa0*/  FFMA.FTZ R23, R66, R23, 1 ;  /* 0x3f80000042177423 */ /* 0x000fe20000010017 */
[----:B------:R-:W-:Y:S01]  /*1fb0*/  FMUL.FTZ R22, R73, R22 ;  /* 0x0000001649167220 */ /* 0x000fe20000410000 */
[----:B------:R-:W-:Y:S01]  /*1fc0*/  FFMA.FTZ R85, R64, R83, 1 ;  /* 0x3f80000040557423 */ /* 0x000fe20000010053 */
[----:B------:R-:W-:Y:S01]  /*1fd0*/  FMUL.FTZ R15, R94, R15 ;  /* 0x0000000f5e0f7220 */ /* 0x000fe20000410000 */
[----:B------:R-:W-:Y:S01]  /*1fe0*/  FFMA.FTZ R21, R72, R21, 1 ;  /* 0x3f80000048157423 */ /* 0x000fe20000010015 */
[----:B------:R-:W-:Y:S01]  /*1ff0*/  FFMA.FTZ R84, R62, R81, 1 ;  /* 0x3f8000003e547423 */ /* 0x000fe20000010051 */
        /* <DEDUP_REMOVED lines=11> */
[----:B------:R-:W-:Y:S01]  /*20b0*/  FMUL.FTZ R86, R86, R85 ;  /* 0x0000005556567220 */ /* 0x000fe20000410000 */
[----:B------:R-:W-:Y:S01]  /*20c0*/  LEA R13, R108, R56, 0x1 ;  /* 0x000000386c0d7211 */ /* 0x000fe200078e08ff */
[----:B------:R-:W-:Y:S01]  /*20d0*/  FMUL.FTZ R69, R69, R94 ;  /* 0x0000005e45457220 */ /* 0x000fe20000410000 */
[----:B------:R-:W-:Y:S01]  /*20e0*/  F2FP.F16.F32.PACK_AB R20, R16, R19 ;  /* 0x000000131014723e */ /* 0x000fe200000000ff */
[----:B------:R-:W-:Y:S01]  /*20f0*/  HADD2.F32 R12, -RZ, R45.H1_H1 ;  /* 0x3000002dff0c7230 */ /* 0x000fe20000004100 */
[----:B------:R-:W-:Y:S01]  /*2100*/  F2FP.F16.F32.PACK_AB R21, R25, R18 ;  /* 0x000000121915723e */ /* 0x000fe200000000ff */
[----:B------:R-:W-:Y:S01]  /*2110*/  FMUL.FTZ R159, R159, R69 ;  /* 0x000000459f9f7220 */ /* 0x000fe20000410000 */
[----:B------:R-:W-:Y:S01]  /*2120*/  F2FP.F16.F32.PACK_AB R22, R26, R79 ;  /* 0x0000004f1a16723e */ /* 0x000fe200000000ff */
[----:B------:R-:W0:Y:S01]  /*2130*/  LDC.64 R30, c[0x0][0x3e8] ;  /* 0x0000fa00ff1e7b82 */ /* 0x000e220000000a00 */
[----:B------:R-:W-:-:S07]  /*2140*/  LEA R87, R13, R36, 0x4 ;  /* 0x000000240d577211 */ /* 0x000fce00078e20ff */
[----:B------:R-:W-:Y:S01]  /*2150*/  BAR.SYNC.DEFER_BLOCKING 0x0 ;  /* 0x0000000000007b1d */ /* 0x000fe20000010000 */
[----:B------:R-:W-:Y:S01]  /*2160*/  F2FP.F16.F32.PACK_AB R25, R15, R14 ;  /* 0x0000000e0f19723e */ /* 0x000fe200000000ff */
[----:B------:R-:W-:Y:S01]  /*2170*/  FMUL.FTZ R84, R72, R17 ;  /* 0x0000001148547220 */ /* 0x000fe20000410000 */
[----:B------:R-:W-:Y:S01]  /*2180*/  F2FP.F16.F32.PACK_AB R26, R81, R80 ;  /* 0x00000050511a723e */ /* 0x000fe200000000ff */
[----:B------:R-:W-:Y:S01]  /*2190*/  FFMA.FTZ R79, R159, R12, R82 ;  /* 0x0000000c9f4f7223 */ /* 0x000fe20000010052 */
[----:B------:R-:W-:Y:S01]  /*21a0*/  F2FP.F16.F32.PACK_AB R27, R86, R83 ;  /* 0x00000053561b723e */ /* 0x000fe200000000ff */
[----:B------:R-:W-:Y:S02]  /*21b0*/  HADD2.F32 R56, -RZ, R46.H0_H0 ;  /* 0x2000002eff387230 */ /* 0x000fe40000004100 */
[----:B------:R-:W-:Y:S01]  /*21c0*/  FMUL.FTZ R158, R158, R84 ;  /* 0x000000549e9e7220 */ /* 0x000fe20000410000 */
[----:B------:R-:W-:Y:S01]  /*21d0*/  FMUL.FTZ R85, R66, R73 ;  /* 0x0000004942557220 */ /* 0x000fe20000410000 */
[----:B------:R-:W-:Y:S01]  /*21e0*/  HADD2.F32 R73, -RZ, R8.H0_H0 ;  /* 0x20000008ff497230 */ /* 0x000fe20000004100 */
[----:B------:R-:W-:Y:S01]  /*21f0*/  STL [R1+0x68], R87 ;  /* 0x0000685701007387 */ /* 0x000fe20000100800 */
[----:B------:R-:W-:-:S02]  /*2200*/  HADD2.F32 R66, -RZ, R9.H0_H0 ;  /* 0x20000009ff427230 */ /* 0x000fc40000004100 */
[----:B------:R-:W-:Y:S01]  /*2210*/  FMUL.FTZ R157, R157, R85 ;  /* 0x000000559d9d7220 */ /* 0x000fe20000410000 */
[----:B------:R-:W-:Y:S02]  /*2220*/  HADD2.F32 R72, -RZ, R9.H1_H1 ;  /* 0x30000009ff487230 */ /* 0x000fe40000004100 */
[----:B------:R-:W-:Y:S01]  /*2230*/  FMUL.FTZ R9, R64, R77 ;  /* 0x0000004d40097220 */ /* 0x000fe20000410000 */
[--C-:B------:R-:W-:Y:S02]  /*2240*/  HADD2.F32 R82, -RZ, R4.reuse.H0_H0 ;  /* 0x20000004ff527230 */ /* 0x100fe40000004100 */
[----:B------:R-:W-:Y:S02]  /*2250*/  HADD2.F32 R83, -RZ, R4.H1_H1 ;  /* 0x30000004ff537230 */ /* 0x000fe40000004100 */
[----:B------:R-:W-:Y:S01]  /*2260*/  FMUL.FTZ R33, R33, R9 ;  /* 0x0000000921217220 */ /* 0x000fe20000410000 */
[--C-:B------:R-:W-:Y:S02]  /*2270*/  HADD2.F32 R77, -RZ, R5.reuse.H0_H0 ;  /* 0x20000005ff4d7230 */ /* 0x100fe40000004100 */
[----:B------:R-:W-:Y:S01]  /*2280*/  HADD2.F32 R80, -RZ, R5.H1_H1 ;  /* 0x30000005ff507230 */ /* 0x000fe20000004100 */
[C---:B0-----:R-:W-:Y:S01]  /*2290*/  LEA R30, P0, R2.reuse, R30, 0x1 ;  /* 0x0000001e021e7211 */ /* 0x041fe200078008ff */
[----:B------:R-:W-:Y:S01]  /*22a0*/  HADD2.F32 R81, -RZ, R6.H1_H1 ;  /* 0x30000006ff517230 */ /* 0x000fe20000004100 */
[----:B------:R0:W-:Y:S01]  /*22b0*/  STS.128 [R87], R20 ;  /* 0x0000001457007388 */ /* 0x0001e20000000c00 */
[----:B------:R-:W-:Y:S01]  /*22c0*/  HADD2.F32 R64, -RZ, R7.H0_H0 ;  /* 0x20000007ff407230 */ /* 0x000fe20000004100 */
[----:B------:R-:W-:Y:S01]  /*22d0*/  LEA.HI.X R31, R2, R31, R65, 0x1, P0 ;  /* 0x0000001f021f7211 */ /* 0x000fe200000f0c41 */
[----:B------:R-:W-:Y:S01]  /*22e0*/  HADD2.F32 R2, -RZ, R10.H0_H0 ;  /* 0x2000000aff027230 */ /* 0x000fe20000004100 */
[----:B------:R-:W-:Y:S01]  /*22f0*/  STS.128 [R87+0x10], R24 ;  /* 0x0000101857007388 */ /* 0x000fe20000000c00 */
[----:B------:R-:W-:-:S03]  /*2300*/  NOP ;  /* 0x0000000000007918 */ /* 0x000fc60000000000 */
[----:B------:R-:W1:Y:S01]  /*2310*/  LDS.128 R12, [R35] ;  /* 0x00000000230c7984 */ /* 0x000e620000000c00 */
[----:B------:R-:W-:Y:S01]  /*2320*/  HADD2.F32 R10, -RZ, R47.H0_H0 ;  /* 0x2000002fff0a7230 */ /* 0x000fe20000004100 */
[----:B------:R-:W-:Y:S01]  /*2330*/  ISETP.NE.U32.AND P0, PT, RZ, UR30, PT ;  /* 0x0000001eff007c0c */ /* 0x000fe2000bf05070 */
[--C-:B------:R-:W-:Y:S01]  /*2340*/  HADD2.F32 R65, -RZ, R11.reuse.H1_H1 ;  /* 0x3000000bff417230 */ /* 0x100fe20000004100 */
[----:B------:R-:W2:Y:S01]  /*2350*/  LDS.128 R16, [R35+0x200] ;  /* 0x0002000023107984 */ /* 0x000ea20000000c00 */
[----:B0-----:R-:W-:Y:S01]  /*2360*/  FFMA.FTZ R20, R158, R56, R79 ;  /* 0x000000389e147223 */ /* 0x001fe2000001004f */
[----:B------:R-:W-:Y:S01]  /*2370*/  HADD2.F32 R21, -RZ, R46.H1_H1 ;  /* 0x3000002eff157230 */ /* 0x000fe20000004100 */
[----:B------:R-:W0:Y:S01]  /*2380*/  LDC R22, c[0x0][0x21c] ;  /* 0x00008700ff167b82 */ /* 0x000e220000000800 */
[----:B------:R-:W-:Y:S02]  /*2390*/  HADD2.F32 R79, -RZ, R8.H1_H1 ;  /* 0x30000008ff4f7230 */ /* 0x000fe40000004100 */
[----:B------:R-:W-:Y:S01]  /*23a0*/  FMUL.FTZ R8, R62, R75 ;  /* 0x0000004b3e087220 */ /* 0x000fe20000410000 */
[----:B------:R-:W-:-:S02]  /*23b0*/  HADD2.F32 R56, -RZ, R11.H0_H0 ;  /* 0x2000000bff387230 */ /* 0x000fc40000004100 */
[----:B------:R-:W-:Y:S01]  /*23c0*/  FFMA.FTZ R21, R157, R21, R20 ;  /* 0x000000159d157223 */ /* 0x000fe20000010014 */
[----:B------:R-:W-:Y:S02]  /*23d0*/  HADD2.F32 R11, -RZ, R47.H1_H1 ;  /* 0x3000002fff0b7230 */ /* 0x000fe40000004100 */
[----:B------:R-:W-:Y:S01]  /*23e0*/  FMUL.FTZ R34, R34, R8 ;  /* 0x0000000822227220 */ /* 0x000fe20000410000 */
[----:B------:R-:W-:Y:S01]  /*23f0*/  IMAD.WIDE R30, R107, 0x10, R30 ;  /* 0x000000106b1e7825 */ /* 0x000fe200078e021e */
[----:B------:R-:W-:-:S03]  /*2400*/  ISETP.NE.AND.EX P0, PT, RZ, UR31, PT, P0 ;  /* 0x0000001fff007c0c */ /* 0x000fc6000bf05300 */
[----:B------:R-:W-:Y:S01]  /*2410*/  FFMA.FTZ R10, R34, R10, R21 ;  /* 0x0000000a220a7223 */ /* 0x000fe20000010015 */
[----:B------:R-:W-:Y:S02]  /*2420*/  HADD2.F32 R75, -RZ, R6.H0_H0 ;  /* 0x20000006ff4b7230 */ /* 0x000fe40000004100 */
[----:B------:R-:W-:Y:S02]  /*2430*/  HADD2.F32 R62, -RZ, R7.H1_H1 ;  /* 0x30000007ff3e7230 */ /* 0x000fe40000004100 */
[----:B------:R-:W-:-:S05]  /*2440*/  FFMA.FTZ R4, R33, R11, R10 ;  /* 0x0000000b21047223 */ /* 0x000fca000001000a */
[----:B------:R3:W-:Y:S04]  /*2450*/  STL [R1+0x70], R4 ;  /* 0x0000700401007387 */ /* 0x0007e80000100800 */
[----:B-1----:R3:W-:Y:S04]  /*2460*/  STG.E.128 desc[UR18][R30.64+-0x1000], R12 ;  /* 0xfff0000c1e007986 */ /* 0x0027e8000c101d12 */
[----:B--2---:R3:W-:Y:S01]  /*2470*/  STG.E.128 desc[UR18][R30.64+-0xe00], R16 ;  /* 0xfff200101e007986 */ /* 0x0047e2000c101d12 */
[----:B------:R-:W-:Y:S05]  /*2480*/  @!P0 BRA `(.L_x_2613) ;  /* 0x0000000000c08947 */ /* 0x000fea0003800000 */
[----:B------:R-:W-:Y:S01]  /*2490*/  BAR.SYNC.DEFER_BLOCKING 0x0 ;  /* 0x0000000000007b1d */ /* 0x000fe20000010000 */
        /* <DEDUP_REMOVED lines=17> */
[----:B------:R-:W1:Y:S01]  /*25b0*/  LDC.64 R20, c[0x0][0x2c0] ;  /* 0x0000b000ff147b82 */ /* 0x000e620000000a00 */
        /* <DEDUP_REMOVED lines=8> */
[----:B------:R-:W-:Y:S01]  /*2640*/  F2FP.F16.F32.PACK_AB R10, R85, R10 ;  /* 0x0000000a550a723e */ /* 0x000fe200000000ff */
[----:B------:R2:W-:Y:S01]  /*2650*/  STS.128 [R87], R4 ;  /* 0x0000000457007388 */ /* 0x0005e20000000c00 */
[----:B------:R-:W-:Y:S01]  /*2660*/  F2FP.F16.F32.PACK_AB R9, R69, R52 ;  /* 0x000000344509723e */ /* 0x000fe200000000ff */
[----:B------:R-:W-:Y:S01]  /*2670*/  UIADD3 UR7, UR29, UR7, URZ ;  /* 0x000000071d077290 */ /* 0x000fe2000fffe03f */
[----:B------:R-:W-:-:S05]  /*2680*/  F2FP.F16.F32.PACK_AB R8, R51, R50 ;  /* 0x000000323308723e */ /* 0x000fca00000000ff */
[----:B------:R-:W-:Y:S01]  /*2690*/  STS.128 [R87+0x10], R8 ;  /* 0x0000100857007388 */ /* 0x000fe20000000c00 */
[----:B------:R-:W-:-:S03]  /*26a0*/  NOP ;  /* 0x0000000000007918 */ /* 0x000fc60000000000 */
[----:B------:R-:W3:Y:S01]  /*26b0*/  LDS.128 R12, [R35] ;  /* 0x00000000230c7984 */ /* 0x000ee20000000c00 */
[----:B--2---:R-:W-:Y:S01]  /*26c0*/  MOV R5, UR29 ;  /* 0x0000001d00057c02 */ /* 0x004fe20008000f00 */
[C---:B-1----:R-:W-:Y:S01]  /*26d0*/  IMAD R0, R20.reuse, UR10, RZ ;  /* 0x0000000a14007c24 */ /* 0x042fe2000f8e02ff */
[----:B------:R-:W-:Y:S01]  /*26e0*/  MOV R4, UR28 ;  /* 0x0000001c00047c02 */ /* 0x000fe20008000f00 */
[----:B------:R-:W1:Y:S01]  /*26f0*/  LDS.128 R16, [R35+0x200] ;  /* 0x0002000023107984 */ /* 0x000e620000000c00 */
[----:B------:R-:W-:Y:S01]  /*2700*/  MOV R5, UR7 ;  /* 0x0000000700057c02 */ /* 0x000fe20008000f00 */
[----:B------:R-:W-:Y:S02]  /*2710*/  IMAD R7, R21, UR12, R0 ;  /* 0x0000000c15077c24 */ /* 0x000fe4000f8e0200 */
[----:B------:R-:W-:-:S05]  /*2720*/  IMAD.WIDE.U32 R4, R20, UR12, R4 ;  /* 0x0000000c14047c25 */ /* 0x000fca000f8e0004 */
[----:B------:R-:W-:Y:S02]  /*2730*/  IADD3 R5, R5, R7, RZ ;  /* 0x0000000705057210 */ /* 0x000fe40007ffe0ff */
[----:B------:R-:W-:-:S04]  /*2740*/  LEA R6, P0, R4, UR30, 0x1 ;  /* 0x0000001e04067c11 */ /* 0x000fc8000f8008ff */
[----:B------:R-:W-:-:S03]  /*2750*/  LEA.HI.X R7, R4, UR31, R5, 0x1, P0 ;  /* 0x0000001f04077c11 */ /* 0x000fc600080f0c05 */
[----:B------:R-:W-:-:S05]  /*2760*/  IMAD.WIDE R4, R107, 0x10, R6 ;  /* 0x000000106b047825 */ /* 0x000fca00078e0206 */
[----:B---3--:R2:W-:Y:S04]  /*2770*/  STG.E.128 desc[UR18][R4.64+-0x1000], R12 ;  /* 0xfff0000c04007986 */ /* 0x0085e8000c101d12 */
[----:B-1----:R2:W-:Y:S02]  /*2780*/  STG.E.128 desc[UR18][R4.64+-0xe00], R16 ;  /* 0xfff2001004007986 */ /* 0x0025e4000c101d12 */
.L_x_2613:
[----:B------:R-:W-:Y:S01]  /*2790*/  FMUL.FTZ R38, R106, UR4 ;  /* 0x000000046a267c20 */ /* 0x000fe20008410000 */
[----:B------:R-:W-:Y:S01]  /*27a0*/  FMUL.FTZ R48, R105, UR4 ;  /* 0x0000000469307c20 */ /* 0x000fe20008410000 */
[----:B------:R-:W-:Y:S01]  /*27b0*/  FMUL.FTZ R39, R104, UR4 ;  /* 0x0000000468277c20 */ /* 0x000fe20008410000 */
[----:B0-----:R-:W-:Y:S01]  /*27c0*/  ISETP.GE.AND P0, PT, R22, 0x1, PT ;  /* 0x000000011600780c */ /* 0x001fe20003f06270 */
[----:B------:R-:W-:Y:S01]  /*27d0*/  BAR.SYNC.DEFER_BLOCKING 0x0 ;  /* 0x0000000000007b1d */ /* 0x000fe20000010000 */
[----:B------:R-:W-:Y:S01]  /*27e0*/  HFMA2.MMA R32, -RZ, RZ, 0, 0 ;  /* 0x00000000ff207435 */ /* 0x000fe200000001ff */
[----:B--23--:R-:W-:Y:S01]  /*27f0*/  FADD.FTZ R12, R2, UR5 ;  /* 0x00000005020c7e21 */ /* 0x00cfe20008010000 */
[----:B------:R-:W-:Y:S01]  /*2800*/  FADD.FTZ R11, R3, UR5 ;  /* 0x00000005030b7e21 */ /* 0x000fe20008010000 */
[----:B------:R-:W-:Y:S02]  /*2810*/  CS2R R30, SRZ ;  /* 0x00000000001e7805 */ /* 0x000fe4000001ff00 */
[----:B------:R-:W-:-:S02]  /*2820*/  CS2R R28, SRZ ;  /* 0x00000000001c7805 */ /* 0x000fc4000001ff00 */
[----:B------:R-:W-:Y:S02]  /*2830*/  CS2R R26, SRZ ;  /* 0x00000000001a7805 */ /* 0x000fe4000001ff00 */
[----:B------:R-:W-:Y:S01]  /*2840*/  CS2R R24, SRZ ;  /* 0x0000000000187805 */ /* 0x000fe2000001ff00 */
[----:B------:R0:W-:Y:S01]  /*2850*/  STL [R1+0x60], R38 ;  /* 0x0000602601007387 */ /* 0x0001e20000100800 */
[----:B------:R-:W-:Y:S02]  /*2860*/  CS2R R22, SRZ ;  /* 0x0000000000167805 */ /* 0x000fe4000001ff00 */
[----:B------:R-:W-:Y:S02]  /*2870*/  CS2R R20, SRZ ;  /* 0x0000000000147805 */ /* 0x000fe4000001ff00 */
[----:B------:R-:W-:Y:S01]  /*2880*/  CS2R R18, SRZ ;  /* 0x0000000000127805 */ /* 0x000fe2000001ff00 */
[----:B------:R1:W-:Y:S01]  /*2890*/  STL [R1+0x5c], R48 ;  /* 0x00005c3001007387 */ /* 0x0003e20000100800 */
[----:B------:R-:W-:Y:S01]  /*28a0*/  MOV R17, RZ ;  /* 0x000000ff00117202 */ /* 0x000fe20000000f00 */
[----:B------:R-:W-:Y:S01]  /*28b0*/  FADD.FTZ R16, R73, UR5 ;  /* 0x0000000549107e21 */ /* 0x000fe20008010000 */
[----:B------:R-:W-:Y:S01]  /*28c0*/  FADD.FTZ R15, R79, UR5 ;  /* 0x000000054f0f7e21 */ /* 0x000fe20008010000 */
[----:B------:R2:W-:Y:S01]  /*28d0*/  STL [R1+0x58], R39 ;  /* 0x0000582701007387 */ /* 0x0005e20000100800 */
[----:B------:R-:W-:Y:S01]  /*28e0*/  FADD.FTZ R14, R66, UR5 ;  /* 0x00000005420e7e21 */ /* 0x000fe20008010000 */
[----:B0-----:R-:W-:Y:S01]  /*28f0*/  FMUL.FTZ R38, R103, UR4 ;  /* 0x0000000467267c20 */ /* 0x001fe20008410000 */
[----:B------:R-:W-:Y:S01]  /*2900*/  FADD.FTZ R13, R72, UR5 ;  /* 0x00000005480d7e21 */ /* 0x000fe20008010000 */
[----:B------:R-:W-:Y:S01]  /*2910*/  FADD.FTZ R10, R56, UR5 ;  /* 0x00000005380a7e21 */ /* 0x000fe20008010000 */
[----:B------:R-:W-:Y:S01]  /*2920*/  FADD.FTZ R9, R65, UR5 ;  /* 0x0000000541097e21 */ /* 0x000fe20008010000 */
[----:B-1----:R-:W-:Y:S01]  /*2930*/  FMUL.FTZ R48, R102, UR4 ;  /* 0x0000000466307c20 */ /* 0x002fe20008410000 */
[----:B------:R0:W-:Y:S01]  /*2940*/  STL [R1+0x54], R38 ;  /* 0x0000542601007387 */ /* 0x0001e20000100800 */
[----:B------:R-:W-:Y:S01]  /*2950*/  FADD.FTZ R8, R82, UR5 ;  /* 0x0000000552087e21 */ /* 0x000fe20008010000 */
[----:B------:R-:W-:Y:S01]  /*2960*/  FADD.FTZ R7, R83, UR5 ;  /* 0x0000000553077e21 */ /* 0x000fe20008010000 */
[----:B--2---:R-:W-:Y:S01]  /*2970*/  FMUL.FTZ R39, R101, UR4 ;  /* 0x0000000465277c20 */ /* 0x004fe20008410000 */
[----:B------:R1:W-:Y:S01]  /*2980*/  STL [R1+0x50], R48 ;  /* 0x0000503001007387 */ /* 0x0003e20000100800 */
[----:B------:R-:W-:Y:S01]  /*2990*/  FADD.FTZ R6, R77, UR5 ;  /* 0x000000054d067e21 */ /* 0x000fe20008010000 */
[----:B------:R-:W-:Y:S01]  /*29a0*/  FADD.FTZ R5, R80, UR5 ;  /* 0x0000000550057e21 */ /* 0x000fe20008010000 */
[----:B------:R-:W-:Y:S01]  /*29b0*/  FADD.FTZ R4, R75, UR5 ;  /* 0x000000054b047e21 */ /* 0x000fe20008010000 */
[----:B------:R2:W-:Y:S01]  /*29c0*/  STL [R1+0x4c], R39 ;  /* 0x00004c2701007387 */ /* 0x0005e20000100800 */
[----:B------:R-:W-:Y:S01]  /*29d0*/  FADD.FTZ R3, R81, UR5 ;  /* 0x0000000551037e21 */ /* 0x000fe20008010000 */
[----:B0-----:R-:W-:Y:S01]  /*29e0*/  FMUL.FTZ R38, R100, UR4 ;  /* 0x0000000464267c20 */ /* 0x001fe20008410000 */
[----:B------:R-:W-:Y:S01]  /*29f0*/  FADD.FTZ R2, R64, UR5 ;  /* 0x0000000540027e21 */ /* 0x000fe20008010000 */
[----:B------:R-:W-:Y:S01]  /*2a00*/  FADD.FTZ R0, R62, UR5 ;  /* 0x000000053e007e21 */ /* 0x000fe20008010000 */
[----:B-1----:R-:W-:-:S02]  /*2a10*/  FMUL.FTZ R48, R99, UR4 ;  /* 0x0000000463307c20 */ /* 0x002fc40008410000 */
        /* <DEDUP_REMOVED lines=14> */
[----:B------:R1:W-:Y:S01]  /*2b00*/  STL [R1+0x2c], R48 ;  /* 0x00002c3001007387 */ /* 0x0003e20000100800 */
[----:B0-----:R-:W-:-:S05]  /*2b10*/  FMUL.FTZ R38, R33, UR4 ;  /* 0x0000000421267c20 */ /* 0x001fca0008410000 */
[----:B------:R1:W-:Y:S04]  /*2b20*/  STL [R1+0x24], R38 ;  /* 0x0000242601007387 */ /* 0x0003e80000100800 */
[----:B------:R1:W-:Y:S01]  /*2b30*/  STL [R1+0x28], R39 ;  /* 0x0000282701007387 */ /* 0x0003e20000100800 */
[----:B------:R-:W-:Y:S05]  /*2b40*/  @!P0 BRA `(.L_x_2614) ;  /* 0x0000003c00248947 */ /* 0x000fea0003800000 */
        /* <DEDUP_REMOVED lines=16> */
.L_x_2658:
[----:B------:R-:W-:Y:S01]  /*2c50*/  UIMAD UR10, UR53, UR36, URZ ;  /* 0x00000024350a72a4 */ /* 0x000fe2000f8e023f */
[----:B-1----:R-:W-:Y:S01]  /*2c60*/  SHF.L.U32 R48, R37, 0x1, RZ ;  /* 0x0000000125307819 */ /* 0x002fe200000006ff */
[----:B------:R-:W-:Y:S02]  /*2c70*/  UIMAD.WIDE.U32 UR58, UR11, UR36, URZ ;  /* 0x000000240b3a72a5 */ /* 0x000fe4000f8e003f */
[----:B------:R-:W-:Y:S01]  /*2c80*/  UIMAD UR46, UR11, UR37, UR10 ;  /* 0x000000250b2e72a4 */ /* 0x000fe2000f8e020a */
[----:B------:R-:W-:Y:S01]  /*2c90*/  LOP3.LUT R48, R48, 0xffffffc0, RZ, 0xc0, !PT ;  /* 0xffffffc030307812 */ /* 0x000fe200078ec0ff */
[----:B------:R-:W-:Y:S02]  /*2ca0*/  USHF.R.S32.HI UR10, URZ, 0x1f, UR7 ;  /* 0x0000001f3f0a7899 */ /* 0x000fe40008011407 */
[----:B------:R-:W-:Y:S01]  /*2cb0*/  UIADD3 UR59, UR59, UR46, URZ ;  /* 0x0000002e3b3b7290 */ /* 0x000fe2000fffe03f */
[----:B------:R-:W-:Y:S01]  /*2cc0*/  LOP3.LUT R48, R48, 0x1f, R37, 0xf8, !PT ;  /* 0x0000001f30307812 */ /* 0x000fe200078ef825 */
[----:B------:R-:W-:-:S02]  /*2cd0*/  UIMAD UR46, UR10, UR34, URZ ;  /* 0x000000220a2e72a4 */ /* 0x000fc4000f8e023f */
[----:B------:R-:W-:Y:S02]  /*2ce0*/  UIMAD.WIDE.U32 UR58, UR7, UR34, UR58 ;  /* 0x00000022073a72a5 */ /* 0x000fe4000f8e003a */
[----:B------:R-:W-:Y:S02]  /*2cf0*/  UIMAD UR46, UR7, UR35, UR46 ;  /* 0x00000023072e72a4 */ /* 0x000fe4000f8e022e */
[----:B------:R-:W-:Y:S02]  /*2d00*/  ULEA UR60, UP0, UR58, UR32, 0x2 ;  /* 0x000000203a3c7291 */ /* 0x000fe4000f80103f */
[----:B------:R-:W-:Y:S02]  /*2d10*/  UIADD3 UR59, UR59, UR46, URZ ;  /* 0x0000002e3b3b7290 */ /* 0x000fe4000fffe03f */
[----:B------:R-:W-:Y:S02]  /*2d20*/  UIMAD UR57, UR10, UR30, URZ ;  /* 0x0000001e0a3972a4 */ /* 0x000fe4000f8e023f */
[----:B------:R-:W-:Y:S01]  /*2d30*/  ULEA.HI.X UR59, UR58, UR33, UR59, 0x2, UP0 ;  /* 0x000000213a3b7291 */ /* 0x000fe200080f143b */
[----:B------:R-:W-:Y:S01]  /*2d40*/  MOV R56, UR60 ;  /* 0x0000003c00387c02 */ /* 0x000fe20008000f00 */
[----:B------:R-:W-:-:S02]  /*2d50*/  UIMAD.WIDE.U32 UR46, UR7, UR30, URZ ;  /* 0x0000001e072e72a5 */ /* 0x000fc4000f8e003f */
[----:B------:R-:W-:Y:S02]  /*2d60*/  UIMAD UR57, UR7, UR31, UR57 ;  /* 0x0000001f073972a4 */ /* 0x000fe4000f8e0239 */
[----:B------:R-:W-:Y:S01]  /*2d70*/  MOV R57, UR59 ;  /* 0x0000003b00397c02 */ /* 0x000fe20008000f00 */
[----:B------:R-:W-:Y:S02]  /*2d80*/  ULEA UR58, UP0, UR46, UR51, 0x1 ;  /* 0x000000332e3a7291 */ /* 0x000fe4000f80083f */
[----:B------:R-:W-:Y:S02]  /*2d90*/  UIADD3 UR57, UR47, UR57, URZ ;  /* 0x000000392f397290 */ /* 0x000fe4000fffe03f */
[----:B0-----:R0:W2:Y:S02]  /*2da0*/  LDG.E R56, desc[UR18][R56.64] ;  /* 0x0000001238387981 */ /* 0x0010a4000c1e1900 */
[----:B------:R-:W-:Y:S01]  /*2db0*/  ULEA.HI.X UR46, UR46, UR52, UR57, 0x1, UP0 ;  /* 0x000000342e2e7291 */ /* 0x000fe200080f0c39 */
[----:B------:R-:W-:-:S05]  /*2dc0*/  MOV R38, UR58 ;  /* 0x0000003a00267c02 */ /* 0x000fca0008000f00 */
[----:B------:R-:W-:-:S03]  /*2dd0*/  MOV R39, UR46 ;  /* 0x0000002e00277c02 */ /* 0x000fc60008000f00 */
[----:B------:R-:W-:-:S05]  /*2de0*/  IMAD.WIDE R38, R48, 0x10, R38 ;  /* 0x0000001030267825 */ /* 0x000fca00078e0226 */
[----:B------:R-:W3:Y:S04]  /*2df0*/  LDG.E.128 R48, desc[UR18][R38.64] ;  /* 0x0000001226307981 */ /* 0x000ee8000c1e1d00 */
[----:B------:R1:W4:Y:S01]  /*2e00*/  LDG.E.128 R52, desc[UR18][R38.64+0x200] ;  /* 0x0002001226347981 */ /* 0x000322000c1e1d00 */
[----:B------:R-:W-:Y:S01]  /*2e10*/  UIADD3 UR57, UR14, -0x1, URZ ;  /* 0xffffffff0e397890 */ /* 0x000fe2000fffe03f */
[----:B------:R-:W-:-:S03]  /*2e20*/  LOP3.LUT P0, RZ, R37, 0x1f, RZ, 0xc0, !PT ;  /* 0x0000001f25ff7812 */ /* 0x000fc6000780c0ff */
[----:B------:R-:W-:Y:S01]  /*2e30*/  ULEA.HI UR58, UR57, UR57, URZ, 0x1 ;  /* 0x00000039393a7291 */ /* 0x000fe2000f8f083f */
[----:B0-----:R-:W-:Y:S01]  /*2e40*/  MOV R57, UR14 ;  /* 0x0000000e00397c02 */ /* 0x001fe20008000f00 */
[----:B------:R-:W0:Y:S02]  /*2e50*/  S2R R164, SR_LANEID ;  /* 0x0000000000a47919 */ /* 0x000e240000000000 */
[----:B------:R-:W-:Y:S01]  /*2e60*/  ULOP3.LUT UR58, UR58, 0xfffffe, URZ, 0xc0, !UPT ;  /* 0x00fffffe3a3a7892 */ /* 0x000fe2000f8ec03f */
[----:B------:R-:W-:-:S03]  /*2e70*/  ISETP.LT.OR P2, PT, R57, 0x2, P0 ;  /* 0x000000023900780c */ /* 0x000fc60000741670 */
[----:B------:R-:W-:Y:S02]  /*2e80*/  UIADD3 UR57, UR57, -UR58, URZ ;  /* 0x8000003a39397290 */ /* 0x000fe4000fffe03f */
[----:B------:R-:W-:Y:S02]  /*2e90*/  UIMAD UR58, UR10, UR40, URZ ;  /* 0x000000280a3a72a4 */ /* 0x000fe4000f8e023f */
[----:B------:R-:W-:Y:S02]  /*2ea0*/  ULEA UR57, UR57, UR7, 0x8 ;  /* 0x0000000739397291 */ /* 0x000fe4000f8e403f */
[----:B------:R-:W-:-:S04]  /*2eb0*/  UIMAD UR59, UR53, UR42, URZ ;  /* 0x0000002a353b72a4 */ /* 0x000fc8000f8e023f */
[----:B------:R-:W0:Y:S01]  /*2ec0*/  @!P2 LDC R59, c[0x0][0x21c] ;  /* 0x00008700ff3bab82 */ /* 0x000e220000000800 */
[C---:B------:R-:W-:Y:S02]  /*2ed0*/  ISETP.NE.AND P1, PT, R37.reuse, RZ, PT ;  /* 0x000000ff2500720c */ /* 0x040fe40003f25270 */
[----:B-1----:R-:W-:Y:S02]  /*2ee0*/  IADD3 R38, R37, 0x200, RZ ;  /* 0x0000020025267810 */ /* 0x002fe40007ffe0ff */
[----:B------:R-:W-:Y:S01]  /*2ef0*/  MOV R61, UR57 ;  /* 0x00000039003d7c02 */ /* 0x000fe20008000f00 */
[----:B------:R-:W-:Y:S02]  /*2f00*/  UIMAD.WIDE.U32 UR46, UR11, UR42, URZ ;  /* 0x0000002a0b2e72a5 */ /* 0x000fe4000f8e003f */
[----:B------:R-:W-:Y:S01]  /*2f10*/  UIMAD UR59, UR11, UR43, UR59 ;  /* 0x0000002b0b3b72a4 */ /* 0x000fe2000f8e023b */
[----:B------:R-:W-:Y:S02]  /*2f20*/  SEL R61, R61, R38, !P1 ;  /* 0x000000263d3d7207 */ /* 0x000fe40004800000 */
[----:B------:R-:W-:Y:S01]  /*2f30*/  SHF.L.U32 R38, R37, 0x1, RZ ;  /* 0x0000000125267819 */ /* 0x000fe200000006ff */
[----:B------:R-:W-:Y:S01]  /*2f40*/  UIADD3 UR47, UR47, UR59, URZ ;  /* 0x0000003b2f2f7290 */ /* 0x000fe2000fffe03f */
[----:B------:R-:W-:Y:S01]  /*2f50*/  MOV R58, UR14 ;  /* 0x0000000e003a7c02 */ /* 0x000fe20008000f00 */
[----:B------:R-:W-:Y:S01]  /*2f60*/  UIMAD UR58, UR7, UR41, UR58 ;  /* 0x00000029073a72a4 */ /* 0x000fe2000f8e023a */
[----:B------:R-:W-:Y:S01]  /*2f70*/  LOP3.LUT R38, R38, 0xffffffc0, RZ, 0xc0, !PT ;  /* 0xffffffc026267812 */ /* 0x000fe200078ec0ff */
[----:B------:R-:W-:-:S03]  /*2f80*/  UIMAD.WIDE.U32 UR46, UR7, UR40, UR46 ;  /* 0x00000028072e72a5 */ /* 0x000fc6000f8e002e */
[----:B0-----:R-:W-:Y:S01]  /*2f90*/  IADD3 R39, R164, R164, R38 ;  /* 0x000000a4a4277210 */ /* 0x001fe20007ffe026 */
[----:B------:R-:W-:Y:S01]  /*2fa0*/  UIADD3 UR58, UR47, UR58, URZ ;  /* 0x0000003a2f3a7290 */ /* 0x000fe2000fffe03f */
[----:B------:R-:W-:Y:S01]  /*2fb0*/  @!P2 IADD3 R38, R58, -0x2, RZ ;  /* 0xfffffffe3a26a810 */ /* 0x000fe20007ffe0ff */
[----:B------:R-:W-:-:S04]  /*2fc0*/  ULEA UR47, UP0, UR46, UR38, 0x2 ;  /* 0x000000262e2f7291 */ /* 0x000fc8000f80103f */
[----:B------:R-:W-:Y:S01]  /*2fd0*/  ULEA.HI.X UR46, UR46, UR39, UR58, 0x2, UP0 ;  /* 0x000000272e2e7291 */ /* 0x000fe200080f143a */
[----:B------:R-:W-:Y:S01]  /*2fe0*/  @!P2 IMAD R38, R38, R59, UR7 ;  /* 0x000000072626ae24 */ /* 0x000fe2000f8e023b */
[-C--:B------:R-:W-:Y:S02]  /*2ff0*/  LEA R59, R39, R36.reuse, 0x4 ;  /* 0x00000024273b7211 */ /* 0x080fe400078e20ff */
[----:B------:R-:W-:Y:S02]  /*3000*/  LEA R61, R61, R36, 0x2 ;  /* 0x000000243d3d7211 */ /* 0x000fe400078e10ff */
[----:B------:R-:W-:Y:S01]  /*3010*/  MOV R57, UR46 ;  /* 0x0000002e00397c02 */ /* 0x000fe20008000f00 */
[----:B------:R-:W-:Y:S01]  /*3020*/  HFMA2.MMA R82, -RZ, RZ, 1.875, 0 ;  /* 0x3f800000ff527435 */ /* 0x000fe200000001ff */
[----:B------:R-:W-:Y:S01]  /*3030*/  MOV R83, RZ ;  /* 0x000000ff00537202 */ /* 0x000fe20000000f00 */
[--C-:B------:R-:W-:Y:S02]  /*3040*/  HADD2.F32 R67, -RZ, R40.reuse.H0_H0 ;  /* 0x20000028ff437230 */ /* 0x100fe40000004100 */
[----:B------:R-:W-:-:S02]  /*3050*/  HADD2.F32 R68, -RZ, R40.H1_H1 ;  /* 0x30000028ff447230 */ /* 0x000fc40000004100 */
[--C-:B------:R-:W-:Y:S02]  /*3060*/  HADD2.F32 R69, -RZ, R41.reuse.H0_H0 ;  /* 0x20000029ff457230 */ /* 0x100fe40000004100 */
[----:B------:R-:W-:Y:S01]  /*3070*/  FMUL.FTZ R95, R16, R67 ;  /* 0x00000043105f7220 */ /* 0x000fe20000410000 */
[----:B------:R-:W-:Y:S01]  /*3080*/  FMUL.FTZ R96, R15, R68 ;  /* 0x000000440f607220 */ /* 0x000fe20000410000 */
[----:B------:R-:W-:Y:S02]  /*3090*/  HADD2.F32 R70, -RZ, R41.H1_H1 ;  /* 0x30000029ff467230 */ /* 0x000fe40000004100 */
[----:B------:R-:W-:Y:S01]  /*30a0*/  FMUL.FTZ R97, R14, R69 ;  /* 0x000000450e617220 */ /* 0x000fe20000410000 */
[--C-:B------:R-:W-:Y:S02]  /*30b0*/  HADD2.F32 R72, -RZ, R42.reuse.H0_H0 ;  /* 0x2000002aff487230 */ /* 0x100fe40000004100 */
[----:B------:R-:W-:Y:S01]  /*30c0*/  FMUL.FTZ R98, R13, R70 ;  /* 0x000000460d627220 */ /* 0x000fe20000410000 */
[----:B------:R-:W-:-:S02]  /*30d0*/  HADD2.F32 R73, -RZ, R42.H1_H1 ;  /* 0x3000002aff497230 */ /* 0x000fc40000004100 */
[----:B------:R-:W-:Y:S01]  /*30e0*/  FMUL.FTZ R100, R12, R72 ;  /* 0x000000480c647220 */ /* 0x000fe20000410000 */
        /* <DEDUP_REMOVED lines=19> */
[----:B------:R-:W-:-:S03]  /*3220*/  FMUL.FTZ R116, R2, R92 ;  /* 0x0000005c02747220 */ /* 0x000fc60000410000 */
[----:B------:R-:W-:Y:S01]  /*3230*/  FMUL.FTZ R117, R0, R93 ;  /* 0x0000005d00757220 */ /* 0x000fe20000410000 */
[----:B------:R-:W-:Y:S01]  /*3240*/  LEA.HI R119, R37, R37, RZ, 0x1e ;  /* 0x0000002525777211 */ /* 0x000fe200078ff0ff */
[----:B------:R-:W-:Y:S03]  /*3250*/  BSSY B0, `(.L_x_2615) ;  /* 0x000007d000007945 */ /* 0x000fe60003800000 */
[----:B------:R-:W-:Y:S02]  /*3260*/  LEA R119, R119, R36, 0x3 ;  /* 0x0000002477777211 */ /* 0x000fe400078e18ff */
[----:B--2---:R-:W-:-:S13]  /*3270*/  R2UR UR10, R56 ;  /* 0x00000000380a72ca */ /* 0x004fda00000e0000 */
[----:B------:R-:W-:-:S05]  /*3280*/  MOV R84, UR10 ;  /* 0x0000000a00547c02 */ /* 0x000fca0008000f00 */
[----:B------:R-:W-:-:S04]  /*3290*/  FMUL.FTZ R84, R84, 1.4426950216293334961 ;  /* 0x3fb8aa3b54547820 */ /* 0x000fc80000410000 */
[----:B------:R-:W-:Y:S01]  /*32a0*/  FMUL.FTZ R136, R16, R84 ;  /* 0x0000005410887220 */ /* 0x000fe20000410000 */
[----:B---3--:R0:W-:Y:S05]  /*32b0*/  STS.128 [R35], R48 ;  /* 0x0000003023007388 */ /* 0x0081ea0000000c00 */
[----:B------:R-:W1:Y:S01]  /*32c0*/  MUFU.EX2 R136, R136 ;  /* 0x0000008800887308 */ /* 0x000e620000000800 */
[----:B----4-:R-:W-:Y:S01]  /*32d0*/  STS.128 [R35+0x200], R52 ;  /* 0x0002003423007388 */ /* 0x010fe20000000c00 */
[----:B------:R-:W-:Y:S01]  /*32e0*/  NOP ;  /* 0x0000000000007918 */ /* 0x000fe20000000000 */
[----:B------:R-:W-:Y:S02]  /*32f0*/  MOV R56, UR47 ;  /* 0x0000002f00387c02 */ /* 0x000fe40008000f00 */
[----:B------:R-:W-:Y:S01]  /*3300*/  LDS.128 R52, [R59+0x10] ;  /* 0x000010003b347984 */ /* 0x000fe20000000c00 */
[----:B0-----:R-:W-:-:S03]  /*3310*/  HFMA2.MMA R49, -RZ, RZ, 0, 4.76837158203125e-07 ;  /* 0x00000008ff317435 */ /* 0x001fc600000001ff */
[----:B------:R0:W5:Y:S07]  /*3320*/  LDG.E R135, desc[UR18][R56.64] ;  /* 0x0000001238877981 */ /* 0x00016e000c1e1900 */
[----:B------:R-:W-:Y:S02]  /*3330*/  @!P2 IMAD.WIDE R38, R38, R49, UR20 ;  /* 0x000000142626ae25 */ /* 0x000fe4000f8e0231 */
[----:B------:R-:W2:Y:S04]  /*3340*/  LDS.128 R48, [R59] ;  /* 0x000000003b307984 */ /* 0x000ea80000000c00 */
[----:B-1----:R1:W-:Y:S01]  /*3350*/  STS [R61+0x3be0], R136 ;  /* 0x003be0883d007388 */ /* 0x0023e20000000800 */
[----:B------:R-:W-:Y:S01]  /*3360*/  BAR.SYNC.DEFER_BLOCKING 0x0 ;  /* 0x0000000000007b1d */ /* 0x000fe20000010000 */
[-C--:B------:R-:W-:Y:S01]  /*3370*/  FMUL.FTZ R60, R15, R84.reuse ;  /* 0x000000540f3c7220 */ /* 0x080fe20000410000 */
[-C--:B0-----:R-:W-:Y:S01]  /*3380*/  FMUL.FTZ R57, R14, R84.reuse ;  /* 0x000000540e397220 */ /* 0x081fe20000410000 */
[----:B-1----:R-:W-:-:S05]  /*3390*/  FMUL.FTZ R61, R13, R84 ;  /* 0x000000540d3d7220 */ /* 0x002fca0000410000 */
[----:B------:R-:W-:Y:S01]  /*33a0*/  MUFU.EX2 R57, R57 ;  /* 0x0000003900397308 */ /* 0x000fe20000000800 */
[-C--:B------:R-:W-:Y:S01]  /*33b0*/  FMUL.FTZ R65, R12, R84.reuse ;  /* 0x000000540c417220 */ /* 0x080fe20000410000 */
[----:B------:R-:W-:Y:S01]  /*33c0*/  FMUL.FTZ R71, R11, R84 ;  /* 0x000000540b477220 */ /* 0x000fe20000410000 */
[----:B------:R0:W5:Y:S05]  /*33d0*/  @!P2 LDG.E.64 R82, desc[UR18][R38.64] ;  /* 0x000000122652a981 */ /* 0x00016a000c1e1b00 */
[----:B------:R-:W-:Y:S08]  /*33e0*/  MUFU.EX2 R61, R61 ;  /* 0x0000003d003d7308 */ /* 0x000ff00000000800 */
[----:B0-----:R-:W0:Y:S01]  /*33f0*/  MUFU.EX2 R39, R60 ;  /* 0x0000003c00277308 */ /* 0x001e220000000800 */
[----:B--2---:R-:W-:-:S02]  /*3400*/  HADD2.F32 R38, -RZ, R48.H0_H0 ;  /* 0x20000030ff267230 */ /* 0x004fc40000004100 */
[----:B------:R-:W-:Y:S02]  /*3410*/  HADD2.F32 R56, -RZ, R48.H1_H1 ;  /* 0x30000030ff387230 */ /* 0x000fe40000004100 */
[----:B------:R-:W-:Y:S01]  /*3420*/  FMUL.FTZ R78, R10, R84 ;  /* 0x000000540a4e7220 */ /* 0x000fe20000410000 */
[--C-:B------:R-:W-:Y:S02]  /*3430*/  HADD2.F32 R48, -RZ, R49.reuse.H0_H0 ;  /* 0x20000031ff307230 */ /* 0x100fe40000004100 */
[----:B------:R-:W-:Y:S01]  /*3440*/  FMUL.FTZ R152, R38, R95 ;  /* 0x0000005f26987220 */ /* 0x000fe20000410000 */
[----:B------:R-:W1:Y:S01]  /*3450*/  MUFU.EX2 R65, R65 ;  /* 0x0000004100417308 */ /* 0x000e620000000800 */
[----:B------:R-:W-:Y:S01]  /*3460*/  FMUL.FTZ R137, R56, R96 ;  /* 0x0000006038897220 */ /* 0x000fe20000410000 */
[----:B------:R-:W-:Y:S02]  /*3470*/  HADD2.F32 R58, -RZ, R49.H1_H1 ;  /* 0x30000031ff3a7230 */ /* 0x000fe40000004100 */
[----:B------:R-:W-:Y:S01]  /*3480*/  FMUL.FTZ R94, R9, R84 ;  /* 0x00000054095e7220 */ /* 0x000fe20000410000 */
[----:B------:R-:W-:Y:S01]  /*3490*/  FMUL.FTZ R138, R48, R97 ;  /* 0x00000061308a7220 */ /* 0x000fe20000410000 */
[----:B------:R-:W-:-:S02]  /*34a0*/  ISETP.NE.AND P2, PT, R37, 0x7f, PT ;  /* 0x0000007f2500780c */ /* 0x000fc40003f45270 */
[----:B------:R-:W2:Y:S01]  /*34b0*/  MUFU.EX2 R71, R71 ;  /* 0x0000004700477308 */ /* 0x000ea20000000800 */
[-C--:B0-----:R-:W-:Y:S01]  /*34c0*/  FMUL.FTZ R86, R136, R39.reuse ;  /* 0x0000002788567220 */ /* 0x081fe20000410000 */
[----:B------:R-:W-:Y:S01]  /*34d0*/  FFMA.FTZ R85, R152, R39, R137 ;  /* 0x0000002798557223 */ /* 0x000fe20000010089 */
[--C-:B------:R-:W-:Y:S02]  /*34e0*/  HADD2.F32 R49, -RZ, R50.reuse.H0_H0 ;  /* 0x20000032ff317230 */ /* 0x100fe40000004100 */
[----:B------:R-:W-:Y:S01]  /*34f0*/  FMUL.FTZ R99, R8, R84 ;  /* 0x0000005408637220 */ /* 0x000fe20000410000 */
[C---:B------:R-:W-:Y:S01]  /*3500*/  FMUL.FTZ R86, R57.reuse, R86 ;  /* 0x0000005639567220 */ /* 0x040fe20000410000 */
[----:B------:R-:W-:Y:S01]  /*3510*/  FMUL.FTZ R139, R58, R98 ;  /* 0x000000623a8b7220 */ /* 0x000fe20000410000 */
[----:B------:R-:W0:Y:S01]  /*3520*/  MUFU.EX2 R78, R78 ;  /* 0x0000004e004e7308 */ /* 0x000e220000000800 */
[----:B------:R-:W-:Y:S01]  /*3530*/  FFMA.FTZ R88, R57, R85, R138 ;  /* 0x0000005539587223 */ /* 0x000fe2000001008a */
[----:B------:R-:W-:-:S02]  /*3540*/  HADD2.F32 R59, -RZ, R50.H1_H1 ;  /* 0x30000032ff3b7230 */ /* 0x000fc40000004100 */
[----:B------:R-:W-:Y:S01]  /*3550*/  FMUL.FTZ R86, R61, R86 ;  /* 0x000000563d567220 */ /* 0x000fe20000410000 */
[----:B------:R-:W-:Y:S01]  /*3560*/  FMUL.FTZ R106, R7, R84 ;  /* 0x00000054076a7220 */ /* 0x000fe20000410000 */
[----:B------:R-:W-:Y:S01]  /*3570*/  FMUL.FTZ R140, R49, R100 ;  /* 0x00000064318c7220 */ /* 0x000fe20000410000 */
[----:B------:R-:W-:Y:S01]  /*3580*/  FFMA.FTZ R88, R61, R88, R139 ;  /* 0x000000583d587223 */ /* 0x000fe2000001008b */
[----:B------:R-:W3:Y:S01]  /*3590*/  MUFU.EX2 R94, R94 ;  /* 0x0000005e005e7308 */ /* 0x000ee20000000800 */
[----:B------:R-:W-:Y:S02]  /*35a0*/  HADD2.F32 R50, -RZ, R51.H0_H0 ;  /* 0x20000033ff327230 */ /* 0x000fe40000004100 */
[----:B-1----:R-:W-:Y:S01]  /*35b0*/  FMUL.FTZ R86, R65, R86 ;  /* 0x0000005641567220 */ /* 0x002fe20000410000 */
[----:B------:R-:W-:Y:S01]  /*35c0*/  FMUL.FTZ R110, R6, R84 ;  /* 0x00000054066e7220 */ /* 0x000fe20000410000 */
[----:B------:R-:W-:Y:S01]  /*35d0*/  FMUL.FTZ R141, R59, R101 ;  /* 0x000000653b8d7220 */ /* 0x000fe20000410000 */
[----:B------:R-:W-:-:S02]  /*35e0*/  FFMA.FTZ R88, R65, R88, R140 ;  /* 0x0000005841587223 */ /* 0x000fc4000001008c */
[----:B------:R-:W1:Y:S01]  /*35f0*/  MUFU.EX2 R99, R99 ;  /* 0x0000006300637308 */ /* 0x000e620000000800 */
[----:B------:R-:W-:Y:S01]  /*3600*/  @P2 LEA R118, R37, R36, 0x2 ;  /* 0x0000002425762211 */ /* 0x000fe200078e10ff */
[----:B------:R-:W-:Y:S02]  /*3610*/  HADD2.F32 R60, -RZ, R51.H1_H1 ;  /* 0x30000033ff3c7230 */ /* 0x000fe40000004100 */
[----:B--2---:R-:W-:Y:S01]  /*3620*/  FMUL.FTZ R85, R71, R86 ;  /* 0x0000005647557220 */ /* 0x004fe20000410000 */
[----:B------:R-:W-:Y:S01]  /*3630*/  FMUL.FTZ R111, R5, R84 ;  /* 0x00000054056f7220 */ /* 0x000fe20000410000 */
[----:B------:R-:W-:Y:S01]  /*3640*/  FMUL.FTZ R142, R50, R102 ;  /* 0x00000066328e7220 */ /* 0x000fe20000410000 */
[----:B------:R-:W-:Y:S01]  /*3650*/  FFMA.FTZ R87, R71, R88, R141 ;  /* 0x0000005847577223 */ /* 0x000fe2000001008d */
[----:B------:R-:W2:Y:S01]  /*3660*/  MUFU.EX2 R106, R106 ;  /* 0x0000006a006a7308 */ /* 0x000ea20000000800 */
[--C-:B------:R-:W-:Y:S02]  /*3670*/  HADD2.F32 R51, -RZ, R52.reuse.H0_H0 ;  /* 0x20000034ff337230 */ /* 0x100fe40000004100 */
[----:B0-----:R-:W-:Y:S01]  /*3680*/  FMUL.FTZ R85, R78, R85 ;  /* 0x000000554e557220 */ /* 0x001fe20000410000 */
[----:B------:R-:W-:Y:S01]  /*3690*/  FMUL.FTZ R112, R4, R84 ;  /* 0x0000005404707220 */ /* 0x000fe20000410000 */
[----:B------:R-:W-:Y:S01]  /*36a0*/  FMUL.FTZ R143, R60, R143 ;  /* 0x0000008f3c8f7220 */ /* 0x000fe20000410000 */
[----:B------:R-:W-:Y:S01]  /*36b0*/  FFMA.FTZ R87, R78, R87, R142 ;  /* 0x000000574e577223 */ /* 0x000fe2000001008e */
[----:B------:R-:W0:Y:S01]  /*36c0*/  @P2 LDS R118, [R118+0x43e4] ;  /* 0x0043e40076762984 */ /* 0x000e220000000800 */
[----:B------:R-:W4:Y:S01]  /*36d0*/  MUFU.EX2 R110, R110 ;  /* 0x0000006e006e7308 */ /* 0x000f220000000800 */
[----:B------:R-:W-:-:S02]  /*36e0*/  HADD2.F32 R62, -RZ, R52.H1_H1 ;  /* 0x30000034ff3e7230 */ /* 0x000fc40000004100 */
[C---:B---3--:R-:W-:Y:S01]  /*36f0*/  FMUL.FTZ R86, R94.reuse, R85 ;  /* 0x000000555e567220 */ /* 0x048fe20000410000 */
[----:B------:R-:W-:Y:S01]  /*3700*/  FMUL.FTZ R144, R51, R103 ;  /* 0x0000006733907220 */ /* 0x000fe20000410000 */
[----:B------:R-:W-:Y:S01]  /*3710*/  FFMA.FTZ R87, R94, R87, R143 ;  /* 0x000000575e577223 */ /* 0x000fe2000001008f */
[----:B------:R-:W-:Y:S02]  /*3720*/  FMUL.FTZ R113, R3, R84 ;  /* 0x0000005403717220 */ /* 0x000fe40000410000 */
[----:B------:R-:W3:Y:S01]  /*3730*/  MUFU.EX2 R111, R111 ;  /* 0x0000006f006f7308 */ /* 0x000ee20000000800 */
[----:B------:R-:W-:Y:S02]  /*3740*/  HADD2.F32 R52, -RZ, R53.H0_H0 ;  /* 0x20000035ff347230 */ /* 0x000fe40000004100 */
[C---:B-1----:R-:W-:Y:S01]  /*3750*/  FMUL.FTZ R85, R99.reuse, R86 ;  /* 0x0000005663557220 */ /* 0x042fe20000410000 */
[----:B------:R-:W-:Y:S01]  /*3760*/  FMUL.FTZ R145, R62, R104 ;  /* 0x000000683e917220 */ /* 0x000fe20000410000 */
[----:B------:R-:W-:Y:S01]  /*3770*/  FFMA.FTZ R87, R99, R87, R144 ;  /* 0x0000005763577223 */ /* 0x000fe20000010090 */
[----:B------:R-:W-:-:S02]  /*3780*/  FMUL.FTZ R114, R2, R84 ;  /* 0x0000005402727220 */ /* 0x000fc40000410000 */
[----:B------:R-:W1:Y:S01]  /*3790*/  MUFU.EX2 R112, R112 ;  /* 0x0000007000707308 */ /* 0x000e620000000800 */
[----:B------:R-:W-:Y:S02]  /*37a0*/  HADD2.F32 R63, -RZ, R53.H1_H1 ;  /* 0x30000035ff3f7230 */ /* 0x000fe40000004100 */
[----:B--2---:R-:W-:Y:S01]  /*37b0*/  FMUL.FTZ R85, R106, R85 ;  /* 0x000000556a557220 */ /* 0x004fe20000410000 */
[----:B------:R-:W-:Y:S01]  /*37c0*/  FMUL.FTZ R146, R52, R105 ;  /* 0x0000006934927220 */ /* 0x000fe20000410000 */
[----:B------:R-:W-:Y:S01]  /*37d0*/  FFMA.FTZ R87, R106, R87, R145 ;  /* 0x000000576a577223 */ /* 0x000fe20000010091 */
[----:B------:R-:W-:Y:S02]  /*37e0*/  FMUL.FTZ R115, R0, R84 ;  /* 0x0000005400737220 */ /* 0x000fe40000410000 */
[----:B------:R-:W2:Y:S01]  /*37f0*/  MUFU.EX2 R113, R113 ;  /* 0x0000007100717308 */ /* 0x000ea20000000800 */
[----:B------:R-:W-:Y:S02]  /*3800*/  HADD2.F32 R53, -RZ, R54.H0_H0 ;  /* 0x20000036ff357230 */ /* 0x000fe40000004100 */
[C---:B----4-:R-:W-:Y:S01]  /*3810*/  FMUL.FTZ R84, R110.reuse, R85 ;  /* 0x000000556e547220 */ /* 0x050fe20000410000 */
[----:B------:R-:W-:Y:S01]  /*3820*/  FMUL.FTZ R147, R63, R107 ;  /* 0x0000006b3f937220 */ /* 0x000fe20000410000 */
[----:B------:R-:W-:-:S03]  /*3830*/  FFMA.FTZ R86, R110, R87, R146 ;  /* 0x000000576e567223 */ /* 0x000fc60000010092 */
[----:B------:R-:W4:Y:S01]  /*3840*/  MUFU.EX2 R114, R114 ;  /* 0x0000007200727308 */ /* 0x000f220000000800 */
[----:B------:R-:W-:Y:S02]  /*3850*/  HADD2.F32 R64, -RZ, R54.H1_H1 ;  /* 0x30000036ff407230 */ /* 0x000fe40000004100 */
[----:B---3--:R-:W-:Y:S01]  /*3860*/  FMUL.FTZ R85, R111, R84 ;  /* 0x000000546f557220 */ /* 0x008fe20000410000 */
[----:B------:R-:W-:Y:S01]  /*3870*/  FMUL.FTZ R148, R53, R108 ;  /* 0x0000006c35947220 */ /* 0x000fe20000410000 */
[----:B------:R-:W-:-:S03]  /*3880*/  FFMA.FTZ R87, R111, R86, R147 ;  /* 0x000000566f577223 */ /* 0x000fc60000010093 */
[----:B------:R-:W3:Y:S01]  /*3890*/  MUFU.EX2 R115, R115 ;  /* 0x0000007300737308 */ /* 0x000ee20000000800 */
[--C-:B------:R-:W-:Y:S02]  /*38a0*/  HADD2.F32 R54, -RZ, R55.reuse.H0_H0 ;  /* 0x20000037ff367230 */ /* 0x100fe40000004100 */
[----:B-1----:R-:W-:Y:S01]  /*38b0*/  FMUL.FTZ R84, R112, R85 ;  /* 0x0000005570547220 */ /* 0x002fe20000410000 */
[----:B------:R-:W-:Y:S01]  /*38c0*/  FMUL.FTZ R149, R64, R109 ;  /* 0x0000006d40957220 */ /* 0x000fe20000410000 */
[----:B------:R-:W-:Y:S01]  /*38d0*/  FFMA.FTZ R85, R112, R87, R148 ;  /* 0x0000005770557223 */ /* 0x000fe20000010094 */
[----:B------:R-:W-:Y:S02]  /*38e0*/  HADD2.F32 R55, -RZ, R55.H1_H1 ;  /* 0x30000037ff377230 */ /* 0x000fe40000004100 */
[----:B------:R-:W-:Y:S01]  /*38f0*/  FMUL.FTZ R150, R54, R116 ;  /* 0x0000007436967220 */ /* 0x000fe20000410000 */
[C---:B--2---:R-:W-:Y:S01]  /*3900*/  FMUL.FTZ R84, R113.reuse, R84 ;  /* 0x0000005471547220 */ /* 0x044fe20000410000 */
[----:B------:R-:W-:Y:S01]  /*3910*/  FFMA.FTZ R85, R113, R85, R149 ;  /* 0x0000005571557223 */ /* 0x000fe20000010095 */
[----:B------:R-:W-:-:S02]  /*3920*/  FMUL.FTZ R151, R55, R117 ;  /* 0x0000007537977220 */ /* 0x000fc40000410000 */
[C---:B----4-:R-:W-:Y:S01]  /*3930*/  FMUL.FTZ R84, R114.reuse, R84 ;  /* 0x0000005472547220 */ /* 0x050fe20000410000 */
[----:B------:R-:W-:-:S03]  /*3940*/  FFMA.FTZ R85, R114, R85, R150 ;  /* 0x0000005572557223 */ /* 0x000fc60000010096 */
[C---:B---3--:R-:W-:Y:S01]  /*3950*/  FMUL.FTZ R84, R115.reuse, R84 ;  /* 0x0000005473547220 */ /* 0x048fe20000410000 */
        /* <DEDUP_REMOVED lines=12> */
.L_x_2616:
[----:B------:R-:W-:Y:S05]  /*3a20*/  BSYNC B0 ;  /* 0x0000000000007941 */ /* 0x000fea0003800000 */
.L_x_2615:
        /* <DEDUP_REMOVED lines=8> */
[----:B0-----:R-:W4:Y:S01]  /*3ab0*/  LDL R86, [R1] ;  /* 0x0000000001567983 */ /* 0x001f220000100800 */
[----:B------:R-:W-:Y:S01]  /*3ac0*/  ISETP.GT.U32.AND P2, PT, R37, 0x1f, PT ;  /* 0x0000001f2500780c */ /* 0x000fe20003f44070 */
[-C--:B-----5:R-:W-:Y:S01]  /*3ad0*/  FMUL.FTZ R129, R161, R135.reuse ;  /* 0x00000087a1817220 */ /* 0x0a0fe20000410000 */
[-C--:B------:R-:W-:Y:S01]  /*3ae0*/  FMUL.FTZ R130, R160, R135.reuse ;  /* 0x00000087a0827220 */ /* 0x080fe20000410000 */
[----:B------:R0:W-:Y:S01]  /*3af0*/  STS.64 [R119+0x31d0], R84 ;  /* 0x0031d05477007388 */ /* 0x0001e20000000a00 */
[-C--:B------:R-:W-:Y:S01]  /*3b00*/  FMUL.FTZ R131, R159, R135.reuse ;  /* 0x000000879f837220 */ /* 0x080fe20000410000 */
[-C--:B------:R-:W-:Y:S01]  /*3b10*/  FMUL.FTZ R132, R158, R135.reuse ;  /* 0x000000879e847220 */ /* 0x080fe20000410000 */
[-C--:B------:R-:W-:Y:S01]  /*3b20*/  FMUL.FTZ R133, R157, R135.reuse ;  /* 0x000000879d857220 */ /* 0x080fe20000410000 */
[-C--:B------:R-:W-:Y:S01]  /*3b30*/  FMUL.FTZ R134, R34, R135.reuse ;  /* 0x0000008722867220 */ /* 0x080fe20000410000 */
[----:B------:R-:W-:Y:S01]  /*3b40*/  BAR.SYNC.DEFER_BLOCKING 0x0 ;  /* 0x0000000000007b1d */ /* 0x000fe20000010000 */
[-C--:B--2---:R-:W-:Y:S01]  /*3b50*/  FMUL.FTZ R120, R120, R135.reuse ;  /* 0x0000008778787220 */ /* 0x084fe20000410000 */
[-C--:B---3--:R-:W-:Y:S01]  /*3b60*/  FMUL.FTZ R121, R121, R135.reuse ;  /* 0x0000008779797220 */ /* 0x088fe20000410000 */
[-C--:B----4-:R-:W-:Y:S01]  /*3b70*/  FMUL.FTZ R122, R122, R135.reuse ;  /* 0x000000877a7a7220 */ /* 0x090fe20000410000 */
[-C--:B------:R-:W-:Y:S01]  /*3b80*/  FMUL.FTZ R123, R91, R135.reuse ;  /* 0x000000875b7b7220 */ /* 0x080fe20000410000 */
[-C--:B------:R-:W-:Y:S01]  /*3b90*/  FMUL.FTZ R124, R90, R135.reuse ;  /* 0x000000875a7c7220 */ /* 0x080fe20000410000 */
[-C--:B------:R-:W-:Y:S01]  /*3ba0*/  FMUL.FTZ R125, R89, R135.reuse ;  /* 0x00000087597d7220 */ /* 0x080fe20000410000 */
[-C--:B------:R-:W-:Y:S01]  /*3bb0*/  FMUL.FTZ R126, R88, R135.reuse ;  /* 0x00000087587e7220 */ /* 0x080fe20000410000 */
[-C--:B------:R-:W-:Y:S01]  /*3bc0*/  FMUL.FTZ R127, R87, R135.reuse ;  /* 0x00000087577f7220 */ /* 0x080fe20000410000 */
[-C--:B------:R-:W-:Y:S01]  /*3bd0*/  FMUL.FTZ R128, R86, R135.reuse ;  /* 0x0000008756807220 */ /* 0x080fe20000410000 */
[----:B------:R-:W-:Y:S01]  /*3be0*/  FMUL.FTZ R135, R33, R135 ;  /* 0x0000008721877220 */ /* 0x000fe20000410000 */
[----:B0-----:R-:W-:Y:S06]  /*3bf0*/  @P2 BRA `(.L_x_2617) ;  /* 0x0000000000f02947 */ /* 0x001fec0003800000 */
        /* <DEDUP_REMOVED lines=35> */
.L_x_2677:
[----:B------:R-:W-:Y:S01]  /*3e30*/  ISETP.GE.AND P3, PT, R164, 0x10, PT ;  /* 0x00000010a400780c */ /* 0x000fe20003f66270 */
[----:B------:R-:W-:-:S12]  /*3e40*/  UMOV UR46, 0xffffffff ;  /* 0xffffffff002e7882 */ /* 0x000fd80000000000 */
[C---:B0-2---:R-:W-:Y:S01]  /*3e50*/  @P3 FFMA.FTZ R163, R162.reuse, R90, R163 ;  /* 0x0000005aa2a33223 */ /* 0x045fe200000100a3 */
[----:B---3--:R-:W-:Y:S01]  /*3e60*/  @P3 FMUL.FTZ R162, R162, R153 ;  /* 0x00000099a2a23220 */ /* 0x008fe20000410000 */
[----:B------:R-:W-:Y:S06]  /*3e70*/  BRA.DIV UR46, `(.L_x_2619) ;  /* 0x0000003e2e9c7947 */ /* 0x000fec000b800000 */
.L_x_2680:
[----:B------:R-:W-:-:S03]  /*3e80*/  UMOV UR46, 0xffffffff ;  /* 0xffffffff002e7882 */ /* 0x000fc60000000000 */
[----:B------:R-:W-:Y:S05]  /*3e90*/  BRA.DIV UR46, `(.L_x_2620) ;  /* 0x0000003e2ebc7947 */ /* 0x000fea000b800000 */
.L_x_2683:
[----:B------:R-:W-:-:S03]  /*3ea0*/  UMOV UR46, 0xffffffff ;  /* 0xffffffff002e7882 */ /* 0x000fc60000000000 */
[----:B------:R-:W-:Y:S05]  /*3eb0*/  BRA.DIV UR46, `(.L_x_2621) ;  /* 0x0000003e2edc7947 */ /* 0x000fea000b800000 */
[----:B------:R-:W0:Y:S04]  /*3ec0*/  SHFL.UP PT, R162, R162, 0x1, RZ ;  /* 0x04200000a2a27989 */ /* 0x000e2800000e00ff */
[----:B------:R-:W2:Y:S04]  /*3ed0*/  SHFL.UP PT, R163, R163, 0x1, RZ ;  /* 0x04200000a3a37989 */ /* 0x000ea800000e00ff */
[----:B------:R-:W3:Y:S04]  /*3ee0*/  SHFL.IDX PT, R82, R82, RZ, 0x1f ;  /* 0x00001fff52527589 */ /* 0x000ee800000e0000 */
[----:B------:R-:W4:Y:S02]  /*3ef0*/  SHFL.IDX PT, R83, R83, RZ, 0x1f ;  /* 0x00001fff53537589 */ /* 0x000f2400000e0000 */
.L_x_2689:
        /* <DEDUP_REMOVED lines=12> */
.L_x_2617:
[----:B------:R-:W-:Y:S05]  /*3fc0*/  WARPSYNC.ALL ;  /* 0x0000000000007948 */ /* 0x000fea0003800000 */
[----:B------:R-:W-:Y:S01]  /*3fd0*/  BAR.SYNC.DEFER_BLOCKING 0x0 ;  /* 0x0000000000007b1d */ /* 0x000fe20000010000 */
[C---:B-1----:R-:W-:Y:S01]  /*3fe0*/  FMUL.FTZ R84, R115.reuse, R118 ;  /* 0x0000007673547220 */ /* 0x042fe20000410000 */
[----:B------:R-:W-:Y:S01]  /*3ff0*/  FFMA.FTZ R85, R115, R135, R134 ;  /* 0x0000008773557223 */ /* 0x000fe20000010086 */
[----:B0-----:R-:W-:Y:S01]  /*4000*/  HFMA2.MMA R83, -RZ, RZ, 0, 0 ;  /* 0x00000000ff537435 */ /* 0x001fe200000001ff */
[----:B------:R-:W-:Y:S01]  /*4010*/  MOV R86, UR7 ;  /* 0x0000000700567c02 */ /* 0x000fe20008000f00 */
        /* <DEDUP_REMOVED lines=99> */
.L_x_2706:
        /* <DEDUP_REMOVED lines=15> */
.L_x_2622:
[----:B------:R-:W-:Y:S05]  /*4740*/  WARPSYNC.ALL ;  /* 0x0000000000007948 */ /* 0x000fea0003800000 */
[----:B------:R-:W-:Y:S01]  /*4750*/  ISETP.NE.AND P0, PT, R37, RZ, PT ;  /* 0x000000ff2500720c */ /* 0x000fe20003f05270 */
[----:B------:R-:W-:Y:S06]  /*4760*/  BAR.SYNC.DEFER_BLOCKING 0x0 ;  /* 0x0000000000007b1d */ /* 0x000fec0000010000 */
[----:B------:R-:W2:Y:S04]  /*4770*/  LDL R153, [R1+0x20] ;  /* 0x0000200001997983 */ /* 0x000ea80000100800 */
[----:B0-----:R-:W3:Y:S04]  /*4780*/  LDL R152, [R1+0x1c] ;  /* 0x00001c0001987983 */ /* 0x001ee80000100800 */
[----:B------:R-:W4:Y:S04]  /*4790*/  LDL R91, [R1+0x18] ;  /* 0x00001800015b7983 */ /* 0x000f280000100800 */
[----:B------:R-:W5:Y:S04]  /*47a0*/  LDL R90, [R1+0x14] ;  /* 0x00001400015a7983 */ /* 0x000f680000100800 */
[----:B------:R-:W0:Y:S04]  /*47b0*/  LDS R119, [R119+0x36e4] ;  /* 0x0036e40077777984 */ /* 0x000e280000000800 */
[----:B------:R-:W5:Y:S04]  /*47c0*/  LDL R89, [R1+0x10] ;  /* 0x0000100001597983 */ /* 0x000f680000100800 */
[----:B------:R-:W5:Y:S04]  /*47d0*/  LDL R88, [R1+0xc] ;  /* 0x00000c0001587983 */ /* 0x000f680000100800 */
[----:B------:R-:W5:Y:S04]  /*47e0*/  LDL R87, [R1+0x8] ;  /* 0x0000080001577983 */ /* 0x000f680000100800 */
[----:B------:R-:W5:Y:S04]  /*47f0*/  LDL R86, [R1+0x4] ;  /* 0x0000040001567983 */ /* 0x000f680000100800 */
[----:B------:R-:W5:Y:S01]  /*4800*/  LDL R85, [R1] ;  /* 0x0000000001557983 */ /* 0x000f620000100800 */
[----:B------:R-:W-:Y:S01]  /*4810*/  FFMA.FTZ R95, R38, -R95, R136 ;  /* 0x8000005f265f7223 */ /* 0x000fe20000010088 */
[----:B------:R-:W-:Y:S01]  /*4820*/  FFMA.FTZ R96, R56, -R96, R137 ;  /* 0x8000006038607223 */ /* 0x000fe20000010089 */
[----:B------:R-:W-:Y:S01]  /*4830*/  FFMA.FTZ R97, R48, -R97, R138 ;  /* 0x8000006130617223 */ /* 0x000fe2000001008a */
[----:B------:R-:W-:Y:S01]  /*4840*/  FFMA.FTZ R98, R58, -R98, R139 ;  /* 0x800000623a627223 */ /* 0x000fe2000001008b */
[----:B------:R-:W-:Y:S01]  /*4850*/  FFMA.FTZ R100, R49, -R100, R140 ;  /* 0x8000006431647223 */ /* 0x000fe2000001008c */
        /* <DEDUP_REMOVED lines=8> */
[----:B------:R-:W-:Y:S02]  /*48e0*/  FFMA.FTZ R99, R99, R106, R127 ;  /* 0x0000006a63637223 */ /* 0x000fe4000001007f */
[----:B------:R-:W5:Y:S02]  /*48f0*/  LDL.LU R127, [R1+0x24] ;  /* 0x00002400017f7983 */ /* 0x000f640000300800 */
[----:B------:R-:W-:-:S04]  /*4900*/  FFMA.FTZ R94, R94, R99, R126 ;  /* 0x000000635e5e7223 */ /* 0x000fc8000001007e */
[----:B------:R-:W-:Y:S01]  /*4910*/  FFMA.FTZ R78, R78, R94, R125 ;  /* 0x0000005e4e4e7223 */ /* 0x000fe2000001007d */
[----:B------:R-:W-:-:S03]  /*4920*/  FFMA.FTZ R107, R63, -R107, R147 ;  /* 0x8000006b3f6b7223 */ /* 0x000fc60000010093 */
[----:B------:R-:W-:-:S04]  /*4930*/  FFMA.FTZ R71, R71, R78, R124 ;  /* 0x0000004e47477223 */ /* 0x000fc8000001007c */
[----:B------:R-:W-:Y:S01]  /*4940*/  FFMA.FTZ R123, R65, R71, R123 ;  /* 0x00000047417b7223 */ /* 0x000fe2000001007b */
[----:B------:R-:W-:-:S03]  /*4950*/  SHF.L.U32 R65, R37, 0x4, RZ ;  /* 0x0000000425417819 */ /* 0x000fc600000006ff */
[----:B------:R-:W-:Y:S01]  /*4960*/  FFMA.FTZ R61, R61, R123, R122 ;  /* 0x0000007b3d3d7223 */ /* 0x000fe2000001007a */
[----:B------:R-:W-:-:S03]  /*4970*/  MOV R119, UR7 ;  /* 0x0000000700777c02 */ /* 0x000fc60008000f00 */
[----:B------:R-:W-:Y:S01]  /*4980*/  FFMA.FTZ R57, R57, R61, R121 ;  /* 0x0000003d39397223 */ /* 0x000fe20000010079 */
[----:B------:R-:W-:-:S03]  /*4990*/  @!P0 LEA R119, R119, R36, 0x3 ;  /* 0x0000002477778211 */ /* 0x000fc600078e18ff */
[-C--:B------:R-:W-:Y:S02]  /*49a0*/  FFMA.FTZ R39, R39, R57.reuse, R120 ;  /* 0x0000003927277223 */ /* 0x080fe40000010078 */
[----:B------:R0:W-:Y:S02]  /*49b0*/  @!P0 STS.64 [R119+0x45e0], R82 ;  /* 0x0045e05277008388 */ /* 0x0001e40000000a00 */
[----:B0-----:R-:W-:Y:S01]  /*49c0*/  FMUL.FTZ R83, R15, R57 ;  /* 0x000000390f537220 */ /* 0x001fe20000410000 */
[----:B------:R-:W-:Y:S01]  /*49d0*/  FFMA.FTZ R101, R59, -R101, R141 ;  /* 0x800000653b657223 */ /* 0x000fe2000001008d */
[----:B------:R-:W-:Y:S01]  /*49e0*/  FFMA.FTZ R102, R50, -R102, R142 ;  /* 0x8000006632667223 */ /* 0x000fe2000001008e */
[----:B------:R-:W-:Y:S01]  /*49f0*/  FFMA.FTZ R116, R54, -R116, R150 ;  /* 0x8000007436747223 */ /* 0x000fe20000010096 */
[----:B------:R-:W-:Y:S01]  /*4a00*/  FFMA.FTZ R103, R51, -R103, R144 ;  /* 0x8000006733677223 */ /* 0x000fe20000010090 */
[----:B------:R-:W-:Y:S01]  /*4a10*/  FFMA.FTZ R104, R62, -R104, R145 ;  /* 0x800000683e687223 */ /* 0x000fe20000010091 */
[----:B------:R-:W-:Y:S01]  /*4a20*/  USHF.R.S32.HI UR46, URZ, 0x1f, UR12 ;  /* 0x0000001f3f2e7899 */ /* 0x000fe2000801140c */
[----:B------:R-:W-:Y:S01]  /*4a30*/  FFMA.FTZ R105, R52, -R105, R146 ;  /* 0x8000006934697223 */ /* 0x000fe20000010092 */
[----:B------:R-:W-:-:S02]  /*4a40*/  UIADD3 UR47, UP0, UR26, -0x800, URZ ;  /* 0xfffff8001a2f7890 */ /* 0x000fc4000ff1e03f */
[----:B------:R-:W-:Y:S01]  /*4a50*/  USHF.R.S32.HI UR57, URZ, 0x1f, UR26 ;  /* 0x0000001f3f397899 */ /* 0x000fe2000801141a */
[----:B------:R-:W-:-:S03]  /*4a60*/  FFMA.FTZ R108, R53, -R108, R148 ;  /* 0x8000006c356c7223 */ /* 0x000fc60000010094 */
[----:B------:R-:W-:Y:S01]  /*4a70*/  PLOP3.LUT P2, PT, PT, PT, UP0, 0x80, 0x0 ;  /* 0x000000000000781c */ /* 0x000fe20003f4f008 */
[----:B------:R-:W-:Y:S01]  /*4a80*/  FFMA.FTZ R109, R64, -R109, R149 ;  /* 0x8000006d406d7223 */ /* 0x000fe20000010095 */
[----:B------:R-:W-:Y:S01]  /*4a90*/  BSSY B0, `(.L_x_2624) ;  /* 0x0000099000007945 */ /* 0x000fe20003800000 */
[----:B------:R-:W-:Y:S01]  /*4aa0*/  FMUL.FTZ R53, R53, R113 ;  /* 0x0000007135357220 */ /* 0x000fe20000410000 */
[----:B------:R-:W-:Y:S01]  /*4ab0*/  FMUL.FTZ R119, R113, UR10 ;  /* 0x0000000a71777c20 */ /* 0x000fe20008410000 */
[----:B--2---:R-:W-:-:S04]  /*4ac0*/  FFMA.FTZ R84, R153, R136, RZ ;  /* 0x0000008899547223 */ /* 0x004fc800000100ff */
[----:B---3--:R-:W-:-:S04]  /*4ad0*/  FFMA.FTZ R84, R152, R137, R84 ;  /* 0x0000008998547223 */ /* 0x008fc80000010054 */
[----:B----4-:R-:W-:-:S04]  /*4ae0*/  FFMA.FTZ R84, R91, R138, R84 ;  /* 0x0000008a5b547223 */ /* 0x010fc80000010054 */
[----:B-----5:R-:W-:-:S04]  /*4af0*/  FFMA.FTZ R84, R90, R139, R84 ;  /* 0x0000008b5a547223 */ /* 0x020fc80000010054 */
        /* <DEDUP_REMOVED lines=8> */
[----:B------:R-:W-:-:S04]  /*4b80*/  FMUL.FTZ R84, R9, R66 ;  /* 0x0000004209547220 */ /* 0x000fc80000410000 */
[----:B------:R-:W-:Y:S01]  /*4b90*/  FFMA.FTZ R143, R60, -R84, R143 ;  /* 0x800000543c8f7223 */ /* 0x000fe2000001008f */
[C---:B------:R-:W-:Y:S01]  /*4ba0*/  IADD3 R84, R65.reuse, 0x1, RZ ;  /* 0x0000000141547810 */ /* 0x040fe20007ffe0ff */
[----:B------:R-:W-:Y:S01]  /*4bb0*/  FMUL.FTZ R91, R118, UR10 ;  /* 0x0000000a765b7c20 */ /* 0x000fe20008410000 */
[----:B------:R-:W-:Y:S02]  /*4bc0*/  IADD3 R86, R65, 0x2, RZ ;  /* 0x0000000241567810 */ /* 0x000fe40007ffe0ff */
[----:B------:R-:W-:Y:S01]  /*4bd0*/  LEA.HI.SX32 R89, R84, R65, 0x1b ;  /* 0x0000004154597211 */ /* 0x000fe200078fdaff */
[C---:B------:R-:W-:Y:S01]  /*4be0*/  FFMA.FTZ R84, R55.reuse, -R117, R151 ;  /* 0x8000007537547223 */ /* 0x040fe20000010097 */
[-C--:B------:R-:W-:Y:S01]  /*4bf0*/  FMUL.FTZ R90, R0, R118.reuse ;  /* 0x00000076005a7220 */ /* 0x080fe20000410000 */
[----:B------:R-:W-:Y:S01]  /*4c00*/  FMUL.FTZ R55, R55, R118 ;  /* 0x0000007637377220 */ /* 0x000fe20000410000 */
[----:B------:R-:W-:Y:S01]  /*4c10*/  LEA.HI.SX32 R87, R86, R65, 0x1b ;  /* 0x0000004156577211 */ /* 0x000fe200078fdaff */
[----:B------:R-:W-:Y:S01]  /*4c20*/  FMUL.FTZ R118, R84, R91 ;  /* 0x0000005b54767220 */ /* 0x000fe20000410000 */
[----:B------:R-:W-:Y:S01]  /*4c30*/  FMUL.FTZ R86, R16, R39 ;  /* 0x0000002710567220 */ /* 0x000fe20000410000 */
[-C--:B------:R-:W-:Y:S01]  /*4c40*/  FMUL.FTZ R84, R84, R90.reuse ;  /* 0x0000005a54547220 */ /* 0x080fe20000410000 */
[----:B------:R-:W-:Y:S01]  /*4c50*/  IADD3 R88, R65, 0x3, RZ ;  /* 0x0000000341587810 */ /* 0x000fe20007ffe0ff */
[C---:B------:R-:W-:Y:S01]  /*4c60*/  FMUL.FTZ R90, R93.reuse, R90 ;  /* 0x0000005a5d5a7220 */ /* 0x040fe20000410000 */
[----:B------:R-:W-:-:S02]  /*4c70*/  FFMA.FTZ R93, R93, R55, R118 ;  /* 0x000000375d5d7223 */ /* 0x000fc40000010076 */
[-C--:B------:R-:W-:Y:S01]  /*4c80*/  LEA.HI.SX32 R85, R88, R65.reuse, 0x1b ;  /* 0x0000004158557211 */ /* 0x080fe200078fdaff */
[----:B------:R-:W-:Y:S01]  /*4c90*/  FMUL.FTZ R88, R67, R86 ;  /* 0x0000005643587220 */ /* 0x000fe20000410000 */
[----:B------:R-:W-:Y:S02]  /*4ca0*/  LEA.HI.SX32 R65, R65, R65, 0x1b ;  /* 0x0000004141417211 */ /* 0x000fe400078fdaff */
[-C--:B------:R-:W-:Y:S01]  /*4cb0*/  LEA R120, R89, R36.reuse, 0x2 ;  /* 0x0000002459787211 */ /* 0x080fe200078e10ff */
[----:B------:R-:W-:Y:S01]  /*4cc0*/  FMUL.FTZ R89, R13, R123 ;  /* 0x0000007b0d597220 */ /* 0x000fe20000410000 */
[----:B------:R-:W-:Y:S01]  /*4cd0*/  LEA R65, R65, R36, 0x2 ;  /* 0x0000002441417211 */ /* 0x000fe200078e10ff */
[----:B------:R-:W-:Y:S01]  /*4ce0*/  FFMA.FTZ R127, R0, R55, R127 ;  /* 0x00000037007f7223 */ /* 0x000fe2000001007f */
[----:B------:R-:W-:Y:S01]  /*4cf0*/  FFMA.FTZ R55, R95, R86, RZ ;  /* 0x000000565f377223 */ /* 0x000fe200000100ff */
[----:B------:R-:W-:-:S03]  /*4d00*/  FMUL.FTZ R86, R14, R61 ;  /* 0x0000003d0e567220 */ /* 0x000fc60000410000 */
[----:B------:R-:W-:-:S04]  /*4d10*/  FFMA.FTZ R82, R96, R83, R55 ;  /* 0x0000005360527223 */ /* 0x000fc80000010037 */
[----:B------:R-:W-:Y:S01]  /*4d20*/  FFMA.FTZ R55, R97, R86, R82 ;  /* 0x0000005661377223 */ /* 0x000fe20000010052 */
[----:B------:R-:W-:Y:S01]  /*4d30*/  LEA R126, R87, R36, 0x2 ;  /* 0x00000024577e7211 */ /* 0x000fe200078e10ff */
[----:B------:R-:W-:Y:S01]  /*4d40*/  FMUL.FTZ R83, R68, R83 ;  /* 0x0000005344537220 */ /* 0x000fe20000410000 */
[-C--:B------:R-:W-:Y:S01]  /*4d50*/  FMUL.FTZ R82, R70, R89.reuse ;  /* 0x0000005946527220 */ /* 0x080fe20000410000 */
[----:B------:R-:W-:Y:S01]  /*4d60*/  FFMA.FTZ R55, R98, R89, R55 ;  /* 0x0000005962377223 */ /* 0x000fe20000010037 */
[----:B------:R-:W-:Y:S01]  /*4d70*/  FMUL.FTZ R87, R69, R86 ;  /* 0x0000005645577220 */ /* 0x000fe20000410000 */
[----:B------:R-:W-:Y:S01]  /*4d80*/  FMUL.FTZ R89, R12, R71 ;  /* 0x000000470c597220 */ /* 0x000fe20000410000 */
[----:B------:R-:W-:Y:S01]  /*4d90*/  LEA R91, R85, R36, 0x2 ;  /* 0x00000024555b7211 */ /* 0x000fe200078e10ff */
[----:B------:R0:W-:Y:S01]  /*4da0*/  STS [R65+0x1090], R88 ;  /* 0x0010905841007388 */ /* 0x0001e20000000800 */
[----:B------:R-:W-:Y:S01]  /*4db0*/  FMUL.FTZ R118, R11, R78 ;  /* 0x0000004e0b767220 */ /* 0x000fe20000410000 */
[----:B------:R-:W-:-:S02]  /*4dc0*/  FFMA.FTZ R86, R100, R89, R55 ;  /* 0x0000005964567223 */ /* 0x000fc40000010037 */
[----:B------:R-:W-:Y:S01]  /*4dd0*/  STS [R120+0x1094], R83 ;  /* 0x0010945378007388 */ /* 0x000fe20000000800 */
[----:B------:R-:W-:-:S03]  /*4de0*/  FMUL.FTZ R85, R10, R94 ;  /* 0x0000005e0a557220 */ /* 0x000fc60000410000 */
[----:B------:R1:W-:Y:S04]  /*4df0*/  STS [R126+0x1098], R87 ;  /* 0x001098577e007388 */ /* 0x0003e80000000800 */
[----:B------:R2:W-:Y:S01]  /*4e00*/  STS [R91+0x109c], R82 ;  /* 0x00109c525b007388 */ /* 0x0005e20000000800 */
[----:B------:R-:W-:Y:S01]  /*4e10*/  FMUL.FTZ R124, R74, R85 ;  /* 0x000000554a7c7220 */ /* 0x000fe20000410000 */
[----:B0-----:R-:W-:Y:S01]  /*4e20*/  FMUL.FTZ R88, R72, R89 ;  /* 0x0000005948587220 */ /* 0x001fe20000410000 */
[-C--:B-1----:R-:W-:Y:S01]  /*4e30*/  FFMA.FTZ R87, R101, R118.reuse, R86 ;  /* 0x0000007665577223 */ /* 0x082fe20000010056 */
[----:B--2---:R-:W0:Y:S01]  /*4e40*/  LDC.64 R82, c[0x0][0x348] ;  /* 0x0000d200ff527b82 */ /* 0x004e220000000a00 */
[----:B------:R-:W-:Y:S01]  /*4e50*/  FMUL.FTZ R122, R73, R118 ;  /* 0x00000076497a7220 */ /* 0x000fe20000410000 */
[----:B------:R-:W-:Y:S01]  /*4e60*/  FMUL.FTZ R89, R9, R99 ;  /* 0x0000006309597220 */ /* 0x000fe20000410000 */
[----:B------:R-:W-:Y:S01]  /*4e70*/  FFMA.FTZ R86, R102, R85, R87 ;  /* 0x0000005566567223 */ /* 0x000fe20000010057 */
[----:B------:R-:W-:Y:S01]  /*4e80*/  FMUL.FTZ R118, R6, R111 ;  /* 0x0000006f06767220 */ /* 0x000fe20000410000 */
[----:B------:R1:W-:Y:S01]  /*4e90*/  STS [R65+0x10a8], R124 ;  /* 0x0010a87c41007388 */ /* 0x0003e20000000800 */
[----:B------:R-:W-:Y:S01]  /*4ea0*/  FMUL.FTZ R85, R115, UR10 ;  /* 0x0000000a73557c20 */ /* 0x000fe20008410000 */
[----:B------:R-:W-:Y:S01]  /*4eb0*/  FMUL.FTZ R120, R8, R106 ;  /* 0x0000006a08787220 */ /* 0x000fe20000410000 */
[----:B------:R-:W-:Y:S01]  /*4ec0*/  FMUL.FTZ R132, R77, R118 ;  /* 0x000000764d847220 */ /* 0x000fe20000410000 */
[----:B------:R-:W-:Y:S01]  /*4ed0*/  FMUL.FTZ R126, R66, R89 ;  /* 0x00000059427e7220 */ /* 0x000fe20000410000 */
[----:B------:R-:W-:Y:S01]  /*4ee0*/  FMUL.FTZ R85, R116, R85 ;  /* 0x0000005574557220 */ /* 0x000fe20000410000 */
[----:B------:R-:W-:Y:S01]  /*4ef0*/  FMUL.FTZ R55, R7, R110 ;  /* 0x0000006e07377220 */ /* 0x000fe20000410000 */
[----:B-1----:R-:W-:Y:S01]  /*4f00*/  FFMA.FTZ R124, R143, R89, R86 ;  /* 0x000000598f7c7223 */ /* 0x002fe20000010056 */
[-C--:B------:R-:W-:Y:S01]  /*4f10*/  FMUL.FTZ R86, R54, R115.reuse ;  /* 0x0000007336567220 */ /* 0x080fe20000410000 */
[----:B------:R-:W-:-:S02]  /*4f20*/  FMUL.FTZ R115, R2, R115 ;  /* 0x0000007302737220 */ /* 0x000fc40000410000 */
[----:B------:R-:W-:Y:S01]  /*4f30*/  FFMA.FTZ R89, R103, R120, R124 ;  /* 0x0000007867597223 */ /* 0x000fe2000001007c */
[----:B------:R1:W-:Y:S01]  /*4f40*/  STS [R65+0x10b8], R132 ;  /* 0x0010b88441007388 */ /* 0x0003e20000000800 */
[----:B------:R-:W-:Y:S01]  /*4f50*/  FFMA.FTZ R85, R92, R86, R85 ;  /* 0x000000565c557223 */ /* 0x000fe20000010055 */
[----:B------:R-:W-:Y:S01]  /*4f60*/  FMUL.FTZ R130, R76, R55 ;  /* 0x000000374c827220 */ /* 0x000fe20000410000 */
[----:B------:R-:W-:Y:S01]  /*4f70*/  FMUL.FTZ R128, R75, R120 ;  /* 0x000000784b807220 */ /* 0x000fe20000410000 */
[----:B-1----:R-:W-:Y:S01]  /*4f80*/  FMUL.FTZ R132, R92, R115 ;  /* 0x000000735c847220 */ /* 0x002fe20000410000 */
[----:B------:R-:W-:Y:S01]  /*4f90*/  FFMA.FTZ R92, R104, R55, R89 ;  /* 0x00000037685c7223 */ /* 0x000fe20000010059 */
[----:B------:R-:W-:Y:S01]  /*4fa0*/  HFMA2.MMA R55, -RZ, RZ, 0, 0 ;  /* 0x00000000ff377435 */ /* 0x000fe200000001ff */
[----:B------:R-:W-:Y:S01]  /*4fb0*/  MOV R54, R37 ;  /* 0x0000002500367202 */ /* 0x000fe20000000f00 */
[----:B0-----:R-:W-:Y:S01]  /*4fc0*/  IMAD R120, R82, UR46, RZ ;  /* 0x0000002e52787c24 */ /* 0x001fe2000f8e02ff */
[----:B------:R-:W-:-:S03]  /*4fd0*/  USHF.R.S32.HI UR46, URZ, 0x1f, UR13 ;  /* 0x0000001f3f2e7899 */ /* 0x000fc6000801140d */
[----:B------:R-:W-:Y:S02]  /*4fe0*/  IMAD R83, R83, UR12, R120 ;  /* 0x0000000c53537c24 */ /* 0x000fe4000f8e0278 */
[----:B------:R-:W-:Y:S01]  /*4ff0*/  IMAD.WIDE.U32 R54, R82, UR12, R54 ;  /* 0x0000000c52367c25 */ /* 0x000fe2000f8e0036 */
[----:B------:R-:W-:-:S04]  /*5000*/  UIMAD UR46, UR46, UR44, URZ ;  /* 0x0000002c2e2e72a4 */ /* 0x000fc8000f8e023f */
[----:B------:R-:W-:Y:S02]  /*5010*/  IADD3 R55, R55, R83, RZ ;  /* 0x0000005337377210 */ /* 0x000fe40007ffe0ff */
[----:B------:R-:W-:Y:S01]  /*5020*/  MOV R83, UR44 ;  /* 0x0000002c00537c02 */ /* 0x000fe20008000f00 */
[----:B------:R-:W-:Y:S01]  /*5030*/  UIMAD UR46, UR13, UR45, UR46 ;  /* 0x0000002d0d2e72a4 */ /* 0x000fe2000f8e022e */
[----:B------:R0:W-:Y:S01]  /*5040*/  STS [R65+0x10a4], R122 ;  /* 0x0010a47a41007388 */ /* 0x0001e20000000800 */
[----:B------:R-:W-:Y:S02]  /*5050*/  FFMA.FTZ R92, R105, R118, R92 ;  /* 0x00000076695c7223 */ /* 0x000fe4000001005c */
[----:B------:R-:W-:-:S04]  /*5060*/  IMAD.WIDE.U32 R82, R83, UR13, R54 ;  /* 0x0000000d53527c25 */ /* 0x000fc8000f8e0036 */
[----:B------:R-:W-:Y:S01]  /*5070*/  FMUL.FTZ R87, R4, R113 ;  /* 0x0000007104577220 */ /* 0x000fe20000410000 */
[----:B0-----:R-:W-:Y:S01]  /*5080*/  FMUL.FTZ R122, R5, R112 ;  /* 0x00000070057a7220 */ /* 0x001fe20000410000 */
[----:B------:R-:W-:Y:S02]  /*5090*/  IADD3 R55, R83, UR46, RZ ;  /* 0x0000002e53377c10 */ /* 0x000fe4000fffe0ff */
[C---:B------:R-:W-:Y:S01]  /*50a0*/  LEA R117, P1, R82.reuse, UR28, 0x2 ;  /* 0x0000001c52757c11 */ /* 0x040fe2000f8210ff */
[----:B------:R-:W-:Y:S01]  /*50b0*/  FFMA.FTZ R89, R107, R122, R92 ;  /* 0x0000007a6b597223 */ /* 0x000fe2000001005c */
[----:B------:R-:W-:Y:S01]  /*50c0*/  MOV R92, UR56 ;  /* 0x00000038005c7c02 */ /* 0x000fe20008000f00 */
[----:B------:R0:W-:Y:S01]  /*50d0*/  STS [R65+0x10b0], R128 ;  /* 0x0010b08041007388 */ /* 0x0001e20000000800 */
[C---:B------:R-:W-:Y:S02]  /*50e0*/  IADD3 R54, P0, R82.reuse, UR47, RZ ;  /* 0x0000002f52367c10 */ /* 0x040fe4000ff1e0ff */
[----:B------:R-:W-:Y:S01]  /*50f0*/  LEA.HI.X R118, R82, UR29, R55, 0x2, P1 ;  /* 0x0000001d52767c11 */ /* 0x000fe200088f1437 */
[----:B------:R1:W-:Y:S01]  /*5100*/  STS [R65+0x10cc], R90 ;  /* 0x0010cc5a41007388 */ /* 0x0003e20000000800 */
[----:B------:R-:W-:Y:S01]  /*5110*/  MOV R120, UR57 ;  /* 0x0000003900787c02 */ /* 0x000fe20008000f00 */
[----:B------:R-:W2:Y:S01]  /*5120*/  LDC.64 R82, c[0x0][0x360] ;  /* 0x0000d800ff527b82 */ /* 0x000ea20000000a00 */
[-C--:B0-----:R-:W-:Y:S01]  /*5130*/  FMUL.FTZ R128, R80, R87.reuse ;  /* 0x0000005750807220 */ /* 0x081fe20000410000 */
[----:B-1----:R-:W-:Y:S01]  /*5140*/  FFMA.FTZ R90, R108, R87, R89 ;  /* 0x000000576c5a7223 */ /* 0x002fe20000010059 */
[----:B------:R-:W-:-:S02]  /*5150*/  IADD3 R87, R92, -UR47, -R37 ;  /* 0x8000002f5c577c10 */ /* 0x000fc4000fffe825 */
[----:B------:R-:W-:Y:S01]  /*5160*/  IADD3.X R55, R55, -0x1, R120, P0, P2 ;  /* 0xffffffff37377810 */ /* 0x000fe200007e4478 */
[----:B------:R0:W-:Y:S01]  /*5170*/  STS [R65+0x10a0], R88 ;  /* 0x0010a05841007388 */ /* 0x0001e20000000800 */
[----:B------:R-:W-:Y:S01]  /*5180*/  ISETP.GE.AND P0, PT, R87, 0x1, PT ;  /* 0x000000015700780c */ /* 0x000fe20003f06270 */
[----:B------:R-:W-:Y:S02]  /*5190*/  FFMA.FTZ R148, R158, R148, R147 ;  /* 0x000000949e947223 */ /* 0x000fe40000010093 */
[----:B------:R1:W-:Y:S01]  /*51a0*/  STS [R65+0x10ac], R126 ;  /* 0x0010ac7e41007388 */ /* 0x0003e20000000800 */
[----:B0-----:R-:W-:-:S03]  /*51b0*/  FMUL.FTZ R88, R3, R114 ;  /* 0x0000007203587220 */ /* 0x001fc60000410000 */
[----:B------:R0:W-:Y:S01]  /*51c0*/  STS [R65+0x10b4], R130 ;  /* 0x0010b48241007388 */ /* 0x0001e20000000800 */
[----:B-1----:R-:W-:Y:S01]  /*51d0*/  FMUL.FTZ R126, R79, R122 ;  /* 0x0000007a4f7e7220 */ /* 0x002fe20000410000 */
[----:B------:R-:W-:Y:S02]  /*51e0*/  FFMA.FTZ R149, R157, R149, R148 ;  /* 0x000000959d957223 */ /* 0x000fe40000010094 */
[----:B------:R-:W-:Y:S01]  /*51f0*/  STS [R65+0x10c0], R128 ;  /* 0x0010c08041007388 */ /* 0x000fe20000000800 */
[----:B0-----:R-:W-:-:S03]  /*5200*/  FMUL.FTZ R130, R81, R88 ;  /* 0x0000005851827220 */ /* 0x001fc60000410000 */
[----:B------:R0:W-:Y:S01]  /*5210*/  STS [R65+0x10bc], R126 ;  /* 0x0010bc7e41007388 */ /* 0x0001e20000000800 */
[----:B------:R-:W-:-:S03]  /*5220*/  FFMA.FTZ R88, R109, R88, R90 ;  /* 0x000000586d587223 */ /* 0x000fc6000001005a */
[----:B------:R-:W-:Y:S01]  /*5230*/  STS [R65+0x10c4], R130 ;  /* 0x0010c48241007388 */ /* 0x000fe20000000800 */
[----:B------:R-:W-:-:S03]  /*5240*/  FMUL.FTZ R89, R64, R114 ;  /* 0x0000007240597220 */ /* 0x000fc60000410000 */
[----:B------:R-:W-:Y:S01]  /*5250*/  STS [R65+0x10c8], R132 ;  /* 0x0010c88441007388 */ /* 0x000fe20000000800 */
[----:B------:R-:W-:Y:S01]  /*5260*/  FFMA.FTZ R150, R34, R150, R149 ;  /* 0x0000009622967223 */ /* 0x000fe20000010095 */
[----:B------:R-:W-:Y:S01]  /*5270*/  FMUL.FTZ R114, R114, UR10 ;  /* 0x0000000a72727c20 */ /* 0x000fe20008410000 */
[----:B------:R-:W-:Y:S01]  /*5280*/  FMUL.FTZ R120, R112, UR10 ;  /* 0x0000000a70787c20 */ /* 0x000fe20008410000 */
[----:B------:R1:W-:Y:S01]  /*5290*/  STL [R1+0x24], R127 ;  /* 0x0000247f01007387 */ /* 0x0003e20000100800 */
        /* <DEDUP_REMOVED lines=9> */
[----:B-1----:R-:W-:Y:S01]  /*5330*/  FMUL.FTZ R127, R78, UR10 ;  /* 0x0000000a4e7f7c20 */ /* 0x002fe20008410000 */
[----:B------:R-:W-:Y:S01]  /*5340*/  FMUL.FTZ R113, R39, UR10 ;  /* 0x0000000a27717c20 */ /* 0x000fe20008410000 */
[----:B------:R-:W-:Y:S06]  /*5350*/  BAR.SYNC.DEFER_BLOCKING 0x0 ;  /* 0x0000000000007b1d */ /* 0x000fec0000010000 */
[----:B--2---:R-:W-:Y:S05]  /*5360*/  @!P0 BRA `(.L_x_2625) ;  /* 0x00000000002c8947 */ /* 0x004fea0003800000 */
[----:B------:R-:W-:Y:S02]  /*5370*/  USHF.R.S32.HI UR10, URZ, 0x1f, UR7 ;  /* 0x0000001f3f0a7899 */ /* 0x000fe40008011407 */
[----:B------:R-:W-:-:S04]  /*5380*/  IMAD.WIDE.U32 R54, R82, UR7, R54 ;  /* 0x0000000752367c25 */ /* 0x000fc8000f8e0036 */
[----:B------:R-:W-:-:S04]  /*5390*/  IMAD R64, R82, UR10, RZ ;  /* 0x0000000a52407c24 */ /* 0x000fc8000f8e02ff */
        /* <DEDUP_REMOVED lines=8> */
.L_x_2625:
[----:B------:R-:W-:Y:S05]  /*5420*/  BSYNC B0 ;  /* 0x0000000000007941 */ /* 0x000fea0003800000 */
.L_x_2624:
[----:B0-----:R-:W2:Y:S01]  /*5430*/  LDL.LU R65, [R1+0x28] ;  /* 0x0000280001417983 */ /* 0x001ea20000300800 */
[----:B------:R-:W-:Y:S01]  /*5440*/  MOV R54, UR26 ;  /* 0x0000001a00367c02 */ /* 0x000fe20008000f00 */
[----:B------:R-:W-:Y:S01]  /*5450*/  USHF.L.U64.HI UR46, UR8, 0x2, UR9 ;  /* 0x00000002082e7899 */ /* 0x000fe20008010209 */
[----:B------:R-:W-:Y:S01]  /*5460*/  MOV R55, UR26 ;  /* 0x0000001a00377c02 */ /* 0x000fe20008000f00 */
[----:B------:R-:W-:Y:S01]  /*5470*/  USHF.L.U32 UR10, UR8, 0x2, URZ ;  /* 0x00000002080a7899 */ /* 0x000fe2000800063f */
[----:B------:R-:W-:Y:S01]  /*5480*/  LEA R54, P0, R54, R117, 0x2 ;  /* 0x0000007536367211 */ /* 0x000fe200078010ff */
[----:B------:R-:W-:Y:S01]  /*5490*/  FMUL.FTZ R151, R33, R151 ;  /* 0x0000009721977220 */ /* 0x000fe20000410000 */
[----:B------:R-:W-:Y:S01]  /*54a0*/  MOV R64, UR57 ;  /* 0x0000003900407c02 */ /* 0x000fe20008000f00 */
[----:B------:R-:W-:Y:S01]  /*54b0*/  FFMA.FTZ R115, R116, R115, R88 ;  /* 0x0000007374737223 */ /* 0x000fe20000010058 */
[----:B------:R-:W-:Y:S01]  /*54c0*/  BSSY B0, `(.L_x_2626) ;  /* 0x0000015000007945 */ /* 0x000fe20003800000 */
[----:B------:R-:W-:Y:S01]  /*54d0*/  FADD.FTZ R150, R150, R151 ;  /* 0x0000009796967221 */ /* 0x000fe20000010000 */
[----:B------:R-:W-:Y:S01]  /*54e0*/  LEA.HI.X R55, R55, R118, R64, 0x2, P0 ;  /* 0x0000007637377211 */ /* 0x000fe200000f1440 */
[C---:B------:R-:W-:Y:S01]  /*54f0*/  IMAD R64, R82.reuse, UR46, RZ ;  /* 0x0000002e52407c24 */ /* 0x040fe2000f8e02ff */
[----:B------:R-:W-:Y:S01]  /*5500*/  ISETP.GE.AND P0, PT, R87, 0x81, PT ;  /* 0x000000815700780c */ /* 0x000fe20003f06270 */
[----:B------:R-:W-:Y:S01]  /*5510*/  FMUL.FTZ R114, R109, R114 ;  /* 0x000000726d727220 */ /* 0x000fe20000410000 */
[----:B------:R-:W-:Y:S01]  /*5520*/  FADD.FTZ R17, R93, R17 ;  /* 0x000000115d117221 */ /* 0x000fe20000010000 */
[----:B------:R-:W-:Y:S01]  /*5530*/  IMAD.WIDE.U32 R54, R82, UR10, R54 ;  /* 0x0000000a52367c25 */ /* 0x000fe2000f8e0036 */
[----:B------:R-:W-:-:S03]  /*5540*/  IADD3 R82, R37, 0x80, RZ ;  /* 0x0000008025527810 */ /* 0x000fc60007ffe0ff */
[----:B------:R-:W-:Y:S01]  /*5550*/  FADD.FTZ R84, R115, R84 ;  /* 0x0000005473547221 */ /* 0x000fe20000010000 */
[----:B------:R-:W-:Y:S01]  /*5560*/  IMAD R83, R83, UR10, R64 ;  /* 0x0000000a53537c24 */ /* 0x000fe2000f8e0240 */
[----:B------:R-:W-:-:S04]  /*5570*/  IADD3 R64, R37, 0x100, RZ ;  /* 0x0000010025407810 */ /* 0x000fc80007ffe0ff */
[----:B------:R-:W-:Y:S01]  /*5580*/  IADD3 R55, R55, R83, RZ ;  /* 0x0000005337377210 */ /* 0x000fe20007ffe0ff */
[----:B--2---:R-:W-:-:S05]  /*5590*/  FFMA.FTZ R65, R2, R86, R65 ;  /* 0x0000005602417223 */ /* 0x004fca0000010041 */
[----:B------:R0:W-:Y:S02]  /*55a0*/  STL [R1+0x28], R65 ;  /* 0x0000284101007387 */ /* 0x0001e40000100800 */
[----:B0-----:R-:W-:Y:S02]  /*55b0*/  LEA.HI.SX32 R65, R82, R37, 0x1b ;  /* 0x0000002552417211 */ /* 0x001fe400078fdaff */
[----:B------:R-:W-:Y:S02]  /*55c0*/  IADD3 R82, R37, 0x180, RZ ;  /* 0x0000018025527810 */ /* 0x000fe40007ffe0ff */
[----:B------:R-:W-:-:S06]  /*55d0*/  LEA R65, R65, R36, 0x2 ;  /* 0x0000002441417211 */ /* 0x000fcc00078e10ff */
[----:B------:R-:W0:Y:S01]  /*55e0*/  LDS R65, [R65+0x1290] ;  /* 0x0012900041417984 */ /* 0x000e220000000800 */
[----:B------:R-:W-:Y:S05]  /*55f0*/  @!P0 BRA `(.L_x_2627) ;  /* 0x0000000000048947 */ /* 0x000fea0003800000 */
[----:B0-----:R1:W-:Y:S02]  /*5600*/  REDG.E.ADD.F32.FTZ.RN.STRONG.GPU desc[UR18][R54.64+-0x1e00], R65 ;  /* 0xffe20041360079a6 */ /* 0x0013e4000c10f392 */
.L_x_2627:
[----:B------:R-:W-:Y:S05]  /*5610*/  BSYNC B0 ;  /* 0x0000000000007941 */ /* 0x000fea0003800000 */
.L_x_2626:
[-C--:B01----:R-:W-:Y:S01]  /*5620*/  LEA.HI.SX32 R65, R64, R37.reuse, 0x1b ;  /* 0x0000002540417211 */ /* 0x083fe200078fdaff */
[----:B------:R-:W-:Y:S01]  /*5630*/  BSSY B0, `(.L_x_2628) ;  /* 0x0000011000007945 */ /* 0x000fe20003800000 */
[----:B------:R-:W-:Y:S02]  /*5640*/  ISETP.GE.AND P6, PT, R87, 0x101, PT ;  /* 0x000001015700780c */ /* 0x000fe40003fc6270 */
[----:B------:R-:W-:Y:S02]  /*5650*/  LEA R65, R65, R36, 0x2 ;  /* 0x0000002441417211 */ /* 0x000fe400078e10ff */
[----:B------:R-:W-:Y:S02]  /*5660*/  IADD3 R86, R37, 0x200, RZ ;  /* 0x0000020025567810 */ /* 0x000fe40007ffe0ff */
[-C--:B------:R-:W-:Y:S02]  /*5670*/  LEA.HI.SX32 R83, R82, R37.reuse, 0x1b ;  /* 0x0000002552537211 */ /* 0x080fe400078fdaff */
[----:B------:R-:W0:Y:S01]  /*5680*/  LDS R65, [R65+0x1490] ;  /* 0x0014900041417984 */ /* 0x000e220000000800 */
        /* <DEDUP_REMOVED lines=9> */
[----:B------:R-:W-:-:S12]  /*5720*/  @!P6 BRA `(.L_x_2629) ;  /* 0x000000000004e947 */ /* 0x000fd80003800000 */
[----:B0-----:R1:W-:Y:S02]  /*5730*/  REDG.E.ADD.F32.FTZ.RN.STRONG.GPU desc[UR18][R54.64+-0x1c00], R65 ;  /* 0xffe40041360079a6 */ /* 0x0013e4000c10f392 */
.L_x_2629:
[----:B------:R-:W-:Y:S05]  /*5740*/  BSYNC B0 ;  /* 0x0000000000007941 */ /* 0x000fea0003800000 */
.L_x_2628:
[----:B01----:R0:W1:Y:S01]  /*5750*/  LDS R65, [R86+0x1690] ;  /* 0x0016900056417984 */ /* 0x0030620000000800 */
[----:B------:R-:W-:Y:S01]  /*5760*/  BSSY B0, `(.L_x_2630) ;  /* 0x0000006000007945 */ /* 0x000fe20003800000 */
[----:B------:R-:W-:Y:S02]  /*5770*/  IADD3 R82, R37, 0x300, RZ ;  /* 0x0000030025527810 */ /* 0x000fe40007ffe0ff */
[----:B------:R-:W-:Y:S02]  /*5780*/  LEA.HI.SX32 R83, R64, R37, 0x1b ;  /* 0x0000002540537211 */ /* 0x000fe400078fdaff */
[----:B------:R-:W-:Y:S01]  /*5790*/  LEA R88, R93, R36, 0x2 ;  /* 0x000000245d587211 */ /* 0x000fe200078e10ff */
[----:B------:R-:W-:Y:S06]  /*57a0*/  @!P0 BRA `(.L_x_2631) ;  /* 0x0000000000048947 */ /* 0x000fec0003800000 */
[----:B-1----:R2:W-:Y:S02]  /*57b0*/  REDG.E.ADD.F32.FTZ.RN.STRONG.GPU desc[UR18][R54.64+-0x1a00], R65 ;  /* 0xffe60041360079a6 */ /* 0x0025e4000c10f392 */
.L_x_2631:
[----:B------:R-:W-:Y:S05]  /*57c0*/  BSYNC B0 ;  /* 0x0000000000007941 */ /* 0x000fea0003800000 */
.L_x_2630:
[----:B-12---:R1:W2:Y:S01]  /*57d0*/  LDS R65, [R88+0x1890] ;  /* 0x0018900058417984 */ /* 0x0062a20000000800 */
[----:B------:R-:W-:Y:S01]  /*57e0*/  BSSY B0, `(.L_x_2632) ;  /* 0x0000006000007945 */ /* 0x000fe20003800000 */
[----:B------:R-:W-:Y:S02]  /*57f0*/  IADD3 R64, R37, 0x380, RZ ;  /* 0x0000038025407810 */ /* 0x000fe40007ffe0ff */
[----:B------:R-:W-:Y:S02]  /*5800*/  LEA.HI.SX32 R93, R82, R37, 0x1b ;  /* 0x00000025525d7211 */ /* 0x000fe400078fdaff */
[----:B0-----:R-:W-:Y:S01]  /*5810*/  LEA R86, R83, R36, 0x2 ;  /* 0x0000002453567211 */ /* 0x001fe200078e10ff */
[----:B------:R-:W-:Y:S06]  /*5820*/  @!P1 BRA `(.L_x_2633) ;  /* 0x0000000000049947 */ /* 0x000fec0003800000 */
[----:B--2---:R0:W-:Y:S02]  /*5830*/  REDG.E.ADD.F32.FTZ.RN.STRONG.GPU desc[UR18][R54.64+-0x1800], R65 ;  /* 0xffe80041360079a6 */ /* 0x0041e4000c10f392 */
.L_x_2633:
[----:B------:R-:W-:Y:S05]  /*5840*/  BSYNC B0 ;  /* 0x0000000000007941 */ /* 0x000fea0003800000 */
.L_x_2632:
[----:B0-2---:R0:W2:Y:S01]  /*5850*/  LDS R65, [R86+0x1a90] ;  /* 0x001a900056417984 */ /* 0x0050a20000000800 */
[----:B------:R-:W-:Y:S01]  /*5860*/  BSSY B0, `(.L_x_2634) ;  /* 0x0000006000007945 */ /* 0x000fe20003800000 */
[----:B------:R-:W-:Y:S02]  /*5870*/  LEA.HI.SX32 R83, R64, R37, 0x1b ;  /* 0x0000002540537211 */ /* 0x000fe400078fdaff */
[----:B------:R-:W-:Y:S02]  /*5880*/  IADD3 R82, R37, 0x400, RZ ;  /* 0x0000040025527810 */ /* 0x000fe40007ffe0ff */
[----:B------:R-:W-:Y:S01]  /*5890*/  LEA R64, R93, R36, 0x2 ;  /* 0x000000245d407211 */ /* 0x000fe200078e10ff */
[----:B------:R-:W-:Y:S06]  /*58a0*/  @!P2 BRA `(.L_x_2635) ;  /* 0x000000000004a947 */ /* 0x000fec0003800000 */
[----:B--2---:R3:W-:Y:S02]  /*58b0*/  REDG.E.ADD.F32.FTZ.RN.STRONG.GPU desc[UR18][R54.64+-0x1600], R65 ;  /* 0xffea0041360079a6 */ /* 0x0047e4000c10f392 */
.L_x_2635:
[----:B------:R-:W-:Y:S05]  /*58c0*/  BSYNC B0 ;  /* 0x0000000000007941 */ /* 0x000fea0003800000 */
.L_x_2634:
[----:B--23--:R2:W3:Y:S01]  /*58d0*/  LDS R65, [R64+0x1c90] ;  /* 0x001c900040417984 */ /* 0x00c4e20000000800 */
[----:B------:R-:W-:Y:S01]  /*58e0*/  BSSY B0, `(.L_x_2636) ;  /* 0x0000005000007945 */ /* 0x000fe20003800000 */
[----:B------:R-:W-:Y:S02]  /*58f0*/  LEA.HI.SX32 R93, R82, R37, 0x1b ;  /* 0x00000025525d7211 */ /* 0x000fe400078fdaff */
[----:B------:R-:W-:Y:S01]  /*5900*/  LEA R83, R83, R36, 0x2 ;  /* 0x0000002453537211 */ /* 0x000fe200078e10ff */
[----:B------:R-:W-:Y:S06]  /*5910*/  @!P3 BRA `(.L_x_2637) ;  /* 0x000000000004b947 */ /* 0x000fec0003800000 */
[----:B---3--:R4:W-:Y:S02]  /*5920*/  REDG.E.ADD.F32.FTZ.RN.STRONG.GPU desc[UR18][R54.64+-0x1400], R65 ;  /* 0xffec0041360079a6 */ /* 0x0089e4000c10f392 */
.L_x_2637:
[----:B------:R-:W-:Y:S05]  /*5930*/  BSYNC B0 ;  /* 0x0000000000007941 */ /* 0x000fea0003800000 */
.L_x_2636:
[----:B---34-:R3:W4:Y:S01]  /*5940*/  LDS R65, [R83+0x1e90] ;  /* 0x001e900053417984 */ /* 0x0187220000000800 */
[----:B------:R-:W-:Y:S01]  /*5950*/  BSSY B0, `(.L_x_2638) ;  /* 0x0000004000007945 */ /* 0x000fe20003800000 */
[----:B------:R-:W-:-:S03]  /*5960*/  LEA R93, R93, R36, 0x2 ;  /* 0x000000245d5d7211 */ /* 0x000fc600078e10ff */
[----:B------:R-:W-:Y:S05]  /*5970*/  @!P4 BRA `(.L_x_2639) ;  /* 0x000000000004c947 */ /* 0x000fea0003800000 */
[----:B----4-:R4:W-:Y:S02]  /*5980*/  REDG.E.ADD.F32.FTZ.RN.STRONG.GPU desc[UR18][R54.64+-0x1200], R65 ;  /* 0xffee0041360079a6 */ /* 0x0109e4000c10f392 */
.L_x_2639:
[----:B------:R-:W-:Y:S05]  /*5990*/  BSYNC B0 ;  /* 0x0000000000007941 */ /* 0x000fea0003800000 */
.L_x_2638:
[----:B----4-:R4:W0:Y:S01]  /*59a0*/  LDS R65, [R93+0x2090] ;  /* 0x002090005d417984 */ /* 0x0108220000000800 */
[----:B------:R-:W-:Y:S01]  /*59b0*/  BSSY B0, `(.L_x_2640) ;  /* 0x0000005000007945 */ /* 0x000fe20003800000 */
[C---:B--2---:R-:W-:Y:S02]  /*59c0*/  IADD3 R64, R37.reuse, 0x480, RZ ;  /* 0x0000048025407810 */ /* 0x044fe40007ffe0ff */
[----:B------:R-:W-:Y:S01]  /*59d0*/  IADD3 R82, R37, 0x500, RZ ;  /* 0x0000050025527810 */ /* 0x000fe20007ffe0ff */
[----:B------:R-:W-:Y:S06]  /*59e0*/  @!P5 BRA `(.L_x_2641) ;  /* 0x000000000004d947 */ /* 0x000fec0003800000 */
[----:B0-----:R2:W-:Y:S02]  /*59f0*/  REDG.E.ADD.F32.FTZ.RN.STRONG.GPU desc[UR18][R54.64+-0x1000], R65 ;  /* 0xfff00041360079a6 */ /* 0x0015e4000c10f392 */
.L_x_2641:
[----:B------:R-:W-:Y:S05]  /*5a00*/  BSYNC B0 ;  /* 0x0000000000007941 */ /* 0x000fea0003800000 */
.L_x_2640:
[-C--:B0-2---:R-:W-:Y:S01]  /*5a10*/  LEA.HI.SX32 R65, R64, R37.reuse, 0x1b ;  /* 0x0000002540417211 */ /* 0x085fe200078fdaff */
[----:B------:R-:W-:Y:S01]  /*5a20*/  BSSY B0, `(.L_x_2642) ;  /* 0x0000011000007945 */ /* 0x000fe20003800000 */
[----:B------:R-:W-:Y:S02]  /*5a30*/  ISETP.GE.AND P6, PT, R87, 0x481, PT ;  /* 0x000004815700780c */ /* 0x000fe40003fc6270 */
[----:B------:R-:W-:Y:S02]  /*5a40*/  LEA R65, R65, R36, 0x2 ;  /* 0x0000002441417211 */ /* 0x000fe400078e10ff */
[----:B------:R-:W-:Y:S02]  /*5a50*/  IADD3 R86, R37, 0x580, RZ ;  /* 0x0000058025567810 */ /* 0x000fe40007ffe0ff */
[-C--:B---3--:R-:W-:Y:S02]  /*5a60*/  LEA.HI.SX32 R83, R82, R37.reuse, 0x1b ;  /* 0x0000002552537211 */ /* 0x088fe400078fdaff */
[----:B------:R-:W0:Y:S01]  /*5a70*/  LDS R65, [R65+0x2290] ;  /* 0x0022900041417984 */ /* 0x000e220000000800 */
        /* <DEDUP_REMOVED lines=11> */
.L_x_2643:
[----:B------:R-:W-:Y:S05]  /*5b30*/  BSYNC B0 ;  /* 0x0000000000007941 */ /* 0x000fea0003800000 */
.L_x_2642:
[----:B0-2---:R0:W2:Y:S01]  /*5b40*/  LDS R65, [R86+0x2490] ;  /* 0x0024900056417984 */ /* 0x0050a20000000800 */
[----:B------:R-:W-:Y:S01]  /*5b50*/  BSSY B0, `(.L_x_2644) ;  /* 0x0000006000007945 */ /* 0x000fe20003800000 */
[----:B------:R-:W-:Y:S02]  /*5b60*/  IADD3 R82, R37, 0x680, RZ ;  /* 0x0000068025527810 */ /* 0x000fe40007ffe0ff */
[----:B------:R-:W-:Y:S02]  /*5b70*/  LEA.HI.SX32 R83, R64, R37, 0x1b ;  /* 0x0000002540537211 */ /* 0x000fe400078fdaff */
[----:B------:R-:W-:Y:S01]  /*5b80*/  LEA R93, R93, R36, 0x2 ;  /* 0x000000245d5d7211 */ /* 0x000fe200078e10ff */
[----:B------:R-:W-:Y:S06]  /*5b90*/  @!P0 BRA `(.L_x_2645) ;  /* 0x0000000000048947 */ /* 0x000fec0003800000 */
[----:B--2---:R3:W-:Y:S02]  /*5ba0*/  REDG.E.ADD.F32.FTZ.RN.STRONG.GPU desc[UR18][R54.64+-0xc00], R65 ;  /* 0xfff40041360079a6 */ /* 0x0047e4000c10f392 */
.L_x_2645:
[----:B------:R-:W-:Y:S05]  /*5bb0*/  BSYNC B0 ;  /* 0x0000000000007941 */ /* 0x000fea0003800000 */
.L_x_2644:
[----:B--23--:R2:W3:Y:S01]  /*5bc0*/  LDS R65, [R93+0x2690] ;  /* 0x002690005d417984 */ /* 0x00c4e20000000800 */
[----:B------:R-:W-:Y:S01]  /*5bd0*/  BSSY B0, `(.L_x_2646) ;  /* 0x0000006000007945 */ /* 0x000fe20003800000 */
[----:B------:R-:W-:Y:S02]  /*5be0*/  IADD3 R64, R37, 0x700, RZ ;  /* 0x0000070025407810 */ /* 0x000fe40007ffe0ff */
[----:B------:R-:W-:Y:S02]  /*5bf0*/  LEA.HI.SX32 R87, R82, R37, 0x1b ;  /* 0x0000002552577211 */ /* 0x000fe400078fdaff */
[----:B0-----:R-:W-:Y:S01]  /*5c00*/  LEA R86, R83, R36, 0x2 ;  /* 0x0000002453567211 */ /* 0x001fe200078e10ff */
[----:B------:R-:W-:Y:S06]  /*5c10*/  @!P1 BRA `(.L_x_2647) ;  /* 0x0000000000049947 */ /* 0x000fec0003800000 */
[----:B---3--:R0:W-:Y:S02]  /*5c20*/  REDG.E.ADD.F32.FTZ.RN.STRONG.GPU desc[UR18][R54.64+-0xa00], R65 ;  /* 0xfff60041360079a6 */ /* 0x0081e4000c10f392 */
.L_x_2647:
[----:B------:R-:W-:Y:S05]  /*5c30*/  BSYNC B0 ;  /* 0x0000000000007941 */ /* 0x000fea0003800000 */
.L_x_2646:
[----:B0--3--:R0:W3:Y:S01]  /*5c40*/  LDS R65, [R86+0x2890] ;  /* 0x0028900056417984 */ /* 0x0090e20000000800 */
[----:B------:R-:W-:Y:S01]  /*5c50*/  BSSY B0, `(.L_x_2648) ;  /* 0x0000006000007945 */ /* 0x000fe20003800000 */
[----:B------:R-:W-:Y:S02]  /*5c60*/  LEA.HI.SX32 R83, R64, R37, 0x1b ;  /* 0x0000002540537211 */ /* 0x000fe400078fdaff */
[----:B------:R-:W-:Y:S02]  /*5c70*/  IADD3 R82, R37, 0x780, RZ ;  /* 0x0000078025527810 */ /* 0x000fe40007ffe0ff */
[----:B------:R-:W-:Y:S01]  /*5c80*/  LEA R64, R87, R36, 0x2 ;  /* 0x0000002457407211 */ /* 0x000fe200078e10ff */
[----:B------:R-:W-:Y:S06]  /*5c90*/  @!P2 BRA `(.L_x_2649) ;  /* 0x000000000004a947 */ /* 0x000fec0003800000 */
[----:B---3--:R4:W-:Y:S02]  /*5ca0*/  REDG.E.ADD.F32.FTZ.RN.STRONG.GPU desc[UR18][R54.64+-0x800], R65 ;  /* 0xfff80041360079a6 */ /* 0x0089e4000c10f392 */
.L_x_2649:
[----:B------:R-:W-:Y:S05]  /*5cb0*/  BSYNC B0 ;  /* 0x0000000000007941 */ /* 0x000fea0003800000 */
.L_x_2648:
[----:B---34-:R3:W4:Y:S01]  /*5cc0*/  LDS R65, [R64+0x2a90] ;  /* 0x002a900040417984 */ /* 0x0187220000000800 */
[----:B------:R-:W-:Y:S01]  /*5cd0*/  BSSY B0, `(.L_x_2650) ;  /* 0x0000005000007945 */ /* 0x000fe20003800000 */
[----:B------:R-:W-:Y:S02]  /*5ce0*/  LEA.HI.SX32 R87, R82, R37, 0x1b ;  /* 0x0000002552577211 */ /* 0x000fe400078fdaff */
[----:B------:R-:W-:Y:S01]  /*5cf0*/  LEA R83, R83, R36, 0x2 ;  /* 0x0000002453537211 */ /* 0x000fe200078e10ff */
[----:B------:R-:W-:Y:S06]  /*5d00*/  @!P3 BRA `(.L_x_2651) ;  /* 0x000000000004b947 */ /* 0x000fec0003800000 */
[----:B----4-:R4:W-:Y:S02]  /*5d10*/  REDG.E.ADD.F32.FTZ.RN.STRONG.GPU desc[UR18][R54.64+-0x600], R65 ;  /* 0xfffa0041360079a6 */ /* 0x0109e4000c10f392 */
.L_x_2651:
[----:B------:R-:W-:Y:S05]  /*5d20*/  BSYNC B0 ;  /* 0x0000000000007941 */ /* 0x000fea0003800000 */
.L_x_2650:
[----:B----4-:R4:W0:Y:S01]  /*5d30*/  LDS R65, [R83+0x2c90] ;  /* 0x002c900053417984 */ /* 0x0108220000000800 */
[----:B------:R-:W-:Y:S01]  /*5d40*/  BSSY B0, `(.L_x_2652) ;  /* 0x0000004000007945 */ /* 0x000fe20003800000 */
[----:B------:R-:W-:-:S03]  /*5d50*/  LEA R87, R87, R36, 0x2 ;  /* 0x0000002457577211 */ /* 0x000fc600078e10ff */
[----:B------:R-:W-:Y:S05]  /*5d60*/  @!P4 BRA `(.L_x_2653) ;  /* 0x000000000004c947 */ /* 0x000fea0003800000 */
[----:B0-----:R0:W-:Y:S02]  /*5d70*/  REDG.E.ADD.F32.FTZ.RN.STRONG.GPU desc[UR18][R54.64+-0x400], R65 ;  /* 0xfffc0041360079a6 */ /* 0x0011e4000c10f392 */
.L_x_2653:
[----:B------:R-:W-:Y:S05]  /*5d80*/  BSYNC B0 ;  /* 0x0000000000007941 */ /* 0x000fea0003800000 */
.L_x_2652:
[----:B0-----:R0:W0:Y:S01]  /*5d90*/  LDS R65, [R87+0x2e90] ;  /* 0x002e900057417984 */ /* 0x0010220000000800 */
[----:B------:R-:W-:Y:S04]  /*5da0*/  BSSY B0, `(.L_x_2654) ;  /* 0x0000003000007945 */ /* 0x000fe80003800000 */
[----:B------:R-:W-:Y:S05]  /*5db0*/  @!P5 BRA `(.L_x_2655) ;  /* 0x000000000004d947 */ /* 0x000fea0003800000 */
[----:B0-----:R0:W-:Y:S02]  /*5dc0*/  REDG.E.ADD.F32.FTZ.RN.STRONG.GPU desc[UR18][R54.64+-0x200], R65 ;  /* 0xfffe0041360079a6 */ /* 0x0011e4000c10f392 */
.L_x_2655:
[----:B------:R-:W-:Y:S05]  /*5dd0*/  BSYNC B0 ;  /* 0x0000000000007941 */ /* 0x000fea0003800000 */
.L_x_2654:
[----:B---3--:R-:W3:Y:S04]  /*5de0*/  LDL.LU R64, [R1+0x2c] ;  /* 0x00002c0001407983 */ /* 0x008ee80000300800 */
[----:B0-----:R-:W5:Y:S04]  /*5df0*/  LDL.LU R87, [R1+0x30] ;  /* 0x0000300001577983 */ /* 0x001f680000300800 */
[----:B------:R-:W2:Y:S04]  /*5e00*/  LDL.LU R54, [R1+0x34] ;  /* 0x0000340001367983 */ /* 0x000ea80000300800 */
[----:B------:R-:W2:Y:S01]  /*5e10*/  LDL.LU R86, [R1+0x38] ;  /* 0x0000380001567983 */ /* 0x000ea20000300800 */
[----:B------:R-:W-:-:S03]  /*5e20*/  FMUL.FTZ R119, R108, R119 ;  /* 0x000000776c777220 */ /* 0x000fc60000410000 */
[----:B----4-:R-:W4:Y:S01]  /*5e30*/  LDL.LU R83, [R1+0x3c] ;  /* 0x00003c0001537983 */ /* 0x010f220000300800 */
[----:B------:R-:W-:Y:S01]  /*5e40*/  FFMA.FTZ R114, R81, R89, R114 ;  /* 0x0000005951727223 */ /* 0x000fe20000010072 */
[----:B------:R-:W-:Y:S01]  /*5e50*/  FFMA.FTZ R119, R80, R53, R119 ;  /* 0x0000003550777223 */ /* 0x000fe20000010077 */
        /* <DEDUP_REMOVED lines=13> */
[----:B------:R-:W1:Y:S01]  /*5f30*/  SHFL.DOWN PT, R55, R84, 0x4, 0x1f ;  /* 0x08801f0054377f89 */ /* 0x000e6200000e0000 */
[----:B------:R-:W-:Y:S01]  /*5f40*/  FMUL.FTZ R112, R63, R112 ;  /* 0x000000703f707220 */ /* 0x000fe20000410000 */
[----:B------:R-:W-:-:S08]  /*5f50*/  FMUL.FTZ R52, R52, R111 ;  /* 0x0000006f34347220 */ /* 0x000fd00000410000 */
[----:B0-----:R-:W-:Y:S01]  /*5f60*/  @!P0 FADD.FTZ R150, R150, R65 ;  /* 0x0000004196968221 */ /* 0x001fe20000010000 */
[----:B-1----:R-:W-:-:S04]  /*5f70*/  @!P0 FADD.FTZ R84, R84, R55 ;  /* 0x0000003754548221 */ /* 0x002fc80000010000 */
[----:B------:R-:W0:Y:S01]  /*5f80*/  SHFL.DOWN PT, R65, R150, 0x8, 0x1f ;  /* 0x09001f0096417f89 */ /* 0x000e2200000e0000 */
[----:B---3--:R-:W-:Y:S01]  /*5f90*/  FFMA.FTZ R64, R3, R89, R64 ;  /* 0x0000005903407223 */ /* 0x008fe20000010040 */
[----:B-----5:R-:W-:-:S04]  /*5fa0*/  FFMA.FTZ R87, R4, R53, R87 ;  /* 0x0000003504577223 */ /* 0x020fc80000010057 */
[----:B------:R1:W-:Y:S01]  /*5fb0*/  STL [R1+0x2c], R64 ;  /* 0x00002c4001007387 */ /* 0x0003e20000100800 */
[----:B------:R-:W-:Y:S01]  /*5fc0*/  ISETP.GT.AND P0, PT, R82, 0x17, PT ;  /* 0x000000175200780c */ /* 0x000fe20003f04270 */
[----:B--2---:R-:W-:Y:S01]  /*5fd0*/  FFMA.FTZ R54, R5, R112, R54 ;  /* 0x0000007005367223 */ /* 0x004fe20000010036 */
[----:B------:R-:W-:Y:S01]  /*5fe0*/  FMUL.FTZ R62, R62, R110 ;  /* 0x0000006e3e3e7220 */ /* 0x000fe20000410000 */
[----:B------:R-:W-:Y:S01]  /*5ff0*/  FMUL.FTZ R120, R107, R120 ;  /* 0x000000786b787220 */ /* 0x000fe20000410000 */
[----:B------:R-:W-:Y:S01]  /*6000*/  FMUL.FTZ R51, R51, R106 ;  /* 0x0000006a33337220 */ /* 0x000fe20000410000 */
[----:B------:R-:W-:Y:S01]  /*6010*/  FFMA.FTZ R86, R6, R52, R86 ;  /* 0x0000003406567223 */ /* 0x000fe20000010056 */
[----:B------:R-:W-:Y:S01]  /*6020*/  FMUL.FTZ R124, R103, R124 ;  /* 0x0000007c677c7220 */ /* 0x000fe20000410000 */
[----:B------:R-:W-:Y:S01]  /*6030*/  FMUL.FTZ R60, R60, R99 ;  /* 0x000000633c3c7220 */ /* 0x000fe20000410000 */
[----:B-1----:R-:W2:Y:S04]  /*6040*/  LDL.LU R64, [R1+0x40] ;  /* 0x0000400001407983 */ /* 0x002ea80000300800 */
[----:B------:R-:W3:Y:S04]  /*6050*/  LDL.LU R81, [R1+0x44] ;  /* 0x0000440001517983 */ /* 0x000ee80000300800 */
[----:B------:R-:W-:Y:S04]  /*6060*/  STL [R1+0x30], R87 ;  /* 0x0000305701007387 */ /* 0x000fe80000100800 */
[----:B------:R-:W5:Y:S01]  /*6070*/  LDL.LU R80, [R1+0x48] ;  /* 0x0000480001507983 */ /* 0x000f620000300800 */
[----:B------:R-:W-:Y:S01]  /*6080*/  FMUL.FTZ R53, R104, R122 ;  /* 0x0000007a68357220 */ /* 0x000fe20000410000 */
[----:B----4-:R-:W-:-:S02]  /*6090*/  FFMA.FTZ R83, R7, R62, R83 ;  /* 0x0000003e07537223 */ /* 0x010fc40000010053 */
[----:B------:R1:W-:Y:S01]  /*60a0*/  STL [R1+0x34], R54 ;  /* 0x0000343601007387 */ /* 0x0003e20000100800 */
[----:B------:R-:W-:Y:S01]  /*60b0*/  FFMA.FTZ R120, R79, R112, R120 ;  /* 0x000000704f787223 */ /* 0x000fe20000010078 */
[----:B------:R-:W-:Y:S01]  /*60c0*/  FFMA.FTZ R75, R75, R51, R124 ;  /* 0x000000334b4b7223 */ /* 0x000fe2000001007c */
[----:B------:R-:W-:Y:S01]  /*60d0*/  FFMA.FTZ R62, R76, R62, R53 ;  /* 0x0000003e4c3e7223 */ /* 0x000fe20000010035 */
[----:B------:R-:W4:Y:S01]  /*60e0*/  LDL.LU R79, [R1+0x4c] ;  /* 0x00004c00014f7983 */ /* 0x000f220000300800 */
[----:B------:R-:W-:-:S03]  /*60f0*/  FMUL.FTZ R78, R59, R78 ;  /* 0x0000004e3b4e7220 */ /* 0x000fc60000410000 */
[----:B------:R-:W5:Y:S01]  /*6100*/  SHFL.DOWN PT, R55, R84, 0x8, 0x1f ;  /* 0x09001f0054377f89 */ /* 0x000f6200000e0000 */
[----:B-1----:R-:W-:-:S03]  /*6110*/  FMUL.FTZ R54, R105, R121 ;  /* 0x0000007969367220 */ /* 0x002fc60000410000 */
[----:B------:R-:W-:Y:S01]  /*6120*/  STL [R1+0x38], R86 ;  /* 0x0000385601007387 */ /* 0x000fe20000100800 */
[----:B------:R-:W-:Y:S01]  /*6130*/  FFMA.FTZ R77, R77, R52, R54 ;  /* 0x000000344d4d7223 */ /* 0x000fe20000010036 */
[----:B0-----:R-:W-:Y:S02]  /*6140*/  @!P0 FADD.FTZ R150, R150, R65 ;  /* 0x0000004196968221 */ /* 0x001fe40000010000 */
[----:B------:R-:W4:Y:S01]  /*6150*/  LDL.LU R52, [R1+0x50] ;  /* 0x0000500001347983 */ /* 0x000f220000300800 */
[----:B------:R-:W-:-:S03]  /*6160*/  FADD.FTZ R23, R62, R23 ;  /* 0x000000173e177221 */ /* 0x000fc60000010000 */
[----:B------:R-:W-:Y:S04]  /*6170*/  STL [R1+0x3c], R83 ;  /* 0x00003c5301007387 */ /* 0x000fe80000100800 */
[----:B------:R-:W4:Y:S01]  /*6180*/  LDL.LU R65, [R1+0x54] ;  /* 0x0000540001417983 */ /* 0x000f220000300800 */
[----:B--2---:R-:W-:Y:S01]  /*6190*/  FFMA.FTZ R64, R8, R51, R64 ;  /* 0x0000003308407223 */ /* 0x004fe20000010040 */
[----:B------:R-:W-:Y:S01]  /*61a0*/  FMUL.FTZ R51, R50, R94 ;  /* 0x0000005e32337220 */ /* 0x000fe20000410000 */
[----:B---3--:R-:W-:-:S03]  /*61b0*/  FFMA.FTZ R81, R9, R60, R81 ;  /* 0x0000003c09517223 */ /* 0x008fc60000010051 */
[----:B------:R0:W-:Y:S01]  /*61c0*/  STL [R1+0x40], R64 ;  /* 0x0000404001007387 */ /* 0x0001e20000100800 */
[----:B-----5:R-:W-:-:S03]  /*61d0*/  FFMA.FTZ R80, R10, R51, R80 ;  /* 0x000000330a507223 */ /* 0x020fc60000010050 */
[----:B0-----:R-:W2:Y:S04]  /*61e0*/  LDL R64, [R1+0x64] ;  /* 0x0000640001407983 */ /* 0x001ea80000100800 */
[----:B------:R-:W3:Y:S04]  /*61f0*/  LDL.LU R62, [R1+0x58] ;  /* 0x00005800013e7983 */ /* 0x000ee80000300800 */
[----:B------:R-:W-:Y:S04]  /*6200*/  STL [R1+0x44], R81 ;  /* 0x0000445101007387 */ /* 0x000fe80000100800 */
[----:B------:R-:W5:Y:S04]  /*6210*/  LDL.LU R59, [R1+0x5c] ;  /* 0x00005c00013b7983 */ /* 0x000f680000300800 */
[----:B------:R-:W-:Y:S04]  /*6220*/  STL [R1+0x48], R80 ;  /* 0x0000485001007387 */ /* 0x000fe80000100800 */
[----:B------:R-:W2:Y:S01]  /*6230*/  LDL.LU R54, [R1+0x60] ;  /* 0x0000600001367983 */ /* 0x000ea20000300800 */
[----:B------:R-:W-:-:S03]  /*6240*/  @!P0 FADD.FTZ R84, R84, R55 ;  /* 0x0000003754548221 */ /* 0x000fc60000010000 */
[----:B------:R-:W0:Y:S04]  /*6250*/  SHFL.DOWN PT, R63, R150, 0x10, 0x1f ;  /* 0x0a001f00963f7f89 */ /* 0x000e2800000e0000 */
[----:B------:R-:W1:Y:S01]  /*6260*/  SHFL.DOWN PT, R55, R84, 0x10, 0x1f ;  /* 0x0a001f0054377f89 */ /* 0x000e6200000e0000 */
[----:B------:R-:W-:Y:S01]  /*6270*/  FMUL.FTZ R49, R49, R71 ;  /* 0x0000004731317220 */ /* 0x000fe20000410000 */
[----:B------:R-:W-:Y:S01]  /*6280*/  FMUL.FTZ R58, R58, R123 ;  /* 0x0000007b3a3a7220 */ /* 0x000fe20000410000 */
[----:B------:R-:W-:Y:S01]  /*6290*/  FMUL.FTZ R48, R48, R61 ;  /* 0x0000003d30307220 */ /* 0x000fe20000410000 */
[----:B----4-:R-:W-:Y:S01]  /*62a0*/  FFMA.FTZ R79, R11, R78, R79 ;  /* 0x0000004e0b4f7223 */ /* 0x010fe2000001004f */
[----:B------:R-:W-:Y:S01]  /*62b0*/  FMUL.FTZ R56, R56, R57 ;  /* 0x0000003938387220 */ /* 0x000fe20000410000 */
[----:B------:R-:W-:Y:S01]  /*62c0*/  FFMA.FTZ R52, R12, R49, R52 ;  /* 0x000000310c347223 */ /* 0x000fe20000010034 */
[----:B------:R-:W-:Y:S01]  /*62d0*/  FMUL.FTZ R38, R38, R39 ;  /* 0x0000002726267220 */ /* 0x000fe20000410000 */
[----:B------:R-:W-:Y:S01]  /*62e0*/  FFMA.FTZ R65, R13, R58, R65 ;  /* 0x0000003a0d417223 */ /* 0x000fe20000010041 */
[----:B------:R-:W-:Y:S01]  /*62f0*/  ISETP.GT.AND P0, PT, R82, 0xf, PT ;  /* 0x0000000f5200780c */ /* 0x000fe20003f04270 */
[----:B------:R-:W-:Y:S01]  /*6300*/  STL [R1+0x4c], R79 ;  /* 0x00004c4f01007387 */ /* 0x000fe20000100800 */
[----:B------:R-:W-:-:S03]  /*6310*/  FMUL.FTZ R50, R101, R127 ;  /* 0x0000007f65327220 */ /* 0x000fc60000410000 */
[----:B------:R4:W-:Y:S04]  /*6320*/  STL [R1+0x50], R52 ;  /* 0x0000503401007387 */ /* 0x0009e80000100800 */
[----:B------:R2:W-:Y:S01]  /*6330*/  STL [R1+0x54], R65 ;  /* 0x0000544101007387 */ /* 0x0005e20000100800 */
[----:B------:R-:W-:Y:S01]  /*6340*/  FMUL.FTZ R53, R102, R126 ;  /* 0x0000007e66357220 */ /* 0x000fe20000410000 */
[----:B------:R-:W-:Y:S01]  /*6350*/  FFMA.FTZ R50, R73, R78, R50 ;  /* 0x0000004e49327223 */ /* 0x000fe20000010032 */
[----:B------:R-:W-:Y:S01]  /*6360*/  ISETP.NE.AND P1, PT, R82, RZ, PT ;  /* 0x000000ff5200720c */ /* 0x000fe20003f25270 */
[----:B0-----:R-:W-:Y:S01]  /*6370*/  @!P0 FADD.FTZ R150, R150, R63 ;  /* 0x0000003f96968221 */ /* 0x001fe20000010000 */
[----:B------:R-:W-:Y:S01]  /*6380*/  ISETP.NE.AND P2, PT, R37, RZ, PT ;  /* 0x000000ff2500720c */ /* 0x000fe20003f45270 */
[----:B------:R-:W-:Y:S01]  /*6390*/  FFMA.FTZ R53, R74, R51, R53 ;  /* 0x000000334a357223 */ /* 0x000fe20000010035 */
[----:B-1----:R-:W-:Y:S01]  /*63a0*/  @!P0 FADD.FTZ R84, R84, R55 ;  /* 0x0000003754548221 */ /* 0x002fe20000010000 */
[----:B------:R-:W-:Y:S01]  /*63b0*/  FADD.FTZ R27, R50, R27 ;  /* 0x0000001b321b7221 */ /* 0x000fe20000010000 */
[----:B------:R-:W-:Y:S01]  /*63c0*/  FMUL.FTZ R51, R100, R128 ;  /* 0x0000008064337220 */ /* 0x000fe20000410000 */
[----:B------:R-:W-:Y:S01]  /*63d0*/  FMUL.FTZ R50, R97, R91 ;  /* 0x0000005b61327220 */ /* 0x000fe20000410000 */
[----:B------:R-:W-:Y:S01]  /*63e0*/  FADD.FTZ R26, R53, R26 ;  /* 0x0000001a351a7221 */ /* 0x000fe20000010000 */
[----:B----4-:R-:W-:Y:S01]  /*63f0*/  MOV R52, R84 ;  /* 0x0000005400347202 */ /* 0x010fe20000000f00 */
[----:B------:R-:W-:Y:S01]  /*6400*/  FFMA.FTZ R51, R72, R49, R51 ;  /* 0x0000003148337223 */ /* 0x000fe20000010033 */
[----:B------:R-:W-:Y:S01]  /*6410*/  MOV R53, R150 ;  /* 0x0000009600357202 */ /* 0x000fe20000000f00 */
[----:B------:R-:W-:Y:S01]  /*6420*/  FFMA.FTZ R69, R69, R48, R50 ;  /* 0x0000003045457223 */ /* 0x000fe20000010032 */
[----:B------:R-:W-:Y:S01]  /*6430*/  FMUL.FTZ R125, R143, R125 ;  /* 0x0000007d8f7d7220 */ /* 0x000fe20000410000 */
[----:B------:R-:W-:Y:S01]  /*6440*/  FMUL.FTZ R49, R98, R90 ;  /* 0x0000005a62317220 */ /* 0x000fe20000410000 */
[----:B------:R-:W-:Y:S01]  /*6450*/  FMUL.FTZ R39, R96, R92 ;  /* 0x0000005c60277220 */ /* 0x000fe20000410000 */
[----:B------:R-:W-:Y:S01]  /*6460*/  BSSY B0, `(.L_x_2656) ;  /* 0x0000031000007945 */ /* 0x000fe20003800000 */
        /* <DEDUP_REMOVED lines=12> */
[----:B---3--:R-:W-:Y:S01]  /*6530*/  FFMA.FTZ R62, R14, R48, R62 ;  /* 0x000000300e3e7223 */ /* 0x008fe2000001003e */
[----:B-----5:R-:W-:-:S04]  /*6540*/  FFMA.FTZ R59, R15, R56, R59 ;  /* 0x000000380f3b7223 */ /* 0x020fc8000001003b */
[----:B------:R0:W-:Y:S01]  /*6550*/  STL [R1+0x58], R62 ;  /* 0x0000583e01007387 */ /* 0x0001e20000100800 */
[----:B--2---:R-:W-:-:S03]  /*6560*/  FFMA.FTZ R54, R16, R38, R54 ;  /* 0x0000002610367223 */ /* 0x004fc60000010036 */
[----:B------:R0:W-:Y:S04]  /*6570*/  STL [R1+0x5c], R59 ;  /* 0x00005c3b01007387 */ /* 0x0001e80000100800 */
[----:B------:R0:W-:Y:S01]  /*6580*/  STL [R1+0x60], R54 ;  /* 0x0000603601007387 */ /* 0x0001e20000100800 */
[----:B------:R-:W-:Y:S01]  /*6590*/  FMUL.FTZ R48, R95, R113 ;  /* 0x000000715f307220 */ /* 0x000fe20000410000 */
[----:B------:R-:W-:Y:S02]  /*65a0*/  FFMA.FTZ R56, R68, R56, R39 ;  /* 0x0000003844387223 */ /* 0x000fe40000010027 */
[----:B------:R0:W-:Y:S01]  /*65b0*/  @!P1 STS.64 [R64+0x3198], R52 ;  /* 0x0031983440009388 */ /* 0x0001e20000000a00 */
[----:B------:R-:W-:Y:S01]  /*65c0*/  FFMA.FTZ R67, R67, R38, R48 ;  /* 0x0000002643437223 */ /* 0x000fe20000010030 */
[----:B------:R-:W-:-:S03]  /*65d0*/  FADD.FTZ R31, R56, R31 ;  /* 0x0000001f381f7221 */ /* 0x000fc60000010000 */
        /* <DEDUP_REMOVED lines=25> */
.L_x_2657:
[----:B------:R-:W-:Y:S05]  /*6770*/  BSYNC B0 ;  /* 0x0000000000007941 */ /* 0x000fea0003800000 */
.L_x_2656:
[----:B------:R-:W-:Y:S02]  /*6780*/  UIADD3 UR7, UR7, 0x1, URZ ;  /* 0x0000000107077890 */ /* 0x000fe4000fffe03f */
[----:B------:R-:W-:Y:S02]  /*6790*/  UIADD3 UR8, UP1, UR8, 0x1, URZ ;  /* 0x0000000108087890 */ /* 0x000fe4000ff3e03f */
[----:B------:R-:W-:Y:S02]  /*67a0*/  UISETP.GE.AND UP0, UPT, UR7, UR55, UPT ;  /* 0x000000370700728c */ /* 0x000fe4000bf06270 */
[----:B------:R-:W-:-:S04]  /*67b0*/  UIADD3.X UR9, URZ, UR9, URZ, UP1, !UPT ;  /* 0x000000093f097290 */ /* 0x000fc80008ffe43f */
[----:B------:R-:W-:-:S13]  /*67c0*/  PLOP3.LUT P0, PT, PT, PT, UP0, 0x80, 0x0 ;  /* 0x000000000000781c */ /* 0x000fda0003f0f008 */
[----:B------:R-:W-:Y:S05]  /*67d0*/  @!P0 BRA `(.L_x_2658) ;  /* 0xffffffc4001c8947 */ /* 0x000fea000383ffff */
.L_x_2614:
[----:B0-----:R-:W2:Y:S01]  /*67e0*/  LDL.LU R62, [R1+0x44] ;  /* 0x00004400013e7983 */ /* 0x001ea20000300800 */
[----:B------:R-:W-:Y:S01]  /*67f0*/  USHF.R.S32.HI UR10, URZ, 0x1f, UR11 ;  /* 0x0000001f3f0a7899 */ /* 0x000fe2000801140b */
[----:B------:R-:W0:Y:S01]  /*6800*/  LDC.64 R44, c[0x0][0x3e0] ;  /* 0x0000f800ff2c7b82 */ /* 0x000e220000000a00 */
[----:B------:R-:W-:Y:S01]  /*6810*/  ULDC.64 UR28, c[0x0][0x390] ;  /* 0x0000e400001c7ab9 */ /* 0x000fe20000000a00 */
[----:B------:R-:W2:Y:S04]  /*6820*/  LDL.LU R61, [R1+0x48] ;  /* 0x00004800013d7983 */ /* 0x000ea80000300800 */
[----:B------:R-:W3:Y:S04]  /*6830*/  LDL.LU R60, [R1+0x4c] ;  /* 0x00004c00013c7983 */ /* 0x000ee80000300800 */
[----:B------:R-:W3:Y:S04]  /*6840*/  LDL.LU R59, [R1+0x50] ;  /* 0x00005000013b7983 */ /* 0x000ee80000300800 */
[----:B------:R-:W4:Y:S04]  /*6850*/  LDL.LU R58, [R1+0x54] ;  /* 0x00005400013a7983 */ /* 0x000f280000300800 */
[----:B-1----:R-:W4:Y:S04]  /*6860*/  LDL.LU R57, [R1+0x58] ;  /* 0x0000580001397983 */ /* 0x002f280000300800 */
        /* <DEDUP_REMOVED lines=12> */
[----:B------:R-:W-:-:S02]  /*6930*/  USHF.R.S32.HI UR27, URZ, 0x1f, UR26 ;  /* 0x0000001f3f1b7899 */ /* 0x000fc4000801141a */
[----:B------:R-:W-:Y:S02]  /*6940*/  UIMAD UR7, UR10, UR28, URZ ;  /* 0x0000001c0a0772a4 */ /* 0x000fe4000f8e023f */
[----:B------:R-:W-:Y:S02]  /*6950*/  UIMAD.WIDE.U32 UR8, UR11, UR28, UR26 ;  /* 0x0000001c0b0872a5 */ /* 0x000fe4000f8e001a */
[----:B------:R-:W-:Y:S02]  /*6960*/  UIMAD UR7, UR11, UR29, UR7 ;  /* 0x0000001d0b0772a4 */ /* 0x000fe4000f8e0207 */
[----:B------:R-:W-:Y:S02]  /*6970*/  USHF.R.S32.HI UR30, URZ, 0x1f, UR12 ;  /* 0x0000001f3f1e7899 */ /* 0x000fe4000801140c */
[----:B------:R-:W-:Y:S02]  /*6980*/  UIADD3 UR7, UR9, UR7, URZ ;  /* 0x0000000709077290 */ /* 0x000fe4000fffe03f */
[----:B------:R-:W-:Y:S01]  /*6990*/  MOV R3, UR9 ;  /* 0x0000000900037c02 */ /* 0x000fe20008000f00 */
[----:B------:R-:W-:Y:S01]  /*69a0*/  ULDC.64 UR28, c[0x0][0x3b0] ;  /* 0x0000ec00001c7ab9 */ /* 0x000fe20000000a00 */
[----:B------:R-:W-:-:S02]  /*69b0*/  MOV R2, UR8 ;  /* 0x0000000800027c02 */ /* 0x000fc40008000f00 */
[----:B------:R-:W-:Y:S02]  /*69c0*/  MOV R3, UR7 ;  /* 0x0000000700037c02 */ /* 0x000fe40008000f00 */
[----:B------:R-:W-:Y:S02]  /*69d0*/  F2FP.F16.F32.PACK_AB R47, R17, R18 ;  /* 0x00000012112f723e */ /* 0x000fe400000000ff */
[----:B------:R-:W-:Y:S01]  /*69e0*/  F2FP.F16.F32.PACK_AB R46, R19, R20 ;  /* 0x00000014132e723e */ /* 0x000fe200000000ff */
[----:B------:R-:W-:Y:S02]  /*69f0*/  UIMAD UR7, UR10, UR28, URZ ;  /* 0x0000001c0a0772a4 */ /* 0x000fe4000f8e023f */
[----:B------:R-:W-:Y:S02]  /*6a00*/  UIMAD.WIDE.U32 UR8, UR11, UR28, UR26 ;  /* 0x0000001c0b0872a5 */ /* 0x000fe4000f8e001a */
[----:B------:R-:W-:-:S04]  /*6a10*/  UIMAD UR7, UR11, UR29, UR7 ;  /* 0x0000001d0b0772a4 */ /* 0x000fc8000f8e0207 */
[----:B------:R-:W-:Y:S02]  /*6a20*/  UIADD3 UR7, UR9, UR7, URZ ;  /* 0x0000000709077290 */ /* 0x000fe4000fffe03f */
[----:B------:R-:W-:Y:S02]  /*6a30*/  UISETP.GT.AND UP0, UPT, UR14, 0x1, UPT ;  /* 0x000000010e00788c */ /* 0x000fe4000bf04270 */
[----:B------:R-:W-:Y:S02]  /*6a40*/  UIADD3 UR51, UP1, UR51, -0x1000, URZ ;  /* 0xfffff00033337890 */ /* 0x000fe4000ff3e03f */
[----:B------:R-:W-:Y:S02]  /*6a50*/  UIADD3 UR15, UP2, UR15, -0x1000, URZ ;  /* 0xfffff0000f0f7890 */ /* 0x000fe4000ff5e03f */
[----:B------:R-:W-:Y:S02]  /*6a60*/  UIADD3 UR17, UP3, UR17, -0x1000, URZ ;  /* 0xfffff00011117890 */ /* 0x000fe4000ff7e03f */
[----:B------:R-:W-:-:S02]  /*6a70*/  UIADD3 UR49, UP4, UR49, -0x1000, URZ ;  /* 0xfffff00031317890 */ /* 0x000fc4000ff9e03f */
[----:B------:R-:W-:Y:S02]  /*6a80*/  UIADD3 UR6, UR6, -0x800, URZ ;  /* 0xfffff80006067890 */ /* 0x000fe4000fffe03f */
[----:B------:R-:W-:Y:S02]  /*6a90*/  UIADD3.X UR52, UR52, -0x1, URZ, UP1, !UPT ;  /* 0xffffffff34347890 */ /* 0x000fe40008ffe43f */
[----:B------:R-:W-:Y:S02]  /*6aa0*/  UIADD3.X UR16, UR16, -0x1, URZ, UP2, !UPT ;  /* 0xffffffff10107890 */ /* 0x000fe400097fe43f */
[----:B------:R-:W-:Y:S02]  /*6ab0*/  UIADD3.X UR48, UR48, -0x1, URZ, UP3, !UPT ;  /* 0xffffffff30307890 */ /* 0x000fe40009ffe43f */
[----:B------:R-:W-:Y:S01]  /*6ac0*/  UIADD3.X UR50, UR50, -0x1, URZ, UP4, !UPT ;  /* 0xffffffff32327890 */ /* 0x000fe2000a7fe43f */
[----:B--2---:R-:W-:Y:S02]  /*6ad0*/  F2FP.F16.F32.PACK_AB R7, R62, R61 ;  /* 0x0000003d3e07723e */ /* 0x004fe400000000ff */
[----:B---3--:R-:W-:-:S02]  /*6ae0*/  F2FP.F16.F32.PACK_AB R6, R60, R59 ;  /* 0x0000003b3c06723e */ /* 0x008fc400000000ff */
[----:B----4-:R-:W-:Y:S02]  /*6af0*/  F2FP.F16.F32.PACK_AB R5, R58, R57 ;  /* 0x000000393a05723e */ /* 0x010fe400000000ff */
[----:B-----5:R-:W-:Y:S01]  /*6b00*/  F2FP.F16.F32.PACK_AB R4, R56, R55 ;  /* 0x000000373804723e */ /* 0x020fe200000000ff */
[----:B------:R-:W-:Y:S01]  /*6b10*/  BAR.SYNC.DEFER_BLOCKING 0x0 ;  /* 0x0000000000007b1d */ /* 0x000fe20000010000 */
[----:B------:R-:W-:Y:S02]  /*6b20*/  F2FP.F16.F32.PACK_AB R11, R54, R53 ;  /* 0x00000035360b723e */ /* 0x000fe400000000ff */
[----:B------:R-:W-:Y:S02]  /*6b30*/  F2FP.F16.F32.PACK_AB R10, R52, R51 ;  /* 0x00000033340a723e */ /* 0x000fe400000000ff */
[----:B------:R-:W-:Y:S02]  /*6b40*/  F2FP.F16.F32.PACK_AB R9, R50, R48 ;  /* 0x000000303209723e */ /* 0x000fe400000000ff */
[----:B------:R-:W-:-:S02]  /*6b50*/  F2FP.F16.F32.PACK_AB R8, R39, R38 ;  /* 0x000000262708723e */ /* 0x000fc400000000ff */
[----:B------:R-:W1:Y:S01]  /*6b60*/  LDC.64 R38, c[0x0][0x388] ;  /* 0x0000e200ff267b82 */ /* 0x000e620000000a00 */
[----:B------:R2:W-:Y:S04]  /*6b70*/  STS.128 [R49], R4 ;  /* 0x0000000431007388 */ /* 0x0005e80000000c00 */
[----:B------:R-:W-:Y:S01]  /*6b80*/  STS.128 [R49+0x10], R8 ;  /* 0x0000100831007388 */ /* 0x000fe20000000c00 */
[----:B------:R-:W-:-:S03]  /*6b90*/  NOP ;  /* 0x0000000000007918 */ /* 0x000fc60000000000 */
[----:B------:R-:W3:Y:S04]  /*6ba0*/  LDS.128 R12, [R35] ;  /* 0x00000000230c7984 */ /* 0x000ee80000000c00 */
[----:B------:R-:W4:Y:S01]  /*6bb0*/  LDS.128 R40, [R35+0x200] ;  /* 0x0002000023287984 */ /* 0x000f220000000c00 */
[----:B------:R-:W-:Y:S01]  /*6bc0*/  SHF.L.U32 R48, R37, 0x1, RZ ;  /* 0x0000000125307819 */ /* 0x000fe200000006ff */
[C---:B-1----:R-:W-:Y:S02]  /*6bd0*/  IMAD R0, R38.reuse, UR30, RZ ;  /* 0x0000001e26007c24 */ /* 0x042fe4000f8e02ff */
[----:B------:R-:W-:-:S04]  /*6be0*/  IMAD.WIDE.U32 R2, R38, UR12, R2 ;  /* 0x0000000c26027c25 */ /* 0x000fc8000f8e0002 */
[----:B--2---:R-:W-:Y:S01]  /*6bf0*/  IMAD R5, R39, UR12, R0 ;  /* 0x0000000c27057c24 */ /* 0x004fe2000f8e0200 */
[----:B------:R-:W-:Y:S02]  /*6c00*/  LOP3.LUT R48, R48, 0xffffffc0, RZ, 0xc0, !PT ;  /* 0xffffffc030307812 */ /* 0x000fe400078ec0ff */
[----:B0-----:R-:W-:Y:S02]  /*6c10*/  LEA R4, P0, R2, R44, 0x1 ;  /* 0x0000002c02047211 */ /* 0x001fe400078008ff */
[----:B------:R-:W-:Y:S02]  /*6c20*/  IADD3 R0, R3, R5, RZ ;  /* 0x0000000503007210 */ /* 0x000fe40007ffe0ff */
[----:B------:R-:W-:Y:S02]  /*6c30*/  LOP3.LUT R48, R48, 0x1f, R37, 0xf8, !PT ;  /* 0x0000001f30307812 */ /* 0x000fe400078ef825 */
[----:B------:R-:W-:-:S03]  /*6c40*/  LEA.HI.X R5, R2, R45, R0, 0x1, P0 ;  /* 0x0000002d02057211 */ /* 0x000fc600000f0c00 */
[----:B------:R-:W-:-:S04]  /*6c50*/  IMAD.WIDE R2, R48, 0x10, R4 ;  /* 0x0000001030027825 */ /* 0x000fc800078e0204 */
[----:B------:R-:W-:Y:S01]  /*6c60*/  FADD.FTZ R0, R16, R32 ;  /* 0x0000002010007221 */ /* 0x000fe20000010000 */
[----:B---3--:R-:W-:Y:S04]  /*6c70*/  STG.E.128 desc[UR18][R2.64+-0x1000], R12 ;  /* 0xfff0000c02007986 */ /* 0x008fe8000c101d12 */
[----:B----4-:R0:W-:Y:S01]  /*6c80*/  STG.E.128 desc[UR18][R2.64+-0xe00], R40 ;  /* 0xfff2002802007986 */ /* 0x0101e2000c101d12 */
[----:B------:R-:W-:Y:S01]  /*6c90*/  FADD.FTZ R5, R0, R31 ;  /* 0x0000001f00057221 */ /* 0x000fe20000010000 */
[----:B------:R-:W-:-:S03]  /*6ca0*/  F2FP.F16.F32.PACK_AB R9, R29, R30 ;  /* 0x0000001e1d09723e */ /* 0x000fc600000000ff */
[----:B------:R-:W-:Y:S01]  /*6cb0*/  FADD.FTZ R0, R5, R30 ;  /* 0x0000001e05007221 */ /* 0x000fe20000010000 */
[----:B------:R-:W-:Y:S03]  /*6cc0*/  BAR.SYNC.DEFER_BLOCKING 0x0 ;  /* 0x0000000000007b1d */ /* 0x000fe60000010000 */
[----:B------:R-:W-:Y:S01]  /*6cd0*/  FADD.FTZ R29, R0, R29 ;  /* 0x0000001d001d7221 */ /* 0x000fe20000010000 */
[----:B------:R-:W-:Y:S02]  /*6ce0*/  F2FP.F16.F32.PACK_AB R10, R27, R28 ;  /* 0x0000001c1b0a723e */ /* 0x000fe400000000ff */
[----:B------:R-:W-:Y:S01]  /*6cf0*/  F2FP.F16.F32.PACK_AB R8, R31, R32 ;  /* 0x000000201f08723e */ /* 0x000fe200000000ff */
[----:B------:R-:W-:Y:S01]  /*6d00*/  FADD.FTZ R28, R29, R28 ;  /* 0x0000001c1d1c7221 */ /* 0x000fe20000010000 */
[----:B------:R-:W-:Y:S01]  /*6d10*/  F2FP.F16.F32.PACK_AB R11, R25, R26 ;  /* 0x0000001a190b723e */ /* 0x000fe200000000ff */
[----:B------:R-:W1:Y:S01]  /*6d20*/  LDC.64 R30, c[0x0][0x3a8] ;  /* 0x0000ea00ff1e7b82 */ /* 0x000e620000000a00 */
[----:B------:R-:W-:-:S02]  /*6d30*/  F2FP.F16.F32.PACK_AB R45, R21, R22 ;  /* 0x00000016152d723e */ /* 0x000fc400000000ff */
[----:B------:R-:W-:Y:S01]  /*6d40*/  F2FP.F16.F32.PACK_AB R44, R23, R24 ;  /* 0x00000018172c723e */ /* 0x000fe200000000ff */
[----:B------:R-:W-:-:S04]  /*6d50*/  FADD.FTZ R27, R28, R27 ;  /* 0x0000001b1c1b7221 */ /* 0x000fc80000010000 */
[----:B------:R-:W-:Y:S01]  /*6d60*/  FADD.FTZ R26, R27, R26 ;  /* 0x0000001a1b1a7221 */ /* 0x000fe20000010000 */
[----:B------:R-:W2:Y:S01]  /*6d70*/  LDC.64 R32, c[0x0][0x3f0] ;  /* 0x0000fc00ff207b82 */ /* 0x000ea20000000a00 */
[----:B------:R3:W-:Y:S04]  /*6d80*/  STS.128 [R49], R8 ;  /* 0x0000000831007388 */ /* 0x0007e80000000c00 */
[----:B------:R-:W-:Y:S01]  /*6d90*/  STS.128 [R49+0x10], R44 ;  /* 0x0000102c31007388 */ /* 0x000fe20000000c00 */
[----:B------:R-:W-:-:S03]  /*6da0*/  NOP ;  /* 0x0000000000007918 */ /* 0x000fc60000000000 */
[----:B------:R-:W4:Y:S01]  /*6db0*/  LDS.128 R4, [R35] ;  /* 0x0000000023047984 */ /* 0x000f220000000c00 */
[----:B------:R-:W-:-:S03]  /*6dc0*/  FADD.FTZ R25, R26, R25 ;  /* 0x000000191a197221 */ /* 0x000fc60000010000 */
[----:B------:R-:W5:Y:S01]  /*6dd0*/  LDS.128 R12, [R35+0x200] ;  /* 0x00020000230c7984 */ /* 0x000f620000000c00 */
[----:B------:R-:W-:-:S04]  /*6de0*/  FADD.FTZ R24, R25, R24 ;  /* 0x0000001819187221 */ /* 0x000fc80000010000 */
[----:B------:R-:W-:Y:S01]  /*6df0*/  FADD.FTZ R23, R24, R23 ;  /* 0x0000001718177221 */ /* 0x000fe20000010000 */
[----:B0-----:R-:W-:Y:S01]  /*6e00*/  MOV R3, UR9 ;  /* 0x0000000900037c02 */ /* 0x001fe20008000f00 */
[----:B-1----:R-:W-:Y:S01]  /*6e10*/  IMAD R0, R30, UR30, RZ ;  /* 0x0000001e1e007c24 */ /* 0x002fe2000f8e02ff */
[----:B------:R-:W-:Y:S01]  /*6e20*/  MOV R2, UR8 ;  /* 0x0000000800027c02 */ /* 0x000fe20008000f00 */
[----:B------:R-:W-:Y:S01]  /*6e30*/  FADD.FTZ R22, R23, R22 ;  /* 0x0000001617167221 */ /* 0x000fe20000010000 */
[----:B------:R-:W-:Y:S01]  /*6e40*/  MOV R3, UR7 ;  /* 0x0000000700037c02 */ /* 0x000fe20008000f00 */
[----:B---3--:R-:W-:Y:S02]  /*6e50*/  IMAD R9, R31, UR12, R0 ;  /* 0x0000000c1f097c24 */ /* 0x008fe4000f8e0200 */
[----:B------:R-:W-:Y:S01]  /*6e60*/  FADD.FTZ R21, R22, R21 ;  /* 0x0000001516157221 */ /* 0x000fe20000010000 */
[----:B------:R-:W-:-:S04]  /*6e70*/  IMAD.WIDE.U32 R2, R30, UR12, R2 ;  /* 0x0000000c1e027c25 */ /* 0x000fc8000f8e0002 */
[----:B------:R-:W-:Y:S01]  /*6e80*/  FADD.FTZ R20, R21, R20 ;  /* 0x0000001415147221 */ /* 0x000fe20000010000 */
[----:B------:R-:W-:-:S03]  /*6e90*/  IADD3 R0, R3, R9, RZ ;  /* 0x0000000903007210 */ /* 0x000fc60007ffe0ff */
[----:B------:R-:W-:Y:S01]  /*6ea0*/  FADD.FTZ R19, R20, R19 ;  /* 0x0000001314137221 */ /* 0x000fe20000010000 */
[----:B--2---:R-:W-:-:S03]  /*6eb0*/  LEA R8, P0, R2, R32, 0x1 ;  /* 0x0000002002087211 */ /* 0x004fc600078008ff */
[----:B------:R-:W-:Y:S01]  /*6ec0*/  FADD.FTZ R18, R19, R18 ;  /* 0x0000001213127221 */ /* 0x000fe20000010000 */
[----:B------:R-:W-:-:S03]  /*6ed0*/  LEA.HI.X R9, R2, R33, R0, 0x1, P0 ;  /* 0x0000002102097211 */ /* 0x000fc600000f0c00 */
[----:B------:R-:W-:Y:S01]  /*6ee0*/  FADD.FTZ R0, R18, R17 ;  /* 0x0000001112007221 */ /* 0x000fe20000010000 */
[----:B------:R-:W-:-:S04]  /*6ef0*/  IMAD.WIDE R2, R48, 0x10, R8 ;  /* 0x0000001030027825 */ /* 0x000fc800078e0208 */
[----:B------:R0:W-:Y:S04]  /*6f00*/  STL [R1+0x6c], R0 ;  /* 0x00006c0001007387 */ /* 0x0001e80000100800 */
[----:B----4-:R0:W-:Y:S04]  /*6f10*/  STG.E.128 desc[UR18][R2.64+-0x1000], R4 ;  /* 0xfff0000402007986 */ /* 0x0101e8000c101d12 */
[----:B-----5:R0:W-:Y:S01]  /*6f20*/  STG.E.128 desc[UR18][R2.64+-0xe00], R12 ;  /* 0xfff2000c02007986 */ /* 0x0201e2000c101d12 */
[----:B------:R-:W-:Y:S01]  /*6f30*/  PLOP3.LUT P0, PT, PT, PT, UP0, 0x80, 0x0 ;  /* 0x000000000000781c */ /* 0x000fe20003f0f008 */
[----:B------:R-:W-:-:S07]  /*6f40*/  UIADD3 UR7, UR14, -0x1, URZ ;  /* 0xffffffff0e077890 */ /* 0x000fce000fffe03f */
[----:B------:R-:W-:-:S05]  /*6f50*/  UMOV UR14, UR7 ;  /* 0x00000007000e7c82 */ /* 0x000fca0008000000 */
[----:B------:R-:W-:Y:S05]  /*6f60*/  @P0 BRA `(.L_x_2659) ;  /* 0xffffff9800b80947 */ /* 0x000fea000383ffff */
.L_x_2612:
        /* <DEDUP_REMOVED lines=41> */
.L_x_2661:
[----:B------:R-:W-:Y:S05]  /*7200*/  BSYNC B0 ;  /* 0x0000000000007941 */ /* 0x000fea0003800000 */
.L_x_2660:
        /* <DEDUP_REMOVED lines=44> */
.L_x_2663:
[----:B------:R-:W2:Y:S02]  /*74d0*/  S2R R11, SR_TID.X ;  /* 0x00000000000b7919 */ /* 0x000ea40000002100 */
.L_x_2664:
[----:B------:R-:W-:Y:S05]  /*74e0*/  BSYNC B0 ;  /* 0x0000000000007941 */ /* 0x000fea0003800000 */
.L_x_2662:
        /* <DEDUP_REMOVED lines=23> */
.L_x_2666:
        /* <DEDUP_REMOVED lines=30> */
.L_x_2665:
[----:B------:R-:W-:Y:S05]  /*7840*/  EXIT ;  /* 0x000000000000794d */ /* 0x000fea0003800000 */
.L_x_2618:
[----:B------:R-:W-:Y:S01]  /*7850*/  HFMA2.MMA R91, -RZ, RZ, 0, 5.9604644775390625e-08 ;  /* 0x00000001ff5b7435 */ /* 0x000fe200000001ff */
[----:B------:R-:W-:Y:S02]  /*7860*/  MOV R165, R162 ;  /* 0x000000a200a57202 */ /* 0x000fe40000000f00 */
[----:B------:R-:W-:Y:S02]  /*7870*/  MOV R90, RZ ;  /* 0x000000ff005a7202 */ /* 0x000fe40000000f00 */
[----:B------:R-:W-:-:S07]  /*7880*/  MOV R154, 0xffffffff ;  /* 0xffffffff009a7802 */ /* 0x000fce0000000f00 */
[----:B-1----:R-:W-:Y:S05]  /*7890*/  WARPSYNC.COLLECTIVE R154, `(.L_x_2667) ;  /* 0x000000009a087348 */ /* 0x002fea0003c00000 */
[----:B------:R0:W2:Y:S02]  /*78a0*/  SHFL.UP P3, R156, R165, R91, R90 ;  /* 0x0400005ba59c7389 */ /* 0x0000a4000006005a */
[----:B012---:R-:W-:Y:S01]  /*78b0*/  ENDCOLLECTIVE ;  /* 0x000000000000791b */ /* 0x007fe20003800000 */
.L_x_2667:
[----:B------:R-:W-:Y:S02]  /*78c0*/  MOV R165, R163 ;  /* 0x000000a300a57202 */ /* 0x000fe40000000f00 */
[----:B------:R-:W-:-:S07]  /*78d0*/  MOV R153, R156 ;  /* 0x0000009c00997202 */ /* 0x000fce0000000f00 */
[----:B------:R-:W-:Y:S05]  /*78e0*/  WARPSYNC.COLLECTIVE R154, `(.L_x_2668) ;  /* 0x000000009a087348 */ /* 0x000fea0003c00000 */
[----:B------:R0:W1:Y:S02]  /*78f0*/  SHFL.UP P3, R156, R165, R91, R90 ;  /* 0x0400005ba59c7389 */ /* 0x000064000006005a */
[----:B01----:R-:W-:Y:S01]  /*7900*/  ENDCOLLECTIVE ;  /* 0x000000000000791b */ /* 0x003fe20003800000 */
.L_x_2668:
        /* <DEDUP_REMOVED lines=10> */
.L_x_2669:
[----:B------:R-:W-:Y:S02]  /*79b0*/  MOV R165, R163 ;  /* 0x000000a300a57202 */ /* 0x000fe40000000f00 */
[----:B------:R-:W-:-:S07]  /*79c0*/  MOV R153, R156 ;  /* 0x0000009c00997202 */ /* 0x000fce0000000f00 */
[----:B------:R-:W-:Y:S05]  /*79d0*/  WARPSYNC.COLLECTIVE R154, `(.L_x_2670) ;  /* 0x000000009a087348 */ /* 0x000fea0003c00000 */
[----:B------:R0:W1:Y:S02]  /*79e0*/  SHFL.UP P3, R156, R165, R91, R90 ;  /* 0x0400005ba59c7389 */ /* 0x000064000006005a */
[----:B01----:R-:W-:Y:S01]  /*79f0*/  ENDCOLLECTIVE ;  /* 0x000000000000791b */ /* 0x003fe20003800000 */
.L_x_2670:
        /* <DEDUP_REMOVED lines=10> */
.L_x_2671:
[----:B------:R-:W-:Y:S02]  /*7aa0*/  MOV R165, R163 ;  /* 0x000000a300a57202 */ /* 0x000fe40000000f00 */
[----:B------:R-:W-:-:S07]  /*7ab0*/  MOV R153, R156 ;  /* 0x0000009c00997202 */ /* 0x000fce0000000f00 */
[----:B------:R-:W-:Y:S05]  /*7ac0*/  WARPSYNC.COLLECTIVE R154, `(.L_x_2672) ;  /* 0x000000009a087348 */ /* 0x000fea0003c00000 */
[----:B------:R0:W1:Y:S02]  /*7ad0*/  SHFL.UP P3, R156, R165, R91, R90 ;  /* 0x0400005ba59c7389 */ /* 0x000064000006005a */
[----:B01----:R-:W-:Y:S01]  /*7ae0*/  ENDCOLLECTIVE ;  /* 0x000000000000791b */ /* 0x003fe20003800000 */
.L_x_2672:
        /* <DEDUP_REMOVED lines=10> */
.L_x_2673:
[----:B------:R-:W-:Y:S02]  /*7b90*/  MOV R165, R163 ;  /* 0x000000a300a57202 */ /* 0x000fe40000000f00 */
[----:B------:R-:W-:-:S07]  /*7ba0*/  MOV R153, R156 ;  /* 0x0000009c00997202 */ /* 0x000fce0000000f00 */
[----:B------:R-:W-:Y:S05]  /*7bb0*/  WARPSYNC.COLLECTIVE R154, `(.L_x_2674) ;  /* 0x000000009a087348 */ /* 0x000fea0003c00000 */
[----:B------:R0:W1:Y:S02]  /*7bc0*/  SHFL.UP P3, R156, R165, R91, R90 ;  /* 0x0400005ba59c7389 */ /* 0x000064000006005a */
[----:B01----:R-:W-:Y:S01]  /*7bd0*/  ENDCOLLECTIVE ;  /* 0x000000000000791b */ /* 0x003fe20003800000 */
.L_x_2674:
        /* <DEDUP_REMOVED lines=10> */
.L_x_2675:
[----:B------:R-:W-:Y:S02]  /*7c80*/  MOV R165, R163 ;  /* 0x000000a300a57202 */ /* 0x000fe40000000f00 */
[----:B------:R-:W-:-:S07]  /*7c90*/  MOV R153, R156 ;  /* 0x0000009c00997202 */ /* 0x000fce0000000f00 */
[----:B------:R-:W-:Y:S05]  /*7ca0*/  WARPSYNC.COLLECTIVE R154, `(.L_x_2676) ;  /* 0x000000009a087348 */ /* 0x000fea0003c00000 */
[----:B------:R0:W1:Y:S02]  /*7cb0*/  SHFL.UP P3, R156, R165, R91, R90 ;  /* 0x0400005ba59c7389 */ /* 0x000064000006005a */
[----:B01----:R-:W-:Y:S01]  /*7cc0*/  ENDCOLLECTIVE ;  /* 0x000000000000791b */ /* 0x003fe20003800000 */
.L_x_2676:
[----:B------:R-:W-:Y:S01]  /*7cd0*/  MOV R90, R156 ;  /* 0x0000009c005a7202 */ /* 0x000fe20000000f00 */
[----:B------:R-:W-:Y:S06]  /*7ce0*/  BRA `(.L_x_2677) ;  /* 0xffffffc000507947 */ /* 0x000fec000383ffff */
.L_x_2619:
[----:B------:R-:W-:Y:S01]  /*7cf0*/  HFMA2.MMA R91, -RZ, RZ, 0, 1.847743988037109375e-06 ;  /* 0x0000001fff5b7435 */ /* 0x000fe200000001ff */
[----:B------:R-:W-:Y:S01]  /*7d00*/  BSSY B0, `(.L_x_2678) ;  /* 0x0000007000007945 */ /* 0x000fe20003800000 */
[----:B------:R-:W-:Y:S02]  /*7d10*/  MOV R153, R162 ;  /* 0x000000a200997202 */ /* 0x000fe40000000f00 */
[----:B------:R-:W-:Y:S02]  /*7d20*/  MOV R90, 0x1f ;  /* 0x0000001f005a7802 */ /* 0x000fe40000000f00 */
[----:B------:R-:W-:-:S07]  /*7d30*/  MOV R154, 0xffffffff ;  /* 0xffffffff009a7802 */ /* 0x000fce0000000f00 */
[----:B-1----:R-:W-:Y:S05]  /*7d40*/  WARPSYNC.COLLECTIVE R154, `(.L_x_2679) ;  /* 0x000000009a087348 */ /* 0x002fea0003c00000 */
[----:B------:R0:W2:Y:S02]  /*7d50*/  SHFL.IDX P3, R156, R153, R91, R90 ;  /* 0x0000005b999c7389 */ /* 0x0000a4000006005a */
[----:B012---:R-:W-:Y:S01]  /*7d60*/  ENDCOLLECTIVE ;  /* 0x000000000000791b */ /* 0x007fe20003800000 */
.L_x_2679:
[----:B------:R-:W-:Y:S05]  /*7d70*/  BSYNC B0 ;  /* 0x0000000000007941 */ /* 0x000fea0003800000 */
.L_x_2678:
[----:B------:R-:W-:Y:S05]  /*7d80*/  BRA `(.L_x_2680) ;  /* 0xffffffc0003c7947 */ /* 0x000fea000383ffff */
.L_x_2620:
        /* <DEDUP_REMOVED lines=8> */
.L_x_2682:
[----:B------:R-:W-:Y:S05]  /*7e10*/  BSYNC B0 ;  /* 0x0000000000007941 */ /* 0x000fea0003800000 */
.L_x_2681:
[----:B------:R-:W-:Y:S05]  /*7e20*/  BRA `(.L_x_2683) ;  /* 0xffffffc0001c7947 */ /* 0x000fea000383ffff */
.L_x_2621:
[----:B------:R-:W-:Y:S01]  /*7e30*/  HFMA2.MMA R91, -RZ, RZ, 0, 5.9604644775390625e-08 ;  /* 0x00000001ff5b7435 */ /* 0x000fe200000001ff */
[----:B------:R-:W-:Y:S01]  /*7e40*/  BSSY B0, `(.L_x_2684) ;  /* 0x0000007000007945 */ /* 0x000fe20003800000 */
[----:B------:R-:W-:Y:S02]  /*7e50*/  MOV R165, R162 ;  /* 0x000000a200a57202 */ /* 0x000fe40000000f00 */
[----:B------:R-:W-:Y:S02]  /*7e60*/  MOV R90, RZ ;  /* 0x000000ff005a7202 */ /* 0x000fe40000000f00 */
[----:B------:R-:W-:-:S07]  /*7e70*/  MOV R154, 0xffffffff ;  /* 0xffffffff009a7802 */ /* 0x000fce0000000f00 */
[----:B-1----:R-:W-:Y:S05]  /*7e80*/  WARPSYNC.COLLECTIVE R154, `(.L_x_2685) ;  /* 0x000000009a087348 */ /* 0x002fea0003c00000 */
[----:B------:R0:W2:Y:S02]  /*7e90*/  SHFL.UP P3, R156, R165, R91, R90 ;  /* 0x0400005ba59c7389 */ /* 0x0000a4000006005a */
[----:B012---:R-:W-:Y:S01]  /*7ea0*/  ENDCOLLECTIVE ;  /* 0x000000000000791b */ /* 0x007fe20003800000 */
.L_x_2685:
[----:B------:R-:W-:Y:S05]  /*7eb0*/  BSYNC B0 ;  /* 0x0000000000007941 */ /* 0x000fea0003800000 */
.L_x_2684:
        /* <DEDUP_REMOVED lines=9> */
.L_x_2686:
[----:B------:R-:W-:Y:S01]  /*7f50*/  HFMA2.MMA R91, -RZ, RZ, 0, 0 ;  /* 0x00000000ff5b7435 */ /* 0x000fe200000001ff */
[----:B------:R-:W-:Y:S02]  /*7f60*/  MOV R90, 0x1f ;  /* 0x0000001f005a7802 */ /* 0x000fe40000000f00 */
[----:B------:R-:W-:-:S08]  /*7f70*/  MOV R163, R156 ;  /* 0x0000009c00a37202 */ /* 0x000fd00000000f00 */
[----:B------:R-:W-:Y:S05]  /*7f80*/  WARPSYNC.COLLECTIVE R154, `(.L_x_2687) ;  /* 0x000000009a087348 */ /* 0x000fea0003c00000 */
[----:B------:R0:W1:Y:S02]  /*7f90*/  SHFL.IDX P3, R156, R153, R91, R90 ;  /* 0x0000005b999c7389 */ /* 0x000064000006005a */
[----:B01----:R-:W-:Y:S01]  /*7fa0*/  ENDCOLLECTIVE ;  /* 0x000000000000791b */ /* 0x003fe20003800000 */
.L_x_2687:
[----:B------:R-:W-:Y:S02]  /*7fb0*/  MOV R153, R83 ;  /* 0x0000005300997202 */ /* 0x000fe40000000f00 */
[----:B------:R-:W-:-:S07]  /*7fc0*/  MOV R82, R156 ;  /* 0x0000009c00527202 */ /* 0x000fce0000000f00 */
[----:B------:R-:W-:Y:S05]  /*7fd0*/  WARPSYNC.COLLECTIVE R154, `(.L_x_2688) ;  /* 0x000000009a087348 */ /* 0x000fea0003c00000 */
[----:B------:R0:W1:Y:S02]  /*7fe0*/  SHFL.IDX P3, R156, R153, R91, R90 ;  /* 0x0000005b999c7389 */ /* 0x000064000006005a */
[----:B01----:R-:W-:Y:S01]  /*7ff0*/  ENDCOLLECTIVE ;  /* 0x000000000000791b */ /* 0x003fe20003800000 */
.L_x_2688:
[----:B------:R-:W-:Y:S01]  /*8000*/  MOV R83, R156 ;  /* 0x0000009c00537202 */ /* 0x000fe20000000f00 */
[----:B------:R-:W-:Y:S06]  /*8010*/  BRA `(.L_x_2689) ;  /* 0xffffffbc00b87947 */ /* 0x000fec000383ffff */
.L_x_2623:
[----:B------:R-:W-:Y:S01]  /*8020*/  HFMA2.MMA R156, -RZ, RZ, 0, 5.9604644775390625e-08 ;  /* 0x00000001ff9c7435 */ /* 0x000fe200000001ff */
[----:B------:R-:W-:Y:S02]  /*8030*/  MOV R163, R155 ;  /* 0x0000009b00a37202 */ /* 0x000fe40000000f00 */
[----:B------:R-:W-:Y:S02]  /*8040*/  MOV R91, 0x1f ;  /* 0x0000001f005b7802 */ /* 0x000fe40000000f00 */
[----:B------:R-:W-:-:S07]  /*8050*/  MOV R154, 0xffffffff ;  /* 0xffffffff009a7802 */ /* 0x000fce0000000f00 */
[----:B------:R-:W-:Y:S05]  /*8060*/  WARPSYNC.COLLECTIVE R154, `(.L_x_2690) ;  /* 0x000000009a087348 */ /* 0x000fea0003c00000 */
[----:B------:R0:W1:Y:S02]  /*8070*/  SHFL.DOWN P6, R153, R163, R156, R91 ;  /* 0x0800009ca3997389 */ /* 0x00006400000c005b */
[----:B01----:R-:W-:Y:S01]  /*8080*/  ENDCOLLECTIVE ;  /* 0x000000000000791b */ /* 0x003fe20003800000 */
.L_x_2690:
[----:B------:R-:W-:Y:S02]  /*8090*/  MOV R163, R162 ;  /* 0x000000a200a37202 */ /* 0x000fe40000000f00 */
[----:B------:R-:W-:-:S07]  /*80a0*/  MOV R90, R153 ;  /* 0x00000099005a7202 */ /* 0x000fce0000000f00 */
[----:B------:R-:W-:Y:S05]  /*80b0*/  WARPSYNC.COLLECTIVE R154, `(.L_x_2691) ;  /* 0x000000009a087348 */ /* 0x000fea0003c00000 */
[----:B------:R0:W1:Y:S02]  /*80c0*/  SHFL.DOWN P6, R153, R163, R156, R91 ;  /* 0x0800009ca3997389 */ /* 0x00006400000c005b */
[----:B01----:R-:W-:Y:S01]  /*80d0*/  ENDCOLLECTIVE ;  /* 0x000000000000791b */ /* 0x003fe20003800000 */
.L_x_2691:
        /* <DEDUP_REMOVED lines=9> */
.L_x_2692:
[----:B------:R-:W-:Y:S02]  /*8170*/  MOV R163, R162 ;  /* 0x000000a200a37202 */ /* 0x000fe40000000f00 */
[----:B------:R-:W-:-:S07]  /*8180*/  MOV R90, R153 ;  /* 0x00000099005a7202 */ /* 0x000fce0000000f00 */
[----:B------:R-:W-:Y:S05]  /*8190*/  WARPSYNC.COLLECTIVE R154, `(.L_x_2693) ;  /* 0x000000009a087348 */ /* 0x000fea0003c00000 */
[----:B------:R0:W1:Y:S02]  /*81a0*/  SHFL.DOWN P6, R153, R163, R156, R91 ;  /* 0x0800009ca3997389 */ /* 0x00006400000c005b */
[----:B01----:R-:W-:Y:S01]  /*81b0*/  ENDCOLLECTIVE ;  /* 0x000000000000791b */ /* 0x003fe20003800000 */
.L_x_2693:
        /* <DEDUP_REMOVED lines=9> */
.L_x_2694:
[----:B------:R-:W-:Y:S02]  /*8250*/  MOV R163, R162 ;  /* 0x000000a200a37202 */ /* 0x000fe40000000f00 */
[----:B------:R-:W-:-:S07]  /*8260*/  MOV R90, R153 ;  /* 0x00000099005a7202 */ /* 0x000fce0000000f00 */
[----:B------:R-:W-:Y:S05]  /*8270*/  WARPSYNC.COLLECTIVE R154, `(.L_x_2695) ;  /* 0x000000009a087348 */ /* 0x000fea0003c00000 */
[----:B------:R0:W1:Y:S02]  /*8280*/  SHFL.DOWN P6, R153, R163, R156, R91 ;  /* 0x0800009ca3997389 */ /* 0x00006400000c005b */
[----:B01----:R-:W-:Y:S01]  /*8290*/  ENDCOLLECTIVE ;  /* 0x000000000000791b */ /* 0x003fe20003800000 */
.L_x_2695:
        /* <DEDUP_REMOVED lines=9> */
.L_x_2696:
[----:B------:R-:W-:Y:S02]  /*8330*/  MOV R163, R162 ;  /* 0x000000a200a37202 */ /* 0x000fe40000000f00 */
[----:B------:R-:W-:-:S07]  /*8340*/  MOV R90, R153 ;  /* 0x00000099005a7202 */ /* 0x000fce0000000f00 */
[----:B------:R-:W-:Y:S05]  /*8350*/  WARPSYNC.COLLECTIVE R154, `(.L_x_2697) ;  /* 0x000000009a087348 */ /* 0x000fea0003c00000 */
[----:B------:R0:W1:Y:S02]  /*8360*/  SHFL.DOWN P6, R153, R163, R156, R91 ;  /* 0x0800009ca3997389 */ /* 0x00006400000c005b */
[----:B01----:R-:W-:Y:S01]  /*8370*/  ENDCOLLECTIVE ;  /* 0x000000000000791b */ /* 0x003fe20003800000 */
.L_x_2697:
        /* <DEDUP_REMOVED lines=9> */
.L_x_2698:
[----:B------:R-:W-:Y:S02]  /*8410*/  MOV R163, R162 ;  /* 0x000000a200a37202 */ /* 0x000fe40000000f00 */
[----:B------:R-:W-:-:S07]  /*8420*/  MOV R90, R153 ;  /* 0x00000099005a7202 */ /* 0x000fce0000000f00 */
[----:B------:R-:W-:Y:S05]  /*8430*/  WARPSYNC.COLLECTIVE R154, `(.L_x_2699) ;  /* 0x000000009a087348 */ /* 0x000fea0003c00000 */
[----:B------:R0:W1:Y:S02]  /*8440*/  SHFL.DOWN P6, R153, R163, R156, R91 ;  /* 0x0800009ca3997389 */ /* 0x00006400000c005b */
[----:B01----:R-:W-:Y:S01]  /*8450*/  ENDCOLLECTIVE ;  /* 0x000000000000791b */ /* 0x003fe20003800000 */
.L_x_2699:
        /* <DEDUP_REMOVED lines=10> */
.L_x_2700:
[----:B------:R-:W-:Y:S02]  /*8500*/  MOV R153, R162 ;  /* 0x000000a200997202 */ /* 0x000fe40000000f00 */
[----:B------:R-:W-:-:S07]  /*8510*/  MOV R164, R156 ;  /* 0x0000009c00a47202 */ /* 0x000fce0000000f00 */
[----:B------:R-:W-:Y:S05]  /*8520*/  WARPSYNC.COLLECTIVE R154, `(.L_x_2701) ;  /* 0x000000009a087348 */ /* 0x000fea0003c00000 */
[----:B------:R0:W1:Y:S02]  /*8530*/  SHFL.IDX P3, R156, R153, R91, R90 ;  /* 0x0000005b999c7389 */ /* 0x000064000006005a */
[----:B01----:R-:W-:Y:S01]  /*8540*/  ENDCOLLECTIVE ;  /* 0x000000000000791b */ /* 0x003fe20003800000 */
.L_x_2701:
[----:B------:R-:W-:Y:S02]  /*8550*/  MOV R91, 0x1f ;  /* 0x0000001f005b7802 */ /* 0x000fe40000000f00 */
[----:B------:R-:W-:Y:S01]  /*8560*/  MOV R165, R156 ;  /* 0x0000009c00a57202 */ /* 0x000fe20000000f00 */
[----:B------:R-:W-:-:S11]  /*8570*/  HFMA2.MMA R156, -RZ, RZ, 0, 5.9604644775390625e-08 ;  /* 0x00000001ff9c7435 */ /* 0x000fd600000001ff */
[----:B------:R-:W-:Y:S05]  /*8580*/  WARPSYNC.COLLECTIVE R154, `(.L_x_2702) ;  /* 0x000000009a087348 */ /* 0x000fea0003c00000 */
[----:B------:R0:W1:Y:S02]  /*8590*/  SHFL.DOWN P6, R153, R163, R156, R91 ;  /* 0x0800009ca3997389 */ /* 0x00006400000c005b */
[----:B01----:R-:W-:Y:S01]  /*85a0*/  ENDCOLLECTIVE ;  /* 0x000000000000791b */ /* 0x003fe20003800000 */
.L_x_2702:
[----:B------:R-:W-:Y:S02]  /*85b0*/  MOV R163, R162 ;  /* 0x000000a200a37202 */ /* 0x000fe40000000f00 */
[----:B------:R-:W-:-:S07]  /*85c0*/  MOV R155, R153 ;  /* 0x00000099009b7202 */ /* 0x000fce0000000f00 */
[----:B------:R-:W-:Y:S05]  /*85d0*/  WARPSYNC.COLLECTIVE R154, `(.L_x_2703) ;  /* 0x000000009a087348 */ /* 0x000fea0003c00000 */
[----:B------:R0:W1:Y:S02]  /*85e0*/  SHFL.DOWN P6, R153, R163, R156, R91 ;  /* 0x0800009ca3997389 */ /* 0x00006400000c005b */
[----:B01----:R-:W-:Y:S01]  /*85f0*/  ENDCOLLECTIVE ;  /* 0x000000000000791b */ /* 0x003fe20003800000 */
.L_x_2703:
[----:B------:R-:W-:Y:S01]  /*8600*/  HFMA2.MMA R91, -RZ, RZ, 0, 0 ;  /* 0x00000000ff5b7435 */ /* 0x000fe200000001ff */
[----:B------:R-:W-:Y:S02]  /*8610*/  MOV R162, R153 ;  /* 0x0000009900a27202 */ /* 0x000fe40000000f00 */
[----:B------:R-:W-:-:S08]  /*8620*/  MOV R153, R82 ;  /* 0x0000005200997202 */ /* 0x000fd00000000f00 */
[----:B------:R-:W-:Y:S05]  /*8630*/  WARPSYNC.COLLECTIVE R154, `(.L_x_2704) ;  /* 0x000000009a087348 */ /* 0x000fea0003c00000 */
[----:B------:R0:W1:Y:S02]  /*8640*/  SHFL.IDX P3, R156, R153, R91, R90 ;  /* 0x0000005b999c7389 */ /* 0x000064000006005a */
[----:B01----:R-:W-:Y:S01]  /*8650*/  ENDCOLLECTIVE ;  /* 0x000000000000791b */ /* 0x003fe20003800000 */
.L_x_2704:
[----:B------:R-:W-:Y:S02]  /*8660*/  MOV R153, R83 ;  /* 0x0000005300997202 */ /* 0x000fe40000000f00 */
[----:B------:R-:W-:-:S07]  /*8670*/  MOV R163, R156 ;  /* 0x0000009c00a37202 */ /* 0x000fce0000000f00 */
[----:B------:R-:W-:Y:S05]  /*8680*/  WARPSYNC.COLLECTIVE R154, `(.L_x_2705) ;  /* 0x000000009a087348 */ /* 0x000fea0003c00000 */
[----:B------:R0:W1:Y:S02]  /*8690*/  SHFL.IDX P3, R156, R153, R91, R90 ;  /* 0x0000005b999c7389 */ /* 0x000064000006005a */
[----:B01----:R-:W-:Y:S01]  /*86a0*/  ENDCOLLECTIVE ;  /* 0x000000000000791b */ /* 0x003fe20003800000 */
.L_x_2705:
[----:B------:R-:W-:Y:S01]  /*86b0*/  MOV R91, R156 ;  /* 0x0000009c005b7202 */ /* 0x000fe20000000f00 */
[----:B------:R-:W-:Y:S06]  /*86c0*/  BRA `(.L_x_2706) ;  /* 0xffffffbc00e07947 */ /* 0x000fec000383ffff */
.L_x_2707:
        /* <DEDUP_REMOVED lines=11> */
.L_x_10937:


//--------------------- .text._Z25selective_scan_bwd_kernelI32Selective_Scan_bwd_kernel_traitsILi128ELi16ELb1ELb1ELb0ELb1ELb0EN3c104HalfEfEEv12SSMParamsBwd --------------------------
	.section	.text._Z25selective_scan_bwd_kernelI32Selective_Scan_bwd_kernel_traitsILi128ELi16ELb1ELb1ELb0ELb1ELb0EN3c104HalfEfEEv12SSMParamsBwd,"ax",@progbits
	.align	128
        .global         _Z25selective_scan_bwd_kernelI32Selective_Scan_bwd_kernel_traitsILi128ELi16ELb1ELb1ELb0ELb1ELb0EN3c104HalfEfEEv12SSMParamsBwd
        .type           _Z25selective_scan_bwd_kernelI32Selective_Scan_bwd_kernel_traitsILi128ELi16ELb1ELb1ELb0ELb1ELb0EN3c104HalfEfEEv12SSMParamsBwd,@function
        .size           _Z25selective_scan_bwd_kernelI32Selective_Scan_bwd_kernel_traitsILi128ELi16ELb1ELb1ELb0ELb1ELb0EN3c104HalfEfEEv12SSMParamsBwd,(.L_x_10938 - _Z25selective_scan_bwd_kernelI32Selective_Scan_bwd_kernel_traitsILi128ELi16ELb1ELb1ELb0ELb1ELb0EN3c104HalfEfEEv12SSMParamsBwd)
        .other          _Z25selective_scan_bwd_kernelI32Selective_Scan_bwd_kernel_traitsILi128ELi16ELb1ELb1ELb0ELb1ELb0EN3c104HalfEfEEv12SSMParamsBwd,@"STO_CUDA_ENTRY STV_DEFAULT"
_Z25selective_scan_bwd_kernelI32Selective_Scan_bwd_kernel_traitsILi128ELi16ELb1ELb1ELb0ELb1ELb0EN3c104HalfEfEEv12SSMParamsBwd:
.text._Z25selective_scan_bwd_kernelI32Selective_Scan_bwd_kernel_traitsILi128ELi16ELb1ELb1ELb0ELb1ELb0EN3c104HalfEfEEv12SSMParamsBwd:
        /* <DEDUP_REMOVED lines=96> */
[----:B------:R-:W-:Y:S02]  /*0600*/  UIMAD UR31, UR10, UR19, UR31 ;  /* 0x000000130a1f72a4 */ /* 0x000fe4000f8e021f */
[----:B------:R-:W-:Y:S01]  /*0610*/  UIMAD.WIDE.U32 UR16, UR10, UR16, UR14 ;  /* 0x000000100a1072a5 */ /* 0x000fe2000f8e000e */
[----:B------:R-:W-:Y:S01]  /*0620*/  ULDC UR19, c[0x0][0x224] ;  /* 0x0000890000137ab9 */ /* 0x000fe20000000800 */
[----:B------:R-:W-:-:S02]  /*0630*/  ULOP3.LUT UR14, UR10, UR30, URZ, 0x3c, !UPT ;  /* 0x0000001e0a0e7292 */ /* 0x000fc4000f8e3c3f */
[----:B------:R-:W-:-:S03]  /*0640*/  ULEA UR22, UR19, 0xfffff800, 0xb ;  /* 0xfffff80013167891 */ /* 0x000fc6000f8e583f */
[----:B------:R-:W-:Y:S02]  /*0650*/  @!UP4 UIADD3 UR12, UR12, -UR33, URZ ;  /* 0x800000210c0cc290 */ /* 0x000fe4000fffe03f */
[----:B------:R-:W-:Y:S02]  /*0660*/  @!UP4 UIADD3 UR29, UR29, 0x1, URZ ;  /* 0x000000011d1dc890 */ /* 0x000fe4000fffe03f */
[----:B------:R-:W-:Y:S02]  /*0670*/  UISETP.GE.U32.AND UP3, UPT, UR12, UR33, UPT ;  /* 0x000000210c00728c */ /* 0x000fe4000bf66070 */
[----:B------:R-:W-:Y:S02]  /*0680*/  UIMAD.WIDE.U32 UR8, UR10, UR18, UR8 ;  /* 0x000000120a0872a5 */ /* 0x000fe4000f8e0008 */
[----:B------:R-:W-:Y:S02]  /*0690*/  UISETP.GE.AND UP2, UPT, UR14, URZ, UPT ;  /* 0x0000003f0e00728c */ /* 0x000fe4000bf46270 */
[----:B------:R-:W-:-:S02]  /*06a0*/  USHF.R.S32.HI UR18, URZ, 0x1f, UR22 ;  /* 0x0000001f3f127899 */ /* 0x000fc40008011416 */
[----:B------:R-:W-:Y:S01]  /*06b0*/  UIADD3 UR15, UP5, UR22, UR4, URZ ;  /* 0x00000004160f7290 */ /* 0x000fe2000ffbe03f */
[----:B------:R-:W-:Y:S02]  /*06c0*/  ULDC.64 UR34, c[0x0][0x2f0] ;  /* 0x0000bc0000227ab9 */ /* 0x000fe40000000a00 */
[----:B------:R-:W-:Y:S02]  /*06d0*/  @UP3 UIADD3 UR29, UR29, 0x1, URZ ;  /* 0x000000011d1d3890 */ /* 0x000fe4000fffe03f */
[----:B------:R-:W-:Y:S02]  /*06e0*/  UIADD3 UR4, UP3, UR22, UR16, URZ ;  /* 0x0000001016047290 */ /* 0x000fe4000ff7e03f */
[----:B------:R-:W-:Y:S02]  /*06f0*/  UIADD3.X UR5, UR18, UR5, UR32, UP5, !UPT ;  /* 0x0000000512057290 */ /* 0x000fe4000affe420 */
[----:B------:R-:W-:Y:S01]  /*0700*/  UIADD3.X UR17, UR18, UR17, UR28, UP3, !UPT ;  /* 0x0000001112117290 */ /* 0x000fe20009ffe41c */
[----:B------:R-:W-:Y:S01]  /*0710*/  ULDC.64 UR32, c[0x0][0x2f8] ;  /* 0x0000be0000207ab9 */ /* 0x000fe20000000a00 */
[----:B------:R-:W-:Y:S01]  /*0720*/  UMOV UR12, UR29 ;  /* 0x0000001d000c7c82 */ /* 0x000fe20008000000 */
[----:B------:R-:W-:-:S02]  /*0730*/  ULEA UR16, UP3, UR4, UR32, 0x1 ;  /* 0x0000002004107291 */ /* 0x000fc4000f86083f */
[----:B------:R-:W-:Y:S02]  /*0740*/  ULEA UR14, UP4, UR15, UR34, 0x1 ;  /* 0x000000220f0e7291 */ /* 0x000fe4000f88083f */
[----:B------:R-:W-:Y:S02]  /*0750*/  @!UP2 UIADD3 UR12, -UR12, URZ, URZ ;  /* 0x0000003f0c0ca290 */ /* 0x000fe4000fffe13f */
[----:B------:R-:W-:Y:S02]  /*0760*/  ULEA.HI.X UR17, UR4, UR33, UR17, 0x1, UP3 ;  /* 0x0000002104117291 */ /* 0x000fe400098f0c11 */
[----:B------:R-:W-:Y:S02]  /*0770*/  @!UP1 ULOP3.LUT UR12, URZ, UR30, URZ, 0x33, !UPT ;  /* 0x0000001e3f0c9292 */ /* 0x000fe4000f8e333f */
[----:B------:R-:W-:Y:S02]  /*0780*/  UIADD3 UR4, UP2, UR22, UR8, URZ ;  /* 0x0000000816047290 */ /* 0x000fe4000ff5e03f */
[----:B------:R-:W-:-:S02]  /*0790*/  ULEA.HI.X UR15, UR15, UR35, UR5, 0x1, UP4 ;  /* 0x000000230f0f7291 */ /* 0x000fc4000a0f0c05 */
[----:B------:R-:W-:Y:S01]  /*07a0*/  USHF.R.S32.HI UR5, URZ, 0x1f, UR12 ;  /* 0x0000001f3f057899 */ /* 0x000fe2000801140c */
[----:B------:R-:W-:Y:S01]  /*07b0*/  ULDC.64 UR28, c[0x0][0x3b8] ;  /* 0x0000ee00001c7ab9 */ /* 0x000fe20000000a00 */
[----:B------:R-:W-:Y:S02]  /*07c0*/  UIADD3.X UR9, UR18, UR9, UR31, UP2, !UPT ;  /* 0x0000000912097290 */ /* 0x000fe400097fe41f */
[----:B------:R-:W-:Y:S01]  /*07d0*/  ULEA UR8, UP1, UR4, UR28, 0x1 ;  /* 0x0000001c04087291 */ /* 0x000fe2000f82083f */
[----:B------:R-:W-:Y:S01]  /*07e0*/  ULDC.64 UR30, c[0x0][0x258] ;  /* 0x00009600001e7ab9 */ /* 0x000fe20000000a00 */
[----:B------:R-:W-:Y:S02]  /*07f0*/  @UP0 UIMAD UR13, UR13, UR19, URZ ;  /* 0x000000130d0d02a4 */ /* 0x000fe4000f8e023f */
[----:B------:R-:W-:Y:S02]  /*0800*/  UIMAD UR5, UR5, UR30, URZ ;  /* 0x0000001e050572a4 */ /* 0x000fe4000f8e023f */
[----:B------:R-:W-:-:S02]  /*0810*/  ULEA.HI.X UR9, UR4, UR29, UR9, 0x1, UP1 ;  /* 0x0000001d04097291 */ /* 0x000fc400088f0c09 */
        /* <DEDUP_REMOVED lines=37> */
.L_x_2786:
[----:B------:R-:W-:Y:S01]  /*0a70*/  BAR.SYNC.DEFER_BLOCKING 0x0 ;  /* 0x0000000000007b1d */ /* 0x000fe20000010000 */
[----:B--2---:R-:W-:-:S04]  /*0a80*/  SHF.L.U32 R0, R57, 0x1, RZ ;  /* 0x0000000139007819 */ /* 0x004fc800000006ff */
[----:B------:R-:W-:Y:S02]  /*0a90*/  LOP3.LUT R0, R0, 0xffffffc0, RZ, 0xc0, !PT ;  /* 0xffffffc000007812 */ /* 0x000fe400078ec0ff */
[----:B------:R-:W-:Y:S01]  /*0aa0*/  MOV R2, UR14 ;  /* 0x0000000e00027c02 */ /* 0x000fe20008000f00 */
[----:B------:R-:W2:Y:S01]  /*0ab0*/  LDL.LU R28, [R1+0x60] ;  /* 0x00006000011c7983 */ /* 0x000ea20000300800 */
[----:B------:R-:W-:Y:S02]  /*0ac0*/  MOV R3, UR15 ;  /* 0x0000000f00037c02 */ /* 0x000fe40008000f00 */
[----:B------:R-:W-:Y:S01]  /*0ad0*/  LOP3.LUT R6, R0, 0x1f, R57, 0xf8, !PT ;  /* 0x0000001f00067812 */ /* 0x000fe200078ef839 */
[----:B------:R-:W0:Y:S04]  /*0ae0*/  S2R R8, SR_LANEID ;  /* 0x0000000000087919 */ /* 0x000e280000000000 */
[----:B------:R-:W-:-:S05]  /*0af0*/  IMAD.WIDE R2, R6, 0x10, R2 ;  /* 0x0000001006027825 */ /* 0x000fca00078e0202 */
[----:B------:R-:W3:Y:S04]  /*0b00*/  LDG.E.128 R12, desc[UR20][R2.64] ;  /* 0x00000014020c7981 */ /* 0x000ee8000c1e1d00 */
[----:B------:R-:W4:Y:S01]  /*0b10*/  LDG.E.128 R16, desc[UR20][R2.64+0x200] ;  /* 0x0002001402107981 */ /* 0x000f22000c1e1d00 */
[----:B------:R-:W-:Y:S02]  /*0b20*/  MOV R4, UR16 ;  /* 0x0000001000047c02 */ /* 0x000fe40008000f00 */
[----:B------:R-:W-:Y:S02]  /*0b30*/  MOV R5, UR17 ;  /* 0x0000001100057c02 */ /* 0x000fe40008000f00 */
[----:B0-----:R-:W-:-:S04]  /*0b40*/  IADD3 R7, R0, R8, RZ ;  /* 0x0000000800077210 */ /* 0x001fc80007ffe0ff */
[C---:B------:R-:W-:Y:S02]  /*0b50*/  LEA R39, R7.reuse, R56, 0x4 ;  /* 0x0000003807277211 */ /* 0x040fe400078e20ff */
[----:B------:R-:W-:Y:S01]  /*0b60*/  IADD3 R7, R7, R8, RZ ;  /* 0x0000000807077210 */ /* 0x000fe20007ffe0ff */
[----:B------:R-:W-:-:S03]  /*0b70*/  IMAD.WIDE R8, R6, 0x10, R4 ;  /* 0x0000001006087825 */ /* 0x000fc600078e0204 */
[----:B------:R-:W-:Y:S01]  /*0b80*/  LEA R38, R7, R56, 0x4 ;  /* 0x0000003807267211 */ /* 0x000fe200078e20ff */
[----:B---3--:R-:W-:Y:S04]  /*0b90*/  STS.128 [R39], R12 ;  /* 0x0000000c27007388 */ /* 0x008fe80000000c00 */
[----:B----4-:R-:W-:Y:S01]  /*0ba0*/  STS.128 [R39+0x200], R16 ;  /* 0x0002001027007388 */ /* 0x010fe20000000c00 */
[----:B------:R-:W-:-:S03]  /*0bb0*/  NOP ;  /* 0x0000000000007918 */ /* 0x000fc60000000000 */
[----:B------:R-:W0:Y:S04]  /*0bc0*/  LDS.128 R40, [R38] ;  /* 0x0000000026287984 */ /* 0x000e280000000c00 */
[----:B------:R-:W-:Y:S01]  /*0bd0*/  LDS.128 R44, [R38+0x10] ;  /* 0x00001000262c7984 */ /* 0x000fe20000000c00 */
[----:B------:R-:W-:Y:S06]  /*0be0*/  BAR.SYNC.DEFER_BLOCKING 0x0 ;  /* 0x0000000000007b1d */ /* 0x000fec0000010000 */
[----:B------:R-:W3:Y:S04]  /*0bf0*/  LDG.E.128 R20, desc[UR20][R8.64] ;  /* 0x0000001408147981 */ /* 0x000ee8000c1e1d00 */
[----:B------:R-:W4:Y:S01]  /*0c00*/  LDG.E.128 R24, desc[UR20][R8.64+0x200] ;  /* 0x0002001408187981 */ /* 0x000f22000c1e1d00 */
[----:B------:R-:W-:-:S02]  /*0c10*/  MOV R2, UR18 ;  /* 0x0000001200027c02 */ /* 0x000fc40008000f00 */
[----:B------:R-:W-:-:S03]  /*0c20*/  MOV R3, UR19 ;  /* 0x0000001300037c02 */ /* 0x000fc60008000f00 */
[----:B------:R-:W-:Y:S01]  /*0c30*/  IMAD.WIDE R2, R6, 0x10, R2 ;  /* 0x0000001006027825 */ /* 0x000fe200078e0202 */
[----:B---3--:R1:W-:Y:S04]  /*0c40*/  STS.128 [R39], R20 ;  /* 0x0000001427007388 */ /* 0x0083e80000000c00 */
[----:B----4-:R-:W-:Y:S01]  /*0c50*/  STS.128 [R39+0x200], R24 ;  /* 0x0002001827007388 */ /* 0x010fe20000000c00 */
[----:B------:R-:W-:-:S03]  /*0c60*/  NOP ;  /* 0x0000000000007918 */ /* 0x000fc60000000000 */
[----:B------:R-:W3:Y:S04]  /*0c70*/  LDS.128 R12, [R38] ;  /* 0x00000000260c7984 */ /* 0x000ee80000000c00 */
[----:B------:R-:W-:Y:S01]  /*0c80*/  LDS.128 R4, [R38+0x10] ;  /* 0x0000100026047984 */ /* 0x000fe20000000c00 */
[--C-:B0-----:R-:W-:Y:S01]  /*0c90*/  HADD2.F32 R0, -RZ, R40.reuse.H0_H0 ;  /* 0x20000028ff007230 */ /* 0x101fe20000004100 */
[----:B-1----:R-:W0:Y:S08]  /*0ca0*/  LDC R20, c[0x0][0x21c] ;  /* 0x00008700ff147b82 */ /* 0x002e300000000800 */
[----:B------:R-:W-:Y:S06]  /*0cb0*/  BAR.SYNC.DEFER_BLOCKING 0x0 ;  /* 0x0000000000007b1d */ /* 0x000fec0000010000 */
[----:B------:R-:W4:Y:S04]  /*0cc0*/  LDG.E.128 R16, desc[UR20][R2.64] ;  /* 0x0000001402107981 */ /* 0x000f28000c1e1d00 */
[----:B------:R1:W5:Y:S01]  /*0cd0*/  LDG.E.128 R8, desc[UR20][R2.64+0x200] ;  /* 0x0002001402087981 */ /* 0x000362000c1e1d00 */
[----:B------:R-:W-:Y:S01]  /*0ce0*/  HADD2.F32 R21, -RZ, R40.H1_H1 ;  /* 0x30000028ff157230 */ /* 0x000fe20000004100 */
[----:B------:R-:W-:Y:S01]  /*0cf0*/  BSSY B0, `(.L_x_2709) ;  /* 0x000005a000007945 */ /* 0x000fe20003800000 */
[----:B0-----:R-:W-:Y:S01]  /*0d00*/  ISETP.GE.AND P5, PT, R20, 0x1, PT ;  /* 0x000000011400780c */ /* 0x001fe20003fa6270 */
[----:B---3--:R-:W-:-:S02]  /*0d10*/  HADD2.F32 R37, -RZ, R12.H0_H0 ;  /* 0x2000000cff257230 */ /* 0x008fc40000004100 */
[----:B------:R-:W-:Y:S02]  /*0d20*/  HADD2.F32 R35, -RZ, R13.H0_H0 ;  /* 0x2000000dff237230 */ /* 0x000fe40000004100 */
[----:B------:R-:W-:Y:S02]  /*0d30*/  HADD2.F32 R33, -RZ, R14.H0_H0 ;  /* 0x2000000eff217230 */ /* 0x000fe40000004100 */
[----:B------:R-:W-:Y:S01]  /*0d40*/  FADD.FTZ R37, R37, UR5 ;  /* 0x0000000525257e21 */ /* 0x000fe20008010000 */
[----:B-1----:R-:W-:Y:S02]  /*0d50*/  HADD2.F32 R3, -RZ, R41.H0_H0 ;  /* 0x20000029ff037230 */ /* 0x002fe40000004100 */
[----:B------:R-:W-:Y:S01]  /*0d60*/  FADD.FTZ R35, R35, UR5 ;  /* 0x0000000523237e21 */ /* 0x000fe20008010000 */
[----:B------:R-:W-:Y:S02]  /*0d70*/  HADD2.F32 R12, -RZ, R12.H1_H1 ;  /* 0x3000000cff0c7230 */ /* 0x000fe40000004100 */
[----:B------:R-:W-:Y:S01]  /*0d80*/  FADD.FTZ R33, R33, UR5 ;  /* 0x0000000521217e21 */ /* 0x000fe20008010000 */
[----:B------:R-:W-:Y:S01]  /*0d90*/  FSETP.GTU.FTZ.AND P4, PT, R37, 20, PT ;  /* 0x41a000002500780b */ /* 0x000fe20003f9c000 */
[----:B------:R-:W-:Y:S01]  /*0da0*/  HADD2.F32 R13, -RZ, R13.H1_H1 ;  /* 0x3000000dff0d7230 */ /* 0x000fe20000004100 */
[----:B------:R-:W-:Y:S01]  /*0db0*/  FSETP.GTU.FTZ.AND P2, PT, R35, 20, PT ;  /* 0x41a000002300780b */ /* 0x000fe20003f5c000 */
[----:B------:R-:W-:-:S02]  /*0dc0*/  HADD2.F32 R14, -RZ, R14.H1_H1 ;  /* 0x3000000eff0e7230 */ /* 0x000fc40000004100 */
[----:B------:R-:W-:Y:S01]  /*0dd0*/  FADD.FTZ R36, R12, UR5 ;  /* 0x000000050c247e21 */ /* 0x000fe20008010000 */
[----:B------:R-:W-:Y:S02]  /*0de0*/  HADD2.F32 R2, -RZ, R43.H0_H0 ;  /* 0x2000002bff027230 */ /* 0x000fe40000004100 */
[----:B------:R-:W-:Y:S01]  /*0df0*/  FADD.FTZ R34, R13, UR5 ;  /* 0x000000050d227e21 */ /* 0x000fe20008010000 */
[--C-:B------:R-:W-:Y:S02]  /*0e00*/  HADD2.F32 R31, -RZ, R15.reuse.H0_H0 ;  /* 0x2000000fff1f7230 */ /* 0x100fe40000004100 */
[----:B------:R-:W-:Y:S01]  /*0e10*/  FADD.FTZ R32, R14, UR5 ;  /* 0x000000050e207e21 */ /* 0x000fe20008010000 */
[----:B------:R-:W-:Y:S01]  /*0e20*/  FSETP.GTU.FTZ.AND P3, PT, R36, 20, PT ;  /* 0x41a000002400780b */ /* 0x000fe20003f7c000 */
[----:B------:R-:W-:Y:S01]  /*0e30*/  HADD2.F32 R15, -RZ, R15.H1_H1 ;  /* 0x3000000fff0f7230 */ /* 0x000fe20000004100 */
[----:B------:R-:W-:Y:S01]  /*0e40*/  FSETP.GTU.FTZ.AND P1, PT, R34, 20, PT ;  /* 0x41a000002200780b */ /* 0x000fe20003f3c000 */
[----:B------:R-:W-:Y:S01]  /*0e50*/  HADD2.F32 R12, -RZ, R44.H0_H0 ;  /* 0x2000002cff0c7230 */ /* 0x000fe20000004100 */
[----:B------:R-:W-:Y:S01]  /*0e60*/  FSETP.GTU.FTZ.AND P0, PT, R33, 20, PT ;  /* 0x41a000002100780b */ /* 0x000fe20003f1c000 */
[----:B------:R-:W-:Y:S01]  /*0e70*/  FADD.FTZ R31, R31, UR5 ;  /* 0x000000051f1f7e21 */ /* 0x000fe20008010000 */
[----:B------:R-:W-:Y:S01]  /*0e80*/  FSETP.GTU.FTZ.AND P6, PT, R32, 20, PT ;  /* 0x41a000002000780b */ /* 0x000fe20003fdc000 */
[----:B----4-:R0:W-:Y:S04]  /*0e90*/  STS.128 [R39], R16 ;  /* 0x0000001027007388 */ /* 0x0101e80000000c00 */
[----:B-----5:R-:W-:Y:S01]  /*0ea0*/  STS.128 [R39+0x200], R8 ;  /* 0x0002000827007388 */ /* 0x020fe20000000c00 */
[----:B------:R-:W-:-:S03]  /*0eb0*/  NOP ;  /* 0x0000000000007918 */ /* 0x000fc60000000000 */
[----:B------:R-:W1:Y:S04]  /*0ec0*/  LDS.128 R156, [R38] ;  /* 0x00000000269c7984 */ /* 0x000e680000000c00 */
[----:B------:R-:W3:Y:S01]  /*0ed0*/  LDS.128 R8, [R38+0x10] ;  /* 0x0000100026087984 */ /* 0x000ee20000000c00 */
[----:B0-----:R-:W-:Y:S02]  /*0ee0*/  HADD2.F32 R17, -RZ, R41.H1_H1 ;  /* 0x30000029ff117230 */ /* 0x001fe40000004100 */
[--C-:B-1----:R-:W-:Y:S02]  /*0ef0*/  HADD2.F32 R60, -RZ, R156.reuse.H0_H0 ;  /* 0x2000009cff3c7230 */ /* 0x102fe40000004100 */
[----:B------:R-:W-:Y:S02]  /*0f00*/  HADD2.F32 R59, -RZ, R156.H1_H1 ;  /* 0x3000009cff3b7230 */ /* 0x000fe40000004100 */
[----:B------:R-:W-:-:S02]  /*0f10*/  HADD2.F32 R58, -RZ, R157.H0_H0 ;  /* 0x2000009dff3a7230 */ /* 0x000fc40000004100 */
[----:B--2---:R-:W-:Y:S01]  /*0f20*/  FFMA.FTZ R0, R60, R0, R28 ;  /* 0x000000003c007223 */ /* 0x004fe2000001001c */
[----:B------:R-:W-:Y:S01]  /*0f30*/  HADD2.F32 R55, -RZ, R157.H1_H1 ;  /* 0x3000009dff377230 */ /* 0x000fe20000004100 */
[----:B------:R0:W-:Y:S01]  /*0f40*/  STL [R1+0x14], R60 ;  /* 0x0000143c01007387 */ /* 0x0001e20000100800 */
[--C-:B------:R-:W-:Y:S02]  /*0f50*/  HADD2.F32 R54, -RZ, R158.reuse.H0_H0 ;  /* 0x2000009eff367230 */ /* 0x100fe40000004100 */
[----:B------:R-:W-:Y:S01]  /*0f60*/  FFMA.FTZ R0, R59, R21, R0 ;  /* 0x000000153b007223 */ /* 0x000fe20000010000 */
[----:B------:R-:W-:Y:S01]  /*0f70*/  HADD2.F32 R52, -RZ, R158.H1_H1 ;  /* 0x3000009eff347230 */ /* 0x000fe20000004100 */
[----:B------:R0:W-:Y:S01]  /*0f80*/  STL [R1+0x10], R59 ;  /* 0x0000103b01007387 */ /* 0x0001e20000100800 */
[--C-:B------:R-:W-:Y:S02]  /*0f90*/  HADD2.F32 R160, -RZ, R159.reuse.H0_H0 ;  /* 0x2000009fffa07230 */ /* 0x100fe40000004100 */
[----:B------:R-:W-:Y:S01]  /*0fa0*/  FFMA.FTZ R0, R58, R3, R0 ;  /* 0x000000033a007223 */ /* 0x000fe20000010000 */
[----:B------:R-:W-:Y:S01]  /*0fb0*/  HADD2.F32 R3, -RZ, R42.H0_H0 ;  /* 0x2000002aff037230 */ /* 0x000fe20000004100 */
[----:B------:R0:W-:Y:S01]  /*0fc0*/  STL [R1+0xc], R58 ;  /* 0x00000c3a01007387 */ /* 0x0001e20000100800 */
[----:B------:R-:W-:-:S02]  /*0fd0*/  HADD2.F32 R159, -RZ, R159.H1_H1 ;  /* 0x3000009fff9f7230 */ /* 0x000fc40000004100 */
[----:B------:R-:W-:Y:S01]  /*0fe0*/  FFMA.FTZ R0, R55, R17, R0 ;  /* 0x0000001137007223 */ /* 0x000fe20000010000 */
[----:B------:R-:W-:Y:S01]  /*0ff0*/  HADD2.F32 R17, -RZ, R42.H1_H1 ;  /* 0x3000002aff117230 */ /* 0x000fe20000004100 */
[----:B------:R0:W-:Y:S01]  /*1000*/  STL [R1+0x8], R55 ;  /* 0x0000083701007387 */ /* 0x0001e20000100800 */
[----:B---3--:R-:W-:Y:S02]  /*1010*/  HADD2.F32 R158, -RZ, R8.H0_H0 ;  /* 0x20000008ff9e7230 */ /* 0x008fe40000004100 */
[----:B------:R-:W-:Y:S01]  /*1020*/  FFMA.FTZ R0, R54, R3, R0 ;  /* 0x0000000336007223 */ /* 0x000fe20000010000 */
[----:B------:R0:W-:Y:S03]  /*1030*/  STL [R1+0x4], R54 ;  /* 0x0000043601007387 */ /* 0x0001e60000100800 */
[----:B------:R-:W-:Y:S01]  /*1040*/  FFMA.FTZ R17, R52, R17, R0 ;  /* 0x0000001134117223 */ /* 0x000fe20000010000 */
[----:B------:R-:W-:Y:S01]  /*1050*/  HADD2.F32 R0, -RZ, R43.H1_H1 ;  /* 0x3000002bff007230 */ /* 0x000fe20000004100 */
[----:B------:R0:W-:Y:S02]  /*1060*/  STL [R1], R52 ;  /* 0x0000003401007387 */ /* 0x0001e40000100800 */
[----:B------:R-:W-:-:S04]  /*1070*/  FFMA.FTZ R2, R160, R2, R17 ;  /* 0x00000002a0027223 */ /* 0x000fc80000010011 */
[----:B------:R-:W-:Y:S01]  /*1080*/  FFMA.FTZ R13, R159, R0, R2 ;  /* 0x000000009f0d7223 */ /* 0x000fe20000010002 */
[----:B------:R-:W-:Y:S06]  /*1090*/  @P4 BRA `(.L_x_2710) ;  /* 0x00000000007c4947 */ /* 0x000fec0003800000 */
        /* <DEDUP_REMOVED lines=31> */
.L_x_2710:
[----:B------:R-:W-:Y:S05]  /*1290*/  BSYNC B0 ;  /* 0x0000000000007941 */ /* 0x000fea0003800000 */
.L_x_2709:
[----:B------:R-:W-:Y:S01]  /*12a0*/  BSSY B0, `(.L_x_2711) ;  /* 0x0000027000007945 */ /* 0x000fe20003800000 */
[----:B------:R-:W-:Y:S01]  /*12b0*/  FFMA.FTZ R12, R158, R12, R13 ;  /* 0x0000000c9e0c7223 */ /* 0x000fe2000001000d */
[----:B------:R-:W-:Y:S01]  /*12c0*/  FSETP.GTU.FTZ.AND P4, PT, R31, 20, PT ;  /* 0x41a000001f00780b */ /* 0x000fe20003f9c000 */
[----:B------:R-:W-:Y:S02]  /*12d0*/  HADD2.F32 R13, -RZ, R44.H1_H1 ;  /* 0x3000002cff0d7230 */ /* 0x000fe40000004100 */
[----:B------:R-:W-:Y:S01]  /*12e0*/  FADD.FTZ R30, R15, UR5 ;  /* 0x000000050f1e7e21 */ /* 0x000fe20008010000 */
[----:B------:R-:W-:Y:S02]  /*12f0*/  HADD2.F32 R29, -RZ, R4.H0_H0 ;  /* 0x20000004ff1d7230 */ /* 0x000fe40000004100 */
[----:B------:R-:W-:Y:S01]  /*1300*/  HADD2.F32 R157, -RZ, R8.H1_H1 ;  /* 0x30000008ff9d7230 */ /* 0x000fe20000004100 */
        /* <DEDUP_REMOVED lines=32> */
.L_x_2712:
[----:B------:R-:W-:Y:S05]  /*1510*/  BSYNC B0 ;  /* 0x0000000000007941 */ /* 0x000fea0003800000 */
.L_x_2711:
[----:B------:R-:W-:Y:S01]  /*1520*/  BSSY B0, `(.L_x_2713) ;  /* 0x0000027000007945 */ /* 0x000fe20003800000 */
[----:B------:R-:W-:Y:S01]  /*1530*/  FSETP.GTU.FTZ.AND P3, PT, R30, 20, PT ;  /* 0x41a000001e00780b */ /* 0x000fe20003f7c000 */
[----:B------:R-:W-:Y:S01]  /*1540*/  FFMA.FTZ R13, R157, R13, R12 ;  /* 0x0000000d9d0d7223 */ /* 0x000fe2000001000c */
[----:B------:R-:W-:Y:S02]  /*1550*/  HADD2.F32 R8, -RZ, R45.H0_H0 ;  /* 0x2000002dff087230 */ /* 0x000fe40000004100 */
[----:B------:R-:W-:Y:S01]  /*1560*/  FADD.FTZ R29, R29, UR5 ;  /* 0x000000051d1d7e21 */ /* 0x000fe20008010000 */
[----:B------:R-:W-:Y:S02]  /*1570*/  HADD2.F32 R4, -RZ, R4.H1_H1 ;  /* 0x30000004ff047230 */ /* 0x000fe40000004100 */
[----:B------:R-:W-:Y:S01]  /*1580*/  HADD2.F32 R156, -RZ, R9.H0_H0 ;  /* 0x20000009ff9c7230 */ /* 0x000fe20000004100 */
        /* <DEDUP_REMOVED lines=32> */
.L_x_2714:
[----:B------:R-:W-:Y:S05]  /*1790*/  BSYNC B0 ;  /* 0x0000000000007941 */ /* 0x000fea0003800000 */
.L_x_2713:
[----:B------:R-:W-:Y:S01]  /*17a0*/  BSSY B0, `(.L_x_2715) ;  /* 0x0000027000007945 */ /* 0x000fe20003800000 */
[----:B------:R-:W-:Y:S01]  /*17b0*/  FSETP.GTU.FTZ.AND P2, PT, R29, 20, PT ;  /* 0x41a000001d00780b */ /* 0x000fe20003f5c000 */
[----:B------:R-:W-:Y:S01]  /*17c0*/  FFMA.FTZ R8, R156, R8, R13 ;  /* 0x000000089c087223 */ /* 0x000fe2000001000d */
        /* <DEDUP_REMOVED lines=36> */
.L_x_2716:
[----:B------:R-:W-:Y:S05]  /*1a10*/  BSYNC B0 ;  /* 0x0000000000007941 */ /* 0x000fea0003800000 */
.L_x_2715:
        /* <DEDUP_REMOVED lines=39> */
.L_x_2718:
[----:B------:R-:W-:Y:S05]  /*1c90*/  BSYNC B0 ;  /* 0x0000000000007941 */ /* 0x000fea0003800000 */
.L_x_2717:
        /* <DEDUP_REMOVED lines=39> */
.L_x_2720:
[----:B------:R-:W-:Y:S05]  /*1f10*/  BSYNC B0 ;  /* 0x0000000000007941 */ /* 0x000fea0003800000 */
.L_x_2719:
        /* <DEDUP_REMOVED lines=39> */
.L_x_2722:
[----:B------:R-:W-:Y:S05]  /*2190*/  BSYNC B0 ;  /* 0x0000000000007941 */ /* 0x000fea0003800000 */
.L_x_2721:
[----:B------:R-:W-:Y:S01]  /*21a0*/  BSSY B0, `(.L_x_2723) ;  /* 0x0000028000007945 */ /* 0x000fe20003800000 */
[--C-:B------:R-:W-:Y:S02]  /*21b0*/  HADD2.F32 R14, -RZ, R7.reuse.H0_H0 ;  /* 0x20000007ff0e7230 */ /* 0x100fe40000004100 */
[----:B------:R-:W-:Y:S01]  /*21c0*/  FFMA.FTZ R5, R21, R5, R4 ;  /* 0x0000000515057223 */ /* 0x000fe20000010004 */
[----:B------:R-:W-:Y:S01]  /*21d0*/  FSETP.GTU.FTZ.AND P4, PT, R22, 20, PT ;  /* 0x41a000001600780b */ /* 0x000fe20003f9c000 */
[----:B------:R-:W-:Y:S02]  /*21e0*/  HADD2.F32 R7, -RZ, R7.H1_H1 ;  /* 0x30000007ff077230 */ /* 0x000fe40000004100 */
[----:B------:R-:W-:Y:S01]  /*21f0*/  FADD.FTZ R19, R6, UR5 ;  /* 0x0000000506137e21 */ /* 0x000fe20008010000 */
[----:B------:R-:W-:Y:S02]  /*2200*/  HADD2.F32 R20, -RZ, R11.H1_H1 ;  /* 0x3000000bff147230 */ /* 0x000fe40000004100 */
        /* <DEDUP_REMOVED lines=33> */
.L_x_2724:
[----:B------:R-:W-:Y:S05]  /*2420*/  BSYNC B0 ;  /* 0x0000000000007941 */ /* 0x000fea0003800000 */
.L_x_2723:
[----:B------:R-:W-:Y:S01]  /*2430*/  FFMA.FTZ R0, R20, R4, R5 ;  /* 0x0000000414007223 */ /* 0x000fe20000010005 */
[----:B------:R-:W-:Y:S01]  /*2440*/  BSSY B0, `(.L_x_2725) ;  /* 0x0000027000007945 */ /* 0x000fe20003800000 */
[----:B------:R-:W-:Y:S01]  /*2450*/  HFMA2.MMA R18, -RZ, RZ, 0, 0 ;  /* 0x00000000ff127435 */ /* 0x000fe200000001ff */
[----:B------:R-:W-:Y:S02]  /*2460*/  FSETP.GTU.FTZ.AND P3, PT, R19, 20, PT ;  /* 0x41a000001300780b */ /* 0x000fe40003f7c000 */
[----:B------:R-:W-:Y:S01]  /*2470*/  CS2R R16, SRZ ;  /* 0x0000000000107805 */ /* 0x000fe2000001ff00 */
[----:B------:R1:W-:Y:S01]  /*2480*/  STL [R1+0x60], R0 ;  /* 0x0000600001007387 */ /* 0x0003e20000100800 */
[----:B------:R-:W-:Y:S01]  /*2490*/  MOV R15, RZ ;  /* 0x000000ff000f7202 */ /* 0x000fe20000000f00 */
[----:B------:R-:W-:Y:S01]  /*24a0*/  FADD.FTZ R14, R14, UR5 ;  /* 0x000000050e0e7e21 */ /* 0x000fe20008010000 */
[----:B------:R-:W-:Y:S07]  /*24b0*/  @P2 BRA `(.L_x_2726) ;  /* 0x00000000007c2947 */ /* 0x000fee0003800000 */
[----:B------:R-:W-:Y:S01]  /*24c0*/  FMUL.FTZ R29, R29, 1.4426950216293334961 ;  /* 0x3fb8aa3b1d1d7820 */ /* 0x000fe20000410000 */
[----:B------:R-:W-:Y:S02]  /*24d0*/  MOV R4, 0x3e800000 ;  /* 0x3e80000000047802 */ /* 0x000fe40000000f00 */
[----:B------:R-:W-:Y:S01]  /*24e0*/  MOV R9, 0x3d39bf78 ;  /* 0x3d39bf7800097802 */ /* 0x000fe20000000f00 */
        /* <DEDUP_REMOVED lines=28> */
.L_x_2726:
[----:B------:R-:W-:Y:S05]  /*26b0*/  BSYNC B0 ;  /* 0x0000000000007941 */ /* 0x000fea0003800000 */
.L_x_2725:
        /* <DEDUP_REMOVED lines=38> */
.L_x_2728:
[----:B------:R-:W-:Y:S05]  /*2920*/  BSYNC B0 ;  /* 0x0000000000007941 */ /* 0x000fea0003800000 */
.L_x_2727:
[----:B------:R-:W-:Y:S01]  /*2930*/  BSSY B0, `(.L_x_2729) ;  /* 0x0000025000007945 */ /* 0x000fe20003800000 */
[----:B------:R-:W-:Y:S02]  /*2940*/  FSETP.GTU.FTZ.AND P1, PT, R8, 20, PT ;  /* 0x41a000000800780b */ /* 0x000fe40003f3c000 */
[----:B------:R-:W-:Y:S02]  /*2950*/  CS2R R6, SRZ ;  /* 0x0000000000067805 */ /* 0x000fe4000001ff00 */
[----:B------:R-:W-:Y:S02]  /*2960*/  CS2R R4, SRZ ;  /* 0x0000000000047805 */ /* 0x000fe4000001ff00 */
[----:B------:R-:W-:Y:S01]  /*2970*/  CS2R R2, SRZ ;  /* 0x0000000000027805 */ /* 0x000fe2000001ff00 */
        /* <DEDUP_REMOVED lines=32> */
.L_x_2730:
[----:B------:R-:W-:Y:S05]  /*2b80*/  BSYNC B0 ;  /* 0x0000000000007941 */ /* 0x000fea0003800000 */
.L_x_2729:
        /* <DEDUP_REMOVED lines=33> */
.L_x_2732:
[----:B------:R-:W-:Y:S05]  /*2da0*/  BSYNC B0 ;  /* 0x0000000000007941 */ /* 0x000fea0003800000 */
.L_x_2731:
        /* <DEDUP_REMOVED lines=33> */
.L_x_2734:
[----:B------:R-:W-:Y:S05]  /*2fc0*/  BSYNC B0 ;  /* 0x0000000000007941 */ /* 0x000fea0003800000 */
.L_x_2733:
        /* <DEDUP_REMOVED lines=33> */
.L_x_2736:
[----:B------:R-:W-:Y:S05]  /*31e0*/  BSYNC B0 ;  /* 0x0000000000007941 */ /* 0x000fea0003800000 */
.L_x_2735:
        /* <DEDUP_REMOVED lines=33> */
.L_x_2738:
[----:B------:R-:W-:Y:S05]  /*3400*/  BSYNC B0 ;  /* 0x0000000000007941 */ /* 0x000fea0003800000 */
.L_x_2737:
        /* <DEDUP_REMOVED lines=33> */
.L_x_2740:
[----:B------:R-:W-:Y:S05]  /*3620*/  BSYNC B0 ;  /* 0x0000000000007941 */ /* 0x000fea0003800000 */
.L_x_2739:
[----:B------:R-:W-:Y:S01]  /*3630*/  FMUL.FTZ R48, R60, UR4 ;  /* 0x000000043c307c20 */ /* 0x000fe20008410000 */
[----:B------:R-:W-:Y:S01]  /*3640*/  FMUL.FTZ R50, R59, UR4 ;  /* 0x000000043b327c20 */ /* 0x000fe20008410000 */
[----:B------:R-:W-:Y:S01]  /*3650*/  FMUL.FTZ R49, R58, UR4 ;  /* 0x000000043a317c20 */ /* 0x000fe20008410000 */
[----:B------:R-:W-:Y:S01]  /*3660*/  BAR.SYNC.DEFER_BLOCKING 0x0 ;  /* 0x0000000000007b1d */ /* 0x000fe20000010000 */
[----:B-1----:R-:W-:-:S05]  /*3670*/  HFMA2.MMA R0, -RZ, RZ, 0, 0 ;  /* 0x00000000ff007435 */ /* 0x002fca00000001ff */
[----:B------:R1:W-:Y:S04]  /*3680*/  STL [R1+0x54], R48 ;  /* 0x0000543001007387 */ /* 0x0003e80000100800 */
[----:B------:R2:W-:Y:S04]  /*3690*/  STL [R1+0x50], R50 ;  /* 0x0000503201007387 */ /* 0x0005e80000100800 */
[----:B------:R3:W-:Y:S01]  /*36a0*/  STL [R1+0x4c], R49 ;  /* 0x00004c3101007387 */ /* 0x0007e20000100800 */
[----:B-1----:R-:W-:Y:S01]  /*36b0*/  FMUL.FTZ R48, R55, UR4 ;  /* 0x0000000437307c20 */ /* 0x002fe20008410000 */
[----:B--2---:R-:W-:-:S04]  /*36c0*/  FMUL.FTZ R50, R54, UR4 ;  /* 0x0000000436327c20 */ /* 0x004fc80008410000 */
[----:B------:R1:W-:Y:S01]  /*36d0*/  STL [R1+0x48], R48 ;  /* 0x0000483001007387 */ /* 0x0003e20000100800 */
[----:B---3--:R-:W-:-:S03]  /*36e0*/  FMUL.FTZ R49, R52, UR4 ;  /* 0x0000000434317c20 */ /* 0x008fc60008410000 */
        /* <DEDUP_REMOVED lines=18> */
[----:B------:R2:W-:Y:S01]  /*3810*/  STL [R1+0x20], R50 ;  /* 0x0000203201007387 */ /* 0x0005e20000100800 */
[----:B-1----:R-:W-:-:S05]  /*3820*/  FMUL.FTZ R48, R20, UR4 ;  /* 0x0000000414307c20 */ /* 0x002fca0008410000 */
        /* <DEDUP_REMOVED lines=19> */
.L_x_2785:
[----:B------:R-:W-:Y:S01]  /*3960*/  USHF.R.S32.HI UR53, URZ, 0x1f, UR7 ;  /* 0x0000001f3f357899 */ /* 0x000fe20008011407 */
[----:B--2---:R-:W-:Y:S01]  /*3970*/  SHF.L.U32 R48, R57, 0x1, RZ ;  /* 0x0000000139307819 */ /* 0x004fe200000006ff */
[----:B------:R-:W-:Y:S02]  /*3980*/  UIMAD.WIDE.U32 UR46, UR7, UR30, URZ ;  /* 0x0000001e072e72a5 */ /* 0x000fe4000f8e003f */
[----:B------:R-:W-:Y:S01]  /*3990*/  UIMAD UR54, UR53, UR30, URZ ;  /* 0x0000001e353672a4 */ /* 0x000fe2000f8e023f */
[----:B------:R-:W-:Y:S01]  /*39a0*/  LOP3.LUT R48, R48, 0xffffffc0, RZ, 0xc0, !PT ;  /* 0xffffffc030307812 */ /* 0x000fe200078ec0ff */
[----:B------:R-:W-:Y:S02]  /*39b0*/  ULEA UR55, UP0, UR46, UR48, 0x1 ;  /* 0x000000302e377291 */ /* 0x000fe4000f80083f */
[----:B------:R-:W-:Y:S01]  /*39c0*/  UIMAD UR54, UR7, UR31, UR54 ;  /* 0x0000001f073672a4 */ /* 0x000fe2000f8e0236 */
[----:B------:R-:W-:-:S03]  /*39d0*/  LOP3.LUT R48, R48, 0x1f, R57, 0xf8, !PT ;  /* 0x0000001f30307812 */ /* 0x000fc600078ef839 */
[----:B------:R-:W-:Y:S01]  /*39e0*/  UIADD3 UR47, UR47, UR54, URZ ;  /* 0x000000362f2f7290 */ /* 0x000fe2000fffe03f */
[----:B0-----:R-:W-:Y:S01]  /*39f0*/  MOV R58, UR55 ;  /* 0x00000037003a7c02 */ /* 0x001fe20008000f00 */
[----:B------:R-:W-:Y:S02]  /*3a00*/  USHF.R.S32.HI UR54, URZ, 0x1f, UR10 ;  /* 0x0000001f3f367899 */ /* 0x000fe4000801140a */
[----:B------:R-:W-:Y:S02]  /*3a10*/  ULEA.HI.X UR46, UR46, UR49, UR47, 0x1, UP0 ;  /* 0x000000312e2e7291 */ /* 0x000fe400080f0c2f */
[----:B------:R-:W-:-:S04]  /*3a20*/  UIMAD UR55, UR54, UR36, URZ ;  /* 0x00000024363772a4 */ /* 0x000fc8000f8e023f */
[----:B------:R-:W-:Y:S01]  /*3a30*/  MOV R59, UR46 ;  /* 0x0000002e003b7c02 */ /* 0x000fe20008000f00 */
[----:B------:R-:W-:Y:S02]  /*3a40*/  UIMAD.WIDE.U32 UR46, UR10, UR36, URZ ;  /* 0x000000240a2e72a5 */ /* 0x000fe4000f8e003f */
[----:B------:R-:W-:Y:S01]  /*3a50*/  UIMAD UR55, UR10, UR37, UR55 ;  /* 0x000000250a3772a4 */ /* 0x000fe2000f8e0237 */
[----:B------:R-:W-:-:S03]  /*3a60*/  IMAD.WIDE R58, R48, 0x10, R58 ;  /* 0x00000010303a7825 */ /* 0x000fc600078e023a */
[----:B------:R-:W-:Y:S02]  /*3a70*/  UIADD3 UR47, UR47, UR55, URZ ;  /* 0x000000372f2f7290 */ /* 0x000fe4000fffe03f */
[----:B------:R-:W-:Y:S01]  /*3a80*/  UIMAD UR55, UR53, UR34, URZ ;  /* 0x00000022353772a4 */ /* 0x000fe2000f8e023f */
[----:B----4-:R-:W2:Y:S01]  /*3a90*/  LDG.E.128 R48, desc[UR20][R58.64] ;  /* 0x000000143a307981 */ /* 0x010ea2000c1e1d00 */
[----:B------:R-:W-:Y:S02]  /*3aa0*/  UIMAD.WIDE.U32 UR46, UR7, UR34, UR46 ;  /* 0x00000022072e72a5 */ /* 0x000fe4000f8e002e */
[----:B------:R-:W-:Y:S01]  /*3ab0*/  UIMAD UR55, UR7, UR35, UR55 ;  /* 0x00000023073772a4 */ /* 0x000fe2000f8e0237 */
[----:B------:R0:W3:Y:S03]  /*3ac0*/  LDG.E.128 R52, desc[UR20][R58.64+0x200] ;  /* 0x000200143a347981 */ /* 0x0000e6000c1e1d00 */
[----:B------:R-:W-:-:S02]  /*3ad0*/  UIADD3 UR47, UR47, UR55, URZ ;  /* 0x000000372f2f7290 */ /* 0x000fc4000fffe03f */
[----:B------:R-:W-:-:S04]  /*3ae0*/  ULEA UR55, UP0, UR46, UR32, 0x2 ;  /* 0x000000202e377291 */ /* 0x000fc8000f80103f */
[----:B------:R-:W-:Y:S02]  /*3af0*/  ULEA.HI.X UR46, UR46, UR33, UR47, 0x2, UP0 ;  /* 0x000000212e2e7291 */ /* 0x000fe400080f142f */
[----:B0-----:R-:W-:-:S04]  /*3b00*/  MOV R58, UR55 ;  /* 0x00000037003a7c02 */ /* 0x001fc80008000f00 */
[----:B------:R-:W-:-:S05]  /*3b10*/  MOV R59, UR46 ;  /* 0x0000002e003b7c02 */ /* 0x000fca0008000f00 */
[----:B------:R-:W4:Y:S01]  /*3b20*/  LDG.E R58, desc[UR20][R58.64] ;  /* 0x000000143a3a7981 */ /* 0x000f22000c1e1900 */
[----:B------:R-:W-:Y:S02]  /*3b30*/  UIMAD UR54, UR54, UR42, URZ ;  /* 0x0000002a363672a4 */ /* 0x000fe4000f8e023f */
[----:B------:R-:W-:Y:S02]  /*3b40*/  UIMAD.WIDE.U32 UR46, UR10, UR42, URZ ;  /* 0x0000002a0a2e72a5 */ /* 0x000fe4000f8e003f */
[----:B------:R-:W-:Y:S02]  /*3b50*/  UIMAD UR54, UR10, UR43, UR54 ;  /* 0x0000002b0a3672a4 */ /* 0x000fe4000f8e0236 */
[----:B------:R-:W-:Y:S02]  /*3b60*/  UIMAD UR53, UR53, UR40, URZ ;  /* 0x00000028353572a4 */ /* 0x000fe4000f8e023f */
[----:B------:R-:W-:Y:S02]  /*3b70*/  UIADD3 UR47, UR47, UR54, URZ ;  /* 0x000000362f2f7290 */ /* 0x000fe4000fffe03f */
[----:B------:R-:W-:-:S02]  /*3b80*/  UIMAD UR53, UR7, UR41, UR53 ;  /* 0x00000029073572a4 */ /* 0x000fc4000f8e0235 */
[----:B------:R-:W-:-:S04]  /*3b90*/  UIMAD.WIDE.U32 UR46, UR7, UR40, UR46 ;  /* 0x00000028072e72a5 */ /* 0x000fc8000f8e002e */
[----:B------:R-:W-:Y:S02]  /*3ba0*/  UIADD3 UR47, UR47, UR53, URZ ;  /* 0x000000352f2f7290 */ /* 0x000fe4000fffe03f */
[----:B------:R-:W-:-:S04]  /*3bb0*/  ULEA UR53, UP0, UR46, UR38, 0x2 ;  /* 0x000000262e357291 */ /* 0x000fc8000f80103f */
[----:B------:R-:W-:Y:S02]  /*3bc0*/  ULEA.HI.X UR46, UR46, UR39, UR47, 0x2, UP0 ;  /* 0x000000272e2e7291 */ /* 0x000fe400080f142f */
[----:B------:R-:W-:-:S04]  /*3bd0*/  MOV R84, UR53 ;  /* 0x0000003500547c02 */ /* 0x000fc80008000f00 */
        /* <DEDUP_REMOVED lines=20> */
[----:B------:R-:W-:Y:S02]  /*3d20*/  HADD2.F32 R76, -RZ, R44.H0_H0 ;  /* 0x2000002cff4c7230 */ /* 0x000fe40000004100 */
[----:B------:R-:W-:Y:S01]  /*3d30*/  FMUL.FTZ R77, R101, R34 ;  /* 0x00000022654d7220 */ /* 0x000fe20000410000 */
[--C-:B------:R-:W-:Y:S02]  /*3d40*/  HADD2.F32 R100, -RZ, R42.reuse.H0_H0 ;  /* 0x2000002aff647230 */ /* 0x100fe40000004100 */
[----:B------:R-:W-:Y:S02]  /*3d50*/  HADD2.F32 R99, -RZ, R42.H1_H1 ;  /* 0x3000002aff637230 */ /* 0x000fe40000004100 */
[----:B------:R-:W-:Y:S01]  /*3d60*/  FMUL.FTZ R127, R76, R29 ;  /* 0x0000001d4c7f7220 */ /* 0x000fe20000410000 */
[----:B------:R-:W-:Y:S01]  /*3d70*/  FMUL.FTZ R76, R100, R33 ;  /* 0x00000021644c7220 */ /* 0x000fe20000410000 */
[----:B------:R-:W-:-:S02]  /*3d80*/  HADD2.F32 R97, -RZ, R43.H0_H0 ;  /* 0x2000002bff617230 */ /* 0x000fc40000004100 */
[----:B------:R-:W-:Y:S01]  /*3d90*/  FMUL.FTZ R75, R99, R32 ;  /* 0x00000020634b7220 */ /* 0x000fe20000410000 */
[----:B------:R-:W-:Y:S02]  /*3da0*/  HADD2.F32 R106, -RZ, R44.H1_H1 ;  /* 0x3000002cff6a7230 */ /* 0x000fe40000004100 */
[--C-:B------:R-:W-:Y:S02]  /*3db0*/  HADD2.F32 R96, -RZ, R45.reuse.H0_H0 ;  /* 0x2000002dff607230 */ /* 0x100fe40000004100 */
        /* <DEDUP_REMOVED lines=8> */
[----:B------:R-:W0:Y:S04]  /*3e40*/  LDS.128 R48, [R38] ;  /* 0x0000000026307984 */ /* 0x000e280000000c00 */
[----:B------:R-:W1:Y:S04]  /*3e50*/  LDS.128 R52, [R38+0x10] ;  /* 0x0000100026347984 */ /* 0x000e680000000c00 */
[----:B------:R2:W5:Y:S01]  /*3e60*/  LDG.E R84, desc[UR20][R84.64] ;  /* 0x0000001454547981 */ /* 0x000562000c1e1900 */
[----:B----4-:R-:W-:Y:S02]  /*3e70*/  R2UR UR53, R58 ;  /* 0x000000003a3572ca */ /* 0x010fe400000e0000 */
[----:B------:R-:W-:Y:S01]  /*3e80*/  IADD3 R58, R57, 0x200, RZ ;  /* 0x00000200393a7810 */ /* 0x000fe20007ffe0ff */
[----:B--2---:R-:W-:-:S03]  /*3e90*/  FMUL.FTZ R85, R106, R28 ;  /* 0x0000001c6a557220 */ /* 0x004fc60000410000 */
[----:B------:R-:W-:-:S04]  /*3ea0*/  SEL R69, R69, R58, !P1 ;  /* 0x0000003a45457207 */ /* 0x000fc80004800000 */
[----:B------:R-:W-:-:S03]  /*3eb0*/  LEA R72, R69, R56, 0x2 ;  /* 0x0000003845487211 */ /* 0x000fc600078e10ff */
[----:B------:R-:W-:-:S05]  /*3ec0*/  MOV R83, UR53 ;  /* 0x0000003500537c02 */ /* 0x000fca0008000f00 */
[----:B------:R-:W-:-:S04]  /*3ed0*/  FMUL.FTZ R83, R83, 1.4426950216293334961 ;  /* 0x3fb8aa3b53537820 */ /* 0x000fc80000410000 */
[C---:B------:R-:W-:Y:S01]  /*3ee0*/  FMUL.FTZ R135, R83.reuse, R37 ;  /* 0x0000002553877220 */ /* 0x040fe20000410000 */
[C---:B------:R-:W-:Y:S01]  /*3ef0*/  FMUL.FTZ R61, R83.reuse, R36 ;  /* 0x00000024533d7220 */ /* 0x040fe20000410000 */
[C---:B------:R-:W-:Y:S01]  /*3f00*/  FMUL.FTZ R60, R83.reuse, R35 ;  /* 0x00000023533c7220 */ /* 0x040fe20000410000 */
[C---:B------:R-:W-:Y:S01]  /*3f10*/  FMUL.FTZ R59, R83.reuse, R34 ;  /* 0x00000022533b7220 */ /* 0x040fe20000410000 */
[C---:B------:R-:W-:Y:S01]  /*3f20*/  FMUL.FTZ R63, R83.reuse, R33 ;  /* 0x00000021533f7220 */ /* 0x040fe20000410000 */
[--C-:B0-----:R-:W-:Y:S01]  /*3f30*/  HADD2.F32 R58, -RZ, R48.reuse.H0_H0 ;  /* 0x20000030ff3a7230 */ /* 0x101fe20000004100 */
[----:B------:R-:W0:Y:S01]  /*3f40*/  MUFU.EX2 R135, R135 ;  /* 0x0000008700877308 */ /* 0x000e220000000800 */
[----:B------:R-:W-:Y:S02]  /*3f50*/  HADD2.F32 R62, -RZ, R48.H1_H1 ;  /* 0x30000030ff3e7230 */ /* 0x000fe40000004100 */
[----:B------:R-:W-:Y:S01]  /*3f60*/  FMUL.FTZ R73, R83, R32 ;  /* 0x0000002053497220 */ /* 0x000fe20000410000 */
[----:B------:R-:W-:-:S02]  /*3f70*/  HADD2.F32 R48, -RZ, R49.H0_H0 ;  /* 0x20000031ff307230 */ /* 0x000fc40000004100 */
[----:B------:R-:W-:Y:S01]  /*3f80*/  FMUL.FTZ R136, R58, R81 ;  /* 0x000000513a887220 */ /* 0x000fe20000410000 */
[----:B------:R-:W-:Y:S02]  /*3f90*/  HADD2.F32 R64, -RZ, R49.H1_H1 ;  /* 0x30000031ff407230 */ /* 0x000fe40000004100 */
[----:B------:R-:W-:Y:S01]  /*3fa0*/  FMUL.FTZ R134, R62, R80 ;  /* 0x000000503e867220 */ /* 0x000fe20000410000 */
[--C-:B------:R-:W-:Y:S01]  /*3fb0*/  HADD2.F32 R49, -RZ, R50.reuse.H0_H0 ;  /* 0x20000032ff317230 */ /* 0x100fe20000004100 */
[----:B------:R-:W2:Y:S01]  /*3fc0*/  MUFU.EX2 R61, R61 ;  /* 0x0000003d003d7308 */ /* 0x000ea20000000800 */
[----:B------:R-:W-:Y:S02]  /*3fd0*/  HADD2.F32 R65, -RZ, R50.H1_H1 ;  /* 0x30000032ff417230 */ /* 0x000fe40000004100 */
[----:B------:R-:W-:Y:S01]  /*3fe0*/  FMUL.FTZ R74, R83, R31 ;  /* 0x0000001f534a7220 */ /* 0x000fe20000410000 */
[--C-:B------:R-:W-:Y:S02]  /*3ff0*/  HADD2.F32 R50, -RZ, R51.reuse.H0_H0 ;  /* 0x20000033ff327230 */ /* 0x100fe40000004100 */
[----:B------:R-:W-:Y:S01]  /*4000*/  FMUL.FTZ R133, R48, R79 ;  /* 0x0000004f30857220 */ /* 0x000fe20000410000 */
[----:B------:R-:W-:-:S02]  /*4010*/  HADD2.F32 R67, -RZ, R51.H1_H1 ;  /* 0x30000033ff437230 */ /* 0x000fc40000004100 */
[C---:B------:R-:W-:Y:S01]  /*4020*/  FMUL.FTZ R105, R83.reuse, R30 ;  /* 0x0000001e53697220 */ /* 0x040fe20000410000 */
[--C-:B-1----:R-:W-:Y:S01]  /*4030*/  HADD2.F32 R66, -RZ, R52.reuse.H0_H0 ;  /* 0x20000034ff427230 */ /* 0x102fe20000004100 */
[----:B------:R-:W1:Y:S01]  /*4040*/  MUFU.EX2 R60, R60 ;  /* 0x0000003c003c7308 */ /* 0x000e620000000800 */
[----:B0-----:R0:W-:Y:S01]  /*4050*/  STS [R72+0x3be0], R135 ;  /* 0x003be08748007388 */ /* 0x0011e20000000800 */
[----:B------:R-:W-:Y:S02]  /*4060*/  HADD2.F32 R68, -RZ, R52.H1_H1 ;  /* 0x30000034ff447230 */ /* 0x000fe40000004100 */
[----:B------:R-:W-:Y:S01]  /*4070*/  FMUL.FTZ R132, R64, R77 ;  /* 0x0000004d40847220 */ /* 0x000fe20000410000 */
[--C-:B------:R-:W-:Y:S01]  /*4080*/  HADD2.F32 R52, -RZ, R53.reuse.H0_H0 ;  /* 0x20000035ff347230 */ /* 0x100fe20000004100 */
[----:B------:R-:W-:Y:S01]  /*4090*/  BAR.SYNC.DEFER_BLOCKING 0x0 ;  /* 0x0000000000007b1d */ /* 0x000fe20000010000 */
[----:B------:R-:W-:Y:S02]  /*40a0*/  HADD2.F32 R69, -RZ, R53.H1_H1 ;  /* 0x30000035ff457230 */ /* 0x000fe40000004100 */
[----:B------:R-:W-:Y:S01]  /*40b0*/  FMUL.FTZ R98, R83, R29 ;  /* 0x0000001d53627220 */ /* 0x000fe20000410000 */
[----:B------:R-:W-:-:S02]  /*40c0*/  HADD2.F32 R53, -RZ, R54.H0_H0 ;  /* 0x20000036ff357230 */ /* 0x000fc40000004100 */
[-C--:B--2---:R-:W-:Y:S01]  /*40d0*/  FMUL.FTZ R87, R135, R61.reuse ;  /* 0x0000003d87577220 */ /* 0x084fe20000410000 */
[----:B------:R-:W-:Y:S01]  /*40e0*/  FFMA.FTZ R82, R136, R61, R134 ;  /* 0x0000003d88527223 */ /* 0x000fe20000010086 */
[----:B------:R-:W2:Y:S01]  /*40f0*/  MUFU.EX2 R59, R59 ;  /* 0x0000003b003b7308 */ /* 0x000ea20000000800 */
[----:B------:R-:W-:Y:S02]  /*4100*/  HADD2.F32 R71, -RZ, R54.H1_H1 ;  /* 0x30000036ff477230 */ /* 0x000fe40000004100 */
[----:B------:R-:W-:Y:S01]  /*4110*/  FMUL.FTZ R131, R49, R76 ;  /* 0x0000004c31837220 */ /* 0x000fe20000410000 */
[----:B------:R-:W-:Y:S01]  /*4120*/  FMUL.FTZ R92, R83, R28 ;  /* 0x0000001c535c7220 */ /* 0x000fe20000410000 */
[--C-:B------:R-:W-:Y:S02]  /*4130*/  HADD2.F32 R70, -RZ, R55.reuse.H0_H0 ;  /* 0x20000037ff467230 */ /* 0x100fe40000004100 */
[----:B------:R-:W-:Y:S01]  /*4140*/  FMUL.FTZ R130, R65, R75 ;  /* 0x0000004b41827220 */ /* 0x000fe20000410000 */
[C---:B-1----:R-:W-:Y:S01]  /*4150*/  FMUL.FTZ R86, R60.reuse, R87 ;  /* 0x000000573c567220 */ /* 0x042fe20000410000 */
[----:B------:R-:W-:Y:S01]  /*4160*/  FFMA.FTZ R82, R60, R82, R133 ;  /* 0x000000523c527223 */ /* 0x000fe20000010085 */
[----:B------:R-:W1:Y:S01]  /*4170*/  MUFU.EX2 R63, R63 ;  /* 0x0000003f003f7308 */ /* 0x000e620000000800 */
[----:B------:R-:W-:-:S02]  /*4180*/  HADD2.F32 R107, -RZ, R55.H1_H1 ;  /* 0x30000037ff6b7230 */ /* 0x000fc40000004100 */
[C---:B------:R-:W-:Y:S01]  /*4190*/  FMUL.FTZ R78, R83.reuse, R26 ;  /* 0x0000001a534e7220 */ /* 0x040fe20000410000 */
[----:B------:R-:W-:Y:S02]  /*41a0*/  HADD2.F32 R55, -RZ, R43.H1_H1 ;  /* 0x3000002bff377230 */ /* 0x000fe40000004100 */
[C---:B------:R-:W-:Y:S01]  /*41b0*/  FMUL.FTZ R108, R83.reuse, R22 ;  /* 0x00000016536c7220 */ /* 0x040fe20000410000 */
[C---:B------:R-:W-:Y:S01]  /*41c0*/  FMUL.FTZ R109, R83.reuse, R19 ;  /* 0x00000013536d7220 */ /* 0x040fe20000410000 */
[C---:B------:R-:W-:Y:S01]  /*41d0*/  FMUL.FTZ R110, R83.reuse, R14 ;  /* 0x0000000e536e7220 */ /* 0x040fe20000410000 */
[----:B------:R-:W-:Y:S01]  /*41e0*/  FMUL.FTZ R111, R83, R8 ;  /* 0x00000008536f7220 */ /* 0x000fe20000410000 */
[----:B------:R3:W4:Y:S01]  /*41f0*/  MUFU.EX2 R51, R73 ;  /* 0x0000004900337308 */ /* 0x0007220000000800 */
[C---:B--2---:R-:W-:Y:S01]  /*4200*/  FMUL.FTZ R86, R59.reuse, R86 ;  /* 0x000000563b567220 */ /* 0x044fe20000410000 */
[----:B------:R-:W2:Y:S01]  /*4210*/  @P3 LDS R113, [R113+0x43e4] ;  /* 0x0043e40071713984 */ /* 0x000ea20000000800 */
[----:B------:R-:W-:Y:S01]  /*4220*/  FFMA.FTZ R82, R59, R82, R132 ;  /* 0x000000523b527223 */ /* 0x000fe20000010084 */
[----:B------:R-:W-:Y:S01]  /*4230*/  FMUL.FTZ R128, R55, R30 ;  /* 0x0000001e37807220 */ /* 0x000fe20000410000 */
[----:B------:R-:W-:Y:S01]  /*4240*/  FMUL.FTZ R55, R83, R24 ;  /* 0x0000001853377220 */ /* 0x000fe20000410000 */
[----:B------:R-:W-:Y:S01]  /*4250*/  FMUL.FTZ R127, R66, R127 ;  /* 0x0000007f427f7220 */ /* 0x000fe20000410000 */
[----:B------:R-:W-:Y:S01]  /*4260*/  FMUL.FTZ R126, R68, R85 ;  /* 0x00000055447e7220 */ /* 0x000fe20000410000 */
[----:B------:R4:W4:Y:S01]  /*4270*/  MUFU.EX2 R54, R74 ;  /* 0x0000004a00367308 */ /* 0x0009220000000800 */
[C---:B-1----:R-:W-:Y:S01]  /*4280*/  FMUL.FTZ R86, R63.reuse, R86 ;  /* 0x000000563f567220 */ /* 0x042fe20000410000 */
[----:B------:R-:W-:Y:S01]  /*4290*/  FFMA.FTZ R82, R63, R82, R131 ;  /* 0x000000523f527223 */ /* 0x000fe20000010083 */
[----:B------:R-:W-:Y:S01]  /*42a0*/  FMUL.FTZ R128, R67, R128 ;  /* 0x0000008043807220 */ /* 0x000fe20000410000 */
[----:B---3--:R-:W-:Y:S01]  /*42b0*/  FMUL.FTZ R73, R96, R26 ;  /* 0x0000001a60497220 */ /* 0x008fe20000410000 */
[----:B0-----:R-:W-:-:S03]  /*42c0*/  FMUL.FTZ R72, R95, R24 ;  /* 0x000000185f487220 */ /* 0x001fc60000410000 */
[----:B------:R-:W0:Y:S01]  /*42d0*/  MUFU.EX2 R105, R105 ;  /* 0x0000006900697308 */ /* 0x000e220000000800 */
[----:B----4-:R-:W-:Y:S01]  /*42e0*/  FMUL.FTZ R74, R97, R31 ;  /* 0x0000001f614a7220 */ /* 0x010fe20000410000 */
[C---:B------:R-:W-:Y:S01]  /*42f0*/  FMUL.FTZ R87, R51.reuse, R86 ;  /* 0x0000005633577220 */ /* 0x040fe20000410000 */
[----:B------:R-:W-:Y:S01]  /*4300*/  FFMA.FTZ R82, R51, R82, R130 ;  /* 0x0000005233527223 */ /* 0x000fe20000010082 */
[----:B------:R-:W-:Y:S01]  /*4310*/  FMUL.FTZ R125, R52, R73 ;  /* 0x00000049347d7220 */ /* 0x000fe20000410000 */
[----:B------:R-:W-:Y:S01]  /*4320*/  FMUL.FTZ R129, R50, R74 ;  /* 0x0000004a32817220 */ /* 0x000fe20000410000 */
[----:B------:R-:W-:Y:S02]  /*4330*/  FMUL.FTZ R124, R69, R72 ;  /* 0x00000048457c7220 */ /* 0x000fe40000410000 */
[----:B------:R-:W1:Y:S01]  /*4340*/  MUFU.EX2 R98, R98 ;  /* 0x0000006200627308 */ /* 0x000e620000000800 */
[C---:B------:R-:W-:Y:S01]  /*4350*/  FMUL.FTZ R86, R54.reuse, R87 ;  /* 0x0000005736567220 */ /* 0x040fe20000410000 */
[----:B------:R-:W-:-:S06]  /*4360*/  FFMA.FTZ R82, R54, R82, R129 ;  /* 0x0000005236527223 */ /* 0x000fcc0000010081 */
[----:B------:R-:W3:Y:S01]  /*4370*/  MUFU.EX2 R92, R92 ;  /* 0x0000005c005c7308 */ /* 0x000ee20000000800 */
[C---:B0-----:R-:W-:Y:S01]  /*4380*/  FMUL.FTZ R83, R105.reuse, R86 ;  /* 0x0000005669537220 */ /* 0x041fe20000410000 */
[----:B------:R-:W-:-:S06]  /*4390*/  FFMA.FTZ R82, R105, R82, R128 ;  /* 0x0000005269527223 */ /* 0x000fcc0000010080 */
[----:B------:R-:W0:Y:S01]  /*43a0*/  MUFU.EX2 R78, R78 ;  /* 0x0000004e004e7308 */ /* 0x000e220000000800 */
[C---:B-1----:R-:W-:Y:S01]  /*43b0*/  FMUL.FTZ R83, R98.reuse, R83 ;  /* 0x0000005362537220 */ /* 0x042fe20000410000 */
[----:B------:R-:W-:-:S06]  /*43c0*/  FFMA.FTZ R85, R98, R82, R127 ;  /* 0x0000005262557223 */ /* 0x000fcc000001007f */
[----:B------:R-:W1:Y:S01]  /*43d0*/  MUFU.EX2 R55, R55 ;  /* 0x0000003700377308 */ /* 0x000e620000000800 */
[C---:B---3--:R-:W-:Y:S01]  /*43e0*/  FMUL.FTZ R83, R92.reuse, R83 ;  /* 0x000000535c537220 */ /* 0x048fe20000410000 */
[----:B------:R-:W-:-:S06]  /*43f0*/  FFMA.FTZ R85, R92, R85, R126 ;  /* 0x000000555c557223 */ /* 0x000fcc000001007e */
[----:B------:R-:W3:Y:S01]  /*4400*/  MUFU.EX2 R108, R108 ;  /* 0x0000006c006c7308 */ /* 0x000ee20000000800 */
[C---:B0-----:R-:W-:Y:S01]  /*4410*/  FMUL.FTZ R86, R78.reuse, R83 ;  /* 0x000000534e567220 */ /* 0x041fe20000410000 */
[----:B------:R-:W-:-:S06]  /*4420*/  FFMA.FTZ R85, R78, R85, R125 ;  /* 0x000000554e557223 */ /* 0x000fcc000001007d */
[----:B------:R-:W0:Y:S08]  /*4430*/  MUFU.EX2 R109, R109 ;  /* 0x0000006d006d7308 */ /* 0x000e300000000800 */
[----:B------:R-:W4:Y:S08]  /*4440*/  MUFU.EX2 R110, R110 ;  /* 0x0000006e006e7308 */ /* 0x000f300000000800 */
[----:B------:R-:W0:Y:S01]  /*4450*/  MUFU.EX2 R111, R111 ;  /* 0x0000006f006f7308 */ /* 0x000e220000000800 */
[----:B-123--:R-:W-:Y:S05]  /*4460*/  @P3 BRA `(.L_x_2743) ;  /* 0x0000000000283947 */ /* 0x00efea0003800000 */
        /* <DEDUP_REMOVED lines=10> */
.L_x_2743:
[----:B------:R-:W-:Y:S05]  /*4510*/  BSYNC B0 ;  /* 0x0000000000007941 */ /* 0x000fea0003800000 */
.L_x_2742:
[C---:B------:R-:W-:Y:S01]  /*4520*/  FMUL.FTZ R83, R55.reuse, R86 ;  /* 0x0000005637537220 */ /* 0x040fe20000410000 */
[----:B------:R-:W-:Y:S01]  /*4530*/  FFMA.FTZ R85, R55, R85, R124 ;  /* 0x0000005537557223 */ /* 0x000fe2000001007c */
[--C-:B------:R-:W-:Y:S02]  /*4540*/  HADD2.F32 R114, -RZ, R47.reuse.H0_H0 ;  /* 0x2000002fff727230 */ /* 0x100fe40000004100 */
[----:B------:R-:W-:Y:S01]  /*4550*/  FMUL.FTZ R123, R53, R112 ;  /* 0x00000070357b7220 */ /* 0x000fe20000410000 */
[----:B------:R-:W-:Y:S01]  /*4560*/  FMUL.FTZ R115, R93, R19 ;  /* 0x000000135d737220 */ /* 0x000fe20000410000 */
[C---:B-1----:R-:W-:Y:S01]  /*4570*/  FMUL.FTZ R82, R108.reuse, R83 ;  /* 0x000000536c527220 */ /* 0x042fe20000410000 */
[----:B------:R-:W-:Y:S02]  /*4580*/  HADD2.F32 R117, -RZ, R47.H1_H1 ;  /* 0x3000002fff757230 */ /* 0x000fe40000004100 */
[----:B------:R-:W-:Y:S01]  /*4590*/  FFMA.FTZ R85, R108, R85, R123 ;  /* 0x000000556c557223 */ /* 0x000fe2000001007b */
[----:B------:R-:W-:Y:S01]  /*45a0*/  FMUL.FTZ R122, R71, R115 ;  /* 0x00000073477a7220 */ /* 0x000fe20000410000 */
[----:B------:R-:W-:Y:S01]  /*45b0*/  FMUL.FTZ R116, R114, R14 ;  /* 0x0000000e72747220 */ /* 0x000fe20000410000 */
[----:B0-----:R-:W-:Y:S01]  /*45c0*/  FMUL.FTZ R83, R109, R82 ;  /* 0x000000526d537220 */ /* 0x001fe20000410000 */
[----:B------:R-:W-:Y:S01]  /*45d0*/  FMUL.FTZ R118, R117, R8 ;  /* 0x0000000875767220 */ /* 0x000fe20000410000 */
[----:B------:R-:W-:Y:S01]  /*45e0*/  FFMA.FTZ R85, R109, R85, R122 ;  /* 0x000000556d557223 */ /* 0x000fe2000001007a */
[----:B------:R-:W-:Y:S01]  /*45f0*/  FMUL.FTZ R121, R70, R116 ;  /* 0x0000007446797220 */ /* 0x000fe20000410000 */
[C---:B----4-:R-:W-:Y:S01]  /*4600*/  FMUL.FTZ R82, R110.reuse, R83 ;  /* 0x000000536e527220 */ /* 0x050fe20000410000 */
[----:B------:R-:W-:Y:S01]  /*4610*/  LEA.HI R119, R57, R57, RZ, 0x1e ;  /* 0x0000003939777211 */ /* 0x000fe200078ff0ff */
[----:B------:R-:W-:Y:S01]  /*4620*/  FMUL.FTZ R120, R107, R118 ;  /* 0x000000766b787220 */ /* 0x000fe20000410000 */
[----:B------:R-:W-:Y:S01]  /*4630*/  FFMA.FTZ R83, R110, R85, R121 ;  /* 0x000000556e537223 */ /* 0x000fe20000010079 */
[----:B------:R-:W-:Y:S01]  /*4640*/  MOV R86, UR13 ;  /* 0x0000000d00567c02 */ /* 0x000fe20008000f00 */
[----:B------:R-:W0:Y:S01]  /*4650*/  @!P2 LDC R85, c[0x0][0x21c] ;  /* 0x00008700ff55ab82 */ /* 0x000e220000000800 */
[----:B------:R-:W-:Y:S01]  /*4660*/  LEA R119, R119, R56, 0x3 ;  /* 0x0000003877777211 */ /* 0x000fe200078e18ff */
[C---:B------:R-:W-:Y:S01]  /*4670*/  FMUL.FTZ R82, R111.reuse, R82 ;  /* 0x000000526f527220 */ /* 0x040fe20000410000 */
[----:B------:R-:W-:Y:S01]  /*4680*/  FFMA.FTZ R83, R111, R83, R120 ;  /* 0x000000536f537223 */ /* 0x000fe20000010078 */
[----:B-----5:R-:W-:Y:S01]  /*4690*/  R2UR UR47, R84 ;  /* 0x00000000542f72ca */ /* 0x020fe200000e0000 */
[----:B------:R-:W-:Y:S01]  /*46a0*/  HFMA2.MMA R84, -RZ, RZ, 0, 4.76837158203125e-07 ;  /* 0x00000008ff547435 */ /* 0x000fe200000001ff */
[----:B------:R-:W-:-:S02]  /*46b0*/  @!P2 IADD3 R86, R86, -0x2, RZ ;  /* 0xfffffffe5656a810 */ /* 0x000fc40007ffe0ff */
[----:B------:R1:W-:Y:S02]  /*46c0*/  STS.64 [R119+0x31d0], R82 ;  /* 0x0031d05277007388 */ /* 0x0003e40000000a00 */
[----:B-1----:R-:W-:Y:S01]  /*46d0*/  HFMA2.MMA R82, -RZ, RZ, 1.875, 0 ;  /* 0x3f800000ff527435 */ /* 0x002fe200000001ff */
[----:B------:R-:W-:Y:S01]  /*46e0*/  MOV R83, RZ ;  /* 0x000000ff00537202 */ /* 0x000fe20000000f00 */
[----:B0-----:R-:W-:-:S04]  /*46f0*/  @!P2 IMAD R85, R86, R85, UR7 ;  /* 0x000000075655ae24 */ /* 0x001fc8000f8e0255 */
[----:B------:R-:W-:-:S05]  /*4700*/  @!P2 IMAD.WIDE R84, R85, R84, UR22 ;  /* 0x000000165554ae25 */ /* 0x000fca000f8e0254 */
        /* <DEDUP_REMOVED lines=8> */
[----:B------:R-:W1:Y:S04]  /*4790*/  LDS.64 R86, [R137+0x31d8] ;  /* 0x0031d80089567984 */ /* 0x000e680000000a00 */
[----:B------:R-:W3:Y:S04]  /*47a0*/  LDS.64 R88, [R137+0x31e0] ;  /* 0x0031e00089587984 */ /* 0x000ee80000000a00 */
[----:B------:R-:W4:Y:S01]  /*47b0*/  LDS.64 R90, [R137+0x31e8] ;  /* 0x0031e800895a7984 */ /* 0x000f220000000a00 */
[----:B-1----:R-:W-:-:S04]  /*47c0*/  FFMA.FTZ R138, R85, R86, R87 ;  /* 0x00000056558a7223 */ /* 0x002fc80000010057 */
        /* <DEDUP_REMOVED lines=28> */
.L_x_2804:
[----:B------:R-:W-:Y:S01]  /*4990*/  ISETP.GE.AND P3, PT, R143, 0x10, PT ;  /* 0x000000108f00780c */ /* 0x000fe20003f66270 */
[----:B------:R-:W-:-:S12]  /*49a0*/  UMOV UR46, 0xffffffff ;  /* 0xffffffff002e7882 */ /* 0x000fd80000000000 */
[C---:B01----:R-:W-:Y:S01]  /*49b0*/  @P3 FFMA.FTZ R139, R138.reuse, R90, R139 ;  /* 0x0000005a8a8b3223 */ /* 0x043fe2000001008b */
[----:B---3--:R-:W-:Y:S01]  /*49c0*/  @P3 FMUL.FTZ R138, R138, R141 ;  /* 0x0000008d8a8a3220 */ /* 0x008fe20000410000 */
[----:B------:R-:W-:Y:S06]  /*49d0*/  BRA.DIV UR46, `(.L_x_2746) ;  /* 0x0000004a2e247947 */ /* 0x000fec000b800000 */
.L_x_2807:
[----:B------:R-:W-:-:S03]  /*49e0*/  UMOV UR46, 0xffffffff ;  /* 0xffffffff002e7882 */ /* 0x000fc60000000000 */
[----:B------:R-:W-:Y:S05]  /*49f0*/  BRA.DIV UR46, `(.L_x_2747) ;  /* 0x0000004a2e447947 */ /* 0x000fea000b800000 */
.L_x_2810:
[----:B------:R-:W-:-:S03]  /*4a00*/  UMOV UR46, 0xffffffff ;  /* 0xffffffff002e7882 */ /* 0x000fc60000000000 */
[----:B------:R-:W-:Y:S05]  /*4a10*/  BRA.DIV UR46, `(.L_x_2748) ;  /* 0x0000004a2e647947 */ /* 0x000fea000b800000 */
[----:B------:R-:W0:Y:S04]  /*4a20*/  SHFL.UP PT, R138, R138, 0x1, RZ ;  /* 0x042000008a8a7989 */ /* 0x000e2800000e00ff */
[----:B------:R-:W1:Y:S04]  /*4a30*/  SHFL.UP PT, R139, R139, 0x1, RZ ;  /* 0x042000008b8b7989 */ /* 0x000e6800000e00ff */
[----:B-----5:R-:W3:Y:S04]  /*4a40*/  SHFL.IDX PT, R82, R82, RZ, 0x1f ;  /* 0x00001fff52527589 */ /* 0x020ee800000e0000 */
[----:B------:R-:W4:Y:S02]  /*4a50*/  SHFL.IDX PT, R83, R83, RZ, 0x1f ;  /* 0x00001fff53537589 */ /* 0x000f2400000e0000 */
.L_x_2816:
        /* <DEDUP_REMOVED lines=12> */
.L_x_2744:
[----:B------:R-:W-:Y:S05]  /*4b20*/  WARPSYNC.ALL ;  /* 0x0000000000007948 */ /* 0x000fea0003800000 */
[----:B------:R-:W3:Y:S04]  /*4b30*/  LDL R146, [R1] ;  /* 0x0000000001927983 */ /* 0x000ee80000100800 */
[----:B------:R-:W4:Y:S04]  /*4b40*/  LDL R147, [R1+0x4] ;  /* 0x0000040001937983 */ /* 0x000f280000100800 */
[----:B------:R-:W4:Y:S04]  /*4b50*/  LDL R148, [R1+0x8] ;  /* 0x0000080001947983 */ /* 0x000f280000100800 */
[----:B------:R-:W4:Y:S04]  /*4b60*/  LDL R91, [R1+0xc] ;  /* 0x00000c00015b7983 */ /* 0x000f280000100800 */
[----:B------:R-:W4:Y:S04]  /*4b70*/  LDL R90, [R1+0x10] ;  /* 0x00001000015a7983 */ /* 0x000f280000100800 */
[----:B0-----:R-:W4:Y:S01]  /*4b80*/  LDL R88, [R1+0x14] ;  /* 0x0000140001587983 */ /* 0x001f220000100800 */
[----:B------:R-:W-:Y:S01]  /*4b90*/  FMUL.FTZ R137, R20, UR47 ;  /* 0x0000002f14897c20 */ /* 0x000fe20008410000 */
[----:B--2---:R-:W-:Y:S01]  /*4ba0*/  FMUL.FTZ R89, R111, R113 ;  /* 0x000000716f597220 */ /* 0x004fe20000410000 */
[----:B------:R-:W-:Y:S01]  /*4bb0*/  FMUL.FTZ R138, R23, UR47 ;  /* 0x0000002f178a7c20 */ /* 0x000fe20008410000 */
[----:B------:R-:W-:Y:S01]  /*4bc0*/  BAR.SYNC.DEFER_BLOCKING 0x0 ;  /* 0x0000000000007b1d */ /* 0x000fe20000010000 */
[----:B------:R-:W-:Y:S01]  /*4bd0*/  FMUL.FTZ R139, R25, UR47 ;  /* 0x0000002f198b7c20 */ /* 0x000fe20008410000 */
[----:B------:R-:W-:Y:S01]  /*4be0*/  FMUL.FTZ R140, R27, UR47 ;  /* 0x0000002f1b8c7c20 */ /* 0x000fe20008410000 */
[----:B------:R-:W-:Y:S01]  /*4bf0*/  FMUL.FTZ R141, R156, UR47 ;  /* 0x0000002f9c8d7c20 */ /* 0x000fe20008410000 */
[----:B------:R-:W-:Y:S01]  /*4c00*/  FMUL.FTZ R142, R157, UR47 ;  /* 0x0000002f9d8e7c20 */ /* 0x000fe20008410000 */
[----:B------:R-:W-:Y:S01]  /*4c10*/  FMUL.FTZ R143, R158, UR47 ;  /* 0x0000002f9e8f7c20 */ /* 0x000fe20008410000 */
[----:B------:R-:W-:Y:S01]  /*4c20*/  FMUL.FTZ R144, R159, UR47 ;  /* 0x0000002f9f907c20 */ /* 0x000fe20008410000 */
[----:B------:R-:W-:Y:S01]  /*4c30*/  FMUL.FTZ R145, R160, UR47 ;  /* 0x0000002fa0917c20 */ /* 0x000fe20008410000 */
[----:B-----5:R-:W-:Y:S01]  /*4c40*/  MOV R82, UR13 ;  /* 0x0000000d00527c02 */ /* 0x020fe20008000f00 */
[----:B------:R-:W-:Y:S01]  /*4c50*/  HFMA2.MMA R83, -RZ, RZ, 0, 0 ;  /* 0x00000000ff537435 */ /* 0x000fe200000001ff */
[----:B------:R-:W-:-:S02]  /*4c60*/  MOV R87, UR7 ;  /* 0x0000000700577c02 */ /* 0x000fc40008000f00 */
[----:B------:R-:W-:Y:S02]  /*4c70*/  ISETP.GE.OR P0, PT, R82, UR50, P0 ;  /* 0x0000003252007c0c */ /* 0x000fe40008706670 */
[----:B------:R-:W-:Y:S01]  /*4c80*/  MOV R82, 0x3f800000 ;  /* 0x3f80000000527802 */ /* 0x000fe20000000f00 */
[----:B------:R-:W0:Y:S10]  /*4c90*/  LDS R84, [R119+0x31d4] ;  /* 0x0031d40077547984 */ /* 0x000e340000000800 */
[----:B------:R-:W-:-:S05]  /*4ca0*/  @!P0 LEA R87, R87, R56, 0x3 ;  /* 0x0000003857578211 */ /* 0x000fca00078e18ff */
[----:B------:R1:W2:Y:S01]  /*4cb0*/  @!P0 LDS.64 R82, [R87+0x45e0] ;  /* 0x0045e00057528984 */ /* 0x0002a20000000a00 */
[----:B0-----:R-:W-:Y:S01]  /*4cc0*/  FFMA.FTZ R135, R135, R84, R136 ;  /* 0x0000005487877223 */ /* 0x001fe20000010088 */
[----:B------:R-:W-:Y:S01]  /*4cd0*/  FMUL.FTZ R136, R21, UR47 ;  /* 0x0000002f15887c20 */ /* 0x000fe20008410000 */
        /* <DEDUP_REMOVED lines=19> */
[C---:B------:R-:W-:Y:S01]  /*4e10*/  FFMA.FTZ R128, R105.reuse, R129, R128 ;  /* 0x0000008169807223 */ /* 0x040fe20000010080 */
[----:B------:R-:W-:Y:S01]  /*4e20*/  FFMA.FTZ R85, R92, R85, R143 ;  /* 0x000000555c557223 */ /* 0x000fe2000001008f */
[----:B------:R-:W-:Y:S02]  /*4e30*/  FMUL.FTZ R84, R105, R84 ;  /* 0x0000005469547220 */ /* 0x000fe40000410000 */
[C---:B------:R-:W-:Y:S01]  /*4e40*/  FFMA.FTZ R127, R98.reuse, R128, R127 ;  /* 0x00000080627f7223 */ /* 0x040fe2000001007f */
[----:B------:R-:W-:Y:S01]  /*4e50*/  FFMA.FTZ R85, R98, R85, R144 ;  /* 0x0000005562557223 */ /* 0x000fe20000010090 */
[----:B------:R-:W-:-:S02]  /*4e60*/  FMUL.FTZ R84, R54, R84 ;  /* 0x0000005436547220 */ /* 0x000fc40000410000 */
[----:B------:R-:W-:Y:S01]  /*4e70*/  FFMA.FTZ R126, R92, R127, R126 ;  /* 0x0000007f5c7e7223 */ /* 0x000fe2000001007e */
[----:B------:R-:W-:Y:S01]  /*4e80*/  FFMA.FTZ R85, R105, R85, R145 ;  /* 0x0000005569557223 */ /* 0x000fe20000010091 */
[----:B------:R-:W-:Y:S02]  /*4e90*/  FMUL.FTZ R84, R51, R84 ;  /* 0x0000005433547220 */ /* 0x000fe40000410000 */
[----:B------:R-:W-:Y:S02]  /*4ea0*/  FFMA.FTZ R125, R78, R126, R125 ;  /* 0x0000007e4e7d7223 */ /* 0x000fe4000001007d */
[----:B------:R-:W-:Y:S02]  /*4eb0*/  FMUL.FTZ R84, R63, R84 ;  /* 0x000000543f547220 */ /* 0x000fe40000410000 */
[----:B------:R-:W-:Y:S02]  /*4ec0*/  FFMA.FTZ R124, R55, R125, R124 ;  /* 0x0000007d377c7223 */ /* 0x000fe4000001007c */
[----:B------:R-:W-:-:S02]  /*4ed0*/  FMUL.FTZ R84, R59, R84 ;  /* 0x000000543b547220 */ /* 0x000fc40000410000 */
[----:B------:R-:W-:Y:S02]  /*4ee0*/  FFMA.FTZ R123, R108, R124, R123 ;  /* 0x0000007c6c7b7223 */ /* 0x000fe4000001007b */
[----:B------:R-:W-:Y:S02]  /*4ef0*/  FMUL.FTZ R84, R60, R84 ;  /* 0x000000543c547220 */ /* 0x000fe40000410000 */
        /* <DEDUP_REMOVED lines=65> */
.L_x_2833:
        /* <DEDUP_REMOVED lines=15> */
.L_x_2749:
        /* <DEDUP_REMOVED lines=21> */
[----:B------:R-:W-:Y:S01]  /*5550*/  FFMA.FTZ R142, R78, R141, R142 ;  /* 0x0000008d4e8e7223 */ /* 0x000fe2000001008e */
[----:B--2---:R-:W-:-:S04]  /*5560*/  FFMA.FTZ R135, R90, R135, RZ ;  /* 0x000000875a877223 */ /* 0x004fc800000100ff */
[----:B---3--:R-:W-:-:S04]  /*5570*/  FFMA.FTZ R135, R89, R134, R135 ;  /* 0x0000008659877223 */ /* 0x008fc80000010087 */
[----:B----4-:R-:W-:Y:S02]  /*5580*/  FFMA.FTZ R135, R88, R133, R135 ;  /* 0x0000008558877223 */ /* 0x010fe40000010087 */
[----:B------:R-:W2:Y:S02]  /*5590*/  LDL.LU R88, [R1+0x18] ;  /* 0x0000180001587983 */ /* 0x000ea40000300800 */
[----:B-----5:R-:W-:Y:S01]  /*55a0*/  FFMA.FTZ R135, R87, R132, R135 ;  /* 0x0000008457877223 */ /* 0x020fe20000010087 */
        /* <DEDUP_REMOVED lines=8> */
[----:B------:R-:W-:Y:S01]  /*5630*/  FMUL.FTZ R85, R106, R28 ;  /* 0x0000001c6a557220 */ /* 0x000fe20000410000 */
[----:B------:R-:W-:Y:S02]  /*5640*/  FFMA.FTZ R51, R51, R146, R147 ;  /* 0x0000009233337223 */ /* 0x000fe40000010093 */
[----:B------:R-:W-:Y:S01]  /*5650*/  FFMA.FTZ R86, R158, R127, R55 ;  /* 0x0000007f9e567223 */ /* 0x000fe20000010037 */
[----:B------:R-:W-:Y:S01]  /*5660*/  FFMA.FTZ R84, R68, -R85, R126 ;  /* 0x8000005544547223 */ /* 0x000fe2000001007e */
[----:B------:R-:W-:Y:S02]  /*5670*/  HADD2.F32 R85, -RZ, R44.H0_H0 ;  /* 0x2000002cff557230 */ /* 0x000fe40000004100 */
[----:B------:R-:W-:Y:S01]  /*5680*/  FFMA.FTZ R63, R63, R51, R148 ;  /* 0x000000333f3f7223 */ /* 0x000fe20000010094 */
[----:B------:R-:W-:-:S03]  /*5690*/  FFMA.FTZ R55, R157, R126, R86 ;  /* 0x0000007e9d377223 */ /* 0x000fc60000010056 */
[----:B------:R-:W-:Y:S01]  /*56a0*/  FFMA.FTZ R59, R59, R63, R149 ;  /* 0x0000003f3b3b7223 */ /* 0x000fe20000010095 */
[----:B------:R-:W-:Y:S01]  /*56b0*/  FFMA.FTZ R54, R156, R125, R55 ;  /* 0x0000007d9c367223 */ /* 0x000fe20000010037 */
[----:B------:R-:W-:Y:S01]  /*56c0*/  FMUL.FTZ R55, R85, R29 ;  /* 0x0000001d55377220 */ /* 0x000fe20000410000 */
[----:B------:R-:W-:Y:S02]  /*56d0*/  HADD2.F32 R78, -RZ, R43.H1_H1 ;  /* 0x3000002bff4e7230 */ /* 0x000fe40000004100 */
[----:B------:R-:W-:Y:S01]  /*56e0*/  FFMA.FTZ R150, R60, R59, R150 ;  /* 0x0000003b3c967223 */ /* 0x000fe20000010096 */
[----:B------:R-:W-:Y:S01]  /*56f0*/  SHF.L.U32 R60, R57, 0x4, RZ ;  /* 0x00000004393c7819 */ /* 0x000fe200000006ff */
[----:B------:R-:W-:Y:S01]  /*5700*/  FFMA.FTZ R127, R66, -R55, R127 ;  /* 0x80000037427f7223 */ /* 0x000fe2000001007f */
[----:B------:R-:W-:Y:S01]  /*5710*/  MOV R55, UR7 ;  /* 0x0000000700377c02 */ /* 0x000fe20008000f00 */
[----:B------:R-:W-:Y:S01]  /*5720*/  FFMA.FTZ R54, R27, R124, R54 ;  /* 0x0000007c1b367223 */ /* 0x000fe20000010036 */
[----:B------:R-:W-:Y:S01]  /*5730*/  FFMA.FTZ R151, R61, R150, R151 ;  /* 0x000000963d977223 */ /* 0x000fe20000010097 */
[----:B------:R-:W-:Y:S01]  /*5740*/  FMUL.FTZ R87, R78, R30 ;  /* 0x0000001e4e577220 */ /* 0x000fe20000410000 */
[----:B------:R-:W-:Y:S01]  /*5750*/  @!P0 LEA R86, R55, R56, 0x3 ;  /* 0x0000003837568211 */ /* 0x000fe200078e18ff */
[----:B------:R-:W-:Y:S01]  /*5760*/  FFMA.FTZ R54, R25, R123, R54 ;  /* 0x0000007b19367223 */ /* 0x000fe20000010036 */
[----:B------:R-:W-:-:S02]  /*5770*/  IADD3 R61, R60, 0x2, RZ ;  /* 0x000000023c3d7810 */ /* 0x000fc40007ffe0ff */
[C---:B------:R-:W-:Y:S02]  /*5780*/  IADD3 R55, R60.reuse, 0x1, RZ ;  /* 0x000000013c377810 */ /* 0x040fe40007ffe0ff */
[----:B------:R-:W-:Y:S01]  /*5790*/  IADD3 R89, R60, 0x3, RZ ;  /* 0x000000033c597810 */ /* 0x000fe20007ffe0ff */
[----:B------:R-:W-:Y:S01]  /*57a0*/  FFMA.FTZ R128, R67, -R87, R128 ;  /* 0x8000005743807223 */ /* 0x000fe20000010080 */
[----:B------:R-:W-:Y:S01]  /*57b0*/  LEA.HI.SX32 R91, R61, R60, 0x1b ;  /* 0x0000003c3d5b7211 */ /* 0x000fe200078fdaff */
[----:B------:R-:W-:Y:S01]  /*57c0*/  FFMA.FTZ R54, R23, R122, R54 ;  /* 0x0000007a17367223 */ /* 0x000fe20000010036 */
[----:B------:R-:W-:Y:S01]  /*57d0*/  FFMA.FTZ R118, R107, -R118, R120 ;  /* 0x800000766b767223 */ /* 0x000fe20000010078 */
[-C--:B------:R-:W-:Y:S01]  /*57e0*/  LEA.HI.SX32 R87, R55, R60.reuse, 0x1b ;  /* 0x0000003c37577211 */ /* 0x080fe200078fdaff */
[----:B------:R-:W-:Y:S01]  /*57f0*/  FMUL.FTZ R61, R113, UR53 ;  /* 0x00000035713d7c20 */ /* 0x000fe20008410000 */
[----:B------:R-:W-:Y:S01]  /*5800*/  LEA.HI.SX32 R55, R89, R60, 0x1b ;  /* 0x0000003c59377211 */ /* 0x000fe200078fdaff */
[----:B------:R0:W-:Y:S01]  /*5810*/  @!P0 STS.64 [R86+0x45e0], R82 ;  /* 0x0045e05256008388 */ /* 0x0001e20000000a00 */
[----:B------:R-:W-:Y:S01]  /*5820*/  FMUL.FTZ R89, R113, R8 ;  /* 0x0000000871597220 */ /* 0x000fe20000410000 */
[----:B------:R-:W-:Y:S01]  /*5830*/  FFMA.FTZ R116, R70, -R116, R121 ;  /* 0x8000007446747223 */ /* 0x000fe20000010079 */
[----:B------:R-:W-:Y:S01]  /*5840*/  FFMA.FTZ R121, R21, R121, R54 ;  /* 0x0000007915797223 */ /* 0x000fe20000010036 */
[----:B------:R-:W-:Y:S01]  /*5850*/  FMUL.FTZ R107, R107, R113 ;  /* 0x000000716b6b7220 */ /* 0x000fe20000410000 */
[----:B------:R-:W-:Y:S01]  /*5860*/  FMUL.FTZ R54, R151, R37 ;  /* 0x0000002597367220 */ /* 0x000fe20000410000 */
[----:B0-----:R-:W-:Y:S01]  /*5870*/  LEA.HI.SX32 R83, R60, R60, 0x1b ;  /* 0x0000003c3c537211 */ /* 0x001fe200078fdaff */
[C---:B------:R-:W-:Y:S01]  /*5880*/  FMUL.FTZ R60, R118.reuse, R61 ;  /* 0x0000003d763c7220 */ /* 0x040fe20000410000 */
[-C--:B------:R-:W-:Y:S01]  /*5890*/  FMUL.FTZ R82, R118, R89.reuse ;  /* 0x0000005976527220 */ /* 0x080fe20000410000 */
[----:B------:R-:W-:Y:S01]  /*58a0*/  FMUL.FTZ R89, R117, R89 ;  /* 0x0000005975597220 */ /* 0x000fe20000410000 */
[----:B------:R-:W-:Y:S01]  /*58b0*/  FFMA.FTZ R61, R81, R54, RZ ;  /* 0x00000036513d7223 */ /* 0x000fe200000100ff */
[----:B------:R-:W-:Y:S01]  /*58c0*/  FFMA.FTZ R117, R117, R107, R60 ;  /* 0x0000006b75757223 */ /* 0x000fe2000001003c */
[----:B------:R-:W-:Y:S01]  /*58d0*/  FMUL.FTZ R60, R150, R36 ;  /* 0x00000024963c7220 */ /* 0x000fe20000410000 */
[----:B------:R-:W-:Y:S01]  /*58e0*/  LEA R90, R83, R56, 0x2 ;  /* 0x00000038535a7211 */ /* 0x000fe200078e10ff */
[----:B------:R-:W-:-:S02]  /*58f0*/  FMUL.FTZ R83, R59, R35 ;  /* 0x000000233b537220 */ /* 0x000fc40000410000 */
[----:B------:R-:W-:Y:S01]  /*5900*/  FFMA.FTZ R86, R80, R60, R61 ;  /* 0x0000003c50567223 */ /* 0x000fe2000001003d */
[----:B------:R-:W-:-:S03]  /*5910*/  LEA R113, R87, R56, 0x2 ;  /* 0x0000003857717211 */ /* 0x000fc600078e10ff */
[----:B------:R-:W-:Y:S01]  /*5920*/  FFMA.FTZ R86, R79, R83, R86 ;  /* 0x000000534f567223 */ /* 0x000fe20000010056 */
[----:B------:R-:W-:Y:S01]  /*5930*/  LEA R119, R55, R56, 0x2 ;  /* 0x0000003837777211 */ /* 0x000fe200078e10ff */
[----:B------:R-:W-:Y:S01]  /*5940*/  FMUL.FTZ R87, R51, R33 ;  /* 0x0000002133577220 */ /* 0x000fe20000410000 */
[----:B------:R-:W-:Y:S01]  /*5950*/  FMUL.FTZ R61, R104, R54 ;  /* 0x00000036683d7220 */ /* 0x000fe20000410000 */
[----:B------:R-:W-:Y:S01]  /*5960*/  FFMA.FTZ R75, R65, -R75, R130 ;  /* 0x8000004b414b7223 */ /* 0x000fe20000010082 */
[----:B------:R-:W-:Y:S01]  /*5970*/  FFMA.FTZ R74, R50, -R74, R129 ;  /* 0x8000004a324a7223 */ /* 0x000fe20000010081 */
[----:B------:R-:W-:Y:S01]  /*5980*/  FMUL.FTZ R118, R105, R31 ;  /* 0x0000001f69767220 */ /* 0x000fe20000410000 */
[----:B------:R-:W-:Y:S01]  /*5990*/  FFMA.FTZ R115, R71, -R115, R122 ;  /* 0x8000007347737223 */ /* 0x000fe2000001007a */
[----:B------:R-:W-:Y:S01]  /*59a0*/  FMUL.FTZ R60, R103, R60 ;  /* 0x0000003c673c7220 */ /* 0x000fe20000410000 */
[----:B------:R-:W-:Y:S01]  /*59b0*/  LEA R122, R91, R56, 0x2 ;  /* 0x000000385b7a7211 */ /* 0x000fe200078e10ff */
[----:B------:R-:W-:Y:S01]  /*59c0*/  FMUL.FTZ R83, R102, R83 ;  /* 0x0000005366537220 */ /* 0x000fe20000410000 */
[----:B------:R-:W-:Y:S04]  /*59d0*/  STS [R90+0x1090], R61 ;  /* 0x0010903d5a007388 */ /* 0x000fe80000000800 */
[----:B------:R0:W-:Y:S04]  /*59e0*/  STS [R113+0x1094], R60 ;  /* 0x0010943c71007388 */ /* 0x0001e80000000800 */
[----:B------:R1:W-:Y:S01]  /*59f0*/  STS [R122+0x1098], R83 ;  /* 0x001098537a007388 */ /* 0x0003e20000000800 */
[----:B------:R-:W-:Y:S01]  /*5a00*/  FMUL.FTZ R91, R97, R118 ;  /* 0x00000076615b7220 */ /* 0x000fe20000410000 */
[----:B0-----:R-:W-:Y:S01]  /*5a10*/  FMUL.FTZ R113, R142, R28 ;  /* 0x0000001c8e717220 */ /* 0x001fe20000410000 */
[----:B------:R-:W-:Y:S01]  /*5a20*/  FFMA.FTZ R73, R52, -R73, R125 ;  /* 0x8000004934497223 */ /* 0x000fe2000001007d */
[----:B------:R-:W-:Y:S01]  /*5a30*/  FMUL.FTZ R60, R141, R26 ;  /* 0x0000001a8d3c7220 */ /* 0x000fe20000410000 */
[----:B------:R-:W-:Y:S01]  /*5a40*/  FFMA.FTZ R72, R69, -R72, R124 ;  /* 0x8000004845487223 */ /* 0x000fe2000001007c */
[----:B------:R-:W-:Y:S01]  /*5a50*/  FFMA.FTZ R112, R53, -R112, R123 ;  /* 0x8000007035707223 */ /* 0x000fe2000001007b */
[----:B------:R-:W-:Y:S01]  /*5a60*/  USHF.R.S32.HI UR46, URZ, 0x1f, UR11 ;  /* 0x0000001f3f2e7899 */ /* 0x000fe2000801140b */
[----:B------:R-:W-:Y:S01]  /*5a70*/  FMUL.FTZ R123, R96, R60 ;  /* 0x0000003c607b7220 */ /* 0x000fe20000410000 */
[----:B------:R-:W-:Y:S01]  /*5a80*/  ULEA UR47, UR13, 0xfffff800, 0xb ;  /* 0xfffff8000d2f7891 */ /* 0x000fe2000f8e583f */
[----:B------:R-:W-:Y:S01]  /*5a90*/  BSSY B0, `(.L_x_2751) ;  /* 0x0000066000007945 */ /* 0x000fe20003800000 */
[----:B------:R-:W-:Y:S01]  /*5aa0*/  FMUL.FTZ R69, R69, R108 ;  /* 0x0000006c45457220 */ /* 0x000fe20000410000 */
[----:B------:R-:W-:Y:S01]  /*5ab0*/  FMUL.FTZ R68, R68, R142 ;  /* 0x0000008e44447220 */ /* 0x000fe20000410000 */
[----:B------:R-:W-:Y:S01]  /*5ac0*/  FMUL.FTZ R142, R142, UR53 ;  /* 0x000000358e8e7c20 */ /* 0x000fe20008410000 */
[----:B-1----:R-:W-:Y:S01]  /*5ad0*/  FMUL.FTZ R122, R98, UR53 ;  /* 0x00000035627a7c20 */ /* 0x002fe20008410000 */
[----:B------:R-:W-:Y:S01]  /*5ae0*/  FMUL.FTZ R124, R146, UR53 ;  /* 0x00000035927c7c20 */ /* 0x000fe20008410000 */
[----:B------:R-:W-:Y:S01]  /*5af0*/  FMUL.FTZ R125, R51, UR53 ;  /* 0x00000035337d7c20 */ /* 0x000fe20008410000 */
[----:B--2---:R-:W-:-:S05]  /*5b00*/  FFMA.FTZ R88, R107, R8, R88 ;  /* 0x000000086b587223 */ /* 0x004fca0000010058 */
[----:B------:R0:W-:Y:S02]  /*5b10*/  STL [R1+0x18], R88 ;  /* 0x0000185801007387 */ /* 0x0001e40000100800 */
[----:B0-----:R-:W-:-:S04]  /*5b20*/  FMUL.FTZ R88, R63, R34 ;  /* 0x000000223f587220 */ /* 0x001fc80000410000 */
[-C--:B------:R-:W-:Y:S01]  /*5b30*/  FFMA.FTZ R55, R77, R88.reuse, R86 ;  /* 0x000000584d377223 */ /* 0x080fe20000010056 */
[----:B------:R-:W-:Y:S01]  /*5b40*/  FMUL.FTZ R54, R101, R88 ;  /* 0x0000005865367220 */ /* 0x000fe20000410000 */
[----:B------:R-:W-:Y:S02]  /*5b50*/  FMUL.FTZ R88, R146, R32 ;  /* 0x0000002092587220 */ /* 0x000fe40000410000 */
[----:B------:R-:W-:-:S04]  /*5b60*/  FFMA.FTZ R86, R76, R87, R55 ;  /* 0x000000574c567223 */ /* 0x000fc80000010037 */
[----:B------:R-:W-:Y:S01]  /*5b70*/  FFMA.FTZ R55, R75, R88, R86 ;  /* 0x000000584b377223 */ /* 0x000fe20000010056 */
[----:B------:R-:W-:Y:S01]  /*5b80*/  FMUL.FTZ R107, R98, R30 ;  /* 0x0000001e626b7220 */ /* 0x000fe20000410000 */
[----:B------:R-:W-:Y:S02]  /*5b90*/  FMUL.FTZ R61, R99, R88 ;  /* 0x00000058633d7220 */ /* 0x000fe40000410000 */
[----:B------:R-:W-:Y:S01]  /*5ba0*/  FFMA.FTZ R55, R74, R118, R55 ;  /* 0x000000764a377223 */ /* 0x000fe20000010037 */
[----:B------:R-:W-:Y:S01]  /*5bb0*/  FMUL.FTZ R88, R92, R29 ;  /* 0x0000001d5c587220 */ /* 0x000fe20000410000 */
[----:B------:R0:W-:Y:S02]  /*5bc0*/  STS [R119+0x109c], R54 ;  /* 0x00109c3677007388 */ /* 0x0001e40000000800 */
[-C--:B------:R-:W-:Y:S02]  /*5bd0*/  FFMA.FTZ R86, R128, R107.reuse, R55 ;  /* 0x0000006b80567223 */ /* 0x080fe40000010037 */
[----:B------:R1:W-:Y:S01]  /*5be0*/  STS [R90+0x10a4], R61 ;  /* 0x0010a43d5a007388 */ /* 0x0003e20000000800 */
[----:B0-----:R-:W0:Y:S01]  /*5bf0*/  LDC.64 R54, c[0x0][0x348] ;  /* 0x0000d200ff367b82 */ /* 0x001e220000000a00 */
[----:B-1----:R-:W-:Y:S01]  /*5c00*/  FFMA.FTZ R61, R127, R88, R86 ;  /* 0x000000587f3d7223 */ /* 0x002fe20000010056 */
[----:B------:R-:W-:-:S03]  /*5c10*/  FMUL.FTZ R83, R78, R107 ;  /* 0x0000006b4e537220 */ /* 0x000fc60000410000 */
[----:B------:R-:W-:Y:S01]  /*5c20*/  FFMA.FTZ R118, R84, R113, R61 ;  /* 0x0000007154767223 */ /* 0x000fe2000001003d */
[----:B------:R-:W-:Y:S01]  /*5c30*/  FMUL.FTZ R61, R111, UR53 ;  /* 0x000000356f3d7c20 */ /* 0x000fe20008410000 */
[----:B------:R-:W-:-:S03]  /*5c40*/  FMUL.FTZ R86, R70, R111 ;  /* 0x0000006f46567220 */ /* 0x000fc60000410000 */
[----:B------:R-:W-:Y:S01]  /*5c50*/  FMUL.FTZ R61, R116, R61 ;  /* 0x0000003d743d7220 */ /* 0x000fe20000410000 */
[----:B------:R1:W-:Y:S01]  /*5c60*/  STS [R90+0x10ac], R83 ;  /* 0x0010ac535a007388 */ /* 0x0003e20000000800 */
[----:B------:R-:W-:-:S03]  /*5c70*/  FMUL.FTZ R70, R108, R24 ;  /* 0x000000186c467220 */ /* 0x000fc60000410000 */
        /* <DEDUP_REMOVED lines=9> */
[----:B------:R-:W-:Y:S01]  /*5d10*/  FMUL.FTZ R107, R85, R88 ;  /* 0x00000058556b7220 */ /* 0x000fe20000410000 */
[----:B-1----:R-:W-:Y:S01]  /*5d20*/  FMUL.FTZ R123, R114, R111 ;  /* 0x0000006f727b7220 */ /* 0x002fe20000410000 */
[C---:B0-----:R-:W-:Y:S02]  /*5d30*/  IMAD R114, R54.reuse, UR46, RZ ;  /* 0x0000002e36727c24 */ /* 0x041fe4000f8e02ff */
[----:B------:R0:W-:Y:S01]  /*5d40*/  STS [R90+0x10a0], R87 ;  /* 0x0010a0575a007388 */ /* 0x0001e20000000800 */
[----:B------:R-:W-:-:S04]  /*5d50*/  IMAD.WIDE.U32 R60, R54, UR11, R60 ;  /* 0x0000000b363c7c25 */ /* 0x000fc8000f8e003c */
[----:B------:R-:W-:Y:S02]  /*5d60*/  IMAD R55, R55, UR11, R114 ;  /* 0x0000000b37377c24 */ /* 0x000fe4000f8e0272 */
[----:B------:R-:W-:Y:S01]  /*5d70*/  FMUL.FTZ R119, R106, R113 ;  /* 0x000000716a777220 */ /* 0x000fe20000410000 */
[----:B0-----:R-:W-:Y:S02]  /*5d80*/  FMUL.FTZ R87, R109, R22 ;  /* 0x000000166d577220 */ /* 0x001fe40000410000 */
[----:B------:R-:W-:Y:S01]  /*5d90*/  IADD3 R61, R61, R55, RZ ;  /* 0x000000373d3d7210 */ /* 0x000fe20007ffe0ff */
[----:B------:R-:W-:Y:S01]  /*5da0*/  FMUL.FTZ R88, R110, R19 ;  /* 0x000000136e587220 */ /* 0x000fe20000410000 */
[----:B------:R-:W-:Y:S01]  /*5db0*/  MOV R55, UR44 ;  /* 0x0000002c00377c02 */ /* 0x000fe20008000f00 */
[-C--:B------:R-:W-:Y:S01]  /*5dc0*/  FFMA.FTZ R54, R112, R87.reuse, R91 ;  /* 0x0000005770367223 */ /* 0x080fe2000001005b */
[----:B------:R0:W-:Y:S01]  /*5dd0*/  STS [R90+0x10b0], R107 ;  /* 0x0010b06b5a007388 */ /* 0x0001e20000000800 */
[----:B------:R-:W-:-:S03]  /*5de0*/  FMUL.FTZ R113, R94, R87 ;  /* 0x000000575e717220 */ /* 0x000fc60000410000 */
[----:B------:R1:W-:Y:S01]  /*5df0*/  STS [R90+0x10b4], R119 ;  /* 0x0010b4775a007388 */ /* 0x0003e20000000800 */
[----:B------:R-:W-:-:S04]  /*5e00*/  IMAD.WIDE.U32 R60, R55, UR12, R60 ;  /* 0x0000000c373c7c25 */ /* 0x000fc8000f8e003c */
[----:B0-----:R-:W-:Y:S01]  /*5e10*/  FMUL.FTZ R107, R95, R70 ;  /* 0x000000465f6b7220 */ /* 0x001fe20000410000 */
[----:B------:R-:W-:Y:S01]  /*5e20*/  MOV R70, UR52 ;  /* 0x0000003400467c02 */ /* 0x000fe20008000f00 */
[-C--:B-1----:R-:W-:Y:S01]  /*5e30*/  FMUL.FTZ R119, R93, R88.reuse ;  /* 0x000000585d777220 */ /* 0x082fe20000410000 */
[----:B------:R-:W-:Y:S01]  /*5e40*/  FFMA.FTZ R88, R115, R88, R54 ;  /* 0x0000005873587223 */ /* 0x000fe20000010036 */
[----:B------:R-:W-:Y:S01]  /*5e50*/  USHF.R.S32.HI UR46, URZ, 0x1f, UR12 ;  /* 0x0000001f3f2e7899 */ /* 0x000fe2000801140c */
[----:B------:R-:W0:Y:S01]  /*5e60*/  LDC.64 R54, c[0x0][0x360] ;  /* 0x0000d800ff367b82 */ /* 0x000e220000000a00 */
[----:B------:R-:W-:Y:S02]  /*5e70*/  IADD3 R87, R70, -UR47, -R57 ;  /* 0x8000002f46577c10 */ /* 0x000fe4000fffe839 */
[----:B------:R-:W-:Y:S02]  /*5e80*/  UIMAD UR46, UR46, UR44, URZ ;  /* 0x0000002c2e2e72a4 */ /* 0x000fe4000f8e023f */
[----:B------:R-:W-:-:S02]  /*5e90*/  ISETP.GE.AND P0, PT, R87, 0x1, PT ;  /* 0x000000015700780c */ /* 0x000fc40003f06270 */
[----:B------:R-:W-:Y:S01]  /*5ea0*/  UIMAD UR46, UR12, UR45, UR46 ;  /* 0x0000002d0c2e72a4 */ /* 0x000fe2000f8e022e */
[----:B------:R1:W-:Y:S01]  /*5eb0*/  STS [R90+0x10bc], R107 ;  /* 0x0010bc6b5a007388 */ /* 0x0003e20000000800 */
[----:B------:R-:W-:Y:S02]  /*5ec0*/  MOV R114, UR47 ;  /* 0x0000002f00727c02 */ /* 0x000fe40008000f00 */
[----:B------:R-:W-:Y:S01]  /*5ed0*/  IADD3 R70, P1, R60, UR47, RZ ;  /* 0x0000002f3c467c10 */ /* 0x000fe2000ff3e0ff */
[----:B------:R-:W-:Y:S01]  /*5ee0*/  STS [R90+0x10c0], R113 ;  /* 0x0010c0715a007388 */ /* 0x000fe20000000800 */
[----:B------:R-:W-:-:S03]  /*5ef0*/  FMUL.FTZ R91, R52, R141 ;  /* 0x0000008d345b7220 */ /* 0x000fc60000410000 */
[----:B------:R2:W-:Y:S01]  /*5f00*/  STS [R90+0x10c4], R119 ;  /* 0x0010c4775a007388 */ /* 0x0005e20000000800 */
[----:B-1----:R-:W-:-:S03]  /*5f10*/  IADD3 R107, R61, UR46, RZ ;  /* 0x0000002e3d6b7c10 */ /* 0x002fc6000fffe0ff */
[----:B------:R1:W-:Y:S01]  /*5f20*/  STS [R90+0x10c8], R123 ;  /* 0x0010c87b5a007388 */ /* 0x0003e20000000800 */
[----:B------:R-:W-:-:S03]  /*5f30*/  FMUL.FTZ R118, R66, R92 ;  /* 0x0000005c42767220 */ /* 0x000fc60000410000 */
[----:B------:R3:W-:Y:S01]  /*5f40*/  STS [R90+0x10cc], R89 ;  /* 0x0010cc595a007388 */ /* 0x0007e20000000800 */
[----:B------:R-:W-:Y:S01]  /*5f50*/  FMUL.FTZ R108, R108, UR53 ;  /* 0x000000356c6c7c20 */ /* 0x000fe20008410000 */
[----:B--2---:R-:W-:Y:S01]  /*5f60*/  FMUL.FTZ R119, R92, UR53 ;  /* 0x000000355c777c20 */ /* 0x004fe20008410000 */
[----:B------:R-:W-:Y:S01]  /*5f70*/  FMUL.FTZ R141, R141, UR53 ;  /* 0x000000358d8d7c20 */ /* 0x000fe20008410000 */
[----:B------:R-:W-:Y:S01]  /*5f80*/  FMUL.FTZ R66, R63, UR53 ;  /* 0x000000353f427c20 */ /* 0x000fe20008410000 */
[----:B------:R-:W-:Y:S01]  /*5f90*/  FMUL.FTZ R92, R59, UR53 ;  /* 0x000000353b5c7c20 */ /* 0x000fe20008410000 */
[----:B-1----:R-:W-:Y:S01]  /*5fa0*/  FMUL.FTZ R123, R105, UR53 ;  /* 0x00000035697b7c20 */ /* 0x002fe20008410000 */
[----:B------:R-:W-:Y:S01]  /*5fb0*/  FMUL.FTZ R113, R150, UR53 ;  /* 0x0000003596717c20 */ /* 0x000fe20008410000 */
[----:B---3--:R-:W-:Y:S01]  /*5fc0*/  FMUL.FTZ R89, R71, R110 ;  /* 0x0000006e47597220 */ /* 0x008fe20000410000 */
[----:B------:R-:W-:Y:S01]  /*5fd0*/  FMUL.FTZ R90, R53, R109 ;  /* 0x0000006d355a7220 */ /* 0x000fe20000410000 */
[----:B------:R-:W-:Y:S01]  /*5fe0*/  LEA.HI.X.SX32 R71, R114, R107, 0x1, P1 ;  /* 0x0000006b72477211 */ /* 0x000fe200008f0eff */
[----:B------:R-:W-:Y:S01]  /*5ff0*/  FMUL.FTZ R110, R110, UR53 ;  /* 0x000000356e6e7c20 */ /* 0x000fe20008410000 */
[----:B------:R-:W-:Y:S01]  /*6000*/  FMUL.FTZ R109, R109, UR53 ;  /* 0x000000356d6d7c20 */ /* 0x000fe20008410000 */
[----:B------:R-:W-:Y:S01]  /*6010*/  FMUL.FTZ R114, R151, UR53 ;  /* 0x0000003597727c20 */ /* 0x000fe20008410000 */
[----:B------:R-:W-:Y:S06]  /*6020*/  BAR.SYNC.DEFER_BLOCKING 0x0 ;  /* 0x0000000000007b1d */ /* 0x000fec0000010000 */
[----:B------:R-:W-:Y:S05]  /*6030*/  @!P0 BRA `(.L_x_2752) ;  /* 0x00000000002c8947 */ /* 0x000fea0003800000 */
[----:B------:R-:W-:Y:S02]  /*6040*/  USHF.R.S32.HI UR46, URZ, 0x1f, UR7 ;  /* 0x0000001f3f2e7899 */ /* 0x000fe40008011407 */
[----:B0-----:R-:W-:-:S04]  /*6050*/  IMAD.WIDE.U32 R70, R54, UR7, R70 ;  /* 0x0000000736467c25 */ /* 0x001fc8000f8e0046 */
[----:B------:R-:W-:-:S04]  /*6060*/  IMAD R52, R54, UR46, RZ ;  /* 0x0000002e36347c24 */ /* 0x000fc8000f8e02ff */
[----:B------:R-:W-:Y:S01]  /*6070*/  IMAD R53, R55, UR7, R52 ;  /* 0x0000000737357c24 */ /* 0x000fe2000f8e0234 */
[----:B------:R-:W-:-:S04]  /*6080*/  LEA R52, P0, R70, UR28, 0x2 ;  /* 0x0000001c46347c11 */ /* 0x000fc8000f8010ff */
[----:B------:R-:W-:Y:S02]  /*6090*/  IADD3 R53, R71, R53, RZ ;  /* 0x0000003547357210 */ /* 0x000fe40007ffe0ff */
[----:B------:R-:W-:Y:S02]  /*60a0*/  LEA.HI.SX32 R71, R57, R57, 0x1b ;  /* 0x0000003939477211 */ /* 0x000fe400078fdaff */
[----:B------:R-:W-:Y:S02]  /*60b0*/  LEA.HI.X R53, R70, UR29, R53, 0x2, P0 ;  /* 0x0000001d46357c11 */ /* 0x000fe400080f1435 */
[----:B------:R-:W-:-:S06]  /*60c0*/  LEA R71, R71, R56, 0x2 ;  /* 0x0000003847477211 */ /* 0x000fcc00078e10ff */
[----:B------:R-:W0:Y:S04]  /*60d0*/  LDS R71, [R71+0x1090] ;  /* 0x0010900047477984 */ /* 0x000e280000000800 */
[----:B0-----:R1:W-:Y:S02]  /*60e0*/  REDG.E.ADD.F32.FTZ.RN.STRONG.GPU desc[UR20][R52.64], R71 ;  /* 0x00000047340079a6 */ /* 0x0013e4000c10f394 */
.L_x_2752:
[----:B------:R-:W-:Y:S05]  /*60f0*/  BSYNC B0 ;  /* 0x0000000000007941 */ /* 0x000fea0003800000 */
.L_x_2751:
[----:B------:R-:W2:Y:S01]  /*6100*/  LDL.LU R70, [R1+0x1c] ;  /* 0x00001c0001467983 */ /* 0x000ea20000300800 */
[----:B------:R-:W-:Y:S01]  /*6110*/  UIADD3 UR46, UR6, -UR50, URZ ;  /* 0x80000032062e7290 */ /* 0x000fe2000fffe03f */
[----:B-1----:R-:W-:Y:S01]  /*6120*/  LEA R52, P0, R60, UR28, 0x2 ;  /* 0x0000001c3c347c11 */ /* 0x002fe2000f8010ff */
[----:B------:R-:W-:Y:S01]  /*6130*/  USHF.L.U64.HI UR47, UR8, 0x2, UR9 ;  /* 0x00000002082f7899 */ /* 0x000fe20008010209 */
[----:B------:R-:W-:Y:S01]  /*6140*/  FMUL.FTZ R120, R20, R120 ;  /* 0x0000007814787220 */ /* 0x000fe20000410000 */
[----:B------:R-:W-:Y:S01]  /*6150*/  UIMAD UR46, UR46, -0x800, URZ ;  /* 0xfffff8002e2e78a4 */ /* 0x000fe2000f8e023f */
[----:B------:R-:W-:Y:S01]  /*6160*/  LEA.HI.X R53, R60, UR29, R107, 0x2, P0 ;  /* 0x0000001d3c357c11 */ /* 0x000fe200080f146b */
[----:B------:R-:W-:Y:S01]  /*6170*/  FFMA.FTZ R111, R116, R111, R88 ;  /* 0x0000006f746f7223 */ /* 0x000fe20000010058 */
[----:B------:R-:W-:Y:S01]  /*6180*/  ISETP.GE.AND P0, PT, R87, 0x81, PT ;  /* 0x000000815700780c */ /* 0x000fe20003f06270 */
[----:B0-----:R-:W-:Y:S01]  /*6190*/  IMAD R60, R54, UR47, RZ ;  /* 0x0000002f363c7c24 */ /* 0x001fe2000f8e02ff */
[----:B------:R-:W-:Y:S01]  /*61a0*/  BSSY B0, `(.L_x_2753) ;  /* 0x0000015000007945 */ /* 0x000fe20003800000 */
[----:B------:R-:W-:Y:S01]  /*61b0*/  MOV R61, UR46 ;  /* 0x0000002e003d7c02 */ /* 0x000fe20008000f00 */
[----:B------:R-:W-:Y:S01]  /*61c0*/  USHF.L.U32 UR46, UR8, 0x2, URZ ;  /* 0x00000002082e7899 */ /* 0x000fe2000800063f */
[----:B------:R-:W-:Y:S01]  /*61d0*/  FADD.FTZ R121, R121, R120 ;  /* 0x0000007879797221 */ /* 0x000fe20000010000 */
[----:B------:R-:W-:Y:S01]  /*61e0*/  FMUL.FTZ R110, R115, R110 ;  /* 0x0000006e736e7220 */ /* 0x000fe20000410000 */
[----:B------:R-:W-:Y:S01]  /*61f0*/  FADD.FTZ R18, R117, R18 ;  /* 0x0000001275127221 */ /* 0x000fe20000010000 */
[----:B------:R-:W-:-:S04]  /*6200*/  IMAD.WIDE R52, R61, 0x4, R52 ;  /* 0x000000043d347825 */ /* 0x000fc800078e0234 */
[----:B------:R-:W-:Y:S01]  /*6210*/  FADD.FTZ R82, R111, R82 ;  /* 0x000000526f527221 */ /* 0x000fe20000010000 */
[----:B------:R-:W-:Y:S01]  /*6220*/  IMAD R61, R55, UR46, R60 ;  /* 0x0000002e373d7c24 */ /* 0x000fe2000f8e023c */
[C---:B------:R-:W-:Y:S01]  /*6230*/  IADD3 R60, R57.reuse, 0x80, RZ ;  /* 0x00000080393c7810 */ /* 0x040fe20007ffe0ff */
[----:B------:R-:W-:Y:S01]  /*6240*/  IMAD.WIDE.U32 R52, R54, UR46, R52 ;  /* 0x0000002e36347c25 */ /* 0x000fe2000f8e0034 */
[----:B------:R-:W-:Y:S02]  /*6250*/  IADD3 R54, R57, 0x100, RZ ;  /* 0x0000010039367810 */ /* 0x000fe40007ffe0ff */
[----:B------:R-:W-:Y:S02]  /*6260*/  LEA.HI.SX32 R55, R60, R57, 0x1b ;  /* 0x000000393c377211 */ /* 0x000fe400078fdaff */
[----:B------:R-:W-:Y:S02]  /*6270*/  IADD3 R53, R53, R61, RZ ;  /* 0x0000003d35357210 */ /* 0x000fe40007ffe0ff */
[----:B------:R-:W-:-:S02]  /*6280*/  LEA R55, R55, R56, 0x2 ;  /* 0x0000003837377211 */ /* 0x000fc400078e10ff */
[----:B------:R-:W-:-:S04]  /*6290*/  IADD3 R60, R57, 0x180, RZ ;  /* 0x00000180393c7810 */ /* 0x000fc80007ffe0ff */
[----:B------:R-:W0:Y:S01]  /*62a0*/  LDS R55, [R55+0x1290] ;  /* 0x0012900037377984 */ /* 0x000e220000000800 */
[----:B--2---:R-:W-:-:S05]  /*62b0*/  FFMA.FTZ R70, R86, R14, R70 ;  /* 0x0000000e56467223 */ /* 0x004fca0000010046 */
[----:B------:R1:W-:Y:S01]  /*62c0*/  STL [R1+0x1c], R70 ;  /* 0x00001c4601007387 */ /* 0x0003e20000100800 */
[----:B0-----:R-:W-:Y:S05]  /*62d0*/  @!P0 BRA `(.L_x_2754) ;  /* 0x0000000000048947 */ /* 0x001fea0003800000 */
[----:B------:R0:W-:Y:S02]  /*62e0*/  REDG.E.ADD.F32.FTZ.RN.STRONG.GPU desc[UR20][R52.64+-0x1e00], R55 ;  /* 0xffe20037340079a6 */ /* 0x0001e4000c10f394 */
.L_x_2754:
[----:B------:R-:W-:Y:S05]  /*62f0*/  BSYNC B0 ;  /* 0x0000000000007941 */ /* 0x000fea0003800000 */
.L_x_2753:
[-C--:B0-----:R-:W-:Y:S01]  /*6300*/  LEA.HI.SX32 R55, R54, R57.reuse, 0x1b ;  /* 0x0000003936377211 */ /* 0x081fe200078fdaff */
[----:B------:R-:W-:Y:S01]  /*6310*/  BSSY B0, `(.L_x_2755) ;  /* 0x0000011000007945 */ /* 0x000fe20003800000 */
[----:B------:R-:W-:Y:S02]  /*6320*/  ISETP.GE.AND P6, PT, R87, 0x101, PT ;  /* 0x000001015700780c */ /* 0x000fe40003fc6270 */
[----:B------:R-:W-:Y:S02]  /*6330*/  LEA R55, R55, R56, 0x2 ;  /* 0x0000003837377211 */ /* 0x000fe400078e10ff */
[----:B-1----:R-:W-:Y:S02]  /*6340*/  IADD3 R70, R57, 0x200, RZ ;  /* 0x0000020039467810 */ /* 0x002fe40007ffe0ff */
        /* <DEDUP_REMOVED lines=13> */
.L_x_2756:
[----:B------:R-:W-:Y:S05]  /*6420*/  BSYNC B0 ;  /* 0x0000000000007941 */ /* 0x000fea0003800000 */
.L_x_2755:
[----:B01----:R0:W1:Y:S01]  /*6430*/  LDS R55, [R70+0x1690] ;  /* 0x0016900046377984 */ /* 0x0030620000000800 */
[----:B------:R-:W-:Y:S01]  /*6440*/  BSSY B0, `(.L_x_2757) ;  /* 0x0000006000007945 */ /* 0x000fe20003800000 */
[----:B------:R-:W-:Y:S02]  /*6450*/  IADD3 R60, R57, 0x300, RZ ;  /* 0x00000300393c7810 */ /* 0x000fe40007ffe0ff */
[----:B------:R-:W-:Y:S02]  /*6460*/  LEA.HI.SX32 R61, R54, R57, 0x1b ;  /* 0x00000039363d7211 */ /* 0x000fe400078fdaff */
[----:B------:R-:W-:Y:S01]  /*6470*/  LEA R86, R71, R56, 0x2 ;  /* 0x0000003847567211 */ /* 0x000fe200078e10ff */
[----:B------:R-:W-:Y:S06]  /*6480*/  @!P0 BRA `(.L_x_2758) ;  /* 0x0000000000048947 */ /* 0x000fec0003800000 */
[----:B-1----:R2:W-:Y:S02]  /*6490*/  REDG.E.ADD.F32.FTZ.RN.STRONG.GPU desc[UR20][R52.64+-0x1a00], R55 ;  /* 0xffe60037340079a6 */ /* 0x0025e4000c10f394 */
.L_x_2758:
[----:B------:R-:W-:Y:S05]  /*64a0*/  BSYNC B0 ;  /* 0x0000000000007941 */ /* 0x000fea0003800000 */
.L_x_2757:
[----:B-12---:R1:W2:Y:S01]  /*64b0*/  LDS R55, [R86+0x1890] ;  /* 0x0018900056377984 */ /* 0x0062a20000000800 */
[----:B------:R-:W-:Y:S01]  /*64c0*/  BSSY B0, `(.L_x_2759) ;  /* 0x0000006000007945 */ /* 0x000fe20003800000 */
[----:B------:R-:W-:Y:S02]  /*64d0*/  IADD3 R54, R57, 0x380, RZ ;  /* 0x0000038039367810 */ /* 0x000fe40007ffe0ff */
[----:B------:R-:W-:Y:S02]  /*64e0*/  LEA.HI.SX32 R71, R60, R57, 0x1b ;  /* 0x000000393c477211 */ /* 0x000fe400078fdaff */
[----:B0-----:R-:W-:Y:S01]  /*64f0*/  LEA R70, R61, R56, 0x2 ;  /* 0x000000383d467211 */ /* 0x001fe200078e10ff */
[----:B------:R-:W-:Y:S06]  /*6500*/  @!P1 BRA `(.L_x_2760) ;  /* 0x0000000000049947 */ /* 0x000fec0003800000 */
[----:B--2---:R0:W-:Y:S02]  /*6510*/  REDG.E.ADD.F32.FTZ.RN.STRONG.GPU desc[UR20][R52.64+-0x1800], R55 ;  /* 0xffe80037340079a6 */ /* 0x0041e4000c10f394 */
.L_x_2760:
[----:B------:R-:W-:Y:S05]  /*6520*/  BSYNC B0 ;  /* 0x0000000000007941 */ /* 0x000fea0003800000 */
.L_x_2759:
[----:B0-2---:R0:W2:Y:S01]  /*6530*/  LDS R55, [R70+0x1a90] ;  /* 0x001a900046377984 */ /* 0x0050a20000000800 */
[----:B------:R-:W-:Y:S01]  /*6540*/  BSSY B0, `(.L_x_2761) ;  /* 0x0000006000007945 */ /* 0x000fe20003800000 */
[----:B------:R-:W-:Y:S02]  /*6550*/  LEA.HI.SX32 R61, R54, R57, 0x1b ;  /* 0x00000039363d7211 */ /* 0x000fe400078fdaff */
[----:B------:R-:W-:Y:S02]  /*6560*/  IADD3 R60, R57, 0x400, RZ ;  /* 0x00000400393c7810 */ /* 0x000fe40007ffe0ff */
[----:B------:R-:W-:Y:S01]  /*6570*/  LEA R54, R71, R56, 0x2 ;  /* 0x0000003847367211 */ /* 0x000fe200078e10ff */
[----:B------:R-:W-:Y:S06]  /*6580*/  @!P2 BRA `(.L_x_2762) ;  /* 0x000000000004a947 */ /* 0x000fec0003800000 */
[----:B--2---:R3:W-:Y:S02]  /*6590*/  REDG.E.ADD.F32.FTZ.RN.STRONG.GPU desc[UR20][R52.64+-0x1600], R55 ;  /* 0xffea0037340079a6 */ /* 0x0047e4000c10f394 */
.L_x_2762:
[----:B------:R-:W-:Y:S05]  /*65a0*/  BSYNC B0 ;  /* 0x0000000000007941 */ /* 0x000fea0003800000 */
.L_x_2761:
[----:B--23--:R2:W3:Y:S01]  /*65b0*/  LDS R55, [R54+0x1c90] ;  /* 0x001c900036377984 */ /* 0x00c4e20000000800 */
[----:B------:R-:W-:Y:S01]  /*65c0*/  BSSY B0, `(.L_x_2763) ;  /* 0x0000005000007945 */ /* 0x000fe20003800000 */
[----:B------:R-:W-:Y:S02]  /*65d0*/  LEA.HI.SX32 R71, R60, R57, 0x1b ;  /* 0x000000393c477211 */ /* 0x000fe400078fdaff */
[----:B------:R-:W-:Y:S01]  /*65e0*/  LEA R61, R61, R56, 0x2 ;  /* 0x000000383d3d7211 */ /* 0x000fe200078e10ff */
[----:B------:R-:W-:Y:S06]  /*65f0*/  @!P3 BRA `(.L_x_2764) ;  /* 0x000000000004b947 */ /* 0x000fec0003800000 */
[----:B---3--:R4:W-:Y:S02]  /*6600*/  REDG.E.ADD.F32.FTZ.RN.STRONG.GPU desc[UR20][R52.64+-0x1400], R55 ;  /* 0xffec0037340079a6 */ /* 0x0089e4000c10f394 */
.L_x_2764:
[----:B------:R-:W-:Y:S05]  /*6610*/  BSYNC B0 ;  /* 0x0000000000007941 */ /* 0x000fea0003800000 */
.L_x_2763:
[----:B---34-:R3:W4:Y:S01]  /*6620*/  LDS R55, [R61+0x1e90] ;  /* 0x001e90003d377984 */ /* 0x0187220000000800 */
[----:B------:R-:W-:Y:S01]  /*6630*/  BSSY B0, `(.L_x_2765) ;  /* 0x0000004000007945 */ /* 0x000fe20003800000 */
[----:B------:R-:W-:-:S03]  /*6640*/  LEA R71, R71, R56, 0x2 ;  /* 0x0000003847477211 */ /* 0x000fc600078e10ff */
[----:B------:R-:W-:Y:S05]  /*6650*/  @!P4 BRA `(.L_x_2766) ;  /* 0x000000000004c947 */ /* 0x000fea0003800000 */
[----:B----4-:R4:W-:Y:S02]  /*6660*/  REDG.E.ADD.F32.FTZ.RN.STRONG.GPU desc[UR20][R52.64+-0x1200], R55 ;  /* 0xffee0037340079a6 */ /* 0x0109e4000c10f394 */
.L_x_2766:
[----:B------:R-:W-:Y:S05]  /*6670*/  BSYNC B0 ;  /* 0x0000000000007941 */ /* 0x000fea0003800000 */
.L_x_2765:
[----:B----4-:R4:W0:Y:S01]  /*6680*/  LDS R55, [R71+0x2090] ;  /* 0x0020900047377984 */ /* 0x0108220000000800 */
[----:B------:R-:W-:Y:S01]  /*6690*/  BSSY B0, `(.L_x_2767) ;  /* 0x0000005000007945 */ /* 0x000fe20003800000 */
[C---:B--2---:R-:W-:Y:S02]  /*66a0*/  IADD3 R54, R57.reuse, 0x480, RZ ;  /* 0x0000048039367810 */ /* 0x044fe40007ffe0ff */
[----:B------:R-:W-:Y:S01]  /*66b0*/  IADD3 R60, R57, 0x500, RZ ;  /* 0x00000500393c7810 */ /* 0x000fe20007ffe0ff */
[----:B------:R-:W-:Y:S06]  /*66c0*/  @!P5 BRA `(.L_x_2768) ;  /* 0x000000000004d947 */ /* 0x000fec0003800000 */
[----:B0-----:R2:W-:Y:S02]  /*66d0*/  REDG.E.ADD.F32.FTZ.RN.STRONG.GPU desc[UR20][R52.64+-0x1000], R55 ;  /* 0xfff00037340079a6 */ /* 0x0015e4000c10f394 */
.L_x_2768:
[----:B------:R-:W-:Y:S05]  /*66e0*/  BSYNC B0 ;  /* 0x0000000000007941 */ /* 0x000fea0003800000 */
.L_x_2767:
        /* <DEDUP_REMOVED lines=18> */
.L_x_2770:
[----:B------:R-:W-:Y:S05]  /*6810*/  BSYNC B0 ;  /* 0x0000000000007941 */ /* 0x000fea0003800000 */
.L_x_2769:
[----:B0-2---:R0:W2:Y:S01]  /*6820*/  LDS R55, [R70+0x2490] ;  /* 0x0024900046377984 */ /* 0x0050a20000000800 */
[----:B------:R-:W-:Y:S01]  /*6830*/  BSSY B0, `(.L_x_2771) ;  /* 0x0000006000007945 */ /* 0x000fe20003800000 */
[----:B------:R-:W-:Y:S02]  /*6840*/  IADD3 R60, R57, 0x680, RZ ;  /* 0x00000680393c7810 */ /* 0x000fe40007ffe0ff */
[----:B------:R-:W-:Y:S02]  /*6850*/  LEA.HI.SX32 R61, R54, R57, 0x1b ;  /* 0x00000039363d7211 */ /* 0x000fe400078fdaff */
[----:B-1----:R-:W-:Y:S01]  /*6860*/  LEA R86, R71, R56, 0x2 ;  /* 0x0000003847567211 */ /* 0x002fe200078e10ff */
[----:B------:R-:W-:Y:S06]  /*6870*/  @!P0 BRA `(.L_x_2772) ;  /* 0x0000000000048947 */ /* 0x000fec0003800000 */
[----:B--2---:R1:W-:Y:S02]  /*6880*/  REDG.E.ADD.F32.FTZ.RN.STRONG.GPU desc[UR20][R52.64+-0xc00], R55 ;  /* 0xfff40037340079a6 */ /* 0x0043e4000c10f394 */
.L_x_2772:
[----:B------:R-:W-:Y:S05]  /*6890*/  BSYNC B0 ;  /* 0x0000000000007941 */ /* 0x000fea0003800000 */
.L_x_2771:
[----:B-12---:R1:W2:Y:S01]  /*68a0*/  LDS R55, [R86+0x2690] ;  /* 0x0026900056377984 */ /* 0x0062a20000000800 */
[----:B------:R-:W-:Y:S01]  /*68b0*/  BSSY B0, `(.L_x_2773) ;  /* 0x0000006000007945 */ /* 0x000fe20003800000 */
[----:B------:R-:W-:Y:S02]  /*68c0*/  IADD3 R54, R57, 0x700, RZ ;  /* 0x0000070039367810 */ /* 0x000fe40007ffe0ff */
[----:B------:R-:W-:Y:S02]  /*68d0*/  LEA.HI.SX32 R71, R60, R57, 0x1b ;  /* 0x000000393c477211 */ /* 0x000fe400078fdaff */
[----:B0-----:R-:W-:Y:S01]  /*68e0*/  LEA R70, R61, R56, 0x2 ;  /* 0x000000383d467211 */ /* 0x001fe200078e10ff */
[----:B------:R-:W-:Y:S06]  /*68f0*/  @!P1 BRA `(.L_x_2774) ;  /* 0x0000000000049947 */ /* 0x000fec0003800000 */
[----:B--2---:R0:W-:Y:S02]  /*6900*/  REDG.E.ADD.F32.FTZ.RN.STRONG.GPU desc[UR20][R52.64+-0xa00], R55 ;  /* 0xfff60037340079a6 */ /* 0x0041e4000c10f394 */
.L_x_2774:
[----:B------:R-:W-:Y:S05]  /*6910*/  BSYNC B0 ;  /* 0x0000000000007941 */ /* 0x000fea0003800000 */
.L_x_2773:
[----:B0-2---:R0:W2:Y:S01]  /*6920*/  LDS R55, [R70+0x2890] ;  /* 0x0028900046377984 */ /* 0x0050a20000000800 */
[----:B------:R-:W-:Y:S01]  /*6930*/  BSSY B0, `(.L_x_2775) ;  /* 0x0000006000007945 */ /* 0x000fe20003800000 */
[----:B------:R-:W-:Y:S02]  /*6940*/  LEA.HI.SX32 R61, R54, R57, 0x1b ;  /* 0x00000039363d7211 */ /* 0x000fe400078fdaff */
[----:B------:R-:W-:Y:S02]  /*6950*/  IADD3 R60, R57, 0x780, RZ ;  /* 0x00000780393c7810 */ /* 0x000fe40007ffe0ff */
[----:B------:R-:W-:Y:S01]  /*6960*/  LEA R54, R71, R56, 0x2 ;  /* 0x0000003847367211 */ /* 0x000fe200078e10ff */
[----:B------:R-:W-:Y:S06]  /*6970*/  @!P2 BRA `(.L_x_2776) ;  /* 0x000000000004a947 */ /* 0x000fec0003800000 */
[----:B--2---:R3:W-:Y:S02]  /*6980*/  REDG.E.ADD.F32.FTZ.RN.STRONG.GPU desc[UR20][R52.64+-0x800], R55 ;  /* 0xfff80037340079a6 */ /* 0x0047e4000c10f394 */
.L_x_2776:
[----:B------:R-:W-:Y:S05]  /*6990*/  BSYNC B0 ;  /* 0x0000000000007941 */ /* 0x000fea0003800000 */
.L_x_2775:
[----:B--23--:R2:W3:Y:S01]  /*69a0*/  LDS R55, [R54+0x2a90] ;  /* 0x002a900036377984 */ /* 0x00c4e20000000800 */
[----:B------:R-:W-:Y:S01]  /*69b0*/  BSSY B0, `(.L_x_2777) ;  /* 0x0000005000007945 */ /* 0x000fe20003800000 */
[----:B------:R-:W-:Y:S02]  /*69c0*/  LEA.HI.SX32 R71, R60, R57, 0x1b ;  /* 0x000000393c477211 */ /* 0x000fe400078fdaff */
[----:B------:R-:W-:Y:S01]  /*69d0*/  LEA R61, R61, R56, 0x2 ;  /* 0x000000383d3d7211 */ /* 0x000fe200078e10ff */
[----:B------:R-:W-:Y:S06]  /*69e0*/  @!P3 BRA `(.L_x_2778) ;  /* 0x000000000004b947 */ /* 0x000fec0003800000 */
[----:B---3--:R4:W-:Y:S02]  /*69f0*/  REDG.E.ADD.F32.FTZ.RN.STRONG.GPU desc[UR20][R52.64+-0x600], R55 ;  /* 0xfffa0037340079a6 */ /* 0x0089e4000c10f394 */
.L_x_2778:
[----:B------:R-:W-:Y:S05]  /*6a00*/  BSYNC B0 ;  /* 0x0000000000007941 */ /* 0x000fea0003800000 */
.L_x_2777:
[----:B---34-:R3:W4:Y:S01]  /*6a10*/  LDS R55, [R61+0x2c90] ;  /* 0x002c90003d377984 */ /* 0x0187220000000800 */
[----:B------:R-:W-:Y:S01]  /*6a20*/  BSSY B0, `(.L_x_2779) ;  /* 0x0000004000007945 */ /* 0x000fe20003800000 */
[----:B------:R-:W-:-:S03]  /*6a30*/  LEA R71, R71, R56, 0x2 ;  /* 0x0000003847477211 */ /* 0x000fc600078e10ff */
[----:B------:R-:W-:Y:S05]  /*6a40*/  @!P4 BRA `(.L_x_2780) ;  /* 0x000000000004c947 */ /* 0x000fea0003800000 */
[----:B----4-:R4:W-:Y:S02]  /*6a50*/  REDG.E.ADD.F32.FTZ.RN.STRONG.GPU desc[UR20][R52.64+-0x400], R55 ;  /* 0xfffc0037340079a6 */ /* 0x0109e4000c10f394 */
.L_x_2780:
[----:B------:R-:W-:Y:S05]  /*6a60*/  BSYNC B0 ;  /* 0x0000000000007941 */ /* 0x000fea0003800000 */
.L_x_2779:
[----:B----4-:R4:W0:Y:S01]  /*6a70*/  LDS R55, [R71+0x2e90] ;  /* 0x002e900047377984 */ /* 0x0108220000000800 */
[----:B------:R-:W-:Y:S04]  /*6a80*/  BSSY B0, `(.L_x_2781) ;  /* 0x0000003000007945 */ /* 0x000fe80003800000 */
[----:B------:R-:W-:Y:S05]  /*6a90*/  @!P5 BRA `(.L_x_2782) ;  /* 0x000000000004d947 */ /* 0x000fea0003800000 */
[----:B0-----:R0:W-:Y:S02]  /*6aa0*/  REDG.E.ADD.F32.FTZ.RN.STRONG.GPU desc[UR20][R52.64+-0x200], R55 ;  /* 0xfffe0037340079a6 */ /* 0x0011e4000c10f394 */
.L_x_2782:
[----:B------:R-:W-:Y:S05]  /*6ab0*/  BSYNC B0 ;  /* 0x0000000000007941 */ /* 0x000fea0003800000 */
.L_x_2781:
[----:B------:R-:W5:Y:S04]  /*6ac0*/  LDL.LU R87, [R1+0x20] ;  /* 0x0000200001577983 */ /* 0x000f680000300800 */
[----:B---3--:R-:W3:Y:S04]  /*6ad0*/  LDL.LU R61, [R1+0x24] ;  /* 0x00002400013d7983 */ /* 0x008ee80000300800 */
[----:B------:R-:W3:Y:S04]  /*6ae0*/  LDL.LU R60, [R1+0x28] ;  /* 0x00002800013c7983 */ /* 0x000ee80000300800 */
[----:B----4-:R-:W4:Y:S04]  /*6af0*/  LDL.LU R71, [R1+0x2c] ;  /* 0x00002c0001477983 */ /* 0x010f280000300800 */
[----:B--2---:R-:W2:Y:S04]  /*6b00*/  LDL.LU R54, [R1+0x30] ;  /* 0x0000300001367983 */ /* 0x004ea80000300800 */
[----:B0-----:R-:W2:Y:S01]  /*6b10*/  LDL.LU R70, [R1+0x34] ;  /* 0x0000340001467983 */ /* 0x001ea20000300800 */
[----:B------:R-:W-:Y:S01]  /*6b20*/  FMUL.FTZ R109, R112, R109 ;  /* 0x0000006d706d7220 */ /* 0x000fe20000410000 */
[----:B------:R-:W-:Y:S01]  /*6b30*/  FADD.FTZ R17, R83, R17 ;  /* 0x0000001153117221 */ /* 0x000fe20000010000 */
[----:B-1----:R-:W0:Y:S01]  /*6b40*/  S2R R86, SR_LANEID ;  /* 0x0000000000567919 */ /* 0x002e220000000000 */
[----:B------:R-:W-:Y:S01]  /*6b50*/  FMUL.FTZ R67, R67, R98 ;  /* 0x0000006243437220 */ /* 0x000fe20000410000 */
[----:B------:R-:W-:Y:S01]  /*6b60*/  FMUL.FTZ R108, R72, R108 ;  /* 0x0000006c486c7220 */ /* 0x000fe20000410000 */
[----:B------:R-:W1:Y:S04]  /*6b70*/  SHFL.DOWN PT, R52, R121, 0x1, 0x1f ;  /* 0x08201f0079347f89 */ /* 0x000e6800000e0000 */
[----:B------:R-:W1:Y:S01]  /*6b80*/  SHFL.DOWN PT, R53, R82, 0x1, 0x1f ;  /* 0x08201f0052357f89 */ /* 0x000e6200000e0000 */
[----:B-----5:R-:W-:Y:S01]  /*6b90*/  FFMA.FTZ R87, R89, R19, R87 ;  /* 0x0000001359577223 */ /* 0x020fe20000010057 */
[----:B---3--:R-:W-:-:S04]  /*6ba0*/  FFMA.FTZ R61, R90, R22, R61 ;  /* 0x000000165a3d7223 */ /* 0x008fc8000001003d */
[----:B------:R-:W-:Y:S01]  /*6bb0*/  STL [R1+0x20], R87 ;  /* 0x0000205701007387 */ /* 0x000fe20000100800 */
[----:B------:R-:W-:-:S03]  /*6bc0*/  FFMA.FTZ R60, R69, R24, R60 ;  /* 0x00000018453c7223 */ /* 0x000fc6000001003c */
[----:B------:R3:W-:Y:S01]  /*6bd0*/  STL [R1+0x24], R61 ;  /* 0x0000243d01007387 */ /* 0x0007e20000100800 */
[----:B----4-:R-:W-:Y:S01]  /*6be0*/  FFMA.FTZ R71, R91, R26, R71 ;  /* 0x0000001a5b477223 */ /* 0x010fe20000010047 */
[----:B------:R-:W-:Y:S01]  /*6bf0*/  FMUL.FTZ R50, R50, R105 ;  /* 0x0000006932327220 */ /* 0x000fe20000410000 */
[----:B--2---:R-:W-:Y:S01]  /*6c00*/  FFMA.FTZ R54, R68, R28, R54 ;  /* 0x0000001c44367223 */ /* 0x004fe20000010036 */
[----:B------:R-:W-:Y:S01]  /*6c10*/  FFMA.FTZ R70, R118, R29, R70 ;  /* 0x0000001d76467223 */ /* 0x000fe20000010046 */
[----:B---3--:R-:W2:Y:S01]  /*6c20*/  LDL.LU R61, [R1+0x38] ;  /* 0x00003800013d7983 */ /* 0x008ea20000300800 */
[----:B------:R-:W-:Y:S01]  /*6c30*/  FFMA.FTZ R108, R95, R69, R108 ;  /* 0x000000455f6c7223 */ /* 0x000fe2000001006c */
[----:B------:R-:W-:Y:S01]  /*6c40*/  FMUL.FTZ R74, R74, R123 ;  /* 0x0000007b4a4a7220 */ /* 0x000fe20000410000 */
[----:B0-----:R-:W-:Y:S01]  /*6c50*/  ISETP.GT.AND P0, PT, R86, 0x1e, PT ;  /* 0x0000001e5600780c */ /* 0x001fe20003f04270 */
[----:B------:R0:W-:Y:S01]  /*6c60*/  STL [R1+0x28], R60 ;  /* 0x0000283c01007387 */ /* 0x0001e20000100800 */
[----:B------:R-:W-:Y:S01]  /*6c70*/  FMUL.FTZ R65, R65, R146 ;  /* 0x0000009241417220 */ /* 0x000fe20000410000 */
[----:B------:R-:W-:Y:S01]  /*6c80*/  FMUL.FTZ R49, R49, R51 ;  /* 0x0000003331317220 */ /* 0x000fe20000410000 */
[----:B------:R-:W-:Y:S01]  /*6c90*/  FMUL.FTZ R63, R64, R63 ;  /* 0x0000003f403f7220 */ /* 0x000fe20000410000 */
[----:B------:R-:W-:Y:S01]  /*6ca0*/  FMUL.FTZ R48, R48, R59 ;  /* 0x0000003b30307220 */ /* 0x000fe20000410000 */
[----:B------:R-:W-:Y:S01]  /*6cb0*/  FMUL.FTZ R62, R62, R150 ;  /* 0x000000963e3e7220 */ /* 0x000fe20000410000 */
[----:B------:R-:W-:Y:S01]  /*6cc0*/  FMUL.FTZ R58, R58, R151 ;  /* 0x000000973a3a7220 */ /* 0x000fe20000410000 */
[----:B------:R-:W-:Y:S01]  /*6cd0*/  ISETP.NE.AND P1, PT, R86, RZ, PT ;  /* 0x000000ff5600720c */ /* 0x000fe20003f25270 */
[----:B------:R-:W-:Y:S01]  /*6ce0*/  FMUL.FTZ R141, R73, R141 ;  /* 0x0000008d498d7220 */ /* 0x000fe20000410000 */
[----:B------:R-:W-:Y:S01]  /*6cf0*/  ISETP.NE.AND P2, PT, R57, RZ, PT ;  /* 0x000000ff3900720c */ /* 0x000fe20003f45270 */
[----:B0-----:R-:W3:Y:S01]  /*6d00*/  LDL.LU R60, [R1+0x3c] ;  /* 0x00003c00013c7983 */ /* 0x001ee20000300800 */
[----:B------:R-:W-:Y:S01]  /*6d10*/  FFMA.FTZ R74, R97, R50, R74 ;  /* 0x00000032614a7223 */ /* 0x000fe2000001004a */
[----:B-1----:R-:W-:Y:S01]  /*6d20*/  @!P0 FADD.FTZ R121, R121, R52 ;  /* 0x0000003479798221 */ /* 0x002fe20000010000 */
[----:B------:R-:W-:Y:S01]  /*6d30*/  @!P0 FADD.FTZ R82, R82, R53 ;  /* 0x0000003552528221 */ /* 0x000fe20000010000 */
[----:B------:R-:W4:Y:S01]  /*6d40*/  LDL.LU R72, [R1+0x40] ;  /* 0x0000400001487983 */ /* 0x000f220000300800 */
[----:B------:R-:W-:Y:S01]  /*6d50*/  ISETP.GT.AND P0, PT, R86, 0x1d, PT ;  /* 0x0000001d5600780c */ /* 0x000fe20003f04270 */
[----:B------:R-:W-:Y:S01]  /*6d60*/  FMUL.FTZ R124, R75, R124 ;  /* 0x0000007c4b7c7220 */ /* 0x000fe20000410000 */
[----:B------:R-:W-:Y:S01]  /*6d70*/  FMUL.FTZ R125, R76, R125 ;  /* 0x0000007d4c7d7220 */ /* 0x000fe20000410000 */
[----:B------:R0:W-:Y:S01]  /*6d80*/  STL [R1+0x2c], R71 ;  /* 0x00002c4701007387 */ /* 0x0001e20000100800 */
[----:B------:R-:W-:Y:S01]  /*6d90*/  FMUL.FTZ R66, R77, R66 ;  /* 0x000000424d427220 */ /* 0x000fe20000410000 */
[----:B------:R-:W-:Y:S01]  /*6da0*/  FMUL.FTZ R79, R79, R92 ;  /* 0x0000005c4f4f7220 */ /* 0x000fe20000410000 */
[----:B------:R-:W-:Y:S01]  /*6db0*/  FMUL.FTZ R80, R80, R113 ;  /* 0x0000007150507220 */ /* 0x000fe20000410000 */
[----:B------:R-:W1:Y:S01]  /*6dc0*/  SHFL.DOWN PT, R52, R121, 0x2, 0x1f ;  /* 0x08401f0079347f89 */ /* 0x000e6200000e0000 */
[----:B------:R-:W-:Y:S01]  /*6dd0*/  FMUL.FTZ R81, R81, R114 ;  /* 0x0000007251517220 */ /* 0x000fe20000410000 */
[----:B------:R-:W-:-:S02]  /*6de0*/  FFMA.FTZ R89, R93, R89, R110 ;  /* 0x000000595d597223 */ /* 0x000fc4000001006e */
[----:B------:R-:W5:Y:S04]  /*6df0*/  SHFL.DOWN PT, R53, R82, 0x2, 0x1f ;  /* 0x08401f0052357f89 */ /* 0x000f6800000e0000 */
[----:B0-----:R-:W4:Y:S04]  /*6e00*/  LDL.LU R71, [R1+0x44] ;  /* 0x0000440001477983 */ /* 0x001f280000300800 */
[----:B------:R-:W-:Y:S04]  /*6e10*/  STL [R1+0x30], R54 ;  /* 0x0000303601007387 */ /* 0x000fe80000100800 */
[----:B------:R0:W-:Y:S01]  /*6e20*/  STL [R1+0x34], R70 ;  /* 0x0000344601007387 */ /* 0x0001e20000100800 */
[----:B-1----:R-:W-:-:S03]  /*6e30*/  @!P0 FADD.FTZ R121, R121, R52 ;  /* 0x0000003479798221 */ /* 0x002fc60000010000 */
[----:B0-----:R-:W4:Y:S01]  /*6e40*/  LDL.LU R70, [R1+0x48] ;  /* 0x0000480001467983 */ /* 0x001f220000300800 */
[----:B-----5:R-:W-:Y:S01]  /*6e50*/  @!P0 FADD.FTZ R82, R82, R53 ;  /* 0x0000003552528221 */ /* 0x020fe20000010000 */
[----:B------:R-:W-:Y:S02]  /*6e60*/  ISETP.GT.AND P0, PT, R86, 0x1b, PT ;  /* 0x0000001b5600780c */ /* 0x000fe40003f04270 */
[----:B------:R-:W5:Y:S04]  /*6e70*/  LDL R69, [R1+0x58] ;  /* 0x0000580001457983 */ /* 0x000f680000100800 */
[----:B------:R-:W0:Y:S04]  /*6e80*/  SHFL.DOWN PT, R52, R121, 0x4, 0x1f ;  /* 0x08801f0079347f89 */ /* 0x000e2800000e0000 */
[----:B------:R-:W1:Y:S03]  /*6e90*/  SHFL.DOWN PT, R53, R82, 0x4, 0x1f ;  /* 0x08801f0052357f89 */ /* 0x000e6600000e0000 */
[----:B0-----:R-:W-:Y:S01]  /*6ea0*/  @!P0 FADD.FTZ R121, R121, R52 ;  /* 0x0000003479798221 */ /* 0x001fe20000010000 */
[----:B-1----:R-:W-:-:S04]  /*6eb0*/  @!P0 FADD.FTZ R82, R82, R53 ;  /* 0x0000003552528221 */ /* 0x002fc80000010000 */
[----:B------:R-:W0:Y:S01]  /*6ec0*/  SHFL.DOWN PT, R52, R121, 0x8, 0x1f ;  /* 0x09001f0079347f89 */ /* 0x000e2200000e0000 */
[----:B------:R-:W-:-:S03]  /*6ed0*/  ISETP.GT.AND P0, PT, R86, 0x17, PT ;  /* 0x000000175600780c */ /* 0x000fc60003f04270 */
[----:B------:R-:W1:Y:S01]  /*6ee0*/  SHFL.DOWN PT, R55, R82, 0x8, 0x1f ;  /* 0x09001f0052377f89 */ /* 0x000e6200000e0000 */
[----:B--2---:R-:W-:-:S05]  /*6ef0*/  FFMA.FTZ R61, R67, R30, R61 ;  /* 0x0000001e433d7223 */ /* 0x004fca000001003d */
[----:B------:R2:W-:Y:S01]  /*6f00*/  STL [R1+0x38], R61 ;  /* 0x0000383d01007387 */ /* 0x0005e20000100800 */
[----:B---3--:R-:W-:-:S03]  /*6f10*/  FFMA.FTZ R60, R50, R31, R60 ;  /* 0x0000001f323c7223 */ /* 0x008fc6000001003c */
[----:B--2---:R-:W2:Y:S04]  /*6f20*/  LDL.LU R61, [R1+0x4c] ;  /* 0x00004c00013d7983 */ /* 0x004ea80000300800 */
[----:B------:R3:W-:Y:S04]  /*6f30*/  STL [R1+0x3c], R60 ;  /* 0x00003c3c01007387 */ /* 0x0007e80000100800 */
[----:B---3--:R-:W3:Y:S04]  /*6f40*/  LDL.LU R60, [R1+0x50] ;  /* 0x00005000013c7983 */ /* 0x008ee80000300800 */
[----:B------:R-:W3:Y:S01]  /*6f50*/  LDL.LU R50, [R1+0x54] ;  /* 0x0000540001327983 */ /* 0x000ee20000300800 */
[----:B0-----:R-:W-:Y:S01]  /*6f60*/  @!P0 FADD.FTZ R121, R121, R52 ;  /* 0x0000003479798221 */ /* 0x001fe20000010000 */
[----:B-1----:R-:W-:-:S04]  /*6f70*/  @!P0 FADD.FTZ R82, R82, R55 ;  /* 0x0000003752528221 */ /* 0x002fc80000010000 */
[----:B------:R-:W0:Y:S04]  /*6f80*/  SHFL.DOWN PT, R54, R121, 0x10, 0x1f ;  /* 0x0a001f0079367f89 */ /* 0x000e2800000e0000 */
[----:B------:R-:W1:Y:S01]  /*6f90*/  SHFL.DOWN PT, R55, R82, 0x10, 0x1f ;  /* 0x0a001f0052377f89 */ /* 0x000e6200000e0000 */
[----:B----4-:R-:W-:Y:S01]  /*6fa0*/  FFMA.FTZ R72, R65, R32, R72 ;  /* 0x0000002041487223 */ /* 0x010fe20000010048 */
[----:B------:R-:W-:Y:S01]  /*6fb0*/  FFMA.FTZ R71, R49, R33, R71 ;  /* 0x0000002131477223 */ /* 0x000fe20000010047 */
[----:B------:R-:W-:-:S03]  /*6fc0*/  ISETP.GT.AND P0, PT, R86, 0xf, PT ;  /* 0x0000000f5600780c */ /* 0x000fc60003f04270 */
[----:B------:R4:W-:Y:S01]  /*6fd0*/  STL [R1+0x40], R72 ;  /* 0x0000404801007387 */ /* 0x0009e20000100800 */
[----:B------:R-:W-:-:S03]  /*6fe0*/  FFMA.FTZ R70, R63, R34, R70 ;  /* 0x000000223f467223 */ /* 0x000fc60000010046 */
[----:B------:R4:W-:Y:S04]  /*6ff0*/  STL [R1+0x44], R71 ;  /* 0x0000444701007387 */ /* 0x0009e80000100800 */
[----:B------:R4:W-:Y:S01]  /*7000*/  STL [R1+0x48], R70 ;  /* 0x0000484601007387 */ /* 0x0009e20000100800 */
[----:B------:R-:W-:Y:S01]  /*7010*/  FMUL.FTZ R53, R84, R142 ;  /* 0x0000008e54357220 */ /* 0x000fe20000410000 */
[----:B------:R-:W-:-:S03]  /*7020*/  FMUL.FTZ R52, R127, R119 ;  /* 0x000000777f347220 */ /* 0x000fc60000410000 */
[----:B------:R-:W-:Y:S01]  /*7030*/  FFMA.FTZ R68, R106, R68, R53 ;  /* 0x000000446a447223 */ /* 0x000fe20000010035 */
[----:B------:R-:W-:Y:S01]  /*7040*/  FMUL.FTZ R53, R128, R122 ;  /* 0x0000007a80357220 */ /* 0x000fe20000410000 */
[----:B0-----:R-:W-:Y:S01]  /*7050*/  @!P0 FADD.FTZ R121, R121, R54 ;  /* 0x0000003679798221 */ /* 0x001fe20000010000 */
[----:B-1----:R-:W-:Y:S01]  /*7060*/  @!P0 FADD.FTZ R82, R82, R55 ;  /* 0x0000003752528221 */ /* 0x002fe20000010000 */
[----:B------:R-:W-:Y:S01]  /*7070*/  FFMA.FTZ R85, R85, R118, R52 ;  /* 0x0000007655557223 */ /* 0x000fe20000010034 */
[----:B------:R-:W-:Y:S02]  /*7080*/  FFMA.FTZ R78, R78, R67, R53 ;  /* 0x000000434e4e7223 */ /* 0x000fe40000010035 */
[----:B------:R-:W-:Y:S02]  /*7090*/  MOV R53, R121 ;  /* 0x0000007900357202 */ /* 0x000fe40000000f00 */
[----:B------:R-:W-:Y:S01]  /*70a0*/  MOV R52, R82 ;  /* 0x0000005200347202 */ /* 0x000fe20000000f00 */
[----:B------:R-:W-:Y:S01]  /*70b0*/  FFMA.FTZ R90, R94, R90, R109 ;  /* 0x0000005a5e5a7223 */ /* 0x000fe2000001006d */
[----:B------:R-:W-:Y:S01]  /*70c0*/  FFMA.FTZ R141, R96, R91, R141 ;  /* 0x0000005b608d7223 */ /* 0x000fe2000001008d */
[----:B------:R-:W-:Y:S01]  /*70d0*/  FFMA.FTZ R65, R99, R65, R124 ;  /* 0x0000004163417223 */ /* 0x000fe2000001007c */
[----:B------:R-:W-:Y:S01]  /*70e0*/  FFMA.FTZ R100, R100, R49, R125 ;  /* 0x0000003164647223 */ /* 0x000fe2000001007d */
[----:B-----5:R4:W-:Y:S01]  /*70f0*/  @!P1 STS.64 [R69+0x3198], R52 ;  /* 0x0031983445009388 */ /* 0x0209e20000000a00 */
        /* <DEDUP_REMOVED lines=20> */
[----:B---3--:R-:W-:Y:S01]  /*7240*/  FFMA.FTZ R60, R62, R36, R60 ;  /* 0x000000243e3c7223 */ /* 0x008fe2000001003c */
[----:B------:R-:W-:-:S04]  /*7250*/  FFMA.FTZ R50, R58, R37, R50 ;  /* 0x000000253a327223 */ /* 0x000fc80000010032 */
[----:B------:R4:W-:Y:S04]  /*7260*/  STL [R1+0x50], R60 ;  /* 0x0000503c01007387 */ /* 0x0009e80000100800 */
[----:B------:R4:W-:Y:S01]  /*7270*/  STL [R1+0x54], R50 ;  /* 0x0000543201007387 */ /* 0x0009e20000100800 */
[----:B------:R-:W-:-:S04]  /*7280*/  FFMA.FTZ R48, R102, R48, R79 ;  /* 0x0000003066307223 */ /* 0x000fc8000001004f */
[----:B------:R-:W-:Y:S01]  /*7290*/  FADD.FTZ R3, R48, R3 ;  /* 0x0000000330037221 */ /* 0x000fe20000010000 */
[----:B------:R-:W-:Y:S06]  /*72a0*/  @P2 BRA `(.L_x_2784) ;  /* 0x0000000000582947 */ /* 0x000fec0003800000 */
[----:B------:R-:W0:Y:S01]  /*72b0*/  S2UR UR47, SR_CgaCtaId ;  /* 0x00000000002f79c3 */ /* 0x000e220000008800 */
[----:B------:R-:W-:Y:S01]  /*72c0*/  UMOV UR46, 0x400 ;  /* 0x00000400002e7882 */ /* 0x000fe20000000000 */
[----:B------:R-:W-:Y:S01]  /*72d0*/  UISETP.NE.AND UP0, UPT, UR13, UR50, UPT ;  /* 0x000000320d00728c */ /* 0x000fe2000bf05270 */
[----:B----4-:R-:W-:-:S05]  /*72e0*/  MOV R61, UR7 ;  /* 0x00000007003d7c02 */ /* 0x010fca0008000f00 */
        /* <DEDUP_REMOVED lines=18> */
.L_x_2784:
[----:B------:R-:W-:Y:S05]  /*7410*/  BSYNC B0 ;  /* 0x0000000000007941 */ /* 0x000fea0003800000 */
.L_x_2783:
[----:B------:R-:W-:Y:S02]  /*7420*/  UIADD3 UR7, UR7, 0x1, URZ ;  /* 0x0000000107077890 */ /* 0x000fe4000fffe03f */
[----:B------:R-:W-:Y:S02]  /*7430*/  UIADD3 UR8, UP1, UR8, 0x1, URZ ;  /* 0x0000000108087890 */ /* 0x000fe4000ff3e03f */
[----:B------:R-:W-:Y:S02]  /*7440*/  UISETP.GE.AND UP0, UPT, UR7, UR51, UPT ;  /* 0x000000330700728c */ /* 0x000fe4000bf06270 */
[----:B------:R-:W-:-:S04]  /*7450*/  UIADD3.X UR9, URZ, UR9, URZ, UP1, !UPT ;  /* 0x000000093f097290 */ /* 0x000fc80008ffe43f */
[----:B------:R-:W-:-:S13]  /*7460*/  PLOP3.LUT P0, PT, PT, PT, UP0, 0x80, 0x0 ;  /* 0x000000000000781c */ /* 0x000fda0003f0f008 */
[----:B------:R-:W-:Y:S05]  /*7470*/  @!P0 BRA `(.L_x_2785) ;  /* 0xffffffc400388947 */ /* 0x000fea000383ffff */
.L_x_2741:
[----:B------:R-:W-:Y:S01]  /*7480*/  BAR.SYNC.DEFER_BLOCKING 0x0 ;  /* 0x0000000000007b1d */ /* 0x000fe20000010000 */
[----:B0---4-:R-:W-:-:S04]  /*7490*/  SHF.L.U32 R52, R57, 0x1, RZ ;  /* 0x0000000139347819 */ /* 0x011fc800000006ff */
[----:B------:R-:W-:Y:S02]  /*74a0*/  LOP3.LUT R52, R52, 0xffffffc0, RZ, 0xc0, !PT ;  /* 0xffffffc034347812 */ /* 0x000fe400078ec0ff */
[----:B------:R-:W-:Y:S01]  /*74b0*/  MOV R20, UR16 ;  /* 0x0000001000147c02 */ /* 0x000fe20008000f00 */
[----:B--2---:R-:W2:Y:S01]  /*74c0*/  LDL.LU R48, [R1+0x34] ;  /* 0x0000340001307983 */ /* 0x004ea20000300800 */
[----:B------:R-:W-:Y:S02]  /*74d0*/  LOP3.LUT R52, R52, 0x1f, R57, 0xf8, !PT ;  /* 0x0000001f34347812 */ /* 0x000fe400078ef839 */
[----:B------:R-:W-:Y:S01]  /*74e0*/  MOV R21, UR17 ;  /* 0x0000001100157c02 */ /* 0x000fe20008000f00 */
[----:B------:R-:W2:Y:S01]  /*74f0*/  LDL.LU R49, [R1+0x30] ;  /* 0x0000300001317983 */ /* 0x000ea20000300800 */
[----:B------:R-:W0:Y:S01]  /*7500*/  S2R R63, SR_LANEID ;  /* 0x00000000003f7919 */ /* 0x000e220000000000 */
[----:B------:R-:W-:Y:S01]  /*7510*/  IMAD.WIDE R28, R52, 0x10, R20 ;  /* 0x00000010341c7825 */ /* 0x000fe200078e0214 */
[----:B------:R-:W-:Y:S01]  /*7520*/  UIADD3 UR7, UR13, -0x1, URZ ;  /* 0xffffffff0d077890 */ /* 0x000fe2000fffe03f */
[----:B------:R-:W3:Y:S01]  /*7530*/  LDL.LU R50, [R1+0x2c] ;  /* 0x00002c0001327983 */ /* 0x000ee20000300800 */
[----:B------:R-:W-:Y:S01]  /*7540*/  USHF.R.S32.HI UR34, URZ, 0x1f, UR11 ;  /* 0x0000001f3f227899 */ /* 0x000fe2000801140b */
[----:B------:R-:W-:-:S02]  /*7550*/  ULDC.64 UR32, c[0x0][0x388] ;  /* 0x0000e20000207ab9 */ /* 0x000fc40000000a00 */
[----:B------:R-:W4:Y:S04]  /*7560*/  LDG.E.128 R20, desc[UR20][R28.64] ;  /* 0x000000141c147981 */ /* 0x000f28000c1e1d00 */
[----:B------:R-:W5:Y:S04]  /*7570*/  LDG.E.128 R24, desc[UR20][R28.64+0x200] ;  /* 0x000200141c187981 */ /* 0x000f68000c1e1d00 */
[----:B------:R-:W3:Y:S04]  /*7580*/  LDL.LU R51, [R1+0x28] ;  /* 0x0000280001337983 */ /* 0x000ee80000300800 */
[----:B------:R-:W2:Y:S04]  /*7590*/  LDL.LU R53, [R1+0x24] ;  /* 0x0000240001357983 */ /* 0x000ea80000300800 */
[----:B------:R-:W2:Y:S04]  /*75a0*/  LDL.LU R54, [R1+0x20] ;  /* 0x0000200001367983 */ /* 0x000ea80000300800 */
[----:B------:R-:W3:Y:S04]  /*75b0*/  LDL.LU R55, [R1+0x1c] ;  /* 0x00001c0001377983 */ /* 0x000ee80000300800 */
        /* <DEDUP_REMOVED lines=9> */
[----:B------:R-:W2:Y:S01]  /*7650*/  LDL.LU R36, [R1+0x5c] ;  /* 0x00005c0001247983 */ /* 0x000ea20000300800 */
[----:B------:R-:W-:-:S02]  /*7660*/  USHF.L.U32 UR8, UR7, 0xb, URZ ;  /* 0x0000000b07087899 */ /* 0x000fc4000800063f */
[----:B------:R-:W-:Y:S02]  /*7670*/  UIMAD UR28, UR34, UR32, URZ ;  /* 0x00000020221c72a4 */ /* 0x000fe4000f8e023f */
[----:B------:R-:W-:Y:S02]  /*7680*/  USHF.R.S32.HI UR9, URZ, 0x1f, UR8 ;  /* 0x0000001f3f097899 */ /* 0x000fe40008011408 */
[----:B------:R-:W-:Y:S02]  /*7690*/  UIMAD UR30, UR11, UR33, UR28 ;  /* 0x000000210b1e72a4 */ /* 0x000fe4000f8e021c */
[----:B------:R-:W-:Y:S02]  /*76a0*/  UIMAD.WIDE.U32 UR28, UR11, UR32, UR8 ;  /* 0x000000200b1c72a5 */ /* 0x000fe4000f8e0008 */
[----:B------:R-:W-:Y:S01]  /*76b0*/  USHF.R.S32.HI UR35, URZ, 0x1f, UR10 ;  /* 0x0000001f3f237899 */ /* 0x000fe2000801140a */
[----:B------:R-:W-:Y:S01]  /*76c0*/  ULDC.64 UR32, c[0x0][0x390] ;  /* 0x0000e40000207ab9 */ /* 0x000fe20000000a00 */
[----:B------:R-:W-:-:S02]  /*76d0*/  UIADD3 UR29, UR29, UR30, URZ ;  /* 0x0000001e1d1d7290 */ /* 0x000fc4000fffe03f */
[----:B------:R-:W-:Y:S02]  /*76e0*/  UIMAD UR31, UR35, UR32, URZ ;  /* 0x00000020231f72a4 */ /* 0x000fe4000f8e023f */
[----:B------:R-:W-:Y:S02]  /*76f0*/  UIMAD.WIDE.U32 UR28, UR10, UR32, UR28 ;  /* 0x000000200a1c72a5 */ /* 0x000fe4000f8e001c */
[----:B------:R-:W-:-:S03]  /*7700*/  UIMAD UR30, UR10, UR33, UR31 ;  /* 0x000000210a1e72a4 */ /* 0x000fc6000f8e021f */
[----:B------:R-:W-:Y:S01]  /*7710*/  ULDC.64 UR32, c[0x0][0x3e0] ;  /* 0x0000f80000207ab9 */ /* 0x000fe20000000a00 */
[----:B------:R-:W-:Y:S02]  /*7720*/  UIADD3 UR30, UR29, UR30, URZ ;  /* 0x0000001e1d1e7290 */ /* 0x000fe4000fffe03f */
[----:B------:R-:W-:Y:S01]  /*7730*/  ULEA UR29, UP0, UR28, UR32, 0x1 ;  /* 0x000000201c1d7291 */ /* 0x000fe2000f80083f */
[----:B----4-:R-:W-:Y:S04]  /*7740*/  STS.128 [R39], R20 ;  /* 0x0000001427007388 */ /* 0x010fe80000000c00 */
[----:B-----5:R-:W-:Y:S01]  /*7750*/  STS.128 [R39+0x200], R24 ;  /* 0x0002001827007388 */ /* 0x020fe20000000c00 */
[----:B------:R-:W-:-:S03]  /*7760*/  NOP ;  /* 0x0000000000007918 */ /* 0x000fc60000000000 */
[----:B------:R-:W1:Y:S04]  /*7770*/  LDS.128 R20, [R38] ;  /* 0x0000000026147984 */ /* 0x000e680000000c00 */
[----:B------:R-:W4:Y:S01]  /*7780*/  LDS.128 R24, [R38+0x10] ;  /* 0x0000100026187984 */ /* 0x000f220000000c00 */
[----:B-1----:R-:W-:-:S05]  /*7790*/  HADD2.F32 R8, -RZ, R20.H0_H0 ;  /* 0x20000014ff087230 */ /* 0x002fca0000004100 */
[----:B------:R-:W-:Y:S01]  /*77a0*/  FADD.FTZ R30, R8, UR5 ;  /* 0x00000005081e7e21 */ /* 0x000fe20008010000 */
[----:B------:R-:W-:-:S04]  /*77b0*/  HADD2.F32 R8, -RZ, R20.H1_H1 ;  /* 0x30000014ff087230 */ /* 0x000fc80000004100 */
[----:B------:R-:W-:Y:S01]  /*77c0*/  FSETP.GTU.FTZ.AND P2, PT, R30, 20, PT ;  /* 0x41a000001e00780b */ /* 0x000fe20003f5c000 */
[----:B------:R-:W-:Y:S01]  /*77d0*/  FADD.FTZ R31, R8, UR5 ;  /* 0x00000005081f7e21 */ /* 0x000fe20008010000 */
[----:B------:R-:W-:-:S05]  /*77e0*/  HADD2.F32 R8, -RZ, R21.H0_H0 ;  /* 0x20000015ff087230 */ /* 0x000fca0000004100 */
[----:B------:R-:W-:-:S05]  /*77f0*/  FADD.FTZ R20, R8, UR5 ;  /* 0x0000000508147e21 */ /* 0x000fca0008010000 */
[----:B------:R-:W-:Y:S01]  /*7800*/  FSETP.GTU.FTZ.AND P0, PT, R20, 20, PT ;  /* 0x41a000001400780b */ /* 0x000fe20003f1c000 */
[----:B------:R-:W-:Y:S01]  /*7810*/  @!P2 FMUL.FTZ R8, R30, -1.4426950216293334961 ;  /* 0xbfb8aa3b1e08a820 */ /* 0x000fe20000410000 */
[----:B------:R-:W-:Y:S01]  /*7820*/  FSETP.GTU.FTZ.AND P1, PT, R31, 20, PT ;  /* 0x41a000001f00780b */ /* 0x000fe20003f3c000 */
[----:B------:R-:W-:-:S04]  /*7830*/  HADD2.F32 R19, -RZ, R22.H0_H0 ;  /* 0x20000016ff137230 */ /* 0x000fc80000004100 */
[----:B------:R-:W1:Y:S01]  /*7840*/  @!P2 MUFU.EX2 R8, R8 ;  /* 0x000000080008a308 */ /* 0x000e620000000800 */
[----:B------:R-:W-:Y:S01]  /*7850*/  FADD.FTZ R28, R19, UR5 ;  /* 0x00000005131c7e21 */ /* 0x000fe20008010000 */
[----:B------:R-:W-:-:S04]  /*7860*/  HADD2.F32 R14, -RZ, R21.H1_H1 ;  /* 0x30000015ff0e7230 */ /* 0x000fc80000004100 */
[----:B------:R-:W-:Y:S01]  /*7870*/  @!P0 FMUL.FTZ R19, R20, -1.4426950216293334961 ;  /* 0xbfb8aa3b14138820 */ /* 0x000fe20000410000 */
[----:B------:R-:W-:Y:S01]  /*7880*/  FADD.FTZ R21, R14, UR5 ;  /* 0x000000050e157e21 */ /* 0x000fe20008010000 */
[----:B------:R-:W-:-:S04]  /*7890*/  @!P1 FMUL.FTZ R14, R31, -1.4426950216293334961 ;  /* 0xbfb8aa3b1f0e9820 */ /* 0x000fc80000410000 */
[----:B------:R-:W5:Y:S01]  /*78a0*/  @!P0 MUFU.EX2 R19, R19 ;  /* 0x0000001300138308 */ /* 0x000f620000000800 */
[----:B------:R-:W-:Y:S01]  /*78b0*/  FSETP.GTU.FTZ.AND P4, PT, R21, 20, PT ;  /* 0x41a000001500780b */ /* 0x000fe20003f9c000 */
[----:B------:R-:W-:Y:S01]  /*78c0*/  HADD2.F32 R22, -RZ, R22.H1_H1 ;  /* 0x30000016ff167230 */ /* 0x000fe20000004100 */
[----:B------:R-:W-:Y:S01]  /*78d0*/  FSETP.GTU.FTZ.AND P6, PT, R28, 20, PT ;  /* 0x41a000001c00780b */ /* 0x000fe20003fdc000 */
[----:B-1----:R-:W-:-:S04]  /*78e0*/  @!P2 FADD.FTZ R8, R8, 1 ;  /* 0x3f8000000808a421 */ /* 0x002fc80000010000 */
[----:B------:R-:W1:Y:S01]  /*78f0*/  @!P1 MUFU.EX2 R14, R14 ;  /* 0x0000000e000e9308 */ /* 0x000e620000000800 */
[----:B------:R-:W-:Y:S01]  /*7900*/  FADD.FTZ R30, R22, UR5 ;  /* 0x00000005161e7e21 */ /* 0x000fe20008010000 */
[----:B------:R-:W-:-:S06]  /*7910*/  HADD2.F32 R22, -RZ, R23.H0_H0 ;  /* 0x20000017ff167230 */ /* 0x000fcc0000004100 */
[----:B------:R-:W0:Y:S01]  /*7920*/  @!P2 MUFU.RCP R29, R8 ;  /* 0x00000008001da308 */ /* 0x000e220000001000 */
[----:B-----5:R-:W-:Y:S01]  /*7930*/  @!P0 FADD.FTZ R19, R19, 1 ;  /* 0x3f80000013138421 */ /* 0x020fe20000010000 */
[----:B------:R-:W-:Y:S02]  /*7940*/  HADD2.F32 R23, -RZ, R23.H1_H1 ;  /* 0x30000017ff177230 */ /* 0x000fe40000004100 */
[----:B------:R-:W-:Y:S01]  /*7950*/  @!P4 FMUL.FTZ R20, R21, -1.4426950216293334961 ;  /* 0xbfb8aa3b1514c820 */ /* 0x000fe20000410000 */
[----:B------:R-:W-:Y:S01]  /*7960*/  FADD.FTZ R22, R22, UR5 ;  /* 0x0000000516167e21 */ /* 0x000fe20008010000 */
[----:B------:R-:W-:Y:S01]  /*7970*/  @!P6 FMUL.FTZ R21, R28, -1.4426950216293334961 ;  /* 0xbfb8aa3b1c15e820 */ /* 0x000fe20000410000 */
[----:B------:R-:W-:Y:S01]  /*7980*/  FADD.FTZ R23, R23, UR5 ;  /* 0x0000000517177e21 */ /* 0x000fe20008010000 */
[----:B------:R4:W5:Y:S01]  /*7990*/  @!P0 MUFU.RCP R28, R19 ;  /* 0x00000013001c8308 */ /* 0x0009620000001000 */
[----:B-1----:R-:W-:Y:S01]  /*79a0*/  @!P1 FADD.FTZ R14, R14, 1 ;  /* 0x3f8000000e0e9421 */ /* 0x002fe20000010000 */
[----:B------:R-:W-:-:S02]  /*79b0*/  FSETP.GTU.FTZ.AND P3, PT, R22, 20, PT ;  /* 0x41a000001600780b */ /* 0x000fc40003f7c000 */
[----:B------:R-:W-:-:S04]  /*79c0*/  FSETP.GTU.FTZ.AND P5, PT, R30, 20, PT ;  /* 0x41a000001e00780b */ /* 0x000fc80003fbc000 */
[----:B------:R-:W1:Y:S01]  /*79d0*/  @!P4 MUFU.EX2 R20, R20 ;  /* 0x000000140014c308 */ /* 0x000e620000000800 */
[----:B0-----:R-:W-:Y:S01]  /*79e0*/  @!P2 FMUL.FTZ R0, R0, R29 ;  /* 0x0000001d0000a220 */ /* 0x001fe20000410000 */
[----:B------:R-:W-:-:S06]  /*79f0*/  FSETP.GTU.FTZ.AND P2, PT, R23, 20, PT ;  /* 0x41a000001700780b */ /* 0x000fcc0003f5c000 */
[----:B------:R0:W3:Y:S01]  /*7a00*/  @!P1 MUFU.RCP R31, R14 ;  /* 0x0000000e001f9308 */ /* 0x0000e20000001000 */
[----:B----4-:R-:W-:-:S07]  /*7a10*/  HADD2.F32 R19, -RZ, R25.H0_H0 ;  /* 0x20000019ff137230 */ /* 0x010fce0000004100 */
[----:B------:R-:W4:Y:S01]  /*7a20*/  @!P6 MUFU.EX2 R21, R21 ;  /* 0x000000150015e308 */ /* 0x000f220000000800 */
[----:B0-----:R-:W-:Y:S02]  /*7a30*/  HADD2.F32 R14, -RZ, R24.H0_H0 ;  /* 0x20000018ff0e7230 */ /* 0x001fe40000004100 */
[----:B-----5:R-:W-:Y:S01]  /*7a40*/  @!P0 FMUL.FTZ R3, R3, R28 ;  /* 0x0000001c03038220 */ /* 0x020fe20000410000 */
[----:B------:R-:W-:Y:S02]  /*7a50*/  FADD.FTZ R28, R19, UR5 ;  /* 0x00000005131c7e21 */ /* 0x000fe40008010000 */
[----:B------:R-:W-:Y:S01]  /*7a60*/  FADD.FTZ R29, R14, UR5 ;  /* 0x000000050e1d7e21 */ /* 0x000fe20008010000 */
[----:B------:R-:W-:Y:S01]  /*7a70*/  @!P3 FMUL.FTZ R14, R22, -1.4426950216293334961 ;  /* 0xbfb8aa3b160eb820 */ /* 0x000fe20000410000 */
[----:B------:R-:W-:Y:S01]  /*7a80*/  @!P2 FMUL.FTZ R19, R23, -1.4426950216293334961 ;  /* 0xbfb8aa3b1713a820 */ /* 0x000fe20000410000 */
[----:B-1----:R-:W-:Y:S01]  /*7a90*/  @!P4 FADD.FTZ R20, R20, 1 ;  /* 0x3f8000001414c421 */ /* 0x002fe20000010000 */
[----:B------:R-:W-:Y:S01]  /*7aa0*/  @!P5 FMUL.FTZ R8, R30, -1.4426950216293334961 ;  /* 0xbfb8aa3b1e08d820 */ /* 0x000fe20000410000 */
[----:B---3--:R-:W-:-:S02]  /*7ab0*/  @!P1 FMUL.FTZ R2, R2, R31 ;  /* 0x0000001f02029220 */ /* 0x008fc40000410000 */
[----:B------:R-:W0:Y:S01]  /*7ac0*/  @!P3 MUFU.EX2 R14, R14 ;  /* 0x0000000e000eb308 */ /* 0x000e220000000800 */
[----:B------:R-:W-:Y:S01]  /*7ad0*/  HADD2.F32 R24, -RZ, R24.H1_H1 ;  /* 0x30000018ff187230 */ /* 0x000fe20000004100 */
[----:B------:R-:W-:Y:S01]  /*7ae0*/  FSETP.GTU.FTZ.AND P1, PT, R29, 20, PT ;  /* 0x41a000001d00780b */ /* 0x000fe20003f3c000 */
[----:B----4-:R-:W-:-:S05]  /*7af0*/  @!P6 FADD.FTZ R21, R21, 1 ;  /* 0x3f8000001515e421 */ /* 0x010fca0000010000 */
[----:B------:R-:W1:Y:S01]  /*7b00*/  @!P2 MUFU.EX2 R19, R19 ;  /* 0x000000130013a308 */ /* 0x000e620000000800 */
[----:B------:R-:W-:-:S07]  /*7b10*/  FADD.FTZ R24, R24, UR5 ;  /* 0x0000000518187e21 */ /* 0x000fce0008010000 */
[----:B------:R3:W4:Y:S01]  /*7b20*/  @!P4 MUFU.RCP R33, R20 ;  /* 0x000000140021c308 */ /* 0x0007220000001000 */
[----:B------:R-:W-:-:S07]  /*7b30*/  FSETP.GTU.FTZ.AND P0, PT, R24, 20, PT ;  /* 0x41a000001800780b */ /* 0x000fce0003f1c000 */
[----:B------:R-:W5:Y:S08]  /*7b40*/  @!P6 MUFU.RCP R30, R21 ;  /* 0x00000015001ee308 */ /* 0x000f700000001000 */
[----:B------:R-:W2:Y:S01]  /*7b50*/  @!P5 MUFU.EX2 R8, R8 ;  /* 0x000000080008d308 */ /* 0x000ea20000000800 */
[----:B---3--:R-:W-:Y:S01]  /*7b60*/  @!P1 FMUL.FTZ R20, R29, -1.4426950216293334961 ;  /* 0xbfb8aa3b1d149820 */ /* 0x008fe20000410000 */
[----:B0-----:R-:W-:Y:S01]  /*7b70*/  @!P3 FADD.FTZ R14, R14, 1 ;  /* 0x3f8000000e0eb421 */ /* 0x001fe20000010000 */
[----:B------:R-:W-:-:S02]  /*7b80*/  HADD2.F32 R25, -RZ, R25.H1_H1 ;  /* 0x30000019ff197230 */ /* 0x000fc40000004100 */
[----:B-1----:R-:W-:Y:S01]  /*7b90*/  @!P2 FADD.FTZ R19, R19, 1 ;  /* 0x3f8000001313a421 */ /* 0x002fe20000010000 */
[----:B----4-:R-:W-:Y:S01]  /*7ba0*/  @!P4 FMUL.FTZ R4, R4, R33 ;  /* 0x000000210404c220 */ /* 0x010fe20000410000 */
[----:B------:R-:W-:Y:S01]  /*7bb0*/  FSETP.GTU.FTZ.AND P4, PT, R28, 20, PT ;  /* 0x41a000001c00780b */ /* 0x000fe20003f9c000 */
[----:B------:R-:W0:Y:S01]  /*7bc0*/  @!P1 MUFU.EX2 R20, R20 ;  /* 0x0000001400149308 */ /* 0x000e220000000800 */
[----:B-----5:R-:W-:Y:S01]  /*7bd0*/  @!P6 FMUL.FTZ R5, R5, R30 ;  /* 0x0000001e0505e220 */ /* 0x020fe20000410000 */
[----:B------:R-:W-:Y:S01]  /*7be0*/  FADD.FTZ R25, R25, UR5 ;  /* 0x0000000519197e21 */ /* 0x000fe20008010000 */
[----:B------:R-:W-:-:S05]  /*7bf0*/  @!P0 FMUL.FTZ R22, R24, -1.4426950216293334961 ;  /* 0xbfb8aa3b18168820 */ /* 0x000fca0000410000 */
[----:B------:R-:W1:Y:S01]  /*7c00*/  @!P3 MUFU.RCP R14, R14 ;  /* 0x0000000e000eb308 */ /* 0x000e620000001000 */
[----:B--2---:R-:W-:Y:S01]  /*7c10*/  @!P5 FADD.FTZ R8, R8, 1 ;  /* 0x3f8000000808d421 */ /* 0x004fe20000010000 */
[----:B------:R-:W-:-:S06]  /*7c20*/  FSETP.GTU.FTZ.AND P6, PT, R25, 20, PT ;  /* 0x41a000001900780b */ /* 0x000fcc0003fdc000 */
[----:B------:R-:W2:Y:S01]  /*7c30*/  @!P2 MUFU.RCP R30, R19 ;  /* 0x00000013001ea308 */ /* 0x000ea20000001000 */
[----:B------:R-:W-:-:S07]  /*7c40*/  HADD2.F32 R21, -RZ, R27.H0_H0 ;  /* 0x2000001bff157230 */ /* 0x000fce0000004100 */
[----:B------:R-:W3:Y:S01]  /*7c50*/  @!P5 MUFU.RCP R29, R8 ;  /* 0x00000008001dd308 */ /* 0x000ee20000001000 */
[----:B------:R-:W-:-:S07]  /*7c60*/  @!P4 FMUL.FTZ R23, R28, -1.4426950216293334961 ;  /* 0xbfb8aa3b1c17c820 */ /* 0x000fce0000410000 */
[----:B------:R4:W-:Y:S01]  /*7c70*/  @!P0 MUFU.EX2 R24, R22 ;  /* 0x0000001600188308 */ /* 0x0009e20000000800 */
[----:B------:R-:W-:Y:S01]  /*7c80*/  FADD.FTZ R21, R21, UR5 ;  /* 0x0000000515157e21 */ /* 0x000fe20008010000 */
[--C-:B----4-:R-:W-:Y:S02]  /*7c90*/  HADD2.F32 R22, -RZ, R26.reuse.H0_H0 ;  /* 0x2000001aff167230 */ /* 0x110fe40000004100 */
[----:B------:R-:W-:Y:S02]  /*7ca0*/  HADD2.F32 R26, -RZ, R26.H1_H1 ;  /* 0x3000001aff1a7230 */ /* 0x000fe40000004100 */
[----:B0-----:R-:W-:-:S03]  /*7cb0*/  @!P1 FADD.FTZ R20, R20, 1 ;  /* 0x3f80000014149421 */ /* 0x001fc60000010000 */
[----:B------:R-:W-:Y:S01]  /*7cc0*/  FADD.FTZ R26, R26, UR5 ;  /* 0x000000051a1a7e21 */ /* 0x000fe20008010000 */
[----:B-1----:R-:W-:Y:S01]  /*7cd0*/  @!P3 FMUL.FTZ R7, R7, R14 ;  /* 0x0000000e0707b220 */ /* 0x002fe20000410000 */
[----:B------:R-:W-:Y:S01]  /*7ce0*/  @!P4 MUFU.EX2 R28, R23 ;  /* 0x00000017001cc308 */ /* 0x000fe20000000800 */
[----:B------:R-:W-:Y:S01]  /*7cf0*/  FADD.FTZ R22, R22, UR5 ;  /* 0x0000000516167e21 */ /* 0x000fe20008010000 */
[----:B--2---:R-:W-:Y:S01]  /*7d00*/  @!P2 FMUL.FTZ R9, R9, R30 ;  /* 0x0000001e0909a220 */ /* 0x004fe20000410000 */
[----:B------:R-:W-:Y:S01]  /*7d10*/  FSETP.GTU.FTZ.AND P3, PT, R26, 20, PT ;  /* 0x41a000001a00780b */ /* 0x000fe20003f7c000 */
[----:B------:R-:W-:Y:S01]  /*7d20*/  @!P6 FMUL.FTZ R8, R25, -1.4426950216293334961 ;  /* 0xbfb8aa3b1908e820 */ /* 0x000fe20000410000 */
[----:B------:R-:W-:-:S03]  /*7d30*/  FSETP.GTU.FTZ.AND P2, PT, R21, 20, PT ;  /* 0x41a000001500780b */ /* 0x000fc60003f5c000 */
[----:B------:R-:W0:Y:S01]  /*7d40*/  @!P1 MUFU.RCP R23, R20 ;  /* 0x0000001400179308 */ /* 0x000e220000001000 */
[----:B---3--:R-:W-:Y:S01]  /*7d50*/  @!P5 FMUL.FTZ R6, R6, R29 ;  /* 0x0000001d0606d220 */ /* 0x008fe20000410000 */
[----:B------:R-:W-:Y:S01]  /*7d60*/  FSETP.GTU.FTZ.AND P5, PT, R22, 20, PT ;  /* 0x41a000001600780b */ /* 0x000fe20003fbc000 */
[----:B------:R-:W-:-:S05]  /*7d70*/  HADD2.F32 R27, -RZ, R27.H1_H1 ;  /* 0x3000001bff1b7230 */ /* 0x000fca0000004100 */
[----:B------:R1:W-:Y:S01]  /*7d80*/  @!P6 MUFU.EX2 R14, R8 ;  /* 0x00000008000ee308 */ /* 0x0003e20000000800 */
[----:B------:R-:W-:Y:S01]  /*7d90*/  FADD.FTZ R31, R27, UR5 ;  /* 0x000000051b1f7e21 */ /* 0x000fe20008010000 */
[----:B------:R-:W-:Y:S01]  /*7da0*/  @!P3 FMUL.FTZ R25, R26, -1.4426950216293334961 ;  /* 0xbfb8aa3b1a19b820 */ /* 0x000fe20000410000 */
[----:B-1----:R-:W-:-:S04]  /*7db0*/  SHF.L.U32 R8, R57, 0x1, RZ ;  /* 0x0000000139087819 */ /* 0x002fc800000006ff */
[----:B------:R-:W-:Y:S01]  /*7dc0*/  LOP3.LUT R8, R8, 0xffffffc0, RZ, 0xc0, !PT ;  /* 0xffffffc008087812 */ /* 0x000fe200078ec0ff */
[----:B------:R-:W-:-:S03]  /*7dd0*/  @!P2 FMUL.FTZ R26, R21, -1.4426950216293334961 ;  /* 0xbfb8aa3b151aa820 */ /* 0x000fc60000410000 */
[----:B------:R-:W-:Y:S01]  /*7de0*/  LEA R27, R63, R8, 0x1 ;  /* 0x000000083f1b7211 */ /* 0x000fe200078e08ff */
[----:B------:R-:W-:Y:S01]  /*7df0*/  @!P5 FMUL.FTZ R19, R22, -1.4426950216293334961 ;  /* 0xbfb8aa3b1613d820 */ /* 0x000fe20000410000 */
[----:B0-----:R-:W-:Y:S01]  /*7e00*/  @!P1 FMUL.FTZ R10, R10, R23 ;  /* 0x000000170a0a9220 */ /* 0x001fe20000410000 */
[----:B------:R0:W1:Y:S01]  /*7e10*/  @!P3 MUFU.EX2 R29, R25 ;  /* 0x00000019001db308 */ /* 0x0000620000000800 */
[----:B------:R-:W-:Y:S01]  /*7e20*/  LEA R32, R27, R56, 0x4 ;  /* 0x000000381b207211 */ /* 0x000fe200078e20ff */
[----:B------:R-:W-:Y:S01]  /*7e30*/  @!P0 FADD.FTZ R8, R24, 1 ;  /* 0x3f80000018088421 */ /* 0x000fe20000010000 */
[----:B------:R-:W-:Y:S02]  /*7e40*/  F2FP.F16.F32.PACK_AB R23, R67, R66 ;  /* 0x000000424317723e */ /* 0x000fe400000000ff */
[----:B------:R-:W-:Y:S02]  /*7e50*/  F2FP.F16.F32.PACK_AB R22, R65, R64 ;  /* 0x000000404116723e */ /* 0x000fe400000000ff */
[----:B------:R-:W-:Y:S01]  /*7e60*/  F2FP.F16.F32.PACK_AB R21, R62, R61 ;  /* 0x0000003d3e15723e */ /* 0x000fe200000000ff */
[----:B------:R2:W3:Y:S01]  /*7e70*/  @!P2 MUFU.EX2 R30, R26 ;  /* 0x0000001a001ea308 */ /* 0x0004e20000000800 */
[----:B------:R-:W-:Y:S01]  /*7e80*/  F2FP.F16.F32.PACK_AB R20, R60, R59 ;  /* 0x0000003b3c14723e */ /* 0x000fe200000000ff */
[----:B------:R-:W-:Y:S01]  /*7e90*/  BAR.SYNC.DEFER_BLOCKING 0x0 ;  /* 0x0000000000007b1d */ /* 0x000fe20000010000 */
[----:B------:R-:W-:-:S02]  /*7ea0*/  F2FP.F16.F32.PACK_AB R27, R58, R55 ;  /* 0x000000373a1b723e */ /* 0x000fc400000000ff */
[----:B0-----:R-:W-:Y:S02]  /*7eb0*/  F2FP.F16.F32.PACK_AB R25, R51, R50 ;  /* 0x000000323319723e */ /* 0x001fe400000000ff */
[----:B------:R-:W-:Y:S02]  /*7ec0*/  F2FP.F16.F32.PACK_AB R24, R49, R48 ;  /* 0x000000303118723e */ /* 0x000fe400000000ff */
[----:B--2---:R-:W-:Y:S02]  /*7ed0*/  F2FP.F16.F32.PACK_AB R26, R54, R53 ;  /* 0x00000035361a723e */ /* 0x004fe400000000ff */
[----:B------:R-:W-:Y:S01]  /*7ee0*/  FSETP.GTU.FTZ.AND P1, PT, R31, 20, PT ;  /* 0x41a000001f00780b */ /* 0x000fe20003f3c000 */
[----:B------:R-:W-:Y:S04]  /*7ef0*/  STS.128 [R32], R20 ;  /* 0x0000001420007388 */ /* 0x000fe80000000c00 */
[----:B------:R-:W-:Y:S01]  /*7f00*/  STS.128 [R32+0x10], R24 ;  /* 0x0000101820007388 */ /* 0x000fe20000000c00 */
[----:B------:R-:W-:-:S03]  /*7f10*/  NOP ;  /* 0x0000000000007918 */ /* 0x000fc60000000000 */
[----:B------:R-:W0:Y:S04]  /*7f20*/  LDS.128 R20, [R39] ;  /* 0x0000000027147984 */ /* 0x000e280000000c00 */
[----:B------:R-:W2:Y:S01]  /*7f30*/  LDS.128 R24, [R39+0x200] ;  /* 0x0002000027187984 */ /* 0x000ea20000000c00 */
[----:B------:R-:W-:Y:S01]  /*7f40*/  @!P1 FMUL.FTZ R31, R31, -1.4426950216293334961 ;  /* 0xbfb8aa3b1f1f9820 */ /* 0x000fe20000410000 */
[----:B------:R-:W4:Y:S08]  /*7f50*/  @!P5 MUFU.EX2 R19, R19 ;  /* 0x000000130013d308 */ /* 0x000f300000000800 */
[----:B------:R-:W5:Y:S01]  /*7f60*/  @!P1 MUFU.EX2 R31, R31 ;  /* 0x0000001f001f9308 */ /* 0x000f620000000800 */
[----:B------:R-:W-:Y:S01]  /*7f70*/  ULEA.HI.X UR28, UR28, UR33, UR30, 0x1, UP0 ;  /* 0x000000211c1c7291 */ /* 0x000fe200080f0c1e */
[----:B------:R-:W-:Y:S01]  /*7f80*/  @!P4 FADD.FTZ R28, R28, 1 ;  /* 0x3f8000001c1cc421 */ /* 0x000fe20000010000 */
[----:B-1----:R-:W-:Y:S01]  /*7f90*/  @!P3 FADD.FTZ R29, R29, 1 ;  /* 0x3f8000001d1db421 */ /* 0x002fe20000010000 */
[----:B------:R-:W-:-:S04]  /*7fa0*/  @!P6 FADD.FTZ R14, R14, 1 ;  /* 0x3f8000000e0ee421 */ /* 0x000fc80000010000 */
[----:B------:R-:W1:Y:S01]  /*7fb0*/  @!P0 MUFU.RCP R8, R8 ;  /* 0x0000000800088308 */ /* 0x000e620000001000 */
[----:B---3--:R-:W-:Y:S01]  /*7fc0*/  @!P2 FADD.FTZ R30, R30, 1 ;  /* 0x3f8000001e1ea421 */ /* 0x008fe20000010000 */
[----:B----4-:R-:W-:Y:S01]  /*7fd0*/  @!P5 FADD.FTZ R19, R19, 1 ;  /* 0x3f8000001313d421 */ /* 0x010fe20000010000 */
[----:B------:R-:W-:Y:S01]  /*7fe0*/  F2FP.F16.F32.PACK_AB R41, R4, R3 ;  /* 0x000000030429723e */ /* 0x000fe200000000ff */
[----:B------:R-:W-:-:S04]  /*7ff0*/  ULDC.64 UR30, c[0x0][0x3a8] ;  /* 0x0000ea00001e7ab9 */ /* 0x000fc80000000a00 */
[----:B------:R3:W4:Y:S01]  /*8000*/  @!P4 MUFU.RCP R33, R28 ;  /* 0x0000001c0021c308 */ /* 0x0007220000001000 */
[----:B-----5:R-:W-:-:S07]  /*8010*/  @!P1 FADD.FTZ R31, R31, 1 ;  /* 0x3f8000001f1f9421 */ /* 0x020fce0000010000 */
[----:B------:R5:W-:Y:S01]  /*8020*/  @!P3 MUFU.RCP R35, R29 ;  /* 0x0000001d0023b308 */ /* 0x000be20000001000 */
[----:B---3--:R-:W-:Y:S02]  /*8030*/  MOV R28, UR29 ;  /* 0x0000001d001c7c02 */ /* 0x008fe40008000f00 */
[----:B-----5:R-:W-:-:S05]  /*8040*/  MOV R29, UR28 ;  /* 0x0000001c001d7c02 */ /* 0x020fca0008000f00 */
[----:B------:R-:W3:Y:S01]  /*8050*/  @!P6 MUFU.RCP R14, R14 ;  /* 0x0000000e000ee308 */ /* 0x000ee20000001000 */
[----:B------:R-:W-:-:S07]  /*8060*/  IMAD.WIDE R28, R52, 0x10, R28 ;  /* 0x00000010341c7825 */ /* 0x000fce00078e021c */
[----:B------:R5:W3:Y:S01]  /*8070*/  @!P5 MUFU.RCP R34, R19 ;  /* 0x000000130022d308 */ /* 0x000ae20000001000 */
[----:B0-----:R-:W-:Y:S04]  /*8080*/  STG.E.128 desc[UR20][R28.64], R20 ;  /* 0x000000141c007986 */ /* 0x001fe8000c101d14 */
[----:B--2---:R-:W-:Y:S03]  /*8090*/  STG.E.128 desc[UR20][R28.64+0x200], R24 ;  /* 0x000200181c007986 */ /* 0x004fe6000c101d14 */
[----:B------:R-:W0:Y:S01]  /*80a0*/  @!P2 MUFU.RCP R30, R30 ;  /* 0x0000001e001ea308 */ /* 0x000e220000001000 */
[----:B-----5:R-:W-:-:S07]  /*80b0*/  FADD.FTZ R19, R0, R36 ;  /* 0x0000002400137221 */ /* 0x020fce0000010000 */
[----:B------:R-:W2:Y:S01]  /*80c0*/  @!P1 MUFU.RCP R31, R31 ;  /* 0x0000001f001f9308 */ /* 0x000ea20000001000 */
[----:B-1----:R-:W-:Y:S01]  /*80d0*/  @!P0 FMUL.FTZ R11, R11, R8 ;  /* 0x000000080b0b8220 */ /* 0x002fe20000410000 */
[----:B------:R-:W-:-:S04]  /*80e0*/  FADD.FTZ R8, R19, R2 ;  /* 0x0000000213087221 */ /* 0x000fc80000010000 */
[----:B------:R-:W-:Y:S01]  /*80f0*/  FADD.FTZ R3, R8, R3 ;  /* 0x0000000308037221 */ /* 0x000fe20000010000 */
[----:B----4-:R-:W-:Y:S01]  /*8100*/  @!P4 FMUL.FTZ R12, R12, R33 ;  /* 0x000000210c0cc220 */ /* 0x010fe20000410000 */
[----:B---3--:R-:W-:Y:S01]  /*8110*/  @!P6 FMUL.FTZ R13, R13, R14 ;  /* 0x0000000e0d0de220 */ /* 0x008fe20000410000 */
[----:B------:R-:W-:Y:S01]  /*8120*/  @!P5 FMUL.FTZ R15, R15, R34 ;  /* 0x000000220f0fd220 */ /* 0x000fe20000410000 */
[----:B------:R-:W-:Y:S01]  /*8130*/  FADD.FTZ R4, R3, R4 ;  /* 0x0000000403047221 */ /* 0x000fe20000010000 */
[----:B------:R-:W-:Y:S01]  /*8140*/  @!P3 FMUL.FTZ R16, R16, R35 ;  /* 0x000000231010b220 */ /* 0x000fe20000410000 */
[----:B0-----:R-:W-:Y:S01]  /*8150*/  @!P2 FMUL.FTZ R17, R17, R30 ;  /* 0x0000001e1111a220 */ /* 0x001fe20000410000 */
[----:B------:R-:W-:Y:S01]  /*8160*/  F2FP.F16.F32.PACK_AB R42, R6, R5 ;  /* 0x00000005062a723e */ /* 0x000fe200000000ff */
[----:B------:R-:W-:Y:S01]  /*8170*/  FADD.FTZ R5, R4, R5 ;  /* 0x0000000504057221 */ /* 0x000fe20000010000 */
[----:B--2---:R-:W-:Y:S01]  /*8180*/  @!P1 FMUL.FTZ R18, R18, R31 ;  /* 0x0000001f12129220 */ /* 0x004fe20000410000 */
        /* <DEDUP_REMOVED lines=54> */
.L_x_2708:
        /* <DEDUP_REMOVED lines=41> */
.L_x_2788:
[----:B------:R-:W-:Y:S05]  /*8780*/  BSYNC B0 ;  /* 0x0000000000007941 */ /* 0x000fea0003800000 */
.L_x_2787:
        /* <DEDUP_REMOVED lines=44> */
.L_x_2790:
[----:B------:R-:W2:Y:S02]  /*8a50*/  S2R R11, SR_TID.X ;  /* 0x00000000000b7919 */ /* 0x000ea40000002100 */
.L_x_2791:
[----:B------:R-:W-:Y:S05]  /*8a60*/  BSYNC B0 ;  /* 0x0000000000007941 */ /* 0x000fea0003800000 */
.L_x_2789:
        /* <DEDUP_REMOVED lines=23> */
.L_x_2793:
        /* <DEDUP_REMOVED lines=30> */
.L_x_2792:
[----:B------:R-:W-:Y:S05]  /*8dc0*/  EXIT ;  /* 0x000000000000794d */ /* 0x000fea0003800000 */
.L_x_2745:
[----:B------:R-:W-:Y:S01]  /*8dd0*/  HFMA2.MMA R91, -RZ, RZ, 0, 5.9604644775390625e-08 ;  /* 0x00000001ff5b7435 */ /* 0x000fe200000001ff */
[----:B------:R-:W-:Y:S02]  /*8de0*/  MOV R140, R138 ;  /* 0x0000008a008c7202 */ /* 0x000fe40000000f00 */
[----:B------:R-:W-:Y:S02]  /*8df0*/  MOV R90, RZ ;  /* 0x000000ff005a7202 */ /* 0x000fe40000000f00 */
[----:B------:R-:W-:-:S07]  /*8e00*/  MOV R153, 0xffffffff ;  /* 0xffffffff00997802 */ /* 0x000fce0000000f00 */
[----:B--2--5:R-:W-:Y:S05]  /*8e10*/  WARPSYNC.COLLECTIVE R153, `(.L_x_2794) ;  /* 0x0000000099087348 */ /* 0x024fea0003c00000 */
[----:B------:R0:W1:Y:S02]  /*8e20*/  SHFL.UP P3, R142, R140, R91, R90 ;  /* 0x0400005b8c8e7389 */ /* 0x000064000006005a */
[----:B012--5:R-:W-:Y:S01]  /*8e30*/  ENDCOLLECTIVE ;  /* 0x000000000000791b */ /* 0x027fe20003800000 */
.L_x_2794:
[----:B------:R-:W-:Y:S02]  /*8e40*/  MOV R140, R139 ;  /* 0x0000008b008c7202 */ /* 0x000fe40000000f00 */
[----:B------:R-:W-:-:S07]  /*8e50*/  MOV R141, R142 ;  /* 0x0000008e008d7202 */ /* 0x000fce0000000f00 */
[----:B------:R-:W-:Y:S05]  /*8e60*/  WARPSYNC.COLLECTIVE R153, `(.L_x_2795) ;  /* 0x0000000099087348 */ /* 0x000fea0003c00000 */
[----:B------:R0:W1:Y:S02]  /*8e70*/  SHFL.UP P3, R142, R140, R91, R90 ;  /* 0x0400005b8c8e7389 */ /* 0x000064000006005a */
[----:B01----:R-:W-:Y:S01]  /*8e80*/  ENDCOLLECTIVE ;  /* 0x000000000000791b */ /* 0x003fe20003800000 */
.L_x_2795:
        /* <DEDUP_REMOVED lines=10> */
.L_x_2796:
[----:B------:R-:W-:Y:S02]  /*8f30*/  MOV R140, R139 ;  /* 0x0000008b008c7202 */ /* 0x000fe40000000f00 */
[----:B------:R-:W-:-:S07]  /*8f40*/  MOV R141, R142 ;  /* 0x0000008e008d7202 */ /* 0x000fce0000000f00 */
[----:B------:R-:W-:Y:S05]  /*8f50*/  WARPSYNC.COLLECTIVE R153, `(.L_x_2797) ;  /* 0x0000000099087348 */ /* 0x000fea0003c00000 */
[----:B------:R0:W1:Y:S02]  /*8f60*/  SHFL.UP P3, R142, R140, R91, R90 ;  /* 0x0400005b8c8e7389 */ /* 0x000064000006005a */
[----:B01----:R-:W-:Y:S01]  /*8f70*/  ENDCOLLECTIVE ;  /* 0x000000000000791b */ /* 0x003fe20003800000 */
.L_x_2797:
        /* <DEDUP_REMOVED lines=10> */
.L_x_2798:
[----:B------:R-:W-:Y:S02]  /*9020*/  MOV R140, R139 ;  /* 0x0000008b008c7202 */ /* 0x000fe40000000f00 */
[----:B------:R-:W-:-:S07]  /*9030*/  MOV R141, R142 ;  /* 0x0000008e008d7202 */ /* 0x000fce0000000f00 */
[----:B------:R-:W-:Y:S05]  /*9040*/  WARPSYNC.COLLECTIVE R153, `(.L_x_2799) ;  /* 0x0000000099087348 */ /* 0x000fea0003c00000 */
[----:B------:R0:W1:Y:S02]  /*9050*/  SHFL.UP P3, R142, R140, R91, R90 ;  /* 0x0400005b8c8e7389 */ /* 0x000064000006005a */
[----:B01----:R-:W-:Y:S01]  /*9060*/  ENDCOLLECTIVE ;  /* 0x000000000000791b */ /* 0x003fe20003800000 */
.L_x_2799:
        /* <DEDUP_REMOVED lines=10> */
.L_x_2800:
[----:B------:R-:W-:Y:S02]  /*9110*/  MOV R140, R139 ;  /* 0x0000008b008c7202 */ /* 0x000fe40000000f00 */
[----:B------:R-:W-:-:S07]  /*9120*/  MOV R141, R142 ;  /* 0x0000008e008d7202 */ /* 0x000fce0000000f00 */
[----:B------:R-:W-:Y:S05]  /*9130*/  WARPSYNC.COLLECTIVE R153, `(.L_x_2801) ;  /* 0x0000000099087348 */ /* 0x000fea0003c00000 */
[----:B------:R0:W1:Y:S02]  /*9140*/  SHFL.UP P3, R142, R140, R91, R90 ;  /* 0x0400005b8c8e7389 */ /* 0x000064000006005a */
[----:B01----:R-:W-:Y:S01]  /*9150*/  ENDCOLLECTIVE ;  /* 0x000000000000791b */ /* 0x003fe20003800000 */
.L_x_2801:
        /* <DEDUP_REMOVED lines=10> */
.L_x_2802:
[----:B------:R-:W-:Y:S02]  /*9200*/  MOV R140, R139 ;  /* 0x0000008b008c7202 */ /* 0x000fe40000000f00 */
[----:B------:R-:W-:-:S07]  /*9210*/  MOV R141, R142 ;  /* 0x0000008e008d7202 */ /* 0x000fce0000000f00 */
[----:B------:R-:W-:Y:S05]  /*9220*/  WARPSYNC.COLLECTIVE R153, `(.L_x_2803) ;  /* 0x0000000099087348 */ /* 0x000fea0003c00000 */
[----:B------:R0:W1:Y:S02]  /*9230*/  SHFL.UP P3, R142, R140, R91, R90 ;  /* 0x0400005b8c8e7389 */ /* 0x000064000006005a */
[----:B01----:R-:W-:Y:S01]  /*9240*/  ENDCOLLECTIVE ;  /* 0x000000000000791b */ /* 0x003fe20003800000 */
.L_x_2803:
[----:B------:R-:W-:Y:S01]  /*9250*/  MOV R90, R142 ;  /* 0x0000008e005a7202 */ /* 0x000fe20000000f00 */
[----:B------:R-:W-:Y:S06]  /*9260*/  BRA `(.L_x_2804) ;  /* 0xffffffb400c87947 */ /* 0x000fec000383ffff */
.L_x_2746:
        /* <DEDUP_REMOVED lines=8> */
.L_x_2806:
[----:B------:R-:W-:Y:S05]  /*92f0*/  BSYNC B0 ;  /* 0x0000000000007941 */ /* 0x000fea0003800000 */
.L_x_2805:
[----:B------:R-:W-:Y:S05]  /*9300*/  BRA `(.L_x_2807) ;  /* 0xffffffb400b47947 */ /* 0x000fea000383ffff */
.L_x_2747:
        /* <DEDUP_REMOVED lines=8> */
.L_x_2809:
[----:B------:R-:W-:Y:S05]  /*9390*/  BSYNC B0 ;  /* 0x0000000000007941 */ /* 0x000fea0003800000 */
.L_x_2808:
[----:B------:R-:W-:Y:S05]  /*93a0*/  BRA `(.L_x_2810) ;  /* 0xffffffb400947947 */ /* 0x000fea000383ffff */
.L_x_2748:
        /* <DEDUP_REMOVED lines=8> */
.L_x_2812:
[----:B------:R-:W-:Y:S05]  /*9430*/  BSYNC B0 ;  /* 0x0000000000007941 */ /* 0x000fea0003800000 */
.L_x_2811:
        /* <DEDUP_REMOVED lines=9> */
.L_x_2813:
[----:B------:R-:W-:Y:S01]  /*94d0*/  HFMA2.MMA R91, -RZ, RZ, 0, 0 ;  /* 0x00000000ff5b7435 */ /* 0x000fe200000001ff */
[----:B------:R-:W-:-:S10]  /*94e0*/  MOV R90, 0x1f ;  /* 0x0000001f005a7802 */ /* 0x000fd40000000f00 */
[----:B------:R-:W-:Y:S05]  /*94f0*/  WARPSYNC.COLLECTIVE R153, `(.L_x_2814) ;  /* 0x0000000099087348 */ /* 0x000fea0003c00000 */
[----:B------:R0:W1:Y:S02]  /*9500*/  SHFL.IDX P3, R154, R152, R91, R90 ;  /* 0x0000005b989a7389 */ /* 0x000064000006005a */
[----:B01----:R-:W-:Y:S01]  /*9510*/  ENDCOLLECTIVE ;  /* 0x000000000000791b */ /* 0x003fe20003800000 */
.L_x_2814:
[----:B------:R-:W-:Y:S02]  /*9520*/  MOV R139, R142 ;  /* 0x0000008e008b7202 */ /* 0x000fe40000000f00 */
[----:B------:R-:W-:Y:S02]  /*9530*/  MOV R152, R83 ;  /* 0x0000005300987202 */ /* 0x000fe40000000f00 */
[----:B------:R-:W-:-:S07]  /*9540*/  MOV R82, R154 ;  /* 0x0000009a00527202 */ /* 0x000fce0000000f00 */
[----:B------:R-:W-:Y:S05]  /*9550*/  WARPSYNC.COLLECTIVE R153, `(.L_x_2815) ;  /* 0x0000000099087348 */ /* 0x000fea0003c00000 */
[----:B------:R0:W1:Y:S02]  /*9560*/  SHFL.IDX P3, R154, R152, R91, R90 ;  /* 0x0000005b989a7389 */ /* 0x000064000006005a */
[----:B01----:R-:W-:Y:S01]  /*9570*/  ENDCOLLECTIVE ;  /* 0x000000000000791b */ /* 0x003fe20003800000 */
.L_x_2815:
[----:B------:R-:W-:Y:S01]  /*9580*/  MOV R83, R154 ;  /* 0x0000009a00537202 */ /* 0x000fe20000000f00 */
[----:B------:R-:W-:Y:S06]  /*9590*/  BRA `(.L_x_2816) ;  /* 0xffffffb400307947 */ /* 0x000fec000383ffff */
.L_x_2750:
[----:B------:R-:W-:Y:S01]  /*95a0*/  HFMA2.MMA R163, -RZ, RZ, 0, 5.9604644775390625e-08 ;  /* 0x00000001ffa37435 */ /* 0x000fe200000001ff */
[----:B------:R-:W-:Y:S02]  /*95b0*/  MOV R154, R161 ;  /* 0x000000a1009a7202 */ /* 0x000fe40000000f00 */
[----:B------:R-:W-:Y:S02]  /*95c0*/  MOV R90, 0x1f ;  /* 0x0000001f005a7802 */ /* 0x000fe40000000f00 */
[----:B------:R-:W-:-:S07]  /*95d0*/  MOV R153, 0xffffffff ;  /* 0xffffffff00997802 */ /* 0x000fce0000000f00 */
[----:B------:R-:W-:Y:S05]  /*95e0*/  WARPSYNC.COLLECTIVE R153, `(.L_x_2817) ;  /* 0x0000000099087348 */ /* 0x000fea0003c00000 */
[----:B------:R0:W1:Y:S02]  /*95f0*/  SHFL.DOWN P6, R152, R154, R163, R90 ;  /* 0x080000a39a987389 */ /* 0x00006400000c005a */
[----:B01----:R-:W-:Y:S01]  /*9600*/  ENDCOLLECTIVE ;  /* 0x000000000000791b */ /* 0x003fe20003800000 */
.L_x_2817:
[----:B------:R-:W-:Y:S02]  /*9610*/  MOV R154, R162 ;  /* 0x000000a2009a7202 */ /* 0x000fe40000000f00 */
[----:B------:R-:W-:-:S07]  /*9620*/  MOV R91, R152 ;  /* 0x00000098005b7202 */ /* 0x000fce0000000f00 */
[----:B------:R-:W-:Y:S05]  /*9630*/  WARPSYNC.COLLECTIVE R153, `(.L_x_2818) ;  /* 0x0000000099087348 */ /* 0x000fea0003c00000 */
[----:B------:R0:W1:Y:S02]  /*9640*/  SHFL.DOWN P6, R152, R154, R163, R90 ;  /* 0x080000a39a987389 */ /* 0x00006400000c005a */
[----:B01----:R-:W-:Y:S01]  /*9650*/  ENDCOLLECTIVE ;  /* 0x000000000000791b */ /* 0x003fe20003800000 */
.L_x_2818:
        /* <DEDUP_REMOVED lines=9> */
.L_x_2819:
[----:B------:R-:W-:Y:S02]  /*96f0*/  MOV R154, R162 ;  /* 0x000000a2009a7202 */ /* 0x000fe40000000f00 */
[----:B------:R-:W-:-:S07]  /*9700*/  MOV R91, R152 ;  /* 0x00000098005b7202 */ /* 0x000fce0000000f00 */
[----:B------:R-:W-:Y:S05]  /*9710*/  WARPSYNC.COLLECTIVE R153, `(.L_x_2820) ;  /* 0x0000000099087348 */ /* 0x000fea0003c00000 */
[----:B------:R0:W1:Y:S02]  /*9720*/  SHFL.DOWN P6, R152, R154, R163, R90 ;  /* 0x080000a39a987389 */ /* 0x00006400000c005a */
[----:B01----:R-:W-:Y:S01]  /*9730*/  ENDCOLLECTIVE ;  /* 0x000000000000791b */ /* 0x003fe20003800000 */
.L_x_2820:
        /* <DEDUP_REMOVED lines=9> */
.L_x_2821:
[----:B------:R-:W-:Y:S02]  /*97d0*/  MOV R154, R162 ;  /* 0x000000a2009a7202 */ /* 0x000fe40000000f00 */
[----:B------:R-:W-:-:S07]  /*97e0*/  MOV R91, R152 ;  /* 0x00000098005b7202 */ /* 0x000fce0000000f00 */
[----:B------:R-:W-:Y:S05]  /*97f0*/  WARPSYNC.COLLECTIVE R153, `(.L_x_2822) ;  /* 0x0000000099087348 */ /* 0x000fea0003c00000 */
[----:B------:R0:W1:Y:S02]  /*9800*/  SHFL.DOWN P6, R152, R154, R163, R90 ;  /* 0x080000a39a987389 */ /* 0x00006400000c005a */
[----:B01----:R-:W-:Y:S01]  /*9810*/  ENDCOLLECTIVE ;  /* 0x000000000000791b */ /* 0x003fe20003800000 */
.L_x_2822:
        /* <DEDUP_REMOVED lines=9> */
.L_x_2823:
[----:B------:R-:W-:Y:S02]  /*98b0*/  MOV R154, R162 ;  /* 0x000000a2009a7202 */ /* 0x000fe40000000f00 */
[----:B------:R-:W-:-:S07]  /*98c0*/  MOV R91, R152 ;  /* 0x00000098005b7202 */ /* 0x000fce0000000f00 */
[----:B------:R-:W-:Y:S05]  /*98d0*/  WARPSYNC.COLLECTIVE R153, `(.L_x_2824) ;  /* 0x0000000099087348 */ /* 0x000fea0003c00000 */
[----:B------:R0:W1:Y:S02]  /*98e0*/  SHFL.DOWN P6, R152, R154, R163, R90 ;  /* 0x080000a39a987389 */ /* 0x00006400000c005a */
[----:B01----:R-:W-:Y:S01]  /*98f0*/  ENDCOLLECTIVE ;  /* 0x000000000000791b */ /* 0x003fe20003800000 */
.L_x_2824:
        /* <DEDUP_REMOVED lines=9> */
.L_x_2825:
[----:B------:R-:W-:Y:S02]  /*9990*/  MOV R154, R162 ;  /* 0x000000a2009a7202 */ /* 0x000fe40000000f00 */
[----:B------:R-:W-:-:S07]  /*99a0*/  MOV R91, R152 ;  /* 0x00000098005b7202 */ /* 0x000fce0000000f00 */
[----:B------:R-:W-:Y:S05]  /*99b0*/  WARPSYNC.COLLECTIVE R153, `(.L_x_2826) ;  /* 0x0000000099087348 */ /* 0x000fea0003c00000 */
[----:B------:R0:W1:Y:S02]  /*99c0*/  SHFL.DOWN P6, R152, R154, R163, R90 ;  /* 0x080000a39a987389 */ /* 0x00006400000c005a */
[----:B01----:R-:W-:Y:S01]  /*99d0*/  ENDCOLLECTIVE ;  /* 0x000000000000791b */ /* 0x003fe20003800000 */
.L_x_2826:
        /* <DEDUP_REMOVED lines=10> */
.L_x_2827:
[----:B------:R-:W-:Y:S02]  /*9a80*/  MOV R152, R162 ;  /* 0x000000a200987202 */ /* 0x000fe40000000f00 */
[----:B------:R-:W-:-:S07]  /*9a90*/  MOV R164, R154 ;  /* 0x0000009a00a47202 */ /* 0x000fce0000000f00 */
[----:B------:R-:W-:Y:S05]  /*9aa0*/  WARPSYNC.COLLECTIVE R153, `(.L_x_2828) ;  /* 0x0000000099087348 */ /* 0x000fea0003c00000 */
[----:B------:R0:W1:Y:S02]  /*9ab0*/  SHFL.IDX P3, R154, R152, R91, R90 ;  /* 0x0000005b989a7389 */ /* 0x000064000006005a */
[----:B01----:R-:W-:Y:S01]  /*9ac0*/  ENDCOLLECTIVE ;  /* 0x000000000000791b */ /* 0x003fe20003800000 */
.L_x_2828:
[----:B------:R-:W-:Y:S02]  /*9ad0*/  MOV R165, R154 ;  /* 0x0000009a00a57202 */ /* 0x000fe40000000f00 */
[----:B------:R-:W-:-:S07]  /*9ae0*/  MOV R154, R161 ;  /* 0x000000a1009a7202 */ /* 0x000fce0000000f00 */
[----:B------:R-:W-:Y:S05]  /*9af0*/  WARPSYNC.COLLECTIVE R153, `(.L_x_2829) ;  /* 0x0000000099087348 */ /* 0x000fea0003c00000 */
[----:B------:R0:W1:Y:S02]  /*9b00*/  SHFL.DOWN P6, R152, R154, R163, R90 ;  /* 0x080000a39a987389 */ /* 0x00006400000c005a */
[----:B01----:R-:W-:Y:S01]  /*9b10*/  ENDCOLLECTIVE ;  /* 0x000000000000791b */ /* 0x003fe20003800000 */
.L_x_2829:
[----:B------:R-:W-:Y:S02]  /*9b20*/  MOV R154, R162 ;  /* 0x000000a2009a7202 */ /* 0x000fe40000000f00 */
[----:B------:R-:W-:-:S07]  /*9b30*/  MOV R161, R152 ;  /* 0x0000009800a17202 */ /* 0x000fce0000000f00 */
[----:B------:R-:W-:Y:S05]  /*9b40*/  WARPSYNC.COLLECTIVE R153, `(.L_x_2830) ;  /* 0x0000000099087348 */ /* 0x000fea0003c00000 */
[----:B------:R0:W1:Y:S02]  /*9b50*/  SHFL.DOWN P6, R152, R154, R163, R90 ;  /* 0x080000a39a987389 */ /* 0x00006400000c005a */
[----:B01----:R-:W-:Y:S01]  /*9b60*/  ENDCOLLECTIVE ;  /* 0x000000000000791b */ /* 0x003fe20003800000 */
.L_x_2830:
[----:B------:R-:W-:Y:S02]  /*9b70*/  MOV R162, R152 ;  /* 0x0000009800a27202 */ /* 0x000fe40000000f00 */
[----:B------:R-:W-:-:S07]  /*9b80*/  MOV R152, R82 ;  /* 0x0000005200987202 */ /* 0x000fce0000000f00 */
[----:B------:R-:W-:Y:S05]  /*9b90*/  WARPSYNC.COLLECTIVE R153, `(.L_x_2831) ;  /* 0x0000000099087348 */ /* 0x000fea0003c00000 */
[----:B------:R0:W1:Y:S02]  /*9ba0*/  SHFL.IDX P3, R154, R152, R91, R90 ;  /* 0x0000005b989a7389 */ /* 0x000064000006005a */
[----:B01----:R-:W-:Y:S01]  /*9bb0*/  ENDCOLLECTIVE ;  /* 0x000000000000791b */ /* 0x003fe20003800000 */
.L_x_2831:
[----:B------:R-:W-:Y:S02]  /*9bc0*/  MOV R152, R83 ;  /* 0x0000005300987202 */ /* 0x000fe40000000f00 */
[----:B------:R-:W-:-:S07]  /*9bd0*/  MOV R163, R154 ;  /* 0x0000009a00a37202 */ /* 0x000fce0000000f00 */
[----:B------:R-:W-:Y:S05]  /*9be0*/  WARPSYNC.COLLECTIVE R153, `(.L_x_2832) ;  /* 0x0000000099087348 */ /* 0x000fea0003c00000 */
[----:B------:R0:W1:Y:S02]  /*9bf0*/  SHFL.IDX P3, R154, R152, R91, R90 ;  /* 0x0000005b989a7389 */ /* 0x000064000006005a */
[----:B01----:R-:W-:Y:S01]  /*9c00*/  ENDCOLLECTIVE ;  /* 0x000000000000791b */ /* 0x003fe20003800000 */
.L_x_2832:
[----:B------:R-:W-:Y:S01]  /*9c10*/  MOV R91, R154 ;  /* 0x0000009a005b7202 */ /* 0x000fe20000000f00 */
[----:B------:R-:W-:Y:S06]  /*9c20*/  BRA `(.L_x_2833) ;  /* 0xffffffb400b87947 */ /* 0x000fec000383ffff */
.L_x_2834:
        /* <DEDUP_REMOVED lines=13> */
.L_x_10938:


//--------------------- .text._Z25selective_scan_bwd_kernelI32Selective_Scan_bwd_kernel_traitsILi128ELi16ELb1ELb1ELb0ELb1ELb1EN3c104HalfEfEEv12SSMParamsBwd --------------------------
	.section	.text._Z25selective_scan_bwd_kernelI32Selective_Scan_bwd_kernel_traitsILi128ELi16ELb1ELb1ELb0ELb1ELb1EN3c104HalfEfEEv12SSMParamsBwd,"ax",@progbits
	.align	128
        .global         _Z25selective_scan_bwd_kernelI32Selective_Scan_bwd_kernel_traitsILi128ELi16ELb1ELb1ELb0ELb1ELb1EN3c104HalfEfEEv12SSMParamsBwd
        .type           _Z25selective_scan_bwd_kernelI32Selective_Scan_bwd_kernel_traitsILi128ELi16ELb1ELb1ELb0ELb1ELb1EN3c104HalfEfEEv12SSMParamsBwd,@function
        .size           _Z25selective_scan_bwd_kernelI32Selective_Scan_bwd_kernel_traitsILi128ELi16ELb1ELb1ELb0ELb1ELb1EN3c104HalfEfEEv12SSMParamsBwd,(.L_x_10939 - _Z25selective_scan_bwd_kernelI32Selective_Scan_bwd_kernel_traitsILi128ELi16ELb1ELb1ELb0ELb1ELb1EN3c104HalfEfEEv12SSMParamsBwd)
        .other          _Z25selective_scan_bwd_kernelI32Selective_Scan_bwd_kernel_traitsILi128ELi16ELb1ELb1ELb0ELb1ELb1EN3c104HalfEfEEv12SSMParamsBwd,@"STO_CUDA_ENTRY STV_DEFAULT"
_Z25selective_scan_bwd_kernelI32Selective_Scan_bwd_kernel_traitsILi128ELi16ELb1ELb1ELb0ELb1ELb1EN3c104HalfEfEEv12SSMParamsBwd:
.text._Z25selective_scan_bwd_kernelI32Selective_Scan_bwd_kernel_traitsILi128ELi16ELb1ELb1ELb0ELb1ELb1EN3c104HalfEfEEv12SSMParamsBwd:
        /* <DEDUP_REMOVED lines=168> */
.L_x_2914:
[----:B------:R-:W-:Y:S01]  /*0a80*/  BAR.SYNC.DEFER_BLOCKING 0x0 ;  /* 0x0000000000007b1d */ /* 0x000fe20000010000 */
[----:B------:R-:W-:Y:S02]  /*0a90*/  SHF.L.U32 R39, R38, 0x1, RZ ;  /* 0x0000000126277819 */ /* 0x000fe400000006ff */
        /* <DEDUP_REMOVED lines=65> */
[----:B--2---:R-:W-:Y:S01]  /*0eb0*/  HFMA2.MMA R8, -RZ, RZ, 1.625, 0 ;  /* 0x3e800000ff087435 */ /* 0x004fe200000001ff */
        /* <DEDUP_REMOVED lines=29> */
.L_x_2837:
[----:B------:R-:W-:Y:S05]  /*1090*/  BSYNC B0 ;  /* 0x0000000000007941 */ /* 0x000fea0003800000 */
.L_x_2836:
[----:B------:R-:W-:Y:S01]  /*10a0*/  HADD2.F32 R26, -RZ, R4.H0_H0 ;  /* 0x20000004ff1a7230 */ /* 0x000fe20000004100 */
[----:B------:R-:W-:Y:S01]  /*10b0*/  BSSY B0, `(.L_x_2838) ;  /* 0x0000023000007945 */ /* 0x000fe20003800000 */
[----:B------:R-:W-:-:S03]  /*10c0*/  FSETP.GTU.FTZ.AND P2, PT, R27, 20, PT ;  /* 0x41a000001b00780b */ /* 0x000fc60003f5c000 */
[----:B------:R-:W-:Y:S01]  /*10d0*/  FADD.FTZ R26, R26, UR5 ;  /* 0x000000051a1a7e21 */ /* 0x000fe20008010000 */
[----:B------:R-:W-:Y:S09]  /*10e0*/  @P3 BRA `(.L_x_2839) ;  /* 0x00000000007c3947 */ /* 0x000ff20003800000 */
        /* <DEDUP_REMOVED lines=31> */
.L_x_2839:
[----:B------:R-:W-:Y:S05]  /*12e0*/  BSYNC B0 ;  /* 0x0000000000007941 */ /* 0x000fea0003800000 */
.L_x_2838:
[----:B------:R-:W-:Y:S01]  /*12f0*/  HADD2.F32 R4, -RZ, R4.H1_H1 ;  /* 0x30000004ff047230 */ /* 0x000fe20000004100 */
[----:B------:R-:W-:Y:S01]  /*1300*/  BSSY B0, `(.L_x_2840) ;  /* 0x0000023000007945 */ /* 0x000fe20003800000 */
[----:B------:R-:W-:-:S03]  /*1310*/  FSETP.GTU.FTZ.AND P3, PT, R26, 20, PT ;  /* 0x41a000001a00780b */ /* 0x000fc60003f7c000 */
[----:B------:R-:W-:Y:S01]  /*1320*/  FADD.FTZ R25, R4, UR5 ;  /* 0x0000000504197e21 */ /* 0x000fe20008010000 */
[----:B------:R-:W-:Y:S09]  /*1330*/  @P4 BRA `(.L_x_2841) ;  /* 0x00000000007c4947 */ /* 0x000ff20003800000 */
[----:B------:R-:W-:Y:S01]  /*1340*/  FMUL.FTZ R32, R32, 1.4426950216293334961 ;  /* 0x3fb8aa3b20207820 */ /* 0x000fe20000410000 */
[----:B------:R-:W-:Y:S01]  /*1350*/  HFMA2.MMA R4, -RZ, RZ, 1.625, 0 ;  /* 0x3e800000ff047435 */ /* 0x000fe200000001ff */
[----:B--2---:R-:W-:Y:S02]  /*1360*/  MOV R11, 0x3d39bf78 ;  /* 0x3d39bf78000b7802 */ /* 0x004fe40000000f00 */
        /* <DEDUP_REMOVED lines=28> */
.L_x_2841:
[----:B------:R-:W-:Y:S05]  /*1530*/  BSYNC B0 ;  /* 0x0000000000007941 */ /* 0x000fea0003800000 */
.L_x_2840:
[----:B------:R-:W-:Y:S01]  /*1540*/  HADD2.F32 R24, -RZ, R5.H0_H0 ;  /* 0x20000005ff187230 */ /* 0x000fe20000004100 */
        /* <DEDUP_REMOVED lines=35> */
.L_x_2843:
[----:B------:R-:W-:Y:S05]  /*1780*/  BSYNC B0 ;  /* 0x0000000000007941 */ /* 0x000fea0003800000 */
.L_x_2842:
        /* <DEDUP_REMOVED lines=36> */
.L_x_2845:
[----:B------:R-:W-:Y:S05]  /*19d0*/  BSYNC B0 ;  /* 0x0000000000007941 */ /* 0x000fea0003800000 */
.L_x_2844:
        /* <DEDUP_REMOVED lines=36> */
.L_x_2847:
[----:B------:R-:W-:Y:S05]  /*1c20*/  BSYNC B0 ;  /* 0x0000000000007941 */ /* 0x000fea0003800000 */
.L_x_2846:
        /* <DEDUP_REMOVED lines=36> */
.L_x_2849:
[----:B------:R-:W-:Y:S05]  /*1e70*/  BSYNC B0 ;  /* 0x0000000000007941 */ /* 0x000fea0003800000 */
.L_x_2848:
        /* <DEDUP_REMOVED lines=36> */
.L_x_2851:
[----:B------:R-:W-:Y:S05]  /*20c0*/  BSYNC B0 ;  /* 0x0000000000007941 */ /* 0x000fea0003800000 */
.L_x_2850:
[----:B------:R-:W-:Y:S01]  /*20d0*/  HADD2.F32 R7, -RZ, R7.H1_H1 ;  /* 0x30000007ff077230 */ /* 0x000fe20000004100 */
[----:B------:R-:W-:Y:S01]  /*20e0*/  BSSY B0, `(.L_x_2852) ;  /* 0x0000023000007945 */ /* 0x000fe20003800000 */
[----:B------:R-:W-:-:S03]  /*20f0*/  FSETP.GTU.FTZ.AND P2, PT, R20, 20, PT ;  /* 0x41a000001400780b */ /* 0x000fc60003f5c000 */
[----:B--2---:R-:W-:Y:S01]  /*2100*/  FADD.FTZ R19, R7, UR5 ;  /* 0x0000000507137e21 */ /* 0x004fe20008010000 */
        /* <DEDUP_REMOVED lines=32> */
.L_x_2853:
[----:B------:R-:W-:Y:S05]  /*2310*/  BSYNC B0 ;  /* 0x0000000000007941 */ /* 0x000fea0003800000 */
.L_x_2852:
        /* <DEDUP_REMOVED lines=34> */
.L_x_2855:
[----:B------:R-:W-:Y:S05]  /*2540*/  BSYNC B0 ;  /* 0x0000000000007941 */ /* 0x000fea0003800000 */
.L_x_2854:
        /* <DEDUP_REMOVED lines=33> */
.L_x_2857:
[----:B------:R-:W-:Y:S05]  /*2760*/  BSYNC B0 ;  /* 0x0000000000007941 */ /* 0x000fea0003800000 */
.L_x_2856:
        /* <DEDUP_REMOVED lines=33> */
.L_x_2859:
[----:B------:R-:W-:Y:S05]  /*2980*/  BSYNC B0 ;  /* 0x0000000000007941 */ /* 0x000fea0003800000 */
.L_x_2858:
        /* <DEDUP_REMOVED lines=33> */
.L_x_2861:
[----:B------:R-:W-:Y:S05]  /*2ba0*/  BSYNC B0 ;  /* 0x0000000000007941 */ /* 0x000fea0003800000 */
.L_x_2860:
        /* <DEDUP_REMOVED lines=33> */
.L_x_2863:
[----:B------:R-:W-:Y:S05]  /*2dc0*/  BSYNC B0 ;  /* 0x0000000000007941 */ /* 0x000fea0003800000 */
.L_x_2862:
        /* <DEDUP_REMOVED lines=33> */
.L_x_2865:
[----:B------:R-:W-:Y:S05]  /*2fe0*/  BSYNC B0 ;  /* 0x0000000000007941 */ /* 0x000fea0003800000 */
.L_x_2864:
        /* <DEDUP_REMOVED lines=33> */
.L_x_2867:
[----:B------:R-:W-:Y:S05]  /*3200*/  BSYNC B0 ;  /* 0x0000000000007941 */ /* 0x000fea0003800000 */
.L_x_2866:
[----:B------:R-:W-:Y:S01]  /*3210*/  USHF.R.S32.HI UR7, URZ, 0x1f, UR11 ;  /* 0x0000001f3f077899 */ /* 0x000fe2000801140b */
[----:B------:R-:W0:Y:S01]  /*3220*/  LDS.128 R52, [R35] ;  /* 0x0000000023347984 */ /* 0x000e220000000c00 */
[----:B------:R-:W-:Y:S01]  /*3230*/  ULEA UR8, UR49, 0xfffff800, 0xb ;  /* 0xfffff80031087891 */ /* 0x000fe2000f8e583f */
[----:B------:R-:W-:Y:S01]  /*3240*/  ULDC.64 UR32, c[0x0][0x2a0] ;  /* 0x0000a80000207ab9 */ /* 0x000fe20000000a00 */
[----:B------:R-:W-:Y:S01]  /*3250*/  USHF.R.S32.HI UR50, URZ, 0x1f, UR10 ;  /* 0x0000001f3f327899 */ /* 0x000fe2000801140a */
[----:B------:R-:W-:Y:S01]  /*3260*/  LDS.128 R8, [R35+0x10] ;  /* 0x0000100023087984 */ /* 0x000fe20000000c00 */
[----:B------:R-:W-:Y:S02]  /*3270*/  UIMAD UR28, UR7, UR32, URZ ;  /* 0x00000020071c72a4 */ /* 0x000fe4000f8e023f */
[----:B------:R-:W-:Y:S01]  /*3280*/  USHF.R.S32.HI UR9, URZ, 0x1f, UR8 ;  /* 0x0000001f3f097899 */ /* 0x000fe20008011408 */
[----:B------:R-:W2:Y:S01]  /*3290*/  LDL.LU R69, [R1+0x74] ;  /* 0x0000740001457983 */ /* 0x000ea20000300800 */
[----:B------:R-:W-:-:S02]  /*32a0*/  UIMAD UR30, UR11, UR33, UR28 ;  /* 0x000000210b1e72a4 */ /* 0x000fc4000f8e021c */
[----:B------:R-:W-:-:S03]  /*32b0*/  UIMAD.WIDE.U32 UR28, UR11, UR32, UR8 ;  /* 0x000000200b1c72a5 */ /* 0x000fc6000f8e0008 */
        /* <DEDUP_REMOVED lines=11> */
[----:B------:R-:W-:-:S03]  /*3370*/  MOV R3, UR28 ;  /* 0x0000001c00037c02 */ /* 0x000fc60008000f00 */
[----:B------:R-:W-:Y:S01]  /*3380*/  IMAD.WIDE R2, R107, 0x10, R2 ;  /* 0x000000106b027825 */ /* 0x000fe200078e0202 */
[----:B------:R-:W-:Y:S06]  /*3390*/  BAR.SYNC.DEFER_BLOCKING 0x0 ;  /* 0x0000000000007b1d */ /* 0x000fec0000010000 */
[----:B------:R-:W3:Y:S04]  /*33a0*/  LDG.E.128 R60, desc[UR20][R2.64] ;  /* 0x00000014023c7981 */ /* 0x000ee8000c1e1d00 */
[----:B------:R1:W4:Y:S01]  /*33b0*/  LDG.E.128 R64, desc[UR20][R2.64+0x200] ;  /* 0x0002001402407981 */ /* 0x000322000c1e1d00 */
[----:B------:R-:W-:-:S04]  /*33c0*/  UIMAD UR28, UR7, UR32, URZ ;  /* 0x00000020071c72a4 */ /* 0x000fc8000f8e023f */
[----:B------:R-:W-:Y:S02]  /*33d0*/  UIMAD UR30, UR11, UR33, UR28 ;  /* 0x000000210b1e72a4 */ /* 0x000fe4000f8e021c */
        /* <DEDUP_REMOVED lines=10> */
[----:B-1----:R-:W-:Y:S01]  /*3480*/  MOV R2, UR29 ;  /* 0x0000001d00027c02 */ /* 0x002fe20008000f00 */
[----:B0-----:R-:W-:Y:S01]  /*3490*/  HADD2.F32 R71, -RZ, R52.H0_H0 ;  /* 0x20000034ff477230 */ /* 0x001fe20000004100 */
[----:B------:R-:W-:Y:S02]  /*34a0*/  ULDC.64 UR32, c[0x0][0x398] ;  /* 0x0000e60000207ab9 */ /* 0x000fe40000000a00 */
[----:B------:R-:W-:-:S03]  /*34b0*/  MOV R3, UR28 ;  /* 0x0000001c00037c02 */ /* 0x000fc60008000f00 */
        /* <DEDUP_REMOVED lines=8> */
[----:B------:R4:W5:Y:S01]  /*3540*/  LDG.E.128 R48, desc[UR20][R2.64+0x200] ;  /* 0x0002001402307981 */ /* 0x000962000c1e1d00 */
[----:B------:R-:W-:Y:S01]  /*3550*/  HADD2.F32 R72, -RZ, R52.H1_H1 ;  /* 0x30000034ff487230 */ /* 0x000fe20000004100 */
[----:B------:R-:W-:Y:S01]  /*3560*/  UIMAD UR28, UR7, UR32, URZ ;  /* 0x00000020071c72a4 */ /* 0x000fe2000f8e023f */
[----:B------:R-:W-:-:S02]  /*3570*/  HADD2.F32 R81, -RZ, R53.H0_H0 ;  /* 0x20000035ff517230 */ /* 0x000fc40000004100 */
[--C-:B0-----:R-:W-:Y:S01]  /*3580*/  HADD2.F32 R87, -RZ, R56.reuse.H0_H0 ;  /* 0x20000038ff577230 */ /* 0x101fe20000004100 */
        /* <DEDUP_REMOVED lines=11> */
[----:B----4-:R-:W-:Y:S01]  /*3640*/  FMUL.FTZ R2, R66, -1.4426950216293334961 ;  /* 0xbfb8aa3b42027820 */ /* 0x010fe20000410000 */
[----:B------:R-:W-:Y:S01]  /*3650*/  FMUL.FTZ R18, R61, -1.4426950216293334961 ;  /* 0xbfb8aa3b3d127820 */ /* 0x000fe20000410000 */
[--C-:B------:R-:W-:Y:S02]  /*3660*/  HADD2.F32 R63, -RZ, R59.reuse.H1_H1 ;  /* 0x3000003bff3f7230 */ /* 0x100fe40000004100 */
[----:B------:R-:W-:Y:S01]  /*3670*/  FMUL.FTZ R56, R67, -1.4426950216293334961 ;  /* 0xbfb8aa3b43387820 */ /* 0x000fe20000410000 */
[----:B------:R-:W-:Y:S01]  /*3680*/  HADD2.F32 R60, -RZ, R59.H0_H0 ;  /* 0x2000003bff3c7230 */ /* 0x000fe20000004100 */
[----:B------:R-:W-:Y:S01]  /*3690*/  ULDC.64 UR32, c[0x0][0x3a0] ;  /* 0x0000e80000207ab9 */ /* 0x000fe20000000a00 */
[----:B------:R-:W-:Y:S01]  /*36a0*/  HADD2.F32 R84, -RZ, R53.H1_H1 ;  /* 0x30000035ff547230 */ /* 0x000fe20000004100 */
[----:B------:R-:W4:Y:S01]  /*36b0*/  MUFU.EX2 R16, R16 ;  /* 0x0000001000107308 */ /* 0x000f220000000800 */
[----:B-1----:R-:W-:-:S02]  /*36c0*/  HADD2.F32 R65, -RZ, R4.H0_H0 ;  /* 0x20000004ff417230 */ /* 0x002fc40000004100 */
[----:B------:R-:W-:Y:S01]  /*36d0*/  FMUL.FTZ R57, R60, -1.4426950216293334961 ;  /* 0xbfb8aa3b3c397820 */ /* 0x000fe20000410000 */
[--C-:B------:R-:W-:Y:S01]  /*36e0*/  HADD2.F32 R82, -RZ, R54.reuse.H0_H0 ;  /* 0x20000036ff527230 */ /* 0x100fe20000004100 */
[----:B------:R-:W-:Y:S01]  /*36f0*/  UIADD3 UR29, UR29, UR30, URZ ;  /* 0x0000001e1d1d7290 */ /* 0x000fe2000fffe03f */
[----:B------:R-:W-:Y:S02]  /*3700*/  HADD2.F32 R77, -RZ, R54.H1_H1 ;  /* 0x30000036ff4d7230 */ /* 0x000fe40000004100 */
[----:B------:R-:W-:Y:S01]  /*3710*/  FMUL.FTZ R59, R65, -1.4426950216293334961 ;  /* 0xbfb8aa3b413b7820 */ /* 0x000fe20000410000 */
[----:B------:R-:W-:Y:S01]  /*3720*/  HADD2.F32 R54, -RZ, R41.H1_H1 ;  /* 0x30000029ff367230 */ /* 0x000fe20000004100 */
[----:B------:R-:W1:Y:S01]  /*3730*/  MUFU.EX2 R17, R17 ;  /* 0x0000001100117308 */ /* 0x000e620000000800 */
[----:B0-----:R-:W-:Y:S01]  /*3740*/  FADD.FTZ R74, R0, 1 ;  /* 0x3f800000004a7421 */ /* 0x001fe20000010000 */
[----:B------:R-:W-:Y:S01]  /*3750*/  HADD2.F32 R62, -RZ, R5.H1_H1 ;  /* 0x30000005ff3e7230 */ /* 0x000fe20000004100 */
[----:B------:R-:W-:Y:S01]  /*3760*/  UIMAD UR30, UR50, UR32, URZ ;  /* 0x00000020321e72a4 */ /* 0x000fe2000f8e023f */
[----:B------:R-:W-:Y:S01]  /*3770*/  HADD2.F32 R95, -RZ, R42.H1_H1 ;  /* 0x3000002aff5f7230 */ /* 0x000fe20000004100 */
[----:B------:R-:W-:Y:S01]  /*3780*/  UIMAD.WIDE.U32 UR28, UR10, UR32, UR28 ;  /* 0x000000200a1c72a5 */ /* 0x000fe2000f8e001c */
[----:B------:R-:W-:-:S02]  /*3790*/  HADD2.F32 R76, -RZ, R55.H0_H0 ;  /* 0x20000037ff4c7230 */ /* 0x000fc40000004100 */
[----:B------:R-:W-:Y:S01]  /*37a0*/  FMUL.FTZ R88, R62, -1.4426950216293334961 ;  /* 0xbfb8aa3b3e587820 */ /* 0x000fe20000410000 */
[----:B------:R0:W2:Y:S01]  /*37b0*/  MUFU.EX2 R3, R2 ;  /* 0x0000000200037308 */ /* 0x0000a20000000800 */
[----:B----4-:R-:W-:Y:S01]  /*37c0*/  FADD.FTZ R16, R16, 1 ;  /* 0x3f80000010107421 */ /* 0x010fe20000010000 */
[--C-:B------:R-:W-:Y:S01]  /*37d0*/  HADD2.F32 R52, -RZ, R9.reuse.H0_H0 ;  /* 0x20000009ff347230 */ /* 0x100fe20000004100 */
[----:B------:R-:W-:Y:S01]  /*37e0*/  UIMAD UR30, UR10, UR33, UR30 ;  /* 0x000000210a1e72a4 */ /* 0x000fe2000f8e021e */
[----:B------:R-:W-:Y:S02]  /*37f0*/  HADD2.F32 R161, -RZ, R9.H1_H1 ;  /* 0x30000009ffa17230 */ /* 0x000fe40000004100 */
[--C-:B------:R-:W-:Y:S01]  /*3800*/  HADD2.F32 R160, -RZ, R10.reuse.H0_H0 ;  /* 0x2000000affa07230 */ /* 0x100fe20000004100 */
[----:B------:R-:W-:Y:S01]  /*3810*/  ULDC.64 UR32, c[0x0][0x3e8] ;  /* 0x0000fa0000207ab9 */ /* 0x000fe20000000a00 */
[----:B------:R-:W4:Y:S01]  /*3820*/  MUFU.RCP R74, R74 ;  /* 0x0000004a004a7308 */ /* 0x000f220000001000 */
[----:B-1----:R-:W-:Y:S01]  /*3830*/  FADD.FTZ R17, R17, 1 ;  /* 0x3f80000011117421 */ /* 0x002fe20000010000 */
[----:B0-----:R-:W-:Y:S01]  /*3840*/  FMUL.FTZ R2, R63, -1.4426950216293334961 ;  /* 0xbfb8aa3b3f027820 */ /* 0x001fe20000410000 */
[----:B------:R-:W-:Y:S01]  /*3850*/  HADD2.F32 R159, -RZ, R10.H1_H1 ;  /* 0x3000000aff9f7230 */ /* 0x000fe20000004100 */
[----:B------:R-:W-:Y:S01]  /*3860*/  UIADD3 UR31, UR29, UR30, URZ ;  /* 0x0000001e1d1f7290 */ /* 0x000fe2000fffe03f */
[--C-:B------:R-:W-:Y:S01]  /*3870*/  HADD2.F32 R158, -RZ, R11.reuse.H0_H0 ;  /* 0x2000000bff9e7230 */ /* 0x100fe20000004100 */
[----:B------:R-:W-:Y:S01]  /*3880*/  ULEA UR30, UP0, UR28, UR32, 0x1 ;  /* 0x000000201c1e7291 */ /* 0x000fe2000f80083f */
[----:B------:R-:W-:Y:S01]  /*3890*/  HADD2.F32 R157, -RZ, R11.H1_H1 ;  /* 0x3000000bff9d7230 */ /* 0x000fe20000004100 */
[----:B------:R-:W0:Y:S01]  /*38a0*/  MUFU.EX2 R18, R18 ;  /* 0x0000001200127308 */ /* 0x000e220000000800 */
[----:B--2---:R-:W-:Y:S01]  /*38b0*/  FADD.FTZ R79, R3, 1 ;  /* 0x3f800000034f7421 */ /* 0x004fe20000010000 */
[----:B------:R-:W-:Y:S01]  /*38c0*/  HADD2.F32 R78, -RZ, R55.H1_H1 ;  /* 0x30000037ff4e7230 */ /* 0x000fe20000004100 */
[----:B------:R-:W-:-:S03]  /*38d0*/  ULEA.HI.X UR31, UR28, UR33, UR31, 0x1, UP0 ;  /* 0x000000211c1f7291 */ /* 0x000fc600080f0c1f */
[----:B------:R-:W-:Y:S02]  /*38e0*/  ULDC.64 UR28, c[0x0][0x320] ;  /* 0x0000c800001c7ab9 */ /* 0x000fe40000000a00 */
[----:B------:R1:W2:Y:S01]  /*38f0*/  MUFU.RCP R75, R16 ;  /* 0x00000010004b7308 */ /* 0x0002a20000001000 */
[----:B----4-:R-:W-:Y:S01]  /*3900*/  FMUL.FTZ R0, R87, R74 ;  /* 0x0000004a57007220 */ /* 0x010fe20000410000 */
[----:B------:R-:W-:-:S03]  /*3910*/  ISETP.NE.U32.AND P0, PT, RZ, UR28, PT ;  /* 0x0000001cff007c0c */ /* 0x000fc6000bf05070 */
[----:B------:R-:W-:Y:S01]  /*3920*/  FMUL.FTZ R106, R71, R0 ;  /* 0x00000000476a7220 */ /* 0x000fe20000410000 */
[----:B------:R-:W-:Y:S02]  /*3930*/  ISETP.NE.AND.EX P0, PT, RZ, UR29, PT, P0 ;  /* 0x0000001dff007c0c */ /* 0x000fe4000bf05300 */
[----:B------:R4:W2:Y:S01]  /*3940*/  MUFU.RCP R73, R17 ;  /* 0x0000001100497308 */ /* 0x0008a20000001000 */
[----:B0-----:R-:W-:Y:S01]  /*3950*/  FADD.FTZ R86, R18, 1 ;  /* 0x3f80000012567421 */ /* 0x001fe20000010000 */
[----:B-1----:R-:W-:Y:S01]  /*3960*/  HADD2.F32 R16, -RZ, R41.H0_H0 ;  /* 0x20000029ff107230 */ /* 0x002fe20000004100 */
[----:B------:R-:W-:Y:S01]  /*3970*/  STL [R1+0x28], R106 ;  /* 0x0000286a01007387 */ /* 0x000fe20000100800 */
[----:B------:R-:W-:-:S04]  /*3980*/  HADD2.F32 R18, -RZ, R6.H0_H0 ;  /* 0x20000006ff127230 */ /* 0x000fc80000004100 */
[----:B------:R0:W1:Y:S01]  /*3990*/  MUFU.EX2 R58, R56 ;  /* 0x00000038003a7308 */ /* 0x0000620000000800 */
[----:B----4-:R-:W-:Y:S02]  /*39a0*/  HADD2.F32 R17, -RZ, R40.H1_H1 ;  /* 0x30000028ff117230 */ /* 0x010fe40000004100 */
[----:B------:R-:W-:Y:S01]  /*39b0*/  FMUL.FTZ R80, R18, -1.4426950216293334961 ;  /* 0xbfb8aa3b12507820 */ /* 0x000fe20000410000 */
[----:B--2---:R-:W-:-:S04]  /*39c0*/  FADD.FTZ R89, -R75, 1 ;  /* 0x3f8000004b597421 */ /* 0x004fc80000010100 */
[----:B------:R-:W-:Y:S01]  /*39d0*/  FFMA.FTZ R89, R68, R89, 1 ;  /* 0x3f80000044597423 */ /* 0x000fe20000010059 */
[----:B------:R-:W2:Y:S01]  /*39e0*/  MUFU.RCP R79, R79 ;  /* 0x0000004f004f7308 */ /* 0x000ea20000001000 */
[----:B0-----:R-:W-:Y:S02]  /*39f0*/  HADD2.F32 R56, -RZ, R40.H0_H0 ;  /* 0x20000028ff387230 */ /* 0x001fe40000004100 */
[----:B------:R-:W-:-:S03]  /*3a00*/  FMUL.FTZ R3, R64, R73 ;  /* 0x0000004940037220 */ /* 0x000fc60000410000 */
[----:B------:R-:W-:Y:S01]  /*3a10*/  FFMA.FTZ R56, R106, R56, R69 ;  /* 0x000000386a387223 */ /* 0x000fe20000010045 */
[----:B------:R-:W-:Y:S01]  /*3a20*/  FMUL.FTZ R104, R81, R3 ;  /* 0x0000000351687220 */ /* 0x000fe20000410000 */
[----:B------:R0:W4:Y:S01]  /*3a30*/  MUFU.EX2 R85, R2 ;  /* 0x0000000200557308 */ /* 0x0001220000000800 */
[----:B-1----:R-:W-:Y:S01]  /*3a40*/  FADD.FTZ R58, R58, 1 ;  /* 0x3f8000003a3a7421 */ /* 0x002fe20000010000 */
[----:B------:R-:W-:-:S06]  /*3a50*/  HADD2.F32 R69, -RZ, R8.H0_H0 ;  /* 0x20000008ff457230 */ /* 0x000fcc0000004100 */
[----:B------:R1:W4:Y:S01]  /*3a60*/  MUFU.EX2 R70, R57 ;  /* 0x0000003900467308 */ /* 0x0003220000000800 */
[----:B0-----:R-:W-:Y:S01]  /*3a70*/  FMUL.FTZ R2, R68, R75 ;  /* 0x0000004b44027220 */ /* 0x001fe20000410000 */
[----:B--2---:R-:W-:Y:S01]  /*3a80*/  FADD.FTZ R55, -R79, 1 ;  /* 0x3f8000004f377421 */ /* 0x004fe20000010100 */
[----:B------:R-:W-:Y:S02]  /*3a90*/  HADD2.F32 R68, -RZ, R44.H0_H0 ;  /* 0x2000002cff447230 */ /* 0x000fe40000004100 */
[----:B------:R-:W-:-:S03]  /*3aa0*/  FMUL.FTZ R105, R72, R2 ;  /* 0x0000000248697220 */ /* 0x000fc60000410000 */
[----:B------:R-:W0:Y:S01]  /*3ab0*/  MUFU.RCP R86, R86 ;  /* 0x0000005600567308 */ /* 0x000e220000001000 */
[----:B------:R-:W-:Y:S01]  /*3ac0*/  FFMA.FTZ R17, R105, R17, R56 ;  /* 0x0000001169117223 */ /* 0x000fe20000010038 */
[----:B-1----:R-:W-:Y:S02]  /*3ad0*/  HADD2.F32 R57, -RZ, R4.H1_H1 ;  /* 0x30000004ff397230 */ /* 0x002fe40000004100 */
[----:B----4-:R-:W-:Y:S01]  /*3ae0*/  FADD.FTZ R85, R85, 1 ;  /* 0x3f80000055557421 */ /* 0x010fe20000010000 */
[----:B------:R-:W-:Y:S02]  /*3af0*/  HADD2.F32 R56, -RZ, R8.H1_H1 ;  /* 0x30000008ff387230 */ /* 0x000fe40000004100 */
[----:B------:R-:W-:Y:S01]  /*3b00*/  FFMA.FTZ R17, R104, R16, R17 ;  /* 0x0000001068117223 */ /* 0x000fe20000010011 */
[----:B------:R-:W-:Y:S01]  /*3b10*/  FMUL.FTZ R16, R66, R79 ;  /* 0x0000004f42107220 */ /* 0x000fe20000410000 */
[----:B------:R-:W-:Y:S01]  /*3b20*/  FMUL.FTZ R4, R57, -1.4426950216293334961 ;  /* 0xbfb8aa3b39047820 */ /* 0x000fe20000410000 */
[----:B------:R1:W2:Y:S01]  /*3b30*/  MUFU.RCP R90, R58 ;  /* 0x0000003a005a7308 */ /* 0x0002a20000001000 */
[----:B------:R-:W-:Y:S01]  /*3b40*/  FADD.FTZ R70, R70, 1 ;  /* 0x3f80000046467421 */ /* 0x000fe20000010000 */
[----:B------:R-:W-:Y:S01]  /*3b50*/  FMUL.FTZ R103, R84, R16 ;  /* 0x0000001054677220 */ /* 0x000fe20000410000 */
[----:B------:R-:W-:Y:S01]  /*3b60*/  FADD.FTZ R8, -R74, 1 ;  /* 0x3f8000004a087421 */ /* 0x000fe20000010100 */
[----:B------:R-:W-:Y:S02]  /*3b70*/  STL [R1+0x24], R105 ;  /* 0x0000246901007387 */ /* 0x000fe40000100800 */
[----:B------:R-:W-:Y:S01]  /*3b80*/  FFMA.FTZ R54, R103, R54, R17 ;  /* 0x0000003667367223 */ /* 0x000fe20000010011 */
[----:B------:R-:W-:Y:S01]  /*3b90*/  FFMA.FTZ R87, R87, R8, 1 ;  /* 0x3f80000057577423 */ /* 0x000fe20000010008 */
[----:B------:R-:W-:Y:S01]  /*3ba0*/  MUFU.RCP R91, R70 ;  /* 0x00000046005b7308 */ /* 0x000fe20000001000 */
[----:B0-----:R-:W-:Y:S01]  /*3bb0*/  FMUL.FTZ R17, R61, R86 ;  /* 0x000000563d117220 */ /* 0x001fe20000410000 */
[----:B-1----:R-:W-:Y:S01]  /*3bc0*/  HADD2.F32 R58, -RZ, R7.H1_H1 ;  /* 0x30000007ff3a7230 */ /* 0x002fe20000004100 */
[----:B------:R-:W-:Y:S02]  /*3bd0*/  STL [R1+0x20], R104 ;  /* 0x0000206801007387 */ /* 0x000fe40000100800 */
[----:B------:R-:W-:-:S02]  /*3be0*/  FMUL.FTZ R102, R82, R17 ;  /* 0x0000001152667220 */ /* 0x000fc40000410000 */
[----:B------:R-:W-:Y:S01]  /*3bf0*/  STL [R1+0x1c], R103 ;  /* 0x00001c6701007387 */ /* 0x000fe20000100800 */
[----:B------:R0:W-:Y:S01]  /*3c00*/  MUFU.EX2 R93, R59 ;  /* 0x0000003b005d7308 */ /* 0x0001e20000000800 */
[----:B--2---:R-:W-:Y:S02]  /*3c10*/  FMUL.FTZ R53, R67, R90 ;  /* 0x0000005a43357220 */ /* 0x004fe40000410000 */
[----:B------:R-:W-:Y:S02]  /*3c20*/  STL [R1+0x18], R102 ;  /* 0x0000186601007387 */ /* 0x000fe40000100800 */
[----:B------:R-:W-:-:S03]  /*3c30*/  FMUL.FTZ R101, R77, R53 ;  /* 0x000000354d657220 */ /* 0x000fc60000410000 */
[----:B------:R1:W-:Y:S01]  /*3c40*/  MUFU.RCP R92, R85 ;  /* 0x00000055005c7308 */ /* 0x0003e20000001000 */
[----:B0-----:R-:W-:Y:S01]  /*3c50*/  HADD2.F32 R59, -RZ, R5.H0_H0 ;  /* 0x20000005ff3b7230 */ /* 0x001fe20000004100 */
[----:B------:R-:W-:Y:S01]  /*3c60*/  STL [R1+0x14], R101 ;  /* 0x0000146501007387 */ /* 0x000fe20000100800 */
[----:B------:R-:W-:-:S03]  /*3c70*/  HADD2.F32 R5, -RZ, R42.H0_H0 ;  /* 0x2000002aff057230 */ /* 0x000fc60000004100 */
[----:B------:R-:W-:Y:S02]  /*3c80*/  FMUL.FTZ R83, R59, -1.4426950216293334961 ;  /* 0xbfb8aa3b3b537820 */ /* 0x000fe40000410000 */
[----:B------:R-:W-:Y:S01]  /*3c90*/  FFMA.FTZ R54, R102, R5, R54 ;  /* 0x0000000566367223 */ /* 0x000fe20000010036 */
[----:B------:R-:W-:Y:S01]  /*3ca0*/  FADD.FTZ R5, -R73, 1 ;  /* 0x3f80000049057421 */ /* 0x000fe20000010100 */
[----:B------:R-:W0:Y:S01]  /*3cb0*/  MUFU.EX2 R4, R4 ;  /* 0x0000000400047308 */ /* 0x000e220000000800 */
[----:B-1----:R-:W-:-:S07]  /*3cc0*/  HADD2.F32 R85, -RZ, R43.H1_H1 ;  /* 0x3000002bff557230 */ /* 0x002fce0000004100 */
[----:B------:R-:W1:Y:S08]  /*3cd0*/  MUFU.EX2 R88, R88 ;  /* 0x0000005800587308 */ /* 0x000e700000000800 */
[----:B------:R-:W2:Y:S01]  /*3ce0*/  MUFU.EX2 R83, R83 ;  /* 0x0000005300537308 */ /* 0x000ea20000000800 */
[----:B0-----:R-:W-:-:S07]  /*3cf0*/  FADD.FTZ R94, R4, 1 ;  /* 0x3f800000045e7421 */ /* 0x001fce0000010000 */
[----:B------:R-:W-:Y:S01]  /*3d00*/  MUFU.EX2 R80, R80 ;  /* 0x0000005000507308 */ /* 0x000fe20000000800 */
[----:B-1----:R-:W-:-:S07]  /*3d10*/  FADD.FTZ R88, R88, 1 ;  /* 0x3f80000058587421 */ /* 0x002fce0000010000 */
[----:B------:R-:W-:Y:S01]  /*3d20*/  MUFU.RCP R94, R94 ;  /* 0x0000005e005e7308 */ /* 0x000fe20000001000 */
[----:B--2---:R-:W-:-:S07]  /*3d30*/  FADD.FTZ R83, R83, 1 ;  /* 0x3f80000053537421 */ /* 0x004fce0000010000 */
[----:B------:R-:W-:Y:S01]  /*3d40*/  MUFU.RCP R96, R83 ;  /* 0x0000005300607308 */ /* 0x000fe20000001000 */
[----:B---3--:R0:W-:Y:S04]  /*3d50*/  STS.128 [R36], R12 ;  /* 0x0000000c24007388 */ /* 0x0081e80000000c00 */
[----:B-----5:R1:W-:Y:S01]  /*3d60*/  STS.128 [R36+0x200], R48 ;  /* 0x0002003024007388 */ /* 0x0203e20000000c00 */
[----:B------:R-:W-:-:S03]  /*3d70*/  NOP ;  /* 0x0000000000007918 */ /* 0x000fc60000000000 */
[----:B------:R-:W2:Y:S01]  /*3d80*/  LDS.128 R8, [R35] ;  /* 0x0000000023087984 */ /* 0x000ea20000000c00 */
[----:B0-----:R-:W-:Y:S01]  /*3d90*/  FFMA.FTZ R15, R64, R5, 1 ;  /* 0x3f800000400f7423 */ /* 0x001fe20000010005 */
[----:B------:R-:W-:Y:S02]  /*3da0*/  HADD2.F32 R64, -RZ, R6.H1_H1 ;  /* 0x30000006ff407230 */ /* 0x000fe40000004100 */
[----:B------:R-:W-:Y:S01]  /*3db0*/  FFMA.FTZ R5, R101, R95, R54 ;  /* 0x0000005f65057223 */ /* 0x000fe20000010036 */
[----:B------:R-:W-:Y:S01]  /*3dc0*/  FADD.FTZ R6, -R86, 1 ;  /* 0x3f80000056067421 */ /* 0x000fe20000010100 */
[----:B------:R-:W-:Y:S01]  /*3dd0*/  FMUL.FTZ R54, R60, R91 ;  /* 0x0000005b3c367220 */ /* 0x000fe20000410000 */
[----:B------:R-:W-:Y:S02]  /*3de0*/  HADD2.F32 R14, -RZ, R43.H0_H0 ;  /* 0x2000002bff0e7230 */ /* 0x000fe40000004100 */
[----:B-1----:R-:W-:Y:S01]  /*3df0*/  FFMA.FTZ R48, R66, R55, 1 ;  /* 0x3f80000042307423 */ /* 0x002fe20000010037 */
[----:B------:R-:W-:Y:S01]  /*3e00*/  FFMA.FTZ R49, R61, R6, 1 ;  /* 0x3f8000003d317423 */ /* 0x000fe20000010006 */
[----:B------:R-:W-:Y:S01]  /*3e10*/  FMUL.FTZ R100, R76, R54 ;  /* 0x000000364c647220 */ /* 0x000fe20000410000 */
[----:B------:R-:W-:-:S02]  /*3e20*/  HADD2.F32 R61, -RZ, R7.H0_H0 ;  /* 0x20000007ff3d7230 */ /* 0x000fc40000004100 */
[----:B------:R-:W-:Y:S01]  /*3e30*/  FADD.FTZ R6, -R90, 1 ;  /* 0x3f8000005a067421 */ /* 0x000fe20000010100 */
[----:B------:R-:W-:Y:S01]  /*3e40*/  FADD.FTZ R12, R93, 1 ;  /* 0x3f8000005d0c7421 */ /* 0x000fe20000010000 */
[----:B------:R-:W-:Y:S01]  /*3e50*/  FFMA.FTZ R66, R100, R14, R5 ;  /* 0x0000000e64427223 */ /* 0x000fe20000010005 */
[----:B------:R-:W-:Y:S01]  /*3e60*/  FADD.FTZ R5, -R91, 1 ;  /* 0x3f8000005b057421 */ /* 0x000fe20000010100 */
[----:B------:R-:W-:Y:S01]  /*3e70*/  FFMA.FTZ R50, R67, R6, 1 ;  /* 0x3f80000043327423 */ /* 0x000fe20000010006 */
[----:B------:R-:W-:Y:S01]  /*3e80*/  FMUL.FTZ R7, R61, -1.4426950216293334961 ;  /* 0xbfb8aa3b3d077820 */ /* 0x000fe20000410000 */
[----:B------:R-:W-:Y:S01]  /*3e90*/  FADD.FTZ R6, -R92, 1 ;  /* 0x3f8000005c067421 */ /* 0x000fe20000010100 */
[----:B------:R-:W-:Y:S01]  /*3ea0*/  FFMA.FTZ R51, R60, R5, 1 ;  /* 0x3f8000003c337423 */ /* 0x000fe20000010005 */
[----:B------:R-:W0:Y:S01]  /*3eb0*/  MUFU.RCP R12, R12 ;  /* 0x0000000c000c7308 */ /* 0x000e220000001000 */
[C---:B------:R-:W-:Y:S01]  /*3ec0*/  FMUL.FTZ R55, R63.reuse, R92 ;  /* 0x0000005c3f377220 */ /* 0x040fe20000410000 */
[----:B------:R-:W-:Y:S01]  /*3ed0*/  FFMA.FTZ R93, R63, R6, 1 ;  /* 0x3f8000003f5d7423 */ /* 0x000fe20000010006 */
[----:B------:R-:W-:Y:S01]  /*3ee0*/  FMUL.FTZ R13, R64, -1.4426950216293334961 ;  /* 0xbfb8aa3b400d7820 */ /* 0x000fe20000410000 */
[----:B------:R-:W-:Y:S01]  /*3ef0*/  FMUL.FTZ R14, R58, -1.4426950216293334961 ;  /* 0xbfb8aa3b3a0e7820 */ /* 0x000fe20000410000 */
[----:B------:R-:W-:Y:S01]  /*3f00*/  FMUL.FTZ R99, R78, R55 ;  /* 0x000000374e637220 */ /* 0x000fe20000410000 */
[----:B------:R-:W-:Y:S02]  /*3f10*/  STL [R1+0x10], R100 ;  /* 0x0000106401007387 */ /* 0x000fe40000100800 */
[----:B------:R1:W3:Y:S01]  /*3f20*/  MUFU.EX2 R97, R7 ;  /* 0x0000000700617308 */ /* 0x0002e20000000800 */
[----:B------:R-:W-:Y:S01]  /*3f30*/  FFMA.FTZ R85, R99, R85, R66 ;  /* 0x0000005563557223 */ /* 0x000fe20000010042 */
[----:B------:R-:W-:Y:S06]  /*3f40*/  STL [R1+0xc], R99 ;  /* 0x00000c6301007387 */ /* 0x000fec0000100800 */
[----:B------:R4:W5:Y:S01]  /*3f50*/  MUFU.EX2 R95, R13 ;  /* 0x0000000d005f7308 */ /* 0x0009620000000800 */
[----:B-1----:R-:W1:Y:S01]  /*3f60*/  LDS.128 R4, [R35+0x10] ;  /* 0x0000100023047984 */ /* 0x002e620000000c00 */
[----:B0-----:R-:W-:Y:S01]  /*3f70*/  FADD.FTZ R66, -R12, 1 ;  /* 0x3f8000000c427421 */ /* 0x001fe20000010100 */
[----:B--2---:R-:W-:-:S02]  /*3f80*/  HADD2.F32 R63, -RZ, R8.H0_H0 ;  /* 0x20000008ff3f7230 */ /* 0x004fc40000004100 */
[C---:B------:R-:W-:Y:S01]  /*3f90*/  FMUL.FTZ R60, R65.reuse, R12 ;  /* 0x0000000c413c7220 */ /* 0x040fe20000410000 */
[--C-:B------:R-:W-:Y:S02]  /*3fa0*/  HADD2.F32 R67, -RZ, R9.reuse.H1_H1 ;  /* 0x30000009ff437230 */ /* 0x100fe40000004100 */
[----:B------:R-:W-:Y:S01]  /*3fb0*/  HADD2.F32 R70, -RZ, R10.H1_H1 ;  /* 0x3000000aff467230 */ /* 0x000fe20000004100 */
[----:B------:R-:W0:Y:S01]  /*3fc0*/  MUFU.EX2 R14, R14 ;  /* 0x0000000e000e7308 */ /* 0x000e220000000800 */
[----:B----4-:R-:W-:Y:S01]  /*3fd0*/  FFMA.FTZ R13, R65, R66, 1 ;  /* 0x3f800000410d7423 */ /* 0x010fe20000010042 */
[----:B------:R-:W-:Y:S02]  /*3fe0*/  HADD2.F32 R66, -RZ, R9.H0_H0 ;  /* 0x20000009ff427230 */ /* 0x000fe40000004100 */
[----:B------:R-:W-:Y:S01]  /*3ff0*/  FMUL.FTZ R9, R71, R63 ;  /* 0x0000003f47097220 */ /* 0x000fe20000410000 */
[----:B------:R-:W-:Y:S01]  /*4000*/  FMUL.FTZ R98, R69, R60 ;  /* 0x0000003c45627220 */ /* 0x000fe20000410000 */
[----:B------:R-:W-:-:S02]  /*4010*/  HADD2.F32 R65, -RZ, R8.H1_H1 ;  /* 0x30000008ff417230 */ /* 0x000fc40000004100 */
[----:B------:R-:W-:Y:S01]  /*4020*/  FMUL.FTZ R77, R77, R70 ;  /* 0x000000464d4d7220 */ /* 0x000fe20000410000 */
[----:B------:R-:W-:Y:S01]  /*4030*/  FMUL.FTZ R74, R74, R9 ;  /* 0x000000094a4a7220 */ /* 0x000fe20000410000 */
[----:B------:R-:W-:Y:S01]  /*4040*/  FFMA.FTZ R85, R98, R68, R85 ;  /* 0x0000004462557223 */ /* 0x000fe20000010055 */
[----:B------:R-:W-:Y:S02]  /*4050*/  HADD2.F32 R68, -RZ, R10.H0_H0 ;  /* 0x2000000aff447230 */ /* 0x000fe40000004100 */
[----:B------:R-:W-:Y:S01]  /*4060*/  FMUL.FTZ R8, R72, R65 ;  /* 0x0000004148087220 */ /* 0x000fe20000410000 */
[----:B------:R-:W-:Y:S01]  /*4070*/  FMUL.FTZ R87, R74, R87 ;  /* 0x000000574a577220 */ /* 0x000fe20000410000 */
[--C-:B------:R-:W-:Y:S02]  /*4080*/  HADD2.F32 R71, -RZ, R11.reuse.H0_H0 ;  /* 0x2000000bff477230 */ /* 0x100fe40000004100 */
[----:B------:R-:W-:Y:S01]  /*4090*/  FMUL.FTZ R10, R81, R66 ;  /* 0x00000042510a7220 */ /* 0x000fe20000410000 */
[----:B------:R-:W-:Y:S01]  /*40a0*/  FMUL.FTZ R9, R82, R68 ;  /* 0x0000004452097220 */ /* 0x000fe20000410000 */
[----:B------:R-:W-:-:S02]  /*40b0*/  HADD2.F32 R72, -RZ, R11.H1_H1 ;  /* 0x3000000bff487230 */ /* 0x000fc40000004100 */
[----:B---3--:R-:W-:Y:S01]  /*40c0*/  FADD.FTZ R82, R97, 1 ;  /* 0x3f80000061527421 */ /* 0x008fe20000010000 */
[----:B------:R-:W2:Y:S01]  /*40d0*/  MUFU.RCP R11, R88 ;  /* 0x00000058000b7308 */ /* 0x000ea20000001000 */
[----:B------:R-:W-:Y:S01]  /*40e0*/  FMUL.FTZ R10, R73, R10 ;  /* 0x0000000a490a7220 */ /* 0x000fe20000410000 */
[----:B------:R-:W-:Y:S01]  /*40f0*/  FMUL.FTZ R76, R76, R71 ;  /* 0x000000474c4c7220 */ /* 0x000fe20000410000 */
[----:B------:R-:W-:Y:S01]  /*4100*/  FMUL.FTZ R77, R90, R77 ;  /* 0x0000004d5a4d7220 */ /* 0x000fe20000410000 */
[----:B-----5:R-:W-:Y:S01]  /*4110*/  FADD.FTZ R83, R95, 1 ;  /* 0x3f8000005f537421 */ /* 0x020fe20000010000 */
[----:B------:R-:W-:Y:S01]  /*4120*/  FADD.FTZ R73, R80, 1 ;  /* 0x3f80000050497421 */ /* 0x000fe20000010000 */
[----:B------:R-:W-:Y:S01]  /*4130*/  FMUL.FTZ R76, R91, R76 ;  /* 0x0000004c5b4c7220 */ /* 0x000fe20000410000 */
[----:B------:R-:W-:Y:S01]  /*4140*/  FMUL.FTZ R50, R77, R50 ;  /* 0x000000324d327220 */ /* 0x000fe20000410000 */
[----:B------:R-:W3:Y:S01]  /*4150*/  MUFU.RCP R82, R82 ;  /* 0x0000005200527308 */ /* 0x000ee20000001000 */
[----:B------:R-:W-:Y:S01]  /*4160*/  FMUL.FTZ R84, R84, R67 ;  /* 0x0000004354547220 */ /* 0x000fe20000410000 */
[----:B------:R-:W-:Y:S01]  /*4170*/  FMUL.FTZ R86, R86, R9 ;  /* 0x0000000956567220 */ /* 0x000fe20000410000 */
[----:B------:R-:W-:Y:S01]  /*4180*/  FMUL.FTZ R10, R10, R15 ;  /* 0x0000000f0a0a7220 */ /* 0x000fe20000410000 */
[----:B------:R-:W-:Y:S01]  /*4190*/  FMUL.FTZ R8, R75, R8 ;  /* 0x000000084b087220 */ /* 0x000fe20000410000 */
[----:B------:R-:W-:Y:S01]  /*41a0*/  FMUL.FTZ R9, R78, R72 ;  /* 0x000000484e097220 */ /* 0x000fe20000410000 */
[----:B------:R-:W-:Y:S01]  /*41b0*/  FMUL.FTZ R15, R76, R51 ;  /* 0x000000334c0f7220 */ /* 0x000fe20000410000 */
[----:B------:R-:W-:Y:S01]  /*41c0*/  FMUL.FTZ R79, R79, R84 ;  /* 0x000000544f4f7220 */ /* 0x000fe20000410000 */
[--C-:B-1----:R-:W-:Y:S01]  /*41d0*/  HADD2.F32 R74, -RZ, R4.reuse.H0_H0 ;  /* 0x20000004ff4a7230 */ /* 0x102fe20000004100 */
[----:B------:R-:W1:Y:S01]  /*41e0*/  MUFU.RCP R83, R83 ;  /* 0x0000005300537308 */ /* 0x000e620000001000 */
[----:B------:R-:W-:-:S02]  /*41f0*/  HADD2.F32 R77, -RZ, R4.H1_H1 ;  /* 0x30000004ff4d7230 */ /* 0x000fc40000004100 */
[----:B------:R-:W-:Y:S01]  /*4200*/  FADD.FTZ R4, -R94, 1 ;  /* 0x3f8000005e047421 */ /* 0x000fe20000010100 */
[--C-:B------:R-:W-:Y:S02]  /*4210*/  HADD2.F32 R75, -RZ, R5.reuse.H0_H0 ;  /* 0x20000005ff4b7230 */ /* 0x100fe40000004100 */
[----:B------:R-:W-:Y:S01]  /*4220*/  FMUL.FTZ R69, R69, R74 ;  /* 0x0000004a45457220 */ /* 0x000fe20000410000 */
[----:B------:R-:W-:Y:S02]  /*4230*/  HADD2.F32 R76, -RZ, R5.H1_H1 ;  /* 0x30000005ff4c7230 */ /* 0x000fe40000004100 */
[----:B------:R-:W-:Y:S01]  /*4240*/  FMUL.FTZ R5, R56, R77 ;  /* 0x0000004d38057220 */ /* 0x000fe20000410000 */
[----:B------:R-:W-:Y:S01]  /*4250*/  FMUL.FTZ R92, R92, R9 ;  /* 0x000000095c5c7220 */ /* 0x000fe20000410000 */
[----:B------:R-:W-:Y:S01]  /*4260*/  FMUL.FTZ R12, R12, R69 ;  /* 0x000000450c0c7220 */ /* 0x000fe20000410000 */
[----:B0-----:R-:W-:Y:S01]  /*4270*/  FADD.FTZ R69, R14, 1 ;  /* 0x3f8000000e457421 */ /* 0x001fe20000010000 */
[----:B------:R-:W-:Y:S01]  /*4280*/  MUFU.RCP R73, R73 ;  /* 0x0000004900497308 */ /* 0x000fe20000001000 */
[----:B------:R-:W-:Y:S01]  /*4290*/  FMUL.FTZ R9, R79, R48 ;  /* 0x000000304f097220 */ /* 0x000fe20000410000 */
[----:B------:R-:W-:-:S02]  /*42a0*/  HADD2.F32 R79, -RZ, R6.H0_H0 ;  /* 0x20000006ff4f7230 */ /* 0x000fc40000004100 */
[----:B------:R-:W-:Y:S01]  /*42b0*/  FFMA.FTZ R4, R57, R4, 1 ;  /* 0x3f80000039047423 */ /* 0x000fe20000010004 */
[----:B------:R-:W-:Y:S02]  /*42c0*/  HADD2.F32 R78, -RZ, R6.H1_H1 ;  /* 0x30000006ff4e7230 */ /* 0x000fe40000004100 */
[----:B------:R-:W-:Y:S01]  /*42d0*/  FMUL.FTZ R5, R94, R5 ;  /* 0x000000055e057220 */ /* 0x000fe20000410000 */
[--C-:B------:R-:W-:Y:S02]  /*42e0*/  HADD2.F32 R81, -RZ, R7.reuse.H0_H0 ;  /* 0x20000007ff517230 */ /* 0x100fe40000004100 */
[----:B--2---:R-:W-:Y:S01]  /*42f0*/  FADD.FTZ R51, -R11, 1 ;  /* 0x3f8000000b337421 */ /* 0x004fe20000010100 */
[----:B------:R-:W0:Y:S01]  /*4300*/  MUFU.RCP R69, R69 ;  /* 0x0000004500457308 */ /* 0x000e220000001000 */
[----:B------:R-:W-:Y:S02]  /*4310*/  HADD2.F32 R80, -RZ, R7.H1_H1 ;  /* 0x30000007ff507230 */ /* 0x000fe40000004100 */
        /* <DEDUP_REMOVED lines=9> */
[----:B---3--:R-:W-:Y:S01]  /*43b0*/  FADD.FTZ R4, -R82, 1 ;  /* 0x3f80000052047421 */ /* 0x008fe20000010100 */
[----:B------:R-:W-:Y:S01]  /*43c0*/  FMUL.FTZ R62, R62, R11 ;  /* 0x0000000b3e3e7220 */ /* 0x000fe20000410000 */
[----:B------:R-:W-:Y:S01]  /*43d0*/  FMUL.FTZ R51, R14, R51 ;  /* 0x000000330e337220 */ /* 0x000fe20000410000 */
[----:B------:R-:W-:Y:S01]  /*43e0*/  FMUL.FTZ R8, R8, R89 ;  /* 0x0000005908087220 */ /* 0x000fe20000410000 */
[----:B------:R-:W-:Y:S01]  /*43f0*/  FMUL.FTZ R6, R7, R6 ;  /* 0x0000000607067220 */ /* 0x000fe20000410000 */
[----:B-1----:R-:W-:Y:S01]  /*4400*/  FADD.FTZ R11, -R83, 1 ;  /* 0x3f800000530b7421 */ /* 0x002fe20000010100 */
[----:B0-----:R-:W-:Y:S01]  /*4410*/  FADD.FTZ R13, -R69, 1 ;  /* 0x3f800000450d7421 */ /* 0x001fe20000010100 */
[----:B------:R-:W-:Y:S01]  /*4420*/  FFMA.FTZ R14, R61, R4, 1 ;  /* 0x3f8000003d0e7423 */ /* 0x000fe20000010004 */
        /* <DEDUP_REMOVED lines=26> */
[----:B------:R-:W-:Y:S01]  /*45d0*/  HADD2.F32 R56, -RZ, R45.H0_H0 ;  /* 0x2000002dff387230 */ /* 0x000fe20000004100 */
[----:B------:R-:W-:Y:S01]  /*45e0*/  F2FP.F16.F32.PACK_AB R49, R51, R6 ;  /* 0x000000063331723e */ /* 0x000fe200000000ff */
[----:B------:R-:W-:Y:S01]  /*45f0*/  FMUL.FTZ R52, R52, R59 ;  /* 0x0000003b34347220 */ /* 0x000fe20000410000 */
[----:B------:R-:W-:Y:S01]  /*4600*/  LEA R87, R8, R37, 0x4 ;  /* 0x0000002508577211 */ /* 0x000fe200078e20ff */
[----:B------:R-:W-:Y:S01]  /*4610*/  BAR.SYNC.DEFER_BLOCKING 0x0 ;  /* 0x0000000000007b1d */ /* 0x000fe20000010000 */
[----:B------:R-:W-:Y:S01]  /*4620*/  F2FP.F16.F32.PACK_AB R48, R5, R48 ;  /* 0x000000300530723e */ /* 0x000fe200000000ff */
[----:B------:R-:W-:Y:S01]  /*4630*/  FMUL.FTZ R161, R161, R62 ;  /* 0x0000003ea1a17220 */ /* 0x000fe20000410000 */
[----:B------:R-:W-:Y:S01]  /*4640*/  F2FP.F16.F32.PACK_AB R50, R11, R4 ;  /* 0x000000040b32723e */ /* 0x000fe200000000ff */
[----:B------:R-:W-:Y:S01]  /*4650*/  HADD2.F32 R4, -RZ, R44.H1_H1 ;  /* 0x3000002cff047230 */ /* 0x000fe20000004100 */
[----:B------:R-:W-:Y:S01]  /*4660*/  F2FP.F16.F32.PACK_AB R51, R84, R7 ;  /* 0x000000075433723e */ /* 0x000fe200000000ff */
[----:B------:R-:W-:-:S02]  /*4670*/  FMUL.FTZ R18, R18, R73 ;  /* 0x0000004912127220 */ /* 0x000fc40000410000 */
[----:B------:R-:W0:Y:S01]  /*4680*/  LDC R39, c[0x0][0x21c] ;  /* 0x00008700ff277b82 */ /* 0x000e220000000800 */
[----:B------:R-:W-:Y:S01]  /*4690*/  STL [R1+0x8], R98 ;  /* 0x0000086201007387 */ /* 0x000fe20000100800 */
[----:B------:R-:W-:Y:S01]  /*46a0*/  FFMA.FTZ R85, R86, R4, R85 ;  /* 0x0000000456557223 */ /* 0x000fe20000010055 */
[----:B------:R-:W-:Y:S01]  /*46b0*/  FMUL.FTZ R160, R160, R18 ;  /* 0x00000012a0a07220 */ /* 0x000fe20000410000 */
[----:B------:R-:W-:Y:S01]  /*46c0*/  FMUL.FTZ R64, R64, R83 ;  /* 0x0000005340407220 */ /* 0x000fe20000410000 */
[----:B------:R-:W-:Y:S01]  /*46d0*/  STL [R1+0x70], R87 ;  /* 0x0000705701007387 */ /* 0x000fe20000100800 */
[----:B------:R-:W-:Y:S01]  /*46e0*/  FFMA.FTZ R56, R52, R56, R85 ;  /* 0x0000003834387223 */ /* 0x000fe20000010055 */
[----:B------:R-:W-:Y:S01]  /*46f0*/  FMUL.FTZ R61, R61, R82 ;  /* 0x000000523d3d7220 */ /* 0x000fe20000410000 */
[----:B------:R-:W-:Y:S01]  /*4700*/  FMUL.FTZ R159, R159, R64 ;  /* 0x000000409f9f7220 */ /* 0x000fe20000410000 */
[----:B------:R-:W-:Y:S01]  /*4710*/  STL [R1+0x4], R86 ;  /* 0x0000045601007387 */ /* 0x000fe20000100800 */
[----:B------:R-:W-:Y:S01]  /*4720*/  FMUL.FTZ R58, R58, R69 ;  /* 0x000000453a3a7220 */ /* 0x000fe20000410000 */
[----:B------:R-:W-:-:S02]  /*4730*/  FMUL.FTZ R158, R158, R61 ;  /* 0x0000003d9e9e7220 */ /* 0x000fc40000410000 */
[----:B------:R-:W-:Y:S01]  /*4740*/  STL [R1], R52 ;  /* 0x0000003401007387 */ /* 0x000fe20000100800 */
[----:B------:R-:W-:-:S03]  /*4750*/  FMUL.FTZ R157, R157, R58 ;  /* 0x0000003a9d9d7220 */ /* 0x000fc60000410000 */
[----:B------:R1:W-:Y:S04]  /*4760*/  STS.128 [R87], R12 ;  /* 0x0000000c57007388 */ /* 0x0003e80000000c00 */
[----:B------:R-:W-:Y:S01]  /*4770*/  STS.128 [R87+0x10], R48 ;  /* 0x0000103057007388 */ /* 0x000fe20000000c00 */
[----:B------:R-:W-:-:S03]  /*4780*/  NOP ;  /* 0x0000000000007918 */ /* 0x000fc60000000000 */
[----:B------:R-:W2:Y:S04]  /*4790*/  LDS.128 R8, [R36] ;  /* 0x0000000024087984 */ /* 0x000ea80000000c00 */
[----:B------:R-:W3:Y:S01]  /*47a0*/  LDS.128 R4, [R36+0x200] ;  /* 0x0002000024047984 */ /* 0x000ee20000000c00 */
[----:B-1----:R-:W-:Y:S02]  /*47b0*/  HADD2.F32 R12, -RZ, R45.H1_H1 ;  /* 0x3000002dff0c7230 */ /* 0x002fe40000004100 */
[----:B------:R-:W-:-:S03]  /*47c0*/  HADD2.F32 R15, -RZ, R46.H1_H1 ;  /* 0x3000002eff0f7230 */ /* 0x000fc60000004100 */
[----:B------:R-:W-:Y:S01]  /*47d0*/  FFMA.FTZ R13, R161, R12, R56 ;  /* 0x0000000ca10d7223 */ /* 0x000fe20000010038 */
[----:B------:R-:W-:-:S05]  /*47e0*/  HADD2.F32 R12, -RZ, R46.H0_H0 ;  /* 0x2000002eff0c7230 */ /* 0x000fca0000004100 */
[----:B------:R-:W-:Y:S01]  /*47f0*/  FFMA.FTZ R14, R160, R12, R13 ;  /* 0x0000000ca00e7223 */ /* 0x000fe2000001000d */
[----:B------:R-:W-:Y:S02]  /*4800*/  MOV R12, UR30 ;  /* 0x0000001e000c7c02 */ /* 0x000fe40008000f00 */
[----:B------:R-:W-:Y:S01]  /*4810*/  MOV R13, UR31 ;  /* 0x0000001f000d7c02 */ /* 0x000fe20008000f00 */
[----:B------:R-:W-:Y:S01]  /*4820*/  FFMA.FTZ R15, R159, R15, R14 ;  /* 0x0000000f9f0f7223 */ /* 0x000fe2000001000e */
[----:B------:R-:W-:Y:S02]  /*4830*/  HADD2.F32 R14, -RZ, R47.H0_H0 ;  /* 0x2000002fff0e7230 */ /* 0x000fe40000004100 */
[----:B------:R-:W-:-:S04]  /*4840*/  IMAD.WIDE R12, R107, 0x10, R12 ;  /* 0x000000106b0c7825 */ /* 0x000fc800078e020c */
[----:B------:R-:W-:Y:S01]  /*4850*/  FFMA.FTZ R14, R158, R14, R15 ;  /* 0x0000000e9e0e7223 */ /* 0x000fe2000001000f */
[----:B------:R-:W-:Y:S01]  /*4860*/  HADD2.F32 R15, -RZ, R47.H1_H1 ;  /* 0x3000002fff0f7230 */ /* 0x000fe20000004100 */
[----:B--2---:R1:W-:Y:S04]  /*4870*/  STG.E.128 desc[UR20][R12.64], R8 ;  /* 0x000000080c007986 */ /* 0x0043e8000c101d14 */
[----:B---3--:R1:W-:Y:S01]  /*4880*/  STG.E.128 desc[UR20][R12.64+0x200], R4 ;  /* 0x000200040c007986 */ /* 0x0083e2000c101d14 */
        /* <DEDUP_REMOVED lines=36> */
[----:B------:R-:W0:Y:S01]  /*4ad0*/  LDS.128 R4, [R36] ;  /* 0x0000000024047984 */ /* 0x000e220000000c00 */
[----:B------:R-:W-:Y:S02]  /*4ae0*/  UIMAD UR7, UR10, UR31, UR7 ;  /* 0x0000001f0a0772a4 */ /* 0x000fe4000f8e0207 */
[----:B------:R-:W-:Y:S01]  /*4af0*/  UIMAD.WIDE.U32 UR8, UR10, UR30, UR8 ;  /* 0x0000001e0a0872a5 */ /* 0x000fe2000f8e0008 */
[----:B------:R-:W1:Y:S03]  /*4b00*/  LDS.128 R8, [R36+0x200] ;  /* 0x0002000024087984 */ /* 0x000e660000000c00 */
[----:B------:R-:W-:Y:S02]  /*4b10*/  UIADD3 UR7, UR9, UR7, URZ ;  /* 0x0000000709077290 */ /* 0x000fe4000fffe03f */
[----:B------:R-:W-:-:S04]  /*4b20*/  ULEA UR28, UP0, UR8, UR28, 0x1 ;  /* 0x0000001c081c7291 */ /* 0x000fc8000f80083f */
[----:B------:R-:W-:Y:S02]  /*4b30*/  ULEA.HI.X UR8, UR8, UR29, UR7, 0x1, UP0 ;  /* 0x0000001d08087291 */ /* 0x000fe400080f0c07 */
[----:B------:R-:W-:-:S04]  /*4b40*/  MOV R2, UR28 ;  /* 0x0000001c00027c02 */ /* 0x000fc80008000f00 */
[----:B------:R-:W-:-:S03]  /*4b50*/  MOV R3, UR8 ;  /* 0x0000000800037c02 */ /* 0x000fc60008000f00 */
[----:B------:R-:W-:-:S05]  /*4b60*/  IMAD.WIDE R2, R107, 0x10, R2 ;  /* 0x000000106b027825 */ /* 0x000fca00078e0202 */
[----:B0-----:R0:W-:Y:S04]  /*4b70*/  STG.E.128 desc[UR20][R2.64], R4 ;  /* 0x0000000402007986 */ /* 0x0011e8000c101d14 */
[----:B-1----:R0:W-:Y:S02]  /*4b80*/  STG.E.128 desc[UR20][R2.64+0x200], R8 ;  /* 0x0002000802007986 */ /* 0x0021e4000c101d14 */
.L_x_2868:
[----:B------:R-:W-:Y:S01]  /*4b90*/  FFMA.FTZ R0, R157, R15, R14 ;  /* 0x0000000f9d007223 */ /* 0x000fe2000001000e */
[----:B------:R-:W-:Y:S01]  /*4ba0*/  ISETP.GE.AND P0, PT, R39, 0x1, PT ;  /* 0x000000012700780c */ /* 0x000fe20003f06270 */
[----:B------:R-:W-:Y:S01]  /*4bb0*/  FMUL.FTZ R39, R105, UR4 ;  /* 0x0000000469277c20 */ /* 0x000fe20008410000 */
[----:B0-----:R-:W-:Y:S01]  /*4bc0*/  FMUL.FTZ R2, R104, UR4 ;  /* 0x0000000468027c20 */ /* 0x001fe20008410000 */
[----:B------:R-:W-:Y:S01]  /*4bd0*/  BAR.SYNC.DEFER_BLOCKING 0x0 ;  /* 0x0000000000007b1d */ /* 0x000fe20000010000 */
[----:B------:R-:W-:Y:S01]  /*4be0*/  HFMA2.MMA R18, -RZ, RZ, 0, 0 ;  /* 0x00000000ff127435 */ /* 0x000fe200000001ff */
[----:B------:R-:W-:Y:S02]  /*4bf0*/  CS2R R16, SRZ ;  /* 0x0000000000107805 */ /* 0x000fe4000001ff00 */
[----:B------:R-:W-:Y:S02]  /*4c00*/  CS2R R14, SRZ ;  /* 0x00000000000e7805 */ /* 0x000fe4000001ff00 */
[----:B-1----:R-:W-:-:S02]  /*4c10*/  CS2R R12, SRZ ;  /* 0x00000000000c7805 */ /* 0x002fc4000001ff00 */
[----:B------:R-:W-:Y:S02]  /*4c20*/  CS2R R10, SRZ ;  /* 0x00000000000a7805 */ /* 0x000fe4000001ff00 */
[----:B------:R-:W-:Y:S02]  /*4c30*/  CS2R R8, SRZ ;  /* 0x0000000000087805 */ /* 0x000fe4000001ff00 */
[----:B------:R-:W-:Y:S01]  /*4c40*/  CS2R R6, SRZ ;  /* 0x0000000000067805 */ /* 0x000fe2000001ff00 */
[----:B------:R0:W-:Y:S01]  /*4c50*/  STL [R1+0x74], R0 ;  /* 0x0000740001007387 */ /* 0x0001e20000100800 */
[----:B------:R-:W-:Y:S02]  /*4c60*/  CS2R R4, SRZ ;  /* 0x0000000000047805 */ /* 0x000fe4000001ff00 */
[----:B------:R-:W-:Y:S01]  /*4c70*/  MOV R3, RZ ;  /* 0x000000ff00037202 */ /* 0x000fe20000000f00 */
[----:B0-----:R-:W-:-:S05]  /*4c80*/  FMUL.FTZ R0, R106, UR4 ;  /* 0x000000046a007c20 */ /* 0x001fca0008410000 */
        /* <DEDUP_REMOVED lines=30> */
[----:B------:R-:W-:Y:S01]  /*4e70*/  UIADD3 UR54, UR49, -0x1, URZ ;  /* 0xffffffff31367890 */ /* 0x000fe2000fffe03f */
[----:B------:R-:W-:Y:S01]  /*4e80*/  MOV R18, RZ ;  /* 0x000000ff00127202 */ /* 0x000fe20000000f00 */
[----:B------:R-:W-:Y:S01]  /*4e90*/  UMOV UR7, URZ ;  /* 0x0000003f00077c82 */ /* 0x000fe20008000000 */
[----:B------:R-:W-:Y:S01]  /*4ea0*/  UMOV UR8, URZ ;  /* 0x0000003f00087c82 */ /* 0x000fe20008000000 */
[----:B------:R-:W-:Y:S01]  /*4eb0*/  ULEA.HI UR28, UR54, UR54, URZ, 0x1 ;  /* 0x00000036361c7291 */ /* 0x000fe2000f8f083f */
[----:B------:R-:W-:Y:S01]  /*4ec0*/  UMOV UR9, URZ ;  /* 0x0000003f00097c82 */ /* 0x000fe20008000000 */
[----:B------:R-:W-:Y:S02]  /*4ed0*/  ULDC UR51, c[0x0][0x224] ;  /* 0x0000890000337ab9 */ /* 0x000fe40000000800 */
[----:B------:R-:W-:Y:S01]  /*4ee0*/  ULOP3.LUT UR32, UR28, 0xfffffe, URZ, 0xc0, !UPT ;  /* 0x00fffffe1c207892 */ /* 0x000fe2000f8ec03f */
[----:B------:R-:W-:Y:S01]  /*4ef0*/  ULDC UR52, c[0x0][0x21c] ;  /* 0x0000870000347ab9 */ /* 0x000fe20000000800 */
[----:B------:R-:W-:-:S02]  /*4f00*/  ULDC UR53, c[0x0][0x218] ;  /* 0x0000860000357ab9 */ /* 0x000fc40000000800 */
[----:B------:R-:W-:Y:S01]  /*4f10*/  UIADD3 UR54, UR54, -UR32, URZ ;  /* 0x8000002036367290 */ /* 0x000fe2000fffe03f */
        /* <DEDUP_REMOVED lines=9> */
.L_x_2913:
[----:B------:R-:W-:Y:S02]  /*4fb0*/  UIMAD UR55, UR50, UR36, URZ ;  /* 0x00000024323772a4 */ /* 0x000fe4000f8e023f */
[----:B------:R-:W-:Y:S02]  /*4fc0*/  UIMAD.WIDE.U32 UR46, UR10, UR36, URZ ;  /* 0x000000240a2e72a5 */ /* 0x000fe4000f8e003f */
[----:B------:R-:W-:Y:S02]  /*4fd0*/  UIMAD UR56, UR10, UR37, UR55 ;  /* 0x000000250a3872a4 */ /* 0x000fe4000f8e0237 */
[----:B------:R-:W-:Y:S02]  /*4fe0*/  USHF.R.S32.HI UR55, URZ, 0x1f, UR7 ;  /* 0x0000001f3f377899 */ /* 0x000fe40008011407 */
[----:B------:R-:W-:Y:S02]  /*4ff0*/  UIADD3 UR47, UR47, UR56, URZ ;  /* 0x000000382f2f7290 */ /* 0x000fe4000fffe03f */
        /* <DEDUP_REMOVED lines=10> */
[----:B----4-:R-:W-:Y:S01]  /*50a0*/  MOV R59, UR56 ;  /* 0x00000038003b7c02 */ /* 0x010fe20008000f00 */
[----:B------:R-:W-:-:S04]  /*50b0*/  ULEA UR56, UP0, UR46, UR19, 0x1 ;  /* 0x000000132e387291 */ /* 0x000fc8000f80083f */
[----:B------:R-:W2:Y:S01]  /*50c0*/  LDG.E R58, desc[UR20][R58.64] ;  /* 0x000000143a3a7981 */ /* 0x000ea2000c1e1900 */
[----:B------:R-:W-:Y:S01]  /*50d0*/  UIADD3 UR47, UR47, UR57, URZ ;  /* 0x000000392f2f7290 */ /* 0x000fe2000fffe03f */
[----:B-1----:R-:W-:Y:S02]  /*50e0*/  SHF.L.U32 R0, R38, 0x1, RZ ;  /* 0x0000000126007819 */ /* 0x002fe400000006ff */
[----:B0-----:R-:W-:Y:S01]  /*50f0*/  MOV R56, UR56 ;  /* 0x0000003800387c02 */ /* 0x001fe20008000f00 */
[----:B------:R-:W-:Y:S01]  /*5100*/  ULEA.HI.X UR46, UR46, UR48, UR47, 0x1, UP0 ;  /* 0x000000302e2e7291 */ /* 0x000fe200080f0c2f */
[----:B------:R-:W-:-:S04]  /*5110*/  LOP3.LUT R0, R0, 0xffffffc0, RZ, 0xc0, !PT ;  /* 0xffffffc000007812 */ /* 0x000fc800078ec0ff */
[----:B------:R-:W-:Y:S02]  /*5120*/  LOP3.LUT R0, R0, 0x1f, R38, 0xf8, !PT ;  /* 0x0000001f00007812 */ /* 0x000fe400078ef826 */
[----:B------:R-:W-:-:S03]  /*5130*/  MOV R57, UR46 ;  /* 0x0000002e00397c02 */ /* 0x000fc60008000f00 */
[----:B------:R-:W-:-:S05]  /*5140*/  IMAD.WIDE R56, R0, 0x10, R56 ;  /* 0x0000001000387825 */ /* 0x000fca00078e0238 */
[----:B------:R-:W3:Y:S04]  /*5150*/  LDG.E.128 R48, desc[UR20][R56.64] ;  /* 0x0000001438307981 */ /* 0x000ee8000c1e1d00 */
[----:B------:R0:W4:Y:S01]  /*5160*/  LDG.E.128 R52, desc[UR20][R56.64+0x200] ;  /* 0x0002001438347981 */ /* 0x000122000c1e1d00 */
[----:B------:R-:W-:Y:S01]  /*5170*/  UIMAD UR57, UR55, UR40, URZ ;  /* 0x00000028373972a4 */ /* 0x000fe2000f8e023f */
[C---:B------:R-:W-:Y:S01]  /*5180*/  LOP3.LUT P0, RZ, R38.reuse, 0x1f, RZ, 0xc0, !PT ;  /* 0x0000001f26ff7812 */ /* 0x040fe2000780c0ff */
[----:B------:R-:W-:Y:S01]  /*5190*/  UIMAD UR56, UR50, UR42, URZ ;  /* 0x0000002a323872a4 */ /* 0x000fe2000f8e023f */
[----:B------:R-:W-:Y:S01]  /*51a0*/  MOV R0, UR49 ;  /* 0x0000003100007c02 */ /* 0x000fe20008000f00 */
[----:B------:R-:W-:Y:S01]  /*51b0*/  UIMAD.WIDE.U32 UR46, UR10, UR42, URZ ;  /* 0x0000002a0a2e72a5 */ /* 0x000fe2000f8e003f */
[----:B------:R-:W-:Y:S01]  /*51c0*/  ISETP.NE.AND P1, PT, R38, RZ, PT ;  /* 0x000000ff2600720c */ /* 0x000fe20003f25270 */
[----:B------:R-:W-:Y:S01]  /*51d0*/  UIMAD UR56, UR10, UR43, UR56 ;  /* 0x0000002b0a3872a4 */ /* 0x000fe2000f8e0238 */
[----:B------:R-:W-:Y:S01]  /*51e0*/  ISETP.LT.OR P2, PT, R0, 0x2, P0 ;  /* 0x000000020000780c */ /* 0x000fe20000741670 */
[----:B------:R-:W-:Y:S01]  /*51f0*/  UIMAD UR57, UR7, UR41, UR57 ;  /* 0x00000029073972a4 */ /* 0x000fe2000f8e0239 */
[----:B------:R-:W-:Y:S01]  /*5200*/  IADD3 R0, R38, 0x200, RZ ;  /* 0x0000020026007810 */ /* 0x000fe20007ffe0ff */
[----:B------:R-:W-:Y:S01]  /*5210*/  UIADD3 UR47, UR47, UR56, URZ ;  /* 0x000000382f2f7290 */ /* 0x000fe2000fffe03f */
[----:B------:R-:W-:Y:S01]  /*5220*/  MOV R2, UR49 ;  /* 0x0000003100027c02 */ /* 0x000fe20008000f00 */
[----:B------:R-:W-:-:S02]  /*5230*/  ULEA UR56, UR54, UR7, 0x8 ;  /* 0x0000000736387291 */ /* 0x000fc4000f8e403f */
[----:B------:R-:W-:-:S04]  /*5240*/  UIMAD.WIDE.U32 UR46, UR7, UR40, UR46 ;  /* 0x00000028072e72a5 */ /* 0x000fc8000f8e002e */
[----:B0-----:R-:W-:Y:S01]  /*5250*/  MOV R57, UR56 ;  /* 0x0000003800397c02 */ /* 0x001fe20008000f00 */
[----:B------:R-:W-:Y:S01]  /*5260*/  UIADD3 UR47, UR47, UR57, URZ ;  /* 0x000000392f2f7290 */ /* 0x000fe2000fffe03f */
[----:B------:R-:W0:Y:S01]  /*5270*/  @!P2 LDC R39, c[0x0][0x21c] ;  /* 0x00008700ff27ab82 */ /* 0x000e220000000800 */
[----:B------:R-:W-:Y:S01]  /*5280*/  ULEA UR56, UP0, UR46, UR38, 0x2 ;  /* 0x000000262e387291 */ /* 0x000fe2000f80103f */
[----:B------:R-:W-:Y:S01]  /*5290*/  SEL R0, R57, R0, !P1 ;  /* 0x0000000039007207 */ /* 0x000fe20004800000 */
[----:B------:R-:W-:Y:S01]  /*52a0*/  HFMA2.MMA R61, -RZ, RZ, 0, 4.76837158203125e-07 ;  /* 0x00000008ff3d7435 */ /* 0x000fe200000001ff */
[----:B------:R-:W-:Y:S01]  /*52b0*/  @!P2 IADD3 R2, R2, -0x2, RZ ;  /* 0xfffffffe0202a810 */ /* 0x000fe20007ffe0ff */
[----:B------:R-:W-:Y:S01]  /*52c0*/  ULEA.HI.X UR46, UR46, UR39, UR47, 0x2, UP0 ;  /* 0x000000272e2e7291 */ /* 0x000fe200080f142f */
[----:B------:R-:W-:Y:S02]  /*52d0*/  LEA R59, R0, R37, 0x2 ;  /* 0x00000025003b7211 */ /* 0x000fe400078e10ff */
[----:B------:R-:W-:-:S03]  /*52e0*/  MOV R56, UR56 ;  /* 0x0000003800387c02 */ /* 0x000fc60008000f00 */
[----:B------:R-:W-:Y:S01]  /*52f0*/  MOV R57, UR46 ;  /* 0x0000002e00397c02 */ /* 0x000fe20008000f00 */
[----:B------:R-:W-:Y:S01]  /*5300*/  HFMA2.MMA R82, -RZ, RZ, 1.875, 0 ;  /* 0x3f800000ff527435 */ /* 0x000fe200000001ff */
[----:B------:R-:W-:Y:S01]  /*5310*/  MOV R83, RZ ;  /* 0x000000ff00537202 */ /* 0x000fe20000000f00 */
[----:B0-----:R-:W-:Y:S02]  /*5320*/  @!P2 IMAD R2, R2, R39, UR7 ;  /* 0x000000070202ae24 */ /* 0x001fe4000f8e0227 */
[--C-:B------:R-:W-:Y:S02]  /*5330*/  HADD2.F32 R65, -RZ, R40.reuse.H0_H0 ;  /* 0x20000028ff417230 */ /* 0x100fe40000004100 */
[----:B------:R-:W-:Y:S02]  /*5340*/  HADD2.F32 R66, -RZ, R40.H1_H1 ;  /* 0x30000028ff427230 */ /* 0x000fe40000004100 */
[--C-:B------:R-:W-:Y:S02]  /*5350*/  HADD2.F32 R67, -RZ, R41.reuse.H0_H0 ;  /* 0x20000029ff437230 */ /* 0x100fe40000004100 */
[----:B------:R-:W-:Y:S01]  /*5360*/  FMUL.FTZ R94, R65, R34 ;  /* 0x00000022415e7220 */ /* 0x000fe20000410000 */
        /* <DEDUP_REMOVED lines=35> */
[----:B---3--:R-:W-:Y:S04]  /*55a0*/  STS.128 [R36], R48 ;  /* 0x0000003024007388 */ /* 0x008fe80000000c00 */
[----:B----4-:R-:W-:Y:S01]  /*55b0*/  STS.128 [R36+0x200], R52 ;  /* 0x0002003424007388 */ /* 0x010fe20000000c00 */
[----:B------:R-:W0:Y:S01]  /*55c0*/  MUFU.EX2 R136, R136 ;  /* 0x0000008800887308 */ /* 0x000e220000000800 */
[----:B------:R-:W-:Y:S02]  /*55d0*/  NOP ;  /* 0x0000000000007918 */ /* 0x000fe40000000000 */
[----:B------:R-:W1:Y:S04]  /*55e0*/  LDS.128 R48, [R35] ;  /* 0x0000000023307984 */ /* 0x000e680000000c00 */
[----:B------:R-:W2:Y:S04]  /*55f0*/  LDS.128 R52, [R35+0x10] ;  /* 0x0000100023347984 */ /* 0x000ea80000000c00 */
[----:B------:R3:W5:Y:S04]  /*5600*/  LDG.E R135, desc[UR20][R56.64] ;  /* 0x0000001438877981 */ /* 0x000768000c1e1900 */
[----:B0-----:R0:W-:Y:S01]  /*5610*/  STS [R59+0x3be0], R136 ;  /* 0x003be0883b007388 */ /* 0x0011e20000000800 */
[----:B---3--:R-:W-:Y:S01]  /*5620*/  @!P2 IMAD.WIDE R56, R2, R61, UR22 ;  /* 0x000000160238ae25 */ /* 0x008fe2000f8e023d */
[----:B------:R-:W-:Y:S03]  /*5630*/  BAR.SYNC.DEFER_BLOCKING 0x0 ;  /* 0x0000000000007b1d */ /* 0x000fe60000010000 */
[C---:B------:R-:W-:Y:S01]  /*5640*/  FMUL.FTZ R2, R84.reuse, R33 ;  /* 0x0000002154027220 */ /* 0x040fe20000410000 */
[C---:B------:R-:W-:Y:S01]  /*5650*/  FMUL.FTZ R63, R84.reuse, R32 ;  /* 0x00000020543f7220 */ /* 0x040fe20000410000 */
[----:B------:R-:W-:-:S04]  /*5660*/  FMUL.FTZ R60, R84, R31 ;  /* 0x0000001f543c7220 */ /* 0x000fc80000410000 */
[----:B------:R-:W3:Y:S01]  /*5670*/  MUFU.EX2 R2, R2 ;  /* 0x0000000200027308 */ /* 0x000ee20000000800 */
[C---:B------:R-:W-:Y:S01]  /*5680*/  FMUL.FTZ R64, R84.reuse, R30 ;  /* 0x0000001e54407220 */ /* 0x040fe20000410000 */
[----:B------:R-:W-:-:S06]  /*5690*/  FMUL.FTZ R70, R84, R29 ;  /* 0x0000001d54467220 */ /* 0x000fcc0000410000 */
[----:B------:R-:W-:Y:S01]  /*56a0*/  MUFU.EX2 R60, R60 ;  /* 0x0000003c003c7308 */ /* 0x000fe20000000800 */
[----:B------:R4:W5:Y:S01]  /*56b0*/  @!P2 LDG.E.64 R82, desc[UR20][R56.64] ;  /* 0x000000143852a981 */ /* 0x000962000c1e1b00 */
[----:B-1----:R-:W-:-:S06]  /*56c0*/  HADD2.F32 R0, -RZ, R48.H0_H0 ;  /* 0x20000030ff007230 */ /* 0x002fcc0000004100 */
[----:B------:R-:W-:Y:S01]  /*56d0*/  MUFU.EX2 R64, R64 ;  /* 0x0000004000407308 */ /* 0x000fe20000000800 */
[----:B------:R-:W-:Y:S02]  /*56e0*/  HADD2.F32 R48, -RZ, R48.H1_H1 ;  /* 0x30000030ff307230 */ /* 0x000fe40000004100 */
[----:B------:R-:W-:Y:S01]  /*56f0*/  FMUL.FTZ R77, R84, R28 ;  /* 0x0000001c544d7220 */ /* 0x000fe20000410000 */
[--C-:B------:R-:W-:Y:S02]  /*5700*/  HADD2.F32 R39, -RZ, R49.reuse.H0_H0 ;  /* 0x20000031ff277230 */ /* 0x100fe40000004100 */
[----:B------:R-:W-:Y:S01]  /*5710*/  FMUL.FTZ R152, R0, R94 ;  /* 0x0000005e00987220 */ /* 0x000fe20000410000 */
[----:B---3--:R-:W-:Y:S01]  /*5720*/  FMUL.FTZ R87, R136, R2 ;  /* 0x0000000288577220 */ /* 0x008fe20000410000 */
[----:B------:R-:W-:Y:S01]  /*5730*/  FMUL.FTZ R137, R48, R95 ;  /* 0x0000005f30897220 */ /* 0x000fe20000410000 */
[----:B------:R-:W-:Y:S01]  /*5740*/  ISETP.NE.AND P2, PT, R38, 0x7f, PT ;  /* 0x0000007f2600780c */ /* 0x000fe20003f45270 */
[----:B----4-:R-:W1:Y:S01]  /*5750*/  MUFU.EX2 R56, R63 ;  /* 0x0000003f00387308 */ /* 0x010e620000000800 */
[----:B------:R-:W-:-:S02]  /*5760*/  HADD2.F32 R57, -RZ, R49.H1_H1 ;  /* 0x30000031ff397230 */ /* 0x000fc40000004100 */
[----:B------:R-:W-:Y:S01]  /*5770*/  FMUL.FTZ R138, R39, R96 ;  /* 0x00000060278a7220 */ /* 0x000fe20000410000 */
[----:B------:R-:W-:Y:S01]  /*5780*/  FFMA.FTZ R85, R152, R2, R137 ;  /* 0x0000000298557223 */ /* 0x000fe20000010089 */
[C---:B------:R-:W-:Y:S01]  /*5790*/  FMUL.FTZ R93, R84.reuse, R27 ;  /* 0x0000001b545d7220 */ /* 0x040fe20000410000 */
[--C-:B------:R-:W-:Y:S02]  /*57a0*/  HADD2.F32 R49, -RZ, R50.reuse.H0_H0 ;  /* 0x20000032ff317230 */ /* 0x100fe40000004100 */
[----:B------:R-:W-:Y:S01]  /*57b0*/  FMUL.FTZ R139, R57, R97 ;  /* 0x00000061398b7220 */ /* 0x000fe20000410000 */
[C---:B------:R-:W-:Y:S01]  /*57c0*/  FMUL.FTZ R99, R84.reuse, R26 ;  /* 0x0000001a54637220 */ /* 0x040fe20000410000 */
[----:B------:R-:W3:Y:S01]  /*57d0*/  MUFU.EX2 R70, R70 ;  /* 0x0000004600467308 */ /* 0x000ee20000000800 */
[----:B------:R-:W-:Y:S02]  /*57e0*/  HADD2.F32 R58, -RZ, R50.H1_H1 ;  /* 0x30000032ff3a7230 */ /* 0x000fe40000004100 */
[----:B------:R-:W-:Y:S01]  /*57f0*/  FMUL.FTZ R140, R49, R98 ;  /* 0x00000062318c7220 */ /* 0x000fe20000410000 */
[----:B------:R-:W-:Y:S01]  /*5800*/  FMUL.FTZ R106, R84, R25 ;  /* 0x00000019546a7220 */ /* 0x000fe20000410000 */
[----:B------:R-:W-:-:S02]  /*5810*/  HADD2.F32 R50, -RZ, R51.H0_H0 ;  /* 0x20000033ff327230 */ /* 0x000fc40000004100 */
[----:B------:R-:W-:Y:S01]  /*5820*/  FMUL.FTZ R110, R84, R24 ;  /* 0x00000018546e7220 */ /* 0x000fe20000410000 */
[----:B------:R-:W-:Y:S01]  /*5830*/  FMUL.FTZ R141, R58, R100 ;  /* 0x000000643a8d7220 */ /* 0x000fe20000410000 */
[----:B------:R-:W-:Y:S01]  /*5840*/  @P2 LEA R118, R38, R37, 0x2 ;  /* 0x0000002526762211 */ /* 0x000fe200078e10ff */
[----:B------:R-:W4:Y:S01]  /*5850*/  MUFU.EX2 R77, R77 ;  /* 0x0000004d004d7308 */ /* 0x000f220000000800 */
[C---:B-1----:R-:W-:Y:S01]  /*5860*/  FMUL.FTZ R87, R56.reuse, R87 ;  /* 0x0000005738577220 */ /* 0x042fe20000410000 */
[----:B------:R-:W-:Y:S01]  /*5870*/  FFMA.FTZ R85, R56, R85, R138 ;  /* 0x0000005538557223 */ /* 0x000fe2000001008a */
[----:B0-----:R-:W-:Y:S02]  /*5880*/  HADD2.F32 R59, -RZ, R51.H1_H1 ;  /* 0x30000033ff3b7230 */ /* 0x001fe40000004100 */
[----:B------:R-:W-:Y:S01]  /*5890*/  FMUL.FTZ R142, R50, R101 ;  /* 0x00000065328e7220 */ /* 0x000fe20000410000 */
[C---:B------:R-:W-:Y:S01]  /*58a0*/  FMUL.FTZ R87, R60.reuse, R87 ;  /* 0x000000573c577220 */ /* 0x040fe20000410000 */
[----:B------:R-:W-:Y:S01]  /*58b0*/  FFMA.FTZ R85, R60, R85, R139 ;  /* 0x000000553c557223 */ /* 0x000fe2000001008b */
[----:B------:R-:W-:Y:S01]  /*58c0*/  FMUL.FTZ R111, R84, R23 ;  /* 0x00000017546f7220 */ /* 0x000fe20000410000 */
[----:B------:R-:W0:Y:S01]  /*58d0*/  MUFU.EX2 R93, R93 ;  /* 0x0000005d005d7308 */ /* 0x000e220000000800 */
[C---:B------:R-:W-:Y:S01]  /*58e0*/  FMUL.FTZ R87, R64.reuse, R87 ;  /* 0x0000005740577220 */ /* 0x040fe20000410000 */
[----:B------:R-:W-:Y:S01]  /*58f0*/  FFMA.FTZ R85, R64, R85, R140 ;  /* 0x0000005540557223 */ /* 0x000fe2000001008c */
[----:B--2---:R-:W-:-:S02]  /*5900*/  HADD2.F32 R51, -RZ, R52.H0_H0 ;  /* 0x20000034ff337230 */ /* 0x004fc40000004100 */
[----:B------:R-:W-:Y:S01]  /*5910*/  FMUL.FTZ R143, R59, R102 ;  /* 0x000000663b8f7220 */ /* 0x000fe20000410000 */
[C---:B---3--:R-:W-:Y:S01]  /*5920*/  FMUL.FTZ R86, R70.reuse, R87 ;  /* 0x0000005746567220 */ /* 0x048fe20000410000 */
[----:B------:R-:W-:Y:S01]  /*5930*/  FFMA.FTZ R85, R70, R85, R141 ;  /* 0x0000005546557223 */ /* 0x000fe2000001008d */
[----:B------:R-:W1:Y:S01]  /*5940*/  @P2 LDS R118, [R118+0x43e4] ;  /* 0x0043e40076762984 */ /* 0x000e620000000800 */
[----:B------:R-:W2:Y:S01]  /*5950*/  MUFU.EX2 R99, R99 ;  /* 0x0000006300637308 */ /* 0x000ea20000000800 */
[C---:B----4-:R-:W-:Y:S01]  /*5960*/  FMUL.FTZ R86, R77.reuse, R86 ;  /* 0x000000564d567220 */ /* 0x050fe20000410000 */
[----:B------:R-:W-:Y:S01]  /*5970*/  FFMA.FTZ R88, R77, R85, R142 ;  /* 0x000000554d587223 */ /* 0x000fe2000001008e */
[C---:B------:R-:W-:Y:S01]  /*5980*/  FMUL.FTZ R112, R84.reuse, R22 ;  /* 0x0000001654707220 */ /* 0x040fe20000410000 */
[----:B------:R-:W-:Y:S02]  /*5990*/  HADD2.F32 R61, -RZ, R52.H1_H1 ;  /* 0x30000034ff3d7230 */ /* 0x000fe40000004100 */
[----:B------:R-:W-:Y:S01]  /*59a0*/  FMUL.FTZ R144, R51, R103 ;  /* 0x0000006733907220 */ /* 0x000fe20000410000 */
[C---:B------:R-:W-:Y:S01]  /*59b0*/  FMUL.FTZ R113, R84.reuse, R21 ;  /* 0x0000001554717220 */ /* 0x040fe20000410000 */
[--C-:B------:R-:W-:Y:S01]  /*59c0*/  HADD2.F32 R52, -RZ, R53.reuse.H0_H0 ;  /* 0x20000035ff347230 */ /* 0x100fe20000004100 */
[----:B------:R-:W3:Y:S01]  /*59d0*/  MUFU.EX2 R106, R106 ;  /* 0x0000006a006a7308 */ /* 0x000ee20000000800 */
[C---:B0-----:R-:W-:Y:S01]  /*59e0*/  FMUL.FTZ R86, R93.reuse, R86 ;  /* 0x000000565d567220 */ /* 0x041fe20000410000 */
[----:B------:R-:W-:Y:S01]  /*59f0*/  FFMA.FTZ R88, R93, R88, R143 ;  /* 0x000000585d587223 */ /* 0x000fe2000001008f */
[----:B------:R-:W-:Y:S01]  /*5a00*/  FMUL.FTZ R145, R61, R104 ;  /* 0x000000683d917220 */ /* 0x000fe20000410000 */
[----:B------:R-:W-:Y:S01]  /*5a10*/  FMUL.FTZ R114, R84, R20 ;  /* 0x0000001454727220 */ /* 0x000fe20000410000 */
[----:B------:R-:W-:-:S02]  /*5a20*/  HADD2.F32 R62, -RZ, R53.H1_H1 ;  /* 0x30000035ff3e7230 */ /* 0x000fc40000004100 */
[----:B------:R-:W-:Y:S01]  /*5a30*/  FMUL.FTZ R146, R52, R105 ;  /* 0x0000006934927220 */ /* 0x000fe20000410000 */
[----:B------:R-:W-:Y:S01]  /*5a40*/  FMUL.FTZ R115, R84, R19 ;  /* 0x0000001354737220 */ /* 0x000fe20000410000 */
[----:B------:R-:W0:Y:S01]  /*5a50*/  MUFU.EX2 R110, R110 ;  /* 0x0000006e006e7308 */ /* 0x000e220000000800 */
[C---:B--2---:R-:W-:Y:S01]  /*5a60*/  FMUL.FTZ R85, R99.reuse, R86 ;  /* 0x0000005663557220 */ /* 0x044fe20000410000 */
[----:B------:R-:W-:Y:S01]  /*5a70*/  FFMA.FTZ R88, R99, R88, R144 ;  /* 0x0000005863587223 */ /* 0x000fe20000010090 */
[--C-:B------:R-:W-:Y:S02]  /*5a80*/  HADD2.F32 R53, -RZ, R54.reuse.H0_H0 ;  /* 0x20000036ff357230 */ /* 0x100fe40000004100 */
[----:B------:R-:W-:Y:S01]  /*5a90*/  FMUL.FTZ R147, R62, R107 ;  /* 0x0000006b3e937220 */ /* 0x000fe20000410000 */
[----:B------:R-:W-:Y:S02]  /*5aa0*/  HADD2.F32 R63, -RZ, R54.H1_H1 ;  /* 0x30000036ff3f7230 */ /* 0x000fe40000004100 */
[--C-:B------:R-:W-:Y:S01]  /*5ab0*/  HADD2.F32 R54, -RZ, R55.reuse.H0_H0 ;  /* 0x20000037ff367230 */ /* 0x100fe20000004100 */
[----:B------:R-:W2:Y:S01]  /*5ac0*/  MUFU.EX2 R111, R111 ;  /* 0x0000006f006f7308 */ /* 0x000ea20000000800 */
[C---:B---3--:R-:W-:Y:S01]  /*5ad0*/  FMUL.FTZ R85, R106.reuse, R85 ;  /* 0x000000556a557220 */ /* 0x048fe20000410000 */
[----:B------:R-:W-:Y:S01]  /*5ae0*/  FFMA.FTZ R87, R106, R88, R145 ;  /* 0x000000586a577223 */ /* 0x000fe20000010091 */
[----:B------:R-:W-:Y:S01]  /*5af0*/  FMUL.FTZ R148, R53, R108 ;  /* 0x0000006c35947220 */ /* 0x000fe20000410000 */
[----:B------:R-:W-:Y:S01]  /*5b00*/  FMUL.FTZ R149, R63, R109 ;  /* 0x0000006d3f957220 */ /* 0x000fe20000410000 */
[----:B------:R-:W-:-:S02]  /*5b10*/  HADD2.F32 R55, -RZ, R55.H1_H1 ;  /* 0x30000037ff377230 */ /* 0x000fc40000004100 */
[----:B------:R-:W-:Y:S01]  /*5b20*/  FMUL.FTZ R150, R54, R116 ;  /* 0x0000007436967220 */ /* 0x000fe20000410000 */
[----:B------:R-:W3:Y:S01]  /*5b30*/  MUFU.EX2 R112, R112 ;  /* 0x0000007000707308 */ /* 0x000ee20000000800 */
[C---:B0-----:R-:W-:Y:S01]  /*5b40*/  FMUL.FTZ R84, R110.reuse, R85 ;  /* 0x000000556e547220 */ /* 0x041fe20000410000 */
[----:B------:R-:W-:Y:S01]  /*5b50*/  FFMA.FTZ R86, R110, R87, R146 ;  /* 0x000000576e567223 */ /* 0x000fe20000010092 */
[----:B------:R-:W-:-:S05]  /*5b60*/  FMUL.FTZ R151, R55, R117 ;  /* 0x0000007537977220 */ /* 0x000fca0000410000 */
[----:B------:R-:W0:Y:S01]  /*5b70*/  MUFU.EX2 R113, R113 ;  /* 0x0000007100717308 */ /* 0x000e220000000800 */
[C---:B--2---:R-:W-:Y:S01]  /*5b80*/  FMUL.FTZ R84, R111.reuse, R84 ;  /* 0x000000546f547220 */ /* 0x044fe20000410000 */
[----:B------:R-:W-:-:S06]  /*5b90*/  FFMA.FTZ R85, R111, R86, R147 ;  /* 0x000000566f557223 */ /* 0x000fcc0000010093 */
[----:B------:R-:W2:Y:S01]  /*5ba0*/  MUFU.EX2 R114, R114 ;  /* 0x0000007200727308 */ /* 0x000ea20000000800 */
[C---:B---3--:R-:W-:Y:S01]  /*5bb0*/  FMUL.FTZ R84, R112.reuse, R84 ;  /* 0x0000005470547220 */ /* 0x048fe20000410000 */
[----:B------:R-:W-:-:S06]  /*5bc0*/  FFMA.FTZ R85, R112, R85, R148 ;  /* 0x0000005570557223 */ /* 0x000fcc0000010094 */
[----:B------:R-:W3:Y:S01]  /*5bd0*/  MUFU.EX2 R115, R115 ;  /* 0x0000007300737308 */ /* 0x000ee20000000800 */
[C---:B0-----:R-:W-:Y:S01]  /*5be0*/  FMUL.FTZ R84, R113.reuse, R84 ;  /* 0x0000005471547220 */ /* 0x041fe20000410000 */
[----:B------:R-:W-:-:S03]  /*5bf0*/  FFMA.FTZ R85, R113, R85, R149 ;  /* 0x0000005571557223 */ /* 0x000fc60000010095 */
[C---:B--2---:R-:W-:Y:S01]  /*5c00*/  FMUL.FTZ R84, R114.reuse, R84 ;  /* 0x0000005472547220 */ /* 0x044fe20000410000 */
[----:B------:R-:W-:-:S03]  /*5c10*/  FFMA.FTZ R85, R114, R85, R150 ;  /* 0x0000005572557223 */ /* 0x000fc60000010096 */
[C---:B---3--:R-:W-:Y:S01]  /*5c20*/  FMUL.FTZ R84, R115.reuse, R84 ;  /* 0x0000005473547220 */ /* 0x048fe20000410000 */
[----:B------:R-:W-:Y:S01]  /*5c30*/  FFMA.FTZ R85, R115, R85, R151 ;  /* 0x0000005573557223 */ /* 0x000fe20000010097 */
[----:B-1----:R-:W-:Y:S06]  /*5c40*/  @P2 BRA `(.L_x_2871) ;  /* 0x00000000002c2947 */ /* 0x002fec0003800000 */
        /* <DEDUP_REMOVED lines=11> */
.L_x_2871:
[----:B------:R-:W-:Y:S05]  /*5d00*/  BSYNC B0 ;  /* 0x0000000000007941 */ /* 0x000fea0003800000 */
.L_x_2870:
        /* <DEDUP_REMOVED lines=10> */
[----:B------:R-:W4:Y:S01]  /*5db0*/  LDL R86, [R1] ;  /* 0x0000000001567983 */ /* 0x000f220000100800 */
[----:B------:R-:W-:Y:S01]  /*5dc0*/  ISETP.GT.U32.AND P2, PT, R38, 0x1f, PT ;  /* 0x0000001f2600780c */ /* 0x000fe20003f44070 */
[-C--:B-----5:R-:W-:Y:S01]  /*5dd0*/  FMUL.FTZ R131, R161, R135.reuse ;  /* 0x00000087a1837220 */ /* 0x0a0fe20000410000 */
[-C--:B------:R-:W-:Y:S01]  /*5de0*/  FMUL.FTZ R132, R160, R135.reuse ;  /* 0x00000087a0847220 */ /* 0x080fe20000410000 */
[----:B------:R0:W-:Y:S01]  /*5df0*/  STS.64 [R119+0x31d0], R84 ;  /* 0x0031d05477007388 */ /* 0x0001e20000000a00 */
        /* <DEDUP_REMOVED lines=52> */
.L_x_2932:
[----:B------:R-:W-:Y:S01]  /*6140*/  ISETP.GE.AND P3, PT, R164, 0x10, PT ;  /* 0x00000010a400780c */ /* 0x000fe20003f66270 */
[----:B------:R-:W-:-:S12]  /*6150*/  UMOV UR46, 0xffffffff ;  /* 0xffffffff002e7882 */ /* 0x000fd80000000000 */
[C---:B0-2---:R-:W-:Y:S01]  /*6160*/  @P3 FFMA.FTZ R163, R162.reuse, R90, R163 ;  /* 0x0000005aa2a33223 */ /* 0x045fe200000100a3 */
[----:B---3--:R-:W-:Y:S01]  /*6170*/  @P3 FMUL.FTZ R162, R162, R153 ;  /* 0x00000099a2a23220 */ /* 0x008fe20000410000 */
[----:B------:R-:W-:Y:S06]  /*6180*/  BRA.DIV UR46, `(.L_x_2874) ;  /* 0x000000462ec07947 */ /* 0x000fec000b800000 */
.L_x_2935:
[----:B------:R-:W-:-:S03]  /*6190*/  UMOV UR46, 0xffffffff ;  /* 0xffffffff002e7882 */ /* 0x000fc60000000000 */
[----:B------:R-:W-:Y:S05]  /*61a0*/  BRA.DIV UR46, `(.L_x_2875) ;  /* 0x000000462ee07947 */ /* 0x000fea000b800000 */
.L_x_2938:
[----:B------:R-:W-:-:S03]  /*61b0*/  UMOV UR46, 0xffffffff ;  /* 0xffffffff002e7882 */ /* 0x000fc60000000000 */
[----:B------:R-:W-:Y:S05]  /*61c0*/  BRA.DIV UR46, `(.L_x_2876) ;  /* 0x0000004a2e007947 */ /* 0x000fea000b800000 */
[----:B------:R-:W0:Y:S04]  /*61d0*/  SHFL.UP PT, R162, R162, 0x1, RZ ;  /* 0x04200000a2a27989 */ /* 0x000e2800000e00ff */
[----:B------:R-:W2:Y:S04]  /*61e0*/  SHFL.UP PT, R163, R163, 0x1, RZ ;  /* 0x04200000a3a37989 */ /* 0x000ea800000e00ff */
[----:B------:R-:W3:Y:S04]  /*61f0*/  SHFL.IDX PT, R82, R82, RZ, 0x1f ;  /* 0x00001fff52527589 */ /* 0x000ee800000e0000 */
[----:B------:R-:W4:Y:S02]  /*6200*/  SHFL.IDX PT, R83, R83, RZ, 0x1f ;  /* 0x00001fff53537589 */ /* 0x000f2400000e0000 */
.L_x_2944:
        /* <DEDUP_REMOVED lines=12> */
.L_x_2872:
        /* <DEDUP_REMOVED lines=38> */
[----:B------:R-:W-:Y:S02]  /*6530*/  ISETP.GE.OR P0, PT, R82, UR51, P0 ;  /* 0x0000003352007c0c */ /* 0x000fe40008706670 */
        /* <DEDUP_REMOVED lines=66> */
.L_x_2961:
        /* <DEDUP_REMOVED lines=15> */
.L_x_2877:
[----:B------:R-:W-:Y:S05]  /*6a50*/  WARPSYNC.ALL ;  /* 0x0000000000007948 */ /* 0x000fea0003800000 */
[----:B------:R-:W-:Y:S01]  /*6a60*/  ISETP.NE.AND P0, PT, R38, RZ, PT ;  /* 0x000000ff2600720c */ /* 0x000fe20003f05270 */
[----:B------:R-:W-:Y:S06]  /*6a70*/  BAR.SYNC.DEFER_BLOCKING 0x0 ;  /* 0x0000000000007b1d */ /* 0x000fec0000010000 */
[----:B------:R-:W2:Y:S04]  /*6a80*/  LDL R155, [R1+0x28] ;  /* 0x00002800019b7983 */ /* 0x000ea80000100800 */
[----:B------:R-:W3:Y:S04]  /*6a90*/  LDL R154, [R1+0x24] ;  /* 0x00002400019a7983 */ /* 0x000ee80000100800 */
[----:B------:R-:W4:Y:S04]  /*6aa0*/  LDL R153, [R1+0x20] ;  /* 0x0000200001997983 */ /* 0x000f280000100800 */
[----:B0-----:R-:W5:Y:S04]  /*6ab0*/  LDL R152, [R1+0x1c] ;  /* 0x00001c0001987983 */ /* 0x001f680000100800 */
[----:B------:R-:W0:Y:S04]  /*6ac0*/  LDS R119, [R119+0x36e4] ;  /* 0x0036e40077777984 */ /* 0x000e280000000800 */
[----:B------:R-:W5:Y:S04]  /*6ad0*/  LDL R91, [R1+0x18] ;  /* 0x00001800015b7983 */ /* 0x000f680000100800 */
[----:B------:R-:W5:Y:S04]  /*6ae0*/  LDL R90, [R1+0x14] ;  /* 0x00001400015a7983 */ /* 0x000f680000100800 */
        /* <DEDUP_REMOVED lines=25> */
[----:B------:R-:W-:-:S04]  /*6c80*/  FFMA.FTZ R70, R70, R77, R124 ;  /* 0x0000004d46467223 */ /* 0x000fc8000001007c */
[----:B------:R-:W-:-:S04]  /*6c90*/  FFMA.FTZ R64, R64, R70, R123 ;  /* 0x0000004640407223 */ /* 0x000fc8000001007b */
[----:B------:R-:W-:Y:S01]  /*6ca0*/  FFMA.FTZ R60, R60, R64, R122 ;  /* 0x000000403c3c7223 */ /* 0x000fe2000001007a */
[----:B------:R-:W-:-:S03]  /*6cb0*/  FFMA.FTZ R109, R63, -R109, R149 ;  /* 0x8000006d3f6d7223 */ /* 0x000fc60000010095 */
[----:B------:R-:W-:-:S04]  /*6cc0*/  FFMA.FTZ R56, R56, R60, R121 ;  /* 0x0000003c38387223 */ /* 0x000fc80000010079 */
[----:B------:R-:W-:Y:S01]  /*6cd0*/  FFMA.FTZ R2, R2, R56, R120 ;  /* 0x0000003802027223 */ /* 0x000fe20000010078 */
[----:B------:R-:W-:-:S04]  /*6ce0*/  FMUL.FTZ R120, R77, R29 ;  /* 0x0000001d4d787220 */ /* 0x000fc80000410000 */
[----:B------:R-:W-:Y:S01]  /*6cf0*/  FMUL.FTZ R121, R71, R120 ;  /* 0x0000007847797220 */ /* 0x000fe20000410000 */
[----:B------:R-:W-:Y:S01]  /*6d00*/  FFMA.FTZ R103, R51, -R103, R144 ;  /* 0x8000006733677223 */ /* 0x000fe20000010090 */
[----:B------:R-:W-:Y:S01]  /*6d10*/  FFMA.FTZ R104, R61, -R104, R145 ;  /* 0x800000683d687223 */ /* 0x000fe20000010091 */
[----:B------:R-:W-:Y:S01]  /*6d20*/  FFMA.FTZ R116, R54, -R116, R150 ;  /* 0x8000007436747223 */ /* 0x000fe20000010096 */
[----:B------:R-:W-:Y:S01]  /*6d30*/  FMUL.FTZ R133, R115, UR55 ;  /* 0x0000003773857c20 */ /* 0x000fe20008410000 */
[----:B------:R-:W-:Y:S01]  /*6d40*/  USHF.R.S32.HI UR46, URZ, 0x1f, UR11 ;  /* 0x0000001f3f2e7899 */ /* 0x000fe2000801140b */
[----:B------:R-:W-:Y:S01]  /*6d50*/  FFMA.FTZ R105, R52, -R105, R146 ;  /* 0x8000006934697223 */ /* 0x000fe20000010092 */
[----:B------:R-:W-:Y:S01]  /*6d60*/  FFMA.FTZ R107, R62, -R107, R147 ;  /* 0x8000006b3e6b7223 */ /* 0x000fe20000010093 */
[----:B------:R-:W-:Y:S01]  /*6d70*/  FFMA.FTZ R108, R53, -R108, R148 ;  /* 0x8000006c356c7223 */ /* 0x000fe20000010094 */
[----:B------:R-:W-:-:S04]  /*6d80*/  UIADD3 UR47, -UR6, UR51, URZ ;  /* 0x00000033062f7290 */ /* 0x000fc8000fffe13f */
[----:B------:R-:W-:Y:S02]  /*6d90*/  ULEA UR47, UR47, 0xfffff800, 0xb ;  /* 0xfffff8002f2f7891 */ /* 0x000fe4000f8e583f */
[----:B------:R-:W-:-:S04]  /*6da0*/  ULEA UR56, UR49, 0xfffff800, 0xb ;  /* 0xfffff80031387891 */ /* 0x000fc8000f8e583f */
[----:B------:R-:W-:Y:S01]  /*6db0*/  USHF.R.S32.HI UR57, URZ, 0x1f, UR56 ;  /* 0x0000001f3f397899 */ /* 0x000fe20008011438 */
[----:B------:R-:W-:Y:S01]  /*6dc0*/  BSSY B0, `(.L_x_2879) ;  /* 0x0000095000007945 */ /* 0x000fe20003800000 */
        /* <DEDUP_REMOVED lines=14> */
[----:B------:R-:W-:Y:S02]  /*6eb0*/  SHF.L.U32 R85, R38, 0x4, RZ ;  /* 0x0000000426557819 */ /* 0x000fe400000006ff */
[----:B------:R-:W-:Y:S01]  /*6ec0*/  MOV R86, UR7 ;  /* 0x0000000700567c02 */ /* 0x000fe20008000f00 */
[----:B------:R-:W-:Y:S01]  /*6ed0*/  FFMA.FTZ R149, R159, R149, R84 ;  /* 0x000000959f957223 */ /* 0x000fe20000010054 */
[C---:B------:R-:W-:Y:S02]  /*6ee0*/  IADD3 R90, R85.reuse, 0x1, RZ ;  /* 0x00000001555a7810 */ /* 0x040fe40007ffe0ff */
[C---:B------:R-:W-:Y:S02]  /*6ef0*/  IADD3 R122, R85.reuse, 0x2, RZ ;  /* 0x00000002557a7810 */ /* 0x040fe40007ffe0ff */
[----:B------:R-:W-:Y:S02]  /*6f00*/  IADD3 R84, R85, 0x3, RZ ;  /* 0x0000000355547810 */ /* 0x000fe40007ffe0ff */
[----:B------:R-:W-:-:S02]  /*6f10*/  @!P0 LEA R119, R86, R37, 0x3 ;  /* 0x0000002556778211 */ /* 0x000fc400078e18ff */
[-C--:B------:R-:W-:Y:S02]  /*6f20*/  LEA.HI.SX32 R90, R90, R85.reuse, 0x1b ;  /* 0x000000555a5a7211 */ /* 0x080fe400078fdaff */
[-C--:B------:R-:W-:Y:S02]  /*6f30*/  LEA.HI.SX32 R122, R122, R85.reuse, 0x1b ;  /* 0x000000557a7a7211 */ /* 0x080fe400078fdaff */
[-C--:B------:R-:W-:Y:S02]  /*6f40*/  LEA.HI.SX32 R84, R84, R85.reuse, 0x1b ;  /* 0x0000005554547211 */ /* 0x080fe400078fdaff */
[----:B------:R-:W-:Y:S01]  /*6f50*/  LEA.HI.SX32 R86, R85, R85, 0x1b ;  /* 0x0000005555567211 */ /* 0x000fe200078fdaff */
[----:B------:R-:W-:Y:S01]  /*6f60*/  FMUL.FTZ R85, R2, R34 ;  /* 0x0000002202557220 */ /* 0x000fe20000410000 */
[C---:B------:R-:W-:Y:S01]  /*6f70*/  FFMA.FTZ R88, R55.reuse, -R117, R151 ;  /* 0x8000007537587223 */ /* 0x040fe20000010097 */
[C---:B------:R-:W-:Y:S01]  /*6f80*/  FMUL.FTZ R87, R118.reuse, UR55 ;  /* 0x0000003776577c20 */ /* 0x040fe20008410000 */
[----:B------:R0:W-:Y:S01]  /*6f90*/  @!P0 STS.64 [R119+0x45e0], R82 ;  /* 0x0045e05277008388 */ /* 0x0001e20000000a00 */
[----:B------:R-:W-:Y:S01]  /*6fa0*/  FMUL.FTZ R117, R118, R19 ;  /* 0x0000001376757220 */ /* 0x000fe20000410000 */
[----:B------:R-:W-:Y:S01]  /*6fb0*/  FMUL.FTZ R89, R55, R118 ;  /* 0x0000007637597220 */ /* 0x000fe20000410000 */
[----:B------:R-:W-:Y:S01]  /*6fc0*/  FMUL.FTZ R91, R88, R87 ;  /* 0x00000057585b7220 */ /* 0x000fe20000410000 */
[----:B------:R-:W-:Y:S01]  /*6fd0*/  LEA R124, R90, R37, 0x2 ;  /* 0x000000255a7c7211 */ /* 0x000fe200078e10ff */
[----:B------:R-:W-:Y:S01]  /*6fe0*/  FMUL.FTZ R55, R65, R85 ;  /* 0x0000005541377220 */ /* 0x000fe20000410000 */
[----:B------:R-:W-:Y:S01]  /*6ff0*/  FMUL.FTZ R90, R60, R32 ;  /* 0x000000203c5a7220 */ /* 0x000fe20000410000 */
[----:B------:R-:W-:Y:S01]  /*7000*/  FMUL.FTZ R87, R92, R117 ;  /* 0x000000755c577220 */ /* 0x000fe20000410000 */
[----:B0-----:R-:W-:Y:S01]  /*7010*/  FMUL.FTZ R83, R56, R33 ;  /* 0x0000002138537220 */ /* 0x001fe20000410000 */
[----:B------:R-:W-:Y:S01]  /*7020*/  FFMA.FTZ R82, R94, R85, RZ ;  /* 0x000000555e527223 */ /* 0x000fe200000100ff */
[----:B------:R-:W-:-:S03]  /*7030*/  FFMA.FTZ R92, R92, R89, R91 ;  /* 0x000000595c5c7223 */ /* 0x000fc6000001005b */
[----:B------:R-:W-:Y:S01]  /*7040*/  FFMA.FTZ R85, R95, R83, R82 ;  /* 0x000000535f557223 */ /* 0x000fe20000010052 */
[-C--:B------:R-:W-:Y:S01]  /*7050*/  FMUL.FTZ R82, R67, R90.reuse ;  /* 0x0000005a43527220 */ /* 0x080fe20000410000 */
[----:B------:R-:W-:Y:S01]  /*7060*/  FFMA.FTZ R126, R89, R19, R126 ;  /* 0x00000013597e7223 */ /* 0x000fe2000001007e */
[----:B------:R-:W-:Y:S01]  /*7070*/  FMUL.FTZ R89, R64, R31 ;  /* 0x0000001f40597220 */ /* 0x000fe20000410000 */
[----:B------:R-:W-:Y:S01]  /*7080*/  FFMA.FTZ R90, R96, R90, R85 ;  /* 0x0000005a605a7223 */ /* 0x000fe20000010055 */
[----:B------:R-:W-:Y:S01]  /*7090*/  FMUL.FTZ R88, R88, R117 ;  /* 0x0000007558587220 */ /* 0x000fe20000410000 */
[----:B------:R-:W-:Y:S01]  /*70a0*/  LEA R117, R84, R37, 0x2 ;  /* 0x0000002554757211 */ /* 0x000fe200078e10ff */
[----:B------:R-:W-:Y:S01]  /*70b0*/  FMUL.FTZ R84, R68, R89 ;  /* 0x0000005944547220 */ /* 0x000fe20000410000 */
[----:B------:R-:W-:Y:S01]  /*70c0*/  LEA R86, R86, R37, 0x2 ;  /* 0x0000002556567211 */ /* 0x000fe200078e10ff */
[----:B------:R-:W-:Y:S01]  /*70d0*/  FMUL.FTZ R83, R66, R83 ;  /* 0x0000005342537220 */ /* 0x000fe20000410000 */
[----:B------:R-:W-:Y:S01]  /*70e0*/  FFMA.FTZ R89, R97, R89, R90 ;  /* 0x0000005961597223 */ /* 0x000fe2000001005a */
[----:B------:R-:W-:Y:S01]  /*70f0*/  FMUL.FTZ R118, R70, R30 ;  /* 0x0000001e46767220 */ /* 0x000fe20000410000 */
[----:B------:R-:W-:Y:S01]  /*7100*/  LEA R91, R122, R37, 0x2 ;  /* 0x000000257a5b7211 */ /* 0x000fe200078e10ff */
[----:B------:R-:W-:Y:S02]  /*7110*/  STS [R86+0x1090], R55 ;  /* 0x0010903756007388 */ /* 0x000fe40000000800 */
[----:B------:R-:W-:-:S02]  /*7120*/  FFMA.FTZ R85, R98, R118, R89 ;  /* 0x0000007662557223 */ /* 0x000fc40000010059 */
[----:B------:R-:W-:Y:S01]  /*7130*/  STS [R124+0x1094], R83 ;  /* 0x001094537c007388 */ /* 0x000fe20000000800 */
[----:B------:R-:W-:Y:S01]  /*7140*/  FMUL.FTZ R119, R69, R118 ;  /* 0x0000007645777220 */ /* 0x000fe20000410000 */
[----:B------:R-:W-:Y:S02]  /*7150*/  FMUL.FTZ R90, R93, R28 ;  /* 0x0000001c5d5a7220 */ /* 0x000fe40000410000 */
[----:B------:R0:W-:Y:S01]  /*7160*/  STS [R91+0x1098], R82 ;  /* 0x001098525b007388 */ /* 0x0001e20000000800 */
[----:B------:R-:W-:Y:S01]  /*7170*/  FFMA.FTZ R118, R100, R120, R85 ;  /* 0x0000007864767223 */ /* 0x000fe20000010055 */
[----:B------:R-:W-:Y:S02]  /*7180*/  FMUL.FTZ R89, R99, R27 ;  /* 0x0000001b63597220 */ /* 0x000fe40000410000 */
[----:B------:R-:W-:Y:S01]  /*7190*/  STS [R117+0x109c], R84 ;  /* 0x00109c5475007388 */ /* 0x000fe20000000800 */
[----:B0-----:R-:W0:Y:S03]  /*71a0*/  LDC.64 R82, c[0x0][0x348] ;  /* 0x0000d200ff527b82 */ /* 0x001e260000000a00 */
[----:B------:R1:W-:Y:S01]  /*71b0*/  STS [R86+0x10a4], R121 ;  /* 0x0010a47956007388 */ /* 0x0003e20000000800 */
[----:B------:R-:W-:Y:S01]  /*71c0*/  FMUL.FTZ R55, R106, R26 ;  /* 0x0000001a6a377220 */ /* 0x000fe20000410000 */
[----:B-1----:R-:W-:-:S03]  /*71d0*/  FFMA.FTZ R121, R101, R90, R118 ;  /* 0x0000005a65797223 */ /* 0x002fc60000010076 */
[----:B------:R-:W-:Y:S01]  /*71e0*/  FMUL.FTZ R127, R74, R55 ;  /* 0x000000374a7f7220 */ /* 0x000fe20000410000 */
[----:B------:R-:W-:Y:S01]  /*71f0*/  FFMA.FTZ R118, R102, R89, R121 ;  /* 0x0000005966767223 */ /* 0x000fe20000010079 */
[----:B------:R-:W-:-:S03]  /*7200*/  FMUL.FTZ R117, R110, R25 ;  /* 0x000000196e757220 */ /* 0x000fc60000410000 */
[----:B------:R-:W-:Y:S01]  /*7210*/  FFMA.FTZ R55, R103, R55, R118 ;  /* 0x0000003767377223 */ /* 0x000fe20000010076 */
[----:B------:R-:W-:Y:S01]  /*7220*/  FMUL.FTZ R123, R72, R90 ;  /* 0x0000005a487b7220 */ /* 0x000fe20000410000 */
[----:B------:R-:W-:Y:S01]  /*7230*/  FMUL.FTZ R90, R54, R115 ;  /* 0x00000073365a7220 */ /* 0x000fe20000410000 */
[----:B------:R-:W-:Y:S01]  /*7240*/  FMUL.FTZ R54, R116, R133 ;  /* 0x0000008574367220 */ /* 0x000fe20000410000 */
[----:B------:R-:W-:Y:S01]  /*7250*/  FFMA.FTZ R118, R104, R117, R55 ;  /* 0x0000007568767223 */ /* 0x000fe20000010037 */
[----:B------:R-:W-:Y:S01]  /*7260*/  HFMA2.MMA R55, -RZ, RZ, 0, 0 ;  /* 0x00000000ff377435 */ /* 0x000fe200000001ff */
[----:B------:R-:W-:Y:S01]  /*7270*/  FMUL.FTZ R125, R73, R89 ;  /* 0x00000059497d7220 */ /* 0x000fe20000410000 */
[----:B------:R-:W-:Y:S01]  /*7280*/  FMUL.FTZ R91, R111, R24 ;  /* 0x000000186f5b7220 */ /* 0x000fe20000410000 */
[----:B------:R-:W-:Y:S01]  /*7290*/  FFMA.FTZ R89, R81, R90, R54 ;  /* 0x0000005a51597223 */ /* 0x000fe20000010036 */
[----:B------:R-:W-:Y:S01]  /*72a0*/  MOV R54, R38 ;  /* 0x0000002600367202 */ /* 0x000fe20000000f00 */
[----:B0-----:R-:W-:-:S02]  /*72b0*/  IMAD R120, R82, UR46, RZ ;  /* 0x0000002e52787c24 */ /* 0x001fc4000f8e02ff */
[----:B------:R-:W-:Y:S01]  /*72c0*/  FMUL.FTZ R85, R112, R23 ;  /* 0x0000001770557220 */ /* 0x000fe20000410000 */
[----:B------:R-:W-:Y:S01]  /*72d0*/  FFMA.FTZ R118, R105, R91, R118 ;  /* 0x0000005b69767223 */ /* 0x000fe20000010076 */
[----:B------:R-:W-:Y:S01]  /*72e0*/  FMUL.FTZ R115, R115, R20 ;  /* 0x0000001473737220 */ /* 0x000fe20000410000 */
[----:B------:R0:W-:Y:S01]  /*72f0*/  STS [R86+0x10a8], R123 ;  /* 0x0010a87b56007388 */ /* 0x0001e20000000800 */
[----:B------:R-:W-:-:S04]  /*7300*/  IMAD.WIDE.U32 R54, R82, UR11, R54 ;  /* 0x0000000b52367c25 */ /* 0x000fc8000f8e0036 */
[----:B------:R-:W-:Y:S01]  /*7310*/  FMUL.FTZ R84, R113, R22 ;  /* 0x0000001671547220 */ /* 0x000fe20000410000 */
[----:B------:R-:W-:Y:S02]  /*7320*/  IMAD R83, R83, UR11, R120 ;  /* 0x0000000b53537c24 */ /* 0x000fe4000f8e0278 */
[----:B------:R-:W-:Y:S01]  /*7330*/  FMUL.FTZ R81, R81, R115 ;  /* 0x0000007351517220 */ /* 0x000fe20000410000 */
[-C--:B0-----:R-:W-:Y:S01]  /*7340*/  FMUL.FTZ R123, R78, R85.reuse ;  /* 0x000000554e7b7220 */ /* 0x081fe20000410000 */
[----:B------:R-:W-:Y:S01]  /*7350*/  FFMA.FTZ R85, R107, R85, R118 ;  /* 0x000000556b557223 */ /* 0x000fe20000010076 */
[----:B------:R0:W-:Y:S01]  /*7360*/  STS [R86+0x10a0], R119 ;  /* 0x0010a07756007388 */ /* 0x0001e20000000800 */
[----:B------:R-:W-:Y:S02]  /*7370*/  IADD3 R55, R55, R83, RZ ;  /* 0x0000005337377210 */ /* 0x000fe40007ffe0ff */
[----:B------:R-:W-:Y:S01]  /*7380*/  MOV R83, UR44 ;  /* 0x0000002c00537c02 */ /* 0x000fe20008000f00 */
[----:B------:R-:W-:Y:S01]  /*7390*/  FFMA.FTZ R82, R108, R84, R85 ;  /* 0x000000546c527223 */ /* 0x000fe20000010055 */
[----:B------:R1:W-:Y:S01]  /*73a0*/  STS [R86+0x10c8], R81 ;  /* 0x0010c85156007388 */ /* 0x0003e20000000800 */
[----:B0-----:R-:W-:-:S03]  /*73b0*/  FMUL.FTZ R119, R114, R21 ;  /* 0x0000001572777220 */ /* 0x001fc60000410000 */
[----:B------:R0:W-:Y:S01]  /*73c0*/  STS [R86+0x10b0], R127 ;  /* 0x0010b07f56007388 */ /* 0x0001e20000000800 */
[----:B------:R-:W-:Y:S02]  /*73d0*/  USHF.R.S32.HI UR46, URZ, 0x1f, UR12 ;  /* 0x0000001f3f2e7899 */ /* 0x000fe4000801140c */
[----:B------:R-:W-:Y:S01]  /*73e0*/  IMAD.WIDE.U32 R54, R83, UR12, R54 ;  /* 0x0000000c53367c25 */ /* 0x000fe2000f8e0036 */
[----:B-1----:R-:W-:Y:S01]  /*73f0*/  MOV R81, UR53 ;  /* 0x0000003500517c02 */ /* 0x002fe20008000f00 */
[----:B------:R-:W-:Y:S02]  /*7400*/  UIMAD UR46, UR46, UR44, URZ ;  /* 0x0000002c2e2e72a4 */ /* 0x000fe4000f8e023f */
[-C--:B0-----:R-:W-:Y:S01]  /*7410*/  FMUL.FTZ R127, R80, R119.reuse ;  /* 0x00000077507f7220 */ /* 0x081fe20000410000 */
[----:B------:R-:W-:Y:S01]  /*7420*/  FFMA.FTZ R119, R109, R119, R82 ;  /* 0x000000776d777223 */ /* 0x000fe20000010052 */
[----:B------:R-:W-:Y:S01]  /*7430*/  IADD3 R81, R81, -UR47, -R38 ;  /* 0x8000002f51517c10 */ /* 0x000fe2000fffe826 */
[----:B------:R-:W0:Y:S01]  /*7440*/  LDC.64 R82, c[0x0][0x360] ;  /* 0x0000d800ff527b82 */ /* 0x000e220000000a00 */
[----:B------:R-:W-:-:S02]  /*7450*/  UIMAD UR46, UR12, UR45, UR46 ;  /* 0x0000002d0c2e72a4 */ /* 0x000fc4000f8e022e */
[----:B------:R-:W-:Y:S01]  /*7460*/  ISETP.GE.AND P0, PT, R81, 0x1, PT ;  /* 0x000000015100780c */ /* 0x000fe20003f06270 */
[----:B------:R1:W-:Y:S01]  /*7470*/  STS [R86+0x10ac], R125 ;  /* 0x0010ac7d56007388 */ /* 0x0003e20000000800 */
[----:B------:R-:W-:Y:S01]  /*7480*/  FMUL.FTZ R129, R75, R117 ;  /* 0x000000754b817220 */ /* 0x000fe20000410000 */
[----:B------:R-:W-:Y:S01]  /*7490*/  FMUL.FTZ R131, R76, R91 ;  /* 0x0000005b4c837220 */ /* 0x000fe20000410000 */
[----:B------:R-:W-:Y:S01]  /*74a0*/  IADD3 R130, R55, UR46, RZ ;  /* 0x0000002e37827c10 */ /* 0x000fe2000fffe0ff */
[----:B------:R2:W-:Y:S01]  /*74b0*/  STS [R86+0x10bc], R123 ;  /* 0x0010bc7b56007388 */ /* 0x0005e20000000800 */
[----:B-1----:R-:W-:Y:S01]  /*74c0*/  FMUL.FTZ R125, R79, R84 ;  /* 0x000000544f7d7220 */ /* 0x002fe20000410000 */
[----:B------:R-:W-:Y:S02]  /*74d0*/  IADD3 R84, P1, R54, UR56, RZ ;  /* 0x0000003836547c10 */ /* 0x000fe4000ff3e0ff */
[----:B------:R-:W-:Y:S01]  /*74e0*/  STS [R86+0x10b4], R129 ;  /* 0x0010b48156007388 */ /* 0x000fe20000000800 */
[----:B------:R-:W-:Y:S01]  /*74f0*/  FMUL.FTZ R118, R63, R114 ;  /* 0x000000723f767220 */ /* 0x000fe20000410000 */
[----:B------:R-:W-:-:S02]  /*7500*/  IADD3.X R85, R130, UR57, RZ, P1, !PT ;  /* 0x0000003982557c10 */ /* 0x000fc40008ffe4ff */
[----:B------:R-:W-:Y:S01]  /*7510*/  STS [R86+0x10b8], R131 ;  /* 0x0010b88356007388 */ /* 0x000fe20000000800 */
[----:B------:R-:W-:-:S03]  /*7520*/  FMUL.FTZ R120, R114, UR55 ;  /* 0x0000003772787c20 */ /* 0x000fc60008410000 */
[----:B------:R1:W-:Y:S04]  /*7530*/  STS [R86+0x10c0], R125 ;  /* 0x0010c07d56007388 */ /* 0x0003e80000000800 */
[----:B------:R3:W-:Y:S04]  /*7540*/  STS [R86+0x10c4], R127 ;  /* 0x0010c47f56007388 */ /* 0x0007e80000000800 */
[----:B------:R-:W-:Y:S01]  /*7550*/  STS [R86+0x10cc], R87 ;  /* 0x0010cc5756007388 */ /* 0x000fe20000000800 */
[----:B------:R-:W-:Y:S01]  /*7560*/  FFMA.FTZ R150, R158, R150, R149 ;  /* 0x000000969e967223 */ /* 0x000fe20000010095 */
[----:B------:R-:W-:Y:S01]  /*7570*/  FMUL.FTZ R121, R113, UR55 ;  /* 0x0000003771797c20 */ /* 0x000fe20008410000 */
[----:B------:R-:W-:Y:S01]  /*7580*/  FMUL.FTZ R122, R112, UR55 ;  /* 0x00000037707a7c20 */ /* 0x000fe20008410000 */
[----:B------:R4:W-:Y:S01]  /*7590*/  STL [R1+0x2c], R126 ;  /* 0x00002c7e01007387 */ /* 0x0009e20000100800 */
[----:B--2---:R-:W-:Y:S01]  /*75a0*/  FMUL.FTZ R123, R111, UR55 ;  /* 0x000000376f7b7c20 */ /* 0x004fe20008410000 */
[----:B------:R-:W-:Y:S01]  /*75b0*/  FMUL.FTZ R124, R110, UR55 ;  /* 0x000000376e7c7c20 */ /* 0x000fe20008410000 */
[----:B-1----:R-:W-:Y:S01]  /*75c0*/  FMUL.FTZ R125, R106, UR55 ;  /* 0x000000376a7d7c20 */ /* 0x002fe20008410000 */
[----:B---3--:R-:W-:Y:S01]  /*75d0*/  FMUL.FTZ R127, R93, UR55 ;  /* 0x000000375d7f7c20 */ /* 0x008fe20008410000 */
[----:B------:R-:W-:Y:S01]  /*75e0*/  FMUL.FTZ R129, R70, UR55 ;  /* 0x0000003746817c20 */ /* 0x000fe20008410000 */
[----:B------:R-:W-:Y:S01]  /*75f0*/  FMUL.FTZ R63, R64, UR55 ;  /* 0x00000037403f7c20 */ /* 0x000fe20008410000 */
[----:B------:R-:W-:Y:S01]  /*7600*/  FMUL.FTZ R91, R60, UR55 ;  /* 0x000000373c5b7c20 */ /* 0x000fe20008410000 */
[----:B------:R-:W-:Y:S01]  /*7610*/  FMUL.FTZ R114, R56, UR55 ;  /* 0x0000003738727c20 */ /* 0x000fe20008410000 */
[----:B------:R-:W-:Y:S01]  /*7620*/  FMUL.FTZ R117, R2, UR55 ;  /* 0x0000003702757c20 */ /* 0x000fe20008410000 */
[----:B----4-:R-:W-:Y:S01]  /*7630*/  FMUL.FTZ R126, R99, UR55 ;  /* 0x00000037637e7c20 */ /* 0x010fe20008410000 */
[----:B------:R-:W-:Y:S06]  /*7640*/  BAR.SYNC.DEFER_BLOCKING 0x0 ;  /* 0x0000000000007b1d */ /* 0x000fec0000010000 */
[----:B0-----:R-:W-:Y:S05]  /*7650*/  @!P0 BRA `(.L_x_2880) ;  /* 0x00000000002c8947 */ /* 0x001fea0003800000 */
        /* <DEDUP_REMOVED lines=11> */
.L_x_2880:
[----:B------:R-:W-:Y:S05]  /*7710*/  BSYNC B0 ;  /* 0x0000000000007941 */ /* 0x000fea0003800000 */
.L_x_2879:
[----:B0-----:R-:W2:Y:S01]  /*7720*/  LDL.LU R86, [R1+0x30] ;  /* 0x0000300001567983 */ /* 0x001ea20000300800 */
[----:B------:R-:W-:Y:S01]  /*7730*/  UIADD3 UR46, UR6, -UR51, URZ ;  /* 0x80000033062e7290 */ /* 0x000fe2000fffe03f */
[----:B------:R-:W-:Y:S01]  /*7740*/  LEA R84, P0, R54, UR28, 0x2 ;  /* 0x0000001c36547c11 */ /* 0x000fe2000f8010ff */
[----:B------:R-:W-:Y:S01]  /*7750*/  USHF.L.U64.HI UR47, UR8, 0x2, UR9 ;  /* 0x00000002082f7899 */ /* 0x000fe20008010209 */
[----:B------:R-:W-:Y:S01]  /*7760*/  IADD3 R55, R38, 0x80, RZ ;  /* 0x0000008026377810 */ /* 0x000fe20007ffe0ff */
[----:B------:R-:W-:Y:S01]  /*7770*/  UIMAD UR46, UR46, -0x800, URZ ;  /* 0xfffff8002e2e78a4 */ /* 0x000fe2000f8e023f */
[----:B------:R-:W-:Y:S01]  /*7780*/  LEA.HI.X R85, R54, UR29, R130, 0x2, P0 ;  /* 0x0000001d36557c11 */ /* 0x000fe200080f1482 */
[----:B------:R-:W-:Y:S01]  /*7790*/  FMUL.FTZ R151, R157, R151 ;  /* 0x000000979d977220 */ /* 0x000fe20000410000 */
[----:B------:R-:W-:Y:S01]  /*77a0*/  ISETP.GE.AND P0, PT, R81, 0x81, PT ;  /* 0x000000815100780c */ /* 0x000fe20003f06270 */
[----:B------:R-:W-:Y:S01]  /*77b0*/  FFMA.FTZ R119, R116, R115, R119 ;  /* 0x0000007374777223 */ /* 0x000fe20000010077 */
[----:B------:R-:W-:Y:S01]  /*77c0*/  BSSY B0, `(.L_x_2881) ;  /* 0x0000016000007945 */ /* 0x000fe20003800000 */
[----:B------:R-:W-:Y:S01]  /*77d0*/  MOV R54, UR46 ;  /* 0x0000002e00367c02 */ /* 0x000fe20008000f00 */
[----:B------:R-:W-:Y:S01]  /*77e0*/  USHF.L.U32 UR46, UR8, 0x2, URZ ;  /* 0x00000002082e7899 */ /* 0x000fe2000800063f */
[----:B------:R-:W-:Y:S01]  /*77f0*/  FADD.FTZ R150, R150, R151 ;  /* 0x0000009796967221 */ /* 0x000fe20000010000 */
[----:B------:R-:W-:Y:S01]  /*7800*/  FMUL.FTZ R53, R53, R113 ;  /* 0x0000007135357220 */ /* 0x000fe20000410000 */
[----:B------:R-:W-:Y:S01]  /*7810*/  FMUL.FTZ R109, R109, R120 ;  /* 0x000000786d6d7220 */ /* 0x000fe20000410000 */
[----:B------:R-:W-:-:S04]  /*7820*/  IMAD.WIDE R84, R54, 0x4, R84 ;  /* 0x0000000436547825 */ /* 0x000fc800078e0254 */
[----:B------:R-:W-:Y:S01]  /*7830*/  FADD.FTZ R88, R119, R88 ;  /* 0x0000005877587221 */ /* 0x000fe20000010000 */
[----:B------:R-:W-:Y:S01]  /*7840*/  IADD3 R87, R38, 0x180, RZ ;  /* 0x0000018026577810 */ /* 0x000fe20007ffe0ff */
[C---:B------:R-:W-:Y:S02]  /*7850*/  IMAD R54, R82.reuse, UR47, RZ ;  /* 0x0000002f52367c24 */ /* 0x040fe4000f8e02ff */
[----:B------:R-:W-:Y:S01]  /*7860*/  IMAD.WIDE.U32 R84, R82, UR46, R84 ;  /* 0x0000002e52547c25 */ /* 0x000fe2000f8e0054 */
[----:B------:R-:W-:-:S03]  /*7870*/  LEA.HI.SX32 R82, R55, R38, 0x1b ;  /* 0x0000002637527211 */ /* 0x000fc600078fdaff */
[----:B------:R-:W-:Y:S01]  /*7880*/  IMAD R54, R83, UR46, R54 ;  /* 0x0000002e53367c24 */ /* 0x000fe2000f8e0236 */
[----:B------:R-:W-:-:S04]  /*7890*/  LEA R82, R82, R37, 0x2 ;  /* 0x0000002552527211 */ /* 0x000fc800078e10ff */
[----:B------:R-:W-:Y:S01]  /*78a0*/  IADD3 R55, R85, R54, RZ ;  /* 0x0000003655377210 */ /* 0x000fe20007ffe0ff */
[----:B------:R0:W1:Y:S01]  /*78b0*/  LDS R83, [R82+0x1290] ;  /* 0x0012900052537984 */ /* 0x0000620000000800 */
[----:B------:R-:W-:Y:S02]  /*78c0*/  MOV R54, R84 ;  /* 0x0000005400367202 */ /* 0x000fe40000000f00 */
[----:B------:R-:W-:Y:S01]  /*78d0*/  IADD3 R85, R38, 0x100, RZ ;  /* 0x0000010026557810 */ /* 0x000fe20007ffe0ff */
[----:B--2---:R-:W-:-:S05]  /*78e0*/  FFMA.FTZ R86, R90, R20, R86 ;  /* 0x000000145a567223 */ /* 0x004fca0000010056 */
[----:B------:R0:W-:Y:S01]  /*78f0*/  STL [R1+0x30], R86 ;  /* 0x0000305601007387 */ /* 0x0001e20000100800 */
[----:B-1----:R-:W-:Y:S05]  /*7900*/  @!P0 BRA `(.L_x_2882) ;  /* 0x0000000000048947 */ /* 0x002fea0003800000 */
[----:B------:R1:W-:Y:S02]  /*7910*/  REDG.E.ADD.F32.FTZ.RN.STRONG.GPU desc[UR20][R54.64+-0x1e00], R83 ;  /* 0xffe20053360079a6 */ /* 0x0003e4000c10f394 */
.L_x_2882:
[----:B------:R-:W-:Y:S05]  /*7920*/  BSYNC B0 ;  /* 0x0000000000007941 */ /* 0x000fea0003800000 */
.L_x_2881:
        /* <DEDUP_REMOVED lines=18> */
.L_x_2884:
[----:B------:R-:W-:Y:S05]  /*7a50*/  BSYNC B0 ;  /* 0x0000000000007941 */ /* 0x000fea0003800000 */
.L_x_2883:
[----:B01----:R0:W1:Y:S01]  /*7a60*/  LDS R83, [R84+0x1690] ;  /* 0x0016900054537984 */ /* 0x0030620000000800 */
[----:B------:R-:W-:Y:S01]  /*7a70*/  BSSY B0, `(.L_x_2885) ;  /* 0x0000006000007945 */ /* 0x000fe20003800000 */
[----:B------:R-:W-:Y:S02]  /*7a80*/  IADD3 R87, R38, 0x300, RZ ;  /* 0x0000030026577810 */ /* 0x000fe40007ffe0ff */
[----:B------:R-:W-:Y:S02]  /*7a90*/  LEA.HI.SX32 R82, R85, R38, 0x1b ;  /* 0x0000002655527211 */ /* 0x000fe400078fdaff */
[----:B------:R-:W-:Y:S01]  /*7aa0*/  LEA R86, R86, R37, 0x2 ;  /* 0x0000002556567211 */ /* 0x000fe200078e10ff */
[----:B------:R-:W-:Y:S06]  /*7ab0*/  @!P0 BRA `(.L_x_2886) ;  /* 0x0000000000048947 */ /* 0x000fec0003800000 */
[----:B-1----:R2:W-:Y:S02]  /*7ac0*/  REDG.E.ADD.F32.FTZ.RN.STRONG.GPU desc[UR20][R54.64+-0x1a00], R83 ;  /* 0xffe60053360079a6 */ /* 0x0025e4000c10f394 */
.L_x_2886:
[----:B------:R-:W-:Y:S05]  /*7ad0*/  BSYNC B0 ;  /* 0x0000000000007941 */ /* 0x000fea0003800000 */
.L_x_2885:
[----:B-12---:R1:W2:Y:S01]  /*7ae0*/  LDS R83, [R86+0x1890] ;  /* 0x0018900056537984 */ /* 0x0062a20000000800 */
[----:B------:R-:W-:Y:S01]  /*7af0*/  BSSY B0, `(.L_x_2887) ;  /* 0x0000006000007945 */ /* 0x000fe20003800000 */
[----:B------:R-:W-:Y:S02]  /*7b00*/  IADD3 R85, R38, 0x380, RZ ;  /* 0x0000038026557810 */ /* 0x000fe40007ffe0ff */
[----:B0-----:R-:W-:Y:S02]  /*7b10*/  LEA.HI.SX32 R84, R87, R38, 0x1b ;  /* 0x0000002657547211 */ /* 0x001fe400078fdaff */
[----:B------:R-:W-:Y:S01]  /*7b20*/  LEA R90, R82, R37, 0x2 ;  /* 0x00000025525a7211 */ /* 0x000fe200078e10ff */
[----:B------:R-:W-:Y:S06]  /*7b30*/  @!P1 BRA `(.L_x_2888) ;  /* 0x0000000000049947 */ /* 0x000fec0003800000 */
[----:B--2---:R0:W-:Y:S02]  /*7b40*/  REDG.E.ADD.F32.FTZ.RN.STRONG.GPU desc[UR20][R54.64+-0x1800], R83 ;  /* 0xffe80053360079a6 */ /* 0x0041e4000c10f394 */
.L_x_2888:
[----:B------:R-:W-:Y:S05]  /*7b50*/  BSYNC B0 ;  /* 0x0000000000007941 */ /* 0x000fea0003800000 */
.L_x_2887:
[----:B0-2---:R0:W2:Y:S01]  /*7b60*/  LDS R83, [R90+0x1a90] ;  /* 0x001a90005a537984 */ /* 0x0050a20000000800 */
[----:B------:R-:W-:Y:S01]  /*7b70*/  BSSY B0, `(.L_x_2889) ;  /* 0x0000006000007945 */ /* 0x000fe20003800000 */
[----:B------:R-:W-:Y:S02]  /*7b80*/  LEA.HI.SX32 R82, R85, R38, 0x1b ;  /* 0x0000002655527211 */ /* 0x000fe400078fdaff */
[----:B------:R-:W-:Y:S02]  /*7b90*/  IADD3 R87, R38, 0x400, RZ ;  /* 0x0000040026577810 */ /* 0x000fe40007ffe0ff */
[----:B------:R-:W-:Y:S01]  /*7ba0*/  LEA R85, R84, R37, 0x2 ;  /* 0x0000002554557211 */ /* 0x000fe200078e10ff */
[----:B------:R-:W-:Y:S06]  /*7bb0*/  @!P2 BRA `(.L_x_2890) ;  /* 0x000000000004a947 */ /* 0x000fec0003800000 */
[----:B--2---:R3:W-:Y:S02]  /*7bc0*/  REDG.E.ADD.F32.FTZ.RN.STRONG.GPU desc[UR20][R54.64+-0x1600], R83 ;  /* 0xffea0053360079a6 */ /* 0x0047e4000c10f394 */
.L_x_2890:
[----:B------:R-:W-:Y:S05]  /*7bd0*/  BSYNC B0 ;  /* 0x0000000000007941 */ /* 0x000fea0003800000 */
.L_x_2889:
[----:B--23--:R2:W3:Y:S01]  /*7be0*/  LDS R83, [R85+0x1c90] ;  /* 0x001c900055537984 */ /* 0x00c4e20000000800 */
[----:B------:R-:W-:Y:S01]  /*7bf0*/  BSSY B0, `(.L_x_2891) ;  /* 0x0000005000007945 */ /* 0x000fe20003800000 */
[----:B------:R-:W-:Y:S02]  /*7c00*/  LEA.HI.SX32 R84, R87, R38, 0x1b ;  /* 0x0000002657547211 */ /* 0x000fe400078fdaff */
[----:B------:R-:W-:Y:S01]  /*7c10*/  LEA R82, R82, R37, 0x2 ;  /* 0x0000002552527211 */ /* 0x000fe200078e10ff */
[----:B------:R-:W-:Y:S06]  /*7c20*/  @!P3 BRA `(.L_x_2892) ;  /* 0x000000000004b947 */ /* 0x000fec0003800000 */
[----:B---3--:R4:W-:Y:S02]  /*7c30*/  REDG.E.ADD.F32.FTZ.RN.STRONG.GPU desc[UR20][R54.64+-0x1400], R83 ;  /* 0xffec0053360079a6 */ /* 0x0089e4000c10f394 */
.L_x_2892:
[----:B------:R-:W-:Y:S05]  /*7c40*/  BSYNC B0 ;  /* 0x0000000000007941 */ /* 0x000fea0003800000 */
.L_x_2891:
[----:B---34-:R3:W4:Y:S01]  /*7c50*/  LDS R83, [R82+0x1e90] ;  /* 0x001e900052537984 */ /* 0x0187220000000800 */
[----:B------:R-:W-:Y:S01]  /*7c60*/  BSSY B0, `(.L_x_2893) ;  /* 0x0000004000007945 */ /* 0x000fe20003800000 */
[----:B------:R-:W-:-:S03]  /*7c70*/  LEA R84, R84, R37, 0x2 ;  /* 0x0000002554547211 */ /* 0x000fc600078e10ff */
[----:B------:R-:W-:Y:S05]  /*7c80*/  @!P4 BRA `(.L_x_2894) ;  /* 0x000000000004c947 */ /* 0x000fea0003800000 */
[----:B----4-:R4:W-:Y:S02]  /*7c90*/  REDG.E.ADD.F32.FTZ.RN.STRONG.GPU desc[UR20][R54.64+-0x1200], R83 ;  /* 0xffee0053360079a6 */ /* 0x0109e4000c10f394 */
.L_x_2894:
[----:B------:R-:W-:Y:S05]  /*7ca0*/  BSYNC B0 ;  /* 0x0000000000007941 */ /* 0x000fea0003800000 */
.L_x_2893:
[----:B----4-:R4:W0:Y:S01]  /*7cb0*/  LDS R83, [R84+0x2090] ;  /* 0x0020900054537984 */ /* 0x0108220000000800 */
[----:B------:R-:W-:Y:S01]  /*7cc0*/  BSSY B0, `(.L_x_2895) ;  /* 0x0000005000007945 */ /* 0x000fe20003800000 */
[C---:B--2---:R-:W-:Y:S02]  /*7cd0*/  IADD3 R85, R38.reuse, 0x480, RZ ;  /* 0x0000048026557810 */ /* 0x044fe40007ffe0ff */
[----:B------:R-:W-:Y:S01]  /*7ce0*/  IADD3 R87, R38, 0x500, RZ ;  /* 0x0000050026577810 */ /* 0x000fe20007ffe0ff */
[----:B------:R-:W-:Y:S06]  /*7cf0*/  @!P5 BRA `(.L_x_2896) ;  /* 0x000000000004d947 */ /* 0x000fec0003800000 */
[----:B0-----:R2:W-:Y:S02]  /*7d00*/  REDG.E.ADD.F32.FTZ.RN.STRONG.GPU desc[UR20][R54.64+-0x1000], R83 ;  /* 0xfff00053360079a6 */ /* 0x0015e4000c10f394 */
.L_x_2896:
[----:B------:R-:W-:Y:S05]  /*7d10*/  BSYNC B0 ;  /* 0x0000000000007941 */ /* 0x000fea0003800000 */
.L_x_2895:
        /* <DEDUP_REMOVED lines=18> */
.L_x_2898:
[----:B------:R-:W-:Y:S05]  /*7e40*/  BSYNC B0 ;  /* 0x0000000000007941 */ /* 0x000fea0003800000 */
.L_x_2897:
[----:B------:R2:W3:Y:S01]  /*7e50*/  LDS R81, [R84+0x2490] ;  /* 0x0024900054517984 */ /* 0x0004e20000000800 */
[----:B------:R-:W-:Y:S01]  /*7e60*/  BSSY B0, `(.L_x_2899) ;  /* 0x0000006000007945 */ /* 0x000fe20003800000 */
[----:B01----:R-:W-:Y:S02]  /*7e70*/  IADD3 R83, R38, 0x680, RZ ;  /* 0x0000068026537810 */ /* 0x003fe40007ffe0ff */
[----:B------:R-:W-:Y:S02]  /*7e80*/  LEA.HI.SX32 R82, R85, R38, 0x1b ;  /* 0x0000002655527211 */ /* 0x000fe400078fdaff */
[----:B------:R-:W-:Y:S01]  /*7e90*/  LEA R86, R86, R37, 0x2 ;  /* 0x0000002556567211 */ /* 0x000fe200078e10ff */
[----:B------:R-:W-:Y:S06]  /*7ea0*/  @!P0 BRA `(.L_x_2900) ;  /* 0x0000000000048947 */ /* 0x000fec0003800000 */
[----:B---3--:R0:W-:Y:S02]  /*7eb0*/  REDG.E.ADD.F32.FTZ.RN.STRONG.GPU desc[UR20][R54.64+-0xc00], R81 ;  /* 0xfff40051360079a6 */ /* 0x0081e4000c10f394 */
.L_x_2900:
[----:B------:R-:W-:Y:S05]  /*7ec0*/  BSYNC B0 ;  /* 0x0000000000007941 */ /* 0x000fea0003800000 */
.L_x_2899:
[----:B0--3--:R0:W1:Y:S01]  /*7ed0*/  LDS R81, [R86+0x2690] ;  /* 0x0026900056517984 */ /* 0x0090620000000800 */
[----:B------:R-:W-:Y:S01]  /*7ee0*/  BSSY B0, `(.L_x_2901) ;  /* 0x0000006000007945 */ /* 0x000fe20003800000 */
[----:B------:R-:W-:Y:S02]  /*7ef0*/  IADD3 R85, R38, 0x700, RZ ;  /* 0x0000070026557810 */ /* 0x000fe40007ffe0ff */
[----:B--2---:R-:W-:Y:S02]  /*7f00*/  LEA.HI.SX32 R84, R83, R38, 0x1b ;  /* 0x0000002653547211 */ /* 0x004fe400078fdaff */
[----:B------:R-:W-:Y:S01]  /*7f10*/  LEA R87, R82, R37, 0x2 ;  /* 0x0000002552577211 */ /* 0x000fe200078e10ff */
[----:B------:R-:W-:Y:S06]  /*7f20*/  @!P1 BRA `(.L_x_2902) ;  /* 0x0000000000049947 */ /* 0x000fec0003800000 */
[----:B-1----:R2:W-:Y:S02]  /*7f30*/  REDG.E.ADD.F32.FTZ.RN.STRONG.GPU desc[UR20][R54.64+-0xa00], R81 ;  /* 0xfff60051360079a6 */ /* 0x0025e4000c10f394 */
.L_x_2902:
[----:B------:R-:W-:Y:S05]  /*7f40*/  BSYNC B0 ;  /* 0x0000000000007941 */ /* 0x000fea0003800000 */
.L_x_2901:
[----:B-12---:R1:W2:Y:S01]  /*7f50*/  LDS R81, [R87+0x2890] ;  /* 0x0028900057517984 */ /* 0x0062a20000000800 */
[----:B------:R-:W-:Y:S01]  /*7f60*/  BSSY B0, `(.L_x_2903) ;  /* 0x0000006000007945 */ /* 0x000fe20003800000 */
[----:B------:R-:W-:Y:S02]  /*7f70*/  LEA.HI.SX32 R82, R85, R38, 0x1b ;  /* 0x0000002655527211 */ /* 0x000fe400078fdaff */
[----:B------:R-:W-:Y:S02]  /*7f80*/  IADD3 R83, R38, 0x780, RZ ;  /* 0x0000078026537810 */ /* 0x000fe40007ffe0ff */
[----:B------:R-:W-:Y:S01]  /*7f90*/  LEA R85, R84, R37, 0x2 ;  /* 0x0000002554557211 */ /* 0x000fe200078e10ff */
[----:B------:R-:W-:Y:S06]  /*7fa0*/  @!P2 BRA `(.L_x_2904) ;  /* 0x000000000004a947 */ /* 0x000fec0003800000 */
[----:B--2---:R3:W-:Y:S02]  /*7fb0*/  REDG.E.ADD.F32.FTZ.RN.STRONG.GPU desc[UR20][R54.64+-0x800], R81 ;  /* 0xfff80051360079a6 */ /* 0x0047e4000c10f394 */
.L_x_2904:
[----:B------:R-:W-:Y:S05]  /*7fc0*/  BSYNC B0 ;  /* 0x0000000000007941 */ /* 0x000fea0003800000 */
.L_x_2903:
[----:B--23--:R2:W3:Y:S01]  /*7fd0*/  LDS R81, [R85+0x2a90] ;  /* 0x002a900055517984 */ /* 0x00c4e20000000800 */
[----:B------:R-:W-:Y:S01]  /*7fe0*/  BSSY B0, `(.L_x_2905) ;  /* 0x0000005000007945 */ /* 0x000fe20003800000 */
[----:B------:R-:W-:Y:S02]  /*7ff0*/  LEA.HI.SX32 R84, R83, R38, 0x1b ;  /* 0x0000002653547211 */ /* 0x000fe400078fdaff */
[----:B------:R-:W-:Y:S01]  /*8000*/  LEA R82, R82, R37, 0x2 ;  /* 0x0000002552527211 */ /* 0x000fe200078e10ff */
[----:B------:R-:W-:Y:S06]  /*8010*/  @!P3 BRA `(.L_x_2906) ;  /* 0x000000000004b947 */ /* 0x000fec0003800000 */
[----:B---3--:R4:W-:Y:S02]  /*8020*/  REDG.E.ADD.F32.FTZ.RN.STRONG.GPU desc[UR20][R54.64+-0x600], R81 ;  /* 0xfffa0051360079a6 */ /* 0x0089e4000c10f394 */
.L_x_2906:
[----:B------:R-:W-:Y:S05]  /*8030*/  BSYNC B0 ;  /* 0x0000000000007941 */ /* 0x000fea0003800000 */
.L_x_2905:
[----:B---34-:R3:W4:Y:S01]  /*8040*/  LDS R81, [R82+0x2c90] ;  /* 0x002c900052517984 */ /* 0x0187220000000800 */
[----:B------:R-:W-:Y:S01]  /*8050*/  BSSY B0, `(.L_x_2907) ;  /* 0x0000004000007945 */ /* 0x000fe20003800000 */
[----:B------:R-:W-:-:S03]  /*8060*/  LEA R84, R84, R37, 0x2 ;  /* 0x0000002554547211 */ /* 0x000fc600078e10ff */
[----:B------:R-:W-:Y:S05]  /*8070*/  @!P4 BRA `(.L_x_2908) ;  /* 0x000000000004c947 */ /* 0x000fea0003800000 */
[----:B----4-:R4:W-:Y:S02]  /*8080*/  REDG.E.ADD.F32.FTZ.RN.STRONG.GPU desc[UR20][R54.64+-0x400], R81 ;  /* 0xfffc0051360079a6 */ /* 0x0109e4000c10f394 */
.L_x_2908:
[----:B------:R-:W-:Y:S05]  /*8090*/  BSYNC B0 ;  /* 0x0000000000007941 */ /* 0x000fea0003800000 */
.L_x_2907:
[----:B----4-:R4:W0:Y:S01]  /*80a0*/  LDS R81, [R84+0x2e90] ;  /* 0x002e900054517984 */ /* 0x0108220000000800 */
[----:B------:R-:W-:Y:S04]  /*80b0*/  BSSY B0, `(.L_x_2909) ;  /* 0x0000003000007945 */ /* 0x000fe80003800000 */
[----:B------:R-:W-:Y:S05]  /*80c0*/  @!P5 BRA `(.L_x_2910) ;  /* 0x000000000004d947 */ /* 0x000fea0003800000 */
[----:B0-----:R0:W-:Y:S02]  /*80d0*/  REDG.E.ADD.F32.FTZ.RN.STRONG.GPU desc[UR20][R54.64+-0x200], R81 ;  /* 0xfffe0051360079a6 */ /* 0x0011e4000c10f394 */
.L_x_2910:
[----:B------:R-:W-:Y:S05]  /*80e0*/  BSYNC B0 ;  /* 0x0000000000007941 */ /* 0x000fea0003800000 */
.L_x_2909:
[----:B------:R-:W5:Y:S04]  /*80f0*/  LDL.LU R83, [R1+0x34] ;  /* 0x0000340001537983 */ /* 0x000f680000300800 */
[----:B0-----:R-:W5:Y:S04]  /*8100*/  LDL.LU R54, [R1+0x38] ;  /* 0x0000380001367983 */ /* 0x001f680000300800 */
[----:B------:R-:W5:Y:S04]  /*8110*/  LDL.LU R86, [R1+0x3c] ;  /* 0x00003c0001567983 */ /* 0x000f680000300800 */
[----:B--2---:R-:W2:Y:S01]  /*8120*/  LDL.LU R85, [R1+0x40] ;  /* 0x0000400001557983 */ /* 0x004ea20000300800 */
[----:B------:R-:W-:-:S03]  /*8130*/  FMUL.FTZ R108, R108, R121 ;  /* 0x000000796c6c7220 */ /* 0x000fc60000410000 */
[----:B----4-:R-:W4:Y:S01]  /*8140*/  LDL.LU R84, [R1+0x44] ;  /* 0x0000440001547983 */ /* 0x010f220000300800 */
[----:B------:R-:W-:Y:S01]  /*8150*/  FFMA.FTZ R108, R79, R53, R108 ;  /* 0x000000354f6c7223 */ /* 0x000fe2000001006c */
[----:B------:R-:W-:Y:S01]  /*8160*/  FADD.FTZ R18, R92, R18 ;  /* 0x000000125c127221 */ /* 0x000fe20000010000 */
[----:B---3--:R-:W0:Y:S01]  /*8170*/  S2R R82, SR_LANEID ;  /* 0x0000000000527919 */ /* 0x008e220000000000 */
[----:B------:R-:W-:Y:S01]  /*8180*/  FMUL.FTZ R62, R62, R112 ;  /* 0x000000703e3e7220 */ /* 0x000fe20000410000 */
[----:B------:R-:W-:Y:S01]  /*8190*/  FMUL.FTZ R111, R52, R111 ;  /* 0x0000006f346f7220 */ /* 0x000fe20000410000 */
[----:B------:R-:W3:Y:S04]  /*81a0*/  SHFL.DOWN PT, R81, R150, 0x1, 0x1f ;  /* 0x08201f0096517f89 */ /* 0x000ee800000e0000 */
[----:B------:R-:W1:Y:S01]  /*81b0*/  SHFL.DOWN PT, R55, R88, 0x1, 0x1f ;  /* 0x08201f0058377f89 */ /* 0x000e6200000e0000 */
[----:B-----5:R-:W-:Y:S01]  /*81c0*/  FFMA.FTZ R83, R118, R21, R83 ;  /* 0x0000001576537223 */ /* 0x020fe20000010053 */
[----:B------:R-:W-:Y:S01]  /*81d0*/  FMUL.FTZ R110, R61, R110 ;  /* 0x0000006e3d6e7220 */ /* 0x000fe20000410000 */
[----:B------:R-:W-:Y:S01]  /*81e0*/  FMUL.FTZ R107, R107, R122 ;  /* 0x0000007a6b6b7220 */ /* 0x000fe20000410000 */
[----:B------:R-:W-:Y:S01]  /*81f0*/  FMUL.FTZ R51, R51, R106 ;  /* 0x0000006a33337220 */ /* 0x000fe20000410000 */
[----:B------:R-:W-:Y:S01]  /*8200*/  FFMA.FTZ R54, R53, R22, R54 ;  /* 0x0000001635367223 */ /* 0x000fe20000010036 */
[----:B------:R5:W-:Y:S01]  /*8210*/  STL [R1+0x34], R83 ;  /* 0x0000345301007387 */ /* 0x000be20000100800 */
[----:B------:R-:W-:Y:S01]  /*8220*/  FMUL.FTZ R93, R50, R93 ;  /* 0x0000005d325d7220 */ /* 0x000fe20000410000 */
[----:B------:R-:W-:Y:S01]  /*8230*/  FMUL.FTZ R125, R103, R125 ;  /* 0x0000007d677d7220 */ /* 0x000fe20000410000 */
[----:B0-----:R-:W-:Y:S01]  /*8240*/  ISETP.GT.AND P0, PT, R82, 0x1e, PT ;  /* 0x0000001e5200780c */ /* 0x001fe20003f04270 */
[----:B-----5:R-:W5:Y:S04]  /*8250*/  LDL.LU R83, [R1+0x48] ;  /* 0x0000480001537983 */ /* 0x020f680000300800 */
[----:B------:R0:W-:Y:S01]  /*8260*/  STL [R1+0x38], R54 ;  /* 0x0000383601007387 */ /* 0x0001e20000100800 */
[----:B------:R-:W-:Y:S01]  /*8270*/  FFMA.FTZ R86, R62, R23, R86 ;  /* 0x000000173e567223 */ /* 0x000fe20000010056 */
[----:B--2---:R-:W-:Y:S01]  /*8280*/  FFMA.FTZ R85, R111, R24, R85 ;  /* 0x000000186f557223 */ /* 0x004fe20000010055 */
[----:B----4-:R-:W-:Y:S01]  /*8290*/  FFMA.FTZ R84, R110, R25, R84 ;  /* 0x000000196e547223 */ /* 0x010fe20000010054 */
[----:B------:R-:W-:Y:S01]  /*82a0*/  FMUL.FTZ R52, R59, R99 ;  /* 0x000000633b347220 */ /* 0x000fe20000410000 */
[----:B------:R-:W-:Y:S01]  /*82b0*/  FFMA.FTZ R107, R78, R62, R107 ;  /* 0x0000003e4e6b7223 */ /* 0x000fe2000001006b */
[----:B------:R-:W-:-:S02]  /*82c0*/  FFMA.FTZ R74, R74, R51, R125 ;  /* 0x000000334a4a7223 */ /* 0x000fc4000001007d */
[----:B---3--:R-:W-:Y:S01]  /*82d0*/  @!P0 FADD.FTZ R150, R150, R81 ;  /* 0x0000005196968221 */ /* 0x008fe20000010000 */
[----:B-1----:R-:W-:Y:S01]  /*82e0*/  @!P0 FADD.FTZ R88, R88, R55 ;  /* 0x0000003758588221 */ /* 0x002fe20000010000 */
[----:B------:R-:W-:Y:S01]  /*82f0*/  ISETP.GT.AND P0, PT, R82, 0x1d, PT ;  /* 0x0000001d5200780c */ /* 0x000fe20003f04270 */
[----:B0-----:R-:W2:Y:S04]  /*8300*/  LDL.LU R54, [R1+0x4c] ;  /* 0x00004c0001367983 */ /* 0x001ea80000300800 */
[----:B------:R-:W3:Y:S04]  /*8310*/  LDL.LU R79, [R1+0x50] ;  /* 0x00005000014f7983 */ /* 0x000ee80000300800 */
[----:B------:R-:W-:Y:S04]  /*8320*/  STL [R1+0x3c], R86 ;  /* 0x00003c5601007387 */ /* 0x000fe80000100800 */
[----:B------:R-:W4:Y:S04]  /*8330*/  LDL.LU R78, [R1+0x54] ;  /* 0x00005400014e7983 */ /* 0x000f280000300800 */
[----:B------:R-:W-:Y:S04]  /*8340*/  STL [R1+0x40], R85 ;  /* 0x0000405501007387 */ /* 0x000fe80000100800 */
[----:B------:R-:W4:Y:S04]  /*8350*/  LDL.LU R62, [R1+0x58] ;  /* 0x00005800013e7983 */ /* 0x000f280000300800 */
[----:B------:R-:W-:Y:S04]  /*8360*/  STL [R1+0x44], R84 ;  /* 0x0000445401007387 */ /* 0x000fe80000100800 */
[----:B------:R-:W4:Y:S04]  /*8370*/  LDL.LU R61, [R1+0x5c] ;  /* 0x00005c00013d7983 */ /* 0x000f280000300800 */
[----:B------:R-:W4:Y:S04]  /*8380*/  LDL R59, [R1+0x6c] ;  /* 0x00006c00013b7983 */ /* 0x000f280000100800 */
[----:B------:R-:W0:Y:S04]  /*8390*/  SHFL.DOWN PT, R81, R150, 0x2, 0x1f ;  /* 0x08401f0096517f89 */ /* 0x000e2800000e0000 */
[----:B------:R-:W1:Y:S01]  /*83a0*/  SHFL.DOWN PT, R55, R88, 0x2, 0x1f ;  /* 0x08401f0058377f89 */ /* 0x000e6200000e0000 */
        /* <DEDUP_REMOVED lines=9> */
[----:B-----5:R-:W-:-:S05]  /*8440*/  FFMA.FTZ R83, R51, R26, R83 ;  /* 0x0000001a33537223 */ /* 0x020fca0000010053 */
[----:B------:R-:W-:Y:S01]  /*8450*/  STL [R1+0x48], R83 ;  /* 0x0000485301007387 */ /* 0x000fe20000100800 */
[----:B--2---:R-:W-:Y:S01]  /*8460*/  FFMA.FTZ R54, R52, R27, R54 ;  /* 0x0000001b34367223 */ /* 0x004fe20000010036 */
[----:B---3--:R-:W-:-:S04]  /*8470*/  FFMA.FTZ R79, R93, R28, R79 ;  /* 0x0000001c5d4f7223 */ /* 0x008fc8000001004f */
[----:B------:R2:W-:Y:S04]  /*8480*/  STL [R1+0x4c], R54 ;  /* 0x00004c3601007387 */ /* 0x0005e80000100800 */
[----:B--2---:R-:W2:Y:S04]  /*8490*/  LDL.LU R54, [R1+0x60] ;  /* 0x0000600001367983 */ /* 0x004ea80000300800 */
[----:B------:R-:W3:Y:S04]  /*84a0*/  LDL.LU R51, [R1+0x64] ;  /* 0x0000640001337983 */ /* 0x000ee80000300800 */
[----:B------:R-:W-:Y:S04]  /*84b0*/  STL [R1+0x50], R79 ;  /* 0x0000504f01007387 */ /* 0x000fe80000100800 */
[----:B------:R-:W5:Y:S01]  /*84c0*/  LDL.LU R50, [R1+0x68] ;  /* 0x0000680001327983 */ /* 0x000f620000300800 */
[----:B------:R-:W-:Y:S01]  /*84d0*/  ISETP.GT.AND P0, PT, R82, 0x17, PT ;  /* 0x000000175200780c */ /* 0x000fe20003f04270 */
[----:B------:R-:W-:Y:S01]  /*84e0*/  FMUL.FTZ R58, R58, R77 ;  /* 0x0000004d3a3a7220 */ /* 0x000fe20000410000 */
[----:B------:R-:W-:-:S11]  /*84f0*/  FMUL.FTZ R49, R49, R70 ;  /* 0x0000004631317220 */ /* 0x000fd60000410000 */
[----:B0-----:R-:W-:Y:S01]  /*8500*/  @!P0 FADD.FTZ R150, R150, R55 ;  /* 0x0000003796968221 */ /* 0x001fe20000010000 */
[----:B-1----:R-:W-:-:S04]  /*8510*/  @!P0 FADD.FTZ R88, R88, R81 ;  /* 0x0000005158588221 */ /* 0x002fc80000010000 */
[----:B------:R-:W0:Y:S04]  /*8520*/  SHFL.DOWN PT, R55, R150, 0x10, 0x1f ;  /* 0x0a001f0096377f89 */ /* 0x000e2800000e0000 */
[----:B------:R-:W1:Y:S01]  /*8530*/  SHFL.DOWN PT, R53, R88, 0x10, 0x1f ;  /* 0x0a001f0058357f89 */ /* 0x000e6200000e0000 */
[----:B------:R-:W-:Y:S01]  /*8540*/  FMUL.FTZ R57, R57, R64 ;  /* 0x0000004039397220 */ /* 0x000fe20000410000 */
[----:B------:R-:W-:Y:S01]  /*8550*/  FMUL.FTZ R39, R39, R60 ;  /* 0x0000003c27277220 */ /* 0x000fe20000410000 */
[----:B----4-:R-:W-:Y:S01]  /*8560*/  FFMA.FTZ R78, R58, R29, R78 ;  /* 0x0000001d3a4e7223 */ /* 0x010fe2000001004e */
[----:B------:R-:W-:Y:S01]  /*8570*/  FMUL.FTZ R48, R48, R56 ;  /* 0x0000003830307220 */ /* 0x000fe20000410000 */
[----:B------:R-:W-:Y:S01]  /*8580*/  FFMA.FTZ R62, R49, R30, R62 ;  /* 0x0000001e313e7223 */ /* 0x000fe2000001003e */
[----:B------:R-:W-:Y:S01]  /*8590*/  FMUL.FTZ R0, R0, R2 ;  /* 0x0000000200007220 */ /* 0x000fe20000410000 */
[----:B------:R-:W-:Y:S01]  /*85a0*/  FFMA.FTZ R61, R57, R31, R61 ;  /* 0x0000001f393d7223 */ /* 0x000fe2000001003d */
[C---:B------:R-:W-:Y:S01]  /*85b0*/  ISETP.GT.AND P0, PT, R82.reuse, 0xf, PT ;  /* 0x0000000f5200780c */ /* 0x040fe20003f04270 */
[----:B------:R4:W-:Y:S04]  /*85c0*/  STL [R1+0x54], R78 ;  /* 0x0000544e01007387 */ /* 0x0009e80000100800 */
[----:B------:R4:W-:Y:S04]  /*85d0*/  STL [R1+0x58], R62 ;  /* 0x0000583e01007387 */ /* 0x0009e80000100800 */
[----:B------:R4:W-:Y:S01]  /*85e0*/  STL [R1+0x5c], R61 ;  /* 0x00005c3d01007387 */ /* 0x0009e20000100800 */
[----:B------:R-:W-:Y:S01]  /*85f0*/  ISETP.NE.AND P1, PT, R82, RZ, PT ;  /* 0x000000ff5200720c */ /* 0x000fe20003f25270 */
[----:B------:R-:W-:Y:S01]  /*8600*/  FMUL.FTZ R126, R102, R126 ;  /* 0x0000007e667e7220 */ /* 0x000fe20000410000 */
[----:B------:R-:W-:Y:S01]  /*8610*/  ISETP.NE.AND P2, PT, R38, RZ, PT ;  /* 0x000000ff2600720c */ /* 0x000fe20003f45270 */
[----:B0-----:R-:W-:Y:S01]  /*8620*/  @!P0 FADD.FTZ R150, R150, R55 ;  /* 0x0000003796968221 */ /* 0x001fe20000010000 */
[----:B-1----:R-:W-:Y:S01]  /*8630*/  @!P0 FADD.FTZ R88, R88, R53 ;  /* 0x0000003558588221 */ /* 0x002fe20000010000 */
[----:B------:R-:W-:-:S03]  /*8640*/  FFMA.FTZ R73, R73, R52, R126 ;  /* 0x0000003449497223 */ /* 0x000fc6000001007e */
[----:B------:R-:W-:Y:S01]  /*8650*/  MOV R53, R150 ;  /* 0x0000009600357202 */ /* 0x000fe20000000f00 */
        /* <DEDUP_REMOVED lines=41> */
[----:B-----5:R-:W-:-:S03]  /*88f0*/  FFMA.FTZ R50, R0, R34, R50 ;  /* 0x0000002200327223 */ /* 0x020fc60000010032 */
        /* <DEDUP_REMOVED lines=25> */
.L_x_2912:
[----:B------:R-:W-:Y:S05]  /*8a90*/  BSYNC B0 ;  /* 0x0000000000007941 */ /* 0x000fea0003800000 */
.L_x_2911:
[----:B------:R-:W-:Y:S02]  /*8aa0*/  UIADD3 UR7, UR7, 0x1, URZ ;  /* 0x0000000107077890 */ /* 0x000fe4000fffe03f */
[----:B------:R-:W-:Y:S02]  /*8ab0*/  UIADD3 UR8, UP1, UR8, 0x1, URZ ;  /* 0x0000000108087890 */ /* 0x000fe4000ff3e03f */
[----:B------:R-:W-:Y:S02]  /*8ac0*/  UISETP.GE.AND UP0, UPT, UR7, UR52, UPT ;  /* 0x000000340700728c */ /* 0x000fe4000bf06270 */
[----:B------:R-:W-:-:S04]  /*8ad0*/  UIADD3.X UR9, URZ, UR9, URZ, UP1, !UPT ;  /* 0x000000093f097290 */ /* 0x000fc80008ffe43f */
[----:B------:R-:W-:-:S13]  /*8ae0*/  PLOP3.LUT P0, PT, PT, PT, UP0, 0x80, 0x0 ;  /* 0x000000000000781c */ /* 0x000fda0003f0f008 */
[----:B------:R-:W-:Y:S05]  /*8af0*/  @!P0 BRA `(.L_x_2913) ;  /* 0xffffffc4002c8947 */ /* 0x000fea000383ffff */
.L_x_2869:
[----:B------:R-:W-:Y:S01]  /*8b00*/  BAR.SYNC.DEFER_BLOCKING 0x0 ;  /* 0x0000000000007b1d */ /* 0x000fe20000010000 */
[----:B-1----:R-:W-:-:S04]  /*8b10*/  SHF.L.U32 R39, R38, 0x1, RZ ;  /* 0x0000000126277819 */ /* 0x002fc800000006ff */
[----:B------:R-:W-:Y:S02]  /*8b20*/  LOP3.LUT R39, R39, 0xffffffc0, RZ, 0xc0, !PT ;  /* 0xffffffc027277812 */ /* 0x000fe400078ec0ff */
[----:B------:R-:W-:Y:S01]  /*8b30*/  MOV R20, UR15 ;  /* 0x0000000f00147c02 */ /* 0x000fe20008000f00 */
[----:B------:R-:W2:Y:S01]  /*8b40*/  LDL.LU R49, [R1+0x48] ;  /* 0x0000480001317983 */ /* 0x000ea20000300800 */
[----:B------:R-:W-:Y:S02]  /*8b50*/  LOP3.LUT R39, R39, 0x1f, R38, 0xf8, !PT ;  /* 0x0000001f27277812 */ /* 0x000fe400078ef826 */
[----:B------:R-:W-:Y:S01]  /*8b60*/  MOV R21, UR16 ;  /* 0x0000001000157c02 */ /* 0x000fe20008000f00 */
[----:B----4-:R-:W2:Y:S01]  /*8b70*/  LDL.LU R50, [R1+0x44] ;  /* 0x0000440001327983 */ /* 0x010ea20000300800 */
[----:B------:R-:W-:Y:S02]  /*8b80*/  USHF.R.S32.HI UR31, URZ, 0x1f, UR11 ;  /* 0x0000001f3f1f7899 */ /* 0x000fe4000801140b */
[----:B------:R-:W-:Y:S01]  /*8b90*/  ULEA UR8, UR49, 0xfffff800, 0xb ;  /* 0xfffff80031087891 */ /* 0x000fe2000f8e583f */
[----:B------:R-:W-:Y:S01]  /*8ba0*/  IMAD.WIDE R28, R39, 0x10, R20 ;  /* 0x00000010271c7825 */ /* 0x000fe200078e0214 */
[----:B------:R-:W3:Y:S01]  /*8bb0*/  LDL.LU R51, [R1+0x40] ;  /* 0x0000400001337983 */ /* 0x000ee20000300800 */
[----:B------:R-:W-:Y:S01]  /*8bc0*/  ULDC.64 UR28, c[0x0][0x388] ;  /* 0x0000e200001c7ab9 */ /* 0x000fe20000000a00 */
[----:B------:R-:W-:-:S02]  /*8bd0*/  USHF.R.S32.HI UR34, URZ, 0x1f, UR10 ;  /* 0x0000001f3f227899 */ /* 0x000fc4000801140a */
[----:B0-----:R-:W3:Y:S01]  /*8be0*/  LDL.LU R52, [R1+0x3c] ;  /* 0x00003c0001347983 */ /* 0x001ee20000300800 */
[----:B------:R-:W-:-:S03]  /*8bf0*/  ULDC.64 UR32, c[0x0][0x390] ;  /* 0x0000e40000207ab9 */ /* 0x000fc60000000a00 */
[----:B------:R-:W4:Y:S04]  /*8c00*/  LDG.E.128 R20, desc[UR20][R28.64] ;  /* 0x000000141c147981 */ /* 0x000f28000c1e1d00 */
[----:B------:R-:W5:Y:S04]  /*8c10*/  LDG.E.128 R24, desc[UR20][R28.64+0x200] ;  /* 0x000200141c187981 */ /* 0x000f68000c1e1d00 */
        /* <DEDUP_REMOVED lines=13> */
[----:B----4-:R-:W-:Y:S04]  /*8cf0*/  STS.128 [R36], R20 ;  /* 0x0000001424007388 */ /* 0x010fe80000000c00 */
[----:B-----5:R-:W-:Y:S01]  /*8d00*/  STS.128 [R36+0x200], R24 ;  /* 0x0002001824007388 */ /* 0x020fe20000000c00 */
[----:B------:R-:W-:-:S03]  /*8d10*/  NOP ;  /* 0x0000000000007918 */ /* 0x000fc60000000000 */
[----:B------:R-:W0:Y:S04]  /*8d20*/  LDS.128 R20, [R35] ;  /* 0x0000000023147984 */ /* 0x000e280000000c00 */
[----:B------:R-:W1:Y:S01]  /*8d30*/  LDS.128 R32, [R35+0x10] ;  /* 0x0000100023207984 */ /* 0x000e620000000c00 */
[----:B0-----:R-:W-:Y:S02]  /*8d40*/  HADD2.F32 R0, -RZ, R20.H0_H0 ;  /* 0x20000014ff007230 */ /* 0x001fe40000004100 */
[----:B------:R-:W-:-:S03]  /*8d50*/  HADD2.F32 R2, -RZ, R21.H0_H0 ;  /* 0x20000015ff027230 */ /* 0x000fc60000004100 */
[----:B------:R-:W-:Y:S02]  /*8d60*/  FADD.FTZ R19, R0, UR5 ;  /* 0x0000000500137e21 */ /* 0x000fe40008010000 */
[----:B------:R-:W-:Y:S01]  /*8d70*/  FADD.FTZ R2, R2, UR5 ;  /* 0x0000000502027e21 */ /* 0x000fe20008010000 */
[----:B------:R-:W-:Y:S02]  /*8d80*/  HADD2.F32 R0, -RZ, R20.H1_H1 ;  /* 0x30000014ff007230 */ /* 0x000fe40000004100 */
[----:B------:R-:W-:Y:S02]  /*8d90*/  FSETP.GTU.FTZ.AND P2, PT, R19, 20, PT ;  /* 0x41a000001300780b */ /* 0x000fe40003f5c000 */
[----:B------:R-:W-:Y:S01]  /*8da0*/  FSETP.GTU.FTZ.AND P0, PT, R2, 20, PT ;  /* 0x41a000000200780b */ /* 0x000fe20003f1c000 */
[----:B------:R-:W-:Y:S01]  /*8db0*/  FADD.FTZ R30, R0, UR5 ;  /* 0x00000005001e7e21 */ /* 0x000fe20008010000 */
[----:B------:R-:W-:-:S04]  /*8dc0*/  HADD2.F32 R0, -RZ, R21.H1_H1 ;  /* 0x30000015ff007230 */ /* 0x000fc80000004100 */
[----:B------:R-:W-:Y:S01]  /*8dd0*/  FSETP.GTU.FTZ.AND P1, PT, R30, 20, PT ;  /* 0x41a000001e00780b */ /* 0x000fe20003f3c000 */
[----:B------:R-:W-:-:S04]  /*8de0*/  FADD.FTZ R21, R0, UR5 ;  /* 0x0000000500157e21 */ /* 0x000fc80008010000 */
[----:B------:R-:W-:Y:S02]  /*8df0*/  @!P2 FMUL.FTZ R0, R19, -1.4426950216293334961 ;  /* 0xbfb8aa3b1300a820 */ /* 0x000fe40000410000 */
[----:B------:R-:W-:-:S04]  /*8e00*/  @!P0 FMUL.FTZ R20, R2, -1.4426950216293334961 ;  /* 0xbfb8aa3b02148820 */ /* 0x000fc80000410000 */
[----:B------:R-:W0:Y:S02]  /*8e10*/  @!P2 MUFU.EX2 R0, R0 ;  /* 0x000000000000a308 */ /* 0x000e240000000800 */
[----:B------:R-:W-:-:S06]  /*8e20*/  @!P1 FMUL.FTZ R19, R30, -1.4426950216293334961 ;  /* 0xbfb8aa3b1e139820 */ /* 0x000fcc0000410000 */
[----:B------:R-:W4:Y:S08]  /*8e30*/  @!P0 MUFU.EX2 R20, R20 ;  /* 0x0000001400148308 */ /* 0x000f300000000800 */
[----:B------:R-:W5:Y:S01]  /*8e40*/  @!P1 MUFU.EX2 R19, R19 ;  /* 0x0000001300139308 */ /* 0x000f620000000800 */
[----:B0-----:R-:W-:Y:S01]  /*8e50*/  @!P2 FADD.FTZ R2, R0, 1 ;  /* 0x3f8000000002a421 */ /* 0x001fe20000010000 */
[----:B----4-:R-:W-:-:S06]  /*8e60*/  @!P0 FADD.FTZ R20, R20, 1 ;  /* 0x3f80000014148421 */ /* 0x010fcc0000010000 */
[----:B------:R-:W0:Y:S01]  /*8e70*/  @!P2 MUFU.RCP R2, R2 ;  /* 0x000000020002a308 */ /* 0x000e220000001000 */
[----:B------:R-:W-:-:S07]  /*8e80*/  HADD2.F32 R0, -RZ, R23.H0_H0 ;  /* 0x20000017ff007230 */ /* 0x000fce0000004100 */
[----:B------:R-:W4:Y:S01]  /*8e90*/  @!P0 MUFU.RCP R20, R20 ;  /* 0x0000001400148308 */ /* 0x000f220000001000 */
[----:B-----5:R-:W-:Y:S01]  /*8ea0*/  @!P1 FADD.FTZ R19, R19, 1 ;  /* 0x3f80000013139421 */ /* 0x020fe20000010000 */
[----:B------:R-:W-:-:S06]  /*8eb0*/  HADD2.F32 R23, -RZ, R23.H1_H1 ;  /* 0x30000017ff177230 */ /* 0x000fcc0000004100 */
[----:B------:R1:W5:Y:S01]  /*8ec0*/  @!P1 MUFU.RCP R25, R19 ;  /* 0x0000001300199308 */ /* 0x0003620000001000 */
[----:B------:R-:W-:Y:S01]  /*8ed0*/  FADD.FTZ R23, R23, UR5 ;  /* 0x0000000517177e21 */ /* 0x000fe20008010000 */
[--C-:B-1----:R-:W-:Y:S02]  /*8ee0*/  HADD2.F32 R19, -RZ, R32.reuse.H0_H0 ;  /* 0x20000020ff137230 */ /* 0x102fe40000004100 */
[----:B------:R-:W-:Y:S02]  /*8ef0*/  HADD2.F32 R32, -RZ, R32.H1_H1 ;  /* 0x30000020ff207230 */ /* 0x000fe40000004100 */
[----:B0-----:R-:W-:-:S03]  /*8f00*/  @!P2 FMUL.FTZ R3, R3, R2 ;  /* 0x000000020303a220 */ /* 0x001fc60000410000 */
[----:B------:R-:W-:Y:S01]  /*8f10*/  FADD.FTZ R32, R32, UR5 ;  /* 0x0000000520207e21 */ /* 0x000fe20008010000 */
[----:B------:R-:W-:Y:S01]  /*8f20*/  FSETP.GTU.FTZ.AND P2, PT, R23, 20, PT ;  /* 0x41a000001700780b */ /* 0x000fe20003f5c000 */
[----:B----4-:R-:W-:-:S03]  /*8f30*/  @!P0 FMUL.FTZ R5, R5, R20 ;  /* 0x0000001405058220 */ /* 0x010fc60000410000 */
[----:B------:R-:W-:-:S09]  /*8f40*/  FSETP.GTU.FTZ.AND P0, PT, R32, 20, PT ;  /* 0x41a000002000780b */ /* 0x000fd20003f1c000 */
[----:B------:R-:W-:-:S04]  /*8f50*/  @!P2 FMUL.FTZ R20, R23, -1.4426950216293334961 ;  /* 0xbfb8aa3b1714a820 */ /* 0x000fc80000410000 */
[----:B------:R-:W-:Y:S02]  /*8f60*/  @!P0 FMUL.FTZ R23, R32, -1.4426950216293334961 ;  /* 0xbfb8aa3b20178820 */ /* 0x000fe40000410000 */
[----:B------:R-:W4:Y:S01]  /*8f70*/  LDL.LU R32, [R1+0x78] ;  /* 0x0000780001207983 */ /* 0x000f220000300800 */
[----:B------:R-:W-:Y:S01]  /*8f80*/  FSETP.GTU.FTZ.AND P4, PT, R21, 20, PT ;  /* 0x41a000001500780b */ /* 0x000fe20003f9c000 */
[--C-:B------:R-:W-:Y:S02]  /*8f90*/  HADD2.F32 R24, -RZ, R22.reuse.H0_H0 ;  /* 0x20000016ff187230 */ /* 0x100fe40000004100 */
[----:B------:R-:W-:Y:S02]  /*8fa0*/  HADD2.F32 R22, -RZ, R22.H1_H1 ;  /* 0x30000016ff167230 */ /* 0x000fe40000004100 */
[----:B------:R-:W-:-:S03]  /*8fb0*/  FADD.FTZ R26, R0, UR5 ;  /* 0x00000005001a7e21 */ /* 0x000fc60008010000 */
[----:B------:R-:W-:-:S05]  /*8fc0*/  FADD.FTZ R22, R22, UR5 ;  /* 0x0000000516167e21 */ /* 0x000fca0008010000 */
[----:B------:R-:W-:Y:S01]  /*8fd0*/  @!P4 FMUL.FTZ R21, R21, -1.4426950216293334961 ;  /* 0xbfb8aa3b1515c820 */ /* 0x000fe20000410000 */
[----:B------:R-:W-:Y:S01]  /*8fe0*/  FSETP.GTU.FTZ.AND P5, PT, R22, 20, PT ;  /* 0x41a000001600780b */ /* 0x000fe20003fbc000 */
[----:B------:R-:W-:Y:S01]  /*8ff0*/  FADD.FTZ R24, R24, UR5 ;  /* 0x0000000518187e21 */ /* 0x000fe20008010000 */
[----:B------:R-:W-:-:S03]  /*9000*/  FSETP.GTU.FTZ.AND P3, PT, R26, 20, PT ;  /* 0x41a000001a00780b */ /* 0x000fc60003f7c000 */
[----:B------:R-:W0:Y:S01]  /*9010*/  @!P4 MUFU.EX2 R21, R21 ;  /* 0x000000150015c308 */ /* 0x000e220000000800 */
[----:B------:R-:W-:Y:S01]  /*9020*/  FSETP.GTU.FTZ.AND P6, PT, R24, 20, PT ;  /* 0x41a000001800780b */ /* 0x000fe20003fdc000 */
[----:B-----5:R-:W-:-:S06]  /*9030*/  @!P1 FMUL.FTZ R4, R4, R25 ;  /* 0x0000001904049220 */ /* 0x020fcc0000410000 */
[----:B------:R-:W-:Y:S01]  /*9040*/  @!P5 FMUL.FTZ R2, R22, -1.4426950216293334961 ;  /* 0xbfb8aa3b1602d820 */ /* 0x000fe20000410000 */
[----:B------:R-:W-:Y:S01]  /*9050*/  FADD.FTZ R22, R19, UR5 ;  /* 0x0000000513167e21 */ /* 0x000fe20008010000 */
[----:B------:R-:W-:-:S04]  /*9060*/  @!P3 FMUL.FTZ R19, R26, -1.4426950216293334961 ;  /* 0xbfb8aa3b1a13b820 */ /* 0x000fc80000410000 */
[----:B------:R-:W-:Y:S01]  /*9070*/  FSETP.GTU.FTZ.AND P1, PT, R22, 20, PT ;  /* 0x41a000001600780b */ /* 0x000fe20003f3c000 */
[----:B0-----:R-:W-:Y:S01]  /*9080*/  @!P4 FADD.FTZ R21, R21, 1 ;  /* 0x3f8000001515c421 */ /* 0x001fe20000010000 */
[----:B------:R-:W-:Y:S01]  /*9090*/  @!P6 FMUL.FTZ R0, R24, -1.4426950216293334961 ;  /* 0xbfb8aa3b1800e820 */ /* 0x000fe20000410000 */
[----:B------:R-:W0:Y:S08]  /*90a0*/  @!P5 MUFU.EX2 R2, R2 ;  /* 0x000000020002d308 */ /* 0x000e300000000800 */
[----:B------:R-:W1:Y:S08]  /*90b0*/  @!P3 MUFU.EX2 R19, R19 ;  /* 0x000000130013b308 */ /* 0x000e700000000800 */
[----:B------:R-:W5:Y:S01]  /*90c0*/  @!P2 MUFU.EX2 R20, R20 ;  /* 0x000000140014a308 */ /* 0x000f620000000800 */
[----:B------:R-:W-:-:S07]  /*90d0*/  @!P1 FMUL.FTZ R22, R22, -1.4426950216293334961 ;  /* 0xbfb8aa3b16169820 */ /* 0x000fce0000410000 */
[----:B------:R-:W3:Y:S01]  /*90e0*/  @!P4 MUFU.RCP R21, R21 ;  /* 0x000000150015c308 */ /* 0x000ee20000001000 */
[----:B------:R-:W-:-:S07]  /*90f0*/  HADD2.F32 R25, -RZ, R33.H0_H0 ;  /* 0x20000021ff197230 */ /* 0x000fce0000004100 */
[----:B------:R-:W2:Y:S01]  /*9100*/  @!P6 MUFU.EX2 R0, R0 ;  /* 0x000000000000e308 */ /* 0x000ea20000000800 */
[----:B------:R-:W-:Y:S01]  /*9110*/  FADD.FTZ R25, R25, UR5 ;  /* 0x0000000519197e21 */ /* 0x000fe20008010000 */
[----:B0-----:R-:W-:Y:S01]  /*9120*/  @!P5 FADD.FTZ R2, R2, 1 ;  /* 0x3f8000000202d421 */ /* 0x001fe20000010000 */
[----:B-1----:R-:W-:Y:S01]  /*9130*/  @!P3 FADD.FTZ R19, R19, 1 ;  /* 0x3f8000001313b421 */ /* 0x002fe20000010000 */
[----:B-----5:R-:W-:-:S04]  /*9140*/  @!P2 FADD.FTZ R20, R20, 1 ;  /* 0x3f8000001414a421 */ /* 0x020fc80000010000 */
[----:B------:R-:W0:Y:S01]  /*9150*/  @!P1 MUFU.EX2 R22, R22 ;  /* 0x0000001600169308 */ /* 0x000e220000000800 */
[----:B---3--:R-:W-:Y:S01]  /*9160*/  @!P4 FMUL.FTZ R6, R6, R21 ;  /* 0x000000150606c220 */ /* 0x008fe20000410000 */
[----:B------:R-:W-:-:S06]  /*9170*/  FSETP.GTU.FTZ.AND P4, PT, R25, 20, PT ;  /* 0x41a000001900780b */ /* 0x000fcc0003f9c000 */
[----:B------:R-:W1:Y:S01]  /*9180*/  @!P5 MUFU.RCP R27, R2 ;  /* 0x00000002001bd308 */ /* 0x000e620000001000 */
[----:B--2---:R-:W-:-:S07]  /*9190*/  @!P6 FADD.FTZ R0, R0, 1 ;  /* 0x3f8000000000e421 */ /* 0x004fce0000010000 */
[----:B------:R2:W3:Y:S08]  /*91a0*/  @!P3 MUFU.RCP R28, R19 ;  /* 0x00000013001cb308 */ /* 0x0004f00000001000 */
[----:B------:R-:W5:Y:S01]  /*91b0*/  @!P2 MUFU.RCP R21, R20 ;  /* 0x000000140015a308 */ /* 0x000f620000001000 */
[----:B--2---:R-:W-:Y:S02]  /*91c0*/  HADD2.F32 R19, -RZ, R35.H0_H0 ;  /* 0x20000023ff137230 */ /* 0x004fe40000004100 */
[----:B0-----:R-:W-:-:S05]  /*91d0*/  @!P1 FADD.FTZ R22, R22, 1 ;  /* 0x3f80000016169421 */ /* 0x001fca0000010000 */
[----:B------:R0:W2:Y:S02]  /*91e0*/  @!P6 MUFU.RCP R26, R0 ;  /* 0x00000000001ae308 */ /* 0x0000a40000001000 */
[--C-:B0-----:R-:W-:Y:S02]  /*91f0*/  HADD2.F32 R0, -RZ, R34.reuse.H0_H0 ;  /* 0x20000022ff007230 */ /* 0x101fe40000004100 */
[----:B------:R-:W-:-:S04]  /*9200*/  HADD2.F32 R34, -RZ, R34.H1_H1 ;  /* 0x30000022ff227230 */ /* 0x000fc80000004100 */
[----:B------:R0:W-:Y:S01]  /*9210*/  @!P0 MUFU.EX2 R24, R23 ;  /* 0x0000001700188308 */ /* 0x0001e20000000800 */
[----:B------:R-:W-:Y:S01]  /*9220*/  FADD.FTZ R34, R34, UR5 ;  /* 0x0000000522227e21 */ /* 0x000fe20008010000 */
[----:B0-----:R-:W-:Y:S01]  /*9230*/  FADD.FTZ R23, R0, UR5 ;  /* 0x0000000500177e21 */ /* 0x001fe20008010000 */
[----:B------:R-:W-:Y:S01]  /*9240*/  @!P4 FMUL.FTZ R0, R25, -1.4426950216293334961 ;  /* 0xbfb8aa3b1900c820 */ /* 0x000fe20000410000 */
[----:B------:R-:W-:Y:S01]  /*9250*/  FADD.FTZ R25, R19, UR5 ;  /* 0x0000000513197e21 */ /* 0x000fe20008010000 */
[----:B------:R-:W-:Y:S02]  /*9260*/  HADD2.F32 R33, -RZ, R33.H1_H1 ;  /* 0x30000021ff217230 */ /* 0x000fe40000004100 */
[----:B-1----:R-:W-:Y:S01]  /*9270*/  @!P5 FMUL.FTZ R8, R8, R27 ;  /* 0x0000001b0808d220 */ /* 0x002fe20000410000 */
[----:B---3--:R-:W-:Y:S01]  /*9280*/  @!P3 FMUL.FTZ R9, R9, R28 ;  /* 0x0000001c0909b220 */ /* 0x008fe20000410000 */
[----:B------:R-:W0:Y:S01]  /*9290*/  @!P1 MUFU.RCP R22, R22 ;  /* 0x0000001600169308 */ /* 0x000e220000001000 */
[----:B------:R-:W-:Y:S01]  /*92a0*/  FSETP.GTU.FTZ.AND P5, PT, R23, 20, PT ;  /* 0x41a000001700780b */ /* 0x000fe20003fbc000 */
[----:B-----5:R-:W-:Y:S01]  /*92b0*/  @!P2 FMUL.FTZ R10, R10, R21 ;  /* 0x000000150a0aa220 */ /* 0x020fe20000410000 */
[----:B------:R-:W-:-:S02]  /*92c0*/  FSETP.GTU.FTZ.AND P3, PT, R34, 20, PT ;  /* 0x41a000002200780b */ /* 0x000fc40003f7c000 */
[----:B------:R-:W-:Y:S01]  /*92d0*/  FSETP.GTU.FTZ.AND P2, PT, R25, 20, PT ;  /* 0x41a000001900780b */ /* 0x000fe20003f5c000 */
[----:B------:R-:W-:Y:S01]  /*92e0*/  FADD.FTZ R33, R33, UR5 ;  /* 0x0000000521217e21 */ /* 0x000fe20008010000 */
[----:B--2---:R-:W-:Y:S01]  /*92f0*/  @!P6 FMUL.FTZ R7, R7, R26 ;  /* 0x0000001a0707e220 */ /* 0x004fe20000410000 */
[----:B------:R1:W-:Y:S03]  /*9300*/  @!P4 MUFU.EX2 R2, R0 ;  /* 0x000000000002c308 */ /* 0x0003e60000000800 */
[----:B------:R-:W-:Y:S01]  /*9310*/  FSETP.GTU.FTZ.AND P6, PT, R33, 20, PT ;  /* 0x41a000002100780b */ /* 0x000fe20003fdc000 */
[----:B------:R-:W-:Y:S02]  /*9320*/  HADD2.F32 R35, -RZ, R35.H1_H1 ;  /* 0x30000023ff237230 */ /* 0x000fe40000004100 */
[----:B------:R-:W-:Y:S02]  /*9330*/  @!P5 FMUL.FTZ R20, R23, -1.4426950216293334961 ;  /* 0xbfb8aa3b1714d820 */ /* 0x000fe40000410000 */
[----:B-1----:R-:W-:-:S02]  /*9340*/  @!P3 FMUL.FTZ R0, R34, -1.4426950216293334961 ;  /* 0xbfb8aa3b2200b820 */ /* 0x002fc40000410000 */
[----:B------:R-:W-:Y:S01]  /*9350*/  @!P2 FMUL.FTZ R25, R25, -1.4426950216293334961 ;  /* 0xbfb8aa3b1919a820 */ /* 0x000fe20000410000 */
[----:B------:R1:W-:Y:S01]  /*9360*/  @!P5 MUFU.EX2 R28, R20 ;  /* 0x00000014001cd308 */ /* 0x0003e20000000800 */
[----:B0-----:R-:W-:Y:S01]  /*9370*/  @!P1 FMUL.FTZ R11, R11, R22 ;  /* 0x000000160b0b9220 */ /* 0x001fe20000410000 */
[----:B------:R-:W-:Y:S01]  /*9380*/  FADD.FTZ R35, R35, UR5 ;  /* 0x0000000523237e21 */ /* 0x000fe20008010000 */
[----:B------:R-:W-:Y:S02]  /*9390*/  F2FP.F16.F32.PACK_AB R23, R64, R63 ;  /* 0x0000003f4017723e */ /* 0x000fe400000000ff */
[----:B------:R-:W-:Y:S02]  /*93a0*/  F2FP.F16.F32.PACK_AB R22, R62, R61 ;  /* 0x0000003d3e16723e */ /* 0x000fe400000000ff */
[----:B------:R-:W-:Y:S01]  /*93b0*/  F2FP.F16.F32.PACK_AB R21, R60, R59 ;  /* 0x0000003b3c15723e */ /* 0x000fe200000000ff */
[----:B------:R0:W-:Y:S01]  /*93c0*/  @!P3 MUFU.EX2 R29, R0 ;  /* 0x00000000001db308 */ /* 0x0001e20000000800 */
[----:B-1----:R-:W-:Y:S01]  /*93d0*/  F2FP.F16.F32.PACK_AB R20, R58, R57 ;  /* 0x000000393a14723e */ /* 0x002fe200000000ff */
[----:B------:R-:W-:Y:S01]  /*93e0*/  BAR.SYNC.DEFER_BLOCKING 0x0 ;  /* 0x0000000000007b1d */ /* 0x000fe20000010000 */
[----:B------:R-:W-:-:S02]  /*93f0*/  F2FP.F16.F32.PACK_AB R27, R56, R55 ;  /* 0x00000037381b723e */ /* 0x000fc400000000ff */
[----:B------:R-:W-:-:S03]  /*9400*/  F2FP.F16.F32.PACK_AB R26, R54, R53 ;  /* 0x00000035361a723e */ /* 0x000fc600000000ff */
[----:B------:R1:W-:Y:S01]  /*9410*/  @!P2 MUFU.EX2 R30, R25 ;  /* 0x00000019001ea308 */ /* 0x0003e20000000800 */
[----:B0-----:R-:W-:Y:S01]  /*9420*/  @!P0 FADD.FTZ R0, R24, 1 ;  /* 0x3f80000018008421 */ /* 0x001fe20000010000 */
[----:B------:R-:W-:Y:S01]  /*9430*/  F2FP.F16.F32.PACK_AB R24, R50, R49 ;  /* 0x000000313218723e */ /* 0x000fe200000000ff */
[----:B------:R-:W-:Y:S01]  /*9440*/  @!P6 FMUL.FTZ R19, R33, -1.4426950216293334961 ;  /* 0xbfb8aa3b2113e820 */ /* 0x000fe20000410000 */
[----:B------:R-:W-:Y:S02]  /*9450*/  FSETP.GTU.FTZ.AND P1, PT, R35, 20, PT ;  /* 0x41a000002300780b */ /* 0x000fe40003f3c000 */
[----:B-1----:R-:W-:-:S03]  /*9460*/  F2FP.F16.F32.PACK_AB R25, R52, R51 ;  /* 0x000000333419723e */ /* 0x002fc600000000ff */
[----:B------:R-:W0:Y:S01]  /*9470*/  @!P6 MUFU.EX2 R19, R19 ;  /* 0x000000130013e308 */ /* 0x000e220000000800 */
[----:B------:R-:W-:Y:S01]  /*9480*/  UIMAD UR7, UR31, UR28, URZ ;  /* 0x0000001c1f0772a4 */ /* 0x000fe2000f8e023f */
[----:B------:R-:W-:Y:S04]  /*9490*/  STS.128 [R48], R20 ;  /* 0x0000001430007388 */ /* 0x000fe80000000c00 */
[----:B------:R-:W-:Y:S01]  /*94a0*/  STS.128 [R48+0x10], R24 ;  /* 0x0000101830007388 */ /* 0x000fe20000000c00 */
[----:B------:R-:W-:-:S03]  /*94b0*/  NOP ;  /* 0x0000000000007918 */ /* 0x000fc60000000000 */
[----:B------:R-:W1:Y:S04]  /*94c0*/  LDS.128 R20, [R36] ;  /* 0x0000000024147984 */ /* 0x000e680000000c00 */
[----:B------:R-:W2:Y:S01]  /*94d0*/  LDS.128 R24, [R36+0x200] ;  /* 0x0002000024187984 */ /* 0x000ea20000000c00 */
[----:B------:R-:W-:Y:S02]  /*94e0*/  USHF.R.S32.HI UR9, URZ, 0x1f, UR8 ;  /* 0x0000001f3f097899 */ /* 0x000fe40008011408 */
[----:B------:R-:W-:Y:S02]  /*94f0*/  UIMAD UR7, UR11, UR29, UR7 ;  /* 0x0000001d0b0772a4 */ /* 0x000fe4000f8e0207 */
[----:B------:R-:W-:Y:S01]  /*9500*/  UIMAD.WIDE.U32 UR28, UR11, UR28, UR8 ;  /* 0x0000001c0b1c72a5 */ /* 0x000fe2000f8e0008 */
[----:B------:R-:W-:Y:S01]  /*9510*/  @!P1 FMUL.FTZ R31, R35, -1.4426950216293334961 ;  /* 0xbfb8aa3b231f9820 */ /* 0x000fe20000410000 */
[----:B------:R-:W-:-:S02]  /*9520*/  UIMAD UR30, UR34, UR32, URZ ;  /* 0x00000020221e72a4 */ /* 0x000fc4000f8e023f */
[----:B------:R-:W-:Y:S02]  /*9530*/  UIADD3 UR29, UR29, UR7, URZ ;  /* 0x000000071d1d7290 */ /* 0x000fe4000fffe03f */
[----:B------:R-:W-:Y:S01]  /*9540*/  UIMAD UR30, UR10, UR33, UR30 ;  /* 0x000000210a1e72a4 */ /* 0x000fe2000f8e021e */
[----:B------:R-:W3:Y:S01]  /*9550*/  @!P1 MUFU.EX2 R31, R31 ;  /* 0x0000001f001f9308 */ /* 0x000ee20000000800 */
[----:B------:R-:W-:Y:S01]  /*9560*/  UIMAD.WIDE.U32 UR28, UR10, UR32, UR28 ;  /* 0x000000200a1c72a5 */ /* 0x000fe2000f8e001c */
[----:B0-----:R-:W-:Y:S02]  /*9570*/  @!P6 FADD.FTZ R19, R19, 1 ;  /* 0x3f8000001313e421 */ /* 0x001fe40000010000 */
[----:B------:R-:W-:Y:S01]  /*9580*/  ULDC.64 UR32, c[0x0][0x3e0] ;  /* 0x0000f80000207ab9 */ /* 0x000fe20000000a00 */
[----:B------:R-:W-:Y:S02]  /*9590*/  UIADD3 UR29, UR29, UR30, URZ ;  /* 0x0000001e1d1d7290 */ /* 0x000fe4000fffe03f */
[----:B------:R-:W-:Y:S01]  /*95a0*/  ULEA UR7, UP0, UR28, UR32, 0x1 ;  /* 0x000000201c077291 */ /* 0x000fe2000f80083f */
[----:B------:R-:W-:Y:S01]  /*95b0*/  @!P5 FADD.FTZ R28, R28, 1 ;  /* 0x3f8000001c1cd421 */ /* 0x000fe20000010000 */
[----:B------:R-:W0:Y:S01]  /*95c0*/  @!P6 MUFU.RCP R19, R19 ;  /* 0x000000130013e308 */ /* 0x000e220000001000 */
[----:B------:R-:W-:Y:S01]  /*95d0*/  @!P3 FADD.FTZ R29, R29, 1 ;  /* 0x3f8000001d1db421 */ /* 0x000fe20000010000 */
[----:B------:R-:W-:Y:S01]  /*95e0*/  ULEA.HI.X UR28, UR28, UR33, UR29, 0x1, UP0 ;  /* 0x000000211c1c7291 */ /* 0x000fe200080f0c1d */
[----:B------:R-:W-:-:S05]  /*95f0*/  @!P4 FADD.FTZ R2, R2, 1 ;  /* 0x3f8000000202c421 */ /* 0x000fca0000010000 */
[----:B------:R-:W-:Y:S01]  /*9600*/  @!P0 MUFU.RCP R33, R0 ;  /* 0x0000000000218308 */ /* 0x000fe20000001000 */
[----:B------:R-:W-:Y:S01]  /*9610*/  @!P2 FADD.FTZ R30, R30, 1 ;  /* 0x3f8000001e1ea421 */ /* 0x000fe20000010000 */
[----:B---3--:R-:W-:-:S06]  /*9620*/  @!P1 FADD.FTZ R31, R31, 1 ;  /* 0x3f8000001f1f9421 */ /* 0x008fcc0000010000 */
[----:B------:R3:W5:Y:S08]  /*9630*/  @!P5 MUFU.RCP R0, R28 ;  /* 0x0000001c0000d308 */ /* 0x0007700000001000 */
[----:B------:R1:W2:Y:S01]  /*9640*/  @!P3 MUFU.RCP R35, R29 ;  /* 0x0000001d0023b308 */ /* 0x0002a20000001000 */
[----:B---3--:R-:W-:Y:S02]  /*9650*/  MOV R28, UR7 ;  /* 0x00000007001c7c02 */ /* 0x008fe40008000f00 */
[----:B-1----:R-:W-:-:S05]  /*9660*/  MOV R29, UR28 ;  /* 0x0000001c001d7c02 */ /* 0x002fca0008000f00 */
[----:B------:R-:W1:Y:S01]  /*9670*/  @!P4 MUFU.RCP R2, R2 ;  /* 0x000000020002c308 */ /* 0x000e620000001000 */
[----:B0-----:R-:W-:-:S07]  /*9680*/  @!P6 FMUL.FTZ R14, R14, R19 ;  /* 0x000000130e0ee220 */ /* 0x001fce0000410000 */
[----:B------:R-:W0:Y:S01]  /*9690*/  @!P2 MUFU.RCP R30, R30 ;  /* 0x0000001e001ea308 */ /* 0x000e220000001000 */
[----:B------:R-:W-:-:S07]  /*96a0*/  IMAD.WIDE R28, R39, 0x10, R28 ;  /* 0x00000010271c7825 */ /* 0x000fce00078e021c */
[----:B------:R-:W3:Y:S01]  /*96b0*/  @!P1 MUFU.RCP R31, R31 ;  /* 0x0000001f001f9308 */ /* 0x000ee20000001000 */
[----:B------:R-:W-:Y:S01]  /*96c0*/  STG.E.128 desc[UR20][R28.64], R20 ;  /* 0x000000141c007986 */ /* 0x000fe2000c101d14 */
[----:B-----5:R-:W-:Y:S01]  /*96d0*/  @!P5 FMUL.FTZ R15, R15, R0 ;  /* 0x000000000f0fd220 */ /* 0x020fe20000410000 */
[----:B------:R-:W-:Y:S01]  /*96e0*/  @!P0 FMUL.FTZ R12, R12, R33 ;  /* 0x000000210c0c8220 */ /* 0x000fe20000410000 */
[----:B--2---:R-:W-:Y:S01]  /*96f0*/  @!P3 FMUL.FTZ R16, R16, R35 ;  /* 0x000000231010b220 */ /* 0x004fe20000410000 */
[----:B------:R-:W-:Y:S01]  /*9700*/  STG.E.128 desc[UR20][R28.64+0x200], R24 ;  /* 0x000200181c007986 */ /* 0x000fe2000c101d14 */
[----:B------:R-:W-:Y:S01]  /*9710*/  F2FP.F16.F32.PACK_AB R33, R6, R5 ;  /* 0x000000050621723e */ /* 0x000fe200000000ff */
[----:B-1----:R-:W-:Y:S01]  /*9720*/  @!P4 FMUL.FTZ R13, R13, R2 ;  /* 0x000000020d0dc220 */ /* 0x002fe20000410000 */
[----:B------:R-:W-:Y:S01]  /*9730*/  F2FP.F16.F32.PACK_AB R34, R8, R7 ;  /* 0x000000070822723e */ /* 0x000fe200000000ff */
[----:B0-----:R-:W-:Y:S01]  /*9740*/  @!P2 FMUL.FTZ R17, R17, R30 ;  /* 0x0000001e1111a220 */ /* 0x001fe20000410000 */
[----:B------:R-:W-:Y:S01]  /*9750*/  ULDC.64 UR28, c[0x0][0x3a8] ;  /* 0x0000ea00001c7ab9 */ /* 0x000fe20000000a00 */
[----:B----4-:R-:W-:-:S04]  /*9760*/  FADD.FTZ R19, R3, R32 ;  /* 0x0000002003137221 */ /* 0x010fc80000010000 */
[----:B------:R-:W-:-:S04]  /*9770*/  FADD.FTZ R0, R19, R4 ;  /* 0x0000000413007221 */ /* 0x000fc80000010000 */
[----:B------:R-:W-:Y:S01]  /*9780*/  FADD.FTZ R5, R0, R5 ;  /* 0x0000000500057221 */ /* 0x000fe20000010000 */
[----:B---3--:R-:W-:-:S03]  /*9790*/  @!P1 FMUL.FTZ R18, R18, R31 ;  /* 0x0000001f12129220 */ /* 0x008fc60000410000 */
[----:B------:R-:W-:Y:S01]  /*97a0*/  FADD.FTZ R6, R5, R6 ;  /* 0x0000000605067221 */ /* 0x000fe20000010000 */
[----:B------:R-:W-:Y:S02]  /*97b0*/  F2FP.F16.F32.PACK_AB R32, R4, R3 ;  /* 0x000000030420723e */ /* 0x000fe400000000ff */
[----:B------:R-:W-:Y:S01]  /*97c0*/  F2FP.F16.F32.PACK_AB R35, R10, R9 ;  /* 0x000000090a23723e */ /* 0x000fe200000000ff */
[----:B------:R-:W-:Y:S01]  /*97d0*/  BAR.SYNC.DEFER_BLOCKING 0x0 ;  /* 0x0000000000007b1d */ /* 0x000fe20000010000 */
[----:B------:R-:W-:Y:S01]  /*97e0*/  FADD.FTZ R7, R6, R7 ;  /* 0x0000000706077221 */ /* 0x000fe20000010000 */
[----:B------:R-:W-:Y:S02]  /*97f0*/  F2FP.F16.F32.PACK_AB R40, R12, R11 ;  /* 0x0000000b0c28723e */ /* 0x000fe400000000ff */
[----:B------:R-:W-:Y:S02]  /*9800*/  F2FP.F16.F32.PACK_AB R41, R14, R13 ;  /* 0x0000000d0e29723e */ /* 0x000fe400000000ff */
[----:B------:R-:W-:-:S02]  /*9810*/  F2FP.F16.F32.PACK_AB R42, R16, R15 ;  /* 0x0000000f102a723e */ /* 0x000fc400000000ff */
        /* <DEDUP_REMOVED lines=46> */
[----:B0-----:R-:W-:Y:S11]  /*9b00*/  @P0 BRA `(.L_x_2914) ;  /* 0xffffff6c00dc0947 */ /* 0x001ff6000383ffff */
.L_x_2835:
        /* <DEDUP_REMOVED lines=41> */
.L_x_2916:
[----:B------:R-:W-:Y:S05]  /*9da0*/  BSYNC B0 ;  /* 0x0000000000007941 */ /* 0x000fea0003800000 */
.L_x_2915:
        /* <DEDUP_REMOVED lines=44> */
.L_x_2918:
[----:B------:R-:W2:Y:S02]  /*a070*/  S2R R11, SR_TID.X ;  /* 0x00000000000b7919 */ /* 0x000ea40000002100 */
.L_x_2919:
[----:B------:R-:W-:Y:S05]  /*a080*/  BSYNC B0 ;  /* 0x0000000000007941 */ /* 0x000fea0003800000 */
.L_x_2917:
        /* <DEDUP_REMOVED lines=23> */
.L_x_2921:
        /* <DEDUP_REMOVED lines=30> */
.L_x_2920:
[----:B------:R-:W-:Y:S05]  /*a3e0*/  EXIT ;  /* 0x000000000000794d */ /* 0x000fea0003800000 */
.L_x_2873:
[----:B------:R-:W-:Y:S01]  /*a3f0*/  HFMA2.MMA R91, -RZ, RZ, 0, 5.9604644775390625e-08 ;  /* 0x00000001ff5b7435 */ /* 0x000fe200000001ff */
[----:B------:R-:W-:Y:S02]  /*a400*/  MOV R165, R162 ;  /* 0x000000a200a57202 */ /* 0x000fe40000000f00 */
[----:B------:R-:W-:Y:S02]  /*a410*/  MOV R90, RZ ;  /* 0x000000ff005a7202 */ /* 0x000fe40000000f00 */
[----:B------:R-:W-:-:S07]  /*a420*/  MOV R154, 0xffffffff ;  /* 0xffffffff009a7802 */ /* 0x000fce0000000f00 */
[----:B-1----:R-:W-:Y:S05]  /*a430*/  WARPSYNC.COLLECTIVE R154, `(.L_x_2922) ;  /* 0x000000009a087348 */ /* 0x002fea0003c00000 */
[----:B------:R0:W2:Y:S02]  /*a440*/  SHFL.UP P3, R156, R165, R91, R90 ;  /* 0x0400005ba59c7389 */ /* 0x0000a4000006005a */
[----:B012---:R-:W-:Y:S01]  /*a450*/  ENDCOLLECTIVE ;  /* 0x000000000000791b */ /* 0x007fe20003800000 */
.L_x_2922:
[----:B------:R-:W-:Y:S02]  /*a460*/  MOV R165, R163 ;  /* 0x000000a300a57202 */ /* 0x000fe40000000f00 */
[----:B------:R-:W-:-:S07]  /*a470*/  MOV R153, R156 ;  /* 0x0000009c00997202 */ /* 0x000fce0000000f00 */
[----:B------:R-:W-:Y:S05]  /*a480*/  WARPSYNC.COLLECTIVE R154, `(.L_x_2923) ;  /* 0x000000009a087348 */ /* 0x000fea0003c00000 */
[----:B------:R0:W1:Y:S02]  /*a490*/  SHFL.UP P3, R156, R165, R91, R90 ;  /* 0x0400005ba59c7389 */ /* 0x000064000006005a */
[----:B01----:R-:W-:Y:S01]  /*a4a0*/  ENDCOLLECTIVE ;  /* 0x000000000000791b */ /* 0x003fe20003800000 */
.L_x_2923:
        /* <DEDUP_REMOVED lines=10> */
.L_x_2924:
[----:B------:R-:W-:Y:S02]  /*a550*/  MOV R165, R163 ;  /* 0x000000a300a57202 */ /* 0x000fe40000000f00 */
[----:B------:R-:W-:-:S07]  /*a560*/  MOV R153, R156 ;  /* 0x0000009c00997202 */ /* 0x000fce0000000f00 */
[----:B------:R-:W-:Y:S05]  /*a570*/  WARPSYNC.COLLECTIVE R154, `(.L_x_2925) ;  /* 0x000000009a087348 */ /* 0x000fea0003c00000 */
[----:B------:R0:W1:Y:S02]  /*a580*/  SHFL.UP P3, R156, R165, R91, R90 ;  /* 0x0400005ba59c7389 */ /* 0x000064000006005a */
[----:B01----:R-:W-:Y:S01]  /*a590*/  ENDCOLLECTIVE ;  /* 0x000000000000791b */ /* 0x003fe20003800000 */
.L_x_2925:
        /* <DEDUP_REMOVED lines=10> */
.L_x_2926:
[----:B------:R-:W-:Y:S02]  /*a640*/  MOV R165, R163 ;  /* 0x000000a300a57202 */ /* 0x000fe40000000f00 */
[----:B------:R-:W-:-:S07]  /*a650*/  MOV R153, R156 ;  /* 0x0000009c00997202 */ /* 0x000fce0000000f00 */
[----:B------:R-:W-:Y:S05]  /*a660*/  WARPSYNC.COLLECTIVE R154, `(.L_x_2927) ;  /* 0x000000009a087348 */ /* 0x000fea0003c00000 */
[----:B------:R0:W1:Y:S02]  /*a670*/  SHFL.UP P3, R156, R165, R91, R90 ;  /* 0x0400005ba59c7389 */ /* 0x000064000006005a */
[----:B01----:R-:W-:Y:S01]  /*a680*/  ENDCOLLECTIVE ;  /* 0x000000000000791b */ /* 0x003fe20003800000 */
.L_x_2927:
        /* <DEDUP_REMOVED lines=10> */
.L_x_2928:
[----:B------:R-:W-:Y:S02]  /*a730*/  MOV R165, R163 ;  /* 0x000000a300a57202 */ /* 0x000fe40000000f00 */
[----:B------:R-:W-:-:S07]  /*a740*/  MOV R153, R156 ;  /* 0x0000009c00997202 */ /* 0x000fce0000000f00 */
[----:B------:R-:W-:Y:S05]  /*a750*/  WARPSYNC.COLLECTIVE R154, `(.L_x_2929) ;  /* 0x000000009a087348 */ /* 0x000fea0003c00000 */
[----:B------:R0:W1:Y:S02]  /*a760*/  SHFL.UP P3, R156, R165, R91, R90 ;  /* 0x0400005ba59c7389 */ /* 0x000064000006005a */
[----:B01----:R-:W-:Y:S01]  /*a770*/  ENDCOLLECTIVE ;  /* 0x000000000000791b */ /* 0x003fe20003800000 */
.L_x_2929:
        /* <DEDUP_REMOVED lines=10> */
.L_x_2930:
[----:B------:R-:W-:Y:S02]  /*a820*/  MOV R165, R163 ;  /* 0x000000a300a57202 */ /* 0x000fe40000000f00 */
[----:B------:R-:W-:-:S07]  /*a830*/  MOV R153, R156 ;  /* 0x0000009c00997202 */ /* 0x000fce0000000f00 */
[----:B------:R-:W-:Y:S05]  /*a840*/  WARPSYNC.COLLECTIVE R154, `(.L_x_2931) ;  /* 0x000000009a087348 */ /* 0x000fea0003c00000 */
[----:B------:R0:W1:Y:S02]  /*a850*/  SHFL.UP P3, R156, R165, R91, R90 ;  /* 0x0400005ba59c7389 */ /* 0x000064000006005a */
[----:B01----:R-:W-:Y:S01]  /*a860*/  ENDCOLLECTIVE ;  /* 0x000000000000791b */ /* 0x003fe20003800000 */
.L_x_2931:
[----:B------:R-:W-:Y:S01]  /*a870*/  MOV R90, R156 ;  /* 0x0000009c005a7202 */ /* 0x000fe20000000f00 */
[----:B------:R-:W-:Y:S06]  /*a880*/  BRA `(.L_x_2932) ;  /* 0xffffffb8002c7947 */ /* 0x000fec000383ffff */
.L_x_2874:
        /* <DEDUP_REMOVED lines=8> */
.L_x_2934:
[----:B------:R-:W-:Y:S05]  /*a910*/  BSYNC B0 ;  /* 0x0000000000007941 */ /* 0x000fea0003800000 */
.L_x_2933:
[----:B------:R-:W-:Y:S05]  /*a920*/  BRA `(.L_x_2935) ;  /* 0xffffffb800187947 */ /* 0x000fea000383ffff */
.L_x_2875:
        /* <DEDUP_REMOVED lines=8> */
.L_x_2937:
[----:B------:R-:W-:Y:S05]  /*a9b0*/  BSYNC B0 ;  /* 0x0000000000007941 */ /* 0x000fea0003800000 */
.L_x_2936:
[----:B------:R-:W-:Y:S05]  /*a9c0*/  BRA `(.L_x_2938) ;  /* 0xffffffb400f87947 */ /* 0x000fea000383ffff */
.L_x_2876:
        /* <DEDUP_REMOVED lines=8> */
.L_x_2940:
[----:B------:R-:W-:Y:S05]  /*aa50*/  BSYNC B0 ;  /* 0x0000000000007941 */ /* 0x000fea0003800000 */
.L_x_2939:
        /* <DEDUP_REMOVED lines=9> */
.L_x_2941:
[----:B------:R-:W-:Y:S01]  /*aaf0*/  HFMA2.MMA R91, -RZ, RZ, 0, 0 ;  /* 0x00000000ff5b7435 */ /* 0x000fe200000001ff */
[----:B------:R-:W-:Y:S02]  /*ab00*/  MOV R90, 0x1f ;  /* 0x0000001f005a7802 */ /* 0x000fe40000000f00 */
[----:B------:R-:W-:-:S08]  /*ab10*/  MOV R163, R156 ;  /* 0x0000009c00a37202 */ /* 0x000fd00000000f00 */
[----:B------:R-:W-:Y:S05]  /*ab20*/  WARPSYNC.COLLECTIVE R154, `(.L_x_2942) ;  /* 0x000000009a087348 */ /* 0x000fea0003c00000 */
[----:B------:R0:W1:Y:S02]  /*ab30*/  SHFL.IDX P3, R156, R153, R91, R90 ;  /* 0x0000005b999c7389 */ /* 0x000064000006005a */
[----:B01----:R-:W-:Y:S01]  /*ab40*/  ENDCOLLECTIVE ;  /* 0x000000000000791b */ /* 0x003fe20003800000 */
.L_x_2942:
[----:B------:R-:W-:Y:S02]  /*ab50*/  MOV R153, R83 ;  /* 0x0000005300997202 */ /* 0x000fe40000000f00 */
[----:B------:R-:W-:-:S07]  /*ab60*/  MOV R82, R156 ;  /* 0x0000009c00527202 */ /* 0x000fce0000000f00 */
[----:B------:R-:W-:Y:S05]  /*ab70*/  WARPSYNC.COLLECTIVE R154, `(.L_x_2943) ;  /* 0x000000009a087348 */ /* 0x000fea0003c00000 */
[----:B------:R0:W1:Y:S02]  /*ab80*/  SHFL.IDX P3, R156, R153, R91, R90 ;  /* 0x0000005b999c7389 */ /* 0x000064000006005a */
[----:B01----:R-:W-:Y:S01]  /*ab90*/  ENDCOLLECTIVE ;  /* 0x000000000000791b */ /* 0x003fe20003800000 */
.L_x_2943:
[----:B------:R-:W-:Y:S01]  /*aba0*/  MOV R83, R156 ;  /* 0x0000009c00537202 */ /* 0x000fe20000000f00 */
[----:B------:R-:W-:Y:S06]  /*abb0*/  BRA `(.L_x_2944) ;  /* 0xffffffb400947947 */ /* 0x000fec000383ffff */
.L_x_2878:
[----:B------:R-:W-:Y:S01]  /*abc0*/  HFMA2.MMA R156, -RZ, RZ, 0, 5.9604644775390625e-08 ;  /* 0x00000001ff9c7435 */ /* 0x000fe200000001ff */
[----:B------:R-:W-:Y:S02]  /*abd0*/  MOV R163, R155 ;  /* 0x0000009b00a37202 */ /* 0x000fe40000000f00 */
[----:B------:R-:W-:Y:S02]  /*abe0*/  MOV R91, 0x1f ;  /* 0x0000001f005b7802 */ /* 0x000fe40000000f00 */
[----:B------:R-:W-:-:S07]  /*abf0*/  MOV R154, 0xffffffff ;  /* 0xffffffff009a7802 */ /* 0x000fce0000000f00 */
[----:B------:R-:W-:Y:S05]  /*ac00*/  WARPSYNC.COLLECTIVE R154, `(.L_x_2945) ;  /* 0x000000009a087348 */ /* 0x000fea0003c00000 */
[----:B------:R0:W1:Y:S02]  /*ac10*/  SHFL.DOWN P6, R153, R163, R156, R91 ;  /* 0x0800009ca3997389 */ /* 0x00006400000c005b */
[----:B01----:R-:W-:Y:S01]  /*ac20*/  ENDCOLLECTIVE ;  /* 0x000000000000791b */ /* 0x003fe20003800000 */
.L_x_2945:
[----:B------:R-:W-:Y:S02]  /*ac30*/  MOV R163, R162 ;  /* 0x000000a200a37202 */ /* 0x000fe40000000f00 */
[----:B------:R-:W-:-:S07]  /*ac40*/  MOV R90, R153 ;  /* 0x00000099005a7202 */ /* 0x000fce0000000f00 */
[----:B------:R-:W-:Y:S05]  /*ac50*/  WARPSYNC.COLLECTIVE R154, `(.L_x_2946) ;  /* 0x000000009a087348 */ /* 0x000fea0003c00000 */
[----:B------:R0:W1:Y:S02]  /*ac60*/  SHFL.DOWN P6, R153, R163, R156, R91 ;  /* 0x0800009ca3997389 */ /* 0x00006400000c005b */
[----:B01----:R-:W-:Y:S01]  /*ac70*/  ENDCOLLECTIVE ;  /* 0x000000000000791b */ /* 0x003fe20003800000 */
.L_x_2946:
        /* <DEDUP_REMOVED lines=9> */
.L_x_2947:
[----:B------:R-:W-:Y:S02]  /*ad10*/  MOV R163, R162 ;  /* 0x000000a200a37202 */ /* 0x000fe40000000f00 */
[----:B------:R-:W-:-:S07]  /*ad20*/  MOV R90, R153 ;  /* 0x00000099005a7202 */ /* 0x000fce0000000f00 */
[----:B------:R-:W-:Y:S05]  /*ad30*/  WARPSYNC.COLLECTIVE R154, `(.L_x_2948) ;  /* 0x000000009a087348 */ /* 0x000fea0003c00000 */
[----:B------:R0:W1:Y:S02]  /*ad40*/  SHFL.DOWN P6, R153, R163, R156, R91 ;  /* 0x0800009ca3997389 */ /* 0x00006400000c005b */
[----:B01----:R-:W-:Y:S01]  /*ad50*/  ENDCOLLECTIVE ;  /* 0x000000000000791b */ /* 0x003fe20003800000 */
.L_x_2948:
        /* <DEDUP_REMOVED lines=9> */
.L_x_2949:
[----:B------:R-:W-:Y:S02]  /*adf0*/  MOV R163, R162 ;  /* 0x000000a200a37202 */ /* 0x000fe40000000f00 */
[----:B------:R-:W-:-:S07]  /*ae00*/  MOV R90, R153 ;  /* 0x00000099005a7202 */ /* 0x000fce0000000f00 */
[----:B------:R-:W-:Y:S05]  /*ae10*/  WARPSYNC.COLLECTIVE R154, `(.L_x_2950) ;  /* 0x000000009a087348 */ /* 0x000fea0003c00000 */
[----:B------:R0:W1:Y:S02]  /*ae20*/  SHFL.DOWN P6, R153, R163, R156, R91 ;  /* 0x0800009ca3997389 */ /* 0x00006400000c005b */
[----:B01----:R-:W-:Y:S01]  /*ae30*/  ENDCOLLECTIVE ;  /* 0x000000000000791b */ /* 0x003fe20003800000 */
.L_x_2950:
        /* <DEDUP_REMOVED lines=9> */
.L_x_2951:
[----:B------:R-:W-:Y:S02]  /*aed0*/  MOV R163, R162 ;  /* 0x000000a200a37202 */ /* 0x000fe40000000f00 */
[----:B------:R-:W-:-:S07]  /*aee0*/  MOV R90, R153 ;  /* 0x00000099005a7202 */ /* 0x000fce0000000f00 */
[----:B------:R-:W-:Y:S05]  /*aef0*/  WARPSYNC.COLLECTIVE R154, `(.L_x_2952) ;  /* 0x000000009a087348 */ /* 0x000fea0003c00000 */
[----:B------:R0:W1:Y:S02]  /*af00*/  SHFL.DOWN P6, R153, R163, R156, R91 ;  /* 0x0800009ca3997389 */ /* 0x00006400000c005b */
[----:B01----:R-:W-:Y:S01]  /*af10*/  ENDCOLLECTIVE ;  /* 0x000000000000791b */ /* 0x003fe20003800000 */
.L_x_2952:
        /* <DEDUP_REMOVED lines=9> */
.L_x_2953:
[----:B------:R-:W-:Y:S02]  /*afb0*/  MOV R163, R162 ;  /* 0x000000a200a37202 */ /* 0x000fe40000000f00 */
[----:B------:R-:W-:-:S07]  /*afc0*/  MOV R90, R153 ;  /* 0x00000099005a7202 */ /* 0x000fce0000000f00 */
[----:B------:R-:W-:Y:S05]  /*afd0*/  WARPSYNC.COLLECTIVE R154, `(.L_x_2954) ;  /* 0x000000009a087348 */ /* 0x000fea0003c00000 */
[----:B------:R0:W1:Y:S02]  /*afe0*/  SHFL.DOWN P6, R153, R163, R156, R91 ;  /* 0x0800009ca3997389 */ /* 0x00006400000c005b */
[----:B01----:R-:W-:Y:S01]  /*aff0*/  ENDCOLLECTIVE ;  /* 0x000000000000791b */ /* 0x003fe20003800000 */
.L_x_2954:
        /* <DEDUP_REMOVED lines=10> */
.L_x_2955:
[----:B------:R-:W-:Y:S02]  /*b0a0*/  MOV R153, R162 ;  /* 0x000000a200997202 */ /* 0x000fe40000000f00 */
[----:B------:R-:W-:-:S07]  /*b0b0*/  MOV R164, R156 ;  /* 0x0000009c00a47202 */ /* 0x000fce0000000f00 */
[----:B------:R-:W-:Y:S05]  /*b0c0*/  WARPSYNC.COLLECTIVE R154, `(.L_x_2956) ;  /* 0x000000009a087348 */ /* 0x000fea0003c00000 */
[----:B------:R0:W1:Y:S02]  /*b0d0*/  SHFL.IDX P3, R156, R153, R91, R90 ;  /* 0x0000005b999c7389 */ /* 0x000064000006005a */
[----:B01----:R-:W-:Y:S01]  /*b0e0*/  ENDCOLLECTIVE ;  /* 0x000000000000791b */ /* 0x003fe20003800000 */
.L_x_2956:
[----:B------:R-:W-:Y:S02]  /*b0f0*/  MOV R91, 0x1f ;  /* 0x0000001f005b7802 */ /* 0x000fe40000000f00 */
[----:B------:R-:W-:Y:S01]  /*b100*/  MOV R165, R156 ;  /* 0x0000009c00a57202 */ /* 0x000fe20000000f00 */
[----:B------:R-:W-:-:S11]  /*b110*/  HFMA2.MMA R156, -RZ, RZ, 0, 5.9604644775390625e-08 ;  /* 0x00000001ff9c7435 */ /* 0x000fd600000001ff */
[----:B------:R-:W-:Y:S05]  /*b120*/  WARPSYNC.COLLECTIVE R154, `(.L_x_2957) ;  /* 0x000000009a087348 */ /* 0x000fea0003c00000 */
[----:B------:R0:W1:Y:S02]  /*b130*/  SHFL.DOWN P6, R153, R163, R156, R91 ;  /* 0x0800009ca3997389 */ /* 0x00006400000c005b */
[----:B01----:R-:W-:Y:S01]  /*b140*/  ENDCOLLECTIVE ;  /* 0x000000000000791b */ /* 0x003fe20003800000 */
.L_x_2957:
[----:B------:R-:W-:Y:S02]  /*b150*/  MOV R163, R162 ;  /* 0x000000a200a37202 */ /* 0x000fe40000000f00 */
[----:B------:R-:W-:-:S07]  /*b160*/  MOV R155, R153 ;  /* 0x00000099009b7202 */ /* 0x000fce0000000f00 */
[----:B------:R-:W-:Y:S05]  /*b170*/  WARPSYNC.COLLECTIVE R154, `(.L_x_2958) ;  /* 0x000000009a087348 */ /* 0x000fea0003c00000 */
[----:B------:R0:W1:Y:S02]  /*b180*/  SHFL.DOWN P6, R153, R163, R156, R91 ;  /* 0x0800009ca3997389 */ /* 0x00006400000c005b */
[----:B01----:R-:W-:Y:S01]  /*b190*/  ENDCOLLECTIVE ;  /* 0x000000000000791b */ /* 0x003fe20003800000 */
.L_x_2958:
[----:B------:R-:W-:Y:S01]  /*b1a0*/  HFMA2.MMA R91, -RZ, RZ, 0, 0 ;  /* 0x00000000ff5b7435 */ /* 0x000fe200000001ff */
[----:B------:R-:W-:Y:S02]  /*b1b0*/  MOV R162, R153 ;  /* 0x0000009900a27202 */ /* 0x000fe40000000f00 */
[----:B------:R-:W-:-:S08]  /*b1c0*/  MOV R153, R82 ;  /* 0x0000005200997202 */ /* 0x000fd00000000f00 */
[----:B------:R-:W-:Y:S05]  /*b1d0*/  WARPSYNC.COLLECTIVE R154, `(.L_x_2959) ;  /* 0x000000009a087348 */ /* 0x000fea0003c00000 */
[----:B------:R0:W1:Y:S02]  /*b1e0*/  SHFL.IDX P3, R156, R153, R91, R90 ;  /* 0x0000005b999c7389 */ /* 0x000064000006005a */
[----:B01----:R-:W-:Y:S01]  /*b1f0*/  ENDCOLLECTIVE ;  /* 0x000000000000791b */ /* 0x003fe20003800000 */
.L_x_2959:
[----:B------:R-:W-:Y:S02]  /*b200*/  MOV R153, R83 ;  /* 0x0000005300997202 */ /* 0x000fe40000000f00 */
[----:B------:R-:W-:-:S07]  /*b210*/  MOV R163, R156 ;  /* 0x0000009c00a37202 */ /* 0x000fce0000000f00 */
[----:B------:R-:W-:Y:S05]  /*b220*/  WARPSYNC.COLLECTIVE R154, `(.L_x_2960) ;  /* 0x000000009a087348 */ /* 0x000fea0003c00000 */
[----:B------:R0:W1:Y:S02]  /*b230*/  SHFL.IDX P3, R156, R153, R91, R90 ;  /* 0x0000005b999c7389 */ /* 0x000064000006005a */
[----:B01----:R-:W-:Y:S01]  /*b240*/  ENDCOLLECTIVE ;  /* 0x000000000000791b */ /* 0x003fe20003800000 */
.L_x_2960:
[----:B------:R-:W-:Y:S01]  /*b250*/  MOV R91, R156 ;  /* 0x0000009c005b7202 */ /* 0x000fe20000000f00 */
[----:B------:R-:W-:Y:S06]  /*b260*/  BRA `(.L_x_2961) ;  /* 0xffffffb400bc7947 */ /* 0x000fec000383ffff */
.L_x_2962:
        /* <DEDUP_REMOVED lines=9> */
.L_x_10939:


//--------------------- .text._Z25selective_scan_bwd_kernelI32Selective_Scan_bwd_kernel_traitsILi128ELi16ELb1ELb1ELb1ELb0ELb0EN3c104HalfEfEEv12SSMParamsBwd --------------------------
	.section	.text._Z25selective_scan_bwd_kernelI32Selective_Scan_bwd_kernel_traitsILi128ELi16ELb1ELb1ELb1ELb0ELb0EN3c104HalfEfEEv12SSMParamsBwd,"ax",@progbits
	.align	128
        .global         _Z25selective_scan_bwd_kernelI32Selective_Scan_bwd_kernel_traitsILi128ELi16ELb1ELb1ELb1ELb0ELb0EN3c104HalfEfEEv12SSMParamsBwd
        .type           _Z25selective_scan_bwd_kernelI32Selective_Scan_bwd_kernel_traitsILi128ELi16ELb1ELb1ELb1ELb0ELb0EN3c104HalfEfEEv12SSMParamsBwd,@function
        .size           _Z25selective_scan_bwd_kernelI32Selective_Scan_bwd_kernel_traitsILi128ELi16ELb1ELb1ELb1ELb0ELb0EN3c104HalfEfEEv12SSMParamsBwd,(.L_x_10940 - _Z25selective_scan_bwd_kernelI32Selective_Scan_bwd_kernel_traitsILi128ELi16ELb1ELb1ELb1ELb0ELb0EN3c104HalfEfEEv12SSMParamsBwd)
        .other          _Z25selective_scan_bwd_kernelI32Selective_Scan_bwd_kernel_traitsILi128ELi16ELb1ELb1ELb1ELb0ELb0EN3c104HalfEfEEv12SSMParamsBwd,@"STO_CUDA_ENTRY STV_DEFAULT"
_Z25selective_scan_bwd_kernelI32Selective_Scan_bwd_kernel_traitsILi128ELi16ELb1ELb1ELb1ELb0ELb0EN3c104HalfEfEEv12SSMParamsBwd:
.text._Z25selective_scan_bwd_kernelI32Selective_Scan_bwd_kernel_traitsILi128ELi16ELb1ELb1ELb1ELb0ELb0EN3c104HalfEfEEv12SSMParamsBwd:
        /* <DEDUP_REMOVED lines=27> */
[----:B------:R-:W-:-:S03]  /*01b0*/  MOV R3, UR5 ;  /* 0x0000000500037c02 */ /* 0x000fc60008000f00 */
[----:B------:R-:W-:Y:S02]  /*01c0*/  MOV R5, UR7 ;  /* 0x0000000700057c02 */ /* 0x000fe40008000f00 */
[----:B------:R-:W-:Y:S01]  /*01d0*/  MOV R0, UR32 ;  /* 0x0000002000007c02 */ /* 0x000fe20008000f00 */
[----:B------:R-:W2:Y:S01]  /*01e0*/  @P0 LDG.E R2, desc[UR20][R2.64] ;  /* 0x0000001402020981 */ /* 0x000ea2000c1e1900 */
[----:B0-----:R-:W-:Y:S01]  /*01f0*/  USHF.R.S32.HI UR4, URZ, 0x1f, UR11 ;  /* 0x0000001f3f047899 */ /* 0x001fe2000801140b */
[----:B------:R-:W-:Y:S02]  /*0200*/  ULDC.64 UR6, c[0x0][0x310] ;  /* 0x0000c40000067ab9 */ /* 0x000fe40000000a00 */
[----:B------:R-:W3:Y:S01]  /*0210*/  @P1 LDG.E R4, desc[UR20][R4.64] ;  /* 0x0000001404041981 */ /* 0x000ee2000c1e1900 */
[----:B------:R-:W-:Y:S01]  /*0220*/  IABS R0, R0 ;  /* 0x0000000000007213 */ /* 0x000fe20000000000 */
[----:B------:R-:W-:Y:S02]  /*0230*/  UIMAD UR5, UR4, UR30, URZ ;  /* 0x0000001e040572a4 */ /* 0x000fe4000f8e023f */
[----:B------:R-:W-:Y:S01]  /*0240*/  UISETP.NE.U32.AND UP0, UPT, UR6, URZ, UPT ;  /* 0x0000003f0600728c */ /* 0x000fe2000bf05070 */
[----:B------:R-:W-:Y:S01]  /*0250*/  R2UR UR36, R0 ;  /* 0x00000000002472ca */ /* 0x000fe200000e0000 */
[----:B------:R-:W-:Y:S01]  /*0260*/  UIMAD UR31, UR11, UR31, UR5 ;  /* 0x0000001f0b1f72a4 */ /* 0x000fe2000f8e0205 */
[----:B------:R0:W-:Y:S01]  /*0270*/  STL [R1+0x78], RZ ;  /* 0x000078ff01007387 */ /* 0x0001e20000100800 */
[----:B------:R-:W-:-:S02]  /*0280*/  UISETP.NE.AND.EX UP0, UPT, UR7, URZ, UPT, UP0 ;  /* 0x0000003f0700728c */ /* 0x000fc4000bf05300 */
[----:B------:R-:W-:Y:S01]  /*0290*/  UISETP.NE.U32.AND UP1, UPT, UR26, URZ, UPT ;  /* 0x0000003f1a00728c */ /* 0x000fe2000bf25070 */
[----:B------:R0:W-:Y:S01]  /*02a0*/  STL [R1+0x74], RZ ;  /* 0x000074ff01007387 */ /* 0x0001e20000100800 */
[----:B------:R-:W-:Y:S01]  /*02b0*/  ULDC.64 UR6, c[0x0][0x290] ;  /* 0x0000a40000067ab9 */ /* 0x000fe20000000a00 */
[----:B------:R-:W-:Y:S02]  /*02c0*/  UIMAD.WIDE.U32 UR18, UR11, UR30, URZ ;  /* 0x0000001e0b1272a5 */ /* 0x000fe4000f8e003f */
[----:B------:R-:W-:Y:S02]  /*02d0*/  UIMAD UR29, UR4, UR6, URZ ;  /* 0x00000006041d72a4 */ /* 0x000fe4000f8e023f */
[----:B------:R-:W-:Y:S01]  /*02e0*/  UIMAD.WIDE.U32 UR16, UR11, UR6, URZ ;  /* 0x000000060b1072a5 */ /* 0x000fe2000f8e003f */
[----:B------:R-:W1:Y:S01]  /*02f0*/  I2F.RP R0, UR36 ;  /* 0x0000002400007d06 */ /* 0x000e620008209400 */
[----:B------:R-:W-:Y:S02]  /*0300*/  UIMAD UR29, UR11, UR7, UR29 ;  /* 0x000000070b1d72a4 */ /* 0x000fe4000f8e021d */
[----:B------:R-:W-:Y:S01]  /*0310*/  UIMAD UR30, UR4, UR8, URZ ;  /* 0x00000008041e72a4 */ /* 0x000fe2000f8e023f */
[----:B------:R-:W-:Y:S01]  /*0320*/  ULDC.64 UR6, c[0x0][0x240] ;  /* 0x0000900000067ab9 */ /* 0x000fe20000000a00 */
[----:B------:R-:W-:-:S02]  /*0330*/  UISETP.NE.AND.EX UP1, UPT, UR27, URZ, UPT, UP1 ;  /* 0x0000003f1b00728c */ /* 0x000fc4000bf25310 */
[----:B------:R-:W-:Y:S02]  /*0340*/  UIMAD UR15, UR4, UR6, URZ ;  /* 0x00000006040f72a4 */ /* 0x000fe4000f8e023f */
[----:B------:R-:W-:Y:S02]  /*0350*/  UIMAD UR14, UR4, UR22, URZ ;  /* 0x00000016040e72a4 */ /* 0x000fe4000f8e023f */
[----:B------:R-:W-:Y:S01]  /*0360*/  UIMAD.WIDE.U32 UR12, UR11, UR8, URZ ;  /* 0x000000080b0c72a5 */ /* 0x000fe2000f8e003f */
[----:B------:R-:W-:Y:S01]  /*0370*/  UMOV UR4, URZ ;  /* 0x0000003f00047c82 */ /* 0x000fe20008000000 */
[----:B-1----:R-:W1:Y:S01]  /*0380*/  MUFU.RCP R0, R0 ;  /* 0x0000000000007308 */ /* 0x002e620000001000 */
[----:B------:R-:W-:Y:S02]  /*0390*/  UIMAD UR30, UR11, UR9, UR30 ;  /* 0x000000090b1e72a4 */ /* 0x000fe4000f8e021e */
[----:B------:R-:W-:Y:S02]  /*03a0*/  UIMAD.WIDE.U32 UR8, UR11, UR6, URZ ;  /* 0x000000060b0872a5 */ /* 0x000fe4000f8e003f */
[----:B------:R-:W-:-:S02]  /*03b0*/  UIMAD UR15, UR11, UR7, UR15 ;  /* 0x000000070b0f72a4 */ /* 0x000fc4000f8e020f */
[----:B------:R-:W-:Y:S02]  /*03c0*/  UIMAD.WIDE.U32 UR6, UR11, UR22, URZ ;  /* 0x000000160b0672a5 */ /* 0x000fe4000f8e003f */
[----:B------:R-:W-:Y:S02]  /*03d0*/  UIMAD UR14, UR11, UR23, UR14 ;  /* 0x000000170b0e72a4 */ /* 0x000fe4000f8e020e */
[----:B------:R-:W-:Y:S01]  /*03e0*/  @UP1 ULEA UR24, UP3, UR10, UR26, 0x2 ;  /* 0x0000001a0a181291 */ /* 0x000fe2000f86103f */
[----:B------:R-:W-:Y:S01]  /*03f0*/  ULDC.64 UR22, c[0x0][0x288] ;  /* 0x0000a20000167ab9 */ /* 0x000fe20000000a00 */
[----:B------:R-:W-:Y:S02]  /*0400*/  UISETP.NE.U32.AND UP2, UPT, UR38, URZ, UPT ;  /* 0x0000003f2600728c */ /* 0x000fe4000bf45070 */
[----:B------:R-:W-:Y:S01]  /*0410*/  UIMAD UR33, UR28, UR22, URZ ;  /* 0x000000161c2172a4 */ /* 0x000fe2000f8e023f */
[----:B-1----:R-:W-:Y:S01]  /*0420*/  IADD3 R0, R0, 0xffffffe, RZ ;  /* 0x0ffffffe00007810 */ /* 0x002fe20007ffe0ff */
[----:B------:R-:W-:Y:S01]  /*0430*/  UMOV UR25, URZ ;  /* 0x0000003f00197c82 */ /* 0x000fe20008000000 */
[----:B------:R-:W-:-:S02]  /*0440*/  @UP1 ULEA.HI.X UR25, UR10, UR27, UR28, 0x2, UP3 ;  /* 0x0000001b0a191291 */ /* 0x000fc400098f141c */
[----:B------:R-:W-:Y:S02]  /*0450*/  UISETP.NE.AND.EX UP1, UPT, UR39, URZ, UPT, UP2 ;  /* 0x0000003f2700728c */ /* 0x000fe4000bf25320 */
[----:B------:R-:W1:Y:S01]  /*0460*/  F2I.FTZ.U32.TRUNC.NTZ R0, R0 ;  /* 0x0000000000007305 */ /* 0x000e62000021f000 */
[----:B------:R-:W-:Y:S01]  /*0470*/  UMOV UR26, URZ ;  /* 0x0000003f001a7c82 */ /* 0x000fe20008000000 */
[----:B------:R-:W-:Y:S01]  /*0480*/  UMOV UR27, URZ ;  /* 0x0000003f001b7c82 */ /* 0x000fe20008000000 */
[----:B------:R-:W-:Y:S02]  /*0490*/  UIADD3 UR13, UR13, UR30, URZ ;  /* 0x0000001e0d0d7290 */ /* 0x000fe4000fffe03f */
[----:B------:R-:W-:-:S04]  /*04a0*/  UIADD3 UR17, UR17, UR29, URZ ;  /* 0x0000001d11117290 */ /* 0x000fc8000fffe03f */
[----:B------:R-:W-:-:S04]  /*04b0*/  @UP1 ULEA UR26, UP2, UR10, UR38, 0x2 ;  /* 0x000000260a1a1291 */ /* 0x000fc8000f84103f */
[----:B------:R-:W-:Y:S01]  /*04c0*/  @UP1 ULEA.HI.X UR27, UR10, UR39, UR28, 0x2, UP2 ;  /* 0x000000270a1b1291 */ /* 0x000fe200090f141c */
[----:B-1----:R-:W-:Y:S01]  /*04d0*/  R2UR UR5, R0 ;  /* 0x00000000000572ca */ /* 0x002fe200000e0000 */
[----:B------:R-:W-:Y:S01]  /*04e0*/  UISETP.NE.AND UP1, UPT, UR32, URZ, UPT ;  /* 0x0000003f2000728c */ /* 0x000fe2000bf25270 */
[----:B------:R-:W-:Y:S01]  /*04f0*/  IABS R0, UR10 ;  /* 0x0000000a00007c13 */ /* 0x000fe20008000000 */
[----:B------:R-:W-:-:S03]  /*0500*/  ULDC.64 UR38, c[0x0][0x2f8] ;  /* 0x0000be0000267ab9 */ /* 0x000fc60000000a00 */
[----:B------:R-:W-:-:S07]  /*0510*/  R2UR UR37, R0 ;  /* 0x00000000002572ca */ /* 0x000fce00000e0000 */
[----:B------:R-:W-:-:S04]  /*0520*/  UIADD3 UR34, URZ, -UR5, URZ ;  /* 0x800000053f227290 */ /* 0x000fc8000fffe03f */
[----:B------:R-:W-:-:S04]  /*0530*/  UIMAD UR34, UR34, UR36, URZ ;  /* 0x00000024222272a4 */ /* 0x000fc8000f8e023f */
[----:B------:R-:W-:Y:S02]  /*0540*/  UIMAD.WIDE.U32 UR34, UR5, UR34, UR4 ;  /* 0x00000022052272a5 */ /* 0x000fe4000f8e0004 */
[----:B------:R-:W-:Y:S02]  /*0550*/  UIADD3 UR5, UR19, UR31, URZ ;  /* 0x0000001f13057290 */ /* 0x000fe4000fffe03f */
[----:B------:R-:W-:Y:S02]  /*0560*/  UIMAD.WIDE.U32 UR34, UR35, UR37, URZ ;  /* 0x00000025232272a5 */ /* 0x000fe4000f8e003f */
[----:B------:R-:W-:Y:S01]  /*0570*/  UIMAD UR31, UR10, UR23, UR33 ;  /* 0x000000170a1f72a4 */ /* 0x000fe2000f8e0221 */
[----:B------:R-:W-:Y:S01]  /*0580*/  UMOV UR4, UR18 ;  /* 0x0000001200047c82 */ /* 0x000fe20008000000 */
[----:B------:R-:W-:Y:S01]  /*0590*/  ULDC.64 UR18, c[0x0][0x298] ;  /* 0x0000a60000127ab9 */ /* 0x000fe20000000a00 */
[----:B------:R-:W-:Y:S02]  /*05a0*/  UIMAD.WIDE.U32 UR4, UR10, UR22, UR4 ;  /* 0x000000160a0472a5 */ /* 0x000fe4000f8e0004 */
[----:B------:R-:W-:Y:S01]  /*05b0*/  UMOV UR33, UR35 ;  /* 0x0000002300217c82 */ /* 0x000fe20008000000 */
[----:B------:R-:W-:Y:S01]  /*05c0*/  ULDC.64 UR22, c[0x0][0x330] ;  /* 0x0000cc0000167ab9 */ /* 0x000fe20000000a00 */
[----:B------:R-:W-:-:S02]  /*05d0*/  UIADD3 UR34, -UR33, URZ, URZ ;  /* 0x0000003f21227290 */ /* 0x000fc4000fffe13f */
[----:B------:R-:W-:Y:S02]  /*05e0*/  UIMAD UR35, UR28, UR18, URZ ;  /* 0x000000121c2372a4 */ /* 0x000fe4000f8e023f */
[----:B------:R-:W-:Y:S02]  /*05f0*/  UIMAD UR34, UR36, UR34, UR37 ;  /* 0x00000022242272a4 */ /* 0x000fe4000f8e0225 */
[----:B------:R-:W-:Y:S02]  /*0600*/  UIMAD UR28, UR28, UR22, URZ ;  /* 0x000000161c1c72a4 */ /* 0x000fe4000f8e023f */
[----:B------:R-:W-:Y:S02]  /*0610*/  UISETP.GT.U32.AND UP4, UPT, UR36, UR34, UPT ;  /* 0x000000222400728c */ /* 0x000fe4000bf84070 */
[----:B------:R-:W-:Y:S02]  /*0620*/  UIMAD UR37, UR10, UR23, UR28 ;  /* 0x000000170a2572a4 */ /* 0x000fe4000f8e021c */
[----:B------:R-:W-:Y:S01]  /*0630*/  UIMAD.WIDE.U32 UR22, UR10, UR22, UR12 ;  /* 0x000000160a1672a5 */ /* 0x000fe2000f8e000c */
[----:B------:R-:W-:Y:S01]  /*0640*/  ULDC UR28, c[0x0][0x224] ;  /* 0x00008900001c7ab9 */ /* 0x000fe20000000800 */
[----:B------:R-:W-:-:S02]  /*0650*/  ULOP3.LUT UR13, UR10, UR32, URZ, 0x3c, !UPT ;  /* 0x000000200a0d7292 */ /* 0x000fc4000f8e3c3f */
[----:B------:R-:W-:-:S03]  /*0660*/  USHF.L.U32 UR12, UR28, 0xb, URZ ;  /* 0x0000000b1c0c7899 */ /* 0x000fc6000800063f */
[----:B------:R-:W-:Y:S02]  /*0670*/  @!UP4 UIADD3 UR34, UR34, -UR36, URZ ;  /* 0x800000242222c290 */ /* 0x000fe4000fffe03f */
[----:B------:R-:W-:Y:S02]  /*0680*/  UIADD3 UR30, UR12, -0x800, URZ ;  /* 0xfffff8000c1e7890 */ /* 0x000fe4000fffe03f */
[----:B------:R-:W-:Y:S02]  /*0690*/  UISETP.GE.U32.AND UP3, UPT, UR34, UR36, UPT ;  /* 0x000000242200728c */ /* 0x000fe4000bf66070 */
[----:B------:R-:W-:Y:S02]  /*06a0*/  @!UP4 UIADD3 UR33, UR33, 0x1, URZ ;  /* 0x000000012121c890 */ /* 0x000fe4000fffe03f */
[----:B------:R-:W-:Y:S02]  /*06b0*/  UISETP.GE.AND UP2, UPT, UR13, URZ, UPT ;  /* 0x0000003f0d00728c */ /* 0x000fe4000bf46270 */
[----:B------:R-:W-:-:S02]  /*06c0*/  UIMAD UR35, UR10, UR19, UR35 ;  /* 0x000000130a2372a4 */ /* 0x000fc4000f8e0223 */
[----:B------:R-:W-:Y:S02]  /*06d0*/  USHF.R.S32.HI UR29, URZ, 0x1f, UR30 ;  /* 0x0000001f3f1d7899 */ /* 0x000fe4000801141e */
[----:B------:R-:W-:Y:S02]  /*06e0*/  UIADD3 UR13, UP5, UR30, UR4, URZ ;  /* 0x000000041e0d7290 */ /* 0x000fe4000ffbe03f */
[----:B------:R-:W-:Y:S02]  /*06f0*/  UIMAD.WIDE.U32 UR18, UR10, UR18, UR16 ;  /* 0x000000120a1272a5 */ /* 0x000fe4000f8e0010 */
[----:B------:R-:W-:Y:S01]  /*0700*/  @UP3 UIADD3 UR33, UR33, 0x1, URZ ;  /* 0x0000000121213890 */ /* 0x000fe2000fffe03f */
[----:B------:R-:W-:Y:S01]  /*0710*/  ULDC.64 UR16, c[0x0][0x2f0] ;  /* 0x0000bc0000107ab9 */ /* 0x000fe20000000a00 */
[----:B------:R-:W-:Y:S02]  /*0720*/  UIADD3.X UR31, UR29, UR5, UR31, UP5, !UPT ;  /* 0x000000051d1f7290 */ /* 0x000fe4000affe41f */
[----:B------:R-:W-:-:S02]  /*0730*/  ULEA UR16, UP4, UR13, UR16, 0x1 ;  /* 0x000000100d107291 */ /* 0x000fc4000f88083f */
[----:B------:R-:W-:Y:S02]  /*0740*/  UIADD3 UR4, UP3, UR30, UR18, URZ ;  /* 0x000000121e047290 */ /* 0x000fe4000ff7e03f */
[----:B------:R-:W-:Y:S02]  /*0750*/  ULEA.HI.X UR17, UR13, UR17, UR31, 0x1, UP4 ;  /* 0x000000110d117291 */ /* 0x000fe4000a0f0c1f */
[----:B------:R-:W-:Y:S01]  /*0760*/  UIADD3.X UR19, UR29, UR19, UR35, UP3, !UPT ;  /* 0x000000131d137290 */ /* 0x000fe20009ffe423 */
[----:B------:R-:W-:Y:S01]  /*0770*/  UMOV UR13, UR33 ;  /* 0x00000021000d7c82 */ /* 0x000fe20008000000 */
[----:B------:R-:W-:Y:S02]  /*0780*/  ULEA UR18, UP3, UR4, UR38, 0x1 ;  /* 0x0000002604127291 */ /* 0x000fe4000f86083f */
[----:B------:R-:W-:Y:S02]  /*0790*/  @!UP2 UIADD3 UR13, -UR13, URZ, URZ ;  /* 0x0000003f0d0da290 */ /* 0x000fe4000fffe13f */
[----:B------:R-:W-:-:S02]  /*07a0*/  @!UP1 ULOP3.LUT UR13, URZ, UR32, URZ, 0x33, !UPT ;  /* 0x000000203f0d9292 */ /* 0x000fc4000f8e333f */
[----:B------:R-:W-:Y:S02]  /*07b0*/  UIADD3 UR48, UP2, UR30, UR22, URZ ;  /* 0x000000161e307290 */ /* 0x000fe4000ff5e03f */
[----:B------:R-:W-:Y:S02]  /*07c0*/  ULEA.HI.X UR19, UR4, UR39, UR19, 0x1, UP3 ;  /* 0x0000002704137291 */ /* 0x000fe400098f0c13 */
[----:B------:R-:W-:Y:S01]  /*07d0*/  USHF.R.S32.HI UR31, URZ, 0x1f, UR13 ;  /* 0x0000001f3f1f7899 */ /* 0x000fe2000801140d */
[----:B------:R-:W-:Y:S01]  /*07e0*/  ULDC.64 UR4, c[0x0][0x3b8] ;  /* 0x0000ee0000047ab9 */ /* 0x000fe20000000a00 */
[----:B------:R-:W-:Y:S01]  /*07f0*/  UIADD3 UR33, UR9, UR15, URZ ;  /* 0x0000000f09217290 */ /* 0x000fe2000fffe03f */
[----:B------:R-:W-:Y:S01]  /*0800*/  ULDC.64 UR34, c[0x0][0x258] ;  /* 0x0000960000227ab9 */ /* 0x000fe20000000a00 */
[----:B------:R-:W-:Y:S02]  /*0810*/  ULEA UR9, UP1, UR48, UR4, 0x1 ;  /* 0x0000000430097291 */ /* 0x000fe4000f82083f */
[----:B------:R-:W-:-:S02]  /*0820*/  UIMAD UR4, UR31, UR34, URZ ;  /* 0x000000221f0472a4 */ /* 0x000fc4000f8e023f */
[----:B------:R-:W-:Y:S01]  /*0830*/  UIADD3.X UR22, UR29, UR23, UR37, UP2, !UPT ;  /* 0x000000171d167290 */ /* 0x000fe200097fe425 */
[----:B------:R-:W-:Y:S01]  /*0840*/  UMOV UR32, UR8 ;  /* 0x0000000800207c82 */ /* 0x000fe20008000000 */
[----:B------:R-:W-:Y:S02]  /*0850*/  UIMAD UR8, UR13, UR35, UR4 ;  /* 0x000000230d0872a4 */ /* 0x000fe4000f8e0204 */
[----:B------:R-:W-:Y:S02]  /*0860*/  UIMAD.WIDE.U32 UR32, UR13, UR34, UR32 ;  /* 0x000000220d2072a5 */ /* 0x000fe4000f8e0020 */
[----:B------:R-:W-:Y:S02]  /*0870*/  ULEA.HI.X UR48, UR48, UR5, UR22, 0x1, UP1 ;  /* 0x0000000530307291 */ /* 0x000fe400088f0c16 */
[----:B------:R-:W-:Y:S01]  /*0880*/  UIADD3 UR15, UR7, UR14, URZ ;  /* 0x0000000e070f7290 */ /* 0x000fe2000fffe03f */
[----:B------:R-:W-:Y:S01]  /*0890*/  ULDC.64 UR4, c[0x0][0x278] ;  /* 0x00009e0000047ab9 */ /* 0x000fe20000000a00 */
[----:B------:R-:W-:-:S02]  /*08a0*/  UIADD3 UR7, UR33, UR8, URZ ;  /* 0x0000000821077290 */ /* 0x000fc4000fffe03f */
[----:B------:R-:W-:Y:S02]  /*08b0*/  UIMAD UR8, UR31, UR4, URZ ;  /* 0x000000041f0872a4 */ /* 0x000fe4000f8e023f */
[----:B------:R-:W-:Y:S01]  /*08c0*/  UIADD3 UR50, UP1, UR30, UR32, URZ ;  /* 0x000000201e327290 */ /* 0x000fe2000ff3e03f */
[----:B------:R-:W-:Y:S01]  /*08d0*/  ULDC.64 UR22, c[0x0][0x2d8] ;  /* 0x0000b60000167ab9 */ /* 0x000fe20000000a00 */
[----:B------:R-:W-:Y:S02]  /*08e0*/  UMOV UR14, UR6 ;  /* 0x00000006000e7c82 */ /* 0x000fe40008000000 */
[----:B------:R-:W-:Y:S02]  /*08f0*/  ULEA UR49, UP2, UR50, UR22, 0x1 ;  /* 0x0000001632317291 */ /* 0x000fe4000f84083f */
[----:B------:R-:W-:Y:S02]  /*0900*/  UIMAD UR22, UR13, UR5, UR8 ;  /* 0x000000050d1672a4 */ /* 0x000fe4000f8e0208 */
[----:B------:R-:W-:Y:S01]  /*0910*/  UIMAD.WIDE.U32 UR14, UR13, UR4, UR14 ;  /* 0x000000040d0e72a5 */ /* 0x000fe2000f8e000e */
[----:B------:R-:W-:Y:S01]  /*0920*/  @UP0 ULDC UR8, c[0x0][0x214] ;  /* 0x0000850000080ab9 */ /* 0x000fe20000000800 */
[----:B------:R-:W-:-:S02]  /*0930*/  UIADD3.X UR7, UR29, UR7, URZ, UP1, !UPT ;  /* 0x000000071d077290 */ /* 0x000fc40008ffe43f */
[----:B------:R-:W-:Y:S02]  /*0940*/  @UP0 UIMAD UR8, UR11, UR8, UR10 ;  /* 0x000000080b0802a4 */ /* 0x000fe4000f8e020a */
[----:B------:R-:W-:Y:S02]  /*0950*/  UISETP.GE.AND UP1, UPT, UR28, 0x1, UPT ;  /* 0x000000011c00788c */ /* 0x000fe4000bf26270 */
[----:B------:R-:W-:Y:S02]  /*0960*/  UIADD3 UR22, UR15, UR22, URZ ;  /* 0x000000160f167290 */ /* 0x000fe4000fffe03f */
[----:B------:R-:W-:Y:S02]  /*0970*/  ULEA.HI.X UR50, UR50, UR23, UR7, 0x1, UP2 ;  /* 0x0000001732327291 */ /* 0x000fe400090f0c07 */
[----:B------:R-:W-:Y:S01]  /*0980*/  @UP0 UIMAD UR8, UR8, UR28, URZ ;  /* 0x0000001c080802a4 */ /* 0x000fe2000f8e023f */
[----:B------:R-:W-:Y:S01]  /*0990*/  UMOV UR4, URZ ;  /* 0x0000003f00047c82 */ /* 0x000fe20008000000 */
[----:B------:R-:W-:Y:S01]  /*09a0*/  UIADD3 UR30, UP2, UR30, UR14, URZ ;  /* 0x0000000e1e1e7290 */ /* 0x000fe2000ff5e03f */
[----:B------:R-:W-:Y:S01]  /*09b0*/  @UP0 ULDC UR23, c[0x0][0x21c] ;  /* 0x0000870000170ab9 */ /* 0x000fe20000000800 */
[----:B------:R-:W-:Y:S01]  /*09c0*/  ULDC.64 UR6, c[0x0][0x2e0] ;  /* 0x0000b80000067ab9 */ /* 0x000fe20000000a00 */
[----:B------:R-:W-:-:S02]  /*09d0*/  @UP0 UIMAD UR8, UR8, UR23, URZ ;  /* 0x00000017080802a4 */ /* 0x000fc4000f8e023f */
[----:B------:R-:W-:Y:S02]  /*09e0*/  UIADD3.X UR52, UR29, UR22, URZ, UP2, !UPT ;  /* 0x000000161d347290 */ /* 0x000fe400097fe43f */
[----:B------:R-:W-:Y:S01]  /*09f0*/  ULEA UR51, UP3, UR30, UR6, 0x1 ;  /* 0x000000061e337291 */ /* 0x000fe2000f86083f */
[----:B------:R-:W-:Y:S01]  /*0a00*/  @UP0 ULDC.64 UR22, c[0x0][0x310] ;  /* 0x0000c40000160ab9 */ /* 0x000fe20000000a00 */
[----:B------:R-:W-:Y:S01]  /*0a10*/  UMOV UR5, URZ ;  /* 0x0000003f00057c82 */ /* 0x000fe20008000000 */
[----:B------:R-:W-:Y:S02]  /*0a20*/  @UP0 UIMAD.WIDE UR22, UR8, 0x8, UR22 ;  /* 0x00000008081608a5 */ /* 0x000fe4000f8e0216 */
        /* <DEDUP_REMOVED lines=16> */
[----:B------:R-:W-:Y:S01]  /*0b30*/  ULDC UR14, c[0x0][0x224] ;  /* 0x00008900000e7ab9 */ /* 0x000fe20000000800 */
        /* <DEDUP_REMOVED lines=9> */
.L_x_3010:
[----:B------:R-:W-:Y:S01]  /*0bd0*/  BAR.SYNC.DEFER_BLOCKING 0x0 ;  /* 0x0000000000007b1d */ /* 0x000fe20000010000 */
[----:B------:R-:W-:Y:S02]  /*0be0*/  SHF.L.U32 R28, R30, 0x1, RZ ;  /* 0x000000011e1c7819 */ /* 0x000fe400000006ff */
[----:B------:R-:W-:Y:S02]  /*0bf0*/  MOV R2, UR15 ;  /* 0x0000000f00027c02 */ /* 0x000fe40008000f00 */
[----:B------:R-:W-:Y:S01]  /*0c00*/  LOP3.LUT R28, R28, 0xffffffc0, RZ, 0xc0, !PT ;  /* 0xffffffc01c1c7812 */ /* 0x000fe200078ec0ff */
[----:B------:R-:W-:Y:S01]  /*0c10*/  ULDC UR7, c[0x0][0x21c] ;  /* 0x0000870000077ab9 */ /* 0x000fe20000000800 */
[----:B------:R-:W-:Y:S01]  /*0c20*/  MOV R3, UR16 ;  /* 0x0000001000037c02 */ /* 0x000fe20008000f00 */
[----:B------:R-:W2:Y:S01]  /*0c30*/  S2R R14, SR_LANEID ;  /* 0x00000000000e7919 */ /* 0x000ea20000000000 */
[----:B------:R-:W-:Y:S02]  /*0c40*/  LOP3.LUT R27, R28, 0x1f, R30, 0xf8, !PT ;  /* 0x0000001f1c1b7812 */ /* 0x000fe400078ef81e */
[----:B------:R-:W-:Y:S01]  /*0c50*/  MOV R12, UR17 ;  /* 0x00000011000c7c02 */ /* 0x000fe20008000f00 */
[----:B------:R-:W3:Y:S02]  /*0c60*/  LDL.LU R24, [R1+0x78] ;  /* 0x0000780001187983 */ /* 0x000ee40000300800 */
[----:B------:R-:W-:-:S05]  /*0c70*/  IMAD.WIDE R2, R27, 0x10, R2 ;  /* 0x000000101b027825 */ /* 0x000fca00078e0202 */
[----:B0-----:R-:W4:Y:S04]  /*0c80*/  LDG.E.128 R4, desc[UR20][R2.64] ;  /* 0x0000001402047981 */ /* 0x001f28000c1e1d00 */
[----:B------:R-:W5:Y:S01]  /*0c90*/  LDG.E.128 R8, desc[UR20][R2.64+0x200] ;  /* 0x0002001402087981 */ /* 0x000f62000c1e1d00 */
[----:B------:R-:W-:Y:S02]  /*0ca0*/  MOV R13, UR18 ;  /* 0x00000012000d7c02 */ /* 0x000fe40008000f00 */
        /* <DEDUP_REMOVED lines=16> */
[----:B--2---:R-:W-:Y:S04]  /*0db0*/  STS.128 [R26], R16 ;  /* 0x000000101a007388 */ /* 0x004fe80000000c00 */
[----:B----4-:R0:W-:Y:S01]  /*0dc0*/  STS.128 [R26+0x200], R20 ;  /* 0x000200141a007388 */ /* 0x0101e20000000c00 */
[----:B------:R-:W-:-:S03]  /*0dd0*/  NOP ;  /* 0x0000000000007918 */ /* 0x000fc60000000000 */
[----:B------:R-:W1:Y:S04]  /*0de0*/  LDS.128 R8, [R0] ;  /* 0x0000000000087984 */ /* 0x000e680000000c00 */
[----:B------:R-:W-:Y:S01]  /*0df0*/  LDS.128 R4, [R0+0x10] ;  /* 0x0000100000047984 */ /* 0x000fe20000000c00 */
        /* <DEDUP_REMOVED lines=8> */
[----:B-1----:R-:W-:Y:S02]  /*0e80*/  HADD2.F32 R25, -RZ, R8.H0_H0 ;  /* 0x20000008ff197230 */ /* 0x002fe40000004100 */
[--C-:B------:R-:W-:Y:S02]  /*0e90*/  HADD2.F32 R23, -RZ, R9.reuse.H0_H0 ;  /* 0x20000009ff177230 */ /* 0x100fe40000004100 */
[----:B------:R-:W-:-:S02]  /*0ea0*/  HADD2.F32 R22, -RZ, R9.H1_H1 ;  /* 0x30000009ff167230 */ /* 0x000fc40000004100 */
[----:B------:R-:W-:Y:S01]  /*0eb0*/  FADD.FTZ R25, R25, UR5 ;  /* 0x0000000519197e21 */ /* 0x000fe20008010000 */
[----:B------:R-:W-:Y:S02]  /*0ec0*/  FADD.FTZ R23, R23, UR5 ;  /* 0x0000000517177e21 */ /* 0x000fe40008010000 */
[----:B------:R-:W-:Y:S01]  /*0ed0*/  FADD.FTZ R22, R22, UR5 ;  /* 0x0000000516167e21 */ /* 0x000fe20008010000 */
[----:B--2---:R-:W-:Y:S04]  /*0ee0*/  STS.128 [R26], R32 ;  /* 0x000000201a007388 */ /* 0x004fe80000000c00 */
[----:B-----5:R-:W-:Y:S01]  /*0ef0*/  STS.128 [R26+0x200], R36 ;  /* 0x000200241a007388 */ /* 0x020fe20000000c00 */
[----:B------:R-:W-:-:S03]  /*0f00*/  NOP ;  /* 0x0000000000007918 */ /* 0x000fc60000000000 */
[----:B------:R-:W0:Y:S04]  /*0f10*/  LDS.128 R16, [R0] ;  /* 0x0000000000107984 */ /* 0x000e280000000c00 */
[----:B------:R-:W1:Y:S01]  /*0f20*/  LDS.128 R12, [R0+0x10] ;  /* 0x00001000000c7984 */ /* 0x000e620000000c00 */
        /* <DEDUP_REMOVED lines=19> */
[----:B------:R-:W-:Y:S02]  /*1060*/  HADD2.F32 R17, -RZ, R44.H0_H0 ;  /* 0x2000002cff117230 */ /* 0x000fe40000004100 */
[----:B-1----:R-:W-:-:S02]  /*1070*/  HADD2.F32 R42, -RZ, R12.H0_H0 ;  /* 0x2000000cff2a7230 */ /* 0x002fc40000004100 */
[----:B------:R-:W-:Y:S01]  /*1080*/  FFMA.FTZ R2, R43, R3, R2 ;  /* 0x000000032b027223 */ /* 0x000fe20000010002 */
[----:B------:R-:W-:Y:S02]  /*1090*/  HADD2.F32 R3, -RZ, R44.H1_H1 ;  /* 0x3000002cff037230 */ /* 0x000fe40000004100 */
[----:B------:R-:W-:Y:S02]  /*10a0*/  HADD2.F32 R41, -RZ, R12.H1_H1 ;  /* 0x3000000cff297230 */ /* 0x000fe40000004100 */
[----:B------:R-:W-:Y:S01]  /*10b0*/  FFMA.FTZ R2, R42, R17, R2 ;  /* 0x000000112a027223 */ /* 0x000fe20000010002 */
[----:B------:R-:W-:Y:S02]  /*10c0*/  HADD2.F32 R17, -RZ, R45.H0_H0 ;  /* 0x2000002dff117230 */ /* 0x000fe40000004100 */
[----:B------:R-:W-:Y:S02]  /*10d0*/  HADD2.F32 R40, -RZ, R13.H0_H0 ;  /* 0x2000000dff287230 */ /* 0x000fe40000004100 */
        /* <DEDUP_REMOVED lines=11> */
[--C-:B------:R-:W-:Y:S02]  /*1190*/  HADD2.F32 R161, -RZ, R15.reuse.H0_H0 ;  /* 0x2000000fffa17230 */ /* 0x100fe40000004100 */
[----:B------:R-:W-:Y:S01]  /*11a0*/  FFMA.FTZ R12, R162, R12, R3 ;  /* 0x0000000ca20c7223 */ /* 0x000fe20000010003 */
[----:B------:R-:W-:Y:S01]  /*11b0*/  STL [R1+0x2c], R58 ;  /* 0x00002c3a01007387 */ /* 0x000fe20000100800 */
[----:B------:R-:W-:Y:S02]  /*11c0*/  HADD2.F32 R160, -RZ, R15.H1_H1 ;  /* 0x3000000fffa07230 */ /* 0x000fe40000004100 */
[----:B------:R-:W-:Y:S01]  /*11d0*/  FFMA.FTZ R3, R161, R0, R12 ;  /* 0x00000000a1037223 */ /* 0x000fe2000001000c */
[----:B------:R-:W-:Y:S01]  /*11e0*/  STL [R1+0x28], R57 ;  /* 0x0000283901007387 */ /* 0x000fe20000100800 */
[----:B------:R-:W-:-:S03]  /*11f0*/  HADD2.F32 R0, -RZ, R47.H1_H1 ;  /* 0x3000002fff007230 */ /* 0x000fc60000004100 */
        /* <DEDUP_REMOVED lines=48> */
[----:B------:R-:W-:Y:S02]  /*1500*/  HADD2.F32 R24, -RZ, R8.H1_H1 ;  /* 0x30000008ff187230 */ /* 0x000fe40000004100 */
[--C-:B------:R-:W-:Y:S02]  /*1510*/  HADD2.F32 R17, -RZ, R4.reuse.H0_H0 ;  /* 0x20000004ff117230 */ /* 0x100fe40000004100 */
[----:B------:R-:W-:Y:S02]  /*1520*/  HADD2.F32 R16, -RZ, R4.H1_H1 ;  /* 0x30000004ff107230 */ /* 0x000fe40000004100 */
[----:B------:R-:W-:-:S02]  /*1530*/  HADD2.F32 R15, -RZ, R5.H0_H0 ;  /* 0x20000005ff0f7230 */ /* 0x000fc40000004100 */
[----:B------:R-:W-:Y:S02]  /*1540*/  HADD2.F32 R14, -RZ, R5.H1_H1 ;  /* 0x30000005ff0e7230 */ /* 0x000fe40000004100 */
[--C-:B------:R-:W-:Y:S02]  /*1550*/  HADD2.F32 R13, -RZ, R6.reuse.H0_H0 ;  /* 0x20000006ff0d7230 */ /* 0x100fe40000004100 */
[----:B------:R-:W-:Y:S02]  /*1560*/  HADD2.F32 R12, -RZ, R6.H1_H1 ;  /* 0x30000006ff0c7230 */ /* 0x000fe40000004100 */
[--C-:B------:R-:W-:Y:S02]  /*1570*/  HADD2.F32 R11, -RZ, R7.reuse.H0_H0 ;  /* 0x20000007ff0b7230 */ /* 0x100fe40000004100 */
        /* <DEDUP_REMOVED lines=17> */
[----:B------:R-:W-:Y:S01]  /*1690*/  CS2R R158, SRZ ;  /* 0x00000000009e7805 */ /* 0x000fe2000001ff00 */
[----:B------:R-:W-:Y:S01]  /*16a0*/  HFMA2.MMA R146, -RZ, RZ, 0, 0 ;  /* 0x00000000ff927435 */ /* 0x000fe200000001ff */
[----:B------:R-:W-:Y:S02]  /*16b0*/  CS2R R154, SRZ ;  /* 0x00000000009a7805 */ /* 0x000fe4000001ff00 */
[----:B------:R-:W-:Y:S02]  /*16c0*/  CS2R R152, SRZ ;  /* 0x0000000000987805 */ /* 0x000fe4000001ff00 */
[----:B------:R-:W-:Y:S02]  /*16d0*/  MOV R151, RZ ;  /* 0x000000ff00977202 */ /* 0x000fe40000000f00 */
[----:B------:R-:W-:Y:S02]  /*16e0*/  CS2R R8, SRZ ;  /* 0x0000000000087805 */ /* 0x000fe4000001ff00 */
[----:B------:R-:W-:-:S02]  /*16f0*/  CS2R R6, SRZ ;  /* 0x0000000000067805 */ /* 0x000fc4000001ff00 */
[----:B------:R-:W-:Y:S02]  /*1700*/  CS2R R4, SRZ ;  /* 0x0000000000047805 */ /* 0x000fe4000001ff00 */
[----:B------:R-:W-:Y:S01]  /*1710*/  MOV R3, RZ ;  /* 0x000000ff00037202 */ /* 0x000fe20000000f00 */
[----:B------:R-:W-:Y:S06]  /*1720*/  BRA `(.L_x_2965) ;  /* 0x00000040006c7947 */ /* 0x000fec0003800000 */
.L_x_2964:
        /* <DEDUP_REMOVED lines=25> */
.L_x_3009:
[----:B------:R-:W-:Y:S02]  /*18c0*/  USHF.R.S32.HI UR56, URZ, 0x1f, UR7 ;  /* 0x0000001f3f387899 */ /* 0x000fe40008011407 */
[----:B------:R-:W-:Y:S02]  /*18d0*/  UIMAD.WIDE.U32 UR46, UR7, UR32, URZ ;  /* 0x00000020072e72a5 */ /* 0x000fe4000f8e003f */
[----:B------:R-:W-:Y:S02]  /*18e0*/  UIMAD UR57, UR56, UR32, URZ ;  /* 0x00000020383972a4 */ /* 0x000fe4000f8e023f */
[----:B------:R-:W-:Y:S02]  /*18f0*/  ULEA UR58, UP0, UR46, UR49, 0x1 ;  /* 0x000000312e3a7291 */ /* 0x000fe4000f80083f */
[----:B------:R-:W-:-:S04]  /*1900*/  UIMAD UR57, UR7, UR33, UR57 ;  /* 0x00000021073972a4 */ /* 0x000fc8000f8e0239 */
[----:B------:R-:W-:Y:S01]  /*1910*/  UIADD3 UR47, UR47, UR57, URZ ;  /* 0x000000392f2f7290 */ /* 0x000fe2000fffe03f */
[----:B------:R-:W-:-:S03]  /*1920*/  MOV R40, UR58 ;  /* 0x0000003a00287c02 */ /* 0x000fc60008000f00 */
[----:B------:R-:W-:-:S06]  /*1930*/  ULEA.HI.X UR46, UR46, UR50, UR47, 0x1, UP0 ;  /* 0x000000322e2e7291 */ /* 0x000fcc00080f0c2f */
[----:B01----:R-:W-:-:S03]  /*1940*/  MOV R41, UR46 ;  /* 0x0000002e00297c02 */ /* 0x003fc60008000f00 */
[----:B------:R-:W-:-:S05]  /*1950*/  IMAD.WIDE R40, R27, 0x10, R40 ;  /* 0x000000101b287825 */ /* 0x000fca00078e0228 */
[----:B------:R-:W2:Y:S04]  /*1960*/  LDG.E.128 R32, desc[UR20][R40.64] ;  /* 0x0000001428207981 */ /* 0x000ea8000c1e1d00 */
[----:B------:R0:W3:Y:S01]  /*1970*/  LDG.E.128 R36, desc[UR20][R40.64+0x200] ;  /* 0x0002001428247981 */ /* 0x0000e2000c1e1d00 */
[----:B------:R-:W-:Y:S02]  /*1980*/  USHF.R.S32.HI UR57, URZ, 0x1f, UR10 ;  /* 0x0000001f3f397899 */ /* 0x000fe4000801140a */
[----:B------:R-:W-:Y:S02]  /*1990*/  UIMAD.WIDE.U32 UR46, UR10, UR38, URZ ;  /* 0x000000260a2e72a5 */ /* 0x000fe4000f8e003f */
[----:B------:R-:W-:-:S04]  /*19a0*/  UIMAD UR57, UR57, UR38, URZ ;  /* 0x00000026393972a4 */ /* 0x000fc8000f8e023f */
[----:B------:R-:W-:-:S04]  /*19b0*/  UIMAD UR57, UR10, UR39, UR57 ;  /* 0x000000270a3972a4 */ /* 0x000fc8000f8e0239 */
[----:B------:R-:W-:Y:S02]  /*19c0*/  UIADD3 UR47, UR47, UR57, URZ ;  /* 0x000000392f2f7290 */ /* 0x000fe4000fffe03f */
[----:B------:R-:W-:Y:S02]  /*19d0*/  UIMAD UR57, UR56, UR36, URZ ;  /* 0x00000024383972a4 */ /* 0x000fe4000f8e023f */
[----:B------:R-:W-:Y:S02]  /*19e0*/  UIMAD.WIDE.U32 UR46, UR7, UR36, UR46 ;  /* 0x00000024072e72a5 */ /* 0x000fe4000f8e002e */
[----:B------:R-:W-:Y:S02]  /*19f0*/  UIMAD UR57, UR7, UR37, UR57 ;  /* 0x00000025073972a4 */ /* 0x000fe4000f8e0239 */
[----:B------:R-:W-:Y:S02]  /*1a00*/  ULEA UR58, UP0, UR46, UR34, 0x2 ;  /* 0x000000222e3a7291 */ /* 0x000fe4000f80103f */
[----:B------:R-:W-:-:S02]  /*1a10*/  UIADD3 UR57, UR47, UR57, URZ ;  /* 0x000000392f397290 */ /* 0x000fc4000fffe03f */
[----:B------:R-:W-:Y:S02]  /*1a20*/  UIMAD UR56, UR56, UR40, URZ ;  /* 0x00000028383872a4 */ /* 0x000fe4000f8e023f */
[----:B------:R-:W-:Y:S01]  /*1a30*/  ULEA.HI.X UR57, UR46, UR35, UR57, 0x2, UP0 ;  /* 0x000000232e397291 */ /* 0x000fe200080f1439 */
[----:B------:R-:W-:Y:S01]  /*1a40*/  MOV R42, UR58 ;  /* 0x0000003a002a7c02 */ /* 0x000fe20008000f00 */
[----:B------:R-:W-:Y:S02]  /*1a50*/  UIMAD.WIDE.U32 UR46, UR7, UR40, URZ ;  /* 0x00000028072e72a5 */ /* 0x000fe4000f8e003f */
[----:B------:R-:W-:Y:S02]  /*1a60*/  UIMAD UR56, UR7, UR41, UR56 ;  /* 0x00000029073872a4 */ /* 0x000fe4000f8e0238 */
[----:B------:R-:W-:Y:S01]  /*1a70*/  MOV R43, UR57 ;  /* 0x00000039002b7c02 */ /* 0x000fe20008000f00 */
[----:B------:R-:W-:-:S04]  /*1a80*/  ULEA UR57, UP0, UR46, UR51, 0x1 ;  /* 0x000000332e397291 */ /* 0x000fc8000f80083f */
[----:B------:R-:W4:Y:S01]  /*1a90*/  LDG.E R42, desc[UR20][R42.64] ;  /* 0x000000142a2a7981 */ /* 0x000f22000c1e1900 */
[----:B------:R-:W-:Y:S01]  /*1aa0*/  UIADD3 UR47, UR47, UR56, URZ ;  /* 0x000000382f2f7290 */ /* 0x000fe2000fffe03f */
[----:B0-----:R-:W-:-:S03]  /*1ab0*/  MOV R40, UR57 ;  /* 0x0000003900287c02 */ /* 0x001fc60008000f00 */
[----:B------:R-:W-:-:S06]  /*1ac0*/  ULEA.HI.X UR46, UR46, UR52, UR47, 0x1, UP0 ;  /* 0x000000342e2e7291 */ /* 0x000fcc00080f0c2f */
[----:B------:R-:W-:-:S03]  /*1ad0*/  MOV R41, UR46 ;  /* 0x0000002e00297c02 */ /* 0x000fc60008000f00 */
[----:B------:R-:W-:Y:S01]  /*1ae0*/  IMAD.WIDE R40, R27, 0x10, R40 ;  /* 0x000000101b287825 */ /* 0x000fe200078e0228 */
[----:B--2---:R0:W-:Y:S04]  /*1af0*/  STS.128 [R26], R32 ;  /* 0x000000201a007388 */ /* 0x0041e80000000c00 */
[----:B---3--:R1:W-:Y:S01]  /*1b00*/  STS.128 [R26+0x200], R36 ;  /* 0x000200241a007388 */ /* 0x0083e20000000c00 */
[----:B------:R-:W-:-:S03]  /*1b10*/  NOP ;  /* 0x0000000000007918 */ /* 0x000fc60000000000 */
[----:B0-----:R-:W2:Y:S04]  /*1b20*/  LDG.E.128 R32, desc[UR20][R40.64] ;  /* 0x0000001428207981 */ /* 0x001ea8000c1e1d00 */
[----:B-1----:R0:W3:Y:S01]  /*1b30*/  LDG.E.128 R36, desc[UR20][R40.64+0x200] ;  /* 0x0002001428247981 */ /* 0x0020e2000c1e1d00 */
[C---:B------:R-:W-:Y:S01]  /*1b40*/  LOP3.LUT P0, RZ, R30.reuse, 0x1f, RZ, 0xc0, !PT ;  /* 0x0000001f1eff7812 */ /* 0x040fe2000780c0ff */
[----:B------:R-:W-:Y:S02]  /*1b50*/  UIADD3 UR46, UR14, -0x1, URZ ;  /* 0xffffffff0e2e7890 */ /* 0x000fe4000fffe03f */
[----:B------:R-:W-:Y:S01]  /*1b60*/  MOV R0, UR14 ;  /* 0x0000000e00007c02 */ /* 0x000fe20008000f00 */
[----:B------:R-:W1:Y:S01]  /*1b70*/  S2R R165, SR_LANEID ;  /* 0x0000000000a57919 */ /* 0x000e620000000000 */
[----:B------:R-:W-:Y:S01]  /*1b80*/  SHF.L.U32 R28, R30, 0x1, RZ ;  /* 0x000000011e1c7819 */ /* 0x000fe200000006ff */
[----:B------:R-:W-:Y:S01]  /*1b90*/  ULEA.HI UR47, UR46, UR46, URZ, 0x1 ;  /* 0x0000002e2e2f7291 */ /* 0x000fe2000f8f083f */
[----:B------:R-:W-:-:S02]  /*1ba0*/  ISETP.LT.OR P2, PT, R0, 0x2, P0 ;  /* 0x000000020000780c */ /* 0x000fc40000741670 */
[----:B------:R-:W-:Y:S01]  /*1bb0*/  LOP3.LUT R28, R28, 0xffffffc0, RZ, 0xc0, !PT ;  /* 0xffffffc01c1c7812 */ /* 0x000fe200078ec0ff */
[----:B------:R-:W-:Y:S01]  /*1bc0*/  ULOP3.LUT UR47, UR47, 0xfffffe, URZ, 0xc0, !UPT ;  /* 0x00fffffe2f2f7892 */ /* 0x000fe2000f8ec03f */
[C---:B------:R-:W-:Y:S02]  /*1bd0*/  ISETP.NE.AND P1, PT, R30.reuse, RZ, PT ;  /* 0x000000ff1e00720c */ /* 0x040fe40003f25270 */
[----:B------:R-:W-:Y:S01]  /*1be0*/  IADD3 R2, R30, 0x200, RZ ;  /* 0x000002001e027810 */ /* 0x000fe20007ffe0ff */
[----:B------:R-:W-:Y:S01]  /*1bf0*/  UIADD3 UR47, UR46, -UR47, URZ ;  /* 0x8000002f2e2f7290 */ /* 0x000fe2000fffe03f */
[----:B------:R-:W-:Y:S02]  /*1c00*/  MOV R60, 0x8 ;  /* 0x00000008003c7802 */ /* 0x000fe40000000f00 */
[----:B------:R-:W-:Y:S01]  /*1c10*/  MOV R91, RZ ;  /* 0x000000ff005b7202 */ /* 0x000fe20000000f00 */
[----:B------:R-:W-:Y:S01]  /*1c20*/  ULEA UR47, UR47, UR7, 0x8 ;  /* 0x000000072f2f7291 */ /* 0x000fe2000f8e403f */
[----:B------:R-:W-:-:S02]  /*1c30*/  MOV R90, 0x3f800000 ;  /* 0x3f800000005a7802 */ /* 0x000fc40000000f00 */
[----:B----4-:R-:W-:Y:S02]  /*1c40*/  R2UR UR56, R42 ;  /* 0x000000002a3872ca */ /* 0x010fe400000e0000 */
[----:B------:R-:W4:Y:S01]  /*1c50*/  @!P2 LDC R42, c[0x0][0x21c] ;  /* 0x00008700ff2aab82 */ /* 0x000f220000000800 */
[----:B------:R-:W-:-:S04]  /*1c60*/  MOV R31, UR47 ;  /* 0x0000002f001f7c02 */ /* 0x000fc80008000f00 */
[----:B------:R-:W-:Y:S02]  /*1c70*/  SEL R2, R31, R2, !P1 ;  /* 0x000000021f027207 */ /* 0x000fe40004800000 */
[----:B------:R-:W-:-:S04]  /*1c80*/  MOV R31, UR14 ;  /* 0x0000000e001f7c02 */ /* 0x000fc80008000f00 */
[----:B------:R-:W-:Y:S02]  /*1c90*/  MOV R101, UR56 ;  /* 0x0000003800657c02 */ /* 0x000fe40008000f00 */
[-C--:B-1----:R-:W-:Y:S02]  /*1ca0*/  IADD3 R0, R165, R165.reuse, R28 ;  /* 0x000000a5a5007210 */ /* 0x082fe40007ffe01c */
[----:B0-----:R-:W-:Y:S01]  /*1cb0*/  IADD3 R40, R28, R165, RZ ;  /* 0x000000a51c287210 */ /* 0x001fe20007ffe0ff */
[----:B------:R-:W-:Y:S01]  /*1cc0*/  FMUL.FTZ R101, R101, 1.4426950216293334961 ;  /* 0x3fb8aa3b65657820 */ /* 0x000fe20000410000 */
[-C--:B------:R-:W-:Y:S02]  /*1cd0*/  LEA R0, R0, R29.reuse, 0x4 ;  /* 0x0000001d00007211 */ /* 0x080fe400078e20ff */
[C---:B------:R-:W-:Y:S01]  /*1ce0*/  LEA R26, R40.reuse, R29, 0x4 ;  /* 0x0000001d281a7211 */ /* 0x040fe200078e20ff */
[----:B------:R-:W-:Y:S01]  /*1cf0*/  FMUL.FTZ R130, R25, R101 ;  /* 0x0000006519827220 */ /* 0x000fe20000410000 */
[----:B------:R-:W-:Y:S01]  /*1d00*/  IADD3 R40, R40, R165, RZ ;  /* 0x000000a528287210 */ /* 0x000fe20007ffe0ff */
[----:B------:R-:W0:Y:S01]  /*1d10*/  LDS.128 R52, [R0] ;  /* 0x0000000000347984 */ /* 0x000e220000000c00 */
[----:B------:R-:W-:-:S02]  /*1d20*/  @!P2 IADD3 R31, R31, -0x2, RZ ;  /* 0xfffffffe1f1fa810 */ /* 0x000fc40007ffe0ff */
[----:B------:R-:W-:Y:S01]  /*1d30*/  LEA R61, R40, R29, 0x4 ;  /* 0x0000001d283d7211 */ /* 0x000fe200078e20ff */
[----:B------:R-:W1:Y:S01]  /*1d40*/  MUFU.EX2 R130, R130 ;  /* 0x0000008200827308 */ /* 0x000e620000000800 */
[----:B------:R0:W1:Y:S01]  /*1d50*/  LDS.128 R56, [R0+0x10] ;  /* 0x0000100000387984 */ /* 0x0000620000000c00 */
[----:B----4-:R-:W-:Y:S02]  /*1d60*/  @!P2 IMAD R31, R31, R42, UR7 ;  /* 0x000000071f1fae24 */ /* 0x010fe4000f8e022a */
[-C--:B------:R-:W-:Y:S01]  /*1d70*/  FMUL.FTZ R95, R22, R101.reuse ;  /* 0x00000065165f7220 */ /* 0x080fe20000410000 */
[--C-:B------:R-:W-:Y:S02]  /*1d80*/  HADD2.F32 R94, -RZ, R48.reuse.H0_H0 ;  /* 0x20000030ff5e7230 */ /* 0x100fe40000004100 */
[----:B------:R-:W-:Y:S02]  /*1d90*/  HADD2.F32 R93, -RZ, R48.H1_H1 ;  /* 0x30000030ff5d7230 */ /* 0x000fe40000004100 */
[----:B------:R-:W-:Y:S01]  /*1da0*/  FMUL.FTZ R87, R21, R101 ;  /* 0x0000006515577220 */ /* 0x000fe20000410000 */
[--C-:B------:R-:W-:Y:S01]  /*1db0*/  HADD2.F32 R92, -RZ, R49.reuse.H0_H0 ;  /* 0x20000031ff5c7230 */ /* 0x100fe20000004100 */
[----:B------:R-:W-:Y:S01]  /*1dc0*/  MUFU.EX2 R95, R95 ;  /* 0x0000005f005f7308 */ /* 0x000fe20000000800 */
[----:B------:R-:W-:Y:S01]  /*1dd0*/  FMUL.FTZ R75, R25, R94 ;  /* 0x0000005e194b7220 */ /* 0x000fe20000410000 */
[----:B------:R-:W-:Y:S01]  /*1de0*/  FMUL.FTZ R74, R24, R93 ;  /* 0x0000005d184a7220 */ /* 0x000fe20000410000 */
[----:B------:R-:W-:Y:S01]  /*1df0*/  FMUL.FTZ R80, R20, R101 ;  /* 0x0000006514507220 */ /* 0x000fe20000410000 */
[----:B------:R-:W-:-:S02]  /*1e00*/  HADD2.F32 R89, -RZ, R49.H1_H1 ;  /* 0x30000031ff597230 */ /* 0x000fc40000004100 */
[----:B------:R-:W-:Y:S01]  /*1e10*/  FMUL.FTZ R72, R23, R92 ;  /* 0x0000005c17487220 */ /* 0x000fe20000410000 */
[----:B------:R-:W-:Y:S01]  /*1e20*/  FMUL.FTZ R73, R19, R101 ;  /* 0x0000006513497220 */ /* 0x000fe20000410000 */
[----:B------:R-:W-:Y:S01]  /*1e30*/  MUFU.EX2 R87, R87 ;  /* 0x0000005700577308 */ /* 0x000fe20000000800 */
[--C-:B------:R-:W-:Y:S02]  /*1e40*/  HADD2.F32 R88, -RZ, R50.reuse.H0_H0 ;  /* 0x20000032ff587230 */ /* 0x100fe40000004100 */
[----:B------:R-:W-:Y:S01]  /*1e50*/  FMUL.FTZ R71, R22, R89 ;  /* 0x0000005916477220 */ /* 0x000fe20000410000 */
[----:B------:R-:W-:Y:S01]  /*1e60*/  FMUL.FTZ R66, R18, R101 ;  /* 0x0000006512427220 */ /* 0x000fe20000410000 */
[----:B------:R-:W-:-:S03]  /*1e70*/  HADD2.F32 R86, -RZ, R50.H1_H1 ;  /* 0x30000032ff567230 */ /* 0x000fc60000004100 */
[----:B------:R-:W-:Y:S01]  /*1e80*/  MUFU.EX2 R80, R80 ;  /* 0x0000005000507308 */ /* 0x000fe20000000800 */
[----:B0-----:R-:W-:-:S05]  /*1e90*/  HADD2.F32 R0, -RZ, R52.H0_H0 ;  /* 0x20000034ff007230 */ /* 0x001fca0000004100 */
[----:B------:R-:W-:Y:S01]  /*1ea0*/  FMUL.FTZ R147, R0, R75 ;  /* 0x0000004b00937220 */ /* 0x000fe20000410000 */
[----:B-1----:R-:W-:Y:S02]  /*1eb0*/  HADD2.F32 R98, -RZ, R56.H1_H1 ;  /* 0x30000038ff627230 */ /* 0x002fe40000004100 */
[--C-:B------:R-:W-:Y:S02]  /*1ec0*/  HADD2.F32 R97, -RZ, R57.reuse.H0_H0 ;  /* 0x20000039ff617230 */ /* 0x100fe40000004100 */
[----:B------:R-:W-:Y:S01]  /*1ed0*/  HADD2.F32 R100, -RZ, R57.H1_H1 ;  /* 0x30000039ff647230 */ /* 0x000fe20000004100 */
[----:B------:R-:W-:Y:S01]  /*1ee0*/  MUFU.EX2 R73, R73 ;  /* 0x0000004900497308 */ /* 0x000fe20000000800 */
[--C-:B------:R-:W-:Y:S02]  /*1ef0*/  HADD2.F32 R99, -RZ, R58.reuse.H0_H0 ;  /* 0x2000003aff637230 */ /* 0x100fe40000004100 */
[----:B------:R-:W-:Y:S01]  /*1f00*/  FMUL.FTZ R70, R21, R88 ;  /* 0x0000005815467220 */ /* 0x000fe20000410000 */
[----:B------:R-:W-:-:S02]  /*1f10*/  HADD2.F32 R110, -RZ, R58.H1_H1 ;  /* 0x3000003aff6e7230 */ /* 0x000fc40000004100 */
[----:B------:R-:W-:Y:S02]  /*1f20*/  HADD2.F32 R96, -RZ, R55.H1_H1 ;  /* 0x30000037ff607230 */ /* 0x000fe40000004100 */
[----:B------:R-:W-:Y:S01]  /*1f30*/  FMUL.FTZ R69, R20, R86 ;  /* 0x0000005614457220 */ /* 0x000fe20000410000 */
[--C-:B------:R-:W-:Y:S01]  /*1f40*/  HADD2.F32 R85, -RZ, R51.reuse.H0_H0 ;  /* 0x20000033ff557230 */ /* 0x100fe20000004100 */
[----:B------:R-:W-:Y:S01]  /*1f50*/  MUFU.EX2 R66, R66 ;  /* 0x0000004200427308 */ /* 0x000fe20000000800 */
[-C--:B------:R-:W-:Y:S01]  /*1f60*/  FMUL.FTZ R109, R16, R101.reuse ;  /* 0x00000065106d7220 */ /* 0x080fe20000410000 */
[----:B------:R-:W-:Y:S02]  /*1f70*/  HADD2.F32 R84, -RZ, R51.H1_H1 ;  /* 0x30000033ff547230 */ /* 0x000fe40000004100 */
[----:B------:R-:W-:Y:S01]  /*1f80*/  FMUL.FTZ R108, R15, R101 ;  /* 0x000000650f6c7220 */ /* 0x000fe20000410000 */
[----:B------:R-:W-:Y:S01]  /*1f90*/  FMUL.FTZ R68, R19, R85 ;  /* 0x0000005513447220 */ /* 0x000fe20000410000 */
[----:B------:R-:W-:-:S02]  /*1fa0*/  HADD2.F32 R83, -RZ, R44.H0_H0 ;  /* 0x2000002cff537230 */ /* 0x000fc40000004100 */
[----:B------:R-:W-:Y:S01]  /*1fb0*/  FMUL.FTZ R107, R14, R101 ;  /* 0x000000650e6b7220 */ /* 0x000fe20000410000 */
[----:B------:R-:W-:Y:S01]  /*1fc0*/  FMUL.FTZ R67, R18, R84 ;  /* 0x0000005412437220 */ /* 0x000fe20000410000 */
[----:B------:R-:W-:Y:S01]  /*1fd0*/  MUFU.EX2 R109, R109 ;  /* 0x0000006d006d7308 */ /* 0x000fe20000000800 */
[----:B------:R-:W-:Y:S02]  /*1fe0*/  HADD2.F32 R82, -RZ, R44.H1_H1 ;  /* 0x3000002cff527230 */ /* 0x000fe40000004100 */
[----:B------:R-:W-:Y:S01]  /*1ff0*/  FMUL.FTZ R65, R17, R83 ;  /* 0x0000005311417220 */ /* 0x000fe20000410000 */
[----:B------:R-:W-:Y:S01]  /*2000*/  FMUL.FTZ R138, R96, R67 ;  /* 0x00000043608a7220 */ /* 0x000fe20000410000 */
[----:B------:R-:W-:-:S03]  /*2010*/  FMUL.FTZ R106, R13, R101 ;  /* 0x000000650d6a7220 */ /* 0x000fc60000410000 */
[----:B------:R-:W-:Y:S01]  /*2020*/  MUFU.EX2 R108, R108 ;  /* 0x0000006c006c7308 */ /* 0x000fe20000000800 */
[--C-:B------:R-:W-:Y:S02]  /*2030*/  HADD2.F32 R81, -RZ, R45.reuse.H0_H0 ;  /* 0x2000002dff517230 */ /* 0x100fe40000004100 */
[----:B------:R-:W-:Y:S01]  /*2040*/  FMUL.FTZ R64, R16, R82 ;  /* 0x0000005210407220 */ /* 0x000fe20000410000 */
[----:B------:R-:W-:Y:S01]  /*2050*/  FMUL.FTZ R105, R12, R101 ;  /* 0x000000650c697220 */ /* 0x000fe20000410000 */
[----:B------:R-:W-:-:S03]  /*2060*/  HADD2.F32 R79, -RZ, R45.H1_H1 ;  /* 0x3000002dff4f7230 */ /* 0x000fc60000004100 */
[----:B------:R-:W-:Y:S01]  /*2070*/  MUFU.EX2 R107, R107 ;  /* 0x0000006b006b7308 */ /* 0x000fe20000000800 */
[----:B------:R-:W-:Y:S01]  /*2080*/  FMUL.FTZ R63, R15, R81 ;  /* 0x000000510f3f7220 */ /* 0x000fe20000410000 */
[----:B------:R-:W-:Y:S01]  /*2090*/  FMUL.FTZ R136, R98, R64 ;  /* 0x0000004062887220 */ /* 0x000fe20000410000 */
[----:B------:R-:W-:Y:S01]  /*20a0*/  FMUL.FTZ R104, R11, R101 ;  /* 0x000000650b687220 */ /* 0x000fe20000410000 */
[----:B------:R-:W-:-:S04]  /*20b0*/  HADD2.F32 R78, -RZ, R46.H0_H0 ;  /* 0x2000002eff4e7230 */ /* 0x000fc80000004100 */
[----:B------:R-:W-:Y:S01]  /*20c0*/  MUFU.EX2 R106, R106 ;  /* 0x0000006a006a7308 */ /* 0x000fe20000000800 */
[----:B------:R-:W-:Y:S01]  /*20d0*/  FMUL.FTZ R62, R14, R79 ;  /* 0x0000004f0e3e7220 */ /* 0x000fe20000410000 */
[----:B------:R-:W-:Y:S01]  /*20e0*/  FMUL.FTZ R135, R97, R63 ;  /* 0x0000003f61877220 */ /* 0x000fe20000410000 */
[----:B------:R-:W-:Y:S01]  /*20f0*/  FMUL.FTZ R102, R10, R101 ;  /* 0x000000650a667220 */ /* 0x000fe20000410000 */
[----:B------:R-:W-:-:S04]  /*2100*/  HADD2.F32 R77, -RZ, R46.H1_H1 ;  /* 0x3000002eff4d7230 */ /* 0x000fc80000004100 */
[----:B------:R-:W-:Y:S01]  /*2110*/  MUFU.EX2 R105, R105 ;  /* 0x0000006900697308 */ /* 0x000fe20000000800 */
[----:B------:R-:W-:Y:S01]  /*2120*/  FMUL.FTZ R134, R100, R62 ;  /* 0x0000003e64867220 */ /* 0x000fe20000410000 */
[----:B------:R-:W-:-:S06]  /*2130*/  HADD2.F32 R76, -RZ, R47.H0_H0 ;  /* 0x2000002fff4c7230 */ /* 0x000fcc0000004100 */
[----:B------:R-:W-:Y:S08]  /*2140*/  MUFU.EX2 R104, R104 ;  /* 0x0000006800687308 */ /* 0x000ff00000000800 */
[----:B------:R-:W-:Y:S01]  /*2150*/  MUFU.EX2 R102, R102 ;  /* 0x0000006600667308 */ /* 0x000fe20000000800 */
[----:B------:R-:W-:Y:S01]  /*2160*/  LEA.HI R112, R30, R30, RZ, 0x1e ;  /* 0x0000001e1e707211 */ /* 0x000fe200078ff0ff */
[----:B------:R-:W-:Y:S03]  /*2170*/  BSSY B0, `(.L_x_2966) ;  /* 0x0000057000007945 */ /* 0x000fe60003800000 */
[----:B------:R-:W-:Y:S01]  /*2180*/  LEA R112, R112, R29, 0x3 ;  /* 0x0000001d70707211 */ /* 0x000fe200078e18ff */
[----:B--2---:R0:W-:Y:S04]  /*2190*/  STS.128 [R26+0x1080], R32 ;  /* 0x001080201a007388 */ /* 0x0041e80000000c00 */
[----:B---3--:R-:W-:Y:S01]  /*21a0*/  STS.128 [R26+0x1280], R36 ;  /* 0x001280241a007388 */ /* 0x008fe20000000c00 */
[----:B------:R-:W-:-:S03]  /*21b0*/  NOP ;  /* 0x0000000000007918 */ /* 0x000fc60000000000 */
[----:B------:R-:W1:Y:S04]  /*21c0*/  LDS.128 R40, [R61+0x1080] ;  /* 0x001080003d287984 */ /* 0x000e680000000c00 */
[----:B------:R-:W2:Y:S01]  /*21d0*/  LDS.128 R36, [R61+0x1090] ;  /* 0x001090003d247984 */ /* 0x000ea20000000c00 */
[----:B0-----:R-:W-:Y:S01]  /*21e0*/  LEA R35, R2, R29, 0x2 ;  /* 0x0000001d02237211 */ /* 0x001fe200078e10ff */
[----:B------:R-:W-:-:S04]  /*21f0*/  @!P2 IMAD.WIDE R32, R31, R60, UR22 ;  /* 0x000000161f20ae25 */ /* 0x000fc8000f8e023c */
[----:B------:R0:W-:Y:S01]  /*2200*/  STS [R35+0x6d50], R130 ;  /* 0x006d508223007388 */ /* 0x0001e20000000800 */
[----:B------:R-:W-:Y:S01]  /*2210*/  BAR.SYNC.DEFER_BLOCKING 0x0 ;  /* 0x0000000000007b1d */ /* 0x000fe20000010000 */
[-C--:B------:R-:W-:Y:S01]  /*2220*/  FMUL.FTZ R2, R24, R101.reuse ;  /* 0x0000006518027220 */ /* 0x080fe20000410000 */
[----:B------:R-:W-:-:S05]  /*2230*/  FMUL.FTZ R60, R23, R101 ;  /* 0x00000065173c7220 */ /* 0x000fca0000410000 */
[----:B------:R-:W3:Y:S01]  /*2240*/  MUFU.EX2 R2, R2 ;  /* 0x0000000200027308 */ /* 0x000ee20000000800 */
[--C-:B------:R-:W-:Y:S02]  /*2250*/  HADD2.F32 R31, -RZ, R53.reuse.H0_H0 ;  /* 0x20000035ff1f7230 */ /* 0x100fe40000004100 */
[----:B------:R-:W-:Y:S01]  /*2260*/  HADD2.F32 R53, -RZ, R53.H1_H1 ;  /* 0x30000035ff357230 */ /* 0x000fe20000004100 */
[----:B------:R4:W5:Y:S02]  /*2270*/  @!P2 LDG.E.64 R90, desc[UR20][R32.64] ;  /* 0x00000014205aa981 */ /* 0x000964000c1e1b00 */
[----:B------:R-:W-:Y:S01]  /*2280*/  FMUL.FTZ R143, R31, R72 ;  /* 0x000000481f8f7220 */ /* 0x000fe20000410000 */
[----:B---3--:R-:W-:Y:S01]  /*2290*/  FMUL.FTZ R57, R130, R2 ;  /* 0x0000000282397220 */ /* 0x008fe20000410000 */
[----:B------:R-:W-:Y:S01]  /*22a0*/  ISETP.NE.AND P2, PT, R30, 0x7f, PT ;  /* 0x0000007f1e00780c */ /* 0x000fe20003f45270 */
[----:B------:R-:W-:Y:S02]  /*22b0*/  HADD2.F32 R34, -RZ, R54.H0_H0 ;  /* 0x20000036ff227230 */ /* 0x000fe40000004100 */
[----:B------:R-:W-:Y:S01]  /*22c0*/  FMUL.FTZ R142, R53, R71 ;  /* 0x00000047358e7220 */ /* 0x000fe20000410000 */
[----:B0-----:R-:W-:-:S02]  /*22d0*/  HADD2.F32 R35, -RZ, R55.H0_H0 ;  /* 0x20000037ff237230 */ /* 0x001fc40000004100 */
[----:B------:R-:W-:Y:S01]  /*22e0*/  FMUL.FTZ R55, R17, R101 ;  /* 0x0000006511377220 */ /* 0x000fe20000410000 */
[----:B------:R-:W-:Y:S02]  /*22f0*/  HADD2.F32 R54, -RZ, R54.H1_H1 ;  /* 0x30000036ff367230 */ /* 0x000fe40000004100 */
[----:B------:R-:W-:Y:S01]  /*2300*/  FMUL.FTZ R141, R34, R70 ;  /* 0x00000046228d7220 */ /* 0x000fe20000410000 */
[----:B----4-:R0:W3:Y:S01]  /*2310*/  MUFU.EX2 R32, R60 ;  /* 0x0000003c00207308 */ /* 0x0100e20000000800 */
[----:B------:R-:W-:Y:S02]  /*2320*/  HADD2.F32 R33, -RZ, R52.H1_H1 ;  /* 0x30000034ff217230 */ /* 0x000fe40000004100 */
[----:B------:R-:W-:Y:S01]  /*2330*/  FMUL.FTZ R139, R35, R68 ;  /* 0x00000044238b7220 */ /* 0x000fe20000410000 */
[----:B------:R-:W-:Y:S02]  /*2340*/  HADD2.F32 R52, -RZ, R56.H0_H0 ;  /* 0x20000038ff347230 */ /* 0x000fe40000004100 */
[----:B------:R-:W-:Y:S01]  /*2350*/  FMUL.FTZ R140, R54, R69 ;  /* 0x00000045368c7220 */ /* 0x000fe20000410000 */
[----:B------:R-:W-:Y:S01]  /*2360*/  FMUL.FTZ R61, R13, R78 ;  /* 0x0000004e0d3d7220 */ /* 0x000fe20000410000 */
[----:B------:R-:W-:Y:S01]  /*2370*/  FMUL.FTZ R144, R33, R74 ;  /* 0x0000004a21907220 */ /* 0x000fe20000410000 */
[----:B------:R-:W-:Y:S01]  /*2380*/  @P2 LEA R113, R30, R29, 0x2 ;  /* 0x0000001d1e712211 */ /* 0x000fe200078e10ff */
[----:B------:R-:W4:Y:S01]  /*2390*/  MUFU.EX2 R55, R55 ;  /* 0x0000003700377308 */ /* 0x000f220000000800 */
[----:B------:R-:W-:Y:S01]  /*23a0*/  FMUL.FTZ R137, R52, R65 ;  /* 0x0000004134897220 */ /* 0x000fe20000410000 */
[----:B------:R-:W-:Y:S01]  /*23b0*/  FFMA.FTZ R56, R147, R2, R144 ;  /* 0x0000000293387223 */ /* 0x000fe20000010090 */
[----:B0-----:R-:W-:Y:S01]  /*23c0*/  FMUL.FTZ R60, R12, R77 ;  /* 0x0000004d0c3c7220 */ /* 0x001fe20000410000 */
[----:B------:R-:W-:Y:S01]  /*23d0*/  FMUL.FTZ R133, R99, R61 ;  /* 0x0000003d63857220 */ /* 0x000fe20000410000 */
[----:B------:R-:W0:Y:S01]  /*23e0*/  @P2 LDS R113, [R113+0x7554] ;  /* 0x0075540071712984 */ /* 0x000e220000000800 */
[----:B------:R-:W-:Y:S01]  /*23f0*/  FMUL.FTZ R101, R11, R76 ;  /* 0x0000004c0b657220 */ /* 0x000fe20000410000 */
[----:B------:R-:W-:Y:S01]  /*2400*/  FMUL.FTZ R132, R110, R60 ;  /* 0x0000003c6e847220 */ /* 0x000fe20000410000 */
[C---:B---3--:R-:W-:Y:S01]  /*2410*/  FMUL.FTZ R58, R32.reuse, R57 ;  /* 0x00000039203a7220 */ /* 0x048fe20000410000 */
        /* <DEDUP_REMOVED lines=11> */
[C---:B----4-:R-:W-:Y:S01]  /*24d0*/  FMUL.FTZ R56, R55.reuse, R56 ;  /* 0x0000003837387220 */ /* 0x050fe20000410000 */
[----:B------:R-:W-:Y:S01]  /*24e0*/  FFMA.FTZ R57, R55, R58, R137 ;  /* 0x0000003a37397223 */ /* 0x000fe20000010089 */
[----:B------:R-:W-:Y:S02]  /*24f0*/  HADD2.F32 R58, -RZ, R47.H1_H1 ;  /* 0x3000002fff3a7230 */ /* 0x000fe40000004100 */
[C---:B------:R-:W-:Y:S01]  /*2500*/  FMUL.FTZ R103, R109.reuse, R56 ;  /* 0x000000386d677220 */ /* 0x040fe20000410000 */
[----:B------:R-:W-:Y:S02]  /*2510*/  FFMA.FTZ R57, R109, R57, R136 ;  /* 0x000000396d397223 */ /* 0x000fe40000010088 */
[----:B------:R-:W-:Y:S01]  /*2520*/  FMUL.FTZ R111, R10, R58 ;  /* 0x0000003a0a6f7220 */ /* 0x000fe20000410000 */
[C---:B------:R-:W-:Y:S01]  /*2530*/  FMUL.FTZ R56, R108.reuse, R103 ;  /* 0x000000676c387220 */ /* 0x040fe20000410000 */
[----:B------:R-:W-:Y:S01]  /*2540*/  FFMA.FTZ R57, R108, R57, R135 ;  /* 0x000000396c397223 */ /* 0x000fe20000010087 */
[----:B------:R-:W-:-:S02]  /*2550*/  HADD2.F32 R103, -RZ, R59.H0_H0 ;  /* 0x2000003bff677230 */ /* 0x000fc40000004100 */
[C---:B------:R-:W-:Y:S01]  /*2560*/  FMUL.FTZ R56, R107.reuse, R56 ;  /* 0x000000386b387220 */ /* 0x040fe20000410000 */
[----:B------:R-:W-:Y:S01]  /*2570*/  FFMA.FTZ R57, R107, R57, R134 ;  /* 0x000000396b397223 */ /* 0x000fe20000010086 */
[----:B------:R-:W-:Y:S02]  /*2580*/  HADD2.F32 R59, -RZ, R59.H1_H1 ;  /* 0x3000003bff3b7230 */ /* 0x000fe40000004100 */
[----:B------:R-:W-:Y:S01]  /*2590*/  FMUL.FTZ R131, R103, R101 ;  /* 0x0000006567837220 */ /* 0x000fe20000410000 */
[C---:B------:R-:W-:Y:S01]  /*25a0*/  FMUL.FTZ R56, R106.reuse, R56 ;  /* 0x000000386a387220 */ /* 0x040fe20000410000 */
[----:B------:R-:W-:Y:S01]  /*25b0*/  FFMA.FTZ R57, R106, R57, R133 ;  /* 0x000000396a397223 */ /* 0x000fe20000010085 */
[----:B------:R-:W-:Y:S02]  /*25c0*/  FMUL.FTZ R145, R59, R111 ;  /* 0x0000006f3b917220 */ /* 0x000fe40000410000 */
[C---:B------:R-:W-:Y:S01]  /*25d0*/  FMUL.FTZ R56, R105.reuse, R56 ;  /* 0x0000003869387220 */ /* 0x040fe20000410000 */
[----:B------:R-:W-:-:S03]  /*25e0*/  FFMA.FTZ R57, R105, R57, R132 ;  /* 0x0000003969397223 */ /* 0x000fc60000010084 */
[C---:B------:R-:W-:Y:S01]  /*25f0*/  FMUL.FTZ R56, R104.reuse, R56 ;  /* 0x0000003868387220 */ /* 0x040fe20000410000 */
[----:B------:R-:W-:-:S03]  /*2600*/  FFMA.FTZ R57, R104, R57, R131 ;  /* 0x0000003968397223 */ /* 0x000fc60000010083 */
[C---:B------:R-:W-:Y:S01]  /*2610*/  FMUL.FTZ R56, R102.reuse, R56 ;  /* 0x0000003866387220 */ /* 0x040fe20000410000 */
[----:B------:R-:W-:Y:S01]  /*2620*/  FFMA.FTZ R57, R102, R57, R145 ;  /* 0x0000003966397223 */ /* 0x000fe20000010091 */
[----:B012---:R-:W-:Y:S06]  /*2630*/  @P2 BRA `(.L_x_2967) ;  /* 0x0000000000282947 */ /* 0x007fec0003800000 */
        /* <DEDUP_REMOVED lines=10> */
.L_x_2967:
[----:B------:R-:W-:Y:S05]  /*26e0*/  BSYNC B0 ;  /* 0x0000000000007941 */ /* 0x000fea0003800000 */
.L_x_2966:
[----:B------:R2:W-:Y:S01]  /*26f0*/  STS.64 [R112+0x6340], R56 ;  /* 0x0063403870007388 */ /* 0x0005e20000000a00 */
[--C-:B0-----:R-:W-:Y:S02]  /*2700*/  HADD2.F32 R114, -RZ, R40.reuse.H0_H0 ;  /* 0x20000028ff727230 */ /* 0x101fe40000004100 */
[----:B------:R-:W-:Y:S01]  /*2710*/  HADD2.F32 R115, -RZ, R40.H1_H1 ;  /* 0x30000028ff737230 */ /* 0x000fe20000004100 */
[----:B------:R-:W3:Y:S01]  /*2720*/  LDL R164, [R1+0x10] ;  /* 0x0000100001a47983 */ /* 0x000ee20000100800 */
[--C-:B------:R-:W-:Y:S02]  /*2730*/  HADD2.F32 R116, -RZ, R41.reuse.H0_H0 ;  /* 0x20000029ff747230 */ /* 0x100fe40000004100 */
[----:B------:R-:W-:Y:S01]  /*2740*/  HADD2.F32 R117, -RZ, R41.H1_H1 ;  /* 0x30000029ff757230 */ /* 0x000fe20000004100 */
[----:B------:R-:W4:Y:S01]  /*2750*/  LDL R157, [R1+0xc] ;  /* 0x00000c00019d7983 */ /* 0x000f220000100800 */
[--C-:B------:R-:W-:Y:S02]  /*2760*/  HADD2.F32 R118, -RZ, R42.reuse.H0_H0 ;  /* 0x2000002aff767230 */ /* 0x100fe40000004100 */
[----:B------:R-:W-:Y:S01]  /*2770*/  HADD2.F32 R119, -RZ, R42.H1_H1 ;  /* 0x3000002aff777230 */ /* 0x000fe20000004100 */
[----:B------:R-:W4:Y:S01]  /*2780*/  LDL R150, [R1+0x8] ;  /* 0x0000080001967983 */ /* 0x000f220000100800 */
[----:B------:R-:W-:-:S02]  /*2790*/  HADD2.F32 R120, -RZ, R43.H0_H0 ;  /* 0x2000002bff787230 */ /* 0x000fc40000004100 */
[----:B------:R-:W-:Y:S01]  /*27a0*/  HADD2.F32 R121, -RZ, R43.H1_H1 ;  /* 0x3000002bff797230 */ /* 0x000fe20000004100 */
[----:B------:R-:W4:Y:S01]  /*27b0*/  LDL R149, [R1+0x4] ;  /* 0x0000040001957983 */ /* 0x000f220000100800 */
[--C-:B------:R-:W-:Y:S02]  /*27c0*/  HADD2.F32 R122, -RZ, R36.reuse.H0_H0 ;  /* 0x20000024ff7a7230 */ /* 0x100fe40000004100 */
[----:B------:R-:W-:Y:S01]  /*27d0*/  HADD2.F32 R123, -RZ, R36.H1_H1 ;  /* 0x30000024ff7b7230 */ /* 0x000fe20000004100 */
[----:B------:R-:W4:Y:S04]  /*27e0*/  LDL R148, [R1] ;  /* 0x0000000001947983 */ /* 0x000f280000100800 */
[----:B--2---:R-:W2:Y:S04]  /*27f0*/  LDL R56, [R1+0x18] ;  /* 0x0000180001387983 */ /* 0x004ea80000100800 */
[----:B------:R-:W2:Y:S04]  /*2800*/  LDL R57, [R1+0x14] ;  /* 0x0000140001397983 */ /* 0x000ea80000100800 */
[----:B------:R-:W2:Y:S04]  /*2810*/  LDL R40, [R1+0x1c] ;  /* 0x00001c0001287983 */ /* 0x000ea80000100800 */
[----:B------:R-:W2:Y:S04]  /*2820*/  LDL R41, [R1+0x20] ;  /* 0x0000200001297983 */ /* 0x000ea80000100800 */
[----:B------:R-:W2:Y:S04]  /*2830*/  LDL R42, [R1+0x24] ;  /* 0x00002400012a7983 */ /* 0x000ea80000100800 */
[----:B------:R-:W2:Y:S04]  /*2840*/  LDL R43, [R1+0x28] ;  /* 0x00002800012b7983 */ /* 0x000ea80000100800 */
[----:B------:R-:W2:Y:S01]  /*2850*/  LDL R36, [R1+0x2c] ;  /* 0x00002c0001247983 */ /* 0x000ea20000100800 */
[----:B------:R-:W-:Y:S01]  /*2860*/  ISETP.GT.U32.AND P2, PT, R30, 0x1f, PT ;  /* 0x0000001f1e00780c */ /* 0x000fe20003f44070 */
[----:B------:R-:W-:-:S02]  /*2870*/  HADD2.F32 R124, -RZ, R37.H0_H0 ;  /* 0x20000025ff7c7230 */ /* 0x000fc40000004100 */
[----:B------:R-:W-:Y:S02]  /*2880*/  HADD2.F32 R125, -RZ, R37.H1_H1 ;  /* 0x30000025ff7d7230 */ /* 0x000fe40000004100 */
[--C-:B------:R-:W-:Y:S02]  /*2890*/  HADD2.F32 R126, -RZ, R38.reuse.H0_H0 ;  /* 0x20000026ff7e7230 */ /* 0x100fe40000004100 */
[----:B------:R-:W-:Y:S02]  /*28a0*/  HADD2.F32 R127, -RZ, R38.H1_H1 ;  /* 0x30000026ff7f7230 */ /* 0x000fe40000004100 */
[--C-:B------:R-:W-:Y:S02]  /*28b0*/  HADD2.F32 R128, -RZ, R39.reuse.H0_H0 ;  /* 0x20000027ff807230 */ /* 0x100fe40000004100 */
[----:B------:R-:W-:Y:S01]  /*28c0*/  FMUL.FTZ R126, R163, R126 ;  /* 0x0000007ea37e7220 */ /* 0x000fe20000410000 */
[----:B------:R-:W-:Y:S02]  /*28d0*/  HADD2.F32 R129, -RZ, R39.H1_H1 ;  /* 0x30000027ff817230 */ /* 0x000fe40000004100 */
[----:B------:R-:W-:Y:S01]  /*28e0*/  FMUL.FTZ R127, R162, R127 ;  /* 0x0000007fa27f7220 */ /* 0x000fe20000410000 */
[----:B------:R-:W-:-:S02]  /*28f0*/  FMUL.FTZ R128, R161, R128 ;  /* 0x00000080a1807220 */ /* 0x000fc40000410000 */
[----:B------:R-:W-:Y:S01]  /*2900*/  FMUL.FTZ R129, R160, R129 ;  /* 0x00000081a0817220 */ /* 0x000fe20000410000 */
[----:B------:R-:W-:Y:S01]  /*2910*/  BAR.SYNC.DEFER_BLOCKING 0x0 ;  /* 0x0000000000007b1d */ /* 0x000fe20000010000 */
[----:B---3--:R-:W-:Y:S01]  /*2920*/  FMUL.FTZ R121, R164, R121 ;  /* 0x00000079a4797220 */ /* 0x008fe20000410000 */
[----:B----4-:R-:W-:Y:S01]  /*2930*/  FMUL.FTZ R122, R157, R122 ;  /* 0x0000007a9d7a7220 */ /* 0x010fe20000410000 */
[----:B------:R-:W-:Y:S01]  /*2940*/  FMUL.FTZ R123, R150, R123 ;  /* 0x0000007b967b7220 */ /* 0x000fe20000410000 */
[----:B------:R-:W-:Y:S01]  /*2950*/  FMUL.FTZ R124, R149, R124 ;  /* 0x0000007c957c7220 */ /* 0x000fe20000410000 */
[----:B------:R-:W-:Y:S01]  /*2960*/  FMUL.FTZ R125, R148, R125 ;  /* 0x0000007d947d7220 */ /* 0x000fe20000410000 */
[----:B--2---:R-:W-:Y:S01]  /*2970*/  FMUL.FTZ R119, R56, R119 ;  /* 0x0000007738777220 */ /* 0x004fe20000410000 */
[----:B------:R-:W-:Y:S01]  /*2980*/  FMUL.FTZ R120, R57, R120 ;  /* 0x0000007839787220 */ /* 0x000fe20000410000 */
[----:B------:R-:W-:Y:S01]  /*2990*/  FMUL.FTZ R118, R40, R118 ;  /* 0x0000007628767220 */ /* 0x000fe20000410000 */
[----:B------:R-:W-:Y:S01]  /*29a0*/  FMUL.FTZ R117, R41, R117 ;  /* 0x0000007529757220 */ /* 0x000fe20000410000 */
[----:B------:R-:W-:Y:S01]  /*29b0*/  FMUL.FTZ R116, R42, R116 ;  /* 0x000000742a747220 */ /* 0x000fe20000410000 */
[----:B------:R-:W-:Y:S01]  /*29c0*/  FMUL.FTZ R115, R43, R115 ;  /* 0x000000732b737220 */ /* 0x000fe20000410000 */
[----:B------:R-:W-:Y:S01]  /*29d0*/  FMUL.FTZ R114, R36, R114 ;  /* 0x0000007224727220 */ /* 0x000fe20000410000 */
[----:B------:R-:W-:Y:S06]  /*29e0*/  @P2 BRA `(.L_x_2968) ;  /* 0x0000000000f02947 */ /* 0x000fec0003800000 */
        /* <DEDUP_REMOVED lines=35> */
.L_x_3027:
[----:B------:R-:W-:Y:S01]  /*2c20*/  ISETP.GE.AND P3, PT, R165, 0x10, PT ;  /* 0x00000010a500780c */ /* 0x000fe20003f66270 */
[----:B------:R-:W-:-:S12]  /*2c30*/  UMOV UR46, 0xffffffff ;  /* 0xffffffff002e7882 */ /* 0x000fd80000000000 */
[C---:B0-2---:R-:W-:Y:S01]  /*2c40*/  @P3 FFMA.FTZ R43, R42.reuse, R56, R43 ;  /* 0x000000382a2b3223 */ /* 0x045fe2000001002b */
[----:B---3--:R-:W-:Y:S01]  /*2c50*/  @P3 FMUL.FTZ R42, R42, R148 ;  /* 0x000000942a2a3220 */ /* 0x008fe20000410000 */
[----:B------:R-:W-:Y:S06]  /*2c60*/  BRA.DIV UR46, `(.L_x_2970) ;  /* 0x000000422e0c7947 */ /* 0x000fec000b800000 */
.L_x_3030:
[----:B------:R-:W-:-:S03]  /*2c70*/  UMOV UR46, 0xffffffff ;  /* 0xffffffff002e7882 */ /* 0x000fc60000000000 */
[----:B------:R-:W-:Y:S05]  /*2c80*/  BRA.DIV UR46, `(.L_x_2971) ;  /* 0x000000422e2c7947 */ /* 0x000fea000b800000 */
.L_x_3033:
[----:B------:R-:W-:-:S03]  /*2c90*/  UMOV UR46, 0xffffffff ;  /* 0xffffffff002e7882 */ /* 0x000fc60000000000 */
[----:B------:R-:W-:Y:S05]  /*2ca0*/  BRA.DIV UR46, `(.L_x_2972) ;  /* 0x000000422e4c7947 */ /* 0x000fea000b800000 */
[----:B------:R-:W0:Y:S04]  /*2cb0*/  SHFL.UP PT, R42, R42, 0x1, RZ ;  /* 0x042000002a2a7989 */ /* 0x000e2800000e00ff */
[----:B------:R-:W2:Y:S04]  /*2cc0*/  SHFL.UP PT, R43, R43, 0x1, RZ ;  /* 0x042000002b2b7989 */ /* 0x000ea800000e00ff */
[----:B-----5:R-:W3:Y:S04]  /*2cd0*/  SHFL.IDX PT, R90, R90, RZ, 0x1f ;  /* 0x00001fff5a5a7589 */ /* 0x020ee800000e0000 */
[----:B------:R-:W4:Y:S02]  /*2ce0*/  SHFL.IDX PT, R91, R91, RZ, 0x1f ;  /* 0x00001fff5b5b7589 */ /* 0x000f2400000e0000 */
.L_x_3039:
        /* <DEDUP_REMOVED lines=12> */
.L_x_2968:
[----:B------:R-:W-:Y:S05]  /*2db0*/  WARPSYNC.ALL ;  /* 0x0000000000007948 */ /* 0x000fea0003800000 */
[----:B------:R-:W-:Y:S01]  /*2dc0*/  BAR.SYNC.DEFER_BLOCKING 0x0 ;  /* 0x0000000000007b1d */ /* 0x000fe20000010000 */
[C---:B01----:R-:W-:Y:S01]  /*2dd0*/  FMUL.FTZ R38, R102.reuse, R113 ;  /* 0x0000007166267220 */ /* 0x043fe20000410000 */
[----:B------:R-:W-:Y:S01]  /*2de0*/  FFMA.FTZ R39, R102, R129, R128 ;  /* 0x0000008166277223 */ /* 0x000fe20000010080 */
[----:B------:R-:W-:Y:S01]  /*2df0*/  HFMA2.MMA R37, -RZ, RZ, 0, 0 ;  /* 0x00000000ff257435 */ /* 0x000fe200000001ff */
        /* <DEDUP_REMOVED lines=55> */
[C---:B-----5:R-:W-:Y:S01]  /*3170*/  IMAD R90, R30.reuse, 0x28, R29 ;  /* 0x000000281e5a7824 */ /* 0x060fe200078e021d */
        /* <DEDUP_REMOVED lines=44> */
.L_x_3056:
        /* <DEDUP_REMOVED lines=15> */
.L_x_2973:
[----:B------:R-:W-:Y:S05]  /*3530*/  WARPSYNC.ALL ;  /* 0x0000000000007948 */ /* 0x000fea0003800000 */
[----:B------:R-:W-:Y:S01]  /*3540*/  ISETP.NE.AND P0, PT, R30, RZ, PT ;  /* 0x000000ff1e00720c */ /* 0x000fe20003f05270 */
[----:B0-----:R-:W2:Y:S01]  /*3550*/  LDL.LU R39, [R1+0x30] ;  /* 0x0000300001277983 */ /* 0x001ea20000300800 */
[----:B------:R-:W-:Y:S01]  /*3560*/  BAR.SYNC.DEFER_BLOCKING 0x0 ;  /* 0x0000000000007b1d */ /* 0x000fe20000010000 */
[----:B------:R-:W-:-:S05]  /*3570*/  MOV R38, UR7 ;  /* 0x0000000700267c02 */ /* 0x000fca0008000f00 */
[----:B------:R-:W3:Y:S04]  /*3580*/  LDL.LU R40, [R1+0x34] ;  /* 0x0000340001287983 */ /* 0x000ee80000300800 */
[----:B------:R-:W0:Y:S01]  /*3590*/  LDS R112, [R112+0x6854] ;  /* 0x0068540070707984 */ /* 0x000e220000000800 */
[----:B------:R-:W-:-:S03]  /*35a0*/  @!P0 LEA R38, R38, R29, 0x3 ;  /* 0x0000001d26268211 */ /* 0x000fc600078e18ff */
[----:B------:R-:W4:Y:S04]  /*35b0*/  LDL.LU R42, [R1+0x38] ;  /* 0x00003800012a7983 */ /* 0x000f280000300800 */
[----:B------:R1:W-:Y:S04]  /*35c0*/  @!P0 STS.64 [R38+0x7750], R36 ;  /* 0x0077502426008388 */ /* 0x0003e80000000a00 */
[----:B------:R-:W4:Y:S01]  /*35d0*/  LDL.LU R41, [R1+0x3c] ;  /* 0x00003c0001297983 */ /* 0x000f220000300800 */
[----:B-1----:R-:W-:Y:S01]  /*35e0*/  FFMA.FTZ R36, R59, -R111, R145 ;  /* 0x8000006f3b247223 */ /* 0x002fe20000010091 */
[----:B0-----:R-:W-:-:S04]  /*35f0*/  FFMA.FTZ R113, R112, R113, R129 ;  /* 0x0000007170717223 */ /* 0x001fc80000010081 */
[-C--:B------:R-:W-:Y:S01]  /*3600*/  FMUL.FTZ R38, R59, R113.reuse ;  /* 0x000000713b267220 */ /* 0x080fe20000410000 */
[----:B------:R-:W-:Y:S01]  /*3610*/  FFMA.FTZ R102, R102, R113, R128 ;  /* 0x0000007166667223 */ /* 0x000fe20000010080 */
[----:B------:R-:W-:Y:S01]  /*3620*/  FMUL.FTZ R37, R113, UR56 ;  /* 0x0000003871257c20 */ /* 0x000fe20008410000 */
[----:B------:R-:W-:Y:S01]  /*3630*/  FFMA.FTZ R60, R110, -R60, R132 ;  /* 0x8000003c6e3c7223 */ /* 0x000fe20000010084 */
[----:B------:R-:W-:Y:S01]  /*3640*/  FFMA.FTZ R74, R33, -R74, R144 ;  /* 0x8000004a214a7223 */ /* 0x000fe20000010090 */
[----:B------:R-:W-:Y:S01]  /*3650*/  FFMA.FTZ R104, R104, R102, R127 ;  /* 0x0000006668687223 */ /* 0x000fe2000001007f */
[----:B------:R-:W-:Y:S01]  /*3660*/  FMUL.FTZ R37, R36, R37 ;  /* 0x0000002524257220 */ /* 0x000fe20000410000 */
[----:B------:R-:W-:Y:S01]  /*3670*/  FFMA.FTZ R75, R0, -R75, R130 ;  /* 0x8000004b004b7223 */ /* 0x000fe20000010082 */
[----:B------:R-:W-:Y:S01]  /*3680*/  FFMA.FTZ R71, R53, -R71, R142 ;  /* 0x8000004735477223 */ /* 0x000fe2000001008e */
[----:B------:R-:W-:Y:S01]  /*3690*/  FFMA.FTZ R105, R105, R104, R126 ;  /* 0x0000006869697223 */ /* 0x000fe2000001007e */
[----:B------:R-:W-:Y:S01]  /*36a0*/  FFMA.FTZ R61, R99, -R61, R133 ;  /* 0x8000003d633d7223 */ /* 0x000fe20000010085 */
[----:B------:R-:W-:Y:S01]  /*36b0*/  FFMA.FTZ R62, R100, -R62, R134 ;  /* 0x8000003e643e7223 */ /* 0x000fe20000010086 */
[----:B------:R-:W-:Y:S01]  /*36c0*/  FFMA.FTZ R63, R97, -R63, R135 ;  /* 0x8000003f613f7223 */ /* 0x000fe20000010087 */
[----:B------:R-:W-:Y:S01]  /*36d0*/  FFMA.FTZ R106, R106, R105, R125 ;  /* 0x000000696a6a7223 */ /* 0x000fe2000001007d */
[----:B------:R-:W-:Y:S01]  /*36e0*/  FFMA.FTZ R72, R31, -R72, R143 ;  /* 0x800000481f487223 */ /* 0x000fe2000001008f */
[----:B------:R-:W-:Y:S01]  /*36f0*/  FFMA.FTZ R70, R34, -R70, R141 ;  /* 0x8000004622467223 */ /* 0x000fe2000001008d */
[----:B------:R-:W-:Y:S01]  /*3700*/  FFMA.FTZ R69, R54, -R69, R140 ;  /* 0x8000004536457223 */ /* 0x000fe2000001008c */
[----:B------:R-:W-:Y:S01]  /*3710*/  FFMA.FTZ R107, R107, R106, R124 ;  /* 0x0000006a6b6b7223 */ /* 0x000fe2000001007c */
[----:B--2---:R-:W-:-:S03]  /*3720*/  FFMA.FTZ R39, R10, R38, R39 ;  /* 0x000000260a277223 */ /* 0x004fc60000010027 */
[----:B------:R-:W-:Y:S01]  /*3730*/  FFMA.FTZ R108, R108, R107, R123 ;  /* 0x0000006b6c6c7223 */ /* 0x000fe2000001007b */
[----:B------:R-:W-:Y:S01]  /*3740*/  FFMA.FTZ R68, R35, -R68, R139 ;  /* 0x8000004423447223 */ /* 0x000fe2000001008b */
[----:B------:R-:W-:Y:S01]  /*3750*/  FFMA.FTZ R65, R52, -R65, R137 ;  /* 0x8000004134417223 */ /* 0x000fe20000010089 */
[----:B------:R-:W-:Y:S01]  /*3760*/  FMUL.FTZ R113, R10, R113 ;  /* 0x000000710a717220 */ /* 0x000fe20000410000 */
[----:B------:R-:W-:Y:S01]  /*3770*/  STL [R1+0x30], R39 ;  /* 0x0000302701007387 */ /* 0x000fe20000100800 */
[----:B------:R-:W-:Y:S01]  /*3780*/  FFMA.FTZ R38, R58, R38, R37 ;  /* 0x000000263a267223 */ /* 0x000fe20000010025 */
[----:B------:R-:W-:Y:S01]  /*3790*/  FMUL.FTZ R110, R110, R104 ;  /* 0x000000686e6e7220 */ /* 0x000fe20000410000 */
[----:B------:R-:W-:Y:S01]  /*37a0*/  FFMA.FTZ R122, R109, R108, R122 ;  /* 0x0000006c6d7a7223 */ /* 0x000fe2000001007a */
[----:B------:R-:W2:Y:S01]  /*37b0*/  LDL.LU R57, [R1+0x40] ;  /* 0x0000400001397983 */ /* 0x000ea20000300800 */
[C---:B------:R-:W-:Y:S01]  /*37c0*/  FFMA.FTZ R37, R103.reuse, -R101, R131 ;  /* 0x8000006567257223 */ /* 0x040fe20000010083 */
[----:B------:R-:W-:Y:S01]  /*37d0*/  FMUL.FTZ R103, R103, R102 ;  /* 0x0000006667677220 */ /* 0x000fe20000410000 */
[----:B------:R-:W-:-:S02]  /*37e0*/  FFMA.FTZ R121, R55, R122, R121 ;  /* 0x0000007a37797223 */ /* 0x000fc40000010079 */
[----:B------:R-:W2:Y:S01]  /*37f0*/  LDL.LU R55, [R1+0x44] ;  /* 0x0000440001377983 */ /* 0x000ea20000300800 */
[----:B---3--:R-:W-:Y:S01]  /*3800*/  FFMA.FTZ R40, R11, R103, R40 ;  /* 0x000000670b287223 */ /* 0x008fe20000010028 */
[----:B------:R-:W-:-:S04]  /*3810*/  FMUL.FTZ R43, R100, R106 ;  /* 0x0000006a642b7220 */ /* 0x000fc80000410000 */
[----:B------:R-:W-:Y:S01]  /*3820*/  STL [R1+0x34], R40 ;  /* 0x0000342801007387 */ /* 0x000fe20000100800 */
[----:B----4-:R-:W-:-:S05]  /*3830*/  FFMA.FTZ R42, R12, R110, R42 ;  /* 0x0000006e0c2a7223 */ /* 0x010fca000001002a */
[----:B------:R0:W-:Y:S02]  /*3840*/  STL [R1+0x38], R42 ;  /* 0x0000382a01007387 */ /* 0x0001e40000100800 */
[----:B0-----:R-:W-:-:S04]  /*3850*/  FMUL.FTZ R42, R99, R105 ;  /* 0x00000069632a7220 */ /* 0x001fc80000410000 */
[----:B------:R-:W-:-:S05]  /*3860*/  FFMA.FTZ R41, R13, R42, R41 ;  /* 0x0000002a0d297223 */ /* 0x000fca0000010029 */
[----:B------:R0:W-:Y:S04]  /*3870*/  STL [R1+0x3c], R41 ;  /* 0x00003c2901007387 */ /* 0x0001e80000100800 */
[----:B------:R-:W3:Y:S01]  /*3880*/  LDL R148, [R1+0x2c] ;  /* 0x00002c0001947983 */ /* 0x000ee20000100800 */
[----:B--2---:R-:W-:-:S05]  /*3890*/  FFMA.FTZ R57, R14, R43, R57 ;  /* 0x0000002b0e397223 */ /* 0x004fca0000010039 */
[----:B------:R-:W-:Y:S04]  /*38a0*/  STL [R1+0x40], R57 ;  /* 0x0000403901007387 */ /* 0x000fe80000100800 */
[----:B------:R-:W2:Y:S01]  /*38b0*/  LDL R147, [R1+0x28] ;  /* 0x0000280001937983 */ /* 0x000ea20000100800 */
[----:B------:R-:W-:-:S04]  /*38c0*/  FMUL.FTZ R56, R97, R107 ;  /* 0x0000006b61387220 */ /* 0x000fc80000410000 */
[----:B------:R-:W-:-:S05]  /*38d0*/  FFMA.FTZ R55, R15, R56, R55 ;  /* 0x000000380f377223 */ /* 0x000fca0000010037 */
[----:B------:R1:W-:Y:S04]  /*38e0*/  STL [R1+0x44], R55 ;  /* 0x0000443701007387 */ /* 0x0003e80000100800 */
[----:B------:R-:W4:Y:S01]  /*38f0*/  LDL R128, [R1+0x24] ;  /* 0x0000240001807983 */ /* 0x000f220000100800 */
[----:B------:R-:W-:-:S04]  /*3900*/  FFMA.FTZ R66, R66, R121, R120 ;  /* 0x0000007942427223 */ /* 0x000fc80000010078 */
[----:B------:R-:W-:Y:S01]  /*3910*/  FFMA.FTZ R73, R73, R66, R119 ;  /* 0x0000004249497223 */ /* 0x000fe20000010077 */
[----:B--2---:R-:W-:Y:S02]  /*3920*/  FMUL.FTZ R144, R147, R144 ;  /* 0x0000009093907220 */ /* 0x004fe40000410000 */
[----:B------:R-:W2:Y:S04]  /*3930*/  LDL R147, [R1+0x20] ;  /* 0x0000200001937983 */ /* 0x000ea80000100800 */
[----:B------:R-:W4:Y:S04]  /*3940*/  LDL.LU R119, [R1+0x48] ;  /* 0x0000480001777983 */ /* 0x000f280000300800 */
[----:B------:R-:W4:Y:S04]  /*3950*/  LDL R157, [R1+0x10] ;  /* 0x00001000019d7983 */ /* 0x000f280000100800 */
[----:B------:R-:W4:Y:S01]  /*3960*/  LDL R149, [R1+0x8] ;  /* 0x0000080001957983 */ /* 0x000f220000100800 */
[----:B---3--:R-:W-:-:S03]  /*3970*/  FMUL.FTZ R130, R148, R130 ;  /* 0x0000008294827220 */ /* 0x008fc60000410000 */
[----:B------:R-:W3:Y:S04]  /*3980*/  LDL R129, [R1+0x1c] ;  /* 0x00001c0001817983 */ /* 0x000ee80000100800 */
[----:B------:R-:W3:Y:S04]  /*3990*/  LDL R165, [R1+0x18] ;  /* 0x0000180001a57983 */ /* 0x000ee80000100800 */
[----:B------:R-:W3:Y:S04]  /*39a0*/  LDL R164, [R1+0x14] ;  /* 0x0000140001a47983 */ /* 0x000ee80000100800 */
[----:B------:R-:W3:Y:S04]  /*39b0*/  LDL R150, [R1+0xc] ;  /* 0x00000c0001967983 */ /* 0x000ee80000100800 */
[----:B------:R-:W3:Y:S01]  /*39c0*/  LDL R148, [R1+0x4] ;  /* 0x0000040001947983 */ /* 0x000ee20000100800 */
[----:B------:R-:W-:Y:S01]  /*39d0*/  FFMA.FTZ R80, R80, R73, R118 ;  /* 0x0000004950507223 */ /* 0x000fe20000010076 */
[----:B------:R-:W-:-:S03]  /*39e0*/  FMUL.FTZ R39, R102, UR56 ;  /* 0x0000003866277c20 */ /* 0x000fc60008410000 */
[----:B------:R-:W-:Y:S01]  /*39f0*/  FFMA.FTZ R87, R87, R80, R117 ;  /* 0x0000005057577223 */ /* 0x000fe20000010075 */
[----:B------:R-:W-:Y:S01]  /*3a00*/  FMUL.FTZ R39, R37, R39 ;  /* 0x0000002725277220 */ /* 0x000fe20000410000 */
[----:B------:R-:W-:Y:S02]  /*3a10*/  FMUL.FTZ R40, R104, UR56 ;  /* 0x0000003868287c20 */ /* 0x000fe40008410000 */
[----:B------:R-:W-:Y:S01]  /*3a20*/  FFMA.FTZ R95, R95, R87, R116 ;  /* 0x000000575f5f7223 */ /* 0x000fe20000010074 */
[----:B------:R-:W-:Y:S01]  /*3a30*/  FFMA.FTZ R39, R76, R103, R39 ;  /* 0x000000674c277223 */ /* 0x000fe20000010027 */
[----:B------:R-:W-:Y:S01]  /*3a40*/  FADD.FTZ R3, R38, R3 ;  /* 0x0000000326037221 */ /* 0x000fe20000010000 */
[----:B------:R-:W-:Y:S01]  /*3a50*/  FMUL.FTZ R40, R60, R40 ;  /* 0x000000283c287220 */ /* 0x000fe20000410000 */
[----:B------:R-:W-:Y:S01]  /*3a60*/  FMUL.FTZ R38, R105, UR56 ;  /* 0x0000003869267c20 */ /* 0x000fe20008410000 */
[----:B------:R-:W-:Y:S01]  /*3a70*/  FFMA.FTZ R32, R32, R95, R115 ;  /* 0x0000005f20207223 */ /* 0x000fe20000010073 */
[----:B------:R-:W-:Y:S01]  /*3a80*/  FADD.FTZ R4, R39, R4 ;  /* 0x0000000427047221 */ /* 0x000fe20000010000 */
[----:B------:R-:W-:Y:S01]  /*3a90*/  FFMA.FTZ R40, R77, R110, R40 ;  /* 0x0000006e4d287223 */ /* 0x000fe20000010028 */
[----:B------:R-:W-:Y:S01]  /*3aa0*/  FMUL.FTZ R39, R61, R38 ;  /* 0x000000263d277220 */ /* 0x000fe20000410000 */
[----:B------:R-:W-:Y:S01]  /*3ab0*/  SHF.L.U32 R38, R30, 0x4, RZ ;  /* 0x000000041e267819 */ /* 0x000fe200000006ff */
[----:B------:R-:W-:Y:S01]  /*3ac0*/  FFMA.FTZ R2, R2, R32, R114 ;  /* 0x0000002002027223 */ /* 0x000fe20000010072 */
[----:B------:R-:W-:Y:S01]  /*3ad0*/  FADD.FTZ R159, R40, R159 ;  /* 0x0000009f289f7221 */ /* 0x000fe20000010000 */
[----:B------:R-:W-:Y:S01]  /*3ae0*/  FFMA.FTZ R42, R78, R42, R39 ;  /* 0x0000002a4e2a7223 */ /* 0x000fe20000010027 */
[----:B0-----:R-:W-:Y:S01]  /*3af0*/  FMUL.FTZ R41, R106, UR56 ;  /* 0x000000386a297c20 */ /* 0x001fe20008410000 */
[----:B-----5:R-:W-:Y:S01]  /*3b00*/  LEA.HI.SX32 R90, R38, R38, 0x1b ;  /* 0x00000026265a7211 */ /* 0x020fe200078fdaff */
[----:B------:R-:W-:Y:S01]  /*3b10*/  FMUL.FTZ R40, R107, UR56 ;  /* 0x000000386b287c20 */ /* 0x000fe20008410000 */
[----:B------:R-:W-:Y:S01]  /*3b20*/  FMUL.FTZ R39, R25, R2 ;  /* 0x0000000219277220 */ /* 0x000fe20000410000 */
[----:B------:R-:W-:Y:S01]  /*3b30*/  FMUL.FTZ R100, R62, R41 ;  /* 0x000000293e647220 */ /* 0x000fe20000410000 */
[----:B------:R-:W-:Y:S01]  /*3b40*/  LEA R90, R90, R29, 0x2 ;  /* 0x0000001d5a5a7211 */ /* 0x000fe200078e10ff */
[----:B------:R-:W-:Y:S01]  /*3b50*/  FMUL.FTZ R40, R63, R40 ;  /* 0x000000283f287220 */ /* 0x000fe20000410000 */
[----:B------:R-:W-:Y:S01]  /*3b60*/  FMUL.FTZ R41, R94, R39 ;  /* 0x000000275e297220 */ /* 0x000fe20000410000 */
[C---:B-1----:R-:W-:Y:S01]  /*3b70*/  IADD3 R55, R38.reuse, 0x1, RZ ;  /* 0x0000000126377810 */ /* 0x042fe20007ffe0ff */
[----:B------:R-:W-:Y:S01]  /*3b80*/  FFMA.FTZ R43, R79, R43, R100 ;  /* 0x0000002b4f2b7223 */ /* 0x000fe20000010064 */
[----:B------:R-:W-:Y:S01]  /*3b90*/  IADD3 R91, R38, 0x2, RZ ;  /* 0x00000002265b7810 */ /* 0x000fe20007ffe0ff */
[----:B------:R-:W-:Y:S01]  /*3ba0*/  FFMA.FTZ R56, R81, R56, R40 ;  /* 0x0000003851387223 */ /* 0x000fe20000010028 */
[----:B------:R-:W-:Y:S01]  /*3bb0*/  LEA.HI.SX32 R100, R55, R38, 0x1b ;  /* 0x0000002637647211 */ /* 0x000fe200078fdaff */
[----:B------:R0:W-:Y:S01]  /*3bc0*/  STS [R90+0x2100], R41 ;  /* 0x002100295a007388 */ /* 0x0001e20000000800 */
[----:B------:R-:W-:Y:S01]  /*3bd0*/  FMUL.FTZ R40, R24, R32 ;  /* 0x0000002018287220 */ /* 0x000fe20000410000 */
[----:B------:R-:W-:Y:S01]  /*3be0*/  FFMA.FTZ R55, R75, R39, RZ ;  /* 0x000000274b377223 */ /* 0x000fe200000100ff */
[----:B------:R-:W-:-:S02]  /*3bf0*/  LEA.HI.SX32 R91, R91, R38, 0x1b ;  /* 0x000000265b5b7211 */ /* 0x000fc400078fdaff */
[----:B------:R-:W-:Y:S01]  /*3c00*/  LEA R57, R100, R29, 0x2 ;  /* 0x0000001d64397211 */ /* 0x000fe200078e10ff */
[-C--:B------:R-:W-:Y:S01]  /*3c10*/  FFMA.FTZ R55, R74, R40.reuse, R55 ;  /* 0x000000284a377223 */ /* 0x080fe20000010037 */
[----:B------:R-:W-:Y:S01]  /*3c20*/  FMUL.FTZ R39, R93, R40 ;  /* 0x000000285d277220 */ /* 0x000fe20000410000 */
[----:B0-----:R-:W-:Y:S01]  /*3c30*/  FMUL.FTZ R41, R23, R95 ;  /* 0x0000005f17297220 */ /* 0x001fe20000410000 */
[----:B------:R-:W-:Y:S02]  /*3c40*/  LEA R91, R91, R29, 0x2 ;  /* 0x0000001d5b5b7211 */ /* 0x000fe400078e10ff */
[----:B------:R-:W-:Y:S01]  /*3c50*/  IADD3 R115, R38, 0x3, RZ ;  /* 0x0000000326737810 */ /* 0x000fe20007ffe0ff */
[-C--:B------:R-:W-:Y:S01]  /*3c60*/  FMUL.FTZ R40, R92, R41.reuse ;  /* 0x000000295c287220 */ /* 0x080fe20000410000 */
[----:B------:R0:W-:Y:S02]  /*3c70*/  STS [R57+0x2104], R39 ;  /* 0x0021042739007388 */ /* 0x0001e40000000800 */
[----:B------:R-:W-:Y:S01]  /*3c80*/  LEA.HI.SX32 R115, R115, R38, 0x1b ;  /* 0x0000002673737211 */ /* 0x000fe200078fdaff */
[----:B------:R-:W-:Y:S01]  /*3c90*/  FFMA.FTZ R38, R72, R41, R55 ;  /* 0x0000002948267223 */ /* 0x000fe20000010037 */
[----:B------:R1:W-:Y:S01]  /*3ca0*/  STS [R91+0x2108], R40 ;  /* 0x002108285b007388 */ /* 0x0003e20000000800 */
[----:B------:R-:W-:Y:S01]  /*3cb0*/  FMUL.FTZ R41, R20, R73 ;  /* 0x0000004914297220 */ /* 0x000fe20000410000 */
[----:B0-----:R-:W-:Y:S01]  /*3cc0*/  FMUL.FTZ R39, R21, R80 ;  /* 0x0000005015277220 */ /* 0x001fe20000410000 */
[----:B-1----:R-:W-:-:S04]  /*3cd0*/  FMUL.FTZ R40, R22, R87 ;  /* 0x0000005716287220 */ /* 0x002fc80000410000 */
[----:B------:R-:W-:Y:S01]  /*3ce0*/  FFMA.FTZ R38, R71, R40, R38 ;  /* 0x0000002847267223 */ /* 0x000fe20000010026 */
[----:B--2---:R-:W-:Y:S02]  /*3cf0*/  FMUL.FTZ R142, R147, R142 ;  /* 0x0000008e938e7220 */ /* 0x004fe40000410000 */
[----:B------:R-:W2:Y:S01]  /*3d00*/  LDL R147, [R1] ;  /* 0x0000000001937983 */ /* 0x000ea20000100800 */
[----:B------:R-:W-:Y:S01]  /*3d10*/  FFMA.FTZ R38, R70, R39, R38 ;  /* 0x0000002746267223 */ /* 0x000fe20000010026 */
[----:B------:R-:W-:Y:S01]  /*3d20*/  LEA R115, R115, R29, 0x2 ;  /* 0x0000001d73737211 */ /* 0x000fe200078e10ff */
[----:B------:R-:W-:Y:S01]  /*3d30*/  FMUL.FTZ R40, R89, R40 ;  /* 0x0000002859287220 */ /* 0x000fe20000410000 */
[----:B------:R-:W-:Y:S01]  /*3d40*/  FMUL.FTZ R39, R88, R39 ;  /* 0x0000002758277220 */ /* 0x000fe20000410000 */
[-C--:B------:R-:W-:Y:S01]  /*3d50*/  FFMA.FTZ R38, R69, R41.reuse, R38 ;  /* 0x0000002945267223 */ /* 0x080fe20000010026 */
[----:B------:R-:W-:Y:S02]  /*3d60*/  FMUL.FTZ R41, R86, R41 ;  /* 0x0000002956297220 */ /* 0x000fe40000410000 */
[----:B------:R0:W-:Y:S04]  /*3d70*/  STS [R115+0x210c], R40 ;  /* 0x00210c2873007388 */ /* 0x0001e80000000800 */
[----:B------:R1:W-:Y:S01]  /*3d80*/  STS [R90+0x2110], R39 ;  /* 0x002110275a007388 */ /* 0x0003e20000000800 */
[----:B0-----:R-:W-:-:S03]  /*3d90*/  FMUL.FTZ R40, R19, R66 ;  /* 0x0000004213287220 */ /* 0x001fc60000410000 */
[----:B------:R0:W-:Y:S01]  /*3da0*/  STS [R90+0x2114], R41 ;  /* 0x002114295a007388 */ /* 0x0001e20000000800 */
[----:B-1----:R-:W-:Y:S01]  /*3db0*/  FMUL.FTZ R39, R18, R121 ;  /* 0x0000007912277220 */ /* 0x002fe20000410000 */
[----:B------:R-:W-:Y:S01]  /*3dc0*/  FFMA.FTZ R117, R96, -R67, R138 ;  /* 0x8000004360757223 */ /* 0x000fe2000001008a */
[-C--:B0-----:R-:W-:Y:S01]  /*3dd0*/  FFMA.FTZ R41, R68, R40.reuse, R38 ;  /* 0x0000002844297223 */ /* 0x081fe20000010026 */
[----:B------:R-:W-:Y:S01]  /*3de0*/  FMUL.FTZ R38, R85, R40 ;  /* 0x0000002855267220 */ /* 0x000fe20000410000 */
[-C--:B------:R-:W-:Y:S02]  /*3df0*/  FMUL.FTZ R40, R84, R39.reuse ;  /* 0x0000002754287220 */ /* 0x080fe40000410000 */
[----:B------:R-:W-:Y:S02]  /*3e00*/  FFMA.FTZ R41, R117, R39, R41 ;  /* 0x0000002775297223 */ /* 0x000fe40000010029 */
[----:B------:R0:W-:Y:S01]  /*3e10*/  STS [R90+0x2118], R38 ;  /* 0x002118265a007388 */ /* 0x0001e20000000800 */
[----:B------:R-:W-:-:S03]  /*3e20*/  FFMA.FTZ R39, R98, -R64, R136 ;  /* 0x8000004062277223 */ /* 0x000fc60000010088 */
[----:B------:R1:W-:Y:S01]  /*3e30*/  STS [R90+0x211c], R40 ;  /* 0x00211c285a007388 */ /* 0x0003e20000000800 */
[----:B0-----:R-:W-:Y:S01]  /*3e40*/  FMUL.FTZ R38, R17, R122 ;  /* 0x0000007a11267220 */ /* 0x001fe20000410000 */
[----:B-1----:R-:W-:-:S03]  /*3e50*/  FMUL.FTZ R40, R16, R108 ;  /* 0x0000006c10287220 */ /* 0x002fc60000410000 */
[----:B------:R-:W-:Y:S01]  /*3e60*/  FFMA.FTZ R41, R65, R38, R41 ;  /* 0x0000002641297223 */ /* 0x000fe20000010029 */
[----:B------:R-:W-:Y:S01]  /*3e70*/  FMUL.FTZ R116, R108, UR56 ;  /* 0x000000386c747c20 */ /* 0x000fe20008410000 */
[-C--:B------:R-:W-:Y:S02]  /*3e80*/  FMUL.FTZ R55, R82, R40.reuse ;  /* 0x0000002852377220 */ /* 0x080fe40000410000 */
[----:B------:R-:W-:Y:S01]  /*3e90*/  FFMA.FTZ R40, R39, R40, R41 ;  /* 0x0000002827287223 */ /* 0x000fe20000010029 */
[----:B------:R-:W-:Y:S01]  /*3ea0*/  FMUL.FTZ R107, R15, R107 ;  /* 0x0000006b0f6b7220 */ /* 0x000fe20000410000 */
[----:B------:R-:W-:Y:S01]  /*3eb0*/  FMUL.FTZ R106, R14, R106 ;  /* 0x0000006a0e6a7220 */ /* 0x000fe20000410000 */
[----:B------:R-:W-:Y:S01]  /*3ec0*/  FMUL.FTZ R105, R13, R105 ;  /* 0x000000690d697220 */ /* 0x000fe20000410000 */
[----:B------:R-:W-:Y:S01]  /*3ed0*/  FMUL.FTZ R104, R12, R104 ;  /* 0x000000680c687220 */ /* 0x000fe20000410000 */
[----:B------:R-:W-:Y:S01]  /*3ee0*/  FMUL.FTZ R41, R11, R102 ;  /* 0x000000660b297220 */ /* 0x000fe20000410000 */
[----:B------:R-:W-:Y:S01]  /*3ef0*/  FMUL.FTZ R116, R39, R116 ;  /* 0x0000007427747220 */ /* 0x000fe20000410000 */
[----:B------:R0:W-:Y:S01]  /*3f00*/  STS [R90+0x2124], R55 ;  /* 0x002124375a007388 */ /* 0x0001e20000000800 */
[----:B------:R-:W-:Y:S01]  /*3f10*/  FMUL.FTZ R58, R58, R113 ;  /* 0x000000713a3a7220 */ /* 0x000fe20000410000 */
[----:B------:R-:W-:Y:S01]  /*3f20*/  FMUL.FTZ R38, R83, R38 ;  /* 0x0000002653267220 */ /* 0x000fe20000410000 */
[-C--:B------:R-:W-:Y:S01]  /*3f30*/  FMUL.FTZ R81, R81, R107.reuse ;  /* 0x0000006b51517220 */ /* 0x080fe20000410000 */
[----:B------:R-:W-:Y:S01]  /*3f40*/  FFMA.FTZ R63, R63, R107, R40 ;  /* 0x0000006b3f3f7223 */ /* 0x000fe20000010028 */
[----:B------:R-:W-:Y:S01]  /*3f50*/  FMUL.FTZ R79, R79, R106 ;  /* 0x0000006a4f4f7220 */ /* 0x000fe20000410000 */
[----:B------:R-:W-:Y:S01]  /*3f60*/  FMUL.FTZ R39, R78, R105 ;  /* 0x000000694e277220 */ /* 0x000fe20000410000 */
[----:B------:R-:W-:Y:S01]  /*3f70*/  FMUL.FTZ R77, R77, R104 ;  /* 0x000000684d4d7220 */ /* 0x000fe20000410000 */
[----:B0-----:R-:W-:Y:S01]  /*3f80*/  FMUL.FTZ R55, R76, R41 ;  /* 0x000000294c377220 */ /* 0x001fe20000410000 */
[----:B------:R-:W-:Y:S01]  /*3f90*/  FFMA.FTZ R62, R62, R106, R63 ;  /* 0x0000006a3e3e7223 */ /* 0x000fe2000001003f */
[----:B------:R-:W-:Y:S04]  /*3fa0*/  STS [R90+0x2120], R38 ;  /* 0x002120265a007388 */ /* 0x000fe80000000800 */
[----:B------:R0:W-:Y:S01]  /*3fb0*/  STS [R90+0x2128], R81 ;  /* 0x002128515a007388 */ /* 0x0001e20000000800 */
[----:B------:R-:W-:-:S03]  /*3fc0*/  FFMA.FTZ R61, R61, R105, R62 ;  /* 0x000000693d3d7223 */ /* 0x000fc6000001003e */
[----:B------:R1:W-:Y:S04]  /*3fd0*/  STS [R90+0x212c], R79 ;  /* 0x00212c4f5a007388 */ /* 0x0003e80000000800 */
[----:B------:R-:W-:Y:S04]  /*3fe0*/  STS [R90+0x2130], R39 ;  /* 0x002130275a007388 */ /* 0x000fe80000000800 */
[----:B------:R4:W-:Y:S04]  /*3ff0*/  STS [R90+0x2134], R77 ;  /* 0x0021344d5a007388 */ /* 0x0009e80000000800 */
[----:B------:R3:W-:Y:S04]  /*4000*/  STS [R90+0x2138], R55 ;  /* 0x002138375a007388 */ /* 0x0007e80000000800 */
[----:B------:R3:W-:Y:S01]  /*4010*/  STS [R90+0x213c], R58 ;  /* 0x00213c3a5a007388 */ /* 0x0007e20000000800 */
[----:B------:R-:W-:Y:S01]  /*4020*/  FFMA.FTZ R60, R60, R104, R61 ;  /* 0x000000683c3c7223 */ /* 0x000fe2000001003d */
[----:B------:R-:W-:-:S02]  /*4030*/  IADD3 R97, R30, 0x80, RZ ;  /* 0x000000801e617810 */ /* 0x000fc40007ffe0ff */
[C---:B------:R-:W-:Y:S01]  /*4040*/  IADD3 R99, R30.reuse, 0x100, RZ ;  /* 0x000001001e637810 */ /* 0x040fe20007ffe0ff */
[----:B------:R-:W-:Y:S01]  /*4050*/  FFMA.FTZ R37, R37, R41, R60 ;  /* 0x0000002925257223 */ /* 0x000fe2000001003c */
[C---:B------:R-:W-:Y:S02]  /*4060*/  IADD3 R101, R30.reuse, 0x180, RZ ;  /* 0x000001801e657810 */ /* 0x040fe40007ffe0ff */
[C---:B------:R-:W-:Y:S02]  /*4070*/  IADD3 R105, R30.reuse, 0x200, RZ ;  /* 0x000002001e697810 */ /* 0x040fe40007ffe0ff */
[C---:B------:R-:W-:Y:S02]  /*4080*/  IADD3 R103, R30.reuse, 0x280, RZ ;  /* 0x000002801e677810 */ /* 0x040fe40007ffe0ff */
[C---:B0-----:R-:W-:Y:S02]  /*4090*/  IADD3 R81, R30.reuse, 0x300, RZ ;  /* 0x000003001e517810 */ /* 0x041fe40007ffe0ff */
[----:B-1----:R-:W-:-:S02]  /*40a0*/  IADD3 R79, R30, 0x380, RZ ;  /* 0x000003801e4f7810 */ /* 0x002fc40007ffe0ff */
[C---:B----4-:R-:W-:Y:S02]  /*40b0*/  IADD3 R77, R30.reuse, 0x400, RZ ;  /* 0x000004001e4d7810 */ /* 0x050fe40007ffe0ff */
[C---:B------:R-:W-:Y:S02]  /*40c0*/  IADD3 R67, R30.reuse, 0x480, RZ ;  /* 0x000004801e437810 */ /* 0x040fe40007ffe0ff */
[C---:B------:R-:W-:Y:S02]  /*40d0*/  IADD3 R63, R30.reuse, 0x500, RZ ;  /* 0x000005001e3f7810 */ /* 0x040fe40007ffe0ff */
[C---:B------:R-:W-:Y:S02]  /*40e0*/  IADD3 R61, R30.reuse, 0x580, RZ ;  /* 0x000005801e3d7810 */ /* 0x040fe40007ffe0ff */
[C---:B------:R-:W-:Y:S02]  /*40f0*/  IADD3 R59, R30.reuse, 0x600, RZ ;  /* 0x000006001e3b7810 */ /* 0x040fe40007ffe0ff */
[----:B---3--:R-:W-:-:S02]  /*4100*/  IADD3 R55, R30, 0x680, RZ ;  /* 0x000006801e377810 */ /* 0x008fc40007ffe0ff */
[C---:B------:R-:W-:Y:S02]  /*4110*/  IADD3 R41, R30.reuse, 0x700, RZ ;  /* 0x000007001e297810 */ /* 0x040fe40007ffe0ff */
[----:B------:R-:W-:Y:S01]  /*4120*/  IADD3 R39, R30, 0x780, RZ ;  /* 0x000007801e277810 */ /* 0x000fe20007ffe0ff */
[----:B------:R-:W-:Y:S01]  /*4130*/  FMUL.FTZ R64, R98, R108 ;  /* 0x0000006c62407220 */ /* 0x000fe20000410000 */
        /* <DEDUP_REMOVED lines=15> */
[----:B------:R-:W-:Y:S01]  /*4230*/  LEA.HI.SX32 R100, R39, R30, 0x1b ;  /* 0x0000001e27647211 */ /* 0x000fe200078fdaff */
[----:B------:R-:W-:Y:S01]  /*4240*/  FMUL.FTZ R36, R36, R113 ;  /* 0x0000007124247220 */ /* 0x000fe20000410000 */
[-C--:B------:R-:W-:Y:S01]  /*4250*/  LEA R97, R98, R29.reuse, 0x2 ;  /* 0x0000001d62617211 */ /* 0x080fe200078e10ff */
[----:B------:R-:W-:Y:S01]  /*4260*/  BAR.SYNC.DEFER_BLOCKING 0x0 ;  /* 0x0000000000007b1d */ /* 0x000fe20000010000 */
        /* <DEDUP_REMOVED lines=11> */
[-C--:B------:R-:W-:Y:S01]  /*4320*/  LEA R103, R40, R29.reuse, 0x2 ;  /* 0x0000001d28677211 */ /* 0x080fe200078e10ff */
[----:B------:R-:W-:Y:S01]  /*4330*/  FADD.FTZ R158, R42, R158 ;  /* 0x0000009e2a9e7221 */ /* 0x000fe20000010000 */
[-C--:B------:R-:W-:Y:S01]  /*4340*/  LEA R102, R102, R29.reuse, 0x2 ;  /* 0x0000001d66667211 */ /* 0x080fe200078e10ff */
[----:B------:R-:W-:Y:S01]  /*4350*/  FADD.FTZ R156, R43, R156 ;  /* 0x0000009c2b9c7221 */ /* 0x000fe20000010000 */
[-C--:B------:R-:W-:Y:S01]  /*4360*/  LEA R101, R38, R29.reuse, 0x2 ;  /* 0x0000001d26657211 */ /* 0x080fe200078e10ff */
[----:B------:R-:W0:Y:S01]  /*4370*/  LDC.64 R42, c[0x0][0x348] ;  /* 0x0000d200ff2a7b82 */ /* 0x000e220000000a00 */
[----:B------:R-:W-:Y:S01]  /*4380*/  LEA R100, R100, R29, 0x2 ;  /* 0x0000001d64647211 */ /* 0x000fe200078e10ff */
[----:B------:R-:W-:Y:S01]  /*4390*/  FMUL.FTZ R143, R128, R143 ;  /* 0x0000008f808f7220 */ /* 0x000fe20000410000 */
[----:B------:R-:W1:Y:S01]  /*43a0*/  LDS R118, [R97+0x2100] ;  /* 0x0021000061767984 */ /* 0x000e620000000800 */
[----:B------:R-:W-:-:S03]  /*43b0*/  FADD.FTZ R155, R56, R155 ;  /* 0x0000009b389b7221 */ /* 0x000fc60000010000 */
[----:B------:R-:W3:Y:S04]  /*43c0*/  LDS R99, [R114+0x2300] ;  /* 0x0023000072637984 */ /* 0x000ee80000000800 */
        /* <DEDUP_REMOVED lines=14> */
[----:B------:R-:W-:Y:S04]  /*44b0*/  STS [R90+0x4200], R130 ;  /* 0x004200825a007388 */ /* 0x000fe80000000800 */
[----:B------:R3:W-:Y:S04]  /*44c0*/  STS [R57+0x4204], R144 ;  /* 0x0042049039007388 */ /* 0x0007e80000000800 */
[----:B------:R-:W-:Y:S04]  /*44d0*/  STS [R91+0x4208], R143 ;  /* 0x0042088f5b007388 */ /* 0x000fe80000000800 */
[----:B------:R4:W-:Y:S01]  /*44e0*/  STS [R115+0x420c], R142 ;  /* 0x00420c8e73007388 */ /* 0x0009e20000000800 */
[----:B---3--:R-:W3:Y:S01]  /*44f0*/  LDC.64 R56, c[0x0][0x368] ;  /* 0x0000da00ff387b82 */ /* 0x008ee20000000a00 */
[----:B----4-:R-:W-:-:S04]  /*4500*/  FMUL.FTZ R115, R122, UR56 ;  /* 0x000000387a737c20 */ /* 0x010fc80008410000 */
[----:B------:R-:W-:Y:S01]  /*4510*/  FMUL.FTZ R115, R65, R115 ;  /* 0x0000007341737220 */ /* 0x000fe20000410000 */
[----:B------:R-:W-:Y:S01]  /*4520*/  FMUL.FTZ R65, R157, R138 ;  /* 0x0000008a9d417220 */ /* 0x000fe20000410000 */
[----:B------:R-:W-:-:S04]  /*4530*/  USHF.R.S32.HI UR46, URZ, 0x1f, UR11 ;  /* 0x0000001f3f2e7899 */ /* 0x000fc8000801140b */
[----:B------:R4:W-:Y:S01]  /*4540*/  STS [R90+0x421c], R65 ;  /* 0x00421c415a007388 */ /* 0x0009e20000000800 */
[-C--:B------:R-:W-:Y:S01]  /*4550*/  FFMA.FTZ R82, R82, R64.reuse, R116 ;  /* 0x0000004052527223 */ /* 0x080fe20000010074 */
[----:B------:R-:W-:Y:S01]  /*4560*/  FFMA.FTZ R119, R16, R64, R119 ;  /* 0x0000004010777223 */ /* 0x000fe20000010077 */
[----:B0-----:R-:W-:Y:S01]  /*4570*/  IMAD R76, R42, UR46, RZ ;  /* 0x0000002e2a4c7c24 */ /* 0x001fe2000f8e02ff */
[----:B------:R-:W-:Y:S01]  /*4580*/  MOV R64, R30 ;  /* 0x0000001e00407202 */ /* 0x000fe20000000f00 */
[----:B----4-:R-:W-:Y:S02]  /*4590*/  HFMA2.MMA R65, -RZ, RZ, 0, 0 ;  /* 0x00000000ff417435 */ /* 0x010fe400000001ff */
[----:B------:R-:W-:Y:S01]  /*45a0*/  IMAD R76, R43, UR11, R76 ;  /* 0x0000000b2b4c7c24 */ /* 0x000fe2000f8e024c */
[----:B------:R-:W-:Y:S01]  /*45b0*/  USHF.R.S32.HI UR47, URZ, 0x1f, UR13 ;  /* 0x0000001f3f2f7899 */ /* 0x000fe2000801140d */
[----:B---3--:R-:W-:Y:S02]  /*45c0*/  IMAD R77, R56, UR46, RZ ;  /* 0x0000002e384d7c24 */ /* 0x008fe4000f8e02ff */
[----:B------:R-:W-:-:S02]  /*45d0*/  FMUL.FTZ R79, R149, R136 ;  /* 0x00000088954f7220 */ /* 0x000fc40000410000 */
[----:B------:R-:W-:Y:S01]  /*45e0*/  IMAD.WIDE.U32 R42, R42, UR11, R64 ;  /* 0x0000000b2a2a7c25 */ /* 0x000fe2000f8e0040 */
[----:B------:R-:W-:-:S03]  /*45f0*/  UIMAD UR46, UR47, UR42, URZ ;  /* 0x0000002a2f2e72a4 */ /* 0x000fc6000f8e023f */
[----:B------:R-:W-:Y:S01]  /*4600*/  IMAD.WIDE.U32 R64, R56, UR11, R64 ;  /* 0x0000000b38407c25 */ /* 0x000fe2000f8e0040 */
[----:B------:R-:W-:-:S03]  /*4610*/  IADD3 R43, R43, R76, RZ ;  /* 0x0000004c2b2b7210 */ /* 0x000fc60007ffe0ff */
[----:B------:R-:W-:Y:S01]  /*4620*/  IMAD R57, R57, UR11, R77 ;  /* 0x0000000b39397c24 */ /* 0x000fe2000f8e024d */
[----:B------:R-:W-:Y:S01]  /*4630*/  MOV R77, UR42 ;  /* 0x0000002a004d7c02 */ /* 0x000fe20008000f00 */
[----:B------:R0:W-:Y:S01]  /*4640*/  STS [R90+0x4224], R79 ;  /* 0x0042244f5a007388 */ /* 0x0001e20000000800 */
[----:B------:R-:W-:Y:S01]  /*4650*/  FMUL.FTZ R141, R129, R141 ;  /* 0x0000008d818d7220 */ /* 0x000fe20000410000 */
[----:B------:R-:W-:Y:S01]  /*4660*/  FMUL.FTZ R140, R165, R140 ;  /* 0x0000008ca58c7220 */ /* 0x000fe20000410000 */
[----:B------:R-:W-:Y:S01]  /*4670*/  FMUL.FTZ R139, R164, R139 ;  /* 0x0000008ba48b7220 */ /* 0x000fe20000410000 */
[----:B------:R-:W-:Y:S01]  /*4680*/  FMUL.FTZ R137, R150, R137 ;  /* 0x0000008996897220 */ /* 0x000fe20000410000 */
[----:B------:R-:W-:Y:S01]  /*4690*/  FMUL.FTZ R135, R148, R135 ;  /* 0x0000008794877220 */ /* 0x000fe20000410000 */
[----:B--2---:R-:W-:Y:S01]  /*46a0*/  FMUL.FTZ R134, R147, R134 ;  /* 0x0000008693867220 */ /* 0x004fe20000410000 */
[----:B------:R-:W-:Y:S01]  /*46b0*/  FMUL.FTZ R133, R163, R133 ;  /* 0x00000085a3857220 */ /* 0x000fe20000410000 */
[----:B------:R-:W-:Y:S01]  /*46c0*/  FMUL.FTZ R132, R162, R132 ;  /* 0x00000084a2847220 */ /* 0x000fe20000410000 */
[----:B------:R-:W-:Y:S01]  /*46d0*/  ULEA UR57, UR14, 0xfffff800, 0xb ;  /* 0xfffff8000e397891 */ /* 0x000fe2000f8e583f */
[----:B------:R-:W-:Y:S01]  /*46e0*/  IADD3 R65, R65, R57, RZ ;  /* 0x0000003941417210 */ /* 0x000fe20007ffe0ff */
[----:B------:R-:W-:Y:S01]  /*46f0*/  UIMAD UR46, UR13, UR43, UR46 ;  /* 0x0000002b0d2e72a4 */ /* 0x000fe2000f8e022e */
[----:B0-----:R-:W-:Y:S01]  /*4700*/  MOV R79, UR44 ;  /* 0x0000002c004f7c02 */ /* 0x001fe20008000f00 */
[----:B------:R-:W-:Y:S01]  /*4710*/  FMUL.FTZ R131, R161, R131 ;  /* 0x00000083a1837220 */ /* 0x000fe20000410000 */
[----:B------:R-:W-:Y:S01]  /*4720*/  FMUL.FTZ R145, R160, R145 ;  /* 0x00000091a0917220 */ /* 0x000fe20000410000 */
[----:B------:R-:W-:Y:S01]  /*4730*/  IMAD.WIDE.U32 R56, R77, UR13, R42 ;  /* 0x0000000d4d387c25 */ /* 0x000fe2000f8e002a */
[----:B------:R0:W-:Y:S01]  /*4740*/  STL [R1+0x48], R119 ;  /* 0x0000487701007387 */ /* 0x0001e20000100800 */
[----:B------:R-:W-:-:S02]  /*4750*/  USHF.R.S32.HI UR58, URZ, 0x1f, UR57 ;  /* 0x0000001f3f3a7899 */ /* 0x000fc40008011439 */
[----:B------:R-:W-:Y:S01]  /*4760*/  IMAD.WIDE.U32 R42, R79, UR13, R64 ;  /* 0x0000000d4f2a7c25 */ /* 0x000fe2000f8e0040 */
[----:B------:R-:W-:Y:S01]  /*4770*/  STS [R90+0x4210], R141 ;  /* 0x0042108d5a007388 */ /* 0x000fe20000000800 */
[----:B------:R-:W-:Y:S01]  /*4780*/  IADD3 R128, R57, UR46, RZ ;  /* 0x0000002e39807c10 */ /* 0x000fe2000fffe0ff */
[----:B------:R-:W2:Y:S01]  /*4790*/  LDC.64 R78, c[0x0][0x360] ;  /* 0x0000d800ff4e7b82 */ /* 0x000ea20000000a00 */
[----:B------:R-:W-:Y:S01]  /*47a0*/  IADD3 R76, P0, R56, UR57, RZ ;  /* 0x00000039384c7c10 */ /* 0x000fe2000ff1e0ff */
[----:B------:R-:W-:Y:S01]  /*47b0*/  STS [R90+0x4214], R140 ;  /* 0x0042148c5a007388 */ /* 0x000fe20000000800 */
[----:B0-----:R-:W-:-:S03]  /*47c0*/  MOV R119, UR55 ;  /* 0x0000003700777c02 */ /* 0x001fc60008000f00 */
[----:B------:R-:W-:Y:S01]  /*47d0*/  STS [R90+0x4218], R139 ;  /* 0x0042188b5a007388 */ /* 0x000fe20000000800 */
[----:B------:R-:W-:-:S03]  /*47e0*/  IADD3 R119, R119, -UR57, -R30 ;  /* 0x8000003977777c10 */ /* 0x000fc6000fffe81e */
[----:B------:R-:W-:Y:S04]  /*47f0*/  STS [R90+0x4220], R137 ;  /* 0x004220895a007388 */ /* 0x000fe80000000800 */
[----:B------:R-:W-:Y:S04]  /*4800*/  STS [R90+0x4228], R135 ;  /* 0x004228875a007388 */ /* 0x000fe80000000800 */
[----:B------:R-:W-:Y:S04]  /*4810*/  STS [R90+0x422c], R134 ;  /* 0x00422c865a007388 */ /* 0x000fe80000000800 */
[----:B------:R-:W-:Y:S04]  /*4820*/  STS [R90+0x4230], R133 ;  /* 0x004230855a007388 */ /* 0x000fe80000000800 */
[----:B------:R-:W-:Y:S04]  /*4830*/  STS [R90+0x4234], R132 ;  /* 0x004234845a007388 */ /* 0x000fe80000000800 */
[----:B------:R-:W-:Y:S04]  /*4840*/  STS [R90+0x4238], R131 ;  /* 0x004238835a007388 */ /* 0x000fe80000000800 */
[----:B------:R0:W-:Y:S01]  /*4850*/  STS [R90+0x423c], R145 ;  /* 0x00423c915a007388 */ /* 0x0001e20000000800 */
[----:B------:R-:W-:Y:S01]  /*4860*/  UIMAD UR47, UR47, UR44, URZ ;  /* 0x0000002c2f2f72a4 */ /* 0x000fe2000f8e023f */
[----:B------:R-:W-:-:S02]  /*4870*/  IADD3.X R77, R128, UR58, RZ, P0, !PT ;  /* 0x0000003a804d7c10 */ /* 0x000fc400087fe4ff */
[----:B------:R-:W-:Y:S01]  /*4880*/  ISETP.GE.AND P0, PT, R119, 0x1, PT ;  /* 0x000000017700780c */ /* 0x000fe20003f06270 */
[----:B0-----:R-:W0:Y:S01]  /*4890*/  LDC.64 R90, c[0x0][0x380] ;  /* 0x0000e000ff5a7b82 */ /* 0x001e220000000a00 */
[----:B------:R-:W-:Y:S01]  /*48a0*/  UIMAD UR47, UR13, UR45, UR47 ;  /* 0x0000002d0d2f72a4 */ /* 0x000fe2000f8e022f */
[----:B------:R-:W-:Y:S01]  /*48b0*/  IADD3 R64, P1, R42, UR57, RZ ;  /* 0x000000392a407c10 */ /* 0x000fe2000ff3e0ff */
[----:B------:R-:W-:Y:S01]  /*48c0*/  FMUL.FTZ R116, R96, R121 ;  /* 0x0000007960747220 */ /* 0x000fe20000410000 */
[----:B------:R-:W-:-:S03]  /*48d0*/  FMUL.FTZ R121, R121, UR56 ;  /* 0x0000003879797c20 */ /* 0x000fc60008410000 */
[----:B------:R-:W-:Y:S01]  /*48e0*/  IADD3 R127, R43, UR47, RZ ;  /* 0x0000002f2b7f7c10 */ /* 0x000fe2000fffe0ff */
[----:B------:R-:W-:Y:S01]  /*48f0*/  BSSY B0, `(.L_x_2975) ;  /* 0x000001d000007945 */ /* 0x000fe20003800000 */
[----:B------:R-:W-:Y:S02]  /*4900*/  FMUL.FTZ R52, R52, R122 ;  /* 0x0000007a34347220 */ /* 0x000fe40000410000 */
[----:B------:R-:W-:Y:S01]  /*4910*/  IADD3.X R65, R127, UR58, RZ, P1, !PT ;  /* 0x0000003a7f417c10 */ /* 0x000fe20008ffe4ff */
        /* <DEDUP_REMOVED lines=9> */
[----:B-12---:R-:W-:Y:S05]  /*49b0*/  @!P0 BRA `(.L_x_2976) ;  /* 0x0000000000408947 */ /* 0x006fea0003800000 */
[----:B------:R-:W-:Y:S01]  /*49c0*/  USHF.R.S32.HI UR46, URZ, 0x1f, UR7 ;  /* 0x0000001f3f2e7899 */ /* 0x000fe20008011407 */
[----:B------:R1:W2:Y:S01]  /*49d0*/  LDS R129, [R97+0x4200] ;  /* 0x0042000061817984 */ /* 0x0002a20000000800 */
[----:B------:R-:W-:-:S04]  /*49e0*/  IMAD.WIDE.U32 R76, R78, UR7, R76 ;  /* 0x000000074e4c7c25 */ /* 0x000fc8000f8e004c */
[----:B------:R-:W-:-:S04]  /*49f0*/  IMAD R96, R78, UR46, RZ ;  /* 0x0000002e4e607c24 */ /* 0x000fc8000f8e02ff */
[----:B------:R-:W-:-:S05]  /*4a00*/  IMAD R96, R79, UR7, R96 ;  /* 0x000000074f607c24 */ /* 0x000fca000f8e0260 */
[----:B------:R-:W-:Y:S02]  /*4a10*/  IADD3 R77, R77, R96, RZ ;  /* 0x000000604d4d7210 */ /* 0x000fe40007ffe0ff */
[----:B------:R-:W-:-:S04]  /*4a20*/  LEA R96, P0, R76, UR28, 0x2 ;  /* 0x0000001c4c607c11 */ /* 0x000fc8000f8010ff */
[----:B-1----:R-:W-:Y:S01]  /*4a30*/  LEA.HI.X R97, R76, UR29, R77, 0x2, P0 ;  /* 0x0000001d4c617c11 */ /* 0x002fe200080f144d */
[C---:B0-----:R-:W-:Y:S02]  /*4a40*/  IMAD R76, R90.reuse, UR46, RZ ;  /* 0x0000002e5a4c7c24 */ /* 0x041fe4000f8e02ff */
[----:B------:R-:W-:Y:S02]  /*4a50*/  IMAD.WIDE.U32 R64, R90, UR7, R64 ;  /* 0x000000075a407c25 */ /* 0x000fe4000f8e0040 */
[----:B------:R1:W-:Y:S02]  /*4a60*/  REDG.E.ADD.F32.FTZ.RN.STRONG.GPU desc[UR20][R96.64], R118 ;  /* 0x00000076600079a6 */ /* 0x0003e4000c10f394 */
[----:B------:R-:W-:-:S05]  /*4a70*/  IMAD R76, R91, UR7, R76 ;  /* 0x000000075b4c7c24 */ /* 0x000fca000f8e024c */
[----:B------:R-:W-:Y:S02]  /*4a80*/  IADD3 R65, R65, R76, RZ ;  /* 0x0000004c41417210 */ /* 0x000fe40007ffe0ff */
[----:B------:R-:W-:-:S04]  /*4a90*/  LEA R76, P0, R64, UR30, 0x2 ;  /* 0x0000001e404c7c11 */ /* 0x000fc8000f8010ff */
[----:B------:R-:W-:-:S05]  /*4aa0*/  LEA.HI.X R77, R64, UR31, R65, 0x2, P0 ;  /* 0x0000001f404d7c11 */ /* 0x000fca00080f1441 */
[----:B--2---:R1:W-:Y:S04]  /*4ab0*/  REDG.E.ADD.F32.FTZ.RN.STRONG.GPU desc[UR20][R76.64], R129 ;  /* 0x000000814c0079a6 */ /* 0x0043e8000c10f394 */
.L_x_2976:
[----:B------:R-:W-:Y:S05]  /*4ac0*/  BSYNC B0 ;  /* 0x0000000000007941 */ /* 0x000fea0003800000 */
.L_x_2975:
[----:B------:R-:W-:Y:S01]  /*4ad0*/  FADD.FTZ R36, R37, R36 ;  /* 0x0000002425247221 */ /* 0x000fe20000010000 */
[C---:B------:R-:W-:Y:S01]  /*4ae0*/  LEA R64, P0, R56.reuse, UR28, 0x2 ;  /* 0x0000001c38407c11 */ /* 0x040fe2000f8010ff */
[----:B------:R2:W3:Y:S01]  /*4af0*/  LDS R37, [R114+0x4400] ;  /* 0x0044000072257984 */ /* 0x0004e20000000800 */
[----:B------:R-:W-:Y:S01]  /*4b00*/  UIMAD UR46, UR6, -0x800, UR12 ;  /* 0xfffff800062e78a4 */ /* 0x000fe2000f8e020c */
[----:B------:R-:W-:Y:S01]  /*4b10*/  BSSY B0, `(.L_x_2977) ;  /* 0x0000015000007945 */ /* 0x000fe20003800000 */
[----:B------:R-:W-:Y:S01]  /*4b20*/  LEA.HI.X R65, R56, UR29, R128, 0x2, P0 ;  /* 0x0000001d38417c11 */ /* 0x000fe200080f1480 */
[----:B------:R-:W-:Y:S01]  /*4b30*/  USHF.L.U64.HI UR47, UR8, 0x2, UR9 ;  /* 0x00000002082f7899 */ /* 0x000fe20008010209 */
[----:B------:R-:W-:-:S04]  /*4b40*/  LEA R56, P0, R42, UR30, 0x2 ;  /* 0x0000001e2a387c11 */ /* 0x000fc8000f8010ff */
[----:B------:R-:W-:Y:S01]  /*4b50*/  LEA.HI.X R57, R42, UR31, R127, 0x2, P0 ;  /* 0x0000001f2a397c11 */ /* 0x000fe200080f147f */
[----:B------:R-:W-:Y:S01]  /*4b60*/  IMAD R43, R78, UR47, RZ ;  /* 0x0000002f4e2b7c24 */ /* 0x000fe2000f8e02ff */
[----:B------:R-:W-:Y:S01]  /*4b70*/  MOV R42, UR46 ;  /* 0x0000002e002a7c02 */ /* 0x000fe20008000f00 */
[----:B------:R-:W-:Y:S01]  /*4b80*/  USHF.L.U32 UR46, UR8, 0x2, URZ ;  /* 0x00000002082e7899 */ /* 0x000fe2000800063f */
[----:B------:R-:W-:-:S03]  /*4b90*/  ISETP.GE.AND P0, PT, R119, 0x81, PT ;  /* 0x000000817700780c */ /* 0x000fc60003f06270 */
[----:B------:R-:W-:-:S04]  /*4ba0*/  IMAD.WIDE R64, R42, 0x4, R64 ;  /* 0x000000042a407825 */ /* 0x000fc800078e0240 */
[----:B------:R-:W-:-:S04]  /*4bb0*/  IMAD.WIDE R56, R42, 0x4, R56 ;  /* 0x000000042a387825 */ /* 0x000fc800078e0238 */
[----:B0-----:R-:W-:Y:S02]  /*4bc0*/  IMAD R42, R90, UR47, RZ ;  /* 0x0000002f5a2a7c24 */ /* 0x001fe4000f8e02ff */
[----:B------:R-:W-:Y:S02]  /*4bd0*/  IMAD R79, R79, UR46, R43 ;  /* 0x0000002e4f4f7c24 */ /* 0x000fe4000f8e022b */
[----:B------:R-:W-:Y:S02]  /*4be0*/  IMAD R91, R91, UR46, R42 ;  /* 0x0000002e5b5b7c24 */ /* 0x000fe4000f8e022a */
[----:B------:R-:W-:-:S04]  /*4bf0*/  IMAD.WIDE.U32 R64, R78, UR46, R64 ;  /* 0x0000002e4e407c25 */ /* 0x000fc8000f8e0040 */
[----:B------:R-:W-:Y:S01]  /*4c00*/  IMAD.WIDE.U32 R56, R90, UR46, R56 ;  /* 0x0000002e5a387c25 */ /* 0x000fe2000f8e0038 */
[----:B------:R-:W-:-:S04]  /*4c10*/  IADD3 R65, R65, R79, RZ ;  /* 0x0000004f41417210 */ /* 0x000fc80007ffe0ff */
[----:B------:R-:W-:Y:S01]  /*4c20*/  IADD3 R57, R57, R91, RZ ;  /* 0x0000005b39397210 */ /* 0x000fe20007ffe0ff */
[----:B--23--:R-:W-:Y:S06]  /*4c30*/  @!P0 BRA `(.L_x_2978) ;  /* 0x0000000000088947 */ /* 0x00cfec0003800000 */
[----:B------:R0:W-:Y:S04]  /*4c40*/  REDG.E.ADD.F32.FTZ.RN.STRONG.GPU desc[UR20][R64.64+-0x1e00], R99 ;  /* 0xffe20063400079a6 */ /* 0x0001e8000c10f394 */
[----:B------:R0:W-:Y:S02]  /*4c50*/  REDG.E.ADD.F32.FTZ.RN.STRONG.GPU desc[UR20][R56.64+-0x1e00], R37 ;  /* 0xffe20025380079a6 */ /* 0x0001e4000c10f394 */
.L_x_2978:
[----:B------:R-:W-:Y:S05]  /*4c60*/  BSYNC B0 ;  /* 0x0000000000007941 */ /* 0x000fea0003800000 */
.L_x_2977:
[----:B------:R-:W2:Y:S01]  /*4c70*/  LDS R113, [R113+0x4600] ;  /* 0x0046000071717984 */ /* 0x000ea20000000800 */
[C---:B------:R-:W-:Y:S01]  /*4c80*/  ISETP.GE.AND P6, PT, R119.reuse, 0x101, PT ;  /* 0x000001017700780c */ /* 0x040fe20003fc6270 */
[----:B------:R-:W-:Y:S01]  /*4c90*/  BSSY B0, `(.L_x_2979) ;  /* 0x000000a000007945 */ /* 0x000fe20003800000 */
[C---:B------:R-:W-:Y:S02]  /*4ca0*/  ISETP.GE.AND P0, PT, R119.reuse, 0x181, PT ;  /* 0x000001817700780c */ /* 0x040fe40003f06270 */
[C---:B------:R-:W-:Y:S02]  /*4cb0*/  ISETP.GE.AND P1, PT, R119.reuse, 0x201, PT ;  /* 0x000002017700780c */ /* 0x040fe40003f26270 */
[C---:B------:R-:W-:Y:S02]  /*4cc0*/  ISETP.GE.AND P2, PT, R119.reuse, 0x281, PT ;  /* 0x000002817700780c */ /* 0x040fe40003f46270 */
[C---:B------:R-:W-:Y:S02]  /*4cd0*/  ISETP.GE.AND P3, PT, R119.reuse, 0x301, PT ;  /* 0x000003017700780c */ /* 0x040fe40003f66270 */
[----:B------:R-:W-:-:S02]  /*4ce0*/  ISETP.GE.AND P4, PT, R119, 0x381, PT ;  /* 0x000003817700780c */ /* 0x000fc40003f86270 */
[----:B------:R-:W-:Y:S01]  /*4cf0*/  ISETP.GE.AND P5, PT, R119, 0x401, PT ;  /* 0x000004017700780c */ /* 0x000fe20003fa6270 */
[----:B------:R-:W-:-:S12]  /*4d00*/  @!P6 BRA `(.L_x_2980) ;  /* 0x000000000008e947 */ /* 0x000fd80003800000 */
[----:B------:R3:W-:Y:S04]  /*4d10*/  REDG.E.ADD.F32.FTZ.RN.STRONG.GPU desc[UR20][R64.64+-0x1c00], R98 ;  /* 0xffe40062400079a6 */ /* 0x0007e8000c10f394 */
[----:B--2---:R3:W-:Y:S02]  /*4d20*/  REDG.E.ADD.F32.FTZ.RN.STRONG.GPU desc[UR20][R56.64+-0x1c00], R113 ;  /* 0xffe40071380079a6 */ /* 0x0047e4000c10f394 */
.L_x_2980:
[----:B------:R-:W-:Y:S05]  /*4d30*/  BSYNC B0 ;  /* 0x0000000000007941 */ /* 0x000fea0003800000 */
.L_x_2979:
[----:B0-----:R0:W4:Y:S01]  /*4d40*/  LDS R37, [R112+0x4800] ;  /* 0x0048000070257984 */ /* 0x0011220000000800 */
[----:B------:R-:W-:Y:S04]  /*4d50*/  BSSY B0, `(.L_x_2981) ;  /* 0x0000004000007945 */ /* 0x000fe80003800000 */
[----:B------:R-:W-:Y:S05]  /*4d60*/  @!P0 BRA `(.L_x_2982) ;  /* 0x0000000000088947 */ /* 0x000fea0003800000 */
[----:B------:R0:W-:Y:S04]  /*4d70*/  REDG.E.ADD.F32.FTZ.RN.STRONG.GPU desc[UR20][R64.64+-0x1a00], R81 ;  /* 0xffe60051400079a6 */ /* 0x0001e8000c10f394 */
[----:B----4-:R0:W-:Y:S02]  /*4d80*/  REDG.E.ADD.F32.FTZ.RN.STRONG.GPU desc[UR20][R56.64+-0x1a00], R37 ;  /* 0xffe60025380079a6 */ /* 0x0101e4000c10f394 */
.L_x_2982:
[----:B------:R-:W-:Y:S05]  /*4d90*/  BSYNC B0 ;  /* 0x0000000000007941 */ /* 0x000fea0003800000 */
.L_x_2981:
[----:B------:R-:W0:Y:S01]  /*4da0*/  LDS R111, [R111+0x4a00] ;  /* 0x004a00006f6f7984 */ /* 0x000e220000000800 */
[----:B------:R-:W-:Y:S04]  /*4db0*/  BSSY B0, `(.L_x_2983) ;  /* 0x0000004000007945 */ /* 0x000fe80003800000 */
[----:B------:R-:W-:Y:S05]  /*4dc0*/  @!P1 BRA `(.L_x_2984) ;  /* 0x0000000000089947 */ /* 0x000fea0003800000 */
[----:B------:R1:W-:Y:S04]  /*4dd0*/  REDG.E.ADD.F32.FTZ.RN.STRONG.GPU desc[UR20][R64.64+-0x1800], R67 ;  /* 0xffe80043400079a6 */ /* 0x0003e8000c10f394 */
[----:B0-----:R1:W-:Y:S02]  /*4de0*/  REDG.E.ADD.F32.FTZ.RN.STRONG.GPU desc[UR20][R56.64+-0x1800], R111 ;  /* 0xffe8006f380079a6 */ /* 0x0013e4000c10f394 */
.L_x_2984:
[----:B------:R-:W-:Y:S05]  /*4df0*/  BSYNC B0 ;  /* 0x0000000000007941 */ /* 0x000fea0003800000 */
.L_x_2983:
[----:B0---4-:R0:W4:Y:S01]  /*4e00*/  LDS R37, [R110+0x4c00] ;  /* 0x004c00006e257984 */ /* 0x0111220000000800 */
[----:B------:R-:W-:Y:S04]  /*4e10*/  BSSY B0, `(.L_x_2985) ;  /* 0x0000004000007945 */ /* 0x000fe80003800000 */
[----:B------:R-:W-:Y:S05]  /*4e20*/  @!P2 BRA `(.L_x_2986) ;  /* 0x000000000008a947 */ /* 0x000fea0003800000 */
[----:B------:R0:W-:Y:S04]  /*4e30*/  REDG.E.ADD.F32.FTZ.RN.STRONG.GPU desc[UR20][R64.64+-0x1600], R63 ;  /* 0xffea003f400079a6 */ /* 0x0001e8000c10f394 */
[----:B----4-:R0:W-:Y:S02]  /*4e40*/  REDG.E.ADD.F32.FTZ.RN.STRONG.GPU desc[UR20][R56.64+-0x1600], R37 ;  /* 0xffea0025380079a6 */ /* 0x0101e4000c10f394 */
.L_x_2986:
[----:B------:R-:W-:Y:S05]  /*4e50*/  BSYNC B0 ;  /* 0x0000000000007941 */ /* 0x000fea0003800000 */
.L_x_2985:
[----:B------:R-:W0:Y:S01]  /*4e60*/  LDS R109, [R109+0x4e00] ;  /* 0x004e00006d6d7984 */ /* 0x000e220000000800 */
[----:B------:R-:W-:Y:S04]  /*4e70*/  BSSY B0, `(.L_x_2987) ;  /* 0x0000004000007945 */ /* 0x000fe80003800000 */
[----:B------:R-:W-:Y:S05]  /*4e80*/  @!P3 BRA `(.L_x_2988) ;  /* 0x000000000008b947 */ /* 0x000fea0003800000 */
[----:B------:R1:W-:Y:S04]  /*4e90*/  REDG.E.ADD.F32.FTZ.RN.STRONG.GPU desc[UR20][R64.64+-0x1400], R62 ;  /* 0xffec003e400079a6 */ /* 0x0003e8000c10f394 */
[----:B0-----:R1:W-:Y:S02]  /*4ea0*/  REDG.E.ADD.F32.FTZ.RN.STRONG.GPU desc[UR20][R56.64+-0x1400], R109 ;  /* 0xffec006d380079a6 */ /* 0x0013e4000c10f394 */
.L_x_2988:
[----:B------:R-:W-:Y:S05]  /*4eb0*/  BSYNC B0 ;  /* 0x0000000000007941 */ /* 0x000fea0003800000 */
.L_x_2987:
[----:B0---4-:R0:W4:Y:S01]  /*4ec0*/  LDS R37, [R108+0x5000] ;  /* 0x005000006c257984 */ /* 0x0111220000000800 */
[----:B------:R-:W-:Y:S04]  /*4ed0*/  BSSY B0, `(.L_x_2989) ;  /* 0x0000004000007945 */ /* 0x000fe80003800000 */
[----:B------:R-:W-:Y:S05]  /*4ee0*/  @!P4 BRA `(.L_x_2990) ;  /* 0x000000000008c947 */ /* 0x000fea0003800000 */
[----:B------:R0:W-:Y:S04]  /*4ef0*/  REDG.E.ADD.F32.FTZ.RN.STRONG.GPU desc[UR20][R64.64+-0x1200], R61 ;  /* 0xffee003d400079a6 */ /* 0x0001e8000c10f394 */
[----:B----4-:R0:W-:Y:S02]  /*4f00*/  REDG.E.ADD.F32.FTZ.RN.STRONG.GPU desc[UR20][R56.64+-0x1200], R37 ;  /* 0xffee0025380079a6 */ /* 0x0101e4000c10f394 */
.L_x_2990:
[----:B------:R-:W-:Y:S05]  /*4f10*/  BSYNC B0 ;  /* 0x0000000000007941 */ /* 0x000fea0003800000 */
.L_x_2989:
[----:B------:R-:W0:Y:S01]  /*4f20*/  LDS R107, [R107+0x5200] ;  /* 0x005200006b6b7984 */ /* 0x000e220000000800 */
[----:B------:R-:W-:Y:S04]  /*4f30*/  BSSY B0, `(.L_x_2991) ;  /* 0x0000004000007945 */ /* 0x000fe80003800000 */
[----:B------:R-:W-:Y:S05]  /*4f40*/  @!P5 BRA `(.L_x_2992) ;  /* 0x000000000008d947 */ /* 0x000fea0003800000 */
[----:B------:R1:W-:Y:S04]  /*4f50*/  REDG.E.ADD.F32.FTZ.RN.STRONG.GPU desc[UR20][R64.64+-0x1000], R60 ;  /* 0xfff0003c400079a6 */ /* 0x0003e8000c10f394 */
[----:B0-----:R1:W-:Y:S02]  /*4f60*/  REDG.E.ADD.F32.FTZ.RN.STRONG.GPU desc[UR20][R56.64+-0x1000], R107 ;  /* 0xfff0006b380079a6 */ /* 0x0013e4000c10f394 */
.L_x_2992:
[----:B------:R-:W-:Y:S05]  /*4f70*/  BSYNC B0 ;  /* 0x0000000000007941 */ /* 0x000fea0003800000 */
.L_x_2991:
[----:B0---4-:R0:W4:Y:S01]  /*4f80*/  LDS R37, [R106+0x5400] ;  /* 0x005400006a257984 */ /* 0x0111220000000800 */
        /* <DEDUP_REMOVED lines=10> */
[----:B----4-:R0:W-:Y:S02]  /*5030*/  REDG.E.ADD.F32.FTZ.RN.STRONG.GPU desc[UR20][R56.64+-0xe00], R37 ;  /* 0xfff20025380079a6 */ /* 0x0101e4000c10f394 */
.L_x_2994:
[----:B------:R-:W-:Y:S05]  /*5040*/  BSYNC B0 ;  /* 0x0000000000007941 */ /* 0x000fea0003800000 */
.L_x_2993:
[----:B------:R-:W0:Y:S01]  /*5050*/  LDS R105, [R105+0x5600] ;  /* 0x0056000069697984 */ /* 0x000e220000000800 */
[----:B------:R-:W-:Y:S04]  /*5060*/  BSSY B0, `(.L_x_2995) ;  /* 0x0000004000007945 */ /* 0x000fe80003800000 */
[----:B------:R-:W-:Y:S05]  /*5070*/  @!P0 BRA `(.L_x_2996) ;  /* 0x0000000000088947 */ /* 0x000fea0003800000 */
[----:B------:R1:W-:Y:S04]  /*5080*/  REDG.E.ADD.F32.FTZ.RN.STRONG.GPU desc[UR20][R64.64+-0xc00], R58 ;  /* 0xfff4003a400079a6 */ /* 0x0003e8000c10f394 */
[----:B0-----:R1:W-:Y:S02]  /*5090*/  REDG.E.ADD.F32.FTZ.RN.STRONG.GPU desc[UR20][R56.64+-0xc00], R105 ;  /* 0xfff40069380079a6 */ /* 0x0013e4000c10f394 */
.L_x_2996:
[----:B------:R-:W-:Y:S05]  /*50a0*/  BSYNC B0 ;  /* 0x0000000000007941 */ /* 0x000fea0003800000 */
.L_x_2995:
[----:B0---4-:R0:W4:Y:S01]  /*50b0*/  LDS R37, [R104+0x5800] ;  /* 0x0058000068257984 */ /* 0x0111220000000800 */
[----:B------:R-:W-:Y:S04]  /*50c0*/  BSSY B0, `(.L_x_2997) ;  /* 0x0000004000007945 */ /* 0x000fe80003800000 */
[----:B------:R-:W-:Y:S05]  /*50d0*/  @!P1 BRA `(.L_x_2998) ;  /* 0x0000000000089947 */ /* 0x000fea0003800000 */
[----:B------:R0:W-:Y:S04]  /*50e0*/  REDG.E.ADD.F32.FTZ.RN.STRONG.GPU desc[UR20][R64.64+-0xa00], R55 ;  /* 0xfff60037400079a6 */ /* 0x0001e8000c10f394 */
[----:B----4-:R0:W-:Y:S02]  /*50f0*/  REDG.E.ADD.F32.FTZ.RN.STRONG.GPU desc[UR20][R56.64+-0xa00], R37 ;  /* 0xfff60025380079a6 */ /* 0x0101e4000c10f394 */
.L_x_2998:
[----:B------:R-:W-:Y:S05]  /*5100*/  BSYNC B0 ;  /* 0x0000000000007941 */ /* 0x000fea0003800000 */
.L_x_2997:
[----:B------:R-:W0:Y:S01]  /*5110*/  LDS R103, [R103+0x5a00] ;  /* 0x005a000067677984 */ /* 0x000e220000000800 */
[----:B------:R-:W-:Y:S04]  /*5120*/  BSSY B0, `(.L_x_2999) ;  /* 0x0000004000007945 */ /* 0x000fe80003800000 */
[----:B------:R-:W-:Y:S05]  /*5130*/  @!P2 BRA `(.L_x_3000) ;  /* 0x000000000008a947 */ /* 0x000fea0003800000 */
[----:B------:R1:W-:Y:S04]  /*5140*/  REDG.E.ADD.F32.FTZ.RN.STRONG.GPU desc[UR20][R64.64+-0x800], R41 ;  /* 0xfff80029400079a6 */ /* 0x0003e8000c10f394 */
[----:B0-----:R1:W-:Y:S02]  /*5150*/  REDG.E.ADD.F32.FTZ.RN.STRONG.GPU desc[UR20][R56.64+-0x800], R103 ;  /* 0xfff80067380079a6 */ /* 0x0013e4000c10f394 */
.L_x_3000:
[----:B------:R-:W-:Y:S05]  /*5160*/  BSYNC B0 ;  /* 0x0000000000007941 */ /* 0x000fea0003800000 */
.L_x_2999:
[----:B0---4-:R0:W4:Y:S01]  /*5170*/  LDS R37, [R102+0x5c00] ;  /* 0x005c000066257984 */ /* 0x0111220000000800 */
[----:B------:R-:W-:Y:S04]  /*5180*/  BSSY B0, `(.L_x_3001) ;  /* 0x0000004000007945 */ /* 0x000fe80003800000 */
[----:B------:R-:W-:Y:S05]  /*5190*/  @!P3 BRA `(.L_x_3002) ;  /* 0x000000000008b947 */ /* 0x000fea0003800000 */
[----:B------:R0:W-:Y:S04]  /*51a0*/  REDG.E.ADD.F32.FTZ.RN.STRONG.GPU desc[UR20][R64.64+-0x600], R40 ;  /* 0xfffa0028400079a6 */ /* 0x0001e8000c10f394 */
[----:B----4-:R0:W-:Y:S02]  /*51b0*/  REDG.E.ADD.F32.FTZ.RN.STRONG.GPU desc[UR20][R56.64+-0x600], R37 ;  /* 0xfffa0025380079a6 */ /* 0x0101e4000c10f394 */
.L_x_3002:
[----:B------:R-:W-:Y:S05]  /*51c0*/  BSYNC B0 ;  /* 0x0000000000007941 */ /* 0x000fea0003800000 */
.L_x_3001:
[----:B------:R-:W0:Y:S01]  /*51d0*/  LDS R101, [R101+0x5e00] ;  /* 0x005e000065657984 */ /* 0x000e220000000800 */
[----:B------:R-:W-:Y:S04]  /*51e0*/  BSSY B0, `(.L_x_3003) ;  /* 0x0000004000007945 */ /* 0x000fe80003800000 */
[----:B------:R-:W-:Y:S05]  /*51f0*/  @!P4 BRA `(.L_x_3004) ;  /* 0x000000000008c947 */ /* 0x000fea0003800000 */
[----:B------:R1:W-:Y:S04]  /*5200*/  REDG.E.ADD.F32.FTZ.RN.STRONG.GPU desc[UR20][R64.64+-0x400], R39 ;  /* 0xfffc0027400079a6 */ /* 0x0003e8000c10f394 */
[----:B0-----:R1:W-:Y:S02]  /*5210*/  REDG.E.ADD.F32.FTZ.RN.STRONG.GPU desc[UR20][R56.64+-0x400], R101 ;  /* 0xfffc0065380079a6 */ /* 0x0013e4000c10f394 */
.L_x_3004:
[----:B------:R-:W-:Y:S05]  /*5220*/  BSYNC B0 ;  /* 0x0000000000007941 */ /* 0x000fea0003800000 */
.L_x_3003:
[----:B0---4-:R0:W4:Y:S01]  /*5230*/  LDS R37, [R100+0x6000] ;  /* 0x0060000064257984 */ /* 0x0111220000000800 */
[----:B------:R-:W-:Y:S04]  /*5240*/  BSSY B0, `(.L_x_3005) ;  /* 0x0000004000007945 */ /* 0x000fe80003800000 */
[----:B------:R-:W-:Y:S05]  /*5250*/  @!P5 BRA `(.L_x_3006) ;  /* 0x000000000008d947 */ /* 0x000fea0003800000 */
[----:B------:R0:W-:Y:S04]  /*5260*/  REDG.E.ADD.F32.FTZ.RN.STRONG.GPU desc[UR20][R64.64+-0x200], R38 ;  /* 0xfffe0026400079a6 */ /* 0x0001e8000c10f394 */
[----:B----4-:R0:W-:Y:S02]  /*5270*/  REDG.E.ADD.F32.FTZ.RN.STRONG.GPU desc[UR20][R56.64+-0x200], R37 ;  /* 0xfffe0025380079a6 */ /* 0x0101e4000c10f394 */
.L_x_3006:
[----:B------:R-:W-:Y:S05]  /*5280*/  BSYNC B0 ;  /* 0x0000000000007941 */ /* 0x000fea0003800000 */
.L_x_3005:
[----:B------:R-:W5:Y:S04]  /*5290*/  LDL.LU R59, [R1+0x4c] ;  /* 0x00004c00013b7983 */ /* 0x000f680000300800 */
[----:B-1----:R-:W2:Y:S04]  /*52a0*/  LDL.LU R58, [R1+0x50] ;  /* 0x00005000013a7983 */ /* 0x002ea80000300800 */
[----:B0---4-:R-:W0:Y:S04]  /*52b0*/  SHFL.DOWN P0, R37, R36, 0x1, 0x1f ;  /* 0x08201f0024257f89 */ /* 0x011e280000000000 */
[----:B---3--:R-:W3:Y:S04]  /*52c0*/  LDL.LU R57, [R1+0x54] ;  /* 0x0000540001397983 */ /* 0x008ee80000300800 */
[----:B------:R-:W4:Y:S04]  /*52d0*/  LDL.LU R56, [R1+0x58] ;  /* 0x0000580001387983 */ /* 0x000f280000300800 */
[----:B------:R-:W4:Y:S04]  /*52e0*/  LDL.LU R55, [R1+0x5c] ;  /* 0x00005c0001377983 */ /* 0x000f280000300800 */
[----:B------:R-:W4:Y:S04]  /*52f0*/  LDL.LU R43, [R1+0x60] ;  /* 0x00006000012b7983 */ /* 0x000f280000300800 */
[----:B------:R-:W4:Y:S01]  /*5300*/  LDL R42, [R1+0x70] ;  /* 0x00007000012a7983 */ /* 0x000f220000100800 */
[----:B------:R-:W-:Y:S01]  /*5310*/  FMUL.FTZ R66, R35, R66 ;  /* 0x0000004223427220 */ /* 0x000fe20000410000 */
[----:B------:R-:W-:Y:S01]  /*5320*/  FADD.FTZ R154, R82, R154 ;  /* 0x0000009a529a7221 */ /* 0x000fe20000010000 */
        /* <DEDUP_REMOVED lines=11> */
[----:B------:R-:W-:Y:S01]  /*53e0*/  FMUL.FTZ R0, R0, R2 ;  /* 0x0000000200007220 */ /* 0x000fe20000410000 */
[----:B0-----:R-:W-:-:S05]  /*53f0*/  @P0 FADD R40, R39, R40 ;  /* 0x0000002827280221 */ /* 0x001fca0000000000 */
[----:B------:R-:W0:Y:S01]  /*5400*/  SHFL.DOWN P0, R41, R40, 0x10, 0x1f ;  /* 0x0a001f0028297f89 */ /* 0x000e220000000000 */
[----:B-----5:R-:W-:Y:S01]  /*5410*/  FFMA.FTZ R59, R17, R52, R59 ;  /* 0x00000034113b7223 */ /* 0x020fe2000001003b */
[----:B--2---:R-:W-:-:S04]  /*5420*/  FFMA.FTZ R58, R18, R116, R58 ;  /* 0x00000074123a7223 */ /* 0x004fc8000001003a */
[----:B------:R-:W-:Y:S01]  /*5430*/  STL [R1+0x4c], R59 ;  /* 0x00004c3b01007387 */ /* 0x000fe20000100800 */
[----:B---3--:R-:W-:-:S03]  /*5440*/  FFMA.FTZ R57, R19, R66, R57 ;  /* 0x0000004213397223 */ /* 0x008fc60000010039 */
[----:B------:R-:W2:Y:S01]  /*5450*/  LDL.LU R38, [R1+0x64] ;  /* 0x0000640001267983 */ /* 0x000ea20000300800 */
[----:B----4-:R-:W-:-:S03]  /*5460*/  FFMA.FTZ R56, R20, R73, R56 ;  /* 0x0000004914387223 */ /* 0x010fc60000010038 */
[----:B------:R-:W-:Y:S01]  /*5470*/  STL [R1+0x50], R58 ;  /* 0x0000503a01007387 */ /* 0x000fe20000100800 */
[----:B------:R-:W-:-:S03]  /*5480*/  FFMA.FTZ R55, R21, R34, R55 ;  /* 0x0000002215377223 */ /* 0x000fc60000010037 */
[----:B------:R-:W3:Y:S01]  /*5490*/  LDL.LU R37, [R1+0x68] ;  /* 0x0000680001257983 */ /* 0x000ee20000300800 */
[----:B------:R-:W-:-:S03]  /*54a0*/  FFMA.FTZ R43, R22, R53, R43 ;  /* 0x00000035162b7223 */ /* 0x000fc6000001002b */
[----:B------:R-:W4:Y:S01]  /*54b0*/  LDL.LU R36, [R1+0x6c] ;  /* 0x00006c0001247983 */ /* 0x000f220000300800 */
[----:B------:R-:W-:Y:S01]  /*54c0*/  ISETP.NE.AND P2, PT, R30, RZ, PT ;  /* 0x000000ff1e00720c */ /* 0x000fe20003f45270 */
[----:B------:R-:W-:Y:S01]  /*54d0*/  FMUL.FTZ R35, R70, R122 ;  /* 0x0000007a46237220 */ /* 0x000fe20000410000 */
[----:B0-----:R-:W-:Y:S01]  /*54e0*/  @P0 FADD R41, R40, R41 ;  /* 0x0000002928290221 */ /* 0x001fe20000000000 */
[----:B------:R0:W-:Y:S01]  /*54f0*/  STL [R1+0x54], R57 ;  /* 0x0000543901007387 */ /* 0x0001e20000100800 */
[----:B------:R-:W-:Y:S01]  /*5500*/  FMUL.FTZ R120, R68, R120 ;  /* 0x0000007844787220 */ /* 0x000fe20000410000 */
[----:B------:R-:W-:Y:S01]  /*5510*/  FMUL.FTZ R121, R69, R121 ;  /* 0x0000007945797220 */ /* 0x000fe20000410000 */
[----:B------:R-:W-:Y:S01]  /*5520*/  FMUL.FTZ R74, R74, R125 ;  /* 0x0000007d4a4a7220 */ /* 0x000fe20000410000 */
[----:B------:R-:W-:Y:S01]  /*5530*/  FMUL.FTZ R75, R75, R126 ;  /* 0x0000007e4b4b7220 */ /* 0x000fe20000410000 */
[----:B------:R-:W-:Y:S01]  /*5540*/  FFMA.FTZ R52, R83, R52, R115 ;  /* 0x0000003453347223 */ /* 0x000fe20000010073 */
[----:B0-----:R-:W0:Y:S01]  /*5550*/  S2R R57, SR_LANEID ;  /* 0x0000000000397919 */ /* 0x001e220000000000 */
[----:B------:R1:W-:Y:S04]  /*5560*/  STL [R1+0x58], R56 ;  /* 0x0000583801007387 */ /* 0x0003e80000100800 */
[----:B------:R1:W-:Y:S04]  /*5570*/  STL [R1+0x5c], R55 ;  /* 0x00005c3701007387 */ /* 0x0003e80000100800 */
[----:B------:R1:W-:Y:S01]  /*5580*/  STL [R1+0x60], R43 ;  /* 0x0000602b01007387 */ /* 0x0003e20000100800 */
[----:B------:R-:W-:Y:S01]  /*5590*/  FFMA.FTZ R88, R88, R34, R35 ;  /* 0x0000002258587223 */ /* 0x000fe20000010023 */
[----:B------:R-:W-:Y:S01]  /*55a0*/  FMUL.FTZ R34, R71, R123 ;  /* 0x0000007b47227220 */ /* 0x000fe20000410000 */
[----:B------:R-:W-:Y:S01]  /*55b0*/  FMUL.FTZ R35, R72, R124 ;  /* 0x0000007c48237220 */ /* 0x000fe20000410000 */
[----:B------:R-:W-:Y:S01]  /*55c0*/  FFMA.FTZ R117, R84, R116, R117 ;  /* 0x0000007454757223 */ /* 0x000fe20000010075 */
[----:B------:R-:W-:Y:S01]  /*55d0*/  FFMA.FTZ R120, R85, R66, R120 ;  /* 0x0000004255787223 */ /* 0x000fe20000010078 */
[----:B------:R-:W-:Y:S01]  /*55e0*/  FFMA.FTZ R121, R86, R73, R121 ;  /* 0x0000004956797223 */ /* 0x000fe20000010079 */
[----:B------:R-:W-:Y:S01]  /*55f0*/  FFMA.FTZ R53, R89, R53, R34 ;  /* 0x0000003559357223 */ /* 0x000fe20000010022 */
[----:B0-----:R-:W-:Y:S01]  /*5600*/  ISETP.NE.AND P1, PT, R57, RZ, PT ;  /* 0x000000ff3900720c */ /* 0x001fe20003f25270 */
        /* <DEDUP_REMOVED lines=8> */
[----:B------:R-:W-:-:S04]  /*5690*/  FADD.FTZ R9, R88, R9 ;  /* 0x0000000958097221 */ /* 0x000fc80000010000 */
[----:B------:R1:W-:Y:S01]  /*56a0*/  @!P1 STS [R42+0x6304], R41 ;  /* 0x006304292a009388 */ /* 0x0003e20000000800 */
        /* <DEDUP_REMOVED lines=8> */
[----:B----4-:R-:W-:-:S03]  /*5730*/  FFMA.FTZ R36, R25, R0, R36 ;  /* 0x0000000019247223 */ /* 0x010fc60000010024 */
        /* <DEDUP_REMOVED lines=19> */
.L_x_3008:
[----:B------:R-:W-:Y:S05]  /*5870*/  BSYNC B0 ;  /* 0x0000000000007941 */ /* 0x000fea0003800000 */
.L_x_3007:
[----:B------:R-:W-:Y:S02]  /*5880*/  UIADD3 UR7, UR7, 0x1, URZ ;  /* 0x0000000107077890 */ /* 0x000fe4000fffe03f */
[----:B------:R-:W-:Y:S02]  /*5890*/  UIADD3 UR8, UP1, UR8, 0x1, URZ ;  /* 0x0000000108087890 */ /* 0x000fe4000ff3e03f */
[----:B------:R-:W-:Y:S02]  /*58a0*/  UISETP.GE.AND UP0, UPT, UR7, UR54, UPT ;  /* 0x000000360700728c */ /* 0x000fe4000bf06270 */
[----:B------:R-:W-:-:S04]  /*58b0*/  UIADD3.X UR9, URZ, UR9, URZ, UP1, !UPT ;  /* 0x000000093f097290 */ /* 0x000fc80008ffe43f */
[----:B------:R-:W-:-:S13]  /*58c0*/  PLOP3.LUT P0, PT, PT, PT, UP0, 0x80, 0x0 ;  /* 0x000000000000781c */ /* 0x000fda0003f0f008 */
[----:B------:R-:W-:Y:S05]  /*58d0*/  @!P0 BRA `(.L_x_3009) ;  /* 0xffffffbc00f88947 */ /* 0x000fea000383ffff */
.L_x_2965:
[----:B-1----:R-:W2:Y:S01]  /*58e0*/  LDL.LU R42, [R1+0x58] ;  /* 0x00005800012a7983 */ /* 0x002ea20000300800 */
[----:B------:R-:W-:Y:S02]  /*58f0*/  UIADD3 UR7, UR14, -0x1, URZ ;  /* 0xffffffff0e077890 */ /* 0x000fe4000fffe03f */
[----:B------:R-:W-:Y:S01]  /*5900*/  USHF.R.S32.HI UR34, URZ, 0x1f, UR11 ;  /* 0x0000001f3f227899 */ /* 0x000fe2000801140b */
[----:B0-----:R-:W2:Y:S01]  /*5910*/  LDL.LU R41, [R1+0x5c] ;  /* 0x00005c0001297983 */ /* 0x001ea20000300800 */
[----:B------:R-:W-:-:S03]  /*5920*/  ULDC.64 UR30, c[0x0][0x388] ;  /* 0x0000e200001e7ab9 */ /* 0x000fc60000000a00 */
[----:B------:R-:W3:Y:S04]  /*5930*/  LDL.LU R40, [R1+0x60] ;  /* 0x0000600001287983 */ /* 0x000ee80000300800 */
[----:B------:R-:W3:Y:S04]  /*5940*/  LDL.LU R0, [R1+0x64] ;  /* 0x0000640001007983 */ /* 0x000ee80000300800 */
        /* <DEDUP_REMOVED lines=13> */
[----:B------:R-:W-:Y:S02]  /*5a20*/  USHF.R.S32.HI UR35, URZ, 0x1f, UR10 ;  /* 0x0000001f3f237899 */ /* 0x000fe4000801140a */
[----:B------:R-:W-:Y:S02]  /*5a30*/  UIADD3 UR49, UP1, UR49, -0x1000, URZ ;  /* 0xfffff00031317890 */ /* 0x000fe4000ff3e03f */
[----:B------:R-:W-:Y:S02]  /*5a40*/  UIADD3 UR51, UP2, UR51, -0x1000, URZ ;  /* 0xfffff00033337890 */ /* 0x000fe4000ff5e03f */
[----:B------:R-:W-:Y:S02]  /*5a50*/  UIADD3 UR19, UP3, UR19, -0x1000, URZ ;  /* 0xfffff00013137890 */ /* 0x000fe4000ff7e03f */
[----:B------:R-:W-:Y:S02]  /*5a60*/  UIADD3 UR17, UP4, UR17, -0x1000, URZ ;  /* 0xfffff00011117890 */ /* 0x000fe4000ff9e03f */
[----:B------:R-:W-:-:S02]  /*5a70*/  UIADD3 UR15, UP5, UR15, -0x1000, URZ ;  /* 0xfffff0000f0f7890 */ /* 0x000fc4000ffbe03f */
        /* <DEDUP_REMOVED lines=8> */
[----:B0-----:R-:W-:Y:S02]  /*5b00*/  LEA R28, R0, R28, 0x1 ;  /* 0x0000001c001c7211 */ /* 0x001fe400078e08ff */
[----:B------:R-:W2:Y:S01]  /*5b10*/  LDL.LU R0, [R1+0x74] ;  /* 0x0000740001007983 */ /* 0x000ea20000300800 */
[----:B------:R-:W-:-:S02]  /*5b20*/  F2FP.F16.F32.PACK_AB R17, R33, R32 ;  /* 0x000000202111723e */ /* 0x000fc400000000ff */
[----:B------:R-:W-:Y:S02]  /*5b30*/  LEA R28, R28, R29, 0x4 ;  /* 0x0000001d1c1c7211 */ /* 0x000fe400078e20ff */
[----:B------:R-:W-:Y:S02]  /*5b40*/  F2FP.F16.F32.PACK_AB R16, R31, R2 ;  /* 0x000000021f10723e */ /* 0x000fe400000000ff */
[----:B------:R-:W-:-:S03]  /*5b50*/  F2FP.F16.F32.PACK_AB R15, R52, R43 ;  /* 0x0000002b340f723e */ /* 0x000fc600000000ff */
[----:B------:R-:W-:Y:S01]  /*5b60*/  STS.128 [R28+0x10], R16 ;  /* 0x000010101c007388 */ /* 0x000fe20000000c00 */
[----:B------:R-:W-:-:S03]  /*5b70*/  UIMAD UR28, UR34, UR30, URZ ;  /* 0x0000001e221c72a4 */ /* 0x000fc6000f8e023f */
[----:B------:R0:W-:Y:S01]  /*5b80*/  STS.128 [R28], R12 ;  /* 0x0000000c1c007388 */ /* 0x0001e20000000c00 */
[----:B------:R-:W-:-:S03]  /*5b90*/  NOP ;  /* 0x0000000000007918 */ /* 0x000fc60000000000 */
[----:B------:R-:W1:Y:S01]  /*5ba0*/  LDS.128 R20, [R26] ;  /* 0x000000001a147984 */ /* 0x000e620000000c00 */
[----:B------:R-:W-:-:S03]  /*5bb0*/  USHF.R.S32.HI UR9, URZ, 0x1f, UR8 ;  /* 0x0000001f3f097899 */ /* 0x000fc60008011408 */
[----:B------:R-:W3:Y:S01]  /*5bc0*/  LDS.128 R32, [R26+0x200] ;  /* 0x000200001a207984 */ /* 0x000ee20000000c00 */
[----:B------:R-:W-:Y:S02]  /*5bd0*/  UIMAD UR32, UR11, UR31, UR28 ;  /* 0x0000001f0b2072a4 */ /* 0x000fe4000f8e021c */
[----:B------:R-:W-:Y:S01]  /*5be0*/  UIMAD.WIDE.U32 UR30, UR11, UR30, UR8 ;  /* 0x0000001e0b1e72a5 */ /* 0x000fe2000f8e0008 */
[----:B------:R-:W-:-:S03]  /*5bf0*/  ULDC.64 UR28, c[0x0][0x390] ;  /* 0x0000e400001c7ab9 */ /* 0x000fc60000000a00 */
[----:B------:R-:W-:Y:S02]  /*5c00*/  UIADD3 UR31, UR31, UR32, URZ ;  /* 0x000000201f1f7290 */ /* 0x000fe4000fffe03f */
[----:B------:R-:W-:-:S04]  /*5c10*/  UIMAD UR32, UR35, UR28, URZ ;  /* 0x0000001c232072a4 */ /* 0x000fc8000f8e023f */
[----:B------:R-:W-:Y:S02]  /*5c20*/  UIMAD UR32, UR10, UR29, UR32 ;  /* 0x0000001d0a2072a4 */ /* 0x000fe4000f8e0220 */
[----:B------:R-:W-:-:S03]  /*5c30*/  UIMAD.WIDE.U32 UR28, UR10, UR28, UR30 ;  /* 0x0000001c0a1c72a5 */ /* 0x000fc6000f8e001e */
[----:B------:R-:W-:Y:S01]  /*5c40*/  ULDC.64 UR30, c[0x0][0x3e0] ;  /* 0x0000f800001e7ab9 */ /* 0x000fe20000000a00 */
[----:B------:R-:W-:Y:S02]  /*5c50*/  UIADD3 UR29, UR29, UR32, URZ ;  /* 0x000000201d1d7290 */ /* 0x000fe4000fffe03f */
[----:B------:R-:W-:Y:S01]  /*5c60*/  ULEA UR30, UP0, UR28, UR30, 0x1 ;  /* 0x0000001e1c1e7291 */ /* 0x000fe2000f80083f */
[----:B0-----:R-:W-:Y:S01]  /*5c70*/  F2FP.F16.F32.PACK_AB R12, R6, R5 ;  /* 0x00000005060c723e */ /* 0x001fe200000000ff */
[----:B------:R-:W-:Y:S02]  /*5c80*/  ULDC.64 UR32, c[0x0][0x3a8] ;  /* 0x0000ea0000207ab9 */ /* 0x000fe40000000a00 */
[----:B------:R-:W-:Y:S02]  /*5c90*/  ULEA.HI.X UR31, UR28, UR31, UR29, 0x1, UP0 ;  /* 0x0000001f1c1f7291 */ /* 0x000fe400080f0c1d */
[----:B------:R-:W-:-:S04]  /*5ca0*/  MOV R10, UR30 ;  /* 0x0000001e000a7c02 */ /* 0x000fc80008000f00 */
[----:B------:R-:W-:-:S03]  /*5cb0*/  MOV R11, UR31 ;  /* 0x0000001f000b7c02 */ /* 0x000fc60008000f00 */
[----:B------:R-:W-:-:S05]  /*5cc0*/  IMAD.WIDE R10, R27, 0x10, R10 ;  /* 0x000000101b0a7825 */ /* 0x000fca00078e020a */
[----:B-1----:R-:W-:Y:S04]  /*5cd0*/  STG.E.128 desc[UR20][R10.64], R20 ;  /* 0x000000140a007986 */ /* 0x002fe8000c101d14 */
[----:B---3--:R-:W-:Y:S01]  /*5ce0*/  STG.E.128 desc[UR20][R10.64+0x200], R32 ;  /* 0x000200200a007986 */ /* 0x008fe2000c101d14 */
[----:B------:R-:W-:Y:S02]  /*5cf0*/  F2FP.F16.F32.PACK_AB R14, R146, R9 ;  /* 0x00000009920e723e */ /* 0x000fe400000000ff */
[----:B------:R-:W-:Y:S02]  /*5d00*/  F2FP.F16.F32.PACK_AB R15, R152, R151 ;  /* 0x00000097980f723e */ /* 0x000fe400000000ff */
[----:B------:R-:W-:Y:S02]  /*5d10*/  F2FP.F16.F32.PACK_AB R19, R3, R4 ;  /* 0x000000040313723e */ /* 0x000fe400000000ff */
[----:B------:R-:W-:-:S02]  /*5d20*/  F2FP.F16.F32.PACK_AB R18, R159, R158 ;  /* 0x0000009e9f12723e */ /* 0x000fc400000000ff */
[----:B------:R-:W-:Y:S02]  /*5d30*/  F2FP.F16.F32.PACK_AB R17, R156, R155 ;  /* 0x0000009b9c11723e */ /* 0x000fe400000000ff */
[----:B------:R-:W-:Y:S01]  /*5d40*/  F2FP.F16.F32.PACK_AB R16, R154, R153 ;  /* 0x000000999a10723e */ /* 0x000fe200000000ff */
[----:B------:R-:W-:Y:S01]  /*5d50*/  BAR.SYNC.DEFER_BLOCKING 0x0 ;  /* 0x0000000000007b1d */ /* 0x000fe20000010000 */
[----:B------:R-:W-:-:S04]  /*5d60*/  UIMAD UR28, UR34, UR32, URZ ;  /* 0x00000020221c72a4 */ /* 0x000fc8000f8e023f */
[----:B------:R-:W-:Y:S02]  /*5d70*/  UIMAD UR30, UR11, UR33, UR28 ;  /* 0x000000210b1e72a4 */ /* 0x000fe4000f8e021c */
[----:B------:R-:W-:-:S03]  /*5d80*/  UIMAD.WIDE.U32 UR28, UR11, UR32, UR8 ;  /* 0x000000200b1c72a5 */ /* 0x000fc6000f8e0008 */
[----:B------:R-:W-:Y:S01]  /*5d90*/  ULDC.64 UR8, c[0x0][0x3b0] ;  /* 0x0000ec0000087ab9 */ /* 0x000fe20000000a00 */
[----:B------:R-:W-:Y:S01]  /*5da0*/  UIADD3 UR29, UR29, UR30, URZ ;  /* 0x0000001e1d1d7290 */ /* 0x000fe2000fffe03f */
[----:B------:R-:W-:Y:S01]  /*5db0*/  STS.128 [R28+0x10], R16 ;  /* 0x000010101c007388 */ /* 0x000fe20000000c00 */
[----:B------:R-:W-:Y:S01]  /*5dc0*/  UIMAD UR30, UR35, UR8, URZ ;  /* 0x00000008231e72a4 */ /* 0x000fe2000f8e023f */
[----:B------:R-:W-:-:S03]  /*5dd0*/  ULDC.64 UR32, c[0x0][0x3f0] ;  /* 0x0000fc0000207ab9 */ /* 0x000fc60000000a00 */
[----:B------:R-:W-:Y:S02]  /*5de0*/  UIMAD UR30, UR10, UR9, UR30 ;  /* 0x000000090a1e72a4 */ /* 0x000fe4000f8e021e */
[----:B------:R-:W-:-:S04]  /*5df0*/  UIMAD.WIDE.U32 UR8, UR10, UR8, UR28 ;  /* 0x000000080a0872a5 */ /* 0x000fc8000f8e001c */
[----:B------:R-:W-:Y:S02]  /*5e00*/  UIADD3 UR28, UR9, UR30, URZ ;  /* 0x0000001e091c7290 */ /* 0x000fe4000fffe03f */
[----:B------:R-:W-:-:S04]  /*5e10*/  ULEA UR9, UP0, UR8, UR32, 0x1 ;  /* 0x0000002008097291 */ /* 0x000fc8000f80083f */
[----:B------:R-:W-:Y:S02]  /*5e20*/  ULEA.HI.X UR8, UR8, UR33, UR28, 0x1, UP0 ;  /* 0x0000002108087291 */ /* 0x000fe400080f0c1c */
[----:B------:R-:W-:-:S06]  /*5e30*/  UISETP.GT.AND UP0, UPT, UR14, 0x1, UPT ;  /* 0x000000010e00788c */ /* 0x000fcc000bf04270 */
[----:B------:R-:W-:Y:S01]  /*5e40*/  PLOP3.LUT P0, PT, PT, PT, UP0, 0x80, 0x0 ;  /* 0x000000000000781c */ /* 0x000fe20003f0f008 */
[----:B------:R-:W-:Y:S02]  /*5e50*/  UIADD3.X UR50, UR50, -0x1, URZ, UP1, !UPT ;  /* 0xffffffff32327890 */ /* 0x000fe40008ffe43f */
[----:B------:R-:W-:Y:S02]  /*5e60*/  UIADD3.X UR52, UR52, -0x1, URZ, UP2, !UPT ;  /* 0xffffffff34347890 */ /* 0x000fe400097fe43f */
[----:B------:R-:W-:Y:S02]  /*5e70*/  UIADD3.X UR48, UR48, -0x1, URZ, UP3, !UPT ;  /* 0xffffffff30307890 */ /* 0x000fe40009ffe43f */
[----:B------:R-:W-:Y:S02]  /*5e80*/  UIADD3.X UR18, UR18, -0x1, URZ, UP4, !UPT ;  /* 0xffffffff12127890 */ /* 0x000fe4000a7fe43f */
[----:B------:R-:W-:Y:S01]  /*5e90*/  UIADD3.X UR16, UR16, -0x1, URZ, UP5, !UPT ;  /* 0xffffffff10107890 */ /* 0x000fe2000affe43f */
[----:B------:R-:W-:Y:S01]  /*5ea0*/  UMOV UR14, UR7 ;  /* 0x00000007000e7c82 */ /* 0x000fe20008000000 */
[----:B--2---:R-:W-:-:S04]  /*5eb0*/  FADD.FTZ R13, R0, R5 ;  /* 0x00000005000d7221 */ /* 0x004fc80000010000 */
[----:B------:R-:W-:Y:S01]  /*5ec0*/  FADD.FTZ R0, R13, R6 ;  /* 0x000000060d007221 */ /* 0x000fe20000010000 */
[----:B------:R-:W-:-:S03]  /*5ed0*/  F2FP.F16.F32.PACK_AB R13, R8, R7 ;  /* 0x00000007080d723e */ /* 0x000fc600000000ff */
[----:B------:R-:W-:-:S04]  /*5ee0*/  FADD.FTZ R5, R0, R7 ;  /* 0x0000000700057221 */ /* 0x000fc80000010000 */
[----:B------:R-:W-:-:S04]  /*5ef0*/  FADD.FTZ R8, R5, R8 ;  /* 0x0000000805087221 */ /* 0x000fc80000010000 */
[----:B------:R-:W-:Y:S01]  /*5f00*/  FADD.FTZ R9, R8, R9 ;  /* 0x0000000908097221 */ /* 0x000fe20000010000 */
[----:B------:R-:W-:Y:S01]  /*5f10*/  STS.128 [R28], R12 ;  /* 0x0000000c1c007388 */ /* 0x000fe20000000c00 */
[----:B------:R-:W-:Y:S02]  /*5f20*/  NOP ;  /* 0x0000000000007918 */ /* 0x000fe40000000000 */
[----:B------:R-:W-:Y:S01]  /*5f30*/  FADD.FTZ R146, R9, R146 ;  /* 0x0000009209927221 */ /* 0x000fe20000010000 */
[----:B------:R-:W0:Y:S03]  /*5f40*/  LDS.128 R20, [R26] ;  /* 0x000000001a147984 */ /* 0x000e260000000c00 */
[----:B------:R-:W-:Y:S01]  /*5f50*/  FADD.FTZ R151, R146, R151 ;  /* 0x0000009792977221 */ /* 0x000fe20000010000 */
[----:B------:R-:W1:Y:S03]  /*5f60*/  LDS.128 R36, [R26+0x200] ;  /* 0x000200001a247984 */ /* 0x000e660000000c00 */
[----:B------:R-:W-:-:S04]  /*5f70*/  FADD.FTZ R152, R151, R152 ;  /* 0x0000009897987221 */ /* 0x000fc80000010000 */
[----:B------:R-:W-:-:S04]  /*5f80*/  FADD.FTZ R153, R152, R153 ;  /* 0x0000009998997221 */ /* 0x000fc80000010000 */
[----:B------:R-:W-:-:S04]  /*5f90*/  FADD.FTZ R154, R153, R154 ;  /* 0x0000009a999a7221 */ /* 0x000fc80000010000 */
[----:B------:R-:W-:-:S04]  /*5fa0*/  FADD.FTZ R155, R154, R155 ;  /* 0x0000009b9a9b7221 */ /* 0x000fc80000010000 */
[----:B------:R-:W-:-:S04]  /*5fb0*/  FADD.FTZ R155, R155, R156 ;  /* 0x0000009c9b9b7221 */ /* 0x000fc80000010000 */
[----:B------:R-:W-:Y:S01]  /*5fc0*/  FADD.FTZ R158, R155, R158 ;  /* 0x0000009e9b9e7221 */ /* 0x000fe20000010000 */
[----:B------:R-:W-:-:S03]  /*5fd0*/  MOV R6, UR9 ;  /* 0x0000000900067c02 */ /* 0x000fc60008000f00 */
[----:B------:R-:W-:Y:S01]  /*5fe0*/  FADD.FTZ R159, R158, R159 ;  /* 0x0000009f9e9f7221 */ /* 0x000fe20000010000 */
[----:B------:R-:W-:-:S03]  /*5ff0*/  MOV R7, UR8 ;  /* 0x0000000800077c02 */ /* 0x000fc60008000f00 */
[----:B------:R-:W-:Y:S01]  /*6000*/  FADD.FTZ R4, R159, R4 ;  /* 0x000000049f047221 */ /* 0x000fe20000010000 */
[----:B------:R-:W-:-:S04]  /*6010*/  IMAD.WIDE R6, R27, 0x10, R6 ;  /* 0x000000101b067825 */ /* 0x000fc800078e0206 */
[----:B------:R-:W-:Y:S01]  /*6020*/  FADD.FTZ R0, R4, R3 ;  /* 0x0000000304007221 */ /* 0x000fe20000010000 */
[----:B0-----:R0:W-:Y:S04]  /*6030*/  STG.E.128 desc[UR20][R6.64], R20 ;  /* 0x0000001406007986 */ /* 0x0011e8000c101d14 */
[----:B-1----:R0:W-:Y:S04]  /*6040*/  STG.E.128 desc[UR20][R6.64+0x200], R36 ;  /* 0x0002002406007986 */ /* 0x0021e8000c101d14 */
[----:B------:R0:W-:Y:S01]  /*6050*/  STL [R1+0x74], R0 ;  /* 0x0000740001007387 */ /* 0x0001e20000100800 */
[----:B------:R-:W-:Y:S05]  /*6060*/  @P0 BRA `(.L_x_3010) ;  /* 0xffffffa800d80947 */ /* 0x000fea000383ffff */
.L_x_2963:
[----:B------:R-:W-:Y:S02]  /*6070*/  ULDC.64 UR4, c[0x0][0x3d8] ;  /* 0x0000f60000047ab9 */ /* 0x000fe40000000a00 */
[----:B------:R-:W-:-:S04]  /*6080*/  ISETP.NE.U32.AND P0, PT, RZ, UR4, PT ;  /* 0x00000004ff007c0c */ /* 0x000fc8000bf05070 */
[----:B------:R-:W-:-:S13]  /*6090*/  ISETP.NE.AND.EX P0, PT, RZ, UR5, PT, P0 ;  /* 0x00000005ff007c0c */ /* 0x000fda000bf05300 */
[----:B------:R-:W-:Y:S05]  /*60a0*/  @!P0 BRA `(.L_x_3011) ;  /* 0x0000000000988947 */ /* 0x000fea0003800000 */
[----:B------:R-:W0:Y:S01]  /*60b0*/  LDL.LU R2, [R1+0x78] ;  /* 0x0000780001027983 */ /* 0x000e220000300800 */
[----:B------:R-:W-:Y:S01]  /*60c0*/  BSSY B0, `(.L_x_3011) ;  /* 0x0000024000007945 */ /* 0x000fe20003800000 */
[----:B------:R-:W1:Y:S02]  /*60d0*/  S2R R4, SR_LANEID ;  /* 0x0000000000047919 */ /* 0x000e640000000000 */
[----:B-1----:R-:W-:Y:S02]  /*60e0*/  ISETP.NE.AND P1, PT, R4, RZ, PT ;  /* 0x000000ff0400720c */ /* 0x002fe40003f25270 */
[----:B------:R-:W1:Y:S11]  /*60f0*/  S2R R4, SR_TID.X ;  /* 0x0000000000047919 */ /* 0x000e760000002100 */
[----:B------:R-:W2:Y:S01]  /*6100*/  @!P1 S2R R11, SR_CgaCtaId ;  /* 0x00000000000b9919 */ /* 0x000ea20000008800 */
[----:B-1----:R-:W-:-:S04]  /*6110*/  @!P1 SHF.R.S32.HI R9, RZ, 0x1f, R4 ;  /* 0x0000001fff099819 */ /* 0x002fc80000011404 */
[----:B------:R-:W-:-:S04]  /*6120*/  @!P1 LEA.HI R9, R9, R4, RZ, 0x5 ;  /* 0x0000000409099211 */ /* 0x000fc800078f28ff */
[----:B------:R-:W-:Y:S01]  /*6130*/  @!P1 SHF.R.S32.HI R9, RZ, 0x5, R9 ;  /* 0x00000005ff099819 */ /* 0x000fe20000011409 */
[----:B0-----:R-:W0:Y:S02]  /*6140*/  SHFL.DOWN P0, R0, R2, 0x1, 0x1f ;  /* 0x08201f0002007f89 */ /* 0x001e240000000000 */
[----:B0-----:R-:W-:-:S05]  /*6150*/  @P0 FADD R0, R0, R2 ;  /* 0x0000000200000221 */ /* 0x001fca0000000000 */
[----:B------:R-:W0:Y:S02]  /*6160*/  SHFL.DOWN P0, R3, R0, 0x2, 0x1f ;  /* 0x08401f0000037f89 */ /* 0x000e240000000000 */
[----:B0-----:R-:W-:Y:S01]  /*6170*/  @P0 FADD R3, R0, R3 ;  /* 0x0000000300030221 */ /* 0x001fe20000000000 */
[----:B------:R-:W-:-:S04]  /*6180*/  @!P1 MOV R0, 0x400 ;  /* 0x0000040000009802 */ /* 0x000fc80000000f00 */
[----:B------:R-:W0:Y:S01]  /*6190*/  SHFL.DOWN P0, R2, R3, 0x4, 0x1f ;  /* 0x08801f0003027f89 */ /* 0x000e220000000000 */
[----:B--2---:R-:W-:-:S04]  /*61a0*/  @!P1 LEA R0, R11, R0, 0x18 ;  /* 0x000000000b009211 */ /* 0x004fc800078ec0ff */
        /* <DEDUP_REMOVED lines=21> */
.L_x_3012:
[----:B------:R-:W-:Y:S05]  /*6300*/  BSYNC B0 ;  /* 0x0000000000007941 */ /* 0x000fea0003800000 */
.L_x_3011:
        /* <DEDUP_REMOVED lines=42> */
[----:B------:R-:W-:Y:S01]  /*65b0*/  MOV R7, RZ ;  /* 0x000000ff00077202 */ /* 0x000fe20000000f00 */
[----:B------:R-:W-:Y:S06]  /*65c0*/  BRA `(.L_x_3015) ;  /* 0x0000000000047947 */ /* 0x000fec0003800000 */
.L_x_3014:
[----:B01----:R-:W0:Y:S02]  /*65d0*/  S2R R7, SR_TID.X ;  /* 0x0000000000077919 */ /* 0x003e240000002100 */
.L_x_3015:
[----:B------:R-:W-:Y:S05]  /*65e0*/  BSYNC B0 ;  /* 0x0000000000007941 */ /* 0x000fea0003800000 */
.L_x_3013:
        /* <DEDUP_REMOVED lines=15> */
.L_x_3016:
        /* <DEDUP_REMOVED lines=18> */
.L_x_2969:
[----:B------:R-:W-:Y:S01]  /*6800*/  HFMA2.MMA R57, -RZ, RZ, 0, 5.9604644775390625e-08 ;  /* 0x00000001ff397435 */ /* 0x000fe200000001ff */
[----:B------:R-:W-:Y:S02]  /*6810*/  MOV R164, R42 ;  /* 0x0000002a00a47202 */ /* 0x000fe40000000f00 */
[----:B------:R-:W-:Y:S02]  /*6820*/  MOV R56, RZ ;  /* 0x000000ff00387202 */ /* 0x000fe40000000f00 */
[----:B------:R-:W-:-:S07]  /*6830*/  MOV R149, 0xffffffff ;  /* 0xffffffff00957802 */ /* 0x000fce0000000f00 */
[----:B-1---5:R-:W-:Y:S05]  /*6840*/  WARPSYNC.COLLECTIVE R149, `(.L_x_3017) ;  /* 0x0000000095087348 */ /* 0x022fea0003c00000 */
[----:B------:R0:W2:Y:S02]  /*6850*/  SHFL.UP P3, R150, R164, R57, R56 ;  /* 0x04000039a4967389 */ /* 0x0000a40000060038 */
[----:B012--5:R-:W-:Y:S01]  /*6860*/  ENDCOLLECTIVE ;  /* 0x000000000000791b */ /* 0x027fe20003800000 */
.L_x_3017:
[----:B------:R-:W-:Y:S02]  /*6870*/  MOV R164, R43 ;  /* 0x0000002b00a47202 */ /* 0x000fe40000000f00 */
[----:B------:R-:W-:-:S07]  /*6880*/  MOV R148, R150 ;  /* 0x0000009600947202 */ /* 0x000fce0000000f00 */
[----:B------:R-:W-:Y:S05]  /*6890*/  WARPSYNC.COLLECTIVE R149, `(.L_x_3018) ;  /* 0x0000000095087348 */ /* 0x000fea0003c00000 */
[----:B------:R0:W1:Y:S02]  /*68a0*/  SHFL.UP P3, R150, R164, R57, R56 ;  /* 0x04000039a4967389 */ /* 0x0000640000060038 */
[----:B01----:R-:W-:Y:S01]  /*68b0*/  ENDCOLLECTIVE ;  /* 0x000000000000791b */ /* 0x003fe20003800000 */
.L_x_3018:
        /* <DEDUP_REMOVED lines=10> */
.L_x_3019:
[----:B------:R-:W-:Y:S02]  /*6960*/  MOV R164, R43 ;  /* 0x0000002b00a47202 */ /* 0x000fe40000000f00 */
[----:B------:R-:W-:-:S07]  /*6970*/  MOV R148, R150 ;  /* 0x0000009600947202 */ /* 0x000fce0000000f00 */
[----:B------:R-:W-:Y:S05]  /*6980*/  WARPSYNC.COLLECTIVE R149, `(.L_x_3020) ;  /* 0x0000000095087348 */ /* 0x000fea0003c00000 */
[----:B------:R0:W1:Y:S02]  /*6990*/  SHFL.UP P3, R150, R164, R57, R56 ;  /* 0x04000039a4967389 */ /* 0x0000640000060038 */
[----:B01----:R-:W-:Y:S01]  /*69a0*/  ENDCOLLECTIVE ;  /* 0x000000000000791b */ /* 0x003fe20003800000 */
.L_x_3020:
        /* <DEDUP_REMOVED lines=10> */
.L_x_3021:
[----:B------:R-:W-:Y:S02]  /*6a50*/  MOV R164, R43 ;  /* 0x0000002b00a47202 */ /* 0x000fe40000000f00 */
[----:B------:R-:W-:-:S07]  /*6a60*/  MOV R148, R150 ;  /* 0x0000009600947202 */ /* 0x000fce0000000f00 */
[----:B------:R-:W-:Y:S05]  /*6a70*/  WARPSYNC.COLLECTIVE R149, `(.L_x_3022) ;  /* 0x0000000095087348 */ /* 0x000fea0003c00000 */
[----:B------:R0:W1:Y:S02]  /*6a80*/  SHFL.UP P3, R150, R164, R57, R56 ;  /* 0x04000039a4967389 */ /* 0x0000640000060038 */
[----:B01----:R-:W-:Y:S01]  /*6a90*/  ENDCOLLECTIVE ;  /* 0x000000000000791b */ /* 0x003fe20003800000 */
.L_x_3022:
        /* <DEDUP_REMOVED lines=10> */
.L_x_3023:
[----:B------:R-:W-:Y:S02]  /*6b40*/  MOV R164, R43 ;  /* 0x0000002b00a47202 */ /* 0x000fe40000000f00 */
[----:B------:R-:W-:-:S07]  /*6b50*/  MOV R148, R150 ;  /* 0x0000009600947202 */ /* 0x000fce0000000f00 */
[----:B------:R-:W-:Y:S05]  /*6b60*/  WARPSYNC.COLLECTIVE R149, `(.L_x_3024) ;  /* 0x0000000095087348 */ /* 0x000fea0003c00000 */
[----:B------:R0:W1:Y:S02]  /*6b70*/  SHFL.UP P3, R150, R164, R57, R56 ;  /* 0x04000039a4967389 */ /* 0x0000640000060038 */
[----:B01----:R-:W-:Y:S01]  /*6b80*/  ENDCOLLECTIVE ;  /* 0x000000000000791b */ /* 0x003fe20003800000 */
.L_x_3024:
        /* <DEDUP_REMOVED lines=10> */
.L_x_3025:
[----:B------:R-:W-:Y:S02]  /*6c30*/  MOV R164, R43 ;  /* 0x0000002b00a47202 */ /* 0x000fe40000000f00 */
[----:B------:R-:W-:-:S07]  /*6c40*/  MOV R148, R150 ;  /* 0x0000009600947202 */ /* 0x000fce0000000f00 */
[----:B------:R-:W-:Y:S05]  /*6c50*/  WARPSYNC.COLLECTIVE R149, `(.L_x_3026) ;  /* 0x0000000095087348 */ /* 0x000fea0003c00000 */
[----:B------:R0:W1:Y:S02]  /*6c60*/  SHFL.UP P3, R150, R164, R57, R56 ;  /* 0x04000039a4967389 */ /* 0x0000640000060038 */
[----:B01----:R-:W-:Y:S01]  /*6c70*/  ENDCOLLECTIVE ;  /* 0x000000000000791b */ /* 0x003fe20003800000 */
.L_x_3026:
[----:B------:R-:W-:Y:S01]  /*6c80*/  MOV R56, R150 ;  /* 0x0000009600387202 */ /* 0x000fe20000000f00 */
[----:B------:R-:W-:Y:S06]  /*6c90*/  BRA `(.L_x_3027) ;  /* 0xffffffbc00e07947 */ /* 0x000fec000383ffff */
.L_x_2970:
        /* <DEDUP_REMOVED lines=8> */
.L_x_3029:
[----:B------:R-:W-:Y:S05]  /*6d20*/  BSYNC B0 ;  /* 0x0000000000007941 */ /* 0x000fea0003800000 */
.L_x_3028:
[----:B------:R-:W-:Y:S05]  /*6d30*/  BRA `(.L_x_3030) ;  /* 0xffffffbc00cc7947 */ /* 0x000fea000383ffff */
.L_x_2971:
        /* <DEDUP_REMOVED lines=8> */
.L_x_3032:
[----:B------:R-:W-:Y:S05]  /*6dc0*/  BSYNC B0 ;  /* 0x0000000000007941 */ /* 0x000fea0003800000 */
.L_x_3031:
[----:B------:R-:W-:Y:S05]  /*6dd0*/  BRA `(.L_x_3033) ;  /* 0xffffffbc00ac7947 */ /* 0x000fea000383ffff */
.L_x_2972:
        /* <DEDUP_REMOVED lines=8> */
.L_x_3035:
[----:B------:R-:W-:Y:S05]  /*6e60*/  BSYNC B0 ;  /* 0x0000000000007941 */ /* 0x000fea0003800000 */
.L_x_3034:
        /* <DEDUP_REMOVED lines=9> */
.L_x_3036:
[----:B------:R-:W-:Y:S01]  /*6f00*/  HFMA2.MMA R57, -RZ, RZ, 0, 0 ;  /* 0x00000000ff397435 */ /* 0x000fe200000001ff */
[----:B------:R-:W-:Y:S02]  /*6f10*/  MOV R56, 0x1f ;  /* 0x0000001f00387802 */ /* 0x000fe40000000f00 */
[----:B------:R-:W-:-:S08]  /*6f20*/  MOV R43, R150 ;  /* 0x00000096002b7202 */ /* 0x000fd00000000f00 */
[----:B------:R-:W-:Y:S05]  /*6f30*/  WARPSYNC.COLLECTIVE R149, `(.L_x_3037) ;  /* 0x0000000095087348 */ /* 0x000fea0003c00000 */
[----:B------:R0:W1:Y:S02]  /*6f40*/  SHFL.IDX P3, R150, R148, R57, R56 ;  /* 0x0000003994967389 */ /* 0x0000640000060038 */
[----:B01----:R-:W-:Y:S01]  /*6f50*/  ENDCOLLECTIVE ;  /* 0x000000000000791b */ /* 0x003fe20003800000 */
.L_x_3037:
[----:B------:R-:W-:Y:S02]  /*6f60*/  MOV R148, R91 ;  /* 0x0000005b00947202 */ /* 0x000fe40000000f00 */
[----:B------:R-:W-:-:S07]  /*6f70*/  MOV R90, R150 ;  /* 0x00000096005a7202 */ /* 0x000fce0000000f00 */
[----:B------:R-:W-:Y:S05]  /*6f80*/  WARPSYNC.COLLECTIVE R149, `(.L_x_3038) ;  /* 0x0000000095087348 */ /* 0x000fea0003c00000 */
[----:B------:R0:W1:Y:S02]  /*6f90*/  SHFL.IDX P3, R150, R148, R57, R56 ;  /* 0x0000003994967389 */ /* 0x0000640000060038 */
[----:B01----:R-:W-:Y:S01]  /*6fa0*/  ENDCOLLECTIVE ;  /* 0x000000000000791b */ /* 0x003fe20003800000 */
.L_x_3038:
[----:B------:R-:W-:Y:S01]  /*6fb0*/  MOV R91, R150 ;  /* 0x00000096005b7202 */ /* 0x000fe20000000f00 */
[----:B------:R-:W-:Y:S06]  /*6fc0*/  BRA `(.L_x_3039) ;  /* 0xffffffbc00487947 */ /* 0x000fec000383ffff */
.L_x_2974:
[----:B------:R-:W-:Y:S01]  /*6fd0*/  HFMA2.MMA R157, -RZ, RZ, 0, 5.9604644775390625e-08 ;  /* 0x00000001ff9d7435 */ /* 0x000fe200000001ff */
[----:B------:R-:W-:Y:S02]  /*6fe0*/  MOV R150, R91 ;  /* 0x0000005b00967202 */ /* 0x000fe40000000f00 */
[----:B------:R-:W-:Y:S02]  /*6ff0*/  MOV R56, 0x1f ;  /* 0x0000001f00387802 */ /* 0x000fe40000000f00 */
[----:B------:R-:W-:-:S07]  /*7000*/  MOV R149, 0xffffffff ;  /* 0xffffffff00957802 */ /* 0x000fce0000000f00 */
[----:B------:R-:W-:Y:S05]  /*7010*/  WARPSYNC.COLLECTIVE R149, `(.L_x_3040) ;  /* 0x0000000095087348 */ /* 0x000fea0003c00000 */
[----:B------:R0:W1:Y:S02]  /*7020*/  SHFL.DOWN P6, R148, R150, R157, R56 ;  /* 0x0800009d96947389 */ /* 0x00006400000c0038 */
[----:B01----:R-:W-:Y:S01]  /*7030*/  ENDCOLLECTIVE ;  /* 0x000000000000791b */ /* 0x003fe20003800000 */
.L_x_3040:
[----:B------:R-:W-:Y:S02]  /*7040*/  MOV R150, R147 ;  /* 0x0000009300967202 */ /* 0x000fe40000000f00 */
[----:B------:R-:W-:-:S07]  /*7050*/  MOV R57, R148 ;  /* 0x0000009400397202 */ /* 0x000fce0000000f00 */
[----:B------:R-:W-:Y:S05]  /*7060*/  WARPSYNC.COLLECTIVE R149, `(.L_x_3041) ;  /* 0x0000000095087348 */ /* 0x000fea0003c00000 */
[----:B------:R0:W1:Y:S02]  /*7070*/  SHFL.DOWN P6, R148, R150, R157, R56 ;  /* 0x0800009d96947389 */ /* 0x00006400000c0038 */
[----:B01----:R-:W-:Y:S01]  /*7080*/  ENDCOLLECTIVE ;  /* 0x000000000000791b */ /* 0x003fe20003800000 */
.L_x_3041:
        /* <DEDUP_REMOVED lines=9> */
.L_x_3042:
[----:B------:R-:W-:Y:S02]  /*7120*/  MOV R150, R147 ;  /* 0x0000009300967202 */ /* 0x000fe40000000f00 */
[----:B------:R-:W-:-:S07]  /*7130*/  MOV R57, R148 ;  /* 0x0000009400397202 */ /* 0x000fce0000000f00 */
[----:B------:R-:W-:Y:S05]  /*7140*/  WARPSYNC.COLLECTIVE R149, `(.L_x_3043) ;  /* 0x0000000095087348 */ /* 0x000fea0003c00000 */
[----:B------:R0:W1:Y:S02]  /*7150*/  SHFL.DOWN P6, R148, R150, R157, R56 ;  /* 0x0800009d96947389 */ /* 0x00006400000c0038 */
[----:B01----:R-:W-:Y:S01]  /*7160*/  ENDCOLLECTIVE ;  /* 0x000000000000791b */ /* 0x003fe20003800000 */
.L_x_3043:
        /* <DEDUP_REMOVED lines=9> */
.L_x_3044:
[----:B------:R-:W-:Y:S02]  /*7200*/  MOV R150, R147 ;  /* 0x0000009300967202 */ /* 0x000fe40000000f00 */
[----:B------:R-:W-:-:S07]  /*7210*/  MOV R57, R148 ;  /* 0x0000009400397202 */ /* 0x000fce0000000f00 */
[----:B------:R-:W-:Y:S05]  /*7220*/  WARPSYNC.COLLECTIVE R149, `(.L_x_3045) ;  /* 0x0000000095087348 */ /* 0x000fea0003c00000 */
[----:B------:R0:W1:Y:S02]  /*7230*/  SHFL.DOWN P6, R148, R150, R157, R56 ;  /* 0x0800009d96947389 */ /* 0x00006400000c0038 */
[----:B01----:R-:W-:Y:S01]  /*7240*/  ENDCOLLECTIVE ;  /* 0x000000000000791b */ /* 0x003fe20003800000 */
.L_x_3045:
        /* <DEDUP_REMOVED lines=9> */
.L_x_3046:
[----:B------:R-:W-:Y:S02]  /*72e0*/  MOV R150, R147 ;  /* 0x0000009300967202 */ /* 0x000fe40000000f00 */
[----:B------:R-:W-:-:S07]  /*72f0*/  MOV R57, R148 ;  /* 0x0000009400397202 */ /* 0x000fce0000000f00 */
[----:B------:R-:W-:Y:S05]  /*7300*/  WARPSYNC.COLLECTIVE R149, `(.L_x_3047) ;  /* 0x0000000095087348 */ /* 0x000fea0003c00000 */
[----:B------:R0:W1:Y:S02]  /*7310*/  SHFL.DOWN P6, R148, R150, R157, R56 ;  /* 0x0800009d96947389 */ /* 0x00006400000c0038 */
[----:B01----:R-:W-:Y:S01]  /*7320*/  ENDCOLLECTIVE ;  /* 0x000000000000791b */ /* 0x003fe20003800000 */
.L_x_3047:
        /* <DEDUP_REMOVED lines=9> */
.L_x_3048:
[----:B------:R-:W-:Y:S02]  /*73c0*/  MOV R150, R147 ;  /* 0x0000009300967202 */ /* 0x000fe40000000f00 */
[----:B------:R-:W-:-:S07]  /*73d0*/  MOV R57, R148 ;  /* 0x0000009400397202 */ /* 0x000fce0000000f00 */
[----:B------:R-:W-:Y:S05]  /*73e0*/  WARPSYNC.COLLECTIVE R149, `(.L_x_3049) ;  /* 0x0000000095087348 */ /* 0x000fea0003c00000 */
[----:B------:R0:W1:Y:S02]  /*73f0*/  SHFL.DOWN P6, R148, R150, R157, R56 ;  /* 0x0800009d96947389 */ /* 0x00006400000c0038 */
[----:B01----:R-:W-:Y:S01]  /*7400*/  ENDCOLLECTIVE ;  /* 0x000000000000791b */ /* 0x003fe20003800000 */
.L_x_3049:
        /* <DEDUP_REMOVED lines=10> */
.L_x_3050:
[----:B------:R-:W-:Y:S02]  /*74b0*/  MOV R148, R147 ;  /* 0x0000009300947202 */ /* 0x000fe40000000f00 */
[----:B------:R-:W-:-:S07]  /*74c0*/  MOV R164, R150 ;  /* 0x0000009600a47202 */ /* 0x000fce0000000f00 */
[----:B------:R-:W-:Y:S05]  /*74d0*/  WARPSYNC.COLLECTIVE R149, `(.L_x_3051) ;  /* 0x0000000095087348 */ /* 0x000fea0003c00000 */
[----:B------:R0:W1:Y:S02]  /*74e0*/  SHFL.IDX P3, R150, R148, R57, R56 ;  /* 0x0000003994967389 */ /* 0x0000640000060038 */
[----:B01----:R-:W-:Y:S01]  /*74f0*/  ENDCOLLECTIVE ;  /* 0x000000000000791b */ /* 0x003fe20003800000 */
.L_x_3051:
[----:B------:R-:W-:Y:S02]  /*7500*/  MOV R165, R150 ;  /* 0x0000009600a57202 */ /* 0x000fe40000000f00 */
[----:B------:R-:W-:-:S07]  /*7510*/  MOV R150, R91 ;  /* 0x0000005b00967202 */ /* 0x000fce0000000f00 */
[----:B------:R-:W-:Y:S05]  /*7520*/  WARPSYNC.COLLECTIVE R149, `(.L_x_3052) ;  /* 0x0000000095087348 */ /* 0x000fea0003c00000 */
[----:B------:R0:W1:Y:S02]  /*7530*/  SHFL.DOWN P6, R148, R150, R157, R56 ;  /* 0x0800009d96947389 */ /* 0x00006400000c0038 */
[----:B01----:R-:W-:Y:S01]  /*7540*/  ENDCOLLECTIVE ;  /* 0x000000000000791b */ /* 0x003fe20003800000 */
.L_x_3052:
[----:B------:R-:W-:Y:S02]  /*7550*/  MOV R150, R147 ;  /* 0x0000009300967202 */ /* 0x000fe40000000f00 */
[----:B------:R-:W-:-:S07]  /*7560*/  MOV R91, R148 ;  /* 0x00000094005b7202 */ /* 0x000fce0000000f00 */
[----:B------:R-:W-:Y:S05]  /*7570*/  WARPSYNC.COLLECTIVE R149, `(.L_x_3053) ;  /* 0x0000000095087348 */ /* 0x000fea0003c00000 */
[----:B------:R0:W1:Y:S02]  /*7580*/  SHFL.DOWN P6, R148, R150, R157, R56 ;  /* 0x0800009d96947389 */ /* 0x00006400000c0038 */
[----:B01----:R-:W-:Y:S01]  /*7590*/  ENDCOLLECTIVE ;  /* 0x000000000000791b */ /* 0x003fe20003800000 */
.L_x_3053:
[----:B------:R-:W-:Y:S02]  /*75a0*/  MOV R147, R148 ;  /* 0x0000009400937202 */ /* 0x000fe40000000f00 */
[----:B------:R-:W-:-:S07]  /*75b0*/  MOV R148, R36 ;  /* 0x0000002400947202 */ /* 0x000fce0000000f00 */
[----:B------:R-:W-:Y:S05]  /*75c0*/  WARPSYNC.COLLECTIVE R149, `(.L_x_3054) ;  /* 0x0000000095087348 */ /* 0x000fea0003c00000 */
[----:B------:R0:W1:Y:S02]  /*75d0*/  SHFL.IDX P3, R150, R148, R57, R56 ;  /* 0x0000003994967389 */ /* 0x0000640000060038 */
[----:B01----:R-:W-:Y:S01]  /*75e0*/  ENDCOLLECTIVE ;  /* 0x000000000000791b */ /* 0x003fe20003800000 */
.L_x_3054:
[----:B------:R-:W-:Y:S02]  /*75f0*/  MOV R148, R37 ;  /* 0x0000002500947202 */ /* 0x000fe40000000f00 */
[----:B------:R-:W-:-:S07]  /*7600*/  MOV R157, R150 ;  /* 0x00000096009d7202 */ /* 0x000fce0000000f00 */
[----:B------:R-:W-:Y:S05]  /*7610*/  WARPSYNC.COLLECTIVE R149, `(.L_x_3055) ;  /* 0x0000000095087348 */ /* 0x000fea0003c00000 */
[----:B------:R0:W1:Y:S02]  /*7620*/  SHFL.IDX P3, R150, R148, R57, R56 ;  /* 0x0000003994967389 */ /* 0x0000640000060038 */
[----:B01----:R-:W-:Y:S01]  /*7630*/  ENDCOLLECTIVE ;  /* 0x000000000000791b */ /* 0x003fe20003800000 */
.L_x_3055:
[----:B------:R-:W-:Y:S01]  /*7640*/  MOV R57, R150 ;  /* 0x0000009600397202 */ /* 0x000fe20000000f00 */
[----:B------:R-:W-:Y:S06]  /*7650*/  BRA `(.L_x_3056) ;  /* 0xffffffbc00787947 */ /* 0x000fec000383ffff */
.L_x_3057:
        /* <DEDUP_REMOVED lines=10> */
.L_x_10940:


//--------------------- .text._Z25selective_scan_bwd_kernelI32Selective_Scan_bwd_kernel_traitsILi128ELi16ELb1ELb1ELb1ELb0ELb1EN3c104HalfEfEEv12SSMParamsBwd --------------------------
	.section	.text._Z25selective_scan_bwd_kernelI32Selective_Scan_bwd_kernel_traitsILi128ELi16ELb1ELb1ELb1ELb0ELb1EN3c104HalfEfEEv12SSMParamsBwd,"ax",@progbits
	.align	128
        .global         _Z25selective_scan_bwd_kernelI32Selective_Scan_bwd_kernel_traitsILi128ELi16ELb1ELb1ELb1ELb0ELb1EN3c104HalfEfEEv12SSMParamsBwd
        .type           _Z25selective_scan_bwd_kernelI32Selective_Scan_bwd_kernel_traitsILi128ELi16ELb1ELb1ELb1ELb0ELb1EN3c104HalfEfEEv12SSMParamsBwd,@function
        .size           _Z25selective_scan_bwd_kernelI32Selective_Scan_bwd_kernel_traitsILi128ELi16ELb1ELb1ELb1ELb0ELb1EN3c104HalfEfEEv12SSMParamsBwd,(.L_x_10941 - _Z25selective_scan_bwd_kernelI32Selective_Scan_bwd_kernel_traitsILi128ELi16ELb1ELb1ELb1ELb0ELb1EN3c104HalfEfEEv12SSMParamsBwd)
        .other          _Z25selective_scan_bwd_kernelI32Selective_Scan_bwd_kernel_traitsILi128ELi16ELb1ELb1ELb1ELb0ELb1EN3c104HalfEfEEv12SSMParamsBwd,@"STO_CUDA_ENTRY STV_DEFAULT"
_Z25selective_scan_bwd_kernelI32Selective_Scan_bwd_kernel_traitsILi128ELi16ELb1ELb1ELb1ELb0ELb1EN3c104HalfEfEEv12SSMParamsBwd:
.text._Z25selective_scan_bwd_kernelI32Selective_Scan_bwd_kernel_traitsILi128ELi16ELb1ELb1ELb1ELb0ELb1EN3c104HalfEfEEv12SSMParamsBwd:
        /* <DEDUP_REMOVED lines=31> */
[----:B------:R-:W-:Y:S01]  /*01f0*/  ULDC.64 UR6, c[0x0][0x310] ;  /* 0x0000c40000067ab9 */ /* 0x000fe20000000a00 */
[----:B------:R-:W2:Y:S04]  /*0200*/  @P0 LDG.E R2, desc[UR18][R2.64] ;  /* 0x0000001202020981 */ /* 0x000ea8000c1e1900 */
[----:B------:R-:W3:Y:S01]  /*0210*/  @P1 LDG.E R4, desc[UR18][R4.64] ;  /* 0x0000001204041981 */ /* 0x000ee2000c1e1900 */
[----:B------:R-:W-:Y:S01]  /*0220*/  MOV R0, UR34 ;  /* 0x0000002200007c02 */ /* 0x000fe20008000f00 */
[----:B------:R-:W-:Y:S02]  /*0230*/  UISETP.NE.U32.AND UP0, UPT, UR6, URZ, UPT ;  /* 0x0000003f0600728c */ /* 0x000fe4000bf05070 */
[----:B0-----:R-:W-:Y:S01]  /*0240*/  USHF.R.S32.HI UR4, URZ, 0x1f, UR11 ;  /* 0x0000001f3f047899 */ /* 0x001fe2000801140b */
[----:B------:R-:W-:Y:S01]  /*0250*/  IABS R0, R0 ;  /* 0x0000000000007213 */ /* 0x000fe20000000000 */
[----:B------:R-:W-:Y:S01]  /*0260*/  UISETP.NE.AND.EX UP0, UPT, UR7, URZ, UPT, UP0 ;  /* 0x0000003f0700728c */ /* 0x000fe2000bf05300 */
[----:B------:R0:W-:Y:S01]  /*0270*/  STL [R1+0x74], RZ ;  /* 0x000074ff01007387 */ /* 0x0001e20000100800 */
[----:B------:R-:W-:Y:S01]  /*0280*/  UISETP.NE.U32.AND UP1, UPT, UR24, URZ, UPT ;  /* 0x0000003f1800728c */ /* 0x000fe2000bf25070 */
[----:B------:R-:W-:Y:S01]  /*0290*/  R2UR UR38, R0 ;  /* 0x00000000002672ca */ /* 0x000fe200000e0000 */
[----:B------:R-:W-:Y:S01]  /*02a0*/  ULDC.64 UR6, c[0x0][0x290] ;  /* 0x0000a40000067ab9 */ /* 0x000fe20000000a00 */
[----:B------:R-:W-:Y:S01]  /*02b0*/  UIMAD UR5, UR4, UR16, URZ ;  /* 0x00000010040572a4 */ /* 0x000fe2000f8e023f */
[----:B------:R0:W-:Y:S01]  /*02c0*/  STL [R1+0x70], RZ ;  /* 0x000070ff01007387 */ /* 0x0001e20000100800 */
[----:B------:R-:W-:-:S02]  /*02d0*/  UIMAD UR32, UR4, UR6, URZ ;  /* 0x00000006042072a4 */ /* 0x000fc4000f8e023f */
[----:B------:R-:W-:Y:S02]  /*02e0*/  UISETP.NE.AND.EX UP1, UPT, UR25, URZ, UPT, UP1 ;  /* 0x0000003f1900728c */ /* 0x000fe4000bf25310 */
[----:B------:R-:W-:Y:S02]  /*02f0*/  UIMAD.WIDE.U32 UR20, UR11, UR6, URZ ;  /* 0x000000060b1472a5 */ /* 0x000fe4000f8e003f */
[----:B------:R-:W-:Y:S02]  /*0300*/  UIMAD UR32, UR11, UR7, UR32 ;  /* 0x000000070b2072a4 */ /* 0x000fe4000f8e0220 */
[----:B------:R-:W-:Y:S01]  /*0310*/  UIMAD.WIDE.U32 UR26, UR11, UR16, URZ ;  /* 0x000000100b1a72a5 */ /* 0x000fe2000f8e003f */
[----:B------:R-:W1:Y:S01]  /*0320*/  I2F.RP R0, UR38 ;  /* 0x0000002600007d06 */ /* 0x000e620008209400 */
[----:B------:R-:W-:Y:S01]  /*0330*/  ULDC.64 UR6, c[0x0][0x240] ;  /* 0x0000900000067ab9 */ /* 0x000fe20000000a00 */
[----:B------:R-:W-:Y:S02]  /*0340*/  UIMAD UR33, UR4, UR8, URZ ;  /* 0x00000008042172a4 */ /* 0x000fe4000f8e023f */
[----:B------:R-:W-:-:S02]  /*0350*/  UIMAD UR16, UR4, UR6, URZ ;  /* 0x00000006041072a4 */ /* 0x000fc4000f8e023f */
[----:B------:R-:W-:Y:S02]  /*0360*/  UIMAD UR17, UR11, UR17, UR5 ;  /* 0x000000110b1172a4 */ /* 0x000fe4000f8e0205 */
[----:B------:R-:W-:Y:S02]  /*0370*/  UIMAD.WIDE.U32 UR14, UR11, UR8, URZ ;  /* 0x000000080b0e72a5 */ /* 0x000fe4000f8e003f */
[----:B------:R-:W-:Y:S02]  /*0380*/  UIMAD UR33, UR11, UR9, UR33 ;  /* 0x000000090b2172a4 */ /* 0x000fe4000f8e0221 */
[----:B------:R-:W-:Y:S02]  /*0390*/  UIMAD.WIDE.U32 UR8, UR11, UR6, URZ ;  /* 0x000000060b0872a5 */ /* 0x000fe4000f8e003f */
[----:B------:R-:W-:Y:S01]  /*03a0*/  UIMAD UR16, UR11, UR7, UR16 ;  /* 0x000000070b1072a4 */ /* 0x000fe2000f8e0210 */
[----:B-1----:R-:W1:Y:S01]  /*03b0*/  MUFU.RCP R0, R0 ;  /* 0x0000000000007308 */ /* 0x002e620000001000 */
[----:B------:R-:W-:-:S02]  /*03c0*/  UIMAD UR13, UR4, UR22, URZ ;  /* 0x00000016040d72a4 */ /* 0x000fc4000f8e023f */
[----:B------:R-:W-:Y:S02]  /*03d0*/  UIMAD.WIDE.U32 UR6, UR11, UR22, URZ ;  /* 0x000000160b0672a5 */ /* 0x000fe4000f8e003f */
[----:B------:R-:W-:Y:S01]  /*03e0*/  UISETP.NE.U32.AND UP2, UPT, UR36, URZ, UPT ;  /* 0x0000003f2400728c */ /* 0x000fe2000bf45070 */
[----:B------:R-:W-:Y:S01]  /*03f0*/  UMOV UR22, URZ ;  /* 0x0000003f00167c82 */ /* 0x000fe20008000000 */
[----:B------:R-:W-:Y:S02]  /*0400*/  @UP1 ULEA UR22, UP3, UR10, UR24, 0x2 ;  /* 0x000000180a161291 */ /* 0x000fe4000f86103f */
[----:B------:R-:W-:Y:S01]  /*0410*/  UIMAD UR13, UR11, UR23, UR13 ;  /* 0x000000170b0d72a4 */ /* 0x000fe2000f8e020d */
[----:B------:R-:W-:Y:S02]  /*0420*/  UMOV UR24, URZ ;  /* 0x0000003f00187c82 */ /* 0x000fe40008000000 */
[----:B------:R-:W-:Y:S01]  /*0430*/  UMOV UR23, URZ ;  /* 0x0000003f00177c82 */ /* 0x000fe20008000000 */
[----:B------:R-:W-:-:S02]  /*0440*/  @UP1 ULEA.HI.X UR23, UR10, UR25, UR12, 0x2, UP3 ;  /* 0x000000190a171291 */ /* 0x000fc400098f140c */
[----:B------:R-:W-:Y:S01]  /*0450*/  UISETP.NE.AND.EX UP1, UPT, UR37, URZ, UPT, UP2 ;  /* 0x0000003f2500728c */ /* 0x000fe2000bf25320 */
[----:B-1----:R-:W-:Y:S01]  /*0460*/  IADD3 R0, R0, 0xffffffe, RZ ;  /* 0x0ffffffe00007810 */ /* 0x002fe20007ffe0ff */
[----:B------:R-:W-:Y:S01]  /*0470*/  UMOV UR4, URZ ;  /* 0x0000003f00047c82 */ /* 0x000fe20008000000 */
[----:B------:R-:W-:Y:S01]  /*0480*/  UMOV UR25, URZ ;  /* 0x0000003f00197c82 */ /* 0x000fe20008000000 */
[----:B------:R-:W-:Y:S02]  /*0490*/  UIMAD UR35, UR12, UR28, URZ ;  /* 0x0000001c0c2372a4 */ /* 0x000fe4000f8e023f */
[----:B------:R-:W-:Y:S01]  /*04a0*/  UIADD3 UR21, UR21, UR32, URZ ;  /* 0x0000002015157290 */ /* 0x000fe2000fffe03f */
[----:B------:R-:W1:Y:S01]  /*04b0*/  F2I.FTZ.U32.TRUNC.NTZ R0, R0 ;  /* 0x0000000000007305 */ /* 0x000e62000021f000 */
[----:B------:R-:W-:Y:S02]  /*04c0*/  UIADD3 UR15, UR15, UR33, URZ ;  /* 0x000000210f0f7290 */ /* 0x000fe4000fffe03f */
[----:B------:R-:W-:-:S02]  /*04d0*/  UIADD3 UR9, UR9, UR16, URZ ;  /* 0x0000001009097290 */ /* 0x000fc4000fffe03f */
[----:B------:R-:W-:Y:S02]  /*04e0*/  @UP1 ULEA UR24, UP2, UR10, UR36, 0x2 ;  /* 0x000000240a181291 */ /* 0x000fe4000f84103f */
[----:B------:R-:W-:Y:S02]  /*04f0*/  UIADD3 UR7, UR7, UR13, URZ ;  /* 0x0000000d07077290 */ /* 0x000fe4000fffe03f */
[----:B------:R-:W-:Y:S02]  /*0500*/  @UP1 ULEA.HI.X UR25, UR10, UR37, UR12, 0x2, UP2 ;  /* 0x000000250a191291 */ /* 0x000fe400090f140c */
[----:B------:R-:W-:Y:S01]  /*0510*/  UISETP.NE.AND UP1, UPT, UR34, URZ, UPT ;  /* 0x0000003f2200728c */ /* 0x000fe2000bf25270 */
[----:B-1----:R-:W-:Y:S02]  /*0520*/  R2UR UR5, R0 ;  /* 0x00000000000572ca */ /* 0x002fe400000e0000 */
[----:B------:R-:W-:-:S04]  /*0530*/  IABS R0, UR10 ;  /* 0x0000000a00007c13 */ /* 0x000fc80008000000 */
        /* <DEDUP_REMOVED lines=17> */
[----:B------:R-:W-:Y:S02]  /*0650*/  UISETP.GT.U32.AND UP4, UPT, UR38, UR12, UPT ;  /* 0x0000000c2600728c */ /* 0x000fe4000bf84070 */
[----:B------:R-:W-:-:S02]  /*0660*/  UIMAD.WIDE.U32 UR30, UR10, UR30, UR20 ;  /* 0x0000001e0a1e72a5 */ /* 0x000fc4000f8e0014 */
[----:B------:R-:W-:Y:S01]  /*0670*/  UIMAD UR33, UR10, UR29, UR27 ;  /* 0x0000001d0a2172a4 */ /* 0x000fe2000f8e021b */
[----:B------:R-:W-:Y:S01]  /*0680*/  ULDC UR21, c[0x0][0x224] ;  /* 0x0000890000157ab9 */ /* 0x000fe20000000800 */
[----:B------:R-:W-:Y:S02]  /*0690*/  ULOP3.LUT UR20, UR10, UR34, URZ, 0x3c, !UPT ;  /* 0x000000220a147292 */ /* 0x000fe4000f8e3c3f */
[----:B------:R-:W-:-:S03]  /*06a0*/  ULEA UR27, UR21, 0xfffff800, 0xb ;  /* 0xfffff800151b7891 */ /* 0x000fc6000f8e583f */
[----:B------:R-:W-:Y:S02]  /*06b0*/  @!UP4 UIADD3 UR12, UR12, -UR38, URZ ;  /* 0x800000260c0cc290 */ /* 0x000fe4000fffe03f */
[----:B------:R-:W-:Y:S02]  /*06c0*/  @!UP4 UIADD3 UR35, UR35, 0x1, URZ ;  /* 0x000000012323c890 */ /* 0x000fe4000fffe03f */
[----:B------:R-:W-:Y:S02]  /*06d0*/  UISETP.GE.U32.AND UP3, UPT, UR12, UR38, UPT ;  /* 0x000000260c00728c */ /* 0x000fe4000bf66070 */
[----:B------:R-:W-:Y:S02]  /*06e0*/  UISETP.GE.AND UP2, UPT, UR20, URZ, UPT ;  /* 0x0000003f1400728c */ /* 0x000fe4000bf46270 */
[----:B------:R-:W-:Y:S02]  /*06f0*/  USHF.R.S32.HI UR20, URZ, 0x1f, UR27 ;  /* 0x0000001f3f147899 */ /* 0x000fe4000801141b */
[----:B------:R-:W-:-:S02]  /*0700*/  UIADD3 UR4, UP5, UR27, UR4, URZ ;  /* 0x000000041b047290 */ /* 0x000fc4000ffbe03f */
[----:B------:R-:W-:Y:S02]  /*0710*/  UIMAD.WIDE.U32 UR28, UR10, UR28, UR14 ;  /* 0x0000001c0a1c72a5 */ /* 0x000fe4000f8e000e */
[----:B------:R-:W-:Y:S01]  /*0720*/  UIADD3.X UR17, UR20, UR5, UR17, UP5, !UPT ;  /* 0x0000000514117290 */ /* 0x000fe2000affe411 */
[----:B------:R-:W-:Y:S01]  /*0730*/  ULDC.64 UR14, c[0x0][0x2f0] ;  /* 0x0000bc00000e7ab9 */ /* 0x000fe20000000a00 */
[----:B------:R-:W-:Y:S02]  /*0740*/  @UP3 UIADD3 UR35, UR35, 0x1, URZ ;  /* 0x0000000123233890 */ /* 0x000fe4000fffe03f */
[----:B------:R-:W-:Y:S02]  /*0750*/  ULEA UR14, UP4, UR4, UR14, 0x1 ;  /* 0x0000000e040e7291 */ /* 0x000fe4000f88083f */
[----:B------:R-:W-:Y:S02]  /*0760*/  UIADD3 UR26, UP3, UR27, UR30, URZ ;  /* 0x0000001e1b1a7290 */ /* 0x000fe4000ff7e03f */
[----:B------:R-:W-:Y:S01]  /*0770*/  ULEA.HI.X UR15, UR4, UR15, UR17, 0x1, UP4 ;  /* 0x0000000f040f7291 */ /* 0x000fe2000a0f0c11 */
[----:B------:R-:W-:-:S02]  /*0780*/  UMOV UR12, UR35 ;  /* 0x00000023000c7c82 */ /* 0x000fc40008000000 */
[----:B------:R-:W-:Y:S01]  /*0790*/  ULDC.64 UR4, c[0x0][0x2f8] ;  /* 0x0000be0000047ab9 */ /* 0x000fe20000000a00 */
[----:B------:R-:W-:Y:S02]  /*07a0*/  UIADD3.X UR30, UR20, UR31, UR32, UP3, !UPT ;  /* 0x0000001f141e7290 */ /* 0x000fe40009ffe420 */
[----:B------:R-:W-:Y:S02]  /*07b0*/  ULEA UR17, UP3, UR26, UR4, 0x1 ;  /* 0x000000041a117291 */ /* 0x000fe4000f86083f */
[----:B------:R-:W-:Y:S02]  /*07c0*/  @!UP2 UIADD3 UR12, -UR12, URZ, URZ ;  /* 0x0000003f0c0ca290 */ /* 0x000fe4000fffe13f */
[----:B------:R-:W-:Y:S02]  /*07d0*/  UIADD3 UR4, UP2, UR27, UR28, URZ ;  /* 0x0000001c1b047290 */ /* 0x000fe4000ff5e03f */
[----:B------:R-:W-:Y:S02]  /*07e0*/  @!UP1 ULOP3.LUT UR12, URZ, UR34, URZ, 0x33, !UPT ;  /* 0x000000223f0c9292 */ /* 0x000fe4000f8e333f */
[----:B------:R-:W-:-:S02]  /*07f0*/  UIADD3.X UR28, UR20, UR29, UR33, UP2, !UPT ;  /* 0x0000001d141c7290 */ /* 0x000fc400097fe421 */
[----:B------:R-:W-:Y:S02]  /*0800*/  USHF.R.S32.HI UR29, URZ, 0x1f, UR12 ;  /* 0x0000001f3f1d7899 */ /* 0x000fe4000801140c */
[----:B------:R-:W-:Y:S02]  /*0810*/  ULEA.HI.X UR26, UR26, UR5, UR30, 0x1, UP3 ;  /* 0x000000051a1a7291 */ /* 0x000fe400098f0c1e */
[----:B------:R-:W-:Y:S01]  /*0820*/  ULEA UR48, UP1, UR4, UR48, 0x1 ;  /* 0x0000003004307291 */ /* 0x000fe2000f82083f */
[----:B------:R-:W-:Y:S02]  /*0830*/  ULDC.64 UR30, c[0x0][0x258] ;  /* 0x00009600001e7ab9 */ /* 0x000fe40000000a00 */
[----:B------:R-:W-:Y:S02]  /*0840*/  UIMAD UR5, UR29, UR30, URZ ;  /* 0x0000001e1d0572a4 */ /* 0x000fe4000f8e023f */
[----:B------:R-:W-:Y:S02]  /*0850*/  ULEA.HI.X UR49, UR4, UR49, UR28, 0x1, UP1 ;  /* 0x0000003104317291 */ /* 0x000fe400088f0c1c */
[----:B------:R-:W-:-:S02]  /*0860*/  UIMAD UR16, UR12, UR31, UR5 ;  /* 0x0000001f0c1072a4 */ /* 0x000fc4000f8e0205 */
[----:B------:R-:W-:Y:S01]  /*0870*/  UIMAD.WIDE.U32 UR8, UR12, UR30, UR8 ;  /* 0x0000001e0c0872a5 */ /* 0x000fe2000f8e0008 */
[----:B------:R-:W-:Y:S01]  /*0880*/  ULDC.64 UR4, c[0x0][0x278] ;  /* 0x00009e0000047ab9 */ /* 0x000fe20000000a00 */
[----:B------:R-:W-:Y:S01]  /*0890*/  @UP0 ULDC UR28, c[0x0][0x21c] ;  /* 0x00008700001c0ab9 */ /* 0x000fe20000000800 */
[----:B------:R-:W-:Y:S02]  /*08a0*/  UIMAD UR13, UR29, UR4, URZ ;  /* 0x000000041d0d72a4 */ /* 0x000fe4000f8e023f */
[----:B------:R-:W-:Y:S02]  /*08b0*/  UIADD3 UR8, UP1, UR27, UR8, URZ ;  /* 0x000000081b087290 */ /* 0x000fe4000ff3e03f */
[----:B------:R-:W-:Y:S02]  /*08c0*/  UIADD3 UR9, UR9, UR16, URZ ;  /* 0x0000001009097290 */ /* 0x000fe4000fffe03f */
[----:B------:R-:W-:Y:S02]  /*08d0*/  UIMAD UR16, UR12, UR5, UR13 ;  /* 0x000000050c1072a4 */ /* 0x000fe4000f8e020d */
[----:B------:R-:W-:Y:S01]  /*08e0*/  ULEA UR50, UP2, UR8, UR50, 0x1 ;  /* 0x0000003208327291 */ /* 0x000fe2000f84083f */
[----:B------:R-:W-:Y:S01]  /*08f0*/  @UP0 ULDC UR13, c[0x0][0x214] ;  /* 0x00008500000d0ab9 */ /* 0x000fe20000000800 */
[----:B------:R-:W-:-:S02]  /*0900*/  UIADD3.X UR9, UR20, UR9, URZ, UP1, !UPT ;  /* 0x0000000914097290 */ /* 0x000fc40008ffe43f */
[----:B------:R-:W-:Y:S02]  /*0910*/  @UP0 UIMAD UR13, UR11, UR13, UR10 ;  /* 0x0000000d0b0d02a4 */ /* 0x000fe4000f8e020a */
[----:B------:R-:W-:Y:S02]  /*0920*/  UIMAD.WIDE.U32 UR6, UR12, UR4, UR6 ;  /* 0x000000040c0672a5 */ /* 0x000fe4000f8e0006 */
[----:B------:R-:W-:Y:S02]  /*0930*/  UISETP.GE.AND UP1, UPT, UR21, 0x1, UPT ;  /* 0x000000011500788c */ /* 0x000fe4000bf26270 */
[----:B------:R-:W-:Y:S02]  /*0940*/  ULEA.HI.X UR51, UR8, UR51, UR9, 0x1, UP2 ;  /* 0x0000003308337291 */ /* 0x000fe400090f0c09 */
[----:B------:R-:W-:Y:S01]  /*0950*/  @UP0 UIMAD UR13, UR13, UR21, URZ ;  /* 0x000000150d0d02a4 */ /* 0x000fe2000f8e023f */
[----:B------:R-:W-:Y:S01]  /*0960*/  UMOV UR4, URZ ;  /* 0x0000003f00047c82 */ /* 0x000fe20008000000 */
[----:B------:R-:W-:-:S02]  /*0970*/  UIADD3 UR27, UP2, UR27, UR6, URZ ;  /* 0x000000061b1b7290 */ /* 0x000fc4000ff5e03f */
[----:B------:R-:W-:Y:S02]  /*0980*/  UIADD3 UR16, UR7, UR16, URZ ;  /* 0x0000001007107290 */ /* 0x000fe4000fffe03f */
[----:B------:R-:W-:Y:S02]  /*0990*/  @UP0 UIMAD UR13, UR13, UR28, URZ ;  /* 0x0000001c0d0d02a4 */ /* 0x000fe4000f8e023f */
[----:B------:R-:W-:Y:S01]  /*09a0*/  UIADD3.X UR53, UR20, UR16, URZ, UP2, !UPT ;  /* 0x0000001014357290 */ /* 0x000fe200097fe43f */
[----:B------:R-:W-:Y:S02]  /*09b0*/  ULDC.64 UR8, c[0x0][0x2e0] ;  /* 0x0000b80000087ab9 */ /* 0x000fe40000000a00 */
[----:B------:R-:W-:Y:S01]  /*09c0*/  @UP0 ULDC.64 UR20, c[0x0][0x310] ;  /* 0x0000c40000140ab9 */ /* 0x000fe20000000a00 */
[----:B------:R-:W-:Y:S02]  /*09d0*/  ULEA UR52, UP3, UR27, UR8, 0x1 ;  /* 0x000000081b347291 */ /* 0x000fe4000f86083f */
[----:B------:R-:W-:Y:S01]  /*09e0*/  @UP0 UIMAD.WIDE UR20, UR13, 0x8, UR20 ;  /* 0x000000080d1408a5 */ /* 0x000fe2000f8e0214 */
[----:B------:R-:W-:Y:S01]  /*09f0*/  UMOV UR5, URZ ;  /* 0x0000003f00057c82 */ /* 0x000fe20008000000 */
        /* <DEDUP_REMOVED lines=12> */
[----:B------:R-:W-:Y:S01]  /*0ac0*/  ULDC UR13, c[0x0][0x224] ;  /* 0x00008900000d7ab9 */ /* 0x000fe20000000800 */
        /* <DEDUP_REMOVED lines=10> */
.L_x_3105:
        /* <DEDUP_REMOVED lines=8> */
[----:B--2---:R-:W-:Y:S02]  /*0bf0*/  LOP3.LUT R0, R55, 0x1f, R30, 0xf8, !PT ;  /* 0x0000001f37007812 */ /* 0x004fe400078ef81e */
[----:B------:R-:W-:Y:S02]  /*0c00*/  MOV R12, UR16 ;  /* 0x00000010000c7c02 */ /* 0x000fe40008000f00 */
[----:B------:R-:W-:Y:S01]  /*0c10*/  MOV R13, UR17 ;  /* 0x00000011000d7c02 */ /* 0x000fe20008000f00 */
[----:B------:R-:W-:Y:S01]  /*0c20*/  IMAD.WIDE R2, R0, 0x10, R2 ;  /* 0x0000001000027825 */ /* 0x000fe200078e0202 */
[----:B------:R-:W-:Y:S01]  /*0c30*/  USHF.R.S32.HI UR54, URZ, 0x1f, UR10 ;  /* 0x0000001f3f367899 */ /* 0x000fe2000801140a */
[----:B------:R-:W1:Y:S01]  /*0c40*/  LDC.64 R72, c[0x0][0x398] ;  /* 0x0000e600ff487b82 */ /* 0x000e620000000a00 */
[----:B------:R-:W-:Y:S01]  /*0c50*/  ULDC.64 UR8, c[0x0][0x2a8] ;  /* 0x0000aa0000087ab9 */ /* 0x000fe20000000a00 */
[----:B------:R-:W-:Y:S01]  /*0c60*/  USHF.R.S32.HI UR32, URZ, 0x1f, UR11 ;  /* 0x0000001f3f207899 */ /* 0x000fe2000801140b */
[----:B------:R-:W2:Y:S01]  /*0c70*/  LDG.E.128 R4, desc[UR18][R2.64] ;  /* 0x0000001202047981 */ /* 0x000ea2000c1e1d00 */
[----:B------:R-:W-:-:S03]  /*0c80*/  ULDC.64 UR28, c[0x0][0x320] ;  /* 0x0000c800001c7ab9 */ /* 0x000fc60000000a00 */
[----:B------:R-:W4:Y:S01]  /*0c90*/  LDG.E.128 R8, desc[UR18][R2.64+0x200] ;  /* 0x0002001202087981 */ /* 0x000f22000c1e1d00 */
[----:B------:R-:W-:Y:S01]  /*0ca0*/  IMAD.WIDE R12, R0, 0x10, R12 ;  /* 0x00000010000c7825 */ /* 0x000fe200078e020c */
[----:B0-----:R-:W-:-:S04]  /*0cb0*/  IADD3 R14, R55, R107, RZ ;  /* 0x0000006b370e7210 */ /* 0x001fc80007ffe0ff */
[C---:B------:R-:W-:Y:S02]  /*0cc0*/  IADD3 R56, R14.reuse, R107, RZ ;  /* 0x0000006b0e387210 */ /* 0x040fe40007ffe0ff */
[-C--:B------:R-:W-:Y:S02]  /*0cd0*/  LEA R28, R14, R29.reuse, 0x4 ;  /* 0x0000001d0e1c7211 */ /* 0x080fe400078e20ff */
[----:B------:R-:W-:Y:S01]  /*0ce0*/  LEA R56, R56, R29, 0x4 ;  /* 0x0000001d38387211 */ /* 0x000fe200078e20ff */
[----:B------:R-:W0:Y:S02]  /*0cf0*/  LDC.64 R14, c[0x0][0x2a0] ;  /* 0x0000a800ff0e7b82 */ /* 0x000e240000000a00 */
[----:B--2---:R-:W-:Y:S04]  /*0d00*/  STS.128 [R28], R4 ;  /* 0x000000041c007388 */ /* 0x004fe80000000c00 */
[----:B----4-:R-:W-:Y:S01]  /*0d10*/  STS.128 [R28+0x200], R8 ;  /* 0x000200081c007388 */ /* 0x010fe20000000c00 */
[----:B------:R-:W-:-:S03]  /*0d20*/  NOP ;  /* 0x0000000000007918 */ /* 0x000fc60000000000 */
[----:B------:R-:W2:Y:S04]  /*0d30*/  LDS.128 R48, [R56] ;  /* 0x0000000038307984 */ /* 0x000ea80000000c00 */
[----:B------:R-:W-:Y:S01]  /*0d40*/  LDS.128 R44, [R56+0x10] ;  /* 0x00001000382c7984 */ /* 0x000fe20000000c00 */
[----:B------:R-:W-:Y:S06]  /*0d50*/  BAR.SYNC.DEFER_BLOCKING 0x0 ;  /* 0x0000000000007b1d */ /* 0x000fec0000010000 */
[----:B------:R-:W4:Y:S04]  /*0d60*/  LDG.E.128 R16, desc[UR18][R12.64] ;  /* 0x000000120c107981 */ /* 0x000f28000c1e1d00 */
[----:B------:R-:W5:Y:S01]  /*0d70*/  LDG.E.128 R20, desc[UR18][R12.64+0x200] ;  /* 0x000200120c147981 */ /* 0x000f62000c1e1d00 */
[----:B------:R-:W-:-:S02]  /*0d80*/  MOV R2, UR48 ;  /* 0x0000003000027c02 */ /* 0x000fc40008000f00 */
[----:B------:R-:W-:-:S03]  /*0d90*/  MOV R3, UR49 ;  /* 0x0000003100037c02 */ /* 0x000fc60008000f00 */
[----:B------:R-:W-:Y:S01]  /*0da0*/  IMAD.WIDE R2, R0, 0x10, R2 ;  /* 0x0000001000027825 */ /* 0x000fe200078e0202 */
[----:B----4-:R4:W-:Y:S04]  /*0db0*/  STS.128 [R28], R16 ;  /* 0x000000101c007388 */ /* 0x0109e80000000c00 */
[----:B-----5:R5:W-:Y:S01]  /*0dc0*/  STS.128 [R28+0x200], R20 ;  /* 0x000200141c007388 */ /* 0x020be20000000c00 */
[----:B------:R-:W-:-:S03]  /*0dd0*/  NOP ;  /* 0x0000000000007918 */ /* 0x000fc60000000000 */
[----:B------:R-:W-:Y:S04]  /*0de0*/  LDS.128 R8, [R56] ;  /* 0x0000000038087984 */ /* 0x000fe80000000c00 */
[----:B------:R-:W-:Y:S01]  /*0df0*/  LDS.128 R4, [R56+0x10] ;  /* 0x0000100038047984 */ /* 0x000fe20000000c00 */
[----:B------:R-:W-:Y:S01]  /*0e00*/  ULEA UR26, UR26, UR6, 0xb ;  /* 0x000000061a1a7291 */ /* 0x000fe2000f8e583f */
[----:B----4-:R-:W4:Y:S08]  /*0e10*/  LDC.64 R16, c[0x0][0x318] ;  /* 0x0000c600ff107b82 */ /* 0x010f300000000a00 */
[----:B------:R-:W-:Y:S01]  /*0e20*/  BAR.SYNC.DEFER_BLOCKING 0x0 ;  /* 0x0000000000007b1d */ /* 0x000fe20000010000 */
[----:B------:R-:W-:Y:S01]  /*0e30*/  UIMAD UR7, UR54, UR8, URZ ;  /* 0x00000008360772a4 */ /* 0x000fe2000f8e023f */
[----:B0-----:R-:W-:-:S06]  /*0e40*/  IMAD R12, R14, UR32, RZ ;  /* 0x000000200e0c7c24 */ /* 0x001fcc000f8e02ff */
[----:B-----5:R-:W0:Y:S08]  /*0e50*/  LDC.64 R20, c[0x0][0x2b0] ;  /* 0x0000ac00ff147b82 */ /* 0x020e300000000a00 */
[----:B------:R-:W5:Y:S01]  /*0e60*/  LDC.64 R22, c[0x0][0x308] ;  /* 0x0000c200ff167b82 */ /* 0x000f620000000a00 */
[----:B------:R-:W3:Y:S04]  /*0e70*/  LDG.E.128 R24, desc[UR18][R2.64] ;  /* 0x0000001202187981 */ /* 0x000ee8000c1e1d00 */
[----:B------:R1:W2:Y:S01]  /*0e80*/  LDG.E.128 R36, desc[UR18][R2.64+0x200] ;  /* 0x0002001202247981 */ /* 0x0002a2000c1e1d00 */
[----:B------:R-:W-:Y:S01]  /*0e90*/  USHF.R.S32.HI UR27, URZ, 0x1f, UR26 ;  /* 0x0000001f3f1b7899 */ /* 0x000fe2000801141a */
[----:B------:R-:W-:Y:S01]  /*0ea0*/  IMAD R13, R15, UR11, R12 ;  /* 0x0000000b0f0d7c24 */ /* 0x000fe2000f8e020c */
[----:B------:R-:W-:-:S02]  /*0eb0*/  UIMAD UR7, UR10, UR9, UR7 ;  /* 0x000000090a0772a4 */ /* 0x000fc4000f8e0207 */
[----:B------:R-:W-:-:S04]  /*0ec0*/  UIMAD.WIDE.U32 UR8, UR10, UR8, UR26 ;  /* 0x000000080a0872a5 */ /* 0x000fc8000f8e001a */
[----:B------:R-:W-:Y:S02]  /*0ed0*/  UIADD3 UR7, UR9, UR7, URZ ;  /* 0x0000000709077290 */ /* 0x000fe4000fffe03f */
[----:B-1----:R-:W-:Y:S02]  /*0ee0*/  MOV R3, UR9 ;  /* 0x0000000900037c02 */ /* 0x002fe40008000f00 */
[----:B------:R-:W-:Y:S01]  /*0ef0*/  MOV R2, UR8 ;  /* 0x0000000800027c02 */ /* 0x000fe20008000f00 */
[----:B------:R-:W-:Y:S01]  /*0f00*/  ULDC.64 UR8, c[0x0][0x2b8] ;  /* 0x0000ae0000087ab9 */ /* 0x000fe20000000a00 */
[----:B------:R-:W-:-:S03]  /*0f10*/  MOV R3, UR7 ;  /* 0x0000000700037c02 */ /* 0x000fc60008000f00 */
[----:B------:R-:W-:-:S05]  /*0f20*/  IMAD.WIDE.U32 R2, R14, UR11, R2 ;  /* 0x0000000b0e027c25 */ /* 0x000fca000f8e0002 */
[----:B------:R-:W-:Y:S02]  /*0f30*/  IADD3 R3, R3, R13, RZ ;  /* 0x0000000d03037210 */ /* 0x000fe40007ffe0ff */
[----:B----4-:R-:W-:-:S04]  /*0f40*/  LEA R12, P0, R2, R16, 0x1 ;  /* 0x00000010020c7211 */ /* 0x010fc800078008ff */
[----:B------:R-:W-:-:S03]  /*0f50*/  LEA.HI.X R13, R2, R17, R3, 0x1, P0 ;  /* 0x00000011020d7211 */ /* 0x000fc600000f0c03 */
[----:B------:R-:W-:Y:S01]  /*0f60*/  IMAD.WIDE R2, R0, 0x10, R12 ;  /* 0x0000001000027825 */ /* 0x000fe200078e020c */
[----:B---3--:R1:W-:Y:S04]  /*0f70*/  STS.128 [R28], R24 ;  /* 0x000000181c007388 */ /* 0x0083e80000000c00 */
[----:B--2---:R-:W-:Y:S01]  /*0f80*/  STS.128 [R28+0x200], R36 ;  /* 0x000200241c007388 */ /* 0x004fe20000000c00 */
[----:B------:R-:W-:-:S03]  /*0f90*/  NOP ;  /* 0x0000000000007918 */ /* 0x000fc60000000000 */
[----:B------:R-:W2:Y:S04]  /*0fa0*/  LDS.128 R32, [R56] ;  /* 0x0000000038207984 */ /* 0x000ea80000000c00 */
[----:B------:R-:W-:Y:S01]  /*0fb0*/  LDS.128 R16, [R56+0x10] ;  /* 0x0000100038107984 */ /* 0x000fe20000000c00 */
[----:B------:R-:W-:Y:S06]  /*0fc0*/  BAR.SYNC.DEFER_BLOCKING 0x0 ;  /* 0x0000000000007b1d */ /* 0x000fec0000010000 */
[----:B------:R-:W3:Y:S04]  /*0fd0*/  LDG.E.128 R40, desc[UR18][R2.64+-0x1000] ;  /* 0xfff0001202287981 */ /* 0x000ee8000c1e1d00 */
[----:B------:R4:W2:Y:S01]  /*0fe0*/  LDG.E.128 R60, desc[UR18][R2.64+-0xe00] ;  /* 0xfff20012023c7981 */ /* 0x0008a2000c1e1d00 */
        /* <DEDUP_REMOVED lines=8> */
[--C-:B------:R-:W-:Y:S01]  /*1070*/  HADD2.F32 R59, -RZ, R48.reuse.H0_H0 ;  /* 0x20000030ff3b7230 */ /* 0x100fe20000004100 */
[----:B------:R-:W-:Y:S01]  /*1080*/  MOV R13, UR7 ;  /* 0x00000007000d7c02 */ /* 0x000fe20008000f00 */
[----:B------:R-:W-:Y:S01]  /*1090*/  HADD2.F32 R66, -RZ, R48.H1_H1 ;  /* 0x30000030ff427230 */ /* 0x000fe20000004100 */
[----:B------:R-:W-:Y:S01]  /*10a0*/  ULDC.64 UR8, c[0x0][0x3a0] ;  /* 0x0000e80000087ab9 */ /* 0x000fe20000000a00 */
[----:B----4-:R-:W-:-:S05]  /*10b0*/  IMAD.WIDE.U32 R2, R20, UR11, R12 ;  /* 0x0000000b14027c25 */ /* 0x010fca000f8e000c */
[----:B------:R-:W-:Y:S02]  /*10c0*/  IADD3 R3, R3, R15, RZ ;  /* 0x0000000f03037210 */ /* 0x000fe40007ffe0ff */
[----:B-----5:R-:W-:-:S04]  /*10d0*/  LEA R12, P0, R2, R22, 0x1 ;  /* 0x00000016020c7211 */ /* 0x020fc800078008ff */
[----:B------:R-:W-:-:S03]  /*10e0*/  LEA.HI.X R13, R2, R23, R3, 0x1, P0 ;  /* 0x00000017020d7211 */ /* 0x000fc600000f0c03 */
[----:B------:R-:W-:Y:S01]  /*10f0*/  IMAD.WIDE R2, R0, 0x10, R12 ;  /* 0x0000001000027825 */ /* 0x000fe200078e020c */
[----:B---3--:R-:W-:Y:S04]  /*1100*/  STS.128 [R28], R40 ;  /* 0x000000281c007388 */ /* 0x008fe80000000c00 */
[----:B--2---:R0:W-:Y:S01]  /*1110*/  STS.128 [R28+0x200], R60 ;  /* 0x0002003c1c007388 */ /* 0x0041e20000000c00 */
[----:B------:R-:W-:-:S03]  /*1120*/  NOP ;  /* 0x0000000000007918 */ /* 0x000fc60000000000 */
[----:B------:R-:W2:Y:S04]  /*1130*/  LDS.128 R36, [R56] ;  /* 0x0000000038247984 */ /* 0x000ea80000000c00 */
[----:B------:R-:W3:Y:S01]  /*1140*/  LDS.128 R12, [R56+0x10] ;  /* 0x00001000380c7984 */ /* 0x000ee20000000c00 */
[----:B------:R-:W-:Y:S06]  /*1150*/  BAR.SYNC.DEFER_BLOCKING 0x0 ;  /* 0x0000000000007b1d */ /* 0x000fec0000010000 */
[----:B------:R-:W4:Y:S04]  /*1160*/  LDG.E.128 R20, desc[UR18][R2.64+-0x1000] ;  /* 0xfff0001202147981 */ /* 0x000f28000c1e1d00 */
[----:B-1----:R1:W5:Y:S01]  /*1170*/  LDG.E.128 R24, desc[UR18][R2.64+-0xe00] ;  /* 0xfff2001202187981 */ /* 0x002362000c1e1d00 */
[--C-:B0-----:R-:W-:Y:S01]  /*1180*/  HADD2.F32 R61, -RZ, R32.reuse.H0_H0 ;  /* 0x20000020ff3d7230 */ /* 0x101fe20000004100 */
        /* <DEDUP_REMOVED lines=14> */
[----:B-1----:R-:W-:Y:S01]  /*1270*/  FMUL.FTZ R2, R87, -1.4426950216293334961 ;  /* 0xbfb8aa3b57027820 */ /* 0x002fe20000410000 */
[----:B------:R-:W-:Y:S01]  /*1280*/  FMUL.FTZ R3, R54, -1.4426950216293334961 ;  /* 0xbfb8aa3b36037820 */ /* 0x000fe20000410000 */
[----:B------:R-:W-:Y:S02]  /*1290*/  HADD2.F32 R41, -RZ, R39.H0_H0 ;  /* 0x20000027ff297230 */ /* 0x000fe40000004100 */
[----:B------:R-:W-:Y:S01]  /*12a0*/  FMUL.FTZ R42, R57, -1.4426950216293334961 ;  /* 0xbfb8aa3b392a7820 */ /* 0x000fe20000410000 */
[--C-:B------:R-:W-:Y:S01]  /*12b0*/  HADD2.F32 R76, -RZ, R33.reuse.H0_H0 ;  /* 0x20000021ff4c7230 */ /* 0x100fe20000004100 */
[----:B------:R-:W-:Y:S01]  /*12c0*/  UIADD3 UR7, UR9, UR7, URZ ;  /* 0x0000000709077290 */ /* 0x000fe2000fffe03f */
[----:B------:R-:W-:Y:S01]  /*12d0*/  HADD2.F32 R77, -RZ, R33.H1_H1 ;  /* 0x30000021ff4d7230 */ /* 0x000fe20000004100 */
[----:B------:R-:W1:Y:S01]  /*12e0*/  MUFU.EX2 R36, R36 ;  /* 0x0000002400247308 */ /* 0x000e620000000800 */
[----:B------:R-:W-:Y:S01]  /*12f0*/  FMUL.FTZ R43, R41, -1.4426950216293334961 ;  /* 0xbfb8aa3b292b7820 */ /* 0x000fe20000410000 */
[----:B------:R-:W-:-:S02]  /*1300*/  IMAD R68, R72, UR32, RZ ;  /* 0x0000002048447c24 */ /* 0x000fc4000f8e02ff */
[----:B---3--:R-:W-:Y:S02]  /*1310*/  HADD2.F32 R81, -RZ, R13.H0_H0 ;  /* 0x2000000dff517230 */ /* 0x008fe40000004100 */
[--C-:B------:R-:W-:Y:S02]  /*1320*/  HADD2.F32 R161, -RZ, R18.reuse.H0_H0 ;  /* 0x20000012ffa17230 */ /* 0x100fe40000004100 */
[----:B------:R-:W2:Y:S01]  /*1330*/  MUFU.EX2 R37, R37 ;  /* 0x0000002500257308 */ /* 0x000ea20000000800 */
[----:B0-----:R-:W-:Y:S01]  /*1340*/  FADD.FTZ R31, R31, 1 ;  /* 0x3f8000001f1f7421 */ /* 0x001fe20000010000 */
[----:B------:R-:W-:Y:S02]  /*1350*/  HADD2.F32 R160, -RZ, R18.H1_H1 ;  /* 0x30000012ffa07230 */ /* 0x000fe40000004100 */
[----:B------:R-:W-:Y:S01]  /*1360*/  FMUL.FTZ R18, R81, -1.4426950216293334961 ;  /* 0xbfb8aa3b51127820 */ /* 0x000fe20000410000 */
[----:B------:R-:W-:Y:S02]  /*1370*/  HADD2.F32 R78, -RZ, R34.H0_H0 ;  /* 0x20000022ff4e7230 */ /* 0x000fe40000004100 */
[----:B------:R-:W-:Y:S01]  /*1380*/  HADD2.F32 R75, -RZ, R35.H1_H1 ;  /* 0x30000023ff4b7230 */ /* 0x000fe20000004100 */
[----:B------:R0:W3:Y:S01]  /*1390*/  MUFU.EX2 R40, R2 ;  /* 0x0000000200287308 */ /* 0x0000e20000000800 */
[----:B-1----:R-:W-:Y:S01]  /*13a0*/  FADD.FTZ R36, R36, 1 ;  /* 0x3f80000024247421 */ /* 0x002fe20000010000 */
[----:B------:R-:W-:-:S02]  /*13b0*/  HADD2.F32 R162, -RZ, R17.H1_H1 ;  /* 0x30000011ffa27230 */ /* 0x000fc40000004100 */
[--C-:B------:R-:W-:Y:S02]  /*13c0*/  HADD2.F32 R159, -RZ, R19.reuse.H0_H0 ;  /* 0x20000013ff9f7230 */ /* 0x100fe40000004100 */
[----:B------:R-:W-:Y:S02]  /*13d0*/  HADD2.F32 R158, -RZ, R19.H1_H1 ;  /* 0x30000013ff9e7230 */ /* 0x000fe40000004100 */
[----:B------:R-:W1:Y:S01]  /*13e0*/  MUFU.RCP R67, R31 ;  /* 0x0000001f00437308 */ /* 0x000e620000001000 */
[----:B--2---:R-:W-:Y:S01]  /*13f0*/  FADD.FTZ R37, R37, 1 ;  /* 0x3f80000025257421 */ /* 0x004fe20000010000 */
[----:B0-----:R-:W-:Y:S01]  /*1400*/  MOV R2, UR8 ;  /* 0x0000000800027c02 */ /* 0x001fe20008000f00 */
[----:B------:R-:W-:-:S05]  /*1410*/  HADD2.F32 R71, -RZ, R14.H0_H0 ;  /* 0x2000000eff477230 */ /* 0x000fca0000004100 */
[----:B------:R-:W0:Y:S01]  /*1420*/  MUFU.RCP R69, R36 ;  /* 0x0000002400457308 */ /* 0x000e220000001000 */
[----:B---3--:R-:W-:-:S07]  /*1430*/  FADD.FTZ R40, R40, 1 ;  /* 0x3f80000028287421 */ /* 0x008fce0000010000 */
[----:B------:R2:W3:Y:S01]  /*1440*/  MUFU.EX2 R38, R3 ;  /* 0x0000000300267308 */ /* 0x0004e20000000800 */
[----:B-1----:R-:W-:Y:S01]  /*1450*/  FMUL.FTZ R31, R52, R67 ;  /* 0x00000043341f7220 */ /* 0x002fe20000410000 */
[----:B------:R-:W-:-:S03]  /*1460*/  FADD.FTZ R83, -R67, 1 ;  /* 0x3f80000043537421 */ /* 0x000fc60000010100 */
[----:B------:R-:W-:Y:S01]  /*1470*/  FMUL.FTZ R106, R61, R31 ;  /* 0x0000001f3d6a7220 */ /* 0x000fe20000410000 */
[----:B------:R-:W-:Y:S02]  /*1480*/  FFMA.FTZ R83, R52, R83, 1 ;  /* 0x3f80000034537423 */ /* 0x000fe40000010053 */
[----:B------:R-:W1:Y:S01]  /*1490*/  MUFU.RCP R70, R37 ;  /* 0x0000002500467308 */ /* 0x000e620000001000 */
[----:B0-----:R-:W-:Y:S01]  /*14a0*/  FMUL.FTZ R32, R84, R69 ;  /* 0x0000004554207220 */ /* 0x001fe20000410000 */
[----:B------:R-:W-:Y:S01]  /*14b0*/  FFMA.FTZ R65, R106, R59, R64 ;  /* 0x0000003b6a417223 */ /* 0x000fe20000010040 */
[----:B------:R-:W-:Y:S01]  /*14c0*/  IMAD R59, R73, UR11, R68 ;  /* 0x0000000b493b7c24 */ /* 0x000fe2000f8e0244 */
[----:B--2---:R-:W-:Y:S01]  /*14d0*/  MOV R3, UR9 ;  /* 0x0000000900037c02 */ /* 0x004fe20008000f00 */
[----:B------:R-:W-:Y:S01]  /*14e0*/  FMUL.FTZ R105, R63, R32 ;  /* 0x000000203f697220 */ /* 0x000fe20000410000 */
[--C-:B------:R-:W-:Y:S01]  /*14f0*/  HADD2.F32 R68, -RZ, R49.reuse.H1_H1 ;  /* 0x30000031ff447230 */ /* 0x100fe20000004100 */
[----:B------:R-:W-:Y:S01]  /*1500*/  MOV R3, UR7 ;  /* 0x0000000700037c02 */ /* 0x000fe20008000f00 */
[----:B------:R0:W2:Y:S01]  /*1510*/  MUFU.EX2 R58, R42 ;  /* 0x0000002a003a7308 */ /* 0x0000a20000000800 */
[----:B---3--:R-:W-:Y:S01]  /*1520*/  FADD.FTZ R38, R38, 1 ;  /* 0x3f80000026267421 */ /* 0x008fe20000010000 */
[----:B------:R-:W-:Y:S01]  /*1530*/  FFMA.FTZ R65, R105, R66, R65 ;  /* 0x0000004269417223 */ /* 0x000fe20000010041 */
[----:B------:R-:W-:Y:S01]  /*1540*/  HADD2.F32 R66, -RZ, R49.H0_H0 ;  /* 0x20000031ff427230 */ /* 0x000fe20000004100 */
[----:B------:R-:W-:Y:S01]  /*1550*/  STL [R1+0x24], R106 ;  /* 0x0000246a01007387 */ /* 0x000fe20000100800 */
[----:B------:R-:W-:-:S02]  /*1560*/  HADD2.F32 R73, -RZ, R35.H0_H0 ;  /* 0x20000023ff497230 */ /* 0x000fc40000004100 */
[----:B------:R-:W-:Y:S01]  /*1570*/  IMAD.WIDE.U32 R2, R72, UR11, R2 ;  /* 0x0000000b48027c25 */ /* 0x000fe2000f8e0002 */
[----:B------:R-:W-:Y:S03]  /*1580*/  MUFU.RCP R74, R40 ;  /* 0x00000028004a7308 */ /* 0x000fe60000001000 */
[----:B-1----:R-:W-:Y:S01]  /*1590*/  FMUL.FTZ R33, R53, R70 ;  /* 0x0000004635217220 */ /* 0x002fe20000410000 */
[----:B------:R-:W-:Y:S01]  /*15a0*/  FADD.FTZ R86, -R70, 1 ;  /* 0x3f80000046567421 */ /* 0x000fe20000010100 */
[----:B0-----:R-:W-:Y:S01]  /*15b0*/  HADD2.F32 R42, -RZ, R39.H1_H1 ;  /* 0x30000027ff2a7230 */ /* 0x001fe20000004100 */
[----:B------:R-:W-:Y:S01]  /*15c0*/  IADD3 R59, R3, R59, RZ ;  /* 0x0000003b033b7210 */ /* 0x000fe20007ffe0ff */
[----:B------:R-:W-:Y:S01]  /*15d0*/  FMUL.FTZ R104, R76, R33 ;  /* 0x000000214c687220 */ /* 0x000fe20000410000 */
[--C-:B------:R-:W-:Y:S02]  /*15e0*/  HADD2.F32 R35, -RZ, R16.reuse.H1_H1 ;  /* 0x30000010ff237230 */ /* 0x100fe40000004100 */
[----:B------:R-:W-:Y:S01]  /*15f0*/  FFMA.FTZ R86, R53, R86, 1 ;  /* 0x3f80000035567423 */ /* 0x000fe20000010056 */
[----:B------:R0:W1:Y:S01]  /*1600*/  MUFU.EX2 R60, R43 ;  /* 0x0000002b003c7308 */ /* 0x0000620000000800 */
[----:B------:R-:W-:Y:S01]  /*1610*/  FMUL.FTZ R39, R42, -1.4426950216293334961 ;  /* 0xbfb8aa3b2a277820 */ /* 0x000fe20000410000 */
[----:B--2---:R-:W-:Y:S01]  /*1620*/  FADD.FTZ R58, R58, 1 ;  /* 0x3f8000003a3a7421 */ /* 0x004fe20000010000 */
[----:B------:R-:W-:Y:S01]  /*1630*/  FFMA.FTZ R65, R104, R66, R65 ;  /* 0x0000004268417223 */ /* 0x000fe20000010041 */
[----:B------:R-:W-:Y:S01]  /*1640*/  HADD2.F32 R66, -RZ, R16.H0_H0 ;  /* 0x20000010ff427230 */ /* 0x000fe20000004100 */
[----:B------:R-:W-:Y:S01]  /*1650*/  STL [R1+0x20], R105 ;  /* 0x0000206901007387 */ /* 0x000fe20000100800 */
[----:B------:R-:W-:-:S02]  /*1660*/  HADD2.F32 R72, -RZ, R34.H1_H1 ;  /* 0x30000022ff487230 */ /* 0x000fc40000004100 */
[----:B------:R-:W2:Y:S01]  /*1670*/  MUFU.EX2 R62, R39 ;  /* 0x00000027003e7308 */ /* 0x000ea20000000800 */
[--C-:B0-----:R-:W-:Y:S01]  /*1680*/  HADD2.F32 R43, -RZ, R12.reuse.H0_H0 ;  /* 0x2000000cff2b7230 */ /* 0x101fe20000004100 */
[----:B------:R-:W-:Y:S01]  /*1690*/  STL [R1+0x1c], R104 ;  /* 0x00001c6801007387 */ /* 0x000fe20000100800 */
[----:B------:R-:W-:Y:S02]  /*16a0*/  HADD2.F32 R12, -RZ, R12.H1_H1 ;  /* 0x3000000cff0c7230 */ /* 0x000fe40000004100 */
[----:B------:R-:W-:Y:S02]  /*16b0*/  HADD2.F32 R16, -RZ, R50.H0_H0 ;  /* 0x20000032ff107230 */ /* 0x000fe40000004100 */
[----:B------:R-:W-:Y:S01]  /*16c0*/  FMUL.FTZ R36, R43, -1.4426950216293334961 ;  /* 0xbfb8aa3b2b247820 */ /* 0x000fe20000410000 */
[----:B------:R-:W-:Y:S01]  /*16d0*/  HADD2.F32 R34, -RZ, R17.H0_H0 ;  /* 0x20000011ff227230 */ /* 0x000fe20000004100 */
[----:B------:R0:W3:Y:S01]  /*16e0*/  MUFU.RCP R79, R38 ;  /* 0x00000026004f7308 */ /* 0x0000e20000001000 */
[----:B------:R-:W-:Y:S01]  /*16f0*/  FMUL.FTZ R37, R12, -1.4426950216293334961 ;  /* 0xbfb8aa3b0c257820 */ /* 0x000fe20000410000 */
[----:B-1----:R-:W-:Y:S01]  /*1700*/  FADD.FTZ R60, R60, 1 ;  /* 0x3f8000003c3c7421 */ /* 0x002fe20000010000 */
[----:B------:R-:W-:Y:S01]  /*1710*/  FADD.FTZ R17, -R69, 1 ;  /* 0x3f80000045117421 */ /* 0x000fe20000010100 */
[----:B------:R-:W-:-:S03]  /*1720*/  HADD2.F32 R3, -RZ, R10.H1_H1 ;  /* 0x3000000aff037230 */ /* 0x000fc60000004100 */
[----:B------:R-:W-:Y:S01]  /*1730*/  FFMA.FTZ R84, R84, R17, 1 ;  /* 0x3f80000054547423 */ /* 0x000fe20000010011 */
[----:B------:R1:W3:Y:S01]  /*1740*/  MUFU.EX2 R64, R36 ;  /* 0x0000002400407308 */ /* 0x0002e20000000800 */
[----:B--2---:R-:W-:Y:S01]  /*1750*/  FADD.FTZ R62, R62, 1 ;  /* 0x3f8000003e3e7421 */ /* 0x004fe20000010000 */
[----:B0-----:R-:W-:-:S06]  /*1760*/  HADD2.F32 R38, -RZ, R50.H1_H1 ;  /* 0x30000032ff267230 */ /* 0x001fcc0000004100 */
[----:B------:R-:W0:Y:S01]  /*1770*/  MUFU.RCP R80, R58 ;  /* 0x0000003a00507308 */ /* 0x000e220000001000 */
[----:B-1----:R-:W-:Y:S01]  /*1780*/  FMUL.FTZ R36, R87, R74 ;  /* 0x0000004a57247220 */ /* 0x002fe20000410000 */
[----:B---3--:R-:W-:-:S03]  /*1790*/  FADD.FTZ R89, -R79, 1 ;  /* 0x3f8000004f597421 */ /* 0x008fc60000010100 */
[----:B------:R-:W-:Y:S01]  /*17a0*/  FMUL.FTZ R103, R77, R36 ;  /* 0x000000244d677220 */ /* 0x000fe20000410000 */
[----:B------:R-:W-:Y:S02]  /*17b0*/  FFMA.FTZ R89, R54, R89, 1 ;  /* 0x3f80000036597423 */ /* 0x000fe40000010059 */
[----:B------:R1:W2:Y:S01]  /*17c0*/  MUFU.EX2 R40, R37 ;  /* 0x0000002500287308 */ /* 0x0002a20000000800 */
[----:B------:R-:W-:Y:S01]  /*17d0*/  FFMA.FTZ R65, R103, R68, R65 ;  /* 0x0000004467417223 */ /* 0x000fe20000010041 */
[----:B------:R-:W-:Y:S02]  /*17e0*/  HADD2.F32 R68, -RZ, R13.H1_H1 ;  /* 0x3000000dff447230 */ /* 0x000fe40000004100 */
[----:B------:R-:W-:Y:S01]  /*17f0*/  FADD.FTZ R64, R64, 1 ;  /* 0x3f80000040407421 */ /* 0x000fe20000010000 */
[----:B------:R-:W-:Y:S02]  /*1800*/  STL [R1+0x18], R103 ;  /* 0x0000186701007387 */ /* 0x000fe40000100800 */
[----:B------:R-:W-:Y:S01]  /*1810*/  FMUL.FTZ R92, R68, -1.4426950216293334961 ;  /* 0xbfb8aa3b445c7820 */ /* 0x000fe20000410000 */
[----:B------:R-:W3:Y:S01]  /*1820*/  MUFU.EX2 R13, R18 ;  /* 0x00000012000d7308 */ /* 0x000ee20000000800 */
[----:B-1----:R-:W-:Y:S01]  /*1830*/  FMUL.FTZ R37, R54, R79 ;  /* 0x0000004f36257220 */ /* 0x002fe20000410000 */
[----:B0-----:R-:W-:Y:S01]  /*1840*/  FMUL.FTZ R39, R57, R80 ;  /* 0x0000005039277220 */ /* 0x001fe20000410000 */
[----:B------:R-:W-:-:S02]  /*1850*/  HADD2.F32 R54, -RZ, R51.H1_H1 ;  /* 0x30000033ff367230 */ /* 0x000fc40000004100 */
[----:B------:R-:W-:Y:S01]  /*1860*/  FADD.FTZ R90, -R80, 1 ;  /* 0x3f800000505a7421 */ /* 0x000fe20000010100 */
[----:B------:R-:W-:Y:S01]  /*1870*/  FMUL.FTZ R102, R78, R37 ;  /* 0x000000254e667220 */ /* 0x000fe20000410000 */
[----:B------:R-:W-:Y:S01]  /*1880*/  FMUL.FTZ R101, R72, R39 ;  /* 0x0000002748657220 */ /* 0x000fe20000410000 */
[----:B------:R-:W0:Y:S01]  /*1890*/  MUFU.RCP R82, R60 ;  /* 0x0000003c00527308 */ /* 0x000e220000001000 */
[----:B--2---:R-:W-:Y:S01]  /*18a0*/  FADD.FTZ R85, R40, 1 ;  /* 0x3f80000028557421 */ /* 0x004fe20000010000 */
[----:B------:R-:W-:Y:S01]  /*18b0*/  FFMA.FTZ R65, R102, R16, R65 ;  /* 0x0000001066417223 */ /* 0x000fe20000010041 */
[----:B------:R-:W-:Y:S01]  /*18c0*/  FADD.FTZ R16, -R74, 1 ;  /* 0x3f8000004a107421 */ /* 0x000fe20000010100 */
[----:B------:R-:W-:Y:S01]  /*18d0*/  FFMA.FTZ R90, R57, R90, 1 ;  /* 0x3f800000395a7423 */ /* 0x000fe2000001005a */
[----:B------:R-:W-:Y:S01]  /*18e0*/  STL [R1+0x14], R102 ;  /* 0x0000146601007387 */ /* 0x000fe20000100800 */
[----:B------:R-:W-:Y:S01]  /*18f0*/  FFMA.FTZ R65, R101, R38, R65 ;  /* 0x0000002665417223 */ /* 0x000fe20000010041 */
[----:B------:R-:W-:Y:S01]  /*1900*/  FFMA.FTZ R87, R87, R16, 1 ;  /* 0x3f80000057577423 */ /* 0x000fe20000010010 */
[----:B------:R1:W2:Y:S01]  /*1910*/  MUFU.RCP R91, R62 ;  /* 0x0000003e005b7308 */ /* 0x0002a20000001000 */
[----:B---3--:R-:W-:Y:S01]  /*1920*/  FADD.FTZ R53, R13, 1 ;  /* 0x3f8000000d357421 */ /* 0x008fe20000010000 */
[----:B------:R-:W-:Y:S01]  /*1930*/  HADD2.F32 R16, -RZ, R51.H0_H0 ;  /* 0x20000033ff107230 */ /* 0x000fe20000004100 */
[----:B------:R-:W-:Y:S05]  /*1940*/  STL [R1+0x10], R101 ;  /* 0x0000106501007387 */ /* 0x000fea0000100800 */
[----:B------:R3:W3:Y:S01]  /*1950*/  MUFU.RCP R88, R64 ;  /* 0x0000004000587308 */ /* 0x0006e20000001000 */
[----:B0-----:R-:W-:Y:S01]  /*1960*/  FMUL.FTZ R38, R41, R82 ;  /* 0x0000005229267220 */ /* 0x001fe20000410000 */
[----:B------:R-:W-:Y:S01]  /*1970*/  FADD.FTZ R52, -R82, 1 ;  /* 0x3f80000052347421 */ /* 0x000fe20000010100 */
[----:B-1----:R-:W-:-:S02]  /*1980*/  HADD2.F32 R62, -RZ, R15.H0_H0 ;  /* 0x2000000fff3e7230 */ /* 0x002fc40000004100 */
[----:B------:R-:W-:-:S03]  /*1990*/  FMUL.FTZ R100, R73, R38 ;  /* 0x0000002649647220 */ /* 0x000fc60000410000 */
[----:B------:R-:W-:Y:S01]  /*19a0*/  MUFU.RCP R85, R85 ;  /* 0x0000005500557308 */ /* 0x000fe20000001000 */
[----:B--2---:R-:W-:Y:S01]  /*19b0*/  FMUL.FTZ R40, R42, R91 ;  /* 0x0000005b2a287220 */ /* 0x004fe20000410000 */
[----:B------:R-:W-:Y:S01]  /*19c0*/  FFMA.FTZ R65, R100, R16, R65 ;  /* 0x0000001064417223 */ /* 0x000fe20000010041 */
[----:B------:R-:W-:Y:S01]  /*19d0*/  FADD.FTZ R13, -R91, 1 ;  /* 0x3f8000005b0d7421 */ /* 0x000fe20000010100 */
[----:B---3--:R-:W-:Y:S02]  /*19e0*/  HADD2.F32 R64, -RZ, R15.H1_H1 ;  /* 0x3000000fff407230 */ /* 0x008fe40000004100 */
[----:B------:R-:W-:Y:S01]  /*19f0*/  FMUL.FTZ R99, R75, R40 ;  /* 0x000000284b637220 */ /* 0x000fe20000410000 */
[----:B------:R-:W-:Y:S01]  /*1a00*/  HADD2.F32 R15, -RZ, R45.H0_H0 ;  /* 0x2000002dff0f7230 */ /* 0x000fe20000004100 */
[----:B------:R-:W-:Y:S01]  /*1a10*/  STL [R1+0xc], R100 ;  /* 0x00000c6401007387 */ /* 0x000fe20000100800 */
[----:B------:R-:W0:Y:S01]  /*1a20*/  MUFU.EX2 R92, R92 ;  /* 0x0000005c005c7308 */ /* 0x000e220000000800 */
[----:B------:R-:W-:Y:S01]  /*1a30*/  FFMA.FTZ R54, R99, R54, R65 ;  /* 0x0000003663367223 */ /* 0x000fe20000010041 */
[----:B------:R-:W-:-:S02]  /*1a40*/  HADD2.F32 R65, -RZ, R14.H1_H1 ;  /* 0x3000000eff417230 */ /* 0x000fc40000004100 */
[----:B------:R-:W-:Y:S01]  /*1a50*/  FADD.FTZ R14, -R88, 1 ;  /* 0x3f800000580e7421 */ /* 0x000fe20000010100 */
[----:B------:R-:W-:Y:S01]  /*1a60*/  FMUL.FTZ R93, R64, -1.4426950216293334961 ;  /* 0xbfb8aa3b405d7820 */ /* 0x000fe20000410000 */
[----:B------:R-:W-:Y:S03]  /*1a70*/  STL [R1+0x8], R99 ;  /* 0x0000086301007387 */ /* 0x000fe60000100800 */
[----:B------:R-:W-:Y:S01]  /*1a80*/  MUFU.EX2 R96, R93 ;  /* 0x0000005d00607308 */ /* 0x000fe20000000800 */
[----:B0-----:R-:W-:-:S07]  /*1a90*/  FADD.FTZ R92, R92, 1 ;  /* 0x3f8000005c5c7421 */ /* 0x001fce0000010000 */
[----:B------:R-:W-:Y:S01]  /*1aa0*/  MUFU.RCP R93, R92 ;  /* 0x0000005c005d7308 */ /* 0x000fe20000001000 */
[----:B----4-:R0:W-:Y:S04]  /*1ab0*/  STS.128 [R28], R20 ;  /* 0x000000141c007388 */ /* 0x0101e80000000c00 */
[----:B-----5:R1:W-:Y:S01]  /*1ac0*/  STS.128 [R28+0x200], R24 ;  /* 0x000200181c007388 */ /* 0x0203e20000000c00 */
[----:B------:R-:W-:-:S03]  /*1ad0*/  NOP ;  /* 0x0000000000007918 */ /* 0x000fc60000000000 */
[----:B------:R-:W2:Y:S01]  /*1ae0*/  LDS.128 R16, [R56] ;  /* 0x0000000038107984 */ /* 0x000ea20000000c00 */
[----:B0-----:R-:W0:Y:S01]  /*1af0*/  MUFU.RCP R20, R53 ;  /* 0x0000003500147308 */ /* 0x001e220000001000 */
[----:B------:R-:W-:Y:S01]  /*1b00*/  FMUL.FTZ R21, R71, -1.4426950216293334961 ;  /* 0xbfb8aa3b47157820 */ /* 0x000fe20000410000 */
[--C-:B------:R-:W-:Y:S02]  /*1b10*/  HADD2.F32 R23, -RZ, R44.reuse.H0_H0 ;  /* 0x2000002cff177230 */ /* 0x100fe40000004100 */
[----:B------:R-:W-:Y:S01]  /*1b20*/  FMUL.FTZ R22, R65, -1.4426950216293334961 ;  /* 0xbfb8aa3b41167820 */ /* 0x000fe20000410000 */
[----:B-1----:R-:W-:Y:S01]  /*1b30*/  FFMA.FTZ R24, R41, R52, 1 ;  /* 0x3f80000029187423 */ /* 0x002fe20000010034 */
[----:B------:R-:W-:Y:S01]  /*1b40*/  FMUL.FTZ R41, R43, R88 ;  /* 0x000000582b297220 */ /* 0x000fe20000410000 */
[----:B------:R-:W-:Y:S01]  /*1b50*/  FFMA.FTZ R27, R42, R13, 1 ;  /* 0x3f8000002a1b7423 */ /* 0x000fe2000001000d */
[----:B------:R-:W-:Y:S01]  /*1b60*/  FMUL.FTZ R42, R12, R85 ;  /* 0x000000550c2a7220 */ /* 0x000fe20000410000 */
[----:B------:R1:W-:Y:S01]  /*1b70*/  MUFU.EX2 R25, R21 ;  /* 0x0000001500197308 */ /* 0x0003e20000000800 */
[----:B------:R-:W-:Y:S01]  /*1b80*/  FMUL.FTZ R98, R66, R41 ;  /* 0x0000002942627220 */ /* 0x000fe20000410000 */
[----:B------:R-:W-:-:S02]  /*1b90*/  HADD2.F32 R52, -RZ, R44.H1_H1 ;  /* 0x3000002cff347230 */ /* 0x000fc40000004100 */
[----:B------:R-:W-:Y:S01]  /*1ba0*/  FMUL.FTZ R97, R35, R42 ;  /* 0x0000002a23617220 */ /* 0x000fe20000410000 */
[----:B------:R-:W-:Y:S01]  /*1bb0*/  FADD.FTZ R13, -R85, 1 ;  /* 0x3f800000550d7421 */ /* 0x000fe20000010100 */
[----:B------:R-:W-:Y:S01]  /*1bc0*/  FFMA.FTZ R23, R98, R23, R54 ;  /* 0x0000001762177223 */ /* 0x000fe20000010036 */
[----:B------:R-:W-:Y:S01]  /*1bd0*/  FMUL.FTZ R26, R62, -1.4426950216293334961 ;  /* 0xbfb8aa3b3e1a7820 */ /* 0x000fe20000410000 */
[----:B------:R-:W-:Y:S01]  /*1be0*/  STL [R1+0x4], R98 ;  /* 0x0000046201007387 */ /* 0x000fe20000100800 */
[----:B------:R3:W-:Y:S01]  /*1bf0*/  MUFU.EX2 R94, R22 ;  /* 0x00000016005e7308 */ /* 0x0007e20000000800 */
[----:B-1----:R-:W-:Y:S01]  /*1c00*/  FFMA.FTZ R21, R43, R14, 1 ;  /* 0x3f8000002b157423 */ /* 0x002fe2000001000e */
[----:B0-----:R-:W-:Y:S01]  /*1c10*/  FMUL.FTZ R43, R81, R20 ;  /* 0x00000014512b7220 */ /* 0x001fe20000410000 */
[----:B------:R-:W-:Y:S01]  /*1c20*/  FADD.FTZ R14, -R20, 1 ;  /* 0x3f800000140e7421 */ /* 0x000fe20000010100 */
[----:B------:R-:W-:Y:S01]  /*1c30*/  FFMA.FTZ R52, R97, R52, R23 ;  /* 0x0000003461347223 */ /* 0x000fe20000010017 */
[----:B------:R-:W-:Y:S01]  /*1c40*/  STL [R1], R97 ;  /* 0x0000006101007387 */ /* 0x000fe20000100800 */
[----:B------:R-:W-:Y:S01]  /*1c50*/  FMUL.FTZ R163, R34, R43 ;  /* 0x0000002b22a37220 */ /* 0x000fe20000410000 */
[----:B------:R-:W-:Y:S01]  /*1c60*/  FFMA.FTZ R23, R81, R14, 1 ;  /* 0x3f80000051177423 */ /* 0x000fe2000001000e */
[----:B------:R-:W0:Y:S01]  /*1c70*/  MUFU.EX2 R95, R26 ;  /* 0x0000001a005f7308 */ /* 0x000e220000000800 */
[----:B---3--:R-:W-:Y:S01]  /*1c80*/  FFMA.FTZ R22, R12, R13, 1 ;  /* 0x3f8000000c167423 */ /* 0x008fe2000001000d */
[----:B------:R-:W-:-:S02]  /*1c90*/  FFMA.FTZ R81, R163, R15, R52 ;  /* 0x0000000fa3517223 */ /* 0x000fc40000010034 */
[----:B------:R-:W1:Y:S01]  /*1ca0*/  LDS.128 R12, [R56+0x10] ;  /* 0x00001000380c7984 */ /* 0x000e620000000c00 */
[----:B--2---:R-:W-:Y:S02]  /*1cb0*/  HADD2.F32 R52, -RZ, R16.H0_H0 ;  /* 0x20000010ff347230 */ /* 0x004fe40000004100 */
[----:B------:R-:W-:Y:S02]  /*1cc0*/  HADD2.F32 R58, -RZ, R18.H0_H0 ;  /* 0x20000012ff3a7230 */ /* 0x000fe40000004100 */
[----:B------:R-:W-:Y:S02]  /*1cd0*/  HADD2.F32 R53, -RZ, R16.H1_H1 ;  /* 0x30000010ff357230 */ /* 0x000fe40000004100 */
[----:B------:R-:W-:Y:S01]  /*1ce0*/  FMUL.FTZ R16, R61, R52 ;  /* 0x000000343d107220 */ /* 0x000fe20000410000 */
[----:B------:R-:W-:Y:S02]  /*1cf0*/  HADD2.F32 R54, -RZ, R17.H0_H0 ;  /* 0x20000011ff367230 */ /* 0x000fe40000004100 */
[----:B------:R-:W-:Y:S01]  /*1d00*/  FMUL.FTZ R78, R78, R58 ;  /* 0x0000003a4e4e7220 */ /* 0x000fe20000410000 */
[----:B------:R-:W-:-:S02]  /*1d10*/  HADD2.F32 R60, -RZ, R18.H1_H1 ;  /* 0x30000012ff3c7230 */ /* 0x000fc40000004100 */
[----:B------:R-:W-:Y:S01]  /*1d20*/  FMUL.FTZ R18, R67, R16 ;  /* 0x0000001043127220 */ /* 0x000fe20000410000 */
[----:B------:R-:W-:Y:S02]  /*1d30*/  HADD2.F32 R61, -RZ, R19.H0_H0 ;  /* 0x20000013ff3d7230 */ /* 0x000fe40000004100 */
[----:B------:R-:W-:Y:S01]  /*1d40*/  FMUL.FTZ R78, R79, R78 ;  /* 0x0000004e4f4e7220 */ /* 0x000fe20000410000 */
[----:B------:R-:W-:Y:S02]  /*1d50*/  HADD2.F32 R57, -RZ, R17.H1_H1 ;  /* 0x30000011ff397230 */ /* 0x000fe40000004100 */
[----:B0-----:R-:W-:Y:S01]  /*1d60*/  FADD.FTZ R79, R95, 1 ;  /* 0x3f8000005f4f7421 */ /* 0x001fe20000010000 */
[----:B------:R-:W-:Y:S01]  /*1d70*/  FMUL.FTZ R17, R76, R54 ;  /* 0x000000364c117220 */ /* 0x000fe20000410000 */
[----:B------:R-:W-:Y:S01]  /*1d80*/  FMUL.FTZ R18, R18, R83 ;  /* 0x0000005312127220 */ /* 0x000fe20000410000 */
[----:B------:R-:W-:Y:S01]  /*1d90*/  FMUL.FTZ R26, R63, R53 ;  /* 0x000000353f1a7220 */ /* 0x000fe20000410000 */
[----:B------:R-:W-:Y:S01]  /*1da0*/  FMUL.FTZ R73, R73, R61 ;  /* 0x0000003d49497220 */ /* 0x000fe20000410000 */
[----:B------:R-:W-:Y:S01]  /*1db0*/  FADD.FTZ R83, R96, 1 ;  /* 0x3f80000060537421 */ /* 0x000fe20000010000 */
[----:B------:R-:W-:-:S02]  /*1dc0*/  HADD2.F32 R63, -RZ, R19.H1_H1 ;  /* 0x30000013ff3f7230 */ /* 0x000fc40000004100 */
[----:B------:R-:W-:Y:S01]  /*1dd0*/  FMUL.FTZ R19, R70, R17 ;  /* 0x0000001146137220 */ /* 0x000fe20000410000 */
[----:B------:R-:W-:Y:S01]  /*1de0*/  FADD.FTZ R16, R25, 1 ;  /* 0x3f80000019107421 */ /* 0x000fe20000010000 */
[----:B------:R-:W-:Y:S01]  /*1df0*/  FMUL.FTZ R17, R72, R60 ;  /* 0x0000003c48117220 */ /* 0x000fe20000410000 */
[----:B------:R-:W0:Y:S01]  /*1e00*/  MUFU.RCP R79, R79 ;  /* 0x0000004f004f7308 */ /* 0x000e220000001000 */
[----:B------:R-:W-:Y:S01]  /*1e10*/  FMUL.FTZ R69, R69, R26 ;  /* 0x0000001a45457220 */ /* 0x000fe20000410000 */
[----:B------:R-:W-:Y:S01]  /*1e20*/  FMUL.FTZ R73, R82, R73 ;  /* 0x0000004952497220 */ /* 0x000fe20000410000 */
[----:B------:R-:W-:Y:S01]  /*1e30*/  FADD.FTZ R72, R94, 1 ;  /* 0x3f8000005e487421 */ /* 0x000fe20000010000 */
[----:B------:R-:W-:Y:S01]  /*1e40*/  FMUL.FTZ R25, R80, R17 ;  /* 0x0000001150197220 */ /* 0x000fe20000410000 */
[----:B------:R-:W-:Y:S01]  /*1e50*/  FMUL.FTZ R77, R77, R57 ;  /* 0x000000394d4d7220 */ /* 0x000fe20000410000 */
[----:B------:R-:W-:Y:S01]  /*1e60*/  FMUL.FTZ R17, R69, R84 ;  /* 0x0000005445117220 */ /* 0x000fe20000410000 */
[----:B------:R-:W-:Y:S01]  /*1e70*/  FMUL.FTZ R24, R73, R24 ;  /* 0x0000001849187220 */ /* 0x000fe20000410000 */
[----:B------:R-:W2:Y:S01]  /*1e80*/  MUFU.RCP R83, R83 ;  /* 0x0000005300537308 */ /* 0x000ea20000001000 */
[----:B------:R-:W-:Y:S01]  /*1e90*/  FMUL.FTZ R74, R74, R77 ;  /* 0x0000004d4a4a7220 */ /* 0x000fe20000410000 */
[----:B-1----:R-:W-:-:S02]  /*1ea0*/  HADD2.F32 R56, -RZ, R12.H0_H0 ;  /* 0x2000000cff387230 */ /* 0x002fc40000004100 */
[----:B------:R-:W-:Y:S01]  /*1eb0*/  FMUL.FTZ R26, R75, R63 ;  /* 0x0000003f4b1a7220 */ /* 0x000fe20000410000 */
[----:B------:R-:W-:Y:S02]  /*1ec0*/  HADD2.F32 R67, -RZ, R12.H1_H1 ;  /* 0x3000000cff437230 */ /* 0x000fe40000004100 */
[----:B------:R-:W-:Y:S01]  /*1ed0*/  FMUL.FTZ R78, R78, R89 ;  /* 0x000000594e4e7220 */ /* 0x000fe20000410000 */
[--C-:B------:R-:W-:Y:S02]  /*1ee0*/  HADD2.F32 R69, -RZ, R13.reuse.H0_H0 ;  /* 0x2000000dff457230 */ /* 0x100fe40000004100 */
[----:B------:R-:W-:Y:S01]  /*1ef0*/  FMUL.FTZ R26, R91, R26 ;  /* 0x0000001a5b1a7220 */ /* 0x000fe20000410000 */
[----:B------:R-:W1:Y:S01]  /*1f00*/  MUFU.RCP R16, R16 ;  /* 0x0000001000107308 */ /* 0x000e620000001000 */
[----:B------:R-:W-:Y:S02]  /*1f10*/  HADD2.F32 R73, -RZ, R13.H1_H1 ;  /* 0x3000000dff497230 */ /* 0x000fe40000004100 */
[----:B------:R-:W-:Y:S01]  /*1f20*/  FMUL.FTZ R13, R66, R56 ;  /* 0x00000038420d7220 */ /* 0x000fe20000410000 */
[----:B------:R-:W-:Y:S01]  /*1f30*/  FMUL.FTZ R12, R35, R67 ;  /* 0x00000043230c7220 */ /* 0x000fe20000410000 */
[----:B------:R-:W-:-:S02]  /*1f40*/  HADD2.F32 R66, -RZ, R15.H0_H0 ;  /* 0x2000000fff427230 */ /* 0x000fc40000004100 */
[----:B------:R-:W-:Y:S01]  /*1f50*/  FMUL.FTZ R27, R26, R27 ;  /* 0x0000001b1a1b7220 */ /* 0x000fe20000410000 */
[----:B------:R-:W-:Y:S02]  /*1f60*/  HADD2.F32 R77, -RZ, R15.H1_H1 ;  /* 0x3000000fff4d7230 */ /* 0x000fe40000004100 */
[----:B------:R-:W-:Y:S01]  /*1f70*/  FMUL.FTZ R88, R88, R13 ;  /* 0x0000000d58587220 */ /* 0x000fe20000410000 */
[----:B------:R-:W3:Y:S01]  /*1f80*/  MUFU.RCP R72, R72 ;  /* 0x0000004800487308 */ /* 0x000ee20000001000 */
[----:B------:R-:W-:Y:S01]  /*1f90*/  FADD.FTZ R15, -R93, 1 ;  /* 0x3f8000005d0f7421 */ /* 0x000fe20000010100 */
[----:B------:R-:W-:Y:S01]  /*1fa0*/  FMUL.FTZ R13, R34, R69 ;  /* 0x00000045220d7220 */ /* 0x000fe20000410000 */
[----:B------:R-:W-:Y:S01]  /*1fb0*/  FMUL.FTZ R85, R85, R12 ;  /* 0x0000000c55557220 */ /* 0x000fe20000410000 */
[----:B------:R-:W-:Y:S01]  /*1fc0*/  FMUL.FTZ R12, R162, R73 ;  /* 0x00000049a20c7220 */ /* 0x000fe20000410000 */
[--C-:B------:R-:W-:Y:S02]  /*1fd0*/  HADD2.F32 R70, -RZ, R14.reuse.H0_H0 ;  /* 0x2000000eff467230 */ /* 0x100fe40000004100 */
[----:B------:R-:W-:Y:S01]  /*1fe0*/  FMUL.FTZ R20, R20, R13 ;  /* 0x0000000d14147220 */ /* 0x000fe20000410000 */
[----:B------:R-:W-:-:S02]  /*1ff0*/  HADD2.F32 R75, -RZ, R14.H1_H1 ;  /* 0x3000000eff4b7230 */ /* 0x000fc40000004100 */
[C---:B------:R-:W-:Y:S01]  /*2000*/  FFMA.FTZ R14, R68.reuse, R15, 1 ;  /* 0x3f800000440e7423 */ /* 0x040fe2000001000f */
[----:B------:R-:W-:Y:S01]  /*2010*/  FMUL.FTZ R68, R68, R93 ;  /* 0x0000005d44447220 */ /* 0x000fe20000410000 */
[----:B------:R-:W-:Y:S01]  /*2020*/  FMUL.FTZ R93, R93, R12 ;  /* 0x0000000c5d5d7220 */ /* 0x000fe20000410000 */
[----:B0-----:R-:W-:Y:S01]  /*2030*/  FADD.FTZ R13, -R79, 1 ;  /* 0x3f8000004f0d7421 */ /* 0x001fe20000010100 */
[----:B------:R-:W-:Y:S01]  /*2040*/  FMUL.FTZ R88, R88, R21 ;  /* 0x0000001558587220 */ /* 0x000fe20000410000 */
[----:B--2---:R-:W-:Y:S01]  /*2050*/  FADD.FTZ R15, -R83, 1 ;  /* 0x3f800000530f7421 */ /* 0x004fe20000010100 */
[----:B------:R-:W-:Y:S01]  /*2060*/  FMUL.FTZ R93, R93, R14 ;  /* 0x0000000e5d5d7220 */ /* 0x000fe20000410000 */
[----:B------:R-:W-:Y:S01]  /*2070*/  FFMA.FTZ R21, R62, R13, 1 ;  /* 0x3f8000003e157423 */ /* 0x000fe2000001000d */
[----:B------:R-:W-:Y:S01]  /*2080*/  FMUL.FTZ R85, R85, R22 ;  /* 0x0000001655557220 */ /* 0x000fe20000410000 */
[----:B-1----:R-:W-:Y:S01]  /*2090*/  FADD.FTZ R14, -R16, 1 ;  /* 0x3f800000100e7421 */ /* 0x002fe20000010100 */
[----:B------:R-:W-:Y:S01]  /*20a0*/  FMUL.FTZ R13, R161, R70 ;  /* 0x00000046a10d7220 */ /* 0x000fe20000410000 */
[----:B------:R-:W-:Y:S01]  /*20b0*/  FMUL.FTZ R22, R159, R66 ;  /* 0x000000429f167220 */ /* 0x000fe20000410000 */
[----:B------:R-:W-:Y:S01]  /*20c0*/  FMUL.FTZ R12, R20, R23 ;  /* 0x00000017140c7220 */ /* 0x000fe20000410000 */
[----:B------:R-:W-:Y:S01]  /*20d0*/  FFMA.FTZ R76, R64, R15, 1 ;  /* 0x3f800000404c7423 */ /* 0x000fe2000001000f */
[----:B---3--:R-:W-:Y:S01]  /*20e0*/  FADD.FTZ R20, -R72, 1 ;  /* 0x3f80000048147421 */ /* 0x008fe20000010100 */
[----:B------:R-:W-:Y:S01]  /*20f0*/  FMUL.FTZ R15, R160, R75 ;  /* 0x0000004ba00f7220 */ /* 0x000fe20000410000 */
        /* <DEDUP_REMOVED lines=14> */
[----:B------:R-:W-:Y:S01]  /*21e0*/  F2FP.F16.F32.PACK_AB R25, R93, R12 ;  /* 0x0000000c5d19723e */ /* 0x000fe200000000ff */
        /* <DEDUP_REMOVED lines=8> */
[----:B------:R-:W-:Y:S01]  /*2270*/  HADD2.F32 R55, -RZ, R46.H0_H0 ;  /* 0x2000002eff377230 */ /* 0x000fe20000004100 */
[----:B------:R-:W-:Y:S01]  /*2280*/  LEA R86, R12, R29, 0x4 ;  /* 0x0000001d0c567211 */ /* 0x000fe200078e20ff */
[----:B------:R-:W-:Y:S01]  /*2290*/  FMUL.FTZ R161, R161, R84 ;  /* 0x00000054a1a17220 */ /* 0x000fe20000410000 */
[----:B------:R-:W-:-:S03]  /*22a0*/  F2FP.F16.F32.PACK_AB R24, R85, R88 ;  /* 0x000000585518723e */ /* 0x000fc600000000ff */
[----:B------:R-:W0:Y:S01]  /*22b0*/  LDC.64 R34, c[0x0][0x3e8] ;  /* 0x0000fa00ff227b82 */ /* 0x000e220000000a00 */
[----:B------:R-:W-:Y:S01]  /*22c0*/  F2FP.F16.F32.PACK_AB R26, R26, R13 ;  /* 0x0000000d1a1a723e */ /* 0x000fe200000000ff */
[----:B------:R-:W-:Y:S01]  /*22d0*/  HADD2.F32 R13, -RZ, R45.H1_H1 ;  /* 0x3000002dff0d7230 */ /* 0x000fe20000004100 */
[----:B------:R-:W-:Y:S01]  /*22e0*/  F2FP.F16.F32.PACK_AB R27, R15, R14 ;  /* 0x0000000e0f1b723e */ /* 0x000fe200000000ff */
[----:B------:R-:W-:Y:S01]  /*22f0*/  FMUL.FTZ R85, R65, R72 ;  /* 0x0000004841557220 */ /* 0x000fe20000410000 */
[----:B------:R-:W-:Y:S02]  /*2300*/  HADD2.F32 R72, -RZ, R8.H0_H0 ;  /* 0x20000008ff487230 */ /* 0x000fe40000004100 */
[----:B------:R-:W-:Y:S01]  /*2310*/  FMUL.FTZ R83, R64, R83 ;  /* 0x0000005340537220 */ /* 0x000fe20000410000 */
[----:B------:R-:W-:Y:S01]  /*2320*/  FFMA.FTZ R74, R162, R13, R81 ;  /* 0x0000000da24a7223 */ /* 0x000fe20000010051 */
[----:B------:R-:W-:Y:S01]  /*2330*/  FMUL.FTZ R160, R160, R85 ;  /* 0x00000055a0a07220 */ /* 0x000fe20000410000 */
[----:B------:R-:W-:-:S02]  /*2340*/  HADD2.F32 R65, -RZ, R9.H0_H0 ;  /* 0x20000009ff417230 */ /* 0x000fc40000004100 */
[----:B------:R-:W-:Y:S01]  /*2350*/  FMUL.FTZ R158, R158, R83 ;  /* 0x000000539e9e7220 */ /* 0x000fe20000410000 */
[----:B------:R-:W-:Y:S01]  /*2360*/  HADD2.F32 R71, -RZ, R9.H1_H1 ;  /* 0x30000009ff477230 */ /* 0x000fe20000004100 */
[----:B------:R-:W-:Y:S01]  /*2370*/  STL [R1+0x6c], R86 ;  /* 0x00006c5601007387 */ /* 0x000fe20000100800 */
[----:B------:R-:W-:Y:S02]  /*2380*/  HADD2.F32 R9, -RZ, R47.H0_H0 ;  /* 0x2000002fff097230 */ /* 0x000fe40000004100 */
[--C-:B------:R-:W-:Y:S02]  /*2390*/  HADD2.F32 R81, -RZ, R4.reuse.H0_H0 ;  /* 0x20000004ff517230 */ /* 0x100fe40000004100 */
[----:B------:R-:W-:Y:S01]  /*23a0*/  HADD2.F32 R82, -RZ, R4.H1_H1 ;  /* 0x30000004ff527230 */ /* 0x000fe20000004100 */
[----:B------:R1:W-:Y:S01]  /*23b0*/  STS.128 [R86], R20 ;  /* 0x0000001456007388 */ /* 0x0003e20000000c00 */
[----:B------:R-:W-:Y:S02]  /*23c0*/  HADD2.F32 R78, -RZ, R5.H0_H0 ;  /* 0x20000005ff4e7230 */ /* 0x000fe40000004100 */
[----:B------:R-:W-:Y:S01]  /*23d0*/  HADD2.F32 R76, -RZ, R6.H0_H0 ;  /* 0x20000006ff4c7230 */ /* 0x000fe20000004100 */
[----:B------:R-:W-:Y:S01]  /*23e0*/  STS.128 [R86+0x10], R24 ;  /* 0x0000101856007388 */ /* 0x000fe20000000c00 */
[----:B------:R-:W-:-:S03]  /*23f0*/  NOP ;  /* 0x0000000000007918 */ /* 0x000fc60000000000 */
[----:B------:R-:W2:Y:S01]  /*2400*/  LDS.128 R12, [R28] ;  /* 0x000000001c0c7984 */ /* 0x000ea20000000c00 */
[C---:B0-----:R-:W-:Y:S01]  /*2410*/  LEA R34, P0, R2.reuse, R34, 0x1 ;  /* 0x0000002202227211 */ /* 0x041fe200078008ff */
[----:B------:R-:W-:Y:S02]  /*2420*/  HADD2.F32 R80, -RZ, R6.H1_H1 ;  /* 0x30000006ff507230 */ /* 0x000fe40000004100 */
[----:B------:R-:W0:Y:S01]  /*2430*/  LDS.128 R16, [R28+0x200] ;  /* 0x000200001c107984 */ /* 0x000e220000000c00 */
[----:B-1----:R-:W-:Y:S01]  /*2440*/  FFMA.FTZ R21, R161, R55, R74 ;  /* 0x00000037a1157223 */ /* 0x002fe2000001004a */
[----:B------:R-:W-:Y:S01]  /*2450*/  HADD2.F32 R20, -RZ, R46.H1_H1 ;  /* 0x3000002eff147230 */ /* 0x000fe20000004100 */
[----:B------:R-:W-:Y:S01]  /*2460*/  LEA.HI.X R35, R2, R35, R59, 0x1, P0 ;  /* 0x0000002302237211 */ /* 0x000fe200000f0c3b */
[----:B------:R-:W-:Y:S02]  /*2470*/  HADD2.F32 R74, -RZ, R8.H1_H1 ;  /* 0x30000008ff4a7230 */ /* 0x000fe40000004100 */
[----:B------:R-:W-:Y:S01]  /*2480*/  FMUL.FTZ R8, R62, R79 ;  /* 0x0000004f3e087220 */ /* 0x000fe20000410000 */
[----:B------:R-:W-:-:S02]  /*2490*/  HADD2.F32 R2, -RZ, R10.H0_H0 ;  /* 0x2000000aff027230 */ /* 0x000fc40000004100 */
[----:B------:R-:W-:Y:S01]  /*24a0*/  FFMA.FTZ R20, R160, R20, R21 ;  /* 0x00000014a0147223 */ /* 0x000fe20000010015 */
[----:B------:R-:W-:Y:S02]  /*24b0*/  HADD2.F32 R10, -RZ, R47.H1_H1 ;  /* 0x3000002fff0a7230 */ /* 0x000fe40000004100 */
[----:B------:R-:W-:Y:S01]  /*24c0*/  FMUL.FTZ R159, R159, R8 ;  /* 0x000000089f9f7220 */ /* 0x000fe20000410000 */
[----:B------:R-:W-:Y:S01]  /*24d0*/  IMAD.WIDE R34, R0, 0x10, R34 ;  /* 0x0000001000227825 */ /* 0x000fe200078e0222 */
[----:B------:R-:W1:Y:S01]  /*24e0*/  LDC R22, c[0x0][0x21c] ;  /* 0x00008700ff167b82 */ /* 0x000e620000000800 */
[----:B------:R-:W-:Y:S02]  /*24f0*/  ISETP.NE.U32.AND P0, PT, RZ, UR28, PT ;  /* 0x0000001cff007c0c */ /* 0x000fe4000bf05070 */
[----:B------:R-:W-:Y:S01]  /*2500*/  FFMA.FTZ R9, R159, R9, R20 ;  /* 0x000000099f097223 */ /* 0x000fe20000010014 */
[----:B------:R-:W-:Y:S01]  /*2510*/  HADD2.F32 R55, -RZ, R11.H0_H0 ;  /* 0x2000000bff377230 */ /* 0x000fe20000004100 */
[----:B------:R-:W-:-:S02]  /*2520*/  ISETP.NE.AND.EX P0, PT, RZ, UR29, PT, P0 ;  /* 0x0000001dff007c0c */ /* 0x000fc4000bf05300 */
[----:B------:R-:W-:Y:S01]  /*2530*/  FFMA.FTZ R4, R158, R10, R9 ;  /* 0x0000000a9e047223 */ /* 0x000fe20000010009 */
[----:B------:R-:W-:Y:S02]  /*2540*/  HADD2.F32 R59, -RZ, R11.H1_H1 ;  /* 0x3000000bff3b7230 */ /* 0x000fe40000004100 */
[----:B------:R-:W-:Y:S02]  /*2550*/  HADD2.F32 R79, -RZ, R5.H1_H1 ;  /* 0x30000005ff4f7230 */ /* 0x000fe40000004100 */
[----:B------:R3:W-:Y:S01]  /*2560*/  STL [R1+0x74], R4 ;  /* 0x0000740401007387 */ /* 0x0007e20000100800 */
[--C-:B------:R-:W-:Y:S02]  /*2570*/  HADD2.F32 R64, -RZ, R7.reuse.H0_H0 ;  /* 0x20000007ff407230 */ /* 0x100fe40000004100 */
[----:B------:R-:W-:Y:S01]  /*2580*/  HADD2.F32 R62, -RZ, R7.H1_H1 ;  /* 0x30000007ff3e7230 */ /* 0x000fe20000004100 */
[----:B--2---:R3:W-:Y:S04]  /*2590*/  STG.E.128 desc[UR18][R34.64+-0x1000], R12 ;  /* 0xfff0000c22007986 */ /* 0x0047e8000c101d12 */
[----:B0-----:R3:W-:Y:S01]  /*25a0*/  STG.E.128 desc[UR18][R34.64+-0xe00], R16 ;  /* 0xfff2001022007986 */ /* 0x0017e2000c101d12 */
[----:B------:R-:W-:Y:S05]  /*25b0*/  @!P0 BRA `(.L_x_3059) ;  /* 0x0000000000c08947 */ /* 0x000fea0003800000 */
[----:B------:R-:W-:Y:S01]  /*25c0*/  BAR.SYNC.DEFER_BLOCKING 0x0 ;  /* 0x0000000000007b1d */ /* 0x000fe20000010000 */
        /* <DEDUP_REMOVED lines=46> */
[----:B0-----:R2:W-:Y:S02]  /*28b0*/  STG.E.128 desc[UR18][R4.64+-0xe00], R16 ;  /* 0xfff2001004007986 */ /* 0x0015e4000c101d12 */
.L_x_3059:
[----:B------:R-:W-:Y:S01]  /*28c0*/  FMUL.FTZ R0, R106, UR4 ;  /* 0x000000046a007c20 */ /* 0x000fe20008410000 */
[----:B--23--:R-:W-:Y:S01]  /*28d0*/  FADD.FTZ R14, R2, UR5 ;  /* 0x00000005020e7e21 */ /* 0x00cfe20008010000 */
[----:B------:R-:W-:Y:S01]  /*28e0*/  FMUL.FTZ R31, R105, UR4 ;  /* 0x00000004691f7c20 */ /* 0x000fe20008410000 */
[----:B------:R-:W-:Y:S01]  /*28f0*/  FMUL.FTZ R2, R104, UR4 ;  /* 0x0000000468027c20 */ /* 0x000fe20008410000 */
[----:B-1----:R-:W-:Y:S01]  /*2900*/  ISETP.GE.AND P0, PT, R22, 0x1, PT ;  /* 0x000000011600780c */ /* 0x002fe20003f06270 */
[----:B------:R0:W-:Y:S01]  /*2910*/  STL [R1+0x64], R0 ;  /* 0x0000640001007387 */ /* 0x0001e20000100800 */
[----:B------:R-:W-:Y:S01]  /*2920*/  HFMA2.MMA R156, -RZ, RZ, 0, 0 ;  /* 0x00000000ff9c7435 */ /* 0x000fe200000001ff */
[----:B------:R-:W-:Y:S01]  /*2930*/  FADD.FTZ R13, R3, UR5 ;  /* 0x00000005030d7e21 */ /* 0x000fe20008010000 */
[----:B------:R-:W-:Y:S01]  /*2940*/  HFMA2.MMA R149, -RZ, RZ, 0, 0 ;  /* 0x00000000ff957435 */ /* 0x000fe200000001ff */
[----:B------:R1:W-:Y:S01]  /*2950*/  STL [R1+0x60], R31 ;  /* 0x0000601f01007387 */ /* 0x0003e20000100800 */
[----:B------:R-:W-:-:S02]  /*2960*/  CS2R R26, SRZ ;  /* 0x00000000001a7805 */ /* 0x000fc4000001ff00 */
[----:B------:R-:W-:Y:S02]  /*2970*/  CS2R R154, SRZ ;  /* 0x00000000009a7805 */ /* 0x000fe4000001ff00 */
[----:B------:R-:W-:Y:S01]  /*2980*/  MOV R150, RZ ;  /* 0x000000ff00967202 */ /* 0x000fe20000000f00 */
[----:B------:R2:W-:Y:S01]  /*2990*/  STL [R1+0x5c], R2 ;  /* 0x00005c0201007387 */ /* 0x0005e20000100800 */
[----:B------:R-:W-:Y:S01]  /*29a0*/  CS2R R146, SRZ ;  /* 0x0000000000927805 */ /* 0x000fe2000001ff00 */
[----:B0-----:R-:W-:Y:S01]  /*29b0*/  FMUL.FTZ R0, R103, UR4 ;  /* 0x0000000467007c20 */ /* 0x001fe20008410000 */
[----:B------:R-:W-:Y:S02]  /*29c0*/  CS2R R24, SRZ ;  /* 0x0000000000187805 */ /* 0x000fe4000001ff00 */
[----:B------:R-:W-:Y:S02]  /*29d0*/  CS2R R22, SRZ ;  /* 0x0000000000167805 */ /* 0x000fe4000001ff00 */
[----:B------:R-:W-:Y:S01]  /*29e0*/  CS2R R20, SRZ ;  /* 0x0000000000147805 */ /* 0x000fe2000001ff00 */
[----:B-1----:R-:W-:Y:S01]  /*29f0*/  FMUL.FTZ R31, R102, UR4 ;  /* 0x00000004661f7c20 */ /* 0x002fe20008410000 */
[----:B------:R0:W-:Y:S01]  /*2a00*/  STL [R1+0x58], R0 ;  /* 0x0000580001007387 */ /* 0x0001e20000100800 */
[----:B------:R-:W-:Y:S01]  /*2a10*/  MOV R19, RZ ;  /* 0x000000ff00137202 */ /* 0x000fe20000000f00 */
        /* <DEDUP_REMOVED lines=37> */
[----:B------:R-:W-:Y:S06]  /*2c70*/  BAR.SYNC.DEFER_BLOCKING 0x0 ;  /* 0x0000000000007b1d */ /* 0x000fec0000010000 */
[----:B------:R-:W-:Y:S05]  /*2c80*/  @!P0 BRA `(.L_x_3060) ;  /* 0x0000004000488947 */ /* 0x000fea0003800000 */
[----:B------:R-:W-:Y:S01]  /*2c90*/  MOV R27, RZ ;  /* 0x000000ff001b7202 */ /* 0x000fe20000000f00 */
[----:B------:R-:W-:Y:S01]  /*2ca0*/  UMOV UR7, URZ ;  /* 0x0000003f00077c82 */ /* 0x000fe20008000000 */
[----:B------:R-:W-:Y:S01]  /*2cb0*/  UMOV UR8, URZ ;  /* 0x0000003f00087c82 */ /* 0x000fe20008000000 */
[----:B------:R-:W-:Y:S01]  /*2cc0*/  UMOV UR9, URZ ;  /* 0x0000003f00097c82 */ /* 0x000fe20008000000 */
        /* <DEDUP_REMOVED lines=11> */
.L_x_3104:
[----:B------:R-:W-:Y:S01]  /*2d80*/  USHF.R.S32.HI UR57, URZ, 0x1f, UR7 ;  /* 0x0000001f3f397899 */ /* 0x000fe20008011407 */
[----:B-1----:R-:W-:Y:S01]  /*2d90*/  SHF.L.U32 R0, R30, 0x1, RZ ;  /* 0x000000011e007819 */ /* 0x002fe200000006ff */
[----:B------:R-:W-:Y:S02]  /*2da0*/  UIMAD.WIDE.U32 UR46, UR7, UR32, URZ ;  /* 0x00000020072e72a5 */ /* 0x000fe4000f8e003f */
[----:B------:R-:W-:Y:S01]  /*2db0*/  UIMAD UR58, UR57, UR32, URZ ;  /* 0x00000020393a72a4 */ /* 0x000fe2000f8e023f */
[----:B------:R-:W-:Y:S01]  /*2dc0*/  LOP3.LUT R31, R0, 0xffffffc0, RZ, 0xc0, !PT ;  /* 0xffffffc0001f7812 */ /* 0x000fe200078ec0ff */
[----:B------:R-:W-:Y:S02]  /*2dd0*/  ULEA UR59, UP0, UR46, UR50, 0x1 ;  /* 0x000000322e3b7291 */ /* 0x000fe4000f80083f */
[----:B------:R-:W-:Y:S01]  /*2de0*/  UIMAD UR58, UR7, UR33, UR58 ;  /* 0x00000021073a72a4 */ /* 0x000fe2000f8e023a */
[----:B------:R-:W-:-:S03]  /*2df0*/  LOP3.LUT R31, R31, 0x1f, R30, 0xf8, !PT ;  /* 0x0000001f1f1f7812 */ /* 0x000fc600078ef81e */
[----:B------:R-:W-:Y:S01]  /*2e00*/  UIADD3 UR47, UR47, UR58, URZ ;  /* 0x0000003a2f2f7290 */ /* 0x000fe2000fffe03f */
[----:B------:R-:W-:-:S03]  /*2e10*/  MOV R40, UR59 ;  /* 0x0000003b00287c02 */ /* 0x000fc60008000f00 */
[----:B------:R-:W-:-:S06]  /*2e20*/  ULEA.HI.X UR46, UR46, UR51, UR47, 0x1, UP0 ;  /* 0x000000332e2e7291 */ /* 0x000fcc00080f0c2f */
[----:B0---4-:R-:W-:-:S03]  /*2e30*/  MOV R41, UR46 ;  /* 0x0000002e00297c02 */ /* 0x011fc60008000f00 */
[----:B------:R-:W-:-:S05]  /*2e40*/  IMAD.WIDE R40, R31, 0x10, R40 ;  /* 0x000000101f287825 */ /* 0x000fca00078e0228 */
[----:B------:R-:W2:Y:S04]  /*2e50*/  LDG.E.128 R32, desc[UR18][R40.64] ;  /* 0x0000001228207981 */ /* 0x000ea8000c1e1d00 */
[----:B------:R0:W3:Y:S01]  /*2e60*/  LDG.E.128 R36, desc[UR18][R40.64+0x200] ;  /* 0x0002001228247981 */ /* 0x0000e2000c1e1d00 */
[----:B------:R-:W-:Y:S02]  /*2e70*/  UIMAD UR58, UR54, UR38, URZ ;  /* 0x00000026363a72a4 */ /* 0x000fe4000f8e023f */
[----:B------:R-:W-:Y:S02]  /*2e80*/  UIMAD.WIDE.U32 UR46, UR10, UR38, URZ ;  /* 0x000000260a2e72a5 */ /* 0x000fe4000f8e003f */
[----:B------:R-:W-:-:S04]  /*2e90*/  UIMAD UR58, UR10, UR39, UR58 ;  /* 0x000000270a3a72a4 */ /* 0x000fc8000f8e023a */
[----:B------:R-:W-:Y:S02]  /*2ea0*/  UIADD3 UR47, UR47, UR58, URZ ;  /* 0x0000003a2f2f7290 */ /* 0x000fe4000fffe03f */
[----:B------:R-:W-:Y:S02]  /*2eb0*/  UIMAD UR58, UR57, UR36, URZ ;  /* 0x00000024393a72a4 */ /* 0x000fe4000f8e023f */
[----:B------:R-:W-:Y:S02]  /*2ec0*/  UIMAD.WIDE.U32 UR46, UR7, UR36, UR46 ;  /* 0x00000024072e72a5 */ /* 0x000fe4000f8e002e */
[----:B------:R-:W-:Y:S02]  /*2ed0*/  UIMAD UR58, UR7, UR37, UR58 ;  /* 0x00000025073a72a4 */ /* 0x000fe4000f8e023a */
[----:B------:R-:W-:Y:S02]  /*2ee0*/  UIMAD UR57, UR57, UR40, URZ ;  /* 0x00000028393972a4 */ /* 0x000fe4000f8e023f */
[----:B------:R-:W-:-:S02]  /*2ef0*/  UIADD3 UR59, UR47, UR58, URZ ;  /* 0x0000003a2f3b7290 */ /* 0x000fc4000fffe03f */
[----:B------:R-:W-:Y:S02]  /*2f00*/  ULEA UR58, UP0, UR46, UR34, 0x2 ;  /* 0x000000222e3a7291 */ /* 0x000fe4000f80103f */
[----:B------:R-:W-:Y:S02]  /*2f10*/  UIMAD UR57, UR7, UR41, UR57 ;  /* 0x00000029073972a4 */ /* 0x000fe4000f8e0239 */
[----:B------:R-:W-:Y:S02]  /*2f20*/  ULEA.HI.X UR59, UR46, UR35, UR59, 0x2, UP0 ;  /* 0x000000232e3b7291 */ /* 0x000fe400080f143b */
[----:B------:R-:W-:Y:S01]  /*2f30*/  MOV R42, UR58 ;  /* 0x0000003a002a7c02 */ /* 0x000fe20008000f00 */
[----:B------:R-:W-:-:S03]  /*2f40*/  UIMAD.WIDE.U32 UR46, UR7, UR40, URZ ;  /* 0x00000028072e72a5 */ /* 0x000fc6000f8e003f */
[----:B------:R-:W-:Y:S01]  /*2f50*/  MOV R43, UR59 ;  /* 0x0000003b002b7c02 */ /* 0x000fe20008000f00 */
[----:B------:R-:W-:Y:S02]  /*2f60*/  ULEA UR58, UP0, UR46, UR52, 0x1 ;  /* 0x000000342e3a7291 */ /* 0x000fe4000f80083f */
[----:B------:R-:W-:Y:S02]  /*2f70*/  UIADD3 UR47, UR47, UR57, URZ ;  /* 0x000000392f2f7290 */ /* 0x000fe4000fffe03f */
[----:B------:R-:W4:Y:S02]  /*2f80*/  LDG.E R42, desc[UR18][R42.64] ;  /* 0x000000122a2a7981 */ /* 0x000f24000c1e1900 */
[----:B------:R-:W-:Y:S01]  /*2f90*/  ULEA.HI.X UR46, UR46, UR53, UR47, 0x1, UP0 ;  /* 0x000000352e2e7291 */ /* 0x000fe200080f0c2f */
[----:B0-----:R-:W-:-:S05]  /*2fa0*/  MOV R40, UR58 ;  /* 0x0000003a00287c02 */ /* 0x001fca0008000f00 */
        /* <DEDUP_REMOVED lines=11> */
[----:B------:R-:W-:Y:S01]  /*3060*/  ISETP.NE.AND P1, PT, R30, RZ, PT ;  /* 0x000000ff1e00720c */ /* 0x000fe20003f25270 */
[----:B------:R-:W-:Y:S01]  /*3070*/  ULEA.HI UR47, UR46, UR46, URZ, 0x1 ;  /* 0x0000002e2e2f7291 */ /* 0x000fe2000f8f083f */
[----:B------:R-:W-:Y:S01]  /*3080*/  ISETP.LT.OR P2, PT, R0, 0x2, P0 ;  /* 0x000000020000780c */ /* 0x000fe20000741670 */
[----:B------:R-:W-:Y:S01]  /*3090*/  HFMA2.MMA R60, -RZ, RZ, 0, 4.76837158203125e-07 ;  /* 0x00000008ff3c7435 */ /* 0x000fe200000001ff */
[C---:B------:R-:W-:Y:S01]  /*30a0*/  SHF.L.U32 R0, R30.reuse, 0x1, RZ ;  /* 0x000000011e007819 */ /* 0x040fe200000006ff */
[----:B------:R-:W-:Y:S01]  /*30b0*/  ULOP3.LUT UR47, UR47, 0xfffffe, URZ, 0xc0, !UPT ;  /* 0x00fffffe2f2f7892 */ /* 0x000fe2000f8ec03f */
[----:B------:R-:W-:Y:S01]  /*30c0*/  IADD3 R2, R30, 0x200, RZ ;  /* 0x000002001e027810 */ /* 0x000fe20007ffe0ff */
[----:B------:R-:W-:Y:S01]  /*30d0*/  HFMA2.MMA R90, -RZ, RZ, 1.875, 0 ;  /* 0x3f800000ff5a7435 */ /* 0x000fe200000001ff */
[----:B------:R-:W-:Y:S01]  /*30e0*/  LOP3.LUT R28, R0, 0xffffffc0, RZ, 0xc0, !PT ;  /* 0xffffffc0001c7812 */ /* 0x000fe200078ec0ff */
[----:B------:R-:W-:Y:S01]  /*30f0*/  UIADD3 UR47, UR46, -UR47, URZ ;  /* 0x8000002f2e2f7290 */ /* 0x000fe2000fffe03f */
[----:B------:R-:W-:-:S03]  /*3100*/  MOV R91, RZ ;  /* 0x000000ff005b7202 */ /* 0x000fc60000000f00 */
[----:B------:R-:W-:Y:S01]  /*3110*/  ULEA UR47, UR47, UR7, 0x8 ;  /* 0x000000072f2f7291 */ /* 0x000fe2000f8e403f */
[----:B----4-:R-:W-:Y:S02]  /*3120*/  R2UR UR57, R42 ;  /* 0x000000002a3972ca */ /* 0x010fe400000e0000 */
[----:B------:R-:W4:Y:S03]  /*3130*/  @!P2 LDC R42, c[0x0][0x21c] ;  /* 0x00008700ff2aab82 */ /* 0x000f260000000800 */
[----:B------:R-:W-:-:S04]  /*3140*/  MOV R31, UR47 ;  /* 0x0000002f001f7c02 */ /* 0x000fc80008000f00 */
[----:B------:R-:W-:Y:S02]  /*3150*/  SEL R2, R31, R2, !P1 ;  /* 0x000000021f027207 */ /* 0x000fe40004800000 */
[----:B------:R-:W-:Y:S02]  /*3160*/  MOV R31, UR13 ;  /* 0x0000000d001f7c02 */ /* 0x000fe40008000f00 */
[----:B------:R-:W-:Y:S02]  /*3170*/  MOV R101, UR57 ;  /* 0x0000003900657c02 */ /* 0x000fe40008000f00 */
[----:B------:R-:W-:Y:S02]  /*3180*/  @!P2 IADD3 R31, R31, -0x2, RZ ;  /* 0xfffffffe1f1fa810 */ /* 0x000fe40007ffe0ff */
[-C--:B-1----:R-:W-:Y:S01]  /*3190*/  IADD3 R0, R164, R164.reuse, R28 ;  /* 0x000000a4a4007210 */ /* 0x082fe20007ffe01c */
[----:B------:R-:W-:Y:S01]  /*31a0*/  FMUL.FTZ R101, R101, 1.4426950216293334961 ;  /* 0x3fb8aa3b65657820 */ /* 0x000fe20000410000 */
[----:B0-----:R-:W-:-:S02]  /*31b0*/  IADD3 R40, R28, R164, RZ ;  /* 0x000000a41c287210 */ /* 0x001fc40007ffe0ff */
[----:B------:R-:W-:Y:S01]  /*31c0*/  LEA R0, R0, R29, 0x4 ;  /* 0x0000001d00007211 */ /* 0x000fe200078e20ff */
[----:B------:R-:W-:Y:S01]  /*31d0*/  FMUL.FTZ R130, R18, R101 ;  /* 0x0000006512827220 */ /* 0x000fe20000410000 */
[CC--:B------:R-:W-:Y:S02]  /*31e0*/  LEA R28, R40.reuse, R29.reuse, 0x4 ;  /* 0x0000001d281c7211 */ /* 0x0c0fe400078e20ff */
[----:B------:R-:W-:Y:S01]  /*31f0*/  IADD3 R40, R40, R164, RZ ;  /* 0x000000a428287210 */ /* 0x000fe20007ffe0ff */
[----:B------:R-:W0:Y:S01]  /*3200*/  LDS.128 R52, [R0] ;  /* 0x0000000000347984 */ /* 0x000e220000000c00 */
[----:B----4-:R-:W-:Y:S01]  /*3210*/  @!P2 IMAD R31, R31, R42, UR7 ;  /* 0x000000071f1fae24 */ /* 0x010fe2000f8e022a */
[----:B------:R-:W1:Y:S01]  /*3220*/  MUFU.EX2 R130, R130 ;  /* 0x0000008200827308 */ /* 0x000e620000000800 */
[----:B------:R-:W-:Y:S01]  /*3230*/  LEA R61, R40, R29, 0x4 ;  /* 0x0000001d283d7211 */ /* 0x000fe200078e20ff */
[----:B------:R0:W4:Y:S01]  /*3240*/  LDS.128 R56, [R0+0x10] ;  /* 0x0000100000387984 */ /* 0x0001220000000c00 */
[----:B------:R-:W-:Y:S01]  /*3250*/  FMUL.FTZ R95, R15, R101 ;  /* 0x000000650f5f7220 */ /* 0x000fe20000410000 */
[----:B------:R-:W-:-:S02]  /*3260*/  HADD2.F32 R94, -RZ, R48.H0_H0 ;  /* 0x20000030ff5e7230 */ /* 0x000fc40000004100 */
[----:B------:R-:W-:Y:S02]  /*3270*/  HADD2.F32 R93, -RZ, R48.H1_H1 ;  /* 0x30000030ff5d7230 */ /* 0x000fe40000004100 */
[----:B------:R-:W-:Y:S01]  /*3280*/  FMUL.FTZ R87, R14, R101 ;  /* 0x000000650e577220 */ /* 0x000fe20000410000 */
[--C-:B------:R-:W-:Y:S01]  /*3290*/  HADD2.F32 R92, -RZ, R49.reuse.H0_H0 ;  /* 0x20000031ff5c7230 */ /* 0x100fe20000004100 */
[----:B------:R-:W-:Y:S01]  /*32a0*/  MUFU.EX2 R95, R95 ;  /* 0x0000005f005f7308 */ /* 0x000fe20000000800 */
[----:B------:R-:W-:Y:S01]  /*32b0*/  FMUL.FTZ R75, R18, R94 ;  /* 0x0000005e124b7220 */ /* 0x000fe20000410000 */
[----:B------:R-:W-:Y:S01]  /*32c0*/  FMUL.FTZ R74, R17, R93 ;  /* 0x0000005d114a7220 */ /* 0x000fe20000410000 */
[-C--:B------:R-:W-:Y:S01]  /*32d0*/  FMUL.FTZ R80, R13, R101.reuse ;  /* 0x000000650d507220 */ /* 0x080fe20000410000 */
[----:B------:R-:W-:Y:S02]  /*32e0*/  HADD2.F32 R89, -RZ, R49.H1_H1 ;  /* 0x30000031ff597230 */ /* 0x000fe40000004100 */
[----:B------:R-:W-:Y:S01]  /*32f0*/  FMUL.FTZ R72, R16, R92 ;  /* 0x0000005c10487220 */ /* 0x000fe20000410000 */
[----:B------:R-:W-:Y:S01]  /*3300*/  FMUL.FTZ R73, R12, R101 ;  /* 0x000000650c497220 */ /* 0x000fe20000410000 */
[----:B------:R-:W-:Y:S01]  /*3310*/  MUFU.EX2 R87, R87 ;  /* 0x0000005700577308 */ /* 0x000fe20000000800 */
[----:B------:R-:W-:-:S02]  /*3320*/  HADD2.F32 R88, -RZ, R50.H0_H0 ;  /* 0x20000032ff587230 */ /* 0x000fc40000004100 */
[----:B------:R-:W-:Y:S01]  /*3330*/  FMUL.FTZ R71, R15, R89 ;  /* 0x000000590f477220 */ /* 0x000fe20000410000 */
[----:B------:R-:W-:Y:S01]  /*3340*/  FMUL.FTZ R66, R11, R101 ;  /* 0x000000650b427220 */ /* 0x000fe20000410000 */
[----:B------:R-:W-:-:S03]  /*3350*/  HADD2.F32 R86, -RZ, R50.H1_H1 ;  /* 0x30000032ff567230 */ /* 0x000fc60000004100 */
[----:B------:R-:W-:Y:S01]  /*3360*/  MUFU.EX2 R80, R80 ;  /* 0x0000005000507308 */ /* 0x000fe20000000800 */
[----:B0-----:R-:W-:-:S05]  /*3370*/  HADD2.F32 R0, -RZ, R52.H0_H0 ;  /* 0x20000034ff007230 */ /* 0x001fca0000004100 */
[----:B------:R-:W-:Y:S01]  /*3380*/  FMUL.FTZ R148, R0, R75 ;  /* 0x0000004b00947220 */ /* 0x000fe20000410000 */
[----:B----4-:R-:W-:Y:S02]  /*3390*/  HADD2.F32 R98, -RZ, R56.H1_H1 ;  /* 0x30000038ff627230 */ /* 0x010fe40000004100 */
        /* <DEDUP_REMOVED lines=48> */
[----:B------:R-:W2:Y:S04]  /*36a0*/  LDS.128 R40, [R61+0x1080] ;  /* 0x001080003d287984 */ /* 0x000ea80000000c00 */
[----:B------:R-:W3:Y:S01]  /*36b0*/  LDS.128 R36, [R61+0x1090] ;  /* 0x001090003d247984 */ /* 0x000ee20000000c00 */
[----:B0-----:R-:W-:Y:S01]  /*36c0*/  LEA R35, R2, R29, 0x2 ;  /* 0x0000001d02237211 */ /* 0x001fe200078e10ff */
[----:B------:R-:W-:-:S04]  /*36d0*/  @!P2 IMAD.WIDE R32, R31, R60, UR20 ;  /* 0x000000141f20ae25 */ /* 0x000fc8000f8e023c */
[----:B-1----:R0:W-:Y:S01]  /*36e0*/  STS [R35+0x6d50], R130 ;  /* 0x006d508223007388 */ /* 0x0021e20000000800 */
[----:B------:R-:W-:Y:S01]  /*36f0*/  BAR.SYNC.DEFER_BLOCKING 0x0 ;  /* 0x0000000000007b1d */ /* 0x000fe20000010000 */
[-C--:B------:R-:W-:Y:S01]  /*3700*/  FMUL.FTZ R2, R17, R101.reuse ;  /* 0x0000006511027220 */ /* 0x080fe20000410000 */
[----:B------:R-:W-:-:S05]  /*3710*/  FMUL.FTZ R60, R16, R101 ;  /* 0x00000065103c7220 */ /* 0x000fca0000410000 */
[----:B------:R-:W1:Y:S01]  /*3720*/  MUFU.EX2 R2, R2 ;  /* 0x0000000200027308 */ /* 0x000e620000000800 */
[--C-:B------:R-:W-:Y:S02]  /*3730*/  HADD2.F32 R31, -RZ, R53.reuse.H0_H0 ;  /* 0x20000035ff1f7230 */ /* 0x100fe40000004100 */
[----:B------:R-:W-:Y:S01]  /*3740*/  HADD2.F32 R53, -RZ, R53.H1_H1 ;  /* 0x30000035ff357230 */ /* 0x000fe20000004100 */
[----:B------:R4:W5:Y:S02]  /*3750*/  @!P2 LDG.E.64 R90, desc[UR18][R32.64] ;  /* 0x00000012205aa981 */ /* 0x000964000c1e1b00 */
[----:B------:R-:W-:Y:S01]  /*3760*/  FMUL.FTZ R143, R31, R72 ;  /* 0x000000481f8f7220 */ /* 0x000fe20000410000 */
[----:B-1----:R-:W-:Y:S01]  /*3770*/  FMUL.FTZ R57, R130, R2 ;  /* 0x0000000282397220 */ /* 0x002fe20000410000 */
[----:B------:R-:W-:Y:S01]  /*3780*/  ISETP.NE.AND P2, PT, R30, 0x7f, PT ;  /* 0x0000007f1e00780c */ /* 0x000fe20003f45270 */
[----:B------:R-:W-:Y:S02]  /*3790*/  HADD2.F32 R34, -RZ, R54.H0_H0 ;  /* 0x20000036ff227230 */ /* 0x000fe40000004100 */
[----:B------:R-:W-:Y:S01]  /*37a0*/  FMUL.FTZ R142, R53, R71 ;  /* 0x00000047358e7220 */ /* 0x000fe20000410000 */
[----:B0-----:R-:W-:-:S02]  /*37b0*/  HADD2.F32 R35, -RZ, R55.H0_H0 ;  /* 0x20000037ff237230 */ /* 0x001fc40000004100 */
[----:B------:R-:W-:Y:S01]  /*37c0*/  FMUL.FTZ R55, R10, R101 ;  /* 0x000000650a377220 */ /* 0x000fe20000410000 */
[----:B------:R-:W-:Y:S02]  /*37d0*/  HADD2.F32 R54, -RZ, R54.H1_H1 ;  /* 0x30000036ff367230 */ /* 0x000fe40000004100 */
[----:B------:R-:W-:Y:S01]  /*37e0*/  FMUL.FTZ R141, R34, R70 ;  /* 0x00000046228d7220 */ /* 0x000fe20000410000 */
[----:B----4-:R0:W1:Y:S01]  /*37f0*/  MUFU.EX2 R32, R60 ;  /* 0x0000003c00207308 */ /* 0x0100620000000800 */
        /* <DEDUP_REMOVED lines=15> */
[C---:B-1----:R-:W-:Y:S01]  /*38f0*/  FMUL.FTZ R58, R32.reuse, R57 ;  /* 0x00000039203a7220 */ /* 0x042fe20000410000 */
        /* <DEDUP_REMOVED lines=33> */
[----:B0-23--:R-:W-:Y:S06]  /*3b10*/  @P2 BRA `(.L_x_3062) ;  /* 0x0000000000282947 */ /* 0x00dfec0003800000 */
        /* <DEDUP_REMOVED lines=10> */
.L_x_3062:
[----:B------:R-:W-:Y:S05]  /*3bc0*/  BSYNC B0 ;  /* 0x0000000000007941 */ /* 0x000fea0003800000 */
.L_x_3061:
        /* <DEDUP_REMOVED lines=9> */
[----:B------:R-:W4:Y:S04]  /*3c60*/  LDL R153, [R1+0x8] ;  /* 0x0000080001997983 */ /* 0x000f280000100800 */
[----:B------:R-:W4:Y:S04]  /*3c70*/  LDL R152, [R1+0x4] ;  /* 0x0000040001987983 */ /* 0x000f280000100800 */
[----:B------:R-:W4:Y:S04]  /*3c80*/  LDL R151, [R1] ;  /* 0x0000000001977983 */ /* 0x000f280000100800 */
[----:B--2---:R-:W2:Y:S04]  /*3c90*/  LDL R56, [R1+0x18] ;  /* 0x0000180001387983 */ /* 0x004ea80000100800 */
        /* <DEDUP_REMOVED lines=10> */
[----:B------:R-:W-:Y:S02]  /*3d40*/  HADD2.F32 R125, -RZ, R37.H1_H1 ;  /* 0x30000025ff7d7230 */ /* 0x000fe40000004100 */
        /* <DEDUP_REMOVED lines=57> */
.L_x_3122:
[----:B------:R-:W-:Y:S01]  /*40e0*/  ISETP.GE.AND P3, PT, R164, 0x10, PT ;  /* 0x00000010a400780c */ /* 0x000fe20003f66270 */
[----:B------:R-:W-:-:S12]  /*40f0*/  UMOV UR46, 0xffffffff ;  /* 0xffffffff002e7882 */ /* 0x000fd80000000000 */
[C---:B0-2---:R-:W-:Y:S01]  /*4100*/  @P3 FFMA.FTZ R43, R42.reuse, R56, R43 ;  /* 0x000000382a2b3223 */ /* 0x045fe2000001002b */
[----:B---3--:R-:W-:Y:S01]  /*4110*/  @P3 FMUL.FTZ R42, R42, R151 ;  /* 0x000000972a2a3220 */ /* 0x008fe20000410000 */
[----:B------:R-:W-:Y:S06]  /*4120*/  BRA.DIV UR46, `(.L_x_3065) ;  /* 0x000000422e187947 */ /* 0x000fec000b800000 */
.L_x_3125:
[----:B------:R-:W-:-:S03]  /*4130*/  UMOV UR46, 0xffffffff ;  /* 0xffffffff002e7882 */ /* 0x000fc60000000000 */
[----:B------:R-:W-:Y:S05]  /*4140*/  BRA.DIV UR46, `(.L_x_3066) ;  /* 0x000000422e387947 */ /* 0x000fea000b800000 */
.L_x_3128:
[----:B------:R-:W-:-:S03]  /*4150*/  UMOV UR46, 0xffffffff ;  /* 0xffffffff002e7882 */ /* 0x000fc60000000000 */
[----:B------:R-:W-:Y:S05]  /*4160*/  BRA.DIV UR46, `(.L_x_3067) ;  /* 0x000000422e587947 */ /* 0x000fea000b800000 */
[----:B------:R-:W0:Y:S04]  /*4170*/  SHFL.UP PT, R42, R42, 0x1, RZ ;  /* 0x042000002a2a7989 */ /* 0x000e2800000e00ff */
[----:B------:R-:W2:Y:S04]  /*4180*/  SHFL.UP PT, R43, R43, 0x1, RZ ;  /* 0x042000002b2b7989 */ /* 0x000ea800000e00ff */
[----:B-----5:R-:W3:Y:S04]  /*4190*/  SHFL.IDX PT, R90, R90, RZ, 0x1f ;  /* 0x00001fff5a5a7589 */ /* 0x020ee800000e0000 */
[----:B------:R-:W4:Y:S02]  /*41a0*/  SHFL.IDX PT, R91, R91, RZ, 0x1f ;  /* 0x00001fff5b5b7589 */ /* 0x000f2400000e0000 */
.L_x_3134:
        /* <DEDUP_REMOVED lines=12> */
.L_x_3063:
        /* <DEDUP_REMOVED lines=105> */
.L_x_3151:
        /* <DEDUP_REMOVED lines=15> */
.L_x_3068:
        /* <DEDUP_REMOVED lines=23> */
[----:B--2---:R-:W-:-:S03]  /*4b60*/  FFMA.FTZ R39, R3, R38, R39 ;  /* 0x0000002603277223 */ /* 0x004fc60000010027 */
[----:B------:R-:W-:Y:S01]  /*4b70*/  FFMA.FTZ R106, R106, R105, R125 ;  /* 0x000000696a6a7223 */ /* 0x000fe2000001007d */
[----:B------:R-:W-:Y:S01]  /*4b80*/  FFMA.FTZ R72, R31, -R72, R143 ;  /* 0x800000481f487223 */ /* 0x000fe2000001008f */
[----:B------:R-:W-:Y:S01]  /*4b90*/  FFMA.FTZ R71, R53, -R71, R142 ;  /* 0x8000004735477223 */ /* 0x000fe2000001008e */
[----:B------:R-:W-:Y:S01]  /*4ba0*/  FFMA.FTZ R70, R34, -R70, R141 ;  /* 0x8000004622467223 */ /* 0x000fe2000001008d */
[----:B------:R0:W-:Y:S01]  /*4bb0*/  STL [R1+0x28], R39 ;  /* 0x0000282701007387 */ /* 0x0001e20000100800 */
[----:B------:R-:W-:Y:S01]  /*4bc0*/  FFMA.FTZ R38, R58, R38, R37 ;  /* 0x000000263a267223 */ /* 0x000fe20000010025 */
[----:B------:R-:W-:Y:S01]  /*4bd0*/  FMUL.FTZ R110, R110, R104 ;  /* 0x000000686e6e7220 */ /* 0x000fe20000410000 */
[----:B------:R-:W-:Y:S01]  /*4be0*/  FMUL.FTZ R99, R99, R105 ;  /* 0x0000006963637220 */ /* 0x000fe20000410000 */
[----:B-----5:R-:W2:Y:S01]  /*4bf0*/  LDL.LU R91, [R1+0x38] ;  /* 0x00003800015b7983 */ /* 0x020ea20000300800 */
[C---:B------:R-:W-:Y:S01]  /*4c00*/  FFMA.FTZ R37, R103.reuse, -R101, R131 ;  /* 0x8000006567257223 */ /* 0x040fe20000010083 */
[----:B------:R-:W-:Y:S01]  /*4c10*/  FMUL.FTZ R103, R103, R102 ;  /* 0x0000006667677220 */ /* 0x000fe20000410000 */
[-C--:B------:R-:W-:Y:S01]  /*4c20*/  FMUL.FTZ R56, R100, R106.reuse ;  /* 0x0000006a64387220 */ /* 0x080fe20000410000 */
[----:B------:R-:W2:Y:S01]  /*4c30*/  LDL.LU R59, [R1+0x3c] ;  /* 0x00003c00013b7983 */ /* 0x000ea20000300800 */
[----:B------:R-:W-:Y:S01]  /*4c40*/  FFMA.FTZ R107, R107, R106, R124 ;  /* 0x0000006a6b6b7223 */ /* 0x000fe2000001007c */
[----:B---3--:R-:W-:Y:S01]  /*4c50*/  FFMA.FTZ R40, R4, R103, R40 ;  /* 0x0000006704287223 */ /* 0x008fe20000010028 */
[----:B0-----:R-:W-:Y:S01]  /*4c60*/  FMUL.FTZ R39, R102, UR57 ;  /* 0x0000003966277c20 */ /* 0x001fe20008410000 */
[----:B------:R-:W-:Y:S01]  /*4c70*/  FADD.FTZ R19, R38, R19 ;  /* 0x0000001326137221 */ /* 0x000fe20000010000 */
[----:B------:R-:W-:Y:S01]  /*4c80*/  FFMA.FTZ R108, R108, R107, R123 ;  /* 0x0000006b6c6c7223 */ /* 0x000fe2000001007b */
[----:B------:R-:W-:Y:S01]  /*4c90*/  FFMA.FTZ R69, R54, -R69, R140 ;  /* 0x8000004536457223 */ /* 0x000fe2000001008c */
[----:B------:R0:W-:Y:S01]  /*4ca0*/  STL [R1+0x2c], R40 ;  /* 0x00002c2801007387 */ /* 0x0001e20000100800 */
[----:B------:R-:W-:Y:S01]  /*4cb0*/  FFMA.FTZ R68, R35, -R68, R139 ;  /* 0x8000004423447223 */ /* 0x000fe2000001008b */
[----:B------:R-:W-:Y:S01]  /*4cc0*/  FFMA.FTZ R65, R52, -R65, R137 ;  /* 0x8000004134417223 */ /* 0x000fe20000010089 */
[----:B------:R-:W-:Y:S01]  /*4cd0*/  FMUL.FTZ R113, R3, R113 ;  /* 0x0000007103717220 */ /* 0x000fe20000410000 */
[----:B----4-:R-:W-:Y:S01]  /*4ce0*/  FFMA.FTZ R42, R5, R110, R42 ;  /* 0x0000006e052a7223 */ /* 0x010fe2000001002a */
[----:B------:R-:W-:-:S04]  /*4cf0*/  FFMA.FTZ R41, R6, R99, R41 ;  /* 0x0000006306297223 */ /* 0x000fc80000010029 */
[----:B------:R-:W-:Y:S01]  /*4d00*/  STL [R1+0x30], R42 ;  /* 0x0000302a01007387 */ /* 0x000fe20000100800 */
[----:B--2---:R-:W-:-:S03]  /*4d10*/  FFMA.FTZ R91, R7, R56, R91 ;  /* 0x00000038075b7223 */ /* 0x004fc6000001005b */
[----:B------:R1:W-:Y:S01]  /*4d20*/  STL [R1+0x34], R41 ;  /* 0x0000342901007387 */ /* 0x0003e20000100800 */
[----:B------:R-:W-:Y:S01]  /*4d30*/  FMUL.FTZ R39, R37, R39 ;  /* 0x0000002725277220 */ /* 0x000fe20000410000 */
[----:B------:R-:W-:Y:S01]  /*4d40*/  FMUL.FTZ R38, R105, UR57 ;  /* 0x0000003969267c20 */ /* 0x000fe20008410000 */
[----:B------:R-:W-:Y:S01]  /*4d50*/  FFMA.FTZ R109, R109, R108, R122 ;  /* 0x0000006c6d6d7223 */ /* 0x000fe2000001007a */
[----:B------:R-:W2:Y:S01]  /*4d60*/  LDL R151, [R1+0x24] ;  /* 0x0000240001977983 */ /* 0x000ea20000100800 */
[----:B------:R-:W-:Y:S02]  /*4d70*/  FFMA.FTZ R39, R76, R103, R39 ;  /* 0x000000674c277223 */ /* 0x000fe40000010027 */
[----:B------:R-:W-:Y:S01]  /*4d80*/  FFMA.FTZ R55, R55, R109, R121 ;  /* 0x0000006d37377223 */ /* 0x000fe20000010079 */
[----:B------:R-:W-:Y:S04]  /*4d90*/  STL [R1+0x38], R91 ;  /* 0x0000385b01007387 */ /* 0x000fe80000100800 */
[----:B------:R-:W3:Y:S01]  /*4da0*/  LDL R148, [R1+0x20] ;  /* 0x0000200001947983 */ /* 0x000ee20000100800 */
[----:B------:R-:W-:Y:S01]  /*4db0*/  FADD.FTZ R20, R39, R20 ;  /* 0x0000001427147221 */ /* 0x000fe20000010000 */
[----:B------:R-:W-:-:S04]  /*4dc0*/  FMUL.FTZ R39, R61, R38 ;  /* 0x000000263d277220 */ /* 0x000fc80000410000 */
[----:B------:R-:W-:Y:S01]  /*4dd0*/  FFMA.FTZ R38, R78, R99, R39 ;  /* 0x000000634e267223 */ /* 0x000fe20000010027 */
[----:B------:R-:W-:-:S04]  /*4de0*/  FMUL.FTZ R39, R97, R107 ;  /* 0x0000006b61277220 */ /* 0x000fc80000410000 */
[----:B------:R-:W-:-:S05]  /*4df0*/  FFMA.FTZ R59, R8, R39, R59 ;  /* 0x00000027083b7223 */ /* 0x000fca000001003b */
[----:B------:R4:W-:Y:S04]  /*4e00*/  STL [R1+0x3c], R59 ;  /* 0x00003c3b01007387 */ /* 0x0009e80000100800 */
[----:B------:R-:W2:Y:S04]  /*4e10*/  LDL R129, [R1+0x1c] ;  /* 0x00001c0001817983 */ /* 0x000ea80000100800 */
[----:B------:R-:W2:Y:S04]  /*4e20*/  LDL R165, [R1+0x18] ;  /* 0x0000180001a57983 */ /* 0x000ea80000100800 */
[----:B------:R-:W2:Y:S04]  /*4e30*/  LDL.LU R121, [R1+0x40] ;  /* 0x0000400001797983 */ /* 0x000ea80000300800 */
[----:B------:R-:W2:Y:S04]  /*4e40*/  LDL R152, [R1+0x8] ;  /* 0x0000080001987983 */ /* 0x000ea80000100800 */
[----:B------:R-:W2:Y:S04]  /*4e50*/  LDL R164, [R1+0x14] ;  /* 0x0000140001a47983 */ /* 0x000ea80000100800 */
[----:B------:R-:W2:Y:S04]  /*4e60*/  LDL R157, [R1+0x10] ;  /* 0x00001000019d7983 */ /* 0x000ea80000100800 */
[----:B------:R-:W2:Y:S01]  /*4e70*/  LDL R153, [R1+0xc] ;  /* 0x00000c0001997983 */ /* 0x000ea20000100800 */
[----:B------:R-:W-:-:S04]  /*4e80*/  FFMA.FTZ R66, R66, R55, R120 ;  /* 0x0000003742427223 */ /* 0x000fc80000010078 */
[----:B------:R-:W-:Y:S01]  /*4e90*/  FFMA.FTZ R73, R73, R66, R119 ;  /* 0x0000004249497223 */ /* 0x000fe20000010077 */
[----:B0-----:R-:W-:-:S03]  /*4ea0*/  FMUL.FTZ R40, R104, UR57 ;  /* 0x0000003968287c20 */ /* 0x001fc60008410000 */
[----:B------:R-:W-:Y:S01]  /*4eb0*/  FFMA.FTZ R80, R80, R73, R118 ;  /* 0x0000004950507223 */ /* 0x000fe20000010076 */
[----:B------:R-:W-:-:S03]  /*4ec0*/  FMUL.FTZ R40, R60, R40 ;  /* 0x000000283c287220 */ /* 0x000fc60000410000 */
[----:B------:R-:W-:Y:S01]  /*4ed0*/  FFMA.FTZ R87, R87, R80, R117 ;  /* 0x0000005057577223 */ /* 0x000fe20000010075 */
[----:B------:R-:W-:-:S03]  /*4ee0*/  FFMA.FTZ R40, R77, R110, R40 ;  /* 0x0000006e4d287223 */ /* 0x000fc60000010028 */
[----:B------:R-:W-:Y:S01]  /*4ef0*/  FFMA.FTZ R95, R95, R87, R116 ;  /* 0x000000575f5f7223 */ /* 0x000fe20000010074 */
[----:B-1----:R-:W-:-:S03]  /*4f00*/  FFMA.FTZ R41, R100, -R62, R134 ;  /* 0x8000003e64297223 */ /* 0x002fc60000010086 */
[----:B------:R-:W-:Y:S01]  /*4f10*/  FFMA.FTZ R32, R32, R95, R115 ;  /* 0x0000005f20207223 */ /* 0x000fe20000010073 */
[----:B------:R-:W-:Y:S01]  /*4f20*/  FADD.FTZ R21, R40, R21 ;  /* 0x0000001528157221 */ /* 0x000fe20000010000 */
[----:B------:R-:W-:Y:S01]  /*4f30*/  FMUL.FTZ R62, R106, UR57 ;  /* 0x000000396a3e7c20 */ /* 0x000fe20008410000 */
[----:B------:R-:W-:Y:S01]  /*4f40*/  SHF.L.U32 R42, R30, 0x4, RZ ;  /* 0x000000041e2a7819 */ /* 0x000fe200000006ff */
[----:B------:R-:W-:Y:S01]  /*4f50*/  FFMA.FTZ R2, R2, R32, R114 ;  /* 0x0000002002027223 */ /* 0x000fe20000010072 */
[----:B------:R-:W-:Y:S01]  /*4f60*/  FFMA.FTZ R40, R97, -R63, R135 ;  /* 0x8000003f61287223 */ /* 0x000fe20000010087 */
[----:B------:R-:W-:Y:S01]  /*4f70*/  FMUL.FTZ R57, R107, UR57 ;  /* 0x000000396b397c20 */ /* 0x000fe20008410000 */
[----:B------:R-:W-:Y:S01]  /*4f80*/  FMUL.FTZ R100, R41, R62 ;  /* 0x0000003e29647220 */ /* 0x000fe20000410000 */
[----:B------:R-:W-:Y:S01]  /*4f90*/  LEA.HI.SX32 R90, R42, R42, 0x1b ;  /* 0x0000002a2a5a7211 */ /* 0x000fe200078fdaff */
[----:B------:R-:W-:Y:S01]  /*4fa0*/  FMUL.FTZ R43, R18, R2 ;  /* 0x00000002122b7220 */ /* 0x000fe20000410000 */
[----:B------:R-:W-:Y:S01]  /*4fb0*/  FMUL.FTZ R62, R40, R57 ;  /* 0x00000039283e7220 */ /* 0x000fe20000410000 */
[----:B----4-:R-:W-:Y:S01]  /*4fc0*/  IADD3 R59, R42, 0x1, RZ ;  /* 0x000000012a3b7810 */ /* 0x010fe20007ffe0ff */
[----:B---3--:R-:W-:-:S02]  /*4fd0*/  FMUL.FTZ R144, R148, R144 ;  /* 0x0000009094907220 */ /* 0x008fc40000410000 */
[----:B------:R-:W3:Y:S01]  /*4fe0*/  LDL R148, [R1] ;  /* 0x0000000001947983 */ /* 0x000ee20000100800 */
[----:B--2---:R-:W-:-:S03]  /*4ff0*/  FMUL.FTZ R130, R151, R130 ;  /* 0x0000008297827220 */ /* 0x004fc60000410000 */
[----:B------:R-:W2:Y:S01]  /*5000*/  LDL R151, [R1+0x4] ;  /* 0x0000040001977983 */ /* 0x000ea20000100800 */
[----:B------:R-:W-:Y:S01]  /*5010*/  LEA R90, R90, R29, 0x2 ;  /* 0x0000001d5a5a7211 */ /* 0x000fe200078e10ff */
[----:B------:R-:W-:Y:S01]  /*5020*/  FMUL.FTZ R57, R94, R43 ;  /* 0x0000002b5e397220 */ /* 0x000fe20000410000 */
[----:B------:R-:W-:Y:S01]  /*5030*/  FFMA.FTZ R39, R81, R39, R62 ;  /* 0x0000002751277223 */ /* 0x000fe2000001003e */
[C---:B------:R-:W-:Y:S01]  /*5040*/  IADD3 R63, R42.reuse, 0x2, RZ ;  /* 0x000000022a3f7810 */ /* 0x040fe20007ffe0ff */
[----:B------:R-:W-:Y:S01]  /*5050*/  FMUL.FTZ R97, R17, R32 ;  /* 0x0000002011617220 */ /* 0x000fe20000410000 */
[----:B------:R-:W-:Y:S01]  /*5060*/  LEA.HI.SX32 R62, R59, R42, 0x1b ;  /* 0x0000002a3b3e7211 */ /* 0x000fe200078fdaff */
[----:B------:R-:W-:Y:S01]  /*5070*/  FFMA.FTZ R59, R75, R43, RZ ;  /* 0x0000002b4b3b7223 */ /* 0x000fe200000100ff */
[----:B------:R-:W-:Y:S01]  /*5080*/  FFMA.FTZ R56, R79, R56, R100 ;  /* 0x000000384f387223 */ /* 0x000fe20000010064 */
[-C--:B------:R-:W-:Y:S01]  /*5090*/  LEA.HI.SX32 R100, R63, R42.reuse, 0x1b ;  /* 0x0000002a3f647211 */ /* 0x080fe200078fdaff */
[----:B------:R0:W-:Y:S01]  /*50a0*/  STS [R90+0x2100], R57 ;  /* 0x002100395a007388 */ /* 0x0001e20000000800 */
[----:B------:R-:W-:Y:S01]  /*50b0*/  IADD3 R91, R42, 0x3, RZ ;  /* 0x000000032a5b7810 */ /* 0x000fe20007ffe0ff */
[----:B------:R-:W-:Y:S01]  /*50c0*/  FFMA.FTZ R59, R74, R97, R59 ;  /* 0x000000614a3b7223 */ /* 0x000fe2000001003b */
[----:B------:R-:W-:Y:S01]  /*50d0*/  LEA R63, R100, R29, 0x2 ;  /* 0x0000001d643f7211 */ /* 0x000fe200078e10ff */
[----:B------:R-:W-:Y:S01]  /*50e0*/  FMUL.FTZ R112, R15, R87 ;  /* 0x000000570f707220 */ /* 0x000fe20000410000 */
[----:B------:R-:W-:Y:S01]  /*50f0*/  LEA.HI.SX32 R100, R91, R42, 0x1b ;  /* 0x0000002a5b647211 */ /* 0x000fe200078fdaff */
[----:B0-----:R-:W-:-:S04]  /*5100*/  FMUL.FTZ R57, R16, R95 ;  /* 0x0000005f10397220 */ /* 0x001fc80000410000 */
[-C--:B------:R-:W-:Y:S01]  /*5110*/  FFMA.FTZ R42, R72, R57.reuse, R59 ;  /* 0x00000039482a7223 */ /* 0x080fe2000001003b */
[----:B------:R-:W-:Y:S01]  /*5120*/  FMUL.FTZ R110, R92, R57 ;  /* 0x000000395c6e7220 */ /* 0x000fe20000410000 */
[----:B------:R-:W-:Y:S02]  /*5130*/  FMUL.FTZ R57, R14, R80 ;  /* 0x000000500e397220 */ /* 0x000fe40000410000 */
[----:B------:R-:W-:Y:S01]  /*5140*/  FFMA.FTZ R59, R71, R112, R42 ;  /* 0x00000070473b7223 */ /* 0x000fe2000001002a */
[----:B------:R-:W-:Y:S01]  /*5150*/  LEA R62, R62, R29, 0x2 ;  /* 0x0000001d3e3e7211 */ /* 0x000fe200078e10ff */
[----:B------:R-:W-:Y:S01]  /*5160*/  FMUL.FTZ R43, R93, R97 ;  /* 0x000000615d2b7220 */ /* 0x000fe20000410000 */
[----:B------:R-:W-:Y:S01]  /*5170*/  LEA R119, R100, R29, 0x2 ;  /* 0x0000001d64777211 */ /* 0x000fe200078e10ff */
[----:B------:R-:W-:Y:S01]  /*5180*/  FMUL.FTZ R42, R13, R73 ;  /* 0x000000490d2a7220 */ /* 0x000fe20000410000 */
[-C--:B------:R-:W-:Y:S02]  /*5190*/  FFMA.FTZ R100, R70, R57.reuse, R59 ;  /* 0x0000003946647223 */ /* 0x080fe4000001003b */
[----:B------:R0:W-:Y:S01]  /*51a0*/  STS [R62+0x2104], R43 ;  /* 0x0021042b3e007388 */ /* 0x0001e20000000800 */
[-C--:B------:R-:W-:Y:S01]  /*51b0*/  FMUL.FTZ R59, R86, R42.reuse ;  /* 0x0000002a563b7220 */ /* 0x080fe20000410000 */
[----:B------:R-:W-:Y:S01]  /*51c0*/  FMUL.FTZ R91, R88, R57 ;  /* 0x00000039585b7220 */ /* 0x000fe20000410000 */
[----:B------:R-:W-:Y:S01]  /*51d0*/  FFMA.FTZ R57, R96, -R67, R138 ;  /* 0x8000004360397223 */ /* 0x000fe2000001008a */
[----:B------:R1:W-:Y:S01]  /*51e0*/  STS [R63+0x2108], R110 ;  /* 0x0021086e3f007388 */ /* 0x0003e20000000800 */
[----:B0-----:R-:W-:Y:S01]  /*51f0*/  FFMA.FTZ R43, R69, R42, R100 ;  /* 0x0000002a452b7223 */ /* 0x001fe20000010064 */
[----:B------:R-:W-:Y:S01]  /*5200*/  FMUL.FTZ R100, R12, R66 ;  /* 0x000000420c647220 */ /* 0x000fe20000410000 */
[----:B------:R-:W-:Y:S01]  /*5210*/  FMUL.FTZ R42, R11, R55 ;  /* 0x000000370b2a7220 */ /* 0x000fe20000410000 */
[----:B------:R-:W-:-:S02]  /*5220*/  FMUL.FTZ R112, R89, R112 ;  /* 0x0000007059707220 */ /* 0x000fc40000410000 */
[-C--:B-1----:R-:W-:Y:S01]  /*5230*/  FFMA.FTZ R110, R68, R100.reuse, R43 ;  /* 0x00000064446e7223 */ /* 0x082fe2000001002b */
[----:B------:R-:W-:Y:S01]  /*5240*/  FMUL.FTZ R97, R85, R100 ;  /* 0x0000006455617220 */ /* 0x000fe20000410000 */
[-C--:B------:R-:W-:Y:S01]  /*5250*/  FMUL.FTZ R99, R84, R42.reuse ;  /* 0x0000002a54637220 */ /* 0x080fe20000410000 */
[----:B------:R-:W-:Y:S01]  /*5260*/  FMUL.FTZ R100, R10, R109 ;  /* 0x0000006d0a647220 */ /* 0x000fe20000410000 */
[----:B------:R-:W-:Y:S01]  /*5270*/  FFMA.FTZ R42, R57, R42, R110 ;  /* 0x0000002a392a7223 */ /* 0x000fe2000001006e */
[----:B------:R-:W-:Y:S01]  /*5280*/  STS [R119+0x210c], R112 ;  /* 0x00210c7077007388 */ /* 0x000fe20000000800 */
[----:B------:R-:W-:Y:S01]  /*5290*/  FFMA.FTZ R43, R98, -R64, R136 ;  /* 0x80000040622b7223 */ /* 0x000fe20000010088 */
[----:B------:R-:W-:Y:S01]  /*52a0*/  FMUL.FTZ R120, R108, UR57 ;  /* 0x000000396c787c20 */ /* 0x000fe20008410000 */
[----:B------:R-:W-:Y:S01]  /*52b0*/  FFMA.FTZ R42, R65, R100, R42 ;  /* 0x00000064412a7223 */ /* 0x000fe2000001002a */
[----:B------:R0:W-:Y:S01]  /*52c0*/  STS [R90+0x2114], R59 ;  /* 0x0021143b5a007388 */ /* 0x0001e20000000800 */
[----:B------:R-:W-:Y:S01]  /*52d0*/  FMUL.FTZ R107, R8, R107 ;  /* 0x0000006b086b7220 */ /* 0x000fe20000410000 */
[----:B------:R-:W-:Y:S01]  /*52e0*/  FMUL.FTZ R120, R43, R120 ;  /* 0x000000782b787220 */ /* 0x000fe20000410000 */
[----:B0-----:R-:W-:-:S04]  /*52f0*/  FMUL.FTZ R59, R9, R108 ;  /* 0x0000006c093b7220 */ /* 0x001fc80000410000 */
[----:B------:R-:W-:Y:S01]  /*5300*/  FFMA.FTZ R43, R43, R59, R42 ;  /* 0x0000003b2b2b7223 */ /* 0x000fe2000001002a */
[----:B------:R-:W-:Y:S01]  /*5310*/  FMUL.FTZ R106, R7, R106 ;  /* 0x0000006a076a7220 */ /* 0x000fe20000410000 */
[----:B------:R-:W-:Y:S01]  /*5320*/  FMUL.FTZ R105, R6, R105 ;  /* 0x0000006906697220 */ /* 0x000fe20000410000 */
[----:B------:R-:W-:Y:S01]  /*5330*/  FMUL.FTZ R104, R5, R104 ;  /* 0x0000006805687220 */ /* 0x000fe20000410000 */
[----:B------:R-:W-:Y:S01]  /*5340*/  FFMA.FTZ R40, R40, R107, R43 ;  /* 0x0000006b28287223 */ /* 0x000fe2000001002b */
[----:B------:R-:W-:Y:S01]  /*5350*/  FMUL.FTZ R43, R4, R102 ;  /* 0x00000066042b7220 */ /* 0x000fe20000410000 */
[----:B------:R0:W-:Y:S01]  /*5360*/  STS [R90+0x2110], R91 ;  /* 0x0021105b5a007388 */ /* 0x0001e20000000800 */
[----:B------:R-:W-:Y:S01]  /*5370*/  FMUL.FTZ R58, R58, R113 ;  /* 0x000000713a3a7220 */ /* 0x000fe20000410000 */
[----:B------:R-:W-:Y:S01]  /*5380*/  FFMA.FTZ R40, R41, R106, R40 ;  /* 0x0000006a29287223 */ /* 0x000fe20000010028 */
[----:B------:R-:W-:Y:S01]  /*5390*/  FMUL.FTZ R67, R83, R100 ;  /* 0x0000006453437220 */ /* 0x000fe20000410000 */
[----:B------:R-:W-:Y:S01]  /*53a0*/  FMUL.FTZ R81, R81, R107 ;  /* 0x0000006b51517220 */ /* 0x000fe20000410000 */
[----:B------:R-:W-:Y:S01]  /*53b0*/  FMUL.FTZ R79, R79, R106 ;  /* 0x0000006a4f4f7220 */ /* 0x000fe20000410000 */
[----:B------:R-:W-:Y:S01]  /*53c0*/  FMUL.FTZ R41, R78, R105 ;  /* 0x000000694e297220 */ /* 0x000fe20000410000 */
[----:B------:R-:W-:Y:S01]  /*53d0*/  FMUL.FTZ R77, R77, R104 ;  /* 0x000000684d4d7220 */ /* 0x000fe20000410000 */
[----:B0-----:R-:W-:Y:S01]  /*53e0*/  FMUL.FTZ R91, R82, R59 ;  /* 0x0000003b525b7220 */ /* 0x001fe20000410000 */
[----:B------:R-:W-:Y:S01]  /*53f0*/  FMUL.FTZ R59, R76, R43 ;  /* 0x0000002b4c3b7220 */ /* 0x000fe20000410000 */
[----:B------:R0:W-:Y:S01]  /*5400*/  STS [R90+0x2118], R97 ;  /* 0x002118615a007388 */ /* 0x0001e20000000800 */
[----:B------:R-:W-:-:S03]  /*5410*/  FFMA.FTZ R61, R61, R105, R40 ;  /* 0x000000693d3d7223 */ /* 0x000fc60000010028 */
[----:B------:R1:W-:Y:S04]  /*5420*/  STS [R90+0x211c], R99 ;  /* 0x00211c635a007388 */ /* 0x0003e80000000800 */
[----:B------:R-:W-:Y:S04]  /*5430*/  STS [R90+0x2120], R67 ;  /* 0x002120435a007388 */ /* 0x000fe80000000800 */
[----:B------:R4:W-:Y:S04]  /*5440*/  STS [R90+0x2124], R91 ;  /* 0x0021245b5a007388 */ /* 0x0009e80000000800 */
[----:B------:R4:W-:Y:S04]  /*5450*/  STS [R90+0x2128], R81 ;  /* 0x002128515a007388 */ /* 0x0009e80000000800 */
[----:B------:R4:W-:Y:S04]  /*5460*/  STS [R90+0x212c], R79 ;  /* 0x00212c4f5a007388 */ /* 0x0009e80000000800 */
[----:B------:R-:W-:Y:S04]  /*5470*/  STS [R90+0x2130], R41 ;  /* 0x002130295a007388 */ /* 0x000fe80000000800 */
[----:B------:R4:W-:Y:S04]  /*5480*/  STS [R90+0x2134], R77 ;  /* 0x0021344d5a007388 */ /* 0x0009e80000000800 */
[----:B------:R4:W-:Y:S04]  /*5490*/  STS [R90+0x2138], R59 ;  /* 0x0021383b5a007388 */ /* 0x0009e80000000800 */
[----:B------:R4:W-:Y:S01]  /*54a0*/  STS [R90+0x213c], R58 ;  /* 0x00213c3a5a007388 */ /* 0x0009e20000000800 */
[----:B------:R-:W-:Y:S01]  /*54b0*/  FFMA.FTZ R60, R60, R104, R61 ;  /* 0x000000683c3c7223 */ /* 0x000fe2000001003d */
[----:B------:R-:W-:Y:S01]  /*54c0*/  FADD.FTZ R22, R38, R22 ;  /* 0x0000001626167221 */ /* 0x000fe20000010000 */
[----:B------:R-:W-:Y:S01]  /*54d0*/  FADD.FTZ R24, R39, R24 ;  /* 0x0000001827187221 */ /* 0x000fe20000010000 */
[C---:B0-----:R-:W-:Y:S01]  /*54e0*/  IADD3 R97, R30.reuse, 0x80, RZ ;  /* 0x000000801e617810 */ /* 0x041fe20007ffe0ff */
[----:B------:R-:W-:Y:S01]  /*54f0*/  FFMA.FTZ R37, R37, R43, R60 ;  /* 0x0000002b25257223 */ /* 0x000fe2000001003c */
[C---:B-1----:R-:W-:Y:S01]  /*5500*/  IADD3 R99, R30.reuse, 0x100, RZ ;  /* 0x000001001e637810 */ /* 0x042fe20007ffe0ff */
[----:B------:R-:W0:Y:S01]  /*5510*/  LDC.64 R38, c[0x0][0x348] ;  /* 0x0000d200ff267b82 */ /* 0x000e220000000a00 */
[----:B------:R-:W-:Y:S01]  /*5520*/  IADD3 R101, R30, 0x180, RZ ;  /* 0x000001801e657810 */ /* 0x000fe20007ffe0ff */
[----:B------:R-:W-:Y:S01]  /*5530*/  FMUL.FTZ R96, R96, R55 ;  /* 0x0000003760607220 */ /* 0x000fe20000410000 */
[----:B------:R-:W-:-:S02]  /*5540*/  IADD3 R107, R30, 0x200, RZ ;  /* 0x000002001e6b7810 */ /* 0x000fc40007ffe0ff */
[C---:B------:R-:W-:Y:S02]  /*5550*/  IADD3 R103, R30.reuse, 0x280, RZ ;  /* 0x000002801e677810 */ /* 0x040fe40007ffe0ff */
[C---:B------:R-:W-:Y:S02]  /*5560*/  IADD3 R105, R30.reuse, 0x300, RZ ;  /* 0x000003001e697810 */ /* 0x040fe40007ffe0ff */
[C---:B----4-:R-:W-:Y:S02]  /*5570*/  IADD3 R91, R30.reuse, 0x380, RZ ;  /* 0x000003801e5b7810 */ /* 0x050fe40007ffe0ff */
[C---:B------:R-:W-:Y:S02]  /*5580*/  IADD3 R81, R30.reuse, 0x400, RZ ;  /* 0x000004001e517810 */ /* 0x040fe40007ffe0ff */
[C---:B------:R-:W-:Y:S02]  /*5590*/  IADD3 R79, R30.reuse, 0x480, RZ ;  /* 0x000004801e4f7810 */ /* 0x040fe40007ffe0ff */
[----:B------:R-:W-:-:S02]  /*55a0*/  IADD3 R77, R30, 0x500, RZ ;  /* 0x000005001e4d7810 */ /* 0x000fc40007ffe0ff */
[C---:B------:R-:W-:Y:S02]  /*55b0*/  IADD3 R67, R30.reuse, 0x580, RZ ;  /* 0x000005801e437810 */ /* 0x040fe40007ffe0ff */
[C---:B------:R-:W-:Y:S02]  /*55c0*/  IADD3 R61, R30.reuse, 0x600, RZ ;  /* 0x000006001e3d7810 */ /* 0x040fe40007ffe0ff */
[C---:B------:R-:W-:Y:S02]  /*55d0*/  IADD3 R59, R30.reuse, 0x680, RZ ;  /* 0x000006801e3b7810 */ /* 0x040fe40007ffe0ff */
[C---:B------:R-:W-:Y:S02]  /*55e0*/  IADD3 R43, R30.reuse, 0x700, RZ ;  /* 0x000007001e2b7810 */ /* 0x040fe40007ffe0ff */
[----:B------:R-:W-:Y:S01]  /*55f0*/  IADD3 R41, R30, 0x780, RZ ;  /* 0x000007801e297810 */ /* 0x000fe20007ffe0ff */
[----:B------:R-:W-:Y:S01]  /*5600*/  FMUL.FTZ R55, R55, UR57 ;  /* 0x0000003937377c20 */ /* 0x000fe20008410000 */
[----:B------:R-:W-:Y:S01]  /*5610*/  FMUL.FTZ R64, R98, R108 ;  /* 0x0000006c62407220 */ /* 0x000fe20000410000 */
        /* <DEDUP_REMOVED lines=16> */
[----:B------:R-:W-:Y:S01]  /*5720*/  FADD.FTZ R23, R56, R23 ;  /* 0x0000001738177221 */ /* 0x000fe20000010000 */
[----:B------:R-:W-:Y:S01]  /*5730*/  FMUL.FTZ R55, R57, R55 ;  /* 0x0000003739377220 */ /* 0x000fe20000410000 */
[----:B------:R-:W-:Y:S01]  /*5740*/  FMUL.FTZ R52, R52, R109 ;  /* 0x0000006d34347220 */ /* 0x000fe20000410000 */
[----:B------:R-:W1:Y:S01]  /*5750*/  LDC.64 R56, c[0x0][0x368] ;  /* 0x0000da00ff387b82 */ /* 0x000e620000000a00 */
[----:B------:R-:W-:-:S07]  /*5760*/  LEA R91, R116, R29, 0x2 ;  /* 0x0000001d745b7211 */ /* 0x000fce00078e10ff */
[----:B------:R-:W-:Y:S01]  /*5770*/  BAR.SYNC.DEFER_BLOCKING 0x0 ;  /* 0x0000000000007b1d */ /* 0x000fe20000010000 */
[-C--:B------:R-:W-:Y:S01]  /*5780*/  LEA R40, R40, R29.reuse, 0x2 ;  /* 0x0000001d28287211 */ /* 0x080fe200078e10ff */
[----:B------:R-:W-:Y:S01]  /*5790*/  FMUL.FTZ R109, R109, UR57 ;  /* 0x000000396d6d7c20 */ /* 0x000fe20008410000 */
        /* <DEDUP_REMOVED lines=13> */
[----:B------:R-:W-:Y:S01]  /*5870*/  LEA R101, R76, R29, 0x2 ;  /* 0x0000001d4c657211 */ /* 0x000fe200078e10ff */
[----:B------:R-:W-:Y:S01]  /*5880*/  FMUL.FTZ R143, R129, R143 ;  /* 0x0000008f818f7220 */ /* 0x000fe20000410000 */
[----:B------:R-:W-:Y:S01]  /*5890*/  FMUL.FTZ R36, R36, R113 ;  /* 0x0000007124247220 */ /* 0x000fe20000410000 */
[----:B------:R-:W-:Y:S01]  /*58a0*/  FMUL.FTZ R142, R165, R142 ;  /* 0x0000008ea58e7220 */ /* 0x000fe20000410000 */
[----:B------:R-:W-:Y:S01]  /*58b0*/  FMUL.FTZ R109, R65, R109 ;  /* 0x0000006d416d7220 */ /* 0x000fe20000410000 */
        /* <DEDUP_REMOVED lines=14> */
[----:B------:R-:W2:Y:S04]  /*59a0*/  LDS R116, [R100+0x3d00] ;  /* 0x003d000064747984 */ /* 0x000ea80000000800 */
[----:B------:R-:W2:Y:S01]  /*59b0*/  LDS R117, [R101+0x3f00] ;  /* 0x003f000065757984 */ /* 0x000ea20000000800 */
[----:B---3--:R-:W-:-:S03]  /*59c0*/  FMUL.FTZ R65, R148, R136 ;  /* 0x0000008894417220 */ /* 0x008fc60000410000 */
[----:B------:R-:W-:Y:S01]  /*59d0*/  STS [R90+0x4200], R130 ;  /* 0x004200825a007388 */ /* 0x000fe20000000800 */
[----:B------:R-:W-:-:S03]  /*59e0*/  USHF.R.S32.HI UR46, URZ, 0x1f, UR11 ;  /* 0x0000001f3f2e7899 */ /* 0x000fc6000801140b */
[----:B------:R-:W-:Y:S04]  /*59f0*/  STS [R62+0x4204], R144 ;  /* 0x004204903e007388 */ /* 0x000fe80000000800 */
[----:B------:R3:W-:Y:S04]  /*5a00*/  STS [R63+0x4208], R143 ;  /* 0x0042088f3f007388 */ /* 0x0007e80000000800 */
[----:B------:R4:W-:Y:S04]  /*5a10*/  STS [R119+0x420c], R142 ;  /* 0x00420c8e77007388 */ /* 0x0009e80000000800 */
[----:B------:R1:W-:Y:S01]  /*5a20*/  STS [R90+0x4224], R65 ;  /* 0x004224415a007388 */ /* 0x0003e20000000800 */
[-C--:B------:R-:W-:Y:S01]  /*5a30*/  FFMA.FTZ R82, R82, R64.reuse, R120 ;  /* 0x0000004052527223 */ /* 0x080fe20000010078 */
[----:B------:R-:W-:Y:S01]  /*5a40*/  FFMA.FTZ R121, R9, R64, R121 ;  /* 0x0000004009797223 */ /* 0x000fe20000010079 */
[----:B---3--:R-:W-:Y:S01]  /*5a50*/  FMUL.FTZ R63, R152, R138 ;  /* 0x0000008a983f7220 */ /* 0x008fe20000410000 */
[----:B0-----:R-:W-:Y:S01]  /*5a60*/  IMAD R62, R38, UR46, RZ ;  /* 0x0000002e263e7c24 */ /* 0x001fe2000f8e02ff */
[----:B------:R-:W-:Y:S01]  /*5a70*/  MOV R64, R30 ;  /* 0x0000001e00407202 */ /* 0x000fe20000000f00 */
[----:B----4-:R-:W0:Y:S01]  /*5a80*/  LDC R119, c[0x0][0x218] ;  /* 0x00008600ff777b82 */ /* 0x010e220000000800 */
[----:B-1----:R-:W-:Y:S01]  /*5a90*/  HFMA2.MMA R65, -RZ, RZ, 0, 0 ;  /* 0x00000000ff417435 */ /* 0x002fe200000001ff */
[----:B------:R1:W-:Y:S01]  /*5aa0*/  STS [R90+0x421c], R63 ;  /* 0x00421c3f5a007388 */ /* 0x0003e20000000800 */
[----:B------:R-:W-:Y:S01]  /*5ab0*/  IMAD R39, R39, UR11, R62 ;  /* 0x0000000b27277c24 */ /* 0x000fe2000f8e023e */
[----:B------:R-:W-:Y:S01]  /*5ac0*/  USHF.R.S32.HI UR58, URZ, 0x1f, UR12 ;  /* 0x0000001f3f3a7899 */ /* 0x000fe2000801140c */
[----:B------:R-:W-:-:S02]  /*5ad0*/  IMAD R76, R56, UR46, RZ ;  /* 0x0000002e384c7c24 */ /* 0x000fc4000f8e02ff */
[----:B------:R-:W-:Y:S02]  /*5ae0*/  FMUL.FTZ R77, R162, R134 ;  /* 0x00000086a24d7220 */ /* 0x000fe40000410000 */
[----:B-1----:R-:W-:Y:S01]  /*5af0*/  IMAD.WIDE.U32 R62, R38, UR11, R64 ;  /* 0x0000000b263e7c25 */ /* 0x002fe2000f8e0040 */
[----:B------:R-:W-:-:S03]  /*5b00*/  UIMAD UR47, UR58, UR42, URZ ;  /* 0x0000002a3a2f72a4 */ /* 0x000fc6000f8e023f */
[----:B------:R-:W-:Y:S01]  /*5b10*/  IMAD R57, R57, UR11, R76 ;  /* 0x0000000b39397c24 */ /* 0x000fe2000f8e024c */
[----:B------:R-:W-:Y:S01]  /*5b20*/  IADD3 R63, R63, R39, RZ ;  /* 0x000000273f3f7210 */ /* 0x000fe20007ffe0ff */
[----:B------:R-:W-:Y:S01]  /*5b30*/  IMAD.WIDE.U32 R38, R56, UR11, R64 ;  /* 0x0000000b38267c25 */ /* 0x000fe2000f8e0040 */
[----:B------:R-:W-:Y:S01]  /*5b40*/  MOV R65, UR42 ;  /* 0x0000002a00417c02 */ /* 0x000fe20008000f00 */
[----:B------:R1:W-:Y:S02]  /*5b50*/  STS [R90+0x422c], R77 ;  /* 0x00422c4d5a007388 */ /* 0x0003e40000000800 */
[----:B------:R-:W-:Y:S01]  /*5b60*/  FMUL.FTZ R79, R160, R132 ;  /* 0x00000084a04f7220 */ /* 0x000fe20000410000 */
[----:B------:R-:W-:Y:S01]  /*5b70*/  USHF.R.S32.HI UR46, URZ, 0x1f, UR26 ;  /* 0x0000001f3f2e7899 */ /* 0x000fe2000801141a */
[----:B------:R-:W-:Y:S01]  /*5b80*/  IADD3 R39, R39, R57, RZ ;  /* 0x0000003927277210 */ /* 0x000fe20007ffe0ff */
[----:B------:R-:W-:Y:S01]  /*5b90*/  UIADD3 UR59, UP0, UR26, -0x800, URZ ;  /* 0xfffff8001a3b7890 */ /* 0x000fe2000ff1e03f */
[----:B------:R-:W-:Y:S01]  /*5ba0*/  IMAD.WIDE.U32 R56, R65, UR12, R62 ;  /* 0x0000000c41387c25 */ /* 0x000fe2000f8e003e */
[----:B------:R-:W-:Y:S01]  /*5bb0*/  UIMAD UR47, UR12, UR43, UR47 ;  /* 0x0000002b0c2f72a4 */ /* 0x000fe2000f8e022f */
[----:B-1----:R-:W-:Y:S01]  /*5bc0*/  MOV R77, UR44 ;  /* 0x0000002c004d7c02 */ /* 0x002fe20008000f00 */
[----:B------:R-:W-:Y:S01]  /*5bd0*/  UIADD3.X UR60, UR46, -0x1, URZ, UP0, !UPT ;  /* 0xffffffff2e3c7890 */ /* 0x000fe200087fe43f */
[----:B------:R1:W-:Y:S03]  /*5be0*/  STS [R90+0x4234], R79 ;  /* 0x0042344f5a007388 */ /* 0x0003e60000000800 */
[----:B------:R-:W-:Y:S01]  /*5bf0*/  IADD3 R127, R57, UR47, RZ ;  /* 0x0000002f397f7c10 */ /* 0x000fe2000fffe0ff */
[----:B------:R-:W-:Y:S01]  /*5c00*/  IMAD.WIDE.U32 R38, R77, UR12, R38 ;  /* 0x0000000c4d267c25 */ /* 0x000fe2000f8e0026 */
[----:B------:R-:W-:Y:S01]  /*5c10*/  IADD3 R64, P0, R56, UR59, RZ ;  /* 0x0000003b38407c10 */ /* 0x000fe2000ff1e0ff */
[----:B------:R-:W3:Y:S01]  /*5c20*/  LDC.64 R76, c[0x0][0x360] ;  /* 0x0000d800ff4c7b82 */ /* 0x000ee20000000a00 */
[----:B0-----:R-:W-:Y:S01]  /*5c30*/  IADD3 R119, R119, -UR59, -R30 ;  /* 0x8000003b77777c10 */ /* 0x001fe2000fffe81e */
[----:B------:R-:W-:Y:S01]  /*5c40*/  UIMAD UR58, UR58, UR44, URZ ;  /* 0x0000002c3a3a72a4 */ /* 0x000fe2000f8e023f */
[----:B------:R-:W-:-:S05]  /*5c50*/  IADD3.X R65, R127, UR60, RZ, P0, !PT ;  /* 0x0000003c7f417c10 */ /* 0x000fca00087fe4ff */
[----:B-1----:R-:W0:Y:S01]  /*5c60*/  LDC.64 R78, c[0x0][0x380] ;  /* 0x0000e000ff4e7b82 */ /* 0x002e220000000a00 */
[----:B------:R-:W-:Y:S01]  /*5c70*/  ISETP.GE.AND P0, PT, R119, 0x1, PT ;  /* 0x000000017700780c */ /* 0x000fe20003f06270 */
[----:B------:R-:W-:Y:S01]  /*5c80*/  UIMAD UR58, UR12, UR45, UR58 ;  /* 0x0000002d0c3a72a4 */ /* 0x000fe2000f8e023a */
        /* <DEDUP_REMOVED lines=8> */
[----:B------:R-:W-:-:S02]  /*5d10*/  IADD3 R128, R39, UR58, RZ ;  /* 0x0000003a27807c10 */ /* 0x000fc4000fffe0ff */
[----:B------:R-:W-:Y:S01]  /*5d20*/  IADD3 R62, P1, R38, UR59, RZ ;  /* 0x0000003b263e7c10 */ /* 0x000fe2000ff3e0ff */
[----:B------:R-:W-:Y:S01]  /*5d30*/  STS [R90+0x4210], R141 ;  /* 0x0042108d5a007388 */ /* 0x000fe20000000800 */
[----:B------:R-:W-:Y:S02]  /*5d40*/  BSSY B0, `(.L_x_3070) ;  /* 0x0000023000007945 */ /* 0x000fe40003800000 */
[----:B------:R-:W-:Y:S01]  /*5d50*/  IADD3.X R63, R128, UR60, RZ, P1, !PT ;  /* 0x0000003c803f7c10 */ /* 0x000fe20008ffe4ff */
        /* <DEDUP_REMOVED lines=8> */
[----:B------:R-:W-:Y:S01]  /*5de0*/  FMUL.FTZ R122, R80, UR57 ;  /* 0x00000039507a7c20 */ /* 0x000fe20008410000 */
[----:B------:R-:W-:Y:S01]  /*5df0*/  FMUL.FTZ R123, R87, UR57 ;  /* 0x00000039577b7c20 */ /* 0x000fe20008410000 */
[----:B------:R1:W-:Y:S01]  /*5e00*/  STL [R1+0x40], R121 ;  /* 0x0000407901007387 */ /* 0x0003e20000100800 */
[----:B------:R-:W-:Y:S01]  /*5e10*/  FMUL.FTZ R124, R95, UR57 ;  /* 0x000000395f7c7c20 */ /* 0x000fe20008410000 */
[----:B------:R-:W-:Y:S01]  /*5e20*/  FMUL.FTZ R125, R32, UR57 ;  /* 0x00000039207d7c20 */ /* 0x000fe20008410000 */
[----:B------:R-:W-:Y:S01]  /*5e30*/  FMUL.FTZ R126, R2, UR57 ;  /* 0x00000039027e7c20 */ /* 0x000fe20008410000 */
[----:B-1----:R-:W-:Y:S01]  /*5e40*/  FMUL.FTZ R121, R73, UR57 ;  /* 0x0000003949797c20 */ /* 0x002fe20008410000 */
[----:B------:R-:W-:Y:S06]  /*5e50*/  BAR.SYNC.DEFER_BLOCKING 0x0 ;  /* 0x0000000000007b1d */ /* 0x000fec0000010000 */
[----:B0--3--:R-:W-:Y:S05]  /*5e60*/  @!P0 BRA `(.L_x_3071) ;  /* 0x0000000000408947 */ /* 0x009fea0003800000 */
[----:B------:R-:W-:Y:S01]  /*5e70*/  USHF.R.S32.HI UR47, URZ, 0x1f, UR7 ;  /* 0x0000001f3f2f7899 */ /* 0x000fe20008011407 */
[----:B------:R0:W1:Y:S01]  /*5e80*/  LDS R129, [R91+0x4200] ;  /* 0x004200005b817984 */ /* 0x0000620000000800 */
[----:B------:R-:W-:-:S04]  /*5e90*/  IMAD.WIDE.U32 R64, R76, UR7, R64 ;  /* 0x000000074c407c25 */ /* 0x000fc8000f8e0040 */
[----:B------:R-:W-:-:S04]  /*5ea0*/  IMAD R90, R76, UR47, RZ ;  /* 0x0000002f4c5a7c24 */ /* 0x000fc8000f8e02ff */
[----:B------:R-:W-:-:S05]  /*5eb0*/  IMAD R90, R77, UR7, R90 ;  /* 0x000000074d5a7c24 */ /* 0x000fca000f8e025a */
[----:B------:R-:W-:Y:S02]  /*5ec0*/  IADD3 R65, R65, R90, RZ ;  /* 0x0000005a41417210 */ /* 0x000fe40007ffe0ff */
[----:B------:R-:W-:-:S04]  /*5ed0*/  LEA R90, P0, R64, UR28, 0x2 ;  /* 0x0000001c405a7c11 */ /* 0x000fc8000f8010ff */
[----:B0-----:R-:W-:Y:S01]  /*5ee0*/  LEA.HI.X R91, R64, UR29, R65, 0x2, P0 ;  /* 0x0000001d405b7c11 */ /* 0x001fe200080f1441 */
        /* <DEDUP_REMOVED lines=8> */
.L_x_3071:
[----:B------:R-:W-:Y:S05]  /*5f70*/  BSYNC B0 ;  /* 0x0000000000007941 */ /* 0x000fea0003800000 */
.L_x_3070:
[----:B------:R-:W-:Y:S01]  /*5f80*/  FADD.FTZ R36, R37, R36 ;  /* 0x0000002425247221 */ /* 0x000fe20000010000 */
[C---:B------:R-:W-:Y:S01]  /*5f90*/  LEA R39, P0, R56.reuse, UR28, 0x2 ;  /* 0x0000001c38277c11 */ /* 0x040fe2000f8010ff */
[----:B------:R1:W2:Y:S01]  /*5fa0*/  LDS R37, [R40+0x4400] ;  /* 0x0044000028257984 */ /* 0x0002a20000000800 */
[----:B------:R-:W-:Y:S01]  /*5fb0*/  USHF.L.U32 UR47, UR26, 0x2, URZ ;  /* 0x000000021a2f7899 */ /* 0x000fe2000800063f */
[----:B------:R-:W-:Y:S01]  /*5fc0*/  BSSY B0, `(.L_x_3072) ;  /* 0x0000017000007945 */ /* 0x000fe20003800000 */
[----:B------:R-:W-:Y:S01]  /*5fd0*/  LEA.HI.X R57, R56, UR29, R127, 0x2, P0 ;  /* 0x0000001d38397c11 */ /* 0x000fe200080f147f */
[----:B------:R-:W-:Y:S01]  /*5fe0*/  USHF.L.U64.HI UR46, UR26, 0x2, UR46 ;  /* 0x000000021a2e7899 */ /* 0x000fe2000801022e */
[C---:B------:R-:W-:Y:S01]  /*5ff0*/  LEA R56, P0, R38.reuse, UR30, 0x2 ;  /* 0x0000001e26387c11 */ /* 0x040fe2000f8010ff */
[----:B------:R-:W-:Y:S02]  /*6000*/  USHF.L.U64.HI UR58, UR8, 0x2, UR9 ;  /* 0x00000002083a7899 */ /* 0x000fe40008010209 */
[----:B------:R-:W-:Y:S01]  /*6010*/  USHF.L.U32 UR57, UR8, 0x2, URZ ;  /* 0x0000000208397899 */ /* 0x000fe2000800063f */
[----:B------:R-:W-:-:S02]  /*6020*/  LEA.HI.X R128, R38, UR31, R128, 0x2, P0 ;  /* 0x0000001f26807c11 */ /* 0x000fc400080f1480 */
[----:B------:R-:W-:Y:S01]  /*6030*/  IADD3 R38, P0, R39, UR47, RZ ;  /* 0x0000002f27267c10 */ /* 0x000fe2000ff1e0ff */
[----:B------:R-:W-:Y:S01]  /*6040*/  IMAD R62, R76, UR58, RZ ;  /* 0x0000003a4c3e7c24 */ /* 0x000fe2000f8e02ff */
[----:B------:R-:W-:Y:S01]  /*6050*/  IADD3 R56, P1, R56, UR47, RZ ;  /* 0x0000002f38387c10 */ /* 0x000fe2000ff3e0ff */
[----:B------:R-:W-:Y:S01]  /*6060*/  IMAD R63, R78, UR58, RZ ;  /* 0x0000003a4e3f7c24 */ /* 0x000fe2000f8e02ff */
[----:B------:R-:W-:Y:S01]  /*6070*/  IADD3.X R39, R57, UR46, RZ, P0, !PT ;  /* 0x0000002e39277c10 */ /* 0x000fe200087fe4ff */
[----:B------:R-:W-:Y:S01]  /*6080*/  IMAD R77, R77, UR57, R62 ;  /* 0x000000394d4d7c24 */ /* 0x000fe2000f8e023e */
[----:B------:R-:W-:Y:S01]  /*6090*/  ISETP.GE.AND P0, PT, R119, 0x81, PT ;  /* 0x000000817700780c */ /* 0x000fe20003f06270 */
[----:B------:R-:W-:Y:S01]  /*60a0*/  IMAD R79, R79, UR57, R63 ;  /* 0x000000394f4f7c24 */ /* 0x000fe2000f8e023f */
[----:B------:R-:W-:Y:S01]  /*60b0*/  IADD3.X R57, R128, UR46, RZ, P1, !PT ;  /* 0x0000002e80397c10 */ /* 0x000fe20008ffe4ff */
[----:B------:R-:W-:-:S04]  /*60c0*/  IMAD.WIDE.U32 R38, R76, UR57, R38 ;  /* 0x000000394c267c25 */ /* 0x000fc8000f8e0026 */
[----:B------:R-:W-:Y:S01]  /*60d0*/  IMAD.WIDE.U32 R56, R78, UR57, R56 ;  /* 0x000000394e387c25 */ /* 0x000fe2000f8e0038 */
[----:B------:R-:W-:-:S04]  /*60e0*/  IADD3 R39, R39, R77, RZ ;  /* 0x0000004d27277210 */ /* 0x000fc80007ffe0ff */
[----:B------:R-:W-:Y:S01]  /*60f0*/  IADD3 R57, R57, R79, RZ ;  /* 0x0000004f39397210 */ /* 0x000fe20007ffe0ff */
[----:B-1----:R-:W-:Y:S06]  /*6100*/  @!P0 BRA `(.L_x_3073) ;  /* 0x0000000000088947 */ /* 0x002fec0003800000 */
[----:B------:R1:W-:Y:S04]  /*6110*/  REDG.E.ADD.F32.FTZ.RN.STRONG.GPU desc[UR18][R38.64+-0x1e00], R102 ;  /* 0xffe20066260079a6 */ /* 0x0003e8000c10f392 */
[----:B--2---:R1:W-:Y:S02]  /*6120*/  REDG.E.ADD.F32.FTZ.RN.STRONG.GPU desc[UR18][R56.64+-0x1e00], R37 ;  /* 0xffe20025380079a6 */ /* 0x0043e4000c10f392 */
.L_x_3073:
[----:B------:R-:W-:Y:S05]  /*6130*/  BSYNC B0 ;  /* 0x0000000000007941 */ /* 0x000fea0003800000 */
.L_x_3072:
[----:B------:R-:W3:Y:S01]  /*6140*/  LDS R41, [R41+0x4600] ;  /* 0x0046000029297984 */ /* 0x000ee20000000800 */
        /* <DEDUP_REMOVED lines=10> */
[----:B---3--:R4:W-:Y:S02]  /*61f0*/  REDG.E.ADD.F32.FTZ.RN.STRONG.GPU desc[UR18][R56.64+-0x1c00], R41 ;  /* 0xffe40029380079a6 */ /* 0x0089e4000c10f392 */
.L_x_3075:
[----:B------:R-:W-:Y:S05]  /*6200*/  BSYNC B0 ;  /* 0x0000000000007941 */ /* 0x000fea0003800000 */
.L_x_3074:
[----:B-12---:R1:W2:Y:S01]  /*6210*/  LDS R37, [R42+0x4800] ;  /* 0x004800002a257984 */ /* 0x0062a20000000800 */
[----:B------:R-:W-:Y:S04]  /*6220*/  BSSY B0, `(.L_x_3076) ;  /* 0x0000004000007945 */ /* 0x000fe80003800000 */
[----:B------:R-:W-:Y:S05]  /*6230*/  @!P0 BRA `(.L_x_3077) ;  /* 0x0000000000088947 */ /* 0x000fea0003800000 */
[----:B------:R0:W-:Y:S04]  /*6240*/  REDG.E.ADD.F32.FTZ.RN.STRONG.GPU desc[UR18][R38.64+-0x1a00], R104 ;  /* 0xffe60068260079a6 */ /* 0x0001e8000c10f392 */
[----:B--2---:R0:W-:Y:S02]  /*6250*/  REDG.E.ADD.F32.FTZ.RN.STRONG.GPU desc[UR18][R56.64+-0x1a00], R37 ;  /* 0xffe60025380079a6 */ /* 0x0041e4000c10f392 */
.L_x_3077:
[----:B------:R-:W-:Y:S05]  /*6260*/  BSYNC B0 ;  /* 0x0000000000007941 */ /* 0x000fea0003800000 */
.L_x_3076:
[----:B------:R-:W0:Y:S01]  /*6270*/  LDS R43, [R43+0x4a00] ;  /* 0x004a00002b2b7984 */ /* 0x000e220000000800 */
[----:B------:R-:W-:Y:S04]  /*6280*/  BSSY B0, `(.L_x_3078) ;  /* 0x0000004000007945 */ /* 0x000fe80003800000 */
[----:B------:R-:W-:Y:S05]  /*6290*/  @!P1 BRA `(.L_x_3079) ;  /* 0x0000000000089947 */ /* 0x000fea0003800000 */
[----:B------:R1:W-:Y:S04]  /*62a0*/  REDG.E.ADD.F32.FTZ.RN.STRONG.GPU desc[UR18][R38.64+-0x1800], R105 ;  /* 0xffe80069260079a6 */ /* 0x0003e8000c10f392 */
[----:B0-----:R1:W-:Y:S02]  /*62b0*/  REDG.E.ADD.F32.FTZ.RN.STRONG.GPU desc[UR18][R56.64+-0x1800], R43 ;  /* 0xffe8002b380079a6 */ /* 0x0013e4000c10f392 */
.L_x_3079:
[----:B------:R-:W-:Y:S05]  /*62c0*/  BSYNC B0 ;  /* 0x0000000000007941 */ /* 0x000fea0003800000 */
.L_x_3078:
[----:B0-2---:R0:W2:Y:S01]  /*62d0*/  LDS R37, [R58+0x4c00] ;  /* 0x004c00003a257984 */ /* 0x0050a20000000800 */
[----:B------:R-:W-:Y:S04]  /*62e0*/  BSSY B0, `(.L_x_3080) ;  /* 0x0000004000007945 */ /* 0x000fe80003800000 */
[----:B------:R-:W-:Y:S05]  /*62f0*/  @!P2 BRA `(.L_x_3081) ;  /* 0x000000000008a947 */ /* 0x000fea0003800000 */
[----:B------:R0:W-:Y:S04]  /*6300*/  REDG.E.ADD.F32.FTZ.RN.STRONG.GPU desc[UR18][R38.64+-0x1600], R106 ;  /* 0xffea006a260079a6 */ /* 0x0001e8000c10f392 */
[----:B--2---:R0:W-:Y:S02]  /*6310*/  REDG.E.ADD.F32.FTZ.RN.STRONG.GPU desc[UR18][R56.64+-0x1600], R37 ;  /* 0xffea0025380079a6 */ /* 0x0041e4000c10f392 */
.L_x_3081:
[----:B------:R-:W-:Y:S05]  /*6320*/  BSYNC B0 ;  /* 0x0000000000007941 */ /* 0x000fea0003800000 */
.L_x_3080:
[----:B------:R-:W0:Y:S01]  /*6330*/  LDS R59, [R59+0x4e00] ;  /* 0x004e00003b3b7984 */ /* 0x000e220000000800 */
[----:B------:R-:W-:Y:S04]  /*6340*/  BSSY B0, `(.L_x_3082) ;  /* 0x0000004000007945 */ /* 0x000fe80003800000 */
[----:B------:R-:W-:Y:S05]  /*6350*/  @!P3 BRA `(.L_x_3083) ;  /* 0x000000000008b947 */ /* 0x000fea0003800000 */
[----:B------:R1:W-:Y:S04]  /*6360*/  REDG.E.ADD.F32.FTZ.RN.STRONG.GPU desc[UR18][R38.64+-0x1400], R107 ;  /* 0xffec006b260079a6 */ /* 0x0003e8000c10f392 */
[----:B0-----:R1:W-:Y:S02]  /*6370*/  REDG.E.ADD.F32.FTZ.RN.STRONG.GPU desc[UR18][R56.64+-0x1400], R59 ;  /* 0xffec003b380079a6 */ /* 0x0013e4000c10f392 */
.L_x_3083:
[----:B------:R-:W-:Y:S05]  /*6380*/  BSYNC B0 ;  /* 0x0000000000007941 */ /* 0x000fea0003800000 */
.L_x_3082:
[----:B0-2---:R0:W2:Y:S01]  /*6390*/  LDS R37, [R60+0x5000] ;  /* 0x005000003c257984 */ /* 0x0050a20000000800 */
[----:B------:R-:W-:Y:S04]  /*63a0*/  BSSY B0, `(.L_x_3084) ;  /* 0x0000004000007945 */ /* 0x000fe80003800000 */
[----:B------:R-:W-:Y:S05]  /*63b0*/  @!P4 BRA `(.L_x_3085) ;  /* 0x000000000008c947 */ /* 0x000fea0003800000 */
[----:B------:R0:W-:Y:S04]  /*63c0*/  REDG.E.ADD.F32.FTZ.RN.STRONG.GPU desc[UR18][R38.64+-0x1200], R108 ;  /* 0xffee006c260079a6 */ /* 0x0001e8000c10f392 */
[----:B--2---:R0:W-:Y:S02]  /*63d0*/  REDG.E.ADD.F32.FTZ.RN.STRONG.GPU desc[UR18][R56.64+-0x1200], R37 ;  /* 0xffee0025380079a6 */ /* 0x0041e4000c10f392 */
.L_x_3085:
[----:B------:R-:W-:Y:S05]  /*63e0*/  BSYNC B0 ;  /* 0x0000000000007941 */ /* 0x000fea0003800000 */
.L_x_3084:
[----:B------:R-:W0:Y:S01]  /*63f0*/  LDS R61, [R61+0x5200] ;  /* 0x005200003d3d7984 */ /* 0x000e220000000800 */
[----:B------:R-:W-:Y:S04]  /*6400*/  BSSY B0, `(.L_x_3086) ;  /* 0x0000004000007945 */ /* 0x000fe80003800000 */
[----:B------:R-:W-:Y:S05]  /*6410*/  @!P5 BRA `(.L_x_3087) ;  /* 0x000000000008d947 */ /* 0x000fea0003800000 */
[----:B------:R1:W-:Y:S04]  /*6420*/  REDG.E.ADD.F32.FTZ.RN.STRONG.GPU desc[UR18][R38.64+-0x1000], R110 ;  /* 0xfff0006e260079a6 */ /* 0x0003e8000c10f392 */
[----:B0-----:R1:W-:Y:S02]  /*6430*/  REDG.E.ADD.F32.FTZ.RN.STRONG.GPU desc[UR18][R56.64+-0x1000], R61 ;  /* 0xfff0003d380079a6 */ /* 0x0013e4000c10f392 */
.L_x_3087:
[----:B------:R-:W-:Y:S05]  /*6440*/  BSYNC B0 ;  /* 0x0000000000007941 */ /* 0x000fea0003800000 */
.L_x_3086:
[----:B------:R-:W0:Y:S01]  /*6450*/  LDS R67, [R67+0x5400] ;  /* 0x0054000043437984 */ /* 0x000e220000000800 */
        /* <DEDUP_REMOVED lines=10> */
[----:B0-----:R1:W-:Y:S02]  /*6500*/  REDG.E.ADD.F32.FTZ.RN.STRONG.GPU desc[UR18][R56.64+-0xe00], R67 ;  /* 0xfff20043380079a6 */ /* 0x0013e4000c10f392 */
.L_x_3089:
[----:B------:R-:W-:Y:S05]  /*6510*/  BSYNC B0 ;  /* 0x0000000000007941 */ /* 0x000fea0003800000 */
.L_x_3088:
[----:B------:R-:W0:Y:S01]  /*6520*/  LDS R81, [R81+0x5600] ;  /* 0x0056000051517984 */ /* 0x000e220000000800 */
[----:B------:R-:W-:Y:S04]  /*6530*/  BSSY B0, `(.L_x_3090) ;  /* 0x0000004000007945 */ /* 0x000fe80003800000 */
[----:B------:R-:W-:Y:S05]  /*6540*/  @!P0 BRA `(.L_x_3091) ;  /* 0x0000000000088947 */ /* 0x000fea0003800000 */
[----:B------:R1:W-:Y:S04]  /*6550*/  REDG.E.ADD.F32.FTZ.RN.STRONG.GPU desc[UR18][R38.64+-0xc00], R112 ;  /* 0xfff40070260079a6 */ /* 0x0003e8000c10f392 */
[----:B0-----:R1:W-:Y:S02]  /*6560*/  REDG.E.ADD.F32.FTZ.RN.STRONG.GPU desc[UR18][R56.64+-0xc00], R81 ;  /* 0xfff40051380079a6 */ /* 0x0013e4000c10f392 */
.L_x_3091:
[----:B------:R-:W-:Y:S05]  /*6570*/  BSYNC B0 ;  /* 0x0000000000007941 */ /* 0x000fea0003800000 */
.L_x_3090:
[----:B------:R-:W0:Y:S01]  /*6580*/  LDS R97, [R97+0x5800] ;  /* 0x0058000061617984 */ /* 0x000e220000000800 */
[----:B------:R-:W-:Y:S04]  /*6590*/  BSSY B0, `(.L_x_3092) ;  /* 0x0000004000007945 */ /* 0x000fe80003800000 */
[----:B------:R-:W-:Y:S05]  /*65a0*/  @!P1 BRA `(.L_x_3093) ;  /* 0x0000000000089947 */ /* 0x000fea0003800000 */
[----:B------:R1:W-:Y:S04]  /*65b0*/  REDG.E.ADD.F32.FTZ.RN.STRONG.GPU desc[UR18][R38.64+-0xa00], R113 ;  /* 0xfff60071260079a6 */ /* 0x0003e8000c10f392 */
[----:B0-----:R1:W-:Y:S02]  /*65c0*/  REDG.E.ADD.F32.FTZ.RN.STRONG.GPU desc[UR18][R56.64+-0xa00], R97 ;  /* 0xfff60061380079a6 */ /* 0x0013e4000c10f392 */
.L_x_3093:
[----:B------:R-:W-:Y:S05]  /*65d0*/  BSYNC B0 ;  /* 0x0000000000007941 */ /* 0x000fea0003800000 */
.L_x_3092:
[----:B0-2---:R0:W2:Y:S01]  /*65e0*/  LDS R37, [R98+0x5a00] ;  /* 0x005a000062257984 */ /* 0x0050a20000000800 */
[----:B------:R-:W-:Y:S04]  /*65f0*/  BSSY B0, `(.L_x_3094) ;  /* 0x0000004000007945 */ /* 0x000fe80003800000 */
[----:B------:R-:W-:Y:S05]  /*6600*/  @!P2 BRA `(.L_x_3095) ;  /* 0x000000000008a947 */ /* 0x000fea0003800000 */
[----:B------:R0:W-:Y:S04]  /*6610*/  REDG.E.ADD.F32.FTZ.RN.STRONG.GPU desc[UR18][R38.64+-0x800], R114 ;  /* 0xfff80072260079a6 */ /* 0x0001e8000c10f392 */
[----:B--2---:R0:W-:Y:S02]  /*6620*/  REDG.E.ADD.F32.FTZ.RN.STRONG.GPU desc[UR18][R56.64+-0x800], R37 ;  /* 0xfff80025380079a6 */ /* 0x0041e4000c10f392 */
.L_x_3095:
[----:B------:R-:W-:Y:S05]  /*6630*/  BSYNC B0 ;  /* 0x0000000000007941 */ /* 0x000fea0003800000 */
.L_x_3094:
[----:B------:R-:W0:Y:S01]  /*6640*/  LDS R99, [R99+0x5c00] ;  /* 0x005c000063637984 */ /* 0x000e220000000800 */
[----:B------:R-:W-:Y:S04]  /*6650*/  BSSY B0, `(.L_x_3096) ;  /* 0x0000004000007945 */ /* 0x000fe80003800000 */
[----:B------:R-:W-:Y:S05]  /*6660*/  @!P3 BRA `(.L_x_3097) ;  /* 0x000000000008b947 */ /* 0x000fea0003800000 */
[----:B------:R1:W-:Y:S04]  /*6670*/  REDG.E.ADD.F32.FTZ.RN.STRONG.GPU desc[UR18][R38.64+-0x600], R115 ;  /* 0xfffa0073260079a6 */ /* 0x0003e8000c10f392 */
[----:B0-----:R1:W-:Y:S02]  /*6680*/  REDG.E.ADD.F32.FTZ.RN.STRONG.GPU desc[UR18][R56.64+-0x600], R99 ;  /* 0xfffa0063380079a6 */ /* 0x0013e4000c10f392 */
.L_x_3097:
[----:B------:R-:W-:Y:S05]  /*6690*/  BSYNC B0 ;  /* 0x0000000000007941 */ /* 0x000fea0003800000 */
.L_x_3096:
[----:B0-2---:R0:W2:Y:S01]  /*66a0*/  LDS R37, [R100+0x5e00] ;  /* 0x005e000064257984 */ /* 0x0050a20000000800 */
[----:B------:R-:W-:Y:S04]  /*66b0*/  BSSY B0, `(.L_x_3098) ;  /* 0x0000004000007945 */ /* 0x000fe80003800000 */
[----:B------:R-:W-:Y:S05]  /*66c0*/  @!P4 BRA `(.L_x_3099) ;  /* 0x000000000008c947 */ /* 0x000fea0003800000 */
[----:B------:R0:W-:Y:S04]  /*66d0*/  REDG.E.ADD.F32.FTZ.RN.STRONG.GPU desc[UR18][R38.64+-0x400], R116 ;  /* 0xfffc0074260079a6 */ /* 0x0001e8000c10f392 */
[----:B--2---:R0:W-:Y:S02]  /*66e0*/  REDG.E.ADD.F32.FTZ.RN.STRONG.GPU desc[UR18][R56.64+-0x400], R37 ;  /* 0xfffc0025380079a6 */ /* 0x0041e4000c10f392 */
.L_x_3099:
[----:B------:R-:W-:Y:S05]  /*66f0*/  BSYNC B0 ;  /* 0x0000000000007941 */ /* 0x000fea0003800000 */
.L_x_3098:
[----:B------:R-:W0:Y:S01]  /*6700*/  LDS R101, [R101+0x6000] ;  /* 0x0060000065657984 */ /* 0x000e220000000800 */
[----:B------:R-:W-:Y:S04]  /*6710*/  BSSY B0, `(.L_x_3100) ;  /* 0x0000004000007945 */ /* 0x000fe80003800000 */
[----:B------:R-:W-:Y:S05]  /*6720*/  @!P5 BRA `(.L_x_3101) ;  /* 0x000000000008d947 */ /* 0x000fea0003800000 */
[----:B------:R1:W-:Y:S04]  /*6730*/  REDG.E.ADD.F32.FTZ.RN.STRONG.GPU desc[UR18][R38.64+-0x200], R117 ;  /* 0xfffe0075260079a6 */ /* 0x0003e8000c10f392 */
[----:B0-----:R1:W-:Y:S02]  /*6740*/  REDG.E.ADD.F32.FTZ.RN.STRONG.GPU desc[UR18][R56.64+-0x200], R101 ;  /* 0xfffe0065380079a6 */ /* 0x0013e4000c10f392 */
.L_x_3101:
[----:B------:R-:W-:Y:S05]  /*6750*/  BSYNC B0 ;  /* 0x0000000000007941 */ /* 0x000fea0003800000 */
.L_x_3100:
[----:B------:R-:W5:Y:S04]  /*6760*/  LDL.LU R60, [R1+0x44] ;  /* 0x00004400013c7983 */ /* 0x000f680000300800 */
[----:B-1----:R-:W3:Y:S04]  /*6770*/  LDL.LU R42, [R1+0x48] ;  /* 0x00004800012a7983 */ /* 0x002ee80000300800 */
[----:B0-2---:R-:W0:Y:S04]  /*6780*/  SHFL.DOWN P0, R37, R36, 0x1, 0x1f ;  /* 0x08201f0024257f89 */ /* 0x005e280000000000 */
[----:B------:R-:W2:Y:S04]  /*6790*/  LDL.LU R59, [R1+0x4c] ;  /* 0x00004c00013b7983 */ /* 0x000ea80000300800 */
[----:B------:R-:W2:Y:S04]  /*67a0*/  LDL.LU R58, [R1+0x50] ;  /* 0x00005000013a7983 */ /* 0x000ea80000300800 */
[----:B----4-:R-:W4:Y:S04]  /*67b0*/  LDL.LU R57, [R1+0x54] ;  /* 0x0000540001397983 */ /* 0x010f280000300800 */
[----:B------:R-:W4:Y:S04]  /*67c0*/  LDL.LU R56, [R1+0x58] ;  /* 0x0000580001387983 */ /* 0x000f280000300800 */
[----:B------:R-:W4:Y:S01]  /*67d0*/  LDL R43, [R1+0x68] ;  /* 0x00006800012b7983 */ /* 0x000f220000100800 */
[----:B------:R-:W-:Y:S01]  /*67e0*/  FMUL.FTZ R35, R35, R66 ;  /* 0x0000004223237220 */ /* 0x000fe20000410000 */
[----:B------:R-:W-:Y:S01]  /*67f0*/  FFMA.FTZ R109, R83, R52, R109 ;  /* 0x00000034536d7223 */ /* 0x000fe2000001006d */
[----:B------:R-:W-:Y:S01]  /*6800*/  FADD.FTZ R25, R82, R25 ;  /* 0x0000001952197221 */ /* 0x000fe20000010000 */
[----:B0-----:R-:W-:-:S05]  /*6810*/  @P0 FADD R37, R36, R37 ;  /* 0x0000002524250221 */ /* 0x001fca0000000000 */
[----:B------:R-:W0:Y:S02]  /*6820*/  SHFL.DOWN P0, R38, R37, 0x2, 0x1f ;  /* 0x08401f0025267f89 */ /* 0x000e240000000000 */
[----:B0-----:R-:W-:-:S05]  /*6830*/  @P0 FADD R38, R37, R38 ;  /* 0x0000002625260221 */ /* 0x001fca0000000000 */
[----:B------:R-:W0:Y:S02]  /*6840*/  SHFL.DOWN P0, R39, R38, 0x4, 0x1f ;  /* 0x08801f0026277f89 */ /* 0x000e240000000000 */
[----:B0-----:R-:W-:-:S05]  /*6850*/  @P0 FADD R39, R38, R39 ;  /* 0x0000002726270221 */ /* 0x001fca0000000000 */
[----:B------:R-:W0:Y:S02]  /*6860*/  SHFL.DOWN P0, R40, R39, 0x8, 0x1f ;  /* 0x09001f0027287f89 */ /* 0x000e240000000000 */
[----:B0-----:R-:W-:Y:S01]  /*6870*/  @P0 FADD R40, R39, R40 ;  /* 0x0000002827280221 */ /* 0x001fe20000000000 */
[----:B-----5:R-:W-:Y:S01]  /*6880*/  FFMA.FTZ R60, R10, R52, R60 ;  /* 0x000000340a3c7223 */ /* 0x020fe2000001003c */
[----:B---3--:R-:W-:-:S04]  /*6890*/  FFMA.FTZ R42, R11, R96, R42 ;  /* 0x000000600b2a7223 */ /* 0x008fc8000001002a */
[----:B------:R-:W-:Y:S04]  /*68a0*/  STL [R1+0x44], R60 ;  /* 0x0000443c01007387 */ /* 0x000fe80000100800 */
[----:B------:R0:W-:Y:S01]  /*68b0*/  STL [R1+0x48], R42 ;  /* 0x0000482a01007387 */ /* 0x0001e20000100800 */
[----:B--2---:R-:W-:Y:S01]  /*68c0*/  FFMA.FTZ R59, R12, R35, R59 ;  /* 0x000000230c3b7223 */ /* 0x004fe2000001003b */
[----:B------:R-:W-:Y:S01]  /*68d0*/  FMUL.FTZ R120, R68, R120 ;  /* 0x0000007844787220 */ /* 0x000fe20000410000 */
[----:B------:R-:W-:Y:S01]  /*68e0*/  FMUL.FTZ R37, R70, R122 ;  /* 0x0000007a46257220 */ /* 0x000fe20000410000 */
[----:B------:R-:W-:Y:S01]  /*68f0*/  FMUL.FTZ R54, R54, R73 ;  /* 0x0000004936367220 */ /* 0x000fe20000410000 */
[----:B------:R-:W-:Y:S01]  /*6900*/  FMUL.FTZ R31, R31, R95 ;  /* 0x0000005f1f1f7220 */ /* 0x000fe20000410000 */
[----:B------:R-:W1:Y:S04]  /*6910*/  SHFL.DOWN P0, R41, R40, 0x10, 0x1f ;  /* 0x0a001f0028297f89 */ /* 0x000e680000000000 */
[----:B0-----:R-:W2:Y:S01]  /*6920*/  LDL.LU R42, [R1+0x5c] ;  /* 0x00005c00012a7983 */ /* 0x001ea20000300800 */
[----:B------:R-:W-:Y:S01]  /*6930*/  FMUL.FTZ R32, R33, R32 ;  /* 0x0000002021207220 */ /* 0x000fe20000410000 */
[----:B------:R-:W-:Y:S01]  /*6940*/  ISETP.NE.AND P2, PT, R30, RZ, PT ;  /* 0x000000ff1e00720c */ /* 0x000fe20003f45270 */
[----:B------:R-:W-:Y:S01]  /*6950*/  FMUL.FTZ R121, R69, R121 ;  /* 0x0000007945797220 */ /* 0x000fe20000410000 */
[----:B------:R-:W3:Y:S01]  /*6960*/  LDL.LU R39, [R1+0x60] ;  /* 0x0000600001277983 */ /* 0x000ee20000300800 */
[----:B------:R-:W-:Y:S01]  /*6970*/  FMUL.FTZ R74, R74, R125 ;  /* 0x0000007d4a4a7220 */ /* 0x000fe20000410000 */
[----:B------:R-:W-:Y:S01]  /*6980*/  FMUL.FTZ R75, R75, R126 ;  /* 0x0000007e4b4b7220 */ /* 0x000fe20000410000 */
[----:B------:R-:W-:Y:S01]  /*6990*/  FFMA.FTZ R55, R84, R96, R55 ;  /* 0x0000006054377223 */ /* 0x000fe20000010037 */
[----:B------:R-:W5:Y:S01]  /*69a0*/  LDL.LU R38, [R1+0x64] ;  /* 0x0000640001267983 */ /* 0x000f620000300800 */
[----:B------:R-:W-:Y:S01]  /*69b0*/  BSSY B0, `(.L_x_3102) ;  /* 0x0000039000007945 */ /* 0x000fe20003800000 */
[----:B------:R-:W-:-:S02]  /*69c0*/  FADD.FTZ R26, R109, R26 ;  /* 0x0000001a6d1a7221 */ /* 0x000fc40000010000 */
[----:B------:R0:W-:Y:S01]  /*69d0*/  STL [R1+0x4c], R59 ;  /* 0x00004c3b01007387 */ /* 0x0001e20000100800 */
[----:B------:R-:W-:Y:S01]  /*69e0*/  FFMA.FTZ R120, R85, R35, R120 ;  /* 0x0000002355787223 */ /* 0x000fe20000010078 */
[----:B0-----:R-:W0:Y:S01]  /*69f0*/  S2R R59, SR_LANEID ;  /* 0x00000000003b7919 */ /* 0x001e220000000000 */
[----:B------:R-:W-:Y:S01]  /*6a00*/  FMUL.FTZ R35, R34, R80 ;  /* 0x0000005022237220 */ /* 0x000fe20000410000 */
[----:B------:R-:W-:-:S03]  /*6a10*/  FMUL.FTZ R34, R53, R87 ;  /* 0x0000005735227220 */ /* 0x000fc60000410000 */
[-C--:B----4-:R-:W-:Y:S01]  /*6a20*/  FFMA.FTZ R57, R14, R35.reuse, R57 ;  /* 0x000000230e397223 */ /* 0x090fe20000010039 */
[----:B------:R-:W-:Y:S01]  /*6a30*/  FFMA.FTZ R37, R88, R35, R37 ;  /* 0x0000002358257223 */ /* 0x000fe20000010025 */
[----:B------:R-:W-:Y:S01]  /*6a40*/  FMUL.FTZ R35, R72, R124 ;  /* 0x0000007c48237220 */ /* 0x000fe20000410000 */
[----:B------:R-:W-:Y:S01]  /*6a50*/  FFMA.FTZ R58, R13, R54, R58 ;  /* 0x000000360d3a7223 */ /* 0x000fe2000001003a */
[----:B------:R-:W-:Y:S02]  /*6a60*/  FFMA.FTZ R56, R15, R34, R56 ;  /* 0x000000220f387223 */ /* 0x000fe40000010038 */
[----:B------:R-:W-:Y:S02]  /*6a70*/  FFMA.FTZ R92, R92, R31, R35 ;  /* 0x0000001f5c5c7223 */ /* 0x000fe40000010023 */
[----:B------:R4:W-:Y:S04]  /*6a80*/  STL [R1+0x50], R58 ;  /* 0x0000503a01007387 */ /* 0x0009e80000100800 */
[----:B------:R4:W-:Y:S04]  /*6a90*/  STL [R1+0x54], R57 ;  /* 0x0000543901007387 */ /* 0x0009e80000100800 */
[----:B------:R4:W-:Y:S01]  /*6aa0*/  STL [R1+0x58], R56 ;  /* 0x0000583801007387 */ /* 0x0009e20000100800 */
[----:B-1----:R-:W-:Y:S01]  /*6ab0*/  @P0 FADD R41, R40, R41 ;  /* 0x0000002928290221 */ /* 0x002fe20000000000 */
[----:B------:R-:W-:Y:S01]  /*6ac0*/  FMUL.FTZ R36, R71, R123 ;  /* 0x0000007b47247220 */ /* 0x000fe20000410000 */
[----:B0-----:R-:W-:Y:S01]  /*6ad0*/  ISETP.NE.AND P1, PT, R59, RZ, PT ;  /* 0x000000ff3b00720c */ /* 0x001fe20003f25270 */
[----:B------:R-:W-:-:S02]  /*6ae0*/  FFMA.FTZ R54, R86, R54, R121 ;  /* 0x0000003656367223 */ /* 0x000fc40000010079 */
[----:B------:R-:W-:Y:S01]  /*6af0*/  FFMA.FTZ R89, R89, R34, R36 ;  /* 0x0000002259597223 */ /* 0x000fe20000010024 */
[----:B------:R-:W-:Y:S01]  /*6b00*/  FFMA.FTZ R93, R93, R32, R74 ;  /* 0x000000205d5d7223 */ /* 0x000fe2000001004a */
[----:B------:R-:W-:Y:S01]  /*6b10*/  FADD.FTZ R146, R55, R146 ;  /* 0x0000009237927221 */ /* 0x000fe20000010000 */
[----:B------:R-:W-:Y:S01]  /*6b20*/  FADD.FTZ R147, R120, R147 ;  /* 0x0000009378937221 */ /* 0x000fe20000010000 */
[----:B------:R-:W-:Y:S01]  /*6b30*/  FADD.FTZ R149, R54, R149 ;  /* 0x0000009536957221 */ /* 0x000fe20000010000 */
[----:B------:R-:W-:Y:S01]  /*6b40*/  FADD.FTZ R150, R37, R150 ;  /* 0x0000009625967221 */ /* 0x000fe20000010000 */
[----:B------:R-:W-:Y:S01]  /*6b50*/  FADD.FTZ R154, R89, R154 ;  /* 0x0000009a599a7221 */ /* 0x000fe20000010000 */
[----:B------:R-:W-:-:S03]  /*6b60*/  FADD.FTZ R155, R92, R155 ;  /* 0x0000009b5c9b7221 */ /* 0x000fc60000010000 */
[----:B------:R4:W-:Y:S01]  /*6b70*/  @!P1 STS [R43+0x6304], R41 ;  /* 0x006304292b009388 */ /* 0x0009e20000000800 */
[----:B------:R-:W-:Y:S01]  /*6b80*/  FADD.FTZ R156, R93, R156 ;  /* 0x0000009c5d9c7221 */ /* 0x000fe20000010000 */
[----:B------:R-:W-:Y:S01]  /*6b90*/  BAR.SYNC.DEFER_BLOCKING 0x0 ;  /* 0x0000000000007b1d */ /* 0x000fe20000010000 */
[----:B--2---:R-:W-:Y:S01]  /*6ba0*/  FFMA.FTZ R42, R16, R31, R42 ;  /* 0x0000001f102a7223 */ /* 0x004fe2000001002a */
[----:B------:R-:W-:Y:S01]  /*6bb0*/  FMUL.FTZ R31, R0, R2 ;  /* 0x00000002001f7220 */ /* 0x000fe20000410000 */
[----:B---3--:R-:W-:-:S03]  /*6bc0*/  FFMA.FTZ R39, R17, R32, R39 ;  /* 0x0000002011277223 */ /* 0x008fc60000010027 */
[----:B------:R4:W-:Y:S01]  /*6bd0*/  STL [R1+0x5c], R42 ;  /* 0x00005c2a01007387 */ /* 0x0009e20000100800 */
[----:B-----5:R-:W-:-:S03]  /*6be0*/  FFMA.FTZ R38, R18, R31, R38 ;  /* 0x0000001f12267223 */ /* 0x020fc60000010026 */
        /* <DEDUP_REMOVED lines=14> */
[----:B------:R-:W4:Y:S04]  /*6cd0*/  LDS R31, [R29+0x6310] ;  /* 0x006310001d1f7984 */ /* 0x000f280000000800 */
[----:B------:R-:W1:Y:S01]  /*6ce0*/  @P0 LDS R0, [R2+0x7f50] ;  /* 0x007f500002000984 */ /* 0x000e620000000800 */
[----:B0-----:R-:W-:-:S04]  /*6cf0*/  FADD.FTZ R32, R41, R32 ;  /* 0x0000002029207221 */ /* 0x001fc80000010000 */
[----:B------:R-:W-:-:S04]  /*6d00*/  FADD.FTZ R32, R33, R32 ;  /* 0x0000002021207221 */ /* 0x000fc80000010000 */
[----:B----4-:R-:W-:-:S04]  /*6d10*/  FADD.FTZ R41, R32, R31 ;  /* 0x0000001f20297221 */ /* 0x010fc80000010000 */
[----:B-1----:R-:W-:-:S05]  /*6d20*/  @P0 FADD.FTZ R41, R41, R0 ;  /* 0x0000000029290221 */ /* 0x002fca0000010000 */
[----:B------:R0:W-:Y:S02]  /*6d30*/  STS [R2+0x7f50], R41 ;  /* 0x007f502902007388 */ /* 0x0001e40000000800 */
.L_x_3103:
[----:B------:R-:W-:Y:S05]  /*6d40*/  BSYNC B0 ;  /* 0x0000000000007941 */ /* 0x000fea0003800000 */
.L_x_3102:
[----:B------:R-:W-:Y:S02]  /*6d50*/  UIADD3 UR7, UR7, 0x1, URZ ;  /* 0x0000000107077890 */ /* 0x000fe4000fffe03f */
[----:B------:R-:W-:Y:S02]  /*6d60*/  UIADD3 UR8, UP1, UR8, 0x1, URZ ;  /* 0x0000000108087890 */ /* 0x000fe4000ff3e03f */
[----:B------:R-:W-:Y:S02]  /*6d70*/  UISETP.GE.AND UP0, UPT, UR7, UR56, UPT ;  /* 0x000000380700728c */ /* 0x000fe4000bf06270 */
[----:B------:R-:W-:-:S04]  /*6d80*/  UIADD3.X UR9, URZ, UR9, URZ, UP1, !UPT ;  /* 0x000000093f097290 */ /* 0x000fc80008ffe43f */
[----:B------:R-:W-:-:S13]  /*6d90*/  PLOP3.LUT P0, PT, PT, PT, UP0, 0x80, 0x0 ;  /* 0x000000000000781c */ /* 0x000fda0003f0f008 */
[----:B------:R-:W-:Y:S05]  /*6da0*/  @!P0 BRA `(.L_x_3104) ;  /* 0xffffffbc00f48947 */ /* 0x000fea000383ffff */
.L_x_3060:
[----:B------:R-:W2:Y:S01]  /*6db0*/  LDL.LU R53, [R1+0x48] ;  /* 0x0000480001357983 */ /* 0x000ea20000300800 */
[----:B------:R-:W3:Y:S01]  /*6dc0*/  LDC.64 R16, c[0x0][0x388] ;  /* 0x0000e200ff107b82 */ /* 0x000ee20000000a00 */
[----:B------:R-:W-:Y:S02]  /*6dd0*/  USHF.R.S32.HI UR30, URZ, 0x1f, UR10 ;  /* 0x0000001f3f1e7899 */ /* 0x000fe4000801140a */
[----:B------:R-:W2:Y:S01]  /*6de0*/  LDL.LU R52, [R1+0x4c] ;  /* 0x00004c0001347983 */ /* 0x000ea20000300800 */
[----:B------:R-:W-:-:S03]  /*6df0*/  ULDC.64 UR28, c[0x0][0x390] ;  /* 0x0000e400001c7ab9 */ /* 0x000fc60000000a00 */
[----:B----4-:R-:W4:Y:S04]  /*6e00*/  LDL.LU R43, [R1+0x50] ;  /* 0x00005000012b7983 */ /* 0x010f280000300800 */
[----:B------:R-:W4:Y:S04]  /*6e10*/  LDL.LU R42, [R1+0x54] ;  /* 0x00005400012a7983 */ /* 0x000f280000300800 */
[----:B0-----:R-:W5:Y:S04]  /*6e20*/  LDL.LU R41, [R1+0x58] ;  /* 0x0000580001297983 */ /* 0x001f680000300800 */
[----:B------:R-:W5:Y:S04]  /*6e30*/  LDL.LU R40, [R1+0x5c] ;  /* 0x00005c0001287983 */ /* 0x000f680000300800 */
[----:B------:R-:W3:Y:S04]  /*6e40*/  LDL.LU R39, [R1+0x60] ;  /* 0x0000600001277983 */ /* 0x000ee80000300800 */
[----:B------:R-:W3:Y:S04]  /*6e50*/  LDL.LU R38, [R1+0x64] ;  /* 0x0000640001267983 */ /* 0x000ee80000300800 */
[----:B------:R-:W3:Y:S04]  /*6e60*/  LDL.LU R37, [R1+0x28] ;  /* 0x0000280001257983 */ /* 0x000ee80000300800 */
[----:B------:R-:W3:Y:S04]  /*6e70*/  LDL.LU R36, [R1+0x2c] ;  /* 0x00002c0001247983 */ /* 0x000ee80000300800 */
[----:B------:R-:W3:Y:S04]  /*6e80*/  LDL.LU R35, [R1+0x30] ;  /* 0x0000300001237983 */ /* 0x000ee80000300800 */
[----:B------:R-:W3:Y:S04]  /*6e90*/  LDL.LU R34, [R1+0x34] ;  /* 0x0000340001227983 */ /* 0x000ee80000300800 */
[----:B------:R-:W3:Y:S04]  /*6ea0*/  LDL.LU R33, [R1+0x38] ;  /* 0x0000380001217983 */ /* 0x000ee80000300800 */
[----:B------:R-:W3:Y:S04]  /*6eb0*/  LDL.LU R32, [R1+0x3c] ;  /* 0x00003c0001207983 */ /* 0x000ee80000300800 */
[----:B-1----:R-:W3:Y:S04]  /*6ec0*/  LDL.LU R2, [R1+0x40] ;  /* 0x0000400001027983 */ /* 0x002ee80000300800 */
[----:B------:R-:W3:Y:S04]  /*6ed0*/  LDL.LU R0, [R1+0x44] ;  /* 0x0000440001007983 */ /* 0x000ee80000300800 */
[----:B------:R-:W3:Y:S04]  /*6ee0*/  LDL.LU R31, [R1+0x6c] ;  /* 0x00006c00011f7983 */ /* 0x000ee80000300800 */
[----:B------:R-:W3:Y:S01]  /*6ef0*/  LDL.LU R18, [R1+0x70] ;  /* 0x0000700001127983 */ /* 0x000ee20000300800 */
[----:B------:R-:W-:-:S02]  /*6f00*/  USHF.R.S32.HI UR27, URZ, 0x1f, UR26 ;  /* 0x0000001f3f1b7899 */ /* 0x000fc4000801141a */
[----:B------:R-:W-:Y:S02]  /*6f10*/  UIMAD UR7, UR30, UR28, URZ ;  /* 0x0000001c1e0772a4 */ /* 0x000fe4000f8e023f */
[----:B------:R-:W-:Y:S02]  /*6f20*/  UIMAD.WIDE.U32 UR8, UR10, UR28, UR26 ;  /* 0x0000001c0a0872a5 */ /* 0x000fe4000f8e001a */
[----:B------:R-:W-:Y:S02]  /*6f30*/  UIMAD UR7, UR10, UR29, UR7 ;  /* 0x0000001d0a0772a4 */ /* 0x000fe4000f8e0207 */
[----:B------:R-:W-:Y:S02]  /*6f40*/  USHF.R.S32.HI UR28, URZ, 0x1f, UR11 ;  /* 0x0000001f3f1c7899 */ /* 0x000fe4000801140b */
[----:B------:R-:W-:Y:S02]  /*6f50*/  UIADD3 UR7, UR9, UR7, URZ ;  /* 0x0000000709077290 */ /* 0x000fe4000fffe03f */
[----:B------:R-:W-:-:S04]  /*6f60*/  MOV R3, UR9 ;  /* 0x0000000900037c02 */ /* 0x000fc80008000f00 */
[----:B------:R-:W-:Y:S02]  /*6f70*/  MOV R3, UR7 ;  /* 0x0000000700037c02 */ /* 0x000fe40008000f00 */
[----:B------:R-:W-:Y:S02]  /*6f80*/  F2FP.F16.F32.PACK_AB R158, R149, R150 ;  /* 0x00000096959e723e */ /* 0x000fe400000000ff */
[----:B------:R-:W-:Y:S02]  /*6f90*/  F2FP.F16.F32.PACK_AB R157, R154, R155 ;  /* 0x0000009b9a9d723e */ /* 0x000fe400000000ff */
[----:B------:R-:W-:Y:S01]  /*6fa0*/  F2FP.F16.F32.PACK_AB R159, R146, R147 ;  /* 0x00000093929f723e */ /* 0x000fe200000000ff */
[----:B------:R-:W-:Y:S02]  /*6fb0*/  UISETP.GT.AND UP0, UPT, UR13, 0x1, UPT ;  /* 0x000000010d00788c */ /* 0x000fe4000bf04270 */
[----:B------:R-:W-:Y:S02]  /*6fc0*/  UIADD3 UR50, UP1, UR50, -0x1000, URZ ;  /* 0xfffff00032327890 */ /* 0x000fe4000ff3e03f */
[----:B------:R-:W-:-:S02]  /*6fd0*/  UIADD3 UR52, UP2, UR52, -0x1000, URZ ;  /* 0xfffff00034347890 */ /* 0x000fc4000ff5e03f */
[----:B------:R-:W-:Y:S02]  /*6fe0*/  UIADD3 UR14, UP3, UR14, -0x1000, URZ ;  /* 0xfffff0000e0e7890 */ /* 0x000fe4000ff7e03f */
[----:B------:R-:W-:Y:S02]  /*6ff0*/  UIADD3 UR16, UP4, UR16, -0x1000, URZ ;  /* 0xfffff00010107890 */ /* 0x000fe4000ff9e03f */
[----:B------:R-:W-:Y:S02]  /*7000*/  UIADD3 UR48, UP5, UR48, -0x1000, URZ ;  /* 0xfffff00030307890 */ /* 0x000fe4000ffbe03f */
[----:B------:R-:W-:Y:S02]  /*7010*/  UIADD3 UR6, UR6, -0x800, URZ ;  /* 0xfffff80006067890 */ /* 0x000fe4000fffe03f */
[----:B------:R-:W-:Y:S02]  /*7020*/  UIADD3.X UR51, UR51, -0x1, URZ, UP1, !UPT ;  /* 0xffffffff33337890 */ /* 0x000fe40008ffe43f */
[----:B------:R-:W-:-:S02]  /*7030*/  UIADD3.X UR53, UR53, -0x1, URZ, UP2, !UPT ;  /* 0xffffffff35357890 */ /* 0x000fc400097fe43f */
[----:B------:R-:W-:Y:S02]  /*7040*/  UIADD3.X UR15, UR15, -0x1, URZ, UP3, !UPT ;  /* 0xffffffff0f0f7890 */ /* 0x000fe40009ffe43f */
[----:B------:R-:W-:Y:S02]  /*7050*/  UIADD3.X UR17, UR17, -0x1, URZ, UP4, !UPT ;  /* 0xffffffff11117890 */ /* 0x000fe4000a7fe43f */
[----:B------:R-:W-:Y:S01]  /*7060*/  UIADD3.X UR49, UR49, -0x1, URZ, UP5, !UPT ;  /* 0xffffffff31317890 */ /* 0x000fe2000affe43f */
[----:B--2---:R-:W-:Y:S02]  /*7070*/  F2FP.F16.F32.PACK_AB R7, R53, R52 ;  /* 0x000000343507723e */ /* 0x004fe400000000ff */
[----:B----4-:R-:W-:Y:S02]  /*7080*/  F2FP.F16.F32.PACK_AB R6, R43, R42 ;  /* 0x0000002a2b06723e */ /* 0x010fe400000000ff */
[----:B-----5:R-:W-:Y:S02]  /*7090*/  F2FP.F16.F32.PACK_AB R5, R41, R40 ;  /* 0x000000282905723e */ /* 0x020fe400000000ff */
[----:B---3--:R-:W-:Y:S01]  /*70a0*/  F2FP.F16.F32.PACK_AB R4, R39, R38 ;  /* 0x000000262704723e */ /* 0x008fe200000000ff */
[----:B------:R-:W-:Y:S01]  /*70b0*/  BAR.SYNC.DEFER_BLOCKING 0x0 ;  /* 0x0000000000007b1d */ /* 0x000fe20000010000 */
[----:B------:R-:W-:-:S02]  /*70c0*/  F2FP.F16.F32.PACK_AB R15, R37, R36 ;  /* 0x00000024250f723e */ /* 0x000fc400000000ff */
[----:B------:R-:W-:Y:S02]  /*70d0*/  F2FP.F16.F32.PACK_AB R14, R35, R34 ;  /* 0x00000022230e723e */ /* 0x000fe400000000ff */
[----:B------:R-:W-:-:S03]  /*70e0*/  F2FP.F16.F32.PACK_AB R13, R33, R32 ;  /* 0x00000020210d723e */ /* 0x000fc600000000ff */
[----:B------:R-:W0:Y:S01]  /*70f0*/  LDC.64 R32, c[0x0][0x3e0] ;  /* 0x0000f800ff207b82 */ /* 0x000e220000000a00 */
[----:B------:R-:W-:Y:S01]  /*7100*/  F2FP.F16.F32.PACK_AB R12, R2, R0 ;  /* 0x00000000020c723e */ /* 0x000fe200000000ff */
[----:B------:R-:W-:Y:S04]  /*7110*/  STS.128 [R31], R4 ;  /* 0x000000041f007388 */ /* 0x000fe80000000c00 */
[----:B------:R1:W-:Y:S01]  /*7120*/  STS.128 [R31+0x10], R12 ;  /* 0x0000100c1f007388 */ /* 0x0003e20000000c00 */
[----:B------:R-:W-:-:S03]  /*7130*/  NOP ;  /* 0x0000000000007918 */ /* 0x000fc60000000000 */
[----:B------:R-:W2:Y:S04]  /*7140*/  LDS.128 R8, [R28] ;  /* 0x000000001c087984 */ /* 0x000ea80000000c00 */
[----:B------:R-:W3:Y:S01]  /*7150*/  LDS.128 R4, [R28+0x200] ;  /* 0x000200001c047984 */ /* 0x000ee20000000c00 */
[----:B------:R-:W-:Y:S01]  /*7160*/  MOV R2, UR8 ;  /* 0x0000000800027c02 */ /* 0x000fe20008000f00 */
[----:B------:R-:W-:Y:S01]  /*7170*/  IMAD R0, R16, UR28, RZ ;  /* 0x0000001c10007c24 */ /* 0x000fe2000f8e02ff */
[----:B------:R-:W-:Y:S01]  /*7180*/  F2FP.F16.F32.PACK_AB R35, R19, R20 ;  /* 0x000000141323723e */ /* 0x000fe200000000ff */
[----:B------:R-:W-:Y:S02]  /*7190*/  ULDC.64 UR8, c[0x0][0x3b0] ;  /* 0x0000ec0000087ab9 */ /* 0x000fe40000000a00 */
[----:B-1----:R-:W-:-:S02]  /*71a0*/  IMAD R13, R17, UR11, R0 ;  /* 0x0000000b110d7c24 */ /* 0x002fc4000f8e0200 */
[----:B------:R-:W-:Y:S01]  /*71b0*/  IMAD.WIDE.U32 R2, R16, UR11, R2 ;  /* 0x0000000b10027c25 */ /* 0x000fe2000f8e0002 */
[----:B------:R-:W-:-:S04]  /*71c0*/  SHF.L.U32 R14, R30, 0x1, RZ ;  /* 0x000000011e0e7819 */ /* 0x000fc800000006ff */
[----:B------:R-:W-:Y:S02]  /*71d0*/  IADD3 R0, R3, R13, RZ ;  /* 0x0000000d03007210 */ /* 0x000fe40007ffe0ff */
[----:B0-----:R-:W-:Y:S02]  /*71e0*/  LEA R12, P0, R2, R32, 0x1 ;  /* 0x00000020020c7211 */ /* 0x001fe400078008ff */
[----:B------:R-:W-:Y:S02]  /*71f0*/  LOP3.LUT R3, R14, 0xffffffc0, RZ, 0xc0, !PT ;  /* 0xffffffc00e037812 */ /* 0x000fe400078ec0ff */
[----:B------:R-:W-:Y:S02]  /*7200*/  LEA.HI.X R13, R2, R33, R0, 0x1, P0 ;  /* 0x00000021020d7211 */ /* 0x000fe400000f0c00 */
[----:B------:R-:W-:-:S05]  /*7210*/  LOP3.LUT R17, R3, 0x1f, R30, 0xf8, !PT ;  /* 0x0000001f03117812 */ /* 0x000fca00078ef81e */
[----:B------:R-:W-:-:S04]  /*7220*/  IMAD.WIDE R2, R17, 0x10, R12 ;  /* 0x0000001011027825 */ /* 0x000fc800078e020c */
[----:B------:R-:W-:Y:S01]  /*7230*/  FADD.FTZ R15, R18, R27 ;  /* 0x0000001b120f7221 */ /* 0x000fe20000010000 */
[----:B--2---:R0:W-:Y:S04]  /*7240*/  STG.E.128 desc[UR18][R2.64+-0x1000], R8 ;  /* 0xfff0000802007986 */ /* 0x0041e8000c101d12 */
[----:B---3--:R1:W-:Y:S01]  /*7250*/  STG.E.128 desc[UR18][R2.64+-0xe00], R4 ;  /* 0xfff2000402007986 */ /* 0x0083e2000c101d12 */
[----:B------:R-:W-:Y:S01]  /*7260*/  BAR.SYNC.DEFER_BLOCKING 0x0 ;  /* 0x0000000000007b1d */ /* 0x000fe20000010000 */
[----:B------:R-:W-:-:S04]  /*7270*/  FADD.FTZ R0, R15, R156 ;  /* 0x0000009c0f007221 */ /* 0x000fc80000010000 */
[----:B------:R-:W-:-:S04]  /*7280*/  FADD.FTZ R13, R0, R155 ;  /* 0x0000009b000d7221 */ /* 0x000fc80000010000 */
[----:B------:R-:W-:Y:S01]  /*7290*/  FADD.FTZ R13, R13, R154 ;  /* 0x0000009a0d0d7221 */ /* 0x000fe20000010000 */
[----:B------:R-:W-:Y:S01]  /*72a0*/  F2FP.F16.F32.PACK_AB R156, R156, R27 ;  /* 0x0000001b9c9c723e */ /* 0x000fe200000000ff */
[----:B0-----:R-:W0:Y:S02]  /*72b0*/  LDC.64 R8, c[0x0][0x3a8] ;  /* 0x0000ea00ff087b82 */ /* 0x001e240000000a00 */
[----:B------:R-:W-:Y:S01]  /*72c0*/  FADD.FTZ R150, R13, R150 ;  /* 0x000000960d967221 */ /* 0x000fe20000010000 */
[----:B------:R-:W-:Y:S02]  /*72d0*/  F2FP.F16.F32.PACK_AB R34, R21, R22 ;  /* 0x000000161522723e */ /* 0x000fe400000000ff */
[----:B------:R-:W-:Y:S02]  /*72e0*/  F2FP.F16.F32.PACK_AB R33, R23, R24 ;  /* 0x000000181721723e */ /* 0x000fe400000000ff */
[----:B------:R-:W-:Y:S01]  /*72f0*/  F2FP.F16.F32.PACK_AB R32, R25, R26 ;  /* 0x0000001a1920723e */ /* 0x000fe200000000ff */
[----:B------:R-:W-:Y:S01]  /*7300*/  FADD.FTZ R150, R150, R149 ;  /* 0x0000009596967221 */ /* 0x000fe20000010000 */
[----:B------:R-:W-:Y:S01]  /*7310*/  UIMAD UR7, UR30, UR8, URZ ;  /* 0x000000081e0772a4 */ /* 0x000fe2000f8e023f */
[----:B------:R-:W2:Y:S01]  /*7320*/  LDC.64 R10, c[0x0][0x3f0] ;  /* 0x0000fc00ff0a7b82 */ /* 0x000ea20000000a00 */
[----:B------:R-:W-:Y:S01]  /*7330*/  STS.128 [R31], R156 ;  /* 0x0000009c1f007388 */ /* 0x000fe20000000c00 */
[----:B------:R-:W-:-:S03]  /*7340*/  FADD.FTZ R147, R150, R147 ;  /* 0x0000009396937221 */ /* 0x000fc60000010000 */
[----:B------:R-:W-:Y:S01]  /*7350*/  STS.128 [R31+0x10], R32 ;  /* 0x000010201f007388 */ /* 0x000fe20000000c00 */
[----:B------:R-:W-:-:S03]  /*7360*/  NOP ;  /* 0x0000000000007918 */ /* 0x000fc60000000000 */
[----:B------:R-:W3:Y:S01]  /*7370*/  LDS.128 R4, [R28] ;  /* 0x000000001c047984 */ /* 0x000ee20000000c00 */
[----:B------:R-:W-:-:S03]  /*7380*/  FADD.FTZ R147, R147, R146 ;  /* 0x0000009293937221 */ /* 0x000fc60000010000 */
[----:B------:R-:W4:Y:S01]  /*7390*/  LDS.128 R36, [R28+0x200] ;  /* 0x000200001c247984 */ /* 0x000f220000000c00 */
[----:B------:R-:W-:Y:S01]  /*73a0*/  UIMAD.WIDE.U32 UR26, UR10, UR8, UR26 ;  /* 0x000000080a1a72a5 */ /* 0x000fe2000f8e001a */
[----:B------:R-:W-:Y:S01]  /*73b0*/  FADD.FTZ R26, R147, R26 ;  /* 0x0000001a931a7221 */ /* 0x000fe20000010000 */
[----:B------:R-:W-:-:S03]  /*73c0*/  UIMAD UR7, UR10, UR9, UR7 ;  /* 0x000000090a0772a4 */ /* 0x000fc6000f8e0207 */
[----:B------:R-:W-:Y:S01]  /*73d0*/  FADD.FTZ R25, R26, R25 ;  /* 0x000000191a197221 */ /* 0x000fe20000010000 */
[----:B------:R-:W-:Y:S02]  /*73e0*/  UIADD3 UR7, UR27, UR7, URZ ;  /* 0x000000071b077290 */ /* 0x000fe4000fffe03f */
[----:B-1----:R-:W-:Y:S01]  /*73f0*/  MOV R3, UR27 ;  /* 0x0000001b00037c02 */ /* 0x002fe20008000f00 */
[----:B------:R-:W-:Y:S01]  /*7400*/  FADD.FTZ R24, R25, R24 ;  /* 0x0000001819187221 */ /* 0x000fe20000010000 */
[----:B------:R-:W-:Y:S01]  /*7410*/  MOV R2, UR26 ;  /* 0x0000001a00027c02 */ /* 0x000fe20008000f00 */
[----:B0-----:R-:W-:Y:S01]  /*7420*/  IMAD R0, R8, UR28, RZ ;  /* 0x0000001c08007c24 */ /* 0x001fe2000f8e02ff */
[----:B------:R-:W-:Y:S01]  /*7430*/  MOV R3, UR7 ;  /* 0x0000000700037c02 */ /* 0x000fe20008000f00 */
[----:B------:R-:W-:Y:S02]  /*7440*/  FADD.FTZ R23, R24, R23 ;  /* 0x0000001718177221 */ /* 0x000fe40000010000 */
[----:B------:R-:W-:-:S02]  /*7450*/  IMAD R9, R9, UR11, R0 ;  /* 0x0000000b09097c24 */ /* 0x000fc4000f8e0200 */
        /* <DEDUP_REMOVED lines=10> */
[----:B---3--:R0:W-:Y:S04]  /*7500*/  STG.E.128 desc[UR18][R2.64+-0x1000], R4 ;  /* 0xfff0000402007986 */ /* 0x0081e8000c101d12 */
[----:B----4-:R0:W-:Y:S01]  /*7510*/  STG.E.128 desc[UR18][R2.64+-0xe00], R36 ;  /* 0xfff2002402007986 */ /* 0x0101e2000c101d12 */
[----:B------:R-:W-:Y:S01]  /*7520*/  PLOP3.LUT P0, PT, PT, PT, UP0, 0x80, 0x0 ;  /* 0x000000000000781c */ /* 0x000fe20003f0f008 */
[----:B------:R-:W-:-:S07]  /*7530*/  UIADD3 UR7, UR13, -0x1, URZ ;  /* 0xffffffff0d077890 */ /* 0x000fce000fffe03f */
[----:B------:R-:W-:-:S05]  /*7540*/  UMOV UR13, UR7 ;  /* 0x00000007000d7c82 */ /* 0x000fca0008000000 */
[----:B------:R-:W-:Y:S05]  /*7550*/  @P0 BRA `(.L_x_3105) ;  /* 0xffffff9400840947 */ /* 0x000fea000383ffff */
.L_x_3058:
        /* <DEDUP_REMOVED lines=41> */
.L_x_3107:
[----:B------:R-:W-:Y:S05]  /*77f0*/  BSYNC B0 ;  /* 0x0000000000007941 */ /* 0x000fea0003800000 */
.L_x_3106:
        /* <DEDUP_REMOVED lines=44> */
.L_x_3109:
[----:B01----:R-:W0:Y:S02]  /*7ac0*/  S2R R7, SR_TID.X ;  /* 0x0000000000077919 */ /* 0x003e240000002100 */
.L_x_3110:
[----:B------:R-:W-:Y:S05]  /*7ad0*/  BSYNC B0 ;  /* 0x0000000000007941 */ /* 0x000fea0003800000 */
.L_x_3108:
        /* <DEDUP_REMOVED lines=15> */
.L_x_3111:
        /* <DEDUP_REMOVED lines=18> */
.L_x_3064:
[----:B------:R-:W-:Y:S01]  /*7cf0*/  HFMA2.MMA R57, -RZ, RZ, 0, 5.9604644775390625e-08 ;  /* 0x00000001ff397435 */ /* 0x000fe200000001ff */
[----:B------:R-:W-:Y:S02]  /*7d00*/  MOV R165, R42 ;  /* 0x0000002a00a57202 */ /* 0x000fe40000000f00 */
[----:B------:R-:W-:Y:S02]  /*7d10*/  MOV R56, RZ ;  /* 0x000000ff00387202 */ /* 0x000fe40000000f00 */
[----:B------:R-:W-:-:S07]  /*7d20*/  MOV R152, 0xffffffff ;  /* 0xffffffff00987802 */ /* 0x000fce0000000f00 */
[----:B-1---5:R-:W-:Y:S05]  /*7d30*/  WARPSYNC.COLLECTIVE R152, `(.L_x_3112) ;  /* 0x0000000098087348 */ /* 0x022fea0003c00000 */
[----:B------:R0:W2:Y:S02]  /*7d40*/  SHFL.UP P3, R153, R165, R57, R56 ;  /* 0x04000039a5997389 */ /* 0x0000a40000060038 */
[----:B012--5:R-:W-:Y:S01]  /*7d50*/  ENDCOLLECTIVE ;  /* 0x000000000000791b */ /* 0x027fe20003800000 */
.L_x_3112:
[----:B------:R-:W-:Y:S02]  /*7d60*/  MOV R165, R43 ;  /* 0x0000002b00a57202 */ /* 0x000fe40000000f00 */
[----:B------:R-:W-:-:S07]  /*7d70*/  MOV R151, R153 ;  /* 0x0000009900977202 */ /* 0x000fce0000000f00 */
[----:B------:R-:W-:Y:S05]  /*7d80*/  WARPSYNC.COLLECTIVE R152, `(.L_x_3113) ;  /* 0x0000000098087348 */ /* 0x000fea0003c00000 */
[----:B------:R0:W1:Y:S02]  /*7d90*/  SHFL.UP P3, R153, R165, R57, R56 ;  /* 0x04000039a5997389 */ /* 0x0000640000060038 */
[----:B01----:R-:W-:Y:S01]  /*7da0*/  ENDCOLLECTIVE ;  /* 0x000000000000791b */ /* 0x003fe20003800000 */
.L_x_3113:
        /* <DEDUP_REMOVED lines=10> */
.L_x_3114:
[----:B------:R-:W-:Y:S02]  /*7e50*/  MOV R165, R43 ;  /* 0x0000002b00a57202 */ /* 0x000fe40000000f00 */
[----:B------:R-:W-:-:S07]  /*7e60*/  MOV R151, R153 ;  /* 0x0000009900977202 */ /* 0x000fce0000000f00 */
[----:B------:R-:W-:Y:S05]  /*7e70*/  WARPSYNC.COLLECTIVE R152, `(.L_x_3115) ;  /* 0x0000000098087348 */ /* 0x000fea0003c00000 */
[----:B------:R0:W1:Y:S02]  /*7e80*/  SHFL.UP P3, R153, R165, R57, R56 ;  /* 0x04000039a5997389 */ /* 0x0000640000060038 */
[----:B01----:R-:W-:Y:S01]  /*7e90*/  ENDCOLLECTIVE ;  /* 0x000000000000791b */ /* 0x003fe20003800000 */
.L_x_3115:
        /* <DEDUP_REMOVED lines=10> */
.L_x_3116:
[----:B------:R-:W-:Y:S02]  /*7f40*/  MOV R165, R43 ;  /* 0x0000002b00a57202 */ /* 0x000fe40000000f00 */
[----:B------:R-:W-:-:S07]  /*7f50*/  MOV R151, R153 ;  /* 0x0000009900977202 */ /* 0x000fce0000000f00 */
[----:B------:R-:W-:Y:S05]  /*7f60*/  WARPSYNC.COLLECTIVE R152, `(.L_x_3117) ;  /* 0x0000000098087348 */ /* 0x000fea0003c00000 */
[----:B------:R0:W1:Y:S02]  /*7f70*/  SHFL.UP P3, R153, R165, R57, R56 ;  /* 0x04000039a5997389 */ /* 0x0000640000060038 */
[----:B01----:R-:W-:Y:S01]  /*7f80*/  ENDCOLLECTIVE ;  /* 0x000000000000791b */ /* 0x003fe20003800000 */
.L_x_3117:
        /* <DEDUP_REMOVED lines=10> */
.L_x_3118:
[----:B------:R-:W-:Y:S02]  /*8030*/  MOV R165, R43 ;  /* 0x0000002b00a57202 */ /* 0x000fe40000000f00 */
[----:B------:R-:W-:-:S07]  /*8040*/  MOV R151, R153 ;  /* 0x0000009900977202 */ /* 0x000fce0000000f00 */
[----:B------:R-:W-:Y:S05]  /*8050*/  WARPSYNC.COLLECTIVE R152, `(.L_x_3119) ;  /* 0x0000000098087348 */ /* 0x000fea0003c00000 */
[----:B------:R0:W1:Y:S02]  /*8060*/  SHFL.UP P3, R153, R165, R57, R56 ;  /* 0x04000039a5997389 */ /* 0x0000640000060038 */
[----:B01----:R-:W-:Y:S01]  /*8070*/  ENDCOLLECTIVE ;  /* 0x000000000000791b */ /* 0x003fe20003800000 */
.L_x_3119:
        /* <DEDUP_REMOVED lines=10> */
.L_x_3120:
[----:B------:R-:W-:Y:S02]  /*8120*/  MOV R165, R43 ;  /* 0x0000002b00a57202 */ /* 0x000fe40000000f00 */
[----:B------:R-:W-:-:S07]  /*8130*/  MOV R151, R153 ;  /* 0x0000009900977202 */ /* 0x000fce0000000f00 */
[----:B------:R-:W-:Y:S05]  /*8140*/  WARPSYNC.COLLECTIVE R152, `(.L_x_3121) ;  /* 0x0000000098087348 */ /* 0x000fea0003c00000 */
[----:B------:R0:W1:Y:S02]  /*8150*/  SHFL.UP P3, R153, R165, R57, R56 ;  /* 0x04000039a5997389 */ /* 0x0000640000060038 */
[----:B01----:R-:W-:Y:S01]  /*8160*/  ENDCOLLECTIVE ;  /* 0x000000000000791b */ /* 0x003fe20003800000 */
.L_x_3121:
[----:B------:R-:W-:Y:S01]  /*8170*/  MOV R56, R153 ;  /* 0x0000009900387202 */ /* 0x000fe20000000f00 */
[----:B------:R-:W-:Y:S06]  /*8180*/  BRA `(.L_x_3122) ;  /* 0xffffffbc00d47947 */ /* 0x000fec000383ffff */
.L_x_3065:
        /* <DEDUP_REMOVED lines=8> */
.L_x_3124:
[----:B------:R-:W-:Y:S05]  /*8210*/  BSYNC B0 ;  /* 0x0000000000007941 */ /* 0x000fea0003800000 */
.L_x_3123:
[----:B------:R-:W-:Y:S05]  /*8220*/  BRA `(.L_x_3125) ;  /* 0xffffffbc00c07947 */ /* 0x000fea000383ffff */
.L_x_3066:
        /* <DEDUP_REMOVED lines=8> */
.L_x_3127:
[----:B------:R-:W-:Y:S05]  /*82b0*/  BSYNC B0 ;  /* 0x0000000000007941 */ /* 0x000fea0003800000 */
.L_x_3126:
[----:B------:R-:W-:Y:S05]  /*82c0*/  BRA `(.L_x_3128) ;  /* 0xffffffbc00a07947 */ /* 0x000fea000383ffff */
.L_x_3067:
        /* <DEDUP_REMOVED lines=8> */
.L_x_3130:
[----:B------:R-:W-:Y:S05]  /*8350*/  BSYNC B0 ;  /* 0x0000000000007941 */ /* 0x000fea0003800000 */
.L_x_3129:
        /* <DEDUP_REMOVED lines=9> */
.L_x_3131:
[----:B------:R-:W-:Y:S01]  /*83f0*/  HFMA2.MMA R57, -RZ, RZ, 0, 0 ;  /* 0x00000000ff397435 */ /* 0x000fe200000001ff */
[----:B------:R-:W-:Y:S02]  /*8400*/  MOV R56, 0x1f ;  /* 0x0000001f00387802 */ /* 0x000fe40000000f00 */
[----:B------:R-:W-:-:S08]  /*8410*/  MOV R43, R153 ;  /* 0x00000099002b7202 */ /* 0x000fd00000000f00 */
[----:B------:R-:W-:Y:S05]  /*8420*/  WARPSYNC.COLLECTIVE R152, `(.L_x_3132) ;  /* 0x0000000098087348 */ /* 0x000fea0003c00000 */
[----:B------:R0:W1:Y:S02]  /*8430*/  SHFL.IDX P3, R153, R151, R57, R56 ;  /* 0x0000003997997389 */ /* 0x0000640000060038 */
[----:B01----:R-:W-:Y:S01]  /*8440*/  ENDCOLLECTIVE ;  /* 0x000000000000791b */ /* 0x003fe20003800000 */
.L_x_3132:
[----:B------:R-:W-:Y:S02]  /*8450*/  MOV R151, R91 ;  /* 0x0000005b00977202 */ /* 0x000fe40000000f00 */
[----:B------:R-:W-:-:S07]  /*8460*/  MOV R90, R153 ;  /* 0x00000099005a7202 */ /* 0x000fce0000000f00 */
[----:B------:R-:W-:Y:S05]  /*8470*/  WARPSYNC.COLLECTIVE R152, `(.L_x_3133) ;  /* 0x0000000098087348 */ /* 0x000fea0003c00000 */
[----:B------:R0:W1:Y:S02]  /*8480*/  SHFL.IDX P3, R153, R151, R57, R56 ;  /* 0x0000003997997389 */ /* 0x0000640000060038 */
[----:B01----:R-:W-:Y:S01]  /*8490*/  ENDCOLLECTIVE ;  /* 0x000000000000791b */ /* 0x003fe20003800000 */
.L_x_3133:
[----:B------:R-:W-:Y:S01]  /*84a0*/  MOV R91, R153 ;  /* 0x00000099005b7202 */ /* 0x000fe20000000f00 */
[----:B------:R-:W-:Y:S06]  /*84b0*/  BRA `(.L_x_3134) ;  /* 0xffffffbc003c7947 */ /* 0x000fec000383ffff */
.L_x_3069:
[----:B------:R-:W-:Y:S01]  /*84c0*/  HFMA2.MMA R153, -RZ, RZ, 0, 5.9604644775390625e-08 ;  /* 0x00000001ff997435 */ /* 0x000fe200000001ff */
[----:B------:R-:W-:Y:S02]  /*84d0*/  MOV R157, R91 ;  /* 0x0000005b009d7202 */ /* 0x000fe40000000f00 */
[----:B------:R-:W-:Y:S02]  /*84e0*/  MOV R56, 0x1f ;  /* 0x0000001f00387802 */ /* 0x000fe40000000f00 */
[----:B------:R-:W-:-:S07]  /*84f0*/  MOV R152, 0xffffffff ;  /* 0xffffffff00987802 */ /* 0x000fce0000000f00 */
[----:B------:R-:W-:Y:S05]  /*8500*/  WARPSYNC.COLLECTIVE R152, `(.L_x_3135) ;  /* 0x0000000098087348 */ /* 0x000fea0003c00000 */
[----:B------:R0:W1:Y:S02]  /*8510*/  SHFL.DOWN P6, R151, R157, R153, R56 ;  /* 0x080000999d977389 */ /* 0x00006400000c0038 */
[----:B01----:R-:W-:Y:S01]  /*8520*/  ENDCOLLECTIVE ;  /* 0x000000000000791b */ /* 0x003fe20003800000 */
.L_x_3135:
[----:B------:R-:W-:Y:S02]  /*8530*/  MOV R157, R148 ;  /* 0x00000094009d7202 */ /* 0x000fe40000000f00 */
[----:B------:R-:W-:-:S07]  /*8540*/  MOV R57, R151 ;  /* 0x0000009700397202 */ /* 0x000fce0000000f00 */
[----:B------:R-:W-:Y:S05]  /*8550*/  WARPSYNC.COLLECTIVE R152, `(.L_x_3136) ;  /* 0x0000000098087348 */ /* 0x000fea0003c00000 */
[----:B------:R0:W1:Y:S02]  /*8560*/  SHFL.DOWN P6, R151, R157, R153, R56 ;  /* 0x080000999d977389 */ /* 0x00006400000c0038 */
[----:B01----:R-:W-:Y:S01]  /*8570*/  ENDCOLLECTIVE ;  /* 0x000000000000791b */ /* 0x003fe20003800000 */
.L_x_3136:
        /* <DEDUP_REMOVED lines=9> */
.L_x_3137:
[----:B------:R-:W-:Y:S02]  /*8610*/  MOV R157, R148 ;  /* 0x00000094009d7202 */ /* 0x000fe40000000f00 */
[----:B------:R-:W-:-:S07]  /*8620*/  MOV R57, R151 ;  /* 0x0000009700397202 */ /* 0x000fce0000000f00 */
[----:B------:R-:W-:Y:S05]  /*8630*/  WARPSYNC.COLLECTIVE R152, `(.L_x_3138) ;  /* 0x0000000098087348 */ /* 0x000fea0003c00000 */
[----:B------:R0:W1:Y:S02]  /*8640*/  SHFL.DOWN P6, R151, R157, R153, R56 ;  /* 0x080000999d977389 */ /* 0x00006400000c0038 */
[----:B01----:R-:W-:Y:S01]  /*8650*/  ENDCOLLECTIVE ;  /* 0x000000000000791b */ /* 0x003fe20003800000 */
.L_x_3138:
        /* <DEDUP_REMOVED lines=9> */
.L_x_3139:
[----:B------:R-:W-:Y:S02]  /*86f0*/  MOV R157, R148 ;  /* 0x00000094009d7202 */ /* 0x000fe40000000f00 */
[----:B------:R-:W-:-:S07]  /*8700*/  MOV R57, R151 ;  /* 0x0000009700397202 */ /* 0x000fce0000000f00 */
[----:B------:R-:W-:Y:S05]  /*8710*/  WARPSYNC.COLLECTIVE R152, `(.L_x_3140) ;  /* 0x0000000098087348 */ /* 0x000fea0003c00000 */
[----:B------:R0:W1:Y:S02]  /*8720*/  SHFL.DOWN P6, R151, R157, R153, R56 ;  /* 0x080000999d977389 */ /* 0x00006400000c0038 */
[----:B01----:R-:W-:Y:S01]  /*8730*/  ENDCOLLECTIVE ;  /* 0x000000000000791b */ /* 0x003fe20003800000 */
.L_x_3140:
        /* <DEDUP_REMOVED lines=9> */
.L_x_3141:
[----:B------:R-:W-:Y:S02]  /*87d0*/  MOV R157, R148 ;  /* 0x00000094009d7202 */ /* 0x000fe40000000f00 */
[----:B------:R-:W-:-:S07]  /*87e0*/  MOV R57, R151 ;  /* 0x0000009700397202 */ /* 0x000fce0000000f00 */
[----:B------:R-:W-:Y:S05]  /*87f0*/  WARPSYNC.COLLECTIVE R152, `(.L_x_3142) ;  /* 0x0000000098087348 */ /* 0x000fea0003c00000 */
[----:B------:R0:W1:Y:S02]  /*8800*/  SHFL.DOWN P6, R151, R157, R153, R56 ;  /* 0x080000999d977389 */ /* 0x00006400000c0038 */
[----:B01----:R-:W-:Y:S01]  /*8810*/  ENDCOLLECTIVE ;  /* 0x000000000000791b */ /* 0x003fe20003800000 */
.L_x_3142:
        /* <DEDUP_REMOVED lines=9> */
.L_x_3143:
[----:B------:R-:W-:Y:S02]  /*88b0*/  MOV R157, R148 ;  /* 0x00000094009d7202 */ /* 0x000fe40000000f00 */
[----:B------:R-:W-:-:S07]  /*88c0*/  MOV R57, R151 ;  /* 0x0000009700397202 */ /* 0x000fce0000000f00 */
[----:B------:R-:W-:Y:S05]  /*88d0*/  WARPSYNC.COLLECTIVE R152, `(.L_x_3144) ;  /* 0x0000000098087348 */ /* 0x000fea0003c00000 */
[----:B------:R0:W1:Y:S02]  /*88e0*/  SHFL.DOWN P6, R151, R157, R153, R56 ;  /* 0x080000999d977389 */ /* 0x00006400000c0038 */
[----:B01----:R-:W-:Y:S01]  /*88f0*/  ENDCOLLECTIVE ;  /* 0x000000000000791b */ /* 0x003fe20003800000 */
.L_x_3144:
        /* <DEDUP_REMOVED lines=10> */
.L_x_3145:
[----:B------:R-:W-:Y:S02]  /*89a0*/  MOV R151, R148 ;  /* 0x0000009400977202 */ /* 0x000fe40000000f00 */
[----:B------:R-:W-:-:S07]  /*89b0*/  MOV R164, R153 ;  /* 0x0000009900a47202 */ /* 0x000fce0000000f00 */
[----:B------:R-:W-:Y:S05]  /*89c0*/  WARPSYNC.COLLECTIVE R152, `(.L_x_3146) ;  /* 0x0000000098087348 */ /* 0x000fea0003c00000 */
[----:B------:R0:W1:Y:S02]  /*89d0*/  SHFL.IDX P3, R153, R151, R57, R56 ;  /* 0x0000003997997389 */ /* 0x0000640000060038 */
[----:B01----:R-:W-:Y:S01]  /*89e0*/  ENDCOLLECTIVE ;  /* 0x000000000000791b */ /* 0x003fe20003800000 */
.L_x_3146:
[----:B------:R-:W-:Y:S01]  /*89f0*/  MOV R165, R153 ;  /* 0x0000009900a57202 */ /* 0x000fe20000000f00 */
[----:B------:R-:W-:-:S11]  /*8a00*/  HFMA2.MMA R153, -RZ, RZ, 0, 5.9604644775390625e-08 ;  /* 0x00000001ff997435 */ /* 0x000fd600000001ff */
[----:B------:R-:W-:Y:S05]  /*8a10*/  WARPSYNC.COLLECTIVE R152, `(.L_x_3147) ;  /* 0x0000000098087348 */ /* 0x000fea0003c00000 */
[----:B------:R0:W1:Y:S02]  /*8a20*/  SHFL.DOWN P6, R151, R157, R153, R56 ;  /* 0x080000999d977389 */ /* 0x00006400000c0038 */
[----:B01----:R-:W-:Y:S01]  /*8a30*/  ENDCOLLECTIVE ;  /* 0x000000000000791b */ /* 0x003fe20003800000 */
.L_x_3147:
[----:B------:R-:W-:Y:S02]  /*8a40*/  MOV R157, R148 ;  /* 0x00000094009d7202 */ /* 0x000fe40000000f00 */
[----:B------:R-:W-:-:S07]  /*8a50*/  MOV R91, R151 ;  /* 0x00000097005b7202 */ /* 0x000fce0000000f00 */
[----:B------:R-:W-:Y:S05]  /*8a60*/  WARPSYNC.COLLECTIVE R152, `(.L_x_3148) ;  /* 0x0000000098087348 */ /* 0x000fea0003c00000 */
[----:B------:R0:W1:Y:S02]  /*8a70*/  SHFL.DOWN P6, R151, R157, R153, R56 ;  /* 0x080000999d977389 */ /* 0x00006400000c0038 */
[----:B01----:R-:W-:Y:S01]  /*8a80*/  ENDCOLLECTIVE ;  /* 0x000000000000791b */ /* 0x003fe20003800000 */
.L_x_3148:
[----:B------:R-:W-:Y:S02]  /*8a90*/  MOV R148, R151 ;  /* 0x0000009700947202 */ /* 0x000fe40000000f00 */
[----:B------:R-:W-:-:S07]  /*8aa0*/  MOV R151, R36 ;  /* 0x0000002400977202 */ /* 0x000fce0000000f00 */
[----:B------:R-:W-:Y:S05]  /*8ab0*/  WARPSYNC.COLLECTIVE R152, `(.L_x_3149) ;  /* 0x0000000098087348 */ /* 0x000fea0003c00000 */
[----:B------:R0:W1:Y:S02]  /*8ac0*/  SHFL.IDX P3, R153, R151, R57, R56 ;  /* 0x0000003997997389 */ /* 0x0000640000060038 */
[----:B01----:R-:W-:Y:S01]  /*8ad0*/  ENDCOLLECTIVE ;  /* 0x000000000000791b */ /* 0x003fe20003800000 */
.L_x_3149:
[----:B------:R-:W-:Y:S02]  /*8ae0*/  MOV R151, R37 ;  /* 0x0000002500977202 */ /* 0x000fe40000000f00 */
[----:B------:R-:W-:-:S07]  /*8af0*/  MOV R157, R153 ;  /* 0x00000099009d7202 */ /* 0x000fce0000000f00 */
[----:B------:R-:W-:Y:S05]  /*8b00*/  WARPSYNC.COLLECTIVE R152, `(.L_x_3150) ;  /* 0x0000000098087348 */ /* 0x000fea0003c00000 */
[----:B------:R0:W1:Y:S02]  /*8b10*/  SHFL.IDX P3, R153, R151, R57, R56 ;  /* 0x0000003997997389 */ /* 0x0000640000060038 */
[----:B01----:R-:W-:Y:S01]  /*8b20*/  ENDCOLLECTIVE ;  /* 0x000000000000791b */ /* 0x003fe20003800000 */
.L_x_3150:
[----:B------:R-:W-:Y:S01]  /*8b30*/  MOV R57, R153 ;  /* 0x0000009900397202 */ /* 0x000fe20000000f00 */
[----:B------:R-:W-:Y:S06]  /*8b40*/  BRA `(.L_x_3151) ;  /* 0xffffffbc006c7947 */ /* 0x000fec000383ffff */
.L_x_3152:
        /* <DEDUP_REMOVED lines=11> */
.L_x_10941:


//--------------------- .text._Z25selective_scan_bwd_kernelI32Selective_Scan_bwd_kernel_traitsILi128ELi16ELb1ELb1ELb1ELb1ELb0EN3c104HalfEfEEv12SSMParamsBwd --------------------------
	.section	.text._Z25selective_scan_bwd_kernelI32Selective_Scan_bwd_kernel_traitsILi128ELi16ELb1ELb1ELb1ELb1ELb0EN3c104HalfEfEEv12SSMParamsBwd,"ax",@progbits
	.align	128
        .global         _Z25selective_scan_bwd_kernelI32Selective_Scan_bwd_kernel_traitsILi128ELi16ELb1ELb1ELb1ELb1ELb0EN3c104HalfEfEEv12SSMParamsBwd
        .type           _Z25selective_scan_bwd_kernelI32Selective_Scan_bwd_kernel_traitsILi128ELi16ELb1ELb1ELb1ELb1ELb0EN3c104HalfEfEEv12SSMParamsBwd,@function
        .size           _Z25selective_scan_bwd_kernelI32Selective_Scan_bwd_kernel_traitsILi128ELi16ELb1ELb1ELb1ELb1ELb0EN3c104HalfEfEEv12SSMParamsBwd,(.L_x_10942 - _Z25selective_scan_bwd_kernelI32Selective_Scan_bwd_kernel_traitsILi128ELi16ELb1ELb1ELb1ELb1ELb0EN3c104HalfEfEEv12SSMParamsBwd)
        .other          _Z25selective_scan_bwd_kernelI32Selective_Scan_bwd_kernel_traitsILi128ELi16ELb1ELb1ELb1ELb1ELb0EN3c104HalfEfEEv12SSMParamsBwd,@"STO_CUDA_ENTRY STV_DEFAULT"
_Z25selective_scan_bwd_kernelI32Selective_Scan_bwd_kernel_traitsILi128ELi16ELb1ELb1ELb1ELb1ELb0EN3c104HalfEfEEv12SSMParamsBwd:
.text._Z25selective_scan_bwd_kernelI32Selective_Scan_bwd_kernel_traitsILi128ELi16ELb1ELb1ELb1ELb1ELb0EN3c104HalfEfEEv12SSMParamsBwd:
        /* <DEDUP_REMOVED lines=41> */
[----:B------:R-:W-:Y:S01]  /*0290*/  UIMAD.WIDE.U32 UR18, UR52, UR14, URZ ;  /* 0x0000000e341272a5 */ /* 0x000fe2000f8e003f */
[----:B------:R0:W-:Y:S01]  /*02a0*/  STL [R1+0x7c], RZ ;  /* 0x00007cff01007387 */ /* 0x0001e20000100800 */
[----:B------:R-:W-:-:S02]  /*02b0*/  UIMAD UR32, UR4, UR6, URZ ;  /* 0x00000006042072a4 */ /* 0x000fc4000f8e023f */
[----:B------:R-:W-:Y:S02]  /*02c0*/  UIMAD UR14, UR4, UR14, URZ ;  /* 0x0000000e040e72a4 */ /* 0x000fe4000f8e023f */
[----:B------:R-:W-:Y:S02]  /*02d0*/  UIMAD UR5, UR4, UR12, URZ ;  /* 0x0000000c040572a4 */ /* 0x000fe4000f8e023f */
[----:B------:R-:W-:Y:S02]  /*02e0*/  UISETP.NE.AND.EX UP1, UPT, UR27, URZ, UPT, UP1 ;  /* 0x0000003f1b00728c */ /* 0x000fe4000bf25310 */
[----:B------:R-:W-:Y:S01]  /*02f0*/  UIMAD.WIDE.U32 UR16, UR52, UR6, URZ ;  /* 0x00000006341072a5 */ /* 0x000fe2000f8e003f */
[----:B------:R-:W1:Y:S01]  /*0300*/  I2F.RP R0, UR35 ;  /* 0x0000002300007d06 */ /* 0x000e620008209400 */
[----:B------:R-:W-:Y:S02]  /*0310*/  UIMAD UR32, UR52, UR7, UR32 ;  /* 0x00000007342072a4 */ /* 0x000fe4000f8e0220 */
[----:B------:R-:W-:Y:S01]  /*0320*/  UIMAD UR14, UR52, UR15, UR14 ;  /* 0x0000000f340e72a4 */ /* 0x000fe2000f8e020e */
[----:B------:R-:W-:Y:S01]  /*0330*/  ULDC.64 UR6, c[0x0][0x240] ;  /* 0x0000900000067ab9 */ /* 0x000fe20000000a00 */
[----:B------:R-:W-:-:S02]  /*0340*/  UIMAD UR13, UR52, UR13, UR5 ;  /* 0x0000000d340d72a4 */ /* 0x000fc4000f8e0205 */
[----:B------:R-:W-:Y:S02]  /*0350*/  UIMAD UR15, UR4, UR6, URZ ;  /* 0x00000006040f72a4 */ /* 0x000fe4000f8e023f */
[----:B------:R-:W-:Y:S02]  /*0360*/  UIMAD.WIDE.U32 UR22, UR52, UR12, URZ ;  /* 0x0000000c341672a5 */ /* 0x000fe4000f8e003f */
[----:B------:R-:W-:Y:S02]  /*0370*/  UIMAD.WIDE.U32 UR8, UR52, UR6, URZ ;  /* 0x00000006340872a5 */ /* 0x000fe4000f8e003f */
[----:B------:R-:W-:Y:S01]  /*0380*/  UIMAD UR15, UR52, UR7, UR15 ;  /* 0x00000007340f72a4 */ /* 0x000fe2000f8e020f */
[----:B-1----:R-:W1:Y:S01]  /*0390*/  MUFU.RCP R0, R0 ;  /* 0x0000000000007308 */ /* 0x002e620000001000 */
[----:B------:R-:W-:Y:S02]  /*03a0*/  UIMAD UR12, UR4, UR24, URZ ;  /* 0x00000018040c72a4 */ /* 0x000fe4000f8e023f */
[----:B------:R-:W-:-:S02]  /*03b0*/  UIMAD.WIDE.U32 UR6, UR52, UR24, URZ ;  /* 0x00000018340672a5 */ /* 0x000fc4000f8e003f */
[----:B------:R-:W-:Y:S01]  /*03c0*/  UISETP.NE.U32.AND UP2, UPT, UR36, URZ, UPT ;  /* 0x0000003f2400728c */ /* 0x000fe2000bf45070 */
[----:B------:R-:W-:Y:S01]  /*03d0*/  UMOV UR24, URZ ;  /* 0x0000003f00187c82 */ /* 0x000fe20008000000 */
[----:B------:R-:W-:Y:S02]  /*03e0*/  @UP1 ULEA UR24, UP3, UR10, UR26, 0x2 ;  /* 0x0000001a0a181291 */ /* 0x000fe4000f86103f */
[----:B------:R-:W-:Y:S01]  /*03f0*/  UIMAD UR12, UR52, UR25, UR12 ;  /* 0x00000019340c72a4 */ /* 0x000fe2000f8e020c */
[----:B------:R-:W-:Y:S02]  /*0400*/  UMOV UR26, URZ ;  /* 0x0000003f001a7c82 */ /* 0x000fe40008000000 */
[----:B------:R-:W-:Y:S01]  /*0410*/  UMOV UR25, URZ ;  /* 0x0000003f00197c82 */ /* 0x000fe20008000000 */
[----:B------:R-:W-:Y:S02]  /*0420*/  @UP1 ULEA.HI.X UR25, UR10, UR27, UR11, 0x2, UP3 ;  /* 0x0000001b0a191291 */ /* 0x000fe400098f140b */
[----:B------:R-:W-:Y:S01]  /*0430*/  UISETP.NE.AND.EX UP1, UPT, UR37, URZ, UPT, UP2 ;  /* 0x0000003f2500728c */ /* 0x000fe2000bf25320 */
[----:B-1----:R-:W-:Y:S01]  /*0440*/  IADD3 R0, R0, 0xffffffe, RZ ;  /* 0x0ffffffe00007810 */ /* 0x002fe20007ffe0ff */
[----:B------:R-:W-:Y:S01]  /*0450*/  UMOV UR4, URZ ;  /* 0x0000003f00047c82 */ /* 0x000fe20008000000 */
[----:B------:R-:W-:Y:S01]  /*0460*/  UMOV UR27, URZ ;  /* 0x0000003f001b7c82 */ /* 0x000fe20008000000 */
[----:B------:R-:W-:-:S02]  /*0470*/  UIMAD UR33, UR11, UR28, URZ ;  /* 0x0000001c0b2172a4 */ /* 0x000fc4000f8e023f */
[----:B------:R-:W-:Y:S01]  /*0480*/  UIADD3 UR17, UR17, UR32, URZ ;  /* 0x0000002011117290 */ /* 0x000fe2000fffe03f */
[----:B------:R-:W1:Y:S01]  /*0490*/  F2I.FTZ.U32.TRUNC.NTZ R0, R0 ;  /* 0x0000000000007305 */ /* 0x000e62000021f000 */
[----:B------:R-:W-:Y:S02]  /*04a0*/  UIADD3 UR19, UR19, UR14, URZ ;  /* 0x0000000e13137290 */ /* 0x000fe4000fffe03f */
[----:B------:R-:W-:Y:S02]  /*04b0*/  ULOP3.LUT UR14, UR10, UR34, URZ, 0x3c, !UPT ;  /* 0x000000220a0e7292 */ /* 0x000fe4000f8e3c3f */
[----:B------:R-:W-:-:S04]  /*04c0*/  @UP1 ULEA UR26, UP2, UR10, UR36, 0x2 ;  /* 0x000000240a1a1291 */ /* 0x000fc8000f84103f */
[----:B------:R-:W-:Y:S02]  /*04d0*/  @UP1 ULEA.HI.X UR27, UR10, UR37, UR11, 0x2, UP2 ;  /* 0x000000250a1b1291 */ /* 0x000fe400090f140b */
[----:B------:R-:W-:Y:S02]  /*04e0*/  UISETP.GE.AND UP2, UPT, UR14, URZ, UPT ;  /* 0x0000003f0e00728c */ /* 0x000fe4000bf46270 */
        /* <DEDUP_REMOVED lines=23> */
[----:B------:R-:W-:Y:S02]  /*0660*/  ULEA UR23, UR22, 0xfffff800, 0xb ;  /* 0xfffff80016177891 */ /* 0x000fe4000f8e583f */
[----:B------:R-:W-:Y:S02]  /*0670*/  UIMAD.WIDE.U32 UR30, UR10, UR30, UR18 ;  /* 0x0000001e0a1e72a5 */ /* 0x000fe4000f8e0012 */
[----:B------:R-:W-:-:S03]  /*0680*/  USHF.R.S32.HI UR19, URZ, 0x1f, UR23 ;  /* 0x0000001f3f137899 */ /* 0x000fc60008011417 */
[----:B------:R-:W-:Y:S02]  /*0690*/  @!UP4 UIADD3 UR11, UR11, -UR35, URZ ;  /* 0x800000230b0bc290 */ /* 0x000fe4000fffe03f */
[----:B------:R-:W-:Y:S02]  /*06a0*/  @!UP4 UIADD3 UR33, UR33, 0x1, URZ ;  /* 0x000000012121c890 */ /* 0x000fe4000fffe03f */
[----:B------:R-:W-:Y:S02]  /*06b0*/  UISETP.GE.U32.AND UP3, UPT, UR11, UR35, UPT ;  /* 0x000000230b00728c */ /* 0x000fe4000bf66070 */
[----:B------:R-:W-:Y:S02]  /*06c0*/  UIADD3 UR14, UP5, UR23, UR4, URZ ;  /* 0x00000004170e7290 */ /* 0x000fe4000ffbe03f */
[----:B------:R-:W-:Y:S02]  /*06d0*/  UIMAD.WIDE.U32 UR28, UR10, UR28, UR16 ;  /* 0x0000001c0a1c72a5 */ /* 0x000fe4000f8e0010 */
[----:B------:R-:W-:Y:S01]  /*06e0*/  UIADD3.X UR5, UR19, UR5, UR13, UP5, !UPT ;  /* 0x0000000513057290 */ /* 0x000fe2000affe40d */
[----:B------:R-:W-:Y:S01]  /*06f0*/  ULDC.64 UR16, c[0x0][0x2f0] ;  /* 0x0000bc0000107ab9 */ /* 0x000fe20000000a00 */
[----:B------:R-:W-:Y:S01]  /*0700*/  ULDC.64 UR38, c[0x0][0x2f8] ;  /* 0x0000be0000267ab9 */ /* 0x000fe20000000a00 */
[----:B------:R-:W-:-:S02]  /*0710*/  ULEA UR13, UP4, UR14, UR16, 0x1 ;  /* 0x000000100e0d7291 */ /* 0x000fc4000f88083f */
[----:B------:R-:W-:Y:S02]  /*0720*/  @UP3 UIADD3 UR33, UR33, 0x1, URZ ;  /* 0x0000000121213890 */ /* 0x000fe4000fffe03f */
[----:B------:R-:W-:Y:S02]  /*0730*/  UIADD3 UR4, UP3, UR23, UR30, URZ ;  /* 0x0000001e17047290 */ /* 0x000fe4000ff7e03f */
[----:B------:R-:W-:Y:S02]  /*0740*/  ULEA.HI.X UR14, UR14, UR17, UR5, 0x1, UP4 ;  /* 0x000000110e0e7291 */ /* 0x000fe4000a0f0c05 */
[----:B------:R-:W-:Y:S01]  /*0750*/  UIADD3.X UR17, UR19, UR31, UR32, UP3, !UPT ;  /* 0x0000001f13117290 */ /* 0x000fe20009ffe420 */
[----:B------:R-:W-:Y:S01]  /*0760*/  UMOV UR11, UR33 ;  /* 0x00000021000b7c82 */ /* 0x000fe20008000000 */
[----:B------:R-:W-:Y:S02]  /*0770*/  ULEA UR16, UP3, UR4, UR38, 0x1 ;  /* 0x0000002604107291 */ /* 0x000fe4000f86083f */
[----:B------:R-:W-:-:S02]  /*0780*/  @!UP2 UIADD3 UR11, -UR11, URZ, URZ ;  /* 0x0000003f0b0ba290 */ /* 0x000fc4000fffe13f */
[----:B------:R-:W-:Y:S02]  /*0790*/  @!UP1 ULOP3.LUT UR11, URZ, UR34, URZ, 0x33, !UPT ;  /* 0x000000223f0b9292 */ /* 0x000fe4000f8e333f */
[----:B------:R-:W-:Y:S02]  /*07a0*/  UIADD3 UR18, UP2, UR23, UR28, URZ ;  /* 0x0000001c17127290 */ /* 0x000fe4000ff5e03f */
[----:B------:R-:W-:Y:S02]  /*07b0*/  UIADD3 UR31, UR9, UR15, URZ ;  /* 0x0000000f091f7290 */ /* 0x000fe4000fffe03f */
[----:B------:R-:W-:Y:S02]  /*07c0*/  ULEA.HI.X UR17, UR4, UR39, UR17, 0x1, UP3 ;  /* 0x0000002704117291 */ /* 0x000fe400098f0c11 */
[----:B------:R-:W-:Y:S01]  /*07d0*/  USHF.R.S32.HI UR15, URZ, 0x1f, UR11 ;  /* 0x0000001f3f0f7899 */ /* 0x000fe2000801140b */
[----:B------:R-:W-:Y:S01]  /*07e0*/  ULDC.64 UR4, c[0x0][0x3b8] ;  /* 0x0000ee0000047ab9 */ /* 0x000fe20000000a00 */
[----:B------:R-:W-:Y:S01]  /*07f0*/  ULDC.64 UR34, c[0x0][0x258] ;  /* 0x0000960000227ab9 */ /* 0x000fe20000000a00 */
[----:B------:R-:W-:-:S02]  /*0800*/  ULEA UR9, UP1, UR18, UR4, 0x1 ;  /* 0x0000000412097291 */ /* 0x000fc4000f82083f */
[----:B------:R-:W-:Y:S01]  /*0810*/  UIMAD UR4, UR15, UR34, URZ ;  /* 0x000000220f0472a4 */ /* 0x000fe2000f8e023f */
[----:B------:R-:W-:Y:S01]  /*0820*/  UMOV UR30, UR8 ;  /* 0x00000008001e7c82 */ /* 0x000fe20008000000 */
[----:B------:R-:W-:Y:S02]  /*0830*/  UIADD3.X UR28, UR19, UR29, UR36, UP2, !UPT ;  /* 0x0000001d131c7290 */ /* 0x000fe400097fe424 */
[----:B------:R-:W-:Y:S02]  /*0840*/  UIMAD.WIDE.U32 UR32, UR11, UR34, UR30 ;  /* 0x000000220b2072a5 */ /* 0x000fe4000f8e001e */
[----:B------:R-:W-:Y:S02]  /*0850*/  UIMAD UR8, UR11, UR35, UR4 ;  /* 0x000000230b0872a4 */ /* 0x000fe4000f8e0204 */
[----:B------:R-:W-:Y:S01]  /*0860*/  ULEA.HI.X UR18, UR18, UR5, UR28, 0x1, UP1 ;  /* 0x0000000512127291 */ /* 0x000fe200088f0c1c */
[----:B------:R-:W-:Y:S01]  /*0870*/  ULDC.64 UR30, c[0x0][0x278] ;  /* 0x00009e00001e7ab9 */ /* 0x000fe20000000a00 */
[----:B------:R-:W-:-:S02]  /*0880*/  UIADD3 UR48, UP1, UR23, UR32, URZ ;  /* 0x0000002017307290 */ /* 0x000fc4000ff3e03f */
[----:B------:R-:W-:Y:S01]  /*0890*/  UIADD3 UR32, UR33, UR8, URZ ;  /* 0x0000000821207290 */ /* 0x000fe2000fffe03f */
[----:B------:R-:W-:Y:S01]  /*08a0*/  ULDC.64 UR4, c[0x0][0x2d8] ;  /* 0x0000b60000047ab9 */ /* 0x000fe20000000a00 */
[----:B------:R-:W-:Y:S02]  /*08b0*/  UIADD3 UR29, UR7, UR12, URZ ;  /* 0x0000000c071d7290 */ /* 0x000fe4000fffe03f */
[----:B------:R-:W-:Y:S02]  /*08c0*/  UIMAD UR8, UR15, UR30, URZ ;  /* 0x0000001e0f0872a4 */ /* 0x000fe4000f8e023f */
[----:B------:R-:W-:Y:S01]  /*08d0*/  ULEA UR7, UP2, UR48, UR4, 0x1 ;  /* 0x0000000430077291 */ /* 0x000fe2000f84083f */
[----:B------:R-:W-:Y:S01]  /*08e0*/  UMOV UR28, UR6 ;  /* 0x00000006001c7c82 */ /* 0x000fe20008000000 */
[----:B------:R-:W-:Y:S02]  /*08f0*/  UIADD3.X UR4, UR19, UR32, URZ, UP1, !UPT ;  /* 0x0000002013047290 */ /* 0x000fe40008ffe43f */
[----:B------:R-:W-:-:S02]  /*0900*/  UIMAD.WIDE.U32 UR28, UR11, UR30, UR28 ;  /* 0x0000001e0b1c72a5 */ /* 0x000fc4000f8e001c */
[----:B------:R-:W-:Y:S01]  /*0910*/  UIMAD UR8, UR11, UR31, UR8 ;  /* 0x0000001f0b0872a4 */ /* 0x000fe2000f8e0208 */
[----:B------:R-:W-:Y:S01]  /*0920*/  @UP0 ULDC UR6, c[0x0][0x214] ;  /* 0x0000850000060ab9 */ /* 0x000fe20000000800 */
[----:B------:R-:W-:Y:S02]  /*0930*/  ULEA.HI.X UR48, UR48, UR5, UR4, 0x1, UP2 ;  /* 0x0000000530307291 */ /* 0x000fe400090f0c04 */
[----:B------:R-:W-:Y:S02]  /*0940*/  @UP0 UIMAD UR6, UR52, UR6, UR10 ;  /* 0x00000006340602a4 */ /* 0x000fe4000f8e020a */
[----:B------:R-:W-:Y:S02]  /*0950*/  UISETP.GE.AND UP1, UPT, UR22, 0x1, UPT ;  /* 0x000000011600788c */ /* 0x000fe4000bf26270 */
[----:B------:R-:W-:Y:S02]  /*0960*/  UIADD3 UR23, UP2, UR23, UR28, URZ ;  /* 0x0000001c17177290 */ /* 0x000fe4000ff5e03f */
[----:B------:R-:W-:Y:S01]  /*0970*/  UIADD3 UR8, UR29, UR8, URZ ;  /* 0x000000081d087290 */ /* 0x000fe2000fffe03f */
[----:B------:R-:W-:Y:S01]  /*0980*/  ULDC.64 UR30, c[0x0][0x2e0] ;  /* 0x0000b800001e7ab9 */ /* 0x000fe20000000a00 */
[----:B------:R-:W-:Y:S01]  /*0990*/  @UP0 UIMAD UR6, UR6, UR22, URZ ;  /* 0x00000016060602a4 */ /* 0x000fe2000f8e023f */
        /* <DEDUP_REMOVED lines=21> */
[----:B------:R-:W-:Y:S01]  /*0af0*/  ULDC UR12, c[0x0][0x224] ;  /* 0x00008900000c7ab9 */ /* 0x000fe20000000800 */
[----:B------:R-:W-:Y:S01]  /*0b00*/  UMOV UR17, UR9 ;  /* 0x0000000900117c82 */ /* 0x000fe20008000000 */
[----:B------:R2:W-:Y:S01]  /*0b10*/  STL [R1+0x78], RZ ;  /* 0x000078ff01007387 */ /* 0x0005e20000100800 */
        /* <DEDUP_REMOVED lines=9> */
.L_x_3231:
[----:B------:R-:W-:Y:S01]  /*0bb0*/  BAR.SYNC.DEFER_BLOCKING 0x0 ;  /* 0x0000000000007b1d */ /* 0x000fe20000010000 */
[----:B------:R-:W-:-:S04]  /*0bc0*/  SHF.L.U32 R28, R30, 0x1, RZ ;  /* 0x000000011e1c7819 */ /* 0x000fc800000006ff */
[----:B------:R-:W-:Y:S02]  /*0bd0*/  LOP3.LUT R28, R28, 0xffffffc0, RZ, 0xc0, !PT ;  /* 0xffffffc01c1c7812 */ /* 0x000fe400078ec0ff */
[----:B------:R-:W-:Y:S01]  /*0be0*/  MOV R2, UR13 ;  /* 0x0000000d00027c02 */ /* 0x000fe20008000f00 */
[----:B------:R-:W3:Y:S01]  /*0bf0*/  LDL.LU R24, [R1+0x78] ;  /* 0x0000780001187983 */ /* 0x000ee20000300800 */
[----:B------:R-:W-:Y:S02]  /*0c00*/  MOV R3, UR14 ;  /* 0x0000000e00037c02 */ /* 0x000fe40008000f00 */
[----:B------:R-:W-:Y:S01]  /*0c10*/  LOP3.LUT R27, R28, 0x1f, R30, 0xf8, !PT ;  /* 0x0000001f1c1b7812 */ /* 0x000fe200078ef81e */
[----:B------:R-:W2:Y:S04]  /*0c20*/  S2R R6, SR_LANEID ;  /* 0x0000000000067919 */ /* 0x000ea80000000000 */
[----:B------:R-:W-:-:S05]  /*0c30*/  IMAD.WIDE R2, R27, 0x10, R2 ;  /* 0x000000101b027825 */ /* 0x000fca00078e0202 */
[----:B------:R-:W4:Y:S04]  /*0c40*/  LDG.E.128 R12, desc[UR20][R2.64] ;  /* 0x00000014020c7981 */ /* 0x000f28000c1e1d00 */
[----:B------:R-:W5:Y:S01]  /*0c50*/  LDG.E.128 R16, desc[UR20][R2.64+0x200] ;  /* 0x0002001402107981 */ /* 0x000f62000c1e1d00 */
[----:B------:R-:W-:Y:S02]  /*0c60*/  MOV R4, UR15 ;  /* 0x0000000f00047c02 */ /* 0x000fe40008000f00 */
[----:B------:R-:W-:-:S03]  /*0c70*/  MOV R5, UR16 ;  /* 0x0000001000057c02 */ /* 0x000fc60008000f00 */
[----:B------:R-:W-:Y:S01]  /*0c80*/  IMAD.WIDE R8, R27, 0x10, R4 ;  /* 0x000000101b087825 */ /* 0x000fe200078e0204 */
[----:B--2---:R-:W-:-:S04]  /*0c90*/  IADD3 R0, R28, R6, RZ ;  /* 0x000000061c007210 */ /* 0x004fc80007ffe0ff */
[C---:B------:R-:W-:Y:S02]  /*0ca0*/  LEA R26, R0.reuse, R29, 0x4 ;  /* 0x0000001d001a7211 */ /* 0x040fe400078e20ff */
[----:B------:R-:W-:-:S04]  /*0cb0*/  IADD3 R0, R0, R6, RZ ;  /* 0x0000000600007210 */ /* 0x000fc80007ffe0ff */
[----:B------:R-:W-:Y:S01]  /*0cc0*/  LEA R25, R0, R29, 0x4 ;  /* 0x0000001d00197211 */ /* 0x000fe200078e20ff */
[----:B----4-:R-:W-:Y:S04]  /*0cd0*/  STS.128 [R26], R12 ;  /* 0x0000000c1a007388 */ /* 0x010fe80000000c00 */
[----:B-----5:R0:W-:Y:S01]  /*0ce0*/  STS.128 [R26+0x200], R16 ;  /* 0x000200101a007388 */ /* 0x0201e20000000c00 */
[----:B------:R-:W-:-:S03]  /*0cf0*/  NOP ;  /* 0x0000000000007918 */ /* 0x000fc60000000000 */
[----:B------:R-:W1:Y:S04]  /*0d00*/  LDS.128 R48, [R25] ;  /* 0x0000000019307984 */ /* 0x000e680000000c00 */
        /* <DEDUP_REMOVED lines=8> */
[----:B----4-:R-:W-:Y:S01]  /*0d90*/  STS.128 [R26+0x200], R32 ;  /* 0x000200201a007388 */ /* 0x010fe20000000c00 */
[----:B------:R-:W-:-:S03]  /*0da0*/  NOP ;  /* 0x0000000000007918 */ /* 0x000fc60000000000 */
[----:B------:R-:W2:Y:S04]  /*0db0*/  LDS.128 R12, [R25] ;  /* 0x00000000190c7984 */ /* 0x000ea80000000c00 */
[----:B------:R-:W-:Y:S01]  /*0dc0*/  LDS.128 R4, [R25+0x10] ;  /* 0x0000100019047984 */ /* 0x000fe20000000c00 */
[----:B------:R-:W-:Y:S06]  /*0dd0*/  BAR.SYNC.DEFER_BLOCKING 0x0 ;  /* 0x0000000000007b1d */ /* 0x000fec0000010000 */
[----:B0-----:R-:W4:Y:S04]  /*0de0*/  LDG.E.128 R16, desc[UR20][R2.64] ;  /* 0x0000001402107981 */ /* 0x001f28000c1e1d00 */
[----:B------:R0:W5:Y:S01]  /*0df0*/  LDG.E.128 R8, desc[UR20][R2.64+0x200] ;  /* 0x0002001402087981 */ /* 0x000162000c1e1d00 */
[--C-:B-1----:R-:W-:Y:S01]  /*0e00*/  HADD2.F32 R0, -RZ, R48.reuse.H0_H0 ;  /* 0x20000030ff007230 */ /* 0x102fe20000004100 */
[----:B------:R-:W-:Y:S01]  /*0e10*/  BSSY B0, `(.L_x_3154) ;  /* 0x000005f000007945 */ /* 0x000fe20003800000 */
[----:B------:R-:W-:-:S02]  /*0e20*/  HADD2.F32 R31, -RZ, R48.H1_H1 ;  /* 0x30000030ff1f7230 */ /* 0x000fc40000004100 */
[----:B0-----:R-:W-:Y:S01]  /*0e30*/  HADD2.F32 R3, -RZ, R49.H0_H0 ;  /* 0x20000031ff037230 */ /* 0x001fe20000004100 */
[----:B----4-:R0:W-:Y:S04]  /*0e40*/  STS.128 [R26], R16 ;  /* 0x000000101a007388 */ /* 0x0101e80000000c00 */
[----:B-----5:R-:W-:Y:S01]  /*0e50*/  STS.128 [R26+0x200], R8 ;  /* 0x000200081a007388 */ /* 0x020fe20000000c00 */
[----:B------:R-:W-:-:S03]  /*0e60*/  NOP ;  /* 0x0000000000007918 */ /* 0x000fc60000000000 */
[----:B------:R-:W1:Y:S04]  /*0e70*/  LDS.128 R20, [R25] ;  /* 0x0000000019147984 */ /* 0x000e680000000c00 */
[----:B------:R-:W4:Y:S01]  /*0e80*/  LDS.128 R8, [R25+0x10] ;  /* 0x0000100019087984 */ /* 0x000f220000000c00 */
[----:B0-----:R-:W-:Y:S02]  /*0e90*/  HADD2.F32 R17, -RZ, R49.H1_H1 ;  /* 0x30000031ff117230 */ /* 0x001fe40000004100 */
[--C-:B--2---:R-:W-:Y:S02]  /*0ea0*/  HADD2.F32 R18, -RZ, R15.reuse.H0_H0 ;  /* 0x2000000fff127230 */ /* 0x104fe40000004100 */
[----:B------:R-:W-:-:S03]  /*0eb0*/  HADD2.F32 R15, -RZ, R15.H1_H1 ;  /* 0x3000000fff0f7230 */ /* 0x000fc60000004100 */
[----:B------:R-:W-:Y:S01]  /*0ec0*/  FADD.FTZ R18, R18, UR5 ;  /* 0x0000000512127e21 */ /* 0x000fe20008010000 */
[--C-:B-1----:R-:W-:Y:S02]  /*0ed0*/  HADD2.F32 R54, -RZ, R20.reuse.H0_H0 ;  /* 0x20000014ff367230 */ /* 0x102fe40000004100 */
[----:B------:R-:W-:Y:S02]  /*0ee0*/  HADD2.F32 R53, -RZ, R20.H1_H1 ;  /* 0x30000014ff357230 */ /* 0x000fe40000004100 */
[----:B------:R-:W0:Y:S01]  /*0ef0*/  LDC R20, c[0x0][0x21c] ;  /* 0x00008700ff147b82 */ /* 0x000e220000000800 */
[--C-:B------:R-:W-:Y:S02]  /*0f00*/  HADD2.F32 R52, -RZ, R21.reuse.H0_H0 ;  /* 0x20000015ff347230 */ /* 0x100fe40000004100 */
[----:B---3--:R-:W-:Y:S01]  /*0f10*/  FFMA.FTZ R0, R54, R0, R24 ;  /* 0x0000000036007223 */ /* 0x008fe20000010018 */
[----:B------:R-:W-:Y:S01]  /*0f20*/  HADD2.F32 R43, -RZ, R21.H1_H1 ;  /* 0x30000015ff2b7230 */ /* 0x000fe20000004100 */
[----:B------:R1:W-:Y:S01]  /*0f30*/  STL [R1+0x30], R54 ;  /* 0x0000303601007387 */ /* 0x0003e20000100800 */
[----:B------:R-:W-:-:S02]  /*0f40*/  HADD2.F32 R42, -RZ, R22.H0_H0 ;  /* 0x20000016ff2a7230 */ /* 0x000fc40000004100 */
[----:B------:R-:W-:Y:S01]  /*0f50*/  FFMA.FTZ R0, R53, R31, R0 ;  /* 0x0000001f35007223 */ /* 0x000fe20000010000 */
[----:B------:R-:W-:Y:S01]  /*0f60*/  HADD2.F32 R41, -RZ, R22.H1_H1 ;  /* 0x30000016ff297230 */ /* 0x000fe20000004100 */
[----:B------:R1:W-:Y:S01]  /*0f70*/  STL [R1+0x2c], R53 ;  /* 0x00002c3501007387 */ /* 0x0003e20000100800 */
[--C-:B------:R-:W-:Y:S02]  /*0f80*/  HADD2.F32 R40, -RZ, R23.reuse.H0_H0 ;  /* 0x20000017ff287230 */ /* 0x100fe40000004100 */
[----:B------:R-:W-:Y:S01]  /*0f90*/  FFMA.FTZ R0, R52, R3, R0 ;  /* 0x0000000334007223 */ /* 0x000fe20000010000 */
[----:B------:R-:W-:Y:S01]  /*0fa0*/  HADD2.F32 R39, -RZ, R23.H1_H1 ;  /* 0x30000017ff277230 */ /* 0x000fe20000004100 */
[----:B------:R1:W-:Y:S01]  /*0fb0*/  STL [R1+0x28], R52 ;  /* 0x0000283401007387 */ /* 0x0003e20000100800 */
[----:B------:R-:W-:Y:S02]  /*0fc0*/  HADD2.F32 R24, -RZ, R12.H0_H0 ;  /* 0x2000000cff187230 */ /* 0x000fe40000004100 */
[----:B------:R-:W-:Y:S01]  /*0fd0*/  FFMA.FTZ R0, R43, R17, R0 ;  /* 0x000000112b007223 */ /* 0x000fe20000010000 */
[----:B----4-:R-:W-:Y:S01]  /*0fe0*/  HADD2.F32 R38, -RZ, R8.H0_H0 ;  /* 0x20000008ff267230 */ /* 0x010fe20000004100 */
[----:B------:R1:W-:Y:S01]  /*0ff0*/  STL [R1+0x24], R43 ;  /* 0x0000242b01007387 */ /* 0x0003e20000100800 */
[----:B------:R-:W-:-:S02]  /*1000*/  HADD2.F32 R3, -RZ, R50.H0_H0 ;  /* 0x20000032ff037230 */ /* 0x000fc40000004100 */
[----:B------:R-:W-:Y:S01]  /*1010*/  FADD.FTZ R24, R24, UR5 ;  /* 0x0000000518187e21 */ /* 0x000fe20008010000 */
[----:B------:R-:W-:Y:S01]  /*1020*/  HADD2.F32 R17, -RZ, R50.H1_H1 ;  /* 0x30000032ff117230 */ /* 0x000fe20000004100 */
[----:B------:R1:W-:Y:S01]  /*1030*/  STL [R1+0x20], R42 ;  /* 0x0000202a01007387 */ /* 0x0003e20000100800 */
[----:B------:R-:W-:Y:S02]  /*1040*/  HADD2.F32 R22, -RZ, R13.H0_H0 ;  /* 0x2000000dff167230 */ /* 0x000fe40000004100 */
[----:B------:R-:W-:Y:S01]  /*1050*/  FFMA.FTZ R0, R42, R3, R0 ;  /* 0x000000032a007223 */ /* 0x000fe20000010000 */
[----:B------:R-:W-:Y:S01]  /*1060*/  FSETP.GTU.FTZ.AND P4, PT, R24, 20, PT ;  /* 0x41a000001800780b */ /* 0x000fe20003f9c000 */
[----:B------:R1:W-:Y:S01]  /*1070*/  STL [R1+0x1c], R41 ;  /* 0x00001c2901007387 */ /* 0x0003e20000100800 */
[----:B0-----:R-:W-:Y:S01]  /*1080*/  ISETP.GE.AND P5, PT, R20, 0x1, PT ;  /* 0x000000011400780c */ /* 0x001fe20003fa6270 */
[----:B------:R-:W-:Y:S02]  /*1090*/  HADD2.F32 R3, -RZ, R51.H0_H0 ;  /* 0x20000033ff037230 */ /* 0x000fe40000004100 */
[----:B------:R-:W-:Y:S01]  /*10a0*/  FFMA.FTZ R0, R41, R17, R0 ;  /* 0x0000001129007223 */ /* 0x000fe20000010000 */
[----:B------:R1:W-:Y:S01]  /*10b0*/  STL [R1+0x18], R40 ;  /* 0x0000182801007387 */ /* 0x0003e20000100800 */
[----:B------:R-:W-:-:S02]  /*10c0*/  HADD2.F32 R20, -RZ, R14.H0_H0 ;  /* 0x2000000eff147230 */ /* 0x000fc40000004100 */
[----:B------:R-:W-:Y:S01]  /*10d0*/  FADD.FTZ R22, R22, UR5 ;  /* 0x0000000516167e21 */ /* 0x000fe20008010000 */
[----:B------:R-:W-:Y:S01]  /*10e0*/  HADD2.F32 R12, -RZ, R12.H1_H1 ;  /* 0x3000000cff0c7230 */ /* 0x000fe20000004100 */
[----:B------:R1:W-:Y:S01]  /*10f0*/  STL [R1+0x14], R39 ;  /* 0x0000142701007387 */ /* 0x0003e20000100800 */
[----:B------:R-:W-:Y:S02]  /*1100*/  HADD2.F32 R13, -RZ, R13.H1_H1 ;  /* 0x3000000dff0d7230 */ /* 0x000fe40000004100 */
[----:B------:R-:W-:Y:S01]  /*1110*/  FFMA.FTZ R0, R40, R3, R0 ;  /* 0x0000000328007223 */ /* 0x000fe20000010000 */
[----:B------:R-:W-:Y:S01]  /*1120*/  HADD2.F32 R14, -RZ, R14.H1_H1 ;  /* 0x3000000eff0e7230 */ /* 0x000fe20000004100 */
[----:B------:R1:W-:Y:S01]  /*1130*/  STL [R1+0x10], R38 ;  /* 0x0000102601007387 */ /* 0x0003e20000100800 */
[----:B------:R-:W-:Y:S02]  /*1140*/  HADD2.F32 R3, -RZ, R51.H1_H1 ;  /* 0x30000033ff037230 */ /* 0x000fe40000004100 */
[----:B------:R-:W-:Y:S01]  /*1150*/  FADD.FTZ R23, R12, UR5 ;  /* 0x000000050c177e21 */ /* 0x000fe20008010000 */
[----:B------:R-:W-:Y:S01]  /*1160*/  FADD.FTZ R21, R13, UR5 ;  /* 0x000000050d157e21 */ /* 0x000fe20008010000 */
[----:B------:R-:W-:Y:S01]  /*1170*/  FADD.FTZ R20, R20, UR5 ;  /* 0x0000000514147e21 */ /* 0x000fe20008010000 */
[----:B------:R-:W-:Y:S01]  /*1180*/  FADD.FTZ R19, R14, UR5 ;  /* 0x000000050e137e21 */ /* 0x000fe20008010000 */
[----:B------:R-:W-:Y:S01]  /*1190*/  FSETP.GTU.FTZ.AND P2, PT, R22, 20, PT ;  /* 0x41a000001600780b */ /* 0x000fe20003f5c000 */
[----:B------:R-:W-:Y:S01]  /*11a0*/  FFMA.FTZ R12, R39, R3, R0 ;  /* 0x00000003270c7223 */ /* 0x000fe20000010000 */
[----:B------:R-:W-:Y:S01]  /*11b0*/  FSETP.GTU.FTZ.AND P3, PT, R23, 20, PT ;  /* 0x41a000001700780b */ /* 0x000fe20003f7c000 */
[----:B------:R-:W-:Y:S01]  /*11c0*/  HADD2.F32 R13, -RZ, R44.H0_H0 ;  /* 0x2000002cff0d7230 */ /* 0x000fe20000004100 */
[----:B------:R-:W-:-:S02]  /*11d0*/  FSETP.GTU.FTZ.AND P1, PT, R21, 20, PT ;  /* 0x41a000001500780b */ /* 0x000fc40003f3c000 */
[----:B------:R-:W-:Y:S02]  /*11e0*/  FSETP.GTU.FTZ.AND P0, PT, R20, 20, PT ;  /* 0x41a000001400780b */ /* 0x000fe40003f1c000 */
[----:B------:R-:W-:Y:S01]  /*11f0*/  FSETP.GTU.FTZ.AND P6, PT, R19, 20, PT ;  /* 0x41a000001300780b */ /* 0x000fe20003fdc000 */
[----:B-1----:R-:W-:-:S12]  /*1200*/  @P4 BRA `(.L_x_3155) ;  /* 0x00000000007c4947 */ /* 0x002fd80003800000 */
        /* <DEDUP_REMOVED lines=31> */
.L_x_3155:
[----:B------:R-:W-:Y:S05]  /*1400*/  BSYNC B0 ;  /* 0x0000000000007941 */ /* 0x000fea0003800000 */
.L_x_3154:
[----:B------:R-:W-:Y:S01]  /*1410*/  HADD2.F32 R37, -RZ, R8.H1_H1 ;  /* 0x30000008ff257230 */ /* 0x000fe20000004100 */
[----:B------:R-:W-:Y:S01]  /*1420*/  BSSY B0, `(.L_x_3156) ;  /* 0x0000027000007945 */ /* 0x000fe20003800000 */
[----:B------:R-:W-:Y:S01]  /*1430*/  FFMA.FTZ R12, R38, R13, R12 ;  /* 0x0000000d260c7223 */ /* 0x000fe2000001000c */
[----:B------:R-:W-:Y:S01]  /*1440*/  FSETP.GTU.FTZ.AND P4, PT, R18, 20, PT ;  /* 0x41a000001200780b */ /* 0x000fe20003f9c000 */
[----:B------:R-:W-:Y:S01]  /*1450*/  HADD2.F32 R13, -RZ, R44.H1_H1 ;  /* 0x3000002cff0d7230 */ /* 0x000fe20000004100 */
        /* <DEDUP_REMOVED lines=35> */
.L_x_3157:
[----:B------:R-:W-:Y:S05]  /*1690*/  BSYNC B0 ;  /* 0x0000000000007941 */ /* 0x000fea0003800000 */
.L_x_3156:
[----:B------:R-:W-:Y:S01]  /*16a0*/  HADD2.F32 R36, -RZ, R9.H0_H0 ;  /* 0x20000009ff247230 */ /* 0x000fe20000004100 */
[----:B------:R-:W-:Y:S01]  /*16b0*/  BSSY B0, `(.L_x_3158) ;  /* 0x0000027000007945 */ /* 0x000fe20003800000 */
[----:B------:R-:W-:Y:S01]  /*16c0*/  FFMA.FTZ R12, R37, R13, R12 ;  /* 0x0000000d250c7223 */ /* 0x000fe2000001000c */
[----:B------:R-:W-:Y:S01]  /*16d0*/  FSETP.GTU.FTZ.AND P3, PT, R17, 20, PT ;  /* 0x41a000001100780b */ /* 0x000fe20003f7c000 */
[----:B------:R-:W-:Y:S01]  /*16e0*/  HADD2.F32 R13, -RZ, R45.H0_H0 ;  /* 0x2000002dff0d7230 */ /* 0x000fe20000004100 */
[----:B------:R1:W-:Y:S01]  /*16f0*/  STL [R1+0x8], R36 ;  /* 0x0000082401007387 */ /* 0x0003e20000100800 */
[----:B------:R-:W-:Y:S02]  /*1700*/  HADD2.F32 R4, -RZ, R4.H1_H1 ;  /* 0x30000004ff047230 */ /* 0x000fe40000004100 */
[----:B------:R-:W-:Y:S01]  /*1710*/  FADD.FTZ R16, R16, UR5 ;  /* 0x0000000510107e21 */ /* 0x000fe20008010000 */
[----:B------:R-:W-:Y:S07]  /*1720*/  @P2 BRA `(.L_x_3159) ;  /* 0x00000000007c2947 */ /* 0x000fee0003800000 */
        /* <DEDUP_REMOVED lines=31> */
.L_x_3159:
[----:B------:R-:W-:Y:S05]  /*1920*/  BSYNC B0 ;  /* 0x0000000000007941 */ /* 0x000fea0003800000 */
.L_x_3158:
        /* <DEDUP_REMOVED lines=40> */
.L_x_3161:
[----:B------:R-:W-:Y:S05]  /*1bb0*/  BSYNC B0 ;  /* 0x0000000000007941 */ /* 0x000fea0003800000 */
.L_x_3160:
[----:B------:R-:W-:Y:S01]  /*1bc0*/  HADD2.F32 R34, -RZ, R10.H0_H0 ;  /* 0x2000000aff227230 */ /* 0x000fe20000004100 */
[----:B------:R-:W-:Y:S01]  /*1bd0*/  BSSY B0, `(.L_x_3162) ;  /* 0x0000027000007945 */ /* 0x000fe20003800000 */
[----:B------:R-:W-:Y:S01]  /*1be0*/  FSETP.GTU.FTZ.AND P1, PT, R15, 20, PT ;  /* 0x41a000000f00780b */ /* 0x000fe20003f3c000 */
[----:B------:R-:W-:Y:S01]  /*1bf0*/  FFMA.FTZ R12, R35, R13, R12 ;  /* 0x0000000d230c7223 */ /* 0x000fe2000001000c */
[----:B------:R-:W-:Y:S01]  /*1c00*/  HADD2.F32 R9, -RZ, R46.H0_H0 ;  /* 0x2000002eff097230 */ /* 0x000fe20000004100 */
[----:B------:R3:W-:Y:S01]  /*1c10*/  STL [R1], R34 ;  /* 0x0000002201007387 */ /* 0x0007e20000100800 */
[----:B------:R-:W-:Y:S02]  /*1c20*/  HADD2.F32 R5, -RZ, R5.H1_H1 ;  /* 0x30000005ff057230 */ /* 0x000fe40000004100 */
        /* <DEDUP_REMOVED lines=33> */
.L_x_3163:
[----:B------:R-:W-:Y:S05]  /*1e40*/  BSYNC B0 ;  /* 0x0000000000007941 */ /* 0x000fea0003800000 */
.L_x_3162:
        /* <DEDUP_REMOVED lines=39> */
.L_x_3165:
[----:B------:R-:W-:Y:S05]  /*20c0*/  BSYNC B0 ;  /* 0x0000000000007941 */ /* 0x000fea0003800000 */
.L_x_3164:
[----:B------:R-:W-:Y:S01]  /*20d0*/  BSSY B0, `(.L_x_3166) ;  /* 0x0000027000007945 */ /* 0x000fe20003800000 */
[----:B------:R-:W-:Y:S01]  /*20e0*/  FFMA.FTZ R5, R163, R8, R4 ;  /* 0x00000008a3057223 */ /* 0x000fe20000010004 */
[----:B------:R-:W-:Y:S01]  /*20f0*/  FSETP.GTU.FTZ.AND P6, PT, R13, 20, PT ;  /* 0x41a000000d00780b */ /* 0x000fe20003fdc000 */
        /* <DEDUP_REMOVED lines=36> */
.L_x_3167:
[----:B------:R-:W-:Y:S05]  /*2340*/  BSYNC B0 ;  /* 0x0000000000007941 */ /* 0x000fea0003800000 */
.L_x_3166:
[----:B------:R-:W-:Y:S01]  /*2350*/  BSSY B0, `(.L_x_3168) ;  /* 0x0000028000007945 */ /* 0x000fe20003800000 */
[----:B------:R-:W-:Y:S02]  /*2360*/  HADD2.F32 R9, -RZ, R7.H0_H0 ;  /* 0x20000007ff097230 */ /* 0x000fe40000004100 */
[----:B------:R-:W-:Y:S01]  /*2370*/  FFMA.FTZ R4, R162, R4, R5 ;  /* 0x00000004a2047223 */ /* 0x000fe20000010005 */
[----:B------:R-:W-:Y:S01]  /*2380*/  HADD2.F32 R161, -RZ, R11.H1_H1 ;  /* 0x3000000bffa17230 */ /* 0x000fe20000004100 */
[----:B------:R-:W-:Y:S01]  /*2390*/  FSETP.GTU.FTZ.AND P4, PT, R12, 20, PT ;  /* 0x41a000000c00780b */ /* 0x000fe20003f9c000 */
[----:B------:R-:W-:Y:S02]  /*23a0*/  HADD2.F32 R7, -RZ, R7.H1_H1 ;  /* 0x30000007ff077230 */ /* 0x000fe40000004100 */
[----:B------:R-:W-:Y:S01]  /*23b0*/  FADD.FTZ R11, R6, UR5 ;  /* 0x00000005060b7e21 */ /* 0x000fe20008010000 */
[----:B------:R-:W-:Y:S01]  /*23c0*/  HADD2.F32 R5, -RZ, R47.H1_H1 ;  /* 0x3000002fff057230 */ /* 0x000fe20000004100 */
[----:B------:R-:W-:Y:S08]  /*23d0*/  @P3 BRA `(.L_x_3169) ;  /* 0x00000000007c3947 */ /* 0x000ff00003800000 */
        /* <DEDUP_REMOVED lines=31> */
.L_x_3169:
[----:B------:R-:W-:Y:S05]  /*25d0*/  BSYNC B0 ;  /* 0x0000000000007941 */ /* 0x000fea0003800000 */
.L_x_3168:
        /* <DEDUP_REMOVED lines=40> */
.L_x_3171:
[----:B------:R-:W-:Y:S05]  /*2860*/  BSYNC B0 ;  /* 0x0000000000007941 */ /* 0x000fea0003800000 */
.L_x_3170:
        /* <DEDUP_REMOVED lines=38> */
.L_x_3173:
[----:B------:R-:W-:Y:S05]  /*2ad0*/  BSYNC B0 ;  /* 0x0000000000007941 */ /* 0x000fea0003800000 */
.L_x_3172:
[----:B------:R-:W-:Y:S01]  /*2ae0*/  BSSY B0, `(.L_x_3174) ;  /* 0x0000026000007945 */ /* 0x000fe20003800000 */
[----:B------:R-:W-:Y:S01]  /*2af0*/  HFMA2.MMA R151, -RZ, RZ, 0, 0 ;  /* 0x00000000ff977435 */ /* 0x000fe200000001ff */
[----:B------:R-:W-:Y:S02]  /*2b00*/  FSETP.GTU.FTZ.AND P1, PT, R8, 20, PT ;  /* 0x41a000000800780b */ /* 0x000fe40003f3c000 */
[----:B------:R-:W-:Y:S02]  /*2b10*/  CS2R R6, SRZ ;  /* 0x0000000000067805 */ /* 0x000fe4000001ff00 */
[----:B------:R-:W-:Y:S02]  /*2b20*/  MOV R146, RZ ;  /* 0x000000ff00927202 */ /* 0x000fe40000000f00 */
[----:B------:R-:W-:Y:S01]  /*2b30*/  CS2R R4, SRZ ;  /* 0x0000000000047805 */ /* 0x000fe2000001ff00 */
[----:B------:R-:W-:Y:S06]  /*2b40*/  @P0 BRA `(.L_x_3175) ;  /* 0x00000000007c0947 */ /* 0x000fec0003800000 */
        /* <DEDUP_REMOVED lines=31> */
.L_x_3175:
[----:B------:R-:W-:Y:S05]  /*2d40*/  BSYNC B0 ;  /* 0x0000000000007941 */ /* 0x000fea0003800000 */
.L_x_3174:
[----:B------:R-:W-:Y:S04]  /*2d50*/  BSSY B0, `(.L_x_3176) ;  /* 0x0000021000007945 */ /* 0x000fe80003800000 */
[----:B------:R-:W-:Y:S05]  /*2d60*/  @P6 BRA `(.L_x_3177) ;  /* 0x00000000007c6947 */ /* 0x000fea0003800000 */
        /* <DEDUP_REMOVED lines=31> */
.L_x_3177:
[----:B------:R-:W-:Y:S05]  /*2f60*/  BSYNC B0 ;  /* 0x0000000000007941 */ /* 0x000fea0003800000 */
.L_x_3176:
        /* <DEDUP_REMOVED lines=33> */
.L_x_3179:
[----:B------:R-:W-:Y:S05]  /*3180*/  BSYNC B0 ;  /* 0x0000000000007941 */ /* 0x000fea0003800000 */
.L_x_3178:
        /* <DEDUP_REMOVED lines=33> */
.L_x_3181:
[----:B------:R-:W-:Y:S05]  /*33a0*/  BSYNC B0 ;  /* 0x0000000000007941 */ /* 0x000fea0003800000 */
.L_x_3180:
        /* <DEDUP_REMOVED lines=33> */
.L_x_3183:
[----:B------:R-:W-:Y:S05]  /*35c0*/  BSYNC B0 ;  /* 0x0000000000007941 */ /* 0x000fea0003800000 */
.L_x_3182:
        /* <DEDUP_REMOVED lines=33> */
.L_x_3185:
[----:B------:R-:W-:Y:S05]  /*37e0*/  BSYNC B0 ;  /* 0x0000000000007941 */ /* 0x000fea0003800000 */
.L_x_3184:
[----:B----4-:R-:W-:Y:S01]  /*37f0*/  FMUL.FTZ R0, R54, UR4 ;  /* 0x0000000436007c20 */ /* 0x010fe20008410000 */
[----:B------:R-:W-:Y:S01]  /*3800*/  FMUL.FTZ R31, R53, UR4 ;  /* 0x00000004351f7c20 */ /* 0x000fe20008410000 */
[----:B------:R-:W-:Y:S01]  /*3810*/  FMUL.FTZ R2, R52, UR4 ;  /* 0x0000000434027c20 */ /* 0x000fe20008410000 */
[----:B------:R-:W-:Y:S01]  /*3820*/  BAR.SYNC.DEFER_BLOCKING 0x0 ;  /* 0x0000000000007b1d */ /* 0x000fe20000010000 */
[----:B------:R-:W-:-:S05]  /*3830*/  HFMA2.MMA R3, -RZ, RZ, 0, 0 ;  /* 0x00000000ff037435 */ /* 0x000fca00000001ff */
[----:B------:R4:W-:Y:S04]  /*3840*/  STL [R1+0x70], R0 ;  /* 0x0000700001007387 */ /* 0x0009e80000100800 */
[----:B------:R5:W-:Y:S04]  /*3850*/  STL [R1+0x6c], R31 ;  /* 0x00006c1f01007387 */ /* 0x000be80000100800 */
[----:B------:R0:W-:Y:S01]  /*3860*/  STL [R1+0x68], R2 ;  /* 0x0000680201007387 */ /* 0x0001e20000100800 */
[----:B----4-:R-:W-:Y:S01]  /*3870*/  FMUL.FTZ R0, R43, UR4 ;  /* 0x000000042b007c20 */ /* 0x010fe20008410000 */
[----:B-----5:R-:W-:-:S04]  /*3880*/  FMUL.FTZ R31, R42, UR4 ;  /* 0x000000042a1f7c20 */ /* 0x020fc80008410000 */
[----:B------:R4:W-:Y:S01]  /*3890*/  STL [R1+0x64], R0 ;  /* 0x0000640001007387 */ /* 0x0009e20000100800 */
[----:B0-----:R-:W-:-:S03]  /*38a0*/  FMUL.FTZ R2, R41, UR4 ;  /* 0x0000000429027c20 */ /* 0x001fc60008410000 */
[----:B------:R0:W-:Y:S04]  /*38b0*/  STL [R1+0x60], R31 ;  /* 0x0000601f01007387 */ /* 0x0001e80000100800 */
[----:B------:R5:W-:Y:S01]  /*38c0*/  STL [R1+0x5c], R2 ;  /* 0x00005c0201007387 */ /* 0x000be20000100800 */
[----:B----4-:R-:W-:Y:S01]  /*38d0*/  FMUL.FTZ R0, R40, UR4 ;  /* 0x0000000428007c20 */ /* 0x010fe20008410000 */
[----:B0-----:R-:W-:-:S04]  /*38e0*/  FMUL.FTZ R31, R39, UR4 ;  /* 0x00000004271f7c20 */ /* 0x001fc80008410000 */
[----:B------:R0:W-:Y:S01]  /*38f0*/  STL [R1+0x58], R0 ;  /* 0x0000580001007387 */ /* 0x0001e20000100800 */
[----:B-----5:R-:W-:-:S03]  /*3900*/  FMUL.FTZ R2, R38, UR4 ;  /* 0x0000000426027c20 */ /* 0x020fc60008410000 */
[----:B------:R4:W-:Y:S04]  /*3910*/  STL [R1+0x54], R31 ;  /* 0x0000541f01007387 */ /* 0x0009e80000100800 */
[----:B------:R5:W-:Y:S01]  /*3920*/  STL [R1+0x50], R2 ;  /* 0x0000500201007387 */ /* 0x000be20000100800 */
[----:B0-----:R-:W-:Y:S01]  /*3930*/  FMUL.FTZ R0, R37, UR4 ;  /* 0x0000000425007c20 */ /* 0x001fe20008410000 */
[----:B----4-:R-:W-:-:S04]  /*3940*/  FMUL.FTZ R31, R36, UR4 ;  /* 0x00000004241f7c20 */ /* 0x010fc80008410000 */
        /* <DEDUP_REMOVED lines=29> */
.L_x_3230:
        /* <DEDUP_REMOVED lines=8> */
[----:B0--3--:R-:W-:-:S03]  /*3ba0*/  MOV R41, UR46 ;  /* 0x0000002e00297c02 */ /* 0x009fc60008000f00 */
[----:B------:R-:W-:-:S05]  /*3bb0*/  IMAD.WIDE R40, R27, 0x10, R40 ;  /* 0x000000101b287825 */ /* 0x000fca00078e0228 */
[----:B--23--:R-:W2:Y:S04]  /*3bc0*/  LDG.E.128 R32, desc[UR20][R40.64] ;  /* 0x0000001428207981 */ /* 0x00cea8000c1e1d00 */
[----:B-1----:R0:W3:Y:S01]  /*3bd0*/  LDG.E.128 R36, desc[UR20][R40.64+0x200] ;  /* 0x0002001428247981 */ /* 0x0020e2000c1e1d00 */
        /* <DEDUP_REMOVED lines=25> */
[----:B------:R-:W-:Y:S01]  /*3d70*/  NOP ;  /* 0x0000000000007918 */ /* 0x000fe20000000000 */
[C---:B------:R-:W-:Y:S01]  /*3d80*/  LOP3.LUT P0, RZ, R30.reuse, 0x1f, RZ, 0xc0, !PT ;  /* 0x0000001f1eff7812 */ /* 0x040fe2000780c0ff */
[----:B------:R-:W2:Y:S01]  /*3d90*/  S2R R165, SR_LANEID ;  /* 0x0000000000a57919 */ /* 0x000ea20000000000 */
[----:B0-----:R-:W3:Y:S04]  /*3da0*/  LDG.E.128 R32, desc[UR20][R40.64] ;  /* 0x0000001428207981 */ /* 0x001ee8000c1e1d00 */
[----:B-1----:R2:W3:Y:S01]  /*3db0*/  LDG.E.128 R36, desc[UR20][R40.64+0x200] ;  /* 0x0002001428247981 */ /* 0x0024e2000c1e1d00 */
[----:B----4-:R-:W-:Y:S01]  /*3dc0*/  MOV R0, UR12 ;  /* 0x0000000c00007c02 */ /* 0x010fe20008000f00 */
[----:B------:R-:W-:Y:S01]  /*3dd0*/  UIADD3 UR46, UR12, -0x1, URZ ;  /* 0xffffffff0c2e7890 */ /* 0x000fe2000fffe03f */
[----:B------:R-:W-:Y:S01]  /*3de0*/  SHF.L.U32 R28, R30, 0x1, RZ ;  /* 0x000000011e1c7819 */ /* 0x000fe200000006ff */
[----:B------:R-:W0:Y:S01]  /*3df0*/  LDS.128 R52, [R25] ;  /* 0x0000000019347984 */ /* 0x000e220000000c00 */
[----:B------:R-:W-:Y:S01]  /*3e00*/  ISETP.LT.OR P2, PT, R0, 0x2, P0 ;  /* 0x000000020000780c */ /* 0x000fe20000741670 */
[----:B------:R-:W-:Y:S01]  /*3e10*/  ULEA.HI UR47, UR46, UR46, URZ, 0x1 ;  /* 0x0000002e2e2f7291 */ /* 0x000fe2000f8f083f */
[----:B------:R-:W-:Y:S01]  /*3e20*/  LOP3.LUT R28, R28, 0xffffffc0, RZ, 0xc0, !PT ;  /* 0xffffffc01c1c7812 */ /* 0x000fe200078ec0ff */
[----:B------:R1:W4:Y:S01]  /*3e30*/  LDS.128 R56, [R25+0x10] ;  /* 0x0000100019387984 */ /* 0x0003220000000c00 */
[----:B------:R-:W-:Y:S01]  /*3e40*/  MOV R2, UR12 ;  /* 0x0000000c00027c02 */ /* 0x000fe20008000f00 */
[----:B------:R-:W-:Y:S01]  /*3e50*/  ULOP3.LUT UR47, UR47, 0xfffffe, URZ, 0xc0, !UPT ;  /* 0x00fffffe2f2f7892 */ /* 0x000fe2000f8ec03f */
[C---:B------:R-:W-:Y:S01]  /*3e60*/  ISETP.NE.AND P1, PT, R30.reuse, RZ, PT ;  /* 0x000000ff1e00720c */ /* 0x040fe20003f25270 */
[----:B------:R-:W-:Y:S01]  /*3e70*/  HFMA2.MMA R91, -RZ, RZ, 0, 0 ;  /* 0x00000000ff5b7435 */ /* 0x000fe200000001ff */
[----:B------:R-:W-:Y:S01]  /*3e80*/  IADD3 R0, R30, 0x200, RZ ;  /* 0x000002001e007810 */ /* 0x000fe20007ffe0ff */
[----:B------:R-:W-:Y:S01]  /*3e90*/  UIADD3 UR47, UR46, -UR47, URZ ;  /* 0x8000002f2e2f7290 */ /* 0x000fe2000fffe03f */
[----:B------:R-:W-:-:S03]  /*3ea0*/  MOV R90, 0x3f800000 ;  /* 0x3f800000005a7802 */ /* 0x000fc60000000f00 */
[----:B------:R-:W0:Y:S01]  /*3eb0*/  @!P2 LDC R31, c[0x0][0x21c] ;  /* 0x00008700ff1fab82 */ /* 0x000e220000000800 */
[----:B------:R-:W-:Y:S01]  /*3ec0*/  ULEA UR47, UR47, UR7, 0x8 ;  /* 0x000000072f2f7291 */ /* 0x000fe2000f8e403f */
[----:B------:R-:W-:Y:S02]  /*3ed0*/  @!P2 IADD3 R2, R2, -0x2, RZ ;  /* 0xfffffffe0202a810 */ /* 0x000fe40007ffe0ff */
[----:B------:R-:W-:Y:S02]  /*3ee0*/  R2UR UR51, R42 ;  /* 0x000000002a3372ca */ /* 0x000fe400000e0000 */
[----:B--2---:R-:W-:Y:S02]  /*3ef0*/  IADD3 R40, R28, R165, RZ ;  /* 0x000000a51c287210 */ /* 0x004fe40007ffe0ff */
[----:B------:R-:W-:Y:S02]  /*3f00*/  MOV R41, UR47 ;  /* 0x0000002f00297c02 */ /* 0x000fe40008000f00 */
[----:B------:R-:W-:-:S02]  /*3f10*/  LEA R26, R40, R29, 0x4 ;  /* 0x0000001d281a7211 */ /* 0x000fc400078e20ff */
[----:B------:R-:W-:Y:S02]  /*3f20*/  IADD3 R40, R40, R165, RZ ;  /* 0x000000a528287210 */ /* 0x000fe40007ffe0ff */
[----:B------:R-:W-:Y:S02]  /*3f30*/  SEL R0, R41, R0, !P1 ;  /* 0x0000000029007207 */ /* 0x000fe40004800000 */
[----:B------:R-:W-:Y:S02]  /*3f40*/  MOV R41, 0x8 ;  /* 0x0000000800297802 */ /* 0x000fe40000000f00 */
[----:B------:R-:W-:Y:S02]  /*3f50*/  MOV R101, UR51 ;  /* 0x0000003300657c02 */ /* 0x000fe40008000f00 */
[-C--:B-1----:R-:W-:Y:S02]  /*3f60*/  LEA R25, R40, R29.reuse, 0x4 ;  /* 0x0000001d28197211 */ /* 0x082fe400078e20ff */
[----:B------:R-:W-:Y:S01]  /*3f70*/  LEA R61, R0, R29, 0x2 ;  /* 0x0000001d003d7211 */ /* 0x000fe200078e10ff */
[----:B------:R-:W-:Y:S01]  /*3f80*/  FMUL.FTZ R101, R101, 1.4426950216293334961 ;  /* 0x3fb8aa3b65657820 */ /* 0x000fe20000410000 */
[----:B0-----:R-:W-:-:S03]  /*3f90*/  @!P2 IMAD R2, R2, R31, UR7 ;  /* 0x000000070202ae24 */ /* 0x001fc6000f8e021f */
[----:B------:R-:W-:-:S06]  /*3fa0*/  FMUL.FTZ R130, R101, R24 ;  /* 0x0000001865827220 */ /* 0x000fcc0000410000 */
[----:B------:R-:W0:Y:S01]  /*3fb0*/  MUFU.EX2 R130, R130 ;  /* 0x0000008200827308 */ /* 0x000e220000000800 */
[C---:B------:R-:W-:Y:S01]  /*3fc0*/  FMUL.FTZ R60, R101.reuse, R22 ;  /* 0x00000016653c7220 */ /* 0x040fe20000410000 */
[C---:B------:R-:W-:Y:S01]  /*3fd0*/  FMUL.FTZ R95, R101.reuse, R21 ;  /* 0x00000015655f7220 */ /* 0x040fe20000410000 */
[--C-:B------:R-:W-:Y:S02]  /*3fe0*/  HADD2.F32 R94, -RZ, R48.reuse.H0_H0 ;  /* 0x20000030ff5e7230 */ /* 0x100fe40000004100 */
[----:B------:R-:W-:Y:S02]  /*3ff0*/  HADD2.F32 R93, -RZ, R48.H1_H1 ;  /* 0x30000030ff5d7230 */ /* 0x000fe40000004100 */
[----:B------:R-:W-:Y:S01]  /*4000*/  FMUL.FTZ R87, R101, R20 ;  /* 0x0000001465577220 */ /* 0x000fe20000410000 */
[----:B------:R-:W-:Y:S01]  /*4010*/  HADD2.F32 R0, -RZ, R52.H0_H0 ;  /* 0x20000034ff007230 */ /* 0x000fe20000004100 */
[----:B------:R-:W-:Y:S01]  /*4020*/  MUFU.EX2 R95, R95 ;  /* 0x0000005f005f7308 */ /* 0x000fe20000000800 */
[----:B------:R-:W-:-:S02]  /*4030*/  HADD2.F32 R92, -RZ, R49.H0_H0 ;  /* 0x20000031ff5c7230 */ /* 0x000fc40000004100 */
[----:B------:R-:W-:Y:S01]  /*4040*/  FMUL.FTZ R75, R94, R24 ;  /* 0x000000185e4b7220 */ /* 0x000fe20000410000 */
[----:B------:R-:W-:Y:S01]  /*4050*/  FMUL.FTZ R74, R93, R23 ;  /* 0x000000175d4a7220 */ /* 0x000fe20000410000 */
[C---:B------:R-:W-:Y:S01]  /*4060*/  FMUL.FTZ R80, R101.reuse, R19 ;  /* 0x0000001365507220 */ /* 0x040fe20000410000 */
[----:B------:R-:W-:Y:S02]  /*4070*/  HADD2.F32 R31, -RZ, R53.H0_H0 ;  /* 0x20000035ff1f7230 */ /* 0x000fe40000004100 */
[----:B------:R-:W-:Y:S01]  /*4080*/  FMUL.FTZ R72, R92, R22 ;  /* 0x000000165c487220 */ /* 0x000fe20000410000 */
[----:B------:R-:W-:Y:S01]  /*4090*/  HADD2.F32 R89, -RZ, R49.H1_H1 ;  /* 0x30000031ff597230 */ /* 0x000fe20000004100 */
[----:B------:R-:W-:Y:S01]  /*40a0*/  MUFU.EX2 R87, R87 ;  /* 0x0000005700577308 */ /* 0x000fe20000000800 */
[----:B------:R-:W-:Y:S01]  /*40b0*/  FMUL.FTZ R147, R0, R75 ;  /* 0x0000004b00937220 */ /* 0x000fe20000410000 */
[----:B------:R-:W-:Y:S01]  /*40c0*/  FMUL.FTZ R73, R101, R18 ;  /* 0x0000001265497220 */ /* 0x000fe20000410000 */
[----:B------:R-:W-:-:S02]  /*40d0*/  HADD2.F32 R53, -RZ, R53.H1_H1 ;  /* 0x30000035ff357230 */ /* 0x000fc40000004100 */
[----:B------:R-:W-:Y:S01]  /*40e0*/  FMUL.FTZ R71, R89, R21 ;  /* 0x0000001559477220 */ /* 0x000fe20000410000 */
[----:B------:R-:W-:Y:S02]  /*40f0*/  HADD2.F32 R88, -RZ, R50.H0_H0 ;  /* 0x20000032ff587230 */ /* 0x000fe40000004100 */
[----:B------:R-:W-:Y:S01]  /*4100*/  FMUL.FTZ R143, R31, R72 ;  /* 0x000000481f8f7220 */ /* 0x000fe20000410000 */
[----:B----4-:R-:W-:Y:S01]  /*4110*/  HADD2.F32 R98, -RZ, R56.H1_H1 ;  /* 0x30000038ff627230 */ /* 0x010fe20000004100 */
[----:B------:R-:W-:Y:S01]  /*4120*/  MUFU.EX2 R80, R80 ;  /* 0x0000005000507308 */ /* 0x000fe20000000800 */
[--C-:B------:R-:W-:Y:S02]  /*4130*/  HADD2.F32 R97, -RZ, R57.reuse.H0_H0 ;  /* 0x20000039ff617230 */ /* 0x100fe40000004100 */
[----:B------:R-:W-:Y:S02]  /*4140*/  HADD2.F32 R100, -RZ, R57.H1_H1 ;  /* 0x30000039ff647230 */ /* 0x000fe40000004100 */
[----:B------:R-:W-:Y:S01]  /*4150*/  FMUL.FTZ R66, R101, R17 ;  /* 0x0000001165427220 */ /* 0x000fe20000410000 */
[----:B------:R-:W-:-:S02]  /*4160*/  HADD2.F32 R86, -RZ, R50.H1_H1 ;  /* 0x30000032ff567230 */ /* 0x000fc40000004100 */
[----:B------:R-:W-:Y:S01]  /*4170*/  FMUL.FTZ R70, R88, R20 ;  /* 0x0000001458467220 */ /* 0x000fe20000410000 */
[--C-:B------:R-:W-:Y:S01]  /*4180*/  HADD2.F32 R99, -RZ, R58.reuse.H0_H0 ;  /* 0x2000003aff637230 */ /* 0x100fe20000004100 */
[----:B------:R-:W-:Y:S01]  /*4190*/  MUFU.EX2 R73, R73 ;  /* 0x0000004900497308 */ /* 0x000fe20000000800 */
[----:B------:R-:W-:Y:S02]  /*41a0*/  HADD2.F32 R110, -RZ, R58.H1_H1 ;  /* 0x3000003aff6e7230 */ /* 0x000fe40000004100 */
[----:B------:R-:W-:Y:S01]  /*41b0*/  FMUL.FTZ R142, R53, R71 ;  /* 0x00000047358e7220 */ /* 0x000fe20000410000 */
[----:B------:R-:W-:Y:S02]  /*41c0*/  HADD2.F32 R96, -RZ, R55.H1_H1 ;  /* 0x30000037ff607230 */ /* 0x000fe40000004100 */
[----:B------:R-:W-:Y:S01]  /*41d0*/  FMUL.FTZ R69, R86, R19 ;  /* 0x0000001356457220 */ /* 0x000fe20000410000 */
[--C-:B------:R-:W-:Y:S02]  /*41e0*/  HADD2.F32 R85, -RZ, R51.reuse.H0_H0 ;  /* 0x20000033ff557230 */ /* 0x100fe40000004100 */
[----:B------:R-:W-:Y:S01]  /*41f0*/  FMUL.FTZ R109, R101, R15 ;  /* 0x0000000f656d7220 */ /* 0x000fe20000410000 */
[----:B------:R-:W-:Y:S01]  /*4200*/  MUFU.EX2 R66, R66 ;  /* 0x0000004200427308 */ /* 0x000fe20000000800 */
[----:B------:R-:W-:-:S02]  /*4210*/  HADD2.F32 R84, -RZ, R51.H1_H1 ;  /* 0x30000033ff547230 */ /* 0x000fc40000004100 */
[----:B------:R-:W-:Y:S01]  /*4220*/  FMUL.FTZ R68, R85, R18 ;  /* 0x0000001255447220 */ /* 0x000fe20000410000 */
[C---:B------:R-:W-:Y:S01]  /*4230*/  FMUL.FTZ R108, R101.reuse, R14 ;  /* 0x0000000e656c7220 */ /* 0x040fe20000410000 */
[--C-:B------:R-:W-:Y:S02]  /*4240*/  HADD2.F32 R83, -RZ, R44.reuse.H0_H0 ;  /* 0x2000002cff537230 */ /* 0x100fe40000004100 */
        /* <DEDUP_REMOVED lines=30> */
[----:B---3--:R1:W-:Y:S04]  /*4430*/  STS.128 [R26+0x1080], R32 ;  /* 0x001080201a007388 */ /* 0x0083e80000000c00 */
[----:B------:R-:W-:Y:S01]  /*4440*/  STS.128 [R26+0x1280], R36 ;  /* 0x001280241a007388 */ /* 0x000fe20000000c00 */
[----:B------:R-:W-:-:S03]  /*4450*/  NOP ;  /* 0x0000000000007918 */ /* 0x000fc60000000000 */
[----:B------:R-:W2:Y:S01]  /*4460*/  LDS.128 R36, [R25+0x1090] ;  /* 0x0010900019247984 */ /* 0x000ea20000000c00 */
[----:B-1----:R-:W-:-:S03]  /*4470*/  @!P2 IMAD.WIDE R32, R2, R41, UR22 ;  /* 0x000000160220ae25 */ /* 0x002fc6000f8e0229 */
[----:B------:R-:W1:Y:S04]  /*4480*/  LDS.128 R40, [R25+0x1080] ;  /* 0x0010800019287984 */ /* 0x000e680000000c00 */
[----:B0-----:R0:W-:Y:S01]  /*4490*/  STS [R61+0x6d50], R130 ;  /* 0x006d50823d007388 */ /* 0x0011e20000000800 */
[----:B------:R-:W-:Y:S01]  /*44a0*/  BAR.SYNC.DEFER_BLOCKING 0x0 ;  /* 0x0000000000007b1d */ /* 0x000fe20000010000 */
[----:B------:R-:W-:-:S06]  /*44b0*/  FMUL.FTZ R2, R101, R23 ;  /* 0x0000001765027220 */ /* 0x000fcc0000410000 */
[----:B------:R-:W3:Y:S01]  /*44c0*/  MUFU.EX2 R2, R2 ;  /* 0x0000000200027308 */ /* 0x000ee20000000800 */
[----:B------:R4:W5:Y:S01]  /*44d0*/  @!P2 LDG.E.64 R90, desc[UR20][R32.64] ;  /* 0x00000014205aa981 */ /* 0x000962000c1e1b00 */
[----:B---3--:R-:W-:Y:S01]  /*44e0*/  FMUL.FTZ R57, R130, R2 ;  /* 0x0000000282397220 */ /* 0x008fe20000410000 */
[----:B------:R-:W-:Y:S01]  /*44f0*/  ISETP.NE.AND P2, PT, R30, 0x7f, PT ;  /* 0x0000007f1e00780c */ /* 0x000fe20003f45270 */
[--C-:B------:R-:W-:Y:S02]  /*4500*/  HADD2.F32 R34, -RZ, R54.reuse.H0_H0 ;  /* 0x20000036ff227230 */ /* 0x100fe40000004100 */
[----:B0-----:R-:W-:Y:S01]  /*4510*/  FMUL.FTZ R61, R78, R12 ;  /* 0x0000000c4e3d7220 */ /* 0x001fe20000410000 */
[----:B------:R-:W-:Y:S02]  /*4520*/  HADD2.F32 R35, -RZ, R55.H0_H0 ;  /* 0x20000037ff237230 */ /* 0x000fe40000004100 */
[----:B------:R-:W-:Y:S01]  /*4530*/  FMUL.FTZ R55, R101, R16 ;  /* 0x0000001065377220 */ /* 0x000fe20000410000 */
[----:B------:R-:W-:-:S02]  /*4540*/  HADD2.F32 R54, -RZ, R54.H1_H1 ;  /* 0x30000036ff367230 */ /* 0x000fc40000004100 */
[----:B------:R-:W-:Y:S01]  /*4550*/  FMUL.FTZ R141, R34, R70 ;  /* 0x00000046228d7220 */ /* 0x000fe20000410000 */
[----:B------:R-:W-:Y:S01]  /*4560*/  FMUL.FTZ R133, R99, R61 ;  /* 0x0000003d63857220 */ /* 0x000fe20000410000 */
[----:B----4-:R0:W3:Y:S01]  /*4570*/  MUFU.EX2 R32, R60 ;  /* 0x0000003c00207308 */ /* 0x0100e20000000800 */
[----:B------:R-:W-:Y:S02]  /*4580*/  HADD2.F32 R33, -RZ, R52.H1_H1 ;  /* 0x30000034ff217230 */ /* 0x000fe40000004100 */
[----:B------:R-:W-:Y:S01]  /*4590*/  FMUL.FTZ R140, R54, R69 ;  /* 0x00000045368c7220 */ /* 0x000fe20000410000 */
[----:B------:R-:W-:Y:S02]  /*45a0*/  HADD2.F32 R52, -RZ, R56.H0_H0 ;  /* 0x20000038ff347230 */ /* 0x000fe40000004100 */
[----:B------:R-:W-:Y:S01]  /*45b0*/  FMUL.FTZ R139, R35, R68 ;  /* 0x00000044238b7220 */ /* 0x000fe20000410000 */
[----:B------:R-:W-:Y:S01]  /*45c0*/  @P2 LEA R113, R30, R29, 0x2 ;  /* 0x0000001d1e712211 */ /* 0x000fe200078e10ff */
[----:B------:R-:W-:Y:S01]  /*45d0*/  FMUL.FTZ R144, R33, R74 ;  /* 0x0000004a21907220 */ /* 0x000fe20000410000 */
[----:B------:R-:W-:Y:S01]  /*45e0*/  FMUL.FTZ R101, R76, R9 ;  /* 0x000000094c657220 */ /* 0x000fe20000410000 */
[----:B------:R-:W4:Y:S01]  /*45f0*/  MUFU.EX2 R55, R55 ;  /* 0x0000003700377308 */ /* 0x000f220000000800 */
[----:B------:R-:W-:Y:S01]  /*4600*/  FMUL.FTZ R137, R52, R65 ;  /* 0x0000004134897220 */ /* 0x000fe20000410000 */
[----:B------:R-:W-:Y:S01]  /*4610*/  FFMA.FTZ R56, R147, R2, R144 ;  /* 0x0000000293387223 */ /* 0x000fe20000010090 */
[----:B------:R-:W1:Y:S01]  /*4620*/  @P2 LDS R113, [R113+0x7554] ;  /* 0x0075540071712984 */ /* 0x000e620000000800 */
[----:B0-----:R-:W-:-:S04]  /*4630*/  FMUL.FTZ R60, R77, R11 ;  /* 0x0000000b4d3c7220 */ /* 0x001fc80000410000 */
        /* <DEDUP_REMOVED lines=13> */
[----:B------:R-:W-:Y:S02]  /*4710*/  HADD2.F32 R103, -RZ, R59.H0_H0 ;  /* 0x2000003bff677230 */ /* 0x000fe40000004100 */
[C---:B----4-:R-:W-:Y:S01]  /*4720*/  FMUL.FTZ R56, R55.reuse, R56 ;  /* 0x0000003837387220 */ /* 0x050fe20000410000 */
[----:B------:R-:W-:Y:S01]  /*4730*/  FFMA.FTZ R57, R55, R58, R137 ;  /* 0x0000003a37397223 */ /* 0x000fe20000010089 */
[----:B------:R-:W-:Y:S02]  /*4740*/  HADD2.F32 R58, -RZ, R47.H1_H1 ;  /* 0x3000002fff3a7230 */ /* 0x000fe40000004100 */
[----:B------:R-:W-:Y:S01]  /*4750*/  FMUL.FTZ R131, R103, R101 ;  /* 0x0000006567837220 */ /* 0x000fe20000410000 */
[C---:B------:R-:W-:Y:S01]  /*4760*/  FMUL.FTZ R56, R109.reuse, R56 ;  /* 0x000000386d387220 */ /* 0x040fe20000410000 */
[----:B------:R-:W-:Y:S01]  /*4770*/  FFMA.FTZ R57, R109, R57, R136 ;  /* 0x000000396d397223 */ /* 0x000fe20000010088 */
[----:B------:R-:W-:-:S02]  /*4780*/  HADD2.F32 R59, -RZ, R59.H1_H1 ;  /* 0x3000003bff3b7230 */ /* 0x000fc40000004100 */
[----:B------:R-:W-:Y:S01]  /*4790*/  FMUL.FTZ R111, R58, R8 ;  /* 0x000000083a6f7220 */ /* 0x000fe20000410000 */
[C---:B------:R-:W-:Y:S01]  /*47a0*/  FMUL.FTZ R56, R108.reuse, R56 ;  /* 0x000000386c387220 */ /* 0x040fe20000410000 */
[----:B------:R-:W-:Y:S02]  /*47b0*/  FFMA.FTZ R57, R108, R57, R135 ;  /* 0x000000396c397223 */ /* 0x000fe40000010087 */
[----:B------:R-:W-:Y:S01]  /*47c0*/  FMUL.FTZ R145, R59, R111 ;  /* 0x0000006f3b917220 */ /* 0x000fe20000410000 */
        /* <DEDUP_REMOVED lines=10> */
[----:B-12---:R-:W-:Y:S06]  /*4870*/  @P2 BRA `(.L_x_3188) ;  /* 0x0000000000282947 */ /* 0x006fec0003800000 */
        /* <DEDUP_REMOVED lines=10> */
.L_x_3188:
[----:B------:R-:W-:Y:S05]  /*4920*/  BSYNC B0 ;  /* 0x0000000000007941 */ /* 0x000fea0003800000 */
.L_x_3187:
        /* <DEDUP_REMOVED lines=15> */
[----:B------:R-:W4:Y:S01]  /*4a20*/  LDL R148, [R1] ;  /* 0x0000000001947983 */ /* 0x000f220000100800 */
[--C-:B------:R-:W-:Y:S02]  /*4a30*/  HADD2.F32 R124, -RZ, R37.reuse.H0_H0 ;  /* 0x20000025ff7c7230 */ /* 0x100fe40000004100 */
[----:B------:R-:W-:Y:S01]  /*4a40*/  HADD2.F32 R125, -RZ, R37.H1_H1 ;  /* 0x30000025ff7d7230 */ /* 0x000fe20000004100 */
[----:B--2---:R-:W2:Y:S04]  /*4a50*/  LDL R56, [R1+0x18] ;  /* 0x0000180001387983 */ /* 0x004ea80000100800 */
[----:B------:R-:W2:Y:S04]  /*4a60*/  LDL R57, [R1+0x14] ;  /* 0x0000140001397983 */ /* 0x000ea80000100800 */
        /* <DEDUP_REMOVED lines=11> */
[----:B------:R-:W-:Y:S01]  /*4b20*/  FMUL.FTZ R127, R163, R127 ;  /* 0x0000007fa37f7220 */ /* 0x000fe20000410000 */
[----:B------:R-:W-:Y:S02]  /*4b30*/  FMUL.FTZ R128, R162, R128 ;  /* 0x00000080a2807220 */ /* 0x000fe40000410000 */
        /* <DEDUP_REMOVED lines=51> */
.L_x_3248:
[----:B------:R-:W-:Y:S01]  /*4e70*/  ISETP.GE.AND P3, PT, R165, 0x10, PT ;  /* 0x00000010a500780c */ /* 0x000fe20003f66270 */
[----:B------:R-:W-:-:S12]  /*4e80*/  UMOV UR46, 0xffffffff ;  /* 0xffffffff002e7882 */ /* 0x000fd80000000000 */
[C---:B0-2---:R-:W-:Y:S01]  /*4e90*/  @P3 FFMA.FTZ R43, R42.reuse, R56, R43 ;  /* 0x000000382a2b3223 */ /* 0x045fe2000001002b */
[----:B---3--:R-:W-:Y:S01]  /*4ea0*/  @P3 FMUL.FTZ R42, R42, R148 ;  /* 0x000000942a2a3220 */ /* 0x008fe20000410000 */
[----:B------:R-:W-:Y:S06]  /*4eb0*/  BRA.DIV UR46, `(.L_x_3191) ;  /* 0x0000004a2e407947 */ /* 0x000fec000b800000 */
.L_x_3251:
[----:B------:R-:W-:-:S03]  /*4ec0*/  UMOV UR46, 0xffffffff ;  /* 0xffffffff002e7882 */ /* 0x000fc60000000000 */
[----:B------:R-:W-:Y:S05]  /*4ed0*/  BRA.DIV UR46, `(.L_x_3192) ;  /* 0x0000004a2e607947 */ /* 0x000fea000b800000 */
.L_x_3254:
[----:B------:R-:W-:-:S03]  /*4ee0*/  UMOV UR46, 0xffffffff ;  /* 0xffffffff002e7882 */ /* 0x000fc60000000000 */
[----:B------:R-:W-:Y:S05]  /*4ef0*/  BRA.DIV UR46, `(.L_x_3193) ;  /* 0x0000004a2e807947 */ /* 0x000fea000b800000 */
[----:B------:R-:W0:Y:S04]  /*4f00*/  SHFL.UP PT, R42, R42, 0x1, RZ ;  /* 0x042000002a2a7989 */ /* 0x000e2800000e00ff */
[----:B------:R-:W2:Y:S04]  /*4f10*/  SHFL.UP PT, R43, R43, 0x1, RZ ;  /* 0x042000002b2b7989 */ /* 0x000ea800000e00ff */
[----:B-----5:R-:W3:Y:S04]  /*4f20*/  SHFL.IDX PT, R90, R90, RZ, 0x1f ;  /* 0x00001fff5a5a7589 */ /* 0x020ee800000e0000 */
[----:B------:R-:W4:Y:S02]  /*4f30*/  SHFL.IDX PT, R91, R91, RZ, 0x1f ;  /* 0x00001fff5b5b7589 */ /* 0x000f2400000e0000 */
.L_x_3260:
        /* <DEDUP_REMOVED lines=12> */
.L_x_3189:
        /* <DEDUP_REMOVED lines=105> */
.L_x_3277:
        /* <DEDUP_REMOVED lines=15> */
.L_x_3194:
        /* <DEDUP_REMOVED lines=36> */
[----:B------:R0:W-:Y:S01]  /*59c0*/  STL [R1+0x34], R39 ;  /* 0x0000342701007387 */ /* 0x0001e20000100800 */
[----:B------:R-:W-:Y:S01]  /*59d0*/  FFMA.FTZ R38, R58, R38, R37 ;  /* 0x000000263a267223 */ /* 0x000fe20000010025 */
[----:B------:R-:W-:Y:S01]  /*59e0*/  FMUL.FTZ R110, R110, R104 ;  /* 0x000000686e6e7220 */ /* 0x000fe20000410000 */
[----:B------:R-:W-:Y:S01]  /*59f0*/  FMUL.FTZ R99, R99, R105 ;  /* 0x0000006963637220 */ /* 0x000fe20000410000 */
[----:B------:R-:W2:Y:S01]  /*5a00*/  LDL.LU R43, [R1+0x44] ;  /* 0x00004400012b7983 */ /* 0x000ea20000300800 */
[C---:B------:R-:W-:Y:S01]  /*5a10*/  FFMA.FTZ R37, R103.reuse, -R101, R131 ;  /* 0x8000006567257223 */ /* 0x040fe20000010083 */
[----:B------:R-:W-:Y:S01]  /*5a20*/  FMUL.FTZ R103, R103, R102 ;  /* 0x0000006667677220 */ /* 0x000fe20000410000 */
[----:B------:R-:W-:Y:S01]  /*5a30*/  FFMA.FTZ R122, R109, R108, R122 ;  /* 0x0000006c6d7a7223 */ /* 0x000fe2000001007a */
[----:B------:R-:W-:-:S02]  /*5a40*/  FMUL.FTZ R100, R100, R106 ;  /* 0x0000006a64647220 */ /* 0x000fc40000410000 */
[----:B---3--:R-:W-:Y:S01]  /*5a50*/  FFMA.FTZ R40, R103, R9, R40 ;  /* 0x0000000967287223 */ /* 0x008fe20000010028 */
[----:B------:R-:W-:Y:S02]  /*5a60*/  FFMA.FTZ R121, R55, R122, R121 ;  /* 0x0000007a37797223 */ /* 0x000fe40000010079 */
[----:B------:R-:W3:Y:S04]  /*5a70*/  LDL.LU R55, [R1+0x48] ;  /* 0x0000480001377983 */ /* 0x000ee80000300800 */
[----:B------:R1:W-:Y:S01]  /*5a80*/  STL [R1+0x38], R40 ;  /* 0x0000382801007387 */ /* 0x0003e20000100800 */
[----:B----4-:R-:W-:Y:S01]  /*5a90*/  FFMA.FTZ R42, R110, R11, R42 ;  /* 0x0000000b6e2a7223 */ /* 0x010fe2000001002a */
[----:B------:R-:W-:-:S04]  /*5aa0*/  FFMA.FTZ R41, R99, R12, R41 ;  /* 0x0000000c63297223 */ /* 0x000fc80000010029 */
[----:B------:R4:W-:Y:S04]  /*5ab0*/  STL [R1+0x3c], R42 ;  /* 0x00003c2a01007387 */ /* 0x0009e80000100800 */
[----:B------:R4:W-:Y:S01]  /*5ac0*/  STL [R1+0x40], R41 ;  /* 0x0000402901007387 */ /* 0x0009e20000100800 */
[----:B--2---:R-:W-:-:S05]  /*5ad0*/  FFMA.FTZ R43, R100, R13, R43 ;  /* 0x0000000d642b7223 */ /* 0x004fca000001002b */
[----:B------:R-:W-:Y:S04]  /*5ae0*/  STL [R1+0x44], R43 ;  /* 0x0000442b01007387 */ /* 0x000fe80000100800 */
[----:B------:R-:W2:Y:S04]  /*5af0*/  LDL R148, [R1+0x30] ;  /* 0x0000300001947983 */ /* 0x000ea80000100800 */
[----:B------:R-:W4:Y:S01]  /*5b00*/  LDL R147, [R1+0x2c] ;  /* 0x00002c0001937983 */ /* 0x000f220000100800 */
[----:B------:R-:W-:-:S04]  /*5b10*/  FMUL.FTZ R56, R97, R107 ;  /* 0x0000006b61387220 */ /* 0x000fc80000410000 */
[----:B---3--:R-:W-:-:S05]  /*5b20*/  FFMA.FTZ R55, R56, R14, R55 ;  /* 0x0000000e38377223 */ /* 0x008fca0000010037 */
[----:B------:R3:W-:Y:S01]  /*5b30*/  STL [R1+0x48], R55 ;  /* 0x0000483701007387 */ /* 0x0007e20000100800 */
[----:B------:R-:W-:-:S04]  /*5b40*/  FFMA.FTZ R66, R66, R121, R120 ;  /* 0x0000007942427223 */ /* 0x000fc80000010078 */
[----:B------:R-:W-:Y:S01]  /*5b50*/  FFMA.FTZ R73, R73, R66, R119 ;  /* 0x0000004249497223 */ /* 0x000fe20000010077 */
[----:B--2---:R-:W-:Y:S02]  /*5b60*/  FMUL.FTZ R130, R148, R130 ;  /* 0x0000008294827220 */ /* 0x004fe40000410000 */
[----:B------:R-:W2:Y:S01]  /*5b70*/  LDL R148, [R1+0x28] ;  /* 0x0000280001947983 */ /* 0x000ea20000100800 */
[----:B----4-:R-:W-:-:S03]  /*5b80*/  FMUL.FTZ R144, R147, R144 ;  /* 0x0000009093907220 */ /* 0x010fc60000410000 */
[----:B------:R-:W4:Y:S04]  /*5b90*/  LDL R147, [R1+0x24] ;  /* 0x0000240001937983 */ /* 0x000f280000100800 */
[----:B------:R-:W4:Y:S04]  /*5ba0*/  LDL.LU R119, [R1+0x4c] ;  /* 0x00004c0001777983 */ /* 0x000f280000300800 */
[----:B------:R-:W4:Y:S04]  /*5bb0*/  LDL R150, [R1+0xc] ;  /* 0x00000c0001967983 */ /* 0x000f280000100800 */
[----:B------:R-:W4:Y:S04]  /*5bc0*/  LDL R128, [R1+0x20] ;  /* 0x0000200001807983 */ /* 0x000f280000100800 */
[----:B------:R-:W4:Y:S04]  /*5bd0*/  LDL R129, [R1+0x1c] ;  /* 0x00001c0001817983 */ /* 0x000f280000100800 */
[----:B------:R-:W4:Y:S04]  /*5be0*/  LDL R165, [R1+0x18] ;  /* 0x0000180001a57983 */ /* 0x000f280000100800 */
[----:B------:R-:W4:Y:S04]  /*5bf0*/  LDL R164, [R1+0x14] ;  /* 0x0000140001a47983 */ /* 0x000f280000100800 */
[----:B------:R-:W4:Y:S04]  /*5c00*/  LDL R157, [R1+0x10] ;  /* 0x00001000019d7983 */ /* 0x000f280000100800 */
[----:B------:R-:W4:Y:S01]  /*5c10*/  LDL R149, [R1+0x8] ;  /* 0x0000080001957983 */ /* 0x000f220000100800 */
[----:B------:R-:W-:Y:S01]  /*5c20*/  FFMA.FTZ R80, R80, R73, R118 ;  /* 0x0000004950507223 */ /* 0x000fe20000010076 */
[----:B0-----:R-:W-:Y:S01]  /*5c30*/  FMUL.FTZ R39, R102, UR51 ;  /* 0x0000003366277c20 */ /* 0x001fe20008410000 */
[----:B-1----:R-:W-:-:S02]  /*5c40*/  FMUL.FTZ R40, R104, UR51 ;  /* 0x0000003368287c20 */ /* 0x002fc40008410000 */
[----:B------:R-:W-:Y:S01]  /*5c50*/  FFMA.FTZ R87, R87, R80, R117 ;  /* 0x0000005057577223 */ /* 0x000fe20000010075 */
[----:B------:R-:W-:Y:S01]  /*5c60*/  FMUL.FTZ R39, R37, R39 ;  /* 0x0000002725277220 */ /* 0x000fe20000410000 */
[----:B------:R-:W-:Y:S02]  /*5c70*/  FMUL.FTZ R40, R60, R40 ;  /* 0x000000283c287220 */ /* 0x000fe40000410000 */
[----:B------:R-:W-:Y:S01]  /*5c80*/  FFMA.FTZ R95, R95, R87, R116 ;  /* 0x000000575f5f7223 */ /* 0x000fe20000010074 */
[----:B------:R-:W-:Y:S01]  /*5c90*/  FFMA.FTZ R39, R76, R103, R39 ;  /* 0x000000674c277223 */ /* 0x000fe20000010027 */
[----:B------:R-:W-:Y:S01]  /*5ca0*/  FADD.FTZ R10, R38, R10 ;  /* 0x0000000a260a7221 */ /* 0x000fe20000010000 */
[----:B------:R-:W-:Y:S01]  /*5cb0*/  FMUL.FTZ R38, R105, UR51 ;  /* 0x0000003369267c20 */ /* 0x000fe20008410000 */
[----:B------:R-:W-:Y:S01]  /*5cc0*/  FFMA.FTZ R40, R77, R110, R40 ;  /* 0x0000006e4d287223 */ /* 0x000fe20000010028 */
[----:B------:R-:W-:Y:S01]  /*5cd0*/  FFMA.FTZ R32, R32, R95, R115 ;  /* 0x0000005f20207223 */ /* 0x000fe20000010073 */
[----:B------:R-:W-:Y:S01]  /*5ce0*/  FADD.FTZ R160, R39, R160 ;  /* 0x000000a027a07221 */ /* 0x000fe20000010000 */
[----:B------:R-:W-:Y:S01]  /*5cf0*/  FMUL.FTZ R39, R61, R38 ;  /* 0x000000263d277220 */ /* 0x000fe20000410000 */
[----:B------:R-:W-:Y:S01]  /*5d00*/  SHF.L.U32 R38, R30, 0x4, RZ ;  /* 0x000000041e267819 */ /* 0x000fe200000006ff */
[----:B------:R-:W-:Y:S01]  /*5d10*/  FADD.FTZ R159, R40, R159 ;  /* 0x0000009f289f7221 */ /* 0x000fe20000010000 */
[----:B------:R-:W-:Y:S01]  /*5d20*/  FFMA.FTZ R2, R2, R32, R114 ;  /* 0x0000002002027223 */ /* 0x000fe20000010072 */
[----:B------:R-:W-:Y:S01]  /*5d30*/  FMUL.FTZ R40, R107, UR51 ;  /* 0x000000336b287c20 */ /* 0x000fe20008410000 */
[----:B------:R-:W-:Y:S01]  /*5d40*/  FFMA.FTZ R42, R78, R99, R39 ;  /* 0x000000634e2a7223 */ /* 0x000fe20000010027 */
[----:B------:R-:W-:Y:S01]  /*5d50*/  FMUL.FTZ R41, R106, UR51 ;  /* 0x000000336a297c20 */ /* 0x000fe20008410000 */
[----:B-----5:R-:W-:Y:S01]  /*5d60*/  LEA.HI.SX32 R90, R38, R38, 0x1b ;  /* 0x00000026265a7211 */ /* 0x020fe200078fdaff */
[----:B------:R-:W-:Y:S01]  /*5d70*/  FMUL.FTZ R39, R2, R24 ;  /* 0x0000001802277220 */ /* 0x000fe20000410000 */
[----:B------:R-:W-:Y:S01]  /*5d80*/  FMUL.FTZ R40, R63, R40 ;  /* 0x000000283f287220 */ /* 0x000fe20000410000 */
[----:B------:R-:W-:Y:S01]  /*5d90*/  IADD3 R57, R38, 0x1, RZ ;  /* 0x0000000126397810 */ /* 0x000fe20007ffe0ff */
[----:B------:R-:W-:Y:S01]  /*5da0*/  FMUL.FTZ R110, R62, R41 ;  /* 0x000000293e6e7220 */ /* 0x000fe20000410000 */
[----:B------:R-:W-:Y:S01]  /*5db0*/  LEA R90, R90, R29, 0x2 ;  /* 0x0000001d5a5a7211 */ /* 0x000fe200078e10ff */
[----:B------:R-:W-:Y:S01]  /*5dc0*/  FMUL.FTZ R41, R94, R39 ;  /* 0x000000275e297220 */ /* 0x000fe20000410000 */
[----:B------:R-:W-:Y:S01]  /*5dd0*/  FFMA.FTZ R56, R81, R56, R40 ;  /* 0x0000003851387223 */ /* 0x000fe20000010028 */
[----:B------:R-:W-:Y:S01]  /*5de0*/  IADD3 R91, R38, 0x2, RZ ;  /* 0x00000002265b7810 */ /* 0x000fe20007ffe0ff */
[----:B------:R-:W-:Y:S01]  /*5df0*/  FMUL.FTZ R40, R32, R23 ;  /* 0x0000001720287220 */ /* 0x000fe20000410000 */
[-C--:B------:R-:W-:Y:S01]  /*5e00*/  LEA.HI.SX32 R57, R57, R38.reuse, 0x1b ;  /* 0x0000002639397211 */ /* 0x080fe200078fdaff */
[----:B---3--:R-:W-:Y:S01]  /*5e10*/  FFMA.FTZ R55, R75, R39, RZ ;  /* 0x000000274b377223 */ /* 0x008fe200000100ff */
[----:B------:R0:W-:Y:S01]  /*5e20*/  STS [R90+0x2100], R41 ;  /* 0x002100295a007388 */ /* 0x0001e20000000800 */
[----:B------:R-:W-:Y:S01]  /*5e30*/  LEA.HI.SX32 R91, R91, R38, 0x1b ;  /* 0x000000265b5b7211 */ /* 0x000fe200078fdaff */
[-C--:B------:R-:W-:Y:S01]  /*5e40*/  FMUL.FTZ R39, R93, R40.reuse ;  /* 0x000000285d277220 */ /* 0x080fe20000410000 */
[-C--:B------:R-:W-:Y:S01]  /*5e50*/  LEA R57, R57, R29.reuse, 0x2 ;  /* 0x0000001d39397211 */ /* 0x080fe200078e10ff */
[----:B------:R-:W-:Y:S01]  /*5e60*/  FFMA.FTZ R55, R74, R40, R55 ;  /* 0x000000284a377223 */ /* 0x000fe20000010037 */
[----:B------:R-:W-:Y:S01]  /*5e70*/  IADD3 R115, R38, 0x3, RZ ;  /* 0x0000000326737810 */ /* 0x000fe20007ffe0ff */
[----:B0-----:R-:W-:Y:S01]  /*5e80*/  FMUL.FTZ R41, R95, R22 ;  /* 0x000000165f297220 */ /* 0x001fe20000410000 */
[----:B------:R-:W-:Y:S01]  /*5e90*/  LEA R91, R91, R29, 0x2 ;  /* 0x0000001d5b5b7211 */ /* 0x000fe200078e10ff */
[----:B------:R0:W-:Y:S01]  /*5ea0*/  STS [R57+0x2104], R39 ;  /* 0x0021042739007388 */ /* 0x0001e20000000800 */
[----:B------:R-:W-:Y:S01]  /*5eb0*/  LEA.HI.SX32 R115, R115, R38, 0x1b ;  /* 0x0000002673737211 */ /* 0x000fe200078fdaff */
[-C--:B------:R-:W-:Y:S01]  /*5ec0*/  FMUL.FTZ R40, R92, R41.reuse ;  /* 0x000000295c287220 */ /* 0x080fe20000410000 */
[----:B------:R-:W-:-:S02]  /*5ed0*/  FFMA.FTZ R38, R72, R41, R55 ;  /* 0x0000002948267223 */ /* 0x000fc40000010037 */
[----:B------:R-:W-:Y:S02]  /*5ee0*/  LEA R115, R115, R29, 0x2 ;  /* 0x0000001d73737211 */ /* 0x000fe400078e10ff */
[----:B------:R1:W-:Y:S01]  /*5ef0*/  STS [R91+0x2108], R40 ;  /* 0x002108285b007388 */ /* 0x0003e20000000800 */
[----:B0-----:R-:W-:Y:S01]  /*5f00*/  FMUL.FTZ R39, R87, R21 ;  /* 0x0000001557277220 */ /* 0x001fe20000410000 */
[----:B--2---:R-:W-:Y:S02]  /*5f10*/  FMUL.FTZ R143, R148, R143 ;  /* 0x0000008f948f7220 */ /* 0x004fe40000410000 */
[----:B------:R-:W2:Y:S01]  /*5f20*/  LDL R148, [R1+0x4] ;  /* 0x0000040001947983 */ /* 0x000ea20000100800 */
[----:B----4-:R-:W-:-:S03]  /*5f30*/  FMUL.FTZ R142, R147, R142 ;  /* 0x0000008e938e7220 */ /* 0x010fc60000410000 */
[----:B------:R-:W3:Y:S01]  /*5f40*/  LDL R147, [R1] ;  /* 0x0000000001937983 */ /* 0x000ee20000100800 */
[----:B-1----:R-:W-:Y:S01]  /*5f50*/  FMUL.FTZ R40, R80, R20 ;  /* 0x0000001450287220 */ /* 0x002fe20000410000 */
[-C--:B------:R-:W-:Y:S01]  /*5f60*/  FFMA.FTZ R38, R71, R39.reuse, R38 ;  /* 0x0000002747267223 */ /* 0x080fe20000010026 */
[----:B------:R-:W-:Y:S01]  /*5f70*/  FMUL.FTZ R39, R89, R39 ;  /* 0x0000002759277220 */ /* 0x000fe20000410000 */
[----:B------:R-:W-:Y:S02]  /*5f80*/  FMUL.FTZ R41, R73, R19 ;  /* 0x0000001349297220 */ /* 0x000fe40000410000 */
[-C--:B------:R-:W-:Y:S01]  /*5f90*/  FFMA.FTZ R38, R70, R40.reuse, R38 ;  /* 0x0000002846267223 */ /* 0x080fe20000010026 */
[----:B------:R-:W-:Y:S01]  /*5fa0*/  FMUL.FTZ R40, R88, R40 ;  /* 0x0000002858287220 */ /* 0x000fe20000410000 */
[----:B------:R0:W-:Y:S01]  /*5fb0*/  STS [R115+0x210c], R39 ;  /* 0x00210c2773007388 */ /* 0x0001e20000000800 */
[----:B------:R-:W-:Y:S01]  /*5fc0*/  FMUL.FTZ R55, R66, R18 ;  /* 0x0000001242377220 */ /* 0x000fe20000410000 */
[----:B------:R-:W-:-:S02]  /*5fd0*/  FFMA.FTZ R38, R69, R41, R38 ;  /* 0x0000002945267223 */ /* 0x000fc40000010026 */
[----:B------:R1:W-:Y:S01]  /*5fe0*/  STS [R90+0x2110], R40 ;  /* 0x002110285a007388 */ /* 0x0003e20000000800 */
[----:B0-----:R-:W-:Y:S01]  /*5ff0*/  FMUL.FTZ R39, R121, R17 ;  /* 0x0000001179277220 */ /* 0x001fe20000410000 */
[----:B------:R-:W-:Y:S01]  /*6000*/  FFMA.FTZ R38, R68, R55, R38 ;  /* 0x0000003744267223 */ /* 0x000fe20000010026 */
[----:B------:R-:W-:Y:S02]  /*6010*/  FFMA.FTZ R117, R96, -R67, R138 ;  /* 0x8000004360757223 */ /* 0x000fe4000001008a */
[----:B-1----:R-:W-:Y:S01]  /*6020*/  FMUL.FTZ R40, R84, R39 ;  /* 0x0000002754287220 */ /* 0x002fe20000410000 */
[----:B------:R-:W-:Y:S01]  /*6030*/  FMUL.FTZ R41, R86, R41 ;  /* 0x0000002956297220 */ /* 0x000fe20000410000 */
[----:B------:R-:W-:Y:S01]  /*6040*/  FFMA.FTZ R38, R117, R39, R38 ;  /* 0x0000002775267223 */ /* 0x000fe20000010026 */
[----:B------:R-:W-:Y:S02]  /*6050*/  FMUL.FTZ R55, R85, R55 ;  /* 0x0000003755377220 */ /* 0x000fe40000410000 */
[----:B------:R0:W-:Y:S01]  /*6060*/  STS [R90+0x211c], R40 ;  /* 0x00211c285a007388 */ /* 0x0001e20000000800 */
[----:B------:R-:W-:-:S03]  /*6070*/  FFMA.FTZ R39, R98, -R64, R136 ;  /* 0x8000004062277223 */ /* 0x000fc60000010088 */
[----:B------:R1:W-:Y:S01]  /*6080*/  STS [R90+0x2114], R41 ;  /* 0x002114295a007388 */ /* 0x0003e20000000800 */
[----:B0-----:R-:W-:-:S03]  /*6090*/  FMUL.FTZ R40, R122, R16 ;  /* 0x000000107a287220 */ /* 0x001fc60000410000 */
[----:B------:R0:W-:Y:S01]  /*60a0*/  STS [R90+0x2118], R55 ;  /* 0x002118375a007388 */ /* 0x0001e20000000800 */
[C---:B-1----:R-:W-:Y:S01]  /*60b0*/  FMUL.FTZ R41, R108.reuse, R15 ;  /* 0x0000000f6c297220 */ /* 0x042fe20000410000 */
[----:B------:R-:W-:Y:S01]  /*60c0*/  FFMA.FTZ R38, R65, R40, R38 ;  /* 0x0000002841267223 */ /* 0x000fe20000010026 */
[----:B------:R-:W-:Y:S01]  /*60d0*/  FMUL.FTZ R116, R108, UR51 ;  /* 0x000000336c747c20 */ /* 0x000fe20008410000 */
[----:B------:R-:W-:Y:S01]  /*60e0*/  FMUL.FTZ R107, R107, R14 ;  /* 0x0000000e6b6b7220 */ /* 0x000fe20000410000 */
[----:B------:R-:W-:Y:S01]  /*60f0*/  FMUL.FTZ R106, R106, R13 ;  /* 0x0000000d6a6a7220 */ /* 0x000fe20000410000 */
[-C--:B------:R-:W-:Y:S01]  /*6100*/  FFMA.FTZ R38, R39, R41.reuse, R38 ;  /* 0x0000002927267223 */ /* 0x080fe20000010026 */
[----:B0-----:R-:W-:Y:S01]  /*6110*/  FMUL.FTZ R55, R82, R41 ;  /* 0x0000002952377220 */ /* 0x001fe20000410000 */
[----:B------:R-:W-:Y:S01]  /*6120*/  FMUL.FTZ R105, R105, R12 ;  /* 0x0000000c69697220 */ /* 0x000fe20000410000 */
[----:B------:R-:W-:Y:S01]  /*6130*/  FMUL.FTZ R104, R104, R11 ;  /* 0x0000000b68687220 */ /* 0x000fe20000410000 */
[----:B------:R-:W-:Y:S01]  /*6140*/  FMUL.FTZ R41, R102, R9 ;  /* 0x0000000966297220 */ /* 0x000fe20000410000 */
[----:B------:R-:W-:Y:S01]  /*6150*/  FFMA.FTZ R43, R79, R100, R110 ;  /* 0x000000644f2b7223 */ /* 0x000fe2000001006e */
        /* <DEDUP_REMOVED lines=33> */
[----:B------:R-:W-:-:S02]  /*6370*/  IADD3 R55, R30, 0x680, RZ ;  /* 0x000006801e377810 */ /* 0x000fc40007ffe0ff */
        /* <DEDUP_REMOVED lines=40> */
[----:B------:R-:W1:Y:S01]  /*6600*/  LDS R118, [R97+0x2100] ;  /* 0x0021000061767984 */ /* 0x000e620000000800 */
[----:B------:R-:W-:-:S03]  /*6610*/  FADD.FTZ R155, R56, R155 ;  /* 0x0000009b389b7221 */ /* 0x000fc60000010000 */
        /* <DEDUP_REMOVED lines=18> */
[----:B------:R4:W-:Y:S02]  /*6740*/  STS [R115+0x420c], R142 ;  /* 0x00420c8e73007388 */ /* 0x0009e40000000800 */
[----:B----4-:R-:W4:Y:S01]  /*6750*/  LDC.64 R56, c[0x0][0x368] ;  /* 0x0000da00ff387b82 */ /* 0x010f220000000a00 */
[----:B------:R-:W-:-:S04]  /*6760*/  FMUL.FTZ R115, R122, UR51 ;  /* 0x000000337a737c20 */ /* 0x000fc80008410000 */
[----:B------:R-:W-:Y:S01]  /*6770*/  FMUL.FTZ R115, R65, R115 ;  /* 0x0000007341737220 */ /* 0x000fe20000410000 */
[----:B------:R-:W-:Y:S01]  /*6780*/  FMUL.FTZ R65, R150, R136 ;  /* 0x0000008896417220 */ /* 0x000fe20000410000 */
[----:B------:R-:W-:-:S04]  /*6790*/  USHF.R.S32.HI UR46, URZ, 0x1f, UR52 ;  /* 0x0000001f3f2e7899 */ /* 0x000fc80008011434 */
[----:B------:R1:W-:Y:S01]  /*67a0*/  STS [R90+0x4224], R65 ;  /* 0x004224415a007388 */ /* 0x0003e20000000800 */
[----:B------:R-:W-:Y:S01]  /*67b0*/  FFMA.FTZ R82, R82, R64, R116 ;  /* 0x0000004052527223 */ /* 0x000fe20000010074 */
[----:B------:R-:W-:Y:S01]  /*67c0*/  FFMA.FTZ R119, R64, R15, R119 ;  /* 0x0000000f40777223 */ /* 0x000fe20000010077 */
[----:B0-----:R-:W-:Y:S01]  /*67d0*/  IMAD R76, R42, UR46, RZ ;  /* 0x0000002e2a4c7c24 */ /* 0x001fe2000f8e02ff */
[----:B------:R-:W-:Y:S01]  /*67e0*/  MOV R64, R30 ;  /* 0x0000001e00407202 */ /* 0x000fe20000000f00 */
[----:B-1----:R-:W-:Y:S02]  /*67f0*/  HFMA2.MMA R65, -RZ, RZ, 0, 0 ;  /* 0x00000000ff417435 */ /* 0x002fe400000001ff */
[----:B------:R-:W-:Y:S01]  /*6800*/  IMAD R76, R43, UR52, R76 ;  /* 0x000000342b4c7c24 */ /* 0x000fe2000f8e024c */
[----:B------:R-:W-:Y:S01]  /*6810*/  USHF.R.S32.HI UR47, URZ, 0x1f, UR11 ;  /* 0x0000001f3f2f7899 */ /* 0x000fe2000801140b */
[----:B----4-:R-:W-:-:S04]  /*6820*/  IMAD R77, R56, UR46, RZ ;  /* 0x0000002e384d7c24 */ /* 0x010fc8000f8e02ff */
[----:B------:R-:W-:Y:S01]  /*6830*/  IMAD.WIDE.U32 R42, R42, UR52, R64 ;  /* 0x000000342a2a7c25 */ /* 0x000fe2000f8e0040 */
[----:B------:R-:W-:-:S03]  /*6840*/  UIMAD UR46, UR47, UR42, URZ ;  /* 0x0000002a2f2e72a4 */ /* 0x000fc6000f8e023f */
[----:B------:R-:W-:Y:S01]  /*6850*/  IMAD.WIDE.U32 R64, R56, UR52, R64 ;  /* 0x0000003438407c25 */ /* 0x000fe2000f8e0040 */
[----:B------:R-:W-:-:S03]  /*6860*/  IADD3 R43, R43, R76, RZ ;  /* 0x0000004c2b2b7210 */ /* 0x000fc60007ffe0ff */
[----:B------:R-:W-:Y:S01]  /*6870*/  IMAD R57, R57, UR52, R77 ;  /* 0x0000003439397c24 */ /* 0x000fe2000f8e024d */
[----:B------:R-:W-:Y:S01]  /*6880*/  MOV R77, UR42 ;  /* 0x0000002a004d7c02 */ /* 0x000fe20008000f00 */
[----:B------:R-:W-:Y:S01]  /*6890*/  FMUL.FTZ R141, R128, R141 ;  /* 0x0000008d808d7220 */ /* 0x000fe20000410000 */
[----:B------:R-:W-:Y:S01]  /*68a0*/  FMUL.FTZ R140, R129, R140 ;  /* 0x0000008c818c7220 */ /* 0x000fe20000410000 */
[----:B------:R-:W-:Y:S01]  /*68b0*/  FMUL.FTZ R139, R165, R139 ;  /* 0x0000008ba58b7220 */ /* 0x000fe20000410000 */
[----:B------:R-:W-:Y:S01]  /*68c0*/  FMUL.FTZ R138, R164, R138 ;  /* 0x0000008aa48a7220 */ /* 0x000fe20000410000 */
[----:B------:R-:W-:Y:S01]  /*68d0*/  FMUL.FTZ R137, R157, R137 ;  /* 0x000000899d897220 */ /* 0x000fe20000410000 */
[----:B------:R-:W-:Y:S01]  /*68e0*/  FMUL.FTZ R135, R149, R135 ;  /* 0x0000008795877220 */ /* 0x000fe20000410000 */
[----:B--2---:R-:W-:Y:S01]  /*68f0*/  FMUL.FTZ R134, R148, R134 ;  /* 0x0000008694867220 */ /* 0x004fe20000410000 */
[----:B---3--:R-:W-:Y:S01]  /*6900*/  FMUL.FTZ R133, R147, R133 ;  /* 0x0000008593857220 */ /* 0x008fe20000410000 */
[----:B------:R-:W-:Y:S01]  /*6910*/  FMUL.FTZ R132, R163, R132 ;  /* 0x00000084a3847220 */ /* 0x000fe20000410000 */
[----:B------:R-:W-:Y:S01]  /*6920*/  ULEA UR56, UR12, 0xfffff800, 0xb ;  /* 0xfffff8000c387891 */ /* 0x000fe2000f8e583f */
[----:B------:R-:W-:Y:S01]  /*6930*/  IADD3 R65, R65, R57, RZ ;  /* 0x0000003941417210 */ /* 0x000fe20007ffe0ff */
[----:B------:R-:W-:Y:S01]  /*6940*/  UIMAD UR46, UR11, UR43, UR46 ;  /* 0x0000002b0b2e72a4 */ /* 0x000fe2000f8e022e */
[----:B------:R-:W-:Y:S01]  /*6950*/  MOV R79, UR44 ;  /* 0x0000002c004f7c02 */ /* 0x000fe20008000f00 */
        /* <DEDUP_REMOVED lines=8> */
[----:B------:R-:W1:Y:S01]  /*69e0*/  LDC.64 R78, c[0x0][0x360] ;  /* 0x0000d800ff4e7b82 */ /* 0x000e620000000a00 */
        /* <DEDUP_REMOVED lines=34> */
[----:B-1----:R-:W-:Y:S05]  /*6c10*/  @!P0 BRA `(.L_x_3197) ;  /* 0x0000000000408947 */ /* 0x002fea0003800000 */
        /* <DEDUP_REMOVED lines=16> */
.L_x_3197:
[----:B------:R-:W-:Y:S05]  /*6d20*/  BSYNC B0 ;  /* 0x0000000000007941 */ /* 0x000fea0003800000 */
.L_x_3196:
[----:B------:R-:W-:Y:S01]  /*6d30*/  FADD.FTZ R36, R37, R36 ;  /* 0x0000002425247221 */ /* 0x000fe20000010000 */
[C---:B------:R-:W-:Y:S01]  /*6d40*/  LEA R64, P0, R56.reuse, UR28, 0x2 ;  /* 0x0000001c38407c11 */ /* 0x040fe2000f8010ff */
[----:B------:R2:W3:Y:S01]  /*6d50*/  LDS R37, [R114+0x4400] ;  /* 0x0044000072257984 */ /* 0x0004e20000000800 */
[----:B------:R-:W-:Y:S01]  /*6d60*/  UIADD3 UR46, UR6, -UR53, URZ ;  /* 0x80000035062e7290 */ /* 0x000fe2000fffe03f */
[----:B------:R-:W-:Y:S01]  /*6d70*/  BSSY B0, `(.L_x_3198) ;  /* 0x0000016000007945 */ /* 0x000fe20003800000 */
[----:B------:R-:W-:Y:S01]  /*6d80*/  LEA.HI.X R65, R56, UR29, R128, 0x2, P0 ;  /* 0x0000001d38417c11 */ /* 0x000fe200080f1480 */
[----:B------:R-:W-:Y:S01]  /*6d90*/  USHF.L.U64.HI UR47, UR8, 0x2, UR9 ;  /* 0x00000002082f7899 */ /* 0x000fe20008010209 */
[----:B------:R-:W-:Y:S01]  /*6da0*/  LEA R56, P0, R42, UR30, 0x2 ;  /* 0x0000001e2a387c11 */ /* 0x000fe2000f8010ff */
[----:B------:R-:W-:-:S03]  /*6db0*/  UIMAD UR46, UR46, -0x800, URZ ;  /* 0xfffff8002e2e78a4 */ /* 0x000fc6000f8e023f */
[----:B------:R-:W-:Y:S01]  /*6dc0*/  LEA.HI.X R57, R42, UR31, R127, 0x2, P0 ;  /* 0x0000001f2a397c11 */ /* 0x000fe200080f147f */
[----:B------:R-:W-:Y:S01]  /*6dd0*/  IMAD R43, R78, UR47, RZ ;  /* 0x0000002f4e2b7c24 */ /* 0x000fe2000f8e02ff */
[----:B------:R-:W-:Y:S02]  /*6de0*/  ISETP.GE.AND P0, PT, R119, 0x81, PT ;  /* 0x000000817700780c */ /* 0x000fe40003f06270 */
[----:B------:R-:W-:Y:S01]  /*6df0*/  MOV R42, UR46 ;  /* 0x0000002e002a7c02 */ /* 0x000fe20008000f00 */
[----:B------:R-:W-:-:S04]  /*6e00*/  USHF.L.U32 UR46, UR8, 0x2, URZ ;  /* 0x00000002082e7899 */ /* 0x000fc8000800063f */
        /* <DEDUP_REMOVED lines=12> */
.L_x_3199:
[----:B------:R-:W-:Y:S05]  /*6ed0*/  BSYNC B0 ;  /* 0x0000000000007941 */ /* 0x000fea0003800000 */
.L_x_3198:
        /* <DEDUP_REMOVED lines=12> */
.L_x_3201:
[----:B------:R-:W-:Y:S05]  /*6fa0*/  BSYNC B0 ;  /* 0x0000000000007941 */ /* 0x000fea0003800000 */
.L_x_3200:
[----:B0-----:R0:W4:Y:S01]  /*6fb0*/  LDS R37, [R112+0x4800] ;  /* 0x0048000070257984 */ /* 0x0011220000000800 */
[----:B------:R-:W-:Y:S04]  /*6fc0*/  BSSY B0, `(.L_x_3202) ;  /* 0x0000004000007945 */ /* 0x000fe80003800000 */
[----:B------:R-:W-:Y:S05]  /*6fd0*/  @!P0 BRA `(.L_x_3203) ;  /* 0x0000000000088947 */ /* 0x000fea0003800000 */
[----:B------:R0:W-:Y:S04]  /*6fe0*/  REDG.E.ADD.F32.FTZ.RN.STRONG.GPU desc[UR20][R64.64+-0x1a00], R81 ;  /* 0xffe60051400079a6 */ /* 0x0001e8000c10f394 */
[----:B----4-:R0:W-:Y:S02]  /*6ff0*/  REDG.E.ADD.F32.FTZ.RN.STRONG.GPU desc[UR20][R56.64+-0x1a00], R37 ;  /* 0xffe60025380079a6 */ /* 0x0101e4000c10f394 */
.L_x_3203:
[----:B------:R-:W-:Y:S05]  /*7000*/  BSYNC B0 ;  /* 0x0000000000007941 */ /* 0x000fea0003800000 */
.L_x_3202:
[----:B------:R-:W0:Y:S01]  /*7010*/  LDS R111, [R111+0x4a00] ;  /* 0x004a00006f6f7984 */ /* 0x000e220000000800 */
[----:B------:R-:W-:Y:S04]  /*7020*/  BSSY B0, `(.L_x_3204) ;  /* 0x0000004000007945 */ /* 0x000fe80003800000 */
[----:B------:R-:W-:Y:S05]  /*7030*/  @!P1 BRA `(.L_x_3205) ;  /* 0x0000000000089947 */ /* 0x000fea0003800000 */
[----:B------:R1:W-:Y:S04]  /*7040*/  REDG.E.ADD.F32.FTZ.RN.STRONG.GPU desc[UR20][R64.64+-0x1800], R67 ;  /* 0xffe80043400079a6 */ /* 0x0003e8000c10f394 */
[----:B0-----:R1:W-:Y:S02]  /*7050*/  REDG.E.ADD.F32.FTZ.RN.STRONG.GPU desc[UR20][R56.64+-0x1800], R111 ;  /* 0xffe8006f380079a6 */ /* 0x0013e4000c10f394 */
.L_x_3205:
[----:B------:R-:W-:Y:S05]  /*7060*/  BSYNC B0 ;  /* 0x0000000000007941 */ /* 0x000fea0003800000 */
.L_x_3204:
[----:B0---4-:R0:W4:Y:S01]  /*7070*/  LDS R37, [R110+0x4c00] ;  /* 0x004c00006e257984 */ /* 0x0111220000000800 */
[----:B------:R-:W-:Y:S04]  /*7080*/  BSSY B0, `(.L_x_3206) ;  /* 0x0000004000007945 */ /* 0x000fe80003800000 */
[----:B------:R-:W-:Y:S05]  /*7090*/  @!P2 BRA `(.L_x_3207) ;  /* 0x000000000008a947 */ /* 0x000fea0003800000 */
[----:B------:R0:W-:Y:S04]  /*70a0*/  REDG.E.ADD.F32.FTZ.RN.STRONG.GPU desc[UR20][R64.64+-0x1600], R63 ;  /* 0xffea003f400079a6 */ /* 0x0001e8000c10f394 */
[----:B----4-:R0:W-:Y:S02]  /*70b0*/  REDG.E.ADD.F32.FTZ.RN.STRONG.GPU desc[UR20][R56.64+-0x1600], R37 ;  /* 0xffea0025380079a6 */ /* 0x0101e4000c10f394 */
.L_x_3207:
[----:B------:R-:W-:Y:S05]  /*70c0*/  BSYNC B0 ;  /* 0x0000000000007941 */ /* 0x000fea0003800000 */
.L_x_3206:
[----:B------:R-:W0:Y:S01]  /*70d0*/  LDS R109, [R109+0x4e00] ;  /* 0x004e00006d6d7984 */ /* 0x000e220000000800 */
[----:B------:R-:W-:Y:S04]  /*70e0*/  BSSY B0, `(.L_x_3208) ;  /* 0x0000004000007945 */ /* 0x000fe80003800000 */
[----:B------:R-:W-:Y:S05]  /*70f0*/  @!P3 BRA `(.L_x_3209) ;  /* 0x000000000008b947 */ /* 0x000fea0003800000 */
[----:B------:R1:W-:Y:S04]  /*7100*/  REDG.E.ADD.F32.FTZ.RN.STRONG.GPU desc[UR20][R64.64+-0x1400], R62 ;  /* 0xffec003e400079a6 */ /* 0x0003e8000c10f394 */
[----:B0-----:R1:W-:Y:S02]  /*7110*/  REDG.E.ADD.F32.FTZ.RN.STRONG.GPU desc[UR20][R56.64+-0x1400], R109 ;  /* 0xffec006d380079a6 */ /* 0x0013e4000c10f394 */
.L_x_3209:
[----:B------:R-:W-:Y:S05]  /*7120*/  BSYNC B0 ;  /* 0x0000000000007941 */ /* 0x000fea0003800000 */
.L_x_3208:
[----:B0---4-:R0:W4:Y:S01]  /*7130*/  LDS R37, [R108+0x5000] ;  /* 0x005000006c257984 */ /* 0x0111220000000800 */
[----:B------:R-:W-:Y:S04]  /*7140*/  BSSY B0, `(.L_x_3210) ;  /* 0x0000004000007945 */ /* 0x000fe80003800000 */
[----:B------:R-:W-:Y:S05]  /*7150*/  @!P4 BRA `(.L_x_3211) ;  /* 0x000000000008c947 */ /* 0x000fea0003800000 */
[----:B------:R0:W-:Y:S04]  /*7160*/  REDG.E.ADD.F32.FTZ.RN.STRONG.GPU desc[UR20][R64.64+-0x1200], R61 ;  /* 0xffee003d400079a6 */ /* 0x0001e8000c10f394 */
[----:B----4-:R0:W-:Y:S02]  /*7170*/  REDG.E.ADD.F32.FTZ.RN.STRONG.GPU desc[UR20][R56.64+-0x1200], R37 ;  /* 0xffee0025380079a6 */ /* 0x0101e4000c10f394 */
.L_x_3211:
[----:B------:R-:W-:Y:S05]  /*7180*/  BSYNC B0 ;  /* 0x0000000000007941 */ /* 0x000fea0003800000 */
.L_x_3210:
[----:B------:R-:W0:Y:S01]  /*7190*/  LDS R107, [R107+0x5200] ;  /* 0x005200006b6b7984 */ /* 0x000e220000000800 */
[----:B------:R-:W-:Y:S04]  /*71a0*/  BSSY B0, `(.L_x_3212) ;  /* 0x0000004000007945 */ /* 0x000fe80003800000 */
[----:B------:R-:W-:Y:S05]  /*71b0*/  @!P5 BRA `(.L_x_3213) ;  /* 0x000000000008d947 */ /* 0x000fea0003800000 */
[----:B------:R1:W-:Y:S04]  /*71c0*/  REDG.E.ADD.F32.FTZ.RN.STRONG.GPU desc[UR20][R64.64+-0x1000], R60 ;  /* 0xfff0003c400079a6 */ /* 0x0003e8000c10f394 */
[----:B0-----:R1:W-:Y:S02]  /*71d0*/  REDG.E.ADD.F32.FTZ.RN.STRONG.GPU desc[UR20][R56.64+-0x1000], R107 ;  /* 0xfff0006b380079a6 */ /* 0x0013e4000c10f394 */
.L_x_3213:
[----:B------:R-:W-:Y:S05]  /*71e0*/  BSYNC B0 ;  /* 0x0000000000007941 */ /* 0x000fea0003800000 */
.L_x_3212:
        /* <DEDUP_REMOVED lines=12> */
.L_x_3215:
[----:B------:R-:W-:Y:S05]  /*72b0*/  BSYNC B0 ;  /* 0x0000000000007941 */ /* 0x000fea0003800000 */
.L_x_3214:
[----:B------:R-:W0:Y:S01]  /*72c0*/  LDS R105, [R105+0x5600] ;  /* 0x0056000069697984 */ /* 0x000e220000000800 */
[----:B------:R-:W-:Y:S04]  /*72d0*/  BSSY B0, `(.L_x_3216) ;  /* 0x0000004000007945 */ /* 0x000fe80003800000 */
[----:B------:R-:W-:Y:S05]  /*72e0*/  @!P0 BRA `(.L_x_3217) ;  /* 0x0000000000088947 */ /* 0x000fea0003800000 */
[----:B------:R1:W-:Y:S04]  /*72f0*/  REDG.E.ADD.F32.FTZ.RN.STRONG.GPU desc[UR20][R64.64+-0xc00], R58 ;  /* 0xfff4003a400079a6 */ /* 0x0003e8000c10f394 */
[----:B0-----:R1:W-:Y:S02]  /*7300*/  REDG.E.ADD.F32.FTZ.RN.STRONG.GPU desc[UR20][R56.64+-0xc00], R105 ;  /* 0xfff40069380079a6 */ /* 0x0013e4000c10f394 */
.L_x_3217:
[----:B------:R-:W-:Y:S05]  /*7310*/  BSYNC B0 ;  /* 0x0000000000007941 */ /* 0x000fea0003800000 */
.L_x_3216:
[----:B0---4-:R0:W4:Y:S01]  /*7320*/  LDS R37, [R104+0x5800] ;  /* 0x0058000068257984 */ /* 0x0111220000000800 */
[----:B------:R-:W-:Y:S04]  /*7330*/  BSSY B0, `(.L_x_3218) ;  /* 0x0000004000007945 */ /* 0x000fe80003800000 */
[----:B------:R-:W-:Y:S05]  /*7340*/  @!P1 BRA `(.L_x_3219) ;  /* 0x0000000000089947 */ /* 0x000fea0003800000 */
[----:B------:R0:W-:Y:S04]  /*7350*/  REDG.E.ADD.F32.FTZ.RN.STRONG.GPU desc[UR20][R64.64+-0xa00], R55 ;  /* 0xfff60037400079a6 */ /* 0x0001e8000c10f394 */
[----:B----4-:R0:W-:Y:S02]  /*7360*/  REDG.E.ADD.F32.FTZ.RN.STRONG.GPU desc[UR20][R56.64+-0xa00], R37 ;  /* 0xfff60025380079a6 */ /* 0x0101e4000c10f394 */
.L_x_3219:
[----:B------:R-:W-:Y:S05]  /*7370*/  BSYNC B0 ;  /* 0x0000000000007941 */ /* 0x000fea0003800000 */
.L_x_3218:
[----:B------:R-:W0:Y:S01]  /*7380*/  LDS R103, [R103+0x5a00] ;  /* 0x005a000067677984 */ /* 0x000e220000000800 */
[----:B------:R-:W-:Y:S04]  /*7390*/  BSSY B0, `(.L_x_3220) ;  /* 0x0000004000007945 */ /* 0x000fe80003800000 */
[----:B------:R-:W-:Y:S05]  /*73a0*/  @!P2 BRA `(.L_x_3221) ;  /* 0x000000000008a947 */ /* 0x000fea0003800000 */
[----:B------:R1:W-:Y:S04]  /*73b0*/  REDG.E.ADD.F32.FTZ.RN.STRONG.GPU desc[UR20][R64.64+-0x800], R41 ;  /* 0xfff80029400079a6 */ /* 0x0003e8000c10f394 */
[----:B0-----:R1:W-:Y:S02]  /*73c0*/  REDG.E.ADD.F32.FTZ.RN.STRONG.GPU desc[UR20][R56.64+-0x800], R103 ;  /* 0xfff80067380079a6 */ /* 0x0013e4000c10f394 */
.L_x_3221:
[----:B------:R-:W-:Y:S05]  /*73d0*/  BSYNC B0 ;  /* 0x0000000000007941 */ /* 0x000fea0003800000 */
.L_x_3220:
[----:B0---4-:R0:W4:Y:S01]  /*73e0*/  LDS R37, [R102+0x5c00] ;  /* 0x005c000066257984 */ /* 0x0111220000000800 */
[----:B------:R-:W-:Y:S04]  /*73f0*/  BSSY B0, `(.L_x_3222) ;  /* 0x0000004000007945 */ /* 0x000fe80003800000 */
[----:B------:R-:W-:Y:S05]  /*7400*/  @!P3 BRA `(.L_x_3223) ;  /* 0x000000000008b947 */ /* 0x000fea0003800000 */
[----:B------:R0:W-:Y:S04]  /*7410*/  REDG.E.ADD.F32.FTZ.RN.STRONG.GPU desc[UR20][R64.64+-0x600], R40 ;  /* 0xfffa0028400079a6 */ /* 0x0001e8000c10f394 */
[----:B----4-:R0:W-:Y:S02]  /*7420*/  REDG.E.ADD.F32.FTZ.RN.STRONG.GPU desc[UR20][R56.64+-0x600], R37 ;  /* 0xfffa0025380079a6 */ /* 0x0101e4000c10f394 */
.L_x_3223:
[----:B------:R-:W-:Y:S05]  /*7430*/  BSYNC B0 ;  /* 0x0000000000007941 */ /* 0x000fea0003800000 */
.L_x_3222:
[----:B------:R-:W0:Y:S01]  /*7440*/  LDS R101, [R101+0x5e00] ;  /* 0x005e000065657984 */ /* 0x000e220000000800 */
[----:B------:R-:W-:Y:S04]  /*7450*/  BSSY B0, `(.L_x_3224) ;  /* 0x0000004000007945 */ /* 0x000fe80003800000 */
[----:B------:R-:W-:Y:S05]  /*7460*/  @!P4 BRA `(.L_x_3225) ;  /* 0x000000000008c947 */ /* 0x000fea0003800000 */
[----:B------:R1:W-:Y:S04]  /*7470*/  REDG.E.ADD.F32.FTZ.RN.STRONG.GPU desc[UR20][R64.64+-0x400], R39 ;  /* 0xfffc0027400079a6 */ /* 0x0003e8000c10f394 */
[----:B0-----:R1:W-:Y:S02]  /*7480*/  REDG.E.ADD.F32.FTZ.RN.STRONG.GPU desc[UR20][R56.64+-0x400], R101 ;  /* 0xfffc0065380079a6 */ /* 0x0013e4000c10f394 */
.L_x_3225:
[----:B------:R-:W-:Y:S05]  /*7490*/  BSYNC B0 ;  /* 0x0000000000007941 */ /* 0x000fea0003800000 */
.L_x_3224:
[----:B0---4-:R0:W4:Y:S01]  /*74a0*/  LDS R37, [R100+0x6000] ;  /* 0x0060000064257984 */ /* 0x0111220000000800 */
[----:B------:R-:W-:Y:S04]  /*74b0*/  BSSY B0, `(.L_x_3226) ;  /* 0x0000004000007945 */ /* 0x000fe80003800000 */
[----:B------:R-:W-:Y:S05]  /*74c0*/  @!P5 BRA `(.L_x_3227) ;  /* 0x000000000008d947 */ /* 0x000fea0003800000 */
[----:B------:R0:W-:Y:S04]  /*74d0*/  REDG.E.ADD.F32.FTZ.RN.STRONG.GPU desc[UR20][R64.64+-0x200], R38 ;  /* 0xfffe0026400079a6 */ /* 0x0001e8000c10f394 */
[----:B----4-:R0:W-:Y:S02]  /*74e0*/  REDG.E.ADD.F32.FTZ.RN.STRONG.GPU desc[UR20][R56.64+-0x200], R37 ;  /* 0xfffe0025380079a6 */ /* 0x0101e4000c10f394 */
.L_x_3227:
[----:B------:R-:W-:Y:S05]  /*74f0*/  BSYNC B0 ;  /* 0x0000000000007941 */ /* 0x000fea0003800000 */
.L_x_3226:
[----:B------:R-:W5:Y:S04]  /*7500*/  LDL.LU R59, [R1+0x50] ;  /* 0x00005000013b7983 */ /* 0x000f680000300800 */
[----:B------:R-:W2:Y:S04]  /*7510*/  LDL.LU R42, [R1+0x54] ;  /* 0x00005400012a7983 */ /* 0x000ea80000300800 */
[----:B0---4-:R-:W0:Y:S04]  /*7520*/  SHFL.DOWN P0, R37, R36, 0x1, 0x1f ;  /* 0x08201f0024257f89 */ /* 0x011e280000000000 */
[----:B-1----:R-:W4:Y:S04]  /*7530*/  LDL.LU R58, [R1+0x58] ;  /* 0x00005800013a7983 */ /* 0x002f280000300800 */
[----:B---3--:R-:W3:Y:S04]  /*7540*/  LDL.LU R57, [R1+0x5c] ;  /* 0x00005c0001397983 */ /* 0x008ee80000300800 */
[----:B------:R-:W3:Y:S04]  /*7550*/  LDL.LU R56, [R1+0x60] ;  /* 0x0000600001387983 */ /* 0x000ee80000300800 */
[----:B------:R-:W3:Y:S04]  /*7560*/  LDL.LU R55, [R1+0x64] ;  /* 0x0000640001377983 */ /* 0x000ee80000300800 */
[----:B------:R-:W3:Y:S01]  /*7570*/  LDL R43, [R1+0x74] ;  /* 0x00007400012b7983 */ /* 0x000ee20000100800 */
[----:B------:R-:W-:Y:S01]  /*7580*/  FMUL.FTZ R35, R35, R66 ;  /* 0x0000004223237220 */ /* 0x000fe20000410000 */
        /* <DEDUP_REMOVED lines=9> */
[----:B--2---:R-:W-:-:S04]  /*7620*/  FFMA.FTZ R42, R116, R17, R42 ;  /* 0x00000011742a7223 */ /* 0x004fc8000001002a */
[----:B------:R-:W-:Y:S01]  /*7630*/  STL [R1+0x50], R59 ;  /* 0x0000503b01007387 */ /* 0x000fe20000100800 */
[----:B----4-:R-:W-:-:S03]  /*7640*/  FFMA.FTZ R58, R35, R18, R58 ;  /* 0x00000012233a7223 */ /* 0x010fc6000001003a */
[----:B------:R0:W-:Y:S01]  /*7650*/  STL [R1+0x54], R42 ;  /* 0x0000542a01007387 */ /* 0x0001e20000100800 */
[----:B------:R-:W-:Y:S01]  /*7660*/  FMUL.FTZ R120, R68, R120 ;  /* 0x0000007844787220 */ /* 0x000fe20000410000 */
[----:B------:R-:W-:Y:S01]  /*7670*/  FMUL.FTZ R37, R70, R122 ;  /* 0x0000007a46257220 */ /* 0x000fe20000410000 */
[----:B------:R-:W-:Y:S01]  /*7680*/  FMUL.FTZ R54, R54, R73 ;  /* 0x0000004936367220 */ /* 0x000fe20000410000 */
[----:B------:R-:W-:Y:S01]  /*7690*/  FMUL.FTZ R31, R31, R95 ;  /* 0x0000005f1f1f7220 */ /* 0x000fe20000410000 */
[----:B------:R-:W1:Y:S01]  /*76a0*/  SHFL.DOWN P0, R41, R40, 0x10, 0x1f ;  /* 0x0a001f0028297f89 */ /* 0x000e620000000000 */
[----:B------:R-:W-:Y:S01]  /*76b0*/  FMUL.FTZ R32, R33, R32 ;  /* 0x0000002021207220 */ /* 0x000fe20000410000 */
[----:B------:R-:W-:Y:S01]  /*76c0*/  ISETP.NE.AND P2, PT, R30, RZ, PT ;  /* 0x000000ff1e00720c */ /* 0x000fe20003f45270 */
[----:B------:R-:W-:Y:S01]  /*76d0*/  FMUL.FTZ R121, R69, R121 ;  /* 0x0000007945797220 */ /* 0x000fe20000410000 */
[----:B------:R-:W-:Y:S01]  /*76e0*/  FMUL.FTZ R36, R71, R123 ;  /* 0x0000007b47247220 */ /* 0x000fe20000410000 */
[----:B0-----:R-:W2:Y:S01]  /*76f0*/  LDL.LU R42, [R1+0x68] ;  /* 0x00006800012a7983 */ /* 0x001ea20000300800 */
[----:B------:R-:W-:Y:S01]  /*7700*/  FMUL.FTZ R74, R74, R125 ;  /* 0x0000007d4a4a7220 */ /* 0x000fe20000410000 */
[----:B------:R-:W-:Y:S01]  /*7710*/  FMUL.FTZ R75, R75, R126 ;  /* 0x0000007e4b4b7220 */ /* 0x000fe20000410000 */
[----:B------:R-:W-:Y:S01]  /*7720*/  FFMA.FTZ R52, R83, R52, R115 ;  /* 0x0000003453347223 */ /* 0x000fe20000010073 */
[----:B------:R-:W4:Y:S04]  /*7730*/  LDL.LU R39, [R1+0x6c] ;  /* 0x00006c0001277983 */ /* 0x000f280000300800 */
[----:B------:R-:W5:Y:S04]  /*7740*/  LDL.LU R38, [R1+0x70] ;  /* 0x0000700001267983 */ /* 0x000f680000300800 */
[----:B------:R0:W-:Y:S01]  /*7750*/  STL [R1+0x58], R58 ;  /* 0x0000583a01007387 */ /* 0x0001e20000100800 */
[----:B------:R-:W-:Y:S01]  /*7760*/  FFMA.FTZ R120, R85, R35, R120 ;  /* 0x0000002355787223 */ /* 0x000fe20000010078 */
[----:B0-----:R-:W0:Y:S01]  /*7770*/  S2R R58, SR_LANEID ;  /* 0x00000000003a7919 */ /* 0x001e220000000000 */
[----:B------:R-:W-:Y:S01]  /*7780*/  FMUL.FTZ R35, R34, R80 ;  /* 0x0000005022237220 */ /* 0x000fe20000410000 */
[----:B------:R-:W-:-:S03]  /*7790*/  FMUL.FTZ R34, R53, R87 ;  /* 0x0000005735227220 */ /* 0x000fc60000410000 */
[----:B---3--:R-:W-:Y:S01]  /*77a0*/  FFMA.FTZ R56, R35, R20, R56 ;  /* 0x0000001423387223 */ /* 0x008fe20000010038 */
        /* <DEDUP_REMOVED lines=9> */
[----:B0-----:R-:W-:Y:S01]  /*7840*/  ISETP.NE.AND P1, PT, R58, RZ, PT ;  /* 0x000000ff3a00720c */ /* 0x001fe20003f25270 */
        /* <DEDUP_REMOVED lines=16> */
[----:B------:R-:W-:Y:S01]  /*7950*/  FMUL.FTZ R31, R0, R2 ;  /* 0x00000002001f7220 */ /* 0x000fe20000410000 */
[----:B----4-:R-:W-:-:S03]  /*7960*/  FFMA.FTZ R39, R32, R23, R39 ;  /* 0x0000001720277223 */ /* 0x010fc60000010027 */
        /* <DEDUP_REMOVED lines=16> */
[----:B------:R-:W3:Y:S04]  /*7a70*/  LDS R31, [R29+0x6310] ;  /* 0x006310001d1f7984 */ /* 0x000ee80000000800 */
[----:B------:R-:W1:Y:S01]  /*7a80*/  @P0 LDS R0, [R2+0x7f50] ;  /* 0x007f500002000984 */ /* 0x000e620000000800 */
[----:B0-----:R-:W-:-:S04]  /*7a90*/  FADD.FTZ R32, R41, R32 ;  /* 0x0000002029207221 */ /* 0x001fc80000010000 */
[----:B------:R-:W-:-:S04]  /*7aa0*/  FADD.FTZ R32, R33, R32 ;  /* 0x0000002021207221 */ /* 0x000fc80000010000 */
[----:B---3--:R-:W-:-:S04]  /*7ab0*/  FADD.FTZ R41, R32, R31 ;  /* 0x0000001f20297221 */ /* 0x008fc80000010000 */
[----:B-1----:R-:W-:-:S05]  /*7ac0*/  @P0 FADD.FTZ R41, R41, R0 ;  /* 0x0000000029290221 */ /* 0x002fca0000010000 */
[----:B------:R0:W-:Y:S02]  /*7ad0*/  STS [R2+0x7f50], R41 ;  /* 0x007f502902007388 */ /* 0x0001e40000000800 */
.L_x_3229:
[----:B------:R-:W-:Y:S05]  /*7ae0*/  BSYNC B0 ;  /* 0x0000000000007941 */ /* 0x000fea0003800000 */
.L_x_3228:
[----:B------:R-:W-:Y:S02]  /*7af0*/  UIADD3 UR7, UR7, 0x1, URZ ;  /* 0x0000000107077890 */ /* 0x000fe4000fffe03f */
[----:B------:R-:W-:Y:S02]  /*7b00*/  UIADD3 UR8, UP1, UR8, 0x1, URZ ;  /* 0x0000000108087890 */ /* 0x000fe4000ff3e03f */
[----:B------:R-:W-:Y:S02]  /*7b10*/  UISETP.GE.AND UP0, UPT, UR7, UR54, UPT ;  /* 0x000000360700728c */ /* 0x000fe4000bf06270 */
[----:B------:R-:W-:-:S04]  /*7b20*/  UIADD3.X UR9, URZ, UR9, URZ, UP1, !UPT ;  /* 0x000000093f097290 */ /* 0x000fc80008ffe43f */
[----:B------:R-:W-:-:S13]  /*7b30*/  PLOP3.LUT P0, PT, PT, PT, UP0, 0x80, 0x0 ;  /* 0x000000000000781c */ /* 0x000fda0003f0f008 */
[----:B------:R-:W-:Y:S05]  /*7b40*/  @!P0 BRA `(.L_x_3230) ;  /* 0xffffffbc00f48947 */ /* 0x000fea000383ffff */
.L_x_3186:
[----:B------:R-:W-:Y:S01]  /*7b50*/  BAR.SYNC.DEFER_BLOCKING 0x0 ;  /* 0x0000000000007b1d */ /* 0x000fe20000010000 */
[----:B------:R-:W-:Y:S02]  /*7b60*/  MOV R8, UR15 ;  /* 0x0000000f00087c02 */ /* 0x000fe40008000f00 */
[----:B------:R-:W-:-:S03]  /*7b70*/  MOV R9, UR16 ;  /* 0x0000001000097c02 */ /* 0x000fc60008000f00 */
[----:B----4-:R-:W4:Y:S01]  /*7b80*/  LDL.LU R31, [R1+0x50] ;  /* 0x00005000011f7983 */ /* 0x010f220000300800 */
[----:B------:R-:W-:Y:S01]  /*7b90*/  IMAD.WIDE R8, R27, 0x10, R8 ;  /* 0x000000101b087825 */ /* 0x000fe200078e0208 */
[----:B---3--:R-:W3:Y:S01]  /*7ba0*/  S2R R43, SR_LANEID ;  /* 0x00000000002b7919 */ /* 0x008ee20000000000 */
[----:B------:R-:W-:Y:S02]  /*7bb0*/  UIADD3 UR7, UR12, -0x1, URZ ;  /* 0xffffffff0c077890 */ /* 0x000fe4000fffe03f */
[----:B------:R-:W-:Y:S01]  /*7bc0*/  USHF.R.S32.HI UR33, URZ, 0x1f, UR52 ;  /* 0x0000001f3f217899 */ /* 0x000fe20008011434 */
[----:B------:R-:W4:Y:S01]  /*7bd0*/  LDL.LU R32, [R1+0x4c] ;  /* 0x00004c0001207983 */ /* 0x000f220000300800 */
[----:B------:R-:W-:-:S03]  /*7be0*/  ULDC.64 UR30, c[0x0][0x388] ;  /* 0x0000e200001e7ab9 */ /* 0x000fc60000000a00 */
[----:B------:R-:W5:Y:S04]  /*7bf0*/  LDL.LU R33, [R1+0x48] ;  /* 0x0000480001217983 */ /* 0x000f680000300800 */
[----:B------:R-:W3:Y:S04]  /*7c00*/  LDG.E.128 R12, desc[UR20][R8.64] ;  /* 0x00000014080c7981 */ /* 0x000ee8000c1e1d00 */
[----:B------:R-:W4:Y:S04]  /*7c10*/  LDG.E.128 R16, desc[UR20][R8.64+0x200] ;  /* 0x0002001408107981 */ /* 0x000f28000c1e1d00 */
[----:B------:R-:W5:Y:S04]  /*7c20*/  LDL.LU R34, [R1+0x44] ;  /* 0x0000440001227983 */ /* 0x000f680000300800 */
[----:B--2---:R-:W2:Y:S04]  /*7c30*/  LDL.LU R35, [R1+0x40] ;  /* 0x0000400001237983 */ /* 0x004ea80000300800 */
[----:B-1----:R-:W2:Y:S04]  /*7c40*/  LDL.LU R36, [R1+0x3c] ;  /* 0x00003c0001247983 */ /* 0x002ea80000300800 */
[----:B------:R-:W5:Y:S04]  /*7c50*/  LDL.LU R37, [R1+0x38] ;  /* 0x0000380001257983 */ /* 0x000f680000300800 */
[----:B------:R-:W5:Y:S04]  /*7c60*/  LDL.LU R38, [R1+0x34] ;  /* 0x0000340001267983 */ /* 0x000f680000300800 */
[----:B------:R-:W2:Y:S04]  /*7c70*/  LDL.LU R39, [R1+0x70] ;  /* 0x0000700001277983 */ /* 0x000ea80000300800 */
[----:B------:R-:W2:Y:S04]  /*7c80*/  LDL.LU R40, [R1+0x6c] ;  /* 0x00006c0001287983 */ /* 0x000ea80000300800 */
[----:B0-----:R-:W5:Y:S04]  /*7c90*/  LDL.LU R41, [R1+0x68] ;  /* 0x0000680001297983 */ /* 0x001f680000300800 */
[----:B------:R-:W5:Y:S04]  /*7ca0*/  LDL.LU R42, [R1+0x64] ;  /* 0x00006400012a7983 */ /* 0x000f680000300800 */
[----:B------:R-:W2:Y:S04]  /*7cb0*/  LDL.LU R52, [R1+0x60] ;  /* 0x0000600001347983 */ /* 0x000ea80000300800 */
[----:B------:R-:W2:Y:S04]  /*7cc0*/  LDL.LU R53, [R1+0x5c] ;  /* 0x00005c0001357983 */ /* 0x000ea80000300800 */
[----:B------:R-:W5:Y:S04]  /*7cd0*/  LDL.LU R54, [R1+0x58] ;  /* 0x0000580001367983 */ /* 0x000f680000300800 */
[----:B------:R-:W5:Y:S04]  /*7ce0*/  LDL.LU R55, [R1+0x54] ;  /* 0x0000540001377983 */ /* 0x000f680000300800 */
[----:B---3--:R-:W-:Y:S04]  /*7cf0*/  STS.128 [R26], R12 ;  /* 0x0000000c1a007388 */ /* 0x008fe80000000c00 */
[----:B----4-:R-:W-:Y:S01]  /*7d00*/  STS.128 [R26+0x200], R16 ;  /* 0x000200101a007388 */ /* 0x010fe20000000c00 */
[----:B------:R-:W-:-:S03]  /*7d10*/  NOP ;  /* 0x0000000000007918 */ /* 0x000fc60000000000 */
[----:B------:R-:W0:Y:S04]  /*7d20*/  LDS.128 R12, [R25] ;  /* 0x00000000190c7984 */ /* 0x000e280000000c00 */
[----:B------:R-:W1:Y:S01]  /*7d30*/  LDS.128 R16, [R25+0x10] ;  /* 0x0000100019107984 */ /* 0x000e620000000c00 */
[----:B0-----:R-:W-:-:S05]  /*7d40*/  HADD2.F32 R0, -RZ, R12.H0_H0 ;  /* 0x2000000cff007230 */ /* 0x001fca0000004100 */
[----:B------:R-:W-:Y:S01]  /*7d50*/  FADD.FTZ R11, R0, UR5 ;  /* 0x00000005000b7e21 */ /* 0x000fe20008010000 */
[----:B------:R-:W-:-:S04]  /*7d60*/  HADD2.F32 R0, -RZ, R12.H1_H1 ;  /* 0x3000000cff007230 */ /* 0x000fc80000004100 */
[----:B------:R-:W-:Y:S01]  /*7d70*/  FSETP.GTU.FTZ.AND P2, PT, R11, 20, PT ;  /* 0x41a000000b00780b */ /* 0x000fe20003f5c000 */
[----:B------:R-:W-:Y:S01]  /*7d80*/  FADD.FTZ R20, R0, UR5 ;  /* 0x0000000500147e21 */ /* 0x000fe20008010000 */
[--C-:B------:R-:W-:Y:S02]  /*7d90*/  HADD2.F32 R0, -RZ, R13.reuse.H1_H1 ;  /* 0x3000000dff007230 */ /* 0x100fe40000004100 */
[----:B------:R-:W-:-:S03]  /*7da0*/  HADD2.F32 R2, -RZ, R13.H0_H0 ;  /* 0x2000000dff027230 */ /* 0x000fc60000004100 */
[----:B------:R-:W-:Y:S01]  /*7db0*/  FADD.FTZ R12, R0, UR5 ;  /* 0x00000005000c7e21 */ /* 0x000fe20008010000 */
[----:B------:R-:W-:Y:S01]  /*7dc0*/  FSETP.GTU.FTZ.AND P1, PT, R20, 20, PT ;  /* 0x41a000001400780b */ /* 0x000fe20003f3c000 */
[----:B------:R-:W-:-:S04]  /*7dd0*/  FADD.FTZ R2, R2, UR5 ;  /* 0x0000000502027e21 */ /* 0x000fc80008010000 */
[----:B------:R-:W-:Y:S01]  /*7de0*/  @!P2 FMUL.FTZ R0, R11, -1.4426950216293334961 ;  /* 0xbfb8aa3b0b00a820 */ /* 0x000fe20000410000 */
[----:B------:R-:W-:Y:S02]  /*7df0*/  FSETP.GTU.FTZ.AND P0, PT, R2, 20, PT ;  /* 0x41a000000200780b */ /* 0x000fe40003f1c000 */
[----:B------:R-:W-:-:S03]  /*7e00*/  FSETP.GTU.FTZ.AND P4, PT, R12, 20, PT ;  /* 0x41a000000c00780b */ /* 0x000fc60003f9c000 */
[----:B------:R-:W0:Y:S02]  /*7e10*/  @!P2 MUFU.EX2 R0, R0 ;  /* 0x000000000000a308 */ /* 0x000e240000000800 */
[----:B------:R-:W-:-:S06]  /*7e20*/  @!P1 FMUL.FTZ R8, R20, -1.4426950216293334961 ;  /* 0xbfb8aa3b14089820 */ /* 0x000fcc0000410000 */
[----:B------:R-:W3:Y:S01]  /*7e30*/  @!P1 MUFU.EX2 R8, R8 ;  /* 0x0000000800089308 */ /* 0x000ee20000000800 */
[----:B------:R-:W-:Y:S01]  /*7e40*/  @!P0 FMUL.FTZ R9, R2, -1.4426950216293334961 ;  /* 0xbfb8aa3b02098820 */ /* 0x000fe20000410000 */
[----:B------:R-:W-:Y:S01]  /*7e50*/  @!P4 FMUL.FTZ R11, R12, -1.4426950216293334961 ;  /* 0xbfb8aa3b0c0bc820 */ /* 0x000fe20000410000 */
[--C-:B------:R-:W-:Y:S02]  /*7e60*/  HADD2.F32 R12, -RZ, R14.reuse.H0_H0 ;  /* 0x2000000eff0c7230 */ /* 0x100fe40000004100 */
[----:B------:R-:W-:Y:S02]  /*7e70*/  HADD2.F32 R14, -RZ, R14.H1_H1 ;  /* 0x3000000eff0e7230 */ /* 0x000fe40000004100 */
[----:B0-----:R-:W-:Y:S01]  /*7e80*/  @!P2 FADD.FTZ R2, R0, 1 ;  /* 0x3f8000000002a421 */ /* 0x001fe20000010000 */
[----:B------:R-:W-:Y:S02]  /*7e90*/  HADD2.F32 R0, -RZ, R15.H0_H0 ;  /* 0x2000000fff007230 */ /* 0x000fe40000004100 */
[----:B------:R-:W-:-:S03]  /*7ea0*/  FADD.FTZ R14, R14, UR5 ;  /* 0x000000050e0e7e21 */ /* 0x000fc60008010000 */
[----:B------:R-:W0:Y:S01]  /*7eb0*/  @!P2 MUFU.RCP R2, R2 ;  /* 0x000000020002a308 */ /* 0x000e220000001000 */
[----:B------:R-:W-:Y:S01]  /*7ec0*/  FADD.FTZ R21, R0, UR5 ;  /* 0x0000000500157e21 */ /* 0x000fe20008010000 */
[----:B------:R-:W-:Y:S01]  /*7ed0*/  FSETP.GTU.FTZ.AND P5, PT, R14, 20, PT ;  /* 0x41a000000e00780b */ /* 0x000fe20003fbc000 */
[----:B---3--:R-:W-:-:S03]  /*7ee0*/  @!P1 FADD.FTZ R8, R8, 1 ;  /* 0x3f80000008089421 */ /* 0x008fc60000010000 */
[----:B------:R-:W-:Y:S02]  /*7ef0*/  FSETP.GTU.FTZ.AND P3, PT, R21, 20, PT ;  /* 0x41a000001500780b */ /* 0x000fe40003f7c000 */
[----:B------:R1:W-:Y:S02]  /*7f00*/  @!P1 MUFU.RCP R13, R8 ;  /* 0x00000008000d9308 */ /* 0x0003e40000001000 */
[----:B-1----:R-:W-:Y:S02]  /*7f10*/  HADD2.F32 R8, -RZ, R16.H0_H0 ;  /* 0x20000010ff087230 */ /* 0x002fe40000004100 */
[----:B0-----:R-:W-:-:S03]  /*7f20*/  @!P2 FMUL.FTZ R3, R3, R2 ;  /* 0x000000020303a220 */ /* 0x001fc60000410000 */
[----:B------:R-:W-:Y:S01]  /*7f30*/  @!P5 FMUL.FTZ R2, R14, -1.4426950216293334961 ;  /* 0xbfb8aa3b0e02d820 */ /* 0x000fe20000410000 */
[----:B------:R-:W-:-:S03]  /*7f40*/  FADD.FTZ R14, R8, UR5 ;  /* 0x00000005080e7e21 */ /* 0x000fc60008010000 */
[----:B------:R-:W-:-:S06]  /*7f50*/  @!P3 FMUL.FTZ R8, R21, -1.4426950216293334961 ;  /* 0xbfb8aa3b1508b820 */ /* 0x000fcc0000410000 */
[----:B------:R-:W0:Y:S02]  /*7f60*/  @!P3 MUFU.EX2 R8, R8 ;  /* 0x000000080008b308 */ /* 0x000e240000000800 */
[----:B0-----:R-:W-:-:S06]  /*7f70*/  @!P3 FADD.FTZ R8, R8, 1 ;  /* 0x3f8000000808b421 */ /* 0x001fcc0000010000 */
[----:B------:R-:W0:Y:S02]  /*7f80*/  @!P3 MUFU.RCP R22, R8 ;  /* 0x000000080016b308 */ /* 0x000e240000001000 */
[----:B0-----:R-:W-:Y:S02]  /*7f90*/  @!P3 FMUL.FTZ R151, R151, R22 ;  /* 0x000000169797b220 */ /* 0x001fe40000410000 */
[----:B------:R-:W3:Y:S04]  /*7fa0*/  LDL.LU R22, [R1+0x7c] ;  /* 0x00007c0001167983 */ /* 0x000ee80000300800 */
[----:B------:R-:W0:Y:S01]  /*7fb0*/  @!P0 MUFU.EX2 R9, R9 ;  /* 0x0000000900098308 */ /* 0x000e220000000800 */
[----:B------:R-:W-:Y:S02]  /*7fc0*/  HADD2.F32 R15, -RZ, R15.H1_H1 ;  /* 0x3000000fff0f7230 */ /* 0x000fe40000004100 */
[----:B------:R-:W-:-:S03]  /*7fd0*/  FADD.FTZ R20, R12, UR5 ;  /* 0x000000050c147e21 */ /* 0x000fc60008010000 */
[----:B------:R-:W-:Y:S02]  /*7fe0*/  FADD.FTZ R15, R15, UR5 ;  /* 0x000000050f0f7e21 */ /* 0x000fe40008010000 */
[----:B------:R-:W-:Y:S01]  /*7ff0*/  FSETP.GTU.FTZ.AND P6, PT, R20, 20, PT ;  /* 0x41a000001400780b */ /* 0x000fe20003fdc000 */
[----:B------:R-:W-:Y:S02]  /*8000*/  @!P1 FMUL.FTZ R4, R4, R13 ;  /* 0x0000000d04049220 */ /* 0x000fe40000410000 */
[----:B------:R-:W-:Y:S01]  /*8010*/  FSETP.GTU.FTZ.AND P2, PT, R15, 20, PT ;  /* 0x41a000000f00780b */ /* 0x000fe20003f5c000 */
[----:B0-----:R-:W-:-:S04]  /*8020*/  @!P0 FADD.FTZ R9, R9, 1 ;  /* 0x3f80000009098421 */ /* 0x001fc80000010000 */
[----:B------:R0:W1:Y:S01]  /*8030*/  @!P0 MUFU.RCP R12, R9 ;  /* 0x00000009000c8308 */ /* 0x0000620000001000 */
[----:B------:R-:W-:-:S04]  /*8040*/  FSETP.GTU.FTZ.AND P1, PT, R14, 20, PT ;  /* 0x41a000000e00780b */ /* 0x000fc80003f3c000 */
[----:B------:R-:W-:-:S03]  /*8050*/  @!P6 FMUL.FTZ R0, R20, -1.4426950216293334961 ;  /* 0xbfb8aa3b1400e820 */ /* 0x000fc60000410000 */
[----:B------:R-:W4:Y:S01]  /*8060*/  @!P4 MUFU.EX2 R11, R11 ;  /* 0x0000000b000bc308 */ /* 0x000f220000000800 */
[----:B0-----:R-:W-:Y:S01]  /*8070*/  @!P2 FMUL.FTZ R9, R15, -1.4426950216293334961 ;  /* 0xbfb8aa3b0f09a820 */ /* 0x001fe20000410000 */
[----:B-1----:R-:W-:-:S04]  /*8080*/  @!P0 FMUL.FTZ R5, R5, R12 ;  /* 0x0000000c05058220 */ /* 0x002fc80000410000 */
[----:B------:R-:W-:Y:S02]  /*8090*/  @!P1 FMUL.FTZ R12, R14, -1.4426950216293334961 ;  /* 0xbfb8aa3b0e0c9820 */ /* 0x000fe40000410000 */
[----:B------:R-:W0:Y:S01]  /*80a0*/  @!P2 MUFU.EX2 R9, R9 ;  /* 0x000000090009a308 */ /* 0x000e220000000800 */
[----:B------:R-:W-:-:S07]  /*80b0*/  HADD2.F32 R16, -RZ, R16.H1_H1 ;  /* 0x30000010ff107230 */ /* 0x000fce0000004100 */
[----:B------:R-:W1:Y:S01]  /*80c0*/  @!P6 MUFU.EX2 R0, R0 ;  /* 0x000000000000e308 */ /* 0x000e620000000800 */
[----:B----4-:R-:W-:-:S07]  /*80d0*/  @!P4 FADD.FTZ R11, R11, 1 ;  /* 0x3f8000000b0bc421 */ /* 0x010fce0000010000 */
[----:B------:R-:W4:Y:S08]  /*80e0*/  @!P5 MUFU.EX2 R2, R2 ;  /* 0x000000020002d308 */ /* 0x000f300000000800 */
[----:B------:R-:W2:Y:S01]  /*80f0*/  @!P1 MUFU.EX2 R12, R12 ;  /* 0x0000000c000c9308 */ /* 0x000ea20000000800 */
[----:B------:R-:W-:Y:S01]  /*8100*/  FADD.FTZ R16, R16, UR5 ;  /* 0x0000000510107e21 */ /* 0x000fe20008010000 */
[----:B0-----:R-:W-:Y:S01]  /*8110*/  @!P2 FADD.FTZ R9, R9, 1 ;  /* 0x3f8000000909a421 */ /* 0x001fe20000010000 */
[----:B-1----:R-:W-:-:S03]  /*8120*/  @!P6 FADD.FTZ R0, R0, 1 ;  /* 0x3f8000000000e421 */ /* 0x002fc60000010000 */
[----:B------:R-:W-:Y:S02]  /*8130*/  FSETP.GTU.FTZ.AND P0, PT, R16, 20, PT ;  /* 0x41a000001000780b */ /* 0x000fe40003f1c000 */
[----:B------:R-:W0:Y:S01]  /*8140*/  @!P4 MUFU.RCP R11, R11 ;  /* 0x0000000b000bc308 */ /* 0x000e220000001000 */
[----:B----4-:R-:W-:Y:S01]  /*8150*/  @!P5 FADD.FTZ R2, R2, 1 ;  /* 0x3f8000000202d421 */ /* 0x010fe20000010000 */
[----:B------:R-:W-:-:S06]  /*8160*/  HADD2.F32 R14, -RZ, R17.H0_H0 ;  /* 0x20000011ff0e7230 */ /* 0x000fcc0000004100 */
[----:B------:R1:W4:Y:S01]  /*8170*/  @!P6 MUFU.RCP R20, R0 ;  /* 0x000000000014e308 */ /* 0x0003220000001000 */
[----:B--2---:R-:W-:-:S07]  /*8180*/  @!P1 FADD.FTZ R12, R12, 1 ;  /* 0x3f8000000c0c9421 */ /* 0x004fce0000010000 */
[----:B------:R-:W2:Y:S01]  /*8190*/  @!P2 MUFU.RCP R9, R9 ;  /* 0x000000090009a308 */ /* 0x000ea20000001000 */
[----:B-1----:R-:W-:Y:S02]  /*81a0*/  HADD2.F32 R0, -RZ, R18.H0_H0 ;  /* 0x20000012ff007230 */ /* 0x002fe40000004100 */
[----:B------:R-:W-:Y:S01]  /*81b0*/  FADD.FTZ R14, R14, UR5 ;  /* 0x000000050e0e7e21 */ /* 0x000fe20008010000 */
[----:B------:R-:W-:-:S04]  /*81c0*/  HADD2.F32 R17, -RZ, R17.H1_H1 ;  /* 0x30000011ff117230 */ /* 0x000fc80000004100 */
[----:B------:R-:W1:Y:S01]  /*81d0*/  @!P5 MUFU.RCP R15, R2 ;  /* 0x00000002000fd308 */ /* 0x000e620000001000 */
[----:B------:R-:W-:Y:S02]  /*81e0*/  HADD2.F32 R18, -RZ, R18.H1_H1 ;  /* 0x30000012ff127230 */ /* 0x000fe40000004100 */
[----:B------:R-:W-:Y:S01]  /*81f0*/  @!P0 FMUL.FTZ R13, R16, -1.4426950216293334961 ;  /* 0xbfb8aa3b100d8820 */ /* 0x000fe20000410000 */
[----:B------:R-:W-:-:S04]  /*8200*/  HADD2.F32 R8, -RZ, R19.H0_H0 ;  /* 0x20000013ff087230 */ /* 0x000fc80000004100 */
[----:B------:R-:W5:Y:S01]  /*8210*/  @!P1 MUFU.RCP R12, R12 ;  /* 0x0000000c000c9308 */ /* 0x000f620000001000 */
[----:B0-----:R-:W-:Y:S01]  /*8220*/  @!P4 FMUL.FTZ R6, R6, R11 ;  /* 0x0000000b0606c220 */ /* 0x001fe20000410000 */
[----:B------:R-:W-:Y:S01]  /*8230*/  FSETP.GTU.FTZ.AND P4, PT, R14, 20, PT ;  /* 0x41a000000e00780b */ /* 0x000fe20003f9c000 */
[----:B------:R-:W-:Y:S01]  /*8240*/  FADD.FTZ R17, R17, UR5 ;  /* 0x0000000511117e21 */ /* 0x000fe20008010000 */
[----:B------:R-:W-:Y:S01]  /*8250*/  FADD.FTZ R18, R18, UR5 ;  /* 0x0000000512127e21 */ /* 0x000fe20008010000 */
[----:B------:R-:W-:-:S03]  /*8260*/  HADD2.F32 R19, -RZ, R19.H1_H1 ;  /* 0x30000013ff137230 */ /* 0x000fc60000004100 */
[----:B------:R0:W5:Y:S01]  /*8270*/  @!P0 MUFU.EX2 R16, R13 ;  /* 0x0000000d00108308 */ /* 0x0001620000000800 */
[----:B------:R-:W-:Y:S01]  /*8280*/  FADD.FTZ R11, R0, UR5 ;  /* 0x00000005000b7e21 */ /* 0x000fe20008010000 */
[----:B----4-:R-:W-:Y:S01]  /*8290*/  @!P6 FMUL.FTZ R7, R7, R20 ;  /* 0x000000140707e220 */ /* 0x010fe20000410000 */
[----:B------:R-:W-:Y:S01]  /*82a0*/  FSETP.GTU.FTZ.AND P6, PT, R17, 20, PT ;  /* 0x41a000001100780b */ /* 0x000fe20003fdc000 */
[----:B--2---:R-:W-:Y:S01]  /*82b0*/  @!P2 FMUL.FTZ R152, R152, R9 ;  /* 0x000000099898a220 */ /* 0x004fe20000410000 */
[----:B------:R-:W-:Y:S01]  /*82c0*/  FSETP.GTU.FTZ.AND P3, PT, R18, 20, PT ;  /* 0x41a000001200780b */ /* 0x000fe20003f7c000 */
[----:B0-----:R-:W-:Y:S01]  /*82d0*/  FADD.FTZ R13, R8, UR5 ;  /* 0x00000005080d7e21 */ /* 0x001fe20008010000 */
[----:B------:R-:W-:Y:S01]  /*82e0*/  FADD.FTZ R19, R19, UR5 ;  /* 0x0000000513137e21 */ /* 0x000fe20008010000 */
[----:B-1----:R-:W-:Y:S01]  /*82f0*/  @!P5 FMUL.FTZ R146, R146, R15 ;  /* 0x0000000f9292d220 */ /* 0x002fe20000410000 */
[----:B------:R-:W-:Y:S02]  /*8300*/  FSETP.GTU.FTZ.AND P5, PT, R11, 20, PT ;  /* 0x41a000000b00780b */ /* 0x000fe40003fbc000 */
[----:B------:R-:W-:Y:S01]  /*8310*/  FSETP.GTU.FTZ.AND P2, PT, R13, 20, PT ;  /* 0x41a000000d00780b */ /* 0x000fe20003f5c000 */
[----:B-----5:R-:W-:Y:S01]  /*8320*/  @!P1 FMUL.FTZ R153, R153, R12 ;  /* 0x0000000c99999220 */ /* 0x020fe20000410000 */
[----:B------:R-:W-:Y:S01]  /*8330*/  FSETP.GTU.FTZ.AND P1, PT, R19, 20, PT ;  /* 0x41a000001300780b */ /* 0x000fe20003f3c000 */
[----:B------:R-:W-:-:S02]  /*8340*/  @!P4 FMUL.FTZ R0, R14, -1.4426950216293334961 ;  /* 0xbfb8aa3b0e00c820 */ /* 0x000fc40000410000 */
[----:B------:R-:W-:Y:S02]  /*8350*/  @!P6 FMUL.FTZ R8, R17, -1.4426950216293334961 ;  /* 0xbfb8aa3b1108e820 */ /* 0x000fe40000410000 */
[----:B------:R0:W-:Y:S01]  /*8360*/  @!P4 MUFU.EX2 R2, R0 ;  /* 0x000000000002c308 */ /* 0x0001e20000000800 */
[----:B------:R-:W-:-:S03]  /*8370*/  LEA R28, R43, R28, 0x1 ;  /* 0x0000001c2b1c7211 */ /* 0x000fc600078e08ff */
[----:B------:R-:W-:Y:S02]  /*8380*/  @!P5 FMUL.FTZ R9, R11, -1.4426950216293334961 ;  /* 0xbfb8aa3b0b09d820 */ /* 0x000fe40000410000 */
[----:B------:R-:W-:Y:S01]  /*8390*/  @!P2 FMUL.FTZ R17, R13, -1.4426950216293334961 ;  /* 0xbfb8aa3b0d11a820 */ /* 0x000fe20000410000 */
[----:B0-----:R-:W-:-:S03]  /*83a0*/  @!P3 FMUL.FTZ R0, R18, -1.4426950216293334961 ;  /* 0xbfb8aa3b1200b820 */ /* 0x001fc60000410000 */
[----:B------:R-:W-:Y:S01]  /*83b0*/  @!P2 MUFU.EX2 R20, R17 ;  /* 0x000000110014a308 */ /* 0x000fe20000000800 */
[----:B------:R-:W-:Y:S01]  /*83c0*/  @!P1 FMUL.FTZ R21, R19, -1.4426950216293334961 ;  /* 0xbfb8aa3b13159820 */ /* 0x000fe20000410000 */
[----:B------:R-:W-:Y:S02]  /*83d0*/  F2FP.F16.F32.PACK_AB R15, R55, R54 ;  /* 0x00000036370f723e */ /* 0x000fe400000000ff */
[----:B------:R-:W-:Y:S02]  /*83e0*/  F2FP.F16.F32.PACK_AB R14, R53, R52 ;  /* 0x00000034350e723e */ /* 0x000fe400000000ff */
[----:B------:R-:W-:Y:S02]  /*83f0*/  F2FP.F16.F32.PACK_AB R13, R42, R41 ;  /* 0x000000292a0d723e */ /* 0x000fe400000000ff */
[----:B------:R0:W1:Y:S01]  /*8400*/  @!P3 MUFU.EX2 R11, R0 ;  /* 0x00000000000bb308 */ /* 0x0000620000000800 */
[----:B------:R-:W-:Y:S02]  /*8410*/  F2FP.F16.F32.PACK_AB R12, R40, R39 ;  /* 0x00000027280c723e */ /* 0x000fe400000000ff */
[----:B------:R-:W-:Y:S01]  /*8420*/  LEA R28, R28, R29, 0x4 ;  /* 0x0000001d1c1c7211 */ /* 0x000fe200078e20ff */
[----:B------:R-:W-:Y:S01]  /*8430*/  BAR.SYNC.DEFER_BLOCKING 0x0 ;  /* 0x0000000000007b1d */ /* 0x000fe20000010000 */
[----:B------:R-:W-:-:S02]  /*8440*/  F2FP.F16.F32.PACK_AB R19, R38, R37 ;  /* 0x000000252613723e */ /* 0x000fc400000000ff */
[----:B------:R-:W-:Y:S01]  /*8450*/  F2FP.F16.F32.PACK_AB R18, R36, R35 ;  /* 0x000000232412723e */ /* 0x000fe200000000ff */
[----:B0-----:R-:W-:Y:S01]  /*8460*/  @!P0 FADD.FTZ R0, R16, 1 ;  /* 0x3f80000010008421 */ /* 0x001fe20000010000 */
[----:B------:R-:W-:Y:S02]  /*8470*/  F2FP.F16.F32.PACK_AB R17, R34, R33 ;  /* 0x000000212211723e */ /* 0x000fe400000000ff */
[----:B------:R-:W-:Y:S01]  /*8480*/  F2FP.F16.F32.PACK_AB R16, R32, R31 ;  /* 0x0000001f2010723e */ /* 0x000fe200000000ff */
[----:B------:R-:W-:Y:S02]  /*8490*/  USHF.L.U32 UR8, UR7, 0xb, URZ ;  /* 0x0000000b07087899 */ /* 0x000fe4000800063f */
[----:B------:R-:W-:Y:S02]  /*84a0*/  UIMAD UR28, UR33, UR30, URZ ;  /* 0x0000001e211c72a4 */ /* 0x000fe4000f8e023f */
[----:B------:R-:W-:Y:S02]  /*84b0*/  USHF.R.S32.HI UR9, URZ, 0x1f, UR8 ;  /* 0x0000001f3f097899 */ /* 0x000fe40008011408 */
[----:B------:R-:W-:Y:S01]  /*84c0*/  UIMAD UR32, UR52, UR31, UR28 ;  /* 0x0000001f342072a4 */ /* 0x000fe2000f8e021c */
[----:B------:R-:W-:Y:S04]  /*84d0*/  STS.128 [R28], R12 ;  /* 0x0000000c1c007388 */ /* 0x000fe80000000c00 */
[----:B------:R-:W-:Y:S01]  /*84e0*/  STS.128 [R28+0x10], R16 ;  /* 0x000010101c007388 */ /* 0x000fe20000000c00 */
[----:B------:R-:W-:-:S03]  /*84f0*/  NOP ;  /* 0x0000000000007918 */ /* 0x000fc60000000000 */
[----:B------:R-:W0:Y:S01]  /*8500*/  LDS.128 R12, [R26] ;  /* 0x000000001a0c7984 */ /* 0x000e220000000c00 */
[----:B------:R-:W-:Y:S01]  /*8510*/  UIMAD.WIDE.U32 UR30, UR52, UR30, UR8 ;  /* 0x0000001e341e72a5 */ /* 0x000fe2000f8e0008 */
[----:B------:R-:W2:Y:S01]  /*8520*/  @!P6 MUFU.EX2 R8, R8 ;  /* 0x000000080008e308 */ /* 0x000ea20000000800 */
[----:B------:R-:W-:Y:S01]  /*8530*/  USHF.R.S32.HI UR34, URZ, 0x1f, UR10 ;  /* 0x0000001f3f227899 */ /* 0x000fe2000801140a */
[----:B------:R-:W4:Y:S01]  /*8540*/  LDS.128 R16, [R26+0x200] ;  /* 0x000200001a107984 */ /* 0x000f220000000c00 */
[----:B------:R-:W-:Y:S01]  /*8550*/  ULDC.64 UR28, c[0x0][0x390] ;  /* 0x0000e400001c7ab9 */ /* 0x000fe20000000a00 */
[----:B------:R-:W-:-:S04]  /*8560*/  UIADD3 UR31, UR31, UR32, URZ ;  /* 0x000000201f1f7290 */ /* 0x000fc8000fffe03f */
[----:B------:R-:W5:Y:S01]  /*8570*/  @!P5 MUFU.EX2 R9, R9 ;  /* 0x000000090009d308 */ /* 0x000f620000000800 */
[----:B------:R-:W-:-:S04]  /*8580*/  UIMAD UR32, UR34, UR28, URZ ;  /* 0x0000001c222072a4 */ /* 0x000fc8000f8e023f */
[----:B------:R-:W-:-:S03]  /*8590*/  UIMAD UR32, UR10, UR29, UR32 ;  /* 0x0000001d0a2072a4 */ /* 0x000fc6000f8e0220 */
[----:B------:R-:W0:Y:S01]  /*85a0*/  @!P1 MUFU.EX2 R21, R21 ;  /* 0x0000001500159308 */ /* 0x000e220000000800 */
[----:B------:R-:W-:-:S03]  /*85b0*/  UIMAD.WIDE.U32 UR28, UR10, UR28, UR30 ;  /* 0x0000001c0a1c72a5 */ /* 0x000fc6000f8e001e */
[----:B------:R-:W-:Y:S01]  /*85c0*/  ULDC.64 UR30, c[0x0][0x3e0] ;  /* 0x0000f800001e7ab9 */ /* 0x000fe20000000a00 */
[----:B------:R-:W-:Y:S02]  /*85d0*/  UIADD3 UR29, UR29, UR32, URZ ;  /* 0x000000201d1d7290 */ /* 0x000fe4000fffe03f */
[----:B------:R-:W-:Y:S01]  /*85e0*/  ULEA UR30, UP0, UR28, UR30, 0x1 ;  /* 0x0000001e1c1e7291 */ /* 0x000fe2000f80083f */
[----:B-1----:R-:W-:Y:S01]  /*85f0*/  @!P3 FADD.FTZ R11, R11, 1 ;  /* 0x3f8000000b0bb421 */ /* 0x002fe20000010000 */
[----:B--2---:R-:W-:Y:S01]  /*8600*/  @!P6 FADD.FTZ R8, R8, 1 ;  /* 0x3f8000000808e421 */ /* 0x004fe20000010000 */
[----:B-----5:R-:W-:Y:S01]  /*8610*/  @!P5 FADD.FTZ R9, R9, 1 ;  /* 0x3f8000000909d421 */ /* 0x020fe20000010000 */
[----:B------:R-:W-:Y:S01]  /*8620*/  ULEA.HI.X UR31, UR28, UR31, UR29, 0x1, UP0 ;  /* 0x0000001f1c1f7291 */ /* 0x000fe200080f0c1d */
[----:B------:R-:W-:Y:S01]  /*8630*/  @!P0 MUFU.RCP R23, R0 ;  /* 0x0000000000178308 */ /* 0x000fe20000001000 */
[----:B------:R-:W-:Y:S01]  /*8640*/  @!P4 FADD.FTZ R2, R2, 1 ;  /* 0x3f8000000202c421 */ /* 0x000fe20000010000 */
[----:B0-----:R-:W-:-:S06]  /*8650*/  @!P1 FADD.FTZ R21, R21, 1 ;  /* 0x3f80000015159421 */ /* 0x001fcc0000010000 */
[----:B------:R-:W0:Y:S01]  /*8660*/  @!P3 MUFU.RCP R0, R11 ;  /* 0x0000000b0000b308 */ /* 0x000e220000001000 */
[----:B------:R-:W-:-:S07]  /*8670*/  @!P2 FADD.FTZ R20, R20, 1 ;  /* 0x3f8000001414a421 */ /* 0x000fce0000010000 */
[----:B------:R1:W2:Y:S08]  /*8680*/  @!P6 MUFU.RCP R25, R8 ;  /* 0x000000080019e308 */ /* 0x0002b00000001000 */
[----:B------:R5:W4:Y:S01]  /*8690*/  @!P5 MUFU.RCP R31, R9 ;  /* 0x00000009001fd308 */ /* 0x000b220000001000 */
[----:B-1----:R-:W-:Y:S02]  /*86a0*/  MOV R8, UR30 ;  /* 0x0000001e00087c02 */ /* 0x002fe40008000f00 */
[----:B-----5:R-:W-:-:S05]  /*86b0*/  MOV R9, UR31 ;  /* 0x0000001f00097c02 */ /* 0x020fca0008000f00 */
[----:B------:R-:W1:Y:S01]  /*86c0*/  @!P1 MUFU.RCP R21, R21 ;  /* 0x0000001500159308 */ /* 0x000e620000001000 */
[----:B0-----:R-:W-:-:S07]  /*86d0*/  @!P3 FMUL.FTZ R159, R159, R0 ;  /* 0x000000009f9fb220 */ /* 0x001fce0000410000 */
[----:B------:R-:W0:Y:S01]  /*86e0*/  @!P4 MUFU.RCP R2, R2 ;  /* 0x000000020002c308 */ /* 0x000e220000001000 */
[----:B------:R-:W-:-:S07]  /*86f0*/  IMAD.WIDE R8, R27, 0x10, R8 ;  /* 0x000000101b087825 */ /* 0x000fce00078e0208 */
[----:B------:R5:W3:Y:S01]  /*8700*/  @!P2 MUFU.RCP R33, R20 ;  /* 0x000000140021a308 */ /* 0x000ae20000001000 */
[----:B------:R-:W-:Y:S01]  /*8710*/  STG.E.128 desc[UR20][R8.64], R12 ;  /* 0x0000000c08007986 */ /* 0x000fe2000c101d14 */
[----:B------:R-:W-:Y:S01]  /*8720*/  @!P0 FMUL.FTZ R154, R154, R23 ;  /* 0x000000179a9a8220 */ /* 0x000fe20000410000 */
[----:B--2---:R-:W-:Y:S01]  /*8730*/  @!P6 FMUL.FTZ R156, R156, R25 ;  /* 0x000000199c9ce220 */ /* 0x004fe20000410000 */
[----:B----4-:R-:W-:Y:S01]  /*8740*/  @!P5 FMUL.FTZ R158, R158, R31 ;  /* 0x0000001f9e9ed220 */ /* 0x010fe20000410000 */
[----:B------:R-:W-:Y:S01]  /*8750*/  STG.E.128 desc[UR20][R8.64+0x200], R16 ;  /* 0x0002001008007986 */ /* 0x000fe2000c101d14 */
[----:B-1----:R-:W-:Y:S01]  /*8760*/  @!P1 FMUL.FTZ R10, R10, R21 ;  /* 0x000000150a0a9220 */ /* 0x002fe20000410000 */
[----:B------:R-:W-:Y:S01]  /*8770*/  ULDC.64 UR30, c[0x0][0x3a8] ;  /* 0x0000ea00001e7ab9 */ /* 0x000fe20000000a00 */
[----:B-----5:R-:W-:Y:S02]  /*8780*/  F2FP.F16.F32.PACK_AB R20, R4, R3 ;  /* 0x000000030414723e */ /* 0x020fe400000000ff */
[----:B------:R-:W-:Y:S01]  /*8790*/  F2FP.F16.F32.PACK_AB R21, R6, R5 ;  /* 0x000000050615723e */ /* 0x000fe200000000ff */
[----:B0-----:R-:W-:Y:S01]  /*87a0*/  @!P4 FMUL.FTZ R155, R155, R2 ;  /* 0x000000029b9bc220 */ /* 0x001fe20000410000 */
[----:B---3--:R-:W-:-:S04]  /*87b0*/  FADD.FTZ R11, R3, R22 ;  /* 0x00000016030b7221 */ /* 0x008fc80000010000 */
[----:B------:R-:W-:-:S04]  /*87c0*/  FADD.FTZ R0, R11, R4 ;  /* 0x000000040b007221 */ /* 0x000fc80000010000 */
[----:B------:R-:W-:Y:S01]  /*87d0*/  FADD.FTZ R3, R0, R5 ;  /* 0x0000000500037221 */ /* 0x000fe20000010000 */
[----:B------:R-:W-:-:S03]  /*87e0*/  @!P2 FMUL.FTZ R160, R160, R33 ;  /* 0x00000021a0a0a220 */ /* 0x000fc60000410000 */
[----:B------:R-:W-:Y:S01]  /*87f0*/  FADD.FTZ R6, R3, R6 ;  /* 0x0000000603067221 */ /* 0x000fe20000010000 */
[----:B------:R-:W-:-:S03]  /*8800*/  F2FP.F16.F32.PACK_AB R22, R146, R7 ;  /* 0x000000079216723e */ /* 0x000fc600000000ff */
[----:B------:R-:W-:Y:S01]  /*8810*/  FADD.FTZ R7, R6, R7 ;  /* 0x0000000706077221 */ /* 0x000fe20000010000 */
        /* <DEDUP_REMOVED lines=46> */
[----:B------:R-:W-:Y:S02]  /*8b00*/  UIADD3 UR15, UP1, UR15, -0x1000, URZ ;  /* 0xfffff0000f0f7890 */ /* 0x000fe4000ff3e03f */
[----:B------:R-:W-:Y:S02]  /*8b10*/  UIADD3 UR6, UR6, 0x1, URZ ;  /* 0x0000000106067890 */ /* 0x000fe4000fffe03f */
[----:B------:R-:W-:-:S02]  /*8b20*/  UIADD3.X UR48, UR48, -0x1, URZ, UP2, !UPT ;  /* 0xffffffff30307890 */ /* 0x000fc400097fe43f */
[----:B------:R-:W-:Y:S02]  /*8b30*/  UIADD3.X UR50, UR50, -0x1, URZ, UP3, !UPT ;  /* 0xffffffff32327890 */ /* 0x000fe40009ffe43f */
[----:B------:R-:W-:Y:S02]  /*8b40*/  UIADD3.X UR14, UR14, -0x1, URZ, UP4, !UPT ;  /* 0xffffffff0e0e7890 */ /* 0x000fe4000a7fe43f */
[----:B------:R-:W-:Y:S02]  /*8b50*/  UIADD3.X UR18, UR18, -0x1, URZ, UP5, !UPT ;  /* 0xffffffff12127890 */ /* 0x000fe4000affe43f */
[----:B------:R-:W-:Y:S01]  /*8b60*/  UIADD3.X UR16, UR16, -0x1, URZ, UP1, !UPT ;  /* 0xffffffff10107890 */ /* 0x000fe20008ffe43f */
[----:B------:R-:W-:Y:S01]  /*8b70*/  UMOV UR12, UR7 ;  /* 0x00000007000c7c82 */ /* 0x000fe20008000000 */
[----:B0-----:R-:W-:Y:S10]  /*8b80*/  @P0 BRA `(.L_x_3231) ;  /* 0xffffff8000080947 */ /* 0x001ff4000383ffff */
.L_x_3153:
        /* <DEDUP_REMOVED lines=41> */
.L_x_3233:
[----:B------:R-:W-:Y:S05]  /*8e20*/  BSYNC B0 ;  /* 0x0000000000007941 */ /* 0x000fea0003800000 */
.L_x_3232:
        /* <DEDUP_REMOVED lines=44> */
.L_x_3235:
[----:B01----:R-:W0:Y:S02]  /*90f0*/  S2R R7, SR_TID.X ;  /* 0x0000000000077919 */ /* 0x003e240000002100 */
.L_x_3236:
[----:B------:R-:W-:Y:S05]  /*9100*/  BSYNC B0 ;  /* 0x0000000000007941 */ /* 0x000fea0003800000 */
.L_x_3234:
        /* <DEDUP_REMOVED lines=15> */
.L_x_3237:
        /* <DEDUP_REMOVED lines=18> */
.L_x_3190:
[----:B------:R-:W-:Y:S01]  /*9320*/  HFMA2.MMA R57, -RZ, RZ, 0, 5.9604644775390625e-08 ;  /* 0x00000001ff397435 */ /* 0x000fe200000001ff */
[----:B------:R-:W-:Y:S02]  /*9330*/  MOV R164, R42 ;  /* 0x0000002a00a47202 */ /* 0x000fe40000000f00 */
[----:B------:R-:W-:Y:S02]  /*9340*/  MOV R56, RZ ;  /* 0x000000ff00387202 */ /* 0x000fe40000000f00 */
[----:B------:R-:W-:-:S07]  /*9350*/  MOV R149, 0xffffffff ;  /* 0xffffffff00957802 */ /* 0x000fce0000000f00 */
[----:B-1---5:R-:W-:Y:S05]  /*9360*/  WARPSYNC.COLLECTIVE R149, `(.L_x_3238) ;  /* 0x0000000095087348 */ /* 0x022fea0003c00000 */
[----:B------:R0:W2:Y:S02]  /*9370*/  SHFL.UP P3, R150, R164, R57, R56 ;  /* 0x04000039a4967389 */ /* 0x0000a40000060038 */
[----:B012--5:R-:W-:Y:S01]  /*9380*/  ENDCOLLECTIVE ;  /* 0x000000000000791b */ /* 0x027fe20003800000 */
.L_x_3238:
[----:B------:R-:W-:Y:S02]  /*9390*/  MOV R164, R43 ;  /* 0x0000002b00a47202 */ /* 0x000fe40000000f00 */
[----:B------:R-:W-:-:S07]  /*93a0*/  MOV R148, R150 ;  /* 0x0000009600947202 */ /* 0x000fce0000000f00 */
[----:B------:R-:W-:Y:S05]  /*93b0*/  WARPSYNC.COLLECTIVE R149, `(.L_x_3239) ;  /* 0x0000000095087348 */ /* 0x000fea0003c00000 */
[----:B------:R0:W1:Y:S02]  /*93c0*/  SHFL.UP P3, R150, R164, R57, R56 ;  /* 0x04000039a4967389 */ /* 0x0000640000060038 */
[----:B01----:R-:W-:Y:S01]  /*93d0*/  ENDCOLLECTIVE ;  /* 0x000000000000791b */ /* 0x003fe20003800000 */
.L_x_3239:
        /* <DEDUP_REMOVED lines=10> */
.L_x_3240:
[----:B------:R-:W-:Y:S02]  /*9480*/  MOV R164, R43 ;  /* 0x0000002b00a47202 */ /* 0x000fe40000000f00 */
[----:B------:R-:W-:-:S07]  /*9490*/  MOV R148, R150 ;  /* 0x0000009600947202 */ /* 0x000fce0000000f00 */
[----:B------:R-:W-:Y:S05]  /*94a0*/  WARPSYNC.COLLECTIVE R149, `(.L_x_3241) ;  /* 0x0000000095087348 */ /* 0x000fea0003c00000 */
[----:B------:R0:W1:Y:S02]  /*94b0*/  SHFL.UP P3, R150, R164, R57, R56 ;  /* 0x04000039a4967389 */ /* 0x0000640000060038 */
[----:B01----:R-:W-:Y:S01]  /*94c0*/  ENDCOLLECTIVE ;  /* 0x000000000000791b */ /* 0x003fe20003800000 */
.L_x_3241:
        /* <DEDUP_REMOVED lines=10> */
.L_x_3242:
[----:B------:R-:W-:Y:S02]  /*9570*/  MOV R164, R43 ;  /* 0x0000002b00a47202 */ /* 0x000fe40000000f00 */
[----:B------:R-:W-:-:S07]  /*9580*/  MOV R148, R150 ;  /* 0x0000009600947202 */ /* 0x000fce0000000f00 */
[----:B------:R-:W-:Y:S05]  /*9590*/  WARPSYNC.COLLECTIVE R149, `(.L_x_3243) ;  /* 0x0000000095087348 */ /* 0x000fea0003c00000 */
[----:B------:R0:W1:Y:S02]  /*95a0*/  SHFL.UP P3, R150, R164, R57, R56 ;  /* 0x04000039a4967389 */ /* 0x0000640000060038 */
[----:B01----:R-:W-:Y:S01]  /*95b0*/  ENDCOLLECTIVE ;  /* 0x000000000000791b */ /* 0x003fe20003800000 */
.L_x_3243:
        /* <DEDUP_REMOVED lines=10> */
.L_x_3244:
[----:B------:R-:W-:Y:S02]  /*9660*/  MOV R164, R43 ;  /* 0x0000002b00a47202 */ /* 0x000fe40000000f00 */
[----:B------:R-:W-:-:S07]  /*9670*/  MOV R148, R150 ;  /* 0x0000009600947202 */ /* 0x000fce0000000f00 */
[----:B------:R-:W-:Y:S05]  /*9680*/  WARPSYNC.COLLECTIVE R149, `(.L_x_3245) ;  /* 0x0000000095087348 */ /* 0x000fea0003c00000 */
[----:B------:R0:W1:Y:S02]  /*9690*/  SHFL.UP P3, R150, R164, R57, R56 ;  /* 0x04000039a4967389 */ /* 0x0000640000060038 */
[----:B01----:R-:W-:Y:S01]  /*96a0*/  ENDCOLLECTIVE ;  /* 0x000000000000791b */ /* 0x003fe20003800000 */
.L_x_3245:
        /* <DEDUP_REMOVED lines=10> */
.L_x_3246:
[----:B------:R-:W-:Y:S02]  /*9750*/  MOV R164, R43 ;  /* 0x0000002b00a47202 */ /* 0x000fe40000000f00 */
[----:B------:R-:W-:-:S07]  /*9760*/  MOV R148, R150 ;  /* 0x0000009600947202 */ /* 0x000fce0000000f00 */
[----:B------:R-:W-:Y:S05]  /*9770*/  WARPSYNC.COLLECTIVE R149, `(.L_x_3247) ;  /* 0x0000000095087348 */ /* 0x000fea0003c00000 */
[----:B------:R0:W1:Y:S02]  /*9780*/  SHFL.UP P3, R150, R164, R57, R56 ;  /* 0x04000039a4967389 */ /* 0x0000640000060038 */
[----:B01----:R-:W-:Y:S01]  /*9790*/  ENDCOLLECTIVE ;  /* 0x000000000000791b */ /* 0x003fe20003800000 */
.L_x_3247:
[----:B------:R-:W-:Y:S01]  /*97a0*/  MOV R56, R150 ;  /* 0x0000009600387202 */ /* 0x000fe20000000f00 */
[----:B------:R-:W-:Y:S06]  /*97b0*/  BRA `(.L_x_3248) ;  /* 0xffffffb400ac7947 */ /* 0x000fec000383ffff */
.L_x_3191:
        /* <DEDUP_REMOVED lines=8> */
.L_x_3250:
[----:B------:R-:W-:Y:S05]  /*9840*/  BSYNC B0 ;  /* 0x0000000000007941 */ /* 0x000fea0003800000 */
.L_x_3249:
[----:B------:R-:W-:Y:S05]  /*9850*/  BRA `(.L_x_3251) ;  /* 0xffffffb400987947 */ /* 0x000fea000383ffff */
.L_x_3192:
        /* <DEDUP_REMOVED lines=8> */
.L_x_3253:
[----:B------:R-:W-:Y:S05]  /*98e0*/  BSYNC B0 ;  /* 0x0000000000007941 */ /* 0x000fea0003800000 */
.L_x_3252:
[----:B------:R-:W-:Y:S05]  /*98f0*/  BRA `(.L_x_3254) ;  /* 0xffffffb400787947 */ /* 0x000fea000383ffff */
.L_x_3193:
        /* <DEDUP_REMOVED lines=8> */
.L_x_3256:
[----:B------:R-:W-:Y:S05]  /*9980*/  BSYNC B0 ;  /* 0x0000000000007941 */ /* 0x000fea0003800000 */
.L_x_3255:
        /* <DEDUP_REMOVED lines=9> */
.L_x_3257:
[----:B------:R-:W-:Y:S01]  /*9a20*/  HFMA2.MMA R57, -RZ, RZ, 0, 0 ;  /* 0x00000000ff397435 */ /* 0x000fe200000001ff */
[----:B------:R-:W-:Y:S02]  /*9a30*/  MOV R56, 0x1f ;  /* 0x0000001f00387802 */ /* 0x000fe40000000f00 */
[----:B------:R-:W-:-:S08]  /*9a40*/  MOV R43, R150 ;  /* 0x00000096002b7202 */ /* 0x000fd00000000f00 */
[----:B------:R-:W-:Y:S05]  /*9a50*/  WARPSYNC.COLLECTIVE R149, `(.L_x_3258) ;  /* 0x0000000095087348 */ /* 0x000fea0003c00000 */
[----:B------:R0:W1:Y:S02]  /*9a60*/  SHFL.IDX P3, R150, R148, R57, R56 ;  /* 0x0000003994967389 */ /* 0x0000640000060038 */
[----:B01----:R-:W-:Y:S01]  /*9a70*/  ENDCOLLECTIVE ;  /* 0x000000000000791b */ /* 0x003fe20003800000 */
.L_x_3258:
[----:B------:R-:W-:Y:S02]  /*9a80*/  MOV R148, R91 ;  /* 0x0000005b00947202 */ /* 0x000fe40000000f00 */
[----:B------:R-:W-:-:S07]  /*9a90*/  MOV R90, R150 ;  /* 0x00000096005a7202 */ /* 0x000fce0000000f00 */
[----:B------:R-:W-:Y:S05]  /*9aa0*/  WARPSYNC.COLLECTIVE R149, `(.L_x_3259) ;  /* 0x0000000095087348 */ /* 0x000fea0003c00000 */
[----:B------:R0:W1:Y:S02]  /*9ab0*/  SHFL.IDX P3, R150, R148, R57, R56 ;  /* 0x0000003994967389 */ /* 0x0000640000060038 */
[----:B01----:R-:W-:Y:S01]  /*9ac0*/  ENDCOLLECTIVE ;  /* 0x000000000000791b */ /* 0x003fe20003800000 */
.L_x_3259:
[----:B------:R-:W-:Y:S01]  /*9ad0*/  MOV R91, R150 ;  /* 0x00000096005b7202 */ /* 0x000fe20000000f00 */
[----:B------:R-:W-:Y:S06]  /*9ae0*/  BRA `(.L_x_3260) ;  /* 0xffffffb400147947 */ /* 0x000fec000383ffff */
.L_x_3195:
[----:B------:R-:W-:Y:S01]  /*9af0*/  HFMA2.MMA R157, -RZ, RZ, 0, 5.9604644775390625e-08 ;  /* 0x00000001ff9d7435 */ /* 0x000fe200000001ff */
[----:B------:R-:W-:Y:S02]  /*9b00*/  MOV R150, R91 ;  /* 0x0000005b00967202 */ /* 0x000fe40000000f00 */
[----:B------:R-:W-:Y:S02]  /*9b10*/  MOV R56, 0x1f ;  /* 0x0000001f00387802 */ /* 0x000fe40000000f00 */
[----:B------:R-:W-:-:S07]  /*9b20*/  MOV R149, 0xffffffff ;  /* 0xffffffff00957802 */ /* 0x000fce0000000f00 */
[----:B------:R-:W-:Y:S05]  /*9b30*/  WARPSYNC.COLLECTIVE R149, `(.L_x_3261) ;  /* 0x0000000095087348 */ /* 0x000fea0003c00000 */
[----:B------:R0:W1:Y:S02]  /*9b40*/  SHFL.DOWN P6, R148, R150, R157, R56 ;  /* 0x0800009d96947389 */ /* 0x00006400000c0038 */
[----:B01----:R-:W-:Y:S01]  /*9b50*/  ENDCOLLECTIVE ;  /* 0x000000000000791b */ /* 0x003fe20003800000 */
.L_x_3261:
[----:B------:R-:W-:Y:S02]  /*9b60*/  MOV R150, R147 ;  /* 0x0000009300967202 */ /* 0x000fe40000000f00 */
[----:B------:R-:W-:-:S07]  /*9b70*/  MOV R57, R148 ;  /* 0x0000009400397202 */ /* 0x000fce0000000f00 */
[----:B------:R-:W-:Y:S05]  /*9b80*/  WARPSYNC.COLLECTIVE R149, `(.L_x_3262) ;  /* 0x0000000095087348 */ /* 0x000fea0003c00000 */
[----:B------:R0:W1:Y:S02]  /*9b90*/  SHFL.DOWN P6, R148, R150, R157, R56 ;  /* 0x0800009d96947389 */ /* 0x00006400000c0038 */
[----:B01----:R-:W-:Y:S01]  /*9ba0*/  ENDCOLLECTIVE ;  /* 0x000000000000791b */ /* 0x003fe20003800000 */
.L_x_3262:
        /* <DEDUP_REMOVED lines=9> */
.L_x_3263:
[----:B------:R-:W-:Y:S02]  /*9c40*/  MOV R150, R147 ;  /* 0x0000009300967202 */ /* 0x000fe40000000f00 */
[----:B------:R-:W-:-:S07]  /*9c50*/  MOV R57, R148 ;  /* 0x0000009400397202 */ /* 0x000fce0000000f00 */
[----:B------:R-:W-:Y:S05]  /*9c60*/  WARPSYNC.COLLECTIVE R149, `(.L_x_3264) ;  /* 0x0000000095087348 */ /* 0x000fea0003c00000 */
[----:B------:R0:W1:Y:S02]  /*9c70*/  SHFL.DOWN P6, R148, R150, R157, R56 ;  /* 0x0800009d96947389 */ /* 0x00006400000c0038 */
[----:B01----:R-:W-:Y:S01]  /*9c80*/  ENDCOLLECTIVE ;  /* 0x000000000000791b */ /* 0x003fe20003800000 */
.L_x_3264:
        /* <DEDUP_REMOVED lines=9> */
.L_x_3265:
[----:B------:R-:W-:Y:S02]  /*9d20*/  MOV R150, R147 ;  /* 0x0000009300967202 */ /* 0x000fe40000000f00 */
[----:B------:R-:W-:-:S07]  /*9d30*/  MOV R57, R148 ;  /* 0x0000009400397202 */ /* 0x000fce0000000f00 */
[----:B------:R-:W-:Y:S05]  /*9d40*/  WARPSYNC.COLLECTIVE R149, `(.L_x_3266) ;  /* 0x0000000095087348 */ /* 0x000fea0003c00000 */
[----:B------:R0:W1:Y:S02]  /*9d50*/  SHFL.DOWN P6, R148, R150, R157, R56 ;  /* 0x0800009d96947389 */ /* 0x00006400000c0038 */
[----:B01----:R-:W-:Y:S01]  /*9d60*/  ENDCOLLECTIVE ;  /* 0x000000000000791b */ /* 0x003fe20003800000 */
.L_x_3266:
        /* <DEDUP_REMOVED lines=9> */
.L_x_3267:
[----:B------:R-:W-:Y:S02]  /*9e00*/  MOV R150, R147 ;  /* 0x0000009300967202 */ /* 0x000fe40000000f00 */
[----:B------:R-:W-:-:S07]  /*9e10*/  MOV R57, R148 ;  /* 0x0000009400397202 */ /* 0x000fce0000000f00 */
[----:B------:R-:W-:Y:S05]  /*9e20*/  WARPSYNC.COLLECTIVE R149, `(.L_x_3268) ;  /* 0x0000000095087348 */ /* 0x000fea0003c00000 */
[----:B------:R0:W1:Y:S02]  /*9e30*/  SHFL.DOWN P6, R148, R150, R157, R56 ;  /* 0x0800009d96947389 */ /* 0x00006400000c0038 */
[----:B01----:R-:W-:Y:S01]  /*9e40*/  ENDCOLLECTIVE ;  /* 0x000000000000791b */ /* 0x003fe20003800000 */
.L_x_3268:
        /* <DEDUP_REMOVED lines=9> */
.L_x_3269:
[----:B------:R-:W-:Y:S02]  /*9ee0*/  MOV R150, R147 ;  /* 0x0000009300967202 */ /* 0x000fe40000000f00 */
[----:B------:R-:W-:-:S07]  /*9ef0*/  MOV R57, R148 ;  /* 0x0000009400397202 */ /* 0x000fce0000000f00 */
[----:B------:R-:W-:Y:S05]  /*9f00*/  WARPSYNC.COLLECTIVE R149, `(.L_x_3270) ;  /* 0x0000000095087348 */ /* 0x000fea0003c00000 */
[----:B------:R0:W1:Y:S02]  /*9f10*/  SHFL.DOWN P6, R148, R150, R157, R56 ;  /* 0x0800009d96947389 */ /* 0x00006400000c0038 */
[----:B01----:R-:W-:Y:S01]  /*9f20*/  ENDCOLLECTIVE ;  /* 0x000000000000791b */ /* 0x003fe20003800000 */
.L_x_3270:
        /* <DEDUP_REMOVED lines=10> */
.L_x_3271:
[----:B------:R-:W-:Y:S02]  /*9fd0*/  MOV R148, R147 ;  /* 0x0000009300947202 */ /* 0x000fe40000000f00 */
[----:B------:R-:W-:-:S07]  /*9fe0*/  MOV R164, R150 ;  /* 0x0000009600a47202 */ /* 0x000fce0000000f00 */
[----:B------:R-:W-:Y:S05]  /*9ff0*/  WARPSYNC.COLLECTIVE R149, `(.L_x_3272) ;  /* 0x0000000095087348 */ /* 0x000fea0003c00000 */
[----:B------:R0:W1:Y:S02]  /*a000*/  SHFL.IDX P3, R150, R148, R57, R56 ;  /* 0x0000003994967389 */ /* 0x0000640000060038 */
[----:B01----:R-:W-:Y:S01]  /*a010*/  ENDCOLLECTIVE ;  /* 0x000000000000791b */ /* 0x003fe20003800000 */
.L_x_3272:
[----:B------:R-:W-:Y:S02]  /*a020*/  MOV R165, R150 ;  /* 0x0000009600a57202 */ /* 0x000fe40000000f00 */
[----:B------:R-:W-:-:S07]  /*a030*/  MOV R150, R91 ;  /* 0x0000005b00967202 */ /* 0x000fce0000000f00 */
[----:B------:R-:W-:Y:S05]  /*a040*/  WARPSYNC.COLLECTIVE R149, `(.L_x_3273) ;  /* 0x0000000095087348 */ /* 0x000fea0003c00000 */
[----:B------:R0:W1:Y:S02]  /*a050*/  SHFL.DOWN P6, R148, R150, R157, R56 ;  /* 0x0800009d96947389 */ /* 0x00006400000c0038 */
[----:B01----:R-:W-:Y:S01]  /*a060*/  ENDCOLLECTIVE ;  /* 0x000000000000791b */ /* 0x003fe20003800000 */
.L_x_3273:
[----:B------:R-:W-:Y:S02]  /*a070*/  MOV R150, R147 ;  /* 0x0000009300967202 */ /* 0x000fe40000000f00 */
[----:B------:R-:W-:-:S07]  /*a080*/  MOV R91, R148 ;  /* 0x00000094005b7202 */ /* 0x000fce0000000f00 */
[----:B------:R-:W-:Y:S05]  /*a090*/  WARPSYNC.COLLECTIVE R149, `(.L_x_3274) ;  /* 0x0000000095087348 */ /* 0x000fea0003c00000 */
[----:B------:R0:W1:Y:S02]  /*a0a0*/  SHFL.DOWN P6, R148, R150, R157, R56 ;  /* 0x0800009d96947389 */ /* 0x00006400000c0038 */
[----:B01----:R-:W-:Y:S01]  /*a0b0*/  ENDCOLLECTIVE ;  /* 0x000000000000791b */ /* 0x003fe20003800000 */
.L_x_3274:
[----:B------:R-:W-:Y:S02]  /*a0c0*/  MOV R147, R148 ;  /* 0x0000009400937202 */ /* 0x000fe40000000f00 */
[----:B------:R-:W-:-:S07]  /*a0d0*/  MOV R148, R36 ;  /* 0x0000002400947202 */ /* 0x000fce0000000f00 */
[----:B------:R-:W-:Y:S05]  /*a0e0*/  WARPSYNC.COLLECTIVE R149, `(.L_x_3275) ;  /* 0x0000000095087348 */ /* 0x000fea0003c00000 */
[----:B------:R0:W1:Y:S02]  /*a0f0*/  SHFL.IDX P3, R150, R148, R57, R56 ;  /* 0x0000003994967389 */ /* 0x0000640000060038 */
[----:B01----:R-:W-:Y:S01]  /*a100*/  ENDCOLLECTIVE ;  /* 0x000000000000791b */ /* 0x003fe20003800000 */
.L_x_3275:
[----:B------:R-:W-:Y:S02]  /*a110*/  MOV R148, R37 ;  /* 0x0000002500947202 */ /* 0x000fe40000000f00 */
[----:B------:R-:W-:-:S07]  /*a120*/  MOV R157, R150 ;  /* 0x00000096009d7202 */ /* 0x000fce0000000f00 */
[----:B------:R-:W-:Y:S05]  /*a130*/  WARPSYNC.COLLECTIVE R149, `(.L_x_3276) ;  /* 0x0000000095087348 */ /* 0x000fea0003c00000 */
[----:B------:R0:W1:Y:S02]  /*a140*/  SHFL.IDX P3, R150, R148, R57, R56 ;  /* 0x0000003994967389 */ /* 0x0000640000060038 */
[----:B01----:R-:W-:Y:S01]  /*a150*/  ENDCOLLECTIVE ;  /* 0x000000000000791b */ /* 0x003fe20003800000 */
.L_x_3276:
[----:B------:R-:W-:Y:S01]  /*a160*/  MOV R57, R150 ;  /* 0x0000009600397202 */ /* 0x000fe20000000f00 */
[----:B------:R-:W-:Y:S06]  /*a170*/  BRA `(.L_x_3277) ;  /* 0xffffffb400447947 */ /* 0x000fec000383ffff */
.L_x_3278:
        /* <DEDUP_REMOVED lines=16> */
.L_x_10942:


//--------------------- .text._Z25selective_scan_bwd_kernelI32Selective_Scan_bwd_kernel_traitsILi128ELi16ELb1ELb1ELb1ELb1ELb1EN3c104HalfEfEEv12SSMParamsBwd --------------------------
	.section	.text._Z25selective_scan_bwd_kernelI32Selective_Scan_bwd_kernel_traitsILi128ELi16ELb1ELb1ELb1ELb1ELb1EN3c104HalfEfEEv12SSMParamsBwd,"ax",@progbits
	.align	128
        .global         _Z25selective_scan_bwd_kernelI32Selective_Scan_bwd_kernel_traitsILi128ELi16ELb1ELb1ELb1ELb1ELb1EN3c104HalfEfEEv12SSMParamsBwd
        .type           _Z25selective_scan_bwd_kernelI32Selective_Scan_bwd_kernel_traitsILi128ELi16ELb1ELb1ELb1ELb1ELb1EN3c104HalfEfEEv12SSMParamsBwd,@function
        .size           _Z25selective_scan_bwd_kernelI32Selective_Scan_bwd_kernel_traitsILi128ELi16ELb1ELb1ELb1ELb1ELb1EN3c104HalfEfEEv12SSMParamsBwd,(.L_x_10943 - _Z25selective_scan_bwd_kernelI32Selective_Scan_bwd_kernel_traitsILi128ELi16ELb1ELb1ELb1ELb1ELb1EN3c104HalfEfEEv12SSMParamsBwd)
        .other          _Z25selective_scan_bwd_kernelI32Selective_Scan_bwd_kernel_traitsILi128ELi16ELb1ELb1ELb1ELb1ELb1EN3c104HalfEfEEv12SSMParamsBwd,@"STO_CUDA_ENTRY STV_DEFAULT"
_Z25selective_scan_bwd_kernelI32Selective_Scan_bwd_kernel_traitsILi128ELi16ELb1ELb1ELb1ELb1ELb1EN3c104HalfEfEEv12SSMParamsBwd:
.text._Z25selective_scan_bwd_kernelI32Selective_Scan_bwd_kernel_traitsILi128ELi16ELb1ELb1ELb1ELb1ELb1EN3c104HalfEfEEv12SSMParamsBwd:
        /* <DEDUP_REMOVED lines=35> */
[----:B------:R-:W-:Y:S02]  /*0230*/  UISETP.NE.U32.AND UP0, UPT, UR6, URZ, UPT ;  /* 0x0000003f0600728c */ /* 0x000fe4000bf05070 */
[----:B------:R-:W-:Y:S01]  /*0240*/  UIMAD UR5, UR4, UR32, URZ ;  /* 0x00000020040572a4 */ /* 0x000fe2000f8e023f */
[----:B------:R-:W-:Y:S01]  /*0250*/  R2UR UR35, R0 ;  /* 0x00000000002372ca */ /* 0x000fe200000e0000 */
[----:B------:R-:W-:Y:S01]  /*0260*/  UIMAD.WIDE.U32 UR22, UR11, UR32, URZ ;  /* 0x000000200b1672a5 */ /* 0x000fe2000f8e003f */
[----:B------:R0:W-:Y:S01]  /*0270*/  STL [R1+0x74], RZ ;  /* 0x000074ff01007387 */ /* 0x0001e20000100800 */
[----:B------:R-:W-:-:S02]  /*0280*/  UISETP.NE.U32.AND UP1, UPT, UR26, URZ, UPT ;  /* 0x0000003f1a00728c */ /* 0x000fc4000bf25070 */
[----:B------:R-:W-:Y:S01]  /*0290*/  UIMAD UR32, UR4, UR8, URZ ;  /* 0x00000008042072a4 */ /* 0x000fe2000f8e023f */
[----:B------:R0:W-:Y:S01]  /*02a0*/  STL [R1+0x78], RZ ;  /* 0x000078ff01007387 */ /* 0x0001e20000100800 */
[----:B------:R-:W-:Y:S02]  /*02b0*/  UISETP.NE.AND.EX UP0, UPT, UR7, URZ, UPT, UP0 ;  /* 0x0000003f0700728c */ /* 0x000fe4000bf05300 */
[----:B------:R-:W-:Y:S01]  /*02c0*/  UISETP.NE.AND.EX UP1, UPT, UR27, URZ, UPT, UP1 ;  /* 0x0000003f1b00728c */ /* 0x000fe2000bf25310 */
[----:B------:R-:W-:Y:S01]  /*02d0*/  ULDC.64 UR6, c[0x0][0x290] ;  /* 0x0000a40000067ab9 */ /* 0x000fe20000000a00 */
[----:B------:R-:W-:Y:S02]  /*02e0*/  UIMAD.WIDE.U32 UR16, UR11, UR8, URZ ;  /* 0x000000080b1072a5 */ /* 0x000fe4000f8e003f */
[----:B------:R-:W1:Y:S01]  /*02f0*/  I2F.RP R0, UR35 ;  /* 0x0000002300007d06 */ /* 0x000e620008209400 */
[----:B------:R-:W-:Y:S02]  /*0300*/  UIMAD UR32, UR11, UR9, UR32 ;  /* 0x000000090b2072a4 */ /* 0x000fe4000f8e0220 */
[----:B------:R-:W-:Y:S01]  /*0310*/  UIMAD UR15, UR4, UR6, URZ ;  /* 0x00000006040f72a4 */ /* 0x000fe2000f8e023f */
[----:B------:R-:W-:Y:S01]  /*0320*/  ULDC.64 UR8, c[0x0][0x240] ;  /* 0x0000900000087ab9 */ /* 0x000fe20000000a00 */
[----:B------:R-:W-:-:S02]  /*0330*/  UIMAD UR33, UR11, UR33, UR5 ;  /* 0x000000210b2172a4 */ /* 0x000fc4000f8e0205 */
[----:B------:R-:W-:Y:S02]  /*0340*/  UIMAD UR14, UR4, UR8, URZ ;  /* 0x00000008040e72a4 */ /* 0x000fe4000f8e023f */
[----:B------:R-:W-:Y:S02]  /*0350*/  UIMAD.WIDE.U32 UR18, UR11, UR6, URZ ;  /* 0x000000060b1272a5 */ /* 0x000fe4000f8e003f */
[----:B------:R-:W-:Y:S02]  /*0360*/  UIMAD UR15, UR11, UR7, UR15 ;  /* 0x000000070b0f72a4 */ /* 0x000fe4000f8e020f */
[----:B------:R-:W-:Y:S01]  /*0370*/  UIMAD.WIDE.U32 UR6, UR11, UR8, URZ ;  /* 0x000000080b0672a5 */ /* 0x000fe2000f8e003f */
[----:B-1----:R-:W1:Y:S01]  /*0380*/  MUFU.RCP R0, R0 ;  /* 0x0000000000007308 */ /* 0x002e620000001000 */
[----:B------:R-:W-:Y:S02]  /*0390*/  UIMAD UR14, UR11, UR9, UR14 ;  /* 0x000000090b0e72a4 */ /* 0x000fe4000f8e020e */
        /* <DEDUP_REMOVED lines=8> */
[----:B------:R-:W-:Y:S01]  /*0420*/  @UP1 ULEA.HI.X UR25, UR10, UR27, UR12, 0x2, UP3 ;  /* 0x0000001b0a191291 */ /* 0x000fe200098f140c */
[----:B-1----:R-:W-:Y:S01]  /*0430*/  IADD3 R0, R0, 0xffffffe, RZ ;  /* 0x0ffffffe00007810 */ /* 0x002fe20007ffe0ff */
[----:B------:R-:W-:Y:S01]  /*0440*/  UISETP.NE.AND.EX UP1, UPT, UR37, URZ, UPT, UP2 ;  /* 0x0000003f2500728c */ /* 0x000fe2000bf25320 */
[----:B------:R-:W-:Y:S01]  /*0450*/  UMOV UR4, URZ ;  /* 0x0000003f00047c82 */ /* 0x000fe20008000000 */
[----:B------:R-:W-:Y:S01]  /*0460*/  UMOV UR27, URZ ;  /* 0x0000003f001b7c82 */ /* 0x000fe20008000000 */
[----:B------:R-:W-:-:S02]  /*0470*/  UIMAD UR38, UR12, UR28, URZ ;  /* 0x0000001c0c2672a4 */ /* 0x000fc4000f8e023f */
[----:B------:R-:W1:Y:S01]  /*0480*/  F2I.FTZ.U32.TRUNC.NTZ R0, R0 ;  /* 0x0000000000007305 */ /* 0x000e62000021f000 */
[----:B------:R-:W-:Y:S02]  /*0490*/  UIADD3 UR17, UR17, UR32, URZ ;  /* 0x0000002011117290 */ /* 0x000fe4000fffe03f */
[----:B------:R-:W-:Y:S02]  /*04a0*/  UIADD3 UR19, UR19, UR15, URZ ;  /* 0x0000000f13137290 */ /* 0x000fe4000fffe03f */
[----:B------:R-:W-:Y:S02]  /*04b0*/  ULOP3.LUT UR15, UR10, UR34, URZ, 0x3c, !UPT ;  /* 0x000000220a0f7292 */ /* 0x000fe4000f8e3c3f */
[----:B------:R-:W-:Y:S02]  /*04c0*/  @UP1 ULEA UR26, UP2, UR10, UR36, 0x2 ;  /* 0x000000240a1a1291 */ /* 0x000fe4000f84103f */
[----:B------:R-:W-:Y:S02]  /*04d0*/  UIMAD UR29, UR10, UR29, UR38 ;  /* 0x0000001d0a1d72a4 */ /* 0x000fe4000f8e0226 */
[----:B------:R-:W-:-:S02]  /*04e0*/  @UP1 ULEA.HI.X UR27, UR10, UR37, UR12, 0x2, UP2 ;  /* 0x000000250a1b1291 */ /* 0x000fc400090f140c */
[----:B------:R-:W-:Y:S01]  /*04f0*/  UISETP.GE.AND UP2, UPT, UR15, URZ, UPT ;  /* 0x0000003f0f00728c */ /* 0x000fe2000bf46270 */
[----:B-1----:R-:W-:Y:S01]  /*0500*/  R2UR UR5, R0 ;  /* 0x00000000000572ca */ /* 0x002fe200000e0000 */
[----:B------:R-:W-:Y:S01]  /*0510*/  UISETP.NE.AND UP1, UPT, UR34, URZ, UPT ;  /* 0x0000003f2200728c */ /* 0x000fe2000bf25270 */
[----:B------:R-:W-:Y:S01]  /*0520*/  IABS R0, UR10 ;  /* 0x0000000a00007c13 */ /* 0x000fe20008000000 */
[----:B------:R-:W-:-:S03]  /*0530*/  UIADD3 UR9, UR9, UR13, URZ ;  /* 0x0000000d09097290 */ /* 0x000fc6000fffe03f */
[----:B------:R-:W-:-:S07]  /*0540*/  R2UR UR39, R0 ;  /* 0x00000000002772ca */ /* 0x000fce00000e0000 */
[----:B------:R-:W-:-:S04]  /*0550*/  UIADD3 UR30, URZ, -UR5, URZ ;  /* 0x800000053f1e7290 */ /* 0x000fc8000fffe03f */
[----:B------:R-:W-:-:S04]  /*0560*/  UIMAD UR30, UR30, UR35, URZ ;  /* 0x000000231e1e72a4 */ /* 0x000fc8000f8e023f */
[----:B------:R-:W-:Y:S02]  /*0570*/  UIMAD.WIDE.U32 UR30, UR5, UR30, UR4 ;  /* 0x0000001e051e72a5 */ /* 0x000fe4000f8e0004 */
[----:B------:R-:W-:Y:S02]  /*0580*/  UIADD3 UR5, UR23, UR33, URZ ;  /* 0x0000002117057290 */ /* 0x000fe4000fffe03f */
[----:B------:R-:W-:Y:S01]  /*0590*/  UIMAD.WIDE.U32 UR36, UR31, UR39, URZ ;  /* 0x000000271f2472a5 */ /* 0x000fe2000f8e003f */
[----:B------:R-:W-:Y:S01]  /*05a0*/  UMOV UR4, UR22 ;  /* 0x0000001600047c82 */ /* 0x000fe20008000000 */
[----:B------:R-:W-:Y:S01]  /*05b0*/  ULDC.64 UR22, c[0x0][0x298] ;  /* 0x0000a60000167ab9 */ /* 0x000fe20000000a00 */
[----:B------:R-:W-:Y:S01]  /*05c0*/  ULDC.64 UR30, c[0x0][0x330] ;  /* 0x0000cc00001e7ab9 */ /* 0x000fe20000000a00 */
[----:B------:R-:W-:-:S03]  /*05d0*/  UIMAD.WIDE.U32 UR4, UR10, UR28, UR4 ;  /* 0x0000001c0a0472a5 */ /* 0x000fc6000f8e0004 */
[----:B------:R-:W-:Y:S01]  /*05e0*/  UMOV UR33, UR37 ;  /* 0x0000002500217c82 */ /* 0x000fe20008000000 */
[----:B------:R-:W-:Y:S02]  /*05f0*/  UIMAD UR28, UR12, UR22, URZ ;  /* 0x000000160c1c72a4 */ /* 0x000fe4000f8e023f */
[----:B------:R-:W-:Y:S02]  /*0600*/  UIADD3 UR37, -UR33, URZ, URZ ;  /* 0x0000003f21257290 */ /* 0x000fe4000fffe13f */
[----:B------:R-:W-:Y:S02]  /*0610*/  UIMAD UR36, UR12, UR30, URZ ;  /* 0x0000001e0c2472a4 */ /* 0x000fe4000f8e023f */
[----:B------:R-:W-:Y:S02]  /*0620*/  UIMAD UR12, UR35, UR37, UR39 ;  /* 0x00000025230c72a4 */ /* 0x000fe4000f8e0227 */
[----:B------:R-:W-:Y:S02]  /*0630*/  UIMAD UR32, UR10, UR23, UR28 ;  /* 0x000000170a2072a4 */ /* 0x000fe4000f8e021c */
[----:B------:R-:W-:Y:S01]  /*0640*/  UISETP.GT.U32.AND UP4, UPT, UR35, UR12, UPT ;  /* 0x0000000c2300728c */ /* 0x000fe2000bf84070 */
[----:B------:R-:W-:Y:S01]  /*0650*/  ULDC UR23, c[0x0][0x224] ;  /* 0x0000890000177ab9 */ /* 0x000fe20000000800 */
[----:B------:R-:W-:-:S02]  /*0660*/  UIMAD.WIDE.U32 UR18, UR10, UR22, UR18 ;  /* 0x000000160a1272a5 */ /* 0x000fc4000f8e0012 */
[----:B------:R-:W-:Y:S02]  /*0670*/  ULEA UR28, UR23, 0xfffff800, 0xb ;  /* 0xfffff800171c7891 */ /* 0x000fe4000f8e583f */
[----:B------:R-:W-:Y:S02]  /*0680*/  UIMAD UR36, UR10, UR31, UR36 ;  /* 0x0000001f0a2472a4 */ /* 0x000fe4000f8e0224 */
[----:B------:R-:W-:-:S03]  /*0690*/  USHF.R.S32.HI UR22, URZ, 0x1f, UR28 ;  /* 0x0000001f3f167899 */ /* 0x000fc6000801141c */
[----:B------:R-:W-:Y:S02]  /*06a0*/  @!UP4 UIADD3 UR12, UR12, -UR35, URZ ;  /* 0x800000230c0cc290 */ /* 0x000fe4000fffe03f */
[----:B------:R-:W-:Y:S02]  /*06b0*/  @!UP4 UIADD3 UR33, UR33, 0x1, URZ ;  /* 0x000000012121c890 */ /* 0x000fe4000fffe03f */
[----:B------:R-:W-:Y:S02]  /*06c0*/  UISETP.GE.U32.AND UP3, UPT, UR12, UR35, UPT ;  /* 0x000000230c00728c */ /* 0x000fe4000bf66070 */
[----:B------:R-:W-:Y:S02]  /*06d0*/  UIADD3 UR4, UP5, UR28, UR4, URZ ;  /* 0x000000041c047290 */ /* 0x000fe4000ffbe03f */
[----:B------:R-:W-:Y:S02]  /*06e0*/  UIMAD.WIDE.U32 UR30, UR10, UR30, UR16 ;  /* 0x0000001e0a1e72a5 */ /* 0x000fe4000f8e0010 */
[----:B------:R-:W-:Y:S01]  /*06f0*/  UIADD3.X UR29, UR22, UR5, UR29, UP5, !UPT ;  /* 0x00000005161d7290 */ /* 0x000fe2000affe41d */
[----:B------:R-:W-:-:S02]  /*0700*/  ULDC.64 UR16, c[0x0][0x2f0] ;  /* 0x0000bc0000107ab9 */ /* 0x000fc40000000a00 */
[----:B------:R-:W-:Y:S02]  /*0710*/  ULEA UR15, UP4, UR4, UR16, 0x1 ;  /* 0x00000010040f7291 */ /* 0x000fe4000f88083f */
[----:B------:R-:W-:Y:S02]  /*0720*/  @UP3 UIADD3 UR33, UR33, 0x1, URZ ;  /* 0x0000000121213890 */ /* 0x000fe4000fffe03f */
[----:B------:R-:W-:Y:S02]  /*0730*/  UIADD3 UR18, UP3, UR28, UR18, URZ ;  /* 0x000000121c127290 */ /* 0x000fe4000ff7e03f */
[----:B------:R-:W-:Y:S02]  /*0740*/  ULEA.HI.X UR16, UR4, UR17, UR29, 0x1, UP4 ;  /* 0x0000001104107291 */ /* 0x000fe4000a0f0c1d */
[----:B------:R-:W-:Y:S01]  /*0750*/  UIADD3.X UR19, UR22, UR19, UR32, UP3, !UPT ;  /* 0x0000001316137290 */ /* 0x000fe20009ffe420 */
[----:B------:R-:W-:Y:S01]  /*0760*/  UMOV UR12, UR33 ;  /* 0x00000021000c7c82 */ /* 0x000fe20008000000 */
[----:B------:R-:W-:Y:S01]  /*0770*/  ULDC.64 UR4, c[0x0][0x2f8] ;  /* 0x0000be0000047ab9 */ /* 0x000fe20000000a00 */
[----:B------:R-:W-:-:S02]  /*0780*/  @!UP2 UIADD3 UR12, -UR12, URZ, URZ ;  /* 0x0000003f0c0ca290 */ /* 0x000fc4000fffe13f */
[----:B------:R-:W-:Y:S02]  /*0790*/  ULEA UR17, UP3, UR18, UR4, 0x1 ;  /* 0x0000000412117291 */ /* 0x000fe4000f86083f */
[----:B------:R-:W-:Y:S02]  /*07a0*/  @!UP1 ULOP3.LUT UR12, URZ, UR34, URZ, 0x33, !UPT ;  /* 0x000000223f0c9292 */ /* 0x000fe4000f8e333f */
[----:B------:R-:W-:Y:S02]  /*07b0*/  UIADD3 UR29, UP2, UR28, UR30, URZ ;  /* 0x0000001e1c1d7290 */ /* 0x000fe4000ff5e03f */
[----:B------:R-:W-:Y:S02]  /*07c0*/  UIADD3 UR33, UR7, UR14, URZ ;  /* 0x0000000e07217290 */ /* 0x000fe4000fffe03f */
[----:B------:R-:W-:Y:S02]  /*07d0*/  ULEA.HI.X UR18, UR18, UR5, UR19, 0x1, UP3 ;  /* 0x0000000512127291 */ /* 0x000fe400098f0c13 */
[----:B------:R-:W-:Y:S01]  /*07e0*/  USHF.R.S32.HI UR14, URZ, 0x1f, UR12 ;  /* 0x0000001f3f0e7899 */ /* 0x000fe2000801140c */
[----:B------:R-:W-:Y:S01]  /*07f0*/  ULDC.64 UR4, c[0x0][0x3b8] ;  /* 0x0000ee0000047ab9 */ /* 0x000fe20000000a00 */
[----:B------:R-:W-:-:S02]  /*0800*/  UIADD3.X UR7, UR22, UR31, UR36, UP2, !UPT ;  /* 0x0000001f16077290 */ /* 0x000fc400097fe424 */
[----:B------:R-:W-:Y:S01]  /*0810*/  ULEA UR19, UP1, UR29, UR4, 0x1 ;  /* 0x000000041d137291 */ /* 0x000fe2000f82083f */
[----:B------:R-:W-:Y:S01]  /*0820*/  ULDC.64 UR30, c[0x0][0x258] ;  /* 0x00009600001e7ab9 */ /* 0x000fe20000000a00 */
[----:B------:R-:W-:Y:S01]  /*0830*/  UMOV UR32, UR6 ;  /* 0x0000000600207c82 */ /* 0x000fe20008000000 */
[----:B------:R-:W-:Y:S02]  /*0840*/  UIMAD UR4, UR14, UR30, URZ ;  /* 0x0000001e0e0472a4 */ /* 0x000fe4000f8e023f */
[----:B------:R-:W-:Y:S02]  /*0850*/  UIMAD.WIDE.U32 UR32, UR12, UR30, UR32 ;  /* 0x0000001e0c2072a5 */ /* 0x000fe4000f8e0020 */
[----:B------:R-:W-:Y:S02]  /*0860*/  UIMAD UR6, UR12, UR31, UR4 ;  /* 0x0000001f0c0672a4 */ /* 0x000fe4000f8e0204 */
[----:B------:R-:W-:Y:S01]  /*0870*/  ULEA.HI.X UR7, UR29, UR5, UR7, 0x1, UP1 ;  /* 0x000000051d077291 */ /* 0x000fe200088f0c07 */
[----:B------:R-:W-:Y:S01]  /*0880*/  ULDC.64 UR30, c[0x0][0x278] ;  /* 0x00009e00001e7ab9 */ /* 0x000fe20000000a00 */
[----:B------:R-:W-:-:S02]  /*0890*/  UIADD3 UR48, UP1, UR28, UR32, URZ ;  /* 0x000000201c307290 */ /* 0x000fc4000ff3e03f */
[----:B------:R-:W-:Y:S02]  /*08a0*/  UIMAD UR13, UR14, UR30, URZ ;  /* 0x0000001e0e0d72a4 */ /* 0x000fe4000f8e023f */
[----:B------:R-:W-:Y:S01]  /*08b0*/  UIADD3 UR32, UR33, UR6, URZ ;  /* 0x0000000621207290 */ /* 0x000fe2000fffe03f */
[----:B------:R-:W-:Y:S01]  /*08c0*/  ULDC.64 UR4, c[0x0][0x2d8] ;  /* 0x0000b60000047ab9 */ /* 0x000fe20000000a00 */
[----:B------:R-:W-:Y:S02]  /*08d0*/  UIMAD UR14, UR12, UR31, UR13 ;  /* 0x0000001f0c0e72a4 */ /* 0x000fe4000f8e020d */
[----:B------:R-:W-:Y:S02]  /*08e0*/  ULEA UR6, UP2, UR48, UR4, 0x1 ;  /* 0x0000000430067291 */ /* 0x000fe4000f84083f */
[----:B------:R-:W-:Y:S01]  /*08f0*/  UIADD3.X UR4, UR22, UR32, URZ, UP1, !UPT ;  /* 0x0000002016047290 */ /* 0x000fe20008ffe43f */
[----:B------:R-:W-:Y:S01]  /*0900*/  @UP0 ULDC UR13, c[0x0][0x214] ;  /* 0x00008500000d0ab9 */ /* 0x000fe20000000800 */
[----:B------:R-:W-:-:S02]  /*0910*/  UIMAD.WIDE.U32 UR8, UR12, UR30, UR8 ;  /* 0x0000001e0c0872a5 */ /* 0x000fc4000f8e0008 */
[----:B------:R-:W-:Y:S02]  /*0920*/  @UP0 UIMAD UR13, UR11, UR13, UR10 ;  /* 0x0000000d0b0d02a4 */ /* 0x000fe4000f8e020a */
[----:B------:R-:W-:Y:S02]  /*0930*/  UISETP.GE.AND UP1, UPT, UR23, 0x1, UPT ;  /* 0x000000011700788c */ /* 0x000fe4000bf26270 */
[----:B------:R-:W-:Y:S02]  /*0940*/  ULEA.HI.X UR48, UR48, UR5, UR4, 0x1, UP2 ;  /* 0x0000000530307291 */ /* 0x000fe400090f0c04 */
[----:B------:R-:W-:Y:S01]  /*0950*/  @UP0 UIMAD UR13, UR13, UR23, URZ ;  /* 0x000000170d0d02a4 */ /* 0x000fe2000f8e023f */
[----:B------:R-:W-:Y:S01]  /*0960*/  UMOV UR4, URZ ;  /* 0x0000003f00047c82 */ /* 0x000fe20008000000 */
[----:B------:R-:W-:Y:S02]  /*0970*/  UIADD3 UR28, UP2, UR28, UR8, URZ ;  /* 0x000000081c1c7290 */ /* 0x000fe4000ff5e03f */
[----:B------:R-:W-:Y:S01]  /*0980*/  UIADD3 UR14, UR9, UR14, URZ ;  /* 0x0000000e090e7290 */ /* 0x000fe2000fffe03f */
        /* <DEDUP_REMOVED lines=27> */
[----:B------:R-:W-:Y:S01]  /*0b40*/  UMOV UR6, URZ ;  /* 0x0000003f00067c82 */ /* 0x000fe20008000000 */
[----:B-1----:R-:W-:-:S06]  /*0b50*/  ULEA UR8, UR9, UR8, 0x18 ;  /* 0x0000000809087291 */ /* 0x002fcc000f8ec03f */
[----:B------:R-:W-:Y:S02]  /*0b60*/  MOV R29, UR8 ;  /* 0x00000008001d7c02 */ /* 0x000fe40008000f00 */
[----:B0-----:R-:W-:-:S04]  /*0b70*/  SHF.R.S32.HI R3, RZ, 0x1f, R30 ;  /* 0x0000001fff037819 */ /* 0x001fc8000001141e */
[----:B------:R-:W-:-:S04]  /*0b80*/  LEA.HI R3, R3, R30, RZ, 0x5 ;  /* 0x0000001e03037211 */ /* 0x000fc800078f28ff */
[----:B------:R-:W-:-:S04]  /*0b90*/  SHF.R.S32.HI R0, RZ, 0x5, R3 ;  /* 0x00000005ff007819 */ /* 0x000fc80000011403 */
[----:B------:R-:W-:-:S05]  /*0ba0*/  LEA R0, R0, R29, 0x2 ;  /* 0x0000001d00007211 */ /* 0x000fca00078e10ff */
[----:B------:R2:W-:Y:S02]  /*0bb0*/  STL [R1+0x6c], R0 ;  /* 0x00006c0001007387 */ /* 0x0005e40000100800 */
.L_x_3358:
[----:B------:R-:W-:Y:S01]  /*0bc0*/  BAR.SYNC.DEFER_BLOCKING 0x0 ;  /* 0x0000000000007b1d */ /* 0x000fe20000010000 */
[----:B------:R-:W-:Y:S02]  /*0bd0*/  SHF.L.U32 R31, R30, 0x1, RZ ;  /* 0x000000011e1f7819 */ /* 0x000fe400000006ff */
        /* <DEDUP_REMOVED lines=8> */
[----:B------:R-:W3:Y:S01]  /*0c60*/  LDG.E.128 R16, desc[UR20][R2.64+0x200] ;  /* 0x0002001402107981 */ /* 0x000ee2000c1e1d00 */
[----:B------:R-:W-:Y:S02]  /*0c70*/  MOV R4, UR15 ;  /* 0x0000000f00047c02 */ /* 0x000fe40008000f00 */
[----:B------:R-:W-:-:S03]  /*0c80*/  MOV R5, UR16 ;  /* 0x0000001000057c02 */ /* 0x000fc60008000f00 */
[----:B------:R-:W-:Y:S01]  /*0c90*/  IMAD.WIDE R8, R0, 0x10, R4 ;  /* 0x0000001000087825 */ /* 0x000fe200078e0204 */
[----:B0-----:R-:W-:-:S04]  /*0ca0*/  IADD3 R6, R31, R107, RZ ;  /* 0x0000006b1f067210 */ /* 0x001fc80007ffe0ff */
[C---:B------:R-:W-:Y:S02]  /*0cb0*/  LEA R28, R6.reuse, R29, 0x4 ;  /* 0x0000001d061c7211 */ /* 0x040fe400078e20ff */
[----:B------:R-:W-:-:S04]  /*0cc0*/  IADD3 R6, R6, R107, RZ ;  /* 0x0000006b06067210 */ /* 0x000fc80007ffe0ff */
[----:B------:R-:W-:Y:S01]  /*0cd0*/  LEA R27, R6, R29, 0x4 ;  /* 0x0000001d061b7211 */ /* 0x000fe200078e20ff */
[----:B--2---:R-:W-:Y:S04]  /*0ce0*/  STS.128 [R28], R12 ;  /* 0x0000000c1c007388 */ /* 0x004fe80000000c00 */
[----:B---3--:R0:W-:Y:S01]  /*0cf0*/  STS.128 [R28+0x200], R16 ;  /* 0x000200101c007388 */ /* 0x0081e20000000c00 */
        /* <DEDUP_REMOVED lines=15> */
[----:B0-----:R-:W3:Y:S04]  /*0df0*/  LDG.E.128 R16, desc[UR20][R2.64] ;  /* 0x0000001402107981 */ /* 0x001ee8000c1e1d00 */
[----:B------:R-:W4:Y:S01]  /*0e00*/  LDG.E.128 R8, desc[UR20][R2.64+0x200] ;  /* 0x0002001402087981 */ /* 0x000f22000c1e1d00 */
        /* <DEDUP_REMOVED lines=19> */
[----:B------:R-:W-:Y:S02]  /*0f40*/  FSETP.GTU.FTZ.AND P4, PT, R24, 20, PT ;  /* 0x41a000001800780b */ /* 0x000fe40003f9c000 */
[----:B------:R-:W-:-:S02]  /*0f50*/  FSETP.GTU.FTZ.AND P5, PT, R23, 20, PT ;  /* 0x41a000001700780b */ /* 0x000fc40003fbc000 */
[----:B------:R-:W-:Y:S02]  /*0f60*/  FSETP.GTU.FTZ.AND P6, PT, R22, 20, PT ;  /* 0x41a000001600780b */ /* 0x000fe40003fdc000 */
[----:B------:R-:W-:Y:S02]  /*0f70*/  FSETP.GTU.FTZ.AND P0, PT, R21, 20, PT ;  /* 0x41a000001500780b */ /* 0x000fe40003f1c000 */
[----:B------:R-:W-:Y:S01]  /*0f80*/  FSETP.GTU.FTZ.AND P1, PT, R20, 20, PT ;  /* 0x41a000001400780b */ /* 0x000fe20003f3c000 */
[----:B---3--:R0:W-:Y:S04]  /*0f90*/  STS.128 [R28], R16 ;  /* 0x000000101c007388 */ /* 0x0081e80000000c00 */
[----:B----4-:R1:W-:Y:S01]  /*0fa0*/  STS.128 [R28+0x200], R8 ;  /* 0x000200081c007388 */ /* 0x0103e20000000c00 */
[----:B0-----:R-:W-:Y:S01]  /*0fb0*/  FADD.FTZ R19, R15, UR5 ;  /* 0x000000050f137e21 */ /* 0x001fe20008010000 */
[----:B------:R-:W-:Y:S01]  /*0fc0*/  NOP ;  /* 0x0000000000007918 */ /* 0x000fe20000000000 */
[----:B--2---:R-:W-:Y:S05]  /*0fd0*/  @P2 BRA `(.L_x_3281) ;  /* 0x00000000007c2947 */ /* 0x004fea0003800000 */
        /* <DEDUP_REMOVED lines=31> */
.L_x_3281:
[----:B------:R-:W-:Y:S05]  /*11d0*/  BSYNC B0 ;  /* 0x0000000000007941 */ /* 0x000fea0003800000 */
.L_x_3280:
        /* <DEDUP_REMOVED lines=36> */
.L_x_3283:
[----:B------:R-:W-:Y:S05]  /*1420*/  BSYNC B0 ;  /* 0x0000000000007941 */ /* 0x000fea0003800000 */
.L_x_3282:
        /* <DEDUP_REMOVED lines=36> */
.L_x_3285:
[----:B------:R-:W-:Y:S05]  /*1670*/  BSYNC B0 ;  /* 0x0000000000007941 */ /* 0x000fea0003800000 */
.L_x_3284:
        /* <DEDUP_REMOVED lines=36> */
.L_x_3287:
[----:B------:R-:W-:Y:S05]  /*18c0*/  BSYNC B0 ;  /* 0x0000000000007941 */ /* 0x000fea0003800000 */
.L_x_3286:
        /* <DEDUP_REMOVED lines=36> */
.L_x_3289:
[----:B------:R-:W-:Y:S05]  /*1b10*/  BSYNC B0 ;  /* 0x0000000000007941 */ /* 0x000fea0003800000 */
.L_x_3288:
        /* <DEDUP_REMOVED lines=36> */
.L_x_3291:
[----:B------:R-:W-:Y:S05]  /*1d60*/  BSYNC B0 ;  /* 0x0000000000007941 */ /* 0x000fea0003800000 */
.L_x_3290:
        /* <DEDUP_REMOVED lines=36> */
.L_x_3293:
[----:B------:R-:W-:Y:S05]  /*1fb0*/  BSYNC B0 ;  /* 0x0000000000007941 */ /* 0x000fea0003800000 */
.L_x_3292:
        /* <DEDUP_REMOVED lines=36> */
.L_x_3295:
[----:B------:R-:W-:Y:S05]  /*2200*/  BSYNC B0 ;  /* 0x0000000000007941 */ /* 0x000fea0003800000 */
.L_x_3294:
[----:B------:R-:W-:Y:S01]  /*2210*/  HADD2.F32 R7, -RZ, R7.H1_H1 ;  /* 0x30000007ff077230 */ /* 0x000fe20000004100 */
[----:B------:R-:W-:Y:S01]  /*2220*/  BSSY B0, `(.L_x_3296) ;  /* 0x0000023000007945 */ /* 0x000fe20003800000 */
[----:B------:R-:W-:-:S03]  /*2230*/  FSETP.GTU.FTZ.AND P2, PT, R12, 20, PT ;  /* 0x41a000000c00780b */ /* 0x000fc60003f5c000 */
[----:B-1----:R-:W-:Y:S01]  /*2240*/  FADD.FTZ R11, R7, UR5 ;  /* 0x00000005070b7e21 */ /* 0x002fe20008010000 */
        /* <DEDUP_REMOVED lines=32> */
.L_x_3297:
[----:B------:R-:W-:Y:S05]  /*2450*/  BSYNC B0 ;  /* 0x0000000000007941 */ /* 0x000fea0003800000 */
.L_x_3296:
        /* <DEDUP_REMOVED lines=34> */
.L_x_3299:
[----:B------:R-:W-:Y:S05]  /*2680*/  BSYNC B0 ;  /* 0x0000000000007941 */ /* 0x000fea0003800000 */
.L_x_3298:
        /* <DEDUP_REMOVED lines=33> */
.L_x_3301:
[----:B------:R-:W-:Y:S05]  /*28a0*/  BSYNC B0 ;  /* 0x0000000000007941 */ /* 0x000fea0003800000 */
.L_x_3300:
        /* <DEDUP_REMOVED lines=33> */
.L_x_3303:
[----:B------:R-:W-:Y:S05]  /*2ac0*/  BSYNC B0 ;  /* 0x0000000000007941 */ /* 0x000fea0003800000 */
.L_x_3302:
        /* <DEDUP_REMOVED lines=33> */
.L_x_3305:
[----:B------:R-:W-:Y:S05]  /*2ce0*/  BSYNC B0 ;  /* 0x0000000000007941 */ /* 0x000fea0003800000 */
.L_x_3304:
        /* <DEDUP_REMOVED lines=33> */
.L_x_3307:
[----:B------:R-:W-:Y:S05]  /*2f00*/  BSYNC B0 ;  /* 0x0000000000007941 */ /* 0x000fea0003800000 */
.L_x_3306:
        /* <DEDUP_REMOVED lines=33> */
.L_x_3309:
[----:B------:R-:W-:Y:S05]  /*3120*/  BSYNC B0 ;  /* 0x0000000000007941 */ /* 0x000fea0003800000 */
.L_x_3308:
        /* <DEDUP_REMOVED lines=33> */
.L_x_3311:
[----:B------:R-:W-:Y:S05]  /*3340*/  BSYNC B0 ;  /* 0x0000000000007941 */ /* 0x000fea0003800000 */
.L_x_3310:
        /* <DEDUP_REMOVED lines=10> */
[----:B------:R-:W-:Y:S01]  /*33f0*/  UIMAD.WIDE.U32 UR30, UR11, UR30, UR8 ;  /* 0x0000001e0b1e72a5 */ /* 0x000fe2000f8e0008 */
[----:B------:R-:W-:Y:S01]  /*3400*/  ULDC.64 UR28, c[0x0][0x2a8] ;  /* 0x0000aa00001c7ab9 */ /* 0x000fe20000000a00 */
[----:B------:R-:W-:Y:S02]  /*3410*/  ULDC.64 UR34, c[0x0][0x318] ;  /* 0x0000c60000227ab9 */ /* 0x000fe40000000a00 */
        /* <DEDUP_REMOVED lines=8> */
[----:B------:R-:W-:Y:S01]  /*34a0*/  ULDC.64 UR30, c[0x0][0x2b0] ;  /* 0x0000ac00001e7ab9 */ /* 0x000fe20000000a00 */
[----:B------:R-:W-:Y:S02]  /*34b0*/  ULDC.64 UR34, c[0x0][0x308] ;  /* 0x0000c20000227ab9 */ /* 0x000fe40000000a00 */
[----:B------:R-:W-:-:S03]  /*34c0*/  MOV R3, UR28 ;  /* 0x0000001c00037c02 */ /* 0x000fc60008000f00 */
[----:B------:R-:W-:Y:S01]  /*34d0*/  IMAD.WIDE R2, R0, 0x10, R2 ;  /* 0x0000001000027825 */ /* 0x000fe200078e0202 */
[----:B------:R-:W-:Y:S06]  /*34e0*/  BAR.SYNC.DEFER_BLOCKING 0x0 ;  /* 0x0000000000007b1d */ /* 0x000fec0000010000 */
[----:B------:R-:W3:Y:S04]  /*34f0*/  LDG.E.128 R60, desc[UR20][R2.64] ;  /* 0x00000014023c7981 */ /* 0x000ee8000c1e1d00 */
[----:B------:R1:W4:Y:S01]  /*3500*/  LDG.E.128 R64, desc[UR20][R2.64+0x200] ;  /* 0x0002001402407981 */ /* 0x000322000c1e1d00 */
[----:B------:R-:W-:-:S04]  /*3510*/  UIMAD UR28, UR7, UR30, URZ ;  /* 0x0000001e071c72a4 */ /* 0x000fc8000f8e023f */
[----:B------:R-:W-:Y:S02]  /*3520*/  UIMAD UR32, UR11, UR31, UR28 ;  /* 0x0000001f0b2072a4 */ /* 0x000fe4000f8e021c */
[----:B------:R-:W-:Y:S01]  /*3530*/  UIMAD.WIDE.U32 UR30, UR11, UR30, UR8 ;  /* 0x0000001e0b1e72a5 */ /* 0x000fe2000f8e0008 */
[----:B------:R-:W-:-:S03]  /*3540*/  ULDC.64 UR28, c[0x0][0x2b8] ;  /* 0x0000ae00001c7ab9 */ /* 0x000fc60000000a00 */
[----:B------:R-:W-:Y:S02]  /*3550*/  UIADD3 UR31, UR31, UR32, URZ ;  /* 0x000000201f1f7290 */ /* 0x000fe4000fffe03f */
[----:B------:R-:W-:-:S04]  /*3560*/  UIMAD UR32, UR52, UR28, URZ ;  /* 0x0000001c342072a4 */ /* 0x000fc8000f8e023f */
[----:B------:R-:W-:Y:S02]  /*3570*/  UIMAD UR32, UR10, UR29, UR32 ;  /* 0x0000001d0a2072a4 */ /* 0x000fe4000f8e0220 */
[----:B------:R-:W-:-:S04]  /*3580*/  UIMAD.WIDE.U32 UR28, UR10, UR28, UR30 ;  /* 0x0000001c0a1c72a5 */ /* 0x000fc8000f8e001e */
[----:B------:R-:W-:Y:S02]  /*3590*/  UIADD3 UR30, UR29, UR32, URZ ;  /* 0x000000201d1e7290 */ /* 0x000fe4000fffe03f */
[----:B------:R-:W-:-:S04]  /*35a0*/  ULEA UR29, UP0, UR28, UR34, 0x1 ;  /* 0x000000221c1d7291 */ /* 0x000fc8000f80083f */
[----:B------:R-:W-:Y:S02]  /*35b0*/  ULEA.HI.X UR28, UR28, UR35, UR30, 0x1, UP0 ;  /* 0x000000231c1c7291 */ /* 0x000fe400080f0c1e */
[----:B-1----:R-:W-:Y:S01]  /*35c0*/  MOV R2, UR29 ;  /* 0x0000001d00027c02 */ /* 0x002fe20008000f00 */
[----:B0-----:R-:W-:Y:S01]  /*35d0*/  HADD2.F32 R72, -RZ, R52.H0_H0 ;  /* 0x20000034ff487230 */ /* 0x001fe20000004100 */
[----:B------:R-:W-:Y:S01]  /*35e0*/  ULDC.64 UR30, c[0x0][0x398] ;  /* 0x0000e600001e7ab9 */ /* 0x000fe20000000a00 */
[----:B------:R-:W-:Y:S01]  /*35f0*/  HADD2.F32 R70, -RZ, R48.H0_H0 ;  /* 0x20000030ff467230 */ /* 0x000fe20000004100 */
        /* <DEDUP_REMOVED lines=33> */
[----:B-1----:R-:W-:Y:S01]  /*3810*/  HADD2.F32 R67, -RZ, R4.H0_H0 ;  /* 0x20000004ff437230 */ /* 0x002fe20000004100 */
[----:B------:R-:W1:Y:S01]  /*3820*/  MUFU.EX2 R9, R9 ;  /* 0x0000000900097308 */ /* 0x000e620000000800 */
[----:B------:R-:W-:-:S02]  /*3830*/  HADD2.F32 R83, -RZ, R54.H0_H0 ;  /* 0x20000036ff537230 */ /* 0x000fc40000004100 */
[----:B------:R-:W-:Y:S01]  /*3840*/  FMUL.FTZ R60, R61, -1.4426950216293334961 ;  /* 0xbfb8aa3b3d3c7820 */ /* 0x000fe20000410000 */
[--C-:B------:R-:W-:Y:S02]  /*3850*/  HADD2.F32 R53, -RZ, R33.reuse.H0_H0 ;  /* 0x20000021ff357230 */ /* 0x100fe40000004100 */
[----:B------:R-:W-:Y:S01]  /*3860*/  FMUL.FTZ R64, R67, -1.4426950216293334961 ;  /* 0xbfb8aa3b43407820 */ /* 0x000fe20000410000 */
[----:B------:R-:W-:Y:S01]  /*3870*/  HADD2.F32 R163, -RZ, R33.H1_H1 ;  /* 0x30000021ffa37230 */ /* 0x000fe20000004100 */
[----:B------:R-:W-:Y:S01]  /*3880*/  UIADD3 UR31, UR31, UR32, URZ ;  /* 0x000000201f1f7290 */ /* 0x000fe2000fffe03f */
[----:B------:R-:W-:Y:S01]  /*3890*/  HADD2.F32 R78, -RZ, R54.H1_H1 ;  /* 0x30000036ff4e7230 */ /* 0x000fe20000004100 */
[----:B------:R-:W4:Y:S01]  /*38a0*/  MUFU.EX2 R10, R10 ;  /* 0x0000000a000a7308 */ /* 0x000f220000000800 */
[----:B0-----:R-:W-:Y:S01]  /*38b0*/  FADD.FTZ R8, R8, 1 ;  /* 0x3f80000008087421 */ /* 0x001fe20000010000 */
[--C-:B------:R-:W-:Y:S01]  /*38c0*/  HADD2.F32 R33, -RZ, R50.reuse.H0_H0 ;  /* 0x20000032ff217230 */ /* 0x100fe20000004100 */
[----:B------:R-:W-:Y:S01]  /*38d0*/  UIMAD UR32, UR52, UR28, URZ ;  /* 0x0000001c342072a4 */ /* 0x000fe2000f8e023f */
[----:B------:R-:W-:-:S02]  /*38e0*/  HADD2.F32 R96, -RZ, R50.H1_H1 ;  /* 0x30000032ff607230 */ /* 0x000fc40000004100 */
[--C-:B------:R-:W-:Y:S01]  /*38f0*/  HADD2.F32 R162, -RZ, R34.reuse.H0_H0 ;  /* 0x20000022ffa27230 */ /* 0x100fe20000004100 */
[----:B------:R-:W-:Y:S01]  /*3900*/  UIMAD UR32, UR10, UR29, UR32 ;  /* 0x0000001d0a2072a4 */ /* 0x000fe2000f8e0220 */
[----:B------:R0:W2:Y:S01]  /*3910*/  MUFU.EX2 R57, R2 ;  /* 0x0000000200397308 */ /* 0x0000a20000000800 */
[----:B-1----:R-:W-:Y:S01]  /*3920*/  FADD.FTZ R9, R9, 1 ;  /* 0x3f80000009097421 */ /* 0x002fe20000010000 */
[----:B------:R-:W-:Y:S01]  /*3930*/  HADD2.F32 R161, -RZ, R34.H1_H1 ;  /* 0x30000022ffa17230 */ /* 0x000fe20000004100 */
[----:B------:R-:W-:Y:S01]  /*3940*/  UIMAD.WIDE.U32 UR28, UR10, UR28, UR30 ;  /* 0x0000001c0a1c72a5 */ /* 0x000fe2000f8e001e */
[--C-:B------:R-:W-:Y:S02]  /*3950*/  HADD2.F32 R160, -RZ, R35.reuse.H0_H0 ;  /* 0x20000023ffa07230 */ /* 0x100fe40000004100 */
[----:B------:R-:W-:Y:S01]  /*3960*/  HADD2.F32 R159, -RZ, R35.H1_H1 ;  /* 0x30000023ff9f7230 */ /* 0x000fe20000004100 */
[----:B------:R-:W-:Y:S01]  /*3970*/  UIADD3 UR31, UR29, UR32, URZ ;  /* 0x000000201d1f7290 */ /* 0x000fe2000fffe03f */
[----:B------:R-:W-:Y:S01]  /*3980*/  MUFU.RCP R75, R8 ;  /* 0x00000008004b7308 */ /* 0x000fe20000001000 */
[----:B----4-:R-:W-:Y:S01]  /*3990*/  FADD.FTZ R10, R10, 1 ;  /* 0x3f8000000a0a7421 */ /* 0x010fe20000010000 */
[----:B0-----:R-:W-:Y:S01]  /*39a0*/  FMUL.FTZ R2, R63, -1.4426950216293334961 ;  /* 0xbfb8aa3b3f027820 */ /* 0x001fe20000410000 */
[----:B------:R-:W-:Y:S01]  /*39b0*/  HADD2.F32 R79, -RZ, R55.H1_H1 ;  /* 0x30000037ff4f7230 */ /* 0x000fe20000004100 */
[----:B------:R-:W-:Y:S01]  /*39c0*/  ULEA UR30, UP0, UR28, UR34, 0x1 ;  /* 0x000000221c1e7291 */ /* 0x000fe2000f80083f */
[----:B------:R-:W-:-:S03]  /*39d0*/  HADD2.F32 R52, -RZ, R6.H0_H0 ;  /* 0x20000006ff347230 */ /* 0x000fc60000004100 */
[----:B------:R0:W1:Y:S01]  /*39e0*/  MUFU.RCP R76, R9 ;  /* 0x00000009004c7308 */ /* 0x0000620000001000 */
[----:B--2---:R-:W-:Y:S01]  /*39f0*/  FADD.FTZ R57, R57, 1 ;  /* 0x3f80000039397421 */ /* 0x004fe20000010000 */
[----:B------:R-:W-:Y:S01]  /*3a00*/  FMUL.FTZ R81, R52, -1.4426950216293334961 ;  /* 0xbfb8aa3b34517820 */ /* 0x000fe20000410000 */
[----:B------:R-:W-:-:S03]  /*3a10*/  ULEA.HI.X UR31, UR28, UR35, UR31, 0x1, UP0 ;  /* 0x000000231c1f7291 */ /* 0x000fc600080f0c1f */
[----:B------:R-:W-:Y:S02]  /*3a20*/  ULDC.64 UR28, c[0x0][0x320] ;  /* 0x0000c800001c7ab9 */ /* 0x000fe40000000a00 */
[----:B------:R1:W2:Y:S01]  /*3a30*/  MUFU.EX2 R62, R3 ;  /* 0x00000003003e7308 */ /* 0x0002a20000000800 */
[----:B0-----:R-:W-:Y:S01]  /*3a40*/  HADD2.F32 R9, -RZ, R48.H1_H1 ;  /* 0x30000030ff097230 */ /* 0x001fe20000004100 */
[----:B------:R-:W-:-:S04]  /*3a50*/  ISETP.NE.U32.AND P0, PT, RZ, UR28, PT ;  /* 0x0000001cff007c0c */ /* 0x000fc8000bf05070 */
[----:B------:R-:W-:Y:S02]  /*3a60*/  ISETP.NE.AND.EX P0, PT, RZ, UR29, PT, P0 ;  /* 0x0000001dff007c0c */ /* 0x000fe4000bf05300 */
[----:B------:R0:W4:Y:S01]  /*3a70*/  MUFU.RCP R74, R10 ;  /* 0x0000000a004a7308 */ /* 0x0001220000001000 */
[----:B-1----:R-:W-:Y:S01]  /*3a80*/  FMUL.FTZ R3, R69, R76 ;  /* 0x0000004c45037220 */ /* 0x002fe20000410000 */
[----:B------:R-:W-:-:S03]  /*3a90*/  FADD.FTZ R90, -R76, 1 ;  /* 0x3f8000004c5a7421 */ /* 0x000fc60000010100 */
[----:B------:R-:W-:Y:S01]  /*3aa0*/  FMUL.FTZ R105, R73, R3 ;  /* 0x0000000349697220 */ /* 0x000fe20000410000 */
[----:B------:R-:W-:Y:S01]  /*3ab0*/  FFMA.FTZ R90, R69, R90, 1 ;  /* 0x3f800000455a7423 */ /* 0x000fe2000001005a */
[----:B------:R-:W-:Y:S01]  /*3ac0*/  HADD2.F32 R69, -RZ, R51.H1_H1 ;  /* 0x30000033ff457230 */ /* 0x000fe20000004100 */
[----:B------:R1:W1:Y:S01]  /*3ad0*/  MUFU.EX2 R68, R58 ;  /* 0x0000003a00447308 */ /* 0x0002620000000800 */
[----:B--2---:R-:W-:Y:S01]  /*3ae0*/  FADD.FTZ R62, R62, 1 ;  /* 0x3f8000003e3e7421 */ /* 0x004fe20000010000 */
[----:B0-----:R-:W-:-:S06]  /*3af0*/  HADD2.F32 R10, -RZ, R49.H0_H0 ;  /* 0x20000031ff0a7230 */ /* 0x001fcc0000004100 */
[----:B------:R0:W2:Y:S01]  /*3b00*/  MUFU.EX2 R86, R2 ;  /* 0x0000000200567308 */ /* 0x0000a20000000800 */
[----:B----4-:R-:W-:Y:S01]  /*3b10*/  FMUL.FTZ R8, R65, R74 ;  /* 0x0000004a41087220 */ /* 0x010fe20000410000 */
[----:B-1----:R-:W-:-:S03]  /*3b20*/  HADD2.F32 R58, -RZ, R4.H1_H1 ;  /* 0x30000004ff3a7230 */ /* 0x002fc60000004100 */
[----:B------:R-:W-:Y:S02]  /*3b30*/  FMUL.FTZ R104, R82, R8 ;  /* 0x0000000852687220 */ /* 0x000fe40000410000 */
[----:B------:R-:W-:Y:S01]  /*3b40*/  FMUL.FTZ R4, R58, -1.4426950216293334961 ;  /* 0xbfb8aa3b3a047820 */ /* 0x000fe20000410000 */
[----:B------:R1:W4:Y:S01]  /*3b50*/  MUFU.RCP R80, R57 ;  /* 0x0000003900507308 */ /* 0x0003220000001000 */
[----:B0-----:R-:W-:Y:S01]  /*3b60*/  FMUL.FTZ R2, R88, R75 ;  /* 0x0000004b58027220 */ /* 0x001fe20000410000 */
[----:B------:R-:W-:-:S03]  /*3b70*/  FADD.FTZ R68, R68, 1 ;  /* 0x3f80000044447421 */ /* 0x000fc60000010000 */
[----:B------:R-:W-:-:S03]  /*3b80*/  FMUL.FTZ R106, R72, R2 ;  /* 0x00000002486a7220 */ /* 0x000fc60000410000 */
[----:B------:R0:W0:Y:S01]  /*3b90*/  MUFU.EX2 R59, R60 ;  /* 0x0000003c003b7308 */ /* 0x0000220000000800 */
[----:B------:R-:W-:Y:S01]  /*3ba0*/  FFMA.FTZ R70, R106, R70, R77 ;  /* 0x000000466a467223 */ /* 0x000fe2000001004d */
[----:B--2---:R-:W-:Y:S01]  /*3bb0*/  FADD.FTZ R86, R86, 1 ;  /* 0x3f80000056567421 */ /* 0x004fe20000010000 */
[--C-:B-1----:R-:W-:Y:S01]  /*3bc0*/  HADD2.F32 R57, -RZ, R32.reuse.H1_H1 ;  /* 0x30000020ff397230 */ /* 0x102fe20000004100 */
[----:B------:R-:W-:Y:S01]  /*3bd0*/  STL [R1+0x28], R106 ;  /* 0x0000286a01007387 */ /* 0x000fe20000100800 */
[----:B------:R-:W-:Y:S01]  /*3be0*/  FFMA.FTZ R9, R105, R9, R70 ;  /* 0x0000000969097223 */ /* 0x000fe20000010046 */
[----:B------:R-:W-:Y:S02]  /*3bf0*/  HADD2.F32 R70, -RZ, R32.H0_H0 ;  /* 0x20000020ff467230 */ /* 0x000fe40000004100 */
[----:B------:R1:W-:Y:S01]  /*3c00*/  MUFU.RCP R87, R62 ;  /* 0x0000003e00577308 */ /* 0x0003e20000001000 */
[----:B------:R-:W-:Y:S01]  /*3c10*/  FFMA.FTZ R10, R104, R10, R9 ;  /* 0x0000000a680a7223 */ /* 0x000fe20000010009 */
[----:B----4-:R-:W-:Y:S01]  /*3c20*/  FMUL.FTZ R9, R71, R80 ;  /* 0x0000005047097220 */ /* 0x010fe20000410000 */
[----:B0-----:R-:W-:Y:S01]  /*3c30*/  HADD2.F32 R60, -RZ, R5.H0_H0 ;  /* 0x20000005ff3c7230 */ /* 0x001fe20000004100 */
[----:B------:R-:W-:Y:S01]  /*3c40*/  STL [R1+0x24], R105 ;  /* 0x0000246901007387 */ /* 0x000fe20000100800 */
[----:B------:R-:W-:-:S02]  /*3c50*/  HADD2.F32 R77, -RZ, R55.H0_H0 ;  /* 0x20000037ff4d7230 */ /* 0x000fc40000004100 */
[----:B------:R-:W-:Y:S01]  /*3c60*/  FMUL.FTZ R103, R85, R9 ;  /* 0x0000000955677220 */ /* 0x000fe20000410000 */
[----:B------:R0:W2:Y:S01]  /*3c70*/  MUFU.RCP R91, R68 ;  /* 0x00000044005b7308 */ /* 0x0000a20000001000 */
[----:B------:R-:W-:Y:S01]  /*3c80*/  FADD.FTZ R59, R59, 1 ;  /* 0x3f8000003b3b7421 */ /* 0x000fe20000010000 */
[----:B-1----:R-:W-:Y:S01]  /*3c90*/  FADD.FTZ R62, -R74, 1 ;  /* 0x3f8000004a3e7421 */ /* 0x002fe20000010100 */
[----:B------:R-:W-:Y:S01]  /*3ca0*/  FMUL.FTZ R84, R60, -1.4426950216293334961 ;  /* 0xbfb8aa3b3c547820 */ /* 0x000fe20000410000 */
[----:B------:R-:W-:Y:S04]  /*3cb0*/  STL [R1+0x20], R104 ;  /* 0x0000206801007387 */ /* 0x000fe80000100800 */
[----:B------:R1:W-:Y:S01]  /*3cc0*/  MUFU.EX2 R93, R64 ;  /* 0x00000040005d7308 */ /* 0x0003e20000000800 */
[----:B0-----:R-:W-:Y:S01]  /*3cd0*/  FADD.FTZ R68, -R80, 1 ;  /* 0x3f80000050447421 */ /* 0x001fe20000010100 */
[----:B------:R-:W-:Y:S06]  /*3ce0*/  STL [R1+0x1c], R103 ;  /* 0x00001c6701007387 */ /* 0x000fec0000100800 */
[----:B------:R0:W4:Y:S01]  /*3cf0*/  MUFU.RCP R92, R59 ;  /* 0x0000003b005c7308 */ /* 0x0001220000001000 */
[----:B-1----:R-:W-:-:S02]  /*3d00*/  HADD2.F32 R64, -RZ, R5.H1_H1 ;  /* 0x30000005ff407230 */ /* 0x002fc40000004100 */
[----:B--2---:R-:W-:Y:S01]  /*3d10*/  FMUL.FTZ R54, R66, R91 ;  /* 0x0000005b42367220 */ /* 0x004fe20000410000 */
[----:B------:R-:W-:-:S03]  /*3d20*/  HADD2.F32 R5, -RZ, R49.H1_H1 ;  /* 0x30000031ff057230 */ /* 0x000fc60000004100 */
[----:B------:R-:W-:Y:S01]  /*3d30*/  FMUL.FTZ R101, R78, R54 ;  /* 0x000000364e657220 */ /* 0x000fe20000410000 */
[----:B------:R-:W-:Y:S01]  /*3d40*/  FMUL.FTZ R89, R64, -1.4426950216293334961 ;  /* 0xbfb8aa3b40597820 */ /* 0x000fe20000410000 */
[----:B------:R-:W-:Y:S01]  /*3d50*/  FFMA.FTZ R32, R103, R5, R10 ;  /* 0x0000000567207223 */ /* 0x000fe2000001000a */
[----:B------:R-:W-:Y:S01]  /*3d60*/  FMUL.FTZ R10, R56, R87 ;  /* 0x00000057380a7220 */ /* 0x000fe20000410000 */
[----:B------:R1:W-:Y:S01]  /*3d70*/  MUFU.RCP R94, R86 ;  /* 0x00000056005e7308 */ /* 0x0003e20000001000 */
[----:B------:R-:W-:Y:S01]  /*3d80*/  FADD.FTZ R5, -R75, 1 ;  /* 0x3f8000004b057421 */ /* 0x000fe20000010100 */
[----:B0-----:R-:W-:Y:S02]  /*3d90*/  HADD2.F32 R59, -RZ, R7.H1_H1 ;  /* 0x30000007ff3b7230 */ /* 0x001fe40000004100 */
[----:B------:R-:W-:Y:S01]  /*3da0*/  FMUL.FTZ R102, R83, R10 ;  /* 0x0000000a53667220 */ /* 0x000fe20000410000 */
[----:B------:R-:W-:-:S03]  /*3db0*/  FFMA.FTZ R88, R88, R5, 1 ;  /* 0x3f80000058587423 */ /* 0x000fc60000010005 */
[----:B------:R-:W-:Y:S01]  /*3dc0*/  FFMA.FTZ R5, R102, R33, R32 ;  /* 0x0000002166057223 */ /* 0x000fe20000010020 */
[----:B------:R-:W-:Y:S01]  /*3dd0*/  MUFU.EX2 R4, R4 ;  /* 0x0000000400047308 */ /* 0x000fe20000000800 */
[----:B----4-:R-:W-:Y:S01]  /*3de0*/  FMUL.FTZ R55, R61, R92 ;  /* 0x0000005c3d377220 */ /* 0x010fe20000410000 */
[----:B-1----:R-:W-:Y:S02]  /*3df0*/  HADD2.F32 R86, -RZ, R44.H0_H0 ;  /* 0x2000002cff567230 */ /* 0x002fe40000004100 */
[----:B------:R-:W-:Y:S01]  /*3e00*/  FFMA.FTZ R96, R101, R96, R5 ;  /* 0x0000006065607223 */ /* 0x000fe20000010005 */
[----:B------:R-:W-:Y:S01]  /*3e10*/  FADD.FTZ R5, -R87, 1 ;  /* 0x3f80000057057421 */ /* 0x000fe20000010100 */
[----:B------:R-:W-:Y:S01]  /*3e20*/  FMUL.FTZ R100, R77, R55 ;  /* 0x000000374d647220 */ /* 0x000fe20000410000 */
[----:B------:R-:W-:Y:S01]  /*3e30*/  STL [R1+0x18], R102 ;  /* 0x0000186601007387 */ /* 0x000fe20000100800 */
[----:B------:R-:W0:Y:S03]  /*3e40*/  MUFU.EX2 R89, R89 ;  /* 0x0000005900597308 */ /* 0x000e260000000800 */
[----:B------:R-:W-:Y:S04]  /*3e50*/  STL [R1+0x14], R101 ;  /* 0x0000146501007387 */ /* 0x000fe80000100800 */
[----:B------:R-:W-:Y:S01]  /*3e60*/  STL [R1+0x10], R100 ;  /* 0x0000106401007387 */ /* 0x000fe20000100800 */
[----:B------:R-:W1:Y:S08]  /*3e70*/  MUFU.EX2 R84, R84 ;  /* 0x0000005400547308 */ /* 0x000e700000000800 */
[----:B------:R-:W2:Y:S01]  /*3e80*/  MUFU.EX2 R81, R81 ;  /* 0x0000005100517308 */ /* 0x000ea20000000800 */
[----:B0-----:R-:W-:-:S07]  /*3e90*/  FADD.FTZ R89, R89, 1 ;  /* 0x3f80000059597421 */ /* 0x001fce0000010000 */
[----:B------:R-:W-:Y:S01]  /*3ea0*/  MUFU.RCP R89, R89 ;  /* 0x0000005900597308 */ /* 0x000fe20000001000 */
[----:B-1----:R-:W-:Y:S01]  /*3eb0*/  FADD.FTZ R84, R84, 1 ;  /* 0x3f80000054547421 */ /* 0x002fe20000010000 */
[----:B--2---:R-:W-:Y:S01]  /*3ec0*/  FADD.FTZ R81, R81, 1 ;  /* 0x3f80000051517421 */ /* 0x004fe20000010000 */
[----:B---3--:R0:W-:Y:S04]  /*3ed0*/  STS.128 [R28], R36 ;  /* 0x000000241c007388 */ /* 0x0081e80000000c00 */
[----:B-----5:R1:W-:Y:S01]  /*3ee0*/  STS.128 [R28+0x200], R40 ;  /* 0x000200281c007388 */ /* 0x0203e20000000c00 */
[----:B------:R-:W-:-:S03]  /*3ef0*/  NOP ;  /* 0x0000000000007918 */ /* 0x000fc60000000000 */
[----:B------:R-:W2:Y:S01]  /*3f00*/  LDS.128 R32, [R27] ;  /* 0x000000001b207984 */ /* 0x000ea20000000c00 */
[----:B0-----:R-:W-:Y:S01]  /*3f10*/  FFMA.FTZ R39, R65, R62, 1 ;  /* 0x3f80000041277423 */ /* 0x001fe2000001003e */
[----:B------:R-:W-:Y:S02]  /*3f20*/  HADD2.F32 R65, -RZ, R6.H1_H1 ;  /* 0x30000006ff417230 */ /* 0x000fe40000004100 */
[----:B------:R-:W-:Y:S01]  /*3f30*/  FADD.FTZ R6, -R92, 1 ;  /* 0x3f8000005c067421 */ /* 0x000fe20000010100 */
[----:B------:R-:W-:Y:S02]  /*3f40*/  HADD2.F32 R62, -RZ, R7.H0_H0 ;  /* 0x20000007ff3e7230 */ /* 0x000fe40000004100 */
[----:B-1----:R-:W-:Y:S01]  /*3f50*/  FFMA.FTZ R41, R56, R5, 1 ;  /* 0x3f80000038297423 */ /* 0x002fe20000010005 */
[----:B------:R-:W-:Y:S02]  /*3f60*/  HADD2.F32 R43, -RZ, R51.H0_H0 ;  /* 0x20000033ff2b7230 */ /* 0x000fe40000004100 */
[----:B------:R-:W-:Y:S01]  /*3f70*/  FMUL.FTZ R56, R63, R94 ;  /* 0x0000005e3f387220 */ /* 0x000fe20000410000 */
[----:B------:R-:W-:Y:S01]  /*3f80*/  FFMA.FTZ R42, R61, R6, 1 ;  /* 0x3f8000003d2a7423 */ /* 0x000fe20000010006 */
[----:B------:R-:W-:Y:S01]  /*3f90*/  FMUL.FTZ R7, R62, -1.4426950216293334961 ;  /* 0xbfb8aa3b3e077820 */ /* 0x000fe20000410000 */
[----:B------:R-:W-:Y:S01]  /*3fa0*/  FADD.FTZ R5, -R91, 1 ;  /* 0x3f8000005b057421 */ /* 0x000fe20000010100 */
[----:B------:R-:W-:Y:S01]  /*3fb0*/  FFMA.FTZ R96, R100, R43, R96 ;  /* 0x0000002b64607223 */ /* 0x000fe20000010060 */
[----:B------:R-:W-:Y:S01]  /*3fc0*/  FMUL.FTZ R99, R79, R56 ;  /* 0x000000384f637220 */ /* 0x000fe20000410000 */
[----:B------:R-:W-:Y:S01]  /*3fd0*/  FADD.FTZ R6, -R94, 1 ;  /* 0x3f8000005e067421 */ /* 0x000fe20000010100 */
[----:B------:R-:W-:Y:S01]  /*3fe0*/  FADD.FTZ R36, R93, 1 ;  /* 0x3f8000005d247421 */ /* 0x000fe20000010000 */
[----:B------:R0:W1:Y:S01]  /*3ff0*/  MUFU.EX2 R97, R7 ;  /* 0x0000000700617308 */ /* 0x0000620000000800 */
[----:B------:R-:W-:Y:S01]  /*4000*/  FFMA.FTZ R69, R99, R69, R96 ;  /* 0x0000004563457223 */ /* 0x000fe20000010060 */
[----:B------:R-:W-:Y:S01]  /*4010*/  FFMA.FTZ R43, R66, R5, 1 ;  /* 0x3f800000422b7423 */ /* 0x000fe20000010005 */
[----:B------:R-:W-:Y:S01]  /*4020*/  FADD.FTZ R93, R4, 1 ;  /* 0x3f800000045d7421 */ /* 0x000fe20000010000 */
[----:B------:R-:W-:Y:S01]  /*4030*/  FFMA.FTZ R96, R63, R6, 1 ;  /* 0x3f8000003f607423 */ /* 0x000fe20000010006 */
[----:B------:R-:W-:Y:S01]  /*4040*/  FMUL.FTZ R38, R59, -1.4426950216293334961 ;  /* 0xbfb8aa3b3b267820 */ /* 0x000fe20000410000 */
[----:B------:R-:W-:Y:S01]  /*4050*/  FMUL.FTZ R37, R65, -1.4426950216293334961 ;  /* 0xbfb8aa3b41257820 */ /* 0x000fe20000410000 */
[----:B------:R-:W-:Y:S01]  /*4060*/  FFMA.FTZ R40, R71, R68, 1 ;  /* 0x3f80000047287423 */ /* 0x000fe20000010044 */
[----:B------:R-:W3:Y:S01]  /*4070*/  MUFU.RCP R36, R36 ;  /* 0x0000002400247308 */ /* 0x000ee20000001000 */
[----:B0-----:R-:W0:Y:S04]  /*4080*/  LDS.128 R4, [R27+0x10] ;  /* 0x000010001b047984 */ /* 0x001e280000000c00 */
[----:B------:R-:W-:Y:S03]  /*4090*/  STL [R1+0xc], R99 ;  /* 0x00000c6301007387 */ /* 0x000fe60000100800 */
[----:B------:R-:W4:Y:S01]  /*40a0*/  MUFU.EX2 R38, R38 ;  /* 0x0000002600267308 */ /* 0x000f220000000800 */
[----:B-1----:R-:W-:Y:S01]  /*40b0*/  FADD.FTZ R97, R97, 1 ;  /* 0x3f80000061617421 */ /* 0x002fe20000010000 */
[----:B--2---:R-:W-:-:S02]  /*40c0*/  HADD2.F32 R63, -RZ, R32.H0_H0 ;  /* 0x20000020ff3f7230 */ /* 0x004fc40000004100 */
[----:B------:R-:W-:-:S04]  /*40d0*/  HADD2.F32 R68, -RZ, R33.H1_H1 ;  /* 0x30000021ff447230 */ /* 0x000fc80000004100 */
[----:B------:R1:W2:Y:S01]  /*40e0*/  MUFU.EX2 R95, R37 ;  /* 0x00000025005f7308 */ /* 0x0002a20000000800 */
[----:B---3--:R-:W-:Y:S01]  /*40f0*/  FADD.FTZ R66, -R36, 1 ;  /* 0x3f80000024427421 */ /* 0x008fe20000010100 */
[----:B------:R-:W-:Y:S01]  /*4100*/  FMUL.FTZ R61, R67, R36 ;  /* 0x00000024433d7220 */ /* 0x000fe20000410000 */
[----:B------:R-:W-:Y:S02]  /*4110*/  HADD2.F32 R71, -RZ, R34.H1_H1 ;  /* 0x30000022ff477230 */ /* 0x000fe40000004100 */
[----:B------:R-:W-:Y:S01]  /*4120*/  FMUL.FTZ R85, R85, R68 ;  /* 0x0000004455557220 */ /* 0x000fe20000410000 */
[----:B------:R-:W-:Y:S02]  /*4130*/  FMUL.FTZ R98, R70, R61 ;  /* 0x0000003d46627220 */ /* 0x000fe40000410000 */
[----:B------:R-:W3:Y:S01]  /*4140*/  MUFU.RCP R93, R93 ;  /* 0x0000005d005d7308 */ /* 0x000ee20000001000 */
[----:B-1----:R-:W-:Y:S01]  /*4150*/  FFMA.FTZ R37, R67, R66, 1 ;  /* 0x3f80000043257423 */ /* 0x002fe20000010042 */
[----:B------:R-:W-:-:S02]  /*4160*/  HADD2.F32 R66, -RZ, R32.H1_H1 ;  /* 0x30000020ff427230 */ /* 0x000fc40000004100 */
[----:B------:R-:W-:Y:S01]  /*4170*/  FMUL.FTZ R32, R72, R63 ;  /* 0x0000003f48207220 */ /* 0x000fe20000410000 */
[----:B------:R-:W-:Y:S02]  /*4180*/  HADD2.F32 R67, -RZ, R33.H0_H0 ;  /* 0x20000021ff437230 */ /* 0x000fe40000004100 */
[----:B------:R-:W-:Y:S01]  /*4190*/  FFMA.FTZ R86, R98, R86, R69 ;  /* 0x0000005662567223 */ /* 0x000fe20000010045 */
[--C-:B------:R-:W-:Y:S02]  /*41a0*/  HADD2.F32 R72, -RZ, R35.reuse.H0_H0 ;  /* 0x20000023ff487230 */ /* 0x100fe40000004100 */
[----:B------:R-:W-:Y:S01]  /*41b0*/  FMUL.FTZ R33, R73, R66 ;  /* 0x0000004249217220 */ /* 0x000fe20000410000 */
[----:B------:R-:W-:Y:S02]  /*41c0*/  HADD2.F32 R73, -RZ, R35.H1_H1 ;  /* 0x30000023ff497230 */ /* 0x000fe40000004100 */
[----:B------:R-:W-:Y:S01]  /*41d0*/  FMUL.FTZ R35, R82, R67 ;  /* 0x0000004352237220 */ /* 0x000fe20000410000 */
[----:B------:R-:W-:-:S02]  /*41e0*/  HADD2.F32 R69, -RZ, R34.H0_H0 ;  /* 0x20000022ff457230 */ /* 0x000fc40000004100 */
[----:B------:R-:W-:Y:S01]  /*41f0*/  FMUL.FTZ R33, R76, R33 ;  /* 0x000000214c217220 */ /* 0x000fe20000410000 */
[----:B------:R-:W-:Y:S01]  /*4200*/  FMUL.FTZ R75, R75, R32 ;  /* 0x000000204b4b7220 */ /* 0x000fe20000410000 */
[----:B------:R-:W-:Y:S01]  /*4210*/  FMUL.FTZ R74, R74, R35 ;  /* 0x000000234a4a7220 */ /* 0x000fe20000410000 */
[----:B------:R-:W-:Y:S01]  /*4220*/  FMUL.FTZ R79, R79, R73 ;  /* 0x000000494f4f7220 */ /* 0x000fe20000410000 */
[----:B------:R-:W-:Y:S01]  /*4230*/  FMUL.FTZ R32, R83, R69 ;  /* 0x0000004553207220 */ /* 0x000fe20000410000 */
[----:B------:R-:W-:Y:S01]  /*4240*/  FMUL.FTZ R33, R33, R90 ;  /* 0x0000005a21217220 */ /* 0x000fe20000410000 */
[----:B------:R2:W1:Y:S01]  /*4250*/  MUFU.RCP R83, R84 ;  /* 0x0000005400537308 */ /* 0x0004620000001000 */
[----:B------:R-:W-:Y:S01]  /*4260*/  FMUL.FTZ R78, R78, R71 ;  /* 0x000000474e4e7220 */ /* 0x000fe20000410000 */
[----:B----4-:R-:W-:Y:S01]  /*4270*/  FADD.FTZ R90, R38, 1 ;  /* 0x3f800000265a7421 */ /* 0x010fe20000010000 */
[----:B------:R-:W-:Y:S01]  /*4280*/  FMUL.FTZ R39, R74, R39 ;  /* 0x000000274a277220 */ /* 0x000fe20000410000 */
[----:B0-----:R-:W-:-:S02]  /*4290*/  HADD2.F32 R74, -RZ, R4.H0_H0 ;  /* 0x20000004ff4a7230 */ /* 0x001fc40000004100 */
[----:B------:R-:W-:Y:S01]  /*42a0*/  FMUL.FTZ R77, R77, R72 ;  /* 0x000000484d4d7220 */ /* 0x000fe20000410000 */
[----:B------:R-:W-:Y:S01]  /*42b0*/  FMUL.FTZ R79, R94, R79 ;  /* 0x0000004f5e4f7220 */ /* 0x000fe20000410000 */
[----:B------:R-:W-:Y:S01]  /*42c0*/  FMUL.FTZ R78, R91, R78 ;  /* 0x0000004e5b4e7220 */ /* 0x000fe20000410000 */
[----:B------:R-:W-:Y:S01]  /*42d0*/  FMUL.FTZ R85, R80, R85 ;  /* 0x0000005550557220 */ /* 0x000fe20000410000 */
[----:B--2---:R-:W-:Y:S01]  /*42e0*/  FADD.FTZ R84, R95, 1 ;  /* 0x3f8000005f547421 */ /* 0x004fe20000010000 */
[----:B------:R-:W-:Y:S01]  /*42f0*/  FMUL.FTZ R88, R75, R88 ;  /* 0x000000584b587220 */ /* 0x000fe20000410000 */
[--C-:B------:R-:W-:Y:S01]  /*4300*/  HADD2.F32 R76, -RZ, R5.reuse.H0_H0 ;  /* 0x20000005ff4c7230 */ /* 0x100fe20000004100 */
[----:B------:R-:W0:Y:S01]  /*4310*/  MUFU.RCP R90, R90 ;  /* 0x0000005a005a7308 */ /* 0x000e220000001000 */
[----:B------:R-:W-:Y:S02]  /*4320*/  HADD2.F32 R80, -RZ, R5.H1_H1 ;  /* 0x30000005ff507230 */ /* 0x000fe40000004100 */
[----:B------:R-:W-:Y:S01]  /*4330*/  FMUL.FTZ R77, R92, R77 ;  /* 0x0000004d5c4d7220 */ /* 0x000fe20000410000 */
[----:B------:R-:W-:Y:S01]  /*4340*/  FMUL.FTZ R35, R79, R96 ;  /* 0x000000604f237220 */ /* 0x000fe20000410000 */
[----:B------:R-:W-:Y:S01]  /*4350*/  FMUL.FTZ R5, R70, R74 ;  /* 0x0000004a46057220 */ /* 0x000fe20000410000 */
[----:B------:R-:W-:Y:S01]  /*4360*/  FMUL.FTZ R43, R78, R43 ;  /* 0x0000002b4e2b7220 */ /* 0x000fe20000410000 */
[----:B------:R-:W-:-:S02]  /*4370*/  HADD2.F32 R79, -RZ, R7.H0_H0 ;  /* 0x20000007ff4f7230 */ /* 0x000fc40000004100 */
[----:B------:R-:W-:Y:S01]  /*4380*/  FMUL.FTZ R42, R77, R42 ;  /* 0x0000002a4d2a7220 */ /* 0x000fe20000410000 */
[----:B------:R-:W-:Y:S01]  /*4390*/  MUFU.RCP R75, R81 ;  /* 0x00000051004b7308 */ /* 0x000fe20000001000 */
[----:B------:R-:W-:Y:S02]  /*43a0*/  HADD2.F32 R70, -RZ, R7.H1_H1 ;  /* 0x30000007ff467230 */ /* 0x000fe40000004100 */
[----:B---3--:R-:W-:Y:S01]  /*43b0*/  FADD.FTZ R7, -R93, 1 ;  /* 0x3f8000005d077421 */ /* 0x008fe20000010100 */
[----:B------:R-:W-:Y:S02]  /*43c0*/  HADD2.F32 R78, -RZ, R4.H1_H1 ;  /* 0x30000004ff4e7230 */ /* 0x000fe40000004100 */
[----:B------:R-:W-:Y:S01]  /*43d0*/  FMUL.FTZ R38, R163, R80 ;  /* 0x00000050a3267220 */ /* 0x000fe20000410000 */
[--C-:B------:R-:W-:Y:S02]  /*43e0*/  HADD2.F32 R77, -RZ, R6.reuse.H0_H0 ;  /* 0x20000006ff4d7230 */ /* 0x100fe40000004100 */
[----:B------:R-:W-:Y:S01]  /*43f0*/  FMUL.FTZ R36, R36, R5 ;  /* 0x0000000524247220 */ /* 0x000fe20000410000 */
[----:B------:R-:W-:Y:S01]  /*4400*/  HADD2.F32 R82, -RZ, R6.H1_H1 ;  /* 0x30000006ff527230 */ /* 0x000fe20000004100 */
[----:B------:R-:W2:Y:S01]  /*4410*/  MUFU.RCP R84, R84 ;  /* 0x0000005400547308 */ /* 0x000ea20000001000 */
[C---:B------:R-:W-:Y:S01]  /*4420*/  FFMA.FTZ R6, R58.reuse, R7, 1 ;  /* 0x3f8000003a067423 */ /* 0x040fe20000010007 */
[----:B------:R-:W-:Y:S01]  /*4430*/  FMUL.FTZ R4, R57, R78 ;  /* 0x0000004e39047220 */ /* 0x000fe20000410000 */
[----:B------:R-:W-:Y:S01]  /*4440*/  FADD.FTZ R7, -R89, 1 ;  /* 0x3f80000059077421 */ /* 0x000fe20000010100 */
[----:B------:R-:W-:Y:S01]  /*4450*/  FMUL.FTZ R58, R58, R93 ;  /* 0x0000005d3a3a7220 */ /* 0x000fe20000410000 */
[----:B-1----:R-:W-:Y:S01]  /*4460*/  FADD.FTZ R5, -R83, 1 ;  /* 0x3f80000053057421 */ /* 0x002fe20000010100 */
[----:B------:R-:W-:Y:S01]  /*4470*/  FMUL.FTZ R93, R93, R4 ;  /* 0x000000045d5d7220 */ /* 0x000fe20000410000 */
[----:B------:R-:W-:Y:S01]  /*4480*/  FFMA.FTZ R7, R64, R7, 1 ;  /* 0x3f80000040077423 */ /* 0x000fe20000010007 */
[----:B------:R-:W1:Y:S01]  /*4490*/  MUFU.RCP R81, R97 ;  /* 0x0000006100517308 */ /* 0x000e620000001000 */
[----:B------:R-:W-:Y:S01]  /*44a0*/  FMUL.FTZ R38, R89, R38 ;  /* 0x0000002659267220 */ /* 0x000fe20000410000 */
[----:B------:R-:W-:Y:S01]  /*44b0*/  FMUL.FTZ R4, R53, R76 ;  /* 0x0000004c35047220 */ /* 0x000fe20000410000 */
[C---:B------:R-:W-:Y:S01]  /*44c0*/  FFMA.FTZ R34, R60.reuse, R5, 1 ;  /* 0x3f8000003c227423 */ /* 0x040fe20000010005 */
[----:B------:R-:W-:Y:S01]  /*44d0*/  FMUL.FTZ R60, R60, R83 ;  /* 0x000000533c3c7220 */ /* 0x000fe20000410000 */
[----:B------:R-:W-:Y:S01]  /*44e0*/  FMUL.FTZ R7, R38, R7 ;  /* 0x0000000726077220 */ /* 0x000fe20000410000 */
[----:B------:R-:W-:Y:S01]  /*44f0*/  FMUL.FTZ R83, R83, R4 ;  /* 0x0000000453537220 */ /* 0x000fe20000410000 */
[----:B------:R-:W-:Y:S01]  /*4500*/  FMUL.FTZ R93, R93, R6 ;  /* 0x000000065d5d7220 */ /* 0x000fe20000410000 */
[----:B0-----:R-:W-:Y:S01]  /*4510*/  FADD.FTZ R38, -R90, 1 ;  /* 0x3f8000005a267421 */ /* 0x001fe20000010100 */
[----:B------:R-:W-:Y:S01]  /*4520*/  FMUL.FTZ R32, R87, R32 ;  /* 0x0000002057207220 */ /* 0x000fe20000410000 */
[----:B------:R-:W-:Y:S01]  /*4530*/  FMUL.FTZ R4, R36, R37 ;  /* 0x0000002524047220 */ /* 0x000fe20000410000 */
[----:B--2---:R-:W-:Y:S01]  /*4540*/  FADD.FTZ R6, -R84, 1 ;  /* 0x3f80000054067421 */ /* 0x004fe20000010100 */
[----:B------:R-:W-:Y:S01]  /*4550*/  FFMA.FTZ R92, R59, R38, 1 ;  /* 0x3f8000003b5c7423 */ /* 0x000fe20000010026 */
[----:B------:R-:W-:Y:S01]  /*4560*/  FMUL.FTZ R32, R32, R41 ;  /* 0x0000002920207220 */ /* 0x000fe20000410000 */
[----:B------:R-:W-:Y:S01]  /*4570*/  FMUL.FTZ R38, R160, R79 ;  /* 0x0000004fa0267220 */ /* 0x000fe20000410000 */
[----:B------:R-:W-:Y:S01]  /*4580*/  FFMA.FTZ R36, R65, R6, 1 ;  /* 0x3f80000041247423 */ /* 0x000fe20000010006 */
[----:B------:R-:W-:Y:S01]  /*4590*/  FMUL.FTZ R34, R83, R34 ;  /* 0x0000002253227220 */ /* 0x000fe20000410000 */
[----:B-1----:R-:W-:Y:S01]  /*45a0*/  FADD.FTZ R37, -R81, 1 ;  /* 0x3f80000051257421 */ /* 0x002fe20000010100 */
[----:B------:R-:W-:Y:S01]  /*45b0*/  FADD.FTZ R5, -R75, 1 ;  /* 0x3f8000004b057421 */ /* 0x000fe20000010100 */
[----:B------:R-:W-:Y:S01]  /*45c0*/  FMUL.FTZ R6, R162, R77 ;  /* 0x0000004da2067220 */ /* 0x000fe20000410000 */
        /* <DEDUP_REMOVED lines=17> */
[--C-:B------:R-:W-:Y:S01]  /*46e0*/  HADD2.F32 R31, -RZ, R45.reuse.H0_H0 ;  /* 0x2000002dff1f7230 */ /* 0x100fe20000004100 */
        /* <DEDUP_REMOVED lines=11> */
[----:B------:R-:W-:Y:S01]  /*47a0*/  HADD2.F32 R5, -RZ, R44.H1_H1 ;  /* 0x3000002cff057230 */ /* 0x000fe20000004100 */
[----:B------:R-:W-:Y:S01]  /*47b0*/  F2FP.F16.F32.PACK_AB R43, R92, R83 ;  /* 0x000000535c2b723e */ /* 0x000fe200000000ff */
[----:B------:R-:W-:Y:S01]  /*47c0*/  FMUL.FTZ R162, R162, R52 ;  /* 0x00000034a2a27220 */ /* 0x000fe20000410000 */
[----:B------:R-:W-:Y:S01]  /*47d0*/  STL [R1+0x8], R98 ;  /* 0x0000086201007387 */ /* 0x000fe20000100800 */
[----:B------:R-:W-:Y:S01]  /*47e0*/  FMUL.FTZ R65, R65, R84 ;  /* 0x0000005441417220 */ /* 0x000fe20000410000 */
[----:B------:R-:W-:Y:S01]  /*47f0*/  FFMA.FTZ R86, R57, R5, R86 ;  /* 0x0000000539567223 */ /* 0x000fe20000010056 */
[----:B------:R-:W-:Y:S01]  /*4800*/  FMUL.FTZ R62, R62, R81 ;  /* 0x000000513e3e7220 */ /* 0x000fe20000410000 */
[----:B------:R-:W-:Y:S01]  /*4810*/  STL [R1+0x70], R85 ;  /* 0x0000705501007387 */ /* 0x000fe20000100800 */
[----:B------:R-:W-:Y:S01]  /*4820*/  FMUL.FTZ R161, R161, R65 ;  /* 0x00000041a1a17220 */ /* 0x000fe20000410000 */
[----:B------:R-:W-:Y:S01]  /*4830*/  FFMA.FTZ R86, R53, R31, R86 ;  /* 0x0000001f35567223 */ /* 0x000fe20000010056 */
[----:B------:R-:W-:Y:S01]  /*4840*/  HADD2.F32 R31, -RZ, R45.H1_H1 ;  /* 0x3000002dff1f7230 */ /* 0x000fe20000004100 */
[----:B------:R-:W-:Y:S01]  /*4850*/  STL [R1+0x4], R57 ;  /* 0x0000043901007387 */ /* 0x000fe20000100800 */
[----:B------:R-:W-:Y:S01]  /*4860*/  FMUL.FTZ R160, R160, R62 ;  /* 0x0000003ea0a07220 */ /* 0x000fe20000410000 */
[----:B------:R-:W-:-:S02]  /*4870*/  FMUL.FTZ R59, R59, R90 ;  /* 0x0000005a3b3b7220 */ /* 0x000fc40000410000 */
[----:B------:R-:W-:Y:S01]  /*4880*/  FFMA.FTZ R31, R163, R31, R86 ;  /* 0x0000001fa31f7223 */ /* 0x000fe20000010056 */
[----:B------:R-:W-:Y:S01]  /*4890*/  STL [R1], R53 ;  /* 0x0000003501007387 */ /* 0x000fe20000100800 */
[----:B------:R-:W-:-:S03]  /*48a0*/  FMUL.FTZ R159, R159, R59 ;  /* 0x0000003b9f9f7220 */ /* 0x000fc60000410000 */
[----:B------:R0:W-:Y:S04]  /*48b0*/  STS.128 [R85], R36 ;  /* 0x0000002455007388 */ /* 0x0001e80000000c00 */
[----:B------:R-:W-:Y:S01]  /*48c0*/  STS.128 [R85+0x10], R40 ;  /* 0x0000102855007388 */ /* 0x000fe20000000c00 */
[----:B------:R-:W-:-:S03]  /*48d0*/  NOP ;  /* 0x0000000000007918 */ /* 0x000fc60000000000 */
[----:B------:R-:W1:Y:S04]  /*48e0*/  LDS.128 R32, [R28] ;  /* 0x000000001c207984 */ /* 0x000e680000000c00 */
[----:B------:R-:W2:Y:S01]  /*48f0*/  LDS.128 R4, [R28+0x200] ;  /* 0x000200001c047984 */ /* 0x000ea20000000c00 */
[--C-:B0-----:R-:W-:Y:S01]  /*4900*/  HADD2.F32 R36, -RZ, R46.reuse.H0_H0 ;  /* 0x2000002eff247230 */ /* 0x101fe20000004100 */
[----:B------:R-:W-:Y:S01]  /*4910*/  MOV R37, UR31 ;  /* 0x0000001f00257c02 */ /* 0x000fe20008000f00 */
[----:B------:R-:W0:Y:S03]  /*4920*/  LDC R39, c[0x0][0x21c] ;  /* 0x00008700ff277b82 */ /* 0x000e260000000800 */
[----:B------:R-:W-:Y:S01]  /*4930*/  FFMA.FTZ R38, R162, R36, R31 ;  /* 0x00000024a2267223 */ /* 0x000fe2000001001f */
[----:B------:R-:W-:Y:S01]  /*4940*/  MOV R36, UR30 ;  /* 0x0000001e00247c02 */ /* 0x000fe20008000f00 */
[----:B------:R-:W-:-:S04]  /*4950*/  HADD2.F32 R31, -RZ, R46.H1_H1 ;  /* 0x3000002eff1f7230 */ /* 0x000fc80000004100 */
[----:B------:R-:W-:-:S04]  /*4960*/  IMAD.WIDE R36, R0, 0x10, R36 ;  /* 0x0000001000247825 */ /* 0x000fc800078e0224 */
[----:B------:R-:W-:Y:S01]  /*4970*/  FFMA.FTZ R31, R161, R31, R38 ;  /* 0x0000001fa11f7223 */ /* 0x000fe20000010026 */
[----:B------:R-:W-:-:S05]  /*4980*/  HADD2.F32 R38, -RZ, R47.H0_H0 ;  /* 0x2000002fff267230 */ /* 0x000fca0000004100 */
[----:B------:R-:W-:Y:S01]  /*4990*/  FFMA.FTZ R38, R160, R38, R31 ;  /* 0x00000026a0267223 */ /* 0x000fe2000001001f */
[----:B------:R-:W-:Y:S01]  /*49a0*/  HADD2.F32 R31, -RZ, R47.H1_H1 ;  /* 0x3000002fff1f7230 */ /* 0x000fe20000004100 */
        /* <DEDUP_REMOVED lines=50> */
.L_x_3312:
[----:B------:R-:W-:Y:S01]  /*4cd0*/  FFMA.FTZ R0, R159, R31, R38 ;  /* 0x0000001f9f007223 */ /* 0x000fe20000010026 */
[----:B------:R-:W-:Y:S01]  /*4ce0*/  FMUL.FTZ R31, R105, UR4 ;  /* 0x00000004691f7c20 */ /* 0x000fe20008410000 */
[----:B---3--:R-:W-:Y:S01]  /*4cf0*/  FMUL.FTZ R2, R104, UR4 ;  /* 0x0000000468027c20 */ /* 0x008fe20008410000 */
[----:B0-----:R-:W-:Y:S01]  /*4d00*/  ISETP.GE.AND P0, PT, R39, 0x1, PT ;  /* 0x000000012700780c */ /* 0x001fe20003f06270 */
[----:B------:R-:W-:Y:S01]  /*4d10*/  BAR.SYNC.DEFER_BLOCKING 0x0 ;  /* 0x0000000000007b1d */ /* 0x000fe20000010000 */
[----:B------:R-:W-:Y:S01]  /*4d20*/  HFMA2.MMA R10, -RZ, RZ, 0, 0 ;  /* 0x00000000ff0a7435 */ /* 0x000fe200000001ff */
[----:B------:R-:W-:Y:S01]  /*4d30*/  MOV R158, RZ ;  /* 0x000000ff009e7202 */ /* 0x000fe20000000f00 */
[----:B------:R-:W-:Y:S01]  /*4d40*/  HFMA2.MMA R156, -RZ, RZ, 0, 0 ;  /* 0x00000000ff9c7435 */ /* 0x000fe200000001ff */
[----:B------:R-:W-:Y:S01]  /*4d50*/  CS2R R154, SRZ ;  /* 0x00000000009a7805 */ /* 0x000fe2000001ff00 */
[----:B------:R-:W-:Y:S01]  /*4d60*/  HFMA2.MMA R146, -RZ, RZ, 0, 0 ;  /* 0x00000000ff927435 */ /* 0x000fe200000001ff */
[----:B------:R-:W-:-:S02]  /*4d70*/  CS2R R152, SRZ ;  /* 0x0000000000987805 */ /* 0x000fc4000001ff00 */
[----:B------:R-:W-:Y:S01]  /*4d80*/  MOV R151, RZ ;  /* 0x000000ff00977202 */ /* 0x000fe20000000f00 */
[----:B------:R0:W-:Y:S01]  /*4d90*/  STL [R1+0x74], R0 ;  /* 0x0000740001007387 */ /* 0x0001e20000100800 */
[----:B------:R-:W-:Y:S02]  /*4da0*/  CS2R R8, SRZ ;  /* 0x0000000000087805 */ /* 0x000fe4000001ff00 */
[----:B-1----:R-:W-:Y:S02]  /*4db0*/  CS2R R6, SRZ ;  /* 0x0000000000067805 */ /* 0x002fe4000001ff00 */
        /* <DEDUP_REMOVED lines=53> */
.L_x_3357:
        /* <DEDUP_REMOVED lines=11> */
[----:B0--3--:R-:W-:-:S03]  /*51c0*/  MOV R41, UR46 ;  /* 0x0000002e00297c02 */ /* 0x009fc60008000f00 */
        /* <DEDUP_REMOVED lines=27> */
[----:B------:R-:W-:Y:S01]  /*5380*/  NOP ;  /* 0x0000000000007918 */ /* 0x000fe20000000000 */
[----:B------:R-:W2:Y:S01]  /*5390*/  S2R R165, SR_LANEID ;  /* 0x0000000000a57919 */ /* 0x000ea20000000000 */
[----:B------:R-:W-:Y:S02]  /*53a0*/  LOP3.LUT P0, RZ, R30, 0x1f, RZ, 0xc0, !PT ;  /* 0x0000001f1eff7812 */ /* 0x000fe4000780c0ff */
[----:B------:R-:W-:-:S02]  /*53b0*/  MOV R0, UR51 ;  /* 0x0000003300007c02 */ /* 0x000fc40008000f00 */
[----:B------:R-:W-:Y:S01]  /*53c0*/  SHF.L.U32 R2, R30, 0x1, RZ ;  /* 0x000000011e027819 */ /* 0x000fe200000006ff */
[----:B0-----:R-:W3:Y:S04]  /*53d0*/  LDG.E.128 R32, desc[UR20][R40.64] ;  /* 0x0000001428207981 */ /* 0x001ee8000c1e1d00 */
[----:B-1----:R0:W3:Y:S01]  /*53e0*/  LDG.E.128 R36, desc[UR20][R40.64+0x200] ;  /* 0x0002001428247981 */ /* 0x0020e2000c1e1d00 */
[----:B------:R-:W-:Y:S01]  /*53f0*/  ISETP.LT.OR P2, PT, R0, 0x2, P0 ;  /* 0x000000020000780c */ /* 0x000fe20000741670 */
[----:B------:R-:W-:Y:S01]  /*5400*/  ULEA UR46, UR56, UR7, 0x8 ;  /* 0x00000007382e7291 */ /* 0x000fe2000f8e403f */
[----:B------:R-:W-:Y:S01]  /*5410*/  LOP3.LUT R2, R2, 0xffffffc0, RZ, 0xc0, !PT ;  /* 0xffffffc002027812 */ /* 0x000fe200078ec0ff */
[----:B------:R-:W1:Y:S01]  /*5420*/  LDS.128 R52, [R27] ;  /* 0x000000001b347984 */ /* 0x000e620000000c00 */
[C---:B------:R-:W-:Y:S01]  /*5430*/  ISETP.NE.AND P1, PT, R30.reuse, RZ, PT ;  /* 0x000000ff1e00720c */ /* 0x040fe20003f25270 */
[----:B------:R-:W-:Y:S01]  /*5440*/  HFMA2.MMA R90, -RZ, RZ, 1.875, 0 ;  /* 0x3f800000ff5a7435 */ /* 0x000fe200000001ff */
[----:B------:R-:W-:Y:S01]  /*5450*/  IADD3 R0, R30, 0x200, RZ ;  /* 0x000002001e007810 */ /* 0x000fe20007ffe0ff */
[----:B------:R2:W1:Y:S01]  /*5460*/  LDS.128 R56, [R27+0x10] ;  /* 0x000010001b387984 */ /* 0x0004620000000c00 */
[----:B------:R-:W-:-:S02]  /*5470*/  MOV R91, RZ ;  /* 0x000000ff005b7202 */ /* 0x000fc40000000f00 */
[----:B0-----:R-:W-:-:S03]  /*5480*/  MOV R41, UR46 ;  /* 0x0000002e00297c02 */ /* 0x001fc60008000f00 */
[----:B------:R-:W0:Y:S01]  /*5490*/  @!P2 LDC R31, c[0x0][0x21c] ;  /* 0x00008700ff1fab82 */ /* 0x000e220000000800 */
[----:B------:R-:W-:Y:S02]  /*54a0*/  SEL R0, R41, R0, !P1 ;  /* 0x0000000029007207 */ /* 0x000fe40004800000 */
[----:B----4-:R-:W-:Y:S02]  /*54b0*/  R2UR UR58, R42 ;  /* 0x000000002a3a72ca */ /* 0x010fe400000e0000 */
[----:B------:R-:W-:Y:S02]  /*54c0*/  LEA R61, R0, R29, 0x2 ;  /* 0x0000001d003d7211 */ /* 0x000fe400078e10ff */
[----:B--2---:R-:W-:Y:S02]  /*54d0*/  IADD3 R40, R2, R165, RZ ;  /* 0x000000a502287210 */ /* 0x004fe40007ffe0ff */
[----:B------:R-:W-:Y:S02]  /*54e0*/  MOV R2, UR51 ;  /* 0x0000003300027c02 */ /* 0x000fe40008000f00 */
[----:B------:R-:W-:-:S02]  /*54f0*/  LEA R28, R40, R29, 0x4 ;  /* 0x0000001d281c7211 */ /* 0x000fc400078e20ff */
[----:B------:R-:W-:Y:S02]  /*5500*/  IADD3 R40, R40, R165, RZ ;  /* 0x000000a528287210 */ /* 0x000fe40007ffe0ff */
[----:B------:R-:W-:Y:S02]  /*5510*/  @!P2 IADD3 R2, R2, -0x2, RZ ;  /* 0xfffffffe0202a810 */ /* 0x000fe40007ffe0ff */
[----:B------:R-:W-:Y:S02]  /*5520*/  MOV R101, UR58 ;  /* 0x0000003a00657c02 */ /* 0x000fe40008000f00 */
[----:B------:R-:W-:-:S03]  /*5530*/  LEA R27, R40, R29, 0x4 ;  /* 0x0000001d281b7211 */ /* 0x000fc600078e20ff */
[----:B------:R-:W-:Y:S01]  /*5540*/  FMUL.FTZ R101, R101, 1.4426950216293334961 ;  /* 0x3fb8aa3b65657820 */ /* 0x000fe20000410000 */
[----:B0-----:R-:W-:Y:S01]  /*5550*/  @!P2 IMAD R2, R2, R31, UR7 ;  /* 0x000000070202ae24 */ /* 0x001fe2000f8e021f */
[----:B------:R-:W-:Y:S02]  /*5560*/  HFMA2.MMA R31, -RZ, RZ, 0, 4.76837158203125e-07 ;  /* 0x00000008ff1f7435 */ /* 0x000fe400000001ff */
[----:B------:R-:W-:-:S06]  /*5570*/  FMUL.FTZ R130, R101, R26 ;  /* 0x0000001a65827220 */ /* 0x000fcc0000410000 */
[----:B------:R-:W0:Y:S01]  /*5580*/  MUFU.EX2 R130, R130 ;  /* 0x0000008200827308 */ /* 0x000e220000000800 */
[C---:B------:R-:W-:Y:S01]  /*5590*/  FMUL.FTZ R60, R101.reuse, R24 ;  /* 0x00000018653c7220 */ /* 0x040fe20000410000 */
[C---:B------:R-:W-:Y:S01]  /*55a0*/  FMUL.FTZ R95, R101.reuse, R23 ;  /* 0x00000017655f7220 */ /* 0x040fe20000410000 */
[--C-:B------:R-:W-:Y:S02]  /*55b0*/  HADD2.F32 R94, -RZ, R48.reuse.H0_H0 ;  /* 0x20000030ff5e7230 */ /* 0x100fe40000004100 */
[----:B------:R-:W-:Y:S02]  /*55c0*/  HADD2.F32 R93, -RZ, R48.H1_H1 ;  /* 0x30000030ff5d7230 */ /* 0x000fe40000004100 */
[----:B------:R-:W-:Y:S01]  /*55d0*/  FMUL.FTZ R87, R101, R22 ;  /* 0x0000001665577220 */ /* 0x000fe20000410000 */
[----:B-1----:R-:W-:Y:S01]  /*55e0*/  HADD2.F32 R0, -RZ, R52.H0_H0 ;  /* 0x20000034ff007230 */ /* 0x002fe20000004100 */
[----:B------:R-:W-:Y:S01]  /*55f0*/  MUFU.EX2 R95, R95 ;  /* 0x0000005f005f7308 */ /* 0x000fe20000000800 */
[----:B------:R-:W-:-:S02]  /*5600*/  HADD2.F32 R92, -RZ, R49.H0_H0 ;  /* 0x20000031ff5c7230 */ /* 0x000fc40000004100 */
[----:B------:R-:W-:Y:S01]  /*5610*/  FMUL.FTZ R75, R94, R26 ;  /* 0x0000001a5e4b7220 */ /* 0x000fe20000410000 */
[----:B------:R-:W-:Y:S01]  /*5620*/  FMUL.FTZ R74, R93, R25 ;  /* 0x000000195d4a7220 */ /* 0x000fe20000410000 */
[C---:B------:R-:W-:Y:S01]  /*5630*/  FMUL.FTZ R80, R101.reuse, R21 ;  /* 0x0000001565507220 */ /* 0x040fe20000410000 */
[----:B------:R-:W-:Y:S02]  /*5640*/  HADD2.F32 R89, -RZ, R49.H1_H1 ;  /* 0x30000031ff597230 */ /* 0x000fe40000004100 */
[----:B------:R-:W-:Y:S01]  /*5650*/  FMUL.FTZ R72, R92, R24 ;  /* 0x000000185c487220 */ /* 0x000fe20000410000 */
[----:B------:R-:W-:Y:S01]  /*5660*/  FMUL.FTZ R147, R0, R75 ;  /* 0x0000004b00937220 */ /* 0x000fe20000410000 */
[----:B------:R-:W-:Y:S01]  /*5670*/  MUFU.EX2 R87, R87 ;  /* 0x0000005700577308 */ /* 0x000fe20000000800 */
[----:B------:R-:W-:Y:S01]  /*5680*/  FMUL.FTZ R73, R101, R20 ;  /* 0x0000001465497220 */ /* 0x000fe20000410000 */
[----:B------:R-:W-:Y:S02]  /*5690*/  HADD2.F32 R88, -RZ, R50.H0_H0 ;  /* 0x20000032ff587230 */ /* 0x000fe40000004100 */
[----:B------:R-:W-:Y:S01]  /*56a0*/  FMUL.FTZ R71, R89, R23 ;  /* 0x0000001759477220 */ /* 0x000fe20000410000 */
[----:B------:R-:W-:-:S02]  /*56b0*/  HADD2.F32 R98, -RZ, R56.H1_H1 ;  /* 0x30000038ff627230 */ /* 0x000fc40000004100 */
[--C-:B------:R-:W-:Y:S01]  /*56c0*/  HADD2.F32 R97, -RZ, R57.reuse.H0_H0 ;  /* 0x20000039ff617230 */ /* 0x100fe20000004100 */
[----:B------:R-:W-:Y:S01]  /*56d0*/  MUFU.EX2 R80, R80 ;  /* 0x0000005000507308 */ /* 0x000fe20000000800 */
[----:B------:R-:W-:Y:S02]  /*56e0*/  HADD2.F32 R100, -RZ, R57.H1_H1 ;  /* 0x30000039ff647230 */ /* 0x000fe40000004100 */
[----:B------:R-:W-:Y:S01]  /*56f0*/  FMUL.FTZ R66, R101, R19 ;  /* 0x0000001365427220 */ /* 0x000fe20000410000 */
[----:B------:R-:W-:Y:S02]  /*5700*/  HADD2.F32 R86, -RZ, R50.H1_H1 ;  /* 0x30000032ff567230 */ /* 0x000fe40000004100 */
[----:B------:R-:W-:Y:S01]  /*5710*/  FMUL.FTZ R70, R88, R22 ;  /* 0x0000001658467220 */ /* 0x000fe20000410000 */
[--C-:B------:R-:W-:Y:S02]  /*5720*/  HADD2.F32 R99, -RZ, R58.reuse.H0_H0 ;  /* 0x2000003aff637230 */ /* 0x100fe40000004100 */
[----:B------:R-:W-:Y:S01]  /*5730*/  HADD2.F32 R110, -RZ, R58.H1_H1 ;  /* 0x3000003aff6e7230 */ /* 0x000fe20000004100 */
[----:B------:R-:W-:Y:S01]  /*5740*/  MUFU.EX2 R73, R73 ;  /* 0x0000004900497308 */ /* 0x000fe20000000800 */
[----:B------:R-:W-:-:S02]  /*5750*/  HADD2.F32 R96, -RZ, R55.H1_H1 ;  /* 0x30000037ff607230 */ /* 0x000fc40000004100 */
[----:B------:R-:W-:Y:S01]  /*5760*/  FMUL.FTZ R69, R86, R21 ;  /* 0x0000001556457220 */ /* 0x000fe20000410000 */
[--C-:B------:R-:W-:Y:S02]  /*5770*/  HADD2.F32 R85, -RZ, R51.reuse.H0_H0 ;  /* 0x20000033ff557230 */ /* 0x100fe40000004100 */
[----:B------:R-:W-:Y:S02]  /*5780*/  FMUL.FTZ R109, R101, R17 ;  /* 0x00000011656d7220 */ /* 0x000fe40000410000 */
[----:B------:R-:W-:Y:S01]  /*5790*/  MUFU.EX2 R66, R66 ;  /* 0x0000004200427308 */ /* 0x000fe20000000800 */
        /* <DEDUP_REMOVED lines=37> */
[----:B------:R-:W2:Y:S04]  /*59f0*/  LDS.128 R40, [R27+0x1080] ;  /* 0x001080001b287984 */ /* 0x000ea80000000c00 */
[----:B------:R-:W3:Y:S01]  /*5a00*/  LDS.128 R36, [R27+0x1090] ;  /* 0x001090001b247984 */ /* 0x000ee20000000c00 */
[----:B-1----:R-:W-:-:S03]  /*5a10*/  @!P2 IMAD.WIDE R32, R2, R31, UR22 ;  /* 0x000000160220ae25 */ /* 0x002fc6000f8e021f */
[----:B0-----:R0:W-:Y:S01]  /*5a20*/  STS [R61+0x6d50], R130 ;  /* 0x006d50823d007388 */ /* 0x0011e20000000800 */
[----:B------:R-:W-:Y:S01]  /*5a30*/  BAR.SYNC.DEFER_BLOCKING 0x0 ;  /* 0x0000000000007b1d */ /* 0x000fe20000010000 */
[----:B------:R-:W-:-:S06]  /*5a40*/  FMUL.FTZ R2, R101, R25 ;  /* 0x0000001965027220 */ /* 0x000fcc0000410000 */
        /* <DEDUP_REMOVED lines=9> */
[----:B------:R-:W-:-:S02]  /*5ae0*/  HADD2.F32 R35, -RZ, R55.H0_H0 ;  /* 0x20000037ff237230 */ /* 0x000fc40000004100 */
[----:B------:R-:W-:Y:S01]  /*5af0*/  FMUL.FTZ R55, R101, R18 ;  /* 0x0000001265377220 */ /* 0x000fe20000410000 */
[----:B------:R-:W-:Y:S02]  /*5b00*/  HADD2.F32 R54, -RZ, R54.H1_H1 ;  /* 0x30000036ff367230 */ /* 0x000fe40000004100 */
[----:B------:R-:W-:Y:S01]  /*5b10*/  FMUL.FTZ R141, R34, R70 ;  /* 0x00000046228d7220 */ /* 0x000fe20000410000 */
[----:B----4-:R1:W4:Y:S01]  /*5b20*/  MUFU.EX2 R32, R60 ;  /* 0x0000003c00207308 */ /* 0x0103220000000800 */
[----:B------:R-:W-:Y:S02]  /*5b30*/  HADD2.F32 R33, -RZ, R52.H1_H1 ;  /* 0x30000034ff217230 */ /* 0x000fe40000004100 */
[----:B------:R-:W-:Y:S01]  /*5b40*/  FMUL.FTZ R139, R35, R68 ;  /* 0x00000044238b7220 */ /* 0x000fe20000410000 */
[----:B------:R-:W-:Y:S02]  /*5b50*/  HADD2.F32 R52, -RZ, R56.H0_H0 ;  /* 0x20000038ff347230 */ /* 0x000fe40000004100 */
[----:B------:R-:W-:Y:S01]  /*5b60*/  FMUL.FTZ R140, R54, R69 ;  /* 0x00000045368c7220 */ /* 0x000fe20000410000 */
[----:B0-----:R-:W-:Y:S01]  /*5b70*/  FMUL.FTZ R61, R78, R14 ;  /* 0x0000000e4e3d7220 */ /* 0x001fe20000410000 */
[----:B------:R-:W-:Y:S01]  /*5b80*/  FMUL.FTZ R144, R33, R74 ;  /* 0x0000004a21907220 */ /* 0x000fe20000410000 */
[----:B------:R-:W-:Y:S01]  /*5b90*/  @P2 LEA R113, R30, R29, 0x2 ;  /* 0x0000001d1e712211 */ /* 0x000fe200078e10ff */
[----:B------:R-:W0:Y:S01]  /*5ba0*/  MUFU.EX2 R55, R55 ;  /* 0x0000003700377308 */ /* 0x000e220000000800 */
[----:B------:R-:W-:Y:S01]  /*5bb0*/  FMUL.FTZ R137, R52, R65 ;  /* 0x0000004134897220 */ /* 0x000fe20000410000 */
[----:B------:R-:W-:Y:S01]  /*5bc0*/  FFMA.FTZ R56, R147, R2, R144 ;  /* 0x0000000293387223 */ /* 0x000fe20000010090 */
[----:B-1----:R-:W-:Y:S01]  /*5bd0*/  FMUL.FTZ R60, R77, R13 ;  /* 0x0000000d4d3c7220 */ /* 0x002fe20000410000 */
[----:B------:R-:W-:Y:S01]  /*5be0*/  FMUL.FTZ R133, R99, R61 ;  /* 0x0000003d63857220 */ /* 0x000fe20000410000 */
[----:B------:R-:W1:Y:S01]  /*5bf0*/  @P2 LDS R113, [R113+0x7554] ;  /* 0x0075540071712984 */ /* 0x000e620000000800 */
[----:B------:R-:W-:Y:S01]  /*5c00*/  FMUL.FTZ R101, R76, R12 ;  /* 0x0000000c4c657220 */ /* 0x000fe20000410000 */
[----:B------:R-:W-:Y:S01]  /*5c10*/  FMUL.FTZ R132, R110, R60 ;  /* 0x0000003c6e847220 */ /* 0x000fe20000410000 */
[C---:B----4-:R-:W-:Y:S01]  /*5c20*/  FMUL.FTZ R58, R32.reuse, R57 ;  /* 0x00000039203a7220 */ /* 0x050fe20000410000 */
        /* <DEDUP_REMOVED lines=11> */
[C---:B0-----:R-:W-:Y:S01]  /*5ce0*/  FMUL.FTZ R56, R55.reuse, R56 ;  /* 0x0000003837387220 */ /* 0x041fe20000410000 */
        /* <DEDUP_REMOVED lines=21> */
[----:B-123--:R-:W-:Y:S06]  /*5e40*/  @P2 BRA `(.L_x_3315) ;  /* 0x00000000002c2947 */ /* 0x00efec0003800000 */
        /* <DEDUP_REMOVED lines=11> */
.L_x_3315:
[----:B------:R-:W-:Y:S05]  /*5f00*/  BSYNC B0 ;  /* 0x0000000000007941 */ /* 0x000fea0003800000 */
.L_x_3314:
        /* <DEDUP_REMOVED lines=12> */
[----:B------:R-:W4:Y:S04]  /*5fd0*/  LDL R149, [R1+0x4] ;  /* 0x0000040001957983 */ /* 0x000f280000100800 */
[----:B------:R-:W4:Y:S04]  /*5fe0*/  LDL R148, [R1] ;  /* 0x0000000001947983 */ /* 0x000f280000100800 */
[----:B--2---:R-:W2:Y:S04]  /*5ff0*/  LDL R56, [R1+0x18] ;  /* 0x0000180001387983 */ /* 0x004ea80000100800 */
        /* <DEDUP_REMOVED lines=12> */
[----:B------:R-:W-:Y:S01]  /*60c0*/  FMUL.FTZ R125, R163, R125 ;  /* 0x0000007da37d7220 */ /* 0x000fe20000410000 */
[----:B------:R-:W-:-:S02]  /*60d0*/  HADD2.F32 R128, -RZ, R39.H0_H0 ;  /* 0x20000027ff807230 */ /* 0x000fc40000004100 */
[----:B------:R-:W-:Y:S01]  /*60e0*/  FMUL.FTZ R126, R162, R126 ;  /* 0x0000007ea27e7220 */ /* 0x000fe20000410000 */
        /* <DEDUP_REMOVED lines=52> */
.L_x_3375:
[----:B------:R-:W-:Y:S01]  /*6430*/  ISETP.GE.AND P3, PT, R165, 0x10, PT ;  /* 0x00000010a500780c */ /* 0x000fe20003f66270 */
[----:B------:R-:W-:-:S12]  /*6440*/  UMOV UR46, 0xffffffff ;  /* 0xffffffff002e7882 */ /* 0x000fd80000000000 */
[C---:B0-2---:R-:W-:Y:S01]  /*6450*/  @P3 FFMA.FTZ R43, R42.reuse, R56, R43 ;  /* 0x000000382a2b3223 */ /* 0x045fe2000001002b */
[----:B---3--:R-:W-:Y:S01]  /*6460*/  @P3 FMUL.FTZ R42, R42, R148 ;  /* 0x000000942a2a3220 */ /* 0x008fe20000410000 */
[----:B------:R-:W-:Y:S06]  /*6470*/  BRA.DIV UR46, `(.L_x_3318) ;  /* 0x0000004a2e3c7947 */ /* 0x000fec000b800000 */
.L_x_3378:
[----:B------:R-:W-:-:S03]  /*6480*/  UMOV UR46, 0xffffffff ;  /* 0xffffffff002e7882 */ /* 0x000fc60000000000 */
[----:B------:R-:W-:Y:S05]  /*6490*/  BRA.DIV UR46, `(.L_x_3319) ;  /* 0x0000004a2e5c7947 */ /* 0x000fea000b800000 */
.L_x_3381:
[----:B------:R-:W-:-:S03]  /*64a0*/  UMOV UR46, 0xffffffff ;  /* 0xffffffff002e7882 */ /* 0x000fc60000000000 */
[----:B------:R-:W-:Y:S05]  /*64b0*/  BRA.DIV UR46, `(.L_x_3320) ;  /* 0x0000004a2e7c7947 */ /* 0x000fea000b800000 */
[----:B------:R-:W0:Y:S04]  /*64c0*/  SHFL.UP PT, R42, R42, 0x1, RZ ;  /* 0x042000002a2a7989 */ /* 0x000e2800000e00ff */
[----:B------:R-:W2:Y:S04]  /*64d0*/  SHFL.UP PT, R43, R43, 0x1, RZ ;  /* 0x042000002b2b7989 */ /* 0x000ea800000e00ff */
[----:B-----5:R-:W3:Y:S04]  /*64e0*/  SHFL.IDX PT, R90, R90, RZ, 0x1f ;  /* 0x00001fff5a5a7589 */ /* 0x020ee800000e0000 */
[----:B------:R-:W4:Y:S02]  /*64f0*/  SHFL.IDX PT, R91, R91, RZ, 0x1f ;  /* 0x00001fff5b5b7589 */ /* 0x000f2400000e0000 */
.L_x_3387:
        /* <DEDUP_REMOVED lines=12> */
.L_x_3316:
        /* <DEDUP_REMOVED lines=105> */
.L_x_3404:
        /* <DEDUP_REMOVED lines=15> */
.L_x_3321:
        /* <DEDUP_REMOVED lines=33> */
[----:B------:R-:W-:Y:S01]  /*6f50*/  FMUL.FTZ R113, R113, R11 ;  /* 0x0000000b71717220 */ /* 0x000fe20000410000 */
[----:B------:R-:W-:-:S04]  /*6f60*/  FFMA.FTZ R108, R108, R107, R123 ;  /* 0x0000006b6c6c7223 */ /* 0x000fc8000001007b */
[----:B------:R-:W-:-:S04]  /*6f70*/  FFMA.FTZ R122, R109, R108, R122 ;  /* 0x0000006c6d7a7223 */ /* 0x000fc8000001007a */
[----:B------:R-:W-:Y:S01]  /*6f80*/  FFMA.FTZ R121, R55, R122, R121 ;  /* 0x0000007a37797223 */ /* 0x000fe20000010079 */
[----:B--2---:R-:W-:-:S05]  /*6f90*/  FFMA.FTZ R39, R38, R11, R39 ;  /* 0x0000000b26277223 */ /* 0x004fca0000010027 */
[----:B------:R0:W-:Y:S04]  /*6fa0*/  STL [R1+0x2c], R39 ;  /* 0x00002c2701007387 */ /* 0x0001e80000100800 */
[----:B------:R-:W2:Y:S04]  /*6fb0*/  LDL.LU R43, [R1+0x3c] ;  /* 0x00003c00012b7983 */ /* 0x000ea80000300800 */
[----:B------:R-:W2:Y:S01]  /*6fc0*/  LDL.LU R55, [R1+0x40] ;  /* 0x0000400001377983 */ /* 0x000ea20000300800 */
[----:B------:R-:W-:Y:S01]  /*6fd0*/  FFMA.FTZ R38, R58, R38, R37 ;  /* 0x000000263a267223 */ /* 0x000fe20000010025 */
[C---:B------:R-:W-:Y:S01]  /*6fe0*/  FFMA.FTZ R37, R103.reuse, -R101, R131 ;  /* 0x8000006567257223 */ /* 0x040fe20000010083 */
[----:B------:R-:W-:Y:S01]  /*6ff0*/  FMUL.FTZ R103, R103, R102 ;  /* 0x0000006667677220 */ /* 0x000fe20000410000 */
[----:B------:R-:W-:Y:S01]  /*7000*/  FMUL.FTZ R110, R110, R104 ;  /* 0x000000686e6e7220 */ /* 0x000fe20000410000 */
[----:B------:R-:W-:Y:S01]  /*7010*/  FMUL.FTZ R99, R99, R105 ;  /* 0x0000006963637220 */ /* 0x000fe20000410000 */
[----:B------:R-:W-:Y:S01]  /*7020*/  FMUL.FTZ R100, R100, R106 ;  /* 0x0000006a64647220 */ /* 0x000fe20000410000 */
[----:B---3--:R-:W-:-:S05]  /*7030*/  FFMA.FTZ R40, R103, R12, R40 ;  /* 0x0000000c67287223 */ /* 0x008fca0000010028 */
[----:B------:R1:W-:Y:S01]  /*7040*/  STL [R1+0x30], R40 ;  /* 0x0000302801007387 */ /* 0x0003e20000100800 */
[----:B----4-:R-:W-:Y:S01]  /*7050*/  FFMA.FTZ R42, R110, R13, R42 ;  /* 0x0000000d6e2a7223 */ /* 0x010fe2000001002a */
[----:B------:R-:W-:-:S04]  /*7060*/  FFMA.FTZ R41, R99, R14, R41 ;  /* 0x0000000e63297223 */ /* 0x000fc80000010029 */
[----:B------:R3:W-:Y:S04]  /*7070*/  STL [R1+0x34], R42 ;  /* 0x0000342a01007387 */ /* 0x0007e80000100800 */
[----:B------:R4:W-:Y:S01]  /*7080*/  STL [R1+0x38], R41 ;  /* 0x0000382901007387 */ /* 0x0009e20000100800 */
[----:B------:R-:W-:Y:S01]  /*7090*/  FMUL.FTZ R56, R97, R107 ;  /* 0x0000006b61387220 */ /* 0x000fe20000410000 */
[----:B--2---:R-:W-:-:S05]  /*70a0*/  FFMA.FTZ R43, R100, R15, R43 ;  /* 0x0000000f642b7223 */ /* 0x004fca000001002b */
[----:B------:R-:W-:Y:S04]  /*70b0*/  STL [R1+0x3c], R43 ;  /* 0x00003c2b01007387 */ /* 0x000fe80000100800 */
[----:B------:R-:W2:Y:S04]  /*70c0*/  LDL R148, [R1+0x28] ;  /* 0x0000280001947983 */ /* 0x000ea80000100800 */
[----:B------:R-:W2:Y:S01]  /*70d0*/  LDL R147, [R1+0x24] ;  /* 0x0000240001937983 */ /* 0x000ea20000100800 */
[----:B------:R-:W-:-:S05]  /*70e0*/  FFMA.FTZ R55, R56, R16, R55 ;  /* 0x0000001038377223 */ /* 0x000fca0000010037 */
[----:B------:R4:W-:Y:S04]  /*70f0*/  STL [R1+0x40], R55 ;  /* 0x0000403701007387 */ /* 0x0009e80000100800 */
[----:B------:R-:W2:Y:S04]  /*7100*/  LDL R128, [R1+0x20] ;  /* 0x0000200001807983 */ /* 0x000ea80000100800 */
[----:B------:R-:W2:Y:S01]  /*7110*/  LDL R129, [R1+0x1c] ;  /* 0x00001c0001817983 */ /* 0x000ea20000100800 */
[----:B------:R-:W-:-:S04]  /*7120*/  FFMA.FTZ R66, R66, R121, R120 ;  /* 0x0000007942427223 */ /* 0x000fc80000010078 */
[----:B------:R-:W-:Y:S02]  /*7130*/  FFMA.FTZ R73, R73, R66, R119 ;  /* 0x0000004249497223 */ /* 0x000fe40000010077 */
[----:B------:R-:W2:Y:S04]  /*7140*/  LDL.LU R119, [R1+0x44] ;  /* 0x0000440001777983 */ /* 0x000ea80000300800 */
[----:B------:R-:W2:Y:S04]  /*7150*/  LDL R150, [R1+0xc] ;  /* 0x00000c0001967983 */ /* 0x000ea80000100800 */
[----:B------:R-:W2:Y:S04]  /*7160*/  LDL R165, [R1+0x18] ;  /* 0x0000180001a57983 */ /* 0x000ea80000100800 */
[----:B------:R-:W2:Y:S04]  /*7170*/  LDL R164, [R1+0x14] ;  /* 0x0000140001a47983 */ /* 0x000ea80000100800 */
[----:B------:R-:W2:Y:S04]  /*7180*/  LDL R157, [R1+0x10] ;  /* 0x00001000019d7983 */ /* 0x000ea80000100800 */
[----:B------:R-:W2:Y:S01]  /*7190*/  LDL R149, [R1+0x8] ;  /* 0x0000080001957983 */ /* 0x000ea20000100800 */
[----:B------:R-:W-:Y:S01]  /*71a0*/  FFMA.FTZ R80, R80, R73, R118 ;  /* 0x0000004950507223 */ /* 0x000fe20000010076 */
[----:B0-----:R-:W-:-:S03]  /*71b0*/  FMUL.FTZ R39, R102, UR58 ;  /* 0x0000003a66277c20 */ /* 0x001fc60008410000 */
[----:B------:R-:W-:Y:S01]  /*71c0*/  FFMA.FTZ R87, R87, R80, R117 ;  /* 0x0000005057577223 */ /* 0x000fe20000010075 */
[----:B------:R-:W-:Y:S01]  /*71d0*/  FMUL.FTZ R39, R37, R39 ;  /* 0x0000002725277220 */ /* 0x000fe20000410000 */
[----:B-1----:R-:W-:Y:S02]  /*71e0*/  FMUL.FTZ R40, R104, UR58 ;  /* 0x0000003a68287c20 */ /* 0x002fe40008410000 */
        /* <DEDUP_REMOVED lines=12> */
[----:B---3--:R-:W-:Y:S01]  /*72b0*/  FFMA.FTZ R42, R78, R99, R39 ;  /* 0x000000634e2a7223 */ /* 0x008fe20000010027 */
[----:B----4-:R-:W-:Y:S01]  /*72c0*/  FMUL.FTZ R41, R106, UR58 ;  /* 0x0000003a6a297c20 */ /* 0x010fe20008410000 */
[----:B-----5:R-:W-:Y:S01]  /*72d0*/  LEA.HI.SX32 R90, R38, R38, 0x1b ;  /* 0x00000026265a7211 */ /* 0x020fe200078fdaff */
[----:B------:R-:W-:Y:S01]  /*72e0*/  FMUL.FTZ R40, R107, UR58 ;  /* 0x0000003a6b287c20 */ /* 0x000fe20008410000 */
[----:B------:R-:W-:Y:S01]  /*72f0*/  FMUL.FTZ R39, R2, R26 ;  /* 0x0000001a02277220 */ /* 0x000fe20000410000 */
[----:B------:R-:W-:Y:S01]  /*7300*/  FMUL.FTZ R110, R62, R41 ;  /* 0x000000293e6e7220 */ /* 0x000fe20000410000 */
[----:B------:R-:W-:Y:S01]  /*7310*/  LEA R90, R90, R29, 0x2 ;  /* 0x0000001d5a5a7211 */ /* 0x000fe200078e10ff */
[----:B------:R-:W-:Y:S01]  /*7320*/  FMUL.FTZ R40, R63, R40 ;  /* 0x000000283f287220 */ /* 0x000fe20000410000 */
[----:B------:R-:W-:Y:S01]  /*7330*/  FMUL.FTZ R41, R94, R39 ;  /* 0x000000275e297220 */ /* 0x000fe20000410000 */
[C---:B------:R-:W-:Y:S01]  /*7340*/  IADD3 R55, R38.reuse, 0x1, RZ ;  /* 0x0000000126377810 */ /* 0x040fe20007ffe0ff */
[----:B------:R-:W-:Y:S01]  /*7350*/  FFMA.FTZ R43, R79, R100, R110 ;  /* 0x000000644f2b7223 */ /* 0x000fe2000001006e */
[----:B------:R-:W-:Y:S01]  /*7360*/  IADD3 R91, R38, 0x2, RZ ;  /* 0x00000002265b7810 */ /* 0x000fe20007ffe0ff */
[----:B------:R-:W-:Y:S01]  /*7370*/  FFMA.FTZ R56, R81, R56, R40 ;  /* 0x0000003851387223 */ /* 0x000fe20000010028 */
[-C--:B------:R-:W-:Y:S01]  /*7380*/  LEA.HI.SX32 R100, R55, R38.reuse, 0x1b ;  /* 0x0000002637647211 */ /* 0x080fe200078fdaff */
[----:B------:R0:W-:Y:S01]  /*7390*/  STS [R90+0x2100], R41 ;  /* 0x002100295a007388 */ /* 0x0001e20000000800 */
[----:B------:R-:W-:Y:S01]  /*73a0*/  FMUL.FTZ R40, R32, R25 ;  /* 0x0000001920287220 */ /* 0x000fe20000410000 */
[----:B------:R-:W-:Y:S01]  /*73b0*/  FFMA.FTZ R55, R75, R39, RZ ;  /* 0x000000274b377223 */ /* 0x000fe200000100ff */
[----:B------:R-:W-:-:S02]  /*73c0*/  LEA.HI.SX32 R91, R91, R38, 0x1b ;  /* 0x000000265b5b7211 */ /* 0x000fc400078fdaff */
[-C--:B------:R-:W-:Y:S01]  /*73d0*/  LEA R57, R100, R29.reuse, 0x2 ;  /* 0x0000001d64397211 */ /* 0x080fe200078e10ff */
[-C--:B------:R-:W-:Y:S01]  /*73e0*/  FFMA.FTZ R55, R74, R40.reuse, R55 ;  /* 0x000000284a377223 */ /* 0x080fe20000010037 */
[----:B------:R-:W-:Y:S01]  /*73f0*/  FMUL.FTZ R39, R93, R40 ;  /* 0x000000285d277220 */ /* 0x000fe20000410000 */
[----:B0-----:R-:W-:Y:S01]  /*7400*/  FMUL.FTZ R41, R95, R24 ;  /* 0x000000185f297220 */ /* 0x001fe20000410000 */
[----:B------:R-:W-:Y:S02]  /*7410*/  LEA R91, R91, R29, 0x2 ;  /* 0x0000001d5b5b7211 */ /* 0x000fe400078e10ff */
[----:B------:R-:W-:Y:S01]  /*7420*/  IADD3 R115, R38, 0x3, RZ ;  /* 0x0000000326737810 */ /* 0x000fe20007ffe0ff */
[-C--:B------:R-:W-:Y:S01]  /*7430*/  FMUL.FTZ R40, R92, R41.reuse ;  /* 0x000000295c287220 */ /* 0x080fe20000410000 */
[----:B------:R-:W-:Y:S02]  /*7440*/  STS [R57+0x2104], R39 ;  /* 0x0021042739007388 */ /* 0x000fe40000000800 */
[----:B------:R-:W-:Y:S01]  /*7450*/  LEA.HI.SX32 R115, R115, R38, 0x1b ;  /* 0x0000002673737211 */ /* 0x000fe200078fdaff */
[----:B------:R-:W-:Y:S01]  /*7460*/  FFMA.FTZ R38, R72, R41, R55 ;  /* 0x0000002948267223 */ /* 0x000fe20000010037 */
[----:B------:R0:W-:Y:S01]  /*7470*/  STS [R91+0x2108], R40 ;  /* 0x002108285b007388 */ /* 0x0001e20000000800 */
[----:B--2---:R-:W-:-:S03]  /*7480*/  FMUL.FTZ R130, R148, R130 ;  /* 0x0000008294827220 */ /* 0x004fc60000410000 */
[----:B------:R-:W2:Y:S01]  /*7490*/  LDL R148, [R1+0x4] ;  /* 0x0000040001947983 */ /* 0x000ea20000100800 */
[----:B------:R-:W-:-:S03]  /*74a0*/  FMUL.FTZ R144, R147, R144 ;  /* 0x0000009093907220 */ /* 0x000fc60000410000 */
[----:B------:R-:W3:Y:S01]  /*74b0*/  LDL R147, [R1] ;  /* 0x0000000001937983 */ /* 0x000ee20000100800 */
[----:B0-----:R-:W-:Y:S01]  /*74c0*/  FMUL.FTZ R40, R87, R23 ;  /* 0x0000001757287220 */ /* 0x001fe20000410000 */
[----:B------:R-:W-:-:S03]  /*74d0*/  FMUL.FTZ R39, R80, R22 ;  /* 0x0000001650277220 */ /* 0x000fc60000410000 */
[-C--:B------:R-:W-:Y:S01]  /*74e0*/  FFMA.FTZ R38, R71, R40.reuse, R38 ;  /* 0x0000002847267223 */ /* 0x080fe20000010026 */
[----:B------:R-:W-:Y:S01]  /*74f0*/  FMUL.FTZ R41, R73, R21 ;  /* 0x0000001549297220 */ /* 0x000fe20000410000 */
[----:B------:R-:W-:Y:S01]  /*7500*/  LEA R115, R115, R29, 0x2 ;  /* 0x0000001d73737211 */ /* 0x000fe200078e10ff */
[----:B------:R-:W-:Y:S01]  /*7510*/  FMUL.FTZ R40, R89, R40 ;  /* 0x0000002859287220 */ /* 0x000fe20000410000 */
[-C--:B------:R-:W-:Y:S01]  /*7520*/  FFMA.FTZ R38, R70, R39.reuse, R38 ;  /* 0x0000002746267223 */ /* 0x080fe20000010026 */
[----:B------:R-:W-:-:S03]  /*7530*/  FMUL.FTZ R39, R88, R39 ;  /* 0x0000002758277220 */ /* 0x000fc60000410000 */
[-C--:B------:R-:W-:Y:S01]  /*7540*/  FFMA.FTZ R38, R69, R41.reuse, R38 ;  /* 0x0000002945267223 */ /* 0x080fe20000010026 */
[----:B------:R-:W-:Y:S01]  /*7550*/  FMUL.FTZ R41, R86, R41 ;  /* 0x0000002956297220 */ /* 0x000fe20000410000 */
        /* <DEDUP_REMOVED lines=61> */
[-C--:B------:R-:W-:Y:S01]  /*7930*/  LEA.HI.SX32 R98, R30, R30.reuse, 0x1b ;  /* 0x0000001e1e627211 */ /* 0x080fe200078fdaff */
[----:B------:R-:W-:Y:S01]  /*7940*/  FADD.FTZ R6, R42, R6 ;  /* 0x000000062a067221 */ /* 0x000fe20000010000 */
[-C--:B------:R-:W-:Y:S01]  /*7950*/  LEA.HI.SX32 R114, R97, R30.reuse, 0x1b ;  /* 0x0000001e61727211 */ /* 0x080fe200078fdaff */
[----:B------:R-:W-:Y:S01]  /*7960*/  FADD.FTZ R7, R43, R7 ;  /* 0x000000072b077221 */ /* 0x000fe20000010000 */
[-C--:B------:R-:W-:Y:S01]  /*7970*/  LEA.HI.SX32 R78, R99, R30.reuse, 0x1b ;  /* 0x0000001e634e7211 */ /* 0x080fe200078fdaff */
[----:B------:R-:W0:Y:S01]  /*7980*/  LDC.64 R42, c[0x0][0x348] ;  /* 0x0000d200ff2a7b82 */ /* 0x000e220000000a00 */
        /* <DEDUP_REMOVED lines=27> */
[----:B------:R-:W-:Y:S01]  /*7b40*/  LEA R103, R40, R29, 0x2 ;  /* 0x0000001d28677211 */ /* 0x000fe200078e10ff */
[----:B------:R-:W-:Y:S01]  /*7b50*/  FMUL.FTZ R143, R128, R143 ;  /* 0x0000008f808f7220 */ /* 0x000fe20000410000 */
[-C--:B------:R-:W-:Y:S01]  /*7b60*/  LEA R102, R102, R29.reuse, 0x2 ;  /* 0x0000001d66667211 */ /* 0x080fe200078e10ff */
[----:B------:R-:W-:Y:S01]  /*7b70*/  FMUL.FTZ R142, R129, R142 ;  /* 0x0000008e818e7220 */ /* 0x000fe20000410000 */
[-C--:B------:R-:W-:Y:S01]  /*7b80*/  LEA R101, R38, R29.reuse, 0x2 ;  /* 0x0000001d26657211 */ /* 0x080fe200078e10ff */
[----:B------:R-:W1:Y:S01]  /*7b90*/  LDS R118, [R97+0x2100] ;  /* 0x0021000061767984 */ /* 0x000e620000000800 */
[----:B------:R-:W-:Y:S01]  /*7ba0*/  LEA R100, R100, R29, 0x2 ;  /* 0x0000001d64647211 */ /* 0x000fe200078e10ff */
[----:B------:R-:W-:-:S02]  /*7bb0*/  FADD.FTZ R8, R56, R8 ;  /* 0x0000000838087221 */ /* 0x000fc40000010000 */
        /* <DEDUP_REMOVED lines=15> */
[----:B------:R-:W-:Y:S04]  /*7cb0*/  STS [R90+0x4200], R130 ;  /* 0x004200825a007388 */ /* 0x000fe80000000800 */
[----:B------:R4:W-:Y:S04]  /*7cc0*/  STS [R57+0x4204], R144 ;  /* 0x0042049039007388 */ /* 0x0009e80000000800 */
[----:B------:R-:W-:Y:S04]  /*7cd0*/  STS [R91+0x4208], R143 ;  /* 0x0042088f5b007388 */ /* 0x000fe80000000800 */
[----:B------:R0:W-:Y:S01]  /*7ce0*/  STS [R115+0x420c], R142 ;  /* 0x00420c8e73007388 */ /* 0x0001e20000000800 */
[----:B----4-:R-:W4:Y:S01]  /*7cf0*/  LDC.64 R56, c[0x0][0x368] ;  /* 0x0000da00ff387b82 */ /* 0x010f220000000a00 */
[----:B------:R-:W-:Y:S01]  /*7d00*/  USHF.R.S32.HI UR46, URZ, 0x1f, UR11 ;  /* 0x0000001f3f2e7899 */ /* 0x000fe2000801140b */
[----:B0-----:R-:W-:-:S04]  /*7d10*/  FMUL.FTZ R115, R122, UR58 ;  /* 0x0000003a7a737c20 */ /* 0x001fc80008410000 */
[----:B------:R-:W-:Y:S01]  /*7d20*/  FMUL.FTZ R115, R65, R115 ;  /* 0x0000007341737220 */ /* 0x000fe20000410000 */
[----:B------:R-:W-:Y:S01]  /*7d30*/  FMUL.FTZ R65, R150, R138 ;  /* 0x0000008a96417220 */ /* 0x000fe20000410000 */
[----:B------:R-:W-:Y:S01]  /*7d40*/  FFMA.FTZ R82, R82, R64, R116 ;  /* 0x0000004052527223 */ /* 0x000fe20000010074 */
[----:B------:R-:W-:Y:S01]  /*7d50*/  FFMA.FTZ R119, R64, R17, R119 ;  /* 0x0000001140777223 */ /* 0x000fe20000010077 */
[----:B------:R-:W-:Y:S02]  /*7d60*/  IMAD R64, R42, UR46, RZ ;  /* 0x0000002e2a407c24 */ /* 0x000fe4000f8e02ff */
[----:B------:R0:W-:Y:S02]  /*7d70*/  STS [R90+0x421c], R65 ;  /* 0x00421c415a007388 */ /* 0x0001e40000000800 */
[----:B------:R-:W-:Y:S01]  /*7d80*/  IMAD R77, R43, UR11, R64 ;  /* 0x0000000b2b4d7c24 */ /* 0x000fe2000f8e0240 */
[----:B------:R-:W-:Y:S01]  /*7d90*/  MOV R64, R30 ;  /* 0x0000001e00407202 */ /* 0x000fe20000000f00 */
[----:B0-----:R-:W-:Y:S01]  /*7da0*/  HFMA2.MMA R65, -RZ, RZ, 0, 0 ;  /* 0x00000000ff417435 */ /* 0x001fe200000001ff */
[----:B----4-:R-:W-:Y:S01]  /*7db0*/  IMAD R76, R56, UR46, RZ ;  /* 0x0000002e384c7c24 */ /* 0x010fe2000f8e02ff */
[----:B------:R-:W-:Y:S01]  /*7dc0*/  USHF.R.S32.HI UR57, URZ, 0x1f, UR12 ;  /* 0x0000001f3f397899 */ /* 0x000fe2000801140c */
[----:B------:R-:W-:Y:S01]  /*7dd0*/  FMUL.FTZ R79, R163, R134 ;  /* 0x00000086a34f7220 */ /* 0x000fe20000410000 */
[----:B------:R2:W-:Y:S01]  /*7de0*/  STL [R1+0x44], R119 ;  /* 0x0000447701007387 */ /* 0x0005e20000100800 */
[----:B------:R-:W-:-:S03]  /*7df0*/  IMAD R57, R57, UR11, R76 ;  /* 0x0000000b39397c24 */ /* 0x000fc6000f8e024c */
[----:B------:R-:W-:Y:S01]  /*7e00*/  IMAD.WIDE.U32 R42, R42, UR11, R64 ;  /* 0x0000000b2a2a7c25 */ /* 0x000fe2000f8e0040 */
[----:B------:R-:W-:-:S03]  /*7e10*/  UIMAD UR47, UR57, UR42, URZ ;  /* 0x0000002a392f72a4 */ /* 0x000fc6000f8e023f */
[----:B------:R-:W-:Y:S01]  /*7e20*/  IMAD.WIDE.U32 R64, R56, UR11, R64 ;  /* 0x0000000b38407c25 */ /* 0x000fe2000f8e0040 */
[----:B------:R-:W-:-:S03]  /*7e30*/  IADD3 R43, R43, R77, RZ ;  /* 0x0000004d2b2b7210 */ /* 0x000fc60007ffe0ff */
[----:B--2---:R-:W-:Y:S01]  /*7e40*/  FMUL.FTZ R119, R148, R136 ;  /* 0x0000008894777220 */ /* 0x004fe20000410000 */
[----:B------:R-:W-:Y:S01]  /*7e50*/  MOV R77, UR42 ;  /* 0x0000002a004d7c02 */ /* 0x000fe20008000f00 */
[----:B------:R-:W-:Y:S01]  /*7e60*/  UIADD3 UR46, -UR6, UR53, URZ ;  /* 0x00000035062e7290 */ /* 0x000fe2000fffe13f */
[----:B------:R0:W-:Y:S01]  /*7e70*/  STS [R90+0x422c], R79 ;  /* 0x00422c4f5a007388 */ /* 0x0001e20000000800 */
[----:B------:R-:W-:Y:S01]  /*7e80*/  FMUL.FTZ R141, R165, R141 ;  /* 0x0000008da58d7220 */ /* 0x000fe20000410000 */
[----:B------:R-:W-:Y:S01]  /*7e90*/  FMUL.FTZ R140, R164, R140 ;  /* 0x0000008ca48c7220 */ /* 0x000fe20000410000 */
[----:B------:R-:W-:Y:S01]  /*7ea0*/  FMUL.FTZ R139, R157, R139 ;  /* 0x0000008b9d8b7220 */ /* 0x000fe20000410000 */
[----:B------:R-:W-:Y:S01]  /*7eb0*/  FMUL.FTZ R137, R149, R137 ;  /* 0x0000008995897220 */ /* 0x000fe20000410000 */
[----:B---3--:R-:W-:Y:S01]  /*7ec0*/  FMUL.FTZ R135, R147, R135 ;  /* 0x0000008793877220 */ /* 0x008fe20000410000 */
        /* <DEDUP_REMOVED lines=9> */
[----:B------:R-:W-:Y:S01]  /*7f60*/  ULEA UR46, UR46, 0xfffff800, 0xb ;  /* 0xfffff8002e2e7891 */ /* 0x000fe2000f8e583f */
[----:B------:R0:W-:Y:S01]  /*7f70*/  STS [R90+0x4224], R119 ;  /* 0x004224775a007388 */ /* 0x0001e20000000800 */
[----:B------:R-:W-:Y:S01]  /*7f80*/  USHF.R.S32.HI UR60, URZ, 0x1f, UR59 ;  /* 0x0000001f3f3c7899 */ /* 0x000fe2000801143b */
[----:B------:R-:W-:Y:S01]  /*7f90*/  IMAD.WIDE.U32 R42, R79, UR12, R64 ;  /* 0x0000000c4f2a7c25 */ /* 0x000fe2000f8e0040 */
[----:B------:R-:W-:Y:S01]  /*7fa0*/  IADD3 R128, R57, UR47, RZ ;  /* 0x0000002f39807c10 */ /* 0x000fe2000fffe0ff */
[----:B------:R-:W-:Y:S01]  /*7fb0*/  STS [R90+0x4210], R141 ;  /* 0x0042108d5a007388 */ /* 0x000fe20000000800 */
[----:B------:R-:W-:Y:S01]  /*7fc0*/  IADD3 R76, P0, R56, UR59, RZ ;  /* 0x0000003b384c7c10 */ /* 0x000fe2000ff1e0ff */
[----:B------:R-:W2:Y:S02]  /*7fd0*/  LDC.64 R78, c[0x0][0x360] ;  /* 0x0000d800ff4e7b82 */ /* 0x000ea40000000a00 */
        /* <DEDUP_REMOVED lines=48> */
.L_x_3324:
[----:B------:R-:W-:Y:S05]  /*82e0*/  BSYNC B0 ;  /* 0x0000000000007941 */ /* 0x000fea0003800000 */
.L_x_3323:
        /* <DEDUP_REMOVED lines=26> */
.L_x_3326:
[----:B------:R-:W-:Y:S05]  /*8490*/  BSYNC B0 ;  /* 0x0000000000007941 */ /* 0x000fea0003800000 */
.L_x_3325:
        /* <DEDUP_REMOVED lines=12> */
.L_x_3328:
[----:B------:R-:W-:Y:S05]  /*8560*/  BSYNC B0 ;  /* 0x0000000000007941 */ /* 0x000fea0003800000 */
.L_x_3327:
[----:B0-----:R0:W4:Y:S01]  /*8570*/  LDS R37, [R112+0x4800] ;  /* 0x0048000070257984 */ /* 0x0011220000000800 */
[----:B------:R-:W-:Y:S04]  /*8580*/  BSSY B0, `(.L_x_3329) ;  /* 0x0000004000007945 */ /* 0x000fe80003800000 */
[----:B------:R-:W-:Y:S05]  /*8590*/  @!P0 BRA `(.L_x_3330) ;  /* 0x0000000000088947 */ /* 0x000fea0003800000 */
[----:B------:R0:W-:Y:S04]  /*85a0*/  REDG.E.ADD.F32.FTZ.RN.STRONG.GPU desc[UR20][R64.64+-0x1a00], R81 ;  /* 0xffe60051400079a6 */ /* 0x0001e8000c10f394 */
[----:B----4-:R0:W-:Y:S02]  /*85b0*/  REDG.E.ADD.F32.FTZ.RN.STRONG.GPU desc[UR20][R56.64+-0x1a00], R37 ;  /* 0xffe60025380079a6 */ /* 0x0101e4000c10f394 */
.L_x_3330:
[----:B------:R-:W-:Y:S05]  /*85c0*/  BSYNC B0 ;  /* 0x0000000000007941 */ /* 0x000fea0003800000 */
.L_x_3329:
[----:B------:R-:W0:Y:S01]  /*85d0*/  LDS R111, [R111+0x4a00] ;  /* 0x004a00006f6f7984 */ /* 0x000e220000000800 */
[----:B------:R-:W-:Y:S04]  /*85e0*/  BSSY B0, `(.L_x_3331) ;  /* 0x0000004000007945 */ /* 0x000fe80003800000 */
[----:B------:R-:W-:Y:S05]  /*85f0*/  @!P1 BRA `(.L_x_3332) ;  /* 0x0000000000089947 */ /* 0x000fea0003800000 */
[----:B------:R1:W-:Y:S04]  /*8600*/  REDG.E.ADD.F32.FTZ.RN.STRONG.GPU desc[UR20][R64.64+-0x1800], R67 ;  /* 0xffe80043400079a6 */ /* 0x0003e8000c10f394 */
[----:B0-----:R1:W-:Y:S02]  /*8610*/  REDG.E.ADD.F32.FTZ.RN.STRONG.GPU desc[UR20][R56.64+-0x1800], R111 ;  /* 0xffe8006f380079a6 */ /* 0x0013e4000c10f394 */
.L_x_3332:
[----:B------:R-:W-:Y:S05]  /*8620*/  BSYNC B0 ;  /* 0x0000000000007941 */ /* 0x000fea0003800000 */
.L_x_3331:
[----:B0---4-:R0:W4:Y:S01]  /*8630*/  LDS R37, [R110+0x4c00] ;  /* 0x004c00006e257984 */ /* 0x0111220000000800 */
[----:B------:R-:W-:Y:S04]  /*8640*/  BSSY B0, `(.L_x_3333) ;  /* 0x0000004000007945 */ /* 0x000fe80003800000 */
[----:B------:R-:W-:Y:S05]  /*8650*/  @!P2 BRA `(.L_x_3334) ;  /* 0x000000000008a947 */ /* 0x000fea0003800000 */
[----:B------:R0:W-:Y:S04]  /*8660*/  REDG.E.ADD.F32.FTZ.RN.STRONG.GPU desc[UR20][R64.64+-0x1600], R63 ;  /* 0xffea003f400079a6 */ /* 0x0001e8000c10f394 */
[----:B----4-:R0:W-:Y:S02]  /*8670*/  REDG.E.ADD.F32.FTZ.RN.STRONG.GPU desc[UR20][R56.64+-0x1600], R37 ;  /* 0xffea0025380079a6 */ /* 0x0101e4000c10f394 */
.L_x_3334:
[----:B------:R-:W-:Y:S05]  /*8680*/  BSYNC B0 ;  /* 0x0000000000007941 */ /* 0x000fea0003800000 */
.L_x_3333:
[----:B------:R-:W0:Y:S01]  /*8690*/  LDS R109, [R109+0x4e00] ;  /* 0x004e00006d6d7984 */ /* 0x000e220000000800 */
[----:B------:R-:W-:Y:S04]  /*86a0*/  BSSY B0, `(.L_x_3335) ;  /* 0x0000004000007945 */ /* 0x000fe80003800000 */
[----:B------:R-:W-:Y:S05]  /*86b0*/  @!P3 BRA `(.L_x_3336) ;  /* 0x000000000008b947 */ /* 0x000fea0003800000 */
[----:B------:R1:W-:Y:S04]  /*86c0*/  REDG.E.ADD.F32.FTZ.RN.STRONG.GPU desc[UR20][R64.64+-0x1400], R62 ;  /* 0xffec003e400079a6 */ /* 0x0003e8000c10f394 */
[----:B0-----:R1:W-:Y:S02]  /*86d0*/  REDG.E.ADD.F32.FTZ.RN.STRONG.GPU desc[UR20][R56.64+-0x1400], R109 ;  /* 0xffec006d380079a6 */ /* 0x0013e4000c10f394 */
.L_x_3336:
[----:B------:R-:W-:Y:S05]  /*86e0*/  BSYNC B0 ;  /* 0x0000000000007941 */ /* 0x000fea0003800000 */
.L_x_3335:
[----:B0---4-:R0:W4:Y:S01]  /*86f0*/  LDS R37, [R108+0x5000] ;  /* 0x005000006c257984 */ /* 0x0111220000000800 */
[----:B------:R-:W-:Y:S04]  /*8700*/  BSSY B0, `(.L_x_3337) ;  /* 0x0000004000007945 */ /* 0x000fe80003800000 */
[----:B------:R-:W-:Y:S05]  /*8710*/  @!P4 BRA `(.L_x_3338) ;  /* 0x000000000008c947 */ /* 0x000fea0003800000 */
[----:B------:R0:W-:Y:S04]  /*8720*/  REDG.E.ADD.F32.FTZ.RN.STRONG.GPU desc[UR20][R64.64+-0x1200], R61 ;  /* 0xffee003d400079a6 */ /* 0x0001e8000c10f394 */
[----:B----4-:R0:W-:Y:S02]  /*8730*/  REDG.E.ADD.F32.FTZ.RN.STRONG.GPU desc[UR20][R56.64+-0x1200], R37 ;  /* 0xffee0025380079a6 */ /* 0x0101e4000c10f394 */
.L_x_3338:
[----:B------:R-:W-:Y:S05]  /*8740*/  BSYNC B0 ;  /* 0x0000000000007941 */ /* 0x000fea0003800000 */
.L_x_3337:
[----:B------:R-:W0:Y:S01]  /*8750*/  LDS R107, [R107+0x5200] ;  /* 0x005200006b6b7984 */ /* 0x000e220000000800 */
[----:B------:R-:W-:Y:S04]  /*8760*/  BSSY B0, `(.L_x_3339) ;  /* 0x0000004000007945 */ /* 0x000fe80003800000 */
[----:B------:R-:W-:Y:S05]  /*8770*/  @!P5 BRA `(.L_x_3340) ;  /* 0x000000000008d947 */ /* 0x000fea0003800000 */
[----:B------:R1:W-:Y:S04]  /*8780*/  REDG.E.ADD.F32.FTZ.RN.STRONG.GPU desc[UR20][R64.64+-0x1000], R60 ;  /* 0xfff0003c400079a6 */ /* 0x0003e8000c10f394 */
[----:B0-----:R1:W-:Y:S02]  /*8790*/  REDG.E.ADD.F32.FTZ.RN.STRONG.GPU desc[UR20][R56.64+-0x1000], R107 ;  /* 0xfff0006b380079a6 */ /* 0x0013e4000c10f394 */
.L_x_3340:
[----:B------:R-:W-:Y:S05]  /*87a0*/  BSYNC B0 ;  /* 0x0000000000007941 */ /* 0x000fea0003800000 */
.L_x_3339:
        /* <DEDUP_REMOVED lines=12> */
.L_x_3342:
[----:B------:R-:W-:Y:S05]  /*8870*/  BSYNC B0 ;  /* 0x0000000000007941 */ /* 0x000fea0003800000 */
.L_x_3341:
[----:B------:R-:W0:Y:S01]  /*8880*/  LDS R105, [R105+0x5600] ;  /* 0x0056000069697984 */ /* 0x000e220000000800 */
[----:B------:R-:W-:Y:S04]  /*8890*/  BSSY B0, `(.L_x_3343) ;  /* 0x0000004000007945 */ /* 0x000fe80003800000 */
[----:B------:R-:W-:Y:S05]  /*88a0*/  @!P0 BRA `(.L_x_3344) ;  /* 0x0000000000088947 */ /* 0x000fea0003800000 */
[----:B------:R1:W-:Y:S04]  /*88b0*/  REDG.E.ADD.F32.FTZ.RN.STRONG.GPU desc[UR20][R64.64+-0xc00], R58 ;  /* 0xfff4003a400079a6 */ /* 0x0003e8000c10f394 */
[----:B0-----:R1:W-:Y:S02]  /*88c0*/  REDG.E.ADD.F32.FTZ.RN.STRONG.GPU desc[UR20][R56.64+-0xc00], R105 ;  /* 0xfff40069380079a6 */ /* 0x0013e4000c10f394 */
.L_x_3344:
[----:B------:R-:W-:Y:S05]  /*88d0*/  BSYNC B0 ;  /* 0x0000000000007941 */ /* 0x000fea0003800000 */
.L_x_3343:
[----:B0---4-:R0:W4:Y:S01]  /*88e0*/  LDS R37, [R104+0x5800] ;  /* 0x0058000068257984 */ /* 0x0111220000000800 */
[----:B------:R-:W-:Y:S04]  /*88f0*/  BSSY B0, `(.L_x_3345) ;  /* 0x0000004000007945 */ /* 0x000fe80003800000 */
[----:B------:R-:W-:Y:S05]  /*8900*/  @!P1 BRA `(.L_x_3346) ;  /* 0x0000000000089947 */ /* 0x000fea0003800000 */
[----:B------:R0:W-:Y:S04]  /*8910*/  REDG.E.ADD.F32.FTZ.RN.STRONG.GPU desc[UR20][R64.64+-0xa00], R55 ;  /* 0xfff60037400079a6 */ /* 0x0001e8000c10f394 */
[----:B----4-:R0:W-:Y:S02]  /*8920*/  REDG.E.ADD.F32.FTZ.RN.STRONG.GPU desc[UR20][R56.64+-0xa00], R37 ;  /* 0xfff60025380079a6 */ /* 0x0101e4000c10f394 */
.L_x_3346:
[----:B------:R-:W-:Y:S05]  /*8930*/  BSYNC B0 ;  /* 0x0000000000007941 */ /* 0x000fea0003800000 */
.L_x_3345:
[----:B------:R-:W0:Y:S01]  /*8940*/  LDS R103, [R103+0x5a00] ;  /* 0x005a000067677984 */ /* 0x000e220000000800 */
[----:B------:R-:W-:Y:S04]  /*8950*/  BSSY B0, `(.L_x_3347) ;  /* 0x0000004000007945 */ /* 0x000fe80003800000 */
[----:B------:R-:W-:Y:S05]  /*8960*/  @!P2 BRA `(.L_x_3348) ;  /* 0x000000000008a947 */ /* 0x000fea0003800000 */
[----:B------:R1:W-:Y:S04]  /*8970*/  REDG.E.ADD.F32.FTZ.RN.STRONG.GPU desc[UR20][R64.64+-0x800], R41 ;  /* 0xfff80029400079a6 */ /* 0x0003e8000c10f394 */
[----:B0-----:R1:W-:Y:S02]  /*8980*/  REDG.E.ADD.F32.FTZ.RN.STRONG.GPU desc[UR20][R56.64+-0x800], R103 ;  /* 0xfff80067380079a6 */ /* 0x0013e4000c10f394 */
.L_x_3348:
[----:B------:R-:W-:Y:S05]  /*8990*/  BSYNC B0 ;  /* 0x0000000000007941 */ /* 0x000fea0003800000 */
.L_x_3347:
[----:B0---4-:R0:W4:Y:S01]  /*89a0*/  LDS R37, [R102+0x5c00] ;  /* 0x005c000066257984 */ /* 0x0111220000000800 */
[----:B------:R-:W-:Y:S04]  /*89b0*/  BSSY B0, `(.L_x_3349) ;  /* 0x0000004000007945 */ /* 0x000fe80003800000 */
[----:B------:R-:W-:Y:S05]  /*89c0*/  @!P3 BRA `(.L_x_3350) ;  /* 0x000000000008b947 */ /* 0x000fea0003800000 */
[----:B------:R0:W-:Y:S04]  /*89d0*/  REDG.E.ADD.F32.FTZ.RN.STRONG.GPU desc[UR20][R64.64+-0x600], R40 ;  /* 0xfffa0028400079a6 */ /* 0x0001e8000c10f394 */
[----:B----4-:R0:W-:Y:S02]  /*89e0*/  REDG.E.ADD.F32.FTZ.RN.STRONG.GPU desc[UR20][R56.64+-0x600], R37 ;  /* 0xfffa0025380079a6 */ /* 0x0101e4000c10f394 */
.L_x_3350:
[----:B------:R-:W-:Y:S05]  /*89f0*/  BSYNC B0 ;  /* 0x0000000000007941 */ /* 0x000fea0003800000 */
.L_x_3349:
[----:B------:R-:W0:Y:S01]  /*8a00*/  LDS R101, [R101+0x5e00] ;  /* 0x005e000065657984 */ /* 0x000e220000000800 */
[----:B------:R-:W-:Y:S04]  /*8a10*/  BSSY B0, `(.L_x_3351) ;  /* 0x0000004000007945 */ /* 0x000fe80003800000 */
[----:B------:R-:W-:Y:S05]  /*8a20*/  @!P4 BRA `(.L_x_3352) ;  /* 0x000000000008c947 */ /* 0x000fea0003800000 */
[----:B------:R1:W-:Y:S04]  /*8a30*/  REDG.E.ADD.F32.FTZ.RN.STRONG.GPU desc[UR20][R64.64+-0x400], R39 ;  /* 0xfffc0027400079a6 */ /* 0x0003e8000c10f394 */
[----:B0-----:R1:W-:Y:S02]  /*8a40*/  REDG.E.ADD.F32.FTZ.RN.STRONG.GPU desc[UR20][R56.64+-0x400], R101 ;  /* 0xfffc0065380079a6 */ /* 0x0013e4000c10f394 */
.L_x_3352:
[----:B------:R-:W-:Y:S05]  /*8a50*/  BSYNC B0 ;  /* 0x0000000000007941 */ /* 0x000fea0003800000 */
.L_x_3351:
[----:B0---4-:R0:W4:Y:S01]  /*8a60*/  LDS R37, [R100+0x6000] ;  /* 0x0060000064257984 */ /* 0x0111220000000800 */
[----:B------:R-:W-:Y:S04]  /*8a70*/  BSSY B0, `(.L_x_3353) ;  /* 0x0000004000007945 */ /* 0x000fe80003800000 */
[----:B------:R-:W-:Y:S05]  /*8a80*/  @!P5 BRA `(.L_x_3354) ;  /* 0x000000000008d947 */ /* 0x000fea0003800000 */
[----:B------:R0:W-:Y:S04]  /*8a90*/  REDG.E.ADD.F32.FTZ.RN.STRONG.GPU desc[UR20][R64.64+-0x200], R38 ;  /* 0xfffe0026400079a6 */ /* 0x0001e8000c10f394 */
[----:B----4-:R0:W-:Y:S02]  /*8aa0*/  REDG.E.ADD.F32.FTZ.RN.STRONG.GPU desc[UR20][R56.64+-0x200], R37 ;  /* 0xfffe0025380079a6 */ /* 0x0101e4000c10f394 */
.L_x_3354:
[----:B------:R-:W-:Y:S05]  /*8ab0*/  BSYNC B0 ;  /* 0x0000000000007941 */ /* 0x000fea0003800000 */
.L_x_3353:
        /* <DEDUP_REMOVED lines=20> */
[----:B------:R-:W-:Y:S04]  /*8c00*/  STL [R1+0x48], R59 ;  /* 0x0000483b01007387 */ /* 0x000fe80000100800 */
[----:B------:R0:W-:Y:S01]  /*8c10*/  STL [R1+0x4c], R42 ;  /* 0x00004c2a01007387 */ /* 0x0001e20000100800 */
[----:B----4-:R-:W-:Y:S01]  /*8c20*/  FFMA.FTZ R58, R35, R20, R58 ;  /* 0x00000014233a7223 */ /* 0x010fe2000001003a */
        /* <DEDUP_REMOVED lines=9> */
[----:B------:R-:W4:Y:S01]  /*8cc0*/  LDL.LU R39, [R1+0x64] ;  /* 0x0000640001277983 */ /* 0x000f220000300800 */
        /* <DEDUP_REMOVED lines=61> */
.L_x_3356:
[----:B------:R-:W-:Y:S05]  /*90a0*/  BSYNC B0 ;  /* 0x0000000000007941 */ /* 0x000fea0003800000 */
.L_x_3355:
[----:B------:R-:W-:Y:S02]  /*90b0*/  UIADD3 UR7, UR7, 0x1, URZ ;  /* 0x0000000107077890 */ /* 0x000fe4000fffe03f */
[----:B------:R-:W-:Y:S02]  /*90c0*/  UIADD3 UR8, UP1, UR8, 0x1, URZ ;  /* 0x0000000108087890 */ /* 0x000fe4000ff3e03f */
[----:B------:R-:W-:Y:S02]  /*90d0*/  UISETP.GE.AND UP0, UPT, UR7, UR54, UPT ;  /* 0x000000360700728c */ /* 0x000fe4000bf06270 */
[----:B------:R-:W-:-:S04]  /*90e0*/  UIADD3.X UR9, URZ, UR9, URZ, UP1, !UPT ;  /* 0x000000093f097290 */ /* 0x000fc80008ffe43f */
[----:B------:R-:W-:-:S13]  /*90f0*/  PLOP3.LUT P0, PT, PT, PT, UP0, 0x80, 0x0 ;  /* 0x000000000000781c */ /* 0x000fda0003f0f008 */
[----:B------:R-:W-:Y:S05]  /*9100*/  @!P0 BRA `(.L_x_3357) ;  /* 0xffffffc000008947 */ /* 0x000fea000383ffff */
.L_x_3313:
[----:B------:R-:W-:Y:S01]  /*9110*/  BAR.SYNC.DEFER_BLOCKING 0x0 ;  /* 0x0000000000007b1d */ /* 0x000fe20000010000 */
[----:B-1----:R-:W-:-:S04]  /*9120*/  SHF.L.U32 R0, R30, 0x1, RZ ;  /* 0x000000011e007819 */ /* 0x002fc800000006ff */
[----:B------:R-:W-:Y:S02]  /*9130*/  LOP3.LUT R11, R0, 0xffffffc0, RZ, 0xc0, !PT ;  /* 0xffffffc0000b7812 */ /* 0x000fe400078ec0ff */
[----:B------:R-:W-:Y:S01]  /*9140*/  MOV R12, UR15 ;  /* 0x0000000f000c7c02 */ /* 0x000fe20008000f00 */
[----:B------:R-:W2:Y:S01]  /*9150*/  LDL.LU R32, [R1+0x48] ;  /* 0x0000480001207983 */ /* 0x000ea20000300800 */
[----:B------:R-:W-:Y:S01]  /*9160*/  MOV R13, UR16 ;  /* 0x00000010000d7c02 */ /* 0x000fe20008000f00 */
[----:B------:R-:W-:Y:S01]  /*9170*/  USHF.R.S32.HI UR33, URZ, 0x1f, UR11 ;  /* 0x0000001f3f217899 */ /* 0x000fe2000801140b */
[----:B------:R-:W-:Y:S01]  /*9180*/  LOP3.LUT R0, R11, 0x1f, R30, 0xf8, !PT ;  /* 0x0000001f0b007812 */ /* 0x000fe200078ef81e */
[----:B------:R-:W2:Y:S01]  /*9190*/  LDL.LU R33, [R1+0x44] ;  /* 0x0000440001217983 */ /* 0x000ea20000300800 */
[----:B------:R-:W-:Y:S01]  /*91a0*/  ULEA UR8, UR51, 0xfffff800, 0xb ;  /* 0xfffff80033087891 */ /* 0x000fe2000f8e583f */
[----:B------:R-:W-:Y:S02]  /*91b0*/  ULDC.64 UR30, c[0x0][0x388] ;  /* 0x0000e200001e7ab9 */ /* 0x000fe40000000a00 */
[----:B------:R-:W-:Y:S01]  /*91c0*/  IMAD.WIDE R20, R0, 0x10, R12 ;  /* 0x0000001000147825 */ /* 0x000fe200078e020c */
[----:B------:R-:W4:Y:S01]  /*91d0*/  LDL.LU R34, [R1+0x40] ;  /* 0x0000400001227983 */ /* 0x000f220000300800 */
[----:B------:R-:W-:Y:S01]  /*91e0*/  USHF.R.S32.HI UR32, URZ, 0x1f, UR10 ;  /* 0x0000001f3f207899 */ /* 0x000fe2000801140a */
[----:B------:R-:W-:-:S02]  /*91f0*/  ULDC.64 UR28, c[0x0][0x390] ;  /* 0x0000e400001c7ab9 */ /* 0x000fc40000000a00 */
[----:B------:R-:W4:Y:S04]  /*9200*/  LDL.LU R35, [R1+0x3c] ;  /* 0x00003c0001237983 */ /* 0x000f280000300800 */
[----:B------:R-:W5:Y:S04]  /*9210*/  LDG.E.128 R12, desc[UR20][R20.64] ;  /* 0x00000014140c7981 */ /* 0x000f68000c1e1d00 */
[----:B------:R-:W2:Y:S04]  /*9220*/  LDG.E.128 R16, desc[UR20][R20.64+0x200] ;  /* 0x0002001414107981 */ /* 0x000ea8000c1e1d00 */
[----:B------:R-:W4:Y:S04]  /*9230*/  LDL.LU R36, [R1+0x38] ;  /* 0x0000380001247983 */ /* 0x000f280000300800 */
[----:B------:R-:W4:Y:S04]  /*9240*/  LDL.LU R37, [R1+0x34] ;  /* 0x0000340001257983 */ /* 0x000f280000300800 */
[----:B---3--:R-:W3:Y:S04]  /*9250*/  LDL.LU R38, [R1+0x30] ;  /* 0x0000300001267983 */ /* 0x008ee80000300800 */
[----:B------:R-:W3:Y:S04]  /*9260*/  LDL.LU R39, [R1+0x2c] ;  /* 0x00002c0001277983 */ /* 0x000ee80000300800 */
[----:B------:R-:W4:Y:S04]  /*9270*/  LDL.LU R40, [R1+0x68] ;  /* 0x0000680001287983 */ /* 0x000f280000300800 */
[----:B0-----:R-:W4:Y:S04]  /*9280*/  LDL.LU R41, [R1+0x64] ;  /* 0x0000640001297983 */ /* 0x001f280000300800 */
[----:B------:R-:W3:Y:S04]  /*9290*/  LDL.LU R42, [R1+0x60] ;  /* 0x00006000012a7983 */ /* 0x000ee80000300800 */
[----:B------:R-:W3:Y:S04]  /*92a0*/  LDL.LU R43, [R1+0x5c] ;  /* 0x00005c00012b7983 */ /* 0x000ee80000300800 */
[----:B------:R-:W4:Y:S04]  /*92b0*/  LDL.LU R52, [R1+0x58] ;  /* 0x0000580001347983 */ /* 0x000f280000300800 */
[----:B------:R-:W4:Y:S04]  /*92c0*/  LDL.LU R53, [R1+0x54] ;  /* 0x0000540001357983 */ /* 0x000f280000300800 */
[----:B------:R-:W3:Y:S04]  /*92d0*/  LDL.LU R54, [R1+0x50] ;  /* 0x0000500001367983 */ /* 0x000ee80000300800 */
[----:B------:R-:W3:Y:S04]  /*92e0*/  LDL.LU R55, [R1+0x4c] ;  /* 0x00004c0001377983 */ /* 0x000ee80000300800 */
[----:B------:R-:W4:Y:S04]  /*92f0*/  LDL.LU R31, [R1+0x70] ;  /* 0x00007000011f7983 */ /* 0x000f280000300800 */
[----:B-----5:R-:W-:Y:S04]  /*9300*/  STS.128 [R28], R12 ;  /* 0x0000000c1c007388 */ /* 0x020fe80000000c00 */
[----:B--2---:R-:W-:Y:S01]  /*9310*/  STS.128 [R28+0x200], R16 ;  /* 0x000200101c007388 */ /* 0x004fe20000000c00 */
        /* <DEDUP_REMOVED lines=8> */
[----:B------:R-:W-:-:S04]  /*93a0*/  HADD2.F32 R2, -RZ, R13.H1_H1 ;  /* 0x3000000dff027230 */ /* 0x000fc80000004100 */
[----:B------:R-:W-:Y:S01]  /*93b0*/  FSETP.GTU.FTZ.AND P1, PT, R23, 20, PT ;  /* 0x41a000001700780b */ /* 0x000fe20003f3c000 */
[----:B------:R-:W-:Y:S02]  /*93c0*/  HADD2.F32 R11, -RZ, R13.H0_H0 ;  /* 0x2000000dff0b7230 */ /* 0x000fe40000004100 */
[----:B------:R-:W-:-:S03]  /*93d0*/  FADD.FTZ R16, R2, UR5 ;  /* 0x0000000502107e21 */ /* 0x000fc60008010000 */
[----:B------:R-:W-:Y:S01]  /*93e0*/  FADD.FTZ R11, R11, UR5 ;  /* 0x000000050b0b7e21 */ /* 0x000fe20008010000 */
[----:B------:R-:W-:-:S04]  /*93f0*/  @!P2 FMUL.FTZ R2, R22, -1.4426950216293334961 ;  /* 0xbfb8aa3b1602a820 */ /* 0x000fc80000410000 */
[----:B------:R-:W-:Y:S02]  /*9400*/  FSETP.GTU.FTZ.AND P0, PT, R11, 20, PT ;  /* 0x41a000000b00780b */ /* 0x000fe40003f1c000 */
[----:B------:R-:W-:Y:S01]  /*9410*/  @!P1 FMUL.FTZ R12, R23, -1.4426950216293334961 ;  /* 0xbfb8aa3b170c9820 */ /* 0x000fe20000410000 */
[----:B------:R-:W0:Y:S08]  /*9420*/  @!P2 MUFU.EX2 R2, R2 ;  /* 0x000000020002a308 */ /* 0x000e300000000800 */
[----:B------:R-:W2:Y:S02]  /*9430*/  @!P1 MUFU.EX2 R12, R12 ;  /* 0x0000000c000c9308 */ /* 0x000ea40000000800 */
[----:B------:R-:W-:Y:S01]  /*9440*/  @!P0 FMUL.FTZ R13, R11, -1.4426950216293334961 ;  /* 0xbfb8aa3b0b0d8820 */ /* 0x000fe20000410000 */
[----:B------:R-:W-:-:S05]  /*9450*/  HADD2.F32 R17, -RZ, R14.H0_H0 ;  /* 0x2000000eff117230 */ /* 0x000fca0000004100 */
[----:B------:R-:W5:Y:S01]  /*9460*/  @!P0 MUFU.EX2 R13, R13 ;  /* 0x0000000d000d8308 */ /* 0x000f620000000800 */
[----:B0-----:R-:W-:Y:S01]  /*9470*/  @!P2 FADD.FTZ R11, R2, 1 ;  /* 0x3f800000020ba421 */ /* 0x001fe20000010000 */
[----:B------:R-:W-:-:S06]  /*9480*/  FADD.FTZ R19, R17, UR5 ;  /* 0x0000000511137e21 */ /* 0x000fcc0008010000 */
[----:B------:R-:W0:Y:S01]  /*9490*/  @!P2 MUFU.RCP R18, R11 ;  /* 0x0000000b0012a308 */ /* 0x000e220000001000 */
[----:B--2---:R-:W-:-:S07]  /*94a0*/  @!P1 FADD.FTZ R12, R12, 1 ;  /* 0x3f8000000c0c9421 */ /* 0x004fce0000010000 */
[----:B------:R1:W2:Y:S01]  /*94b0*/  @!P1 MUFU.RCP R17, R12 ;  /* 0x0000000c00119308 */ /* 0x0002a20000001000 */
[----:B------:R-:W-:Y:S02]  /*94c0*/  HADD2.F32 R14, -RZ, R14.H1_H1 ;  /* 0x3000000eff0e7230 */ /* 0x000fe40000004100 */
[----:B-----5:R-:W-:Y:S01]  /*94d0*/  @!P0 FADD.FTZ R13, R13, 1 ;  /* 0x3f8000000d0d8421 */ /* 0x020fe20000010000 */
[----:B------:R-:W-:Y:S02]  /*94e0*/  HADD2.F32 R2, -RZ, R15.H0_H0 ;  /* 0x2000000fff027230 */ /* 0x000fe40000004100 */
[----:B-1----:R-:W-:Y:S02]  /*94f0*/  HADD2.F32 R12, -RZ, R24.H0_H0 ;  /* 0x20000018ff0c7230 */ /* 0x002fe40000004100 */
[----:B------:R-:W-:Y:S01]  /*9500*/  FADD.FTZ R20, R14, UR5 ;  /* 0x000000050e147e21 */ /* 0x000fe20008010000 */
[----:B0-----:R-:W-:Y:S01]  /*9510*/  @!P2 FMUL.FTZ R153, R153, R18 ;  /* 0x000000129999a220 */ /* 0x001fe20000410000 */
[----:B------:R-:W0:Y:S01]  /*9520*/  @!P0 MUFU.RCP R14, R13 ;  /* 0x0000000d000e8308 */ /* 0x000e220000001000 */
[----:B------:R-:W-:Y:S01]  /*9530*/  FADD.FTZ R18, R12, UR5 ;  /* 0x000000050c127e21 */ /* 0x000fe20008010000 */
[----:B------:R-:W-:Y:S01]  /*9540*/  FADD.FTZ R21, R2, UR5 ;  /* 0x0000000502157e21 */ /* 0x000fe20008010000 */
[----:B--2---:R-:W-:-:S03]  /*9550*/  @!P1 FMUL.FTZ R154, R154, R17 ;  /* 0x000000119a9a9220 */ /* 0x004fc60000410000 */
[----:B------:R-:W-:Y:S02]  /*9560*/  FSETP.GTU.FTZ.AND P1, PT, R18, 20, PT ;  /* 0x41a000001200780b */ /* 0x000fe40003f3c000 */
[----:B------:R-:W-:Y:S01]  /*9570*/  FSETP.GTU.FTZ.AND P3, PT, R21, 20, PT ;  /* 0x41a000001500780b */ /* 0x000fe20003f7c000 */
[----:B------:R-:W-:Y:S02]  /*9580*/  HADD2.F32 R15, -RZ, R15.H1_H1 ;  /* 0x3000000fff0f7230 */ /* 0x000fe40000004100 */
[----:B------:R-:W-:Y:S02]  /*9590*/  HADD2.F32 R24, -RZ, R24.H1_H1 ;  /* 0x30000018ff187230 */ /* 0x000fe40000004100 */
[----:B0-----:R-:W-:Y:S01]  /*95a0*/  @!P0 FMUL.FTZ R155, R155, R14 ;  /* 0x0000000e9b9b8220 */ /* 0x001fe20000410000 */
[----:B------:R-:W-:-:S05]  /*95b0*/  FADD.FTZ R15, R15, UR5 ;  /* 0x000000050f0f7e21 */ /* 0x000fca0008010000 */
[----:B------:R-:W-:Y:S01]  /*95c0*/  @!P1 FMUL.FTZ R14, R18, -1.4426950216293334961 ;  /* 0xbfb8aa3b120e9820 */ /* 0x000fe20000410000 */
[----:B------:R-:W-:Y:S01]  /*95d0*/  FADD.FTZ R24, R24, UR5 ;  /* 0x0000000518187e21 */ /* 0x000fe20008010000 */
[----:B------:R-:W-:Y:S01]  /*95e0*/  @!P3 FMUL.FTZ R12, R21, -1.4426950216293334961 ;  /* 0xbfb8aa3b150cb820 */ /* 0x000fe20000410000 */
[----:B------:R-:W-:-:S03]  /*95f0*/  FSETP.GTU.FTZ.AND P2, PT, R15, 20, PT ;  /* 0x41a000000f00780b */ /* 0x000fc60003f5c000 */
[----:B------:R-:W0:Y:S01]  /*9600*/  @!P1 MUFU.EX2 R14, R14 ;  /* 0x0000000e000e9308 */ /* 0x000e220000000800 */
[----:B------:R-:W-:-:S07]  /*9610*/  FSETP.GTU.FTZ.AND P0, PT, R24, 20, PT ;  /* 0x41a000001800780b */ /* 0x000fce0003f1c000 */
[----:B------:R-:W1:Y:S02]  /*9620*/  @!P3 MUFU.EX2 R12, R12 ;  /* 0x0000000c000cb308 */ /* 0x000e640000000800 */
[----:B------:R-:W-:-:S04]  /*9630*/  @!P2 FMUL.FTZ R13, R15, -1.4426950216293334961 ;  /* 0xbfb8aa3b0f0da820 */ /* 0x000fc80000410000 */
[----:B------:R-:W-:Y:S01]  /*9640*/  @!P0 FMUL.FTZ R15, R24, -1.4426950216293334961 ;  /* 0xbfb8aa3b180f8820 */ /* 0x000fe20000410000 */
[----:B0-----:R-:W-:-:S03]  /*9650*/  @!P1 FADD.FTZ R14, R14, 1 ;  /* 0x3f8000000e0e9421 */ /* 0x001fc60000010000 */
[----:B------:R-:W-:Y:S08]  /*9660*/  @!P0 MUFU.EX2 R17, R15 ;  /* 0x0000000f00118308 */ /* 0x000ff00000000800 */
[----:B------:R-:W0:Y:S01]  /*9670*/  @!P1 MUFU.RCP R15, R14 ;  /* 0x0000000e000f9308 */ /* 0x000e220000001000 */
[----:B-1----:R-:W-:-:S07]  /*9680*/  @!P3 FADD.FTZ R12, R12, 1 ;  /* 0x3f8000000c0cb421 */ /* 0x002fce0000010000 */
[----:B------:R1:W-:Y:S02]  /*9690*/  @!P3 MUFU.RCP R23, R12 ;  /* 0x0000000c0017b308 */ /* 0x0003e40000001000 */
[--C-:B-1----:R-:W-:Y:S02]  /*96a0*/  HADD2.F32 R12, -RZ, R27.reuse.H0_H0 ;  /* 0x2000001bff0c7230 */ /* 0x102fe40000004100 */
[----:B------:R-:W-:Y:S02]  /*96b0*/  HADD2.F32 R27, -RZ, R27.H1_H1 ;  /* 0x3000001bff1b7230 */ /* 0x000fe40000004100 */
[----:B0-----:R-:W-:-:S03]  /*96c0*/  @!P1 FMUL.FTZ R146, R146, R15 ;  /* 0x0000000f92929220 */ /* 0x001fc60000410000 */
[----:B------:R-:W-:-:S05]  /*96d0*/  FADD.FTZ R27, R27, UR5 ;  /* 0x000000051b1b7e21 */ /* 0x000fca0008010000 */
[----:B------:R-:W-:-:S13]  /*96e0*/  FSETP.GTU.FTZ.AND P1, PT, R27, 20, PT ;  /* 0x41a000001b00780b */ /* 0x000fda0003f3c000 */
[----:B------:R-:W-:Y:S02]  /*96f0*/  @!P1 FMUL.FTZ R24, R27, -1.4426950216293334961 ;  /* 0xbfb8aa3b1b189820 */ /* 0x000fe40000410000 */
[----:B------:R-:W2:Y:S01]  /*9700*/  LDL.LU R27, [R1+0x78] ;  /* 0x00007800011b7983 */ /* 0x000ea20000300800 */
[----:B------:R-:W-:Y:S02]  /*9710*/  FSETP.GTU.FTZ.AND P4, PT, R16, 20, PT ;  /* 0x41a000001000780b */ /* 0x000fe40003f9c000 */
[----:B------:R-:W-:Y:S02]  /*9720*/  FSETP.GTU.FTZ.AND P5, PT, R20, 20, PT ;  /* 0x41a000001400780b */ /* 0x000fe40003fbc000 */
[----:B------:R-:W-:-:S09]  /*9730*/  FSETP.GTU.FTZ.AND P6, PT, R19, 20, PT ;  /* 0x41a000001300780b */ /* 0x000fd20003fdc000 */
[----:B------:R-:W-:-:S06]  /*9740*/  @!P4 FMUL.FTZ R16, R16, -1.4426950216293334961 ;  /* 0xbfb8aa3b1010c820 */ /* 0x000fcc0000410000 */
[----:B------:R-:W0:Y:S01]  /*9750*/  @!P4 MUFU.EX2 R16, R16 ;  /* 0x000000100010c308 */ /* 0x000e220000000800 */
[----:B------:R-:W-:Y:S01]  /*9760*/  @!P5 FMUL.FTZ R11, R20, -1.4426950216293334961 ;  /* 0xbfb8aa3b140bd820 */ /* 0x000fe20000410000 */
[----:B------:R-:W-:-:S06]  /*9770*/  @!P6 FMUL.FTZ R2, R19, -1.4426950216293334961 ;  /* 0xbfb8aa3b1302e820 */ /* 0x000fcc0000410000 */
[----:B------:R-:W1:Y:S08]  /*9780*/  @!P5 MUFU.EX2 R11, R11 ;  /* 0x0000000b000bd308 */ /* 0x000e700000000800 */
[----:B------:R-:W5:Y:S01]  /*9790*/  @!P6 MUFU.EX2 R2, R2 ;  /* 0x000000020002e308 */ /* 0x000f620000000800 */
[----:B0-----:R-:W-:-:S07]  /*97a0*/  @!P4 FADD.FTZ R16, R16, 1 ;  /* 0x3f8000001010c421 */ /* 0x001fce0000010000 */
[----:B------:R-:W0:Y:S08]  /*97b0*/  @!P2 MUFU.EX2 R13, R13 ;  /* 0x0000000d000da308 */ /* 0x000e300000000800 */
[----:B------:R-:W3:Y:S01]  /*97c0*/  @!P4 MUFU.RCP R19, R16 ;  /* 0x000000100013c308 */ /* 0x000ee20000001000 */
[----:B------:R-:W-:Y:S02]  /*97d0*/  HADD2.F32 R18, -RZ, R25.H0_H0 ;  /* 0x20000019ff127230 */ /* 0x000fe40000004100 */
[----:B-1----:R-:W-:Y:S01]  /*97e0*/  @!P5 FADD.FTZ R11, R11, 1 ;  /* 0x3f8000000b0bd421 */ /* 0x002fe20000010000 */
[----:B-----5:R-:W-:-:S02]  /*97f0*/  @!P6 FADD.FTZ R2, R2, 1 ;  /* 0x3f8000000202e421 */ /* 0x020fc40000010000 */
[----:B------:R-:W-:Y:S01]  /*9800*/  FADD.FTZ R18, R18, UR5 ;  /* 0x0000000512127e21 */ /* 0x000fe20008010000 */
[----:B0-----:R-:W-:Y:S01]  /*9810*/  @!P2 FADD.FTZ R13, R13, 1 ;  /* 0x3f8000000d0da421 */ /* 0x001fe20000010000 */
[----:B------:R0:W1:Y:S01]  /*9820*/  @!P6 MUFU.RCP R21, R2 ;  /* 0x000000020015e308 */ /* 0x0000620000001000 */
[----:B---3--:R-:W-:Y:S02]  /*9830*/  @!P4 FMUL.FTZ R156, R156, R19 ;  /* 0x000000139c9cc220 */ /* 0x008fe40000410000 */
[----:B------:R-:W-:-:S05]  /*9840*/  FSETP.GTU.FTZ.AND P4, PT, R18, 20, PT ;  /* 0x41a000001200780b */ /* 0x000fca0003f9c000 */
[----:B------:R-:W3:Y:S01]  /*9850*/  @!P5 MUFU.RCP R11, R11 ;  /* 0x0000000b000bd308 */ /* 0x000ee20000001000 */
[----:B0-----:R-:W-:-:S07]  /*9860*/  HADD2.F32 R2, -RZ, R26.H0_H0 ;  /* 0x2000001aff027230 */ /* 0x001fce0000004100 */
[----:B------:R-:W0:Y:S01]  /*9870*/  @!P2 MUFU.RCP R16, R13 ;  /* 0x0000000d0010a308 */ /* 0x000e220000001000 */
[----:B------:R-:W-:Y:S02]  /*9880*/  HADD2.F32 R25, -RZ, R25.H1_H1 ;  /* 0x30000019ff197230 */ /* 0x000fe40000004100 */
[----:B------:R-:W-:Y:S02]  /*9890*/  HADD2.F32 R26, -RZ, R26.H1_H1 ;  /* 0x3000001aff1a7230 */ /* 0x000fe40000004100 */
[----:B------:R-:W-:Y:S01]  /*98a0*/  FADD.FTZ R19, R2, UR5 ;  /* 0x0000000502137e21 */ /* 0x000fe20008010000 */
[----:B------:R-:W-:Y:S01]  /*98b0*/  @!P4 FMUL.FTZ R2, R18, -1.4426950216293334961 ;  /* 0xbfb8aa3b1202c820 */ /* 0x000fe20000410000 */
[----:B------:R-:W-:Y:S01]  /*98c0*/  FADD.FTZ R25, R25, UR5 ;  /* 0x0000000519197e21 */ /* 0x000fe20008010000 */
[----:B------:R-:W-:Y:S01]  /*98d0*/  FADD.FTZ R18, R12, UR5 ;  /* 0x000000050c127e21 */ /* 0x000fe20008010000 */
[----:B------:R-:W-:Y:S01]  /*98e0*/  FADD.FTZ R26, R26, UR5 ;  /* 0x000000051a1a7e21 */ /* 0x000fe20008010000 */
[----:B-1----:R-:W-:Y:S01]  /*98f0*/  @!P6 FMUL.FTZ R158, R158, R21 ;  /* 0x000000159e9ee220 */ /* 0x002fe20000410000 */
[----:B------:R-:W-:Y:S01]  /*9900*/  @!P3 FMUL.FTZ R152, R152, R23 ;  /* 0x000000179898b220 */ /* 0x000fe20000410000 */
[----:B------:R-:W-:Y:S01]  /*9910*/  FSETP.GTU.FTZ.AND P6, PT, R25, 20, PT ;  /* 0x41a000001900780b */ /* 0x000fe20003fdc000 */
[----:B---3--:R-:W-:Y:S01]  /*9920*/  @!P5 FMUL.FTZ R10, R10, R11 ;  /* 0x0000000b0a0ad220 */ /* 0x008fe20000410000 */
[----:B------:R-:W-:-:S02]  /*9930*/  FSETP.GTU.FTZ.AND P3, PT, R26, 20, PT ;  /* 0x41a000001a00780b */ /* 0x000fc40003f7c000 */
[----:B------:R-:W-:Y:S01]  /*9940*/  FSETP.GTU.FTZ.AND P5, PT, R19, 20, PT ;  /* 0x41a000001300780b */ /* 0x000fe20003fbc000 */
[----:B0-----:R-:W-:Y:S01]  /*9950*/  @!P2 FMUL.FTZ R151, R151, R16 ;  /* 0x000000109797a220 */ /* 0x001fe20000410000 */
[----:B------:R-:W-:Y:S01]  /*9960*/  FSETP.GTU.FTZ.AND P2, PT, R18, 20, PT ;  /* 0x41a000001200780b */ /* 0x000fe20003f5c000 */
[----:B------:R0:W1:Y:S06]  /*9970*/  @!P4 MUFU.EX2 R11, R2 ;  /* 0x00000002000bc308 */ /* 0x00006c0000000800 */
[----:B------:R-:W-:Y:S02]  /*9980*/  @!P6 FMUL.FTZ R12, R25, -1.4426950216293334961 ;  /* 0xbfb8aa3b190ce820 */ /* 0x000fe40000410000 */
[----:B0-----:R-:W-:-:S02]  /*9990*/  @!P3 FMUL.FTZ R2, R26, -1.4426950216293334961 ;  /* 0xbfb8aa3b1a02b820 */ /* 0x001fc40000410000 */
[----:B------:R-:W-:Y:S02]  /*99a0*/  @!P5 FMUL.FTZ R16, R19, -1.4426950216293334961 ;  /* 0xbfb8aa3b1310d820 */ /* 0x000fe40000410000 */
[----:B------:R-:W-:Y:S01]  /*99b0*/  @!P2 FMUL.FTZ R18, R18, -1.4426950216293334961 ;  /* 0xbfb8aa3b1212a820 */ /* 0x000fe20000410000 */
[----:B------:R0:W3:Y:S01]  /*99c0*/  @!P6 MUFU.EX2 R20, R12 ;  /* 0x0000000c0014e308 */ /* 0x0000e20000000800 */
[----:B------:R-:W-:Y:S02]  /*99d0*/  F2FP.F16.F32.PACK_AB R15, R55, R54 ;  /* 0x00000036370f723e */ /* 0x000fe400000000ff */
[----:B----4-:R-:W-:Y:S02]  /*99e0*/  F2FP.F16.F32.PACK_AB R14, R53, R52 ;  /* 0x00000034350e723e */ /* 0x010fe400000000ff */
[----:B------:R-:W-:-:S03]  /*99f0*/  F2FP.F16.F32.PACK_AB R13, R43, R42 ;  /* 0x0000002a2b0d723e */ /* 0x000fc600000000ff */
[----:B------:R4:W-:Y:S01]  /*9a00*/  @!P3 MUFU.EX2 R22, R2 ;  /* 0x000000020016b308 */ /* 0x0009e20000000800 */
[----:B0-----:R-:W-:Y:S01]  /*9a10*/  F2FP.F16.F32.PACK_AB R12, R41, R40 ;  /* 0x00000028290c723e */ /* 0x001fe200000000ff */
[----:B------:R-:W-:Y:S01]  /*9a20*/  BAR.SYNC.DEFER_BLOCKING 0x0 ;  /* 0x0000000000007b1d */ /* 0x000fe20000010000 */
[----:B------:R-:W-:-:S05]  /*9a30*/  F2FP.F16.F32.PACK_AB R19, R39, R38 ;  /* 0x000000262713723e */ /* 0x000fca00000000ff */
[----:B------:R0:W5:Y:S01]  /*9a40*/  @!P5 MUFU.EX2 R21, R16 ;  /* 0x000000100015d308 */ /* 0x0001620000000800 */
[----:B----4-:R-:W-:Y:S01]  /*9a50*/  @!P0 FADD.FTZ R2, R17, 1 ;  /* 0x3f80000011028421 */ /* 0x010fe20000010000 */
[----:B------:R-:W-:-:S06]  /*9a60*/  F2FP.F16.F32.PACK_AB R17, R35, R34 ;  /* 0x000000222311723e */ /* 0x000fcc00000000ff */
[----:B------:R4:W5:Y:S01]  /*9a70*/  @!P2 MUFU.EX2 R23, R18 ;  /* 0x000000120017a308 */ /* 0x0009620000000800 */
[----:B0-----:R-:W-:Y:S01]  /*9a80*/  F2FP.F16.F32.PACK_AB R16, R33, R32 ;  /* 0x000000202110723e */ /* 0x001fe200000000ff */
[----:B------:R-:W-:Y:S01]  /*9a90*/  UIMAD UR7, UR33, UR30, URZ ;  /* 0x0000001e210772a4 */ /* 0x000fe2000f8e023f */
[----:B----4-:R-:W-:Y:S01]  /*9aa0*/  F2FP.F16.F32.PACK_AB R18, R37, R36 ;  /* 0x000000242512723e */ /* 0x010fe200000000ff */
[----:B------:R-:W-:Y:S01]  /*9ab0*/  STS.128 [R31], R12 ;  /* 0x0000000c1f007388 */ /* 0x000fe20000000c00 */
[----:B------:R-:W-:-:S03]  /*9ac0*/  USHF.R.S32.HI UR9, URZ, 0x1f, UR8 ;  /* 0x0000001f3f097899 */ /* 0x000fc60008011408 */
[----:B------:R-:W-:Y:S01]  /*9ad0*/  STS.128 [R31+0x10], R16 ;  /* 0x000010101f007388 */ /* 0x000fe20000000c00 */
[----:B------:R-:W-:-:S03]  /*9ae0*/  NOP ;  /* 0x0000000000007918 */ /* 0x000fc60000000000 */
[----:B------:R-:W0:Y:S04]  /*9af0*/  LDS.128 R12, [R28] ;  /* 0x000000001c0c7984 */ /* 0x000e280000000c00 */
[----:B------:R-:W4:Y:S01]  /*9b00*/  LDS.128 R16, [R28+0x200] ;  /* 0x000200001c107984 */ /* 0x000f220000000c00 */
[----:B------:R-:W-:Y:S02]  /*9b10*/  UIMAD UR7, UR11, UR31, UR7 ;  /* 0x0000001f0b0772a4 */ /* 0x000fe4000f8e0207 */
[----:B------:R-:W-:-:S04]  /*9b20*/  UIMAD.WIDE.U32 UR30, UR11, UR30, UR8 ;  /* 0x0000001e0b1e72a5 */ /* 0x000fc8000f8e0008 */
[----:B------:R-:W-:Y:S02]  /*9b30*/  UIADD3 UR31, UR31, UR7, URZ ;  /* 0x000000071f1f7290 */ /* 0x000fe4000fffe03f */
[----:B------:R-:W-:Y:S01]  /*9b40*/  UIMAD UR7, UR32, UR28, URZ ;  /* 0x0000001c200772a4 */ /* 0x000fe2000f8e023f */
[----:B------:R-:W5:Y:S03]  /*9b50*/  @!P1 MUFU.EX2 R24, R24 ;  /* 0x0000001800189308 */ /* 0x000f660000000800 */
[----:B------:R-:W-:Y:S02]  /*9b60*/  UIMAD UR7, UR10, UR29, UR7 ;  /* 0x0000001d0a0772a4 */ /* 0x000fe4000f8e0207 */
[----:B------:R-:W-:Y:S01]  /*9b70*/  UIMAD.WIDE.U32 UR28, UR10, UR28, UR30 ;  /* 0x0000001c0a1c72a5 */ /* 0x000fe2000f8e001e */
[----:B-1----:R-:W-:Y:S02]  /*9b80*/  @!P4 FADD.FTZ R11, R11, 1 ;  /* 0x3f8000000b0bc421 */ /* 0x002fe40000010000 */
[----:B------:R-:W-:Y:S01]  /*9b90*/  ULDC.64 UR30, c[0x0][0x3e0] ;  /* 0x0000f800001e7ab9 */ /* 0x000fe20000000a00 */
[----:B------:R-:W-:-:S02]  /*9ba0*/  UIADD3 UR29, UR29, UR7, URZ ;  /* 0x000000071d1d7290 */ /* 0x000fc4000fffe03f */
[----:B------:R-:W-:Y:S01]  /*9bb0*/  ULEA UR7, UP0, UR28, UR30, 0x1 ;  /* 0x0000001e1c077291 */ /* 0x000fe2000f80083f */
[----:B------:R-:W1:Y:S01]  /*9bc0*/  @!P4 MUFU.RCP R11, R11 ;  /* 0x0000000b000bc308 */ /* 0x000e620000001000 */
[----:B---3--:R-:W-:Y:S01]  /*9bd0*/  @!P6 FADD.FTZ R20, R20, 1 ;  /* 0x3f8000001414e421 */ /* 0x008fe20000010000 */
[----:B-----5:R-:W-:Y:S01]  /*9be0*/  @!P5 FADD.FTZ R21, R21, 1 ;  /* 0x3f8000001515d421 */ /* 0x020fe20000010000 */
[----:B------:R-:W-:Y:S01]  /*9bf0*/  ULEA.HI.X UR28, UR28, UR31, UR29, 0x1, UP0 ;  /* 0x0000001f1c1c7291 */ /* 0x000fe200080f0c1d */
[----:B------:R-:W-:-:S04]  /*9c00*/  @!P3 FADD.FTZ R22, R22, 1 ;  /* 0x3f8000001616b421 */ /* 0x000fc80000010000 */
[----:B------:R-:W3:Y:S01]  /*9c10*/  @!P0 MUFU.RCP R2, R2 ;  /* 0x0000000200028308 */ /* 0x000ee20000001000 */
[----:B------:R-:W-:Y:S01]  /*9c20*/  @!P2 FADD.FTZ R23, R23, 1 ;  /* 0x3f8000001717a421 */ /* 0x000fe20000010000 */
[----:B------:R-:W-:-:S06]  /*9c30*/  @!P1 FADD.FTZ R24, R24, 1 ;  /* 0x3f80000018189421 */ /* 0x000fcc0000010000 */
[----:B------:R5:W4:Y:S08]  /*9c40*/  @!P6 MUFU.RCP R26, R20 ;  /* 0x00000014001ae308 */ /* 0x000b300000001000 */
[----:B------:R0:W4:Y:S01]  /*9c50*/  @!P5 MUFU.RCP R25, R21 ;  /* 0x000000150019d308 */ /* 0x0001220000001000 */
[----:B-----5:R-:W-:Y:S02]  /*9c60*/  MOV R20, UR7 ;  /* 0x0000000700147c02 */ /* 0x020fe40008000f00 */
[----:B0-----:R-:W-:-:S05]  /*9c70*/  MOV R21, UR28 ;  /* 0x0000001c00157c02 */ /* 0x001fca0008000f00 */
[----:B------:R-:W0:Y:S01]  /*9c80*/  @!P3 MUFU.RCP R22, R22 ;  /* 0x000000160016b308 */ /* 0x000e220000001000 */
[----:B-1----:R-:W-:-:S07]  /*9c90*/  @!P4 FMUL.FTZ R8, R8, R11 ;  /* 0x0000000b0808c220 */ /* 0x002fce0000410000 */
[----:B------:R-:W1:Y:S01]  /*9ca0*/  @!P2 MUFU.RCP R23, R23 ;  /* 0x000000170017a308 */ /* 0x000e620000001000 */
[----:B------:R-:W-:-:S07]  /*9cb0*/  IMAD.WIDE R20, R0, 0x10, R20 ;  /* 0x0000001000147825 */ /* 0x000fce00078e0214 */
[----:B------:R-:W5:Y:S01]  /*9cc0*/  @!P1 MUFU.RCP R24, R24 ;  /* 0x0000001800189308 */ /* 0x000f620000001000 */
[----:B------:R-:W-:Y:S01]  /*9cd0*/  STG.E.128 desc[UR20][R20.64], R12 ;  /* 0x0000000c14007986 */ /* 0x000fe2000c101d14 */
[----:B---3--:R-:W-:Y:S01]  /*9ce0*/  @!P0 FMUL.FTZ R9, R9, R2 ;  /* 0x0000000209098220 */ /* 0x008fe20000410000 */
[----:B----4-:R-:W-:Y:S01]  /*9cf0*/  @!P6 FMUL.FTZ R7, R7, R26 ;  /* 0x0000001a0707e220 */ /* 0x010fe20000410000 */
[----:B------:R-:W-:Y:S01]  /*9d00*/  @!P5 FMUL.FTZ R6, R6, R25 ;  /* 0x000000190606d220 */ /* 0x000fe20000410000 */
[----:B------:R-:W-:Y:S01]  /*9d10*/  STG.E.128 desc[UR20][R20.64+0x200], R16 ;  /* 0x0002001014007986 */ /* 0x000fe2000c101d14 */
[----:B0-----:R-:W-:Y:S01]  /*9d20*/  @!P3 FMUL.FTZ R5, R5, R22 ;  /* 0x000000160505b220 */ /* 0x001fe20000410000 */
[----:B------:R-:W-:Y:S01]  /*9d30*/  ULDC.64 UR28, c[0x0][0x3a8] ;  /* 0x0000ea00001c7ab9 */ /* 0x000fe20000000a00 */
[----:B-1----:R-:W-:Y:S01]  /*9d40*/  @!P2 FMUL.FTZ R4, R4, R23 ;  /* 0x000000170404a220 */ /* 0x002fe20000410000 */
[----:B------:R-:W-:Y:S02]  /*9d50*/  F2FP.F16.F32.PACK_AB R25, R156, R155 ;  /* 0x0000009b9c19723e */ /* 0x000fe400000000ff */
[----:B------:R-:W-:Y:S01]  /*9d60*/  F2FP.F16.F32.PACK_AB R26, R10, R158 ;  /* 0x0000009e0a1a723e */ /* 0x000fe200000000ff */
[----:B-----5:R-:W-:Y:S01]  /*9d70*/  @!P1 FMUL.FTZ R3, R3, R24 ;  /* 0x0000001803039220 */ /* 0x020fe20000410000 */
[----:B------:R-:W-:-:S02]  /*9d80*/  F2FP.F16.F32.PACK_AB R24, R154, R153 ;  /* 0x000000999a18723e */ /* 0x000fc400000000ff */
[----:B------:R-:W-:Y:S02]  /*9d90*/  F2FP.F16.F32.PACK_AB R32, R9, R146 ;  /* 0x000000920920723e */ /* 0x000fe400000000ff */
[----:B------:R-:W-:Y:S02]  /*9da0*/  F2FP.F16.F32.PACK_AB R33, R7, R8 ;  /* 0x000000080721723e */ /* 0x000fe400000000ff */
[----:B------:R-:W-:Y:S02]  /*9db0*/  F2FP.F16.F32.PACK_AB R34, R5, R6 ;  /* 0x000000060522723e */ /* 0x000fe400000000ff */
[----:B------:R-:W-:Y:S01]  /*9dc0*/  F2FP.F16.F32.PACK_AB R35, R3, R4 ;  /* 0x000000040323723e */ /* 0x000fe200000000ff */
[----:B------:R-:W-:Y:S01]  /*9dd0*/  BAR.SYNC.DEFER_BLOCKING 0x0 ;  /* 0x0000000000007b1d */ /* 0x000fe20000010000 */
[----:B------:R-:W-:Y:S02]  /*9de0*/  UIMAD UR7, UR33, UR28, URZ ;  /* 0x0000001c210772a4 */ /* 0x000fe4000f8e023f */
[----:B------:R-:W-:-:S02]  /*9df0*/  UIMAD.WIDE.U32 UR8, UR11, UR28, UR8 ;  /* 0x0000001c0b0872a5 */ /* 0x000fc4000f8e0008 */
[----:B------:R-:W-:-:S03]  /*9e00*/  UIMAD UR7, UR11, UR29, UR7 ;  /* 0x0000001d0b0772a4 */ /* 0x000fc6000f8e0207 */
[----:B------:R-:W-:Y:S01]  /*9e10*/  ULDC.64 UR28, c[0x0][0x3b0] ;  /* 0x0000ec00001c7ab9 */ /* 0x000fe20000000a00 */
[----:B--2---:R-:W-:-:S04]  /*9e20*/  FADD.FTZ R11, R153, R27 ;  /* 0x0000001b990b7221 */ /* 0x004fc80000010000 */
[----:B------:R-:W-:-:S04]  /*9e30*/  FADD.FTZ R2, R11, R154 ;  /* 0x0000009a0b027221 */ /* 0x000fc80000010000 */
[----:B------:R-:W-:-:S04]  /*9e40*/  FADD.FTZ R11, R2, R155 ;  /* 0x0000009b020b7221 */ /* 0x000fc80000010000 */
[----:B------:R-:W-:Y:S01]  /*9e50*/  FADD.FTZ R11, R11, R156 ;  /* 0x0000009c0b0b7221 */ /* 0x000fe20000010000 */
[----:B------:R-:W-:-:S03]  /*9e60*/  F2FP.F16.F32.PACK_AB R27, R151, R152 ;  /* 0x00000098971b723e */ /* 0x000fc600000000ff */
[----:B------:R-:W-:Y:S02]  /*9e70*/  FADD.FTZ R11, R11, R158 ;  /* 0x0000009e0b0b7221 */ /* 0x000fe40000010000 */
[----:B------:R-:W-:Y:S02]  /*9e80*/  STS.128 [R31], R24 ;  /* 0x000000181f007388 */ /* 0x000fe40000000c00 */
[----:B------:R-:W-:Y:S02]  /*9e90*/  FADD.FTZ R11, R11, R10 ;  /* 0x0000000a0b0b7221 */ /* 0x000fe40000010000 */
[----:B------:R-:W-:Y:S01]  /*9ea0*/  STS.128 [R31+0x10], R32 ;  /* 0x000010201f007388 */ /* 0x000fe20000000c00 */
[----:B------:R-:W-:Y:S01]  /*9eb0*/  NOP ;  /* 0x0000000000007918 */ /* 0x000fe20000000000 */
[----:B------:R-:W-:Y:S02]  /*9ec0*/  FADD.FTZ R152, R11, R152 ;  /* 0x000000980b987221 */ /* 0x000fe40000010000 */
[----:B------:R-:W0:Y:S04]  /*9ed0*/  LDS.128 R12, [R28] ;  /* 0x000000001c0c7984 */ /* 0x000e280000000c00 */
[----:B------:R-:W1:Y:S01]  /*9ee0*/  LDS.128 R36, [R28+0x200] ;  /* 0x000200001c247984 */ /* 0x000e620000000c00 */
[----:B------:R-:W-:Y:S01]  /*9ef0*/  FADD.FTZ R151, R152, R151 ;  /* 0x0000009798977221 */ /* 0x000fe20000010000 */
[----:B------:R-:W-:-:S03]  /*9f00*/  UIADD3 UR9, UR9, UR7, URZ ;  /* 0x0000000709097290 */ /* 0x000fc6000fffe03f */
[----:B------:R-:W-:Y:S01]  /*9f10*/  FADD.FTZ R146, R151, R146 ;  /* 0x0000009297927221 */ /* 0x000fe20000010000 */
[----:B------:R-:W-:-:S03]  /*9f20*/  UIMAD UR7, UR32, UR28, URZ ;  /* 0x0000001c200772a4 */ /* 0x000fc6000f8e023f */
[----:B------:R-:W-:Y:S01]  /*9f30*/  FADD.FTZ R9, R146, R9 ;  /* 0x0000000992097221 */ /* 0x000fe20000010000 */
[----:B------:R-:W-:Y:S02]  /*9f40*/  UIMAD UR7, UR10, UR29, UR7 ;  /* 0x0000001d0a0772a4 */ /* 0x000fe4000f8e0207 */
[----:B------:R-:W-:Y:S01]  /*9f50*/  UIMAD.WIDE.U32 UR8, UR10, UR28, UR8 ;  /* 0x0000001c0a0872a5 */ /* 0x000fe2000f8e0008 */
        /* <DEDUP_REMOVED lines=29> */
[----:B0-----:R-:W-:Y:S11]  /*a130*/  @P0 BRA `(.L_x_3358) ;  /* 0xffffff6800a00947 */ /* 0x001ff6000383ffff */
.L_x_3279:
        /* <DEDUP_REMOVED lines=41> */
.L_x_3360:
[----:B------:R-:W-:Y:S05]  /*a3d0*/  BSYNC B0 ;  /* 0x0000000000007941 */ /* 0x000fea0003800000 */
.L_x_3359:
        /* <DEDUP_REMOVED lines=44> */
.L_x_3362:
[----:B01----:R-:W0:Y:S02]  /*a6a0*/  S2R R7, SR_TID.X ;  /* 0x0000000000077919 */ /* 0x003e240000002100 */
.L_x_3363:
[----:B------:R-:W-:Y:S05]  /*a6b0*/  BSYNC B0 ;  /* 0x0000000000007941 */ /* 0x000fea0003800000 */
.L_x_3361:
        /* <DEDUP_REMOVED lines=15> */
.L_x_3364:
        /* <DEDUP_REMOVED lines=18> */
.L_x_3317:
[----:B------:R-:W-:Y:S01]  /*a8d0*/  HFMA2.MMA R57, -RZ, RZ, 0, 5.9604644775390625e-08 ;  /* 0x00000001ff397435 */ /* 0x000fe200000001ff */
[----:B------:R-:W-:Y:S02]  /*a8e0*/  MOV R164, R42 ;  /* 0x0000002a00a47202 */ /* 0x000fe40000000f00 */
[----:B------:R-:W-:Y:S02]  /*a8f0*/  MOV R56, RZ ;  /* 0x000000ff00387202 */ /* 0x000fe40000000f00 */
[----:B------:R-:W-:-:S07]  /*a900*/  MOV R149, 0xffffffff ;  /* 0xffffffff00957802 */ /* 0x000fce0000000f00 */
[----:B-1---5:R-:W-:Y:S05]  /*a910*/  WARPSYNC.COLLECTIVE R149, `(.L_x_3365) ;  /* 0x0000000095087348 */ /* 0x022fea0003c00000 */
[----:B------:R0:W2:Y:S02]  /*a920*/  SHFL.UP P3, R150, R164, R57, R56 ;  /* 0x04000039a4967389 */ /* 0x0000a40000060038 */
[----:B012--5:R-:W-:Y:S01]  /*a930*/  ENDCOLLECTIVE ;  /* 0x000000000000791b */ /* 0x027fe20003800000 */
.L_x_3365:
[----:B------:R-:W-:Y:S02]  /*a940*/  MOV R164, R43 ;  /* 0x0000002b00a47202 */ /* 0x000fe40000000f00 */
[----:B------:R-:W-:-:S07]  /*a950*/  MOV R148, R150 ;  /* 0x0000009600947202 */ /* 0x000fce0000000f00 */
[----:B------:R-:W-:Y:S05]  /*a960*/  WARPSYNC.COLLECTIVE R149, `(.L_x_3366) ;  /* 0x0000000095087348 */ /* 0x000fea0003c00000 */
[----:B------:R0:W1:Y:S02]  /*a970*/  SHFL.UP P3, R150, R164, R57, R56 ;  /* 0x04000039a4967389 */ /* 0x0000640000060038 */
[----:B01----:R-:W-:Y:S01]  /*a980*/  ENDCOLLECTIVE ;  /* 0x000000000000791b */ /* 0x003fe20003800000 */
.L_x_3366:
        /* <DEDUP_REMOVED lines=10> */
.L_x_3367:
[----:B------:R-:W-:Y:S02]  /*aa30*/  MOV R164, R43 ;  /* 0x0000002b00a47202 */ /* 0x000fe40000000f00 */
[----:B------:R-:W-:-:S07]  /*aa40*/  MOV R148, R150 ;  /* 0x0000009600947202 */ /* 0x000fce0000000f00 */
[----:B------:R-:W-:Y:S05]  /*aa50*/  WARPSYNC.COLLECTIVE R149, `(.L_x_3368) ;  /* 0x0000000095087348 */ /* 0x000fea0003c00000 */
[----:B------:R0:W1:Y:S02]  /*aa60*/  SHFL.UP P3, R150, R164, R57, R56 ;  /* 0x04000039a4967389 */ /* 0x0000640000060038 */
[----:B01----:R-:W-:Y:S01]  /*aa70*/  ENDCOLLECTIVE ;  /* 0x000000000000791b */ /* 0x003fe20003800000 */
.L_x_3368:
        /* <DEDUP_REMOVED lines=10> */
.L_x_3369:
[----:B------:R-:W-:Y:S02]  /*ab20*/  MOV R164, R43 ;  /* 0x0000002b00a47202 */ /* 0x000fe40000000f00 */
[----:B------:R-:W-:-:S07]  /*ab30*/  MOV R148, R150 ;  /* 0x0000009600947202 */ /* 0x000fce0000000f00 */
[----:B------:R-:W-:Y:S05]  /*ab40*/  WARPSYNC.COLLECTIVE R149, `(.L_x_3370) ;  /* 0x0000000095087348 */ /* 0x000fea0003c00000 */
[----:B------:R0:W1:Y:S02]  /*ab50*/  SHFL.UP P3, R150, R164, R57, R56 ;  /* 0x04000039a4967389 */ /* 0x0000640000060038 */
[----:B01----:R-:W-:Y:S01]  /*ab60*/  ENDCOLLECTIVE ;  /* 0x000000000000791b */ /* 0x003fe20003800000 */
.L_x_3370:
        /* <DEDUP_REMOVED lines=10> */
.L_x_3371:
[----:B------:R-:W-:Y:S02]  /*ac10*/  MOV R164, R43 ;  /* 0x0000002b00a47202 */ /* 0x000fe40000000f00 */
[----:B------:R-:W-:-:S07]  /*ac20*/  MOV R148, R150 ;  /* 0x0000009600947202 */ /* 0x000fce0000000f00 */
[----:B------:R-:W-:Y:S05]  /*ac30*/  WARPSYNC.COLLECTIVE R149, `(.L_x_3372) ;  /* 0x0000000095087348 */ /* 0x000fea0003c00000 */
[----:B------:R0:W1:Y:S02]  /*ac40*/  SHFL.UP P3, R150, R164, R57, R56 ;  /* 0x04000039a4967389 */ /* 0x0000640000060038 */
[----:B01----:R-:W-:Y:S01]  /*ac50*/  ENDCOLLECTIVE ;  /* 0x000000000000791b */ /* 0x003fe20003800000 */
.L_x_3372:
        /* <DEDUP_REMOVED lines=10> */
.L_x_3373:
[----:B------:R-:W-:Y:S02]  /*ad00*/  MOV R164, R43 ;  /* 0x0000002b00a47202 */ /* 0x000fe40000000f00 */
[----:B------:R-:W-:-:S07]  /*ad10*/  MOV R148, R150 ;  /* 0x0000009600947202 */ /* 0x000fce0000000f00 */
[----:B------:R-:W-:Y:S05]  /*ad20*/  WARPSYNC.COLLECTIVE R149, `(.L_x_3374) ;  /* 0x0000000095087348 */ /* 0x000fea0003c00000 */
[----:B------:R0:W1:Y:S02]  /*ad30*/  SHFL.UP P3, R150, R164, R57, R56 ;  /* 0x04000039a4967389 */ /* 0x0000640000060038 */
[----:B01----:R-:W-:Y:S01]  /*ad40*/  ENDCOLLECTIVE ;  /* 0x000000000000791b */ /* 0x003fe20003800000 */
.L_x_3374:
[----:B------:R-:W-:Y:S01]  /*ad50*/  MOV R56, R150 ;  /* 0x0000009600387202 */ /* 0x000fe20000000f00 */
[----:B------:R-:W-:Y:S06]  /*ad60*/  BRA `(.L_x_3375) ;  /* 0xffffffb400b07947 */ /* 0x000fec000383ffff */
.L_x_3318:
        /* <DEDUP_REMOVED lines=8> */
.L_x_3377:
[----:B------:R-:W-:Y:S05]  /*adf0*/  BSYNC B0 ;  /* 0x0000000000007941 */ /* 0x000fea0003800000 */
.L_x_3376:
[----:B------:R-:W-:Y:S05]  /*ae00*/  BRA `(.L_x_3378) ;  /* 0xffffffb4009c7947 */ /* 0x000fea000383ffff */
.L_x_3319:
        /* <DEDUP_REMOVED lines=8> */
.L_x_3380:
[----:B------:R-:W-:Y:S05]  /*ae90*/  BSYNC B0 ;  /* 0x0000000000007941 */ /* 0x000fea0003800000 */
.L_x_3379:
[----:B------:R-:W-:Y:S05]  /*aea0*/  BRA `(.L_x_3381) ;  /* 0xffffffb4007c7947 */ /* 0x000fea000383ffff */
.L_x_3320:
        /* <DEDUP_REMOVED lines=8> */
.L_x_3383:
[----:B------:R-:W-:Y:S05]  /*af30*/  BSYNC B0 ;  /* 0x0000000000007941 */ /* 0x000fea0003800000 */
.L_x_3382:
        /* <DEDUP_REMOVED lines=9> */
.L_x_3384:
[----:B------:R-:W-:Y:S01]  /*afd0*/  HFMA2.MMA R57, -RZ, RZ, 0, 0 ;  /* 0x00000000ff397435 */ /* 0x000fe200000001ff */
[----:B------:R-:W-:Y:S02]  /*afe0*/  MOV R56, 0x1f ;  /* 0x0000001f00387802 */ /* 0x000fe40000000f00 */
[----:B------:R-:W-:-:S08]  /*aff0*/  MOV R43, R150 ;  /* 0x00000096002b7202 */ /* 0x000fd00000000f00 */
[----:B------:R-:W-:Y:S05]  /*b000*/  WARPSYNC.COLLECTIVE R149, `(.L_x_3385) ;  /* 0x0000000095087348 */ /* 0x000fea0003c00000 */
[----:B------:R0:W1:Y:S02]  /*b010*/  SHFL.IDX P3, R150, R148, R57, R56 ;  /* 0x0000003994967389 */ /* 0x0000640000060038 */
[----:B01----:R-:W-:Y:S01]  /*b020*/  ENDCOLLECTIVE ;  /* 0x000000000000791b */ /* 0x003fe20003800000 */
.L_x_3385:
[----:B------:R-:W-:Y:S02]  /*b030*/  MOV R148, R91 ;  /* 0x0000005b00947202 */ /* 0x000fe40000000f00 */
[----:B------:R-:W-:-:S07]  /*b040*/  MOV R90, R150 ;  /* 0x00000096005a7202 */ /* 0x000fce0000000f00 */
[----:B------:R-:W-:Y:S05]  /*b050*/  WARPSYNC.COLLECTIVE R149, `(.L_x_3386) ;  /* 0x0000000095087348 */ /* 0x000fea0003c00000 */
[----:B------:R0:W1:Y:S02]  /*b060*/  SHFL.IDX P3, R150, R148, R57, R56 ;  /* 0x0000003994967389 */ /* 0x0000640000060038 */
[----:B01----:R-:W-:Y:S01]  /*b070*/  ENDCOLLECTIVE ;  /* 0x000000000000791b */ /* 0x003fe20003800000 */
.L_x_3386:
[----:B------:R-:W-:Y:S01]  /*b080*/  MOV R91, R150 ;  /* 0x00000096005b7202 */ /* 0x000fe20000000f00 */
[----:B------:R-:W-:Y:S06]  /*b090*/  BRA `(.L_x_3387) ;  /* 0xffffffb400187947 */ /* 0x000fec000383ffff */
.L_x_3322:
[----:B------:R-:W-:Y:S01]  /*b0a0*/  HFMA2.MMA R157, -RZ, RZ, 0, 5.9604644775390625e-08 ;  /* 0x00000001ff9d7435 */ /* 0x000fe200000001ff */
[----:B------:R-:W-:Y:S02]  /*b0b0*/  MOV R150, R91 ;  /* 0x0000005b00967202 */ /* 0x000fe40000000f00 */
[----:B------:R-:W-:Y:S02]  /*b0c0*/  MOV R56, 0x1f ;  /* 0x0000001f00387802 */ /* 0x000fe40000000f00 */
[----:B------:R-:W-:-:S07]  /*b0d0*/  MOV R149, 0xffffffff ;  /* 0xffffffff00957802 */ /* 0x000fce0000000f00 */
[----:B------:R-:W-:Y:S05]  /*b0e0*/  WARPSYNC.COLLECTIVE R149, `(.L_x_3388) ;  /* 0x0000000095087348 */ /* 0x000fea0003c00000 */
[----:B------:R0:W1:Y:S02]  /*b0f0*/  SHFL.DOWN P6, R148, R150, R157, R56 ;  /* 0x0800009d96947389 */ /* 0x00006400000c0038 */
[----:B01----:R-:W-:Y:S01]  /*b100*/  ENDCOLLECTIVE ;  /* 0x000000000000791b */ /* 0x003fe20003800000 */
.L_x_3388:
[----:B------:R-:W-:Y:S02]  /*b110*/  MOV R150, R147 ;  /* 0x0000009300967202 */ /* 0x000fe40000000f00 */
[----:B------:R-:W-:-:S07]  /*b120*/  MOV R57, R148 ;  /* 0x0000009400397202 */ /* 0x000fce0000000f00 */
[----:B------:R-:W-:Y:S05]  /*b130*/  WARPSYNC.COLLECTIVE R149, `(.L_x_3389) ;  /* 0x0000000095087348 */ /* 0x000fea0003c00000 */
[----:B------:R0:W1:Y:S02]  /*b140*/  SHFL.DOWN P6, R148, R150, R157, R56 ;  /* 0x0800009d96947389 */ /* 0x00006400000c0038 */
[----:B01----:R-:W-:Y:S01]  /*b150*/  ENDCOLLECTIVE ;  /* 0x000000000000791b */ /* 0x003fe20003800000 */
.L_x_3389:
        /* <DEDUP_REMOVED lines=9> */
.L_x_3390:
[----:B------:R-:W-:Y:S02]  /*b1f0*/  MOV R150, R147 ;  /* 0x0000009300967202 */ /* 0x000fe40000000f00 */
[----:B------:R-:W-:-:S07]  /*b200*/  MOV R57, R148 ;  /* 0x0000009400397202 */ /* 0x000fce0000000f00 */
[----:B------:R-:W-:Y:S05]  /*b210*/  WARPSYNC.COLLECTIVE R149, `(.L_x_3391) ;  /* 0x0000000095087348 */ /* 0x000fea0003c00000 */
[----:B------:R0:W1:Y:S02]  /*b220*/  SHFL.DOWN P6, R148, R150, R157, R56 ;  /* 0x0800009d96947389 */ /* 0x00006400000c0038 */
[----:B01----:R-:W-:Y:S01]  /*b230*/  ENDCOLLECTIVE ;  /* 0x000000000000791b */ /* 0x003fe20003800000 */
.L_x_3391:
        /* <DEDUP_REMOVED lines=9> */
.L_x_3392:
[----:B------:R-:W-:Y:S02]  /*b2d0*/  MOV R150, R147 ;  /* 0x0000009300967202 */ /* 0x000fe40000000f00 */
[----:B------:R-:W-:-:S07]  /*b2e0*/  MOV R57, R148 ;  /* 0x0000009400397202 */ /* 0x000fce0000000f00 */
[----:B------:R-:W-:Y:S05]  /*b2f0*/  WARPSYNC.COLLECTIVE R149, `(.L_x_3393) ;  /* 0x0000000095087348 */ /* 0x000fea0003c00000 */
[----:B------:R0:W1:Y:S02]  /*b300*/  SHFL.DOWN P6, R148, R150, R157, R56 ;  /* 0x0800009d96947389 */ /* 0x00006400000c0038 */
[----:B01----:R-:W-:Y:S01]  /*b310*/  ENDCOLLECTIVE ;  /* 0x000000000000791b */ /* 0x003fe20003800000 */
.L_x_3393:
        /* <DEDUP_REMOVED lines=9> */
.L_x_3394:
[----:B------:R-:W-:Y:S02]  /*b3b0*/  MOV R150, R147 ;  /* 0x0000009300967202 */ /* 0x000fe40000000f00 */
[----:B------:R-:W-:-:S07]  /*b3c0*/  MOV R57, R148 ;  /* 0x0000009400397202 */ /* 0x000fce0000000f00 */
[----:B------:R-:W-:Y:S05]  /*b3d0*/  WARPSYNC.COLLECTIVE R149, `(.L_x_3395) ;  /* 0x0000000095087348 */ /* 0x000fea0003c00000 */
[----:B------:R0:W1:Y:S02]  /*b3e0*/  SHFL.DOWN P6, R148, R150, R157, R56 ;  /* 0x0800009d96947389 */ /* 0x00006400000c0038 */
[----:B01----:R-:W-:Y:S01]  /*b3f0*/  ENDCOLLECTIVE ;  /* 0x000000000000791b */ /* 0x003fe20003800000 */
.L_x_3395:
        /* <DEDUP_REMOVED lines=9> */
.L_x_3396:
[----:B------:R-:W-:Y:S02]  /*b490*/  MOV R150, R147 ;  /* 0x0000009300967202 */ /* 0x000fe40000000f00 */
[----:B------:R-:W-:-:S07]  /*b4a0*/  MOV R57, R148 ;  /* 0x0000009400397202 */ /* 0x000fce0000000f00 */
[----:B------:R-:W-:Y:S05]  /*b4b0*/  WARPSYNC.COLLECTIVE R149, `(.L_x_3397) ;  /* 0x0000000095087348 */ /* 0x000fea0003c00000 */
[----:B------:R0:W1:Y:S02]  /*b4c0*/  SHFL.DOWN P6, R148, R150, R157, R56 ;  /* 0x0800009d96947389 */ /* 0x00006400000c0038 */
[----:B01----:R-:W-:Y:S01]  /*b4d0*/  ENDCOLLECTIVE ;  /* 0x000000000000791b */ /* 0x003fe20003800000 */
.L_x_3397:
        /* <DEDUP_REMOVED lines=10> */
.L_x_3398:
[----:B------:R-:W-:Y:S02]  /*b580*/  MOV R148, R147 ;  /* 0x0000009300947202 */ /* 0x000fe40000000f00 */
[----:B------:R-:W-:-:S07]  /*b590*/  MOV R164, R150 ;  /* 0x0000009600a47202 */ /* 0x000fce0000000f00 */
[----:B------:R-:W-:Y:S05]  /*b5a0*/  WARPSYNC.COLLECTIVE R149, `(.L_x_3399) ;  /* 0x0000000095087348 */ /* 0x000fea0003c00000 */
[----:B------:R0:W1:Y:S02]  /*b5b0*/  SHFL.IDX P3, R150, R148, R57, R56 ;  /* 0x0000003994967389 */ /* 0x0000640000060038 */
[----:B01----:R-:W-:Y:S01]  /*b5c0*/  ENDCOLLECTIVE ;  /* 0x000000000000791b */ /* 0x003fe20003800000 */
.L_x_3399:
[----:B------:R-:W-:Y:S02]  /*b5d0*/  MOV R165, R150 ;  /* 0x0000009600a57202 */ /* 0x000fe40000000f00 */
[----:B------:R-:W-:-:S07]  /*b5e0*/  MOV R150, R91 ;  /* 0x0000005b00967202 */ /* 0x000fce0000000f00 */
[----:B------:R-:W-:Y:S05]  /*b5f0*/  WARPSYNC.COLLECTIVE R149, `(.L_x_3400) ;  /* 0x0000000095087348 */ /* 0x000fea0003c00000 */
[----:B------:R0:W1:Y:S02]  /*b600*/  SHFL.DOWN P6, R148, R150, R157, R56 ;  /* 0x0800009d96947389 */ /* 0x00006400000c0038 */
[----:B01----:R-:W-:Y:S01]  /*b610*/  ENDCOLLECTIVE ;  /* 0x000000000000791b */ /* 0x003fe20003800000 */
.L_x_3400:
[----:B------:R-:W-:Y:S02]  /*b620*/  MOV R150, R147 ;  /* 0x0000009300967202 */ /* 0x000fe40000000f00 */
[----:B------:R-:W-:-:S07]  /*b630*/  MOV R91, R148 ;  /* 0x00000094005b7202 */ /* 0x000fce0000000f00 */
[----:B------:R-:W-:Y:S05]  /*b640*/  WARPSYNC.COLLECTIVE R149, `(.L_x_3401) ;  /* 0x0000000095087348 */ /* 0x000fea0003c00000 */
[----:B------:R0:W1:Y:S02]  /*b650*/  SHFL.DOWN P6, R148, R150, R157, R56 ;  /* 0x0800009d96947389 */ /* 0x00006400000c0038 */
[----:B01----:R-:W-:Y:S01]  /*b660*/  ENDCOLLECTIVE ;  /* 0x000000000000791b */ /* 0x003fe20003800000 */
.L_x_3401:
[----:B------:R-:W-:Y:S02]  /*b670*/  MOV R147, R148 ;  /* 0x0000009400937202 */ /* 0x000fe40000000f00 */
[----:B------:R-:W-:-:S07]  /*b680*/  MOV R148, R36 ;  /* 0x0000002400947202 */ /* 0x000fce0000000f00 */
[----:B------:R-:W-:Y:S05]  /*b690*/  WARPSYNC.COLLECTIVE R149, `(.L_x_3402) ;  /* 0x0000000095087348 */ /* 0x000fea0003c00000 */
[----:B------:R0:W1:Y:S02]  /*b6a0*/  SHFL.IDX P3, R150, R148, R57, R56 ;  /* 0x0000003994967389 */ /* 0x0000640000060038 */
[----:B01----:R-:W-:Y:S01]  /*b6b0*/  ENDCOLLECTIVE ;  /* 0x000000000000791b */ /* 0x003fe20003800000 */
.L_x_3402:
[----:B------:R-:W-:Y:S02]  /*b6c0*/  MOV R148, R37 ;  /* 0x0000002500947202 */ /* 0x000fe40000000f00 */
[----:B------:R-:W-:-:S07]  /*b6d0*/  MOV R157, R150 ;  /* 0x00000096009d7202 */ /* 0x000fce0000000f00 */
[----:B------:R-:W-:Y:S05]  /*b6e0*/  WARPSYNC.COLLECTIVE R149, `(.L_x_3403) ;  /* 0x0000000095087348 */ /* 0x000fea0003c00000 */
[----:B------:R0:W1:Y:S02]  /*b6f0*/  SHFL.IDX P3, R150, R148, R57, R56 ;  /* 0x0000003994967389 */ /* 0x0000640000060038 */
[----:B01----:R-:W-:Y:S01]  /*b700*/  ENDCOLLECTIVE ;  /* 0x000000000000791b */ /* 0x003fe20003800000 */
.L_x_3403:
[----:B------:R-:W-:Y:S01]  /*b710*/  MOV R57, R150 ;  /* 0x0000009600397202 */ /* 0x000fe20000000f00 */
[----:B------:R-:W-:Y:S06]  /*b720*/  BRA `(.L_x_3404) ;  /* 0xffffffb400487947 */ /* 0x000fec000383ffff */
.L_x_3405:
        /* <DEDUP_REMOVED lines=13> */
.L_x_10943:


//--------------------- .text._Z25selective_scan_bwd_kernelI32Selective_Scan_bwd_kernel_traitsILi64ELi16ELb0ELb0ELb0ELb0ELb0EN3c104HalfEfEEv12SSMParamsBwd --------------------------
	.section	.text._Z25selective_scan_bwd_kernelI32Selective_Scan_bwd_kernel_traitsILi64ELi16ELb0ELb0ELb0ELb0ELb0EN3c104HalfEfEEv12SSMParamsBwd,"ax",@progbits
	.align	128
        .global         _Z25selective_scan_bwd_kernelI32Selective_Scan_bwd_kernel_traitsILi64ELi16ELb0ELb0ELb0ELb0ELb0EN3c104HalfEfEEv12SSMParamsBwd
        .type           _Z25selective_scan_bwd_kernelI32Selective_Scan_bwd_kernel_traitsILi64ELi16ELb0ELb0ELb0ELb0ELb0EN3c104HalfEfEEv12SSMParamsBwd,@function
        .size           _Z25selective_scan_bwd_kernelI32Selective_Scan_bwd_kernel_traitsILi64ELi16ELb0ELb0ELb0ELb0ELb0EN3c104HalfEfEEv12SSMParamsBwd,(.L_x_10944 - _Z25selective_scan_bwd_kernelI32Selective_Scan_bwd_kernel_traitsILi64ELi16ELb0ELb0ELb0ELb0ELb0EN3c104HalfEfEEv12SSMParamsBwd)
        .other          _Z25selective_scan_bwd_kernelI32Selective_Scan_bwd_kernel_traitsILi64ELi16ELb0ELb0ELb0ELb0ELb0EN3c104HalfEfEEv12SSMParamsBwd,@"STO_CUDA_ENTRY STV_DEFAULT"
_Z25selective_scan_bwd_kernelI32Selective_Scan_bwd_kernel_traitsILi64ELi16ELb0ELb0ELb0ELb0ELb0EN3c104HalfEfEEv12SSMParamsBwd:
.text._Z25selective_scan_bwd_kernelI32Selective_Scan_bwd_kernel_traitsILi64ELi16ELb0ELb0ELb0ELb0ELb0EN3c104HalfEfEEv12SSMParamsBwd:
[----:B------:R-:W-:Y:S08]  /*0000*/  LDC R1, c[0x0][0x28] ;  /* 0x00000a00ff017b82 */ /* 0x000ff00000000800 */
[----:B------:R-:W0:Y:S01]  /*0010*/  LDC.64 R2, c[0x0][0x2e8] ;  /* 0x0000ba00ff027b82 */ /* 0x000e220000000a00 */
[----:B------:R-:W1:Y:S01]  /*0020*/  S2R R171, SR_CTAID.Y ;  /* 0x0000000000ab7919 */ /* 0x000e620000002600 */
[----:B------:R-:W-:Y:S01]  /*0030*/  CS2R R168, SRZ ;  /* 0x0000000000a87805 */ /* 0x000fe2000001ff00 */
[----:B------:R-:W-:Y:S01]  /*0040*/  ULDC.64 UR14, c[0x0][0x208] ;  /* 0x00008200000e7ab9 */ /* 0x000fe20000000a00 */
[----:B------:R-:W-:Y:S01]  /*0050*/  ULDC.64 UR6, c[0x0][0x280] ;  /* 0x0000a00000067ab9 */ /* 0x000fe20000000a00 */
[----:B------:R-:W-:Y:S01]  /*0060*/  ULDC.64 UR10, c[0x0][0x290] ;  /* 0x0000a400000a7ab9 */ /* 0x000fe20000000a00 */
[----:B------:R-:W-:-:S02]  /*0070*/  ULDC.64 UR12, c[0x0][0x328] ;  /* 0x0000ca00000c7ab9 */ /* 0x000fc40000000a00 */
[----:B------:R-:W2:Y:S08]  /*0080*/  LDC.64 R8, c[0x0][0x310] ;  /* 0x0000c400ff087b82 */ /* 0x000eb00000000a00 */
[----:B------:R-:W3:Y:S01]  /*0090*/  LDC.64 R4, c[0x0][0x300] ;  /* 0x0000c000ff047b82 */ /* 0x000ee20000000a00 */
[----:B0-----:R-:W-:-:S07]  /*00a0*/  ISETP.NE.U32.AND P0, PT, R2, RZ, PT ;  /* 0x000000ff0200720c */ /* 0x001fce0003f05070 */
[----:B------:R-:W0:Y:S01]  /*00b0*/  S2UR UR16, SR_CTAID.X ;  /* 0x00000000001079c3 */ /* 0x000e220000002500 */
[----:B------:R-:W-:Y:S02]  /*00c0*/  ISETP.NE.AND.EX P0, PT, R3, RZ, PT, P0 ;  /* 0x000000ff0300720c */ /* 0x000fe40003f05300 */
[----:B-1----:R-:W-:-:S05]  /*00d0*/  SHF.R.S32.HI R170, RZ, 0x1f, R171 ;  /* 0x0000001fffaa7819 */ /* 0x002fca00000114ab */
[----:B------:R-:W1:Y:S01]  /*00e0*/  LDC R23, c[0x0][0x224] ;  /* 0x00008900ff177b82 */ /* 0x000e620000000800 */
[----:B---3--:R-:W-:-:S05]  /*00f0*/  ISETP.NE.U32.AND P1, PT, R4, RZ, PT ;  /* 0x000000ff0400720c */ /* 0x008fca0003f25070 */
[----:B------:R-:W-:Y:S02]  /*0100*/  @P0 LEA R2, P2, R171, R2, 0x2 ;  /* 0x00000002ab020211 */ /* 0x000fe400078410ff */
[----:B------:R-:W3:Y:S01]  /*0110*/  LDC.64 R6, c[0x0][0x288] ;  /* 0x0000a200ff067b82 */ /* 0x000ee20000000a00 */
[----:B------:R-:W-:Y:S02]  /*0120*/  ISETP.NE.AND.EX P1, PT, R5, RZ, PT, P1 ;  /* 0x000000ff0500720c */ /* 0x000fe40003f25310 */
[----:B------:R-:W-:-:S05]  /*0130*/  @P0 LEA.HI.X R3, R171, R3, R170, 0x2, P2 ;  /* 0x00000003ab030211 */ /* 0x000fca00010f14aa */
[----:B------:R4:W5:Y:S01]  /*0140*/  @P0 LDG.E R169, desc[UR14][R2.64] ;  /* 0x0000000e02a90981 */ /* 0x000962000c1e1900 */
[----:B--2---:R-:W-:Y:S01]  /*0150*/  ISETP.NE.U32.AND P0, PT, R8, RZ, PT ;  /* 0x000000ff0800720c */ /* 0x004fe20003f05070 */
[----:B------:R-:W2:Y:S01]  /*0160*/  LDC.64 R18, c[0x0][0x3d8] ;  /* 0x0000f600ff127b82 */ /* 0x000ea20000000a00 */
[----:B0-----:R-:W-:Y:S02]  /*0170*/  USHF.R.S32.HI UR17, URZ, 0x1f, UR16 ;  /* 0x0000001f3f117899 */ /* 0x001fe40008011410 */
[----:B------:R-:W-:-:S05]  /*0180*/  ISETP.NE.AND.EX P0, PT, R9, RZ, PT, P0 ;  /* 0x000000ff0900720c */ /* 0x000fca0003f05300 */
[----:B------:R-:W0:Y:S01]  /*0190*/  LDC.64 R20, c[0x0][0x3f8] ;  /* 0x0000fe00ff147b82 */ /* 0x000e220000000a00 */
[----:B------:R-:W-:Y:S01]  /*01a0*/  UIMAD.WIDE.U32 UR4, UR16, UR6, URZ ;  /* 0x00000006100472a5 */ /* 0x000fe2000f8e003f */
[----:B------:R-:W-:Y:S01]  /*01b0*/  @P1 LEA R4, P3, R171, R4, 0x2 ;  /* 0x00000004ab041211 */ /* 0x000fe200078610ff */
[----:B------:R-:W-:-:S05]  /*01c0*/  UIMAD UR6, UR17, UR6, URZ ;  /* 0x00000006110672a4 */ /* 0x000fca000f8e023f */
[----:B------:R-:W0:Y:S01]  /*01d0*/  LDC.64 R12, c[0x0][0x298] ;  /* 0x0000a600ff0c7b82 */ /* 0x000e220000000a00 */
[----:B------:R-:W-:-:S07]  /*01e0*/  UIMAD UR8, UR16, UR7, UR6 ;  /* 0x00000007100872a4 */ /* 0x000fce000f8e0206 */
[----:B------:R-:W0:Y:S01]  /*01f0*/  LDC.64 R14, c[0x0][0x330] ;  /* 0x0000cc00ff0e7b82 */ /* 0x000e220000000a00 */
[----:B------:R-:W-:Y:S01]  /*0200*/  UIMAD UR9, UR17, UR10, URZ ;  /* 0x0000000a110972a4 */ /* 0x000fe2000f8e023f */
[----:B-1----:R-:W-:Y:S01]  /*0210*/  SHF.L.U32 R166, R23, 0xa, RZ ;  /* 0x0000000a17a67819 */ /* 0x002fe200000006ff */
[----:B------:R-:W-:Y:S01]  /*0220*/  UIMAD.WIDE.U32 UR6, UR16, UR10, URZ ;  /* 0x0000000a100672a5 */ /* 0x000fe2000f8e003f */
[----:B------:R-:W-:Y:S01]  /*0230*/  @P1 LEA.HI.X R5, R171, R5, R170, 0x2, P3 ;  /* 0x00000005ab051211 */ /* 0x000fe200018f14aa */
[----:B------:R-:W-:-:S03]  /*0240*/  UIADD3 UR5, UR5, UR8, URZ ;  /* 0x0000000805057290 */ /* 0x000fc6000fffe03f */
[----:B------:R-:W1:Y:S01]  /*0250*/  @P0 LDC R22, c[0x0][0x214] ;  /* 0x00008500ff160b82 */ /* 0x000e620000000800 */
[----:B------:R-:W-:Y:S01]  /*0260*/  UIMAD UR10, UR16, UR11, UR9 ;  /* 0x0000000b100a72a4 */ /* 0x000fe2000f8e0209 */
[-C--:B---3--:R-:W-:Y:S01]  /*0270*/  IMAD R0, R170, R6.reuse, RZ ;  /* 0x00000006aa007224 */ /* 0x088fe200078e02ff */
[----:B------:R-:W-:Y:S01]  /*0280*/  UIMAD UR11, UR17, UR12, URZ ;  /* 0x0000000c110b72a4 */ /* 0x000fe2000f8e023f */
[C---:B----4-:R-:W-:Y:S01]  /*0290*/  IMAD.WIDE.U32 R2, R171.reuse, R6, UR4 ;  /* 0x00000004ab027e25 */ /* 0x050fe2000f8e0006 */
[----:B------:R-:W-:Y:S01]  /*02a0*/  UIADD3 UR7, UR7, UR10, URZ ;  /* 0x0000000a07077290 */ /* 0x000fe2000fffe03f */
[----:B------:R-:W-:Y:S01]  /*02b0*/  IADD3 R9, R166, -0x400, RZ ;  /* 0xfffffc00a6097810 */ /* 0x000fe20007ffe0ff */
[----:B------:R-:W-:Y:S01]  /*02c0*/  UIMAD.WIDE.U32 UR8, UR16, UR12, URZ ;  /* 0x0000000c100872a5 */ /* 0x000fe2000f8e003f */
[----:B------:R-:W3:Y:S01]  /*02d0*/  @P0 LDC R25, c[0x0][0x21c] ;  /* 0x00008700ff190b82 */ /* 0x000ee20000000800 */
[----:B------:R-:W-:Y:S01]  /*02e0*/  UIMAD UR11, UR16, UR13, UR11 ;  /* 0x0000000d100b72a4 */ /* 0x000fe2000f8e020b */
[----:B------:R4:W5:Y:S01]  /*02f0*/  @P1 LDG.E R168, desc[UR14][R4.64] ;  /* 0x0000000e04a81981 */ /* 0x000962000c1e1900 */
[----:B------:R-:W-:Y:S01]  /*0300*/  IMAD R0, R171, R7, R0 ;  /* 0x00000007ab007224 */ /* 0x000fe200078e0200 */
[----:B--2---:R-:W-:Y:S01]  /*0310*/  ISETP.NE.U32.AND P1, PT, R18, RZ, PT ;  /* 0x000000ff1200720c */ /* 0x004fe20003f25070 */
[----:B0-----:R-:W-:Y:S01]  /*0320*/  IMAD R8, R170, R12, RZ ;  /* 0x0000000caa087224 */ /* 0x001fe200078e02ff */
[----:B------:R-:W-:-:S02]  /*0330*/  ISETP.NE.U32.AND P2, PT, R20, RZ, PT ;  /* 0x000000ff1400720c */ /* 0x000fc40003f45070 */
[----:B------:R-:W0:Y:S01]  /*0340*/  LDC.64 R162, c[0x0][0x2f0] ;  /* 0x0000bc00ffa27b82 */ /* 0x000e220000000a00 */
[----:B------:R-:W-:Y:S01]  /*0350*/  UIADD3 UR9, UR9, UR11, URZ ;  /* 0x0000000b09097290 */ /* 0x000fe2000fffe03f */
[----:B------:R-:W-:Y:S02]  /*0360*/  SHF.R.S32.HI R11, RZ, 0x1f, R9 ;  /* 0x0000001fff0b7819 */ /* 0x000fe40000011409 */
[----:B------:R-:W-:Y:S01]  /*0370*/  IADD3 R161, P3, R9, R2, RZ ;  /* 0x0000000209a17210 */ /* 0x000fe20007f7e0ff */
[----:B----4-:R-:W-:-:S03]  /*0380*/  IMAD.WIDE.U32 R4, R171, R12, UR6 ;  /* 0x00000006ab047e25 */ /* 0x010fc6000f8e000c */
[----:B------:R-:W2:Y:S01]  /*0390*/  LDC.64 R26, c[0x0][0x2f8] ;  /* 0x0000be00ff1a7b82 */ /* 0x000ea20000000a00 */
[----:B------:R-:W-:-:S07]  /*03a0*/  ISETP.NE.AND.EX P1, PT, R19, RZ, PT, P1 ;  /* 0x000000ff1300720c */ /* 0x000fce0003f25310 */
[----:B------:R-:W4:Y:S01]  /*03b0*/  LDC.64 R156, c[0x0][0x3b8] ;  /* 0x0000ee00ff9c7b82 */ /* 0x000f220000000a00 */
[----:B------:R-:W-:Y:S01]  /*03c0*/  ISETP.NE.AND.EX P2, PT, R21, RZ, PT, P2 ;  /* 0x000000ff1500720c */ /* 0x000fe20003f45320 */
[----:B------:R-:W-:Y:S01]  /*03d0*/  IMAD R8, R171, R13, R8 ;  /* 0x0000000dab087224 */ /* 0x000fe200078e0208 */
[----:B------:R-:W-:-:S05]  /*03e0*/  IADD3.X R2, R11, R3, R0, P3, !PT ;  /* 0x000000030b027210 */ /* 0x000fca0001ffe400 */
[----:B------:R-:W4:Y:S01]  /*03f0*/  @P0 LDC.64 R16, c[0x0][0x310] ;  /* 0x0000c400ff100b82 */ /* 0x000f220000000a00 */
[----:B------:R-:W-:Y:S01]  /*0400*/  IADD3 R159, P3, R9, R4, RZ ;  /* 0x00000004099f7210 */ /* 0x000fe20007f7e0ff */
[-C--:B------:R-:W-:Y:S02]  /*0410*/  IMAD R10, R170, R14.reuse, RZ ;  /* 0x0000000eaa0a7224 */ /* 0x080fe400078e02ff */
[----:B------:R-:W-:Y:S01]  /*0420*/  IMAD.WIDE.U32 R6, R171, R14, UR8 ;  /* 0x00000008ab067e25 */ /* 0x000fe2000f8e000e */
[----:B------:R-:W-:Y:S02]  /*0430*/  IADD3.X R4, R11, R5, R8, P3, !PT ;  /* 0x000000050b047210 */ /* 0x000fe40001ffe408 */
[----:B------:R-:W-:Y:S01]  /*0440*/  ISETP.GE.AND P3, PT, R23, 0x1, PT ;  /* 0x000000011700780c */ /* 0x000fe20003f66270 */
[----:B------:R-:W-:Y:S01]  /*0450*/  IMAD R10, R171, R15, R10 ;  /* 0x0000000fab0a7224 */ /* 0x000fe200078e020a */
[----:B------:R-:W-:Y:S01]  /*0460*/  IADD3 R9, P4, R9, R6, RZ ;  /* 0x0000000609097210 */ /* 0x000fe20007f9e0ff */
[----:B-1----:R-:W-:Y:S01]  /*0470*/  @P0 IMAD R0, R22, UR16, R171 ;  /* 0x0000001016000c24 */ /* 0x002fe2000f8e02ab */
[----:B------:R-:W-:-:S02]  /*0480*/  CS2R R14, SRZ ;  /* 0x00000000000e7805 */ /* 0x000fc4000001ff00 */
[----:B------:R-:W-:Y:S02]  /*0490*/  CS2R R12, SRZ ;  /* 0x00000000000c7805 */ /* 0x000fe4000001ff00 */
[----:B------:R-:W-:Y:S01]  /*04a0*/  IADD3.X R6, R11, R7, R10, P4, !PT ;  /* 0x000000070b067210 */ /* 0x000fe200027fe40a */
[----:B------:R-:W-:Y:S01]  /*04b0*/  @P0 IMAD R0, R0, R23, RZ ;  /* 0x0000001700000224 */ /* 0x000fe200078e02ff */
[C---:B------:R-:W-:Y:S02]  /*04c0*/  @P1 LEA R14, P4, R171.reuse, R18, 0x2 ;  /* 0x00000012ab0e1211 */ /* 0x040fe400078810ff */
[C---:B------:R-:W-:Y:S01]  /*04d0*/  @P2 LEA R12, P5, R171.reuse, R20, 0x2 ;  /* 0x00000014ab0c2211 */ /* 0x040fe200078a10ff */
[----:B---3--:R-:W-:Y:S01]  /*04e0*/  @P0 IMAD R3, R0, R25, RZ ;  /* 0x0000001900030224 */ /* 0x008fe200078e02ff */
[C-C-:B------:R-:W-:Y:S02]  /*04f0*/  @P1 LEA.HI.X R15, R171.reuse, R19, R170.reuse, 0x2, P4 ;  /* 0x00000013ab0f1211 */ /* 0x140fe400020f14aa */
[----:B------:R-:W-:-:S02]  /*0500*/  @P2 LEA.HI.X R13, R171, R21, R170, 0x2, P5 ;  /* 0x00000015ab0d2211 */ /* 0x000fc400028f14aa */
[----:B0-----:R-:W-:Y:S02]  /*0510*/  LEA R162, P1, R161, R162, 0x1 ;  /* 0x000000a2a1a27211 */ /* 0x001fe400078208ff */
[----:B--2---:R-:W-:Y:S02]  /*0520*/  LEA R160, P2, R159, R26, 0x1 ;  /* 0x0000001a9fa07211 */ /* 0x004fe400078408ff */
[----:B----4-:R-:W-:Y:S01]  /*0530*/  LEA R158, P4, R9, R156, 0x1 ;  /* 0x0000009c099e7211 */ /* 0x010fe200078808ff */
[----:B------:R-:W-:Y:S01]  /*0540*/  HFMA2.MMA R167, -RZ, RZ, 0, 0 ;  /* 0x00000000ffa77435 */ /* 0x000fe200000001ff */
[----:B------:R-:W-:Y:S01]  /*0550*/  @P0 IMAD.WIDE R16, R3, 0x8, R16 ;  /* 0x0000000803100825 */ /* 0x000fe200078e0210 */
[----:B------:R-:W-:Y:S02]  /*0560*/  LEA.HI.X R161, R161, R163, R2, 0x1, P1 ;  /* 0x000000a3a1a17211 */ /* 0x000fe400008f0c02 */
[----:B------:R-:W-:Y:S02]  /*0570*/  @!P0 CS2R R16, SRZ ;  /* 0x0000000000108805 */ /* 0x000fe4000001ff00 */
[----:B------:R-:W-:-:S02]  /*0580*/  LEA.HI.X R159, R159, R27, R4, 0x1, P2 ;  /* 0x0000001b9f9f7211 */ /* 0x000fc400010f0c04 */
[----:B------:R-:W-:Y:S02]  /*0590*/  LEA.HI.X R157, R9, R157, R6, 0x1, P4 ;  /* 0x0000009d099d7211 */ /* 0x000fe400020f0c06 */
[----:B------:R-:W-:Y:S01]  /*05a0*/  MOV R164, RZ ;  /* 0x000000ff00a47202 */ /* 0x000fe20000000f00 */
[----:B------:R-:W-:Y:S06]  /*05b0*/  @!P3 BRA `(.L_x_3406) ;  /* 0x000000540038b947 */ /* 0x000fec0003800000 */
[----:B------:R-:W0:Y:S01]  /*05c0*/  S2R R165, SR_TID.X ;  /* 0x0000000000a57919 */ /* 0x000e220000002100 */
[----:B------:R-:W1:Y:S01]  /*05d0*/  S2UR UR5, SR_CgaCtaId ;  /* 0x00000000000579c3 */ /* 0x000e620000008800 */
[----:B------:R-:W-:Y:S01]  /*05e0*/  UMOV UR4, 0x400 ;  /* 0x0000040000047882 */ /* 0x000fe20000000000 */
[----:B------:R-:W-:Y:S01]  /*05f0*/  MOV R164, RZ ;  /* 0x000000ff00a47202 */ /* 0x000fe20000000f00 */
[----:B------:R-:W2:Y:S01]  /*0600*/  S2R R163, SR_LANEID ;  /* 0x0000000000a37919 */ /* 0x000ea20000000000 */
[----:B------:R-:W-:Y:S02]  /*0610*/  MOV R155, RZ ;  /* 0x000000ff009b7202 */ /* 0x000fe40000000f00 */
[----:B------:R-:W-:Y:S01]  /*0620*/  MOV R167, RZ ;  /* 0x000000ff00a77202 */ /* 0x000fe20000000f00 */
[----:B-1----:R-:W-:-:S06]  /*0630*/  ULEA UR4, UR5, UR4, 0x18 ;  /* 0x0000000405047291 */ /* 0x002fcc000f8ec03f */
[----:B------:R-:W-:Y:S02]  /*0640*/  MOV R156, UR4 ;  /* 0x00000004009c7c02 */ /* 0x000fe40008000f00 */
[----:B0-----:R-:W-:-:S04]  /*0650*/  SHF.R.S32.HI R0, RZ, 0x1f, R165 ;  /* 0x0000001fff007819 */ /* 0x001fc800000114a5 */
[----:B------:R-:W-:-:S04]  /*0660*/  LEA.HI R0, R0, R165, RZ, 0x5 ;  /* 0x000000a500007211 */ /* 0x000fc800078f28ff */
[----:B------:R-:W-:-:S05]  /*0670*/  SHF.R.S32.HI R3, RZ, 0x5, R0 ;  /* 0x00000005ff037819 */ /* 0x000fca0000011400 */
[----:B--2---:R-:W-:-:S07]  /*0680*/  IMAD R154, R3, 0x8, R156 ;  /* 0x00000008039a7824 */ /* 0x004fce00078e029c */
.L_x_3424:
[----:B------:R-:W-:Y:S01]  /*0690*/  SHF.L.U32 R0, R165, 0x4, RZ ;  /* 0x00000004a5007819 */ /* 0x000fe200000006ff */
[----:B------:R-:W-:Y:S01]  /*06a0*/  ULDC UR5, c[0x0][0x224] ;  /* 0x0000890000057ab9 */ /* 0x000fe20000000800 */
[----:B------:R-:W-:Y:S01]  /*06b0*/  ULDC UR4, c[0x0][0x218] ;  /* 0x0000860000047ab9 */ /* 0x000fe20000000800 */
[----:B------:R-:W-:Y:S02]  /*06c0*/  IADD3 R153, -R155, UR5, RZ ;  /* 0x000000059b997c10 */ /* 0x000fe4000fffe1ff */
[----:B------:R-:W-:Y:S02]  /*06d0*/  LOP3.LUT R0, R0, 0xfffffe00, RZ, 0xc0, !PT ;  /* 0xfffffe0000007812 */ /* 0x000fe400078ec0ff */
[----:B------:R-:W-:Y:S02]  /*06e0*/  LEA R151, R153, 0xfffffc00, 0xa ;  /* 0xfffffc0099977811 */ /* 0x000fe400078e50ff */
[----:B------:R-:W-:Y:S02]  /*06f0*/  LOP3.LUT R152, R0, 0x1f, R165, 0xf8, !PT ;  /* 0x0000001f00987812 */ /* 0x000fe400078ef8a5 */
[----:B------:R-:W-:-:S02]  /*0700*/  IADD3 R55, -R151, UR4, RZ ;  /* 0x0000000497377c10 */ /* 0x000fc4000fffe1ff */
[C---:B------:R-:W-:Y:S02]  /*0710*/  LOP3.LUT R26, R152.reuse, 0x20, RZ, 0xfc, !PT ;  /* 0x00000020981a7812 */ /* 0x040fe400078efcff */
[-C--:B------:R-:W-:Y:S02]  /*0720*/  ISETP.GE.AND P2, PT, R152, R55.reuse, PT ;  /* 0x000000379800720c */ /* 0x080fe40003f46270 */
[----:B------:R-:W-:Y:S02]  /*0730*/  ISETP.GE.AND P1, PT, R26, R55, PT ;  /* 0x000000371a00720c */ /* 0x000fe40003f26270 */
[----:B0-----:R-:W-:Y:S02]  /*0740*/  MOV R2, R162 ;  /* 0x000000a200027202 */ /* 0x001fe40000000f00 */
[----:B------:R-:W-:Y:S02]  /*0750*/  MOV R3, R161 ;  /* 0x000000a100037202 */ /* 0x000fe40000000f00 */
[----:B------:R-:W-:-:S02]  /*0760*/  LOP3.LUT R27, R152, 0x40, RZ, 0xfc, !PT ;  /* 0x00000040981b7812 */ /* 0x000fc400078efcff */
[C---:B------:R-:W-:Y:S01]  /*0770*/  LOP3.LUT R28, R152.reuse, 0x60, RZ, 0xfc, !PT ;  /* 0x00000060981c7812 */ /* 0x040fe200078efcff */
[C---:B------:R-:W-:Y:S01]  /*0780*/  IMAD.WIDE R2, R152.reuse, 0x2, R2 ;  /* 0x0000000298027825 */ /* 0x040fe200078e0202 */
[----:B------:R-:W-:Y:S01]  /*0790*/  PRMT R5, RZ, 0x7610, R5 ;  /* 0x00007610ff057816 */ /* 0x000fe20000000005 */
[----:B------:R-:W-:Y:S01]  /*07a0*/  BAR.SYNC.DEFER_BLOCKING 0x0 ;  /* 0x0000000000007b1d */ /* 0x000fe20000010000 */
[C---:B------:R-:W-:Y:S02]  /*07b0*/  LOP3.LUT R29, R152.reuse, 0x80, RZ, 0xfc, !PT ;  /* 0x00000080981d7812 */ /* 0x040fe400078efcff */
[----:B------:R-:W-:Y:S02]  /*07c0*/  PRMT R4, RZ, 0x7610, R4 ;  /* 0x00007610ff047816 */ /* 0x000fe40000000004 */
[C---:B------:R-:W-:Y:S02]  /*07d0*/  LOP3.LUT R30, R152.reuse, 0xa0, RZ, 0xfc, !PT ;  /* 0x000000a0981e7812 */ /* 0x040fe400078efcff */
[----:B------:R-:W-:-:S02]  /*07e0*/  LOP3.LUT R31, R152, 0xc0, RZ, 0xfc, !PT ;  /* 0x000000c0981f7812 */ /* 0x000fc400078efcff */
[-C--:B------:R-:W-:Y:S02]  /*07f0*/  ISETP.GE.AND P0, PT, R27, R55.reuse, PT ;  /* 0x000000371b00720c */ /* 0x080fe40003f06270 */
[----:B------:R-:W-:Y:S02]  /*0800*/  LOP3.LUT R32, R152, 0xe0, RZ, 0xfc, !PT ;  /* 0x000000e098207812 */ /* 0x000fe400078efcff */
[-C--:B------:R-:W-:Y:S02]  /*0810*/  ISETP.GE.AND P4, PT, R28, R55.reuse, PT ;  /* 0x000000371c00720c */ /* 0x080fe40003f86270 */
[----:B------:R-:W-:Y:S02]  /*0820*/  LOP3.LUT R33, R152, 0x100, RZ, 0xfc, !PT ;  /* 0x0000010098217812 */ /* 0x000fe400078efcff */
[-C--:B------:R-:W-:Y:S02]  /*0830*/  ISETP.GE.AND P6, PT, R29, R55.reuse, PT ;  /* 0x000000371d00720c */ /* 0x080fe40003fc6270 */
[----:B------:R-:W-:-:S02]  /*0840*/  ISETP.GE.AND P5, PT, R30, R55, PT ;  /* 0x000000371e00720c */ /* 0x000fc40003fa6270 */
[-C--:B------:R-:W-:Y:S02]  /*0850*/  ISETP.GE.AND P3, PT, R31, R55.reuse, PT ;  /* 0x000000371f00720c */ /* 0x080fe40003f66270 */
[----:B------:R-:W-:Y:S01]  /*0860*/  PRMT R7, RZ, 0x7610, R7 ;  /* 0x00007610ff077816 */ /* 0x000fe20000000007 */
[----:B------:R-:W2:Y:S01]  /*0870*/  @!P2 LDG.E.U16 R5, desc[UR14][R2.64] ;  /* 0x0000000e0205a981 */ /* 0x000ea2000c1e1500 */
[-C--:B------:R-:W-:Y:S02]  /*0880*/  ISETP.GE.AND P2, PT, R32, R55.reuse, PT ;  /* 0x000000372000720c */ /* 0x080fe40003f46270 */
[----:B------:R-:W-:Y:S01]  /*0890*/  PRMT R6, RZ, 0x7610, R6 ;  /* 0x00007610ff067816 */ /* 0x000fe20000000006 */
[----:B------:R-:W3:Y:S01]  /*08a0*/  @!P1 LDG.E.U16 R4, desc[UR14][R2.64+0x40] ;  /* 0x0000400e02049981 */ /* 0x000ee2000c1e1500 */
[----:B------:R-:W-:Y:S02]  /*08b0*/  ISETP.GE.AND P1, PT, R33, R55, PT ;  /* 0x000000372100720c */ /* 0x000fe40003f26270 */
[----:B------:R-:W-:Y:S01]  /*08c0*/  PRMT R9, RZ, 0x7610, R9 ;  /* 0x00007610ff097816 */ /* 0x000fe20000000009 */
[----:B------:R-:W4:Y:S01]  /*08d0*/  @!P0 LDG.E.U16 R7, desc[UR14][R2.64+0x80] ;  /* 0x0000800e02078981 */ /* 0x000f22000c1e1500 */
[----:B------:R-:W-:-:S02]  /*08e0*/  PRMT R8, RZ, 0x7610, R8 ;  /* 0x00007610ff087816 */ /* 0x000fc40000000008 */
[C---:B------:R-:W-:Y:S01]  /*08f0*/  LOP3.LUT R34, R152.reuse, 0x120, RZ, 0xfc, !PT ;  /* 0x0000012098227812 */ /* 0x040fe200078efcff */
[----:B------:R-:W4:Y:S01]  /*0900*/  @!P4 LDG.E.U16 R6, desc[UR14][R2.64+0xc0] ;  /* 0x0000c00e0206c981 */ /* 0x000f22000c1e1500 */
[----:B------:R-:W-:Y:S02]  /*0910*/  PRMT R11, RZ, 0x7610, R11 ;  /* 0x00007610ff0b7816 */ /* 0x000fe4000000000b */
[C---:B------:R-:W-:Y:S01]  /*0920*/  LOP3.LUT R35, R152.reuse, 0x140, RZ, 0xfc, !PT ;  /* 0x0000014098237812 */ /* 0x040fe200078efcff */
[----:B------:R-:W4:Y:S01]  /*0930*/  @!P6 LDG.E.U16 R9, desc[UR14][R2.64+0x100] ;  /* 0x0001000e0209e981 */ /* 0x000f22000c1e1500 */
[----:B------:R-:W-:Y:S02]  /*0940*/  PRMT R10, RZ, 0x7610, R10 ;  /* 0x00007610ff0a7816 */ /* 0x000fe4000000000a */
[----:B------:R-:W-:Y:S01]  /*0950*/  LOP3.LUT R36, R152, 0x160, RZ, 0xfc, !PT ;  /* 0x0000016098247812 */ /* 0x000fe200078efcff */
[----:B------:R-:W4:Y:S01]  /*0960*/  @!P5 LDG.E.U16 R8, desc[UR14][R2.64+0x140] ;  /* 0x0001400e0208d981 */ /* 0x000f22000c1e1500 */
[----:B------:R-:W-:-:S02]  /*0970*/  PRMT R19, RZ, 0x7610, R19 ;  /* 0x00007610ff137816 */ /* 0x000fc40000000013 */
[C---:B------:R-:W-:Y:S01]  /*0980*/  LOP3.LUT R37, R152.reuse, 0x180, RZ, 0xfc, !PT ;  /* 0x0000018098257812 */ /* 0x040fe200078efcff */
[----:B------:R-:W4:Y:S01]  /*0990*/  @!P3 LDG.E.U16 R11, desc[UR14][R2.64+0x180] ;  /* 0x0001800e020bb981 */ /* 0x000f22000c1e1500 */
[----:B------:R-:W-:Y:S02]  /*09a0*/  LOP3.LUT R38, R152, 0x1a0, RZ, 0xfc, !PT ;  /* 0x000001a098267812 */ /* 0x000fe400078efcff */
[-C--:B------:R-:W-:Y:S01]  /*09b0*/  ISETP.GE.AND P0, PT, R34, R55.reuse, PT ;  /* 0x000000372200720c */ /* 0x080fe20003f06270 */
[----:B------:R-:W4:Y:S01]  /*09c0*/  @!P2 LDG.E.U16 R10, desc[UR14][R2.64+0x1c0] ;  /* 0x0001c00e020aa981 */ /* 0x000f22000c1e1500 */
[C---:B------:R-:W-:Y:S02]  /*09d0*/  LOP3.LUT R39, R152.reuse, 0x1c0, RZ, 0xfc, !PT ;  /* 0x000001c098277812 */ /* 0x040fe400078efcff */
[----:B------:R-:W-:Y:S01]  /*09e0*/  ISETP.GE.AND P4, PT, R35, R55, PT ;  /* 0x000000372300720c */ /* 0x000fe20003f86270 */
[----:B------:R-:W4:Y:S01]  /*09f0*/  @!P1 LDG.E.U16 R19, desc[UR14][R2.64+0x200] ;  /* 0x0002000e02139981 */ /* 0x000f22000c1e1500 */
[----:B------:R-:W-:-:S02]  /*0a00*/  LOP3.LUT R40, R152, 0x1e0, RZ, 0xfc, !PT ;  /* 0x000001e098287812 */ /* 0x000fc400078efcff */
[-C--:B------:R-:W-:Y:S02]  /*0a10*/  ISETP.GE.AND P6, PT, R36, R55.reuse, PT ;  /* 0x000000372400720c */ /* 0x080fe40003fc6270 */
[-C--:B------:R-:W-:Y:S02]  /*0a20*/  ISETP.GE.AND P5, PT, R37, R55.reuse, PT ;  /* 0x000000372500720c */ /* 0x080fe40003fa6270 */
[-C--:B------:R-:W-:Y:S02]  /*0a30*/  ISETP.GE.AND P3, PT, R38, R55.reuse, PT ;  /* 0x000000372600720c */ /* 0x080fe40003f66270 */
[-C--:B------:R-:W-:Y:S02]  /*0a40*/  ISETP.GE.AND P2, PT, R39, R55.reuse, PT ;  /* 0x000000372700720c */ /* 0x080fe40003f46270 */
[----:B------:R-:W-:Y:S02]  /*0a50*/  ISETP.GE.AND P1, PT, R40, R55, PT ;  /* 0x000000372800720c */ /* 0x000fe40003f26270 */
[----:B------:R-:W-:-:S02]  /*0a60*/  PRMT R18, RZ, 0x7610, R18 ;  /* 0x00007610ff127816 */ /* 0x000fc40000000012 */
[----:B------:R-:W-:Y:S02]  /*0a70*/  PRMT R21, RZ, 0x7610, R21 ;  /* 0x00007610ff157816 */ /* 0x000fe40000000015 */
[----:B------:R-:W-:Y:S02]  /*0a80*/  PRMT R20, RZ, 0x7610, R20 ;  /* 0x00007610ff147816 */ /* 0x000fe40000000014 */
[----:B------:R-:W-:Y:S01]  /*0a90*/  PRMT R23, RZ, 0x7610, R23 ;  /* 0x00007610ff177816 */ /* 0x000fe20000000017 */
[----:B------:R-:W4:Y:S01]  /*0aa0*/  @!P0 LDG.E.U16 R18, desc[UR14][R2.64+0x240] ;  /* 0x0002400e02128981 */ /* 0x000f22000c1e1500 */
[----:B------:R-:W-:Y:S02]  /*0ab0*/  PRMT R22, RZ, 0x7610, R22 ;  /* 0x00007610ff167816 */ /* 0x000fe40000000016 */
[----:B------:R-:W-:Y:S01]  /*0ac0*/  PRMT R25, RZ, 0x7610, R25 ;  /* 0x00007610ff197816 */ /* 0x000fe20000000019 */
[----:B------:R-:W4:Y:S01]  /*0ad0*/  @!P4 LDG.E.U16 R21, desc[UR14][R2.64+0x280] ;  /* 0x0002800e0215c981 */ /* 0x000f22000c1e1500 */
[----:B------:R-:W-:-:S03]  /*0ae0*/  PRMT R24, RZ, 0x7610, R24 ;  /* 0x00007610ff187816 */ /* 0x000fc60000000018 */
[----:B------:R-:W4:Y:S04]  /*0af0*/  @!P6 LDG.E.U16 R20, desc[UR14][R2.64+0x2c0] ;  /* 0x0002c00e0214e981 */ /* 0x000f28000c1e1500 */
[----:B------:R-:W4:Y:S04]  /*0b00*/  @!P5 LDG.E.U16 R23, desc[UR14][R2.64+0x300] ;  /* 0x0003000e0217d981 */ /* 0x000f28000c1e1500 */
[----:B------:R-:W4:Y:S04]  /*0b10*/  @!P3 LDG.E.U16 R22, desc[UR14][R2.64+0x340] ;  /* 0x0003400e0216b981 */ /* 0x000f28000c1e1500 */
[----:B------:R-:W4:Y:S04]  /*0b20*/  @!P2 LDG.E.U16 R25, desc[UR14][R2.64+0x380] ;  /* 0x0003800e0219a981 */ /* 0x000f28000c1e1500 */
[----:B------:R0:W4:Y:S01]  /*0b30*/  @!P1 LDG.E.U16 R24, desc[UR14][R2.64+0x3c0] ;  /* 0x0003c00e02189981 */ /* 0x000122000c1e1500 */
[----:B------:R-:W-:-:S04]  /*0b40*/  IADD3 R41, R0, R163, RZ ;  /* 0x000000a300297210 */ /* 0x000fc80007ffe0ff */
[C---:B------:R-:W-:Y:S02]  /*0b50*/  IADD3 R42, R41.reuse, 0x20, RZ ;  /* 0x00000020292a7810 */ /* 0x040fe40007ffe0ff */
[C---:B------:R-:W-:Y:S01]  /*0b60*/  IADD3 R44, R41.reuse, 0x40, RZ ;  /* 0x00000040292c7810 */ /* 0x040fe20007ffe0ff */
[C---:B------:R-:W-:Y:S01]  /*0b70*/  VIADD R50, R41.reuse, 0xa0 ;  /* 0x000000a029327836 */ /* 0x040fe20000000000 */
[CC--:B------:R-:W-:Y:S02]  /*0b80*/  LEA.HI.SX32 R43, R41.reuse, R41.reuse, 0x1b ;  /* 0x00000029292b7211 */ /* 0x0c0fe400078fdaff */
[C---:B------:R-:W-:Y:S02]  /*0b90*/  IADD3 R46, R41.reuse, 0x60, RZ ;  /* 0x00000060292e7810 */ /* 0x040fe40007ffe0ff */
[----:B------:R-:W-:Y:S02]  /*0ba0*/  IADD3 R48, R41, 0x80, RZ ;  /* 0x0000008029307810 */ /* 0x000fe40007ffe0ff */
[----:B------:R-:W-:-:S02]  /*0bb0*/  LEA.HI.SX32 R149, R42, R41, 0x1b ;  /* 0x000000292a957211 */ /* 0x000fc400078fdaff */
[C---:B------:R-:W-:Y:S02]  /*0bc0*/  IADD3 R52, R41.reuse, 0xc0, RZ ;  /* 0x000000c029347810 */ /* 0x040fe40007ffe0ff */
[----:B------:R-:W-:Y:S02]  /*0bd0*/  IADD3 R54, R41, 0xe0, RZ ;  /* 0x000000e029367810 */ /* 0x000fe40007ffe0ff */
[-C--:B0-----:R-:W-:Y:S02]  /*0be0*/  LEA.HI.SX32 R3, R44, R41.reuse, 0x1b ;  /* 0x000000292c037211 */ /* 0x081fe400078fdaff */
[----:B------:R-:W-:Y:S02]  /*0bf0*/  LEA R150, R43, R156, 0x1 ;  /* 0x0000009c2b967211 */ /* 0x000fe400078e08ff */
[----:B------:R-:W-:Y:S02]  /*0c00*/  LEA.HI.SX32 R147, R46, R41, 0x1b ;  /* 0x000000292e937211 */ /* 0x000fe400078fdaff */
[----:B------:R-:W-:-:S02]  /*0c10*/  IADD3 R56, R41, 0x100, RZ ;  /* 0x0000010029387810 */ /* 0x000fc40007ffe0ff */
[-C--:B------:R-:W-:Y:S02]  /*0c20*/  LEA.HI.SX32 R43, R48, R41.reuse, 0x1b ;  /* 0x00000029302b7211 */ /* 0x080fe400078fdaff */
[----:B------:R-:W-:Y:S02]  /*0c30*/  IADD3 R2, R41, 0x120, RZ ;  /* 0x0000012029027810 */ /* 0x000fe40007ffe0ff */
[-C--:B------:R-:W-:Y:S02]  /*0c40*/  LEA.HI.SX32 R145, R50, R41.reuse, 0x1b ;  /* 0x0000002932917211 */ /* 0x080fe400078fdaff */
[----:B------:R-:W-:Y:S02]  /*0c50*/  LEA R149, R149, R156, 0x1 ;  /* 0x0000009c95957211 */ /* 0x000fe400078e08ff */
[----:B------:R-:W-:Y:S02]  /*0c60*/  IADD3 R58, R41, 0x140, RZ ;  /* 0x00000140293a7810 */ /* 0x000fe40007ffe0ff */
[----:B------:R-:W-:-:S02]  /*0c70*/  LEA.HI.SX32 R45, R52, R41, 0x1b ;  /* 0x00000029342d7211 */ /* 0x000fc400078fdaff */
[-C--:B------:R-:W-:Y:S02]  /*0c80*/  LEA.HI.SX32 R143, R54, R41.reuse, 0x1b ;  /* 0x00000029368f7211 */ /* 0x080fe400078fdaff */
[-C--:B------:R-:W-:Y:S02]  /*0c90*/  LEA R148, R3, R156.reuse, 0x1 ;  /* 0x0000009c03947211 */ /* 0x080fe400078e08ff */
[----:B------:R-:W-:Y:S02]  /*0ca0*/  IADD3 R60, R41, 0x160, RZ ;  /* 0x00000160293c7810 */ /* 0x000fe40007ffe0ff */
[----:B------:R-:W-:Y:S01]  /*0cb0*/  LEA R147, R147, R156, 0x1 ;  /* 0x0000009c93937211 */ /* 0x000fe200078e08ff */
[C---:B------:R-:W-:Y:S01]  /*0cc0*/  VIADD R66, R41.reuse, 0x1c0 ;  /* 0x000001c029427836 */ /* 0x040fe20000000000 */
[----:B------:R-:W-:Y:S02]  /*0cd0*/  IADD3 R62, R41, 0x180, RZ ;  /* 0x00000180293e7810 */ /* 0x000fe40007ffe0ff */
[----:B------:R-:W-:-:S02]  /*0ce0*/  LEA.HI.SX32 R47, R56, R41, 0x1b ;  /* 0x00000029382f7211 */ /* 0x000fc400078fdaff */
[-C--:B------:R-:W-:Y:S02]  /*0cf0*/  LEA R146, R43, R156.reuse, 0x1 ;  /* 0x0000009c2b927211 */ /* 0x080fe400078e08ff */
[----:B------:R-:W-:Y:S02]  /*0d00*/  IADD3 R64, R41, 0x1a0, RZ ;  /* 0x000001a029407810 */ /* 0x000fe40007ffe0ff */
[-C--:B------:R-:W-:Y:S02]  /*0d10*/  LEA.HI.SX32 R141, R2, R41.reuse, 0x1b ;  /* 0x00000029028d7211 */ /* 0x080fe400078fdaff */
[-C--:B------:R-:W-:Y:S01]  /*0d20*/  LEA R145, R145, R156.reuse, 0x1 ;  /* 0x0000009c91917211 */ /* 0x080fe200078e08ff */
[----:B------:R-:W-:Y:S01]  /*0d30*/  IMAD R143, R143, 0x2, R156 ;  /* 0x000000028f8f7824 */ /* 0x000fe200078e029c */
[----:B------:R-:W-:Y:S02]  /*0d40*/  LEA.HI.SX32 R49, R58, R41, 0x1b ;  /* 0x000000293a317211 */ /* 0x000fe400078fdaff */
[----:B------:R-:W-:Y:S01]  /*0d50*/  LEA R144, R45, R156, 0x1 ;  /* 0x0000009c2d907211 */ /* 0x000fe200078e08ff */
[----:B------:R-:W-:Y:S01]  /*0d60*/  IMAD R0, R163, 0x10, R0 ;  /* 0x00000010a3007824 */ /* 0x000fe200078e0200 */
[----:B------:R-:W-:-:S02]  /*0d70*/  IADD3 R68, R41, 0x1e0, RZ ;  /* 0x000001e029447810 */ /* 0x000fc40007ffe0ff */
[-C--:B------:R-:W-:Y:S02]  /*0d80*/  LEA.HI.SX32 R139, R60, R41.reuse, 0x1b ;  /* 0x000000293c8b7211 */ /* 0x080fe400078fdaff */
[-C--:B------:R-:W-:Y:S02]  /*0d90*/  LEA.HI.SX32 R51, R62, R41.reuse, 0x1b ;  /* 0x000000293e337211 */ /* 0x080fe400078fdaff */
[-C--:B------:R-:W-:Y:S02]  /*0da0*/  LEA R142, R47, R156.reuse, 0x1 ;  /* 0x0000009c2f8e7211 */ /* 0x080fe400078e08ff */
[-C--:B------:R-:W-:Y:S02]  /*0db0*/  LEA.HI.SX32 R137, R64, R41.reuse, 0x1b ;  /* 0x0000002940897211 */ /* 0x080fe400078fdaff */
[----:B------:R-:W-:Y:S02]  /*0dc0*/  LEA R141, R141, R156, 0x1 ;  /* 0x0000009c8d8d7211 */ /* 0x000fe400078e08ff */
[----:B------:R-:W-:-:S02]  /*0dd0*/  LEA.HI.SX32 R53, R66, R41, 0x1b ;  /* 0x0000002942357211 */ /* 0x000fc400078fdaff */
[-C--:B------:R-:W-:Y:S02]  /*0de0*/  LEA R140, R49, R156.reuse, 0x1 ;  /* 0x0000009c318c7211 */ /* 0x080fe400078e08ff */
[----:B------:R-:W-:Y:S02]  /*0df0*/  LEA.HI.SX32 R135, R68, R41, 0x1b ;  /* 0x0000002944877211 */ /* 0x000fe400078fdaff */
[-C--:B------:R-:W-:Y:S02]  /*0e00*/  LEA R139, R139, R156.reuse, 0x1 ;  /* 0x0000009c8b8b7211 */ /* 0x080fe400078e08ff */
[-C--:B------:R-:W-:Y:S02]  /*0e10*/  LEA R138, R51, R156.reuse, 0x1 ;  /* 0x0000009c338a7211 */ /* 0x080fe400078e08ff */
[-C--:B------:R-:W-:Y:S02]  /*0e20*/  LEA R137, R137, R156.reuse, 0x1 ;  /* 0x0000009c89897211 */ /* 0x080fe400078e08ff */
[----:B------:R-:W-:-:S02]  /*0e30*/  LEA R136, R53, R156, 0x1 ;  /* 0x0000009c35887211 */ /* 0x000fc400078e08ff */
[----:B------:R-:W-:Y:S02]  /*0e40*/  LEA R135, R135, R156, 0x1 ;  /* 0x0000009c87877211 */ /* 0x000fe400078e08ff */
[-C--:B------:R-:W-:Y:S02]  /*0e50*/  ISETP.GE.AND P2, PT, R152, R55.reuse, PT ;  /* 0x000000379800720c */ /* 0x080fe40003f46270 */
[----:B------:R-:W-:Y:S02]  /*0e60*/  ISETP.GE.AND P1, PT, R26, R55, PT ;  /* 0x000000371a00720c */ /* 0x000fe40003f26270 */
[----:B------:R-:W-:Y:S02]  /*0e70*/  MOV R2, R160 ;  /* 0x000000a000027202 */ /* 0x000fe40000000f00 */
[----:B------:R-:W-:Y:S02]  /*0e80*/  MOV R3, R159 ;  /* 0x0000009f00037202 */ /* 0x000fe40000000f00 */
[-C--:B------:R-:W-:Y:S01]  /*0e90*/  ISETP.GE.AND P0, PT, R27, R55.reuse, PT ;  /* 0x000000371b00720c */ /* 0x080fe20003f06270 */
[----:B------:R-:W-:Y:S01]  /*0ea0*/  IMAD.WIDE R2, R152, 0x2, R2 ;  /* 0x0000000298027825 */ /* 0x000fe200078e0202 */
[----:B------:R-:W-:-:S02]  /*0eb0*/  ISETP.GE.AND P4, PT, R28, R55, PT ;  /* 0x000000371c00720c */ /* 0x000fc40003f86270 */
[-C--:B------:R-:W-:Y:S02]  /*0ec0*/  ISETP.GE.AND P6, PT, R29, R55.reuse, PT ;  /* 0x000000371d00720c */ /* 0x080fe40003fc6270 */
[-C--:B------:R-:W-:Y:S02]  /*0ed0*/  ISETP.GE.AND P5, PT, R30, R55.reuse, PT ;  /* 0x000000371e00720c */ /* 0x080fe40003fa6270 */
[----:B------:R-:W-:Y:S01]  /*0ee0*/  ISETP.GE.AND P3, PT, R31, R55, PT ;  /* 0x000000371f00720c */ /* 0x000fe20003f66270 */
[----:B--2---:R0:W-:Y:S04]  /*0ef0*/  STS.U16 [R150], R5 ;  /* 0x0000000596007388 */ /* 0x0041e80000000400 */
[----:B---3--:R-:W-:Y:S04]  /*0f00*/  STS.U16 [R149+0x40], R4 ;  /* 0x0000400495007388 */ /* 0x008fe80000000400 */
[----:B----4-:R1:W-:Y:S04]  /*0f10*/  STS.U16 [R148+0x80], R7 ;  /* 0x0000800794007388 */ /* 0x0103e80000000400 */
[----:B------:R-:W-:Y:S04]  /*0f20*/  STS.U16 [R147+0xc0], R6 ;  /* 0x0000c00693007388 */ /* 0x000fe80000000400 */
[----:B------:R2:W-:Y:S01]  /*0f30*/  STS.U16 [R146+0x100], R9 ;  /* 0x0001000992007388 */ /* 0x0005e20000000400 */
[----:B0-----:R-:W-:-:S03]  /*0f40*/  LEA.HI.SX32 R5, R0, R0, 0x1b ;  /* 0x0000000000057211 */ /* 0x001fc600078fdaff */
[----:B------:R-:W-:Y:S04]  /*0f50*/  STS.U16 [R145+0x140], R8 ;  /* 0x0001400891007388 */ /* 0x000fe80000000400 */
[----:B------:R0:W-:Y:S04]  /*0f60*/  STS.U16 [R144+0x180], R11 ;  /* 0x0001800b90007388 */ /* 0x0001e80000000400 */
[----:B------:R-:W-:Y:S04]  /*0f70*/  STS.U16 [R143+0x1c0], R10 ;  /* 0x0001c00a8f007388 */ /* 0x000fe80000000400 */
[----:B------:R3:W-:Y:S01]  /*0f80*/  STS.U16 [R142+0x200], R19 ;  /* 0x000200138e007388 */ /* 0x0007e20000000400 */
[----:B------:R-:W-:-:S03]  /*0f90*/  LEA R134, R5, R156, 0x1 ;  /* 0x0000009c05867211 */ /* 0x000fc600078e08ff */
[----:B------:R-:W-:Y:S04]  /*0fa0*/  STS.U16 [R141+0x240], R18 ;  /* 0x000240128d007388 */ /* 0x000fe80000000400 */
[----:B------:R4:W-:Y:S04]  /*0fb0*/  STS.U16 [R140+0x280], R21 ;  /* 0x000280158c007388 */ /* 0x0009e80000000400 */
[----:B------:R-:W-:Y:S04]  /*0fc0*/  STS.U16 [R139+0x2c0], R20 ;  /* 0x0002c0148b007388 */ /* 0x000fe80000000400 */
[----:B------:R4:W-:Y:S04]  /*0fd0*/  STS.U16 [R138+0x300], R23 ;  /* 0x000300178a007388 */ /* 0x0009e80000000400 */
[----:B------:R-:W-:Y:S04]  /*0fe0*/  STS.U16 [R137+0x340], R22 ;  /* 0x0003401689007388 */ /* 0x000fe80000000400 */
[----:B------:R4:W-:Y:S04]  /*0ff0*/  STS.U16 [R136+0x380], R25 ;  /* 0x0003801988007388 */ /* 0x0009e80000000400 */
[----:B------:R-:W-:Y:S01]  /*1000*/  STS.U16 [R135+0x3c0], R24 ;  /* 0x0003c01887007388 */ /* 0x000fe20000000400 */
[----:B------:R-:W-:-:S03]  /*1010*/  NOP ;  /* 0x0000000000007918 */ /* 0x000fc60000000000 */
[----:B------:R-:W4:Y:S04]  /*1020*/  LDS.U16 R204, [R134] ;  /* 0x0000000086cc7984 */ /* 0x000f280000000400 */
[----:B------:R-:W-:Y:S04]  /*1030*/  LDS.U16 R133, [R134+0x2] ;  /* 0x0000020086857984 */ /* 0x000fe80000000400 */
[----:B------:R-:W-:Y:S04]  /*1040*/  LDS.U16 R132, [R134+0x4] ;  /* 0x0000040086847984 */ /* 0x000fe80000000400 */
[----:B------:R-:W-:Y:S04]  /*1050*/  LDS.U16 R131, [R134+0x6] ;  /* 0x0000060086837984 */ /* 0x000fe80000000400 */
[----:B------:R-:W-:Y:S04]  /*1060*/  LDS.U16 R130, [R134+0x8] ;  /* 0x0000080086827984 */ /* 0x000fe80000000400 */
[----:B------:R-:W-:Y:S04]  /*1070*/  LDS.U16 R129, [R134+0xa] ;  /* 0x00000a0086817984 */ /* 0x000fe80000000400 */
[----:B------:R-:W-:Y:S04]  /*1080*/  LDS.U16 R128, [R134+0xc] ;  /* 0x00000c0086807984 */ /* 0x000fe80000000400 */
[----:B------:R-:W4:Y:S04]  /*1090*/  LDS.U16 R127, [R134+0xe] ;  /* 0x00000e00867f7984 */ /* 0x000f280000000400 */
[----:B------:R-:W4:Y:S04]  /*10a0*/  LDS.U16 R126, [R134+0x10] ;  /* 0x00001000867e7984 */ /* 0x000f280000000400 */
[----:B------:R-:W4:Y:S04]  /*10b0*/  LDS.U16 R125, [R134+0x12] ;  /* 0x00001200867d7984 */ /* 0x000f280000000400 */
[----:B------:R-:W4:Y:S04]  /*10c0*/  LDS.U16 R124, [R134+0x14] ;  /* 0x00001400867c7984 */ /* 0x000f280000000400 */
[----:B------:R-:W4:Y:S04]  /*10d0*/  LDS.U16 R123, [R134+0x16] ;  /* 0x00001600867b7984 */ /* 0x000f280000000400 */
[----:B------:R-:W4:Y:S04]  /*10e0*/  LDS.U16 R122, [R134+0x18] ;  /* 0x00001800867a7984 */ /* 0x000f280000000400 */
[----:B------:R-:W4:Y:S04]  /*10f0*/  LDS.U16 R121, [R134+0x1a] ;  /* 0x00001a0086797984 */ /* 0x000f280000000400 */
[----:B------:R-:W4:Y:S04]  /*1100*/  LDS.U16 R120, [R134+0x1c] ;  /* 0x00001c0086787984 */ /* 0x000f280000000400 */
[----:B------:R-:W4:Y:S01]  /*1110*/  LDS.U16 R119, [R134+0x1e] ;  /* 0x00001e0086777984 */ /* 0x000f220000000400 */
[----:B-1----:R-:W-:Y:S01]  /*1120*/  PRMT R7, RZ, 0x7610, R7 ;  /* 0x00007610ff077816 */ /* 0x002fe20000000007 */
[----:B------:R-:W-:Y:S01]  /*1130*/  BAR.SYNC.DEFER_BLOCKING 0x0 ;  /* 0x0000000000007b1d */ /* 0x000fe20000010000 */
[----:B------:R-:W-:-:S02]  /*1140*/  PRMT R4, RZ, 0x7610, R4 ;  /* 0x00007610ff047816 */ /* 0x000fc40000000004 */
[----:B--2---:R-:W-:Y:S02]  /*1150*/  PRMT R9, RZ, 0x7610, R9 ;  /* 0x00007610ff097816 */ /* 0x004fe40000000009 */
[----:B------:R-:W-:Y:S02]  /*1160*/  PRMT R6, RZ, 0x7610, R6 ;  /* 0x00007610ff067816 */ /* 0x000fe40000000006 */
[----:B0-----:R-:W-:Y:S02]  /*1170*/  PRMT R11, RZ, 0x7610, R11 ;  /* 0x00007610ff0b7816 */ /* 0x001fe4000000000b */
[----:B------:R-:W-:Y:S02]  /*1180*/  PRMT R8, RZ, 0x7610, R8 ;  /* 0x00007610ff087816 */ /* 0x000fe40000000008 */
[----:B---3--:R-:W-:Y:S02]  /*1190*/  PRMT R19, RZ, 0x7610, R19 ;  /* 0x00007610ff137816 */ /* 0x008fe40000000013 */
[----:B------:R-:W-:-:S02]  /*11a0*/  PRMT R10, RZ, 0x7610, R10 ;  /* 0x00007610ff0a7816 */ /* 0x000fc4000000000a */
[----:B----4-:R-:W-:Y:S01]  /*11b0*/  PRMT R21, RZ, 0x7610, R21 ;  /* 0x00007610ff157816 */ /* 0x010fe20000000015 */
[----:B------:R-:W2:Y:S01]  /*11c0*/  @!P2 LDG.E.U16 R7, desc[UR14][R2.64] ;  /* 0x0000000e0207a981 */ /* 0x000ea2000c1e1500 */
[----:B------:R-:W-:-:S03]  /*11d0*/  ISETP.GE.AND P2, PT, R32, R55, PT ;  /* 0x000000372000720c */ /* 0x000fc60003f46270 */
[----:B------:R-:W3:Y:S01]  /*11e0*/  @!P1 LDG.E.U16 R4, desc[UR14][R2.64+0x40] ;  /* 0x0000400e02049981 */ /* 0x000ee2000c1e1500 */
[----:B------:R-:W-:-:S03]  /*11f0*/  ISETP.GE.AND P1, PT, R33, R55, PT ;  /* 0x000000372100720c */ /* 0x000fc60003f26270 */
[----:B------:R-:W4:Y:S01]  /*1200*/  @!P0 LDG.E.U16 R9, desc[UR14][R2.64+0x80] ;  /* 0x0000800e02098981 */ /* 0x000f22000c1e1500 */
        /* <DEDUP_REMOVED lines=12> */
[----:B------:R-:W-:Y:S02]  /*12d0*/  ISETP.GE.AND P1, PT, R40, R55, PT ;  /* 0x000000372800720c */ /* 0x000fe40003f26270 */
[----:B------:R-:W-:Y:S02]  /*12e0*/  PRMT R0, RZ, 0x7610, R0 ;  /* 0x00007610ff007816 */ /* 0x000fe40000000000 */
[----:B------:R-:W-:Y:S02]  /*12f0*/  PRMT R5, RZ, 0x7610, R5 ;  /* 0x00007610ff057816 */ /* 0x000fe40000000005 */
[----:B------:R-:W-:Y:S02]  /*1300*/  PRMT R18, RZ, 0x7610, R18 ;  /* 0x00007610ff127816 */ /* 0x000fe40000000012 */
[----:B------:R-:W-:Y:S01]  /*1310*/  PRMT R23, RZ, 0x7610, R23 ;  /* 0x00007610ff177816 */ /* 0x000fe20000000017 */
[----:B------:R-:W4:Y:S01]  /*1320*/  @!P0 LDG.E.U16 R0, desc[UR14][R2.64+0x240] ;  /* 0x0002400e02008981 */ /* 0x000f22000c1e1500 */
[----:B------:R-:W-:-:S02]  /*1330*/  PRMT R20, RZ, 0x7610, R20 ;  /* 0x00007610ff147816 */ /* 0x000fc40000000014 */
        /* <DEDUP_REMOVED lines=8> */
[----:B------:R-:W-:-:S02]  /*13c0*/  ISETP.GE.AND P1, PT, R26, R55, PT ;  /* 0x000000371a00720c */ /* 0x000fc40003f26270 */
[-C--:B------:R-:W-:Y:S02]  /*13d0*/  ISETP.GE.AND P0, PT, R27, R55.reuse, PT ;  /* 0x000000371b00720c */ /* 0x080fe40003f06270 */
[-C--:B------:R-:W-:Y:S02]  /*13e0*/  ISETP.GE.AND P4, PT, R28, R55.reuse, PT ;  /* 0x000000371c00720c */ /* 0x080fe40003f86270 */
[-C--:B------:R-:W-:Y:S02]  /*13f0*/  ISETP.GE.AND P6, PT, R29, R55.reuse, PT ;  /* 0x000000371d00720c */ /* 0x080fe40003fc6270 */
[-C--:B------:R-:W-:Y:S02]  /*1400*/  ISETP.GE.AND P5, PT, R30, R55.reuse, PT ;  /* 0x000000371e00720c */ /* 0x080fe40003fa6270 */
[-C--:B------:R-:W-:Y:S02]  /*1410*/  ISETP.GE.AND P3, PT, R31, R55.reuse, PT ;  /* 0x000000371f00720c */ /* 0x080fe40003f66270 */
[----:B------:R-:W-:-:S02]  /*1420*/  ISETP.GE.AND P2, PT, R152, R55, PT ;  /* 0x000000379800720c */ /* 0x000fc40003f46270 */
[----:B0-----:R-:W-:Y:S02]  /*1430*/  MOV R2, R158 ;  /* 0x0000009e00027202 */ /* 0x001fe40000000f00 */
[----:B------:R-:W-:Y:S02]  /*1440*/  MOV R3, R157 ;  /* 0x0000009d00037202 */ /* 0x000fe40000000f00 */
[----:B------:R-:W-:Y:S02]  /*1450*/  PRMT R41, RZ, 0x7610, R41 ;  /* 0x00007610ff297816 */ /* 0x000fe40000000029 */
[----:B------:R-:W-:Y:S01]  /*1460*/  PRMT R42, RZ, 0x7610, R42 ;  /* 0x00007610ff2a7816 */ /* 0x000fe2000000002a */
[----:B------:R-:W-:Y:S01]  /*1470*/  IMAD.WIDE R2, R152, 0x2, R2 ;  /* 0x0000000298027825 */ /* 0x000fe200078e0202 */
[----:B--2---:R-:W-:Y:S04]  /*1480*/  STS.U16 [R150], R7 ;  /* 0x0000000796007388 */ /* 0x004fe80000000400 */
[----:B---3--:R-:W-:Y:S04]  /*1490*/  STS.U16 [R149+0x40], R4 ;  /* 0x0000400495007388 */ /* 0x008fe80000000400 */
[----:B----4-:R-:W-:Y:S04]  /*14a0*/  STS.U16 [R148+0x80], R9 ;  /* 0x0000800994007388 */ /* 0x010fe80000000400 */
[----:B------:R-:W-:Y:S04]  /*14b0*/  STS.U16 [R147+0xc0], R6 ;  /* 0x0000c00693007388 */ /* 0x000fe80000000400 */
[----:B------:R-:W-:Y:S04]  /*14c0*/  STS.U16 [R146+0x100], R11 ;  /* 0x0001000b92007388 */ /* 0x000fe80000000400 */
[----:B------:R-:W-:Y:S04]  /*14d0*/  STS.U16 [R145+0x140], R8 ;  /* 0x0001400891007388 */ /* 0x000fe80000000400 */
[----:B------:R0:W-:Y:S04]  /*14e0*/  STS.U16 [R144+0x180], R19 ;  /* 0x0001801390007388 */ /* 0x0001e80000000400 */
[----:B------:R-:W-:Y:S04]  /*14f0*/  STS.U16 [R143+0x1c0], R10 ;  /* 0x0001c00a8f007388 */ /* 0x000fe80000000400 */
[----:B------:R-:W-:Y:S04]  /*1500*/  STS.U16 [R142+0x200], R21 ;  /* 0x000200158e007388 */ /* 0x000fe80000000400 */
[----:B------:R1:W-:Y:S04]  /*1510*/  STS.U16 [R141+0x240], R0 ;  /* 0x000240008d007388 */ /* 0x0003e80000000400 */
[----:B------:R-:W-:Y:S04]  /*1520*/  STS.U16 [R140+0x280], R5 ;  /* 0x000280058c007388 */ /* 0x000fe80000000400 */
        /* <DEDUP_REMOVED lines=25> */
[----:B------:R-:W-:Y:S02]  /*16c0*/  PRMT R21, RZ, 0x7610, R21 ;  /* 0x00007610ff157816 */ /* 0x000fe40000000015 */
[----:B--2---:R-:W-:Y:S02]  /*16d0*/  PRMT R18, RZ, 0x7610, R18 ;  /* 0x00007610ff127816 */ /* 0x004fe40000000012 */
[----:B---3--:R-:W-:Y:S02]  /*16e0*/  PRMT R23, RZ, 0x7610, R23 ;  /* 0x00007610ff177816 */ /* 0x008fe40000000017 */
[----:B----4-:R-:W-:Y:S01]  /*16f0*/  PRMT R20, RZ, 0x7610, R20 ;  /* 0x00007610ff147816 */ /* 0x010fe20000000014 */
[----:B------:R-:W2:Y:S01]  /*1700*/  @!P2 LDG.E.U16 R41, desc[UR14][R2.64] ;  /* 0x0000000e0229a981 */ /* 0x000ea2000c1e1500 */
[----:B------:R-:W-:-:S03]  /*1710*/  ISETP.GE.AND P2, PT, R32, R55, PT ;  /* 0x000000372000720c */ /* 0x000fc60003f46270 */
[----:B------:R-:W3:Y:S01]  /*1720*/  @!P1 LDG.E.U16 R42, desc[UR14][R2.64+0x40] ;  /* 0x0000400e022a9981 */ /* 0x000ee2000c1e1500 */
[-C--:B------:R-:W-:Y:S02]  /*1730*/  ISETP.GE.AND P1, PT, R33, R55.reuse, PT ;  /* 0x000000372100720c */ /* 0x080fe40003f26270 */
[----:B------:R-:W-:Y:S01]  /*1740*/  PRMT R33, RZ, 0x7610, R33 ;  /* 0x00007610ff217816 */ /* 0x000fe20000000021 */
        /* <DEDUP_REMOVED lines=27> */
[----:B------:R0:W4:Y:S02]  /*1900*/  @!P1 LDG.E.U16 R36, desc[UR14][R2.64+0x3c0] ;  /* 0x0003c00e02249981 */ /* 0x000124000c1e1500 */
[----:B0-----:R-:W0:Y:S02]  /*1910*/  LDC R2, c[0x0][0x21c] ;  /* 0x00008700ff027b82 */ /* 0x001e240000000800 */
[----:B0-----:R-:W-:Y:S01]  /*1920*/  ISETP.GE.AND P0, PT, R2, 0x1, PT ;  /* 0x000000010200780c */ /* 0x001fe20003f06270 */
        /* <DEDUP_REMOVED lines=9> */
[----:B------:R-:W-:Y:S01]  /*19c0*/  HADD2.F32 R179, -RZ, R119.H0_H0 ;  /* 0x20000077ffb37230 */ /* 0x000fe20000004100 */
[----:B------:R-:W-:Y:S01]  /*19d0*/  HFMA2.MMA R118, -RZ, RZ, 0, 0 ;  /* 0x00000000ff767435 */ /* 0x000fe200000001ff */
[----:B------:R-:W-:Y:S02]  /*19e0*/  CS2R R116, SRZ ;  /* 0x0000000000747805 */ /* 0x000fe4000001ff00 */
[----:B------:R-:W-:Y:S02]  /*19f0*/  CS2R R114, SRZ ;  /* 0x0000000000727805 */ /* 0x000fe4000001ff00 */
[----:B------:R-:W-:-:S02]  /*1a00*/  CS2R R112, SRZ ;  /* 0x0000000000707805 */ /* 0x000fc4000001ff00 */
[----:B------:R-:W-:Y:S02]  /*1a10*/  CS2R R110, SRZ ;  /* 0x00000000006e7805 */ /* 0x000fe4000001ff00 */
[----:B------:R-:W-:Y:S02]  /*1a20*/  CS2R R108, SRZ ;  /* 0x00000000006c7805 */ /* 0x000fe4000001ff00 */
[----:B------:R-:W-:Y:S02]  /*1a30*/  CS2R R106, SRZ ;  /* 0x00000000006a7805 */ /* 0x000fe4000001ff00 */
[----:B------:R-:W-:Y:S02]  /*1a40*/  CS2R R104, SRZ ;  /* 0x0000000000687805 */ /* 0x000fe4000001ff00 */
[----:B------:R-:W-:Y:S01]  /*1a50*/  MOV R103, RZ ;  /* 0x000000ff00677202 */ /* 0x000fe20000000f00 */
        /* <DEDUP_REMOVED lines=21> */
[----:B------:R-:W4:Y:S04]  /*1bb0*/  LDS.U16 R99, [R134+0x8] ;  /* 0x0000080086637984 */ /* 0x000f280000000400 */
[----:B------:R-:W4:Y:S04]  /*1bc0*/  LDS.U16 R98, [R134+0xa] ;  /* 0x00000a0086627984 */ /* 0x000f280000000400 */
[----:B------:R-:W4:Y:S04]  /*1bd0*/  LDS.U16 R97, [R134+0xc] ;  /* 0x00000c0086617984 */ /* 0x000f280000000400 */
[----:B------:R-:W4:Y:S04]  /*1be0*/  LDS.U16 R96, [R134+0xe] ;  /* 0x00000e0086607984 */ /* 0x000f280000000400 */
[----:B------:R-:W4:Y:S04]  /*1bf0*/  LDS.U16 R95, [R134+0x10] ;  /* 0x00001000865f7984 */ /* 0x000f280000000400 */
[----:B------:R-:W4:Y:S04]  /*1c00*/  LDS.U16 R94, [R134+0x12] ;  /* 0x00001200865e7984 */ /* 0x000f280000000400 */
[----:B------:R-:W4:Y:S01]  /*1c10*/  LDS.U16 R93, [R134+0x14] ;  /* 0x00001400865d7984 */ /* 0x000f220000000400 */
[----:B0-----:R-:W-:-:S02]  /*1c20*/  HADD2.F32 R0, -RZ, R0.H0_H0 ;  /* 0x20000000ff007230 */ /* 0x001fc40000004100 */
[----:B------:R-:W-:Y:S01]  /*1c30*/  HADD2.F32 R37, -RZ, R133.H0_H0 ;  /* 0x20000085ff257230 */ /* 0x000fe20000004100 */
[----:B------:R-:W0:Y:S01]  /*1c40*/  LDS.U16 R92, [R134+0x16] ;  /* 0x00001600865c7984 */ /* 0x000e220000000400 */
[----:B-1----:R-:W-:Y:S02]  /*1c50*/  HADD2.F32 R102, -RZ, R102.H0_H0 ;  /* 0x20000066ff667230 */ /* 0x002fe40000004100 */
[----:B------:R-:W-:Y:S01]  /*1c60*/  FFMA.FTZ R167, R0, R2, R167 ;  /* 0x0000000200a77223 */ /* 0x000fe200000100a7 */
        /* <DEDUP_REMOVED lines=12> */
[----:B------:R-:W-:Y:S01]  /*1d30*/  HADD2.F32 R41, -RZ, R129.H0_H0 ;  /* 0x20000081ff297230 */ /* 0x000fe20000004100 */
[----:B------:R-:W4:Y:S01]  /*1d40*/  LDS.U16 R88, [R134+0x1e] ;  /* 0x00001e0086587984 */ /* 0x000f220000000400 */
[----:B------:R-:W-:Y:S02]  /*1d50*/  HADD2.F32 R98, -RZ, R98.H0_H0 ;  /* 0x20000062ff627230 */ /* 0x000fe40000004100 */
[----:B------:R-:W-:Y:S01]  /*1d60*/  FFMA.FTZ R3, R99, R34, R18 ;  /* 0x0000002263037223 */ /* 0x000fe20000010012 */
[----:B------:R-:W-:-:S02]  /*1d70*/  HADD2.F32 R36, -RZ, R128.H0_H0 ;  /* 0x20000080ff247230 */ /* 0x000fc40000004100 */
[----:B------:R-:W-:Y:S02]  /*1d80*/  HADD2.F32 R97, -RZ, R97.H0_H0 ;  /* 0x20000061ff617230 */ /* 0x000fe40000004100 */
        /* <DEDUP_REMOVED lines=9> */
[----:B0-----:R-:W-:-:S03]  /*1e20*/  HADD2.F32 R92, -RZ, R92.H0_H0 ;  /* 0x2000005cff5c7230 */ /* 0x001fc60000004100 */
[----:B------:R-:W-:Y:S01]  /*1e30*/  FFMA.FTZ R3, R93, R40, R18 ;  /* 0x000000285d037223 */ /* 0x000fe20000010012 */
[----:B-1----:R-:W-:-:S03]  /*1e40*/  HADD2.F32 R91, -RZ, R91.H0_H0 ;  /* 0x2000005bff5b7230 */ /* 0x002fc60000004100 */
[----:B------:R-:W-:Y:S01]  /*1e50*/  FFMA.FTZ R18, R92, R175, R3 ;  /* 0x000000af5c127223 */ /* 0x000fe20000010003 */
[----:B--2---:R-:W-:-:S03]  /*1e60*/  HADD2.F32 R90, -RZ, R90.H0_H0 ;  /* 0x2000005aff5a7230 */ /* 0x004fc60000004100 */
[----:B------:R-:W-:Y:S01]  /*1e70*/  FFMA.FTZ R3, R91, R172, R18 ;  /* 0x000000ac5b037223 */ /* 0x000fe20000010012 */
[----:B---3--:R-:W-:-:S03]  /*1e80*/  HADD2.F32 R89, -RZ, R89.H0_H0 ;  /* 0x20000059ff597230 */ /* 0x008fc60000004100 */
[----:B------:R-:W-:Y:S01]  /*1e90*/  FFMA.FTZ R18, R90, R177, R3 ;  /* 0x000000b15a127223 */ /* 0x000fe20000010003 */
[----:B----4-:R-:W-:-:S03]  /*1ea0*/  HADD2.F32 R88, -RZ, R88.H0_H0 ;  /* 0x20000058ff587230 */ /* 0x010fc60000004100 */
[----:B------:R-:W-:Y:S01]  /*1eb0*/  FFMA.FTZ R167, R89, R174, R18 ;  /* 0x000000ae59a77223 */ /* 0x000fe20000010012 */
        /* <DEDUP_REMOVED lines=15> */
[C---:B------:R-:W-:Y:S01]  /*1fb0*/  FMUL.FTZ R72, R88.reuse, R169 ;  /* 0x000000a958487220 */ /* 0x040fe20000410000 */
[----:B------:R-:W-:Y:S01]  /*1fc0*/  FFMA.FTZ R167, R88, R179, R167 ;  /* 0x000000b358a77223 */ /* 0x000fe200000100a7 */
[----:B------:R-:W-:Y:S06]  /*1fd0*/  BAR.SYNC.DEFER_BLOCKING 0x0 ;  /* 0x0000000000007b1d */ /* 0x000fec0000010000 */
[----:B------:R-:W-:Y:S05]  /*1fe0*/  @!P0 BRA `(.L_x_3407) ;  /* 0x0000002400748947 */ /* 0x000fea0003800000 */
[----:B------:R-:W-:Y:S01]  /*1ff0*/  IADD3 R70, R153, -0x1, RZ ;  /* 0xffffffff99467810 */ /* 0x000fe20007ffe0ff */
[----:B------:R-:W-:Y:S01]  /*2000*/  HADD2.F32 R59, -RZ, R24.H0_H0 ;  /* 0x20000018ff3b7230 */ /* 0x000fe20000004100 */
[----:B------:R-:W0:Y:S01]  /*2010*/  LDC R68, c[0x0][0x224] ;  /* 0x00008900ff447b82 */ /* 0x000e220000000800 */
[----:B------:R-:W-:Y:S01]  /*2020*/  HADD2.F32 R57, -RZ, R26.H0_H0 ;  /* 0x2000001aff397230 */ /* 0x000fe20000004100 */
[C---:B------:R-:W-:Y:S01]  /*2030*/  LEA.HI R3, R70.reuse, R70, RZ, 0x1 ;  /* 0x0000004646037211 */ /* 0x040fe200078f08ff */
[----:B------:R-:W-:Y:S01]  /*2040*/  HADD2.F32 R33, -RZ, R27.H0_H0 ;  /* 0x2000001bff217230 */ /* 0x000fe20000004100 */
[----:B------:R-:W-:Y:S01]  /*2050*/  ISETP.NE.AND P0, PT, R165, RZ, PT ;  /* 0x000000ffa500720c */ /* 0x000fe20003f05270 */
[----:B------:R-:W-:Y:S01]  /*2060*/  HADD2.F32 R55, -RZ, R28.H0_H0 ;  /* 0x2000001cff377230 */ /* 0x000fe20000004100 */
[----:B------:R-:W-:Y:S01]  /*2070*/  LOP3.LUT R3, R3, 0xfffffe, RZ, 0xc0, !PT ;  /* 0x00fffffe03037812 */ /* 0x000fe200078ec0ff */
[----:B------:R-:W-:Y:S01]  /*2080*/  HADD2.F32 R35, -RZ, R29.H0_H0 ;  /* 0x2000001dff237230 */ /* 0x000fe20000004100 */
[----:B------:R-:W1:Y:S01]  /*2090*/  LDC.64 R26, c[0x0][0x2d8] ;  /* 0x0000b600ff1a7b82 */ /* 0x000e620000000a00 */
[----:B------:R-:W-:Y:S01]  /*20a0*/  ULDC.64 UR4, c[0x0][0x230] ;  /* 0x00008c0000047ab9 */ /* 0x000fe20000000a00 */
[----:B------:R-:W-:Y:S01]  /*20b0*/  ULDC.64 UR6, c[0x0][0x248] ;  /* 0x0000920000067ab9 */ /* 0x000fe20000000a00 */
[----:B------:R-:W-:Y:S01]  /*20c0*/  IMAD.IADD R70, R70, 0x1, -R3 ;  /* 0x0000000146467824 */ /* 0x000fe200078e0a03 */
[----:B------:R-:W-:Y:S01]  /*20d0*/  ULDC.64 UR8, c[0x0][0x268] ;  /* 0x00009a0000087ab9 */ /* 0x000fe20000000a00 */
[----:B------:R-:W-:-:S02]  /*20e0*/  HADD2.F32 R3, -RZ, R25.H0_H0 ;  /* 0x20000019ff037230 */ /* 0x000fc40000004100 */
[--C-:B------:R-:W-:Y:S01]  /*20f0*/  FADD.FTZ R59, R59, R168.reuse ;  /* 0x000000a83b3b7221 */ /* 0x100fe20000010000 */
[----:B------:R-:W-:Y:S01]  /*2100*/  HADD2.F32 R9, -RZ, R9.H0_H0 ;  /* 0x20000009ff097230 */ /* 0x000fe20000004100 */
[----:B------:R-:W2:Y:S01]  /*2110*/  LDC.64 R24, c[0x0][0x2e0] ;  /* 0x0000b800ff187b82 */ /* 0x000ea20000000a00 */
[----:B------:R-:W-:Y:S02]  /*2120*/  HADD2.F32 R11, -RZ, R11.H0_H0 ;  /* 0x2000000bff0b7230 */ /* 0x000fe40000004100 */
[--C-:B------:R-:W-:Y:S01]  /*2130*/  FADD.FTZ R57, R57, R168.reuse ;  /* 0x000000a839397221 */ /* 0x100fe20000010000 */
[C---:B------:R-:W-:Y:S02]  /*2140*/  IMAD R20, R170.reuse, UR4, RZ ;  /* 0x00000004aa147c24 */ /* 0x040fe4000f8e02ff */
[--C-:B------:R-:W-:Y:S01]  /*2150*/  FADD.FTZ R62, R9, R168.reuse ;  /* 0x000000a8093e7221 */ /* 0x100fe20000010000 */
[----:B------:R-:W-:Y:S02]  /*2160*/  IMAD R22, R170, UR6, RZ ;  /* 0x00000006aa167c24 */ /* 0x000fe4000f8e02ff */
[----:B------:R-:W-:Y:S01]  /*2170*/  FADD.FTZ R60, R11, R168 ;  /* 0x000000a80b3c7221 */ /* 0x000fe20000010000 */
[----:B------:R-:W-:Y:S01]  /*2180*/  HADD2.F32 R67, -RZ, R4.H0_H0 ;  /* 0x20000004ff437230 */ /* 0x000fe20000004100 */
[----:B------:R-:W3:Y:S01]  /*2190*/  LDC.64 R28, c[0x0][0x2d0] ;  /* 0x0000b400ff1c7b82 */ /* 0x000ee20000000a00 */
[----:B------:R-:W-:Y:S01]  /*21a0*/  HADD2.F32 R5, -RZ, R5.H0_H0 ;  /* 0x20000005ff057230 */ /* 0x000fe20000004100 */
[----:B------:R-:W-:Y:S01]  /*21b0*/  P2R R4, PR, RZ, 0x1 ;  /* 0x00000001ff047803 */ /* 0x000fe20000000000 */
[----:B------:R-:W-:Y:S01]  /*21c0*/  HADD2.F32 R65, -RZ, R6.H0_H0 ;  /* 0x20000006ff417230 */ /* 0x000fe20000004100 */
[----:B------:R-:W-:Y:S01]  /*21d0*/  LEA.HI R4, R153, R153, RZ, 0x1 ;  /* 0x0000009999047211 */ /* 0x000fe200078f08ff */
[----:B------:R-:W-:-:S02]  /*21e0*/  HADD2.F32 R7, -RZ, R7.H0_H0 ;  /* 0x20000007ff077230 */ /* 0x000fc40000004100 */
[--C-:B------:R-:W-:Y:S01]  /*21f0*/  FADD.FTZ R66, R5, R168.reuse ;  /* 0x000000a805427221 */ /* 0x100fe20000010000 */
[----:B------:R-:W-:Y:S02]  /*2200*/  HADD2.F32 R63, -RZ, R8.H0_H0 ;  /* 0x20000008ff3f7230 */ /* 0x000fe40000004100 */
[--C-:B------:R-:W-:Y:S01]  /*2210*/  FADD.FTZ R65, R65, R168.reuse ;  /* 0x000000a841417221 */ /* 0x100fe20000010000 */
[----:B------:R-:W-:Y:S02]  /*2220*/  HADD2.F32 R61, -RZ, R10.H0_H0 ;  /* 0x2000000aff3d7230 */ /* 0x000fe40000004100 */
[--C-:B------:R-:W-:Y:S01]  /*2230*/  FADD.FTZ R64, R7, R168.reuse ;  /* 0x000000a807407221 */ /* 0x100fe20000010000 */
[----:B------:R-:W-:Y:S02]  /*2240*/  IMAD R42, R170, UR8, RZ ;  /* 0x00000008aa2a7c24 */ /* 0x000fe4000f8e02ff */
[----:B------:R-:W-:Y:S01]  /*2250*/  FADD.FTZ R63, R63, R168 ;  /* 0x000000a83f3f7221 */ /* 0x000fe20000010000 */
[----:B------:R-:W-:-:S02]  /*2260*/  HADD2.F32 R53, -RZ, R30.H0_H0 ;  /* 0x2000001eff357230 */ /* 0x000fc40000004100 */
[--C-:B------:R-:W-:Y:S01]  /*2270*/  FADD.FTZ R61, R61, R168.reuse ;  /* 0x000000a83d3d7221 */ /* 0x100fe20000010000 */
[----:B------:R-:W-:Y:S02]  /*2280*/  HADD2.F32 R31, -RZ, R31.H0_H0 ;  /* 0x2000001fff1f7230 */ /* 0x000fe40000004100 */
[----:B------:R-:W-:Y:S01]  /*2290*/  FADD.FTZ R67, R67, R168 ;  /* 0x000000a843437221 */ /* 0x000fe20000010000 */
[----:B------:R-:W-:Y:S02]  /*22a0*/  IMAD R181, R171, UR5, R20 ;  /* 0x00000005abb57c24 */ /* 0x000fe4000f8e0214 */
[----:B------:R-:W-:Y:S01]  /*22b0*/  FADD.FTZ R58, R3, R168 ;  /* 0x000000a8033a7221 */ /* 0x000fe20000010000 */
[----:B------:R-:W-:Y:S02]  /*22c0*/  IMAD R183, R171, UR7, R22 ;  /* 0x00000007abb77c24 */ /* 0x000fe4000f8e0216 */
[----:B------:R-:W-:Y:S01]  /*22d0*/  FADD.FTZ R56, R33, R168 ;  /* 0x000000a821387221 */ /* 0x000fe20000010000 */
[----:B------:R-:W-:-:S04]  /*22e0*/  IMAD.WIDE.U32 R18, R171, UR4, RZ ;  /* 0x00000004ab127c25 */ /* 0x000fc8000f8e00ff */
[--C-:B------:R-:W-:Y:S01]  /*22f0*/  FADD.FTZ R55, R55, R168.reuse ;  /* 0x000000a837377221 */ /* 0x100fe20000010000 */
[--C-:B------:R-:W-:Y:S01]  /*2300*/  FADD.FTZ R54, R35, R168.reuse ;  /* 0x000000a823367221 */ /* 0x100fe20000010000 */
[----:B------:R-:W-:Y:S01]  /*2310*/  FADD.FTZ R53, R53, R168 ;  /* 0x000000a835357221 */ /* 0x000fe20000010000 */
[----:B------:R-:W-:-:S04]  /*2320*/  IMAD.WIDE.U32 R20, R171, UR6, RZ ;  /* 0x00000006ab147c25 */ /* 0x000fc8000f8e00ff */
[----:B------:R-:W-:Y:S01]  /*2330*/  FADD.FTZ R52, R31, R168 ;  /* 0x000000a81f347221 */ /* 0x000fe20000010000 */
[----:B------:R-:W-:Y:S01]  /*2340*/  LOP3.LUT R4, R4, 0xfffffe, RZ, 0xc0, !PT ;  /* 0x00fffffe04047812 */ /* 0x000fe200078ec0ff */
[----:B------:R-:W-:Y:S01]  /*2350*/  FMUL.FTZ R46, R62, R41 ;  /* 0x000000293e2e7220 */ /* 0x000fe20000410000 */
[----:B------:R-:W-:-:S04]  /*2360*/  IMAD.WIDE.U32 R22, R171, UR8, RZ ;  /* 0x00000008ab167c25 */ /* 0x000fc8000f8e00ff */
[----:B------:R-:W-:Y:S01]  /*2370*/  FMUL.FTZ R44, R60, R43 ;  /* 0x0000002b3c2c7220 */ /* 0x000fe20000410000 */
[----:B------:R-:W-:Y:S01]  /*2380*/  FMUL.FTZ R50, R66, R37 ;  /* 0x0000002542327220 */ /* 0x000fe20000410000 */
[----:B------:R-:W-:Y:S01]  /*2390*/  FMUL.FTZ R49, R65, R32 ;  /* 0x0000002041317220 */ /* 0x000fe20000410000 */
[----:B------:R-:W-:Y:S02]  /*23a0*/  IMAD R185, R171, UR9, R42 ;  /* 0x00000009abb97c24 */ /* 0x000fe4000f8e022a */
[----:B------:R-:W-:Y:S01]  /*23b0*/  FMUL.FTZ R48, R64, R39 ;  /* 0x0000002740307220 */ /* 0x000fe20000410000 */
[----:B------:R-:W-:Y:S01]  /*23c0*/  FMUL.FTZ R47, R63, R34 ;  /* 0x000000223f2f7220 */ /* 0x000fe20000410000 */
[----:B------:R-:W-:Y:S01]  /*23d0*/  FMUL.FTZ R45, R61, R36 ;  /* 0x000000243d2d7220 */ /* 0x000fe20000410000 */
[----:B------:R-:W-:Y:S01]  /*23e0*/  FMUL.FTZ R43, R59, R38 ;  /* 0x000000263b2b7220 */ /* 0x000fe20000410000 */
[----:B------:R-:W-:Y:S01]  /*23f0*/  FMUL.FTZ R41, R57, R40 ;  /* 0x0000002839297220 */ /* 0x000fe20000410000 */
[----:B------:R-:W-:Y:S01]  /*2400*/  MOV R71, RZ ;  /* 0x000000ff00477202 */ /* 0x000fe20000000f00 */
[----:B------:R-:W-:Y:S01]  /*2410*/  FMUL.FTZ R51, R67, R2 ;  /* 0x0000000243337220 */ /* 0x000fe20000410000 */
[----:B------:R-:W-:Y:S01]  /*2420*/  MOV R118, RZ ;  /* 0x000000ff00767202 */ /* 0x000fe20000000f00 */
[----:B------:R-:W-:Y:S01]  /*2430*/  FMUL.FTZ R42, R58, R173 ;  /* 0x000000ad3a2a7220 */ /* 0x000fe20000410000 */
[----:B------:R-:W-:Y:S01]  /*2440*/  IADD3 R69, R165, 0x200, RZ ;  /* 0x00000200a5457810 */ /* 0x000fe20007ffe0ff */
[----:B------:R-:W-:Y:S01]  /*2450*/  FMUL.FTZ R40, R56, R175 ;  /* 0x000000af38287220 */ /* 0x000fe20000410000 */
[----:B------:R-:W-:Y:S01]  /*2460*/  FMUL.FTZ R39, R55, R172 ;  /* 0x000000ac37277220 */ /* 0x000fe20000410000 */
[----:B------:R-:W-:Y:S01]  /*2470*/  FMUL.FTZ R38, R54, R177 ;  /* 0x000000b136267220 */ /* 0x000fe20000410000 */
[----:B------:R-:W-:Y:S01]  /*2480*/  FMUL.FTZ R36, R53, R174 ;  /* 0x000000ae35247220 */ /* 0x000fe20000410000 */
[----:B------:R-:W-:Y:S01]  /*2490*/  FMUL.FTZ R34, R52, R179 ;  /* 0x000000b334227220 */ /* 0x000fe20000410000 */
[----:B------:R-:W-:Y:S01]  /*24a0*/  IADD3 R32, R153, -R4, RZ ;  /* 0x8000000499207210 */ /* 0x000fe20007ffe0ff */
[----:B------:R-:W-:Y:S01]  /*24b0*/  ULDC UR12, c[0x0][0x224] ;  /* 0x00008900000c7ab9 */ /* 0x000fe20000000800 */
[----:B------:R-:W-:Y:S01]  /*24c0*/  IADD3 R37, R19, R181, RZ ;  /* 0x000000b513257210 */ /* 0x000fe20007ffe0ff */
[----:B------:R-:W-:Y:S01]  /*24d0*/  ULDC UR13, c[0x0][0x21c] ;  /* 0x00008700000d7ab9 */ /* 0x000fe20000000800 */
[----:B------:R-:W-:Y:S01]  /*24e0*/  IADD3 R35, R21, R183, RZ ;  /* 0x000000b715237210 */ /* 0x000fe20007ffe0ff */
[----:B------:R-:W-:Y:S01]  /*24f0*/  ULDC.64 UR10, c[0x0][0x270] ;  /* 0x00009c00000a7ab9 */ /* 0x000fe20000000a00 */
[----:B------:R-:W-:Y:S01]  /*2500*/  IADD3 R33, R23, R185, RZ ;  /* 0x000000b917217210 */ /* 0x000fe20007ffe0ff */
[----:B------:R-:W-:Y:S01]  /*2510*/  ULDC.64 UR8, c[0x0][0x250] ;  /* 0x0000940000087ab9 */ /* 0x000fe20000000a00 */
[----:B0123--:R-:W-:-:S05]  /*2520*/  ULDC.64 UR6, c[0x0][0x238] ;  /* 0x00008e0000067ab9 */ /* 0x00ffca0000000a00 */
.L_x_3419:
[----:B-1----:R-:W-:Y:S01]  /*2530*/  SHF.R.S32.HI R8, RZ, 0x1f, R71 ;  /* 0x0000001fff087819 */ /* 0x002fe20000011447 */
[----:B------:R-:W-:Y:S01]  /*2540*/  IMAD.MOV.U32 R3, RZ, RZ, R37 ;  /* 0x000000ffff037224 */ /* 0x000fe200078e0025 */
[----:B------:R-:W-:-:S03]  /*2550*/  MOV R2, R18 ;  /* 0x0000001200027202 */ /* 0x000fc60000000f00 */
[----:B0-----:R-:W-:Y:S02]  /*2560*/  IMAD R4, R8, UR6, RZ ;  /* 0x0000000608047c24 */ /* 0x001fe4000f8e02ff */
[----:B------:R-:W-:-:S04]  /*2570*/  IMAD.WIDE.U32 R2, R71, UR6, R2 ;  /* 0x0000000647027c25 */ /* 0x000fc8000f8e0002 */
[----:B------:R-:W-:Y:S01]  /*2580*/  IMAD R5, R71, UR7, R4 ;  /* 0x0000000747057c24 */ /* 0x000fe2000f8e0204 */
[----:B------:R-:W-:-:S04]  /*2590*/  LEA R6, P0, R2, R28, 0x2 ;  /* 0x0000001c02067211 */ /* 0x000fc800078010ff */
[----:B------:R-:W-:-:S04]  /*25a0*/  IADD3 R3, R3, R5, RZ ;  /* 0x0000000503037210 */ /* 0x000fc80007ffe0ff */
[----:B------:R-:W-:-:S05]  /*25b0*/  LEA.HI.X R7, R2, R29, R3, 0x2, P0 ;  /* 0x0000001d02077211 */ /* 0x000fca00000f1403 */
[----:B------:R0:W2:Y:S01]  /*25c0*/  LDG.E R172, desc[UR14][R6.64] ;  /* 0x0000000e06ac7981 */ /* 0x0000a2000c1e1900 */
[----:B------:R-:W-:Y:S01]  /*25d0*/  MOV R2, R20 ;  /* 0x0000001400027202 */ /* 0x000fe20000000f00 */
[C---:B------:R-:W-:Y:S01]  /*25e0*/  IMAD R10, R8.reuse, UR8, RZ ;  /* 0x00000008080a7c24 */ /* 0x040fe2000f8e02ff */
[----:B------:R-:W-:Y:S01]  /*25f0*/  MOV R3, R35 ;  /* 0x0000002300037202 */ /* 0x000fe20000000f00 */
[----:B------:R-:W-:Y:S01]  /*2600*/  IMAD R8, R8, UR10, RZ ;  /* 0x0000000a08087c24 */ /* 0x000fe2000f8e02ff */
[----:B------:R-:W-:Y:S01]  /*2610*/  MOV R4, R22 ;  /* 0x0000001600047202 */ /* 0x000fe20000000f00 */
[C---:B------:R-:W-:Y:S01]  /*2620*/  IMAD R9, R71.reuse, UR9, R10 ;  /* 0x0000000947097c24 */ /* 0x040fe2000f8e020a */
[----:B------:R-:W-:Y:S01]  /*2630*/  MOV R5, R33 ;  /* 0x0000002100057202 */ /* 0x000fe20000000f00 */
[----:B------:R-:W-:Y:S01]  /*2640*/  IMAD.WIDE.U32 R2, R71, UR8, R2 ;  /* 0x0000000847027c25 */ /* 0x000fe2000f8e0002 */
[C---:B------:R-:W-:Y:S02]  /*2650*/  LOP3.LUT P0, RZ, R165.reuse, 0x1f, RZ, 0xc0, !PT ;  /* 0x0000001fa5ff7812 */ /* 0x040fe4000780c0ff */
[----:B------:R-:W-:Y:S01]  /*2660*/  ISETP.NE.AND P4, PT, R165, RZ, PT ;  /* 0x000000ffa500720c */ /* 0x000fe20003f85270 */
[----:B------:R-:W-:Y:S01]  /*2670*/  IMAD.WIDE.U32 R4, R71, UR10, R4 ;  /* 0x0000000a47047c25 */ /* 0x000fe2000f8e0004 */
[----:B0-----:R-:W-:-:S02]  /*2680*/  IADD3 R7, R3, R9, RZ ;  /* 0x0000000903077210 */ /* 0x001fc40007ffe0ff */
[----:B------:R-:W-:Y:S01]  /*2690*/  LEA R6, P2, R2, R26, 0x2 ;  /* 0x0000001a02067211 */ /* 0x000fe200078410ff */
[----:B------:R-:W-:Y:S01]  /*26a0*/  IMAD R11, R71, UR11, R8 ;  /* 0x0000000b470b7c24 */ /* 0x000fe2000f8e0208 */
[----:B------:R-:W-:Y:S02]  /*26b0*/  LEA R10, P3, R4, R24, 0x2 ;  /* 0x00000018040a7211 */ /* 0x000fe400078610ff */
[----:B------:R-:W-:Y:S02]  /*26c0*/  LEA.HI.X R7, R2, R27, R7, 0x2, P2 ;  /* 0x0000001b02077211 */ /* 0x000fe400010f1407 */
[----:B------:R-:W-:Y:S02]  /*26d0*/  IADD3 R3, R5, R11, RZ ;  /* 0x0000000b05037210 */ /* 0x000fe40007ffe0ff */
[----:B------:R-:W-:Y:S01]  /*26e0*/  ISETP.LT.OR P1, PT, R153, 0x2, P0 ;  /* 0x000000029900780c */ /* 0x000fe20000721670 */
[----:B------:R-:W3:Y:S01]  /*26f0*/  LDG.E R6, desc[UR14][R6.64] ;  /* 0x0000000e06067981 */ /* 0x000ee2000c1e1900 */
[----:B------:R-:W-:-:S02]  /*2700*/  LEA.HI.X R11, R4, R25, R3, 0x2, P3 ;  /* 0x00000019040b7211 */ /* 0x000fc400018f1403 */
[----:B------:R-:W-:-:S04]  /*2710*/  LEA R2, R70, R71, 0x8 ;  /* 0x0000004746027211 */ /* 0x000fc800078e40ff */
[----:B------:R-:W3:Y:S01]  /*2720*/  LDG.E R11, desc[UR14][R10.64] ;  /* 0x0000000e0a0b7981 */ /* 0x000ee2000c1e1900 */
[----:B------:R-:W-:-:S04]  /*2730*/  SEL R3, R2, R69, !P4 ;  /* 0x0000004502037207 */ /* 0x000fc80006000000 */
[----:B------:R-:W0:Y:S01]  /*2740*/  @!P1 LDC R173, c[0x0][0x21c] ;  /* 0x00008700ffad9b82 */ /* 0x000e220000000800 */
[----:B------:R-:W-:Y:S01]  /*2750*/  LEA R5, R3, R156, 0x2 ;  /* 0x0000009c03057211 */ /* 0x000fe200078e10ff */
[----:B------:R-:W-:Y:S01]  /*2760*/  @!P1 VIADD R4, R153, 0xfffffffe ;  /* 0xfffffffe99049836 */ /* 0x000fe20000000000 */
[----:B------:R-:W-:Y:S01]  /*2770*/  HFMA2.MMA R9, -RZ, RZ, 0, 0 ;  /* 0x00000000ff097435 */ /* 0x000fe200000001ff */
[----:B------:R-:W-:Y:S02]  /*2780*/  MOV R8, 0x3f800000 ;  /* 0x3f80000000087802 */ /* 0x000fe40000000f00 */
[----:B0-----:R-:W-:-:S04]  /*2790*/  @!P1 IMAD R173, R4, R173, R71 ;  /* 0x000000ad04ad9224 */ /* 0x001fc800078e0247 */
[----:B------:R-:W-:Y:S01]  /*27a0*/  @!P1 IMAD.WIDE R2, R173, 0x8, R16 ;  /* 0x00000008ad029825 */ /* 0x000fe200078e0210 */
[----:B------:R-:W-:Y:S01]  /*27b0*/  BSSY B0, `(.L_x_3408) ;  /* 0x000004e000007945 */ /* 0x000fe20003800000 */
[----:B------:R-:W-:Y:S02]  /*27c0*/  LEA R212, R165, R156, 0x3 ;  /* 0x0000009ca5d47211 */ /* 0x000fe400078e18ff */
[----:B--2---:R-:W-:-:S04]  /*27d0*/  FMUL.FTZ R31, R172, 1.4426950216293334961 ;  /* 0x3fb8aa3bac1f7820 */ /* 0x004fc80000410000 */
[----:B------:R-:W-:-:S06]  /*27e0*/  FMUL.FTZ R30, R67, R31 ;  /* 0x0000001f431e7220 */ /* 0x000fcc0000410000 */
[----:B------:R-:W0:Y:S01]  /*27f0*/  MUFU.EX2 R30, R30 ;  /* 0x0000001e001e7308 */ /* 0x000e220000000800 */
[-C--:B------:R-:W-:Y:S01]  /*2800*/  FMUL.FTZ R185, R66, R31.reuse ;  /* 0x0000001f42b97220 */ /* 0x080fe20000410000 */
[-C--:B------:R-:W-:Y:S01]  /*2810*/  FMUL.FTZ R186, R65, R31.reuse ;  /* 0x0000001f41ba7220 */ /* 0x080fe20000410000 */
[----:B------:R-:W-:-:S05]  /*2820*/  FMUL.FTZ R187, R64, R31 ;  /* 0x0000001f40bb7220 */ /* 0x000fca0000410000 */
[----:B------:R-:W1:Y:S01]  /*2830*/  MUFU.EX2 R185, R185 ;  /* 0x000000b900b97308 */ /* 0x000e620000000800 */
[----:B0-----:R0:W-:Y:S01]  /*2840*/  STS [R5+0xc90], R30 ;  /* 0x000c901e05007388 */ /* 0x0011e20000000800 */
[----:B------:R-:W-:Y:S01]  /*2850*/  BAR.SYNC.DEFER_BLOCKING 0x0 ;  /* 0x0000000000007b1d */ /* 0x000fe20000010000 */
[----:B------:R-:W-:-:S05]  /*2860*/  FMUL.FTZ R188, R63, R31 ;  /* 0x0000001f3fbc7220 */ /* 0x000fca0000410000 */
[----:B------:R-:W2:Y:S01]  /*2870*/  MUFU.EX2 R186, R186 ;  /* 0x000000ba00ba7308 */ /* 0x000ea20000000800 */
[-C--:B------:R-:W-:Y:S01]  /*2880*/  FMUL.FTZ R189, R62, R31.reuse ;  /* 0x0000001f3ebd7220 */ /* 0x080fe20000410000 */
[----:B------:R-:W-:-:S06]  /*2890*/  FMUL.FTZ R190, R61, R31 ;  /* 0x0000001f3dbe7220 */ /* 0x000fcc0000410000 */
[----:B------:R-:W4:Y:S01]  /*28a0*/  MUFU.EX2 R187, R187 ;  /* 0x000000bb00bb7308 */ /* 0x000f220000000800 */
[----:B------:R-:W-:-:S07]  /*28b0*/  FMUL.FTZ R191, R60, R31 ;  /* 0x0000001f3cbf7220 */ /* 0x000fce0000410000 */
[----:B------:R-:W3:Y:S01]  /*28c0*/  MUFU.EX2 R188, R188 ;  /* 0x000000bc00bc7308 */ /* 0x000ee20000000800 */
[----:B------:R1:W5:Y:S01]  /*28d0*/  @!P1 LDG.E.64 R8, desc[UR14][R2.64] ;  /* 0x0000000e02089981 */ /* 0x000362000c1e1b00 */
[----:B------:R-:W-:-:S06]  /*28e0*/  ISETP.NE.AND P1, PT, R165, 0x3f, PT ;  /* 0x0000003fa500780c */ /* 0x000fcc0003f25270 */
[----:B------:R-:W0:Y:S01]  /*28f0*/  MUFU.EX2 R189, R189 ;  /* 0x000000bd00bd7308 */ /* 0x000e220000000800 */
[-C--:B-1----:R-:W-:Y:S01]  /*2900*/  FMUL.FTZ R3, R30, R185.reuse ;  /* 0x000000b91e037220 */ /* 0x082fe20000410000 */
[----:B------:R-:W-:Y:S01]  /*2910*/  FFMA.FTZ R2, R51, R185, R50 ;  /* 0x000000b933027223 */ /* 0x000fe20000010032 */
[----:B------:R-:W-:-:S05]  /*2920*/  FMUL.FTZ R192, R59, R31 ;  /* 0x0000001f3bc07220 */ /* 0x000fca0000410000 */
[----:B------:R-:W1:Y:S01]  /*2930*/  MUFU.EX2 R190, R190 ;  /* 0x000000be00be7308 */ /* 0x000e620000000800 */
[C---:B--2---:R-:W-:Y:S01]  /*2940*/  FMUL.FTZ R4, R186.reuse, R3 ;  /* 0x00000003ba047220 */ /* 0x044fe20000410000 */
[----:B------:R-:W-:Y:S01]  /*2950*/  FFMA.FTZ R2, R186, R2, R49 ;  /* 0x00000002ba027223 */ /* 0x000fe20000010031 */
[----:B------:R-:W-:Y:S02]  /*2960*/  FMUL.FTZ R193, R58, R31 ;  /* 0x0000001f3ac17220 */ /* 0x000fe40000410000 */
[C---:B----4-:R-:W-:Y:S01]  /*2970*/  FMUL.FTZ R3, R187.reuse, R4 ;  /* 0x00000004bb037220 */ /* 0x050fe20000410000 */
[----:B------:R-:W-:Y:S02]  /*2980*/  FFMA.FTZ R2, R187, R2, R48 ;  /* 0x00000002bb027223 */ /* 0x000fe40000010030 */
[----:B------:R-:W2:Y:S01]  /*2990*/  MUFU.EX2 R191, R191 ;  /* 0x000000bf00bf7308 */ /* 0x000ea20000000800 */
[C---:B---3--:R-:W-:Y:S01]  /*29a0*/  FMUL.FTZ R4, R188.reuse, R3 ;  /* 0x00000003bc047220 */ /* 0x048fe20000410000 */
[----:B------:R-:W-:Y:S01]  /*29b0*/  FFMA.FTZ R2, R188, R2, R47 ;  /* 0x00000002bc027223 */ /* 0x000fe2000001002f */
[----:B------:R-:W-:Y:S01]  /*29c0*/  FMUL.FTZ R194, R57, R31 ;  /* 0x0000001f39c27220 */ /* 0x000fe20000410000 */
[----:B------:R-:W-:-:S04]  /*29d0*/  @P1 LEA R208, R165, R156, 0x2 ;  /* 0x0000009ca5d01211 */ /* 0x000fc800078e10ff */
[----:B------:R-:W3:Y:S01]  /*29e0*/  MUFU.EX2 R192, R192 ;  /* 0x000000c000c07308 */ /* 0x000ee20000000800 */
[C---:B0-----:R-:W-:Y:S01]  /*29f0*/  FMUL.FTZ R3, R189.reuse, R4 ;  /* 0x00000004bd037220 */ /* 0x041fe20000410000 */
[----:B------:R-:W-:Y:S01]  /*2a00*/  FFMA.FTZ R2, R189, R2, R46 ;  /* 0x00000002bd027223 */ /* 0x000fe2000001002e */
[----:B------:R-:W-:Y:S01]  /*2a10*/  FMUL.FTZ R195, R56, R31 ;  /* 0x0000001f38c37220 */ /* 0x000fe20000410000 */
[----:B------:R-:W0:Y:S04]  /*2a20*/  @P1 LDS R208, [R208+0x1494] ;  /* 0x00149400d0d01984 */ /* 0x000e280000000800 */
[----:B------:R-:W4:Y:S01]  /*2a30*/  MUFU.EX2 R193, R193 ;  /* 0x000000c100c17308 */ /* 0x000f220000000800 */
[C---:B-1----:R-:W-:Y:S01]  /*2a40*/  FMUL.FTZ R4, R190.reuse, R3 ;  /* 0x00000003be047220 */ /* 0x042fe20000410000 */
[----:B------:R-:W-:Y:S01]  /*2a50*/  FFMA.FTZ R2, R190, R2, R45 ;  /* 0x00000002be027223 */ /* 0x000fe2000001002d */
[----:B------:R-:W-:-:S05]  /*2a60*/  FMUL.FTZ R196, R55, R31 ;  /* 0x0000001f37c47220 */ /* 0x000fca0000410000 */
[----:B------:R-:W1:Y:S01]  /*2a70*/  MUFU.EX2 R194, R194 ;  /* 0x000000c200c27308 */ /* 0x000e620000000800 */
[C---:B--2---:R-:W-:Y:S01]  /*2a80*/  FMUL.FTZ R3, R191.reuse, R4 ;  /* 0x00000004bf037220 */ /* 0x044fe20000410000 */
[----:B------:R-:W-:Y:S01]  /*2a90*/  FFMA.FTZ R2, R191, R2, R44 ;  /* 0x00000002bf027223 */ /* 0x000fe2000001002c */
[----:B------:R-:W-:-:S05]  /*2aa0*/  FMUL.FTZ R197, R54, R31 ;  /* 0x0000001f36c57220 */ /* 0x000fca0000410000 */
[----:B------:R-:W2:Y:S01]  /*2ab0*/  MUFU.EX2 R195, R195 ;  /* 0x000000c300c37308 */ /* 0x000ea20000000800 */
[C---:B---3--:R-:W-:Y:S01]  /*2ac0*/  FMUL.FTZ R4, R192.reuse, R3 ;  /* 0x00000003c0047220 */ /* 0x048fe20000410000 */
[----:B------:R-:W-:Y:S01]  /*2ad0*/  FFMA.FTZ R2, R192, R2, R43 ;  /* 0x00000002c0027223 */ /* 0x000fe2000001002b */
[----:B------:R-:W-:-:S05]  /*2ae0*/  FMUL.FTZ R199, R53, R31 ;  /* 0x0000001f35c77220 */ /* 0x000fca0000410000 */
[----:B------:R-:W3:Y:S01]  /*2af0*/  MUFU.EX2 R196, R196 ;  /* 0x000000c400c47308 */ /* 0x000ee20000000800 */
[C---:B----4-:R-:W-:Y:S01]  /*2b00*/  FMUL.FTZ R3, R193.reuse, R4 ;  /* 0x00000004c1037220 */ /* 0x050fe20000410000 */
[----:B------:R-:W-:Y:S01]  /*2b10*/  FFMA.FTZ R2, R193, R2, R42 ;  /* 0x00000002c1027223 */ /* 0x000fe2000001002a */
[----:B------:R-:W-:-:S05]  /*2b20*/  FMUL.FTZ R201, R52, R31 ;  /* 0x0000001f34c97220 */ /* 0x000fca0000410000 */
[----:B------:R-:W4:Y:S01]  /*2b30*/  MUFU.EX2 R197, R197 ;  /* 0x000000c500c57308 */ /* 0x000f220000000800 */
[C---:B-1----:R-:W-:Y:S01]  /*2b40*/  FMUL.FTZ R4, R194.reuse, R3 ;  /* 0x00000003c2047220 */ /* 0x042fe20000410000 */
[----:B------:R-:W-:-:S06]  /*2b50*/  FFMA.FTZ R2, R194, R2, R41 ;  /* 0x00000002c2027223 */ /* 0x000fcc0000010029 */
[----:B------:R-:W1:Y:S01]  /*2b60*/  MUFU.EX2 R199, R199 ;  /* 0x000000c700c77308 */ /* 0x000e620000000800 */
[C---:B--2---:R-:W-:Y:S01]  /*2b70*/  FMUL.FTZ R3, R195.reuse, R4 ;  /* 0x00000004c3037220 */ /* 0x044fe20000410000 */
[----:B------:R-:W-:-:S06]  /*2b80*/  FFMA.FTZ R2, R195, R2, R40 ;  /* 0x00000002c3027223 */ /* 0x000fcc0000010028 */
[----:B------:R-:W2:Y:S01]  /*2b90*/  MUFU.EX2 R201, R201 ;  /* 0x000000c900c97308 */ /* 0x000ea20000000800 */
[C---:B---3--:R-:W-:Y:S01]  /*2ba0*/  FMUL.FTZ R4, R196.reuse, R3 ;  /* 0x00000003c4047220 */ /* 0x048fe20000410000 */
[----:B------:R-:W-:-:S03]  /*2bb0*/  FFMA.FTZ R2, R196, R2, R39 ;  /* 0x00000002c4027223 */ /* 0x000fc60000010027 */
[C---:B----4-:R-:W-:Y:S01]  /*2bc0*/  FMUL.FTZ R4, R197.reuse, R4 ;  /* 0x00000004c5047220 */ /* 0x050fe20000410000 */
[----:B------:R-:W-:-:S03]  /*2bd0*/  FFMA.FTZ R2, R197, R2, R38 ;  /* 0x00000002c5027223 */ /* 0x000fc60000010026 */
[C---:B-1----:R-:W-:Y:S01]  /*2be0*/  FMUL.FTZ R4, R199.reuse, R4 ;  /* 0x00000004c7047220 */ /* 0x042fe20000410000 */
[----:B------:R-:W-:Y:S01]  /*2bf0*/  FFMA.FTZ R3, R199, R2, R36 ;  /* 0x00000002c7037223 */ /* 0x000fe20000010024 */
[----:B------:R-:W-:Y:S02]  /*2c00*/  FMUL.FTZ R11, R6, R11 ;  /* 0x0000000b060b7220 */ /* 0x000fe40000410000 */
[C---:B--2---:R-:W-:Y:S01]  /*2c10*/  FMUL.FTZ R2, R201.reuse, R4 ;  /* 0x00000004c9027220 */ /* 0x044fe20000410000 */
[----:B------:R-:W-:Y:S01]  /*2c20*/  FFMA.FTZ R3, R201, R3, R34 ;  /* 0x00000003c9037223 */ /* 0x000fe20000010022 */
[----:B0-----:R-:W-:Y:S06]  /*2c30*/  @P1 BRA `(.L_x_3409) ;  /* 0x0000000000141947 */ /* 0x001fec0003800000 */
[----:B------:R-:W-:Y:S02]  /*2c40*/  ISETP.NE.AND P1, PT, R153, R68, PT ;  /* 0x000000449900720c */ /* 0x000fe40003f25270 */
[----:B------:R-:W-:-:S11]  /*2c50*/  MOV R208, 0x3f800000 ;  /* 0x3f80000000d07802 */ /* 0x000fd60000000f00 */
[----:B------:R-:W-:-:S04]  /*2c60*/  @P1 LEA R5, R32, R71, 0x8 ;  /* 0x0000004720051211 */ /* 0x000fc800078e40ff */
[----:B------:R-:W-:-:S05]  /*2c70*/  @P1 LEA R5, R5, R156, 0x2 ;  /* 0x0000009c05051211 */ /* 0x000fca00078e10ff */
[----:B------:R0:W1:Y:S02]  /*2c80*/  @P1 LDS R208, [R5+0xc90] ;  /* 0x000c900005d01984 */ /* 0x0000640000000800 */
.L_x_3409:
[----:B------:R-:W-:Y:S05]  /*2c90*/  BSYNC B0 ;  /* 0x0000000000007941 */ /* 0x000fea0003800000 */
.L_x_3408:
        /* <DEDUP_REMOVED lines=22> */
[----:B0-----:R-:W0:Y:S02]  /*2e00*/  LDS.128 R4, [R3+0x880] ;  /* 0x0008800003047984 */ /* 0x001e240000000c00 */
[-C--:B0-----:R-:W-:Y:S01]  /*2e10*/  FFMA.FTZ R7, R5, R6.reuse, R7 ;  /* 0x0000000605077223 */ /* 0x081fe20000010007 */
        /* <DEDUP_REMOVED lines=24> */
.L_x_3442:
[----:B------:R-:W-:Y:S01]  /*2fa0*/  ISETP.GE.AND P2, PT, R163, 0x10, PT ;  /* 0x00000010a300780c */ /* 0x000fe20003f46270 */
[----:B------:R-:W-:-:S12]  /*2fb0*/  UMOV UR4, 0xffffffff ;  /* 0xffffffff00047882 */ /* 0x000fd80000000000 */
[C---:B0-2---:R-:W-:Y:S01]  /*2fc0*/  @P2 FFMA.FTZ R7, R6.reuse, R10, R7 ;  /* 0x0000000a06072223 */ /* 0x045fe20000010007 */
[----:B---3--:R-:W-:Y:S01]  /*2fd0*/  @P2 FMUL.FTZ R6, R6, R11 ;  /* 0x0000000b06062220 */ /* 0x008fe20000410000 */
[----:B------:R-:W-:Y:S06]  /*2fe0*/  BRA.DIV UR4, `(.L_x_3412) ;  /* 0x0000003a046c7947 */ /* 0x000fec000b800000 */
.L_x_3445:
[----:B------:R-:W-:-:S03]  /*2ff0*/  UMOV UR4, 0xffffffff ;  /* 0xffffffff00047882 */ /* 0x000fc60000000000 */
[----:B------:R-:W-:Y:S05]  /*3000*/  BRA.DIV UR4, `(.L_x_3413) ;  /* 0x0000003a048c7947 */ /* 0x000fea000b800000 */
.L_x_3448:
[----:B------:R-:W-:-:S03]  /*3010*/  UMOV UR4, 0xffffffff ;  /* 0xffffffff00047882 */ /* 0x000fc60000000000 */
[----:B------:R-:W-:Y:S05]  /*3020*/  BRA.DIV UR4, `(.L_x_3414) ;  /* 0x0000003a04ac7947 */ /* 0x000fea000b800000 */
[----:B------:R-:W0:Y:S04]  /*3030*/  SHFL.UP PT, R6, R6, 0x1, RZ ;  /* 0x0420000006067989 */ /* 0x000e2800000e00ff */
[----:B------:R-:W2:Y:S04]  /*3040*/  SHFL.UP PT, R7, R7, 0x1, RZ ;  /* 0x0420000007077989 */ /* 0x000ea800000e00ff */
[----:B-----5:R-:W3:Y:S04]  /*3050*/  SHFL.IDX PT, R8, R8, RZ, 0x1f ;  /* 0x00001fff08087589 */ /* 0x020ee800000e0000 */
[----:B------:R-:W4:Y:S02]  /*3060*/  SHFL.IDX PT, R9, R9, RZ, 0x1f ;  /* 0x00001fff09097589 */ /* 0x000f2400000e0000 */
.L_x_3454:
[C---:B0-2-4-:R-:W-:Y:S01]  /*3070*/  @P4 FFMA.FTZ R9, R6.reuse, R9, R7 ;  /* 0x0000000906094223 */ /* 0x055fe20000010007 */
[----:B---3--:R-:W-:-:S03]  /*3080*/  @P4 FMUL.FTZ R8, R6, R8 ;  /* 0x0000000806084220 */ /* 0x008fc60000410000 */
[C---:B------:R-:W-:Y:S01]  /*3090*/  FFMA.FTZ R11, R4.reuse, R9, R5 ;  /* 0x00000009040b7223 */ /* 0x040fe20000010005 */
[----:B------:R-:W-:-:S05]  /*30a0*/  FMUL.FTZ R10, R4, R8 ;  /* 0x00000008040a7220 */ /* 0x000fca0000410000 */
[----:B------:R2:W-:Y:S02]  /*30b0*/  STS.128 [R3+0x880], R8 ;  /* 0x0008800803007388 */ /* 0x0005e40000000c00 */
.L_x_3410:
[----:B------:R-:W-:Y:S05]  /*30c0*/  WARPSYNC.ALL ;  /* 0x0000000000007948 */ /* 0x000fea0003800000 */
[----:B------:R-:W-:Y:S01]  /*30d0*/  BAR.SYNC.DEFER_BLOCKING 0x0 ;  /* 0x0000000000007b1d */ /* 0x000fe20000010000 */
[C---:B-1----:R-:W-:Y:S01]  /*30e0*/  FMUL.FTZ R4, R201.reuse, R208 ;  /* 0x000000d0c9047220 */ /* 0x042fe20000410000 */
[----:B------:R-:W-:Y:S01]  /*30f0*/  FFMA.FTZ R2, R201, R217, R220 ;  /* 0x000000d9c9027223 */ /* 0x000fe200000100dc */
[----:B------:R-:W-:Y:S01]  /*3100*/  ISETP.GE.OR P0, PT, R153, UR12, P0 ;  /* 0x0000000c99007c0c */ /* 0x000fe20008706670 */
[----:B------:R-:W-:Y:S01]  /*3110*/  HFMA2.MMA R31, -RZ, RZ, 0, 0 ;  /* 0x00000000ff1f7435 */ /* 0x000fe200000001ff */
[C---:B------:R-:W-:Y:S01]  /*3120*/  FMUL.FTZ R4, R199.reuse, R4 ;  /* 0x00000004c7047220 */ /* 0x040fe20000410000 */
[----:B------:R-:W-:-:S03]  /*3130*/  FFMA.FTZ R2, R199, R2, R218 ;  /* 0x00000002c7027223 */ /* 0x000fc600000100da */
[C---:B--2---:R-:W-:Y:S01]  /*3140*/  FMUL.FTZ R3, R197.reuse, R4 ;  /* 0x00000004c5037220 */ /* 0x044fe20000410000 */
[----:B------:R-:W-:-:S03]  /*3150*/  FFMA.FTZ R2, R197, R2, R216 ;  /* 0x00000002c5027223 */ /* 0x000fc600000100d8 */
[C---:B------:R-:W-:Y:S01]  /*3160*/  FMUL.FTZ R4, R196.reuse, R3 ;  /* 0x00000003c4047220 */ /* 0x040fe20000410000 */
[----:B------:R-:W-:-:S03]  /*3170*/  FFMA.FTZ R2, R196, R2, R213 ;  /* 0x00000002c4027223 */ /* 0x000fc600000100d5 */
[C---:B------:R-:W-:Y:S01]  /*3180*/  FMUL.FTZ R3, R195.reuse, R4 ;  /* 0x00000004c3037220 */ /* 0x040fe20000410000 */
[----:B------:R-:W-:-:S03]  /*3190*/  FFMA.FTZ R2, R195, R2, R214 ;  /* 0x00000002c3027223 */ /* 0x000fc600000100d6 */
[C---:B------:R-:W-:Y:S01]  /*31a0*/  FMUL.FTZ R4, R194.reuse, R3 ;  /* 0x00000003c2047220 */ /* 0x040fe20000410000 */
[----:B------:R-:W-:Y:S01]  /*31b0*/  FFMA.FTZ R2, R194, R2, R211 ;  /* 0x00000002c2027223 */ /* 0x000fe200000100d3 */
[----:B------:R-:W1:Y:S02]  /*31c0*/  LDS R224, [R212+0x884] ;  /* 0x00088400d4e07984 */ /* 0x000e640000000800 */
        /* <DEDUP_REMOVED lines=8> */
[----:B------:R-:W-:-:S03]  /*3250*/  FFMA.FTZ R3, R190, R2, R207 ;  /* 0x00000002be037223 */ /* 0x000fc600000100cf */
[C---:B0-----:R-:W-:Y:S01]  /*3260*/  FMUL.FTZ R5, R189.reuse, R6 ;  /* 0x00000006bd057220 */ /* 0x041fe20000410000 */
        /* <DEDUP_REMOVED lines=9> */
[----:B-1----:R-:W-:Y:S01]  /*3300*/  FFMA.FTZ R224, R30, R224, R51 ;  /* 0x000000e01ee07223 */ /* 0x002fe20000010033 */
        /* <DEDUP_REMOVED lines=20> */
[C---:B------:R-:W-:Y:S01]  /*3450*/  LEA R221, R165.reuse, R156, 0x4 ;  /* 0x0000009ca5dd7211 */ /* 0x040fe200078e20ff */
[----:B------:R-:W-:Y:S01]  /*3460*/  UMOV UR4, 0xffffffff ;  /* 0xffffffff00047882 */ /* 0x000fe20000000000 */
[C---:B------:R-:W-:Y:S02]  /*3470*/  LOP3.LUT R2, R165.reuse, 0x1f, RZ, 0xc0, !PT ;  /* 0x0000001fa5027812 */ /* 0x040fe400078ec0ff */
[----:B------:R-:W-:Y:S01]  /*3480*/  ISETP.NE.AND P5, PT, R165, 0x1f, PT ;  /* 0x0000001fa500780c */ /* 0x000fe20003fa5270 */
[----:B------:R-:W0:Y:S01]  /*3490*/  LDS.128 R4, [R221+0xa90] ;  /* 0x000a9000dd047984 */ /* 0x000e220000000c00 */
[C---:B------:R-:W-:Y:S02]  /*34a0*/  ISETP.GE.U32.AND P0, PT, R2.reuse, 0x10, PT ;  /* 0x000000100200780c */ /* 0x040fe40003f06070 */
[C---:B------:R-:W-:Y:S02]  /*34b0*/  ISETP.GE.U32.AND P1, PT, R2.reuse, 0x18, PT ;  /* 0x000000180200780c */ /* 0x040fe40003f26070 */
[----:B------:R-:W-:-:S02]  /*34c0*/  ISETP.GE.U32.AND P2, PT, R2, 0x1c, PT ;  /* 0x0000001c0200780c */ /* 0x000fc40003f46070 */
[C---:B------:R-:W-:Y:S02]  /*34d0*/  ISETP.GE.U32.AND P3, PT, R2.reuse, 0x1e, PT ;  /* 0x0000001e0200780c */ /* 0x040fe40003f66070 */
[----:B------:R-:W-:Y:S01]  /*34e0*/  ISETP.NE.AND P4, PT, R2, 0x1f, PT ;  /* 0x0000001f0200780c */ /* 0x000fe20003f85270 */
[C---:B0-----:R-:W-:Y:S01]  /*34f0*/  FFMA.FTZ R5, R4.reuse, R7, R5 ;  /* 0x0000000704057223 */ /* 0x041fe20000010005 */
[----:B------:R-:W-:Y:S01]  /*3500*/  FMUL.FTZ R4, R4, R6 ;  /* 0x0000000604047220 */ /* 0x000fe20000410000 */
[----:B------:R-:W-:Y:S10]  /*3510*/  BRA.DIV UR4, `(.L_x_3416) ;  /* 0x0000003604ec7947 */ /* 0x000ff4000b800000 */
[----:B-----5:R-:W0:Y:S04]  /*3520*/  SHFL.DOWN PT, R8, R5, 0x1, 0x1f ;  /* 0x08201f0005087f89 */ /* 0x020e2800000e0000 */
        /* <DEDUP_REMOVED lines=25> */
.L_x_3471:
[C---:B--2-4-:R-:W-:Y:S01]  /*36c0*/  @P5 FFMA.FTZ R11, R8.reuse, R11, R9 ;  /* 0x0000000b080b5223 */ /* 0x054fe20000010009 */
[----:B------:R-:W-:Y:S01]  /*36d0*/  @P5 FMUL.FTZ R10, R8, R10 ;  /* 0x0000000a080a5220 */ /* 0x000fe20000410000 */
[-C--:B-1-3--:R-:W-:Y:S01]  /*36e0*/  FFMA.FTZ R31, R31, R3.reuse, R226 ;  /* 0x000000031f1f7223 */ /* 0x08afe200000100e2 */
[----:B------:R-:W-:Y:S01]  /*36f0*/  FMUL.FTZ R30, R30, R3 ;  /* 0x000000031e1e7220 */ /* 0x000fe20000410000 */
[C---:B------:R-:W-:Y:S01]  /*3700*/  FFMA.FTZ R9, R6.reuse, R11, R7 ;  /* 0x0000000b06097223 */ /* 0x040fe20000010007 */
[----:B------:R-:W-:-:S05]  /*3710*/  FMUL.FTZ R8, R6, R10 ;  /* 0x0000000a06087220 */ /* 0x000fca0000410000 */
[----:B------:R1:W-:Y:S02]  /*3720*/  STS.128 [R221+0xa90], R8 ;  /* 0x000a9008dd007388 */ /* 0x0003e40000000c00 */
.L_x_3415:
[----:B------:R-:W-:Y:S05]  /*3730*/  WARPSYNC.ALL ;  /* 0x0000000000007948 */ /* 0x000fea0003800000 */
[----:B------:R-:W-:Y:S01]  /*3740*/  BAR.SYNC.DEFER_BLOCKING 0x0 ;  /* 0x0000000000007b1d */ /* 0x000fe20000010000 */
[----:B------:R-:W-:Y:S01]  /*3750*/  FFMA.FTZ R3, R0, R224, RZ ;  /* 0x000000e000037223 */ /* 0x000fe200000100ff */
[C---:B------:R-:W-:Y:S01]  /*3760*/  ISETP.GT.AND P0, PT, R163.reuse, 0x1e, PT ;  /* 0x0000001ea300780c */ /* 0x040fe20003f04270 */
[----:B------:R-:W-:Y:S01]  /*3770*/  HADD2.F32 R226, -RZ, R121.H0_H0 ;  /* 0x20000079ffe27230 */ /* 0x000fe20000004100 */
[C---:B------:R-:W-:Y:S01]  /*3780*/  ISETP.GT.AND P1, PT, R163.reuse, 0x1d, PT ;  /* 0x0000001da300780c */ /* 0x040fe20003f24270 */
[----:B------:R-:W-:Y:S01]  /*3790*/  FFMA.FTZ R2, R102, R219, R3 ;  /* 0x000000db66027223 */ /* 0x000fe20000010003 */
[----:B------:R-:W-:Y:S01]  /*37a0*/  HADD2.F32 R232, -RZ, R120.H0_H0 ;  /* 0x20000078ffe87230 */ /* 0x000fe20000004100 */
[----:B------:R-:W-:Y:S01]  /*37b0*/  ISETP.GT.AND P2, PT, R163, 0x1b, PT ;  /* 0x0000001ba300780c */ /* 0x000fe20003f44270 */
[----:B------:R-:W-:Y:S01]  /*37c0*/  FFMA.FTZ R225, -R54, R226, R179 ;  /* 0x000000e236e17223 */ /* 0x000fe200000101b3 */
[----:B------:R-:W-:Y:S01]  /*37d0*/  FFMA.FTZ R3, R101, R222, R2 ;  /* 0x000000de65037223 */ /* 0x000fe20000010002 */
[----:B------:R-:W-:Y:S01]  /*37e0*/  HADD2.F32 R233, -RZ, R119.H0_H0 ;  /* 0x20000077ffe97230 */ /* 0x000fe20000004100 */
[----:B------:R-:W-:Y:S01]  /*37f0*/  ISETP.NE.AND P3, PT, R165, RZ, PT ;  /* 0x000000ffa500720c */ /* 0x000fe20003f65270 */
[----:B------:R-:W-:Y:S01]  /*3800*/  BSSY B0, `(.L_x_3417) ;  /* 0x00000d8000007945 */ /* 0x000fe20003800000 */
[----:B------:R-:W-:-:S04]  /*3810*/  FFMA.FTZ R2, R100, R215, R3 ;  /* 0x000000d764027223 */ /* 0x000fc80000010003 */
[----:B------:R-:W-:-:S04]  /*3820*/  FFMA.FTZ R3, R99, R178, R2 ;  /* 0x000000b263037223 */ /* 0x000fc80000010002 */
[----:B------:R-:W-:Y:S01]  /*3830*/  FFMA.FTZ R2, R98, R173, R3 ;  /* 0x000000ad62027223 */ /* 0x000fe20000010003 */
[----:B------:R-:W2:Y:S03]  /*3840*/  LDS R212, [R212+0xa94] ;  /* 0x000a9400d4d47984 */ /* 0x000ea60000000800 */
[----:B------:R-:W-:Y:S01]  /*3850*/  FFMA.FTZ R3, R97, R180, R2 ;  /* 0x000000b461037223 */ /* 0x000fe20000010002 */
[----:B------:R-:W-:-:S03]  /*3860*/  @!P3 LEA R230, R71, R156, 0x3 ;  /* 0x0000009c47e6b211 */ /* 0x000fc600078e18ff */
[----:B------:R-:W-:Y:S02]  /*3870*/  FFMA.FTZ R2, R96, R175, R3 ;  /* 0x000000af60027223 */ /* 0x000fe40000010003 */
[----:B------:R-:W-:Y:S02]  /*3880*/  @!P3 STS.64 [R230+0x1590], R30 ;  /* 0x0015901ee600b388 */ /* 0x000fe40000000a00 */
[----:B0-----:R-:W-:-:S04]  /*3890*/  FFMA.FTZ R5, R95, R176, R2 ;  /* 0x000000b05f057223 */ /* 0x001fc80000010002 */
[----:B------:R-:W-:-:S04]  /*38a0*/  FFMA.FTZ R2, R94, R177, R5 ;  /* 0x000000b15e027223 */ /* 0x000fc80000010005 */
[----:B------:R-:W-:-:S04]  /*38b0*/  FFMA.FTZ R7, R93, R174, R2 ;  /* 0x000000ae5d077223 */ /* 0x000fc80000010002 */
[----:B------:R-:W-:-:S04]  /*38c0*/  FFMA.FTZ R2, R92, R181, R7 ;  /* 0x000000b55c027223 */ /* 0x000fc80000010007 */
[----:B-1---5:R-:W-:-:S04]  /*38d0*/  FFMA.FTZ R9, R91, R184, R2 ;  /* 0x000000b85b097223 */ /* 0x022fc80000010002 */
[----:B------:R-:W-:Y:S01]  /*38e0*/  FFMA.FTZ R2, R90, R179, R9 ;  /* 0x000000b35a027223 */ /* 0x000fe20000010009 */
[----:B--2---:R-:W-:Y:S01]  /*38f0*/  FFMA.FTZ R3, R212, R208, R217 ;  /* 0x000000d0d4037223 */ /* 0x004fe200000100d9 */
[----:B------:R-:W-:-:S03]  /*3900*/  HADD2.F32 R208, -RZ, R127.H0_H0 ;  /* 0x2000007fffd07230 */ /* 0x000fc60000004100 */
[-C--:B------:R-:W-:Y:S01]  /*3910*/  FFMA.FTZ R4, R201, R3.reuse, R220 ;  /* 0x00000003c9047223 */ /* 0x080fe200000100dc */
[----:B------:R-:W-:Y:S02]  /*3920*/  HADD2.F32 R220, -RZ, R123.H0_H0 ;  /* 0x2000007bffdc7230 */ /* 0x000fe40000004100 */
[----:B------:R-:W-:Y:S01]  /*3930*/  FMUL.FTZ R228, R172, R3 ;  /* 0x00000003ace47220 */ /* 0x000fe20000410000 */
[----:B------:R-:W-:Y:S01]  /*3940*/  FFMA.FTZ R5, R199, R4, R218 ;  /* 0x00000004c7057223 */ /* 0x000fe200000100da */
[----:B------:R-:W-:-:S03]  /*3950*/  HADD2.F32 R199, -RZ, R130.H0_H0 ;  /* 0x20000082ffc77230 */ /* 0x000fc60000004100 */
[-C--:B------:R-:W-:Y:S01]  /*3960*/  FFMA.FTZ R6, R197, R5.reuse, R216 ;  /* 0x00000005c5067223 */ /* 0x080fe200000100d8 */
[----:B------:R-:W-:Y:S01]  /*3970*/  FMUL.FTZ R179, R54, R5 ;  /* 0x0000000536b37220 */ /* 0x000fe20000410000 */
[----:B------:R-:W-:Y:S02]  /*3980*/  FFMA.FTZ R201, -R63, R199, R178 ;  /* 0x000000c73fc97223 */ /* 0x000fe400000101b2 */
[----:B------:R-:W-:Y:S01]  /*3990*/  FFMA.FTZ R7, R196, R6, R213 ;  /* 0x00000006c4077223 */ /* 0x000fe200000100d5 */
[----:B------:R-:W-:-:S03]  /*39a0*/  FADD.FTZ R74, R179, R74 ;  /* 0x0000004ab34a7221 */ /* 0x000fc60000010000 */
[----:B------:R-:W-:Y:S01]  /*39b0*/  FFMA.FTZ R8, R195, R7, R214 ;  /* 0x00000007c3087223 */ /* 0x000fe200000100d6 */
[----:B------:R-:W-:Y:S01]  /*39c0*/  FFMA.FTZ R195, R89, R182, R2 ;  /* 0x000000b659c37223 */ /* 0x000fe20000010002 */
[----:B------:R-:W-:Y:S02]  /*39d0*/  HADD2.F32 R214, -RZ, R125.H0_H0 ;  /* 0x2000007dffd67230 */ /* 0x000fe40000004100 */
[----:B------:R-:W-:Y:S01]  /*39e0*/  FFMA.FTZ R182, -R53, R232, R182 ;  /* 0x000000e835b67223 */ /* 0x000fe200000101b6 */
[-C--:B------:R-:W-:Y:S01]  /*39f0*/  FFMA.FTZ R9, R194, R8.reuse, R211 ;  /* 0x00000008c2097223 */ /* 0x080fe200000100d3 */
[----:B------:R-:W-:Y:S01]  /*3a00*/  FFMA.FTZ R10, R88, R183, R195 ;  /* 0x000000b7580a7223 */ /* 0x000fe200000100c3 */
[----:B------:R-:W-:Y:S02]  /*3a10*/  HADD2.F32 R194, -RZ, R131.H0_H0 ;  /* 0x20000083ffc27230 */ /* 0x000fe40000004100 */
[----:B------:R-:W-:Y:S01]  /*3a20*/  FMUL.FTZ R218, R57, R8 ;  /* 0x0000000839da7220 */ /* 0x000fe20000410000 */
[----:B------:R-:W-:Y:S01]  /*3a30*/  FFMA.FTZ R11, R193, R9, R210 ;  /* 0x00000009c10b7223 */ /* 0x000fe200000100d2 */
[----:B------:R-:W-:Y:S01]  /*3a40*/  HADD2.F32 R210, -RZ, R126.H0_H0 ;  /* 0x2000007effd27230 */ /* 0x000fe20000004100 */
[----:B------:R-:W0:Y:S01]  /*3a50*/  SHFL.DOWN PT, R193, R10, 0x1, 0x1f ;  /* 0x08201f000ac17f89 */ /* 0x000e2200000e0000 */
[----:B------:R-:W-:Y:S01]  /*3a60*/  FFMA.FTZ R183, -R52, R233, R183 ;  /* 0x000000e934b77223 */ /* 0x000fe200000101b7 */
[----:B------:R-:W-:Y:S01]  /*3a70*/  FFMA.FTZ R209, R192, R11, R209 ;  /* 0x0000000bc0d17223 */ /* 0x000fe200000100d1 */
[----:B------:R-:W-:-:S02]  /*3a80*/  FADD.FTZ R77, R218, R77 ;  /* 0x0000004dda4d7221 */ /* 0x000fc40000010000 */
[----:B------:R-:W-:Y:S01]  /*3a90*/  FMUL.FTZ R228, R183, R228 ;  /* 0x000000e4b7e47220 */ /* 0x000fe20000410000 */
[----:B------:R-:W-:-:S04]  /*3aa0*/  FFMA.FTZ R191, R191, R209, R206 ;  /* 0x000000d1bfbf7223 */ /* 0x000fc800000100ce */
[----:B------:R-:W-:Y:S01]  /*3ab0*/  FFMA.FTZ R207, R190, R191, R207 ;  /* 0x000000bfbecf7223 */ /* 0x000fe200000100cf */
[----:B------:R-:W-:-:S03]  /*3ac0*/  HADD2.F32 R190, -RZ, R132.H0_H0 ;  /* 0x20000084ffbe7230 */ /* 0x000fc60000004100 */
[----:B------:R-:W-:Y:S02]  /*3ad0*/  FFMA.FTZ R202, R189, R207, R202 ;  /* 0x000000cfbdca7223 */ /* 0x000fe400000100ca */
[----:B------:R-:W-:Y:S02]  /*3ae0*/  FFMA.FTZ R222, -R65, R190, R222 ;  /* 0x000000be41de7223 */ /* 0x000fe400000101de */
[-C--:B------:R-:W-:Y:S01]  /*3af0*/  FFMA.FTZ R205, R188, R202.reuse, R205 ;  /* 0x000000cabccd7223 */ /* 0x080fe200000100cd */
[----:B------:R-:W-:Y:S02]  /*3b00*/  HADD2.F32 R188, -RZ, R133.H0_H0 ;  /* 0x20000085ffbc7230 */ /* 0x000fe40000004100 */
[----:B------:R-:W-:Y:S01]  /*3b10*/  FMUL.FTZ R178, R63, R202 ;  /* 0x000000ca3fb27220 */ /* 0x000fe20000410000 */
[-C--:B------:R-:W-:Y:S01]  /*3b20*/  FFMA.FTZ R187, R187, R205.reuse, R200 ;  /* 0x000000cdbbbb7223 */ /* 0x080fe200000100c8 */
[----:B------:R-:W-:Y:S01]  /*3b30*/  FMUL.FTZ R197, R64, R205 ;  /* 0x000000cd40c57220 */ /* 0x000fe20000410000 */
[----:B0-----:R-:W-:Y:S01]  /*3b40*/  @!P0 FADD.FTZ R10, R10, R193 ;  /* 0x000000c10a0a8221 */ /* 0x001fe20000010000 */
[----:B------:R-:W-:Y:S01]  /*3b50*/  FFMA.FTZ R192, -R66, R188, R219 ;  /* 0x000000bc42c07223 */ /* 0x000fe200000101db */
[----:B------:R-:W-:Y:S01]  /*3b60*/  FFMA.FTZ R203, R186, R187, R203 ;  /* 0x000000bbbacb7223 */ /* 0x000fe200000100cb */
[----:B------:R-:W-:-:S02]  /*3b70*/  HADD2.F32 R186, -RZ, R204.H0_H0 ;  /* 0x200000ccffba7230 */ /* 0x000fc40000004100 */
[----:B------:R-:W-:Y:S01]  /*3b80*/  FMUL.FTZ R195, R65, R187 ;  /* 0x000000bb41c37220 */ /* 0x000fe20000410000 */
[----:B------:R-:W0:Y:S01]  /*3b90*/  SHFL.DOWN PT, R227, R10, 0x2, 0x1f ;  /* 0x08401f000ae37f89 */ /* 0x000e2200000e0000 */
[-C--:B------:R-:W-:Y:S01]  /*3ba0*/  FFMA.FTZ R185, R185, R203.reuse, R198 ;  /* 0x000000cbb9b97223 */ /* 0x080fe200000100c6 */
[----:B------:R-:W-:Y:S01]  /*3bb0*/  FMUL.FTZ R189, R66, R203 ;  /* 0x000000cb42bd7220 */ /* 0x000fe20000410000 */
[C---:B------:R-:W-:Y:S01]  /*3bc0*/  FFMA.FTZ R193, -R67.reuse, R186, R224 ;  /* 0x000000ba43c17223 */ /* 0x040fe200000101e0 */
[----:B------:R-:W-:Y:S02]  /*3bd0*/  HADD2.F32 R198, -RZ, R129.H0_H0 ;  /* 0x20000081ffc67230 */ /* 0x000fe40000004100 */
[----:B------:R-:W-:Y:S01]  /*3be0*/  FMUL.FTZ R2, R67, R185 ;  /* 0x000000b943027220 */ /* 0x000fe20000410000 */
[----:B------:R-:W-:Y:S02]  /*3bf0*/  HADD2.F32 R219, -RZ, R122.H0_H0 ;  /* 0x2000007affdb7230 */ /* 0x000fe40000004100 */
[----:B------:R-:W-:Y:S01]  /*3c00*/  FADD.FTZ R83, R178, R83 ;  /* 0x00000053b2537221 */ /* 0x000fe20000010000 */
[----:B------:R-:W-:Y:S01]  /*3c10*/  FADD.FTZ R84, R197, R84 ;  /* 0x00000054c5547221 */ /* 0x000fe20000010000 */
[C---:B------:R-:W-:Y:S01]  /*3c20*/  FFMA.FTZ R196, R2.reuse, R193, RZ ;  /* 0x000000c102c47223 */ /* 0x040fe200000100ff */
[----:B------:R-:W-:Y:S01]  /*3c30*/  FADD.FTZ R85, R195, R85 ;  /* 0x00000055c3557221 */ /* 0x000fe20000010000 */
[C---:B------:R-:W-:Y:S01]  /*3c40*/  FADD.FTZ R86, R189.reuse, R86 ;  /* 0x00000056bd567221 */ /* 0x040fe20000010000 */
[----:B------:R-:W-:Y:S01]  /*3c50*/  FADD.FTZ R87, R2, R87 ;  /* 0x0000005702577221 */ /* 0x000fe20000010000 */
[----:B------:R-:W-:Y:S01]  /*3c60*/  FFMA.FTZ R200, R189, R192, R196 ;  /* 0x000000c0bdc87223 */ /* 0x000fe200000100c4 */
[----:B------:R-:W-:Y:S01]  /*3c70*/  FFMA.FTZ R196, -R64, R194, R215 ;  /* 0x000000c240c47223 */ /* 0x000fe200000101d7 */
[----:B------:R-:W-:-:S02]  /*3c80*/  HADD2.F32 R215, -RZ, R124.H0_H0 ;  /* 0x2000007cffd77230 */ /* 0x000fc40000004100 */
[----:B------:R-:W-:Y:S01]  /*3c90*/  FFMA.FTZ R206, R195, R222, R200 ;  /* 0x000000dec3ce7223 */ /* 0x000fe200000100c8 */
[----:B------:R-:W-:-:S03]  /*3ca0*/  HADD2.F32 R200, -RZ, R128.H0_H0 ;  /* 0x20000080ffc87230 */ /* 0x000fc60000004100 */
[----:B------:R-:W-:Y:S01]  /*3cb0*/  FFMA.FTZ R211, R197, R196, R206 ;  /* 0x000000c4c5d37223 */ /* 0x000fe200000100ce */
[C---:B------:R-:W-:Y:S01]  /*3cc0*/  FFMA.FTZ R206, -R62.reuse, R198, R173 ;  /* 0x000000c63ece7223 */ /* 0x040fe200000101ad */
[----:B------:R-:W-:Y:S01]  /*3cd0*/  FMUL.FTZ R173, R62, R207 ;  /* 0x000000cf3ead7220 */ /* 0x000fe20000410000 */
[----:B0-----:R-:W-:Y:S01]  /*3ce0*/  @!P1 FADD.FTZ R10, R10, R227 ;  /* 0x000000e30a0a9221 */ /* 0x001fe20000010000 */
[----:B------:R-:W-:Y:S01]  /*3cf0*/  FFMA.FTZ R212, R178, R201, R211 ;  /* 0x000000c9b2d47223 */ /* 0x000fe200000100d3 */
[C---:B------:R-:W-:Y:S01]  /*3d00*/  FFMA.FTZ R211, -R61.reuse, R200, R180 ;  /* 0x000000c83dd37223 */ /* 0x040fe200000101b4 */
[----:B------:R-:W-:Y:S01]  /*3d10*/  FMUL.FTZ R180, R61, R191 ;  /* 0x000000bf3db47220 */ /* 0x000fe20000410000 */
[----:B------:R-:W-:Y:S01]  /*3d20*/  FMUL.FTZ R227, R52, R3 ;  /* 0x0000000334e37220 */ /* 0x000fe20000410000 */
[----:B------:R-:W-:Y:S01]  /*3d30*/  FFMA.FTZ R213, R173, R206, R212 ;  /* 0x000000ceadd57223 */ /* 0x000fe200000100d4 */
[C---:B------:R-:W-:Y:S01]  /*3d40*/  FFMA.FTZ R212, -R60.reuse, R208, R175 ;  /* 0x000000d03cd47223 */ /* 0x040fe200000101af */
[----:B------:R-:W-:Y:S01]  /*3d50*/  FMUL.FTZ R175, R60, R209 ;  /* 0x000000d13caf7220 */ /* 0x000fe20000410000 */
[----:B------:R-:W0:Y:S01]  /*3d60*/  SHFL.DOWN PT, R231, R10, 0x4, 0x1f ;  /* 0x08801f000ae77f89 */ /* 0x000e2200000e0000 */
[----:B------:R-:W-:Y:S01]  /*3d70*/  FFMA.FTZ R216, R180, R211, R213 ;  /* 0x000000d3b4d87223 */ /* 0x000fe200000100d5 */
[C---:B------:R-:W-:Y:S01]  /*3d80*/  FFMA.FTZ R213, -R59.reuse, R210, R176 ;  /* 0x000000d23bd57223 */ /* 0x040fe200000101b0 */
[----:B------:R-:W-:Y:S01]  /*3d90*/  FMUL.FTZ R176, R59, R11 ;  /* 0x0000000b3bb07220 */ /* 0x000fe20000410000 */
[----:B------:R-:W-:Y:S01]  /*3da0*/  FADD.FTZ R72, R227, R72 ;  /* 0x00000048e3487221 */ /* 0x000fe20000010000 */
[----:B------:R-:W-:Y:S01]  /*3db0*/  FFMA.FTZ R217, R175, R212, R216 ;  /* 0x000000d4afd97223 */ /* 0x000fe200000100d8 */
[C---:B------:R-:W-:Y:S01]  /*3dc0*/  FFMA.FTZ R216, -R58.reuse, R214, R177 ;  /* 0x000000d63ad87223 */ /* 0x040fe200000101b1 */
[----:B------:R-:W-:Y:S01]  /*3dd0*/  FMUL.FTZ R177, R58, R9 ;  /* 0x000000093ab17220 */ /* 0x000fe20000410000 */
[----:B------:R-:W-:Y:S01]  /*3de0*/  FFMA.FTZ R3, R233, R3, R228 ;  /* 0x00000003e9037223 */ /* 0x000fe200000100e4 */
[----:B------:R-:W-:Y:S01]  /*3df0*/  FFMA.FTZ R224, R176, R213, R217 ;  /* 0x000000d5b0e07223 */ /* 0x000fe200000100d9 */
[----:B------:R-:W-:Y:S01]  /*3e00*/  FFMA.FTZ R217, -R57, R215, R174 ;  /* 0x000000d739d97223 */ /* 0x000fe200000101ae */
[----:B------:R-:W-:Y:S01]  /*3e10*/  FADD.FTZ R78, R177, R78 ;  /* 0x0000004eb14e7221 */ /* 0x000fe20000010000 */
[----:B------:R-:W-:Y:S01]  /*3e20*/  FADD.FTZ R118, R3, R118 ;  /* 0x0000007603767221 */ /* 0x000fe20000010000 */
[----:B------:R-:W-:Y:S01]  /*3e30*/  FFMA.FTZ R221, R177, R216, R224 ;  /* 0x000000d8b1dd7223 */ /* 0x000fe200000100e0 */
[C---:B------:R-:W-:Y:S01]  /*3e40*/  FFMA.FTZ R224, -R56.reuse, R220, R181 ;  /* 0x000000dc38e07223 */ /* 0x040fe200000101b5 */
[-C--:B------:R-:W-:Y:S01]  /*3e50*/  FMUL.FTZ R181, R56, R7.reuse ;  /* 0x0000000738b57220 */ /* 0x080fe20000410000 */
[----:B------:R-:W-:Y:S01]  /*3e60*/  FMUL.FTZ R3, R172, R7 ;  /* 0x00000007ac037220 */ /* 0x000fe20000410000 */
[----:B------:R-:W-:Y:S01]  /*3e70*/  FFMA.FTZ R174, R218, R217, R221 ;  /* 0x000000d9daae7223 */ /* 0x000fe200000100dd */
[C---:B------:R-:W-:Y:S01]  /*3e80*/  FFMA.FTZ R221, -R55.reuse, R219, R184 ;  /* 0x000000db37dd7223 */ /* 0x040fe200000101b8 */
[----:B------:R-:W-:Y:S01]  /*3e90*/  FMUL.FTZ R184, R55, R6 ;  /* 0x0000000637b87220 */ /* 0x000fe20000410000 */
[----:B------:R-:W-:Y:S01]  /*3ea0*/  FMUL.FTZ R3, R224, R3 ;  /* 0x00000003e0037220 */ /* 0x000fe20000410000 */
[C---:B------:R-:W-:Y:S01]  /*3eb0*/  FFMA.FTZ R223, R181.reuse, R224, R174 ;  /* 0x000000e0b5df7223 */ /* 0x040fe200000100ae */
[----:B------:R-:W-:Y:S01]  /*3ec0*/  FADD.FTZ R76, R181, R76 ;  /* 0x0000004cb54c7221 */ /* 0x000fe20000010000 */
[----:B------:R-:W-:Y:S01]  /*3ed0*/  FADD.FTZ R75, R184, R75 ;  /* 0x0000004bb84b7221 */ /* 0x000fe20000010000 */
[----:B0-----:R-:W-:Y:S01]  /*3ee0*/  @!P2 FADD.FTZ R10, R10, R231 ;  /* 0x000000e70a0aa221 */ /* 0x001fe20000010000 */
[----:B------:R-:W-:Y:S01]  /*3ef0*/  FFMA.FTZ R174, R184, R221, R223 ;  /* 0x000000ddb8ae7223 */ /* 0x000fe200000100df */
[----:B------:R-:W-:Y:S01]  /*3f00*/  FMUL.FTZ R223, R53, R4 ;  /* 0x0000000435df7220 */ /* 0x000fe20000410000 */
[----:B------:R-:W-:Y:S01]  /*3f10*/  FFMA.FTZ R7, R220, R7, R3 ;  /* 0x00000007dc077223 */ /* 0x000fe20000010003 */
[----:B------:R-:W-:Y:S01]  /*3f20*/  FMUL.FTZ R3, R172, R9 ;  /* 0x00000009ac037220 */ /* 0x000fe20000410000 */
[----:B------:R-:W-:Y:S01]  /*3f30*/  FFMA.FTZ R174, R179, R225, R174 ;  /* 0x000000e1b3ae7223 */ /* 0x000fe200000100ae */
[----:B------:R-:W-:Y:S01]  /*3f40*/  SHFL.DOWN PT, R231, R10, 0x8, 0x1f ;  /* 0x09001f000ae77f89 */ /* 0x000fe200000e0000 */
[----:B------:R-:W-:Y:S01]  /*3f50*/  FADD.FTZ R114, R7, R114 ;  /* 0x0000007207727221 */ /* 0x000fe20000010000 */
[----:B------:R-:W-:Y:S01]  /*3f60*/  FMUL.FTZ R3, R216, R3 ;  /* 0x00000003d8037220 */ /* 0x000fe20000410000 */
[C---:B------:R-:W-:Y:S01]  /*3f70*/  FFMA.FTZ R174, R223.reuse, R182, R174 ;  /* 0x000000b6dfae7223 */ /* 0x040fe200000100ae */
[----:B------:R-:W-:Y:S01]  /*3f80*/  FADD.FTZ R73, R223, R73 ;  /* 0x00000049df497221 */ /* 0x000fe20000010000 */
[----:B------:R-:W-:Y:S01]  /*3f90*/  FADD.FTZ R79, R176, R79 ;  /* 0x0000004fb04f7221 */ /* 0x000fe20000010000 */
[----:B------:R-:W-:Y:S01]  /*3fa0*/  FFMA.FTZ R9, R214, R9, R3 ;  /* 0x00000009d6097223 */ /* 0x000fe20000010003 */
[----:B------:R-:W-:Y:S01]  /*3fb0*/  FFMA.FTZ R174, R227, R183, R174 ;  /* 0x000000b7e3ae7223 */ /* 0x000fe200000100ae */
[CC--:B------:R-:W-:Y:S01]  /*3fc0*/  FMUL.FTZ R183, R172.reuse, R4.reuse ;  /* 0x00000004acb77220 */ /* 0x0c0fe20000410000 */
[----:B------:R-:W-:Y:S01]  /*3fd0*/  FMUL.FTZ R3, R172, R209 ;  /* 0x000000d1ac037220 */ /* 0x000fe20000410000 */
[----:B------:R-:W-:Y:S01]  /*3fe0*/  FADD.FTZ R80, R175, R80 ;  /* 0x00000050af507221 */ /* 0x000fe20000010000 */
[----:B------:R-:W-:Y:S01]  /*3ff0*/  FADD.FTZ R112, R9, R112 ;  /* 0x0000007009707221 */ /* 0x000fe20000010000 */
[----:B------:R-:W0:Y:S01]  /*4000*/  SHFL.DOWN PT, R229, R174, 0x1, 0x1f ;  /* 0x08201f00aee57f89 */ /* 0x000e2200000e0000 */
[----:B------:R-:W-:Y:S01]  /*4010*/  FMUL.FTZ R183, R182, R183 ;  /* 0x000000b7b6b77220 */ /* 0x000fe20000410000 */
[----:B------:R-:W-:Y:S01]  /*4020*/  FMUL.FTZ R182, R172, R5 ;  /* 0x00000005acb67220 */ /* 0x000fe20000410000 */
[----:B------:R-:W-:Y:S01]  /*4030*/  FMUL.FTZ R3, R212, R3 ;  /* 0x00000003d4037220 */ /* 0x000fe20000410000 */
[----:B------:R-:W-:Y:S01]  /*4040*/  FADD.FTZ R81, R180, R81 ;  /* 0x00000051b4517221 */ /* 0x000fe20000010000 */
[----:B------:R-:W-:Y:S01]  /*4050*/  FFMA.FTZ R228, R232, R4, R183 ;  /* 0x00000004e8e47223 */ /* 0x000fe200000100b7 */
[----:B------:R-:W-:Y:S01]  /*4060*/  FMUL.FTZ R4, R172, R6 ;  /* 0x00000006ac047220 */ /* 0x000fe20000410000 */
[----:B------:R-:W-:Y:S01]  /*4070*/  FMUL.FTZ R225, R225, R182 ;  /* 0x000000b6e1e17220 */ /* 0x000fe20000410000 */
[----:B------:R-:W-:Y:S01]  /*4080*/  FFMA.FTZ R209, R208, R209, R3 ;  /* 0x000000d1d0d17223 */ /* 0x000fe20000010003 */
[----:B------:R-:W-:Y:S01]  /*4090*/  FMUL.FTZ R3, R172, R207 ;  /* 0x000000cfac037220 */ /* 0x000fe20000410000 */
[----:B------:R-:W-:Y:S01]  /*40a0*/  FMUL.FTZ R4, R221, R4 ;  /* 0x00000004dd047220 */ /* 0x000fe20000410000 */
[----:B------:R-:W-:Y:S01]  /*40b0*/  FFMA.FTZ R225, R226, R5, R225 ;  /* 0x00000005e2e17223 */ /* 0x000fe200000100e1 */
[----:B------:R-:W-:Y:S01]  /*40c0*/  FADD.FTZ R117, R228, R117 ;  /* 0x00000075e4757221 */ /* 0x000fe20000010000 */
[----:B------:R-:W-:Y:S01]  /*40d0*/  FMUL.FTZ R3, R206, R3 ;  /* 0x00000003ce037220 */ /* 0x000fe20000410000 */
[----:B------:R-:W-:Y:S01]  /*40e0*/  FFMA.FTZ R6, R219, R6, R4 ;  /* 0x00000006db067223 */ /* 0x000fe20000010004 */
[----:B------:R-:W-:Y:S01]  /*40f0*/  FMUL.FTZ R4, R172, R8 ;  /* 0x00000008ac047220 */ /* 0x000fe20000410000 */
[----:B------:R-:W-:Y:S01]  /*4100*/  FADD.FTZ R116, R225, R116 ;  /* 0x00000074e1747221 */ /* 0x000fe20000010000 */
[----:B------:R-:W-:Y:S01]  /*4110*/  FFMA.FTZ R207, R198, R207, R3 ;  /* 0x000000cfc6cf7223 */ /* 0x000fe20000010003 */
[----:B------:R-:W-:Y:S01]  /*4120*/  FMUL.FTZ R3, R172, R205 ;  /* 0x000000cdac037220 */ /* 0x000fe20000410000 */
[----:B------:R-:W-:Y:S01]  /*4130*/  FMUL.FTZ R4, R217, R4 ;  /* 0x00000004d9047220 */ /* 0x000fe20000410000 */
[----:B------:R-:W-:Y:S01]  /*4140*/  FADD.FTZ R115, R6, R115 ;  /* 0x0000007306737221 */ /* 0x000fe20000010000 */
[----:B------:R-:W-:Y:S01]  /*4150*/  FADD.FTZ R82, R173, R82 ;  /* 0x00000052ad527221 */ /* 0x000fe20000010000 */
[----:B------:R-:W-:Y:S01]  /*4160*/  FMUL.FTZ R7, R196, R3 ;  /* 0x00000003c4077220 */ /* 0x000fe20000410000 */
[----:B------:R-:W-:Y:S01]  /*4170*/  FFMA.FTZ R8, R215, R8, R4 ;  /* 0x00000008d7087223 */ /* 0x000fe20000010004 */
[----:B0-----:R-:W-:Y:S01]  /*4180*/  @!P0 FADD.FTZ R174, R174, R229 ;  /* 0x000000e5aeae8221 */ /* 0x001fe20000010000 */
[----:B------:R-:W-:Y:S01]  /*4190*/  ISETP.GT.AND P0, PT, R163, 0x17, PT ;  /* 0x00000017a300780c */ /* 0x000fe20003f04270 */
[C---:B------:R-:W-:Y:S01]  /*41a0*/  FMUL.FTZ R4, R172.reuse, R11 ;  /* 0x0000000bac047220 */ /* 0x040fe20000410000 */
[----:B------:R-:W-:Y:S01]  /*41b0*/  FMUL.FTZ R3, R172, R187 ;  /* 0x000000bbac037220 */ /* 0x000fe20000410000 */
[----:B------:R-:W-:Y:S01]  /*41c0*/  FFMA.FTZ R205, R194, R205, R7 ;  /* 0x000000cdc2cd7223 */ /* 0x000fe20000010007 */
[----:B------:R-:W0:Y:S01]  /*41d0*/  SHFL.DOWN PT, R229, R174, 0x2, 0x1f ;  /* 0x08401f00aee57f89 */ /* 0x000e2200000e0000 */
        /* <DEDUP_REMOVED lines=8> */
[----:B------:R-:W-:Y:S01]  /*4260*/  @!P0 FADD.FTZ R10, R10, R231 ;  /* 0x000000e70a0a8221 */ /* 0x000fe20000010000 */
[----:B------:R-:W-:Y:S01]  /*4270*/  FMUL.FTZ R3, R192, R3 ;  /* 0x00000003c0037220 */ /* 0x000fe20000410000 */
[----:B------:R-:W-:Y:S01]  /*4280*/  FMUL.FTZ R4, R201, R4 ;  /* 0x00000004c9047220 */ /* 0x000fe20000410000 */
[----:B------:R-:W-:Y:S01]  /*4290*/  FMUL.FTZ R193, R193, R172 ;  /* 0x000000acc1c17220 */ /* 0x000fe20000410000 */
[----:B------:R-:W-:Y:S01]  /*42a0*/  FFMA.FTZ R200, R200, R191, R211 ;  /* 0x000000bfc8c87223 */ /* 0x000fe200000100d3 */
[----:B------:R-:W1:Y:S01]  /*42b0*/  SHFL.DOWN PT, R231, R10, 0x10, 0x1f ;  /* 0x0a001f000ae77f89 */ /* 0x000e6200000e0000 */
        /* <DEDUP_REMOVED lines=9> */
[----:B0-----:R-:W-:Y:S01]  /*4350*/  @!P1 FADD.FTZ R174, R174, R229 ;  /* 0x000000e5aeae9221 */ /* 0x001fe20000010000 */
[----:B------:R-:W-:Y:S01]  /*4360*/  ISETP.GT.AND P1, PT, R163, 0xf, PT ;  /* 0x0000000fa300780c */ /* 0x000fe20003f24270 */
[----:B------:R-:W-:Y:S01]  /*4370*/  FADD.FTZ R107, R202, R107 ;  /* 0x0000006bca6b7221 */ /* 0x000fe20000010000 */
[----:B------:R-:W-:Y:S01]  /*4380*/  FADD.FTZ R106, R205, R106 ;  /* 0x0000006acd6a7221 */ /* 0x000fe20000010000 */
[----:B------:R-:W-:Y:S01]  /*4390*/  FADD.FTZ R105, R190, R105 ;  /* 0x00000069be697221 */ /* 0x000fe20000010000 */
[----:B------:R-:W0:Y:S01]  /*43a0*/  SHFL.DOWN PT, R229, R174, 0x4, 0x1f ;  /* 0x08801f00aee57f89 */ /* 0x000e2200000e0000 */
[----:B------:R-:W-:Y:S01]  /*43b0*/  FADD.FTZ R104, R3, R104 ;  /* 0x0000006803687221 */ /* 0x000fe20000010000 */
[----:B------:R-:W-:-:S07]  /*43c0*/  FADD.FTZ R103, R186, R103 ;  /* 0x00000067ba677221 */ /* 0x000fce0000010000 */
[----:B-1----:R-:W-:Y:S01]  /*43d0*/  @!P1 FADD.FTZ R10, R10, R231 ;  /* 0x000000e70a0a9221 */ /* 0x002fe20000010000 */
[----:B0-----:R-:W-:-:S05]  /*43e0*/  @!P2 FADD.FTZ R174, R174, R229 ;  /* 0x000000e5aeaea221 */ /* 0x001fca0000010000 */
[----:B------:R-:W0:Y:S02]  /*43f0*/  SHFL.DOWN PT, R227, R174, 0x8, 0x1f ;  /* 0x09001f00aee37f89 */ /* 0x000e2400000e0000 */
[----:B0-----:R-:W-:Y:S01]  /*4400*/  @!P0 FADD.FTZ R174, R174, R227 ;  /* 0x000000e3aeae8221 */ /* 0x001fe20000010000 */
[----:B------:R-:W-:-:S04]  /*4410*/  ISETP.NE.AND P0, PT, R163, RZ, PT ;  /* 0x000000ffa300720c */ /* 0x000fc80003f05270 */
[----:B------:R-:W0:Y:S02]  /*4420*/  SHFL.DOWN PT, R5, R174, 0x10, 0x1f ;  /* 0x0a001f00ae057f89 */ /* 0x000e2400000e0000 */
[----:B0-----:R-:W-:Y:S01]  /*4430*/  @!P1 FADD.FTZ R174, R174, R5 ;  /* 0x00000005aeae9221 */ /* 0x001fe20000010000 */
[----:B------:R-:W-:-:S04]  /*4440*/  MOV R5, R10 ;  /* 0x0000000a00057202 */ /* 0x000fc80000000f00 */
[----:B------:R-:W-:-:S05]  /*4450*/  MOV R4, R174 ;  /* 0x000000ae00047202 */ /* 0x000fca0000000f00 */
[----:B------:R0:W-:Y:S01]  /*4460*/  @!P0 STS.64 [R154+0x858], R4 ;  /* 0x000858049a008388 */ /* 0x0001e20000000a00 */
[----:B------:R-:W-:Y:S06]  /*4470*/  BAR.SYNC.DEFER_BLOCKING 0x0 ;  /* 0x0000000000007b1d */ /* 0x000fec0000010000 */
[----:B------:R-:W-:Y:S05]  /*4480*/  @P3 BRA `(.L_x_3418) ;  /* 0x00000000003c3947 */ /* 0x000fea0003800000 */
[----:B------:R-:W1:Y:S01]  /*4490*/  S2UR UR5, SR_CgaCtaId ;  /* 0x00000000000579c3 */ /* 0x000e620000008800 */
[----:B------:R-:W-:Y:S01]  /*44a0*/  UMOV UR4, 0x400 ;  /* 0x0000040000047882 */ /* 0x000fe20000000000 */
[----:B------:R-:W-:Y:S01]  /*44b0*/  ISETP.NE.AND P0, PT, R153, UR12, PT ;  /* 0x0000000c99007c0c */ /* 0x000fe2000bf05270 */
[----:B-1----:R-:W-:-:S06]  /*44c0*/  ULEA UR4, UR5, UR4, 0x18 ;  /* 0x0000000405047291 */ /* 0x002fcc000f8ec03f */
[----:B------:R-:W-:-:S05]  /*44d0*/  MOV R156, UR4 ;  /* 0x00000004009c7c02 */ /* 0x000fca0008000f00 */
[----:B------:R-:W-:Y:S01]  /*44e0*/  IMAD R8, R71, 0x4, R156 ;  /* 0x0000000447087824 */ /* 0x000fe200078e029c */
[----:B------:R-:W0:Y:S04]  /*44f0*/  LDS.64 R2, [R156+0x860] ;  /* 0x000860009c027984 */ /* 0x000e280000000a00 */
[----:B------:R-:W1:Y:S04]  /*4500*/  @P0 LDS R6, [R8+0x2190] ;  /* 0x0021900008060984 */ /* 0x000e680000000800 */
[----:B------:R-:W2:Y:S01]  /*4510*/  @P0 LDS R7, [R8+0x1d90] ;  /* 0x001d900008070984 */ /* 0x000ea20000000800 */
[----:B0-----:R-:W-:Y:S01]  /*4520*/  FADD.FTZ R5, R5, R3 ;  /* 0x0000000305057221 */ /* 0x001fe20000010000 */
[----:B------:R-:W-:-:S03]  /*4530*/  FADD.FTZ R4, R4, R2 ;  /* 0x0000000204047221 */ /* 0x000fc60000010000 */
[----:B-1----:R-:W-:Y:S01]  /*4540*/  @P0 FADD.FTZ R5, R5, R6 ;  /* 0x0000000605050221 */ /* 0x002fe20000010000 */
[----:B--2---:R-:W-:-:S04]  /*4550*/  @P0 FADD.FTZ R4, R4, R7 ;  /* 0x0000000704040221 */ /* 0x004fc80000010000 */
[----:B------:R1:W-:Y:S04]  /*4560*/  STS [R8+0x2190], R5 ;  /* 0x0021900508007388 */ /* 0x0003e80000000800 */
[----:B------:R1:W-:Y:S02]  /*4570*/  STS [R8+0x1d90], R4 ;  /* 0x001d900408007388 */ /* 0x0003e40000000800 */
.L_x_3418:
[----:B------:R-:W-:Y:S05]  /*4580*/  BSYNC B0 ;  /* 0x0000000000007941 */ /* 0x000fea0003800000 */
.L_x_3417:
[----:B------:R-:W-:-:S04]  /*4590*/  IADD3 R71, R71, 0x1, RZ ;  /* 0x0000000147477810 */ /* 0x000fc80007ffe0ff */
[----:B------:R-:W-:-:S13]  /*45a0*/  ISETP.GE.AND P0, PT, R71, UR13, PT ;  /* 0x0000000d47007c0c */ /* 0x000fda000bf06270 */
[----:B------:R-:W-:Y:S05]  /*45b0*/  @!P0 BRA `(.L_x_3419) ;  /* 0xffffffdc00dc8947 */ /* 0x000fea000383ffff */
.L_x_3407:
[----:B------:R-:W-:Y:S01]  /*45c0*/  BAR.SYNC.DEFER_BLOCKING 0x0 ;  /* 0x0000000000007b1d */ /* 0x000fe20000010000 */
[----:B------:R-:W-:Y:S02]  /*45d0*/  F2FP.F16.F32.PACK_AB R86, R86, R87 ;  /* 0x000000575656723e */ /* 0x000fe400000000ff */
[----:B------:R-:W-:Y:S02]  /*45e0*/  F2FP.F16.F32.PACK_AB R84, R84, R85 ;  /* 0x000000555454723e */ /* 0x000fe400000000ff */
[----:B------:R-:W-:-:S03]  /*45f0*/  F2FP.F16.F32.PACK_AB R82, R82, R83 ;  /* 0x000000535252723e */ /* 0x000fc600000000ff */
[----:B------:R-:W2:Y:S01]  /*4600*/  S2UR UR5, SR_CgaCtaId ;  /* 0x00000000000579c3 */ /* 0x000ea20000008800 */
[----:B------:R-:W-:Y:S01]  /*4610*/  F2FP.F16.F32.PACK_AB R80, R80, R81 ;  /* 0x000000515050723e */ /* 0x000fe200000000ff */
[----:B------:R-:W-:Y:S01]  /*4620*/  UMOV UR4, 0x400 ;  /* 0x0000040000047882 */ /* 0x000fe20000000000 */
[----:B------:R-:W-:Y:S01]  /*4630*/  PRMT R67, R86, 0x7632, R67 ;  /* 0x0000763256437816 */ /* 0x000fe20000000043 */
[----:B------:R-:W-:Y:S01]  /*4640*/  BSSY B0, `(.L_x_3420) ;  /* 0x000004b000007945 */ /* 0x000fe20003800000 */
[----:B------:R-:W-:Y:S02]  /*4650*/  PRMT R0, R84, 0x7632, R0 ;  /* 0x0000763254007816 */ /* 0x000fe40000000000 */
[----:B------:R-:W-:Y:S01]  /*4660*/  PRMT R2, R82, 0x7632, R2 ;  /* 0x0000763252027816 */ /* 0x000fe20000000002 */
[----:B-1----:R-:W0:Y:S01]  /*4670*/  LDC.64 R8, c[0x0][0x388] ;  /* 0x0000e200ff087b82 */ /* 0x002e220000000a00 */
[----:B------:R-:W-:Y:S02]  /*4680*/  PRMT R3, R80, 0x7632, R3 ;  /* 0x0000763250037816 */ /* 0x000fe40000000003 */
[----:B------:R-:W-:-:S02]  /*4690*/  ISETP.NE.AND P0, PT, R165, RZ, PT ;  /* 0x000000ffa500720c */ /* 0x000fc40003f05270 */
[----:B------:R-:W-:Y:S02]  /*46a0*/  F2FP.F16.F32.PACK_AB R78, R78, R79 ;  /* 0x0000004f4e4e723e */ /* 0x000fe400000000ff */
[----:B------:R-:W-:Y:S02]  /*46b0*/  F2FP.F16.F32.PACK_AB R76, R76, R77 ;  /* 0x0000004d4c4c723e */ /* 0x000fe400000000ff */
[----:B------:R-:W-:Y:S01]  /*46c0*/  F2FP.F16.F32.PACK_AB R74, R74, R75 ;  /* 0x0000004b4a4a723e */ /* 0x000fe200000000ff */
[----:B------:R1:W-:Y:S01]  /*46d0*/  STS.U16 [R134+0x2], R67 ;  /* 0x0000024386007388 */ /* 0x0003e20000000400 */
[----:B------:R-:W-:Y:S02]  /*46e0*/  F2FP.F16.F32.PACK_AB R72, R72, R73 ;  /* 0x000000494848723e */ /* 0x000fe400000000ff */
[----:B------:R-:W-:Y:S01]  /*46f0*/  SHF.R.S32.HI R42, RZ, 0x1f, R152 ;  /* 0x0000001fff2a7819 */ /* 0x000fe20000011498 */
[----:B------:R3:W-:Y:S01]  /*4700*/  STS.U16 [R134+0x6], R0 ;  /* 0x0000060086007388 */ /* 0x0007e20000000400 */
[----:B--2---:R-:W-:-:S03]  /*4710*/  ULEA UR4, UR5, UR4, 0x18 ;  /* 0x0000000405047291 */ /* 0x004fc6000f8ec03f */
[----:B------:R2:W-:Y:S01]  /*4720*/  STS.U16 [R134+0xa], R2 ;  /* 0x00000a0286007388 */ /* 0x0005e20000000400 */
[----:B------:R-:W-:Y:S01]  /*4730*/  ULDC UR5, c[0x0][0x218] ;  /* 0x0000860000057ab9 */ /* 0x000fe20000000800 */
[----:B-1----:R-:W-:Y:S02]  /*4740*/  PRMT R67, R78, 0x7632, R67 ;  /* 0x000076324e437816 */ /* 0x002fe40000000043 */
[----:B------:R1:W-:Y:S01]  /*4750*/  STS.U16 [R134+0xe], R3 ;  /* 0x00000e0386007388 */ /* 0x0003e20000000400 */
[----:B------:R-:W-:Y:S01]  /*4760*/  IADD3 R59, -R151, UR5, RZ ;  /* 0x00000005973b7c10 */ /* 0x000fe2000fffe1ff */
[----:B0-----:R-:W-:Y:S01]  /*4770*/  IMAD.WIDE.U32 R4, R8, UR16, RZ ;  /* 0x0000001008047c25 */ /* 0x001fe2000f8e00ff */
[----:B---3--:R-:W-:Y:S01]  /*4780*/  PRMT R0, R76, 0x7632, R0 ;  /* 0x000076324c007816 */ /* 0x008fe20000000000 */
[----:B------:R-:W-:Y:S01]  /*4790*/  STS.U16 [R134], R86 ;  /* 0x0000005686007388 */ /* 0x000fe20000000400 */
[----:B------:R-:W-:Y:S02]  /*47a0*/  MOV R156, UR4 ;  /* 0x00000004009c7c02 */ /* 0x000fe40008000f00 */
[----:B--2---:R-:W-:Y:S01]  /*47b0*/  PRMT R2, R74, 0x7632, R2 ;  /* 0x000076324a027816 */ /* 0x004fe20000000002 */
[----:B------:R-:W-:Y:S01]  /*47c0*/  STS.U16 [R134+0x4], R84 ;  /* 0x0000045486007388 */ /* 0x000fe20000000400 */
[----:B-1----:R-:W-:-:S03]  /*47d0*/  PRMT R3, R72, 0x7632, R3 ;  /* 0x0000763248037816 */ /* 0x002fc60000000003 */
        /* <DEDUP_REMOVED lines=8> */
[----:B0-----:R-:W-:-:S03]  /*4860*/  IMAD R0, R8, UR17, RZ ;  /* 0x0000001108007c24 */ /* 0x001fc6000f8e02ff */
[----:B------:R-:W-:Y:S01]  /*4870*/  STS.U16 [R134+0x1c], R72 ;  /* 0x00001c4886007388 */ /* 0x000fe20000000400 */
[----:B------:R-:W-:-:S03]  /*4880*/  IMAD R9, R9, UR16, R0 ;  /* 0x0000001009097c24 */ /* 0x000fc6000f8e0200 */
[----:B------:R0:W-:Y:S01]  /*4890*/  STS.U16 [R134+0x1e], R3 ;  /* 0x00001e0386007388 */ /* 0x0001e20000000400 */
[----:B------:R-:W-:-:S03]  /*48a0*/  NOP ;  /* 0x0000000000007918 */ /* 0x000fc60000000000 */
[----:B------:R-:W-:Y:S01]  /*48b0*/  LDS.U16 R11, [R150] ;  /* 0x00000000960b7984 */ /* 0x000fe20000000400 */
[----:B-1----:R-:W-:Y:S01]  /*48c0*/  IADD3 R2, P2, R152, R151, RZ ;  /* 0x0000009798027210 */ /* 0x002fe20007f5e0ff */
[----:B------:R-:W-:Y:S01]  /*48d0*/  IMAD R0, R155, -0x400, R166 ;  /* 0xfffffc009b007824 */ /* 0x000fe200078e02a6 */
[----:B------:R-:W-:Y:S01]  /*48e0*/  IADD3 R51, R5, R9, RZ ;  /* 0x0000000905337210 */ /* 0x000fe20007ffe0ff */
[----:B------:R-:W-:Y:S01]  /*48f0*/  LDS.U16 R19, [R149+0x40] ;  /* 0x0000400095137984 */ /* 0x000fe20000000400 */
[----:B0-----:R-:W-:-:S03]  /*4900*/  LEA.HI.X.SX32 R3, R151, R42, 0x1, P2 ;  /* 0x0000002a97037211 */ /* 0x001fc600010f0eff */
        /* <DEDUP_REMOVED lines=16> */
[----:B------:R-:W0:Y:S02]  /*4a10*/  LDS R49, [R156+0x840] ;  /* 0x000840009c317984 */ /* 0x000e240000000800 */
[----:B0-----:R-:W-:-:S13]  /*4a20*/  ISETP.GE.AND P1, PT, R152, R49, PT ;  /* 0x000000319800720c */ /* 0x001fda0003f26270 */
[----:B------:R-:W-:Y:S05]  /*4a30*/  @P1 BRA `(.L_x_3421) ;  /* 0x00000000002c1947 */ /* 0x000fea0003800000 */
[----:B------:R-:W-:Y:S01]  /*4a40*/  IMAD.WIDE.U32 R6, R8, UR16, R2 ;  /* 0x0000001008067c25 */ /* 0x000fe2000f8e0002 */
[----:B------:R-:W-:-:S03]  /*4a50*/  ULDC.64 UR4, c[0x0][0x390] ;  /* 0x0000e40000047ab9 */ /* 0x000fc60000000a00 */
[----:B------:R-:W-:Y:S01]  /*4a60*/  IMAD R8, R170, UR4, RZ ;  /* 0x00000004aa087c24 */ /* 0x000fe2000f8e02ff */
[----:B------:R-:W-:-:S03]  /*4a70*/  IADD3 R7, R9, R7, RZ ;  /* 0x0000000709077210 */ /* 0x000fc60007ffe0ff */
[C---:B------:R-:W-:Y:S02]  /*4a80*/  IMAD R9, R171.reuse, UR5, R8 ;  /* 0x00000005ab097c24 */ /* 0x040fe4000f8e0208 */
[----:B------:R-:W-:Y:S01]  /*4a90*/  IMAD.WIDE.U32 R6, R171, UR4, R6 ;  /* 0x00000004ab067c25 */ /* 0x000fe2000f8e0006 */
[----:B------:R-:W-:-:S04]  /*4aa0*/  ULDC.64 UR4, c[0x0][0x3e0] ;  /* 0x0000f80000047ab9 */ /* 0x000fc80000000a00 */
[----:B------:R-:W-:Y:S02]  /*4ab0*/  IADD3 R7, R7, R9, RZ ;  /* 0x0000000907077210 */ /* 0x000fe40007ffe0ff */
[----:B------:R-:W-:-:S04]  /*4ac0*/  LEA R8, P1, R6, UR4, 0x1 ;  /* 0x0000000406087c11 */ /* 0x000fc8000f8208ff */
[----:B------:R-:W-:-:S05]  /*4ad0*/  LEA.HI.X R9, R6, UR5, R7, 0x1, P1 ;  /* 0x0000000506097c11 */ /* 0x000fca00088f0c07 */
[----:B------:R0:W-:Y:S04]  /*4ae0*/  STG.E.U16 desc[UR14][R8.64], R11 ;  /* 0x0000000b08007986 */ /* 0x0001e8000c10150e */
.L_x_3421:
[----:B------:R-:W-:Y:S05]  /*4af0*/  BSYNC B0 ;  /* 0x0000000000007941 */ /* 0x000fea0003800000 */
.L_x_3420:
[----:B------:R-:W-:Y:S01]  /*4b00*/  MOV R5, R51 ;  /* 0x0000003300057202 */ /* 0x000fe20000000f00 */
[----:B------:R-:W-:Y:S01]  /*4b10*/  ULDC.64 UR4, c[0x0][0x390] ;  /* 0x0000e40000047ab9 */ /* 0x000fe20000000a00 */
[----:B------:R-:W-:Y:S01]  /*4b20*/  SHF.R.S32.HI R57, RZ, 0x1f, R0 ;  /* 0x0000001fff397819 */ /* 0x000fe20000011400 */
[----:B------:R-:W-:Y:S01]  /*4b30*/  IMAD R6, R170, UR4, RZ ;  /* 0x00000004aa067c24 */ /* 0x000fe2000f8e02ff */
[C---:B------:R-:W-:Y:S01]  /*4b40*/  LOP3.LUT R44, R152.reuse, 0x20, RZ, 0xfc, !PT ;  /* 0x00000020982c7812 */ /* 0x040fe200078efcff */
[C---:B------:R-:W-:Y:S01]  /*4b50*/  IMAD.WIDE.U32 R4, R171.reuse, UR4, R4 ;  /* 0x00000004ab047c25 */ /* 0x040fe2000f8e0004 */
[C---:B------:R-:W-:Y:S01]  /*4b60*/  LOP3.LUT R46, R152.reuse, 0x40, RZ, 0xfc, !PT ;  /* 0x00000040982e7812 */ /* 0x040fe200078efcff */
[----:B------:R-:W-:Y:S01]  /*4b70*/  BSSY B0, `(.L_x_3422) ;  /* 0x00000be000007945 */ /* 0x000fe20003800000 */
[----:B------:R-:W-:Y:S01]  /*4b80*/  LOP3.LUT R48, R152, 0x60, RZ, 0xfc, !PT ;  /* 0x0000006098307812 */ /* 0x000fe200078efcff */
[----:B0-----:R-:W-:Y:S01]  /*4b90*/  IMAD R8, R171, UR5, R6 ;  /* 0x00000005ab087c24 */ /* 0x001fe2000f8e0206 */
[----:B------:R-:W-:Y:S01]  /*4ba0*/  ULDC.64 UR4, c[0x0][0x3e0] ;  /* 0x0000f80000047ab9 */ /* 0x000fe20000000a00 */
[----:B------:R-:W-:-:S02]  /*4bb0*/  IADD3 R6, P2, R0, R4, RZ ;  /* 0x0000000400067210 */ /* 0x000fc40007f5e0ff */
[C---:B------:R-:W-:Y:S02]  /*4bc0*/  LEA R7, P1, R152.reuse, UR4, 0x1 ;  /* 0x0000000498077c11 */ /* 0x040fe4000f8208ff */
[----:B------:R-:W-:Y:S02]  /*4bd0*/  IADD3.X R5, R57, R8, R5, P2, !PT ;  /* 0x0000000839057210 */ /* 0x000fe400017fe405 */
[----:B------:R-:W-:Y:S02]  /*4be0*/  LEA.HI.X R8, R152, UR5, R42, 0x1, P1 ;  /* 0x0000000598087c11 */ /* 0x000fe400088f0c2a */
[-C--:B------:R-:W-:Y:S02]  /*4bf0*/  ISETP.GE.AND P1, PT, R44, R49.reuse, PT ;  /* 0x000000312c00720c */ /* 0x080fe40003f26270 */
[-C--:B------:R-:W-:Y:S02]  /*4c00*/  ISETP.GE.AND P2, PT, R46, R49.reuse, PT ;  /* 0x000000312e00720c */ /* 0x080fe40003f46270 */
[----:B------:R-:W-:-:S02]  /*4c10*/  ISETP.GE.AND P3, PT, R48, R49, PT ;  /* 0x000000313000720c */ /* 0x000fc40003f66270 */
[----:B------:R-:W-:Y:S01]  /*4c20*/  LEA R4, P4, R6, R7, 0x1 ;  /* 0x0000000706047211 */ /* 0x000fe200078808ff */
[----:B------:R-:W-:Y:S01]  /*4c30*/  FADD.FTZ R7, R103, R164 ;  /* 0x000000a467077221 */ /* 0x000fe20000010000 */
[----:B------:R-:W-:Y:S02]  /*4c40*/  LOP3.LUT R50, R152, 0x80, RZ, 0xfc, !PT ;  /* 0x0000008098327812 */ /* 0x000fe400078efcff */
[----:B------:R-:W-:Y:S02]  /*4c50*/  LEA.HI.X R5, R6, R8, R5, 0x1, P4 ;  /* 0x0000000806057211 */ /* 0x000fe400020f0c05 */
[C---:B------:R-:W-:Y:S02]  /*4c60*/  LOP3.LUT R52, R152.reuse, 0xa0, RZ, 0xfc, !PT ;  /* 0x000000a098347812 */ /* 0x040fe400078efcff */
[C---:B------:R-:W-:Y:S01]  /*4c70*/  LOP3.LUT R54, R152.reuse, 0xc0, RZ, 0xfc, !PT ;  /* 0x000000c098367812 */ /* 0x040fe200078efcff */
[----:B------:R0:W-:Y:S01]  /*4c80*/  @!P1 STG.E.U16 desc[UR14][R4.64+-0x7c0], R19 ;  /* 0xfff8401304009986 */ /* 0x0001e2000c10150e */
[----:B------:R-:W-:-:S02]  /*4c90*/  LOP3.LUT R56, R152, 0xe0, RZ, 0xfc, !PT ;  /* 0x000000e098387812 */ /* 0x000fc400078efcff */
[C---:B------:R-:W-:Y:S01]  /*4ca0*/  LOP3.LUT R58, R152.reuse, 0x100, RZ, 0xfc, !PT ;  /* 0x00000100983a7812 */ /* 0x040fe200078efcff */
[----:B------:R1:W-:Y:S01]  /*4cb0*/  @!P2 STG.E.U16 desc[UR14][R4.64+-0x780], R21 ;  /* 0xfff880150400a986 */ /* 0x0003e2000c10150e */
[----:B------:R-:W-:Y:S02]  /*4cc0*/  LOP3.LUT R60, R152, 0x120, RZ, 0xfc, !PT ;  /* 0x00000120983c7812 */ /* 0x000fe400078efcff */
[-C--:B------:R-:W-:Y:S01]  /*4cd0*/  ISETP.GE.AND P1, PT, R50, R49.reuse, PT ;  /* 0x000000313200720c */ /* 0x080fe20003f26270 */
[----:B------:R-:W-:Y:S01]  /*4ce0*/  @!P3 STG.E.U16 desc[UR14][R4.64+-0x740], R23 ;  /* 0xfff8c0170400b986 */ /* 0x000fe2000c10150e */
[-C--:B------:R-:W-:Y:S02]  /*4cf0*/  ISETP.GE.AND P2, PT, R52, R49.reuse, PT ;  /* 0x000000313400720c */ /* 0x080fe40003f46270 */
[-C--:B------:R-:W-:Y:S02]  /*4d00*/  ISETP.GE.AND P3, PT, R54, R49.reuse, PT ;  /* 0x000000313600720c */ /* 0x080fe40003f66270 */
[----:B------:R-:W-:-:S02]  /*4d10*/  ISETP.GE.AND P4, PT, R56, R49, PT ;  /* 0x000000313800720c */ /* 0x000fc40003f86270 */
[-C--:B------:R-:W-:Y:S02]  /*4d20*/  ISETP.GE.AND P5, PT, R58, R49.reuse, PT ;  /* 0x000000313a00720c */ /* 0x080fe40003fa6270 */
[----:B------:R-:W-:Y:S02]  /*4d30*/  ISETP.GE.AND P6, PT, R60, R49, PT ;  /* 0x000000313c00720c */ /* 0x000fe40003fc6270 */
[C---:B------:R-:W-:Y:S01]  /*4d40*/  LOP3.LUT R62, R152.reuse, 0x140, RZ, 0xfc, !PT ;  /* 0x00000140983e7812 */ /* 0x040fe200078efcff */
[----:B------:R-:W-:Y:S01]  /*4d50*/  @!P1 STG.E.U16 desc[UR14][R4.64+-0x700], R25 ;  /* 0xfff9001904009986 */ /* 0x000fe2000c10150e */
[C---:B------:R-:W-:Y:S02]  /*4d60*/  LOP3.LUT R64, R152.reuse, 0x160, RZ, 0xfc, !PT ;  /* 0x0000016098407812 */ /* 0x040fe400078efcff */
[C---:B------:R-:W-:Y:S01]  /*4d70*/  LOP3.LUT R66, R152.reuse, 0x180, RZ, 0xfc, !PT ;  /* 0x0000018098427812 */ /* 0x040fe200078efcff */
[----:B------:R-:W-:Y:S01]  /*4d80*/  @!P2 STG.E.U16 desc[UR14][R4.64+-0x6c0], R27 ;  /* 0xfff9401b0400a986 */ /* 0x000fe2000c10150e */
[----:B------:R-:W-:-:S02]  /*4d90*/  LOP3.LUT R68, R152, 0x1a0, RZ, 0xfc, !PT ;  /* 0x000001a098447812 */ /* 0x000fc400078efcff */
[C---:B------:R-:W-:Y:S01]  /*4da0*/  LOP3.LUT R70, R152.reuse, 0x1c0, RZ, 0xfc, !PT ;  /* 0x000001c098467812 */ /* 0x040fe200078efcff */
[----:B------:R-:W-:Y:S01]  /*4db0*/  @!P3 STG.E.U16 desc[UR14][R4.64+-0x680], R29 ;  /* 0xfff9801d0400b986 */ /* 0x000fe2000c10150e */
[----:B------:R-:W-:Y:S02]  /*4dc0*/  LOP3.LUT R72, R152, 0x1e0, RZ, 0xfc, !PT ;  /* 0x000001e098487812 */ /* 0x000fe400078efcff */
[-C--:B------:R-:W-:Y:S01]  /*4dd0*/  ISETP.GE.AND P1, PT, R62, R49.reuse, PT ;  /* 0x000000313e00720c */ /* 0x080fe20003f26270 */
[----:B------:R-:W-:Y:S01]  /*4de0*/  @!P4 STG.E.U16 desc[UR14][R4.64+-0x640], R31 ;  /* 0xfff9c01f0400c986 */ /* 0x000fe2000c10150e */
[-C--:B------:R-:W-:Y:S02]  /*4df0*/  ISETP.GE.AND P2, PT, R64, R49.reuse, PT ;  /* 0x000000314000720c */ /* 0x080fe40003f46270 */
[-C--:B------:R-:W-:Y:S01]  /*4e00*/  ISETP.GE.AND P3, PT, R66, R49.reuse, PT ;  /* 0x000000314200720c */ /* 0x080fe20003f66270 */
[----:B------:R-:W-:Y:S01]  /*4e10*/  @!P5 STG.E.U16 desc[UR14][R4.64+-0x600], R33 ;  /* 0xfffa00210400d986 */ /* 0x000fe2000c10150e */
[----:B------:R-:W-:-:S02]  /*4e20*/  ISETP.GE.AND P4, PT, R68, R49, PT ;  /* 0x000000314400720c */ /* 0x000fc40003f86270 */
[-C--:B------:R-:W-:Y:S01]  /*4e30*/  ISETP.GE.AND P5, PT, R70, R49.reuse, PT ;  /* 0x000000314600720c */ /* 0x080fe20003fa6270 */
[----:B------:R-:W-:Y:S01]  /*4e40*/  @!P6 STG.E.U16 desc[UR14][R4.64+-0x5c0], R35 ;  /* 0xfffa40230400e986 */ /* 0x000fe2000c10150e */
[----:B------:R-:W-:Y:S02]  /*4e50*/  ISETP.GE.AND P6, PT, R72, R49, PT ;  /* 0x000000314800720c */ /* 0x000fe40003fc6270 */
[----:B------:R-:W-:Y:S01]  /*4e60*/  SHF.L.U32 R6, R165, 0x4, RZ ;  /* 0x00000004a5067819 */ /* 0x000fe200000006ff */
[----:B------:R-:W-:Y:S01]  /*4e70*/  @!P1 STG.E.U16 desc[UR14][R4.64+-0x580], R37 ;  /* 0xfffa802504009986 */ /* 0x000fe2000c10150e */
[----:B------:R-:W-:Y:S02]  /*4e80*/  F2FP.F16.F32.PACK_AB R103, R104, R103 ;  /* 0x000000676867723e */ /* 0x000fe400000000ff */
[----:B------:R-:W-:Y:S01]  /*4e90*/  LOP3.LUT R6, R6, 0xfffffe00, RZ, 0xc0, !PT ;  /* 0xfffffe0006067812 */ /* 0x000fe200078ec0ff */
[----:B------:R-:W-:Y:S03]  /*4ea0*/  @!P2 STG.E.U16 desc[UR14][R4.64+-0x540], R39 ;  /* 0xfffac0270400a986 */ /* 0x000fe6000c10150e */
[----:B------:R-:W-:Y:S01]  /*4eb0*/  LEA R55, R163, R6, 0x4 ;  /* 0x00000006a3377211 */ /* 0x000fe200078e20ff */
[----:B------:R-:W-:Y:S03]  /*4ec0*/  @!P3 STG.E.U16 desc[UR14][R4.64+-0x500], R41 ;  /* 0xfffb00290400b986 */ /* 0x000fe6000c10150e */
[C---:B------:R-:W-:Y:S01]  /*4ed0*/  IADD3 R8, R55.reuse, 0x2, RZ ;  /* 0x0000000237087810 */ /* 0x040fe20007ffe0ff */
[----:B------:R-:W-:Y:S01]  /*4ee0*/  @!P4 STG.E.U16 desc[UR14][R4.64+-0x4c0], R43 ;  /* 0xfffb402b0400c986 */ /* 0x000fe2000c10150e */
[C---:B------:R-:W-:Y:S01]  /*4ef0*/  VIADD R6, R55.reuse, 0x1 ;  /* 0x0000000137067836 */ /* 0x040fe20000000000 */
[C---:B------:R-:W-:Y:S01]  /*4f00*/  IADD3 R10, R55.reuse, 0x3, RZ ;  /* 0x00000003370a7810 */ /* 0x040fe20007ffe0ff */
[C---:B------:R-:W-:Y:S01]  /*4f10*/  VIADD R30, R55.reuse, 0xa ;  /* 0x0000000a371e7836 */ /* 0x040fe20000000000 */
[----:B------:R-:W-:Y:S01]  /*4f20*/  @!P5 STG.E.U16 desc[UR14][R4.64+-0x480], R45 ;  /* 0xfffb802d0400d986 */ /* 0x000fe2000c10150e */
[----:B------:R-:W-:-:S02]  /*4f30*/  IADD3 R18, R55, 0x4, RZ ;  /* 0x0000000437127810 */ /* 0x000fc40007ffe0ff */
[-C--:B------:R-:W-:Y:S01]  /*4f40*/  LEA.HI.SX32 R9, R6, R55.reuse, 0x1b ;  /* 0x0000003706097211 */ /* 0x080fe200078fdaff */
[----:B------:R2:W-:Y:S01]  /*4f50*/  @!P6 STG.E.U16 desc[UR14][R4.64+-0x440], R47 ;  /* 0xfffbc02f0400e986 */ /* 0x0005e2000c10150e */
[----:B------:R-:W-:Y:S01]  /*4f60*/  FADD.FTZ R6, R7, R104 ;  /* 0x0000006807067221 */ /* 0x000fe20000010000 */
[C---:B------:R-:W-:Y:S01]  /*4f70*/  IADD3 R20, R55.reuse, 0x5, RZ ;  /* 0x0000000537147810 */ /* 0x040fe20007ffe0ff */
[----:B------:R-:W-:Y:S02]  /*4f80*/  BAR.SYNC.DEFER_BLOCKING 0x0 ;  /* 0x0000000000007b1d */ /* 0x000fe40000010000 */
[----:B------:R-:W-:Y:S01]  /*4f90*/  FADD.FTZ R7, R6, R105 ;  /* 0x0000006906077221 */ /* 0x000fe20000010000 */
[----:B------:R-:W-:Y:S02]  /*4fa0*/  IADD3 R22, R55, 0x6, RZ ;  /* 0x0000000637167810 */ /* 0x000fe40007ffe0ff */
[-C--:B------:R-:W-:Y:S01]  /*4fb0*/  LEA.HI.SX32 R11, R8, R55.reuse, 0x1b ;  /* 0x00000037080b7211 */ /* 0x080fe200078fdaff */
[----:B------:R-:W-:Y:S01]  /*4fc0*/  FADD.FTZ R6, R7, R106 ;  /* 0x0000006a07067221 */ /* 0x000fe20000010000 */
[----:B0-----:R-:W-:-:S02]  /*4fd0*/  LEA.HI.SX32 R19, R10, R55, 0x1b ;  /* 0x000000370a137211 */ /* 0x001fc400078fdaff */
[----:B-1----:R-:W-:Y:S01]  /*4fe0*/  LEA.HI.SX32 R21, R18, R55, 0x1b ;  /* 0x0000003712157211 */ /* 0x002fe200078fdaff */
[----:B--2---:R-:W-:Y:S01]  /*4ff0*/  FADD.FTZ R5, R6, R107 ;  /* 0x0000006b06057221 */ /* 0x004fe20000010000 */
[----:B------:R-:W-:Y:S02]  /*5000*/  F2FP.F16.F32.PACK_AB R105, R106, R105 ;  /* 0x000000696a69723e */ /* 0x000fe400000000ff */
[----:B------:R-:W-:Y:S01]  /*5010*/  LEA.HI.SX32 R23, R20, R55, 0x1b ;  /* 0x0000003714177211 */ /* 0x000fe200078fdaff */
[----:B------:R-:W-:Y:S01]  /*5020*/  IMAD R21, R21, 0x2, R156 ;  /* 0x0000000215157824 */ /* 0x000fe200078e029c */
[----:B------:R-:W-:Y:S02]  /*5030*/  PRMT R7, R103, 0x7632, R7 ;  /* 0x0000763267077816 */ /* 0x000fe40000000007 */
[----:B------:R-:W-:Y:S02]  /*5040*/  LEA R9, R9, R156, 0x1 ;  /* 0x0000009c09097211 */ /* 0x000fe400078e08ff */
[----:B------:R-:W-:Y:S01]  /*5050*/  F2FP.F16.F32.PACK_AB R107, R108, R107 ;  /* 0x0000006b6c6b723e */ /* 0x000fe200000000ff */
[----:B------:R-:W-:Y:S01]  /*5060*/  FADD.FTZ R108, R5, R108 ;  /* 0x0000006c056c7221 */ /* 0x000fe20000010000 */
[----:B------:R-:W-:-:S02]  /*5070*/  IADD3 R24, R55, 0x7, RZ ;  /* 0x0000000737187810 */ /* 0x000fc40007ffe0ff */
[----:B------:R-:W-:Y:S02]  /*5080*/  LEA.HI.SX32 R25, R22, R55, 0x1b ;  /* 0x0000003716197211 */ /* 0x000fe400078fdaff */
[-C--:B------:R-:W-:Y:S01]  /*5090*/  LEA R11, R11, R156.reuse, 0x1 ;  /* 0x0000009c0b0b7211 */ /* 0x080fe200078e08ff */
[----:B------:R-:W-:Y:S01]  /*50a0*/  STS.U16 [R134], R103 ;  /* 0x0000006786007388 */ /* 0x000fe20000000400 */
[----:B------:R-:W-:Y:S02]  /*50b0*/  IADD3 R26, R55, 0x8, RZ ;  /* 0x00000008371a7810 */ /* 0x000fe40007ffe0ff */
[----:B------:R-:W-:Y:S01]  /*50c0*/  PRMT R8, R105, 0x7632, R8 ;  /* 0x0000763269087816 */ /* 0x000fe20000000008 */
[----:B------:R0:W-:Y:S01]  /*50d0*/  STS.U16 [R9+0x2], R7 ;  /* 0x0000020709007388 */ /* 0x0001e20000000400 */
[----:B------:R-:W-:Y:S02]  /*50e0*/  LEA R19, R19, R156, 0x1 ;  /* 0x0000009c13137211 */ /* 0x000fe400078e08ff */
[----:B------:R-:W-:Y:S01]  /*50f0*/  IADD3 R28, R55, 0x9, RZ ;  /* 0x00000009371c7810 */ /* 0x000fe20007ffe0ff */
[----:B------:R1:W-:Y:S01]  /*5100*/  STS.U16 [R11+0x4], R105 ;  /* 0x000004690b007388 */ /* 0x0003e20000000400 */
[----:B------:R-:W-:-:S02]  /*5110*/  PRMT R10, R107, 0x7632, R10 ;  /* 0x000076326b0a7816 */ /* 0x000fc4000000000a */
[-C--:B------:R-:W-:Y:S01]  /*5120*/  LEA R23, R23, R156.reuse, 0x1 ;  /* 0x0000009c17177211 */ /* 0x080fe200078e08ff */
[----:B------:R-:W-:Y:S01]  /*5130*/  STS.U16 [R19+0x6], R8 ;  /* 0x0000060813007388 */ /* 0x000fe20000000400 */
[----:B------:R-:W-:Y:S02]  /*5140*/  IADD3 R32, R55, 0xb, RZ ;  /* 0x0000000b37207810 */ /* 0x000fe40007ffe0ff */
[----:B------:R-:W-:Y:S01]  /*5150*/  LEA.HI.SX32 R27, R24, R55, 0x1b ;  /* 0x00000037181b7211 */ /* 0x000fe200078fdaff */
[----:B------:R-:W-:Y:S01]  /*5160*/  STS.U16 [R21+0x8], R107 ;  /* 0x0000086b15007388 */ /* 0x000fe20000000400 */
[----:B------:R-:W-:Y:S01]  /*5170*/  F2FP.F16.F32.PACK_AB R4, R110, R109 ;  /* 0x0000006d6e04723e */ /* 0x000fe200000000ff */
[----:B------:R-:W-:Y:S01]  /*5180*/  FADD.FTZ R109, R108, R109 ;  /* 0x0000006d6c6d7221 */ /* 0x000fe20000010000 */
[----:B------:R-:W-:Y:S01]  /*5190*/  LEA R25, R25, R156, 0x1 ;  /* 0x0000009c19197211 */ /* 0x000fe200078e08ff */
[----:B------:R-:W-:Y:S01]  /*51a0*/  STS.U16 [R23+0xa], R10 ;  /* 0x00000a0a17007388 */ /* 0x000fe20000000400 */
[----:B------:R-:W-:Y:S01]  /*51b0*/  IADD3 R34, R55, 0xc, RZ ;  /* 0x0000000c37227810 */ /* 0x000fe20007ffe0ff */
[----:B------:R-:W-:Y:S01]  /*51c0*/  FADD.FTZ R110, R109, R110 ;  /* 0x0000006e6d6e7221 */ /* 0x000fe20000010000 */
[----:B------:R-:W-:Y:S01]  /*51d0*/  IADD3 R36, R55, 0xd, RZ ;  /* 0x0000000d37247810 */ /* 0x000fe20007ffe0ff */
[----:B------:R2:W-:Y:S01]  /*51e0*/  STS.U16 [R25+0xc], R4 ;  /* 0x00000c0419007388 */ /* 0x0005e20000000400 */
[----:B------:R-:W-:-:S02]  /*51f0*/  LEA.HI.SX32 R29, R26, R55, 0x1b ;  /* 0x000000371a1d7211 */ /* 0x000fc400078fdaff */
[----:B------:R-:W-:Y:S01]  /*5200*/  F2FP.F16.F32.PACK_AB R6, R112, R111 ;  /* 0x0000006f7006723e */ /* 0x000fe200000000ff */
[----:B------:R-:W-:Y:S01]  /*5210*/  FADD.FTZ R111, R110, R111 ;  /* 0x0000006f6e6f7221 */ /* 0x000fe20000010000 */
[-C--:B------:R-:W-:Y:S02]  /*5220*/  LEA.HI.SX32 R31, R28, R55.reuse, 0x1b ;  /* 0x000000371c1f7211 */ /* 0x080fe400078fdaff */
[----:B------:R-:W-:Y:S01]  /*5230*/  IADD3 R38, R55, 0xe, RZ ;  /* 0x0000000e37267810 */ /* 0x000fe20007ffe0ff */
[----:B------:R-:W-:Y:S01]  /*5240*/  FADD.FTZ R112, R111, R112 ;  /* 0x000000706f707221 */ /* 0x000fe20000010000 */
[-C--:B------:R-:W-:Y:S02]  /*5250*/  LEA.HI.SX32 R33, R30, R55.reuse, 0x1b ;  /* 0x000000371e217211 */ /* 0x080fe400078fdaff */
[----:B------:R-:W-:Y:S02]  /*5260*/  IADD3 R40, R55, 0xf, RZ ;  /* 0x0000000f37287810 */ /* 0x000fe40007ffe0ff */
[----:B------:R-:W-:-:S02]  /*5270*/  LEA.HI.SX32 R35, R32, R55, 0x1b ;  /* 0x0000003720237211 */ /* 0x000fc400078fdaff */
[----:B0-----:R-:W-:Y:S01]  /*5280*/  F2FP.F16.F32.PACK_AB R7, R114, R113 ;  /* 0x000000717207723e */ /* 0x001fe200000000ff */
[----:B------:R-:W-:Y:S01]  /*5290*/  FADD.FTZ R113, R112, R113 ;  /* 0x0000007170717221 */ /* 0x000fe20000010000 */
[----:B------:R-:W-:Y:S02]  /*52a0*/  PRMT R9, R4, 0x7632, R9 ;  /* 0x0000763204097816 */ /* 0x000fe40000000009 */
[----:B------:R-:W-:Y:S01]  /*52b0*/  LEA R27, R27, R156, 0x1 ;  /* 0x0000009c1b1b7211 */ /* 0x000fe200078e08ff */
[----:B------:R-:W-:Y:S01]  /*52c0*/  FADD.FTZ R114, R113, R114 ;  /* 0x0000007271727221 */ /* 0x000fe20000010000 */
[-C--:B------:R-:W-:Y:S02]  /*52d0*/  LEA.HI.SX32 R49, R34, R55.reuse, 0x1b ;  /* 0x0000003722317211 */ /* 0x080fe400078fdaff */
[----:B------:R-:W-:Y:S01]  /*52e0*/  LEA.HI.SX32 R51, R36, R55, 0x1b ;  /* 0x0000003724337211 */ /* 0x000fe200078fdaff */
[----:B------:R-:W-:Y:S01]  /*52f0*/  STS.U16 [R27+0xe], R9 ;  /* 0x00000e091b007388 */ /* 0x000fe20000000400 */
[----:B-1----:R-:W-:-:S02]  /*5300*/  PRMT R11, R6, 0x7610, R11 ;  /* 0x00007610060b7816 */ /* 0x002fc4000000000b */
[-C--:B------:R-:W-:Y:S01]  /*5310*/  LEA R29, R29, R156.reuse, 0x1 ;  /* 0x0000009c1d1d7211 */ /* 0x080fe200078e08ff */
[----:B------:R-:W-:Y:S01]  /*5320*/  IMAD R51, R51, 0x2, R156 ;  /* 0x0000000233337824 */ /* 0x000fe200078e029c */
[----:B------:R-:W-:Y:S02]  /*5330*/  PRMT R18, R6, 0x7632, R18 ;  /* 0x0000763206127816 */ /* 0x000fe40000000012 */
[-C--:B------:R-:W-:Y:S01]  /*5340*/  LEA R31, R31, R156.reuse, 0x1 ;  /* 0x0000009c1f1f7211 */ /* 0x080fe200078e08ff */
[----:B------:R-:W-:Y:S01]  /*5350*/  STS.U16 [R29+0x10], R11 ;  /* 0x0000100b1d007388 */ /* 0x000fe20000000400 */
[----:B--2---:R-:W-:Y:S01]  /*5360*/  F2FP.F16.F32.PACK_AB R4, R116, R115 ;  /* 0x000000737404723e */ /* 0x004fe200000000ff */
[----:B------:R-:W-:Y:S01]  /*5370*/  FADD.FTZ R115, R114, R115 ;  /* 0x0000007372737221 */ /* 0x000fe20000010000 */
[-C--:B------:R-:W-:Y:S01]  /*5380*/  LEA.HI.SX32 R53, R38, R55.reuse, 0x1b ;  /* 0x0000003726357211 */ /* 0x080fe200078fdaff */
[----:B------:R-:W-:Y:S01]  /*5390*/  STS.U16 [R31+0x12], R18 ;  /* 0x000012121f007388 */ /* 0x000fe20000000400 */
[----:B------:R-:W-:Y:S01]  /*53a0*/  LEA R33, R33, R156, 0x1 ;  /* 0x0000009c21217211 */ /* 0x000fe200078e08ff */
[----:B------:R-:W-:Y:S01]  /*53b0*/  FADD.FTZ R116, R115, R116 ;  /* 0x0000007473747221 */ /* 0x000fe20000010000 */
[----:B------:R-:W-:-:S02]  /*53c0*/  LEA.HI.SX32 R55, R40, R55, 0x1b ;  /* 0x0000003728377211 */ /* 0x000fc400078fdaff */
[----:B------:R-:W-:Y:S01]  /*53d0*/  F2FP.F16.F32.PACK_AB R6, R118, R117 ;  /* 0x000000757606723e */ /* 0x000fe200000000ff */
[----:B------:R-:W-:Y:S01]  /*53e0*/  STS.U16 [R33+0x14], R7 ;  /* 0x0000140721007388 */ /* 0x000fe20000000400 */
[----:B------:R-:W-:Y:S01]  /*53f0*/  PRMT R8, R7, 0x7632, R8 ;  /* 0x0000763207087816 */ /* 0x000fe20000000008 */
[----:B------:R-:W-:Y:S01]  /*5400*/  FADD.FTZ R117, R116, R117 ;  /* 0x0000007574757221 */ /* 0x000fe20000010000 */
[-C--:B------:R-:W-:Y:S02]  /*5410*/  LEA R35, R35, R156.reuse, 0x1 ;  /* 0x0000009c23237211 */ /* 0x080fe400078e08ff */
[-C--:B------:R-:W-:Y:S01]  /*5420*/  LEA R49, R49, R156.reuse, 0x1 ;  /* 0x0000009c31317211 */ /* 0x080fe200078e08ff */
[----:B------:R-:W-:Y:S01]  /*5430*/  FADD.FTZ R164, R117, R118 ;  /* 0x0000007675a47221 */ /* 0x000fe20000010000 */
[----:B------:R-:W-:Y:S01]  /*5440*/  PRMT R10, R4, 0x7632, R10 ;  /* 0x00007632040a7816 */ /* 0x000fe2000000000a */
[----:B------:R-:W-:Y:S01]  /*5450*/  STS.U16 [R35+0x16], R8 ;  /* 0x0000160823007388 */ /* 0x000fe20000000400 */
[----:B------:R-:W-:-:S02]  /*5460*/  LEA R53, R53, R156, 0x1 ;  /* 0x0000009c35357211 */ /* 0x000fc400078e08ff */
[----:B------:R-:W-:Y:S01]  /*5470*/  PRMT R20, R6, 0x7632, R20 ;  /* 0x0000763206147816 */ /* 0x000fe20000000014 */
[----:B------:R-:W-:Y:S01]  /*5480*/  STS.U16 [R49+0x18], R4 ;  /* 0x0000180431007388 */ /* 0x000fe20000000400 */
[----:B------:R-:W-:-:S03]  /*5490*/  LEA R55, R55, R156, 0x1 ;  /* 0x0000009c37377211 */ /* 0x000fc600078e08ff */
[----:B------:R-:W-:Y:S04]  /*54a0*/  STS.U16 [R51+0x1a], R10 ;  /* 0x00001a0a33007388 */ /* 0x000fe80000000400 */
[----:B------:R0:W-:Y:S04]  /*54b0*/  STS.U16 [R53+0x1c], R6 ;  /* 0x00001c0635007388 */ /* 0x0001e80000000400 */
[----:B------:R-:W-:Y:S01]  /*54c0*/  STS.U16 [R55+0x1e], R20 ;  /* 0x00001e1437007388 */ /* 0x000fe20000000400 */
[----:B------:R-:W-:-:S03]  /*54d0*/  NOP ;  /* 0x0000000000007918 */ /* 0x000fc60000000000 */
[----:B------:R-:W-:Y:S01]  /*54e0*/  LDS.U16 R9, [R150] ;  /* 0x0000000096097984 */ /* 0x000fe20000000400 */
[----:B0-----:R-:W0:Y:S03]  /*54f0*/  LDC.64 R6, c[0x0][0x3a8] ;  /* 0x0000ea00ff067b82 */ /* 0x001e260000000a00 */
[----:B------:R-:W-:Y:S04]  /*5500*/  LDS.U16 R149, [R149+0x40] ;  /* 0x0000400095957984 */ /* 0x000fe80000000400 */
[----:B------:R-:W-:Y:S04]  /*5510*/  LDS.U16 R11, [R148+0x80] ;  /* 0x00008000940b7984 */ /* 0x000fe80000000400 */
[----:B------:R-:W-:Y:S04]  /*5520*/  LDS.U16 R147, [R147+0xc0] ;  /* 0x0000c00093937984 */ /* 0x000fe80000000400 */
[----:B------:R-:W-:Y:S04]  /*5530*/  LDS.U16 R19, [R146+0x100] ;  /* 0x0001000092137984 */ /* 0x000fe80000000400 */
[----:B------:R-:W-:Y:S04]  /*5540*/  LDS.U16 R145, [R145+0x140] ;  /* 0x0001400091917984 */ /* 0x000fe80000000400 */
[----:B------:R-:W-:Y:S01]  /*5550*/  LDS.U16 R21, [R144+0x180] ;  /* 0x0001800090157984 */ /* 0x000fe20000000400 */
[----:B0-----:R-:W-:-:S03]  /*5560*/  IMAD R4, R6, UR17, RZ ;  /* 0x0000001106047c24 */ /* 0x001fc6000f8e02ff */
[----:B------:R-:W-:Y:S01]  /*5570*/  LDS.U16 R143, [R143+0x1c0] ;  /* 0x0001c0008f8f7984 */ /* 0x000fe20000000400 */
[----:B------:R-:W-:Y:S02]  /*5580*/  IMAD R7, R7, UR16, R4 ;  /* 0x0000001007077c24 */ /* 0x000fe4000f8e0204 */
[----:B------:R-:W-:Y:S01]  /*5590*/  IMAD.WIDE.U32 R4, R6, UR16, RZ ;  /* 0x0000001006047c25 */ /* 0x000fe2000f8e00ff */
[----:B------:R-:W-:Y:S04]  /*55a0*/  LDS.U16 R23, [R142+0x200] ;  /* 0x000200008e177984 */ /* 0x000fe80000000400 */
[----:B------:R-:W-:Y:S01]  /*55b0*/  LDS.U16 R141, [R141+0x240] ;  /* 0x000240008d8d7984 */ /* 0x000fe20000000400 */
[----:B------:R-:W-:-:S03]  /*55c0*/  IADD3 R35, R5, R7, RZ ;  /* 0x0000000705237210 */ /* 0x000fc60007ffe0ff */
        /* <DEDUP_REMOVED lines=9> */
[----:B0-----:R-:W-:-:S02]  /*5660*/  ISETP.GE.AND P0, PT, R152, R31, PT ;  /* 0x0000001f9800720c */ /* 0x001fc40003f06270 */
[----:B------:R-:W-:-:S04]  /*5670*/  IADD3 R152, P1, R152, -0x3e0, RZ ;  /* 0xfffffc2098987810 */ /* 0x000fc80007f3e0ff */
[----:B------:R-:W-:-:S07]  /*5680*/  IADD3.X R33, R42, -0x1, RZ, P1, !PT ;  /* 0xffffffff2a217810 */ /* 0x000fce0000ffe4ff */
        /* <DEDUP_REMOVED lines=12> */
.L_x_3423:
[----:B------:R-:W-:Y:S05]  /*5750*/  BSYNC B0 ;  /* 0x0000000000007941 */ /* 0x000fea0003800000 */
.L_x_3422:
[----:B------:R-:W-:Y:S01]  /*5760*/  MOV R2, R4 ;  /* 0x0000000400027202 */ /* 0x000fe20000000f00 */
[----:B------:R-:W-:Y:S01]  /*5770*/  ULDC.64 UR4, c[0x0][0x3b0] ;  /* 0x0000ec0000047ab9 */ /* 0x000fe20000000a00 */
[----:B------:R-:W-:Y:S01]  /*5780*/  MOV R3, R35 ;  /* 0x0000002300037202 */ /* 0x000fe20000000f00 */
[----:B0-----:R-:W-:Y:S01]  /*5790*/  IMAD R6, R170, UR4, RZ ;  /* 0x00000004aa067c24 */ /* 0x001fe2000f8e02ff */
[----:B------:R-:W-:Y:S01]  /*57a0*/  ULDC.64 UR6, c[0x0][0x3f0] ;  /* 0x0000fc0000067ab9 */ /* 0x000fe20000000a00 */
[-C--:B------:R-:W-:Y:S01]  /*57b0*/  ISETP.GE.AND P4, PT, R46, R31.reuse, PT ;  /* 0x0000001f2e00720c */ /* 0x080fe20003f86270 */
[C---:B------:R-:W-:Y:S01]  /*57c0*/  IMAD.WIDE.U32 R2, R171.reuse, UR4, R2 ;  /* 0x00000004ab027c25 */ /* 0x040fe2000f8e0002 */
[----:B------:R-:W-:Y:S02]  /*57d0*/  LEA R4, P1, R152, UR6, 0x1 ;  /* 0x0000000698047c11 */ /* 0x000fe4000f8208ff */
[----:B------:R-:W-:Y:S01]  /*57e0*/  ISETP.GE.AND P5, PT, R48, R31, PT ;  /* 0x0000001f3000720c */ /* 0x000fe20003fa6270 */
[----:B------:R-:W-:Y:S01]  /*57f0*/  IMAD R6, R171, UR5, R6 ;  /* 0x00000005ab067c24 */ /* 0x000fe2000f8e0206 */
[----:B------:R-:W-:-:S02]  /*5800*/  IADD3 R5, P0, R0, R2, RZ ;  /* 0x0000000200057210 */ /* 0x000fc40007f1e0ff */
[----:B------:R-:W-:Y:S02]  /*5810*/  LEA.HI.X R0, R152, UR7, R33, 0x1, P1 ;  /* 0x0000000798007c11 */ /* 0x000fe400088f0c21 */
[----:B------:R-:W-:Y:S02]  /*5820*/  IADD3.X R3, R57, R6, R3, P0, !PT ;  /* 0x0000000639037210 */ /* 0x000fe400007fe403 */
[C---:B------:R-:W-:Y:S02]  /*5830*/  LEA R2, P0, R5.reuse, R4, 0x1 ;  /* 0x0000000405027211 */ /* 0x040fe400078008ff */
[-C--:B------:R-:W-:Y:S02]  /*5840*/  ISETP.GE.AND P6, PT, R50, R31.reuse, PT ;  /* 0x0000001f3200720c */ /* 0x080fe40003fc6270 */
[----:B------:R-:W-:Y:S02]  /*5850*/  ISETP.GE.AND P3, PT, R44, R31, PT ;  /* 0x0000001f2c00720c */ /* 0x000fe40003f66270 */
[----:B------:R-:W-:-:S02]  /*5860*/  LEA.HI.X R3, R5, R0, R3, 0x1, P0 ;  /* 0x0000000005037211 */ /* 0x000fc400000f0c03 */
[-C--:B------:R-:W-:Y:S02]  /*5870*/  ISETP.GE.AND P0, PT, R52, R31.reuse, PT ;  /* 0x0000001f3400720c */ /* 0x080fe40003f06270 */
[-C--:B------:R-:W-:Y:S01]  /*5880*/  ISETP.GE.AND P1, PT, R54, R31.reuse, PT ;  /* 0x0000001f3600720c */ /* 0x080fe20003f26270 */
[----:B------:R0:W-:Y:S01]  /*5890*/  @!P4 STG.E.U16 desc[UR14][R2.64+0x40], R11 ;  /* 0x0000400b0200c986 */ /* 0x0001e2000c10150e */
[-C--:B------:R-:W-:Y:S02]  /*58a0*/  ISETP.GE.AND P4, PT, R60, R31.reuse, PT ;  /* 0x0000001f3c00720c */ /* 0x080fe40003f86270 */
[-C--:B------:R-:W-:Y:S01]  /*58b0*/  ISETP.GE.AND P2, PT, R56, R31.reuse, PT ;  /* 0x0000001f3800720c */ /* 0x080fe20003f46270 */
[----:B------:R0:W-:Y:S01]  /*58c0*/  @!P5 STG.E.U16 desc[UR14][R2.64+0x80], R147 ;  /* 0x000080930200d986 */ /* 0x0001e2000c10150e */
        /* <DEDUP_REMOVED lines=11> */
[----:B------:R0:W-:Y:S01]  /*5980*/  @!P1 STG.E.U16 desc[UR14][R2.64+0x140], R21 ;  /* 0x0001401502009986 */ /* 0x0001e2000c10150e */
[----:B------:R-:W-:-:S03]  /*5990*/  ISETP.GE.AND P1, PT, R68, R31, PT ;  /* 0x0000001f4400720c */ /* 0x000fc60003f26270 */
[----:B------:R0:W-:Y:S01]  /*59a0*/  @!P2 STG.E.U16 desc[UR14][R2.64+0x180], R143 ;  /* 0x0001808f0200a986 */ /* 0x0001e2000c10150e */
[----:B------:R-:W-:-:S03]  /*59b0*/  ISETP.GE.AND P2, PT, R70, R31, PT ;  /* 0x0000001f4600720c */ /* 0x000fc60003f46270 */
[----:B------:R0:W-:Y:S01]  /*59c0*/  @!P3 STG.E.U16 desc[UR14][R2.64+0x1c0], R23 ;  /* 0x0001c0170200b986 */ /* 0x0001e2000c10150e */
[----:B------:R-:W-:-:S03]  /*59d0*/  ISETP.GE.AND P3, PT, R72, R31, PT ;  /* 0x0000001f4800720c */ /* 0x000fc60003f66270 */
[----:B------:R0:W-:Y:S01]  /*59e0*/  @!P0 STG.E.U16 desc[UR14][R2.64+0x2c0], R27 ;  /* 0x0002c01b02008986 */ /* 0x0001e2000c10150e */
[----:B------:R-:W-:-:S03]  /*59f0*/  ISETP.GT.AND P0, PT, R153, 0x1, PT ;  /* 0x000000019900780c */ /* 0x000fc60003f04270 */
[----:B------:R0:W-:Y:S01]  /*5a00*/  @!P1 STG.E.U16 desc[UR14][R2.64+0x300], R137 ;  /* 0x0003008902009986 */ /* 0x0001e2000c10150e */
[----:B------:R-:W-:-:S03]  /*5a10*/  IADD3 R162, P1, R162, -0x800, RZ ;  /* 0xfffff800a2a27810 */ /* 0x000fc60007f3e0ff */
[----:B------:R0:W-:Y:S01]  /*5a20*/  @!P2 STG.E.U16 desc[UR14][R2.64+0x340], R29 ;  /* 0x0003401d0200a986 */ /* 0x0001e2000c10150e */
[----:B------:R-:W-:Y:S02]  /*5a30*/  IADD3 R158, P2, R158, -0x800, RZ ;  /* 0xfffff8009e9e7810 */ /* 0x000fe40007f5e0ff */
[----:B------:R-:W-:Y:S01]  /*5a40*/  IADD3.X R161, R161, -0x1, RZ, P1, !PT ;  /* 0xffffffffa1a17810 */ /* 0x000fe20000ffe4ff */
[----:B------:R0:W-:Y:S01]  /*5a50*/  @!P3 STG.E.U16 desc[UR14][R2.64+0x380], R135 ;  /* 0x000380870200b986 */ /* 0x0001e2000c10150e */
[----:B------:R-:W-:Y:S02]  /*5a60*/  IADD3 R160, P3, R160, -0x800, RZ ;  /* 0xfffff800a0a07810 */ /* 0x000fe40007f7e0ff */
[----:B------:R-:W-:Y:S02]  /*5a70*/  IADD3.X R157, R157, -0x1, RZ, P2, !PT ;  /* 0xffffffff9d9d7810 */ /* 0x000fe400017fe4ff */
[----:B------:R-:W-:Y:S01]  /*5a80*/  IADD3.X R159, R159, -0x1, RZ, P3, !PT ;  /* 0xffffffff9f9f7810 */ /* 0x000fe20001ffe4ff */
[----:B------:R-:W-:Y:S08]  /*5a90*/  @P0 BRA `(.L_x_3424) ;  /* 0xffffffa800fc0947 */ /* 0x000ff0000383ffff */
.L_x_3406:
[----:B------:R-:W-:Y:S02]  /*5aa0*/  ULDC.64 UR4, c[0x0][0x3d8] ;  /* 0x0000f60000047ab9 */ /* 0x000fe40000000a00 */
[----:B------:R-:W-:-:S04]  /*5ab0*/  ISETP.NE.U32.AND P0, PT, RZ, UR4, PT ;  /* 0x00000004ff007c0c */ /* 0x000fc8000bf05070 */
[----:B------:R-:W-:-:S13]  /*5ac0*/  ISETP.NE.AND.EX P0, PT, RZ, UR5, PT, P0 ;  /* 0x00000005ff007c0c */ /* 0x000fda000bf05300 */
[----:B------:R-:W-:Y:S05]  /*5ad0*/  @!P0 BRA `(.L_x_3425) ;  /* 0x0000000000808947 */ /* 0x000fea0003800000 */
[----:B------:R-:W1:Y:S01]  /*5ae0*/  SHFL.DOWN P0, R0, R167, 0x1, 0x1f ;  /* 0x08201f00a7007f89 */ /* 0x000e620000000000 */
[----:B------:R-:W-:Y:S01]  /*5af0*/  BSSY B0, `(.L_x_3425) ;  /* 0x000001e000007945 */ /* 0x000fe20003800000 */
        /* <DEDUP_REMOVED lines=10> */
[----:B------:R-:W0:Y:S01]  /*5ba0*/  SHFL.DOWN P0, R2, R3, 0x4, 0x1f ;  /* 0x08801f0003027f89 */ /* 0x000e220000000000 */
[----:B-1----:R-:W-:Y:S01]  /*5bb0*/  @!P1 LEA R0, R9, R0, 0x18 ;  /* 0x0000000009009211 */ /* 0x002fe200078ec0ff */
[----:B0-----:R-:W-:Y:S01]  /*5bc0*/  @P0 FADD R2, R3, R2 ;  /* 0x0000000203020221 */ /* 0x001fe20000000000 */
[----:B------:R-:W-:-:S04]  /*5bd0*/  @!P1 SHF.R.S32.HI R3, RZ, 0x5, R7 ;  /* 0x00000005ff039819 */ /* 0x000fc80000011407 */
[----:B------:R-:W0:Y:S01]  /*5be0*/  SHFL.DOWN P0, R5, R2, 0x8, 0x1f ;  /* 0x09001f0002057f89 */ /* 0x000e220000000000 */
[----:B------:R-:W-:Y:S02]  /*5bf0*/  @!P1 IMAD R3, R3, 0x4, R0 ;  /* 0x0000000403039824 */ /* 0x000fe400078e0200 */
[----:B0-----:R-:W-:-:S05]  /*5c00*/  @P0 FADD R5, R2, R5 ;  /* 0x0000000502050221 */ /* 0x001fca0000000000 */
[----:B------:R-:W0:Y:S02]  /*5c10*/  SHFL.DOWN P0, R4, R5, 0x10, 0x1f ;  /* 0x0a001f0005047f89 */ /* 0x000e240000000000 */
[----:B0-----:R-:W-:Y:S01]  /*5c20*/  @P0 FADD R4, R5, R4 ;  /* 0x0000000405040221 */ /* 0x001fe20000000000 */
[----:B------:R-:W-:-:S04]  /*5c30*/  ISETP.NE.AND P0, PT, R6, RZ, PT ;  /* 0x000000ff0600720c */ /* 0x000fc80003f05270 */
[----:B------:R0:W-:Y:S01]  /*5c40*/  @!P1 STS [R3+0x854], R4 ;  /* 0x0008540403009388 */ /* 0x0001e20000000800 */
[----:B------:R-:W-:Y:S08]  /*5c50*/  BAR.SYNC.DEFER_BLOCKING 0x0 ;  /* 0x0000000000007b1d */ /* 0x000ff00000010000 */
[----:B------:R-:W-:Y:S05]  /*5c60*/  @P0 BRA `(.L_x_3426) ;  /* 0x0000000000180947 */ /* 0x000fea0003800000 */
[----:B0-----:R-:W0:Y:S01]  /*5c70*/  @!P0 S2R R3, SR_CgaCtaId ;  /* 0x0000000000038919 */ /* 0x001e220000008800 */
[----:B------:R-:W-:-:S04]  /*5c80*/  @!P0 MOV R0, 0x400 ;  /* 0x0000040000008802 */ /* 0x000fc80000000f00 */
[----:B0-----:R-:W-:-:S06]  /*5c90*/  @!P0 LEA R3, R3, R0, 0x18 ;  /* 0x0000000003038211 */ /* 0x001fcc00078ec0ff */
[----:B------:R-:W0:Y:S02]  /*5ca0*/  @!P0 LDS R3, [R3+0x858] ;  /* 0x0008580003038984 */ /* 0x000e240000000800 */
[----:B0-----:R-:W-:-:S05]  /*5cb0*/  @!P0 FADD.FTZ R4, R4, R3 ;  /* 0x0000000304048221 */ /* 0x001fca0000010000 */
[----:B------:R1:W-:Y:S02]  /*5cc0*/  REDG.E.ADD.F32.FTZ.RN.STRONG.GPU desc[UR14][R14.64], R4 ;  /* 0x000000040e0079a6 */ /* 0x0003e4000c10f38e */
.L_x_3426:
[----:B------:R-:W-:Y:S05]  /*5cd0*/  BSYNC B0 ;  /* 0x0000000000007941 */ /* 0x000fea0003800000 */
.L_x_3425:
[----:B------:R-:W-:Y:S01]  /*5ce0*/  ULDC.64 UR4, c[0x0][0x3f8] ;  /* 0x0000fe0000047ab9 */ /* 0x000fe20000000a00 */
[----:B------:R-:W-:Y:S01]  /*5cf0*/  BSSY B0, `(.L_x_3427) ;  /* 0x0000026000007945 */ /* 0x000fe20003800000 */
[----:B------:R-:W-:-:S04]  /*5d00*/  ISETP.NE.U32.AND P0, PT, RZ, UR4, PT ;  /* 0x00000004ff007c0c */ /* 0x000fc8000bf05070 */
[----:B------:R-:W-:-:S13]  /*5d10*/  ISETP.NE.AND.EX P0, PT, RZ, UR5, PT, P0 ;  /* 0x00000005ff007c0c */ /* 0x000fda000bf05300 */
[----:B------:R-:W-:Y:S05]  /*5d20*/  @!P0 BRA `(.L_x_3428) ;  /* 0x0000000000848947 */ /* 0x000fea0003800000 */
[----:B------:R-:W-:Y:S06]  /*5d30*/  BAR.SYNC.DEFER_BLOCKING 0x0 ;  /* 0x0000000000007b1d */ /* 0x000fec0000010000 */
[----:B0-----:R-:W0:Y:S01]  /*5d40*/  SHFL.DOWN P0, R3, R164, 0x1, 0x1f ;  /* 0x08201f00a4037f89 */ /* 0x001e220000000000 */
[----:B-1----:R-:W1:Y:S01]  /*5d50*/  S2R R4, SR_LANEID ;  /* 0x0000000000047919 */ /* 0x002e620000000000 */
[----:B------:R-:W2:Y:S01]  /*5d60*/  S2R R21, SR_TID.X ;  /* 0x0000000000157919 */ /* 0x000ea20000002100 */
[----:B0-----:R-:W-:-:S05]  /*5d70*/  @P0 FADD R3, R3, R164 ;  /* 0x000000a403030221 */ /* 0x001fca0000000000 */
[----:B------:R-:W0:Y:S01]  /*5d80*/  SHFL.DOWN P0, R0, R3, 0x2, 0x1f ;  /* 0x08401f0003007f89 */ /* 0x000e220000000000 */
[----:B-1----:R-:W-:-:S13]  /*5d90*/  ISETP.NE.AND P1, PT, R4, RZ, PT ;  /* 0x000000ff0400720c */ /* 0x002fda0003f25270 */
[----:B------:R-:W1:Y:S01]  /*5da0*/  @!P1 S2R R6, SR_CgaCtaId ;  /* 0x0000000000069919 */ /* 0x000e620000008800 */
[----:B--2---:R-:W-:Y:S01]  /*5db0*/  @!P1 SHF.R.S32.HI R4, RZ, 0x1f, R21 ;  /* 0x0000001fff049819 */ /* 0x004fe20000011415 */
        /* <DEDUP_REMOVED lines=17> */
[----:B------:R-:W-:-:S04]  /*5ed0*/  @!P0 MOV R0, 0x400 ;  /* 0x0000040000008802 */ /* 0x000fc80000000f00 */
[----:B-1----:R-:W-:-:S06]  /*5ee0*/  @!P0 LEA R0, R3, R0, 0x18 ;  /* 0x0000000003008211 */ /* 0x002fcc00078ec0ff */
[----:B------:R-:W0:Y:S02]  /*5ef0*/  @!P0 LDS R0, [R0+0x858] ;  /* 0x0008580000008984 */ /* 0x000e240000000800 */
[----:B0-----:R-:W-:-:S05]  /*5f00*/  @!P0 FADD.FTZ R7, R7, R0 ;  /* 0x0000000007078221 */ /* 0x001fca0000010000 */
[----:B------:R1:W-:Y:S01]  /*5f10*/  REDG.E.ADD.F32.FTZ.RN.STRONG.GPU desc[UR14][R12.64], R7 ;  /* 0x000000070c0079a6 */ /* 0x0003e2000c10f38e */
[----:B------:R-:W-:Y:S01]  /*5f20*/  HFMA2.MMA R21, -RZ, RZ, 0, 0 ;  /* 0x00000000ff157435 */ /* 0x000fe200000001ff */
[----:B------:R-:W-:Y:S10]  /*5f30*/  BRA `(.L_x_3429) ;  /* 0x0000000000047947 */ /* 0x000ff40003800000 */
.L_x_3428:
[----:B0-----:R-:W2:Y:S02]  /*5f40*/  S2R R21, SR_TID.X ;  /* 0x0000000000157919 */ /* 0x001ea40000002100 */
.L_x_3429:
[----:B------:R-:W-:Y:S05]  /*5f50*/  BSYNC B0 ;  /* 0x0000000000007941 */ /* 0x000fea0003800000 */
.L_x_3427:
[----:B------:R-:W-:Y:S02]  /*5f60*/  ULDC UR22, c[0x0][0x21c] ;  /* 0x0000870000167ab9 */ /* 0x000fe40000000800 */
[----:B--2---:R-:W-:-:S13]  /*5f70*/  ISETP.GE.AND P0, PT, R21, UR22, PT ;  /* 0x0000001615007c0c */ /* 0x004fda000bf06270 */
[----:B------:R-:W-:Y:S05]  /*5f80*/  @P0 EXIT ;  /* 0x000000000000094d */ /* 0x000fea0003800000 */
[----:B------:R-:W-:Y:S01]  /*5f90*/  ULDC.64 UR6, c[0x0][0x378] ;  /* 0x0000de0000067ab9 */ /* 0x000fe20000000a00 */
[----:B------:R-:W2:Y:S01]  /*5fa0*/  S2UR UR5, SR_CgaCtaId ;  /* 0x00000000000579c3 */ /* 0x000ea20000008800 */
[C---:B------:R-:W-:Y:S01]  /*5fb0*/  IMAD R0, R170.reuse, UR6, RZ ;  /* 0x00000006aa007c24 */ /* 0x040fe2000f8e02ff */
[----:B------:R-:W-:Y:S01]  /*5fc0*/  ULDC.64 UR8, c[0x0][0x338] ;  /* 0x0000ce0000087ab9 */ /* 0x000fe20000000a00 */
[C---:B------:R-:W-:Y:S01]  /*5fd0*/  IMAD.WIDE.U32 R2, R171.reuse, UR6, RZ ;  /* 0x00000006ab027c25 */ /* 0x040fe2000f8e00ff */
[----:B------:R-:W-:Y:S01]  /*5fe0*/  ULDC.64 UR10, c[0x0][0x248] ;  /* 0x00009200000a7ab9 */ /* 0x000fe20000000a00 */
[----:B------:R-:W-:Y:S01]  /*5ff0*/  ULDC.64 UR18, c[0x0][0x268] ;  /* 0x00009a0000127ab9 */ /* 0x000fe20000000a00 */
[----:B------:R-:W-:Y:S01]  /*6000*/  BSSY B0, `(.L_x_3430) ;  /* 0x0000057000007945 */ /* 0x000fe20003800000 */
[----:B------:R-:W-:Y:S01]  /*6010*/  IMAD R31, R171, UR7, R0 ;  /* 0x00000007ab1f7c24 */ /* 0x000fe2000f8e0200 */
[----:B------:R-:W-:Y:S01]  /*6020*/  ULDC.64 UR6, c[0x0][0x358] ;  /* 0x0000d60000067ab9 */ /* 0x000fe20000000a00 */
[C---:B------:R-:W-:Y:S01]  /*6030*/  IMAD R8, R170.reuse, UR8, RZ ;  /* 0x00000008aa087c24 */ /* 0x040fe2000f8e02ff */
[----:B------:R-:W-:Y:S01]  /*6040*/  UMOV UR4, 0x400 ;  /* 0x0000040000047882 */ /* 0x000fe20000000000 */
[C---:B------:R-:W-:Y:S01]  /*6050*/  IMAD R0, R170.reuse, UR6, RZ ;  /* 0x00000006aa007c24 */ /* 0x040fe2000f8e02ff */
[----:B------:R-:W-:Y:S01]  /*6060*/  IADD3 R31, R3, R31, RZ ;  /* 0x0000001f031f7210 */ /* 0x000fe20007ffe0ff */
[C---:B01----:R-:W-:Y:S01]  /*6070*/  IMAD.WIDE.U32 R4, R171.reuse, UR6, RZ ;  /* 0x00000006ab047c25 */ /* 0x043fe2000f8e00ff */
[----:B------:R-:W-:Y:S01]  /*6080*/  ULDC UR6, c[0x0][0x0] ;  /* 0x0000000000067ab9 */ /* 0x000fe20000000800 */
[----:B------:R-:W-:Y:S01]  /*6090*/  ULDC.64 UR26, c[0x0][0x2e0] ;  /* 0x0000b800001a7ab9 */ /* 0x000fe20000000a00 */
[----:B------:R-:W-:Y:S01]  /*60a0*/  ULDC.64 UR24, c[0x0][0x270] ;  /* 0x00009c0000187ab9 */ /* 0x000fe20000000a00 */
[----:B------:R-:W-:Y:S01]  /*60b0*/  IMAD R29, R171, UR7, R0 ;  /* 0x00000007ab1d7c24 */ /* 0x000fe2000f8e0200 */
[----:B------:R-:W-:Y:S01]  /*60c0*/  ULDC.64 UR30, c[0x0][0x2d8] ;  /* 0x0000b600001e7ab9 */ /* 0x000fe20000000a00 */
[C---:B------:R-:W-:Y:S01]  /*60d0*/  IMAD R0, R170.reuse, UR10, RZ ;  /* 0x0000000aaa007c24 */ /* 0x040fe2000f8e02ff */
[----:B------:R-:W-:Y:S01]  /*60e0*/  ULDC.64 UR28, c[0x0][0x250] ;  /* 0x00009400001c7ab9 */ /* 0x000fe20000000a00 */
[----:B------:R-:W-:Y:S01]  /*60f0*/  IMAD R170, R170, UR18, RZ ;  /* 0x00000012aaaa7c24 */ /* 0x000fe2000f8e02ff */
[----:B------:R-:W-:Y:S01]  /*6100*/  IADD3 R29, R5, R29, RZ ;  /* 0x0000001d051d7210 */ /* 0x000fe20007ffe0ff */
[C---:B------:R-:W-:Y:S01]  /*6110*/  IMAD.WIDE.U32 R6, R171.reuse, UR8, RZ ;  /* 0x00000008ab067c25 */ /* 0x040fe2000f8e00ff */
[----:B------:R-:W-:Y:S01]  /*6120*/  ULDC.64 UR12, c[0x0][0x360] ;  /* 0x0000d800000c7ab9 */ /* 0x000fe20000000a00 */
[----:B------:R-:W-:Y:S01]  /*6130*/  ULDC.64 UR16, c[0x0][0x3c8] ;  /* 0x0000f20000107ab9 */ /* 0x000fe20000000a00 */
[----:B--2---:R-:W-:Y:S01]  /*6140*/  ULEA UR4, UR5, UR4, 0x18 ;  /* 0x0000000405047291 */ /* 0x004fe2000f8ec03f */
[C---:B------:R-:W-:Y:S01]  /*6150*/  IMAD R27, R171.reuse, UR9, R8 ;  /* 0x00000009ab1b7c24 */ /* 0x040fe2000f8e0208 */
[----:B------:R-:W-:Y:S01]  /*6160*/  ULDC.64 UR8, c[0x0][0x340] ;  /* 0x0000d00000087ab9 */ /* 0x000fe20000000a00 */
[----:B------:R-:W-:Y:S01]  /*6170*/  IMAD.WIDE.U32 R16, R171, UR10, RZ ;  /* 0x0000000aab107c25 */ /* 0x000fe2000f8e00ff */
[----:B------:R-:W-:-:S02]  /*6180*/  ULDC.64 UR20, c[0x0][0x3d0] ;  /* 0x0000f40000147ab9 */ /* 0x000fc40000000a00 */
[----:B------:R-:W-:Y:S01]  /*6190*/  IADD3 R27, R7, R27, RZ ;  /* 0x0000001b071b7210 */ /* 0x000fe20007ffe0ff */
[C---:B------:R-:W-:Y:S01]  /*61a0*/  IMAD R9, R171.reuse, UR11, R0 ;  /* 0x0000000bab097c24 */ /* 0x040fe2000f8e0200 */
[----:B------:R-:W-:Y:S01]  /*61b0*/  ULDC.64 UR10, c[0x0][0x3c0] ;  /* 0x0000f000000a7ab9 */ /* 0x000fe20000000a00 */
[C---:B------:R-:W-:Y:S02]  /*61c0*/  IMAD R11, R171.reuse, UR19, R170 ;  /* 0x00000013ab0b7c24 */ /* 0x040fe4000f8e02aa */
[----:B------:R-:W-:Y:S01]  /*61d0*/  IMAD.WIDE.U32 R18, R171, UR18, RZ ;  /* 0x00000012ab127c25 */ /* 0x000fe2000f8e00ff */
[----:B------:R-:W-:Y:S01]  /*61e0*/  IADD3 R37, R17, R9, RZ ;  /* 0x0000000911257210 */ /* 0x000fe20007ffe0ff */
[----:B------:R-:W-:-:S03]  /*61f0*/  ULDC.64 UR18, c[0x0][0x380] ;  /* 0x0000e00000127ab9 */ /* 0x000fc60000000a00 */
[----:B------:R-:W-:-:S07]  /*6200*/  IADD3 R39, R19, R11, RZ ;  /* 0x0000000b13277210 */ /* 0x000fce0007ffe0ff */
.L_x_3431:
[C---:B------:R-:W-:Y:S01]  /*6210*/  LEA R0, R21.reuse, UR4, 0x2 ;  /* 0x0000000415007c11 */ /* 0x040fe2000f8e10ff */
[----:B------:R-:W-:Y:S01]  /*6220*/  IMAD.MOV.U32 R9, RZ, RZ, R27 ;  /* 0x000000ffff097224 */ /* 0x000fe200078e001b */
[----:B------:R-:W-:Y:S02]  /*6230*/  SHF.R.S32.HI R22, RZ, 0x1f, R21 ;  /* 0x0000001fff167819 */ /* 0x000fe40000011415 */
[----:B0-----:R-:W-:Y:S01]  /*6240*/  MOV R10, R18 ;  /* 0x00000012000a7202 */ /* 0x001fe20000000f00 */
[----:B------:R-:W0:Y:S01]  /*6250*/  LDS R23, [R0+0x1d90] ;  /* 0x001d900000177984 */ /* 0x000e220000000800 */
[----:B------:R-:W-:Y:S01]  /*6260*/  MOV R11, R39 ;  /* 0x00000027000b7202 */ /* 0x000fe20000000f00 */
[C---:B------:R-:W-:Y:S01]  /*6270*/  IMAD R14, R22.reuse, UR8, RZ ;  /* 0x00000008160e7c24 */ /* 0x040fe2000f8e02ff */
[----:B------:R-:W-:Y:S01]  /*6280*/  MOV R8, R6 ;  /* 0x0000000600087202 */ /* 0x000fe20000000f00 */
[----:B------:R-:W-:Y:S01]  /*6290*/  IMAD R20, R22, UR24, RZ ;  /* 0x0000001816147c24 */ /* 0x000fe2000f8e02ff */
[----:B------:R-:W1:Y:S01]  /*62a0*/  LDS R25, [R0+0x2190] ;  /* 0x0021900000197984 */ /* 0x000e620000000800 */
[----:B------:R-:W-:-:S04]  /*62b0*/  IMAD.WIDE.U32 R12, R21, UR24, R10 ;  /* 0x00000018150c7c25 */ /* 0x000fc8000f8e000a */
[----:B------:R-:W-:-:S04]  /*62c0*/  IMAD.WIDE.U32 R8, R21, UR8, R8 ;  /* 0x0000000815087c25 */ /* 0x000fc8000f8e0008 */
[C---:B------:R-:W-:Y:S01]  /*62d0*/  IMAD R11, R21.reuse, UR9, R14 ;  /* 0x00000009150b7c24 */ /* 0x040fe2000f8e020e */
[----:B------:R-:W-:Y:S01]  /*62e0*/  LEA R10, P0, R8, UR10, 0x2 ;  /* 0x0000000a080a7c11 */ /* 0x000fe2000f8010ff */
[----:B------:R-:W-:Y:S01]  /*62f0*/  IMAD R15, R21, UR25, R20 ;  /* 0x00000019150f7c24 */ /* 0x000fe2000f8e0214 */
[----:B------:R-:W-:Y:S02]  /*6300*/  LEA R14, P1, R12, UR26, 0x2 ;  /* 0x0000001a0c0e7c11 */ /* 0x000fe4000f8210ff */
[----:B------:R-:W-:Y:S02]  /*6310*/  IADD3 R11, R9, R11, RZ ;  /* 0x0000000b090b7210 */ /* 0x000fe40007ffe0ff */
[----:B------:R-:W-:Y:S02]  /*6320*/  IADD3 R9, R13, R15, RZ ;  /* 0x0000000f0d097210 */ /* 0x000fe40007ffe0ff */
[----:B------:R-:W-:Y:S02]  /*6330*/  LEA.HI.X R11, R8, UR11, R11, 0x2, P0 ;  /* 0x0000000b080b7c11 */ /* 0x000fe400080f140b */
[----:B------:R-:W-:-:S03]  /*6340*/  LEA.HI.X R15, R12, UR27, R9, 0x2, P1 ;  /* 0x0000001b0c0f7c11 */ /* 0x000fc600088f1409 */
[----:B0-----:R0:W-:Y:S04]  /*6350*/  REDG.E.ADD.F32.FTZ.RN.STRONG.GPU desc[UR14][R10.64], R23 ;  /* 0x000000170a0079a6 */ /* 0x0011e8000c10f38e */
[----:B------:R2:W1:Y:S01]  /*6360*/  LDG.E R20, desc[UR14][R14.64] ;  /* 0x0000000e0e147981 */ /* 0x000462000c1e1900 */
[----:B------:R-:W-:Y:S01]  /*6370*/  MOV R8, R4 ;  /* 0x0000000400087202 */ /* 0x000fe20000000f00 */
[C---:B------:R-:W-:Y:S01]  /*6380*/  IMAD R24, R22.reuse, UR12, RZ ;  /* 0x0000000c16187c24 */ /* 0x040fe2000f8e02ff */
[----:B------:R-:W-:Y:S01]  /*6390*/  MOV R9, R29 ;  /* 0x0000001d00097202 */ /* 0x000fe20000000f00 */
[----:B------:R-:W-:Y:S02]  /*63a0*/  IMAD R26, R22, UR28, RZ ;  /* 0x0000001c161a7c24 */ /* 0x000fe4000f8e02ff */
[C---:B------:R-:W-:Y:S01]  /*63b0*/  IMAD R33, R21.reuse, UR13, R24 ;  /* 0x0000000d15217c24 */ /* 0x040fe2000f8e0218 */
[----:B0-----:R-:W-:Y:S01]  /*63c0*/  MOV R10, R16 ;  /* 0x00000010000a7202 */ /* 0x001fe20000000f00 */
[----:B------:R-:W-:Y:S01]  /*63d0*/  IMAD.WIDE.U32 R8, R21, UR12, R8 ;  /* 0x0000000c15087c25 */ /* 0x000fe2000f8e0008 */
[----:B------:R-:W-:-:S03]  /*63e0*/  MOV R11, R37 ;  /* 0x00000025000b7202 */ /* 0x000fc60000000f00 */
[C---:B------:R-:W-:Y:S02]  /*63f0*/  IMAD R35, R21.reuse, UR29, R26 ;  /* 0x0000001d15237c24 */ /* 0x040fe4000f8e021a */
[----:B------:R-:W-:Y:S01]  /*6400*/  IMAD.WIDE.U32 R12, R21, UR28, R10 ;  /* 0x0000001c150c7c25 */ /* 0x000fe2000f8e000a */
[----:B------:R-:W-:-:S03]  /*6410*/  LEA R10, P0, R8, UR16, 0x2 ;  /* 0x00000010080a7c11 */ /* 0x000fc6000f8010ff */
[----:B------:R-:W-:Y:S01]  /*6420*/  IMAD.IADD R11, R9, 0x1, R33 ;  /* 0x00000001090b7824 */ /* 0x000fe200078e0221 */
[----:B--2---:R-:W-:Y:S02]  /*6430*/  LEA R14, P1, R12, UR30, 0x2 ;  /* 0x0000001e0c0e7c11 */ /* 0x004fe4000f8210ff */
[----:B------:R-:W-:Y:S02]  /*6440*/  IADD3 R9, R13, R35, RZ ;  /* 0x000000230d097210 */ /* 0x000fe40007ffe0ff */
[----:B------:R-:W-:Y:S02]  /*6450*/  LEA.HI.X R11, R8, UR17, R11, 0x2, P0 ;  /* 0x00000011080b7c11 */ /* 0x000fe400080f140b */
[----:B------:R-:W-:Y:S01]  /*6460*/  LEA.HI.X R15, R12, UR31, R9, 0x2, P1 ;  /* 0x0000001f0c0f7c11 */ /* 0x000fe200088f1409 */
[----:B-1----:R-:W-:-:S05]  /*6470*/  FMUL.FTZ R23, R20, R25 ;  /* 0x0000001914177220 */ /* 0x002fca0000410000 */
[----:B------:R0:W-:Y:S04]  /*6480*/  REDG.E.ADD.F32.FTZ.RN.STRONG.GPU desc[UR14][R10.64], R23 ;  /* 0x000000170a0079a6 */ /* 0x0001e8000c10f38e */
[----:B------:R-:W2:Y:S01]  /*6490*/  LDG.E R14, desc[UR14][R14.64] ;  /* 0x0000000e0e0e7981 */ /* 0x000ea2000c1e1900 */
[----:B------:R-:W-:Y:S01]  /*64a0*/  MOV R8, R2 ;  /* 0x0000000200087202 */ /* 0x000fe20000000f00 */
[----:B------:R-:W-:Y:S01]  /*64b0*/  IMAD R22, R22, UR18, RZ ;  /* 0x0000001216167c24 */ /* 0x000fe2000f8e02ff */
[----:B------:R-:W-:-:S03]  /*64c0*/  MOV R9, R31 ;  /* 0x0000001f00097202 */ /* 0x000fc60000000f00 */
[C---:B------:R-:W-:Y:S02]  /*64d0*/  IMAD R13, R21.reuse, UR19, R22 ;  /* 0x00000013150d7c24 */ /* 0x040fe4000f8e0216 */
[C---:B------:R-:W-:Y:S01]  /*64e0*/  IMAD.WIDE.U32 R8, R21.reuse, UR18, R8 ;  /* 0x0000001215087c25 */ /* 0x040fe2000f8e0008 */
[----:B------:R-:W-:Y:S02]  /*64f0*/  IADD3 R21, R21, UR6, RZ ;  /* 0x0000000615157c10 */ /* 0x000fe4000fffe0ff */
[----:B------:R-:W-:Y:S02]  /*6500*/  LEA R12, P0, R8, UR20, 0x2 ;  /* 0x00000014080c7c11 */ /* 0x000fe4000f8010ff */
[----:B------:R-:W-:-:S04]  /*6510*/  IADD3 R9, R9, R13, RZ ;  /* 0x0000000d09097210 */ /* 0x000fc80007ffe0ff */
[----:B------:R-:W-:Y:S02]  /*6520*/  LEA.HI.X R13, R8, UR21, R9, 0x2, P0 ;  /* 0x00000015080d7c11 */ /* 0x000fe400080f1409 */
[----:B------:R-:W-:Y:S01]  /*6530*/  ISETP.GE.AND P0, PT, R21, UR22, PT ;  /* 0x0000001615007c0c */ /* 0x000fe2000bf06270 */
[----:B--2---:R-:W-:-:S05]  /*6540*/  FMUL.FTZ R25, R25, R14 ;  /* 0x0000000e19197220 */ /* 0x004fca0000410000 */
[----:B------:R0:W-:Y:S07]  /*6550*/  REDG.E.ADD.F32.FTZ.RN.STRONG.GPU desc[UR14][R12.64], R25 ;  /* 0x000000190c0079a6 */ /* 0x0001ee000c10f38e */
[----:B------:R-:W-:Y:S05]  /*6560*/  @!P0 BRA `(.L_x_3431) ;  /* 0xfffffffc00288947 */ /* 0x000fea000383ffff */
[----:B------:R-:W-:Y:S05]  /*6570*/  BSYNC B0 ;  /* 0x0000000000007941 */ /* 0x000fea0003800000 */
.L_x_3430:
[----:B------:R-:W-:Y:S05]  /*6580*/  EXIT ;  /* 0x000000000000794d */ /* 0x000fea0003800000 */
.L_x_3411:
[----:B------:R-:W-:Y:S01]  /*6590*/  HFMA2.MMA R173, -RZ, RZ, 0, 5.9604644775390625e-08 ;  /* 0x00000001ffad7435 */ /* 0x000fe200000001ff */
[----:B------:R-:W-:Y:S01]  /*65a0*/  MOV R31, R6 ;  /* 0x00000006001f7202 */ /* 0x000fe20000000f00 */
[----:B------:R-:W-:Y:S01]  /*65b0*/  IMAD.MOV.U32 R2, RZ, RZ, -0x1 ;  /* 0xffffffffff027424 */ /* 0x000fe200078e00ff */
[----:B------:R-:W-:-:S08]  /*65c0*/  MOV R174, RZ ;  /* 0x000000ff00ae7202 */ /* 0x000fd00000000f00 */
[----:B-1---5:R-:W-:Y:S05]  /*65d0*/  WARPSYNC.COLLECTIVE R2, `(.L_x_3432) ;  /* 0x0000000002087348 */ /* 0x022fea0003c00000 */
[----:B------:R0:W2:Y:S02]  /*65e0*/  SHFL.UP P2, R10, R31, R173, R174 ;  /* 0x040000ad1f0a7389 */ /* 0x0000a400000400ae */
[----:B012--5:R-:W-:Y:S01]  /*65f0*/  ENDCOLLECTIVE ;  /* 0x000000000000791b */ /* 0x027fe20003800000 */
.L_x_3432:
[----:B------:R-:W-:Y:S02]  /*6600*/  MOV R31, R7 ;  /* 0x00000007001f7202 */ /* 0x000fe40000000f00 */
[----:B------:R-:W-:-:S07]  /*6610*/  MOV R11, R10 ;  /* 0x0000000a000b7202 */ /* 0x000fce0000000f00 */
[----:B------:R-:W-:Y:S05]  /*6620*/  WARPSYNC.COLLECTIVE R2, `(.L_x_3433) ;  /* 0x0000000002087348 */ /* 0x000fea0003c00000 */
[----:B------:R0:W1:Y:S02]  /*6630*/  SHFL.UP P2, R10, R31, R173, R174 ;  /* 0x040000ad1f0a7389 */ /* 0x00006400000400ae */
[----:B01----:R-:W-:Y:S01]  /*6640*/  ENDCOLLECTIVE ;  /* 0x000000000000791b */ /* 0x003fe20003800000 */
.L_x_3433:
        /* <DEDUP_REMOVED lines=8> */
.L_x_3434:
[----:B------:R-:W-:Y:S02]  /*66d0*/  MOV R31, R7 ;  /* 0x00000007001f7202 */ /* 0x000fe40000000f00 */
[----:B------:R-:W-:-:S07]  /*66e0*/  MOV R11, R10 ;  /* 0x0000000a000b7202 */ /* 0x000fce0000000f00 */
[----:B------:R-:W-:Y:S05]  /*66f0*/  WARPSYNC.COLLECTIVE R2, `(.L_x_3435) ;  /* 0x0000000002087348 */ /* 0x000fea0003c00000 */
[----:B------:R0:W1:Y:S02]  /*6700*/  SHFL.UP P2, R10, R31, R173, R174 ;  /* 0x040000ad1f0a7389 */ /* 0x00006400000400ae */
[----:B01----:R-:W-:Y:S01]  /*6710*/  ENDCOLLECTIVE ;  /* 0x000000000000791b */ /* 0x003fe20003800000 */
.L_x_3435:
        /* <DEDUP_REMOVED lines=8> */
.L_x_3436:
[----:B------:R-:W-:Y:S01]  /*67a0*/  MOV R31, R7 ;  /* 0x00000007001f7202 */ /* 0x000fe20000000f00 */
[----:B------:R-:W-:-:S07]  /*67b0*/  IMAD.MOV.U32 R11, RZ, RZ, R10 ;  /* 0x000000ffff0b7224 */ /* 0x000fce00078e000a */
[----:B------:R-:W-:Y:S05]  /*67c0*/  WARPSYNC.COLLECTIVE R2, `(.L_x_3437) ;  /* 0x0000000002087348 */ /* 0x000fea0003c00000 */
[----:B------:R0:W1:Y:S02]  /*67d0*/  SHFL.UP P2, R10, R31, R173, R174 ;  /* 0x040000ad1f0a7389 */ /* 0x00006400000400ae */
[----:B01----:R-:W-:Y:S01]  /*67e0*/  ENDCOLLECTIVE ;  /* 0x000000000000791b */ /* 0x003fe20003800000 */
.L_x_3437:
        /* <DEDUP_REMOVED lines=8> */
.L_x_3438:
[----:B------:R-:W-:Y:S02]  /*6870*/  MOV R31, R7 ;  /* 0x00000007001f7202 */ /* 0x000fe40000000f00 */
[----:B------:R-:W-:-:S07]  /*6880*/  MOV R11, R10 ;  /* 0x0000000a000b7202 */ /* 0x000fce0000000f00 */
[----:B------:R-:W-:Y:S05]  /*6890*/  WARPSYNC.COLLECTIVE R2, `(.L_x_3439) ;  /* 0x0000000002087348 */ /* 0x000fea0003c00000 */
[----:B------:R0:W1:Y:S02]  /*68a0*/  SHFL.UP P2, R10, R31, R173, R174 ;  /* 0x040000ad1f0a7389 */ /* 0x00006400000400ae */
[----:B01----:R-:W-:Y:S01]  /*68b0*/  ENDCOLLECTIVE ;  /* 0x000000000000791b */ /* 0x003fe20003800000 */
.L_x_3439:
        /* <DEDUP_REMOVED lines=8> */
.L_x_3440:
[----:B------:R-:W-:Y:S01]  /*6940*/  IMAD.MOV.U32 R31, RZ, RZ, R7 ;  /* 0x000000ffff1f7224 */ /* 0x000fe200078e0007 */
[----:B------:R-:W-:-:S07]  /*6950*/  MOV R11, R10 ;  /* 0x0000000a000b7202 */ /* 0x000fce0000000f00 */
[----:B------:R-:W-:Y:S05]  /*6960*/  WARPSYNC.COLLECTIVE R2, `(.L_x_3441) ;  /* 0x0000000002087348 */ /* 0x000fea0003c00000 */
[----:B------:R0:W1:Y:S02]  /*6970*/  SHFL.UP P2, R10, R31, R173, R174 ;  /* 0x040000ad1f0a7389 */ /* 0x00006400000400ae */
[----:B01----:R-:W-:Y:S01]  /*6980*/  ENDCOLLECTIVE ;  /* 0x000000000000791b */ /* 0x003fe20003800000 */
.L_x_3441:
[----:B------:R-:W-:Y:S05]  /*6990*/  BRA `(.L_x_3442) ;  /* 0xffffffc400807947 */ /* 0x000fea000383ffff */
.L_x_3412:
        /* <DEDUP_REMOVED lines=8> */
.L_x_3444:
[----:B------:R-:W-:Y:S05]  /*6a20*/  BSYNC B0 ;  /* 0x0000000000007941 */ /* 0x000fea0003800000 */
.L_x_3443:
[----:B------:R-:W-:Y:S05]  /*6a30*/  BRA `(.L_x_3445) ;  /* 0xffffffc4006c7947 */ /* 0x000fea000383ffff */
.L_x_3413:
        /* <DEDUP_REMOVED lines=8> */
.L_x_3447:
[----:B------:R-:W-:Y:S05]  /*6ac0*/  BSYNC B0 ;  /* 0x0000000000007941 */ /* 0x000fea0003800000 */
.L_x_3446:
[----:B------:R-:W-:Y:S05]  /*6ad0*/  BRA `(.L_x_3448) ;  /* 0xffffffc4004c7947 */ /* 0x000fea000383ffff */
.L_x_3414:
[----:B------:R-:W-:Y:S01]  /*6ae0*/  HFMA2.MMA R173, -RZ, RZ, 0, 5.9604644775390625e-08 ;  /* 0x00000001ffad7435 */ /* 0x000fe200000001ff */
[----:B------:R-:W-:Y:S01]  /*6af0*/  BSSY B0, `(.L_x_3449) ;  /* 0x0000007000007945 */ /* 0x000fe20003800000 */
[----:B------:R-:W-:Y:S01]  /*6b00*/  IMAD.MOV.U32 R31, RZ, RZ, R6 ;  /* 0x000000ffff1f7224 */ /* 0x000fe200078e0006 */
[----:B------:R-:W-:Y:S02]  /*6b10*/  MOV R174, RZ ;  /* 0x000000ff00ae7202 */ /* 0x000fe40000000f00 */
[----:B------:R-:W-:-:S07]  /*6b20*/  MOV R2, 0xffffffff ;  /* 0xffffffff00027802 */ /* 0x000fce0000000f00 */
[----:B-1---5:R-:W-:Y:S05]  /*6b30*/  WARPSYNC.COLLECTIVE R2, `(.L_x_3450) ;  /* 0x0000000002087348 */ /* 0x022fea0003c00000 */
[----:B------:R0:W2:Y:S02]  /*6b40*/  SHFL.UP P2, R10, R31, R173, R174 ;  /* 0x040000ad1f0a7389 */ /* 0x0000a400000400ae */
[----:B012--5:R-:W-:Y:S01]  /*6b50*/  ENDCOLLECTIVE ;  /* 0x000000000000791b */ /* 0x027fe20003800000 */
.L_x_3450:
[----:B------:R-:W-:Y:S05]  /*6b60*/  BSYNC B0 ;  /* 0x0000000000007941 */ /* 0x000fea0003800000 */
.L_x_3449:
        /* <DEDUP_REMOVED lines=11> */
.L_x_3451:
[----:B------:R-:W-:Y:S05]  /*6c20*/  WARPSYNC.COLLECTIVE R2, `(.L_x_3452) ;  /* 0x0000000002087348 */ /* 0x000fea0003c00000 */
[----:B------:R0:W1:Y:S02]  /*6c30*/  SHFL.IDX P2, R11, R223, R225, R228 ;  /* 0x000000e1df0b7389 */ /* 0x00006400000400e4 */
[----:B01----:R-:W-:Y:S01]  /*6c40*/  ENDCOLLECTIVE ;  /* 0x000000000000791b */ /* 0x003fe20003800000 */
.L_x_3452:
[----:B------:R-:W-:Y:S01]  /*6c50*/  MOV R223, R9 ;  /* 0x0000000900df7202 */ /* 0x000fe20000000f00 */
[----:B------:R-:W-:Y:S01]  /*6c60*/  IMAD.MOV.U32 R7, RZ, RZ, R10 ;  /* 0x000000ffff077224 */ /* 0x000fe200078e000a */
[----:B------:R-:W-:-:S07]  /*6c70*/  MOV R8, R11 ;  /* 0x0000000b00087202 */ /* 0x000fce0000000f00 */
[----:B------:R-:W-:Y:S05]  /*6c80*/  WARPSYNC.COLLECTIVE R2, `(.L_x_3453) ;  /* 0x0000000002087348 */ /* 0x000fea0003c00000 */
[----:B------:R0:W1:Y:S02]  /*6c90*/  SHFL.IDX P2, R11, R223, R225, R228 ;  /* 0x000000e1df0b7389 */ /* 0x00006400000400e4 */
[----:B01----:R-:W-:Y:S01]  /*6ca0*/  ENDCOLLECTIVE ;  /* 0x000000000000791b */ /* 0x003fe20003800000 */
.L_x_3453:
[----:B------:R-:W-:Y:S01]  /*6cb0*/  MOV R9, R11 ;  /* 0x0000000b00097202 */ /* 0x000fe20000000f00 */
[----:B------:R-:W-:Y:S06]  /*6cc0*/  BRA `(.L_x_3454) ;  /* 0xffffffc000e87947 */ /* 0x000fec000383ffff */
.L_x_3416:
[----:B------:R-:W-:Y:S01]  /*6cd0*/  HFMA2.MMA R229, -RZ, RZ, 0, 5.9604644775390625e-08 ;  /* 0x00000001ffe57435 */ /* 0x000fe200000001ff */
[----:B------:R-:W-:Y:S01]  /*6ce0*/  MOV R227, R4 ;  /* 0x0000000400e37202 */ /* 0x000fe20000000f00 */
[----:B------:R-:W-:Y:S01]  /*6cf0*/  IMAD.MOV.U32 R230, RZ, RZ, 0x1f ;  /* 0x0000001fffe67424 */ /* 0x000fe200078e00ff */
[----:B------:R-:W-:Y:S01]  /*6d00*/  MOV R2, 0xffffffff ;  /* 0xffffffff00027802 */ /* 0x000fe20000000f00 */
[----:B------:R-:W-:Y:S01]  /*6d10*/  HFMA2.MMA R225, -RZ, RZ, 0, 0 ;  /* 0x00000000ffe17435 */ /* 0x000fe200000001ff */
[----:B------:R-:W-:-:S10]  /*6d20*/  MOV R228, 0x1f ;  /* 0x0000001f00e47802 */ /* 0x000fd40000000f00 */
[----:B-----5:R-:W-:Y:S05]  /*6d30*/  WARPSYNC.COLLECTIVE R2, `(.L_x_3455) ;  /* 0x0000000002087348 */ /* 0x020fea0003c00000 */
[----:B-----5:R0:W1:Y:S02]  /*6d40*/  SHFL.DOWN P6, R9, R227, R229, R230 ;  /* 0x080000e5e3097389 */ /* 0x02006400000c00e6 */
[----:B01----:R-:W-:Y:S01]  /*6d50*/  ENDCOLLECTIVE ;  /* 0x000000000000791b */ /* 0x003fe20003800000 */
.L_x_3455:
[----:B------:R-:W-:Y:S02]  /*6d60*/  MOV R227, R5 ;  /* 0x0000000500e37202 */ /* 0x000fe40000000f00 */
[----:B------:R-:W-:-:S07]  /*6d70*/  MOV R3, R9 ;  /* 0x0000000900037202 */ /* 0x000fce0000000f00 */
[----:B------:R-:W-:Y:S05]  /*6d80*/  WARPSYNC.COLLECTIVE R2, `(.L_x_3456) ;  /* 0x0000000002087348 */ /* 0x000fea0003c00000 */
[----:B------:R0:W1:Y:S02]  /*6d90*/  SHFL.DOWN P6, R9, R227, R229, R230 ;  /* 0x080000e5e3097389 */ /* 0x00006400000c00e6 */
[----:B01----:R-:W-:Y:S01]  /*6da0*/  ENDCOLLECTIVE ;  /* 0x000000000000791b */ /* 0x003fe20003800000 */
.L_x_3456:
        /* <DEDUP_REMOVED lines=8> */
.L_x_3457:
[----:B------:R-:W-:Y:S02]  /*6e30*/  MOV R227, R5 ;  /* 0x0000000500e37202 */ /* 0x000fe40000000f00 */
[----:B------:R-:W-:-:S07]  /*6e40*/  MOV R3, R9 ;  /* 0x0000000900037202 */ /* 0x000fce0000000f00 */
[----:B------:R-:W-:Y:S05]  /*6e50*/  WARPSYNC.COLLECTIVE R2, `(.L_x_3458) ;  /* 0x0000000002087348 */ /* 0x000fea0003c00000 */
[----:B------:R0:W1:Y:S02]  /*6e60*/  SHFL.DOWN P6, R9, R227, R229, R230 ;  /* 0x080000e5e3097389 */ /* 0x00006400000c00e6 */
[----:B01----:R-:W-:Y:S01]  /*6e70*/  ENDCOLLECTIVE ;  /* 0x000000000000791b */ /* 0x003fe20003800000 */
.L_x_3458:
[----:B------:R-:W-:Y:S01]  /*6e80*/  HFMA2.MMA R229, -RZ, RZ, 0, 2.384185791015625e-07 ;  /* 0x00000004ffe57435 */ /* 0x000fe200000001ff */
[----:B------:R-:W-:-:S04]  /*6e90*/  IMAD.MOV.U32 R8, RZ, RZ, R9 ;  /* 0x000000ffff087224 */ /* 0x000fc800078e0009 */
[C---:B------:R-:W-:Y:S01]  /*6ea0*/  @!P3 FFMA.FTZ R5, R4.reuse, R8, R5 ;  /* 0x000000080405b223 */ /* 0x040fe20000010005 */
[----:B------:R-:W-:-:S05]  /*6eb0*/  @!P3 FMUL.FTZ R4, R4, R3 ;  /* 0x000000030404b220 */ /* 0x000fca0000410000 */
[----:B------:R-:W-:-:S07]  /*6ec0*/  MOV R227, R4 ;  /* 0x0000000400e37202 */ /* 0x000fce0000000f00 */
[----:B------:R-:W-:Y:S05]  /*6ed0*/  WARPSYNC.COLLECTIVE R2, `(.L_x_3459) ;  /* 0x0000000002087348 */ /* 0x000fea0003c00000 */
[----:B------:R0:W1:Y:S02]  /*6ee0*/  SHFL.DOWN P6, R9, R227, R229, R230 ;  /* 0x080000e5e3097389 */ /* 0x00006400000c00e6 */
[----:B01----:R-:W-:Y:S01]  /*6ef0*/  ENDCOLLECTIVE ;  /* 0x000000000000791b */ /* 0x003fe20003800000 */
.L_x_3459:
[----:B------:R-:W-:Y:S02]  /*6f00*/  MOV R227, R5 ;  /* 0x0000000500e37202 */ /* 0x000fe40000000f00 */
[----:B------:R-:W-:-:S07]  /*6f10*/  MOV R3, R9 ;  /* 0x0000000900037202 */ /* 0x000fce0000000f00 */
[----:B------:R-:W-:Y:S05]  /*6f20*/  WARPSYNC.COLLECTIVE R2, `(.L_x_3460) ;  /* 0x0000000002087348 */ /* 0x000fea0003c00000 */
[----:B------:R0:W1:Y:S02]  /*6f30*/  SHFL.DOWN P6, R9, R227, R229, R230 ;  /* 0x080000e5e3097389 */ /* 0x00006400000c00e6 */
[----:B01----:R-:W-:Y:S01]  /*6f40*/  ENDCOLLECTIVE ;  /* 0x000000000000791b */ /* 0x003fe20003800000 */
.L_x_3460:
        /* <DEDUP_REMOVED lines=8> */
.L_x_3461:
[----:B------:R-:W-:Y:S01]  /*6fd0*/  IMAD.MOV.U32 R227, RZ, RZ, R5 ;  /* 0x000000ffffe37224 */ /* 0x000fe200078e0005 */
[----:B------:R-:W-:-:S07]  /*6fe0*/  MOV R3, R9 ;  /* 0x0000000900037202 */ /* 0x000fce0000000f00 */
[----:B------:R-:W-:Y:S05]  /*6ff0*/  WARPSYNC.COLLECTIVE R2, `(.L_x_3462) ;  /* 0x0000000002087348 */ /* 0x000fea0003c00000 */
[----:B------:R0:W1:Y:S02]  /*7000*/  SHFL.DOWN P6, R9, R227, R229, R230 ;  /* 0x080000e5e3097389 */ /* 0x00006400000c00e6 */
[----:B01----:R-:W-:Y:S01]  /*7010*/  ENDCOLLECTIVE ;  /* 0x000000000000791b */ /* 0x003fe20003800000 */
.L_x_3462:
        /* <DEDUP_REMOVED lines=8> */
.L_x_3463:
[----:B------:R-:W-:Y:S02]  /*70a0*/  MOV R227, R5 ;  /* 0x0000000500e37202 */ /* 0x000fe40000000f00 */
[----:B------:R-:W-:-:S07]  /*70b0*/  MOV R3, R9 ;  /* 0x0000000900037202 */ /* 0x000fce0000000f00 */
[----:B------:R-:W-:Y:S05]  /*70c0*/  WARPSYNC.COLLECTIVE R2, `(.L_x_3464) ;  /* 0x0000000002087348 */ /* 0x000fea0003c00000 */
[----:B------:R0:W1:Y:S02]  /*70d0*/  SHFL.DOWN P6, R9, R227, R229, R230 ;  /* 0x080000e5e3097389 */ /* 0x00006400000c00e6 */
[----:B01----:R-:W-:Y:S01]  /*70e0*/  ENDCOLLECTIVE ;  /* 0x000000000000791b */ /* 0x003fe20003800000 */
.L_x_3464:
[----:B------:R-:W-:Y:S01]  /*70f0*/  HFMA2.MMA R229, -RZ, RZ, 0, 5.9604644775390625e-08 ;  /* 0x00000001ffe57435 */ /* 0x000fe200000001ff */
        /* <DEDUP_REMOVED lines=8> */
.L_x_3465:
[----:B------:R-:W-:Y:S01]  /*7180*/  MOV R223, R5 ;  /* 0x0000000500df7202 */ /* 0x000fe20000000f00 */
[----:B------:R-:W-:-:S07]  /*7190*/  IMAD.MOV.U32 R3, RZ, RZ, R11 ;  /* 0x000000ffff037224 */ /* 0x000fce00078e000b */
[----:B------:R-:W-:Y:S05]  /*71a0*/  WARPSYNC.COLLECTIVE R2, `(.L_x_3466) ;  /* 0x0000000002087348 */ /* 0x000fea0003c00000 */
[----:B------:R0:W1:Y:S02]  /*71b0*/  SHFL.IDX P2, R11, R223, R225, R228 ;  /* 0x000000e1df0b7389 */ /* 0x00006400000400e4 */
[----:B01----:R-:W-:Y:S01]  /*71c0*/  ENDCOLLECTIVE ;  /* 0x000000000000791b */ /* 0x003fe20003800000 */
.L_x_3466:
[----:B------:R-:W-:Y:S05]  /*71d0*/  WARPSYNC.COLLECTIVE R2, `(.L_x_3467) ;  /* 0x0000000002087348 */ /* 0x000fea0003c00000 */
[----:B------:R0:W1:Y:S02]  /*71e0*/  SHFL.DOWN P6, R9, R227, R229, R230 ;  /* 0x080000e5e3097389 */ /* 0x00006400000c00e6 */
[----:B01----:R-:W-:Y:S01]  /*71f0*/  ENDCOLLECTIVE ;  /* 0x000000000000791b */ /* 0x003fe20003800000 */
.L_x_3467:
[----:B------:R-:W-:Y:S02]  /*7200*/  MOV R223, R30 ;  /* 0x0000001e00df7202 */ /* 0x000fe40000000f00 */
[----:B------:R-:W-:Y:S02]  /*7210*/  MOV R227, R5 ;  /* 0x0000000500e37202 */ /* 0x000fe40000000f00 */
[----:B------:R-:W-:Y:S02]  /*7220*/  MOV R226, R11 ;  /* 0x0000000b00e27202 */ /* 0x000fe40000000f00 */
[----:B------:R-:W-:-:S07]  /*7230*/  MOV R8, R9 ;  /* 0x0000000900087202 */ /* 0x000fce0000000f00 */
[----:B------:R-:W-:Y:S05]  /*7240*/  WARPSYNC.COLLECTIVE R2, `(.L_x_3468) ;  /* 0x0000000002087348 */ /* 0x000fea0003c00000 */
[----:B------:R0:W1:Y:S02]  /*7250*/  SHFL.DOWN P6, R9, R227, R229, R230 ;  /* 0x080000e5e3097389 */ /* 0x00006400000c00e6 */
[----:B01----:R-:W-:Y:S01]  /*7260*/  ENDCOLLECTIVE ;  /* 0x000000000000791b */ /* 0x003fe20003800000 */
.L_x_3468:
[----:B------:R-:W-:Y:S05]  /*7270*/  WARPSYNC.COLLECTIVE R2, `(.L_x_3469) ;  /* 0x0000000002087348 */ /* 0x000fea0003c00000 */
[----:B------:R0:W1:Y:S02]  /*7280*/  SHFL.IDX P2, R11, R223, R225, R228 ;  /* 0x000000e1df0b7389 */ /* 0x00006400000400e4 */
[----:B01----:R-:W-:Y:S01]  /*7290*/  ENDCOLLECTIVE ;  /* 0x000000000000791b */ /* 0x003fe20003800000 */
.L_x_3469:
[----:B------:R-:W-:Y:S02]  /*72a0*/  MOV R223, R31 ;  /* 0x0000001f00df7202 */ /* 0x000fe40000000f00 */
[----:B------:R-:W-:-:S07]  /*72b0*/  MOV R10, R11 ;  /* 0x0000000b000a7202 */ /* 0x000fce0000000f00 */
[----:B------:R-:W-:Y:S05]  /*72c0*/  WARPSYNC.COLLECTIVE R2, `(.L_x_3470) ;  /* 0x0000000002087348 */ /* 0x000fea0003c00000 */
[----:B------:R0:W1:Y:S02]  /*72d0*/  SHFL.IDX P2, R11, R223, R225, R228 ;  /* 0x000000e1df0b7389 */ /* 0x00006400000400e4 */
[----:B01----:R-:W-:Y:S01]  /*72e0*/  ENDCOLLECTIVE ;  /* 0x000000000000791b */ /* 0x003fe20003800000 */
.L_x_3470:
[----:B------:R-:W-:Y:S05]  /*72f0*/  BRA `(.L_x_3471) ;  /* 0xffffffc000f07947 */ /* 0x000fea000383ffff */
.L_x_3472:
        /* <DEDUP_REMOVED lines=16> */
.L_x_10944:


//--------------------- .text._Z25selective_scan_bwd_kernelI32Selective_Scan_bwd_kernel_traitsILi64ELi16ELb0ELb0ELb0ELb0ELb1EN3c104HalfEfEEv12SSMParamsBwd --------------------------
	.section	.text._Z25selective_scan_bwd_kernelI32Selective_Scan_bwd_kernel_traitsILi64ELi16ELb0ELb0ELb0ELb0ELb1EN3c104HalfEfEEv12SSMParamsBwd,"ax",@progbits
	.align	128
        .global         _Z25selective_scan_bwd_kernelI32Selective_Scan_bwd_kernel_traitsILi64ELi16ELb0ELb0ELb0ELb0ELb1EN3c104HalfEfEEv12SSMParamsBwd
        .type           _Z25selective_scan_bwd_kernelI32Selective_Scan_bwd_kernel_traitsILi64ELi16ELb0ELb0ELb0ELb0ELb1EN3c104HalfEfEEv12SSMParamsBwd,@function
        .size           _Z25selective_scan_bwd_kernelI32Selective_Scan_bwd_kernel_traitsILi64ELi16ELb0ELb0ELb0ELb0ELb1EN3c104HalfEfEEv12SSMParamsBwd,(.L_x_10945 - _Z25selective_scan_bwd_kernelI32Selective_Scan_bwd_kernel_traitsILi64ELi16ELb0ELb0ELb0ELb0ELb1EN3c104HalfEfEEv12SSMParamsBwd)
        .other          _Z25selective_scan_bwd_kernelI32Selective_Scan_bwd_kernel_traitsILi64ELi16ELb0ELb0ELb0ELb0ELb1EN3c104HalfEfEEv12SSMParamsBwd,@"STO_CUDA_ENTRY STV_DEFAULT"
_Z25selective_scan_bwd_kernelI32Selective_Scan_bwd_kernel_traitsILi64ELi16ELb0ELb0ELb0ELb0ELb1EN3c104HalfEfEEv12SSMParamsBwd:
.text._Z25selective_scan_bwd_kernelI32Selective_Scan_bwd_kernel_traitsILi64ELi16ELb0ELb0ELb0ELb0ELb1EN3c104HalfEfEEv12SSMParamsBwd:
[----:B------:R-:W-:Y:S08]  /*0000*/  LDC R1, c[0x0][0x28] ;  /* 0x00000a00ff017b82 */ /* 0x000ff00000000800 */
[----:B------:R-:W0:Y:S01]  /*0010*/  LDC.64 R2, c[0x0][0x2e8] ;  /* 0x0000ba00ff027b82 */ /* 0x000e220000000a00 */
[----:B------:R-:W1:Y:S01]  /*0020*/  S2R R91, SR_CTAID.Y ;  /* 0x00000000005b7919 */ /* 0x000e620000002600 */
[----:B------:R-:W-:Y:S01]  /*0030*/  HFMA2.MMA R89, -RZ, RZ, 0, 0 ;  /* 0x00000000ff597435 */ /* 0x000fe200000001ff */
[----:B------:R-:W-:Y:S01]  /*0040*/  ULDC.64 UR14, c[0x0][0x208] ;  /* 0x00008200000e7ab9 */ /* 0x000fe20000000a00 */
[----:B------:R-:W-:Y:S01]  /*0050*/  ULDC.64 UR8, c[0x0][0x280] ;  /* 0x0000a00000087ab9 */ /* 0x000fe20000000a00 */
[----:B------:R-:W-:Y:S01]  /*0060*/  ULDC.64 UR10, c[0x0][0x290] ;  /* 0x0000a400000a7ab9 */ /* 0x000fe20000000a00 */
[----:B------:R-:W-:Y:S01]  /*0070*/  ULDC.64 UR12, c[0x0][0x328] ;  /* 0x0000ca00000c7ab9 */ /* 0x000fe20000000a00 */
[----:B------:R-:W-:Y:S01]  /*0080*/  MOV R84, RZ ;  /* 0x000000ff00547202 */ /* 0x000fe20000000f00 */
[----:B------:R-:W2:Y:S08]  /*0090*/  LDC.64 R8, c[0x0][0x310] ;  /* 0x0000c400ff087b82 */ /* 0x000eb00000000a00 */
[----:B------:R-:W3:Y:S01]  /*00a0*/  LDC.64 R4, c[0x0][0x300] ;  /* 0x0000c000ff047b82 */ /* 0x000ee20000000a00 */
[----:B0-----:R-:W-:-:S07]  /*00b0*/  ISETP.NE.U32.AND P0, PT, R2, RZ, PT ;  /* 0x000000ff0200720c */ /* 0x001fce0003f05070 */
[----:B------:R-:W0:Y:S01]  /*00c0*/  S2UR UR16, SR_CTAID.X ;  /* 0x00000000001079c3 */ /* 0x000e220000002500 */
[----:B------:R-:W-:Y:S02]  /*00d0*/  ISETP.NE.AND.EX P0, PT, R3, RZ, PT, P0 ;  /* 0x000000ff0300720c */ /* 0x000fe40003f05300 */
[----:B-1----:R-:W-:-:S05]  /*00e0*/  SHF.R.S32.HI R86, RZ, 0x1f, R91 ;  /* 0x0000001fff567819 */ /* 0x002fca000001145b */
[----:B------:R-:W1:Y:S01]  /*00f0*/  LDC.64 R6, c[0x0][0x288] ;  /* 0x0000a200ff067b82 */ /* 0x000e620000000a00 */
[----:B---3--:R-:W-:-:S05]  /*0100*/  ISETP.NE.U32.AND P1, PT, R4, RZ, PT ;  /* 0x000000ff0400720c */ /* 0x008fca0003f25070 */
[----:B------:R-:W-:Y:S02]  /*0110*/  @P0 LEA R2, P2, R91, R2, 0x2 ;  /* 0x000000025b020211 */ /* 0x000fe400078410ff */
[----:B------:R-:W3:Y:S01]  /*0120*/  LDC R27, c[0x0][0x224] ;  /* 0x00008900ff1b7b82 */ /* 0x000ee20000000800 */
        /* <DEDUP_REMOVED lines=8> */
[----:B------:R-:W-:Y:S01]  /*01b0*/  UIMAD UR6, UR17, UR8, URZ ;  /* 0x00000008110672a4 */ /* 0x000fe2000f8e023f */
[----:B------:R-:W-:-:S06]  /*01c0*/  @P1 LEA R4, P3, R91, R4, 0x2 ;  /* 0x000000045b041211 */ /* 0x000fcc00078610ff */
[----:B------:R-:W0:Y:S01]  /*01d0*/  LDC.64 R12, c[0x0][0x298] ;  /* 0x0000a600ff0c7b82 */ /* 0x000e220000000a00 */
[----:B------:R-:W-:Y:S01]  /*01e0*/  UIMAD.WIDE.U32 UR4, UR16, UR8, URZ ;  /* 0x00000008100472a5 */ /* 0x000fe2000f8e003f */
[----:B------:R-:W-:Y:S01]  /*01f0*/  @P1 LEA.HI.X R5, R91, R5, R86, 0x2, P3 ;  /* 0x000000055b051211 */ /* 0x000fe200018f1456 */
[----:B------:R-:W-:-:S05]  /*0200*/  UIMAD UR8, UR16, UR9, UR6 ;  /* 0x00000009100872a4 */ /* 0x000fca000f8e0206 */
[----:B------:R-:W0:Y:S01]  /*0210*/  LDC.64 R14, c[0x0][0x330] ;  /* 0x0000cc00ff0e7b82 */ /* 0x000e220000000a00 */
[----:B------:R-:W-:Y:S01]  /*0220*/  UIMAD UR9, UR17, UR10, URZ ;  /* 0x0000000a110972a4 */ /* 0x000fe2000f8e023f */
[-C--:B-1----:R-:W-:Y:S01]  /*0230*/  IMAD R0, R86, R6.reuse, RZ ;  /* 0x0000000656007224 */ /* 0x082fe200078e02ff */
[----:B------:R-:W-:Y:S01]  /*0240*/  UIMAD.WIDE.U32 UR6, UR16, UR10, URZ ;  /* 0x0000000a100672a5 */ /* 0x000fe2000f8e003f */
[----:B---3--:R-:W-:Y:S01]  /*0250*/  LEA R9, R27, 0xfffffc00, 0xa ;  /* 0xfffffc001b097811 */ /* 0x008fe200078e50ff */
[----:B------:R-:W-:Y:S01]  /*0260*/  UIADD3 UR5, UR5, UR8, URZ ;  /* 0x0000000805057290 */ /* 0x000fe2000fffe03f */
[----:B------:R1:W5:Y:S02]  /*0270*/  @P1 LDG.E R84, desc[UR14][R4.64] ;  /* 0x0000000e04541981 */ /* 0x000364000c1e1900 */
[----:B------:R-:W3:Y:S01]  /*0280*/  @P0 LDC R26, c[0x0][0x214] ;  /* 0x00008500ff1a0b82 */ /* 0x000ee20000000800 */
[----:B------:R-:W-:Y:S02]  /*0290*/  UIMAD UR10, UR16, UR11, UR9 ;  /* 0x0000000b100a72a4 */ /* 0x000fe4000f8e0209 */
[----:B------:R-:W-:Y:S01]  /*02a0*/  UIMAD UR11, UR17, UR12, URZ ;  /* 0x0000000c110b72a4 */ /* 0x000fe2000f8e023f */
[----:B----4-:R-:W-:Y:S01]  /*02b0*/  IMAD.WIDE.U32 R2, R91, R6, UR4 ;  /* 0x000000045b027e25 */ /* 0x010fe2000f8e0006 */
[----:B------:R-:W-:-:S02]  /*02c0*/  UIADD3 UR7, UR7, UR10, URZ ;  /* 0x0000000a07077290 */ /* 0x000fc4000fffe03f */
[----:B------:R-:W-:Y:S01]  /*02d0*/  UIMAD.WIDE.U32 UR8, UR16, UR12, URZ ;  /* 0x0000000c100872a5 */ /* 0x000fe2000f8e003f */
[----:B------:R-:W4:Y:S01]  /*02e0*/  @P0 LDC R29, c[0x0][0x21c] ;  /* 0x00008700ff1d0b82 */ /* 0x000f220000000800 */
[----:B------:R-:W-:Y:S01]  /*02f0*/  UIMAD UR11, UR16, UR13, UR11 ;  /* 0x0000000d100b72a4 */ /* 0x000fe2000f8e020b */
[----:B------:R-:W-:Y:S01]  /*0300*/  IMAD R0, R91, R7, R0 ;  /* 0x000000075b007224 */ /* 0x000fe200078e0200 */
[----:B--2---:R-:W-:Y:S01]  /*0310*/  ISETP.NE.U32.AND P1, PT, R22, RZ, PT ;  /* 0x000000ff1600720c */ /* 0x004fe20003f25070 */
[----:B0-----:R-:W-:Y:S01]  /*0320*/  IMAD R8, R86, R12, RZ ;  /* 0x0000000c56087224 */ /* 0x001fe200078e02ff */
[----:B------:R-:W-:-:S03]  /*0330*/  ISETP.NE.U32.AND P2, PT, R24, RZ, PT ;  /* 0x000000ff1800720c */ /* 0x000fc60003f45070 */
[----:B------:R-:W0:Y:S01]  /*0340*/  LDC.64 R30, c[0x0][0x2f0] ;  /* 0x0000bc00ff1e7b82 */ /* 0x000e220000000a00 */
[----:B------:R-:W-:Y:S01]  /*0350*/  SHF.R.S32.HI R11, RZ, 0x1f, R9 ;  /* 0x0000001fff0b7819 */ /* 0x000fe20000011409 */
[----:B------:R-:W-:Y:S01]  /*0360*/  UIADD3 UR9, UR9, UR11, URZ ;  /* 0x0000000b09097290 */ /* 0x000fe2000fffe03f */
[----:B------:R-:W-:Y:S01]  /*0370*/  IADD3 R78, P3, R9, R2, RZ ;  /* 0x00000002094e7210 */ /* 0x000fe20007f7e0ff */
[----:B-1----:R-:W-:-:S04]  /*0380*/  IMAD.WIDE.U32 R4, R91, R12, UR6 ;  /* 0x000000065b047e25 */ /* 0x002fc8000f8e000c */
[----:B------:R-:W1:Y:S01]  /*0390*/  LDC.64 R32, c[0x0][0x2f8] ;  /* 0x0000be00ff207b82 */ /* 0x000e620000000a00 */
[----:B------:R-:W-:-:S07]  /*03a0*/  ISETP.NE.AND.EX P1, PT, R23, RZ, PT, P1 ;  /* 0x000000ff1700720c */ /* 0x000fce0003f25310 */
[----:B------:R-:W2:Y:S01]  /*03b0*/  LDC.64 R74, c[0x0][0x3b8] ;  /* 0x0000ee00ff4a7b82 */ /* 0x000ea20000000a00 */
[----:B------:R-:W-:Y:S01]  /*03c0*/  ISETP.NE.AND.EX P2, PT, R25, RZ, PT, P2 ;  /* 0x000000ff1900720c */ /* 0x000fe20003f45320 */
[----:B------:R-:W-:Y:S01]  /*03d0*/  IMAD R8, R91, R13, R8 ;  /* 0x0000000d5b087224 */ /* 0x000fe200078e0208 */
[----:B------:R-:W-:-:S05]  /*03e0*/  IADD3.X R2, R11, R3, R0, P3, !PT ;  /* 0x000000030b027210 */ /* 0x000fca0001ffe400 */
[----:B------:R-:W2:Y:S01]  /*03f0*/  @P0 LDC.64 R20, c[0x0][0x310] ;  /* 0x0000c400ff140b82 */ /* 0x000ea20000000a00 */
[----:B------:R-:W-:Y:S01]  /*0400*/  IADD3 R76, P3, R9, R4, RZ ;  /* 0x00000004094c7210 */ /* 0x000fe20007f7e0ff */
[-C--:B------:R-:W-:Y:S02]  /*0410*/  IMAD R10, R86, R14.reuse, RZ ;  /* 0x0000000e560a7224 */ /* 0x080fe400078e02ff */
[----:B------:R-:W-:Y:S01]  /*0420*/  IMAD.WIDE.U32 R6, R91, R14, UR8 ;  /* 0x000000085b067e25 */ /* 0x000fe2000f8e000e */
[----:B------:R-:W-:Y:S02]  /*0430*/  IADD3.X R4, R11, R5, R8, P3, !PT ;  /* 0x000000050b047210 */ /* 0x000fe40001ffe408 */
[----:B------:R-:W-:Y:S01]  /*0440*/  ISETP.GE.AND P3, PT, R27, 0x1, PT ;  /* 0x000000011b00780c */ /* 0x000fe20003f66270 */
[----:B------:R-:W-:Y:S01]  /*0450*/  IMAD R10, R91, R15, R10 ;  /* 0x0000000f5b0a7224 */ /* 0x000fe200078e020a */
[----:B------:R-:W-:Y:S01]  /*0460*/  IADD3 R9, P4, R9, R6, RZ ;  /* 0x0000000609097210 */ /* 0x000fe20007f9e0ff */
[----:B---3--:R-:W-:Y:S01]  /*0470*/  @P0 IMAD R0, R26, UR16, R91 ;  /* 0x000000101a000c24 */ /* 0x008fe2000f8e025b */
[----:B------:R-:W-:-:S02]  /*0480*/  CS2R R18, SRZ ;  /* 0x0000000000127805 */ /* 0x000fc4000001ff00 */
[----:B------:R-:W-:Y:S02]  /*0490*/  CS2R R16, SRZ ;  /* 0x0000000000107805 */ /* 0x000fe4000001ff00 */
[----:B------:R-:W-:Y:S01]  /*04a0*/  IADD3.X R6, R11, R7, R10, P4, !PT ;  /* 0x000000070b067210 */ /* 0x000fe200027fe40a */
[----:B------:R-:W-:Y:S01]  /*04b0*/  @P0 IMAD R0, R0, R27, RZ ;  /* 0x0000001b00000224 */ /* 0x000fe200078e02ff */
[C---:B------:R-:W-:Y:S02]  /*04c0*/  @P1 LEA R18, P4, R91.reuse, R22, 0x2 ;  /* 0x000000165b121211 */ /* 0x040fe400078810ff */
[C---:B------:R-:W-:Y:S01]  /*04d0*/  @P2 LEA R16, P5, R91.reuse, R24, 0x2 ;  /* 0x000000185b102211 */ /* 0x040fe200078a10ff */
[----:B----4-:R-:W-:Y:S01]  /*04e0*/  @P0 IMAD R3, R0, R29, RZ ;  /* 0x0000001d00030224 */ /* 0x010fe200078e02ff */
[C-C-:B------:R-:W-:Y:S02]  /*04f0*/  @P1 LEA.HI.X R19, R91.reuse, R23, R86.reuse, 0x2, P4 ;  /* 0x000000175b131211 */ /* 0x140fe400020f1456 */
[----:B------:R-:W-:-:S02]  /*0500*/  @P2 LEA.HI.X R17, R91, R25, R86, 0x2, P5 ;  /* 0x000000195b112211 */ /* 0x000fc400028f1456 */
[----:B0-----:R-:W-:Y:S02]  /*0510*/  LEA R83, P1, R78, R30, 0x1 ;  /* 0x0000001e4e537211 */ /* 0x001fe400078208ff */
[----:B-1----:R-:W-:Y:S02]  /*0520*/  LEA R81, P2, R76, R32, 0x1 ;  /* 0x000000204c517211 */ /* 0x002fe400078408ff */
[----:B--2---:R-:W-:Y:S01]  /*0530*/  LEA R79, P4, R9, R74, 0x1 ;  /* 0x0000004a094f7211 */ /* 0x004fe200078808ff */
        /* <DEDUP_REMOVED lines=13> */
[----:B------:R-:W-:Y:S01]  /*0610*/  MOV R87, RZ ;  /* 0x000000ff00577202 */ /* 0x000fe20000000f00 */
[----:B-1----:R-:W-:-:S03]  /*0620*/  ULEA UR5, UR5, UR4, 0x18 ;  /* 0x0000000405057291 */ /* 0x002fc6000f8ec03f */
[----:B------:R-:W-:Y:S01]  /*0630*/  UMOV UR4, URZ ;  /* 0x0000003f00047c82 */ /* 0x000fe20008000000 */
[--C-:B0-----:R-:W-:Y:S02]  /*0640*/  SHF.R.S32.HI R0, RZ, 0x1f, R85.reuse ;  /* 0x0000001fff007819 */ /* 0x101fe40000011455 */
[----:B------:R-:W-:Y:S02]  /*0650*/  SHF.L.U32 R77, R85, 0x4, RZ ;  /* 0x00000004554d7819 */ /* 0x000fe400000006ff */
[----:B------:R-:W-:Y:S02]  /*0660*/  LEA.HI R0, R0, R85, RZ, 0x5 ;  /* 0x0000005500007211 */ /* 0x000fe400078f28ff */
[----:B------:R-:W-:Y:S02]  /*0670*/  LOP3.LUT R74, R77, 0xfffffe00, RZ, 0xc0, !PT ;  /* 0xfffffe004d4a7812 */ /* 0x000fe400078ec0ff */
[----:B------:R-:W-:Y:S02]  /*0680*/  SHF.R.S32.HI R0, RZ, 0x5, R0 ;  /* 0x00000005ff007819 */ /* 0x000fe40000011400 */
[----:B------:R-:W-:-:S02]  /*0690*/  LOP3.LUT R74, R74, 0x1f, R85, 0xf8, !PT ;  /* 0x0000001f4a4a7812 */ /* 0x000fc400078ef855 */
[----:B------:R-:W-:Y:S02]  /*06a0*/  LOP3.LUT R182, R85, 0x1f, RZ, 0xc0, !PT ;  /* 0x0000001f55b67812 */ /* 0x000fe400078ec0ff */
[----:B------:R-:W-:Y:S02]  /*06b0*/  LEA R72, R0, UR5, 0x3 ;  /* 0x0000000500487c11 */ /* 0x000fe4000f8e18ff */
[----:B--2---:R-:W-:-:S07]  /*06c0*/  SHF.R.S32.HI R73, RZ, 0x1f, R74 ;  /* 0x0000001fff497819 */ /* 0x004fce000001144a */
.L_x_3496:
[----:B0-----:R-:W0:Y:S01]  /*06d0*/  LDC R111, c[0x0][0x224] ;  /* 0x00008900ff6f7b82 */ /* 0x001e220000000800 */
[----:B------:R-:W-:Y:S01]  /*06e0*/  ULDC UR6, c[0x0][0x218] ;  /* 0x0000860000067ab9 */ /* 0x000fe20000000800 */
[C---:B------:R-:W-:Y:S01]  /*06f0*/  LOP3.LUT R32, R74.reuse, 0x20, RZ, 0xfc, !PT ;  /* 0x000000204a207812 */ /* 0x040fe200078efcff */
[----:B------:R-:W-:Y:S01]  /*0700*/  ULDC.64 UR8, c[0x0][0x318] ;  /* 0x0000c60000087ab9 */ /* 0x000fe20000000a00 */
[C---:B------:R-:W-:Y:S02]  /*0710*/  LEA R2, P3, R74.reuse, R83, 0x1 ;  /* 0x000000534a027211 */ /* 0x040fe400078608ff */
[C---:B------:R-:W-:Y:S02]  /*0720*/  LOP3.LUT R31, R74.reuse, 0x40, RZ, 0xfc, !PT ;  /* 0x000000404a1f7812 */ /* 0x040fe400078efcff */
[----:B------:R-:W-:Y:S01]  /*0730*/  LOP3.LUT R8, R74, 0x60, RZ, 0xfc, !PT ;  /* 0x000000604a087812 */ /* 0x000fe200078efcff */
[----:B------:R-:W1:Y:S01]  /*0740*/  LDC.64 R112, c[0x0][0x2a0] ;  /* 0x0000a800ff707b82 */ /* 0x000e620000000a00 */
[----:B------:R-:W-:-:S02]  /*0750*/  PRMT R5, RZ, 0x7610, R5 ;  /* 0x00007610ff057816 */ /* 0x000fc40000000005 */
[C---:B------:R-:W-:Y:S02]  /*0760*/  LOP3.LUT R30, R74.reuse, 0x80, RZ, 0xfc, !PT ;  /* 0x000000804a1e7812 */ /* 0x040fe400078efcff */
[----:B------:R-:W-:Y:S02]  /*0770*/  PRMT R0, RZ, 0x7610, R0 ;  /* 0x00007610ff007816 */ /* 0x000fe40000000000 */
[C---:B------:R-:W-:Y:S01]  /*0780*/  LOP3.LUT R29, R74.reuse, 0xa0, RZ, 0xfc, !PT ;  /* 0x000000a04a1d7812 */ /* 0x040fe200078efcff */
[----:B------:R-:W2:Y:S01]  /*0790*/  LDC.64 R114, c[0x0][0x2b0] ;  /* 0x0000ac00ff727b82 */ /* 0x000ea20000000a00 */
[C---:B------:R-:W-:Y:S02]  /*07a0*/  LEA.HI.X R3, R74.reuse, R78, R73, 0x1, P3 ;  /* 0x0000004e4a037211 */ /* 0x040fe400018f0c49 */
[C---:B------:R-:W-:Y:S02]  /*07b0*/  LOP3.LUT R28, R74.reuse, 0xc0, RZ, 0xfc, !PT ;  /* 0x000000c04a1c7812 */ /* 0x040fe400078efcff */
[----:B------:R-:W-:-:S02]  /*07c0*/  LOP3.LUT R27, R74, 0xe0, RZ, 0xfc, !PT ;  /* 0x000000e04a1b7812 */ /* 0x000fc400078efcff */
[----:B0-----:R-:W-:Y:S02]  /*07d0*/  IADD3 R71, R111, -UR4, RZ ;  /* 0x800000046f477c10 */ /* 0x001fe4000fffe0ff */
[----:B------:R-:W-:Y:S02]  /*07e0*/  LOP3.LUT R26, R74, 0x100, RZ, 0xfc, !PT ;  /* 0x000001004a1a7812 */ /* 0x000fe400078efcff */
[----:B------:R-:W-:Y:S02]  /*07f0*/  LEA R14, R71, 0xfffffc00, 0xa ;  /* 0xfffffc00470e7811 */ /* 0x000fe400078e50ff */
[----:B------:R-:W-:Y:S02]  /*0800*/  PRMT R7, RZ, 0x7610, R7 ;  /* 0x00007610ff077816 */ /* 0x000fe40000000007 */
[----:B------:R-:W-:Y:S01]  /*0810*/  IADD3 R33, -R14, UR6, RZ ;  /* 0x000000060e217c10 */ /* 0x000fe2000fffe1ff */
[----:B------:R-:W-:Y:S01]  /*0820*/  ULDC.64 UR6, c[0x0][0x2a8] ;  /* 0x0000aa0000067ab9 */ /* 0x000fe20000000a00 */
[----:B------:R-:W-:-:S02]  /*0830*/  PRMT R4, RZ, 0x7610, R4 ;  /* 0x00007610ff047816 */ /* 0x000fc40000000004 */
[-C--:B------:R-:W-:Y:S01]  /*0840*/  ISETP.GE.AND P2, PT, R74, R33.reuse, PT ;  /* 0x000000214a00720c */ /* 0x080fe20003f46270 */
[----:B------:R-:W-:Y:S01]  /*0850*/  BAR.SYNC.DEFER_BLOCKING 0x0 ;  /* 0x0000000000007b1d */ /* 0x000fe20000010000 */
[-C--:B------:R-:W-:Y:S02]  /*0860*/  ISETP.GE.AND P1, PT, R32, R33.reuse, PT ;  /* 0x000000212000720c */ /* 0x080fe40003f26270 */
[-C--:B------:R-:W-:Y:S02]  /*0870*/  ISETP.GE.AND P0, PT, R31, R33.reuse, PT ;  /* 0x000000211f00720c */ /* 0x080fe40003f06270 */
[-C--:B------:R-:W-:Y:S02]  /*0880*/  ISETP.GE.AND P4, PT, R8, R33.reuse, PT ;  /* 0x000000210800720c */ /* 0x080fe40003f86270 */
[-C--:B------:R-:W-:Y:S02]  /*0890*/  ISETP.GE.AND P6, PT, R30, R33.reuse, PT ;  /* 0x000000211e00720c */ /* 0x080fe40003fc6270 */
[----:B------:R-:W-:-:S02]  /*08a0*/  ISETP.GE.AND P5, PT, R29, R33, PT ;  /* 0x000000211d00720c */ /* 0x000fc40003fa6270 */
[----:B------:R-:W-:Y:S02]  /*08b0*/  ISETP.GE.AND P3, PT, R28, R33, PT ;  /* 0x000000211c00720c */ /* 0x000fe40003f66270 */
[----:B------:R-:W-:Y:S02]  /*08c0*/  PRMT R13, RZ, 0x7610, R13 ;  /* 0x00007610ff0d7816 */ /* 0x000fe4000000000d */
[----:B------:R-:W-:Y:S02]  /*08d0*/  PRMT R6, RZ, 0x7610, R6 ;  /* 0x00007610ff067816 */ /* 0x000fe40000000006 */
[C---:B------:R-:W-:Y:S02]  /*08e0*/  LOP3.LUT R25, R74.reuse, 0x120, RZ, 0xfc, !PT ;  /* 0x000001204a197812 */ /* 0x040fe400078efcff */
[----:B------:R-:W-:Y:S02]  /*08f0*/  PRMT R15, RZ, 0x7610, R15 ;  /* 0x00007610ff0f7816 */ /* 0x000fe4000000000f */
[----:B------:R-:W-:-:S02]  /*0900*/  LOP3.LUT R24, R74, 0x140, RZ, 0xfc, !PT ;  /* 0x000001404a187812 */ /* 0x000fc400078efcff */
[----:B------:R-:W-:Y:S01]  /*0910*/  PRMT R12, RZ, 0x7610, R12 ;  /* 0x00007610ff0c7816 */ /* 0x000fe2000000000c */
[----:B------:R-:W3:Y:S01]  /*0920*/  @!P2 LDG.E.U16 R5, desc[UR14][R2.64] ;  /* 0x0000000e0205a981 */ /* 0x000ee2000c1e1500 */
[-C--:B------:R-:W-:Y:S02]  /*0930*/  ISETP.GE.AND P2, PT, R27, R33.reuse, PT ;  /* 0x000000211b00720c */ /* 0x080fe40003f46270 */
[----:B------:R-:W-:Y:S01]  /*0940*/  LOP3.LUT R23, R74, 0x160, RZ, 0xfc, !PT ;  /* 0x000001604a177812 */ /* 0x000fe200078efcff */
[----:B------:R-:W4:Y:S01]  /*0950*/  @!P1 LDG.E.U16 R0, desc[UR14][R2.64+0x40] ;  /* 0x0000400e02009981 */ /* 0x000f22000c1e1500 */
[----:B------:R-:W-:Y:S02]  /*0960*/  ISETP.GE.AND P1, PT, R26, R33, PT ;  /* 0x000000211a00720c */ /* 0x000fe40003f26270 */
[----:B------:R-:W-:Y:S01]  /*0970*/  PRMT R35, RZ, 0x7610, R35 ;  /* 0x00007610ff237816 */ /* 0x000fe20000000023 */
[----:B------:R-:W2:Y:S01]  /*0980*/  @!P0 LDG.E.U16 R7, desc[UR14][R2.64+0x80] ;  /* 0x0000800e02078981 */ /* 0x000ea2000c1e1500 */
[----:B------:R-:W-:-:S02]  /*0990*/  LOP3.LUT R22, R74, 0x180, RZ, 0xfc, !PT ;  /* 0x000001804a167812 */ /* 0x000fc400078efcff */
[C---:B------:R-:W-:Y:S01]  /*09a0*/  LOP3.LUT R11, R74.reuse, 0x1a0, RZ, 0xfc, !PT ;  /* 0x000001a04a0b7812 */ /* 0x040fe200078efcff */
[----:B------:R-:W2:Y:S01]  /*09b0*/  @!P4 LDG.E.U16 R4, desc[UR14][R2.64+0xc0] ;  /* 0x0000c00e0204c981 */ /* 0x000ea2000c1e1500 */
[-C--:B------:R-:W-:Y:S02]  /*09c0*/  ISETP.GE.AND P0, PT, R25, R33.reuse, PT ;  /* 0x000000211900720c */ /* 0x080fe40003f06270 */
[----:B------:R-:W-:Y:S01]  /*09d0*/  LOP3.LUT R10, R74, 0x1c0, RZ, 0xfc, !PT ;  /* 0x000001c04a0a7812 */ /* 0x000fe200078efcff */
[----:B------:R-:W2:Y:S01]  /*09e0*/  @!P6 LDG.E.U16 R13, desc[UR14][R2.64+0x100] ;  /* 0x0001000e020de981 */ /* 0x000ea2000c1e1500 */
[-C--:B------:R-:W-:Y:S02]  /*09f0*/  ISETP.GE.AND P4, PT, R24, R33.reuse, PT ;  /* 0x000000211800720c */ /* 0x080fe40003f86270 */
[----:B------:R-:W-:Y:S01]  /*0a00*/  LOP3.LUT R9, R74, 0x1e0, RZ, 0xfc, !PT ;  /* 0x000001e04a097812 */ /* 0x000fe200078efcff */
[----:B------:R-:W2:Y:S01]  /*0a10*/  @!P5 LDG.E.U16 R6, desc[UR14][R2.64+0x140] ;  /* 0x0001400e0206d981 */ /* 0x000ea2000c1e1500 */
[----:B------:R-:W-:-:S02]  /*0a20*/  ISETP.GE.AND P6, PT, R23, R33, PT ;  /* 0x000000211700720c */ /* 0x000fc40003fc6270 */
[-C--:B------:R-:W-:Y:S01]  /*0a30*/  ISETP.GE.AND P5, PT, R22, R33.reuse, PT ;  /* 0x000000211600720c */ /* 0x080fe20003fa6270 */
[----:B------:R-:W2:Y:S01]  /*0a40*/  @!P3 LDG.E.U16 R15, desc[UR14][R2.64+0x180] ;  /* 0x0001800e020fb981 */ /* 0x000ea2000c1e1500 */
[-C--:B------:R-:W-:Y:S02]  /*0a50*/  ISETP.GE.AND P3, PT, R11, R33.reuse, PT ;  /* 0x000000210b00720c */ /* 0x080fe40003f66270 */
[----:B------:R-:W-:Y:S01]  /*0a60*/  PRMT R34, RZ, 0x7610, R34 ;  /* 0x00007610ff227816 */ /* 0x000fe20000000022 */
[----:B------:R-:W2:Y:S01]  /*0a70*/  @!P2 LDG.E.U16 R12, desc[UR14][R2.64+0x1c0] ;  /* 0x0001c00e020ca981 */ /* 0x000ea2000c1e1500 */
[-C--:B------:R-:W-:Y:S02]  /*0a80*/  ISETP.GE.AND P2, PT, R10, R33.reuse, PT ;  /* 0x000000210a00720c */ /* 0x080fe40003f46270 */
[----:B------:R-:W-:Y:S01]  /*0a90*/  PRMT R37, RZ, 0x7610, R37 ;  /* 0x00007610ff257816 */ /* 0x000fe20000000025 */
[----:B------:R-:W2:Y:S01]  /*0aa0*/  @!P1 LDG.E.U16 R35, desc[UR14][R2.64+0x200] ;  /* 0x0002000e02239981 */ /* 0x000ea2000c1e1500 */
[----:B------:R-:W-:-:S02]  /*0ab0*/  ISETP.GE.AND P1, PT, R9, R33, PT ;  /* 0x000000210900720c */ /* 0x000fc40003f26270 */
[----:B------:R-:W-:Y:S01]  /*0ac0*/  PRMT R36, RZ, 0x7610, R36 ;  /* 0x00007610ff247816 */ /* 0x000fe20000000024 */
[----:B------:R-:W2:Y:S01]  /*0ad0*/  @!P0 LDG.E.U16 R34, desc[UR14][R2.64+0x240] ;  /* 0x0002400e02228981 */ /* 0x000ea2000c1e1500 */
[----:B------:R-:W-:Y:S02]  /*0ae0*/  PRMT R39, RZ, 0x7610, R39 ;  /* 0x00007610ff277816 */ /* 0x000fe40000000027 */
[----:B------:R-:W-:Y:S01]  /*0af0*/  PRMT R38, RZ, 0x7610, R38 ;  /* 0x00007610ff267816 */ /* 0x000fe20000000026 */
[----:B------:R-:W2:Y:S01]  /*0b00*/  @!P4 LDG.E.U16 R37, desc[UR14][R2.64+0x280] ;  /* 0x0002800e0225c981 */ /* 0x000ea2000c1e1500 */
[----:B------:R-:W-:Y:S02]  /*0b10*/  PRMT R41, RZ, 0x7610, R41 ;  /* 0x00007610ff297816 */ /* 0x000fe40000000029 */
[----:B------:R-:W-:Y:S01]  /*0b20*/  PRMT R40, RZ, 0x7610, R40 ;  /* 0x00007610ff287816 */ /* 0x000fe20000000028 */
[----:B------:R-:W2:Y:S04]  /*0b30*/  @!P6 LDG.E.U16 R36, desc[UR14][R2.64+0x2c0] ;  /* 0x0002c00e0224e981 */ /* 0x000ea8000c1e1500 */
[----:B------:R-:W2:Y:S04]  /*0b40*/  @!P5 LDG.E.U16 R39, desc[UR14][R2.64+0x300] ;  /* 0x0003000e0227d981 */ /* 0x000ea8000c1e1500 */
[----:B------:R-:W2:Y:S04]  /*0b50*/  @!P3 LDG.E.U16 R38, desc[UR14][R2.64+0x340] ;  /* 0x0003400e0226b981 */ /* 0x000ea8000c1e1500 */
[----:B------:R-:W2:Y:S04]  /*0b60*/  @!P2 LDG.E.U16 R41, desc[UR14][R2.64+0x380] ;  /* 0x0003800e0229a981 */ /* 0x000ea8000c1e1500 */
[----:B------:R0:W2:Y:S01]  /*0b70*/  @!P1 LDG.E.U16 R40, desc[UR14][R2.64+0x3c0] ;  /* 0x0003c00e02289981 */ /* 0x0000a2000c1e1500 */
[----:B------:R-:W-:-:S04]  /*0b80*/  LOP3.LUT R93, R77, 0xfffffe00, RZ, 0xc0, !PT ;  /* 0xfffffe004d5d7812 */ /* 0x000fc800078ec0ff */
[----:B------:R-:W-:-:S04]  /*0b90*/  IADD3 R42, R93, R80, RZ ;  /* 0x000000505d2a7210 */ /* 0x000fc80007ffe0ff */
[C---:B------:R-:W-:Y:S02]  /*0ba0*/  IADD3 R43, R42.reuse, 0x20, RZ ;  /* 0x000000202a2b7810 */ /* 0x040fe40007ffe0ff */
[C---:B------:R-:W-:Y:S02]  /*0bb0*/  IADD3 R45, R42.reuse, 0x40, RZ ;  /* 0x000000402a2d7810 */ /* 0x040fe40007ffe0ff */
[C---:B------:R-:W-:Y:S02]  /*0bc0*/  IADD3 R47, R42.reuse, 0x60, RZ ;  /* 0x000000602a2f7810 */ /* 0x040fe40007ffe0ff */
[C---:B------:R-:W-:Y:S02]  /*0bd0*/  IADD3 R49, R42.reuse, 0x80, RZ ;  /* 0x000000802a317810 */ /* 0x040fe40007ffe0ff */
[C---:B------:R-:W-:Y:S02]  /*0be0*/  IADD3 R51, R42.reuse, 0xa0, RZ ;  /* 0x000000a02a337810 */ /* 0x040fe40007ffe0ff */
[----:B------:R-:W-:-:S02]  /*0bf0*/  IADD3 R53, R42, 0xc0, RZ ;  /* 0x000000c02a357810 */ /* 0x000fc40007ffe0ff */
[C---:B------:R-:W-:Y:S02]  /*0c00*/  IADD3 R55, R42.reuse, 0xe0, RZ ;  /* 0x000000e02a377810 */ /* 0x040fe40007ffe0ff */
[C---:B0-----:R-:W-:Y:S02]  /*0c10*/  IADD3 R3, R42.reuse, 0x100, RZ ;  /* 0x000001002a037810 */ /* 0x041fe40007ffe0ff */
[C---:B------:R-:W-:Y:S02]  /*0c20*/  IADD3 R57, R42.reuse, 0x120, RZ ;  /* 0x000001202a397810 */ /* 0x040fe40007ffe0ff */
[C---:B------:R-:W-:Y:S02]  /*0c30*/  IADD3 R59, R42.reuse, 0x140, RZ ;  /* 0x000001402a3b7810 */ /* 0x040fe40007ffe0ff */
[C---:B------:R-:W-:Y:S02]  /*0c40*/  IADD3 R61, R42.reuse, 0x160, RZ ;  /* 0x000001602a3d7810 */ /* 0x040fe40007ffe0ff */
[----:B------:R-:W-:-:S02]  /*0c50*/  IADD3 R63, R42, 0x180, RZ ;  /* 0x000001802a3f7810 */ /* 0x000fc40007ffe0ff */
[C---:B------:R-:W-:Y:S02]  /*0c60*/  IADD3 R65, R42.reuse, 0x1a0, RZ ;  /* 0x000001a02a417810 */ /* 0x040fe40007ffe0ff */
[C---:B------:R-:W-:Y:S02]  /*0c70*/  IADD3 R67, R42.reuse, 0x1c0, RZ ;  /* 0x000001c02a437810 */ /* 0x040fe40007ffe0ff */
[CC--:B------:R-:W-:Y:S02]  /*0c80*/  LEA.HI.SX32 R70, R42.reuse, R42.reuse, 0x1b ;  /* 0x0000002a2a467211 */ /* 0x0c0fe400078fdaff */
        /* <DEDUP_REMOVED lines=15> */
[----:B------:R-:W-:Y:S02]  /*0d80*/  LEA R70, R70, UR5, 0x1 ;  /* 0x0000000546467c11 */ /* 0x000fe4000f8e08ff */
[----:B------:R-:W-:Y:S02]  /*0d90*/  LEA.HI.SX32 R42, R69, R42, 0x1b ;  /* 0x0000002a452a7211 */ /* 0x000fe400078fdaff */
        /* <DEDUP_REMOVED lines=15> */
[----:B------:R-:W-:-:S02]  /*0e90*/  ISETP.GE.AND P2, PT, R74, R33, PT ;  /* 0x000000214a00720c */ /* 0x000fc40003f46270 */
[----:B------:R-:W-:Y:S02]  /*0ea0*/  ISETP.GE.AND P1, PT, R32, R33, PT ;  /* 0x000000212000720c */ /* 0x000fe40003f26270 */
[----:B------:R-:W-:Y:S02]  /*0eb0*/  LEA R2, P0, R74, R81, 0x1 ;  /* 0x000000514a027211 */ /* 0x000fe400078008ff */
[-C--:B------:R-:W-:Y:S02]  /*0ec0*/  ISETP.GE.AND P4, PT, R8, R33.reuse, PT ;  /* 0x000000210800720c */ /* 0x080fe40003f86270 */
[----:B------:R-:W-:Y:S02]  /*0ed0*/  LEA.HI.X R3, R74, R76, R73, 0x1, P0 ;  /* 0x0000004c4a037211 */ /* 0x000fe400000f0c49 */
[-C--:B------:R-:W-:Y:S02]  /*0ee0*/  ISETP.GE.AND P0, PT, R31, R33.reuse, PT ;  /* 0x000000211f00720c */ /* 0x080fe40003f06270 */
[----:B------:R-:W-:-:S02]  /*0ef0*/  ISETP.GE.AND P6, PT, R30, R33, PT ;  /* 0x000000211e00720c */ /* 0x000fc40003fc6270 */
[-C--:B------:R-:W-:Y:S02]  /*0f00*/  ISETP.GE.AND P5, PT, R29, R33.reuse, PT ;  /* 0x000000211d00720c */ /* 0x080fe40003fa6270 */
[----:B------:R-:W-:Y:S02]  /*0f10*/  ISETP.GE.AND P3, PT, R28, R33, PT ;  /* 0x000000211c00720c */ /* 0x000fe40003f66270 */
[----:B------:R-:W-:Y:S02]  /*0f20*/  PRMT R95, RZ, 0x7610, R95 ;  /* 0x00007610ff5f7816 */ /* 0x000fe4000000005f */
[----:B------:R-:W-:Y:S01]  /*0f30*/  PRMT R88, RZ, 0x7610, R88 ;  /* 0x00007610ff587816 */ /* 0x000fe20000000058 */
[----:B---3--:R-:W-:Y:S04]  /*0f40*/  STS.U16 [R70], R5 ;  /* 0x0000000546007388 */ /* 0x008fe80000000400 */
[----:B----4-:R0:W-:Y:S04]  /*0f50*/  STS.U16 [R69+0x40], R0 ;  /* 0x0000400045007388 */ /* 0x0101e80000000400 */
[----:B--2---:R-:W-:Y:S04]  /*0f60*/  STS.U16 [R68+0x80], R7 ;  /* 0x0000800744007388 */ /* 0x004fe80000000400 */
[----:B------:R2:W-:Y:S01]  /*0f70*/  STS.U16 [R67+0xc0], R4 ;  /* 0x0000c00443007388 */ /* 0x0005e20000000400 */
[----:B0-----:R-:W-:-:S03]  /*0f80*/  LEA R0, R80, R93, 0x4 ;  /* 0x0000005d50007211 */ /* 0x001fc600078e20ff */
[----:B------:R-:W-:Y:S04]  /*0f90*/  STS.U16 [R66+0x100], R13 ;  /* 0x0001000d42007388 */ /* 0x000fe80000000400 */
[----:B------:R0:W-:Y:S01]  /*0fa0*/  STS.U16 [R65+0x140], R6 ;  /* 0x0001400641007388 */ /* 0x0001e20000000400 */
[----:B------:R-:W-:-:S03]  /*0fb0*/  LEA.HI.SX32 R54, R0, R0, 0x1b ;  /* 0x0000000000367211 */ /* 0x000fc600078fdaff */
[----:B------:R-:W-:Y:S04]  /*0fc0*/  STS.U16 [R64+0x180], R15 ;  /* 0x0001800f40007388 */ /* 0x000fe80000000400 */
[----:B------:R3:W-:Y:S04]  /*0fd0*/  STS.U16 [R63+0x1c0], R12 ;  /* 0x0001c00c3f007388 */ /* 0x0007e80000000400 */
[----:B------:R-:W-:Y:S01]  /*0fe0*/  STS.U16 [R62+0x200], R35 ;  /* 0x000200233e007388 */ /* 0x000fe20000000400 */
[----:B------:R-:W-:-:S03]  /*0ff0*/  LEA R54, R54, UR5, 0x1 ;  /* 0x0000000536367c11 */ /* 0x000fc6000f8e08ff */
[----:B------:R4:W-:Y:S04]  /*1000*/  STS.U16 [R61+0x240], R34 ;  /* 0x000240223d007388 */ /* 0x0009e80000000400 */
[----:B------:R-:W-:Y:S04]  /*1010*/  STS.U16 [R60+0x280], R37 ;  /* 0x000280253c007388 */ /* 0x000fe80000000400 */
[----:B------:R1:W-:Y:S04]  /*1020*/  STS.U16 [R59+0x2c0], R36 ;  /* 0x0002c0243b007388 */ /* 0x0003e80000000400 */
        /* <DEDUP_REMOVED lines=21> */
[----:B------:R-:W-:Y:S01]  /*1180*/  PRMT R5, RZ, 0x7610, R5 ;  /* 0x00007610ff057816 */ /* 0x000fe20000000005 */
[----:B------:R-:W-:Y:S01]  /*1190*/  BAR.SYNC.DEFER_BLOCKING 0x0 ;  /* 0x0000000000007b1d */ /* 0x000fe20000010000 */
[----:B--2---:R-:W-:-:S02]  /*11a0*/  PRMT R4, RZ, 0x7610, R4 ;  /* 0x00007610ff047816 */ /* 0x004fc40000000004 */
[----:B------:R-:W-:Y:S02]  /*11b0*/  PRMT R7, RZ, 0x7610, R7 ;  /* 0x00007610ff077816 */ /* 0x000fe40000000007 */
[----:B0-----:R-:W-:Y:S02]  /*11c0*/  PRMT R6, RZ, 0x7610, R6 ;  /* 0x00007610ff067816 */ /* 0x001fe40000000006 */
[----:B------:R-:W-:Y:S02]  /*11d0*/  PRMT R13, RZ, 0x7610, R13 ;  /* 0x00007610ff0d7816 */ /* 0x000fe4000000000d */
[----:B---3--:R-:W-:Y:S02]  /*11e0*/  PRMT R12, RZ, 0x7610, R12 ;  /* 0x00007610ff0c7816 */ /* 0x008fe4000000000c */
[----:B------:R-:W-:Y:S02]  /*11f0*/  PRMT R15, RZ, 0x7610, R15 ;  /* 0x00007610ff0f7816 */ /* 0x000fe4000000000f */
[----:B----4-:R-:W-:-:S02]  /*1200*/  PRMT R34, RZ, 0x7610, R34 ;  /* 0x00007610ff227816 */ /* 0x010fc40000000022 */
[----:B------:R-:W-:Y:S01]  /*1210*/  PRMT R35, RZ, 0x7610, R35 ;  /* 0x00007610ff237816 */ /* 0x000fe20000000023 */
        /* <DEDUP_REMOVED lines=18> */
[----:B-1----:R-:W-:Y:S02]  /*1340*/  PRMT R36, RZ, 0x7610, R36 ;  /* 0x00007610ff247816 */ /* 0x002fe40000000024 */
[----:B------:R-:W-:Y:S02]  /*1350*/  PRMT R37, RZ, 0x7610, R37 ;  /* 0x00007610ff257816 */ /* 0x000fe40000000025 */
        /* <DEDUP_REMOVED lines=8> */
[----:B------:R-:W4:Y:S04]  /*13e0*/  @!P2 LDG.E.U16 R95, desc[UR14][R2.64+0x380] ;  /* 0x0003800e025fa981 */ /* 0x000f28000c1e1500 */
[----:B------:R0:W4:Y:S02]  /*13f0*/  @!P1 LDG.E.U16 R88, desc[UR14][R2.64+0x3c0] ;  /* 0x0003c00e02589981 */ /* 0x000124000c1e1500 */
[----:B0-----:R-:W-:-:S04]  /*1400*/  LEA R2, P0, R74, R79, 0x1 ;  /* 0x0000004f4a027211 */ /* 0x001fc800078008ff */
[C---:B------:R-:W-:Y:S02]  /*1410*/  LEA.HI.X R3, R74.reuse, R75, R73, 0x1, P0 ;  /* 0x0000004b4a037211 */ /* 0x040fe400000f0c49 */
[-C--:B------:R-:W-:Y:S02]  /*1420*/  ISETP.GE.AND P0, PT, R74, R33.reuse, PT ;  /* 0x000000214a00720c */ /* 0x080fe40003f06270 */
[-C--:B------:R-:W-:Y:S02]  /*1430*/  ISETP.GE.AND P3, PT, R32, R33.reuse, PT ;  /* 0x000000212000720c */ /* 0x080fe40003f66270 */
[-C--:B------:R-:W-:Y:S02]  /*1440*/  ISETP.GE.AND P2, PT, R31, R33.reuse, PT ;  /* 0x000000211f00720c */ /* 0x080fe40003f46270 */
[-C--:B------:R-:W-:Y:S02]  /*1450*/  ISETP.GE.AND P6, PT, R8, R33.reuse, PT ;  /* 0x000000210800720c */ /* 0x080fe40003fc6270 */
[----:B------:R-:W-:-:S02]  /*1460*/  ISETP.GE.AND P5, PT, R30, R33, PT ;  /* 0x000000211e00720c */ /* 0x000fc40003fa6270 */
[-C--:B------:R-:W-:Y:S02]  /*1470*/  ISETP.GE.AND P1, PT, R29, R33.reuse, PT ;  /* 0x000000211d00720c */ /* 0x080fe40003f26270 */
[----:B------:R-:W-:Y:S02]  /*1480*/  ISETP.GE.AND P4, PT, R28, R33, PT ;  /* 0x000000211c00720c */ /* 0x000fe40003f86270 */
[----:B------:R-:W-:Y:S02]  /*1490*/  PRMT R104, RZ, 0x7610, R104 ;  /* 0x00007610ff687816 */ /* 0x000fe40000000068 */
[----:B------:R-:W-:Y:S02]  /*14a0*/  PRMT R103, RZ, 0x7610, R103 ;  /* 0x00007610ff677816 */ /* 0x000fe40000000067 */
[----:B------:R-:W-:Y:S02]  /*14b0*/  PRMT R108, RZ, 0x7610, R108 ;  /* 0x00007610ff6c7816 */ /* 0x000fe4000000006c */
[----:B------:R-:W-:-:S02]  /*14c0*/  PRMT R106, RZ, 0x7610, R106 ;  /* 0x00007610ff6a7816 */ /* 0x000fc4000000006a */
[----:B------:R-:W-:Y:S02]  /*14d0*/  PRMT R105, RZ, 0x7610, R105 ;  /* 0x00007610ff697816 */ /* 0x000fe40000000069 */
[----:B------:R-:W-:Y:S02]  /*14e0*/  PRMT R107, RZ, 0x7610, R107 ;  /* 0x00007610ff6b7816 */ /* 0x000fe4000000006b */
[----:B------:R-:W-:Y:S01]  /*14f0*/  PRMT R110, RZ, 0x7610, R110 ;  /* 0x00007610ff6e7816 */ /* 0x000fe2000000006e */
[----:B--2---:R0:W-:Y:S04]  /*1500*/  STS.U16 [R70], R5 ;  /* 0x0000000546007388 */ /* 0x0041e80000000400 */
[----:B---3--:R1:W-:Y:S04]  /*1510*/  STS.U16 [R69+0x40], R4 ;  /* 0x0000400445007388 */ /* 0x0083e80000000400 */
[----:B----4-:R2:W-:Y:S04]  /*1520*/  STS.U16 [R68+0x80], R7 ;  /* 0x0000800744007388 */ /* 0x0105e80000000400 */
[----:B------:R3:W-:Y:S04]  /*1530*/  STS.U16 [R67+0xc0], R6 ;  /* 0x0000c00643007388 */ /* 0x0007e80000000400 */
[----:B------:R4:W-:Y:S04]  /*1540*/  STS.U16 [R66+0x100], R13 ;  /* 0x0001000d42007388 */ /* 0x0009e80000000400 */
[----:B------:R4:W-:Y:S04]  /*1550*/  STS.U16 [R65+0x140], R12 ;  /* 0x0001400c41007388 */ /* 0x0009e80000000400 */
[----:B------:R4:W-:Y:S04]  /*1560*/  STS.U16 [R64+0x180], R15 ;  /* 0x0001800f40007388 */ /* 0x0009e80000000400 */
[----:B------:R-:W-:Y:S04]  /*1570*/  STS.U16 [R63+0x1c0], R34 ;  /* 0x0001c0223f007388 */ /* 0x000fe80000000400 */
[----:B------:R-:W-:Y:S04]  /*1580*/  STS.U16 [R62+0x200], R35 ;  /* 0x000200233e007388 */ /* 0x000fe80000000400 */
[----:B------:R4:W-:Y:S04]  /*1590*/  STS.U16 [R61+0x240], R36 ;  /* 0x000240243d007388 */ /* 0x0009e80000000400 */
[----:B------:R4:W-:Y:S04]  /*15a0*/  STS.U16 [R60+0x280], R37 ;  /* 0x000280253c007388 */ /* 0x0009e80000000400 */
        /* <DEDUP_REMOVED lines=25> */
[----:B--2---:R-:W-:Y:S02]  /*1740*/  PRMT R7, RZ, 0x7610, R7 ;  /* 0x00007610ff077816 */ /* 0x004fe40000000007 */
[----:B---3--:R-:W-:Y:S02]  /*1750*/  PRMT R6, RZ, 0x7610, R6 ;  /* 0x00007610ff067816 */ /* 0x008fe40000000006 */
[----:B----4-:R-:W-:Y:S02]  /*1760*/  PRMT R13, RZ, 0x7610, R13 ;  /* 0x00007610ff0d7816 */ /* 0x010fe4000000000d */
[----:B------:R-:W-:Y:S02]  /*1770*/  PRMT R12, RZ, 0x7610, R12 ;  /* 0x00007610ff0c7816 */ /* 0x000fe4000000000c */
[----:B------:R-:W-:Y:S02]  /*1780*/  PRMT R15, RZ, 0x7610, R15 ;  /* 0x00007610ff0f7816 */ /* 0x000fe4000000000f */
        /* <DEDUP_REMOVED lines=9> */
[----:B------:R-:W4:Y:S04]  /*1820*/  @!P5 LDG.E.U16 R13, desc[UR14][R2.64+0x100] ;  /* 0x0001000e020dd981 */ /* 0x000f28000c1e1500 */
[----:B------:R-:W4:Y:S04]  /*1830*/  @!P1 LDG.E.U16 R12, desc[UR14][R2.64+0x140] ;  /* 0x0001400e020c9981 */ /* 0x000f28000c1e1500 */
[----:B------:R-:W4:Y:S01]  /*1840*/  @!P4 LDG.E.U16 R15, desc[UR14][R2.64+0x180] ;  /* 0x0001800e020fc981 */ /* 0x000f22000c1e1500 */
[----:B------:R-:W-:-:S03]  /*1850*/  PRMT R37, RZ, 0x7610, R37 ;  /* 0x00007610ff257816 */ /* 0x000fc60000000025 */
[----:B------:R-:W4:Y:S01]  /*1860*/  @!P0 LDG.E.U16 R36, desc[UR14][R2.64+0x1c0] ;  /* 0x0001c00e02248981 */ /* 0x000f22000c1e1500 */
[-C--:B------:R-:W-:Y:S02]  /*1870*/  ISETP.GE.AND P0, PT, R11, R33.reuse, PT ;  /* 0x000000210b00720c */ /* 0x080fe40003f06270 */
[-C--:B------:R-:W-:Y:S01]  /*1880*/  ISETP.GE.AND P5, PT, R23, R33.reuse, PT ;  /* 0x000000211700720c */ /* 0x080fe20003fa6270 */
[----:B------:R-:W4:Y:S01]  /*1890*/  @!P3 LDG.E.U16 R37, desc[UR14][R2.64+0x200] ;  /* 0x0002000e0225b981 */ /* 0x000f22000c1e1500 */
[----:B------:R-:W-:-:S03]  /*18a0*/  ISETP.GE.AND P1, PT, R22, R33, PT ;  /* 0x000000211600720c */ /* 0x000fc60003f26270 */
[----:B------:R-:W4:Y:S01]  /*18b0*/  @!P2 LDG.E.U16 R104, desc[UR14][R2.64+0x240] ;  /* 0x0002400e0268a981 */ /* 0x000f22000c1e1500 */
[----:B------:R-:W-:-:S03]  /*18c0*/  ISETP.GE.AND P2, PT, R10, R33, PT ;  /* 0x000000210a00720c */ /* 0x000fc60003f46270 */
[----:B------:R-:W4:Y:S04]  /*18d0*/  @!P6 LDG.E.U16 R103, desc[UR14][R2.64+0x280] ;  /* 0x0002800e0267e981 */ /* 0x000f28000c1e1500 */
[----:B------:R-:W4:Y:S01]  /*18e0*/  @!P0 LDG.E.U16 R108, desc[UR14][R2.64+0x340] ;  /* 0x0003400e026c8981 */ /* 0x000f22000c1e1500 */
[----:B------:R-:W-:-:S03]  /*18f0*/  ISETP.GE.AND P0, PT, R9, R33, PT ;  /* 0x000000210900720c */ /* 0x000fc60003f06270 */
[----:B------:R-:W4:Y:S04]  /*1900*/  @!P5 LDG.E.U16 R106, desc[UR14][R2.64+0x2c0] ;  /* 0x0002c00e026ad981 */ /* 0x000f28000c1e1500 */
[----:B------:R-:W4:Y:S04]  /*1910*/  @!P1 LDG.E.U16 R105, desc[UR14][R2.64+0x300] ;  /* 0x0003000e02699981 */ /* 0x000f28000c1e1500 */
[----:B------:R-:W4:Y:S04]  /*1920*/  @!P2 LDG.E.U16 R107, desc[UR14][R2.64+0x380] ;  /* 0x0003800e026ba981 */ /* 0x000f28000c1e1500 */
[----:B------:R0:W4:Y:S01]  /*1930*/  @!P0 LDG.E.U16 R110, desc[UR14][R2.64+0x3c0] ;  /* 0x0003c00e026e8981 */ /* 0x000122000c1e1500 */
[----:B------:R-:W-:Y:S01]  /*1940*/  IMAD R38, R112, UR17, RZ ;  /* 0x0000001170267c24 */ /* 0x000fe2000f8e02ff */
[----:B------:R-:W-:-:S03]  /*1950*/  ISETP.GE.AND P0, PT, R74, R33, PT ;  /* 0x000000214a00720c */ /* 0x000fc60003f06270 */
[----:B------:R-:W-:Y:S02]  /*1960*/  IMAD R109, R113, UR16, R38 ;  /* 0x00000010716d7c24 */ /* 0x000fe4000f8e0226 */
[----:B0-----:R-:W-:Y:S01]  /*1970*/  IMAD.WIDE.U32 R2, R112, UR16, RZ ;  /* 0x0000001070027c25 */ /* 0x001fe2000f8e00ff */
[----:B------:R-:W-:-:S04]  /*1980*/  IADD3 R38, -R111, UR4, RZ ;  /* 0x000000046f267c10 */ /* 0x000fc8000fffe1ff */
[----:B------:R-:W-:Y:S01]  /*1990*/  IADD3 R3, R3, R109, RZ ;  /* 0x0000006d03037210 */ /* 0x000fe20007ffe0ff */
[----:B------:R-:W-:Y:S01]  /*19a0*/  IMAD R38, R38, -0x400, RZ ;  /* 0xfffffc0026267824 */ /* 0x000fe200078e02ff */
[----:B------:R-:W-:Y:S02]  /*19b0*/  PRMT R120, RZ, 0x7610, R120 ;  /* 0x00007610ff787816 */ /* 0x000fe40000000078 */
[----:B------:R-:W-:Y:S02]  /*19c0*/  PRMT R113, RZ, 0x7610, R113 ;  /* 0x00007610ff717816 */ /* 0x000fe40000000071 */
[-C--:B------:R-:W-:Y:S02]  /*19d0*/  ISETP.GE.AND P4, PT, R28, R33.reuse, PT ;  /* 0x000000211c00720c */ /* 0x080fe40003f86270 */
[-C--:B------:R-:W-:Y:S02]  /*19e0*/  ISETP.GE.AND P5, PT, R30, R33.reuse, PT ;  /* 0x000000211e00720c */ /* 0x080fe40003fa6270 */
[----:B------:R-:W-:-:S02]  /*19f0*/  ISETP.GE.AND P6, PT, R29, R33, PT ;  /* 0x000000211d00720c */ /* 0x000fc40003fc6270 */
[----:B------:R-:W-:Y:S02]  /*1a00*/  PRMT R118, RZ, 0x7610, R118 ;  /* 0x00007610ff767816 */ /* 0x000fe40000000076 */
[----:B------:R-:W-:Y:S02]  /*1a10*/  PRMT R122, RZ, 0x7610, R122 ;  /* 0x00007610ff7a7816 */ /* 0x000fe4000000007a */
[----:B------:R-:W-:Y:S02]  /*1a20*/  PRMT R124, RZ, 0x7610, R124 ;  /* 0x00007610ff7c7816 */ /* 0x000fe4000000007c */
[----:B------:R-:W-:Y:S02]  /*1a30*/  PRMT R117, RZ, 0x7610, R117 ;  /* 0x00007610ff757816 */ /* 0x000fe40000000075 */
[----:B------:R-:W-:Y:S01]  /*1a40*/  PRMT R126, RZ, 0x7610, R126 ;  /* 0x00007610ff7e7816 */ /* 0x000fe2000000007e */
[----:B--2---:R-:W-:Y:S04]  /*1a50*/  STS.U16 [R70], R5 ;  /* 0x0000000546007388 */ /* 0x004fe80000000400 */
[----:B---3--:R0:W-:Y:S04]  /*1a60*/  STS.U16 [R69+0x40], R4 ;  /* 0x0000400445007388 */ /* 0x0081e80000000400 */
[----:B----4-:R-:W-:Y:S04]  /*1a70*/  STS.U16 [R68+0x80], R7 ;  /* 0x0000800744007388 */ /* 0x010fe80000000400 */
[----:B------:R1:W-:Y:S04]  /*1a80*/  STS.U16 [R67+0xc0], R6 ;  /* 0x0000c00643007388 */ /* 0x0003e80000000400 */
[----:B------:R-:W-:Y:S04]  /*1a90*/  STS.U16 [R66+0x100], R13 ;  /* 0x0001000d42007388 */ /* 0x000fe80000000400 */
[----:B------:R-:W-:Y:S04]  /*1aa0*/  STS.U16 [R65+0x140], R12 ;  /* 0x0001400c41007388 */ /* 0x000fe80000000400 */
[----:B------:R2:W-:Y:S01]  /*1ab0*/  STS.U16 [R64+0x180], R15 ;  /* 0x0001800f40007388 */ /* 0x0005e20000000400 */
[----:B0-----:R-:W-:-:S04]  /*1ac0*/  IMAD.WIDE.U32 R4, R91, UR6, R2 ;  /* 0x000000065b047c25 */ /* 0x001fc8000f8e0002 */
[----:B-1----:R-:W-:Y:S01]  /*1ad0*/  IMAD R6, R86, UR6, RZ ;  /* 0x0000000656067c24 */ /* 0x002fe2000f8e02ff */
[--C-:B--2---:R-:W-:Y:S01]  /*1ae0*/  SHF.R.S32.HI R15, RZ, 0x1f, R14.reuse ;  /* 0x0000001fff0f7819 */ /* 0x104fe2000001140e */
[----:B------:R0:W-:Y:S02]  /*1af0*/  STS.U16 [R63+0x1c0], R36 ;  /* 0x0001c0243f007388 */ /* 0x0001e40000000400 */
[----:B------:R-:W-:Y:S02]  /*1b00*/  @!P0 IMAD.WIDE.U32 R2, R112, UR16, R14 ;  /* 0x0000001070028c25 */ /* 0x000fe4000f8e000e */
[----:B------:R1:W-:Y:S02]  /*1b10*/  STS.U16 [R62+0x200], R37 ;  /* 0x000200253e007388 */ /* 0x0003e40000000400 */
[----:B------:R-:W-:Y:S01]  /*1b20*/  IMAD R111, R91, UR7, R6 ;  /* 0x000000075b6f7c24 */ /* 0x000fe2000f8e0206 */
[----:B------:R-:W-:Y:S02]  /*1b30*/  @!P0 IADD3 R3, R109, R3, RZ ;  /* 0x000000036d038210 */ /* 0x000fe40007ffe0ff */
[----:B0-----:R-:W-:Y:S01]  /*1b40*/  IADD3 R36, P1, R38, R4, RZ ;  /* 0x0000000426247210 */ /* 0x001fe20007f3e0ff */
[----:B------:R-:W-:Y:S01]  /*1b50*/  IMAD R4, R114, UR17, RZ ;  /* 0x0000001172047c24 */ /* 0x000fe2000f8e02ff */
[----:B------:R-:W-:Y:S01]  /*1b60*/  STS.U16 [R61+0x240], R104 ;  /* 0x000240683d007388 */ /* 0x000fe20000000400 */
[----:B-1----:R-:W-:-:S02]  /*1b70*/  SHF.R.S32.HI R37, RZ, 0x1f, R38 ;  /* 0x0000001fff257819 */ /* 0x002fc40000011426 */
[----:B------:R-:W-:Y:S01]  /*1b80*/  IMAD R109, R115, UR16, R4 ;  /* 0x00000010736d7c24 */ /* 0x000fe2000f8e0204 */
[----:B------:R0:W-:Y:S01]  /*1b90*/  STS.U16 [R60+0x280], R103 ;  /* 0x000280673c007388 */ /* 0x0001e20000000400 */
[----:B------:R-:W-:Y:S02]  /*1ba0*/  @!P0 MOV R12, R14 ;  /* 0x0000000e000c8202 */ /* 0x000fe40000000f00 */
[----:B------:R-:W-:Y:S01]  /*1bb0*/  @!P0 MOV R13, R15 ;  /* 0x0000000f000d8202 */ /* 0x000fe20000000f00 */
[----:B------:R-:W-:Y:S01]  /*1bc0*/  IMAD.WIDE.U32 R6, R114, UR16, RZ ;  /* 0x0000001072067c25 */ /* 0x000fe2000f8e00ff */
[----:B0-----:R-:W-:-:S03]  /*1bd0*/  IADD3.X R103, R37, R111, R5, P1, !PT ;  /* 0x0000006f25677210 */ /* 0x001fc60000ffe405 */
[----:B------:R-:W-:Y:S01]  /*1be0*/  @!P0 IMAD.WIDE.U32 R4, R91, UR6, R2 ;  /* 0x000000065b048c25 */ /* 0x000fe2000f8e0002 */
[----:B------:R-:W-:Y:S01]  /*1bf0*/  LEA R3, P1, R74, UR8, 0x1 ;  /* 0x000000084a037c11 */ /* 0x000fe2000f8208ff */
[----:B------:R-:W-:Y:S01]  /*1c00*/  STS.U16 [R59+0x2c0], R106 ;  /* 0x0002c06a3b007388 */ /* 0x000fe20000000400 */
[----:B------:R-:W-:Y:S01]  /*1c10*/  ULDC.64 UR6, c[0x0][0x2b8] ;  /* 0x0000ae0000067ab9 */ /* 0x000fe20000000a00 */
[----:B------:R-:W-:Y:S01]  /*1c20*/  @!P0 IMAD.WIDE.U32 R12, R114, UR16, R12 ;  /* 0x00000010720c8c25 */ /* 0x000fe2000f8e000c */
[----:B------:R-:W-:Y:S02]  /*1c30*/  LEA.HI.X R104, R74, UR9, R73, 0x1, P1 ;  /* 0x000000094a687c11 */ /* 0x000fe400088f0c49 */
[C---:B------:R-:W-:Y:S01]  /*1c40*/  LEA R2, P2, R36.reuse, R3, 0x1 ;  /* 0x0000000324027211 */ /* 0x040fe200078408ff */
[----:B------:R0:W-:Y:S01]  /*1c50*/  STS.U16 [R58+0x300], R105 ;  /* 0x000300693a007388 */ /* 0x0001e20000000400 */
[----:B------:R-:W-:Y:S02]  /*1c60*/  IADD3 R7, R7, R109, RZ ;  /* 0x0000006d07077210 */ /* 0x000fe40007ffe0ff */
[----:B------:R-:W-:Y:S01]  /*1c70*/  LEA.HI.X R3, R36, R104, R103, 0x1, P2 ;  /* 0x0000006824037211 */ /* 0x000fe200010f0c67 */
[----:B------:R-:W-:Y:S01]  /*1c80*/  IMAD R104, R86, UR6, RZ ;  /* 0x0000000656687c24 */ /* 0x000fe2000f8e02ff */
[----:B------:R-:W-:Y:S01]  /*1c90*/  STS.U16 [R57+0x340], R108 ;  /* 0x0003406c39007388 */ /* 0x000fe20000000400 */
[----:B------:R-:W-:-:S02]  /*1ca0*/  @!P0 IADD3 R13, R109, R13, RZ ;  /* 0x0000000d6d0d8210 */ /* 0x000fc40007ffe0ff */
[----:B0-----:R-:W-:Y:S01]  /*1cb0*/  @!P0 IADD3 R105, P1, R74, R4, RZ ;  /* 0x000000044a698210 */ /* 0x001fe20007f3e0ff */
[----:B------:R0:W-:Y:S01]  /*1cc0*/  STS.U16 [R56+0x380], R107 ;  /* 0x0003806b38007388 */ /* 0x0001e20000000400 */
[----:B------:R-:W-:Y:S02]  /*1cd0*/  IMAD.WIDE.U32 R6, R91, UR6, R6 ;  /* 0x000000065b067c25 */ /* 0x000fe4000f8e0006 */
[----:B------:R-:W-:Y:S01]  /*1ce0*/  @!P0 IADD3.X R36, R73, R5, R111, P1, !PT ;  /* 0x0000000549248210 */ /* 0x000fe20000ffe46f */
[----:B------:R1:W-:Y:S01]  /*1cf0*/  STS.U16 [R55+0x3c0], R110 ;  /* 0x0003c06e37007388 */ /* 0x0003e20000000400 */
[C---:B------:R-:W-:Y:S01]  /*1d00*/  @!P0 IMAD.WIDE.U32 R4, R91.reuse, UR6, R12 ;  /* 0x000000065b048c25 */ /* 0x040fe2000f8e000c */
[----:B------:R-:W-:Y:S01]  /*1d10*/  NOP ;  /* 0x0000000000007918 */ /* 0x000fe20000000000 */
[----:B0-----:R-:W-:Y:S01]  /*1d20*/  IADD3 R107, P3, R38, R6, RZ ;  /* 0x00000006266b7210 */ /* 0x001fe20007f7e0ff */
[----:B------:R-:W-:Y:S01]  /*1d30*/  LDS.U16 R106, [R54] ;  /* 0x00000000366a7984 */ /* 0x000fe20000000400 */
[----:B-1----:R-:W-:Y:S01]  /*1d40*/  IMAD R110, R91, UR7, R104 ;  /* 0x000000075b6e7c24 */ /* 0x002fe2000f8e0268 */
[C---:B------:R-:W-:Y:S01]  /*1d50*/  @!P0 LEA R104, P1, R105.reuse, UR8, 0x1 ;  /* 0x0000000869688c11 */ /* 0x040fe2000f8208ff */
[----:B------:R-:W-:Y:S01]  /*1d60*/  ULDC.64 UR6, c[0x0][0x308] ;  /* 0x0000c20000067ab9 */ /* 0x000fe20000000a00 */
[----:B------:R-:W-:Y:S02]  /*1d70*/  LDS.U16 R129, [R54+0x2] ;  /* 0x0000020036817984 */ /* 0x000fe40000000400 */
[----:B------:R-:W-:-:S02]  /*1d80*/  @!P0 LEA.HI.X R105, R105, UR9, R36, 0x1, P1 ;  /* 0x0000000969698c11 */ /* 0x000fc400088f0c24 */
[----:B------:R-:W-:Y:S01]  /*1d90*/  LDS.U16 R128, [R54+0x4] ;  /* 0x0000040036807984 */ /* 0x000fe20000000400 */
[----:B------:R-:W-:-:S03]  /*1da0*/  @!P0 IADD3 R109, P2, R74, R4, RZ ;  /* 0x000000044a6d8210 */ /* 0x000fc60007f5e0ff */
        /* <DEDUP_REMOVED lines=14> */
[----:B------:R-:W-:Y:S01]  /*1e90*/  IADD3.X R108, R37, R110, R7, P3, !PT ;  /* 0x0000006e256c7210 */ /* 0x000fe20001ffe407 */
[----:B------:R-:W-:Y:S01]  /*1ea0*/  BAR.SYNC.DEFER_BLOCKING 0x0 ;  /* 0x0000000000007b1d */ /* 0x000fe20000010000 */
[----:B------:R-:W-:-:S02]  /*1eb0*/  @!P0 IADD3.X R110, R73, R5, R110, P2, !PT ;  /* 0x00000005496e8210 */ /* 0x000fc400017fe46e */
[----:B------:R-:W-:Y:S02]  /*1ec0*/  LEA.HI.X R5, R74, UR7, R73, 0x1, P1 ;  /* 0x000000074a057c11 */ /* 0x000fe400088f0c49 */
[----:B------:R-:W-:Y:S02]  /*1ed0*/  LEA R6, P2, R107, R6, 0x1 ;  /* 0x000000066b067211 */ /* 0x000fe400078408ff */
[----:B------:R-:W-:Y:S02]  /*1ee0*/  @!P0 LEA R4, P1, R109, UR6, 0x1 ;  /* 0x000000066d048c11 */ /* 0x000fe4000f8208ff */
[----:B------:R-:W-:Y:S02]  /*1ef0*/  LEA.HI.X R7, R107, R5, R108, 0x1, P2 ;  /* 0x000000056b077211 */ /* 0x000fe400010f0c6c */
[----:B------:R-:W-:Y:S02]  /*1f00*/  @!P0 LEA.HI.X R5, R109, UR7, R110, 0x1, P1 ;  /* 0x000000076d058c11 */ /* 0x000fe400088f0c6e */
[----:B------:R-:W-:-:S02]  /*1f10*/  ISETP.GE.AND P1, PT, R32, R33, PT ;  /* 0x000000212000720c */ /* 0x000fc40003f26270 */
[----:B------:R-:W-:Y:S02]  /*1f20*/  PRMT R108, RZ, 0x7610, R108 ;  /* 0x00007610ff6c7816 */ /* 0x000fe4000000006c */
[----:B------:R-:W-:Y:S02]  /*1f30*/  PRMT R103, RZ, 0x7610, R103 ;  /* 0x00007610ff677816 */ /* 0x000fe40000000067 */
[-C--:B------:R-:W-:Y:S02]  /*1f40*/  ISETP.GE.AND P2, PT, R31, R33.reuse, PT ;  /* 0x000000211f00720c */ /* 0x080fe40003f46270 */
[-C--:B------:R-:W-:Y:S02]  /*1f50*/  ISETP.GE.AND P3, PT, R8, R33.reuse, PT ;  /* 0x000000210800720c */ /* 0x080fe40003f66270 */
[----:B------:R0:W2:Y:S04]  /*1f60*/  @!P0 LDG.E.U16 R103, desc[UR14][R104.64] ;  /* 0x0000000e68678981 */ /* 0x0000a8000c1e1500 */
[----:B------:R-:W3:Y:S01]  /*1f70*/  @!P1 LDG.E.U16 R108, desc[UR14][R2.64+-0x7c0] ;  /* 0xfff8400e026c9981 */ /* 0x000ee2000c1e1500 */
[----:B------:R-:W-:-:S02]  /*1f80*/  ISETP.GE.AND P1, PT, R27, R33, PT ;  /* 0x000000211b00720c */ /* 0x000fc40003f26270 */
[----:B------:R-:W-:Y:S01]  /*1f90*/  PRMT R111, RZ, 0x7610, R111 ;  /* 0x00007610ff6f7816 */ /* 0x000fe2000000006f */
[----:B------:R-:W4:Y:S10]  /*1fa0*/  @!P6 LDG.E.U16 R118, desc[UR14][R2.64+-0x6c0] ;  /* 0xfff9400e0276e981 */ /* 0x000f34000c1e1500 */
[----:B------:R-:W4:Y:S01]  /*1fb0*/  @!P1 LDG.E.U16 R120, desc[UR14][R2.64+-0x640] ;  /* 0xfff9c00e02789981 */ /* 0x000f22000c1e1500 */
[----:B------:R-:W-:-:S02]  /*1fc0*/  ISETP.GE.AND P1, PT, R26, R33, PT ;  /* 0x000000211a00720c */ /* 0x000fc40003f26270 */
[----:B0-----:R-:W-:Y:S01]  /*1fd0*/  PRMT R104, RZ, 0x7610, R104 ;  /* 0x00007610ff687816 */ /* 0x001fe20000000068 */
[----:B------:R-:W4:Y:S01]  /*1fe0*/  @!P4 LDG.E.U16 R111, desc[UR14][R2.64+-0x680] ;  /* 0xfff9800e026fc981 */ /* 0x000f22000c1e1500 */
[----:B------:R-:W-:-:S09]  /*1ff0*/  PRMT R107, RZ, 0x7610, R107 ;  /* 0x00007610ff6b7816 */ /* 0x000fd2000000006b */
[----:B------:R-:W4:Y:S01]  /*2000*/  @!P1 LDG.E.U16 R113, desc[UR14][R2.64+-0x600] ;  /* 0xfffa000e02719981 */ /* 0x000f22000c1e1500 */
[-C--:B------:R-:W-:Y:S02]  /*2010*/  ISETP.GE.AND P1, PT, R25, R33.reuse, PT ;  /* 0x000000211900720c */ /* 0x080fe40003f26270 */
[----:B------:R-:W-:Y:S01]  /*2020*/  PRMT R110, RZ, 0x7610, R110 ;  /* 0x00007610ff6e7816 */ /* 0x000fe2000000006e */
[----:B------:R-:W4:Y:S01]  /*2030*/  @!P2 LDG.E.U16 R107, desc[UR14][R2.64+-0x780] ;  /* 0xfff8800e026ba981 */ /* 0x000f22000c1e1500 */
[----:B------:R-:W-:Y:S02]  /*2040*/  PRMT R109, RZ, 0x7610, R109 ;  /* 0x00007610ff6d7816 */ /* 0x000fe4000000006d */
[-C--:B------:R-:W-:Y:S02]  /*2050*/  ISETP.GE.AND P2, PT, R23, R33.reuse, PT ;  /* 0x000000211700720c */ /* 0x080fe40003f46270 */
[----:B------:R-:W4:Y:S01]  /*2060*/  @!P3 LDG.E.U16 R110, desc[UR14][R2.64+-0x740] ;  /* 0xfff8c00e026eb981 */ /* 0x000f22000c1e1500 */
[----:B------:R-:W-:-:S02]  /*2070*/  ISETP.GE.AND P3, PT, R22, R33, PT ;  /* 0x000000211600720c */ /* 0x000fc40003f66270 */
[-C--:B------:R-:W-:Y:S01]  /*2080*/  ISETP.GE.AND P4, PT, R11, R33.reuse, PT ;  /* 0x000000210b00720c */ /* 0x080fe20003f86270 */
[----:B------:R-:W4:Y:S04]  /*2090*/  @!P5 LDG.E.U16 R109, desc[UR14][R2.64+-0x700] ;  /* 0xfff9000e026dd981 */ /* 0x000f28000c1e1500 */
[----:B------:R-:W4:Y:S01]  /*20a0*/  @!P1 LDG.E.U16 R104, desc[UR14][R2.64+-0x5c0] ;  /* 0xfffa400e02689981 */ /* 0x000f22000c1e1500 */
[-C--:B------:R-:W-:Y:S02]  /*20b0*/  ISETP.GE.AND P1, PT, R24, R33.reuse, PT ;  /* 0x000000211800720c */ /* 0x080fe40003f26270 */
[-C--:B------:R-:W-:Y:S01]  /*20c0*/  ISETP.GE.AND P5, PT, R10, R33.reuse, PT ;  /* 0x000000210a00720c */ /* 0x080fe20003fa6270 */
[----:B------:R-:W4:Y:S01]  /*20d0*/  @!P2 LDG.E.U16 R122, desc[UR14][R2.64+-0x540] ;  /* 0xfffac00e027aa981 */ /* 0x000f22000c1e1500 */
[----:B------:R-:W-:-:S02]  /*20e0*/  ISETP.GE.AND P6, PT, R9, R33, PT ;  /* 0x000000210900720c */ /* 0x000fc40003fc6270 */
[----:B------:R-:W-:Y:S01]  /*20f0*/  PRMT R105, RZ, 0x7610, R105 ;  /* 0x00007610ff697816 */ /* 0x000fe20000000069 */
[----:B------:R-:W4:Y:S01]  /*2100*/  @!P4 LDG.E.U16 R124, desc[UR14][R2.64+-0x4c0] ;  /* 0xfffb400e027cc981 */ /* 0x000f22000c1e1500 */
[----:B------:R-:W-:-:S05]  /*2110*/  PRMT R115, RZ, 0x7610, R115 ;  /* 0x00007610ff737816 */ /* 0x000fca0000000073 */
[----:B------:R-:W4:Y:S04]  /*2120*/  @!P1 LDG.E.U16 R105, desc[UR14][R2.64+-0x580] ;  /* 0xfffa800e02699981 */ /* 0x000f28000c1e1500 */
[----:B------:R-:W4:Y:S04]  /*2130*/  @!P3 LDG.E.U16 R115, desc[UR14][R2.64+-0x500] ;  /* 0xfffb000e0273b981 */ /* 0x000f28000c1e1500 */
[----:B------:R-:W4:Y:S04]  /*2140*/  @!P5 LDG.E.U16 R117, desc[UR14][R2.64+-0x480] ;  /* 0xfffb800e0275d981 */ /* 0x000f28000c1e1500 */
[----:B------:R-:W4:Y:S01]  /*2150*/  @!P6 LDG.E.U16 R126, desc[UR14][R2.64+-0x440] ;  /* 0xfffbc00e027ee981 */ /* 0x000f22000c1e1500 */
[----:B------:R-:W-:-:S02]  /*2160*/  P2R R127, PR, RZ, 0x2 ;  /* 0x00000002ff7f7803 */ /* 0x000fc40000000000 */
[----:B------:R-:W-:Y:S02]  /*2170*/  ISETP.GE.AND P1, PT, R32, R33, PT ;  /* 0x000000212000720c */ /* 0x000fe40003f26270 */
        /* <DEDUP_REMOVED lines=25> */
[----:B------:R2:W-:Y:S01]  /*2310*/  STS.U16 [R55+0x3c0], R126 ;  /* 0x0003c07e37007388 */ /* 0x0005e20000000400 */
[----:B------:R-:W-:-:S03]  /*2320*/  NOP ;  /* 0x0000000000007918 */ /* 0x000fc60000000000 */
[----:B------:R-:W3:Y:S04]  /*2330*/  LDS.U16 R2, [R54] ;  /* 0x0000000036027984 */ /* 0x000ee80000000400 */
[----:B------:R-:W4:Y:S04]  /*2340*/  LDS.U16 R103, [R54+0x2] ;  /* 0x0000020036677984 */ /* 0x000f280000000400 */
[----:B------:R-:W4:Y:S04]  /*2350*/  LDS.U16 R3, [R54+0x4] ;  /* 0x0000040036037984 */ /* 0x000f280000000400 */
[----:B------:R-:W4:Y:S04]  /*2360*/  LDS.U16 R107, [R54+0x6] ;  /* 0x00000600366b7984 */ /* 0x000f280000000400 */
[----:B------:R-:W-:Y:S04]  /*2370*/  LDS.U16 R108, [R54+0x8] ;  /* 0x00000800366c7984 */ /* 0x000fe80000000400 */
[----:B------:R-:W4:Y:S04]  /*2380*/  LDS.U16 R109, [R54+0xa] ;  /* 0x00000a00366d7984 */ /* 0x000f280000000400 */
[----:B------:R-:W-:Y:S04]  /*2390*/  LDS.U16 R110, [R54+0xc] ;  /* 0x00000c00366e7984 */ /* 0x000fe80000000400 */
[----:B------:R-:W-:Y:S04]  /*23a0*/  LDS.U16 R111, [R54+0xe] ;  /* 0x00000e00366f7984 */ /* 0x000fe80000000400 */
[----:B------:R-:W-:Y:S04]  /*23b0*/  LDS.U16 R113, [R54+0x10] ;  /* 0x0000100036717984 */ /* 0x000fe80000000400 */
[----:B------:R-:W4:Y:S04]  /*23c0*/  LDS.U16 R115, [R54+0x12] ;  /* 0x0000120036737984 */ /* 0x000f280000000400 */
[----:B------:R-:W-:Y:S04]  /*23d0*/  LDS.U16 R117, [R54+0x14] ;  /* 0x0000140036757984 */ /* 0x000fe80000000400 */
[----:B------:R-:W4:Y:S04]  /*23e0*/  LDS.U16 R118, [R54+0x16] ;  /* 0x0000160036767984 */ /* 0x000f280000000400 */
[----:B------:R-:W-:Y:S04]  /*23f0*/  LDS.U16 R119, [R54+0x18] ;  /* 0x0000180036777984 */ /* 0x000fe80000000400 */
[----:B------:R-:W4:Y:S04]  /*2400*/  LDS.U16 R120, [R54+0x1a] ;  /* 0x00001a0036787984 */ /* 0x000f280000000400 */
[----:B------:R-:W4:Y:S04]  /*2410*/  LDS.U16 R130, [R54+0x1c] ;  /* 0x00001c0036827984 */ /* 0x000f280000000400 */
[----:B------:R-:W-:Y:S01]  /*2420*/  LDS.U16 R134, [R54+0x1e] ;  /* 0x00001e0036867984 */ /* 0x000fe20000000400 */
[----:B------:R-:W-:Y:S01]  /*2430*/  BAR.SYNC.DEFER_BLOCKING 0x0 ;  /* 0x0000000000007b1d */ /* 0x000fe20000010000 */
[----:B0-----:R-:W-:-:S02]  /*2440*/  PRMT R122, RZ, 0x7610, R122 ;  /* 0x00007610ff7a7816 */ /* 0x001fc4000000007a */
[----:B-1----:R-:W-:-:S03]  /*2450*/  PRMT R124, RZ, 0x7610, R124 ;  /* 0x00007610ff7c7816 */ /* 0x002fc6000000007c */
[----:B------:R0:W4:Y:S01]  /*2460*/  @!P0 LDG.E.U16 R121, desc[UR14][R4.64] ;  /* 0x0000000e04798981 */ /* 0x000122000c1e1500 */
[----:B------:R-:W-:-:S03]  /*2470*/  ISETP.GE.AND P0, PT, R31, R33, PT ;  /* 0x000000211f00720c */ /* 0x000fc60003f06270 */
[----:B------:R-:W4:Y:S01]  /*2480*/  @!P1 LDG.E.U16 R122, desc[UR14][R6.64+-0x7c0] ;  /* 0xfff8400e067a9981 */ /* 0x000f22000c1e1500 */
[-C--:B------:R-:W-:Y:S02]  /*2490*/  ISETP.GE.AND P1, PT, R8, R33.reuse, PT ;  /* 0x000000210800720c */ /* 0x080fe40003f26270 */
[----:B--2---:R-:W-:Y:S01]  /*24a0*/  PRMT R126, RZ, 0x7610, R126 ;  /* 0x00007610ff7e7816 */ /* 0x004fe2000000007e */
[----:B------:R-:W2:Y:S04]  /*24b0*/  @!P2 LDG.E.U16 R142, desc[UR14][R6.64+-0x540] ;  /* 0xfffac00e068ea981 */ /* 0x000ea8000c1e1500 */
[----:B------:R-:W2:Y:S04]  /*24c0*/  @!P3 LDG.E.U16 R143, desc[UR14][R6.64+-0x500] ;  /* 0xfffb000e068fb981 */ /* 0x000ea8000c1e1500 */
[----:B------:R-:W2:Y:S01]  /*24d0*/  @!P0 LDG.E.U16 R123, desc[UR14][R6.64+-0x780] ;  /* 0xfff8800e067b8981 */ /* 0x000ea2000c1e1500 */
[----:B------:R-:W-:-:S03]  /*24e0*/  ISETP.GE.AND P0, PT, R30, R33, PT ;  /* 0x000000211e00720c */ /* 0x000fc60003f06270 */
[----:B------:R-:W2:Y:S01]  /*24f0*/  @!P1 LDG.E.U16 R124, desc[UR14][R6.64+-0x740] ;  /* 0xfff8c00e067c9981 */ /* 0x000ea2000c1e1500 */
[----:B------:R-:W-:-:S03]  /*2500*/  ISETP.GE.AND P1, PT, R29, R33, PT ;  /* 0x000000211d00720c */ /* 0x000fc60003f26270 */
[----:B------:R-:W2:Y:S04]  /*2510*/  @!P4 LDG.E.U16 R144, desc[UR14][R6.64+-0x4c0] ;  /* 0xfffb400e0690c981 */ /* 0x000ea8000c1e1500 */
[----:B------:R-:W2:Y:S04]  /*2520*/  @!P5 LDG.E.U16 R145, desc[UR14][R6.64+-0x480] ;  /* 0xfffb800e0691d981 */ /* 0x000ea8000c1e1500 */
[----:B------:R-:W2:Y:S01]  /*2530*/  @!P0 LDG.E.U16 R125, desc[UR14][R6.64+-0x700] ;  /* 0xfff9000e067d8981 */ /* 0x000ea2000c1e1500 */
[----:B------:R-:W-:-:S03]  /*2540*/  ISETP.GE.AND P0, PT, R28, R33, PT ;  /* 0x000000211c00720c */ /* 0x000fc60003f06270 */
[----:B------:R-:W2:Y:S01]  /*2550*/  @!P1 LDG.E.U16 R126, desc[UR14][R6.64+-0x6c0] ;  /* 0xfff9400e067e9981 */ /* 0x000ea2000c1e1500 */
[----:B------:R-:W-:Y:S02]  /*2560*/  ISETP.GE.AND P1, PT, R27, R33, PT ;  /* 0x000000211b00720c */ /* 0x000fe40003f26270 */
[----:B0-----:R-:W-:Y:S01]  /*2570*/  PRMT R5, RZ, 0x7610, R5 ;  /* 0x00007610ff057816 */ /* 0x001fe20000000005 */
[----:B------:R-:W2:Y:S01]  /*2580*/  @!P6 LDG.E.U16 R146, desc[UR14][R6.64+-0x440] ;  /* 0xfffbc00e0692e981 */ /* 0x000ea2000c1e1500 */
[----:B------:R-:W-:-:S05]  /*2590*/  PRMT R4, RZ, 0x7610, R4 ;  /* 0x00007610ff047816 */ /* 0x000fca0000000004 */
[----:B------:R-:W2:Y:S01]  /*25a0*/  @!P0 LDG.E.U16 R5, desc[UR14][R6.64+-0x680] ;  /* 0xfff9800e06058981 */ /* 0x000ea2000c1e1500 */
[----:B------:R-:W-:-:S03]  /*25b0*/  ISETP.GE.AND P0, PT, R26, R33, PT ;  /* 0x000000211a00720c */ /* 0x000fc60003f06270 */
[----:B------:R-:W2:Y:S01]  /*25c0*/  @!P1 LDG.E.U16 R4, desc[UR14][R6.64+-0x640] ;  /* 0xfff9c00e06049981 */ /* 0x000ea2000c1e1500 */
[----:B------:R-:W-:Y:S02]  /*25d0*/  ISETP.NE.AND P1, PT, R127, RZ, PT ;  /* 0x000000ff7f00720c */ /* 0x000fe40003f25270 */
[----:B------:R-:W-:-:S07]  /*25e0*/  PRMT R127, RZ, 0x7610, R127 ;  /* 0x00007610ff7f7816 */ /* 0x000fce000000007f */
[----:B------:R-:W2:Y:S01]  /*25f0*/  @!P0 LDG.E.U16 R127, desc[UR14][R6.64+-0x600] ;  /* 0xfffa000e067f8981 */ /* 0x000ea2000c1e1500 */
[----:B------:R-:W-:-:S03]  /*2600*/  ISETP.GE.AND P0, PT, R25, R33, PT ;  /* 0x000000211900720c */ /* 0x000fc60003f06270 */
[----:B------:R-:W2:Y:S10]  /*2610*/  @!P1 LDG.E.U16 R141, desc[UR14][R6.64+-0x580] ;  /* 0xfffa800e068d9981 */ /* 0x000eb4000c1e1500 */
[----:B------:R0:W2:Y:S01]  /*2620*/  @!P0 LDG.E.U16 R140, desc[UR14][R6.64+-0x5c0] ;  /* 0xfffa400e068c8981 */ /* 0x0000a2000c1e1500 */
[----:B---3--:R-:W-:-:S02]  /*2630*/  HADD2.F32 R104, -RZ, R2.H0_H0 ;  /* 0x20000002ff687230 */ /* 0x008fc40000004100 */
[----:B----4-:R-:W-:-:S03]  /*2640*/  HADD2.F32 R103, -RZ, R103.H0_H0 ;  /* 0x20000067ff677230 */ /* 0x010fc60000004100 */
[----:B------:R-:W-:Y:S02]  /*2650*/  FMUL.FTZ R2, R104, -1.4426950216293334961 ;  /* 0xbfb8aa3b68027820 */ /* 0x000fe40000410000 */
[----:B------:R-:W-:Y:S02]  /*2660*/  FMUL.FTZ R147, R103, -1.4426950216293334961 ;  /* 0xbfb8aa3b67937820 */ /* 0x000fe40000410000 */
[----:B------:R-:W1:Y:S01]  /*2670*/  MUFU.EX2 R139, R2 ;  /* 0x00000002008b7308 */ /* 0x000e620000000800 */
[----:B------:R-:W-:Y:S02]  /*2680*/  HADD2.F32 R105, -RZ, R3.H0_H0 ;  /* 0x20000003ff697230 */ /* 0x000fe40000004100 */
[----:B------:R-:W-:-:S05]  /*2690*/  HADD2.F32 R107, -RZ, R107.H0_H0 ;  /* 0x2000006bff6b7230 */ /* 0x000fca0000004100 */
[----:B------:R-:W-:Y:S01]  /*26a0*/  MUFU.EX2 R147, R147 ;  /* 0x0000009300937308 */ /* 0x000fe20000000800 */
[----:B------:R-:W-:Y:S01]  /*26b0*/  FMUL.FTZ R3, R105, -1.4426950216293334961 ;  /* 0xbfb8aa3b69037820 */ /* 0x000fe20000410000 */
[----:B0-----:R-:W-:Y:S01]  /*26c0*/  FMUL.FTZ R6, R107, -1.4426950216293334961 ;  /* 0xbfb8aa3b6b067820 */ /* 0x001fe20000410000 */
[----:B------:R-:W-:Y:S02]  /*26d0*/  HADD2.F32 R109, -RZ, R109.H0_H0 ;  /* 0x2000006dff6d7230 */ /* 0x000fe40000004100 */
[----:B------:R-:W-:-:S03]  /*26e0*/  HADD2.F32 R108, -RZ, R108.H0_H0 ;  /* 0x2000006cff6c7230 */ /* 0x000fc60000004100 */
[----:B------:R-:W0:Y:S01]  /*26f0*/  MUFU.EX2 R3, R3 ;  /* 0x0000000300037308 */ /* 0x000e220000000800 */
[----:B-1----:R-:W-:Y:S01]  /*2700*/  FADD.FTZ R139, R139, 1 ;  /* 0x3f8000008b8b7421 */ /* 0x002fe20000010000 */
[----:B------:R-:W-:-:S06]  /*2710*/  FMUL.FTZ R148, R109, -1.4426950216293334961 ;  /* 0xbfb8aa3b6d947820 */ /* 0x000fcc0000410000 */
[----:B------:R-:W1:Y:S01]  /*2720*/  MUFU.EX2 R6, R6 ;  /* 0x0000000600067308 */ /* 0x000e620000000800 */
[----:B------:R-:W-:Y:S01]  /*2730*/  FMUL.FTZ R2, R108, -1.4426950216293334961 ;  /* 0xbfb8aa3b6c027820 */ /* 0x000fe20000410000 */
[----:B------:R-:W-:-:S06]  /*2740*/  HADD2.F32 R115, -RZ, R115.H0_H0 ;  /* 0x20000073ff737230 */ /* 0x000fcc0000004100 */
[----:B------:R-:W-:Y:S01]  /*2750*/  MUFU.RCP R139, R139 ;  /* 0x0000008b008b7308 */ /* 0x000fe20000001000 */
[----:B------:R-:W-:Y:S01]  /*2760*/  FMUL.FTZ R152, R115, -1.4426950216293334961 ;  /* 0xbfb8aa3b73987820 */ /* 0x000fe20000410000 */
[----:B0-----:R-:W-:-:S06]  /*2770*/  FADD.FTZ R3, R3, 1 ;  /* 0x3f80000003037421 */ /* 0x001fcc0000010000 */
[----:B------:R-:W0:Y:S01]  /*2780*/  MUFU.EX2 R7, R2 ;  /* 0x0000000200077308 */ /* 0x000e220000000800 */
[----:B------:R-:W-:Y:S02]  /*2790*/  HADD2.F32 R110, -RZ, R110.H0_H0 ;  /* 0x2000006eff6e7230 */ /* 0x000fe40000004100 */
[----:B-1----:R-:W-:-:S05]  /*27a0*/  FADD.FTZ R6, R6, 1 ;  /* 0x3f80000006067421 */ /* 0x002fca0000010000 */
[----:B------:R-:W-:Y:S01]  /*27b0*/  MUFU.EX2 R148, R148 ;  /* 0x0000009400947308 */ /* 0x000fe20000000800 */
[----:B------:R-:W-:Y:S02]  /*27c0*/  HADD2.F32 R106, -RZ, R106.H0_H0 ;  /* 0x2000006aff6a7230 */ /* 0x000fe40000004100 */
[----:B------:R-:W-:Y:S02]  /*27d0*/  HADD2.F32 R111, -RZ, R111.H0_H0 ;  /* 0x2000006fff6f7230 */ /* 0x000fe40000004100 */
[----:B------:R-:W-:Y:S01]  /*27e0*/  FMUL.FTZ R149, R110, -1.4426950216293334961 ;  /* 0xbfb8aa3b6e957820 */ /* 0x000fe20000410000 */
[----:B------:R-:W-:Y:S02]  /*27f0*/  HADD2.F32 R113, -RZ, R113.H0_H0 ;  /* 0x20000071ff717230 */ /* 0x000fe40000004100 */
[----:B------:R-:W1:Y:S01]  /*2800*/  MUFU.EX2 R152, R152 ;  /* 0x0000009800987308 */ /* 0x000e620000000800 */
[----:B------:R-:W-:Y:S02]  /*2810*/  HADD2.F32 R129, -RZ, R129.H0_H0 ;  /* 0x20000081ff817230 */ /* 0x000fe40000004100 */
[----:B------:R-:W-:Y:S01]  /*2820*/  FMUL.FTZ R150, R111, -1.4426950216293334961 ;  /* 0xbfb8aa3b6f967820 */ /* 0x000fe20000410000 */
[----:B------:R-:W-:-:S02]  /*2830*/  HADD2.F32 R118, -RZ, R118.H0_H0 ;  /* 0x20000076ff767230 */ /* 0x000fc40000004100 */
[----:B0-----:R-:W-:Y:S01]  /*2840*/  FADD.FTZ R7, R7, 1 ;  /* 0x3f80000007077421 */ /* 0x001fe20000010000 */
[----:B------:R-:W-:Y:S02]  /*2850*/  HADD2.F32 R120, -RZ, R120.H0_H0 ;  /* 0x20000078ff787230 */ /* 0x000fe40000004100 */
[----:B------:R-:W-:Y:S01]  /*2860*/  FMUL.FTZ R2, R113, -1.4426950216293334961 ;  /* 0xbfb8aa3b71027820 */ /* 0x000fe20000410000 */
[----:B------:R-:W0:Y:S01]  /*2870*/  MUFU.EX2 R149, R149 ;  /* 0x0000009500957308 */ /* 0x000e220000000800 */
[----:B------:R-:W-:Y:S01]  /*2880*/  FMUL.FTZ R154, R118, -1.4426950216293334961 ;  /* 0xbfb8aa3b769a7820 */ /* 0x000fe20000410000 */
[----:B------:R-:W-:Y:S01]  /*2890*/  FMUL.FTZ R156, R120, -1.4426950216293334961 ;  /* 0xbfb8aa3b789c7820 */ /* 0x000fe20000410000 */
[----:B------:R-:W-:Y:S02]  /*28a0*/  HADD2.F32 R128, -RZ, R128.H0_H0 ;  /* 0x20000080ff807230 */ /* 0x000fe40000004100 */
[----:B------:R-:W-:-:S03]  /*28b0*/  HADD2.F32 R131, -RZ, R131.H0_H0 ;  /* 0x20000083ff837230 */ /* 0x000fc60000004100 */
[----:B------:R-:W-:Y:S01]  /*28c0*/  MUFU.EX2 R150, R150 ;  /* 0x0000009600967308 */ /* 0x000fe20000000800 */
[----:B------:R-:W-:Y:S02]  /*28d0*/  HADD2.F32 R119, -RZ, R119.H0_H0 ;  /* 0x20000077ff777230 */ /* 0x000fe40000004100 */
[----:B------:R-:W-:-:S05]  /*28e0*/  HADD2.F32 R117, -RZ, R117.H0_H0 ;  /* 0x20000075ff757230 */ /* 0x000fca0000004100 */
[----:B------:R3:W-:Y:S01]  /*28f0*/  MUFU.EX2 R151, R2 ;  /* 0x0000000200977308 */ /* 0x0007e20000000800 */
[----:B------:R-:W-:-:S07]  /*2900*/  FMUL.FTZ R153, R117, -1.4426950216293334961 ;  /* 0xbfb8aa3b75997820 */ /* 0x000fce0000410000 */
[----:B------:R1:W-:Y:S01]  /*2910*/  MUFU.EX2 R160, R156 ;  /* 0x0000009c00a07308 */ /* 0x0003e20000000800 */
[----:B---3--:R-:W-:-:S07]  /*2920*/  FMUL.FTZ R2, R119, -1.4426950216293334961 ;  /* 0xbfb8aa3b77027820 */ /* 0x008fce0000410000 */
[----:B------:R-:W3:Y:S01]  /*2930*/  MUFU.EX2 R154, R154 ;  /* 0x0000009a009a7308 */ /* 0x000ee20000000800 */
[----:B-1----:R-:W-:Y:S01]  /*2940*/  FADD.FTZ R156, R152, 1 ;  /* 0x3f800000989c7421 */ /* 0x002fe20000010000 */
[----:B------:R-:W-:Y:S02]  /*2950*/  HADD2.F32 R130, -RZ, R130.H0_H0 ;  /* 0x20000082ff827230 */ /* 0x000fe40000004100 */
[----:B------:R-:W-:-:S04]  /*2960*/  HADD2.F32 R137, -RZ, R137.H0_H0 ;  /* 0x20000089ff897230 */ /* 0x000fc80000004100 */
[----:B------:R-:W1:Y:S01]  /*2970*/  MUFU.EX2 R155, R2 ;  /* 0x00000002009b7308 */ /* 0x000e620000000800 */
[----:B------:R-:W-:-:S07]  /*2980*/  FMUL.FTZ R157, R130, -1.4426950216293334961 ;  /* 0xbfb8aa3b829d7820 */ /* 0x000fce0000410000 */
[----:B------:R-:W4:Y:S01]  /*2990*/  MUFU.EX2 R153, R153 ;  /* 0x0000009900997308 */ /* 0x000f220000000800 */
[----:B------:R-:W-:-:S07]  /*29a0*/  HADD2.F32 R136, -RZ, R136.H0_H0 ;  /* 0x20000088ff887230 */ /* 0x000fce0000004100 */
[----:B------:R-:W-:Y:S01]  /*29b0*/  MUFU.EX2 R162, R157 ;  /* 0x0000009d00a27308 */ /* 0x000fe20000000800 */
[----:B------:R-:W-:Y:S04]  /*29c0*/  STS.U16 [R70], R121 ;  /* 0x0000007946007388 */ /* 0x000fe80000000400 */
[----:B------:R-:W-:Y:S04]  /*29d0*/  STS.U16 [R69+0x40], R122 ;  /* 0x0000407a45007388 */ /* 0x000fe80000000400 */
[----:B--2---:R-:W-:Y:S04]  /*29e0*/  STS.U16 [R68+0x80], R123 ;  /* 0x0000807b44007388 */ /* 0x004fe80000000400 */
        /* <DEDUP_REMOVED lines=12> */
[----:B------:R3:W-:Y:S01]  /*2ab0*/  STS.U16 [R55+0x3c0], R146 ;  /* 0x0003c09237007388 */ /* 0x0007e20000000400 */
[----:B------:R-:W-:-:S03]  /*2ac0*/  NOP ;  /* 0x0000000000007918 */ /* 0x000fc60000000000 */
[----:B------:R-:W1:Y:S04]  /*2ad0*/  LDS.U16 R121, [R54] ;  /* 0x0000000036797984 */ /* 0x000e680000000400 */
[----:B------:R-:W4:Y:S04]  /*2ae0*/  LDS.U16 R122, [R54+0x2] ;  /* 0x00000200367a7984 */ /* 0x000f280000000400 */
[----:B------:R-:W4:Y:S04]  /*2af0*/  LDS.U16 R123, [R54+0x4] ;  /* 0x00000400367b7984 */ /* 0x000f280000000400 */
[----:B------:R-:W4:Y:S01]  /*2b00*/  LDS.U16 R124, [R54+0x6] ;  /* 0x00000600367c7984 */ /* 0x000f220000000400 */
[----:B--2---:R-:W-:-:S03]  /*2b10*/  FADD.FTZ R140, R147, 1 ;  /* 0x3f800000938c7421 */ /* 0x004fc60000010000 */
[----:B------:R-:W2:Y:S03]  /*2b20*/  LDS.U16 R126, [R54+0xa] ;  /* 0x00000a00367e7984 */ /* 0x000ea60000000400 */
[----:B------:R-:W4:Y:S01]  /*2b30*/  MUFU.RCP R140, R140 ;  /* 0x0000008c008c7308 */ /* 0x000f220000001000 */
[----:B------:R-:W2:Y:S04]  /*2b40*/  LDS.U16 R125, [R54+0x8] ;  /* 0x00000800367d7984 */ /* 0x000ea80000000400 */
[----:B------:R-:W2:Y:S03]  /*2b50*/  LDS.U16 R127, [R54+0xc] ;  /* 0x00000c00367f7984 */ /* 0x000ea60000000400 */
[----:B0-----:R0:W2:Y:S01]  /*2b60*/  MUFU.RCP R142, R3 ;  /* 0x00000003008e7308 */ /* 0x0010a20000001000 */
[----:B---3--:R-:W-:-:S07]  /*2b70*/  FADD.FTZ R146, R148, 1 ;  /* 0x3f80000094927421 */ /* 0x008fce0000010000 */
[----:B------:R-:W-:Y:S01]  /*2b80*/  MUFU.RCP R141, R7 ;  /* 0x00000007008d7308 */ /* 0x000fe20000001000 */
[----:B0-----:R-:W-:Y:S01]  /*2b90*/  FADD.FTZ R3, -R139, 1 ;  /* 0x3f8000008b037421 */ /* 0x001fe20000010100 */
[----:B------:R-:W-:Y:S01]  /*2ba0*/  FADD.FTZ R143, R149, 1 ;  /* 0x3f800000958f7421 */ /* 0x000fe20000010000 */
[----:B------:R-:W-:Y:S01]  /*2bb0*/  FADD.FTZ R157, R154, 1 ;  /* 0x3f8000009a9d7421 */ /* 0x000fe20000010000 */
[----:B------:R-:W-:Y:S01]  /*2bc0*/  LDS.U16 R149, [R54+0x12] ;  /* 0x0000120036957984 */ /* 0x000fe20000000400 */
[----:B-1----:R-:W-:-:S03]  /*2bd0*/  HADD2.F32 R121, -RZ, R121.H0_H0 ;  /* 0x20000079ff797230 */ /* 0x002fc60000004100 */
[----:B------:R0:W1:Y:S01]  /*2be0*/  MUFU.RCP R144, R6 ;  /* 0x0000000600907308 */ /* 0x0000620000001000 */
[----:B----4-:R-:W-:Y:S02]  /*2bf0*/  HADD2.F32 R122, -RZ, R122.H0_H0 ;  /* 0x2000007aff7a7230 */ /* 0x010fe40000004100 */
[----:B------:R-:W-:Y:S01]  /*2c00*/  FMUL.FTZ R4, R106, R121 ;  /* 0x000000796a047220 */ /* 0x000fe20000410000 */
[----:B------:R-:W-:Y:S01]  /*2c10*/  FADD.FTZ R172, R155, 1 ;  /* 0x3f8000009bac7421 */ /* 0x000fe20000010000 */
[----:B------:R-:W-:Y:S01]  /*2c20*/  FADD.FTZ R153, R153, 1 ;  /* 0x3f80000099997421 */ /* 0x000fe20000010000 */
[----:B------:R-:W-:Y:S02]  /*2c30*/  HADD2.F32 R123, -RZ, R123.H0_H0 ;  /* 0x2000007bff7b7230 */ /* 0x000fe40000004100 */
[----:B------:R-:W-:Y:S01]  /*2c40*/  FMUL.FTZ R5, R129, R122 ;  /* 0x0000007a81057220 */ /* 0x000fe20000410000 */
[----:B------:R-:W-:Y:S01]  /*2c50*/  HADD2.F32 R138, -RZ, R138.H0_H0 ;  /* 0x2000008aff8a7230 */ /* 0x000fe20000004100 */
[----:B------:R-:W-:Y:S01]  /*2c60*/  LDS.U16 R159, [R54+0x18] ;  /* 0x00001800369f7984 */ /* 0x000fe20000000400 */
[----:B0-----:R-:W-:Y:S01]  /*2c70*/  FFMA.FTZ R6, R104, R3, 1 ;  /* 0x3f80000068067423 */ /* 0x001fe20000010003 */
[----:B------:R-:W-:Y:S01]  /*2c80*/  FMUL.FTZ R3, R139, R4 ;  /* 0x000000048b037220 */ /* 0x000fe20000410000 */
[----:B------:R-:W-:Y:S01]  /*2c90*/  FADD.FTZ R4, -R140, 1 ;  /* 0x3f8000008c047421 */ /* 0x000fe20000010100 */
[----:B------:R-:W-:Y:S01]  /*2ca0*/  HADD2.F32 R124, -RZ, R124.H0_H0 ;  /* 0x2000007cff7c7230 */ /* 0x000fe20000004100 */
[----:B------:R-:W0:Y:S01]  /*2cb0*/  MUFU.RCP R146, R146 ;  /* 0x0000009200927308 */ /* 0x000e220000001000 */
[----:B--2---:R-:W-:-:S02]  /*2cc0*/  HADD2.F32 R126, -RZ, R126.H0_H0 ;  /* 0x2000007eff7e7230 */ /* 0x004fc40000004100 */
[----:B------:R-:W-:Y:S01]  /*2cd0*/  FFMA.FTZ R7, R103, R4, 1 ;  /* 0x3f80000067077423 */ /* 0x000fe20000010004 */
[----:B------:R-:W-:Y:S01]  /*2ce0*/  FMUL.FTZ R4, R140, R5 ;  /* 0x000000058c047220 */ /* 0x000fe20000410000 */
[----:B------:R-:W-:Y:S01]  /*2cf0*/  FMUL.FTZ R3, R3, R6 ;  /* 0x0000000603037220 */ /* 0x000fe20000410000 */
[----:B------:R-:W-:Y:S01]  /*2d00*/  FADD.FTZ R6, -R142, 1 ;  /* 0x3f8000008e067421 */ /* 0x000fe20000010100 */
[----:B------:R-:W-:Y:S01]  /*2d10*/  FMUL.FTZ R145, R128, R123 ;  /* 0x0000007b80917220 */ /* 0x000fe20000410000 */
[----:B------:R-:W-:Y:S01]  /*2d20*/  FMUL.FTZ R147, R131, R124 ;  /* 0x0000007c83937220 */ /* 0x000fe20000410000 */
[----:B------:R-:W-:Y:S01]  /*2d30*/  FMUL.FTZ R4, R4, R7 ;  /* 0x0000000704047220 */ /* 0x000fe20000410000 */
[----:B-1----:R-:W-:Y:S01]  /*2d40*/  FADD.FTZ R152, -R144, 1 ;  /* 0x3f80000090987421 */ /* 0x002fe20000010100 */
[----:B------:R-:W1:Y:S01]  /*2d50*/  LDS.U16 R7, [R54+0xe] ;  /* 0x00000e0036077984 */ /* 0x000e620000000400 */
[----:B------:R-:W-:Y:S01]  /*2d60*/  FFMA.FTZ R6, R105, R6, 1 ;  /* 0x3f80000069067423 */ /* 0x000fe20000010006 */
[----:B------:R-:W-:Y:S01]  /*2d70*/  FMUL.FTZ R5, R142, R145 ;  /* 0x000000918e057220 */ /* 0x000fe20000410000 */
[----:B------:R-:W-:Y:S01]  /*2d80*/  FMUL.FTZ R147, R144, R147 ;  /* 0x0000009390937220 */ /* 0x000fe20000410000 */
[----:B------:R-:W-:Y:S01]  /*2d90*/  FFMA.FTZ R152, R107, R152, 1 ;  /* 0x3f8000006b987423 */ /* 0x000fe20000010098 */
[----:B------:R-:W-:Y:S01]  /*2da0*/  FADD.FTZ R148, R150, 1 ;  /* 0x3f80000096947421 */ /* 0x000fe20000010000 */
[----:B------:R-:W-:Y:S01]  /*2db0*/  FMUL.FTZ R5, R5, R6 ;  /* 0x0000000605057220 */ /* 0x000fe20000410000 */
[----:B------:R-:W2:Y:S01]  /*2dc0*/  MUFU.RCP R143, R143 ;  /* 0x0000008f008f7308 */ /* 0x000ea20000001000 */
[----:B------:R-:W-:Y:S01]  /*2dd0*/  FMUL.FTZ R6, R147, R152 ;  /* 0x0000009893067220 */ /* 0x000fe20000410000 */
[----:B------:R-:W-:Y:S01]  /*2de0*/  HADD2.F32 R125, -RZ, R125.H0_H0 ;  /* 0x2000007dff7d7230 */ /* 0x000fe20000004100 */
[----:B------:R-:W3:Y:S01]  /*2df0*/  LDS.U16 R147, [R54+0x10] ;  /* 0x0000100036937984 */ /* 0x000ee20000000400 */
[----:B------:R-:W-:Y:S01]  /*2e00*/  FADD.FTZ R150, R151, 1 ;  /* 0x3f80000097967421 */ /* 0x000fe20000010000 */
[----:B------:R-:W-:Y:S01]  /*2e10*/  FMUL.FTZ R151, R137, R126 ;  /* 0x0000007e89977220 */ /* 0x000fe20000410000 */
[C---:B0-----:R-:W-:Y:S01]  /*2e20*/  FADD.FTZ R152, -R146.reuse, 1 ;  /* 0x3f80000092987421 */ /* 0x041fe20000010100 */
[----:B------:R-:W-:Y:S02]  /*2e30*/  LDS.U16 R155, [R54+0x16] ;  /* 0x00001600369b7984 */ /* 0x000fe40000000400 */
[----:B------:R-:W-:Y:S01]  /*2e40*/  FMUL.FTZ R151, R146, R151 ;  /* 0x0000009792977220 */ /* 0x000fe20000410000 */
[----:B------:R-:W-:Y:S01]  /*2e50*/  FFMA.FTZ R154, R109, R152, 1 ;  /* 0x3f8000006d9a7423 */ /* 0x000fe20000010098 */
[----:B------:R-:W0:Y:S01]  /*2e60*/  MUFU.RCP R148, R148 ;  /* 0x0000009400947308 */ /* 0x000e220000001000 */
[----:B------:R-:W-:Y:S02]  /*2e70*/  LDS.U16 R164, [R54+0x1a] ;  /* 0x00001a0036a47984 */ /* 0x000fe40000000400 */
[----:B------:R-:W-:-:S02]  /*2e80*/  FMUL.FTZ R174, R151, R154 ;  /* 0x0000009a97ae7220 */ /* 0x000fc40000410000 */
[----:B------:R-:W4:Y:S01]  /*2e90*/  LDS.U16 R151, [R54+0x14] ;  /* 0x0000140036977984 */ /* 0x000f220000000400 */
[C---:B------:R-:W-:Y:S01]  /*2ea0*/  FADD.FTZ R145, -R141.reuse, 1 ;  /* 0x3f8000008d917421 */ /* 0x040fe20000010100 */
[----:B------:R-:W-:Y:S02]  /*2eb0*/  HADD2.F32 R127, -RZ, R127.H0_H0 ;  /* 0x2000007fff7f7230 */ /* 0x000fe40000004100 */
[----:B------:R-:W-:Y:S01]  /*2ec0*/  FMUL.FTZ R152, R136, R125 ;  /* 0x0000007d88987220 */ /* 0x000fe20000410000 */
[----:B------:R2:W-:Y:S01]  /*2ed0*/  MUFU.RCP R166, R153 ;  /* 0x0000009900a67308 */ /* 0x0005e20000001000 */
[----:B------:R-:W-:Y:S01]  /*2ee0*/  FFMA.FTZ R145, R108, R145, 1 ;  /* 0x3f8000006c917423 */ /* 0x000fe20000010091 */
[----:B------:R-:W-:Y:S02]  /*2ef0*/  HADD2.F32 R134, -RZ, R134.H0_H0 ;  /* 0x20000086ff867230 */ /* 0x000fe40000004100 */
[----:B------:R-:W-:Y:S01]  /*2f00*/  FMUL.FTZ R152, R141, R152 ;  /* 0x000000988d987220 */ /* 0x000fe20000410000 */
[----:B------:R-:W-:Y:S01]  /*2f10*/  FMUL.FTZ R158, R138, R127 ;  /* 0x0000007f8a9e7220 */ /* 0x000fe20000410000 */
[----:B------:R-:W-:Y:S01]  /*2f20*/  LDS.U16 R167, [R54+0x1e] ;  /* 0x00001e0036a77984 */ /* 0x000fe20000000400 */
[C---:B--2---:R-:W-:Y:S01]  /*2f30*/  FADD.FTZ R153, -R143.reuse, 1 ;  /* 0x3f8000008f997421 */ /* 0x044fe20000010100 */
[----:B------:R-:W-:Y:S01]  /*2f40*/  FMUL.FTZ R169, R152, R145 ;  /* 0x0000009198a97220 */ /* 0x000fe20000410000 */
[----:B------:R-:W-:Y:S01]  /*2f50*/  FMUL.FTZ R158, R143, R158 ;  /* 0x0000009e8f9e7220 */ /* 0x000fe20000410000 */
[----:B------:R-:W-:-:S02]  /*2f60*/  HADD2.F32 R152, -RZ, R132.H0_H0 ;  /* 0x20000084ff987230 */ /* 0x000fc40000004100 */
[----:B------:R-:W-:Y:S01]  /*2f70*/  FFMA.FTZ R153, R110, R153, 1 ;  /* 0x3f8000006e997423 */ /* 0x000fe20000010099 */
[----:B0-----:R-:W-:Y:S01]  /*2f80*/  FADD.FTZ R132, -R148, 1 ;  /* 0x3f80000094847421 */ /* 0x001fe20000010100 */
[----:B------:R-:W0:Y:S02]  /*2f90*/  MUFU.RCP R150, R150 ;  /* 0x0000009600967308 */ /* 0x000e240000001000 */
[----:B------:R-:W-:Y:S01]  /*2fa0*/  FMUL.FTZ R171, R158, R153 ;  /* 0x000000999eab7220 */ /* 0x000fe20000410000 */
[----:B------:R-:W-:Y:S01]  /*2fb0*/  FFMA.FTZ R158, R111, R132, 1 ;  /* 0x3f8000006f9e7423 */ /* 0x000fe20000010084 */
[----:B------:R-:W-:Y:S01]  /*2fc0*/  FMUL.FTZ R2, R134, -1.4426950216293334961 ;  /* 0xbfb8aa3b86027820 */ /* 0x000fe20000410000 */
[----:B-1----:R-:W-:Y:S02]  /*2fd0*/  HADD2.F32 R132, -RZ, R7.H0_H0 ;  /* 0x20000007ff847230 */ /* 0x002fe40000004100 */
[----:B------:R-:W1:Y:S01]  /*2fe0*/  LDS.U16 R7, [R54+0x1c] ;  /* 0x00001c0036077984 */ /* 0x000e620000000400 */
[----:B------:R-:W2:Y:S01]  /*2ff0*/  MUFU.RCP R156, R156 ;  /* 0x0000009c009c7308 */ /* 0x000ea20000001000 */
[----:B------:R-:W-:-:S02]  /*3000*/  HADD2.F32 R145, -RZ, R135.H0_H0 ;  /* 0x20000087ff917230 */ /* 0x000fc40000004100 */
[----:B------:R-:W-:Y:S02]  /*3010*/  HADD2.F32 R154, -RZ, R133.H0_H0 ;  /* 0x20000085ff9a7230 */ /* 0x000fe40000004100 */
[----:B---3--:R-:W-:-:S03]  /*3020*/  HADD2.F32 R133, -RZ, R147.H0_H0 ;  /* 0x20000093ff857230 */ /* 0x008fc60000004100 */
[----:B------:R-:W3:Y:S01]  /*3030*/  MUFU.EX2 R2, R2 ;  /* 0x0000000200027308 */ /* 0x000ee20000000800 */
[----:B------:R-:W-:Y:S02]  /*3040*/  HADD2.F32 R135, -RZ, R149.H0_H0 ;  /* 0x20000095ff877230 */ /* 0x000fe40000004100 */
[----:B------:R-:W-:Y:S01]  /*3050*/  FADD.FTZ R161, R160, 1 ;  /* 0x3f800000a0a17421 */ /* 0x000fe20000010000 */
[----:B------:R-:W-:Y:S01]  /*3060*/  FADD.FTZ R163, R162, 1 ;  /* 0x3f800000a2a37421 */ /* 0x000fe20000010000 */
[----:B------:R-:W-:Y:S01]  /*3070*/  FMUL.FTZ R147, R145, R132 ;  /* 0x0000008491937220 */ /* 0x000fe20000410000 */
[----:B0-----:R-:W-:Y:S02]  /*3080*/  FADD.FTZ R160, -R150, 1 ;  /* 0x3f80000096a07421 */ /* 0x001fe40000010100 */
[----:B------:R-:W0:Y:S01]  /*3090*/  MUFU.RCP R157, R157 ;  /* 0x0000009d009d7308 */ /* 0x000e220000001000 */
[----:B--2---:R-:W-:Y:S01]  /*30a0*/  FADD.FTZ R162, -R156, 1 ;  /* 0x3f8000009ca27421 */ /* 0x004fe20000010100 */
[----:B------:R-:W-:Y:S01]  /*30b0*/  FMUL.FTZ R149, R154, R133 ;  /* 0x000000859a957220 */ /* 0x000fe20000410000 */
[----:B------:R-:W-:Y:S01]  /*30c0*/  FMUL.FTZ R153, R152, R135 ;  /* 0x0000008798997220 */ /* 0x000fe20000410000 */
[----:B------:R-:W-:Y:S01]  /*30d0*/  FMUL.FTZ R147, R148, R147 ;  /* 0x0000009394937220 */ /* 0x000fe20000410000 */
[----:B------:R-:W-:-:S03]  /*30e0*/  FFMA.FTZ R160, R113, R160, 1 ;  /* 0x3f80000071a07423 */ /* 0x000fc600000100a0 */
[----:B------:R-:W2:Y:S01]  /*30f0*/  MUFU.RCP R172, R172 ;  /* 0x000000ac00ac7308 */ /* 0x000ea20000001000 */
[----:B------:R-:W-:Y:S01]  /*3100*/  FFMA.FTZ R162, R115, R162, 1 ;  /* 0x3f80000073a27423 */ /* 0x000fe200000100a2 */
[----:B------:R-:W-:Y:S01]  /*3110*/  FMUL.FTZ R149, R150, R149 ;  /* 0x0000009596957220 */ /* 0x000fe20000410000 */
[----:B------:R-:W-:Y:S01]  /*3120*/  FMUL.FTZ R153, R156, R153 ;  /* 0x000000999c997220 */ /* 0x000fe20000410000 */
[----:B------:R-:W-:Y:S01]  /*3130*/  FMUL.FTZ R176, R147, R158 ;  /* 0x0000009e93b07220 */ /* 0x000fe20000410000 */
[----:B------:R-:W-:-:S03]  /*3140*/  HADD2.F32 R158, -RZ, R116.H0_H0 ;  /* 0x20000074ff9e7230 */ /* 0x000fc60000004100 */
[----:B------:R-:W1:Y:S01]  /*3150*/  MUFU.RCP R161, R161 ;  /* 0x000000a100a17308 */ /* 0x000e620000001000 */
[----:B------:R-:W-:Y:S01]  /*3160*/  FMUL.FTZ R173, R149, R160 ;  /* 0x000000a095ad7220 */ /* 0x000fe20000410000 */
[----:B------:R-:W-:Y:S01]  /*3170*/  FMUL.FTZ R178, R153, R162 ;  /* 0x000000a299b27220 */ /* 0x000fe20000410000 */
[----:B----4-:R-:W-:Y:S02]  /*3180*/  HADD2.F32 R147, -RZ, R151.H0_H0 ;  /* 0x20000097ff937230 */ /* 0x010fe40000004100 */
[----:B---3--:R-:W-:Y:S01]  /*3190*/  FADD.FTZ R165, R2, 1 ;  /* 0x3f80000002a57421 */ /* 0x008fe20000010000 */
[----:B------:R-:W-:Y:S02]  /*31a0*/  HADD2.F32 R162, -RZ, R114.H0_H0 ;  /* 0x20000072ffa27230 */ /* 0x000fe40000004100 */
[----:B------:R-:W-:Y:S02]  /*31b0*/  HADD2.F32 R149, -RZ, R155.H0_H0 ;  /* 0x2000009bff957230 */ /* 0x000fe40000004100 */
[----:B------:R-:W-:Y:S01]  /*31c0*/  FADD.FTZ R2, -R166, 1 ;  /* 0x3f800000a6027421 */ /* 0x000fe20000010100 */
[----:B------:R-:W-:-:S02]  /*31d0*/  HADD2.F32 R160, -RZ, R112.H0_H0 ;  /* 0x20000070ffa07230 */ /* 0x000fc40000004100 */
[----:B------:R-:W-:Y:S01]  /*31e0*/  FMUL.FTZ R155, R158, R147 ;  /* 0x000000939e9b7220 */ /* 0x000fe20000410000 */
[----:B------:R-:W-:Y:S02]  /*31f0*/  HADD2.F32 R153, -RZ, R36.H0_H0 ;  /* 0x20000024ff997230 */ /* 0x000fe40000004100 */
[----:B0-----:R-:W-:Y:S01]  /*3200*/  FADD.FTZ R175, -R157, 1 ;  /* 0x3f8000009daf7421 */ /* 0x001fe20000010100 */
[----:B------:R-:W-:Y:S02]  /*3210*/  HADD2.F32 R151, -RZ, R159.H0_H0 ;  /* 0x2000009fff977230 */ /* 0x000fe40000004100 */
[----:B------:R-:W-:Y:S01]  /*3220*/  FMUL.FTZ R36, R162, R149 ;  /* 0x00000095a2247220 */ /* 0x000fe20000410000 */
[----:B------:R-:W0:Y:S01]  /*3230*/  MUFU.RCP R163, R163 ;  /* 0x000000a300a37308 */ /* 0x000e220000001000 */
[----:B------:R-:W-:Y:S01]  /*3240*/  FFMA.FTZ R2, R117, R2, 1 ;  /* 0x3f80000075027423 */ /* 0x000fe20000010002 */
[----:B------:R-:W-:Y:S01]  /*3250*/  FMUL.FTZ R155, R166, R155 ;  /* 0x0000009ba69b7220 */ /* 0x000fe20000410000 */
[----:B--2---:R-:W-:Y:S01]  /*3260*/  FADD.FTZ R112, -R172, 1 ;  /* 0x3f800000ac707421 */ /* 0x004fe20000010100 */
[----:B------:R-:W-:Y:S01]  /*3270*/  FFMA.FTZ R175, R118, R175, 1 ;  /* 0x3f80000076af7423 */ /* 0x000fe200000100af */
[----:B------:R-:W-:-:S03]  /*3280*/  FMUL.FTZ R159, R160, R151 ;  /* 0x00000097a09f7220 */ /* 0x000fc60000410000 */
[----:B------:R-:W2:Y:S01]  /*3290*/  MUFU.RCP R165, R165 ;  /* 0x000000a500a57308 */ /* 0x000ea20000001000 */
[----:B------:R-:W-:Y:S01]  /*32a0*/  FMUL.FTZ R36, R157, R36 ;  /* 0x000000249d247220 */ /* 0x000fe20000410000 */
[----:B------:R-:W-:Y:S02]  /*32b0*/  HADD2.F32 R164, -RZ, R164.H0_H0 ;  /* 0x200000a4ffa47230 */ /* 0x000fe40000004100 */
[----:B------:R-:W-:Y:S01]  /*32c0*/  FMUL.FTZ R2, R155, R2 ;  /* 0x000000029b027220 */ /* 0x000fe20000410000 */
[----:B------:R-:W-:Y:S01]  /*32d0*/  FFMA.FTZ R112, R119, R112, 1 ;  /* 0x3f80000077707423 */ /* 0x000fe20000010070 */
[----:B------:R-:W-:Y:S01]  /*32e0*/  FMUL.FTZ R159, R172, R159 ;  /* 0x0000009fac9f7220 */ /* 0x000fe20000410000 */
[----:B------:R-:W-:Y:S01]  /*32f0*/  FMUL.FTZ R175, R36, R175 ;  /* 0x000000af24af7220 */ /* 0x000fe20000410000 */
[----:B-1----:R-:W-:Y:S01]  /*3300*/  FADD.FTZ R155, -R161, 1 ;  /* 0x3f800000a19b7421 */ /* 0x002fe20000010100 */
[----:B------:R-:W-:Y:S01]  /*3310*/  FMUL.FTZ R36, R153, R164 ;  /* 0x000000a499247220 */ /* 0x000fe20000410000 */
[----:B------:R-:W1:Y:S01]  /*3320*/  S2UR UR6, SR_CgaCtaId ;  /* 0x00000000000679c3 */ /* 0x000e620000008800 */
[----:B------:R-:W-:-:S02]  /*3330*/  HADD2.F32 R168, -RZ, R13.H0_H0 ;  /* 0x2000000dffa87230 */ /* 0x000fc40000004100 */
[----:B------:R-:W-:Y:S01]  /*3340*/  FMUL.FTZ R112, R159, R112 ;  /* 0x000000709f707220 */ /* 0x000fe20000410000 */
[----:B------:R-:W-:Y:S01]  /*3350*/  FFMA.FTZ R13, R120, R155, 1 ;  /* 0x3f800000780d7423 */ /* 0x000fe2000001009b */
[----:B------:R-:W-:Y:S02]  /*3360*/  HADD2.F32 R155, -RZ, R7.H0_H0 ;  /* 0x20000007ff9b7230 */ /* 0x000fe40000004100 */
[----:B------:R-:W-:Y:S01]  /*3370*/  FMUL.FTZ R36, R161, R36 ;  /* 0x00000024a1247220 */ /* 0x000fe20000410000 */
[----:B------:R-:W-:Y:S02]  /*3380*/  HADD2.F32 R170, -RZ, R12.H0_H0 ;  /* 0x2000000cffaa7230 */ /* 0x000fe40000004100 */
[----:B------:R-:W-:Y:S02]  /*3390*/  HADD2.F32 R159, -RZ, R167.H0_H0 ;  /* 0x200000a7ff9f7230 */ /* 0x000fe40000004100 */
[----:B------:R-:W-:Y:S01]  /*33a0*/  FMUL.FTZ R13, R36, R13 ;  /* 0x0000000d240d7220 */ /* 0x000fe20000410000 */
[----:B0-----:R-:W-:Y:S01]  /*33b0*/  FADD.FTZ R7, -R163, 1 ;  /* 0x3f800000a3077421 */ /* 0x001fe20000010100 */
[----:B------:R-:W-:Y:S01]  /*33c0*/  FMUL.FTZ R12, R168, R155 ;  /* 0x0000009ba80c7220 */ /* 0x000fe20000410000 */
[----:B--2---:R-:W-:Y:S01]  /*33d0*/  FADD.FTZ R167, -R165, 1 ;  /* 0x3f800000a5a77421 */ /* 0x004fe20000010100 */
[----:B------:R-:W-:Y:S01]  /*33e0*/  FMUL.FTZ R36, R170, R159 ;  /* 0x0000009faa247220 */ /* 0x000fe20000410000 */
[----:B------:R-:W-:Y:S01]  /*33f0*/  FFMA.FTZ R7, R130, R7, 1 ;  /* 0x3f80000082077423 */ /* 0x000fe20000010007 */
[----:B------:R-:W-:Y:S01]  /*3400*/  FMUL.FTZ R12, R163, R12 ;  /* 0x0000000ca30c7220 */ /* 0x000fe20000410000 */
[----:B------:R-:W-:Y:S01]  /*3410*/  FFMA.FTZ R167, R134, R167, 1 ;  /* 0x3f80000086a77423 */ /* 0x000fe200000100a7 */
[----:B------:R-:W-:Y:S01]  /*3420*/  FMUL.FTZ R36, R165, R36 ;  /* 0x00000024a5247220 */ /* 0x000fe20000410000 */
[----:B------:R-:W-:Y:S01]  /*3430*/  F2FP.F16.F32.PACK_AB R3, R4, R3 ;  /* 0x000000030403723e */ /* 0x000fe200000000ff */
[----:B------:R-:W-:Y:S01]  /*3440*/  BAR.SYNC.DEFER_BLOCKING 0x0 ;  /* 0x0000000000007b1d */ /* 0x000fe20000010000 */
[----:B------:R-:W-:Y:S01]  /*3450*/  F2FP.F16.F32.PACK_AB R5, R6, R5 ;  /* 0x000000050605723e */ /* 0x000fe200000000ff */
[----:B------:R-:W-:Y:S01]  /*3460*/  FMUL.FTZ R7, R12, R7 ;  /* 0x000000070c077220 */ /* 0x000fe20000410000 */
[----:B------:R-:W-:Y:S01]  /*3470*/  F2FP.F16.F32.PACK_AB R171, R176, R171 ;  /* 0x000000abb0ab723e */ /* 0x000fe200000000ff */
[----:B------:R-:W-:Y:S01]  /*3480*/  FMUL.FTZ R36, R36, R167 ;  /* 0x000000a724247220 */ /* 0x000fe20000410000 */
[----:B------:R-:W-:-:S02]  /*3490*/  PRMT R4, R3, 0x7632, R4 ;  /* 0x0000763203047816 */ /* 0x000fc40000000004 */
[----:B------:R-:W-:Y:S02]  /*34a0*/  PRMT R6, R5, 0x7632, R6 ;  /* 0x0000763205067816 */ /* 0x000fe40000000006 */
[----:B------:R-:W-:Y:S01]  /*34b0*/  ISETP.NE.AND P6, PT, R85, RZ, PT ;  /* 0x000000ff5500720c */ /* 0x000fe20003fc5270 */
[----:B------:R-:W-:Y:S01]  /*34c0*/  UMOV UR5, 0x400 ;  /* 0x0000040000057882 */ /* 0x000fe20000000000 */
[----:B------:R-:W-:Y:S02]  /*34d0*/  F2FP.F16.F32.PACK_AB R169, R174, R169 ;  /* 0x000000a9aea9723e */ /* 0x000fe400000000ff */
[----:B------:R-:W-:Y:S02]  /*34e0*/  F2FP.F16.F32.PACK_AB R173, R178, R173 ;  /* 0x000000adb2ad723e */ /* 0x000fe400000000ff */
[----:B------:R-:W-:Y:S02]  /*34f0*/  F2FP.F16.F32.PACK_AB R2, R175, R2 ;  /* 0x00000002af02723e */ /* 0x000fe400000000ff */
[----:B------:R-:W-:-:S02]  /*3500*/  F2FP.F16.F32.PACK_AB R13, R13, R112 ;  /* 0x000000700d0d723e */ /* 0x000fc400000000ff */
[----:B------:R-:W-:Y:S01]  /*3510*/  F2FP.F16.F32.PACK_AB R7, R36, R7 ;  /* 0x000000072407723e */ /* 0x000fe200000000ff */
[----:B------:R0:W-:Y:S01]  /*3520*/  STS.U16 [R54], R3 ;  /* 0x0000000336007388 */ /* 0x0001e20000000400 */
[----:B-1----:R-:W-:Y:S01]  /*3530*/  ULEA UR5, UR6, UR5, 0x18 ;  /* 0x0000000506057291 */ /* 0x002fe2000f8ec03f */
[----:B------:R-:W-:Y:S02]  /*3540*/  PRMT R12, R169, 0x7632, R12 ;  /* 0x00007632a90c7816 */ /* 0x000fe4000000000c */
[----:B------:R1:W-:Y:S01]  /*3550*/  STS.U16 [R54+0x2], R4 ;  /* 0x0000020436007388 */ /* 0x0003e20000000400 */
[----:B0-----:R-:W-:-:S03]  /*3560*/  PRMT R3, R171, 0x7632, R3 ;  /* 0x00007632ab037816 */ /* 0x001fc60000000003 */
[----:B------:R0:W-:Y:S01]  /*3570*/  STS.U16 [R54+0x4], R5 ;  /* 0x0000040536007388 */ /* 0x0001e20000000400 */
[----:B-1----:R-:W-:-:S03]  /*3580*/  PRMT R4, R173, 0x7632, R4 ;  /* 0x00007632ad047816 */ /* 0x002fc60000000004 */
[----:B------:R1:W-:Y:S04]  /*3590*/  STS.U16 [R54+0x6], R6 ;  /* 0x0000060636007388 */ /* 0x0003e80000000400 */
[----:B------:R2:W-:Y:S01]  /*35a0*/  STS.U16 [R54+0xe], R3 ;  /* 0x00000e0336007388 */ /* 0x0005e20000000400 */
[----:B0-----:R-:W-:Y:S02]  /*35b0*/  PRMT R5, R2, 0x7632, R5 ;  /* 0x0000763202057816 */ /* 0x001fe40000000005 */
[----:B-1----:R-:W-:Y:S02]  /*35c0*/  PRMT R6, R13, 0x7632, R6 ;  /* 0x000076320d067816 */ /* 0x002fe40000000006 */
[----:B--2---:R-:W-:Y:S01]  /*35d0*/  PRMT R3, R7, 0x7632, R3 ;  /* 0x0000763207037816 */ /* 0x004fe20000000003 */
        /* <DEDUP_REMOVED lines=10> */
[----:B------:R-:W-:Y:S01]  /*3680*/  IMAD.U32 R36, RZ, RZ, UR5 ;  /* 0x00000005ff247e24 */ /* 0x000fe2000f8e00ff */
[----:B0-----:R-:W1:Y:S02]  /*3690*/  LDC.64 R4, c[0x0][0x398] ;  /* 0x0000e600ff047b82 */ /* 0x001e640000000a00 */
        /* <DEDUP_REMOVED lines=20> */
[----:B------:R-:W2:Y:S01]  /*37e0*/  LDS R201, [R36+0x840] ;  /* 0x0008400024c97984 */ /* 0x000ea20000000800 */
[----:B-1----:R-:W-:Y:S01]  /*37f0*/  IMAD R6, R4, UR17, RZ ;  /* 0x0000001104067c24 */ /* 0x002fe2000f8e02ff */
[----:B------:R-:W-:Y:S01]  /*3800*/  LOP3.LUT R180, R180, 0xfffffffe, RZ, 0xc0, !PT ;  /* 0xfffffffeb4b47812 */ /* 0x000fe200078ec0ff */
[----:B0-----:R-:W-:Y:S01]  /*3810*/  IMAD.WIDE.U32 R2, R4, UR16, RZ ;  /* 0x0000001004027c25 */ /* 0x001fe2000f8e00ff */
[----:B------:R-:W-:Y:S01]  /*3820*/  IADD3 R12, P1, R74, R14, RZ ;  /* 0x0000000e4a0c7210 */ /* 0x000fe20007f3e0ff */
[----:B------:R-:W-:Y:S02]  /*3830*/  BSSY B0, `(.L_x_3474) ;  /* 0x0000012000007945 */ /* 0x000fe40003800000 */
[----:B------:R-:W-:Y:S01]  /*3840*/  IMAD R7, R5, UR16, R6 ;  /* 0x0000001005077c24 */ /* 0x000fe2000f8e0206 */
[----:B------:R-:W-:-:S02]  /*3850*/  @P6 LOP3.LUT R180, R180, 0x1, RZ, 0xfc, !PT ;  /* 0x00000001b4b46812 */ /* 0x000fc400078efcff */
[----:B------:R-:W-:Y:S02]  /*3860*/  IADD3.X R13, R73, R15, RZ, P1, !PT ;  /* 0x0000000f490d7210 */ /* 0x000fe40000ffe4ff */
[----:B------:R-:W-:Y:S02]  /*3870*/  IADD3 R203, R3, R7, RZ ;  /* 0x0000000703cb7210 */ /* 0x000fe40007ffe0ff */
[----:B--2---:R-:W-:-:S13]  /*3880*/  ISETP.GE.AND P0, PT, R74, R201, PT ;  /* 0x000000c94a00720c */ /* 0x004fda0003f06270 */
        /* <DEDUP_REMOVED lines=12> */
.L_x_3475:
[----:B------:R-:W-:Y:S05]  /*3950*/  BSYNC B0 ;  /* 0x0000000000007941 */ /* 0x000fea0003800000 */
.L_x_3474:
[----:B------:R-:W-:Y:S01]  /*3960*/  MOV R3, R203 ;  /* 0x000000cb00037202 */ /* 0x000fe20000000f00 */
[----:B------:R-:W-:Y:S01]  /*3970*/  ULDC.64 UR8, c[0x0][0x3a0] ;  /* 0x0000e80000087ab9 */ /* 0x000fe20000000a00 */
[----:B------:R-:W-:Y:S01]  /*3980*/  ULDC.64 UR6, c[0x0][0x3e8] ;  /* 0x0000fa0000067ab9 */ /* 0x000fe20000000a00 */
[----:B------:R-:W-:Y:S01]  /*3990*/  IMAD R4, R86, UR8, RZ ;  /* 0x0000000856047c24 */ /* 0x000fe2000f8e02ff */
[-C--:B------:R-:W-:Y:S01]  /*39a0*/  ISETP.GE.AND P0, PT, R31, R201.reuse, PT ;  /* 0x000000c91f00720c */ /* 0x080fe20003f06270 */
[----:B------:R-:W-:Y:S01]  /*39b0*/  IMAD.WIDE.U32 R2, R91, UR8, R2 ;  /* 0x000000085b027c25 */ /* 0x000fe2000f8e0002 */
[----:B------:R-:W-:-:S03]  /*39c0*/  ISETP.GE.AND P3, PT, R28, R201, PT ;  /* 0x000000c91c00720c */ /* 0x000fc60003f66270 */
[----:B------:R-:W-:Y:S01]  /*39d0*/  FMUL.FTZ R142, R105, R142 ;  /* 0x0000008e698e7220 */ /* 0x000fe20000410000 */
[----:B------:R-:W-:Y:S01]  /*39e0*/  ISETP.GE.AND P4, PT, R27, R201, PT ;  /* 0x000000c91b00720c */ /* 0x000fe20003f86270 */
[----:B0-----:R-:W-:Y:S01]  /*39f0*/  IMAD R6, R91, UR9, R4 ;  /* 0x000000095b067c24 */ /* 0x001fe2000f8e0204 */
[----:B------:R-:W-:Y:S01]  /*3a00*/  IADD3 R5, P2, R38, R2, RZ ;  /* 0x0000000226057210 */ /* 0x000fe20007f5e0ff */
[----:B------:R-:W-:Y:S01]  /*3a10*/  FMUL.FTZ R4, R104, R139 ;  /* 0x0000008b68047220 */ /* 0x000fe20000410000 */
[C---:B------:R-:W-:Y:S01]  /*3a20*/  LEA R2, P1, R74.reuse, UR6, 0x1 ;  /* 0x000000064a027c11 */ /* 0x040fe2000f8208ff */
[----:B------:R-:W-:Y:S01]  /*3a30*/  FMUL.FTZ R146, R109, R146 ;  /* 0x000000926d927220 */ /* 0x000fe20000410000 */
[----:B------:R-:W-:Y:S01]  /*3a40*/  IADD3.X R6, R37, R6, R3, P2, !PT ;  /* 0x0000000625067210 */ /* 0x000fe200017fe403 */
[----:B------:R-:W-:Y:S01]  /*3a50*/  FMUL.FTZ R150, R113, R150 ;  /* 0x0000009671967220 */ /* 0x000fe20000410000 */
[----:B------:R-:W-:Y:S01]  /*3a60*/  LEA.HI.X R3, R74, UR7, R73, 0x1, P1 ;  /* 0x000000074a037c11 */ /* 0x000fe200088f0c49 */
[----:B------:R-:W-:Y:S01]  /*3a70*/  ULDC.64 UR6, c[0x0][0x320] ;  /* 0x0000c80000067ab9 */ /* 0x000fe20000000a00 */
[----:B------:R-:W-:Y:S01]  /*3a80*/  LEA R2, P1, R5, R2, 0x1 ;  /* 0x0000000205027211 */ /* 0x000fe200078208ff */
[----:B------:R-:W-:Y:S01]  /*3a90*/  FMUL.FTZ R156, R115, R156 ;  /* 0x0000009c739c7220 */ /* 0x000fe20000410000 */
[----:B------:R-:W-:Y:S01]  /*3aa0*/  ISETP.GE.AND P2, PT, R8, R201, PT ;  /* 0x000000c90800720c */ /* 0x000fe20003f46270 */
[----:B------:R-:W-:Y:S01]  /*3ab0*/  FMUL.FTZ R166, R117, R166 ;  /* 0x000000a675a67220 */ /* 0x000fe20000410000 */
[----:B------:R-:W-:Y:S01]  /*3ac0*/  LEA.HI.X R3, R5, R3, R6, 0x1, P1 ;  /* 0x0000000305037211 */ /* 0x000fe200008f0c06 */
[----:B------:R-:W-:Y:S01]  /*3ad0*/  FMUL.FTZ R6, R108, R141 ;  /* 0x0000008d6c067220 */ /* 0x000fe20000410000 */
[-C--:B------:R-:W-:Y:S01]  /*3ae0*/  ISETP.GE.AND P1, PT, R30, R201.reuse, PT ;  /* 0x000000c91e00720c */ /* 0x080fe20003f26270 */
[----:B------:R-:W-:Y:S01]  /*3af0*/  FMUL.FTZ R172, R119, R172 ;  /* 0x000000ac77ac7220 */ /* 0x000fe20000410000 */
[-C--:B------:R-:W-:Y:S01]  /*3b00*/  ISETP.GE.AND P5, PT, R26, R201.reuse, PT ;  /* 0x000000c91a00720c */ /* 0x080fe20003fa6270 */
        /* <DEDUP_REMOVED lines=35> */
[----:B-----5:R-:W-:Y:S01]  /*3d40*/  FADD.FTZ R111, R93, R84 ;  /* 0x000000545d6f7221 */ /* 0x020fe20000010000 */
[----:B------:R-:W-:Y:S01]  /*3d50*/  @!P0 STG.E.U16 desc[UR14][R2.64+-0x540], R191 ;  /* 0xfffac0bf02008986 */ /* 0x000fe2000c10150e */
[----:B------:R-:W-:Y:S01]  /*3d60*/  ISETP.NE.U32.AND P0, PT, RZ, UR6, PT ;  /* 0x00000006ff007c0c */ /* 0x000fe2000bf05070 */
[----:B------:R-:W-:-:S02]  /*3d70*/  HADD2.F32 R109, -RZ, R94.H0_H0 ;  /* 0x2000005eff6d7230 */ /* 0x000fc40000004100 */
[--C-:B------:R-:W-:Y:S01]  /*3d80*/  FADD.FTZ R107, R95, R84.reuse ;  /* 0x000000545f6b7221 */ /* 0x100fe20000010000 */
[----:B------:R-:W-:Y:S01]  /*3d90*/  @!P4 STG.E.U16 desc[UR14][R2.64+-0x500], R193 ;  /* 0xfffb00c10200c986 */ /* 0x000fe2000c10150e */
[----:B------:R-:W-:Y:S01]  /*3da0*/  ISETP.NE.AND.EX P0, PT, RZ, UR7, PT, P0 ;  /* 0x00000007ff007c0c */ /* 0x000fe2000bf05300 */
[----:B------:R-:W-:Y:S02]  /*3db0*/  HADD2.F32 R105, -RZ, R96.H0_H0 ;  /* 0x20000060ff697230 */ /* 0x000fe40000004100 */
[----:B------:R-:W-:Y:S01]  /*3dc0*/  FADD.FTZ R103, R97, R84 ;  /* 0x0000005461677221 */ /* 0x000fe20000010000 */
[----:B------:R-:W-:Y:S01]  /*3dd0*/  @!P5 STG.E.U16 desc[UR14][R2.64+-0x4c0], R195 ;  /* 0xfffb40c30200d986 */ /* 0x000fe2000c10150e */
[----:B------:R-:W-:Y:S02]  /*3de0*/  HADD2.F32 R99, -RZ, R99.H0_H0 ;  /* 0x20000063ff637230 */ /* 0x000fe40000004100 */
[----:B------:R-:W-:Y:S01]  /*3df0*/  FMUL.FTZ R0, R106, R4 ;  /* 0x000000046a007220 */ /* 0x000fe20000410000 */
[----:B------:R-:W-:Y:S01]  /*3e00*/  HADD2.F32 R7, -RZ, R100.H0_H0 ;  /* 0x20000064ff077230 */ /* 0x000fe20000004100 */
[----:B------:R-:W-:Y:S01]  /*3e10*/  @!P1 STG.E.U16 desc[UR14][R2.64+-0x480], R197 ;  /* 0xfffb80c502009986 */ /* 0x000fe2000c10150e */
[----:B------:R-:W-:-:S02]  /*3e20*/  HADD2.F32 R139, -RZ, R101.H0_H0 ;  /* 0x20000065ff8b7230 */ /* 0x000fc40000004100 */
[--C-:B------:R-:W-:Y:S01]  /*3e30*/  FADD.FTZ R120, R5, R84.reuse ;  /* 0x0000005405787221 */ /* 0x100fe20000010000 */
[----:B------:R-:W-:Y:S01]  /*3e40*/  HADD2.F32 R141, -RZ, R102.H0_H0 ;  /* 0x20000066ff8d7230 */ /* 0x000fe20000004100 */
[----:B------:R-:W-:Y:S01]  /*3e50*/  @!P2 STG.E.U16 desc[UR14][R2.64+-0x7c0], R169 ;  /* 0xfff840a90200a986 */ /* 0x000fe2000c10150e */
[--C-:B------:R-:W-:Y:S01]  /*3e60*/  FADD.FTZ R119, R119, R84.reuse ;  /* 0x0000005477777221 */ /* 0x100fe20000010000 */
[--C-:B------:R-:W-:Y:S01]  /*3e70*/  FADD.FTZ R118, R35, R84.reuse ;  /* 0x0000005423767221 */ /* 0x100fe20000010000 */
[--C-:B------:R-:W-:Y:S01]  /*3e80*/  FADD.FTZ R117, R117, R84.reuse ;  /* 0x0000005475757221 */ /* 0x100fe20000010000 */
[----:B------:R0:W-:Y:S01]  /*3e90*/  @!P3 STG.E.U16 desc[UR14][R2.64+-0x440], R199 ;  /* 0xfffbc0c70200b986 */ /* 0x0001e2000c10150e */
[--C-:B------:R-:W-:Y:S01]  /*3ea0*/  FADD.FTZ R115, R115, R84.reuse ;  /* 0x0000005473737221 */ /* 0x100fe20000010000 */
[--C-:B------:R-:W-:Y:S01]  /*3eb0*/  FADD.FTZ R113, R113, R84.reuse ;  /* 0x0000005471717221 */ /* 0x100fe20000010000 */
[--C-:B------:R-:W-:Y:S01]  /*3ec0*/  FADD.FTZ R109, R109, R84.reuse ;  /* 0x000000546d6d7221 */ /* 0x100fe20000010000 */
[--C-:B------:R-:W-:Y:S01]  /*3ed0*/  FADD.FTZ R105, R105, R84.reuse ;  /* 0x0000005469697221 */ /* 0x100fe20000010000 */
[--C-:B------:R-:W-:Y:S01]  /*3ee0*/  FADD.FTZ R99, R99, R84.reuse ;  /* 0x0000005463637221 */ /* 0x100fe20000010000 */
[--C-:B------:R-:W-:Y:S01]  /*3ef0*/  FADD.FTZ R97, R7, R84.reuse ;  /* 0x0000005407617221 */ /* 0x100fe20000010000 */
[--C-:B------:R-:W-:Y:S01]  /*3f00*/  FADD.FTZ R95, R139, R84.reuse ;  /* 0x000000548b5f7221 */ /* 0x100fe20000010000 */
[----:B------:R-:W-:Y:S01]  /*3f10*/  FADD.FTZ R93, R141, R84 ;  /* 0x000000548d5d7221 */ /* 0x000fe20000010000 */
[----:B------:R-:W-:Y:S01]  /*3f20*/  FMUL.FTZ R116, R129, R140 ;  /* 0x0000008c81747220 */ /* 0x000fe20000410000 */
[----:B------:R-:W-:Y:S01]  /*3f30*/  FMUL.FTZ R114, R128, R142 ;  /* 0x0000008e80727220 */ /* 0x000fe20000410000 */
[----:B------:R-:W-:Y:S01]  /*3f40*/  FMUL.FTZ R112, R131, R144 ;  /* 0x0000009083707220 */ /* 0x000fe20000410000 */
[----:B0-----:R-:W-:-:S02]  /*3f50*/  HADD2.F32 R3, -RZ, R98.H0_H0 ;  /* 0x20000062ff037230 */ /* 0x001fc40000004100 */
[----:B------:R-:W-:Y:S01]  /*3f60*/  FMUL.FTZ R110, R136, R6 ;  /* 0x00000006886e7220 */ /* 0x000fe20000410000 */
[----:B------:R-:W-:Y:S01]  /*3f70*/  FMUL.FTZ R108, R137, R146 ;  /* 0x00000092896c7220 */ /* 0x000fe20000410000 */
[----:B------:R-:W-:Y:S01]  /*3f80*/  FMUL.FTZ R106, R138, R143 ;  /* 0x0000008f8a6a7220 */ /* 0x000fe20000410000 */
[----:B------:R-:W-:Y:S01]  /*3f90*/  FMUL.FTZ R104, R145, R148 ;  /* 0x0000009491687220 */ /* 0x000fe20000410000 */
[----:B------:R-:W-:Y:S01]  /*3fa0*/  FADD.FTZ R101, R3, R84 ;  /* 0x0000005403657221 */ /* 0x000fe20000010000 */
        /* <DEDUP_REMOVED lines=30> */
[----:B------:R-:W-:Y:S01]  /*4190*/  BSSY B0, `(.L_x_3477) ;  /* 0x0000044000007945 */ /* 0x000fe20003800000 */
[----:B------:R-:W-:-:S02]  /*41a0*/  PRMT R6, R123, 0x7632, R6 ;  /* 0x000076327b067816 */ /* 0x000fc40000000006 */
[----:B------:R-:W-:Y:S01]  /*41b0*/  PRMT R7, R5, 0x7632, R7 ;  /* 0x0000763205077816 */ /* 0x000fe20000000007 */
[----:B------:R0:W-:Y:S01]  /*41c0*/  STS.U16 [R54], R3 ;  /* 0x0000000336007388 */ /* 0x0001e20000000400 */
[----:B------:R-:W-:Y:S02]  /*41d0*/  F2FP.F16.F32.PACK_AB R127, R132, R127 ;  /* 0x0000007f847f723e */ /* 0x000fe400000000ff */
[----:B------:R-:W-:Y:S01]  /*41e0*/  F2FP.F16.F32.PACK_AB R133, R156, R133 ;  /* 0x000000859c85723e */ /* 0x000fe200000000ff */
[----:B------:R1:W-:Y:S01]  /*41f0*/  STS.U16 [R54+0x2], R4 ;  /* 0x0000020436007388 */ /* 0x0003e20000000400 */
[----:B------:R-:W-:Y:S02]  /*4200*/  F2FP.F16.F32.PACK_AB R2, R2, R147 ;  /* 0x000000930202723e */ /* 0x000fe400000000ff */
[----:B------:R-:W-:Y:S01]  /*4210*/  F2FP.F16.F32.PACK_AB R151, R164, R151 ;  /* 0x00000097a497723e */ /* 0x000fe200000000ff */
[----:B------:R2:W-:Y:S01]  /*4220*/  STS.U16 [R54+0x6], R6 ;  /* 0x0000060636007388 */ /* 0x0005e20000000400 */
[----:B------:R-:W-:-:S02]  /*4230*/  F2FP.F16.F32.PACK_AB R130, R159, R130 ;  /* 0x000000829f82723e */ /* 0x000fc400000000ff */
[----:B0-----:R-:W-:Y:S01]  /*4240*/  PRMT R3, R127, 0x7632, R3 ;  /* 0x000076327f037816 */ /* 0x001fe20000000003 */
[----:B------:R0:W-:Y:S01]  /*4250*/  STS.U16 [R54+0x8], R5 ;  /* 0x0000080536007388 */ /* 0x0001e20000000400 */
[----:B-1----:R-:W-:-:S03]  /*4260*/  PRMT R4, R133, 0x7632, R4 ;  /* 0x0000763285047816 */ /* 0x002fc60000000004 */
[----:B------:R1:W-:Y:S01]  /*4270*/  STS.U16 [R54+0xa], R7 ;  /* 0x00000a0736007388 */ /* 0x0003e20000000400 */
[----:B--2---:R-:W-:-:S03]  /*4280*/  PRMT R6, R151, 0x7632, R6 ;  /* 0x0000763297067816 */ /* 0x004fc60000000006 */
[----:B------:R-:W-:Y:S01]  /*4290*/  STS.U16 [R54+0x4], R123 ;  /* 0x0000047b36007388 */ /* 0x000fe20000000400 */
[----:B0-----:R-:W-:-:S03]  /*42a0*/  PRMT R5, R2, 0x7632, R5 ;  /* 0x0000763202057816 */ /* 0x001fc60000000005 */
[----:B------:R-:W-:Y:S01]  /*42b0*/  STS.U16 [R54+0xc], R127 ;  /* 0x00000c7f36007388 */ /* 0x000fe20000000400 */
[----:B-1----:R-:W-:-:S03]  /*42c0*/  PRMT R7, R130, 0x7632, R7 ;  /* 0x0000763282077816 */ /* 0x002fc60000000007 */
[----:B------:R-:W-:Y:S04]  /*42d0*/  STS.U16 [R54+0xe], R3 ;  /* 0x00000e0336007388 */ /* 0x000fe80000000400 */
[----:B------:R-:W-:Y:S04]  /*42e0*/  STS.U16 [R54+0x10], R133 ;  /* 0x0000108536007388 */ /* 0x000fe80000000400 */
[----:B------:R-:W-:Y:S04]  /*42f0*/  STS.U16 [R54+0x12], R4 ;  /* 0x0000120436007388 */ /* 0x000fe80000000400 */
[----:B------:R-:W-:Y:S04]  /*4300*/  STS.U16 [R54+0x14], R2 ;  /* 0x0000140236007388 */ /* 0x000fe80000000400 */
[----:B------:R0:W-:Y:S04]  /*4310*/  STS.U16 [R54+0x16], R5 ;  /* 0x0000160536007388 */ /* 0x0001e80000000400 */
[----:B------:R-:W-:Y:S04]  /*4320*/  STS.U16 [R54+0x18], R151 ;  /* 0x0000189736007388 */ /* 0x000fe80000000400 */
[----:B------:R1:W-:Y:S01]  /*4330*/  STS.U16 [R54+0x1a], R6 ;  /* 0x00001a0636007388 */ /* 0x0003e20000000400 */
[----:B0-----:R-:W1:Y:S03]  /*4340*/  LDC.64 R4, c[0x0][0x2c0] ;  /* 0x0000b000ff047b82 */ /* 0x001e660000000a00 */
[----:B------:R-:W-:Y:S04]  /*4350*/  STS.U16 [R54+0x1c], R130 ;  /* 0x00001c8236007388 */ /* 0x000fe80000000400 */
[----:B------:R-:W-:Y:S01]  /*4360*/  STS.U16 [R54+0x1e], R7 ;  /* 0x00001e0736007388 */ /* 0x000fe20000000400 */
[----:B------:R-:W-:-:S03]  /*4370*/  NOP ;  /* 0x0000000000007918 */ /* 0x000fc60000000000 */
[----:B------:R-:W-:Y:S04]  /*4380*/  LDS.U16 R35, [R70] ;  /* 0x0000000046237984 */ /* 0x000fe80000000400 */
[----:B------:R-:W-:Y:S04]  /*4390*/  LDS.U16 R121, [R69+0x40] ;  /* 0x0000400045797984 */ /* 0x000fe80000000400 */
[----:B------:R-:W-:Y:S01]  /*43a0*/  LDS.U16 R123, [R68+0x80] ;  /* 0x00008000447b7984 */ /* 0x000fe20000000400 */
[----:B-1----:R-:W-:-:S03]  /*43b0*/  IMAD R6, R4, UR17, RZ ;  /* 0x0000001104067c24 */ /* 0x002fc6000f8e02ff */
[----:B------:R-:W-:Y:S01]  /*43c0*/  LDS.U16 R125, [R67+0xc0] ;  /* 0x0000c000437d7984 */ /* 0x000fe20000000400 */
[----:B------:R-:W-:-:S03]  /*43d0*/  IMAD.WIDE.U32 R2, R4, UR16, RZ ;  /* 0x0000001004027c25 */ /* 0x000fc6000f8e00ff */
[----:B------:R-:W-:Y:S01]  /*43e0*/  LDS.U16 R127, [R66+0x100] ;  /* 0x00010000427f7984 */ /* 0x000fe20000000400 */
[----:B------:R-:W-:-:S03]  /*43f0*/  IMAD R5, R5, UR16, R6 ;  /* 0x0000001005057c24 */ /* 0x000fc6000f8e0206 */
[----:B------:R-:W-:Y:S02]  /*4400*/  LDS.U16 R129, [R65+0x140] ;  /* 0x0001400041817984 */ /* 0x000fe40000000400 */
[----:B------:R-:W-:Y:S02]  /*4410*/  IADD3 R153, R3, R5, RZ ;  /* 0x0000000503997210 */ /* 0x000fe40007ffe0ff */
        /* <DEDUP_REMOVED lines=16> */
[----:B------:R-:W-:Y:S01]  /*4520*/  ULDC.64 UR8, c[0x0][0x2c8] ;  /* 0x0000b20000087ab9 */ /* 0x000fe20000000a00 */
[----:B------:R-:W-:-:S03]  /*4530*/  MOV R7, R13 ;  /* 0x0000000d00077202 */ /* 0x000fc60000000f00 */
[----:B------:R-:W-:-:S04]  /*4540*/  IMAD.WIDE.U32 R6, R4, UR16, R6 ;  /* 0x0000001004067c25 */ /* 0x000fc8000f8e0006 */
[----:B------:R-:W-:Y:S01]  /*4550*/  IMAD R4, R86, UR8, RZ ;  /* 0x0000000856047c24 */ /* 0x000fe2000f8e02ff */
[----:B------:R-:W-:-:S03]  /*4560*/  IADD3 R7, R5, R7, RZ ;  /* 0x0000000705077210 */ /* 0x000fc60007ffe0ff */
[C---:B------:R-:W-:Y:S02]  /*4570*/  IMAD R33, R91.reuse, UR9, R4 ;  /* 0x000000095b217c24 */ /* 0x040fe4000f8e0204 */
[----:B------:R-:W-:-:S05]  /*4580*/  IMAD.WIDE.U32 R4, R91, UR8, R6 ;  /* 0x000000085b047c25 */ /* 0x000fca000f8e0006 */
[----:B------:R-:W-:Y:S02]  /*4590*/  IADD3 R5, R5, R33, RZ ;  /* 0x0000002105057210 */ /* 0x000fe40007ffe0ff */
[----:B------:R-:W-:-:S04]  /*45a0*/  LEA R6, P0, R4, UR6, 0x1 ;  /* 0x0000000604067c11 */ /* 0x000fc8000f8008ff */
[----:B------:R-:W-:-:S05]  /*45b0*/  LEA.HI.X R7, R4, UR7, R5, 0x1, P0 ;  /* 0x0000000704077c11 */ /* 0x000fca00080f0c05 */
[----:B------:R0:W-:Y:S04]  /*45c0*/  STG.E.U16 desc[UR14][R6.64], R35 ;  /* 0x0000002306007986 */ /* 0x0001e8000c10150e */
.L_x_3478:
[----:B------:R-:W-:Y:S05]  /*45d0*/  BSYNC B0 ;  /* 0x0000000000007941 */ /* 0x000fea0003800000 */
.L_x_3477:
[----:B------:R-:W-:Y:S01]  /*45e0*/  MOV R3, R153 ;  /* 0x0000009900037202 */ /* 0x000fe20000000f00 */
[----:B------:R-:W-:Y:S01]  /*45f0*/  ULDC.64 UR8, c[0x0][0x2c8] ;  /* 0x0000b20000087ab9 */ /* 0x000fe20000000a00 */
[----:B------:R-:W-:Y:S01]  /*4600*/  LEA R5, P0, R74, UR6, 0x1 ;  /* 0x000000064a057c11 */ /* 0x000fe2000f8008ff */
[----:B------:R-:W-:Y:S01]  /*4610*/  IMAD R4, R86, UR8, RZ ;  /* 0x0000000856047c24 */ /* 0x000fe2000f8e02ff */
[-C--:B------:R-:W-:Y:S01]  /*4620*/  ISETP.GE.AND P3, PT, R32, R151.reuse, PT ;  /* 0x000000972000720c */ /* 0x080fe20003f66270 */
[----:B------:R-:W-:Y:S01]  /*4630*/  IMAD.WIDE.U32 R2, R91, UR8, R2 ;  /* 0x000000085b027c25 */ /* 0x000fe2000f8e0002 */
[-C--:B------:R-:W-:Y:S02]  /*4640*/  ISETP.GE.AND P2, PT, R31, R151.reuse, PT ;  /* 0x000000971f00720c */ /* 0x080fe40003f46270 */
[----:B------:R-:W-:Y:S01]  /*4650*/  ISETP.GE.AND P5, PT, R29, R151, PT ;  /* 0x000000971d00720c */ /* 0x000fe20003fa6270 */
[----:B0-----:R-:W-:Y:S01]  /*4660*/  IMAD R6, R91, UR9, R4 ;  /* 0x000000095b067c24 */ /* 0x001fe2000f8e0204 */
[----:B------:R-:W-:-:S02]  /*4670*/  IADD3 R4, P1, R38, R2, RZ ;  /* 0x0000000226047210 */ /* 0x000fc40007f3e0ff */
[-C--:B------:R-:W-:Y:S02]  /*4680*/  ISETP.GE.AND P4, PT, R28, R151.reuse, PT ;  /* 0x000000971c00720c */ /* 0x080fe40003f86270 */
[----:B------:R-:W-:Y:S02]  /*4690*/  IADD3.X R3, R37, R6, R3, P1, !PT ;  /* 0x0000000625037210 */ /* 0x000fe40000ffe403 */
[----:B------:R-:W-:Y:S02]  /*46a0*/  ISETP.GE.AND P1, PT, R8, R151, PT ;  /* 0x000000970800720c */ /* 0x000fe40003f26270 */
[----:B------:R-:W-:Y:S02]  /*46b0*/  LEA.HI.X R6, R74, UR7, R73, 0x1, P0 ;  /* 0x000000074a067c11 */ /* 0x000fe400080f0c49 */
[----:B------:R-:W-:-:S04]  /*46c0*/  LEA R2, P0, R4, R5, 0x1 ;  /* 0x0000000504027211 */ /* 0x000fc800078008ff */
        /* <DEDUP_REMOVED lines=26> */
.L_x_3476:
[----:B0-----:R-:W0:Y:S01]  /*4870*/  LDC R2, c[0x0][0x21c] ;  /* 0x00008700ff027b82 */ /* 0x001e220000000800 */
[----:B------:R-:W-:Y:S01]  /*4880*/  HADD2.F32 R3, -RZ, R181.H0_H0 ;  /* 0x200000b5ff037230 */ /* 0x000fe20000004100 */
[----:B------:R-:W-:Y:S01]  /*4890*/  HFMA2.MMA R144, -RZ, RZ, 0, 0 ;  /* 0x00000000ff907435 */ /* 0x000fe200000001ff */
[----:B------:R-:W-:Y:S01]  /*48a0*/  HADD2.F32 R5, -RZ, R52.H0_H0 ;  /* 0x20000034ff057230 */ /* 0x000fe20000004100 */
[----:B------:R-:W-:Y:S01]  /*48b0*/  HFMA2.MMA R147, -RZ, RZ, 0, 0 ;  /* 0x00000000ff937435 */ /* 0x000fe200000001ff */
[----:B------:R-:W-:Y:S02]  /*48c0*/  HADD2.F32 R4, -RZ, R51.H0_H0 ;  /* 0x20000033ff047230 */ /* 0x000fe40000004100 */
[C---:B------:R-:W-:Y:S01]  /*48d0*/  FFMA.FTZ R87, R0.reuse, R3, R87 ;  /* 0x0000000300577223 */ /* 0x040fe20000010057 */
[----:B------:R-:W-:Y:S02]  /*48e0*/  HADD2.F32 R156, -RZ, R50.H0_H0 ;  /* 0x20000032ff9c7230 */ /* 0x000fe40000004100 */
[----:B------:R-:W-:Y:S01]  /*48f0*/  FMUL.FTZ R177, R0, R89 ;  /* 0x0000005900b17220 */ /* 0x000fe20000410000 */
[----:B------:R-:W-:-:S02]  /*4900*/  HADD2.F32 R6, -RZ, R49.H0_H0 ;  /* 0x20000031ff067230 */ /* 0x000fc40000004100 */
[-C--:B------:R-:W-:Y:S01]  /*4910*/  FMUL.FTZ R172, R116, R89.reuse ;  /* 0x0000005974ac7220 */ /* 0x080fe20000410000 */
[----:B------:R-:W-:Y:S02]  /*4920*/  HADD2.F32 R158, -RZ, R48.H0_H0 ;  /* 0x20000030ff9e7230 */ /* 0x000fe40000004100 */
[-C--:B------:R-:W-:Y:S01]  /*4930*/  FMUL.FTZ R122, R114, R89.reuse ;  /* 0x00000059727a7220 */ /* 0x080fe20000410000 */
[----:B------:R-:W-:Y:S02]  /*4940*/  HADD2.F32 R8, -RZ, R47.H0_H0 ;  /* 0x2000002fff087230 */ /* 0x000fe40000004100 */
[-C--:B------:R-:W-:Y:S01]  /*4950*/  FMUL.FTZ R123, R112, R89.reuse ;  /* 0x00000059707b7220 */ /* 0x080fe20000410000 */
        /* <DEDUP_REMOVED lines=8> */
[----:B------:R-:W-:Y:S01]  /*49e0*/  HADD2.F32 R166, -RZ, R42.H0_H0 ;  /* 0x2000002affa67230 */ /* 0x000fe20000004100 */
[----:B0-----:R-:W-:Y:S01]  /*49f0*/  ISETP.GE.AND P0, PT, R2, 0x1, PT ;  /* 0x000000010200780c */ /* 0x001fe20003f06270 */
[----:B------:R-:W-:Y:S02]  /*4a00*/  HADD2.F32 R2, -RZ, R53.H0_H0 ;  /* 0x20000035ff027230 */ /* 0x000fe40000004100 */
[----:B------:R-:W-:Y:S01]  /*4a10*/  FMUL.FTZ R134, R102, R89 ;  /* 0x0000005966867220 */ /* 0x000fe20000410000 */
[----:B------:R-:W-:-:S02]  /*4a20*/  HADD2.F32 R168, -RZ, R41.H0_H0 ;  /* 0x20000029ffa87230 */ /* 0x000fc40000004100 */
[-C--:B------:R-:W-:Y:S01]  /*4a30*/  FMUL.FTZ R135, R100, R89.reuse ;  /* 0x0000005964877220 */ /* 0x080fe20000410000 */
[----:B------:R-:W-:Y:S02]  /*4a40*/  HADD2.F32 R170, -RZ, R40.H0_H0 ;  /* 0x20000028ffaa7230 */ /* 0x000fe40000004100 */
[----:B------:R-:W-:Y:S01]  /*4a50*/  FFMA.FTZ R87, R116, R2, R87 ;  /* 0x0000000274577223 */ /* 0x000fe20000010057 */
[----:B------:R-:W-:Y:S02]  /*4a60*/  HADD2.F32 R174, -RZ, R39.H0_H0 ;  /* 0x20000027ffae7230 */ /* 0x000fe40000004100 */
[-C--:B------:R-:W-:Y:S01]  /*4a70*/  FMUL.FTZ R138, R98, R89.reuse ;  /* 0x00000059628a7220 */ /* 0x080fe20000410000 */
[----:B------:R-:W-:Y:S01]  /*4a80*/  FMUL.FTZ R139, R96, R89 ;  /* 0x00000059608b7220 */ /* 0x000fe20000410000 */
[----:B------:R-:W-:Y:S01]  /*4a90*/  FFMA.FTZ R87, R114, R5, R87 ;  /* 0x0000000572577223 */ /* 0x000fe20000010057 */
[-C--:B------:R-:W-:Y:S01]  /*4aa0*/  FMUL.FTZ R142, R94, R89.reuse ;  /* 0x000000595e8e7220 */ /* 0x080fe20000410000 */
[-C--:B------:R-:W-:Y:S01]  /*4ab0*/  FMUL.FTZ R143, R92, R89.reuse ;  /* 0x000000595c8f7220 */ /* 0x080fe20000410000 */
[-C--:B------:R-:W-:Y:S01]  /*4ac0*/  FMUL.FTZ R145, R90, R89.reuse ;  /* 0x000000595a917220 */ /* 0x080fe20000410000 */
[----:B------:R-:W-:Y:S01]  /*4ad0*/  FFMA.FTZ R87, R112, R4, R87 ;  /* 0x0000000470577223 */ /* 0x000fe20000010057 */
[----:B------:R-:W-:Y:S01]  /*4ae0*/  FMUL.FTZ R146, R88, R89 ;  /* 0x0000005958927220 */ /* 0x000fe20000410000 */
[----:B------:R-:W-:-:S02]  /*4af0*/  CS2R R140, SRZ ;  /* 0x00000000008c7805 */ /* 0x000fc4000001ff00 */
[----:B------:R-:W-:Y:S01]  /*4b00*/  CS2R R136, SRZ ;  /* 0x0000000000887805 */ /* 0x000fe2000001ff00 */
[----:B------:R-:W-:Y:S01]  /*4b10*/  FFMA.FTZ R87, R110, R156, R87 ;  /* 0x0000009c6e577223 */ /* 0x000fe20000010057 */
[----:B------:R-:W-:Y:S02]  /*4b20*/  CS2R R132, SRZ ;  /* 0x0000000000847805 */ /* 0x000fe4000001ff00 */
[----:B------:R-:W-:Y:S02]  /*4b30*/  CS2R R128, SRZ ;  /* 0x0000000000807805 */ /* 0x000fe4000001ff00 */
[----:B------:R-:W-:Y:S01]  /*4b40*/  CS2R R124, SRZ ;  /* 0x00000000007c7805 */ /* 0x000fe2000001ff00 */
[----:B------:R-:W-:Y:S01]  /*4b50*/  FFMA.FTZ R87, R108, R6, R87 ;  /* 0x000000066c577223 */ /* 0x000fe20000010057 */
[----:B------:R-:W-:Y:S02]  /*4b60*/  MOV R121, RZ ;  /* 0x000000ff00797202 */ /* 0x000fe40000000f00 */
[----:B------:R-:W-:-:S02]  /*4b70*/  CS2R R148, SRZ ;  /* 0x0000000000947805 */ /* 0x000fc4000001ff00 */
[----:B------:R-:W-:Y:S01]  /*4b80*/  MOV R150, RZ ;  /* 0x000000ff00967202 */ /* 0x000fe20000000f00 */
        /* <DEDUP_REMOVED lines=11> */
[----:B------:R-:W-:Y:S05]  /*4c40*/  @!P0 BRA `(.L_x_3479) ;  /* 0x0000002400008947 */ /* 0x000fea0003800000 */
[----:B------:R-:W-:Y:S01]  /*4c50*/  ULDC.64 UR10, c[0x0][0x268] ;  /* 0x00009a00000a7ab9 */ /* 0x000fe20000000a00 */
[----:B------:R-:W0:Y:S01]  /*4c60*/  LDC R160, c[0x0][0x224] ;  /* 0x00008900ffa07b82 */ /* 0x000e220000000800 */
[C---:B------:R-:W-:Y:S01]  /*4c70*/  IMAD R28, R86.reuse, UR10, RZ ;  /* 0x0000000a561c7c24 */ /* 0x040fe2000f8e02ff */
[----:B------:R-:W-:Y:S01]  /*4c80*/  IADD3 R151, R71, -0x1, RZ ;  /* 0xffffffff47977810 */ /* 0x000fe20007ffe0ff */
[----:B------:R-:W-:Y:S01]  /*4c90*/  ULDC.64 UR6, c[0x0][0x230] ;  /* 0x00008c0000067ab9 */ /* 0x000fe20000000a00 */
[----:B------:R-:W-:Y:S01]  /*4ca0*/  ISETP.NE.AND P0, PT, R85, RZ, PT ;  /* 0x000000ff5500720c */ /* 0x000fe20003f05270 */
[----:B------:R-:W-:Y:S01]  /*4cb0*/  IMAD R175, R91, UR11, R28 ;  /* 0x0000000b5baf7c24 */ /* 0x000fe2000f8e021c */
[----:B------:R-:W-:Y:S01]  /*4cc0*/  LEA.HI R7, R151, R151, RZ, 0x1 ;  /* 0x0000009797077211 */ /* 0x000fe200078f08ff */
[----:B------:R-:W-:Y:S01]  /*4cd0*/  ULDC.64 UR8, c[0x0][0x248] ;  /* 0x0000920000087ab9 */ /* 0x000fe20000000a00 */
[----:B------:R-:W1:Y:S01]  /*4ce0*/  LDC.64 R28, c[0x0][0x2e0] ;  /* 0x0000b800ff1c7b82 */ /* 0x000e620000000a00 */
[C---:B------:R-:W-:Y:S01]  /*4cf0*/  IMAD R24, R86.reuse, UR6, RZ ;  /* 0x0000000656187c24 */ /* 0x040fe2000f8e02ff */
[----:B------:R-:W-:Y:S01]  /*4d00*/  LOP3.LUT R22, R7, 0xfffffe, RZ, 0xc0, !PT ;  /* 0x00fffffe07167812 */ /* 0x000fe200078ec0ff */
[----:B------:R-:W-:Y:S01]  /*4d10*/  IMAD R26, R86, UR8, RZ ;  /* 0x00000008561a7c24 */ /* 0x000fe2000f8e02ff */
[----:B------:R-:W-:Y:S01]  /*4d20*/  LOP3.LUT R180, R180, 0xfffffffd, RZ, 0xc0, !PT ;  /* 0xfffffffdb4b47812 */ /* 0x000fe200078ec0ff */
[----:B------:R-:W-:Y:S01]  /*4d30*/  IMAD R171, R91, UR7, R24 ;  /* 0x000000075bab7c24 */ /* 0x000fe2000f8e0218 */
[----:B------:R-:W-:Y:S01]  /*4d40*/  IADD3 R151, R151, -R22, RZ ;  /* 0x8000001697977210 */ /* 0x000fe20007ffe0ff */
[C---:B------:R-:W-:Y:S01]  /*4d50*/  IMAD R173, R91.reuse, UR9, R26 ;  /* 0x000000095bad7c24 */ /* 0x040fe2000f8e021a */
[----:B------:R-:W2:Y:S01]  /*4d60*/  LDC.64 R30, c[0x0][0x2d8] ;  /* 0x0000b600ff1e7b82 */ /* 0x000ea20000000a00 */
[----:B------:R-:W-:-:S04]  /*4d70*/  IMAD.WIDE.U32 R22, R91, UR6, RZ ;  /* 0x000000065b167c25 */ /* 0x000fc8000f8e00ff */
[----:B------:R-:W-:Y:S01]  /*4d80*/  FMUL.FTZ R165, R99, R166 ;  /* 0x000000a663a57220 */ /* 0x000fe20000410000 */
[----:B------:R-:W-:Y:S01]  /*4d90*/  FMUL.FTZ R166, R97, R168 ;  /* 0x000000a861a67220 */ /* 0x000fe20000410000 */
[----:B------:R-:W-:Y:S01]  /*4da0*/  FMUL.FTZ R167, R95, R170 ;  /* 0x000000aa5fa77220 */ /* 0x000fe20000410000 */
[----:B------:R-:W-:-:S04]  /*4db0*/  IMAD.WIDE.U32 R24, R91, UR8, RZ ;  /* 0x000000085b187c25 */ /* 0x000fc8000f8e00ff */
[----:B------:R-:W-:Y:S01]  /*4dc0*/  FMUL.FTZ R152, R120, R3 ;  /* 0x0000000378987220 */ /* 0x000fe20000410000 */
[----:B------:R-:W-:Y:S01]  /*4dd0*/  FMUL.FTZ R153, R119, R2 ;  /* 0x0000000277997220 */ /* 0x000fe20000410000 */
[----:B------:R-:W3:Y:S01]  /*4de0*/  LDC.64 R32, c[0x0][0x2d0] ;  /* 0x0000b400ff207b82 */ /* 0x000ee20000000a00 */
[----:B------:R-:W-:-:S04]  /*4df0*/  IMAD.WIDE.U32 R26, R91, UR10, RZ ;  /* 0x0000000a5b1a7c25 */ /* 0x000fc8000f8e00ff */
[----:B------:R-:W-:Y:S01]  /*4e00*/  FMUL.FTZ R154, R118, R5 ;  /* 0x00000005769a7220 */ /* 0x000fe20000410000 */
[----:B------:R-:W-:Y:S01]  /*4e10*/  @P0 LOP3.LUT R180, R180, 0x2, RZ, 0xfc, !PT ;  /* 0x00000002b4b40812 */ /* 0x000fe200078efcff */
        /* <DEDUP_REMOVED lines=10> */
[----:B------:R-:W-:Y:S01]  /*4ec0*/  MOV R169, RZ ;  /* 0x000000ff00a97202 */ /* 0x000fe20000000f00 */
[----:B------:R-:W-:Y:S01]  /*4ed0*/  ULDC UR7, c[0x0][0x224] ;  /* 0x0000890000077ab9 */ /* 0x000fe20000000800 */
[----:B------:R-:W-:Y:S01]  /*4ee0*/  MOV R144, RZ ;  /* 0x000000ff00907202 */ /* 0x000fe20000000f00 */
[----:B------:R-:W-:Y:S01]  /*4ef0*/  ULDC UR18, c[0x0][0x21c] ;  /* 0x0000870000127ab9 */ /* 0x000fe20000000800 */
[----:B------:R-:W-:Y:S01]  /*4f00*/  IADD3 R170, R85, 0x200, RZ ;  /* 0x0000020055aa7810 */ /* 0x000fe20007ffe0ff */
[----:B------:R-:W-:Y:S01]  /*4f10*/  ULDC.64 UR12, c[0x0][0x270] ;  /* 0x00009c00000c7ab9 */ /* 0x000fe20000000a00 */
[----:B------:R-:W-:Y:S01]  /*4f20*/  IADD3 R171, R23, R171, RZ ;  /* 0x000000ab17ab7210 */ /* 0x000fe20007ffe0ff */
[----:B------:R-:W-:Y:S01]  /*4f30*/  ULDC.64 UR10, c[0x0][0x250] ;  /* 0x00009400000a7ab9 */ /* 0x000fe20000000a00 */
[----:B------:R-:W-:Y:S01]  /*4f40*/  IADD3 R173, R25, R173, RZ ;  /* 0x000000ad19ad7210 */ /* 0x000fe20007ffe0ff */
[----:B------:R-:W-:Y:S01]  /*4f50*/  ULDC.64 UR8, c[0x0][0x238] ;  /* 0x00008e0000087ab9 */ /* 0x000fe20000000a00 */
[----:B01----:R-:W-:-:S07]  /*4f60*/  IADD3 R175, R27, R175, RZ ;  /* 0x000000af1baf7210 */ /* 0x003fce0007ffe0ff */
.L_x_3491:
[----:B-1----:R-:W-:Y:S02]  /*4f70*/  SHF.R.S32.HI R8, RZ, 0x1f, R169 ;  /* 0x0000001fff087819 */ /* 0x002fe400000114a9 */
[----:B------:R-:W-:Y:S02]  /*4f80*/  MOV R2, R22 ;  /* 0x0000001600027202 */ /* 0x000fe40000000f00 */
[----:B------:R-:W-:Y:S01]  /*4f90*/  MOV R3, R171 ;  /* 0x000000ab00037202 */ /* 0x000fe20000000f00 */
[----:B0-----:R-:W-:Y:S02]  /*4fa0*/  IMAD R4, R8, UR8, RZ ;  /* 0x0000000808047c24 */ /* 0x001fe4000f8e02ff */
[----:B------:R-:W-:-:S04]  /*4fb0*/  IMAD.WIDE.U32 R2, R169, UR8, R2 ;  /* 0x00000008a9027c25 */ /* 0x000fc8000f8e0002 */
[----:B------:R-:W-:Y:S01]  /*4fc0*/  IMAD R5, R169, UR9, R4 ;  /* 0x00000009a9057c24 */ /* 0x000fe2000f8e0204 */
[----:B---3--:R-:W-:-:S04]  /*4fd0*/  LEA R6, P0, R2, R32, 0x2 ;  /* 0x0000002002067211 */ /* 0x008fc800078010ff */
[----:B------:R-:W-:-:S04]  /*4fe0*/  IADD3 R3, R3, R5, RZ ;  /* 0x0000000503037210 */ /* 0x000fc80007ffe0ff */
[----:B------:R-:W-:-:S05]  /*4ff0*/  LEA.HI.X R7, R2, R33, R3, 0x2, P0 ;  /* 0x0000002102077211 */ /* 0x000fca00000f1403 */
[----:B------:R2:W3:Y:S01]  /*5000*/  LDG.E R174, desc[UR14][R6.64] ;  /* 0x0000000e06ae7981 */ /* 0x0004e2000c1e1900 */
[----:B------:R-:W-:Y:S01]  /*5010*/  MOV R3, R173 ;  /* 0x000000ad00037202 */ /* 0x000fe20000000f00 */
[----:B------:R-:W-:Y:S01]  /*5020*/  IMAD.MOV.U32 R2, RZ, RZ, R24 ;  /* 0x000000ffff027224 */ /* 0x000fe200078e0018 */
[----:B------:R-:W-:Y:S01]  /*5030*/  MOV R4, R26 ;  /* 0x0000001a00047202 */ /* 0x000fe20000000f00 */
[C---:B------:R-:W-:Y:S01]  /*5040*/  IMAD R10, R8.reuse, UR10, RZ ;  /* 0x0000000a080a7c24 */ /* 0x040fe2000f8e02ff */
[----:B------:R-:W-:Y:S01]  /*5050*/  MOV R5, R175 ;  /* 0x000000af00057202 */ /* 0x000fe20000000f00 */
[----:B------:R-:W-:Y:S01]  /*5060*/  IMAD R8, R8, UR12, RZ ;  /* 0x0000000c08087c24 */ /* 0x000fe2000f8e02ff */
[----:B------:R-:W-:Y:S01]  /*5070*/  ISETP.GE.AND P0, PT, R71, 0x2, PT ;  /* 0x000000024700780c */ /* 0x000fe20003f06270 */
[----:B------:R-:W-:Y:S01]  /*5080*/  IMAD.WIDE.U32 R2, R169, UR10, R2 ;  /* 0x0000000aa9027c25 */ /* 0x000fe2000f8e0002 */
[----:B------:R-:W-:Y:S02]  /*5090*/  ISETP.NE.AND P3, PT, R85, RZ, PT ;  /* 0x000000ff5500720c */ /* 0x000fe40003f65270 */
[----:B------:R-:W-:Y:S01]  /*50a0*/  ISETP.NE.OR P0, PT, R182, RZ, !P0 ;  /* 0x000000ffb600720c */ /* 0x000fe20004705670 */
[C---:B------:R-:W-:Y:S01]  /*50b0*/  IMAD R9, R169.reuse, UR11, R10 ;  /* 0x0000000ba9097c24 */ /* 0x040fe2000f8e020a */
[----:B--2---:R-:W-:Y:S01]  /*50c0*/  LEA R6, P1, R2, R30, 0x2 ;  /* 0x0000001e02067211 */ /* 0x004fe200078210ff */
[----:B------:R-:W-:-:S03]  /*50d0*/  IMAD.WIDE.U32 R4, R169, UR12, R4 ;  /* 0x0000000ca9047c25 */ /* 0x000fc6000f8e0004 */
[----:B------:R-:W-:Y:S01]  /*50e0*/  IADD3 R7, R3, R9, RZ ;  /* 0x0000000903077210 */ /* 0x000fe20007ffe0ff */
[----:B------:R-:W-:Y:S01]  /*50f0*/  IMAD R11, R169, UR13, R8 ;  /* 0x0000000da90b7c24 */ /* 0x000fe2000f8e0208 */
[----:B------:R-:W-:Y:S02]  /*5100*/  LEA R10, P2, R4, R28, 0x2 ;  /* 0x0000001c040a7211 */ /* 0x000fe400078410ff */
[----:B------:R-:W-:Y:S02]  /*5110*/  LEA.HI.X R7, R2, R31, R7, 0x2, P1 ;  /* 0x0000001f02077211 */ /* 0x000fe400008f1407 */
[----:B------:R-:W-:Y:S01]  /*5120*/  IADD3 R3, R5, R11, RZ ;  /* 0x0000000b05037210 */ /* 0x000fe20007ffe0ff */
[----:B------:R-:W0:Y:S01]  /*5130*/  @!P0 LDC R176, c[0x0][0x21c] ;  /* 0x00008700ffb08b82 */ /* 0x000e220000000800 */
[----:B------:R-:W-:Y:S01]  /*5140*/  @!P0 IADD3 R2, R71, -0x2, RZ ;  /* 0xfffffffe47028810 */ /* 0x000fe20007ffe0ff */
[----:B------:R-:W2:Y:S01]  /*5150*/  LDG.E R6, desc[UR14][R6.64] ;  /* 0x0000000e06067981 */ /* 0x000ea2000c1e1900 */
[----:B------:R-:W-:-:S02]  /*5160*/  LEA.HI.X R11, R4, R29, R3, 0x2, P2 ;  /* 0x0000001d040b7211 */ /* 0x000fc400010f1403 */
[----:B------:R-:W-:-:S04]  /*5170*/  LEA R3, R151, R169, 0x8 ;  /* 0x000000a997037211 */ /* 0x000fc800078e40ff */
[----:B------:R-:W2:Y:S01]  /*5180*/  LDG.E R11, desc[UR14][R10.64] ;  /* 0x0000000e0a0b7981 */ /* 0x000ea2000c1e1900 */
[----:B------:R-:W-:-:S04]  /*5190*/  SEL R3, R3, R170, !P3 ;  /* 0x000000aa03037207 */ /* 0x000fc80005800000 */
[----:B------:R-:W-:Y:S01]  /*51a0*/  LEA R4, R3, R36, 0x2 ;  /* 0x0000002403047211 */ /* 0x000fe200078e10ff */
[----:B0-----:R-:W-:Y:S01]  /*51b0*/  @!P0 IMAD R5, R2, R176, R169 ;  /* 0x000000b002058224 */ /* 0x001fe200078e02a9 */
[----:B------:R-:W-:Y:S01]  /*51c0*/  HFMA2.MMA R9, -RZ, RZ, 0, 0 ;  /* 0x00000000ff097435 */ /* 0x000fe200000001ff */
[----:B------:R-:W-:Y:S02]  /*51d0*/  MOV R8, 0x3f800000 ;  /* 0x3f80000000087802 */ /* 0x000fe40000000f00 */
[----:B------:R-:W-:Y:S01]  /*51e0*/  @!P0 IMAD.WIDE R2, R5, 0x8, R20 ;  /* 0x0000000805028825 */ /* 0x000fe200078e0214 */
[----:B------:R-:W-:Y:S01]  /*51f0*/  BSSY B0, `(.L_x_3480) ;  /* 0x0000053000007945 */ /* 0x000fe20003800000 */
[----:B------:R-:W-:Y:S02]  /*5200*/  LEA R207, R85, R36, 0x3 ;  /* 0x0000002455cf7211 */ /* 0x000fe400078e18ff */
[----:B---3--:R-:W-:-:S04]  /*5210*/  FMUL.FTZ R34, R174, 1.4426950216293334961 ;  /* 0x3fb8aa3bae227820 */ /* 0x008fc80000410000 */
        /* <DEDUP_REMOVED lines=9> */
[----:B------:R-:W0:Y:S01]  /*52b0*/  MUFU.EX2 R179, R179 ;  /* 0x000000b300b37308 */ /* 0x000e220000000800 */
[-C--:B------:R-:W-:Y:S01]  /*52c0*/  FMUL.FTZ R186, R113, R34.reuse ;  /* 0x0000002271ba7220 */ /* 0x080fe20000410000 */
[----:B------:R-:W-:-:S06]  /*52d0*/  FMUL.FTZ R195, R111, R34 ;  /* 0x000000226fc37220 */ /* 0x000fcc0000410000 */
[----:B------:R-:W3:Y:S01]  /*52e0*/  MUFU.EX2 R178, R178 ;  /* 0x000000b200b27308 */ /* 0x000ee20000000800 */
[----:B-1----:R-:W-:Y:S01]  /*52f0*/  FMUL.FTZ R4, R35, R176 ;  /* 0x000000b023047220 */ /* 0x002fe20000410000 */
[----:B------:R-:W-:-:S06]  /*5300*/  FMUL.FTZ R218, R109, R34 ;  /* 0x000000226dda7220 */ /* 0x000fcc0000410000 */
[----:B------:R-:W1:Y:S01]  /*5310*/  MUFU.EX2 R185, R185 ;  /* 0x000000b900b97308 */ /* 0x000e620000000800 */
[----:B------:R4:W5:Y:S01]  /*5320*/  @!P0 LDG.E.64 R8, desc[UR14][R2.64] ;  /* 0x0000000e02088981 */ /* 0x000962000c1e1b00 */
[----:B------:R-:W-:-:S06]  /*5330*/  ISETP.NE.AND P0, PT, R85, 0x3f, PT ;  /* 0x0000003f5500780c */ /* 0x000fcc0003f05270 */
[----:B------:R-:W2:Y:S01]  /*5340*/  MUFU.EX2 R186, R186 ;  /* 0x000000ba00ba7308 */ /* 0x000ea20000000800 */
[----:B----4-:R-:W-:Y:S01]  /*5350*/  FFMA.FTZ R2, R152, R176, R153 ;  /* 0x000000b098027223 */ /* 0x010fe20000010099 */
[----:B0-----:R-:W-:Y:S01]  /*5360*/  FMUL.FTZ R3, R179, R4 ;  /* 0x00000004b3037220 */ /* 0x001fe20000410000 */
[----:B------:R-:W-:-:S05]  /*5370*/  FMUL.FTZ R220, R107, R34 ;  /* 0x000000226bdc7220 */ /* 0x000fca0000410000 */
[----:B------:R-:W0:Y:S01]  /*5380*/  MUFU.EX2 R195, R195 ;  /* 0x000000c300c37308 */ /* 0x000e220000000800 */
[----:B------:R-:W-:Y:S01]  /*5390*/  FFMA.FTZ R2, R179, R2, R154 ;  /* 0x00000002b3027223 */ /* 0x000fe2000001009a */
[C---:B---3--:R-:W-:Y:S01]  /*53a0*/  FMUL.FTZ R4, R178.reuse, R3 ;  /* 0x00000003b2047220 */ /* 0x048fe20000410000 */
[----:B------:R-:W-:Y:S02]  /*53b0*/  FMUL.FTZ R191, R105, R34 ;  /* 0x0000002269bf7220 */ /* 0x000fe40000410000 */
[----:B------:R-:W-:-:S03]  /*53c0*/  FFMA.FTZ R2, R178, R2, R155 ;  /* 0x00000002b2027223 */ /* 0x000fc6000001009b */
[----:B------:R-:W3:Y:S01]  /*53d0*/  MUFU.EX2 R218, R218 ;  /* 0x000000da00da7308 */ /* 0x000ee20000000800 */
[----:B-1----:R-:W-:Y:S01]  /*53e0*/  FMUL.FTZ R3, R185, R4 ;  /* 0x00000004b9037220 */ /* 0x002fe20000410000 */
[----:B------:R-:W-:Y:S01]  /*53f0*/  FMUL.FTZ R222, R103, R34 ;  /* 0x0000002267de7220 */ /* 0x000fe20000410000 */
[----:B------:R-:W-:Y:S01]  /*5400*/  FFMA.FTZ R2, R185, R2, R156 ;  /* 0x00000002b9027223 */ /* 0x000fe2000001009c */
[----:B------:R-:W-:-:S04]  /*5410*/  @P0 LEA R230, R85, R36, 0x2 ;  /* 0x0000002455e60211 */ /* 0x000fc800078e10ff */
[----:B------:R-:W1:Y:S01]  /*5420*/  MUFU.EX2 R220, R220 ;  /* 0x000000dc00dc7308 */ /* 0x000e620000000800 */
[C---:B--2---:R-:W-:Y:S01]  /*5430*/  FMUL.FTZ R4, R186.reuse, R3 ;  /* 0x00000003ba047220 */ /* 0x044fe20000410000 */
[----:B------:R-:W-:Y:S01]  /*5440*/  FMUL.FTZ R193, R101, R34 ;  /* 0x0000002265c17220 */ /* 0x000fe20000410000 */
[----:B------:R-:W-:Y:S01]  /*5450*/  FFMA.FTZ R2, R186, R2, R157 ;  /* 0x00000002ba027223 */ /* 0x000fe2000001009d */
[----:B------:R-:W-:-:S04]  /*5460*/  FMUL.FTZ R226, R99, R34 ;  /* 0x0000002263e27220 */ /* 0x000fc80000410000 */
[----:B------:R-:W2:Y:S01]  /*5470*/  MUFU.EX2 R191, R191 ;  /* 0x000000bf00bf7308 */ /* 0x000ea20000000800 */
[C---:B0-----:R-:W-:Y:S01]  /*5480*/  FMUL.FTZ R3, R195.reuse, R4 ;  /* 0x00000004c3037220 */ /* 0x041fe20000410000 */
[----:B------:R-:W-:Y:S01]  /*5490*/  FFMA.FTZ R2, R195, R2, R158 ;  /* 0x00000002c3027223 */ /* 0x000fe2000001009e */
[----:B------:R-:W0:Y:S05]  /*54a0*/  @P0 LDS R230, [R230+0x1494] ;  /* 0x00149400e6e60984 */ /* 0x000e2a0000000800 */
[----:B------:R-:W4:Y:S01]  /*54b0*/  MUFU.EX2 R222, R222 ;  /* 0x000000de00de7308 */ /* 0x000f220000000800 */
[C---:B---3--:R-:W-:Y:S01]  /*54c0*/  FMUL.FTZ R3, R218.reuse, R3 ;  /* 0x00000003da037220 */ /* 0x048fe20000410000 */
[----:B------:R-:W-:Y:S01]  /*54d0*/  FMUL.FTZ R199, R97, R34 ;  /* 0x0000002261c77220 */ /* 0x000fe20000410000 */
[----:B------:R-:W-:-:S05]  /*54e0*/  FFMA.FTZ R2, R218, R2, R159 ;  /* 0x00000002da027223 */ /* 0x000fca000001009f */
[----:B------:R-:W3:Y:S01]  /*54f0*/  MUFU.EX2 R193, R193 ;  /* 0x000000c100c17308 */ /* 0x000ee20000000800 */
[C---:B-1----:R-:W-:Y:S01]  /*5500*/  FMUL.FTZ R4, R220.reuse, R3 ;  /* 0x00000003dc047220 */ /* 0x042fe20000410000 */
[----:B------:R-:W-:Y:S01]  /*5510*/  FMUL.FTZ R228, R95, R34 ;  /* 0x000000225fe47220 */ /* 0x000fe20000410000 */
[----:B------:R-:W-:-:S05]  /*5520*/  FFMA.FTZ R2, R220, R2, R161 ;  /* 0x00000002dc027223 */ /* 0x000fca00000100a1 */
[----:B------:R-:W1:Y:S01]  /*5530*/  MUFU.EX2 R226, R226 ;  /* 0x000000e200e27308 */ /* 0x000e620000000800 */
[C---:B--2---:R-:W-:Y:S01]  /*5540*/  FMUL.FTZ R3, R191.reuse, R4 ;  /* 0x00000004bf037220 */ /* 0x044fe20000410000 */
[----:B------:R-:W-:Y:S01]  /*5550*/  FFMA.FTZ R2, R191, R2, R162 ;  /* 0x00000002bf027223 */ /* 0x000fe200000100a2 */
[----:B------:R-:W-:-:S05]  /*5560*/  FMUL.FTZ R201, R93, R34 ;  /* 0x000000225dc97220 */ /* 0x000fca0000410000 */
[----:B------:R-:W2:Y:S01]  /*5570*/  MUFU.EX2 R199, R199 ;  /* 0x000000c700c77308 */ /* 0x000ea20000000800 */
[C---:B----4-:R-:W-:Y:S01]  /*5580*/  FMUL.FTZ R4, R222.reuse, R3 ;  /* 0x00000003de047220 */ /* 0x050fe20000410000 */
[----:B------:R-:W-:-:S06]  /*5590*/  FFMA.FTZ R2, R222, R2, R163 ;  /* 0x00000002de027223 */ /* 0x000fcc00000100a3 */
[----:B------:R-:W4:Y:S01]  /*55a0*/  MUFU.EX2 R228, R228 ;  /* 0x000000e400e47308 */ /* 0x000f220000000800 */
[C---:B---3--:R-:W-:Y:S01]  /*55b0*/  FMUL.FTZ R3, R193.reuse, R4 ;  /* 0x00000004c1037220 */ /* 0x048fe20000410000 */
[----:B------:R-:W-:-:S06]  /*55c0*/  FFMA.FTZ R2, R193, R2, R164 ;  /* 0x00000002c1027223 */ /* 0x000fcc00000100a4 */
[----:B------:R-:W3:Y:S01]  /*55d0*/  MUFU.EX2 R201, R201 ;  /* 0x000000c900c97308 */ /* 0x000ee20000000800 */
[C---:B-1----:R-:W-:Y:S01]  /*55e0*/  FMUL.FTZ R4, R226.reuse, R3 ;  /* 0x00000003e2047220 */ /* 0x042fe20000410000 */
[----:B------:R-:W-:-:S03]  /*55f0*/  FFMA.FTZ R2, R226, R2, R165 ;  /* 0x00000002e2027223 */ /* 0x000fc600000100a5 */
[C---:B--2---:R-:W-:Y:S01]  /*5600*/  FMUL.FTZ R3, R199.reuse, R4 ;  /* 0x00000004c7037220 */ /* 0x044fe20000410000 */
[----:B------:R-:W-:-:S03]  /*5610*/  FFMA.FTZ R2, R199, R2, R166 ;  /* 0x00000002c7027223 */ /* 0x000fc600000100a6 */
[C---:B----4-:R-:W-:Y:S01]  /*5620*/  FMUL.FTZ R4, R228.reuse, R3 ;  /* 0x00000003e4047220 */ /* 0x050fe20000410000 */
[----:B------:R-:W-:Y:S01]  /*5630*/  FFMA.FTZ R3, R228, R2, R167 ;  /* 0x00000002e4037223 */ /* 0x000fe200000100a7 */
[----:B------:R-:W-:Y:S02]  /*5640*/  FMUL.FTZ R11, R6, R11 ;  /* 0x0000000b060b7220 */ /* 0x000fe40000410000 */
[C---:B---3--:R-:W-:Y:S01]  /*5650*/  FMUL.FTZ R2, R201.reuse, R4 ;  /* 0x00000004c9027220 */ /* 0x048fe20000410000 */
[----:B------:R-:W-:Y:S01]  /*5660*/  FFMA.FTZ R3, R201, R3, R168 ;  /* 0x00000003c9037223 */ /* 0x000fe200000100a8 */
[----:B0-----:R-:W-:Y:S06]  /*5670*/  @P0 BRA `(.L_x_3481) ;  /* 0x0000000000280947 */ /* 0x001fec0003800000 */
[----:B------:R-:W-:Y:S02]  /*5680*/  ISETP.NE.AND P0, PT, R71, R160, PT ;  /* 0x000000a04700720c */ /* 0x000fe40003f05270 */
[----:B------:R-:W-:-:S11]  /*5690*/  MOV R230, 0x3f800000 ;  /* 0x3f80000000e67802 */ /* 0x000fd60000000f00 */
[----:B------:R-:W-:Y:S05]  /*56a0*/  @!P0 BRA `(.L_x_3481) ;  /* 0x00000000001c8947 */ /* 0x000fea0003800000 */
[----:B------:R-:W-:-:S04]  /*56b0*/  IADD3 R5, R160, -UR4, RZ ;  /* 0x80000004a0057c10 */ /* 0x000fc8000fffe0ff */
[----:B------:R-:W-:-:S04]  /*56c0*/  LEA.HI R4, R5, R5, RZ, 0x1 ;  /* 0x0000000505047211 */ /* 0x000fc800078f08ff */
[----:B------:R-:W-:-:S04]  /*56d0*/  LOP3.LUT R4, R4, 0xfffffe, RZ, 0xc0, !PT ;  /* 0x00fffffe04047812 */ /* 0x000fc800078ec0ff */
[----:B------:R-:W-:-:S04]  /*56e0*/  IADD3 R4, -R4, R5, RZ ;  /* 0x0000000504047210 */ /* 0x000fc80007ffe1ff */
[----:B------:R-:W-:-:S04]  /*56f0*/  LEA R5, R4, R169, 0x8 ;  /* 0x000000a904057211 */ /* 0x000fc800078e40ff */
[----:B------:R-:W-:-:S05]  /*5700*/  LEA R5, R5, R36, 0x2 ;  /* 0x0000002405057211 */ /* 0x000fca00078e10ff */
[----:B------:R0:W1:Y:S02]  /*5710*/  LDS R230, [R5+0xc90] ;  /* 0x000c900005e67984 */ /* 0x0000640000000800 */
.L_x_3481:
[----:B------:R-:W-:Y:S05]  /*5720*/  BSYNC B0 ;  /* 0x0000000000007941 */ /* 0x000fea0003800000 */
.L_x_3480:
        /* <DEDUP_REMOVED lines=20> */
[----:B------:R-:W-:Y:S01]  /*5870*/  IADD3 R3, R77, R36, RZ ;  /* 0x000000244d037210 */ /* 0x000fe20007ffe0ff */
        /* <DEDUP_REMOVED lines=27> */
.L_x_3514:
[----:B------:R-:W-:Y:S01]  /*5a30*/  ISETP.GE.AND P0, PT, R80, 0x10, PT ;  /* 0x000000105000780c */ /* 0x000fe20003f06270 */
[----:B------:R-:W-:-:S12]  /*5a40*/  UMOV UR5, 0xffffffff ;  /* 0xffffffff00057882 */ /* 0x000fd80000000000 */
[C---:B0-2---:R-:W-:Y:S01]  /*5a50*/  @P0 FFMA.FTZ R7, R6.reuse, R10, R7 ;  /* 0x0000000a06070223 */ /* 0x045fe20000010007 */
[----:B---3--:R-:W-:Y:S01]  /*5a60*/  @P0 FMUL.FTZ R6, R6, R11 ;  /* 0x0000000b06060220 */ /* 0x008fe20000410000 */
[----:B------:R-:W-:Y:S06]  /*5a70*/  BRA.DIV UR5, `(.L_x_3484) ;  /* 0x0000003a055c7947 */ /* 0x000fec000b800000 */
.L_x_3517:
[----:B------:R-:W-:-:S03]  /*5a80*/  UMOV UR5, 0xffffffff ;  /* 0xffffffff00057882 */ /* 0x000fc60000000000 */
[----:B------:R-:W-:Y:S05]  /*5a90*/  BRA.DIV UR5, `(.L_x_3485) ;  /* 0x0000003a057c7947 */ /* 0x000fea000b800000 */
.L_x_3520:
[----:B------:R-:W-:-:S03]  /*5aa0*/  UMOV UR5, 0xffffffff ;  /* 0xffffffff00057882 */ /* 0x000fc60000000000 */
[----:B------:R-:W-:Y:S05]  /*5ab0*/  BRA.DIV UR5, `(.L_x_3486) ;  /* 0x0000003a059c7947 */ /* 0x000fea000b800000 */
[----:B------:R-:W0:Y:S04]  /*5ac0*/  SHFL.UP PT, R6, R6, 0x1, RZ ;  /* 0x0420000006067989 */ /* 0x000e2800000e00ff */
[----:B------:R-:W2:Y:S04]  /*5ad0*/  SHFL.UP PT, R7, R7, 0x1, RZ ;  /* 0x0420000007077989 */ /* 0x000ea800000e00ff */
[----:B-----5:R-:W3:Y:S04]  /*5ae0*/  SHFL.IDX PT, R8, R8, RZ, 0x1f ;  /* 0x00001fff08087589 */ /* 0x020ee800000e0000 */
[----:B------:R-:W4:Y:S02]  /*5af0*/  SHFL.IDX PT, R9, R9, RZ, 0x1f ;  /* 0x00001fff09097589 */ /* 0x000f2400000e0000 */
.L_x_3526:
[C---:B0-2-4-:R-:W-:Y:S01]  /*5b00*/  @P3 FFMA.FTZ R9, R6.reuse, R9, R7 ;  /* 0x0000000906093223 */ /* 0x055fe20000010007 */
[----:B---3--:R-:W-:-:S03]  /*5b10*/  @P3 FMUL.FTZ R8, R6, R8 ;  /* 0x0000000806083220 */ /* 0x008fc60000410000 */
[C---:B------:R-:W-:Y:S01]  /*5b20*/  FFMA.FTZ R11, R4.reuse, R9, R5 ;  /* 0x00000009040b7223 */ /* 0x040fe20000010005 */
[----:B------:R-:W-:-:S05]  /*5b30*/  FMUL.FTZ R10, R4, R8 ;  /* 0x00000008040a7220 */ /* 0x000fca0000410000 */
[----:B------:R2:W-:Y:S02]  /*5b40*/  STS.128 [R3+0x880], R8 ;  /* 0x0008800803007388 */ /* 0x0005e40000000c00 */
.L_x_3482:
[----:B------:R-:W-:Y:S05]  /*5b50*/  WARPSYNC.ALL ;  /* 0x0000000000007948 */ /* 0x000fea0003800000 */
[----:B------:R-:W-:Y:S01]  /*5b60*/  BAR.SYNC.DEFER_BLOCKING 0x0 ;  /* 0x0000000000007b1d */ /* 0x000fe20000010000 */
[C---:B-12---:R-:W-:Y:S01]  /*5b70*/  FMUL.FTZ R3, R201.reuse, R230 ;  /* 0x000000e6c9037220 */ /* 0x046fe20000410000 */
[----:B------:R-:W-:Y:S01]  /*5b80*/  FFMA.FTZ R2, R201, R215, R238 ;  /* 0x000000d7c9027223 */ /* 0x000fe200000100ee */
[----:B------:R-:W-:Y:S02]  /*5b90*/  ISETP.GE.AND P0, PT, R71, UR7, PT ;  /* 0x0000000747007c0c */ /* 0x000fe4000bf06270 */
[C---:B------:R-:W-:Y:S01]  /*5ba0*/  FMUL.FTZ R4, R228.reuse, R3 ;  /* 0x00000003e4047220 */ /* 0x040fe20000410000 */
[----:B------:R-:W-:Y:S01]  /*5bb0*/  FFMA.FTZ R2, R228, R2, R213 ;  /* 0x00000002e4027223 */ /* 0x000fe200000100d5 */
[----:B------:R-:W-:-:S02]  /*5bc0*/  ISETP.NE.OR P0, PT, R182, RZ, P0 ;  /* 0x000000ffb600720c */ /* 0x000fc40000705670 */
[C---:B------:R-:W-:Y:S01]  /*5bd0*/  FMUL.FTZ R3, R199.reuse, R4 ;  /* 0x00000004c7037220 */ /* 0x040fe20000410000 */
[----:B------:R-:W-:Y:S01]  /*5be0*/  FFMA.FTZ R2, R199, R2, R236 ;  /* 0x00000002c7027223 */ /* 0x000fe200000100ec */
[----:B------:R-:W-:Y:S02]  /*5bf0*/  MOV R34, 0x3f800000 ;  /* 0x3f80000000227802 */ /* 0x000fe40000000f00 */
        /* <DEDUP_REMOVED lines=18> */
[C---:B------:R-:W-:Y:S01]  /*5d20*/  FMUL.FTZ R3, R185.reuse, R6 ;  /* 0x00000006b9037220 */ /* 0x040fe20000410000 */
[----:B------:R-:W-:-:S03]  /*5d30*/  FFMA.FTZ R2, R185, R2, R214 ;  /* 0x00000002b9027223 */ /* 0x000fc600000100d6 */
[C---:B------:R-:W-:Y:S01]  /*5d40*/  FMUL.FTZ R6, R178.reuse, R3 ;  /* 0x00000003b2067220 */ /* 0x040fe20000410000 */
[----:B------:R-:W-:-:S03]  /*5d50*/  FFMA.FTZ R2, R178, R2, R187 ;  /* 0x00000002b2027223 */ /* 0x000fc600000100bb */
[C---:B------:R-:W-:Y:S01]  /*5d60*/  FMUL.FTZ R3, R179.reuse, R6 ;  /* 0x00000006b3037220 */ /* 0x040fe20000410000 */
[----:B0-----:R-:W-:-:S03]  /*5d70*/  FFMA.FTZ R5, R179, R2, R184 ;  /* 0x00000002b3057223 */ /* 0x001fc600000100b8 */
[C---:B------:R-:W-:Y:S01]  /*5d80*/  FMUL.FTZ R2, R176.reuse, R3 ;  /* 0x00000003b0027220 */ /* 0x040fe20000410000 */
[----:B------:R-:W-:Y:S01]  /*5d90*/  FFMA.FTZ R3, R176, R5, R183 ;  /* 0x00000005b0037223 */ /* 0x000fe200000100b7 */
[----:B-1----:R-:W-:Y:S01]  /*5da0*/  FFMA.FTZ R217, R35, R217, R152 ;  /* 0x000000d923d97223 */ /* 0x002fe20000010098 */
        /* <DEDUP_REMOVED lines=20> */
[----:B------:R-:W-:Y:S01]  /*5ef0*/  IADD3 R3, R77, R36, RZ ;  /* 0x000000244d037210 */ /* 0x000fe20007ffe0ff */
[----:B------:R-:W-:Y:S01]  /*5f00*/  UMOV UR5, 0xffffffff ;  /* 0xffffffff00057882 */ /* 0x000fe20000000000 */
[----:B------:R-:W-:Y:S02]  /*5f10*/  ISETP.NE.AND P0, PT, R85, 0x1f, PT ;  /* 0x0000001f5500780c */ /* 0x000fe40003f05270 */
[C---:B------:R-:W-:Y:S01]  /*5f20*/  ISETP.GE.U32.AND P1, PT, R182.reuse, 0x10, PT ;  /* 0x00000010b600780c */ /* 0x040fe20003f26070 */
[----:B------:R-:W0:Y:S01]  /*5f30*/  LDS.128 R4, [R3+0xa90] ;  /* 0x000a900003047984 */ /* 0x000e220000000c00 */
[C---:B------:R-:W-:Y:S02]  /*5f40*/  ISETP.GE.U32.AND P2, PT, R182.reuse, 0x18, PT ;  /* 0x00000018b600780c */ /* 0x040fe40003f46070 */
[C---:B------:R-:W-:Y:S02]  /*5f50*/  ISETP.GE.U32.AND P3, PT, R182.reuse, 0x1c, PT ;  /* 0x0000001cb600780c */ /* 0x040fe40003f66070 */
[----:B------:R-:W-:-:S02]  /*5f60*/  ISETP.GE.U32.AND P4, PT, R182, 0x1e, PT ;  /* 0x0000001eb600780c */ /* 0x000fc40003f86070 */
        /* <DEDUP_REMOVED lines=30> */
.L_x_3543:
[C---:B--2-4-:R-:W-:Y:S01]  /*6150*/  @P0 FFMA.FTZ R11, R8.reuse, R11, R9 ;  /* 0x0000000b080b0223 */ /* 0x054fe20000010009 */
[----:B------:R-:W-:Y:S01]  /*6160*/  @P0 FMUL.FTZ R10, R8, R10 ;  /* 0x0000000a080a0220 */ /* 0x000fe20000410000 */
[-C--:B-1-3--:R-:W-:Y:S01]  /*6170*/  FFMA.FTZ R35, R35, R219.reuse, R240 ;  /* 0x000000db23237223 */ /* 0x08afe200000100f0 */
[----:B------:R-:W-:Y:S01]  /*6180*/  FMUL.FTZ R34, R34, R219 ;  /* 0x000000db22227220 */ /* 0x000fe20000410000 */
[C---:B------:R-:W-:Y:S01]  /*6190*/  FFMA.FTZ R9, R6.reuse, R11, R7 ;  /* 0x0000000b06097223 */ /* 0x040fe20000010007 */
[----:B------:R-:W-:-:S05]  /*61a0*/  FMUL.FTZ R8, R6, R10 ;  /* 0x0000000a06087220 */ /* 0x000fca0000410000 */
[----:B------:R1:W-:Y:S02]  /*61b0*/  STS.128 [R3+0xa90], R8 ;  /* 0x000a900803007388 */ /* 0x0003e40000000c00 */
.L_x_3487:
[----:B------:R-:W-:Y:S05]  /*61c0*/  WARPSYNC.ALL ;  /* 0x0000000000007948 */ /* 0x000fea0003800000 */
[----:B------:R-:W-:Y:S01]  /*61d0*/  BAR.SYNC.DEFER_BLOCKING 0x0 ;  /* 0x0000000000007b1d */ /* 0x000fe20000010000 */
[----:B-1----:R-:W-:Y:S01]  /*61e0*/  FFMA.FTZ R3, R0, R217, RZ ;  /* 0x000000d900037223 */ /* 0x002fe200000100ff */
[C---:B------:R-:W-:Y:S01]  /*61f0*/  ISETP.GT.AND P0, PT, R80.reuse, 0x1e, PT ;  /* 0x0000001e5000780c */ /* 0x040fe20003f04270 */
[----:B------:R-:W-:Y:S01]  /*6200*/  HADD2.F32 R225, -RZ, R42.H0_H0 ;  /* 0x2000002affe17230 */ /* 0x000fe20000004100 */
[----:B------:R-:W-:Y:S01]  /*6210*/  ISETP.GT.AND P1, PT, R80, 0x1d, PT ;  /* 0x0000001d5000780c */ /* 0x000fe20003f24270 */
[----:B------:R-:W-:Y:S01]  /*6220*/  FFMA.FTZ R3, R116, R216, R3 ;  /* 0x000000d874037223 */ /* 0x000fe20000010003 */
[----:B------:R-:W-:Y:S01]  /*6230*/  HADD2.F32 R231, -RZ, R40.H0_H0 ;  /* 0x20000028ffe77230 */ /* 0x000fe20000004100 */
[----:B------:R-:W-:Y:S01]  /*6240*/  ISETP.GT.AND P2, PT, R80, 0x1b, PT ;  /* 0x0000001b5000780c */ /* 0x000fe20003f44270 */
[----:B------:R-:W-:-:S02]  /*6250*/  HADD2.F32 R239, -RZ, R39.H0_H0 ;  /* 0x20000027ffef7230 */ /* 0x000fc40000004100 */
[----:B------:R-:W-:Y:S01]  /*6260*/  FFMA.FTZ R3, R114, R189, R3 ;  /* 0x000000bd72037223 */ /* 0x000fe20000010003 */
[----:B------:R-:W-:Y:S01]  /*6270*/  ISETP.NE.AND P3, PT, R85, RZ, PT ;  /* 0x000000ff5500720c */ /* 0x000fe20003f65270 */
[----:B------:R-:W-:Y:S02]  /*6280*/  BSSY B0, `(.L_x_3489) ;  /* 0x00000d9000007945 */ /* 0x000fe40003800000 */
[----:B------:R-:W-:Y:S01]  /*6290*/  FFMA.FTZ R3, R112, R196, R3 ;  /* 0x000000c470037223 */ /* 0x000fe20000010003 */
[----:B------:R-:W-:-:S03]  /*62a0*/  FFMA.FTZ R235, -R93, R239, R210 ;  /* 0x000000ef5deb7223 */ /* 0x000fc600000101d2 */
[----:B------:R-:W-:-:S04]  /*62b0*/  FFMA.FTZ R3, R110, R198, R3 ;  /* 0x000000c66e037223 */ /* 0x000fc80000010003 */
[----:B------:R-:W-:Y:S01]  /*62c0*/  FFMA.FTZ R3, R108, R200, R3 ;  /* 0x000000c86c037223 */ /* 0x000fe20000010003 */
[----:B------:R-:W1:Y:S03]  /*62d0*/  LDS R2, [R207+0xa94] ;  /* 0x000a9400cf027984 */ /* 0x000e660000000800 */
[----:B------:R-:W-:-:S04]  /*62e0*/  FFMA.FTZ R3, R106, R202, R3 ;  /* 0x000000ca6a037223 */ /* 0x000fc80000010003 */
[----:B0-----:R-:W-:-:S04]  /*62f0*/  FFMA.FTZ R5, R104, R192, R3 ;  /* 0x000000c068057223 */ /* 0x001fc80000010003 */
[----:B------:R-:W-:-:S04]  /*6300*/  FFMA.FTZ R5, R102, R194, R5 ;  /* 0x000000c266057223 */ /* 0x000fc80000010005 */
[----:B------:R-:W-:-:S04]  /*6310*/  FFMA.FTZ R7, R100, R190, R5 ;  /* 0x000000be64077223 */ /* 0x000fc80000010005 */
[----:B------:R-:W-:-:S04]  /*6320*/  FFMA.FTZ R7, R98, R188, R7 ;  /* 0x000000bc62077223 */ /* 0x000fc80000010007 */
[----:B-----5:R-:W-:-:S04]  /*6330*/  FFMA.FTZ R9, R96, R208, R7 ;  /* 0x000000d060097223 */ /* 0x020fc80000010007 */
[----:B------:R-:W-:Y:S01]  /*6340*/  FFMA.FTZ R9, R94, R212, R9 ;  /* 0x000000d45e097223 */ /* 0x000fe20000010009 */
[----:B------:R-:W-:-:S03]  /*6350*/  FFMA.FTZ R212, -R99, R225, R212 ;  /* 0x000000e163d47223 */ /* 0x000fc600000101d4 */
[----:B------:R-:W-:Y:S01]  /*6360*/  FFMA.FTZ R11, R92, R206, R9 ;  /* 0x000000ce5c0b7223 */ /* 0x000fe20000010009 */
[----:B-1----:R-:W-:Y:S01]  /*6370*/  FFMA.FTZ R3, R2, R230, R215 ;  /* 0x000000e602037223 */ /* 0x002fe200000100d7 */
[----:B------:R-:W-:-:S03]  /*6380*/  HADD2.F32 R215, -RZ, R44.H0_H0 ;  /* 0x2000002cffd77230 */ /* 0x000fc60000004100 */
[----:B------:R-:W-:Y:S01]  /*6390*/  FFMA.FTZ R4, R201, R3, R238 ;  /* 0x00000003c9047223 */ /* 0x000fe200000100ee */
[----:B------:R-:W-:-:S03]  /*63a0*/  @!P3 LEA R238, R169, R36, 0x3 ;  /* 0x00000024a9eeb211 */ /* 0x000fc600078e18ff */
[----:B------:R-:W-:Y:S02]  /*63b0*/  FFMA.FTZ R5, R228, R4, R213 ;  /* 0x00000004e4057223 */ /* 0x000fe400000100d5 */
[----:B------:R-:W-:Y:S02]  /*63c0*/  @!P3 STS.64 [R238+0x1590], R34 ;  /* 0x00159022ee00b388 */ /* 0x000fe40000000a00 */
[----:B------:R-:W-:Y:S01]  /*63d0*/  FFMA.FTZ R6, R199, R5, R236 ;  /* 0x00000005c7067223 */ /* 0x000fe200000100ec */
[----:B------:R-:W-:-:S03]  /*63e0*/  FMUL.FTZ R236, R174, R3 ;  /* 0x00000003aeec7220 */ /* 0x000fc60000410000 */
[-C--:B------:R-:W-:Y:S01]  /*63f0*/  FFMA.FTZ R7, R226, R6.reuse, R211 ;  /* 0x00000006e2077223 */ /* 0x080fe200000100d3 */
[----:B------:R-:W-:Y:S02]  /*6400*/  HADD2.F32 R226, -RZ, R45.H0_H0 ;  /* 0x2000002dffe27230 */ /* 0x000fe40000004100 */
[----:B------:R-:W-:Y:S01]  /*6410*/  FMUL.FTZ R227, R99, R6 ;  /* 0x0000000663e37220 */ /* 0x000fe20000410000 */
[----:B------:R-:W-:Y:S01]  /*6420*/  FMUL.FTZ R236, R235, R236 ;  /* 0x000000ecebec7220 */ /* 0x000fe20000410000 */
[----:B------:R-:W-:Y:S01]  /*6430*/  FFMA.FTZ R8, R193, R7, R234 ;  /* 0x00000007c1087223 */ /* 0x000fe200000100ea */
[----:B------:R-:W-:Y:S01]  /*6440*/  FFMA.FTZ R193, R90, R204, R11 ;  /* 0x000000cc5ac17223 */ /* 0x000fe2000001000b */
[C---:B------:R-:W-:Y:S01]  /*6450*/  FFMA.FTZ R234, -R95.reuse, R231, R204 ;  /* 0x000000e75fea7223 */ /* 0x040fe200000101cc */
[----:B------:R-:W-:Y:S01]  /*6460*/  FMUL.FTZ R204, R95, R4 ;  /* 0x000000045fcc7220 */ /* 0x000fe20000410000 */
[----:B------:R-:W-:Y:S01]  /*6470*/  FFMA.FTZ R9, R222, R8, R209 ;  /* 0x00000008de097223 */ /* 0x000fe200000100d1 */
[----:B------:R-:W-:Y:S01]  /*6480*/  FFMA.FTZ R10, R88, R210, R193 ;  /* 0x000000d2580a7223 */ /* 0x000fe200000100c1 */
[----:B------:R-:W-:-:S02]  /*6490*/  HADD2.F32 R222, -RZ, R47.H0_H0 ;  /* 0x2000002fffde7230 */ /* 0x000fc40000004100 */
[----:B------:R-:W-:Y:S01]  /*64a0*/  FMUL.FTZ R221, R103, R8 ;  /* 0x0000000867dd7220 */ /* 0x000fe20000410000 */
[----:B------:R-:W-:Y:S01]  /*64b0*/  FFMA.FTZ R11, R191, R9, R232 ;  /* 0x00000009bf0b7223 */ /* 0x000fe200000100e8 */
[----:B------:R-:W-:Y:S01]  /*64c0*/  HADD2.F32 R232, -RZ, R41.H0_H0 ;  /* 0x20000029ffe87230 */ /* 0x000fe20000004100 */
[----:B------:R-:W0:Y:S01]  /*64d0*/  SHFL.DOWN PT, R199, R10, 0x1, 0x1f ;  /* 0x08201f000ac77f89 */ /* 0x000e2200000e0000 */
[----:B------:R-:W-:Y:S01]  /*64e0*/  FMUL.FTZ R210, R93, R3 ;  /* 0x000000035dd27220 */ /* 0x000fe20000410000 */
[-C--:B------:R-:W-:Y:S01]  /*64f0*/  FFMA.FTZ R191, R220, R11.reuse, R205 ;  /* 0x0000000bdcbf7223 */ /* 0x080fe200000100cd */
[----:B------:R-:W-:Y:S01]  /*6500*/  FMUL.FTZ R213, R107, R11 ;  /* 0x0000000b6bd57220 */ /* 0x000fe20000410000 */
[----:B------:R-:W-:Y:S01]  /*6510*/  FADD.FTZ R145, R204, R145 ;  /* 0x00000091cc917221 */ /* 0x000fe20000010000 */
[----:B------:R-:W-:Y:S01]  /*6520*/  FADD.FTZ R146, R210, R146 ;  /* 0x00000092d2927221 */ /* 0x000fe20000010000 */
[----:B------:R-:W-:Y:S01]  /*6530*/  FFMA.FTZ R193, R218, R191, R203 ;  /* 0x000000bfdac17223 */ /* 0x000fe200000100cb */
[----:B------:R-:W-:-:S02]  /*6540*/  HADD2.F32 R203, -RZ, R50.H0_H0 ;  /* 0x20000032ffcb7230 */ /* 0x000fc40000004100 */
[----:B------:R-:W-:Y:S01]  /*6550*/  FADD.FTZ R142, R227, R142 ;  /* 0x0000008ee38e7221 */ /* 0x000fe20000010000 */
[----:B------:R-:W-:Y:S01]  /*6560*/  FADD.FTZ R138, R221, R138 ;  /* 0x0000008add8a7221 */ /* 0x000fe20000010000 */
[-C--:B------:R-:W-:Y:S01]  /*6570*/  FFMA.FTZ R195, R195, R193.reuse, R224 ;  /* 0x000000c1c3c37223 */ /* 0x080fe200000100e0 */
[----:B------:R-:W-:Y:S01]  /*6580*/  FMUL.FTZ R209, R111, R193 ;  /* 0x000000c16fd17220 */ /* 0x000fe20000410000 */
[----:B------:R-:W-:Y:S01]  /*6590*/  FFMA.FTZ R198, -R115, R203, R198 ;  /* 0x000000cb73c67223 */ /* 0x000fe200000101c6 */
[----:B------:R-:W-:Y:S01]  /*65a0*/  FADD.FTZ R134, R213, R134 ;  /* 0x00000086d5867221 */ /* 0x000fe20000010000 */
[----:B------:R-:W-:Y:S01]  /*65b0*/  FFMA.FTZ R186, R186, R195, R197 ;  /* 0x000000c3baba7223 */ /* 0x000fe200000100c5 */
[----:B------:R-:W-:-:S03]  /*65c0*/  FADD.FTZ R130, R209, R130 ;  /* 0x00000082d1827221 */ /* 0x000fc60000010000 */
[-C--:B------:R-:W-:Y:S01]  /*65d0*/  FFMA.FTZ R185, R185, R186.reuse, R214 ;  /* 0x000000bab9b97223 */ /* 0x080fe200000100d6 */
[----:B------:R-:W-:Y:S02]  /*65e0*/  HADD2.F32 R214, -RZ, R51.H0_H0 ;  /* 0x20000033ffd67230 */ /* 0x000fe40000004100 */
[----:B------:R-:W-:Y:S01]  /*65f0*/  FMUL.FTZ R205, R115, R186 ;  /* 0x000000ba73cd7220 */ /* 0x000fe20000410000 */
[----:B------:R-:W-:Y:S01]  /*6600*/  FFMA.FTZ R187, R178, R185, R187 ;  /* 0x000000b9b2bb7223 */ /* 0x000fe200000100bb */
[----:B------:R-:W-:Y:S02]  /*6610*/  HADD2.F32 R178, -RZ, R181.H0_H0 ;  /* 0x200000b5ffb27230 */ /* 0x000fe40000004100 */
[----:B0-----:R-:W-:Y:S01]  /*6620*/  @!P0 FADD.FTZ R10, R10, R199 ;  /* 0x000000c70a0a8221 */ /* 0x001fe20000010000 */
[----:B------:R-:W-:Y:S01]  /*6630*/  FFMA.FTZ R201, -R117, R214, R196 ;  /* 0x000000d675c97223 */ /* 0x000fe200000101c4 */
[----:B------:R-:W-:Y:S01]  /*6640*/  FFMA.FTZ R179, R179, R187, R184 ;  /* 0x000000bbb3b37223 */ /* 0x000fe200000100b8 */
[----:B------:R-:W-:-:S02]  /*6650*/  HADD2.F32 R184, -RZ, R52.H0_H0 ;  /* 0x20000034ffb87230 */ /* 0x000fc40000004100 */
[----:B------:R-:W-:Y:S01]  /*6660*/  FFMA.FTZ R217, -R120, R178, R217 ;  /* 0x000000b278d97223 */ /* 0x000fe200000101d9 */
[----:B------:R-:W-:Y:S01]  /*6670*/  FMUL.FTZ R199, R118, R187 ;  /* 0x000000bb76c77220 */ /* 0x000fe20000410000 */
[-C--:B------:R-:W-:Y:S01]  /*6680*/  FFMA.FTZ R183, R176, R179.reuse, R183 ;  /* 0x000000b3b0b77223 */ /* 0x080fe200000100b7 */
[----:B------:R-:W-:Y:S02]  /*6690*/  HADD2.F32 R176, -RZ, R53.H0_H0 ;  /* 0x20000035ffb07230 */ /* 0x000fe40000004100 */
[----:B------:R-:W-:Y:S01]  /*66a0*/  FMUL.FTZ R197, R119, R179 ;  /* 0x000000b377c57220 */ /* 0x000fe20000410000 */
[----:B------:R-:W-:Y:S01]  /*66b0*/  FFMA.FTZ R189, -R118, R184, R189 ;  /* 0x000000b876bd7223 */ /* 0x000fe200000101bd */
[----:B------:R-:W-:Y:S01]  /*66c0*/  FMUL.FTZ R2, R120, R183 ;  /* 0x000000b778027220 */ /* 0x000fe20000410000 */
[----:B------:R-:W-:Y:S01]  /*66d0*/  FMUL.FTZ R196, R117, R185 ;  /* 0x000000b975c47220 */ /* 0x000fe20000410000 */
[----:B------:R-:W-:Y:S01]  /*66e0*/  FFMA.FTZ R216, -R119, R176, R216 ;  /* 0x000000b077d87223 */ /* 0x000fe200000101d8 */
[----:B------:R-:W0:Y:S01]  /*66f0*/  SHFL.DOWN PT, R237, R10, 0x2, 0x1f ;  /* 0x08401f000aed7f89 */ /* 0x000e2200000e0000 */
[----:B------:R-:W-:Y:S01]  /*6700*/  FFMA.FTZ R218, R2, R217, RZ ;  /* 0x000000d902da7223 */ /* 0x000fe200000100ff */
[----:B------:R-:W-:Y:S01]  /*6710*/  FADD.FTZ R126, R205, R126 ;  /* 0x0000007ecd7e7221 */ /* 0x000fe20000010000 */
[----:B------:R-:W-:Y:S01]  /*6720*/  FADD.FTZ R123, R196, R123 ;  /* 0x0000007bc47b7221 */ /* 0x000fe20000010000 */
[----:B------:R-:W-:Y:S01]  /*6730*/  FADD.FTZ R122, R199, R122 ;  /* 0x0000007ac77a7221 */ /* 0x000fe20000010000 */
[----:B------:R-:W-:Y:S01]  /*6740*/  FFMA.FTZ R220, R197, R216, R218 ;  /* 0x000000d8c5dc7223 */ /* 0x000fe200000100da */
[----:B------:R-:W-:-:S02]  /*6750*/  HADD2.F32 R218, -RZ, R49.H0_H0 ;  /* 0x20000031ffda7230 */ /* 0x000fc40000004100 */
[----:B------:R-:W-:Y:S01]  /*6760*/  FADD.FTZ R172, R197, R172 ;  /* 0x000000acc5ac7221 */ /* 0x000fe20000010000 */
[----:B------:R-:W-:Y:S01]  /*6770*/  FADD.FTZ R177, R2, R177 ;  /* 0x000000b102b17221 */ /* 0x000fe20000010000 */
[----:B------:R-:W-:Y:S01]  /*6780*/  FFMA.FTZ R207, R199, R189, R220 ;  /* 0x000000bdc7cf7223 */ /* 0x000fe200000100dc */
[----:B------:R-:W-:-:S03]  /*6790*/  HADD2.F32 R220, -RZ, R48.H0_H0 ;  /* 0x20000030ffdc7230 */ /* 0x000fc60000004100 */
[----:B------:R-:W-:Y:S01]  /*67a0*/  FFMA.FTZ R224, R196, R201, R207 ;  /* 0x000000c9c4e07223 */ /* 0x000fe200000100cf */
[C---:B------:R-:W-:Y:S01]  /*67b0*/  FFMA.FTZ R207, -R113.reuse, R218, R200 ;  /* 0x000000da71cf7223 */ /* 0x040fe200000101c8 */
[----:B------:R-:W-:Y:S01]  /*67c0*/  FMUL.FTZ R200, R113, R195 ;  /* 0x000000c371c87220 */ /* 0x000fe20000410000 */
[----:B------:R-:W-:Y:S01]  /*67d0*/  FFMA.FTZ R202, -R111, R220, R202 ;  /* 0x000000dc6fca7223 */ /* 0x000fe200000101ca */
[----:B------:R-:W-:Y:S01]  /*67e0*/  FFMA.FTZ R211, R205, R198, R224 ;  /* 0x000000c6cdd37223 */ /* 0x000fe200000100e0 */
[----:B------:R-:W-:Y:S02]  /*67f0*/  HADD2.F32 R224, -RZ, R46.H0_H0 ;  /* 0x2000002effe07230 */ /* 0x000fe40000004100 */
[C---:B------:R-:W-:Y:S01]  /*6800*/  FADD.FTZ R127, R200.reuse, R127 ;  /* 0x0000007fc87f7221 */ /* 0x040fe20000010000 */
[----:B------:R-:W-:Y:S01]  /*6810*/  FFMA.FTZ R228, R200, R207, R211 ;  /* 0x000000cfc8e47223 */ /* 0x000fe200000100d3 */
[C---:B------:R-:W-:Y:S01]  /*6820*/  FFMA.FTZ R211, -R109.reuse, R222, R192 ;  /* 0x000000de6dd37223 */ /* 0x040fe200000101c0 */
[----:B------:R-:W-:Y:S01]  /*6830*/  FMUL.FTZ R192, R109, R191 ;  /* 0x000000bf6dc07220 */ /* 0x000fe20000410000 */
[----:B------:R-:W-:Y:S01]  /*6840*/  FFMA.FTZ R194, -R107, R224, R194 ;  /* 0x000000e06bc27223 */ /* 0x000fe200000101c2 */
[----:B------:R-:W-:Y:S01]  /*6850*/  FFMA.FTZ R219, R209, R202, R228 ;  /* 0x000000cad1db7223 */ /* 0x000fe200000100e4 */
[----:B------:R-:W-:-:S02]  /*6860*/  HADD2.F32 R228, -RZ, R43.H0_H0 ;  /* 0x2000002bffe47230 */ /* 0x000fc40000004100 */
[----:B0-----:R-:W-:Y:S01]  /*6870*/  @!P1 FADD.FTZ R10, R10, R237 ;  /* 0x000000ed0a0a9221 */ /* 0x001fe20000010000 */
[C---:B------:R-:W-:Y:S01]  /*6880*/  FADD.FTZ R131, R192.reuse, R131 ;  /* 0x00000083c0837221 */ /* 0x040fe20000010000 */
[----:B------:R-:W-:Y:S01]  /*6890*/  FFMA.FTZ R230, R192, R211, R219 ;  /* 0x000000d3c0e67223 */ /* 0x000fe200000100db */
[C---:B------:R-:W-:Y:S01]  /*68a0*/  FFMA.FTZ R219, -R105.reuse, R226, R190 ;  /* 0x000000e269db7223 */ /* 0x040fe200000101be */
[----:B------:R-:W-:Y:S01]  /*68b0*/  FMUL.FTZ R190, R105, R9 ;  /* 0x0000000969be7220 */ /* 0x000fe20000410000 */
[----:B------:R-:W0:Y:S01]  /*68c0*/  SHFL.DOWN PT, R237, R10, 0x4, 0x1f ;  /* 0x08801f000aed7f89 */ /* 0x000e2200000e0000 */
[----:B------:R-:W-:Y:S01]  /*68d0*/  FFMA.FTZ R223, R213, R194, R230 ;  /* 0x000000c2d5df7223 */ /* 0x000fe200000100e6 */
[----:B------:R-:W-:Y:S01]  /*68e0*/  FFMA.FTZ R230, -R103, R215, R188 ;  /* 0x000000d767e67223 */ /* 0x000fe200000101bc */
[C---:B------:R-:W-:Y:S02]  /*68f0*/  FADD.FTZ R135, R190.reuse, R135 ;  /* 0x00000087be877221 */ /* 0x040fe40000010000 */
[----:B------:R-:W-:Y:S01]  /*6900*/  FFMA.FTZ R188, R190, R219, R223 ;  /* 0x000000dbbebc7223 */ /* 0x000fe200000100df */
[C---:B------:R-:W-:Y:S01]  /*6910*/  FFMA.FTZ R223, -R101.reuse, R228, R208 ;  /* 0x000000e465df7223 */ /* 0x040fe200000101d0 */
[----:B------:R-:W-:-:S02]  /*6920*/  FMUL.FTZ R208, R101, R7 ;  /* 0x0000000765d07220 */ /* 0x000fc40000410000 */
[----:B------:R-:W-:Y:S02]  /*6930*/  FFMA.FTZ R229, R221, R230, R188 ;  /* 0x000000e6dde57223 */ /* 0x000fe400000100bc */
[C---:B------:R-:W-:Y:S02]  /*6940*/  FADD.FTZ R139, R208.reuse, R139 ;  /* 0x0000008bd08b7221 */ /* 0x040fe40000010000 */
[----:B------:R-:W-:Y:S01]  /*6950*/  FFMA.FTZ R188, R208, R223, R229 ;  /* 0x000000dfd0bc7223 */ /* 0x000fe200000100e5 */
[C---:B------:R-:W-:Y:S01]  /*6960*/  FFMA.FTZ R229, -R97.reuse, R232, R206 ;  /* 0x000000e861e57223 */ /* 0x040fe200000101ce */
[----:B------:R-:W-:Y:S02]  /*6970*/  FMUL.FTZ R206, R97, R5 ;  /* 0x0000000561ce7220 */ /* 0x000fe40000410000 */
[----:B------:R-:W-:Y:S02]  /*6980*/  FFMA.FTZ R233, R227, R212, R188 ;  /* 0x000000d4e3e97223 */ /* 0x000fe400000100bc */
[----:B------:R-:W-:-:S02]  /*6990*/  FADD.FTZ R143, R206, R143 ;  /* 0x0000008fce8f7221 */ /* 0x000fc40000010000 */
[----:B------:R-:W-:Y:S01]  /*69a0*/  FFMA.FTZ R233, R206, R229, R233 ;  /* 0x000000e5cee97223 */ /* 0x000fe200000100e9 */
[----:B0-----:R-:W-:-:S03]  /*69b0*/  @!P2 FADD.FTZ R10, R10, R237 ;  /* 0x000000ed0a0aa221 */ /* 0x001fc60000010000 */
[----:B------:R-:W-:-:S04]  /*69c0*/  FFMA.FTZ R233, R204, R234, R233 ;  /* 0x000000eacce97223 */ /* 0x000fc800000100e9 */
[----:B------:R-:W-:Y:S01]  /*69d0*/  FFMA.FTZ R188, R210, R235, R233 ;  /* 0x000000ebd2bc7223 */ /* 0x000fe200000100e9 */
[----:B------:R-:W-:Y:S01]  /*69e0*/  SHFL.DOWN PT, R237, R10, 0x8, 0x1f ;  /* 0x09001f000aed7f89 */ /* 0x000fe200000e0000 */
[----:B------:R-:W-:Y:S01]  /*69f0*/  FFMA.FTZ R235, R239, R3, R236 ;  /* 0x00000003efeb7223 */ /* 0x000fe200000100ec */
[C---:B------:R-:W-:Y:S01]  /*6a00*/  FMUL.FTZ R210, R174.reuse, R5 ;  /* 0x00000005aed27220 */ /* 0x040fe20000410000 */
[----:B------:R-:W-:Y:S01]  /*6a10*/  FMUL.FTZ R3, R174, R6 ;  /* 0x00000006ae037220 */ /* 0x000fe20000410000 */
[----:B------:R-:W0:Y:S01]  /*6a20*/  SHFL.DOWN PT, R233, R188, 0x1, 0x1f ;  /* 0x08201f00bce97f89 */ /* 0x000e2200000e0000 */
[----:B------:R-:W-:Y:S01]  /*6a30*/  FADD.FTZ R144, R235, R144 ;  /* 0x00000090eb907221 */ /* 0x000fe20000010000 */
[----:B------:R-:W-:Y:S01]  /*6a40*/  FMUL.FTZ R229, R229, R210 ;  /* 0x000000d2e5e57220 */ /* 0x000fe20000410000 */
[----:B------:R-:W-:Y:S01]  /*6a50*/  FMUL.FTZ R212, R212, R3 ;  /* 0x00000003d4d47220 */ /* 0x000fe20000410000 */
[----:B------:R-:W-:Y:S02]  /*6a60*/  FMUL.FTZ R3, R174, R8 ;  /* 0x00000008ae037220 */ /* 0x000fe40000410000 */
[----:B------:R-:W-:Y:S01]  /*6a70*/  FFMA.FTZ R229, R232, R5, R229 ;  /* 0x00000005e8e57223 */ /* 0x000fe200000100e5 */
[----:B------:R-:W-:Y:S01]  /*6a80*/  FFMA.FTZ R212, R225, R6, R212 ;  /* 0x00000006e1d47223 */ /* 0x000fe200000100d4 */
[----:B------:R-:W-:Y:S01]  /*6a90*/  FMUL.FTZ R230, R230, R3 ;  /* 0x00000003e6e67220 */ /* 0x000fe20000410000 */
[C---:B------:R-:W-:Y:S01]  /*6aa0*/  FMUL.FTZ R3, R174.reuse, R11 ;  /* 0x0000000bae037220 */ /* 0x040fe20000410000 */
[----:B------:R-:W-:Y:S01]  /*6ab0*/  FMUL.FTZ R6, R174, R185 ;  /* 0x000000b9ae067220 */ /* 0x000fe20000410000 */
[----:B------:R-:W-:Y:S01]  /*6ac0*/  FADD.FTZ R140, R229, R140 ;  /* 0x0000008ce58c7221 */ /* 0x000fe20000010000 */
[----:B------:R-:W-:Y:S01]  /*6ad0*/  FFMA.FTZ R230, R215, R8, R230 ;  /* 0x00000008d7e67223 */ /* 0x000fe200000100e6 */
        /* <DEDUP_REMOVED lines=8> */
[----:B------:R-:W-:Y:S01]  /*6b60*/  FADD.FTZ R133, R230, R133 ;  /* 0x00000085e6857221 */ /* 0x000fe20000010000 */
[----:B------:R-:W-:Y:S01]  /*6b70*/  FMUL.FTZ R3, R202, R3 ;  /* 0x00000003ca037220 */ /* 0x000fe20000410000 */
[----:B------:R-:W-:Y:S01]  /*6b80*/  FFMA.FTZ R184, R184, R187, R189 ;  /* 0x000000bbb8b87223 */ /* 0x000fe200000100bd */
[----:B0-----:R-:W-:Y:S01]  /*6b90*/  @!P0 FADD.FTZ R188, R188, R233 ;  /* 0x000000e9bcbc8221 */ /* 0x001fe20000010000 */
[----:B------:R-:W-:Y:S01]  /*6ba0*/  ISETP.GT.AND P0, PT, R80, 0x17, PT ;  /* 0x000000175000780c */ /* 0x000fe20003f04270 */
[----:B------:R-:W-:Y:S01]  /*6bb0*/  FFMA.FTZ R220, R220, R193, R3 ;  /* 0x000000c1dcdc7223 */ /* 0x000fe20000010003 */
[-C--:B------:R-:W-:Y:S01]  /*6bc0*/  FMUL.FTZ R3, R174, R186.reuse ;  /* 0x000000baae037220 */ /* 0x080fe20000410000 */
[----:B------:R-:W-:Y:S01]  /*6bd0*/  FADD.FTZ R129, R224, R129 ;  /* 0x00000081e0817221 */ /* 0x000fe20000010000 */
[----:B------:R-:W0:Y:S01]  /*6be0*/  SHFL.DOWN PT, R233, R188, 0x2, 0x1f ;  /* 0x08401f00bce97f89 */ /* 0x000e2200000e0000 */
[----:B------:R-:W-:Y:S01]  /*6bf0*/  FADD.FTZ R125, R220, R125 ;  /* 0x0000007ddc7d7221 */ /* 0x000fe20000010000 */
[----:B------:R-:W-:Y:S01]  /*6c00*/  FMUL.FTZ R198, R198, R3 ;  /* 0x00000003c6c67220 */ /* 0x000fe20000410000 */
[----:B------:R-:W-:Y:S01]  /*6c10*/  FMUL.FTZ R3, R174, R179 ;  /* 0x000000b3ae037220 */ /* 0x000fe20000410000 */
[----:B------:R-:W-:Y:S01]  /*6c20*/  FADD.FTZ R148, R201, R148 ;  /* 0x00000094c9947221 */ /* 0x000fe20000010000 */
[----:B------:R-:W-:Y:S01]  /*6c30*/  FADD.FTZ R147, R184, R147 ;  /* 0x00000093b8937221 */ /* 0x000fe20000010000 */
[----:B------:R-:W-:Y:S01]  /*6c40*/  FFMA.FTZ R198, R203, R186, R198 ;  /* 0x000000bacbc67223 */ /* 0x000fe200000100c6 */
[----:B------:R-:W-:-:S02]  /*6c50*/  FMUL.FTZ R3, R216, R3 ;  /* 0x00000003d8037220 */ /* 0x000fc40000410000 */
[----:B------:R-:W-:Y:S01]  /*6c60*/  @!P0 FADD.FTZ R10, R10, R237 ;  /* 0x000000ed0a0a8221 */ /* 0x000fe20000010000 */
[----:B------:R-:W-:Y:S01]  /*6c70*/  FADD.FTZ R121, R198, R121 ;  /* 0x00000079c6797221 */ /* 0x000fe20000010000 */
[----:B------:R-:W-:-:S04]  /*6c80*/  FFMA.FTZ R176, R176, R179, R3 ;  /* 0x000000b3b0b07223 */ /* 0x000fc80000010003 */
[----:B------:R-:W-:Y:S01]  /*6c90*/  FADD.FTZ R149, R176, R149 ;  /* 0x00000095b0957221 */ /* 0x000fe20000010000 */
[----:B0-----:R-:W-:Y:S01]  /*6ca0*/  @!P1 FADD.FTZ R188, R188, R233 ;  /* 0x000000e9bcbc9221 */ /* 0x001fe20000010000 */
[----:B------:R-:W-:Y:S01]  /*6cb0*/  ISETP.GT.AND P1, PT, R80, 0xf, PT ;  /* 0x0000000f5000780c */ /* 0x000fe20003f24270 */
[----:B------:R-:W0:Y:S04]  /*6cc0*/  SHFL.DOWN PT, R233, R10, 0x10, 0x1f ;  /* 0x0a001f000ae97f89 */ /* 0x000e2800000e0000 */
[----:B------:R-:W1:Y:S08]  /*6cd0*/  SHFL.DOWN PT, R237, R188, 0x4, 0x1f ;  /* 0x08801f00bced7f89 */ /* 0x000e7000000e0000 */
[----:B0-----:R-:W-:Y:S01]  /*6ce0*/  @!P1 FADD.FTZ R10, R10, R233 ;  /* 0x000000e90a0a9221 */ /* 0x001fe20000010000 */
[----:B------:R-:W-:Y:S01]  /*6cf0*/  FMUL.FTZ R233, R174, R4 ;  /* 0x00000004aee97220 */ /* 0x000fe20000410000 */
[----:B-1----:R-:W-:-:S03]  /*6d00*/  @!P2 FADD.FTZ R188, R188, R237 ;  /* 0x000000edbcbca221 */ /* 0x002fc60000010000 */
[----:B------:R-:W-:Y:S02]  /*6d10*/  FMUL.FTZ R234, R234, R233 ;  /* 0x000000e9eaea7220 */ /* 0x000fe40000410000 */
[----:B------:R-:W0:Y:S02]  /*6d20*/  SHFL.DOWN PT, R233, R188, 0x8, 0x1f ;  /* 0x09001f00bce97f89 */ /* 0x000e2400000e0000 */
[----:B------:R-:W-:Y:S01]  /*6d30*/  FFMA.FTZ R234, R231, R4, R234 ;  /* 0x00000004e7ea7223 */ /* 0x000fe200000100ea */
[----:B------:R-:W-:-:S03]  /*6d40*/  FMUL.FTZ R4, R174, R7 ;  /* 0x00000007ae047220 */ /* 0x000fc60000410000 */
[----:B------:R-:W-:Y:S01]  /*6d50*/  FADD.FTZ R141, R234, R141 ;  /* 0x0000008dea8d7221 */ /* 0x000fe20000010000 */
[----:B------:R-:W-:Y:S01]  /*6d60*/  FMUL.FTZ R223, R223, R4 ;  /* 0x00000004dfdf7220 */ /* 0x000fe20000410000 */
[----:B------:R-:W-:-:S03]  /*6d70*/  FMUL.FTZ R4, R174, R9 ;  /* 0x00000009ae047220 */ /* 0x000fc60000410000 */
[----:B------:R-:W-:Y:S01]  /*6d80*/  FFMA.FTZ R223, R228, R7, R223 ;  /* 0x00000007e4df7223 */ /* 0x000fe200000100df */
[----:B------:R-:W-:Y:S01]  /*6d90*/  FMUL.FTZ R219, R219, R4 ;  /* 0x00000004dbdb7220 */ /* 0x000fe20000410000 */
[----:B------:R-:W-:Y:S02]  /*6da0*/  FMUL.FTZ R4, R174, R191 ;  /* 0x000000bfae047220 */ /* 0x000fe40000410000 */
[----:B------:R-:W-:Y:S01]  /*6db0*/  FADD.FTZ R136, R223, R136 ;  /* 0x00000088df887221 */ /* 0x000fe20000010000 */
        /* <DEDUP_REMOVED lines=8> */
[----:B0-----:R-:W-:Y:S01]  /*6e40*/  @!P0 FADD.FTZ R188, R188, R233 ;  /* 0x000000e9bcbc8221 */ /* 0x001fe20000010000 */
[----:B------:R-:W-:Y:S01]  /*6e50*/  ISETP.NE.AND P0, PT, R80, RZ, PT ;  /* 0x000000ff5000720c */ /* 0x000fe20003f05270 */
[----:B------:R-:W-:Y:S01]  /*6e60*/  FFMA.FTZ R207, R218, R195, R207 ;  /* 0x000000c3dacf7223 */ /* 0x000fe200000100cf */
[----:B------:R-:W-:Y:S01]  /*6e70*/  FFMA.FTZ R217, R178, R183, R217 ;  /* 0x000000b7b2d97223 */ /* 0x000fe200000100d9 */
[----:B------:R-:W-:Y:S01]  /*6e80*/  FADD.FTZ R128, R211, R128 ;  /* 0x00000080d3807221 */ /* 0x000fe20000010000 */
[----:B------:R-:W0:Y:S01]  /*6e90*/  SHFL.DOWN PT, R5, R188, 0x10, 0x1f ;  /* 0x0a001f00bc057f89 */ /* 0x000e2200000e0000 */
[----:B------:R-:W-:Y:S01]  /*6ea0*/  FADD.FTZ R124, R207, R124 ;  /* 0x0000007ccf7c7221 */ /* 0x000fe20000010000 */
[----:B------:R-:W-:Y:S01]  /*6eb0*/  FADD.FTZ R150, R217, R150 ;  /* 0x00000096d9967221 */ /* 0x000fe20000010000 */
        /* <DEDUP_REMOVED lines=10> */
[----:B------:R-:W-:-:S04]  /*6f60*/  MOV R36, UR5 ;  /* 0x0000000500247c02 */ /* 0x000fc80008000f00 */
[----:B------:R-:W-:Y:S01]  /*6f70*/  LEA R8, R169, R36, 0x2 ;  /* 0x00000024a9087211 */ /* 0x000fe200078e10ff */
        /* <DEDUP_REMOVED lines=9> */
.L_x_3490:
[----:B------:R-:W-:Y:S05]  /*7010*/  BSYNC B0 ;  /* 0x0000000000007941 */ /* 0x000fea0003800000 */
.L_x_3489:
[----:B------:R-:W-:-:S05]  /*7020*/  VIADD R169, R169, 0x1 ;  /* 0x00000001a9a97836 */ /* 0x000fca0000000000 */
[----:B------:R-:W-:-:S13]  /*7030*/  ISETP.GE.AND P0, PT, R169, UR18, PT ;  /* 0x00000012a9007c0c */ /* 0x000fda000bf06270 */
[----:B------:R-:W-:Y:S05]  /*7040*/  @!P0 BRA `(.L_x_3491) ;  /* 0xffffffdc00c88947 */ /* 0x000fea000383ffff */
.L_x_3479:
[----:B------:R-:W-:Y:S01]  /*7050*/  BAR.SYNC.DEFER_BLOCKING 0x0 ;  /* 0x0000000000007b1d */ /* 0x000fe20000010000 */
[----:B------:R-:W-:Y:S02]  /*7060*/  F2FP.F16.F32.PACK_AB R172, R172, R177 ;  /* 0x000000b1acac723e */ /* 0x000fe400000000ff */
[----:B------:R-:W-:Y:S02]  /*7070*/  F2FP.F16.F32.PACK_AB R122, R123, R122 ;  /* 0x0000007a7b7a723e */ /* 0x000fe400000000ff */
[----:B------:R-:W-:-:S03]  /*7080*/  F2FP.F16.F32.PACK_AB R126, R127, R126 ;  /* 0x0000007e7f7e723e */ /* 0x000fc600000000ff */
[----:B------:R-:W2:Y:S01]  /*7090*/  S2UR UR6, SR_CgaCtaId ;  /* 0x00000000000679c3 */ /* 0x000ea20000008800 */
[----:B------:R-:W-:Y:S01]  /*70a0*/  PRMT R27, R172, 0x7632, R27 ;  /* 0x00007632ac1b7816 */ /* 0x000fe2000000001b */
[----:B------:R-:W-:Y:S01]  /*70b0*/  UMOV UR5, 0x400 ;  /* 0x0000040000057882 */ /* 0x000fe20000000000 */
[----:B------:R-:W-:Y:S01]  /*70c0*/  PRMT R0, R122, 0x7632, R0 ;  /* 0x000076327a007816 */ /* 0x000fe20000000000 */
[----:B------:R-:W-:Y:S01]  /*70d0*/  ULDC UR7, c[0x0][0x218] ;  /* 0x0000860000077ab9 */ /* 0x000fe20000000800 */
[----:B------:R-:W-:Y:S01]  /*70e0*/  PRMT R2, R126, 0x7632, R2 ;  /* 0x000076327e027816 */ /* 0x000fe20000000002 */
[----:B------:R-:W-:Y:S01]  /*70f0*/  BSSY B0, `(.L_x_3492) ;  /* 0x0000046000007945 */ /* 0x000fe20003800000 */
[----:B------:R-:W-:Y:S01]  /*7100*/  ISETP.NE.AND P6, PT, R85, RZ, PT ;  /* 0x000000ff5500720c */ /* 0x000fe20003fc5270 */
[----:B------:R-:W3:Y:S01]  /*7110*/  LDC.64 R6, c[0x0][0x388] ;  /* 0x0000e200ff067b82 */ /* 0x000ee20000000a00 */
[----:B------:R-:W-:Y:S02]  /*7120*/  F2FP.F16.F32.PACK_AB R130, R131, R130 ;  /* 0x000000828382723e */ /* 0x000fe400000000ff */
[----:B------:R-:W-:-:S02]  /*7130*/  F2FP.F16.F32.PACK_AB R134, R135, R134 ;  /* 0x000000868786723e */ /* 0x000fc400000000ff */
[----:B------:R-:W-:Y:S02]  /*7140*/  F2FP.F16.F32.PACK_AB R138, R139, R138 ;  /* 0x0000008a8b8a723e */ /* 0x000fe400000000ff */
[----:B------:R-:W-:Y:S02]  /*7150*/  F2FP.F16.F32.PACK_AB R142, R143, R142 ;  /* 0x0000008e8f8e723e */ /* 0x000fe400000000ff */
[----:B------:R-:W-:Y:S01]  /*7160*/  F2FP.F16.F32.PACK_AB R145, R146, R145 ;  /* 0x000000919291723e */ /* 0x000fe200000000ff */
[----:B------:R4:W-:Y:S01]  /*7170*/  STS.U16 [R54+0x2], R27 ;  /* 0x0000021b36007388 */ /* 0x0009e20000000400 */
[----:B------:R-:W-:Y:S02]  /*7180*/  PRMT R3, R134, 0x7632, R3 ;  /* 0x0000763286037816 */ /* 0x000fe40000000003 */
[----:B01----:R-:W-:Y:S01]  /*7190*/  PRMT R4, R145, 0x7632, R4 ;  /* 0x0000763291047816 */ /* 0x003fe20000000004 */
[----:B------:R0:W-:Y:S01]  /*71a0*/  STS.U16 [R54+0x6], R0 ;  /* 0x0000060036007388 */ /* 0x0001e20000000400 */
[----:B------:R-:W-:Y:S01]  /*71b0*/  IADD3 R28, -R14, UR7, RZ ;  /* 0x000000070e1c7c10 */ /* 0x000fe2000fffe1ff */
[----:B--2---:R-:W-:-:S02]  /*71c0*/  ULEA UR5, UR6, UR5, 0x18 ;  /* 0x0000000506057291 */ /* 0x004fc4000f8ec03f */
[----:B------:R1:W-:Y:S01]  /*71d0*/  STS.U16 [R54+0xa], R2 ;  /* 0x00000a0236007388 */ /* 0x0003e20000000400 */
[----:B----4-:R-:W-:-:S03]  /*71e0*/  PRMT R27, R130, 0x7632, R27 ;  /* 0x00007632821b7816 */ /* 0x010fc6000000001b */
[----:B------:R-:W-:Y:S01]  /*71f0*/  STS.U16 [R54], R172 ;  /* 0x000000ac36007388 */ /* 0x000fe20000000400 */
[----:B0-----:R-:W-:-:S03]  /*7200*/  PRMT R0, R138, 0x7632, R0 ;  /* 0x000076328a007816 */ /* 0x001fc60000000000 */
[----:B------:R-:W-:Y:S01]  /*7210*/  STS.U16 [R54+0x4], R122 ;  /* 0x0000047a36007388 */ /* 0x000fe20000000400 */
[----:B-1----:R-:W-:-:S03]  /*7220*/  PRMT R2, R142, 0x7632, R2 ;  /* 0x000076328e027816 */ /* 0x002fc60000000002 */
        /* <DEDUP_REMOVED lines=9> */
[----:B---3--:R-:W-:-:S03]  /*72c0*/  IMAD R0, R6, UR17, RZ ;  /* 0x0000001106007c24 */ /* 0x008fc6000f8e02ff */
[----:B------:R-:W-:Y:S01]  /*72d0*/  STS.U16 [R54+0x1c], R145 ;  /* 0x00001c9136007388 */ /* 0x000fe20000000400 */
[----:B------:R-:W-:-:S03]  /*72e0*/  IMAD R7, R7, UR16, R0 ;  /* 0x0000001007077c24 */ /* 0x000fc6000f8e0200 */
[----:B------:R-:W-:Y:S01]  /*72f0*/  STS.U16 [R54+0x1e], R4 ;  /* 0x00001e0436007388 */ /* 0x000fe20000000400 */
[----:B------:R-:W-:-:S03]  /*7300*/  NOP ;  /* 0x0000000000007918 */ /* 0x000fc60000000000 */
[----:B------:R-:W-:Y:S01]  /*7310*/  LDS.U16 R9, [R70] ;  /* 0x0000000046097984 */ /* 0x000fe20000000400 */
[----:B0-----:R-:W-:-:S03]  /*7320*/  IMAD.WIDE.U32 R2, R6, UR16, RZ ;  /* 0x0000001006027c25 */ /* 0x001fc6000f8e00ff */
        /* <DEDUP_REMOVED lines=21> */
[----:B------:R-:W-:Y:S01]  /*7480*/  MOV R4, R12 ;  /* 0x0000000c00047202 */ /* 0x000fe20000000f00 */
[----:B------:R-:W-:Y:S01]  /*7490*/  ULDC.64 UR6, c[0x0][0x390] ;  /* 0x0000e40000067ab9 */ /* 0x000fe20000000a00 */
[----:B------:R-:W-:Y:S01]  /*74a0*/  MOV R5, R13 ;  /* 0x0000000d00057202 */ /* 0x000fe20000000f00 */
[----:B------:R-:W-:Y:S02]  /*74b0*/  IMAD R0, R86, UR6, RZ ;  /* 0x0000000656007c24 */ /* 0x000fe4000f8e02ff */
[----:B------:R-:W-:-:S05]  /*74c0*/  IMAD.WIDE.U32 R4, R6, UR16, R4 ;  /* 0x0000001006047c25 */ /* 0x000fca000f8e0004 */
[----:B------:R-:W-:Y:S01]  /*74d0*/  IADD3 R5, R7, R5, RZ ;  /* 0x0000000507057210 */ /* 0x000fe20007ffe0ff */
[C---:B------:R-:W-:Y:S02]  /*74e0*/  IMAD R7, R91.reuse, UR7, R0 ;  /* 0x000000075b077c24 */ /* 0x040fe4000f8e0200 */
[----:B------:R-:W-:Y:S01]  /*74f0*/  IMAD.WIDE.U32 R4, R91, UR6, R4 ;  /* 0x000000065b047c25 */ /* 0x000fe2000f8e0004 */
[----:B------:R-:W-:-:S04]  /*7500*/  ULDC.64 UR6, c[0x0][0x3e0] ;  /* 0x0000f80000067ab9 */ /* 0x000fc80000000a00 */
[----:B------:R-:W-:Y:S02]  /*7510*/  IADD3 R5, R5, R7, RZ ;  /* 0x0000000705057210 */ /* 0x000fe40007ffe0ff */
[----:B------:R-:W-:-:S04]  /*7520*/  LEA R6, P0, R4, UR6, 0x1 ;  /* 0x0000000604067c11 */ /* 0x000fc8000f8008ff */
[----:B------:R-:W-:-:S05]  /*7530*/  LEA.HI.X R7, R4, UR7, R5, 0x1, P0 ;  /* 0x0000000704077c11 */ /* 0x000fca00080f0c05 */
[----:B------:R0:W-:Y:S04]  /*7540*/  STG.E.U16 desc[UR14][R6.64], R9 ;  /* 0x0000000906007986 */ /* 0x0001e8000c10150e */
.L_x_3493:
[----:B------:R-:W-:Y:S05]  /*7550*/  BSYNC B0 ;  /* 0x0000000000007941 */ /* 0x000fea0003800000 */
.L_x_3492:
[----:B------:R-:W-:Y:S01]  /*7560*/  MOV R3, R53 ;  /* 0x0000003500037202 */ /* 0x000fe20000000f00 */
[----:B------:R-:W-:Y:S01]  /*7570*/  ULDC.64 UR6, c[0x0][0x390] ;  /* 0x0000e40000067ab9 */ /* 0x000fe20000000a00 */
[----:B------:R-:W-:Y:S01]  /*7580*/  LOP3.LUT R30, R74, 0x20, RZ, 0xfc, !PT ;  /* 0x000000204a1e7812 */ /* 0x000fe200078efcff */
[----:B------:R-:W-:Y:S01]  /*7590*/  IMAD R0, R86, UR6, RZ ;  /* 0x0000000656007c24 */ /* 0x000fe2000f8e02ff */
[C---:B------:R-:W-:Y:S01]  /*75a0*/  LOP3.LUT R32, R74.reuse, 0x40, RZ, 0xfc, !PT ;  /* 0x000000404a207812 */ /* 0x040fe200078efcff */
[----:B------:R-:W-:Y:S01]  /*75b0*/  IMAD.WIDE.U32 R2, R91, UR6, R2 ;  /* 0x000000065b027c25 */ /* 0x000fe2000f8e0002 */
[----:B------:R-:W-:-:S03]  /*75c0*/  LOP3.LUT R34, R74, 0x60, RZ, 0xfc, !PT ;  /* 0x000000604a227812 */ /* 0x000fc600078efcff */
[----:B------:R-:W-:Y:S01]  /*75d0*/  FADD.FTZ R82, R150, R82 ;  /* 0x0000005296527221 */ /* 0x000fe20000010000 */
[----:B------:R-:W-:Y:S01]  /*75e0*/  LOP3.LUT R36, R74, 0x80, RZ, 0xfc, !PT ;  /* 0x000000804a247812 */ /* 0x000fe200078efcff */
[----:B------:R-:W-:Y:S01]  /*75f0*/  IMAD R4, R91, UR7, R0 ;  /* 0x000000075b047c24 */ /* 0x000fe2000f8e0200 */
[----:B------:R-:W-:Y:S01]  /*7600*/  ULDC.64 UR6, c[0x0][0x3e0] ;  /* 0x0000f80000067ab9 */ /* 0x000fe20000000a00 */
[----:B------:R-:W-:Y:S01]  /*7610*/  IADD3 R0, P1, R38, R2, RZ ;  /* 0x0000000226007210 */ /* 0x000fe20007f3e0ff */
[----:B------:R-:W-:Y:S01]  /*7620*/  FADD.FTZ R82, R82, R149 ;  /* 0x0000009552527221 */ /* 0x000fe20000010000 */
[C---:B------:R-:W-:Y:S01]  /*7630*/  LEA R5, P0, R74.reuse, UR6, 0x1 ;  /* 0x000000064a057c11 */ /* 0x040fe2000f8008ff */
[----:B------:R-:W-:Y:S01]  /*7640*/  BSSY B0, `(.L_x_3494) ;  /* 0x00000b7000007945 */ /* 0x000fe20003800000 */
[----:B------:R-:W-:Y:S02]  /*7650*/  IADD3.X R3, R37, R4, R3, P1, !PT ;  /* 0x0000000425037210 */ /* 0x000fe40000ffe403 */
[----:B------:R-:W-:-:S02]  /*7660*/  LEA.HI.X R4, R74, UR7, R73, 0x1, P0 ;  /* 0x000000074a047c11 */ /* 0x000fc400080f0c49 */
[-C--:B------:R-:W-:Y:S02]  /*7670*/  ISETP.GE.AND P0, PT, R30, R51.reuse, PT ;  /* 0x000000331e00720c */ /* 0x080fe40003f06270 */
[-C--:B------:R-:W-:Y:S02]  /*7680*/  ISETP.GE.AND P1, PT, R32, R51.reuse, PT ;  /* 0x000000332000720c */ /* 0x080fe40003f26270 */
[----:B------:R-:W-:Y:S02]  /*7690*/  ISETP.GE.AND P2, PT, R34, R51, PT ;  /* 0x000000332200720c */ /* 0x000fe40003f46270 */
[----:B------:R-:W-:Y:S02]  /*76a0*/  LEA R2, P3, R0, R5, 0x1 ;  /* 0x0000000500027211 */ /* 0x000fe400078608ff */
[----:B------:R-:W-:Y:S02]  /*76b0*/  LOP3.LUT R40, R74, 0xa0, RZ, 0xfc, !PT ;  /* 0x000000a04a287812 */ /* 0x000fe400078efcff */
[----:B------:R-:W-:-:S02]  /*76c0*/  LEA.HI.X R3, R0, R4, R3, 0x1, P3 ;  /* 0x0000000400037211 */ /* 0x000fc400018f0c03 */
[C---:B------:R-:W-:Y:S02]  /*76d0*/  LOP3.LUT R42, R74.reuse, 0xc0, RZ, 0xfc, !PT ;  /* 0x000000c04a2a7812 */ /* 0x040fe400078efcff */
[C---:B------:R-:W-:Y:S01]  /*76e0*/  LOP3.LUT R44, R74.reuse, 0xe0, RZ, 0xfc, !PT ;  /* 0x000000e04a2c7812 */ /* 0x040fe200078efcff */
[----:B------:R-:W-:Y:S01]  /*76f0*/  @!P0 STG.E.U16 desc[UR14][R2.64+-0x7c0], R11 ;  /* 0xfff8400b02008986 */ /* 0x000fe2000c10150e */
[C---:B------:R-:W-:Y:S02]  /*7700*/  LOP3.LUT R46, R74.reuse, 0x100, RZ, 0xfc, !PT ;  /* 0x000001004a2e7812 */ /* 0x040fe400078efcff */
[----:B------:R-:W-:Y:S01]  /*7710*/  LOP3.LUT R48, R74, 0x120, RZ, 0xfc, !PT ;  /* 0x000001204a307812 */ /* 0x000fe200078efcff */
[----:B------:R-:W-:Y:S01]  /*7720*/  @!P1 STG.E.U16 desc[UR14][R2.64+-0x780], R15 ;  /* 0xfff8800f02009986 */ /* 0x000fe2000c10150e */
[-C--:B------:R-:W-:Y:S02]  /*7730*/  ISETP.GE.AND P0, PT, R36, R51.reuse, PT ;  /* 0x000000332400720c */ /* 0x080fe40003f06270 */
[-C--:B------:R-:W-:Y:S01]  /*7740*/  ISETP.GE.AND P1, PT, R40, R51.reuse, PT ;  /* 0x000000332800720c */ /* 0x080fe20003f26270 */
[----:B------:R-:W-:Y:S01]  /*7750*/  @!P2 STG.E.U16 desc[UR14][R2.64+-0x740], R23 ;  /* 0xfff8c0170200a986 */ /* 0x000fe2000c10150e */
[----:B------:R-:W-:-:S02]  /*7760*/  ISETP.GE.AND P2, PT, R42, R51, PT ;  /* 0x000000332a00720c */ /* 0x000fc40003f46270 */
[-C--:B------:R-:W-:Y:S02]  /*7770*/  ISETP.GE.AND P3, PT, R44, R51.reuse, PT ;  /* 0x000000332c00720c */ /* 0x080fe40003f66270 */
        /* <DEDUP_REMOVED lines=20> */
[----:B------:R-:W-:Y:S01]  /*78c0*/  LOP3.LUT R5, R77, 0xfffffe00, RZ, 0xc0, !PT ;  /* 0xfffffe004d057812 */ /* 0x000fe200078ec0ff */
[----:B------:R-:W-:Y:S01]  /*78d0*/  @!P0 STG.E.U16 desc[UR14][R2.64+-0x580], R39 ;  /* 0xfffa802702008986 */ /* 0x000fe2000c10150e */
[----:B------:R-:W-:Y:S02]  /*78e0*/  F2FP.F16.F32.PACK_AB R149, R149, R150 ;  /* 0x000000969595723e */ /* 0x000fe400000000ff */
[----:B------:R-:W-:Y:S01]  /*78f0*/  LEA R96, R80, R5, 0x4 ;  /* 0x0000000550607211 */ /* 0x000fe200078e20ff */
[----:B------:R-:W-:Y:S03]  /*7900*/  @!P1 STG.E.U16 desc[UR14][R2.64+-0x540], R41 ;  /* 0xfffac02902009986 */ /* 0x000fe6000c10150e */
[C---:B------:R-:W-:Y:S01]  /*7910*/  IADD3 R5, R96.reuse, 0x2, RZ ;  /* 0x0000000260057810 */ /* 0x040fe20007ffe0ff */
[----:B------:R-:W-:Y:S01]  /*7920*/  @!P2 STG.E.U16 desc[UR14][R2.64+-0x500], R43 ;  /* 0xfffb002b0200a986 */ /* 0x000fe2000c10150e */
[----:B------:R-:W-:-:S02]  /*7930*/  IADD3 R0, R96, 0x1, RZ ;  /* 0x0000000160007810 */ /* 0x000fc40007ffe0ff */
[-C--:B0-----:R-:W-:Y:S01]  /*7940*/  LEA.HI.SX32 R6, R5, R96.reuse, 0x1b ;  /* 0x0000006005067211 */ /* 0x081fe200078fdaff */
[----:B------:R-:W-:Y:S01]  /*7950*/  @!P3 STG.E.U16 desc[UR14][R2.64+-0x4c0], R45 ;  /* 0xfffb402d0200b986 */ /* 0x000fe2000c10150e */
[----:B------:R-:W-:Y:S01]  /*7960*/  FADD.FTZ R5, R82, R147 ;  /* 0x0000009352057221 */ /* 0x000fe20000010000 */
[----:B------:R-:W-:Y:S02]  /*7970*/  IADD3 R7, R96, 0x3, RZ ;  /* 0x0000000360077810 */ /* 0x000fe40007ffe0ff */
[----:B------:R-:W-:Y:S01]  /*7980*/  @!P4 STG.E.U16 desc[UR14][R2.64+-0x480], R47 ;  /* 0xfffb802f0200c986 */ /* 0x000fe2000c10150e */
[----:B------:R-:W-:Y:S01]  /*7990*/  LEA.HI.SX32 R4, R0, R96, 0x1b ;  /* 0x0000006000047211 */ /* 0x000fe200078fdaff */
[----:B------:R-:W-:Y:S01]  /*79a0*/  FADD.FTZ R0, R5, R148 ;  /* 0x0000009405007221 */ /* 0x000fe20000010000 */
[C---:B------:R-:W-:Y:S01]  /*79b0*/  IADD3 R8, R96.reuse, 0x4, RZ ;  /* 0x0000000460087810 */ /* 0x040fe20007ffe0ff */
[----:B------:R0:W-:Y:S01]  /*79c0*/  @!P5 STG.E.U16 desc[UR14][R2.64+-0x440], R49 ;  /* 0xfffbc0310200d986 */ /* 0x0001e2000c10150e */
[----:B------:R-:W-:-:S02]  /*79d0*/  IADD3 R9, R96, 0x5, RZ ;  /* 0x0000000560097810 */ /* 0x000fc40007ffe0ff */
[----:B------:R-:W-:Y:S01]  /*79e0*/  IADD3 R10, R96, 0x6, RZ ;  /* 0x00000006600a7810 */ /* 0x000fe20007ffe0ff */
[----:B------:R-:W-:Y:S01]  /*79f0*/  BAR.SYNC.DEFER_BLOCKING 0x0 ;  /* 0x0000000000007b1d */ /* 0x000fe20000010000 */
[-C--:B------:R-:W-:Y:S02]  /*7a00*/  LEA.HI.SX32 R7, R7, R96.reuse, 0x1b ;  /* 0x0000006007077211 */ /* 0x080fe400078fdaff */
[----:B------:R-:W-:Y:S02]  /*7a10*/  F2FP.F16.F32.PACK_AB R147, R148, R147 ;  /* 0x000000939493723e */ /* 0x000fe400000000ff */
[-C--:B------:R-:W-:Y:S02]  /*7a20*/  LEA.HI.SX32 R8, R8, R96.reuse, 0x1b ;  /* 0x0000006008087211 */ /* 0x080fe400078fdaff */
[----:B------:R-:W-:Y:S01]  /*7a30*/  LEA.HI.SX32 R9, R9, R96, 0x1b ;  /* 0x0000006009097211 */ /* 0x000fe200078fdaff */
[----:B0-----:R-:W-:Y:S01]  /*7a40*/  FADD.FTZ R3, R0, R121 ;  /* 0x0000007900037221 */ /* 0x001fe20000010000 */
[----:B------:R-:W-:-:S02]  /*7a50*/  PRMT R5, R149, 0x7632, R5 ;  /* 0x0000763295057816 */ /* 0x000fc40000000005 */
[----:B------:R-:W-:Y:S02]  /*7a60*/  LEA R4, R4, UR5, 0x1 ;  /* 0x0000000504047c11 */ /* 0x000fe4000f8e08ff */
[----:B------:R-:W-:Y:S01]  /*7a70*/  F2FP.F16.F32.PACK_AB R121, R124, R121 ;  /* 0x000000797c79723e */ /* 0x000fe200000000ff */
[----:B------:R-:W-:Y:S01]  /*7a80*/  FADD.FTZ R124, R3, R124 ;  /* 0x0000007c037c7221 */ /* 0x000fe20000010000 */
[----:B------:R-:W-:Y:S02]  /*7a90*/  IADD3 R11, R96, 0x7, RZ ;  /* 0x00000007600b7810 */ /* 0x000fe40007ffe0ff */
[----:B------:R-:W-:Y:S02]  /*7aa0*/  LEA.HI.SX32 R10, R10, R96, 0x1b ;  /* 0x000000600a0a7211 */ /* 0x000fe400078fdaff */
[----:B------:R-:W-:Y:S02]  /*7ab0*/  LEA R6, R6, UR5, 0x1 ;  /* 0x0000000506067c11 */ /* 0x000fe4000f8e08ff */
[----:B------:R-:W-:-:S02]  /*7ac0*/  IADD3 R14, R96, 0x8, RZ ;  /* 0x00000008600e7810 */ /* 0x000fc40007ffe0ff */
[----:B------:R-:W-:Y:S01]  /*7ad0*/  PRMT R29, R147, 0x7632, R29 ;  /* 0x00007632931d7816 */ /* 0x000fe2000000001d */
[----:B------:R-:W-:Y:S01]  /*7ae0*/  STS.U16 [R54], R149 ;  /* 0x0000009536007388 */ /* 0x000fe20000000400 */
[----:B------:R-:W-:Y:S02]  /*7af0*/  LEA R7, R7, UR5, 0x1 ;  /* 0x0000000507077c11 */ /* 0x000fe4000f8e08ff */
[----:B------:R-:W-:Y:S01]  /*7b00*/  IADD3 R15, R96, 0x9, RZ ;  /* 0x00000009600f7810 */ /* 0x000fe20007ffe0ff */
[----:B------:R0:W-:Y:S01]  /*7b10*/  STS.U16 [R4+0x2], R5 ;  /* 0x0000020504007388 */ /* 0x0001e20000000400 */
[----:B------:R-:W-:Y:S02]  /*7b20*/  LEA R8, R8, UR5, 0x1 ;  /* 0x0000000508087c11 */ /* 0x000fe4000f8e08ff */
[----:B------:R-:W-:Y:S01]  /*7b30*/  IADD3 R22, R96, 0xa, RZ ;  /* 0x0000000a60167810 */ /* 0x000fe20007ffe0ff */
[----:B------:R1:W-:Y:S01]  /*7b40*/  STS.U16 [R6+0x4], R147 ;  /* 0x0000049306007388 */ /* 0x0003e20000000400 */
[----:B------:R-:W-:-:S02]  /*7b50*/  PRMT R31, R121, 0x7632, R31 ;  /* 0x00007632791f7816 */ /* 0x000fc4000000001f */
[----:B------:R-:W-:Y:S01]  /*7b60*/  LEA R9, R9, UR5, 0x1 ;  /* 0x0000000509097c11 */ /* 0x000fe2000f8e08ff */
[----:B------:R-:W-:Y:S01]  /*7b70*/  STS.U16 [R7+0x6], R29 ;  /* 0x0000061d07007388 */ /* 0x000fe20000000400 */
[----:B------:R-:W-:Y:S02]  /*7b80*/  IADD3 R23, R96, 0xb, RZ ;  /* 0x0000000b60177810 */ /* 0x000fe40007ffe0ff */
[-C--:B------:R-:W-:Y:S01]  /*7b90*/  LEA.HI.SX32 R11, R11, R96.reuse, 0x1b ;  /* 0x000000600b0b7211 */ /* 0x080fe200078fdaff */
[----:B------:R-:W-:Y:S01]  /*7ba0*/  STS.U16 [R8+0x8], R121 ;  /* 0x0000087908007388 */ /* 0x000fe20000000400 */
[----:B------:R-:W-:Y:S01]  /*7bb0*/  F2FP.F16.F32.PACK_AB R0, R128, R125 ;  /* 0x0000007d8000723e */ /* 0x000fe200000000ff */
[----:B------:R-:W-:Y:S01]  /*7bc0*/  FADD.FTZ R125, R124, R125 ;  /* 0x0000007d7c7d7221 */ /* 0x000fe20000010000 */
[----:B------:R-:W-:Y:S01]  /*7bd0*/  LEA R10, R10, UR5, 0x1 ;  /* 0x000000050a0a7c11 */ /* 0x000fe2000f8e08ff */
[----:B------:R-:W-:Y:S01]  /*7be0*/  STS.U16 [R9+0xa], R31 ;  /* 0x00000a1f09007388 */ /* 0x000fe20000000400 */
[----:B------:R-:W-:Y:S01]  /*7bf0*/  IADD3 R24, R96, 0xc, RZ ;  /* 0x0000000c60187810 */ /* 0x000fe20007ffe0ff */
[----:B------:R-:W-:Y:S01]  /*7c00*/  FADD.FTZ R128, R125, R128 ;  /* 0x000000807d807221 */ /* 0x000fe20000010000 */
[----:B------:R-:W-:Y:S01]  /*7c10*/  LEA.HI.SX32 R14, R14, R96, 0x1b ;  /* 0x000000600e0e7211 */ /* 0x000fe200078fdaff */
[----:B------:R2:W-:Y:S01]  /*7c20*/  STS.U16 [R10+0xc], R0 ;  /* 0x00000c000a007388 */ /* 0x0005e20000000400 */
[----:B------:R-:W-:Y:S01]  /*7c30*/  F2FP.F16.F32.PACK_AB R2, R132, R129 ;  /* 0x000000818402723e */ /* 0x000fe200000000ff */
[----:B------:R-:W-:Y:S01]  /*7c40*/  FADD.FTZ R129, R128, R129 ;  /* 0x0000008180817221 */ /* 0x000fe20000010000 */
[----:B------:R-:W-:-:S02]  /*7c50*/  IADD3 R25, R96, 0xd, RZ ;  /* 0x0000000d60197810 */ /* 0x000fc40007ffe0ff */
[-C--:B------:R-:W-:Y:S01]  /*7c60*/  LEA.HI.SX32 R15, R15, R96.reuse, 0x1b ;  /* 0x000000600f0f7211 */ /* 0x080fe200078fdaff */
[----:B------:R-:W-:Y:S01]  /*7c70*/  FADD.FTZ R132, R129, R132 ;  /* 0x0000008481847221 */ /* 0x000fe20000010000 */
[----:B------:R-:W-:Y:S02]  /*7c80*/  IADD3 R26, R96, 0xe, RZ ;  /* 0x0000000e601a7810 */ /* 0x000fe40007ffe0ff */
[-C--:B------:R-:W-:Y:S02]  /*7c90*/  LEA.HI.SX32 R22, R22, R96.reuse, 0x1b ;  /* 0x0000006016167211 */ /* 0x080fe400078fdaff */
[----:B------:R-:W-:Y:S02]  /*7ca0*/  IADD3 R27, R96, 0xf, RZ ;  /* 0x0000000f601b7810 */ /* 0x000fe40007ffe0ff */
[----:B------:R-:W-:Y:S02]  /*7cb0*/  LEA.HI.SX32 R23, R23, R96, 0x1b ;  /* 0x0000006017177211 */ /* 0x000fe400078fdaff */
[----:B0-----:R-:W-:Y:S01]  /*7cc0*/  F2FP.F16.F32.PACK_AB R4, R136, R133 ;  /* 0x000000858804723e */ /* 0x001fe200000000ff */
[----:B------:R-:W-:Y:S01]  /*7cd0*/  FADD.FTZ R133, R132, R133 ;  /* 0x0000008584857221 */ /* 0x000fe20000010000 */
[----:B------:R-:W-:-:S02]  /*7ce0*/  PRMT R5, R0, 0x7632, R5 ;  /* 0x0000763200057816 */ /* 0x000fc40000000005 */
[----:B------:R-:W-:Y:S01]  /*7cf0*/  LEA R11, R11, UR5, 0x1 ;  /* 0x000000050b0b7c11 */ /* 0x000fe2000f8e08ff */
[----:B------:R-:W-:Y:S01]  /*7d00*/  FADD.FTZ R136, R133, R136 ;  /* 0x0000008885887221 */ /* 0x000fe20000010000 */
[-C--:B------:R-:W-:Y:S02]  /*7d10*/  LEA.HI.SX32 R24, R24, R96.reuse, 0x1b ;  /* 0x0000006018187211 */ /* 0x080fe400078fdaff */
[----:B-1----:R-:W-:Y:S01]  /*7d20*/  PRMT R6, R2, 0x7610, R6 ;  /* 0x0000761002067816 */ /* 0x002fe20000000006 */
[----:B------:R-:W-:Y:S01]  /*7d30*/  STS.U16 [R11+0xe], R5 ;  /* 0x00000e050b007388 */ /* 0x000fe20000000400 */
[----:B------:R-:W-:Y:S02]  /*7d40*/  LEA R14, R14, UR5, 0x1 ;  /* 0x000000050e0e7c11 */ /* 0x000fe4000f8e08ff */
[----:B------:R-:W-:Y:S02]  /*7d50*/  LEA.HI.SX32 R25, R25, R96, 0x1b ;  /* 0x0000006019197211 */ /* 0x000fe400078fdaff */
[----:B------:R-:W-:Y:S01]  /*7d60*/  PRMT R33, R2, 0x7632, R33 ;  /* 0x0000763202217816 */ /* 0x000fe20000000021 */
[----:B------:R-:W-:Y:S01]  /*7d70*/  STS.U16 [R14+0x10], R6 ;  /* 0x000010060e007388 */ /* 0x000fe20000000400 */
[----:B------:R-:W-:-:S02]  /*7d80*/  LEA R15, R15, UR5, 0x1 ;  /* 0x000000050f0f7c11 */ /* 0x000fc4000f8e08ff */
[----:B--2---:R-:W-:Y:S01]  /*7d90*/  F2FP.F16.F32.PACK_AB R0, R140, R137 ;  /* 0x000000898c00723e */ /* 0x004fe200000000ff */
[----:B------:R-:W-:Y:S01]  /*7da0*/  FADD.FTZ R137, R136, R137 ;  /* 0x0000008988897221 */ /* 0x000fe20000010000 */
[-C--:B------:R-:W-:Y:S01]  /*7db0*/  LEA.HI.SX32 R26, R26, R96.reuse, 0x1b ;  /* 0x000000601a1a7211 */ /* 0x080fe200078fdaff */
[----:B------:R-:W-:Y:S01]  /*7dc0*/  STS.U16 [R15+0x12], R33 ;  /* 0x000012210f007388 */ /* 0x000fe20000000400 */
[----:B------:R-:W-:Y:S01]  /*7dd0*/  LEA R22, R22, UR5, 0x1 ;  /* 0x0000000516167c11 */ /* 0x000fe2000f8e08ff */
[----:B------:R-:W-:Y:S01]  /*7de0*/  FADD.FTZ R140, R137, R140 ;  /* 0x0000008c898c7221 */ /* 0x000fe20000010000 */
[----:B------:R-:W-:Y:S02]  /*7df0*/  LEA.HI.SX32 R27, R27, R96, 0x1b ;  /* 0x000000601b1b7211 */ /* 0x000fe400078fdaff */
[----:B------:R-:W-:Y:S01]  /*7e00*/  F2FP.F16.F32.PACK_AB R2, R144, R141 ;  /* 0x0000008d9002723e */ /* 0x000fe200000000ff */
[----:B------:R-:W-:Y:S01]  /*7e10*/  STS.U16 [R22+0x14], R4 ;  /* 0x0000140416007388 */ /* 0x000fe20000000400 */
[----:B------:R-:W-:Y:S01]  /*7e20*/  PRMT R7, R4, 0x7632, R7 ;  /* 0x0000763204077816 */ /* 0x000fe20000000007 */
[----:B------:R-:W-:Y:S01]  /*7e30*/  FADD.FTZ R141, R140, R141 ;  /* 0x0000008d8c8d7221 */ /* 0x000fe20000010000 */
[----:B------:R-:W-:-:S02]  /*7e40*/  LEA R23, R23, UR5, 0x1 ;  /* 0x0000000517177c11 */ /* 0x000fc4000f8e08ff */
[----:B------:R-:W-:Y:S01]  /*7e50*/  LEA R24, R24, UR5, 0x1 ;  /* 0x0000000518187c11 */ /* 0x000fe2000f8e08ff */
[----:B------:R-:W-:Y:S01]  /*7e60*/  FADD.FTZ R82, R141, R144 ;  /* 0x000000908d527221 */ /* 0x000fe20000010000 */
[----:B------:R-:W-:Y:S01]  /*7e70*/  PRMT R8, R0, 0x7632, R8 ;  /* 0x0000763200087816 */ /* 0x000fe20000000008 */
[----:B------:R0:W-:Y:S01]  /*7e80*/  STS.U16 [R23+0x16], R7 ;  /* 0x0000160717007388 */ /* 0x0001e20000000400 */
[----:B------:R-:W-:Y:S02]  /*7e90*/  LEA R25, R25, UR5, 0x1 ;  /* 0x0000000519197c11 */ /* 0x000fe4000f8e08ff */
[----:B------:R-:W-:Y:S01]  /*7ea0*/  LEA R26, R26, UR5, 0x1 ;  /* 0x000000051a1a7c11 */ /* 0x000fe2000f8e08ff */
[----:B------:R-:W-:Y:S01]  /*7eb0*/  STS.U16 [R24+0x18], R0 ;  /* 0x0000180018007388 */ /* 0x000fe20000000400 */
[----:B------:R-:W-:Y:S02]  /*7ec0*/  PRMT R10, R2, 0x7632, R10 ;  /* 0x00007632020a7816 */ /* 0x000fe4000000000a */
[----:B------:R-:W-:Y:S01]  /*7ed0*/  LEA R27, R27, UR5, 0x1 ;  /* 0x000000051b1b7c11 */ /* 0x000fe2000f8e08ff */
[----:B------:R1:W-:Y:S01]  /*7ee0*/  STS.U16 [R25+0x1a], R8 ;  /* 0x00001a0819007388 */ /* 0x0003e20000000400 */
[----:B0-----:R-:W0:Y:S03]  /*7ef0*/  LDC.64 R6, c[0x0][0x3a8] ;  /* 0x0000ea00ff067b82 */ /* 0x001e260000000a00 */
[----:B------:R2:W-:Y:S04]  /*7f00*/  STS.U16 [R26+0x1c], R2 ;  /* 0x00001c021a007388 */ /* 0x0005e80000000400 */
[----:B------:R-:W-:Y:S01]  /*7f10*/  STS.U16 [R27+0x1e], R10 ;  /* 0x00001e0a1b007388 */ /* 0x000fe20000000400 */
[----:B------:R-:W-:-:S03]  /*7f20*/  NOP ;  /* 0x0000000000007918 */ /* 0x000fc60000000000 */
[----:B------:R-:W-:Y:S01]  /*7f30*/  LDS.U16 R9, [R70] ;  /* 0x0000000046097984 */ /* 0x000fe20000000400 */
[----:B-1----:R-:W-:-:S03]  /*7f40*/  IADD3 R8, P1, R74, -0x3e0, RZ ;  /* 0xfffffc204a087810 */ /* 0x002fc60007f3e0ff */
[----:B------:R-:W-:Y:S01]  /*7f50*/  LDS.U16 R69, [R69+0x40] ;  /* 0x0000400045457984 */ /* 0x000fe20000000400 */
[----:B------:R-:W-:-:S03]  /*7f60*/  IADD3.X R35, R73, -0x1, RZ, P1, !PT ;  /* 0xffffffff49237810 */ /* 0x000fc60000ffe4ff */
[----:B------:R-:W-:Y:S01]  /*7f70*/  LDS.U16 R11, [R68+0x80] ;  /* 0x00008000440b7984 */ /* 0x000fe20000000400 */
[----:B0-----:R-:W-:-:S03]  /*7f80*/  IMAD R0, R6, UR17, RZ ;  /* 0x0000001106007c24 */ /* 0x001fc6000f8e02ff */
[----:B------:R-:W-:Y:S01]  /*7f90*/  LDS.U16 R67, [R67+0xc0] ;  /* 0x0000c00043437984 */ /* 0x000fe20000000400 */
[----:B--2---:R-:W-:-:S03]  /*7fa0*/  IMAD.WIDE.U32 R2, R6, UR16, RZ ;  /* 0x0000001006027c25 */ /* 0x004fc6000f8e00ff */
        /* <DEDUP_REMOVED lines=32> */
.L_x_3495:
[----:B------:R-:W-:Y:S05]  /*81b0*/  BSYNC B0 ;  /* 0x0000000000007941 */ /* 0x000fea0003800000 */
.L_x_3494:
[----:B------:R-:W-:Y:S01]  /*81c0*/  IMAD.MOV.U32 R3, RZ, RZ, R39 ;  /* 0x000000ffff037224 */ /* 0x000fe200078e0027 */
[----:B------:R-:W-:Y:S01]  /*81d0*/  ULDC.64 UR6, c[0x0][0x3b0] ;  /* 0x0000ec0000067ab9 */ /* 0x000fe20000000a00 */
[----:B------:R-:W-:Y:S01]  /*81e0*/  ULDC.64 UR8, c[0x0][0x3f0] ;  /* 0x0000fc0000087ab9 */ /* 0x000fe20000000a00 */
[----:B------:R-:W-:Y:S01]  /*81f0*/  IMAD R4, R86, UR6, RZ ;  /* 0x0000000656047c24 */ /* 0x000fe2000f8e02ff */
[----:B------:R-:W-:Y:S01]  /*8200*/  LEA R0, P1, R8, UR8, 0x1 ;  /* 0x0000000808007c11 */ /* 0x000fe2000f8208ff */
[C---:B------:R-:W-:Y:S01]  /*8210*/  IMAD.WIDE.U32 R2, R91.reuse, UR6, R2 ;  /* 0x000000065b027c25 */ /* 0x040fe2000f8e0002 */
[-C--:B------:R-:W-:Y:S01]  /*8220*/  ISETP.GE.AND P4, PT, R32, R33.reuse, PT ;  /* 0x000000212000720c */ /* 0x080fe20003f86270 */
[----:B------:R-:W-:Y:S01]  /*8230*/  UIADD3 UR4, UR4, 0x1, URZ ;  /* 0x0000000104047890 */ /* 0x000fe2000fffe03f */
[----:B------:R-:W-:Y:S01]  /*8240*/  ISETP.GE.AND P5, PT, R34, R33, PT ;  /* 0x000000212200720c */ /* 0x000fe20003fa6270 */
[----:B0-----:R-:W-:Y:S01]  /*8250*/  IMAD R6, R91, UR7, R4 ;  /* 0x000000075b067c24 */ /* 0x001fe2000f8e0204 */
        /* <DEDUP_REMOVED lines=41> */
.L_x_3473:
        /* <DEDUP_REMOVED lines=35> */
.L_x_3498:
[----:B------:R-:W-:Y:S05]  /*8720*/  BSYNC B0 ;  /* 0x0000000000007941 */ /* 0x000fea0003800000 */
.L_x_3497:
        /* <DEDUP_REMOVED lines=31> */
[----:B------:R-:W-:-:S04]  /*8920*/  @!P0 MOV R0, 0x400 ;  /* 0x0000040000008802 */ /* 0x000fc80000000f00 */
[----:B0-----:R-:W-:-:S06]  /*8930*/  @!P0 LEA R0, R3, R0, 0x18 ;  /* 0x0000000003008211 */ /* 0x001fcc00078ec0ff */
[----:B------:R-:W3:Y:S02]  /*8940*/  @!P0 LDS R0, [R0+0x858] ;  /* 0x0008580000008984 */ /* 0x000ee40000000800 */
[----:B---3--:R-:W-:-:S05]  /*8950*/  @!P0 FADD.FTZ R7, R7, R0 ;  /* 0x0000000007078221 */ /* 0x008fca0000010000 */
[----:B------:R4:W-:Y:S01]  /*8960*/  REDG.E.ADD.F32.FTZ.RN.STRONG.GPU desc[UR14][R16.64], R7 ;  /* 0x00000007100079a6 */ /* 0x0009e2000c10f38e */
[----:B------:R-:W-:Y:S01]  /*8970*/  HFMA2.MMA R21, -RZ, RZ, 0, 0 ;  /* 0x00000000ff157435 */ /* 0x000fe200000001ff */
[----:B------:R-:W-:Y:S10]  /*8980*/  BRA `(.L_x_3501) ;  /* 0x0000000000047947 */ /* 0x000ff40003800000 */
.L_x_3500:
[----:B------:R-:W2:Y:S02]  /*8990*/  S2R R21, SR_TID.X ;  /* 0x0000000000157919 */ /* 0x000ea40000002100 */
.L_x_3501:
[----:B------:R-:W-:Y:S05]  /*89a0*/  BSYNC B0 ;  /* 0x0000000000007941 */ /* 0x000fea0003800000 */
.L_x_3499:
[----:B------:R-:W-:Y:S02]  /*89b0*/  ULDC UR22, c[0x0][0x21c] ;  /* 0x0000870000167ab9 */ /* 0x000fe40000000800 */
[----:B--2---:R-:W-:-:S13]  /*89c0*/  ISETP.GE.AND P0, PT, R21, UR22, PT ;  /* 0x0000001615007c0c */ /* 0x004fda000bf06270 */
[----:B------:R-:W-:Y:S05]  /*89d0*/  @P0 EXIT ;  /* 0x000000000000094d */ /* 0x000fea0003800000 */
[----:B------:R-:W-:Y:S01]  /*89e0*/  ULDC.64 UR6, c[0x0][0x378] ;  /* 0x0000de0000067ab9 */ /* 0x000fe20000000a00 */
[----:B------:R-:W2:Y:S01]  /*89f0*/  S2UR UR5, SR_CgaCtaId ;  /* 0x00000000000579c3 */ /* 0x000ea20000008800 */
[C---:B------:R-:W-:Y:S01]  /*8a00*/  IMAD R0, R86.reuse, UR6, RZ ;  /* 0x0000000656007c24 */ /* 0x040fe2000f8e02ff */
[----:B------:R-:W-:Y:S01]  /*8a10*/  ULDC.64 UR8, c[0x0][0x338] ;  /* 0x0000ce0000087ab9 */ /* 0x000fe20000000a00 */
[C---:B0-----:R-:W-:Y:S01]  /*8a20*/  IMAD.WIDE.U32 R2, R91.reuse, UR6, RZ ;  /* 0x000000065b027c25 */ /* 0x041fe2000f8e00ff */
        /* <DEDUP_REMOVED lines=9> */
[C---:B-1-3--:R-:W-:Y:S01]  /*8ac0*/  IMAD.WIDE.U32 R4, R91.reuse, UR6, RZ ;  /* 0x000000065b047c25 */ /* 0x04afe2000f8e00ff */
        /* <DEDUP_REMOVED lines=9> */
[C---:B----4-:R-:W-:Y:S01]  /*8b60*/  IMAD.WIDE.U32 R6, R91.reuse, UR8, RZ ;  /* 0x000000085b067c25 */ /* 0x050fe2000f8e00ff */
        /* <DEDUP_REMOVED lines=15> */
.L_x_3503:
[C---:B------:R-:W-:Y:S02]  /*8c60*/  LEA R0, R21.reuse, UR4, 0x2 ;  /* 0x0000000415007c11 */ /* 0x040fe4000f8e10ff */
[----:B------:R-:W-:Y:S02]  /*8c70*/  SHF.R.S32.HI R22, RZ, 0x1f, R21 ;  /* 0x0000001fff167819 */ /* 0x000fe40000011415 */
[----:B0-----:R-:W-:Y:S01]  /*8c80*/  MOV R10, R18 ;  /* 0x00000012000a7202 */ /* 0x001fe20000000f00 */
[----:B------:R-:W0:Y:S01]  /*8c90*/  LDS R23, [R0+0x1d90] ;  /* 0x001d900000177984 */ /* 0x000e220000000800 */
[----:B------:R-:W-:Y:S01]  /*8ca0*/  MOV R11, R39 ;  /* 0x00000027000b7202 */ /* 0x000fe20000000f00 */
[C---:B------:R-:W-:Y:S01]  /*8cb0*/  IMAD R14, R22.reuse, UR8, RZ ;  /* 0x00000008160e7c24 */ /* 0x040fe2000f8e02ff */
[----:B------:R-:W-:Y:S01]  /*8cc0*/  MOV R8, R6 ;  /* 0x0000000600087202 */ /* 0x000fe20000000f00 */
[----:B------:R-:W-:Y:S01]  /*8cd0*/  IMAD R20, R22, UR24, RZ ;  /* 0x0000001816147c24 */ /* 0x000fe2000f8e02ff */
[----:B------:R-:W-:Y:S01]  /*8ce0*/  MOV R9, R27 ;  /* 0x0000001b00097202 */ /* 0x000fe20000000f00 */
[C---:B------:R-:W-:Y:S01]  /*8cf0*/  IMAD.WIDE.U32 R12, R21.reuse, UR24, R10 ;  /* 0x00000018150c7c25 */ /* 0x040fe2000f8e000a */
[----:B------:R-:W1:Y:S03]  /*8d00*/  LDS R25, [R0+0x2190] ;  /* 0x0021900000197984 */ /* 0x000e660000000800 */
        /* <DEDUP_REMOVED lines=21> */
[----:B------:R-:W-:Y:S02]  /*8e60*/  LEA R10, P0, R8, UR16, 0x2 ;  /* 0x00000010080a7c11 */ /* 0x000fe4000f8010ff */
[----:B------:R-:W-:Y:S02]  /*8e70*/  IADD3 R11, R9, R33, RZ ;  /* 0x00000021090b7210 */ /* 0x000fe40007ffe0ff */
[----:B--2---:R-:W-:Y:S02]  /*8e80*/  LEA R14, P1, R12, UR30, 0x2 ;  /* 0x0000001e0c0e7c11 */ /* 0x004fe4000f8210ff */
[----:B------:R-:W-:Y:S02]  /*8e90*/  IADD3 R9, R13, R35, RZ ;  /* 0x000000230d097210 */ /* 0x000fe40007ffe0ff */
[----:B------:R-:W-:-:S02]  /*8ea0*/  LEA.HI.X R11, R8, UR17, R11, 0x2, P0 ;  /* 0x00000011080b7c11 */ /* 0x000fc400080f140b */
        /* <DEDUP_REMOVED lines=18> */
.L_x_3502:
[----:B------:R-:W-:Y:S05]  /*8fd0*/  EXIT ;  /* 0x000000000000794d */ /* 0x000fea0003800000 */
.L_x_3483:
[----:B------:R-:W-:Y:S01]  /*8fe0*/  HFMA2.MMA R34, -RZ, RZ, 0, 5.9604644775390625e-08 ;  /* 0x00000001ff227435 */ /* 0x000fe200000001ff */
[----:B------:R-:W-:Y:S01]  /*8ff0*/  MOV R189, R6 ;  /* 0x0000000600bd7202 */ /* 0x000fe20000000f00 */
[----:B------:R-:W-:Y:S01]  /*9000*/  IMAD.MOV.U32 R2, RZ, RZ, -0x1 ;  /* 0xffffffffff027424 */ /* 0x000fe200078e00ff */
[----:B------:R-:W-:-:S08]  /*9010*/  MOV R217, RZ ;  /* 0x000000ff00d97202 */ /* 0x000fd00000000f00 */
[----:B-1---5:R-:W-:Y:S05]  /*9020*/  WARPSYNC.COLLECTIVE R2, `(.L_x_3504) ;  /* 0x0000000002087348 */ /* 0x022fea0003c00000 */
[----:B------:R0:W2:Y:S02]  /*9030*/  SHFL.UP P0, R10, R189, R34, R217 ;  /* 0x04000022bd0a7389 */ /* 0x0000a400000000d9 */
[----:B012--5:R-:W-:Y:S01]  /*9040*/  ENDCOLLECTIVE ;  /* 0x000000000000791b */ /* 0x027fe20003800000 */
.L_x_3504:
[----:B------:R-:W-:Y:S02]  /*9050*/  MOV R189, R7 ;  /* 0x0000000700bd7202 */ /* 0x000fe40000000f00 */
[----:B------:R-:W-:-:S07]  /*9060*/  MOV R11, R10 ;  /* 0x0000000a000b7202 */ /* 0x000fce0000000f00 */
[----:B------:R-:W-:Y:S05]  /*9070*/  WARPSYNC.COLLECTIVE R2, `(.L_x_3505) ;  /* 0x0000000002087348 */ /* 0x000fea0003c00000 */
[----:B------:R0:W1:Y:S02]  /*9080*/  SHFL.UP P0, R10, R189, R34, R217 ;  /* 0x04000022bd0a7389 */ /* 0x00006400000000d9 */
[----:B01----:R-:W-:Y:S01]  /*9090*/  ENDCOLLECTIVE ;  /* 0x000000000000791b */ /* 0x003fe20003800000 */
.L_x_3505:
        /* <DEDUP_REMOVED lines=8> */
.L_x_3506:
[----:B------:R-:W-:Y:S02]  /*9120*/  MOV R189, R7 ;  /* 0x0000000700bd7202 */ /* 0x000fe40000000f00 */
[----:B------:R-:W-:-:S07]  /*9130*/  MOV R11, R10 ;  /* 0x0000000a000b7202 */ /* 0x000fce0000000f00 */
[----:B------:R-:W-:Y:S05]  /*9140*/  WARPSYNC.COLLECTIVE R2, `(.L_x_3507) ;  /* 0x0000000002087348 */ /* 0x000fea0003c00000 */
[----:B------:R0:W1:Y:S02]  /*9150*/  SHFL.UP P0, R10, R189, R34, R217 ;  /* 0x04000022bd0a7389 */ /* 0x00006400000000d9 */
[----:B01----:R-:W-:Y:S01]  /*9160*/  ENDCOLLECTIVE ;  /* 0x000000000000791b */ /* 0x003fe20003800000 */
.L_x_3507:
        /* <DEDUP_REMOVED lines=8> */
.L_x_3508:
[----:B------:R-:W-:Y:S02]  /*91f0*/  MOV R189, R7 ;  /* 0x0000000700bd7202 */ /* 0x000fe40000000f00 */
[----:B------:R-:W-:-:S07]  /*9200*/  MOV R11, R10 ;  /* 0x0000000a000b7202 */ /* 0x000fce0000000f00 */
[----:B------:R-:W-:Y:S05]  /*9210*/  WARPSYNC.COLLECTIVE R2, `(.L_x_3509) ;  /* 0x0000000002087348 */ /* 0x000fea0003c00000 */
[----:B------:R0:W1:Y:S02]  /*9220*/  SHFL.UP P0, R10, R189, R34, R217 ;  /* 0x04000022bd0a7389 */ /* 0x00006400000000d9 */
[----:B01----:R-:W-:Y:S01]  /*9230*/  ENDCOLLECTIVE ;  /* 0x000000000000791b */ /* 0x003fe20003800000 */
.L_x_3509:
        /* <DEDUP_REMOVED lines=8> */
.L_x_3510:
[----:B------:R-:W-:Y:S02]  /*92c0*/  MOV R189, R7 ;  /* 0x0000000700bd7202 */ /* 0x000fe40000000f00 */
[----:B------:R-:W-:-:S07]  /*92d0*/  MOV R11, R10 ;  /* 0x0000000a000b7202 */ /* 0x000fce0000000f00 */
[----:B------:R-:W-:Y:S05]  /*92e0*/  WARPSYNC.COLLECTIVE R2, `(.L_x_3511) ;  /* 0x0000000002087348 */ /* 0x000fea0003c00000 */
[----:B------:R0:W1:Y:S02]  /*92f0*/  SHFL.UP P0, R10, R189, R34, R217 ;  /* 0x04000022bd0a7389 */ /* 0x00006400000000d9 */
[----:B01----:R-:W-:Y:S01]  /*9300*/  ENDCOLLECTIVE ;  /* 0x000000000000791b */ /* 0x003fe20003800000 */
.L_x_3511:
        /* <DEDUP_REMOVED lines=8> */
.L_x_3512:
[----:B------:R-:W-:Y:S02]  /*9390*/  MOV R189, R7 ;  /* 0x0000000700bd7202 */ /* 0x000fe40000000f00 */
[----:B------:R-:W-:-:S07]  /*93a0*/  MOV R11, R10 ;  /* 0x0000000a000b7202 */ /* 0x000fce0000000f00 */
[----:B------:R-:W-:Y:S05]  /*93b0*/  WARPSYNC.COLLECTIVE R2, `(.L_x_3513) ;  /* 0x0000000002087348 */ /* 0x000fea0003c00000 */
[----:B------:R0:W1:Y:S02]  /*93c0*/  SHFL.UP P0, R10, R189, R34, R217 ;  /* 0x04000022bd0a7389 */ /* 0x00006400000000d9 */
[----:B01----:R-:W-:Y:S01]  /*93d0*/  ENDCOLLECTIVE ;  /* 0x000000000000791b */ /* 0x003fe20003800000 */
.L_x_3513:
[----:B------:R-:W-:Y:S05]  /*93e0*/  BRA `(.L_x_3514) ;  /* 0xffffffc400907947 */ /* 0x000fea000383ffff */
.L_x_3484:
        /* <DEDUP_REMOVED lines=8> */
.L_x_3516:
[----:B------:R-:W-:Y:S05]  /*9470*/  BSYNC B0 ;  /* 0x0000000000007941 */ /* 0x000fea0003800000 */
.L_x_3515:
[----:B------:R-:W-:Y:S05]  /*9480*/  BRA `(.L_x_3517) ;  /* 0xffffffc4007c7947 */ /* 0x000fea000383ffff */
.L_x_3485:
        /* <DEDUP_REMOVED lines=8> */
.L_x_3519:
[----:B------:R-:W-:Y:S05]  /*9510*/  BSYNC B0 ;  /* 0x0000000000007941 */ /* 0x000fea0003800000 */
.L_x_3518:
[----:B------:R-:W-:Y:S05]  /*9520*/  BRA `(.L_x_3520) ;  /* 0xffffffc4005c7947 */ /* 0x000fea000383ffff */
.L_x_3486:
[----:B------:R-:W-:Y:S01]  /*9530*/  HFMA2.MMA R217, -RZ, RZ, 0, 0 ;  /* 0x00000000ffd97435 */ /* 0x000fe200000001ff */
[----:B------:R-:W-:Y:S01]  /*9540*/  BSSY B0, `(.L_x_3521) ;  /* 0x0000007000007945 */ /* 0x000fe20003800000 */
[----:B------:R-:W-:Y:S01]  /*9550*/  MOV R189, R6 ;  /* 0x0000000600bd7202 */ /* 0x000fe20000000f00 */
[----:B------:R-:W-:Y:S01]  /*9560*/  IMAD.MOV.U32 R34, RZ, RZ, 0x1 ;  /* 0x00000001ff227424 */ /* 0x000fe200078e00ff */
[----:B------:R-:W-:-:S07]  /*9570*/  MOV R2, 0xffffffff ;  /* 0xffffffff00027802 */ /* 0x000fce0000000f00 */
[----:B-1---5:R-:W-:Y:S05]  /*9580*/  WARPSYNC.COLLECTIVE R2, `(.L_x_3522) ;  /* 0x0000000002087348 */ /* 0x022fea0003c00000 */
[----:B------:R0:W2:Y:S02]  /*9590*/  SHFL.UP P0, R10, R189, R34, R217 ;  /* 0x04000022bd0a7389 */ /* 0x0000a400000000d9 */
[----:B012--5:R-:W-:Y:S01]  /*95a0*/  ENDCOLLECTIVE ;  /* 0x000000000000791b */ /* 0x027fe20003800000 */
.L_x_3522:
[----:B------:R-:W-:Y:S05]  /*95b0*/  BSYNC B0 ;  /* 0x0000000000007941 */ /* 0x000fea0003800000 */
.L_x_3521:
        /* <DEDUP_REMOVED lines=11> */
.L_x_3523:
[----:B------:R-:W-:Y:S05]  /*9670*/  WARPSYNC.COLLECTIVE R2, `(.L_x_3524) ;  /* 0x0000000002087348 */ /* 0x000fea0003c00000 */
[----:B------:R0:W1:Y:S02]  /*9680*/  SHFL.IDX P2, R11, R221, R223, R242 ;  /* 0x000000dfdd0b7389 */ /* 0x00006400000400f2 */
[----:B01----:R-:W-:Y:S01]  /*9690*/  ENDCOLLECTIVE ;  /* 0x000000000000791b */ /* 0x003fe20003800000 */
.L_x_3524:
[----:B------:R-:W-:Y:S02]  /*96a0*/  MOV R221, R9 ;  /* 0x0000000900dd7202 */ /* 0x000fe40000000f00 */
[----:B------:R-:W-:Y:S02]  /*96b0*/  MOV R7, R10 ;  /* 0x0000000a00077202 */ /* 0x000fe40000000f00 */
[----:B------:R-:W-:-:S07]  /*96c0*/  MOV R8, R11 ;  /* 0x0000000b00087202 */ /* 0x000fce0000000f00 */
[----:B------:R-:W-:Y:S05]  /*96d0*/  WARPSYNC.COLLECTIVE R2, `(.L_x_3525) ;  /* 0x0000000002087348 */ /* 0x000fea0003c00000 */
[----:B------:R0:W1:Y:S02]  /*96e0*/  SHFL.IDX P2, R11, R221, R223, R242 ;  /* 0x000000dfdd0b7389 */ /* 0x00006400000400f2 */
[----:B01----:R-:W-:Y:S01]  /*96f0*/  ENDCOLLECTIVE ;  /* 0x000000000000791b */ /* 0x003fe20003800000 */
.L_x_3525:
[----:B------:R-:W-:Y:S01]  /*9700*/  MOV R9, R11 ;  /* 0x0000000b00097202 */ /* 0x000fe20000000f00 */
[----:B------:R-:W-:Y:S06]  /*9710*/  BRA `(.L_x_3526) ;  /* 0xffffffc000f87947 */ /* 0x000fec000383ffff */
.L_x_3488:
[----:B------:R-:W-:Y:S01]  /*9720*/  HFMA2.MMA R227, -RZ, RZ, 0, 5.9604644775390625e-08 ;  /* 0x00000001ffe37435 */ /* 0x000fe200000001ff */
[----:B------:R-:W-:Y:S01]  /*9730*/  MOV R225, R4 ;  /* 0x0000000400e17202 */ /* 0x000fe20000000f00 */
[----:B------:R-:W-:Y:S01]  /*9740*/  HFMA2.MMA R223, -RZ, RZ, 0, 0 ;  /* 0x00000000ffdf7435 */ /* 0x000fe200000001ff */
[----:B------:R-:W-:Y:S02]  /*9750*/  MOV R244, 0x1f ;  /* 0x0000001f00f47802 */ /* 0x000fe40000000f00 */
[----:B------:R-:W-:Y:S02]  /*9760*/  MOV R2, 0xffffffff ;  /* 0xffffffff00027802 */ /* 0x000fe40000000f00 */
[----:B------:R-:W-:-:S07]  /*9770*/  MOV R242, 0x1f ;  /* 0x0000001f00f27802 */ /* 0x000fce0000000f00 */
[----:B-----5:R-:W-:Y:S05]  /*9780*/  WARPSYNC.COLLECTIVE R2, `(.L_x_3527) ;  /* 0x0000000002087348 */ /* 0x020fea0003c00000 */
[----:B------:R0:W1:Y:S02]  /*9790*/  SHFL.DOWN P6, R10, R225, R227, R244 ;  /* 0x080000e3e10a7389 */ /* 0x00006400000c00f4 */
[----:B01---5:R-:W-:Y:S01]  /*97a0*/  ENDCOLLECTIVE ;  /* 0x000000000000791b */ /* 0x023fe20003800000 */
.L_x_3527:
[----:B------:R-:W-:Y:S02]  /*97b0*/  MOV R225, R5 ;  /* 0x0000000500e17202 */ /* 0x000fe40000000f00 */
[----:B------:R-:W-:-:S07]  /*97c0*/  MOV R9, R10 ;  /* 0x0000000a00097202 */ /* 0x000fce0000000f00 */
[----:B------:R-:W-:Y:S05]  /*97d0*/  WARPSYNC.COLLECTIVE R2, `(.L_x_3528) ;  /* 0x0000000002087348 */ /* 0x000fea0003c00000 */
[----:B------:R0:W1:Y:S02]  /*97e0*/  SHFL.DOWN P6, R10, R225, R227, R244 ;  /* 0x080000e3e10a7389 */ /* 0x00006400000c00f4 */
[----:B01----:R-:W-:Y:S01]  /*97f0*/  ENDCOLLECTIVE ;  /* 0x000000000000791b */ /* 0x003fe20003800000 */
.L_x_3528:
        /* <DEDUP_REMOVED lines=8> */
.L_x_3529:
[----:B------:R-:W-:Y:S02]  /*9880*/  MOV R225, R5 ;  /* 0x0000000500e17202 */ /* 0x000fe40000000f00 */
[----:B------:R-:W-:-:S07]  /*9890*/  MOV R9, R10 ;  /* 0x0000000a00097202 */ /* 0x000fce0000000f00 */
[----:B------:R-:W-:Y:S05]  /*98a0*/  WARPSYNC.COLLECTIVE R2, `(.L_x_3530) ;  /* 0x0000000002087348 */ /* 0x000fea0003c00000 */
[----:B------:R0:W1:Y:S02]  /*98b0*/  SHFL.DOWN P6, R10, R225, R227, R244 ;  /* 0x080000e3e10a7389 */ /* 0x00006400000c00f4 */
[----:B01----:R-:W-:Y:S01]  /*98c0*/  ENDCOLLECTIVE ;  /* 0x000000000000791b */ /* 0x003fe20003800000 */
.L_x_3530:
[----:B------:R-:W-:Y:S01]  /*98d0*/  IMAD.MOV.U32 R227, RZ, RZ, 0x4 ;  /* 0x00000004ffe37424 */ /* 0x000fe200078e00ff */
[----:B------:R-:W-:-:S05]  /*98e0*/  MOV R8, R10 ;  /* 0x0000000a00087202 */ /* 0x000fca0000000f00 */
[C---:B------:R-:W-:Y:S01]  /*98f0*/  @!P4 FFMA.FTZ R5, R4.reuse, R8, R5 ;  /* 0x000000080405c223 */ /* 0x040fe20000010005 */
[----:B------:R-:W-:-:S05]  /*9900*/  @!P4 FMUL.FTZ R4, R4, R9 ;  /* 0x000000090404c220 */ /* 0x000fca0000410000 */
[----:B------:R-:W-:-:S07]  /*9910*/  MOV R225, R4 ;  /* 0x0000000400e17202 */ /* 0x000fce0000000f00 */
[----:B------:R-:W-:Y:S05]  /*9920*/  WARPSYNC.COLLECTIVE R2, `(.L_x_3531) ;  /* 0x0000000002087348 */ /* 0x000fea0003c00000 */
[----:B------:R0:W1:Y:S02]  /*9930*/  SHFL.DOWN P6, R10, R225, R227, R244 ;  /* 0x080000e3e10a7389 */ /* 0x00006400000c00f4 */
[----:B01----:R-:W-:Y:S01]  /*9940*/  ENDCOLLECTIVE ;  /* 0x000000000000791b */ /* 0x003fe20003800000 */
.L_x_3531:
[----:B------:R-:W-:Y:S02]  /*9950*/  MOV R225, R5 ;  /* 0x0000000500e17202 */ /* 0x000fe40000000f00 */
[----:B------:R-:W-:-:S07]  /*9960*/  MOV R9, R10 ;  /* 0x0000000a00097202 */ /* 0x000fce0000000f00 */
[----:B------:R-:W-:Y:S05]  /*9970*/  WARPSYNC.COLLECTIVE R2, `(.L_x_3532) ;  /* 0x0000000002087348 */ /* 0x000fea0003c00000 */
[----:B------:R0:W1:Y:S02]  /*9980*/  SHFL.DOWN P6, R10, R225, R227, R244 ;  /* 0x080000e3e10a7389 */ /* 0x00006400000c00f4 */
[----:B01----:R-:W-:Y:S01]  /*9990*/  ENDCOLLECTIVE ;  /* 0x000000000000791b */ /* 0x003fe20003800000 */
.L_x_3532:
        /* <DEDUP_REMOVED lines=8> */
.L_x_3533:
[----:B------:R-:W-:Y:S02]  /*9a20*/  MOV R225, R5 ;  /* 0x0000000500e17202 */ /* 0x000fe40000000f00 */
[----:B------:R-:W-:-:S07]  /*9a30*/  MOV R9, R10 ;  /* 0x0000000a00097202 */ /* 0x000fce0000000f00 */
[----:B------:R-:W-:Y:S05]  /*9a40*/  WARPSYNC.COLLECTIVE R2, `(.L_x_3534) ;  /* 0x0000000002087348 */ /* 0x000fea0003c00000 */
[----:B------:R0:W1:Y:S02]  /*9a50*/  SHFL.DOWN P6, R10, R225, R227, R244 ;  /* 0x080000e3e10a7389 */ /* 0x00006400000c00f4 */
[----:B01----:R-:W-:Y:S01]  /*9a60*/  ENDCOLLECTIVE ;  /* 0x000000000000791b */ /* 0x003fe20003800000 */
.L_x_3534:
        /* <DEDUP_REMOVED lines=8> */
.L_x_3535:
[----:B------:R-:W-:Y:S02]  /*9af0*/  MOV R225, R5 ;  /* 0x0000000500e17202 */ /* 0x000fe40000000f00 */
[----:B------:R-:W-:-:S07]  /*9b00*/  MOV R9, R10 ;  /* 0x0000000a00097202 */ /* 0x000fce0000000f00 */
[----:B------:R-:W-:Y:S05]  /*9b10*/  WARPSYNC.COLLECTIVE R2, `(.L_x_3536) ;  /* 0x0000000002087348 */ /* 0x000fea0003c00000 */
[----:B------:R0:W1:Y:S02]  /*9b20*/  SHFL.DOWN P6, R10, R225, R227, R244 ;  /* 0x080000e3e10a7389 */ /* 0x00006400000c00f4 */
[----:B01----:R-:W-:Y:S01]  /*9b30*/  ENDCOLLECTIVE ;  /* 0x000000000000791b */ /* 0x003fe20003800000 */
.L_x_3536:
        /* <DEDUP_REMOVED lines=9> */
.L_x_3537:
[----:B------:R-:W-:Y:S02]  /*9bd0*/  MOV R221, R5 ;  /* 0x0000000500dd7202 */ /* 0x000fe40000000f00 */
[----:B------:R-:W-:-:S07]  /*9be0*/  MOV R219, R11 ;  /* 0x0000000b00db7202 */ /* 0x000fce0000000f00 */
[----:B------:R-:W-:Y:S05]  /*9bf0*/  WARPSYNC.COLLECTIVE R2, `(.L_x_3538) ;  /* 0x0000000002087348 */ /* 0x000fea0003c00000 */
[----:B------:R0:W1:Y:S02]  /*9c00*/  SHFL.IDX P2, R11, R221, R223, R242 ;  /* 0x000000dfdd0b7389 */ /* 0x00006400000400f2 */
[----:B01----:R-:W-:Y:S01]  /*9c10*/  ENDCOLLECTIVE ;  /* 0x000000000000791b */ /* 0x003fe20003800000 */
.L_x_3538:
[----:B------:R-:W-:Y:S05]  /*9c20*/  WARPSYNC.COLLECTIVE R2, `(.L_x_3539) ;  /* 0x0000000002087348 */ /* 0x000fea0003c00000 */
[----:B------:R0:W1:Y:S02]  /*9c30*/  SHFL.DOWN P6, R10, R225, R227, R244 ;  /* 0x080000e3e10a7389 */ /* 0x00006400000c00f4 */
[----:B01----:R-:W-:Y:S01]  /*9c40*/  ENDCOLLECTIVE ;  /* 0x000000000000791b */ /* 0x003fe20003800000 */
.L_x_3539:
[----:B------:R-:W-:Y:S02]  /*9c50*/  MOV R221, R34 ;  /* 0x0000002200dd7202 */ /* 0x000fe40000000f00 */
[----:B------:R-:W-:Y:S02]  /*9c60*/  MOV R225, R5 ;  /* 0x0000000500e17202 */ /* 0x000fe40000000f00 */
[----:B------:R-:W-:Y:S02]  /*9c70*/  MOV R240, R11 ;  /* 0x0000000b00f07202 */ /* 0x000fe40000000f00 */
[----:B------:R-:W-:-:S07]  /*9c80*/  MOV R8, R10 ;  /* 0x0000000a00087202 */ /* 0x000fce0000000f00 */
[----:B------:R-:W-:Y:S05]  /*9c90*/  WARPSYNC.COLLECTIVE R2, `(.L_x_3540) ;  /* 0x0000000002087348 */ /* 0x000fea0003c00000 */
[----:B------:R0:W1:Y:S02]  /*9ca0*/  SHFL.DOWN P6, R10, R225, R227, R244 ;  /* 0x080000e3e10a7389 */ /* 0x00006400000c00f4 */
[----:B01----:R-:W-:Y:S01]  /*9cb0*/  ENDCOLLECTIVE ;  /* 0x000000000000791b */ /* 0x003fe20003800000 */
.L_x_3540:
[----:B------:R-:W-:Y:S05]  /*9cc0*/  WARPSYNC.COLLECTIVE R2, `(.L_x_3541) ;  /* 0x0000000002087348 */ /* 0x000fea0003c00000 */
[----:B------:R0:W1:Y:S02]  /*9cd0*/  SHFL.IDX P2, R11, R221, R223, R242 ;  /* 0x000000dfdd0b7389 */ /* 0x00006400000400f2 */
[----:B01----:R-:W-:Y:S01]  /*9ce0*/  ENDCOLLECTIVE ;  /* 0x000000000000791b */ /* 0x003fe20003800000 */
.L_x_3541:
[----:B------:R-:W-:Y:S02]  /*9cf0*/  MOV R221, R35 ;  /* 0x0000002300dd7202 */ /* 0x000fe40000000f00 */
[----:B------:R-:W-:Y:S02]  /*9d00*/  MOV R9, R10 ;  /* 0x0000000a00097202 */ /* 0x000fe40000000f00 */
[----:B------:R-:W-:-:S07]  /*9d10*/  MOV R10, R11 ;  /* 0x0000000b000a7202 */ /* 0x000fce0000000f00 */
[----:B------:R-:W-:Y:S05]  /*9d20*/  WARPSYNC.COLLECTIVE R2, `(.L_x_3542) ;  /* 0x0000000002087348 */ /* 0x000fea0003c00000 */
[----:B------:R0:W1:Y:S02]  /*9d30*/  SHFL.IDX P2, R11, R221, R223, R242 ;  /* 0x000000dfdd0b7389 */ /* 0x00006400000400f2 */
[----:B01----:R-:W-:Y:S01]  /*9d40*/  ENDCOLLECTIVE ;  /* 0x000000000000791b */ /* 0x003fe20003800000 */
.L_x_3542:
[----:B------:R-:W-:Y:S05]  /*9d50*/  BRA `(.L_x_3543) ;  /* 0xffffffc000fc7947 */ /* 0x000fea000383ffff */
.L_x_3544:
        /* <DEDUP_REMOVED lines=10> */
.L_x_10945:


//--------------------- .text._Z25selective_scan_bwd_kernelI32Selective_Scan_bwd_kernel_traitsILi64ELi16ELb0ELb0ELb0ELb1ELb0EN3c104HalfEfEEv12SSMParamsBwd --------------------------
	.section	.text._Z25selective_scan_bwd_kernelI32Selective_Scan_bwd_kernel_traitsILi64ELi16ELb0ELb0ELb0ELb1ELb0EN3c104HalfEfEEv12SSMParamsBwd,"ax",@progbits
	.align	128
        .global         _Z25selective_scan_bwd_kernelI32Selective_Scan_bwd_kernel_traitsILi64ELi16ELb0ELb0ELb0ELb1ELb0EN3c104HalfEfEEv12SSMParamsBwd
        .type           _Z25selective_scan_bwd_kernelI32Selective_Scan_bwd_kernel_traitsILi64ELi16ELb0ELb0ELb0ELb1ELb0EN3c104HalfEfEEv12SSMParamsBwd,@function
        .size           _Z25selective_scan_bwd_kernelI32Selective_Scan_bwd_kernel_traitsILi64ELi16ELb0ELb0ELb0ELb1ELb0EN3c104HalfEfEEv12SSMParamsBwd,(.L_x_10946 - _Z25selective_scan_bwd_kernelI32Selective_Scan_bwd_kernel_traitsILi64ELi16ELb0ELb0ELb0ELb1ELb0EN3c104HalfEfEEv12SSMParamsBwd)
        .other          _Z25selective_scan_bwd_kernelI32Selective_Scan_bwd_kernel_traitsILi64ELi16ELb0ELb0ELb0ELb1ELb0EN3c104HalfEfEEv12SSMParamsBwd,@"STO_CUDA_ENTRY STV_DEFAULT"
_Z25selective_scan_bwd_kernelI32Selective_Scan_bwd_kernel_traitsILi64ELi16ELb0ELb0ELb0ELb1ELb0EN3c104HalfEfEEv12SSMParamsBwd:
.text._Z25selective_scan_bwd_kernelI32Selective_Scan_bwd_kernel_traitsILi64ELi16ELb0ELb0ELb0ELb1ELb0EN3c104HalfEfEEv12SSMParamsBwd:
        /* <DEDUP_REMOVED lines=42> */
[----:B----4-:R-:W-:Y:S01]  /*02a0*/  IMAD.WIDE.U32 R2, R87, R6, UR4 ;  /* 0x0000000457027e25 */ /* 0x010fe2000f8e0006 */
        /* <DEDUP_REMOVED lines=61> */
[----:B------:R-:W-:-:S04]  /*0680*/  SHF.R.S32.HI R0, RZ, 0x5, R3 ;  /* 0x00000005ff007819 */ /* 0x000fc80000011403 */
[----:B--2---:R-:W-:-:S07]  /*0690*/  LEA R69, R0, R71, 0x3 ;  /* 0x0000004700457211 */ /* 0x004fce00078e18ff */
.L_x_3595:
        /* <DEDUP_REMOVED lines=8> */
[C---:B------:R-:W-:Y:S01]  /*0720*/  LOP3.LUT R24, R67.reuse, 0x20, RZ, 0xfc, !PT ;  /* 0x0000002043187812 */ /* 0x040fe200078efcff */
[C---:B------:R-:W-:Y:S01]  /*0730*/  IMAD.WIDE R2, R67.reuse, 0x2, R76 ;  /* 0x0000000243027825 */ /* 0x040fe200078e024c */
[CC--:B------:R-:W-:Y:S02]  /*0740*/  ISETP.GE.AND P2, PT, R67.reuse, R95.reuse, PT ;  /* 0x0000005f4300720c */ /* 0x0c0fe40003f46270 */
[----:B------:R-:W-:Y:S02]  /*0750*/  ISETP.GE.AND P1, PT, R24, R95, PT ;  /* 0x0000005f1800720c */ /* 0x000fe40003f26270 */
[C---:B------:R-:W-:Y:S02]  /*0760*/  LOP3.LUT R26, R67.reuse, 0x40, RZ, 0xfc, !PT ;  /* 0x00000040431a7812 */ /* 0x040fe400078efcff */
[C---:B------:R-:W-:Y:S02]  /*0770*/  LOP3.LUT R28, R67.reuse, 0x60, RZ, 0xfc, !PT ;  /* 0x00000060431c7812 */ /* 0x040fe400078efcff */
[----:B------:R-:W-:Y:S01]  /*0780*/  PRMT R4, RZ, 0x7610, R4 ;  /* 0x00007610ff047816 */ /* 0x000fe20000000004 */
[----:B------:R-:W-:Y:S01]  /*0790*/  BAR.SYNC.DEFER_BLOCKING 0x0 ;  /* 0x0000000000007b1d */ /* 0x000fe20000010000 */
[----:B0-----:R-:W-:-:S02]  /*07a0*/  LOP3.LUT R29, R67, 0x80, RZ, 0xfc, !PT ;  /* 0x00000080431d7812 */ /* 0x001fc400078efcff */
[----:B------:R-:W-:Y:S02]  /*07b0*/  PRMT R7, RZ, 0x7610, R7 ;  /* 0x00007610ff077816 */ /* 0x000fe40000000007 */
[C---:B------:R-:W-:Y:S02]  /*07c0*/  LOP3.LUT R30, R67.reuse, 0xa0, RZ, 0xfc, !PT ;  /* 0x000000a0431e7812 */ /* 0x040fe400078efcff */
[C---:B------:R-:W-:Y:S02]  /*07d0*/  LOP3.LUT R31, R67.reuse, 0xc0, RZ, 0xfc, !PT ;  /* 0x000000c0431f7812 */ /* 0x040fe400078efcff */
[-C--:B------:R-:W-:Y:S02]  /*07e0*/  ISETP.GE.AND P0, PT, R26, R95.reuse, PT ;  /* 0x0000005f1a00720c */ /* 0x080fe40003f06270 */
[----:B------:R-:W-:Y:S02]  /*07f0*/  LOP3.LUT R32, R67, 0xe0, RZ, 0xfc, !PT ;  /* 0x000000e043207812 */ /* 0x000fe400078efcff */
[----:B------:R-:W-:-:S02]  /*0800*/  ISETP.GE.AND P4, PT, R28, R95, PT ;  /* 0x0000005f1c00720c */ /* 0x000fc40003f86270 */
[----:B------:R-:W-:Y:S02]  /*0810*/  LOP3.LUT R33, R67, 0x100, RZ, 0xfc, !PT ;  /* 0x0000010043217812 */ /* 0x000fe400078efcff */
[-C--:B------:R-:W-:Y:S02]  /*0820*/  ISETP.GE.AND P6, PT, R29, R95.reuse, PT ;  /* 0x0000005f1d00720c */ /* 0x080fe40003fc6270 */
[-C--:B------:R-:W-:Y:S02]  /*0830*/  ISETP.GE.AND P5, PT, R30, R95.reuse, PT ;  /* 0x0000005f1e00720c */ /* 0x080fe40003fa6270 */
[-C--:B------:R-:W-:Y:S02]  /*0840*/  ISETP.GE.AND P3, PT, R31, R95.reuse, PT ;  /* 0x0000005f1f00720c */ /* 0x080fe40003f66270 */
[----:B------:R-:W-:Y:S01]  /*0850*/  PRMT R6, RZ, 0x7610, R6 ;  /* 0x00007610ff067816 */ /* 0x000fe20000000006 */
[----:B------:R-:W2:Y:S01]  /*0860*/  @!P2 LDG.E.U16 R4, desc[UR14][R2.64] ;  /* 0x0000000e0204a981 */ /* 0x000ea2000c1e1500 */
[----:B------:R-:W-:-:S02]  /*0870*/  ISETP.GE.AND P2, PT, R32, R95, PT ;  /* 0x0000005f2000720c */ /* 0x000fc40003f46270 */
[----:B------:R-:W-:Y:S01]  /*0880*/  PRMT R9, RZ, 0x7610, R9 ;  /* 0x00007610ff097816 */ /* 0x000fe20000000009 */
[----:B------:R-:W3:Y:S01]  /*0890*/  @!P1 LDG.E.U16 R7, desc[UR14][R2.64+0x40] ;  /* 0x0000400e02079981 */ /* 0x000ee2000c1e1500 */
[----:B------:R-:W-:Y:S02]  /*08a0*/  ISETP.GE.AND P1, PT, R33, R95, PT ;  /* 0x0000005f2100720c */ /* 0x000fe40003f26270 */
[----:B------:R-:W-:Y:S01]  /*08b0*/  PRMT R8, RZ, 0x7610, R8 ;  /* 0x00007610ff087816 */ /* 0x000fe20000000008 */
[----:B------:R-:W4:Y:S01]  /*08c0*/  @!P0 LDG.E.U16 R6, desc[UR14][R2.64+0x80] ;  /* 0x0000800e02068981 */ /* 0x000f22000c1e1500 */
[----:B------:R-:W-:Y:S02]  /*08d0*/  PRMT R11, RZ, 0x7610, R11 ;  /* 0x00007610ff0b7816 */ /* 0x000fe4000000000b */
[----:B------:R-:W-:Y:S01]  /*08e0*/  LOP3.LUT R86, R67, 0x120, RZ, 0xfc, !PT ;  /* 0x0000012043567812 */ /* 0x000fe200078efcff */
        /* <DEDUP_REMOVED lines=8> */
[C---:B------:R-:W-:Y:S01]  /*0970*/  LOP3.LUT R90, R67.reuse, 0x180, RZ, 0xfc, !PT ;  /* 0x00000180435a7812 */ /* 0x040fe200078efcff */
[----:B------:R-:W4:Y:S01]  /*0980*/  @!P3 LDG.E.U16 R10, desc[UR14][R2.64+0x180] ;  /* 0x0001800e020ab981 */ /* 0x000f22000c1e1500 */
[----:B------:R-:W-:-:S02]  /*0990*/  LOP3.LUT R91, R67, 0x1a0, RZ, 0xfc, !PT ;  /* 0x000001a0435b7812 */ /* 0x000fc400078efcff */
[-C--:B------:R-:W-:Y:S01]  /*09a0*/  ISETP.GE.AND P0, PT, R86, R95.reuse, PT ;  /* 0x0000005f5600720c */ /* 0x080fe20003f06270 */
[----:B------:R-:W4:Y:S01]  /*09b0*/  @!P2 LDG.E.U16 R13, desc[UR14][R2.64+0x1c0] ;  /* 0x0001c00e020da981 */ /* 0x000f22000c1e1500 */
[C---:B------:R-:W-:Y:S02]  /*09c0*/  LOP3.LUT R92, R67.reuse, 0x1c0, RZ, 0xfc, !PT ;  /* 0x000001c0435c7812 */ /* 0x040fe400078efcff */
[-C--:B------:R-:W-:Y:S01]  /*09d0*/  ISETP.GE.AND P4, PT, R88, R95.reuse, PT ;  /* 0x0000005f5800720c */ /* 0x080fe20003f86270 */
[----:B------:R-:W4:Y:S01]  /*09e0*/  @!P1 LDG.E.U16 R0, desc[UR14][R2.64+0x200] ;  /* 0x0002000e02009981 */ /* 0x000f22000c1e1500 */
[----:B------:R-:W-:Y:S02]  /*09f0*/  LOP3.LUT R93, R67, 0x1e0, RZ, 0xfc, !PT ;  /* 0x000001e0435d7812 */ /* 0x000fe400078efcff */
[-C--:B------:R-:W-:Y:S02]  /*0a00*/  ISETP.GE.AND P6, PT, R89, R95.reuse, PT ;  /* 0x0000005f5900720c */ /* 0x080fe40003fc6270 */
[----:B------:R-:W-:-:S02]  /*0a10*/  ISETP.GE.AND P5, PT, R90, R95, PT ;  /* 0x0000005f5a00720c */ /* 0x000fc40003fa6270 */
[-C--:B------:R-:W-:Y:S02]  /*0a20*/  ISETP.GE.AND P3, PT, R91, R95.reuse, PT ;  /* 0x0000005f5b00720c */ /* 0x080fe40003f66270 */
[-C--:B------:R-:W-:Y:S02]  /*0a30*/  ISETP.GE.AND P2, PT, R92, R95.reuse, PT ;  /* 0x0000005f5c00720c */ /* 0x080fe40003f46270 */
[----:B------:R-:W-:Y:S02]  /*0a40*/  ISETP.GE.AND P1, PT, R93, R95, PT ;  /* 0x0000005f5d00720c */ /* 0x000fe40003f26270 */
[----:B------:R-:W-:Y:S02]  /*0a50*/  PRMT R21, RZ, 0x7610, R21 ;  /* 0x00007610ff157816 */ /* 0x000fe40000000015 */
[----:B------:R-:W-:Y:S02]  /*0a60*/  PRMT R12, RZ, 0x7610, R12 ;  /* 0x00007610ff0c7816 */ /* 0x000fe4000000000c */
[----:B------:R-:W-:-:S02]  /*0a70*/  PRMT R23, RZ, 0x7610, R23 ;  /* 0x00007610ff177816 */ /* 0x000fc40000000017 */
        /* <DEDUP_REMOVED lines=12> */
[----:B------:R-:W-:Y:S02]  /*0b40*/  IADD3 R24, R5, R78, RZ ;  /* 0x0000004e05187210 */ /* 0x000fe40007ffe0ff */
[-C--:B------:R-:W-:Y:S02]  /*0b50*/  ISETP.GE.AND P6, PT, R29, R95.reuse, PT ;  /* 0x0000005f1d00720c */ /* 0x080fe40003fc6270 */
[-C--:B------:R-:W-:Y:S02]  /*0b60*/  ISETP.GE.AND P0, PT, R31, R95.reuse, PT ;  /* 0x0000005f1f00720c */ /* 0x080fe40003f06270 */
[----:B------:R-:W-:Y:S02]  /*0b70*/  IADD3 R29, R24, 0x20, RZ ;  /* 0x00000020181d7810 */ /* 0x000fe40007ffe0ff */
[----:B------:R-:W-:Y:S02]  /*0b80*/  ISETP.GE.AND P3, PT, R26, R95, PT ;  /* 0x0000005f1a00720c */ /* 0x000fe40003f66270 */
[----:B------:R-:W-:-:S02]  /*0b90*/  IADD3 R31, R24, 0x40, RZ ;  /* 0x00000040181f7810 */ /* 0x000fc40007ffe0ff */
[CC--:B------:R-:W-:Y:S02]  /*0ba0*/  LEA.HI.SX32 R26, R24.reuse, R24.reuse, 0x1b ;  /* 0x00000018181a7211 */ /* 0x0c0fe400078fdaff */
[C---:B0-----:R-:W-:Y:S02]  /*0bb0*/  IADD3 R3, R24.reuse, 0x60, RZ ;  /* 0x0000006018037810 */ /* 0x041fe40007ffe0ff */
[C---:B------:R-:W-:Y:S02]  /*0bc0*/  IADD3 R35, R24.reuse, 0x80, RZ ;  /* 0x0000008018237810 */ /* 0x040fe40007ffe0ff */
[C---:B------:R-:W-:Y:S02]  /*0bd0*/  IADD3 R37, R24.reuse, 0xa0, RZ ;  /* 0x000000a018257810 */ /* 0x040fe40007ffe0ff */
[----:B------:R-:W-:Y:S02]  /*0be0*/  LEA.HI.SX32 R64, R29, R24, 0x1b ;  /* 0x000000181d407211 */ /* 0x000fe400078fdaff */
[----:B------:R-:W-:-:S02]  /*0bf0*/  IADD3 R39, R24, 0xc0, RZ ;  /* 0x000000c018277810 */ /* 0x000fc40007ffe0ff */
[-C--:B------:R-:W-:Y:S02]  /*0c00*/  LEA.HI.SX32 R2, R31, R24.reuse, 0x1b ;  /* 0x000000181f027211 */ /* 0x080fe400078fdaff */
[----:B------:R-:W-:Y:S02]  /*0c10*/  IADD3 R41, R24, 0xe0, RZ ;  /* 0x000000e018297810 */ /* 0x000fe40007ffe0ff */
[----:B------:R-:W-:Y:S02]  /*0c20*/  LEA R65, R26, R71, 0x1 ;  /* 0x000000471a417211 */ /* 0x000fe400078e08ff */
[-C--:B------:R-:W-:Y:S02]  /*0c30*/  LEA.HI.SX32 R62, R3, R24.reuse, 0x1b ;  /* 0x00000018033e7211 */ /* 0x080fe400078fdaff */
[----:B------:R-:W-:Y:S02]  /*0c40*/  IADD3 R43, R24, 0x100, RZ ;  /* 0x00000100182b7810 */ /* 0x000fe40007ffe0ff */
[----:B------:R-:W-:-:S02]  /*0c50*/  LEA.HI.SX32 R26, R35, R24, 0x1b ;  /* 0x00000018231a7211 */ /* 0x000fc400078fdaff */
[----:B------:R-:W-:Y:S02]  /*0c60*/  ISETP.GE.AND P5, PT, R28, R95, PT ;  /* 0x0000005f1c00720c */ /* 0x000fe40003fa6270 */
[-C--:B------:R-:W-:Y:S02]  /*0c70*/  LEA.HI.SX32 R60, R37, R24.reuse, 0x1b ;  /* 0x00000018253c7211 */ /* 0x080fe400078fdaff */
[-C--:B------:R-:W-:Y:S02]  /*0c80*/  LEA R64, R64, R71.reuse, 0x1 ;  /* 0x0000004740407211 */ /* 0x080fe400078e08ff */
[----:B------:R-:W-:Y:S02]  /*0c90*/  IADD3 R45, R24, 0x120, RZ ;  /* 0x00000120182d7810 */ /* 0x000fe40007ffe0ff */
[----:B------:R-:W-:Y:S02]  /*0ca0*/  LEA.HI.SX32 R28, R39, R24, 0x1b ;  /* 0x00000018271c7211 */ /* 0x000fe400078fdaff */
[----:B------:R-:W-:-:S02]  /*0cb0*/  LEA R63, R2, R71, 0x1 ;  /* 0x00000047023f7211 */ /* 0x000fc400078e08ff */
[----:B------:R-:W-:Y:S02]  /*0cc0*/  ISETP.GE.AND P4, PT, R30, R95, PT ;  /* 0x0000005f1e00720c */ /* 0x000fe40003f86270 */
[C---:B------:R-:W-:Y:S02]  /*0cd0*/  IADD3 R47, R24.reuse, 0x140, RZ ;  /* 0x00000140182f7810 */ /* 0x040fe40007ffe0ff */
[----:B------:R-:W-:Y:S02]  /*0ce0*/  IADD3 R57, R24, 0x1e0, RZ ;  /* 0x000001e018397810 */ /* 0x000fe40007ffe0ff */
[----:B------:R-:W-:Y:S02]  /*0cf0*/  LEA.HI.SX32 R58, R41, R24, 0x1b ;  /* 0x00000018293a7211 */ /* 0x000fe400078fdaff */
[----:B------:R-:W-:Y:S02]  /*0d00*/  LEA R62, R62, R71, 0x1 ;  /* 0x000000473e3e7211 */ /* 0x000fe400078e08ff */
[----:B------:R-:W-:-:S02]  /*0d10*/  IADD3 R49, R24, 0x160, RZ ;  /* 0x0000016018317810 */ /* 0x000fc40007ffe0ff */
[----:B------:R-:W-:Y:S02]  /*0d20*/  LEA.HI.SX32 R30, R43, R24, 0x1b ;  /* 0x000000182b1e7211 */ /* 0x000fe400078fdaff */
[-C--:B------:R-:W-:Y:S02]  /*0d30*/  LEA R61, R26, R71.reuse, 0x1 ;  /* 0x000000471a3d7211 */ /* 0x080fe400078e08ff */
[----:B------:R-:W-:Y:S02]  /*0d40*/  IADD3 R51, R24, 0x180, RZ ;  /* 0x0000018018337810 */ /* 0x000fe40007ffe0ff */
[----:B------:R-:W-:Y:S02]  /*0d50*/  LEA R60, R60, R71, 0x1 ;  /* 0x000000473c3c7211 */ /* 0x000fe400078e08ff */
[C---:B------:R-:W-:Y:S02]  /*0d60*/  IADD3 R53, R24.reuse, 0x1a0, RZ ;  /* 0x000001a018357810 */ /* 0x040fe40007ffe0ff */
[----:B------:R-:W-:-:S02]  /*0d70*/  IADD3 R55, R24, 0x1c0, RZ ;  /* 0x000001c018377810 */ /* 0x000fc40007ffe0ff */
[-C--:B------:R-:W-:Y:S02]  /*0d80*/  LEA.HI.SX32 R56, R45, R24.reuse, 0x1b ;  /* 0x000000182d387211 */ /* 0x080fe400078fdaff */
[-C--:B------:R-:W-:Y:S02]  /*0d90*/  LEA R59, R28, R71.reuse, 0x1 ;  /* 0x000000471c3b7211 */ /* 0x080fe400078e08ff */
[-C--:B------:R-:W-:Y:S02]  /*0da0*/  LEA.HI.SX32 R34, R47, R24.reuse, 0x1b ;  /* 0x000000182f227211 */ /* 0x080fe400078fdaff */
[-C--:B------:R-:W-:Y:S02]  /*0db0*/  LEA.HI.SX32 R50, R57, R24.reuse, 0x1b ;  /* 0x0000001839327211 */ /* 0x080fe400078fdaff */
[----:B------:R-:W-:Y:S02]  /*0dc0*/  LEA R58, R58, R71, 0x1 ;  /* 0x000000473a3a7211 */ /* 0x000fe400078e08ff */
[----:B------:R-:W-:-:S02]  /*0dd0*/  LEA.HI.SX32 R54, R49, R24, 0x1b ;  /* 0x0000001831367211 */ /* 0x000fc400078fdaff */
[-C--:B------:R-:W-:Y:S02]  /*0de0*/  LEA R57, R30, R71.reuse, 0x1 ;  /* 0x000000471e397211 */ /* 0x080fe400078e08ff */
[-C--:B------:R-:W-:Y:S02]  /*0df0*/  LEA.HI.SX32 R36, R51, R24.reuse, 0x1b ;  /* 0x0000001833247211 */ /* 0x080fe400078fdaff */
[-C--:B------:R-:W-:Y:S02]  /*0e00*/  LEA.HI.SX32 R52, R53, R24.reuse, 0x1b ;  /* 0x0000001835347211 */ /* 0x080fe400078fdaff */
[----:B------:R-:W-:Y:S02]  /*0e10*/  LEA.HI.SX32 R38, R55, R24, 0x1b ;  /* 0x0000001837267211 */ /* 0x000fe400078fdaff */
[----:B------:R-:W-:Y:S02]  /*0e20*/  LEA R56, R56, R71, 0x1 ;  /* 0x0000004738387211 */ /* 0x000fe400078e08ff */
[----:B------:R-:W-:-:S02]  /*0e30*/  LEA R5, R78, R5, 0x4 ;  /* 0x000000054e057211 */ /* 0x000fc400078e20ff */
[-C--:B------:R-:W-:Y:S02]  /*0e40*/  LEA R55, R34, R71.reuse, 0x1 ;  /* 0x0000004722377211 */ /* 0x080fe400078e08ff */
[-C--:B------:R-:W-:Y:S02]  /*0e50*/  LEA R54, R54, R71.reuse, 0x1 ;  /* 0x0000004736367211 */ /* 0x080fe400078e08ff */
[-C--:B------:R-:W-:Y:S02]  /*0e60*/  LEA R53, R36, R71.reuse, 0x1 ;  /* 0x0000004724357211 */ /* 0x080fe400078e08ff */
[-C--:B------:R-:W-:Y:S02]  /*0e70*/  LEA R52, R52, R71.reuse, 0x1 ;  /* 0x0000004734347211 */ /* 0x080fe400078e08ff */
[-C--:B------:R-:W-:Y:S02]  /*0e80*/  LEA R51, R38, R71.reuse, 0x1 ;  /* 0x0000004726337211 */ /* 0x080fe400078e08ff */
[----:B------:R-:W-:-:S02]  /*0e90*/  LEA R50, R50, R71, 0x1 ;  /* 0x0000004732327211 */ /* 0x000fc400078e08ff */
[----:B------:R-:W-:Y:S02]  /*0ea0*/  P2R R103, PR, RZ, 0x1 ;  /* 0x00000001ff677803 */ /* 0x000fe40000000000 */
[----:B------:R-:W-:Y:S02]  /*0eb0*/  ISETP.GE.AND P1, PT, R67, R95, PT ;  /* 0x0000005f4300720c */ /* 0x000fe40003f26270 */
[----:B------:R-:W-:Y:S02]  /*0ec0*/  PRMT R2, RZ, 0x7610, R2 ;  /* 0x00007610ff027816 */ /* 0x000fe40000000002 */
[----:B------:R-:W-:Y:S02]  /*0ed0*/  PRMT R3, RZ, 0x7610, R3 ;  /* 0x00007610ff037816 */ /* 0x000fe40000000003 */
[----:B------:R-:W-:Y:S02]  /*0ee0*/  P2R R98, PR, RZ, 0x4 ;  /* 0x00000004ff627803 */ /* 0x000fe40000000000 */
[----:B------:R-:W-:-:S02]  /*0ef0*/  P2R R99, PR, RZ, 0x8 ;  /* 0x00000008ff637803 */ /* 0x000fc40000000000 */
[----:B------:R-:W-:Y:S02]  /*0f00*/  P2R R102, PR, RZ, 0x10 ;  /* 0x00000010ff667803 */ /* 0x000fe40000000000 */
[----:B------:R-:W-:Y:S02]  /*0f10*/  P2R R100, PR, RZ, 0x20 ;  /* 0x00000020ff647803 */ /* 0x000fe40000000000 */
[----:B------:R-:W-:Y:S02]  /*0f20*/  P2R R101, PR, RZ, 0x40 ;  /* 0x00000040ff657803 */ /* 0x000fe40000000000 */
        /* <DEDUP_REMOVED lines=9> */
[----:B------:R0:W-:Y:S02]  /*0fc0*/  STS.U16 [R57+0x200], R0 ;  /* 0x0002000039007388 */ /* 0x0001e40000000400 */
[----:B0-----:R-:W-:-:S04]  /*0fd0*/  LEA.HI.SX32 R0, R5, R5, 0x1b ;  /* 0x0000000505007211 */ /* 0x001fc800078fdaff */
[----:B------:R-:W-:Y:S01]  /*0fe0*/  LEA R49, R0, R71, 0x1 ;  /* 0x0000004700317211 */ /* 0x000fe200078e08ff */
        /* <DEDUP_REMOVED lines=25> */
[----:B0-----:R-:W-:Y:S01]  /*1180*/  IMAD.WIDE R12, R67, 0x2, R74 ;  /* 0x00000002430c7825 */ /* 0x001fe200078e024a */
[----:B------:R-:W-:Y:S01]  /*1190*/  BAR.SYNC.DEFER_BLOCKING 0x0 ;  /* 0x0000000000007b1d */ /* 0x000fe20000010000 */
[----:B------:R-:W-:-:S05]  /*11a0*/  PRMT R11, RZ, 0x7610, R11 ;  /* 0x00007610ff0b7816 */ /* 0x000fca000000000b */
[----:B------:R-:W3:Y:S01]  /*11b0*/  @!P0 LDG.E.U16 R8, desc[UR14][R12.64+0x180] ;  /* 0x0001800e0c088981 */ /* 0x000ee2000c1e1500 */
[-C--:B------:R-:W-:Y:S02]  /*11c0*/  ISETP.GE.AND P0, PT, R32, R95.reuse, PT ;  /* 0x0000005f2000720c */ /* 0x080fe40003f06270 */
[----:B------:R-:W-:Y:S01]  /*11d0*/  PRMT R10, RZ, 0x7610, R10 ;  /* 0x00007610ff0a7816 */ /* 0x000fe2000000000a */
[----:B------:R-:W4:Y:S01]  /*11e0*/  @!P1 LDG.E.U16 R2, desc[UR14][R12.64] ;  /* 0x0000000e0c029981 */ /* 0x000f22000c1e1500 */
[----:B------:R-:W-:Y:S02]  /*11f0*/  P2R R0, PR, RZ, 0x1 ;  /* 0x00000001ff007803 */ /* 0x000fe40000000000 */
[----:B------:R-:W-:Y:S01]  /*1200*/  PRMT R4, RZ, 0x7610, R4 ;  /* 0x00007610ff047816 */ /* 0x000fe20000000004 */
[----:B------:R-:W3:Y:S06]  /*1210*/  @!P2 LDG.E.U16 R3, desc[UR14][R12.64+0x40] ;  /* 0x0000400e0c03a981 */ /* 0x000eec000c1e1500 */
[----:B------:R-:W3:Y:S01]  /*1220*/  @!P0 LDG.E.U16 R11, desc[UR14][R12.64+0x1c0] ;  /* 0x0001c00e0c0b8981 */ /* 0x000ee2000c1e1500 */
[----:B------:R-:W-:-:S02]  /*1230*/  ISETP.GE.AND P0, PT, R33, R95, PT ;  /* 0x0000005f2100720c */ /* 0x000fc40003f06270 */
[----:B------:R-:W-:Y:S01]  /*1240*/  PRMT R9, RZ, 0x7610, R9 ;  /* 0x00007610ff097816 */ /* 0x000fe20000000009 */
[----:B------:R-:W3:Y:S01]  /*1250*/  @!P3 LDG.E.U16 R4, desc[UR14][R12.64+0x80] ;  /* 0x0000800e0c04b981 */ /* 0x000ee2000c1e1500 */
[----:B------:R-:W-:Y:S02]  /*1260*/  PRMT R7, RZ, 0x7610, R7 ;  /* 0x00007610ff077816 */ /* 0x000fe40000000007 */
[----:B------:R-:W-:Y:S02]  /*1270*/  PRMT R6, RZ, 0x7610, R6 ;  /* 0x00007610ff067816 */ /* 0x000fe40000000006 */
[----:B------:R-:W-:Y:S01]  /*1280*/  P2R R26, PR, RZ, 0x1 ;  /* 0x00000001ff1a7803 */ /* 0x000fe20000000000 */
[----:B------:R-:W3:Y:S01]  /*1290*/  @!P4 LDG.E.U16 R9, desc[UR14][R12.64+0x140] ;  /* 0x0001400e0c09c981 */ /* 0x000ee2000c1e1500 */
[----:B------:R-:W-:-:S03]  /*12a0*/  ISETP.GE.AND P1, PT, R88, R95, PT ;  /* 0x0000005f5800720c */ /* 0x000fc60003f26270 */
[----:B------:R-:W3:Y:S01]  /*12b0*/  @!P0 LDG.E.U16 R10, desc[UR14][R12.64+0x200] ;  /* 0x0002000e0c0a8981 */ /* 0x000ee2000c1e1500 */
[-C--:B------:R-:W-:Y:S02]  /*12c0*/  ISETP.GE.AND P0, PT, R86, R95.reuse, PT ;  /* 0x0000005f5600720c */ /* 0x080fe40003f06270 */
[-C--:B------:R-:W-:Y:S01]  /*12d0*/  ISETP.GE.AND P2, PT, R89, R95.reuse, PT ;  /* 0x0000005f5900720c */ /* 0x080fe20003f46270 */
[----:B------:R-:W3:Y:S01]  /*12e0*/  @!P5 LDG.E.U16 R7, desc[UR14][R12.64+0xc0] ;  /* 0x0000c00e0c07d981 */ /* 0x000ee2000c1e1500 */
[-C--:B------:R-:W-:Y:S02]  /*12f0*/  ISETP.GE.AND P3, PT, R90, R95.reuse, PT ;  /* 0x0000005f5a00720c */ /* 0x080fe40003f66270 */
[-C--:B------:R-:W-:Y:S01]  /*1300*/  ISETP.GE.AND P4, PT, R91, R95.reuse, PT ;  /* 0x0000005f5b00720c */ /* 0x080fe20003f86270 */
[----:B------:R-:W3:Y:S01]  /*1310*/  @!P6 LDG.E.U16 R6, desc[UR14][R12.64+0x100] ;  /* 0x0001000e0c06e981 */ /* 0x000ee2000c1e1500 */
[-C--:B------:R-:W-:Y:S02]  /*1320*/  ISETP.GE.AND P5, PT, R92, R95.reuse, PT ;  /* 0x0000005f5c00720c */ /* 0x080fe40003fa6270 */
[----:B------:R-:W-:-:S02]  /*1330*/  ISETP.GE.AND P6, PT, R93, R95, PT ;  /* 0x0000005f5d00720c */ /* 0x000fc40003fc6270 */
[----:B------:R-:W-:Y:S02]  /*1340*/  PRMT R21, RZ, 0x7610, R21 ;  /* 0x00007610ff157816 */ /* 0x000fe40000000015 */
[----:B-1----:R-:W-:Y:S02]  /*1350*/  PRMT R20, RZ, 0x7610, R20 ;  /* 0x00007610ff147816 */ /* 0x002fe40000000014 */
[----:B------:R-:W-:Y:S02]  /*1360*/  PRMT R23, RZ, 0x7610, R23 ;  /* 0x00007610ff177816 */ /* 0x000fe40000000017 */
[----:B--2---:R-:W-:Y:S01]  /*1370*/  PRMT R22, RZ, 0x7610, R22 ;  /* 0x00007610ff167816 */ /* 0x004fe20000000016 */
[----:B------:R-:W2:Y:S01]  /*1380*/  @!P0 LDG.E.U16 R21, desc[UR14][R12.64+0x240] ;  /* 0x0002400e0c158981 */ /* 0x000ea2000c1e1500 */
[----:B------:R-:W-:Y:S02]  /*1390*/  PRMT R25, RZ, 0x7610, R25 ;  /* 0x00007610ff197816 */ /* 0x000fe40000000019 */
[----:B------:R-:W-:Y:S01]  /*13a0*/  PRMT R5, RZ, 0x7610, R5 ;  /* 0x00007610ff057816 */ /* 0x000fe20000000005 */
[----:B------:R-:W2:Y:S04]  /*13b0*/  @!P1 LDG.E.U16 R20, desc[UR14][R12.64+0x280] ;  /* 0x0002800e0c149981 */ /* 0x000ea8000c1e1500 */
[----:B------:R-:W2:Y:S04]  /*13c0*/  @!P2 LDG.E.U16 R23, desc[UR14][R12.64+0x2c0] ;  /* 0x0002c00e0c17a981 */ /* 0x000ea8000c1e1500 */
[----:B------:R-:W2:Y:S04]  /*13d0*/  @!P3 LDG.E.U16 R22, desc[UR14][R12.64+0x300] ;  /* 0x0003000e0c16b981 */ /* 0x000ea8000c1e1500 */
[----:B------:R-:W2:Y:S04]  /*13e0*/  @!P4 LDG.E.U16 R25, desc[UR14][R12.64+0x340] ;  /* 0x0003400e0c19c981 */ /* 0x000ea8000c1e1500 */
[----:B------:R-:W2:Y:S04]  /*13f0*/  @!P5 LDG.E.U16 R24, desc[UR14][R12.64+0x380] ;  /* 0x0003800e0c18d981 */ /* 0x000ea8000c1e1500 */
[----:B------:R-:W2:Y:S01]  /*1400*/  @!P6 LDG.E.U16 R5, desc[UR14][R12.64+0x3c0] ;  /* 0x0003c00e0c05e981 */ /* 0x000ea2000c1e1500 */
[----:B------:R-:W-:-:S02]  /*1410*/  P2R R97, PR, RZ, 0x1 ;  /* 0x00000001ff617803 */ /* 0x000fc40000000000 */
[----:B------:R-:W-:-:S04]  /*1420*/  ISETP.NE.AND P0, PT, R26, RZ, PT ;  /* 0x000000ff1a00720c */ /* 0x000fc80003f05270 */
[----:B------:R-:W-:Y:S02]  /*1430*/  P2R R96, PR, RZ, 0x1 ;  /* 0x00000001ff607803 */ /* 0x000fe40000000000 */
        /* <DEDUP_REMOVED lines=24> */
[----:B------:R-:W-:Y:S04]  /*15c0*/  STS.U16 [R63+0x80], R4 ;  /* 0x000080043f007388 */ /* 0x000fe80000000400 */
[----:B------:R-:W-:Y:S04]  /*15d0*/  STS.U16 [R62+0xc0], R7 ;  /* 0x0000c0073e007388 */ /* 0x000fe80000000400 */
[----:B------:R-:W-:Y:S04]  /*15e0*/  STS.U16 [R61+0x100], R6 ;  /* 0x000100063d007388 */ /* 0x000fe80000000400 */
[----:B------:R-:W-:Y:S04]  /*15f0*/  STS.U16 [R60+0x140], R9 ;  /* 0x000140093c007388 */ /* 0x000fe80000000400 */
[----:B------:R0:W-:Y:S04]  /*1600*/  STS.U16 [R59+0x180], R8 ;  /* 0x000180083b007388 */ /* 0x0001e80000000400 */
[----:B------:R-:W-:Y:S04]  /*1610*/  STS.U16 [R58+0x1c0], R11 ;  /* 0x0001c00b3a007388 */ /* 0x000fe80000000400 */
[----:B------:R-:W-:Y:S04]  /*1620*/  STS.U16 [R57+0x200], R10 ;  /* 0x0002000a39007388 */ /* 0x000fe80000000400 */
[----:B--2---:R-:W-:Y:S04]  /*1630*/  STS.U16 [R56+0x240], R21 ;  /* 0x0002401538007388 */ /* 0x004fe80000000400 */
[----:B------:R-:W-:Y:S04]  /*1640*/  STS.U16 [R55+0x280], R20 ;  /* 0x0002801437007388 */ /* 0x000fe80000000400 */
        /* <DEDUP_REMOVED lines=8> */
[----:B------:R-:W-:Y:S04]  /*16d0*/  LDS.U16 R20, [R49+0x4] ;  /* 0x0000040031147984 */ /* 0x000fe80000000400 */
[----:B------:R-:W3:Y:S04]  /*16e0*/  LDS.U16 R21, [R49+0x6] ;  /* 0x0000060031157984 */ /* 0x000ee80000000400 */
[----:B------:R-:W-:Y:S04]  /*16f0*/  LDS.U16 R22, [R49+0x8] ;  /* 0x0000080031167984 */ /* 0x000fe80000000400 */
[----:B------:R-:W4:Y:S04]  /*1700*/  LDS.U16 R23, [R49+0xa] ;  /* 0x00000a0031177984 */ /* 0x000f280000000400 */
[----:B------:R-:W4:Y:S04]  /*1710*/  LDS.U16 R24, [R49+0xc] ;  /* 0x00000c0031187984 */ /* 0x000f280000000400 */
        /* <DEDUP_REMOVED lines=8> */
[----:B------:R-:W1:Y:S01]  /*17a0*/  LDS.U16 R2, [R49+0x1e] ;  /* 0x00001e0031027984 */ /* 0x000e620000000400 */
[----:B0-----:R-:W-:Y:S01]  /*17b0*/  IMAD.WIDE R8, R67, 0x2, R72 ;  /* 0x0000000243087825 */ /* 0x001fe200078e0248 */
[----:B------:R-:W-:Y:S01]  /*17c0*/  BAR.SYNC.DEFER_BLOCKING 0x0 ;  /* 0x0000000000007b1d */ /* 0x000fe20000010000 */
[----:B------:R-:W-:-:S05]  /*17d0*/  PRMT R6, RZ, 0x7610, R6 ;  /* 0x00007610ff067816 */ /* 0x000fca0000000006 */
[----:B------:R-:W4:Y:S01]  /*17e0*/  @!P0 LDG.E.U16 R28, desc[UR14][R8.64] ;  /* 0x0000000e081c8981 */ /* 0x000f22000c1e1500 */
[----:B------:R-:W-:Y:S02]  /*17f0*/  ISETP.NE.AND P0, PT, R29, RZ, PT ;  /* 0x000000ff1d00720c */ /* 0x000fe40003f05270 */
[----:B------:R-:W-:Y:S01]  /*1800*/  PRMT R29, RZ, 0x7610, R29 ;  /* 0x00007610ff1d7816 */ /* 0x000fe2000000001d */
[----:B------:R-:W4:Y:S01]  /*1810*/  @!P1 LDG.E.U16 R88, desc[UR14][R8.64+0x280] ;  /* 0x0002800e08589981 */ /* 0x000f22000c1e1500 */
[----:B------:R-:W-:-:S03]  /*1820*/  PRMT R92, RZ, 0x7610, R92 ;  /* 0x00007610ff5c7816 */ /* 0x000fc6000000005c */
[----:B------:R-:W4:Y:S04]  /*1830*/  @!P2 LDG.E.U16 R93, desc[UR14][R8.64+0x2c0] ;  /* 0x0002c00e085da981 */ /* 0x000f28000c1e1500 */
[----:B------:R-:W4:Y:S04]  /*1840*/  @!P3 LDG.E.U16 R90, desc[UR14][R8.64+0x300] ;  /* 0x0003000e085ab981 */ /* 0x000f28000c1e1500 */
[----:B------:R-:W4:Y:S01]  /*1850*/  @!P0 LDG.E.U16 R29, desc[UR14][R8.64+0x40] ;  /* 0x0000400e081d8981 */ /* 0x000f22000c1e1500 */
[----:B------:R-:W-:-:S03]  /*1860*/  ISETP.NE.AND P0, PT, R30, RZ, PT ;  /* 0x000000ff1e00720c */ /* 0x000fc60003f05270 */
[----:B------:R-:W4:Y:S04]  /*1870*/  @!P4 LDG.E.U16 R95, desc[UR14][R8.64+0x340] ;  /* 0x0003400e085fc981 */ /* 0x000f28000c1e1500 */
[----:B------:R-:W4:Y:S06]  /*1880*/  @!P5 LDG.E.U16 R92, desc[UR14][R8.64+0x380] ;  /* 0x0003800e085cd981 */ /* 0x000f2c000c1e1500 */
[----:B------:R-:W4:Y:S01]  /*1890*/  @!P0 LDG.E.U16 R6, desc[UR14][R8.64+0x80] ;  /* 0x0000800e08068981 */ /* 0x000f22000c1e1500 */
[----:B------:R-:W-:-:S02]  /*18a0*/  ISETP.NE.AND P0, PT, R31, RZ, PT ;  /* 0x000000ff1f00720c */ /* 0x000fc40003f05270 */
[----:B------:R-:W-:Y:S02]  /*18b0*/  PRMT R31, RZ, 0x7610, R31 ;  /* 0x00007610ff1f7816 */ /* 0x000fe4000000001f */
[----:B------:R-:W-:-:S09]  /*18c0*/  PRMT R30, RZ, 0x7610, R30 ;  /* 0x00007610ff1e7816 */ /* 0x000fd2000000001e */
[----:B------:R-:W4:Y:S01]  /*18d0*/  @!P0 LDG.E.U16 R31, desc[UR14][R8.64+0xc0] ;  /* 0x0000c00e081f8981 */ /* 0x000f22000c1e1500 */
[----:B------:R-:W-:-:S13]  /*18e0*/  ISETP.NE.AND P0, PT, R32, RZ, PT ;  /* 0x000000ff2000720c */ /* 0x000fda0003f05270 */
[----:B------:R-:W4:Y:S01]  /*18f0*/  @!P0 LDG.E.U16 R30, desc[UR14][R8.64+0x100] ;  /* 0x0001000e081e8981 */ /* 0x000f22000c1e1500 */
[----:B------:R-:W-:Y:S02]  /*1900*/  ISETP.NE.AND P0, PT, R33, RZ, PT ;  /* 0x000000ff2100720c */ /* 0x000fe40003f05270 */
[----:B------:R-:W-:Y:S02]  /*1910*/  PRMT R33, RZ, 0x7610, R33 ;  /* 0x00007610ff217816 */ /* 0x000fe40000000021 */
[----:B------:R-:W-:-:S09]  /*1920*/  PRMT R32, RZ, 0x7610, R32 ;  /* 0x00007610ff207816 */ /* 0x000fd20000000020 */
[----:B------:R-:W4:Y:S01]  /*1930*/  @!P0 LDG.E.U16 R33, desc[UR14][R8.64+0x140] ;  /* 0x0001400e08218981 */ /* 0x000f22000c1e1500 */
[----:B------:R-:W-:-:S13]  /*1940*/  ISETP.NE.AND P0, PT, R86, RZ, PT ;  /* 0x000000ff5600720c */ /* 0x000fda0003f05270 */
[----:B------:R-:W4:Y:S01]  /*1950*/  @!P0 LDG.E.U16 R32, desc[UR14][R8.64+0x180] ;  /* 0x0001800e08208981 */ /* 0x000f22000c1e1500 */
[----:B------:R-:W-:Y:S02]  /*1960*/  ISETP.NE.AND P0, PT, R94, RZ, PT ;  /* 0x000000ff5e00720c */ /* 0x000fe40003f05270 */
[----:B------:R-:W-:-:S11]  /*1970*/  PRMT R86, RZ, 0x7610, R86 ;  /* 0x00007610ff567816 */ /* 0x000fd60000000056 */
[----:B------:R-:W4:Y:S01]  /*1980*/  @!P0 LDG.E.U16 R89, desc[UR14][R8.64+0x1c0] ;  /* 0x0001c00e08598981 */ /* 0x000f22000c1e1500 */
[----:B------:R-:W-:-:S13]  /*1990*/  ISETP.NE.AND P0, PT, R96, RZ, PT ;  /* 0x000000ff6000720c */ /* 0x000fda0003f05270 */
[----:B------:R-:W4:Y:S01]  /*19a0*/  @!P0 LDG.E.U16 R86, desc[UR14][R8.64+0x200] ;  /* 0x0002000e08568981 */ /* 0x000f22000c1e1500 */
[----:B------:R-:W-:Y:S02]  /*19b0*/  ISETP.NE.AND P0, PT, R97, RZ, PT ;  /* 0x000000ff6100720c */ /* 0x000fe40003f05270 */
[----:B------:R-:W-:-:S06]  /*19c0*/  PRMT R97, RZ, 0x7610, R97 ;  /* 0x00007610ff617816 */ /* 0x000fcc0000000061 */
[----:B------:R-:W4:Y:S05]  /*19d0*/  @!P6 LDG.E.U16 R97, desc[UR14][R8.64+0x3c0] ;  /* 0x0003c00e0861e981 */ /* 0x000f2a000c1e1500 */
[----:B------:R1:W4:Y:S02]  /*19e0*/  @!P0 LDG.E.U16 R91, desc[UR14][R8.64+0x240] ;  /* 0x0002400e085b8981 */ /* 0x000324000c1e1500 */
[----:B-1----:R-:W-:Y:S01]  /*19f0*/  HADD2.F32 R9, -RZ, R10.H0_H0 ;  /* 0x2000000aff097230 */ /* 0x002fe20000004100 */
[----:B------:R-:W0:Y:S01]  /*1a00*/  LDC R8, c[0x0][0x21c] ;  /* 0x00008700ff087b82 */ /* 0x000e220000000800 */
[----:B--2---:R-:W-:Y:S02]  /*1a10*/  HADD2.F32 R11, -RZ, R11.H0_H0 ;  /* 0x2000000bff0b7230 */ /* 0x004fe40000004100 */
[----:B---3--:R-:W-:-:S02]  /*1a20*/  HADD2.F32 R21, -RZ, R21.H0_H0 ;  /* 0x20000015ff157230 */ /* 0x008fc40000004100 */
[----:B----4-:R-:W-:Y:S01]  /*1a30*/  HADD2.F32 R23, -RZ, R23.H0_H0 ;  /* 0x20000017ff177230 */ /* 0x010fe20000004100 */
[----:B------:R-:W-:Y:S01]  /*1a40*/  BSSY B0, `(.L_x_3546) ;  /* 0x0000058000007945 */ /* 0x000fe20003800000 */
[----:B------:R-:W-:Y:S02]  /*1a50*/  CS2R R98, SRZ ;  /* 0x0000000000627805 */ /* 0x000fe4000001ff00 */
[----:B------:R-:W-:Y:S02]  /*1a60*/  CS2R R100, SRZ ;  /* 0x0000000000647805 */ /* 0x000fe4000001ff00 */
[----:B0-----:R-:W-:Y:S01]  /*1a70*/  ISETP.GE.AND P5, PT, R8, 0x1, PT ;  /* 0x000000010800780c */ /* 0x001fe20003fa6270 */
        /* <DEDUP_REMOVED lines=15> */
[----:B------:R1:W-:Y:S01]  /*1b70*/  STS.U16 [R50+0x3c0], R97 ;  /* 0x0003c06132007388 */ /* 0x0003e20000000400 */
[----:B------:R-:W-:-:S03]  /*1b80*/  NOP ;  /* 0x0000000000007918 */ /* 0x000fc60000000000 */
[----:B------:R2:W3:Y:S04]  /*1b90*/  LDS.U16 R6, [R49] ;  /* 0x0000000031067984 */ /* 0x0004e80000000400 */
[----:B------:R2:W4:Y:S04]  /*1ba0*/  LDS.U16 R116, [R49+0x2] ;  /* 0x0000020031747984 */ /* 0x0005280000000400 */
[----:B------:R2:W0:Y:S04]  /*1bb0*/  LDS.U16 R118, [R49+0x4] ;  /* 0x0000040031767984 */ /* 0x0004280000000400 */
[----:B------:R2:W0:Y:S04]  /*1bc0*/  LDS.U16 R120, [R49+0x6] ;  /* 0x0000060031787984 */ /* 0x0004280000000400 */
[----:B------:R2:W0:Y:S04]  /*1bd0*/  LDS.U16 R122, [R49+0x8] ;  /* 0x00000800317a7984 */ /* 0x0004280000000400 */
[----:B------:R2:W0:Y:S04]  /*1be0*/  LDS.U16 R124, [R49+0xa] ;  /* 0x00000a00317c7984 */ /* 0x0004280000000400 */
[----:B------:R2:W1:Y:S04]  /*1bf0*/  LDS.U16 R126, [R49+0xc] ;  /* 0x00000c00317e7984 */ /* 0x0004680000000400 */
[----:B------:R2:W1:Y:S04]  /*1c00*/  LDS.U16 R128, [R49+0xe] ;  /* 0x00000e0031807984 */ /* 0x0004680000000400 */
[----:B------:R2:W1:Y:S04]  /*1c10*/  LDS.U16 R130, [R49+0x10] ;  /* 0x0000100031827984 */ /* 0x0004680000000400 */
[----:B------:R2:W2:Y:S04]  /*1c20*/  LDS.U16 R132, [R49+0x12] ;  /* 0x0000120031847984 */ /* 0x0004a80000000400 */
[----:B------:R0:W2:Y:S04]  /*1c30*/  LDS.U16 R134, [R49+0x14] ;  /* 0x0000140031867984 */ /* 0x0000a80000000400 */
[----:B------:R0:W2:Y:S04]  /*1c40*/  LDS.U16 R136, [R49+0x16] ;  /* 0x0000160031887984 */ /* 0x0000a80000000400 */
[----:B------:R0:W2:Y:S04]  /*1c50*/  LDS.U16 R138, [R49+0x18] ;  /* 0x00001800318a7984 */ /* 0x0000a80000000400 */
[----:B------:R0:W2:Y:S04]  /*1c60*/  LDS.U16 R140, [R49+0x1a] ;  /* 0x00001a00318c7984 */ /* 0x0000a80000000400 */
[----:B------:R1:W2:Y:S04]  /*1c70*/  LDS.U16 R142, [R49+0x1c] ;  /* 0x00001c00318e7984 */ /* 0x0002a80000000400 */
[----:B------:R1:W2:Y:S01]  /*1c80*/  LDS.U16 R144, [R49+0x1e] ;  /* 0x00001e0031907984 */ /* 0x0002a20000000400 */
[----:B0----5:R-:W-:-:S05]  /*1c90*/  FADD.FTZ R92, R9, R82 ;  /* 0x00000052095c7221 */ /* 0x021fca0000010000 */
[----:B------:R-:W-:Y:S01]  /*1ca0*/  FSETP.GTU.FTZ.AND P4, PT, R92, 20, PT ;  /* 0x41a000005c00780b */ /* 0x000fe20003f9c000 */
[----:B------:R-:W-:Y:S02]  /*1cb0*/  HADD2.F32 R29, -RZ, R20.H0_H0 ;  /* 0x20000014ff1d7230 */ /* 0x000fe40000004100 */
[----:B------:R-:W-:Y:S02]  /*1cc0*/  HADD2.F32 R31, -RZ, R22.H0_H0 ;  /* 0x20000016ff1f7230 */ /* 0x000fe40000004100 */
[--C-:B------:R-:W-:Y:S01]  /*1cd0*/  FADD.FTZ R93, R11, R82.reuse ;  /* 0x000000520b5d7221 */ /* 0x100fe20000010000 */
[--C-:B------:R-:W-:Y:S01]  /*1ce0*/  FADD.FTZ R95, R21, R82.reuse ;  /* 0x00000052155f7221 */ /* 0x100fe20000010000 */
[--C-:B------:R-:W-:Y:S01]  /*1cf0*/  FADD.FTZ R94, R29, R82.reuse ;  /* 0x000000521d5e7221 */ /* 0x100fe20000010000 */
[--C-:B-1----:R-:W-:Y:S01]  /*1d00*/  FADD.FTZ R97, R23, R82.reuse ;  /* 0x0000005217617221 */ /* 0x102fe20000010000 */
[----:B------:R-:W-:Y:S01]  /*1d10*/  FADD.FTZ R96, R31, R82 ;  /* 0x000000521f607221 */ /* 0x000fe20000010000 */
[----:B------:R-:W-:Y:S01]  /*1d20*/  HADD2.F32 R9, -RZ, R24.H0_H0 ;  /* 0x20000018ff097230 */ /* 0x000fe20000004100 */
[----:B------:R-:W-:Y:S01]  /*1d30*/  HFMA2.MMA R86, -RZ, RZ, 0, 0 ;  /* 0x00000000ff567435 */ /* 0x000fe200000001ff */
[----:B------:R-:W-:-:S02]  /*1d40*/  CS2R R88, SRZ ;  /* 0x0000000000587805 */ /* 0x000fc4000001ff00 */
[----:B------:R-:W-:Y:S02]  /*1d50*/  CS2R R90, SRZ ;  /* 0x00000000005a7805 */ /* 0x000fe4000001ff00 */
[----:B------:R-:W-:Y:S01]  /*1d60*/  FSETP.GTU.FTZ.AND P3, PT, R93, 20, PT ;  /* 0x41a000005d00780b */ /* 0x000fe20003f7c000 */
[----:B------:R-:W-:Y:S01]  /*1d70*/  FADD.FTZ R102, R9, R82 ;  /* 0x0000005209667221 */ /* 0x000fe20000010000 */
[----:B------:R-:W-:Y:S02]  /*1d80*/  FSETP.GTU.FTZ.AND P2, PT, R94, 20, PT ;  /* 0x41a000005e00780b */ /* 0x000fe40003f5c000 */
[----:B------:R-:W-:Y:S02]  /*1d90*/  FSETP.GTU.FTZ.AND P1, PT, R95, 20, PT ;  /* 0x41a000005f00780b */ /* 0x000fe40003f3c000 */
[----:B------:R-:W-:Y:S02]  /*1da0*/  FSETP.GTU.FTZ.AND P0, PT, R96, 20, PT ;  /* 0x41a000006000780b */ /* 0x000fe40003f1c000 */
[----:B------:R-:W-:Y:S01]  /*1db0*/  FSETP.GTU.FTZ.AND P6, PT, R97, 20, PT ;  /* 0x41a000006100780b */ /* 0x000fe20003fdc000 */
[----:B---34-:R-:W-:-:S12]  /*1dc0*/  @P4 BRA `(.L_x_3547) ;  /* 0x00000000007c4947 */ /* 0x018fd80003800000 */
        /* <DEDUP_REMOVED lines=31> */
.L_x_3547:
[----:B------:R-:W-:Y:S05]  /*1fc0*/  BSYNC B0 ;  /* 0x0000000000007941 */ /* 0x000fea0003800000 */
.L_x_3546:
[----:B------:R-:W-:Y:S01]  /*1fd0*/  HADD2.F32 R25, -RZ, R25.H0_H0 ;  /* 0x20000019ff197230 */ /* 0x000fe20000004100 */
[----:B------:R-:W-:Y:S01]  /*1fe0*/  BSSY B0, `(.L_x_3548) ;  /* 0x0000026000007945 */ /* 0x000fe20003800000 */
[----:B------:R-:W-:Y:S01]  /*1ff0*/  HFMA2.MMA R103, -RZ, RZ, 0, 0 ;  /* 0x00000000ff677435 */ /* 0x000fe200000001ff */
[----:B------:R-:W-:Y:S02]  /*2000*/  FSETP.GTU.FTZ.AND P4, PT, R102, 20, PT ;  /* 0x41a000006600780b */ /* 0x000fe40003f9c000 */
[----:B------:R-:W-:Y:S02]  /*2010*/  CS2R R104, SRZ ;  /* 0x0000000000687805 */ /* 0x000fe4000001ff00 */
[----:B------:R-:W-:Y:S01]  /*2020*/  MOV R106, RZ ;  /* 0x000000ff006a7202 */ /* 0x000fe20000000f00 */
[----:B------:R-:W-:Y:S01]  /*2030*/  FADD.FTZ R107, R25, R82 ;  /* 0x00000052196b7221 */ /* 0x000fe20000010000 */
        /* <DEDUP_REMOVED lines=32> */
.L_x_3549:
[----:B------:R-:W-:Y:S05]  /*2240*/  BSYNC B0 ;  /* 0x0000000000007941 */ /* 0x000fea0003800000 */
.L_x_3548:
[----:B------:R-:W-:Y:S01]  /*2250*/  HADD2.F32 R111, -RZ, R26.H0_H0 ;  /* 0x2000001aff6f7230 */ /* 0x000fe20000004100 */
[----:B------:R-:W-:Y:S01]  /*2260*/  BSSY B0, `(.L_x_3550) ;  /* 0x0000026000007945 */ /* 0x000fe20003800000 */
[----:B------:R-:W-:Y:S01]  /*2270*/  HFMA2.MMA R110, -RZ, RZ, 0, 0 ;  /* 0x00000000ff6e7435 */ /* 0x000fe200000001ff */
[----:B------:R-:W-:Y:S02]  /*2280*/  FSETP.GTU.FTZ.AND P3, PT, R107, 20, PT ;  /* 0x41a000006b00780b */ /* 0x000fe40003f7c000 */
[----:B------:R-:W-:Y:S01]  /*2290*/  CS2R R108, SRZ ;  /* 0x00000000006c7805 */ /* 0x000fe2000001ff00 */
[----:B------:R-:W-:Y:S02]  /*22a0*/  HADD2.F32 R141, -RZ, R193.H0_H0 ;  /* 0x200000c1ff8d7230 */ /* 0x000fe40000004100 */
        /* <DEDUP_REMOVED lines=33> */
.L_x_3551:
[----:B------:R-:W-:Y:S05]  /*24c0*/  BSYNC B0 ;  /* 0x0000000000007941 */ /* 0x000fea0003800000 */
.L_x_3550:
[----:B------:R-:W-:Y:S01]  /*24d0*/  HADD2.F32 R27, -RZ, R27.H0_H0 ;  /* 0x2000001bff1b7230 */ /* 0x000fe20000004100 */
[----:B------:R-:W-:Y:S01]  /*24e0*/  BSSY B0, `(.L_x_3552) ;  /* 0x0000027000007945 */ /* 0x000fe20003800000 */
[----:B------:R-:W-:Y:S01]  /*24f0*/  FSETP.GTU.FTZ.AND P2, PT, R111, 20, PT ;  /* 0x41a000006f00780b */ /* 0x000fe20003f5c000 */
[----:B------:R-:W-:Y:S02]  /*2500*/  HADD2.F32 R162, -RZ, R48.H0_H0 ;  /* 0x20000030ffa27230 */ /* 0x000fe40000004100 */
[----:B------:R-:W-:Y:S02]  /*2510*/  HADD2.F32 R143, -RZ, R47.H0_H0 ;  /* 0x2000002fff8f7230 */ /* 0x000fe40000004100 */
[----:B------:R-:W-:Y:S01]  /*2520*/  FADD.FTZ R112, R27, R82 ;  /* 0x000000521b707221 */ /* 0x000fe20000010000 */
        /* <DEDUP_REMOVED lines=34> */
.L_x_3553:
[----:B------:R-:W-:Y:S05]  /*2750*/  BSYNC B0 ;  /* 0x0000000000007941 */ /* 0x000fea0003800000 */
.L_x_3552:
        /* <DEDUP_REMOVED lines=40> */
.L_x_3555:
[----:B------:R-:W-:Y:S05]  /*29e0*/  BSYNC B0 ;  /* 0x0000000000007941 */ /* 0x000fea0003800000 */
.L_x_3554:
        /* <DEDUP_REMOVED lines=40> */
.L_x_3557:
[----:B------:R-:W-:Y:S05]  /*2c70*/  BSYNC B0 ;  /* 0x0000000000007941 */ /* 0x000fea0003800000 */
.L_x_3556:
[----:B------:R-:W-:Y:S01]  /*2c80*/  BSSY B0, `(.L_x_3558) ;  /* 0x0000028000007945 */ /* 0x000fe20003800000 */
[----:B------:R-:W-:Y:S01]  /*2c90*/  HADD2.F32 R117, -RZ, R0.H0_H0 ;  /* 0x20000000ff757230 */ /* 0x000fe20000004100 */
[----:B------:R-:W-:Y:S01]  /*2ca0*/  FSETP.GTU.FTZ.AND P6, PT, R114, 20, PT ;  /* 0x41a000007200780b */ /* 0x000fe20003fdc000 */
[----:B------:R-:W-:Y:S02]  /*2cb0*/  HADD2.F32 R163, -RZ, R37.H0_H0 ;  /* 0x20000025ffa37230 */ /* 0x000fe40000004100 */
[----:B------:R-:W-:Y:S01]  /*2cc0*/  FADD.FTZ R115, R115, R82 ;  /* 0x0000005273737221 */ /* 0x000fe20000010000 */
[----:B------:R-:W-:Y:S02]  /*2cd0*/  HADD2.F32 R164, -RZ, R36.H0_H0 ;  /* 0x20000024ffa47230 */ /* 0x000fe40000004100 */
        /* <DEDUP_REMOVED lines=34> */
.L_x_3559:
[----:B------:R-:W-:Y:S05]  /*2f00*/  BSYNC B0 ;  /* 0x0000000000007941 */ /* 0x000fea0003800000 */
.L_x_3558:
[----:B------:R-:W-:Y:S02]  /*2f10*/  HADD2.F32 R116, -RZ, R116.H0_H0 ;  /* 0x20000074ff747230 */ /* 0x000fe40000004100 */
[----:B------:R-:W-:Y:S01]  /*2f20*/  FFMA.FTZ R81, R0, R141, R81 ;  /* 0x0000008d00517223 */ /* 0x000fe20000010051 */
[----:B------:R-:W-:Y:S01]  /*2f30*/  BSSY B0, `(.L_x_3560) ;  /* 0x0000026000007945 */ /* 0x000fe20003800000 */
[----:B------:R-:W-:Y:S01]  /*2f40*/  FSETP.GTU.FTZ.AND P4, PT, R115, 20, PT ;  /* 0x41a000007300780b */ /* 0x000fe20003f9c000 */
[----:B------:R-:W-:Y:S02]  /*2f50*/  HADD2.F32 R119, -RZ, R3.H0_H0 ;  /* 0x20000003ff777230 */ /* 0x000fe40000004100 */
[----:B------:R-:W-:Y:S01]  /*2f60*/  FADD.FTZ R117, R117, R82 ;  /* 0x0000005275757221 */ /* 0x000fe20000010000 */
[----:B------:R-:W-:Y:S02]  /*2f70*/  HADD2.F32 R118, -RZ, R118.H0_H0 ;  /* 0x20000076ff767230 */ /* 0x000fe40000004100 */
[----:B------:R-:W-:Y:S01]  /*2f80*/  FFMA.FTZ R81, R116, R162, R81 ;  /* 0x000000a274517223 */ /* 0x000fe20000010051 */
        /* <DEDUP_REMOVED lines=32> */
.L_x_3561:
[----:B------:R-:W-:Y:S05]  /*3190*/  BSYNC B0 ;  /* 0x0000000000007941 */ /* 0x000fea0003800000 */
.L_x_3560:
        /* <DEDUP_REMOVED lines=40> */
.L_x_3563:
[----:B------:R-:W-:Y:S05]  /*3420*/  BSYNC B0 ;  /* 0x0000000000007941 */ /* 0x000fea0003800000 */
.L_x_3562:
        /* <DEDUP_REMOVED lines=40> */
.L_x_3565:
[----:B------:R-:W-:Y:S05]  /*36b0*/  BSYNC B0 ;  /* 0x0000000000007941 */ /* 0x000fea0003800000 */
.L_x_3564:
[----:B------:R-:W-:Y:S02]  /*36c0*/  HADD2.F32 R128, -RZ, R128.H0_H0 ;  /* 0x20000080ff807230 */ /* 0x000fe40000004100 */
[----:B------:R-:W-:Y:S01]  /*36d0*/  FFMA.FTZ R81, R126, R151, R81 ;  /* 0x000000977e517223 */ /* 0x000fe20000010051 */
[----:B------:R-:W-:Y:S01]  /*36e0*/  HADD2.F32 R130, -RZ, R130.H0_H0 ;  /* 0x20000082ff827230 */ /* 0x000fe20000004100 */
[----:B------:R-:W-:Y:S01]  /*36f0*/  BSSY B0, `(.L_x_3566) ;  /* 0x0000031000007945 */ /* 0x000fe20003800000 */
[----:B--2---:R-:W-:Y:S02]  /*3700*/  HADD2.F32 R132, -RZ, R132.H0_H0 ;  /* 0x20000084ff847230 */ /* 0x004fe40000004100 */
[----:B------:R-:W-:Y:S01]  /*3710*/  FFMA.FTZ R81, R128, R153, R81 ;  /* 0x0000009980517223 */ /* 0x000fe20000010051 */
[----:B------:R-:W-:Y:S01]  /*3720*/  HADD2.F32 R134, -RZ, R134.H0_H0 ;  /* 0x20000086ff867230 */ /* 0x000fe20000004100 */
[----:B------:R-:W-:Y:S01]  /*3730*/  FSETP.GTU.FTZ.AND P1, PT, R121, 20, PT ;  /* 0x41a000007900780b */ /* 0x000fe20003f3c000 */
[----:B------:R-:W-:-:S02]  /*3740*/  HADD2.F32 R136, -RZ, R136.H0_H0 ;  /* 0x20000088ff887230 */ /* 0x000fc40000004100 */
[----:B------:R-:W-:Y:S01]  /*3750*/  FFMA.FTZ R81, R130, R155, R81 ;  /* 0x0000009b82517223 */ /* 0x000fe20000010051 */
[----:B------:R-:W-:Y:S02]  /*3760*/  HADD2.F32 R138, -RZ, R138.H0_H0 ;  /* 0x2000008aff8a7230 */ /* 0x000fe40000004100 */
[----:B------:R-:W-:Y:S01]  /*3770*/  FMUL.FTZ R123, R0, R85 ;  /* 0x00000055007b7220 */ /* 0x000fe20000410000 */
[----:B------:R-:W-:Y:S02]  /*3780*/  HADD2.F32 R140, -RZ, R140.H0_H0 ;  /* 0x2000008cff8c7230 */ /* 0x000fe40000004100 */
[----:B------:R-:W-:Y:S01]  /*3790*/  FFMA.FTZ R3, R132, R157, R81 ;  /* 0x0000009d84037223 */ /* 0x000fe20000010051 */
[----:B------:R-:W-:Y:S02]  /*37a0*/  HADD2.F32 R142, -RZ, R142.H0_H0 ;  /* 0x2000008eff8e7230 */ /* 0x000fe40000004100 */
[----:B------:R-:W-:Y:S01]  /*37b0*/  FMUL.FTZ R146, R116, R85 ;  /* 0x0000005574927220 */ /* 0x000fe20000410000 */
[----:B------:R-:W-:-:S02]  /*37c0*/  HADD2.F32 R144, -RZ, R144.H0_H0 ;  /* 0x20000090ff907230 */ /* 0x000fc40000004100 */
[-C--:B------:R-:W-:Y:S01]  /*37d0*/  FMUL.FTZ R125, R118, R85.reuse ;  /* 0x00000055767d7220 */ /* 0x080fe20000410000 */
[----:B------:R-:W-:Y:S01]  /*37e0*/  FMUL.FTZ R148, R120, R85 ;  /* 0x0000005578947220 */ /* 0x000fe20000410000 */
        /* <DEDUP_REMOVED lines=33> */
.L_x_3567:
[----:B------:R-:W-:Y:S05]  /*3a00*/  BSYNC B0 ;  /* 0x0000000000007941 */ /* 0x000fea0003800000 */
.L_x_3566:
        /* <DEDUP_REMOVED lines=33> */
.L_x_3569:
[----:B------:R-:W-:Y:S05]  /*3c20*/  BSYNC B0 ;  /* 0x0000000000007941 */ /* 0x000fea0003800000 */
.L_x_3568:
        /* <DEDUP_REMOVED lines=33> */
.L_x_3571:
[----:B------:R-:W-:Y:S05]  /*3e40*/  BSYNC B0 ;  /* 0x0000000000007941 */ /* 0x000fea0003800000 */
.L_x_3570:
        /* <DEDUP_REMOVED lines=33> */
.L_x_3573:
[----:B------:R-:W-:Y:S05]  /*4060*/  BSYNC B0 ;  /* 0x0000000000007941 */ /* 0x000fea0003800000 */
.L_x_3572:
        /* <DEDUP_REMOVED lines=33> */
.L_x_3575:
[----:B------:R-:W-:Y:S05]  /*4280*/  BSYNC B0 ;  /* 0x0000000000007941 */ /* 0x000fea0003800000 */
.L_x_3574:
        /* <DEDUP_REMOVED lines=33> */
.L_x_3577:
[----:B------:R-:W-:Y:S05]  /*44a0*/  BSYNC B0 ;  /* 0x0000000000007941 */ /* 0x000fea0003800000 */
.L_x_3576:
[----:B------:R-:W-:Y:S01]  /*44b0*/  FFMA.FTZ R3, R136, R161, R3 ;  /* 0x000000a188037223 */ /* 0x000fe20000010003 */
[----:B------:R-:W-:Y:S01]  /*44c0*/  BAR.SYNC.DEFER_BLOCKING 0x0 ;  /* 0x0000000000007b1d */ /* 0x000fe20000010000 */
[-C--:B------:R-:W-:Y:S01]  /*44d0*/  FMUL.FTZ R127, R122, R85.reuse ;  /* 0x000000557a7f7220 */ /* 0x080fe20000410000 */
[----:B------:R-:W-:Y:S01]  /*44e0*/  FMUL.FTZ R150, R124, R85 ;  /* 0x000000557c967220 */ /* 0x000fe20000410000 */
[----:B------:R-:W-:Y:S01]  /*44f0*/  FFMA.FTZ R3, R138, R163, R3 ;  /* 0x000000a38a037223 */ /* 0x000fe20000010003 */
[-C--:B------:R-:W-:Y:S01]  /*4500*/  FMUL.FTZ R129, R126, R85.reuse ;  /* 0x000000557e817220 */ /* 0x080fe20000410000 */
[-C--:B------:R-:W-:Y:S01]  /*4510*/  FMUL.FTZ R152, R128, R85.reuse ;  /* 0x0000005580987220 */ /* 0x080fe20000410000 */
[-C--:B------:R-:W-:Y:S01]  /*4520*/  FMUL.FTZ R131, R130, R85.reuse ;  /* 0x0000005582837220 */ /* 0x080fe20000410000 */
[----:B------:R-:W-:Y:S01]  /*4530*/  FFMA.FTZ R3, R140, R164, R3 ;  /* 0x000000a48c037223 */ /* 0x000fe20000010003 */
[-C--:B------:R-:W-:Y:S01]  /*4540*/  FMUL.FTZ R154, R132, R85.reuse ;  /* 0x00000055849a7220 */ /* 0x080fe20000410000 */
[-C--:B------:R-:W-:Y:S01]  /*4550*/  FMUL.FTZ R133, R134, R85.reuse ;  /* 0x0000005586857220 */ /* 0x080fe20000410000 */
[----:B------:R-:W-:Y:S01]  /*4560*/  FMUL.FTZ R156, R136, R85 ;  /* 0x00000055889c7220 */ /* 0x000fe20000410000 */
[----:B------:R-:W-:Y:S01]  /*4570*/  FFMA.FTZ R3, R142, R165, R3 ;  /* 0x000000a58e037223 */ /* 0x000fe20000010003 */
[-C--:B------:R-:W-:Y:S01]  /*4580*/  FMUL.FTZ R135, R138, R85.reuse ;  /* 0x000000558a877220 */ /* 0x080fe20000410000 */
[-C--:B------:R-:W-:Y:S01]  /*4590*/  FMUL.FTZ R158, R140, R85.reuse ;  /* 0x000000558c9e7220 */ /* 0x080fe20000410000 */
[-C--:B------:R-:W-:Y:S01]  /*45a0*/  FMUL.FTZ R137, R142, R85.reuse ;  /* 0x000000558e897220 */ /* 0x080fe20000410000 */
[C---:B------:R-:W-:Y:S01]  /*45b0*/  FMUL.FTZ R160, R144.reuse, R85 ;  /* 0x0000005590a07220 */ /* 0x040fe20000410000 */
[----:B------:R-:W-:Y:S01]  /*45c0*/  FFMA.FTZ R81, R144, R172, R3 ;  /* 0x000000ac90517223 */ /* 0x000fe20000010003 */
[----:B------:R-:W-:Y:S06]  /*45d0*/  @!P5 BRA `(.L_x_3578) ;  /* 0x000000240018d947 */ /* 0x000fec0003800000 */
[----:B------:R-:W-:Y:S01]  /*45e0*/  IADD3 R139, R68, -0x1, RZ ;  /* 0xffffffff448b7810 */ /* 0x000fe20007ffe0ff */
[----:B------:R-:W0:Y:S01]  /*45f0*/  LDC R173, c[0x0][0x224] ;  /* 0x00008900ffad7b82 */ /* 0x000e220000000800 */
[----:B------:R-:W-:Y:S01]  /*4600*/  ULDC.64 UR4, c[0x0][0x230] ;  /* 0x00008c0000047ab9 */ /* 0x000fe20000000a00 */
[----:B------:R-:W-:Y:S01]  /*4610*/  ULDC.64 UR6, c[0x0][0x248] ;  /* 0x0000920000067ab9 */ /* 0x000fe20000000a00 */
[----:B------:R-:W-:Y:S01]  /*4620*/  LEA.HI R2, R139, R139, RZ, 0x1 ;  /* 0x0000008b8b027211 */ /* 0x000fe200078f08ff */
[----:B------:R-:W-:Y:S01]  /*4630*/  IMAD R4, R84, UR4, RZ ;  /* 0x0000000454047c24 */ /* 0x000fe2000f8e02ff */
[----:B------:R-:W-:Y:S01]  /*4640*/  ISETP.NE.AND P0, PT, R80, RZ, PT ;  /* 0x000000ff5000720c */ /* 0x000fe20003f05270 */
[----:B------:R-:W-:Y:S01]  /*4650*/  ULDC.64 UR8, c[0x0][0x268] ;  /* 0x00009a0000087ab9 */ /* 0x000fe20000000a00 */
[----:B------:R-:W-:Y:S01]  /*4660*/  LOP3.LUT R2, R2, 0xfffffe, RZ, 0xc0, !PT ;  /* 0x00fffffe02027812 */ /* 0x000fe200078ec0ff */
[----:B------:R-:W1:Y:S01]  /*4670*/  LDC.64 R26, c[0x0][0x2e0] ;  /* 0x0000b800ff1a7b82 */ /* 0x000e620000000a00 */
[----:B------:R-:W-:Y:S01]  /*4680*/  IMAD R171, R87, UR5, R4 ;  /* 0x0000000557ab7c24 */ /* 0x000fe2000f8e0204 */
[----:B------:R-:W-:Y:S01]  /*4690*/  HFMA2.MMA R170, -RZ, RZ, 0, 0 ;  /* 0x00000000ffaa7435 */ /* 0x000fe200000001ff */
[----:B------:R-:W-:Y:S01]  /*46a0*/  IADD3 R139, R139, -R2, RZ ;  /* 0x800000028b8b7210 */ /* 0x000fe20007ffe0ff */
[C---:B------:R-:W-:Y:S01]  /*46b0*/  IMAD R2, R84.reuse, UR6, RZ ;  /* 0x0000000654027c24 */ /* 0x040fe2000f8e02ff */
[----:B------:R-:W-:Y:S01]  /*46c0*/  HFMA2.MMA R103, -RZ, RZ, 0, 0 ;  /* 0x00000000ff677435 */ /* 0x000fe200000001ff */
[----:B------:R-:W-:Y:S01]  /*46d0*/  IMAD R4, R84, UR8, RZ ;  /* 0x0000000854047c24 */ /* 0x000fe2000f8e02ff */
[----:B------:R-:W-:Y:S01]  /*46e0*/  HFMA2.MMA R110, -RZ, RZ, 0, 0 ;  /* 0x00000000ff6e7435 */ /* 0x000fe200000001ff */
[----:B------:R-:W2:Y:S01]  /*46f0*/  LDC.64 R28, c[0x0][0x2d8] ;  /* 0x0000b600ff1c7b82 */ /* 0x000ea20000000a00 */
[C---:B------:R-:W-:Y:S01]  /*4700*/  IMAD R169, R87.reuse, UR7, R2 ;  /* 0x0000000757a97c24 */ /* 0x040fe2000f8e0202 */
[----:B------:R-:W-:Y:S01]  /*4710*/  P2R R2, PR, RZ, 0x1 ;  /* 0x00000001ff027803 */ /* 0x000fe20000000000 */
[----:B------:R-:W-:Y:S01]  /*4720*/  IMAD.WIDE.U32 R20, R87, UR4, RZ ;  /* 0x0000000457147c25 */ /* 0x000fe2000f8e00ff */
[----:B------:R-:W-:-:S03]  /*4730*/  LEA.HI R2, R68, R68, RZ, 0x1 ;  /* 0x0000004444027211 */ /* 0x000fc600078f08ff */
[----:B------:R-:W-:Y:S01]  /*4740*/  FMUL.FTZ R141, R141, R92 ;  /* 0x0000005c8d8d7220 */ /* 0x000fe20000410000 */
[----:B------:R-:W-:Y:S01]  /*4750*/  FMUL.FTZ R162, R162, R93 ;  /* 0x0000005da2a27220 */ /* 0x000fe20000410000 */
[----:B------:R-:W-:Y:S01]  /*4760*/  IMAD.WIDE.U32 R22, R87, UR6, RZ ;  /* 0x0000000657167c25 */ /* 0x000fe2000f8e00ff */
[----:B------:R-:W3:Y:S01]  /*4770*/  LDC.64 R30, c[0x0][0x2d0] ;  /* 0x0000b400ff1e7b82 */ /* 0x000ee20000000a00 */
[----:B------:R-:W-:Y:S02]  /*4780*/  LOP3.LUT R3, R2, 0xfffffe, RZ, 0xc0, !PT ;  /* 0x00fffffe02037812 */ /* 0x000fe400078ec0ff */
        /* <DEDUP_REMOVED lines=16> */
[----:B------:R-:W-:-:S02]  /*4890*/  MOV R86, RZ ;  /* 0x000000ff00567202 */ /* 0x000fc40000000f00 */
[----:B------:R-:W-:Y:S02]  /*48a0*/  CS2R R88, SRZ ;  /* 0x0000000000587805 */ /* 0x000fe4000001ff00 */
[----:B------:R-:W-:Y:S02]  /*48b0*/  CS2R R90, SRZ ;  /* 0x00000000005a7805 */ /* 0x000fe4000001ff00 */
[----:B------:R-:W-:Y:S02]  /*48c0*/  CS2R R98, SRZ ;  /* 0x0000000000627805 */ /* 0x000fe4000001ff00 */
[----:B------:R-:W-:Y:S02]  /*48d0*/  CS2R R100, SRZ ;  /* 0x0000000000647805 */ /* 0x000fe4000001ff00 */
[----:B------:R-:W-:Y:S02]  /*48e0*/  CS2R R104, SRZ ;  /* 0x0000000000687805 */ /* 0x000fe4000001ff00 */
[----:B------:R-:W-:-:S02]  /*48f0*/  MOV R106, RZ ;  /* 0x000000ff006a7202 */ /* 0x000fc40000000f00 */
[----:B------:R-:W-:Y:S02]  /*4900*/  CS2R R108, SRZ ;  /* 0x00000000006c7805 */ /* 0x000fe4000001ff00 */
[----:B------:R-:W-:Y:S01]  /*4910*/  IADD3 R168, R80, 0x200, RZ ;  /* 0x0000020050a87810 */ /* 0x000fe20007ffe0ff */
[----:B------:R-:W-:Y:S01]  /*4920*/  ULDC UR12, c[0x0][0x224] ;  /* 0x00008900000c7ab9 */ /* 0x000fe20000000800 */
[----:B------:R-:W-:Y:S01]  /*4930*/  IADD3 R166, R68, -R3, RZ ;  /* 0x8000000344a67210 */ /* 0x000fe20007ffe0ff */
[----:B------:R-:W-:Y:S01]  /*4940*/  ULDC UR13, c[0x0][0x21c] ;  /* 0x00008700000d7ab9 */ /* 0x000fe20000000800 */
[----:B------:R-:W-:Y:S01]  /*4950*/  IADD3 R171, R21, R171, RZ ;  /* 0x000000ab15ab7210 */ /* 0x000fe20007ffe0ff */
[----:B------:R-:W-:Y:S01]  /*4960*/  ULDC.64 UR10, c[0x0][0x270] ;  /* 0x00009c00000a7ab9 */ /* 0x000fe20000000a00 */
[----:B------:R-:W-:Y:S01]  /*4970*/  IADD3 R169, R23, R169, RZ ;  /* 0x000000a917a97210 */ /* 0x000fe20007ffe0ff */
[----:B------:R-:W-:Y:S01]  /*4980*/  ULDC.64 UR8, c[0x0][0x250] ;  /* 0x0000940000087ab9 */ /* 0x000fe20000000a00 */
[----:B------:R-:W-:Y:S01]  /*4990*/  IADD3 R167, R25, R167, RZ ;  /* 0x000000a719a77210 */ /* 0x000fe20007ffe0ff */
[----:B0123--:R-:W-:-:S06]  /*49a0*/  ULDC.64 UR6, c[0x0][0x238] ;  /* 0x00008e0000067ab9 */ /* 0x00ffcc0000000a00 */
.L_x_3590:
[----:B-1----:R-:W-:Y:S02]  /*49b0*/  SHF.R.S32.HI R8, RZ, 0x1f, R170 ;  /* 0x0000001fff087819 */ /* 0x002fe400000114aa */
[----:B------:R-:W-:Y:S02]  /*49c0*/  MOV R2, R20 ;  /* 0x0000001400027202 */ /* 0x000fe40000000f00 */
[----:B------:R-:W-:Y:S01]  /*49d0*/  MOV R3, R171 ;  /* 0x000000ab00037202 */ /* 0x000fe20000000f00 */
        /* <DEDUP_REMOVED lines=28> */
[----:B------:R-:W3:Y:S05]  /*4ba0*/  LDG.E R11, desc[UR14][R10.64] ;  /* 0x0000000e0a0b7981 */ /* 0x000eea000c1e1900 */
[----:B------:R-:W0:Y:S01]  /*4bb0*/  @!P1 LDC R33, c[0x0][0x21c] ;  /* 0x00008700ff219b82 */ /* 0x000e220000000800 */
[----:B------:R-:W-:Y:S02]  /*4bc0*/  @!P1 IADD3 R5, R68, -0x2, RZ ;  /* 0xfffffffe44059810 */ /* 0x000fe40007ffe0ff */
[----:B------:R-:W-:-:S03]  /*4bd0*/  SEL R2, R3, R168, !P4 ;  /* 0x000000a803027207 */ /* 0x000fc60006000000 */
[----:B0-----:R-:W-:Y:S01]  /*4be0*/  @!P1 IMAD R3, R5, R33, R170 ;  /* 0x0000002105039224 */ /* 0x001fe200078e02aa */
[-C--:B------:R-:W-:Y:S02]  /*4bf0*/  LEA R5, R2, R71.reuse, 0x2 ;  /* 0x0000004702057211 */ /* 0x080fe400078e10ff */
[----:B------:R-:W-:Y:S01]  /*4c00*/  MOV R9, RZ ;  /* 0x000000ff00097202 */ /* 0x000fe20000000f00 */
[----:B------:R-:W-:Y:S01]  /*4c10*/  @!P1 IMAD.WIDE R2, R3, 0x8, R18 ;  /* 0x0000000803029825 */ /* 0x000fe200078e0212 */
[----:B------:R-:W-:Y:S01]  /*4c20*/  MOV R8, 0x3f800000 ;  /* 0x3f80000000087802 */ /* 0x000fe20000000f00 */
[----:B------:R-:W-:Y:S01]  /*4c30*/  BSSY B0, `(.L_x_3579) ;  /* 0x000004e000007945 */ /* 0x000fe20003800000 */
[----:B------:R-:W-:Y:S01]  /*4c40*/  LEA R213, R80, R71, 0x3 ;  /* 0x0000004750d57211 */ /* 0x000fe200078e18ff */
        /* <DEDUP_REMOVED lines=29> */
[----:B---3--:R-:W-:Y:S01]  /*4e20*/  FMUL.FTZ R3, R196, R3 ;  /* 0x00000003c4037220 */ /* 0x008fe20000410000 */
[----:B------:R-:W-:Y:S01]  /*4e30*/  FMUL.FTZ R208, R176, R113 ;  /* 0x00000071b0d07220 */ /* 0x000fe20000410000 */
[----:B------:R-:W-:Y:S01]  /*4e40*/  FFMA.FTZ R2, R196, R2, R147 ;  /* 0x00000002c4027223 */ /* 0x000fe20000010093 */
[----:B------:R-:W-:-:S04]  /*4e50*/  @P1 LEA R216, R80, R71, 0x2 ;  /* 0x0000004750d81211 */ /* 0x000fc800078e10ff */
[----:B------:R-:W3:Y:S01]  /*4e60*/  MUFU.EX2 R204, R204 ;  /* 0x000000cc00cc7308 */ /* 0x000ee20000000800 */
[----:B0-----:R-:W-:Y:S01]  /*4e70*/  FMUL.FTZ R3, R198, R3 ;  /* 0x00000003c6037220 */ /* 0x001fe20000410000 */
[----:B------:R-:W-:Y:S01]  /*4e80*/  FMUL.FTZ R210, R176, R114 ;  /* 0x00000072b0d27220 */ /* 0x000fe20000410000 */
[----:B------:R-:W-:Y:S01]  /*4e90*/  FFMA.FTZ R2, R198, R2, R149 ;  /* 0x00000002c6027223 */ /* 0x000fe20000010095 */
[----:B------:R-:W-:-:S04]  /*4ea0*/  FMUL.FTZ R212, R176, R115 ;  /* 0x00000073b0d47220 */ /* 0x000fc80000410000 */
[----:B------:R-:W0:Y:S01]  /*4eb0*/  MUFU.EX2 R206, R206 ;  /* 0x000000ce00ce7308 */ /* 0x000e220000000800 */
[C---:B-1----:R-:W-:Y:S01]  /*4ec0*/  FMUL.FTZ R3, R200.reuse, R3 ;  /* 0x00000003c8037220 */ /* 0x042fe20000410000 */
[----:B------:R-:W-:Y:S01]  /*4ed0*/  FFMA.FTZ R2, R200, R2, R151 ;  /* 0x00000002c8027223 */ /* 0x000fe20000010097 */
[----:B------:R-:W1:Y:S05]  /*4ee0*/  @P1 LDS R216, [R216+0x1494] ;  /* 0x00149400d8d81984 */ /* 0x000e6a0000000800 */
[----:B------:R-:W4:Y:S01]  /*4ef0*/  MUFU.EX2 R208, R208 ;  /* 0x000000d000d07308 */ /* 0x000f220000000800 */
[----:B--2---:R-:W-:Y:S01]  /*4f00*/  FMUL.FTZ R3, R202, R3 ;  /* 0x00000003ca037220 */ /* 0x004fe20000410000 */
[----:B------:R-:W-:Y:S01]  /*4f10*/  FMUL.FTZ R189, R176, R117 ;  /* 0x00000075b0bd7220 */ /* 0x000fe20000410000 */
[----:B------:R-:W-:-:S05]  /*4f20*/  FFMA.FTZ R2, R202, R2, R153 ;  /* 0x00000002ca027223 */ /* 0x000fca0000010099 */
[----:B------:R-:W2:Y:S01]  /*4f30*/  MUFU.EX2 R210, R210 ;  /* 0x000000d200d27308 */ /* 0x000ea20000000800 */
[----:B---3--:R-:W-:Y:S01]  /*4f40*/  FMUL.FTZ R3, R204, R3 ;  /* 0x00000003cc037220 */ /* 0x008fe20000410000 */
[----:B------:R-:W-:Y:S01]  /*4f50*/  FMUL.FTZ R214, R176, R119 ;  /* 0x00000077b0d67220 */ /* 0x000fe20000410000 */
[----:B------:R-:W-:-:S05]  /*4f60*/  FFMA.FTZ R2, R204, R2, R155 ;  /* 0x00000002cc027223 */ /* 0x000fca000001009b */
        /* <DEDUP_REMOVED lines=11> */
[C---:B---3--:R-:W-:Y:S01]  /*5020*/  FMUL.FTZ R4, R212.reuse, R3 ;  /* 0x00000003d4047220 */ /* 0x048fe20000410000 */
[----:B------:R-:W-:-:S03]  /*5030*/  FFMA.FTZ R2, R212, R2, R163 ;  /* 0x00000002d4027223 */ /* 0x000fc600000100a3 */
[C---:B0-----:R-:W-:Y:S01]  /*5040*/  FMUL.FTZ R3, R189.reuse, R4 ;  /* 0x00000004bd037220 */ /* 0x041fe20000410000 */
[----:B------:R-:W-:-:S03]  /*5050*/  FFMA.FTZ R2, R189, R2, R164 ;  /* 0x00000002bd027223 */ /* 0x000fc600000100a4 */
[C---:B----4-:R-:W-:Y:S01]  /*5060*/  FMUL.FTZ R4, R214.reuse, R3 ;  /* 0x00000003d6047220 */ /* 0x050fe20000410000 */
[----:B------:R-:W-:Y:S01]  /*5070*/  FFMA.FTZ R3, R214, R2, R165 ;  /* 0x00000002d6037223 */ /* 0x000fe200000100a5 */
[----:B------:R-:W-:Y:S02]  /*5080*/  FMUL.FTZ R11, R6, R11 ;  /* 0x0000000b060b7220 */ /* 0x000fe40000410000 */
[C---:B--2---:R-:W-:Y:S01]  /*5090*/  FMUL.FTZ R2, R191.reuse, R4 ;  /* 0x00000004bf027220 */ /* 0x044fe20000410000 */
[----:B------:R-:W-:Y:S01]  /*50a0*/  FFMA.FTZ R3, R191, R3, R172 ;  /* 0x00000003bf037223 */ /* 0x000fe200000100ac */
[----:B-1----:R-:W-:Y:S06]  /*50b0*/  @P1 BRA `(.L_x_3580) ;  /* 0x0000000000141947 */ /* 0x002fec0003800000 */
[----:B------:R-:W-:Y:S02]  /*50c0*/  ISETP.NE.AND P1, PT, R68, R173, PT ;  /* 0x000000ad4400720c */ /* 0x000fe40003f25270 */
[----:B------:R-:W-:-:S11]  /*50d0*/  MOV R216, 0x3f800000 ;  /* 0x3f80000000d87802 */ /* 0x000fd60000000f00 */
[----:B------:R-:W-:-:S04]  /*50e0*/  @P1 LEA R4, R166, R170, 0x8 ;  /* 0x000000aaa6041211 */ /* 0x000fc800078e40ff */
[----:B------:R-:W-:-:S05]  /*50f0*/  @P1 LEA R4, R4, R71, 0x2 ;  /* 0x0000004704041211 */ /* 0x000fca00078e10ff */
[----:B------:R0:W1:Y:S02]  /*5100*/  @P1 LDS R216, [R4+0xc90] ;  /* 0x000c900004d81984 */ /* 0x0000640000000800 */
.L_x_3580:
[----:B------:R-:W-:Y:S05]  /*5110*/  BSYNC B0 ;  /* 0x0000000000007941 */ /* 0x000fea0003800000 */
.L_x_3579:
        /* <DEDUP_REMOVED lines=20> */
[----:B------:R-:W-:Y:S01]  /*5260*/  LEA R3, R80, R71, 0x4 ;  /* 0x0000004750037211 */ /* 0x000fe200078e20ff */
        /* <DEDUP_REMOVED lines=27> */
.L_x_3613:
[----:B------:R-:W-:Y:S01]  /*5420*/  ISETP.GE.AND P2, PT, R78, 0x10, PT ;  /* 0x000000104e00780c */ /* 0x000fe20003f46270 */
[----:B------:R-:W-:-:S12]  /*5430*/  UMOV UR4, 0xffffffff ;  /* 0xffffffff00047882 */ /* 0x000fd80000000000 */
[C---:B0-2---:R-:W-:Y:S01]  /*5440*/  @P2 FFMA.FTZ R7, R6.reuse, R10, R7 ;  /* 0x0000000a06072223 */ /* 0x045fe20000010007 */
[----:B---3--:R-:W-:Y:S01]  /*5450*/  @P2 FMUL.FTZ R6, R6, R11 ;  /* 0x0000000b06062220 */ /* 0x008fe20000410000 */
[----:B------:R-:W-:Y:S06]  /*5460*/  BRA.DIV UR4, `(.L_x_3583) ;  /* 0x0000004604b07947 */ /* 0x000fec000b800000 */
.L_x_3616:
[----:B------:R-:W-:-:S03]  /*5470*/  UMOV UR4, 0xffffffff ;  /* 0xffffffff00047882 */ /* 0x000fc60000000000 */
[----:B------:R-:W-:Y:S05]  /*5480*/  BRA.DIV UR4, `(.L_x_3584) ;  /* 0x0000004604d07947 */ /* 0x000fea000b800000 */
.L_x_3619:
[----:B------:R-:W-:-:S03]  /*5490*/  UMOV UR4, 0xffffffff ;  /* 0xffffffff00047882 */ /* 0x000fc60000000000 */
[----:B------:R-:W-:Y:S05]  /*54a0*/  BRA.DIV UR4, `(.L_x_3585) ;  /* 0x0000004604f07947 */ /* 0x000fea000b800000 */
[----:B------:R-:W0:Y:S04]  /*54b0*/  SHFL.UP PT, R6, R6, 0x1, RZ ;  /* 0x0420000006067989 */ /* 0x000e2800000e00ff */
[----:B------:R-:W2:Y:S04]  /*54c0*/  SHFL.UP PT, R7, R7, 0x1, RZ ;  /* 0x0420000007077989 */ /* 0x000ea800000e00ff */
[----:B-----5:R-:W3:Y:S04]  /*54d0*/  SHFL.IDX PT, R8, R8, RZ, 0x1f ;  /* 0x00001fff08087589 */ /* 0x020ee800000e0000 */
[----:B------:R-:W4:Y:S02]  /*54e0*/  SHFL.IDX PT, R9, R9, RZ, 0x1f ;  /* 0x00001fff09097589 */ /* 0x000f2400000e0000 */
.L_x_3625:
[C---:B0-2-4-:R-:W-:Y:S01]  /*54f0*/  @P4 FFMA.FTZ R9, R6.reuse, R9, R7 ;  /* 0x0000000906094223 */ /* 0x055fe20000010007 */
[----:B---3--:R-:W-:-:S03]  /*5500*/  @P4 FMUL.FTZ R8, R6, R8 ;  /* 0x0000000806084220 */ /* 0x008fc60000410000 */
[C---:B------:R-:W-:Y:S01]  /*5510*/  FFMA.FTZ R11, R4.reuse, R9, R5 ;  /* 0x00000009040b7223 */ /* 0x040fe20000010005 */
[----:B------:R-:W-:-:S05]  /*5520*/  FMUL.FTZ R10, R4, R8 ;  /* 0x00000008040a7220 */ /* 0x000fca0000410000 */
[----:B------:R2:W-:Y:S02]  /*5530*/  STS.128 [R3+0x880], R8 ;  /* 0x0008800803007388 */ /* 0x0005e40000000c00 */
.L_x_3581:
[----:B------:R-:W-:Y:S05]  /*5540*/  WARPSYNC.ALL ;  /* 0x0000000000007948 */ /* 0x000fea0003800000 */
[----:B------:R-:W-:Y:S01]  /*5550*/  BAR.SYNC.DEFER_BLOCKING 0x0 ;  /* 0x0000000000007b1d */ /* 0x000fe20000010000 */
[C---:B-12---:R-:W-:Y:S01]  /*5560*/  FMUL.FTZ R3, R191.reuse, R216 ;  /* 0x000000d8bf037220 */ /* 0x046fe20000410000 */
[----:B------:R-:W-:Y:S01]  /*5570*/  FFMA.FTZ R2, R191, R221, R220 ;  /* 0x000000ddbf027223 */ /* 0x000fe200000100dc */
[----:B------:R-:W-:Y:S01]  /*5580*/  ISETP.GE.OR P0, PT, R68, UR12, P0 ;  /* 0x0000000c44007c0c */ /* 0x000fe20008706670 */
[----:B------:R-:W-:Y:S01]  /*5590*/  HFMA2.MMA R33, -RZ, RZ, 0, 0 ;  /* 0x00000000ff217435 */ /* 0x000fe200000001ff */
[C---:B0-----:R-:W-:Y:S01]  /*55a0*/  FMUL.FTZ R4, R214.reuse, R3 ;  /* 0x00000003d6047220 */ /* 0x041fe20000410000 */
[----:B------:R-:W-:-:S03]  /*55b0*/  FFMA.FTZ R2, R214, R2, R219 ;  /* 0x00000002d6027223 */ /* 0x000fc600000100db */
[C---:B------:R-:W-:Y:S01]  /*55c0*/  FMUL.FTZ R3, R189.reuse, R4 ;  /* 0x00000004bd037220 */ /* 0x040fe20000410000 */
[----:B------:R-:W-:-:S03]  /*55d0*/  FFMA.FTZ R2, R189, R2, R218 ;  /* 0x00000002bd027223 */ /* 0x000fc600000100da */
[C---:B------:R-:W-:Y:S01]  /*55e0*/  FMUL.FTZ R3, R212.reuse, R3 ;  /* 0x00000003d4037220 */ /* 0x040fe20000410000 */
[----:B------:R-:W-:Y:S02]  /*55f0*/  FFMA.FTZ R2, R212, R2, R217 ;  /* 0x00000002d4027223 */ /* 0x000fe400000100d9 */
[----:B------:R-:W-:Y:S01]  /*5600*/  @!P0 LEA R4, R170, R71, 0x3 ;  /* 0x00000047aa048211 */ /* 0x000fe200078e18ff */
        /* <DEDUP_REMOVED lines=83> */
.L_x_3642:
[C---:B--2-4-:R-:W-:Y:S01]  /*5b40*/  @P5 FFMA.FTZ R11, R8.reuse, R11, R9 ;  /* 0x0000000b080b5223 */ /* 0x054fe20000010009 */
[----:B------:R-:W-:Y:S01]  /*5b50*/  @P5 FMUL.FTZ R10, R8, R10 ;  /* 0x0000000a080a5220 */ /* 0x000fe20000410000 */
[-C--:B-1-3--:R-:W-:Y:S01]  /*5b60*/  FFMA.FTZ R33, R33, R3.reuse, R224 ;  /* 0x0000000321217223 */ /* 0x08afe200000100e0 */
[----:B------:R-:W-:Y:S01]  /*5b70*/  FMUL.FTZ R32, R32, R3 ;  /* 0x0000000320207220 */ /* 0x000fe20000410000 */
[C---:B------:R-:W-:Y:S01]  /*5b80*/  FFMA.FTZ R9, R6.reuse, R11, R7 ;  /* 0x0000000b06097223 */ /* 0x040fe20000010007 */
[----:B------:R-:W-:-:S05]  /*5b90*/  FMUL.FTZ R8, R6, R10 ;  /* 0x0000000a06087220 */ /* 0x000fca0000410000 */
[----:B------:R1:W-:Y:S02]  /*5ba0*/  STS.128 [R226+0xa90], R8 ;  /* 0x000a9008e2007388 */ /* 0x0003e40000000c00 */
.L_x_3586:
[----:B------:R-:W-:Y:S05]  /*5bb0*/  WARPSYNC.ALL ;  /* 0x0000000000007948 */ /* 0x000fea0003800000 */
[----:B------:R-:W-:Y:S01]  /*5bc0*/  BAR.SYNC.DEFER_BLOCKING 0x0 ;  /* 0x0000000000007b1d */ /* 0x000fe20000010000 */
[----:B------:R-:W-:Y:S01]  /*5bd0*/  FFMA.FTZ R3, R0, R225, RZ ;  /* 0x000000e100037223 */ /* 0x000fe200000100ff */
[C---:B------:R-:W-:Y:S01]  /*5be0*/  ISETP.GT.AND P0, PT, R78.reuse, 0x1e, PT ;  /* 0x0000001e4e00780c */ /* 0x040fe20003f04270 */
[----:B------:R-:W-:Y:S01]  /*5bf0*/  HADD2.F32 R224, -RZ, R35.H0_H0 ;  /* 0x20000023ffe07230 */ /* 0x000fe20000004100 */
[----:B------:R-:W-:Y:S01]  /*5c00*/  ISETP.GT.AND P1, PT, R78, 0x1d, PT ;  /* 0x0000001d4e00780c */ /* 0x000fe20003f24270 */
[----:B------:R-:W-:Y:S01]  /*5c10*/  FFMA.FTZ R3, R116, R222, R3 ;  /* 0x000000de74037223 */ /* 0x000fe20000010003 */
[----:B------:R-:W-:Y:S01]  /*5c20*/  HADD2.F32 R241, -RZ, R34.H0_H0 ;  /* 0x20000022fff17230 */ /* 0x000fe20000004100 */
[----:B------:R-:W-:Y:S01]  /*5c30*/  ISETP.GT.AND P2, PT, R78, 0x1b, PT ;  /* 0x0000001b4e00780c */ /* 0x000fe20003f44270 */
[----:B-1----:R-:W-:Y:S01]  /*5c40*/  FFMA.FTZ R226, R224, -R119, R183 ;  /* 0x80000077e0e27223 */ /* 0x002fe200000100b7 */
[----:B------:R-:W-:Y:S01]  /*5c50*/  FFMA.FTZ R3, R118, R223, R3 ;  /* 0x000000df76037223 */ /* 0x000fe20000010003 */
[----:B------:R-:W-:Y:S01]  /*5c60*/  ISETP.NE.AND P3, PT, R80, RZ, PT ;  /* 0x000000ff5000720c */ /* 0x000fe20003f65270 */
[----:B------:R-:W-:Y:S02]  /*5c70*/  BSSY B0, `(.L_x_3588) ;  /* 0x00000d9000007945 */ /* 0x000fe40003800000 */
[----:B------:R-:W-:-:S04]  /*5c80*/  FFMA.FTZ R3, R120, R188, R3 ;  /* 0x000000bc78037223 */ /* 0x000fc80000010003 */
[----:B------:R-:W-:-:S04]  /*5c90*/  FFMA.FTZ R3, R122, R179, R3 ;  /* 0x000000b37a037223 */ /* 0x000fc80000010003 */
[----:B------:R-:W-:Y:S02]  /*5ca0*/  FFMA.FTZ R3, R124, R178, R3 ;  /* 0x000000b27c037223 */ /* 0x000fe40000010003 */
[----:B------:R-:W-:Y:S01]  /*5cb0*/  @!P3 LEA R228, R170, R71, 0x3 ;  /* 0x00000047aae4b211 */ /* 0x000fe200078e18ff */
[----:B------:R1:W2:Y:S01]  /*5cc0*/  LDS R2, [R213+0xa94] ;  /* 0x000a9400d5027984 */ /* 0x0002a20000000800 */
[----:B------:R-:W-:-:S03]  /*5cd0*/  FFMA.FTZ R3, R126, R181, R3 ;  /* 0x000000b57e037223 */ /* 0x000fc60000010003 */
[----:B------:R-:W-:Y:S01]  /*5ce0*/  @!P3 STS.64 [R228+0x1590], R32 ;  /* 0x00159020e400b388 */ /* 0x000fe20000000a00 */
[----:B0-----:R-:W-:Y:S01]  /*5cf0*/  FFMA.FTZ R5, R128, R180, R3 ;  /* 0x000000b480057223 */ /* 0x001fe20000010003 */
[----:B-1----:R-:W-:-:S03]  /*5d00*/  HADD2.F32 R213, -RZ, R42.H0_H0 ;  /* 0x2000002affd57230 */ /* 0x002fc60000004100 */
[----:B------:R-:W-:-:S04]  /*5d10*/  FFMA.FTZ R5, R130, R176, R5 ;  /* 0x000000b082057223 */ /* 0x000fc80000010005 */
[----:B------:R-:W-:Y:S01]  /*5d20*/  FFMA.FTZ R7, R132, R177, R5 ;  /* 0x000000b184077223 */ /* 0x000fe20000010005 */
[----:B------:R-:W-:-:S03]  /*5d30*/  FFMA.FTZ R180, R213, -R107, R180 ;  /* 0x8000006bd5b47223 */ /* 0x000fc600000100b4 */
[----:B------:R-:W-:-:S04]  /*5d40*/  FFMA.FTZ R7, R134, R182, R7 ;  /* 0x000000b686077223 */ /* 0x000fc80000010007 */
[----:B-----5:R-:W-:-:S04]  /*5d50*/  FFMA.FTZ R9, R136, R187, R7 ;  /* 0x000000bb88097223 */ /* 0x020fc80000010007 */
[----:B------:R-:W-:-:S04]  /*5d60*/  FFMA.FTZ R9, R138, R185, R9 ;  /* 0x000000b98a097223 */ /* 0x000fc80000010009 */
[----:B------:R-:W-:Y:S01]  /*5d70*/  FFMA.FTZ R11, R140, R184, R9 ;  /* 0x000000b88c0b7223 */ /* 0x000fe20000010009 */
[----:B--2---:R-:W-:Y:S01]  /*5d80*/  FFMA.FTZ R3, R2, R216, R221 ;  /* 0x000000d802037223 */ /* 0x004fe200000100dd */
[----:B------:R-:W-:-:S03]  /*5d90*/  HADD2.F32 R221, -RZ, R39.H0_H0 ;  /* 0x20000027ffdd7230 */ /* 0x000fc60000004100 */
[----:B------:R-:W-:Y:S01]  /*5da0*/  FFMA.FTZ R4, R191, R3, R220 ;  /* 0x00000003bf047223 */ /* 0x000fe200000100dc */
[----:B------:R-:W-:-:S03]  /*5db0*/  FMUL.FTZ R235, R3, R121 ;  /* 0x0000007903eb7220 */ /* 0x000fc60000410000 */
[----:B------:R-:W-:Y:S01]  /*5dc0*/  FFMA.FTZ R5, R214, R4, R219 ;  /* 0x00000004d6057223 */ /* 0x000fe200000100db */
[----:B------:R-:W-:Y:S02]  /*5dd0*/  HADD2.F32 R214, -RZ, R38.H0_H0 ;  /* 0x20000026ffd67230 */ /* 0x000fe40000004100 */
[----:B------:R-:W-:Y:S01]  /*5de0*/  FADD.FTZ R160, R235, R160 ;  /* 0x000000a0eba07221 */ /* 0x000fe20000010000 */
[----:B------:R-:W-:Y:S01]  /*5df0*/  FFMA.FTZ R6, R189, R5, R218 ;  /* 0x00000005bd067223 */ /* 0x000fe200000100da */
[----:B------:R-:W-:Y:S01]  /*5e00*/  FFMA.FTZ R189, R142, R183, R11 ;  /* 0x000000b78ebd7223 */ /* 0x000fe2000001000b */
[----:B------:R-:W-:Y:S02]  /*5e10*/  HADD2.F32 R218, -RZ, R37.H0_H0 ;  /* 0x20000025ffda7230 */ /* 0x000fe40000004100 */
[----:B------:R-:W-:Y:S01]  /*5e20*/  FFMA.FTZ R216, R214, -R114, R187 ;  /* 0x80000072d6d87223 */ /* 0x000fe200000100bb */
[----:B------:R-:W-:Y:S01]  /*5e30*/  FFMA.FTZ R7, R212, R6, R217 ;  /* 0x00000006d4077223 */ /* 0x000fe200000100d9 */
[----:B------:R-:W-:Y:S01]  /*5e40*/  FFMA.FTZ R10, R144, R186, R189 ;  /* 0x000000ba900a7223 */ /* 0x000fe200000100bd */
[----:B------:R-:W-:-:S02]  /*5e50*/  HADD2.F32 R217, -RZ, R41.H0_H0 ;  /* 0x20000029ffd97230 */ /* 0x000fc40000004100 */
[----:B------:R-:W-:Y:S01]  /*5e60*/  FFMA.FTZ R185, R218, -R115, R185 ;  /* 0x80000073dab97223 */ /* 0x000fe200000100b9 */
[----:B------:R-:W-:Y:S01]  /*5e70*/  FFMA.FTZ R8, R210, R7, R215 ;  /* 0x00000007d2087223 */ /* 0x000fe200000100d7 */
[----:B------:R-:W-:Y:S02]  /*5e80*/  HADD2.F32 R210, -RZ, R40.H0_H0 ;  /* 0x20000028ffd27230 */ /* 0x000fe40000004100 */
[----:B------:R-:W-:Y:S01]  /*5e90*/  FMUL.FTZ R187, R7, R114 ;  /* 0x0000007207bb7220 */ /* 0x000fe20000410000 */
[----:B------:R-:W-:Y:S01]  /*5ea0*/  FMUL.FTZ R220, R6, R115 ;  /* 0x0000007306dc7220 */ /* 0x000fe20000410000 */
[----:B------:R-:W-:Y:S01]  /*5eb0*/  FFMA.FTZ R9, R208, R8, R211 ;  /* 0x00000008d0097223 */ /* 0x000fe200000100d3 */
[----:B------:R-:W-:Y:S01]  /*5ec0*/  FMUL.FTZ R231, R5, R117 ;  /* 0x0000007505e77220 */ /* 0x000fe20000410000 */
[----:B------:R-:W-:Y:S01]  /*5ed0*/  FMUL.FTZ R183, R4, R119 ;  /* 0x0000007704b77220 */ /* 0x000fe20000410000 */
[----:B------:R-:W-:Y:S01]  /*5ee0*/  FFMA.FTZ R186, R241, -R121, R186 ;  /* 0x80000079f1ba7223 */ /* 0x000fe200000100ba */
[----:B------:R-:W-:Y:S01]  /*5ef0*/  FFMA.FTZ R11, R206, R9, R209 ;  /* 0x00000009ce0b7223 */ /* 0x000fe200000100d1 */
[----:B------:R-:W-:-:S02]  /*5f00*/  HADD2.F32 R209, -RZ, R44.H0_H0 ;  /* 0x2000002cffd17230 */ /* 0x000fc40000004100 */
[----:B------:R-:W-:Y:S01]  /*5f10*/  FADD.FTZ R137, R183, R137 ;  /* 0x00000089b7897221 */ /* 0x000fe20000010000 */
[----:B------:R-:W-:Y:S01]  /*5f20*/  FADD.FTZ R158, R231, R158 ;  /* 0x0000009ee79e7221 */ /* 0x000fe20000010000 */
[----:B------:R-:W-:Y:S01]  /*5f30*/  FFMA.FTZ R189, R204, R11, R207 ;  /* 0x0000000bccbd7223 */ /* 0x000fe200000100cf */
[----:B------:R-:W-:Y:S01]  /*5f40*/  HADD2.F32 R204, -RZ, R43.H0_H0 ;  /* 0x2000002bffcc7230 */ /* 0x000fe20000004100 */
[----:B------:R-:W0:Y:S01]  /*5f50*/  SHFL.DOWN PT, R207, R10, 0x1, 0x1f ;  /* 0x08201f000acf7f89 */ /* 0x000e2200000e0000 */
[----:B------:R-:W-:Y:S01]  /*5f60*/  FFMA.FTZ R178, R209, -R97, R178 ;  /* 0x80000061d1b27223 */ /* 0x000fe200000100b2 */
[----:B------:R-:W-:Y:S01]  /*5f70*/  FFMA.FTZ R191, R202, R189, R205 ;  /* 0x000000bdcabf7223 */ /* 0x000fe200000100cd */
[----:B------:R-:W-:Y:S02]  /*5f80*/  HADD2.F32 R205, -RZ, R46.H0_H0 ;  /* 0x2000002effcd7230 */ /* 0x000fe40000004100 */
[----:B------:R-:W-:Y:S01]  /*5f90*/  FFMA.FTZ R181, R204, -R102, R181 ;  /* 0x80000066ccb57223 */ /* 0x000fe200000100b5 */
[----:B------:R-:W-:Y:S01]  /*5fa0*/  FADD.FTZ R135, R220, R135 ;  /* 0x00000087dc877221 */ /* 0x000fe20000010000 */
[----:B------:R-:W-:Y:S01]  /*5fb0*/  FFMA.FTZ R200, R200, R191, R203 ;  /* 0x000000bfc8c87223 */ /* 0x000fe200000100cb */
[----:B------:R-:W-:Y:S01]  /*5fc0*/  FADD.FTZ R156, R187, R156 ;  /* 0x0000009cbb9c7221 */ /* 0x000fe20000010000 */
[----:B------:R-:W-:-:S02]  /*5fd0*/  FFMA.FTZ R188, R205, -R95, R188 ;  /* 0x8000005fcdbc7223 */ /* 0x000fc400000100bc */
[----:B------:R-:W-:Y:S01]  /*5fe0*/  FFMA.FTZ R201, R198, R200, R201 ;  /* 0x000000c8c6c97223 */ /* 0x000fe200000100c9 */
[----:B------:R-:W-:-:S03]  /*5ff0*/  HADD2.F32 R198, -RZ, R45.H0_H0 ;  /* 0x2000002dffc67230 */ /* 0x000fc60000004100 */
[----:B------:R-:W-:Y:S01]  /*6000*/  FFMA.FTZ R196, R196, R201, R199 ;  /* 0x000000c9c4c47223 */ /* 0x000fe200000100c7 */
[----:B------:R-:W-:Y:S02]  /*6010*/  HADD2.F32 R199, -RZ, R48.H0_H0 ;  /* 0x20000030ffc77230 */ /* 0x000fe40000004100 */
[----:B------:R-:W-:Y:S01]  /*6020*/  FFMA.FTZ R179, R198, -R96, R179 ;  /* 0x80000060c6b37223 */ /* 0x000fe200000100b3 */
[----:B------:R-:W-:Y:S02]  /*6030*/  FFMA.FTZ R197, R194, R196, R197 ;  /* 0x000000c4c2c57223 */ /* 0x000fe400000100c5 */
[----:B------:R-:W-:Y:S02]  /*6040*/  FFMA.FTZ R222, R199, -R93, R222 ;  /* 0x8000005dc7de7223 */ /* 0x000fe400000100de */
[----:B------:R-:W-:Y:S01]  /*6050*/  FFMA.FTZ R195, R192, R197, R195 ;  /* 0x000000c5c0c37223 */ /* 0x000fe200000100c3 */
[----:B------:R-:W-:Y:S02]  /*6060*/  HADD2.F32 R192, -RZ, R193.H0_H0 ;  /* 0x200000c1ffc07230 */ /* 0x000fe40000004100 */
[----:B------:R-:W-:Y:S01]  /*6070*/  FMUL.FTZ R194, R197, R94 ;  /* 0x0000005ec5c27220 */ /* 0x000fe20000410000 */
[----:B0-----:R-:W-:Y:S01]  /*6080*/  @!P0 FADD.FTZ R10, R10, R207 ;  /* 0x000000cf0a0a8221 */ /* 0x001fe20000010000 */
[----:B------:R-:W-:Y:S01]  /*6090*/  FFMA.FTZ R175, R175, R195, R190 ;  /* 0x000000c3afaf7223 */ /* 0x000fe200000100be */
[----:B------:R-:W-:-:S02]  /*60a0*/  HADD2.F32 R190, -RZ, R47.H0_H0 ;  /* 0x2000002fffbe7230 */ /* 0x000fc40000004100 */
[-C--:B------:R-:W-:Y:S01]  /*60b0*/  FFMA.FTZ R225, R192, -R92.reuse, R225 ;  /* 0x8000005cc0e17223 */ /* 0x080fe200000100e1 */
[----:B------:R-:W-:Y:S01]  /*60c0*/  FMUL.FTZ R203, R195, R93 ;  /* 0x0000005dc3cb7220 */ /* 0x000fe20000410000 */
[----:B------:R-:W-:Y:S01]  /*60d0*/  FMUL.FTZ R2, R175, R92 ;  /* 0x0000005caf027220 */ /* 0x000fe20000410000 */
[----:B------:R-:W-:Y:S01]  /*60e0*/  FMUL.FTZ R207, R196, R95 ;  /* 0x0000005fc4cf7220 */ /* 0x000fe20000410000 */
[----:B------:R-:W-:Y:S01]  /*60f0*/  FFMA.FTZ R223, R190, -R94, R223 ;  /* 0x8000005ebedf7223 */ /* 0x000fe200000100df */
[----:B------:R-:W0:Y:S01]  /*6100*/  SHFL.DOWN PT, R237, R10, 0x2, 0x1f ;  /* 0x08401f000aed7f89 */ /* 0x000e2200000e0000 */
[----:B------:R-:W-:Y:S01]  /*6110*/  FFMA.FTZ R202, R2, R225, RZ ;  /* 0x000000e102ca7223 */ /* 0x000fe200000100ff */
[----:B------:R-:W-:Y:S01]  /*6120*/  FADD.FTZ R148, R207, R148 ;  /* 0x00000094cf947221 */ /* 0x000fe20000010000 */
[----:B------:R-:W-:Y:S01]  /*6130*/  FADD.FTZ R125, R194, R125 ;  /* 0x0000007dc27d7221 */ /* 0x000fe20000010000 */
[C---:B------:R-:W-:Y:S01]  /*6140*/  FADD.FTZ R146, R203.reuse, R146 ;  /* 0x00000092cb927221 */ /* 0x040fe20000010000 */
[----:B------:R-:W-:Y:S01]  /*6150*/  FFMA.FTZ R211, R203, R222, R202 ;  /* 0x000000decbd37223 */ /* 0x000fe200000100ca */
[----:B------:R-:W-:Y:S01]  /*6160*/  FMUL.FTZ R202, R201, R96 ;  /* 0x00000060c9ca7220 */ /* 0x000fe20000410000 */
[----:B------:R-:W-:-:S02]  /*6170*/  FADD.FTZ R123, R2, R123 ;  /* 0x0000007b027b7221 */ /* 0x000fc40000010000 */
[----:B------:R-:W-:Y:S01]  /*6180*/  FFMA.FTZ R206, R194, R223, R211 ;  /* 0x000000dfc2ce7223 */ /* 0x000fe200000100d3 */
[----:B------:R-:W-:Y:S01]  /*6190*/  FMUL.FTZ R211, R200, R97 ;  /* 0x00000061c8d37220 */ /* 0x000fe20000410000 */
[C---:B------:R-:W-:Y:S02]  /*61a0*/  FADD.FTZ R127, R202.reuse, R127 ;  /* 0x0000007fca7f7221 */ /* 0x040fe40000010000 */
[----:B------:R-:W-:Y:S01]  /*61b0*/  FFMA.FTZ R215, R207, R188, R206 ;  /* 0x000000bccfd77223 */ /* 0x000fe200000100ce */
[----:B------:R-:W-:Y:S01]  /*61c0*/  FMUL.FTZ R206, R191, R102 ;  /* 0x00000066bfce7220 */ /* 0x000fe20000410000 */
[----:B------:R-:W-:Y:S02]  /*61d0*/  FADD.FTZ R150, R211, R150 ;  /* 0x00000096d3967221 */ /* 0x000fe40000010000 */
[----:B------:R-:W-:Y:S01]  /*61e0*/  FFMA.FTZ R208, R202, R179, R215 ;  /* 0x000000b3cad07223 */ /* 0x000fe200000100d7 */
[----:B------:R-:W-:Y:S01]  /*61f0*/  FMUL.FTZ R215, R189, R107 ;  /* 0x0000006bbdd77220 */ /* 0x000fe20000410000 */
[----:B------:R-:W-:-:S02]  /*6200*/  FADD.FTZ R129, R206, R129 ;  /* 0x00000081ce817221 */ /* 0x000fc40000010000 */
[----:B------:R-:W-:Y:S01]  /*6210*/  FFMA.FTZ R219, R211, R178, R208 ;  /* 0x000000b2d3db7223 */ /* 0x000fe200000100d0 */
[----:B------:R-:W-:Y:S01]  /*6220*/  FMUL.FTZ R208, R11, R111 ;  /* 0x0000006f0bd07220 */ /* 0x000fe20000410000 */
[----:B------:R-:W-:Y:S01]  /*6230*/  FADD.FTZ R152, R215, R152 ;  /* 0x00000098d7987221 */ /* 0x000fe20000010000 */
[----:B0-----:R-:W-:Y:S01]  /*6240*/  @!P1 FADD.FTZ R10, R10, R237 ;  /* 0x000000ed0a0a9221 */ /* 0x001fe20000010000 */
[----:B------:R-:W-:Y:S01]  /*6250*/  FFMA.FTZ R212, R206, R181, R219 ;  /* 0x000000b5ced47223 */ /* 0x000fe200000100db */
[----:B------:R-:W-:Y:S01]  /*6260*/  FFMA.FTZ R219, R217, -R111, R176 ;  /* 0x8000006fd9db7223 */ /* 0x000fe200000100b0 */
[----:B------:R-:W-:Y:S02]  /*6270*/  FADD.FTZ R131, R208, R131 ;  /* 0x00000083d0837221 */ /* 0x000fe40000010000 */
[----:B------:R-:W-:Y:S01]  /*6280*/  FFMA.FTZ R227, R215, R180, R212 ;  /* 0x000000b4d7e37223 */ /* 0x000fe200000100d4 */
[-C--:B------:R-:W-:Y:S01]  /*6290*/  FFMA.FTZ R212, R210, -R112.reuse, R177 ;  /* 0x80000070d2d47223 */ /* 0x080fe200000100b1 */
[----:B------:R-:W-:Y:S01]  /*62a0*/  FMUL.FTZ R177, R9, R112 ;  /* 0x0000007009b17220 */ /* 0x000fe20000410000 */
[----:B------:R-:W0:Y:S01]  /*62b0*/  SHFL.DOWN PT, R237, R10, 0x4, 0x1f ;  /* 0x08801f000aed7f89 */ /* 0x000e2200000e0000 */
[----:B------:R-:W-:Y:S01]  /*62c0*/  FFMA.FTZ R176, R208, R219, R227 ;  /* 0x000000dbd0b07223 */ /* 0x000fe200000100e3 */
[-C--:B------:R-:W-:Y:S01]  /*62d0*/  FFMA.FTZ R227, R221, -R113.reuse, R182 ;  /* 0x80000071dde37223 */ /* 0x080fe200000100b6 */
[----:B------:R-:W-:Y:S01]  /*62e0*/  FMUL.FTZ R182, R8, R113 ;  /* 0x0000007108b67220 */ /* 0x000fe20000410000 */
[C---:B------:R-:W-:Y:S01]  /*62f0*/  FADD.FTZ R154, R177.reuse, R154 ;  /* 0x0000009ab19a7221 */ /* 0x040fe20000010000 */
[----:B------:R-:W-:-:S02]  /*6300*/  FFMA.FTZ R229, R177, R212, R176 ;  /* 0x000000d4b1e57223 */ /* 0x000fc400000100b0 */
[C---:B------:R-:W-:Y:S02]  /*6310*/  FADD.FTZ R133, R182.reuse, R133 ;  /* 0x00000085b6857221 */ /* 0x040fe40000010000 */
[----:B------:R-:W-:Y:S01]  /*6320*/  FFMA.FTZ R176, R182, R227, R229 ;  /* 0x000000e3b6b07223 */ /* 0x000fe200000100e5 */
[----:B------:R-:W-:-:S03]  /*6330*/  HADD2.F32 R229, -RZ, R36.H0_H0 ;  /* 0x20000024ffe57230 */ /* 0x000fc60000004100 */
[----:B------:R-:W-:Y:S02]  /*6340*/  FFMA.FTZ R233, R187, R216, R176 ;  /* 0x000000d8bbe97223 */ /* 0x000fe400000100b0 */
[----:B------:R-:W-:Y:S02]  /*6350*/  FFMA.FTZ R184, R229, -R117, R184 ;  /* 0x80000075e5b87223 */ /* 0x000fe400000100b8 */
[----:B------:R-:W-:-:S04]  /*6360*/  FFMA.FTZ R176, R220, R185, R233 ;  /* 0x000000b9dcb07223 */ /* 0x000fc800000100e9 */
[----:B------:R-:W-:Y:S01]  /*6370*/  FFMA.FTZ R176, R231, R184, R176 ;  /* 0x000000b8e7b07223 */ /* 0x000fe200000100b0 */
[----:B0-----:R-:W-:-:S03]  /*6380*/  @!P2 FADD.FTZ R10, R10, R237 ;  /* 0x000000ed0a0aa221 */ /* 0x001fc60000010000 */
[----:B------:R-:W-:-:S04]  /*6390*/  FFMA.FTZ R176, R183, R226, R176 ;  /* 0x000000e2b7b07223 */ /* 0x000fc800000100b0 */
[----:B------:R-:W-:Y:S01]  /*63a0*/  FFMA.FTZ R176, R235, R186, R176 ;  /* 0x000000baebb07223 */ /* 0x000fe200000100b0 */
[----:B------:R-:W-:Y:S04]  /*63b0*/  SHFL.DOWN PT, R237, R10, 0x8, 0x1f ;  /* 0x09001f000aed7f89 */ /* 0x000fe800000e0000 */
[----:B------:R-:W0:Y:S02]  /*63c0*/  SHFL.DOWN PT, R233, R176, 0x1, 0x1f ;  /* 0x08201f00b0e97f89 */ /* 0x000e2400000e0000 */
        /* <DEDUP_REMOVED lines=8> */
[----:B------:R-:W0:Y:S01]  /*6450*/  SHFL.DOWN PT, R237, R176, 0x4, 0x1f ;  /* 0x08801f00b0ed7f89 */ /* 0x000e2200000e0000 */
[----:B------:R-:W-:Y:S01]  /*6460*/  FMUL.FTZ R186, R186, R233 ;  /* 0x000000e9baba7220 */ /* 0x000fe20000410000 */
[----:B------:R-:W-:-:S03]  /*6470*/  FMUL.FTZ R233, R174, R4 ;  /* 0x00000004aee97220 */ /* 0x000fc60000410000 */
[----:B------:R-:W-:Y:S01]  /*6480*/  FFMA.FTZ R235, R241, R3, R186 ;  /* 0x00000003f1eb7223 */ /* 0x000fe200000100ba */
[----:B------:R-:W-:Y:S01]  /*6490*/  FMUL.FTZ R3, R174, R5 ;  /* 0x00000005ae037220 */ /* 0x000fe20000410000 */
[----:B------:R-:W-:Y:S02]  /*64a0*/  FMUL.FTZ R233, R226, R233 ;  /* 0x000000e9e2e97220 */ /* 0x000fe40000410000 */
[----:B------:R-:W-:Y:S01]  /*64b0*/  FADD.FTZ R86, R235, R86 ;  /* 0x00000056eb567221 */ /* 0x000fe20000010000 */
[----:B------:R-:W-:Y:S01]  /*64c0*/  FMUL.FTZ R184, R184, R3 ;  /* 0x00000003b8b87220 */ /* 0x000fe20000410000 */
[----:B------:R-:W-:Y:S01]  /*64d0*/  FMUL.FTZ R3, R174, R7 ;  /* 0x00000007ae037220 */ /* 0x000fe20000410000 */
[----:B------:R-:W-:Y:S01]  /*64e0*/  FFMA.FTZ R224, R224, R4, R233 ;  /* 0x00000004e0e07223 */ /* 0x000fe200000100e9 */
[----:B------:R-:W-:Y:S01]  /*64f0*/  FMUL.FTZ R4, R174, R6 ;  /* 0x00000006ae047220 */ /* 0x000fe20000410000 */
[----:B------:R-:W-:Y:S01]  /*6500*/  FFMA.FTZ R5, R229, R5, R184 ;  /* 0x00000005e5057223 */ /* 0x000fe200000100b8 */
[----:B------:R-:W-:Y:S01]  /*6510*/  FMUL.FTZ R3, R216, R3 ;  /* 0x00000003d8037220 */ /* 0x000fe20000410000 */
[----:B-1----:R-:W-:Y:S01]  /*6520*/  @!P1 FADD.FTZ R10, R10, R239 ;  /* 0x000000ef0a0a9221 */ /* 0x002fe20000010000 */
[----:B------:R-:W-:Y:S01]  /*6530*/  FMUL.FTZ R185, R185, R4 ;  /* 0x00000004b9b97220 */ /* 0x000fe20000410000 */
[----:B------:R-:W-:Y:S01]  /*6540*/  FADD.FTZ R88, R5, R88 ;  /* 0x0000005805587221 */ /* 0x000fe20000010000 */
[----:B------:R-:W-:Y:S01]  /*6550*/  FFMA.FTZ R7, R214, R7, R3 ;  /* 0x00000007d6077223 */ /* 0x000fe20000010003 */
[C---:B------:R-:W-:Y:S01]  /*6560*/  FMUL.FTZ R4, R174.reuse, R8 ;  /* 0x00000008ae047220 */ /* 0x040fe20000410000 */
[----:B------:R-:W-:Y:S01]  /*6570*/  FMUL.FTZ R3, R174, R9 ;  /* 0x00000009ae037220 */ /* 0x000fe20000410000 */
[----:B------:R-:W-:Y:S01]  /*6580*/  FFMA.FTZ R6, R218, R6, R185 ;  /* 0x00000006da067223 */ /* 0x000fe200000100b9 */
[----:B------:R-:W-:Y:S01]  /*6590*/  FADD.FTZ R89, R224, R89 ;  /* 0x00000059e0597221 */ /* 0x000fe20000010000 */
[----:B0-----:R-:W-:Y:S01]  /*65a0*/  @!P2 FADD.FTZ R176, R176, R237 ;  /* 0x000000edb0b0a221 */ /* 0x001fe20000010000 */
[----:B------:R-:W-:Y:S01]  /*65b0*/  FMUL.FTZ R4, R227, R4 ;  /* 0x00000004e3047220 */ /* 0x000fe20000410000 */
[----:B------:R-:W-:Y:S01]  /*65c0*/  FMUL.FTZ R3, R212, R3 ;  /* 0x00000003d4037220 */ /* 0x000fe20000410000 */
[----:B------:R-:W-:Y:S01]  /*65d0*/  FADD.FTZ R91, R6, R91 ;  /* 0x0000005b065b7221 */ /* 0x000fe20000010000 */
[----:B------:R-:W-:Y:S01]  /*65e0*/  FADD.FTZ R90, R7, R90 ;  /* 0x0000005a075a7221 */ /* 0x000fe20000010000 */
[----:B------:R-:W0:Y:S01]  /*65f0*/  SHFL.DOWN PT, R237, R176, 0x8, 0x1f ;  /* 0x09001f00b0ed7f89 */ /* 0x000e2200000e0000 */
[----:B------:R-:W-:Y:S01]  /*6600*/  FFMA.FTZ R8, R221, R8, R4 ;  /* 0x00000008dd087223 */ /* 0x000fe20000010004 */
[----:B------:R-:W-:Y:S01]  /*6610*/  FFMA.FTZ R9, R210, R9, R3 ;  /* 0x00000009d2097223 */ /* 0x000fe20000010003 */
[C---:B------:R-:W-:Y:S01]  /*6620*/  FMUL.FTZ R4, R174.reuse, R11 ;  /* 0x0000000bae047220 */ /* 0x040fe20000410000 */
[----:B------:R-:W-:Y:S01]  /*6630*/  FMUL.FTZ R3, R174, R189 ;  /* 0x000000bdae037220 */ /* 0x000fe20000410000 */
[----:B------:R-:W-:Y:S01]  /*6640*/  FADD.FTZ R99, R8, R99 ;  /* 0x0000006308637221 */ /* 0x000fe20000010000 */
[----:B------:R-:W-:Y:S01]  /*6650*/  FADD.FTZ R98, R9, R98 ;  /* 0x0000006209627221 */ /* 0x000fe20000010000 */
[----:B------:R-:W-:Y:S01]  /*6660*/  FMUL.FTZ R4, R219, R4 ;  /* 0x00000004db047220 */ /* 0x000fe20000410000 */
[----:B------:R-:W-:Y:S01]  /*6670*/  FMUL.FTZ R180, R180, R3 ;  /* 0x00000003b4b47220 */ /* 0x000fe20000410000 */
[----:B------:R-:W-:-:S02]  /*6680*/  FMUL.FTZ R3, R174, R200 ;  /* 0x000000c8ae037220 */ /* 0x000fc40000410000 */
[----:B------:R-:W-:Y:S01]  /*6690*/  FFMA.FTZ R6, R217, R11, R4 ;  /* 0x0000000bd9067223 */ /* 0x000fe20000010004 */
[----:B------:R-:W-:Y:S01]  /*66a0*/  FMUL.FTZ R4, R174, R191 ;  /* 0x000000bfae047220 */ /* 0x000fe20000410000 */
[----:B------:R-:W-:Y:S01]  /*66b0*/  FMUL.FTZ R178, R178, R3 ;  /* 0x00000003b2b27220 */ /* 0x000fe20000410000 */
[----:B------:R-:W-:Y:S01]  /*66c0*/  FMUL.FTZ R3, R174, R196 ;  /* 0x000000c4ae037220 */ /* 0x000fe20000410000 */
[----:B------:R-:W-:Y:S01]  /*66d0*/  FADD.FTZ R101, R6, R101 ;  /* 0x0000006506657221 */ /* 0x000fe20000010000 */
[----:B------:R-:W-:Y:S01]  /*66e0*/  FMUL.FTZ R181, R181, R4 ;  /* 0x00000004b5b57220 */ /* 0x000fe20000410000 */
[----:B------:R-:W-:Y:S01]  /*66f0*/  FMUL.FTZ R4, R174, R201 ;  /* 0x000000c9ae047220 */ /* 0x000fe20000410000 */
[----:B------:R-:W-:Y:S01]  /*6700*/  FMUL.FTZ R188, R188, R3 ;  /* 0x00000003bcbc7220 */ /* 0x000fe20000410000 */
[C---:B------:R-:W-:Y:S01]  /*6710*/  FMUL.FTZ R6, R174.reuse, R197 ;  /* 0x000000c5ae067220 */ /* 0x040fe20000410000 */
[C---:B------:R-:W-:Y:S01]  /*6720*/  FMUL.FTZ R3, R174.reuse, R195 ;  /* 0x000000c3ae037220 */ /* 0x040fe20000410000 */
[----:B------:R-:W-:Y:S01]  /*6730*/  FMUL.FTZ R174, R174, R175 ;  /* 0x000000afaeae7220 */ /* 0x000fe20000410000 */
[----:B------:R-:W-:Y:S01]  /*6740*/  FMUL.FTZ R179, R179, R4 ;  /* 0x00000004b3b37220 */ /* 0x000fe20000410000 */
[----:B------:R-:W-:Y:S01]  /*6750*/  FMUL.FTZ R223, R223, R6 ;  /* 0x00000006dfdf7220 */ /* 0x000fe20000410000 */
[----:B0-----:R-:W-:Y:S01]  /*6760*/  @!P0 FADD.FTZ R176, R176, R237 ;  /* 0x000000edb0b08221 */ /* 0x001fe20000010000 */
[----:B------:R-:W-:Y:S01]  /*6770*/  ISETP.NE.AND P0, PT, R78, RZ, PT ;  /* 0x000000ff4e00720c */ /* 0x000fe20003f05270 */
[----:B------:R-:W-:Y:S01]  /*6780*/  FMUL.FTZ R222, R222, R3 ;  /* 0x00000003dede7220 */ /* 0x000fe20000410000 */
[----:B------:R-:W-:Y:S01]  /*6790*/  FMUL.FTZ R225, R225, R174 ;  /* 0x000000aee1e17220 */ /* 0x000fe20000410000 */
[----:B------:R-:W-:Y:S01]  /*67a0*/  FFMA.FTZ R189, R213, R189, R180 ;  /* 0x000000bdd5bd7223 */ /* 0x000fe200000100b4 */
[----:B------:R-:W0:Y:S01]  /*67b0*/  SHFL.DOWN PT, R5, R176, 0x10, 0x1f ;  /* 0x0a001f00b0057f89 */ /* 0x000e2200000e0000 */
        /* <DEDUP_REMOVED lines=36> */
.L_x_3589:
[----:B------:R-:W-:Y:S05]  /*6a00*/  BSYNC B0 ;  /* 0x0000000000007941 */ /* 0x000fea0003800000 */
.L_x_3588:
[----:B------:R-:W-:-:S04]  /*6a10*/  IADD3 R170, R170, 0x1, RZ ;  /* 0x00000001aaaa7810 */ /* 0x000fc80007ffe0ff */
[----:B------:R-:W-:-:S13]  /*6a20*/  ISETP.GE.AND P0, PT, R170, UR13, PT ;  /* 0x0000000daa007c0c */ /* 0x000fda000bf06270 */
[----:B------:R-:W-:Y:S05]  /*6a30*/  @!P0 BRA `(.L_x_3590) ;  /* 0xffffffdc00dc8947 */ /* 0x000fea000383ffff */
.L_x_3578:
[----:B------:R-:W-:Y:S01]  /*6a40*/  BAR.SYNC.DEFER_BLOCKING 0x0 ;  /* 0x0000000000007b1d */ /* 0x000fe20000010000 */
[C---:B------:R-:W-:Y:S02]  /*6a50*/  LOP3.LUT R22, R67.reuse, 0x20, RZ, 0xfc, !PT ;  /* 0x0000002043167812 */ /* 0x040fe400078efcff */
[C---:B------:R-:W-:Y:S02]  /*6a60*/  LOP3.LUT R23, R67.reuse, 0x40, RZ, 0xfc, !PT ;  /* 0x0000004043177812 */ /* 0x040fe400078efcff */
[C---:B------:R-:W-:Y:S01]  /*6a70*/  LOP3.LUT R0, R67.reuse, 0x60, RZ, 0xfc, !PT ;  /* 0x0000006043007812 */ /* 0x040fe200078efcff */
[----:B------:R-:W-:Y:S01]  /*6a80*/  ULDC UR4, c[0x0][0x218] ;  /* 0x0000860000047ab9 */ /* 0x000fe20000000800 */
[----:B------:R-:W-:Y:S02]  /*6a90*/  PRMT R26, RZ, 0x7610, R26 ;  /* 0x00007610ff1a7816 */ /* 0x000fe4000000001a */
[----:B------:R-:W-:Y:S02]  /*6aa0*/  IADD3 R24, -R66, UR4, RZ ;  /* 0x0000000442187c10 */ /* 0x000fe4000fffe1ff */
[----:B------:R-:W-:-:S02]  /*6ab0*/  LOP3.LUT R2, R67, 0x80, RZ, 0xfc, !PT ;  /* 0x0000008043027812 */ /* 0x000fc400078efcff */
[CC--:B------:R-:W-:Y:S02]  /*6ac0*/  ISETP.GE.AND P2, PT, R67.reuse, R24.reuse, PT ;  /* 0x000000184300720c */ /* 0x0c0fe40003f46270 */
[-C--:B------:R-:W-:Y:S02]  /*6ad0*/  ISETP.GE.AND P1, PT, R22, R24.reuse, PT ;  /* 0x000000181600720c */ /* 0x080fe40003f26270 */
[----:B------:R-:W-:Y:S02]  /*6ae0*/  PRMT R25, RZ, 0x7610, R25 ;  /* 0x00007610ff197816 */ /* 0x000fe40000000019 */
[C---:B------:R-:W-:Y:S02]  /*6af0*/  LOP3.LUT R3, R67.reuse, 0xa0, RZ, 0xfc, !PT ;  /* 0x000000a043037812 */ /* 0x040fe400078efcff */
[----:B01----:R-:W-:Y:S02]  /*6b00*/  LOP3.LUT R4, R67, 0xc0, RZ, 0xfc, !PT ;  /* 0x000000c043047812 */ /* 0x003fe400078efcff */
[----:B------:R-:W-:-:S02]  /*6b10*/  ISETP.GE.AND P0, PT, R23, R24, PT ;  /* 0x000000181700720c */ /* 0x000fc40003f06270 */
[C---:B------:R-:W-:Y:S01]  /*6b20*/  LOP3.LUT R5, R67.reuse, 0xe0, RZ, 0xfc, !PT ;  /* 0x000000e043057812 */ /* 0x040fe200078efcff */
[----:B------:R-:W2:Y:S01]  /*6b30*/  @!P2 LDG.E.U16 R26, desc[UR14][R12.64] ;  /* 0x0000000e0c1aa981 */ /* 0x000ea2000c1e1500 */
[-C--:B------:R-:W-:Y:S02]  /*6b40*/  ISETP.GE.AND P4, PT, R0, R24.reuse, PT ;  /* 0x000000180000720c */ /* 0x080fe40003f86270 */
[----:B------:R-:W-:Y:S01]  /*6b50*/  LOP3.LUT R6, R67, 0x100, RZ, 0xfc, !PT ;  /* 0x0000010043067812 */ /* 0x000fe200078efcff */
[----:B------:R-:W3:Y:S01]  /*6b60*/  @!P1 LDG.E.U16 R25, desc[UR14][R12.64+0x40] ;  /* 0x0000400e0c199981 */ /* 0x000ee2000c1e1500 */
        /* <DEDUP_REMOVED lines=8> */
[----:B------:R-:W-:Y:S01]  /*6bf0*/  PRMT R29, RZ, 0x7610, R29 ;  /* 0x00007610ff1d7816 */ /* 0x000fe2000000001d */
[----:B------:R-:W4:Y:S01]  /*6c00*/  @!P0 LDG.E.U16 R28, desc[UR14][R12.64+0x80] ;  /* 0x0000800e0c1c8981 */ /* 0x000f22000c1e1500 */
[----:B------:R-:W-:-:S02]  /*6c10*/  LOP3.LUT R7, R67, 0x120, RZ, 0xfc, !PT ;  /* 0x0000012043077812 */ /* 0x000fc400078efcff */
[----:B------:R-:W-:Y:S01]  /*6c20*/  PRMT R32, RZ, 0x7610, R32 ;  /* 0x00007610ff207816 */ /* 0x000fe20000000020 */
[----:B------:R-:W5:Y:S01]  /*6c30*/  @!P4 LDG.E.U16 R27, desc[UR14][R12.64+0xc0] ;  /* 0x0000c00e0c1bc981 */ /* 0x000f62000c1e1500 */
[C---:B------:R-:W-:Y:S02]  /*6c40*/  LOP3.LUT R8, R67.reuse, 0x140, RZ, 0xfc, !PT ;  /* 0x0000014043087812 */ /* 0x040fe400078efcff */
[----:B------:R-:W-:Y:S01]  /*6c50*/  PRMT R31, RZ, 0x7610, R31 ;  /* 0x00007610ff1f7816 */ /* 0x000fe2000000001f */
[----:B------:R-:W5:Y:S01]  /*6c60*/  @!P6 LDG.E.U16 R30, desc[UR14][R12.64+0x100] ;  /* 0x0001000e0c1ee981 */ /* 0x000f62000c1e1500 */
[C---:B------:R-:W-:Y:S02]  /*6c70*/  LOP3.LUT R9, R67.reuse, 0x160, RZ, 0xfc, !PT ;  /* 0x0000016043097812 */ /* 0x040fe400078efcff */
[----:B------:R-:W-:Y:S01]  /*6c80*/  PRMT R34, RZ, 0x7610, R34 ;  /* 0x00007610ff227816 */ /* 0x000fe20000000022 */
[----:B------:R-:W5:Y:S01]  /*6c90*/  @!P5 LDG.E.U16 R29, desc[UR14][R12.64+0x140] ;  /* 0x0001400e0c1dd981 */ /* 0x000f62000c1e1500 */
[----:B------:R-:W-:-:S02]  /*6ca0*/  LOP3.LUT R10, R67, 0x180, RZ, 0xfc, !PT ;  /* 0x00000180430a7812 */ /* 0x000fc400078efcff */
[----:B------:R-:W-:Y:S01]  /*6cb0*/  LOP3.LUT R11, R67, 0x1a0, RZ, 0xfc, !PT ;  /* 0x000001a0430b7812 */ /* 0x000fe200078efcff */
[----:B------:R-:W5:Y:S01]  /*6cc0*/  @!P3 LDG.E.U16 R32, desc[UR14][R12.64+0x180] ;  /* 0x0001800e0c20b981 */ /* 0x000f62000c1e1500 */
[-C--:B------:R-:W-:Y:S02]  /*6cd0*/  ISETP.GE.AND P0, PT, R7, R24.reuse, PT ;  /* 0x000000180700720c */ /* 0x080fe40003f06270 */
[C---:B------:R-:W-:Y:S01]  /*6ce0*/  LOP3.LUT R20, R67.reuse, 0x1c0, RZ, 0xfc, !PT ;  /* 0x000001c043147812 */ /* 0x040fe200078efcff */
[----:B------:R-:W5:Y:S01]  /*6cf0*/  @!P2 LDG.E.U16 R31, desc[UR14][R12.64+0x1c0] ;  /* 0x0001c00e0c1fa981 */ /* 0x000f62000c1e1500 */
[-C--:B------:R-:W-:Y:S02]  /*6d00*/  ISETP.GE.AND P4, PT, R8, R24.reuse, PT ;  /* 0x000000180800720c */ /* 0x080fe40003f86270 */
[----:B------:R-:W-:Y:S01]  /*6d10*/  LOP3.LUT R21, R67, 0x1e0, RZ, 0xfc, !PT ;  /* 0x000001e043157812 */ /* 0x000fe200078efcff */
[----:B------:R-:W5:Y:S01]  /*6d20*/  @!P1 LDG.E.U16 R34, desc[UR14][R12.64+0x200] ;  /* 0x0002000e0c229981 */ /* 0x000f62000c1e1500 */
[----:B------:R-:W-:-:S02]  /*6d30*/  ISETP.GE.AND P6, PT, R9, R24, PT ;  /* 0x000000180900720c */ /* 0x000fc40003fc6270 */
[-C--:B------:R-:W-:Y:S02]  /*6d40*/  ISETP.GE.AND P5, PT, R10, R24.reuse, PT ;  /* 0x000000180a00720c */ /* 0x080fe40003fa6270 */
[-C--:B------:R-:W-:Y:S02]  /*6d50*/  ISETP.GE.AND P3, PT, R11, R24.reuse, PT ;  /* 0x000000180b00720c */ /* 0x080fe40003f66270 */
[-C--:B------:R-:W-:Y:S02]  /*6d60*/  ISETP.GE.AND P2, PT, R20, R24.reuse, PT ;  /* 0x000000181400720c */ /* 0x080fe40003f46270 */
[----:B------:R-:W-:Y:S02]  /*6d70*/  ISETP.GE.AND P1, PT, R21, R24, PT ;  /* 0x000000181500720c */ /* 0x000fe40003f26270 */
[----:B------:R-:W-:Y:S02]  /*6d80*/  PRMT R33, RZ, 0x7610, R33 ;  /* 0x00007610ff217816 */ /* 0x000fe40000000021 */
[----:B------:R-:W-:-:S02]  /*6d90*/  PRMT R36, RZ, 0x7610, R36 ;  /* 0x00007610ff247816 */ /* 0x000fc40000000024 */
[----:B------:R-:W-:Y:S02]  /*6da0*/  PRMT R35, RZ, 0x7610, R35 ;  /* 0x00007610ff237816 */ /* 0x000fe40000000023 */
[----:B------:R-:W-:Y:S01]  /*6db0*/  PRMT R38, RZ, 0x7610, R38 ;  /* 0x00007610ff267816 */ /* 0x000fe20000000026 */
[----:B------:R-:W5:Y:S01]  /*6dc0*/  @!P0 LDG.E.U16 R33, desc[UR14][R12.64+0x240] ;  /* 0x0002400e0c218981 */ /* 0x000f62000c1e1500 */
        /* <DEDUP_REMOVED lines=8> */
[----:B------:R-:W5:Y:S01]  /*6e50*/  @!P1 LDG.E.U16 R39, desc[UR14][R12.64+0x3c0] ;  /* 0x0003c00e0c279981 */ /* 0x000f62000c1e1500 */
[----:B------:R-:W0:Y:S01]  /*6e60*/  S2UR UR5, SR_CgaCtaId ;  /* 0x00000000000579c3 */ /* 0x000e220000008800 */
[----:B------:R-:W-:-:S02]  /*6e70*/  F2FP.F16.F32.PACK_AB R123, R146, R123 ;  /* 0x0000007b927b723e */ /* 0x000fc400000000ff */
[----:B------:R-:W-:Y:S02]  /*6e80*/  F2FP.F16.F32.PACK_AB R125, R148, R125 ;  /* 0x0000007d947d723e */ /* 0x000fe400000000ff */
[----:B------:R-:W-:Y:S01]  /*6e90*/  F2FP.F16.F32.PACK_AB R127, R150, R127 ;  /* 0x0000007f967f723e */ /* 0x000fe200000000ff */
        /* <DEDUP_REMOVED lines=21> */
[----:B------:R-:W-:Y:S01]  /*6ff0*/  LDS.U16 R28, [R49+0x12] ;  /* 0x00001200311c7984 */ /* 0x000fe20000000400 */
[----:B-1----:R-:W-:-:S03]  /*7000*/  HADD2.F32 R27, -RZ, R12.H0_H0 ;  /* 0x2000000cff1b7230 */ /* 0x002fc60000004100 */
[----:B------:R-:W1:Y:S02]  /*7010*/  LDS.U16 R12, [R49+0x8] ;  /* 0x00000800310c7984 */ /* 0x000e640000000400 */
[----:B------:R-:W-:Y:S01]  /*7020*/  FADD.FTZ R29, R27, R82 ;  /* 0x000000521b1d7221 */ /* 0x000fe20000010000 */
[----:B--2---:R-:W-:-:S04]  /*7030*/  HADD2.F32 R13, -RZ, R13.H0_H0 ;  /* 0x2000000dff0d7230 */ /* 0x004fc80000004100 */
[----:B------:R-:W-:Y:S01]  /*7040*/  FSETP.GTU.FTZ.AND P1, PT, R29, 20, PT ;  /* 0x41a000001d00780b */ /* 0x000fe20003f3c000 */
[--C-:B------:R-:W-:Y:S02]  /*7050*/  FADD.FTZ R30, R13, R82.reuse ;  /* 0x000000520d1e7221 */ /* 0x100fe40000010000 */
[----:B------:R-:W2:Y:S01]  /*7060*/  LDS.U16 R13, [R49+0xa] ;  /* 0x00000a00310d7984 */ /* 0x000ea20000000400 */
[----:B---3--:R-:W-:Y:S02]  /*7070*/  HADD2.F32 R27, -RZ, R26.H0_H0 ;  /* 0x2000001aff1b7230 */ /* 0x008fe40000004100 */
[----:B----4-:R-:W-:Y:S01]  /*7080*/  HADD2.F32 R25, -RZ, R25.H0_H0 ;  /* 0x20000019ff197230 */ /* 0x010fe20000004100 */
[----:B------:R-:W-:Y:S01]  /*7090*/  FSETP.GTU.FTZ.AND P6, PT, R30, 20, PT ;  /* 0x41a000001e00780b */ /* 0x000fe20003fdc000 */
[----:B------:R-:W3:Y:S01]  /*70a0*/  LDS.U16 R26, [R49+0xe] ;  /* 0x00000e00311a7984 */ /* 0x000ee20000000400 */
[--C-:B------:R-:W-:Y:S02]  /*70b0*/  FADD.FTZ R32, R27, R82.reuse ;  /* 0x000000521b207221 */ /* 0x100fe40000010000 */
[----:B------:R-:W-:Y:S01]  /*70c0*/  FADD.FTZ R31, R25, R82 ;  /* 0x00000052191f7221 */ /* 0x000fe20000010000 */
[----:B------:R-:W4:Y:S01]  /*70d0*/  LDS.U16 R27, [R49+0x10] ;  /* 0x00001000311b7984 */ /* 0x000f220000000400 */
[----:B------:R-:W-:-:S03]  /*70e0*/  @!P1 FMUL.FTZ R29, R29, -1.4426950216293334961 ;  /* 0xbfb8aa3b1d1d9820 */ /* 0x000fc60000410000 */
[----:B------:R-:W-:Y:S01]  /*70f0*/  FSETP.GTU.FTZ.AND P5, PT, R31, 20, PT ;  /* 0x41a000001f00780b */ /* 0x000fe20003fbc000 */
[----:B------:R-:W5:Y:S02]  /*7100*/  LDS.U16 R25, [R49+0xc] ;  /* 0x00000c0031197984 */ /* 0x000f640000000400 */
[----:B------:R-:W0:Y:S01]  /*7110*/  @!P1 MUFU.EX2 R29, R29 ;  /* 0x0000001d001d9308 */ /* 0x000e220000000800 */
[----:B------:R-:W-:-:S07]  /*7120*/  @!P6 FMUL.FTZ R30, R30, -1.4426950216293334961 ;  /* 0xbfb8aa3b1e1ee820 */ /* 0x000fce0000410000 */
[----:B------:R-:W3:Y:S02]  /*7130*/  @!P6 MUFU.EX2 R30, R30 ;  /* 0x0000001e001ee308 */ /* 0x000ee40000000800 */
[----:B------:R-:W-:Y:S01]  /*7140*/  @!P5 FMUL.FTZ R31, R31, -1.4426950216293334961 ;  /* 0xbfb8aa3b1f1fd820 */ /* 0x000fe20000410000 */
[----:B0-----:R-:W-:-:S05]  /*7150*/  @!P1 FADD.FTZ R29, R29, 1 ;  /* 0x3f8000001d1d9421 */ /* 0x001fca0000010000 */
[----:B------:R-:W0:Y:S01]  /*7160*/  @!P5 MUFU.EX2 R31, R31 ;  /* 0x0000001f001fd308 */ /* 0x000e220000000800 */
[----:B-1----:R-:W-:Y:S02]  /*7170*/  HADD2.F32 R33, -RZ, R12.H0_H0 ;  /* 0x2000000cff217230 */ /* 0x002fe40000004100 */
[----:B--2---:R-:W-:-:S05]  /*7180*/  HADD2.F32 R13, -RZ, R13.H0_H0 ;  /* 0x2000000dff0d7230 */ /* 0x004fca0000004100 */
[----:B------:R-:W1:Y:S01]  /*7190*/  @!P1 MUFU.RCP R29, R29 ;  /* 0x0000001d001d9308 */ /* 0x000e620000001000 */
[----:B---3--:R-:W-:Y:S01]  /*71a0*/  @!P6 FADD.FTZ R30, R30, 1 ;  /* 0x3f8000001e1ee421 */ /* 0x008fe20000010000 */
[--C-:B------:R-:W-:Y:S01]  /*71b0*/  FADD.FTZ R12, R33, R82.reuse ;  /* 0x00000052210c7221 */ /* 0x100fe20000010000 */
[----:B------:R-:W-:Y:S01]  /*71c0*/  FADD.FTZ R35, R13, R82 ;  /* 0x000000520d237221 */ /* 0x000fe20000010000 */
[----:B------:R-:W-:-:S04]  /*71d0*/  HADD2.F32 R13, -RZ, R26.H0_H0 ;  /* 0x2000001aff0d7230 */ /* 0x000fc80000004100 */
[----:B------:R-:W2:Y:S01]  /*71e0*/  @!P6 MUFU.RCP R33, R30 ;  /* 0x0000001e0021e308 */ /* 0x000ea20000001000 */
[----:B------:R-:W-:Y:S01]  /*71f0*/  FADD.FTZ R26, R13, R82 ;  /* 0x000000520d1a7221 */ /* 0x000fe20000010000 */
[----:B0-----:R-:W-:Y:S01]  /*7200*/  @!P5 FADD.FTZ R31, R31, 1 ;  /* 0x3f8000001f1fd421 */ /* 0x001fe20000010000 */
[----:B----4-:R-:W-:Y:S01]  /*7210*/  HADD2.F32 R27, -RZ, R27.H0_H0 ;  /* 0x2000001bff1b7230 */ /* 0x010fe20000004100 */
[----:B------:R-:W-:-:S04]  /*7220*/  FSETP.GTU.FTZ.AND P4, PT, R12, 20, PT ;  /* 0x41a000000c00780b */ /* 0x000fc80003f9c000 */
[----:B------:R-:W0:Y:S01]  /*7230*/  @!P5 MUFU.RCP R34, R31 ;  /* 0x0000001f0022d308 */ /* 0x000e220000001000 */
[----:B-1----:R-:W-:Y:S01]  /*7240*/  @!P1 FMUL.FTZ R110, R110, R29 ;  /* 0x0000001d6e6e9220 */ /* 0x002fe20000410000 */
[----:B------:R-:W-:Y:S01]  /*7250*/  FSETP.GTU.FTZ.AND P1, PT, R26, 20, PT ;  /* 0x41a000001a00780b */ /* 0x000fe20003f3c000 */
[--C-:B------:R-:W-:Y:S01]  /*7260*/  FADD.FTZ R29, R27, R82.reuse ;  /* 0x000000521b1d7221 */ /* 0x100fe20000010000 */
[----:B------:R-:W-:Y:S01]  /*7270*/  HADD2.F32 R27, -RZ, R28.H0_H0 ;  /* 0x2000001cff1b7230 */ /* 0x000fe20000004100 */
[----:B------:R-:W-:Y:S01]  /*7280*/  FSETP.GTU.FTZ.AND P3, PT, R35, 20, PT ;  /* 0x41a000002300780b */ /* 0x000fe20003f7c000 */
[----:B--2---:R-:W-:Y:S02]  /*7290*/  @!P6 FMUL.FTZ R108, R108, R33 ;  /* 0x000000216c6ce220 */ /* 0x004fe40000410000 */
[----:B------:R-:W-:Y:S01]  /*72a0*/  FSETP.GTU.FTZ.AND P6, PT, R29, 20, PT ;  /* 0x41a000001d00780b */ /* 0x000fe20003fdc000 */
[----:B------:R-:W-:Y:S01]  /*72b0*/  FADD.FTZ R28, R27, R82 ;  /* 0x000000521b1c7221 */ /* 0x000fe20000010000 */
[----:B------:R-:W-:Y:S01]  /*72c0*/  @!P4 FMUL.FTZ R12, R12, -1.4426950216293334961 ;  /* 0xbfb8aa3b0c0cc820 */ /* 0x000fe20000410000 */
[----:B------:R-:W-:-:S04]  /*72d0*/  FSETP.GTU.FTZ.AND P0, PT, R32, 20, PT ;  /* 0x41a000002000780b */ /* 0x000fc80003f1c000 */
[----:B------:R-:W-:Y:S01]  /*72e0*/  @!P1 FMUL.FTZ R26, R26, -1.4426950216293334961 ;  /* 0xbfb8aa3b1a1a9820 */ /* 0x000fe20000410000 */
[----:B0-----:R-:W-:Y:S01]  /*72f0*/  @!P5 FMUL.FTZ R109, R109, R34 ;  /* 0x000000226d6dd220 */ /* 0x001fe20000410000 */
[----:B------:R-:W-:Y:S01]  /*7300*/  FSETP.GTU.FTZ.AND P5, PT, R28, 20, PT ;  /* 0x41a000001c00780b */ /* 0x000fe20003fbc000 */
[----:B------:R-:W0:Y:S01]  /*7310*/  @!P4 MUFU.EX2 R12, R12 ;  /* 0x0000000c000cc308 */ /* 0x000e220000000800 */
[----:B------:R-:W-:Y:S02]  /*7320*/  @!P3 FMUL.FTZ R13, R35, -1.4426950216293334961 ;  /* 0xbfb8aa3b230db820 */ /* 0x000fe40000410000 */
[----:B------:R-:W-:Y:S01]  /*7330*/  @!P6 FMUL.FTZ R27, R29, -1.4426950216293334961 ;  /* 0xbfb8aa3b1d1be820 */ /* 0x000fe20000410000 */
[----:B------:R-:W-:-:S04]  /*7340*/  SHF.L.U32 R29, R80, 0x4, RZ ;  /* 0x00000004501d7819 */ /* 0x000fc800000006ff */
[----:B------:R-:W1:Y:S01]  /*7350*/  @!P1 MUFU.EX2 R26, R26 ;  /* 0x0000001a001a9308 */ /* 0x000e620000000800 */
[----:B------:R-:W-:Y:S01]  /*7360*/  LOP3.LUT R29, R29, 0xfffffe00, RZ, 0xc0, !PT ;  /* 0xfffffe001d1d7812 */ /* 0x000fe200078ec0ff */
[----:B------:R-:W-:Y:S01]  /*7370*/  @!P0 FMUL.FTZ R32, R32, -1.4426950216293334961 ;  /* 0xbfb8aa3b20208820 */ /* 0x000fe20000410000 */
[----:B-----5:R-:W-:Y:S02]  /*7380*/  HADD2.F32 R25, -RZ, R25.H0_H0 ;  /* 0x20000019ff197230 */ /* 0x020fe40000004100 */
[----:B------:R-:W-:Y:S01]  /*7390*/  @!P5 FMUL.FTZ R28, R28, -1.4426950216293334961 ;  /* 0xbfb8aa3b1c1cd820 */ /* 0x000fe20000410000 */
[----:B------:R-:W-:Y:S02]  /*73a0*/  LEA R96, R78, R29, 0x4 ;  /* 0x0000001d4e607211 */ /* 0x000fe400078e20ff */
[----:B------:R-:W2:Y:S01]  /*73b0*/  @!P3 MUFU.EX2 R13, R13 ;  /* 0x0000000d000db308 */ /* 0x000ea20000000800 */
[----:B------:R-:W-:Y:S01]  /*73c0*/  FADD.FTZ R25, R25, R82 ;  /* 0x0000005219197221 */ /* 0x000fe20000010000 */
[----:B------:R-:W-:Y:S01]  /*73d0*/  IADD3 R43, R96, 0xa, RZ ;  /* 0x0000000a602b7810 */ /* 0x000fe20007ffe0ff */
[----:B0-----:R-:W-:Y:S01]  /*73e0*/  @!P4 FADD.FTZ R12, R12, 1 ;  /* 0x3f8000000c0cc421 */ /* 0x001fe20000010000 */
[----:B------:R-:W-:-:S04]  /*73f0*/  IADD3 R31, R96, 0x3, RZ ;  /* 0x00000003601f7810 */ /* 0x000fc80007ffe0ff */
[----:B------:R-:W0:Y:S01]  /*7400*/  @!P0 MUFU.EX2 R32, R32 ;  /* 0x0000002000208308 */ /* 0x000e220000000800 */
[----:B-1----:R-:W-:Y:S01]  /*7410*/  @!P1 FADD.FTZ R26, R26, 1 ;  /* 0x3f8000001a1a9421 */ /* 0x002fe20000010000 */
[----:B------:R-:W-:Y:S02]  /*7420*/  FSETP.GTU.FTZ.AND P2, PT, R25, 20, PT ;  /* 0x41a000001900780b */ /* 0x000fe40003f5c000 */
[----:B------:R-:W-:-:S04]  /*7430*/  LEA.HI.SX32 R44, R43, R96, 0x1b ;  /* 0x000000602b2c7211 */ /* 0x000fc800078fdaff */
[----:B------:R-:W1:Y:S01]  /*7440*/  @!P6 MUFU.EX2 R27, R27 ;  /* 0x0000001b001be308 */ /* 0x000e620000000800 */
[----:B------:R-:W-:-:S07]  /*7450*/  IADD3 R29, R96, 0x1, RZ ;  /* 0x00000001601d7810 */ /* 0x000fce0007ffe0ff */
[----:B------:R3:W-:Y:S01]  /*7460*/  @!P5 MUFU.EX2 R33, R28 ;  /* 0x0000001c0021d308 */ /* 0x0007e20000000800 */
[----:B--2---:R-:W-:-:S07]  /*7470*/  @!P3 FADD.FTZ R13, R13, 1 ;  /* 0x3f8000000d0db421 */ /* 0x004fce0000010000 */
[----:B------:R2:W4:Y:S01]  /*7480*/  @!P1 MUFU.RCP R43, R26 ;  /* 0x0000001a002b9308 */ /* 0x0005220000001000 */
[----:B---3--:R-:W-:-:S07]  /*7490*/  LEA.HI.SX32 R28, R29, R96, 0x1b ;  /* 0x000000601d1c7211 */ /* 0x008fce00078fdaff */
[----:B------:R3:W-:Y:S01]  /*74a0*/  @!P4 MUFU.RCP R102, R12 ;  /* 0x0000000c0066c308 */ /* 0x0007e20000001000 */
[----:B------:R-:W-:Y:S01]  /*74b0*/  IADD3 R41, R96, 0x9, RZ ;  /* 0x0000000960297810 */ /* 0x000fe20007ffe0ff */
[----:B------:R-:W-:Y:S01]  /*74c0*/  @!P2 FMUL.FTZ R25, R25, -1.4426950216293334961 ;  /* 0xbfb8aa3b1919a820 */ /* 0x000fe20000410000 */
[----:B0-----:R-:W-:Y:S01]  /*74d0*/  @!P0 FADD.FTZ R32, R32, 1 ;  /* 0x3f80000020208421 */ /* 0x001fe20000010000 */
[C---:B------:R-:W-:Y:S01]  /*74e0*/  IADD3 R45, R96.reuse, 0xb, RZ ;  /* 0x0000000b602d7810 */ /* 0x040fe20007ffe0ff */
[----:B-1----:R-:W-:Y:S01]  /*74f0*/  @!P6 FADD.FTZ R27, R27, 1 ;  /* 0x3f8000001b1be421 */ /* 0x002fe20000010000 */
[----:B------:R-:W-:Y:S01]  /*7500*/  IADD3 R35, R96, 0x5, RZ ;  /* 0x0000000560237810 */ /* 0x000fe20007ffe0ff */
[----:B--2---:R-:W-:Y:S01]  /*7510*/  LDS.U16 R26, [R49+0x18] ;  /* 0x00001800311a7984 */ /* 0x004fe20000000400 */
[----:B---3--:R-:W-:-:S04]  /*7520*/  LEA.HI.SX32 R12, R31, R96, 0x1b ;  /* 0x000000601f0c7211 */ /* 0x008fc800078fdaff */
[----:B------:R-:W-:Y:S02]  /*7530*/  LEA R29, R12, R71, 0x1 ;  /* 0x000000470c1d7211 */ /* 0x000fe400078e08ff */
[----:B------:R-:W0:Y:S01]  /*7540*/  LDS.U16 R12, [R49+0x14] ;  /* 0x00001400310c7984 */ /* 0x000e220000000400 */
[----:B------:R1:W-:Y:S01]  /*7550*/  @!P3 MUFU.RCP R107, R13 ;  /* 0x0000000d006bb308 */ /* 0x0003e20000001000 */
[-C--:B------:R-:W-:Y:S01]  /*7560*/  LEA.HI.SX32 R42, R41, R96.reuse, 0x1b ;  /* 0x00000060292a7211 */ /* 0x080fe200078fdaff */
[----:B----4-:R-:W-:Y:S01]  /*7570*/  @!P1 FMUL.FTZ R100, R100, R43 ;  /* 0x0000002b64649220 */ /* 0x010fe20000410000 */
[----:B------:R-:W-:Y:S01]  /*7580*/  LEA.HI.SX32 R46, R45, R96, 0x1b ;  /* 0x000000602d2e7211 */ /* 0x000fe200078fdaff */
[----:B------:R-:W-:Y:S01]  /*7590*/  LDS.U16 R43, [R49+0x1e] ;  /* 0x00001e00312b7984 */ /* 0x000fe20000000400 */
[----:B-1----:R-:W-:-:S03]  /*75a0*/  @!P5 FADD.FTZ R13, R33, 1 ;  /* 0x3f800000210dd421 */ /* 0x002fc60000010000 */
[----:B------:R1:W-:Y:S08]  /*75b0*/  @!P0 MUFU.RCP R97, R32 ;  /* 0x0000002000618308 */ /* 0x0003f00000001000 */
[----:B------:R-:W2:Y:S01]  /*75c0*/  @!P2 MUFU.EX2 R25, R25 ;  /* 0x000000190019a308 */ /* 0x000ea20000000800 */
[----:B-1----:R-:W-:Y:S02]  /*75d0*/  LEA.HI.SX32 R32, R35, R96, 0x1b ;  /* 0x0000006023207211 */ /* 0x002fe400078fdaff */
[----:B------:R-:W-:-:S02]  /*75e0*/  LEA R35, R42, R71, 0x1 ;  /* 0x000000472a237211 */ /* 0x000fc400078e08ff */
[----:B------:R-:W-:Y:S03]  /*75f0*/  LDS.U16 R42, [R49+0x1c] ;  /* 0x00001c00312a7984 */ /* 0x000fe60000000400 */
[----:B------:R1:W-:Y:S08]  /*7600*/  @!P6 MUFU.RCP R114, R27 ;  /* 0x0000001b0072e308 */ /* 0x0003f00000001000 */
[----:B------:R3:W4:Y:S01]  /*7610*/  @!P5 MUFU.RCP R45, R13 ;  /* 0x0000000d002dd308 */ /* 0x0007220000001000 */
[----:B-1----:R-:W-:Y:S04]  /*7620*/  LDS.U16 R27, [R49+0x1a] ;  /* 0x00001a00311b7984 */ /* 0x002fe80000000400 */
[----:B---3--:R-:W1:Y:S01]  /*7630*/  LDS.U16 R13, [R49+0x16] ;  /* 0x00001600310d7984 */ /* 0x008e620000000400 */
[----:B------:R-:W-:Y:S01]  /*7640*/  BAR.SYNC.DEFER_BLOCKING 0x0 ;  /* 0x0000000000007b1d */ /* 0x000fe20000010000 */
[C---:B------:R-:W-:Y:S01]  /*7650*/  IADD3 R30, R96.reuse, 0x2, RZ ;  /* 0x00000002601e7810 */ /* 0x040fe20007ffe0ff */
[----:B--2---:R-:W-:Y:S01]  /*7660*/  @!P2 FADD.FTZ R25, R25, 1 ;  /* 0x3f8000001919a421 */ /* 0x004fe20000010000 */
[----:B------:R-:W-:-:S02]  /*7670*/  IADD3 R36, R96, 0x6, RZ ;  /* 0x0000000660247810 */ /* 0x000fc40007ffe0ff */
[C---:B------:R-:W-:Y:S02]  /*7680*/  IADD3 R37, R96.reuse, 0x7, RZ ;  /* 0x0000000760257810 */ /* 0x040fe40007ffe0ff */
[----:B------:R-:W-:Y:S02]  /*7690*/  IADD3 R34, R96, 0x4, RZ ;  /* 0x0000000460227810 */ /* 0x000fe40007ffe0ff */
[-C--:B------:R-:W-:Y:S01]  /*76a0*/  LEA.HI.SX32 R30, R30, R96.reuse, 0x1b ;  /* 0x000000601e1e7211 */ /* 0x080fe200078fdaff */
[----:B------:R2:W3:Y:S01]  /*76b0*/  @!P2 MUFU.RCP R112, R25 ;  /* 0x000000190070a308 */ /* 0x0004e20000001000 */
[-C--:B------:R-:W-:Y:S02]  /*76c0*/  LEA.HI.SX32 R36, R36, R96.reuse, 0x1b ;  /* 0x0000006024247211 */ /* 0x080fe400078fdaff */
[----:B------:R-:W-:Y:S02]  /*76d0*/  LEA.HI.SX32 R38, R37, R96, 0x1b ;  /* 0x0000006025267211 */ /* 0x000fe400078fdaff */
[----:B------:R-:W-:-:S02]  /*76e0*/  IADD3 R39, R96, 0x8, RZ ;  /* 0x0000000860277810 */ /* 0x000fc40007ffe0ff */
[----:B------:R-:W-:Y:S02]  /*76f0*/  LEA.HI.SX32 R34, R34, R96, 0x1b ;  /* 0x0000006022227211 */ /* 0x000fe400078fdaff */
[----:B------:R-:W-:Y:S01]  /*7700*/  LEA R37, R44, R71, 0x1 ;  /* 0x000000472c257211 */ /* 0x000fe200078e08ff */
[----:B----4-:R-:W-:Y:S01]  /*7710*/  @!P5 FMUL.FTZ R98, R98, R45 ;  /* 0x0000002d6262d220 */ /* 0x010fe20000410000 */
[-C--:B--2---:R-:W-:Y:S02]  /*7720*/  LEA R25, R28, R71.reuse, 0x1 ;  /* 0x000000471c197211 */ /* 0x084fe400078e08ff */
[----:B------:R-:W-:Y:S02]  /*7730*/  PRMT R44, R123, 0x7632, R44 ;  /* 0x000076327b2c7816 */ /* 0x000fe4000000002c */
[----:B------:R-:W-:Y:S02]  /*7740*/  IADD3 R47, R96, 0xc, RZ ;  /* 0x0000000c602f7810 */ /* 0x000fe40007ffe0ff */
[----:B------:R-:W-:-:S02]  /*7750*/  LEA R28, R30, R71, 0x1 ;  /* 0x000000471e1c7211 */ /* 0x000fc400078e08ff */
[----:B------:R-:W-:Y:S02]  /*7760*/  LEA R31, R36, R71, 0x1 ;  /* 0x00000047241f7211 */ /* 0x000fe400078e08ff */
[----:B------:R-:W-:Y:S02]  /*7770*/  PRMT R45, R125, 0x7632, R45 ;  /* 0x000076327d2d7816 */ /* 0x000fe4000000002d */
[----:B------:R-:W-:Y:S01]  /*7780*/  F2FP.F16.F32.PACK_AB R129, R152, R129 ;  /* 0x000000819881723e */ /* 0x000fe200000000ff */
[----:B------:R-:W-:Y:S01]  /*7790*/  STS.U16 [R49], R123 ;  /* 0x0000007b31007388 */ /* 0x000fe20000000400 */
[----:B------:R-:W-:Y:S02]  /*77a0*/  LEA.HI.SX32 R40, R39, R96, 0x1b ;  /* 0x0000006027287211 */ /* 0x000fe400078fdaff */
[-C--:B------:R-:W-:Y:S02]  /*77b0*/  LEA R30, R34, R71.reuse, 0x1 ;  /* 0x00000047221e7211 */ /* 0x080fe400078e08ff */
[----:B------:R-:W-:Y:S01]  /*77c0*/  LEA R36, R46, R71, 0x1 ;  /* 0x000000472e247211 */ /* 0x000fe200078e08ff */
[----:B------:R-:W-:Y:S01]  /*77d0*/  STS.U16 [R25+0x2], R44 ;  /* 0x0000022c19007388 */ /* 0x000fe20000000400 */
[----:B------:R-:W-:-:S02]  /*77e0*/  IADD3 R92, R96, 0xd, RZ ;  /* 0x0000000d605c7810 */ /* 0x000fc40007ffe0ff */
[----:B------:R-:W-:Y:S02]  /*77f0*/  LEA R32, R32, R71, 0x1 ;  /* 0x0000004720207211 */ /* 0x000fe400078e08ff */
[----:B------:R-:W-:Y:S02]  /*7800*/  PRMT R46, R127, 0x7632, R46 ;  /* 0x000076327f2e7816 */ /* 0x000fe4000000002e */
[----:B------:R-:W-:Y:S01]  /*7810*/  F2FP.F16.F32.PACK_AB R131, R154, R131 ;  /* 0x000000839a83723e */ /* 0x000fe200000000ff */
[----:B------:R-:W-:Y:S01]  /*7820*/  STS.U16 [R28+0x4], R125 ;  /* 0x0000047d1c007388 */ /* 0x000fe20000000400 */
[C---:B------:R-:W-:Y:S02]  /*7830*/  IADD3 R93, R96.reuse, 0xe, RZ ;  /* 0x0000000e605d7810 */ /* 0x040fe40007ffe0ff */
[----:B------:R-:W-:Y:S01]  /*7840*/  LEA.HI.SX32 R48, R47, R96, 0x1b ;  /* 0x000000602f307211 */ /* 0x000fe200078fdaff */
[----:B------:R0:W-:Y:S01]  /*7850*/  STS.U16 [R29+0x6], R45 ;  /* 0x0000062d1d007388 */ /* 0x0001e20000000400 */
[----:B------:R-:W-:-:S02]  /*7860*/  IADD3 R95, R96, 0xf, RZ ;  /* 0x0000000f605f7810 */ /* 0x000fc40007ffe0ff */
[----:B------:R-:W-:Y:S02]  /*7870*/  LEA R33, R38, R71, 0x1 ;  /* 0x0000004726217211 */ /* 0x000fe400078e08ff */
[----:B------:R-:W-:Y:S02]  /*7880*/  PRMT R47, R129, 0x7632, R47 ;  /* 0x00007632812f7816 */ /* 0x000fe4000000002f */
[----:B------:R-:W-:Y:S01]  /*7890*/  F2FP.F16.F32.PACK_AB R133, R156, R133 ;  /* 0x000000859c85723e */ /* 0x000fe200000000ff */
[----:B------:R-:W-:Y:S01]  /*78a0*/  @!P0 FMUL.FTZ R106, R106, R97 ;  /* 0x000000616a6a8220 */ /* 0x000fe20000410000 */
[----:B------:R-:W-:Y:S01]  /*78b0*/  LEA R34, R40, R71, 0x1 ;  /* 0x0000004728227211 */ /* 0x000fe200078e08ff */
[----:B------:R-:W-:Y:S01]  /*78c0*/  STS.U16 [R30+0x8], R127 ;  /* 0x0000087f1e007388 */ /* 0x000fe20000000400 */
[----:B------:R-:W-:Y:S01]  /*78d0*/  LEA.HI.SX32 R92, R92, R96, 0x1b ;  /* 0x000000605c5c7211 */ /* 0x000fe200078fdaff */
[----:B0-----:R-:W-:Y:S01]  /*78e0*/  HADD2.F32 R45, -RZ, R12.H0_H0 ;  /* 0x2000000cff2d7230 */ /* 0x001fe20000004100 */
[----:B------:R-:W-:Y:S01]  /*78f0*/  PRMT R44, R131, 0x7632, R44 ;  /* 0x00007632832c7816 */ /* 0x000fe2000000002c */
[----:B------:R0:W-:Y:S01]  /*7900*/  STS.U16 [R32+0xa], R46 ;  /* 0x00000a2e20007388 */ /* 0x0001e20000000400 */
[----:B------:R-:W-:-:S02]  /*7910*/  F2FP.F16.F32.PACK_AB R135, R158, R135 ;  /* 0x000000879e87723e */ /* 0x000fc400000000ff */
[-C--:B------:R-:W-:Y:S01]  /*7920*/  LEA.HI.SX32 R94, R93, R96.reuse, 0x1b ;  /* 0x000000605d5e7211 */ /* 0x080fe200078fdaff */
[----:B------:R-:W-:Y:S01]  /*7930*/  STS.U16 [R31+0xc], R129 ;  /* 0x00000c811f007388 */ /* 0x000fe20000000400 */
[----:B------:R-:W-:Y:S01]  /*7940*/  ISETP.NE.AND P0, PT, R80, RZ, PT ;  /* 0x000000ff5000720c */ /* 0x000fe20003f05270 */
[----:B------:R-:W-:Y:S01]  /*7950*/  UMOV UR4, 0x400 ;  /* 0x0000040000047882 */ /* 0x000fe20000000000 */
[----:B------:R-:W-:Y:S01]  /*7960*/  LEA.HI.SX32 R96, R95, R96, 0x1b ;  /* 0x000000605f607211 */ /* 0x000fe200078fdaff */
[----:B------:R2:W-:Y:S01]  /*7970*/  STS.U16 [R33+0xe], R47 ;  /* 0x00000e2f21007388 */ /* 0x0005e20000000400 */
[----:B------:R-:W-:Y:S02]  /*7980*/  PRMT R12, R133, 0x7632, R12 ;  /* 0x00007632850c7816 */ /* 0x000fe4000000000c */
[----:B------:R-:W-:Y:S01]  /*7990*/  F2FP.F16.F32.PACK_AB R137, R160, R137 ;  /* 0x00000089a089723e */ /* 0x000fe200000000ff */
[----:B------:R-:W-:Y:S01]  /*79a0*/  STS.U16 [R34+0x10], R131 ;  /* 0x0000108322007388 */ /* 0x000fe20000000400 */
[-C--:B------:R-:W-:Y:S01]  /*79b0*/  LEA R38, R48, R71.reuse, 0x1 ;  /* 0x0000004730267211 */ /* 0x080fe200078e08ff */
[----:B------:R-:W-:Y:S01]  /*79c0*/  ULEA UR4, UR5, UR4, 0x18 ;  /* 0x0000000405047291 */ /* 0x000fe2000f8ec03f */
[----:B------:R-:W-:Y:S01]  /*79d0*/  LEA R39, R92, R71, 0x1 ;  /* 0x000000475c277211 */ /* 0x000fe200078e08ff */
[----:B------:R-:W-:Y:S01]  /*79e0*/  STS.U16 [R35+0x12], R44 ;  /* 0x0000122c23007388 */ /* 0x000fe20000000400 */
[----:B0-----:R-:W-:-:S02]  /*79f0*/  PRMT R46, R135, 0x7632, R46 ;  /* 0x00007632872e7816 */ /* 0x001fc4000000002e */
[-C--:B------:R-:W-:Y:S01]  /*7a00*/  LEA R40, R94, R71.reuse, 0x1 ;  /* 0x000000475e287211 */ /* 0x080fe200078e08ff */
[----:B------:R-:W-:Y:S01]  /*7a10*/  STS.U16 [R37+0x14], R133 ;  /* 0x0000148525007388 */ /* 0x000fe20000000400 */
[----:B------:R-:W-:Y:S02]  /*7a20*/  LEA R41, R96, R71, 0x1 ;  /* 0x0000004760297211 */ /* 0x000fe400078e08ff */
[----:B--2---:R-:W-:Y:S01]  /*7a30*/  PRMT R47, R137, 0x7632, R47 ;  /* 0x00007632892f7816 */ /* 0x004fe2000000002f */
[----:B------:R-:W-:Y:S04]  /*7a40*/  STS.U16 [R36+0x16], R12 ;  /* 0x0000160c24007388 */ /* 0x000fe80000000400 */
[----:B------:R-:W-:Y:S01]  /*7a50*/  STS.U16 [R38+0x18], R135 ;  /* 0x0000188726007388 */ /* 0x000fe20000000400 */
[----:B------:R-:W-:-:S03]  /*7a60*/  @!P3 FMUL.FTZ R104, R104, R107 ;  /* 0x0000006b6868b220 */ /* 0x000fc60000410000 */
[----:B------:R-:W-:Y:S04]  /*7a70*/  STS.U16 [R39+0x1a], R46 ;  /* 0x00001a2e27007388 */ /* 0x000fe80000000400 */
[----:B------:R0:W-:Y:S01]  /*7a80*/  STS.U16 [R40+0x1c], R137 ;  /* 0x00001c8928007388 */ /* 0x0001e20000000400 */
[----:B------:R-:W-:-:S03]  /*7a90*/  FADD.FTZ R45, R45, R82 ;  /* 0x000000522d2d7221 */ /* 0x000fc60000010000 */
[----:B------:R-:W-:Y:S01]  /*7aa0*/  STS.U16 [R41+0x1e], R47 ;  /* 0x00001e2f29007388 */ /* 0x000fe20000000400 */
[----:B------:R-:W-:-:S03]  /*7ab0*/  NOP ;  /* 0x0000000000007918 */ /* 0x000fc60000000000 */
[----:B------:R-:W-:Y:S01]  /*7ac0*/  LDS.U16 R93, [R65] ;  /* 0x00000000415d7984 */ /* 0x000fe20000000400 */
[----:B------:R-:W-:Y:S01]  /*7ad0*/  @!P6 FMUL.FTZ R101, R101, R114 ;  /* 0x000000726565e220 */ /* 0x000fe20000410000 */
[----:B-1----:R-:W-:Y:S02]  /*7ae0*/  HADD2.F32 R13, -RZ, R13.H0_H0 ;  /* 0x2000000dff0d7230 */ /* 0x002fe40000004100 */
[----:B------:R-:W-:Y:S01]  /*7af0*/  HADD2.F32 R27, -RZ, R27.H0_H0 ;  /* 0x2000001bff1b7230 */ /* 0x000fe20000004100 */
[----:B------:R-:W-:Y:S01]  /*7b00*/  LDS.U16 R95, [R64+0x40] ;  /* 0x00004000405f7984 */ /* 0x000fe20000000400 */
[----:B------:R-:W-:Y:S01]  /*7b10*/  MOV R71, UR4 ;  /* 0x0000000400477c02 */ /* 0x000fe20008000f00 */
[----:B---3--:R-:W-:Y:S01]  /*7b20*/  @!P2 FMUL.FTZ R103, R103, R112 ;  /* 0x000000706767a220 */ /* 0x008fe20000410000 */
[----:B------:R-:W-:Y:S01]  /*7b30*/  HADD2.F32 R43, -RZ, R43.H0_H0 ;  /* 0x2000002bff2b7230 */ /* 0x000fe20000004100 */
[----:B------:R-:W-:Y:S01]  /*7b40*/  LDS.U16 R97, [R63+0x80] ;  /* 0x000080003f617984 */ /* 0x000fe20000000400 */
[----:B------:R-:W-:Y:S01]  /*7b50*/  @!P4 FMUL.FTZ R105, R105, R102 ;  /* 0x000000666969c220 */ /* 0x000fe20000410000 */
[----:B0-----:R-:W0:Y:S02]  /*7b60*/  LDC.64 R136, c[0x0][0x388] ;  /* 0x0000e200ff887b82 */ /* 0x001e240000000a00 */
        /* <DEDUP_REMOVED lines=15> */
[----:B------:R-:W-:Y:S01]  /*7c60*/  FSETP.GTU.FTZ.AND P6, PT, R45, 20, PT ;  /* 0x41a000002d00780b */ /* 0x000fe20003fdc000 */
[----:B------:R-:W-:Y:S01]  /*7c70*/  FADD.FTZ R44, R13, R82 ;  /* 0x000000520d2c7221 */ /* 0x000fe20000010000 */
[----:B------:R-:W-:-:S04]  /*7c80*/  HADD2.F32 R13, -RZ, R26.H0_H0 ;  /* 0x2000001aff0d7230 */ /* 0x000fc80000004100 */
[----:B------:R-:W-:-:S07]  /*7c90*/  FSETP.GTU.FTZ.AND P5, PT, R44, 20, PT ;  /* 0x41a000002c00780b */ /* 0x000fce0003fbc000 */
[----:B------:R-:W-:Y:S01]  /*7ca0*/  @!P6 FMUL.FTZ R12, R45, -1.4426950216293334961 ;  /* 0xbfb8aa3b2d0ce820 */ /* 0x000fe20000410000 */
[----:B------:R-:W-:Y:S02]  /*7cb0*/  HADD2.F32 R45, -RZ, R42.H0_H0 ;  /* 0x2000002aff2d7230 */ /* 0x000fe40000004100 */
[--C-:B------:R-:W-:Y:S01]  /*7cc0*/  FADD.FTZ R42, R27, R82.reuse ;  /* 0x000000521b2a7221 */ /* 0x100fe20000010000 */
[--C-:B------:R-:W-:Y:S02]  /*7cd0*/  FADD.FTZ R26, R13, R82.reuse ;  /* 0x000000520d1a7221 */ /* 0x100fe40000010000 */
[----:B------:R-:W1:Y:S02]  /*7ce0*/  @!P6 MUFU.EX2 R12, R12 ;  /* 0x0000000c000ce308 */ /* 0x000e640000000800 */
[----:B------:R-:W-:Y:S01]  /*7cf0*/  FSETP.GTU.FTZ.AND P1, PT, R42, 20, PT ;  /* 0x41a000002a00780b */ /* 0x000fe20003f3c000 */
[----:B------:R-:W2:Y:S01]  /*7d00*/  LDS R48, [R71+0x840] ;  /* 0x0008400047307984 */ /* 0x000ea20000000800 */
[----:B------:R-:W-:Y:S01]  /*7d10*/  FSETP.GTU.FTZ.AND P2, PT, R26, 20, PT ;  /* 0x41a000001a00780b */ /* 0x000fe20003f5c000 */
[----:B------:R-:W-:Y:S01]  /*7d20*/  @!P5 FMUL.FTZ R13, R44, -1.4426950216293334961 ;  /* 0xbfb8aa3b2c0dd820 */ /* 0x000fe20000410000 */
[--C-:B------:R-:W-:Y:S01]  /*7d30*/  FADD.FTZ R45, R45, R82.reuse ;  /* 0x000000522d2d7221 */ /* 0x100fe20000010000 */
[----:B------:R-:W-:-:S04]  /*7d40*/  FADD.FTZ R46, R43, R82 ;  /* 0x000000522b2e7221 */ /* 0x000fc80000010000 */
[----:B------:R-:W3:Y:S04]  /*7d50*/  @!P5 MUFU.EX2 R13, R13 ;  /* 0x0000000d000dd308 */ /* 0x000ee80000000800 */
[----:B------:R-:W-:Y:S01]  /*7d60*/  @!P1 FMUL.FTZ R43, R42, -1.4426950216293334961 ;  /* 0xbfb8aa3b2a2b9820 */ /* 0x000fe20000410000 */
[----:B-1----:R-:W-:Y:S01]  /*7d70*/  @!P6 FADD.FTZ R12, R12, 1 ;  /* 0x3f8000000c0ce421 */ /* 0x002fe20000010000 */
[----:B------:R-:W-:Y:S01]  /*7d80*/  @!P2 FMUL.FTZ R26, R26, -1.4426950216293334961 ;  /* 0xbfb8aa3b1a1aa820 */ /* 0x000fe20000410000 */
[----:B------:R-:W-:-:S03]  /*7d90*/  FSETP.GTU.FTZ.AND P3, PT, R45, 20, PT ;  /* 0x41a000002d00780b */ /* 0x000fc60003f7c000 */
[----:B------:R-:W-:Y:S01]  /*7da0*/  @!P1 MUFU.EX2 R43, R43 ;  /* 0x0000002b002b9308 */ /* 0x000fe20000000800 */
[----:B------:R-:W-:-:S07]  /*7db0*/  FSETP.GTU.FTZ.AND P4, PT, R46, 20, PT ;  /* 0x41a000002e00780b */ /* 0x000fce0003f9c000 */
[----:B------:R3:W1:Y:S08]  /*7dc0*/  @!P2 MUFU.EX2 R27, R26 ;  /* 0x0000001a001ba308 */ /* 0x0006700000000800 */
[----:B------:R-:W4:Y:S01]  /*7dd0*/  @!P6 MUFU.RCP R12, R12 ;  /* 0x0000000c000ce308 */ /* 0x000f220000001000 */
[----:B---3--:R-:W-:Y:S01]  /*7de0*/  @!P5 FADD.FTZ R26, R13, 1 ;  /* 0x3f8000000d1ad421 */ /* 0x008fe20000010000 */
[----:B------:R-:W-:-:S06]  /*7df0*/  @!P3 FMUL.FTZ R44, R45, -1.4426950216293334961 ;  /* 0xbfb8aa3b2d2cb820 */ /* 0x000fcc0000410000 */
[----:B------:R-:W3:Y:S01]  /*7e00*/  @!P5 MUFU.RCP R13, R26 ;  /* 0x0000001a000dd308 */ /* 0x000ee20000001000 */
[----:B------:R-:W-:Y:S01]  /*7e10*/  @!P4 FMUL.FTZ R45, R46, -1.4426950216293334961 ;  /* 0xbfb8aa3b2e2dc820 */ /* 0x000fe20000410000 */
[----:B-1----:R-:W-:Y:S01]  /*7e20*/  @!P2 FADD.FTZ R42, R27, 1 ;  /* 0x3f8000001b2aa421 */ /* 0x002fe20000010000 */
[----:B------:R-:W-:-:S05]  /*7e30*/  @!P1 FADD.FTZ R43, R43, 1 ;  /* 0x3f8000002b2b9421 */ /* 0x000fca0000010000 */
[----:B------:R-:W1:Y:S01]  /*7e40*/  @!P3 MUFU.EX2 R44, R44 ;  /* 0x0000002c002cb308 */ /* 0x000e620000000800 */
[----:B----4-:R-:W-:Y:S01]  /*7e50*/  @!P6 FMUL.FTZ R99, R99, R12 ;  /* 0x0000000c6363e220 */ /* 0x010fe20000410000 */
[----:B--2---:R-:W-:-:S06]  /*7e60*/  ISETP.GE.AND P6, PT, R67, R48, PT ;  /* 0x000000304300720c */ /* 0x004fcc0003fc6270 */
[----:B------:R2:W4:Y:S01]  /*7e70*/  @!P4 MUFU.EX2 R47, R45 ;  /* 0x0000002d002fc308 */ /* 0x0005220000000800 */
[----:B0-----:R-:W-:-:S07]  /*7e80*/  IMAD R46, R136, UR17, RZ ;  /* 0x00000011882e7c24 */ /* 0x001fce000f8e02ff */
[----:B------:R2:W0:Y:S01]  /*7e90*/  @!P2 MUFU.RCP R92, R42 ;  /* 0x0000002a005ca308 */ /* 0x0004220000001000 */
[----:B---3--:R-:W-:-:S07]  /*7ea0*/  @!P5 FMUL.FTZ R90, R90, R13 ;  /* 0x0000000d5a5ad220 */ /* 0x008fce0000410000 */
[----:B------:R2:W3:Y:S01]  /*7eb0*/  @!P1 MUFU.RCP R135, R43 ;  /* 0x0000002b00879308 */ /* 0x0004e20000001000 */
[----:B------:R-:W-:Y:S01]  /*7ec0*/  SHF.R.S32.HI R94, RZ, 0x1f, R67 ;  /* 0x0000001fff5e7819 */ /* 0x000fe20000011443 */
[----:B------:R-:W-:Y:S01]  /*7ed0*/  BSSY B0, `(.L_x_3591) ;  /* 0x0000012000007945 */ /* 0x000fe20003800000 */
[----:B------:R-:W-:Y:S01]  /*7ee0*/  IADD3 R12, P5, R67, R66, RZ ;  /* 0x00000042430c7210 */ /* 0x000fe20007fbe0ff */
[----:B------:R-:W-:Y:S02]  /*7ef0*/  IMAD R137, R137, UR16, R46 ;  /* 0x0000001089897c24 */ /* 0x000fe4000f8e022e */
[----:B-1----:R-:W-:Y:S01]  /*7f00*/  @!P3 FADD.FTZ R46, R44, 1 ;  /* 0x3f8000002c2eb421 */ /* 0x002fe20000010000 */
[----:B------:R-:W-:Y:S01]  /*7f10*/  IMAD.WIDE.U32 R26, R136, UR16, RZ ;  /* 0x00000010881a7c25 */ /* 0x000fe2000f8e00ff */
[----:B------:R-:W-:Y:S01]  /*7f20*/  LEA.HI.X.SX32 R13, R66, R94, 0x1, P5 ;  /* 0x0000005e420d7211 */ /* 0x000fe200028f0eff */
[----:B0-2-4-:R-:W-:Y:S07]  /*7f30*/  @P6 BRA `(.L_x_3592) ;  /* 0x00000000002c6947 */ /* 0x015fee0003800000 */
        /* <DEDUP_REMOVED lines=11> */
.L_x_3592:
[----:B------:R-:W-:Y:S05]  /*7ff0*/  BSYNC B0 ;  /* 0x0000000000007941 */ /* 0x000fea0003800000 */
.L_x_3591:
[----:B------:R-:W-:Y:S01]  /*8000*/  IADD3 R27, R27, R137, RZ ;  /* 0x000000891b1b7210 */ /* 0x000fe20007ffe0ff */
[----:B------:R-:W-:Y:S01]  /*8010*/  ULDC.64 UR4, c[0x0][0x390] ;  /* 0x0000e40000047ab9 */ /* 0x000fe20000000a00 */
[----:B0-----:R-:W-:Y:S02]  /*8020*/  IMAD R93, R70, -0x400, R83 ;  /* 0xfffffc00465d7824 */ /* 0x001fe400078e0253 */
[----:B------:R-:W-:Y:S01]  /*8030*/  @!P4 FADD.FTZ R47, R47, 1 ;  /* 0x3f8000002f2fc421 */ /* 0x000fe20000010000 */
[----:B------:R-:W-:Y:S02]  /*8040*/  IMAD R42, R84, UR4, RZ ;  /* 0x00000004542a7c24 */ /* 0x000fe4000f8e02ff */
[----:B------:R-:W-:Y:S01]  /*8050*/  @!P2 FMUL.FTZ R91, R91, R92 ;  /* 0x0000005c5b5ba220 */ /* 0x000fe20000410000 */
[C---:B------:R-:W-:Y:S01]  /*8060*/  IMAD.WIDE.U32 R26, R87.reuse, UR4, R26 ;  /* 0x00000004571a7c25 */ /* 0x040fe2000f8e001a */
[----:B------:R-:W-:Y:S01]  /*8070*/  SHF.R.S32.HI R137, RZ, 0x1f, R93 ;  /* 0x0000001fff897819 */ /* 0x000fe2000001145d */
[----:B------:R-:W0:Y:S02]  /*8080*/  @!P3 MUFU.RCP R46, R46 ;  /* 0x0000002e002eb308 */ /* 0x000e240000001000 */
[----:B---3--:R-:W-:Y:S01]  /*8090*/  @!P1 FMUL.FTZ R88, R88, R135 ;  /* 0x0000008758589220 */ /* 0x008fe20000410000 */
[----:B------:R-:W-:Y:S01]  /*80a0*/  IMAD R44, R87, UR5, R42 ;  /* 0x00000005572c7c24 */ /* 0x000fe2000f8e022a */
[----:B------:R-:W-:Y:S01]  /*80b0*/  ULDC.64 UR4, c[0x0][0x3e0] ;  /* 0x0000f80000047ab9 */ /* 0x000fe20000000a00 */
[----:B------:R-:W-:Y:S01]  /*80c0*/  IADD3 R42, P5, R93, R26, RZ ;  /* 0x0000001a5d2a7210 */ /* 0x000fe20007fbe0ff */
[----:B------:R-:W-:Y:S01]  /*80d0*/  FADD.FTZ R79, R110, R79 ;  /* 0x0000004f6e4f7221 */ /* 0x000fe20000010000 */
[----:B------:R-:W-:Y:S01]  /*80e0*/  LEA R43, P2, R67, UR4, 0x1 ;  /* 0x00000004432b7c11 */ /* 0x000fe2000f8408ff */
[----:B------:R-:W-:Y:S01]  /*80f0*/  BSSY B0, `(.L_x_3593) ;  /* 0x000007f000007945 */ /* 0x000fe20003800000 */
[----:B------:R-:W1:Y:S01]  /*8100*/  @!P4 MUFU.RCP R47, R47 ;  /* 0x0000002f002fc308 */ /* 0x000e620000001000 */
[----:B------:R-:W-:-:S02]  /*8110*/  IADD3.X R27, R137, R44, R27, P5, !PT ;  /* 0x0000002c891b7210 */ /* 0x000fc40002ffe41b */
[----:B------:R-:W-:Y:S02]  /*8120*/  LEA.HI.X R44, R67, UR5, R94, 0x1, P2 ;  /* 0x00000005432c7c11 */ /* 0x000fe400090f0c5e */
[-C--:B------:R-:W-:Y:S02]  /*8130*/  ISETP.GE.AND P5, PT, R23, R48.reuse, PT ;  /* 0x000000301700720c */ /* 0x080fe40003fa6270 */
[-C--:B------:R-:W-:Y:S02]  /*8140*/  ISETP.GE.AND P1, PT, R0, R48.reuse, PT ;  /* 0x000000300000720c */ /* 0x080fe40003f26270 */
[----:B------:R-:W-:Y:S01]  /*8150*/  ISETP.GE.AND P2, PT, R2, R48, PT ;  /* 0x000000300200720c */ /* 0x000fe20003f46270 */
[----:B0-----:R-:W-:Y:S01]  /*8160*/  @!P3 FMUL.FTZ R89, R89, R46 ;  /* 0x0000002e5959b220 */ /* 0x001fe20000410000 */
[----:B------:R-:W-:Y:S02]  /*8170*/  LEA R26, P6, R42, R43, 0x1 ;  /* 0x0000002b2a1a7211 */ /* 0x000fe400078c08ff */
[----:B------:R-:W-:-:S02]  /*8180*/  ISETP.GE.AND P3, PT, R3, R48, PT ;  /* 0x000000300300720c */ /* 0x000fc40003f66270 */
[----:B------:R-:W-:Y:S01]  /*8190*/  LEA.HI.X R27, R42, R44, R27, 0x1, P6 ;  /* 0x0000002c2a1b7211 */ /* 0x000fe200030f0c1b */
[----:B------:R-:W-:Y:S01]  /*81a0*/  FADD.FTZ R42, R79, R108 ;  /* 0x0000006c4f2a7221 */ /* 0x000fe20000010000 */
[----:B-1----:R-:W-:Y:S01]  /*81b0*/  @!P4 FMUL.FTZ R86, R86, R47 ;  /* 0x0000002f5656c220 */ /* 0x002fe20000410000 */
[-C--:B------:R-:W-:Y:S02]  /*81c0*/  ISETP.GE.AND P4, PT, R4, R48.reuse, PT ;  /* 0x000000300400720c */ /* 0x080fe40003f86270 */
[----:B------:R-:W-:Y:S01]  /*81d0*/  @!P5 STG.E.U16 desc[UR14][R26.64+-0x780], R97 ;  /* 0xfff880611a00d986 */ /* 0x000fe2000c10150e */
[-C--:B------:R-:W-:Y:S01]  /*81e0*/  ISETP.GE.AND P6, PT, R5, R48.reuse, PT ;  /* 0x000000300500720c */ /* 0x080fe20003fc6270 */
[----:B------:R-:W-:Y:S01]  /*81f0*/  FADD.FTZ R43, R42, R109 ;  /* 0x0000006d2a2b7221 */ /* 0x000fe20000010000 */
[-C--:B------:R-:W-:Y:S01]  /*8200*/  ISETP.GE.AND P5, PT, R6, R48.reuse, PT ;  /* 0x000000300600720c */ /* 0x080fe20003fa6270 */
[----:B------:R-:W-:Y:S01]  /*8210*/  @!P1 STG.E.U16 desc[UR14][R26.64+-0x740], R107 ;  /* 0xfff8c06b1a009986 */ /* 0x000fe2000c10150e */
[----:B------:R-:W-:Y:S01]  /*8220*/  ISETP.GE.AND P1, PT, R7, R48, PT ;  /* 0x000000300700720c */ /* 0x000fe20003f26270 */
[----:B------:R-:W-:Y:S01]  /*8230*/  FADD.FTZ R42, R43, R106 ;  /* 0x0000006a2b2a7221 */ /* 0x000fe20000010000 */
[----:B------:R-:W-:Y:S01]  /*8240*/  F2FP.F16.F32.PACK_AB R108, R108, R110 ;  /* 0x0000006e6c6c723e */ /* 0x000fe200000000ff */
[----:B------:R-:W-:Y:S01]  /*8250*/  @!P2 STG.E.U16 desc[UR14][R26.64+-0x700], R111 ;  /* 0xfff9006f1a00a986 */ /* 0x000fe2000c10150e */
[-C--:B------:R-:W-:Y:S01]  /*8260*/  ISETP.GE.AND P2, PT, R8, R48.reuse, PT ;  /* 0x000000300800720c */ /* 0x080fe20003f46270 */
[----:B------:R-:W-:Y:S01]  /*8270*/  FADD.FTZ R43, R42, R105 ;  /* 0x000000692a2b7221 */ /* 0x000fe20000010000 */
[----:B------:R-:W-:Y:S01]  /*8280*/  F2FP.F16.F32.PACK_AB R106, R106, R109 ;  /* 0x0000006d6a6a723e */ /* 0x000fe200000000ff */
[----:B------:R-:W-:Y:S01]  /*8290*/  @!P3 STG.E.U16 desc[UR14][R26.64+-0x6c0], R113 ;  /* 0xfff940711a00b986 */ /* 0x000fe2000c10150e */
[----:B------:R-:W-:-:S02]  /*82a0*/  ISETP.GE.AND P3, PT, R9, R48, PT ;  /* 0x000000300900720c */ /* 0x000fc40003f66270 */
[----:B------:R-:W-:Y:S01]  /*82b0*/  PRMT R44, R108, 0x7632, R44 ;  /* 0x000076326c2c7816 */ /* 0x000fe2000000002c */
[----:B------:R-:W-:Y:S01]  /*82c0*/  @!P4 STG.E.U16 desc[UR14][R26.64+-0x680], R115 ;  /* 0xfff980731a00c986 */ /* 0x000fe2000c10150e */
[-C--:B------:R-:W-:Y:S02]  /*82d0*/  ISETP.GE.AND P4, PT, R10, R48.reuse, PT ;  /* 0x000000300a00720c */ /* 0x080fe40003f86270 */
[----:B------:R-:W-:Y:S01]  /*82e0*/  F2FP.F16.F32.PACK_AB R105, R104, R105 ;  /* 0x000000696869723e */ /* 0x000fe200000000ff */
[----:B------:R-:W-:Y:S01]  /*82f0*/  @!P6 STG.E.U16 desc[UR14][R26.64+-0x640], R117 ;  /* 0xfff9c0751a00e986 */ /* 0x000fe2000c10150e */
[-C--:B------:R-:W-:Y:S01]  /*8300*/  ISETP.GE.AND P6, PT, R11, R48.reuse, PT ;  /* 0x000000300b00720c */ /* 0x080fe20003fc6270 */
[----:B------:R-:W-:Y:S01]  /*8310*/  FADD.FTZ R104, R43, R104 ;  /* 0x000000682b687221 */ /* 0x000fe20000010000 */
[----:B------:R-:W-:Y:S01]  /*8320*/  PRMT R45, R106, 0x7632, R45 ;  /* 0x000076326a2d7816 */ /* 0x000fe2000000002d */
[----:B------:R-:W-:Y:S01]  /*8330*/  @!P5 STG.E.U16 desc[UR14][R26.64+-0x600], R119 ;  /* 0xfffa00771a00d986 */ /* 0x000fe2000c10150e */
[----:B------:R-:W-:-:S02]  /*8340*/  ISETP.GE.AND P5, PT, R20, R48, PT ;  /* 0x000000301400720c */ /* 0x000fc40003fa6270 */
[----:B------:R-:W-:Y:S01]  /*8350*/  PRMT R46, R105, 0x7632, R46 ;  /* 0x00007632692e7816 */ /* 0x000fe2000000002e */
[----:B------:R-:W-:Y:S01]  /*8360*/  @!P1 STG.E.U16 desc[UR14][R26.64+-0x5c0], R121 ;  /* 0xfffa40791a009986 */ /* 0x000fe2000c10150e */
[-C--:B------:R-:W-:Y:S02]  /*8370*/  ISETP.GE.AND P1, PT, R22, R48.reuse, PT ;  /* 0x000000301600720c */ /* 0x080fe40003f26270 */
[----:B------:R-:W-:Y:S01]  /*8380*/  F2FP.F16.F32.PACK_AB R42, R90, R99 ;  /* 0x000000635a2a723e */ /* 0x000fe200000000ff */
        /* <DEDUP_REMOVED lines=9> */
[----:B0-----:R-:W-:Y:S01]  /*8420*/  F2FP.F16.F32.PACK_AB R26, R100, R103 ;  /* 0x00000067641a723e */ /* 0x001fe200000000ff */
[----:B------:R-:W-:Y:S01]  /*8430*/  FADD.FTZ R103, R104, R103 ;  /* 0x0000006768677221 */ /* 0x000fe20000010000 */
[----:B------:R-:W-:-:S02]  /*8440*/  F2FP.F16.F32.PACK_AB R27, R98, R101 ;  /* 0x00000065621b723e */ /* 0x000fc400000000ff */
[----:B------:R-:W-:Y:S01]  /*8450*/  PRMT R47, R26, 0x7610, R47 ;  /* 0x000076101a2f7816 */ /* 0x000fe2000000002f */
[----:B------:R-:W-:Y:S01]  /*8460*/  FADD.FTZ R100, R103, R100 ;  /* 0x0000006467647221 */ /* 0x000fe20000010000 */
[----:B------:R-:W-:-:S03]  /*8470*/  PRMT R48, R27, 0x7632, R48 ;  /* 0x000076321b307816 */ /* 0x000fc60000000030 */
[----:B------:R-:W-:-:S04]  /*8480*/  FADD.FTZ R101, R100, R101 ;  /* 0x0000006564657221 */ /* 0x000fc80000010000 */
[----:B------:R-:W-:Y:S01]  /*8490*/  FADD.FTZ R98, R101, R98 ;  /* 0x0000006265627221 */ /* 0x000fe20000010000 */
[----:B------:R-:W-:Y:S03]  /*84a0*/  STS.U16 [R49], R108 ;  /* 0x0000006c31007388 */ /* 0x000fe60000000400 */
[----:B------:R-:W-:Y:S01]  /*84b0*/  FADD.FTZ R99, R98, R99 ;  /* 0x0000006362637221 */ /* 0x000fe20000010000 */
[----:B------:R0:W-:Y:S03]  /*84c0*/  STS.U16 [R25+0x2], R44 ;  /* 0x0000022c19007388 */ /* 0x0001e60000000400 */
[----:B------:R-:W-:Y:S01]  /*84d0*/  FADD.FTZ R90, R99, R90 ;  /* 0x0000005a635a7221 */ /* 0x000fe20000010000 */
[----:B------:R1:W-:Y:S04]  /*84e0*/  STS.U16 [R28+0x4], R106 ;  /* 0x0000046a1c007388 */ /* 0x0003e80000000400 */
[----:B------:R-:W-:Y:S01]  /*84f0*/  STS.U16 [R29+0x6], R45 ;  /* 0x0000062d1d007388 */ /* 0x000fe20000000400 */
[----:B0-----:R-:W-:-:S03]  /*8500*/  PRMT R44, R26, 0x7632, R44 ;  /* 0x000076321a2c7816 */ /* 0x001fc6000000002c */
[----:B------:R0:W-:Y:S01]  /*8510*/  STS.U16 [R30+0x8], R105 ;  /* 0x000008691e007388 */ /* 0x0001e20000000400 */
[----:B------:R-:W-:Y:S01]  /*8520*/  F2FP.F16.F32.PACK_AB R25, R88, R91 ;  /* 0x0000005b5819723e */ /* 0x000fe200000000ff */
[----:B------:R-:W-:Y:S01]  /*8530*/  FADD.FTZ R91, R90, R91 ;  /* 0x0000005b5a5b7221 */ /* 0x000fe20000010000 */
[----:B------:R-:W-:Y:S01]  /*8540*/  F2FP.F16.F32.PACK_AB R26, R86, R89 ;  /* 0x00000059561a723e */ /* 0x000fe200000000ff */
[----:B------:R2:W-:Y:S01]  /*8550*/  STS.U16 [R32+0xa], R46 ;  /* 0x00000a2e20007388 */ /* 0x0005e20000000400 */
[----:B-1----:R-:W-:Y:S01]  /*8560*/  PRMT R28, R42, 0x7632, R28 ;  /* 0x000076322a1c7816 */ /* 0x002fe2000000001c */
[----:B------:R-:W-:Y:S02]  /*8570*/  FADD.FTZ R88, R91, R88 ;  /* 0x000000585b587221 */ /* 0x000fe40000010000 */
[----:B------:R-:W-:Y:S01]  /*8580*/  STS.U16 [R31+0xc], R47 ;  /* 0x00000c2f1f007388 */ /* 0x000fe20000000400 */
[----:B0-----:R-:W-:Y:S01]  /*8590*/  PRMT R30, R25, 0x7632, R30 ;  /* 0x00007632191e7816 */ /* 0x001fe2000000001e */
[----:B------:R-:W-:-:S02]  /*85a0*/  FADD.FTZ R79, R88, R89 ;  /* 0x00000059584f7221 */ /* 0x000fc40000010000 */
[----:B------:R-:W-:Y:S01]  /*85b0*/  STS.U16 [R33+0xe], R44 ;  /* 0x00000e2c21007388 */ /* 0x000fe20000000400 */
[----:B--2---:R-:W-:Y:S01]  /*85c0*/  PRMT R32, R26, 0x7632, R32 ;  /* 0x000076321a207816 */ /* 0x004fe20000000020 */
[----:B------:R-:W-:Y:S02]  /*85d0*/  FADD.FTZ R79, R79, R86 ;  /* 0x000000564f4f7221 */ /* 0x000fe40000010000 */
        /* <DEDUP_REMOVED lines=28> */
[----:B0-----:R-:W-:-:S04]  /*87a0*/  IMAD R24, R26, UR17, RZ ;  /* 0x000000111a187c24 */ /* 0x001fc8000f8e02ff */
[----:B------:R-:W-:Y:S02]  /*87b0*/  IMAD R27, R27, UR16, R24 ;  /* 0x000000101b1b7c24 */ /* 0x000fe4000f8e0218 */
[----:B------:R-:W-:-:S05]  /*87c0*/  IMAD.WIDE.U32 R24, R26, UR16, RZ ;  /* 0x000000101a187c25 */ /* 0x000fca000f8e00ff */
[----:B------:R-:W-:Y:S01]  /*87d0*/  IADD3 R43, R25, R27, RZ ;  /* 0x0000001b192b7210 */ /* 0x000fe20007ffe0ff */
[----:B------:R-:W0:Y:S02]  /*87e0*/  LDS R28, [R71+0x840] ;  /* 0x00084000471c7984 */ /* 0x000e240000000800 */
[C---:B0-----:R-:W-:Y:S02]  /*87f0*/  ISETP.GE.AND P0, PT, R67.reuse, R28, PT ;  /* 0x0000001c4300720c */ /* 0x041fe40003f06270 */
        /* <DEDUP_REMOVED lines=14> */
.L_x_3594:
[----:B------:R-:W-:Y:S05]  /*88e0*/  BSYNC B0 ;  /* 0x0000000000007941 */ /* 0x000fea0003800000 */
.L_x_3593:
[----:B------:R-:W-:Y:S01]  /*88f0*/  MOV R12, R24 ;  /* 0x00000018000c7202 */ /* 0x000fe20000000f00 */
[----:B------:R-:W-:Y:S01]  /*8900*/  ULDC.64 UR4, c[0x0][0x3b0] ;  /* 0x0000ec0000047ab9 */ /* 0x000fe20000000a00 */
[----:B------:R-:W-:Y:S01]  /*8910*/  MOV R13, R43 ;  /* 0x0000002b000d7202 */ /* 0x000fe20000000f00 */
[----:B0-----:R-:W-:Y:S01]  /*8920*/  IMAD R26, R84, UR4, RZ ;  /* 0x00000004541a7c24 */ /* 0x001fe2000f8e02ff */
[----:B------:R-:W-:Y:S01]  /*8930*/  ULDC.64 UR6, c[0x0][0x3f0] ;  /* 0x0000fc0000067ab9 */ /* 0x000fe20000000a00 */
[-C--:B------:R-:W-:Y:S01]  /*8940*/  ISETP.GE.AND P3, PT, R22, R28.reuse, PT ;  /* 0x0000001c1600720c */ /* 0x080fe20003f66270 */
[----:B------:R-:W-:Y:S01]  /*8950*/  IMAD.WIDE.U32 R12, R87, UR4, R12 ;  /* 0x00000004570c7c25 */ /* 0x000fe2000f8e000c */
        /* <DEDUP_REMOVED lines=45> */
.L_x_3545:
        /* <DEDUP_REMOVED lines=9> */
[----:B------:R-:W1:Y:S01]  /*8cc0*/  SHFL.DOWN P0, R3, R0, 0x2, 0x1f ;  /* 0x08401f0000037f89 */ /* 0x000e620000000000 */
[----:B--2---:R-:W-:-:S13]  /*8cd0*/  ISETP.NE.AND P1, PT, R4, RZ, PT ;  /* 0x000000ff0400720c */ /* 0x004fda0003f25270 */
[----:B------:R-:W2:Y:S01]  /*8ce0*/  @!P1 S2R R9, SR_CgaCtaId ;  /* 0x0000000000099919 */ /* 0x000ea20000008800 */
[----:B---3--:R-:W-:Y:S01]  /*8cf0*/  @!P1 SHF.R.S32.HI R7, RZ, 0x1f, R6 ;  /* 0x0000001fff079819 */ /* 0x008fe20000011406 */
[----:B-1----:R-:W-:Y:S01]  /*8d00*/  @P0 FADD R3, R0, R3 ;  /* 0x0000000300030221 */ /* 0x002fe20000000000 */
[----:B------:R-:W-:Y:S02]  /*8d10*/  @!P1 MOV R0, 0x400 ;  /* 0x0000040000009802 */ /* 0x000fe40000000f00 */
[----:B------:R-:W-:Y:S02]  /*8d20*/  @!P1 LEA.HI R7, R7, R6, RZ, 0x5 ;  /* 0x0000000607079211 */ /* 0x000fe400078f28ff */
[----:B------:R-:W1:Y:S01]  /*8d30*/  SHFL.DOWN P0, R2, R3, 0x4, 0x1f ;  /* 0x08801f0003027f89 */ /* 0x000e620000000000 */
[----:B--2---:R-:W-:Y:S01]  /*8d40*/  @!P1 LEA R0, R9, R0, 0x18 ;  /* 0x0000000009009211 */ /* 0x004fe200078ec0ff */
[----:B-1----:R-:W-:Y:S01]  /*8d50*/  @P0 FADD R2, R3, R2 ;  /* 0x0000000203020221 */ /* 0x002fe20000000000 */
[----:B------:R-:W-:-:S04]  /*8d60*/  @!P1 SHF.R.S32.HI R3, RZ, 0x5, R7 ;  /* 0x00000005ff039819 */ /* 0x000fc80000011407 */
[----:B------:R-:W1:Y:S01]  /*8d70*/  SHFL.DOWN P0, R5, R2, 0x8, 0x1f ;  /* 0x09001f0002057f89 */ /* 0x000e620000000000 */
[----:B------:R-:W-:Y:S01]  /*8d80*/  @!P1 LEA R3, R3, R0, 0x2 ;  /* 0x0000000003039211 */ /* 0x000fe200078e10ff */
[----:B-1----:R-:W-:-:S05]  /*8d90*/  @P0 FADD R5, R2, R5 ;  /* 0x0000000502050221 */ /* 0x002fca0000000000 */
[----:B------:R-:W1:Y:S02]  /*8da0*/  SHFL.DOWN P0, R4, R5, 0x10, 0x1f ;  /* 0x0a001f0005047f89 */ /* 0x000e640000000000 */
[----:B-1----:R-:W-:Y:S01]  /*8db0*/  @P0 FADD R4, R5, R4 ;  /* 0x0000000405040221 */ /* 0x002fe20000000000 */
[----:B------:R-:W-:-:S04]  /*8dc0*/  ISETP.NE.AND P0, PT, R6, RZ, PT ;  /* 0x000000ff0600720c */ /* 0x000fc80003f05270 */
[----:B------:R1:W-:Y:S01]  /*8dd0*/  @!P1 STS [R3+0x854], R4 ;  /* 0x0008540403009388 */ /* 0x0003e20000000800 */
[----:B------:R-:W-:Y:S08]  /*8de0*/  BAR.SYNC.DEFER_BLOCKING 0x0 ;  /* 0x0000000000007b1d */ /* 0x000ff00000010000 */
[----:B------:R-:W-:Y:S05]  /*8df0*/  @P0 BRA `(.L_x_3597) ;  /* 0x0000000000180947 */ /* 0x000fea0003800000 */
[----:B-1----:R-:W1:Y:S01]  /*8e00*/  @!P0 S2R R3, SR_CgaCtaId ;  /* 0x0000000000038919 */ /* 0x002e620000008800 */
[----:B------:R-:W-:-:S04]  /*8e10*/  @!P0 MOV R0, 0x400 ;  /* 0x0000040000008802 */ /* 0x000fc80000000f00 */
[----:B-1----:R-:W-:-:S06]  /*8e20*/  @!P0 LEA R3, R3, R0, 0x18 ;  /* 0x0000000003038211 */ /* 0x002fcc00078ec0ff */
[----:B------:R-:W1:Y:S02]  /*8e30*/  @!P0 LDS R3, [R3+0x858] ;  /* 0x0008580003038984 */ /* 0x000e640000000800 */
[----:B-1----:R-:W-:-:S05]  /*8e40*/  @!P0 FADD.FTZ R4, R4, R3 ;  /* 0x0000000304048221 */ /* 0x002fca0000010000 */
[----:B------:R2:W-:Y:S02]  /*8e50*/  REDG.E.ADD.F32.FTZ.RN.STRONG.GPU desc[UR14][R16.64], R4 ;  /* 0x00000004100079a6 */ /* 0x0005e4000c10f38e */
.L_x_3597:
[----:B------:R-:W-:Y:S05]  /*8e60*/  BSYNC B0 ;  /* 0x0000000000007941 */ /* 0x000fea0003800000 */
.L_x_3596:
[----:B------:R-:W-:Y:S01]  /*8e70*/  ULDC.64 UR4, c[0x0][0x3f8] ;  /* 0x0000fe0000047ab9 */ /* 0x000fe20000000a00 */
[----:B------:R-:W-:Y:S01]  /*8e80*/  BSSY B0, `(.L_x_3598) ;  /* 0x0000026000007945 */ /* 0x000fe20003800000 */
[----:B------:R-:W-:-:S04]  /*8e90*/  ISETP.NE.U32.AND P0, PT, RZ, UR4, PT ;  /* 0x00000004ff007c0c */ /* 0x000fc8000bf05070 */
[----:B------:R-:W-:-:S13]  /*8ea0*/  ISETP.NE.AND.EX P0, PT, RZ, UR5, PT, P0 ;  /* 0x00000005ff007c0c */ /* 0x000fda000bf05300 */
[----:B------:R-:W-:Y:S05]  /*8eb0*/  @!P0 BRA `(.L_x_3599) ;  /* 0x0000000000848947 */ /* 0x000fea0003800000 */
[----:B------:R-:W-:Y:S06]  /*8ec0*/  BAR.SYNC.DEFER_BLOCKING 0x0 ;  /* 0x0000000000007b1d */ /* 0x000fec0000010000 */
[----:B------:R-:W3:Y:S01]  /*8ed0*/  SHFL.DOWN P0, R0, R79, 0x1, 0x1f ;  /* 0x08201f004f007f89 */ /* 0x000ee20000000000 */
[----:B-12---:R-:W1:Y:S01]  /*8ee0*/  S2R R4, SR_LANEID ;  /* 0x0000000000047919 */ /* 0x006e620000000000 */
[----:B------:R-:W2:Y:S01]  /*8ef0*/  S2R R21, SR_TID.X ;  /* 0x0000000000157919 */ /* 0x000ea20000002100 */
[----:B---3--:R-:W-:-:S05]  /*8f00*/  @P0 FADD R0, R0, R79 ;  /* 0x0000004f00000221 */ /* 0x008fca0000000000 */
[----:B------:R-:W3:Y:S01]  /*8f10*/  SHFL.DOWN P0, R3, R0, 0x2, 0x1f ;  /* 0x08401f0000037f89 */ /* 0x000ee20000000000 */
[----:B-1----:R-:W-:-:S13]  /*8f20*/  ISETP.NE.AND P1, PT, R4, RZ, PT ;  /* 0x000000ff0400720c */ /* 0x002fda0003f25270 */
[----:B------:R-:W1:Y:S01]  /*8f30*/  @!P1 S2R R7, SR_CgaCtaId ;  /* 0x0000000000079919 */ /* 0x000e620000008800 */
[----:B------:R-:W-:Y:S01]  /*8f40*/  @!P1 MOV R6, 0x400 ;  /* 0x0000040000069802 */ /* 0x000fe20000000f00 */
[----:B---3--:R-:W-:Y:S01]  /*8f50*/  @P0 FADD R3, R0, R3 ;  /* 0x0000000300030221 */ /* 0x008fe20000000000 */
[----:B--2---:R-:W-:-:S04]  /*8f60*/  @!P1 SHF.R.S32.HI R0, RZ, 0x1f, R21 ;  /* 0x0000001fff009819 */ /* 0x004fc80000011415 */
[----:B------:R-:W2:Y:S01]  /*8f70*/  SHFL.DOWN P0, R2, R3, 0x4, 0x1f ;  /* 0x08801f0003027f89 */ /* 0x000ea20000000000 */
[----:B------:R-:W-:-:S04]  /*8f80*/  @!P1 LEA.HI R0, R0, R21, RZ, 0x5 ;  /* 0x0000001500009211 */ /* 0x000fc800078f28ff */
[----:B------:R-:W-:Y:S01]  /*8f90*/  @!P1 SHF.R.S32.HI R0, RZ, 0x5, R0 ;  /* 0x00000005ff009819 */ /* 0x000fe20000011400 */
[----:B--2---:R-:W-:Y:S01]  /*8fa0*/  @P0 FADD R2, R3, R2 ;  /* 0x0000000203020221 */ /* 0x004fe20000000000 */
[----:B-1----:R-:W-:-:S04]  /*8fb0*/  @!P1 LEA R3, R7, R6, 0x18 ;  /* 0x0000000607039211 */ /* 0x002fc800078ec0ff */
        /* <DEDUP_REMOVED lines=14> */
[----:B------:R2:W-:Y:S01]  /*90a0*/  REDG.E.ADD.F32.FTZ.RN.STRONG.GPU desc[UR14][R14.64], R4 ;  /* 0x000000040e0079a6 */ /* 0x0005e2000c10f38e */
[----:B------:R-:W-:Y:S01]  /*90b0*/  HFMA2.MMA R21, -RZ, RZ, 0, 0 ;  /* 0x00000000ff157435 */ /* 0x000fe200000001ff */
[----:B------:R-:W-:Y:S10]  /*90c0*/  BRA `(.L_x_3600) ;  /* 0x0000000000047947 */ /* 0x000ff40003800000 */
.L_x_3599:
[----:B------:R-:W3:Y:S02]  /*90d0*/  S2R R21, SR_TID.X ;  /* 0x0000000000157919 */ /* 0x000ee40000002100 */
.L_x_3600:
[----:B------:R-:W-:Y:S05]  /*90e0*/  BSYNC B0 ;  /* 0x0000000000007941 */ /* 0x000fea0003800000 */
.L_x_3598:
[----:B------:R-:W-:Y:S02]  /*90f0*/  ULDC UR22, c[0x0][0x21c] ;  /* 0x0000870000167ab9 */ /* 0x000fe40000000800 */
[----:B---3--:R-:W-:-:S13]  /*9100*/  ISETP.GE.AND P0, PT, R21, UR22, PT ;  /* 0x0000001615007c0c */ /* 0x008fda000bf06270 */
[----:B------:R-:W-:Y:S05]  /*9110*/  @P0 EXIT ;  /* 0x000000000000094d */ /* 0x000fea0003800000 */
[----:B------:R-:W-:Y:S01]  /*9120*/  ULDC.64 UR6, c[0x0][0x378] ;  /* 0x0000de0000067ab9 */ /* 0x000fe20000000a00 */
[----:B------:R-:W3:Y:S01]  /*9130*/  S2UR UR5, SR_CgaCtaId ;  /* 0x00000000000579c3 */ /* 0x000ee20000008800 */
[C---:B------:R-:W-:Y:S01]  /*9140*/  IMAD R0, R84.reuse, UR6, RZ ;  /* 0x0000000654007c24 */ /* 0x040fe2000f8e02ff */
[----:B------:R-:W-:Y:S01]  /*9150*/  ULDC.64 UR8, c[0x0][0x338] ;  /* 0x0000ce0000087ab9 */ /* 0x000fe20000000a00 */
[C---:B-1----:R-:W-:Y:S01]  /*9160*/  IMAD.WIDE.U32 R2, R87.reuse, UR6, RZ ;  /* 0x0000000657027c25 */ /* 0x042fe2000f8e00ff */
[----:B------:R-:W-:Y:S01]  /*9170*/  ULDC.64 UR10, c[0x0][0x248] ;  /* 0x00009200000a7ab9 */ /* 0x000fe20000000a00 */
[----:B------:R-:W-:Y:S01]  /*9180*/  ULDC.64 UR18, c[0x0][0x268] ;  /* 0x00009a0000127ab9 */ /* 0x000fe20000000a00 */
[----:B------:R-:W-:Y:S01]  /*9190*/  BSSY B0, `(.L_x_3601) ;  /* 0x0000057000007945 */ /* 0x000fe20003800000 */
[----:B0-----:R-:W-:Y:S01]  /*91a0*/  IMAD R31, R87, UR7, R0 ;  /* 0x00000007571f7c24 */ /* 0x001fe2000f8e0200 */
[----:B------:R-:W-:Y:S01]  /*91b0*/  ULDC.64 UR6, c[0x0][0x358] ;  /* 0x0000d60000067ab9 */ /* 0x000fe20000000a00 */
[C---:B------:R-:W-:Y:S01]  /*91c0*/  IMAD R8, R84.reuse, UR8, RZ ;  /* 0x0000000854087c24 */ /* 0x040fe2000f8e02ff */
[----:B------:R-:W-:Y:S01]  /*91d0*/  UMOV UR4, 0x400 ;  /* 0x0000040000047882 */ /* 0x000fe20000000000 */
[C---:B------:R-:W-:Y:S01]  /*91e0*/  IMAD R0, R84.reuse, UR6, RZ ;  /* 0x0000000654007c24 */ /* 0x040fe2000f8e02ff */
[----:B------:R-:W-:Y:S01]  /*91f0*/  IADD3 R31, R3, R31, RZ ;  /* 0x0000001f031f7210 */ /* 0x000fe20007ffe0ff */
[C---:B--2---:R-:W-:Y:S01]  /*9200*/  IMAD.WIDE.U32 R4, R87.reuse, UR6, RZ ;  /* 0x0000000657047c25 */ /* 0x044fe2000f8e00ff */
        /* <DEDUP_REMOVED lines=12> */
[----:B---3--:R-:W-:Y:S01]  /*92d0*/  ULEA UR4, UR5, UR4, 0x18 ;  /* 0x0000000405047291 */ /* 0x008fe2000f8ec03f */
        /* <DEDUP_REMOVED lines=12> */
.L_x_3602:
        /* <DEDUP_REMOVED lines=55> */
.L_x_3601:
[----:B------:R-:W-:Y:S05]  /*9710*/  EXIT ;  /* 0x000000000000794d */ /* 0x000fea0003800000 */
.L_x_3582:
[----:B------:R-:W-:Y:S01]  /*9720*/  HFMA2.MMA R176, -RZ, RZ, 0, 5.9604644775390625e-08 ;  /* 0x00000001ffb07435 */ /* 0x000fe200000001ff */
[----:B------:R-:W-:Y:S02]  /*9730*/  MOV R33, R6 ;  /* 0x0000000600217202 */ /* 0x000fe40000000f00 */
[----:B------:R-:W-:Y:S02]  /*9740*/  MOV R177, RZ ;  /* 0x000000ff00b17202 */ /* 0x000fe40000000f00 */
[----:B------:R-:W-:-:S07]  /*9750*/  MOV R2, 0xffffffff ;  /* 0xffffffff00027802 */ /* 0x000fce0000000f00 */
[----:B-1---5:R-:W-:Y:S05]  /*9760*/  WARPSYNC.COLLECTIVE R2, `(.L_x_3603) ;  /* 0x0000000002087348 */ /* 0x022fea0003c00000 */
[----:B------:R0:W2:Y:S02]  /*9770*/  SHFL.UP P2, R10, R33, R176, R177 ;  /* 0x040000b0210a7389 */ /* 0x0000a400000400b1 */
[----:B012--5:R-:W-:Y:S01]  /*9780*/  ENDCOLLECTIVE ;  /* 0x000000000000791b */ /* 0x027fe20003800000 */
.L_x_3603:
[----:B------:R-:W-:Y:S02]  /*9790*/  MOV R33, R7 ;  /* 0x0000000700217202 */ /* 0x000fe40000000f00 */
[----:B------:R-:W-:-:S07]  /*97a0*/  MOV R11, R10 ;  /* 0x0000000a000b7202 */ /* 0x000fce0000000f00 */
[----:B------:R-:W-:Y:S05]  /*97b0*/  WARPSYNC.COLLECTIVE R2, `(.L_x_3604) ;  /* 0x0000000002087348 */ /* 0x000fea0003c00000 */
[----:B------:R0:W1:Y:S02]  /*97c0*/  SHFL.UP P2, R10, R33, R176, R177 ;  /* 0x040000b0210a7389 */ /* 0x00006400000400b1 */
[----:B01----:R-:W-:Y:S01]  /*97d0*/  ENDCOLLECTIVE ;  /* 0x000000000000791b */ /* 0x003fe20003800000 */
.L_x_3604:
        /* <DEDUP_REMOVED lines=8> */
.L_x_3605:
[----:B------:R-:W-:Y:S02]  /*9860*/  MOV R33, R7 ;  /* 0x0000000700217202 */ /* 0x000fe40000000f00 */
[----:B------:R-:W-:-:S07]  /*9870*/  MOV R11, R10 ;  /* 0x0000000a000b7202 */ /* 0x000fce0000000f00 */
[----:B------:R-:W-:Y:S05]  /*9880*/  WARPSYNC.COLLECTIVE R2, `(.L_x_3606) ;  /* 0x0000000002087348 */ /* 0x000fea0003c00000 */
[----:B------:R0:W1:Y:S02]  /*9890*/  SHFL.UP P2, R10, R33, R176, R177 ;  /* 0x040000b0210a7389 */ /* 0x00006400000400b1 */
[----:B01----:R-:W-:Y:S01]  /*98a0*/  ENDCOLLECTIVE ;  /* 0x000000000000791b */ /* 0x003fe20003800000 */
.L_x_3606:
        /* <DEDUP_REMOVED lines=8> */
.L_x_3607:
[----:B------:R-:W-:Y:S02]  /*9930*/  MOV R33, R7 ;  /* 0x0000000700217202 */ /* 0x000fe40000000f00 */
[----:B------:R-:W-:-:S07]  /*9940*/  MOV R11, R10 ;  /* 0x0000000a000b7202 */ /* 0x000fce0000000f00 */
[----:B------:R-:W-:Y:S05]  /*9950*/  WARPSYNC.COLLECTIVE R2, `(.L_x_3608) ;  /* 0x0000000002087348 */ /* 0x000fea0003c00000 */
[----:B------:R0:W1:Y:S02]  /*9960*/  SHFL.UP P2, R10, R33, R176, R177 ;  /* 0x040000b0210a7389 */ /* 0x00006400000400b1 */
[----:B01----:R-:W-:Y:S01]  /*9970*/  ENDCOLLECTIVE ;  /* 0x000000000000791b */ /* 0x003fe20003800000 */
.L_x_3608:
        /* <DEDUP_REMOVED lines=8> */
.L_x_3609:
[----:B------:R-:W-:Y:S02]  /*9a00*/  MOV R33, R7 ;  /* 0x0000000700217202 */ /* 0x000fe40000000f00 */
[----:B------:R-:W-:-:S07]  /*9a10*/  MOV R11, R10 ;  /* 0x0000000a000b7202 */ /* 0x000fce0000000f00 */
[----:B------:R-:W-:Y:S05]  /*9a20*/  WARPSYNC.COLLECTIVE R2, `(.L_x_3610) ;  /* 0x0000000002087348 */ /* 0x000fea0003c00000 */
[----:B------:R0:W1:Y:S02]  /*9a30*/  SHFL.UP P2, R10, R33, R176, R177 ;  /* 0x040000b0210a7389 */ /* 0x00006400000400b1 */
[----:B01----:R-:W-:Y:S01]  /*9a40*/  ENDCOLLECTIVE ;  /* 0x000000000000791b */ /* 0x003fe20003800000 */
.L_x_3610:
        /* <DEDUP_REMOVED lines=8> */
.L_x_3611:
[----:B------:R-:W-:Y:S02]  /*9ad0*/  MOV R33, R7 ;  /* 0x0000000700217202 */ /* 0x000fe40000000f00 */
[----:B------:R-:W-:-:S07]  /*9ae0*/  MOV R11, R10 ;  /* 0x0000000a000b7202 */ /* 0x000fce0000000f00 */
[----:B------:R-:W-:Y:S05]  /*9af0*/  WARPSYNC.COLLECTIVE R2, `(.L_x_3612) ;  /* 0x0000000002087348 */ /* 0x000fea0003c00000 */
[----:B------:R0:W1:Y:S02]  /*9b00*/  SHFL.UP P2, R10, R33, R176, R177 ;  /* 0x040000b0210a7389 */ /* 0x00006400000400b1 */
[----:B01----:R-:W-:Y:S01]  /*9b10*/  ENDCOLLECTIVE ;  /* 0x000000000000791b */ /* 0x003fe20003800000 */
.L_x_3612:
[----:B------:R-:W-:Y:S05]  /*9b20*/  BRA `(.L_x_3613) ;  /* 0xffffffb8003c7947 */ /* 0x000fea000383ffff */
.L_x_3583:
        /* <DEDUP_REMOVED lines=8> */
.L_x_3615:
[----:B------:R-:W-:Y:S05]  /*9bb0*/  BSYNC B0 ;  /* 0x0000000000007941 */ /* 0x000fea0003800000 */
.L_x_3614:
[----:B------:R-:W-:Y:S05]  /*9bc0*/  BRA `(.L_x_3616) ;  /* 0xffffffb800287947 */ /* 0x000fea000383ffff */
.L_x_3584:
        /* <DEDUP_REMOVED lines=8> */
.L_x_3618:
[----:B------:R-:W-:Y:S05]  /*9c50*/  BSYNC B0 ;  /* 0x0000000000007941 */ /* 0x000fea0003800000 */
.L_x_3617:
[----:B------:R-:W-:Y:S05]  /*9c60*/  BRA `(.L_x_3619) ;  /* 0xffffffb800087947 */ /* 0x000fea000383ffff */
.L_x_3585:
        /* <DEDUP_REMOVED lines=8> */
.L_x_3621:
[----:B------:R-:W-:Y:S05]  /*9cf0*/  BSYNC B0 ;  /* 0x0000000000007941 */ /* 0x000fea0003800000 */
.L_x_3620:
        /* <DEDUP_REMOVED lines=11> */
.L_x_3622:
[----:B------:R-:W-:Y:S05]  /*9db0*/  WARPSYNC.COLLECTIVE R2, `(.L_x_3623) ;  /* 0x0000000002087348 */ /* 0x000fea0003c00000 */
[----:B------:R0:W1:Y:S02]  /*9dc0*/  SHFL.IDX P2, R11, R227, R228, R229 ;  /* 0x000000e4e30b7389 */ /* 0x00006400000400e5 */
[----:B01----:R-:W-:Y:S01]  /*9dd0*/  ENDCOLLECTIVE ;  /* 0x000000000000791b */ /* 0x003fe20003800000 */
.L_x_3623:
[----:B------:R-:W-:Y:S02]  /*9de0*/  MOV R227, R9 ;  /* 0x0000000900e37202 */ /* 0x000fe40000000f00 */
[----:B------:R-:W-:Y:S02]  /*9df0*/  MOV R7, R10 ;  /* 0x0000000a00077202 */ /* 0x000fe40000000f00 */
[----:B------:R-:W-:-:S07]  /*9e00*/  MOV R8, R11 ;  /* 0x0000000b00087202 */ /* 0x000fce0000000f00 */
[----:B------:R-:W-:Y:S05]  /*9e10*/  WARPSYNC.COLLECTIVE R2, `(.L_x_3624) ;  /* 0x0000000002087348 */ /* 0x000fea0003c00000 */
[----:B------:R0:W1:Y:S02]  /*9e20*/  SHFL.IDX P2, R11, R227, R228, R229 ;  /* 0x000000e4e30b7389 */ /* 0x00006400000400e5 */
[----:B01----:R-:W-:Y:S01]  /*9e30*/  ENDCOLLECTIVE ;  /* 0x000000000000791b */ /* 0x003fe20003800000 */
.L_x_3624:
[----:B------:R-:W-:Y:S01]  /*9e40*/  MOV R9, R11 ;  /* 0x0000000b00097202 */ /* 0x000fe20000000f00 */
[----:B------:R-:W-:Y:S06]  /*9e50*/  BRA `(.L_x_3625) ;  /* 0xffffffb400a47947 */ /* 0x000fec000383ffff */
.L_x_3587:
[----:B------:R-:W-:Y:S01]  /*9e60*/  HFMA2.MMA R230, -RZ, RZ, 0, 5.9604644775390625e-08 ;  /* 0x00000001ffe67435 */ /* 0x000fe200000001ff */
[----:B------:R-:W-:Y:S01]  /*9e70*/  MOV R231, R4 ;  /* 0x0000000400e77202 */ /* 0x000fe20000000f00 */
[----:B------:R-:W-:Y:S01]  /*9e80*/  HFMA2.MMA R228, -RZ, RZ, 0, 0 ;  /* 0x00000000ffe47435 */ /* 0x000fe200000001ff */
[----:B------:R-:W-:Y:S02]  /*9e90*/  MOV R233, 0x1f ;  /* 0x0000001f00e97802 */ /* 0x000fe40000000f00 */
[----:B------:R-:W-:Y:S02]  /*9ea0*/  MOV R2, 0xffffffff ;  /* 0xffffffff00027802 */ /* 0x000fe40000000f00 */
[----:B------:R-:W-:-:S07]  /*9eb0*/  MOV R229, 0x1f ;  /* 0x0000001f00e57802 */ /* 0x000fce0000000f00 */
[----:B-----5:R-:W-:Y:S05]  /*9ec0*/  WARPSYNC.COLLECTIVE R2, `(.L_x_3626) ;  /* 0x0000000002087348 */ /* 0x020fea0003c00000 */
[----:B-----5:R0:W1:Y:S02]  /*9ed0*/  SHFL.DOWN P6, R9, R231, R230, R233 ;  /* 0x080000e6e7097389 */ /* 0x02006400000c00e9 */
[----:B01----:R-:W-:Y:S01]  /*9ee0*/  ENDCOLLECTIVE ;  /* 0x000000000000791b */ /* 0x003fe20003800000 */
.L_x_3626:
[----:B------:R-:W-:Y:S02]  /*9ef0*/  MOV R231, R5 ;  /* 0x0000000500e77202 */ /* 0x000fe40000000f00 */
[----:B------:R-:W-:-:S07]  /*9f00*/  MOV R3, R9 ;  /* 0x0000000900037202 */ /* 0x000fce0000000f00 */
[----:B------:R-:W-:Y:S05]  /*9f10*/  WARPSYNC.COLLECTIVE R2, `(.L_x_3627) ;  /* 0x0000000002087348 */ /* 0x000fea0003c00000 */
[----:B------:R0:W1:Y:S02]  /*9f20*/  SHFL.DOWN P6, R9, R231, R230, R233 ;  /* 0x080000e6e7097389 */ /* 0x00006400000c00e9 */
[----:B01----:R-:W-:Y:S01]  /*9f30*/  ENDCOLLECTIVE ;  /* 0x000000000000791b */ /* 0x003fe20003800000 */
.L_x_3627:
        /* <DEDUP_REMOVED lines=8> */
.L_x_3628:
[----:B------:R-:W-:Y:S02]  /*9fc0*/  MOV R231, R5 ;  /* 0x0000000500e77202 */ /* 0x000fe40000000f00 */
[----:B------:R-:W-:-:S07]  /*9fd0*/  MOV R3, R9 ;  /* 0x0000000900037202 */ /* 0x000fce0000000f00 */
[----:B------:R-:W-:Y:S05]  /*9fe0*/  WARPSYNC.COLLECTIVE R2, `(.L_x_3629) ;  /* 0x0000000002087348 */ /* 0x000fea0003c00000 */
[----:B------:R0:W1:Y:S02]  /*9ff0*/  SHFL.DOWN P6, R9, R231, R230, R233 ;  /* 0x080000e6e7097389 */ /* 0x00006400000c00e9 */
[----:B01----:R-:W-:Y:S01]  /*a000*/  ENDCOLLECTIVE ;  /* 0x000000000000791b */ /* 0x003fe20003800000 */
.L_x_3629:
        /* <DEDUP_REMOVED lines=8> */
.L_x_3630:
[----:B------:R-:W-:Y:S02]  /*a090*/  MOV R231, R5 ;  /* 0x0000000500e77202 */ /* 0x000fe40000000f00 */
[----:B------:R-:W-:-:S07]  /*a0a0*/  MOV R3, R9 ;  /* 0x0000000900037202 */ /* 0x000fce0000000f00 */
[----:B------:R-:W-:Y:S05]  /*a0b0*/  WARPSYNC.COLLECTIVE R2, `(.L_x_3631) ;  /* 0x0000000002087348 */ /* 0x000fea0003c00000 */
[----:B------:R0:W1:Y:S02]  /*a0c0*/  SHFL.DOWN P6, R9, R231, R230, R233 ;  /* 0x080000e6e7097389 */ /* 0x00006400000c00e9 */
[----:B01----:R-:W-:Y:S01]  /*a0d0*/  ENDCOLLECTIVE ;  /* 0x000000000000791b */ /* 0x003fe20003800000 */
.L_x_3631:
        /* <DEDUP_REMOVED lines=8> */
.L_x_3632:
[----:B------:R-:W-:Y:S02]  /*a160*/  MOV R231, R5 ;  /* 0x0000000500e77202 */ /* 0x000fe40000000f00 */
[----:B------:R-:W-:-:S07]  /*a170*/  MOV R3, R9 ;  /* 0x0000000900037202 */ /* 0x000fce0000000f00 */
[----:B------:R-:W-:Y:S05]  /*a180*/  WARPSYNC.COLLECTIVE R2, `(.L_x_3633) ;  /* 0x0000000002087348 */ /* 0x000fea0003c00000 */
[----:B------:R0:W1:Y:S02]  /*a190*/  SHFL.DOWN P6, R9, R231, R230, R233 ;  /* 0x080000e6e7097389 */ /* 0x00006400000c00e9 */
[----:B01----:R-:W-:Y:S01]  /*a1a0*/  ENDCOLLECTIVE ;  /* 0x000000000000791b */ /* 0x003fe20003800000 */
.L_x_3633:
        /* <DEDUP_REMOVED lines=8> */
.L_x_3634:
[----:B------:R-:W-:Y:S02]  /*a230*/  MOV R231, R5 ;  /* 0x0000000500e77202 */ /* 0x000fe40000000f00 */
[----:B------:R-:W-:-:S07]  /*a240*/  MOV R3, R9 ;  /* 0x0000000900037202 */ /* 0x000fce0000000f00 */
[----:B------:R-:W-:Y:S05]  /*a250*/  WARPSYNC.COLLECTIVE R2, `(.L_x_3635) ;  /* 0x0000000002087348 */ /* 0x000fea0003c00000 */
[----:B------:R0:W1:Y:S02]  /*a260*/  SHFL.DOWN P6, R9, R231, R230, R233 ;  /* 0x080000e6e7097389 */ /* 0x00006400000c00e9 */
[----:B01----:R-:W-:Y:S01]  /*a270*/  ENDCOLLECTIVE ;  /* 0x000000000000791b */ /* 0x003fe20003800000 */
.L_x_3635:
        /* <DEDUP_REMOVED lines=9> */
.L_x_3636:
[----:B------:R-:W-:Y:S02]  /*a310*/  MOV R227, R5 ;  /* 0x0000000500e37202 */ /* 0x000fe40000000f00 */
[----:B------:R-:W-:-:S07]  /*a320*/  MOV R3, R11 ;  /* 0x0000000b00037202 */ /* 0x000fce0000000f00 */
[----:B------:R-:W-:Y:S05]  /*a330*/  WARPSYNC.COLLECTIVE R2, `(.L_x_3637) ;  /* 0x0000000002087348 */ /* 0x000fea0003c00000 */
[----:B------:R0:W1:Y:S02]  /*a340*/  SHFL.IDX P2, R11, R227, R228, R229 ;  /* 0x000000e4e30b7389 */ /* 0x00006400000400e5 */
[----:B01----:R-:W-:Y:S01]  /*a350*/  ENDCOLLECTIVE ;  /* 0x000000000000791b */ /* 0x003fe20003800000 */
.L_x_3637:
[----:B------:R-:W-:Y:S05]  /*a360*/  WARPSYNC.COLLECTIVE R2, `(.L_x_3638) ;  /* 0x0000000002087348 */ /* 0x000fea0003c00000 */
[----:B------:R0:W1:Y:S02]  /*a370*/  SHFL.DOWN P6, R9, R231, R230, R233 ;  /* 0x080000e6e7097389 */ /* 0x00006400000c00e9 */
[----:B01----:R-:W-:Y:S01]  /*a380*/  ENDCOLLECTIVE ;  /* 0x000000000000791b */ /* 0x003fe20003800000 */
.L_x_3638:
[----:B------:R-:W-:Y:S02]  /*a390*/  MOV R227, R32 ;  /* 0x0000002000e37202 */ /* 0x000fe40000000f00 */
[----:B------:R-:W-:Y:S02]  /*a3a0*/  MOV R231, R5 ;  /* 0x0000000500e77202 */ /* 0x000fe40000000f00 */
[----:B------:R-:W-:Y:S02]  /*a3b0*/  MOV R224, R11 ;  /* 0x0000000b00e07202 */ /* 0x000fe40000000f00 */
[----:B------:R-:W-:-:S07]  /*a3c0*/  MOV R8, R9 ;  /* 0x0000000900087202 */ /* 0x000fce0000000f00 */
[----:B------:R-:W-:Y:S05]  /*a3d0*/  WARPSYNC.COLLECTIVE R2, `(.L_x_3639) ;  /* 0x0000000002087348 */ /* 0x000fea0003c00000 */
[----:B------:R0:W1:Y:S02]  /*a3e0*/  SHFL.DOWN P6, R9, R231, R230, R233 ;  /* 0x080000e6e7097389 */ /* 0x00006400000c00e9 */
[----:B01----:R-:W-:Y:S01]  /*a3f0*/  ENDCOLLECTIVE ;  /* 0x000000000000791b */ /* 0x003fe20003800000 */
.L_x_3639:
[----:B------:R-:W-:Y:S05]  /*a400*/  WARPSYNC.COLLECTIVE R2, `(.L_x_3640) ;  /* 0x0000000002087348 */ /* 0x000fea0003c00000 */
[----:B------:R0:W1:Y:S02]  /*a410*/  SHFL.IDX P2, R11, R227, R228, R229 ;  /* 0x000000e4e30b7389 */ /* 0x00006400000400e5 */
[----:B01----:R-:W-:Y:S01]  /*a420*/  ENDCOLLECTIVE ;  /* 0x000000000000791b */ /* 0x003fe20003800000 */
.L_x_3640:
[----:B------:R-:W-:Y:S02]  /*a430*/  MOV R227, R33 ;  /* 0x0000002100e37202 */ /* 0x000fe40000000f00 */
[----:B------:R-:W-:-:S07]  /*a440*/  MOV R10, R11 ;  /* 0x0000000b000a7202 */ /* 0x000fce0000000f00 */
[----:B------:R-:W-:Y:S05]  /*a450*/  WARPSYNC.COLLECTIVE R2, `(.L_x_3641) ;  /* 0x0000000002087348 */ /* 0x000fea0003c00000 */
[----:B------:R0:W1:Y:S02]  /*a460*/  SHFL.IDX P2, R11, R227, R228, R229 ;  /* 0x000000e4e30b7389 */ /* 0x00006400000400e5 */
[----:B01----:R-:W-:Y:S01]  /*a470*/  ENDCOLLECTIVE ;  /* 0x000000000000791b */ /* 0x003fe20003800000 */
.L_x_3641:
[----:B------:R-:W-:Y:S05]  /*a480*/  BRA `(.L_x_3642) ;  /* 0xffffffb400ac7947 */ /* 0x000fea000383ffff */
.L_x_3643:
        /* <DEDUP_REMOVED lines=15> */
.L_x_10946:


//--------------------- .text._Z25selective_scan_bwd_kernelI32Selective_Scan_bwd_kernel_traitsILi64ELi16ELb0ELb0ELb0ELb1ELb1EN3c104HalfEfEEv12SSMParamsBwd --------------------------
	.section	.text._Z25selective_scan_bwd_kernelI32Selective_Scan_bwd_kernel_traitsILi64ELi16ELb0ELb0ELb0ELb1ELb1EN3c104HalfEfEEv12SSMParamsBwd,"ax",@progbits
	.align	128
        .global         _Z25selective_scan_bwd_kernelI32Selective_Scan_bwd_kernel_traitsILi64ELi16ELb0ELb0ELb0ELb1ELb1EN3c104HalfEfEEv12SSMParamsBwd
        .type           _Z25selective_scan_bwd_kernelI32Selective_Scan_bwd_kernel_traitsILi64ELi16ELb0ELb0ELb0ELb1ELb1EN3c104HalfEfEEv12SSMParamsBwd,@function
        .size           _Z25selective_scan_bwd_kernelI32Selective_Scan_bwd_kernel_traitsILi64ELi16ELb0ELb0ELb0ELb1ELb1EN3c104HalfEfEEv12SSMParamsBwd,(.L_x_10947 - _Z25selective_scan_bwd_kernelI32Selective_Scan_bwd_kernel_traitsILi64ELi16ELb0ELb0ELb0ELb1ELb1EN3c104HalfEfEEv12SSMParamsBwd)
        .other          _Z25selective_scan_bwd_kernelI32Selective_Scan_bwd_kernel_traitsILi64ELi16ELb0ELb0ELb0ELb1ELb1EN3c104HalfEfEEv12SSMParamsBwd,@"STO_CUDA_ENTRY STV_DEFAULT"
_Z25selective_scan_bwd_kernelI32Selective_Scan_bwd_kernel_traitsILi64ELi16ELb0ELb0ELb0ELb1ELb1EN3c104HalfEfEEv12SSMParamsBwd:
.text._Z25selective_scan_bwd_kernelI32Selective_Scan_bwd_kernel_traitsILi64ELi16ELb0ELb0ELb0ELb1ELb1EN3c104HalfEfEEv12SSMParamsBwd:
        /* <DEDUP_REMOVED lines=109> */
.L_x_3699:
[----:B0-----:R-:W0:Y:S01]  /*06d0*/  LDC R0, c[0x0][0x224] ;  /* 0x00008900ff007b82 */ /* 0x001e220000000800 */
[----:B------:R-:W-:Y:S01]  /*06e0*/  ULDC UR6, c[0x0][0x218] ;  /* 0x0000860000067ab9 */ /* 0x000fe20000000800 */
[C---:B------:R-:W-:Y:S02]  /*06f0*/  LOP3.LUT R8, R92.reuse, 0x20, RZ, 0xfc, !PT ;  /* 0x000000205c087812 */ /* 0x040fe400078efcff */
[C---:B------:R-:W-:Y:S02]  /*0700*/  LEA R2, P3, R92.reuse, R101, 0x1 ;  /* 0x000000655c027211 */ /* 0x040fe400078608ff */
[C---:B------:R-:W-:Y:S02]  /*0710*/  LOP3.LUT R9, R92.reuse, 0x40, RZ, 0xfc, !PT ;  /* 0x000000405c097812 */ /* 0x040fe400078efcff */
[----:B------:R-:W-:Y:S02]  /*0720*/  LOP3.LUT R10, R92, 0x60, RZ, 0xfc, !PT ;  /* 0x000000605c0a7812 */ /* 0x000fe400078efcff */
[----:B------:R-:W-:-:S02]  /*0730*/  PRMT R5, RZ, 0x7610, R5 ;  /* 0x00007610ff057816 */ /* 0x000fc40000000005 */
[C---:B------:R-:W-:Y:S02]  /*0740*/  LOP3.LUT R11, R92.reuse, 0x80, RZ, 0xfc, !PT ;  /* 0x000000805c0b7812 */ /* 0x040fe400078efcff */
[----:B------:R-:W-:Y:S02]  /*0750*/  PRMT R4, RZ, 0x7610, R4 ;  /* 0x00007610ff047816 */ /* 0x000fe40000000004 */
[C---:B------:R-:W-:Y:S02]  /*0760*/  LOP3.LUT R12, R92.reuse, 0xa0, RZ, 0xfc, !PT ;  /* 0x000000a05c0c7812 */ /* 0x040fe400078efcff */
[C---:B------:R-:W-:Y:S02]  /*0770*/  LEA.HI.X R3, R92.reuse, R96, R91, 0x1, P3 ;  /* 0x000000605c037211 */ /* 0x040fe400018f0c5b */
[C---:B------:R-:W-:Y:S02]  /*0780*/  LOP3.LUT R13, R92.reuse, 0xc0, RZ, 0xfc, !PT ;  /* 0x000000c05c0d7812 */ /* 0x040fe400078efcff */
[----:B------:R-:W-:-:S02]  /*0790*/  LOP3.LUT R14, R92, 0xe0, RZ, 0xfc, !PT ;  /* 0x000000e05c0e7812 */ /* 0x000fc400078efcff */
[----:B0-----:R-:W-:Y:S02]  /*07a0*/  IADD3 R89, R0, -UR4, RZ ;  /* 0x8000000400597c10 */ /* 0x001fe4000fffe0ff */
[----:B------:R-:W-:Y:S02]  /*07b0*/  LOP3.LUT R15, R92, 0x100, RZ, 0xfc, !PT ;  /* 0x000001005c0f7812 */ /* 0x000fe400078efcff */
[----:B------:R-:W-:Y:S02]  /*07c0*/  LEA R28, R89, 0xfffffc00, 0xa ;  /* 0xfffffc00591c7811 */ /* 0x000fe400078e50ff */
[----:B------:R-:W-:Y:S02]  /*07d0*/  PRMT R7, RZ, 0x7610, R7 ;  /* 0x00007610ff077816 */ /* 0x000fe40000000007 */
[----:B------:R-:W-:Y:S02]  /*07e0*/  IADD3 R23, -R28, UR6, RZ ;  /* 0x000000061c177c10 */ /* 0x000fe4000fffe1ff */
        /* <DEDUP_REMOVED lines=15> */
[----:B------:R-:W2:Y:S01]  /*08e0*/  @!P2 LDG.E.U16 R5, desc[UR14][R2.64] ;  /* 0x0000000e0205a981 */ /* 0x000ea2000c1e1500 */
[-C--:B------:R-:W-:Y:S02]  /*08f0*/  ISETP.GE.AND P2, PT, R14, R23.reuse, PT ;  /* 0x000000170e00720c */ /* 0x080fe40003f46270 */
[C---:B------:R-:W-:Y:S01]  /*0900*/  LOP3.LUT R18, R92.reuse, 0x160, RZ, 0xfc, !PT ;  /* 0x000001605c127812 */ /* 0x040fe200078efcff */
[----:B------:R-:W3:Y:S01]  /*0910*/  @!P1 LDG.E.U16 R4, desc[UR14][R2.64+0x40] ;  /* 0x0000400e02049981 */ /* 0x000ee2000c1e1500 */
[----:B------:R-:W-:Y:S02]  /*0920*/  ISETP.GE.AND P1, PT, R15, R23, PT ;  /* 0x000000170f00720c */ /* 0x000fe40003f26270 */
[----:B------:R-:W-:Y:S01]  /*0930*/  PRMT R37, RZ, 0x7610, R37 ;  /* 0x00007610ff257816 */ /* 0x000fe20000000025 */
[----:B------:R-:W4:Y:S01]  /*0940*/  @!P0 LDG.E.U16 R7, desc[UR14][R2.64+0x80] ;  /* 0x0000800e02078981 */ /* 0x000f22000c1e1500 */
[----:B------:R-:W-:-:S02]  /*0950*/  LOP3.LUT R19, R92, 0x180, RZ, 0xfc, !PT ;  /* 0x000001805c137812 */ /* 0x000fc400078efcff */
[----:B------:R-:W-:Y:S01]  /*0960*/  LOP3.LUT R20, R92, 0x1a0, RZ, 0xfc, !PT ;  /* 0x000001a05c147812 */ /* 0x000fe200078efcff */
[----:B------:R-:W4:Y:S01]  /*0970*/  @!P4 LDG.E.U16 R6, desc[UR14][R2.64+0xc0] ;  /* 0x0000c00e0206c981 */ /* 0x000f22000c1e1500 */
[-C--:B------:R-:W-:Y:S02]  /*0980*/  ISETP.GE.AND P0, PT, R16, R23.reuse, PT ;  /* 0x000000171000720c */ /* 0x080fe40003f06270 */
[C---:B------:R-:W-:Y:S01]  /*0990*/  LOP3.LUT R21, R92.reuse, 0x1c0, RZ, 0xfc, !PT ;  /* 0x000001c05c157812 */ /* 0x040fe200078efcff */
[----:B------:R-:W4:Y:S01]  /*09a0*/  @!P6 LDG.E.U16 R25, desc[UR14][R2.64+0x100] ;  /* 0x0001000e0219e981 */ /* 0x000f22000c1e1500 */
[-C--:B------:R-:W-:Y:S02]  /*09b0*/  ISETP.GE.AND P4, PT, R17, R23.reuse, PT ;  /* 0x000000171100720c */ /* 0x080fe40003f86270 */
[----:B------:R-:W-:Y:S01]  /*09c0*/  LOP3.LUT R22, R92, 0x1e0, RZ, 0xfc, !PT ;  /* 0x000001e05c167812 */ /* 0x000fe200078efcff */
[----:B------:R-:W4:Y:S01]  /*09d0*/  @!P5 LDG.E.U16 R24, desc[UR14][R2.64+0x140] ;  /* 0x0001400e0218d981 */ /* 0x000f22000c1e1500 */
[----:B------:R-:W-:-:S02]  /*09e0*/  ISETP.GE.AND P6, PT, R18, R23, PT ;  /* 0x000000171200720c */ /* 0x000fc40003fc6270 */
[-C--:B------:R-:W-:Y:S01]  /*09f0*/  ISETP.GE.AND P5, PT, R19, R23.reuse, PT ;  /* 0x000000171300720c */ /* 0x080fe20003fa6270 */
[----:B------:R-:W4:Y:S01]  /*0a00*/  @!P3 LDG.E.U16 R27, desc[UR14][R2.64+0x180] ;  /* 0x0001800e021bb981 */ /* 0x000f22000c1e1500 */
[-C--:B------:R-:W-:Y:S02]  /*0a10*/  ISETP.GE.AND P3, PT, R20, R23.reuse, PT ;  /* 0x000000171400720c */ /* 0x080fe40003f66270 */
[----:B------:R-:W-:Y:S01]  /*0a20*/  PRMT R36, RZ, 0x7610, R36 ;  /* 0x00007610ff247816 */ /* 0x000fe20000000024 */
[----:B------:R-:W4:Y:S01]  /*0a30*/  @!P2 LDG.E.U16 R26, desc[UR14][R2.64+0x1c0] ;  /* 0x0001c00e021aa981 */ /* 0x000f22000c1e1500 */
[-C--:B------:R-:W-:Y:S02]  /*0a40*/  ISETP.GE.AND P2, PT, R21, R23.reuse, PT ;  /* 0x000000171500720c */ /* 0x080fe40003f46270 */
[----:B------:R-:W-:Y:S01]  /*0a50*/  PRMT R39, RZ, 0x7610, R39 ;  /* 0x00007610ff277816 */ /* 0x000fe20000000027 */
[----:B------:R-:W4:Y:S01]  /*0a60*/  @!P1 LDG.E.U16 R37, desc[UR14][R2.64+0x200] ;  /* 0x0002000e02259981 */ /* 0x000f22000c1e1500 */
[----:B------:R-:W-:-:S02]  /*0a70*/  ISETP.GE.AND P1, PT, R22, R23, PT ;  /* 0x000000171600720c */ /* 0x000fc40003f26270 */
[----:B------:R-:W-:Y:S01]  /*0a80*/  PRMT R38, RZ, 0x7610, R38 ;  /* 0x00007610ff267816 */ /* 0x000fe20000000026 */
[----:B------:R-:W4:Y:S01]  /*0a90*/  @!P0 LDG.E.U16 R36, desc[UR14][R2.64+0x240] ;  /* 0x0002400e02248981 */ /* 0x000f22000c1e1500 */
[----:B------:R-:W-:Y:S02]  /*0aa0*/  PRMT R41, RZ, 0x7610, R41 ;  /* 0x00007610ff297816 */ /* 0x000fe40000000029 */
[----:B------:R-:W-:Y:S01]  /*0ab0*/  PRMT R40, RZ, 0x7610, R40 ;  /* 0x00007610ff287816 */ /* 0x000fe20000000028 */
[----:B------:R-:W4:Y:S01]  /*0ac0*/  @!P4 LDG.E.U16 R39, desc[UR14][R2.64+0x280] ;  /* 0x0002800e0227c981 */ /* 0x000f22000c1e1500 */
[----:B------:R-:W-:Y:S02]  /*0ad0*/  PRMT R43, RZ, 0x7610, R43 ;  /* 0x00007610ff2b7816 */ /* 0x000fe4000000002b */
[----:B------:R-:W-:Y:S01]  /*0ae0*/  PRMT R42, RZ, 0x7610, R42 ;  /* 0x00007610ff2a7816 */ /* 0x000fe2000000002a */
[----:B------:R-:W4:Y:S04]  /*0af0*/  @!P6 LDG.E.U16 R38, desc[UR14][R2.64+0x2c0] ;  /* 0x0002c00e0226e981 */ /* 0x000f28000c1e1500 */
[----:B------:R-:W4:Y:S04]  /*0b00*/  @!P5 LDG.E.U16 R41, desc[UR14][R2.64+0x300] ;  /* 0x0003000e0229d981 */ /* 0x000f28000c1e1500 */
[----:B------:R-:W4:Y:S04]  /*0b10*/  @!P3 LDG.E.U16 R40, desc[UR14][R2.64+0x340] ;  /* 0x0003400e0228b981 */ /* 0x000f28000c1e1500 */
[----:B------:R-:W4:Y:S04]  /*0b20*/  @!P2 LDG.E.U16 R43, desc[UR14][R2.64+0x380] ;  /* 0x0003800e022ba981 */ /* 0x000f28000c1e1500 */
[----:B------:R0:W4:Y:S01]  /*0b30*/  @!P1 LDG.E.U16 R42, desc[UR14][R2.64+0x3c0] ;  /* 0x0003c00e022a9981 */ /* 0x000122000c1e1500 */
        /* <DEDUP_REMOVED lines=11> */
[C---:B------:R-:W-:Y:S02]  /*0bf0*/  IADD3 R57, R44.reuse, 0xe0, RZ ;  /* 0x000000e02c397810 */ /* 0x040fe40007ffe0ff */
[----:B------:R-:W-:Y:S02]  /*0c00*/  LEA.HI.SX32 R49, R49, R44, 0x1b ;  /* 0x0000002c31317211 */ /* 0x000fe400078fdaff */
[----:B0-----:R-:W-:-:S02]  /*0c10*/  IADD3 R3, R44, 0x100, RZ ;  /* 0x000001002c037810 */ /* 0x001fc40007ffe0ff */
        /* <DEDUP_REMOVED lines=27> */
[----:B------:R-:W-:Y:S02]  /*0dd0*/  LEA R3, R98, R111, 0x4 ;  /* 0x0000006f62037211 */ /* 0x000fe400078e20ff */
        /* <DEDUP_REMOVED lines=10> */
[C---:B------:R-:W-:Y:S02]  /*0e80*/  LEA R2, P1, R92.reuse, R97, 0x1 ;  /* 0x000000615c027211 */ /* 0x040fe400078208ff */
[----:B------:R-:W-:Y:S02]  /*0e90*/  ISETP.GE.AND P2, PT, R9, R23, PT ;  /* 0x000000170900720c */ /* 0x000fe40003f46270 */
[C---:B------:R-:W-:Y:S02]  /*0ea0*/  LEA.HI.X R3, R92.reuse, R93, R91, 0x1, P1 ;  /* 0x0000005d5c037211 */ /* 0x040fe400008f0c5b */
[----:B------:R-:W-:-:S02]  /*0eb0*/  ISETP.GE.AND P1, PT, R92, R23, PT ;  /* 0x000000175c00720c */ /* 0x000fc40003f26270 */
[-C--:B------:R-:W-:Y:S02]  /*0ec0*/  ISETP.GE.AND P3, PT, R10, R23.reuse, PT ;  /* 0x000000170a00720c */ /* 0x080fe40003f66270 */
[-C--:B------:R-:W-:Y:S02]  /*0ed0*/  ISETP.GE.AND P4, PT, R13, R23.reuse, PT ;  /* 0x000000170d00720c */ /* 0x080fe40003f86270 */
[-C--:B------:R-:W-:Y:S02]  /*0ee0*/  ISETP.GE.AND P5, PT, R11, R23.reuse, PT ;  /* 0x000000170b00720c */ /* 0x080fe40003fa6270 */
[----:B------:R-:W-:Y:S02]  /*0ef0*/  ISETP.GE.AND P6, PT, R12, R23, PT ;  /* 0x000000170c00720c */ /* 0x000fe40003fc6270 */
        /* <DEDUP_REMOVED lines=35> */
[----:B0-----:R-:W-:-:S04]  /*1130*/  LEA R26, P0, R92, R99, 0x1 ;  /* 0x000000635c1a7211 */ /* 0x001fc800078008ff */
[----:B------:R-:W-:Y:S02]  /*1140*/  LEA.HI.X R27, R92, R94, R91, 0x1, P0 ;  /* 0x0000005e5c1b7211 */ /* 0x000fe400000f0c5b */
[----:B------:R-:W-:Y:S02]  /*1150*/  ISETP.GE.AND P0, PT, R8, R23, PT ;  /* 0x000000170800720c */ /* 0x000fe40003f06270 */
[----:B------:R-:W-:Y:S01]  /*1160*/  PRMT R4, RZ, 0x7610, R4 ;  /* 0x00007610ff047816 */ /* 0x000fe20000000004 */
[----:B------:R-:W-:Y:S01]  /*1170*/  BAR.SYNC.DEFER_BLOCKING 0x0 ;  /* 0x0000000000007b1d */ /* 0x000fe20000010000 */
[----:B-1----:R-:W-:-:S09]  /*1180*/  PRMT R36, RZ, 0x7610, R36 ;  /* 0x00007610ff247816 */ /* 0x002fd20000000024 */
[----:B------:R-:W4:Y:S01]  /*1190*/  @!P0 LDG.E.U16 R4, desc[UR14][R26.64+0x40] ;  /* 0x0000400e1a048981 */ /* 0x000f22000c1e1500 */
[-C--:B------:R-:W-:Y:S02]  /*11a0*/  ISETP.GE.AND P0, PT, R14, R23.reuse, PT ;  /* 0x000000170e00720c */ /* 0x080fe40003f06270 */
[----:B--2---:R-:W-:Y:S02]  /*11b0*/  PRMT R39, RZ, 0x7610, R39 ;  /* 0x00007610ff277816 */ /* 0x004fe40000000027 */
[----:B------:R-:W-:Y:S02]  /*11c0*/  PRMT R5, RZ, 0x7610, R5 ;  /* 0x00007610ff057816 */ /* 0x000fe40000000005 */
[----:B------:R-:W-:Y:S02]  /*11d0*/  PRMT R7, RZ, 0x7610, R7 ;  /* 0x00007610ff077816 */ /* 0x000fe40000000007 */
[----:B------:R-:W-:Y:S02]  /*11e0*/  PRMT R6, RZ, 0x7610, R6 ;  /* 0x00007610ff067816 */ /* 0x000fe40000000006 */
[----:B------:R-:W-:Y:S01]  /*11f0*/  PRMT R37, RZ, 0x7610, R37 ;  /* 0x00007610ff257816 */ /* 0x000fe20000000025 */
[----:B------:R-:W2:Y:S04]  /*1200*/  @!P1 LDG.E.U16 R5, desc[UR14][R26.64] ;  /* 0x0000000e1a059981 */ /* 0x000ea8000c1e1500 */
[----:B------:R-:W2:Y:S01]  /*1210*/  @!P0 LDG.E.U16 R36, desc[UR14][R26.64+0x1c0] ;  /* 0x0001c00e1a248981 */ /* 0x000ea2000c1e1500 */
[----:B------:R-:W-:-:S02]  /*1220*/  ISETP.GE.AND P0, PT, R15, R23, PT ;  /* 0x000000170f00720c */ /* 0x000fc40003f06270 */
[----:B------:R-:W-:Y:S01]  /*1230*/  PRMT R25, RZ, 0x7610, R25 ;  /* 0x00007610ff197816 */ /* 0x000fe20000000019 */
[----:B------:R-:W2:Y:S01]  /*1240*/  @!P2 LDG.E.U16 R7, desc[UR14][R26.64+0x80] ;  /* 0x0000800e1a07a981 */ /* 0x000ea2000c1e1500 */
[----:B------:R-:W-:Y:S02]  /*1250*/  PRMT R24, RZ, 0x7610, R24 ;  /* 0x00007610ff187816 */ /* 0x000fe40000000018 */
[-C--:B------:R-:W-:Y:S01]  /*1260*/  ISETP.GE.AND P1, PT, R17, R23.reuse, PT ;  /* 0x000000171100720c */ /* 0x080fe20003f26270 */
[----:B------:R-:W2:Y:S01]  /*1270*/  @!P3 LDG.E.U16 R6, desc[UR14][R26.64+0xc0] ;  /* 0x0000c00e1a06b981 */ /* 0x000ea2000c1e1500 */
[----:B------:R-:W-:-:S03]  /*1280*/  ISETP.GE.AND P2, PT, R18, R23, PT ;  /* 0x000000171200720c */ /* 0x000fc60003f46270 */
[----:B------:R-:W2:Y:S04]  /*1290*/  @!P4 LDG.E.U16 R37, desc[UR14][R26.64+0x180] ;  /* 0x0001800e1a25c981 */ /* 0x000ea8000c1e1500 */
[----:B------:R-:W2:Y:S01]  /*12a0*/  @!P0 LDG.E.U16 R39, desc[UR14][R26.64+0x200] ;  /* 0x0002000e1a278981 */ /* 0x000ea2000c1e1500 */
[-C--:B------:R-:W-:Y:S02]  /*12b0*/  ISETP.GE.AND P0, PT, R16, R23.reuse, PT ;  /* 0x000000171000720c */ /* 0x080fe40003f06270 */
[-C--:B------:R-:W-:Y:S01]  /*12c0*/  ISETP.GE.AND P3, PT, R19, R23.reuse, PT ;  /* 0x000000171300720c */ /* 0x080fe20003f66270 */
[----:B------:R-:W2:Y:S01]  /*12d0*/  @!P5 LDG.E.U16 R25, desc[UR14][R26.64+0x100] ;  /* 0x0001000e1a19d981 */ /* 0x000ea2000c1e1500 */
[-C--:B------:R-:W-:Y:S02]  /*12e0*/  ISETP.GE.AND P4, PT, R20, R23.reuse, PT ;  /* 0x000000171400720c */ /* 0x080fe40003f86270 */
[-C--:B------:R-:W-:Y:S01]  /*12f0*/  ISETP.GE.AND P5, PT, R21, R23.reuse, PT ;  /* 0x000000171500720c */ /* 0x080fe20003fa6270 */
[----:B------:R-:W2:Y:S01]  /*1300*/  @!P6 LDG.E.U16 R24, desc[UR14][R26.64+0x140] ;  /* 0x0001400e1a18e981 */ /* 0x000ea2000c1e1500 */
[----:B------:R-:W-:-:S02]  /*1310*/  ISETP.GE.AND P6, PT, R22, R23, PT ;  /* 0x000000171600720c */ /* 0x000fc40003fc6270 */
[----:B---3--:R-:W-:Y:S02]  /*1320*/  PRMT R38, RZ, 0x7610, R38 ;  /* 0x00007610ff267816 */ /* 0x008fe40000000026 */
[----:B----4-:R-:W-:Y:S02]  /*1330*/  PRMT R41, RZ, 0x7610, R41 ;  /* 0x00007610ff297816 */ /* 0x010fe40000000029 */
[----:B------:R-:W-:Y:S02]  /*1340*/  PRMT R40, RZ, 0x7610, R40 ;  /* 0x00007610ff287816 */ /* 0x000fe40000000028 */
[----:B------:R-:W-:Y:S01]  /*1350*/  PRMT R43, RZ, 0x7610, R43 ;  /* 0x00007610ff2b7816 */ /* 0x000fe2000000002b */
[----:B------:R-:W3:Y:S01]  /*1360*/  @!P0 LDG.E.U16 R38, desc[UR14][R26.64+0x240] ;  /* 0x0002400e1a268981 */ /* 0x000ee2000c1e1500 */
[----:B------:R-:W-:-:S03]  /*1370*/  PRMT R42, RZ, 0x7610, R42 ;  /* 0x00007610ff2a7816 */ /* 0x000fc6000000002a */
[----:B------:R-:W4:Y:S04]  /*1380*/  @!P1 LDG.E.U16 R41, desc[UR14][R26.64+0x280] ;  /* 0x0002800e1a299981 */ /* 0x000f28000c1e1500 */
[----:B------:R-:W4:Y:S04]  /*1390*/  @!P2 LDG.E.U16 R40, desc[UR14][R26.64+0x2c0] ;  /* 0x0002c00e1a28a981 */ /* 0x000f28000c1e1500 */
[----:B------:R-:W4:Y:S04]  /*13a0*/  @!P3 LDG.E.U16 R43, desc[UR14][R26.64+0x300] ;  /* 0x0003000e1a2bb981 */ /* 0x000f28000c1e1500 */
[----:B------:R-:W4:Y:S04]  /*13b0*/  @!P4 LDG.E.U16 R42, desc[UR14][R26.64+0x340] ;  /* 0x0003400e1a2ac981 */ /* 0x000f28000c1e1500 */
[----:B------:R-:W4:Y:S04]  /*13c0*/  @!P5 LDG.E.U16 R45, desc[UR14][R26.64+0x380] ;  /* 0x0003800e1a2dd981 */ /* 0x000f28000c1e1500 */
[----:B------:R-:W4:Y:S01]  /*13d0*/  @!P6 LDG.E.U16 R44, desc[UR14][R26.64+0x3c0] ;  /* 0x0003c00e1a2ce981 */ /* 0x000f22000c1e1500 */
[----:B------:R-:W-:-:S02]  /*13e0*/  P2R R54, PR, RZ, 0x1 ;  /* 0x00000001ff367803 */ /* 0x000fc40000000000 */
[-C--:B------:R-:W-:Y:S02]  /*13f0*/  ISETP.GE.AND P0, PT, R92, R23.reuse, PT ;  /* 0x000000175c00720c */ /* 0x080fe40003f06270 */
[----:B------:R-:W-:Y:S02]  /*1400*/  P2R R53, PR, RZ, 0x2 ;  /* 0x00000002ff357803 */ /* 0x000fe40000000000 */
[----:B------:R-:W-:Y:S02]  /*1410*/  ISETP.GE.AND P1, PT, R8, R23, PT ;  /* 0x000000170800720c */ /* 0x000fe40003f26270 */
        /* <DEDUP_REMOVED lines=13> */
[----:B------:R1:W-:Y:S04]  /*14f0*/  STS.U16 [R87+0x40], R4 ;  /* 0x0000400457007388 */ /* 0x0003e80000000400 */
        /* <DEDUP_REMOVED lines=17> */
[----:B------:R-:W-:Y:S04]  /*1610*/  LDS.U16 R38, [R72+0x4] ;  /* 0x0000040048267984 */ /* 0x000fe80000000400 */
[----:B------:R-:W4:Y:S04]  /*1620*/  LDS.U16 R41, [R72+0x6] ;  /* 0x0000060048297984 */ /* 0x000f280000000400 */
[----:B------:R-:W-:Y:S04]  /*1630*/  LDS.U16 R40, [R72+0x8] ;  /* 0x0000080048287984 */ /* 0x000fe80000000400 */
[----:B------:R-:W4:Y:S04]  /*1640*/  LDS.U16 R43, [R72+0xa] ;  /* 0x00000a00482b7984 */ /* 0x000f280000000400 */
[----:B------:R-:W4:Y:S04]  /*1650*/  LDS.U16 R42, [R72+0xc] ;  /* 0x00000c00482a7984 */ /* 0x000f280000000400 */
        /* <DEDUP_REMOVED lines=11> */
[----:B-1----:R-:W-:-:S04]  /*1710*/  PRMT R4, RZ, 0x7610, R4 ;  /* 0x00007610ff047816 */ /* 0x002fc80000000004 */
[----:B------:R-:W4:Y:S01]  /*1720*/  @!P0 LDG.E.U16 R5, desc[UR14][R2.64] ;  /* 0x0000000e02058981 */ /* 0x000f22000c1e1500 */
[----:B------:R-:W-:-:S03]  /*1730*/  ISETP.GE.AND P0, PT, R9, R23, PT ;  /* 0x000000170900720c */ /* 0x000fc60003f06270 */
[----:B------:R-:W4:Y:S01]  /*1740*/  @!P1 LDG.E.U16 R4, desc[UR14][R2.64+0x40] ;  /* 0x0000400e02049981 */ /* 0x000f22000c1e1500 */
[----:B------:R-:W-:-:S03]  /*1750*/  ISETP.GE.AND P1, PT, R10, R23, PT ;  /* 0x000000170a00720c */ /* 0x000fc60003f26270 */
[----:B------:R-:W4:Y:S04]  /*1760*/  @!P2 LDG.E.U16 R56, desc[UR14][R2.64+0x2c0] ;  /* 0x0002c00e0238a981 */ /* 0x000f28000c1e1500 */
[----:B------:R-:W4:Y:S04]  /*1770*/  @!P3 LDG.E.U16 R111, desc[UR14][R2.64+0x300] ;  /* 0x0003000e026fb981 */ /* 0x000f28000c1e1500 */
        /* <DEDUP_REMOVED lines=10> */
[----:B------:R-:W4:Y:S06]  /*1820*/  @!P6 LDG.E.U16 R110, desc[UR14][R2.64+0x3c0] ;  /* 0x0003c00e026ee981 */ /* 0x000f2c000c1e1500 */
[----:B------:R-:W4:Y:S01]  /*1830*/  @!P0 LDG.E.U16 R51, desc[UR14][R2.64+0x180] ;  /* 0x0001800e02338981 */ /* 0x000f22000c1e1500 */
[----:B------:R-:W-:-:S03]  /*1840*/  ISETP.GE.AND P0, PT, R15, R23, PT ;  /* 0x000000170f00720c */ /* 0x000fc60003f06270 */
[----:B------:R-:W4:Y:S01]  /*1850*/  @!P1 LDG.E.U16 R52, desc[UR14][R2.64+0x1c0] ;  /* 0x0001c00e02349981 */ /* 0x000f22000c1e1500 */
[----:B------:R-:W-:Y:S02]  /*1860*/  ISETP.NE.AND P1, PT, R53, RZ, PT ;  /* 0x000000ff3500720c */ /* 0x000fe40003f25270 */
[----:B------:R-:W-:-:S07]  /*1870*/  PRMT R53, RZ, 0x7610, R53 ;  /* 0x00007610ff357816 */ /* 0x000fce0000000035 */
[----:B------:R-:W4:Y:S01]  /*1880*/  @!P0 LDG.E.U16 R53, desc[UR14][R2.64+0x200] ;  /* 0x0002000e02358981 */ /* 0x000f22000c1e1500 */
[----:B------:R-:W-:Y:S02]  /*1890*/  ISETP.NE.AND P0, PT, R54, RZ, PT ;  /* 0x000000ff3600720c */ /* 0x000fe40003f05270 */
[----:B------:R-:W-:Y:S01]  /*18a0*/  PRMT R54, RZ, 0x7610, R54 ;  /* 0x00007610ff367816 */ /* 0x000fe20000000036 */
[----:B------:R-:W4:Y:S10]  /*18b0*/  @!P1 LDG.E.U16 R55, desc[UR14][R2.64+0x280] ;  /* 0x0002800e02379981 */ /* 0x000f34000c1e1500 */
[----:B------:R0:W4:Y:S01]  /*18c0*/  @!P0 LDG.E.U16 R54, desc[UR14][R2.64+0x240] ;  /* 0x0002400e02368981 */ /* 0x000122000c1e1500 */
[----:B--2---:R-:W-:Y:S01]  /*18d0*/  HADD2.F32 R37, -RZ, R37.H0_H0 ;  /* 0x20000025ff257230 */ /* 0x004fe20000004100 */
[----:B0-----:R-:W0:Y:S01]  /*18e0*/  LDC.64 R2, c[0x0][0x2b0] ;  /* 0x0000ac00ff027b82 */ /* 0x001e220000000a00 */
[----:B---3--:R-:W-:-:S02]  /*18f0*/  HADD2.F32 R39, -RZ, R39.H0_H0 ;  /* 0x20000027ff277230 */ /* 0x008fc40000004100 */
[----:B----4-:R-:W-:Y:S02]  /*1900*/  HADD2.F32 R41, -RZ, R41.H0_H0 ;  /* 0x20000029ff297230 */ /* 0x010fe40000004100 */
[----:B------:R-:W-:Y:S01]  /*1910*/  HADD2.F32 R43, -RZ, R43.H0_H0 ;  /* 0x2000002bff2b7230 */ /* 0x000fe20000004100 */
[----:B------:R-:W-:Y:S01]  /*1920*/  BSSY B0, `(.L_x_3645) ;  /* 0x0000044000007945 */ /* 0x000fe20003800000 */
[----:B------:R-:W-:Y:S01]  /*1930*/  ISETP.GE.AND P0, PT, R92, R23, PT ;  /* 0x000000175c00720c */ /* 0x000fe20003f06270 */
[----:B------:R-:W-:Y:S04]  /*1940*/  STS.U16 [R88], R5 ;  /* 0x0000000558007388 */ /* 0x000fe80000000400 */
[----:B------:R1:W-:Y:S02]  /*1950*/  STS.U16 [R87+0x40], R4 ;  /* 0x0000400457007388 */ /* 0x0003e40000000400 */
[----:B-1----:R-:W1:Y:S02]  /*1960*/  LDC.64 R4, c[0x0][0x2a0] ;  /* 0x0000a800ff047b82 */ /* 0x002e640000000a00 */
[----:B------:R2:W-:Y:S04]  /*1970*/  STS.U16 [R86+0x80], R47 ;  /* 0x0000802f56007388 */ /* 0x0005e80000000400 */
[----:B------:R-:W-:Y:S04]  /*1980*/  STS.U16 [R85+0xc0], R48 ;  /* 0x0000c03055007388 */ /* 0x000fe80000000400 */
[----:B------:R-:W-:Y:S04]  /*1990*/  STS.U16 [R84+0x100], R49 ;  /* 0x0001003154007388 */ /* 0x000fe80000000400 */
[----:B------:R-:W-:Y:S04]  /*19a0*/  STS.U16 [R83+0x140], R50 ;  /* 0x0001403253007388 */ /* 0x000fe80000000400 */
[----:B------:R-:W-:Y:S04]  /*19b0*/  STS.U16 [R82+0x180], R51 ;  /* 0x0001803352007388 */ /* 0x000fe80000000400 */
[----:B------:R-:W-:Y:S04]  /*19c0*/  STS.U16 [R81+0x1c0], R52 ;  /* 0x0001c03451007388 */ /* 0x000fe80000000400 */
[----:B------:R-:W-:Y:S01]  /*19d0*/  STS.U16 [R80+0x200], R53 ;  /* 0x0002003550007388 */ /* 0x000fe20000000400 */
[----:B--2---:R-:W-:-:S03]  /*19e0*/  HADD2.F32 R47, -RZ, R38.H0_H0 ;  /* 0x20000026ff2f7230 */ /* 0x004fc60000004100 */
[----:B------:R-:W-:Y:S04]  /*19f0*/  STS.U16 [R79+0x240], R54 ;  /* 0x000240364f007388 */ /* 0x000fe80000000400 */
[----:B------:R-:W-:Y:S04]  /*1a00*/  STS.U16 [R78+0x280], R55 ;  /* 0x000280374e007388 */ /* 0x000fe80000000400 */
[----:B------:R2:W-:Y:S02]  /*1a10*/  STS.U16 [R77+0x2c0], R56 ;  /* 0x0002c0384d007388 */ /* 0x0005e40000000400 */
[----:B--2--5:R-:W-:-:S05]  /*1a20*/  FADD.FTZ R56, R37, R102 ;  /* 0x0000006625387221 */ /* 0x024fca0000010000 */
[----:B------:R-:W-:Y:S01]  /*1a30*/  FSETP.GTU.FTZ.AND P5, PT, R56, 20, PT ;  /* 0x41a000003800780b */ /* 0x000fe20003fbc000 */
[----:B------:R-:W-:Y:S01]  /*1a40*/  HADD2.F32 R49, -RZ, R40.H0_H0 ;  /* 0x20000028ff317230 */ /* 0x000fe20000004100 */
[----:B------:R2:W-:Y:S01]  /*1a50*/  STS.U16 [R76+0x300], R111 ;  /* 0x0003006f4c007388 */ /* 0x0005e20000000400 */
[--C-:B------:R-:W-:Y:S01]  /*1a60*/  FADD.FTZ R55, R39, R102.reuse ;  /* 0x0000006627377221 */ /* 0x100fe20000010000 */
[--C-:B------:R-:W-:Y:S01]  /*1a70*/  FADD.FTZ R54, R47, R102.reuse ;  /* 0x000000662f367221 */ /* 0x100fe20000010000 */
[--C-:B------:R-:W-:Y:S01]  /*1a80*/  FADD.FTZ R53, R41, R102.reuse ;  /* 0x0000006629357221 */ /* 0x100fe20000010000 */
[----:B------:R3:W-:Y:S01]  /*1a90*/  STS.U16 [R75+0x340], R108 ;  /* 0x0003406c4b007388 */ /* 0x0007e20000000400 */
[--C-:B------:R-:W-:Y:S01]  /*1aa0*/  FADD.FTZ R52, R49, R102.reuse ;  /* 0x0000006631347221 */ /* 0x100fe20000010000 */
[----:B------:R-:W-:Y:S02]  /*1ab0*/  FADD.FTZ R51, R43, R102 ;  /* 0x000000662b337221 */ /* 0x000fe40000010000 */
[----:B------:R3:W-:Y:S01]  /*1ac0*/  STS.U16 [R74+0x380], R113 ;  /* 0x000380714a007388 */ /* 0x0007e20000000400 */
[----:B--2---:R-:W-:-:S03]  /*1ad0*/  HADD2.F32 R111, -RZ, R42.H0_H0 ;  /* 0x2000002aff6f7230 */ /* 0x004fc60000004100 */
[----:B------:R3:W-:Y:S01]  /*1ae0*/  STS.U16 [R73+0x3c0], R110 ;  /* 0x0003c06e49007388 */ /* 0x0007e20000000400 */
[----:B------:R-:W-:Y:S02]  /*1af0*/  FSETP.GTU.FTZ.AND P4, PT, R55, 20, PT ;  /* 0x41a000003700780b */ /* 0x000fe40003f9c000 */
[----:B------:R-:W-:Y:S01]  /*1b00*/  FSETP.GTU.FTZ.AND P3, PT, R54, 20, PT ;  /* 0x41a000003600780b */ /* 0x000fe20003f7c000 */
[----:B------:R-:W-:Y:S01]  /*1b10*/  FADD.FTZ R50, R111, R102 ;  /* 0x000000666f327221 */ /* 0x000fe20000010000 */
[----:B------:R-:W-:Y:S02]  /*1b20*/  FSETP.GTU.FTZ.AND P2, PT, R53, 20, PT ;  /* 0x41a000003500780b */ /* 0x000fe40003f5c000 */
[----:B------:R-:W-:Y:S02]  /*1b30*/  FSETP.GTU.FTZ.AND P1, PT, R52, 20, PT ;  /* 0x41a000003400780b */ /* 0x000fe40003f3c000 */
[----:B------:R-:W-:Y:S01]  /*1b40*/  FSETP.GTU.FTZ.AND P6, PT, R51, 20, PT ;  /* 0x41a000003300780b */ /* 0x000fe20003fdc000 */
[----:B------:R-:W-:Y:S01]  /*1b50*/  NOP ;  /* 0x0000000000007918 */ /* 0x000fe20000000000 */
[----:B01-3--:R-:W-:Y:S11]  /*1b60*/  @P5 BRA `(.L_x_3646) ;  /* 0x00000000007c5947 */ /* 0x00bff60003800000 */
        /* <DEDUP_REMOVED lines=31> */
.L_x_3646:
[----:B------:R-:W-:Y:S05]  /*1d60*/  BSYNC B0 ;  /* 0x0000000000007941 */ /* 0x000fea0003800000 */
.L_x_3645:
[----:B------:R-:W-:Y:S01]  /*1d70*/  HADD2.F32 R45, -RZ, R45.H0_H0 ;  /* 0x2000002dff2d7230 */ /* 0x000fe20000004100 */
[----:B------:R-:W-:Y:S01]  /*1d80*/  BSSY B0, `(.L_x_3647) ;  /* 0x0000023000007945 */ /* 0x000fe20003800000 */
[----:B------:R-:W-:-:S03]  /*1d90*/  FSETP.GTU.FTZ.AND P5, PT, R50, 20, PT ;  /* 0x41a000003200780b */ /* 0x000fc60003fbc000 */
[----:B------:R-:W-:Y:S01]  /*1da0*/  FADD.FTZ R49, R45, R102 ;  /* 0x000000662d317221 */ /* 0x000fe20000010000 */
        /* <DEDUP_REMOVED lines=32> */
.L_x_3648:
[----:B------:R-:W-:Y:S05]  /*1fb0*/  BSYNC B0 ;  /* 0x0000000000007941 */ /* 0x000fea0003800000 */
.L_x_3647:
        /* <DEDUP_REMOVED lines=36> */
.L_x_3650:
[----:B------:R-:W-:Y:S05]  /*2200*/  BSYNC B0 ;  /* 0x0000000000007941 */ /* 0x000fea0003800000 */
.L_x_3649:
        /* <DEDUP_REMOVED lines=36> */
.L_x_3652:
[----:B------:R-:W-:Y:S05]  /*2450*/  BSYNC B0 ;  /* 0x0000000000007941 */ /* 0x000fea0003800000 */
.L_x_3651:
        /* <DEDUP_REMOVED lines=36> */
.L_x_3654:
[----:B------:R-:W-:Y:S05]  /*26a0*/  BSYNC B0 ;  /* 0x0000000000007941 */ /* 0x000fea0003800000 */
.L_x_3653:
        /* <DEDUP_REMOVED lines=36> */
.L_x_3656:
[----:B------:R-:W-:Y:S05]  /*28f0*/  BSYNC B0 ;  /* 0x0000000000007941 */ /* 0x000fea0003800000 */
.L_x_3655:
        /* <DEDUP_REMOVED lines=36> */
.L_x_3658:
[----:B------:R-:W-:Y:S05]  /*2b40*/  BSYNC B0 ;  /* 0x0000000000007941 */ /* 0x000fea0003800000 */
.L_x_3657:
[----:B------:R-:W-:Y:S01]  /*2b50*/  HADD2.F32 R43, -RZ, R24.H0_H0 ;  /* 0x20000018ff2b7230 */ /* 0x000fe20000004100 */
[----:B------:R-:W-:Y:S01]  /*2b60*/  BSSY B0, `(.L_x_3659) ;  /* 0x0000025000007945 */ /* 0x000fe20003800000 */
[----:B------:R-:W-:Y:S01]  /*2b70*/  FSETP.GTU.FTZ.AND P5, PT, R44, 20, PT ;  /* 0x41a000002c00780b */ /* 0x000fe20003fbc000 */
[----:B------:R-:W-:Y:S01]  /*2b80*/  IMAD R38, R4, UR17, RZ ;  /* 0x0000001104267c24 */ /* 0x000fe2000f8e02ff */
[----:B------:R-:W-:Y:S01]  /*2b90*/  SHF.R.S32.HI R29, RZ, 0x1f, R28 ;  /* 0x0000001fff1d7819 */ /* 0x000fe2000001141c */
        /* <DEDUP_REMOVED lines=33> */
.L_x_3660:
[----:B------:R-:W-:Y:S05]  /*2db0*/  BSYNC B0 ;  /* 0x0000000000007941 */ /* 0x000fea0003800000 */
.L_x_3659:
[----:B------:R-:W-:Y:S01]  /*2dc0*/  HADD2.F32 R7, -RZ, R7.H0_H0 ;  /* 0x20000007ff077230 */ /* 0x000fe20000004100 */
[----:B------:R-:W-:Y:S01]  /*2dd0*/  BSSY B0, `(.L_x_3661) ;  /* 0x0000026000007945 */ /* 0x000fe20003800000 */
[----:B------:R-:W-:Y:S01]  /*2de0*/  IMAD R111, R5, UR16, R38 ;  /* 0x00000010056f7c24 */ /* 0x000fe2000f8e0226 */
[----:B------:R-:W-:Y:S01]  /*2df0*/  FSETP.GTU.FTZ.AND P4, PT, R43, 20, PT ;  /* 0x41a000002b00780b */ /* 0x000fe20003f9c000 */
[----:B------:R-:W-:-:S04]  /*2e00*/  @!P0 IMAD.WIDE.U32 R24, R4, UR16, R28 ;  /* 0x0000001004188c25 */ /* 0x000fc8000f8e001c */
[----:B------:R-:W-:Y:S01]  /*2e10*/  FADD.FTZ R42, R7, R102 ;  /* 0x00000066072a7221 */ /* 0x000fe20000010000 */
[----:B------:R-:W-:Y:S01]  /*2e20*/  IMAD.WIDE.U32 R4, R4, UR16, RZ ;  /* 0x0000001004047c25 */ /* 0x000fe2000f8e00ff */
        /* <DEDUP_REMOVED lines=32> */
.L_x_3662:
[----:B------:R-:W-:Y:S05]  /*3030*/  BSYNC B0 ;  /* 0x0000000000007941 */ /* 0x000fea0003800000 */
.L_x_3661:
[----:B------:R-:W-:Y:S01]  /*3040*/  HADD2.F32 R41, -RZ, R6.H0_H0 ;  /* 0x20000006ff297230 */ /* 0x000fe20000004100 */
[----:B------:R-:W-:Y:S01]  /*3050*/  BSSY B0, `(.L_x_3663) ;  /* 0x0000026000007945 */ /* 0x000fe20003800000 */
[----:B------:R-:W-:Y:S02]  /*3060*/  FSETP.GTU.FTZ.AND P3, PT, R42, 20, PT ;  /* 0x41a000002a00780b */ /* 0x000fe40003f7c000 */
[----:B------:R-:W-:Y:S01]  /*3070*/  IADD3 R40, -R0, UR4, RZ ;  /* 0x0000000400287c10 */ /* 0x000fe2000fffe1ff */
[----:B------:R-:W-:Y:S01]  /*3080*/  FADD.FTZ R41, R41, R102 ;  /* 0x0000006629297221 */ /* 0x000fe20000010000 */
[----:B------:R-:W-:Y:S02]  /*3090*/  IADD3 R39, R5, R111, RZ ;  /* 0x0000006f05277210 */ /* 0x000fe40007ffe0ff */
[----:B------:R-:W-:Y:S01]  /*30a0*/  @!P0 IADD3 R37, R111, R25, RZ ;  /* 0x000000196f258210 */ /* 0x000fe20007ffe0ff */
        /* <DEDUP_REMOVED lines=32> */
.L_x_3664:
[----:B------:R-:W-:Y:S05]  /*32b0*/  BSYNC B0 ;  /* 0x0000000000007941 */ /* 0x000fea0003800000 */
.L_x_3663:
[----:B------:R-:W-:Y:S01]  /*32c0*/  IMAD R0, R2, UR17, RZ ;  /* 0x0000001102007c24 */ /* 0x000fe2000f8e02ff */
[----:B------:R-:W-:Y:S01]  /*32d0*/  BSSY B0, `(.L_x_3665) ;  /* 0x0000028000007945 */ /* 0x000fe20003800000 */
[----:B------:R-:W-:Y:S01]  /*32e0*/  FSETP.GTU.FTZ.AND P2, PT, R41, 20, PT ;  /* 0x41a000002900780b */ /* 0x000fe20003f5c000 */
[----:B------:R-:W-:Y:S01]  /*32f0*/  IMAD R40, R40, -0x400, RZ ;  /* 0xfffffc0028287824 */ /* 0x000fe200078e02ff */
[----:B------:R-:W-:Y:S01]  /*3300*/  MOV R5, R39 ;  /* 0x0000002700057202 */ /* 0x000fe20000000f00 */
[----:B------:R-:W-:Y:S01]  /*3310*/  IMAD R3, R3, UR16, R0 ;  /* 0x0000001003037c24 */ /* 0x000fe2000f8e0200 */
[----:B------:R-:W-:Y:S02]  /*3320*/  @!P0 MOV R25, R37 ;  /* 0x0000002500198202 */ /* 0x000fe40000000f00 */
[----:B------:R-:W-:Y:S02]  /*3330*/  @!P0 MOV R6, R28 ;  /* 0x0000001c00068202 */ /* 0x000fe40000000f00 */
[----:B------:R-:W-:Y:S01]  /*3340*/  @!P0 MOV R7, R29 ;  /* 0x0000001d00078202 */ /* 0x000fe20000000f00 */
        /* <DEDUP_REMOVED lines=32> */
.L_x_3666:
[----:B------:R-:W-:Y:S05]  /*3550*/  BSYNC B0 ;  /* 0x0000000000007941 */ /* 0x000fea0003800000 */
.L_x_3665:
        /* <DEDUP_REMOVED lines=33> */
.L_x_3668:
[----:B------:R-:W-:Y:S05]  /*3770*/  BSYNC B0 ;  /* 0x0000000000007941 */ /* 0x000fea0003800000 */
.L_x_3667:
        /* <DEDUP_REMOVED lines=33> */
.L_x_3670:
[----:B------:R-:W-:Y:S05]  /*3990*/  BSYNC B0 ;  /* 0x0000000000007941 */ /* 0x000fea0003800000 */
.L_x_3669:
        /* <DEDUP_REMOVED lines=33> */
.L_x_3672:
[----:B------:R-:W-:Y:S05]  /*3bb0*/  BSYNC B0 ;  /* 0x0000000000007941 */ /* 0x000fea0003800000 */
.L_x_3671:
        /* <DEDUP_REMOVED lines=33> */
.L_x_3674:
[----:B------:R-:W-:Y:S05]  /*3dd0*/  BSYNC B0 ;  /* 0x0000000000007941 */ /* 0x000fea0003800000 */
.L_x_3673:
        /* <DEDUP_REMOVED lines=33> */
.L_x_3676:
[----:B------:R-:W-:Y:S05]  /*3ff0*/  BSYNC B0 ;  /* 0x0000000000007941 */ /* 0x000fea0003800000 */
.L_x_3675:
[----:B------:R-:W-:Y:S01]  /*4000*/  ULDC.64 UR6, c[0x0][0x2a8] ;  /* 0x0000aa0000067ab9 */ /* 0x000fe20000000a00 */
[----:B------:R-:W-:Y:S01]  /*4010*/  @!P0 IMAD.WIDE.U32 R36, R2, UR16, R6 ;  /* 0x0000001002248c25 */ /* 0x000fe2000f8e0006 */
[----:B------:R-:W-:Y:S01]  /*4020*/  SHF.R.S32.HI R39, RZ, 0x1f, R40 ;  /* 0x0000001fff277819 */ /* 0x000fe20000011428 */
[----:B------:R-:W-:Y:S01]  /*4030*/  ULDC.64 UR8, c[0x0][0x2b8] ;  /* 0x0000ae0000087ab9 */ /* 0x000fe20000000a00 */
[----:B------:R-:W-:Y:S01]  /*4040*/  LDS.U16 R140, [R72] ;  /* 0x00000000488c7984 */ /* 0x000fe20000000400 */
[----:B------:R-:W-:Y:S01]  /*4050*/  IMAD R0, R104, UR6, RZ ;  /* 0x0000000668007c24 */ /* 0x000fe2000f8e02ff */
[----:B------:R-:W-:Y:S01]  /*4060*/  @!P0 IADD3 R37, R3, R37, RZ ;  /* 0x0000002503258210 */ /* 0x000fe20007ffe0ff */
[C---:B------:R-:W-:Y:S01]  /*4070*/  @!P0 IMAD.WIDE.U32 R24, R109.reuse, UR6, R24 ;  /* 0x000000066d188c25 */ /* 0x040fe2000f8e0018 */
[----:B------:R-:W-:Y:S03]  /*4080*/  LDS.U16 R144, [R72+0x2] ;  /* 0x0000020048907984 */ /* 0x000fe60000000400 */
[----:B------:R-:W-:Y:S01]  /*4090*/  IMAD.WIDE.U32 R4, R109, UR6, R4 ;  /* 0x000000066d047c25 */ /* 0x000fe2000f8e0004 */
[----:B------:R-:W-:Y:S01]  /*40a0*/  @!P0 IADD3 R38, P1, R92, R24, RZ ;  /* 0x000000185c268210 */ /* 0x000fe20007f3e0ff */
[----:B------:R-:W-:Y:S02]  /*40b0*/  LDS.U16 R146, [R72+0x4] ;  /* 0x0000040048927984 */ /* 0x000fe40000000400 */
[----:B------:R-:W-:-:S02]  /*40c0*/  IMAD.WIDE.U32 R6, R2, UR16, RZ ;  /* 0x0000001002067c25 */ /* 0x000fc4000f8e00ff */
[----:B------:R-:W-:Y:S02]  /*40d0*/  LDS.U16 R148, [R72+0x6] ;  /* 0x0000060048947984 */ /* 0x000fe40000000400 */
[----:B------:R-:W-:Y:S01]  /*40e0*/  IMAD R2, R109, UR7, R0 ;  /* 0x000000076d027c24 */ /* 0x000fe2000f8e0200 */
[----:B------:R-:W-:Y:S01]  /*40f0*/  IADD3 R0, P2, R40, R4, RZ ;  /* 0x0000000428007210 */ /* 0x000fe20007f5e0ff */
[----:B------:R-:W-:Y:S01]  /*4100*/  ULDC.64 UR6, c[0x0][0x318] ;  /* 0x0000c60000067ab9 */ /* 0x000fe20000000a00 */
[----:B------:R-:W-:Y:S01]  /*4110*/  IADD3 R7, R7, R3, RZ ;  /* 0x0000000307077210 */ /* 0x000fe20007ffe0ff */
[----:B------:R-:W-:Y:S01]  /*4120*/  LDS.U16 R134, [R72+0x8] ;  /* 0x0000080048867984 */ /* 0x000fe20000000400 */
[----:B------:R-:W-:Y:S02]  /*4130*/  @!P0 IADD3.X R111, R91, R25, R2, P1, !PT ;  /* 0x000000195b6f8210 */ /* 0x000fe40000ffe402 */
[----:B------:R-:W-:Y:S01]  /*4140*/  IADD3.X R25, R39, R2, R5, P2, !PT ;  /* 0x0000000227197210 */ /* 0x000fe200017fe405 */
[----:B------:R-:W-:Y:S01]  /*4150*/  IMAD R2, R104, UR8, RZ ;  /* 0x0000000868027c24 */ /* 0x000fe2000f8e02ff */
[C---:B------:R-:W-:Y:S01]  /*4160*/  LEA R3, P1, R92.reuse, UR6, 0x1 ;  /* 0x000000065c037c11 */ /* 0x040fe2000f8208ff */
[C---:B------:R-:W-:Y:S01]  /*4170*/  @!P0 IMAD.WIDE.U32 R4, R109.reuse, UR8, R36 ;  /* 0x000000086d048c25 */ /* 0x040fe2000f8e0024 */
[----:B------:R-:W-:Y:S02]  /*4180*/  LDS.U16 R130, [R72+0xa] ;  /* 0x00000a0048827984 */ /* 0x000fe40000000400 */
[----:B------:R-:W-:Y:S01]  /*4190*/  LEA.HI.X R24, R92, UR7, R91, 0x1, P1 ;  /* 0x000000075c187c11 */ /* 0x000fe200088f0c5b */
[C---:B------:R-:W-:Y:S01]  /*41a0*/  IMAD R108, R109.reuse, UR9, R2 ;  /* 0x000000096d6c7c24 */ /* 0x040fe2000f8e0202 */
[----:B------:R-:W-:Y:S01]  /*41b0*/  LEA R2, P2, R0, R3, 0x1 ;  /* 0x0000000300027211 */ /* 0x000fe200078408ff */
[----:B------:R-:W-:Y:S01]  /*41c0*/  IMAD.WIDE.U32 R6, R109, UR8, R6 ;  /* 0x000000086d067c25 */ /* 0x000fe2000f8e0006 */
[----:B------:R-:W-:Y:S01]  /*41d0*/  @!P0 LEA R36, P1, R38, UR6, 0x1 ;  /* 0x0000000626248c11 */ /* 0x000fe2000f8208ff */
[----:B------:R-:W-:Y:S01]  /*41e0*/  LDS.U16 R128, [R72+0xc] ;  /* 0x00000c0048807984 */ /* 0x000fe20000000400 */
[----:B------:R-:W-:-:S02]  /*41f0*/  @!P0 IADD3 R110, P3, R92, R4, RZ ;  /* 0x000000045c6e8210 */ /* 0x000fc40007f7e0ff */
[----:B------:R-:W-:Y:S01]  /*4200*/  LEA.HI.X R3, R0, R24, R25, 0x1, P2 ;  /* 0x0000001800037211 */ /* 0x000fe200010f0c19 */
[----:B------:R-:W-:Y:S01]  /*4210*/  LDS.U16 R126, [R72+0xe] ;  /* 0x00000e00487e7984 */ /* 0x000fe20000000400 */
[----:B------:R-:W-:Y:S01]  /*4220*/  @!P0 LEA.HI.X R37, R38, UR7, R111, 0x1, P1 ;  /* 0x0000000726258c11 */ /* 0x000fe200088f0c6f */
[----:B------:R-:W-:Y:S01]  /*4230*/  ULDC.64 UR6, c[0x0][0x308] ;  /* 0x0000c20000067ab9 */ /* 0x000fe20000000a00 */
[----:B------:R-:W-:Y:S01]  /*4240*/  IADD3 R106, P4, R40, R6, RZ ;  /* 0x00000006286a7210 */ /* 0x000fe20007f9e0ff */
[----:B------:R-:W-:Y:S01]  /*4250*/  LDS.U16 R125, [R72+0x10] ;  /* 0x00001000487d7984 */ /* 0x000fe20000000400 */
[----:B------:R-:W-:Y:S02]  /*4260*/  @!P0 IADD3.X R113, R91, R5, R108, P3, !PT ;  /* 0x000000055b718210 */ /* 0x000fe40001ffe46c */
[----:B------:R-:W-:Y:S01]  /*4270*/  LEA R5, P1, R92, UR6, 0x1 ;  /* 0x000000065c057c11 */ /* 0x000fe2000f8208ff */
[----:B------:R-:W-:Y:S01]  /*4280*/  LDS.U16 R123, [R72+0x12] ;  /* 0x00001200487b7984 */ /* 0x000fe20000000400 */
[----:B------:R-:W-:-:S02]  /*4290*/  IADD3.X R7, R39, R108, R7, P4, !PT ;  /* 0x0000006c27077210 */ /* 0x000fc400027fe407 */
[----:B------:R-:W-:Y:S01]  /*42a0*/  LEA.HI.X R108, R92, UR7, R91, 0x1, P1 ;  /* 0x000000075c6c7c11 */ /* 0x000fe200088f0c5b */
[----:B------:R-:W-:Y:S01]  /*42b0*/  LDS.U16 R116, [R72+0x14] ;  /* 0x0000140048747984 */ /* 0x000fe20000000400 */
[----:B------:R-:W-:Y:S02]  /*42c0*/  @!P0 LEA R4, P1, R110, UR6, 0x1 ;  /* 0x000000066e048c11 */ /* 0x000fe4000f8208ff */
[----:B------:R-:W-:Y:S01]  /*42d0*/  LEA R6, P2, R106, R5, 0x1 ;  /* 0x000000056a067211 */ /* 0x000fe200078408ff */
[----:B------:R-:W-:Y:S04]  /*42e0*/  LDS.U16 R114, [R72+0x16] ;  /* 0x0000160048727984 */ /* 0x000fe80000000400 */
[----:B------:R-:W-:Y:S04]  /*42f0*/  LDS.U16 R38, [R72+0x18] ;  /* 0x0000180048267984 */ /* 0x000fe80000000400 */
[----:B------:R-:W-:Y:S04]  /*4300*/  LDS.U16 R25, [R72+0x1a] ;  /* 0x00001a0048197984 */ /* 0x000fe80000000400 */
[----:B------:R-:W-:Y:S04]  /*4310*/  LDS.U16 R24, [R72+0x1c] ;  /* 0x00001c0048187984 */ /* 0x000fe80000000400 */
[----:B------:R-:W-:Y:S01]  /*4320*/  LDS.U16 R0, [R72+0x1e] ;  /* 0x00001e0048007984 */ /* 0x000fe20000000400 */
[----:B------:R-:W-:-:S02]  /*4330*/  @!P0 LEA.HI.X R5, R110, UR7, R113, 0x1, P1 ;  /* 0x000000076e058c11 */ /* 0x000fc400088f0c71 */
[----:B------:R-:W-:Y:S02]  /*4340*/  ISETP.GE.AND P1, PT, R8, R23, PT ;  /* 0x000000170800720c */ /* 0x000fe40003f26270 */
[----:B------:R-:W-:Y:S02]  /*4350*/  LEA.HI.X R7, R106, R108, R7, 0x1, P2 ;  /* 0x0000006c6a077211 */ /* 0x000fe400010f0c07 */
[----:B------:R-:W-:Y:S01]  /*4360*/  PRMT R106, RZ, 0x7610, R106 ;  /* 0x00007610ff6a7816 */ /* 0x000fe2000000006a */
[----:B------:R-:W-:Y:S01]  /*4370*/  BAR.SYNC.DEFER_BLOCKING 0x0 ;  /* 0x0000000000007b1d */ /* 0x000fe20000010000 */
[----:B------:R-:W-:Y:S02]  /*4380*/  PRMT R112, RZ, 0x7610, R112 ;  /* 0x00007610ff707816 */ /* 0x000fe40000000070 */
[----:B------:R-:W-:Y:S02]  /*4390*/  PRMT R119, RZ, 0x7610, R119 ;  /* 0x00007610ff777816 */ /* 0x000fe40000000077 */
[----:B------:R-:W-:-:S03]  /*43a0*/  PRMT R111, RZ, 0x7610, R111 ;  /* 0x00007610ff6f7816 */ /* 0x000fc6000000006f */
[----:B------:R-:W2:Y:S01]  /*43b0*/  @!P1 LDG.E.U16 R106, desc[UR14][R2.64+-0x7c0] ;  /* 0xfff8400e026a9981 */ /* 0x000ea2000c1e1500 */
[-C--:B------:R-:W-:Y:S02]  /*43c0*/  ISETP.GE.AND P1, PT, R14, R23.reuse, PT ;  /* 0x000000170e00720c */ /* 0x080fe40003f26270 */
[-C--:B------:R-:W-:Y:S01]  /*43d0*/  ISETP.GE.AND P2, PT, R9, R23.reuse, PT ;  /* 0x000000170900720c */ /* 0x080fe20003f46270 */
[----:B------:R0:W3:Y:S01]  /*43e0*/  @!P0 LDG.E.U16 R111, desc[UR14][R36.64] ;  /* 0x0000000e246f8981 */ /* 0x0000e2000c1e1500 */
[-C--:B------:R-:W-:Y:S02]  /*43f0*/  ISETP.GE.AND P3, PT, R11, R23.reuse, PT ;  /* 0x000000170b00720c */ /* 0x080fe40003f66270 */
[-C--:B------:R-:W-:Y:S02]  /*4400*/  ISETP.GE.AND P4, PT, R10, R23.reuse, PT ;  /* 0x000000170a00720c */ /* 0x080fe40003f86270 */
[-C--:B------:R-:W-:Y:S02]  /*4410*/  ISETP.GE.AND P5, PT, R13, R23.reuse, PT ;  /* 0x000000170d00720c */ /* 0x080fe40003fa6270 */
[----:B------:R-:W-:-:S02]  /*4420*/  ISETP.GE.AND P6, PT, R12, R23, PT ;  /* 0x000000170c00720c */ /* 0x000fc40003fc6270 */
[----:B------:R-:W-:Y:S01]  /*4430*/  PRMT R113, RZ, 0x7610, R113 ;  /* 0x00007610ff717816 */ /* 0x000fe20000000071 */
[----:B------:R-:W4:Y:S01]  /*4440*/  @!P1 LDG.E.U16 R112, desc[UR14][R2.64+-0x640] ;  /* 0xfff9c00e02709981 */ /* 0x000f22000c1e1500 */
[----:B------:R-:W-:Y:S02]  /*4450*/  ISETP.GE.AND P1, PT, R15, R23, PT ;  /* 0x000000170f00720c */ /* 0x000fe40003f26270 */
[----:B0-----:R-:W-:Y:S02]  /*4460*/  PRMT R36, RZ, 0x7610, R36 ;  /* 0x00007610ff247816 */ /* 0x001fe40000000024 */
[----:B------:R-:W-:Y:S01]  /*4470*/  PRMT R115, RZ, 0x7610, R115 ;  /* 0x00007610ff737816 */ /* 0x000fe20000000073 */
[----:B------:R-:W5:Y:S01]  /*4480*/  @!P2 LDG.E.U16 R113, desc[UR14][R2.64+-0x780] ;  /* 0xfff8800e0271a981 */ /* 0x000f62000c1e1500 */
[----:B------:R-:W-:Y:S02]  /*4490*/  PRMT R108, RZ, 0x7610, R108 ;  /* 0x00007610ff6c7816 */ /* 0x000fe4000000006c */
[----:B------:R-:W-:-:S02]  /*44a0*/  PRMT R117, RZ, 0x7610, R117 ;  /* 0x00007610ff757816 */ /* 0x000fc40000000075 */
[----:B------:R-:W-:Y:S01]  /*44b0*/  PRMT R110, RZ, 0x7610, R110 ;  /* 0x00007610ff6e7816 */ /* 0x000fe2000000006e */
[----:B------:R-:W4:Y:S01]  /*44c0*/  @!P3 LDG.E.U16 R115, desc[UR14][R2.64+-0x700] ;  /* 0xfff9000e0273b981 */ /* 0x000f22000c1e1500 */
[----:B------:R-:W-:Y:S02]  /*44d0*/  PRMT R37, RZ, 0x7610, R37 ;  /* 0x00007610ff257816 */ /* 0x000fe40000000025 */
[----:B------:R-:W-:Y:S01]  /*44e0*/  PRMT R118, RZ, 0x7610, R118 ;  /* 0x00007610ff767816 */ /* 0x000fe20000000076 */
[----:B------:R-:W4:Y:S01]  /*44f0*/  @!P1 LDG.E.U16 R119, desc[UR14][R2.64+-0x600] ;  /* 0xfffa000e02779981 */ /* 0x000f22000c1e1500 */
[-C--:B------:R-:W-:Y:S02]  /*4500*/  ISETP.GE.AND P1, PT, R16, R23.reuse, PT ;  /* 0x000000171000720c */ /* 0x080fe40003f26270 */
[-C--:B------:R-:W-:Y:S01]  /*4510*/  ISETP.GE.AND P2, PT, R18, R23.reuse, PT ;  /* 0x000000171200720c */ /* 0x080fe20003f46270 */
[----:B------:R-:W4:Y:S01]  /*4520*/  @!P4 LDG.E.U16 R108, desc[UR14][R2.64+-0x740] ;  /* 0xfff8c00e026cc981 */ /* 0x000f22000c1e1500 */
[----:B------:R-:W-:-:S02]  /*4530*/  ISETP.GE.AND P3, PT, R19, R23, PT ;  /* 0x000000171300720c */ /* 0x000fc40003f66270 */
[-C--:B------:R-:W-:Y:S01]  /*4540*/  ISETP.GE.AND P4, PT, R20, R23.reuse, PT ;  /* 0x000000171400720c */ /* 0x080fe20003f86270 */
[----:B------:R-:W4:Y:S01]  /*4550*/  @!P5 LDG.E.U16 R117, desc[UR14][R2.64+-0x680] ;  /* 0xfff9800e0275d981 */ /* 0x000f22000c1e1500 */
[-C--:B------:R-:W-:Y:S02]  /*4560*/  ISETP.GE.AND P5, PT, R21, R23.reuse, PT ;  /* 0x000000171500720c */ /* 0x080fe40003fa6270 */
[----:B------:R-:W-:Y:S01]  /*4570*/  PRMT R121, RZ, 0x7610, R121 ;  /* 0x00007610ff797816 */ /* 0x000fe20000000079 */
[----:B------:R-:W4:Y:S01]  /*4580*/  @!P6 LDG.E.U16 R110, desc[UR14][R2.64+-0x6c0] ;  /* 0xfff9400e026ee981 */ /* 0x000f22000c1e1500 */
[----:B------:R-:W-:Y:S02]  /*4590*/  PRMT R120, RZ, 0x7610, R120 ;  /* 0x00007610ff787816 */ /* 0x000fe40000000078 */
[----:B------:R-:W-:Y:S01]  /*45a0*/  PRMT R127, RZ, 0x7610, R127 ;  /* 0x00007610ff7f7816 */ /* 0x000fe2000000007f */
[----:B------:R-:W4:Y:S01]  /*45b0*/  @!P1 LDG.E.U16 R36, desc[UR14][R2.64+-0x5c0] ;  /* 0xfffa400e02249981 */ /* 0x000f22000c1e1500 */
[----:B------:R-:W-:-:S02]  /*45c0*/  ISETP.GE.AND P1, PT, R17, R23, PT ;  /* 0x000000171100720c */ /* 0x000fc40003f26270 */
[----:B------:R-:W-:Y:S01]  /*45d0*/  ISETP.GE.AND P6, PT, R22, R23, PT ;  /* 0x000000171600720c */ /* 0x000fe20003fc6270 */
[----:B------:R-:W4:Y:S01]  /*45e0*/  @!P2 LDG.E.U16 R118, desc[UR14][R2.64+-0x540] ;  /* 0xfffac00e0276a981 */ /* 0x000f22000c1e1500 */
[----:B------:R-:W-:-:S03]  /*45f0*/  PRMT R122, RZ, 0x7610, R122 ;  /* 0x00007610ff7a7816 */ /* 0x000fc6000000007a */
[----:B------:R-:W4:Y:S04]  /*4600*/  @!P3 LDG.E.U16 R121, desc[UR14][R2.64+-0x500] ;  /* 0xfffb000e0279b981 */ /* 0x000f28000c1e1500 */
        /* <DEDUP_REMOVED lines=19> */
[----:B---3--:R-:W-:Y:S04]  /*4740*/  STS.U16 [R88], R111 ;  /* 0x0000006f58007388 */ /* 0x008fe80000000400 */
[----:B--2---:R-:W-:Y:S04]  /*4750*/  STS.U16 [R87+0x40], R106 ;  /* 0x0000406a57007388 */ /* 0x004fe80000000400 */
        /* <DEDUP_REMOVED lines=16> */
[----:B------:R-:W1:Y:S04]  /*4860*/  LDS.U16 R3, [R72+0x2] ;  /* 0x0000020048037984 */ /* 0x000e680000000400 */
[----:B------:R-:W2:Y:S04]  /*4870*/  LDS.U16 R106, [R72+0x4] ;  /* 0x00000400486a7984 */ /* 0x000ea80000000400 */
[----:B------:R-:W-:Y:S04]  /*4880*/  LDS.U16 R108, [R72+0x6] ;  /* 0x00000600486c7984 */ /* 0x000fe80000000400 */
[----:B------:R-:W-:Y:S04]  /*4890*/  LDS.U16 R110, [R72+0x8] ;  /* 0x00000800486e7984 */ /* 0x000fe80000000400 */
[----:B------:R-:W-:Y:S04]  /*48a0*/  LDS.U16 R111, [R72+0xa] ;  /* 0x00000a00486f7984 */ /* 0x000fe80000000400 */
[----:B------:R-:W3:Y:S04]  /*48b0*/  LDS.U16 R112, [R72+0xc] ;  /* 0x00000c0048707984 */ /* 0x000ee80000000400 */
[----:B------:R-:W4:Y:S04]  /*48c0*/  LDS.U16 R113, [R72+0xe] ;  /* 0x00000e0048717984 */ /* 0x000f280000000400 */
[----:B------:R-:W5:Y:S04]  /*48d0*/  LDS.U16 R115, [R72+0x10] ;  /* 0x0000100048737984 */ /* 0x000f680000000400 */
[----:B------:R-:W-:Y:S04]  /*48e0*/  LDS.U16 R117, [R72+0x12] ;  /* 0x0000120048757984 */ /* 0x000fe80000000400 */
[----:B------:R-:W5:Y:S04]  /*48f0*/  LDS.U16 R118, [R72+0x14] ;  /* 0x0000140048767984 */ /* 0x000f680000000400 */
[----:B------:R-:W5:Y:S04]  /*4900*/  LDS.U16 R119, [R72+0x16] ;  /* 0x0000160048777984 */ /* 0x000f680000000400 */
[----:B------:R-:W-:Y:S04]  /*4910*/  LDS.U16 R120, [R72+0x18] ;  /* 0x0000180048787984 */ /* 0x000fe80000000400 */
[----:B------:R-:W-:Y:S04]  /*4920*/  LDS.U16 R121, [R72+0x1a] ;  /* 0x00001a0048797984 */ /* 0x000fe80000000400 */
[----:B------:R-:W5:Y:S04]  /*4930*/  LDS.U16 R122, [R72+0x1c] ;  /* 0x00001c00487a7984 */ /* 0x000f680000000400 */
[----:B------:R-:W5:Y:S01]  /*4940*/  LDS.U16 R124, [R72+0x1e] ;  /* 0x00001e00487c7984 */ /* 0x000f620000000400 */
[----:B------:R-:W-:Y:S01]  /*4950*/  BAR.SYNC.DEFER_BLOCKING 0x0 ;  /* 0x0000000000007b1d */ /* 0x000fe20000010000 */
[----:B0-----:R-:W-:-:S05]  /*4960*/  PRMT R127, RZ, 0x7610, R127 ;  /* 0x00007610ff7f7816 */ /* 0x001fca000000007f */
[----:B------:R0:W5:Y:S01]  /*4970*/  @!P0 LDG.E.U16 R129, desc[UR14][R4.64] ;  /* 0x0000000e04818981 */ /* 0x000162000c1e1500 */
[----:B------:R-:W-:-:S03]  /*4980*/  ISETP.GE.AND P0, PT, R9, R23, PT ;  /* 0x000000170900720c */ /* 0x000fc60003f06270 */
[----:B------:R-:W5:Y:S01]  /*4990*/  @!P1 LDG.E.U16 R132, desc[UR14][R6.64+-0x7c0] ;  /* 0xfff8400e06849981 */ /* 0x000f62000c1e1500 */
[----:B------:R-:W-:-:S03]  /*49a0*/  ISETP.GE.AND P1, PT, R10, R23, PT ;  /* 0x000000170a00720c */ /* 0x000fc60003f26270 */
[----:B------:R-:W5:Y:S04]  /*49b0*/  @!P2 LDG.E.U16 R152, desc[UR14][R6.64+-0x540] ;  /* 0xfffac00e0698a981 */ /* 0x000f68000c1e1500 */
[----:B------:R-:W5:Y:S04]  /*49c0*/  @!P3 LDG.E.U16 R137, desc[UR14][R6.64+-0x500] ;  /* 0xfffb000e0689b981 */ /* 0x000f68000c1e1500 */
[----:B------:R-:W5:Y:S01]  /*49d0*/  @!P0 LDG.E.U16 R127, desc[UR14][R6.64+-0x780] ;  /* 0xfff8800e067f8981 */ /* 0x000f62000c1e1500 */
        /* <DEDUP_REMOVED lines=8> */
[-C--:B------:R-:W-:Y:S02]  /*4a60*/  ISETP.GE.AND P1, PT, R14, R23.reuse, PT ;  /* 0x000000170e00720c */ /* 0x080fe40003f26270 */
[----:B0-----:R-:W-:Y:S01]  /*4a70*/  PRMT R5, RZ, 0x7610, R5 ;  /* 0x00007610ff057816 */ /* 0x001fe20000000005 */
[----:B------:R-:W5:Y:S06]  /*4a80*/  @!P6 LDG.E.U16 R156, desc[UR14][R6.64+-0x440] ;  /* 0xfffbc00e069ce981 */ /* 0x000f6c000c1e1500 */
[----:B------:R-:W5:Y:S01]  /*4a90*/  @!P0 LDG.E.U16 R5, desc[UR14][R6.64+-0x680] ;  /* 0xfff9800e06058981 */ /* 0x000f62000c1e1500 */
[----:B------:R-:W-:-:S03]  /*4aa0*/  ISETP.GE.AND P0, PT, R15, R23, PT ;  /* 0x000000170f00720c */ /* 0x000fc60003f06270 */
[----:B------:R-:W5:Y:S01]  /*4ab0*/  @!P1 LDG.E.U16 R142, desc[UR14][R6.64+-0x640] ;  /* 0xfff9c00e068e9981 */ /* 0x000f62000c1e1500 */
[----:B------:R-:W-:Y:S02]  /*4ac0*/  ISETP.NE.AND P1, PT, R133, RZ, PT ;  /* 0x000000ff8500720c */ /* 0x000fe40003f25270 */
[----:B------:R-:W-:-:S07]  /*4ad0*/  PRMT R133, RZ, 0x7610, R133 ;  /* 0x00007610ff857816 */ /* 0x000fce0000000085 */
[----:B------:R-:W5:Y:S01]  /*4ae0*/  @!P0 LDG.E.U16 R133, desc[UR14][R6.64+-0x600] ;  /* 0xfffa000e06858981 */ /* 0x000f62000c1e1500 */
[----:B------:R-:W-:-:S03]  /*4af0*/  ISETP.GE.AND P0, PT, R16, R23, PT ;  /* 0x000000171000720c */ /* 0x000fc60003f06270 */
[----:B------:R-:W5:Y:S10]  /*4b00*/  @!P1 LDG.E.U16 R135, desc[UR14][R6.64+-0x580] ;  /* 0xfffa800e06879981 */ /* 0x000f74000c1e1500 */
[----:B------:R0:W5:Y:S01]  /*4b10*/  @!P0 LDG.E.U16 R150, desc[UR14][R6.64+-0x5c0] ;  /* 0xfffa400e06968981 */ /* 0x000162000c1e1500 */
[----:B-1----:R-:W-:-:S02]  /*4b20*/  HADD2.F32 R36, -RZ, R3.H0_H0 ;  /* 0x20000003ff247230 */ /* 0x002fc40000004100 */
[----:B--2---:R-:W-:Y:S02]  /*4b30*/  HADD2.F32 R106, -RZ, R106.H0_H0 ;  /* 0x2000006aff6a7230 */ /* 0x004fe40000004100 */
[----:B---3--:R-:W-:Y:S02]  /*4b40*/  HADD2.F32 R112, -RZ, R112.H0_H0 ;  /* 0x20000070ff707230 */ /* 0x008fe40000004100 */
[----:B------:R-:W-:Y:S01]  /*4b50*/  FMUL.FTZ R4, R36, -1.4426950216293334961 ;  /* 0xbfb8aa3b24047820 */ /* 0x000fe20000410000 */
[----:B------:R-:W-:Y:S01]  /*4b60*/  FMUL.FTZ R143, R106, -1.4426950216293334961 ;  /* 0xbfb8aa3b6a8f7820 */ /* 0x000fe20000410000 */
[----:B----4-:R-:W-:Y:S02]  /*4b70*/  HADD2.F32 R113, -RZ, R113.H0_H0 ;  /* 0x20000071ff717230 */ /* 0x010fe40000004100 */
[----:B------:R1:W-:Y:S01]  /*4b80*/  MUFU.EX2 R139, R4 ;  /* 0x00000004008b7308 */ /* 0x0003e20000000800 */
[----:B------:R-:W-:Y:S02]  /*4b90*/  HADD2.F32 R37, -RZ, R2.H0_H0 ;  /* 0x20000002ff257230 */ /* 0x000fe40000004100 */
[----:B------:R-:W-:Y:S01]  /*4ba0*/  FMUL.FTZ R149, R113, -1.4426950216293334961 ;  /* 0xbfb8aa3b71957820 */ /* 0x000fe20000410000 */
[----:B-1----:R-:W-:-:S04]  /*4bb0*/  FMUL.FTZ R4, R112, -1.4426950216293334961 ;  /* 0xbfb8aa3b70047820 */ /* 0x002fc80000410000 */
[----:B------:R-:W1:Y:S01]  /*4bc0*/  MUFU.EX2 R143, R143 ;  /* 0x0000008f008f7308 */ /* 0x000e620000000800 */
[----:B------:R-:W-:Y:S01]  /*4bd0*/  FMUL.FTZ R2, R37, -1.4426950216293334961 ;  /* 0xbfb8aa3b25027820 */ /* 0x000fe20000410000 */
[----:B------:R-:W-:-:S06]  /*4be0*/  HADD2.F32 R108, -RZ, R108.H0_H0 ;  /* 0x2000006cff6c7230 */ /* 0x000fcc0000004100 */
[----:B------:R-:W2:Y:S01]  /*4bf0*/  MUFU.EX2 R147, R4 ;  /* 0x0000000400937308 */ /* 0x000ea20000000800 */
[----:B0-----:R-:W-:-:S07]  /*4c00*/  FMUL.FTZ R6, R108, -1.4426950216293334961 ;  /* 0xbfb8aa3b6c067820 */ /* 0x001fce0000410000 */
[----:B------:R-:W0:Y:S08]  /*4c10*/  MUFU.EX2 R3, R2 ;  /* 0x0000000200037308 */ /* 0x000e300000000800 */
[----:B------:R-:W-:Y:S01]  /*4c20*/  MUFU.EX2 R149, R149 ;  /* 0x0000009500957308 */ /* 0x000fe20000000800 */
[----:B-1----:R-:W-:Y:S01]  /*4c30*/  FADD.FTZ R143, R143, 1 ;  /* 0x3f8000008f8f7421 */ /* 0x002fe20000010000 */
[----:B--2---:R-:W-:Y:S01]  /*4c40*/  FADD.FTZ R147, R147, 1 ;  /* 0x3f80000093937421 */ /* 0x004fe20000010000 */
[----:B------:R-:W-:-:S05]  /*4c50*/  HADD2.F32 R111, -RZ, R111.H0_H0 ;  /* 0x2000006fff6f7230 */ /* 0x000fca0000004100 */
[----:B------:R-:W1:Y:S01]  /*4c60*/  MUFU.EX2 R6, R6 ;  /* 0x0000000600067308 */ /* 0x000e620000000800 */
[----:B------:R-:W-:Y:S02]  /*4c70*/  HADD2.F32 R110, -RZ, R110.H0_H0 ;  /* 0x2000006eff6e7230 */ /* 0x000fe40000004100 */
[----:B------:R-:W-:Y:S01]  /*4c80*/  FMUL.FTZ R145, R111, -1.4426950216293334961 ;  /* 0xbfb8aa3b6f917820 */ /* 0x000fe20000410000 */
[----:B0-----:R-:W-:Y:S01]  /*4c90*/  FADD.FTZ R3, R3, 1 ;  /* 0x3f80000003037421 */ /* 0x001fe20000010000 */
[----:B-----5:R-:W-:Y:S02]  /*4ca0*/  HADD2.F32 R115, -RZ, R115.H0_H0 ;  /* 0x20000073ff737230 */ /* 0x020fe40000004100 */
[----:B------:R-:W-:Y:S02]  /*4cb0*/  FMUL.FTZ R2, R110, -1.4426950216293334961 ;  /* 0xbfb8aa3b6e027820 */ /* 0x000fe40000410000 */
[----:B------:R-:W-:Y:S01]  /*4cc0*/  MUFU.EX2 R145, R145 ;  /* 0x0000009100917308 */ /* 0x000fe20000000800 */
[----:B------:R-:W-:-:S07]  /*4cd0*/  HADD2.F32 R118, -RZ, R118.H0_H0 ;  /* 0x20000076ff767230 */ /* 0x000fce0000004100 */
[----:B------:R0:W2:Y:S01]  /*4ce0*/  MUFU.EX2 R7, R2 ;  /* 0x0000000200077308 */ /* 0x0000a20000000800 */
[----:B-1----:R-:W-:Y:S01]  /*4cf0*/  FADD.FTZ R6, R6, 1 ;  /* 0x3f80000006067421 */ /* 0x002fe20000010000 */
[----:B------:R-:W-:Y:S02]  /*4d00*/  HADD2.F32 R119, -RZ, R119.H0_H0 ;  /* 0x20000077ff777230 */ /* 0x000fe40000004100 */
[----:B0-----:R-:W-:Y:S01]  /*4d10*/  FMUL.FTZ R2, R115, -1.4426950216293334961 ;  /* 0xbfb8aa3b73027820 */ /* 0x001fe20000410000 */
[----:B------:R-:W-:-:S03]  /*4d20*/  HADD2.F32 R117, -RZ, R117.H0_H0 ;  /* 0x20000075ff757230 */ /* 0x000fc60000004100 */
[----:B------:R-:W-:Y:S01]  /*4d30*/  MUFU.EX2 R151, R2 ;  /* 0x0000000200977308 */ /* 0x000fe20000000800 */
[----:B------:R-:W-:Y:S02]  /*4d40*/  HADD2.F32 R140, -RZ, R140.H0_H0 ;  /* 0x2000008cff8c7230 */ /* 0x000fe40000004100 */
[----:B------:R-:W-:Y:S01]  /*4d50*/  FMUL.FTZ R155, R118, -1.4426950216293334961 ;  /* 0xbfb8aa3b769b7820 */ /* 0x000fe20000410000 */
[----:B------:R-:W-:Y:S01]  /*4d60*/  FMUL.FTZ R157, R119, -1.4426950216293334961 ;  /* 0xbfb8aa3b779d7820 */ /* 0x000fe20000410000 */
[----:B------:R-:W-:Y:S01]  /*4d70*/  FMUL.FTZ R153, R117, -1.4426950216293334961 ;  /* 0xbfb8aa3b75997820 */ /* 0x000fe20000410000 */
[----:B--2---:R-:W-:Y:S01]  /*4d80*/  FADD.FTZ R7, R7, 1 ;  /* 0x3f80000007077421 */ /* 0x004fe20000010000 */
[----:B------:R-:W-:Y:S02]  /*4d90*/  HADD2.F32 R144, -RZ, R144.H0_H0 ;  /* 0x20000090ff907230 */ /* 0x000fe40000004100 */
[----:B------:R-:W0:Y:S01]  /*4da0*/  MUFU.EX2 R155, R155 ;  /* 0x0000009b009b7308 */ /* 0x000e220000000800 */
[----:B------:R-:W-:-:S02]  /*4db0*/  HADD2.F32 R146, -RZ, R146.H0_H0 ;  /* 0x20000092ff927230 */ /* 0x000fc40000004100 */
[----:B------:R-:W-:-:S05]  /*4dc0*/  HADD2.F32 R148, -RZ, R148.H0_H0 ;  /* 0x20000094ff947230 */ /* 0x000fca0000004100 */
[----:B------:R0:W1:Y:S08]  /*4dd0*/  MUFU.EX2 R158, R157 ;  /* 0x0000009d009e7308 */ /* 0x0000700000000800 */
[----:B------:R-:W2:Y:S01]  /*4de0*/  MUFU.EX2 R153, R153 ;  /* 0x0000009900997308 */ /* 0x000ea20000000800 */
[----:B------:R-:W-:Y:S02]  /*4df0*/  HADD2.F32 R122, -RZ, R122.H0_H0 ;  /* 0x2000007aff7a7230 */ /* 0x000fe40000004100 */
[----:B0-----:R-:W-:-:S03]  /*4e00*/  FADD.FTZ R157, R155, 1 ;  /* 0x3f8000009b9d7421 */ /* 0x001fc60000010000 */
[----:B------:R-:W-:Y:S01]  /*4e10*/  FMUL.FTZ R159, R122, -1.4426950216293334961 ;  /* 0xbfb8aa3b7a9f7820 */ /* 0x000fe20000410000 */
[----:B-1----:R-:W-:-:S03]  /*4e20*/  FADD.FTZ R160, R158, 1 ;  /* 0x3f8000009ea07421 */ /* 0x002fc60000010000 */
[----:B------:R-:W-:Y:S01]  /*4e30*/  MUFU.EX2 R163, R159 ;  /* 0x0000009f00a37308 */ /* 0x000fe20000000800 */
[----:B------:R-:W-:Y:S02]  /*4e40*/  HADD2.F32 R120, -RZ, R120.H0_H0 ;  /* 0x20000078ff787230 */ /* 0x000fe40000004100 */
[----:B------:R-:W-:Y:S02]  /*4e50*/  HADD2.F32 R121, -RZ, R121.H0_H0 ;  /* 0x20000079ff797230 */ /* 0x000fe40000004100 */
[----:B------:R-:W-:Y:S02]  /*4e60*/  HADD2.F32 R124, -RZ, R124.H0_H0 ;  /* 0x2000007cff7c7230 */ /* 0x000fe40000004100 */
[----:B------:R-:W-:Y:S01]  /*4e70*/  FMUL.FTZ R2, R120, -1.4426950216293334961 ;  /* 0xbfb8aa3b78027820 */ /* 0x000fe20000410000 */
[----:B------:R-:W-:Y:S01]  /*4e80*/  FMUL.FTZ R4, R121, -1.4426950216293334961 ;  /* 0xbfb8aa3b79047820 */ /* 0x000fe20000410000 */
        /* <DEDUP_REMOVED lines=17> */
[----:B------:R-:W3:Y:S04]  /*4fa0*/  LDS.U16 R127, [R72] ;  /* 0x00000000487f7984 */ /* 0x000ee80000000400 */
[----:B------:R-:W4:Y:S04]  /*4fb0*/  LDS.U16 R129, [R72+0x2] ;  /* 0x0000020048817984 */ /* 0x000f280000000400 */
[----:B------:R-:W5:Y:S04]  /*4fc0*/  LDS.U16 R131, [R72+0x4] ;  /* 0x0000040048837984 */ /* 0x000f680000000400 */
[----:B------:R-:W5:Y:S01]  /*4fd0*/  LDS.U16 R133, [R72+0x6] ;  /* 0x0000060048857984 */ /* 0x000f620000000400 */
[----:B0-----:R-:W-:Y:S01]  /*4fe0*/  MUFU.RCP R137, R143 ;  /* 0x0000008f00897308 */ /* 0x001fe20000001000 */
[----:B------:R-:W-:-:S02]  /*4ff0*/  FADD.FTZ R138, R149, 1 ;  /* 0x3f800000958a7421 */ /* 0x000fc40000010000 */
[----:B------:R-:W0:Y:S05]  /*5000*/  LDS.U16 R149, [R72+0xc] ;  /* 0x00000c0048957984 */ /* 0x000e2a0000000400 */
[----:B------:R-:W4:Y:S01]  /*5010*/  MUFU.RCP R132, R3 ;  /* 0x0000000300847308 */ /* 0x000f220000001000 */
[----:B------:R-:W-:Y:S01]  /*5020*/  FADD.FTZ R5, R139, 1 ;  /* 0x3f8000008b057421 */ /* 0x000fe20000010000 */
[----:B------:R-:W-:Y:S01]  /*5030*/  FADD.FTZ R136, R145, 1 ;  /* 0x3f80000091887421 */ /* 0x000fe20000010000 */
[----:B------:R-:W-:Y:S01]  /*5040*/  FADD.FTZ R142, R151, 1 ;  /* 0x3f800000978e7421 */ /* 0x000fe20000010000 */
[----:B------:R-:W-:Y:S04]  /*5050*/  LDS.U16 R145, [R72+0x8] ;  /* 0x0000080048917984 */ /* 0x000fe80000000400 */
[----:B------:R2:W-:Y:S08]  /*5060*/  MUFU.RCP R143, R147 ;  /* 0x00000093008f7308 */ /* 0x0005f00000001000 */
[----:B-1----:R1:W-:Y:S01]  /*5070*/  MUFU.RCP R141, R7 ;  /* 0x00000007008d7308 */ /* 0x0023e20000001000 */
[----:B--2---:R-:W2:Y:S01]  /*5080*/  LDS.U16 R147, [R72+0xa] ;  /* 0x00000a0048937984 */ /* 0x004ea20000000400 */
[----:B---3--:R-:W-:-:S02]  /*5090*/  HADD2.F32 R127, -RZ, R127.H0_H0 ;  /* 0x2000007fff7f7230 */ /* 0x008fc40000004100 */
[----:B------:R-:W-:Y:S02]  /*50a0*/  HADD2.F32 R156, -RZ, R128.H0_H0 ;  /* 0x20000080ff9c7230 */ /* 0x000fe40000004100 */
[----:B------:R-:W-:Y:S01]  /*50b0*/  FADD.FTZ R150, R153, 1 ;  /* 0x3f80000099967421 */ /* 0x000fe20000010000 */
[----:B------:R-:W-:Y:S01]  /*50c0*/  LDS.U16 R166, [R72+0x18] ;  /* 0x0000180048a67984 */ /* 0x000fe20000000400 */
[----:B------:R-:W3:Y:S01]  /*50d0*/  MUFU.RCP R135, R5 ;  /* 0x0000000500877308 */ /* 0x000ee20000001000 */
[----:B------:R-:W-:Y:S02]  /*50e0*/  FMUL.FTZ R3, R140, R127 ;  /* 0x0000007f8c037220 */ /* 0x000fe40000410000 */
[----:B------:R-:W-:Y:S04]  /*50f0*/  LDS.U16 R168, [R72+0x1a] ;  /* 0x00001a0048a87984 */ /* 0x000fe80000000400 */
[----:B------:R-:W-:Y:S01]  /*5100*/  LDS.U16 R169, [R72+0x1c] ;  /* 0x00001c0048a97984 */ /* 0x000fe20000000400 */
[----:B------:R0:W3:Y:S01]  /*5110*/  MUFU.RCP R139, R6 ;  /* 0x00000006008b7308 */ /* 0x0000e20000001000 */
[----:B----4-:R-:W-:Y:S01]  /*5120*/  FMUL.FTZ R3, R132, R3 ;  /* 0x0000000384037220 */ /* 0x010fe20000410000 */
[----:B------:R-:W-:Y:S01]  /*5130*/  HADD2.F32 R129, -RZ, R129.H0_H0 ;  /* 0x20000081ff817230 */ /* 0x000fe20000004100 */
[----:B------:R-:W-:Y:S01]  /*5140*/  LDS.U16 R171, [R72+0x1e] ;  /* 0x00001e0048ab7984 */ /* 0x000fe20000000400 */
[----:B-----5:R-:W-:-:S02]  /*5150*/  HADD2.F32 R131, -RZ, R131.H0_H0 ;  /* 0x20000083ff837230 */ /* 0x020fc40000004100 */
[----:B------:R-:W-:Y:S02]  /*5160*/  HADD2.F32 R133, -RZ, R133.H0_H0 ;  /* 0x20000085ff857230 */ /* 0x000fe40000004100 */
[----:B-1----:R-:W-:Y:S01]  /*5170*/  FADD.FTZ R7, -R137, 1 ;  /* 0x3f80000089077421 */ /* 0x002fe20000010100 */
[----:B------:R-:W1:Y:S01]  /*5180*/  MUFU.RCP R136, R136 ;  /* 0x0000008800887308 */ /* 0x000e620000001000 */
[----:B0-----:R-:W-:Y:S01]  /*5190*/  FADD.FTZ R6, -R132, 1 ;  /* 0x3f80000084067421 */ /* 0x001fe20000010100 */
[----:B------:R-:W-:Y:S01]  /*51a0*/  HADD2.F32 R149, -RZ, R149.H0_H0 ;  /* 0x20000095ff957230 */ /* 0x000fe20000004100 */
[----:B------:R-:W-:Y:S02]  /*51b0*/  LDS.U16 R153, [R72+0x12] ;  /* 0x0000120048997984 */ /* 0x000fe40000000400 */
[----:B------:R-:W-:Y:S01]  /*51c0*/  FFMA.FTZ R6, R37, R6, 1 ;  /* 0x3f80000025067423 */ /* 0x000fe20000010006 */
[----:B---3--:R-:W-:Y:S01]  /*51d0*/  FADD.FTZ R5, -R135, 1 ;  /* 0x3f80000087057421 */ /* 0x008fe20000010100 */
[----:B------:R-:W-:-:S02]  /*51e0*/  FMUL.FTZ R152, R146, R131 ;  /* 0x0000008392987220 */ /* 0x000fc40000410000 */
[----:B------:R-:W-:Y:S01]  /*51f0*/  FMUL.FTZ R3, R3, R6 ;  /* 0x0000000603037220 */ /* 0x000fe20000410000 */
[----:B------:R-:W-:Y:S01]  /*5200*/  FMUL.FTZ R6, R144, R129 ;  /* 0x0000008190067220 */ /* 0x000fe20000410000 */
[----:B------:R-:W-:Y:S01]  /*5210*/  FADD.FTZ R151, -R139, 1 ;  /* 0x3f8000008b977421 */ /* 0x000fe20000010100 */
[----:B------:R-:W-:Y:S01]  /*5220*/  FMUL.FTZ R154, R148, R133 ;  /* 0x00000085949a7220 */ /* 0x000fe20000410000 */
[----:B------:R-:W-:Y:S01]  /*5230*/  FFMA.FTZ R5, R36, R5, 1 ;  /* 0x3f80000024057423 */ /* 0x000fe20000010005 */
[----:B------:R-:W-:Y:S01]  /*5240*/  FFMA.FTZ R7, R106, R7, 1 ;  /* 0x3f8000006a077423 */ /* 0x000fe20000010007 */
[----:B------:R-:W-:Y:S01]  /*5250*/  FMUL.FTZ R6, R135, R6 ;  /* 0x0000000687067220 */ /* 0x000fe20000410000 */
[----:B------:R-:W-:Y:S01]  /*5260*/  FFMA.FTZ R151, R108, R151, 1 ;  /* 0x3f8000006c977423 */ /* 0x000fe20000010097 */
[----:B------:R-:W-:Y:S01]  /*5270*/  FMUL.FTZ R152, R137, R152 ;  /* 0x0000009889987220 */ /* 0x000fe20000410000 */
[----:B------:R-:W-:Y:S01]  /*5280*/  FMUL.FTZ R154, R139, R154 ;  /* 0x0000009a8b9a7220 */ /* 0x000fe20000410000 */
[----:B------:R-:W-:Y:S01]  /*5290*/  FMUL.FTZ R6, R6, R5 ;  /* 0x0000000506067220 */ /* 0x000fe20000410000 */
[----:B--2---:R-:W-:-:S02]  /*52a0*/  HADD2.F32 R147, -RZ, R147.H0_H0 ;  /* 0x20000093ff937230 */ /* 0x004fc40000004100 */
[----:B------:R-:W-:Y:S01]  /*52b0*/  FMUL.FTZ R5, R152, R7 ;  /* 0x0000000798057220 */ /* 0x000fe20000410000 */
[----:B------:R-:W-:Y:S01]  /*52c0*/  FMUL.FTZ R164, R154, R151 ;  /* 0x000000979aa47220 */ /* 0x000fe20000410000 */
[----:B------:R-:W-:Y:S01]  /*52d0*/  HADD2.F32 R154, -RZ, R130.H0_H0 ;  /* 0x20000082ff9a7230 */ /* 0x000fe20000004100 */
[----:B------:R-:W0:Y:S01]  /*52e0*/  LDS.U16 R7, [R72+0xe] ;  /* 0x00000e0048077984 */ /* 0x000e220000000400 */
[----:B------:R2:W-:Y:S03]  /*52f0*/  MUFU.RCP R151, R157 ;  /* 0x0000009d00977308 */ /* 0x0005e60000001000 */
[----:B------:R-:W3:Y:S01]  /*5300*/  LDS.U16 R130, [R72+0x10] ;  /* 0x0000100048827984 */ /* 0x000ee20000000400 */
[----:B------:R-:W-:Y:S02]  /*5310*/  HADD2.F32 R152, -RZ, R134.H0_H0 ;  /* 0x20000086ff987230 */ /* 0x000fe40000004100 */
[----:B------:R-:W-:Y:S01]  /*5320*/  FADD.FTZ R159, -R143, 1 ;  /* 0x3f8000008f9f7421 */ /* 0x000fe20000010100 */
[----:B-1----:R-:W-:Y:S01]  /*5330*/  FADD.FTZ R134, -R136, 1 ;  /* 0x3f80000088867421 */ /* 0x002fe20000010100 */
[----:B------:R1:W-:Y:S01]  /*5340*/  MUFU.RCP R128, R160 ;  /* 0x000000a000807308 */ /* 0x0003e20000001000 */
[----:B--2---:R-:W-:Y:S01]  /*5350*/  FMUL.FTZ R157, R154, R147 ;  /* 0x000000939a9d7220 */ /* 0x004fe20000410000 */
[----:B------:R-:W-:Y:S01]  /*5360*/  FFMA.FTZ R159, R112, R159, 1 ;  /* 0x3f800000709f7423 */ /* 0x000fe2000001009f */
[----:B------:R-:W-:-:S02]  /*5370*/  FFMA.FTZ R158, R111, R134, 1 ;  /* 0x3f8000006f9e7423 */ /* 0x000fc40000010086 */
[----:B------:R-:W-:Y:S01]  /*5380*/  FMUL.FTZ R157, R136, R157 ;  /* 0x0000009d889d7220 */ /* 0x000fe20000410000 */
[----:B-1----:R-:W-:-:S04]  /*5390*/  FMUL.FTZ R160, R156, R149 ;  /* 0x000000959ca07220 */ /* 0x002fc80000410000 */
[----:B------:R-:W-:Y:S01]  /*53a0*/  FMUL.FTZ R160, R143, R160 ;  /* 0x000000a08fa07220 */ /* 0x000fe20000410000 */
[----:B------:R-:W-:Y:S02]  /*53b0*/  FMUL.FTZ R173, R157, R158 ;  /* 0x0000009e9dad7220 */ /* 0x000fe40000410000 */
[----:B------:R-:W1:Y:S01]  /*53c0*/  LDS.U16 R157, [R72+0x14] ;  /* 0x00001400489d7984 */ /* 0x000e620000000400 */
[----:B------:R-:W-:-:S03]  /*53d0*/  FMUL.FTZ R174, R160, R159 ;  /* 0x0000009fa0ae7220 */ /* 0x000fc60000410000 */
[----:B------:R-:W2:Y:S01]  /*53e0*/  LDS.U16 R159, [R72+0x16] ;  /* 0x00001600489f7984 */ /* 0x000ea20000000400 */
[----:B------:R4:W5:Y:S01]  /*53f0*/  MUFU.EX2 R161, R2 ;  /* 0x0000000200a17308 */ /* 0x0009620000000800 */
[----:B------:R-:W-:Y:S02]  /*5400*/  HADD2.F32 R145, -RZ, R145.H0_H0 ;  /* 0x20000091ff917230 */ /* 0x000fe40000004100 */
[----:B----4-:R-:W-:-:S05]  /*5410*/  FMUL.FTZ R2, R124, -1.4426950216293334961 ;  /* 0xbfb8aa3b7c027820 */ /* 0x010fca0000410000 */
[----:B------:R-:W4:Y:S01]  /*5420*/  MUFU.EX2 R4, R4 ;  /* 0x0000000400047308 */ /* 0x000f220000000800 */
[----:B------:R-:W-:Y:S01]  /*5430*/  FADD.FTZ R155, -R141, 1 ;  /* 0x3f8000008d9b7421 */ /* 0x000fe20000010100 */
[----:B------:R-:W-:-:S06]  /*5440*/  FMUL.FTZ R134, R152, R145 ;  /* 0x0000009198867220 */ /* 0x000fcc0000410000 */
[----:B------:R-:W1:Y:S08]  /*5450*/  MUFU.RCP R138, R138 ;  /* 0x0000008a008a7308 */ /* 0x000e700000001000 */
[----:B------:R-:W-:Y:S08]  /*5460*/  MUFU.EX2 R2, R2 ;  /* 0x0000000200027308 */ /* 0x000ff00000000800 */
[----:B------:R-:W2:Y:S01]  /*5470*/  MUFU.RCP R142, R142 ;  /* 0x0000008e008e7308 */ /* 0x000ea20000001000 */
[----:B------:R-:W-:Y:S01]  /*5480*/  FFMA.FTZ R155, R110, R155, 1 ;  /* 0x3f8000006e9b7423 */ /* 0x000fe2000001009b */
[----:B------:R-:W-:-:S06]  /*5490*/  FMUL.FTZ R134, R141, R134 ;  /* 0x000000868d867220 */ /* 0x000fcc0000410000 */
[----:B------:R-:W2:Y:S01]  /*54a0*/  MUFU.RCP R150, R150 ;  /* 0x0000009600967308 */ /* 0x000ea20000001000 */
[----:B-----5:R-:W-:Y:S01]  /*54b0*/  FADD.FTZ R161, R161, 1 ;  /* 0x3f800000a1a17421 */ /* 0x020fe20000010000 */
[----:B------:R-:W-:Y:S02]  /*54c0*/  HADD2.F32 R160, -RZ, R123.H0_H0 ;  /* 0x2000007bffa07230 */ /* 0x000fe40000004100 */
[----:B------:R-:W-:Y:S02]  /*54d0*/  HADD2.F32 R158, -RZ, R126.H0_H0 ;  /* 0x2000007eff9e7230 */ /* 0x000fe40000004100 */
[----:B------:R-:W-:Y:S02]  /*54e0*/  HADD2.F32 R162, -RZ, R125.H0_H0 ;  /* 0x2000007dffa27230 */ /* 0x000fe40000004100 */
[----:B0-----:R-:W-:Y:S02]  /*54f0*/  HADD2.F32 R123, -RZ, R7.H0_H0 ;  /* 0x20000007ff7b7230 */ /* 0x001fe40000004100 */
[----:B------:R-:W-:Y:S01]  /*5500*/  FMUL.FTZ R134, R134, R155 ;  /* 0x0000009b86867220 */ /* 0x000fe20000410000 */
[----:B---3--:R-:W-:Y:S01]  /*5510*/  HADD2.F32 R125, -RZ, R130.H0_H0 ;  /* 0x20000082ff7d7230 */ /* 0x008fe20000004100 */
[----:B------:R0:W3:Y:S01]  /*5520*/  MUFU.RCP R155, R161 ;  /* 0x000000a1009b7308 */ /* 0x0000e20000001000 */
[----:B----4-:R-:W-:Y:S01]  /*5530*/  FADD.FTZ R126, R4, 1 ;  /* 0x3f800000047e7421 */ /* 0x010fe20000010000 */
[----:B-1----:R-:W-:Y:S01]  /*5540*/  FADD.FTZ R4, -R138, 1 ;  /* 0x3f8000008a047421 */ /* 0x002fe20000010100 */
[----:B------:R-:W-:-:S02]  /*5550*/  HADD2.F32 R153, -RZ, R153.H0_H0 ;  /* 0x20000099ff997230 */ /* 0x000fc40000004100 */
[----:B------:R-:W-:Y:S01]  /*5560*/  FMUL.FTZ R7, R158, R123 ;  /* 0x0000007b9e077220 */ /* 0x000fe20000410000 */
[----:B------:R-:W-:Y:S01]  /*5570*/  FADD.FTZ R165, R163, 1 ;  /* 0x3f800000a3a57421 */ /* 0x000fe20000010000 */
[----:B--2---:R-:W-:Y:S01]  /*5580*/  FADD.FTZ R170, -R142, 1 ;  /* 0x3f8000008eaa7421 */ /* 0x004fe20000010100 */
[----:B------:R-:W-:Y:S01]  /*5590*/  FADD.FTZ R167, R2, 1 ;  /* 0x3f80000002a77421 */ /* 0x000fe20000010000 */
[----:B0-----:R-:W-:Y:S01]  /*55a0*/  FMUL.FTZ R161, R162, R125 ;  /* 0x0000007da2a17220 */ /* 0x001fe20000410000 */
[----:B------:R-:W-:Y:S01]  /*55b0*/  FFMA.FTZ R4, R113, R4, 1 ;  /* 0x3f80000071047423 */ /* 0x000fe20000010004 */
[----:B------:R-:W-:Y:S01]  /*55c0*/  FMUL.FTZ R7, R138, R7 ;  /* 0x000000078a077220 */ /* 0x000fe20000410000 */
[----:B------:R-:W-:Y:S01]  /*55d0*/  FADD.FTZ R172, -R150, 1 ;  /* 0x3f80000096ac7421 */ /* 0x000fe20000010100 */
[----:B------:R-:W-:Y:S01]  /*55e0*/  FFMA.FTZ R170, R115, R170, 1 ;  /* 0x3f80000073aa7423 */ /* 0x000fe200000100aa */
[----:B------:R-:W-:Y:S01]  /*55f0*/  FMUL.FTZ R163, R160, R153 ;  /* 0x00000099a0a37220 */ /* 0x000fe20000410000 */
[----:B------:R-:W-:Y:S01]  /*5600*/  FMUL.FTZ R161, R142, R161 ;  /* 0x000000a18ea17220 */ /* 0x000fe20000410000 */
[----:B------:R-:W0:Y:S01]  /*5610*/  MUFU.RCP R126, R126 ;  /* 0x0000007e007e7308 */ /* 0x000e220000001000 */
[----:B------:R-:W-:Y:S01]  /*5620*/  FMUL.FTZ R7, R7, R4 ;  /* 0x0000000407077220 */ /* 0x000fe20000410000 */
[----:B------:R-:W-:Y:S01]  /*5630*/  FFMA.FTZ R172, R117, R172, 1 ;  /* 0x3f80000075ac7423 */ /* 0x000fe200000100ac */
[----:B------:R-:W-:Y:S01]  /*5640*/  FMUL.FTZ R163, R150, R163 ;  /* 0x000000a396a37220 */ /* 0x000fe20000410000 */
[----:B------:R-:W-:Y:S01]  /*5650*/  FMUL.FTZ R4, R161, R170 ;  /* 0x000000aaa1047220 */ /* 0x000fe20000410000 */
[----:B------:R-:W-:-:S03]  /*5660*/  HADD2.F32 R116, -RZ, R116.H0_H0 ;  /* 0x20000074ff747230 */ /* 0x000fc60000004100 */
[----:B------:R-:W1:Y:S01]  /*5670*/  MUFU.RCP R165, R165 ;  /* 0x000000a500a57308 */ /* 0x000e620000001000 */
[----:B------:R-:W-:Y:S02]  /*5680*/  HADD2.F32 R114, -RZ, R114.H0_H0 ;  /* 0x20000072ff727230 */ /* 0x000fe40000004100 */
[----:B------:R-:W-:Y:S01]  /*5690*/  FADD.FTZ R2, -R128, 1 ;  /* 0x3f80000080027421 */ /* 0x000fe20000010100 */
[----:B------:R-:W-:Y:S02]  /*56a0*/  HADD2.F32 R161, -RZ, R38.H0_H0 ;  /* 0x20000026ffa17230 */ /* 0x000fe40000004100 */
[----:B------:R-:W-:Y:S02]  /*56b0*/  HADD2.F32 R157, -RZ, R157.H0_H0 ;  /* 0x2000009dff9d7230 */ /* 0x000fe40000004100 */
[----:B------:R-:W2:Y:S01]  /*56c0*/  MUFU.RCP R167, R167 ;  /* 0x000000a700a77308 */ /* 0x000ea20000001000 */
[----:B------:R-:W-:Y:S02]  /*56d0*/  HADD2.F32 R159, -RZ, R159.H0_H0 ;  /* 0x2000009fff9f7230 */ /* 0x000fe40000004100 */
[----:B------:R-:W-:-:S02]  /*56e0*/  HADD2.F32 R166, -RZ, R166.H0_H0 ;  /* 0x200000a6ffa67230 */ /* 0x000fc40000004100 */
[----:B------:R-:W-:Y:S01]  /*56f0*/  FMUL.FTZ R175, R163, R172 ;  /* 0x000000aca3af7220 */ /* 0x000fe20000410000 */
[----:B------:R-:W-:Y:S02]  /*5700*/  HADD2.F32 R163, -RZ, R25.H0_H0 ;  /* 0x20000019ffa37230 */ /* 0x000fe40000004100 */
[----:B------:R-:W-:Y:S01]  /*5710*/  FFMA.FTZ R38, R119, R2, 1 ;  /* 0x3f80000077267423 */ /* 0x000fe20000010002 */
[----:B------:R-:W-:Y:S01]  /*5720*/  FADD.FTZ R25, -R151, 1 ;  /* 0x3f80000097197421 */ /* 0x000fe20000010100 */
[----:B---3--:R-:W-:Y:S01]  /*5730*/  FADD.FTZ R183, -R155, 1 ;  /* 0x3f8000009bb77421 */ /* 0x008fe20000010100 */
[----:B------:R-:W-:Y:S01]  /*5740*/  FMUL.FTZ R2, R116, R157 ;  /* 0x0000009d74027220 */ /* 0x000fe20000410000 */
[----:B------:R-:W-:Y:S01]  /*5750*/  FMUL.FTZ R177, R114, R159 ;  /* 0x0000009f72b17220 */ /* 0x000fe20000410000 */
[----:B------:R-:W-:Y:S01]  /*5760*/  FMUL.FTZ R130, R161, R166 ;  /* 0x000000a6a1827220 */ /* 0x000fe20000410000 */
[----:B------:R-:W3:Y:S01]  /*5770*/  S2UR UR6, SR_CgaCtaId ;  /* 0x00000000000679c3 */ /* 0x000ee20000008800 */
[----:B------:R-:W-:Y:S01]  /*5780*/  FFMA.FTZ R25, R118, R25, 1 ;  /* 0x3f80000076197423 */ /* 0x000fe20000010019 */
[----:B------:R-:W-:Y:S01]  /*5790*/  FFMA.FTZ R183, R120, R183, 1 ;  /* 0x3f80000078b77423 */ /* 0x000fe200000100b7 */
[----:B------:R-:W-:Y:S01]  /*57a0*/  FMUL.FTZ R2, R151, R2 ;  /* 0x0000000297027220 */ /* 0x000fe20000410000 */
[----:B------:R-:W-:Y:S01]  /*57b0*/  FMUL.FTZ R177, R128, R177 ;  /* 0x000000b180b17220 */ /* 0x000fe20000410000 */
[----:B------:R-:W-:-:S02]  /*57c0*/  HADD2.F32 R168, -RZ, R168.H0_H0 ;  /* 0x200000a8ffa87230 */ /* 0x000fc40000004100 */
[----:B------:R-:W-:Y:S01]  /*57d0*/  FMUL.FTZ R130, R155, R130 ;  /* 0x000000829b827220 */ /* 0x000fe20000410000 */
[----:B------:R-:W-:Y:S02]  /*57e0*/  HADD2.F32 R170, -RZ, R24.H0_H0 ;  /* 0x20000018ffaa7230 */ /* 0x000fe40000004100 */
[----:B------:R-:W-:Y:S02]  /*57f0*/  HADD2.F32 R169, -RZ, R169.H0_H0 ;  /* 0x200000a9ffa97230 */ /* 0x000fe40000004100 */
[----:B------:R-:W-:Y:S02]  /*5800*/  HADD2.F32 R172, -RZ, R0.H0_H0 ;  /* 0x20000000ffac7230 */ /* 0x000fe40000004100 */
[----:B------:R-:W-:Y:S02]  /*5810*/  HADD2.F32 R171, -RZ, R171.H0_H0 ;  /* 0x200000abffab7230 */ /* 0x000fe40000004100 */
[----:B------:R-:W-:Y:S01]  /*5820*/  FMUL.FTZ R2, R2, R25 ;  /* 0x0000001902027220 */ /* 0x000fe20000410000 */
[----:B------:R-:W-:Y:S01]  /*5830*/  FMUL.FTZ R177, R177, R38 ;  /* 0x00000026b1b17220 */ /* 0x000fe20000410000 */
[----:B------:R-:W-:Y:S01]  /*5840*/  FMUL.FTZ R130, R130, R183 ;  /* 0x000000b782827220 */ /* 0x000fe20000410000 */
[----:B0-----:R-:W-:Y:S01]  /*5850*/  FADD.FTZ R38, -R126, 1 ;  /* 0x3f8000007e267421 */ /* 0x001fe20000010100 */
[----:B------:R-:W-:Y:S01]  /*5860*/  FMUL.FTZ R25, R163, R168 ;  /* 0x000000a8a3197220 */ /* 0x000fe20000410000 */
[----:B-1----:R-:W-:Y:S01]  /*5870*/  FADD.FTZ R183, -R165, 1 ;  /* 0x3f800000a5b77421 */ /* 0x002fe20000010100 */
[----:B------:R-:W-:Y:S01]  /*5880*/  FMUL.FTZ R0, R170, R169 ;  /* 0x000000a9aa007220 */ /* 0x000fe20000410000 */
[----:B--2---:R-:W-:Y:S01]  /*5890*/  FADD.FTZ R185, -R167, 1 ;  /* 0x3f800000a7b97421 */ /* 0x004fe20000010100 */
[----:B------:R-:W-:Y:S01]  /*58a0*/  FMUL.FTZ R24, R172, R171 ;  /* 0x000000abac187220 */ /* 0x000fe20000410000 */
[----:B------:R-:W-:Y:S01]  /*58b0*/  FFMA.FTZ R38, R121, R38, 1 ;  /* 0x3f80000079267423 */ /* 0x000fe20000010026 */
        /* <DEDUP_REMOVED lines=9> */
[----:B------:R-:W-:Y:S01]  /*5950*/  FMUL.FTZ R0, R0, R183 ;  /* 0x000000b700007220 */ /* 0x000fe20000410000 */
[----:B------:R-:W-:Y:S01]  /*5960*/  FMUL.FTZ R185, R24, R185 ;  /* 0x000000b918b97220 */ /* 0x000fe20000410000 */
[----:B------:R-:W-:-:S02]  /*5970*/  PRMT R6, R3, 0x7632, R6 ;  /* 0x0000763203067816 */ /* 0x000fc40000000006 */
[----:B------:R-:W-:Y:S02]  /*5980*/  F2FP.F16.F32.PACK_AB R5, R164, R5 ;  /* 0x00000005a405723e */ /* 0x000fe400000000ff */
        /* <DEDUP_REMOVED lines=8> */
[----:B------:R-:W-:Y:S01]  /*5a10*/  PRMT R24, R5, 0x7632, R24 ;  /* 0x0000763205187816 */ /* 0x000fe20000000018 */
[----:B---3--:R-:W-:Y:S01]  /*5a20*/  ULEA UR5, UR6, UR5, 0x18 ;  /* 0x0000000506057291 */ /* 0x008fe2000f8ec03f */
[----:B------:R-:W-:Y:S01]  /*5a30*/  PRMT R38, R134, 0x7632, R38 ;  /* 0x0000763286267816 */ /* 0x000fe20000000026 */
        /* <DEDUP_REMOVED lines=18> */
[----:B------:R2:W-:Y:S04]  /*5b60*/  STS.U16 [R72+0x1c], R0 ;  /* 0x00001c0048007388 */ /* 0x0005e80000000400 */
[----:B------:R3:W-:Y:S01]  /*5b70*/  STS.U16 [R72+0x1e], R3 ;  /* 0x00001e0348007388 */ /* 0x0007e20000000400 */
[----:B------:R-:W-:-:S03]  /*5b80*/  NOP ;  /* 0x0000000000007918 */ /* 0x000fc60000000000 */
[----:B------:R-:W-:Y:S01]  /*5b90*/  LDS.U16 R173, [R88] ;  /* 0x0000000058ad7984 */ /* 0x000fe20000000400 */
[----:B0-----:R-:W-:Y:S01]  /*5ba0*/  MOV R38, UR5 ;  /* 0x0000000500267c02 */ /* 0x001fe20008000f00 */
[----:B-1----:R-:W2:Y:S02]  /*5bb0*/  LDC.64 R4, c[0x0][0x398] ;  /* 0x0000e600ff047b82 */ /* 0x002ea40000000a00 */
        /* <DEDUP_REMOVED lines=17> */
[----:B------:R-:W0:Y:S01]  /*5cd0*/  LDS R209, [R38+0x840] ;  /* 0x0008400026d17984 */ /* 0x000e220000000800 */
[C---:B--2---:R-:W-:Y:S01]  /*5ce0*/  IMAD R0, R4.reuse, UR17, RZ ;  /* 0x0000001104007c24 */ /* 0x044fe2000f8e02ff */
[----:B------:R-:W-:Y:S01]  /*5cf0*/  LOP3.LUT R179, R179, 0xfffffffe, RZ, 0xc0, !PT ;  /* 0xfffffffeb3b37812 */ /* 0x000fe200078ec0ff */
[----:B---3--:R-:W-:Y:S01]  /*5d00*/  IMAD.WIDE.U32 R2, R4, UR16, RZ ;  /* 0x0000001004027c25 */ /* 0x008fe2000f8e00ff */
[----:B------:R-:W-:Y:S01]  /*5d10*/  IADD3 R24, P1, R92, R28, RZ ;  /* 0x0000001c5c187210 */ /* 0x000fe20007f3e0ff */
[----:B------:R-:W-:Y:S02]  /*5d20*/  BSSY B0, `(.L_x_3677) ;  /* 0x0000012000007945 */ /* 0x000fe40003800000 */
[----:B------:R-:W-:Y:S01]  /*5d30*/  IMAD R7, R5, UR16, R0 ;  /* 0x0000001005077c24 */ /* 0x000fe2000f8e0200 */
[----:B------:R-:W-:-:S02]  /*5d40*/  @P6 LOP3.LUT R179, R179, 0x1, RZ, 0xfc, !PT ;  /* 0x00000001b3b36812 */ /* 0x000fc400078efcff */
[----:B------:R-:W-:Y:S02]  /*5d50*/  IADD3.X R25, R91, R29, RZ, P1, !PT ;  /* 0x0000001d5b197210 */ /* 0x000fe40000ffe4ff */
[----:B------:R-:W-:Y:S02]  /*5d60*/  IADD3 R211, R3, R7, RZ ;  /* 0x0000000703d37210 */ /* 0x000fe40007ffe0ff */
        /* <DEDUP_REMOVED lines=13> */
.L_x_3678:
[----:B------:R-:W-:Y:S05]  /*5e40*/  BSYNC B0 ;  /* 0x0000000000007941 */ /* 0x000fea0003800000 */
.L_x_3677:
[----:B------:R-:W-:Y:S01]  /*5e50*/  MOV R3, R211 ;  /* 0x000000d300037202 */ /* 0x000fe20000000f00 */
[----:B------:R-:W-:Y:S01]  /*5e60*/  ULDC.64 UR8, c[0x0][0x3a0] ;  /* 0x0000e80000087ab9 */ /* 0x000fe20000000a00 */
[----:B------:R-:W-:Y:S01]  /*5e70*/  ULDC.64 UR6, c[0x0][0x3e8] ;  /* 0x0000fa0000067ab9 */ /* 0x000fe20000000a00 */
[----:B------:R-:W-:Y:S01]  /*5e80*/  IMAD R0, R104, UR8, RZ ;  /* 0x0000000868007c24 */ /* 0x000fe2000f8e02ff */
[----:B------:R-:W-:Y:S01]  /*5e90*/  LEA R5, P1, R92, UR6, 0x1 ;  /* 0x000000065c057c11 */ /* 0x000fe2000f8208ff */
[----:B------:R-:W-:Y:S01]  /*5ea0*/  IMAD.WIDE.U32 R2, R109, UR8, R2 ;  /* 0x000000086d027c25 */ /* 0x000fe2000f8e0002 */
[----:B------:R-:W-:-:S03]  /*5eb0*/  ISETP.GE.AND P0, PT, R9, R209, PT ;  /* 0x000000d10900720c */ /* 0x000fc60003f06270 */
[----:B------:R-:W-:Y:S01]  /*5ec0*/  FMUL.FTZ R37, R37, R132 ;  /* 0x0000008425257220 */ /* 0x000fe20000410000 */
[----:B------:R-:W-:Y:S01]  /*5ed0*/  ISETP.GE.AND P3, PT, R13, R209, PT ;  /* 0x000000d10d00720c */ /* 0x000fe20003f66270 */
[----:B------:R-:W-:Y:S01]  /*5ee0*/  IMAD R4, R109, UR9, R0 ;  /* 0x000000096d047c24 */ /* 0x000fe2000f8e0200 */
[----:B------:R-:W-:Y:S01]  /*5ef0*/  IADD3 R0, P2, R40, R2, RZ ;  /* 0x0000000228007210 */ /* 0x000fe20007f5e0ff */
[----:B------:R-:W-:Y:S01]  /*5f00*/  FMUL.FTZ R36, R36, R135 ;  /* 0x0000008724247220 */ /* 0x000fe20000410000 */
[----:B------:R-:W-:Y:S01]  /*5f10*/  ISETP.GE.AND P4, PT, R14, R209, PT ;  /* 0x000000d10e00720c */ /* 0x000fe20003f86270 */
        /* <DEDUP_REMOVED lines=51> */
[----:B------:R-:W-:Y:S01]  /*6250*/  ISETP.NE.U32.AND P0, PT, RZ, UR6, PT ;  /* 0x00000006ff007c0c */ /* 0x000fe2000bf05070 */
[----:B------:R-:W-:Y:S01]  /*6260*/  FMUL.FTZ R116, R116, R151 ;  /* 0x0000009774747220 */ /* 0x000fe20000410000 */
[----:B------:R-:W-:Y:S01]  /*6270*/  FMUL.FTZ R114, R114, R119 ;  /* 0x0000007772727220 */ /* 0x000fe20000410000 */
[----:B------:R1:W-:Y:S01]  /*6280*/  @!P4 STG.E.U16 desc[UR14][R2.64+-0x500], R201 ;  /* 0xfffb00c90200c986 */ /* 0x0003e2000c10150e */
[----:B------:R-:W-:Y:S01]  /*6290*/  ISETP.NE.AND.EX P0, PT, RZ, UR7, PT, P0 ;  /* 0x00000007ff007c0c */ /* 0x000fe2000bf05300 */
[----:B------:R-:W-:Y:S01]  /*62a0*/  FMUL.FTZ R112, R161, R155 ;  /* 0x0000009ba1707220 */ /* 0x000fe20000410000 */
[----:B------:R-:W-:Y:S01]  /*62b0*/  FMUL.FTZ R110, R163, R121 ;  /* 0x00000079a36e7220 */ /* 0x000fe20000410000 */
[----:B------:R1:W-:Y:S01]  /*62c0*/  @!P5 STG.E.U16 desc[UR14][R2.64+-0x4c0], R203 ;  /* 0xfffb40cb0200d986 */ /* 0x0003e2000c10150e */
[----:B------:R-:W-:Y:S01]  /*62d0*/  FMUL.FTZ R108, R170, R165 ;  /* 0x000000a5aa6c7220 */ /* 0x000fe20000410000 */
[----:B------:R-:W-:-:S02]  /*62e0*/  FMUL.FTZ R106, R172, R167 ;  /* 0x000000a7ac6a7220 */ /* 0x000fc40000410000 */
[----:B------:R1:W-:Y:S04]  /*62f0*/  @!P1 STG.E.U16 desc[UR14][R2.64+-0x480], R205 ;  /* 0xfffb80cd02009986 */ /* 0x0003e8000c10150e */
[----:B------:R1:W-:Y:S04]  /*6300*/  @!P2 STG.E.U16 desc[UR14][R2.64+-0x7c0], R175 ;  /* 0xfff840af0200a986 */ /* 0x0003e8000c10150e */
[----:B------:R1:W-:Y:S01]  /*6310*/  @!P3 STG.E.U16 desc[UR14][R2.64+-0x440], R207 ;  /* 0xfffbc0cf0200b986 */ /* 0x0003e2000c10150e */
[----:B------:R-:W-:Y:S05]  /*6320*/  @!P0 BRA `(.L_x_3679) ;  /* 0x00000008000c8947 */ /* 0x000fea0003800000 */
[----:B------:R-:W-:Y:S01]  /*6330*/  BAR.SYNC.DEFER_BLOCKING 0x0 ;  /* 0x0000000000007b1d */ /* 0x000fe20000010000 */
[----:B------:R-:W-:Y:S01]  /*6340*/  FMUL.FTZ R37, R37, R127 ;  /* 0x0000007f25257220 */ /* 0x000fe20000410000 */
[----:B------:R-:W-:Y:S01]  /*6350*/  FMUL.FTZ R36, R36, R129 ;  /* 0x0000008124247220 */ /* 0x000fe20000410000 */
[----:B------:R-:W-:Y:S01]  /*6360*/  FMUL.FTZ R131, R137, R131 ;  /* 0x0000008389837220 */ /* 0x000fe20000410000 */
[----:B-1----:R-:W-:Y:S01]  /*6370*/  FMUL.FTZ R2, R139, R133 ;  /* 0x000000858b027220 */ /* 0x002fe20000410000 */
[----:B------:R-:W-:Y:S01]  /*6380*/  FMUL.FTZ R141, R141, R145 ;  /* 0x000000918d8d7220 */ /* 0x000fe20000410000 */
[----:B------:R-:W-:Y:S01]  /*6390*/  FMUL.FTZ R4, R111, R147 ;  /* 0x000000936f047220 */ /* 0x000fe20000410000 */
[----:B------:R-:W-:Y:S01]  /*63a0*/  F2FP.F16.F32.PACK_AB R37, R36, R37 ;  /* 0x000000252425723e */ /* 0x000fe200000000ff */
[----:B------:R-:W-:Y:S01]  /*63b0*/  FMUL.FTZ R143, R143, R149 ;  /* 0x000000958f8f7220 */ /* 0x000fe20000410000 */
[----:B------:R-:W-:Y:S01]  /*63c0*/  F2FP.F16.F32.PACK_AB R2, R2, R131 ;  /* 0x000000830202723e */ /* 0x000fe200000000ff */
        /* <DEDUP_REMOVED lines=11> */
[----:B------:R-:W-:-:S02]  /*6480*/  F2FP.F16.F32.PACK_AB R4, R4, R141 ;  /* 0x0000008d0404723e */ /* 0x000fc400000000ff */
        /* <DEDUP_REMOVED lines=9> */
[----:B------:R-:W-:Y:S01]  /*6520*/  PRMT R7, R4, 0x7632, R7 ;  /* 0x0000763204077816 */ /* 0x000fe20000000007 */
[----:B------:R3:W-:Y:S01]  /*6530*/  STS.U16 [R72+0x6], R5 ;  /* 0x0000060548007388 */ /* 0x0007e20000000400 */
[----:B0-----:R-:W-:Y:S02]  /*6540*/  PRMT R37, R115, 0x7632, R37 ;  /* 0x0000763273257816 */ /* 0x001fe40000000025 */
[----:B-1----:R-:W-:Y:S01]  /*6550*/  PRMT R3, R6, 0x7632, R3 ;  /* 0x0000763206037816 */ /* 0x002fe20000000003 */
[----:B------:R0:W-:Y:S01]  /*6560*/  STS.U16 [R72+0x8], R4 ;  /* 0x0000080448007388 */ /* 0x0001e20000000400 */
[----:B--2---:R-:W-:-:S03]  /*6570*/  PRMT R2, R138, 0x7632, R2 ;  /* 0x000076328a027816 */ /* 0x004fc60000000002 */
[----:B------:R-:W-:Y:S01]  /*6580*/  STS.U16 [R72+0xa], R7 ;  /* 0x00000a0748007388 */ /* 0x000fe20000000400 */
[----:B---3--:R-:W-:-:S03]  /*6590*/  PRMT R5, R36, 0x7632, R5 ;  /* 0x0000763224057816 */ /* 0x008fc60000000005 */
        /* <DEDUP_REMOVED lines=50> */
.L_x_3681:
[----:B------:R-:W-:Y:S05]  /*68c0*/  BSYNC B0 ;  /* 0x0000000000007941 */ /* 0x000fea0003800000 */
.L_x_3680:
        /* <DEDUP_REMOVED lines=41> */
.L_x_3679:
[----:B-12---:R-:W1:Y:S01]  /*6b60*/  LDC R2, c[0x0][0x21c] ;  /* 0x00008700ff027b82 */ /* 0x006e620000000800 */
[----:B------:R-:W-:Y:S01]  /*6b70*/  HADD2.F32 R3, -RZ, R181.H0_H0 ;  /* 0x200000b5ff037230 */ /* 0x000fe20000004100 */
[----:B------:R-:W-:Y:S01]  /*6b80*/  HFMA2.MMA R162, -RZ, RZ, 0, 0 ;  /* 0x00000000ffa27435 */ /* 0x000fe200000001ff */
[----:B------:R-:W-:Y:S01]  /*6b90*/  HADD2.F32 R5, -RZ, R70.H0_H0 ;  /* 0x20000046ff057230 */ /* 0x000fe20000004100 */
[----:B------:R-:W-:Y:S01]  /*6ba0*/  HFMA2.MMA R147, -RZ, RZ, 0, 0 ;  /* 0x00000000ff937435 */ /* 0x000fe200000001ff */
[----:B------:R-:W-:Y:S02]  /*6bb0*/  HADD2.F32 R4, -RZ, R69.H0_H0 ;  /* 0x20000045ff047230 */ /* 0x000fe40000004100 */
[C---:B------:R-:W-:Y:S01]  /*6bc0*/  FFMA.FTZ R105, R0.reuse, R3, R105 ;  /* 0x0000000300697223 */ /* 0x040fe20000010069 */
[----:B0-----:R-:W-:Y:S02]  /*6bd0*/  HADD2.F32 R7, -RZ, R68.H0_H0 ;  /* 0x20000044ff077230 */ /* 0x001fe40000004100 */
        /* <DEDUP_REMOVED lines=16> */
[----:B-1----:R-:W-:Y:S01]  /*6ce0*/  ISETP.GE.AND P0, PT, R2, 0x1, PT ;  /* 0x000000010200780c */ /* 0x002fe20003f06270 */
        /* <DEDUP_REMOVED lines=16> */
[----:B------:R-:W-:Y:S01]  /*6df0*/  MOV R160, RZ ;  /* 0x000000ff00a07202 */ /* 0x000fe20000000f00 */
[----:B------:R-:W-:Y:S01]  /*6e00*/  FFMA.FTZ R105, R128, R7, R105 ;  /* 0x0000000780697223 */ /* 0x000fe20000010069 */
[----:B------:R-:W-:Y:S02]  /*6e10*/  CS2R R156, SRZ ;  /* 0x00000000009c7805 */ /* 0x000fe4000001ff00 */
[----:B------:R-:W-:Y:S02]  /*6e20*/  CS2R R154, SRZ ;  /* 0x00000000009a7805 */ /* 0x000fe4000001ff00 */
[----:B------:R-:W-:Y:S01]  /*6e30*/  CS2R R152, SRZ ;  /* 0x0000000000987805 */ /* 0x000fe2000001ff00 */
[----:B------:R-:W-:Y:S01]  /*6e40*/  FFMA.FTZ R105, R126, R6, R105 ;  /* 0x000000067e697223 */ /* 0x000fe20000010069 */
[----:B------:R-:W-:Y:S02]  /*6e50*/  CS2R R150, SRZ ;  /* 0x0000000000967805 */ /* 0x000fe4000001ff00 */
        /* <DEDUP_REMOVED lines=15> */
[----:B------:R-:W-:Y:S01]  /*6f50*/  FMUL.FTZ R129, R12, R45 ;  /* 0x0000002d0c817220 */ /* 0x000fe20000410000 */
[----:B------:R-:W-:Y:S02]  /*6f60*/  IMAD R136, R104, UR10, RZ ;  /* 0x0000000a68887c24 */ /* 0x000fe4000f8e02ff */
[----:B------:R-:W-:Y:S01]  /*6f70*/  FMUL.FTZ R125, R14, R43 ;  /* 0x0000002b0e7d7220 */ /* 0x000fe20000410000 */
[----:B------:R-:W-:Y:S01]  /*6f80*/  FMUL.FTZ R121, R16, R41 ;  /* 0x0000002910797220 */ /* 0x000fe20000410000 */
[----:B------:R-:W0:Y:S01]  /*6f90*/  LDC.64 R14, c[0x0][0x2d8] ;  /* 0x0000b600ff0e7b82 */ /* 0x000e220000000a00 */
[----:B------:R-:W-:Y:S01]  /*6fa0*/  IMAD R111, R109, UR11, R136 ;  /* 0x0000000b6d6f7c24 */ /* 0x000fe2000f8e0288 */
[----:B------:R-:W-:Y:S01]  /*6fb0*/  ISETP.NE.AND P0, PT, R103, RZ, PT ;  /* 0x000000ff6700720c */ /* 0x000fe20003f05270 */
[----:B------:R-:W-:Y:S01]  /*6fc0*/  ULDC.64 UR6, c[0x0][0x230] ;  /* 0x00008c0000067ab9 */ /* 0x000fe20000000a00 */
[----:B------:R-:W-:Y:S01]  /*6fd0*/  IADD3 R146, R89, -0x1, RZ ;  /* 0xffffffff59927810 */ /* 0x000fe20007ffe0ff */
[----:B------:R-:W-:Y:S01]  /*6fe0*/  ULDC.64 UR8, c[0x0][0x248] ;  /* 0x0000920000087ab9 */ /* 0x000fe20000000a00 */
[C---:B------:R-:W-:Y:S01]  /*6ff0*/  IMAD R18, R104.reuse, UR6, RZ ;  /* 0x0000000668127c24 */ /* 0x040fe2000f8e02ff */
[----:B------:R-:W-:Y:S01]  /*7000*/  LOP3.LUT R179, R179, 0xfffffffd, RZ, 0xc0, !PT ;  /* 0xfffffffdb3b37812 */ /* 0x000fe200078ec0ff */
[----:B------:R-:W1:Y:S01]  /*7010*/  LDC R136, c[0x0][0x224] ;  /* 0x00008900ff887b82 */ /* 0x000e620000000800 */
[----:B------:R-:W-:Y:S01]  /*7020*/  IMAD R36, R104, UR8, RZ ;  /* 0x0000000868247c24 */ /* 0x000fe2000f8e02ff */
[----:B------:R-:W-:Y:S01]  /*7030*/  LEA.HI R11, R146, R146, RZ, 0x1 ;  /* 0x00000092920b7211 */ /* 0x000fe200078f08ff */
[----:B------:R-:W-:-:S02]  /*7040*/  IMAD R115, R109, UR7, R18 ;  /* 0x000000076d737c24 */ /* 0x000fc4000f8e0212 */
[----:B------:R-:W-:Y:S01]  /*7050*/  FMUL.FTZ R144, R3, R56 ;  /* 0x0000003803907220 */ /* 0x000fe20000410000 */
[----:B------:R-:W-:Y:S01]  /*7060*/  IMAD.WIDE.U32 R22, R109, UR6, RZ ;  /* 0x000000066d167c25 */ /* 0x000fe2000f8e00ff */
[----:B------:R-:W-:-:S03]  /*7070*/  LOP3.LUT R11, R11, 0xfffffe, RZ, 0xc0, !PT ;  /* 0x00fffffe0b0b7812 */ /* 0x000fc600078ec0ff */
[----:B------:R-:W-:Y:S01]  /*7080*/  FMUL.FTZ R143, R2, R55 ;  /* 0x00000037028f7220 */ /* 0x000fe20000410000 */
[----:B------:R-:W2:Y:S01]  /*7090*/  LDC.64 R16, c[0x0][0x2e0] ;  /* 0x0000b800ff107b82 */ /* 0x000ea20000000a00 */
[----:B------:R-:W-:Y:S01]  /*70a0*/  IMAD.WIDE.U32 R20, R109, UR8, RZ ;  /* 0x000000086d147c25 */ /* 0x000fe2000f8e00ff */
[----:B------:R-:W-:-:S03]  /*70b0*/  IADD3 R146, R146, -R11, RZ ;  /* 0x8000000b92927210 */ /* 0x000fc60007ffe0ff */
[----:B------:R-:W-:Y:S01]  /*70c0*/  FMUL.FTZ R142, R5, R54 ;  /* 0x00000036058e7220 */ /* 0x000fe20000410000 */
[----:B------:R-:W-:Y:S01]  /*70d0*/  @P0 LOP3.LUT R179, R179, 0x2, RZ, 0xfc, !PT ;  /* 0x00000002b3b30812 */ /* 0x000fe200078efcff */
[C---:B------:R-:W-:Y:S02]  /*70e0*/  IMAD R113, R109.reuse, UR9, R36 ;  /* 0x000000096d717c24 */ /* 0x040fe4000f8e0224 */
[----:B------:R-:W-:Y:S01]  /*70f0*/  FMUL.FTZ R141, R4, R53 ;  /* 0x00000035048d7220 */ /* 0x000fe20000410000 */
[----:B------:R-:W-:Y:S01]  /*7100*/  IMAD.WIDE.U32 R18, R109, UR10, RZ ;  /* 0x0000000a6d127c25 */ /* 0x000fe2000f8e00ff */
[----:B------:R-:W3:Y:S03]  /*7110*/  LDC.64 R12, c[0x0][0x2d0] ;  /* 0x0000b400ff0c7b82 */ /* 0x000ee60000000a00 */
        /* <DEDUP_REMOVED lines=11> */
[----:B------:R-:W-:Y:S02]  /*71d0*/  MOV R162, RZ ;  /* 0x000000ff00a27202 */ /* 0x000fe40000000f00 */
[----:B------:R-:W-:Y:S02]  /*71e0*/  CS2R R156, SRZ ;  /* 0x00000000009c7805 */ /* 0x000fe4000001ff00 */
[----:B------:R-:W-:Y:S02]  /*71f0*/  MOV R160, RZ ;  /* 0x000000ff00a07202 */ /* 0x000fe40000000f00 */
[----:B------:R-:W-:Y:S02]  /*7200*/  CS2R R154, SRZ ;  /* 0x00000000009a7805 */ /* 0x000fe4000001ff00 */
[----:B------:R-:W-:-:S02]  /*7210*/  CS2R R152, SRZ ;  /* 0x0000000000987805 */ /* 0x000fc4000001ff00 */
[----:B------:R-:W-:Y:S02]  /*7220*/  CS2R R150, SRZ ;  /* 0x0000000000967805 */ /* 0x000fe4000001ff00 */
[----:B------:R-:W-:Y:S02]  /*7230*/  CS2R R148, SRZ ;  /* 0x0000000000947805 */ /* 0x000fe4000001ff00 */
        /* <DEDUP_REMOVED lines=10> */
[----:B012---:R-:W-:-:S07]  /*72e0*/  IADD3 R111, R19, R111, RZ ;  /* 0x0000006f136f7210 */ /* 0x007fce0007ffe0ff */
.L_x_3694:
        /* <DEDUP_REMOVED lines=18> */
[----:B------:R-:W-:Y:S02]  /*7410*/  ISETP.GE.AND P0, PT, R89, 0x2, PT ;  /* 0x000000025900780c */ /* 0x000fe40003f06270 */
        /* <DEDUP_REMOVED lines=8> */
[----:B------:R-:W-:Y:S01]  /*74a0*/  ISETP.NE.OR P0, PT, R182, RZ, !P0 ;  /* 0x000000ffb600720c */ /* 0x000fe20004705670 */
        /* <DEDUP_REMOVED lines=8> */
[-C--:B------:R-:W-:Y:S01]  /*7530*/  LEA R4, R3, R38.reuse, 0x2 ;  /* 0x0000002603047211 */ /* 0x080fe200078e10ff */
[----:B------:R-:W-:Y:S01]  /*7540*/  HFMA2.MMA R9, -RZ, RZ, 0, 0 ;  /* 0x00000000ff097435 */ /* 0x000fe200000001ff */
[----:B------:R-:W-:Y:S01]  /*7550*/  MOV R8, 0x3f800000 ;  /* 0x3f80000000087802 */ /* 0x000fe20000000f00 */
[----:B------:R-:W-:Y:S01]  /*7560*/  @!P0 IMAD.WIDE R2, R5, 0x8, R34 ;  /* 0x0000000805028825 */ /* 0x000fe200078e0222 */
[----:B------:R-:W-:Y:S01]  /*7570*/  BSSY B0, `(.L_x_3683) ;  /* 0x0000053000007945 */ /* 0x000fe20003800000 */
[----:B------:R-:W-:Y:S02]  /*7580*/  LEA R213, R103, R38, 0x3 ;  /* 0x0000002667d57211 */ /* 0x000fe400078e18ff */
        /* <DEDUP_REMOVED lines=10> */
[----:B------:R-:W0:Y:S01]  /*7630*/  MUFU.EX2 R185, R185 ;  /* 0x000000b900b97308 */ /* 0x000e220000000800 */
[C---:B------:R-:W-:Y:S01]  /*7640*/  FMUL.FTZ R188, R36.reuse, R51 ;  /* 0x0000003324bc7220 */ /* 0x040fe20000410000 */
[----:B------:R-:W-:-:S06]  /*7650*/  FMUL.FTZ R191, R36, R50 ;  /* 0x0000003224bf7220 */ /* 0x000fcc0000410000 */
[----:B------:R-:W2:Y:S01]  /*7660*/  MUFU.EX2 R184, R184 ;  /* 0x000000b800b87308 */ /* 0x000ea20000000800 */
[----:B-1----:R-:W-:Y:S01]  /*7670*/  FMUL.FTZ R4, R37, R180 ;  /* 0x000000b425047220 */ /* 0x002fe20000410000 */
[----:B------:R-:W-:-:S06]  /*7680*/  FMUL.FTZ R192, R36, R49 ;  /* 0x0000003124c07220 */ /* 0x000fcc0000410000 */
[----:B------:R-:W1:Y:S01]  /*7690*/  MUFU.EX2 R187, R187 ;  /* 0x000000bb00bb7308 */ /* 0x000e620000000800 */
[----:B------:R4:W5:Y:S01]  /*76a0*/  @!P0 LDG.E.64 R8, desc[UR14][R2.64] ;  /* 0x0000000e02088981 */ /* 0x000962000c1e1b00 */
[----:B------:R-:W-:-:S06]  /*76b0*/  ISETP.NE.AND P0, PT, R103, 0x3f, PT ;  /* 0x0000003f6700780c */ /* 0x000fcc0003f05270 */
[----:B------:R-:W3:Y:S01]  /*76c0*/  MUFU.EX2 R188, R188 ;  /* 0x000000bc00bc7308 */ /* 0x000ee20000000800 */
[----:B----4-:R-:W-:Y:S01]  /*76d0*/  FFMA.FTZ R2, R144, R180, R143 ;  /* 0x000000b490027223 */ /* 0x010fe2000001008f */
[----:B0-----:R-:W-:Y:S01]  /*76e0*/  FMUL.FTZ R3, R185, R4 ;  /* 0x00000004b9037220 */ /* 0x001fe20000410000 */
[----:B------:R-:W-:-:S05]  /*76f0*/  FMUL.FTZ R212, R36, R48 ;  /* 0x0000003024d47220 */ /* 0x000fca0000410000 */
[----:B------:R-:W0:Y:S01]  /*7700*/  MUFU.EX2 R191, R191 ;  /* 0x000000bf00bf7308 */ /* 0x000e220000000800 */
[----:B------:R-:W-:Y:S01]  /*7710*/  FFMA.FTZ R2, R185, R2, R142 ;  /* 0x00000002b9027223 */ /* 0x000fe2000001008e */
[----:B--2---:R-:W-:Y:S01]  /*7720*/  FMUL.FTZ R4, R184, R3 ;  /* 0x00000003b8047220 */ /* 0x004fe20000410000 */
[----:B------:R-:W-:Y:S02]  /*7730*/  FMUL.FTZ R214, R36, R47 ;  /* 0x0000002f24d67220 */ /* 0x000fe40000410000 */
[----:B------:R-:W-:-:S03]  /*7740*/  FFMA.FTZ R2, R184, R2, R141 ;  /* 0x00000002b8027223 */ /* 0x000fc6000001008d */
[----:B------:R-:W2:Y:S01]  /*7750*/  MUFU.EX2 R192, R192 ;  /* 0x000000c000c07308 */ /* 0x000ea20000000800 */
[C---:B-1----:R-:W-:Y:S01]  /*7760*/  FMUL.FTZ R3, R187.reuse, R4 ;  /* 0x00000004bb037220 */ /* 0x042fe20000410000 */
[----:B------:R-:W-:Y:S01]  /*7770*/  FMUL.FTZ R216, R36, R46 ;  /* 0x0000002e24d87220 */ /* 0x000fe20000410000 */
[----:B------:R-:W-:Y:S01]  /*7780*/  FFMA.FTZ R2, R187, R2, R140 ;  /* 0x00000002bb027223 */ /* 0x000fe2000001008c */
[----:B------:R-:W-:-:S04]  /*7790*/  @P0 LEA R215, R103, R38, 0x2 ;  /* 0x0000002667d70211 */ /* 0x000fc800078e10ff */
[----:B------:R-:W1:Y:S01]  /*77a0*/  MUFU.EX2 R212, R212 ;  /* 0x000000d400d47308 */ /* 0x000e620000000800 */
[----:B---3--:R-:W-:Y:S01]  /*77b0*/  FMUL.FTZ R4, R188, R3 ;  /* 0x00000003bc047220 */ /* 0x008fe20000410000 */
[----:B------:R-:W-:Y:S01]  /*77c0*/  FMUL.FTZ R218, R36, R45 ;  /* 0x0000002d24da7220 */ /* 0x000fe20000410000 */
[----:B------:R-:W-:Y:S01]  /*77d0*/  FFMA.FTZ R2, R188, R2, R139 ;  /* 0x00000002bc027223 */ /* 0x000fe2000001008b */
[----:B------:R-:W-:-:S04]  /*77e0*/  FMUL.FTZ R220, R36, R44 ;  /* 0x0000002c24dc7220 */ /* 0x000fc80000410000 */
[----:B------:R-:W3:Y:S01]  /*77f0*/  MUFU.EX2 R214, R214 ;  /* 0x000000d600d67308 */ /* 0x000ee20000000800 */
[C---:B0-----:R-:W-:Y:S01]  /*7800*/  FMUL.FTZ R3, R191.reuse, R4 ;  /* 0x00000004bf037220 */ /* 0x041fe20000410000 */
[----:B------:R-:W-:Y:S01]  /*7810*/  FFMA.FTZ R2, R191, R2, R138 ;  /* 0x00000002bf027223 */ /* 0x000fe2000001008a */
[----:B------:R-:W0:Y:S05]  /*7820*/  @P0 LDS R215, [R215+0x1494] ;  /* 0x00149400d7d70984 */ /* 0x000e2a0000000800 */
[----:B------:R-:W4:Y:S01]  /*7830*/  MUFU.EX2 R216, R216 ;  /* 0x000000d800d87308 */ /* 0x000f220000000800 */
[----:B--2---:R-:W-:Y:S01]  /*7840*/  FMUL.FTZ R3, R192, R3 ;  /* 0x00000003c0037220 */ /* 0x004fe20000410000 */
        /* <DEDUP_REMOVED lines=20> */
[----:B------:R-:W-:-:S03]  /*7990*/  FFMA.FTZ R2, R222, R2, R125 ;  /* 0x00000002de027223 */ /* 0x000fc6000001007d */
[C---:B----4-:R-:W-:Y:S01]  /*79a0*/  FMUL.FTZ R3, R224.reuse, R3 ;  /* 0x00000003e0037220 */ /* 0x050fe20000410000 */
[----:B------:R-:W-:Y:S01]  /*79b0*/  FFMA.FTZ R4, R224, R2, R123 ;  /* 0x00000002e0047223 */ /* 0x000fe2000001007b */
[----:B------:R-:W-:Y:S02]  /*79c0*/  FMUL.FTZ R11, R6, R11 ;  /* 0x0000000b060b7220 */ /* 0x000fe40000410000 */
[C---:B--2---:R-:W-:Y:S01]  /*79d0*/  FMUL.FTZ R2, R226.reuse, R3 ;  /* 0x00000003e2027220 */ /* 0x044fe20000410000 */
        /* <DEDUP_REMOVED lines=12> */
.L_x_3684:
[----:B------:R-:W-:Y:S05]  /*7aa0*/  BSYNC B0 ;  /* 0x0000000000007941 */ /* 0x000fea0003800000 */
.L_x_3683:
        /* <DEDUP_REMOVED lines=48> */
.L_x_3717:
[----:B------:R-:W-:Y:S01]  /*7db0*/  ISETP.GE.AND P0, PT, R98, 0x10, PT ;  /* 0x000000106200780c */ /* 0x000fe20003f06270 */
[----:B------:R-:W-:-:S12]  /*7dc0*/  UMOV UR5, 0xffffffff ;  /* 0xffffffff00057882 */ /* 0x000fd80000000000 */
[C---:B0-2---:R-:W-:Y:S01]  /*7dd0*/  @P0 FFMA.FTZ R7, R6.reuse, R10, R7 ;  /* 0x0000000a06070223 */ /* 0x045fe20000010007 */
[----:B---3--:R-:W-:Y:S01]  /*7de0*/  @P0 FMUL.FTZ R6, R6, R11 ;  /* 0x0000000b06060220 */ /* 0x008fe20000410000 */
[----:B------:R-:W-:Y:S06]  /*7df0*/  BRA.DIV UR5, `(.L_x_3687) ;  /* 0x00000046059c7947 */ /* 0x000fec000b800000 */
.L_x_3720:
[----:B------:R-:W-:-:S03]  /*7e00*/  UMOV UR5, 0xffffffff ;  /* 0xffffffff00057882 */ /* 0x000fc60000000000 */
[----:B------:R-:W-:Y:S05]  /*7e10*/  BRA.DIV UR5, `(.L_x_3688) ;  /* 0x0000004605bc7947 */ /* 0x000fea000b800000 */
.L_x_3723:
[----:B------:R-:W-:-:S03]  /*7e20*/  UMOV UR5, 0xffffffff ;  /* 0xffffffff00057882 */ /* 0x000fc60000000000 */
[----:B------:R-:W-:Y:S05]  /*7e30*/  BRA.DIV UR5, `(.L_x_3689) ;  /* 0x0000004605dc7947 */ /* 0x000fea000b800000 */
[----:B------:R-:W0:Y:S04]  /*7e40*/  SHFL.UP PT, R6, R6, 0x1, RZ ;  /* 0x0420000006067989 */ /* 0x000e2800000e00ff */
[----:B------:R-:W2:Y:S04]  /*7e50*/  SHFL.UP PT, R7, R7, 0x1, RZ ;  /* 0x0420000007077989 */ /* 0x000ea800000e00ff */
[----:B-----5:R-:W3:Y:S04]  /*7e60*/  SHFL.IDX PT, R8, R8, RZ, 0x1f ;  /* 0x00001fff08087589 */ /* 0x020ee800000e0000 */
[----:B------:R-:W4:Y:S02]  /*7e70*/  SHFL.IDX PT, R9, R9, RZ, 0x1f ;  /* 0x00001fff09097589 */ /* 0x000f2400000e0000 */
.L_x_3729:
[C---:B0-2-4-:R-:W-:Y:S01]  /*7e80*/  @P3 FFMA.FTZ R9, R6.reuse, R9, R7 ;  /* 0x0000000906093223 */ /* 0x055fe20000010007 */
[----:B---3--:R-:W-:-:S03]  /*7e90*/  @P3 FMUL.FTZ R8, R6, R8 ;  /* 0x0000000806083220 */ /* 0x008fc60000410000 */
[C---:B------:R-:W-:Y:S01]  /*7ea0*/  FFMA.FTZ R11, R4.reuse, R9, R5 ;  /* 0x00000009040b7223 */ /* 0x040fe20000010005 */
[----:B------:R-:W-:-:S05]  /*7eb0*/  FMUL.FTZ R10, R4, R8 ;  /* 0x00000008040a7220 */ /* 0x000fca0000410000 */
[----:B------:R2:W-:Y:S02]  /*7ec0*/  STS.128 [R3+0x880], R8 ;  /* 0x0008800803007388 */ /* 0x0005e40000000c00 */
.L_x_3685:
        /* <DEDUP_REMOVED lines=96> */
.L_x_3746:
[C---:B--2-4-:R-:W-:Y:S01]  /*84d0*/  @P0 FFMA.FTZ R11, R8.reuse, R11, R9 ;  /* 0x0000000b080b0223 */ /* 0x054fe20000010009 */
[----:B------:R-:W-:Y:S01]  /*84e0*/  @P0 FMUL.FTZ R10, R8, R10 ;  /* 0x0000000a080a0220 */ /* 0x000fe20000410000 */
[-C--:B-1-3--:R-:W-:Y:S01]  /*84f0*/  FFMA.FTZ R37, R37, R231.reuse, R232 ;  /* 0x000000e725257223 */ /* 0x08afe200000100e8 */
[----:B------:R-:W-:Y:S01]  /*8500*/  FMUL.FTZ R36, R36, R231 ;  /* 0x000000e724247220 */ /* 0x000fe20000410000 */
[C---:B------:R-:W-:Y:S01]  /*8510*/  FFMA.FTZ R9, R6.reuse, R11, R7 ;  /* 0x0000000b06097223 */ /* 0x040fe20000010007 */
[----:B------:R-:W-:-:S05]  /*8520*/  FMUL.FTZ R8, R6, R10 ;  /* 0x0000000a06087220 */ /* 0x000fca0000410000 */
[----:B------:R1:W-:Y:S02]  /*8530*/  STS.128 [R3+0xa90], R8 ;  /* 0x000a900803007388 */ /* 0x0003e40000000c00 */
.L_x_3690:
[----:B------:R-:W-:Y:S05]  /*8540*/  WARPSYNC.ALL ;  /* 0x0000000000007948 */ /* 0x000fea0003800000 */
[----:B------:R-:W-:Y:S01]  /*8550*/  BAR.SYNC.DEFER_BLOCKING 0x0 ;  /* 0x0000000000007b1d */ /* 0x000fe20000010000 */
[----:B0-----:R-:W-:Y:S01]  /*8560*/  FFMA.FTZ R5, R0, R230, RZ ;  /* 0x000000e600057223 */ /* 0x001fe200000100ff */
[C---:B------:R-:W-:Y:S01]  /*8570*/  ISETP.GT.AND P0, PT, R98.reuse, 0x1e, PT ;  /* 0x0000001e6200780c */ /* 0x040fe20003f04270 */
[----:B------:R-:W-:Y:S01]  /*8580*/  HADD2.F32 R231, -RZ, R63.H0_H0 ;  /* 0x2000003fffe77230 */ /* 0x000fe20000004100 */
[----:B------:R-:W-:Y:S01]  /*8590*/  ISETP.GT.AND P1, PT, R98, 0x1d, PT ;  /* 0x0000001d6200780c */ /* 0x000fe20003f24270 */
[----:B------:R-:W-:Y:S01]  /*85a0*/  FFMA.FTZ R5, R134, R208, R5 ;  /* 0x000000d086057223 */ /* 0x000fe20000010005 */
[----:B------:R-:W-:Y:S01]  /*85b0*/  HADD2.F32 R235, -RZ, R61.H0_H0 ;  /* 0x2000003dffeb7230 */ /* 0x000fe20000004100 */
[----:B------:R-:W-:Y:S01]  /*85c0*/  ISETP.NE.AND P3, PT, R103, RZ, PT ;  /* 0x000000ff6700720c */ /* 0x000fe20003f65270 */
[----:B------:R-:W-:-:S02]  /*85d0*/  HADD2.F32 R239, -RZ, R59.H0_H0 ;  /* 0x2000003bffef7230 */ /* 0x000fc40000004100 */
[----:B------:R-:W-:Y:S01]  /*85e0*/  FFMA.FTZ R5, R132, R197, R5 ;  /* 0x000000c584057223 */ /* 0x000fe20000010005 */
[----:B------:R-:W-:Y:S01]  /*85f0*/  HADD2.F32 R249, -RZ, R57.H0_H0 ;  /* 0x20000039fff97230 */ /* 0x000fe20000004100 */
[----:B------:R-:W-:Y:S01]  /*8600*/  ISETP.GT.AND P2, PT, R98, 0x1b, PT ;  /* 0x0000001b6200780c */ /* 0x000fe20003f44270 */
[----:B------:R-:W-:Y:S01]  /*8610*/  BSSY B0, `(.L_x_3692) ;  /* 0x00000d8000007945 */ /* 0x000fe20003800000 */
[----:B------:R-:W-:-:S04]  /*8620*/  FFMA.FTZ R5, R130, R198, R5 ;  /* 0x000000c682057223 */ /* 0x000fc80000010005 */
[----:B------:R-:W-:-:S04]  /*8630*/  FFMA.FTZ R5, R128, R201, R5 ;  /* 0x000000c980057223 */ /* 0x000fc80000010005 */
[----:B------:R-:W-:Y:S01]  /*8640*/  FFMA.FTZ R5, R126, R200, R5 ;  /* 0x000000c87e057223 */ /* 0x000fe20000010005 */
[----:B-1----:R0:W1:Y:S03]  /*8650*/  LDS R3, [R213+0xa94] ;  /* 0x000a9400d5037984 */ /* 0x0020660000000800 */
[----:B------:R-:W-:-:S04]  /*8660*/  FFMA.FTZ R5, R124, R203, R5 ;  /* 0x000000cb7c057223 */ /* 0x000fc80000010005 */
[----:B------:R-:W-:-:S04]  /*8670*/  FFMA.FTZ R5, R122, R196, R5 ;  /* 0x000000c47a057223 */ /* 0x000fc80000010005 */
[----:B------:R-:W-:-:S04]  /*8680*/  FFMA.FTZ R7, R120, R199, R5 ;  /* 0x000000c778077223 */ /* 0x000fc80000010005 */
[----:B------:R-:W-:-:S04]  /*8690*/  FFMA.FTZ R7, R118, R194, R7 ;  /* 0x000000c276077223 */ /* 0x000fc80000010007 */
[----:B-----5:R-:W-:-:S04]  /*86a0*/  FFMA.FTZ R9, R116, R195, R7 ;  /* 0x000000c374097223 */ /* 0x020fc80000010007 */
[----:B------:R-:W-:-:S04]  /*86b0*/  FFMA.FTZ R9, R114, R204, R9 ;  /* 0x000000cc72097223 */ /* 0x000fc80000010009 */
[----:B------:R-:W-:-:S04]  /*86c0*/  FFMA.FTZ R11, R112, R207, R9 ;  /* 0x000000cf700b7223 */ /* 0x000fc80000010009 */
[----:B------:R-:W-:-:S04]  /*86d0*/  FFMA.FTZ R11, R110, R202, R11 ;  /* 0x000000ca6e0b7223 */ /* 0x000fc8000001000b */
[----:B0-----:R-:W-:-:S04]  /*86e0*/  FFMA.FTZ R213, R108, R205, R11 ;  /* 0x000000cd6cd57223 */ /* 0x001fc8000001000b */
[----:B------:R-:W-:Y:S01]  /*86f0*/  FFMA.FTZ R10, R106, R206, R213 ;  /* 0x000000ce6a0a7223 */ /* 0x000fe200000100d5 */
[----:B------:R-:W-:Y:S01]  /*8700*/  FFMA.FTZ R206, R249, -R41, R206 ;  /* 0x80000029f9ce7223 */ /* 0x000fe200000100ce */
[----:B-1----:R-:W-:-:S03]  /*8710*/  FFMA.FTZ R3, R3, R215, R228 ;  /* 0x000000d703037223 */ /* 0x002fc600000100e4 */
[----:B------:R-:W0:Y:S01]  /*8720*/  SHFL.DOWN PT, R213, R10, 0x1, 0x1f ;  /* 0x08201f000ad57f89 */ /* 0x000e2200000e0000 */
[----:B------:R-:W-:Y:S01]  /*8730*/  FFMA.FTZ R5, R226, R3, R229 ;  /* 0x00000003e2057223 */ /* 0x000fe200000100e5 */
[----:B------:R-:W-:-:S03]  /*8740*/  HADD2.F32 R226, -RZ, R58.H0_H0 ;  /* 0x2000003affe27230 */ /* 0x000fc60000004100 */
[----:B------:R-:W-:Y:S01]  /*8750*/  FFMA.FTZ R4, R224, R5, R227 ;  /* 0x00000005e0047223 */ /* 0x000fe200000100e3 */
[----:B------:R-:W-:Y:S02]  /*8760*/  HADD2.F32 R227, -RZ, R65.H0_H0 ;  /* 0x20000041ffe37230 */ /* 0x000fe40000004100 */
[-C--:B------:R-:W-:Y:S01]  /*8770*/  FFMA.FTZ R228, R226, -R42.reuse, R205 ;  /* 0x8000002ae2e47223 */ /* 0x080fe200000100cd */
[----:B------:R-:W-:Y:S01]  /*8780*/  FMUL.FTZ R205, R5, R42 ;  /* 0x0000002a05cd7220 */ /* 0x000fe20000410000 */
[----:B------:R-:W-:Y:S01]  /*8790*/  FFMA.FTZ R7, R222, R4, R225 ;  /* 0x00000004de077223 */ /* 0x000fe200000100e1 */
[----:B------:R-:W-:Y:S02]  /*87a0*/  HADD2.F32 R222, -RZ, R60.H0_H0 ;  /* 0x2000003cffde7230 */ /* 0x000fe40000004100 */
[----:B------:R-:W-:Y:S01]  /*87b0*/  FADD.FTZ R164, R205, R164 ;  /* 0x000000a4cda47221 */ /* 0x000fe20000010000 */
[----:B------:R-:W-:Y:S01]  /*87c0*/  FFMA.FTZ R6, R220, R7, R223 ;  /* 0x00000007dc067223 */ /* 0x000fe200000100df */
[----:B------:R-:W-:-:S02]  /*87d0*/  HADD2.F32 R223, -RZ, R67.H0_H0 ;  /* 0x20000043ffdf7230 */ /* 0x000fc40000004100 */
[-C--:B------:R-:W-:Y:S01]  /*87e0*/  FFMA.FTZ R224, R222, -R44.reuse, R207 ;  /* 0x8000002cdee07223 */ /* 0x080fe200000100cf */
[----:B------:R-:W-:Y:S01]  /*87f0*/  FMUL.FTZ R207, R7, R44 ;  /* 0x0000002c07cf7220 */ /* 0x000fe20000410000 */
[----:B------:R-:W-:-:S03]  /*8800*/  FFMA.FTZ R9, R218, R6, R221 ;  /* 0x00000006da097223 */ /* 0x000fc600000100dd */
[----:B------:R-:W-:Y:S01]  /*8810*/  FADD.FTZ R166, R207, R166 ;  /* 0x000000a6cfa67221 */ /* 0x000fe20000010000 */
[----:B------:R-:W-:Y:S01]  /*8820*/  FFMA.FTZ R8, R216, R9, R219 ;  /* 0x00000009d8087223 */ /* 0x000fe200000100db */
[----:B------:R-:W-:Y:S02]  /*8830*/  HADD2.F32 R219, -RZ, R69.H0_H0 ;  /* 0x20000045ffdb7230 */ /* 0x000fe40000004100 */
[----:B0-----:R-:W-:Y:S01]  /*8840*/  @!P0 FADD.FTZ R10, R10, R213 ;  /* 0x000000d50a0a8221 */ /* 0x001fe20000010000 */
[----:B------:R-:W-:Y:S02]  /*8850*/  HADD2.F32 R213, -RZ, R71.H0_H0 ;  /* 0x20000047ffd57230 */ /* 0x000fe40000004100 */
[----:B------:R-:W-:Y:S01]  /*8860*/  FFMA.FTZ R11, R214, R8, R217 ;  /* 0x00000008d60b7223 */ /* 0x000fe200000100d9 */
[----:B------:R-:W-:Y:S02]  /*8870*/  HADD2.F32 R216, -RZ, R62.H0_H0 ;  /* 0x2000003effd87230 */ /* 0x000fe40000004100 */
[----:B------:R-:W-:Y:S01]  /*8880*/  FMUL.FTZ R218, R8, R47 ;  /* 0x0000002f08da7220 */ /* 0x000fe20000410000 */
[----:B------:R-:W0:Y:S01]  /*8890*/  SHFL.DOWN PT, R245, R10, 0x2, 0x1f ;  /* 0x08401f000af57f89 */ /* 0x000e2200000e0000 */
[----:B------:R-:W-:Y:S01]  /*88a0*/  FFMA.FTZ R209, R212, R11, R209 ;  /* 0x0000000bd4d17223 */ /* 0x000fe200000100d1 */
[----:B------:R-:W-:Y:S01]  /*88b0*/  FFMA.FTZ R217, R213, -R55, R208 ;  /* 0x80000037d5d97223 */ /* 0x000fe200000100d0 */
[----:B------:R-:W-:-:S02]  /*88c0*/  HADD2.F32 R208, -RZ, R66.H0_H0 ;  /* 0x20000042ffd07230 */ /* 0x000fc40000004100 */
[----:B------:R-:W-:Y:S01]  /*88d0*/  FADD.FTZ R167, R218, R167 ;  /* 0x000000a7daa77221 */ /* 0x000fe20000010000 */
[----:B------:R-:W-:Y:S01]  /*88e0*/  FFMA.FTZ R211, R192, R209, R211 ;  /* 0x000000d1c0d37223 */ /* 0x000fe200000100d3 */
[----:B------:R-:W-:Y:S02]  /*88f0*/  HADD2.F32 R192, -RZ, R68.H0_H0 ;  /* 0x20000044ffc07230 */ /* 0x000fe40000004100 */
[----:B------:R-:W-:Y:S02]  /*8900*/  HADD2.F32 R212, -RZ, R64.H0_H0 ;  /* 0x20000040ffd47230 */ /* 0x000fe40000004100 */
[----:B------:R-:W-:-:S04]  /*8910*/  FFMA.FTZ R191, R191, R211, R210 ;  /* 0x000000d3bfbf7223 */ /* 0x000fc800000100d2 */
[----:B------:R-:W-:-:S04]  /*8920*/  FFMA.FTZ R193, R188, R191, R193 ;  /* 0x000000bfbcc17223 */ /* 0x000fc800000100c1 */
[----:B------:R-:W-:-:S04]  /*8930*/  FFMA.FTZ R187, R187, R193, R190 ;  /* 0x000000c1bbbb7223 */ /* 0x000fc800000100be */
[----:B------:R-:W-:Y:S01]  /*8940*/  FFMA.FTZ R189, R184, R187, R189 ;  /* 0x000000bbb8bd7223 */ /* 0x000fe200000100bd */
[----:B------:R-:W-:Y:S01]  /*8950*/  FMUL.FTZ R190, R187, R53 ;  /* 0x00000035bbbe7220 */ /* 0x000fe20000410000 */
[----:B0-----:R-:W-:Y:S02]  /*8960*/  @!P1 FADD.FTZ R10, R10, R245 ;  /* 0x000000f50a0a9221 */ /* 0x001fe40000010000 */
[----:B------:R-:W-:Y:S01]  /*8970*/  FFMA.FTZ R186, R185, R189, R186 ;  /* 0x000000bdb9ba7223 */ /* 0x000fe200000100ba */
[----:B------:R-:W-:Y:S02]  /*8980*/  HADD2.F32 R185, -RZ, R181.H0_H0 ;  /* 0x200000b5ffb97230 */ /* 0x000fe40000004100 */
[----:B------:R-:W-:Y:S01]  /*8990*/  FMUL.FTZ R188, R189, R54 ;  /* 0x00000036bdbc7220 */ /* 0x000fe20000410000 */
[----:B------:R-:W-:Y:S01]  /*89a0*/  FADD.FTZ R173, R190, R173 ;  /* 0x000000adbead7221 */ /* 0x000fe20000010000 */
[----:B------:R-:W-:Y:S01]  /*89b0*/  FFMA.FTZ R183, R180, R186, R183 ;  /* 0x000000bab4b77223 */ /* 0x000fe200000100b7 */
[----:B------:R-:W-:-:S02]  /*89c0*/  HADD2.F32 R180, -RZ, R70.H0_H0 ;  /* 0x20000046ffb47230 */ /* 0x000fc40000004100 */
[-C--:B------:R-:W-:Y:S01]  /*89d0*/  FFMA.FTZ R215, R185, -R56.reuse, R230 ;  /* 0x80000038b9d77223 */ /* 0x080fe200000100e6 */
[----:B------:R-:W-:Y:S01]  /*89e0*/  FMUL.FTZ R184, R186, R55 ;  /* 0x00000037bab87220 */ /* 0x000fe20000410000 */
[----:B------:R-:W-:Y:S01]  /*89f0*/  FMUL.FTZ R2, R183, R56 ;  /* 0x00000038b7027220 */ /* 0x000fe20000410000 */
[----:B------:R-:W0:Y:S01]  /*8a00*/  SHFL.DOWN PT, R247, R10, 0x4, 0x1f ;  /* 0x08801f000af77f89 */ /* 0x000e2200000e0000 */
[----:B------:R-:W-:Y:S01]  /*8a10*/  FFMA.FTZ R197, R180, -R54, R197 ;  /* 0x80000036b4c57223 */ /* 0x000fe200000100c5 */
[----:B------:R-:W-:Y:S01]  /*8a20*/  @!P3 LEA R230, R119, R38, 0x3 ;  /* 0x0000002677e6b211 */ /* 0x000fe200078e18ff */
[----:B------:R-:W-:Y:S01]  /*8a30*/  FFMA.FTZ R221, R2, R215, RZ ;  /* 0x000000d702dd7223 */ /* 0x000fe200000100ff */
[----:B------:R-:W-:Y:S01]  /*8a40*/  FADD.FTZ R176, R188, R176 ;  /* 0x000000b0bcb07221 */ /* 0x000fe20000010000 */
[----:B------:R-:W-:Y:S01]  /*8a50*/  FADD.FTZ R175, R184, R175 ;  /* 0x000000afb8af7221 */ /* 0x000fe20000010000 */
[----:B------:R-:W-:Y:S01]  /*8a60*/  FADD.FTZ R177, R2, R177 ;  /* 0x000000b102b17221 */ /* 0x000fe20000010000 */
[----:B------:R-:W-:Y:S01]  /*8a70*/  FFMA.FTZ R225, R184, R217, R221 ;  /* 0x000000d9b8e17223 */ /* 0x000fe200000100dd */
[----:B------:R-:W-:Y:S01]  /*8a80*/  FFMA.FTZ R221, R219, -R53, R198 ;  /* 0x80000035dbdd7223 */ /* 0x000fe200000100c6 */
[-C--:B------:R-:W-:Y:S01]  /*8a90*/  FFMA.FTZ R198, R192, -R52.reuse, R201 ;  /* 0x80000034c0c67223 */ /* 0x080fe200000100c9 */
[----:B------:R-:W-:Y:S01]  /*8aa0*/  FMUL.FTZ R201, R193, R52 ;  /* 0x00000034c1c97220 */ /* 0x000fe20000410000 */
[----:B------:R-:W-:Y:S01]  /*8ab0*/  FFMA.FTZ R225, R188, R197, R225 ;  /* 0x000000c5bce17223 */ /* 0x000fe200000100e1 */
[----:B------:R-:W-:Y:S02]  /*8ac0*/  @!P3 STS.64 [R230+0x1590], R36 ;  /* 0x00159024e600b388 */ /* 0x000fe40000000a00 */
[----:B------:R-:W-:Y:S01]  /*8ad0*/  FADD.FTZ R174, R201, R174 ;  /* 0x000000aec9ae7221 */ /* 0x000fe20000010000 */
[----:B------:R-:W-:Y:S01]  /*8ae0*/  FFMA.FTZ R210, R190, R221, R225 ;  /* 0x000000ddbed27223 */ /* 0x000fe200000100e1 */
[-C--:B------:R-:W-:Y:S01]  /*8af0*/  FFMA.FTZ R225, R223, -R51.reuse, R200 ;  /* 0x80000033dfe17223 */ /* 0x080fe200000100c8 */
[----:B------:R-:W-:-:S02]  /*8b00*/  FMUL.FTZ R200, R191, R51 ;  /* 0x00000033bfc87220 */ /* 0x000fc40000410000 */
[----:B------:R-:W-:Y:S01]  /*8b10*/  FFMA.FTZ R229, R201, R198, R210 ;  /* 0x000000c6c9e57223 */ /* 0x000fe200000100d2 */
[-C--:B------:R-:W-:Y:S01]  /*8b20*/  FFMA.FTZ R210, R208, -R50.reuse, R203 ;  /* 0x80000032d0d27223 */ /* 0x080fe200000100cb */
[----:B------:R-:W-:Y:S01]  /*8b30*/  FMUL.FTZ R203, R211, R50 ;  /* 0x00000032d3cb7220 */ /* 0x000fe20000410000 */
[C---:B------:R-:W-:Y:S01]  /*8b40*/  FADD.FTZ R171, R200.reuse, R171 ;  /* 0x000000abc8ab7221 */ /* 0x040fe20000010000 */
[----:B------:R-:W-:Y:S01]  /*8b50*/  FFMA.FTZ R214, R200, R225, R229 ;  /* 0x000000e1c8d67223 */ /* 0x000fe200000100e5 */
[-C--:B------:R-:W-:Y:S01]  /*8b60*/  FFMA.FTZ R229, R227, -R49.reuse, R196 ;  /* 0x80000031e3e57223 */ /* 0x080fe200000100c4 */
[----:B------:R-:W-:Y:S01]  /*8b70*/  FMUL.FTZ R196, R209, R49 ;  /* 0x00000031d1c47220 */ /* 0x000fe20000410000 */
[----:B0-----:R-:W-:Y:S01]  /*8b80*/  @!P2 FADD.FTZ R10, R10, R247 ;  /* 0x000000f70a0aa221 */ /* 0x001fe20000010000 */
[----:B------:R-:W-:Y:S01]  /*8b90*/  FFMA.FTZ R233, R203, R210, R214 ;  /* 0x000000d2cbe97223 */ /* 0x000fe200000100d6 */
[-C--:B------:R-:W-:Y:S01]  /*8ba0*/  FFMA.FTZ R214, R212, -R48.reuse, R199 ;  /* 0x80000030d4d67223 */ /* 0x080fe200000100c7 */
[----:B------:R-:W-:Y:S01]  /*8bb0*/  FMUL.FTZ R199, R11, R48 ;  /* 0x000000300bc77220 */ /* 0x000fe20000410000 */
[C---:B------:R-:W-:Y:S01]  /*8bc0*/  FADD.FTZ R169, R196.reuse, R169 ;  /* 0x000000a9c4a97221 */ /* 0x040fe20000010000 */
[----:B------:R-:W-:Y:S01]  /*8bd0*/  FFMA.FTZ R220, R196, R229, R233 ;  /* 0x000000e5c4dc7223 */ /* 0x000fe200000100e9 */
[----:B------:R-:W-:Y:S01]  /*8be0*/  FFMA.FTZ R233, R231, -R47, R194 ;  /* 0x8000002fe7e97223 */ /* 0x000fe200000100c2 */
[----:B------:R-:W-:Y:S01]  /*8bf0*/  SHFL.DOWN PT, R247, R10, 0x8, 0x1f ;  /* 0x09001f000af77f89 */ /* 0x000fe200000e0000 */
[C---:B------:R-:W-:Y:S01]  /*8c00*/  FADD.FTZ R170, R199.reuse, R170 ;  /* 0x000000aac7aa7221 */ /* 0x040fe20000010000 */
[----:B------:R-:W-:Y:S01]  /*8c10*/  FFMA.FTZ R237, R199, R214, R220 ;  /* 0x000000d6c7ed7223 */ /* 0x000fe200000100dc */
[-C--:B------:R-:W-:Y:S01]  /*8c20*/  FFMA.FTZ R220, R216, -R46.reuse, R195 ;  /* 0x8000002ed8dc7223 */ /* 0x080fe200000100c3 */
[----:B------:R-:W-:Y:S01]  /*8c30*/  FMUL.FTZ R195, R9, R46 ;  /* 0x0000002e09c37220 */ /* 0x000fe20000410000 */
[----:B------:R-:W-:Y:S01]  /*8c40*/  FADD.FTZ R172, R203, R172 ;  /* 0x000000accbac7221 */ /* 0x000fe20000010000 */
[----:B------:R-:W-:Y:S01]  /*8c50*/  FFMA.FTZ R194, R218, R233, R237 ;  /* 0x000000e9dac27223 */ /* 0x000fe200000100ed */
[-C--:B------:R-:W-:Y:S01]  /*8c60*/  FFMA.FTZ R237, R235, -R45.reuse, R204 ;  /* 0x8000002debed7223 */ /* 0x080fe200000100cc */
[----:B------:R-:W-:Y:S01]  /*8c70*/  FMUL.FTZ R204, R6, R45 ;  /* 0x0000002d06cc7220 */ /* 0x000fe20000410000 */
[C---:B------:R-:W-:Y:S01]  /*8c80*/  FADD.FTZ R168, R195.reuse, R168 ;  /* 0x000000a8c3a87221 */ /* 0x040fe20000010000 */
[----:B------:R-:W-:-:S02]  /*8c90*/  FFMA.FTZ R241, R195, R220, R194 ;  /* 0x000000dcc3f17223 */ /* 0x000fc400000100c2 */
[C---:B------:R-:W-:Y:S02]  /*8ca0*/  FADD.FTZ R165, R204.reuse, R165 ;  /* 0x000000a5cca57221 */ /* 0x040fe40000010000 */
[----:B------:R-:W-:Y:S01]  /*8cb0*/  FFMA.FTZ R194, R204, R237, R241 ;  /* 0x000000edccc27223 */ /* 0x000fe200000100f1 */
[-C--:B------:R-:W-:Y:S01]  /*8cc0*/  FFMA.FTZ R241, R239, -R43.reuse, R202 ;  /* 0x8000002beff17223 */ /* 0x080fe200000100ca */
[----:B------:R-:W-:Y:S02]  /*8cd0*/  FMUL.FTZ R202, R4, R43 ;  /* 0x0000002b04ca7220 */ /* 0x000fe40000410000 */
[----:B------:R-:W-:Y:S02]  /*8ce0*/  FFMA.FTZ R243, R207, R224, R194 ;  /* 0x000000e0cff37223 */ /* 0x000fe400000100c2 */
[C---:B------:R-:W-:Y:S02]  /*8cf0*/  FADD.FTZ R163, R202.reuse, R163 ;  /* 0x000000a3caa37221 */ /* 0x040fe40000010000 */
[----:B------:R-:W-:Y:S01]  /*8d00*/  FFMA.FTZ R194, R202, R241, R243 ;  /* 0x000000f1cac27223 */ /* 0x000fe200000100f3 */
[----:B------:R-:W-:-:S03]  /*8d10*/  FMUL.FTZ R243, R3, R41 ;  /* 0x0000002903f37220 */ /* 0x000fc60000410000 */
[----:B------:R-:W-:Y:S01]  /*8d20*/  FFMA.FTZ R194, R205, R228, R194 ;  /* 0x000000e4cdc27223 */ /* 0x000fe200000100c2 */
[----:B------:R-:W-:-:S03]  /*8d30*/  FADD.FTZ R161, R243, R161 ;  /* 0x000000a1f3a17221 */ /* 0x000fc60000010000 */
[----:B------:R-:W-:Y:S01]  /*8d40*/  FFMA.FTZ R194, R243, R206, R194 ;  /* 0x000000cef3c27223 */ /* 0x000fe200000100c2 */
[----:B------:R-:W-:-:S04]  /*8d50*/  FMUL.FTZ R243, R178, R3 ;  /* 0x00000003b2f37220 */ /* 0x000fc80000410000 */
[----:B------:R-:W0:Y:S01]  /*8d60*/  SHFL.DOWN PT, R245, R194, 0x1, 0x1f ;  /* 0x08201f00c2f57f89 */ /* 0x000e2200000e0000 */
[----:B------:R-:W-:Y:S01]  /*8d70*/  FMUL.FTZ R206, R206, R243 ;  /* 0x000000f3cece7220 */ /* 0x000fe20000410000 */
[----:B------:R-:W-:-:S04]  /*8d80*/  FMUL.FTZ R243, R178, R5 ;  /* 0x00000005b2f37220 */ /* 0x000fc80000410000 */
[----:B------:R-:W-:-:S04]  /*8d90*/  FMUL.FTZ R243, R228, R243 ;  /* 0x000000f3e4f37220 */ /* 0x000fc80000410000 */
        /* <DEDUP_REMOVED lines=8> */
[----:B------:R-:W-:-:S04]  /*8e20*/  ISETP.GT.AND P1, PT, R98, 0xf, PT ;  /* 0x0000000f6200780c */ /* 0x000fc80003f24270 */
[----:B------:R-:W0:Y:S09]  /*8e30*/  SHFL.DOWN PT, R245, R194, 0x4, 0x1f ;  /* 0x08801f00c2f57f89 */ /* 0x000e3200000e0000 */
[----:B-1----:R-:W-:Y:S01]  /*8e40*/  @!P1 FADD.FTZ R10, R10, R247 ;  /* 0x000000f70a0a9221 */ /* 0x002fe20000010000 */
[----:B0-----:R-:W-:Y:S01]  /*8e50*/  @!P2 FADD.FTZ R194, R194, R245 ;  /* 0x000000f5c2c2a221 */ /* 0x001fe20000010000 */
[----:B------:R-:W-:Y:S01]  /*8e60*/  FFMA.FTZ R245, R249, R3, R206 ;  /* 0x00000003f9f57223 */ /* 0x000fe200000100ce */
[C---:B------:R-:W-:Y:S01]  /*8e70*/  FMUL.FTZ R206, R178.reuse, R4 ;  /* 0x00000004b2ce7220 */ /* 0x040fe20000410000 */
[----:B------:R-:W-:-:S02]  /*8e80*/  FMUL.FTZ R3, R178, R7 ;  /* 0x00000007b2037220 */ /* 0x000fc40000410000 */
[----:B------:R-:W0:Y:S01]  /*8e90*/  SHFL.DOWN PT, R37, R194, 0x8, 0x1f ;  /* 0x09001f00c2257f89 */ /* 0x000e2200000e0000 */
[----:B------:R-:W-:Y:S01]  /*8ea0*/  FMUL.FTZ R206, R241, R206 ;  /* 0x000000cef1ce7220 */ /* 0x000fe20000410000 */
[----:B------:R-:W-:Y:S01]  /*8eb0*/  FMUL.FTZ R3, R224, R3 ;  /* 0x00000003e0037220 */ /* 0x000fe20000410000 */
[----:B------:R-:W-:Y:S02]  /*8ec0*/  FADD.FTZ R162, R245, R162 ;  /* 0x000000a2f5a27221 */ /* 0x000fe40000010000 */
[----:B------:R-:W-:Y:S01]  /*8ed0*/  FFMA.FTZ R239, R239, R4, R206 ;  /* 0x00000004efef7223 */ /* 0x000fe200000100ce */
[----:B------:R-:W-:Y:S01]  /*8ee0*/  FMUL.FTZ R4, R178, R6 ;  /* 0x00000006b2047220 */ /* 0x000fe20000410000 */
[----:B------:R-:W-:Y:S01]  /*8ef0*/  FFMA.FTZ R222, R222, R7, R3 ;  /* 0x00000007dede7223 */ /* 0x000fe20000010003 */
[----:B------:R-:W-:Y:S01]  /*8f00*/  FMUL.FTZ R3, R178, R9 ;  /* 0x00000009b2037220 */ /* 0x000fe20000410000 */
[----:B------:R-:W-:Y:S01]  /*8f10*/  FADD.FTZ R160, R239, R160 ;  /* 0x000000a0efa07221 */ /* 0x000fe20000010000 */
[----:B------:R-:W-:Y:S01]  /*8f20*/  FMUL.FTZ R4, R237, R4 ;  /* 0x00000004ed047220 */ /* 0x000fe20000410000 */
[----:B------:R-:W-:Y:S01]  /*8f30*/  FADD.FTZ R157, R222, R157 ;  /* 0x0000009dde9d7221 */ /* 0x000fe20000010000 */
[----:B------:R-:W-:-:S02]  /*8f40*/  FMUL.FTZ R3, R220, R3 ;  /* 0x00000003dc037220 */ /* 0x000fc40000410000 */
[----:B------:R-:W-:Y:S01]  /*8f50*/  FFMA.FTZ R235, R235, R6, R4 ;  /* 0x00000006ebeb7223 */ /* 0x000fe20000010004 */
[----:B------:R-:W-:Y:S01]  /*8f60*/  FMUL.FTZ R4, R178, R8 ;  /* 0x00000008b2047220 */ /* 0x000fe20000410000 */
[----:B------:R-:W-:Y:S01]  /*8f70*/  FFMA.FTZ R216, R216, R9, R3 ;  /* 0x00000009d8d87223 */ /* 0x000fe20000010003 */
[C---:B------:R-:W-:Y:S01]  /*8f80*/  FMUL.FTZ R3, R178.reuse, R11 ;  /* 0x0000000bb2037220 */ /* 0x040fe20000410000 */
[----:B------:R-:W-:Y:S01]  /*8f90*/  FMUL.FTZ R6, R178, R187 ;  /* 0x000000bbb2067220 */ /* 0x000fe20000410000 */
[----:B------:R-:W-:Y:S01]  /*8fa0*/  FMUL.FTZ R4, R233, R4 ;  /* 0x00000004e9047220 */ /* 0x000fe20000410000 */
[----:B------:R-:W-:Y:S01]  /*8fb0*/  FADD.FTZ R158, R235, R158 ;  /* 0x0000009eeb9e7221 */ /* 0x000fe20000010000 */
[----:B------:R-:W-:Y:S01]  /*8fc0*/  FMUL.FTZ R3, R214, R3 ;  /* 0x00000003d6037220 */ /* 0x000fe20000410000 */
[----:B------:R-:W-:Y:S01]  /*8fd0*/  FADD.FTZ R155, R216, R155 ;  /* 0x0000009bd89b7221 */ /* 0x000fe20000010000 */
[----:B------:R-:W-:Y:S01]  /*8fe0*/  FFMA.FTZ R231, R231, R8, R4 ;  /* 0x00000008e7e77223 */ /* 0x000fe20000010004 */
[----:B0-----:R-:W-:Y:S01]  /*8ff0*/  @!P0 FADD.FTZ R194, R194, R37 ;  /* 0x00000025c2c28221 */ /* 0x001fe20000010000 */
[----:B------:R-:W-:Y:S01]  /*9000*/  FMUL.FTZ R4, R178, R209 ;  /* 0x000000d1b2047220 */ /* 0x000fe20000410000 */
[----:B------:R-:W-:Y:S01]  /*9010*/  FFMA.FTZ R212, R212, R11, R3 ;  /* 0x0000000bd4d47223 */ /* 0x000fe20000010003 */
[----:B------:R-:W-:Y:S01]  /*9020*/  FMUL.FTZ R3, R178, R211 ;  /* 0x000000d3b2037220 */ /* 0x000fe20000410000 */
[----:B------:R-:W-:Y:S01]  /*9030*/  FMUL.FTZ R8, R221, R6 ;  /* 0x00000006dd087220 */ /* 0x000fe20000410000 */
[----:B------:R-:W0:Y:S01]  /*9040*/  SHFL.DOWN PT, R5, R194, 0x10, 0x1f ;  /* 0x0a001f00c2057f89 */ /* 0x000e2200000e0000 */
[----:B------:R-:W-:Y:S01]  /*9050*/  FMUL.FTZ R4, R229, R4 ;  /* 0x00000004e5047220 */ /* 0x000fe20000410000 */
[----:B------:R-:W-:Y:S01]  /*9060*/  FMUL.FTZ R3, R210, R3 ;  /* 0x00000003d2037220 */ /* 0x000fe20000410000 */
[----:B------:R-:W-:Y:S01]  /*9070*/  FMUL.FTZ R6, R178, R189 ;  /* 0x000000bdb2067220 */ /* 0x000fe20000410000 */
[----:B------:R-:W-:Y:S01]  /*9080*/  ISETP.NE.AND P0, PT, R98, RZ, PT ;  /* 0x000000ff6200720c */ /* 0x000fe20003f05270 */
[----:B------:R-:W-:Y:S01]  /*9090*/  FFMA.FTZ R209, R227, R209, R4 ;  /* 0x000000d1e3d17223 */ /* 0x000fe20000010004 */
[----:B------:R-:W-:Y:S01]  /*90a0*/  FMUL.FTZ R4, R178, R191 ;  /* 0x000000bfb2047220 */ /* 0x000fe20000410000 */
[----:B------:R-:W-:Y:S01]  /*90b0*/  FFMA.FTZ R208, R208, R211, R3 ;  /* 0x000000d3d0d07223 */ /* 0x000fe20000010003 */
[----:B------:R-:W-:Y:S01]  /*90c0*/  FMUL.FTZ R197, R197, R6 ;  /* 0x00000006c5c57220 */ /* 0x000fe20000410000 */
[C---:B------:R-:W-:Y:S01]  /*90d0*/  FMUL.FTZ R3, R178.reuse, R193 ;  /* 0x000000c1b2037220 */ /* 0x040fe20000410000 */
[----:B------:R-:W-:Y:S01]  /*90e0*/  FMUL.FTZ R4, R225, R4 ;  /* 0x00000004e1047220 */ /* 0x000fe20000410000 */
[C---:B------:R-:W-:Y:S01]  /*90f0*/  FMUL.FTZ R6, R178.reuse, R186 ;  /* 0x000000bab2067220 */ /* 0x040fe20000410000 */
[----:B------:R-:W-:Y:S01]  /*9100*/  FMUL.FTZ R178, R178, R183 ;  /* 0x000000b7b2b27220 */ /* 0x000fe20000410000 */
[----:B------:R-:W-:Y:S01]  /*9110*/  FMUL.FTZ R3, R198, R3 ;  /* 0x00000003c6037220 */ /* 0x000fe20000410000 */
[----:B------:R-:W-:Y:S01]  /*9120*/  FFMA.FTZ R191, R223, R191, R4 ;  /* 0x000000bfdfbf7223 */ /* 0x000fe20000010004 */
[----:B------:R-:W-:Y:S01]  /*9130*/  FMUL.FTZ R6, R217, R6 ;  /* 0x00000006d9067220 */ /* 0x000fe20000410000 */
[----:B------:R-:W-:Y:S01]  /*9140*/  FMUL.FTZ R178, R215, R178 ;  /* 0x000000b2d7b27220 */ /* 0x000fe20000410000 */
[----:B------:R-:W-:Y:S01]  /*9150*/  FFMA.FTZ R192, R192, R193, R3 ;  /* 0x000000c1c0c07223 */ /* 0x000fe20000010003 */
[----:B------:R-:W-:Y:S01]  /*9160*/  FFMA.FTZ R187, R219, R187, R8 ;  /* 0x000000bbdbbb7223 */ /* 0x000fe20000010008 */
[----:B------:R-:W-:Y:S01]  /*9170*/  FFMA.FTZ R180, R180, R189, R197 ;  /* 0x000000bdb4b47223 */ /* 0x000fe200000100c5 */
[----:B------:R-:W-:Y:S01]  /*9180*/  FFMA.FTZ R213, R213, R186, R6 ;  /* 0x000000bad5d57223 */ /* 0x000fe20000010006 */
[----:B------:R-:W-:Y:S01]  /*9190*/  FFMA.FTZ R178, R185, R183, R178 ;  /* 0x000000b7b9b27223 */ /* 0x000fe200000100b2 */
[----:B------:R-:W-:Y:S01]  /*91a0*/  FADD.FTZ R156, R231, R156 ;  /* 0x0000009ce79c7221 */ /* 0x000fe20000010000 */
[----:B------:R-:W-:Y:S01]  /*91b0*/  FADD.FTZ R153, R212, R153 ;  /* 0x00000099d4997221 */ /* 0x000fe20000010000 */
[----:B0-----:R-:W-:Y:S01]  /*91c0*/  @!P1 FADD.FTZ R194, R194, R5 ;  /* 0x00000005c2c29221 */ /* 0x001fe20000010000 */
[----:B------:R-:W-:Y:S01]  /*91d0*/  MOV R5, R10 ;  /* 0x0000000a00057202 */ /* 0x000fe20000000f00 */
[----:B------:R-:W-:Y:S01]  /*91e0*/  FADD.FTZ R154, R209, R154 ;  /* 0x0000009ad19a7221 */ /* 0x000fe20000010000 */
[----:B------:R-:W-:Y:S01]  /*91f0*/  FADD.FTZ R151, R208, R151 ;  /* 0x00000097d0977221 */ /* 0x000fe20000010000 */
[----:B------:R-:W-:Y:S01]  /*9200*/  FADD.FTZ R152, R191, R152 ;  /* 0x00000098bf987221 */ /* 0x000fe20000010000 */
[----:B------:R-:W-:Y:S01]  /*9210*/  MOV R4, R194 ;  /* 0x000000c200047202 */ /* 0x000fe20000000f00 */
[----:B------:R-:W-:Y:S01]  /*9220*/  FADD.FTZ R149, R192, R149 ;  /* 0x00000095c0957221 */ /* 0x000fe20000010000 */
[----:B------:R-:W-:Y:S01]  /*9230*/  FADD.FTZ R150, R187, R150 ;  /* 0x00000096bb967221 */ /* 0x000fe20000010000 */
[----:B------:R-:W-:Y:S01]  /*9240*/  FADD.FTZ R147, R180, R147 ;  /* 0x00000093b4937221 */ /* 0x000fe20000010000 */
[----:B------:R-:W-:Y:S01]  /*9250*/  FADD.FTZ R148, R213, R148 ;  /* 0x00000094d5947221 */ /* 0x000fe20000010000 */
[----:B------:R0:W-:Y:S01]  /*9260*/  @!P0 STS.64 [R90+0x858], R4 ;  /* 0x000858045a008388 */ /* 0x0001e20000000a00 */
[----:B------:R-:W-:Y:S01]  /*9270*/  FADD.FTZ R145, R178, R145 ;  /* 0x00000091b2917221 */ /* 0x000fe20000010000 */
        /* <DEDUP_REMOVED lines=17> */
.L_x_3693:
[----:B------:R-:W-:Y:S05]  /*9390*/  BSYNC B0 ;  /* 0x0000000000007941 */ /* 0x000fea0003800000 */
.L_x_3692:
[----:B------:R-:W-:-:S04]  /*93a0*/  IADD3 R119, R119, 0x1, RZ ;  /* 0x0000000177777810 */ /* 0x000fc80007ffe0ff */
[----:B------:R-:W-:-:S13]  /*93b0*/  ISETP.GE.AND P0, PT, R119, UR18, PT ;  /* 0x0000001277007c0c */ /* 0x000fda000bf06270 */
[----:B------:R-:W-:Y:S05]  /*93c0*/  @!P0 BRA `(.L_x_3694) ;  /* 0xffffffdc00c88947 */ /* 0x000fea000383ffff */
.L_x_3682:
[----:B------:R-:W-:Y:S01]  /*93d0*/  BAR.SYNC.DEFER_BLOCKING 0x0 ;  /* 0x0000000000007b1d */ /* 0x000fe20000010000 */
[C---:B01----:R-:W-:Y:S02]  /*93e0*/  LOP3.LUT R5, R92.reuse, 0x20, RZ, 0xfc, !PT ;  /* 0x000000205c057812 */ /* 0x043fe400078efcff */
[C---:B------:R-:W-:Y:S02]  /*93f0*/  LOP3.LUT R6, R92.reuse, 0x40, RZ, 0xfc, !PT ;  /* 0x000000405c067812 */ /* 0x040fe400078efcff */
[----:B------:R-:W-:Y:S01]  /*9400*/  LOP3.LUT R0, R92, 0x60, RZ, 0xfc, !PT ;  /* 0x000000605c007812 */ /* 0x000fe200078efcff */
[----:B------:R-:W-:Y:S01]  /*9410*/  ULDC UR5, c[0x0][0x218] ;  /* 0x0000860000057ab9 */ /* 0x000fe20000000800 */
[----:B------:R-:W-:Y:S02]  /*9420*/  PRMT R17, RZ, 0x7610, R17 ;  /* 0x00007610ff117816 */ /* 0x000fe40000000011 */
[----:B------:R-:W-:Y:S02]  /*9430*/  IADD3 R29, -R28, UR5, RZ ;  /* 0x000000051c1d7c10 */ /* 0x000fe4000fffe1ff */
[----:B------:R-:W-:-:S02]  /*9440*/  PRMT R16, RZ, 0x7610, R16 ;  /* 0x00007610ff107816 */ /* 0x000fc40000000010 */
[-C--:B------:R-:W-:Y:S02]  /*9450*/  ISETP.GE.AND P1, PT, R92, R29.reuse, PT ;  /* 0x0000001d5c00720c */ /* 0x080fe40003f26270 */
[-C--:B------:R-:W-:Y:S02]  /*9460*/  ISETP.GE.AND P2, PT, R5, R29.reuse, PT ;  /* 0x0000001d0500720c */ /* 0x080fe40003f46270 */
[-C--:B------:R-:W-:Y:S02]  /*9470*/  ISETP.GE.AND P3, PT, R6, R29.reuse, PT ;  /* 0x0000001d0600720c */ /* 0x080fe40003f66270 */
[----:B------:R-:W-:Y:S02]  /*9480*/  ISETP.GE.AND P4, PT, R0, R29, PT ;  /* 0x0000001d0000720c */ /* 0x000fe40003f86270 */
[----:B------:R-:W-:Y:S02]  /*9490*/  LOP3.LUT R2, R92, 0x80, RZ, 0xfc, !PT ;  /* 0x000000805c027812 */ /* 0x000fe400078efcff */
[----:B------:R-:W-:-:S02]  /*94a0*/  PRMT R19, RZ, 0x7610, R19 ;  /* 0x00007610ff137816 */ /* 0x000fc40000000013 */
[C---:B------:R-:W-:Y:S01]  /*94b0*/  LOP3.LUT R3, R92.reuse, 0xa0, RZ, 0xfc, !PT ;  /* 0x000000a05c037812 */ /* 0x040fe200078efcff */
[----:B------:R-:W2:Y:S01]  /*94c0*/  @!P1 LDG.E.U16 R17, desc[UR14][R26.64] ;  /* 0x0000000e1a119981 */ /* 0x000ea2000c1e1500 */
[----:B------:R-:W-:Y:S02]  /*94d0*/  PRMT R18, RZ, 0x7610, R18 ;  /* 0x00007610ff127816 */ /* 0x000fe40000000012 */
[C---:B------:R-:W-:Y:S01]  /*94e0*/  LOP3.LUT R4, R92.reuse, 0xc0, RZ, 0xfc, !PT ;  /* 0x000000c05c047812 */ /* 0x040fe200078efcff */
[----:B------:R-:W3:Y:S01]  /*94f0*/  @!P2 LDG.E.U16 R16, desc[UR14][R26.64+0x40] ;  /* 0x0000400e1a10a981 */ /* 0x000ee2000c1e1500 */
[C---:B------:R-:W-:Y:S02]  /*9500*/  LOP3.LUT R7, R92.reuse, 0xe0, RZ, 0xfc, !PT ;  /* 0x000000e05c077812 */ /* 0x040fe400078efcff */
[----:B------:R-:W-:Y:S01]  /*9510*/  LOP3.LUT R8, R92, 0x100, RZ, 0xfc, !PT ;  /* 0x000001005c087812 */ /* 0x000fe200078efcff */
[----:B------:R-:W4:Y:S01]  /*9520*/  @!P3 LDG.E.U16 R19, desc[UR14][R26.64+0x80] ;  /* 0x0000800e1a13b981 */ /* 0x000f22000c1e1500 */
[----:B------:R-:W-:-:S02]  /*9530*/  ISETP.GE.AND P5, PT, R2, R29, PT ;  /* 0x0000001d0200720c */ /* 0x000fc40003fa6270 */
[----:B------:R-:W-:Y:S01]  /*9540*/  LOP3.LUT R9, R92, 0x120, RZ, 0xfc, !PT ;  /* 0x000001205c097812 */ /* 0x000fe200078efcff */
[----:B------:R-:W5:Y:S01]  /*9550*/  @!P4 LDG.E.U16 R18, desc[UR14][R26.64+0xc0] ;  /* 0x0000c00e1a12c981 */ /* 0x000f62000c1e1500 */
[-C--:B------:R-:W-:Y:S02]  /*9560*/  ISETP.GE.AND P0, PT, R3, R29.reuse, PT ;  /* 0x0000001d0300720c */ /* 0x080fe40003f06270 */
[-C--:B------:R-:W-:Y:S02]  /*9570*/  ISETP.GE.AND P1, PT, R4, R29.reuse, PT ;  /* 0x0000001d0400720c */ /* 0x080fe40003f26270 */
[-C--:B------:R-:W-:Y:S02]  /*9580*/  ISETP.GE.AND P2, PT, R7, R29.reuse, PT ;  /* 0x0000001d0700720c */ /* 0x080fe40003f46270 */
[-C--:B------:R-:W-:Y:S02]  /*9590*/  ISETP.GE.AND P3, PT, R8, R29.reuse, PT ;  /* 0x0000001d0800720c */ /* 0x080fe40003f66270 */
[----:B------:R-:W-:-:S02]  /*95a0*/  ISETP.GE.AND P4, PT, R9, R29, PT ;  /* 0x0000001d0900720c */ /* 0x000fc40003f86270 */
[----:B------:R-:W-:Y:S02]  /*95b0*/  PRMT R21, RZ, 0x7610, R21 ;  /* 0x00007610ff157816 */ /* 0x000fe40000000015 */
[----:B------:R-:W-:Y:S02]  /*95c0*/  PRMT R20, RZ, 0x7610, R20 ;  /* 0x00007610ff147816 */ /* 0x000fe40000000014 */
[----:B------:R-:W-:Y:S02]  /*95d0*/  PRMT R23, RZ, 0x7610, R23 ;  /* 0x00007610ff177816 */ /* 0x000fe40000000017 */
[----:B------:R-:W-:Y:S01]  /*95e0*/  PRMT R22, RZ, 0x7610, R22 ;  /* 0x00007610ff167816 */ /* 0x000fe20000000016 */
[----:B------:R-:W5:Y:S01]  /*95f0*/  @!P5 LDG.E.U16 R21, desc[UR14][R26.64+0x100] ;  /* 0x0001000e1a15d981 */ /* 0x000f62000c1e1500 */
[C---:B------:R-:W-:Y:S02]  /*9600*/  LOP3.LUT R10, R92.reuse, 0x140, RZ, 0xfc, !PT ;  /* 0x000001405c0a7812 */ /* 0x040fe400078efcff */
[----:B------:R-:W-:Y:S01]  /*9610*/  PRMT R37, RZ, 0x7610, R37 ;  /* 0x00007610ff257816 */ /* 0x000fe20000000025 */
[----:B------:R-:W5:Y:S01]  /*9620*/  @!P0 LDG.E.U16 R20, desc[UR14][R26.64+0x140] ;  /* 0x0001400e1a148981 */ /* 0x000f62000c1e1500 */
[----:B------:R-:W-:-:S02]  /*9630*/  LOP3.LUT R11, R92, 0x160, RZ, 0xfc, !PT ;  /* 0x000001605c0b7812 */ /* 0x000fc400078efcff */
[----:B------:R-:W-:Y:S01]  /*9640*/  PRMT R28, RZ, 0x7610, R28 ;  /* 0x00007610ff1c7816 */ /* 0x000fe2000000001c */
[----:B------:R-:W5:Y:S01]  /*9650*/  @!P1 LDG.E.U16 R23, desc[UR14][R26.64+0x180] ;  /* 0x0001800e1a179981 */ /* 0x000f62000c1e1500 */
[C---:B------:R-:W-:Y:S02]  /*9660*/  LOP3.LUT R12, R92.reuse, 0x180, RZ, 0xfc, !PT ;  /* 0x000001805c0c7812 */ /* 0x040fe400078efcff */
[C---:B------:R-:W-:Y:S01]  /*9670*/  LOP3.LUT R13, R92.reuse, 0x1a0, RZ, 0xfc, !PT ;  /* 0x000001a05c0d7812 */ /* 0x040fe200078efcff */
[----:B------:R-:W5:Y:S01]  /*9680*/  @!P2 LDG.E.U16 R22, desc[UR14][R26.64+0x1c0] ;  /* 0x0001c00e1a16a981 */ /* 0x000f62000c1e1500 */
[----:B------:R-:W-:Y:S02]  /*9690*/  LOP3.LUT R14, R92, 0x1c0, RZ, 0xfc, !PT ;  /* 0x000001c05c0e7812 */ /* 0x000fe400078efcff */
[----:B------:R-:W-:Y:S01]  /*96a0*/  ISETP.GE.AND P5, PT, R10, R29, PT ;  /* 0x0000001d0a00720c */ /* 0x000fe20003fa6270 */
[----:B------:R-:W5:Y:S01]  /*96b0*/  @!P3 LDG.E.U16 R37, desc[UR14][R26.64+0x200] ;  /* 0x0002000e1a25b981 */ /* 0x000f62000c1e1500 */
[----:B------:R-:W-:-:S02]  /*96c0*/  LOP3.LUT R15, R92, 0x1e0, RZ, 0xfc, !PT ;  /* 0x000001e05c0f7812 */ /* 0x000fc400078efcff */
[-C--:B------:R-:W-:Y:S01]  /*96d0*/  ISETP.GE.AND P0, PT, R11, R29.reuse, PT ;  /* 0x0000001d0b00720c */ /* 0x080fe20003f06270 */
[----:B------:R-:W5:Y:S01]  /*96e0*/  @!P4 LDG.E.U16 R28, desc[UR14][R26.64+0x240] ;  /* 0x0002400e1a1cc981 */ /* 0x000f62000c1e1500 */
        /* <DEDUP_REMOVED lines=16> */
[----:B------:R-:W-:-:S03]  /*97f0*/  F2FP.F16.F32.PACK_AB R175, R175, R177 ;  /* 0x000000b1afaf723e */ /* 0x000fc600000000ff */
        /* <DEDUP_REMOVED lines=18> */
[----:B------:R-:W1:Y:S04]  /*9920*/  LDS.U16 R16, [R72] ;  /* 0x0000000048107984 */ /* 0x000e680000000400 */
[----:B------:R-:W2:Y:S04]  /*9930*/  LDS.U16 R18, [R72+0x4] ;  /* 0x0000040048127984 */ /* 0x000ea80000000400 */
[----:B------:R-:W3:Y:S04]  /*9940*/  LDS.U16 R19, [R72+0x6] ;  /* 0x0000060048137984 */ /* 0x000ee80000000400 */
[----:B------:R-:W-:Y:S01]  /*9950*/  LDS.U16 R20, [R72+0x10] ;  /* 0x0000100048147984 */ /* 0x000fe20000000400 */
[----:B0-----:R-:W-:-:S02]  /*9960*/  HADD2.F32 R17, -RZ, R17.H0_H0 ;  /* 0x20000011ff117230 */ /* 0x001fc40000004100 */
[----:B-1----:R-:W-:-:S03]  /*9970*/  HADD2.F32 R21, -RZ, R16.H0_H0 ;  /* 0x20000010ff157230 */ /* 0x002fc60000004100 */
[--C-:B------:R-:W-:Y:S01]  /*9980*/  FADD.FTZ R23, R17, R102.reuse ;  /* 0x0000006611177221 */ /* 0x100fe20000010000 */
[----:B------:R-:W-:Y:S01]  /*9990*/  LDS.U16 R16, [R72+0x8] ;  /* 0x0000080048107984 */ /* 0x000fe20000000400 */
[----:B--2---:R-:W-:Y:S02]  /*99a0*/  HADD2.F32 R17, -RZ, R18.H0_H0 ;  /* 0x20000012ff117230 */ /* 0x004fe40000004100 */
[--C-:B------:R-:W-:Y:S01]  /*99b0*/  FADD.FTZ R21, R21, R102.reuse ;  /* 0x0000006615157221 */ /* 0x100fe20000010000 */
[----:B---3--:R-:W-:Y:S02]  /*99c0*/  HADD2.F32 R19, -RZ, R19.H0_H0 ;  /* 0x20000013ff137230 */ /* 0x008fe40000004100 */
[--C-:B------:R-:W-:Y:S02]  /*99d0*/  FADD.FTZ R26, R17, R102.reuse ;  /* 0x00000066111a7221 */ /* 0x100fe40000010000 */
[----:B------:R-:W-:Y:S01]  /*99e0*/  FSETP.GTU.FTZ.AND P4, PT, R21, 20, PT ;  /* 0x41a000001500780b */ /* 0x000fe20003f9c000 */
[----:B------:R-:W0:Y:S01]  /*99f0*/  LDS.U16 R17, [R72+0xa] ;  /* 0x00000a0048117984 */ /* 0x000e220000000400 */
[----:B------:R-:W-:Y:S01]  /*9a00*/  FSETP.GTU.FTZ.AND P5, PT, R23, 20, PT ;  /* 0x41a000001700780b */ /* 0x000fe20003fbc000 */
[----:B------:R-:W-:Y:S01]  /*9a10*/  FADD.FTZ R27, R19, R102 ;  /* 0x00000066131b7221 */ /* 0x000fe20000010000 */
[----:B------:R-:W-:Y:S01]  /*9a20*/  FSETP.GTU.FTZ.AND P0, PT, R26, 20, PT ;  /* 0x41a000001a00780b */ /* 0x000fe20003f1c000 */
[----:B------:R-:W1:Y:S03]  /*9a30*/  LDS.U16 R18, [R72+0xc] ;  /* 0x00000c0048127984 */ /* 0x000e660000000400 */
[----:B------:R-:W-:Y:S01]  /*9a40*/  FSETP.GTU.FTZ.AND P1, PT, R27, 20, PT ;  /* 0x41a000001b00780b */ /* 0x000fe20003f3c000 */
[----:B------:R-:W2:Y:S04]  /*9a50*/  LDS.U16 R19, [R72+0xe] ;  /* 0x00000e0048137984 */ /* 0x000ea80000000400 */
[----:B------:R-:W-:-:S02]  /*9a60*/  @!P4 FMUL.FTZ R21, R21, -1.4426950216293334961 ;  /* 0xbfb8aa3b1515c820 */ /* 0x000fc40000410000 */
[----:B------:R-:W-:Y:S02]  /*9a70*/  @!P5 FMUL.FTZ R23, R23, -1.4426950216293334961 ;  /* 0xbfb8aa3b1717d820 */ /* 0x000fe40000410000 */
[----:B------:R3:W4:Y:S01]  /*9a80*/  @!P4 MUFU.EX2 R22, R21 ;  /* 0x000000150016c308 */ /* 0x0007220000000800 */
[----:B------:R-:W-:-:S03]  /*9a90*/  @!P0 FMUL.FTZ R26, R26, -1.4426950216293334961 ;  /* 0xbfb8aa3b1a1a8820 */ /* 0x000fc60000410000 */
[----:B------:R-:W-:Y:S01]  /*9aa0*/  @!P1 FMUL.FTZ R27, R27, -1.4426950216293334961 ;  /* 0xbfb8aa3b1b1b9820 */ /* 0x000fe20000410000 */
[----:B---3--:R-:W3:Y:S03]  /*9ab0*/  LDS.U16 R21, [R72+0x12] ;  /* 0x0000120048157984 */ /* 0x008ee60000000400 */
[----:B------:R-:W5:Y:S08]  /*9ac0*/  @!P5 MUFU.EX2 R23, R23 ;  /* 0x000000170017d308 */ /* 0x000f700000000800 */
[----:B------:R-:W1:Y:S08]  /*9ad0*/  @!P0 MUFU.EX2 R26, R26 ;  /* 0x0000001a001a8308 */ /* 0x000e700000000800 */
[----:B------:R-:W2:Y:S01]  /*9ae0*/  @!P1 MUFU.EX2 R27, R27 ;  /* 0x0000001b001b9308 */ /* 0x000ea20000000800 */
[----:B----4-:R-:W-:Y:S01]  /*9af0*/  @!P4 FADD.FTZ R22, R22, 1 ;  /* 0x3f8000001616c421 */ /* 0x010fe20000010000 */
[----:B-----5:R-:W-:Y:S01]  /*9b00*/  @!P5 FADD.FTZ R23, R23, 1 ;  /* 0x3f8000001717d421 */ /* 0x020fe20000010000 */
[----:B0-----:R-:W-:-:S02]  /*9b10*/  HADD2.F32 R17, -RZ, R17.H0_H0 ;  /* 0x20000011ff117230 */ /* 0x001fc40000004100 */
[----:B-1----:R-:W-:-:S03]  /*9b20*/  @!P0 FADD.FTZ R26, R26, 1 ;  /* 0x3f8000001a1a8421 */ /* 0x002fc60000010000 */
[----:B------:R-:W0:Y:S01]  /*9b30*/  @!P4 MUFU.RCP R22, R22 ;  /* 0x000000160016c308 */ /* 0x000e220000001000 */
[----:B------:R-:W-:Y:S01]  /*9b40*/  FADD.FTZ R28, R17, R102 ;  /* 0x00000066111c7221 */ /* 0x000fe20000010000 */
[----:B------:R-:W-:Y:S02]  /*9b50*/  HADD2.F32 R17, -RZ, R18.H0_H0 ;  /* 0x20000012ff117230 */ /* 0x000fe40000004100 */
[----:B--2---:R-:W-:-:S04]  /*9b60*/  @!P1 FADD.FTZ R27, R27, 1 ;  /* 0x3f8000001b1b9421 */ /* 0x004fc80000010000 */
[----:B------:R-:W1:Y:S01]  /*9b70*/  @!P5 MUFU.RCP R23, R23 ;  /* 0x000000170017d308 */ /* 0x000e620000001000 */
[----:B------:R-:W-:-:S07]  /*9b80*/  FADD.FTZ R18, R17, R102 ;  /* 0x0000006611127221 */ /* 0x000fce0000010000 */
[----:B------:R-:W2:Y:S01]  /*9b90*/  @!P0 MUFU.RCP R26, R26 ;  /* 0x0000001a001a8308 */ /* 0x000ea20000001000 */
[----:B------:R-:W-:Y:S02]  /*9ba0*/  HADD2.F32 R19, -RZ, R19.H0_H0 ;  /* 0x20000013ff137230 */ /* 0x000fe40000004100 */
[----:B------:R-:W-:-:S05]  /*9bb0*/  HADD2.F32 R17, -RZ, R20.H0_H0 ;  /* 0x20000014ff117230 */ /* 0x000fca0000004100 */
[----:B------:R-:W4:Y:S01]  /*9bc0*/  @!P1 MUFU.RCP R27, R27 ;  /* 0x0000001b001b9308 */ /* 0x000f220000001000 */
[----:B------:R-:W-:Y:S01]  /*9bd0*/  HADD2.F32 R37, -RZ, R16.H0_H0 ;  /* 0x20000010ff257230 */ /* 0x000fe20000004100 */
[----:B------:R-:W-:Y:S01]  /*9be0*/  FSETP.GTU.FTZ.AND P3, PT, R28, 20, PT ;  /* 0x41a000001c00780b */ /* 0x000fe20003f7c000 */
[----:B---3--:R-:W-:Y:S02]  /*9bf0*/  HADD2.F32 R21, -RZ, R21.H0_H0 ;  /* 0x20000015ff157230 */ /* 0x008fe40000004100 */
[--C-:B------:R-:W-:Y:S01]  /*9c00*/  FADD.FTZ R19, R19, R102.reuse ;  /* 0x0000006613137221 */ /* 0x100fe20000010000 */
[--C-:B------:R-:W-:Y:S01]  /*9c10*/  FADD.FTZ R20, R17, R102.reuse ;  /* 0x0000006611147221 */ /* 0x100fe20000010000 */
[--C-:B------:R-:W-:Y:S01]  /*9c20*/  FADD.FTZ R37, R37, R102.reuse ;  /* 0x0000006625257221 */ /* 0x100fe20000010000 */
[----:B0-----:R-:W-:Y:S01]  /*9c30*/  @!P4 FMUL.FTZ R145, R145, R22 ;  /* 0x000000169191c220 */ /* 0x001fe20000410000 */
[----:B------:R-:W-:Y:S01]  /*9c40*/  FSETP.GTU.FTZ.AND P4, PT, R18, 20, PT ;  /* 0x41a000001200780b */ /* 0x000fe20003f9c000 */
[----:B-1----:R-:W-:Y:S01]  /*9c50*/  @!P5 FMUL.FTZ R148, R148, R23 ;  /* 0x000000179494d220 */ /* 0x002fe20000410000 */
[----:B--2---:R-:W-:Y:S01]  /*9c60*/  @!P0 FMUL.FTZ R147, R147, R26 ;  /* 0x0000001a93938220 */ /* 0x004fe20000410000 */
[----:B------:R-:W-:Y:S01]  /*9c70*/  FADD.FTZ R21, R21, R102 ;  /* 0x0000006615157221 */ /* 0x000fe20000010000 */
[----:B------:R-:W-:-:S02]  /*9c80*/  FSETP.GTU.FTZ.AND P5, PT, R19, 20, PT ;  /* 0x41a000001300780b */ /* 0x000fc40003fbc000 */
[----:B------:R-:W-:Y:S02]  /*9c90*/  FSETP.GTU.FTZ.AND P0, PT, R20, 20, PT ;  /* 0x41a000001400780b */ /* 0x000fe40003f1c000 */
[----:B------:R-:W-:Y:S01]  /*9ca0*/  FSETP.GTU.FTZ.AND P2, PT, R37, 20, PT ;  /* 0x41a000002500780b */ /* 0x000fe20003f5c000 */
[----:B----4-:R-:W-:Y:S01]  /*9cb0*/  @!P1 FMUL.FTZ R150, R150, R27 ;  /* 0x0000001b96969220 */ /* 0x010fe20000410000 */
[----:B------:R-:W-:Y:S01]  /*9cc0*/  FSETP.GTU.FTZ.AND P1, PT, R21, 20, PT ;  /* 0x41a000001500780b */ /* 0x000fe20003f3c000 */
[----:B------:R-:W-:Y:S02]  /*9cd0*/  @!P3 FMUL.FTZ R17, R28, -1.4426950216293334961 ;  /* 0xbfb8aa3b1c11b820 */ /* 0x000fe40000410000 */
[----:B------:R-:W-:-:S04]  /*9ce0*/  @!P4 FMUL.FTZ R18, R18, -1.4426950216293334961 ;  /* 0xbfb8aa3b1212c820 */ /* 0x000fc80000410000 */
[----:B------:R-:W-:Y:S01]  /*9cf0*/  @!P5 FMUL.FTZ R19, R19, -1.4426950216293334961 ;  /* 0xbfb8aa3b1313d820 */ /* 0x000fe20000410000 */
[----:B------:R-:W0:Y:S01]  /*9d00*/  @!P3 MUFU.EX2 R17, R17 ;  /* 0x000000110011b308 */ /* 0x000e220000000800 */
[----:B------:R-:W-:Y:S02]  /*9d10*/  @!P0 FMUL.FTZ R20, R20, -1.4426950216293334961 ;  /* 0xbfb8aa3b14148820 */ /* 0x000fe40000410000 */
[----:B------:R-:W-:Y:S02]  /*9d20*/  @!P2 FMUL.FTZ R16, R37, -1.4426950216293334961 ;  /* 0xbfb8aa3b2510a820 */ /* 0x000fe40000410000 */
[----:B------:R-:W-:-:S03]  /*9d30*/  @!P1 FMUL.FTZ R21, R21, -1.4426950216293334961 ;  /* 0xbfb8aa3b15159820 */ /* 0x000fc60000410000 */
[----:B------:R-:W1:Y:S01]  /*9d40*/  @!P4 MUFU.EX2 R18, R18 ;  /* 0x000000120012c308 */ /* 0x000e620000000800 */
[----:B------:R-:W-:-:S07]  /*9d50*/  LOP3.LUT R23, R95, 0xfffffe00, RZ, 0xc0, !PT ;  /* 0xfffffe005f177812 */ /* 0x000fce00078ec0ff */
[----:B------:R-:W2:Y:S08]  /*9d60*/  @!P5 MUFU.EX2 R19, R19 ;  /* 0x000000130013d308 */ /* 0x000eb00000000800 */
[----:B------:R-:W-:Y:S08]  /*9d70*/  @!P0 MUFU.EX2 R20, R20 ;  /* 0x0000001400148308 */ /* 0x000ff00000000800 */
[----:B------:R-:W3:Y:S01]  /*9d80*/  @!P2 MUFU.EX2 R16, R16 ;  /* 0x000000100010a308 */ /* 0x000ee20000000800 */
[----:B------:R-:W-:-:S07]  /*9d90*/  LEA R63, R98, R23, 0x4 ;  /* 0x00000017623f7211 */ /* 0x000fce00078e20ff */
[----:B------:R-:W4:Y:S01]  /*9da0*/  @!P1 MUFU.EX2 R27, R21 ;  /* 0x00000015001b9308 */ /* 0x000f220000000800 */
[----:B0-----:R-:W-:Y:S01]  /*9db0*/  @!P3 FADD.FTZ R17, R17, 1 ;  /* 0x3f8000001111b421 */ /* 0x001fe20000010000 */
[C---:B------:R-:W-:Y:S01]  /*9dc0*/  IADD3 R44, R63.reuse, 0x7, RZ ;  /* 0x000000073f2c7810 */ /* 0x040fe20007ffe0ff */
[----:B-1----:R-:W-:Y:S01]  /*9dd0*/  @!P4 FADD.FTZ R18, R18, 1 ;  /* 0x3f8000001212c421 */ /* 0x002fe20000010000 */
[----:B------:R-:W-:Y:S01]  /*9de0*/  IADD3 R46, R63, 0x8, RZ ;  /* 0x000000083f2e7810 */ /* 0x000fe20007ffe0ff */
[----:B--2---:R-:W-:Y:S01]  /*9df0*/  @!P5 FADD.FTZ R19, R19, 1 ;  /* 0x3f8000001313d421 */ /* 0x004fe20000010000 */
[----:B------:R-:W-:Y:S02]  /*9e00*/  IADD3 R28, R63, 0x4, RZ ;  /* 0x000000043f1c7810 */ /* 0x000fe40007ffe0ff */
[----:B------:R0:W-:Y:S01]  /*9e10*/  @!P3 MUFU.RCP R65, R17 ;  /* 0x000000110041b308 */ /* 0x0001e20000001000 */
[-C--:B------:R-:W-:Y:S01]  /*9e20*/  LEA.HI.SX32 R47, R44, R63.reuse, 0x1b ;  /* 0x0000003f2c2f7211 */ /* 0x080fe200078fdaff */
[----:B---3--:R-:W-:Y:S01]  /*9e30*/  @!P2 FADD.FTZ R16, R16, 1 ;  /* 0x3f8000001010a421 */ /* 0x008fe20000010000 */
[----:B------:R-:W-:-:S02]  /*9e40*/  LEA.HI.SX32 R41, R28, R63, 0x1b ;  /* 0x0000003f1c297211 */ /* 0x000fc400078fdaff */
[----:B------:R-:W-:-:S03]  /*9e50*/  LEA.HI.SX32 R49, R46, R63, 0x1b ;  /* 0x0000003f2e317211 */ /* 0x000fc600078fdaff */
[----:B------:R4:W-:Y:S01]  /*9e60*/  @!P4 MUFU.RCP R64, R18 ;  /* 0x000000120040c308 */ /* 0x0009e20000001000 */
[----:B0-----:R-:W-:Y:S01]  /*9e70*/  @!P0 FADD.FTZ R17, R20, 1 ;  /* 0x3f80000014118421 */ /* 0x001fe20000010000 */
[----:B------:R-:W-:Y:S01]  /*9e80*/  LEA R28, R47, R38, 0x1 ;  /* 0x000000262f1c7211 */ /* 0x000fe200078e08ff */
[----:B----4-:R-:W-:-:S05]  /*9e90*/  @!P1 FADD.FTZ R18, R27, 1 ;  /* 0x3f8000001b129421 */ /* 0x010fca0000010000 */
[----:B------:R0:W-:Y:S08]  /*9ea0*/  @!P0 MUFU.RCP R46, R17 ;  /* 0x00000011002e8308 */ /* 0x0001f00000001000 */
[----:B------:R1:W-:Y:S01]  /*9eb0*/  @!P2 MUFU.RCP R62, R16 ;  /* 0x00000010003ea308 */ /* 0x0003e20000001000 */
[----:B0-----:R-:W0:Y:S07]  /*9ec0*/  LDS.U16 R17, [R72+0x16] ;  /* 0x0000160048117984 */ /* 0x001e2e0000000400 */
[----:B------:R-:W2:Y:S01]  /*9ed0*/  @!P5 MUFU.RCP R19, R19 ;  /* 0x000000130013d308 */ /* 0x000ea20000001000 */
[----:B-1----:R-:W1:Y:S07]  /*9ee0*/  LDS.U16 R16, [R72+0x14] ;  /* 0x0000140048107984 */ /* 0x002e6e0000000400 */
[----:B------:R3:W4:Y:S02]  /*9ef0*/  @!P1 MUFU.RCP R47, R18 ;  /* 0x00000012002f9308 */ /* 0x0007240000001000 */
[----:B---3--:R-:W3:Y:S01]  /*9f00*/  LDS.U16 R18, [R72+0x18] ;  /* 0x0000180048127984 */ /* 0x008ee20000000400 */
[----:B--2---:R-:W-:Y:S01]  /*9f10*/  @!P5 FMUL.FTZ R154, R154, R19 ;  /* 0x000000139a9ad220 */ /* 0x004fe20000410000 */
[----:B------:R-:W-:-:S02]  /*9f20*/  @!P0 FMUL.FTZ R153, R153, R46 ;  /* 0x0000002e99998220 */ /* 0x000fc40000410000 */
[----:B------:R-:W-:Y:S01]  /*9f30*/  LDS.U16 R19, [R72+0x1a] ;  /* 0x00001a0048137984 */ /* 0x000fe20000000400 */
[----:B----4-:R-:W-:-:S03]  /*9f40*/  @!P1 FMUL.FTZ R156, R156, R47 ;  /* 0x0000002f9c9c9220 */ /* 0x010fc60000410000 */
[----:B------:R-:W-:Y:S04]  /*9f50*/  LDS.U16 R46, [R72+0x1c] ;  /* 0x00001c00482e7984 */ /* 0x000fe80000000400 */
[----:B------:R-:W2:Y:S01]  /*9f60*/  LDS.U16 R47, [R72+0x1e] ;  /* 0x00001e00482f7984 */ /* 0x000ea20000000400 */
[----:B------:R-:W-:Y:S01]  /*9f70*/  BAR.SYNC.DEFER_BLOCKING 0x0 ;  /* 0x0000000000007b1d */ /* 0x000fe20000010000 */
[C---:B------:R-:W-:Y:S02]  /*9f80*/  IADD3 R22, R63.reuse, 0x1, RZ ;  /* 0x000000013f167810 */ /* 0x040fe40007ffe0ff */
[C---:B------:R-:W-:Y:S02]  /*9f90*/  IADD3 R48, R63.reuse, 0x9, RZ ;  /* 0x000000093f307810 */ /* 0x040fe40007ffe0ff */
[----:B------:R-:W-:-:S02]  /*9fa0*/  IADD3 R36, R63, 0x5, RZ ;  /* 0x000000053f247810 */ /* 0x000fc40007ffe0ff */
[-C--:B------:R-:W-:Y:S02]  /*9fb0*/  LEA.HI.SX32 R21, R22, R63.reuse, 0x1b ;  /* 0x0000003f16157211 */ /* 0x080fe400078fdaff */
[C---:B------:R-:W-:Y:S02]  /*9fc0*/  IADD3 R23, R63.reuse, 0x2, RZ ;  /* 0x000000023f177810 */ /* 0x040fe40007ffe0ff */
[----:B------:R-:W-:Y:S01]  /*9fd0*/  IADD3 R26, R63, 0x3, RZ ;  /* 0x000000033f1a7810 */ /* 0x000fe20007ffe0ff */
[----:B------:R-:W4:Y:S01]  /*9fe0*/  S2UR UR6, SR_CgaCtaId ;  /* 0x00000000000679c3 */ /* 0x000f220000008800 */
[-C--:B------:R-:W-:Y:S01]  /*9ff0*/  LEA.HI.SX32 R51, R48, R63.reuse, 0x1b ;  /* 0x0000003f30337211 */ /* 0x080fe200078fdaff */
[----:B0-----:R-:W-:Y:S01]  /*a000*/  HADD2.F32 R17, -RZ, R17.H0_H0 ;  /* 0x20000011ff117230 */ /* 0x001fe20000004100 */
[----:B------:R-:W-:Y:S02]  /*a010*/  LEA.HI.SX32 R43, R36, R63, 0x1b ;  /* 0x0000003f242b7211 */ /* 0x000fe400078fdaff */
[----:B------:R-:W-:-:S02]  /*a020*/  LEA R20, R21, R38, 0x1 ;  /* 0x0000002615147211 */ /* 0x000fc400078e08ff */
[----:B------:R-:W-:Y:S02]  /*a030*/  PRMT R48, R175, 0x7632, R48 ;  /* 0x00007632af307816 */ /* 0x000fe40000000030 */
[----:B------:R-:W-:Y:S02]  /*a040*/  IADD3 R50, R63, 0xa, RZ ;  /* 0x0000000a3f327810 */ /* 0x000fe40007ffe0ff */
[-C--:B------:R-:W-:Y:S02]  /*a050*/  LEA.HI.SX32 R23, R23, R63.reuse, 0x1b ;  /* 0x0000003f17177211 */ /* 0x080fe400078fdaff */
[----:B------:R-:W-:Y:S01]  /*a060*/  LEA R36, R49, R38, 0x1 ;  /* 0x0000002631247211 */ /* 0x000fe200078e08ff */
[----:B-1----:R-:W-:Y:S01]  /*a070*/  HADD2.F32 R49, -RZ, R16.H0_H0 ;  /* 0x20000010ff317230 */ /* 0x002fe20000004100 */
[-C--:B------:R-:W-:Y:S02]  /*a080*/  LEA.HI.SX32 R37, R26, R63.reuse, 0x1b ;  /* 0x0000003f1a257211 */ /* 0x080fe400078fdaff */
[----:B------:R-:W-:Y:S01]  /*a090*/  F2FP.F16.F32.PACK_AB R173, R173, R176 ;  /* 0x000000b0adad723e */ /* 0x000fe200000000ff */
[----:B------:R-:W-:Y:S01]  /*a0a0*/  STS.U16 [R72], R175 ;  /* 0x000000af48007388 */ /* 0x000fe20000000400 */
[----:B------:R-:W-:-:S02]  /*a0b0*/  LEA.HI.SX32 R53, R50, R63, 0x1b ;  /* 0x0000003f32357211 */ /* 0x000fc400078fdaff */
[-C--:B------:R-:W-:Y:S01]  /*a0c0*/  LEA R21, R23, R38.reuse, 0x1 ;  /* 0x0000002617157211 */ /* 0x080fe200078e08ff */
[----:B------:R0:W-:Y:S01]  /*a0d0*/  STS.U16 [R20+0x2], R48 ;  /* 0x0000023014007388 */ /* 0x0001e20000000400 */
[----:B------:R-:W-:Y:S01]  /*a0e0*/  IADD3 R42, R63, 0x6, RZ ;  /* 0x000000063f2a7810 */ /* 0x000fe20007ffe0ff */
[----:B------:R-:W-:Y:S01]  /*a0f0*/  FADD.FTZ R49, R49, R102 ;  /* 0x0000006631317221 */ /* 0x000fe20000010000 */
[----:B------:R-:W-:Y:S02]  /*a100*/  LEA R22, R37, R38, 0x1 ;  /* 0x0000002625167211 */ /* 0x000fe400078e08ff */
[----:B------:R-:W-:Y:S01]  /*a110*/  PRMT R50, R173, 0x7632, R50 ;  /* 0x00007632ad327816 */ /* 0x000fe20000000032 */
[----:B------:R-:W-:Y:S01]  /*a120*/  STS.U16 [R21+0x4], R173 ;  /* 0x000004ad15007388 */ /* 0x000fe20000000400 */
[----:B------:R-:W-:Y:S01]  /*a130*/  F2FP.F16.F32.PACK_AB R171, R171, R174 ;  /* 0x000000aeabab723e */ /* 0x000fe200000000ff */
[----:B0-----:R-:W-:Y:S01]  /*a140*/  FADD.FTZ R48, R17, R102 ;  /* 0x0000006611307221 */ /* 0x001fe20000010000 */
[----:B---3--:R-:W-:Y:S01]  /*a150*/  HADD2.F32 R17, -RZ, R18.H0_H0 ;  /* 0x20000012ff117230 */ /* 0x008fe20000004100 */
[----:B------:R-:W-:Y:S01]  /*a160*/  IADD3 R52, R63, 0xb, RZ ;  /* 0x0000000b3f347810 */ /* 0x000fe20007ffe0ff */
[----:B------:R0:W-:Y:S01]  /*a170*/  STS.U16 [R22+0x6], R50 ;  /* 0x0000063216007388 */ /* 0x0001e20000000400 */
[----:B------:R-:W-:-:S02]  /*a180*/  LEA.HI.SX32 R45, R42, R63, 0x1b ;  /* 0x0000003f2a2d7211 */ /* 0x000fc400078fdaff */
[----:B------:R-:W-:Y:S02]  /*a190*/  F2FP.F16.F32.PACK_AB R169, R169, R172 ;  /* 0x000000aca9a9723e */ /* 0x000fe400000000ff */
[-C--:B------:R-:W-:Y:S02]  /*a1a0*/  LEA R23, R41, R38.reuse, 0x1 ;  /* 0x0000002629177211 */ /* 0x080fe400078e08ff */
[-C--:B------:R-:W-:Y:S02]  /*a1b0*/  LEA R42, R51, R38.reuse, 0x1 ;  /* 0x00000026332a7211 */ /* 0x080fe400078e08ff */
[----:B------:R-:W-:Y:S01]  /*a1c0*/  FSETP.GTU.FTZ.AND P5, PT, R49, 20, PT ;  /* 0x41a000003100780b */ /* 0x000fe20003fbc000 */
[----:B0-----:R-:W-:Y:S01]  /*a1d0*/  FADD.FTZ R50, R17, R102 ;  /* 0x0000006611327221 */ /* 0x001fe20000010000 */
[----:B------:R-:W-:Y:S02]  /*a1e0*/  LEA R26, R43, R38, 0x1 ;  /* 0x000000262b1a7211 */ /* 0x000fe400078e08ff */
[----:B------:R-:W-:-:S02]  /*a1f0*/  PRMT R51, R171, 0x7632, R51 ;  /* 0x00007632ab337816 */ /* 0x000fc40000000033 */
[----:B------:R-:W-:Y:S02]  /*a200*/  F2FP.F16.F32.PACK_AB R167, R167, R170 ;  /* 0x000000aaa7a7723e */ /* 0x000fe400000000ff */
[----:B------:R-:W-:Y:S02]  /*a210*/  IADD3 R54, R63, 0xc, RZ ;  /* 0x0000000c3f367810 */ /* 0x000fe40007ffe0ff */
[----:B------:R-:W-:Y:S02]  /*a220*/  LEA.HI.SX32 R55, R52, R63, 0x1b ;  /* 0x0000003f34377211 */ /* 0x000fe400078fdaff */
[----:B------:R-:W-:Y:S02]  /*a230*/  LEA R27, R45, R38, 0x1 ;  /* 0x000000262d1b7211 */ /* 0x000fe400078e08ff */
[----:B------:R-:W-:Y:S02]  /*a240*/  IADD3 R56, R63, 0xd, RZ ;  /* 0x0000000d3f387810 */ /* 0x000fe40007ffe0ff */
[----:B------:R-:W-:Y:S01]  /*a250*/  PRMT R52, R169, 0x7632, R52 ;  /* 0x00007632a9347816 */ /* 0x000fe20000000034 */
[----:B------:R-:W-:Y:S01]  /*a260*/  STS.U16 [R23+0x8], R171 ;  /* 0x000008ab17007388 */ /* 0x000fe20000000400 */
[----:B------:R-:W-:-:S02]  /*a270*/  IADD3 R58, R63, 0xe, RZ ;  /* 0x0000000e3f3a7810 */ /* 0x000fc40007ffe0ff */
[----:B------:R-:W-:Y:S02]  /*a280*/  LEA R41, R53, R38, 0x1 ;  /* 0x0000002635297211 */ /* 0x000fe400078e08ff */
[----:B------:R-:W-:Y:S01]  /*a290*/  F2FP.F16.F32.PACK_AB R165, R165, R168 ;  /* 0x000000a8a5a5723e */ /* 0x000fe200000000ff */
[----:B------:R0:W-:Y:S01]  /*a2a0*/  STS.U16 [R26+0xa], R51 ;  /* 0x00000a331a007388 */ /* 0x0001e20000000400 */
[----:B------:R-:W-:Y:S02]  /*a2b0*/  IADD3 R60, R63, 0xf, RZ ;  /* 0x0000000f3f3c7810 */ /* 0x000fe40007ffe0ff */
[----:B------:R-:W-:Y:S02]  /*a2c0*/  PRMT R53, R167, 0x7632, R53 ;  /* 0x00007632a7357816 */ /* 0x000fe40000000035 */
[----:B------:R-:W-:Y:S01]  /*a2d0*/  FSETP.GTU.FTZ.AND P1, PT, R50, 20, PT ;  /* 0x41a000003200780b */ /* 0x000fe20003f3c000 */
[----:B------:R-:W-:Y:S01]  /*a2e0*/  STS.U16 [R27+0xc], R169 ;  /* 0x00000ca91b007388 */ /* 0x000fe20000000400 */
[----:B------:R-:W-:-:S02]  /*a2f0*/  LEA.HI.SX32 R57, R54, R63, 0x1b ;  /* 0x0000003f36397211 */ /* 0x000fc400078fdaff */
[-C--:B------:R-:W-:Y:S01]  /*a300*/  LEA.HI.SX32 R59, R56, R63.reuse, 0x1b ;  /* 0x0000003f383b7211 */ /* 0x080fe200078fdaff */
[----:B------:R-:W-:Y:S01]  /*a310*/  STS.U16 [R28+0xe], R52 ;  /* 0x00000e341c007388 */ /* 0x000fe20000000400 */
[----:B------:R-:W-:Y:S02]  /*a320*/  F2FP.F16.F32.PACK_AB R163, R163, R166 ;  /* 0x000000a6a3a3723e */ /* 0x000fe400000000ff */
[-C--:B------:R-:W-:Y:S01]  /*a330*/  LEA.HI.SX32 R61, R58, R63.reuse, 0x1b ;  /* 0x0000003f3a3d7211 */ /* 0x080fe200078fdaff */
[----:B------:R-:W-:Y:S01]  /*a340*/  STS.U16 [R36+0x10], R167 ;  /* 0x000010a724007388 */ /* 0x000fe20000000400 */
[----:B------:R-:W-:Y:S02]  /*a350*/  LEA R37, R55, R38, 0x1 ;  /* 0x0000002637257211 */ /* 0x000fe400078e08ff */
[----:B0-----:R-:W-:Y:S02]  /*a360*/  PRMT R51, R165, 0x7632, R51 ;  /* 0x00007632a5337816 */ /* 0x001fe40000000033 */
[----:B------:R-:W-:Y:S01]  /*a370*/  ISETP.NE.AND P6, PT, R103, RZ, PT ;  /* 0x000000ff6700720c */ /* 0x000fe20003fc5270 */
[----:B------:R0:W-:Y:S01]  /*a380*/  STS.U16 [R42+0x12], R53 ;  /* 0x000012352a007388 */ /* 0x0001e20000000400 */
[----:B------:R-:W-:Y:S01]  /*a390*/  LEA.HI.SX32 R63, R60, R63, 0x1b ;  /* 0x0000003f3c3f7211 */ /* 0x000fe200078fdaff */
[----:B------:R-:W-:Y:S01]  /*a3a0*/  UMOV UR5, 0x400 ;  /* 0x0000040000057882 */ /* 0x000fe20000000000 */
[----:B------:R-:W-:-:S02]  /*a3b0*/  F2FP.F16.F32.PACK_AB R161, R161, R164 ;  /* 0x000000a4a1a1723e */ /* 0x000fc400000000ff */
[-C--:B------:R-:W-:Y:S01]  /*a3c0*/  LEA R43, R57, R38.reuse, 0x1 ;  /* 0x00000026392b7211 */ /* 0x080fe200078e08ff */
[----:B------:R-:W-:Y:S01]  /*a3d0*/  STS.U16 [R41+0x14], R165 ;  /* 0x000014a529007388 */ /* 0x000fe20000000400 */
[-C--:B------:R-:W-:Y:S01]  /*a3e0*/  LEA R44, R59, R38.reuse, 0x1 ;  /* 0x000000263b2c7211 */ /* 0x080fe200078e08ff */
[----:B----4-:R-:W-:Y:S01]  /*a3f0*/  ULEA UR5, UR6, UR5, 0x18 ;  /* 0x0000000506057291 */ /* 0x010fe2000f8ec03f */
[-C--:B------:R-:W-:Y:S02]  /*a400*/  LEA R45, R61, R38.reuse, 0x1 ;  /* 0x000000263d2d7211 */ /* 0x080fe400078e08ff */
[----:B0-----:R-:W-:Y:S01]  /*a410*/  PRMT R53, R163, 0x7632, R53 ;  /* 0x00007632a3357816 */ /* 0x001fe20000000035 */
[----:B------:R2:W-:Y:S01]  /*a420*/  STS.U16 [R37+0x16], R51 ;  /* 0x0000163325007388 */ /* 0x0005e20000000400 */
[----:B------:R-:W-:Y:S01]  /*a430*/  LEA R38, R63, R38, 0x1 ;  /* 0x000000263f267211 */ /* 0x000fe200078e08ff */
[----:B------:R-:W-:Y:S01]  /*a440*/  @!P5 FMUL.FTZ R16, R49, -1.4426950216293334961 ;  /* 0xbfb8aa3b3110d820 */ /* 0x000fe20000410000 */
[----:B------:R-:W-:Y:S01]  /*a450*/  PRMT R54, R161, 0x7632, R54 ;  /* 0x00007632a1367816 */ /* 0x000fe20000000036 */
[----:B------:R-:W-:Y:S02]  /*a460*/  STS.U16 [R43+0x18], R163 ;  /* 0x000018a32b007388 */ /* 0x000fe40000000400 */
[----:B------:R0:W1:Y:S02]  /*a470*/  @!P5 MUFU.EX2 R18, R16 ;  /* 0x000000100012d308 */ /* 0x0000640000000800 */
[----:B------:R-:W-:Y:S01]  /*a480*/  STS.U16 [R44+0x1a], R53 ;  /* 0x00001a352c007388 */ /* 0x000fe20000000400 */
[----:B--2---:R-:W-:-:S03]  /*a490*/  HADD2.F32 R51, -RZ, R47.H0_H0 ;  /* 0x2000002fff337230 */ /* 0x004fc60000004100 */
[----:B------:R-:W-:Y:S01]  /*a4a0*/  STS.U16 [R45+0x1c], R161 ;  /* 0x00001ca12d007388 */ /* 0x000fe20000000400 */
[----:B------:R-:W-:Y:S01]  /*a4b0*/  @!P3 FMUL.FTZ R152, R152, R65 ;  /* 0x000000419898b220 */ /* 0x000fe20000410000 */
[----:B0-----:R-:W-:Y:S02]  /*a4c0*/  @!P1 FMUL.FTZ R16, R50, -1.4426950216293334961 ;  /* 0xbfb8aa3b32109820 */ /* 0x001fe40000410000 */
[----:B------:R-:W-:Y:S01]  /*a4d0*/  STS.U16 [R38+0x1e], R54 ;  /* 0x00001e3626007388 */ /* 0x000fe20000000400 */
[----:B------:R-:W-:Y:S01]  /*a4e0*/  FADD.FTZ R50, R51, R102 ;  /* 0x0000006633327221 */ /* 0x000fe20000010000 */
[----:B------:R-:W-:Y:S02]  /*a4f0*/  NOP ;  /* 0x0000000000007918 */ /* 0x000fe40000000000 */
        /* <DEDUP_REMOVED lines=18> */
[----:B------:R-:W-:Y:S01]  /*a620*/  HADD2.F32 R19, -RZ, R19.H0_H0 ;  /* 0x20000013ff137230 */ /* 0x000fe20000004100 */
[----:B------:R-:W-:-:S04]  /*a630*/  FSETP.GTU.FTZ.AND P0, PT, R48, 20, PT ;  /* 0x41a000003000780b */ /* 0x000fc80003f1c000 */
[----:B------:R-:W-:Y:S01]  /*a640*/  FADD.FTZ R52, R19, R102 ;  /* 0x0000006613347221 */ /* 0x000fe20000010000 */
[----:B------:R-:W-:Y:S01]  /*a650*/  @!P4 FMUL.FTZ R151, R151, R64 ;  /* 0x000000409797c220 */ /* 0x000fe20000410000 */
[----:B------:R-:W-:-:S03]  /*a660*/  HADD2.F32 R49, -RZ, R46.H0_H0 ;  /* 0x2000002eff317230 */ /* 0x000fc60000004100 */
[----:B------:R-:W-:Y:S02]  /*a670*/  FSETP.GTU.FTZ.AND P4, PT, R52, 20, PT ;  /* 0x41a000003400780b */ /* 0x000fe40003f9c000 */
[----:B------:R-:W-:Y:S01]  /*a680*/  FADD.FTZ R49, R49, R102 ;  /* 0x0000006631317221 */ /* 0x000fe20000010000 */
[----:B------:R-:W-:Y:S01]  /*a690*/  @!P2 FMUL.FTZ R149, R149, R62 ;  /* 0x0000003e9595a220 */ /* 0x000fe20000410000 */
[----:B------:R-:W-:-:S03]  /*a6a0*/  @!P0 FMUL.FTZ R17, R48, -1.4426950216293334961 ;  /* 0xbfb8aa3b30118820 */ /* 0x000fc60000410000 */
[----:B------:R-:W-:Y:S01]  /*a6b0*/  FSETP.GTU.FTZ.AND P2, PT, R49, 20, PT ;  /* 0x41a000003100780b */ /* 0x000fe20003f5c000 */
[----:B------:R-:W0:Y:S01]  /*a6c0*/  LDS R121, [UR5+0x840] ;  /* 0x00084005ff797984 */ /* 0x000e220008000800 */
[----:B------:R2:W3:Y:S04]  /*a6d0*/  @!P0 MUFU.EX2 R19, R17 ;  /* 0x0000001100138308 */ /* 0x0004e80000000800 */
[----:B--2---:R-:W-:-:S04]  /*a6e0*/  @!P4 FMUL.FTZ R17, R52, -1.4426950216293334961 ;  /* 0xbfb8aa3b3411c820 */ /* 0x004fc80000410000 */
[----:B------:R-:W2:Y:S03]  /*a6f0*/  @!P1 MUFU.EX2 R47, R16 ;  /* 0x00000010002f9308 */ /* 0x000ea60000000800 */
[----:B------:R-:W-:Y:S01]  /*a700*/  @!P2 FMUL.FTZ R49, R49, -1.4426950216293334961 ;  /* 0xbfb8aa3b3131a820 */ /* 0x000fe20000410000 */
[----:B-1----:R-:W-:-:S04]  /*a710*/  @!P5 FADD.FTZ R18, R18, 1 ;  /* 0x3f8000001212d421 */ /* 0x002fc80000010000 */
[----:B------:R1:W4:Y:S02]  /*a720*/  @!P4 MUFU.EX2 R48, R17 ;  /* 0x000000110030c308 */ /* 0x0003240000000800 */
[----:B-1----:R-:W1:Y:S06]  /*a730*/  LDC.64 R16, c[0x0][0x388] ;  /* 0x0000e200ff107b82 */ /* 0x002e6c0000000a00 */
[----:B------:R-:W5:Y:S01]  /*a740*/  @!P2 MUFU.EX2 R49, R49 ;  /* 0x000000310031a308 */ /* 0x000f620000000800 */
[----:B------:R-:W-:-:S07]  /*a750*/  FSETP.GTU.FTZ.AND P3, PT, R50, 20, PT ;  /* 0x41a000003200780b */ /* 0x000fce0003f7c000 */
[----:B------:R-:W0:Y:S01]  /*a760*/  @!P5 MUFU.RCP R52, R18 ;  /* 0x000000120034d308 */ /* 0x000e220000001000 */
[----:B---3--:R-:W-:Y:S01]  /*a770*/  @!P0 FADD.FTZ R46, R19, 1 ;  /* 0x3f800000132e8421 */ /* 0x008fe20000010000 */
[----:B--2---:R-:W-:Y:S01]  /*a780*/  @!P1 FADD.FTZ R47, R47, 1 ;  /* 0x3f8000002f2f9421 */ /* 0x004fe20000010000 */
[----:B----4-:R-:W-:-:S03]  /*a790*/  @!P4 FADD.FTZ R48, R48, 1 ;  /* 0x3f8000003030c421 */ /* 0x010fc60000010000 */
[----:B------:R-:W-:Y:S01]  /*a7a0*/  @!P3 FMUL.FTZ R50, R50, -1.4426950216293334961 ;  /* 0xbfb8aa3b3232b820 */ /* 0x000fe20000410000 */
[----:B-----5:R-:W-:Y:S01]  /*a7b0*/  @!P2 FADD.FTZ R49, R49, 1 ;  /* 0x3f8000003131a421 */ /* 0x020fe20000010000 */
[----:B-1----:R-:W-:Y:S02]  /*a7c0*/  IMAD R56, R16, UR17, RZ ;  /* 0x0000001110387c24 */ /* 0x002fe4000f8e02ff */
[----:B0-----:R-:W-:Y:S01]  /*a7d0*/  @!P5 FMUL.FTZ R155, R155, R52 ;  /* 0x000000349b9bd220 */ /* 0x001fe20000410000 */
[----:B------:R-:W-:Y:S01]  /*a7e0*/  ISETP.GE.AND P5, PT, R92, R121, PT ;  /* 0x000000795c00720c */ /* 0x000fe20003fa6270 */
[----:B------:R-:W-:Y:S01]  /*a7f0*/  IMAD R127, R17, UR16, R56 ;  /* 0x00000010117f7c24 */ /* 0x000fe2000f8e0238 */
[----:B------:R-:W0:Y:S01]  /*a800*/  @!P3 MUFU.EX2 R50, R50 ;  /* 0x000000320032b308 */ /* 0x000e220000000800 */
[----:B------:R-:W-:-:S07]  /*a810*/  IMAD.WIDE.U32 R18, R16, UR16, RZ ;  /* 0x0000001010127c25 */ /* 0x000fce000f8e00ff */
[----:B------:R1:W2:Y:S08]  /*a820*/  @!P0 MUFU.RCP R123, R46 ;  /* 0x0000002e007b8308 */ /* 0x0002b00000001000 */
[----:B------:R1:W3:Y:S08]  /*a830*/  @!P1 MUFU.RCP R54, R47 ;  /* 0x0000002f00369308 */ /* 0x0002f00000001000 */
[----:B------:R1:W4:Y:S08]  /*a840*/  @!P4 MUFU.RCP R125, R48 ;  /* 0x00000030007dc308 */ /* 0x0003300000001000 */
[----:B------:R1:W0:Y:S01]  /*a850*/  @!P2 MUFU.RCP R56, R49 ;  /* 0x000000310038a308 */ /* 0x0002220000001000 */
[----:B------:R-:W-:Y:S01]  /*a860*/  BSSY B0, `(.L_x_3695) ;  /* 0x000000e000007945 */ /* 0x000fe20003800000 */
[----:B------:R-:W-:-:S03]  /*a870*/  IADD3 R19, R19, R127, RZ ;  /* 0x0000007f13137210 */ /* 0x000fc60007ffe0ff */
[----:B--23--:R-:W-:Y:S05]  /*a880*/  @P5 BRA `(.L_x_3696) ;  /* 0x00000000002c5947 */ /* 0x00cfea0003800000 */
[----:B------:R-:W-:Y:S01]  /*a890*/  IMAD.WIDE.U32 R16, R16, UR16, R24 ;  /* 0x0000001010107c25 */ /* 0x000fe2000f8e0018 */
[----:B------:R-:W-:-:S03]  /*a8a0*/  ULDC.64 UR6, c[0x0][0x390] ;  /* 0x0000e40000067ab9 */ /* 0x000fc60000000a00 */
[----:B-1----:R-:W-:Y:S01]  /*a8b0*/  IMAD R46, R104, UR6, RZ ;  /* 0x00000006682e7c24 */ /* 0x002fe2000f8e02ff */
        /* <DEDUP_REMOVED lines=8> */
.L_x_3696:
[----:B------:R-:W-:Y:S05]  /*a940*/  BSYNC B0 ;  /* 0x0000000000007941 */ /* 0x000fea0003800000 */
.L_x_3695:
[----:B------:R-:W-:Y:S01]  /*a950*/  ULDC.64 UR6, c[0x0][0x390] ;  /* 0x0000e40000067ab9 */ /* 0x000fe20000000a00 */
[----:B0-----:R-:W-:Y:S01]  /*a960*/  @!P3 FADD.FTZ R50, R50, 1 ;  /* 0x3f8000003232b421 */ /* 0x001fe20000010000 */
[----:B------:R-:W-:Y:S02]  /*a970*/  IMAD R16, R104, UR6, RZ ;  /* 0x0000000668107c24 */ /* 0x000fe4000f8e02ff */
[----:B------:R-:W-:Y:S01]  /*a980*/  @!P0 FMUL.FTZ R158, R158, R123 ;  /* 0x0000007b9e9e8220 */ /* 0x000fe20000410000 */
[----:B------:R-:W-:Y:S01]  /*a990*/  IMAD.WIDE.U32 R18, R109, UR6, R18 ;  /* 0x000000066d127c25 */ /* 0x000fe2000f8e0012 */
[----:B-12---:R-:W0:Y:S03]  /*a9a0*/  @!P3 MUFU.RCP R47, R50 ;  /* 0x00000032002fb308 */ /* 0x006e260000001000 */
[----:B------:R-:W-:Y:S01]  /*a9b0*/  @!P1 FMUL.FTZ R157, R157, R54 ;  /* 0x000000369d9d9220 */ /* 0x000fe20000410000 */
[----:B----4-:R-:W-:Y:S01]  /*a9c0*/  @!P4 FMUL.FTZ R160, R160, R125 ;  /* 0x0000007da0a0c220 */ /* 0x010fe20000410000 */
[----:B------:R-:W-:Y:S01]  /*a9d0*/  IMAD R46, R109, UR7, R16 ;  /* 0x000000076d2e7c24 */ /* 0x000fe2000f8e0210 */
[----:B------:R-:W-:Y:S01]  /*a9e0*/  ULDC.64 UR6, c[0x0][0x3e0] ;  /* 0x0000f80000067ab9 */ /* 0x000fe20000000a00 */
[----:B------:R-:W-:Y:S01]  /*a9f0*/  IADD3 R17, P5, R40, R18, RZ ;  /* 0x0000001228117210 */ /* 0x000fe20007fbe0ff */
[----:B------:R-:W-:Y:S01]  /*aa00*/  @!P2 FMUL.FTZ R159, R159, R56 ;  /* 0x000000389f9fa220 */ /* 0x000fe20000410000 */
[----:B------:R-:W-:Y:S01]  /*aa10*/  LEA R16, P0, R92, UR6, 0x1 ;  /* 0x000000065c107c11 */ /* 0x000fe2000f8008ff */
[----:B------:R-:W-:Y:S01]  /*aa20*/  BSSY B0, `(.L_x_3697) ;  /* 0x0000081000007945 */ /* 0x000fe20003800000 */
        /* <DEDUP_REMOVED lines=10> */
[-C--:B------:R-:W-:Y:S02]  /*aad0*/  ISETP.GE.AND P3, PT, R4, R121.reuse, PT ;  /* 0x000000790400720c */ /* 0x080fe40003f66270 */
[-C--:B------:R-:W-:Y:S01]  /*aae0*/  ISETP.GE.AND P5, PT, R7, R121.reuse, PT ;  /* 0x000000790700720c */ /* 0x080fe20003fa6270 */
[----:B------:R-:W-:Y:S01]  /*aaf0*/  @!P4 STG.E.U16 desc[UR14][R16.64+-0x780], R55 ;  /* 0xfff880371000c986 */ /* 0x000fe2000c10150e */
[----:B------:R-:W-:Y:S01]  /*ab00*/  ISETP.GE.AND P4, PT, R8, R121, PT ;  /* 0x000000790800720c */ /* 0x000fe20003f86270 */
[----:B------:R-:W-:Y:S01]  /*ab10*/  FADD.FTZ R18, R19, R148 ;  /* 0x0000009413127221 */ /* 0x000fe20000010000 */
[----:B------:R-:W-:Y:S01]  /*ab20*/  F2FP.F16.F32.PACK_AB R145, R148, R145 ;  /* 0x000000919491723e */ /* 0x000fe200000000ff */
[----:B------:R-:W-:Y:S01]  /*ab30*/  @!P0 STG.E.U16 desc[UR14][R16.64+-0x740], R57 ;  /* 0xfff8c03910008986 */ /* 0x000fe2000c10150e */
[----:B------:R-:W-:Y:S01]  /*ab40*/  ISETP.GE.AND P0, PT, R9, R121, PT ;  /* 0x000000790900720c */ /* 0x000fe20003f06270 */
        /* <DEDUP_REMOVED lines=18> */
[----:B------:R-:W-:Y:S02]  /*ac70*/  ISETP.GE.AND P4, PT, R14, R121, PT ;  /* 0x000000790e00720c */ /* 0x000fe40003f86270 */
[----:B------:R-:W-:Y:S01]  /*ac80*/  F2FP.F16.F32.PACK_AB R18, R158, R155 ;  /* 0x0000009b9e12723e */ /* 0x000fe200000000ff */
        /* <DEDUP_REMOVED lines=24> */
[----:B------:R2:W-:Y:S01]  /*ae10*/  STS.U16 [R22+0x6], R47 ;  /* 0x0000062f16007388 */ /* 0x0005e20000000400 */
[----:B0-----:R-:W-:-:S02]  /*ae20*/  PRMT R20, R16, 0x7632, R20 ;  /* 0x0000763210147816 */ /* 0x001fc40000000014 */
[----:B------:R-:W-:Y:S01]  /*ae30*/  PRMT R46, R17, 0x7610, R46 ;  /* 0x00007610112e7816 */ /* 0x000fe2000000002e */
[----:B------:R-:W-:Y:S01]  /*ae40*/  STS.U16 [R23+0x8], R149 ;  /* 0x0000089517007388 */ /* 0x000fe20000000400 */
[----:B------:R-:W-:Y:S01]  /*ae50*/  F2FP.F16.F32.PACK_AB R16, R160, R157 ;  /* 0x0000009da010723e */ /* 0x000fe200000000ff */
[----:B------:R-:W-:Y:S01]  /*ae60*/  FADD.FTZ R157, R158, R157 ;  /* 0x0000009d9e9d7221 */ /* 0x000fe20000010000 */
[----:B------:R-:W-:Y:S01]  /*ae70*/  F2FP.F16.F32.PACK_AB R17, R162, R159 ;  /* 0x0000009fa211723e */ /* 0x000fe200000000ff */
[----:B------:R0:W-:Y:S01]  /*ae80*/  STS.U16 [R26+0xa], R48 ;  /* 0x00000a301a007388 */ /* 0x0001e20000000400 */
[----:B-1----:R-:W-:Y:S01]  /*ae90*/  PRMT R21, R18, 0x7632, R21 ;  /* 0x0000763212157816 */ /* 0x002fe20000000015 */
[----:B------:R-:W-:Y:S01]  /*aea0*/  FADD.FTZ R160, R157, R160 ;  /* 0x000000a09da07221 */ /* 0x000fe20000010000 */
[----:B--2---:R-:W-:Y:S01]  /*aeb0*/  PRMT R22, R16, 0x7632, R22 ;  /* 0x0000763210167816 */ /* 0x004fe20000000016 */
[----:B------:R-:W-:Y:S02]  /*aec0*/  STS.U16 [R27+0xc], R49 ;  /* 0x00000c311b007388 */ /* 0x000fe40000000400 */
[----:B------:R-:W-:-:S02]  /*aed0*/  FADD.FTZ R159, R160, R159 ;  /* 0x0000009fa09f7221 */ /* 0x000fc40000010000 */
[----:B------:R-:W-:Y:S01]  /*aee0*/  STS.U16 [R28+0xe], R20 ;  /* 0x00000e141c007388 */ /* 0x000fe20000000400 */
[----:B0-----:R-:W-:Y:S01]  /*aef0*/  PRMT R26, R17, 0x7632, R26 ;  /* 0x00007632111a7816 */ /* 0x001fe2000000001a */
[----:B------:R-:W-:Y:S02]  /*af00*/  FADD.FTZ R100, R159, R162 ;  /* 0x000000a29f647221 */ /* 0x000fe40000010000 */
[----:B------:R-:W-:Y:S04]  /*af10*/  STS.U16 [R36+0x10], R46 ;  /* 0x0000102e24007388 */ /* 0x000fe80000000400 */
[----:B------:R-:W-:Y:S04]  /*af20*/  STS.U16 [R42+0x12], R50 ;  /* 0x000012322a007388 */ /* 0x000fe80000000400 */
[----:B------:R-:W-:Y:S04]  /*af30*/  STS.U16 [R41+0x14], R18 ;  /* 0x0000141229007388 */ /* 0x000fe80000000400 */
[----:B------:R0:W-:Y:S04]  /*af40*/  STS.U16 [R37+0x16], R21 ;  /* 0x0000161525007388 */ /* 0x0001e80000000400 */
[----:B------:R-:W-:Y:S04]  /*af50*/  STS.U16 [R43+0x18], R16 ;  /* 0x000018102b007388 */ /* 0x000fe80000000400 */
[----:B------:R1:W-:Y:S01]  /*af60*/  STS.U16 [R44+0x1a], R22 ;  /* 0x00001a162c007388 */ /* 0x0003e20000000400 */
[----:B0-----:R-:W0:Y:S03]  /*af70*/  LDC.64 R20, c[0x0][0x3a8] ;  /* 0x0000ea00ff147b82 */ /* 0x001e260000000a00 */
[----:B------:R2:W-:Y:S04]  /*af80*/  STS.U16 [R45+0x1c], R17 ;  /* 0x00001c112d007388 */ /* 0x0005e80000000400 */
[----:B------:R-:W-:Y:S01]  /*af90*/  STS.U16 [R38+0x1e], R26 ;  /* 0x00001e1a26007388 */ /* 0x000fe20000000400 */
[----:B------:R-:W-:-:S03]  /*afa0*/  NOP ;  /* 0x0000000000007918 */ /* 0x000fc60000000000 */
[----:B------:R-:W-:Y:S01]  /*afb0*/  LDS.U16 R23, [R88] ;  /* 0x0000000058177984 */ /* 0x000fe20000000400 */
[----:B-1----:R-:W-:-:S03]  /*afc0*/  IADD3 R22, P1, R92, -0x3e0, RZ ;  /* 0xfffffc205c167810 */ /* 0x002fc60007f3e0ff */
[----:B------:R-:W-:Y:S04]  /*afd0*/  LDS.U16 R87, [R87+0x40] ;  /* 0x0000400057577984 */ /* 0x000fe80000000400 */
[----:B------:R-:W-:Y:S01]  /*afe0*/  LDS.U16 R27, [R86+0x80] ;  /* 0x00008000561b7984 */ /* 0x000fe20000000400 */
[----:B0-----:R-:W-:-:S03]  /*aff0*/  IMAD R16, R20, UR17, RZ ;  /* 0x0000001114107c24 */ /* 0x001fc6000f8e02ff */
[----:B------:R-:W-:Y:S01]  /*b000*/  LDS.U16 R85, [R85+0xc0] ;  /* 0x0000c00055557984 */ /* 0x000fe20000000400 */
[----:B------:R-:W-:-:S03]  /*b010*/  IMAD R21, R21, UR16, R16 ;  /* 0x0000001015157c24 */ /* 0x000fc6000f8e0210 */
[----:B------:R-:W-:Y:S01]  /*b020*/  LDS.U16 R41, [R84+0x100] ;  /* 0x0001000054297984 */ /* 0x000fe20000000400 */
[----:B--2---:R-:W-:-:S03]  /*b030*/  IMAD.WIDE.U32 R16, R20, UR16, RZ ;  /* 0x0000001014107c25 */ /* 0x004fc6000f8e00ff */
        /* <DEDUP_REMOVED lines=14> */
[----:B0-----:R-:W-:-:S05]  /*b120*/  IADD3.X R29, R91, -0x1, RZ, P1, !PT ;  /* 0xffffffff5b1d7810 */ /* 0x001fca0000ffe4ff */
[----:B------:R-:W0:Y:S02]  /*b130*/  LDS R51, [UR5+0x840] ;  /* 0x00084005ff337984 */ /* 0x000e240008000800 */
        /* <DEDUP_REMOVED lines=15> */
.L_x_3698:
[----:B------:R-:W-:Y:S05]  /*b230*/  BSYNC B0 ;  /* 0x0000000000007941 */ /* 0x000fea0003800000 */
.L_x_3697:
[----:B------:R-:W-:Y:S01]  /*b240*/  MOV R17, R53 ;  /* 0x0000003500117202 */ /* 0x000fe20000000f00 */
[----:B------:R-:W-:Y:S01]  /*b250*/  ULDC.64 UR6, c[0x0][0x3b0] ;  /* 0x0000ec0000067ab9 */ /* 0x000fe20000000a00 */
[----:B------:R-:W-:Y:S01]  /*b260*/  ULDC.64 UR8, c[0x0][0x3f0] ;  /* 0x0000fc0000087ab9 */ /* 0x000fe20000000a00 */
[----:B0-----:R-:W-:Y:S01]  /*b270*/  IMAD R20, R104, UR6, RZ ;  /* 0x0000000668147c24 */ /* 0x001fe2000f8e02ff */
[C---:B------:R-:W-:Y:S01]  /*b280*/  LEA R18, P1, R22.reuse, UR8, 0x1 ;  /* 0x0000000816127c11 */ /* 0x040fe2000f8208ff */
[----:B------:R-:W-:Y:S01]  /*b290*/  IMAD.WIDE.U32 R16, R109, UR6, R16 ;  /* 0x000000066d107c25 */ /* 0x000fe2000f8e0010 */
[----:B------:R-:W-:Y:S01]  /*b2a0*/  ISETP.GE.AND P3, PT, R5, R51, PT ;  /* 0x000000330500720c */ /* 0x000fe20003f66270 */
[----:B------:R-:W-:Y:S01]  /*b2b0*/  UIADD3 UR4, UR4, 0x1, URZ ;  /* 0x0000000104047890 */ /* 0x000fe2000fffe03f */
[----:B------:R-:W-:Y:S01]  /*b2c0*/  LEA.HI.X R5, R22, UR9, R29, 0x1, P1 ;  /* 0x0000000916057c11 */ /* 0x000fe200088f0c1d */
[----:B------:R-:W-:Y:S01]  /*b2d0*/  IMAD R20, R109, UR7, R20 ;  /* 0x000000076d147c24 */ /* 0x000fe2000f8e0214 */
[----:B------:R-:W-:-:S02]  /*b2e0*/  IADD3 R40, P0, R40, R16, RZ ;  /* 0x0000001028287210 */ /* 0x000fc40007f1e0ff */
[-C--:B------:R-:W-:Y:S02]  /*b2f0*/  ISETP.GE.AND P4, PT, R6, R51.reuse, PT ;  /* 0x000000330600720c */ /* 0x080fe40003f86270 */
[----:B------:R-:W-:Y:S02]  /*b300*/  IADD3.X R17, R39, R20, R17, P0, !PT ;  /* 0x0000001427117210 */ /* 0x000fe400007fe411 */
[----:B------:R-:W-:Y:S02]  /*b310*/  LEA R16, P0, R40, R18, 0x1 ;  /* 0x0000001228107211 */ /* 0x000fe400078008ff */
        /* <DEDUP_REMOVED lines=37> */
.L_x_3644:
        /* <DEDUP_REMOVED lines=35> */
.L_x_3701:
[----:B------:R-:W-:Y:S05]  /*b7a0*/  BSYNC B0 ;  /* 0x0000000000007941 */ /* 0x000fea0003800000 */
.L_x_3700:
[----:B------:R-:W-:Y:S01]  /*b7b0*/  ULDC.64 UR4, c[0x0][0x3f8] ;  /* 0x0000fe0000047ab9 */ /* 0x000fe20000000a00 */
[----:B------:R-:W-:Y:S01]  /*b7c0*/  BSSY B0, `(.L_x_3702) ;  /* 0x0000026000007945 */ /* 0x000fe20003800000 */
[----:B------:R-:W-:-:S04]  /*b7d0*/  ISETP.NE.U32.AND P0, PT, RZ, UR4, PT ;  /* 0x00000004ff007c0c */ /* 0x000fc8000bf05070 */
[----:B------:R-:W-:-:S13]  /*b7e0*/  ISETP.NE.AND.EX P0, PT, RZ, UR5, PT, P0 ;  /* 0x00000005ff007c0c */ /* 0x000fda000bf05300 */
[----:B------:R-:W-:Y:S05]  /*b7f0*/  @!P0 BRA `(.L_x_3703) ;  /* 0x0000000000848947 */ /* 0x000fea0003800000 */
[----:B------:R-:W-:Y:S06]  /*b800*/  BAR.SYNC.DEFER_BLOCKING 0x0 ;  /* 0x0000000000007b1d */ /* 0x000fec0000010000 */
[----:B-1----:R-:W1:Y:S01]  /*b810*/  SHFL.DOWN P0, R3, R100, 0x1, 0x1f ;  /* 0x08201f0064037f89 */ /* 0x002e620000000000 */
[----:B--2---:R-:W2:Y:S01]  /*b820*/  S2R R4, SR_LANEID ;  /* 0x0000000000047919 */ /* 0x004ea20000000000 */
        /* <DEDUP_REMOVED lines=9> */
[----:B------:R-:W1:Y:S02]  /*b8c0*/  SHFL.DOWN P0, R5, R0, 0x4, 0x1f ;  /* 0x08801f0000057f89 */ /* 0x000e640000000000 */
[----:B------:R-:W-:Y:S02]  /*b8d0*/  @!P1 SHF.R.S32.HI R4, RZ, 0x5, R4 ;  /* 0x00000005ff049819 */ /* 0x000fe40000011404 */
[----:B--2---:R-:W-:Y:S01]  /*b8e0*/  @!P1 LEA R3, R6, R3, 0x18 ;  /* 0x0000000306039211 */ /* 0x004fe200078ec0ff */
[----:B-1----:R-:W-:-:S03]  /*b8f0*/  @P0 FADD R5, R0, R5 ;  /* 0x0000000500050221 */ /* 0x002fc60000000000 */
[----:B------:R-:W-:Y:S02]  /*b900*/  @!P1 LEA R4, R4, R3, 0x2 ;  /* 0x0000000304049211 */ /* 0x000fe400078e10ff */
[----:B------:R-:W1:Y:S02]  /*b910*/  SHFL.DOWN P0, R2, R5, 0x8, 0x1f ;  /* 0x09001f0005027f89 */ /* 0x000e640000000000 */
[----:B-1----:R-:W-:-:S05]  /*b920*/  @P0 FADD R2, R5, R2 ;  /* 0x0000000205020221 */ /* 0x002fca0000000000 */
[----:B------:R-:W1:Y:S02]  /*b930*/  SHFL.DOWN P0, R7, R2, 0x10, 0x1f ;  /* 0x0a001f0002077f89 */ /* 0x000e640000000000 */
[----:B-1----:R-:W-:Y:S01]  /*b940*/  @P0 FADD R7, R2, R7 ;  /* 0x0000000702070221 */ /* 0x002fe20000000000 */
[----:B------:R-:W-:-:S04]  /*b950*/  ISETP.NE.AND P0, PT, R21, RZ, PT ;  /* 0x000000ff1500720c */ /* 0x000fc80003f05270 */
[----:B------:R4:W-:Y:S01]  /*b960*/  @!P1 STS [R4+0x854], R7 ;  /* 0x0008540704009388 */ /* 0x0009e20000000800 */
[----:B------:R-:W-:Y:S08]  /*b970*/  BAR.SYNC.DEFER_BLOCKING 0x0 ;  /* 0x0000000000007b1d */ /* 0x000ff00000010000 */
[----:B------:R-:W-:Y:S05]  /*b980*/  @P0 BRA `(.L_x_3704) ;  /* 0x0000000000240947 */ /* 0x000fea0003800000 */
[----:B------:R-:W1:Y:S01]  /*b990*/  @!P0 S2R R3, SR_CgaCtaId ;  /* 0x0000000000038919 */ /* 0x000e620000008800 */
[----:B------:R-:W-:-:S04]  /*b9a0*/  @!P0 MOV R0, 0x400 ;  /* 0x0000040000008802 */ /* 0x000fc80000000f00 */
[----:B-1----:R-:W-:-:S06]  /*b9b0*/  @!P0 LEA R0, R3, R0, 0x18 ;  /* 0x0000000003008211 */ /* 0x002fcc00078ec0ff */
[----:B------:R-:W4:Y:S02]  /*b9c0*/  @!P0 LDS R0, [R0+0x858] ;  /* 0x0008580000008984 */ /* 0x000f240000000800 */
[----:B----4-:R-:W-:-:S05]  /*b9d0*/  @!P0 FADD.FTZ R7, R7, R0 ;  /* 0x0000000007078221 */ /* 0x010fca0000010000 */
[----:B------:R1:W-:Y:S01]  /*b9e0*/  REDG.E.ADD.F32.FTZ.RN.STRONG.GPU desc[UR14][R30.64], R7 ;  /* 0x000000071e0079a6 */ /* 0x0003e2000c10f38e */
[----:B------:R-:W-:Y:S01]  /*b9f0*/  HFMA2.MMA R21, -RZ, RZ, 0, 0 ;  /* 0x00000000ff157435 */ /* 0x000fe200000001ff */
[----:B------:R-:W-:Y:S10]  /*ba00*/  BRA `(.L_x_3704) ;  /* 0x0000000000047947 */ /* 0x000ff40003800000 */
.L_x_3703:
[----:B------:R-:W3:Y:S02]  /*ba10*/  S2R R21, SR_TID.X ;  /* 0x0000000000157919 */ /* 0x000ee40000002100 */
.L_x_3704:
[----:B------:R-:W-:Y:S05]  /*ba20*/  BSYNC B0 ;  /* 0x0000000000007941 */ /* 0x000fea0003800000 */
.L_x_3702:
        /* <DEDUP_REMOVED lines=17> */
[C---:B--2-4-:R-:W-:Y:S01]  /*bb40*/  IMAD.WIDE.U32 R4, R109.reuse, UR6, RZ ;  /* 0x000000066d047c25 */ /* 0x054fe2000f8e00ff */
        /* <DEDUP_REMOVED lines=13> */
[C---:B0-----:R-:W-:Y:S01]  /*bc20*/  IMAD R27, R109.reuse, UR9, R8 ;  /* 0x000000096d1b7c24 */ /* 0x041fe2000f8e0208 */
        /* <DEDUP_REMOVED lines=11> */
.L_x_3706:
        /* <DEDUP_REMOVED lines=55> */
.L_x_3705:
[----:B------:R-:W-:Y:S05]  /*c050*/  EXIT ;  /* 0x000000000000794d */ /* 0x000fea0003800000 */
.L_x_3686:
[----:B------:R-:W-:Y:S01]  /*c060*/  HFMA2.MMA R36, -RZ, RZ, 0, 5.9604644775390625e-08 ;  /* 0x00000001ff247435 */ /* 0x000fe200000001ff */
[----:B------:R-:W-:Y:S02]  /*c070*/  MOV R195, R6 ;  /* 0x0000000600c37202 */ /* 0x000fe40000000f00 */
[----:B------:R-:W-:Y:S02]  /*c080*/  MOV R197, RZ ;  /* 0x000000ff00c57202 */ /* 0x000fe40000000f00 */
[----:B------:R-:W-:-:S07]  /*c090*/  MOV R2, 0xffffffff ;  /* 0xffffffff00027802 */ /* 0x000fce0000000f00 */
[----:B-1---5:R-:W-:Y:S05]  /*c0a0*/  WARPSYNC.COLLECTIVE R2, `(.L_x_3707) ;  /* 0x0000000002087348 */ /* 0x022fea0003c00000 */
[----:B------:R0:W2:Y:S02]  /*c0b0*/  SHFL.UP P0, R10, R195, R36, R197 ;  /* 0x04000024c30a7389 */ /* 0x0000a400000000c5 */
[----:B012--5:R-:W-:Y:S01]  /*c0c0*/  ENDCOLLECTIVE ;  /* 0x000000000000791b */ /* 0x027fe20003800000 */
.L_x_3707:
[----:B------:R-:W-:Y:S02]  /*c0d0*/  MOV R195, R7 ;  /* 0x0000000700c37202 */ /* 0x000fe40000000f00 */
[----:B------:R-:W-:-:S07]  /*c0e0*/  MOV R11, R10 ;  /* 0x0000000a000b7202 */ /* 0x000fce0000000f00 */
[----:B------:R-:W-:Y:S05]  /*c0f0*/  WARPSYNC.COLLECTIVE R2, `(.L_x_3708) ;  /* 0x0000000002087348 */ /* 0x000fea0003c00000 */
[----:B------:R0:W1:Y:S02]  /*c100*/  SHFL.UP P0, R10, R195, R36, R197 ;  /* 0x04000024c30a7389 */ /* 0x00006400000000c5 */
[----:B01----:R-:W-:Y:S01]  /*c110*/  ENDCOLLECTIVE ;  /* 0x000000000000791b */ /* 0x003fe20003800000 */
.L_x_3708:
        /* <DEDUP_REMOVED lines=8> */
.L_x_3709:
[----:B------:R-:W-:Y:S02]  /*c1a0*/  MOV R195, R7 ;  /* 0x0000000700c37202 */ /* 0x000fe40000000f00 */
[----:B------:R-:W-:-:S07]  /*c1b0*/  MOV R11, R10 ;  /* 0x0000000a000b7202 */ /* 0x000fce0000000f00 */
[----:B------:R-:W-:Y:S05]  /*c1c0*/  WARPSYNC.COLLECTIVE R2, `(.L_x_3710) ;  /* 0x0000000002087348 */ /* 0x000fea0003c00000 */
[----:B------:R0:W1:Y:S02]  /*c1d0*/  SHFL.UP P0, R10, R195, R36, R197 ;  /* 0x04000024c30a7389 */ /* 0x00006400000000c5 */
[----:B01----:R-:W-:Y:S01]  /*c1e0*/  ENDCOLLECTIVE ;  /* 0x000000000000791b */ /* 0x003fe20003800000 */
.L_x_3710:
        /* <DEDUP_REMOVED lines=8> */
.L_x_3711:
[----:B------:R-:W-:Y:S02]  /*c270*/  MOV R195, R7 ;  /* 0x0000000700c37202 */ /* 0x000fe40000000f00 */
[----:B------:R-:W-:-:S07]  /*c280*/  MOV R11, R10 ;  /* 0x0000000a000b7202 */ /* 0x000fce0000000f00 */
[----:B------:R-:W-:Y:S05]  /*c290*/  WARPSYNC.COLLECTIVE R2, `(.L_x_3712) ;  /* 0x0000000002087348 */ /* 0x000fea0003c00000 */
[----:B------:R0:W1:Y:S02]  /*c2a0*/  SHFL.UP P0, R10, R195, R36, R197 ;  /* 0x04000024c30a7389 */ /* 0x00006400000000c5 */
[----:B01----:R-:W-:Y:S01]  /*c2b0*/  ENDCOLLECTIVE ;  /* 0x000000000000791b */ /* 0x003fe20003800000 */
.L_x_3712:
        /* <DEDUP_REMOVED lines=8> */
.L_x_3713:
[----:B------:R-:W-:Y:S02]  /*c340*/  MOV R195, R7 ;  /* 0x0000000700c37202 */ /* 0x000fe40000000f00 */
[----:B------:R-:W-:-:S07]  /*c350*/  MOV R11, R10 ;  /* 0x0000000a000b7202 */ /* 0x000fce0000000f00 */
[----:B------:R-:W-:Y:S05]  /*c360*/  WARPSYNC.COLLECTIVE R2, `(.L_x_3714) ;  /* 0x0000000002087348 */ /* 0x000fea0003c00000 */
[----:B------:R0:W1:Y:S02]  /*c370*/  SHFL.UP P0, R10, R195, R36, R197 ;  /* 0x04000024c30a7389 */ /* 0x00006400000000c5 */
[----:B01----:R-:W-:Y:S01]  /*c380*/  ENDCOLLECTIVE ;  /* 0x000000000000791b */ /* 0x003fe20003800000 */
.L_x_3714:
        /* <DEDUP_REMOVED lines=8> */
.L_x_3715:
[----:B------:R-:W-:Y:S02]  /*c410*/  MOV R195, R7 ;  /* 0x0000000700c37202 */ /* 0x000fe40000000f00 */
[----:B------:R-:W-:-:S07]  /*c420*/  MOV R11, R10 ;  /* 0x0000000a000b7202 */ /* 0x000fce0000000f00 */
[----:B------:R-:W-:Y:S05]  /*c430*/  WARPSYNC.COLLECTIVE R2, `(.L_x_3716) ;  /* 0x0000000002087348 */ /* 0x000fea0003c00000 */
[----:B------:R0:W1:Y:S02]  /*c440*/  SHFL.UP P0, R10, R195, R36, R197 ;  /* 0x04000024c30a7389 */ /* 0x00006400000000c5 */
[----:B01----:R-:W-:Y:S01]  /*c450*/  ENDCOLLECTIVE ;  /* 0x000000000000791b */ /* 0x003fe20003800000 */
.L_x_3716:
[----:B------:R-:W-:Y:S05]  /*c460*/  BRA `(.L_x_3717) ;  /* 0xffffffb800507947 */ /* 0x000fea000383ffff */
.L_x_3687:
        /* <DEDUP_REMOVED lines=8> */
.L_x_3719:
[----:B------:R-:W-:Y:S05]  /*c4f0*/  BSYNC B0 ;  /* 0x0000000000007941 */ /* 0x000fea0003800000 */
.L_x_3718:
[----:B------:R-:W-:Y:S05]  /*c500*/  BRA `(.L_x_3720) ;  /* 0xffffffb8003c7947 */ /* 0x000fea000383ffff */
.L_x_3688:
        /* <DEDUP_REMOVED lines=8> */
.L_x_3722:
[----:B------:R-:W-:Y:S05]  /*c590*/  BSYNC B0 ;  /* 0x0000000000007941 */ /* 0x000fea0003800000 */
.L_x_3721:
[----:B------:R-:W-:Y:S05]  /*c5a0*/  BRA `(.L_x_3723) ;  /* 0xffffffb8001c7947 */ /* 0x000fea000383ffff */
.L_x_3689:
        /* <DEDUP_REMOVED lines=8> */
.L_x_3725:
[----:B------:R-:W-:Y:S05]  /*c630*/  BSYNC B0 ;  /* 0x0000000000007941 */ /* 0x000fea0003800000 */
.L_x_3724:
        /* <DEDUP_REMOVED lines=11> */
.L_x_3726:
[----:B------:R-:W-:Y:S05]  /*c6f0*/  WARPSYNC.COLLECTIVE R2, `(.L_x_3727) ;  /* 0x0000000002087348 */ /* 0x000fea0003c00000 */
[----:B------:R0:W1:Y:S02]  /*c700*/  SHFL.IDX P2, R11, R233, R234, R235 ;  /* 0x000000eae90b7389 */ /* 0x00006400000400eb */
[----:B01----:R-:W-:Y:S01]  /*c710*/  ENDCOLLECTIVE ;  /* 0x000000000000791b */ /* 0x003fe20003800000 */
.L_x_3727:
[----:B------:R-:W-:Y:S02]  /*c720*/  MOV R233, R9 ;  /* 0x0000000900e97202 */ /* 0x000fe40000000f00 */
[----:B------:R-:W-:Y:S02]  /*c730*/  MOV R7, R10 ;  /* 0x0000000a00077202 */ /* 0x000fe40000000f00 */
[----:B------:R-:W-:-:S07]  /*c740*/  MOV R8, R11 ;  /* 0x0000000b00087202 */ /* 0x000fce0000000f00 */
[----:B------:R-:W-:Y:S05]  /*c750*/  WARPSYNC.COLLECTIVE R2, `(.L_x_3728) ;  /* 0x0000000002087348 */ /* 0x000fea0003c00000 */
[----:B------:R0:W1:Y:S02]  /*c760*/  SHFL.IDX P2, R11, R233, R234, R235 ;  /* 0x000000eae90b7389 */ /* 0x00006400000400eb */
[----:B01----:R-:W-:Y:S01]  /*c770*/  ENDCOLLECTIVE ;  /* 0x000000000000791b */ /* 0x003fe20003800000 */
.L_x_3728:
[----:B------:R-:W-:Y:S01]  /*c780*/  MOV R9, R11 ;  /* 0x0000000b00097202 */ /* 0x000fe20000000f00 */
[----:B------:R-:W-:Y:S06]  /*c790*/  BRA `(.L_x_3729) ;  /* 0xffffffb400b87947 */ /* 0x000fec000383ffff */
.L_x_3691:
        /* <DEDUP_REMOVED lines=9> */
.L_x_3730:
[----:B------:R-:W-:Y:S02]  /*c830*/  MOV R237, R5 ;  /* 0x0000000500ed7202 */ /* 0x000fe40000000f00 */
[----:B------:R-:W-:-:S07]  /*c840*/  MOV R9, R10 ;  /* 0x0000000a00097202 */ /* 0x000fce0000000f00 */
[----:B------:R-:W-:Y:S05]  /*c850*/  WARPSYNC.COLLECTIVE R2, `(.L_x_3731) ;  /* 0x0000000002087348 */ /* 0x000fea0003c00000 */
[----:B------:R0:W1:Y:S02]  /*c860*/  SHFL.DOWN P6, R10, R237, R236, R239 ;  /* 0x080000eced0a7389 */ /* 0x00006400000c00ef */
[----:B01----:R-:W-:Y:S01]  /*c870*/  ENDCOLLECTIVE ;  /* 0x000000000000791b */ /* 0x003fe20003800000 */
.L_x_3731:
        /* <DEDUP_REMOVED lines=8> */
.L_x_3732:
[----:B------:R-:W-:Y:S02]  /*c900*/  MOV R237, R5 ;  /* 0x0000000500ed7202 */ /* 0x000fe40000000f00 */
[----:B------:R-:W-:-:S07]  /*c910*/  MOV R9, R10 ;  /* 0x0000000a00097202 */ /* 0x000fce0000000f00 */
[----:B------:R-:W-:Y:S05]  /*c920*/  WARPSYNC.COLLECTIVE R2, `(.L_x_3733) ;  /* 0x0000000002087348 */ /* 0x000fea0003c00000 */
[----:B------:R0:W1:Y:S02]  /*c930*/  SHFL.DOWN P6, R10, R237, R236, R239 ;  /* 0x080000eced0a7389 */ /* 0x00006400000c00ef */
[----:B01----:R-:W-:Y:S01]  /*c940*/  ENDCOLLECTIVE ;  /* 0x000000000000791b */ /* 0x003fe20003800000 */
.L_x_3733:
        /* <DEDUP_REMOVED lines=8> */
.L_x_3734:
[----:B------:R-:W-:Y:S02]  /*c9d0*/  MOV R237, R5 ;  /* 0x0000000500ed7202 */ /* 0x000fe40000000f00 */
[----:B------:R-:W-:-:S07]  /*c9e0*/  MOV R9, R10 ;  /* 0x0000000a00097202 */ /* 0x000fce0000000f00 */
[----:B------:R-:W-:Y:S05]  /*c9f0*/  WARPSYNC.COLLECTIVE R2, `(.L_x_3735) ;  /* 0x0000000002087348 */ /* 0x000fea0003c00000 */
[----:B------:R0:W1:Y:S02]  /*ca00*/  SHFL.DOWN P6, R10, R237, R236, R239 ;  /* 0x080000eced0a7389 */ /* 0x00006400000c00ef */
[----:B01----:R-:W-:Y:S01]  /*ca10*/  ENDCOLLECTIVE ;  /* 0x000000000000791b */ /* 0x003fe20003800000 */
.L_x_3735:
        /* <DEDUP_REMOVED lines=8> */
.L_x_3736:
[----:B------:R-:W-:Y:S02]  /*caa0*/  MOV R237, R5 ;  /* 0x0000000500ed7202 */ /* 0x000fe40000000f00 */
[----:B------:R-:W-:-:S07]  /*cab0*/  MOV R9, R10 ;  /* 0x0000000a00097202 */ /* 0x000fce0000000f00 */
[----:B------:R-:W-:Y:S05]  /*cac0*/  WARPSYNC.COLLECTIVE R2, `(.L_x_3737) ;  /* 0x0000000002087348 */ /* 0x000fea0003c00000 */
[----:B------:R0:W1:Y:S02]  /*cad0*/  SHFL.DOWN P6, R10, R237, R236, R239 ;  /* 0x080000eced0a7389 */ /* 0x00006400000c00ef */
[----:B01----:R-:W-:Y:S01]  /*cae0*/  ENDCOLLECTIVE ;  /* 0x000000000000791b */ /* 0x003fe20003800000 */
.L_x_3737:
        /* <DEDUP_REMOVED lines=8> */
.L_x_3738:
[----:B------:R-:W-:Y:S02]  /*cb70*/  MOV R237, R5 ;  /* 0x0000000500ed7202 */ /* 0x000fe40000000f00 */
[----:B------:R-:W-:-:S07]  /*cb80*/  MOV R9, R10 ;  /* 0x0000000a00097202 */ /* 0x000fce0000000f00 */
[----:B------:R-:W-:Y:S05]  /*cb90*/  WARPSYNC.COLLECTIVE R2, `(.L_x_3739) ;  /* 0x0000000002087348 */ /* 0x000fea0003c00000 */
[----:B------:R0:W1:Y:S02]  /*cba0*/  SHFL.DOWN P6, R10, R237, R236, R239 ;  /* 0x080000eced0a7389 */ /* 0x00006400000c00ef */
[----:B01----:R-:W-:Y:S01]  /*cbb0*/  ENDCOLLECTIVE ;  /* 0x000000000000791b */ /* 0x003fe20003800000 */
.L_x_3739:
        /* <DEDUP_REMOVED lines=9> */
.L_x_3740:
[----:B------:R-:W-:Y:S02]  /*cc50*/  MOV R233, R5 ;  /* 0x0000000500e97202 */ /* 0x000fe40000000f00 */
[----:B------:R-:W-:-:S07]  /*cc60*/  MOV R231, R11 ;  /* 0x0000000b00e77202 */ /* 0x000fce0000000f00 */
[----:B------:R-:W-:Y:S05]  /*cc70*/  WARPSYNC.COLLECTIVE R2, `(.L_x_3741) ;  /* 0x0000000002087348 */ /* 0x000fea0003c00000 */
[----:B------:R0:W1:Y:S02]  /*cc80*/  SHFL.IDX P2, R11, R233, R234, R235 ;  /* 0x000000eae90b7389 */ /* 0x00006400000400eb */
[----:B01----:R-:W-:Y:S01]  /*cc90*/  ENDCOLLECTIVE ;  /* 0x000000000000791b */ /* 0x003fe20003800000 */
.L_x_3741:
[----:B------:R-:W-:Y:S05]  /*cca0*/  WARPSYNC.COLLECTIVE R2, `(.L_x_3742) ;  /* 0x0000000002087348 */ /* 0x000fea0003c00000 */
[----:B------:R0:W1:Y:S02]  /*ccb0*/  SHFL.DOWN P6, R10, R237, R236, R239 ;  /* 0x080000eced0a7389 */ /* 0x00006400000c00ef */
[----:B01----:R-:W-:Y:S01]  /*ccc0*/  ENDCOLLECTIVE ;  /* 0x000000000000791b */ /* 0x003fe20003800000 */
.L_x_3742:
[----:B------:R-:W-:Y:S02]  /*ccd0*/  MOV R233, R36 ;  /* 0x0000002400e97202 */ /* 0x000fe40000000f00 */
[----:B------:R-:W-:Y:S02]  /*cce0*/  MOV R237, R5 ;  /* 0x0000000500ed7202 */ /* 0x000fe40000000f00 */
[----:B------:R-:W-:Y:S02]  /*ccf0*/  MOV R232, R11 ;  /* 0x0000000b00e87202 */ /* 0x000fe40000000f00 */
[----:B------:R-:W-:-:S07]  /*cd00*/  MOV R8, R10 ;  /* 0x0000000a00087202 */ /* 0x000fce0000000f00 */
[----:B------:R-:W-:Y:S05]  /*cd10*/  WARPSYNC.COLLECTIVE R2, `(.L_x_3743) ;  /* 0x0000000002087348 */ /* 0x000fea0003c00000 */
[----:B------:R0:W1:Y:S02]  /*cd20*/  SHFL.DOWN P6, R10, R237, R236, R239 ;  /* 0x080000eced0a7389 */ /* 0x00006400000c00ef */
[----:B01----:R-:W-:Y:S01]  /*cd30*/  ENDCOLLECTIVE ;  /* 0x000000000000791b */ /* 0x003fe20003800000 */
.L_x_3743:
[----:B------:R-:W-:Y:S05]  /*cd40*/  WARPSYNC.COLLECTIVE R2, `(.L_x_3744) ;  /* 0x0000000002087348 */ /* 0x000fea0003c00000 */
[----:B------:R0:W1:Y:S02]  /*cd50*/  SHFL.IDX P2, R11, R233, R234, R235 ;  /* 0x000000eae90b7389 */ /* 0x00006400000400eb */
[----:B01----:R-:W-:Y:S01]  /*cd60*/  ENDCOLLECTIVE ;  /* 0x000000000000791b */ /* 0x003fe20003800000 */
.L_x_3744:
[----:B------:R-:W-:Y:S02]  /*cd70*/  MOV R233, R37 ;  /* 0x0000002500e97202 */ /* 0x000fe40000000f00 */
[----:B------:R-:W-:Y:S02]  /*cd80*/  MOV R9, R10 ;  /* 0x0000000a00097202 */ /* 0x000fe40000000f00 */
[----:B------:R-:W-:-:S07]  /*cd90*/  MOV R10, R11 ;  /* 0x0000000b000a7202 */ /* 0x000fce0000000f00 */
[----:B------:R-:W-:Y:S05]  /*cda0*/  WARPSYNC.COLLECTIVE R2, `(.L_x_3745) ;  /* 0x0000000002087348 */ /* 0x000fea0003c00000 */
[----:B------:R0:W1:Y:S02]  /*cdb0*/  SHFL.IDX P2, R11, R233, R234, R235 ;  /* 0x000000eae90b7389 */ /* 0x00006400000400eb */
[----:B01----:R-:W-:Y:S01]  /*cdc0*/  ENDCOLLECTIVE ;  /* 0x000000000000791b */ /* 0x003fe20003800000 */
.L_x_3745:
[----:B------:R-:W-:Y:S05]  /*cdd0*/  BRA `(.L_x_3746) ;  /* 0xffffffb400bc7947 */ /* 0x000fea000383ffff */
.L_x_3747:
        /* <DEDUP_REMOVED lines=10> */
.L_x_10947:


//--------------------- .text._Z25selective_scan_bwd_kernelI32Selective_Scan_bwd_kernel_traitsILi64ELi16ELb0ELb0ELb1ELb0ELb0EN3c104HalfEfEEv12SSMParamsBwd --------------------------
	.section	.text._Z25selective_scan_bwd_kernelI32Selective_Scan_bwd_kernel_traitsILi64ELi16ELb0ELb0ELb1ELb0ELb0EN3c104HalfEfEEv12SSMParamsBwd,"ax",@progbits
	.align	128
        .global         _Z25selective_scan_bwd_kernelI32Selective_Scan_bwd_kernel_traitsILi64ELi16ELb0ELb0ELb1ELb0ELb0EN3c104HalfEfEEv12SSMParamsBwd
        .type           _Z25selective_scan_bwd_kernelI32Selective_Scan_bwd_kernel_traitsILi64ELi16ELb0ELb0ELb1ELb0ELb0EN3c104HalfEfEEv12SSMParamsBwd,@function
        .size           _Z25selective_scan_bwd_kernelI32Selective_Scan_bwd_kernel_traitsILi64ELi16ELb0ELb0ELb1ELb0ELb0EN3c104HalfEfEEv12SSMParamsBwd,(.L_x_10948 - _Z25selective_scan_bwd_kernelI32Selective_Scan_bwd_kernel_traitsILi64ELi16ELb0ELb0ELb1ELb0ELb0EN3c104HalfEfEEv12SSMParamsBwd)
        .other          _Z25selective_scan_bwd_kernelI32Selective_Scan_bwd_kernel_traitsILi64ELi16ELb0ELb0ELb1ELb0ELb0EN3c104HalfEfEEv12SSMParamsBwd,@"STO_CUDA_ENTRY STV_DEFAULT"
_Z25selective_scan_bwd_kernelI32Selective_Scan_bwd_kernel_traitsILi64ELi16ELb0ELb0ELb1ELb0ELb0EN3c104HalfEfEEv12SSMParamsBwd:
.text._Z25selective_scan_bwd_kernelI32Selective_Scan_bwd_kernel_traitsILi64ELi16ELb0ELb0ELb1ELb0ELb0EN3c104HalfEfEEv12SSMParamsBwd:
[----:B------:R-:W-:Y:S08]  /*0000*/  LDC R1, c[0x0][0x28] ;  /* 0x00000a00ff017b82 */ /* 0x000ff00000000800 */
[----:B------:R-:W0:Y:S01]  /*0010*/  LDC R8, c[0x0][0x228] ;  /* 0x00008a00ff087b82 */ /* 0x000e220000000800 */
[----:B------:R-:W-:Y:S01]  /*0020*/  ULDC.64 UR4, c[0x0][0x2e8] ;  /* 0x0000ba0000047ab9 */ /* 0x000fe20000000a00 */
[----:B------:R-:W-:Y:S01]  /*0030*/  ULDC.64 UR6, c[0x0][0x300] ;  /* 0x0000c00000067ab9 */ /* 0x000fe20000000a00 */
[----:B------:R-:W-:Y:S01]  /*0040*/  UISETP.NE.U32.AND UP0, UPT, UR4, URZ, UPT ;  /* 0x0000003f0400728c */ /* 0x000fe2000bf05070 */
[----:B------:R-:W-:Y:S01]  /*0050*/  HFMA2.MMA R141, -RZ, RZ, 0, 0 ;  /* 0x00000000ff8d7435 */ /* 0x000fe200000001ff */
[----:B------:R-:W-:Y:S01]  /*0060*/  UISETP.NE.U32.AND UP1, UPT, UR6, URZ, UPT ;  /* 0x0000003f0600728c */ /* 0x000fe2000bf25070 */
[----:B------:R-:W-:Y:S01]  /*0070*/  CS2R R134, SRZ ;  /* 0x0000000000867805 */ /* 0x000fe2000001ff00 */
[----:B------:R-:W-:Y:S01]  /*0080*/  UISETP.NE.AND.EX UP0, UPT, UR5, URZ, UPT, UP0 ;  /* 0x0000003f0500728c */ /* 0x000fe2000bf05300 */
[----:B------:R-:W1:Y:S01]  /*0090*/  S2UR UR18, SR_CTAID.Y ;  /* 0x00000000001279c3 */ /* 0x000e620000002600 */
[----:B------:R-:W-:Y:S01]  /*00a0*/  UISETP.NE.AND.EX UP1, UPT, UR7, URZ, UPT, UP1 ;  /* 0x0000003f0700728c */ /* 0x000fe2000bf25310 */
[----:B------:R-:W-:Y:S01]  /*00b0*/  ULDC.64 UR26, c[0x0][0x208] ;  /* 0x00008200001a7ab9 */ /* 0x000fe20000000a00 */
[----:B------:R-:W-:-:S02]  /*00c0*/  ULDC.64 UR28, c[0x0][0x3f8] ;  /* 0x0000fe00001c7ab9 */ /* 0x000fc40000000a00 */
[----:B------:R-:W-:Y:S01]  /*00d0*/  PLOP3.LUT P0, PT, PT, PT, UP0, 0x80, 0x0 ;  /* 0x000000000000781c */ /* 0x000fe20003f0f008 */
[----:B------:R-:W-:Y:S01]  /*00e0*/  ULDC.64 UR22, c[0x0][0x3d8] ;  /* 0x0000f60000167ab9 */ /* 0x000fe20000000a00 */
[----:B------:R-:W-:Y:S01]  /*00f0*/  PLOP3.LUT P1, PT, PT, PT, UP1, 0x80, 0x0 ;  /* 0x000000000000781c */ /* 0x000fe20003f2f018 */
[----:B------:R-:W2:Y:S01]  /*0100*/  S2UR UR49, SR_CTAID.X ;  /* 0x00000000003179c3 */ /* 0x000ea20000002500 */
[----:B------:R-:W-:Y:S01]  /*0110*/  ULDC.64 UR20, c[0x0][0x290] ;  /* 0x0000a40000147ab9 */ /* 0x000fe20000000a00 */
[----:B------:R-:W-:Y:S01]  /*0120*/  ULDC.64 UR30, c[0x0][0x298] ;  /* 0x0000a600001e7ab9 */ /* 0x000fe20000000a00 */
[----:B------:R-:W-:Y:S01]  /*0130*/  ULDC UR33, c[0x0][0x224] ;  /* 0x0000890000217ab9 */ /* 0x000fe20000000800 */
[----:B0-----:R-:W-:-:S04]  /*0140*/  IABS R7, R8 ;  /* 0x0000000800077213 */ /* 0x001fc80000000000 */
[----:B------:R-:W0:Y:S01]  /*0150*/  I2F.RP R0, R7 ;  /* 0x0000000700007306 */ /* 0x000e220000209400 */
[----:B-1----:R-:W-:Y:S02]  /*0160*/  USHF.R.S32.HI UR16, URZ, 0x1f, UR18 ;  /* 0x0000001f3f107899 */ /* 0x002fe40008011412 */
[----:B------:R-:W-:Y:S02]  /*0170*/  @UP0 ULEA UR4, UP2, UR18, UR4, 0x2 ;  /* 0x0000000412040291 */ /* 0x000fe4000f84103f */
[----:B------:R-:W-:Y:S02]  /*0180*/  @UP1 ULEA UR6, UP3, UR18, UR6, 0x2 ;  /* 0x0000000612061291 */ /* 0x000fe4000f86103f */
[----:B------:R-:W-:Y:S02]  /*0190*/  @UP0 ULEA.HI.X UR5, UR18, UR5, UR16, 0x2, UP2 ;  /* 0x0000000512050291 */ /* 0x000fe400090f1410 */
[----:B------:R-:W-:Y:S01]  /*01a0*/  MOV R2, UR4 ;  /* 0x0000000400027c02 */ /* 0x000fe20008000f00 */
[----:B------:R-:W-:Y:S01]  /*01b0*/  @UP1 ULEA.HI.X UR7, UR18, UR7, UR16, 0x2, UP3 ;  /* 0x0000000712071291 */ /* 0x000fe200098f1410 */
[----:B------:R-:W-:Y:S01]  /*01c0*/  MOV R4, UR6 ;  /* 0x0000000600047c02 */ /* 0x000fe20008000f00 */
[----:B0-----:R-:W0:Y:S01]  /*01d0*/  MUFU.RCP R0, R0 ;  /* 0x0000000000007308 */ /* 0x001e220000001000 */
[----:B------:R-:W-:Y:S01]  /*01e0*/  MOV R3, UR5 ;  /* 0x0000000500037c02 */ /* 0x000fe20008000f00 */
[----:B--2---:R-:W-:-:S02]  /*01f0*/  USHF.R.S32.HI UR50, URZ, 0x1f, UR49 ;  /* 0x0000001f3f327899 */ /* 0x004fc40008011431 */
[----:B------:R-:W-:Y:S01]  /*0200*/  IMAD.U32 R5, RZ, RZ, UR7 ;  /* 0x00000007ff057e24 */ /* 0x000fe2000f8e00ff */
[----:B------:R-:W-:Y:S01]  /*0210*/  ULDC.64 UR4, c[0x0][0x310] ;  /* 0x0000c40000047ab9 */ /* 0x000fe20000000a00 */
[----:B------:R1:W5:Y:S01]  /*0220*/  @P0 LDG.E R141, desc[UR26][R2.64] ;  /* 0x0000001a028d0981 */ /* 0x000362000c1e1900 */
[----:B------:R-:W-:-:S03]  /*0230*/  ULDC.64 UR6, c[0x0][0x280] ;  /* 0x0000a00000067ab9 */ /* 0x000fc60000000a00 */
[----:B------:R2:W5:Y:S01]  /*0240*/  @P1 LDG.E R134, desc[UR26][R4.64] ;  /* 0x0000001a04861981 */ /* 0x000562000c1e1900 */
[----:B------:R-:W-:Y:S01]  /*0250*/  UISETP.NE.U32.AND UP0, UPT, UR4, URZ, UPT ;  /* 0x0000003f0400728c */ /* 0x000fe2000bf05070 */
[----:B------:R-:W-:Y:S01]  /*0260*/  IMAD.MOV.U32 R137, RZ, RZ, RZ ;  /* 0x000000ffff897224 */ /* 0x000fe200078e00ff */
[----:B------:R-:W-:Y:S02]  /*0270*/  UIMAD UR4, UR50, UR6, URZ ;  /* 0x00000006320472a4 */ /* 0x000fe4000f8e023f */
[----:B------:R-:W-:Y:S01]  /*0280*/  UISETP.NE.U32.AND UP2, UPT, UR28, URZ, UPT ;  /* 0x0000003f1c00728c */ /* 0x000fe2000bf45070 */
[----:B-1----:R-:W-:Y:S01]  /*0290*/  MOV R2, RZ ;  /* 0x000000ff00027202 */ /* 0x002fe20000000f00 */
[----:B------:R-:W-:Y:S01]  /*02a0*/  UIMAD.WIDE.U32 UR14, UR49, UR6, URZ ;  /* 0x00000006310e72a5 */ /* 0x000fe2000f8e003f */
[----:B0-----:R-:W-:Y:S01]  /*02b0*/  IADD3 R6, R0, 0xffffffe, RZ ;  /* 0x0ffffffe00067810 */ /* 0x001fe20007ffe0ff */
[----:B------:R-:W-:Y:S02]  /*02c0*/  UIMAD UR19, UR49, UR7, UR4 ;  /* 0x00000007311372a4 */ /* 0x000fe4000f8e0204 */
[----:B------:R-:W-:Y:S01]  /*02d0*/  UISETP.NE.AND.EX UP0, UPT, UR5, URZ, UPT, UP0 ;  /* 0x0000003f0500728c */ /* 0x000fe2000bf05300 */
[----:B------:R-:W0:Y:S01]  /*02e0*/  F2I.FTZ.U32.TRUNC.NTZ R3, R6 ;  /* 0x0000000600037305 */ /* 0x000e22000021f000 */
[----:B------:R-:W-:Y:S01]  /*02f0*/  ULDC.64 UR6, c[0x0][0x328] ;  /* 0x0000ca0000067ab9 */ /* 0x000fe20000000a00 */
[----:B------:R-:W-:-:S02]  /*0300*/  UISETP.NE.U32.AND UP1, UPT, UR22, URZ, UPT ;  /* 0x0000003f1600728c */ /* 0x000fc4000bf25070 */
[----:B------:R-:W-:Y:S02]  /*0310*/  UIMAD UR5, UR50, UR20, URZ ;  /* 0x00000014320572a4 */ /* 0x000fe4000f8e023f */
[----:B------:R-:W-:Y:S02]  /*0320*/  UIMAD UR4, UR50, UR6, URZ ;  /* 0x00000006320472a4 */ /* 0x000fe4000f8e023f */
[----:B------:R-:W-:Y:S02]  /*0330*/  UISETP.NE.AND.EX UP2, UPT, UR29, URZ, UPT, UP2 ;  /* 0x0000003f1d00728c */ /* 0x000fe4000bf45320 */
[----:B------:R-:W-:Y:S02]  /*0340*/  UISETP.NE.AND.EX UP1, UPT, UR23, URZ, UPT, UP1 ;  /* 0x0000003f1700728c */ /* 0x000fe4000bf25310 */
[----:B------:R-:W-:Y:S02]  /*0350*/  UIMAD UR21, UR49, UR21, UR5 ;  /* 0x00000015311572a4 */ /* 0x000fe4000f8e0205 */
[----:B------:R-:W-:Y:S01]  /*0360*/  UIMAD UR24, UR49, UR7, UR4 ;  /* 0x00000007311872a4 */ /* 0x000fe2000f8e0204 */
[----:B0-----:R-:W-:Y:S01]  /*0370*/  IADD3 R0, RZ, -R3, RZ ;  /* 0x80000003ff007210 */ /* 0x001fe20007ffe0ff */
[----:B------:R-:W-:Y:S01]  /*0380*/  UIMAD.WIDE.U32 UR10, UR49, UR20, URZ ;  /* 0x00000014310a72a5 */ /* 0x000fe2000f8e003f */
[----:B------:R-:W-:Y:S01]  /*0390*/  ULDC.64 UR4, c[0x0][0x260] ;  /* 0x0000980000047ab9 */ /* 0x000fe20000000a00 */
[----:B------:R-:W-:-:S02]  /*03a0*/  UIMAD.WIDE.U32 UR12, UR49, UR6, URZ ;  /* 0x00000006310c72a5 */ /* 0x000fc4000f8e003f */
[----:B--2---:R-:W-:Y:S01]  /*03b0*/  IMAD R5, R0, R7, RZ ;  /* 0x0000000700057224 */ /* 0x004fe200078e02ff */
[----:B------:R-:W-:Y:S01]  /*03c0*/  IABS R0, UR18 ;  /* 0x0000001200007c13 */ /* 0x000fe20008000000 */
[----:B------:R-:W-:Y:S02]  /*03d0*/  UIMAD UR17, UR50, UR4, URZ ;  /* 0x00000004321172a4 */ /* 0x000fe4000f8e023f */
[----:B------:R-:W-:Y:S01]  /*03e0*/  IMAD.HI.U32 R2, R3, R5, R2 ;  /* 0x0000000503027227 */ /* 0x000fe200078e0002 */
[----:B------:R-:W-:Y:S01]  /*03f0*/  UIMAD.WIDE.U32 UR8, UR49, UR4, URZ ;  /* 0x00000004310872a5 */ /* 0x000fe2000f8e003f */
[----:B------:R-:W0:Y:S01]  /*0400*/  LDC.64 R4, c[0x0][0x278] ;  /* 0x00009e00ff047b82 */ /* 0x000e220000000a00 */
[----:B------:R-:W-:Y:S01]  /*0410*/  UIMAD UR17, UR49, UR5, UR17 ;  /* 0x00000005311172a4 */ /* 0x000fe2000f8e0211 */
[----:B------:R-:W-:Y:S02]  /*0420*/  UMOV UR4, URZ ;  /* 0x0000003f00047c82 */ /* 0x000fe40008000000 */
[----:B------:R-:W-:Y:S01]  /*0430*/  IMAD.HI.U32 R139, R2, R0, RZ ;  /* 0x00000000028b7227 */ /* 0x000fe200078e00ff */
[----:B------:R-:W-:Y:S01]  /*0440*/  @UP2 ULEA UR4, UP4, UR18, UR28, 0x2 ;  /* 0x0000001c12042291 */ /* 0x000fe2000f88103f */
[----:B------:R-:W-:Y:S01]  /*0450*/  UMOV UR6, URZ ;  /* 0x0000003f00067c82 */ /* 0x000fe20008000000 */
[----:B------:R-:W-:-:S02]  /*0460*/  @UP1 ULEA UR6, UP3, UR18, UR22, 0x2 ;  /* 0x0000001612061291 */ /* 0x000fc4000f86103f */
[----:B------:R-:W-:Y:S01]  /*0470*/  IADD3 R2, -R139, RZ, RZ ;  /* 0x000000ff8b027210 */ /* 0x000fe20007ffe1ff */
[----:B------:R-:W-:Y:S01]  /*0480*/  UMOV UR5, URZ ;  /* 0x0000003f00057c82 */ /* 0x000fe20008000000 */
[----:B------:R-:W-:Y:S02]  /*0490*/  @UP2 ULEA.HI.X UR5, UR18, UR29, UR16, 0x2, UP4 ;  /* 0x0000001d12052291 */ /* 0x000fe4000a0f1410 */
[----:B------:R-:W-:Y:S01]  /*04a0*/  UIADD3 UR15, UR15, UR19, URZ ;  /* 0x000000130f0f7290 */ /* 0x000fe2000fffe03f */
[C---:B------:R-:W-:Y:S01]  /*04b0*/  IMAD R0, R7.reuse, R2, R0 ;  /* 0x0000000207007224 */ /* 0x040fe200078e0200 */
[----:B------:R-:W-:Y:S02]  /*04c0*/  UIMAD UR22, UR16, UR30, URZ ;  /* 0x0000001e101672a4 */ /* 0x000fe4000f8e023f */
[----:B------:R-:W-:Y:S02]  /*04d0*/  UIADD3 UR11, UR11, UR21, URZ ;  /* 0x000000150b0b7290 */ /* 0x000fe4000fffe03f */
[----:B------:R-:W-:Y:S01]  /*04e0*/  ISETP.GT.U32.AND P1, PT, R7, R0, PT ;  /* 0x000000000700720c */ /* 0x000fe20003f24070 */
[----:B------:R-:W-:Y:S01]  /*04f0*/  USHF.L.U32 UR48, UR33, 0xa, URZ ;  /* 0x0000000a21307899 */ /* 0x000fe2000800063f */
[----:B------:R-:W-:Y:S01]  /*0500*/  ULDC.64 UR28, c[0x0][0x288] ;  /* 0x0000a200001c7ab9 */ /* 0x000fe20000000a00 */
[----:B------:R-:W-:Y:S01]  /*0510*/  UMOV UR7, URZ ;  /* 0x0000003f00077c82 */ /* 0x000fe20008000000 */
[----:B------:R-:W-:-:S02]  /*0520*/  @UP1 ULEA.HI.X UR7, UR18, UR23, UR16, 0x2, UP3 ;  /* 0x0000001712071291 */ /* 0x000fc400098f1410 */
[----:B------:R-:W-:Y:S02]  /*0530*/  UIMAD UR20, UR16, UR28, URZ ;  /* 0x0000001c101472a4 */ /* 0x000fe4000f8e023f */
[----:B------:R-:W-:Y:S02]  /*0540*/  UIMAD.WIDE.U32 UR14, UR18, UR28, UR14 ;  /* 0x0000001c120e72a5 */ /* 0x000fe4000f8e000e */
[----:B------:R-:W-:-:S03]  /*0550*/  UIMAD UR23, UR18, UR31, UR22 ;  /* 0x0000001f121772a4 */ /* 0x000fc6000f8e0216 */
[----:B------:R-:W-:Y:S01]  /*0560*/  @!P1 IMAD.IADD R0, R0, 0x1, -R7 ;  /* 0x0000000100009824 */ /* 0x000fe200078e0a07 */
[----:B------:R-:W-:Y:S01]  /*0570*/  @!P1 IADD3 R139, R139, 0x1, RZ ;  /* 0x000000018b8b9810 */ /* 0x000fe20007ffe0ff */
[----:B------:R-:W-:Y:S01]  /*0580*/  UIMAD.WIDE.U32 UR10, UR18, UR30, UR10 ;  /* 0x0000001e120a72a5 */ /* 0x000fe2000f8e000a */
[----:B------:R-:W-:Y:S01]  /*0590*/  ISETP.NE.AND P1, PT, R8, RZ, PT ;  /* 0x000000ff0800720c */ /* 0x000fe20003f25270 */
[----:B------:R-:W-:Y:S01]  /*05a0*/  UIADD3 UR32, UR48, -0x400, URZ ;  /* 0xfffffc0030207890 */ /* 0x000fe2000fffe03f */
[----:B------:R-:W-:Y:S01]  /*05b0*/  ISETP.GE.U32.AND P0, PT, R0, R7, PT ;  /* 0x000000070000720c */ /* 0x000fe20003f06070 */
[----:B------:R-:W-:Y:S01]  /*05c0*/  ULDC.64 UR30, c[0x0][0x330] ;  /* 0x0000cc00001e7ab9 */ /* 0x000fe20000000a00 */
[----:B------:R-:W-:Y:S01]  /*05d0*/  LOP3.LUT R0, R8, UR18, RZ, 0x3c, !PT ;  /* 0x0000001208007c12 */ /* 0x000fe2000f8e3cff */
[----:B------:R-:W-:Y:S01]  /*05e0*/  UIMAD UR19, UR18, UR29, UR20 ;  /* 0x0000001d121372a4 */ /* 0x000fe2000f8e0214 */
[----:B------:R-:W1:Y:S01]  /*05f0*/  LDC.64 R6, c[0x0][0x2e0] ;  /* 0x0000b800ff067b82 */ /* 0x000e620000000a00 */
[----:B------:R-:W-:Y:S01]  /*0600*/  UIMAD UR16, UR16, UR30, URZ ;  /* 0x0000001e101072a4 */ /* 0x000fe2000f8e023f */
[----:B------:R-:W-:Y:S01]  /*0610*/  ISETP.GE.AND P2, PT, R0, RZ, PT ;  /* 0x000000ff0000720c */ /* 0x000fe20003f46270 */
[----:B------:R-:W-:-:S02]  /*0620*/  UIADD3 UR13, UR13, UR24, URZ ;  /* 0x000000180d0d7290 */ /* 0x000fc4000fffe03f */
[----:B------:R-:W-:Y:S02]  /*0630*/  USHF.R.S32.HI UR29, URZ, 0x1f, UR32 ;  /* 0x0000001f3f1d7899 */ /* 0x000fe40008011420 */
[----:B------:R-:W-:Y:S02]  /*0640*/  UIADD3 UR24, UP1, UR32, UR14, URZ ;  /* 0x0000000e20187290 */ /* 0x000fe4000ff3e03f */
[----:B------:R-:W-:Y:S01]  /*0650*/  @P0 IADD3 R139, R139, 0x1, RZ ;  /* 0x000000018b8b0810 */ /* 0x000fe20007ffe0ff */
[----:B------:R-:W-:Y:S01]  /*0660*/  ULDC.64 UR20, c[0x0][0x2f0] ;  /* 0x0000bc0000147ab9 */ /* 0x000fe20000000a00 */
[----:B------:R-:W-:Y:S02]  /*0670*/  UIMAD UR28, UR18, UR31, UR16 ;  /* 0x0000001f121c72a4 */ /* 0x000fe4000f8e0210 */
[----:B------:R-:W-:Y:S02]  /*0680*/  UIADD3.X UR16, UR29, UR15, UR19, UP1, !UPT ;  /* 0x0000000f1d107290 */ /* 0x000fe40008ffe413 */
[----:B------:R-:W-:Y:S01]  /*0690*/  @!P2 IADD3 R139, -R139, RZ, RZ ;  /* 0x000000ff8b8ba210 */ /* 0x000fe20007ffe1ff */
[----:B------:R-:W-:Y:S01]  /*06a0*/  ULEA UR25, UP1, UR24, UR20, 0x1 ;  /* 0x0000001418197291 */ /* 0x000fe2000f82083f */
[----:B------:R-:W-:Y:S01]  /*06b0*/  @!P1 LOP3.LUT R139, RZ, R8, RZ, 0x33, !PT ;  /* 0x00000008ff8b9212 */ /* 0x000fe200078e33ff */
[----:B------:R-:W-:-:S02]  /*06c0*/  UIADD3 UR9, UR9, UR17, URZ ;  /* 0x0000001109097290 */ /* 0x000fc4000fffe03f */
[----:B------:R-:W-:Y:S01]  /*06d0*/  ULEA.HI.X UR24, UR24, UR21, UR16, 0x1, UP1 ;  /* 0x0000001518187291 */ /* 0x000fe200088f0c10 */
[----:B------:R-:W-:Y:S01]  /*06e0*/  SHF.R.S32.HI R3, RZ, 0x1f, R139 ;  /* 0x0000001fff037819 */ /* 0x000fe2000001148b */
[----:B------:R-:W-:Y:S02]  /*06f0*/  UIADD3 UR22, UP1, UR32, UR10, URZ ;  /* 0x0000000a20167290 */ /* 0x000fe4000ff3e03f */
[----:B------:R-:W-:Y:S02]  /*0700*/  UIMAD.WIDE.U32 UR14, UR18, UR30, UR12 ;  /* 0x0000001e120e72a5 */ /* 0x000fe4000f8e000c */
[-C--:B0-----:R-:W-:Y:S01]  /*0710*/  IMAD R0, R3, R4.reuse, RZ ;  /* 0x0000000403007224 */ /* 0x081fe200078e02ff */
[----:B------:R-:W-:Y:S01]  /*0720*/  ULDC.64 UR20, c[0x0][0x2f8] ;  /* 0x0000be0000147ab9 */ /* 0x000fe20000000a00 */
[----:B------:R-:W-:Y:S01]  /*0730*/  UIADD3.X UR11, UR29, UR11, UR23, UP1, !UPT ;  /* 0x0000000b1d0b7290 */ /* 0x000fe20008ffe417 */
[----:B------:R-:W-:Y:S01]  /*0740*/  IMAD.WIDE.U32 R2, R139, R4, UR8 ;  /* 0x000000088b027e25 */ /* 0x000fe2000f8e0004 */
[----:B------:R-:W-:-:S02]  /*0750*/  UIADD3 UR10, UP2, UR32, UR14, URZ ;  /* 0x0000000e200a7290 */ /* 0x000fc4000ff5e03f */
[----:B------:R-:W-:Y:S01]  /*0760*/  ULEA UR23, UP1, UR22, UR20, 0x1 ;  /* 0x0000001416177291 */ /* 0x000fe2000f82083f */
[----:B------:R-:W-:Y:S01]  /*0770*/  IMAD R5, R139, R5, R0 ;  /* 0x000000058b057224 */ /* 0x000fe200078e0200 */
[----:B------:R-:W-:Y:S01]  /*0780*/  @UP0 ULDC UR16, c[0x0][0x214] ;  /* 0x0000850000100ab9 */ /* 0x000fe20000000800 */
[----:B------:R-:W-:Y:S01]  /*0790*/  ULDC.64 UR12, c[0x0][0x3b8] ;  /* 0x0000ee00000c7ab9 */ /* 0x000fe20000000a00 */
[----:B------:R-:W-:Y:S01]  /*07a0*/  @UP0 UIMAD UR16, UR49, UR16, UR18 ;  /* 0x00000010311002a4 */ /* 0x000fe2000f8e0212 */
[----:B------:R-:W-:Y:S01]  /*07b0*/  IADD3 R129, P0, R2, UR32, RZ ;  /* 0x0000002002817c10 */ /* 0x000fe2000ff1e0ff */
[----:B------:R-:W-:Y:S01]  /*07c0*/  UIADD3.X UR14, UR29, UR15, UR28, UP2, !UPT ;  /* 0x0000000f1d0e7290 */ /* 0x000fe200097fe41c */
[----:B------:R-:W-:Y:S01]  /*07d0*/  IADD3 R0, R3, R5, RZ ;  /* 0x0000000503007210 */ /* 0x000fe20007ffe0ff */
[----:B------:R-:W-:Y:S01]  /*07e0*/  ULEA.HI.X UR22, UR22, UR21, UR11, 0x1, UP1 ;  /* 0x0000001516167291 */ /* 0x000fe200088f0c0b */
[----:B-1----:R-:W-:Y:S01]  /*07f0*/  LEA R131, P1, R129, R6, 0x1 ;  /* 0x0000000681837211 */ /* 0x002fe200078208ff */
[----:B------:R-:W-:Y:S01]  /*0800*/  ULEA UR12, UP2, UR10, UR12, 0x1 ;  /* 0x0000000c0a0c7291 */ /* 0x000fe2000f84083f */
[----:B------:R-:W-:Y:S01]  /*0810*/  IADD3.X R0, R0, UR29, RZ, P0, !PT ;  /* 0x0000001d00007c10 */ /* 0x000fe200087fe4ff */
[----:B------:R-:W-:-:S02]  /*0820*/  UISETP.GE.AND UP1, UPT, UR33, 0x1, UPT ;  /* 0x000000012100788c */ /* 0x000fc4000bf26270 */
[----:B------:R-:W-:Y:S01]  /*0830*/  @UP0 UIMAD UR16, UR16, UR33, URZ ;  /* 0x00000021101002a4 */ /* 0x000fe2000f8e023f */
[----:B------:R-:W-:Y:S01]  /*0840*/  LEA.HI.X R129, R129, R7, R0, 0x1, P1 ;  /* 0x0000000781817211 */ /* 0x000fe200008f0c00 */
[----:B------:R-:W-:Y:S02]  /*0850*/  ULEA.HI.X UR20, UR10, UR13, UR14, 0x1, UP2 ;  /* 0x0000000d0a147291 */ /* 0x000fe400090f0c0e */
[----:B------:R-:W-:Y:S01]  /*0860*/  PLOP3.LUT P0, PT, PT, PT, UP1, 0x80, 0x0 ;  /* 0x000000000000781c */ /* 0x000fe20003f0f018 */
[----:B------:R-:W-:Y:S01]  /*0870*/  @UP0 ULDC UR10, c[0x0][0x21c] ;  /* 0x00008700000a0ab9 */ /* 0x000fe20000000800 */
[----:B------:R-:W-:Y:S01]  /*0880*/  @UP0 ULDC.64 UR8, c[0x0][0x310] ;  /* 0x0000c40000080ab9 */ /* 0x000fe20000000a00 */
[----:B------:R-:W-:Y:S01]  /*0890*/  @UP0 UIMAD UR16, UR16, UR10, URZ ;  /* 0x0000000a101002a4 */ /* 0x000fe2000f8e023f */
[----:B------:R-:W-:Y:S02]  /*08a0*/  UMOV UR11, UR7 ;  /* 0x00000007000b7c82 */ /* 0x000fe40008000000 */
[----:B------:R-:W-:Y:S01]  /*08b0*/  UMOV UR10, UR6 ;  /* 0x00000006000a7c82 */ /* 0x000fe20008000000 */
[----:B------:R-:W-:Y:S01]  /*08c0*/  @UP0 UIMAD.WIDE UR8, UR16, 0x8, UR8 ;  /* 0x00000008100808a5 */ /* 0x000fe2000f8e0208 */
[----:B------:R-:W-:Y:S01]  /*08d0*/  UMOV UR14, UR4 ;  /* 0x00000004000e7c82 */ /* 0x000fe20008000000 */
[----:B------:R-:W-:-:S05]  /*08e0*/  UMOV UR15, UR5 ;  /* 0x00000005000f7c82 */ /* 0x000fca0008000000 */
[----:B------:R-:W-:Y:S01]  /*08f0*/  @!UP0 UMOV UR8, URZ ;  /* 0x0000003f00088c82 */ /* 0x000fe20008000000 */
[----:B------:R-:W-:Y:S01]  /*0900*/  @!UP0 UMOV UR9, URZ ;  /* 0x0000003f00098c82 */ /* 0x000fe20008000000 */
[----:B------:R-:W-:Y:S05]  /*0910*/  @!P0 BRA `(.L_x_3748) ;  /* 0x0000006c008c8947 */ /* 0x000fea0003800000 */
[----:B------:R-:W0:Y:S01]  /*0920*/  S2R R133, SR_TID.X ;  /* 0x0000000000857919 */ /* 0x000e220000002100 */
[----:B------:R-:W1:Y:S01]  /*0930*/  S2UR UR5, SR_CgaCtaId ;  /* 0x00000000000579c3 */ /* 0x000e620000008800 */
[----:B------:R-:W-:Y:S01]  /*0940*/  UMOV UR4, 0x400 ;  /* 0x0000040000047882 */ /* 0x000fe20000000000 */
[----:B------:R-:W-:Y:S01]  /*0950*/  MOV R135, RZ ;  /* 0x000000ff00877202 */ /* 0x000fe20000000f00 */
[----:B------:R-:W2:Y:S01]  /*0960*/  S2R R132, SR_LANEID ;  /* 0x0000000000847919 */ /* 0x000ea20000000000 */
[----:B------:R-:W-:Y:S01]  /*0970*/  MOV R137, RZ ;  /* 0x000000ff00897202 */ /* 0x000fe20000000f00 */
[----:B------:R-:W-:Y:S01]  /*0980*/  UMOV UR21, UR12 ;  /* 0x0000000c00157c82 */ /* 0x000fe20008000000 */
[----:B-1----:R-:W-:-:S06]  /*0990*/  ULEA UR4, UR5, UR4, 0x18 ;  /* 0x0000000405047291 */ /* 0x002fcc000f8ec03f */
[----:B------:R-:W-:Y:S01]  /*09a0*/  MOV R130, UR4 ;  /* 0x0000000400827c02 */ /* 0x000fe20008000f00 */
[----:B------:R-:W-:Y:S01]  /*09b0*/  UMOV UR4, URZ ;  /* 0x0000003f00047c82 */ /* 0x000fe20008000000 */
[----:B0-----:R-:W-:-:S04]  /*09c0*/  SHF.R.S32.HI R0, RZ, 0x1f, R133 ;  /* 0x0000001fff007819 */ /* 0x001fc80000011485 */
[----:B------:R-:W-:-:S04]  /*09d0*/  LEA.HI R0, R0, R133, RZ, 0x5 ;  /* 0x0000008500007211 */ /* 0x000fc800078f28ff */
[----:B------:R-:W-:-:S04]  /*09e0*/  SHF.R.S32.HI R3, RZ, 0x5, R0 ;  /* 0x00000005ff037819 */ /* 0x000fc80000011400 */
[----:B--2---:R-:W-:-:S07]  /*09f0*/  LEA R128, R3, R130, 0x3 ;  /* 0x0000008203807211 */ /* 0x004fce00078e18ff */
.L_x_3799:
[----:B------:R-:W-:Y:S01]  /*0a00*/  ULDC UR19, c[0x0][0x224] ;  /* 0x0000890000137ab9 */ /* 0x000fe20000000800 */
[----:B------:R-:W-:Y:S01]  /*0a10*/  SHF.L.U32 R10, R133, 0x4, RZ ;  /* 0x00000004850a7819 */ /* 0x000fe200000006ff */
[----:B------:R-:W-:Y:S01]  /*0a20*/  UIADD3 UR19, -UR4, UR19, URZ ;  /* 0x0000001304137290 */ /* 0x000fe2000fffe13f */
[----:B0-----:R-:W-:Y:S01]  /*0a30*/  MOV R3, UR24 ;  /* 0x0000001800037c02 */ /* 0x001fe20008000f00 */
        /* <DEDUP_REMOVED lines=33> */
[----:B----4-:R-:W4:Y:S01]  /*0c50*/  @!P0 LDG.E.U16 R9, desc[UR26][R2.64+0x80] ;  /* 0x0000801a02098981 */ /* 0x010f22000c1e1500 */
        /* <DEDUP_REMOVED lines=12> */
[C---:B------:R-:W-:Y:S02]  /*0d20*/  LOP3.LUT R115, R12.reuse, 0x1a0, RZ, 0xfc, !PT ;  /* 0x000001a00c737812 */ /* 0x040fe400078efcff */
[----:B------:R-:W-:Y:S01]  /*0d30*/  ISETP.GE.AND P0, PT, R119, UR52, PT ;  /* 0x0000003477007c0c */ /* 0x000fe2000bf06270 */
[----:B------:R-:W4:Y:S01]  /*0d40*/  @!P2 LDG.E.U16 R8, desc[UR26][R2.64+0x1c0] ;  /* 0x0001c01a0208a981 */ /* 0x000f22000c1e1500 */
[----:B------:R-:W-:-:S02]  /*0d50*/  LOP3.LUT R114, R12, 0x1c0, RZ, 0xfc, !PT ;  /* 0x000001c00c727812 */ /* 0x000fc400078efcff */
[----:B------:R-:W-:Y:S01]  /*0d60*/  ISETP.GE.AND P4, PT, R118, UR52, PT ;  /* 0x0000003476007c0c */ /* 0x000fe2000bf86270 */
[----:B------:R-:W4:Y:S01]  /*0d70*/  @!P1 LDG.E.U16 R17, desc[UR26][R2.64+0x200] ;  /* 0x0002001a02119981 */ /* 0x000f22000c1e1500 */
        /* <DEDUP_REMOVED lines=21> */
[C---:B------:R-:W-:Y:S01]  /*0ed0*/  IADD3 R27, R22.reuse, 0x20, RZ ;  /* 0x00000020161b7810 */ /* 0x040fe20007ffe0ff */
[C---:B------:R-:W-:Y:S01]  /*0ee0*/  VIADD R29, R22.reuse, 0x40 ;  /* 0x00000040161d7836 */ /* 0x040fe20000000000 */
        /* <DEDUP_REMOVED lines=15> */
[----:B------:R-:W-:Y:S01]  /*0fe0*/  LEA.HI.SX32 R37, R37, R22, 0x1b ;  /* 0x0000001625257211 */ /* 0x000fe200078fdaff */
[C---:B------:R-:W-:Y:S01]  /*0ff0*/  VIADD R47, R22.reuse, 0x180 ;  /* 0x00000180162f7836 */ /* 0x040fe20000000000 */
[C---:B------:R-:W-:Y:S02]  /*1000*/  IADD3 R43, R22.reuse, 0x140, RZ ;  /* 0x00000140162b7810 */ /* 0x040fe40007ffe0ff */
[----:B------:R-:W-:Y:S02]  /*1010*/  IADD3 R45, R22, 0x160, RZ ;  /* 0x00000160162d7810 */ /* 0x000fe40007ffe0ff */
[----:B------:R-:W-:-:S02]  /*1020*/  LEA R110, R29, R130, 0x1 ;  /* 0x000000821d6e7211 */ /* 0x000fc400078e08ff */
[----:B------:R-:W-:Y:S02]  /*1030*/  LEA.HI.SX32 R39, R39, R22, 0x1b ;  /* 0x0000001627277211 */ /* 0x000fe400078fdaff */
[----:B------:R-:W-:Y:S02]  /*1040*/  LEA R109, R31, R130, 0x1 ;  /* 0x000000821f6d7211 */ /* 0x000fe400078e08ff */
[----:B------:R-:W-:Y:S02]  /*1050*/  LEA.HI.SX32 R41, R41, R22, 0x1b ;  /* 0x0000001629297211 */ /* 0x000fe400078fdaff */
[----:B------:R-:W-:Y:S01]  /*1060*/  LEA R108, R33, R130, 0x1 ;  /* 0x00000082216c7211 */ /* 0x000fe200078e08ff */
[----:B------:R-:W-:Y:S01]  /*1070*/  IMAD R106, R37, 0x2, R130 ;  /* 0x00000002256a7824 */ /* 0x000fe200078e0282 */
[----:B------:R-:W-:Y:S02]  /*1080*/  IADD3 R49, R22, 0x1a0, RZ ;  /* 0x000001a016317810 */ /* 0x000fe40007ffe0ff */
[----:B------:R-:W-:-:S02]  /*1090*/  LEA.HI.SX32 R3, R3, R22, 0x1b ;  /* 0x0000001603037211 */ /* 0x000fc400078fdaff */
[----:B------:R-:W-:Y:S02]  /*10a0*/  LEA R107, R35, R130, 0x1 ;  /* 0x00000082236b7211 */ /* 0x000fe400078e08ff */
[C---:B------:R-:W-:Y:S02]  /*10b0*/  IADD3 R51, R22.reuse, 0x1c0, RZ ;  /* 0x000001c016337810 */ /* 0x040fe40007ffe0ff */
[-C--:B------:R-:W-:Y:S02]  /*10c0*/  LEA.HI.SX32 R43, R43, R22.reuse, 0x1b ;  /* 0x000000162b2b7211 */ /* 0x080fe400078fdaff */
[----:B------:R-:W-:Y:S02]  /*10d0*/  LEA.HI.SX32 R45, R45, R22, 0x1b ;  /* 0x000000162d2d7211 */ /* 0x000fe400078fdaff */
[----:B------:R-:W-:Y:S02]  /*10e0*/  IADD3 R53, R22, 0x1e0, RZ ;  /* 0x000001e016357810 */ /* 0x000fe40007ffe0ff */
[----:B------:R-:W-:-:S02]  /*10f0*/  LEA R105, R39, R130, 0x1 ;  /* 0x0000008227697211 */ /* 0x000fc400078e08ff */
[----:B------:R-:W-:Y:S02]  /*1100*/  LEA.HI.SX32 R47, R47, R22, 0x1b ;  /* 0x000000162f2f7211 */ /* 0x000fe400078fdaff */
[----:B------:R-:W-:Y:S02]  /*1110*/  LEA R104, R41, R130, 0x1 ;  /* 0x0000008229687211 */ /* 0x000fe400078e08ff */
[----:B------:R-:W-:Y:S02]  /*1120*/  LEA.HI.SX32 R49, R49, R22, 0x1b ;  /* 0x0000001631317211 */ /* 0x000fe400078fdaff */
[----:B------:R-:W-:Y:S02]  /*1130*/  LEA R103, R3, R130, 0x1 ;  /* 0x0000008203677211 */ /* 0x000fe400078e08ff */
[----:B------:R-:W-:Y:S01]  /*1140*/  LEA R5, R132, R5, 0x4 ;  /* 0x0000000584057211 */ /* 0x000fe200078e20ff */
[----:B------:R-:W-:Y:S01]  /*1150*/  IMAD R101, R45, 0x2, R130 ;  /* 0x000000022d657824 */ /* 0x000fe200078e0282 */
[----:B------:R-:W-:-:S02]  /*1160*/  LEA.HI.SX32 R51, R51, R22, 0x1b ;  /* 0x0000001633337211 */ /* 0x000fc400078fdaff */
[----:B------:R-:W-:Y:S02]  /*1170*/  LEA R102, R43, R130, 0x1 ;  /* 0x000000822b667211 */ /* 0x000fe400078e08ff */
[----:B------:R-:W-:Y:S02]  /*1180*/  LEA.HI.SX32 R53, R53, R22, 0x1b ;  /* 0x0000001635357211 */ /* 0x000fe400078fdaff */
[-C--:B------:R-:W-:Y:S02]  /*1190*/  LEA R100, R47, R130.reuse, 0x1 ;  /* 0x000000822f647211 */ /* 0x080fe400078e08ff */
[-C--:B------:R-:W-:Y:S02]  /*11a0*/  LEA R99, R49, R130.reuse, 0x1 ;  /* 0x0000008231637211 */ /* 0x080fe400078e08ff */
[----:B------:R-:W-:Y:S02]  /*11b0*/  LEA.HI.SX32 R5, R5, R5, 0x1b ;  /* 0x0000000505057211 */ /* 0x000fe400078fdaff */
[----:B------:R-:W-:-:S02]  /*11c0*/  LEA R98, R51, R130, 0x1 ;  /* 0x0000008233627211 */ /* 0x000fc400078e08ff */
[-C--:B------:R-:W-:Y:S02]  /*11d0*/  LEA R97, R53, R130.reuse, 0x1 ;  /* 0x0000008235617211 */ /* 0x080fe400078e08ff */
        /* <DEDUP_REMOVED lines=24> */
[----:B------:R-:W-:Y:S04]  /*1360*/  STS.U16 [R100+0x300], R21 ;  /* 0x0003001564007388 */ /* 0x000fe80000000400 */
[----:B------:R4:W-:Y:S04]  /*1370*/  STS.U16 [R99+0x340], R18 ;  /* 0x0003401263007388 */ /* 0x0009e80000000400 */
[----:B------:R-:W-:Y:S04]  /*1380*/  STS.U16 [R98+0x380], R23 ;  /* 0x0003801762007388 */ /* 0x000fe80000000400 */
[----:B------:R4:W-:Y:S01]  /*1390*/  STS.U16 [R97+0x3c0], R20 ;  /* 0x0003c01461007388 */ /* 0x0009e20000000400 */
[----:B------:R-:W-:-:S03]  /*13a0*/  NOP ;  /* 0x0000000000007918 */ /* 0x000fc60000000000 */
[----:B------:R-:W4:Y:S04]  /*13b0*/  LDS.U16 R196, [R96] ;  /* 0x0000000060c47984 */ /* 0x000f280000000400 */
[----:B------:R-:W4:Y:S04]  /*13c0*/  LDS.U16 R95, [R96+0x2] ;  /* 0x00000200605f7984 */ /* 0x000f280000000400 */
        /* <DEDUP_REMOVED lines=41> */
[----:B------:R-:W-:Y:S02]  /*1660*/  ISETP.GE.AND P1, PT, R113, UR52, PT ;  /* 0x0000003471007c0c */ /* 0x000fe4000bf26270 */
[----:B------:R-:W-:Y:S01]  /*1670*/  PRMT R14, RZ, 0x7610, R14 ;  /* 0x00007610ff0e7816 */ /* 0x000fe2000000000e */
[----:B------:R-:W4:Y:S01]  /*1680*/  @!P5 LDG.E.U16 R5, desc[UR26][R2.64+0x300] ;  /* 0x0003001a0205d981 */ /* 0x000f22000c1e1500 */
[----:B------:R-:W-:Y:S02]  /*1690*/  PRMT R19, RZ, 0x7610, R19 ;  /* 0x00007610ff137816 */ /* 0x000fe40000000013 */
[----:B------:R-:W-:Y:S02]  /*16a0*/  PRMT R16, RZ, 0x7610, R16 ;  /* 0x00007610ff107816 */ /* 0x000fe40000000010 */
[----:B------:R-:W-:Y:S01]  /*16b0*/  PRMT R18, RZ, 0x7610, R18 ;  /* 0x00007610ff127816 */ /* 0x000fe20000000012 */
[----:B------:R-:W4:Y:S01]  /*16c0*/  @!P0 LDG.E.U16 R14, desc[UR26][R2.64+0x240] ;  /* 0x0002401a020e8981 */ /* 0x000f22000c1e1500 */
[----:B------:R-:W-:-:S02]  /*16d0*/  PRMT R21, RZ, 0x7610, R21 ;  /* 0x00007610ff157816 */ /* 0x000fc40000000015 */
[----:B------:R-:W-:Y:S01]  /*16e0*/  PRMT R20, RZ, 0x7610, R20 ;  /* 0x00007610ff147816 */ /* 0x000fe20000000014 */
[----:B------:R-:W4:Y:S04]  /*16f0*/  @!P4 LDG.E.U16 R19, desc[UR26][R2.64+0x280] ;  /* 0x0002801a0213c981 */ /* 0x000f28000c1e1500 */
[----:B------:R-:W4:Y:S04]  /*1700*/  @!P6 LDG.E.U16 R16, desc[UR26][R2.64+0x2c0] ;  /* 0x0002c01a0210e981 */ /* 0x000f28000c1e1500 */
[----:B------:R-:W4:Y:S04]  /*1710*/  @!P3 LDG.E.U16 R18, desc[UR26][R2.64+0x340] ;  /* 0x0003401a0212b981 */ /* 0x000f28000c1e1500 */
[----:B------:R-:W4:Y:S04]  /*1720*/  @!P2 LDG.E.U16 R21, desc[UR26][R2.64+0x380] ;  /* 0x0003801a0215a981 */ /* 0x000f28000c1e1500 */
[----:B------:R0:W4:Y:S01]  /*1730*/  @!P1 LDG.E.U16 R20, desc[UR26][R2.64+0x3c0] ;  /* 0x0003c01a02149981 */ /* 0x000122000c1e1500 */
[----:B------:R-:W-:-:S02]  /*1740*/  ISETP.GE.AND P2, PT, R12, UR52, PT ;  /* 0x000000340c007c0c */ /* 0x000fc4000bf46270 */
[----:B------:R-:W-:Y:S02]  /*1750*/  ISETP.GE.AND P1, PT, R127, UR52, PT ;  /* 0x000000347f007c0c */ /* 0x000fe4000bf26270 */
[----:B------:R-:W-:Y:S02]  /*1760*/  PRMT R23, RZ, 0x7610, R23 ;  /* 0x00007610ff177816 */ /* 0x000fe40000000017 */
[----:B0-----:R-:W-:Y:S01]  /*1770*/  MOV R2, UR21 ;  /* 0x0000001500027c02 */ /* 0x001fe20008000f00 */
[----:B------:R-:W-:Y:S01]  /*1780*/  IMAD.U32 R3, RZ, RZ, UR20 ;  /* 0x00000014ff037e24 */ /* 0x000fe2000f8e00ff */
[----:B------:R-:W-:-:S03]  /*1790*/  ISETP.GE.AND P0, PT, R126, UR52, PT ;  /* 0x000000347e007c0c */ /* 0x000fc6000bf06270 */
[----:B------:R-:W-:Y:S01]  /*17a0*/  IMAD.WIDE R2, R12, 0x2, R2 ;  /* 0x000000020c027825 */ /* 0x000fe200078e0202 */
        /* <DEDUP_REMOVED lines=39> */
[----:B------:R-:W4:Y:S04]  /*1a20*/  LDS.U16 R8, [R96+0x8] ;  /* 0x0000080060087984 */ /* 0x000f280000000400 */
[----:B------:R-:W4:Y:S04]  /*1a30*/  LDS.U16 R9, [R96+0xa] ;  /* 0x00000a0060097984 */ /* 0x000f280000000400 */
[----:B------:R-:W4:Y:S04]  /*1a40*/  LDS.U16 R11, [R96+0xc] ;  /* 0x00000c00600b7984 */ /* 0x000f280000000400 */
[----:B------:R-:W-:Y:S04]  /*1a50*/  LDS.U16 R14, [R96+0xe] ;  /* 0x00000e00600e7984 */ /* 0x000fe80000000400 */
[----:B------:R-:W4:Y:S04]  /*1a60*/  LDS.U16 R15, [R96+0x10] ;  /* 0x00001000600f7984 */ /* 0x000f280000000400 */
[----:B------:R-:W-:Y:S04]  /*1a70*/  LDS.U16 R16, [R96+0x12] ;  /* 0x0000120060107984 */ /* 0x000fe80000000400 */
[----:B------:R-:W4:Y:S04]  /*1a80*/  LDS.U16 R17, [R96+0x14] ;  /* 0x0000140060117984 */ /* 0x000f280000000400 */
[----:B------:R-:W-:Y:S04]  /*1a90*/  LDS.U16 R18, [R96+0x16] ;  /* 0x0000160060127984 */ /* 0x000fe80000000400 */
[----:B------:R-:W4:Y:S04]  /*1aa0*/  LDS.U16 R19, [R96+0x18] ;  /* 0x0000180060137984 */ /* 0x000f280000000400 */
[----:B------:R-:W-:Y:S04]  /*1ab0*/  LDS.U16 R20, [R96+0x1a] ;  /* 0x00001a0060147984 */ /* 0x000fe80000000400 */
[----:B------:R-:W4:Y:S04]  /*1ac0*/  LDS.U16 R21, [R96+0x1c] ;  /* 0x00001c0060157984 */ /* 0x000f280000000400 */
[----:B------:R-:W-:Y:S01]  /*1ad0*/  LDS.U16 R22, [R96+0x1e] ;  /* 0x00001e0060167984 */ /* 0x000fe20000000400 */
[----:B------:R-:W-:Y:S01]  /*1ae0*/  BAR.SYNC.DEFER_BLOCKING 0x0 ;  /* 0x0000000000007b1d */ /* 0x000fe20000010000 */
[----:B0-----:R-:W-:-:S05]  /*1af0*/  PRMT R0, RZ, 0x7610, R0 ;  /* 0x00007610ff007816 */ /* 0x001fca0000000000 */
        /* <DEDUP_REMOVED lines=23> */
[----:B------:R-:W4:Y:S04]  /*1c70*/  @!P2 LDG.E.U16 R37, desc[UR26][R2.64+0x380] ;  /* 0x0003801a0225a981 */ /* 0x000f28000c1e1500 */
[----:B------:R0:W4:Y:S02]  /*1c80*/  @!P1 LDG.E.U16 R36, desc[UR26][R2.64+0x3c0] ;  /* 0x0003c01a02249981 */ /* 0x000124000c1e1500 */
[----:B0-----:R-:W-:-:S02]  /*1c90*/  HADD2.F32 R2, -RZ, R196.H0_H0 ;  /* 0x200000c4ff027230 */ /* 0x001fc40000004100 */
[----:B------:R-:W-:Y:S01]  /*1ca0*/  HADD2.F32 R3, -RZ, R95.H0_H0 ;  /* 0x2000005fff037230 */ /* 0x000fe20000004100 */
[----:B------:R-:W-:Y:S01]  /*1cb0*/  ISETP.LT.AND P0, PT, RZ, UR5, PT ;  /* 0x00000005ff007c0c */ /* 0x000fe2000bf01270 */
[----:B-1----:R-:W-:Y:S02]  /*1cc0*/  HADD2.F32 R65, -RZ, R4.H0_H0 ;  /* 0x20000004ff417230 */ /* 0x002fe40000004100 */
[----:B--2---:R-:W-:Y:S02]  /*1cd0*/  HADD2.F32 R5, -RZ, R5.H0_H0 ;  /* 0x20000005ff057230 */ /* 0x004fe40000004100 */
[----:B---3--:R-:W-:Y:S02]  /*1ce0*/  HADD2.F32 R63, -RZ, R6.H0_H0 ;  /* 0x20000006ff3f7230 */ /* 0x008fe40000004100 */
[----:B----4-:R-:W-:Y:S02]  /*1cf0*/  HADD2.F32 R7, -RZ, R7.H0_H0 ;  /* 0x20000007ff077230 */ /* 0x010fe40000004100 */
[----:B------:R-:W-:-:S02]  /*1d00*/  HADD2.F32 R61, -RZ, R8.H0_H0 ;  /* 0x20000008ff3d7230 */ /* 0x000fc40000004100 */
[----:B------:R-:W-:Y:S02]  /*1d10*/  HADD2.F32 R9, -RZ, R9.H0_H0 ;  /* 0x20000009ff097230 */ /* 0x000fe40000004100 */
[----:B------:R-:W-:Y:S02]  /*1d20*/  HADD2.F32 R11, -RZ, R11.H0_H0 ;  /* 0x2000000bff0b7230 */ /* 0x000fe40000004100 */
[----:B------:R-:W-:Y:S02]  /*1d30*/  HADD2.F32 R15, -RZ, R15.H0_H0 ;  /* 0x2000000fff0f7230 */ /* 0x000fe40000004100 */
[----:B------:R-:W-:Y:S02]  /*1d40*/  HADD2.F32 R17, -RZ, R17.H0_H0 ;  /* 0x20000011ff117230 */ /* 0x000fe40000004100 */
[----:B------:R-:W-:Y:S02]  /*1d50*/  HADD2.F32 R19, -RZ, R19.H0_H0 ;  /* 0x20000013ff137230 */ /* 0x000fe40000004100 */
[----:B------:R-:W-:-:S02]  /*1d60*/  HADD2.F32 R21, -RZ, R21.H0_H0 ;  /* 0x20000015ff157230 */ /* 0x000fc40000004100 */
[--C-:B-----5:R-:W-:Y:S01]  /*1d70*/  FADD.FTZ R65, R65, R134.reuse ;  /* 0x0000008641417221 */ /* 0x120fe20000010000 */
[--C-:B------:R-:W-:Y:S01]  /*1d80*/  FADD.FTZ R64, R5, R134.reuse ;  /* 0x0000008605407221 */ /* 0x100fe20000010000 */
        /* <DEDUP_REMOVED lines=37> */
[----:B0-----:R-:W-:-:S03]  /*1fe0*/  HADD2.F32 R0, -RZ, R0.H0_H0 ;  /* 0x20000000ff007230 */ /* 0x001fc60000004100 */
        /* <DEDUP_REMOVED lines=35> */
[----:B0-----:R-:W-:Y:S02]  /*2220*/  HADD2.F32 R70, -RZ, R70.H0_H0 ;  /* 0x20000046ff467230 */ /* 0x001fe40000004100 */
[----:B------:R-:W-:Y:S01]  /*2230*/  FFMA.FTZ R3, R71, R24, R2 ;  /* 0x0000001847037223 */ /* 0x000fe20000010002 */
[----:B------:R-:W-:Y:S02]  /*2240*/  HADD2.F32 R24, -RZ, R84.H0_H0 ;  /* 0x20000054ff187230 */ /* 0x000fe40000004100 */
[----:B-1----:R-:W-:Y:S02]  /*2250*/  HADD2.F32 R69, -RZ, R69.H0_H0 ;  /* 0x20000045ff457230 */ /* 0x002fe40000004100 */
[----:B------:R-:W-:Y:S01]  /*2260*/  FFMA.FTZ R2, R70, R23, R3 ;  /* 0x0000001746027223 */ /* 0x000fe20000010003 */
[----:B------:R-:W-:Y:S02]  /*2270*/  HADD2.F32 R23, -RZ, R83.H0_H0 ;  /* 0x20000053ff177230 */ /* 0x000fe40000004100 */
[----:B--2---:R-:W-:-:S02]  /*2280*/  HADD2.F32 R68, -RZ, R68.H0_H0 ;  /* 0x20000044ff447230 */ /* 0x004fc40000004100 */
[----:B------:R-:W-:Y:S01]  /*2290*/  FFMA.FTZ R3, R69, R24, R2 ;  /* 0x0000001845037223 */ /* 0x000fe20000010002 */
[----:B------:R-:W-:Y:S02]  /*22a0*/  HADD2.F32 R24, -RZ, R82.H0_H0 ;  /* 0x20000052ff187230 */ /* 0x000fe40000004100 */
[----:B---3--:R-:W-:Y:S02]  /*22b0*/  HADD2.F32 R67, -RZ, R67.H0_H0 ;  /* 0x20000043ff437230 */ /* 0x008fe40000004100 */
[----:B------:R-:W-:Y:S01]  /*22c0*/  FFMA.FTZ R2, R68, R23, R3 ;  /* 0x0000001744027223 */ /* 0x000fe20000010003 */
[----:B------:R-:W-:Y:S02]  /*22d0*/  HADD2.F32 R3, -RZ, R81.H0_H0 ;  /* 0x20000051ff037230 */ /* 0x000fe40000004100 */
[----:B----4-:R-:W-:Y:S02]  /*22e0*/  HADD2.F32 R66, -RZ, R66.H0_H0 ;  /* 0x20000042ff427230 */ /* 0x010fe40000004100 */
[----:B------:R-:W-:Y:S01]  /*22f0*/  FFMA.FTZ R137, R67, R24, R2 ;  /* 0x0000001843897223 */ /* 0x000fe20000010002 */
[----:B------:R-:W-:-:S02]  /*2300*/  HADD2.F32 R23, -RZ, R16.H0_H0 ;  /* 0x20000010ff177230 */ /* 0x000fc40000004100 */
[----:B------:R-:W-:Y:S02]  /*2310*/  HADD2.F32 R25, -RZ, R18.H0_H0 ;  /* 0x20000012ff197230 */ /* 0x000fe40000004100 */
[----:B------:R-:W-:Y:S01]  /*2320*/  FFMA.FTZ R137, R66, R3, R137 ;  /* 0x0000000342897223 */ /* 0x000fe20000010089 */
[----:B------:R-:W-:Y:S02]  /*2330*/  HADD2.F32 R3, -RZ, R14.H0_H0 ;  /* 0x2000000eff037230 */ /* 0x000fe40000004100 */
[----:B------:R-:W-:Y:S02]  /*2340*/  HADD2.F32 R27, -RZ, R20.H0_H0 ;  /* 0x20000014ff1b7230 */ /* 0x000fe40000004100 */
[----:B------:R-:W-:Y:S02]  /*2350*/  HADD2.F32 R29, -RZ, R22.H0_H0 ;  /* 0x20000016ff1d7230 */ /* 0x000fe40000004100 */
[--C-:B------:R-:W-:Y:S01]  /*2360*/  FADD.FTZ R58, R3, R134.reuse ;  /* 0x00000086033a7221 */ /* 0x100fe20000010000 */
[--C-:B------:R-:W-:Y:S01]  /*2370*/  FADD.FTZ R56, R23, R134.reuse ;  /* 0x0000008617387221 */ /* 0x100fe20000010000 */
[--C-:B------:R-:W-:Y:S01]  /*2380*/  FADD.FTZ R54, R25, R134.reuse ;  /* 0x0000008619367221 */ /* 0x100fe20000010000 */
[--C-:B------:R-:W-:Y:S01]  /*2390*/  FADD.FTZ R52, R27, R134.reuse ;  /* 0x000000861b347221 */ /* 0x100fe20000010000 */
[----:B------:R-:W-:Y:S01]  /*23a0*/  FADD.FTZ R50, R29, R134 ;  /* 0x000000861d327221 */ /* 0x000fe20000010000 */
        /* <DEDUP_REMOVED lines=17> */
[----:B------:R-:W-:Y:S05]  /*24c0*/  @P0 BRA `(.L_x_3749) ;  /* 0x0000000000240947 */ /* 0x000fea0003800000 */
        /* <DEDUP_REMOVED lines=9> */
.L_x_3749:
[----:B------:R-:W0:Y:S01]  /*2560*/  LDC.64 R14, c[0x0][0x368] ;  /* 0x0000da00ff0e7b82 */ /* 0x000e220000000a00 */
[----:B------:R-:W-:Y:S01]  /*2570*/  USHF.R.S32.HI UR6, URZ, 0x1f, UR18 ;  /* 0x0000001f3f067899 */ /* 0x000fe20008011412 */
[----:B------:R-:W-:Y:S01]  /*2580*/  ISETP.GE.AND P0, PT, R12, UR52, PT ;  /* 0x000000340c007c0c */ /* 0x000fe2000bf06270 */
[----:B------:R-:W-:Y:S01]  /*2590*/  ULDC.64 UR44, c[0x0][0x230] ;  /* 0x00008c00002c7ab9 */ /* 0x000fe20000000a00 */
[----:B------:R-:W-:Y:S01]  /*25a0*/  ULDC.64 UR16, c[0x0][0x248] ;  /* 0x0000920000107ab9 */ /* 0x000fe20000000a00 */
[----:B------:R-:W-:Y:S01]  /*25b0*/  UIMAD.WIDE.U32 UR28, UR18, UR44, URZ ;  /* 0x0000002c121c72a5 */ /* 0x000fe2000f8e003f */
[----:B------:R-:W-:Y:S01]  /*25c0*/  P2R R194, PR, RZ, 0x1 ;  /* 0x00000001ffc27803 */ /* 0x000fe20000000000 */
[----:B------:R-:W-:Y:S01]  /*25d0*/  UIMAD UR5, UR6, UR44, URZ ;  /* 0x0000002c060572a4 */ /* 0x000fe2000f8e023f */
[----:B------:R-:W1:Y:S01]  /*25e0*/  LDC.64 R16, c[0x0][0x380] ;  /* 0x0000e000ff107b82 */ /* 0x000e620000000a00 */
[----:B------:R-:W-:Y:S01]  /*25f0*/  UIADD3 UR44, UR19, -0x1, URZ ;  /* 0xffffffff132c7890 */ /* 0x000fe2000fffe03f */
[----:B------:R-:W-:Y:S01]  /*2600*/  CS2R R32, SRZ ;  /* 0x0000000000207805 */ /* 0x000fe2000001ff00 */
[----:B------:R-:W-:Y:S01]  /*2610*/  UIMAD UR6, UR6, UR16, URZ ;  /* 0x00000010060672a4 */ /* 0x000fe2000f8e023f */
[----:B------:R-:W-:Y:S01]  /*2620*/  CS2R R30, SRZ ;  /* 0x00000000001e7805 */ /* 0x000fe2000001ff00 */
[----:B------:R-:W-:Y:S01]  /*2630*/  UIMAD.WIDE.U32 UR12, UR18, UR16, URZ ;  /* 0x00000010120c72a5 */ /* 0x000fe2000f8e003f */
[----:B------:R-:W-:Y:S01]  /*2640*/  CS2R R28, SRZ ;  /* 0x00000000001c7805 */ /* 0x000fe2000001ff00 */
[----:B------:R-:W-:Y:S01]  /*2650*/  ULEA.HI UR16, UR44, UR44, URZ, 0x1 ;  /* 0x0000002c2c107291 */ /* 0x000fe2000f8f083f */
[----:B------:R-:W-:Y:S01]  /*2660*/  CS2R R26, SRZ ;  /* 0x00000000001a7805 */ /* 0x000fe2000001ff00 */
[----:B------:R-:W-:Y:S01]  /*2670*/  UIMAD UR45, UR18, UR45, UR5 ;  /* 0x0000002d122d72a4 */ /* 0x000fe2000f8e0205 */
[----:B------:R-:W-:Y:S01]  /*2680*/  CS2R R24, SRZ ;  /* 0x0000000000187805 */ /* 0x000fe2000001ff00 */
[----:B------:R-:W-:Y:S01]  /*2690*/  UIMAD UR46, UR18, UR17, UR6 ;  /* 0x00000011122e72a4 */ /* 0x000fe2000f8e0206 */
[----:B------:R-:W-:Y:S01]  /*26a0*/  CS2R R22, SRZ ;  /* 0x0000000000167805 */ /* 0x000fe2000001ff00 */
[----:B------:R-:W-:Y:S01]  /*26b0*/  ULOP3.LUT UR16, UR16, 0xfffffe, URZ, 0xc0, !UPT ;  /* 0x00fffffe10107892 */ /* 0x000fe2000f8ec03f */
[----:B------:R-:W-:-:S02]  /*26c0*/  CS2R R20, SRZ ;  /* 0x0000000000147805 */ /* 0x000fc4000001ff00 */
[----:B------:R-:W-:Y:S02]  /*26d0*/  CS2R R18, SRZ ;  /* 0x0000000000127805 */ /* 0x000fe4000001ff00 */
[----:B------:R-:W-:Y:S01]  /*26e0*/  SHF.R.S32.HI R13, RZ, 0x1f, R12 ;  /* 0x0000001fff0d7819 */ /* 0x000fe2000001140c */
[----:B------:R-:W-:Y:S01]  /*26f0*/  UMOV UR5, URZ ;  /* 0x0000003f00057c82 */ /* 0x000fe20008000000 */
[----:B------:R-:W-:Y:S01]  /*2700*/  UMOV UR6, URZ ;  /* 0x0000003f00067c82 */ /* 0x000fe20008000000 */
[----:B------:R-:W-:Y:S01]  /*2710*/  UMOV UR7, URZ ;  /* 0x0000003f00077c82 */ /* 0x000fe20008000000 */
[----:B------:R-:W-:Y:S01]  /*2720*/  ULDC UR53, c[0x0][0x224] ;  /* 0x0000890000357ab9 */ /* 0x000fe20000000800 */
[----:B------:R-:W-:Y:S01]  /*2730*/  ULDC UR54, c[0x0][0x21c] ;  /* 0x0000870000367ab9 */ /* 0x000fe20000000800 */
[----:B------:R-:W-:Y:S01]  /*2740*/  ULDC UR47, c[0x0][0x218] ;  /* 0x00008600002f7ab9 */ /* 0x000fe20000000800 */
[----:B------:R-:W-:Y:S02]  /*2750*/  UIADD3 UR44, UR44, -UR16, URZ ;  /* 0x800000102c2c7290 */ /* 0x000fe4000fffe03f */
        /* <DEDUP_REMOVED lines=9> */
.L_x_3794:
[----:B------:R-:W-:Y:S01]  /*27f0*/  USHF.R.S32.HI UR55, URZ, 0x1f, UR5 ;  /* 0x0000001f3f377899 */ /* 0x000fe20008011405 */
[----:B0-2---:R-:W-:Y:S01]  /*2800*/  MOV R5, UR40 ;  /* 0x0000002800057c02 */ /* 0x005fe20008000f00 */
[----:B------:R-:W-:Y:S01]  /*2810*/  UMOV UR17, UR45 ;  /* 0x0000002d00117c82 */ /* 0x000fe20008000000 */
[C---:B------:R-:W-:Y:S01]  /*2820*/  LOP3.LUT R127, R12.reuse, 0x20, RZ, 0xfc, !PT ;  /* 0x000000200c7f7812 */ /* 0x040fe200078efcff */
[----:B------:R-:W-:Y:S01]  /*2830*/  UIMAD UR16, UR55, UR40, URZ ;  /* 0x00000028371072a4 */ /* 0x000fe2000f8e023f */
[C---:B------:R-:W-:Y:S01]  /*2840*/  LOP3.LUT R126, R12.reuse, 0x40, RZ, 0xfc, !PT ;  /* 0x000000400c7e7812 */ /* 0x040fe200078efcff */
[----:B------:R-:W-:Y:S01]  /*2850*/  IMAD.WIDE.U32 R4, R5, UR5, R12 ;  /* 0x0000000505047c25 */ /* 0x000fe2000f8e000c */
[----:B------:R-:W-:Y:S01]  /*2860*/  UIMAD UR56, UR55, UR32, URZ ;  /* 0x00000020373872a4 */ /* 0x000fe2000f8e023f */
[----:B------:R-:W-:Y:S01]  /*2870*/  LOP3.LUT R125, R12, 0x60, RZ, 0xfc, !PT ;  /* 0x000000600c7d7812 */ /* 0x000fe200078efcff */
[----:B------:R-:W-:Y:S01]  /*2880*/  UIMAD UR16, UR5, UR41, UR16 ;  /* 0x00000029051072a4 */ /* 0x000fe2000f8e0210 */
[----:B------:R-:W-:Y:S01]  /*2890*/  ISETP.GE.AND P3, PT, R127, UR52, PT ;  /* 0x000000347f007c0c */ /* 0x000fe2000bf66270 */
[----:B------:R-:W-:Y:S01]  /*28a0*/  UIMAD UR56, UR5, UR33, UR56 ;  /* 0x00000021053872a4 */ /* 0x000fe2000f8e0238 */
[----:B------:R-:W-:-:S02]  /*28b0*/  ISETP.GE.AND P2, PT, R126, UR52, PT ;  /* 0x000000347e007c0c */ /* 0x000fc4000bf46270 */
[----:B------:R-:W-:Y:S02]  /*28c0*/  ISETP.GE.AND P1, PT, R125, UR52, PT ;  /* 0x000000347d007c0c */ /* 0x000fe4000bf26270 */
[----:B------:R-:W-:Y:S01]  /*28d0*/  IADD3 R3, R5, UR16, RZ ;  /* 0x0000001005037c10 */ /* 0x000fe2000fffe0ff */
[----:B------:R-:W-:Y:S01]  /*28e0*/  UMOV UR16, UR28 ;  /* 0x0000001c00107c82 */ /* 0x000fe20008000000 */
[----:B------:R-:W-:Y:S01]  /*28f0*/  LEA R2, P0, R4, R131, 0x1 ;  /* 0x0000008304027211 */ /* 0x000fe200078008ff */
[----:B------:R-:W-:Y:S01]  /*2900*/  UIMAD.WIDE.U32 UR16, UR5, UR32, UR16 ;  /* 0x00000020051072a5 */ /* 0x000fe2000f8e0010 */
[----:B------:R-:W-:Y:S02]  /*2910*/  PRMT R6, RZ, 0x7610, R6 ;  /* 0x00007610ff067816 */ /* 0x000fe40000000006 */
[----:B------:R-:W-:Y:S01]  /*2920*/  LOP3.LUT R124, R12, 0x80, RZ, 0xfc, !PT ;  /* 0x000000800c7c7812 */ /* 0x000fe200078efcff */
[----:B------:R-:W-:Y:S01]  /*2930*/  ULEA UR57, UP0, UR16, UR34, 0x2 ;  /* 0x0000002210397291 */ /* 0x000fe2000f80103f */
[----:B------:R-:W-:Y:S01]  /*2940*/  LEA.HI.X R3, R4, R129, R3, 0x1, P0 ;  /* 0x0000008104037211 */ /* 0x000fe200000f0c03 */
[----:B------:R-:W-:Y:S01]  /*2950*/  UIADD3 UR17, UR17, UR56, URZ ;  /* 0x0000003811117290 */ /* 0x000fe2000fffe03f */
[----:B------:R-:W-:-:S02]  /*2960*/  PRMT R9, RZ, 0x7610, R9 ;  /* 0x00007610ff097816 */ /* 0x000fc40000000009 */
[C---:B------:R-:W-:Y:S01]  /*2970*/  LOP3.LUT R123, R12.reuse, 0xa0, RZ, 0xfc, !PT ;  /* 0x000000a00c7b7812 */ /* 0x040fe200078efcff */
[----:B------:R-:W-:Y:S01]  /*2980*/  ULEA.HI.X UR16, UR16, UR35, UR17, 0x2, UP0 ;  /* 0x0000002310107291 */ /* 0x000fe200080f1411 */
[----:B------:R-:W-:Y:S01]  /*2990*/  PRMT R8, RZ, 0x7610, R8 ;  /* 0x00007610ff087816 */ /* 0x000fe20000000008 */
[----:B------:R-:W2:Y:S01]  /*29a0*/  @!P3 LDG.E.U16 R6, desc[UR26][R2.64+0x40] ;  /* 0x0000401a0206b981 */ /* 0x000ea2000c1e1500 */
[C---:B------:R-:W-:Y:S02]  /*29b0*/  LOP3.LUT R122, R12.reuse, 0xc0, RZ, 0xfc, !PT ;  /* 0x000000c00c7a7812 */ /* 0x040fe400078efcff */
[C---:B------:R-:W-:Y:S01]  /*29c0*/  LOP3.LUT R121, R12.reuse, 0xe0, RZ, 0xfc, !PT ;  /* 0x000000e00c797812 */ /* 0x040fe200078efcff */
[----:B---3--:R-:W3:Y:S01]  /*29d0*/  @!P2 LDG.E.U16 R9, desc[UR26][R2.64+0x80] ;  /* 0x0000801a0209a981 */ /* 0x008ee2000c1e1500 */
[----:B------:R-:W-:Y:S02]  /*29e0*/  LOP3.LUT R120, R12, 0x100, RZ, 0xfc, !PT ;  /* 0x000001000c787812 */ /* 0x000fe400078efcff */
[----:B------:R-:W-:Y:S01]  /*29f0*/  ISETP.GE.AND P0, PT, R124, UR52, PT ;  /* 0x000000347c007c0c */ /* 0x000fe2000bf06270 */
[----:B----4-:R-:W4:Y:S01]  /*2a00*/  @!P1 LDG.E.U16 R8, desc[UR26][R2.64+0xc0] ;  /* 0x0000c01a02089981 */ /* 0x010f22000c1e1500 */
[----:B------:R-:W-:-:S02]  /*2a10*/  LOP3.LUT R119, R12, 0x120, RZ, 0xfc, !PT ;  /* 0x000001200c777812 */ /* 0x000fc400078efcff */
[----:B------:R-:W-:Y:S02]  /*2a20*/  ISETP.GE.AND P5, PT, R123, UR52, PT ;  /* 0x000000347b007c0c */ /* 0x000fe4000bfa6270 */
[----:B------:R-:W-:Y:S02]  /*2a30*/  ISETP.GE.AND P4, PT, R122, UR52, PT ;  /* 0x000000347a007c0c */ /* 0x000fe4000bf86270 */
[----:B------:R-:W-:Y:S02]  /*2a40*/  ISETP.GE.AND P3, PT, R121, UR52, PT ;  /* 0x0000003479007c0c */ /* 0x000fe4000bf66270 */
[----:B------:R-:W-:Y:S02]  /*2a50*/  MOV R4, UR57 ;  /* 0x0000003900047c02 */ /* 0x000fe40008000f00 */
[----:B------:R-:W-:Y:S02]  /*2a60*/  MOV R5, UR16 ;  /* 0x0000001000057c02 */ /* 0x000fe40008000f00 */
[----:B------:R-:W-:-:S02]  /*2a70*/  ISETP.NE.AND P6, PT, R194, RZ, PT ;  /* 0x000000ffc200720c */ /* 0x000fc40003fc5270 */
[----:B------:R-:W-:Y:S01]  /*2a80*/  ISETP.GE.AND P2, PT, R120, UR52, PT ;  /* 0x0000003478007c0c */ /* 0x000fe2000bf46270 */
[----:B------:R-:W2:Y:S01]  /*2a90*/  LDG.E R136, desc[UR26][R4.64] ;  /* 0x0000001a04887981 */ /* 0x000ea2000c1e1900 */
[----:B------:R-:W-:Y:S02]  /*2aa0*/  ISETP.GE.AND P1, PT, R119, UR52, PT ;  /* 0x0000003477007c0c */ /* 0x000fe4000bf26270 */
[----:B------:R-:W-:Y:S02]  /*2ab0*/  PRMT R11, RZ, 0x7610, R11 ;  /* 0x00007610ff0b7816 */ /* 0x000fe4000000000b */
[----:B------:R-:W-:Y:S02]  /*2ac0*/  PRMT R10, RZ, 0x7610, R10 ;  /* 0x00007610ff0a7816 */ /* 0x000fe4000000000a */
[----:B------:R-:W-:Y:S02]  /*2ad0*/  PRMT R143, RZ, 0x7610, R143 ;  /* 0x00007610ff8f7816 */ /* 0x000fe4000000008f */
[----:B------:R-:W-:Y:S01]  /*2ae0*/  PRMT R138, RZ, 0x7610, R138 ;  /* 0x00007610ff8a7816 */ /* 0x000fe2000000008a */
[----:B------:R-:W4:Y:S01]  /*2af0*/  @!P0 LDG.E.U16 R11, desc[UR26][R2.64+0x100] ;  /* 0x0001001a020b8981 */ /* 0x000f22000c1e1500 */
[----:B------:R-:W-:-:S02]  /*2b00*/  LOP3.LUT R118, R12, 0x140, RZ, 0xfc, !PT ;  /* 0x000001400c767812 */ /* 0x000fc400078efcff */
[----:B------:R-:W-:Y:S01]  /*2b10*/  PRMT R145, RZ, 0x7610, R145 ;  /* 0x00007610ff917816 */ /* 0x000fe20000000091 */
[----:B------:R-:W4:Y:S01]  /*2b20*/  @!P5 LDG.E.U16 R10, desc[UR26][R2.64+0x140] ;  /* 0x0001401a020ad981 */ /* 0x000f22000c1e1500 */
[C---:B------:R-:W-:Y:S02]  /*2b30*/  LOP3.LUT R117, R12.reuse, 0x160, RZ, 0xfc, !PT ;  /* 0x000001600c757812 */ /* 0x040fe400078efcff */
[----:B------:R-:W-:Y:S01]  /*2b40*/  PRMT R7, RZ, 0x7610, R7 ;  /* 0x00007610ff077816 */ /* 0x000fe20000000007 */
[----:B------:R-:W4:Y:S01]  /*2b50*/  @!P4 LDG.E.U16 R143, desc[UR26][R2.64+0x180] ;  /* 0x0001801a028fc981 */ /* 0x000f22000c1e1500 */
[----:B------:R-:W-:Y:S02]  /*2b60*/  PRMT R140, RZ, 0x7610, R140 ;  /* 0x00007610ff8c7816 */ /* 0x000fe4000000008c */
[C---:B------:R-:W-:Y:S01]  /*2b70*/  LOP3.LUT R116, R12.reuse, 0x180, RZ, 0xfc, !PT ;  /* 0x000001800c747812 */ /* 0x040fe200078efcff */
[----:B------:R-:W4:Y:S01]  /*2b80*/  @!P3 LDG.E.U16 R138, desc[UR26][R2.64+0x1c0] ;  /* 0x0001c01a028ab981 */ /* 0x000f22000c1e1500 */
[----:B------:R-:W-:-:S02]  /*2b90*/  LOP3.LUT R115, R12, 0x1a0, RZ, 0xfc, !PT ;  /* 0x000001a00c737812 */ /* 0x000fc400078efcff */
[----:B------:R-:W-:Y:S01]  /*2ba0*/  LOP3.LUT R114, R12, 0x1c0, RZ, 0xfc, !PT ;  /* 0x000001c00c727812 */ /* 0x000fe200078efcff */
[----:B------:R-:W4:Y:S01]  /*2bb0*/  @!P2 LDG.E.U16 R145, desc[UR26][R2.64+0x200] ;  /* 0x0002001a0291a981 */ /* 0x000f22000c1e1500 */
[----:B------:R-:W-:Y:S02]  /*2bc0*/  ISETP.GE.AND P0, PT, R118, UR52, PT ;  /* 0x0000003476007c0c */ /* 0x000fe4000bf06270 */
[----:B------:R-:W-:Y:S01]  /*2bd0*/  LOP3.LUT R113, R12, 0x1e0, RZ, 0xfc, !PT ;  /* 0x000001e00c717812 */ /* 0x000fe200078efcff */
[----:B------:R-:W3:Y:S01]  /*2be0*/  @!P6 LDG.E.U16 R7, desc[UR26][R2.64] ;  /* 0x0000001a0207e981 */ /* 0x000ee2000c1e1500 */
[----:B------:R-:W-:Y:S02]  /*2bf0*/  ISETP.GE.AND P5, PT, R117, UR52, PT ;  /* 0x0000003475007c0c */ /* 0x000fe4000bfa6270 */
[----:B------:R-:W-:Y:S01]  /*2c00*/  ISETP.GE.AND P4, PT, R116, UR52, PT ;  /* 0x0000003474007c0c */ /* 0x000fe2000bf86270 */
[----:B------:R-:W4:Y:S01]  /*2c10*/  @!P1 LDG.E.U16 R140, desc[UR26][R2.64+0x240] ;  /* 0x0002401a028c9981 */ /* 0x000f22000c1e1500 */
[----:B------:R-:W-:-:S02]  /*2c20*/  ISETP.GE.AND P3, PT, R115, UR52, PT ;  /* 0x0000003473007c0c */ /* 0x000fc4000bf66270 */
[----:B------:R-:W-:Y:S02]  /*2c30*/  ISETP.GE.AND P2, PT, R114, UR52, PT ;  /* 0x0000003472007c0c */ /* 0x000fe4000bf46270 */
        /* <DEDUP_REMOVED lines=13> */
[----:B------:R-:W-:Y:S01]  /*2d10*/  UIMAD UR56, UR55, UR36, URZ ;  /* 0x00000024373872a4 */ /* 0x000fe2000f8e023f */
[----:B------:R-:W-:Y:S01]  /*2d20*/  IMAD.U32 R142, RZ, RZ, UR19 ;  /* 0x00000013ff8e7e24 */ /* 0x000fe2000f8e00ff */
[----:B------:R-:W-:Y:S01]  /*2d30*/  UMOV UR16, UR12 ;  /* 0x0000000c00107c82 */ /* 0x000fe20008000000 */
[----:B------:R-:W-:Y:S01]  /*2d40*/  UMOV UR17, UR46 ;  /* 0x0000002e00117c82 */ /* 0x000fe20008000000 */
[----:B------:R-:W-:Y:S01]  /*2d50*/  LOP3.LUT P0, RZ, R133, 0x1f, RZ, 0xc0, !PT ;  /* 0x0000001f85ff7812 */ /* 0x000fe2000780c0ff */
[----:B------:R-:W-:-:S02]  /*2d60*/  UIMAD.WIDE.U32 UR16, UR5, UR36, UR16 ;  /* 0x00000024051072a5 */ /* 0x000fc4000f8e0010 */
[----:B------:R-:W-:Y:S01]  /*2d70*/  UIMAD UR56, UR5, UR37, UR56 ;  /* 0x00000025053872a4 */ /* 0x000fe2000f8e0238 */
[----:B------:R-:W-:Y:S01]  /*2d80*/  ISETP.LT.OR P2, PT, R142, 0x2, P0 ;  /* 0x000000028e00780c */ /* 0x000fe20000741670 */
[----:B------:R-:W-:Y:S02]  /*2d90*/  ULEA UR57, UP0, UR16, UR38, 0x2 ;  /* 0x0000002610397291 */ /* 0x000fe4000f80103f */
[----:B------:R-:W-:-:S04]  /*2da0*/  UIADD3 UR17, UR17, UR56, URZ ;  /* 0x0000003811117290 */ /* 0x000fc8000fffe03f */
[----:B------:R-:W-:Y:S01]  /*2db0*/  ULEA.HI.X UR16, UR16, UR39, UR17, 0x2, UP0 ;  /* 0x0000002710107291 */ /* 0x000fe200080f1411 */
[----:B0-----:R-:W-:Y:S01]  /*2dc0*/  MOV R2, UR57 ;  /* 0x0000003900027c02 */ /* 0x001fe20008000f00 */
[C---:B------:R-:W-:Y:S01]  /*2dd0*/  VIADD R142, R133.reuse, 0x200 ;  /* 0x00000200858e7836 */ /* 0x040fe20000000000 */
[----:B------:R-:W-:-:S03]  /*2de0*/  ISETP.NE.AND P1, PT, R133, RZ, PT ;  /* 0x000000ff8500720c */ /* 0x000fc60003f25270 */
[----:B------:R-:W-:Y:S01]  /*2df0*/  MOV R3, UR16 ;  /* 0x0000001000037c02 */ /* 0x000fe20008000f00 */
[----:B------:R-:W0:Y:S01]  /*2e00*/  @!P2 LDC R5, c[0x0][0x21c] ;  /* 0x00008700ff05ab82 */ /* 0x000e220000000800 */
[----:B------:R-:W-:-:S03]  /*2e10*/  ULEA UR16, UR44, UR5, 0x8 ;  /* 0x000000052c107291 */ /* 0x000fc6000f8e403f */
[----:B-1----:R1:W5:Y:S03]  /*2e20*/  LDG.E R156, desc[UR26][R2.64] ;  /* 0x0000001a029c7981 */ /* 0x002366000c1e1900 */
[----:B-1----:R-:W-:Y:S02]  /*2e30*/  SEL R3, R142, UR16, P1 ;  /* 0x000000108e037c07 */ /* 0x002fe40008800000 */
[----:B------:R-:W-:-:S04]  /*2e40*/  MOV R2, UR19 ;  /* 0x0000001300027c02 */ /* 0x000fc80008000f00 */
[----:B------:R-:W-:-:S05]  /*2e50*/  @!P2 IADD3 R2, R2, -0x2, RZ ;  /* 0xfffffffe0202a810 */ /* 0x000fca0007ffe0ff */
[----:B0-----:R-:W-:Y:S01]  /*2e60*/  @!P2 IMAD R2, R2, R5, UR5 ;  /* 0x000000050202ae24 */ /* 0x001fe2000f8e0205 */
[----:B------:R-:W-:Y:S01]  /*2e70*/  HFMA2.MMA R5, -RZ, RZ, 0, 4.76837158203125e-07 ;  /* 0x00000008ff057435 */ /* 0x000fe200000001ff */
[----:B------:R-:W-:Y:S01]  /*2e80*/  ISETP.NE.AND P3, PT, R133, 0x3f, PT ;  /* 0x0000003f8500780c */ /* 0x000fe20003f65270 */
[----:B------:R-:W-:Y:S02]  /*2e90*/  HADD2.F32 R154, -RZ, R92.H0_H0 ;  /* 0x2000005cff9a7230 */ /* 0x000fe40000004100 */
[----:B------:R-:W-:-:S03]  /*2ea0*/  HADD2.F32 R157, -RZ, R91.H0_H0 ;  /* 0x2000005bff9d7230 */ /* 0x000fc60000004100 */
[----:B------:R-:W-:Y:S01]  /*2eb0*/  FMUL.FTZ R190, R61, R154 ;  /* 0x0000009a3dbe7220 */ /* 0x000fe20000410000 */
[----:B------:R-:W-:Y:S02]  /*2ec0*/  HADD2.F32 R152, -RZ, R90.H0_H0 ;  /* 0x2000005aff987230 */ /* 0x000fe40000004100 */
[----:B------:R-:W-:Y:S01]  /*2ed0*/  FMUL.FTZ R195, R60, R157 ;  /* 0x0000009d3cc37220 */ /* 0x000fe20000410000 */
[----:B------:R-:W-:-:S03]  /*2ee0*/  HADD2.F32 R155, -RZ, R89.H0_H0 ;  /* 0x20000059ff9b7230 */ /* 0x000fc60000004100 */
[----:B------:R-:W-:Y:S02]  /*2ef0*/  @P3 IMAD R199, R133, 0x4, R130 ;  /* 0x0000000485c73824 */ /* 0x000fe400078e0282 */
[----:B------:R-:W-:Y:S01]  /*2f00*/  FMUL.FTZ R192, R59, R152 ;  /* 0x000000983bc07220 */ /* 0x000fe20000410000 */
[----:B------:R-:W-:Y:S02]  /*2f10*/  HADD2.F32 R150, -RZ, R88.H0_H0 ;  /* 0x20000058ff967230 */ /* 0x000fe40000004100 */
[----:B------:R-:W-:Y:S01]  /*2f20*/  FMUL.FTZ R197, R58, R155 ;  /* 0x0000009b3ac57220 */ /* 0x000fe20000410000 */
[----:B------:R-:W-:Y:S02]  /*2f30*/  HADD2.F32 R153, -RZ, R87.H0_H0 ;  /* 0x20000057ff997230 */ /* 0x000fe40000004100 */
[----:B------:R-:W-:-:S03]  /*2f40*/  FMUL.FTZ R202, R57, R150 ;  /* 0x0000009639ca7220 */ /* 0x000fc60000410000 */
[----:B------:R-:W-:Y:S01]  /*2f50*/  FMUL.FTZ R207, R56, R153 ;  /* 0x0000009938cf7220 */ /* 0x000fe20000410000 */
[----:B------:R-:W-:Y:S01]  /*2f60*/  BSSY B0, `(.L_x_3751) ;  /* 0x000008c000007945 */ /* 0x000fe20003800000 */
[----:B------:R-:W-:Y:S01]  /*2f70*/  LEA R212, R133, R130, 0x3 ;  /* 0x0000008285d47211 */ /* 0x000fe200078e18ff */
[----:B--2---:R-:W-:-:S04]  /*2f80*/  FMUL.FTZ R4, R136, 1.4426950216293334961 ;  /* 0x3fb8aa3b88047820 */ /* 0x004fc80000410000 */
[----:B------:R-:W-:-:S06]  /*2f90*/  FMUL.FTZ R191, R65, R4 ;  /* 0x0000000441bf7220 */ /* 0x000fcc0000410000 */
[----:B------:R-:W0:Y:S01]  /*2fa0*/  MUFU.EX2 R191, R191 ;  /* 0x000000bf00bf7308 */ /* 0x000e220000000800 */
[----:B---3--:R-:W-:Y:S04]  /*2fb0*/  STS.U16 [R112], R7 ;  /* 0x0000000770007388 */ /* 0x008fe80000000400 */
[----:B------:R1:W-:Y:S04]  /*2fc0*/  STS.U16 [R111+0x40], R6 ;  /* 0x000040066f007388 */ /* 0x0003e80000000400 */
[----:B------:R-:W-:Y:S04]  /*2fd0*/  STS.U16 [R110+0x80], R9 ;  /* 0x000080096e007388 */ /* 0x000fe80000000400 */
[----:B----4-:R2:W-:Y:S04]  /*2fe0*/  STS.U16 [R109+0xc0], R8 ;  /* 0x0000c0086d007388 */ /* 0x0105e80000000400 */
[----:B------:R-:W-:Y:S04]  /*2ff0*/  STS.U16 [R108+0x100], R11 ;  /* 0x0001000b6c007388 */ /* 0x000fe80000000400 */
[----:B------:R-:W-:Y:S04]  /*3000*/  STS.U16 [R107+0x140], R10 ;  /* 0x0001400a6b007388 */ /* 0x000fe80000000400 */
[----:B------:R-:W-:Y:S04]  /*3010*/  STS.U16 [R106+0x180], R143 ;  /* 0x0001808f6a007388 */ /* 0x000fe80000000400 */
[----:B------:R-:W-:Y:S04]  /*3020*/  STS.U16 [R105+0x1c0], R138 ;  /* 0x0001c08a69007388 */ /* 0x000fe80000000400 */
[----:B------:R-:W-:Y:S04]  /*3030*/  STS.U16 [R104+0x200], R145 ;  /* 0x0002009168007388 */ /* 0x000fe80000000400 */
[----:B------:R3:W-:Y:S01]  /*3040*/  STS.U16 [R103+0x240], R140 ;  /* 0x0002408c67007388 */ /* 0x0007e20000000400 */
[----:B-1----:R-:W-:-:S03]  /*3050*/  LEA R6, R3, R130, 0x2 ;  /* 0x0000008203067211 */ /* 0x002fc600078e10ff */
[----:B------:R-:W-:Y:S04]  /*3060*/  STS.U16 [R102+0x280], R147 ;  /* 0x0002809366007388 */ /* 0x000fe80000000400 */
[----:B------:R-:W-:Y:S04]  /*3070*/  STS.U16 [R101+0x2c0], R144 ;  /* 0x0002c09065007388 */ /* 0x000fe80000000400 */
[----:B------:R-:W-:Y:S04]  /*3080*/  STS.U16 [R100+0x300], R149 ;  /* 0x0003009564007388 */ /* 0x000fe80000000400 */
[----:B------:R-:W-:Y:S04]  /*3090*/  STS.U16 [R99+0x340], R146 ;  /* 0x0003409263007388 */ /* 0x000fe80000000400 */
[----:B------:R-:W-:Y:S04]  /*30a0*/  STS.U16 [R98+0x380], R151 ;  /* 0x0003809762007388 */ /* 0x000fe80000000400 */
[----:B------:R-:W-:Y:S01]  /*30b0*/  STS.U16 [R97+0x3c0], R148 ;  /* 0x0003c09461007388 */ /* 0x000fe20000000400 */
[----:B------:R-:W-:-:S03]  /*30c0*/  NOP ;  /* 0x0000000000007918 */ /* 0x000fc60000000000 */
[----:B------:R-:W1:Y:S01]  /*30d0*/  LDS.U16 R214, [R96+0x2] ;  /* 0x0000020060d67984 */ /* 0x000e620000000400 */
[----:B------:R-:W-:-:S03]  /*30e0*/  FMUL.FTZ R170, R64, R4 ;  /* 0x0000000440aa7220 */ /* 0x000fc60000410000 */
[----:B------:R-:W4:Y:S04]  /*30f0*/  LDS.U16 R215, [R96] ;  /* 0x0000000060d77984 */ /* 0x000f280000000400 */
        /* <DEDUP_REMOVED lines=15> */
[----:B------:R-:W-:Y:S01]  /*31f0*/  BAR.SYNC.DEFER_BLOCKING 0x0 ;  /* 0x0000000000007b1d */ /* 0x000fe20000010000 */
[-C--:B------:R-:W-:Y:S01]  /*3200*/  FMUL.FTZ R169, R63, R4.reuse ;  /* 0x000000043fa97220 */ /* 0x080fe20000410000 */
[----:B------:R-:W-:-:S04]  /*3210*/  FMUL.FTZ R168, R62, R4 ;  /* 0x000000043ea87220 */ /* 0x000fc80000410000 */
[----:B------:R-:W0:Y:S01]  /*3220*/  MUFU.EX2 R170, R170 ;  /* 0x000000aa00aa7308 */ /* 0x000e220000000800 */
[----:B------:R-:W-:Y:S01]  /*3230*/  FMUL.FTZ R167, R61, R4 ;  /* 0x000000043da77220 */ /* 0x000fe20000410000 */
[----:B--2---:R-:W-:Y:S01]  /*3240*/  HFMA2.MMA R8, -RZ, RZ, 1.875, 0 ;  /* 0x3f800000ff087435 */ /* 0x004fe200000001ff */
[----:B---3--:R-:W-:-:S05]  /*3250*/  HADD2.F32 R140, -RZ, R196.H0_H0 ;  /* 0x200000c4ff8c7230 */ /* 0x008fca0000004100 */
[----:B------:R-:W2:Y:S01]  /*3260*/  MUFU.EX2 R169, R169 ;  /* 0x000000a900a97308 */ /* 0x000ea20000000800 */
[----:B------:R-:W-:Y:S02]  /*3270*/  HADD2.F32 R145, -RZ, R95.H0_H0 ;  /* 0x2000005fff917230 */ /* 0x000fe40000004100 */
[----:B------:R-:W-:Y:S01]  /*3280*/  FMUL.FTZ R166, R60, R4 ;  /* 0x000000043ca67220 */ /* 0x000fe20000410000 */
[----:B------:R-:W-:Y:S01]  /*3290*/  MOV R9, RZ ;  /* 0x000000ff00097202 */ /* 0x000fe20000000f00 */
[----:B------:R-:W-:-:S03]  /*32a0*/  @!P2 IMAD.WIDE R2, R2, R5, UR8 ;  /* 0x000000080202ae25 */ /* 0x000fc6000f8e0205 */
[----:B------:R-:W3:Y:S01]  /*32b0*/  MUFU.EX2 R168, R168 ;  /* 0x000000a800a87308 */ /* 0x000ee20000000800 */
[----:B------:R-:W-:Y:S02]  /*32c0*/  HADD2.F32 R138, -RZ, R94.H0_H0 ;  /* 0x2000005eff8a7230 */ /* 0x000fe40000004100 */
[----:B------:R-:W-:Y:S01]  /*32d0*/  FMUL.FTZ R165, R59, R4 ;  /* 0x000000043ba57220 */ /* 0x000fe20000410000 */
[----:B------:R-:W-:Y:S01]  /*32e0*/  FMUL.FTZ R198, R65, R140 ;  /* 0x0000008c41c67220 */ /* 0x000fe20000410000 */
[----:B------:R-:W-:Y:S01]  /*32f0*/  FMUL.FTZ R227, R64, R145 ;  /* 0x0000009140e37220 */ /* 0x000fe20000410000 */
[----:B------:R4:W5:Y:S02]  /*3300*/  @!P2 LDG.E.64 R8, desc[UR26][R2.64] ;  /* 0x0000001a0208a981 */ /* 0x000964000c1e1b00 */
[----:B------:R-:W1:Y:S01]  /*3310*/  MUFU.EX2 R167, R167 ;  /* 0x000000a700a77308 */ /* 0x000e620000000800 */
[----:B------:R-:W-:Y:S02]  /*3320*/  HADD2.F32 R143, -RZ, R93.H0_H0 ;  /* 0x2000005dff8f7230 */ /* 0x000fe40000004100 */
[----:B0-----:R-:W-:Y:S01]  /*3330*/  FMUL.FTZ R6, R191, R170 ;  /* 0x000000aabf067220 */ /* 0x001fe20000410000 */
[----:B------:R-:W-:Y:S01]  /*3340*/  FMUL.FTZ R164, R58, R4 ;  /* 0x000000043aa47220 */ /* 0x000fe20000410000 */
[----:B------:R-:W-:Y:S01]  /*3350*/  FMUL.FTZ R188, R63, R138 ;  /* 0x0000008a3fbc7220 */ /* 0x000fe20000410000 */
[-C--:B------:R-:W-:Y:S01]  /*3360*/  FMUL.FTZ R163, R57, R4.reuse ;  /* 0x0000000439a37220 */ /* 0x080fe20000410000 */
[-C--:B------:R-:W-:Y:S01]  /*3370*/  FMUL.FTZ R162, R56, R4.reuse ;  /* 0x0000000438a27220 */ /* 0x080fe20000410000 */
[----:B------:R-:W-:Y:S01]  /*3380*/  FMUL.FTZ R161, R55, R4 ;  /* 0x0000000437a17220 */ /* 0x000fe20000410000 */
[----:B------:R-:W0:Y:S01]  /*3390*/  MUFU.EX2 R166, R166 ;  /* 0x000000a600a67308 */ /* 0x000e220000000800 */
[----:B----4-:R-:W-:Y:S01]  /*33a0*/  FFMA.FTZ R2, R198, R170, R227 ;  /* 0x000000aac6027223 */ /* 0x010fe200000100e3 */
[C---:B--2---:R-:W-:Y:S01]  /*33b0*/  FMUL.FTZ R3, R169.reuse, R6 ;  /* 0x00000006a9037220 */ /* 0x044fe20000410000 */
[----:B------:R-:W-:Y:S01]  /*33c0*/  FMUL.FTZ R193, R62, R143 ;  /* 0x0000008f3ec17220 */ /* 0x000fe20000410000 */
[----:B------:R-:W-:Y:S01]  /*33d0*/  FMUL.FTZ R160, R54, R4 ;  /* 0x0000000436a07220 */ /* 0x000fe20000410000 */
[----:B------:R-:W-:Y:S01]  /*33e0*/  FFMA.FTZ R2, R169, R2, R188 ;  /* 0x00000002a9027223 */ /* 0x000fe200000100bc */
[----:B------:R-:W-:Y:S01]  /*33f0*/  FMUL.FTZ R159, R53, R4 ;  /* 0x00000004359f7220 */ /* 0x000fe20000410000 */
[----:B------:R-:W2:Y:S01]  /*3400*/  @P3 LDS R199, [R199+0x2514] ;  /* 0x00251400c7c73984 */ /* 0x000ea20000000800 */
[----:B------:R-:W4:Y:S01]  /*3410*/  MUFU.EX2 R165, R165 ;  /* 0x000000a500a57308 */ /* 0x000f220000000800 */
[C---:B---3--:R-:W-:Y:S01]  /*3420*/  FMUL.FTZ R6, R168.reuse, R3 ;  /* 0x00000003a8067220 */ /* 0x048fe20000410000 */
[----:B------:R-:W-:-:S06]  /*3430*/  FFMA.FTZ R2, R168, R2, R193 ;  /* 0x00000002a8027223 */ /* 0x000fcc00000100c1 */
[----:B------:R-:W3:Y:S01]  /*3440*/  MUFU.EX2 R164, R164 ;  /* 0x000000a400a47308 */ /* 0x000ee20000000800 */
[C---:B-1----:R-:W-:Y:S01]  /*3450*/  FMUL.FTZ R3, R167.reuse, R6 ;  /* 0x00000006a7037220 */ /* 0x042fe20000410000 */
[----:B------:R-:W-:-:S06]  /*3460*/  FFMA.FTZ R2, R167, R2, R190 ;  /* 0x00000002a7027223 */ /* 0x000fcc00000100be */
[----:B------:R-:W1:Y:S01]  /*3470*/  MUFU.EX2 R163, R163 ;  /* 0x000000a300a37308 */ /* 0x000e620000000800 */
[C---:B0-----:R-:W-:Y:S01]  /*3480*/  FMUL.FTZ R6, R166.reuse, R3 ;  /* 0x00000003a6067220 */ /* 0x041fe20000410000 */
[----:B------:R-:W-:-:S06]  /*3490*/  FFMA.FTZ R2, R166, R2, R195 ;  /* 0x00000002a6027223 */ /* 0x000fcc00000100c3 */
[----:B------:R-:W0:Y:S01]  /*34a0*/  MUFU.EX2 R162, R162 ;  /* 0x000000a200a27308 */ /* 0x000e220000000800 */
[C---:B----4-:R-:W-:Y:S01]  /*34b0*/  FMUL.FTZ R3, R165.reuse, R6 ;  /* 0x00000006a5037220 */ /* 0x050fe20000410000 */
[----:B------:R-:W-:-:S06]  /*34c0*/  FFMA.FTZ R2, R165, R2, R192 ;  /* 0x00000002a5027223 */ /* 0x000fcc00000100c0 */
[----:B------:R-:W4:Y:S01]  /*34d0*/  MUFU.EX2 R161, R161 ;  /* 0x000000a100a17308 */ /* 0x000f220000000800 */
[----:B---3--:R-:W-:Y:S01]  /*34e0*/  FMUL.FTZ R6, R164, R3 ;  /* 0x00000003a4067220 */ /* 0x008fe20000410000 */
[----:B------:R-:W-:Y:S01]  /*34f0*/  FMUL.FTZ R158, R52, R4 ;  /* 0x00000004349e7220 */ /* 0x000fe20000410000 */
[----:B------:R-:W-:-:S05]  /*3500*/  FFMA.FTZ R2, R164, R2, R197 ;  /* 0x00000002a4027223 */ /* 0x000fca00000100c5 */
[----:B------:R-:W3:Y:S01]  /*3510*/  MUFU.EX2 R160, R160 ;  /* 0x000000a000a07308 */ /* 0x000ee20000000800 */
[----:B------:R-:W-:Y:S02]  /*3520*/  HADD2.F32 R148, -RZ, R86.H0_H0 ;  /* 0x20000056ff947230 */ /* 0x000fe40000004100 */
[----:B-1----:R-:W-:Y:S01]  /*3530*/  FMUL.FTZ R3, R163, R6 ;  /* 0x00000006a3037220 */ /* 0x002fe20000410000 */
[----:B------:R-:W-:Y:S01]  /*3540*/  FMUL.FTZ R171, R51, R4 ;  /* 0x0000000433ab7220 */ /* 0x000fe20000410000 */
[----:B------:R-:W-:-:S03]  /*3550*/  FFMA.FTZ R2, R163, R2, R202 ;  /* 0x00000002a3027223 */ /* 0x000fc600000100ca */
[----:B------:R-:W1:Y:S01]  /*3560*/  MUFU.EX2 R159, R159 ;  /* 0x0000009f009f7308 */ /* 0x000e620000000800 */
[----:B------:R-:W-:Y:S02]  /*3570*/  HADD2.F32 R151, -RZ, R85.H0_H0 ;  /* 0x20000055ff977230 */ /* 0x000fe40000004100 */
[C---:B0-----:R-:W-:Y:S01]  /*3580*/  FMUL.FTZ R6, R162.reuse, R3 ;  /* 0x00000003a2067220 */ /* 0x041fe20000410000 */
[----:B------:R-:W-:Y:S01]  /*3590*/  FMUL.FTZ R204, R55, R148 ;  /* 0x0000009437cc7220 */ /* 0x000fe20000410000 */
[----:B------:R-:W-:Y:S01]  /*35a0*/  FFMA.FTZ R2, R162, R2, R207 ;  /* 0x00000002a2027223 */ /* 0x000fe200000100cf */
[----:B------:R-:W-:Y:S02]  /*35b0*/  FMUL.FTZ R186, R50, R4 ;  /* 0x0000000432ba7220 */ /* 0x000fe40000410000 */
[----:B------:R-:W0:Y:S01]  /*35c0*/  MUFU.EX2 R158, R158 ;  /* 0x0000009e009e7308 */ /* 0x000e220000000800 */
[----:B------:R-:W-:Y:S02]  /*35d0*/  HADD2.F32 R146, -RZ, R84.H0_H0 ;  /* 0x20000054ff927230 */ /* 0x000fe40000004100 */
[C---:B----4-:R-:W-:Y:S01]  /*35e0*/  FMUL.FTZ R3, R161.reuse, R6 ;  /* 0x00000006a1037220 */ /* 0x050fe20000410000 */
[----:B------:R-:W-:Y:S01]  /*35f0*/  FMUL.FTZ R209, R54, R151 ;  /* 0x0000009736d17220 */ /* 0x000fe20000410000 */
[----:B------:R-:W-:-:S03]  /*3600*/  FFMA.FTZ R2, R161, R2, R204 ;  /* 0x00000002a1027223 */ /* 0x000fc600000100cc */
[----:B------:R-:W4:Y:S01]  /*3610*/  MUFU.EX2 R171, R171 ;  /* 0x000000ab00ab7308 */ /* 0x000f220000000800 */
[----:B------:R-:W-:Y:S02]  /*3620*/  HADD2.F32 R149, -RZ, R83.H0_H0 ;  /* 0x20000053ff957230 */ /* 0x000fe40000004100 */
[C---:B---3--:R-:W-:Y:S01]  /*3630*/  FMUL.FTZ R4, R160.reuse, R3 ;  /* 0x00000003a0047220 */ /* 0x048fe20000410000 */
[----:B------:R-:W-:Y:S01]  /*3640*/  FMUL.FTZ R206, R53, R146 ;  /* 0x0000009235ce7220 */ /* 0x000fe20000410000 */
[----:B------:R-:W-:-:S03]  /*3650*/  FFMA.FTZ R2, R160, R2, R209 ;  /* 0x00000002a0027223 */ /* 0x000fc600000100d1 */
[----:B------:R-:W3:Y:S01]  /*3660*/  MUFU.EX2 R186, R186 ;  /* 0x000000ba00ba7308 */ /* 0x000ee20000000800 */
[----:B------:R-:W-:Y:S02]  /*3670*/  HADD2.F32 R144, -RZ, R82.H0_H0 ;  /* 0x20000052ff907230 */ /* 0x000fe40000004100 */
[C---:B-1----:R-:W-:Y:S01]  /*3680*/  FMUL.FTZ R3, R159.reuse, R4 ;  /* 0x000000049f037220 */ /* 0x042fe20000410000 */
[----:B------:R-:W-:Y:S01]  /*3690*/  FMUL.FTZ R211, R52, R149 ;  /* 0x0000009534d37220 */ /* 0x000fe20000410000 */
[----:B------:R-:W-:Y:S01]  /*36a0*/  FFMA.FTZ R2, R159, R2, R206 ;  /* 0x000000029f027223 */ /* 0x000fe200000100ce */
[----:B------:R-:W-:Y:S02]  /*36b0*/  HADD2.F32 R147, -RZ, R81.H0_H0 ;  /* 0x20000051ff937230 */ /* 0x000fe40000004100 */
[C---:B0-----:R-:W-:Y:S01]  /*36c0*/  FMUL.FTZ R4, R158.reuse, R3 ;  /* 0x000000039e047220 */ /* 0x041fe20000410000 */
[----:B------:R-:W-:Y:S01]  /*36d0*/  FMUL.FTZ R208, R51, R144 ;  /* 0x0000009033d07220 */ /* 0x000fe20000410000 */
[----:B------:R-:W-:-:S02]  /*36e0*/  FFMA.FTZ R2, R158, R2, R211 ;  /* 0x000000029e027223 */ /* 0x000fc400000100d3 */
[C---:B----4-:R-:W-:Y:S01]  /*36f0*/  FMUL.FTZ R3, R171.reuse, R4 ;  /* 0x00000004ab037220 */ /* 0x050fe20000410000 */
[----:B------:R-:W-:Y:S01]  /*3700*/  FMUL.FTZ R213, R50, R147 ;  /* 0x0000009332d57220 */ /* 0x000fe20000410000 */
[----:B------:R-:W-:Y:S01]  /*3710*/  FFMA.FTZ R4, R171, R2, R208 ;  /* 0x00000002ab047223 */ /* 0x000fe200000100d0 */
[----:B------:R-:W-:Y:S01]  /*3720*/  ISETP.GT.U32.AND P2, PT, R133, 0x1f, PT ;  /* 0x0000001f8500780c */ /* 0x000fe20003f44070 */
[C---:B---3--:R-:W-:Y:S02]  /*3730*/  FMUL.FTZ R2, R186.reuse, R3 ;  /* 0x00000003ba027220 */ /* 0x048fe40000410000 */
[----:B------:R-:W-:Y:S01]  /*3740*/  FFMA.FTZ R3, R186, R4, R213 ;  /* 0x00000004ba037223 */ /* 0x000fe200000100d5 */
[----:B--2---:R-:W-:Y:S09]  /*3750*/  @P3 BRA `(.L_x_3752) ;  /* 0x0000000000303947 */ /* 0x004ff20003800000 */
        /* <DEDUP_REMOVED lines=10> */
[----:B------:R-:W-:-:S06]  /*3800*/  LEA R199, R199, R130, 0x2 ;  /* 0x00000082c7c77211 */ /* 0x000fcc00078e10ff */
[----:B------:R-:W0:Y:S02]  /*3810*/  LDS R199, [R199+0x1d10] ;  /* 0x001d1000c7c77984 */ /* 0x000e240000000800 */
.L_x_3752:
[----:B------:R-:W-:Y:S05]  /*3820*/  BSYNC B0 ;  /* 0x0000000000007941 */ /* 0x000fea0003800000 */
.L_x_3751:
[----:B------:R-:W-:Y:S01]  /*3830*/  HADD2.F32 R210, -RZ, R210.H0_H0 ;  /* 0x200000d2ffd27230 */ /* 0x000fe20000004100 */
[----:B------:R1:W-:Y:S01]  /*3840*/  STS.64 [R212+0x1900], R2 ;  /* 0x00190002d4007388 */ /* 0x0003e20000000a00 */
[----:B------:R-:W-:Y:S02]  /*3850*/  HADD2.F32 R225, -RZ, R225.H0_H0 ;  /* 0x200000e1ffe17230 */ /* 0x000fe40000004100 */
[----:B------:R-:W-:Y:S02]  /*3860*/  HADD2.F32 R203, -RZ, R203.H0_H0 ;  /* 0x200000cbffcb7230 */ /* 0x000fe40000004100 */
[C---:B-----5:R-:W-:Y:S01]  /*3870*/  FMUL.FTZ R183, R156.reuse, R210 ;  /* 0x000000d29cb77220 */ /* 0x060fe20000410000 */
[----:B------:R-:W-:Y:S02]  /*3880*/  HADD2.F32 R205, -RZ, R205.H0_H0 ;  /* 0x200000cdffcd7230 */ /* 0x000fe40000004100 */
[----:B------:R-:W-:Y:S01]  /*3890*/  FMUL.FTZ R184, R156, R225 ;  /* 0x000000e19cb87220 */ /* 0x000fe20000410000 */
[----:B------:R-:W-:-:S02]  /*38a0*/  HADD2.F32 R222, -RZ, R222.H0_H0 ;  /* 0x200000deffde7230 */ /* 0x000fc40000004100 */
[C---:B------:R-:W-:Y:S01]  /*38b0*/  FMUL.FTZ R185, R156.reuse, R203 ;  /* 0x000000cb9cb97220 */ /* 0x040fe20000410000 */
[----:B------:R-:W-:Y:S02]  /*38c0*/  HADD2.F32 R187, -RZ, R187.H0_H0 ;  /* 0x200000bbffbb7230 */ /* 0x000fe40000004100 */
[C---:B------:R-:W-:Y:S01]  /*38d0*/  FMUL.FTZ R200, R156.reuse, R205 ;  /* 0x000000cd9cc87220 */ /* 0x040fe20000410000 */
[----:B------:R-:W-:Y:S02]  /*38e0*/  HADD2.F32 R214, -RZ, R214.H0_H0 ;  /* 0x200000d6ffd67230 */ /* 0x000fe40000004100 */
[C---:B------:R-:W-:Y:S01]  /*38f0*/  FMUL.FTZ R181, R156.reuse, R222 ;  /* 0x000000de9cb57220 */ /* 0x040fe20000410000 */
[----:B------:R-:W-:Y:S02]  /*3900*/  HADD2.F32 R215, -RZ, R215.H0_H0 ;  /* 0x200000d7ffd77230 */ /* 0x000fe40000004100 */
[----:B------:R-:W-:Y:S01]  /*3910*/  FMUL.FTZ R201, R156, R187 ;  /* 0x000000bb9cc97220 */ /* 0x000fe20000410000 */
[----:B------:R-:W-:-:S02]  /*3920*/  HADD2.F32 R216, -RZ, R216.H0_H0 ;  /* 0x200000d8ffd87230 */ /* 0x000fc40000004100 */
[----:B------:R-:W-:Y:S01]  /*3930*/  FMUL.FTZ R182, R70, R183 ;  /* 0x000000b746b67220 */ /* 0x000fe20000410000 */
[----:B------:R-:W-:Y:S02]  /*3940*/  HADD2.F32 R217, -RZ, R217.H0_H0 ;  /* 0x200000d9ffd97230 */ /* 0x000fe40000004100 */
[C---:B-1----:R-:W-:Y:S01]  /*3950*/  FMUL.FTZ R3, R156.reuse, R214 ;  /* 0x000000d69c037220 */ /* 0x042fe20000410000 */
[----:B------:R-:W-:Y:S02]  /*3960*/  HADD2.F32 R218, -RZ, R218.H0_H0 ;  /* 0x200000daffda7230 */ /* 0x000fe40000004100 */
[C---:B------:R-:W-:Y:S01]  /*3970*/  FMUL.FTZ R173, R156.reuse, R215 ;  /* 0x000000d79cad7220 */ /* 0x040fe20000410000 */
        /* <DEDUP_REMOVED lines=9> */
[C---:B------:R-:W-:Y:S01]  /*3a10*/  FMUL.FTZ R11, R156.reuse, R220 ;  /* 0x000000dc9c0b7220 */ /* 0x040fe20000410000 */
[C---:B------:R-:W-:Y:S01]  /*3a20*/  FMUL.FTZ R6, R156.reuse, R221 ;  /* 0x000000dd9c067220 */ /* 0x040fe20000410000 */
[C---:B------:R-:W-:Y:S01]  /*3a30*/  FMUL.FTZ R10, R156.reuse, R223 ;  /* 0x000000df9c0a7220 */ /* 0x040fe20000410000 */
        /* <DEDUP_REMOVED lines=19> */
[----:B------:R-:W-:-:S04]  /*3b70*/  UMOV UR16, 0xffffffff ;  /* 0xffffffff00107882 */ /* 0x000fc80000000000 */
[----:B------:R-:W1:Y:S02]  /*3b80*/  LDS.128 R4, [R2+0x1900] ;  /* 0x0019000002047984 */ /* 0x000e640000000c00 */
[-C--:B-1----:R-:W-:Y:S01]  /*3b90*/  FFMA.FTZ R7, R5, R6.reuse, R7 ;  /* 0x0000000605077223 */ /* 0x082fe20000010007 */
[----:B------:R-:W-:Y:S01]  /*3ba0*/  FMUL.FTZ R6, R4, R6 ;  /* 0x0000000604067220 */ /* 0x000fe20000410000 */
[----:B------:R-:W-:Y:S06]  /*3bb0*/  BRA.DIV UR16, `(.L_x_3754) ;  /* 0x0000004210fc7947 */ /* 0x000fec000b800000 */
[----:B------:R-:W1:Y:S01]  /*3bc0*/  SHFL.UP PT, R11, R7, 0x1, RZ ;  /* 0x04200000070b7989 */ /* 0x000e6200000e00ff */
[----:B------:R-:W-:-:S03]  /*3bd0*/  ISETP.GE.AND P3, PT, R132, 0x1, PT ;  /* 0x000000018400780c */ /* 0x000fc60003f66270 */
[----:B------:R-:W2:Y:S10]  /*3be0*/  SHFL.UP PT, R3, R6, 0x1, RZ ;  /* 0x0420000006037989 */ /* 0x000eb400000e00ff */
[C---:B-1----:R-:W-:Y:S01]  /*3bf0*/  @P3 FFMA.FTZ R7, R6.reuse, R11, R7 ;  /* 0x0000000b06073223 */ /* 0x042fe20000010007 */
[----:B--2---:R-:W-:-:S04]  /*3c00*/  @P3 FMUL.FTZ R6, R6, R3 ;  /* 0x0000000306063220 */ /* 0x004fc80000410000 */
        /* <DEDUP_REMOVED lines=15> */
[----:B------:R1:W2:Y:S04]  /*3d00*/  SHFL.UP PT, R11, R7, 0x10, RZ ;  /* 0x06000000070b7989 */ /* 0x0002a800000e00ff */
[----:B------:R1:W3:Y:S02]  /*3d10*/  SHFL.UP PT, R3, R6, 0x10, RZ ;  /* 0x0600000006037989 */ /* 0x0002e400000e00ff */
.L_x_3817:
[----:B------:R-:W-:Y:S01]  /*3d20*/  ISETP.GE.AND P3, PT, R132, 0x10, PT ;  /* 0x000000108400780c */ /* 0x000fe20003f66270 */
[----:B------:R-:W-:-:S12]  /*3d30*/  UMOV UR16, 0xffffffff ;  /* 0xffffffff00107882 */ /* 0x000fd80000000000 */
[C---:B-12---:R-:W-:Y:S01]  /*3d40*/  @P3 FFMA.FTZ R7, R6.reuse, R11, R7 ;  /* 0x0000000b06073223 */ /* 0x046fe20000010007 */
[----:B---3--:R-:W-:Y:S01]  /*3d50*/  @P3 FMUL.FTZ R6, R6, R3 ;  /* 0x0000000306063220 */ /* 0x008fe20000410000 */
[----:B------:R-:W-:Y:S06]  /*3d60*/  BRA.DIV UR16, `(.L_x_3755) ;  /* 0x0000004610947947 */ /* 0x000fec000b800000 */
.L_x_3820:
[----:B------:R-:W-:-:S03]  /*3d70*/  UMOV UR16, 0xffffffff ;  /* 0xffffffff00107882 */ /* 0x000fc60000000000 */
[----:B------:R-:W-:Y:S05]  /*3d80*/  BRA.DIV UR16, `(.L_x_3756) ;  /* 0x0000004610b47947 */ /* 0x000fea000b800000 */
.L_x_3823:
[----:B------:R-:W-:-:S03]  /*3d90*/  UMOV UR16, 0xffffffff ;  /* 0xffffffff00107882 */ /* 0x000fc60000000000 */
[----:B------:R-:W-:Y:S05]  /*3da0*/  BRA.DIV UR16, `(.L_x_3757) ;  /* 0x0000004610d47947 */ /* 0x000fea000b800000 */
[----:B------:R-:W1:Y:S04]  /*3db0*/  SHFL.UP PT, R6, R6, 0x1, RZ ;  /* 0x0420000006067989 */ /* 0x000e6800000e00ff */
[----:B------:R-:W2:Y:S04]  /*3dc0*/  SHFL.UP PT, R7, R7, 0x1, RZ ;  /* 0x0420000007077989 */ /* 0x000ea800000e00ff */
[----:B------:R-:W3:Y:S04]  /*3dd0*/  SHFL.IDX PT, R8, R8, RZ, 0x1f ;  /* 0x00001fff08087589 */ /* 0x000ee800000e0000 */
[----:B------:R-:W4:Y:S02]  /*3de0*/  SHFL.IDX PT, R9, R9, RZ, 0x1f ;  /* 0x00001fff09097589 */ /* 0x000f2400000e0000 */
.L_x_3829:
[C---:B-12-4-:R-:W-:Y:S01]  /*3df0*/  @P1 FFMA.FTZ R9, R6.reuse, R9, R7 ;  /* 0x0000000906091223 */ /* 0x056fe20000010007 */
[----:B---3--:R-:W-:-:S03]  /*3e00*/  @P1 FMUL.FTZ R8, R6, R8 ;  /* 0x0000000806081220 */ /* 0x008fc60000410000 */
[C---:B------:R-:W-:Y:S01]  /*3e10*/  FFMA.FTZ R11, R4.reuse, R9, R5 ;  /* 0x00000009040b7223 */ /* 0x040fe20000010005 */
[----:B------:R-:W-:-:S05]  /*3e20*/  FMUL.FTZ R10, R4, R8 ;  /* 0x00000008040a7220 */ /* 0x000fca0000410000 */
[----:B------:R1:W-:Y:S02]  /*3e30*/  STS.128 [R2+0x1900], R8 ;  /* 0x0019000802007388 */ /* 0x0003e40000000c00 */
.L_x_3753:
[----:B------:R-:W-:Y:S05]  /*3e40*/  WARPSYNC.ALL ;  /* 0x0000000000007948 */ /* 0x000fea0003800000 */
[----:B------:R-:W-:Y:S01]  /*3e50*/  BAR.SYNC.DEFER_BLOCKING 0x0 ;  /* 0x0000000000007b1d */ /* 0x000fe20000010000 */
[C---:B0-----:R-:W-:Y:S01]  /*3e60*/  FMUL.FTZ R4, R186.reuse, R199 ;  /* 0x000000c7ba047220 */ /* 0x041fe20000410000 */
[----:B------:R-:W-:Y:S01]  /*3e70*/  FFMA.FTZ R3, R186, R200, R201 ;  /* 0x000000c8ba037223 */ /* 0x000fe200000100c9 */
[----:B------:R-:W-:Y:S02]  /*3e80*/  MOV R6, UR53 ;  /* 0x0000003500067c02 */ /* 0x000fe40008000f00 */
[C---:B------:R-:W-:Y:S01]  /*3e90*/  FMUL.FTZ R5, R171.reuse, R4 ;  /* 0x00000004ab057220 */ /* 0x040fe20000410000 */
[----:B------:R-:W-:Y:S01]  /*3ea0*/  FFMA.FTZ R3, R171, R3, R184 ;  /* 0x00000003ab037223 */ /* 0x000fe200000100b8 */
[----:B------:R-:W-:-:S02]  /*3eb0*/  ISETP.LE.OR P0, PT, R6, UR19, P0 ;  /* 0x0000001306007c0c */ /* 0x000fc40008703670 */
[C---:B------:R-:W-:Y:S01]  /*3ec0*/  FMUL.FTZ R4, R158.reuse, R5 ;  /* 0x000000059e047220 */ /* 0x040fe20000410000 */
[----:B------:R-:W-:Y:S01]  /*3ed0*/  FFMA.FTZ R3, R158, R3, R185 ;  /* 0x000000039e037223 */ /* 0x000fe200000100b9 */
[----:B-1----:R-:W-:Y:S02]  /*3ee0*/  MOV R9, UR5 ;  /* 0x0000000500097c02 */ /* 0x002fe40008000f00 */
[C---:B------:R-:W-:Y:S01]  /*3ef0*/  FMUL.FTZ R5, R159.reuse, R4 ;  /* 0x000000049f057220 */ /* 0x040fe20000410000 */
[----:B------:R-:W-:-:S03]  /*3f00*/  FFMA.FTZ R3, R159, R3, R182 ;  /* 0x000000039f037223 */ /* 0x000fc600000100b6 */
[C---:B------:R-:W-:Y:S01]  /*3f10*/  FMUL.FTZ R4, R160.reuse, R5 ;  /* 0x00000005a0047220 */ /* 0x040fe20000410000 */
[----:B------:R-:W-:Y:S02]  /*3f20*/  FFMA.FTZ R3, R160, R3, R183 ;  /* 0x00000003a0037223 */ /* 0x000fe400000100b7 */
[----:B------:R-:W-:Y:S02]  /*3f30*/  @!P0 IMAD R6, R9, 0x8, R130 ;  /* 0x0000000809068824 */ /* 0x000fe400078e0282 */
[C---:B------:R-:W-:Y:S01]  /*3f40*/  FMUL.FTZ R5, R161.reuse, R4 ;  /* 0x00000004a1057220 */ /* 0x040fe20000410000 */
[----:B------:R-:W-:Y:S01]  /*3f50*/  FFMA.FTZ R3, R161, R3, R180 ;  /* 0x00000003a1037223 */ /* 0x000fe200000100b4 */
[----:B------:R-:W0:Y:S03]  /*3f60*/  LDS R2, [R212+0x1904] ;  /* 0x00190400d4027984 */ /* 0x000e260000000800 */
[C---:B------:R-:W-:Y:S01]  /*3f70*/  FFMA.FTZ R3, R162.reuse, R3, R181 ;  /* 0x00000003a2037223 */ /* 0x040fe200000100b5 */
[----:B0-----:R-:W-:Y:S01]  /*3f80*/  FFMA.FTZ R198, R191, R2, R198 ;  /* 0x00000002bfc67223 */ /* 0x001fe200000100c6 */
[----:B------:R-:W-:-:S03]  /*3f90*/  FMUL.FTZ R2, R162, R5 ;  /* 0x00000005a2027220 */ /* 0x000fc60000410000 */
[----:B------:R-:W-:Y:S01]  /*3fa0*/  FFMA.FTZ R191, R170, R198, R227 ;  /* 0x000000c6aabf7223 */ /* 0x000fe200000100e3 */
[C---:B------:R-:W-:Y:S01]  /*3fb0*/  FMUL.FTZ R5, R163.reuse, R2 ;  /* 0x00000002a3057220 */ /* 0x040fe20000410000 */
[----:B------:R-:W-:Y:S01]  /*3fc0*/  FFMA.FTZ R2, R163, R3, R178 ;  /* 0x00000003a3027223 */ /* 0x000fe200000100b2 */
[----:B------:R-:W-:Y:S01]  /*3fd0*/  HFMA2.MMA R3, -RZ, RZ, 0, 0 ;  /* 0x00000000ff037435 */ /* 0x000fe200000001ff */
[----:B------:R-:W-:Y:S01]  /*3fe0*/  FFMA.FTZ R188, R169, R191, R188 ;  /* 0x000000bfa9bc7223 */ /* 0x000fe200000100bc */
[C---:B------:R-:W-:Y:S01]  /*3ff0*/  FMUL.FTZ R4, R164.reuse, R5 ;  /* 0x00000005a4047220 */ /* 0x040fe20000410000 */
[----:B------:R-:W-:Y:S01]  /*4000*/  FFMA.FTZ R5, R164, R2, R179 ;  /* 0x00000002a4057223 */ /* 0x000fe200000100b3 */
[----:B------:R-:W-:Y:S01]  /*4010*/  MOV R2, 0x3f800000 ;  /* 0x3f80000000027802 */ /* 0x000fe20000000f00 */
[----:B------:R-:W-:Y:S01]  /*4020*/  FFMA.FTZ R193, R168, R188, R193 ;  /* 0x000000bca8c17223 */ /* 0x000fe200000100c1 */
[C---:B------:R-:W-:Y:S01]  /*4030*/  FMUL.FTZ R7, R165.reuse, R4 ;  /* 0x00000004a5077220 */ /* 0x040fe20000410000 */
[----:B------:R-:W-:-:S02]  /*4040*/  FFMA.FTZ R4, R165, R5, R176 ;  /* 0x00000005a5047223 */ /* 0x000fc400000100b0 */
[C---:B------:R-:W-:Y:S01]  /*4050*/  FFMA.FTZ R190, R167.reuse, R193, R190 ;  /* 0x000000c1a7be7223 */ /* 0x040fe200000100be */
[C---:B------:R-:W-:Y:S01]  /*4060*/  FMUL.FTZ R8, R166.reuse, R7 ;  /* 0x00000007a6087220 */ /* 0x040fe20000410000 */
[C---:B------:R-:W-:Y:S01]  /*4070*/  FFMA.FTZ R4, R166.reuse, R4, R177 ;  /* 0x00000004a6047223 */ /* 0x040fe200000100b1 */
[----:B------:R0:W1:Y:S01]  /*4080*/  @!P0 LDS.64 R2, [R6+0x2610] ;  /* 0x0026100006028984 */ /* 0x0000620000000a00 */
[----:B------:R-:W-:Y:S01]  /*4090*/  FFMA.FTZ R195, R166, R190, R195 ;  /* 0x000000bea6c37223 */ /* 0x000fe200000100c3 */
[C---:B------:R-:W-:Y:S01]  /*40a0*/  FMUL.FTZ R5, R167.reuse, R8 ;  /* 0x00000008a7057220 */ /* 0x040fe20000410000 */
[----:B------:R-:W-:Y:S02]  /*40b0*/  FFMA.FTZ R4, R167, R4, R174 ;  /* 0x00000004a7047223 */ /* 0x000fe400000100ae */
        /* <DEDUP_REMOVED lines=9> */
[----:B------:R-:W-:-:S03]  /*4150*/  FFMA.FTZ R207, R162, R202, R207 ;  /* 0x000000caa2cf7223 */ /* 0x000fc600000100cf */
[----:B------:R0:W-:Y:S01]  /*4160*/  STS.64 [R212+0x1b10], R4 ;  /* 0x001b1004d4007388 */ /* 0x0001e20000000a00 */
        /* <DEDUP_REMOVED lines=47> */
.L_x_3846:
[----:B------:R-:W-:Y:S01]  /*4460*/  MOV R11, R226 ;  /* 0x000000e2000b7202 */ /* 0x000fe20000000f00 */
[-C--:B-1-3--:R-:W-:Y:S01]  /*4470*/  FFMA.FTZ R3, R3, R228.reuse, R230 ;  /* 0x000000e403037223 */ /* 0x08afe200000100e6 */
[----:B------:R-:W-:Y:S01]  /*4480*/  MOV R10, R231 ;  /* 0x000000e7000a7202 */ /* 0x000fe20000000f00 */
[----:B------:R-:W-:Y:S02]  /*4490*/  FMUL.FTZ R2, R2, R228 ;  /* 0x000000e402027220 */ /* 0x000fe40000410000 */
[C---:B--2-4-:R-:W-:Y:S02]  /*44a0*/  @P5 FFMA.FTZ R11, R8.reuse, R11, R9 ;  /* 0x0000000b080b5223 */ /* 0x054fe40000010009 */
[----:B------:R-:W-:Y:S02]  /*44b0*/  @P5 FMUL.FTZ R10, R8, R10 ;  /* 0x0000000a080a5220 */ /* 0x000fe40000410000 */
[C---:B------:R-:W-:Y:S02]  /*44c0*/  FFMA.FTZ R9, R6.reuse, R11, R7 ;  /* 0x0000000b06097223 */ /* 0x040fe40000010007 */
[----:B------:R-:W-:-:S05]  /*44d0*/  FMUL.FTZ R8, R6, R10 ;  /* 0x0000000a06087220 */ /* 0x000fca0000410000 */
[----:B------:R1:W-:Y:S02]  /*44e0*/  STS.128 [R227+0x1b10], R8 ;  /* 0x001b1008e3007388 */ /* 0x0003e40000000c00 */
.L_x_3758:
[----:B------:R-:W-:Y:S05]  /*44f0*/  WARPSYNC.ALL ;  /* 0x0000000000007948 */ /* 0x000fea0003800000 */
[----:B-1----:R-:W-:Y:S01]  /*4500*/  SHF.R.S32.HI R8, RZ, 0x1f, R139 ;  /* 0x0000001fff087819 */ /* 0x002fe2000001148b */
        /* <DEDUP_REMOVED lines=14> */
[----:B0-----:R-:W-:Y:S01]  /*45f0*/  MOV R4, R133 ;  /* 0x0000008500047202 */ /* 0x001fe20000000f00 */
[----:B------:R-:W-:-:S02]  /*4600*/  IMAD R6, R14, UR50, RZ ;  /* 0x000000320e067c24 */ /* 0x000fc4000f8e02ff */
[----:B------:R-:W-:Y:S01]  /*4610*/  FMUL.FTZ R225, R225, R204 ;  /* 0x000000cce1e17220 */ /* 0x000fe20000410000 */
[----:B------:R-:W-:Y:S01]  /*4620*/  FFMA.FTZ R216, R78, R216, R217 ;  /* 0x000000d84ed87223 */ /* 0x000fe200000100d9 */
[----:B------:R-:W-:Y:S02]  /*4630*/  IMAD.MOV.U32 R5, RZ, RZ, RZ ;  /* 0x000000ffff057224 */ /* 0x000fe400078e00ff */
[----:B------:R-:W-:Y:S01]  /*4640*/  FMUL.FTZ R210, R210, R209 ;  /* 0x000000d1d2d27220 */ /* 0x000fe20000410000 */
[----:B------:R-:W-:Y:S02]  /*4650*/  IMAD R9, R15, UR49, R6 ;  /* 0x000000310f097c24 */ /* 0x000fe4000f8e0206 */
[----:B------:R-:W-:Y:S01]  /*4660*/  FFMA.FTZ R219, R77, R219, R216 ;  /* 0x000000db4ddb7223 */ /* 0x000fe200000100d8 */
[----:B------:R-:W-:-:S04]  /*4670*/  IMAD.WIDE.U32 R4, R14, UR49, R4 ;  /* 0x000000310e047c25 */ /* 0x000fc8000f8e0004 */
[----:B------:R-:W-:Y:S01]  /*4680*/  FMUL.FTZ R205, R205, R206 ;  /* 0x000000cecdcd7220 */ /* 0x000fe20000410000 */
[----:B------:R-:W0:Y:S01]  /*4690*/  LDS R7, [R212+0x1b14] ;  /* 0x001b1400d4077984 */ /* 0x000e220000000800 */
[----:B------:R-:W-:Y:S01]  /*46a0*/  FFMA.FTZ R218, R76, R218, R219 ;  /* 0x000000da4cda7223 */ /* 0x000fe200000100db */
[----:B------:R-:W-:Y:S01]  /*46b0*/  IMAD R6, R8, UR42, RZ ;  /* 0x0000002a08067c24 */ /* 0x000fe2000f8e02ff */
[----:B------:R-:W-:Y:S01]  /*46c0*/  IADD3 R5, R5, R9, RZ ;  /* 0x0000000905057210 */ /* 0x000fe20007ffe0ff */
[----:B------:R-:W-:Y:S01]  /*46d0*/  FMUL.FTZ R203, R203, R211 ;  /* 0x000000d3cbcb7220 */ /* 0x000fe20000410000 */
[----:B------:R-:W-:Y:S01]  /*46e0*/  FFMA.FTZ R221, R75, R221, R218 ;  /* 0x000000dd4bdd7223 */ /* 0x000fe200000100da */
[----:B------:R-:W-:Y:S01]  /*46f0*/  ISETP.NE.AND P0, PT, R133, RZ, PT ;  /* 0x000000ff8500720c */ /* 0x000fe20003f05270 */
[----:B------:R-:W-:Y:S01]  /*4700*/  IMAD R9, R139, UR43, R6 ;  /* 0x0000002b8b097c24 */ /* 0x000fe2000f8e0206 */
[----:B------:R-:W-:Y:S01]  /*4710*/  UIMAD UR56, UR4, -0x400, UR48 ;  /* 0xfffffc00043878a4 */ /* 0x000fe2000f8e0230 */
[----:B------:R-:W-:Y:S01]  /*4720*/  FFMA.FTZ R220, R74, R220, R221 ;  /* 0x000000dc4adc7223 */ /* 0x000fe200000100dd */
[----:B------:R-:W-:Y:S01]  /*4730*/  FMUL.FTZ R189, R189, R208 ;  /* 0x000000d0bdbd7220 */ /* 0x000fe20000410000 */
[----:B------:R-:W-:Y:S01]  /*4740*/  FMUL.FTZ R187, R187, R213 ;  /* 0x000000d5bbbb7220 */ /* 0x000fe20000410000 */
[----:B------:R-:W-:Y:S01]  /*4750*/  USHF.R.S32.HI UR57, URZ, 0x1f, UR56 ;  /* 0x0000001f3f397899 */ /* 0x000fe20008011438 */
[----:B------:R-:W-:Y:S01]  /*4760*/  FFMA.FTZ R223, R73, R223, R220 ;  /* 0x000000df49df7223 */ /* 0x000fe200000100dc */
[----:B------:R-:W-:Y:S01]  /*4770*/  MOV R11, UR56 ;  /* 0x00000038000b7c02 */ /* 0x000fe20008000f00 */
[----:B------:R-:W-:Y:S01]  /*4780*/  FMUL.FTZ R187, R66, R187 ;  /* 0x000000bb42bb7220 */ /* 0x000fe20000410000 */
[----:B------:R-:W-:Y:S01]  /*4790*/  BSSY B0, `(.L_x_3760) ;  /* 0x0000068000007945 */ /* 0x000fe20003800000 */
[----:B------:R-:W-:-:S04]  /*47a0*/  FFMA.FTZ R222, R72, R222, R223 ;  /* 0x000000de48de7223 */ /* 0x000fc800000100df */
[----:B------:R-:W-:-:S04]  /*47b0*/  FFMA.FTZ R225, R71, R225, R222 ;  /* 0x000000e147e17223 */ /* 0x000fc800000100de */
[----:B------:R-:W-:-:S04]  /*47c0*/  FFMA.FTZ R210, R70, R210, R225 ;  /* 0x000000d246d27223 */ /* 0x000fc800000100e1 */
[----:B------:R-:W-:-:S04]  /*47d0*/  FFMA.FTZ R205, R69, R205, R210 ;  /* 0x000000cd45cd7223 */ /* 0x000fc800000100d2 */
[----:B------:R-:W-:Y:S01]  /*47e0*/  FFMA.FTZ R10, R68, R203, R205 ;  /* 0x000000cb440a7223 */ /* 0x000fe200000100cd */
[----:B------:R-:W-:-:S03]  /*47f0*/  FMUL.FTZ R203, R156, R193 ;  /* 0x000000c19ccb7220 */ /* 0x000fc60000410000 */
[----:B------:R-:W-:Y:S01]  /*4800*/  FFMA.FTZ R10, R67, R189, R10 ;  /* 0x000000bd430a7223 */ /* 0x000fe2000001000a */
[----:B------:R-:W-:Y:S01]  /*4810*/  MOV R189, UR56 ;  /* 0x0000003800bd7c02 */ /* 0x000fe20008000f00 */
[----:B------:R-:W-:Y:S01]  /*4820*/  FMUL.FTZ R203, R78, R203 ;  /* 0x000000cb4ecb7220 */ /* 0x000fe20000410000 */
[----:B0-----:R-:W-:Y:S01]  /*4830*/  FFMA.FTZ R199, R7, R199, R200 ;  /* 0x000000c707c77223 */ /* 0x001fe200000100c8 */
[----:B------:R-:W-:Y:S01]  /*4840*/  IMAD.WIDE.U32 R6, R139, UR42, R4 ;  /* 0x0000002a8b067c25 */ /* 0x000fe2000f8e0004 */
[----:B------:R-:W-:-:S03]  /*4850*/  MOV R200, UR57 ;  /* 0x0000003900c87c02 */ /* 0x000fc60008000f00 */
[----:B------:R-:W-:Y:S01]  /*4860*/  FFMA.FTZ R201, R186, R199, R201 ;  /* 0x000000c7bac97223 */ /* 0x000fe200000100c9 */
[----:B------:R-:W-:Y:S01]  /*4870*/  IMAD.U32 R186, RZ, RZ, UR51 ;  /* 0x00000033ffba7e24 */ /* 0x000fe2000f8e00ff */
[----:B------:R-:W-:Y:S02]  /*4880*/  IADD3 R7, R7, R9, RZ ;  /* 0x0000000907077210 */ /* 0x000fe40007ffe0ff */
[----:B------:R-:W-:Y:S01]  /*4890*/  FFMA.FTZ R171, R171, R201, R184 ;  /* 0x000000c9abab7223 */ /* 0x000fe200000100b8 */
[----:B------:R-:W-:Y:S02]  /*48a0*/  LEA R4, P2, R6, UR30, 0x2 ;  /* 0x0000001e06047c11 */ /* 0x000fe4000f8410ff */
[----:B------:R-:W-:Y:S01]  /*48b0*/  MOV R9, UR5 ;  /* 0x0000000500097c02 */ /* 0x000fe20008000f00 */
[----:B------:R-:W-:Y:S01]  /*48c0*/  FFMA.FTZ R185, R158, R171, R185 ;  /* 0x000000ab9eb97223 */ /* 0x000fe200000100b9 */
[----:B------:R-:W-:Y:S01]  /*48d0*/  IADD3 R8, P1, R6, UR51, RZ ;  /* 0x0000003306087c10 */ /* 0x000fe2000ff3e0ff */
[----:B------:R-:W-:Y:S01]  /*48e0*/  FMUL.FTZ R158, R156, R188 ;  /* 0x000000bc9c9e7220 */ /* 0x000fe20000410000 */
[----:B------:R-:W-:Y:S01]  /*48f0*/  LEA.HI.X R5, R6, UR31, R7, 0x2, P2 ;  /* 0x0000001f06057c11 */ /* 0x000fe200090f1407 */
[----:B------:R-:W-:Y:S01]  /*4900*/  FFMA.FTZ R159, R159, R185, R182 ;  /* 0x000000b99f9f7223 */ /* 0x000fe200000100b6 */
[----:B------:R-:W-:Y:S01]  /*4910*/  LEA R6, P2, R11, R4, 0x2 ;  /* 0x000000040b067211 */ /* 0x000fe200078410ff */
[----:B------:R-:W-:Y:S01]  /*4920*/  FADD.FTZ R11, R10, R187 ;  /* 0x000000bb0a0b7221 */ /* 0x000fe20000010000 */
[----:B------:R-:W-:Y:S01]  /*4930*/  @!P0 LEA R184, R9, R130, 0x3 ;  /* 0x0000008209b88211 */ /* 0x000fe200078e18ff */
[----:B------:R-:W-:Y:S01]  /*4940*/  FFMA.FTZ R183, R160, R159, R183 ;  /* 0x0000009fa0b77223 */ /* 0x000fe200000100b7 */
[----:B------:R-:W-:Y:S01]  /*4950*/  SHF.L.U32 R10, R133, 0x4, RZ ;  /* 0x00000004850a7819 */ /* 0x000fe200000006ff */
[----:B------:R-:W-:Y:S01]  /*4960*/  FMUL.FTZ R187, R156, R198 ;  /* 0x000000c69cbb7220 */ /* 0x000fe20000410000 */
[----:B------:R-:W-:Y:S01]  /*4970*/  LEA.HI.X.SX32 R9, R186, R7, 0x1, P1 ;  /* 0x00000007ba097211 */ /* 0x000fe200008f0eff */
[----:B------:R-:W-:Y:S01]  /*4980*/  FFMA.FTZ R161, R161, R183, R180 ;  /* 0x000000b7a1a17223 */ /* 0x000fe200000100b4 */
[----:B------:R0:W-:Y:S01]  /*4990*/  @!P0 STS.64 [R184+0x2610], R2 ;  /* 0x00261002b8008388 */ /* 0x0001e20000000a00 */
[----:B------:R-:W-:Y:S01]  /*49a0*/  LEA.HI.SX32 R205, R10, R10, 0x1b ;  /* 0x0000000a0acd7211 */ /* 0x000fe200078fdaff */
[----:B------:R-:W-:Y:S01]  /*49b0*/  FMUL.FTZ R160, R156, R192 ;  /* 0x000000c09ca07220 */ /* 0x000fe20000410000 */
[----:B------:R-:W-:Y:S01]  /*49c0*/  FFMA.FTZ R181, R162, R161, R181 ;  /* 0x000000a1a2b57223 */ /* 0x000fe200000100b5 */
[----:B------:R-:W-:Y:S01]  /*49d0*/  FMUL.FTZ R162, R156, R204 ;  /* 0x000000cc9ca27220 */ /* 0x000fe20000410000 */
[----:B------:R-:W-:Y:S01]  /*49e0*/  LEA.HI.X R7, R189, R5, R200, 0x2, P2 ;  /* 0x00000005bd077211 */ /* 0x000fe200010f14c8 */
[----:B------:R-:W-:-:S02]  /*49f0*/  IMAD R182, R205, 0x4, R130 ;  /* 0x00000004cdb67824 */ /* 0x000fc400078e0282 */
[----:B------:R-:W-:Y:S01]  /*4a00*/  FFMA.FTZ R163, R163, R181, R178 ;  /* 0x000000b5a3a37223 */ /* 0x000fe200000100b2 */
[----:B------:R-:W-:Y:S01]  /*4a10*/  FMUL.FTZ R189, R156, R191 ;  /* 0x000000bf9cbd7220 */ /* 0x000fe20000410000 */
[----:B------:R-:W-:Y:S01]  /*4a20*/  FMUL.FTZ R187, R0, R187 ;  /* 0x000000bb00bb7220 */ /* 0x000fe20000410000 */
[----:B------:R-:W-:Y:S01]  /*4a30*/  FMUL.FTZ R158, R79, R158 ;  /* 0x0000009e4f9e7220 */ /* 0x000fe20000410000 */
[----:B------:R-:W-:Y:S01]  /*4a40*/  FFMA.FTZ R179, R164, R163, R179 ;  /* 0x000000a3a4b37223 */ /* 0x000fe200000100b3 */
[C---:B0-----:R-:W-:Y:S01]  /*4a50*/  FMUL.FTZ R2, R156.reuse, R190 ;  /* 0x000000be9c027220 */ /* 0x041fe20000410000 */
[----:B------:R-:W-:Y:S01]  /*4a60*/  FMUL.FTZ R3, R156, R195 ;  /* 0x000000c39c037220 */ /* 0x000fe20000410000 */
[----:B------:R-:W-:Y:S01]  /*4a70*/  FMUL.FTZ R189, R80, R189 ;  /* 0x000000bd50bd7220 */ /* 0x000fe20000410000 */
[----:B------:R-:W-:Y:S01]  /*4a80*/  FFMA.FTZ R165, R165, R179, R176 ;  /* 0x000000b3a5a57223 */ /* 0x000fe200000100b0 */
[----:B------:R-:W-:Y:S01]  /*4a90*/  FMUL.FTZ R2, R77, R2 ;  /* 0x000000024d027220 */ /* 0x000fe20000410000 */
[----:B------:R-:W-:Y:S01]  /*4aa0*/  FMUL.FTZ R3, R76, R3 ;  /* 0x000000034c037220 */ /* 0x000fe20000410000 */
[----:B------:R-:W-:Y:S01]  /*4ab0*/  FMUL.FTZ R160, R75, R160 ;  /* 0x000000a04ba07220 */ /* 0x000fe20000410000 */
[----:B------:R-:W-:Y:S01]  /*4ac0*/  FFMA.FTZ R177, R166, R165, R177 ;  /* 0x000000a5a6b17223 */ /* 0x000fe200000100b1 */
[----:B------:R0:W-:Y:S01]  /*4ad0*/  STS [R182+0x850], R187 ;  /* 0x000850bbb6007388 */ /* 0x0001e20000000800 */
[C---:B------:R-:W-:Y:S01]  /*4ae0*/  FMUL.FTZ R205, R156.reuse, R197 ;  /* 0x000000c59ccd7220 */ /* 0x040fe20000410000 */
[----:B------:R-:W-:Y:S01]  /*4af0*/  FMUL.FTZ R164, R156, R208 ;  /* 0x000000d09ca47220 */ /* 0x000fe20000410000 */
[----:B------:R-:W-:Y:S01]  /*4b00*/  FFMA.FTZ R167, R167, R177, R174 ;  /* 0x000000b1a7a77223 */ /* 0x000fe200000100ae */
[----:B------:R1:W-:Y:S01]  /*4b10*/  STS [R182+0x860], R2 ;  /* 0x00086002b6007388 */ /* 0x0003e20000000800 */
[----:B------:R-:W-:Y:S01]  /*4b20*/  FMUL.FTZ R205, R74, R205 ;  /* 0x000000cd4acd7220 */ /* 0x000fe20000410000 */
[----:B------:R-:W-:Y:S01]  /*4b30*/  FMUL.FTZ R164, R67, R164 ;  /* 0x000000a443a47220 */ /* 0x000fe20000410000 */
[----:B------:R-:W-:Y:S01]  /*4b40*/  FFMA.FTZ R175, R168, R167, R175 ;  /* 0x000000a7a8af7223 */ /* 0x000fe200000100af */
[----:B------:R2:W-:Y:S01]  /*4b50*/  STS [R182+0x854], R189 ;  /* 0x000854bdb6007388 */ /* 0x0005e20000000800 */
[----:B0-----:R-:W-:-:S02]  /*4b60*/  FMUL.FTZ R187, R156, R207 ;  /* 0x000000cf9cbb7220 */ /* 0x001fc40000410000 */
[----:B------:R-:W-:Y:S01]  /*4b70*/  FFMA.FTZ R169, R169, R175, R172 ;  /* 0x000000afa9a97223 */ /* 0x000fe200000100ac */
[----:B------:R0:W-:Y:S01]  /*4b80*/  STS [R182+0x858], R158 ;  /* 0x0008589eb6007388 */ /* 0x0001e20000000800 */
[----:B-1----:R-:W-:Y:S01]  /*4b90*/  FMUL.FTZ R2, R71, R162 ;  /* 0x000000a247027220 */ /* 0x002fe20000410000 */
[----:B------:R-:W-:Y:S02]  /*4ba0*/  MOV R162, UR47 ;  /* 0x0000002f00a27c02 */ /* 0x000fe40008000f00 */
[----:B------:R1:W-:Y:S01]  /*4bb0*/  STS [R182+0x85c], R203 ;  /* 0x00085ccbb6007388 */ /* 0x0003e20000000800 */
[----:B------:R-:W-:Y:S01]  /*4bc0*/  FMUL.FTZ R187, R72, R187 ;  /* 0x000000bb48bb7220 */ /* 0x000fe20000410000 */
[----:B--2---:R-:W-:Y:S01]  /*4bd0*/  FMUL.FTZ R189, R156, R209 ;  /* 0x000000d19cbd7220 */ /* 0x004fe20000410000 */
[----:B------:R-:W-:Y:S01]  /*4be0*/  IADD3 R162, R162, -UR51, -R133 ;  /* 0x80000033a2a27c10 */ /* 0x000fe2000fffe885 */
[----:B------:R2:W-:Y:S01]  /*4bf0*/  STS [R182+0x864], R3 ;  /* 0x00086403b6007388 */ /* 0x0005e20000000800 */
[----:B------:R-:W-:Y:S01]  /*4c00*/  FFMA.FTZ R173, R170, R169, R173 ;  /* 0x000000a9aaad7223 */ /* 0x000fe200000100ad */
[----:B0-----:R-:W-:Y:S01]  /*4c10*/  FMUL.FTZ R158, R156, R202 ;  /* 0x000000ca9c9e7220 */ /* 0x001fe20000410000 */
[----:B------:R-:W-:Y:S01]  /*4c20*/  ISETP.GE.AND P1, PT, R162, 0x1, PT ;  /* 0x00000001a200780c */ /* 0x000fe20003f26270 */
[----:B------:R0:W-:Y:S01]  /*4c30*/  STS [R182+0x868], R160 ;  /* 0x000868a0b6007388 */ /* 0x0001e20000000800 */
[----:B------:R-:W-:Y:S01]  /*4c40*/  FMUL.FTZ R189, R70, R189 ;  /* 0x000000bd46bd7220 */ /* 0x000fe20000410000 */
[C---:B-1----:R-:W-:Y:S01]  /*4c50*/  FMUL.FTZ R203, R156.reuse, R213 ;  /* 0x000000d59ccb7220 */ /* 0x042fe20000410000 */
[----:B------:R-:W-:Y:S01]  /*4c60*/  FMUL.FTZ R158, R73, R158 ;  /* 0x0000009e499e7220 */ /* 0x000fe20000410000 */
[----:B------:R1:W-:Y:S01]  /*4c70*/  STS [R182+0x86c], R205 ;  /* 0x00086ccdb6007388 */ /* 0x0003e20000000800 */
[----:B--2---:R-:W-:Y:S01]  /*4c80*/  FMUL.FTZ R3, R156, R211 ;  /* 0x000000d39c037220 */ /* 0x004fe20000410000 */
[----:B------:R-:W-:-:S02]  /*4c90*/  FMUL.FTZ R203, R66, R203 ;  /* 0x000000cb42cb7220 */ /* 0x000fc40000410000 */
[----:B------:R1:W-:Y:S01]  /*4ca0*/  STS [R182+0x870], R158 ;  /* 0x0008709eb6007388 */ /* 0x0003e20000000800 */
[----:B0-----:R-:W-:Y:S01]  /*4cb0*/  FMUL.FTZ R160, R156, R206 ;  /* 0x000000ce9ca07220 */ /* 0x001fe20000410000 */
[----:B------:R-:W-:Y:S02]  /*4cc0*/  FMUL.FTZ R3, R68, R3 ;  /* 0x0000000344037220 */ /* 0x000fe40000410000 */
[----:B------:R1:W-:Y:S01]  /*4cd0*/  STS [R182+0x874], R187 ;  /* 0x000874bbb6007388 */ /* 0x0003e20000000800 */
[----:B------:R-:W-:-:S03]  /*4ce0*/  FMUL.FTZ R160, R69, R160 ;  /* 0x000000a045a07220 */ /* 0x000fc60000410000 */
[----:B------:R1:W-:Y:S04]  /*4cf0*/  STS [R182+0x878], R2 ;  /* 0x00087802b6007388 */ /* 0x0003e80000000800 */
[----:B------:R1:W-:Y:S04]  /*4d00*/  STS [R182+0x87c], R189 ;  /* 0x00087cbdb6007388 */ /* 0x0003e80000000800 */
[----:B------:R1:W-:Y:S04]  /*4d10*/  STS [R182+0x880], R160 ;  /* 0x000880a0b6007388 */ /* 0x0003e80000000800 */
[----:B------:R1:W-:Y:S04]  /*4d20*/  STS [R182+0x884], R3 ;  /* 0x00088403b6007388 */ /* 0x0003e80000000800 */
[----:B------:R1:W-:Y:S04]  /*4d30*/  STS [R182+0x888], R164 ;  /* 0x000888a4b6007388 */ /* 0x0003e80000000800 */
[----:B------:R1:W-:Y:S01]  /*4d40*/  STS [R182+0x88c], R203 ;  /* 0x00088ccbb6007388 */ /* 0x0003e20000000800 */
[----:B------:R-:W-:Y:S06]  /*4d50*/  BAR.SYNC.DEFER_BLOCKING 0x0 ;  /* 0x0000000000007b1d */ /* 0x000fec0000010000 */
[----:B------:R-:W-:Y:S05]  /*4d60*/  @!P1 BRA `(.L_x_3761) ;  /* 0x0000000000289947 */ /* 0x000fea0003800000 */
[----:B-1----:R-:W-:Y:S01]  /*4d70*/  LEA.HI.SX32 R3, R133, R133, 0x1b ;  /* 0x0000008585037211 */ /* 0x002fe200078fdaff */
[C---:B------:R-:W-:Y:S02]  /*4d80*/  IMAD R2, R16.reuse, UR55, RZ ;  /* 0x0000003710027c24 */ /* 0x040fe4000f8e02ff */
[----:B------:R-:W-:Y:S01]  /*4d90*/  IMAD.WIDE.U32 R8, R16, UR5, R8 ;  /* 0x0000000510087c25 */ /* 0x000fe2000f8e0008 */
[----:B------:R-:W-:-:S03]  /*4da0*/  LEA R156, R3, R130, 0x2 ;  /* 0x00000082039c7211 */ /* 0x000fc600078e10ff */
[----:B------:R-:W-:Y:S01]  /*4db0*/  IMAD R3, R17, UR5, R2 ;  /* 0x0000000511037c24 */ /* 0x000fe2000f8e0202 */
[----:B------:R-:W-:Y:S01]  /*4dc0*/  LEA R2, P1, R8, UR30, 0x2 ;  /* 0x0000001e08027c11 */ /* 0x000fe2000f8210ff */
[----:B------:R-:W0:Y:S03]  /*4dd0*/  LDS R187, [R156+0x850] ;  /* 0x000850009cbb7984 */ /* 0x000e260000000800 */
[----:B------:R-:W-:-:S04]  /*4de0*/  IADD3 R3, R9, R3, RZ ;  /* 0x0000000309037210 */ /* 0x000fc80007ffe0ff */
[----:B------:R-:W-:-:S05]  /*4df0*/  LEA.HI.X R3, R8, UR31, R3, 0x2, P1 ;  /* 0x0000001f08037c11 */ /* 0x000fca00088f1403 */
[----:B0-----:R0:W-:Y:S02]  /*4e00*/  REDG.E.ADD.F32.FTZ.RN.STRONG.GPU desc[UR26][R2.64], R187 ;  /* 0x000000bb020079a6 */ /* 0x0011e4000c10f39a */
.L_x_3761:
[----:B------:R-:W-:Y:S05]  /*4e10*/  BSYNC B0 ;  /* 0x0000000000007941 */ /* 0x000fea0003800000 */
.L_x_3760:
[C---:B01----:R-:W-:Y:S01]  /*4e20*/  FFMA.FTZ R3, -R65.reuse, R140, R198 ;  /* 0x0000008c41037223 */ /* 0x043fe200000101c6 */
[----:B------:R-:W-:Y:S01]  /*4e30*/  FMUL.FTZ R2, R65, R173 ;  /* 0x000000ad41027220 */ /* 0x000fe20000410000 */
[C---:B------:R-:W-:Y:S01]  /*4e40*/  FFMA.FTZ R8, -R64.reuse, R145, R191 ;  /* 0x0000009140087223 */ /* 0x040fe200000101bf */
[----:B------:R-:W-:Y:S01]  /*4e50*/  FMUL.FTZ R9, R64, R169 ;  /* 0x000000a940097220 */ /* 0x000fe20000410000 */
[C---:B------:R-:W-:Y:S01]  /*4e60*/  FFMA.FTZ R188, -R63.reuse, R138, R188 ;  /* 0x0000008a3fbc7223 */ /* 0x040fe200000101bc */
[----:B------:R-:W-:Y:S01]  /*4e70*/  FFMA.FTZ R158, R2, R3, RZ ;  /* 0x00000003029e7223 */ /* 0x000fe200000100ff */
[----:B------:R-:W-:Y:S01]  /*4e80*/  FMUL.FTZ R156, R63, R175 ;  /* 0x000000af3f9c7220 */ /* 0x000fe20000410000 */
[C---:B------:R-:W-:Y:S01]  /*4e90*/  FFMA.FTZ R193, -R62.reuse, R143, R193 ;  /* 0x0000008f3ec17223 */ /* 0x040fe200000101c1 */
[----:B------:R-:W-:Y:S01]  /*4ea0*/  FFMA.FTZ R190, -R61, R154, R190 ;  /* 0x0000009a3dbe7223 */ /* 0x000fe200000101be */
[----:B------:R-:W-:Y:S01]  /*4eb0*/  FFMA.FTZ R187, R9, R8, R158 ;  /* 0x0000000809bb7223 */ /* 0x000fe2000001009e */
[----:B------:R-:W-:Y:S01]  /*4ec0*/  FMUL.FTZ R158, R62, R167 ;  /* 0x000000a73e9e7220 */ /* 0x000fe20000410000 */
[----:B------:R-:W-:Y:S01]  /*4ed0*/  FMUL.FTZ R160, R61, R177 ;  /* 0x000000b13da07220 */ /* 0x000fe20000410000 */
[----:B------:R-:W-:Y:S01]  /*4ee0*/  FFMA.FTZ R195, -R60, R157, R195 ;  /* 0x0000009d3cc37223 */ /* 0x000fe200000101c3 */
[----:B------:R-:W-:Y:S01]  /*4ef0*/  FFMA.FTZ R187, R156, R188, R187 ;  /* 0x000000bc9cbb7223 */ /* 0x000fe200000100bb */
[----:B------:R-:W-:Y:S01]  /*4f00*/  FMUL.FTZ R164, R60, R165 ;  /* 0x000000a53ca47220 */ /* 0x000fe20000410000 */
[C---:B------:R-:W-:Y:S01]  /*4f10*/  FFMA.FTZ R192, -R59.reuse, R152, R192 ;  /* 0x000000983bc07223 */ /* 0x040fe200000101c0 */
[----:B------:R-:W-:Y:S01]  /*4f20*/  FMUL.FTZ R166, R59, R179 ;  /* 0x000000b33ba67220 */ /* 0x000fe20000410000 */
[----:B------:R-:W-:Y:S01]  /*4f30*/  FFMA.FTZ R187, R158, R193, R187 ;  /* 0x000000c19ebb7223 */ /* 0x000fe200000100bb */
[C---:B------:R-:W-:Y:S01]  /*4f40*/  FFMA.FTZ R197, -R58.reuse, R155, R197 ;  /* 0x0000009b3ac57223 */ /* 0x040fe200000101c5 */
[----:B------:R-:W-:Y:S01]  /*4f50*/  FMUL.FTZ R168, R58, R163 ;  /* 0x000000a33aa87220 */ /* 0x000fe20000410000 */
[C---:B------:R-:W-:Y:S01]  /*4f60*/  FFMA.FTZ R202, -R57.reuse, R150, R202 ;  /* 0x0000009639ca7223 */ /* 0x040fe200000101ca */
[----:B------:R-:W-:Y:S01]  /*4f70*/  FFMA.FTZ R187, R160, R190, R187 ;  /* 0x000000bea0bb7223 */ /* 0x000fe200000100bb */
[----:B------:R-:W-:Y:S01]  /*4f80*/  FMUL.FTZ R170, R57, R181 ;  /* 0x000000b539aa7220 */ /* 0x000fe20000410000 */
[C---:B------:R-:W-:Y:S01]  /*4f90*/  FFMA.FTZ R207, -R56.reuse, R153, R207 ;  /* 0x0000009938cf7223 */ /* 0x040fe200000101cf */
[----:B------:R-:W-:Y:S01]  /*4fa0*/  FMUL.FTZ R174, R56, R161 ;  /* 0x000000a138ae7220 */ /* 0x000fe20000410000 */
[----:B------:R-:W-:Y:S01]  /*4fb0*/  FFMA.FTZ R187, R164, R195, R187 ;  /* 0x000000c3a4bb7223 */ /* 0x000fe200000100bb */
[C---:B------:R-:W-:Y:S01]  /*4fc0*/  FFMA.FTZ R204, -R55.reuse, R148, R204 ;  /* 0x0000009437cc7223 */ /* 0x040fe200000101cc */
[----:B------:R-:W-:Y:S01]  /*4fd0*/  FMUL.FTZ R176, R55, R183 ;  /* 0x000000b737b07220 */ /* 0x000fe20000410000 */
[----:B------:R-:W-:Y:S01]  /*4fe0*/  FFMA.FTZ R209, -R54, R151, R209 ;  /* 0x0000009736d17223 */ /* 0x000fe200000101d1 */
[----:B------:R-:W-:Y:S01]  /*4ff0*/  FFMA.FTZ R187, R166, R192, R187 ;  /* 0x000000c0a6bb7223 */ /* 0x000fe200000100bb */
[----:B------:R-:W-:Y:S01]  /*5000*/  FMUL.FTZ R178, R54, R159 ;  /* 0x0000009f36b27220 */ /* 0x000fe20000410000 */
[C---:B------:R-:W-:Y:S01]  /*5010*/  FFMA.FTZ R206, -R53.reuse, R146, R206 ;  /* 0x0000009235ce7223 */ /* 0x040fe200000101ce */
[----:B------:R-:W-:Y:S01]  /*5020*/  FMUL.FTZ R180, R53, R185 ;  /* 0x000000b935b47220 */ /* 0x000fe20000410000 */
[----:B------:R-:W-:Y:S01]  /*5030*/  FFMA.FTZ R187, R168, R197, R187 ;  /* 0x000000c5a8bb7223 */ /* 0x000fe200000100bb */
[----:B------:R-:W-:Y:S01]  /*5040*/  USHF.L.U64.HI UR16, UR6, 0x2, UR7 ;  /* 0x0000000206107899 */ /* 0x000fe20008010207 */
[----:B------:R-:W-:Y:S01]  /*5050*/  IADD3 R172, R133, 0x40, RZ ;  /* 0x0000004085ac7810 */ /* 0x000fe20007ffe0ff */
[----:B------:R-:W-:Y:S01]  /*5060*/  FFMA.FTZ R211, -R52, R149, R211 ;  /* 0x0000009534d37223 */ /* 0x000fe200000101d3 */
[----:B------:R-:W-:Y:S01]  /*5070*/  FFMA.FTZ R187, R170, R202, R187 ;  /* 0x000000caaabb7223 */ /* 0x000fe200000100bb */
[----:B------:R-:W-:Y:S01]  /*5080*/  FMUL.FTZ R182, R52, R171 ;  /* 0x000000ab34b67220 */ /* 0x000fe20000410000 */
[----:B------:R-:W-:Y:S01]  /*5090*/  USHF.L.U32 UR17, UR6, 0x2, URZ ;  /* 0x0000000206117899 */ /* 0x000fe2000800063f */
[----:B------:R-:W-:Y:S01]  /*50a0*/  LEA.HI.SX32 R189, R172, R133, 0x1b ;  /* 0x00000085acbd7211 */ /* 0x000fe200078fdaff */
[----:B------:R-:W-:Y:S01]  /*50b0*/  FFMA.FTZ R187, R174, R207, R187 ;  /* 0x000000cfaebb7223 */ /* 0x000fe200000100bb */
[----:B------:R-:W-:-:S02]  /*50c0*/  IMAD R172, R16, UR16, RZ ;  /* 0x0000001010ac7c24 */ /* 0x000fc4000f8e02ff */
[----:B------:R-:W-:Y:S01]  /*50d0*/  FFMA.FTZ R208, -R51, R144, R208 ;  /* 0x0000009033d07223 */ /* 0x000fe200000101d0 */
[----:B------:R-:W-:Y:S02]  /*50e0*/  VIADD R198, R133, 0x80 ;  /* 0x0000008085c67836 */ /* 0x000fe40000000000 */
[----:B------:R-:W-:Y:S01]  /*50f0*/  FFMA.FTZ R187, R176, R204, R187 ;  /* 0x000000ccb0bb7223 */ /* 0x000fe200000100bb */
[----:B------:R-:W-:Y:S01]  /*5100*/  FMUL.FTZ R184, R51, R201 ;  /* 0x000000c933b87220 */ /* 0x000fe20000410000 */
[----:B------:R-:W-:Y:S01]  /*5110*/  IMAD R203, R17, UR17, R172 ;  /* 0x0000001111cb7c24 */ /* 0x000fe2000f8e02ac */
[----:B------:R-:W-:Y:S01]  /*5120*/  LEA R191, R189, R130, 0x2 ;  /* 0x00000082bdbf7211 */ /* 0x000fe200078e10ff */
[----:B------:R-:W-:Y:S01]  /*5130*/  FFMA.FTZ R187, R178, R209, R187 ;  /* 0x000000d1b2bb7223 */ /* 0x000fe200000100bb */
[----:B------:R-:W-:Y:S01]  /*5140*/  ISETP.GE.AND P1, PT, R162, 0x41, PT ;  /* 0x00000041a200780c */ /* 0x000fe20003f26270 */
[C---:B------:R-:W-:Y:S01]  /*5150*/  FFMA.FTZ R213, -R50.reuse, R147, R213 ;  /* 0x0000009332d57223 */ /* 0x040fe200000101d5 */
[----:B------:R-:W-:Y:S01]  /*5160*/  FMUL.FTZ R186, R50, R199 ;  /* 0x000000c732ba7220 */ /* 0x000fe20000410000 */
[----:B------:R-:W-:Y:S01]  /*5170*/  FFMA.FTZ R187, R180, R206, R187 ;  /* 0x000000ceb4bb7223 */ /* 0x000fe200000100bb */
[----:B------:R-:W-:Y:S01]  /*5180*/  IMAD.WIDE.U32 R6, R16, UR17, R6 ;  /* 0x0000001110067c25 */ /* 0x000fe2000f8e0006 */
[----:B------:R-:W-:-:S03]  /*5190*/  IADD3 R200, R133, 0xc0, RZ ;  /* 0x000000c085c87810 */ /* 0x000fc60007ffe0ff */
[----:B------:R-:W-:Y:S01]  /*51a0*/  FMUL.FTZ R205, R186, R213 ;  /* 0x000000d5bacd7220 */ /* 0x000fe20000410000 */
[----:B------:R-:W-:Y:S01]  /*51b0*/  FFMA.FTZ R187, R182, R211, R187 ;  /* 0x000000d3b6bb7223 */ /* 0x000fe200000100bb */
[----:B------:R-:W-:Y:S01]  /*51c0*/  BSSY B0, `(.L_x_3762) ;  /* 0x0000010000007945 */ /* 0x000fe20003800000 */
[----:B------:R-:W-:Y:S02]  /*51d0*/  ISETP.GE.AND P2, PT, R162, 0x81, PT ;  /* 0x00000081a200780c */ /* 0x000fe40003f46270 */
[----:B------:R-:W-:Y:S01]  /*51e0*/  FFMA.FTZ R172, R184, R208, R187 ;  /* 0x000000d0b8ac7223 */ /* 0x000fe200000100bb */
[----:B------:R-:W-:Y:S02]  /*51f0*/  LEA.HI.SX32 R187, R198, R133, 0x1b ;  /* 0x00000085c6bb7211 */ /* 0x000fe400078fdaff */
[----:B------:R-:W-:Y:S01]  /*5200*/  ISETP.GE.AND P3, PT, R162, 0xc1, PT ;  /* 0x000000c1a200780c */ /* 0x000fe20003f66270 */
[----:B------:R-:W-:Y:S01]  /*5210*/  FADD.FTZ R172, R172, R205 ;  /* 0x000000cdacac7221 */ /* 0x000fe20000010000 */
[----:B------:R-:W-:-:S02]  /*5220*/  LEA R198, R187, R130, 0x2 ;  /* 0x00000082bbc67211 */ /* 0x000fc400078e10ff */
[----:B------:R0:W1:Y:S01]  /*5230*/  LDS R187, [R191+0x950] ;  /* 0x00095000bfbb7984 */ /* 0x0000620000000800 */
[----:B------:R-:W-:Y:S02]  /*5240*/  IADD3 R7, R203, R7, RZ ;  /* 0x00000007cb077210 */ /* 0x000fe40007ffe0ff */
[----:B------:R-:W-:Y:S01]  /*5250*/  LEA.HI.SX32 R189, R200, R133, 0x1b ;  /* 0x00000085c8bd7211 */ /* 0x000fe200078fdaff */
[----:B------:R-:W-:Y:S06]  /*5260*/  @!P1 BRA `(.L_x_3763) ;  /* 0x0000000000149947 */ /* 0x000fec0003800000 */
[----:B0-----:R-:W-:-:S04]  /*5270*/  IMAD.U32 R191, RZ, RZ, UR56 ;  /* 0x00000038ffbf7e24 */ /* 0x001fc8000f8e00ff */
[----:B------:R-:W-:-:S04]  /*5280*/  IMAD.WIDE R4, R191, 0x4, R4 ;  /* 0x00000004bf047825 */ /* 0x000fc800078e0204 */
[----:B------:R-:W-:-:S05]  /*5290*/  IMAD.WIDE.U32 R4, R16, UR17, R4 ;  /* 0x0000001110047c25 */ /* 0x000fca000f8e0004 */
[----:B------:R-:W-:-:S05]  /*52a0*/  IADD3 R5, R5, R203, RZ ;  /* 0x000000cb05057210 */ /* 0x000fca0007ffe0ff */
[----:B-1----:R2:W-:Y:S02]  /*52b0*/  REDG.E.ADD.F32.FTZ.RN.STRONG.GPU desc[UR26][R4.64+-0xf00], R187 ;  /* 0xfff100bb040079a6 */ /* 0x0025e4000c10f39a */
.L_x_3763:
[----:B------:R-:W-:Y:S05]  /*52c0*/  BSYNC B0 ;  /* 0x0000000000007941 */ /* 0x000fea0003800000 */
.L_x_3762:
[----:B--2---:R2:W3:Y:S01]  /*52d0*/  LDS R5, [R198+0xa50] ;  /* 0x000a5000c6057984 */ /* 0x0044e20000000800 */
[----:B------:R-:W-:Y:S01]  /*52e0*/  BSSY B0, `(.L_x_3764) ;  /* 0x0000004000007945 */ /* 0x000fe20003800000 */
[----:B------:R-:W-:-:S03]  /*52f0*/  LEA R189, R189, R130, 0x2 ;  /* 0x00000082bdbd7211 */ /* 0x000fc600078e10ff */
[----:B------:R-:W-:Y:S05]  /*5300*/  @!P2 BRA `(.L_x_3765) ;  /* 0x000000000004a947 */ /* 0x000fea0003800000 */
[----:B---3--:R4:W-:Y:S02]  /*5310*/  REDG.E.ADD.F32.FTZ.RN.STRONG.GPU desc[UR26][R6.64+-0xe00], R5 ;  /* 0xfff20005060079a6 */ /* 0x0089e4000c10f39a */
.L_x_3765:
[----:B------:R-:W-:Y:S05]  /*5320*/  BSYNC B0 ;  /* 0x0000000000007941 */ /* 0x000fea0003800000 */
.L_x_3764:
[----:B---34-:R3:W4:Y:S01]  /*5330*/  LDS R5, [R189+0xb50] ;  /* 0x000b5000bd057984 */ /* 0x0187220000000800 */
[----:B------:R-:W-:Y:S01]  /*5340*/  BSSY B0, `(.L_x_3766) ;  /* 0x0000005000007945 */ /* 0x000fe20003800000 */
[C---:B------:R-:W-:Y:S02]  /*5350*/  IADD3 R4, R133.reuse, 0x100, RZ ;  /* 0x0000010085047810 */ /* 0x040fe40007ffe0ff */
[----:B--2---:R-:W-:Y:S01]  /*5360*/  IADD3 R198, R133, 0x140, RZ ;  /* 0x0000014085c67810 */ /* 0x004fe20007ffe0ff */
[----:B------:R-:W-:Y:S06]  /*5370*/  @!P3 BRA `(.L_x_3767) ;  /* 0x000000000004b947 */ /* 0x000fec0003800000 */
[----:B----4-:R2:W-:Y:S02]  /*5380*/  REDG.E.ADD.F32.FTZ.RN.STRONG.GPU desc[UR26][R6.64+-0xd00], R5 ;  /* 0xfff30005060079a6 */ /* 0x0105e4000c10f39a */
.L_x_3767:
[----:B------:R-:W-:Y:S05]  /*5390*/  BSYNC B0 ;  /* 0x0000000000007941 */ /* 0x000fea0003800000 */
.L_x_3766:
[-C--:B--2-4-:R-:W-:Y:S01]  /*53a0*/  LEA.HI.SX32 R5, R4, R133.reuse, 0x1b ;  /* 0x0000008504057211 */ /* 0x094fe200078fdaff */
[----:B------:R-:W-:Y:S01]  /*53b0*/  VIADD R200, R133, 0x180 ;  /* 0x0000018085c87836 */ /* 0x000fe20000000000 */
[----:B------:R-:W-:Y:S01]  /*53c0*/  ISETP.GE.AND P6, PT, R162, 0x101, PT ;  /* 0x00000101a200780c */ /* 0x000fe20003fc6270 */
[----:B------:R-:W-:Y:S01]  /*53d0*/  BSSY B0, `(.L_x_3768) ;  /* 0x000000e000007945 */ /* 0x000fe20003800000 */
[----:B------:R-:W-:Y:S02]  /*53e0*/  LEA R5, R5, R130, 0x2 ;  /* 0x0000008205057211 */ /* 0x000fe400078e10ff */
[-C--:B-1----:R-:W-:Y:S02]  /*53f0*/  LEA.HI.SX32 R187, R198, R133.reuse, 0x1b ;  /* 0x00000085c6bb7211 */ /* 0x082fe400078fdaff */
[----:B------:R-:W-:Y:S02]  /*5400*/  IADD3 R4, R133, 0x1c0, RZ ;  /* 0x000001c085047810 */ /* 0x000fe40007ffe0ff */
[----:B------:R-:W1:Y:S01]  /*5410*/  LDS R5, [R5+0xc50] ;  /* 0x000c500005057984 */ /* 0x000e620000000800 */
[----:B---3--:R-:W-:-:S02]  /*5420*/  LEA.HI.SX32 R189, R200, R133, 0x1b ;  /* 0x00000085c8bd7211 */ /* 0x008fc400078fdaff */
[----:B0-----:R-:W-:Y:S02]  /*5430*/  LEA R191, R187, R130, 0x2 ;  /* 0x00000082bbbf7211 */ /* 0x001fe400078e10ff */
[C---:B------:R-:W-:Y:S02]  /*5440*/  ISETP.GE.AND P1, PT, R162.reuse, 0x141, PT ;  /* 0x00000141a200780c */ /* 0x040fe40003f26270 */
[C---:B------:R-:W-:Y:S02]  /*5450*/  ISETP.GE.AND P2, PT, R162.reuse, 0x181, PT ;  /* 0x00000181a200780c */ /* 0x040fe40003f46270 */
[C---:B------:R-:W-:Y:S02]  /*5460*/  ISETP.GE.AND P3, PT, R162.reuse, 0x1c1, PT ;  /* 0x000001c1a200780c */ /* 0x040fe40003f66270 */
[C---:B------:R-:W-:Y:S02]  /*5470*/  ISETP.GE.AND P4, PT, R162.reuse, 0x201, PT ;  /* 0x00000201a200780c */ /* 0x040fe40003f86270 */
[----:B------:R-:W-:Y:S01]  /*5480*/  ISETP.GE.AND P5, PT, R162, 0x241, PT ;  /* 0x00000241a200780c */ /* 0x000fe20003fa6270 */
[----:B------:R-:W-:-:S12]  /*5490*/  @!P6 BRA `(.L_x_3769) ;  /* 0x000000000004e947 */ /* 0x000fd80003800000 */
[----:B-1----:R0:W-:Y:S02]  /*54a0*/  REDG.E.ADD.F32.FTZ.RN.STRONG.GPU desc[UR26][R6.64+-0xc00], R5 ;  /* 0xfff40005060079a6 */ /* 0x0021e4000c10f39a */
.L_x_3769:
[----:B------:R-:W-:Y:S05]  /*54b0*/  BSYNC B0 ;  /* 0x0000000000007941 */ /* 0x000fea0003800000 */
.L_x_3768:
[----:B01----:R0:W1:Y:S01]  /*54c0*/  LDS R5, [R191+0xd50] ;  /* 0x000d5000bf057984 */ /* 0x0030620000000800 */
[----:B------:R-:W-:Y:S01]  /*54d0*/  BSSY B0, `(.L_x_3770) ;  /* 0x0000005000007945 */ /* 0x000fe20003800000 */
[----:B------:R-:W-:Y:S02]  /*54e0*/  LEA.HI.SX32 R187, R4, R133, 0x1b ;  /* 0x0000008504bb7211 */ /* 0x000fe400078fdaff */
[----:B------:R-:W-:Y:S01]  /*54f0*/  LEA R198, R189, R130, 0x2 ;  /* 0x00000082bdc67211 */ /* 0x000fe200078e10ff */
[----:B------:R-:W-:Y:S06]  /*5500*/  @!P1 BRA `(.L_x_3771) ;  /* 0x0000000000049947 */ /* 0x000fec0003800000 */
[----:B-1----:R2:W-:Y:S02]  /*5510*/  REDG.E.ADD.F32.FTZ.RN.STRONG.GPU desc[UR26][R6.64+-0xb00], R5 ;  /* 0xfff50005060079a6 */ /* 0x0025e4000c10f39a */
.L_x_3771:
[----:B------:R-:W-:Y:S05]  /*5520*/  BSYNC B0 ;  /* 0x0000000000007941 */ /* 0x000fea0003800000 */
.L_x_3770:
[----:B-12---:R1:W2:Y:S01]  /*5530*/  LDS R5, [R198+0xe50] ;  /* 0x000e5000c6057984 */ /* 0x0062a20000000800 */
[----:B------:R-:W-:Y:S01]  /*5540*/  BSSY B0, `(.L_x_3772) ;  /* 0x0000006000007945 */ /* 0x000fe20003800000 */
[----:B------:R-:W-:Y:S01]  /*5550*/  LEA.HI.SX32 R189, R142, R133, 0x1b ;  /* 0x000000858ebd7211 */ /* 0x000fe200078fdaff */
[----:B------:R-:W-:Y:S01]  /*5560*/  VIADD R4, R133, 0x240 ;  /* 0x0000024085047836 */ /* 0x000fe20000000000 */
[----:B------:R-:W-:Y:S01]  /*5570*/  LEA R142, R187, R130, 0x2 ;  /* 0x00000082bb8e7211 */ /* 0x000fe200078e10ff */
[----:B------:R-:W-:Y:S06]  /*5580*/  @!P2 BRA `(.L_x_3773) ;  /* 0x000000000004a947 */ /* 0x000fec0003800000 */
[----:B--2---:R3:W-:Y:S02]  /*5590*/  REDG.E.ADD.F32.FTZ.RN.STRONG.GPU desc[UR26][R6.64+-0xa00], R5 ;  /* 0xfff60005060079a6 */ /* 0x0047e4000c10f39a */
.L_x_3773:
[----:B------:R-:W-:Y:S05]  /*55a0*/  BSYNC B0 ;  /* 0x0000000000007941 */ /* 0x000fea0003800000 */
.L_x_3772:
[----:B--23--:R2:W3:Y:S01]  /*55b0*/  LDS R5, [R142+0xf50] ;  /* 0x000f50008e057984 */ /* 0x00c4e20000000800 */
[----:B------:R-:W-:Y:S01]  /*55c0*/  BSSY B0, `(.L_x_3774) ;  /* 0x0000005000007945 */ /* 0x000fe20003800000 */
[----:B------:R-:W-:Y:S02]  /*55d0*/  LEA R189, R189, R130, 0x2 ;  /* 0x00000082bdbd7211 */ /* 0x000fe400078e10ff */
[----:B------:R-:W-:Y:S01]  /*55e0*/  LEA.HI.SX32 R187, R4, R133, 0x1b ;  /* 0x0000008504bb7211 */ /* 0x000fe200078fdaff */
[----:B------:R-:W-:Y:S06]  /*55f0*/  @!P3 BRA `(.L_x_3775) ;  /* 0x000000000004b947 */ /* 0x000fec0003800000 */
[----:B---3--:R4:W-:Y:S02]  /*5600*/  REDG.E.ADD.F32.FTZ.RN.STRONG.GPU desc[UR26][R6.64+-0x900], R5 ;  /* 0xfff70005060079a6 */ /* 0x0089e4000c10f39a */
.L_x_3775:
[----:B------:R-:W-:Y:S05]  /*5610*/  BSYNC B0 ;  /* 0x0000000000007941 */ /* 0x000fea0003800000 */
.L_x_3774:
[----:B---34-:R3:W4:Y:S01]  /*5620*/  LDS R5, [R189+0x1050] ;  /* 0x00105000bd057984 */ /* 0x0187220000000800 */
[----:B------:R-:W-:Y:S01]  /*5630*/  BSSY B0, `(.L_x_3776) ;  /* 0x0000004000007945 */ /* 0x000fe20003800000 */
[----:B------:R-:W-:-:S03]  /*5640*/  LEA R187, R187, R130, 0x2 ;  /* 0x00000082bbbb7211 */ /* 0x000fc600078e10ff */
[----:B------:R-:W-:Y:S05]  /*5650*/  @!P4 BRA `(.L_x_3777) ;  /* 0x000000000004c947 */ /* 0x000fea0003800000 */
[----:B----4-:R4:W-:Y:S02]  /*5660*/  REDG.E.ADD.F32.FTZ.RN.STRONG.GPU desc[UR26][R6.64+-0x800], R5 ;  /* 0xfff80005060079a6 */ /* 0x0109e4000c10f39a */
.L_x_3777:
[----:B------:R-:W-:Y:S05]  /*5670*/  BSYNC B0 ;  /* 0x0000000000007941 */ /* 0x000fea0003800000 */
.L_x_3776:
[----:B----4-:R4:W0:Y:S01]  /*5680*/  LDS R5, [R187+0x1150] ;  /* 0x00115000bb057984 */ /* 0x0108220000000800 */
[----:B------:R-:W-:Y:S01]  /*5690*/  BSSY B0, `(.L_x_3778) ;  /* 0x0000005000007945 */ /* 0x000fe20003800000 */
[C---:B------:R-:W-:Y:S01]  /*56a0*/  IADD3 R4, R133.reuse, 0x280, RZ ;  /* 0x0000028085047810 */ /* 0x040fe20007ffe0ff */
[----:B--2---:R-:W-:Y:S02]  /*56b0*/  VIADD R142, R133, 0x2c0 ;  /* 0x000002c0858e7836 */ /* 0x004fe40000000000 */
[----:B------:R-:W-:Y:S05]  /*56c0*/  @!P5 BRA `(.L_x_3779) ;  /* 0x000000000004d947 */ /* 0x000fea0003800000 */
[----:B0-----:R2:W-:Y:S02]  /*56d0*/  REDG.E.ADD.F32.FTZ.RN.STRONG.GPU desc[UR26][R6.64+-0x700], R5 ;  /* 0xfff90005060079a6 */ /* 0x0015e4000c10f39a */
.L_x_3779:
[----:B------:R-:W-:Y:S05]  /*56e0*/  BSYNC B0 ;  /* 0x0000000000007941 */ /* 0x000fea0003800000 */
.L_x_3778:
        /* <DEDUP_REMOVED lines=17> */
.L_x_3781:
[----:B------:R-:W-:Y:S05]  /*5800*/  BSYNC B0 ;  /* 0x0000000000007941 */ /* 0x000fea0003800000 */
.L_x_3780:
[----:B01----:R0:W1:Y:S01]  /*5810*/  LDS R5, [R191+0x1350] ;  /* 0x00135000bf057984 */ /* 0x0030620000000800 */
[----:B------:R-:W-:Y:S01]  /*5820*/  BSSY B0, `(.L_x_3782) ;  /* 0x0000006000007945 */ /* 0x000fe20003800000 */
[----:B------:R-:W-:Y:S01]  /*5830*/  VIADD R142, R133, 0x380 ;  /* 0x00000380858e7836 */ /* 0x000fe20000000000 */
[----:B------:R-:W-:Y:S02]  /*5840*/  LEA.HI.SX32 R187, R4, R133, 0x1b ;  /* 0x0000008504bb7211 */ /* 0x000fe400078fdaff */
[----:B------:R-:W-:Y:S01]  /*5850*/  LEA R162, R189, R130, 0x2 ;  /* 0x00000082bda27211 */ /* 0x000fe200078e10ff */
[----:B------:R-:W-:Y:S06]  /*5860*/  @!P1 BRA `(.L_x_3783) ;  /* 0x0000000000049947 */ /* 0x000fec0003800000 */
[----:B-1----:R2:W-:Y:S02]  /*5870*/  REDG.E.ADD.F32.FTZ.RN.STRONG.GPU desc[UR26][R6.64+-0x500], R5 ;  /* 0xfffb0005060079a6 */ /* 0x0025e4000c10f39a */
.L_x_3783:
[----:B------:R-:W-:Y:S05]  /*5880*/  BSYNC B0 ;  /* 0x0000000000007941 */ /* 0x000fea0003800000 */
.L_x_3782:
[----:B-12---:R1:W2:Y:S01]  /*5890*/  LDS R5, [R162+0x1450] ;  /* 0x00145000a2057984 */ /* 0x0062a20000000800 */
[----:B------:R-:W-:Y:S01]  /*58a0*/  BSSY B0, `(.L_x_3784) ;  /* 0x0000006000007945 */ /* 0x000fe20003800000 */
[----:B------:R-:W-:Y:S02]  /*58b0*/  LEA.HI.SX32 R189, R142, R133, 0x1b ;  /* 0x000000858ebd7211 */ /* 0x000fe400078fdaff */
[----:B------:R-:W-:Y:S02]  /*58c0*/  IADD3 R4, R133, 0x3c0, RZ ;  /* 0x000003c085047810 */ /* 0x000fe40007ffe0ff */
[----:B------:R-:W-:Y:S01]  /*58d0*/  LEA R142, R187, R130, 0x2 ;  /* 0x00000082bb8e7211 */ /* 0x000fe200078e10ff */
[----:B------:R-:W-:Y:S06]  /*58e0*/  @!P2 BRA `(.L_x_3785) ;  /* 0x000000000004a947 */ /* 0x000fec0003800000 */
[----:B--2---:R3:W-:Y:S02]  /*58f0*/  REDG.E.ADD.F32.FTZ.RN.STRONG.GPU desc[UR26][R6.64+-0x400], R5 ;  /* 0xfffc0005060079a6 */ /* 0x0047e4000c10f39a */
.L_x_3785:
[----:B------:R-:W-:Y:S05]  /*5900*/  BSYNC B0 ;  /* 0x0000000000007941 */ /* 0x000fea0003800000 */
.L_x_3784:
[----:B--23--:R2:W3:Y:S01]  /*5910*/  LDS R5, [R142+0x1550] ;  /* 0x001550008e057984 */ /* 0x00c4e20000000800 */
[----:B------:R-:W-:Y:S01]  /*5920*/  BSSY B0, `(.L_x_3786) ;  /* 0x0000005000007945 */ /* 0x000fe20003800000 */
[----:B------:R-:W-:Y:S02]  /*5930*/  LEA.HI.SX32 R187, R4, R133, 0x1b ;  /* 0x0000008504bb7211 */ /* 0x000fe400078fdaff */
[----:B------:R-:W-:Y:S01]  /*5940*/  LEA R189, R189, R130, 0x2 ;  /* 0x00000082bdbd7211 */ /* 0x000fe200078e10ff */
[----:B------:R-:W-:Y:S06]  /*5950*/  @!P3 BRA `(.L_x_3787) ;  /* 0x000000000004b947 */ /* 0x000fec0003800000 */
[----:B---3--:R4:W-:Y:S02]  /*5960*/  REDG.E.ADD.F32.FTZ.RN.STRONG.GPU desc[UR26][R6.64+-0x300], R5 ;  /* 0xfffd0005060079a6 */ /* 0x0089e4000c10f39a */
.L_x_3787:
[----:B------:R-:W-:Y:S05]  /*5970*/  BSYNC B0 ;  /* 0x0000000000007941 */ /* 0x000fea0003800000 */
.L_x_3786:
[----:B---34-:R3:W4:Y:S01]  /*5980*/  LDS R5, [R189+0x1650] ;  /* 0x00165000bd057984 */ /* 0x0187220000000800 */
[----:B------:R-:W-:Y:S01]  /*5990*/  BSSY B0, `(.L_x_3788) ;  /* 0x0000004000007945 */ /* 0x000fe20003800000 */
[----:B------:R-:W-:-:S03]  /*59a0*/  IMAD R187, R187, 0x4, R130 ;  /* 0x00000004bbbb7824 */ /* 0x000fc600078e0282 */
[----:B------:R-:W-:Y:S05]  /*59b0*/  @!P4 BRA `(.L_x_3789) ;  /* 0x000000000004c947 */ /* 0x000fea0003800000 */
[----:B----4-:R4:W-:Y:S02]  /*59c0*/  REDG.E.ADD.F32.FTZ.RN.STRONG.GPU desc[UR26][R6.64+-0x200], R5 ;  /* 0xfffe0005060079a6 */ /* 0x0109e4000c10f39a */
.L_x_3789:
[----:B------:R-:W-:Y:S05]  /*59d0*/  BSYNC B0 ;  /* 0x0000000000007941 */ /* 0x000fea0003800000 */
.L_x_3788:
[----:B----4-:R4:W0:Y:S01]  /*59e0*/  LDS R5, [R187+0x1750] ;  /* 0x00175000bb057984 */ /* 0x0108220000000800 */
[----:B------:R-:W-:Y:S04]  /*59f0*/  BSSY B0, `(.L_x_3790) ;  /* 0x0000003000007945 */ /* 0x000fe80003800000 */
[----:B------:R-:W-:Y:S05]  /*5a00*/  @!P5 BRA `(.L_x_3791) ;  /* 0x000000000004d947 */ /* 0x000fea0003800000 */
[----:B0-----:R0:W-:Y:S02]  /*5a10*/  REDG.E.ADD.F32.FTZ.RN.STRONG.GPU desc[UR26][R6.64+-0x100], R5 ;  /* 0xffff0005060079a6 */ /* 0x0011e4000c10f39a */
.L_x_3791:
[----:B------:R-:W-:Y:S05]  /*5a20*/  BSYNC B0 ;  /* 0x0000000000007941 */ /* 0x000fea0003800000 */
.L_x_3790:
[----:B------:R-:W5:Y:S01]  /*5a30*/  SHFL.DOWN PT, R4, R11, 0x1, 0x1f ;  /* 0x08201f000b047f89 */ /* 0x000f6200000e0000 */
[C---:B------:R-:W-:Y:S01]  /*5a40*/  ISETP.GT.AND P1, PT, R132.reuse, 0x1e, PT ;  /* 0x0000001e8400780c */ /* 0x040fe20003f24270 */
[----:B------:R-:W-:Y:S01]  /*5a50*/  BSSY B0, `(.L_x_3792) ;  /* 0x000007f000007945 */ /* 0x000fe20003800000 */
[----:B------:R-:W-:Y:S01]  /*5a60*/  ISETP.NE.AND P2, PT, R132, RZ, PT ;  /* 0x000000ff8400720c */ /* 0x000fe20003f45270 */
[----:B0-----:R-:W0:Y:S01]  /*5a70*/  SHFL.DOWN PT, R5, R172, 0x1, 0x1f ;  /* 0x08201f00ac057f89 */ /* 0x001e2200000e0000 */
        /* <DEDUP_REMOVED lines=16> */
[----:B-----5:R-:W-:Y:S01]  /*5b80*/  @!P1 FADD.FTZ R11, R11, R4 ;  /* 0x000000040b0b9221 */ /* 0x020fe20000010000 */
[----:B0-----:R-:W-:-:S04]  /*5b90*/  @!P1 FADD.FTZ R172, R172, R5 ;  /* 0x00000005acac9221 */ /* 0x001fc80000010000 */
[----:B------:R-:W0:Y:S01]  /*5ba0*/  SHFL.DOWN PT, R4, R11, 0x2, 0x1f ;  /* 0x08401f000b047f89 */ /* 0x000e2200000e0000 */
[----:B------:R-:W-:-:S03]  /*5bb0*/  ISETP.GT.AND P1, PT, R132, 0x1d, PT ;  /* 0x0000001d8400780c */ /* 0x000fc60003f24270 */
[----:B------:R-:W5:Y:S10]  /*5bc0*/  SHFL.DOWN PT, R5, R172, 0x2, 0x1f ;  /* 0x08401f00ac057f89 */ /* 0x000f7400000e0000 */
[----:B0-----:R-:W-:Y:S01]  /*5bd0*/  @!P1 FADD.FTZ R11, R11, R4 ;  /* 0x000000040b0b9221 */ /* 0x001fe20000010000 */
[----:B------:R-:W-:Y:S01]  /*5be0*/  FMUL.FTZ R4, R136, R199 ;  /* 0x000000c788047220 */ /* 0x000fe20000410000 */
[----:B-----5:R-:W-:-:S03]  /*5bf0*/  @!P1 FADD.FTZ R172, R172, R5 ;  /* 0x00000005acac9221 */ /* 0x020fc60000010000 */
[----:B--2---:R-:W0:Y:S01]  /*5c00*/  SHFL.DOWN PT, R142, R11, 0x4, 0x1f ;  /* 0x08801f000b8e7f89 */ /* 0x004e2200000e0000 */
[----:B------:R-:W-:Y:S01]  /*5c10*/  ISETP.GT.AND P1, PT, R132, 0x1b, PT ;  /* 0x0000001b8400780c */ /* 0x000fe20003f24270 */
[----:B------:R-:W-:Y:S01]  /*5c20*/  FMUL.FTZ R5, R136, R201 ;  /* 0x000000c988057220 */ /* 0x000fe20000410000 */
[----:B------:R-:W-:Y:S01]  /*5c30*/  FMUL.FTZ R4, R213, R4 ;  /* 0x00000004d5047220 */ /* 0x000fe20000410000 */
[----:B------:R-:W2:Y:S02]  /*5c40*/  SHFL.DOWN PT, R7, R172, 0x4, 0x1f ;  /* 0x08801f00ac077f89 */ /* 0x000ea400000e0000 */
[----:B------:R-:W-:Y:S01]  /*5c50*/  FMUL.FTZ R5, R208, R5 ;  /* 0x00000005d0057220 */ /* 0x000fe20000410000 */
[----:B------:R-:W-:Y:S01]  /*5c60*/  FFMA.FTZ R6, R147, R199, R4 ;  /* 0x000000c793067223 */ /* 0x000fe20000010004 */
[----:B------:R-:W-:Y:S02]  /*5c70*/  FMUL.FTZ R4, R136, R171 ;  /* 0x000000ab88047220 */ /* 0x000fe40000410000 */
[----:B------:R-:W-:Y:S01]  /*5c80*/  FFMA.FTZ R201, R144, R201, R5 ;  /* 0x000000c990c97223 */ /* 0x000fe20000010005 */
[----:B------:R-:W-:Y:S01]  /*5c90*/  FMUL.FTZ R5, R136, R185 ;  /* 0x000000b988057220 */ /* 0x000fe20000410000 */
[----:B------:R-:W-:Y:S01]  /*5ca0*/  FMUL.FTZ R4, R211, R4 ;  /* 0x00000004d3047220 */ /* 0x000fe20000410000 */
[----:B------:R-:W-:Y:S01]  /*5cb0*/  FADD.FTZ R33, R6, R33 ;  /* 0x0000002106217221 */ /* 0x000fe20000010000 */
[----:B------:R-:W-:Y:S01]  /*5cc0*/  FADD.FTZ R32, R201, R32 ;  /* 0x00000020c9207221 */ /* 0x000fe20000010000 */
[----:B------:R-:W-:Y:S01]  /*5cd0*/  FMUL.FTZ R5, R206, R5 ;  /* 0x00000005ce057220 */ /* 0x000fe20000410000 */
[----:B------:R-:W-:Y:S01]  /*5ce0*/  FFMA.FTZ R6, R149, R171, R4 ;  /* 0x000000ab95067223 */ /* 0x000fe20000010004 */
[----:B------:R-:W-:-:S02]  /*5cf0*/  FMUL.FTZ R4, R136, R159 ;  /* 0x0000009f88047220 */ /* 0x000fc40000410000 */
[----:B------:R-:W-:Y:S01]  /*5d00*/  FFMA.FTZ R185, R146, R185, R5 ;  /* 0x000000b992b97223 */ /* 0x000fe20000010005 */
[----:B------:R-:W-:Y:S01]  /*5d10*/  FMUL.FTZ R5, R136, R183 ;  /* 0x000000b788057220 */ /* 0x000fe20000410000 */
[----:B------:R-:W-:Y:S01]  /*5d20*/  FMUL.FTZ R4, R209, R4 ;  /* 0x00000004d1047220 */ /* 0x000fe20000410000 */
[----:B------:R-:W-:Y:S01]  /*5d30*/  FADD.FTZ R31, R6, R31 ;  /* 0x0000001f061f7221 */ /* 0x000fe20000010000 */
[----:B------:R-:W-:Y:S01]  /*5d40*/  FADD.FTZ R30, R185, R30 ;  /* 0x0000001eb91e7221 */ /* 0x000fe20000010000 */
[----:B0-----:R-:W-:Y:S01]  /*5d50*/  @!P1 FADD.FTZ R11, R11, R142 ;  /* 0x0000008e0b0b9221 */ /* 0x001fe20000010000 */
[----:B------:R-:W-:Y:S01]  /*5d60*/  FMUL.FTZ R5, R204, R5 ;  /* 0x00000005cc057220 */ /* 0x000fe20000410000 */
[----:B------:R-:W-:Y:S01]  /*5d70*/  FFMA.FTZ R6, R151, R159, R4 ;  /* 0x0000009f97067223 */ /* 0x000fe20000010004 */
[----:B------:R-:W-:Y:S01]  /*5d80*/  FMUL.FTZ R4, R136, R161 ;  /* 0x000000a188047220 */ /* 0x000fe20000410000 */
[----:B--2---:R-:W-:Y:S01]  /*5d90*/  @!P1 FADD.FTZ R172, R172, R7 ;  /* 0x00000007acac9221 */ /* 0x004fe20000010000 */
[----:B------:R-:W0:Y:S01]  /*5da0*/  SHFL.DOWN PT, R142, R11, 0x8, 0x1f ;  /* 0x09001f000b8e7f89 */ /* 0x000e2200000e0000 */
[----:B------:R-:W-:Y:S01]  /*5db0*/  ISETP.GT.AND P1, PT, R132, 0x17, PT ;  /* 0x000000178400780c */ /* 0x000fe20003f24270 */
[----:B------:R-:W-:Y:S01]  /*5dc0*/  FFMA.FTZ R183, R148, R183, R5 ;  /* 0x000000b794b77223 */ /* 0x000fe20000010005 */
[----:B------:R-:W-:Y:S01]  /*5dd0*/  FMUL.FTZ R5, R136, R181 ;  /* 0x000000b588057220 */ /* 0x000fe20000410000 */
[----:B------:R-:W2:Y:S01]  /*5de0*/  SHFL.DOWN PT, R7, R172, 0x8, 0x1f ;  /* 0x09001f00ac077f89 */ /* 0x000ea200000e0000 */
[----:B------:R-:W-:Y:S01]  /*5df0*/  FMUL.FTZ R4, R207, R4 ;  /* 0x00000004cf047220 */ /* 0x000fe20000410000 */
[----:B------:R-:W-:Y:S01]  /*5e00*/  FADD.FTZ R29, R6, R29 ;  /* 0x0000001d061d7221 */ /* 0x000fe20000010000 */
[----:B------:R-:W-:Y:S01]  /*5e10*/  FMUL.FTZ R5, R202, R5 ;  /* 0x00000005ca057220 */ /* 0x000fe20000410000 */
[----:B------:R-:W-:Y:S01]  /*5e20*/  FADD.FTZ R28, R183, R28 ;  /* 0x0000001cb71c7221 */ /* 0x000fe20000010000 */
        /* <DEDUP_REMOVED lines=11> */
[----:B------:R-:W-:Y:S01]  /*5ee0*/  FMUL.FTZ R5, R136, R177 ;  /* 0x000000b188057220 */ /* 0x000fe20000410000 */
[----:B------:R-:W-:Y:S01]  /*5ef0*/  FADD.FTZ R25, R6, R25 ;  /* 0x0000001906197221 */ /* 0x000fe20000010000 */
[----:B------:R-:W-:Y:S01]  /*5f00*/  FMUL.FTZ R4, R195, R4 ;  /* 0x00000004c3047220 */ /* 0x000fe20000410000 */
[----:B0-----:R-:W-:Y:S01]  /*5f10*/  @!P1 FADD.FTZ R11, R11, R142 ;  /* 0x0000008e0b0b9221 */ /* 0x001fe20000010000 */
[----:B------:R-:W-:Y:S01]  /*5f20*/  FMUL.FTZ R5, R190, R5 ;  /* 0x00000005be057220 */ /* 0x000fe20000410000 */
[----:B------:R-:W-:Y:S01]  /*5f30*/  FMUL.FTZ R6, R136, R167 ;  /* 0x000000a788067220 */ /* 0x000fe20000410000 */
[----:B------:R-:W-:Y:S01]  /*5f40*/  FFMA.FTZ R142, R157, R165, R4 ;  /* 0x000000a59d8e7223 */ /* 0x000fe20000010004 */
[----:B--2---:R-:W-:Y:S01]  /*5f50*/  @!P1 FADD.FTZ R172, R172, R7 ;  /* 0x00000007acac9221 */ /* 0x004fe20000010000 */
[----:B------:R-:W0:Y:S01]  /*5f60*/  SHFL.DOWN PT, R144, R11, 0x10, 0x1f ;  /* 0x0a001f000b907f89 */ /* 0x000e2200000e0000 */
[----:B------:R-:W-:Y:S01]  /*5f70*/  ISETP.GT.AND P1, PT, R132, 0xf, PT ;  /* 0x0000000f8400780c */ /* 0x000fe20003f24270 */
[----:B------:R-:W-:Y:S01]  /*5f80*/  FFMA.FTZ R177, R154, R177, R5 ;  /* 0x000000b19ab17223 */ /* 0x000fe20000010005 */
[----:B------:R-:W-:Y:S01]  /*5f90*/  FMUL.FTZ R6, R193, R6 ;  /* 0x00000006c1067220 */ /* 0x000fe20000410000 */
[----:B------:R-:W2:Y:S01]  /*5fa0*/  SHFL.DOWN PT, R7, R172, 0x10, 0x1f ;  /* 0x0a001f00ac077f89 */ /* 0x000ea200000e0000 */
[----:B------:R-:W-:Y:S01]  /*5fb0*/  FADD.FTZ R24, R179, R24 ;  /* 0x00000018b3187221 */ /* 0x000fe20000010000 */
[----:B------:R-:W-:Y:S01]  /*5fc0*/  FADD.FTZ R23, R142, R23 ;  /* 0x000000178e177221 */ /* 0x000fe20000010000 */
[----:B------:R-:W-:Y:S01]  /*5fd0*/  FFMA.FTZ R6, R143, R167, R6 ;  /* 0x000000a78f067223 */ /* 0x000fe20000010006 */
[----:B------:R-:W-:-:S03]  /*5fe0*/  FADD.FTZ R22, R177, R22 ;  /* 0x00000016b1167221 */ /* 0x000fc60000010000 */
[----:B------:R-:W-:-:S03]  /*5ff0*/  FADD.FTZ R21, R6, R21 ;  /* 0x0000001506157221 */ /* 0x000fc60000010000 */
[----:B0-----:R-:W-:Y:S01]  /*6000*/  @!P1 FADD.FTZ R11, R11, R144 ;  /* 0x000000900b0b9221 */ /* 0x001fe20000010000 */
[----:B--2---:R-:W-:Y:S01]  /*6010*/  @!P1 FADD.FTZ R172, R172, R7 ;  /* 0x00000007acac9221 */ /* 0x004fe20000010000 */
[----:B------:R-:W-:-:S03]  /*6020*/  FMUL.FTZ R7, R136, R175 ;  /* 0x000000af88077220 */ /* 0x000fc60000410000 */
[----:B------:R-:W-:Y:S01]  /*6030*/  MOV R5, R11 ;  /* 0x0000000b00057202 */ /* 0x000fe20000000f00 */
[----:B------:R-:W-:Y:S01]  /*6040*/  FMUL.FTZ R11, R188, R7 ;  /* 0x00000007bc0b7220 */ /* 0x000fe20000410000 */
[C---:B------:R-:W-:Y:S01]  /*6050*/  FMUL.FTZ R7, R136.reuse, R169 ;  /* 0x000000a988077220 */ /* 0x040fe20000410000 */
[----:B------:R-:W-:Y:S01]  /*6060*/  FMUL.FTZ R136, R136, R173 ;  /* 0x000000ad88887220 */ /* 0x000fe20000410000 */
[----:B------:R-:W-:Y:S01]  /*6070*/  MOV R4, R172 ;  /* 0x000000ac00047202 */ /* 0x000fe20000000f00 */
[----:B------:R-:W-:Y:S01]  /*6080*/  FFMA.FTZ R11, R138, R175, R11 ;  /* 0x000000af8a0b7223 */ /* 0x000fe2000001000b */
[----:B------:R-:W-:Y:S01]  /*6090*/  FMUL.FTZ R8, R8, R7 ;  /* 0x0000000708087220 */ /* 0x000fe20000410000 */
[----:B------:R-:W-:Y:S02]  /*60a0*/  FMUL.FTZ R3, R3, R136 ;  /* 0x0000008803037220 */ /* 0x000fe40000410000 */
        /* <DEDUP_REMOVED lines=8> */
[----:B------:R-:W2:Y:S01]  /*6130*/  S2UR UR17, SR_CgaCtaId ;  /* 0x00000000001179c3 */ /* 0x000ea20000008800 */
[----:B------:R-:W-:Y:S01]  /*6140*/  UISETP.NE.AND UP0, UPT, UR19, UR53, UPT ;  /* 0x000000351300728c */ /* 0x000fe2000bf05270 */
[----:B------:R-:W-:Y:S01]  /*6150*/  MOV R3, UR5 ;  /* 0x0000000500037c02 */ /* 0x000fe20008000f00 */
[----:B------:R-:W-:-:S04]  /*6160*/  UMOV UR16, 0x400 ;  /* 0x0000040000107882 */ /* 0x000fc80000000000 */
[----:B------:R-:W-:Y:S01]  /*6170*/  PLOP3.LUT P0, PT, PT, PT, UP0, 0x80, 0x0 ;  /* 0x000000000000781c */ /* 0x000fe20003f0f008 */
[----:B--2---:R-:W-:-:S06]  /*6180*/  ULEA UR16, UR17, UR16, 0x18 ;  /* 0x0000001011107291 */ /* 0x004fcc000f8ec03f */
[----:B------:R-:W-:-:S05]  /*6190*/  MOV R130, UR16 ;  /* 0x0000001000827c02 */ /* 0x000fca0008000f00 */
[----:B------:R-:W-:Y:S02]  /*61a0*/  IMAD R8, R3, 0x4, R130 ;  /* 0x0000000403087824 */ /* 0x000fe400078e0282 */
[----:B------:R-:W0:Y:S04]  /*61b0*/  LDS.64 R2, [R130+0x18e0] ;  /* 0x0018e00082027984 */ /* 0x000e280000000a00 */
[----:B------:R-:W2:Y:S04]  /*61c0*/  @P0 LDS R6, [R8+0x3210] ;  /* 0x0032100008060984 */ /* 0x000ea80000000800 */
[----:B------:R-:W5:Y:S01]  /*61d0*/  @P0 LDS R7, [R8+0x2e10] ;  /* 0x002e100008070984 */ /* 0x000f620000000800 */
[----:B0-----:R-:W-:Y:S01]  /*61e0*/  FADD.FTZ R5, R5, R3 ;  /* 0x0000000305057221 */ /* 0x001fe20000010000 */
[----:B------:R-:W-:-:S03]  /*61f0*/  FADD.FTZ R4, R4, R2 ;  /* 0x0000000204047221 */ /* 0x000fc60000010000 */
[----:B--2---:R-:W-:Y:S01]  /*6200*/  @P0 FADD.FTZ R5, R5, R6 ;  /* 0x0000000605050221 */ /* 0x004fe20000010000 */
[----:B-----5:R-:W-:-:S04]  /*6210*/  @P0 FADD.FTZ R4, R4, R7 ;  /* 0x0000000704040221 */ /* 0x020fc80000010000 */
[----:B------:R2:W-:Y:S04]  /*6220*/  STS [R8+0x3210], R5 ;  /* 0x0032100508007388 */ /* 0x0005e80000000800 */
[----:B------:R2:W-:Y:S02]  /*6230*/  STS [R8+0x2e10], R4 ;  /* 0x002e100408007388 */ /* 0x0005e40000000800 */
.L_x_3793:
[----:B------:R-:W-:Y:S05]  /*6240*/  BSYNC B0 ;  /* 0x0000000000007941 */ /* 0x000fea0003800000 */
.L_x_3792:
[----:B------:R-:W-:Y:S02]  /*6250*/  UIADD3 UR5, UR5, 0x1, URZ ;  /* 0x0000000105057890 */ /* 0x000fe4000fffe03f */
[----:B------:R-:W-:Y:S02]  /*6260*/  UIADD3 UR6, UP1, UR6, 0x1, URZ ;  /* 0x0000000106067890 */ /* 0x000fe4000ff3e03f */
[----:B------:R-:W-:Y:S02]  /*6270*/  UISETP.GE.AND UP0, UPT, UR5, UR54, UPT ;  /* 0x000000360500728c */ /* 0x000fe4000bf06270 */
[----:B------:R-:W-:-:S04]  /*6280*/  UIADD3.X UR7, URZ, UR7, URZ, UP1, !UPT ;  /* 0x000000073f077290 */ /* 0x000fc80008ffe43f */
[----:B------:R-:W-:-:S13]  /*6290*/  PLOP3.LUT P0, PT, PT, PT, UP0, 0x80, 0x0 ;  /* 0x000000000000781c */ /* 0x000fda0003f0f008 */
[----:B------:R-:W-:Y:S05]  /*62a0*/  @!P0 BRA `(.L_x_3794) ;  /* 0xffffffc400508947 */ /* 0x000fea000383ffff */
.L_x_3750:
[----:B------:R-:W-:Y:S01]  /*62b0*/  BAR.SYNC.DEFER_BLOCKING 0x0 ;  /* 0x0000000000007b1d */ /* 0x000fe20000010000 */
[----:B------:R-:W-:Y:S01]  /*62c0*/  F2FP.F16.F32.PACK_AB R48, R48, R49 ;  /* 0x000000313030723e */ /* 0x000fe200000000ff */
[----:B------:R-:W-:Y:S01]  /*62d0*/  UIADD3 UR47, -UR51, UR47, URZ ;  /* 0x0000002f332f7290 */ /* 0x000fe2000fffe13f */
[----:B------:R-:W-:Y:S01]  /*62e0*/  F2FP.F16.F32.PACK_AB R46, R46, R47 ;  /* 0x0000002f2e2e723e */ /* 0x000fe200000000ff */
[----:B------:R-:W-:Y:S01]  /*62f0*/  USHF.R.S32.HI UR12, URZ, 0x1f, UR18 ;  /* 0x0000001f3f0c7899 */ /* 0x000fe20008011412 */
[----:B------:R-:W-:-:S03]  /*6300*/  F2FP.F16.F32.PACK_AB R44, R44, R45 ;  /* 0x0000002d2c2c723e */ /* 0x000fc600000000ff */
[----:B------:R-:W5:Y:S01]  /*6310*/  S2UR UR6, SR_CgaCtaId ;  /* 0x00000000000679c3 */ /* 0x000f620000008800 */
[----:B------:R-:W-:Y:S01]  /*6320*/  F2FP.F16.F32.PACK_AB R42, R42, R43 ;  /* 0x0000002b2a2a723e */ /* 0x000fe200000000ff */
[----:B------:R-:W-:Y:S01]  /*6330*/  UMOV UR5, 0x400 ;  /* 0x0000040000057882 */ /* 0x000fe20000000000 */
[----:B------:R-:W-:Y:S01]  /*6340*/  PRMT R0, R48, 0x7632, R0 ;  /* 0x0000763230007816 */ /* 0x000fe20000000000 */
[----:B------:R-:W-:Y:S01]  /*6350*/  ULDC.64 UR30, c[0x0][0x388] ;  /* 0x0000e200001e7ab9 */ /* 0x000fe20000000a00 */
[----:B------:R-:W-:Y:S01]  /*6360*/  PRMT R2, R46, 0x7632, R2 ;  /* 0x000076322e027816 */ /* 0x000fe20000000002 */
[----:B------:R-:W-:Y:S01]  /*6370*/  UIMAD UR13, UR50, UR30, URZ ;  /* 0x0000001e320d72a4 */ /* 0x000fe2000f8e023f */
[----:B------:R-:W-:Y:S01]  /*6380*/  PRMT R3, R44, 0x7632, R3 ;  /* 0x000076322c037816 */ /* 0x000fe20000000003 */
[----:B------:R-:W-:Y:S01]  /*6390*/  ULDC.64 UR28, c[0x0][0x3a8] ;  /* 0x0000ea00001c7ab9 */ /* 0x000fe20000000a00 */
[----:B------:R-:W-:Y:S01]  /*63a0*/  ISETP.NE.AND P0, PT, R133, RZ, PT ;  /* 0x000000ff8500720c */ /* 0x000fe20003f05270 */
[----:B------:R-:W-:Y:S01]  /*63b0*/  UIMAD UR17, UR50, UR28, URZ ;  /* 0x0000001c321172a4 */ /* 0x000fe2000f8e023f */
[----:B------:R-:W-:Y:S01]  /*63c0*/  F2FP.F16.F32.PACK_AB R40, R40, R41 ;  /* 0x000000292828723e */ /* 0x000fe200000000ff */
[----:B------:R-:W-:Y:S01]  /*63d0*/  UIMAD UR16, UR49, UR31, UR13 ;  /* 0x0000001f311072a4 */ /* 0x000fe2000f8e020d */
[----:B------:R-:W-:Y:S01]  /*63e0*/  F2FP.F16.F32.PACK_AB R38, R38, R39 ;  /* 0x000000272626723e */ /* 0x000fe200000000ff */
[----:B------:R-:W-:Y:S01]  /*63f0*/  UIMAD UR17, UR49, UR29, UR17 ;  /* 0x0000001d311172a4 */ /* 0x000fe2000f8e0211 */
[----:B------:R-:W-:Y:S01]  /*6400*/  F2FP.F16.F32.PACK_AB R36, R36, R37 ;  /* 0x000000252424723e */ /* 0x000fe200000000ff */
[----:B------:R-:W-:Y:S01]  /*6410*/  BSSY B0, `(.L_x_3795) ;  /* 0x0000044000007945 */ /* 0x000fe20003800000 */
[----:B------:R-:W-:Y:S01]  /*6420*/  F2FP.F16.F32.PACK_AB R34, R34, R35 ;  /* 0x000000232222723e */ /* 0x000fe200000000ff */
[----:B------:R1:W-:Y:S01]  /*6430*/  STS.U16 [R96], R48 ;  /* 0x0000003060007388 */ /* 0x0003e20000000400 */
[----:B------:R-:W-:-:S02]  /*6440*/  MOV R69, UR47 ;  /* 0x0000002f00457c02 */ /* 0x000fc40008000f00 */
[----:B------:R-:W-:Y:S01]  /*6450*/  SHF.R.S32.HI R67, RZ, 0x1f, R12 ;  /* 0x0000001fff437819 */ /* 0x000fe2000001140c */
[----:B------:R3:W-:Y:S01]  /*6460*/  STS.U16 [R96+0x2], R0 ;  /* 0x0000020060007388 */ /* 0x0007e20000000400 */
[----:B0-2---:R-:W-:Y:S01]  /*6470*/  MOV R4, UR51 ;  /* 0x0000003300047c02 */ /* 0x005fe20008000f00 */
[----:B-----5:R-:W-:Y:S02]  /*6480*/  ULEA UR5, UR6, UR5, 0x18 ;  /* 0x0000000506057291 */ /* 0x020fe4000f8ec03f */
[----:B------:R0:W-:Y:S01]  /*6490*/  STS.U16 [R96+0x6], R2 ;  /* 0x0000060260007388 */ /* 0x0001e20000000400 */
[----:B------:R-:W-:Y:S01]  /*64a0*/  UIMAD.WIDE.U32 UR6, UR49, UR30, URZ ;  /* 0x0000001e310672a5 */ /* 0x000fe2000f8e003f */
[----:B-1----:R-:W-:Y:S02]  /*64b0*/  PRMT R48, R42, 0x7632, R48 ;  /* 0x000076322a307816 */ /* 0x002fe40000000030 */
[----:B------:R1:W-:Y:S01]  /*64c0*/  STS.U16 [R96+0xa], R3 ;  /* 0x00000a0360007388 */ /* 0x0003e20000000400 */
[----:B------:R-:W-:Y:S01]  /*64d0*/  MOV R130, UR5 ;  /* 0x0000000500827c02 */ /* 0x000fe20008000f00 */
[----:B------:R-:W-:Y:S01]  /*64e0*/  UIADD3 UR13, UR7, UR16, URZ ;  /* 0x00000010070d7290 */ /* 0x000fe2000fffe03f */
[----:B---3--:R-:W-:Y:S01]  /*64f0*/  PRMT R0, R40, 0x7632, R0 ;  /* 0x0000763228007816 */ /* 0x008fe20000000000 */
        /* <DEDUP_REMOVED lines=9> */
[----:B------:R-:W-:Y:S04]  /*6590*/  STS.U16 [R96+0x14], R38 ;  /* 0x0000142660007388 */ /* 0x000fe80000000400 */
[----:B------:R0:W-:Y:S04]  /*65a0*/  STS.U16 [R96+0x16], R2 ;  /* 0x0000160260007388 */ /* 0x0001e80000000400 */
[----:B------:R-:W-:Y:S04]  /*65b0*/  STS.U16 [R96+0x18], R36 ;  /* 0x0000182460007388 */ /* 0x000fe80000000400 */
[----:B------:R-:W-:Y:S01]  /*65c0*/  STS.U16 [R96+0x1a], R48 ;  /* 0x00001a3060007388 */ /* 0x000fe20000000400 */
[----:B0-----:R-:W-:-:S03]  /*65d0*/  IADD3 R2, P2, R12, UR51, RZ ;  /* 0x000000330c027c10 */ /* 0x001fc6000ff5e0ff */
[----:B------:R-:W-:Y:S04]  /*65e0*/  STS.U16 [R96+0x1c], R34 ;  /* 0x00001c2260007388 */ /* 0x000fe80000000400 */
[----:B------:R0:W-:Y:S01]  /*65f0*/  STS.U16 [R96+0x1e], R3 ;  /* 0x00001e0360007388 */ /* 0x0001e20000000400 */
[----:B------:R-:W-:-:S03]  /*6600*/  NOP ;  /* 0x0000000000007918 */ /* 0x000fc60000000000 */
[----:B------:R-:W-:Y:S01]  /*6610*/  LDS.U16 R9, [R112] ;  /* 0x0000000070097984 */ /* 0x000fe20000000400 */
        /* <DEDUP_REMOVED lines=17> */
[----:B------:R-:W-:Y:S01]  /*6730*/  UIMAD UR5, UR4, -0x400, UR48 ;  /* 0xfffffc00040578a4 */ /* 0x000fe2000f8e0230 */
[----:B------:R-:W-:Y:S06]  /*6740*/  BAR.SYNC.DEFER_BLOCKING 0x0 ;  /* 0x0000000000007b1d */ /* 0x000fec0000010000 */
[----:B------:R-:W0:Y:S02]  /*6750*/  LDS R0, [R130+0x840] ;  /* 0x0008400082007984 */ /* 0x000e240000000800 */
        /* <DEDUP_REMOVED lines=15> */
.L_x_3796:
[----:B------:R-:W-:Y:S05]  /*6850*/  BSYNC B0 ;  /* 0x0000000000007941 */ /* 0x000fea0003800000 */
.L_x_3795:
        /* <DEDUP_REMOVED lines=8> */
[----:B------:R-:W-:Y:S01]  /*68e0*/  USHF.R.S32.HI UR29, URZ, 0x1f, UR5 ;  /* 0x0000001f3f1d7899 */ /* 0x000fe20008011405 */
[----:B------:R-:W-:Y:S01]  /*68f0*/  ISETP.GE.AND P6, PT, R118, R0, PT ;  /* 0x000000007600720c */ /* 0x000fe20003fc6270 */
[----:B------:R-:W-:Y:S01]  /*6900*/  ULDC.64 UR30, c[0x0][0x3e0] ;  /* 0x0000f800001e7ab9 */ /* 0x000fe20000000a00 */
[----:B------:R-:W-:Y:S01]  /*6910*/  UIADD3 UR13, UP0, UR5, UR6, URZ ;  /* 0x00000006050d7290 */ /* 0x000fe2000ff1e03f */
[C---:B------:R-:W-:Y:S01]  /*6920*/  LEA R4, P1, R12.reuse, UR30, 0x1 ;  /* 0x0000001e0c047c11 */ /* 0x040fe2000f8208ff */
[----:B------:R-:W-:Y:S02]  /*6930*/  BSSY B0, `(.L_x_3797) ;  /* 0x00000a9000007945 */ /* 0x000fe40003800000 */
[----:B------:R-:W-:Y:S01]  /*6940*/  UIADD3.X UR6, UR29, UR16, UR7, UP0, !UPT ;  /* 0x000000101d067290 */ /* 0x000fe200087fe407 */
[----:B------:R-:W-:-:S02]  /*6950*/  LEA.HI.X R5, R12, UR31, R67, 0x1, P1 ;  /* 0x0000001f0c057c11 */ /* 0x000fc400088f0c43 */
[----:B0-----:R-:W-:Y:S02]  /*6960*/  MOV R6, UR13 ;  /* 0x0000000d00067c02 */ /* 0x001fe40008000f00 */
[----:B------:R-:W-:Y:S02]  /*6970*/  ISETP.GE.AND P1, PT, R126, R0, PT ;  /* 0x000000007e00720c */ /* 0x000fe40003f26270 */
[----:B------:R-:W-:Y:S02]  /*6980*/  LEA R4, P3, R6, R4, 0x1 ;  /* 0x0000000406047211 */ /* 0x000fe400078608ff */
[----:B------:R-:W-:Y:S01]  /*6990*/  MOV R7, UR6 ;  /* 0x0000000600077c02 */ /* 0x000fe20008000f00 */
[----:B------:R-:W-:-:S03]  /*69a0*/  UIMAD.WIDE.U32 UR6, UR49, UR28, URZ ;  /* 0x0000001c310672a5 */ /* 0x000fc6000f8e003f */
[----:B------:R-:W-:Y:S01]  /*69b0*/  LEA.HI.X R5, R6, R5, R7, 0x1, P3 ;  /* 0x0000000506057211 */ /* 0x000fe200018f0c07 */
[----:B------:R-:W-:Y:S01]  /*69c0*/  UIADD3 UR13, UR7, UR17, URZ ;  /* 0x00000011070d7290 */ /* 0x000fe2000fffe03f */
[-C--:B------:R-:W-:Y:S02]  /*69d0*/  ISETP.GE.AND P3, PT, R123, R0.reuse, PT ;  /* 0x000000007b00720c */ /* 0x080fe40003f66270 */
[----:B------:R-:W-:Y:S01]  /*69e0*/  LOP3.LUT R7, R10, 0xfffffe00, RZ, 0xc0, !PT ;  /* 0xfffffe000a077812 */ /* 0x000fe200078ec0ff */
[----:B------:R0:W-:Y:S01]  /*69f0*/  @!P1 STG.E.U16 desc[UR26][R4.64+-0x780], R15 ;  /* 0xfff8800f04009986 */ /* 0x0001e2000c10151a */
[----:B------:R-:W-:-:S03]  /*6a00*/  ISETP.GE.AND P1, PT, R121, R0, PT ;  /* 0x000000007900720c */ /* 0x000fc60003f26270 */
[----:B------:R1:W-:Y:S01]  /*6a10*/  @!P2 STG.E.U16 desc[UR26][R4.64+-0x740], R17 ;  /* 0xfff8c0110400a986 */ /* 0x0003e2000c10151a */
[-C--:B------:R-:W-:Y:S01]  /*6a20*/  ISETP.GE.AND P2, PT, R122, R0.reuse, PT ;  /* 0x000000007a00720c */ /* 0x080fe20003f46270 */
[----:B------:R-:W-:Y:S02]  /*6a30*/  IMAD R65, R132, 0x10, R7 ;  /* 0x0000001084417824 */ /* 0x000fe400078e0207 */
[----:B------:R2:W-:Y:S01]  /*6a40*/  @!P4 STG.E.U16 desc[UR26][R4.64+-0x700], R35 ;  /* 0xfff900230400c986 */ /* 0x0005e2000c10151a */
[-C--:B------:R-:W-:Y:S01]  /*6a50*/  ISETP.GE.AND P4, PT, R120, R0.reuse, PT ;  /* 0x000000007800720c */ /* 0x080fe20003f86270 */
[C---:B------:R-:W-:Y:S01]  /*6a60*/  VIADD R14, R65.reuse, 0x5 ;  /* 0x00000005410e7836 */ /* 0x040fe20000000000 */
[C---:B------:R-:W-:Y:S01]  /*6a70*/  IADD3 R7, R65.reuse, 0x2, RZ ;  /* 0x0000000241077810 */ /* 0x040fe20007ffe0ff */
[----:B------:R3:W-:Y:S01]  /*6a80*/  @!P3 STG.E.U16 desc[UR26][R4.64+-0x6c0], R37 ;  /* 0xfff940250400b986 */ /* 0x0007e2000c10151a */
[-C--:B------:R-:W-:Y:S01]  /*6a90*/  ISETP.GE.AND P3, PT, R116, R0.reuse, PT ;  /* 0x000000007400720c */ /* 0x080fe20003f66270 */
[----:B------:R-:W-:Y:S01]  /*6aa0*/  VIADD R40, R65, 0xa ;  /* 0x0000000a41287836 */ /* 0x000fe20000000000 */
[----:B------:R-:W-:Y:S01]  /*6ab0*/  LEA.HI.SX32 R13, R7, R65, 0x1b ;  /* 0x00000041070d7211 */ /* 0x000fe200078fdaff */
[----:B------:R-:W-:Y:S01]  /*6ac0*/  @!P1 STG.E.U16 desc[UR26][R4.64+-0x640], R41 ;  /* 0xfff9c02904009986 */ /* 0x000fe2000c10151a */
[-C--:B------:R-:W-:Y:S01]  /*6ad0*/  ISETP.GE.AND P1, PT, R127, R0.reuse, PT ;  /* 0x000000007f00720c */ /* 0x080fe20003f26270 */
[C---:B------:R-:W-:Y:S01]  /*6ae0*/  VIADD R50, R65.reuse, 0xf ;  /* 0x0000000f41327836 */ /* 0x040fe20000000000 */
[----:B------:R-:W-:Y:S01]  /*6af0*/  IADD3 R6, R65, 0x1, RZ ;  /* 0x0000000141067810 */ /* 0x000fe20007ffe0ff */
[----:B------:R-:W-:Y:S01]  /*6b00*/  @!P2 STG.E.U16 desc[UR26][R4.64+-0x680], R39 ;  /* 0xfff980270400a986 */ /* 0x000fe2000c10151a */
[----:B------:R-:W-:-:S02]  /*6b10*/  ISETP.GE.AND P2, PT, R117, R0, PT ;  /* 0x000000007500720c */ /* 0x000fc40003f46270 */
[----:B------:R-:W-:Y:S01]  /*6b20*/  IADD3 R8, R65, 0x3, RZ ;  /* 0x0000000341087810 */ /* 0x000fe20007ffe0ff */
[----:B------:R-:W-:Y:S01]  /*6b30*/  @!P4 STG.E.U16 desc[UR26][R4.64+-0x600], R43 ;  /* 0xfffa002b0400c986 */ /* 0x000fe2000c10151a */
[-C--:B------:R-:W-:Y:S02]  /*6b40*/  ISETP.GE.AND P4, PT, R115, R0.reuse, PT ;  /* 0x000000007300720c */ /* 0x080fe40003f86270 */
[----:B------:R-:W-:Y:S01]  /*6b50*/  IADD3 R10, R65, 0x4, RZ ;  /* 0x00000004410a7810 */ /* 0x000fe20007ffe0ff */
[----:B------:R-:W-:Y:S01]  /*6b60*/  @!P5 STG.E.U16 desc[UR26][R4.64+-0x5c0], R45 ;  /* 0xfffa402d0400d986 */ /* 0x000fe2000c10151a */
[-C--:B------:R-:W-:Y:S02]  /*6b70*/  ISETP.GE.AND P5, PT, R114, R0.reuse, PT ;  /* 0x000000007200720c */ /* 0x080fe40003fa6270 */
[-C--:B------:R-:W-:Y:S01]  /*6b80*/  LEA.HI.SX32 R9, R6, R65.reuse, 0x1b ;  /* 0x0000004106097211 */ /* 0x080fe200078fdaff */
[----:B------:R-:W-:Y:S01]  /*6b90*/  @!P6 STG.E.U16 desc[UR26][R4.64+-0x580], R47 ;  /* 0xfffa802f0400e986 */ /* 0x000fe2000c10151a */
[----:B------:R-:W-:Y:S01]  /*6ba0*/  ISETP.GE.AND P6, PT, R113, R0, PT ;  /* 0x000000007100720c */ /* 0x000fe20003fc6270 */
[----:B------:R-:W-:Y:S01]  /*6bb0*/  FADD.FTZ R0, R18, R135 ;  /* 0x0000008712007221 */ /* 0x000fe20000010000 */
[----:B------:R-:W-:Y:S01]  /*6bc0*/  F2FP.F16.F32.PACK_AB R18, R19, R18 ;  /* 0x000000121312723e */ /* 0x000fe200000000ff */
[----:B------:R-:W-:Y:S01]  /*6bd0*/  @!P2 STG.E.U16 desc[UR26][R4.64+-0x540], R49 ;  /* 0xfffac0310400a986 */ /* 0x000fe2000c10151a */
[----:B------:R-:W-:Y:S01]  /*6be0*/  IADD3 R16, R65, 0x6, RZ ;  /* 0x0000000641107810 */ /* 0x000fe20007ffe0ff */
[----:B------:R-:W-:Y:S01]  /*6bf0*/  FADD.FTZ R7, R0, R19 ;  /* 0x0000001300077221 */ /* 0x000fe20000010000 */
[-C--:B0-----:R-:W-:Y:S01]  /*6c00*/  LEA.HI.SX32 R15, R8, R65.reuse, 0x1b ;  /* 0x00000041080f7211 */ /* 0x081fe200078fdaff */
[----:B------:R-:W-:Y:S01]  /*6c10*/  @!P3 STG.E.U16 desc[UR26][R4.64+-0x500], R51 ;  /* 0xfffb00330400b986 */ /* 0x000fe2000c10151a */
[-C--:B-1----:R-:W-:Y:S01]  /*6c20*/  LEA.HI.SX32 R17, R10, R65.reuse, 0x1b ;  /* 0x000000410a117211 */ /* 0x082fe200078fdaff */
[----:B------:R-:W-:Y:S01]  /*6c30*/  FADD.FTZ R0, R7, R20 ;  /* 0x0000001407007221 */ /* 0x000fe20000010000 */
[----:B------:R-:W-:Y:S01]  /*6c40*/  F2FP.F16.F32.PACK_AB R20, R21, R20 ;  /* 0x000000141514723e */ /* 0x000fe200000000ff */
[----:B------:R-:W-:Y:S01]  /*6c50*/  @!P4 STG.E.U16 desc[UR26][R4.64+-0x4c0], R53 ;  /* 0xfffb40350400c986 */ /* 0x000fe2000c10151a */
[-C--:B--2---:R-:W-:Y:S01]  /*6c60*/  LEA.HI.SX32 R35, R14, R65.reuse, 0x1b ;  /* 0x000000410e237211 */ /* 0x084fe200078fdaff */
[----:B------:R-:W-:Y:S01]  /*6c70*/  FADD.FTZ R7, R0, R21 ;  /* 0x0000001500077221 */ /* 0x000fe20000010000 */
[----:B------:R-:W-:Y:S01]  /*6c80*/  LEA R9, R9, R130, 0x1 ;  /* 0x0000008209097211 */ /* 0x000fe200078e08ff */
[----:B------:R-:W-:Y:S01]  /*6c90*/  @!P5 STG.E.U16 desc[UR26][R4.64+-0x480], R55 ;  /* 0xfffb80370400d986 */ /* 0x000fe2000c10151a */
[----:B------:R-:W-:Y:S01]  /*6ca0*/  IADD3 R34, R65, 0x7, RZ ;  /* 0x0000000741227810 */ /* 0x000fe20007ffe0ff */
[----:B------:R-:W-:Y:S01]  /*6cb0*/  FADD.FTZ R0, R7, R22 ;  /* 0x0000001607007221 */ /* 0x000fe20000010000 */
[----:B------:R-:W-:Y:S01]  /*6cc0*/  F2FP.F16.F32.PACK_AB R22, R23, R22 ;  /* 0x000000161716723e */ /* 0x000fe200000000ff */
[----:B------:R-:W-:Y:S01]  /*6cd0*/  @!P1 STG.E.U16 desc[UR26][R4.64+-0x7c0], R11 ;  /* 0xfff8400b04009986 */ /* 0x000fe2000c10151a */
[----:B---3--:R-:W-:Y:S01]  /*6ce0*/  LEA.HI.SX32 R37, R16, R65, 0x1b ;  /* 0x0000004110257211 */ /* 0x008fe200078fdaff */
[----:B------:R-:W-:Y:S01]  /*6cf0*/  IMAD R35, R35, 0x2, R130 ;  /* 0x0000000223237824 */ /* 0x000fe200078e0282 */
[-C--:B------:R-:W-:Y:S01]  /*6d00*/  LEA R13, R13, R130.reuse, 0x1 ;  /* 0x000000820d0d7211 */ /* 0x080fe200078e08ff */
[----:B------:R0:W-:Y:S01]  /*6d10*/  @!P6 STG.E.U16 desc[UR26][R4.64+-0x440], R57 ;  /* 0xfffbc0390400e986 */ /* 0x0001e2000c10151a */
[----:B------:R-:W-:Y:S01]  /*6d20*/  IADD3 R36, R65, 0x8, RZ ;  /* 0x0000000841247810 */ /* 0x000fe20007ffe0ff */
[----:B------:R-:W-:Y:S01]  /*6d30*/  FADD.FTZ R23, R0, R23 ;  /* 0x0000001700177221 */ /* 0x000fe20000010000 */
[----:B------:R-:W-:Y:S01]  /*6d40*/  PRMT R7, R20, 0x7632, R7 ;  /* 0x0000763214077816 */ /* 0x000fe20000000007 */
[----:B------:R-:W-:Y:S01]  /*6d50*/  BAR.SYNC.DEFER_BLOCKING 0x0 ;  /* 0x0000000000007b1d */ /* 0x000fe20000010000 */
[----:B------:R-:W-:-:S02]  /*6d60*/  LEA R15, R15, R130, 0x1 ;  /* 0x000000820f0f7211 */ /* 0x000fc400078e08ff */
[----:B------:R-:W-:Y:S02]  /*6d70*/  IADD3 R38, R65, 0x9, RZ ;  /* 0x0000000941267810 */ /* 0x000fe40007ffe0ff */
[----:B------:R-:W-:Y:S02]  /*6d80*/  LEA R17, R17, R130, 0x1 ;  /* 0x0000008211117211 */ /* 0x000fe400078e08ff */
[----:B------:R-:W-:Y:S02]  /*6d90*/  PRMT R8, R22, 0x7632, R8 ;  /* 0x0000763216087816 */ /* 0x000fe40000000008 */
[----:B0-----:R-:W-:Y:S02]  /*6da0*/  PRMT R5, R18, 0x7632, R5 ;  /* 0x0000763212057816 */ /* 0x001fe40000000005 */
[----:B------:R-:W-:Y:S02]  /*6db0*/  IADD3 R42, R65, 0xb, RZ ;  /* 0x0000000b412a7810 */ /* 0x000fe40007ffe0ff */
[----:B------:R-:W-:-:S02]  /*6dc0*/  LEA.HI.SX32 R39, R34, R65, 0x1b ;  /* 0x0000004122277211 */ /* 0x000fc400078fdaff */
[----:B------:R-:W-:Y:S01]  /*6dd0*/  F2FP.F16.F32.PACK_AB R4, R25, R24 ;  /* 0x000000181904723e */ /* 0x000fe200000000ff */
[----:B------:R-:W-:Y:S01]  /*6de0*/  FADD.FTZ R24, R23, R24 ;  /* 0x0000001817187221 */ /* 0x000fe20000010000 */
[----:B------:R-:W-:Y:S02]  /*6df0*/  LEA R37, R37, R130, 0x1 ;  /* 0x0000008225257211 */ /* 0x000fe400078e08ff */
[C---:B------:R-:W-:Y:S01]  /*6e00*/  IADD3 R44, R65.reuse, 0xc, RZ ;  /* 0x0000000c412c7810 */ /* 0x040fe20007ffe0ff */
[----:B------:R-:W-:Y:S01]  /*6e10*/  FADD.FTZ R25, R24, R25 ;  /* 0x0000001918197221 */ /* 0x000fe20000010000 */
[----:B------:R-:W-:Y:S02]  /*6e20*/  LEA.HI.SX32 R41, R36, R65, 0x1b ;  /* 0x0000004124297211 */ /* 0x000fe400078fdaff */
[C---:B------:R-:W-:Y:S01]  /*6e30*/  IADD3 R46, R65.reuse, 0xd, RZ ;  /* 0x0000000d412e7810 */ /* 0x040fe20007ffe0ff */
[----:B------:R-:W-:Y:S01]  /*6e40*/  STS.U16 [R96], R18 ;  /* 0x0000001260007388 */ /* 0x000fe20000000400 */
[----:B------:R-:W-:-:S02]  /*6e50*/  IADD3 R48, R65, 0xe, RZ ;  /* 0x0000000e41307810 */ /* 0x000fc40007ffe0ff */
[-C--:B------:R-:W-:Y:S01]  /*6e60*/  LEA.HI.SX32 R43, R38, R65.reuse, 0x1b ;  /* 0x00000041262b7211 */ /* 0x080fe200078fdaff */
[----:B------:R0:W-:Y:S01]  /*6e70*/  STS.U16 [R9+0x2], R5 ;  /* 0x0000020509007388 */ /* 0x0001e20000000400 */
[-C--:B------:R-:W-:Y:S02]  /*6e80*/  LEA.HI.SX32 R45, R40, R65.reuse, 0x1b ;  /* 0x00000041282d7211 */ /* 0x080fe400078fdaff */
[-C--:B------:R-:W-:Y:S01]  /*6e90*/  LEA.HI.SX32 R47, R42, R65.reuse, 0x1b ;  /* 0x000000412a2f7211 */ /* 0x080fe200078fdaff */
[----:B------:R-:W-:Y:S01]  /*6ea0*/  STS.U16 [R13+0x4], R20 ;  /* 0x000004140d007388 */ /* 0x000fe20000000400 */
[----:B------:R-:W-:Y:S01]  /*6eb0*/  F2FP.F16.F32.PACK_AB R6, R29, R28 ;  /* 0x0000001c1d06723e */ /* 0x000fe200000000ff */
[----:B------:R-:W-:Y:S01]  /*6ec0*/  IMAD R45, R45, 0x2, R130 ;  /* 0x000000022d2d7824 */ /* 0x000fe200078e0282 */
[----:B------:R-:W-:Y:S01]  /*6ed0*/  LEA R39, R39, R130, 0x1 ;  /* 0x0000008227277211 */ /* 0x000fe200078e08ff */
[----:B------:R-:W-:Y:S01]  /*6ee0*/  STS.U16 [R15+0x6], R7 ;  /* 0x000006070f007388 */ /* 0x000fe20000000400 */
[----:B------:R-:W-:-:S02]  /*6ef0*/  LEA.HI.SX32 R59, R44, R65, 0x1b ;  /* 0x000000412c3b7211 */ /* 0x000fc400078fdaff */
[----:B0-----:R-:W-:Y:S01]  /*6f00*/  F2FP.F16.F32.PACK_AB R5, R27, R26 ;  /* 0x0000001a1b05723e */ /* 0x001fe200000000ff */
[----:B------:R-:W-:Y:S01]  /*6f10*/  STS.U16 [R17+0x8], R22 ;  /* 0x0000081611007388 */ /* 0x000fe20000000400 */
[----:B------:R-:W-:Y:S01]  /*6f20*/  PRMT R9, R4, 0x7632, R9 ;  /* 0x0000763204097816 */ /* 0x000fe20000000009 */
[----:B------:R-:W-:Y:S01]  /*6f30*/  FADD.FTZ R26, R25, R26 ;  /* 0x0000001a191a7221 */ /* 0x000fe20000010000 */
[----:B------:R-:W-:Y:S01]  /*6f40*/  PRMT R10, R5, 0x7610, R10 ;  /* 0x00007610050a7816 */ /* 0x000fe2000000000a */
[----:B------:R-:W-:Y:S01]  /*6f50*/  STS.U16 [R35+0xa], R8 ;  /* 0x00000a0823007388 */ /* 0x000fe20000000400 */
[-C--:B------:R-:W-:Y:S01]  /*6f60*/  LEA R41, R41, R130.reuse, 0x1 ;  /* 0x0000008229297211 */ /* 0x080fe200078e08ff */
[----:B------:R-:W-:Y:S01]  /*6f70*/  FADD.FTZ R27, R26, R27 ;  /* 0x0000001b1a1b7221 */ /* 0x000fe20000010000 */
[-C--:B------:R-:W-:Y:S01]  /*6f80*/  LEA.HI.SX32 R61, R46, R65.reuse, 0x1b ;  /* 0x000000412e3d7211 */ /* 0x080fe200078fdaff */
[----:B------:R0:W-:Y:S01]  /*6f90*/  STS.U16 [R37+0xc], R4 ;  /* 0x00000c0425007388 */ /* 0x0001e20000000400 */
[-C--:B------:R-:W-:Y:S01]  /*6fa0*/  LEA.HI.SX32 R63, R48, R65.reuse, 0x1b ;  /* 0x00000041303f7211 */ /* 0x080fe200078fdaff */
[----:B------:R-:W-:Y:S01]  /*6fb0*/  FADD.FTZ R28, R27, R28 ;  /* 0x0000001c1b1c7221 */ /* 0x000fe20000010000 */
[----:B------:R-:W-:Y:S01]  /*6fc0*/  PRMT R11, R5, 0x7632, R11 ;  /* 0x00007632050b7816 */ /* 0x000fe2000000000b */
[----:B------:R-:W-:Y:S01]  /*6fd0*/  STS.U16 [R39+0xe], R9 ;  /* 0x00000e0927007388 */ /* 0x000fe20000000400 */
[----:B------:R-:W-:Y:S01]  /*6fe0*/  LEA R43, R43, R130, 0x1 ;  /* 0x000000822b2b7211 */ /* 0x000fe200078e08ff */
[----:B------:R-:W-:Y:S01]  /*6ff0*/  FADD.FTZ R29, R28, R29 ;  /* 0x0000001d1c1d7221 */ /* 0x000fe20000010000 */
[----:B------:R-:W-:Y:S01]  /*7000*/  LEA.HI.SX32 R65, R50, R65, 0x1b ;  /* 0x0000004132417211 */ /* 0x000fe200078fdaff */
[----:B------:R-:W-:Y:S01]  /*7010*/  STS.U16 [R41+0x10], R10 ;  /* 0x0000100a29007388 */ /* 0x000fe20000000400 */
[----:B------:R-:W-:-:S02]  /*7020*/  F2FP.F16.F32.PACK_AB R5, R33, R32 ;  /* 0x000000202105723e */ /* 0x000fc400000000ff */
[----:B0-----:R-:W-:Y:S01]  /*7030*/  F2FP.F16.F32.PACK_AB R4, R31, R30 ;  /* 0x0000001e1f04723e */ /* 0x001fe200000000ff */
[----:B------:R-:W-:Y:S01]  /*7040*/  STS.U16 [R43+0x12], R11 ;  /* 0x0000120b2b007388 */ /* 0x000fe20000000400 */
[----:B------:R-:W-:Y:S01]  /*7050*/  PRMT R8, R6, 0x7632, R8 ;  /* 0x0000763206087816 */ /* 0x000fe20000000008 */
[----:B------:R-:W-:Y:S01]  /*7060*/  IMAD R65, R65, 0x2, R130 ;  /* 0x0000000241417824 */ /* 0x000fe200078e0282 */
[-C--:B------:R-:W-:Y:S01]  /*7070*/  LEA R47, R47, R130.reuse, 0x1 ;  /* 0x000000822f2f7211 */ /* 0x080fe200078e08ff */
[----:B------:R-:W-:Y:S01]  /*7080*/  STS.U16 [R45+0x14], R6 ;  /* 0x000014062d007388 */ /* 0x000fe20000000400 */
[-C--:B------:R-:W-:Y:S01]  /*7090*/  LEA R59, R59, R130.reuse, 0x1 ;  /* 0x000000823b3b7211 */ /* 0x080fe200078e08ff */
[----:B------:R-:W-:Y:S01]  /*70a0*/  FADD.FTZ R30, R29, R30 ;  /* 0x0000001e1d1e7221 */ /* 0x000fe20000010000 */
[----:B------:R-:W-:Y:S01]  /*70b0*/  PRMT R14, R4, 0x7632, R14 ;  /* 0x00007632040e7816 */ /* 0x000fe2000000000e */
[----:B------:R-:W-:Y:S01]  /*70c0*/  STS.U16 [R47+0x16], R8 ;  /* 0x000016082f007388 */ /* 0x000fe20000000400 */
[-C--:B------:R-:W-:Y:S01]  /*70d0*/  LEA R61, R61, R130.reuse, 0x1 ;  /* 0x000000823d3d7211 */ /* 0x080fe200078e08ff */
[----:B------:R-:W-:Y:S01]  /*70e0*/  FADD.FTZ R31, R30, R31 ;  /* 0x0000001f1e1f7221 */ /* 0x000fe20000010000 */
[----:B------:R-:W-:Y:S01]  /*70f0*/  LEA R63, R63, R130, 0x1 ;  /* 0x000000823f3f7211 */ /* 0x000fe200078e08ff */
[----:B------:R-:W-:Y:S01]  /*7100*/  STS.U16 [R59+0x18], R4 ;  /* 0x000018043b007388 */ /* 0x000fe20000000400 */
[----:B------:R-:W-:Y:S01]  /*7110*/  PRMT R16, R5, 0x7632, R16 ;  /* 0x0000763205107816 */ /* 0x000fe20000000010 */
[----:B------:R-:W-:Y:S01]  /*7120*/  FADD.FTZ R32, R31, R32 ;  /* 0x000000201f207221 */ /* 0x000fe20000010000 */
[----:B------:R-:W-:Y:S01]  /*7130*/  IADD3 R0, P1, R12, -0x3e0, RZ ;  /* 0xfffffc200c007810 */ /* 0x000fe20007f3e0ff */
[----:B------:R-:W-:Y:S02]  /*7140*/  STS.U16 [R61+0x1a], R14 ;  /* 0x00001a0e3d007388 */ /* 0x000fe40000000400 */
[----:B------:R-:W-:Y:S01]  /*7150*/  FADD.FTZ R135, R32, R33 ;  /* 0x0000002120877221 */ /* 0x000fe20000010000 */
[----:B------:R-:W-:Y:S01]  /*7160*/  IADD3.X R23, R67, -0x1, RZ, P1, !PT ;  /* 0xffffffff43177810 */ /* 0x000fe20000ffe4ff */
        /* <DEDUP_REMOVED lines=37> */
.L_x_3798:
[----:B------:R-:W-:Y:S05]  /*73c0*/  BSYNC B0 ;  /* 0x0000000000007941 */ /* 0x000fea0003800000 */
.L_x_3797:
[----:B------:R-:W-:Y:S01]  /*73d0*/  ULDC.64 UR16, c[0x0][0x3b0] ;  /* 0x0000ec0000107ab9 */ /* 0x000fe20000000a00 */
[----:B------:R-:W-:Y:S01]  /*73e0*/  UMOV UR7, UR13 ;  /* 0x0000000d00077c82 */ /* 0x000fe20008000000 */
[----:B------:R-:W-:Y:S01]  /*73f0*/  UIMAD UR12, UR12, UR16, URZ ;  /* 0x000000100c0c72a4 */ /* 0x000fe2000f8e023f */
[-C--:B------:R-:W-:Y:S01]  /*7400*/  ISETP.GE.AND P3, PT, R127, R6.reuse, PT ;  /* 0x000000067f00720c */ /* 0x080fe20003f66270 */
[----:B------:R-:W-:Y:S01]  /*7410*/  UIMAD.WIDE.U32 UR6, UR18, UR16, UR6 ;  /* 0x00000010120672a5 */ /* 0x000fe2000f8e0006 */
[-C--:B------:R-:W-:Y:S01]  /*7420*/  ISETP.GE.AND P4, PT, R126, R6.reuse, PT ;  /* 0x000000067e00720c */ /* 0x080fe20003f86270 */
[----:B------:R-:W-:Y:S01]  /*7430*/  UIADD3 UR25, UP1, UR25, -0x800, URZ ;  /* 0xfffff80019197890 */ /* 0x000fe2000ff3e03f */
        /* <DEDUP_REMOVED lines=9> */
[----:B------:R-:W-:Y:S01]  /*74d0*/  LEA R2, P0, R0, UR12, 0x1 ;  /* 0x0000000c00027c11 */ /* 0x000fe2000f8008ff */
[----:B------:R-:W-:Y:S01]  /*74e0*/  IMAD.U32 R3, RZ, RZ, UR5 ;  /* 0x00000005ff037e24 */ /* 0x000fe2000f8e00ff */
[----:B------:R-:W-:-:S02]  /*74f0*/  UISETP.GT.AND UP0, UPT, UR19, 0x1, UPT ;  /* 0x000000011300788c */ /* 0x000fc4000bf04270 */
[----:B------:R-:W-:Y:S01]  /*7500*/  LEA.HI.X R0, R0, UR13, R23, 0x1, P0 ;  /* 0x0000000d00007c11 */ /* 0x000fe200080f0c17 */
[----:B------:R-:W-:Y:S01]  /*7510*/  UIADD3 UR23, UP3, UR23, -0x800, URZ ;  /* 0xfffff80017177890 */ /* 0x000fe2000ff7e03f */
[C---:B------:R-:W-:Y:S01]  /*7520*/  LEA R2, P0, R3.reuse, R2, 0x1 ;  /* 0x0000000203027211 */ /* 0x040fe200078008ff */
[----:B------:R-:W-:Y:S01]  /*7530*/  UIADD3 UR4, UR4, 0x1, URZ ;  /* 0x0000000104047890 */ /* 0x000fe2000fffe03f */
[----:B0-----:R-:W-:Y:S01]  /*7540*/  MOV R4, UR6 ;  /* 0x0000000600047c02 */ /* 0x001fe20008000f00 */
[----:B------:R-:W-:Y:S02]  /*7550*/  UIADD3.X UR24, UR24, -0x1, URZ, UP1, !UPT ;  /* 0xffffffff18187890 */ /* 0x000fe40008ffe43f */
[----:B------:R-:W-:Y:S01]  /*7560*/  UIADD3.X UR20, UR20, -0x1, URZ, UP2, !UPT ;  /* 0xffffffff14147890 */ /* 0x000fe200097fe43f */
[----:B------:R-:W-:Y:S01]  /*7570*/  LEA.HI.X R3, R3, R0, R4, 0x1, P0 ;  /* 0x0000000003037211 */ /* 0x000fe200000f0c04 */
[----:B------:R-:W-:Y:S01]  /*7580*/  UIADD3.X UR22, UR22, -0x1, URZ, UP3, !UPT ;  /* 0xffffffff16167890 */ /* 0x000fe20009ffe43f */
        /* <DEDUP_REMOVED lines=20> */
[----:B------:R0:W-:Y:S01]  /*76d0*/  @!P0 STG.E.U16 desc[UR26][R2.64+0x100], R107 ;  /* 0x0001006b02008986 */ /* 0x0001e2000c10151a */
[----:B------:R-:W-:-:S03]  /*76e0*/  ISETP.GE.AND P0, PT, R116, R6, PT ;  /* 0x000000067400720c */ /* 0x000fc60003f06270 */
[----:B------:R0:W-:Y:S01]  /*76f0*/  @!P1 STG.E.U16 desc[UR26][R2.64+0x300], R99 ;  /* 0x0003006302009986 */ /* 0x0001e2000c10151a */
[----:B------:R-:W-:-:S09]  /*7700*/  PLOP3.LUT P1, PT, PT, PT, UP0, 0x80, 0x0 ;  /* 0x000000000000781c */ /* 0x000fd20003f2f008 */
[----:B------:R0:W-:Y:S01]  /*7710*/  @!P0 STG.E.U16 desc[UR26][R2.64+0x2c0], R19 ;  /* 0x0002c01302008986 */ /* 0x0001e2000c10151a */
[----:B------:R-:W-:-:S04]  /*7720*/  IADD3 R131, P0, R131, -0x800, RZ ;  /* 0xfffff80083837810 */ /* 0x000fc80007f1e0ff */
[----:B------:R-:W-:Y:S01]  /*7730*/  IADD3.X R129, R129, -0x1, RZ, P0, !PT ;  /* 0xffffffff81817810 */ /* 0x000fe200007fe4ff */
[----:B------:R-:W-:Y:S08]  /*7740*/  @P1 BRA `(.L_x_3799) ;  /* 0xffffff9000ac1947 */ /* 0x000ff0000383ffff */
.L_x_3748:
        /* <DEDUP_REMOVED lines=30> */
[----:B------:R-:W-:Y:S02]  /*7930*/  @!P0 MOV R0, 0x400 ;  /* 0x0000040000008802 */ /* 0x000fe40000000f00 */
[----:B------:R-:W-:Y:S02]  /*7940*/  MOV R2, UR10 ;  /* 0x0000000a00027c02 */ /* 0x000fe40008000f00 */
[----:B0-----:R-:W-:Y:S02]  /*7950*/  @!P0 LEA R0, R3, R0, 0x18 ;  /* 0x0000000003008211 */ /* 0x001fe400078ec0ff */
[----:B------:R-:W-:-:S03]  /*7960*/  MOV R3, UR11 ;  /* 0x0000000b00037c02 */ /* 0x000fc60008000f00 */
[----:B------:R-:W0:Y:S02]  /*7970*/  @!P0 LDS R5, [R0+0x18d8] ;  /* 0x0018d80000058984 */ /* 0x000e240000000800 */
[----:B0-----:R-:W-:-:S05]  /*7980*/  @!P0 FADD.FTZ R4, R4, R5 ;  /* 0x0000000504048221 */ /* 0x001fca0000010000 */
[----:B------:R1:W-:Y:S02]  /*7990*/  REDG.E.ADD.F32.FTZ.RN.STRONG.GPU desc[UR26][R2.64], R4 ;  /* 0x00000004020079a6 */ /* 0x0003e4000c10f39a */
.L_x_3801:
[----:B------:R-:W-:Y:S05]  /*79a0*/  BSYNC B0 ;  /* 0x0000000000007941 */ /* 0x000fea0003800000 */
.L_x_3800:
[----:B------:R-:W-:Y:S01]  /*79b0*/  ULDC.64 UR4, c[0x0][0x3f8] ;  /* 0x0000fe0000047ab9 */ /* 0x000fe20000000a00 */
[----:B------:R-:W-:Y:S01]  /*79c0*/  BSSY B0, `(.L_x_3802) ;  /* 0x0000028000007945 */ /* 0x000fe20003800000 */
[----:B------:R-:W-:-:S04]  /*79d0*/  ISETP.NE.U32.AND P0, PT, RZ, UR4, PT ;  /* 0x00000004ff007c0c */ /* 0x000fc8000bf05070 */
[----:B------:R-:W-:-:S13]  /*79e0*/  ISETP.NE.AND.EX P0, PT, RZ, UR5, PT, P0 ;  /* 0x00000005ff007c0c */ /* 0x000fda000bf05300 */
[----:B------:R-:W-:Y:S05]  /*79f0*/  @!P0 BRA `(.L_x_3803) ;  /* 0x00000000008c8947 */ /* 0x000fea0003800000 */
[----:B------:R-:W-:Y:S06]  /*7a00*/  BAR.SYNC.DEFER_BLOCKING 0x0 ;  /* 0x0000000000007b1d */ /* 0x000fec0000010000 */
[----:B------:R-:W2:Y:S01]  /*7a10*/  SHFL.DOWN P0, R0, R135, 0x1, 0x1f ;  /* 0x08201f0087007f89 */ /* 0x000ea20000000000 */
[----:B01----:R-:W0:Y:S01]  /*7a20*/  S2R R4, SR_LANEID ;  /* 0x0000000000047919 */ /* 0x003e220000000000 */
[----:B------:R-:W1:Y:S01]  /*7a30*/  S2R R11, SR_TID.X ;  /* 0x00000000000b7919 */ /* 0x000e620000002100 */
[----:B--2---:R-:W-:-:S05]  /*7a40*/  @P0 FADD R0, R0, R135 ;  /* 0x0000008700000221 */ /* 0x004fca0000000000 */
[----:B------:R-:W2:Y:S01]  /*7a50*/  SHFL.DOWN P0, R3, R0, 0x2, 0x1f ;  /* 0x08401f0000037f89 */ /* 0x000ea20000000000 */
[----:B0-----:R-:W-:-:S13]  /*7a60*/  ISETP.NE.AND P1, PT, R4, RZ, PT ;  /* 0x000000ff0400720c */ /* 0x001fda0003f25270 */
[----:B------:R-:W0:Y:S01]  /*7a70*/  @!P1 S2R R7, SR_CgaCtaId ;  /* 0x0000000000079919 */ /* 0x000e220000008800 */
[----:B------:R-:W-:Y:S01]  /*7a80*/  @!P1 MOV R6, 0x400 ;  /* 0x0000040000069802 */ /* 0x000fe20000000f00 */
[----:B--2---:R-:W-:Y:S01]  /*7a90*/  @P0 FADD R3, R0, R3 ;  /* 0x0000000300030221 */ /* 0x004fe20000000000 */
[----:B-1----:R-:W-:-:S04]  /*7aa0*/  @!P1 SHF.R.S32.HI R0, RZ, 0x1f, R11 ;  /* 0x0000001fff009819 */ /* 0x002fc8000001140b */
[----:B------:R-:W1:Y:S01]  /*7ab0*/  SHFL.DOWN P0, R2, R3, 0x4, 0x1f ;  /* 0x08801f0003027f89 */ /* 0x000e620000000000 */
[----:B------:R-:W-:-:S04]  /*7ac0*/  @!P1 LEA.HI R0, R0, R11, RZ, 0x5 ;  /* 0x0000000b00009211 */ /* 0x000fc800078f28ff */
[----:B------:R-:W-:Y:S01]  /*7ad0*/  @!P1 SHF.R.S32.HI R0, RZ, 0x5, R0 ;  /* 0x00000005ff009819 */ /* 0x000fe20000011400 */
[----:B-1----:R-:W-:Y:S01]  /*7ae0*/  @P0 FADD R2, R3, R2 ;  /* 0x0000000203020221 */ /* 0x002fe20000000000 */
[----:B0-----:R-:W-:-:S04]  /*7af0*/  @!P1 LEA R3, R7, R6, 0x18 ;  /* 0x0000000607039211 */ /* 0x001fc800078ec0ff */
        /* <DEDUP_REMOVED lines=9> */
[----:B--2---:R-:W0:Y:S01]  /*7b90*/  @!P0 S2R R3, SR_CgaCtaId ;  /* 0x0000000000038919 */ /* 0x004e220000008800 */
[----:B------:R-:W-:Y:S02]  /*7ba0*/  @!P0 MOV R0, 0x400 ;  /* 0x0000040000008802 */ /* 0x000fe40000000f00 */
[----:B------:R-:W-:Y:S02]  /*7bb0*/  MOV R2, UR14 ;  /* 0x0000000e00027c02 */ /* 0x000fe40008000f00 */
[----:B0-----:R-:W-:Y:S02]  /*7bc0*/  @!P0 LEA R0, R3, R0, 0x18 ;  /* 0x0000000003008211 */ /* 0x001fe400078ec0ff */
[----:B------:R-:W-:-:S03]  /*7bd0*/  MOV R3, UR15 ;  /* 0x0000000f00037c02 */ /* 0x000fc60008000f00 */
[----:B------:R-:W0:Y:S02]  /*7be0*/  @!P0 LDS R5, [R0+0x18d8] ;  /* 0x0018d80000058984 */ /* 0x000e240000000800 */
[----:B0-----:R-:W-:-:S05]  /*7bf0*/  @!P0 FADD.FTZ R4, R4, R5 ;  /* 0x0000000504048221 */ /* 0x001fca0000010000 */
[----:B------:R3:W-:Y:S01]  /*7c00*/  REDG.E.ADD.F32.FTZ.RN.STRONG.GPU desc[UR26][R2.64], R4 ;  /* 0x00000004020079a6 */ /* 0x0007e2000c10f39a */
[----:B------:R-:W-:Y:S01]  /*7c10*/  HFMA2.MMA R11, -RZ, RZ, 0, 0 ;  /* 0x00000000ff0b7435 */ /* 0x000fe200000001ff */
[----:B------:R-:W-:Y:S10]  /*7c20*/  BRA `(.L_x_3804) ;  /* 0x0000000000047947 */ /* 0x000ff40003800000 */
.L_x_3803:
[----:B0-----:R-:W0:Y:S02]  /*7c30*/  S2R R11, SR_TID.X ;  /* 0x00000000000b7919 */ /* 0x001e240000002100 */
.L_x_3804:
[----:B------:R-:W-:Y:S05]  /*7c40*/  BSYNC B0 ;  /* 0x0000000000007941 */ /* 0x000fea0003800000 */
.L_x_3802:
[----:B------:R-:W-:Y:S02]  /*7c50*/  ULDC UR20, c[0x0][0x21c] ;  /* 0x0000870000147ab9 */ /* 0x000fe40000000800 */
[----:B0-----:R-:W-:-:S13]  /*7c60*/  ISETP.GE.AND P0, PT, R11, UR20, PT ;  /* 0x000000140b007c0c */ /* 0x001fda000bf06270 */
[----:B------:R-:W-:Y:S05]  /*7c70*/  @P0 EXIT ;  /* 0x000000000000094d */ /* 0x000fea0003800000 */
[----:B------:R-:W0:Y:S01]  /*7c80*/  S2UR UR10, SR_CgaCtaId ;  /* 0x00000000000a79c3 */ /* 0x000e220000008800 */
        /* <DEDUP_REMOVED lines=15> */
[----:B0-----:R-:W-:Y:S01]  /*7d80*/  ULEA UR8, UR10, UR8, 0x18 ;  /* 0x000000080a087291 */ /* 0x001fe2000f8ec03f */
[----:B------:R-:W-:-:S02]  /*7d90*/  ULDC.64 UR16, c[0x0][0x360] ;  /* 0x0000d80000107ab9 */ /* 0x000fc40000000a00 */
[----:B------:R-:W-:Y:S01]  /*7da0*/  ULDC.64 UR10, c[0x0][0x340] ;  /* 0x0000d000000a7ab9 */ /* 0x000fe20000000a00 */
[----:B------:R-:W-:-:S08]  /*7db0*/  ULDC.64 UR18, c[0x0][0x3c8] ;  /* 0x0000f20000127ab9 */ /* 0x000fd00000000a00 */
.L_x_3806:
[----:B------:R-:W-:Y:S01]  /*7dc0*/  LEA R0, R11, UR8, 0x2 ;  /* 0x000000080b007c11 */ /* 0x000fe2000f8e10ff */
[----:B0-----:R-:W-:Y:S01]  /*7dd0*/  IMAD.U32 R5, RZ, RZ, UR5 ;  /* 0x00000005ff057e24 */ /* 0x001fe2000f8e00ff */
[----:B-123--:R-:W-:Y:S02]  /*7de0*/  MOV R4, UR4 ;  /* 0x0000000400047c02 */ /* 0x00efe40008000f00 */
[----:B------:R-:W-:Y:S01]  /*7df0*/  SHF.R.S32.HI R5, RZ, 0x1f, R11 ;  /* 0x0000001fff057819 */ /* 0x000fe2000001140b */
[----:B------:R-:W0:Y:S01]  /*7e00*/  LDS R13, [R0+0x2e10] ;  /* 0x002e1000000d7984 */ /* 0x000e220000000800 */
[----:B------:R-:W-:Y:S02]  /*7e10*/  MOV R3, UR6 ;  /* 0x0000000600037c02 */ /* 0x000fe40008000f00 */
        /* <DEDUP_REMOVED lines=24> */
.L_x_3805:
[----:B------:R-:W-:Y:S05]  /*7fa0*/  EXIT ;  /* 0x000000000000794d */ /* 0x000fea0003800000 */
.L_x_3754:
[----:B------:R-:W-:Y:S01]  /*7fb0*/  HFMA2.MMA R228, -RZ, RZ, 0, 5.9604644775390625e-08 ;  /* 0x00000001ffe47435 */ /* 0x000fe200000001ff */
[----:B------:R-:W-:Y:S01]  /*7fc0*/  MOV R231, R6 ;  /* 0x0000000600e77202 */ /* 0x000fe20000000f00 */
[----:B------:R-:W-:Y:S01]  /*7fd0*/  IMAD.MOV.U32 R10, RZ, RZ, -0x1 ;  /* 0xffffffffff0a7424 */ /* 0x000fe200078e00ff */
[----:B------:R-:W-:-:S08]  /*7fe0*/  MOV R233, RZ ;  /* 0x000000ff00e97202 */ /* 0x000fd00000000f00 */
[----:B0-----:R-:W-:Y:S05]  /*7ff0*/  WARPSYNC.COLLECTIVE R10, `(.L_x_3807) ;  /* 0x000000000a087348 */ /* 0x001fea0003c00000 */
[----:B------:R1:W2:Y:S02]  /*8000*/  SHFL.UP P3, R11, R231, R228, R233 ;  /* 0x040000e4e70b7389 */ /* 0x0002a400000600e9 */
[----:B012---:R-:W-:Y:S01]  /*8010*/  ENDCOLLECTIVE ;  /* 0x000000000000791b */ /* 0x007fe20003800000 */
.L_x_3807:
[----:B------:R-:W-:Y:S02]  /*8020*/  MOV R231, R7 ;  /* 0x0000000700e77202 */ /* 0x000fe40000000f00 */
[----:B------:R-:W-:-:S07]  /*8030*/  MOV R3, R11 ;  /* 0x0000000b00037202 */ /* 0x000fce0000000f00 */
[----:B------:R-:W-:Y:S05]  /*8040*/  WARPSYNC.COLLECTIVE R10, `(.L_x_3808) ;  /* 0x000000000a087348 */ /* 0x000fea0003c00000 */
[----:B------:R0:W1:Y:S02]  /*8050*/  SHFL.UP P3, R11, R231, R228, R233 ;  /* 0x040000e4e70b7389 */ /* 0x00006400000600e9 */
[----:B01----:R-:W-:Y:S01]  /*8060*/  ENDCOLLECTIVE ;  /* 0x000000000000791b */ /* 0x003fe20003800000 */
.L_x_3808:
        /* <DEDUP_REMOVED lines=8> */
.L_x_3809:
[----:B------:R-:W-:Y:S01]  /*80f0*/  IMAD.MOV.U32 R231, RZ, RZ, R7 ;  /* 0x000000ffffe77224 */ /* 0x000fe200078e0007 */
[----:B------:R-:W-:-:S07]  /*8100*/  MOV R3, R11 ;  /* 0x0000000b00037202 */ /* 0x000fce0000000f00 */
[----:B------:R-:W-:Y:S05]  /*8110*/  WARPSYNC.COLLECTIVE R10, `(.L_x_3810) ;  /* 0x000000000a087348 */ /* 0x000fea0003c00000 */
[----:B------:R0:W1:Y:S02]  /*8120*/  SHFL.UP P3, R11, R231, R228, R233 ;  /* 0x040000e4e70b7389 */ /* 0x00006400000600e9 */
[----:B01----:R-:W-:Y:S01]  /*8130*/  ENDCOLLECTIVE ;  /* 0x000000000000791b */ /* 0x003fe20003800000 */
.L_x_3810:
        /* <DEDUP_REMOVED lines=8> */
.L_x_3811:
[----:B------:R-:W-:Y:S02]  /*81c0*/  MOV R231, R7 ;  /* 0x0000000700e77202 */ /* 0x000fe40000000f00 */
[----:B------:R-:W-:-:S07]  /*81d0*/  MOV R3, R11 ;  /* 0x0000000b00037202 */ /* 0x000fce0000000f00 */
[----:B------:R-:W-:Y:S05]  /*81e0*/  WARPSYNC.COLLECTIVE R10, `(.L_x_3812) ;  /* 0x000000000a087348 */ /* 0x000fea0003c00000 */
[----:B------:R0:W1:Y:S02]  /*81f0*/  SHFL.UP P3, R11, R231, R228, R233 ;  /* 0x040000e4e70b7389 */ /* 0x00006400000600e9 */
[----:B01----:R-:W-:Y:S01]  /*8200*/  ENDCOLLECTIVE ;  /* 0x000000000000791b */ /* 0x003fe20003800000 */
.L_x_3812:
[----:B------:R-:W-:Y:S01]  /*8210*/  IMAD.MOV.U32 R228, RZ, RZ, 0x8 ;  /* 0x00000008ffe47424 */ /* 0x000fe200078e00ff */
[----:B------:R-:W-:-:S13]  /*8220*/  ISETP.GE.AND P3, PT, R132, 0x4, PT ;  /* 0x000000048400780c */ /* 0x000fda0003f66270 */
[C---:B------:R-:W-:Y:S01]  /*8230*/  @P3 FFMA.FTZ R7, R6.reuse, R11, R7 ;  /* 0x0000000b06073223 */ /* 0x040fe20000010007 */
[----:B------:R-:W-:-:S05]  /*8240*/  @P3 FMUL.FTZ R6, R6, R3 ;  /* 0x0000000306063220 */ /* 0x000fca0000410000 */
[----:B------:R-:W-:-:S07]  /*8250*/  MOV R231, R6 ;  /* 0x0000000600e77202 */ /* 0x000fce0000000f00 */
[----:B------:R-:W-:Y:S05]  /*8260*/  WARPSYNC.COLLECTIVE R10, `(.L_x_3813) ;  /* 0x000000000a087348 */ /* 0x000fea0003c00000 */
[----:B------:R0:W1:Y:S02]  /*8270*/  SHFL.UP P3, R11, R231, R228, R233 ;  /* 0x040000e4e70b7389 */ /* 0x00006400000600e9 */
[----:B01----:R-:W-:Y:S01]  /*8280*/  ENDCOLLECTIVE ;  /* 0x000000000000791b */ /* 0x003fe20003800000 */
.L_x_3813:
[----:B------:R-:W-:Y:S02]  /*8290*/  MOV R231, R7 ;  /* 0x0000000700e77202 */ /* 0x000fe40000000f00 */
[----:B------:R-:W-:-:S07]  /*82a0*/  MOV R3, R11 ;  /* 0x0000000b00037202 */ /* 0x000fce0000000f00 */
[----:B------:R-:W-:Y:S05]  /*82b0*/  WARPSYNC.COLLECTIVE R10, `(.L_x_3814) ;  /* 0x000000000a087348 */ /* 0x000fea0003c00000 */
[----:B------:R0:W1:Y:S02]  /*82c0*/  SHFL.UP P3, R11, R231, R228, R233 ;  /* 0x040000e4e70b7389 */ /* 0x00006400000600e9 */
[----:B01----:R-:W-:Y:S01]  /*82d0*/  ENDCOLLECTIVE ;  /* 0x000000000000791b */ /* 0x003fe20003800000 */
.L_x_3814:
        /* <DEDUP_REMOVED lines=8> */
.L_x_3815:
[----:B------:R-:W-:Y:S01]  /*8360*/  IMAD.MOV.U32 R231, RZ, RZ, R7 ;  /* 0x000000ffffe77224 */ /* 0x000fe200078e0007 */
[----:B------:R-:W-:-:S07]  /*8370*/  MOV R3, R11 ;  /* 0x0000000b00037202 */ /* 0x000fce0000000f00 */
[----:B------:R-:W-:Y:S05]  /*8380*/  WARPSYNC.COLLECTIVE R10, `(.L_x_3816) ;  /* 0x000000000a087348 */ /* 0x000fea0003c00000 */
[----:B------:R0:W1:Y:S02]  /*8390*/  SHFL.UP P3, R11, R231, R228, R233 ;  /* 0x040000e4e70b7389 */ /* 0x00006400000600e9 */
[----:B01----:R-:W-:Y:S01]  /*83a0*/  ENDCOLLECTIVE ;  /* 0x000000000000791b */ /* 0x003fe20003800000 */
.L_x_3816:
[----:B------:R-:W-:Y:S05]  /*83b0*/  BRA `(.L_x_3817) ;  /* 0xffffffb800587947 */ /* 0x000fea000383ffff */
.L_x_3755:
[----:B------:R-:W-:Y:S01]  /*83c0*/  HFMA2.MMA R224, -RZ, RZ, 0, 1.847743988037109375e-06 ;  /* 0x0000001fffe07435 */ /* 0x000fe200000001ff */
[----:B------:R-:W-:Y:S01]  /*83d0*/  BSSY B0, `(.L_x_3818) ;  /* 0x0000007000007945 */ /* 0x000fe20003800000 */
[----:B------:R-:W-:Y:S02]  /*83e0*/  MOV R229, R6 ;  /* 0x0000000600e57202 */ /* 0x000fe40000000f00 */
[----:B------:R-:W-:Y:S02]  /*83f0*/  MOV R11, 0x1f ;  /* 0x0000001f000b7802 */ /* 0x000fe40000000f00 */
[----:B------:R-:W-:-:S07]  /*8400*/  MOV R10, 0xffffffff ;  /* 0xffffffff000a7802 */ /* 0x000fce0000000f00 */
[----:B0-----:R-:W-:Y:S05]  /*8410*/  WARPSYNC.COLLECTIVE R10, `(.L_x_3819) ;  /* 0x000000000a087348 */ /* 0x001fea0003c00000 */
[----:B------:R1:W2:Y:S02]  /*8420*/  SHFL.IDX P3, R226, R229, R224, R11 ;  /* 0x000000e0e5e27389 */ /* 0x0002a4000006000b */
[----:B012---:R-:W-:Y:S01]  /*8430*/  ENDCOLLECTIVE ;  /* 0x000000000000791b */ /* 0x007fe20003800000 */
.L_x_3819:
[----:B------:R-:W-:Y:S05]  /*8440*/  BSYNC B0 ;  /* 0x0000000000007941 */ /* 0x000fea0003800000 */
.L_x_3818:
[----:B------:R-:W-:Y:S05]  /*8450*/  BRA `(.L_x_3820) ;  /* 0xffffffb800447947 */ /* 0x000fea000383ffff */
.L_x_3756:
[----:B------:R-:W-:Y:S01]  /*8460*/  HFMA2.MMA R11, -RZ, RZ, 0, 1.847743988037109375e-06 ;  /* 0x0000001fff0b7435 */ /* 0x000fe200000001ff */
[----:B------:R-:W-:Y:S01]  /*8470*/  BSSY B0, `(.L_x_3821) ;  /* 0x0000007000007945 */ /* 0x000fe20003800000 */
[----:B------:R-:W-:Y:S01]  /*8480*/  MOV R229, R7 ;  /* 0x0000000700e57202 */ /* 0x000fe20000000f00 */
[----:B------:R-:W-:Y:S01]  /*8490*/  IMAD.MOV.U32 R224, RZ, RZ, 0x1f ;  /* 0x0000001fffe07424 */ /* 0x000fe200078e00ff */
[----:B------:R-:W-:-:S07]  /*84a0*/  MOV R10, 0xffffffff ;  /* 0xffffffff000a7802 */ /* 0x000fce0000000f00 */
[----:B0-----:R-:W-:Y:S05]  /*84b0*/  WARPSYNC.COLLECTIVE R10, `(.L_x_3822) ;  /* 0x000000000a087348 */ /* 0x001fea0003c00000 */
[----:B------:R1:W2:Y:S02]  /*84c0*/  SHFL.IDX P3, R226, R229, R224, R11 ;  /* 0x000000e0e5e27389 */ /* 0x0002a4000006000b */
[----:B012---:R-:W-:Y:S01]  /*84d0*/  ENDCOLLECTIVE ;  /* 0x000000000000791b */ /* 0x007fe20003800000 */
.L_x_3822:
[----:B------:R-:W-:Y:S05]  /*84e0*/  BSYNC B0 ;  /* 0x0000000000007941 */ /* 0x000fea0003800000 */
.L_x_3821:
[----:B------:R-:W-:Y:S05]  /*84f0*/  BRA `(.L_x_3823) ;  /* 0xffffffb800247947 */ /* 0x000fea000383ffff */
.L_x_3757:
[----:B------:R-:W-:Y:S01]  /*8500*/  HFMA2.MMA R228, -RZ, RZ, 0, 5.9604644775390625e-08 ;  /* 0x00000001ffe47435 */ /* 0x000fe200000001ff */
[----:B------:R-:W-:Y:S01]  /*8510*/  BSSY B0, `(.L_x_3824) ;  /* 0x0000007000007945 */ /* 0x000fe20003800000 */
[----:B------:R-:W-:Y:S01]  /*8520*/  MOV R231, R6 ;  /* 0x0000000600e77202 */ /* 0x000fe20000000f00 */
[----:B------:R-:W-:Y:S01]  /*8530*/  IMAD.MOV.U32 R10, RZ, RZ, -0x1 ;  /* 0xffffffffff0a7424 */ /* 0x000fe200078e00ff */
[----:B------:R-:W-:-:S07]  /*8540*/  MOV R233, RZ ;  /* 0x000000ff00e97202 */ /* 0x000fce0000000f00 */
[----:B0-----:R-:W-:Y:S05]  /*8550*/  WARPSYNC.COLLECTIVE R10, `(.L_x_3825) ;  /* 0x000000000a087348 */ /* 0x001fea0003c00000 */
[----:B------:R1:W2:Y:S02]  /*8560*/  SHFL.UP P3, R11, R231, R228, R233 ;  /* 0x040000e4e70b7389 */ /* 0x0002a400000600e9 */
[----:B012---:R-:W-:Y:S01]  /*8570*/  ENDCOLLECTIVE ;  /* 0x000000000000791b */ /* 0x007fe20003800000 */
.L_x_3825:
[----:B------:R-:W-:Y:S05]  /*8580*/  BSYNC B0 ;  /* 0x0000000000007941 */ /* 0x000fea0003800000 */
.L_x_3824:
        /* <DEDUP_REMOVED lines=10> */
.L_x_3826:
[----:B------:R-:W-:Y:S01]  /*8630*/  IMAD.MOV.U32 R7, RZ, RZ, R11 ;  /* 0x000000ffff077224 */ /* 0x000fe200078e000b */
[----:B------:R-:W-:-:S07]  /*8640*/  MOV R11, 0x1f ;  /* 0x0000001f000b7802 */ /* 0x000fce0000000f00 */
[----:B------:R-:W-:Y:S05]  /*8650*/  WARPSYNC.COLLECTIVE R10, `(.L_x_3827) ;  /* 0x000000000a087348 */ /* 0x000fea0003c00000 */
[----:B------:R0:W1:Y:S02]  /*8660*/  SHFL.IDX P3, R226, R229, R224, R11 ;  /* 0x000000e0e5e27389 */ /* 0x000064000006000b */
[----:B01----:R-:W-:Y:S01]  /*8670*/  ENDCOLLECTIVE ;  /* 0x000000000000791b */ /* 0x003fe20003800000 */
.L_x_3827:
[----:B------:R-:W-:Y:S02]  /*8680*/  MOV R229, R9 ;  /* 0x0000000900e57202 */ /* 0x000fe40000000f00 */
[----:B------:R-:W-:-:S07]  /*8690*/  MOV R8, R226 ;  /* 0x000000e200087202 */ /* 0x000fce0000000f00 */
[----:B------:R-:W-:Y:S05]  /*86a0*/  WARPSYNC.COLLECTIVE R10, `(.L_x_3828) ;  /* 0x000000000a087348 */ /* 0x000fea0003c00000 */
[----:B------:R0:W1:Y:S02]  /*86b0*/  SHFL.IDX P3, R226, R229, R224, R11 ;  /* 0x000000e0e5e27389 */ /* 0x000064000006000b */
[----:B01----:R-:W-:Y:S01]  /*86c0*/  ENDCOLLECTIVE ;  /* 0x000000000000791b */ /* 0x003fe20003800000 */
.L_x_3828:
[----:B------:R-:W-:Y:S01]  /*86d0*/  IMAD.MOV.U32 R9, RZ, RZ, R226 ;  /* 0x000000ffff097224 */ /* 0x000fe200078e00e2 */
[----:B------:R-:W-:Y:S06]  /*86e0*/  BRA `(.L_x_3829) ;  /* 0xffffffb400c07947 */ /* 0x000fec000383ffff */
.L_x_3759:
[----:B------:R-:W-:Y:S01]  /*86f0*/  HFMA2.MMA R232, -RZ, RZ, 0, 5.9604644775390625e-08 ;  /* 0x00000001ffe87435 */ /* 0x000fe200000001ff */
[----:B------:R-:W-:Y:S01]  /*8700*/  MOV R233, R4 ;  /* 0x0000000400e97202 */ /* 0x000fe20000000f00 */
[----:B------:R-:W-:Y:S01]  /*8710*/  HFMA2.MMA R224, -RZ, RZ, 0, 0 ;  /* 0x00000000ffe07435 */ /* 0x000fe200000001ff */
[----:B------:R-:W-:Y:S01]  /*8720*/  MOV R235, 0x1f ;  /* 0x0000001f00eb7802 */ /* 0x000fe20000000f00 */
[----:B------:R-:W-:Y:S01]  /*8730*/  IMAD.MOV.U32 R11, RZ, RZ, 0x1f ;  /* 0x0000001fff0b7424 */ /* 0x000fe200078e00ff */
[----:B------:R-:W-:-:S08]  /*8740*/  MOV R10, 0xffffffff ;  /* 0xffffffff000a7802 */ /* 0x000fd00000000f00 */
[----:B------:R-:W-:Y:S05]  /*8750*/  WARPSYNC.COLLECTIVE R10, `(.L_x_3830) ;  /* 0x000000000a087348 */ /* 0x000fea0003c00000 */
[----:B------:R0:W1:Y:S02]  /*8760*/  SHFL.DOWN P6, R226, R233, R232, R235 ;  /* 0x080000e8e9e27389 */ /* 0x00006400000c00eb */
[----:B01----:R-:W-:Y:S01]  /*8770*/  ENDCOLLECTIVE ;  /* 0x000000000000791b */ /* 0x003fe20003800000 */
.L_x_3830:
[----:B------:R-:W-:Y:S01]  /*8780*/  IMAD.MOV.U32 R233, RZ, RZ, R5 ;  /* 0x000000ffffe97224 */ /* 0x000fe200078e0005 */
[----:B------:R-:W-:-:S07]  /*8790*/  MOV R9, R226 ;  /* 0x000000e200097202 */ /* 0x000fce0000000f00 */
[----:B------:R-:W-:Y:S05]  /*87a0*/  WARPSYNC.COLLECTIVE R10, `(.L_x_3831) ;  /* 0x000000000a087348 */ /* 0x000fea0003c00000 */
[----:B------:R0:W1:Y:S02]  /*87b0*/  SHFL.DOWN P6, R226, R233, R232, R235 ;  /* 0x080000e8e9e27389 */ /* 0x00006400000c00eb */
[----:B01----:R-:W-:Y:S01]  /*87c0*/  ENDCOLLECTIVE ;  /* 0x000000000000791b */ /* 0x003fe20003800000 */
.L_x_3831:
        /* <DEDUP_REMOVED lines=8> */
.L_x_3832:
[----:B------:R-:W-:Y:S02]  /*8850*/  MOV R233, R5 ;  /* 0x0000000500e97202 */ /* 0x000fe40000000f00 */
[----:B------:R-:W-:-:S07]  /*8860*/  MOV R9, R226 ;  /* 0x000000e200097202 */ /* 0x000fce0000000f00 */
[----:B------:R-:W-:Y:S05]  /*8870*/  WARPSYNC.COLLECTIVE R10, `(.L_x_3833) ;  /* 0x000000000a087348 */ /* 0x000fea0003c00000 */
[----:B------:R0:W1:Y:S02]  /*8880*/  SHFL.DOWN P6, R226, R233, R232, R235 ;  /* 0x080000e8e9e27389 */ /* 0x00006400000c00eb */
[----:B01----:R-:W-:Y:S01]  /*8890*/  ENDCOLLECTIVE ;  /* 0x000000000000791b */ /* 0x003fe20003800000 */
.L_x_3833:
        /* <DEDUP_REMOVED lines=8> */
.L_x_3834:
[----:B------:R-:W-:Y:S02]  /*8920*/  MOV R233, R5 ;  /* 0x0000000500e97202 */ /* 0x000fe40000000f00 */
[----:B------:R-:W-:-:S07]  /*8930*/  MOV R9, R226 ;  /* 0x000000e200097202 */ /* 0x000fce0000000f00 */
[----:B------:R-:W-:Y:S05]  /*8940*/  WARPSYNC.COLLECTIVE R10, `(.L_x_3835) ;  /* 0x000000000a087348 */ /* 0x000fea0003c00000 */
[----:B------:R0:W1:Y:S02]  /*8950*/  SHFL.DOWN P6, R226, R233, R232, R235 ;  /* 0x080000e8e9e27389 */ /* 0x00006400000c00eb */
[----:B01----:R-:W-:Y:S01]  /*8960*/  ENDCOLLECTIVE ;  /* 0x000000000000791b */ /* 0x003fe20003800000 */
.L_x_3835:
[----:B------:R-:W-:Y:S01]  /*8970*/  HFMA2.MMA R232, -RZ, RZ, 0, 4.76837158203125e-07 ;  /* 0x00000008ffe87435 */ /* 0x000fe200000001ff */
[----:B------:R-:W-:-:S05]  /*8980*/  MOV R8, R226 ;  /* 0x000000e200087202 */ /* 0x000fca0000000f00 */
[C---:B------:R-:W-:Y:S01]  /*8990*/  @!P2 FFMA.FTZ R5, R4.reuse, R8, R5 ;  /* 0x000000080405a223 */ /* 0x040fe20000010005 */
[----:B------:R-:W-:-:S04]  /*89a0*/  @!P2 FMUL.FTZ R4, R4, R9 ;  /* 0x000000090404a220 */ /* 0x000fc80000410000 */
[----:B------:R-:W-:-:S07]  /*89b0*/  IMAD.MOV.U32 R233, RZ, RZ, R4 ;  /* 0x000000ffffe97224 */ /* 0x000fce00078e0004 */
[----:B------:R-:W-:Y:S05]  /*89c0*/  WARPSYNC.COLLECTIVE R10, `(.L_x_3836) ;  /* 0x000000000a087348 */ /* 0x000fea0003c00000 */
[----:B------:R0:W1:Y:S02]  /*89d0*/  SHFL.DOWN P6, R226, R233, R232, R235 ;  /* 0x080000e8e9e27389 */ /* 0x00006400000c00eb */
[----:B01----:R-:W-:Y:S01]  /*89e0*/  ENDCOLLECTIVE ;  /* 0x000000000000791b */ /* 0x003fe20003800000 */
.L_x_3836:
[----:B------:R-:W-:Y:S02]  /*89f0*/  MOV R233, R5 ;  /* 0x0000000500e97202 */ /* 0x000fe40000000f00 */
[----:B------:R-:W-:-:S07]  /*8a00*/  MOV R9, R226 ;  /* 0x000000e200097202 */ /* 0x000fce0000000f00 */
[----:B------:R-:W-:Y:S05]  /*8a10*/  WARPSYNC.COLLECTIVE R10, `(.L_x_3837) ;  /* 0x000000000a087348 */ /* 0x000fea0003c00000 */
[----:B------:R0:W1:Y:S02]  /*8a20*/  SHFL.DOWN P6, R226, R233, R232, R235 ;  /* 0x080000e8e9e27389 */ /* 0x00006400000c00eb */
[----:B01----:R-:W-:Y:S01]  /*8a30*/  ENDCOLLECTIVE ;  /* 0x000000000000791b */ /* 0x003fe20003800000 */
.L_x_3837:
        /* <DEDUP_REMOVED lines=8> */
.L_x_3838:
[----:B------:R-:W-:Y:S02]  /*8ac0*/  MOV R233, R5 ;  /* 0x0000000500e97202 */ /* 0x000fe40000000f00 */
[----:B------:R-:W-:-:S07]  /*8ad0*/  MOV R9, R226 ;  /* 0x000000e200097202 */ /* 0x000fce0000000f00 */
[----:B------:R-:W-:Y:S05]  /*8ae0*/  WARPSYNC.COLLECTIVE R10, `(.L_x_3839) ;  /* 0x000000000a087348 */ /* 0x000fea0003c00000 */
[----:B------:R0:W1:Y:S02]  /*8af0*/  SHFL.DOWN P6, R226, R233, R232, R235 ;  /* 0x080000e8e9e27389 */ /* 0x00006400000c00eb */
[----:B01----:R-:W-:Y:S01]  /*8b00*/  ENDCOLLECTIVE ;  /* 0x000000000000791b */ /* 0x003fe20003800000 */
.L_x_3839:
        /* <DEDUP_REMOVED lines=9> */
.L_x_3840:
[----:B------:R-:W-:Y:S02]  /*8ba0*/  MOV R229, R5 ;  /* 0x0000000500e57202 */ /* 0x000fe40000000f00 */
[----:B------:R-:W-:-:S07]  /*8bb0*/  MOV R228, R226 ;  /* 0x000000e200e47202 */ /* 0x000fce0000000f00 */
[----:B------:R-:W-:Y:S05]  /*8bc0*/  WARPSYNC.COLLECTIVE R10, `(.L_x_3841) ;  /* 0x000000000a087348 */ /* 0x000fea0003c00000 */
[----:B------:R0:W1:Y:S02]  /*8bd0*/  SHFL.IDX P3, R226, R229, R224, R11 ;  /* 0x000000e0e5e27389 */ /* 0x000064000006000b */
[----:B01----:R-:W-:Y:S01]  /*8be0*/  ENDCOLLECTIVE ;  /* 0x000000000000791b */ /* 0x003fe20003800000 */
.L_x_3841:
[----:B------:R-:W-:Y:S02]  /*8bf0*/  MOV R229, R2 ;  /* 0x0000000200e57202 */ /* 0x000fe40000000f00 */
[----:B------:R-:W-:-:S07]  /*8c00*/  MOV R230, R226 ;  /* 0x000000e200e67202 */ /* 0x000fce0000000f00 */
[----:B------:R-:W-:Y:S05]  /*8c10*/  WARPSYNC.COLLECTIVE R10, `(.L_x_3842) ;  /* 0x000000000a087348 */ /* 0x000fea0003c00000 */
[----:B------:R0:W1:Y:S02]  /*8c20*/  SHFL.DOWN P6, R226, R233, R232, R235 ;  /* 0x080000e8e9e27389 */ /* 0x00006400000c00eb */
[----:B01----:R-:W-:Y:S01]  /*8c30*/  ENDCOLLECTIVE ;  /* 0x000000000000791b */ /* 0x003fe20003800000 */
.L_x_3842:
[----:B------:R-:W-:Y:S01]  /*8c40*/  MOV R233, R5 ;  /* 0x0000000500e97202 */ /* 0x000fe20000000f00 */
[----:B------:R-:W-:-:S07]  /*8c50*/  IMAD.MOV.U32 R8, RZ, RZ, R226 ;  /* 0x000000ffff087224 */ /* 0x000fce00078e00e2 */
[----:B------:R-:W-:Y:S05]  /*8c60*/  WARPSYNC.COLLECTIVE R10, `(.L_x_3843) ;  /* 0x000000000a087348 */ /* 0x000fea0003c00000 */
[----:B------:R0:W1:Y:S02]  /*8c70*/  SHFL.DOWN P6, R226, R233, R232, R235 ;  /* 0x080000e8e9e27389 */ /* 0x00006400000c00eb */
[----:B01----:R-:W-:Y:S01]  /*8c80*/  ENDCOLLECTIVE ;  /* 0x000000000000791b */ /* 0x003fe20003800000 */
.L_x_3843:
[----:B------:R-:W-:-:S07]  /*8c90*/  MOV R9, R226 ;  /* 0x000000e200097202 */ /* 0x000fce0000000f00 */
[----:B------:R-:W-:Y:S05]  /*8ca0*/  WARPSYNC.COLLECTIVE R10, `(.L_x_3844) ;  /* 0x000000000a087348 */ /* 0x000fea0003c00000 */
[----:B------:R0:W1:Y:S02]  /*8cb0*/  SHFL.IDX P3, R226, R229, R224, R11 ;  /* 0x000000e0e5e27389 */ /* 0x000064000006000b */
[----:B01----:R-:W-:Y:S01]  /*8cc0*/  ENDCOLLECTIVE ;  /* 0x000000000000791b */ /* 0x003fe20003800000 */
.L_x_3844:
[----:B------:R-:W-:Y:S02]  /*8cd0*/  MOV R229, R3 ;  /* 0x0000000300e57202 */ /* 0x000fe40000000f00 */
[----:B------:R-:W-:-:S07]  /*8ce0*/  MOV R231, R226 ;  /* 0x000000e200e77202 */ /* 0x000fce0000000f00 */
[----:B------:R-:W-:Y:S05]  /*8cf0*/  WARPSYNC.COLLECTIVE R10, `(.L_x_3845) ;  /* 0x000000000a087348 */ /* 0x000fea0003c00000 */
[----:B------:R0:W1:Y:S02]  /*8d00*/  SHFL.IDX P3, R226, R229, R224, R11 ;  /* 0x000000e0e5e27389 */ /* 0x000064000006000b */
[----:B01----:R-:W-:Y:S01]  /*8d10*/  ENDCOLLECTIVE ;  /* 0x000000000000791b */ /* 0x003fe20003800000 */
.L_x_3845:
[----:B------:R-:W-:Y:S05]  /*8d20*/  BRA `(.L_x_3846) ;  /* 0xffffffb400cc7947 */ /* 0x000fea000383ffff */
.L_x_3847:
        /* <DEDUP_REMOVED lines=13> */
.L_x_10948:


//--------------------- .text._Z25selective_scan_bwd_kernelI32Selective_Scan_bwd_kernel_traitsILi64ELi16ELb0ELb0ELb1ELb0ELb1EN3c104HalfEfEEv12SSMParamsBwd --------------------------
	.section	.text._Z25selective_scan_bwd_kernelI32Selective_Scan_bwd_kernel_traitsILi64ELi16ELb0ELb0ELb1ELb0ELb1EN3c104HalfEfEEv12SSMParamsBwd,"ax",@progbits
	.align	128
        .global         _Z25selective_scan_bwd_kernelI32Selective_Scan_bwd_kernel_traitsILi64ELi16ELb0ELb0ELb1ELb0ELb1EN3c104HalfEfEEv12SSMParamsBwd
        .type           _Z25selective_scan_bwd_kernelI32Selective_Scan_bwd_kernel_traitsILi64ELi16ELb0ELb0ELb1ELb0ELb1EN3c104HalfEfEEv12SSMParamsBwd,@function
        .size           _Z25selective_scan_bwd_kernelI32Selective_Scan_bwd_kernel_traitsILi64ELi16ELb0ELb0ELb1ELb0ELb1EN3c104HalfEfEEv12SSMParamsBwd,(.L_x_10949 - _Z25selective_scan_bwd_kernelI32Selective_Scan_bwd_kernel_traitsILi64ELi16ELb0ELb0ELb1ELb0ELb1EN3c104HalfEfEEv12SSMParamsBwd)
        .other          _Z25selective_scan_bwd_kernelI32Selective_Scan_bwd_kernel_traitsILi64ELi16ELb0ELb0ELb1ELb0ELb1EN3c104HalfEfEEv12SSMParamsBwd,@"STO_CUDA_ENTRY STV_DEFAULT"
_Z25selective_scan_bwd_kernelI32Selective_Scan_bwd_kernel_traitsILi64ELi16ELb0ELb0ELb1ELb0ELb1EN3c104HalfEfEEv12SSMParamsBwd:
.text._Z25selective_scan_bwd_kernelI32Selective_Scan_bwd_kernel_traitsILi64ELi16ELb0ELb0ELb1ELb0ELb1EN3c104HalfEfEEv12SSMParamsBwd:
[----:B------:R-:W-:Y:S08]  /*0000*/  LDC R1, c[0x0][0x28] ;  /* 0x00000a00ff017b82 */ /* 0x000ff00000000800 */
[----:B------:R-:W0:Y:S01]  /*0010*/  LDC.64 R2, c[0x0][0x2e8] ;  /* 0x0000ba00ff027b82 */ /* 0x000e220000000a00 */
[----:B------:R-:W1:Y:S01]  /*0020*/  S2R R159, SR_CTAID.Y ;  /* 0x00000000009f7919 */ /* 0x000e620000002600 */
[----:B------:R-:W-:Y:S01]  /*0030*/  ULDC.64 UR16, c[0x0][0x208] ;  /* 0x0000820000107ab9 */ /* 0x000fe20000000a00 */
[----:B------:R-:W-:-:S05]  /*0040*/  ULDC.64 UR8, c[0x0][0x280] ;  /* 0x0000a00000087ab9 */ /* 0x000fca0000000a00 */
[----:B------:R-:W2:Y:S08]  /*0050*/  LDC.64 R4, c[0x0][0x300] ;  /* 0x0000c000ff047b82 */ /* 0x000eb00000000a00 */
[----:B------:R-:W3:Y:S08]  /*0060*/  LDC R16, c[0x0][0x228] ;  /* 0x00008a00ff107b82 */ /* 0x000ef00000000800 */
[----:B------:R-:W4:Y:S01]  /*0070*/  LDC.64 R10, c[0x0][0x3d8] ;  /* 0x0000f600ff0a7b82 */ /* 0x000f220000000a00 */
[----:B0-----:R-:W-:-:S07]  /*0080*/  ISETP.NE.U32.AND P1, PT, R2, RZ, PT ;  /* 0x000000ff0200720c */ /* 0x001fce0003f25070 */
[----:B------:R-:W0:Y:S01]  /*0090*/  LDC.64 R12, c[0x0][0x3f8] ;  /* 0x0000fe00ff0c7b82 */ /* 0x000e220000000a00 */
[----:B------:R-:W-:-:S07]  /*00a0*/  ISETP.NE.AND.EX P1, PT, R3, RZ, PT, P1 ;  /* 0x000000ff0300720c */ /* 0x000fce0003f25310 */
[----:B------:R-:W5:Y:S01]  /*00b0*/  S2UR UR21, SR_CTAID.X ;  /* 0x00000000001579c3 */ /* 0x000f620000002500 */
[----:B-1----:R-:W-:-:S07]  /*00c0*/  SHF.R.S32.HI R8, RZ, 0x1f, R159 ;  /* 0x0000001fff087819 */ /* 0x002fce000001149f */
[----:B------:R-:W1:Y:S01]  /*00d0*/  LDC.64 R18, c[0x0][0x288] ;  /* 0x0000a200ff127b82 */ /* 0x000e620000000a00 */
[----:B------:R-:W-:-:S07]  /*00e0*/  @P1 LEA R2, P0, R159, R2, 0x2 ;  /* 0x000000029f021211 */ /* 0x000fce00078010ff */
[----:B------:R-:W1:Y:S01]  /*00f0*/  LDC.64 R20, c[0x0][0x298] ;  /* 0x0000a600ff147b82 */ /* 0x000e620000000a00 */
[----:B------:R-:W-:Y:S02]  /*0100*/  @P1 LEA.HI.X R3, R159, R3, R8, 0x2, P0 ;  /* 0x000000039f031211 */ /* 0x000fe400000f1408 */
[----:B------:R-:W-:Y:S02]  /*0110*/  CS2R R124, SRZ ;  /* 0x00000000007c7805 */ /* 0x000fe4000001ff00 */
[----:B--2---:R-:W-:Y:S01]  /*0120*/  ISETP.NE.U32.AND P0, PT, R4, RZ, PT ;  /* 0x000000ff0400720c */ /* 0x004fe20003f05070 */
[----:B------:R-:W-:Y:S01]  /*0130*/  UMOV UR4, URZ ;  /* 0x0000003f00047c82 */ /* 0x000fe20008000000 */
[----:B------:R-:W-:Y:S01]  /*0140*/  ULDC.64 UR10, c[0x0][0x290] ;  /* 0x0000a400000a7ab9 */ /* 0x000fe20000000a00 */
[----:B------:R2:W2:Y:S01]  /*0150*/  @P1 LDG.E R6, desc[UR16][R2.64] ;  /* 0x0000001002061981 */ /* 0x0004a2000c1e1900 */
[----:B------:R-:W-:Y:S02]  /*0160*/  ISETP.NE.AND.EX P0, PT, R5, RZ, PT, P0 ;  /* 0x000000ff0500720c */ /* 0x000fe40003f05300 */
[----:B------:R-:W-:Y:S01]  /*0170*/  CS2R R122, SRZ ;  /* 0x00000000007a7805 */ /* 0x000fe2000001ff00 */
[----:B------:R-:W1:Y:S01]  /*0180*/  LDC R17, c[0x0][0x224] ;  /* 0x00008900ff117b82 */ /* 0x000e620000000800 */
[----:B------:R-:W-:Y:S01]  /*0190*/  ULDC.64 UR14, c[0x0][0x328] ;  /* 0x0000ca00000e7ab9 */ /* 0x000fe20000000a00 */
[----:B------:R-:W-:-:S06]  /*01a0*/  ULDC.64 UR18, c[0x0][0x260] ;  /* 0x0000980000127ab9 */ /* 0x000fcc0000000a00 */
[----:B------:R-:W2:Y:S02]  /*01b0*/  LDC.64 R22, c[0x0][0x330] ;  /* 0x0000cc00ff167b82 */ /* 0x000ea40000000a00 */
[----:B------:R-:W-:-:S04]  /*01c0*/  @P0 LEA R4, P2, R159, R4, 0x2 ;  /* 0x000000049f040211 */ /* 0x000fc800078410ff */
[----:B------:R-:W-:Y:S02]  /*01d0*/  @P0 LEA.HI.X R5, R159, R5, R8, 0x2, P2 ;  /* 0x000000059f050211 */ /* 0x000fe400010f1408 */
[----:B------:R-:W2:Y:S03]  /*01e0*/  LDC.64 R24, c[0x0][0x278] ;  /* 0x00009e00ff187b82 */ /* 0x000ea60000000a00 */
[----:B------:R2:W2:Y:S01]  /*01f0*/  @P0 LDG.E R4, desc[UR16][R4.64] ;  /* 0x0000001004040981 */ /* 0x0004a2000c1e1900 */
[----:B---3--:R-:W-:Y:S01]  /*0200*/  IABS R7, R16 ;  /* 0x0000001000077213 */ /* 0x008fe20000000000 */
[----:B-----5:R-:W-:Y:S01]  /*0210*/  USHF.R.S32.HI UR20, URZ, 0x1f, UR21 ;  /* 0x0000001f3f147899 */ /* 0x020fe20008011415 */
[----:B----4-:R-:W-:Y:S01]  /*0220*/  ISETP.NE.U32.AND P2, PT, R10, RZ, PT ;  /* 0x000000ff0a00720c */ /* 0x010fe20003f45070 */
[----:B------:R-:W-:Y:S01]  /*0230*/  UIMAD.WIDE.U32 UR6, UR21, UR8, URZ ;  /* 0x00000008150672a5 */ /* 0x000fe2000f8e003f */
[----:B------:R-:W3:Y:S01]  /*0240*/  I2F.RP R0, R7 ;  /* 0x0000000700007306 */ /* 0x000ee20000209400 */
[----:B0-----:R-:W-:Y:S01]  /*0250*/  ISETP.NE.U32.AND P3, PT, R12, RZ, PT ;  /* 0x000000ff0c00720c */ /* 0x001fe20003f65070 */
[----:B------:R-:W-:Y:S01]  /*0260*/  UIMAD UR5, UR20, UR8, URZ ;  /* 0x00000008140572a4 */ /* 0x000fe2000f8e023f */
[----:B------:R-:W-:Y:S01]  /*0270*/  ISETP.NE.AND.EX P2, PT, R11, RZ, PT, P2 ;  /* 0x000000ff0b00720c */ /* 0x000fe20003f45320 */
[----:B------:R-:W0:Y:S01]  /*0280*/  LDC.64 R26, c[0x0][0x2f8] ;  /* 0x0000be00ff1a7b82 */ /* 0x000e220000000a00 */
[----:B------:R-:W-:Y:S01]  /*0290*/  ISETP.NE.AND.EX P3, PT, R13, RZ, PT, P3 ;  /* 0x000000ff0d00720c */ /* 0x000fe20003f65330 */
[----:B------:R-:W-:Y:S01]  /*02a0*/  UIMAD UR12, UR21, UR9, UR5 ;  /* 0x00000009150c72a4 */ /* 0x000fe2000f8e0205 */
[----:B-1----:R-:W-:Y:S01]  /*02b0*/  LEA R9, R17, 0xfffffc00, 0xa ;  /* 0xfffffc0011097811 */ /* 0x002fe200078e50ff */
[----:B------:R-:W-:Y:S01]  /*02c0*/  UIMAD UR5, UR20, UR10, URZ ;  /* 0x0000000a140572a4 */ /* 0x000fe2000f8e023f */
[----:B------:R-:W-:Y:S01]  /*02d0*/  HFMA2.MMA R155, -RZ, RZ, 0, 0 ;  /* 0x00000000ff9b7435 */ /* 0x000fe200000001ff */
[----:B------:R-:W-:Y:S01]  /*02e0*/  UIMAD.WIDE.U32 UR8, UR21, UR10, URZ ;  /* 0x0000000a150872a5 */ /* 0x000fe2000f8e003f */
[----:B------:R-:W-:Y:S01]  /*02f0*/  MOV R153, RZ ;  /* 0x000000ff00997202 */ /* 0x000fe20000000f00 */
[----:B------:R-:W-:Y:S01]  /*0300*/  UIMAD UR13, UR21, UR11, UR5 ;  /* 0x0000000b150d72a4 */ /* 0x000fe2000f8e0205 */
[----:B------:R-:W1:Y:S01]  /*0310*/  LDC.64 R28, c[0x0][0x3b8] ;  /* 0x0000ee00ff1c7b82 */ /* 0x000e620000000a00 */
[----:B------:R-:W-:Y:S01]  /*0320*/  UIMAD UR5, UR20, UR14, URZ ;  /* 0x0000000e140572a4 */ /* 0x000fe2000f8e023f */
[----:B---3--:R-:W2:Y:S01]  /*0330*/  MUFU.RCP R0, R0 ;  /* 0x0000000000007308 */ /* 0x008ea20000001000 */
[----:B------:R-:W-:Y:S01]  /*0340*/  ULDC.64 UR10, c[0x0][0x310] ;  /* 0x0000c400000a7ab9 */ /* 0x000fe20000000a00 */
[----:B------:R-:W-:Y:S01]  /*0350*/  UIADD3 UR9, UR9, UR13, URZ ;  /* 0x0000000d09097290 */ /* 0x000fe2000fffe03f */
[----:B------:R-:W-:Y:S01]  /*0360*/  @P3 LEA R122, P5, R159, R12, 0x2 ;  /* 0x0000000c9f7a3211 */ /* 0x000fe200078a10ff */
[----:B------:R-:W-:-:S02]  /*0370*/  UIADD3 UR7, UR7, UR12, URZ ;  /* 0x0000000c07077290 */ /* 0x000fc4000fffe03f */
[----:B------:R-:W3:Y:S01]  /*0380*/  LDC.64 R146, c[0x0][0x2e0] ;  /* 0x0000b800ff927b82 */ /* 0x000ee20000000a00 */
[----:B------:R-:W-:Y:S01]  /*0390*/  @P3 LEA.HI.X R123, R159, R13, R8, 0x2, P5 ;  /* 0x0000000d9f7b3211 */ /* 0x000fe200028f1408 */
[----:B------:R-:W-:Y:S01]  /*03a0*/  UIMAD.WIDE.U32 UR12, UR21, UR18, URZ ;  /* 0x00000012150c72a5 */ /* 0x000fe2000f8e003f */
[----:B------:R-:W-:Y:S02]  /*03b0*/  ISETP.NE.AND P3, PT, R16, RZ, PT ;  /* 0x000000ff1000720c */ /* 0x000fe40003f65270 */
[----:B--2---:R-:W-:Y:S02]  /*03c0*/  IADD3 R2, R0, 0xffffffe, RZ ;  /* 0x0ffffffe00027810 */ /* 0x004fe40007ffe0ff */
[----:B------:R-:W-:Y:S02]  /*03d0*/  IABS R0, R159 ;  /* 0x0000009f00007213 */ /* 0x000fe40000000000 */
[----:B------:R2:W4:Y:S02]  /*03e0*/  F2I.FTZ.U32.TRUNC.NTZ R3, R2 ;  /* 0x0000000200037305 */ /* 0x000524000021f000 */
[----:B--2---:R-:W-:Y:S01]  /*03f0*/  HFMA2.MMA R2, -RZ, RZ, 0, 0 ;  /* 0x00000000ff027435 */ /* 0x004fe200000001ff */
[----:B----4-:R-:W-:-:S05]  /*0400*/  IADD3 R14, RZ, -R3, RZ ;  /* 0x80000003ff0e7210 */ /* 0x010fca0007ffe0ff */
[----:B------:R-:W-:-:S04]  /*0410*/  IMAD R5, R14, R7, RZ ;  /* 0x000000070e057224 */ /* 0x000fc800078e02ff */
[----:B------:R-:W-:-:S06]  /*0420*/  IMAD.HI.U32 R3, R3, R5, R2 ;  /* 0x0000000503037227 */ /* 0x000fcc00078e0002 */
[----:B------:R-:W-:-:S05]  /*0430*/  IMAD.HI.U32 R157, R3, R0, RZ ;  /* 0x00000000039d7227 */ /* 0x000fca00078e00ff */
[----:B------:R-:W-:-:S05]  /*0440*/  IADD3 R2, -R157, RZ, RZ ;  /* 0x000000ff9d027210 */ /* 0x000fca0007ffe1ff */
[----:B------:R-:W-:Y:S02]  /*0450*/  IMAD R0, R7, R2, R0 ;  /* 0x0000000207007224 */ /* 0x000fe400078e0200 */
[----:B------:R-:W-:-:S03]  /*0460*/  IMAD R2, R8, R18, RZ ;  /* 0x0000001208027224 */ /* 0x000fc600078e02ff */
[----:B------:R-:W-:Y:S01]  /*0470*/  ISETP.GT.U32.AND P4, PT, R7, R0, PT ;  /* 0x000000000700720c */ /* 0x000fe20003f84070 */
[----:B------:R-:W-:Y:S02]  /*0480*/  IMAD R14, R159, R19, R2 ;  /* 0x000000139f0e7224 */ /* 0x000fe400078e0202 */
[----:B------:R-:W-:-:S10]  /*0490*/  IMAD R2, R8, R20, RZ ;  /* 0x0000001408027224 */ /* 0x000fd400078e02ff */
[----:B------:R-:W-:Y:S02]  /*04a0*/  @!P4 IADD3 R0, R0, -R7, RZ ;  /* 0x800000070000c210 */ /* 0x000fe40007ffe0ff */
[----:B------:R-:W-:Y:S02]  /*04b0*/  @!P4 IADD3 R157, R157, 0x1, RZ ;  /* 0x000000019d9dc810 */ /* 0x000fe40007ffe0ff */
[----:B------:R-:W-:Y:S02]  /*04c0*/  @P1 R2UR UR4, R6 ;  /* 0x00000000060412ca */ /* 0x000fe400000e0000 */
[C---:B------:R-:W-:Y:S01]  /*04d0*/  @P2 LEA R124, P1, R159.reuse, R10, 0x2 ;  /* 0x0000000a9f7c2211 */ /* 0x040fe200078210ff */
[C---:B------:R-:W-:Y:S01]  /*04e0*/  IMAD R10, R159.reuse, R21, R2 ;  /* 0x000000159f0a7224 */ /* 0x040fe200078e0202 */
[C---:B------:R-:W-:Y:S02]  /*04f0*/  LOP3.LUT R2, R159.reuse, R16, RZ, 0x3c, !PT ;  /* 0x000000109f027212 */ /* 0x040fe400078e3cff */
[----:B------:R-:W-:Y:S01]  /*0500*/  @P2 LEA.HI.X R125, R159, R11, R8, 0x2, P1 ;  /* 0x0000000b9f7d2211 */ /* 0x000fe200008f1408 */
[----:B------:R-:W-:Y:S01]  /*0510*/  IMAD R8, R8, R22, RZ ;  /* 0x0000001608087224 */ /* 0x000fe200078e02ff */
[----:B------:R-:W-:-:S02]  /*0520*/  ISETP.GE.U32.AND P2, PT, R0, R7, PT ;  /* 0x000000070000720c */ /* 0x000fc40003f46070 */
[----:B------:R-:W-:Y:S01]  /*0530*/  ISETP.NE.U32.AND P1, PT, RZ, UR10, PT ;  /* 0x0000000aff007c0c */ /* 0x000fe2000bf25070 */
[C---:B------:R-:W-:Y:S01]  /*0540*/  IMAD R12, R159.reuse, R23, R8 ;  /* 0x000000179f0c7224 */ /* 0x040fe200078e0208 */
[----:B------:R-:W-:Y:S01]  /*0550*/  ISETP.GE.AND P5, PT, R2, RZ, PT ;  /* 0x000000ff0200720c */ /* 0x000fe20003fa6270 */
[----:B------:R-:W-:Y:S01]  /*0560*/  IMAD.WIDE.U32 R2, R159, R18, UR6 ;  /* 0x000000069f027e25 */ /* 0x000fe2000f8e0012 */
[----:B------:R-:W-:Y:S01]  /*0570*/  ISETP.NE.AND.EX P1, PT, RZ, UR11, PT, P1 ;  /* 0x0000000bff007c0c */ /* 0x000fe2000bf25310 */
[----:B------:R-:W-:Y:S01]  /*0580*/  UIMAD.WIDE.U32 UR10, UR21, UR14, URZ ;  /* 0x0000000e150a72a5 */ /* 0x000fe2000f8e003f */
[----:B------:R-:W-:Y:S01]  /*0590*/  SHF.R.S32.HI R11, RZ, 0x1f, R9 ;  /* 0x0000001fff0b7819 */ /* 0x000fe20000011409 */
[----:B------:R-:W-:Y:S02]  /*05a0*/  UIMAD UR14, UR21, UR15, UR5 ;  /* 0x0000000f150e72a4 */ /* 0x000fe4000f8e0205 */
[----:B------:R-:W-:Y:S02]  /*05b0*/  UIMAD UR15, UR20, UR18, URZ ;  /* 0x00000012140f72a4 */ /* 0x000fe4000f8e023f */
[----:B------:R-:W-:Y:S01]  /*05c0*/  @P2 IADD3 R157, R157, 0x1, RZ ;  /* 0x000000019d9d2810 */ /* 0x000fe20007ffe0ff */
[----:B------:R-:W-:Y:S01]  /*05d0*/  UMOV UR5, URZ ;  /* 0x0000003f00057c82 */ /* 0x000fe20008000000 */
[----:B------:R-:W-:Y:S01]  /*05e0*/  @P0 R2UR UR5, R4 ;  /* 0x00000000040502ca */ /* 0x000fe200000e0000 */
[----:B------:R-:W-:Y:S01]  /*05f0*/  IMAD.WIDE.U32 R4, R159, R20, UR8 ;  /* 0x000000089f047e25 */ /* 0x000fe2000f8e0014 */
[----:B------:R-:W-:Y:S01]  /*0600*/  UIMAD UR15, UR21, UR19, UR15 ;  /* 0x00000013150f72a4 */ /* 0x000fe2000f8e020f */
[----:B------:R-:W2:Y:S01]  /*0610*/  LDC.64 R20, c[0x0][0x2f0] ;  /* 0x0000bc00ff147b82 */ /* 0x000ea20000000a00 */
[----:B------:R-:W-:Y:S01]  /*0620*/  UIADD3 UR11, UR11, UR14, URZ ;  /* 0x0000000e0b0b7290 */ /* 0x000fe2000fffe03f */
[----:B------:R-:W-:Y:S01]  /*0630*/  @!P5 IMAD.MOV R157, RZ, RZ, -R157 ;  /* 0x000000ffff9dd224 */ /* 0x000fe200078e0a9d */
[----:B------:R-:W-:Y:S01]  /*0640*/  @!P3 LOP3.LUT R157, RZ, R16, RZ, 0x33, !PT ;  /* 0x00000010ff9db212 */ /* 0x000fe200078e33ff */
[----:B------:R-:W-:Y:S01]  /*0650*/  UIADD3 UR13, UR13, UR15, URZ ;  /* 0x0000000f0d0d7290 */ /* 0x000fe2000fffe03f */
[----:B------:R-:W-:-:S02]  /*0660*/  IADD3 R13, P0, R9, R2, RZ ;  /* 0x00000002090d7210 */ /* 0x000fc40007f1e0ff */
[----:B------:R-:W-:Y:S01]  /*0670*/  SHF.R.S32.HI R15, RZ, 0x1f, R157 ;  /* 0x0000001fff0f7819 */ /* 0x000fe2000001149d */
[----:B------:R-:W4:Y:S01]  /*0680*/  @P1 LDC R16, c[0x0][0x214] ;  /* 0x00008500ff101b82 */ /* 0x000f220000000800 */
[----:B------:R-:W-:Y:S01]  /*0690*/  IADD3.X R14, R11, R3, R14, P0, !PT ;  /* 0x000000030b0e7210 */ /* 0x000fe200007fe40e */
[----:B------:R-:W-:Y:S01]  /*06a0*/  IMAD.WIDE.U32 R6, R159, R22, UR10 ;  /* 0x0000000a9f067e25 */ /* 0x000fe2000f8e0016 */
[----:B------:R-:W-:-:S03]  /*06b0*/  IADD3 R8, P0, R9, R4, RZ ;  /* 0x0000000409087210 */ /* 0x000fc60007f1e0ff */
[-C--:B------:R-:W-:Y:S01]  /*06c0*/  IMAD R0, R15, R24.reuse, RZ ;  /* 0x000000180f007224 */ /* 0x080fe200078e02ff */
[----:B------:R-:W-:Y:S01]  /*06d0*/  IADD3.X R10, R11, R5, R10, P0, !PT ;  /* 0x000000050b0a7210 */ /* 0x000fe200007fe40a */
[----:B------:R-:W5:Y:S01]  /*06e0*/  @P1 LDC R19, c[0x0][0x21c] ;  /* 0x00008700ff131b82 */ /* 0x000f620000000800 */
[----:B------:R-:W-:Y:S01]  /*06f0*/  IMAD.WIDE.U32 R2, R157, R24, UR12 ;  /* 0x0000000c9d027e25 */ /* 0x000fe2000f8e0018 */
[----:B------:R-:W-:Y:S02]  /*0700*/  ISETP.GE.AND P0, PT, R17, 0x1, PT ;  /* 0x000000011100780c */ /* 0x000fe40003f06270 */
[----:B------:R-:W-:Y:S01]  /*0710*/  IADD3 R4, P2, R9, R6, RZ ;  /* 0x0000000609047210 */ /* 0x000fe20007f5e0ff */
[----:B------:R-:W-:Y:S01]  /*0720*/  IMAD R15, R157, R25, R0 ;  /* 0x000000199d0f7224 */ /* 0x000fe200078e0200 */
[----:B------:R-:W-:Y:S02]  /*0730*/  IADD3 R9, P3, R9, R2, RZ ;  /* 0x0000000209097210 */ /* 0x000fe40007f7e0ff */
[----:B------:R-:W1:Y:S01]  /*0740*/  @P1 LDC.64 R126, c[0x0][0x310] ;  /* 0x0000c400ff7e1b82 */ /* 0x000e620000000a00 */
[----:B------:R-:W-:-:S02]  /*0750*/  IADD3.X R6, R11, R7, R12, P2, !PT ;  /* 0x000000070b067210 */ /* 0x000fc400017fe40c */
[----:B------:R-:W-:Y:S02]  /*0760*/  IADD3 R2, R3, R15, RZ ;  /* 0x0000000f03027210 */ /* 0x000fe40007ffe0ff */
[----:B--2---:R-:W-:Y:S02]  /*0770*/  LEA R12, P2, R13, R20, 0x1 ;  /* 0x000000140d0c7211 */ /* 0x004fe400078408ff */
[----:B------:R-:W-:Y:S01]  /*0780*/  IADD3.X R2, R11, R2, RZ, P3, !PT ;  /* 0x000000020b027210 */ /* 0x000fe20001ffe4ff */
[----:B----4-:R-:W-:Y:S01]  /*0790*/  @P1 IMAD R0, R16, UR21, R159 ;  /* 0x0000001510001c24 */ /* 0x010fe2000f8e029f */
[----:B------:R-:W-:Y:S02]  /*07a0*/  LEA.HI.X R11, R13, R21, R14, 0x1, P2 ;  /* 0x000000150d0b7211 */ /* 0x000fe400010f0c0e */
[----:B0-----:R-:W-:Y:S01]  /*07b0*/  LEA R5, P2, R8, R26, 0x1 ;  /* 0x0000001a08057211 */ /* 0x001fe200078408ff */
[----:B------:R-:W-:Y:S01]  /*07c0*/  @P1 IMAD R0, R0, R17, RZ ;  /* 0x0000001100001224 */ /* 0x000fe200078e02ff */
[----:B---3--:R-:W-:-:S02]  /*07d0*/  LEA R149, P4, R9, R146, 0x1 ;  /* 0x0000009209957211 */ /* 0x008fc400078808ff */
[----:B------:R-:W-:Y:S01]  /*07e0*/  LEA.HI.X R7, R8, R27, R10, 0x1, P2 ;  /* 0x0000001b08077211 */ /* 0x000fe200010f0c0a */
[----:B-----5:R-:W-:Y:S01]  /*07f0*/  @P1 IMAD R3, R0, R19, RZ ;  /* 0x0000001300031224 */ /* 0x020fe200078e02ff */
[C---:B-1----:R-:W-:Y:S02]  /*0800*/  LEA R0, P3, R4.reuse, R28, 0x1 ;  /* 0x0000001c04007211 */ /* 0x042fe400078608ff */
[----:B------:R-:W-:Y:S01]  /*0810*/  LEA.HI.X R147, R9, R147, R2, 0x1, P4 ;  /* 0x0000009309937211 */ /* 0x000fe200020f0c02 */
[----:B------:R-:W-:Y:S01]  /*0820*/  @P1 IMAD.WIDE R126, R3, 0x8, R126 ;  /* 0x00000008037e1825 */ /* 0x000fe200078e027e */
[----:B------:R-:W-:Y:S02]  /*0830*/  LEA.HI.X R3, R4, R29, R6, 0x1, P3 ;  /* 0x0000001d04037211 */ /* 0x000fe400018f0c06 */
[----:B------:R-:W-:Y:S01]  /*0840*/  @!P1 CS2R R126, SRZ ;  /* 0x00000000007e9805 */ /* 0x000fe2000001ff00 */
[----:B------:R-:W-:Y:S06]  /*0850*/  @!P0 BRA `(.L_x_3848) ;  /* 0x0000009400ac8947 */ /* 0x000fec0003800000 */
[----:B------:R-:W0:Y:S01]  /*0860*/  S2R R160, SR_TID.X ;  /* 0x0000000000a07919 */ /* 0x000e220000002100 */
[----:B------:R-:W1:Y:S01]  /*0870*/  S2UR UR7, SR_CgaCtaId ;  /* 0x00000000000779c3 */ /* 0x000e620000008800 */
[----:B------:R-:W-:Y:S01]  /*0880*/  R2UR UR19, R3 ;  /* 0x00000000031372ca */ /* 0x000fe200000e0000 */
[----:B------:R-:W-:Y:S01]  /*0890*/  UMOV UR6, 0x400 ;  /* 0x0000040000067882 */ /* 0x000fe20000000000 */
[----:B------:R-:W2:Y:S01]  /*08a0*/  S2R R151, SR_LANEID ;  /* 0x0000000000977919 */ /* 0x000ea20000000000 */
[----:B------:R-:W-:Y:S02]  /*08b0*/  R2UR UR12, R12 ;  /* 0x000000000c0c72ca */ /* 0x000fe400000e0000 */
[----:B------:R-:W-:Y:S02]  /*08c0*/  R2UR UR13, R11 ;  /* 0x000000000b0d72ca */ /* 0x000fe400000e0000 */
[----:B------:R-:W-:Y:S02]  /*08d0*/  R2UR UR14, R5 ;  /* 0x00000000050e72ca */ /* 0x000fe400000e0000 */
[----:B------:R-:W-:-:S02]  /*08e0*/  R2UR UR15, R7 ;  /* 0x00000000070f72ca */ /* 0x000fc400000e0000 */
[----:B------:R-:W-:Y:S02]  /*08f0*/  R2UR UR18, R0 ;  /* 0x00000000001272ca */ /* 0x000fe400000e0000 */
[----:B------:R-:W-:Y:S02]  /*0900*/  MOV R153, RZ ;  /* 0x000000ff00997202 */ /* 0x000fe40000000f00 */
        /* <DEDUP_REMOVED lines=12> */
.L_x_3903:
[----:B0-----:R-:W0:Y:S01]  /*09d0*/  LDC R81, c[0x0][0x224] ;  /* 0x00008900ff517b82 */ /* 0x001e220000000800 */
[----:B------:R-:W-:Y:S01]  /*09e0*/  ULDC UR9, c[0x0][0x218] ;  /* 0x0000860000097ab9 */ /* 0x000fe20000000800 */
[C---:B------:R-:W-:Y:S01]  /*09f0*/  LOP3.LUT R156, R120.reuse, 0x20, RZ, 0xfc, !PT ;  /* 0x00000020789c7812 */ /* 0x040fe200078efcff */
[----:B------:R-:W-:Y:S01]  /*0a00*/  ULDC.64 UR10, c[0x0][0x2a8] ;  /* 0x0000aa00000a7ab9 */ /* 0x000fe20000000a00 */
[C---:B------:R-:W-:Y:S01]  /*0a10*/  LEA R2, P3, R120.reuse, UR12, 0x1 ;  /* 0x0000000c78027c11 */ /* 0x040fe2000f8608ff */
[----:B------:R-:W-:Y:S01]  /*0a20*/  ULDC.64 UR22, c[0x0][0x318] ;  /* 0x0000c60000167ab9 */ /* 0x000fe20000000a00 */
[C---:B------:R-:W-:Y:S02]  /*0a30*/  LOP3.LUT R154, R120.reuse, 0x40, RZ, 0xfc, !PT ;  /* 0x00000040789a7812 */ /* 0x040fe400078efcff */
[----:B------:R-:W-:Y:S02]  /*0a40*/  LOP3.LUT R152, R120, 0x60, RZ, 0xfc, !PT ;  /* 0x0000006078987812 */ /* 0x000fe400078efcff */
[----:B------:R-:W-:-:S02]  /*0a50*/  PRMT R5, RZ, 0x7610, R5 ;  /* 0x00007610ff057816 */ /* 0x000fc40000000005 */
[C---:B------:R-:W-:Y:S02]  /*0a60*/  LOP3.LUT R150, R120.reuse, 0x80, RZ, 0xfc, !PT ;  /* 0x0000008078967812 */ /* 0x040fe400078efcff */
[----:B------:R-:W-:Y:S02]  /*0a70*/  PRMT R0, RZ, 0x7610, R0 ;  /* 0x00007610ff007816 */ /* 0x000fe40000000000 */
[C---:B------:R-:W-:Y:S02]  /*0a80*/  LOP3.LUT R148, R120.reuse, 0xa0, RZ, 0xfc, !PT ;  /* 0x000000a078947812 */ /* 0x040fe400078efcff */
[C---:B------:R-:W-:Y:S02]  /*0a90*/  LEA.HI.X R3, R120.reuse, UR13, R121, 0x1, P3 ;  /* 0x0000000d78037c11 */ /* 0x040fe400098f0c79 */
[C---:B------:R-:W-:Y:S02]  /*0aa0*/  LOP3.LUT R146, R120.reuse, 0xc0, RZ, 0xfc, !PT ;  /* 0x000000c078927812 */ /* 0x040fe400078efcff */
[C---:B------:R-:W-:Y:S01]  /*0ab0*/  LOP3.LUT R144, R120.reuse, 0xe0, RZ, 0xfc, !PT ;  /* 0x000000e078907812 */ /* 0x040fe200078efcff */
[----:B0-----:R-:W-:Y:S01]  /*0ac0*/  VIADD R141, R81, -UR6 ;  /* 0x80000006518d7c36 */ /* 0x001fe20008000000 */
[----:B------:R-:W-:-:S02]  /*0ad0*/  LOP3.LUT R142, R120, 0x100, RZ, 0xfc, !PT ;  /* 0x00000100788e7812 */ /* 0x000fc400078efcff */
[----:B------:R-:W-:Y:S02]  /*0ae0*/  PRMT R7, RZ, 0x7610, R7 ;  /* 0x00007610ff077816 */ /* 0x000fe40000000007 */
[----:B------:R-:W-:Y:S02]  /*0af0*/  LEA R118, R141, 0xfffffc00, 0xa ;  /* 0xfffffc008d767811 */ /* 0x000fe400078e50ff */
[----:B------:R-:W-:Y:S02]  /*0b00*/  PRMT R6, RZ, 0x7610, R6 ;  /* 0x00007610ff067816 */ /* 0x000fe40000000006 */
[----:B------:R-:W-:Y:S02]  /*0b10*/  IADD3 R137, -R118, UR9, RZ ;  /* 0x0000000976897c10 */ /* 0x000fe4000fffe1ff */
[----:B------:R-:W-:Y:S02]  /*0b20*/  PRMT R9, RZ, 0x7610, R9 ;  /* 0x00007610ff097816 */ /* 0x000fe40000000009 */
[-C--:B------:R-:W-:Y:S01]  /*0b30*/  ISETP.GE.AND P2, PT, R120, R137.reuse, PT ;  /* 0x000000897800720c */ /* 0x080fe20003f46270 */
[----:B------:R-:W-:Y:S01]  /*0b40*/  BAR.SYNC.DEFER_BLOCKING 0x0 ;  /* 0x0000000000007b1d */ /* 0x000fe20000010000 */
[----:B------:R-:W-:-:S02]  /*0b50*/  ISETP.GE.AND P1, PT, R156, R137, PT ;  /* 0x000000899c00720c */ /* 0x000fc40003f26270 */
[-C--:B------:R-:W-:Y:S02]  /*0b60*/  ISETP.GE.AND P0, PT, R154, R137.reuse, PT ;  /* 0x000000899a00720c */ /* 0x080fe40003f06270 */
[-C--:B------:R-:W-:Y:S02]  /*0b70*/  ISETP.GE.AND P4, PT, R152, R137.reuse, PT ;  /* 0x000000899800720c */ /* 0x080fe40003f86270 */
[-C--:B------:R-:W-:Y:S02]  /*0b80*/  ISETP.GE.AND P6, PT, R150, R137.reuse, PT ;  /* 0x000000899600720c */ /* 0x080fe40003fc6270 */
[-C--:B------:R-:W-:Y:S02]  /*0b90*/  ISETP.GE.AND P5, PT, R148, R137.reuse, PT ;  /* 0x000000899400720c */ /* 0x080fe40003fa6270 */
[----:B------:R-:W-:Y:S02]  /*0ba0*/  ISETP.GE.AND P3, PT, R146, R137, PT ;  /* 0x000000899200720c */ /* 0x000fe40003f66270 */
[----:B------:R-:W-:-:S02]  /*0bb0*/  PRMT R8, RZ, 0x7610, R8 ;  /* 0x00007610ff087816 */ /* 0x000fc40000000008 */
[C---:B------:R-:W-:Y:S02]  /*0bc0*/  LOP3.LUT R140, R120.reuse, 0x120, RZ, 0xfc, !PT ;  /* 0x00000120788c7812 */ /* 0x040fe400078efcff */
[----:B------:R-:W-:Y:S02]  /*0bd0*/  PRMT R11, RZ, 0x7610, R11 ;  /* 0x00007610ff0b7816 */ /* 0x000fe4000000000b */
[C---:B------:R-:W-:Y:S02]  /*0be0*/  LOP3.LUT R136, R120.reuse, 0x140, RZ, 0xfc, !PT ;  /* 0x0000014078887812 */ /* 0x040fe400078efcff */
[----:B------:R-:W-:Y:S02]  /*0bf0*/  PRMT R10, RZ, 0x7610, R10 ;  /* 0x00007610ff0a7816 */ /* 0x000fe4000000000a */
[----:B------:R-:W-:Y:S01]  /*0c00*/  LOP3.LUT R135, R120, 0x160, RZ, 0xfc, !PT ;  /* 0x0000016078877812 */ /* 0x000fe200078efcff */
[----:B--2---:R-:W2:Y:S01]  /*0c10*/  @!P2 LDG.E.U16 R5, desc[UR16][R2.64] ;  /* 0x000000100205a981 */ /* 0x004ea2000c1e1500 */
[----:B------:R-:W-:-:S02]  /*0c20*/  ISETP.GE.AND P2, PT, R144, R137, PT ;  /* 0x000000899000720c */ /* 0x000fc40003f46270 */
[----:B------:R-:W-:Y:S01]  /*0c30*/  PRMT R13, RZ, 0x7610, R13 ;  /* 0x00007610ff0d7816 */ /* 0x000fe2000000000d */
[----:B---3--:R-:W3:Y:S01]  /*0c40*/  @!P1 LDG.E.U16 R0, desc[UR16][R2.64+0x40] ;  /* 0x0000401002009981 */ /* 0x008ee2000c1e1500 */
[-C--:B------:R-:W-:Y:S02]  /*0c50*/  ISETP.GE.AND P1, PT, R142, R137.reuse, PT ;  /* 0x000000898e00720c */ /* 0x080fe40003f26270 */
[C---:B------:R-:W-:Y:S01]  /*0c60*/  LOP3.LUT R134, R120.reuse, 0x180, RZ, 0xfc, !PT ;  /* 0x0000018078867812 */ /* 0x040fe200078efcff */
[----:B------:R-:W4:Y:S01]  /*0c70*/  @!P0 LDG.E.U16 R7, desc[UR16][R2.64+0x80] ;  /* 0x0000801002078981 */ /* 0x000f22000c1e1500 */
[----:B------:R-:W-:Y:S02]  /*0c80*/  LOP3.LUT R117, R120, 0x1a0, RZ, 0xfc, !PT ;  /* 0x000001a078757812 */ /* 0x000fe400078efcff */
[----:B------:R-:W-:Y:S01]  /*0c90*/  ISETP.GE.AND P0, PT, R140, R137, PT ;  /* 0x000000898c00720c */ /* 0x000fe20003f06270 */
[----:B------:R-:W5:Y:S01]  /*0ca0*/  @!P4 LDG.E.U16 R6, desc[UR16][R2.64+0xc0] ;  /* 0x0000c0100206c981 */ /* 0x000f62000c1e1500 */
[----:B------:R-:W-:-:S02]  /*0cb0*/  LOP3.LUT R116, R120, 0x1c0, RZ, 0xfc, !PT ;  /* 0x000001c078747812 */ /* 0x000fc400078efcff */
[-C--:B------:R-:W-:Y:S01]  /*0cc0*/  ISETP.GE.AND P4, PT, R136, R137.reuse, PT ;  /* 0x000000898800720c */ /* 0x080fe20003f86270 */
[----:B------:R-:W5:Y:S01]  /*0cd0*/  @!P6 LDG.E.U16 R9, desc[UR16][R2.64+0x100] ;  /* 0x000100100209e981 */ /* 0x000f62000c1e1500 */
[----:B------:R-:W-:Y:S02]  /*0ce0*/  LOP3.LUT R115, R120, 0x1e0, RZ, 0xfc, !PT ;  /* 0x000001e078737812 */ /* 0x000fe400078efcff */
[-C--:B------:R-:W-:Y:S01]  /*0cf0*/  ISETP.GE.AND P6, PT, R135, R137.reuse, PT ;  /* 0x000000898700720c */ /* 0x080fe20003fc6270 */
[----:B------:R-:W5:Y:S01]  /*0d00*/  @!P5 LDG.E.U16 R8, desc[UR16][R2.64+0x140] ;  /* 0x000140100208d981 */ /* 0x000f62000c1e1500 */
[-C--:B------:R-:W-:Y:S02]  /*0d10*/  ISETP.GE.AND P5, PT, R134, R137.reuse, PT ;  /* 0x000000898600720c */ /* 0x080fe40003fa6270 */
[----:B------:R-:W-:Y:S01]  /*0d20*/  PRMT R12, RZ, 0x7610, R12 ;  /* 0x00007610ff0c7816 */ /* 0x000fe2000000000c */
[----:B------:R-:W5:Y:S01]  /*0d30*/  @!P3 LDG.E.U16 R11, desc[UR16][R2.64+0x180] ;  /* 0x00018010020bb981 */ /* 0x000f62000c1e1500 */
[----:B------:R-:W-:-:S02]  /*0d40*/  ISETP.GE.AND P3, PT, R117, R137, PT ;  /* 0x000000897500720c */ /* 0x000fc40003f66270 */
[----:B------:R-:W-:Y:S01]  /*0d50*/  PRMT R15, RZ, 0x7610, R15 ;  /* 0x00007610ff0f7816 */ /* 0x000fe2000000000f */
[----:B------:R-:W5:Y:S01]  /*0d60*/  @!P2 LDG.E.U16 R10, desc[UR16][R2.64+0x1c0] ;  /* 0x0001c010020aa981 */ /* 0x000f62000c1e1500 */
[----:B------:R-:W-:-:S03]  /*0d70*/  ISETP.GE.AND P2, PT, R116, R137, PT ;  /* 0x000000897400720c */ /* 0x000fc60003f46270 */
[----:B------:R-:W5:Y:S01]  /*0d80*/  @!P1 LDG.E.U16 R13, desc[UR16][R2.64+0x200] ;  /* 0x00020010020d9981 */ /* 0x000f62000c1e1500 */
[----:B------:R-:W-:Y:S02]  /*0d90*/  ISETP.GE.AND P1, PT, R115, R137, PT ;  /* 0x000000897300720c */ /* 0x000fe40003f26270 */
        /* <DEDUP_REMOVED lines=12> */
[----:B------:R-:W-:-:S04]  /*0e60*/  LOP3.LUT R22, R158, 0xfffffe00, RZ, 0xc0, !PT ;  /* 0xfffffe009e167812 */ /* 0x000fc800078ec0ff */
[----:B------:R-:W-:-:S04]  /*0e70*/  IADD3 R20, R22, R151, RZ ;  /* 0x0000009716147210 */ /* 0x000fc80007ffe0ff */
[C---:B------:R-:W-:Y:S02]  /*0e80*/  IADD3 R21, R20.reuse, 0x20, RZ ;  /* 0x0000002014157810 */ /* 0x040fe40007ffe0ff */
[C---:B------:R-:W-:Y:S02]  /*0e90*/  IADD3 R23, R20.reuse, 0x40, RZ ;  /* 0x0000004014177810 */ /* 0x040fe40007ffe0ff */
[C---:B------:R-:W-:Y:S02]  /*0ea0*/  IADD3 R25, R20.reuse, 0x60, RZ ;  /* 0x0000006014197810 */ /* 0x040fe40007ffe0ff */
[C---:B------:R-:W-:Y:S02]  /*0eb0*/  LEA.HI.SX32 R114, R20.reuse, R20, 0x1b ;  /* 0x0000001414727211 */ /* 0x040fe400078fdaff */
[C---:B------:R-:W-:Y:S01]  /*0ec0*/  IADD3 R27, R20.reuse, 0x80, RZ ;  /* 0x00000080141b7810 */ /* 0x040fe20007ffe0ff */
[C---:B------:R-:W-:Y:S01]  /*0ed0*/  VIADD R33, R20.reuse, 0xe0 ;  /* 0x000000e014217836 */ /* 0x040fe20000000000 */
[----:B------:R-:W-:-:S02]  /*0ee0*/  IADD3 R29, R20, 0xa0, RZ ;  /* 0x000000a0141d7810 */ /* 0x000fc40007ffe0ff */
[-C--:B------:R-:W-:Y:S02]  /*0ef0*/  LEA.HI.SX32 R21, R21, R20.reuse, 0x1b ;  /* 0x0000001415157211 */ /* 0x080fe400078fdaff */
[C---:B------:R-:W-:Y:S02]  /*0f00*/  IADD3 R31, R20.reuse, 0xc0, RZ ;  /* 0x000000c0141f7810 */ /* 0x040fe40007ffe0ff */
[-C--:B------:R-:W-:Y:S02]  /*0f10*/  LEA.HI.SX32 R23, R23, R20.reuse, 0x1b ;  /* 0x0000001417177211 */ /* 0x080fe400078fdaff */
[----:B------:R-:W-:Y:S02]  /*0f20*/  LEA.HI.SX32 R25, R25, R20, 0x1b ;  /* 0x0000001419197211 */ /* 0x000fe400078fdaff */
[----:B0-----:R-:W-:Y:S02]  /*0f30*/  IADD3 R3, R20, 0x100, RZ ;  /* 0x0000010014037810 */ /* 0x001fe40007ffe0ff */
        /* <DEDUP_REMOVED lines=13> */
[----:B------:R-:W-:Y:S01]  /*1010*/  LEA R110, R27, UR7, 0x1 ;  /* 0x000000071b6e7c11 */ /* 0x000fe2000f8e08ff */
[C---:B------:R-:W-:Y:S01]  /*1020*/  VIADD R47, R20.reuse, 0x1e0 ;  /* 0x000001e0142f7836 */ /* 0x040fe20000000000 */
[C---:B------:R-:W-:Y:S02]  /*1030*/  IADD3 R43, R20.reuse, 0x1a0, RZ ;  /* 0x000001a0142b7810 */ /* 0x040fe40007ffe0ff */
[-C--:B------:R-:W-:Y:S02]  /*1040*/  LEA.HI.SX32 R35, R35, R20.reuse, 0x1b ;  /* 0x0000001423237211 */ /* 0x080fe400078fdaff */
[----:B------:R-:W-:Y:S02]  /*1050*/  LEA R109, R29, UR7, 0x1 ;  /* 0x000000071d6d7c11 */ /* 0x000fe4000f8e08ff */
[----:B------:R-:W-:Y:S02]  /*1060*/  IADD3 R45, R20, 0x1c0, RZ ;  /* 0x000001c0142d7810 */ /* 0x000fe40007ffe0ff */
        /* <DEDUP_REMOVED lines=8> */
[-C--:B------:R-:W-:Y:S02]  /*10f0*/  LEA.HI.SX32 R45, R45, R20.reuse, 0x1b ;  /* 0x000000142d2d7211 */ /* 0x080fe400078fdaff */
[----:B------:R-:W-:Y:S02]  /*1100*/  LEA R104, R37, UR7, 0x1 ;  /* 0x0000000725687c11 */ /* 0x000fe4000f8e08ff */
[----:B------:R-:W-:Y:S02]  /*1110*/  LEA.HI.SX32 R47, R47, R20, 0x1b ;  /* 0x000000142f2f7211 */ /* 0x000fe400078fdaff */
[----:B------:R-:W-:Y:S02]  /*1120*/  LEA R103, R39, UR7, 0x1 ;  /* 0x0000000727677c11 */ /* 0x000fe4000f8e08ff */
[----:B------:R-:W-:-:S02]  /*1130*/  LEA R102, R41, UR7, 0x1 ;  /* 0x0000000729667c11 */ /* 0x000fc4000f8e08ff */
[----:B------:R-:W-:Y:S01]  /*1140*/  LEA R101, R43, UR7, 0x1 ;  /* 0x000000072b657c11 */ /* 0x000fe2000f8e08ff */
[----:B------:R-:W0:Y:S01]  /*1150*/  LDC.64 R40, c[0x0][0x2a0] ;  /* 0x0000a800ff287b82 */ /* 0x000e220000000a00 */
[----:B------:R-:W-:Y:S02]  /*1160*/  LEA R100, R45, UR7, 0x1 ;  /* 0x000000072d647c11 */ /* 0x000fe4000f8e08ff */
[----:B------:R-:W-:Y:S02]  /*1170*/  LEA R99, R47, UR7, 0x1 ;  /* 0x000000072f637c11 */ /* 0x000fe4000f8e08ff */
[-C--:B------:R-:W-:Y:S02]  /*1180*/  ISETP.GE.AND P2, PT, R120, R137.reuse, PT ;  /* 0x000000897800720c */ /* 0x080fe40003f46270 */
[----:B------:R-:W-:Y:S02]  /*1190*/  ISETP.GE.AND P1, PT, R156, R137, PT ;  /* 0x000000899c00720c */ /* 0x000fe40003f26270 */
[----:B------:R-:W-:-:S02]  /*11a0*/  LEA R2, P0, R120, UR14, 0x1 ;  /* 0x0000000e78027c11 */ /* 0x000fc4000f8008ff */
[-C--:B------:R-:W-:Y:S02]  /*11b0*/  ISETP.GE.AND P4, PT, R152, R137.reuse, PT ;  /* 0x000000899800720c */ /* 0x080fe40003f86270 */
[----:B------:R-:W-:Y:S02]  /*11c0*/  LEA.HI.X R3, R120, UR15, R121, 0x1, P0 ;  /* 0x0000000f78037c11 */ /* 0x000fe400080f0c79 */
[-C--:B------:R-:W-:Y:S02]  /*11d0*/  ISETP.GE.AND P0, PT, R154, R137.reuse, PT ;  /* 0x000000899a00720c */ /* 0x080fe40003f06270 */
[-C--:B------:R-:W-:Y:S02]  /*11e0*/  ISETP.GE.AND P6, PT, R150, R137.reuse, PT ;  /* 0x000000899600720c */ /* 0x080fe40003fc6270 */
[-C--:B------:R-:W-:Y:S02]  /*11f0*/  ISETP.GE.AND P5, PT, R148, R137.reuse, PT ;  /* 0x000000899400720c */ /* 0x080fe40003fa6270 */
[----:B------:R-:W-:Y:S01]  /*1200*/  ISETP.GE.AND P3, PT, R146, R137, PT ;  /* 0x000000899200720c */ /* 0x000fe20003f66270 */
[----:B--2---:R-:W-:Y:S04]  /*1210*/  STS.U16 [R114], R5 ;  /* 0x0000000572007388 */ /* 0x004fe80000000400 */
[----:B-1-3--:R1:W-:Y:S04]  /*1220*/  STS.U16 [R113+0x40], R0 ;  /* 0x0000400071007388 */ /* 0x00a3e80000000400 */
[----:B----4-:R-:W-:Y:S04]  /*1230*/  STS.U16 [R112+0x80], R7 ;  /* 0x0000800770007388 */ /* 0x010fe80000000400 */
[----:B-----5:R2:W-:Y:S01]  /*1240*/  STS.U16 [R111+0xc0], R6 ;  /* 0x0000c0066f007388 */ /* 0x0205e20000000400 */
[----:B-1----:R-:W-:-:S03]  /*1250*/  LEA R0, R151, R22, 0x4 ;  /* 0x0000001697007211 */ /* 0x002fc600078e20ff */
        /* <DEDUP_REMOVED lines=35> */
[----:B-1----:R-:W-:Y:S02]  /*1490*/  PRMT R8, RZ, 0x7610, R8 ;  /* 0x00007610ff087816 */ /* 0x002fe40000000008 */
        /* <DEDUP_REMOVED lines=23> */
[----:B-----5:R-:W-:Y:S02]  /*1610*/  PRMT R14, RZ, 0x7610, R14 ;  /* 0x00007610ff0e7816 */ /* 0x020fe4000000000e */
[----:B------:R-:W-:Y:S02]  /*1620*/  PRMT R15, RZ, 0x7610, R15 ;  /* 0x00007610ff0f7816 */ /* 0x000fe4000000000f */
[----:B------:R-:W-:Y:S02]  /*1630*/  PRMT R0, RZ, 0x7610, R0 ;  /* 0x00007610ff007816 */ /* 0x000fe40000000000 */
[----:B0-----:R-:W-:Y:S01]  /*1640*/  PRMT R17, RZ, 0x7610, R17 ;  /* 0x00007610ff117816 */ /* 0x001fe20000000011 */
        /* <DEDUP_REMOVED lines=10> */
[----:B------:R-:W-:-:S02]  /*16f0*/  ISETP.GE.AND P4, PT, R120, R137, PT ;  /* 0x000000897800720c */ /* 0x000fc40003f86270 */
[----:B------:R-:W-:Y:S02]  /*1700*/  ISETP.GE.AND P5, PT, R156, R137, PT ;  /* 0x000000899c00720c */ /* 0x000fe40003fa6270 */
[----:B0-----:R-:W-:-:S04]  /*1710*/  LEA R2, P0, R120, UR18, 0x1 ;  /* 0x0000001278027c11 */ /* 0x001fc8000f8008ff */
[----:B------:R-:W-:Y:S02]  /*1720*/  LEA.HI.X R3, R120, UR19, R121, 0x1, P0 ;  /* 0x0000001378037c11 */ /* 0x000fe400080f0c79 */
        /* <DEDUP_REMOVED lines=16> */
[----:B----4-:R-:W-:Y:S04]  /*1830*/  STS.U16 [R112+0x80], R7 ;  /* 0x0000800770007388 */ /* 0x010fe80000000400 */
[----:B------:R2:W-:Y:S04]  /*1840*/  STS.U16 [R111+0xc0], R8 ;  /* 0x0000c0086f007388 */ /* 0x0005e80000000400 */
[----:B------:R3:W-:Y:S04]  /*1850*/  STS.U16 [R110+0x100], R9 ;  /* 0x000100096e007388 */ /* 0x0007e80000000400 */
[----:B------:R4:W-:Y:S04]  /*1860*/  STS.U16 [R109+0x140], R10 ;  /* 0x0001400a6d007388 */ /* 0x0009e80000000400 */
[----:B------:R4:W-:Y:S04]  /*1870*/  STS.U16 [R108+0x180], R11 ;  /* 0x0001800b6c007388 */ /* 0x0009e80000000400 */
[----:B------:R-:W-:Y:S04]  /*1880*/  STS.U16 [R107+0x1c0], R12 ;  /* 0x0001c00c6b007388 */ /* 0x000fe80000000400 */
[----:B------:R-:W-:Y:S04]  /*1890*/  STS.U16 [R106+0x200], R13 ;  /* 0x0002000d6a007388 */ /* 0x000fe80000000400 */
[----:B-----5:R-:W-:Y:S04]  /*18a0*/  STS.U16 [R105+0x240], R14 ;  /* 0x0002400e69007388 */ /* 0x020fe80000000400 */
        /* <DEDUP_REMOVED lines=27> */
[----:B------:R-:W-:Y:S02]  /*1a60*/  PRMT R7, RZ, 0x7610, R7 ;  /* 0x00007610ff077816 */ /* 0x000fe40000000007 */
[----:B---3--:R-:W-:Y:S02]  /*1a70*/  PRMT R9, RZ, 0x7610, R9 ;  /* 0x00007610ff097816 */ /* 0x008fe40000000009 */
[----:B----4-:R-:W-:Y:S02]  /*1a80*/  PRMT R10, RZ, 0x7610, R10 ;  /* 0x00007610ff0a7816 */ /* 0x010fe4000000000a */
[----:B------:R-:W-:Y:S01]  /*1a90*/  PRMT R11, RZ, 0x7610, R11 ;  /* 0x00007610ff0b7816 */ /* 0x000fe2000000000b */
[----:B------:R-:W2:Y:S01]  /*1aa0*/  @!P4 LDG.E.U16 R5, desc[UR16][R2.64] ;  /* 0x000000100205c981 */ /* 0x000ea2000c1e1500 */
[----:B------:R-:W-:-:S03]  /*1ab0*/  ISETP.GE.AND P4, PT, R144, R137, PT ;  /* 0x000000899000720c */ /* 0x000fc60003f86270 */
[----:B------:R-:W3:Y:S01]  /*1ac0*/  @!P5 LDG.E.U16 R6, desc[UR16][R2.64+0x40] ;  /* 0x000040100206d981 */ /* 0x000ee2000c1e1500 */
[----:B------:R-:W-:-:S03]  /*1ad0*/  ISETP.GE.AND P5, PT, R142, R137, PT ;  /* 0x000000898e00720c */ /* 0x000fc60003fa6270 */
[----:B------:R-:W4:Y:S01]  /*1ae0*/  @!P0 LDG.E.U16 R8, desc[UR16][R2.64+0xc0] ;  /* 0x0000c01002088981 */ /* 0x000f22000c1e1500 */
[----:B------:R-:W-:-:S03]  /*1af0*/  ISETP.GE.AND P0, PT, R136, R137, PT ;  /* 0x000000898800720c */ /* 0x000fc60003f06270 */
[----:B------:R-:W5:Y:S04]  /*1b00*/  @!P6 LDG.E.U16 R7, desc[UR16][R2.64+0x80] ;  /* 0x000080100207e981 */ /* 0x000f68000c1e1500 */
[----:B------:R-:W4:Y:S04]  /*1b10*/  @!P1 LDG.E.U16 R9, desc[UR16][R2.64+0x100] ;  /* 0x0001001002099981 */ /* 0x000f28000c1e1500 */
[----:B------:R-:W4:Y:S04]  /*1b20*/  @!P2 LDG.E.U16 R10, desc[UR16][R2.64+0x140] ;  /* 0x00014010020aa981 */ /* 0x000f28000c1e1500 */
[----:B------:R-:W4:Y:S01]  /*1b30*/  @!P3 LDG.E.U16 R11, desc[UR16][R2.64+0x180] ;  /* 0x00018010020bb981 */ /* 0x000f22000c1e1500 */
[----:B------:R-:W-:-:S03]  /*1b40*/  ISETP.GE.AND P6, PT, R140, R137, PT ;  /* 0x000000898c00720c */ /* 0x000fc60003fc6270 */
[----:B------:R-:W4:Y:S01]  /*1b50*/  @!P4 LDG.E.U16 R28, desc[UR16][R2.64+0x1c0] ;  /* 0x0001c010021cc981 */ /* 0x000f22000c1e1500 */
[----:B------:R-:W-:-:S03]  /*1b60*/  ISETP.GE.AND P1, PT, R135, R137, PT ;  /* 0x000000898700720c */ /* 0x000fc60003f26270 */
[----:B------:R-:W4:Y:S04]  /*1b70*/  @!P5 LDG.E.U16 R27, desc[UR16][R2.64+0x200] ;  /* 0x00020010021bd981 */ /* 0x000f28000c1e1500 */
[----:B------:R-:W4:Y:S01]  /*1b80*/  @!P0 LDG.E.U16 R29, desc[UR16][R2.64+0x280] ;  /* 0x00028010021d8981 */ /* 0x000f22000c1e1500 */
[-C--:B------:R-:W-:Y:S02]  /*1b90*/  ISETP.GE.AND P0, PT, R117, R137.reuse, PT ;  /* 0x000000897500720c */ /* 0x080fe40003f06270 */
[-C--:B------:R-:W-:Y:S01]  /*1ba0*/  ISETP.GE.AND P2, PT, R134, R137.reuse, PT ;  /* 0x000000898600720c */ /* 0x080fe20003f46270 */
[----:B------:R-:W4:Y:S04]  /*1bb0*/  @!P6 LDG.E.U16 R30, desc[UR16][R2.64+0x240] ;  /* 0x00024010021ee981 */ /* 0x000f28000c1e1500 */
[----:B------:R-:W4:Y:S01]  /*1bc0*/  @!P1 LDG.E.U16 R32, desc[UR16][R2.64+0x2c0] ;  /* 0x0002c01002209981 */ /* 0x000f22000c1e1500 */
[----:B------:R-:W-:-:S05]  /*1bd0*/  ISETP.GE.AND P1, PT, R116, R137, PT ;  /* 0x000000897400720c */ /* 0x000fca0003f26270 */
[----:B------:R-:W4:Y:S01]  /*1be0*/  @!P0 LDG.E.U16 R34, desc[UR16][R2.64+0x340] ;  /* 0x0003401002228981 */ /* 0x000f22000c1e1500 */
[----:B------:R-:W-:-:S03]  /*1bf0*/  ISETP.GE.AND P0, PT, R115, R137, PT ;  /* 0x000000897300720c */ /* 0x000fc60003f06270 */
[----:B------:R-:W4:Y:S04]  /*1c00*/  @!P2 LDG.E.U16 R31, desc[UR16][R2.64+0x300] ;  /* 0x00030010021fa981 */ /* 0x000f28000c1e1500 */
[----:B------:R-:W4:Y:S06]  /*1c10*/  @!P1 LDG.E.U16 R33, desc[UR16][R2.64+0x380] ;  /* 0x0003801002219981 */ /* 0x000f2c000c1e1500 */
[----:B------:R0:W4:Y:S01]  /*1c20*/  @!P0 LDG.E.U16 R36, desc[UR16][R2.64+0x3c0] ;  /* 0x0003c01002248981 */ /* 0x000122000c1e1500 */
[----:B------:R-:W-:-:S04]  /*1c30*/  IMAD R38, R40, UR20, RZ ;  /* 0x0000001428267c24 */ /* 0x000fc8000f8e02ff */
[----:B------:R-:W-:Y:S02]  /*1c40*/  IMAD R35, R41, UR21, R38 ;  /* 0x0000001529237c24 */ /* 0x000fe4000f8e0226 */
[----:B------:R-:W1:Y:S01]  /*1c50*/  LDC.64 R38, c[0x0][0x2b0] ;  /* 0x0000ac00ff267b82 */ /* 0x000e620000000a00 */
[----:B------:R-:W-:Y:S01]  /*1c60*/  ISETP.GE.AND P0, PT, R120, R137, PT ;  /* 0x000000897800720c */ /* 0x000fe20003f06270 */
[----:B0-----:R-:W-:Y:S01]  /*1c70*/  IMAD.WIDE.U32 R2, R40, UR21, RZ ;  /* 0x0000001528027c25 */ /* 0x001fe2000f8e00ff */
[----:B------:R-:W-:Y:S02]  /*1c80*/  IADD3 R81, -R81, UR6, RZ ;  /* 0x0000000651517c10 */ /* 0x000fe4000fffe1ff */
[----:B------:R-:W-:Y:S02]  /*1c90*/  SHF.R.S32.HI R119, RZ, 0x1f, R118 ;  /* 0x0000001fff777819 */ /* 0x000fe40000011476 */
[----:B------:R-:W-:Y:S01]  /*1ca0*/  IADD3 R3, R3, R35, RZ ;  /* 0x0000002303037210 */ /* 0x000fe20007ffe0ff */
[----:B------:R-:W-:-:S05]  /*1cb0*/  IMAD R81, R81, -0x400, RZ ;  /* 0xfffffc0051517824 */ /* 0x000fca00078e02ff */
[----:B------:R-:W-:Y:S02]  /*1cc0*/  SHF.R.S32.HI R80, RZ, 0x1f, R81 ;  /* 0x0000001fff507819 */ /* 0x000fe40000011451 */
[----:B------:R-:W-:Y:S02]  /*1cd0*/  PRMT R44, RZ, 0x7610, R44 ;  /* 0x00007610ff2c7816 */ /* 0x000fe4000000002c */
[-C--:B------:R-:W-:Y:S02]  /*1ce0*/  ISETP.GE.AND P4, PT, R146, R137.reuse, PT ;  /* 0x000000899200720c */ /* 0x080fe40003f86270 */
[-C--:B------:R-:W-:Y:S02]  /*1cf0*/  ISETP.GE.AND P5, PT, R148, R137.reuse, PT ;  /* 0x000000899400720c */ /* 0x080fe40003fa6270 */
[----:B------:R-:W-:Y:S02]  /*1d00*/  ISETP.GE.AND P6, PT, R150, R137, PT ;  /* 0x000000899600720c */ /* 0x000fe40003fc6270 */
[----:B------:R-:W-:-:S02]  /*1d10*/  PRMT R46, RZ, 0x7610, R46 ;  /* 0x00007610ff2e7816 */ /* 0x000fc4000000002e */
[----:B------:R-:W-:Y:S02]  /*1d20*/  PRMT R50, RZ, 0x7610, R50 ;  /* 0x00007610ff327816 */ /* 0x000fe40000000032 */
[----:B------:R-:W-:Y:S02]  /*1d30*/  PRMT R41, RZ, 0x7610, R41 ;  /* 0x00007610ff297816 */ /* 0x000fe40000000029 */
[----:B------:R-:W-:Y:S01]  /*1d40*/  PRMT R52, RZ, 0x7610, R52 ;  /* 0x00007610ff347816 */ /* 0x000fe20000000034 */
[----:B--2---:R0:W-:Y:S04]  /*1d50*/  STS.U16 [R114], R5 ;  /* 0x0000000572007388 */ /* 0x0041e80000000400 */
[----:B---3--:R-:W-:Y:S01]  /*1d60*/  STS.U16 [R113+0x40], R6 ;  /* 0x0000400671007388 */ /* 0x008fe20000000400 */
[----:B0-----:R-:W-:-:S03]  /*1d70*/  SHF.R.S32.HI R5, RZ, 0x1f, R159 ;  /* 0x0000001fff057819 */ /* 0x001fc6000001149f */
[----:B-----5:R0:W-:Y:S04]  /*1d80*/  STS.U16 [R112+0x80], R7 ;  /* 0x0000800770007388 */ /* 0x0201e80000000400 */
[----:B----4-:R2:W-:Y:S04]  /*1d90*/  STS.U16 [R111+0xc0], R8 ;  /* 0x0000c0086f007388 */ /* 0x0105e80000000400 */
[----:B------:R-:W-:Y:S01]  /*1da0*/  STS.U16 [R110+0x100], R9 ;  /* 0x000100096e007388 */ /* 0x000fe20000000400 */
[----:B0-----:R-:W-:-:S03]  /*1db0*/  IMAD.WIDE.U32 R6, R159, UR10, R2 ;  /* 0x0000000a9f067c25 */ /* 0x001fc6000f8e0002 */
[----:B------:R0:W-:Y:S01]  /*1dc0*/  STS.U16 [R109+0x140], R10 ;  /* 0x0001400a6d007388 */ /* 0x0001e20000000400 */
[----:B--2---:R-:W-:Y:S02]  /*1dd0*/  IMAD R8, R5, UR10, RZ ;  /* 0x0000000a05087c24 */ /* 0x004fe4000f8e02ff */
[----:B------:R-:W-:Y:S01]  /*1de0*/  @!P0 IMAD.WIDE.U32 R2, R40, UR21, R118 ;  /* 0x0000001528028c25 */ /* 0x000fe2000f8e0076 */
[----:B------:R2:W-:Y:S04]  /*1df0*/  STS.U16 [R108+0x180], R11 ;  /* 0x0001800b6c007388 */ /* 0x0005e80000000400 */
[----:B------:R-:W-:Y:S01]  /*1e00*/  STS.U16 [R107+0x1c0], R28 ;  /* 0x0001c01c6b007388 */ /* 0x000fe20000000400 */
[----:B------:R-:W-:Y:S01]  /*1e10*/  IMAD R37, R159, UR11, R8 ;  /* 0x0000000b9f257c24 */ /* 0x000fe2000f8e0208 */
[----:B------:R-:W-:-:S02]  /*1e20*/  @!P0 IADD3 R3, R35, R3, RZ ;  /* 0x0000000323038210 */ /* 0x000fc40007ffe0ff */
[----:B------:R3:W-:Y:S01]  /*1e30*/  STS.U16 [R106+0x200], R27 ;  /* 0x0002001b6a007388 */ /* 0x0007e20000000400 */
[----:B0-----:R-:W-:Y:S02]  /*1e40*/  @!P0 MOV R10, R118 ;  /* 0x00000076000a8202 */ /* 0x001fe40000000f00 */
[----:B--2---:R-:W-:Y:S02]  /*1e50*/  @!P0 MOV R11, R119 ;  /* 0x00000077000b8202 */ /* 0x004fe40000000f00 */
[----:B---3--:R-:W-:Y:S01]  /*1e60*/  IADD3 R27, P1, R81, R6, RZ ;  /* 0x00000006511b7210 */ /* 0x008fe20007f3e0ff */
[----:B-1----:R-:W-:-:S03]  /*1e70*/  IMAD R6, R38, UR20, RZ ;  /* 0x0000001426067c24 */ /* 0x002fc6000f8e02ff */
[----:B------:R-:W-:Y:S01]  /*1e80*/  IADD3.X R28, R80, R37, R7, P1, !PT ;  /* 0x00000025501c7210 */ /* 0x000fe20000ffe407 */
[----:B------:R-:W-:Y:S02]  /*1e90*/  IMAD R35, R39, UR21, R6 ;  /* 0x0000001527237c24 */ /* 0x000fe4000f8e0206 */
[----:B------:R-:W-:Y:S01]  /*1ea0*/  @!P0 IMAD.WIDE.U32 R6, R159, UR10, R2 ;  /* 0x0000000a9f068c25 */ /* 0x000fe2000f8e0002 */
[----:B------:R-:W-:Y:S01]  /*1eb0*/  LEA R2, P1, R120, UR22, 0x1 ;  /* 0x0000001678027c11 */ /* 0x000fe2000f8208ff */
[----:B------:R-:W-:Y:S01]  /*1ec0*/  STS.U16 [R105+0x240], R30 ;  /* 0x0002401e69007388 */ /* 0x000fe20000000400 */
[----:B------:R-:W-:Y:S01]  /*1ed0*/  ULDC.64 UR10, c[0x0][0x2b8] ;  /* 0x0000ae00000a7ab9 */ /* 0x000fe20000000a00 */
[----:B------:R-:W-:Y:S01]  /*1ee0*/  @!P0 IMAD.WIDE.U32 R10, R38, UR21, R10 ;  /* 0x00000015260a8c25 */ /* 0x000fe2000f8e000a */
[----:B------:R-:W-:Y:S02]  /*1ef0*/  LEA.HI.X R3, R120, UR23, R121, 0x1, P1 ;  /* 0x0000001778037c11 */ /* 0x000fe400088f0c79 */
[----:B------:R-:W-:Y:S01]  /*1f00*/  LEA R2, P2, R27, R2, 0x1 ;  /* 0x000000021b027211 */ /* 0x000fe200078408ff */
[----:B------:R-:W-:Y:S01]  /*1f10*/  IMAD.WIDE.U32 R8, R38, UR21, RZ ;  /* 0x0000001526087c25 */ /* 0x000fe2000f8e00ff */
[----:B------:R0:W-:Y:S01]  /*1f20*/  STS.U16 [R104+0x280], R29 ;  /* 0x0002801d68007388 */ /* 0x0001e20000000400 */
[----:B------:R-:W-:-:S02]  /*1f30*/  @!P0 IADD3 R11, R35, R11, RZ ;  /* 0x0000000b230b8210 */ /* 0x000fc40007ffe0ff */
[----:B------:R-:W-:Y:S01]  /*1f40*/  LEA.HI.X R3, R27, R3, R28, 0x1, P2 ;  /* 0x000000031b037211 */ /* 0x000fe200010f0c1c */
[----:B------:R-:W-:Y:S01]  /*1f50*/  IMAD R28, R5, UR10, RZ ;  /* 0x0000000a051c7c24 */ /* 0x000fe2000f8e02ff */
[----:B------:R-:W-:Y:S01]  /*1f60*/  IADD3 R9, R9, R35, RZ ;  /* 0x0000002309097210 */ /* 0x000fe20007ffe0ff */
[----:B------:R1:W-:Y:S01]  /*1f70*/  STS.U16 [R103+0x2c0], R32 ;  /* 0x0002c02067007388 */ /* 0x0003e20000000400 */
[----:B0-----:R-:W-:Y:S01]  /*1f80*/  @!P0 IADD3 R29, P1, R120, R6, RZ ;  /* 0x00000006781d8210 */ /* 0x001fe20007f3e0ff */
[C---:B------:R-:W-:Y:S02]  /*1f90*/  IMAD R27, R159.reuse, UR11, R28 ;  /* 0x0000000b9f1b7c24 */ /* 0x040fe4000f8e021c */
[----:B------:R-:W-:Y:S01]  /*1fa0*/  IMAD.WIDE.U32 R8, R159, UR10, R8 ;  /* 0x0000000a9f087c25 */ /* 0x000fe2000f8e0008 */
[----:B-1----:R-:W-:-:S03]  /*1fb0*/  @!P0 IADD3.X R32, R121, R7, R37, P1, !PT ;  /* 0x0000000779208210 */ /* 0x002fc60000ffe425 */
[----:B------:R-:W-:Y:S01]  /*1fc0*/  @!P0 IMAD.WIDE.U32 R6, R159, UR10, R10 ;  /* 0x0000000a9f068c25 */ /* 0x000fe2000f8e000a */
[C---:B------:R-:W-:Y:S01]  /*1fd0*/  @!P0 LEA R28, P1, R29.reuse, UR22, 0x1 ;  /* 0x000000161d1c8c11 */ /* 0x040fe2000f8208ff */
[----:B------:R-:W-:Y:S01]  /*1fe0*/  ULDC.64 UR10, c[0x0][0x308] ;  /* 0x0000c200000a7ab9 */ /* 0x000fe20000000a00 */
[----:B------:R0:W-:Y:S02]  /*1ff0*/  STS.U16 [R102+0x300], R31 ;  /* 0x0003001f66007388 */ /* 0x0001e40000000400 */
[----:B------:R-:W-:Y:S02]  /*2000*/  @!P0 LEA.HI.X R29, R29, UR23, R32, 0x1, P1 ;  /* 0x000000171d1d8c11 */ /* 0x000fe400088f0c20 */
[C---:B------:R-:W-:Y:S01]  /*2010*/  LEA R11, P1, R120.reuse, UR10, 0x1 ;  /* 0x0000000a780b7c11 */ /* 0x040fe2000f8208ff */
[----:B------:R1:W-:Y:S01]  /*2020*/  STS.U16 [R101+0x340], R34 ;  /* 0x0003402265007388 */ /* 0x0003e20000000400 */
[----:B------:R-:W-:Y:S02]  /*2030*/  IADD3 R30, P3, R81, R8, RZ ;  /* 0x00000008511e7210 */ /* 0x000fe40007f7e0ff */
[----:B0-----:R-:W-:Y:S01]  /*2040*/  @!P0 IADD3 R31, P2, R120, R6, RZ ;  /* 0x00000006781f8210 */ /* 0x001fe20007f5e0ff */
[----:B------:R0:W-:Y:S03]  /*2050*/  STS.U16 [R100+0x380], R33 ;  /* 0x0003802164007388 */ /* 0x0001e60000000400 */
[----:B------:R-:W-:Y:S01]  /*2060*/  @!P0 IADD3.X R32, R121, R7, R27, P2, !PT ;  /* 0x0000000779208210 */ /* 0x000fe200017fe41b */
[----:B------:R-:W-:Y:S01]  /*2070*/  STS.U16 [R99+0x3c0], R36 ;  /* 0x0003c02463007388 */ /* 0x000fe20000000400 */
[----:B------:R-:W-:Y:S01]  /*2080*/  LEA R8, P2, R30, R11, 0x1 ;  /* 0x0000000b1e087211 */ /* 0x000fe200078408ff */
[----:B------:R-:W-:-:S02]  /*2090*/  NOP ;  /* 0x0000000000007918 */ /* 0x000fc40000000000 */
        /* <DEDUP_REMOVED lines=16> */
[----:B------:R-:W-:-:S02]  /*21a0*/  IADD3.X R9, R80, R27, R9, P3, !PT ;  /* 0x0000001b50097210 */ /* 0x000fc40001ffe409 */
[----:B------:R-:W-:Y:S02]  /*21b0*/  LEA.HI.X R7, R120, UR11, R121, 0x1, P1 ;  /* 0x0000000b78077c11 */ /* 0x000fe400088f0c79 */
[C---:B------:R-:W-:Y:S02]  /*21c0*/  @!P0 LEA R6, P1, R31.reuse, UR10, 0x1 ;  /* 0x0000000a1f068c11 */ /* 0x040fe4000f8208ff */
[----:B------:R-:W-:Y:S02]  /*21d0*/  LEA.HI.X R9, R30, R7, R9, 0x1, P2 ;  /* 0x000000071e097211 */ /* 0x000fe400010f0c09 */
[----:B------:R-:W-:Y:S02]  /*21e0*/  @!P0 LEA.HI.X R7, R31, UR11, R32, 0x1, P1 ;  /* 0x0000000b1f078c11 */ /* 0x000fe400088f0c20 */
[----:B------:R-:W-:Y:S02]  /*21f0*/  ISETP.GE.AND P1, PT, R156, R137, PT ;  /* 0x000000899c00720c */ /* 0x000fe40003f26270 */
[----:B------:R-:W-:Y:S01]  /*2200*/  PRMT R30, RZ, 0x7610, R30 ;  /* 0x00007610ff1e7816 */ /* 0x000fe2000000001e */
[----:B------:R-:W-:Y:S01]  /*2210*/  BAR.SYNC.DEFER_BLOCKING 0x0 ;  /* 0x0000000000007b1d */ /* 0x000fe20000010000 */
[----:B------:R-:W-:-:S09]  /*2220*/  PRMT R37, RZ, 0x7610, R37 ;  /* 0x00007610ff257816 */ /* 0x000fd20000000025 */
[----:B------:R-:W2:Y:S01]  /*2230*/  @!P1 LDG.E.U16 R30, desc[UR16][R2.64+-0x7c0] ;  /* 0xfff84010021e9981 */ /* 0x000ea2000c1e1500 */
[----:B------:R-:W-:-:S13]  /*2240*/  ISETP.GE.AND P1, PT, R144, R137, PT ;  /* 0x000000899000720c */ /* 0x000fda0003f26270 */
[----:B------:R-:W3:Y:S01]  /*2250*/  @!P1 LDG.E.U16 R44, desc[UR16][R2.64+-0x640] ;  /* 0xfff9c010022c9981 */ /* 0x000ee2000c1e1500 */
[-C--:B------:R-:W-:Y:S02]  /*2260*/  ISETP.GE.AND P1, PT, R142, R137.reuse, PT ;  /* 0x000000898e00720c */ /* 0x080fe40003f26270 */
[----:B------:R-:W-:Y:S02]  /*2270*/  PRMT R27, RZ, 0x7610, R27 ;  /* 0x00007610ff1b7816 */ /* 0x000fe4000000001b */
[-C--:B------:R-:W-:Y:S02]  /*2280*/  ISETP.GE.AND P2, PT, R154, R137.reuse, PT ;  /* 0x000000899a00720c */ /* 0x080fe40003f46270 */
[-C--:B------:R-:W-:Y:S02]  /*2290*/  ISETP.GE.AND P3, PT, R152, R137.reuse, PT ;  /* 0x000000899800720c */ /* 0x080fe40003f66270 */
[----:B------:R4:W5:Y:S05]  /*22a0*/  @!P0 LDG.E.U16 R27, desc[UR16][R28.64] ;  /* 0x000000101c1b8981 */ /* 0x00096a000c1e1500 */
[----:B------:R-:W3:Y:S01]  /*22b0*/  @!P1 LDG.E.U16 R37, desc[UR16][R2.64+-0x600] ;  /* 0xfffa001002259981 */ /* 0x000ee2000c1e1500 */
[----:B------:R-:W-:-:S02]  /*22c0*/  ISETP.GE.AND P1, PT, R140, R137, PT ;  /* 0x000000898c00720c */ /* 0x000fc40003f26270 */
[----:B------:R-:W-:Y:S02]  /*22d0*/  PRMT R31, RZ, 0x7610, R31 ;  /* 0x00007610ff1f7816 */ /* 0x000fe4000000001f */
[----:B----4-:R-:W-:Y:S02]  /*22e0*/  PRMT R28, RZ, 0x7610, R28 ;  /* 0x00007610ff1c7816 */ /* 0x010fe4000000001c */
[----:B------:R-:W-:Y:S02]  /*22f0*/  PRMT R32, RZ, 0x7610, R32 ;  /* 0x00007610ff207816 */ /* 0x000fe40000000020 */
[----:B------:R-:W-:Y:S01]  /*2300*/  PRMT R35, RZ, 0x7610, R35 ;  /* 0x00007610ff237816 */ /* 0x000fe20000000023 */
[----:B------:R-:W4:Y:S01]  /*2310*/  @!P2 LDG.E.U16 R31, desc[UR16][R2.64+-0x780] ;  /* 0xfff88010021fa981 */ /* 0x000f22000c1e1500 */
[----:B-1----:R-:W-:Y:S02]  /*2320*/  PRMT R34, RZ, 0x7610, R34 ;  /* 0x00007610ff227816 */ /* 0x002fe40000000022 */
[----:B0-----:R-:W-:Y:S01]  /*2330*/  PRMT R33, RZ, 0x7610, R33 ;  /* 0x00007610ff217816 */ /* 0x001fe20000000021 */
[----:B------:R-:W3:Y:S01]  /*2340*/  @!P1 LDG.E.U16 R28, desc[UR16][R2.64+-0x5c0] ;  /* 0xfffa4010021c9981 */ /* 0x000ee2000c1e1500 */
[----:B------:R-:W-:-:S02]  /*2350*/  ISETP.GE.AND P1, PT, R136, R137, PT ;  /* 0x000000898800720c */ /* 0x000fc40003f26270 */
[-C--:B------:R-:W-:Y:S01]  /*2360*/  ISETP.GE.AND P2, PT, R135, R137.reuse, PT ;  /* 0x000000898700720c */ /* 0x080fe20003f46270 */
[----:B------:R-:W3:Y:S01]  /*2370*/  @!P3 LDG.E.U16 R32, desc[UR16][R2.64+-0x740] ;  /* 0xfff8c0100220b981 */ /* 0x000ee2000c1e1500 */
[----:B------:R-:W-:-:S03]  /*2380*/  ISETP.GE.AND P3, PT, R134, R137, PT ;  /* 0x000000898600720c */ /* 0x000fc60003f66270 */
[----:B------:R-:W3:Y:S01]  /*2390*/  @!P4 LDG.E.U16 R35, desc[UR16][R2.64+-0x680] ;  /* 0xfff980100223c981 */ /* 0x000ee2000c1e1500 */
[----:B------:R-:W-:-:S03]  /*23a0*/  ISETP.GE.AND P4, PT, R117, R137, PT ;  /* 0x000000897500720c */ /* 0x000fc60003f86270 */
[----:B------:R-:W3:Y:S01]  /*23b0*/  @!P5 LDG.E.U16 R34, desc[UR16][R2.64+-0x6c0] ;  /* 0xfff940100222d981 */ /* 0x000ee2000c1e1500 */
[----:B------:R-:W-:-:S03]  /*23c0*/  ISETP.GE.AND P5, PT, R116, R137, PT ;  /* 0x000000897400720c */ /* 0x000fc60003fa6270 */
[----:B------:R-:W3:Y:S01]  /*23d0*/  @!P6 LDG.E.U16 R33, desc[UR16][R2.64+-0x700] ;  /* 0xfff900100221e981 */ /* 0x000ee2000c1e1500 */
[----:B------:R-:W-:Y:S02]  /*23e0*/  ISETP.GE.AND P6, PT, R115, R137, PT ;  /* 0x000000897300720c */ /* 0x000fe40003fc6270 */
[----:B------:R-:W-:Y:S01]  /*23f0*/  PRMT R29, RZ, 0x7610, R29 ;  /* 0x00007610ff1d7816 */ /* 0x000fe2000000001d */
[----:B------:R-:W3:Y:S01]  /*2400*/  @!P2 LDG.E.U16 R46, desc[UR16][R2.64+-0x540] ;  /* 0xfffac010022ea981 */ /* 0x000ee2000c1e1500 */
[----:B------:R-:W-:-:S03]  /*2410*/  PRMT R39, RZ, 0x7610, R39 ;  /* 0x00007610ff277816 */ /* 0x000fc60000000027 */
[----:B------:R-:W3:Y:S04]  /*2420*/  @!P4 LDG.E.U16 R50, desc[UR16][R2.64+-0x4c0] ;  /* 0xfffb40100232c981 */ /* 0x000ee8000c1e1500 */
[----:B------:R-:W3:Y:S04]  /*2430*/  @!P1 LDG.E.U16 R29, desc[UR16][R2.64+-0x580] ;  /* 0xfffa8010021d9981 */ /* 0x000ee8000c1e1500 */
[----:B------:R-:W3:Y:S04]  /*2440*/  @!P3 LDG.E.U16 R39, desc[UR16][R2.64+-0x500] ;  /* 0xfffb00100227b981 */ /* 0x000ee8000c1e1500 */
[----:B------:R-:W3:Y:S04]  /*2450*/  @!P5 LDG.E.U16 R41, desc[UR16][R2.64+-0x480] ;  /* 0xfffb80100229d981 */ /* 0x000ee8000c1e1500 */
[----:B------:R0:W3:Y:S01]  /*2460*/  @!P6 LDG.E.U16 R52, desc[UR16][R2.64+-0x440] ;  /* 0xfffbc0100234e981 */ /* 0x0000e2000c1e1500 */
[----:B------:R-:W-:-:S02]  /*2470*/  P2R R58, PR, RZ, 0x2 ;  /* 0x00000002ff3a7803 */ /* 0x000fc40000000000 */
[----:B0-----:R-:W-:Y:S02]  /*2480*/  PRMT R3, RZ, 0x7610, R3 ;  /* 0x00007610ff037816 */ /* 0x001fe40000000003 */
[----:B------:R-:W-:Y:S02]  /*2490*/  ISETP.GE.AND P1, PT, R156, R137, PT ;  /* 0x000000899c00720c */ /* 0x000fe40003f26270 */
        /* <DEDUP_REMOVED lines=8> */
[----:B-----5:R0:W-:Y:S04]  /*2520*/  STS.U16 [R114], R27 ;  /* 0x0000001b72007388 */ /* 0x0201e80000000400 */
[----:B--2---:R-:W-:Y:S04]  /*2530*/  STS.U16 [R113+0x40], R30 ;  /* 0x0000401e71007388 */ /* 0x004fe80000000400 */
[----:B----4-:R-:W-:Y:S04]  /*2540*/  STS.U16 [R112+0x80], R31 ;  /* 0x0000801f70007388 */ /* 0x010fe80000000400 */
[----:B---3--:R-:W-:Y:S04]  /*2550*/  STS.U16 [R111+0xc0], R32 ;  /* 0x0000c0206f007388 */ /* 0x008fe80000000400 */
        /* <DEDUP_REMOVED lines=14> */
[----:B------:R-:W-:Y:S04]  /*2640*/  LDS.U16 R31, [R98+0x2] ;  /* 0x00000200621f7984 */ /* 0x000fe80000000400 */
[----:B------:R-:W3:Y:S04]  /*2650*/  LDS.U16 R32, [R98+0x4] ;  /* 0x0000040062207984 */ /* 0x000ee80000000400 */
[----:B------:R-:W4:Y:S04]  /*2660*/  LDS.U16 R34, [R98+0x6] ;  /* 0x0000060062227984 */ /* 0x000f280000000400 */
[----:B------:R-:W-:Y:S04]  /*2670*/  LDS.U16 R35, [R98+0x8] ;  /* 0x0000080062237984 */ /* 0x000fe80000000400 */
[----:B------:R-:W5:Y:S04]  /*2680*/  LDS.U16 R37, [R98+0xa] ;  /* 0x00000a0062257984 */ /* 0x000f680000000400 */
[----:B------:R-:W5:Y:S04]  /*2690*/  LDS.U16 R39, [R98+0xc] ;  /* 0x00000c0062277984 */ /* 0x000f680000000400 */
[----:B------:R-:W5:Y:S04]  /*26a0*/  LDS.U16 R41, [R98+0xe] ;  /* 0x00000e0062297984 */ /* 0x000f680000000400 */
[----:B------:R-:W-:Y:S04]  /*26b0*/  LDS.U16 R43, [R98+0x10] ;  /* 0x00001000622b7984 */ /* 0x000fe80000000400 */
[----:B------:R-:W-:Y:S04]  /*26c0*/  LDS.U16 R44, [R98+0x12] ;  /* 0x00001200622c7984 */ /* 0x000fe80000000400 */
[----:B------:R-:W-:Y:S04]  /*26d0*/  LDS.U16 R46, [R98+0x14] ;  /* 0x00001400622e7984 */ /* 0x000fe80000000400 */
[----:B------:R-:W5:Y:S04]  /*26e0*/  LDS.U16 R47, [R98+0x16] ;  /* 0x00001600622f7984 */ /* 0x000f680000000400 */
[----:B------:R-:W5:Y:S04]  /*26f0*/  LDS.U16 R50, [R98+0x18] ;  /* 0x0000180062327984 */ /* 0x000f680000000400 */
[----:B------:R-:W-:Y:S04]  /*2700*/  LDS.U16 R52, [R98+0x1a] ;  /* 0x00001a0062347984 */ /* 0x000fe80000000400 */
[----:B------:R-:W-:Y:S04]  /*2710*/  LDS.U16 R53, [R98+0x1c] ;  /* 0x00001c0062357984 */ /* 0x000fe80000000400 */
[----:B------:R-:W5:Y:S01]  /*2720*/  LDS.U16 R55, [R98+0x1e] ;  /* 0x00001e0062377984 */ /* 0x000f620000000400 */
[----:B------:R-:W-:Y:S01]  /*2730*/  BAR.SYNC.DEFER_BLOCKING 0x0 ;  /* 0x0000000000007b1d */ /* 0x000fe20000010000 */
[----:B0-----:R-:W-:-:S05]  /*2740*/  PRMT R27, RZ, 0x7610, R27 ;  /* 0x00007610ff1b7816 */ /* 0x001fca000000001b */
[----:B------:R0:W5:Y:S01]  /*2750*/  @!P0 LDG.E.U16 R3, desc[UR16][R6.64] ;  /* 0x0000001006038981 */ /* 0x000162000c1e1500 */
[----:B------:R-:W-:-:S03]  /*2760*/  ISETP.GE.AND P0, PT, R154, R137, PT ;  /* 0x000000899a00720c */ /* 0x000fc60003f06270 */
[----:B------:R-:W5:Y:S01]  /*2770*/  @!P1 LDG.E.U16 R2, desc[UR16][R8.64+-0x7c0] ;  /* 0xfff8401008029981 */ /* 0x000f62000c1e1500 */
[-C--:B------:R-:W-:Y:S02]  /*2780*/  ISETP.GE.AND P1, PT, R152, R137.reuse, PT ;  /* 0x000000899800720c */ /* 0x080fe40003f26270 */
[----:B-1----:R-:W-:Y:S01]  /*2790*/  PRMT R29, RZ, 0x7610, R29 ;  /* 0x00007610ff1d7816 */ /* 0x002fe2000000001d */
[----:B------:R-:W5:Y:S01]  /*27a0*/  @!P2 LDG.E.U16 R62, desc[UR16][R8.64+-0x540] ;  /* 0xfffac010083ea981 */ /* 0x000f62000c1e1500 */
[----:B------:R-:W-:Y:S02]  /*27b0*/  PRMT R28, RZ, 0x7610, R28 ;  /* 0x00007610ff1c7816 */ /* 0x000fe4000000001c */
[----:B------:R-:W-:Y:S01]  /*27c0*/  PRMT R30, RZ, 0x7610, R30 ;  /* 0x00007610ff1e7816 */ /* 0x000fe2000000001e */
        /* <DEDUP_REMOVED lines=8> */
[-C--:B------:R-:W-:Y:S02]  /*2850*/  ISETP.GE.AND P0, PT, R146, R137.reuse, PT ;  /* 0x000000899200720c */ /* 0x080fe40003f06270 */
[----:B0-----:R-:W-:Y:S01]  /*2860*/  PRMT R7, RZ, 0x7610, R7 ;  /* 0x00007610ff077816 */ /* 0x001fe20000000007 */
[----:B------:R-:W5:Y:S01]  /*2870*/  @!P1 LDG.E.U16 R30, desc[UR16][R8.64+-0x6c0] ;  /* 0xfff94010081e9981 */ /* 0x000f62000c1e1500 */
[----:B------:R-:W-:-:S03]  /*2880*/  ISETP.GE.AND P1, PT, R144, R137, PT ;  /* 0x000000899000720c */ /* 0x000fc60003f26270 */
[----:B------:R-:W5:Y:S06]  /*2890*/  @!P6 LDG.E.U16 R66, desc[UR16][R8.64+-0x440] ;  /* 0xfffbc0100842e981 */ /* 0x000f6c000c1e1500 */
[----:B------:R-:W5:Y:S01]  /*28a0*/  @!P0 LDG.E.U16 R7, desc[UR16][R8.64+-0x680] ;  /* 0xfff9801008078981 */ /* 0x000f62000c1e1500 */
[----:B------:R-:W-:Y:S02]  /*28b0*/  ISETP.GE.AND P0, PT, R142, R137, PT ;  /* 0x000000898e00720c */ /* 0x000fe40003f06270 */
[----:B------:R-:W-:-:S06]  /*28c0*/  PRMT R6, RZ, 0x7610, R6 ;  /* 0x00007610ff067816 */ /* 0x000fcc0000000006 */
[----:B------:R-:W5:Y:S01]  /*28d0*/  @!P1 LDG.E.U16 R6, desc[UR16][R8.64+-0x640] ;  /* 0xfff9c01008069981 */ /* 0x000f62000c1e1500 */
[----:B------:R-:W-:-:S04]  /*28e0*/  ISETP.NE.AND P1, PT, R58, RZ, PT ;  /* 0x000000ff3a00720c */ /* 0x000fc80003f25270 */
[----:B------:R-:W5:Y:S01]  /*28f0*/  @!P0 LDG.E.U16 R59, desc[UR16][R8.64+-0x600] ;  /* 0xfffa0010083b8981 */ /* 0x000f62000c1e1500 */
[----:B------:R-:W-:Y:S02]  /*2900*/  ISETP.GE.AND P0, PT, R140, R137, PT ;  /* 0x000000898c00720c */ /* 0x000fe40003f06270 */
[----:B------:R-:W-:-:S06]  /*2910*/  PRMT R58, RZ, 0x7610, R58 ;  /* 0x00007610ff3a7816 */ /* 0x000fcc000000003a */
[----:B------:R-:W5:Y:S05]  /*2920*/  @!P1 LDG.E.U16 R61, desc[UR16][R8.64+-0x580] ;  /* 0xfffa8010083d9981 */ /* 0x000f6a000c1e1500 */
[----:B------:R0:W5:Y:S01]  /*2930*/  @!P0 LDG.E.U16 R58, desc[UR16][R8.64+-0x5c0] ;  /* 0xfffa4010083a8981 */ /* 0x000162000c1e1500 */
[----:B--2---:R-:W-:Y:S02]  /*2940*/  HADD2.F32 R33, -RZ, R33.H0_H0 ;  /* 0x20000021ff217230 */ /* 0x004fe40000004100 */
[----:B---3--:R-:W-:-:S03]  /*2950*/  HADD2.F32 R32, -RZ, R32.H0_H0 ;  /* 0x20000020ff207230 */ /* 0x008fc60000004100 */
[----:B------:R-:W-:Y:S01]  /*2960*/  FMUL.FTZ R60, R33, -1.4426950216293334961 ;  /* 0xbfb8aa3b213c7820 */ /* 0x000fe20000410000 */
[----:B------:R-:W-:Y:S02]  /*2970*/  HADD2.F32 R31, -RZ, R31.H0_H0 ;  /* 0x2000001fff1f7230 */ /* 0x000fe40000004100 */
[----:B------:R-:W-:Y:S01]  /*2980*/  FMUL.FTZ R71, R32, -1.4426950216293334961 ;  /* 0xbfb8aa3b20477820 */ /* 0x000fe20000410000 */
[----:B----4-:R-:W-:Y:S02]  /*2990*/  HADD2.F32 R34, -RZ, R34.H0_H0 ;  /* 0x20000022ff227230 */ /* 0x010fe40000004100 */
[----:B------:R-:W1:Y:S01]  /*29a0*/  MUFU.EX2 R60, R60 ;  /* 0x0000003c003c7308 */ /* 0x000e620000000800 */
[----:B------:R-:W-:Y:S02]  /*29b0*/  FMUL.FTZ R70, R31, -1.4426950216293334961 ;  /* 0xbfb8aa3b1f467820 */ /* 0x000fe40000410000 */
[----:B0-----:R-:W-:-:S05]  /*29c0*/  FMUL.FTZ R8, R34, -1.4426950216293334961 ;  /* 0xbfb8aa3b22087820 */ /* 0x001fca0000410000 */
[----:B------:R-:W-:Y:S01]  /*29d0*/  MUFU.EX2 R71, R71 ;  /* 0x0000004700477308 */ /* 0x000fe20000000800 */
[----:B-----5:R-:W-:-:S07]  /*29e0*/  HADD2.F32 R37, -RZ, R37.H0_H0 ;  /* 0x20000025ff257230 */ /* 0x020fce0000004100 */
[----:B------:R-:W-:Y:S01]  /*29f0*/  MUFU.EX2 R70, R70 ;  /* 0x0000004600467308 */ /* 0x000fe20000000800 */
[----:B-1----:R-:W-:Y:S01]  /*2a00*/  FADD.FTZ R60, R60, 1 ;  /* 0x3f8000003c3c7421 */ /* 0x002fe20000010000 */
[----:B------:R-:W-:-:S06]  /*2a10*/  FMUL.FTZ R72, R37, -1.4426950216293334961 ;  /* 0xbfb8aa3b25487820 */ /* 0x000fcc0000410000 */
[----:B------:R-:W0:Y:S01]  /*2a20*/  MUFU.EX2 R8, R8 ;  /* 0x0000000800087308 */ /* 0x000e220000000800 */
[----:B------:R-:W-:Y:S02]  /*2a30*/  HADD2.F32 R35, -RZ, R35.H0_H0 ;  /* 0x20000023ff237230 */ /* 0x000fe40000004100 */
[----:B------:R-:W-:-:S03]  /*2a40*/  HADD2.F32 R39, -RZ, R39.H0_H0 ;  /* 0x20000027ff277230 */ /* 0x000fc60000004100 */
[----:B------:R-:W-:Y:S02]  /*2a50*/  FMUL.FTZ R9, R35, -1.4426950216293334961 ;  /* 0xbfb8aa3b23097820 */ /* 0x000fe40000410000 */
[----:B------:R-:W-:Y:S08]  /*2a60*/  MUFU.RCP R60, R60 ;  /* 0x0000003c003c7308 */ /* 0x000ff00000001000 */
[----:B------:R-:W1:Y:S01]  /*2a70*/  MUFU.EX2 R72, R72 ;  /* 0x0000004800487308 */ /* 0x000e620000000800 */
[----:B0-----:R-:W-:Y:S01]  /*2a80*/  FADD.FTZ R8, R8, 1 ;  /* 0x3f80000008087421 */ /* 0x001fe20000010000 */
[----:B------:R-:W-:Y:S01]  /*2a90*/  FMUL.FTZ R73, R39, -1.4426950216293334961 ;  /* 0xbfb8aa3b27497820 */ /* 0x000fe20000410000 */
[----:B------:R-:W-:-:S05]  /*2aa0*/  HADD2.F32 R41, -RZ, R41.H0_H0 ;  /* 0x20000029ff297230 */ /* 0x000fca0000004100 */
[----:B------:R-:W0:Y:S01]  /*2ab0*/  MUFU.EX2 R9, R9 ;  /* 0x0000000900097308 */ /* 0x000e220000000800 */
[----:B------:R-:W-:Y:S02]  /*2ac0*/  HADD2.F32 R36, -RZ, R36.H0_H0 ;  /* 0x20000024ff247230 */ /* 0x000fe40000004100 */
[----:B------:R-:W-:Y:S01]  /*2ad0*/  FMUL.FTZ R74, R41, -1.4426950216293334961 ;  /* 0xbfb8aa3b294a7820 */ /* 0x000fe20000410000 */
[----:B------:R-:W-:Y:S02]  /*2ae0*/  HADD2.F32 R47, -RZ, R47.H0_H0 ;  /* 0x2000002fff2f7230 */ /* 0x000fe40000004100 */
[----:B------:R-:W-:Y:S02]  /*2af0*/  HADD2.F32 R43, -RZ, R43.H0_H0 ;  /* 0x2000002bff2b7230 */ /* 0x000fe40000004100 */
[----:B------:R-:W2:Y:S01]  /*2b00*/  MUFU.EX2 R73, R73 ;  /* 0x0000004900497308 */ /* 0x000ea20000000800 */
[----:B------:R-:W-:Y:S02]  /*2b10*/  HADD2.F32 R46, -RZ, R46.H0_H0 ;  /* 0x2000002eff2e7230 */ /* 0x000fe40000004100 */
[----:B-1----:R-:W-:Y:S01]  /*2b20*/  FADD.FTZ R72, R72, 1 ;  /* 0x3f80000048487421 */ /* 0x002fe20000010000 */
[----:B------:R-:W-:-:S02]  /*2b30*/  HADD2.F32 R50, -RZ, R50.H0_H0 ;  /* 0x20000032ff327230 */ /* 0x000fc40000004100 */
[----:B------:R-:W-:Y:S01]  /*2b40*/  FMUL.FTZ R130, R47, -1.4426950216293334961 ;  /* 0xbfb8aa3b2f827820 */ /* 0x000fe20000410000 */
[----:B------:R-:W-:Y:S01]  /*2b50*/  HADD2.F32 R49, -RZ, R49.H0_H0 ;  /* 0x20000031ff317230 */ /* 0x000fe20000004100 */
[----:B------:R1:W3:Y:S01]  /*2b60*/  MUFU.EX2 R75, R74 ;  /* 0x0000004a004b7308 */ /* 0x0002e20000000800 */
[----:B------:R-:W-:Y:S02]  /*2b70*/  HADD2.F32 R48, -RZ, R48.H0_H0 ;  /* 0x20000030ff307230 */ /* 0x000fe40000004100 */
[----:B------:R-:W-:Y:S01]  /*2b80*/  FMUL.FTZ R76, R43, -1.4426950216293334961 ;  /* 0xbfb8aa3b2b4c7820 */ /* 0x000fe20000410000 */
[----:B------:R-:W-:Y:S01]  /*2b90*/  FMUL.FTZ R128, R46, -1.4426950216293334961 ;  /* 0xbfb8aa3b2e807820 */ /* 0x000fe20000410000 */
[----:B------:R-:W-:Y:S02]  /*2ba0*/  HADD2.F32 R51, -RZ, R51.H0_H0 ;  /* 0x20000033ff337230 */ /* 0x000fe40000004100 */
[----:B0-----:R-:W-:Y:S01]  /*2bb0*/  FADD.FTZ R9, R9, 1 ;  /* 0x3f80000009097421 */ /* 0x001fe20000010000 */
[----:B------:R-:W-:Y:S01]  /*2bc0*/  HADD2.F32 R55, -RZ, R55.H0_H0 ;  /* 0x20000037ff377230 */ /* 0x000fe20000004100 */
[----:B------:R-:W0:Y:S01]  /*2bd0*/  MUFU.RCP R72, R72 ;  /* 0x0000004800487308 */ /* 0x000e220000001000 */
[----:B-1----:R-:W-:Y:S01]  /*2be0*/  FMUL.FTZ R74, R50, -1.4426950216293334961 ;  /* 0xbfb8aa3b324a7820 */ /* 0x002fe20000410000 */
[----:B------:R-:W-:-:S02]  /*2bf0*/  HADD2.F32 R44, -RZ, R44.H0_H0 ;  /* 0x2000002cff2c7230 */ /* 0x000fc40000004100 */
[----:B------:R-:W-:-:S04]  /*2c00*/  HADD2.F32 R52, -RZ, R52.H0_H0 ;  /* 0x20000034ff347230 */ /* 0x000fc80000004100 */
[----:B------:R1:W4:Y:S01]  /*2c10*/  MUFU.EX2 R77, R76 ;  /* 0x0000004c004d7308 */ /* 0x0003220000000800 */
[----:B------:R-:W-:Y:S01]  /*2c20*/  FMUL.FTZ R78, R44, -1.4426950216293334961 ;  /* 0xbfb8aa3b2c4e7820 */ /* 0x000fe20000410000 */
[----:B--2---:R-:W-:-:S06]  /*2c30*/  FADD.FTZ R73, R73, 1 ;  /* 0x3f80000049497421 */ /* 0x004fcc0000010000 */
[----:B------:R-:W-:Y:S01]  /*2c40*/  MUFU.EX2 R129, R128 ;  /* 0x0000008000817308 */ /* 0x000fe20000000800 */
[----:B-1----:R-:W-:-:S07]  /*2c50*/  FMUL.FTZ R76, R52, -1.4426950216293334961 ;  /* 0xbfb8aa3b344c7820 */ /* 0x002fce0000410000 */
[----:B------:R-:W1:Y:S08]  /*2c60*/  MUFU.EX2 R130, R130 ;  /* 0x0000008200827308 */ /* 0x000e700000000800 */
[----:B------:R2:W-:Y:S01]  /*2c70*/  MUFU.EX2 R131, R74 ;  /* 0x0000004a00837308 */ /* 0x0005e20000000800 */
[----:B------:R-:W-:Y:S02]  /*2c80*/  HADD2.F32 R53, -RZ, R53.H0_H0 ;  /* 0x20000035ff357230 */ /* 0x000fe40000004100 */
[----:B---3--:R-:W-:Y:S01]  /*2c90*/  FADD.FTZ R75, R75, 1 ;  /* 0x3f8000004b4b7421 */ /* 0x008fe20000010000 */
[----:B--2---:R-:W-:-:S04]  /*2ca0*/  FMUL.FTZ R74, R55, -1.4426950216293334961 ;  /* 0xbfb8aa3b374a7820 */ /* 0x004fc80000410000 */
[----:B------:R2:W3:Y:S01]  /*2cb0*/  MUFU.EX2 R79, R78 ;  /* 0x0000004e004f7308 */ /* 0x0004e20000000800 */
[----:B------:R-:W-:Y:S02]  /*2cc0*/  HADD2.F32 R68, -RZ, R68.H0_H0 ;  /* 0x20000044ff447230 */ /* 0x000fe40000004100 */
[----:B0-----:R-:W-:Y:S01]  /*2cd0*/  FADD.FTZ R132, -R72, 1 ;  /* 0x3f80000048847421 */ /* 0x001fe20000010100 */
[----:B------:R-:W-:Y:S02]  /*2ce0*/  HADD2.F32 R67, -RZ, R67.H0_H0 ;  /* 0x20000043ff437230 */ /* 0x000fe40000004100 */
[----:B----4-:R-:W-:Y:S02]  /*2cf0*/  FADD.FTZ R77, R77, 1 ;  /* 0x3f8000004d4d7421 */ /* 0x010fe40000010000 */
[----:B------:R-:W-:Y:S01]  /*2d00*/  MUFU.EX2 R161, R76 ;  /* 0x0000004c00a17308 */ /* 0x000fe20000000800 */
[----:B--2---:R-:W-:Y:S01]  /*2d10*/  FMUL.FTZ R78, R53, -1.4426950216293334961 ;  /* 0xbfb8aa3b354e7820 */ /* 0x004fe20000410000 */
[----:B------:R-:W-:Y:S01]  /*2d20*/  HADD2.F32 R69, -RZ, R69.H0_H0 ;  /* 0x20000045ff457230 */ /* 0x000fe20000004100 */
        /* <DEDUP_REMOVED lines=13> */
[----:B------:R-:W-:Y:S04]  /*2e00*/  STS.U16 [R101+0x340], R64 ;  /* 0x0003404065007388 */ /* 0x000fe80000000400 */
[----:B------:R-:W-:Y:S04]  /*2e10*/  STS.U16 [R100+0x380], R65 ;  /* 0x0003804164007388 */ /* 0x000fe80000000400 */
[----:B------:R-:W-:Y:S01]  /*2e20*/  STS.U16 [R99+0x3c0], R66 ;  /* 0x0003c04263007388 */ /* 0x000fe20000000400 */
[----:B------:R-:W-:-:S03]  /*2e30*/  NOP ;  /* 0x0000000000007918 */ /* 0x000fc60000000000 */
[----:B------:R-:W1:Y:S04]  /*2e40*/  LDS.U16 R27, [R98] ;  /* 0x00000000621b7984 */ /* 0x000e680000000400 */
[----:B------:R-:W3:Y:S04]  /*2e50*/  LDS.U16 R28, [R98+0x2] ;  /* 0x00000200621c7984 */ /* 0x000ee80000000400 */
[----:B------:R-:W3:Y:S04]  /*2e60*/  LDS.U16 R29, [R98+0x4] ;  /* 0x00000400621d7984 */ /* 0x000ee80000000400 */
[----:B------:R-:W3:Y:S01]  /*2e70*/  LDS.U16 R30, [R98+0x6] ;  /* 0x00000600621e7984 */ /* 0x000ee20000000400 */
[----:B0-----:R-:W-:-:S03]  /*2e80*/  FADD.FTZ R59, R71, 1 ;  /* 0x3f800000473b7421 */ /* 0x001fc60000010000 */
[----:B------:R-:W0:Y:S01]  /*2e90*/  LDS.U16 R65, [R98+0xa] ;  /* 0x00000a0062417984 */ /* 0x000e220000000400 */
[----:B--2---:R-:W-:-:S03]  /*2ea0*/  FADD.FTZ R58, R70, 1 ;  /* 0x3f800000463a7421 */ /* 0x004fc60000010000 */
[----:B------:R-:W2:Y:S01]  /*2eb0*/  LDS.U16 R64, [R98+0x8] ;  /* 0x0000080062407984 */ /* 0x000ea20000000400 */
[----:B------:R-:W3:Y:S03]  /*2ec0*/  MUFU.RCP R59, R59 ;  /* 0x0000003b003b7308 */ /* 0x000ee60000001000 */
[----:B------:R-:W2:Y:S05]  /*2ed0*/  LDS.U16 R66, [R98+0xc] ;  /* 0x00000c0062427984 */ /* 0x000eaa0000000400 */
[----:B----4-:R-:W4:Y:S01]  /*2ee0*/  MUFU.RCP R61, R8 ;  /* 0x00000008003d7308 */ /* 0x010f220000001000 */
[----:B------:R-:W-:-:S07]  /*2ef0*/  FADD.FTZ R6, -R60, 1 ;  /* 0x3f8000003c067421 */ /* 0x000fce0000010100 */
[----:B-----5:R-:W-:Y:S08]  /*2f00*/  MUFU.RCP R62, R9 ;  /* 0x00000009003e7308 */ /* 0x020ff00000001000 */
[----:B------:R-:W-:Y:S01]  /*2f10*/  MUFU.EX2 R2, R74 ;  /* 0x0000004a00027308 */ /* 0x000fe20000000800 */
[----:B-1----:R-:W-:Y:S02]  /*2f20*/  HADD2.F32 R27, -RZ, R27.H0_H0 ;  /* 0x2000001bff1b7230 */ /* 0x002fe40000004100 */
[----:B------:R-:W-:Y:S01]  /*2f30*/  FADD.FTZ R138, R130, 1 ;  /* 0x3f800000828a7421 */ /* 0x000fe20000010000 */
[----:B------:R-:W-:-:S04]  /*2f40*/  FFMA.FTZ R132, R37, R132, 1 ;  /* 0x3f80000025847423 */ /* 0x000fc80000010084 */
[----:B------:R-:W-:Y:S01]  /*2f50*/  MUFU.RCP R76, R75 ;  /* 0x0000004b004c7308 */ /* 0x000fe20000001000 */
[----:B---3--:R-:W-:Y:S01]  /*2f60*/  FADD.FTZ R63, R79, 1 ;  /* 0x3f8000004f3f7421 */ /* 0x008fe20000010000 */
[----:B------:R-:W-:Y:S01]  /*2f70*/  LDS.U16 R139, [R98+0x18] ;  /* 0x00001800628b7984 */ /* 0x000fe20000000400 */
[----:B------:R-:W-:-:S03]  /*2f80*/  FADD.FTZ R133, R131, 1 ;  /* 0x3f80000083857421 */ /* 0x000fc60000010000 */
[----:B------:R-:W-:Y:S02]  /*2f90*/  LDS.U16 R164, [R98+0x1e] ;  /* 0x00001e0062a47984 */ /* 0x000fe40000000400 */
[----:B------:R-:W1:Y:S01]  /*2fa0*/  MUFU.RCP R58, R58 ;  /* 0x0000003a003a7308 */ /* 0x000e620000001000 */
[----:B------:R-:W-:Y:S01]  /*2fb0*/  FMUL.FTZ R3, R36, R27 ;  /* 0x0000001b24037220 */ /* 0x000fe20000410000 */
[----:B------:R-:W-:Y:S01]  /*2fc0*/  FFMA.FTZ R6, R33, R6, 1 ;  /* 0x3f80000021067423 */ /* 0x000fe20000010006 */
[----:B------:R-:W-:Y:S01]  /*2fd0*/  FADD.FTZ R7, -R59, 1 ;  /* 0x3f8000003b077421 */ /* 0x000fe20000010100 */
[----:B------:R-:W-:Y:S02]  /*2fe0*/  HADD2.F32 R28, -RZ, R28.H0_H0 ;  /* 0x2000001cff1c7230 */ /* 0x000fe40000004100 */
[----:B------:R-:W-:Y:S01]  /*2ff0*/  FMUL.FTZ R3, R60, R3 ;  /* 0x000000033c037220 */ /* 0x000fe20000410000 */
[----:B------:R-:W-:Y:S02]  /*3000*/  HADD2.F32 R29, -RZ, R29.H0_H0 ;  /* 0x2000001dff1d7230 */ /* 0x000fe40000004100 */
[----:B------:R-:W-:-:S02]  /*3010*/  HADD2.F32 R30, -RZ, R30.H0_H0 ;  /* 0x2000001eff1e7230 */ /* 0x000fc40000004100 */
[----:B------:R-:W-:Y:S01]  /*3020*/  FMUL.FTZ R3, R3, R6 ;  /* 0x0000000603037220 */ /* 0x000fe20000410000 */
[----:B------:R-:W-:Y:S01]  /*3030*/  FFMA.FTZ R70, R32, R7, 1 ;  /* 0x3f80000020467423 */ /* 0x000fe20000010007 */
[----:B------:R-:W-:Y:S01]  /*3040*/  FMUL.FTZ R7, R49, R28 ;  /* 0x0000001c31077220 */ /* 0x000fe20000410000 */
[----:B----4-:R-:W-:Y:S01]  /*3050*/  FADD.FTZ R71, -R61, 1 ;  /* 0x3f8000003d477421 */ /* 0x010fe20000010100 */
[----:B------:R-:W-:Y:S01]  /*3060*/  FMUL.FTZ R8, R48, R29 ;  /* 0x0000001d30087220 */ /* 0x000fe20000410000 */
[----:B------:R-:W-:Y:S01]  /*3070*/  FMUL.FTZ R128, R51, R30 ;  /* 0x0000001e33807220 */ /* 0x000fe20000410000 */
[----:B-1----:R-:W-:Y:S01]  /*3080*/  FADD.FTZ R6, -R58, 1 ;  /* 0x3f8000003a067421 */ /* 0x002fe20000010100 */
[----:B------:R-:W-:-:S03]  /*3090*/  FFMA.FTZ R71, R34, R71, 1 ;  /* 0x3f80000022477423 */ /* 0x000fc60000010047 */
[----:B------:R-:W-:Y:S01]  /*30a0*/  FFMA.FTZ R9, R31, R6, 1 ;  /* 0x3f8000001f097423 */ /* 0x000fe20000010006 */
[----:B------:R-:W-:Y:S01]  /*30b0*/  FMUL.FTZ R6, R58, R7 ;  /* 0x000000073a067220 */ /* 0x000fe20000410000 */
[----:B------:R-:W-:Y:S01]  /*30c0*/  FMUL.FTZ R7, R59, R8 ;  /* 0x000000083b077220 */ /* 0x000fe20000410000 */
[----:B------:R-:W-:Y:S01]  /*30d0*/  FMUL.FTZ R8, R61, R128 ;  /* 0x000000803d087220 */ /* 0x000fe20000410000 */
[----:B------:R1:W3:Y:S01]  /*30e0*/  MUFU.RCP R74, R73 ;  /* 0x00000049004a7308 */ /* 0x0002e20000001000 */
[----:B0-----:R-:W-:Y:S02]  /*30f0*/  HADD2.F32 R65, -RZ, R65.H0_H0 ;  /* 0x20000041ff417230 */ /* 0x001fe40000004100 */
[----:B------:R-:W-:Y:S01]  /*3100*/  FMUL.FTZ R7, R7, R70 ;  /* 0x0000004607077220 */ /* 0x000fe20000410000 */
[----:B------:R-:W-:Y:S01]  /*3110*/  FMUL.FTZ R8, R8, R71 ;  /* 0x0000004708087220 */ /* 0x000fe20000410000 */
[----:B------:R-:W0:Y:S01]  /*3120*/  LDS.U16 R70, [R98+0xe] ;  /* 0x00000e0062467984 */ /* 0x000e220000000400 */
[----:B--2---:R-:W-:-:S03]  /*3130*/  HADD2.F32 R64, -RZ, R64.H0_H0 ;  /* 0x20000040ff407230 */ /* 0x004fc60000004100 */
[----:B------:R-:W2:Y:S01]  /*3140*/  LDS.U16 R71, [R98+0x10] ;  /* 0x0000100062477984 */ /* 0x000ea20000000400 */
[----:B------:R-:W-:-:S03]  /*3150*/  FMUL.FTZ R75, R68, R65 ;  /* 0x00000041444b7220 */ /* 0x000fc60000410000 */
[----:B------:R-:W4:Y:S01]  /*3160*/  LDS.U16 R128, [R98+0x12] ;  /* 0x0000120062807984 */ /* 0x000f220000000400 */
[----:B------:R-:W-:Y:S01]  /*3170*/  FMUL.FTZ R6, R6, R9 ;  /* 0x0000000906067220 */ /* 0x000fe20000410000 */
[----:B------:R-:W-:Y:S02]  /*3180*/  HADD2.F32 R66, -RZ, R66.H0_H0 ;  /* 0x20000042ff427230 */ /* 0x000fe40000004100 */
[----:B------:R-:W-:Y:S01]  /*3190*/  FMUL.FTZ R9, R67, R64 ;  /* 0x0000004043097220 */ /* 0x000fe20000410000 */
[----:B------:R-:W-:Y:S01]  /*31a0*/  FADD.FTZ R130, -R62, 1 ;  /* 0x3f8000003e827421 */ /* 0x000fe20000010100 */
[----:B------:R-:W-:Y:S01]  /*31b0*/  FMUL.FTZ R75, R72, R75 ;  /* 0x0000004b484b7220 */ /* 0x000fe20000410000 */
[----:B------:R-:W-:Y:S01]  /*31c0*/  MUFU.EX2 R163, R78 ;  /* 0x0000004e00a37308 */ /* 0x000fe20000000800 */
[----:B------:R-:W-:Y:S01]  /*31d0*/  FMUL.FTZ R9, R62, R9 ;  /* 0x000000093e097220 */ /* 0x000fe20000410000 */
[----:B------:R-:W-:Y:S01]  /*31e0*/  FFMA.FTZ R130, R35, R130, 1 ;  /* 0x3f80000023827423 */ /* 0x000fe20000010082 */
[----:B------:R-:W-:-:S02]  /*31f0*/  FMUL.FTZ R166, R75, R132 ;  /* 0x000000844ba67220 */ /* 0x000fc40000410000 */
[----:B------:R-:W5:Y:S03]  /*3200*/  LDS.U16 R132, [R98+0x16] ;  /* 0x0000160062847984 */ /* 0x000f660000000400 */
[----:B------:R3:W-:Y:S01]  /*3210*/  MUFU.RCP R78, R77 ;  /* 0x0000004d004e7308 */ /* 0x0007e20000001000 */
[----:B-1----:R-:W-:Y:S01]  /*3220*/  FADD.FTZ R73, R129, 1 ;  /* 0x3f80000081497421 */ /* 0x002fe20000010000 */
[----:B---3--:R-:W-:-:S04]  /*3230*/  FMUL.FTZ R77, R69, R66 ;  /* 0x00000042454d7220 */ /* 0x008fc80000410000 */
[C---:B------:R-:W-:Y:S01]  /*3240*/  FMUL.FTZ R79, R74.reuse, R77 ;  /* 0x0000004d4a4f7220 */ /* 0x040fe20000410000 */
[----:B------:R-:W-:Y:S02]  /*3250*/  FMUL.FTZ R77, R9, R130 ;  /* 0x00000082094d7220 */ /* 0x000fe40000410000 */
[----:B------:R-:W1:Y:S01]  /*3260*/  LDS.U16 R9, [R98+0x14] ;  /* 0x0000140062097984 */ /* 0x000e620000000400 */
[----:B------:R-:W-:Y:S02]  /*3270*/  HADD2.F32 R129, -RZ, R57.H0_H0 ;  /* 0x20000039ff817230 */ /* 0x000fe40000004100 */
[----:B------:R-:W-:Y:S01]  /*3280*/  FADD.FTZ R162, -R74, 1 ;  /* 0x3f8000004aa27421 */ /* 0x000fe20000010100 */
[----:B------:R-:W-:Y:S01]  /*3290*/  FADD.FTZ R57, R161, 1 ;  /* 0x3f800000a1397421 */ /* 0x000fe20000010000 */
[----:B------:R-:W3:Y:S01]  /*32a0*/  MUFU.RCP R63, R63 ;  /* 0x0000003f003f7308 */ /* 0x000ee20000001000 */
[----:B------:R-:W1:Y:S01]  /*32b0*/  LDS.U16 R161, [R98+0x1a] ;  /* 0x00001a0062a17984 */ /* 0x000e620000000400 */
[----:B------:R-:W-:-:S04]  /*32c0*/  FFMA.FTZ R162, R39, R162, 1 ;  /* 0x3f80000027a27423 */ /* 0x000fc800000100a2 */
[----:B------:R-:W-:Y:S02]  /*32d0*/  FMUL.FTZ R79, R79, R162 ;  /* 0x000000a24f4f7220 */ /* 0x000fe40000410000 */
[----:B------:R-:W1:Y:S01]  /*32e0*/  LDS.U16 R162, [R98+0x1c] ;  /* 0x00001c0062a27984 */ /* 0x000e620000000400 */
[----:B------:R3:W-:Y:S01]  /*32f0*/  MUFU.RCP R75, R133 ;  /* 0x00000085004b7308 */ /* 0x0007e20000001000 */
[----:B------:R-:W-:Y:S02]  /*3300*/  HADD2.F32 R130, -RZ, R56.H0_H0 ;  /* 0x20000038ff827230 */ /* 0x000fe40000004100 */
[----:B0-----:R-:W-:Y:S02]  /*3310*/  HADD2.F32 R70, -RZ, R70.H0_H0 ;  /* 0x20000046ff467230 */ /* 0x001fe40000004100 */
[----:B--2---:R-:W-:-:S03]  /*3320*/  HADD2.F32 R71, -RZ, R71.H0_H0 ;  /* 0x20000047ff477230 */ /* 0x004fc60000004100 */
[----:B------:R-:W0:Y:S01]  /*3330*/  MUFU.RCP R138, R138 ;  /* 0x0000008a008a7308 */ /* 0x000e220000001000 */
[----:B---3--:R-:W-:Y:S01]  /*3340*/  FADD.FTZ R133, -R63, 1 ;  /* 0x3f8000003f857421 */ /* 0x008fe20000010100 */
[----:B------:R-:W-:Y:S02]  /*3350*/  HADD2.F32 R131, -RZ, R54.H0_H0 ;  /* 0x20000036ff837230 */ /* 0x000fe40000004100 */
[----:B------:R-:W-:Y:S01]  /*3360*/  FADD.FTZ R169, R163, 1 ;  /* 0x3f800000a3a97421 */ /* 0x000fe20000010000 */
[----:B----4-:R-:W-:Y:S02]  /*3370*/  HADD2.F32 R128, -RZ, R128.H0_H0 ;  /* 0x20000080ff807230 */ /* 0x010fe40000004100 */
[----:B------:R-:W-:Y:S01]  /*3380*/  FFMA.FTZ R170, R44, R133, 1 ;  /* 0x3f8000002caa7423 */ /* 0x000fe20000010085 */
[----:B------:R-:W-:Y:S01]  /*3390*/  FADD.FTZ R54, -R76, 1 ;  /* 0x3f8000004c367421 */ /* 0x000fe20000010100 */
[----:B------:R-:W-:Y:S01]  /*33a0*/  FADD.FTZ R56, -R78, 1 ;  /* 0x3f8000004e387421 */ /* 0x000fe20000010100 */
[----:B------:R-:W-:Y:S01]  /*33b0*/  FMUL.FTZ R133, R129, R70 ;  /* 0x0000004681857220 */ /* 0x000fe20000410000 */
[----:B------:R-:W-:Y:S01]  /*33c0*/  FMUL.FTZ R163, R130, R71 ;  /* 0x0000004782a37220 */ /* 0x000fe20000410000 */
[----:B------:R-:W2:Y:S01]  /*33d0*/  MUFU.RCP R73, R73 ;  /* 0x0000004900497308 */ /* 0x000ea20000001000 */
[----:B------:R-:W-:Y:S01]  /*33e0*/  FMUL.FTZ R168, R131, R128 ;  /* 0x0000008083a87220 */ /* 0x000fe20000410000 */
[----:B------:R-:W-:Y:S01]  /*33f0*/  FFMA.FTZ R54, R41, R54, 1 ;  /* 0x3f80000029367423 */ /* 0x000fe20000010036 */
[----:B------:R-:W-:Y:S01]  /*3400*/  FFMA.FTZ R56, R43, R56, 1 ;  /* 0x3f8000002b387423 */ /* 0x000fe20000010038 */
[----:B------:R-:W-:Y:S01]  /*3410*/  FMUL.FTZ R133, R76, R133 ;  /* 0x000000854c857220 */ /* 0x000fe20000410000 */
[----:B------:R-:W-:Y:S01]  /*3420*/  FMUL.FTZ R163, R78, R163 ;  /* 0x000000a34ea37220 */ /* 0x000fe20000410000 */
[----:B------:R-:W-:-:S02]  /*3430*/  FMUL.FTZ R165, R63, R168 ;  /* 0x000000a83fa57220 */ /* 0x000fc40000410000 */
[----:B------:R-:W3:Y:S01]  /*3440*/  MUFU.RCP R57, R57 ;  /* 0x0000003900397308 */ /* 0x000ee20000001000 */
[----:B------:R-:W-:Y:S01]  /*3450*/  FMUL.FTZ R168, R133, R54 ;  /* 0x0000003685a87220 */ /* 0x000fe20000410000 */
[----:B------:R-:W-:Y:S01]  /*3460*/  FMUL.FTZ R167, R163, R56 ;  /* 0x00000038a3a77220 */ /* 0x000fe20000410000 */
[----:B------:R-:W-:Y:S01]  /*3470*/  FADD.FTZ R56, R2, 1 ;  /* 0x3f80000002387421 */ /* 0x000fe20000010000 */
[----:B------:R-:W-:Y:S02]  /*3480*/  HADD2.F32 R133, -RZ, R42.H0_H0 ;  /* 0x2000002aff857230 */ /* 0x000fe40000004100 */
[----:B-----5:R-:W-:Y:S02]  /*3490*/  HADD2.F32 R132, -RZ, R132.H0_H0 ;  /* 0x20000084ff847230 */ /* 0x020fe40000004100 */
[----:B0-----:R-:W-:Y:S01]  /*34a0*/  FADD.FTZ R2, -R138, 1 ;  /* 0x3f8000008a027421 */ /* 0x001fe20000010100 */
[----:B------:R-:W-:Y:S02]  /*34b0*/  HADD2.F32 R42, -RZ, R38.H0_H0 ;  /* 0x20000026ff2a7230 */ /* 0x000fe40000004100 */
[----:B------:R-:W-:-:S02]  /*34c0*/  HADD2.F32 R45, -RZ, R45.H0_H0 ;  /* 0x2000002dff2d7230 */ /* 0x000fc40000004100 */
[----:B------:R-:W-:Y:S02]  /*34d0*/  HADD2.F32 R40, -RZ, R40.H0_H0 ;  /* 0x20000028ff287230 */ /* 0x000fe40000004100 */
[----:B-1----:R-:W-:Y:S02]  /*34e0*/  HADD2.F32 R38, -RZ, R9.H0_H0 ;  /* 0x20000009ff267230 */ /* 0x002fe40000004100 */
[----:B------:R-:W-:Y:S01]  /*34f0*/  FMUL.FTZ R9, R133, R132 ;  /* 0x0000008485097220 */ /* 0x000fe20000410000 */
[----:B------:R-:W-:Y:S01]  /*3500*/  HADD2.F32 R139, -RZ, R139.H0_H0 ;  /* 0x2000008bff8b7230 */ /* 0x000fe20000004100 */
[----:B------:R3:W0:Y:S01]  /*3510*/  MUFU.RCP R54, R169 ;  /* 0x000000a900367308 */ /* 0x0006220000001000 */
[----:B------:R-:W-:Y:S01]  /*3520*/  FMUL.FTZ R170, R165, R170 ;  /* 0x000000aaa5aa7220 */ /* 0x000fe20000410000 */
[----:B------:R-:W-:Y:S01]  /*3530*/  FFMA.FTZ R172, R47, R2, 1 ;  /* 0x3f8000002fac7423 */ /* 0x000fe20000010002 */
[----:B--2---:R-:W-:Y:S01]  /*3540*/  FADD.FTZ R163, -R73, 1 ;  /* 0x3f80000049a37421 */ /* 0x004fe20000010100 */
[----:B------:R-:W-:Y:S01]  /*3550*/  FADD.FTZ R165, -R75, 1 ;  /* 0x3f8000004ba57421 */ /* 0x000fe20000010100 */
[----:B------:R-:W-:-:S03]  /*3560*/  FMUL.FTZ R2, R45, R38 ;  /* 0x000000262d027220 */ /* 0x000fc60000410000 */
[----:B------:R-:W1:Y:S01]  /*3570*/  MUFU.RCP R56, R56 ;  /* 0x0000003800387308 */ /* 0x000e620000001000 */
[----:B------:R-:W-:Y:S01]  /*3580*/  FMUL.FTZ R174, R40, R139 ;  /* 0x0000008b28ae7220 */ /* 0x000fe20000410000 */
[----:B------:R-:W-:Y:S01]  /*3590*/  FMUL.FTZ R9, R138, R9 ;  /* 0x000000098a097220 */ /* 0x000fe20000410000 */
[----:B------:R-:W-:Y:S02]  /*35a0*/  HADD2.F32 R161, -RZ, R161.H0_H0 ;  /* 0x200000a1ffa17230 */ /* 0x000fe40000004100 */
[----:B------:R-:W-:Y:S01]  /*35b0*/  FFMA.FTZ R163, R46, R163, 1 ;  /* 0x3f8000002ea37423 */ /* 0x000fe200000100a3 */
[----:B------:R-:W-:Y:S01]  /*35c0*/  FFMA.FTZ R165, R50, R165, 1 ;  /* 0x3f80000032a57423 */ /* 0x000fe200000100a5 */
[----:B------:R-:W-:Y:S01]  /*35d0*/  FMUL.FTZ R2, R73, R2 ;  /* 0x0000000249027220 */ /* 0x000fe20000410000 */
[----:B------:R-:W-:Y:S01]  /*35e0*/  FMUL.FTZ R174, R75, R174 ;  /* 0x000000ae4bae7220 */ /* 0x000fe20000410000 */
[----:B------:R-:W-:Y:S01]  /*35f0*/  FMUL.FTZ R9, R9, R172 ;  /* 0x000000ac09097220 */ /* 0x000fe20000410000 */
[----:B---3--:R-:W-:Y:S01]  /*3600*/  FADD.FTZ R169, -R57, 1 ;  /* 0x3f80000039a97421 */ /* 0x008fe20000010100 */
[----:B------:R-:W-:Y:S01]  /*3610*/  FMUL.FTZ R172, R42, R161 ;  /* 0x000000a12aac7220 */ /* 0x000fe20000410000 */
[----:B------:R-:W2:Y:S01]  /*3620*/  S2UR UR8, SR_CgaCtaId ;  /* 0x00000000000879c3 */ /* 0x000ea20000008800 */
[----:B------:R-:W-:Y:S01]  /*3630*/  FMUL.FTZ R2, R2, R163 ;  /* 0x000000a302027220 */ /* 0x000fe20000410000 */
[----:B------:R-:W-:Y:S01]  /*3640*/  FMUL.FTZ R174, R174, R165 ;  /* 0x000000a5aeae7220 */ /* 0x000fe20000410000 */
[----:B------:R-:W-:-:S02]  /*3650*/  HADD2.F32 R163, -RZ, R11.H0_H0 ;  /* 0x2000000bffa37230 */ /* 0x000fc40000004100 */
        /* <DEDUP_REMOVED lines=8> */
[----:B-1----:R-:W-:Y:S01]  /*36e0*/  FADD.FTZ R172, -R56, 1 ;  /* 0x3f80000038ac7421 */ /* 0x002fe20000010100 */
        /* <DEDUP_REMOVED lines=21> */
[----:B--2---:R-:W-:Y:S01]  /*3840*/  ULEA UR7, UR8, UR7, 0x18 ;  /* 0x0000000708077291 */ /* 0x004fe2000f8ec03f */
[----:B------:R-:W-:Y:S02]  /*3850*/  PRMT R11, R77, 0x7632, R11 ;  /* 0x000076324d0b7816 */ /* 0x000fe4000000000b */
[----:B------:R1:W-:Y:S01]  /*3860*/  STS.U16 [R98+0x2], R6 ;  /* 0x0000020662007388 */ /* 0x0003e20000000400 */
[----:B0-----:R-:W-:-:S03]  /*3870*/  PRMT R3, R79, 0x7632, R3 ;  /* 0x000076324f037816 */ /* 0x001fc60000000003 */
[----:B------:R0:W-:Y:S01]  /*3880*/  STS.U16 [R98+0x4], R7 ;  /* 0x0000040762007388 */ /* 0x0001e20000000400 */
[----:B------:R-:W-:Y:S02]  /*3890*/  PRMT R9, R169, 0x7632, R9 ;  /* 0x00007632a9097816 */ /* 0x000fe40000000009 */
[----:B-1----:R-:W-:Y:S01]  /*38a0*/  PRMT R6, R167, 0x7632, R6 ;  /* 0x00007632a7067816 */ /* 0x002fe20000000006 */
[----:B------:R1:W-:Y:S04]  /*38b0*/  STS.U16 [R98+0x6], R8 ;  /* 0x0000060862007388 */ /* 0x0003e80000000400 */
[----:B------:R2:W-:Y:S01]  /*38c0*/  STS.U16 [R98+0xe], R3 ;  /* 0x00000e0362007388 */ /* 0x0005e20000000400 */
[----:B0-----:R-:W-:Y:S02]  /*38d0*/  PRMT R7, R2, 0x7632, R7 ;  /* 0x0000763202077816 */ /* 0x001fe40000000007 */
[----:B-1----:R-:W-:-:S02]  /*38e0*/  PRMT R8, R169, 0x7610, R8 ;  /* 0x00007610a9087816 */ /* 0x002fc40000000008 */
[----:B--2---:R-:W-:Y:S01]  /*38f0*/  PRMT R3, R10, 0x7632, R3 ;  /* 0x000076320a037816 */ /* 0x004fe20000000003 */
        /* <DEDUP_REMOVED lines=11> */
[----:B------:R-:W-:-:S03]  /*39b0*/  NOP ;  /* 0x0000000000007918 */ /* 0x000fc60000000000 */
[----:B------:R-:W-:Y:S01]  /*39c0*/  LDS.U16 R77, [R114] ;  /* 0x00000000724d7984 */ /* 0x000fe20000000400 */
[----:B0-----:R-:W-:Y:S01]  /*39d0*/  IMAD.U32 R79, RZ, RZ, UR7 ;  /* 0x00000007ff4f7e24 */ /* 0x001fe2000f8e00ff */
[----:B-1----:R-:W0:Y:S02]  /*39e0*/  LDC.64 R8, c[0x0][0x398] ;  /* 0x0000e600ff087b82 */ /* 0x002e240000000a00 */
        /* <DEDUP_REMOVED lines=18> */
[----:B0-----:R-:W-:Y:S01]  /*3b10*/  IMAD R2, R8, UR20, RZ ;  /* 0x0000001408027c24 */ /* 0x001fe2000f8e02ff */
[----:B------:R-:W-:Y:S01]  /*3b20*/  LOP3.LUT R4, R4, 0xfffffffd, RZ, 0xc0, !PT ;  /* 0xfffffffd04047812 */ /* 0x000fe200078ec0ff */
[----:B------:R-:W-:Y:S01]  /*3b30*/  IMAD.WIDE.U32 R6, R8, UR21, RZ ;  /* 0x0000001508067c25 */ /* 0x000fe2000f8e00ff */
[----:B------:R-:W-:Y:S03]  /*3b40*/  BSSY B0, `(.L_x_3849) ;  /* 0x0000013000007945 */ /* 0x000fe60003800000 */
[----:B------:R-:W-:Y:S01]  /*3b50*/  IMAD R11, R9, UR21, R2 ;  /* 0x00000015090b7c24 */ /* 0x000fe2000f8e0202 */
[----:B------:R-:W-:-:S02]  /*3b60*/  IADD3 R2, P1, R120, R118, RZ ;  /* 0x0000007678027210 */ /* 0x000fc40007f3e0ff */
[----:B------:R-:W-:Y:S02]  /*3b70*/  @P6 LOP3.LUT R4, R4, 0x2, RZ, 0xfc, !PT ;  /* 0x0000000204046812 */ /* 0x000fe400078efcff */
[----:B------:R-:W-:Y:S02]  /*3b80*/  IADD3 R199, R7, R11, RZ ;  /* 0x0000000b07c77210 */ /* 0x000fe40007ffe0ff */
[----:B--2---:R-:W-:Y:S02]  /*3b90*/  IADD3.X R3, R121, R119, RZ, P1, !PT ;  /* 0x0000007779037210 */ /* 0x004fe40000ffe4ff */
[----:B-1----:R-:W-:-:S13]  /*3ba0*/  ISETP.GE.AND P0, PT, R120, R197, PT ;  /* 0x000000c57800720c */ /* 0x002fda0003f06270 */
        /* <DEDUP_REMOVED lines=12> */
.L_x_3850:
[----:B------:R-:W-:Y:S05]  /*3c70*/  BSYNC B0 ;  /* 0x0000000000007941 */ /* 0x000fea0003800000 */
.L_x_3849:
        /* <DEDUP_REMOVED lines=8> */
[----:B0-----:R-:W-:Y:S01]  /*3d00*/  LEA.HI.X R10, R120, UR11, R121, 0x1, P1 ;  /* 0x0000000b780a7c11 */ /* 0x001fe200088f0c79 */
[----:B------:R-:W-:Y:S01]  /*3d10*/  IMAD R11, R159, UR23, R8 ;  /* 0x000000179f0b7c24 */ /* 0x000fe2000f8e0208 */
[----:B------:R-:W-:Y:S01]  /*3d20*/  IADD3 R8, P2, R81, R6, RZ ;  /* 0x0000000651087210 */ /* 0x000fe20007f5e0ff */
[----:B------:R-:W-:Y:S01]  /*3d30*/  ULDC.64 UR10, c[0x0][0x320] ;  /* 0x0000c800000a7ab9 */ /* 0x000fe20000000a00 */
[----:B------:R-:W-:Y:S01]  /*3d40*/  ISETP.GE.AND P3, PT, R146, R197, PT ;  /* 0x000000c59200720c */ /* 0x000fe20003f66270 */
[----:B------:R-:W-:Y:S01]  /*3d50*/  HADD2.F32 R0, -RZ, R0.H0_H0 ;  /* 0x20000000ff007230 */ /* 0x000fe20000004100 */
[----:B------:R-:W-:Y:S01]  /*3d60*/  IADD3.X R7, R80, R11, R7, P2, !PT ;  /* 0x0000000b50077210 */ /* 0x000fe200017fe407 */
[----:B------:R-:W-:Y:S01]  /*3d70*/  FMUL.FTZ R32, R32, R59 ;  /* 0x0000003b20207220 */ /* 0x000fe20000410000 */
[----:B------:R-:W-:Y:S01]  /*3d80*/  LEA R6, P1, R8, R9, 0x1 ;  /* 0x0000000908067211 */ /* 0x000fe200078208ff */
[----:B------:R-:W-:Y:S01]  /*3d90*/  FMUL.FTZ R34, R34, R61 ;  /* 0x0000003d22227220 */ /* 0x000fe20000410000 */
[----:B------:R-:W-:Y:S01]  /*3da0*/  ISETP.GE.AND P2, PT, R152, R197, PT ;  /* 0x000000c59800720c */ /* 0x000fe20003f46270 */
[----:B------:R-:W-:Y:S01]  /*3db0*/  FMUL.FTZ R166, R50, R75 ;  /* 0x0000004b32a67220 */ /* 0x000fe20000410000 */
[----:B------:R-:W-:Y:S01]  /*3dc0*/  LEA.HI.X R7, R8, R10, R7, 0x1, P1 ;  /* 0x0000000a08077211 */ /* 0x000fe200008f0c07 */
[----:B------:R-:W-:Y:S01]  /*3dd0*/  HADD2.F32 R26, -RZ, R26.H0_H0 ;  /* 0x2000001aff1a7230 */ /* 0x000fe20000004100 */
[-C--:B------:R-:W-:Y:S01]  /*3de0*/  ISETP.GE.AND P1, PT, R150, R197.reuse, PT ;  /* 0x000000c59600720c */ /* 0x080fe20003f26270 */
[----:B------:R-:W-:Y:S01]  /*3df0*/  HADD2.F32 R25, -RZ, R25.H0_H0 ;  /* 0x20000019ff197230 */ /* 0x000fe20000004100 */
[-C--:B------:R-:W-:Y:S01]  /*3e00*/  ISETP.GE.AND P4, PT, R144, R197.reuse, PT ;  /* 0x000000c59000720c */ /* 0x080fe20003f86270 */
[----:B------:R0:W-:Y:S01]  /*3e10*/  @!P0 STG.E.U16 desc[UR16][R6.64+-0x780], R167 ;  /* 0xfff880a706008986 */ /* 0x0001e2000c101510 */
[-C--:B------:R-:W-:Y:S01]  /*3e20*/  ISETP.GE.AND P0, PT, R148, R197.reuse, PT ;  /* 0x000000c59400720c */ /* 0x080fe20003f06270 */
[----:B------:R-:W-:Y:S01]  /*3e30*/  HADD2.F32 R24, -RZ, R24.H0_H0 ;  /* 0x20000018ff187230 */ /* 0x000fe20000004100 */
[-C--:B------:R-:W-:Y:S01]  /*3e40*/  ISETP.GE.AND P5, PT, R142, R197.reuse, PT ;  /* 0x000000c58e00720c */ /* 0x080fe20003fa6270 */
[----:B------:R-:W-:Y:S01]  /*3e50*/  @!P3 STG.E.U16 desc[UR16][R6.64+-0x680], R177 ;  /* 0xfff980b10600b986 */ /* 0x000fe2000c101510 */
[----:B------:R-:W-:Y:S01]  /*3e60*/  ISETP.GE.AND P3, PT, R115, R197, PT ;  /* 0x000000c57300720c */ /* 0x000fe20003f66270 */
[----:B------:R-:W-:-:S02]  /*3e70*/  HADD2.F32 R23, -RZ, R23.H0_H0 ;  /* 0x20000017ff177230 */ /* 0x000fc40000004100 */
[----:B------:R-:W-:Y:S01]  /*3e80*/  FMUL.FTZ R33, R33, R60 ;  /* 0x0000003c21217220 */ /* 0x000fe20000410000 */
[----:B------:R1:W-:Y:S01]  /*3e90*/  @!P2 STG.E.U16 desc[UR16][R6.64+-0x740], R169 ;  /* 0xfff8c0a90600a986 */ /* 0x0003e2000c101510 */
[-C--:B------:R-:W-:Y:S01]  /*3ea0*/  ISETP.GE.AND P2, PT, R140, R197.reuse, PT ;  /* 0x000000c58c00720c */ /* 0x080fe20003f46270 */
[----:B------:R-:W-:Y:S02]  /*3eb0*/  HADD2.F32 R22, -RZ, R22.H0_H0 ;  /* 0x20000016ff167230 */ /* 0x000fe40000004100 */
[----:B------:R-:W-:Y:S01]  /*3ec0*/  FMUL.FTZ R35, R35, R62 ;  /* 0x0000003e23237220 */ /* 0x000fe20000410000 */
[----:B------:R2:W-:Y:S01]  /*3ed0*/  @!P1 STG.E.U16 desc[UR16][R6.64+-0x700], R173 ;  /* 0xfff900ad06009986 */ /* 0x0005e2000c101510 */
[-C--:B------:R-:W-:Y:S01]  /*3ee0*/  ISETP.GE.AND P1, PT, R136, R197.reuse, PT ;  /* 0x000000c58800720c */ /* 0x080fe20003f26270 */
[----:B------:R-:W-:Y:S02]  /*3ef0*/  HADD2.F32 R12, -RZ, R12.H0_H0 ;  /* 0x2000000cff0c7230 */ /* 0x000fe40000004100 */
[----:B------:R-:W-:Y:S01]  /*3f00*/  FMUL.FTZ R37, R37, R72 ;  /* 0x0000004825257220 */ /* 0x000fe20000410000 */
[----:B------:R2:W-:Y:S01]  /*3f10*/  @!P0 STG.E.U16 desc[UR16][R6.64+-0x6c0], R175 ;  /* 0xfff940af06008986 */ /* 0x0005e2000c101510 */
        /* <DEDUP_REMOVED lines=16> */
[----:B------:R-:W-:Y:S01]  /*4020*/  ISETP.GE.AND P1, PT, R116, R197, PT ;  /* 0x000000c57400720c */ /* 0x000fe20003f26270 */
[----:B------:R-:W-:Y:S02]  /*4030*/  HADD2.F32 R17, -RZ, R17.H0_H0 ;  /* 0x20000011ff117230 */ /* 0x000fe40000004100 */
[----:B------:R-:W-:Y:S01]  /*4040*/  FMUL.FTZ R11, R46, R73 ;  /* 0x000000492e0b7220 */ /* 0x000fe20000410000 */
[----:B------:R2:W-:Y:S01]  /*4050*/  @!P0 STG.E.U16 desc[UR16][R6.64+-0x540], R187 ;  /* 0xfffac0bb06008986 */ /* 0x0005e2000c101510 */
[----:B------:R-:W-:Y:S01]  /*4060*/  ISETP.NE.U32.AND P0, PT, RZ, UR10, PT ;  /* 0x0000000aff007c0c */ /* 0x000fe2000bf05070 */
[----:B------:R-:W-:Y:S02]  /*4070*/  HADD2.F32 R18, -RZ, R18.H0_H0 ;  /* 0x20000012ff127230 */ /* 0x000fe40000004100 */
[----:B------:R-:W-:Y:S01]  /*4080*/  FMUL.FTZ R138, R47, R138 ;  /* 0x0000008a2f8a7220 */ /* 0x000fe20000410000 */
[----:B------:R2:W-:Y:S01]  /*4090*/  @!P4 STG.E.U16 desc[UR16][R6.64+-0x500], R189 ;  /* 0xfffb00bd0600c986 */ /* 0x0005e2000c101510 */
[----:B------:R-:W-:Y:S01]  /*40a0*/  ISETP.NE.AND.EX P0, PT, RZ, UR11, PT, P0 ;  /* 0x0000000bff007c0c */ /* 0x000fe2000bf05300 */
[----:B------:R-:W-:-:S02]  /*40b0*/  HADD2.F32 R19, -RZ, R19.H0_H0 ;  /* 0x20000013ff137230 */ /* 0x000fc40000004100 */
[----:B0-----:R-:W-:Y:S01]  /*40c0*/  FMUL.FTZ R167, R52, R57 ;  /* 0x0000003934a77220 */ /* 0x001fe20000410000 */
[----:B------:R2:W-:Y:S01]  /*40d0*/  @!P5 STG.E.U16 desc[UR16][R6.64+-0x4c0], R191 ;  /* 0xfffb40bf0600d986 */ /* 0x0005e2000c101510 */
[----:B------:R-:W-:Y:S02]  /*40e0*/  HADD2.F32 R20, -RZ, R20.H0_H0 ;  /* 0x20000014ff147230 */ /* 0x000fe40000004100 */
[----:B------:R-:W-:Y:S01]  /*40f0*/  FMUL.FTZ R168, R53, R54 ;  /* 0x0000003635a87220 */ /* 0x000fe20000410000 */
[----:B------:R-:W-:Y:S01]  /*4100*/  HADD2.F32 R21, -RZ, R21.H0_H0 ;  /* 0x20000015ff157230 */ /* 0x000fe20000004100 */
[----:B------:R2:W-:Y:S01]  /*4110*/  @!P1 STG.E.U16 desc[UR16][R6.64+-0x480], R193 ;  /* 0xfffb80c106009986 */ /* 0x0005e2000c101510 */
[----:B-1----:R-:W-:Y:S01]  /*4120*/  FMUL.FTZ R169, R55, R56 ;  /* 0x0000003837a97220 */ /* 0x002fe20000410000 */
[----:B------:R-:W-:Y:S01]  /*4130*/  FADD.FTZ R73, R0, UR5 ;  /* 0x0000000500497e21 */ /* 0x000fe20008010000 */
[----:B------:R-:W-:Y:S01]  /*4140*/  FMUL.FTZ R54, R49, R31 ;  /* 0x0000001f31367220 */ /* 0x000fe20000410000 */
[----:B------:R2:W-:Y:S01]  /*4150*/  @!P2 STG.E.U16 desc[UR16][R6.64+-0x7c0], R171 ;  /* 0xfff840ab0600a986 */ /* 0x0005e2000c101510 */
[----:B------:R-:W-:Y:S01]  /*4160*/  FMUL.FTZ R53, R48, R32 ;  /* 0x0000002030357220 */ /* 0x000fe20000410000 */
[----:B------:R-:W-:Y:S01]  /*4170*/  FMUL.FTZ R52, R51, R34 ;  /* 0x0000002233347220 */ /* 0x000fe20000410000 */
[----:B------:R-:W-:Y:S01]  /*4180*/  FMUL.FTZ R43, R40, R166 ;  /* 0x000000a6282b7220 */ /* 0x000fe20000410000 */
[----:B------:R2:W-:Y:S01]  /*4190*/  @!P3 STG.E.U16 desc[UR16][R6.64+-0x440], R195 ;  /* 0xfffbc0c30600b986 */ /* 0x0005e2000c101510 */
        /* <DEDUP_REMOVED lines=27> */
[----:B--2---:R-:W-:Y:S06]  /*4350*/  @!P0 BRA `(.L_x_3851) ;  /* 0x0000000800088947 */ /* 0x004fec0003800000 */
        /* <DEDUP_REMOVED lines=22> */
[----:B------:R-:W-:Y:S01]  /*44c0*/  F2FP.F16.F32.PACK_AB R8, R8, R39 ;  /* 0x000000270808723e */ /* 0x000fe200000000ff */
[----:B------:R0:W-:Y:S01]  /*44d0*/  STS.U16 [R98+0x2], R7 ;  /* 0x0000020762007388 */ /* 0x0001e20000000400 */
        /* <DEDUP_REMOVED lines=9> */
[----:B------:R-:W-:Y:S02]  /*4570*/  PRMT R13, R29, 0x7632, R13 ;  /* 0x000076321d0d7816 */ /* 0x000fe4000000000d */
[----:B------:R-:W-:Y:S01]  /*4580*/  PRMT R10, R9, 0x7632, R10 ;  /* 0x00007632090a7816 */ /* 0x000fe2000000000a */
[----:B------:R-:W-:Y:S01]  /*4590*/  STS.U16 [R98], R27 ;  /* 0x0000001b62007388 */ /* 0x000fe20000000400 */
[----:B-1----:R-:W-:Y:S02]  /*45a0*/  PRMT R6, R11, 0x7632, R6 ;  /* 0x000076320b067816 */ /* 0x002fe40000000006 */
[----:B--2---:R-:W-:Y:S01]  /*45b0*/  PRMT R14, R12, 0x7632, R14 ;  /* 0x000076320c0e7816 */ /* 0x004fe2000000000e */
        /* <DEDUP_REMOVED lines=44> */
[----:B------:R-:W-:-:S04]  /*4880*/  IMAD.WIDE.U32 R2, R159, UR22, R8 ;  /* 0x000000169f027c25 */ /* 0x000fc8000f8e0008 */
[----:B------:R-:W-:Y:S01]  /*4890*/  IMAD.IADD R3, R3, 0x1, R71 ;  /* 0x0000000103037824 */ /* 0x000fe200078e0247 */
[----:B------:R-:W-:-:S04]  /*48a0*/  LEA R8, P0, R2, UR10, 0x1 ;  /* 0x0000000a02087c11 */ /* 0x000fc8000f8008ff */
[----:B------:R-:W-:-:S05]  /*48b0*/  LEA.HI.X R9, R2, UR11, R3, 0x1, P0 ;  /* 0x0000000b02097c11 */ /* 0x000fca00080f0c03 */
[----:B------:R0:W-:Y:S04]  /*48c0*/  STG.E.U16 desc[UR16][R8.64], R11 ;  /* 0x0000000b08007986 */ /* 0x0001e8000c101510 */
.L_x_3853:
[----:B------:R-:W-:Y:S05]  /*48d0*/  BSYNC B0 ;  /* 0x0000000000007941 */ /* 0x000fea0003800000 */
.L_x_3852:
[----:B------:R-:W-:Y:S01]  /*48e0*/  MOV R2, R6 ;  /* 0x0000000600027202 */ /* 0x000fe20000000f00 */
[----:B------:R-:W-:Y:S01]  /*48f0*/  ULDC.64 UR22, c[0x0][0x2c8] ;  /* 0x0000b20000167ab9 */ /* 0x000fe20000000a00 */
[----:B------:R-:W-:Y:S01]  /*4900*/  MOV R3, R69 ;  /* 0x0000004500037202 */ /* 0x000fe20000000f00 */
[----:B------:R-:W-:Y:S01]  /*4910*/  IMAD R6, R5, UR22, RZ ;  /* 0x0000001605067c24 */ /* 0x000fe2000f8e02ff */
[----:B------:R-:W-:Y:S02]  /*4920*/  LEA R7, P0, R120, UR10, 0x1 ;  /* 0x0000000a78077c11 */ /* 0x000fe4000f8008ff */
[-C--:B------:R-:W-:Y:S01]  /*4930*/  ISETP.GE.AND P2, PT, R150, R67.reuse, PT ;  /* 0x000000439600720c */ /* 0x080fe20003f46270 */
[C---:B------:R-:W-:Y:S01]  /*4940*/  IMAD.WIDE.U32 R2, R159.reuse, UR22, R2 ;  /* 0x000000169f027c25 */ /* 0x040fe2000f8e0002 */
[----:B0-----:R-:W-:Y:S02]  /*4950*/  LEA.HI.X R8, R120, UR11, R121, 0x1, P0 ;  /* 0x0000000b78087c11 */ /* 0x001fe400080f0c79 */
[----:B------:R-:W-:Y:S01]  /*4960*/  ISETP.GE.AND P0, PT, R154, R67, PT ;  /* 0x000000439a00720c */ /* 0x000fe20003f06270 */
[----:B------:R-:W-:Y:S01]  /*4970*/  IMAD R9, R159, UR23, R6 ;  /* 0x000000179f097c24 */ /* 0x000fe2000f8e0206 */
[----:B------:R-:W-:-:S02]  /*4980*/  IADD3 R6, P1, R81, R2, RZ ;  /* 0x0000000251067210 */ /* 0x000fc40007f3e0ff */
[----:B------:R-:W-:Y:S02]  /*4990*/  ISETP.GE.AND P4, PT, R140, R67, PT ;  /* 0x000000438c00720c */ /* 0x000fe40003f86270 */
[----:B------:R-:W-:Y:S02]  /*49a0*/  IADD3.X R3, R80, R9, R3, P1, !PT ;  /* 0x0000000950037210 */ /* 0x000fe40000ffe403 */
[----:B------:R-:W-:Y:S02]  /*49b0*/  ISETP.GE.AND P1, PT, R152, R67, PT ;  /* 0x000000439800720c */ /* 0x000fe40003f26270 */
[----:B------:R-:W-:Y:S02]  /*49c0*/  LEA R2, P3, R6, R7, 0x1 ;  /* 0x0000000706027211 */ /* 0x000fe400078608ff */
[----:B------:R-:W-:Y:S02]  /*49d0*/  ISETP.GE.AND P5, PT, R136, R67, PT ;  /* 0x000000438800720c */ /* 0x000fe40003fa6270 */
[----:B------:R-:W-:-:S02]  /*49e0*/  LEA.HI.X R3, R6, R8, R3, 0x1, P3 ;  /* 0x0000000806037211 */ /* 0x000fc400018f0c03 */
        /* <DEDUP_REMOVED lines=25> */
.L_x_3851:
[----:B0-----:R-:W-:Y:S01]  /*4b80*/  HADD2.F32 R2, -RZ, R97.H0_H0 ;  /* 0x20000061ff027230 */ /* 0x001fe20000004100 */
[----:B------:R-:W0:Y:S01]  /*4b90*/  LDC R8, c[0x0][0x21c] ;  /* 0x00008700ff087b82 */ /* 0x000e220000000800 */
[----:B------:R-:W-:Y:S02]  /*4ba0*/  HADD2.F32 R3, -RZ, R96.H0_H0 ;  /* 0x20000060ff037230 */ /* 0x000fe40000004100 */
[C---:B------:R-:W-:Y:S01]  /*4bb0*/  FMUL.FTZ R39, R0.reuse, UR4 ;  /* 0x0000000400277c20 */ /* 0x040fe20008410000 */
[----:B------:R-:W-:Y:S02]  /*4bc0*/  HADD2.F32 R6, -RZ, R95.H0_H0 ;  /* 0x2000005fff067230 */ /* 0x000fe40000004100 */
[----:B------:R-:W-:Y:S01]  /*4bd0*/  FFMA.FTZ R155, R0, R2, R155 ;  /* 0x00000002009b7223 */ /* 0x000fe2000001009b */
[----:B------:R-:W-:Y:S02]  /*4be0*/  HADD2.F32 R7, -RZ, R94.H0_H0 ;  /* 0x2000005eff077230 */ /* 0x000fe40000004100 */
[C---:B------:R-:W-:Y:S01]  /*4bf0*/  FMUL.FTZ R38, R54.reuse, UR4 ;  /* 0x0000000436267c20 */ /* 0x040fe20008410000 */
[----:B------:R-:W-:Y:S01]  /*4c00*/  FMUL.FTZ R37, R53, UR4 ;  /* 0x0000000435257c20 */ /* 0x000fe20008410000 */
[----:B------:R-:W-:Y:S01]  /*4c10*/  FFMA.FTZ R2, R54, R3, R155 ;  /* 0x0000000336027223 */ /* 0x000fe2000001009b */
[----:B------:R-:W-:Y:S01]  /*4c20*/  FMUL.FTZ R36, R52, UR4 ;  /* 0x0000000434247c20 */ /* 0x000fe20008410000 */
[----:B------:R-:W-:Y:S01]  /*4c30*/  FMUL.FTZ R35, R51, UR4 ;  /* 0x0000000433237c20 */ /* 0x000fe20008410000 */
[----:B------:R-:W-:Y:S01]  /*4c40*/  FMUL.FTZ R34, R50, UR4 ;  /* 0x0000000432227c20 */ /* 0x000fe20008410000 */
[----:B------:R-:W-:Y:S01]  /*4c50*/  FFMA.FTZ R3, R53, R6, R2 ;  /* 0x0000000635037223 */ /* 0x000fe20000010002 */
[----:B------:R-:W-:-:S02]  /*4c60*/  HADD2.F32 R6, -RZ, R93.H0_H0 ;  /* 0x2000005dff067230 */ /* 0x000fc40000004100 */
[----:B------:R-:W-:Y:S01]  /*4c70*/  FMUL.FTZ R33, R49, UR4 ;  /* 0x0000000431217c20 */ /* 0x000fe20008410000 */
[----:B------:R-:W-:Y:S01]  /*4c80*/  FMUL.FTZ R32, R48, UR4 ;  /* 0x0000000430207c20 */ /* 0x000fe20008410000 */
[----:B------:R-:W-:Y:S01]  /*4c90*/  FFMA.FTZ R2, R52, R7, R3 ;  /* 0x0000000734027223 */ /* 0x000fe20000010003 */
[----:B------:R-:W-:Y:S02]  /*4ca0*/  HADD2.F32 R7, -RZ, R92.H0_H0 ;  /* 0x2000005cff077230 */ /* 0x000fe40000004100 */
[----:B------:R-:W-:Y:S01]  /*4cb0*/  FMUL.FTZ R31, R47, UR4 ;  /* 0x000000042f1f7c20 */ /* 0x000fe20008410000 */
[----:B------:R-:W-:Y:S01]  /*4cc0*/  FMUL.FTZ R30, R46, UR4 ;  /* 0x000000042e1e7c20 */ /* 0x000fe20008410000 */
[----:B------:R-:W-:Y:S01]  /*4cd0*/  FFMA.FTZ R3, R51, R6, R2 ;  /* 0x0000000633037223 */ /* 0x000fe20000010002 */
[----:B------:R-:W-:Y:S02]  /*4ce0*/  HADD2.F32 R6, -RZ, R91.H0_H0 ;  /* 0x2000005bff067230 */ /* 0x000fe40000004100 */
[----:B------:R-:W-:Y:S01]  /*4cf0*/  FMUL.FTZ R29, R45, UR4 ;  /* 0x000000042d1d7c20 */ /* 0x000fe20008410000 */
[----:B------:R-:W-:Y:S01]  /*4d00*/  FMUL.FTZ R28, R44, UR4 ;  /* 0x000000042c1c7c20 */ /* 0x000fe20008410000 */
[----:B------:R-:W-:Y:S01]  /*4d10*/  FFMA.FTZ R2, R50, R7, R3 ;  /* 0x0000000732027223 */ /* 0x000fe20000010003 */
[----:B------:R-:W-:Y:S01]  /*4d20*/  HADD2.F32 R7, -RZ, R90.H0_H0 ;  /* 0x2000005aff077230 */ /* 0x000fe20000004100 */
[----:B0-----:R-:W-:Y:S01]  /*4d30*/  ISETP.GE.AND P0, PT, R8, 0x1, PT ;  /* 0x000000010800780c */ /* 0x001fe20003f06270 */
        /* <DEDUP_REMOVED lines=8> */
[----:B------:R-:W-:Y:S01]  /*4dc0*/  CS2R R22, SRZ ;  /* 0x0000000000167805 */ /* 0x000fe2000001ff00 */
[----:B------:R-:W-:Y:S01]  /*4dd0*/  FFMA.FTZ R3, R47, R6, R2 ;  /* 0x000000062f037223 */ /* 0x000fe20000010002 */
[----:B------:R-:W-:Y:S01]  /*4de0*/  HADD2.F32 R6, -RZ, R87.H0_H0 ;  /* 0x20000057ff067230 */ /* 0x000fe20000004100 */
[----:B------:R-:W-:Y:S02]  /*4df0*/  CS2R R20, SRZ ;  /* 0x0000000000147805 */ /* 0x000fe4000001ff00 */
[----:B------:R-:W-:Y:S01]  /*4e00*/  CS2R R18, SRZ ;  /* 0x0000000000127805 */ /* 0x000fe2000001ff00 */
[----:B------:R-:W-:Y:S01]  /*4e10*/  FFMA.FTZ R2, R46, R7, R3 ;  /* 0x000000072e027223 */ /* 0x000fe20000010003 */
[----:B------:R-:W-:Y:S01]  /*4e20*/  HADD2.F32 R7, -RZ, R86.H0_H0 ;  /* 0x20000056ff077230 */ /* 0x000fe20000004100 */
[----:B------:R-:W-:-:S02]  /*4e30*/  CS2R R16, SRZ ;  /* 0x0000000000107805 */ /* 0x000fc4000001ff00 */
[----:B------:R-:W-:Y:S01]  /*4e40*/  CS2R R14, SRZ ;  /* 0x00000000000e7805 */ /* 0x000fe2000001ff00 */
[----:B------:R-:W-:Y:S01]  /*4e50*/  FFMA.FTZ R3, R45, R6, R2 ;  /* 0x000000062d037223 */ /* 0x000fe20000010002 */
[----:B------:R-:W-:Y:S01]  /*4e60*/  HADD2.F32 R6, -RZ, R85.H0_H0 ;  /* 0x20000055ff067230 */ /* 0x000fe20000004100 */
[----:B------:R-:W-:Y:S02]  /*4e70*/  CS2R R12, SRZ ;  /* 0x00000000000c7805 */ /* 0x000fe4000001ff00 */
[----:B------:R-:W-:Y:S01]  /*4e80*/  CS2R R10, SRZ ;  /* 0x00000000000a7805 */ /* 0x000fe2000001ff00 */
[----:B------:R-:W-:Y:S01]  /*4e90*/  FFMA.FTZ R2, R44, R7, R3 ;  /* 0x000000072c027223 */ /* 0x000fe20000010003 */
[----:B------:R-:W-:Y:S01]  /*4ea0*/  HADD2.F32 R7, -RZ, R84.H0_H0 ;  /* 0x20000054ff077230 */ /* 0x000fe20000004100 */
[----:B------:R-:W-:Y:S02]  /*4eb0*/  CS2R R8, SRZ ;  /* 0x0000000000087805 */ /* 0x000fe4000001ff00 */
[----:B------:R-:W-:Y:S01]  /*4ec0*/  FFMA.FTZ R3, R43, R6, R2 ;  /* 0x000000062b037223 */ /* 0x000fe20000010002 */
[----:B------:R-:W-:-:S03]  /*4ed0*/  HADD2.F32 R6, -RZ, R83.H0_H0 ;  /* 0x20000053ff067230 */ /* 0x000fc60000004100 */
[----:B------:R-:W-:Y:S01]  /*4ee0*/  FFMA.FTZ R2, R42, R7, R3 ;  /* 0x000000072a027223 */ /* 0x000fe20000010003 */
[----:B------:R-:W-:-:S03]  /*4ef0*/  HADD2.F32 R3, -RZ, R82.H0_H0 ;  /* 0x20000052ff037230 */ /* 0x000fc60000004100 */
[----:B------:R-:W-:-:S04]  /*4f00*/  FFMA.FTZ R155, R41, R6, R2 ;  /* 0x00000006299b7223 */ /* 0x000fc80000010002 */
[----:B------:R-:W-:Y:S01]  /*4f10*/  FFMA.FTZ R155, R40, R3, R155 ;  /* 0x00000003289b7223 */ /* 0x000fe2000001009b */
[----:B------:R-:W-:Y:S06]  /*4f20*/  BAR.SYNC.DEFER_BLOCKING 0x0 ;  /* 0x0000000000007b1d */ /* 0x000fec0000010000 */
[----:B------:R-:W-:Y:S05]  /*4f30*/  @!P0 BRA `(.L_x_3854) ;  /* 0x0000003800f88947 */ /* 0x000fea0003800000 */
[----:B------:R-:W-:Y:S01]  /*4f40*/  IADD3 R7, R141, -0x1, RZ ;  /* 0xffffffff8d077810 */ /* 0x000fe20007ffe0ff */
[----:B------:R-:W0:Y:S01]  /*4f50*/  LDC R6, c[0x0][0x224] ;  /* 0x00008900ff067b82 */ /* 0x000e220000000800 */
[----:B------:R-:W-:Y:S01]  /*4f60*/  ISETP.GE.AND P0, PT, R120, R137, PT ;  /* 0x000000897800720c */ /* 0x000fe20003f06270 */
[----:B------:R-:W-:Y:S01]  /*4f70*/  ULDC.64 UR8, c[0x0][0x230] ;  /* 0x00008c0000087ab9 */ /* 0x000fe20000000a00 */
[----:B------:R-:W-:Y:S01]  /*4f80*/  LEA.HI R2, R7, R7, RZ, 0x1 ;  /* 0x0000000707027211 */ /* 0x000fe200078f08ff */
[----:B------:R-:W-:Y:S01]  /*4f90*/  ULDC.64 UR10, c[0x0][0x248] ;  /* 0x00009200000a7ab9 */ /* 0x000fe20000000a00 */
[----:B------:R-:W-:Y:S01]  /*4fa0*/  IMAD.WIDE.U32 R130, R159, UR8, RZ ;  /* 0x000000089f827c25 */ /* 0x000fe2000f8e00ff */
[----:B------:R-:W-:Y:S01]  /*4fb0*/  LOP3.LUT R4, R4, 0xfffffffe, RZ, 0xc0, !PT ;  /* 0xfffffffe04047812 */ /* 0x000fe200078ec0ff */
[----:B------:R-:W-:Y:S01]  /*4fc0*/  UMOV UR7, URZ ;  /* 0x0000003f00077c82 */ /* 0x000fe20008000000 */
[----:B------:R-:W1:Y:S01]  /*4fd0*/  LDC.64 R128, c[0x0][0x2d0] ;  /* 0x0000b400ff807b82 */ /* 0x000e620000000a00 */
[----:B------:R-:W-:Y:S01]  /*4fe0*/  LOP3.LUT R2, R2, 0xfffffe, RZ, 0xc0, !PT ;  /* 0x00fffffe02027812 */ /* 0x000fe200078ec0ff */
[----:B------:R-:W-:Y:S01]  /*4ff0*/  IMAD R64, R5, UR10, RZ ;  /* 0x0000000a05407c24 */ /* 0x000fe2000f8e02ff */
[----:B------:R-:W-:Y:S01]  /*5000*/  MOV R23, RZ ;  /* 0x000000ff00177202 */ /* 0x000fe20000000f00 */
[----:B------:R-:W-:Y:S01]  /*5010*/  IMAD.WIDE.U32 R132, R159, UR10, RZ ;  /* 0x0000000a9f847c25 */ /* 0x000fe2000f8e00ff */
[----:B------:R-:W-:Y:S01]  /*5020*/  IADD3 R7, R7, -R2, RZ ;  /* 0x8000000207077210 */ /* 0x000fe20007ffe0ff */
[----:B------:R-:W-:Y:S01]  /*5030*/  ULDC UR32, c[0x0][0x224] ;  /* 0x0000890000207ab9 */ /* 0x000fe20000000800 */
[----:B------:R-:W-:Y:S01]  /*5040*/  @P0 LOP3.LUT R4, R4, 0x1, RZ, 0xfc, !PT ;  /* 0x0000000104040812 */ /* 0x000fe200078efcff */
[----:B------:R-:W-:Y:S01]  /*5050*/  IMAD R2, R5, UR8, RZ ;  /* 0x0000000805027c24 */ /* 0x000fe2000f8e02ff */
[----:B------:R-:W-:Y:S01]  /*5060*/  UMOV UR8, URZ ;  /* 0x0000003f00087c82 */ /* 0x000fe20008000000 */
[C---:B------:R-:W-:Y:S01]  /*5070*/  IMAD R3, R159.reuse, UR11, R64 ;  /* 0x0000000b9f037c24 */ /* 0x040fe2000f8e0240 */
[----:B------:R-:W-:Y:S01]  /*5080*/  ULDC UR33, c[0x0][0x21c] ;  /* 0x0000870000217ab9 */ /* 0x000fe20000000800 */
[----:B------:R-:W-:Y:S01]  /*5090*/  IMAD R5, R159, UR9, R2 ;  /* 0x000000099f057c24 */ /* 0x000fe2000f8e0202 */
[----:B------:R-:W-:Y:S01]  /*50a0*/  HFMA2.MMA R2, -RZ, RZ, 0, 0 ;  /* 0x00000000ff027435 */ /* 0x000fe200000001ff */
[----:B------:R-:W-:Y:S01]  /*50b0*/  IMAD.IADD R3, R133, 0x1, R3 ;  /* 0x0000000185037824 */ /* 0x000fe200078e0203 */
[----:B------:R-:W-:Y:S01]  /*50c0*/  ULDC UR9, c[0x0][0x218] ;  /* 0x0000860000097ab9 */ /* 0x000fe20000000800 */
[----:B------:R-:W-:Y:S01]  /*50d0*/  ULDC.64 UR22, c[0x0][0x3d0] ;  /* 0x0000f40000167ab9 */ /* 0x000fe20000000a00 */
[----:B------:R-:W-:Y:S01]  /*50e0*/  IADD3 R5, R131, R5, RZ ;  /* 0x0000000583057210 */ /* 0x000fe20007ffe0ff */
[----:B------:R-:W-:Y:S01]  /*50f0*/  ULDC.64 UR24, c[0x0][0x238] ;  /* 0x00008e0000187ab9 */ /* 0x000fe20000000a00 */
[----:B------:R-:W-:Y:S01]  /*5100*/  ULDC.64 UR26, c[0x0][0x250] ;  /* 0x00009400001a7ab9 */ /* 0x000fe20000000a00 */
[----:B------:R-:W-:Y:S01]  /*5110*/  ULDC.64 UR28, c[0x0][0x270] ;  /* 0x00009c00001c7ab9 */ /* 0x000fe20000000a00 */
[----:B------:R-:W-:-:S05]  /*5120*/  ULDC.64 UR30, c[0x0][0x370] ;  /* 0x0000dc00001e7ab9 */ /* 0x000fca0000000a00 */
.L_x_3898:
[----:B------:R-:W-:Y:S01]  /*5130*/  SHF.R.S32.HI R66, RZ, 0x1f, R2 ;  /* 0x0000001fff427819 */ /* 0x000fe20000011402 */
[----:B--23--:R-:W-:Y:S01]  /*5140*/  IMAD.WIDE.U32 R64, R2, UR28, R120 ;  /* 0x0000001c02407c25 */ /* 0x00cfe2000f8e0078 */
[----:B------:R-:W-:Y:S02]  /*5150*/  LOP3.LUT R156, R120, 0x20, RZ, 0xfc, !PT ;  /* 0x00000020789c7812 */ /* 0x000fe400078efcff */
[----:B------:R-:W-:Y:S01]  /*5160*/  PRMT R138, RZ, 0x7610, R138 ;  /* 0x00007610ff8a7816 */ /* 0x000fe2000000008a */
[----:B------:R-:W-:Y:S01]  /*5170*/  IMAD R67, R66, UR28, RZ ;  /* 0x0000001c42437c24 */ /* 0x000fe2000f8e02ff */
[----:B------:R-:W-:Y:S02]  /*5180*/  ISETP.GE.AND P4, PT, R156, R137, PT ;  /* 0x000000899c00720c */ /* 0x000fe40003f86270 */
[----:B------:R-:W-:Y:S01]  /*5190*/  LEA R68, P0, R64, R149, 0x1 ;  /* 0x0000009540447211 */ /* 0x000fe200078008ff */
[----:B------:R-:W-:Y:S01]  /*51a0*/  IMAD R67, R2, UR29, R67 ;  /* 0x0000001d02437c24 */ /* 0x000fe2000f8e0243 */
[----:B------:R-:W-:-:S02]  /*51b0*/  LOP3.LUT R146, R120, 0xc0, RZ, 0xfc, !PT ;  /* 0x000000c078927812 */ /* 0x000fc400078efcff */
[----:B------:R-:W-:Y:S02]  /*51c0*/  PRMT R167, RZ, 0x7610, R167 ;  /* 0x00007610ffa77816 */ /* 0x000fe400000000a7 */
[----:B------:R-:W-:Y:S02]  /*51d0*/  IADD3 R65, R65, R67, RZ ;  /* 0x0000004341417210 */ /* 0x000fe40007ffe0ff */
[----:B------:R-:W-:Y:S02]  /*51e0*/  LOP3.LUT R135, R120, 0x160, RZ, 0xfc, !PT ;  /* 0x0000016078877812 */ /* 0x000fe400078efcff */
[----:B------:R-:W-:Y:S02]  /*51f0*/  LEA.HI.X R69, R64, R147, R65, 0x1, P0 ;  /* 0x0000009340457211 */ /* 0x000fe400000f0c41 */
[C---:B------:R-:W-:Y:S02]  /*5200*/  LOP3.LUT R154, R120.reuse, 0x40, RZ, 0xfc, !PT ;  /* 0x00000040789a7812 */ /* 0x040fe400078efcff */
[----:B------:R-:W-:Y:S01]  /*5210*/  LOP3.LUT R152, R120, 0x60, RZ, 0xfc, !PT ;  /* 0x0000006078987812 */ /* 0x000fe200078efcff */
[----:B------:R-:W2:Y:S01]  /*5220*/  @!P4 LDG.E.U16 R138, desc[UR16][R68.64+0x40] ;  /* 0x00004010448ac981 */ /* 0x000ea2000c1e1500 */
[----:B------:R-:W-:-:S02]  /*5230*/  ISETP.GE.AND P4, PT, R146, R137, PT ;  /* 0x000000899200720c */ /* 0x000fc40003f86270 */
[C---:B------:R-:W-:Y:S02]  /*5240*/  LOP3.LUT R150, R120.reuse, 0x80, RZ, 0xfc, !PT ;  /* 0x0000008078967812 */ /* 0x040fe400078efcff */
[----:B------:R-:W-:Y:S02]  /*5250*/  LOP3.LUT R148, R120, 0xa0, RZ, 0xfc, !PT ;  /* 0x000000a078947812 */ /* 0x000fe400078efcff */
[-C--:B------:R-:W-:Y:S01]  /*5260*/  ISETP.GE.AND P3, PT, R154, R137.reuse, PT ;  /* 0x000000899a00720c */ /* 0x080fe20003f66270 */
[----:B------:R-:W-:Y:S01]  /*5270*/  IMAD R67, R66, UR24, RZ ;  /* 0x0000001842437c24 */ /* 0x000fe2000f8e02ff */
[----:B------:R-:W-:Y:S02]  /*5280*/  ISETP.GE.AND P2, PT, R152, R137, PT ;  /* 0x000000899800720c */ /* 0x000fe40003f46270 */
[----:B------:R-:W-:Y:S02]  /*5290*/  MOV R64, R130 ;  /* 0x0000008200407202 */ /* 0x000fe40000000f00 */
[----:B------:R-:W-:Y:S01]  /*52a0*/  MOV R65, R5 ;  /* 0x0000000500417202 */ /* 0x000fe20000000f00 */
[----:B------:R-:W3:Y:S01]  /*52b0*/  @!P4 LDG.E.U16 R167, desc[UR16][R68.64+0x180] ;  /* 0x0001801044a7c981 */ /* 0x000ee2000c1e1500 */
[----:B------:R-:W-:-:S02]  /*52c0*/  ISETP.GE.AND P4, PT, R135, R137, PT ;  /* 0x000000898700720c */ /* 0x000fc40003f86270 */
[-C--:B------:R-:W-:Y:S02]  /*52d0*/  ISETP.GE.AND P1, PT, R150, R137.reuse, PT ;  /* 0x000000899600720c */ /* 0x080fe40003f26270 */
[----:B------:R-:W-:Y:S02]  /*52e0*/  ISETP.GE.AND P0, PT, R148, R137, PT ;  /* 0x000000899400720c */ /* 0x000fe40003f06270 */
[----:B------:R-:W-:Y:S01]  /*52f0*/  PRMT R170, RZ, 0x7610, R170 ;  /* 0x00007610ffaa7816 */ /* 0x000fe200000000aa */
[C---:B------:R-:W-:Y:S01]  /*5300*/  IMAD.WIDE.U32 R64, R2.reuse, UR24, R64 ;  /* 0x0000001802407c25 */ /* 0x040fe2000f8e0040 */
[----:B------:R-:W-:Y:S02]  /*5310*/  PRMT R163, RZ, 0x7610, R163 ;  /* 0x00007610ffa37816 */ /* 0x000fe400000000a3 */
[----:B------:R-:W-:Y:S01]  /*5320*/  PRMT R162, RZ, 0x7610, R162 ;  /* 0x00007610ffa27816 */ /* 0x000fe200000000a2 */
[----:B------:R-:W-:Y:S01]  /*5330*/  IMAD R67, R2, UR25, R67 ;  /* 0x0000001902437c24 */ /* 0x000fe2000f8e0243 */
[----:B------:R-:W-:Y:S01]  /*5340*/  PRMT R165, RZ, 0x7610, R165 ;  /* 0x00007610ffa57816 */ /* 0x000fe200000000a5 */
[----:B------:R-:W4:Y:S01]  /*5350*/  @!P4 LDG.E.U16 R170, desc[UR16][R68.64+0x2c0] ;  /* 0x0002c01044aac981 */ /* 0x000f22000c1e1500 */
[----:B------:R-:W-:-:S02]  /*5360*/  PRMT R164, RZ, 0x7610, R164 ;  /* 0x00007610ffa47816 */ /* 0x000fc400000000a4 */
[C---:B------:R-:W-:Y:S01]  /*5370*/  LOP3.LUT R144, R120.reuse, 0xe0, RZ, 0xfc, !PT ;  /* 0x000000e078907812 */ /* 0x040fe200078efcff */
[----:B------:R-:W3:Y:S01]  /*5380*/  @!P3 LDG.E.U16 R163, desc[UR16][R68.64+0x80] ;  /* 0x0000801044a3b981 */ /* 0x000ee2000c1e1500 */
[----:B------:R-:W-:Y:S02]  /*5390*/  LOP3.LUT R142, R120, 0x100, RZ, 0xfc, !PT ;  /* 0x00000100788e7812 */ /* 0x000fe400078efcff */
[----:B-1----:R-:W-:Y:S01]  /*53a0*/  LEA R70, P4, R64, R128, 0x2 ;  /* 0x0000008040467211 */ /* 0x002fe200078810ff */
[----:B------:R-:W4:Y:S01]  /*53b0*/  @!P2 LDG.E.U16 R162, desc[UR16][R68.64+0xc0] ;  /* 0x0000c01044a2a981 */ /* 0x000f22000c1e1500 */
[----:B------:R-:W-:Y:S02]  /*53c0*/  IADD3 R65, R65, R67, RZ ;  /* 0x0000004341417210 */ /* 0x000fe40007ffe0ff */
[C---:B------:R-:W-:Y:S01]  /*53d0*/  LOP3.LUT R140, R120.reuse, 0x120, RZ, 0xfc, !PT ;  /* 0x00000120788c7812 */ /* 0x040fe200078efcff */
[----:B------:R-:W4:Y:S01]  /*53e0*/  @!P1 LDG.E.U16 R165, desc[UR16][R68.64+0x100] ;  /* 0x0001001044a59981 */ /* 0x000f22000c1e1500 */
[----:B------:R-:W-:-:S02]  /*53f0*/  LOP3.LUT R136, R120, 0x140, RZ, 0xfc, !PT ;  /* 0x0000014078887812 */ /* 0x000fc400078efcff */
[-C--:B------:R-:W-:Y:S01]  /*5400*/  ISETP.GE.AND P3, PT, R144, R137.reuse, PT ;  /* 0x000000899000720c */ /* 0x080fe20003f66270 */
[----:B------:R-:W4:Y:S01]  /*5410*/  @!P0 LDG.E.U16 R164, desc[UR16][R68.64+0x140] ;  /* 0x0001401044a48981 */ /* 0x000f22000c1e1500 */
[----:B------:R-:W-:Y:S02]  /*5420*/  ISETP.GE.AND P2, PT, R142, R137, PT ;  /* 0x000000898e00720c */ /* 0x000fe40003f46270 */
[----:B------:R-:W-:Y:S02]  /*5430*/  LEA.HI.X R71, R64, R129, R65, 0x2, P4 ;  /* 0x0000008140477211 */ /* 0x000fe400020f1441 */
[----:B------:R-:W-:Y:S01]  /*5440*/  LOP3.LUT P5, RZ, R4, 0x1, RZ, 0xc0, !PT ;  /* 0x0000000104ff7812 */ /* 0x000fe200078ac0ff */
[----:B------:R-:W1:Y:S01]  /*5450*/  LDC.64 R64, c[0x0][0x2d8] ;  /* 0x0000b600ff407b82 */ /* 0x000e620000000a00 */
[-C--:B------:R-:W-:Y:S01]  /*5460*/  ISETP.GE.AND P1, PT, R140, R137.reuse, PT ;  /* 0x000000898c00720c */ /* 0x080fe20003f26270 */
[----:B0-----:R0:W2:Y:S01]  /*5470*/  LDG.E R161, desc[UR16][R70.64] ;  /* 0x0000001046a17981 */ /* 0x0010a2000c1e1900 */
[----:B------:R-:W-:-:S02]  /*5480*/  ISETP.GE.AND P0, PT, R136, R137, PT ;  /* 0x000000898800720c */ /* 0x000fc40003f06270 */
[----:B------:R-:W-:Y:S02]  /*5490*/  PRMT R166, RZ, 0x7610, R166 ;  /* 0x00007610ffa67816 */ /* 0x000fe400000000a6 */
[----:B------:R-:W-:Y:S02]  /*54a0*/  PRMT R169, RZ, 0x7610, R169 ;  /* 0x00007610ffa97816 */ /* 0x000fe400000000a9 */
[----:B------:R-:W-:Y:S02]  /*54b0*/  PRMT R168, RZ, 0x7610, R168 ;  /* 0x00007610ffa87816 */ /* 0x000fe400000000a8 */
[----:B------:R-:W-:Y:S01]  /*54c0*/  PRMT R139, RZ, 0x7610, R139 ;  /* 0x00007610ff8b7816 */ /* 0x000fe2000000008b */
[----:B------:R-:W4:Y:S01]  /*54d0*/  @!P3 LDG.E.U16 R166, desc[UR16][R68.64+0x1c0] ;  /* 0x0001c01044a6b981 */ /* 0x000f22000c1e1500 */
[----:B------:R-:W-:Y:S02]  /*54e0*/  PRMT R171, RZ, 0x7610, R171 ;  /* 0x00007610ffab7816 */ /* 0x000fe400000000ab */
[C---:B------:R-:W-:Y:S01]  /*54f0*/  LOP3.LUT R134, R120.reuse, 0x180, RZ, 0xfc, !PT ;  /* 0x0000018078867812 */ /* 0x040fe200078efcff */
[----:B------:R-:W4:Y:S01]  /*5500*/  @!P2 LDG.E.U16 R169, desc[UR16][R68.64+0x200] ;  /* 0x0002001044a9a981 */ /* 0x000f22000c1e1500 */
[----:B------:R-:W-:-:S02]  /*5510*/  LOP3.LUT R117, R120, 0x1a0, RZ, 0xfc, !PT ;  /* 0x000001a078757812 */ /* 0x000fc400078efcff */
[C---:B------:R-:W-:Y:S01]  /*5520*/  LOP3.LUT R116, R120.reuse, 0x1c0, RZ, 0xfc, !PT ;  /* 0x000001c078747812 */ /* 0x040fe200078efcff */
[----:B------:R-:W4:Y:S01]  /*5530*/  @!P1 LDG.E.U16 R168, desc[UR16][R68.64+0x240] ;  /* 0x0002401044a89981 */ /* 0x000f22000c1e1500 */
[----:B------:R-:W-:Y:S02]  /*5540*/  LOP3.LUT R115, R120, 0x1e0, RZ, 0xfc, !PT ;  /* 0x000001e078737812 */ /* 0x000fe400078efcff */
[-C--:B------:R-:W-:Y:S01]  /*5550*/  ISETP.GE.AND P3, PT, R134, R137.reuse, PT ;  /* 0x000000898600720c */ /* 0x080fe20003f66270 */
[----:B------:R-:W3:Y:S01]  /*5560*/  @!P5 LDG.E.U16 R139, desc[UR16][R68.64] ;  /* 0x00000010448bd981 */ /* 0x000ee2000c1e1500 */
[-C--:B------:R-:W-:Y:S02]  /*5570*/  ISETP.GE.AND P2, PT, R117, R137.reuse, PT ;  /* 0x000000897500720c */ /* 0x080fe40003f46270 */
[-C--:B------:R-:W-:Y:S01]  /*5580*/  ISETP.GE.AND P1, PT, R116, R137.reuse, PT ;  /* 0x000000897400720c */ /* 0x080fe20003f26270 */
[----:B------:R-:W4:Y:S01]  /*5590*/  @!P0 LDG.E.U16 R171, desc[UR16][R68.64+0x280] ;  /* 0x0002801044ab8981 */ /* 0x000f22000c1e1500 */
[----:B------:R-:W-:-:S02]  /*55a0*/  ISETP.GE.AND P0, PT, R115, R137, PT ;  /* 0x000000897300720c */ /* 0x000fc40003f06270 */
[----:B------:R-:W-:Y:S02]  /*55b0*/  PRMT R173, RZ, 0x7610, R173 ;  /* 0x00007610ffad7816 */ /* 0x000fe400000000ad */
[----:B------:R-:W-:Y:S02]  /*55c0*/  PRMT R172, RZ, 0x7610, R172 ;  /* 0x00007610ffac7816 */ /* 0x000fe400000000ac */
[----:B------:R-:W-:Y:S02]  /*55d0*/  PRMT R175, RZ, 0x7610, R175 ;  /* 0x00007610ffaf7816 */ /* 0x000fe400000000af */
[----:B------:R-:W-:Y:S01]  /*55e0*/  PRMT R174, RZ, 0x7610, R174 ;  /* 0x00007610ffae7816 */ /* 0x000fe200000000ae */
[----:B------:R-:W4:Y:S04]  /*55f0*/  @!P3 LDG.E.U16 R173, desc[UR16][R68.64+0x300] ;  /* 0x0003001044adb981 */ /* 0x000f28000c1e1500 */
[----:B------:R-:W4:Y:S04]  /*5600*/  @!P2 LDG.E.U16 R172, desc[UR16][R68.64+0x340] ;  /* 0x0003401044aca981 */ /* 0x000f28000c1e1500 */
[----:B------:R-:W4:Y:S04]  /*5610*/  @!P1 LDG.E.U16 R175, desc[UR16][R68.64+0x380] ;  /* 0x0003801044af9981 */ /* 0x000f28000c1e1500 */
[----:B------:R0:W4:Y:S01]  /*5620*/  @!P0 LDG.E.U16 R174, desc[UR16][R68.64+0x3c0] ;  /* 0x0003c01044ae8981 */ /* 0x000122000c1e1500 */
[----:B------:R-:W-:Y:S01]  /*5630*/  IMAD R177, R66, UR26, RZ ;  /* 0x0000001a42b17c24 */ /* 0x000fe2000f8e02ff */
[----:B------:R-:W-:-:S02]  /*5640*/  MOV R66, R132 ;  /* 0x0000008400427202 */ /* 0x000fc40000000f00 */
[----:B------:R-:W-:Y:S01]  /*5650*/  MOV R67, R3 ;  /* 0x0000000300437202 */ /* 0x000fe20000000f00 */
[C---:B------:R-:W-:Y:S02]  /*5660*/  IMAD R177, R2.reuse, UR27, R177 ;  /* 0x0000001b02b17c24 */ /* 0x040fe4000f8e02b1 */
[----:B------:R-:W-:-:S03]  /*5670*/  IMAD.WIDE.U32 R66, R2, UR26, R66 ;  /* 0x0000001a02427c25 */ /* 0x000fc6000f8e0042 */
[----:B-1----:R-:W-:Y:S02]  /*5680*/  LEA R64, P0, R66, R64, 0x2 ;  /* 0x0000004042407211 */ /* 0x002fe400078010ff */
[----:B------:R-:W-:-:S04]  /*5690*/  IADD3 R67, R67, R177, RZ ;  /* 0x000000b143437210 */ /* 0x000fc80007ffe0ff */
[----:B------:R-:W-:-:S05]  /*56a0*/  LEA.HI.X R65, R66, R65, R67, 0x2, P0 ;  /* 0x0000004142417211 */ /* 0x000fca00000f1443 */
[----:B------:R1:W4:Y:S01]  /*56b0*/  LDG.E R177, desc[UR16][R64.64] ;  /* 0x0000001040b17981 */ /* 0x000322000c1e1900 */
[----:B------:R-:W-:Y:S01]  /*56c0*/  IMAD R66, R7, 0x100, R2 ;  /* 0x0000010007427824 */ /* 0x000fe200078e0202 */
[C---:B------:R-:W-:Y:S02]  /*56d0*/  ISETP.NE.AND P1, PT, R160.reuse, RZ, PT ;  /* 0x000000ffa000720c */ /* 0x040fe40003f25270 */
[----:B------:R-:W-:-:S04]  /*56e0*/  IADD3 R67, R160, 0x200, RZ ;  /* 0x00000200a0437810 */ /* 0x000fc80007ffe0ff */
[----:B0-----:R-:W-:Y:S02]  /*56f0*/  SEL R70, R66, R67, !P1 ;  /* 0x0000004342467207 */ /* 0x001fe40004800000 */
[----:B------:R-:W-:-:S04]  /*5700*/  ISETP.GE.AND P0, PT, R141, 0x2, PT ;  /* 0x000000028d00780c */ /* 0x000fc80003f06270 */
[----:B------:R-:W-:Y:S02]  /*5710*/  ISETP.NE.OR P0, PT, R145, RZ, !P0 ;  /* 0x000000ff9100720c */ /* 0x000fe40004705670 */
[----:B------:R-:W-:-:S11]  /*5720*/  LEA R70, R70, R79, 0x2 ;  /* 0x0000004f46467211 */ /* 0x000fd600078e10ff */
[----:B------:R-:W0:Y:S01]  /*5730*/  @!P0 LDC R68, c[0x0][0x21c] ;  /* 0x00008700ff448b82 */ /* 0x000e220000000800 */
[----:B-1----:R-:W-:Y:S02]  /*5740*/  @!P0 IADD3 R65, R141, -0x2, RZ ;  /* 0xfffffffe8d418810 */ /* 0x002fe40007ffe0ff */
[----:B------:R-:W-:-:S03]  /*5750*/  MOV R69, RZ ;  /* 0x000000ff00457202 */ /* 0x000fc60000000f00 */
[----:B0-----:R-:W-:Y:S01]  /*5760*/  @!P0 IMAD R65, R65, R68, R2 ;  /* 0x0000004441418224 */ /* 0x001fe200078e0202 */
[----:B------:R-:W-:-:S03]  /*5770*/  MOV R68, 0x3f800000 ;  /* 0x3f80000000447802 */ /* 0x000fc60000000f00 */
[----:B------:R-:W-:Y:S01]  /*5780*/  @!P0 IMAD.WIDE R64, R65, 0x8, R126 ;  /* 0x0000000841408825 */ /* 0x000fe200078e027e */
[----:B------:R-:W-:Y:S01]  /*5790*/  BSSY B0, `(.L_x_3855) ;  /* 0x0000094000007945 */ /* 0x000fe20003800000 */
[----:B------:R-:W-:Y:S02]  /*57a0*/  LEA R196, R160, R79, 0x3 ;  /* 0x0000004fa0c47211 */ /* 0x000fe400078e18ff */
[----:B--2---:R-:W-:-:S04]  /*57b0*/  FMUL.FTZ R66, R161, 1.4426950216293334961 ;  /* 0x3fb8aa3ba1427820 */ /* 0x004fc80000410000 */
[----:B------:R-:W-:-:S06]  /*57c0*/  FMUL.FTZ R241, R78, R66 ;  /* 0x000000424ef17220 */ /* 0x000fcc0000410000 */
[----:B------:R-:W0:Y:S01]  /*57d0*/  MUFU.EX2 R241, R241 ;  /* 0x000000f100f17308 */ /* 0x000e220000000800 */
[----:B---3--:R-:W-:Y:S04]  /*57e0*/  STS.U16 [R114], R139 ;  /* 0x0000008b72007388 */ /* 0x008fe80000000400 */
[----:B------:R-:W-:Y:S04]  /*57f0*/  STS.U16 [R113+0x40], R138 ;  /* 0x0000408a71007388 */ /* 0x000fe80000000400 */
[----:B------:R1:W-:Y:S04]  /*5800*/  STS.U16 [R112+0x80], R163 ;  /* 0x000080a370007388 */ /* 0x0003e80000000400 */
[----:B----4-:R2:W-:Y:S04]  /*5810*/  STS.U16 [R111+0xc0], R162 ;  /* 0x0000c0a26f007388 */ /* 0x0105e80000000400 */
        /* <DEDUP_REMOVED lines=13> */
[----:B------:R-:W0:Y:S04]  /*58f0*/  LDS.U16 R229, [R98+0x2] ;  /* 0x0000020062e57984 */ /* 0x000e280000000400 */
[----:B------:R-:W0:Y:S04]  /*5900*/  LDS.U16 R228, [R98] ;  /* 0x0000000062e47984 */ /* 0x000e280000000400 */
        /* <DEDUP_REMOVED lines=9> */
[----:B------:R-:W2:Y:S04]  /*59a0*/  LDS.U16 R217, [R98+0x14] ;  /* 0x0000140062d97984 */ /* 0x000ea80000000400 */
[----:B------:R-:W2:Y:S04]  /*59b0*/  LDS.U16 R215, [R98+0x1a] ;  /* 0x00001a0062d77984 */ /* 0x000ea80000000400 */
[----:B------:R-:W3:Y:S04]  /*59c0*/  LDS.U16 R218, [R98+0x18] ;  /* 0x0000180062da7984 */ /* 0x000ee80000000400 */
[----:B------:R-:W3:Y:S04]  /*59d0*/  LDS.U16 R213, [R98+0x1e] ;  /* 0x00001e0062d57984 */ /* 0x000ee80000000400 */
[----:B------:R-:W3:Y:S04]  /*59e0*/  LDS.U16 R216, [R98+0x1c] ;  /* 0x00001c0062d87984 */ /* 0x000ee80000000400 */
[----:B0-----:R0:W-:Y:S01]  /*59f0*/  STS [R70+0x1d10], R241 ;  /* 0x001d10f146007388 */ /* 0x0011e20000000800 */
[----:B------:R-:W-:Y:S01]  /*5a00*/  BAR.SYNC.DEFER_BLOCKING 0x0 ;  /* 0x0000000000007b1d */ /* 0x000fe20000010000 */
[-C--:B------:R-:W-:Y:S01]  /*5a10*/  FMUL.FTZ R176, R77, R66.reuse ;  /* 0x000000424db07220 */ /* 0x080fe20000410000 */
[-C--:B------:R-:W-:Y:S01]  /*5a20*/  FMUL.FTZ R178, R76, R66.reuse ;  /* 0x000000424cb27220 */ /* 0x080fe20000410000 */
[----:B------:R-:W-:-:S04]  /*5a30*/  FMUL.FTZ R184, R75, R66 ;  /* 0x000000424bb87220 */ /* 0x000fc80000410000 */
[----:B------:R-:W4:Y:S01]  /*5a40*/  MUFU.EX2 R176, R176 ;  /* 0x000000b000b07308 */ /* 0x000f220000000800 */
[-C--:B------:R-:W-:Y:S01]  /*5a50*/  FMUL.FTZ R183, R74, R66.reuse ;  /* 0x000000424ab77220 */ /* 0x080fe20000410000 */
[----:B------:R-:W-:-:S06]  /*5a60*/  FMUL.FTZ R182, R73, R66 ;  /* 0x0000004249b67220 */ /* 0x000fcc0000410000 */
[----:B------:R-:W0:Y:S01]  /*5a70*/  MUFU.EX2 R178, R178 ;  /* 0x000000b200b27308 */ /* 0x000e220000000800 */
[----:B-1----:R-:W-:Y:S02]  /*5a80*/  HADD2.F32 R163, -RZ, R95.H0_H0 ;  /* 0x2000005fffa37230 */ /* 0x002fe40000004100 */
[----:B------:R-:W-:-:S05]  /*5a90*/  FMUL.FTZ R181, R72, R66 ;  /* 0x0000004248b57220 */ /* 0x000fca0000410000 */
[----:B------:R-:W1:Y:S01]  /*5aa0*/  MUFU.EX2 R184, R184 ;  /* 0x000000b800b87308 */ /* 0x000e620000000800 */
[----:B------:R4:W5:Y:S01]  /*5ab0*/  @!P0 LDG.E.64 R68, desc[UR16][R64.64] ;  /* 0x0000001040448981 */ /* 0x000962000c1e1b00 */
[----:B--2---:R-:W-:-:S06]  /*5ac0*/  HADD2.F32 R162, -RZ, R94.H0_H0 ;  /* 0x2000005effa27230 */ /* 0x004fcc0000004100 */
[----:B------:R-:W2:Y:S01]  /*5ad0*/  MUFU.EX2 R183, R183 ;  /* 0x000000b700b77308 */ /* 0x000ea20000000800 */
[----:B----4-:R-:W-:Y:S02]  /*5ae0*/  HADD2.F32 R65, -RZ, R97.H0_H0 ;  /* 0x20000061ff417230 */ /* 0x010fe40000004100 */
[----:B------:R-:W-:-:S03]  /*5af0*/  HADD2.F32 R64, -RZ, R96.H0_H0 ;  /* 0x20000060ff407230 */ /* 0x000fc60000004100 */
[----:B------:R-:W-:Y:S02]  /*5b00*/  FMUL.FTZ R138, R78, R65 ;  /* 0x000000414e8a7220 */ /* 0x000fe40000410000 */
[----:B------:R-:W-:Y:S01]  /*5b10*/  FMUL.FTZ R139, R77, R64 ;  /* 0x000000404d8b7220 */ /* 0x000fe20000410000 */
[----:B------:R-:W4:Y:S01]  /*5b20*/  MUFU.EX2 R182, R182 ;  /* 0x000000b600b67308 */ /* 0x000f220000000800 */
[----:B------:R-:W-:Y:S01]  /*5b30*/  FMUL.FTZ R65, R241, R176 ;  /* 0x000000b0f1417220 */ /* 0x000fe20000410000 */
[----:B------:R-:W-:Y:S01]  /*5b40*/  FMUL.FTZ R180, R63, R66 ;  /* 0x000000423fb47220 */ /* 0x000fe20000410000 */
[----:B------:R-:W-:Y:S01]  /*5b50*/  FMUL.FTZ R239, R76, R163 ;  /* 0x000000a34cef7220 */ /* 0x000fe20000410000 */
[----:B------:R-:W-:Y:S01]  /*5b60*/  FFMA.FTZ R64, R138, R176, R139 ;  /* 0x000000b08a407223 */ /* 0x000fe2000001008b */
[----:B------:R-:W-:Y:S01]  /*5b70*/  ISETP.NE.AND P0, PT, R160, 0x3f, PT ;  /* 0x0000003fa000780c */ /* 0x000fe20003f05270 */
[----:B---3--:R-:W-:Y:S02]  /*5b80*/  HADD2.F32 R175, -RZ, R93.H0_H0 ;  /* 0x2000005dffaf7230 */ /* 0x008fe40000004100 */
[----:B0-----:R-:W-:Y:S01]  /*5b90*/  FMUL.FTZ R65, R178, R65 ;  /* 0x00000041b2417220 */ /* 0x001fe20000410000 */
[----:B------:R-:W0:Y:S01]  /*5ba0*/  MUFU.EX2 R181, R181 ;  /* 0x000000b500b57308 */ /* 0x000e220000000800 */
[----:B------:R-:W-:Y:S01]  /*5bb0*/  FMUL.FTZ R204, R62, R66 ;  /* 0x000000423ecc7220 */ /* 0x000fe20000410000 */
[----:B------:R-:W-:Y:S01]  /*5bc0*/  FMUL.FTZ R237, R75, R162 ;  /* 0x000000a24bed7220 */ /* 0x000fe20000410000 */
[----:B------:R-:W-:Y:S01]  /*5bd0*/  FFMA.FTZ R64, R178, R64, R239 ;  /* 0x00000040b2407223 */ /* 0x000fe200000100ef */
[----:B------:R-:W-:-:S02]  /*5be0*/  HADD2.F32 R174, -RZ, R92.H0_H0 ;  /* 0x2000005cffae7230 */ /* 0x000fc40000004100 */
[----:B-1----:R-:W-:Y:S01]  /*5bf0*/  FMUL.FTZ R70, R184, R65 ;  /* 0x00000041b8467220 */ /* 0x002fe20000410000 */
[----:B------:R-:W-:Y:S01]  /*5c00*/  FMUL.FTZ R203, R61, R66 ;  /* 0x000000423dcb7220 */ /* 0x000fe20000410000 */
[----:B------:R-:W1:Y:S01]  /*5c10*/  MUFU.EX2 R180, R180 ;  /* 0x000000b400b47308 */ /* 0x000e620000000800 */
[----:B------:R-:W-:Y:S01]  /*5c20*/  FMUL.FTZ R236, R74, R175 ;  /* 0x000000af4aec7220 */ /* 0x000fe20000410000 */
[----:B------:R-:W-:Y:S01]  /*5c30*/  FFMA.FTZ R64, R184, R64, R237 ;  /* 0x00000040b8407223 */ /* 0x000fe200000100ed */
[----:B------:R-:W-:Y:S02]  /*5c40*/  HADD2.F32 R173, -RZ, R91.H0_H0 ;  /* 0x2000005bffad7230 */ /* 0x000fe40000004100 */
[----:B--2---:R-:W-:Y:S01]  /*5c50*/  FMUL.FTZ R65, R183, R70 ;  /* 0x00000046b7417220 */ /* 0x004fe20000410000 */
[----:B------:R-:W-:Y:S01]  /*5c60*/  FMUL.FTZ R202, R60, R66 ;  /* 0x000000423cca7220 */ /* 0x000fe20000410000 */
[----:B------:R-:W-:Y:S01]  /*5c70*/  FMUL.FTZ R235, R73, R174 ;  /* 0x000000ae49eb7220 */ /* 0x000fe20000410000 */
[----:B------:R-:W2:Y:S01]  /*5c80*/  MUFU.EX2 R204, R204 ;  /* 0x000000cc00cc7308 */ /* 0x000ea20000000800 */
[----:B------:R-:W-:Y:S01]  /*5c90*/  FFMA.FTZ R64, R183, R64, R236 ;  /* 0x00000040b7407223 */ /* 0x000fe200000100ec */
[----:B------:R-:W-:Y:S01]  /*5ca0*/  @P0 LEA R195, R160, R79, 0x2 ;  /* 0x0000004fa0c30211 */ /* 0x000fe200078e10ff */
[----:B------:R-:W-:-:S02]  /*5cb0*/  HADD2.F32 R172, -RZ, R90.H0_H0 ;  /* 0x2000005affac7230 */ /* 0x000fc40000004100 */
[----:B----4-:R-:W-:Y:S01]  /*5cc0*/  FMUL.FTZ R70, R182, R65 ;  /* 0x00000041b6467220 */ /* 0x010fe20000410000 */
[----:B------:R-:W-:Y:S01]  /*5cd0*/  FMUL.FTZ R201, R59, R66 ;  /* 0x000000423bc97220 */ /* 0x000fe20000410000 */
[----:B------:R-:W-:Y:S01]  /*5ce0*/  FMUL.FTZ R230, R72, R173 ;  /* 0x000000ad48e67220 */ /* 0x000fe20000410000 */
[----:B------:R-:W3:Y:S01]  /*5cf0*/  MUFU.EX2 R203, R203 ;  /* 0x000000cb00cb7308 */ /* 0x000ee20000000800 */
[----:B------:R-:W-:Y:S01]  /*5d00*/  FFMA.FTZ R64, R182, R64, R235 ;  /* 0x00000040b6407223 */ /* 0x000fe200000100eb */
[----:B------:R-:W-:Y:S02]  /*5d10*/  HADD2.F32 R171, -RZ, R89.H0_H0 ;  /* 0x20000059ffab7230 */ /* 0x000fe40000004100 */
[----:B0-----:R-:W-:Y:S01]  /*5d20*/  FMUL.FTZ R65, R181, R70 ;  /* 0x00000046b5417220 */ /* 0x001fe20000410000 */
[----:B------:R-:W-:Y:S01]  /*5d30*/  FMUL.FTZ R199, R58, R66 ;  /* 0x000000423ac77220 */ /* 0x000fe20000410000 */
[----:B------:R-:W-:Y:S01]  /*5d40*/  FMUL.FTZ R245, R63, R172 ;  /* 0x000000ac3ff57220 */ /* 0x000fe20000410000 */
[----:B------:R-:W-:Y:S01]  /*5d50*/  FFMA.FTZ R64, R181, R64, R230 ;  /* 0x00000040b5407223 */ /* 0x000fe200000100e6 */
[----:B------:R-:W0:Y:S01]  /*5d60*/  @P0 LDS R195, [R195+0x2514] ;  /* 0x00251400c3c30984 */ /* 0x000e220000000800 */
[----:B------:R-:W4:Y:S01]  /*5d70*/  MUFU.EX2 R202, R202 ;  /* 0x000000ca00ca7308 */ /* 0x000f220000000800 */
[----:B------:R-:W-:-:S02]  /*5d80*/  HADD2.F32 R170, -RZ, R88.H0_H0 ;  /* 0x20000058ffaa7230 */ /* 0x000fc40000004100 */
[----:B-1----:R-:W-:Y:S01]  /*5d90*/  FMUL.FTZ R65, R180, R65 ;  /* 0x00000041b4417220 */ /* 0x002fe20000410000 */
[----:B------:R-:W-:Y:S01]  /*5da0*/  FMUL.FTZ R200, R57, R66 ;  /* 0x0000004239c87220 */ /* 0x000fe20000410000 */
[----:B------:R-:W-:Y:S01]  /*5db0*/  FMUL.FTZ R233, R62, R171 ;  /* 0x000000ab3ee97220 */ /* 0x000fe20000410000 */
[----:B------:R-:W-:Y:S02]  /*5dc0*/  FFMA.FTZ R64, R180, R64, R245 ;  /* 0x00000040b4407223 */ /* 0x000fe400000100f5 */
[----:B------:R-:W1:Y:S01]  /*5dd0*/  MUFU.EX2 R201, R201 ;  /* 0x000000c900c97308 */ /* 0x000e620000000800 */
[----:B------:R-:W-:Y:S02]  /*5de0*/  HADD2.F32 R169, -RZ, R87.H0_H0 ;  /* 0x20000057ffa97230 */ /* 0x000fe40000004100 */
[----:B--2---:R-:W-:Y:S01]  /*5df0*/  FMUL.FTZ R70, R204, R65 ;  /* 0x00000041cc467220 */ /* 0x004fe20000410000 */
[----:B------:R-:W-:Y:S01]  /*5e00*/  FMUL.FTZ R234, R61, R170 ;  /* 0x000000aa3dea7220 */ /* 0x000fe20000410000 */
[----:B------:R-:W-:Y:S01]  /*5e10*/  FMUL.FTZ R197, R56, R66 ;  /* 0x0000004238c57220 */ /* 0x000fe20000410000 */
[----:B------:R-:W-:-:S02]  /*5e20*/  FFMA.FTZ R64, R204, R64, R233 ;  /* 0x00000040cc407223 */ /* 0x000fc400000100e9 */
[----:B------:R-:W2:Y:S01]  /*5e30*/  MUFU.EX2 R199, R199 ;  /* 0x000000c700c77308 */ /* 0x000ea20000000800 */
[----:B------:R-:W-:Y:S02]  /*5e40*/  HADD2.F32 R168, -RZ, R86.H0_H0 ;  /* 0x20000056ffa87230 */ /* 0x000fe40000004100 */
[C---:B---3--:R-:W-:Y:S01]  /*5e50*/  FMUL.FTZ R65, R203.reuse, R70 ;  /* 0x00000046cb417220 */ /* 0x048fe20000410000 */
[----:B------:R-:W-:Y:S01]  /*5e60*/  FMUL.FTZ R185, R60, R169 ;  /* 0x000000a93cb97220 */ /* 0x000fe20000410000 */
[----:B------:R-:W-:Y:S01]  /*5e70*/  FFMA.FTZ R64, R203, R64, R234 ;  /* 0x00000040cb407223 */ /* 0x000fe200000100ea */
[----:B------:R-:W-:Y:S02]  /*5e80*/  FMUL.FTZ R198, R55, R66 ;  /* 0x0000004237c67220 */ /* 0x000fe40000410000 */
[----:B------:R-:W3:Y:S01]  /*5e90*/  MUFU.EX2 R200, R200 ;  /* 0x000000c800c87308 */ /* 0x000ee20000000800 */
[----:B------:R-:W-:Y:S02]  /*5ea0*/  HADD2.F32 R167, -RZ, R85.H0_H0 ;  /* 0x20000055ffa77230 */ /* 0x000fe40000004100 */
[C---:B----4-:R-:W-:Y:S01]  /*5eb0*/  FMUL.FTZ R66, R202.reuse, R65 ;  /* 0x00000041ca427220 */ /* 0x050fe20000410000 */
[----:B------:R-:W-:Y:S01]  /*5ec0*/  FMUL.FTZ R186, R59, R168 ;  /* 0x000000a83bba7220 */ /* 0x000fe20000410000 */
[----:B------:R-:W-:-:S03]  /*5ed0*/  FFMA.FTZ R64, R202, R64, R185 ;  /* 0x00000040ca407223 */ /* 0x000fc600000100b9 */
[----:B------:R-:W4:Y:S01]  /*5ee0*/  MUFU.EX2 R197, R197 ;  /* 0x000000c500c57308 */ /* 0x000f220000000800 */
[----:B------:R-:W-:Y:S02]  /*5ef0*/  HADD2.F32 R166, -RZ, R84.H0_H0 ;  /* 0x20000054ffa67230 */ /* 0x000fe40000004100 */
[C---:B-1----:R-:W-:Y:S01]  /*5f00*/  FMUL.FTZ R66, R201.reuse, R66 ;  /* 0x00000042c9427220 */ /* 0x042fe20000410000 */
[----:B------:R-:W-:Y:S01]  /*5f10*/  FMUL.FTZ R188, R58, R167 ;  /* 0x000000a73abc7220 */ /* 0x000fe20000410000 */
[----:B------:R-:W-:-:S03]  /*5f20*/  FFMA.FTZ R64, R201, R64, R186 ;  /* 0x00000040c9407223 */ /* 0x000fc600000100ba */
[----:B------:R-:W1:Y:S01]  /*5f30*/  MUFU.EX2 R198, R198 ;  /* 0x000000c600c67308 */ /* 0x000e620000000800 */
[----:B------:R-:W-:Y:S02]  /*5f40*/  HADD2.F32 R165, -RZ, R83.H0_H0 ;  /* 0x20000053ffa57230 */ /* 0x000fe40000004100 */
[----:B--2---:R-:W-:Y:S01]  /*5f50*/  FMUL.FTZ R65, R199, R66 ;  /* 0x00000042c7417220 */ /* 0x004fe20000410000 */
[----:B------:R-:W-:Y:S01]  /*5f60*/  FMUL.FTZ R187, R57, R166 ;  /* 0x000000a639bb7220 */ /* 0x000fe20000410000 */
[----:B------:R-:W-:Y:S01]  /*5f70*/  FFMA.FTZ R64, R199, R64, R188 ;  /* 0x00000040c7407223 */ /* 0x000fe200000100bc */
[----:B------:R-:W-:Y:S02]  /*5f80*/  HADD2.F32 R164, -RZ, R82.H0_H0 ;  /* 0x20000052ffa47230 */ /* 0x000fe40000004100 */
[----:B---3--:R-:W-:Y:S01]  /*5f90*/  FMUL.FTZ R66, R200, R65 ;  /* 0x00000041c8427220 */ /* 0x008fe20000410000 */
[----:B------:R-:W-:Y:S01]  /*5fa0*/  FMUL.FTZ R190, R56, R165 ;  /* 0x000000a538be7220 */ /* 0x000fe20000410000 */
[----:B------:R-:W-:-:S02]  /*5fb0*/  FFMA.FTZ R64, R200, R64, R187 ;  /* 0x00000040c8407223 */ /* 0x000fc400000100bb */
[----:B----4-:R-:W-:Y:S01]  /*5fc0*/  FMUL.FTZ R65, R197, R66 ;  /* 0x00000042c5417220 */ /* 0x010fe20000410000 */
[----:B------:R-:W-:Y:S01]  /*5fd0*/  FMUL.FTZ R231, R55, R164 ;  /* 0x000000a437e77220 */ /* 0x000fe20000410000 */
[----:B------:R-:W-:Y:S01]  /*5fe0*/  FFMA.FTZ R66, R197, R64, R190 ;  /* 0x00000040c5427223 */ /* 0x000fe200000100be */
[----:B------:R-:W-:Y:S01]  /*5ff0*/  R2UR UR10, R177 ;  /* 0x00000000b10a72ca */ /* 0x000fe200000e0000 */
[C---:B-1----:R-:W-:Y:S02]  /*6000*/  FMUL.FTZ R64, R198.reuse, R65 ;  /* 0x00000041c6407220 */ /* 0x042fe40000410000 */
[----:B------:R-:W-:Y:S01]  /*6010*/  FFMA.FTZ R65, R198, R66, R231 ;  /* 0x00000042c6417223 */ /* 0x000fe200000100e7 */
[----:B0-----:R-:W-:Y:S11]  /*6020*/  @P0 BRA `(.L_x_3856) ;  /* 0x0000000000280947 */ /* 0x001ff60003800000 */
[----:B------:R-:W-:Y:S01]  /*6030*/  ISETP.NE.AND P0, PT, R141, R6, PT ;  /* 0x000000068d00720c */ /* 0x000fe20003f05270 */
[----:B------:R-:W-:-:S12]  /*6040*/  IMAD.MOV.U32 R195, RZ, RZ, 0x3f800000 ;  /* 0x3f800000ffc37424 */ /* 0x000fd800078e00ff */
        /* <DEDUP_REMOVED lines=8> */
.L_x_3856:
[----:B------:R-:W-:Y:S05]  /*60d0*/  BSYNC B0 ;  /* 0x0000000000007941 */ /* 0x000fea0003800000 */
.L_x_3855:
        /* <DEDUP_REMOVED lines=13> */
[----:B--2---:R-:W-:Y:S01]  /*61b0*/  FMUL.FTZ R65, R227, UR10 ;  /* 0x0000000ae3417c20 */ /* 0x004fe20008410000 */
[----:B------:R-:W-:Y:S02]  /*61c0*/  HADD2.F32 R224, -RZ, R224.H0_H0 ;  /* 0x200000e0ffe07230 */ /* 0x000fe40000004100 */
[----:B------:R-:W-:Y:S01]  /*61d0*/  FMUL.FTZ R64, R226, UR10 ;  /* 0x0000000ae2407c20 */ /* 0x000fe20008410000 */
[----:B------:R-:W-:-:S02]  /*61e0*/  HADD2.F32 R223, -RZ, R223.H0_H0 ;  /* 0x200000dfffdf7230 */ /* 0x000fc40000004100 */
[----:B------:R-:W-:Y:S01]  /*61f0*/  FMUL.FTZ R67, R225, UR10 ;  /* 0x0000000ae1437c20 */ /* 0x000fe20008410000 */
[----:B------:R-:W-:Y:S02]  /*6200*/  HADD2.F32 R222, -RZ, R222.H0_H0 ;  /* 0x200000deffde7230 */ /* 0x000fe40000004100 */
[----:B0-----:R-:W-:Y:S01]  /*6210*/  FMUL.FTZ R66, R224, UR10 ;  /* 0x0000000ae0427c20 */ /* 0x001fe20008410000 */
        /* <DEDUP_REMOVED lines=32> */
[----:B------:R-:W-:Y:S01]  /*6420*/  IADD3 R238, R158, R79, RZ ;  /* 0x0000004f9eee7210 */ /* 0x000fe20007ffe0ff */
[----:B------:R-:W-:-:S04]  /*6430*/  UMOV UR11, 0xffffffff ;  /* 0xffffffff000b7882 */ /* 0x000fc80000000000 */
[----:B------:R-:W0:Y:S02]  /*6440*/  LDS.128 R64, [R238+0x1900] ;  /* 0x00190000ee407984 */ /* 0x000e240000000c00 */
        /* <DEDUP_REMOVED lines=25> */
.L_x_3921:
[----:B------:R-:W-:Y:S01]  /*65e0*/  ISETP.GE.AND P0, PT, R151, 0x10, PT ;  /* 0x000000109700780c */ /* 0x000fe20003f06270 */
[----:B------:R-:W-:-:S12]  /*65f0*/  UMOV UR11, 0xffffffff ;  /* 0xffffffff000b7882 */ /* 0x000fd80000000000 */
[C---:B0-2---:R-:W-:Y:S01]  /*6600*/  @P0 FFMA.FTZ R67, R66.reuse, R232, R67 ;  /* 0x000000e842430223 */ /* 0x045fe20000010043 */
[----:B---3--:R-:W-:Y:S01]  /*6610*/  @P0 FMUL.FTZ R66, R66, R71 ;  /* 0x0000004742420220 */ /* 0x008fe20000410000 */
[----:B------:R-:W-:Y:S06]  /*6620*/  BRA.DIV UR11, `(.L_x_3859) ;  /* 0x000000460b347947 */ /* 0x000fec000b800000 */
.L_x_3924:
[----:B------:R-:W-:-:S03]  /*6630*/  UMOV UR11, 0xffffffff ;  /* 0xffffffff000b7882 */ /* 0x000fc60000000000 */
[----:B------:R-:W-:Y:S05]  /*6640*/  BRA.DIV UR11, `(.L_x_3860) ;  /* 0x000000460b547947 */ /* 0x000fea000b800000 */
.L_x_3927:
[----:B------:R-:W-:-:S03]  /*6650*/  UMOV UR11, 0xffffffff ;  /* 0xffffffff000b7882 */ /* 0x000fc60000000000 */
[----:B------:R-:W-:Y:S05]  /*6660*/  BRA.DIV UR11, `(.L_x_3861) ;  /* 0x000000460b747947 */ /* 0x000fea000b800000 */
[----:B------:R-:W0:Y:S04]  /*6670*/  SHFL.UP PT, R66, R66, 0x1, RZ ;  /* 0x0420000042427989 */ /* 0x000e2800000e00ff */
[----:B------:R-:W2:Y:S04]  /*6680*/  SHFL.UP PT, R67, R67, 0x1, RZ ;  /* 0x0420000043437989 */ /* 0x000ea800000e00ff */
[----:B-----5:R-:W3:Y:S04]  /*6690*/  SHFL.IDX PT, R68, R68, RZ, 0x1f ;  /* 0x00001fff44447589 */ /* 0x020ee800000e0000 */
[----:B------:R-:W4:Y:S02]  /*66a0*/  SHFL.IDX PT, R69, R69, RZ, 0x1f ;  /* 0x00001fff45457589 */ /* 0x000f2400000e0000 */
.L_x_3933:
[C---:B0-2-4-:R-:W-:Y:S01]  /*66b0*/  @P1 FFMA.FTZ R69, R66.reuse, R69, R67 ;  /* 0x0000004542451223 */ /* 0x055fe20000010043 */
[----:B---3--:R-:W-:-:S03]  /*66c0*/  @P1 FMUL.FTZ R68, R66, R68 ;  /* 0x0000004442441220 */ /* 0x008fc60000410000 */
[C---:B------:R-:W-:Y:S01]  /*66d0*/  FFMA.FTZ R71, R64.reuse, R69, R65 ;  /* 0x0000004540477223 */ /* 0x040fe20000010041 */
[----:B------:R-:W-:-:S05]  /*66e0*/  FMUL.FTZ R70, R64, R68 ;  /* 0x0000004440467220 */ /* 0x000fca0000410000 */
[----:B------:R0:W-:Y:S02]  /*66f0*/  STS.128 [R238+0x1900], R68 ;  /* 0x00190044ee007388 */ /* 0x0001e40000000c00 */
.L_x_3857:
[----:B------:R-:W-:Y:S05]  /*6700*/  WARPSYNC.ALL ;  /* 0x0000000000007948 */ /* 0x000fea0003800000 */
[----:B------:R-:W-:Y:S01]  /*6710*/  BAR.SYNC.DEFER_BLOCKING 0x0 ;  /* 0x0000000000007b1d */ /* 0x000fe20000010000 */
[C---:B-1----:R-:W-:Y:S01]  /*6720*/  FMUL.FTZ R66, R198.reuse, R195 ;  /* 0x000000c3c6427220 */ /* 0x042fe20000410000 */
[----:B------:R-:W-:Y:S01]  /*6730*/  FFMA.FTZ R65, R198, R206, R205 ;  /* 0x000000cec6417223 */ /* 0x000fe200000100cd */
[----:B------:R-:W-:Y:S02]  /*6740*/  ISETP.GE.AND P0, PT, R141, UR32, PT ;  /* 0x000000208d007c0c */ /* 0x000fe4000bf06270 */
[C---:B------:R-:W-:Y:S01]  /*6750*/  FMUL.FTZ R67, R197.reuse, R66 ;  /* 0x00000042c5437220 */ /* 0x040fe20000410000 */
[----:B------:R-:W-:Y:S01]  /*6760*/  FFMA.FTZ R65, R197, R65, R208 ;  /* 0x00000041c5417223 */ /* 0x000fe200000100d0 */
[----:B------:R-:W-:-:S02]  /*6770*/  ISETP.NE.OR P0, PT, R145, RZ, P0 ;  /* 0x000000ff9100720c */ /* 0x000fc40000705670 */
[C---:B------:R-:W-:Y:S01]  /*6780*/  FMUL.FTZ R66, R200.reuse, R67 ;  /* 0x00000043c8427220 */ /* 0x040fe20000410000 */
[----:B------:R-:W-:-:S03]  /*6790*/  FFMA.FTZ R65, R200, R65, R207 ;  /* 0x00000041c8417223 */ /* 0x000fc600000100cf */
[C---:B------:R-:W-:Y:S01]  /*67a0*/  FMUL.FTZ R66, R199.reuse, R66 ;  /* 0x00000042c7427220 */ /* 0x040fe20000410000 */
[----:B------:R-:W-:-:S03]  /*67b0*/  FFMA.FTZ R65, R199, R65, R212 ;  /* 0x00000041c7417223 */ /* 0x000fc600000100d4 */
[C---:B------:R-:W-:Y:S01]  /*67c0*/  FMUL.FTZ R67, R201.reuse, R66 ;  /* 0x00000042c9437220 */ /* 0x040fe20000410000 */
[----:B------:R-:W-:Y:S02]  /*67d0*/  FFMA.FTZ R65, R201, R65, R210 ;  /* 0x00000041c9417223 */ /* 0x000fe400000100d2 */
[----:B------:R-:W-:Y:S02]  /*67e0*/  @!P0 IMAD R66, R2, 0x8, R79 ;  /* 0x0000000802428824 */ /* 0x000fe400078e024f */
[----:B------:R-:W-:Y:S01]  /*67f0*/  FFMA.FTZ R65, R202, R65, R209 ;  /* 0x00000041ca417223 */ /* 0x000fe200000100d1 */
[----:B------:R-:W1:Y:S03]  /*6800*/  LDS R64, [R196+0x1904] ;  /* 0x00190400c4407984 */ /* 0x000e660000000800 */
[----:B------:R-:W-:-:S04]  /*6810*/  FFMA.FTZ R65, R203, R65, R214 ;  /* 0x00000041cb417223 */ /* 0x000fc800000100d6 */
[----:B------:R-:W-:-:S04]  /*6820*/  FFMA.FTZ R65, R204, R65, R211 ;  /* 0x00000041cc417223 */ /* 0x000fc800000100d3 */
[----:B------:R-:W-:Y:S01]  /*6830*/  FFMA.FTZ R65, R180, R65, R189 ;  /* 0x00000041b4417223 */ /* 0x000fe200000100bd */
[----:B-1----:R-:W-:Y:S01]  /*6840*/  FFMA.FTZ R241, R241, R64, R138 ;  /* 0x00000040f1f17223 */ /* 0x002fe2000001008a */
[----:B------:R-:W-:Y:S01]  /*6850*/  FMUL.FTZ R64, R202, R67 ;  /* 0x00000043ca407220 */ /* 0x000fe20000410000 */
[----:B------:R-:W-:Y:S02]  /*6860*/  MOV R138, 0x3f800000 ;  /* 0x3f800000008a7802 */ /* 0x000fe40000000f00 */
[----:B------:R-:W-:Y:S01]  /*6870*/  FFMA.FTZ R242, R176, R241, R139 ;  /* 0x000000f1b0f27223 */ /* 0x000fe2000001008b */
[----:B------:R-:W-:Y:S01]  /*6880*/  FMUL.FTZ R67, R203, R64 ;  /* 0x00000040cb437220 */ /* 0x000fe20000410000 */
[----:B------:R-:W-:Y:S02]  /*6890*/  HFMA2.MMA R139, -RZ, RZ, 0, 0 ;  /* 0x00000000ff8b7435 */ /* 0x000fe400000001ff */
[----:B------:R-:W-:Y:S01]  /*68a0*/  FFMA.FTZ R239, R178, R242, R239 ;  /* 0x000000f2b2ef7223 */ /* 0x000fe200000100ef */
[----:B------:R-:W-:-:S03]  /*68b0*/  FMUL.FTZ R67, R204, R67 ;  /* 0x00000043cc437220 */ /* 0x000fc60000410000 */
[----:B------:R-:W-:Y:S01]  /*68c0*/  FFMA.FTZ R240, R184, R239, R237 ;  /* 0x000000efb8f07223 */ /* 0x000fe200000100ed */
[----:B------:R-:W-:-:S03]  /*68d0*/  FMUL.FTZ R64, R180, R67 ;  /* 0x00000043b4407220 */ /* 0x000fc60000410000 */
[----:B------:R-:W-:Y:S01]  /*68e0*/  FFMA.FTZ R237, R183, R240, R236 ;  /* 0x000000f0b7ed7223 */ /* 0x000fe200000100ec */
[C---:B------:R-:W-:Y:S01]  /*68f0*/  FMUL.FTZ R67, R181.reuse, R64 ;  /* 0x00000040b5437220 */ /* 0x040fe20000410000 */
[C---:B------:R-:W-:Y:S01]  /*6900*/  FFMA.FTZ R64, R181.reuse, R65, R192 ;  /* 0x00000041b5407223 */ /* 0x040fe200000100c0 */
[----:B------:R1:W2:Y:S01]  /*6910*/  @!P0 LDS.64 R138, [R66+0x2610] ;  /* 0x00261000428a8984 */ /* 0x0002a20000000a00 */
[C---:B0-----:R-:W-:Y:S01]  /*6920*/  FFMA.FTZ R238, R182.reuse, R237, R235 ;  /* 0x000000edb6ee7223 */ /* 0x041fe200000100eb */
[C---:B-----5:R-:W-:Y:S01]  /*6930*/  FMUL.FTZ R68, R182.reuse, R67 ;  /* 0x00000043b6447220 */ /* 0x060fe20000410000 */
        /* <DEDUP_REMOVED lines=21> */
[----:B-12---:R-:W-:Y:S05]  /*6a90*/  @P2 BRA `(.L_x_3862) ;  /* 0x0000000000bc2947 */ /* 0x006fea0003800000 */
        /* <DEDUP_REMOVED lines=38> */
.L_x_3950:
[----:B------:R-:W-:Y:S01]  /*6d00*/  MOV R71, R244 ;  /* 0x000000f400477202 */ /* 0x000fe20000000f00 */
[----:B-1-3--:R-:W-:Y:S01]  /*6d10*/  FFMA.FTZ R139, R139, R245, R246 ;  /* 0x000000f58b8b7223 */ /* 0x00afe200000100f6 */
[----:B------:R-:W-:Y:S01]  /*6d20*/  MOV R70, R247 ;  /* 0x000000f700467202 */ /* 0x000fe20000000f00 */
[----:B------:R-:W-:Y:S02]  /*6d30*/  FMUL.FTZ R138, R138, R245 ;  /* 0x000000f58a8a7220 */ /* 0x000fe40000410000 */
[C---:B--2-4-:R-:W-:Y:S02]  /*6d40*/  @P0 FFMA.FTZ R71, R68.reuse, R71, R69 ;  /* 0x0000004744470223 */ /* 0x054fe40000010045 */
[----:B------:R-:W-:Y:S02]  /*6d50*/  @P0 FMUL.FTZ R70, R68, R70 ;  /* 0x0000004644460220 */ /* 0x000fe40000410000 */
[C---:B------:R-:W-:Y:S02]  /*6d60*/  FFMA.FTZ R69, R66.reuse, R71, R67 ;  /* 0x0000004742457223 */ /* 0x040fe40000010043 */
[----:B------:R-:W-:-:S05]  /*6d70*/  FMUL.FTZ R68, R66, R70 ;  /* 0x0000004642447220 */ /* 0x000fca0000410000 */
[----:B------:R1:W-:Y:S02]  /*6d80*/  STS.128 [R231+0x1b10], R68 ;  /* 0x001b1044e7007388 */ /* 0x0003e40000000c00 */
.L_x_3862:
[----:B------:R-:W-:Y:S05]  /*6d90*/  WARPSYNC.ALL ;  /* 0x0000000000007948 */ /* 0x000fea0003800000 */
[----:B------:R-:W-:Y:S01]  /*6da0*/  HADD2.F32 R232, -RZ, R96.H0_H0 ;  /* 0x20000060ffe87230 */ /* 0x000fe20000004100 */
[----:B-1----:R-:W-:Y:S01]  /*6db0*/  SHF.R.S32.HI R69, RZ, 0x1f, R118 ;  /* 0x0000001fff457819 */ /* 0x002fe20000011476 */
[----:B------:R-:W-:Y:S01]  /*6dc0*/  HADD2.F32 R231, -RZ, R97.H0_H0 ;  /* 0x20000061ffe77230 */ /* 0x000fe20000004100 */
[----:B------:R-:W-:Y:S02]  /*6dd0*/  IADD3 R243, R160, 0x200, RZ ;  /* 0x00000200a0f37810 */ /* 0x000fe40007ffe0ff */
[----:B------:R-:W-:Y:S01]  /*6de0*/  SHF.R.S32.HI R68, RZ, 0x1f, R157 ;  /* 0x0000001fff447819 */ /* 0x000fe2000001149d */
        /* <DEDUP_REMOVED lines=12> */
[----:B------:R-:W-:Y:S01]  /*6eb0*/  FMUL.FTZ R221, R221, R234 ;  /* 0x000000eadddd7220 */ /* 0x000fe20000410000 */
[----:B------:R-:W-:Y:S01]  /*6ec0*/  FFMA.FTZ R67, R53, R226, R64 ;  /* 0x000000e235437223 */ /* 0x000fe20000010040 */
[----:B------:R-:W-:Y:S01]  /*6ed0*/  FMUL.FTZ R217, R217, R230 ;  /* 0x000000e6d9d97220 */ /* 0x000fe20000410000 */
[----:B------:R-:W-:Y:S01]  /*6ee0*/  FMUL.FTZ R219, R219, R186 ;  /* 0x000000badbdb7220 */ /* 0x000fe20000410000 */
[----:B------:R-:W-:Y:S01]  /*6ef0*/  ISETP.NE.AND P6, PT, R160, RZ, PT ;  /* 0x000000ffa000720c */ /* 0x000fe20003fc5270 */
[----:B------:R-:W-:Y:S01]  /*6f00*/  FFMA.FTZ R64, R52, R227, R67 ;  /* 0x000000e334407223 */ /* 0x000fe20000010043 */
[----:B------:R-:W-:Y:S01]  /*6f10*/  FMUL.FTZ R218, R218, R185 ;  /* 0x000000b9dada7220 */ /* 0x000fe20000410000 */
[----:B------:R-:W-:Y:S01]  /*6f20*/  FMUL.FTZ R215, R215, R188 ;  /* 0x000000bcd7d77220 */ /* 0x000fe20000410000 */
[----:B------:R-:W-:Y:S01]  /*6f30*/  LEA.HI.SX32 R70, R158, R158, 0x1b ;  /* 0x0000009e9e467211 */ /* 0x000fe200078fdaff */
[----:B------:R-:W-:Y:S01]  /*6f40*/  FFMA.FTZ R67, R51, R224, R64 ;  /* 0x000000e033437223 */ /* 0x000fe20000010040 */
[----:B------:R-:W-:Y:S01]  /*6f50*/  FMUL.FTZ R216, R216, R187 ;  /* 0x000000bbd8d87220 */ /* 0x000fe20000410000 */
[----:B------:R-:W-:Y:S01]  /*6f60*/  FMUL.FTZ R213, R213, R190 ;  /* 0x000000bed5d57220 */ /* 0x000fe20000410000 */
[----:B------:R0:W1:Y:S01]  /*6f70*/  LDS R65, [R196+0x1b14] ;  /* 0x001b1400c4417984 */ /* 0x0000620000000800 */
[----:B------:R-:W-:Y:S01]  /*6f80*/  FFMA.FTZ R64, R50, R225, R67 ;  /* 0x000000e132407223 */ /* 0x000fe20000010043 */
[----:B------:R-:W-:Y:S01]  /*6f90*/  LEA R70, R70, R79, 0x2 ;  /* 0x0000004f46467211 */ /* 0x000fe200078e10ff */
[----:B------:R-:W-:Y:S01]  /*6fa0*/  FMUL.FTZ R213, R40, R213 ;  /* 0x000000d528d57220 */ /* 0x000fe20000410000 */
[----:B------:R-:W-:Y:S01]  /*6fb0*/  FMUL.FTZ R66, R237, UR10 ;  /* 0x0000000aed427c20 */ /* 0x000fe20008410000 */
[----:B------:R-:W-:Y:S01]  /*6fc0*/  FFMA.FTZ R67, R49, R222, R64 ;  /* 0x000000de31437223 */ /* 0x000fe20000010040 */
[----:B------:R-:W-:Y:S01]  /*6fd0*/  FFMA.FTZ R237, -R74, R175, R237 ;  /* 0x000000af4aed7223 */ /* 0x000fe200000101ed */
[----:B------:R-:W-:Y:S01]  /*6fe0*/  BSSY B0, `(.L_x_3864) ;  /* 0x0000087000007945 */ /* 0x000fe20003800000 */
[----:B0-----:R-:W-:Y:S01]  /*6ff0*/  @!P6 LEA R196, R2, R79, 0x3 ;  /* 0x0000004f02c4e211 */ /* 0x001fe200078e18ff */
[----:B------:R-:W-:-:S04]  /*7000*/  FFMA.FTZ R64, R48, R223, R67 ;  /* 0x000000df30407223 */ /* 0x000fc80000010043 */
[----:B------:R-:W-:Y:S01]  /*7010*/  FFMA.FTZ R67, R47, R220, R64 ;  /* 0x000000dc2f437223 */ /* 0x000fe20000010040 */
[----:B------:R0:W-:Y:S03]  /*7020*/  @!P6 STS.64 [R196+0x2610], R138 ;  /* 0x0026108ac400e388 */ /* 0x0001e60000000a00 */
[----:B------:R-:W-:Y:S01]  /*7030*/  FFMA.FTZ R64, R46, R221, R67 ;  /* 0x000000dd2e407223 */ /* 0x000fe20000010043 */
[----:B------:R-:W-:Y:S01]  /*7040*/  FMUL.FTZ R67, R242, UR10 ;  /* 0x0000000af2437c20 */ /* 0x000fe20008410000 */
[----:B------:R-:W-:Y:S02]  /*7050*/  FFMA.FTZ R242, -R77, R232, R242 ;  /* 0x000000e84df27223 */ /* 0x000fe400000101f2 */
[----:B------:R-:W-:Y:S01]  /*7060*/  FFMA.FTZ R217, R45, R217, R64 ;  /* 0x000000d92dd97223 */ /* 0x000fe20000010040 */
[----:B------:R-:W-:-:S03]  /*7070*/  FMUL.FTZ R67, R54, R67 ;  /* 0x0000004336437220 */ /* 0x000fc60000410000 */
[----:B------:R-:W-:Y:S01]  /*7080*/  FFMA.FTZ R64, R44, R219, R217 ;  /* 0x000000db2c407223 */ /* 0x000fe200000100d9 */
[----:B0-----:R-:W-:Y:S01]  /*7090*/  FMUL.FTZ R139, R51, R66 ;  /* 0x00000042338b7220 */ /* 0x001fe20000410000 */
[----:B------:R-:W-:Y:S01]  /*70a0*/  FMUL.FTZ R66, R235, UR10 ;  /* 0x0000000aeb427c20 */ /* 0x000fe20008410000 */
[----:B------:R0:W-:Y:S01]  /*70b0*/  STS [R70+0x854], R67 ;  /* 0x0008544346007388 */ /* 0x0001e20000000800 */
[----:B------:R-:W-:Y:S01]  /*70c0*/  FMUL.FTZ R138, R233, UR10 ;  /* 0x0000000ae98a7c20 */ /* 0x000fe20008410000 */
[----:B------:R-:W-:Y:S01]  /*70d0*/  FFMA.FTZ R235, -R72, R173, R235 ;  /* 0x000000ad48eb7223 */ /* 0x000fe200000101eb */
[----:B------:R-:W-:Y:S01]  /*70e0*/  FFMA.FTZ R233, -R62, R171, R233 ;  /* 0x000000ab3ee97223 */ /* 0x000fe200000101e9 */
[----:B------:R2:W-:Y:S01]  /*70f0*/  STS [R70+0x860], R139 ;  /* 0x0008608b46007388 */ /* 0x0005e20000000800 */
[----:B0-----:R-:W-:Y:S01]  /*7100*/  FMUL.FTZ R67, R49, R66 ;  /* 0x0000004231437220 */ /* 0x001fe20000410000 */
[----:B------:R-:W-:Y:S01]  /*7110*/  FMUL.FTZ R66, R230, UR10 ;  /* 0x0000000ae6427c20 */ /* 0x000fe20008410000 */
[----:B-1----:R-:W-:Y:S01]  /*7120*/  FFMA.FTZ R206, R65, R195, R206 ;  /* 0x000000c341ce7223 */ /* 0x002fe200000100ce */
[----:B------:R-:W-:Y:S01]  /*7130*/  FFMA.FTZ R65, R43, R218, R64 ;  /* 0x000000da2b417223 */ /* 0x000fe20000010040 */
[----:B--2---:R-:W-:Y:S01]  /*7140*/  FMUL.FTZ R139, R234, UR10 ;  /* 0x0000000aea8b7c20 */ /* 0x004fe20008410000 */
[----:B------:R0:W-:Y:S01]  /*7150*/  STS [R70+0x868], R67 ;  /* 0x0008684346007388 */ /* 0x0001e20000000800 */
[----:B------:R-:W-:Y:S01]  /*7160*/  FFMA.FTZ R198, R198, R206, R205 ;  /* 0x000000cec6c67223 */ /* 0x000fe200000100cd */
[----:B------:R-:W-:Y:S01]  /*7170*/  FFMA.FTZ R64, R42, R215, R65 ;  /* 0x000000d72a407223 */ /* 0x000fe20000010041 */
[----:B------:R-:W-:Y:S01]  /*7180*/  FMUL.FTZ R65, R241, UR10 ;  /* 0x0000000af1417c20 */ /* 0x000fe20008410000 */
[----:B------:R-:W-:Y:S01]  /*7190*/  FMUL.FTZ R139, R46, R139 ;  /* 0x0000008b2e8b7220 */ /* 0x000fe20000410000 */
[----:B------:R-:W-:Y:S01]  /*71a0*/  FFMA.FTZ R208, R197, R198, R208 ;  /* 0x000000c6c5d07223 */ /* 0x000fe200000100d0 */
[----:B------:R-:W-:Y:S01]  /*71b0*/  FFMA.FTZ R64, R41, R216, R64 ;  /* 0x000000d829407223 */ /* 0x000fe20000010040 */
[----:B------:R-:W-:Y:S01]  /*71c0*/  FMUL.FTZ R65, R0, R65 ;  /* 0x0000004100417220 */ /* 0x000fe20000410000 */
[----:B------:R-:W-:Y:S01]  /*71d0*/  FFMA.FTZ R241, -R78, R231, R241 ;  /* 0x000000e74ef17223 */ /* 0x000fe200000101f1 */
[----:B------:R-:W-:Y:S01]  /*71e0*/  FFMA.FTZ R200, R200, R208, R207 ;  /* 0x000000d0c8c87223 */ /* 0x000fe200000100cf */
[----:B------:R-:W-:Y:S01]  /*71f0*/  FADD.FTZ R195, R64, R213 ;  /* 0x000000d540c37221 */ /* 0x000fe20000010000 */
[----:B------:R-:W-:Y:S01]  /*7200*/  FMUL.FTZ R64, R239, UR10 ;  /* 0x0000000aef407c20 */ /* 0x000fe20008410000 */
[----:B------:R1:W-:Y:S01]  /*7210*/  STS [R70+0x850], R65 ;  /* 0x0008504146007388 */ /* 0x0003e20000000800 */
[----:B------:R-:W-:Y:S01]  /*7220*/  FFMA.FTZ R212, R199, R200, R212 ;  /* 0x000000c8c7d47223 */ /* 0x000fe200000100d4 */
[----:B0-----:R-:W-:-:S02]  /*7230*/  IMAD.MOV.U32 R67, RZ, RZ, RZ ;  /* 0x000000ffff437224 */ /* 0x001fc400078e00ff */
[----:B------:R-:W-:Y:S01]  /*7240*/  FMUL.FTZ R71, R53, R64 ;  /* 0x0000004035477220 */ /* 0x000fe20000410000 */
[----:B------:R0:W-:Y:S01]  /*7250*/  STS [R70+0x874], R139 ;  /* 0x0008748b46007388 */ /* 0x0001e20000000800 */
[----:B------:R-:W-:Y:S01]  /*7260*/  FFMA.FTZ R210, R201, R212, R210 ;  /* 0x000000d4c9d27223 */ /* 0x000fe200000100d2 */
[----:B------:R-:W-:Y:S01]  /*7270*/  FFMA.FTZ R239, -R76, R163, R239 ;  /* 0x000000a34cef7223 */ /* 0x000fe200000101ef */
[----:B------:R-:W-:Y:S01]  /*7280*/  FMUL.FTZ R197, R240, UR10 ;  /* 0x0000000af0c57c20 */ /* 0x000fe20008410000 */
[----:B------:R2:W-:Y:S01]  /*7290*/  STS [R70+0x858], R71 ;  /* 0x0008584746007388 */ /* 0x0005e20000000800 */
[----:B------:R-:W-:Y:S01]  /*72a0*/  FFMA.FTZ R202, R202, R210, R209 ;  /* 0x000000d2caca7223 */ /* 0x000fe200000100d1 */
[----:B-1----:R-:W-:Y:S01]  /*72b0*/  FMUL.FTZ R65, R238, UR10 ;  /* 0x0000000aee417c20 */ /* 0x002fe20008410000 */
[----:B------:R-:W-:Y:S01]  /*72c0*/  FFMA.FTZ R240, -R75, R162, R240 ;  /* 0x000000a24bf07223 */ /* 0x000fe200000101f0 */
[----:B------:R-:W-:Y:S01]  /*72d0*/  FFMA.FTZ R238, -R73, R174, R238 ;  /* 0x000000ae49ee7223 */ /* 0x000fe200000101ee */
[----:B------:R-:W-:Y:S01]  /*72e0*/  FFMA.FTZ R214, R203, R202, R214 ;  /* 0x000000cacbd67223 */ /* 0x000fe200000100d6 */
[----:B------:R-:W-:Y:S01]  /*72f0*/  FMUL.FTZ R199, R50, R65 ;  /* 0x0000004132c77220 */ /* 0x000fe20000410000 */
[----:B0-----:R-:W-:Y:S01]  /*7300*/  FMUL.FTZ R139, R190, UR10 ;  /* 0x0000000abe8b7c20 */ /* 0x001fe20008410000 */
[----:B------:R-:W0:Y:S01]  /*7310*/  LDC.64 R64, c[0x0][0x368] ;  /* 0x0000da00ff407b82 */ /* 0x000e220000000a00 */
[----:B------:R-:W-:Y:S01]  /*7320*/  FFMA.FTZ R204, R204, R214, R211 ;  /* 0x000000d6cccc7223 */ /* 0x000fe200000100d3 */
[----:B--2---:R-:W-:Y:S01]  /*7330*/  FMUL.FTZ R71, R47, R138 ;  /* 0x0000008a2f477220 */ /* 0x004fe20000410000 */
[----:B------:R-:W-:Y:S01]  /*7340*/  FMUL.FTZ R138, R185, UR10 ;  /* 0x0000000ab98a7c20 */ /* 0x000fe20008410000 */
[----:B------:R-:W-:Y:S01]  /*7350*/  STS [R70+0x864], R199 ;  /* 0x000864c746007388 */ /* 0x000fe20000000800 */
[----:B------:R-:W-:Y:S01]  /*7360*/  FFMA.FTZ R180, R180, R204, R189 ;  /* 0x000000ccb4b47223 */ /* 0x000fe200000100bd */
[----:B------:R-:W-:Y:S01]  /*7370*/  FMUL.FTZ R201, R236, UR10 ;  /* 0x0000000aecc97c20 */ /* 0x000fe20008410000 */
[----:B------:R-:W-:Y:S01]  /*7380*/  FMUL.FTZ R189, R186, UR10 ;  /* 0x0000000ababd7c20 */ /* 0x000fe20008410000 */
[----:B------:R1:W-:Y:S01]  /*7390*/  STS [R70+0x870], R71 ;  /* 0x0008704746007388 */ /* 0x0003e20000000800 */
[----:B------:R-:W-:Y:S01]  /*73a0*/  FFMA.FTZ R192, R181, R180, R192 ;  /* 0x000000b4b5c07223 */ /* 0x000fe200000100c0 */
[----:B------:R-:W-:Y:S01]  /*73b0*/  FMUL.FTZ R181, R45, R66 ;  /* 0x000000422db57220 */ /* 0x000fe20000410000 */
[----:B------:R-:W-:Y:S01]  /*73c0*/  MOV R66, R160 ;  /* 0x000000a000427202 */ /* 0x000fe20000000f00 */
[----:B------:R-:W-:Y:S01]  /*73d0*/  FMUL.FTZ R218, R72, R180 ;  /* 0x000000b448da7220 */ /* 0x000fe20000410000 */
[----:B------:R-:W-:Y:S01]  /*73e0*/  FFMA.FTZ R182, R182, R192, R191 ;  /* 0x000000c0b6b67223 */ /* 0x000fe200000100bf */
[----:B------:R-:W-:Y:S01]  /*73f0*/  FMUL.FTZ R191, R43, R138 ;  /* 0x0000008a2bbf7220 */ /* 0x000fe20000410000 */
[----:B------:R2:W-:Y:S01]  /*7400*/  STS [R70+0x878], R181 ;  /* 0x000878b546007388 */ /* 0x0005e20000000800 */
[----:B------:R-:W-:Y:S01]  /*7410*/  FFMA.FTZ R236, -R63, R172, R236 ;  /* 0x000000ac3fec7223 */ /* 0x000fe200000101ec */
[-C--:B------:R-:W-:Y:S01]  /*7420*/  FFMA.FTZ R194, R183, R182.reuse, R194 ;  /* 0x000000b6b7c27223 */ /* 0x080fe200000100c2 */
[----:B------:R-:W-:Y:S01]  /*7430*/  FMUL.FTZ R216, R74, R182 ;  /* 0x000000b64ad87220 */ /* 0x000fe20000410000 */
[----:B-1----:R-:W-:Y:S01]  /*7440*/  FMUL.FTZ R71, R188, UR10 ;  /* 0x0000000abc477c20 */ /* 0x002fe20008410000 */
[----:B------:R-:W-:Y:S01]  /*7450*/  FMUL.FTZ R197, R52, R197 ;  /* 0x000000c534c57220 */ /* 0x000fe20000410000 */
[----:B------:R-:W-:Y:S01]  /*7460*/  FFMA.FTZ R184, R184, R194, R193 ;  /* 0x000000c2b8b87223 */ /* 0x000fe200000100c1 */
[----:B------:R-:W-:Y:S01]  /*7470*/  FMUL.FTZ R201, R48, R201 ;  /* 0x000000c930c97220 */ /* 0x000fe20000410000 */
[----:B------:R-:W-:Y:S01]  /*7480*/  FMUL.FTZ R189, R44, R189 ;  /* 0x000000bd2cbd7220 */ /* 0x000fe20000410000 */
[----:B0-----:R-:W-:-:S02]  /*7490*/  IMAD R138, R64, UR20, RZ ;  /* 0x00000014408a7c24 */ /* 0x001fc4000f8e02ff */
[----:B------:R-:W-:Y:S01]  /*74a0*/  FFMA.FTZ R178, R178, R184, R179 ;  /* 0x000000b8b2b27223 */ /* 0x000fe200000100b3 */
[----:B------:R-:W-:-:S04]  /*74b0*/  IMAD.WIDE.U32 R66, R64, UR21, R66 ;  /* 0x0000001540427c25 */ /* 0x000fc8000f8e0042 */
[----:B------:R-:W-:Y:S01]  /*74c0*/  FMUL.FTZ R64, R187, UR10 ;  /* 0x0000000abb407c20 */ /* 0x000fe20008410000 */
[----:B--2---:R-:W-:Y:S01]  /*74d0*/  FMUL.FTZ R181, R40, R139 ;  /* 0x0000008b28b57220 */ /* 0x004fe20000410000 */
[----:B------:R-:W-:Y:S01]  /*74e0*/  FFMA.FTZ R176, R176, R178, R177 ;  /* 0x000000b2b0b07223 */ /* 0x000fe200000100b1 */
[----:B------:R-:W-:Y:S02]  /*74f0*/  IMAD R183, R65, UR21, R138 ;  /* 0x0000001541b77c24 */ /* 0x000fe4000f8e028a */
[----:B------:R-:W-:Y:S01]  /*7500*/  FMUL.FTZ R65, R41, R64 ;  /* 0x0000004029417220 */ /* 0x000fe20000410000 */
[----:B------:R-:W-:Y:S01]  /*7510*/  FMUL.FTZ R139, R77, R178 ;  /* 0x000000b24d8b7220 */ /* 0x000fe20000410000 */
[----:B------:R-:W-:Y:S01]  /*7520*/  FMUL.FTZ R138, R78, R176 ;  /* 0x000000b04e8a7220 */ /* 0x000fe20000410000 */
[----:B------:R-:W-:Y:S01]  /*7530*/  FMUL.FTZ R196, R76, R184 ;  /* 0x000000b84cc47220 */ /* 0x000fe20000410000 */
[----:B------:R-:W-:Y:S01]  /*7540*/  FMUL.FTZ R177, R75, R194 ;  /* 0x000000c24bb17220 */ /* 0x000fe20000410000 */
[----:B------:R0:W-:Y:S01]  /*7550*/  STS [R70+0x888], R65 ;  /* 0x0008884146007388 */ /* 0x0001e20000000800 */
[----:B------:R-:W-:Y:S01]  /*7560*/  FFMA.FTZ R64, R138, R241, RZ ;  /* 0x000000f18a407223 */ /* 0x000fe200000100ff */
[----:B------:R-:W-:Y:S01]  /*7570*/  IADD3 R67, R67, R183, RZ ;  /* 0x000000b743437210 */ /* 0x000fe20007ffe0ff */
[----:B------:R-:W-:Y:S01]  /*7580*/  FMUL.FTZ R179, R73, R192 ;  /* 0x000000c049b37220 */ /* 0x000fe20000410000 */
[----:B------:R1:W-:Y:S01]  /*7590*/  STS [R70+0x88c], R181 ;  /* 0x00088cb546007388 */ /* 0x0003e20000000800 */
[----:B------:R-:W-:Y:S01]  /*75a0*/  FMUL.FTZ R71, R42, R71 ;  /* 0x000000472a477220 */ /* 0x000fe20000410000 */
[----:B------:R-:W-:Y:S01]  /*75b0*/  FMUL.FTZ R220, R62, R214 ;  /* 0x000000d63edc7220 */ /* 0x000fe20000410000 */
[C---:B------:R-:W-:Y:S01]  /*75c0*/  FFMA.FTZ R234, -R61.reuse, R170, R234 ;  /* 0x000000aa3dea7223 */ /* 0x040fe200000101ea */
[----:B------:R-:W-:Y:S01]  /*75d0*/  STS [R70+0x85c], R197 ;  /* 0x00085cc546007388 */ /* 0x000fe20000000800 */
[----:B------:R-:W-:Y:S01]  /*75e0*/  FMUL.FTZ R183, R61, R202 ;  /* 0x000000ca3db77220 */ /* 0x000fe20000410000 */
[----:B0-----:R-:W-:Y:S01]  /*75f0*/  FFMA.FTZ R65, R139, R242, R64 ;  /* 0x000000f28b417223 */ /* 0x001fe20000010040 */
[----:B------:R-:W-:Y:S01]  /*7600*/  FFMA.FTZ R230, -R60, R169, R230 ;  /* 0x000000a93ce67223 */ /* 0x000fe200000101e6 */
[----:B------:R0:W-:Y:S02]  /*7610*/  STS [R70+0x86c], R201 ;  /* 0x00086cc946007388 */ /* 0x0001e40000000800 */
[----:B------:R-:W-:Y:S01]  /*7620*/  FFMA.FTZ R64, R196, R239, R65 ;  /* 0x000000efc4407223 */ /* 0x000fe20000010041 */
[----:B-1----:R-:W-:Y:S01]  /*7630*/  FMUL.FTZ R181, R63, R204 ;  /* 0x000000cc3fb57220 */ /* 0x002fe20000410000 */
[----:B------:R1:W-:Y:S02]  /*7640*/  STS [R70+0x87c], R189 ;  /* 0x00087cbd46007388 */ /* 0x0003e40000000800 */
[----:B------:R-:W-:Y:S01]  /*7650*/  FFMA.FTZ R65, R177, R240, R64 ;  /* 0x000000f0b1417223 */ /* 0x000fe20000010040 */
[----:B------:R-:W-:Y:S01]  /*7660*/  IMAD R64, R68, UR30, RZ ;  /* 0x0000001e44407c24 */ /* 0x000fe2000f8e02ff */
[----:B------:R-:W-:Y:S02]  /*7670*/  STS [R70+0x880], R191 ;  /* 0x000880bf46007388 */ /* 0x000fe40000000800 */
[----:B------:R-:W-:Y:S01]  /*7680*/  FFMA.FTZ R68, R216, R237, R65 ;  /* 0x000000edd8447223 */ /* 0x000fe20000010041 */
[C---:B------:R-:W-:Y:S01]  /*7690*/  IMAD R199, R157.reuse, UR31, R64 ;  /* 0x0000001f9dc77c24 */ /* 0x040fe2000f8e0240 */
[----:B------:R2:W-:Y:S01]  /*76a0*/  STS [R70+0x884], R71 ;  /* 0x0008844746007388 */ /* 0x0005e20000000800 */
[----:B------:R-:W-:-:S04]  /*76b0*/  IMAD.WIDE.U32 R64, R157, UR30, R66 ;  /* 0x0000001e9d407c25 */ /* 0x000fc8000f8e0042 */
[----:B------:R-:W-:Y:S01]  /*76c0*/  FFMA.FTZ R67, R179, R238, R68 ;  /* 0x000000eeb3437223 */ /* 0x000fe20000010044 */
[----:B0-----:R-:W-:Y:S01]  /*76d0*/  IADD3 R201, -R118, UR9, -R160 ;  /* 0x0000000976c97c10 */ /* 0x001fe2000fffe9a0 */
[----:B-1----:R-:W-:Y:S02]  /*76e0*/  FMUL.FTZ R189, R60, R210 ;  /* 0x000000d23cbd7220 */ /* 0x002fe40000410000 */
[----:B------:R-:W-:Y:S01]  /*76f0*/  FFMA.FTZ R66, R218, R235, R67 ;  /* 0x000000ebda427223 */ /* 0x000fe20000010043 */
[----:B------:R-:W-:Y:S01]  /*7700*/  BAR.SYNC.DEFER_BLOCKING 0x0 ;  /* 0x0000000000007b1d */ /* 0x000fe20000010000 */
[----:B------:R-:W-:Y:S02]  /*7710*/  ISETP.GE.AND P0, PT, R201, 0x1, PT ;  /* 0x00000001c900780c */ /* 0x000fe40003f06270 */
[----:B------:R-:W-:Y:S01]  /*7720*/  FFMA.FTZ R67, R181, R236, R66 ;  /* 0x000000ecb5437223 */ /* 0x000fe20000010042 */
[----:B------:R-:W-:Y:S02]  /*7730*/  IADD3 R199, R65, R199, RZ ;  /* 0x000000c741c77210 */ /* 0x000fe40007ffe0ff */
[----:B------:R-:W-:Y:S01]  /*7740*/  IADD3 R68, P1, R118, R64, RZ ;  /* 0x0000004076447210 */ /* 0x000fe20007f3e0ff */
[----:B--2---:R-:W-:-:S02]  /*7750*/  FFMA.FTZ R70, R220, R233, R67 ;  /* 0x000000e9dc467223 */ /* 0x004fc40000010043 */
[----:B------:R-:W0:Y:S01]  /*7760*/  LDC.64 R66, c[0x0][0x380] ;  /* 0x0000e000ff427b82 */ /* 0x000e220000000a00 */
[----:B------:R-:W-:Y:S01]  /*7770*/  IADD3.X R69, R69, R199, RZ, P1, !PT ;  /* 0x000000c745457210 */ /* 0x000fe20000ffe4ff */
[----:B------:R-:W-:-:S03]  /*7780*/  FFMA.FTZ R222, R183, R234, R70 ;  /* 0x000000eab7de7223 */ /* 0x000fc60000010046 */
[----:B------:R-:W-:Y:S05]  /*7790*/  @!P0 BRA `(.L_x_3865) ;  /* 0x00000000002c8947 */ /* 0x000fea0003800000 */
[----:B------:R-:W-:Y:S01]  /*77a0*/  LEA.HI.SX32 R70, R160, R160, 0x1b ;  /* 0x000000a0a0467211 */ /* 0x000fe200078fdaff */
[----:B0-----:R-:W-:Y:S01]  /*77b0*/  IMAD.WIDE.U32 R68, R2, R66, R68 ;  /* 0x0000004202447225 */ /* 0x001fe200078e0044 */
[----:B------:R-:W-:Y:S02]  /*77c0*/  SHF.R.S32.HI R71, RZ, 0x1f, R2 ;  /* 0x0000001fff477819 */ /* 0x000fe40000011402 */
[----:B------:R-:W-:-:S03]  /*77d0*/  LEA R191, R70, R79, 0x2 ;  /* 0x0000004f46bf7211 */ /* 0x000fc600078e10ff */
[----:B------:R-:W-:-:S03]  /*77e0*/  IMAD R70, R71, R66, RZ ;  /* 0x0000004247467224 */ /* 0x000fc600078e02ff */
[----:B------:R-:W0:Y:S01]  /*77f0*/  LDS R191, [R191+0x850] ;  /* 0x00085000bfbf7984 */ /* 0x000e220000000800 */
[----:B------:R-:W-:Y:S01]  /*7800*/  IMAD R71, R2, R67, R70 ;  /* 0x0000004302477224 */ /* 0x000fe200078e0246 */
[----:B------:R-:W-:-:S04]  /*7810*/  LEA R70, P0, R68, UR22, 0x2 ;  /* 0x0000001644467c11 */ /* 0x000fc8000f8010ff */
[----:B------:R-:W-:-:S04]  /*7820*/  IADD3 R71, R69, R71, RZ ;  /* 0x0000004745477210 */ /* 0x000fc80007ffe0ff */
[----:B------:R-:W-:-:S05]  /*7830*/  LEA.HI.X R71, R68, UR23, R71, 0x2, P0 ;  /* 0x0000001744477c11 */ /* 0x000fca00080f1447 */
[----:B0-----:R1:W-:Y:S02]  /*7840*/  REDG.E.ADD.F32.FTZ.RN.STRONG.GPU desc[UR16][R70.64], R191 ;  /* 0x000000bf460079a6 */ /* 0x0013e4000c10f390 */
.L_x_3865:
[----:B------:R-:W-:Y:S05]  /*7850*/  BSYNC B0 ;  /* 0x0000000000007941 */ /* 0x000fea0003800000 */
.L_x_3864:
[----:B------:R-:W-:Y:S01]  /*7860*/  USHF.L.U64.HI UR10, UR7, 0x2, UR8 ;  /* 0x00000002070a7899 */ /* 0x000fe20008010208 */
[C---:B------:R-:W-:Y:S01]  /*7870*/  FFMA.FTZ R186, -R59.reuse, R168, R186 ;  /* 0x000000a83bba7223 */ /* 0x040fe200000101ba */
[----:B------:R-:W-:Y:S01]  /*7880*/  USHF.L.U32 UR11, UR7, 0x2, URZ ;  /* 0x00000002070b7899 */ /* 0x000fe2000800063f */
[----:B-1----:R-:W-:Y:S01]  /*7890*/  FMUL.FTZ R71, R59, R212 ;  /* 0x000000d43b477220 */ /* 0x002fe20000410000 */
[----:B------:R-:W-:Y:S01]  /*78a0*/  FFMA.FTZ R222, R189, R230, R222 ;  /* 0x000000e6bdde7223 */ /* 0x000fe200000100de */
[----:B------:R-:W-:Y:S01]  /*78b0*/  FFMA.FTZ R191, -R57, R166, R188 ;  /* 0x000000a639bf7223 */ /* 0x000fe200000101bc */
[----:B0-----:R-:W-:Y:S02]  /*78c0*/  IMAD R224, R66, UR10, RZ ;  /* 0x0000000a42e07c24 */ /* 0x001fe4000f8e02ff */
[C---:B------:R-:W-:Y:S01]  /*78d0*/  FFMA.FTZ R185, -R58.reuse, R167, R185 ;  /* 0x000000a73ab97223 */ /* 0x040fe200000101b9 */
[----:B------:R-:W-:Y:S01]  /*78e0*/  FMUL.FTZ R188, R58, R200 ;  /* 0x000000c83abc7220 */ /* 0x000fe20000410000 */
[----:B------:R-:W-:Y:S01]  /*78f0*/  FFMA.FTZ R65, R71, R186, R222 ;  /* 0x000000ba47417223 */ /* 0x000fe200000100de */
[----:B------:R-:W-:Y:S01]  /*7900*/  IMAD R205, R67, UR11, R224 ;  /* 0x0000000b43cd7c24 */ /* 0x000fe2000f8e02e0 */
[----:B------:R-:W-:Y:S01]  /*7910*/  IADD3 R67, R160, 0x40, RZ ;  /* 0x00000040a0437810 */ /* 0x000fe20007ffe0ff */
[----:B------:R-:W-:Y:S01]  /*7920*/  FFMA.FTZ R193, -R56, R165, R187 ;  /* 0x000000a538c17223 */ /* 0x000fe200000101bb */
[----:B------:R-:W-:Y:S01]  /*7930*/  FMUL.FTZ R187, R57, R208 ;  /* 0x000000d039bb7220 */ /* 0x000fe20000410000 */
[----:B------:R-:W-:Y:S01]  /*7940*/  FFMA.FTZ R68, R188, R185, R65 ;  /* 0x000000b9bc447223 */ /* 0x000fe20000010041 */
[----:B------:R-:W-:Y:S01]  /*7950*/  LEA.HI.SX32 R224, R67, R160, 0x1b ;  /* 0x000000a043e07211 */ /* 0x000fe200078fdaff */
[C---:B------:R-:W-:Y:S01]  /*7960*/  FFMA.FTZ R222, -R55.reuse, R164, R190 ;  /* 0x000000a437de7223 */ /* 0x040fe200000101be */
[----:B------:R-:W-:Y:S01]  /*7970*/  FMUL.FTZ R197, R55, R206 ;  /* 0x000000ce37c57220 */ /* 0x000fe20000410000 */
[----:B------:R-:W-:Y:S01]  /*7980*/  FFMA.FTZ R65, R187, R191, R68 ;  /* 0x000000bfbb417223 */ /* 0x000fe20000010044 */
[----:B------:R-:W-:Y:S01]  /*7990*/  LEA R67, R224, R79, 0x2 ;  /* 0x0000004fe0437211 */ /* 0x000fe200078e10ff */
[----:B------:R-:W-:Y:S01]  /*79a0*/  FMUL.FTZ R190, R56, R198 ;  /* 0x000000c638be7220 */ /* 0x000fe20000410000 */
[----:B------:R-:W-:Y:S01]  /*79b0*/  LEA R68, P0, R64, UR22, 0x2 ;  /* 0x0000001640447c11 */ /* 0x000fe2000f8010ff */
[----:B------:R-:W-:Y:S01]  /*79c0*/  FMUL.FTZ R70, R197, R222 ;  /* 0x000000dec5467220 */ /* 0x000fe20000410000 */
[----:B------:R-:W-:Y:S01]  /*79d0*/  UIADD3 UR10, UR6, -UR32, URZ ;  /* 0x80000020060a7290 */ /* 0x000fe2000fffe03f */
[----:B------:R-:W-:Y:S01]  /*79e0*/  FFMA.FTZ R65, R190, R193, R65 ;  /* 0x000000c1be417223 */ /* 0x000fe20000010041 */
[----:B------:R-:W0:Y:S01]  /*79f0*/  LDS R67, [R67+0x950] ;  /* 0x0009500043437984 */ /* 0x000e220000000800 */
[----:B------:R-:W-:Y:S01]  /*7a00*/  LEA.HI.X R69, R64, UR23, R199, 0x2, P0 ;  /* 0x0000001740457c11 */ /* 0x000fe200080f14c7 */
[----:B------:R-:W-:Y:S01]  /*7a10*/  UIMAD UR10, UR10, -0x400, URZ ;  /* 0xfffffc000a0a78a4 */ /* 0x000fe2000f8e023f */
[----:B------:R-:W-:Y:S01]  /*7a20*/  LEA R64, P0, R81, R68, 0x2 ;  /* 0x0000004451407211 */ /* 0x000fe200078010ff */
[----:B------:R-:W-:Y:S01]  /*7a30*/  FADD.FTZ R70, R65, R70 ;  /* 0x0000004641467221 */ /* 0x000fe20000010000 */
[C---:B------:R-:W-:Y:S01]  /*7a40*/  IADD3 R199, R160.reuse, 0x80, RZ ;  /* 0x00000080a0c77810 */ /* 0x040fe20007ffe0ff */
[----:B------:R-:W-:Y:S01]  /*7a50*/  VIADD R203, R160, 0xc0 ;  /* 0x000000c0a0cb7836 */ /* 0x000fe20000000000 */
[----:B------:R-:W-:Y:S01]  /*7a60*/  LEA.HI.X R65, R81, R69, R80, 0x2, P0 ;  /* 0x0000004551417211 */ /* 0x000fe200000f1450 */
[----:B------:R-:W-:Y:S01]  /*7a70*/  BSSY B0, `(.L_x_3866) ;  /* 0x000000f000007945 */ /* 0x000fe20003800000 */
[----:B------:R-:W-:-:S02]  /*7a80*/  ISETP.GE.AND P0, PT, R201, 0x41, PT ;  /* 0x00000041c900780c */ /* 0x000fc40003f06270 */
[-C--:B------:R-:W-:Y:S01]  /*7a90*/  LEA.HI.SX32 R226, R199, R160.reuse, 0x1b ;  /* 0x000000a0c7e27211 */ /* 0x080fe200078fdaff */
[----:B------:R-:W-:Y:S01]  /*7aa0*/  IMAD.WIDE.U32 R64, R66, UR11, R64 ;  /* 0x0000000b42407c25 */ /* 0x000fe2000f8e0040 */
[----:B------:R-:W-:Y:S02]  /*7ab0*/  MOV R199, UR10 ;  /* 0x0000000a00c77c02 */ /* 0x000fe40008000f00 */
[----:B------:R-:W-:Y:S02]  /*7ac0*/  ISETP.GE.AND P1, PT, R201, 0x81, PT ;  /* 0x00000081c900780c */ /* 0x000fe40003f26270 */
[----:B------:R-:W-:Y:S01]  /*7ad0*/  IADD3 R65, R205, R65, RZ ;  /* 0x00000041cd417210 */ /* 0x000fe20007ffe0ff */
[----:B------:R-:W-:Y:S01]  /*7ae0*/  IMAD.WIDE R68, R199, 0x4, R68 ;  /* 0x00000004c7447825 */ /* 0x000fe200078e0244 */
[----:B------:R-:W-:Y:S02]  /*7af0*/  ISETP.GE.AND P2, PT, R201, 0xc1, PT ;  /* 0x000000c1c900780c */ /* 0x000fe40003f46270 */
[----:B------:R-:W-:-:S02]  /*7b00*/  LEA.HI.SX32 R224, R203, R160, 0x1b ;  /* 0x000000a0cbe07211 */ /* 0x000fc400078fdaff */
[----:B------:R-:W-:Y:S01]  /*7b10*/  LEA R226, R226, R79, 0x2 ;  /* 0x0000004fe2e27211 */ /* 0x000fe200078e10ff */
[----:B------:R-:W-:Y:S08]  /*7b20*/  @!P0 BRA `(.L_x_3867) ;  /* 0x00000000000c8947 */ /* 0x000ff00003800000 */
[----:B------:R-:W-:-:S05]  /*7b30*/  IMAD.WIDE.U32 R68, R66, UR11, R68 ;  /* 0x0000000b42447c25 */ /* 0x000fca000f8e0044 */
[----:B------:R-:W-:-:S05]  /*7b40*/  IADD3 R69, R69, R205, RZ ;  /* 0x000000cd45457210 */ /* 0x000fca0007ffe0ff */
[----:B0-----:R1:W-:Y:S02]  /*7b50*/  REDG.E.ADD.F32.FTZ.RN.STRONG.GPU desc[UR16][R68.64+-0xf00], R67 ;  /* 0xfff10043440079a6 */ /* 0x0013e4000c10f390 */
.L_x_3867:
[----:B------:R-:W-:Y:S05]  /*7b60*/  BSYNC B0 ;  /* 0x0000000000007941 */ /* 0x000fea0003800000 */
.L_x_3866:
[----:B01----:R0:W1:Y:S01]  /*7b70*/  LDS R67, [R226+0xa50] ;  /* 0x000a5000e2437984 */ /* 0x0030620000000800 */
[----:B------:R-:W-:Y:S01]  /*7b80*/  BSSY B0, `(.L_x_3868) ;  /* 0x0000004000007945 */ /* 0x000fe20003800000 */
[----:B------:R-:W-:-:S03]  /*7b90*/  LEA R224, R224, R79, 0x2 ;  /* 0x0000004fe0e07211 */ /* 0x000fc600078e10ff */
[----:B------:R-:W-:Y:S05]  /*7ba0*/  @!P1 BRA `(.L_x_3869) ;  /* 0x0000000000049947 */ /* 0x000fea0003800000 */
[----:B-1----:R2:W-:Y:S02]  /*7bb0*/  REDG.E.ADD.F32.FTZ.RN.STRONG.GPU desc[UR16][R64.64+-0xe00], R67 ;  /* 0xfff20043400079a6 */ /* 0x0025e4000c10f390 */
.L_x_3869:
[----:B------:R-:W-:Y:S05]  /*7bc0*/  BSYNC B0 ;  /* 0x0000000000007941 */ /* 0x000fea0003800000 */
.L_x_3868:
[----:B-12---:R1:W2:Y:S01]  /*7bd0*/  LDS R67, [R224+0xb50] ;  /* 0x000b5000e0437984 */ /* 0x0062a20000000800 */
[----:B------:R-:W-:Y:S01]  /*7be0*/  BSSY B0, `(.L_x_3870) ;  /* 0x0000005000007945 */ /* 0x000fe20003800000 */
[C---:B------:R-:W-:Y:S01]  /*7bf0*/  IADD3 R69, R160.reuse, 0x100, RZ ;  /* 0x00000100a0457810 */ /* 0x040fe20007ffe0ff */
[----:B------:R-:W-:Y:S02]  /*7c00*/  VIADD R199, R160, 0x140 ;  /* 0x00000140a0c77836 */ /* 0x000fe40000000000 */
[----:B------:R-:W-:Y:S05]  /*7c10*/  @!P2 BRA `(.L_x_3871) ;  /* 0x000000000004a947 */ /* 0x000fea0003800000 */
[----:B--2---:R3:W-:Y:S02]  /*7c20*/  REDG.E.ADD.F32.FTZ.RN.STRONG.GPU desc[UR16][R64.64+-0xd00], R67 ;  /* 0xfff30043400079a6 */ /* 0x0047e4000c10f390 */
.L_x_3871:
[----:B------:R-:W-:Y:S05]  /*7c30*/  BSYNC B0 ;  /* 0x0000000000007941 */ /* 0x000fea0003800000 */
.L_x_3870:
[-C--:B------:R-:W-:Y:S01]  /*7c40*/  LEA.HI.SX32 R66, R69, R160.reuse, 0x1b ;  /* 0x000000a045427211 */ /* 0x080fe200078fdaff */
[----:B------:R-:W-:Y:S01]  /*7c50*/  BSSY B0, `(.L_x_3872) ;  /* 0x0000010000007945 */ /* 0x000fe20003800000 */
[----:B--23--:R-:W-:Y:S02]  /*7c60*/  IADD3 R67, R160, 0x180, RZ ;  /* 0x00000180a0437810 */ /* 0x00cfe40007ffe0ff */
[----:B------:R-:W-:Y:S02]  /*7c70*/  LEA R66, R66, R79, 0x2 ;  /* 0x0000004f42427211 */ /* 0x000fe400078e10ff */
[-C--:B-1----:R-:W-:Y:S02]  /*7c80*/  LEA.HI.SX32 R224, R67, R160.reuse, 0x1b ;  /* 0x000000a043e07211 */ /* 0x082fe400078fdaff */
[----:B------:R-:W-:Y:S01]  /*7c90*/  ISETP.GE.AND P5, PT, R201, 0x101, PT ;  /* 0x00000101c900780c */ /* 0x000fe20003fa6270 */
[----:B------:R1:W2:Y:S01]  /*7ca0*/  LDS R67, [R66+0xc50] ;  /* 0x000c500042437984 */ /* 0x0002a20000000800 */
[----:B------:R-:W-:-:S02]  /*7cb0*/  LEA.HI.SX32 R68, R199, R160, 0x1b ;  /* 0x000000a0c7447211 */ /* 0x000fc400078fdaff */
        /* <DEDUP_REMOVED lines=9> */
.L_x_3873:
[----:B------:R-:W-:Y:S05]  /*7d50*/  BSYNC B0 ;  /* 0x0000000000007941 */ /* 0x000fea0003800000 */
.L_x_3872:
[----:B-12---:R1:W2:Y:S01]  /*7d60*/  LDS R67, [R68+0xd50] ;  /* 0x000d500044437984 */ /* 0x0062a20000000800 */
[----:B------:R-:W-:Y:S01]  /*7d70*/  BSSY B0, `(.L_x_3874) ;  /* 0x0000005000007945 */ /* 0x000fe20003800000 */
[----:B------:R-:W-:Y:S02]  /*7d80*/  LEA.HI.SX32 R66, R69, R160, 0x1b ;  /* 0x000000a045427211 */ /* 0x000fe400078fdaff */
[----:B------:R-:W-:Y:S01]  /*7d90*/  LEA R224, R224, R79, 0x2 ;  /* 0x0000004fe0e07211 */ /* 0x000fe200078e10ff */
[----:B------:R-:W-:Y:S06]  /*7da0*/  @!P0 BRA `(.L_x_3875) ;  /* 0x0000000000048947 */ /* 0x000fec0003800000 */
[----:B--2---:R3:W-:Y:S02]  /*7db0*/  REDG.E.ADD.F32.FTZ.RN.STRONG.GPU desc[UR16][R64.64+-0xb00], R67 ;  /* 0xfff50043400079a6 */ /* 0x0047e4000c10f390 */
.L_x_3875:
[----:B------:R-:W-:Y:S05]  /*7dc0*/  BSYNC B0 ;  /* 0x0000000000007941 */ /* 0x000fea0003800000 */
.L_x_3874:
[----:B--23--:R2:W3:Y:S01]  /*7dd0*/  LDS R67, [R224+0xe50] ;  /* 0x000e5000e0437984 */ /* 0x00c4e20000000800 */
[----:B------:R-:W-:Y:S01]  /*7de0*/  BSSY B0, `(.L_x_3876) ;  /* 0x0000006000007945 */ /* 0x000fe20003800000 */
[----:B-1----:R-:W-:Y:S02]  /*7df0*/  LEA.HI.SX32 R68, R243, R160, 0x1b ;  /* 0x000000a0f3447211 */ /* 0x002fe400078fdaff */
[----:B------:R-:W-:Y:S02]  /*7e00*/  IADD3 R69, R160, 0x240, RZ ;  /* 0x00000240a0457810 */ /* 0x000fe40007ffe0ff */
[----:B------:R-:W-:Y:S01]  /*7e10*/  LEA R199, R66, R79, 0x2 ;  /* 0x0000004f42c77211 */ /* 0x000fe200078e10ff */
[----:B------:R-:W-:Y:S06]  /*7e20*/  @!P1 BRA `(.L_x_3877) ;  /* 0x0000000000049947 */ /* 0x000fec0003800000 */
[----:B---3--:R1:W-:Y:S02]  /*7e30*/  REDG.E.ADD.F32.FTZ.RN.STRONG.GPU desc[UR16][R64.64+-0xa00], R67 ;  /* 0xfff60043400079a6 */ /* 0x0083e4000c10f390 */
.L_x_3877:
[----:B------:R-:W-:Y:S05]  /*7e40*/  BSYNC B0 ;  /* 0x0000000000007941 */ /* 0x000fea0003800000 */
.L_x_3876:
[----:B-1-3--:R1:W3:Y:S01]  /*7e50*/  LDS R67, [R199+0xf50] ;  /* 0x000f5000c7437984 */ /* 0x00a2e20000000800 */
[----:B------:R-:W-:Y:S01]  /*7e60*/  BSSY B0, `(.L_x_3878) ;  /* 0x0000005000007945 */ /* 0x000fe20003800000 */
[----:B------:R-:W-:Y:S01]  /*7e70*/  IMAD R68, R68, 0x4, R79 ;  /* 0x0000000444447824 */ /* 0x000fe200078e024f */
[----:B------:R-:W-:Y:S02]  /*7e80*/  LEA.HI.SX32 R66, R69, R160, 0x1b ;  /* 0x000000a045427211 */ /* 0x000fe400078fdaff */
[----:B------:R-:W-:Y:S05]  /*7e90*/  @!P2 BRA `(.L_x_3879) ;  /* 0x000000000004a947 */ /* 0x000fea0003800000 */
[----:B---3--:R4:W-:Y:S02]  /*7ea0*/  REDG.E.ADD.F32.FTZ.RN.STRONG.GPU desc[UR16][R64.64+-0x900], R67 ;  /* 0xfff70043400079a6 */ /* 0x0089e4000c10f390 */
.L_x_3879:
[----:B------:R-:W-:Y:S05]  /*7eb0*/  BSYNC B0 ;  /* 0x0000000000007941 */ /* 0x000fea0003800000 */
.L_x_3878:
[----:B---34-:R3:W4:Y:S01]  /*7ec0*/  LDS R67, [R68+0x1050] ;  /* 0x0010500044437984 */ /* 0x0187220000000800 */
[----:B------:R-:W-:Y:S01]  /*7ed0*/  BSSY B0, `(.L_x_3880) ;  /* 0x0000004000007945 */ /* 0x000fe20003800000 */
[----:B------:R-:W-:-:S03]  /*7ee0*/  LEA R66, R66, R79, 0x2 ;  /* 0x0000004f42427211 */ /* 0x000fc600078e10ff */
[----:B------:R-:W-:Y:S05]  /*7ef0*/  @!P3 BRA `(.L_x_3881) ;  /* 0x000000000004b947 */ /* 0x000fea0003800000 */
[----:B----4-:R4:W-:Y:S02]  /*7f00*/  REDG.E.ADD.F32.FTZ.RN.STRONG.GPU desc[UR16][R64.64+-0x800], R67 ;  /* 0xfff80043400079a6 */ /* 0x0109e4000c10f390 */
.L_x_3881:
[----:B------:R-:W-:Y:S05]  /*7f10*/  BSYNC B0 ;  /* 0x0000000000007941 */ /* 0x000fea0003800000 */
.L_x_3880:
[----:B----4-:R4:W0:Y:S01]  /*7f20*/  LDS R67, [R66+0x1150] ;  /* 0x0011500042437984 */ /* 0x0108220000000800 */
[----:B------:R-:W-:Y:S01]  /*7f30*/  BSSY B0, `(.L_x_3882) ;  /* 0x0000005000007945 */ /* 0x000fe20003800000 */
[C---:B------:R-:W-:Y:S02]  /*7f40*/  IADD3 R69, R160.reuse, 0x280, RZ ;  /* 0x00000280a0457810 */ /* 0x040fe40007ffe0ff */
[----:B-1----:R-:W-:Y:S01]  /*7f50*/  IADD3 R199, R160, 0x2c0, RZ ;  /* 0x000002c0a0c77810 */ /* 0x002fe20007ffe0ff */
[----:B------:R-:W-:Y:S06]  /*7f60*/  @!P4 BRA `(.L_x_3883) ;  /* 0x000000000004c947 */ /* 0x000fec0003800000 */
[----:B0-----:R1:W-:Y:S02]  /*7f70*/  REDG.E.ADD.F32.FTZ.RN.STRONG.GPU desc[UR16][R64.64+-0x700], R67 ;  /* 0xfff90043400079a6 */ /* 0x0013e4000c10f390 */
.L_x_3883:
[----:B------:R-:W-:Y:S05]  /*7f80*/  BSYNC B0 ;  /* 0x0000000000007941 */ /* 0x000fea0003800000 */
.L_x_3882:
[-C--:B----4-:R-:W-:Y:S01]  /*7f90*/  LEA.HI.SX32 R66, R69, R160.reuse, 0x1b ;  /* 0x000000a045427211 */ /* 0x090fe200078fdaff */
[----:B------:R-:W-:Y:S01]  /*7fa0*/  BSSY B0, `(.L_x_3884) ;  /* 0x0000010000007945 */ /* 0x000fe20003800000 */
[----:B01----:R-:W-:Y:S02]  /*7fb0*/  IADD3 R67, R160, 0x300, RZ ;  /* 0x00000300a0437810 */ /* 0x003fe40007ffe0ff */
[----:B------:R-:W-:Y:S02]  /*7fc0*/  LEA R66, R66, R79, 0x2 ;  /* 0x0000004f42427211 */ /* 0x000fe400078e10ff */
[-C--:B--2---:R-:W-:Y:S02]  /*7fd0*/  LEA.HI.SX32 R224, R67, R160.reuse, 0x1b ;  /* 0x000000a043e07211 */ /* 0x084fe400078fdaff */
[----:B------:R-:W-:Y:S01]  /*7fe0*/  ISETP.GE.AND P5, PT, R201, 0x281, PT ;  /* 0x00000281c900780c */ /* 0x000fe20003fa6270 */
[----:B------:R0:W1:Y:S01]  /*7ff0*/  LDS R67, [R66+0x1250] ;  /* 0x0012500042437984 */ /* 0x0000620000000800 */
[----:B---3--:R-:W-:-:S02]  /*8000*/  LEA.HI.SX32 R68, R199, R160, 0x1b ;  /* 0x000000a0c7447211 */ /* 0x008fc400078fdaff */
        /* <DEDUP_REMOVED lines=9> */
.L_x_3885:
[----:B------:R-:W-:Y:S05]  /*80a0*/  BSYNC B0 ;  /* 0x0000000000007941 */ /* 0x000fea0003800000 */
.L_x_3884:
[----:B01----:R0:W1:Y:S01]  /*80b0*/  LDS R67, [R68+0x1350] ;  /* 0x0013500044437984 */ /* 0x0030620000000800 */
[----:B------:R-:W-:Y:S01]  /*80c0*/  BSSY B0, `(.L_x_3886) ;  /* 0x0000006000007945 */ /* 0x000fe20003800000 */
[----:B------:R-:W-:Y:S01]  /*80d0*/  VIADD R199, R160, 0x380 ;  /* 0x00000380a0c77836 */ /* 0x000fe20000000000 */
[----:B------:R-:W-:Y:S02]  /*80e0*/  LEA.HI.SX32 R66, R69, R160, 0x1b ;  /* 0x000000a045427211 */ /* 0x000fe400078fdaff */
[----:B------:R-:W-:Y:S01]  /*80f0*/  LEA R224, R224, R79, 0x2 ;  /* 0x0000004fe0e07211 */ /* 0x000fe200078e10ff */
[----:B------:R-:W-:Y:S06]  /*8100*/  @!P0 BRA `(.L_x_3887) ;  /* 0x0000000000048947 */ /* 0x000fec0003800000 */
[----:B-1----:R2:W-:Y:S02]  /*8110*/  REDG.E.ADD.F32.FTZ.RN.STRONG.GPU desc[UR16][R64.64+-0x500], R67 ;  /* 0xfffb0043400079a6 */ /* 0x0025e4000c10f390 */
.L_x_3887:
[----:B------:R-:W-:Y:S05]  /*8120*/  BSYNC B0 ;  /* 0x0000000000007941 */ /* 0x000fea0003800000 */
.L_x_3886:
[----:B-12---:R1:W2:Y:S01]  /*8130*/  LDS R67, [R224+0x1450] ;  /* 0x00145000e0437984 */ /* 0x0062a20000000800 */
[----:B------:R-:W-:Y:S01]  /*8140*/  BSSY B0, `(.L_x_3888) ;  /* 0x0000006000007945 */ /* 0x000fe20003800000 */
[----:B0-----:R-:W-:Y:S02]  /*8150*/  LEA.HI.SX32 R68, R199, R160, 0x1b ;  /* 0x000000a0c7447211 */ /* 0x001fe400078fdaff */
[----:B------:R-:W-:Y:S02]  /*8160*/  IADD3 R69, R160, 0x3c0, RZ ;  /* 0x000003c0a0457810 */ /* 0x000fe40007ffe0ff */
[----:B------:R-:W-:Y:S01]  /*8170*/  LEA R199, R66, R79, 0x2 ;  /* 0x0000004f42c77211 */ /* 0x000fe200078e10ff */
[----:B------:R-:W-:Y:S06]  /*8180*/  @!P1 BRA `(.L_x_3889) ;  /* 0x0000000000049947 */ /* 0x000fec0003800000 */
[----:B--2---:R0:W-:Y:S02]  /*8190*/  REDG.E.ADD.F32.FTZ.RN.STRONG.GPU desc[UR16][R64.64+-0x400], R67 ;  /* 0xfffc0043400079a6 */ /* 0x0041e4000c10f390 */
.L_x_3889:
[----:B------:R-:W-:Y:S05]  /*81a0*/  BSYNC B0 ;  /* 0x0000000000007941 */ /* 0x000fea0003800000 */
.L_x_3888:
[----:B0-2---:R0:W2:Y:S01]  /*81b0*/  LDS R67, [R199+0x1550] ;  /* 0x00155000c7437984 */ /* 0x0050a20000000800 */
[----:B------:R-:W-:Y:S01]  /*81c0*/  BSSY B0, `(.L_x_3890) ;  /* 0x0000005000007945 */ /* 0x000fe20003800000 */
[----:B------:R-:W-:Y:S02]  /*81d0*/  LEA.HI.SX32 R66, R69, R160, 0x1b ;  /* 0x000000a045427211 */ /* 0x000fe400078fdaff */
[----:B------:R-:W-:Y:S01]  /*81e0*/  LEA R68, R68, R79, 0x2 ;  /* 0x0000004f44447211 */ /* 0x000fe200078e10ff */
[----:B------:R-:W-:Y:S06]  /*81f0*/  @!P2 BRA `(.L_x_3891) ;  /* 0x000000000004a947 */ /* 0x000fec0003800000 */
[----:B--2---:R3:W-:Y:S02]  /*8200*/  REDG.E.ADD.F32.FTZ.RN.STRONG.GPU desc[UR16][R64.64+-0x300], R67 ;  /* 0xfffd0043400079a6 */ /* 0x0047e4000c10f390 */
.L_x_3891:
[----:B------:R-:W-:Y:S05]  /*8210*/  BSYNC B0 ;  /* 0x0000000000007941 */ /* 0x000fea0003800000 */
.L_x_3890:
[----:B--23--:R2:W3:Y:S01]  /*8220*/  LDS R67, [R68+0x1650] ;  /* 0x0016500044437984 */ /* 0x00c4e20000000800 */
[----:B------:R-:W-:Y:S01]  /*8230*/  BSSY B0, `(.L_x_3892) ;  /* 0x0000004000007945 */ /* 0x000fe20003800000 */
[----:B------:R-:W-:-:S03]  /*8240*/  LEA R66, R66, R79, 0x2 ;  /* 0x0000004f42427211 */ /* 0x000fc600078e10ff */
[----:B------:R-:W-:Y:S05]  /*8250*/  @!P3 BRA `(.L_x_3893) ;  /* 0x000000000004b947 */ /* 0x000fea0003800000 */
[----:B---3--:R4:W-:Y:S02]  /*8260*/  REDG.E.ADD.F32.FTZ.RN.STRONG.GPU desc[UR16][R64.64+-0x200], R67 ;  /* 0xfffe0043400079a6 */ /* 0x0089e4000c10f390 */
.L_x_3893:
[----:B------:R-:W-:Y:S05]  /*8270*/  BSYNC B0 ;  /* 0x0000000000007941 */ /* 0x000fea0003800000 */
.L_x_3892:
[----:B---34-:R3:W4:Y:S01]  /*8280*/  LDS R67, [R66+0x1750] ;  /* 0x0017500042437984 */ /* 0x0187220000000800 */
[----:B------:R-:W-:Y:S04]  /*8290*/  BSSY B0, `(.L_x_3894) ;  /* 0x0000003000007945 */ /* 0x000fe80003800000 */
[----:B------:R-:W-:Y:S05]  /*82a0*/  @!P4 BRA `(.L_x_3895) ;  /* 0x000000000004c947 */ /* 0x000fea0003800000 */
[----:B----4-:R4:W-:Y:S02]  /*82b0*/  REDG.E.ADD.F32.FTZ.RN.STRONG.GPU desc[UR16][R64.64+-0x100], R67 ;  /* 0xffff0043400079a6 */ /* 0x0109e4000c10f390 */
.L_x_3895:
[----:B------:R-:W-:Y:S05]  /*82c0*/  BSYNC B0 ;  /* 0x0000000000007941 */ /* 0x000fea0003800000 */
.L_x_3894:
[----:B----4-:R-:W4:Y:S01]  /*82d0*/  SHFL.DOWN PT, R65, R70, 0x1, 0x1f ;  /* 0x08201f0046417f89 */ /* 0x010f2200000e0000 */
[C---:B------:R-:W-:Y:S01]  /*82e0*/  ISETP.GT.AND P0, PT, R151.reuse, 0x1e, PT ;  /* 0x0000001e9700780c */ /* 0x040fe20003f04270 */
[----:B------:R-:W-:Y:S01]  /*82f0*/  BSSY B0, `(.L_x_3896) ;  /* 0x000007d000007945 */ /* 0x000fe20003800000 */
[----:B------:R-:W-:Y:S01]  /*8300*/  ISETP.NE.AND P1, PT, R151, RZ, PT ;  /* 0x000000ff9700720c */ /* 0x000fe20003f25270 */
[----:B------:R-:W5:Y:S01]  /*8310*/  SHFL.DOWN PT, R64, R195, 0x1, 0x1f ;  /* 0x08201f00c3407f89 */ /* 0x000f6200000e0000 */
        /* <DEDUP_REMOVED lines=16> */
[----:B----4-:R-:W-:Y:S01]  /*8420*/  @!P0 FADD.FTZ R70, R70, R65 ;  /* 0x0000004146468221 */ /* 0x010fe20000010000 */
[----:B-----5:R-:W-:-:S04]  /*8430*/  @!P0 FADD.FTZ R195, R195, R64 ;  /* 0x00000040c3c38221 */ /* 0x020fc80000010000 */
[----:B------:R-:W4:Y:S01]  /*8440*/  SHFL.DOWN PT, R65, R70, 0x2, 0x1f ;  /* 0x08401f0046417f89 */ /* 0x000f2200000e0000 */
[----:B------:R-:W-:-:S03]  /*8450*/  ISETP.GT.AND P0, PT, R151, 0x1d, PT ;  /* 0x0000001d9700780c */ /* 0x000fc60003f04270 */
[----:B------:R-:W5:Y:S10]  /*8460*/  SHFL.DOWN PT, R64, R195, 0x2, 0x1f ;  /* 0x08401f00c3407f89 */ /* 0x000f7400000e0000 */
[----:B----4-:R-:W-:Y:S01]  /*8470*/  @!P0 FADD.FTZ R70, R70, R65 ;  /* 0x0000004146468221 */ /* 0x010fe20000010000 */
[----:B------:R-:W-:Y:S01]  /*8480*/  FMUL.FTZ R65, R161, R206 ;  /* 0x000000cea1417220 */ /* 0x000fe20000410000 */
[----:B-----5:R-:W-:-:S03]  /*8490*/  @!P0 FADD.FTZ R195, R195, R64 ;  /* 0x00000040c3c38221 */ /* 0x020fc60000010000 */
[----:B------:R-:W4:Y:S01]  /*84a0*/  SHFL.DOWN PT, R67, R70, 0x4, 0x1f ;  /* 0x08801f0046437f89 */ /* 0x000f2200000e0000 */
[----:B------:R-:W-:Y:S01]  /*84b0*/  ISETP.GT.AND P0, PT, R151, 0x1b, PT ;  /* 0x0000001b9700780c */ /* 0x000fe20003f04270 */
[----:B------:R-:W-:Y:S01]  /*84c0*/  FMUL.FTZ R65, R222, R65 ;  /* 0x00000041de417220 */ /* 0x000fe20000410000 */
[C---:B------:R-:W-:Y:S01]  /*84d0*/  FMUL.FTZ R64, R161.reuse, R198 ;  /* 0x000000c6a1407220 */ /* 0x040fe20000410000 */
[----:B---3--:R-:W3:Y:S02]  /*84e0*/  SHFL.DOWN PT, R66, R195, 0x4, 0x1f ;  /* 0x08801f00c3427f89 */ /* 0x008ee400000e0000 */
[----:B------:R-:W-:Y:S01]  /*84f0*/  FFMA.FTZ R164, R164, R206, R65 ;  /* 0x000000cea4a47223 */ /* 0x000fe20000010041 */
[----:B------:R-:W-:Y:S01]  /*8500*/  FMUL.FTZ R65, R161, R212 ;  /* 0x000000d4a1417220 */ /* 0x000fe20000410000 */
[----:B------:R-:W-:Y:S02]  /*8510*/  FMUL.FTZ R64, R193, R64 ;  /* 0x00000040c1407220 */ /* 0x000fe40000410000 */
[----:B------:R-:W-:-:S02]  /*8520*/  FADD.FTZ R23, R164, R23 ;  /* 0x00000017a4177221 */ /* 0x000fc40000010000 */
[----:B------:R-:W-:Y:S01]  /*8530*/  FFMA.FTZ R165, R165, R198, R64 ;  /* 0x000000c6a5a57223 */ /* 0x000fe20000010040 */
[----:B------:R-:W-:-:S03]  /*8540*/  FMUL.FTZ R64, R161, R208 ;  /* 0x000000d0a1407220 */ /* 0x000fc60000410000 */
[----:B------:R-:W-:Y:S01]  /*8550*/  FADD.FTZ R22, R165, R22 ;  /* 0x00000016a5167221 */ /* 0x000fe20000010000 */
[----:B------:R-:W-:Y:S01]  /*8560*/  FMUL.FTZ R191, R191, R64 ;  /* 0x00000040bfbf7220 */ /* 0x000fe20000410000 */
[----:B------:R-:W-:-:S03]  /*8570*/  FMUL.FTZ R64, R161, R200 ;  /* 0x000000c8a1407220 */ /* 0x000fc60000410000 */
[----:B------:R-:W-:Y:S01]  /*8580*/  FFMA.FTZ R166, R166, R208, R191 ;  /* 0x000000d0a6a67223 */ /* 0x000fe200000100bf */
[----:B------:R-:W-:Y:S01]  /*8590*/  FMUL.FTZ R64, R185, R64 ;  /* 0x00000040b9407220 */ /* 0x000fe20000410000 */
[----:B----4-:R-:W-:Y:S01]  /*85a0*/  @!P0 FADD.FTZ R70, R70, R67 ;  /* 0x0000004346468221 */ /* 0x010fe20000010000 */
[----:B------:R-:W-:Y:S01]  /*85b0*/  FMUL.FTZ R67, R186, R65 ;  /* 0x00000041ba437220 */ /* 0x000fe20000410000 */
[----:B------:R-:W-:Y:S01]  /*85c0*/  FMUL.FTZ R65, R161, R210 ;  /* 0x000000d2a1417220 */ /* 0x000fe20000410000 */
[----:B------:R-:W-:Y:S01]  /*85d0*/  FFMA.FTZ R167, R167, R200, R64 ;  /* 0x000000c8a7a77223 */ /* 0x000fe20000010040 */
[----:B---3--:R-:W-:Y:S01]  /*85e0*/  @!P0 FADD.FTZ R195, R195, R66 ;  /* 0x00000042c3c38221 */ /* 0x008fe20000010000 */
[----:B------:R-:W3:Y:S01]  /*85f0*/  SHFL.DOWN PT, R69, R70, 0x8, 0x1f ;  /* 0x09001f0046457f89 */ /* 0x000ee200000e0000 */
[----:B------:R-:W-:Y:S01]  /*8600*/  ISETP.GT.AND P0, PT, R151, 0x17, PT ;  /* 0x000000179700780c */ /* 0x000fe20003f04270 */
[----:B------:R-:W-:Y:S01]  /*8610*/  FFMA.FTZ R168, R168, R212, R67 ;  /* 0x000000d4a8a87223 */ /* 0x000fe20000010043 */
[----:B------:R-:W-:Y:S01]  /*8620*/  FMUL.FTZ R230, R230, R65 ;  /* 0x00000041e6e67220 */ /* 0x000fe20000410000 */
[----:B------:R-:W4:Y:S01]  /*8630*/  SHFL.DOWN PT, R66, R195, 0x8, 0x1f ;  /* 0x09001f00c3427f89 */ /* 0x000f2200000e0000 */
[C---:B------:R-:W-:Y:S01]  /*8640*/  FMUL.FTZ R65, R161.reuse, R202 ;  /* 0x000000caa1417220 */ /* 0x040fe20000410000 */
[----:B------:R-:W-:Y:S01]  /*8650*/  FMUL.FTZ R64, R161, R214 ;  /* 0x000000d6a1407220 */ /* 0x000fe20000410000 */
[----:B------:R-:W-:Y:S01]  /*8660*/  FFMA.FTZ R169, R169, R210, R230 ;  /* 0x000000d2a9a97223 */ /* 0x000fe200000100e6 */
[----:B------:R-:W-:Y:S01]  /*8670*/  FADD.FTZ R21, R166, R21 ;  /* 0x00000015a6157221 */ /* 0x000fe20000010000 */
[----:B------:R-:W-:Y:S01]  /*8680*/  FMUL.FTZ R65, R234, R65 ;  /* 0x00000041ea417220 */ /* 0x000fe20000410000 */
[----:B------:R-:W-:Y:S01]  /*8690*/  FMUL.FTZ R64, R233, R64 ;  /* 0x00000040e9407220 */ /* 0x000fe20000410000 */
[----:B------:R-:W-:Y:S01]  /*86a0*/  FADD.FTZ R20, R167, R20 ;  /* 0x00000014a7147221 */ /* 0x000fe20000010000 */
[----:B------:R-:W-:Y:S01]  /*86b0*/  FADD.FTZ R19, R168, R19 ;  /* 0x00000013a8137221 */ /* 0x000fe20000010000 */
        /* <DEDUP_REMOVED lines=8> */
[----:B------:R-:W-:-:S02]  /*8740*/  FADD.FTZ R16, R171, R16 ;  /* 0x00000010ab107221 */ /* 0x000fc40000010000 */
[----:B------:R-:W-:Y:S01]  /*8750*/  FFMA.FTZ R172, R172, R204, R65 ;  /* 0x000000ccacac7223 */ /* 0x000fe20000010041 */
[----:B---3--:R-:W-:Y:S01]  /*8760*/  @!P0 FADD.FTZ R70, R70, R69 ;  /* 0x0000004546468221 */ /* 0x008fe20000010000 */
[----:B------:R-:W-:Y:S01]  /*8770*/  FFMA.FTZ R173, R173, R180, R64 ;  /* 0x000000b4adad7223 */ /* 0x000fe20000010040 */
[C---:B------:R-:W-:Y:S01]  /*8780*/  FMUL.FTZ R65, R161.reuse, R192 ;  /* 0x000000c0a1417220 */ /* 0x040fe20000410000 */
[----:B------:R-:W-:Y:S01]  /*8790*/  FMUL.FTZ R64, R161, R182 ;  /* 0x000000b6a1407220 */ /* 0x000fe20000410000 */
[----:B----4-:R-:W-:Y:S01]  /*87a0*/  @!P0 FADD.FTZ R195, R195, R66 ;  /* 0x00000042c3c38221 */ /* 0x010fe20000010000 */
[----:B------:R-:W3:Y:S01]  /*87b0*/  SHFL.DOWN PT, R67, R70, 0x10, 0x1f ;  /* 0x0a001f0046437f89 */ /* 0x000ee200000e0000 */
[----:B------:R-:W-:Y:S01]  /*87c0*/  ISETP.GT.AND P0, PT, R151, 0xf, PT ;  /* 0x0000000f9700780c */ /* 0x000fe20003f04270 */
[----:B------:R-:W-:Y:S01]  /*87d0*/  FMUL.FTZ R65, R238, R65 ;  /* 0x00000041ee417220 */ /* 0x000fe20000410000 */
[----:B------:R-:W-:Y:S01]  /*87e0*/  FMUL.FTZ R64, R237, R64 ;  /* 0x00000040ed407220 */ /* 0x000fe20000410000 */
[----:B------:R-:W4:Y:S01]  /*87f0*/  SHFL.DOWN PT, R66, R195, 0x10, 0x1f ;  /* 0x0a001f00c3427f89 */ /* 0x000f2200000e0000 */
[----:B------:R-:W-:Y:S01]  /*8800*/  FADD.FTZ R15, R172, R15 ;  /* 0x0000000fac0f7221 */ /* 0x000fe20000010000 */
[----:B------:R-:W-:Y:S01]  /*8810*/  FFMA.FTZ R174, R174, R192, R65 ;  /* 0x000000c0aeae7223 */ /* 0x000fe20000010041 */
[----:B------:R-:W-:Y:S01]  /*8820*/  FFMA.FTZ R175, R175, R182, R64 ;  /* 0x000000b6afaf7223 */ /* 0x000fe20000010040 */
[----:B------:R-:W-:-:S02]  /*8830*/  FADD.FTZ R14, R173, R14 ;  /* 0x0000000ead0e7221 */ /* 0x000fc40000010000 */
[----:B------:R-:W-:Y:S01]  /*8840*/  FADD.FTZ R13, R174, R13 ;  /* 0x0000000dae0d7221 */ /* 0x000fe20000010000 */
[----:B------:R-:W-:-:S03]  /*8850*/  FADD.FTZ R12, R175, R12 ;  /* 0x0000000caf0c7221 */ /* 0x000fc60000010000 */
[----:B---3--:R-:W-:Y:S01]  /*8860*/  @!P0 FADD.FTZ R70, R70, R67 ;  /* 0x0000004346468221 */ /* 0x008fe20000010000 */
[----:B------:R-:W-:Y:S01]  /*8870*/  FMUL.FTZ R67, R161, R194 ;  /* 0x000000c2a1437220 */ /* 0x000fe20000410000 */
[----:B----4-:R-:W-:-:S03]  /*8880*/  @!P0 FADD.FTZ R195, R195, R66 ;  /* 0x00000042c3c38221 */ /* 0x010fc60000010000 */
[----:B------:R-:W-:Y:S01]  /*8890*/  FMUL.FTZ R67, R240, R67 ;  /* 0x00000043f0437220 */ /* 0x000fe20000410000 */
[----:B------:R-:W-:Y:S01]  /*88a0*/  FMUL.FTZ R66, R161, R184 ;  /* 0x000000b8a1427220 */ /* 0x000fe20000410000 */
[----:B------:R-:W-:Y:S02]  /*88b0*/  MOV R64, R70 ;  /* 0x0000004600407202 */ /* 0x000fe40000000f00 */
[----:B------:R-:W-:Y:S01]  /*88c0*/  FFMA.FTZ R162, R162, R194, R67 ;  /* 0x000000c2a2a27223 */ /* 0x000fe20000010043 */
[----:B--2---:R-:W-:Y:S01]  /*88d0*/  FMUL.FTZ R68, R239, R66 ;  /* 0x00000042ef447220 */ /* 0x004fe20000410000 */
[C---:B------:R-:W-:Y:S01]  /*88e0*/  FMUL.FTZ R67, R161.reuse, R178 ;  /* 0x000000b2a1437220 */ /* 0x040fe20000410000 */
[----:B------:R-:W-:Y:S01]  /*88f0*/  FMUL.FTZ R66, R161, R176 ;  /* 0x000000b0a1427220 */ /* 0x000fe20000410000 */
[----:B------:R-:W-:Y:S01]  /*8900*/  MOV R65, R195 ;  /* 0x000000c300417202 */ /* 0x000fe20000000f00 */
[----:B------:R-:W-:Y:S01]  /*8910*/  FFMA.FTZ R163, R163, R184, R68 ;  /* 0x000000b8a3a37223 */ /* 0x000fe20000010044 */
[----:B------:R-:W-:Y:S01]  /*8920*/  FMUL.FTZ R67, R242, R67 ;  /* 0x00000043f2437220 */ /* 0x000fe20000410000 */
[----:B------:R-:W-:Y:S01]  /*8930*/  FMUL.FTZ R66, R241, R66 ;  /* 0x00000042f1427220 */ /* 0x000fe20000410000 */
        /* <DEDUP_REMOVED lines=9> */
[----:B------:R-:W3:Y:S01]  /*89d0*/  S2UR UR11, SR_CgaCtaId ;  /* 0x00000000000b79c3 */ /* 0x000ee20000008800 */
[----:B------:R-:W-:Y:S01]  /*89e0*/  UMOV UR10, 0x400 ;  /* 0x00000400000a7882 */ /* 0x000fe20000000000 */
[----:B------:R-:W-:Y:S01]  /*89f0*/  ISETP.NE.AND P0, PT, R141, UR32, PT ;  /* 0x000000208d007c0c */ /* 0x000fe2000bf05270 */
[----:B---3--:R-:W-:-:S06]  /*8a00*/  ULEA UR10, UR11, UR10, 0x18 ;  /* 0x0000000a0b0a7291 */ /* 0x008fcc000f8ec03f */
[----:B------:R-:W-:-:S05]  /*8a10*/  IMAD.U32 R79, RZ, RZ, UR10 ;  /* 0x0000000aff4f7e24 */ /* 0x000fca000f8e00ff */
[----:B------:R-:W-:Y:S01]  /*8a20*/  LEA R70, R2, R79, 0x2 ;  /* 0x0000004f02467211 */ /* 0x000fe200078e10ff */
[----:B------:R-:W2:Y:S04]  /*8a30*/  LDS.64 R66, [R79+0x18e0] ;  /* 0x0018e0004f427984 */ /* 0x000ea80000000a00 */
[----:B------:R-:W3:Y:S04]  /*8a40*/  @P0 LDS R68, [R70+0x3210] ;  /* 0x0032100046440984 */ /* 0x000ee80000000800 */
[----:B------:R-:W4:Y:S01]  /*8a50*/  @P0 LDS R69, [R70+0x2e10] ;  /* 0x002e100046450984 */ /* 0x000f220000000800 */
[----:B--2---:R-:W-:Y:S01]  /*8a60*/  FADD.FTZ R65, R65, R67 ;  /* 0x0000004341417221 */ /* 0x004fe20000010000 */
[----:B------:R-:W-:-:S03]  /*8a70*/  FADD.FTZ R64, R64, R66 ;  /* 0x0000004240407221 */ /* 0x000fc60000010000 */
[----:B---3--:R-:W-:Y:S01]  /*8a80*/  @P0 FADD.FTZ R65, R65, R68 ;  /* 0x0000004441410221 */ /* 0x008fe20000010000 */
[----:B----4-:R-:W-:-:S04]  /*8a90*/  @P0 FADD.FTZ R64, R64, R69 ;  /* 0x0000004540400221 */ /* 0x010fc80000010000 */
[----:B------:R3:W-:Y:S04]  /*8aa0*/  STS [R70+0x3210], R65 ;  /* 0x0032104146007388 */ /* 0x0007e80000000800 */
[----:B------:R3:W-:Y:S02]  /*8ab0*/  STS [R70+0x2e10], R64 ;  /* 0x002e104046007388 */ /* 0x0007e40000000800 */
.L_x_3897:
[----:B------:R-:W-:Y:S05]  /*8ac0*/  BSYNC B0 ;  /* 0x0000000000007941 */ /* 0x000fea0003800000 */
.L_x_3896:
[----:B------:R-:W-:Y:S01]  /*8ad0*/  IADD3 R2, R2, 0x1, RZ ;  /* 0x0000000102027810 */ /* 0x000fe20007ffe0ff */
[----:B------:R-:W-:-:S03]  /*8ae0*/  UIADD3 UR7, UP0, UR7, 0x1, URZ ;  /* 0x0000000107077890 */ /* 0x000fc6000ff1e03f */
[----:B------:R-:W-:Y:S01]  /*8af0*/  ISETP.GE.AND P0, PT, R2, UR33, PT ;  /* 0x0000002102007c0c */ /* 0x000fe2000bf06270 */
[----:B------:R-:W-:-:S12]  /*8b00*/  UIADD3.X UR8, URZ, UR8, URZ, UP0, !UPT ;  /* 0x000000083f087290 */ /* 0x000fd800087fe43f */
[----:B------:R-:W-:Y:S05]  /*8b10*/  @!P0 BRA `(.L_x_3898) ;  /* 0xffffffc400848947 */ /* 0x000fea000383ffff */
.L_x_3854:
[----:B------:R-:W-:Y:S01]  /*8b20*/  BAR.SYNC.DEFER_BLOCKING 0x0 ;  /* 0x0000000000007b1d */ /* 0x000fe20000010000 */
[----:B------:R-:W-:Y:S02]  /*8b30*/  F2FP.F16.F32.PACK_AB R38, R38, R39 ;  /* 0x000000272626723e */ /* 0x000fe400000000ff */
[----:B------:R-:W-:Y:S02]  /*8b40*/  F2FP.F16.F32.PACK_AB R36, R36, R37 ;  /* 0x000000252424723e */ /* 0x000fe400000000ff */
[----:B------:R-:W-:-:S03]  /*8b50*/  F2FP.F16.F32.PACK_AB R34, R34, R35 ;  /* 0x000000232222723e */ /* 0x000fc600000000ff */
[----:B------:R-:W4:Y:S01]  /*8b60*/  S2UR UR8, SR_CgaCtaId ;  /* 0x00000000000879c3 */ /* 0x000f220000008800 */
[----:B------:R-:W-:Y:S01]  /*8b70*/  PRMT R49, R38, 0x7632, R49 ;  /* 0x0000763226317816 */ /* 0x000fe20000000031 */
[----:B------:R-:W-:Y:S01]  /*8b80*/  UMOV UR7, 0x400 ;  /* 0x0000040000077882 */ /* 0x000fe20000000000 */
[----:B------:R-:W-:Y:S01]  /*8b90*/  PRMT R0, R36, 0x7632, R0 ;  /* 0x0000763224007816 */ /* 0x000fe20000000000 */
[----:B------:R-:W-:Y:S01]  /*8ba0*/  BSSY B0, `(.L_x_3899) ;  /* 0x000004a000007945 */ /* 0x000fe20003800000 */
[----:B------:R-:W-:Y:S02]  /*8bb0*/  PRMT R2, R34, 0x7632, R2 ;  /* 0x0000763222027816 */ /* 0x000fe40000000002 */
[----:B------:R-:W-:Y:S02]  /*8bc0*/  ISETP.NE.AND P6, PT, R160, RZ, PT ;  /* 0x000000ffa000720c */ /* 0x000fe40003fc5270 */
[----:B------:R-:W-:Y:S02]  /*8bd0*/  F2FP.F16.F32.PACK_AB R32, R32, R33 ;  /* 0x000000212020723e */ /* 0x000fe400000000ff */
[----:B------:R-:W-:-:S02]  /*8be0*/  F2FP.F16.F32.PACK_AB R30, R30, R31 ;  /* 0x0000001f1e1e723e */ /* 0x000fc400000000ff */
[----:B------:R-:W-:Y:S02]  /*8bf0*/  F2FP.F16.F32.PACK_AB R28, R28, R29 ;  /* 0x0000001d1c1c723e */ /* 0x000fe400000000ff */
[----:B------:R-:W-:Y:S02]  /*8c00*/  F2FP.F16.F32.PACK_AB R26, R26, R27 ;  /* 0x0000001b1a1a723e */ /* 0x000fe400000000ff */
[----:B------:R-:W-:Y:S01]  /*8c10*/  F2FP.F16.F32.PACK_AB R24, R24, R25 ;  /* 0x000000191818723e */ /* 0x000fe200000000ff */
[----:B------:R5:W-:Y:S01]  /*8c20*/  STS.U16 [R98+0x2], R49 ;  /* 0x0000023162007388 */ /* 0x000be20000000400 */
[----:B------:R-:W-:Y:S02]  /*8c30*/  PRMT R3, R30, 0x7632, R3 ;  /* 0x000076321e037816 */ /* 0x000fe40000000003 */
[----:B------:R-:W-:Y:S01]  /*8c40*/  PRMT R6, R24, 0x7632, R6 ;  /* 0x0000763218067816 */ /* 0x000fe20000000006 */
[----:B------:R0:W-:Y:S01]  /*8c50*/  STS.U16 [R98+0x6], R0 ;  /* 0x0000060062007388 */ /* 0x0001e20000000400 */
[----:B------:R-:W-:Y:S01]  /*8c60*/  IADD3 R118, -R118, UR9, RZ ;  /* 0x0000000976767c10 */ /* 0x000fe2000fffe1ff */
[----:B----4-:R-:W-:Y:S01]  /*8c70*/  ULEA UR7, UR8, UR7, 0x18 ;  /* 0x0000000708077291 */ /* 0x010fe2000f8ec03f */
[----:B------:R-:W-:Y:S01]  /*8c80*/  SHF.R.S32.HI R42, RZ, 0x1f, R159 ;  /* 0x0000001fff2a7819 */ /* 0x000fe2000001149f */
[----:B------:R4:W-:Y:S01]  /*8c90*/  STS.U16 [R98+0xa], R2 ;  /* 0x00000a0262007388 */ /* 0x0009e20000000400 */
[----:B-----5:R-:W-:-:S03]  /*8ca0*/  PRMT R49, R32, 0x7632, R49 ;  /* 0x0000763220317816 */ /* 0x020fc60000000031 */
[----:B------:R-:W-:Y:S01]  /*8cb0*/  STS.U16 [R98], R38 ;  /* 0x0000002662007388 */ /* 0x000fe20000000400 */
[----:B0-----:R-:W-:-:S03]  /*8cc0*/  PRMT R0, R28, 0x7632, R0 ;  /* 0x000076321c007816 */ /* 0x001fc60000000000 */
[----:B------:R-:W-:Y:S01]  /*8cd0*/  STS.U16 [R98+0x4], R36 ;  /* 0x0000042462007388 */ /* 0x000fe20000000400 */
[----:B----4-:R-:W-:-:S03]  /*8ce0*/  PRMT R2, R26, 0x7632, R2 ;  /* 0x000076321a027816 */ /* 0x010fc60000000002 */
[----:B------:R-:W-:Y:S04]  /*8cf0*/  STS.U16 [R98+0x8], R34 ;  /* 0x0000082262007388 */ /* 0x000fe80000000400 */
[----:B------:R-:W-:Y:S04]  /*8d00*/  STS.U16 [R98+0xc], R32 ;  /* 0x00000c2062007388 */ /* 0x000fe80000000400 */
[----:B------:R-:W-:Y:S04]  /*8d10*/  STS.U16 [R98+0xe], R49 ;  /* 0x00000e3162007388 */ /* 0x000fe80000000400 */
[----:B------:R-:W-:Y:S04]  /*8d20*/  STS.U16 [R98+0x10], R30 ;  /* 0x0000101e62007388 */ /* 0x000fe80000000400 */
[----:B------:R0:W-:Y:S04]  /*8d30*/  STS.U16 [R98+0x12], R3 ;  /* 0x0000120362007388 */ /* 0x0001e80000000400 */
[----:B------:R-:W-:Y:S04]  /*8d40*/  STS.U16 [R98+0x14], R28 ;  /* 0x0000141c62007388 */ /* 0x000fe80000000400 */
[----:B------:R-:W-:Y:S01]  /*8d50*/  STS.U16 [R98+0x16], R0 ;  /* 0x0000160062007388 */ /* 0x000fe20000000400 */
[----:B0-----:R-:W-:-:S03]  /*8d60*/  LEA R3, R141, 0xfffffc00, 0xa ;  /* 0xfffffc008d037811 */ /* 0x001fc600078e50ff */
[----:B------:R0:W-:Y:S04]  /*8d70*/  STS.U16 [R98+0x18], R26 ;  /* 0x0000181a62007388 */ /* 0x0001e80000000400 */
[----:B------:R4:W-:Y:S04]  /*8d80*/  STS.U16 [R98+0x1a], R2 ;  /* 0x00001a0262007388 */ /* 0x0009e80000000400 */
[----:B------:R-:W-:Y:S01]  /*8d90*/  STS.U16 [R98+0x1c], R24 ;  /* 0x00001c1862007388 */ /* 0x000fe20000000400 */
[----:B0-----:R-:W0:Y:S03]  /*8da0*/  LDC.64 R26, c[0x0][0x388] ;  /* 0x0000e200ff1a7b82 */ /* 0x001e260000000a00 */
[----:B------:R5:W-:Y:S01]  /*8db0*/  STS.U16 [R98+0x1e], R6 ;  /* 0x00001e0662007388 */ /* 0x000be20000000400 */
[----:B------:R-:W-:-:S03]  /*8dc0*/  NOP ;  /* 0x0000000000007918 */ /* 0x000fc60000000000 */
[----:B------:R-:W-:Y:S01]  /*8dd0*/  LDS.U16 R5, [R114] ;  /* 0x0000000072057984 */ /* 0x000fe20000000400 */
[----:B----4-:R-:W-:Y:S02]  /*8de0*/  IADD3 R2, P1, R120, R3, RZ ;  /* 0x0000000378027210 */ /* 0x010fe40007f3e0ff */
[----:B------:R-:W-:Y:S01]  /*8df0*/  SHF.R.S32.HI R3, RZ, 0x1f, R3 ;  /* 0x0000001fff037819 */ /* 0x000fe20000011403 */
[----:B------:R-:W-:Y:S03]  /*8e00*/  LDS.U16 R29, [R113+0x40] ;  /* 0x00004000711d7984 */ /* 0x000fe60000000400 */
[----:B------:R-:W-:Y:S01]  /*8e10*/  IADD3.X R3, R121, R3, RZ, P1, !PT ;  /* 0x0000000379037210 */ /* 0x000fe20000ffe4ff */
[----:B------:R-:W-:Y:S04]  /*8e20*/  LDS.U16 R31, [R112+0x80] ;  /* 0x00008000701f7984 */ /* 0x000fe80000000400 */
[----:B------:R-:W-:Y:S01]  /*8e30*/  LDS.U16 R33, [R111+0xc0] ;  /* 0x0000c0006f217984 */ /* 0x000fe20000000400 */
[----:B0-----:R-:W-:-:S03]  /*8e40*/  IMAD R0, R26, UR20, RZ ;  /* 0x000000141a007c24 */ /* 0x001fc6000f8e02ff */
[----:B------:R-:W-:Y:S01]  /*8e50*/  LDS.U16 R35, [R110+0x100] ;  /* 0x000100006e237984 */ /* 0x000fe20000000400 */
[----:B-----5:R-:W-:-:S03]  /*8e60*/  IMAD.WIDE.U32 R6, R26, UR21, RZ ;  /* 0x000000151a067c25 */ /* 0x020fc6000f8e00ff */
        /* <DEDUP_REMOVED lines=29> */
.L_x_3900:
[----:B------:R-:W-:Y:S05]  /*9040*/  BSYNC B0 ;  /* 0x0000000000007941 */ /* 0x000fea0003800000 */
.L_x_3899:
[----:B------:R-:W-:Y:S01]  /*9050*/  MOV R7, R61 ;  /* 0x0000003d00077202 */ /* 0x000fe20000000f00 */
[----:B------:R-:W-:Y:S01]  /*9060*/  ULDC.64 UR10, c[0x0][0x390] ;  /* 0x0000e400000a7ab9 */ /* 0x000fe20000000a00 */
[----:B------:R-:W-:Y:S01]  /*9070*/  ULDC.64 UR8, c[0x0][0x3e0] ;  /* 0x0000f80000087ab9 */ /* 0x000fe20000000a00 */
[----:B------:R-:W-:Y:S01]  /*9080*/  IMAD R0, R42, UR10, RZ ;  /* 0x0000000a2a007c24 */ /* 0x000fe2000f8e02ff */
[----:B0-----:R-:W-:Y:S01]  /*9090*/  LEA R5, P2, R120, UR8, 0x1 ;  /* 0x0000000878057c11 */ /* 0x001fe2000f8408ff */
[C---:B------:R-:W-:Y:S01]  /*90a0*/  IMAD.WIDE.U32 R6, R159.reuse, UR10, R6 ;  /* 0x0000000a9f067c25 */ /* 0x040fe2000f8e0006 */
[-C--:B------:R-:W-:Y:S01]  /*90b0*/  ISETP.GE.AND P0, PT, R154, R59.reuse, PT ;  /* 0x0000003b9a00720c */ /* 0x080fe20003f06270 */
[----:B------:R-:W-:Y:S01]  /*90c0*/  BSSY B0, `(.L_x_3901) ;  /* 0x00000ae000007945 */ /* 0x000fe20003800000 */
[----:B------:R-:W-:Y:S01]  /*90d0*/  ISETP.GE.AND P3, PT, R150, R59, PT ;  /* 0x0000003b9600720c */ /* 0x000fe20003f66270 */
[----:B------:R-:W-:Y:S01]  /*90e0*/  IMAD R25, R159, UR11, R0 ;  /* 0x0000000b9f197c24 */ /* 0x000fe2000f8e0200 */
[----:B------:R-:W-:-:S02]  /*90f0*/  IADD3 R0, P1, R81, R6, RZ ;  /* 0x0000000651007210 */ /* 0x000fc40007f3e0ff */
[----:B------:R-:W-:Y:S02]  /*9100*/  LEA.HI.X R24, R120, UR9, R121, 0x1, P2 ;  /* 0x0000000978187c11 */ /* 0x000fe400090f0c79 */
[----:B------:R-:W-:Y:S02]  /*9110*/  IADD3.X R7, R80, R25, R7, P1, !PT ;  /* 0x0000001950077210 */ /* 0x000fe40000ffe407 */
[----:B------:R-:W-:Y:S02]  /*9120*/  ISETP.GE.AND P1, PT, R152, R59, PT ;  /* 0x0000003b9800720c */ /* 0x000fe40003f26270 */
[----:B------:R-:W-:Y:S02]  /*9130*/  LEA R6, P2, R0, R5, 0x1 ;  /* 0x0000000500067211 */ /* 0x000fe400078408ff */
[----:B------:R-:W-:Y:S02]  /*9140*/  ISETP.GE.AND P4, PT, R140, R59, PT ;  /* 0x0000003b8c00720c */ /* 0x000fe40003f86270 */
[----:B------:R-:W-:-:S02]  /*9150*/  LEA.HI.X R7, R0, R24, R7, 0x1, P2 ;  /* 0x0000001800077211 */ /* 0x000fc400010f0c07 */
        /* <DEDUP_REMOVED lines=8> */
[-C--:B------:R-:W-:Y:S01]  /*91e0*/  ISETP.GE.AND P3, PT, R142, R59.reuse, PT ;  /* 0x0000003b8e00720c */ /* 0x080fe20003f66270 */
[----:B------:R-:W-:Y:S02]  /*91f0*/  IMAD R40, R151, 0x10, R0 ;  /* 0x0000001097287824 */ /* 0x000fe400078e0200 */
[----:B------:R-:W-:Y:S01]  /*9200*/  FADD.FTZ R0, R8, R153 ;  /* 0x0000009908007221 */ /* 0x000fe20000010000 */
[----:B------:R-:W-:Y:S01]  /*9210*/  @!P2 STG.E.U16 desc[UR16][R6.64+-0x6c0], R37 ;  /* 0xfff940250600a986 */ /* 0x000fe2000c101510 */
[-C--:B------:R-:W-:Y:S01]  /*9220*/  ISETP.GE.AND P2, PT, R134, R59.reuse, PT ;  /* 0x0000003b8600720c */ /* 0x080fe20003f46270 */
[C---:B------:R-:W-:Y:S01]  /*9230*/  VIADD R32, R40.reuse, 0x8 ;  /* 0x0000000828207836 */ /* 0x040fe20000000000 */
[----:B------:R-:W-:Y:S01]  /*9240*/  IADD3 R5, R40, 0x1, RZ ;  /* 0x0000000128057810 */ /* 0x000fe20007ffe0ff */
[----:B------:R-:W-:Y:S01]  /*9250*/  @!P0 STG.E.U16 desc[UR16][R6.64+-0x640], R41 ;  /* 0xfff9c02906008986 */ /* 0x000fe2000c101510 */
[----:B------:R-:W-:-:S02]  /*9260*/  ISETP.GE.AND P0, PT, R156, R59, PT ;  /* 0x0000003b9c00720c */ /* 0x000fc40003f06270 */
[----:B------:R-:W-:Y:S01]  /*9270*/  LEA.HI.SX32 R24, R5, R40, 0x1b ;  /* 0x0000002805187211 */ /* 0x000fe200078fdaff */
[----:B------:R-:W-:Y:S01]  /*9280*/  @!P1 STG.E.U16 desc[UR16][R6.64+-0x680], R39 ;  /* 0xfff9802706009986 */ /* 0x000fe2000c101510 */
[-C--:B------:R-:W-:Y:S01]  /*9290*/  ISETP.GE.AND P1, PT, R135, R59.reuse, PT ;  /* 0x0000003b8700720c */ /* 0x080fe20003f26270 */
[----:B------:R-:W-:Y:S01]  /*92a0*/  FADD.FTZ R5, R0, R9 ;  /* 0x0000000900057221 */ /* 0x000fe20000010000 */
[C---:B------:R-:W-:Y:S01]  /*92b0*/  IADD3 R25, R40.reuse, 0x2, RZ ;  /* 0x0000000228197810 */ /* 0x040fe20007ffe0ff */
[----:B------:R-:W-:Y:S01]  /*92c0*/  @!P3 STG.E.U16 desc[UR16][R6.64+-0x600], R43 ;  /* 0xfffa002b0600b986 */ /* 0x000fe2000c101510 */
[-C--:B------:R-:W-:Y:S01]  /*92d0*/  ISETP.GE.AND P3, PT, R117, R59.reuse, PT ;  /* 0x0000003b7500720c */ /* 0x080fe20003f66270 */
[----:B------:R-:W-:Y:S01]  /*92e0*/  FADD.FTZ R0, R5, R10 ;  /* 0x0000000a05007221 */ /* 0x000fe20000010000 */
[----:B------:R-:W-:Y:S01]  /*92f0*/  IADD3 R26, R40, 0x3, RZ ;  /* 0x00000003281a7810 */ /* 0x000fe20007ffe0ff */
[----:B------:R-:W-:Y:S01]  /*9300*/  @!P4 STG.E.U16 desc[UR16][R6.64+-0x5c0], R45 ;  /* 0xfffa402d0600c986 */ /* 0x000fe2000c101510 */
[-C--:B------:R-:W-:Y:S01]  /*9310*/  ISETP.GE.AND P4, PT, R116, R59.reuse, PT ;  /* 0x0000003b7400720c */ /* 0x080fe20003f86270 */
[----:B------:R-:W-:Y:S01]  /*9320*/  FADD.FTZ R5, R0, R11 ;  /* 0x0000000b00057221 */ /* 0x000fe20000010000 */
[C---:B------:R-:W-:Y:S01]  /*9330*/  IADD3 R27, R40.reuse, 0x4, RZ ;  /* 0x00000004281b7810 */ /* 0x040fe20007ffe0ff */
[----:B------:R-:W-:Y:S01]  /*9340*/  @!P5 STG.E.U16 desc[UR16][R6.64+-0x580], R47 ;  /* 0xfffa802f0600d986 */ /* 0x000fe2000c101510 */
[----:B------:R-:W-:Y:S01]  /*9350*/  ISETP.GE.AND P5, PT, R115, R59, PT ;  /* 0x0000003b7300720c */ /* 0x000fe20003fa6270 */
[----:B------:R-:W-:Y:S01]  /*9360*/  FADD.FTZ R0, R5, R12 ;  /* 0x0000000c05007221 */ /* 0x000fe20000010000 */
[----:B------:R-:W-:Y:S01]  /*9370*/  IADD3 R28, R40, 0x5, RZ ;  /* 0x00000005281c7810 */ /* 0x000fe20007ffe0ff */
[----:B------:R-:W-:Y:S01]  /*9380*/  @!P1 STG.E.U16 desc[UR16][R6.64+-0x540], R49 ;  /* 0xfffac03106009986 */ /* 0x000fe2000c101510 */
[----:B------:R-:W-:-:S02]  /*9390*/  F2FP.F16.F32.PACK_AB R8, R9, R8 ;  /* 0x000000080908723e */ /* 0x000fc400000000ff */
[----:B------:R-:W-:Y:S01]  /*93a0*/  IADD3 R30, R40, 0x6, RZ ;  /* 0x00000006281e7810 */ /* 0x000fe20007ffe0ff */
[----:B------:R-:W-:Y:S01]  /*93b0*/  @!P2 STG.E.U16 desc[UR16][R6.64+-0x500], R51 ;  /* 0xfffb00330600a986 */ /* 0x000fe2000c101510 */
[-C--:B------:R-:W-:Y:S02]  /*93c0*/  LEA.HI.SX32 R25, R25, R40.reuse, 0x1b ;  /* 0x0000002819197211 */ /* 0x080fe400078fdaff */
[----:B------:R-:W-:Y:S01]  /*93d0*/  LEA.HI.SX32 R26, R26, R40, 0x1b ;  /* 0x000000281a1a7211 */ /* 0x000fe200078fdaff */
[----:B------:R-:W-:Y:S01]  /*93e0*/  @!P3 STG.E.U16 desc[UR16][R6.64+-0x4c0], R53 ;  /* 0xfffb40350600b986 */ /* 0x000fe2000c101510 */
[----:B------:R-:W-:Y:S02]  /*93f0*/  F2FP.F16.F32.PACK_AB R10, R11, R10 ;  /* 0x0000000a0b0a723e */ /* 0x000fe400000000ff */
[-C--:B------:R-:W-:Y:S01]  /*9400*/  LEA.HI.SX32 R27, R27, R40.reuse, 0x1b ;  /* 0x000000281b1b7211 */ /* 0x080fe200078fdaff */
[----:B------:R-:W-:Y:S01]  /*9410*/  @!P4 STG.E.U16 desc[UR16][R6.64+-0x480], R55 ;  /* 0xfffb80370600c986 */ /* 0x000fe2000c101510 */
[----:B------:R-:W-:-:S02]  /*9420*/  LEA.HI.SX32 R28, R28, R40, 0x1b ;  /* 0x000000281c1c7211 */ /* 0x000fc400078fdaff */
[----:B------:R-:W-:Y:S01]  /*9430*/  LEA R24, R24, UR7, 0x1 ;  /* 0x0000000718187c11 */ /* 0x000fe2000f8e08ff */
[----:B------:R-:W-:Y:S01]  /*9440*/  @!P0 STG.E.U16 desc[UR16][R6.64+-0x7c0], R29 ;  /* 0xfff8401d06008986 */ /* 0x000fe2000c101510 */
[----:B------:R-:W-:Y:S01]  /*9450*/  F2FP.F16.F32.PACK_AB R12, R13, R12 ;  /* 0x0000000c0d0c723e */ /* 0x000fe200000000ff */
[----:B------:R-:W-:Y:S01]  /*9460*/  FADD.FTZ R13, R0, R13 ;  /* 0x0000000d000d7221 */ /* 0x000fe20000010000 */
[----:B------:R-:W-:Y:S01]  /*9470*/  LEA.HI.SX32 R30, R30, R40, 0x1b ;  /* 0x000000281e1e7211 */ /* 0x000fe200078fdaff */
[----:B------:R5:W-:Y:S01]  /*9480*/  @!P5 STG.E.U16 desc[UR16][R6.64+-0x440], R57 ;  /* 0xfffbc0390600d986 */ /* 0x000be2000c101510 */
[----:B------:R-:W-:Y:S02]  /*9490*/  LEA R25, R25, UR7, 0x1 ;  /* 0x0000000719197c11 */ /* 0x000fe4000f8e08ff */
[----:B0-----:R-:W-:Y:S01]  /*94a0*/  IADD3 R31, R40, 0x7, RZ ;  /* 0x00000007281f7810 */ /* 0x001fe20007ffe0ff */
[----:B------:R-:W-:Y:S01]  /*94b0*/  BAR.SYNC.DEFER_BLOCKING 0x0 ;  /* 0x0000000000007b1d */ /* 0x000fe20000010000 */
[----:B------:R-:W-:-:S02]  /*94c0*/  PRMT R9, R10, 0x7632, R9 ;  /* 0x000076320a097816 */ /* 0x000fc40000000009 */
[----:B------:R-:W-:Y:S02]  /*94d0*/  LEA R26, R26, UR7, 0x1 ;  /* 0x000000071a1a7c11 */ /* 0x000fe4000f8e08ff */
[----:B------:R-:W-:Y:S02]  /*94e0*/  LEA R27, R27, UR7, 0x1 ;  /* 0x000000071b1b7c11 */ /* 0x000fe4000f8e08ff */
[----:B----4-:R-:W-:Y:S02]  /*94f0*/  IADD3 R33, R40, 0x9, RZ ;  /* 0x0000000928217810 */ /* 0x010fe40007ffe0ff */
[----:B-----5:R-:W-:Y:S02]  /*9500*/  PRMT R7, R8, 0x7632, R7 ;  /* 0x0000763208077816 */ /* 0x020fe40000000007 */
[----:B------:R-:W-:Y:S02]  /*9510*/  PRMT R11, R12, 0x7632, R11 ;  /* 0x000076320c0b7816 */ /* 0x000fe4000000000b */
[----:B------:R-:W-:-:S02]  /*9520*/  LEA R28, R28, UR7, 0x1 ;  /* 0x000000071c1c7c11 */ /* 0x000fc4000f8e08ff */
[----:B------:R-:W-:Y:S02]  /*9530*/  IADD3 R34, R40, 0xa, RZ ;  /* 0x0000000a28227810 */ /* 0x000fe40007ffe0ff */
[----:B------:R-:W-:Y:S01]  /*9540*/  F2FP.F16.F32.PACK_AB R5, R15, R14 ;  /* 0x0000000e0f05723e */ /* 0x000fe200000000ff */
[----:B------:R-:W-:Y:S01]  /*9550*/  FADD.FTZ R14, R13, R14 ;  /* 0x0000000e0d0e7221 */ /* 0x000fe20000010000 */
[----:B------:R-:W-:Y:S02]  /*9560*/  LEA R30, R30, UR7, 0x1 ;  /* 0x000000071e1e7c11 */ /* 0x000fe4000f8e08ff */
[----:B------:R-:W-:Y:S01]  /*9570*/  IADD3 R35, R40, 0xb, RZ ;  /* 0x0000000b28237810 */ /* 0x000fe20007ffe0ff */
[----:B------:R-:W-:Y:S01]  /*9580*/  FADD.FTZ R15, R14, R15 ;  /* 0x0000000f0e0f7221 */ /* 0x000fe20000010000 */
[----:B------:R-:W-:Y:S01]  /*9590*/  LEA.HI.SX32 R31, R31, R40, 0x1b ;  /* 0x000000281f1f7211 */ /* 0x000fe200078fdaff */
[----:B------:R-:W-:Y:S01]  /*95a0*/  STS.U16 [R98], R8 ;  /* 0x0000000862007388 */ /* 0x000fe20000000400 */
[----:B------:R-:W-:-:S02]  /*95b0*/  IADD3 R36, R40, 0xc, RZ ;  /* 0x0000000c28247810 */ /* 0x000fc40007ffe0ff */
[----:B------:R-:W-:Y:S01]  /*95c0*/  LEA.HI.SX32 R32, R32, R40, 0x1b ;  /* 0x0000002820207211 */ /* 0x000fe200078fdaff */
[----:B------:R0:W-:Y:S01]  /*95d0*/  STS.U16 [R24+0x2], R7 ;  /* 0x0000020718007388 */ /* 0x0001e20000000400 */
[----:B------:R-:W-:Y:S01]  /*95e0*/  F2FP.F16.F32.PACK_AB R6, R17, R16 ;  /* 0x000000101106723e */ /* 0x000fe200000000ff */
[----:B------:R-:W-:Y:S01]  /*95f0*/  FADD.FTZ R16, R15, R16 ;  /* 0x000000100f107221 */ /* 0x000fe20000010000 */
[----:B------:R-:W-:Y:S01]  /*9600*/  IADD3 R37, R40, 0xd, RZ ;  /* 0x0000000d28257810 */ /* 0x000fe20007ffe0ff */
[----:B------:R4:W-:Y:S01]  /*9610*/  STS.U16 [R25+0x4], R10 ;  /* 0x0000040a19007388 */ /* 0x0009e20000000400 */
[-C--:B------:R-:W-:Y:S01]  /*9620*/  LEA.HI.SX32 R33, R33, R40.reuse, 0x1b ;  /* 0x0000002821217211 */ /* 0x080fe200078fdaff */
[----:B------:R-:W-:Y:S01]  /*9630*/  FADD.FTZ R17, R16, R17 ;  /* 0x0000001110117221 */ /* 0x000fe20000010000 */
[----:B------:R-:W-:Y:S01]  /*9640*/  IADD3 R38, R40, 0xe, RZ ;  /* 0x0000000e28267810 */ /* 0x000fe20007ffe0ff */
[----:B------:R-:W-:Y:S01]  /*9650*/  STS.U16 [R26+0x6], R9 ;  /* 0x000006091a007388 */ /* 0x000fe20000000400 */
[----:B------:R-:W-:-:S02]  /*9660*/  LEA.HI.SX32 R34, R34, R40, 0x1b ;  /* 0x0000002822227211 */ /* 0x000fc400078fdaff */
[----:B------:R-:W-:Y:S01]  /*9670*/  IADD3 R39, R40, 0xf, RZ ;  /* 0x0000000f28277810 */ /* 0x000fe20007ffe0ff */
[----:B------:R-:W-:Y:S01]  /*9680*/  STS.U16 [R27+0x8], R12 ;  /* 0x0000080c1b007388 */ /* 0x000fe20000000400 */
[----:B------:R-:W-:Y:S02]  /*9690*/  LEA.HI.SX32 R35, R35, R40, 0x1b ;  /* 0x0000002823237211 */ /* 0x000fe400078fdaff */
[----:B0-----:R-:W-:Y:S01]  /*96a0*/  F2FP.F16.F32.PACK_AB R7, R19, R18 ;  /* 0x000000121307723e */ /* 0x001fe200000000ff */
[----:B------:R-:W-:Y:S01]  /*96b0*/  STS.U16 [R28+0xa], R11 ;  /* 0x00000a0b1c007388 */ /* 0x000fe20000000400 */
[----:B------:R-:W-:Y:S01]  /*96c0*/  PRMT R8, R5, 0x7632, R8 ;  /* 0x0000763205087816 */ /* 0x000fe20000000008 */
[----:B------:R-:W-:Y:S01]  /*96d0*/  FADD.FTZ R18, R17, R18 ;  /* 0x0000001211127221 */ /* 0x000fe20000010000 */
[----:B------:R-:W-:Y:S01]  /*96e0*/  LEA R31, R31, UR7, 0x1 ;  /* 0x000000071f1f7c11 */ /* 0x000fe2000f8e08ff */
[----:B------:R0:W-:Y:S01]  /*96f0*/  STS.U16 [R30+0xc], R5 ;  /* 0x00000c051e007388 */ /* 0x0001e20000000400 */
[----:B------:R-:W-:Y:S01]  /*9700*/  LEA.HI.SX32 R36, R36, R40, 0x1b ;  /* 0x0000002824247211 */ /* 0x000fe200078fdaff */
[----:B------:R-:W-:Y:S01]  /*9710*/  FADD.FTZ R19, R18, R19 ;  /* 0x0000001312137221 */ /* 0x000fe20000010000 */
[----:B----4-:R-:W-:Y:S01]  /*9720*/  PRMT R10, R6, 0x7610, R10 ;  /* 0x00007610060a7816 */ /* 0x010fe2000000000a */
[----:B------:R-:W-:Y:S01]  /*9730*/  STS.U16 [R31+0xe], R8 ;  /* 0x00000e081f007388 */ /* 0x000fe20000000400 */
[----:B------:R-:W-:-:S02]  /*9740*/  LEA R32, R32, UR7, 0x1 ;  /* 0x0000000720207c11 */ /* 0x000fc4000f8e08ff */
[----:B------:R-:W-:Y:S02]  /*9750*/  LEA.HI.SX32 R37, R37, R40, 0x1b ;  /* 0x0000002825257211 */ /* 0x000fe400078fdaff */
[----:B------:R-:W-:Y:S01]  /*9760*/  PRMT R24, R6, 0x7632, R24 ;  /* 0x0000763206187816 */ /* 0x000fe20000000018 */
[----:B------:R-:W-:Y:S01]  /*9770*/  STS.U16 [R32+0x10], R10 ;  /* 0x0000100a20007388 */ /* 0x000fe20000000400 */
[----:B0-----:R-:W-:Y:S01]  /*9780*/  F2FP.F16.F32.PACK_AB R5, R21, R20 ;  /* 0x000000141505723e */ /* 0x001fe200000000ff */
[----:B------:R-:W-:Y:S01]  /*9790*/  FADD.FTZ R20, R19, R20 ;  /* 0x0000001413147221 */ /* 0x000fe20000010000 */
[----:B------:R-:W-:Y:S02]  /*97a0*/  LEA R33, R33, UR7, 0x1 ;  /* 0x0000000721217c11 */ /* 0x000fe4000f8e08ff */
[-C--:B------:R-:W-:Y:S01]  /*97b0*/  LEA.HI.SX32 R38, R38, R40.reuse, 0x1b ;  /* 0x0000002826267211 */ /* 0x080fe200078fdaff */
[----:B------:R-:W-:Y:S01]  /*97c0*/  FADD.FTZ R21, R20, R21 ;  /* 0x0000001514157221 */ /* 0x000fe20000010000 */
[----:B------:R-:W-:Y:S01]  /*97d0*/  LEA R34, R34, UR7, 0x1 ;  /* 0x0000000722227c11 */ /* 0x000fe2000f8e08ff */
[----:B------:R-:W-:Y:S01]  /*97e0*/  STS.U16 [R33+0x12], R24 ;  /* 0x0000121821007388 */ /* 0x000fe20000000400 */
[----:B------:R-:W-:-:S02]  /*97f0*/  LEA.HI.SX32 R39, R39, R40, 0x1b ;  /* 0x0000002827277211 */ /* 0x000fc400078fdaff */
[----:B------:R-:W-:Y:S01]  /*9800*/  F2FP.F16.F32.PACK_AB R6, R23, R22 ;  /* 0x000000161706723e */ /* 0x000fe200000000ff */
[----:B------:R-:W-:Y:S01]  /*9810*/  STS.U16 [R34+0x14], R7 ;  /* 0x0000140722007388 */ /* 0x000fe20000000400 */
[----:B------:R-:W-:Y:S01]  /*9820*/  PRMT R9, R7, 0x7632, R9 ;  /* 0x0000763207097816 */ /* 0x000fe20000000009 */
[----:B------:R-:W-:Y:S01]  /*9830*/  FADD.FTZ R22, R21, R22 ;  /* 0x0000001615167221 */ /* 0x000fe20000010000 */
[----:B------:R-:W-:Y:S02]  /*9840*/  LEA R35, R35, UR7, 0x1 ;  /* 0x0000000723237c11 */ /* 0x000fe4000f8e08ff */
[C---:B------:R-:W-:Y:S01]  /*9850*/  PRMT R12, R5.reuse, 0x7610, R12 ;  /* 0x00007610050c7816 */ /* 0x040fe2000000000c */
[----:B------:R-:W-:Y:S01]  /*9860*/  FADD.FTZ R153, R22, R23 ;  /* 0x0000001716997221 */ /* 0x000fe20000010000 */
[----:B------:R-:W-:Y:S01]  /*9870*/  LEA R36, R36, UR7, 0x1 ;  /* 0x0000000724247c11 */ /* 0x000fe2000f8e08ff */
[----:B------:R0:W-:Y:S01]  /*9880*/  STS.U16 [R35+0x16], R9 ;  /* 0x0000160923007388 */ /* 0x0001e20000000400 */
[----:B------:R-:W-:-:S02]  /*9890*/  PRMT R26, R5, 0x7632, R26 ;  /* 0x00007632051a7816 */ /* 0x000fc4000000001a */
[----:B------:R-:W-:Y:S01]  /*98a0*/  LEA R37, R37, UR7, 0x1 ;  /* 0x0000000725257c11 */ /* 0x000fe2000f8e08ff */
[----:B------:R-:W-:Y:S01]  /*98b0*/  STS.U16 [R36+0x18], R12 ;  /* 0x0000180c24007388 */ /* 0x000fe20000000400 */
[----:B------:R-:W-:Y:S02]  /*98c0*/  LEA R38, R38, UR7, 0x1 ;  /* 0x0000000726267c11 */ /* 0x000fe4000f8e08ff */
[----:B------:R-:W-:Y:S01]  /*98d0*/  PRMT R28, R6, 0x7632, R28 ;  /* 0x00007632061c7816 */ /* 0x000fe2000000001c */
[----:B------:R-:W-:Y:S01]  /*98e0*/  STS.U16 [R37+0x1a], R26 ;  /* 0x00001a1a25007388 */ /* 0x000fe20000000400 */
[----:B------:R-:W-:Y:S01]  /*98f0*/  LEA R39, R39, UR7, 0x1 ;  /* 0x0000000727277c11 */ /* 0x000fe2000f8e08ff */
[----:B0-----:R-:W0:Y:S01]  /*9900*/  LDC.64 R8, c[0x0][0x3a8] ;  /* 0x0000ea00ff087b82 */ /* 0x001e220000000a00 */
[----:B------:R-:W-:Y:S01]  /*9910*/  IADD3 R10, P1, R120, -0x3e0, RZ ;  /* 0xfffffc20780a7810 */ /* 0x000fe20007f3e0ff */
[----:B------:R4:W-:Y:S03]  /*9920*/  STS.U16 [R38+0x1c], R6 ;  /* 0x00001c0626007388 */ /* 0x0009e60000000400 */
[----:B------:R-:W-:Y:S01]  /*9930*/  IADD3.X R13, R121, -0x1, RZ, P1, !PT ;  /* 0xffffffff790d7810 */ /* 0x000fe20000ffe4ff */
[----:B------:R-:W-:Y:S01]  /*9940*/  STS.U16 [R39+0x1e], R28 ;  /* 0x00001e1c27007388 */ /* 0x000fe20000000400 */
[----:B------:R-:W-:-:S03]  /*9950*/  NOP ;  /* 0x0000000000007918 */ /* 0x000fc60000000000 */
[----:B------:R-:W-:Y:S04]  /*9960*/  LDS.U16 R5, [R114] ;  /* 0x0000000072057984 */ /* 0x000fe80000000400 */
[----:B------:R-:W-:Y:S04]  /*9970*/  LDS.U16 R113, [R113+0x40] ;  /* 0x0000400071717984 */ /* 0x000fe80000000400 */
[----:B------:R-:W-:Y:S01]  /*9980*/  LDS.U16 R11, [R112+0x80] ;  /* 0x00008000700b7984 */ /* 0x000fe20000000400 */
[----:B0-----:R-:W-:-:S03]  /*9990*/  IMAD R0, R8, UR20, RZ ;  /* 0x0000001408007c24 */ /* 0x001fc6000f8e02ff */
[----:B------:R-:W-:Y:S01]  /*99a0*/  LDS.U16 R111, [R111+0xc0] ;  /* 0x0000c0006f6f7984 */ /* 0x000fe20000000400 */
[----:B----4-:R-:W-:-:S03]  /*99b0*/  IMAD.WIDE.U32 R6, R8, UR21, RZ ;  /* 0x0000001508067c25 */ /* 0x010fc6000f8e00ff */
[----:B------:R-:W-:Y:S01]  /*99c0*/  LDS.U16 R25, [R110+0x100] ;  /* 0x000100006e197984 */ /* 0x000fe20000000400 */
[----:B------:R-:W-:-:S03]  /*99d0*/  IMAD R9, R9, UR21, R0 ;  /* 0x0000001509097c24 */ /* 0x000fc6000f8e0200 */
[----:B------:R-:W-:Y:S01]  /*99e0*/  LDS.U16 R109, [R109+0x140] ;  /* 0x000140006d6d7984 */ /* 0x000fe20000000400 */
[----:B------:R-:W-:-:S03]  /*99f0*/  IMAD.IADD R15, R7, 0x1, R9 ;  /* 0x00000001070f7824 */ /* 0x000fc600078e0209 */
        /* <DEDUP_REMOVED lines=26> */
.L_x_3902:
[----:B------:R-:W-:Y:S05]  /*9ba0*/  BSYNC B0 ;  /* 0x0000000000007941 */ /* 0x000fea0003800000 */
.L_x_3901:
[----:B------:R-:W-:Y:S01]  /*9bb0*/  MOV R2, R6 ;  /* 0x0000000600027202 */ /* 0x000fe20000000f00 */
[----:B------:R-:W-:Y:S01]  /*9bc0*/  ULDC.64 UR8, c[0x0][0x3b0] ;  /* 0x0000ec0000087ab9 */ /* 0x000fe20000000a00 */
[----:B------:R-:W-:Y:S01]  /*9bd0*/  MOV R3, R15 ;  /* 0x0000000f00037202 */ /* 0x000fe20000000f00 */
[----:B------:R-:W-:Y:S01]  /*9be0*/  IMAD R6, R42, UR8, RZ ;  /* 0x000000082a067c24 */ /* 0x000fe2000f8e02ff */
[----:B------:R-:W-:Y:S01]  /*9bf0*/  ULDC.64 UR10, c[0x0][0x3f0] ;  /* 0x0000fc00000a7ab9 */ /* 0x000fe20000000a00 */
[-C--:B------:R-:W-:Y:S01]  /*9c00*/  ISETP.GE.AND P3, PT, R156, R37.reuse, PT ;  /* 0x000000259c00720c */ /* 0x080fe20003f66270 */
[----:B------:R-:W-:Y:S01]  /*9c10*/  UIADD3 UR12, UP0, UR12, -0x800, URZ ;  /* 0xfffff8000c0c7890 */ /* 0x000fe2000ff1e03f */
[C---:B------:R-:W-:Y:S01]  /*9c20*/  IMAD.WIDE.U32 R2, R159.reuse, UR8, R2 ;  /* 0x000000089f027c25 */ /* 0x040fe2000f8e0002 */
[----:B------:R-:W-:Y:S01]  /*9c30*/  LEA R0, P1, R10, UR10, 0x1 ;  /* 0x0000000a0a007c11 */ /* 0x000fe2000f8208ff */
[----:B------:R-:W-:Y:S01]  /*9c40*/  UIADD3 UR14, UP1, UR14, -0x800, URZ ;  /* 0xfffff8000e0e7890 */ /* 0x000fe2000ff3e03f */
[----:B------:R-:W-:Y:S01]  /*9c50*/  ISETP.GE.AND P4, PT, R154, R37, PT ;  /* 0x000000259a00720c */ /* 0x000fe20003f86270 */
[----:B------:R-:W-:Y:S01]  /*9c60*/  IMAD R7, R159, UR9, R6 ;  /* 0x000000099f077c24 */ /* 0x000fe2000f8e0206 */
[----:B------:R-:W-:Y:S01]  /*9c70*/  IADD3 R81, P0, R81, R2, RZ ;  /* 0x0000000251517210 */ /* 0x000fe20007f1e0ff */
[----:B------:R-:W-:Y:S01]  /*9c80*/  UIADD3 UR18, UP2, UR18, -0x800, URZ ;  /* 0xfffff80012127890 */ /* 0x000fe2000ff5e03f */
[----:B0-----:R-:W-:Y:S01]  /*9c90*/  LEA.HI.X R5, R10, UR11, R13, 0x1, P1 ;  /* 0x0000000b0a057c11 */ /* 0x001fe200088f0c0d */
[----:B------:R-:W-:Y:S01]  /*9ca0*/  UIADD3 UR6, UR6, 0x1, URZ ;  /* 0x0000000106067890 */ /* 0x000fe2000fffe03f */
[----:B------:R-:W-:Y:S01]  /*9cb0*/  IADD3.X R80, R80, R7, R3, P0, !PT ;  /* 0x0000000750507210 */ /* 0x000fe200007fe403 */
[----:B------:R-:W-:Y:S01]  /*9cc0*/  UIADD3.X UR13, UR13, -0x1, URZ, UP0, !UPT ;  /* 0xffffffff0d0d7890 */ /* 0x000fe200087fe43f */
[C---:B------:R-:W-:Y:S01]  /*9cd0*/  LEA R2, P0, R81.reuse, R0, 0x1 ;  /* 0x0000000051027211 */ /* 0x040fe200078008ff */
[----:B------:R-:W-:Y:S01]  /*9ce0*/  UIADD3.X UR15, UR15, -0x1, URZ, UP1, !UPT ;  /* 0xffffffff0f0f7890 */ /* 0x000fe20008ffe43f */
[----:B------:R-:W-:Y:S01]  /*9cf0*/  ISETP.GE.AND P5, PT, R152, R37, PT ;  /* 0x000000259800720c */ /* 0x000fe20003fa6270 */
[----:B------:R-:W-:Y:S01]  /*9d00*/  UIADD3.X UR19, UR19, -0x1, URZ, UP2, !UPT ;  /* 0xffffffff13137890 */ /* 0x000fe200097fe43f */
        /* <DEDUP_REMOVED lines=27> */
[----:B------:R-:W-:-:S09]  /*9ec0*/  ISETP.GT.AND P0, PT, R141, 0x1, PT ;  /* 0x000000018d00780c */ /* 0x000fd20003f04270 */
[----:B------:R0:W-:Y:S01]  /*9ed0*/  @!P1 STG.E.U16 desc[UR16][R2.64+0x300], R101 ;  /* 0x0003006502009986 */ /* 0x0001e2000c101510 */
[----:B------:R-:W-:-:S04]  /*9ee0*/  IADD3 R149, P1, R149, -0x800, RZ ;  /* 0xfffff80095957810 */ /* 0x000fc80007f3e0ff */
[----:B------:R-:W-:Y:S01]  /*9ef0*/  IADD3.X R147, R147, -0x1, RZ, P1, !PT ;  /* 0xffffffff93937810 */ /* 0x000fe20000ffe4ff */
[----:B------:R-:W-:Y:S08]  /*9f00*/  @P0 BRA `(.L_x_3903) ;  /* 0xffffff6800b00947 */ /* 0x000ff0000383ffff */
.L_x_3848:
[----:B------:R-:W-:Y:S02]  /*9f10*/  ULDC.64 UR4, c[0x0][0x3d8] ;  /* 0x0000f60000047ab9 */ /* 0x000fe40000000a00 */
[----:B------:R-:W-:-:S04]  /*9f20*/  ISETP.NE.U32.AND P0, PT, RZ, UR4, PT ;  /* 0x00000004ff007c0c */ /* 0x000fc8000bf05070 */
[----:B------:R-:W-:-:S13]  /*9f30*/  ISETP.NE.AND.EX P0, PT, RZ, UR5, PT, P0 ;  /* 0x00000005ff007c0c */ /* 0x000fda000bf05300 */
[----:B------:R-:W-:Y:S05]  /*9f40*/  @!P0 BRA `(.L_x_3904) ;  /* 0x0000000000808947 */ /* 0x000fea0003800000 */
[----:B------:R-:W4:Y:S01]  /*9f50*/  SHFL.DOWN P0, R0, R155, 0x1, 0x1f ;  /* 0x08201f009b007f89 */ /* 0x000f220000000000 */
[----:B------:R-:W-:Y:S01]  /*9f60*/  BSSY B0, `(.L_x_3904) ;  /* 0x000001e000007945 */ /* 0x000fe20003800000 */
[----:B------:R-:W5:Y:S01]  /*9f70*/  S2R R4, SR_LANEID ;  /* 0x0000000000047919 */ /* 0x000f620000000000 */
[----:B------:R-:W1:Y:S01]  /*9f80*/  S2R R6, SR_TID.X ;  /* 0x0000000000067919 */ /* 0x000e620000002100 */
[----:B----4-:R-:W-:-:S05]  /*9f90*/  @P0 FADD R0, R0, R155 ;  /* 0x0000009b00000221 */ /* 0x010fca0000000000 */
[----:B0-----:R-:W0:Y:S01]  /*9fa0*/  SHFL.DOWN P0, R3, R0, 0x2, 0x1f ;  /* 0x08401f0000037f89 */ /* 0x001e220000000000 */
[----:B-----5:R-:W-:-:S13]  /*9fb0*/  ISETP.NE.AND P1, PT, R4, RZ, PT ;  /* 0x000000ff0400720c */ /* 0x020fda0003f25270 */
[----:B------:R-:W4:Y:S01]  /*9fc0*/  @!P1 S2R R9, SR_CgaCtaId ;  /* 0x0000000000099919 */ /* 0x000f220000008800 */
[----:B-1----:R-:W-:Y:S01]  /*9fd0*/  @!P1 SHF.R.S32.HI R7, RZ, 0x1f, R6 ;  /* 0x0000001fff079819 */ /* 0x002fe20000011406 */
[----:B0-----:R-:W-:Y:S01]  /*9fe0*/  @P0 FADD R3, R0, R3 ;  /* 0x0000000300030221 */ /* 0x001fe20000000000 */
[----:B------:R-:W-:Y:S02]  /*9ff0*/  @!P1 MOV R0, 0x400 ;  /* 0x0000040000009802 */ /* 0x000fe40000000f00 */
[----:B------:R-:W-:Y:S02]  /*a000*/  @!P1 LEA.HI R7, R7, R6, RZ, 0x5 ;  /* 0x0000000607079211 */ /* 0x000fe400078f28ff */
[----:B------:R-:W0:Y:S01]  /*a010*/  SHFL.DOWN P0, R2, R3, 0x4, 0x1f ;  /* 0x08801f0003027f89 */ /* 0x000e220000000000 */
[----:B----4-:R-:W-:Y:S01]  /*a020*/  @!P1 LEA R0, R9, R0, 0x18 ;  /* 0x0000000009009211 */ /* 0x010fe200078ec0ff */
        /* <DEDUP_REMOVED lines=17> */
.L_x_3905:
[----:B------:R-:W-:Y:S05]  /*a140*/  BSYNC B0 ;  /* 0x0000000000007941 */ /* 0x000fea0003800000 */
.L_x_3904:
[----:B------:R-:W-:Y:S01]  /*a150*/  ULDC.64 UR4, c[0x0][0x3f8] ;  /* 0x0000fe0000047ab9 */ /* 0x000fe20000000a00 */
[----:B------:R-:W-:Y:S01]  /*a160*/  BSSY B0, `(.L_x_3906) ;  /* 0x0000026000007945 */ /* 0x000fe20003800000 */
[----:B------:R-:W-:-:S04]  /*a170*/  ISETP.NE.U32.AND P0, PT, RZ, UR4, PT ;  /* 0x00000004ff007c0c */ /* 0x000fc8000bf05070 */
[----:B------:R-:W-:-:S13]  /*a180*/  ISETP.NE.AND.EX P0, PT, RZ, UR5, PT, P0 ;  /* 0x00000005ff007c0c */ /* 0x000fda000bf05300 */
[----:B------:R-:W-:Y:S05]  /*a190*/  @!P0 BRA `(.L_x_3907) ;  /* 0x0000000000848947 */ /* 0x000fea0003800000 */
[----:B------:R-:W-:Y:S06]  /*a1a0*/  BAR.SYNC.DEFER_BLOCKING 0x0 ;  /* 0x0000000000007b1d */ /* 0x000fec0000010000 */
[----:B------:R-:W4:Y:S01]  /*a1b0*/  SHFL.DOWN P0, R0, R153, 0x1, 0x1f ;  /* 0x08201f0099007f89 */ /* 0x000f220000000000 */
[----:B01----:R-:W0:Y:S01]  /*a1c0*/  S2R R4, SR_LANEID ;  /* 0x0000000000047919 */ /* 0x003e220000000000 */
[----:B------:R-:W1:Y:S01]  /*a1d0*/  S2R R15, SR_TID.X ;  /* 0x00000000000f7919 */ /* 0x000e620000002100 */
[----:B----4-:R-:W-:-:S05]  /*a1e0*/  @P0 FADD R0, R0, R153 ;  /* 0x0000009900000221 */ /* 0x010fca0000000000 */
[----:B------:R-:W4:Y:S01]  /*a1f0*/  SHFL.DOWN P0, R3, R0, 0x2, 0x1f ;  /* 0x08401f0000037f89 */ /* 0x000f220000000000 */
[----:B0-----:R-:W-:-:S13]  /*a200*/  ISETP.NE.AND P1, PT, R4, RZ, PT ;  /* 0x000000ff0400720c */ /* 0x001fda0003f25270 */
[----:B------:R-:W0:Y:S01]  /*a210*/  @!P1 S2R R7, SR_CgaCtaId ;  /* 0x0000000000079919 */ /* 0x000e220000008800 */
[----:B------:R-:W-:Y:S01]  /*a220*/  @!P1 MOV R6, 0x400 ;  /* 0x0000040000069802 */ /* 0x000fe20000000f00 */
[----:B----4-:R-:W-:Y:S01]  /*a230*/  @P0 FADD R3, R0, R3 ;  /* 0x0000000300030221 */ /* 0x010fe20000000000 */
[----:B-1----:R-:W-:-:S04]  /*a240*/  @!P1 SHF.R.S32.HI R0, RZ, 0x1f, R15 ;  /* 0x0000001fff009819 */ /* 0x002fc8000001140f */
[----:B------:R-:W1:Y:S01]  /*a250*/  SHFL.DOWN P0, R2, R3, 0x4, 0x1f ;  /* 0x08801f0003027f89 */ /* 0x000e620000000000 */
[----:B------:R-:W-:-:S04]  /*a260*/  @!P1 LEA.HI R0, R0, R15, RZ, 0x5 ;  /* 0x0000000f00009211 */ /* 0x000fc800078f28ff */
[----:B------:R-:W-:Y:S01]  /*a270*/  @!P1 SHF.R.S32.HI R0, RZ, 0x5, R0 ;  /* 0x00000005ff009819 */ /* 0x000fe20000011400 */
[----:B-1----:R-:W-:Y:S01]  /*a280*/  @P0 FADD R2, R3, R2 ;  /* 0x0000000203020221 */ /* 0x002fe20000000000 */
[----:B0-----:R-:W-:-:S04]  /*a290*/  @!P1 LEA R3, R7, R6, 0x18 ;  /* 0x0000000607039211 */ /* 0x001fc800078ec0ff */
        /* <DEDUP_REMOVED lines=14> */
[----:B------:R0:W-:Y:S01]  /*a380*/  REDG.E.ADD.F32.FTZ.RN.STRONG.GPU desc[UR16][R122.64], R4 ;  /* 0x000000047a0079a6 */ /* 0x0001e2000c10f390 */
[----:B------:R-:W-:Y:S01]  /*a390*/  HFMA2.MMA R15, -RZ, RZ, 0, 0 ;  /* 0x00000000ff0f7435 */ /* 0x000fe200000001ff */
[----:B------:R-:W-:Y:S10]  /*a3a0*/  BRA `(.L_x_3908) ;  /* 0x0000000000047947 */ /* 0x000ff40003800000 */
.L_x_3907:
[----:B------:R-:W4:Y:S02]  /*a3b0*/  S2R R15, SR_TID.X ;  /* 0x00000000000f7919 */ /* 0x000f240000002100 */
.L_x_3908:
[----:B------:R-:W-:Y:S05]  /*a3c0*/  BSYNC B0 ;  /* 0x0000000000007941 */ /* 0x000fea0003800000 */
.L_x_3906:
[----:B------:R-:W-:Y:S02]  /*a3d0*/  ULDC UR14, c[0x0][0x21c] ;  /* 0x00008700000e7ab9 */ /* 0x000fe40000000800 */
[----:B----4-:R-:W-:-:S13]  /*a3e0*/  ISETP.GE.AND P0, PT, R15, UR14, PT ;  /* 0x0000000e0f007c0c */ /* 0x010fda000bf06270 */
[----:B------:R-:W-:Y:S05]  /*a3f0*/  @P0 EXIT ;  /* 0x000000000000094d */ /* 0x000fea0003800000 */
[----:B------:R-:W4:Y:S01]  /*a400*/  S2UR UR5, SR_CgaCtaId ;  /* 0x00000000000579c3 */ /* 0x000f220000008800 */
[----:B01----:R-:W-:Y:S01]  /*a410*/  SHF.R.S32.HI R4, RZ, 0x1f, R159 ;  /* 0x0000001fff047819 */ /* 0x003fe2000001149f */
[----:B------:R-:W-:Y:S01]  /*a420*/  ULDC.64 UR6, c[0x0][0x358] ;  /* 0x0000d60000067ab9 */ /* 0x000fe20000000a00 */
[----:B------:R-:W-:Y:S01]  /*a430*/  ULDC.64 UR8, c[0x0][0x338] ;  /* 0x0000ce0000087ab9 */ /* 0x000fe20000000a00 */
[----:B------:R-:W-:Y:S01]  /*a440*/  IMAD.WIDE.U32 R2, R159, UR6, RZ ;  /* 0x000000069f027c25 */ /* 0x000fe2000f8e00ff */
[----:B------:R-:W-:Y:S01]  /*a450*/  BSSY B0, `(.L_x_3909) ;  /* 0x0000028000007945 */ /* 0x000fe20003800000 */
[----:B------:R-:W-:Y:S01]  /*a460*/  UMOV UR4, 0x400 ;  /* 0x0000040000047882 */ /* 0x000fe20000000000 */
[----:B------:R-:W-:Y:S01]  /*a470*/  ULDC.64 UR10, c[0x0][0x360] ;  /* 0x0000d800000a7ab9 */ /* 0x000fe20000000a00 */
[C---:B------:R-:W-:Y:S01]  /*a480*/  IMAD R0, R4.reuse, UR6, RZ ;  /* 0x0000000604007c24 */ /* 0x040fe2000f8e02ff */
[----:B------:R-:W-:Y:S01]  /*a490*/  ULDC.64 UR12, c[0x0][0x3c8] ;  /* 0x0000f200000c7ab9 */ /* 0x000fe20000000a00 */
[----:B------:R-:W-:-:S02]  /*a4a0*/  IMAD R4, R4, UR8, RZ ;  /* 0x0000000804047c24 */ /* 0x000fc4000f8e02ff */
[C---:B------:R-:W-:Y:S01]  /*a4b0*/  IMAD R23, R159.reuse, UR7, R0 ;  /* 0x000000079f177c24 */ /* 0x040fe2000f8e0200 */
[----:B------:R-:W-:Y:S01]  /*a4c0*/  ULDC.64 UR6, c[0x0][0x340] ;  /* 0x0000d00000067ab9 */ /* 0x000fe20000000a00 */
[C---:B------:R-:W-:Y:S02]  /*a4d0*/  IMAD R21, R159.reuse, UR9, R4 ;  /* 0x000000099f157c24 */ /* 0x040fe4000f8e0204 */
[----:B------:R-:W-:Y:S01]  /*a4e0*/  IMAD.WIDE.U32 R4, R159, UR8, RZ ;  /* 0x000000089f047c25 */ /* 0x000fe2000f8e00ff */
[----:B------:R-:W-:-:S03]  /*a4f0*/  ULDC.64 UR8, c[0x0][0x3c0] ;  /* 0x0000f00000087ab9 */ /* 0x000fc60000000a00 */
[----:B------:R-:W-:Y:S01]  /*a500*/  IMAD.IADD R23, R3, 0x1, R23 ;  /* 0x0000000103177824 */ /* 0x000fe200078e0217 */
[----:B------:R-:W-:Y:S01]  /*a510*/  IADD3 R21, R5, R21, RZ ;  /* 0x0000001505157210 */ /* 0x000fe20007ffe0ff */
[----:B----4-:R-:W-:-:S03]  /*a520*/  ULEA UR4, UR5, UR4, 0x18 ;  /* 0x0000000405047291 */ /* 0x010fc6000f8ec03f */
[----:B------:R-:W-:-:S09]  /*a530*/  ULDC UR5, c[0x0][0x0] ;  /* 0x0000000000057ab9 */ /* 0x000fd20000000800 */
.L_x_3910:
[----:B------:R-:W-:Y:S02]  /*a540*/  LEA R0, R15, UR4, 0x2 ;  /* 0x000000040f007c11 */ /* 0x000fe4000f8e10ff */
[----:B------:R-:W-:Y:S02]  /*a550*/  SHF.R.S32.HI R10, RZ, 0x1f, R15 ;  /* 0x0000001fff0a7819 */ /* 0x000fe4000001140f */
[----:B0-----:R-:W-:Y:S01]  /*a560*/  MOV R8, R2 ;  /* 0x0000000200087202 */ /* 0x001fe20000000f00 */
[----:B------:R-:W0:Y:S01]  /*a570*/  LDS R17, [R0+0x2e10] ;  /* 0x002e100000117984 */ /* 0x000e220000000800 */
[----:B------:R-:W-:Y:S01]  /*a580*/  MOV R9, R23 ;  /* 0x0000001700097202 */ /* 0x000fe20000000f00 */
[C---:B------:R-:W-:Y:S01]  /*a590*/  IMAD R12, R10.reuse, UR6, RZ ;  /* 0x000000060a0c7c24 */ /* 0x040fe2000f8e02ff */
[----:B------:R-:W-:Y:S01]  /*a5a0*/  MOV R6, R4 ;  /* 0x0000000400067202 */ /* 0x000fe20000000f00 */
[----:B------:R-:W1:Y:S01]  /*a5b0*/  LDS R19, [R0+0x3210] ;  /* 0x0032100000137984 */ /* 0x000e620000000800 */
[----:B------:R-:W-:Y:S01]  /*a5c0*/  MOV R7, R21 ;  /* 0x0000001500077202 */ /* 0x000fe20000000f00 */
[----:B------:R-:W-:-:S02]  /*a5d0*/  IMAD R14, R10, UR10, RZ ;  /* 0x0000000a0a0e7c24 */ /* 0x000fc4000f8e02ff */
[----:B------:R-:W-:-:S04]  /*a5e0*/  IMAD.WIDE.U32 R10, R15, UR10, R8 ;  /* 0x0000000a0f0a7c25 */ /* 0x000fc8000f8e0008 */
[----:B------:R-:W-:-:S04]  /*a5f0*/  IMAD.WIDE.U32 R6, R15, UR6, R6 ;  /* 0x000000060f067c25 */ /* 0x000fc8000f8e0006 */
[C---:B------:R-:W-:Y:S01]  /*a600*/  IMAD R9, R15.reuse, UR7, R12 ;  /* 0x000000070f097c24 */ /* 0x040fe2000f8e020c */
[----:B------:R-:W-:Y:S01]  /*a610*/  LEA R8, P0, R6, UR8, 0x2 ;  /* 0x0000000806087c11 */ /* 0x000fe2000f8010ff */
[C---:B------:R-:W-:Y:S01]  /*a620*/  IMAD R13, R15.reuse, UR11, R14 ;  /* 0x0000000b0f0d7c24 */ /* 0x040fe2000f8e020e */
[----:B------:R-:W-:Y:S01]  /*a630*/  LEA R12, P1, R10, UR12, 0x2 ;  /* 0x0000000c0a0c7c11 */ /* 0x000fe2000f8210ff */
[----:B------:R-:W-:Y:S01]  /*a640*/  VIADD R15, R15, UR5 ;  /* 0x000000050f0f7c36 */ /* 0x000fe20008000000 */
[----:B------:R-:W-:Y:S02]  /*a650*/  IADD3 R9, R7, R9, RZ ;  /* 0x0000000907097210 */ /* 0x000fe40007ffe0ff */
[----:B------:R-:W-:Y:S02]  /*a660*/  IADD3 R7, R11, R13, RZ ;  /* 0x0000000d0b077210 */ /* 0x000fe40007ffe0ff */
[----:B------:R-:W-:Y:S02]  /*a670*/  LEA.HI.X R9, R6, UR9, R9, 0x2, P0 ;  /* 0x0000000906097c11 */ /* 0x000fe400080f1409 */
[----:B------:R-:W-:-:S02]  /*a680*/  ISETP.GE.AND P0, PT, R15, UR14, PT ;  /* 0x0000000e0f007c0c */ /* 0x000fc4000bf06270 */
[----:B------:R-:W-:Y:S01]  /*a690*/  LEA.HI.X R13, R10, UR13, R7, 0x2, P1 ;  /* 0x0000000d0a0d7c11 */ /* 0x000fe200088f1407 */
[----:B0-----:R0:W-:Y:S04]  /*a6a0*/  REDG.E.ADD.F32.FTZ.RN.STRONG.GPU desc[UR16][R8.64], R17 ;  /* 0x00000011080079a6 */ /* 0x0011e8000c10f390 */
[----:B-1----:R0:W-:Y:S06]  /*a6b0*/  REDG.E.ADD.F32.FTZ.RN.STRONG.GPU desc[UR16][R12.64], R19 ;  /* 0x000000130c0079a6 */ /* 0x0021ec000c10f390 */
[----:B------:R-:W-:Y:S05]  /*a6c0*/  @!P0 BRA `(.L_x_3910) ;  /* 0xfffffffc009c8947 */ /* 0x000fea000383ffff */
[----:B------:R-:W-:Y:S05]  /*a6d0*/  BSYNC B0 ;  /* 0x0000000000007941 */ /* 0x000fea0003800000 */
.L_x_3909:
[----:B------:R-:W-:Y:S05]  /*a6e0*/  EXIT ;  /* 0x000000000000794d */ /* 0x000fea0003800000 */
.L_x_3858:
[----:B------:R-:W-:Y:S01]  /*a6f0*/  HFMA2.MMA R240, -RZ, RZ, 0, 5.9604644775390625e-08 ;  /* 0x00000001fff07435 */ /* 0x000fe200000001ff */
[----:B------:R-:W-:Y:S02]  /*a700*/  MOV R247, R66 ;  /* 0x0000004200f77202 */ /* 0x000fe40000000f00 */
[----:B------:R-:W-:Y:S02]  /*a710*/  MOV R249, RZ ;  /* 0x000000ff00f97202 */ /* 0x000fe40000000f00 */
[----:B------:R-:W-:-:S07]  /*a720*/  MOV R70, 0xffffffff ;  /* 0xffffffff00467802 */ /* 0x000fce0000000f00 */
[----:B-1---5:R-:W-:Y:S05]  /*a730*/  WARPSYNC.COLLECTIVE R70, `(.L_x_3911) ;  /* 0x0000000046087348 */ /* 0x022fea0003c00000 */
[----:B------:R0:W2:Y:S02]  /*a740*/  SHFL.UP P0, R232, R247, R240, R249 ;  /* 0x040000f0f7e87389 */ /* 0x0000a400000000f9 */
[----:B012--5:R-:W-:Y:S01]  /*a750*/  ENDCOLLECTIVE ;  /* 0x000000000000791b */ /* 0x027fe20003800000 */
.L_x_3911:
[----:B------:R-:W-:Y:S02]  /*a760*/  MOV R247, R67 ;  /* 0x0000004300f77202 */ /* 0x000fe40000000f00 */
[----:B------:R-:W-:-:S07]  /*a770*/  MOV R71, R232 ;  /* 0x000000e800477202 */ /* 0x000fce0000000f00 */
[----:B------:R-:W-:Y:S05]  /*a780*/  WARPSYNC.COLLECTIVE R70, `(.L_x_3912) ;  /* 0x0000000046087348 */ /* 0x000fea0003c00000 */
[----:B------:R0:W1:Y:S02]  /*a790*/  SHFL.UP P0, R232, R247, R240, R249 ;  /* 0x040000f0f7e87389 */ /* 0x00006400000000f9 */
[----:B01----:R-:W-:Y:S01]  /*a7a0*/  ENDCOLLECTIVE ;  /* 0x000000000000791b */ /* 0x003fe20003800000 */
.L_x_3912:
        /* <DEDUP_REMOVED lines=8> */
.L_x_3913:
[----:B------:R-:W-:Y:S02]  /*a830*/  MOV R247, R67 ;  /* 0x0000004300f77202 */ /* 0x000fe40000000f00 */
[----:B------:R-:W-:-:S07]  /*a840*/  MOV R71, R232 ;  /* 0x000000e800477202 */ /* 0x000fce0000000f00 */
[----:B------:R-:W-:Y:S05]  /*a850*/  WARPSYNC.COLLECTIVE R70, `(.L_x_3914) ;  /* 0x0000000046087348 */ /* 0x000fea0003c00000 */
[----:B------:R0:W1:Y:S02]  /*a860*/  SHFL.UP P0, R232, R247, R240, R249 ;  /* 0x040000f0f7e87389 */ /* 0x00006400000000f9 */
[----:B01----:R-:W-:Y:S01]  /*a870*/  ENDCOLLECTIVE ;  /* 0x000000000000791b */ /* 0x003fe20003800000 */
.L_x_3914:
        /* <DEDUP_REMOVED lines=8> */
.L_x_3915:
[----:B------:R-:W-:Y:S02]  /*a900*/  MOV R247, R67 ;  /* 0x0000004300f77202 */ /* 0x000fe40000000f00 */
[----:B------:R-:W-:-:S07]  /*a910*/  MOV R71, R232 ;  /* 0x000000e800477202 */ /* 0x000fce0000000f00 */
[----:B------:R-:W-:Y:S05]  /*a920*/  WARPSYNC.COLLECTIVE R70, `(.L_x_3916) ;  /* 0x0000000046087348 */ /* 0x000fea0003c00000 */
[----:B------:R0:W1:Y:S02]  /*a930*/  SHFL.UP P0, R232, R247, R240, R249 ;  /* 0x040000f0f7e87389 */ /* 0x00006400000000f9 */
[----:B01----:R-:W-:Y:S01]  /*a940*/  ENDCOLLECTIVE ;  /* 0x000000000000791b */ /* 0x003fe20003800000 */
.L_x_3916:
        /* <DEDUP_REMOVED lines=8> */
.L_x_3917:
[----:B------:R-:W-:Y:S02]  /*a9d0*/  MOV R247, R67 ;  /* 0x0000004300f77202 */ /* 0x000fe40000000f00 */
[----:B------:R-:W-:-:S07]  /*a9e0*/  MOV R71, R232 ;  /* 0x000000e800477202 */ /* 0x000fce0000000f00 */
[----:B------:R-:W-:Y:S05]  /*a9f0*/  WARPSYNC.COLLECTIVE R70, `(.L_x_3918) ;  /* 0x0000000046087348 */ /* 0x000fea0003c00000 */
[----:B------:R0:W1:Y:S02]  /*aa00*/  SHFL.UP P0, R232, R247, R240, R249 ;  /* 0x040000f0f7e87389 */ /* 0x00006400000000f9 */
[----:B01----:R-:W-:Y:S01]  /*aa10*/  ENDCOLLECTIVE ;  /* 0x000000000000791b */ /* 0x003fe20003800000 */
.L_x_3918:
        /* <DEDUP_REMOVED lines=8> */
.L_x_3919:
[----:B------:R-:W-:Y:S02]  /*aaa0*/  MOV R247, R67 ;  /* 0x0000004300f77202 */ /* 0x000fe40000000f00 */
[----:B------:R-:W-:-:S07]  /*aab0*/  MOV R71, R232 ;  /* 0x000000e800477202 */ /* 0x000fce0000000f00 */
[----:B------:R-:W-:Y:S05]  /*aac0*/  WARPSYNC.COLLECTIVE R70, `(.L_x_3920) ;  /* 0x0000000046087348 */ /* 0x000fea0003c00000 */
[----:B------:R0:W1:Y:S02]  /*aad0*/  SHFL.UP P0, R232, R247, R240, R249 ;  /* 0x040000f0f7e87389 */ /* 0x00006400000000f9 */
[----:B01----:R-:W-:Y:S01]  /*aae0*/  ENDCOLLECTIVE ;  /* 0x000000000000791b */ /* 0x003fe20003800000 */
.L_x_3920:
[----:B------:R-:W-:Y:S05]  /*aaf0*/  BRA `(.L_x_3921) ;  /* 0xffffffb800b87947 */ /* 0x000fea000383ffff */
.L_x_3859:
        /* <DEDUP_REMOVED lines=8> */
.L_x_3923:
[----:B------:R-:W-:Y:S05]  /*ab80*/  BSYNC B0 ;  /* 0x0000000000007941 */ /* 0x000fea0003800000 */
.L_x_3922:
[----:B------:R-:W-:Y:S05]  /*ab90*/  BRA `(.L_x_3924) ;  /* 0xffffffb800a47947 */ /* 0x000fea000383ffff */
.L_x_3860:
        /* <DEDUP_REMOVED lines=8> */
.L_x_3926:
[----:B------:R-:W-:Y:S05]  /*ac20*/  BSYNC B0 ;  /* 0x0000000000007941 */ /* 0x000fea0003800000 */
.L_x_3925:
[----:B------:R-:W-:Y:S05]  /*ac30*/  BRA `(.L_x_3927) ;  /* 0xffffffb800847947 */ /* 0x000fea000383ffff */
.L_x_3861:
        /* <DEDUP_REMOVED lines=8> */
.L_x_3929:
[----:B------:R-:W-:Y:S05]  /*acc0*/  BSYNC B0 ;  /* 0x0000000000007941 */ /* 0x000fea0003800000 */
.L_x_3928:
[----:B------:R-:W-:Y:S01]  /*acd0*/  HFMA2.MMA R240, -RZ, RZ, 0, 5.9604644775390625e-08 ;  /* 0x00000001fff07435 */ /* 0x000fe200000001ff */
[----:B------:R-:W-:Y:S01]  /*ace0*/  MOV R247, R67 ;  /* 0x0000004300f77202 */ /* 0x000fe20000000f00 */
[----:B------:R-:W-:Y:S01]  /*acf0*/  IMAD.MOV.U32 R243, RZ, RZ, 0x1f ;  /* 0x0000001ffff37424 */ /* 0x000fe200078e00ff */
[----:B------:R-:W-:Y:S02]  /*ad00*/  MOV R249, RZ ;  /* 0x000000ff00f97202 */ /* 0x000fe40000000f00 */
[----:B------:R-:W-:Y:S02]  /*ad10*/  MOV R70, 0xffffffff ;  /* 0xffffffff00467802 */ /* 0x000fe40000000f00 */
[----:B------:R-:W-:Y:S02]  /*ad20*/  MOV R66, R232 ;  /* 0x000000e800427202 */ /* 0x000fe40000000f00 */
[----:B------:R-:W-:-:S07]  /*ad30*/  MOV R71, R68 ;  /* 0x0000004400477202 */ /* 0x000fce0000000f00 */
[----:B------:R-:W-:Y:S05]  /*ad40*/  WARPSYNC.COLLECTIVE R70, `(.L_x_3930) ;  /* 0x0000000046087348 */ /* 0x000fea0003c00000 */
[----:B------:R0:W1:Y:S02]  /*ad50*/  SHFL.UP P0, R232, R247, R240, R249 ;  /* 0x040000f0f7e87389 */ /* 0x00006400000000f9 */
[----:B01----:R-:W-:Y:S01]  /*ad60*/  ENDCOLLECTIVE ;  /* 0x000000000000791b */ /* 0x003fe20003800000 */
.L_x_3930:
[----:B------:R-:W-:Y:S01]  /*ad70*/  MOV R67, R232 ;  /* 0x000000e800437202 */ /* 0x000fe20000000f00 */
[----:B------:R-:W-:-:S11]  /*ad80*/  HFMA2.MMA R232, -RZ, RZ, 0, 0 ;  /* 0x00000000ffe87435 */ /* 0x000fd600000001ff */
[----:B------:R-:W-:Y:S05]  /*ad90*/  WARPSYNC.COLLECTIVE R70, `(.L_x_3931) ;  /* 0x0000000046087348 */ /* 0x000fea0003c00000 */
[----:B------:R0:W1:Y:S02]  /*ada0*/  SHFL.IDX P3, R244, R71, R232, R243 ;  /* 0x000000e847f47389 */ /* 0x00006400000600f3 */
[----:B01----:R-:W-:Y:S01]  /*adb0*/  ENDCOLLECTIVE ;  /* 0x000000000000791b */ /* 0x003fe20003800000 */
.L_x_3931:
[----:B------:R-:W-:Y:S02]  /*adc0*/  MOV R71, R69 ;  /* 0x0000004500477202 */ /* 0x000fe40000000f00 */
[----:B------:R-:W-:-:S07]  /*add0*/  MOV R68, R244 ;  /* 0x000000f400447202 */ /* 0x000fce0000000f00 */
[----:B------:R-:W-:Y:S05]  /*ade0*/  WARPSYNC.COLLECTIVE R70, `(.L_x_3932) ;  /* 0x0000000046087348 */ /* 0x000fea0003c00000 */
[----:B------:R0:W1:Y:S02]  /*adf0*/  SHFL.IDX P3, R244, R71, R232, R243 ;  /* 0x000000e847f47389 */ /* 0x00006400000600f3 */
[----:B01----:R-:W-:Y:S01]  /*ae00*/  ENDCOLLECTIVE ;  /* 0x000000000000791b */ /* 0x003fe20003800000 */
.L_x_3932:
[----:B------:R-:W-:Y:S01]  /*ae10*/  MOV R69, R244 ;  /* 0x000000f400457202 */ /* 0x000fe20000000f00 */
[----:B------:R-:W-:Y:S06]  /*ae20*/  BRA `(.L_x_3933) ;  /* 0xffffffb800207947 */ /* 0x000fec000383ffff */
.L_x_3863:
[----:B------:R-:W-:Y:S01]  /*ae30*/  HFMA2.MMA R248, -RZ, RZ, 0, 5.9604644775390625e-08 ;  /* 0x00000001fff87435 */ /* 0x000fe200000001ff */
[----:B------:R-:W-:Y:S01]  /*ae40*/  MOV R249, R64 ;  /* 0x0000004000f97202 */ /* 0x000fe20000000f00 */
[----:B------:R-:W-:Y:S01]  /*ae50*/  HFMA2.MMA R232, -RZ, RZ, 0, 0 ;  /* 0x00000000ffe87435 */ /* 0x000fe200000001ff */
[----:B------:R-:W-:Y:S02]  /*ae60*/  MOV R251, 0x1f ;  /* 0x0000001f00fb7802 */ /* 0x000fe40000000f00 */
[----:B------:R-:W-:Y:S02]  /*ae70*/  MOV R70, 0xffffffff ;  /* 0xffffffff00467802 */ /* 0x000fe40000000f00 */
[----:B------:R-:W-:-:S07]  /*ae80*/  MOV R243, 0x1f ;  /* 0x0000001f00f37802 */ /* 0x000fce0000000f00 */
[----:B------:R-:W-:Y:S05]  /*ae90*/  WARPSYNC.COLLECTIVE R70, `(.L_x_3934) ;  /* 0x0000000046087348 */ /* 0x000fea0003c00000 */
[----:B------:R0:W1:Y:S02]  /*aea0*/  SHFL.DOWN P6, R244, R249, R248, R251 ;  /* 0x080000f8f9f47389 */ /* 0x00006400000c00fb */
[----:B01----:R-:W-:Y:S01]  /*aeb0*/  ENDCOLLECTIVE ;  /* 0x000000000000791b */ /* 0x003fe20003800000 */
.L_x_3934:
[----:B------:R-:W-:Y:S01]  /*aec0*/  IMAD.MOV.U32 R249, RZ, RZ, R65 ;  /* 0x000000fffff97224 */ /* 0x000fe200078e0041 */
[----:B------:R-:W-:-:S07]  /*aed0*/  MOV R69, R244 ;  /* 0x000000f400457202 */ /* 0x000fce0000000f00 */
[----:B------:R-:W-:Y:S05]  /*aee0*/  WARPSYNC.COLLECTIVE R70, `(.L_x_3935) ;  /* 0x0000000046087348 */ /* 0x000fea0003c00000 */
[----:B------:R0:W1:Y:S02]  /*aef0*/  SHFL.DOWN P6, R244, R249, R248, R251 ;  /* 0x080000f8f9f47389 */ /* 0x00006400000c00fb */
[----:B01----:R-:W-:Y:S01]  /*af00*/  ENDCOLLECTIVE ;  /* 0x000000000000791b */ /* 0x003fe20003800000 */
.L_x_3935:
        /* <DEDUP_REMOVED lines=8> */
.L_x_3936:
[----:B------:R-:W-:Y:S02]  /*af90*/  MOV R249, R65 ;  /* 0x0000004100f97202 */ /* 0x000fe40000000f00 */
[----:B------:R-:W-:-:S07]  /*afa0*/  MOV R69, R244 ;  /* 0x000000f400457202 */ /* 0x000fce0000000f00 */
[----:B------:R-:W-:Y:S05]  /*afb0*/  WARPSYNC.COLLECTIVE R70, `(.L_x_3937) ;  /* 0x0000000046087348 */ /* 0x000fea0003c00000 */
[----:B------:R0:W1:Y:S02]  /*afc0*/  SHFL.DOWN P6, R244, R249, R248, R251 ;  /* 0x080000f8f9f47389 */ /* 0x00006400000c00fb */
[----:B01----:R-:W-:Y:S01]  /*afd0*/  ENDCOLLECTIVE ;  /* 0x000000000000791b */ /* 0x003fe20003800000 */
.L_x_3937:
        /* <DEDUP_REMOVED lines=8> */
.L_x_3938:
[----:B------:R-:W-:Y:S01]  /*b060*/  MOV R249, R65 ;  /* 0x0000004100f97202 */ /* 0x000fe20000000f00 */
[----:B------:R-:W-:-:S07]  /*b070*/  IMAD.MOV.U32 R69, RZ, RZ, R244 ;  /* 0x000000ffff457224 */ /* 0x000fce00078e00f4 */
[----:B------:R-:W-:Y:S05]  /*b080*/  WARPSYNC.COLLECTIVE R70, `(.L_x_3939) ;  /* 0x0000000046087348 */ /* 0x000fea0003c00000 */
[----:B------:R0:W1:Y:S02]  /*b090*/  SHFL.DOWN P6, R244, R249, R248, R251 ;  /* 0x080000f8f9f47389 */ /* 0x00006400000c00fb */
[----:B01----:R-:W-:Y:S01]  /*b0a0*/  ENDCOLLECTIVE ;  /* 0x000000000000791b */ /* 0x003fe20003800000 */
.L_x_3939:
        /* <DEDUP_REMOVED lines=8> */
.L_x_3940:
[----:B------:R-:W-:Y:S02]  /*b130*/  MOV R249, R65 ;  /* 0x0000004100f97202 */ /* 0x000fe40000000f00 */
[----:B------:R-:W-:-:S07]  /*b140*/  MOV R69, R244 ;  /* 0x000000f400457202 */ /* 0x000fce0000000f00 */
[----:B------:R-:W-:Y:S05]  /*b150*/  WARPSYNC.COLLECTIVE R70, `(.L_x_3941) ;  /* 0x0000000046087348 */ /* 0x000fea0003c00000 */
[----:B------:R0:W1:Y:S02]  /*b160*/  SHFL.DOWN P6, R244, R249, R248, R251 ;  /* 0x080000f8f9f47389 */ /* 0x00006400000c00fb */
[----:B01----:R-:W-:Y:S01]  /*b170*/  ENDCOLLECTIVE ;  /* 0x000000000000791b */ /* 0x003fe20003800000 */
.L_x_3941:
        /* <DEDUP_REMOVED lines=8> */
.L_x_3942:
[----:B------:R-:W-:Y:S02]  /*b200*/  MOV R249, R65 ;  /* 0x0000004100f97202 */ /* 0x000fe40000000f00 */
[----:B------:R-:W-:-:S07]  /*b210*/  MOV R69, R244 ;  /* 0x000000f400457202 */ /* 0x000fce0000000f00 */
[----:B------:R-:W-:Y:S05]  /*b220*/  WARPSYNC.COLLECTIVE R70, `(.L_x_3943) ;  /* 0x0000000046087348 */ /* 0x000fea0003c00000 */
[----:B------:R0:W1:Y:S02]  /*b230*/  SHFL.DOWN P6, R244, R249, R248, R251 ;  /* 0x080000f8f9f47389 */ /* 0x00006400000c00fb */
[----:B01----:R-:W-:Y:S01]  /*b240*/  ENDCOLLECTIVE ;  /* 0x000000000000791b */ /* 0x003fe20003800000 */
.L_x_3943:
        /* <DEDUP_REMOVED lines=9> */
.L_x_3944:
[----:B------:R-:W-:Y:S02]  /*b2e0*/  MOV R71, R65 ;  /* 0x0000004100477202 */ /* 0x000fe40000000f00 */
[----:B------:R-:W-:-:S07]  /*b2f0*/  MOV R245, R244 ;  /* 0x000000f400f57202 */ /* 0x000fce0000000f00 */
[----:B------:R-:W-:Y:S05]  /*b300*/  WARPSYNC.COLLECTIVE R70, `(.L_x_3945) ;  /* 0x0000000046087348 */ /* 0x000fea0003c00000 */
[----:B------:R0:W1:Y:S02]  /*b310*/  SHFL.IDX P3, R244, R71, R232, R243 ;  /* 0x000000e847f47389 */ /* 0x00006400000600f3 */
[----:B01----:R-:W-:Y:S01]  /*b320*/  ENDCOLLECTIVE ;  /* 0x000000000000791b */ /* 0x003fe20003800000 */
.L_x_3945:
[----:B------:R-:W-:Y:S01]  /*b330*/  MOV R71, R138 ;  /* 0x0000008a00477202 */ /* 0x000fe20000000f00 */
[----:B------:R-:W-:-:S07]  /*b340*/  IMAD.MOV.U32 R246, RZ, RZ, R244 ;  /* 0x000000fffff67224 */ /* 0x000fce00078e00f4 */
[----:B------:R-:W-:Y:S05]  /*b350*/  WARPSYNC.COLLECTIVE R70, `(.L_x_3946) ;  /* 0x0000000046087348 */ /* 0x000fea0003c00000 */
[----:B------:R0:W1:Y:S02]  /*b360*/  SHFL.DOWN P6, R244, R249, R248, R251 ;  /* 0x080000f8f9f47389 */ /* 0x00006400000c00fb */
[----:B01----:R-:W-:Y:S01]  /*b370*/  ENDCOLLECTIVE ;  /* 0x000000000000791b */ /* 0x003fe20003800000 */
.L_x_3946:
[----:B------:R-:W-:Y:S02]  /*b380*/  MOV R249, R65 ;  /* 0x0000004100f97202 */ /* 0x000fe40000000f00 */
[----:B------:R-:W-:-:S07]  /*b390*/  MOV R68, R244 ;  /* 0x000000f400447202 */ /* 0x000fce0000000f00 */
[----:B------:R-:W-:Y:S05]  /*b3a0*/  WARPSYNC.COLLECTIVE R70, `(.L_x_3947) ;  /* 0x0000000046087348 */ /* 0x000fea0003c00000 */
[----:B------:R0:W1:Y:S02]  /*b3b0*/  SHFL.DOWN P6, R244, R249, R248, R251 ;  /* 0x080000f8f9f47389 */ /* 0x00006400000c00fb */
[----:B01----:R-:W-:Y:S01]  /*b3c0*/  ENDCOLLECTIVE ;  /* 0x000000000000791b */ /* 0x003fe20003800000 */
.L_x_3947:
[----:B------:R-:W-:-:S07]  /*b3d0*/  MOV R69, R244 ;  /* 0x000000f400457202 */ /* 0x000fce0000000f00 */
[----:B------:R-:W-:Y:S05]  /*b3e0*/  WARPSYNC.COLLECTIVE R70, `(.L_x_3948) ;  /* 0x0000000046087348 */ /* 0x000fea0003c00000 */
[----:B------:R0:W1:Y:S02]  /*b3f0*/  SHFL.IDX P3, R244, R71, R232, R243 ;  /* 0x000000e847f47389 */ /* 0x00006400000600f3 */
[----:B01----:R-:W-:Y:S01]  /*b400*/  ENDCOLLECTIVE ;  /* 0x000000000000791b */ /* 0x003fe20003800000 */
.L_x_3948:
[----:B------:R-:W-:Y:S02]  /*b410*/  MOV R71, R139 ;  /* 0x0000008b00477202 */ /* 0x000fe40000000f00 */
[----:B------:R-:W-:-:S07]  /*b420*/  MOV R247, R244 ;  /* 0x000000f400f77202 */ /* 0x000fce0000000f00 */
[----:B------:R-:W-:Y:S05]  /*b430*/  WARPSYNC.COLLECTIVE R70, `(.L_x_3949) ;  /* 0x0000000046087348 */ /* 0x000fea0003c00000 */
[----:B------:R0:W1:Y:S02]  /*b440*/  SHFL.IDX P3, R244, R71, R232, R243 ;  /* 0x000000e847f47389 */ /* 0x00006400000600f3 */
[----:B01----:R-:W-:Y:S01]  /*b450*/  ENDCOLLECTIVE ;  /* 0x000000000000791b */ /* 0x003fe20003800000 */
.L_x_3949:
[----:B------:R-:W-:Y:S05]  /*b460*/  BRA `(.L_x_3950) ;  /* 0xffffffb800247947 */ /* 0x000fea000383ffff */
.L_x_3951:
        /* <DEDUP_REMOVED lines=9> */
.L_x_10949:


//--------------------- .text._Z25selective_scan_bwd_kernelI32Selective_Scan_bwd_kernel_traitsILi64ELi16ELb0ELb0ELb1ELb1ELb0EN3c104HalfEfEEv12SSMParamsBwd --------------------------
	.section	.text._Z25selective_scan_bwd_kernelI32Selective_Scan_bwd_kernel_traitsILi64ELi16ELb0ELb0ELb1ELb1ELb0EN3c104HalfEfEEv12SSMParamsBwd,"ax",@progbits
	.align	128
        .global         _Z25selective_scan_bwd_kernelI32Selective_Scan_bwd_kernel_traitsILi64ELi16ELb0ELb0ELb1ELb1ELb0EN3c104HalfEfEEv12SSMParamsBwd
        .type           _Z25selective_scan_bwd_kernelI32Selective_Scan_bwd_kernel_traitsILi64ELi16ELb0ELb0ELb1ELb1ELb0EN3c104HalfEfEEv12SSMParamsBwd,@function
        .size           _Z25selective_scan_bwd_kernelI32Selective_Scan_bwd_kernel_traitsILi64ELi16ELb0ELb0ELb1ELb1ELb0EN3c104HalfEfEEv12SSMParamsBwd,(.L_x_10950 - _Z25selective_scan_bwd_kernelI32Selective_Scan_bwd_kernel_traitsILi64ELi16ELb0ELb0ELb1ELb1ELb0EN3c104HalfEfEEv12SSMParamsBwd)
        .other          _Z25selective_scan_bwd_kernelI32Selective_Scan_bwd_kernel_traitsILi64ELi16ELb0ELb0ELb1ELb1ELb0EN3c104HalfEfEEv12SSMParamsBwd,@"STO_CUDA_ENTRY STV_DEFAULT"
_Z25selective_scan_bwd_kernelI32Selective_Scan_bwd_kernel_traitsILi64ELi16ELb0ELb0ELb1ELb1ELb0EN3c104HalfEfEEv12SSMParamsBwd:
.text._Z25selective_scan_bwd_kernelI32Selective_Scan_bwd_kernel_traitsILi64ELi16ELb0ELb0ELb1ELb1ELb0EN3c104HalfEfEEv12SSMParamsBwd:
[----:B------:R-:W-:Y:S08]  /*0000*/  LDC R1, c[0x0][0x28] ;  /* 0x00000a00ff017b82 */ /* 0x000ff00000000800 */
[----:B------:R-:W0:Y:S01]  /*0010*/  LDC R8, c[0x0][0x228] ;  /* 0x00008a00ff087b82 */ /* 0x000e220000000800 */
[----:B------:R-:W-:Y:S01]  /*0020*/  ULDC.64 UR4, c[0x0][0x2e8] ;  /* 0x0000ba0000047ab9 */ /* 0x000fe20000000a00 */
[----:B------:R-:W-:Y:S01]  /*0030*/  ULDC.64 UR6, c[0x0][0x300] ;  /* 0x0000c00000067ab9 */ /* 0x000fe20000000a00 */
[----:B------:R-:W-:Y:S01]  /*0040*/  UISETP.NE.U32.AND UP0, UPT, UR4, URZ, UPT ;  /* 0x0000003f0400728c */ /* 0x000fe2000bf05070 */
[----:B------:R-:W-:Y:S01]  /*0050*/  CS2R R136, SRZ ;  /* 0x0000000000887805 */ /* 0x000fe2000001ff00 */
        /* <DEDUP_REMOVED lines=26> */
[----:B------:R-:W-:Y:S01]  /*0200*/  MOV R5, UR7 ;  /* 0x0000000700057c02 */ /* 0x000fe20008000f00 */
[----:B------:R-:W-:Y:S01]  /*0210*/  ULDC.64 UR4, c[0x0][0x310] ;  /* 0x0000c40000047ab9 */ /* 0x000fe20000000a00 */
[----:B------:R1:W5:Y:S01]  /*0220*/  @P0 LDG.E R136, desc[UR26][R2.64] ;  /* 0x0000001a02880981 */ /* 0x000362000c1e1900 */
[----:B------:R-:W-:-:S03]  /*0230*/  ULDC.64 UR6, c[0x0][0x280] ;  /* 0x0000a00000067ab9 */ /* 0x000fc60000000a00 */
[----:B------:R2:W5:Y:S01]  /*0240*/  @P1 LDG.E R134, desc[UR26][R4.64] ;  /* 0x0000001a04861981 */ /* 0x000562000c1e1900 */
[----:B------:R-:W-:Y:S02]  /*0250*/  UISETP.NE.U32.AND UP0, UPT, UR4, URZ, UPT ;  /* 0x0000003f0400728c */ /* 0x000fe4000bf05070 */
[----:B------:R-:W-:Y:S02]  /*0260*/  UIMAD UR4, UR50, UR6, URZ ;  /* 0x00000006320472a4 */ /* 0x000fe4000f8e023f */
[----:B------:R-:W-:Y:S01]  /*0270*/  UISETP.NE.U32.AND UP2, UPT, UR28, URZ, UPT ;  /* 0x0000003f1c00728c */ /* 0x000fe2000bf45070 */
[----:B-1----:R-:W-:Y:S01]  /*0280*/  HFMA2.MMA R2, -RZ, RZ, 0, 0 ;  /* 0x00000000ff027435 */ /* 0x002fe200000001ff */
[----:B0-----:R-:W-:Y:S01]  /*0290*/  IADD3 R6, R0, 0xffffffe, RZ ;  /* 0x0ffffffe00067810 */ /* 0x001fe20007ffe0ff */
[----:B------:R-:W-:Y:S02]  /*02a0*/  UIMAD.WIDE.U32 UR14, UR49, UR6, URZ ;  /* 0x00000006310e72a5 */ /* 0x000fe4000f8e003f */
[----:B------:R-:W-:Y:S01]  /*02b0*/  UIMAD UR19, UR49, UR7, UR4 ;  /* 0x00000007311372a4 */ /* 0x000fe2000f8e0204 */
[----:B------:R-:W0:Y:S01]  /*02c0*/  F2I.FTZ.U32.TRUNC.NTZ R3, R6 ;  /* 0x0000000600037305 */ /* 0x000e22000021f000 */
[----:B------:R-:W-:Y:S01]  /*02d0*/  UISETP.NE.AND.EX UP0, UPT, UR5, URZ, UPT, UP0 ;  /* 0x0000003f0500728c */ /* 0x000fe2000bf05300 */
[----:B------:R-:W-:Y:S01]  /*02e0*/  ULDC.64 UR6, c[0x0][0x328] ;  /* 0x0000ca0000067ab9 */ /* 0x000fe20000000a00 */
[----:B------:R-:W-:-:S02]  /*02f0*/  UISETP.NE.U32.AND UP1, UPT, UR22, URZ, UPT ;  /* 0x0000003f1600728c */ /* 0x000fc4000bf25070 */
[----:B------:R-:W-:Y:S02]  /*0300*/  UIMAD UR5, UR50, UR20, URZ ;  /* 0x00000014320572a4 */ /* 0x000fe4000f8e023f */
[----:B------:R-:W-:Y:S02]  /*0310*/  UIMAD UR4, UR50, UR6, URZ ;  /* 0x00000006320472a4 */ /* 0x000fe4000f8e023f */
[----:B------:R-:W-:Y:S02]  /*0320*/  UISETP.NE.AND.EX UP2, UPT, UR29, URZ, UPT, UP2 ;  /* 0x0000003f1d00728c */ /* 0x000fe4000bf45320 */
[----:B------:R-:W-:Y:S02]  /*0330*/  UISETP.NE.AND.EX UP1, UPT, UR23, URZ, UPT, UP1 ;  /* 0x0000003f1700728c */ /* 0x000fe4000bf25310 */
[----:B------:R-:W-:Y:S01]  /*0340*/  UIMAD UR21, UR49, UR21, UR5 ;  /* 0x00000015311572a4 */ /* 0x000fe2000f8e0205 */
[----:B0-----:R-:W-:Y:S01]  /*0350*/  IADD3 R0, RZ, -R3, RZ ;  /* 0x80000003ff007210 */ /* 0x001fe20007ffe0ff */
[----:B------:R-:W-:-:S02]  /*0360*/  UIMAD UR24, UR49, UR7, UR4 ;  /* 0x00000007311872a4 */ /* 0x000fc4000f8e0204 */
[----:B------:R-:W-:Y:S02]  /*0370*/  UIMAD.WIDE.U32 UR10, UR49, UR20, URZ ;  /* 0x00000014310a72a5 */ /* 0x000fe4000f8e003f */
[----:B--2---:R-:W-:Y:S01]  /*0380*/  IMAD R5, R0, R7, RZ ;  /* 0x0000000700057224 */ /* 0x004fe200078e02ff */
[----:B------:R-:W-:Y:S01]  /*0390*/  IABS R0, UR18 ;  /* 0x0000001200007c13 */ /* 0x000fe20008000000 */
[----:B------:R-:W-:Y:S01]  /*03a0*/  ULDC.64 UR4, c[0x0][0x260] ;  /* 0x0000980000047ab9 */ /* 0x000fe20000000a00 */
[----:B------:R-:W-:Y:S01]  /*03b0*/  UIMAD.WIDE.U32 UR12, UR49, UR6, URZ ;  /* 0x00000006310c72a5 */ /* 0x000fe2000f8e003f */
[----:B------:R-:W-:Y:S01]  /*03c0*/  IMAD.HI.U32 R2, R3, R5, R2 ;  /* 0x0000000503027227 */ /* 0x000fe200078e0002 */
[----:B------:R-:W-:Y:S01]  /*03d0*/  UIMAD UR17, UR50, UR4, URZ ;  /* 0x00000004321172a4 */ /* 0x000fe2000f8e023f */
[----:B------:R-:W0:Y:S01]  /*03e0*/  LDC.64 R4, c[0x0][0x278] ;  /* 0x00009e00ff047b82 */ /* 0x000e220000000a00 */
[----:B------:R-:W-:Y:S02]  /*03f0*/  UIMAD.WIDE.U32 UR8, UR49, UR4, URZ ;  /* 0x00000004310872a5 */ /* 0x000fe4000f8e003f */
[----:B------:R-:W-:Y:S01]  /*0400*/  UIMAD UR17, UR49, UR5, UR17 ;  /* 0x00000005311172a4 */ /* 0x000fe2000f8e0211 */
[----:B------:R-:W-:Y:S01]  /*0410*/  IMAD.HI.U32 R139, R2, R0, RZ ;  /* 0x00000000028b7227 */ /* 0x000fe200078e00ff */
[----:B------:R-:W-:Y:S01]  /*0420*/  UMOV UR4, URZ ;  /* 0x0000003f00047c82 */ /* 0x000fe20008000000 */
[----:B------:R-:W-:Y:S01]  /*0430*/  @UP2 ULEA UR4, UP4, UR18, UR28, 0x2 ;  /* 0x0000001c12042291 */ /* 0x000fe2000f88103f */
[----:B------:R-:W-:-:S02]  /*0440*/  UMOV UR6, URZ ;  /* 0x0000003f00067c82 */ /* 0x000fc40008000000 */
[----:B------:R-:W-:Y:S01]  /*0450*/  IADD3 R2, -R139, RZ, RZ ;  /* 0x000000ff8b027210 */ /* 0x000fe20007ffe1ff */
[----:B------:R-:W-:Y:S01]  /*0460*/  @UP1 ULEA UR6, UP3, UR18, UR22, 0x2 ;  /* 0x0000001612061291 */ /* 0x000fe2000f86103f */
[----:B------:R-:W-:Y:S01]  /*0470*/  UMOV UR5, URZ ;  /* 0x0000003f00057c82 */ /* 0x000fe20008000000 */
[----:B------:R-:W-:Y:S02]  /*0480*/  @UP2 ULEA.HI.X UR5, UR18, UR29, UR16, 0x2, UP4 ;  /* 0x0000001d12052291 */ /* 0x000fe4000a0f1410 */
[C---:B------:R-:W-:Y:S01]  /*0490*/  IMAD R0, R7.reuse, R2, R0 ;  /* 0x0000000207007224 */ /* 0x040fe200078e0200 */
[----:B------:R-:W-:Y:S02]  /*04a0*/  UIADD3 UR15, UR15, UR19, URZ ;  /* 0x000000130f0f7290 */ /* 0x000fe4000fffe03f */
[----:B------:R-:W-:Y:S02]  /*04b0*/  UIMAD UR22, UR16, UR30, URZ ;  /* 0x0000001e101672a4 */ /* 0x000fe4000f8e023f */
[----:B------:R-:W-:Y:S01]  /*04c0*/  ISETP.GT.U32.AND P1, PT, R7, R0, PT ;  /* 0x000000000700720c */ /* 0x000fe20003f24070 */
[----:B------:R-:W-:-:S02]  /*04d0*/  UIADD3 UR11, UR11, UR21, URZ ;  /* 0x000000150b0b7290 */ /* 0x000fc4000fffe03f */
[----:B------:R-:W-:Y:S01]  /*04e0*/  USHF.L.U32 UR48, UR33, 0xa, URZ ;  /* 0x0000000a21307899 */ /* 0x000fe2000800063f */
[----:B------:R-:W-:Y:S01]  /*04f0*/  ULDC.64 UR28, c[0x0][0x288] ;  /* 0x0000a200001c7ab9 */ /* 0x000fe20000000a00 */
[----:B------:R-:W-:Y:S01]  /*0500*/  UMOV UR7, URZ ;  /* 0x0000003f00077c82 */ /* 0x000fe20008000000 */
[----:B------:R-:W-:Y:S02]  /*0510*/  @UP1 ULEA.HI.X UR7, UR18, UR23, UR16, 0x2, UP3 ;  /* 0x0000001712071291 */ /* 0x000fe400098f1410 */
[----:B------:R-:W-:Y:S02]  /*0520*/  UIMAD UR20, UR16, UR28, URZ ;  /* 0x0000001c101472a4 */ /* 0x000fe4000f8e023f */
[----:B------:R-:W-:-:S03]  /*0530*/  UIMAD.WIDE.U32 UR14, UR18, UR28, UR14 ;  /* 0x0000001c120e72a5 */ /* 0x000fc6000f8e000e */
[-C--:B------:R-:W-:Y:S01]  /*0540*/  @!P1 IADD3 R0, R0, -R7.reuse, RZ ;  /* 0x8000000700009210 */ /* 0x080fe20007ffe0ff */
[----:B------:R-:W-:Y:S01]  /*0550*/  UIMAD UR23, UR18, UR31, UR22 ;  /* 0x0000001f121772a4 */ /* 0x000fe2000f8e0216 */
[----:B------:R-:W-:Y:S01]  /*0560*/  @!P1 IADD3 R139, R139, 0x1, RZ ;  /* 0x000000018b8b9810 */ /* 0x000fe20007ffe0ff */
[----:B------:R-:W-:Y:S01]  /*0570*/  UIMAD.WIDE.U32 UR10, UR18, UR30, UR10 ;  /* 0x0000001e120a72a5 */ /* 0x000fe2000f8e000a */
[----:B------:R-:W-:Y:S01]  /*0580*/  ISETP.GE.U32.AND P0, PT, R0, R7, PT ;  /* 0x000000070000720c */ /* 0x000fe20003f06070 */
[----:B------:R-:W-:Y:S01]  /*0590*/  UIADD3 UR32, UR48, -0x400, URZ ;  /* 0xfffffc0030207890 */ /* 0x000fe2000fffe03f */
[C---:B------:R-:W-:Y:S01]  /*05a0*/  LOP3.LUT R0, R8.reuse, UR18, RZ, 0x3c, !PT ;  /* 0x0000001208007c12 */ /* 0x040fe2000f8e3cff */
[----:B------:R-:W-:Y:S01]  /*05b0*/  ULDC.64 UR30, c[0x0][0x330] ;  /* 0x0000cc00001e7ab9 */ /* 0x000fe20000000a00 */
[----:B------:R-:W-:Y:S01]  /*05c0*/  ISETP.NE.AND P1, PT, R8, RZ, PT ;  /* 0x000000ff0800720c */ /* 0x000fe20003f25270 */
[----:B------:R-:W-:Y:S01]  /*05d0*/  UIMAD UR19, UR18, UR29, UR20 ;  /* 0x0000001d121372a4 */ /* 0x000fe2000f8e0214 */
[----:B------:R-:W-:Y:S01]  /*05e0*/  ISETP.GE.AND P2, PT, R0, RZ, PT ;  /* 0x000000ff0000720c */ /* 0x000fe20003f46270 */
[----:B------:R-:W-:Y:S01]  /*05f0*/  UIMAD UR16, UR16, UR30, URZ ;  /* 0x0000001e101072a4 */ /* 0x000fe2000f8e023f */
[----:B------:R-:W1:Y:S01]  /*0600*/  LDC.64 R6, c[0x0][0x2e0] ;  /* 0x0000b800ff067b82 */ /* 0x000e620000000a00 */
[----:B------:R-:W-:-:S02]  /*0610*/  USHF.R.S32.HI UR29, URZ, 0x1f, UR32 ;  /* 0x0000001f3f1d7899 */ /* 0x000fc40008011420 */
        /* <DEDUP_REMOVED lines=11> */
[----:B------:R-:W-:Y:S01]  /*06d0*/  UIADD3 UR22, UP1, UR32, UR10, URZ ;  /* 0x0000000a20167290 */ /* 0x000fe2000ff3e03f */
[----:B------:R-:W-:Y:S01]  /*06e0*/  ULDC.64 UR20, c[0x0][0x2f8] ;  /* 0x0000be0000147ab9 */ /* 0x000fe20000000a00 */
[----:B------:R-:W-:Y:S02]  /*06f0*/  @UP0 ULDC UR16, c[0x0][0x214] ;  /* 0x0000850000100ab9 */ /* 0x000fe40000000800 */
[-C--:B0-----:R-:W-:Y:S01]  /*0700*/  IMAD R0, R3, R4.reuse, RZ ;  /* 0x0000000403007224 */ /* 0x081fe200078e02ff */
[----:B------:R-:W-:Y:S01]  /*0710*/  UIADD3.X UR10, UR29, UR11, UR23, UP1, !UPT ;  /* 0x0000000b1d0a7290 */ /* 0x000fe20008ffe417 */
[C---:B------:R-:W-:Y:S01]  /*0720*/  IMAD.WIDE.U32 R2, R139.reuse, R4, UR8 ;  /* 0x000000088b027e25 */ /* 0x040fe2000f8e0004 */
[----:B------:R-:W-:Y:S02]  /*0730*/  ULEA UR17, UP1, UR22, UR20, 0x1 ;  /* 0x0000001416117291 */ /* 0x000fe4000f82083f */
[----:B------:R-:W-:Y:S01]  /*0740*/  UIADD3 UR13, UR13, UR24, URZ ;  /* 0x000000180d0d7290 */ /* 0x000fe2000fffe03f */
[----:B------:R-:W-:Y:S01]  /*0750*/  IMAD R5, R139, R5, R0 ;  /* 0x000000058b057224 */ /* 0x000fe200078e0200 */
[----:B------:R-:W-:Y:S01]  /*0760*/  @UP0 UIMAD UR16, UR49, UR16, UR18 ;  /* 0x00000010311002a4 */ /* 0x000fe2000f8e0212 */
[----:B------:R-:W-:Y:S01]  /*0770*/  IADD3 R129, P0, R2, UR32, RZ ;  /* 0x0000002002817c10 */ /* 0x000fe2000ff1e0ff */
[----:B------:R-:W-:-:S02]  /*0780*/  ULEA.HI.X UR22, UR22, UR21, UR10, 0x1, UP1 ;  /* 0x0000001516167291 */ /* 0x000fc400088f0c0a */
[----:B------:R-:W-:Y:S01]  /*0790*/  UISETP.GE.AND UP1, UPT, UR33, 0x1, UPT ;  /* 0x000000012100788c */ /* 0x000fe2000bf26270 */
[----:B------:R-:W-:Y:S01]  /*07a0*/  IADD3 R0, R3, R5, RZ ;  /* 0x0000000503007210 */ /* 0x000fe20007ffe0ff */
[----:B------:R-:W-:Y:S01]  /*07b0*/  UIMAD.WIDE.U32 UR14, UR18, UR30, UR12 ;  /* 0x0000001e120e72a5 */ /* 0x000fe2000f8e000c */
[C---:B-1----:R-:W-:Y:S01]  /*07c0*/  LEA R131, P1, R129.reuse, R6, 0x1 ;  /* 0x0000000681837211 */ /* 0x042fe200078208ff */
[----:B------:R-:W-:Y:S01]  /*07d0*/  @UP0 UIMAD UR16, UR16, UR33, URZ ;  /* 0x00000021101002a4 */ /* 0x000fe2000f8e023f */
[----:B------:R-:W-:Y:S01]  /*07e0*/  IADD3.X R0, R0, UR29, RZ, P0, !PT ;  /* 0x0000001d00007c10 */ /* 0x000fe200087fe4ff */
[----:B------:R-:W-:Y:S01]  /*07f0*/  @UP0 ULDC UR10, c[0x0][0x21c] ;  /* 0x00008700000a0ab9 */ /* 0x000fe20000000800 */
[----:B------:R-:W-:Y:S01]  /*0800*/  PLOP3.LUT P0, PT, PT, PT, UP1, 0x80, 0x0 ;  /* 0x000000000000781c */ /* 0x000fe20003f0f018 */
[----:B------:R-:W-:Y:S01]  /*0810*/  UIADD3 UR24, UP2, UR32, UR14, URZ ;  /* 0x0000000e20187290 */ /* 0x000fe2000ff5e03f */
[----:B------:R-:W-:Y:S01]  /*0820*/  LEA.HI.X R129, R129, R7, R0, 0x1, P1 ;  /* 0x0000000781817211 */ /* 0x000fe200008f0c00 */
[----:B------:R-:W-:Y:S01]  /*0830*/  @UP0 UIMAD UR16, UR16, UR10, URZ ;  /* 0x0000000a101002a4 */ /* 0x000fe2000f8e023f */
[----:B------:R-:W-:Y:S01]  /*0840*/  @UP0 ULDC.64 UR8, c[0x0][0x310] ;  /* 0x0000c40000080ab9 */ /* 0x000fe20000000a00 */
[----:B------:R-:W-:Y:S01]  /*0850*/  ULDC.64 UR12, c[0x0][0x3b8] ;  /* 0x0000ee00000c7ab9 */ /* 0x000fe20000000a00 */
[----:B------:R-:W-:-:S02]  /*0860*/  UIADD3.X UR14, UR29, UR15, UR28, UP2, !UPT ;  /* 0x0000000f1d0e7290 */ /* 0x000fc400097fe41c */
[----:B------:R-:W-:Y:S02]  /*0870*/  @UP0 UIMAD.WIDE UR8, UR16, 0x8, UR8 ;  /* 0x00000008100808a5 */ /* 0x000fe4000f8e0208 */
[----:B------:R-:W-:Y:S01]  /*0880*/  ULEA UR23, UP2, UR24, UR12, 0x1 ;  /* 0x0000000c18177291 */ /* 0x000fe2000f84083f */
[----:B------:R-:W-:Y:S01]  /*0890*/  UMOV UR10, UR6 ;  /* 0x00000006000a7c82 */ /* 0x000fe20008000000 */
[----:B------:R-:W-:Y:S02]  /*08a0*/  UMOV UR11, UR7 ;  /* 0x00000007000b7c82 */ /* 0x000fe40008000000 */
[----:B------:R-:W-:Y:S01]  /*08b0*/  ULEA.HI.X UR24, UR24, UR13, UR14, 0x1, UP2 ;  /* 0x0000000d18187291 */ /* 0x000fe200090f0c0e */
[----:B------:R-:W-:Y:S02]  /*08c0*/  UMOV UR15, UR5 ;  /* 0x00000005000f7c82 */ /* 0x000fe40008000000 */
[----:B------:R-:W-:Y:S01]  /*08d0*/  UMOV UR14, UR4 ;  /* 0x00000004000e7c82 */ /* 0x000fe20008000000 */
[----:B------:R-:W-:Y:S01]  /*08e0*/  @!UP0 UMOV UR8, URZ ;  /* 0x0000003f00088c82 */ /* 0x000fe20008000000 */
[----:B------:R-:W-:Y:S01]  /*08f0*/  @!UP0 UMOV UR9, URZ ;  /* 0x0000003f00098c82 */ /* 0x000fe20008000000 */
[----:B------:R-:W-:Y:S06]  /*0900*/  @!P0 BRA `(.L_x_3952) ;  /* 0x0000009c00ac8947 */ /* 0x000fec0003800000 */
[----:B------:R-:W0:Y:S01]  /*0910*/  S2R R133, SR_TID.X ;  /* 0x0000000000857919 */ /* 0x000e220000002100 */
[----:B------:R-:W1:Y:S01]  /*0920*/  S2UR UR5, SR_CgaCtaId ;  /* 0x00000000000579c3 */ /* 0x000e620000008800 */
[----:B------:R-:W-:Y:S01]  /*0930*/  UMOV UR4, 0x400 ;  /* 0x0000040000047882 */ /* 0x000fe20000000000 */
[----:B------:R-:W-:Y:S01]  /*0940*/  MOV R135, RZ ;  /* 0x000000ff00877202 */ /* 0x000fe20000000f00 */
[----:B------:R-:W2:Y:S01]  /*0950*/  S2R R132, SR_LANEID ;  /* 0x0000000000847919 */ /* 0x000ea20000000000 */
[----:B------:R-:W-:Y:S01]  /*0960*/  MOV R137, RZ ;  /* 0x000000ff00897202 */ /* 0x000fe20000000f00 */
        /* <DEDUP_REMOVED lines=9> */
.L_x_4034:
[----:B------:R-:W-:Y:S01]  /*0a00*/  ULDC UR25, c[0x0][0x224] ;  /* 0x0000890000197ab9 */ /* 0x000fe20000000800 */
[----:B------:R-:W-:Y:S01]  /*0a10*/  SHF.L.U32 R10, R133, 0x4, RZ ;  /* 0x00000004850a7819 */ /* 0x000fe200000006ff */
[----:B------:R-:W-:Y:S01]  /*0a20*/  UIADD3 UR25, -UR4, UR25, URZ ;  /* 0x0000001904197290 */ /* 0x000fe2000fffe13f */
[----:B0-----:R-:W-:Y:S01]  /*0a30*/  MOV R2, UR19 ;  /* 0x0000001300027c02 */ /* 0x001fe20008000f00 */
[----:B------:R-:W-:Y:S01]  /*0a40*/  ULDC UR44, c[0x0][0x218] ;  /* 0x00008600002c7ab9 */ /* 0x000fe20000000800 */
[----:B------:R-:W-:Y:S01]  /*0a50*/  LOP3.LUT R5, R10, 0xfffffe00, RZ, 0xc0, !PT ;  /* 0xfffffe000a057812 */ /* 0x000fe200078ec0ff */
[----:B------:R-:W-:Y:S01]  /*0a60*/  ULEA UR51, UR25, 0xfffffc00, 0xa ;  /* 0xfffffc0019337891 */ /* 0x000fe2000f8e503f */
[----:B------:R-:W-:Y:S02]  /*0a70*/  MOV R3, UR20 ;  /* 0x0000001400037c02 */ /* 0x000fe40008000f00 */
        /* <DEDUP_REMOVED lines=11> */
[----:B------:R-:W-:Y:S02]  /*0b30*/  PRMT R0, RZ, 0x7610, R0 ;  /* 0x00007610ff007816 */ /* 0x000fe40000000000 */
[C---:B------:R-:W-:Y:S02]  /*0b40*/  LOP3.LUT R123, R12.reuse, 0xa0, RZ, 0xfc, !PT ;  /* 0x000000a00c7b7812 */ /* 0x040fe400078efcff */
[----:B------:R-:W-:Y:S02]  /*0b50*/  LOP3.LUT R122, R12, 0xc0, RZ, 0xfc, !PT ;  /* 0x000000c00c7a7812 */ /* 0x000fe400078efcff */
        /* <DEDUP_REMOVED lines=25> */
[C---:B------:R-:W-:Y:S02]  /*0cf0*/  LOP3.LUT R116, R12.reuse, 0x180, RZ, 0xfc, !PT ;  /* 0x000001800c747812 */ /* 0x040fe400078efcff */
[----:B------:R-:W-:Y:S01]  /*0d00*/  LOP3.LUT R115, R12, 0x1a0, RZ, 0xfc, !PT ;  /* 0x000001a00c737812 */ /* 0x000fe200078efcff */
[----:B------:R-:W4:Y:S01]  /*0d10*/  @!P3 LDG.E.U16 R15, desc[UR26][R2.64+0x180] ;  /* 0x0001801a020fb981 */ /* 0x000f22000c1e1500 */
[----:B------:R-:W-:-:S02]  /*0d20*/  ISETP.GE.AND P0, PT, R119, UR52, PT ;  /* 0x0000003477007c0c */ /* 0x000fc4000bf06270 */
        /* <DEDUP_REMOVED lines=36> */
[----:B------:R-:W-:-:S02]  /*0f70*/  IADD3 R41, R22, 0x100, RZ ;  /* 0x0000010016297810 */ /* 0x000fc40007ffe0ff */
[----:B------:R-:W-:Y:S02]  /*0f80*/  LEA R112, R25, R130, 0x1 ;  /* 0x0000008219707211 */ /* 0x000fe400078e08ff */
[-C--:B------:R-:W-:Y:S02]  /*0f90*/  LEA.HI.SX32 R33, R33, R22.reuse, 0x1b ;  /* 0x0000001621217211 */ /* 0x080fe400078fdaff */
[C---:B0-----:R-:W-:Y:S02]  /*0fa0*/  IADD3 R3, R22.reuse, 0x120, RZ ;  /* 0x0000012016037810 */ /* 0x041fe40007ffe0ff */
[----:B------:R-:W-:Y:S02]  /*0fb0*/  LEA.HI.SX32 R35, R35, R22, 0x1b ;  /* 0x0000001623237211 */ /* 0x000fe400078fdaff */
[----:B------:R-:W-:Y:S02]  /*0fc0*/  LEA R111, R27, R130, 0x1 ;  /* 0x000000821b6f7211 */ /* 0x000fe400078e08ff */
[----:B------:R-:W-:-:S02]  /*0fd0*/  IADD3 R43, R22, 0x140, RZ ;  /* 0x00000140162b7810 */ /* 0x000fc40007ffe0ff */
        /* <DEDUP_REMOVED lines=15> */
[----:B------:R-:W-:Y:S02]  /*10d0*/  LEA.HI.SX32 R45, R45, R22, 0x1b ;  /* 0x000000162d2d7211 */ /* 0x000fe400078fdaff */
[----:B------:R-:W-:Y:S02]  /*10e0*/  LEA R105, R39, R130, 0x1 ;  /* 0x0000008227697211 */ /* 0x000fe400078e08ff */
[----:B------:R-:W-:-:S02]  /*10f0*/  LEA.HI.SX32 R47, R47, R22, 0x1b ;  /* 0x000000162f2f7211 */ /* 0x000fc400078fdaff */
[----:B------:R-:W-:Y:S02]  /*1100*/  LEA R104, R41, R130, 0x1 ;  /* 0x0000008229687211 */ /* 0x000fe400078e08ff */
[----:B------:R-:W-:Y:S02]  /*1110*/  LEA.HI.SX32 R49, R49, R22, 0x1b ;  /* 0x0000001631317211 */ /* 0x000fe400078fdaff */
[----:B------:R-:W-:Y:S02]  /*1120*/  LEA R103, R3, R130, 0x1 ;  /* 0x0000008203677211 */ /* 0x000fe400078e08ff */
[----:B------:R-:W-:Y:S02]  /*1130*/  LEA R5, R132, R5, 0x4 ;  /* 0x0000000584057211 */ /* 0x000fe400078e20ff */
[----:B------:R-:W-:Y:S02]  /*1140*/  LEA.HI.SX32 R51, R51, R22, 0x1b ;  /* 0x0000001633337211 */ /* 0x000fe400078fdaff */
[----:B------:R-:W-:-:S02]  /*1150*/  LEA R102, R43, R130, 0x1 ;  /* 0x000000822b667211 */ /* 0x000fc400078e08ff */
[----:B------:R-:W-:Y:S02]  /*1160*/  LEA.HI.SX32 R53, R53, R22, 0x1b ;  /* 0x0000001635357211 */ /* 0x000fe400078fdaff */
[-C--:B------:R-:W-:Y:S02]  /*1170*/  LEA R101, R45, R130.reuse, 0x1 ;  /* 0x000000822d657211 */ /* 0x080fe400078e08ff */
[-C--:B------:R-:W-:Y:S02]  /*1180*/  LEA R100, R47, R130.reuse, 0x1 ;  /* 0x000000822f647211 */ /* 0x080fe400078e08ff */
[-C--:B------:R-:W-:Y:S02]  /*1190*/  LEA R99, R49, R130.reuse, 0x1 ;  /* 0x0000008231637211 */ /* 0x080fe400078e08ff */
[----:B------:R-:W-:Y:S02]  /*11a0*/  LEA.HI.SX32 R5, R5, R5, 0x1b ;  /* 0x0000000505057211 */ /* 0x000fe400078fdaff */
[----:B------:R-:W-:-:S02]  /*11b0*/  LEA R98, R51, R130, 0x1 ;  /* 0x0000008233627211 */ /* 0x000fc400078e08ff */
[-C--:B------:R-:W-:Y:S02]  /*11c0*/  LEA R97, R53, R130.reuse, 0x1 ;  /* 0x0000008235617211 */ /* 0x080fe400078e08ff */
[----:B------:R-:W-:Y:S02]  /*11d0*/  LEA R96, R5, R130, 0x1 ;  /* 0x0000008205607211 */ /* 0x000fe400078e08ff */
[----:B------:R-:W-:Y:S01]  /*11e0*/  ISETP.GE.AND P0, PT, R122, UR52, PT ;  /* 0x000000347a007c0c */ /* 0x000fe2000bf06270 */
[----:B------:R-:W-:Y:S01]  /*11f0*/  IMAD.U32 R3, RZ, RZ, UR22 ;  /* 0x00000016ff037e24 */ /* 0x000fe2000f8e00ff */
[----:B------:R-:W-:-:S05]  /*1200*/  MOV R2, UR21 ;  /* 0x0000001500027c02 */ /* 0x000fca0008000f00 */
[C---:B------:R-:W-:Y:S01]  /*1210*/  IMAD.WIDE R2, R12.reuse, 0x2, R2 ;  /* 0x000000020c027825 */ /* 0x040fe200078e0202 */
[----:B------:R-:W-:Y:S02]  /*1220*/  ISETP.GE.AND P1, PT, R12, UR52, PT ;  /* 0x000000340c007c0c */ /* 0x000fe4000bf26270 */
[----:B------:R-:W-:Y:S02]  /*1230*/  ISETP.GE.AND P2, PT, R127, UR52, PT ;  /* 0x000000347f007c0c */ /* 0x000fe4000bf46270 */
[----:B------:R-:W-:Y:S02]  /*1240*/  ISETP.GE.AND P3, PT, R126, UR52, PT ;  /* 0x000000347e007c0c */ /* 0x000fe4000bf66270 */
[----:B------:R-:W-:Y:S02]  /*1250*/  ISETP.GE.AND P4, PT, R123, UR52, PT ;  /* 0x000000347b007c0c */ /* 0x000fe4000bf86270 */
[----:B------:R-:W-:Y:S02]  /*1260*/  ISETP.GE.AND P5, PT, R125, UR52, PT ;  /* 0x000000347d007c0c */ /* 0x000fe4000bfa6270 */
[----:B------:R-:W-:Y:S01]  /*1270*/  ISETP.GE.AND P6, PT, R124, UR52, PT ;  /* 0x000000347c007c0c */ /* 0x000fe2000bfc6270 */
[----:B--2---:R-:W-:Y:S04]  /*1280*/  STS.U16 [R112], R7 ;  /* 0x0000000770007388 */ /* 0x004fe80000000400 */
[----:B---3--:R-:W-:Y:S04]  /*1290*/  STS.U16 [R111+0x40], R0 ;  /* 0x000040006f007388 */ /* 0x008fe80000000400 */
[----:B----4-:R-:W-:Y:S04]  /*12a0*/  STS.U16 [R110+0x80], R9 ;  /* 0x000080096e007388 */ /* 0x010fe80000000400 */
        /* <DEDUP_REMOVED lines=33> */
[----:B------:R-:W4:Y:S01]  /*14c0*/  @!P0 LDG.E.U16 R15, desc[UR26][R2.64+0x180] ;  /* 0x0001801a020f8981 */ /* 0x000f22000c1e1500 */
        /* <DEDUP_REMOVED lines=26> */
[----:B------:R-:W-:Y:S02]  /*1670*/  PRMT R16, RZ, 0x7610, R16 ;  /* 0x00007610ff107816 */ /* 0x000fe40000000010 */
[----:B------:R-:W-:Y:S01]  /*1680*/  PRMT R21, RZ, 0x7610, R21 ;  /* 0x00007610ff157816 */ /* 0x000fe20000000015 */
[----:B------:R-:W3:Y:S01]  /*1690*/  @!P0 LDG.E.U16 R14, desc[UR26][R2.64+0x240] ;  /* 0x0002401a020e8981 */ /* 0x000ee2000c1e1500 */
        /* <DEDUP_REMOVED lines=9> */
[----:B0-----:R-:W-:-:S02]  /*1730*/  MOV R2, UR23 ;  /* 0x0000001700027c02 */ /* 0x001fc40008000f00 */
[----:B------:R-:W-:Y:S02]  /*1740*/  MOV R3, UR24 ;  /* 0x0000001800037c02 */ /* 0x000fe40008000f00 */
[----:B------:R-:W-:Y:S02]  /*1750*/  P2R R32, PR, RZ, 0x1 ;  /* 0x00000001ff207803 */ /* 0x000fe40000000000 */
[----:B------:R-:W-:Y:S02]  /*1760*/  ISETP.GE.AND P0, PT, R12, UR52, PT ;  /* 0x000000340c007c0c */ /* 0x000fe4000bf06270 */
[----:B------:R-:W-:Y:S02]  /*1770*/  PRMT R25, RZ, 0x7610, R25 ;  /* 0x00007610ff197816 */ /* 0x000fe40000000019 */
[----:B------:R-:W-:Y:S02]  /*1780*/  P2R R30, PR, RZ, 0x2 ;  /* 0x00000002ff1e7803 */ /* 0x000fe40000000000 */
        /* <DEDUP_REMOVED lines=21> */
[----:B---3--:R-:W-:Y:S04]  /*18e0*/  STS.U16 [R103+0x240], R14 ;  /* 0x0002400e67007388 */ /* 0x008fe80000000400 */
[----:B----4-:R-:W-:Y:S04]  /*18f0*/  STS.U16 [R102+0x280], R19 ;  /* 0x0002801366007388 */ /* 0x010fe80000000400 */
[----:B------:R-:W-:Y:S04]  /*1900*/  STS.U16 [R101+0x2c0], R16 ;  /* 0x0002c01065007388 */ /* 0x000fe80000000400 */
[----:B------:R-:W-:Y:S01]  /*1910*/  STS.U16 [R100+0x300], R21 ;  /* 0x0003001564007388 */ /* 0x000fe20000000400 */
[----:B0-----:R-:W-:-:S03]  /*1920*/  IMAD.WIDE R8, R12, 0x2, R2 ;  /* 0x000000020c087825 */ /* 0x001fc600078e0202 */
[----:B------:R-:W-:Y:S04]  /*1930*/  STS.U16 [R99+0x340], R18 ;  /* 0x0003401263007388 */ /* 0x000fe80000000400 */
[----:B------:R0:W-:Y:S04]  /*1940*/  STS.U16 [R98+0x380], R23 ;  /* 0x0003801762007388 */ /* 0x0001e80000000400 */
        /* <DEDUP_REMOVED lines=20> */
[----:B------:R-:W-:-:S03]  /*1a90*/  PRMT R0, RZ, 0x7610, R0 ;  /* 0x00007610ff007816 */ /* 0x000fc60000000000 */
[----:B------:R-:W4:Y:S01]  /*1aa0*/  @!P0 LDG.E.U16 R25, desc[UR26][R8.64] ;  /* 0x0000001a08198981 */ /* 0x000f22000c1e1500 */
        /* <DEDUP_REMOVED lines=14> */
[----:B------:R-:W-:-:S09]  /*1b90*/  ISETP.GE.AND P1, PT, R121, UR52, PT ;  /* 0x0000003479007c0c */ /* 0x000fd2000bf26270 */
[----:B------:R-:W4:Y:S01]  /*1ba0*/  @!P0 LDG.E.U16 R29, desc[UR26][R8.64+0x180] ;  /* 0x0001801a081d8981 */ /* 0x000f22000c1e1500 */
[----:B------:R-:W-:-:S03]  /*1bb0*/  ISETP.GE.AND P0, PT, R120, UR52, PT ;  /* 0x0000003478007c0c */ /* 0x000fc6000bf06270 */
[----:B------:R-:W4:Y:S01]  /*1bc0*/  @!P1 LDG.E.U16 R28, desc[UR26][R8.64+0x1c0] ;  /* 0x0001c01a081c9981 */ /* 0x000f22000c1e1500 */
[----:B------:R-:W-:-:S09]  /*1bd0*/  ISETP.NE.AND P1, PT, R30, RZ, PT ;  /* 0x000000ff1e00720c */ /* 0x000fd20003f25270 */
[----:B------:R-:W4:Y:S01]  /*1be0*/  @!P0 LDG.E.U16 R31, desc[UR26][R8.64+0x200] ;  /* 0x0002001a081f8981 */ /* 0x000f22000c1e1500 */
[----:B------:R-:W-:Y:S02]  /*1bf0*/  ISETP.NE.AND P0, PT, R32, RZ, PT ;  /* 0x000000ff2000720c */ /* 0x000fe40003f05270 */
[----:B------:R-:W-:Y:S01]  /*1c00*/  PRMT R30, RZ, 0x7610, R30 ;  /* 0x00007610ff1e7816 */ /* 0x000fe2000000001e */
[----:B------:R-:W4:Y:S01]  /*1c10*/  @!P1 LDG.E.U16 R33, desc[UR26][R8.64+0x280] ;  /* 0x0002801a08219981 */ /* 0x000f22000c1e1500 */
[----:B------:R-:W-:-:S06]  /*1c20*/  PRMT R32, RZ, 0x7610, R32 ;  /* 0x00007610ff207816 */ /* 0x000fcc0000000020 */
[----:B------:R-:W4:Y:S04]  /*1c30*/  @!P2 LDG.E.U16 R32, desc[UR26][R8.64+0x2c0] ;  /* 0x0002c01a0820a981 */ /* 0x000f28000c1e1500 */
[----:B------:R0:W4:Y:S02]  /*1c40*/  @!P0 LDG.E.U16 R30, desc[UR26][R8.64+0x240] ;  /* 0x0002401a081e8981 */ /* 0x000124000c1e1500 */
[----:B0-----:R-:W-:Y:S02]  /*1c50*/  HADD2.F32 R8, -RZ, R196.H0_H0 ;  /* 0x200000c4ff087230 */ /* 0x001fe40000004100 */
[----:B------:R-:W-:Y:S02]  /*1c60*/  HADD2.F32 R9, -RZ, R95.H0_H0 ;  /* 0x2000005fff097230 */ /* 0x000fe40000004100 */
[----:B-1----:R-:W-:-:S05]  /*1c70*/  HADD2.F32 R7, -RZ, R7.H0_H0 ;  /* 0x20000007ff077230 */ /* 0x002fca0000004100 */
[----:B-----5:R-:W-:-:S05]  /*1c80*/  FADD.FTZ R73, R7, R134 ;  /* 0x0000008607497221 */ /* 0x020fca0000010000 */
[----:B------:R-:W-:Y:S01]  /*1c90*/  FSETP.GTU.FTZ.AND P4, PT, R73, 20, PT ;  /* 0x41a000004900780b */ /* 0x000fe20003f9c000 */
[----:B--2---:R-:W-:Y:S02]  /*1ca0*/  HADD2.F32 R11, -RZ, R11.H0_H0 ;  /* 0x2000000bff0b7230 */ /* 0x004fe40000004100 */
[----:B---3--:R-:W-:Y:S02]  /*1cb0*/  HADD2.F32 R71, -RZ, R14.H0_H0 ;  /* 0x2000000eff477230 */ /* 0x008fe40000004100 */
[----:B----4-:R-:W-:Y:S02]  /*1cc0*/  HADD2.F32 R15, -RZ, R15.H0_H0 ;  /* 0x2000000fff0f7230 */ /* 0x010fe40000004100 */
[----:B------:R-:W-:Y:S02]  /*1cd0*/  HADD2.F32 R69, -RZ, R16.H0_H0 ;  /* 0x20000010ff457230 */ /* 0x000fe40000004100 */
[----:B------:R-:W-:Y:S02]  /*1ce0*/  HADD2.F32 R17, -RZ, R17.H0_H0 ;  /* 0x20000011ff117230 */ /* 0x000fe40000004100 */
[--C-:B------:R-:W-:Y:S01]  /*1cf0*/  FADD.FTZ R72, R11, R134.reuse ;  /* 0x000000860b487221 */ /* 0x100fe20000010000 */
[--C-:B------:R-:W-:Y:S01]  /*1d00*/  FADD.FTZ R71, R71, R134.reuse ;  /* 0x0000008647477221 */ /* 0x100fe20000010000 */
[--C-:B------:R-:W-:Y:S01]  /*1d10*/  FADD.FTZ R70, R15, R134.reuse ;  /* 0x000000860f467221 */ /* 0x100fe20000010000 */
[--C-:B------:R-:W-:Y:S01]  /*1d20*/  FADD.FTZ R69, R69, R134.reuse ;  /* 0x0000008645457221 */ /* 0x100fe20000010000 */
[----:B------:R-:W-:Y:S01]  /*1d30*/  FADD.FTZ R68, R17, R134 ;  /* 0x0000008611447221 */ /* 0x000fe20000010000 */
[----:B------:R-:W-:Y:S01]  /*1d40*/  BSSY B0, `(.L_x_3953) ;  /* 0x0000067000007945 */ /* 0x000fe20003800000 */
[----:B------:R-:W-:Y:S01]  /*1d50*/  FSETP.GTU.FTZ.AND P3, PT, R72, 20, PT ;  /* 0x41a000004800780b */ /* 0x000fe20003f7c000 */
[----:B------:R-:W-:Y:S01]  /*1d60*/  HADD2.F32 R11, -RZ, R87.H0_H0 ;  /* 0x20000057ff0b7230 */ /* 0x000fe20000004100 */
[----:B------:R-:W-:Y:S01]  /*1d70*/  FSETP.GTU.FTZ.AND P2, PT, R71, 20, PT ;  /* 0x41a000004700780b */ /* 0x000fe20003f5c000 */
[----:B------:R-:W-:Y:S01]  /*1d80*/  HADD2.F32 R19, -RZ, R19.H0_H0 ;  /* 0x20000013ff137230 */ /* 0x000fe20000004100 */
[----:B------:R-:W-:-:S02]  /*1d90*/  FSETP.GTU.FTZ.AND P1, PT, R70, 20, PT ;  /* 0x41a000004600780b */ /* 0x000fc40003f3c000 */
[----:B------:R-:W-:Y:S02]  /*1da0*/  FSETP.GTU.FTZ.AND P0, PT, R69, 20, PT ;  /* 0x41a000004500780b */ /* 0x000fe40003f1c000 */
[----:B------:R-:W-:Y:S01]  /*1db0*/  FSETP.GTU.FTZ.AND P6, PT, R68, 20, PT ;  /* 0x41a000004400780b */ /* 0x000fe20003fdc000 */
[----:B------:R-:W-:Y:S04]  /*1dc0*/  STS.U16 [R112], R25 ;  /* 0x0000001970007388 */ /* 0x000fe80000000400 */
[----:B------:R-:W-:Y:S04]  /*1dd0*/  STS.U16 [R111+0x40], R0 ;  /* 0x000040006f007388 */ /* 0x000fe80000000400 */
[----:B------:R0:W-:Y:S04]  /*1de0*/  STS.U16 [R110+0x80], R23 ;  /* 0x000080176e007388 */ /* 0x0001e80000000400 */
[----:B------:R1:W-:Y:S01]  /*1df0*/  STS.U16 [R109+0xc0], R24 ;  /* 0x0000c0186d007388 */ /* 0x0003e20000000400 */
[----:B0-----:R-:W-:Y:S01]  /*1e00*/  HADD2.F32 R23, -RZ, R94.H0_H0 ;  /* 0x2000005eff177230 */ /* 0x001fe20000004100 */
[----:B-1----:R-:W0:Y:S02]  /*1e10*/  LDC R24, c[0x0][0x21c] ;  /* 0x00008700ff187b82 */ /* 0x002e240000000800 */
        /* <DEDUP_REMOVED lines=17> */
[----:B------:R-:W0:Y:S04]  /*1f30*/  LDS.U16 R77, [R96+0x8] ;  /* 0x00000800604d7984 */ /* 0x000e280000000400 */
[----:B------:R-:W0:Y:S04]  /*1f40*/  LDS.U16 R76, [R96+0xa] ;  /* 0x00000a00604c7984 */ /* 0x000e280000000400 */
        /* <DEDUP_REMOVED lines=9> */
[----:B---3--:R-:W-:-:S03]  /*1fe0*/  HADD2.F32 R79, -RZ, R79.H0_H0 ;  /* 0x2000004fff4f7230 */ /* 0x008fc60000004100 */
[----:B------:R2:W3:Y:S01]  /*1ff0*/  LDS.U16 R59, [R96+0x18] ;  /* 0x00001800603b7984 */ /* 0x0004e20000000400 */
[----:B------:R-:W-:-:S03]  /*2000*/  FFMA.FTZ R8, R80, R9, R137 ;  /* 0x0000000950087223 */ /* 0x000fc60000010089 */
[----:B------:R2:W1:Y:S04]  /*2010*/  LDS.U16 R57, [R96+0x1a] ;  /* 0x00001a0060397984 */ /* 0x0004680000000400 */
[----:B------:R2:W1:Y:S04]  /*2020*/  LDS.U16 R55, [R96+0x1c] ;  /* 0x00001c0060377984 */ /* 0x0004680000000400 */
[----:B------:R2:W1:Y:S01]  /*2030*/  LDS.U16 R52, [R96+0x1e] ;  /* 0x00001e0060347984 */ /* 0x0004620000000400 */
[----:B------:R-:W-:Y:S02]  /*2040*/  HADD2.F32 R9, -RZ, R93.H0_H0 ;  /* 0x2000005dff097230 */ /* 0x000fe40000004100 */
[----:B------:R-:W-:Y:S01]  /*2050*/  FFMA.FTZ R23, R79, R23, R8 ;  /* 0x000000174f177223 */ /* 0x000fe20000010008 */
[----:B----4-:R-:W-:-:S02]  /*2060*/  HADD2.F32 R78, -RZ, R78.H0_H0 ;  /* 0x2000004eff4e7230 */ /* 0x010fc40000004100 */
[----:B0-----:R-:W-:-:S03]  /*2070*/  HADD2.F32 R77, -RZ, R77.H0_H0 ;  /* 0x2000004dff4d7230 */ /* 0x001fc60000004100 */
[----:B------:R-:W-:Y:S01]  /*2080*/  FFMA.FTZ R8, R78, R9, R23 ;  /* 0x000000094e087223 */ /* 0x000fe20000010017 */
[----:B------:R-:W-:Y:S02]  /*2090*/  HADD2.F32 R9, -RZ, R92.H0_H0 ;  /* 0x2000005cff097230 */ /* 0x000fe40000004100 */
[----:B------:R-:W-:Y:S02]  /*20a0*/  HADD2.F32 R23, -RZ, R91.H0_H0 ;  /* 0x2000005bff177230 */ /* 0x000fe40000004100 */
[----:B------:R-:W-:Y:S02]  /*20b0*/  HADD2.F32 R76, -RZ, R76.H0_H0 ;  /* 0x2000004cff4c7230 */ /* 0x000fe40000004100 */
[----:B------:R-:W-:Y:S01]  /*20c0*/  FFMA.FTZ R9, R77, R9, R8 ;  /* 0x000000094d097223 */ /* 0x000fe20000010008 */
[----:B------:R-:W-:-:S03]  /*20d0*/  HADD2.F32 R75, -RZ, R75.H0_H0 ;  /* 0x2000004bff4b7230 */ /* 0x000fc60000004100 */
        /* <DEDUP_REMOVED lines=8> */
[----:B------:R-:W-:Y:S01]  /*2160*/  HADD2.F32 R9, -RZ, R18.H0_H0 ;  /* 0x20000012ff097230 */ /* 0x000fe20000004100 */
[----:B------:R-:W-:Y:S01]  /*2170*/  ISETP.GE.AND P5, PT, R24, 0x1, PT ;  /* 0x000000011800780c */ /* 0x000fe20003fa6270 */
[----:B------:R-:W-:Y:S02]  /*2180*/  HADD2.F32 R65, -RZ, R65.H0_H0 ;  /* 0x20000041ff417230 */ /* 0x000fe40000004100 */
[----:B------:R-:W-:Y:S01]  /*2190*/  FFMA.FTZ R14, R67, R23, R8 ;  /* 0x00000017430e7223 */ /* 0x000fe20000010008 */
[----:B------:R-:W-:Y:S01]  /*21a0*/  FADD.FTZ R66, R9, R134 ;  /* 0x0000008609427221 */ /* 0x000fe20000010000 */
[----:B-123--:R-:W-:Y:S08]  /*21b0*/  @P4 BRA `(.L_x_3954) ;  /* 0x00000000007c4947 */ /* 0x00eff00003800000 */
        /* <DEDUP_REMOVED lines=31> */
.L_x_3954:
[----:B------:R-:W-:Y:S05]  /*23b0*/  BSYNC B0 ;  /* 0x0000000000007941 */ /* 0x000fea0003800000 */
.L_x_3953:
[----:B------:R-:W-:Y:S01]  /*23c0*/  BSSY B0, `(.L_x_3955) ;  /* 0x0000027000007945 */ /* 0x000fe20003800000 */
[----:B------:R-:W-:Y:S01]  /*23d0*/  FFMA.FTZ R14, R65, R11, R14 ;  /* 0x0000000b410e7223 */ /* 0x000fe2000001000e */
[----:B------:R-:W-:Y:S01]  /*23e0*/  FSETP.GTU.FTZ.AND P4, PT, R66, 20, PT ;  /* 0x41a000004200780b */ /* 0x000fe20003f9c000 */
        /* <DEDUP_REMOVED lines=36> */
.L_x_3956:
[----:B------:R-:W-:Y:S05]  /*2630*/  BSYNC B0 ;  /* 0x0000000000007941 */ /* 0x000fea0003800000 */
.L_x_3955:
        /* <DEDUP_REMOVED lines=39> */
.L_x_3958:
[----:B------:R-:W-:Y:S05]  /*28b0*/  BSYNC B0 ;  /* 0x0000000000007941 */ /* 0x000fea0003800000 */
.L_x_3957:
        /* <DEDUP_REMOVED lines=39> */
.L_x_3960:
[----:B------:R-:W-:Y:S05]  /*2b30*/  BSYNC B0 ;  /* 0x0000000000007941 */ /* 0x000fea0003800000 */
.L_x_3959:
[----:B------:R-:W-:Y:S01]  /*2b40*/  BSSY B0, `(.L_x_3961) ;  /* 0x0000027000007945 */ /* 0x000fe20003800000 */
[----:B------:R-:W-:Y:S01]  /*2b50*/  FSETP.GTU.FTZ.AND P1, PT, R60, 20, PT ;  /* 0x41a000003c00780b */ /* 0x000fe20003f3c000 */
[----:B------:R-:W-:Y:S01]  /*2b60*/  FFMA.FTZ R14, R59, R16, R14 ;  /* 0x000000103b0e7223 */ /* 0x000fe2000001000e */
        /* <DEDUP_REMOVED lines=36> */
.L_x_3962:
[----:B------:R-:W-:Y:S05]  /*2db0*/  BSYNC B0 ;  /* 0x0000000000007941 */ /* 0x000fea0003800000 */
.L_x_3961:
        /* <DEDUP_REMOVED lines=39> */
.L_x_3964:
[----:B------:R-:W-:Y:S05]  /*3030*/  BSYNC B0 ;  /* 0x0000000000007941 */ /* 0x000fea0003800000 */
.L_x_3963:
[----:B------:R-:W-:Y:S01]  /*3040*/  BSSY B0, `(.L_x_3965) ;  /* 0x0000026000007945 */ /* 0x000fe20003800000 */
[----:B------:R-:W-:Y:S01]  /*3050*/  FFMA.FTZ R137, R55, R8, R14 ;  /* 0x0000000837897223 */ /* 0x000fe2000001000e */
[----:B------:R-:W-:Y:S01]  /*3060*/  FSETP.GTU.FTZ.AND P6, PT, R56, 20, PT ;  /* 0x41a000003800780b */ /* 0x000fe20003fdc000 */
[----:B------:R-:W-:Y:S02]  /*3070*/  HADD2.F32 R8, -RZ, R81.H0_H0 ;  /* 0x20000051ff087230 */ /* 0x000fe40000004100 */
[----:B------:R-:W-:Y:S01]  /*3080*/  FADD.FTZ R54, R11, R134 ;  /* 0x000000860b367221 */ /* 0x000fe20000010000 */
        /* <DEDUP_REMOVED lines=33> */
.L_x_3966:
[----:B------:R-:W-:Y:S05]  /*32a0*/  BSYNC B0 ;  /* 0x0000000000007941 */ /* 0x000fea0003800000 */
.L_x_3965:
[----:B------:R-:W-:Y:S01]  /*32b0*/  HADD2.F32 R51, -RZ, R4.H0_H0 ;  /* 0x20000004ff337230 */ /* 0x000fe20000004100 */
[----:B------:R-:W-:Y:S01]  /*32c0*/  BSSY B0, `(.L_x_3967) ;  /* 0x0000025000007945 */ /* 0x000fe20003800000 */
[----:B------:R-:W-:Y:S01]  /*32d0*/  HFMA2.MMA R53, -RZ, RZ, 0, 0 ;  /* 0x00000000ff357435 */ /* 0x000fe200000001ff */
[----:B------:R-:W-:Y:S01]  /*32e0*/  FSETP.GTU.FTZ.AND P4, PT, R54, 20, PT ;  /* 0x41a000003600780b */ /* 0x000fe20003f9c000 */
[----:B------:R-:W-:Y:S01]  /*32f0*/  FFMA.FTZ R137, R52, R8, R137 ;  /* 0x0000000834897223 */ /* 0x000fe20000010089 */
[----:B------:R-:W-:Y:S01]  /*3300*/  FADD.FTZ R51, R51, R134 ;  /* 0x0000008633337221 */ /* 0x000fe20000010000 */
[----:B------:R-:W-:Y:S10]  /*3310*/  @P3 BRA `(.L_x_3968) ;  /* 0x00000000007c3947 */ /* 0x000ff40003800000 */
        /* <DEDUP_REMOVED lines=31> */
.L_x_3968:
[----:B------:R-:W-:Y:S05]  /*3510*/  BSYNC B0 ;  /* 0x0000000000007941 */ /* 0x000fea0003800000 */
.L_x_3967:
[----:B------:R-:W-:Y:S01]  /*3520*/  HADD2.F32 R3, -RZ, R3.H0_H0 ;  /* 0x20000003ff037230 */ /* 0x000fe20000004100 */
[----:B------:R-:W-:Y:S01]  /*3530*/  BSSY B0, `(.L_x_3969) ;  /* 0x0000026000007945 */ /* 0x000fe20003800000 */
[----:B------:R-:W-:Y:S01]  /*3540*/  HFMA2.MMA R47, -RZ, RZ, 0, 0 ;  /* 0x00000000ff2f7435 */ /* 0x000fe200000001ff */
[----:B------:R-:W-:Y:S01]  /*3550*/  FSETP.GTU.FTZ.AND P3, PT, R51, 20, PT ;  /* 0x41a000003300780b */ /* 0x000fe20003f7c000 */
[----:B------:R-:W-:Y:S01]  /*3560*/  IMAD.MOV.U32 R50, RZ, RZ, RZ ;  /* 0x000000ffff327224 */ /* 0x000fe200078e00ff */
[----:B------:R-:W-:Y:S01]  /*3570*/  CS2R R48, SRZ ;  /* 0x0000000000307805 */ /* 0x000fe2000001ff00 */
[----:B------:R-:W-:Y:S01]  /*3580*/  FADD.FTZ R46, R3, R134 ;  /* 0x00000086032e7221 */ /* 0x000fe20000010000 */
        /* <DEDUP_REMOVED lines=32> */
.L_x_3970:
[----:B------:R-:W-:Y:S05]  /*3790*/  BSYNC B0 ;  /* 0x0000000000007941 */ /* 0x000fea0003800000 */
.L_x_3969:
[----:B------:R-:W-:Y:S01]  /*37a0*/  HADD2.F32 R41, -RZ, R2.H0_H0 ;  /* 0x20000002ff297230 */ /* 0x000fe20000004100 */
[----:B------:R-:W-:Y:S01]  /*37b0*/  BSSY B0, `(.L_x_3971) ;  /* 0x0000025000007945 */ /* 0x000fe20003800000 */
[----:B------:R-:W-:Y:S02]  /*37c0*/  FSETP.GTU.FTZ.AND P2, PT, R46, 20, PT ;  /* 0x41a000002e00780b */ /* 0x000fe40003f5c000 */
[----:B------:R-:W-:Y:S02]  /*37d0*/  CS2R R44, SRZ ;  /* 0x00000000002c7805 */ /* 0x000fe4000001ff00 */
[----:B------:R-:W-:Y:S01]  /*37e0*/  CS2R R42, SRZ ;  /* 0x00000000002a7805 */ /* 0x000fe2000001ff00 */
[----:B------:R-:W-:Y:S01]  /*37f0*/  FADD.FTZ R41, R41, R134 ;  /* 0x0000008629297221 */ /* 0x000fe20000010000 */
        /* <DEDUP_REMOVED lines=32> */
.L_x_3972:
[----:B------:R-:W-:Y:S05]  /*3a00*/  BSYNC B0 ;  /* 0x0000000000007941 */ /* 0x000fea0003800000 */
.L_x_3971:
[----:B------:R-:W-:Y:S01]  /*3a10*/  BSSY B0, `(.L_x_3973) ;  /* 0x0000026000007945 */ /* 0x000fe20003800000 */
[----:B------:R-:W-:Y:S01]  /*3a20*/  HFMA2.MMA R40, -RZ, RZ, 0, 0 ;  /* 0x00000000ff287435 */ /* 0x000fe200000001ff */
[----:B------:R-:W-:Y:S02]  /*3a30*/  FSETP.GTU.FTZ.AND P1, PT, R41, 20, PT ;  /* 0x41a000002900780b */ /* 0x000fe40003f3c000 */
[----:B------:R-:W-:Y:S02]  /*3a40*/  CS2R R38, SRZ ;  /* 0x0000000000267805 */ /* 0x000fe4000001ff00 */
[----:B------:R-:W-:Y:S02]  /*3a50*/  CS2R R36, SRZ ;  /* 0x0000000000247805 */ /* 0x000fe4000001ff00 */
[----:B------:R-:W-:Y:S01]  /*3a60*/  MOV R35, RZ ;  /* 0x000000ff00237202 */ /* 0x000fe20000000f00 */
        /* <DEDUP_REMOVED lines=32> */
.L_x_3974:
[----:B------:R-:W-:Y:S05]  /*3c70*/  BSYNC B0 ;  /* 0x0000000000007941 */ /* 0x000fea0003800000 */
.L_x_3973:
        /* <DEDUP_REMOVED lines=33> */
.L_x_3976:
[----:B------:R-:W-:Y:S05]  /*3e90*/  BSYNC B0 ;  /* 0x0000000000007941 */ /* 0x000fea0003800000 */
.L_x_3975:
        /* <DEDUP_REMOVED lines=33> */
.L_x_3978:
[----:B------:R-:W-:Y:S05]  /*40b0*/  BSYNC B0 ;  /* 0x0000000000007941 */ /* 0x000fea0003800000 */
.L_x_3977:
        /* <DEDUP_REMOVED lines=33> */
.L_x_3980:
[----:B------:R-:W-:Y:S05]  /*42d0*/  BSYNC B0 ;  /* 0x0000000000007941 */ /* 0x000fea0003800000 */
.L_x_3979:
        /* <DEDUP_REMOVED lines=33> */
.L_x_3982:
[----:B------:R-:W-:Y:S05]  /*44f0*/  BSYNC B0 ;  /* 0x0000000000007941 */ /* 0x000fea0003800000 */
.L_x_3981:
        /* <DEDUP_REMOVED lines=33> */
.L_x_3984:
[----:B------:R-:W-:Y:S05]  /*4710*/  BSYNC B0 ;  /* 0x0000000000007941 */ /* 0x000fea0003800000 */
.L_x_3983:
[----:B------:R-:W-:Y:S01]  /*4720*/  BAR.SYNC.DEFER_BLOCKING 0x0 ;  /* 0x0000000000007b1d */ /* 0x000fe20000010000 */
[----:B------:R-:W-:Y:S01]  /*4730*/  HFMA2.MMA R34, -RZ, RZ, 0, 0 ;  /* 0x00000000ff227435 */ /* 0x000fe200000001ff */
        /* <DEDUP_REMOVED lines=16> */
[----:B------:R-:W-:Y:S06]  /*4840*/  @!P5 BRA `(.L_x_3985) ;  /* 0x0000003c005cd947 */ /* 0x000fec0003800000 */
[----:B------:R-:W0:Y:S01]  /*4850*/  LDC.64 R14, c[0x0][0x368] ;  /* 0x0000da00ff0e7b82 */ /* 0x000e220000000a00 */
[----:B------:R-:W-:Y:S01]  /*4860*/  USHF.R.S32.HI UR12, URZ, 0x1f, UR18 ;  /* 0x0000001f3f0c7899 */ /* 0x000fe20008011412 */
[----:B------:R-:W-:Y:S01]  /*4870*/  ISETP.GE.AND P0, PT, R12, UR52, PT ;  /* 0x000000340c007c0c */ /* 0x000fe2000bf06270 */
[----:B------:R-:W-:Y:S01]  /*4880*/  ULDC.64 UR6, c[0x0][0x230] ;  /* 0x00008c0000067ab9 */ /* 0x000fe20000000a00 */
[----:B------:R-:W-:Y:S01]  /*4890*/  ULDC.64 UR16, c[0x0][0x248] ;  /* 0x0000920000107ab9 */ /* 0x000fe20000000a00 */
[----:B------:R-:W-:Y:S01]  /*48a0*/  UIADD3 UR45, UR25, -0x1, URZ ;  /* 0xffffffff192d7890 */ /* 0x000fe2000fffe03f */
[----:B------:R-:W-:Y:S01]  /*48b0*/  P2R R194, PR, RZ, 0x1 ;  /* 0x00000001ffc27803 */ /* 0x000fe20000000000 */
[----:B------:R-:W-:Y:S01]  /*48c0*/  UIMAD.WIDE.U32 UR28, UR18, UR6, URZ ;  /* 0x00000006121c72a5 */ /* 0x000fe2000f8e003f */
[----:B------:R-:W1:Y:S01]  /*48d0*/  LDC.64 R16, c[0x0][0x380] ;  /* 0x0000e000ff107b82 */ /* 0x000e620000000a00 */
[----:B------:R-:W-:Y:S01]  /*48e0*/  UIMAD UR5, UR12, UR6, URZ ;  /* 0x000000060c0572a4 */ /* 0x000fe2000f8e023f */
[----:B------:R-:W-:Y:S01]  /*48f0*/  MOV R53, RZ ;  /* 0x000000ff00357202 */ /* 0x000fe20000000f00 */
[----:B------:R-:W-:Y:S01]  /*4900*/  UIMAD UR6, UR12, UR16, URZ ;  /* 0x000000100c0672a4 */ /* 0x000fe2000f8e023f */
[----:B------:R-:W-:Y:S01]  /*4910*/  MOV R50, RZ ;  /* 0x000000ff00327202 */ /* 0x000fe20000000f00 */
[----:B------:R-:W-:Y:S01]  /*4920*/  UIMAD.WIDE.U32 UR12, UR18, UR16, URZ ;  /* 0x00000010120c72a5 */ /* 0x000fe2000f8e003f */
[----:B------:R-:W-:Y:S01]  /*4930*/  CS2R R48, SRZ ;  /* 0x0000000000307805 */ /* 0x000fe2000001ff00 */
[----:B------:R-:W-:Y:S01]  /*4940*/  ULEA.HI UR16, UR45, UR45, URZ, 0x1 ;  /* 0x0000002d2d107291 */ /* 0x000fe2000f8f083f */
[----:B------:R-:W-:Y:S01]  /*4950*/  IMAD.MOV.U32 R47, RZ, RZ, RZ ;  /* 0x000000ffff2f7224 */ /* 0x000fe200078e00ff */
[----:B------:R-:W-:Y:S01]  /*4960*/  UIMAD UR46, UR18, UR7, UR5 ;  /* 0x00000007122e72a4 */ /* 0x000fe2000f8e0205 */
[----:B------:R-:W-:Y:S01]  /*4970*/  CS2R R44, SRZ ;  /* 0x00000000002c7805 */ /* 0x000fe2000001ff00 */
[----:B------:R-:W-:Y:S01]  /*4980*/  UIMAD UR47, UR18, UR17, UR6 ;  /* 0x00000011122f72a4 */ /* 0x000fe2000f8e0206 */
[----:B------:R-:W-:Y:S01]  /*4990*/  CS2R R42, SRZ ;  /* 0x00000000002a7805 */ /* 0x000fe2000001ff00 */
[----:B------:R-:W-:Y:S01]  /*49a0*/  ULOP3.LUT UR16, UR16, 0xfffffe, URZ, 0xc0, !UPT ;  /* 0x00fffffe10107892 */ /* 0x000fe2000f8ec03f */
[----:B------:R-:W-:-:S02]  /*49b0*/  MOV R40, RZ ;  /* 0x000000ff00287202 */ /* 0x000fc40000000f00 */
[----:B------:R-:W-:Y:S02]  /*49c0*/  CS2R R38, SRZ ;  /* 0x0000000000267805 */ /* 0x000fe4000001ff00 */
[----:B------:R-:W-:Y:S02]  /*49d0*/  CS2R R36, SRZ ;  /* 0x0000000000247805 */ /* 0x000fe4000001ff00 */
        /* <DEDUP_REMOVED lines=8> */
[----:B------:R-:W-:-:S02]  /*4a60*/  UIADD3 UR45, UR45, -UR16, URZ ;  /* 0x800000102d2d7290 */ /* 0x000fc4000fffe03f */
        /* <DEDUP_REMOVED lines=8> */
[----:B0-----:R-:W-:-:S05]  /*4af0*/  ULDC.64 UR42, c[0x0][0x370] ;  /* 0x0000dc00002a7ab9 */ /* 0x001fca0000000a00 */
.L_x_4029:
[----:B------:R-:W-:Y:S01]  /*4b00*/  USHF.R.S32.HI UR55, URZ, 0x1f, UR5 ;  /* 0x0000001f3f377899 */ /* 0x000fe20008011405 */
[----:B0-----:R-:W-:Y:S01]  /*4b10*/  MOV R5, UR40 ;  /* 0x0000002800057c02 */ /* 0x001fe20008000f00 */
        /* <DEDUP_REMOVED lines=25> */
[----:B--2---:R-:W2:Y:S01]  /*4cb0*/  @!P3 LDG.E.U16 R6, desc[UR26][R2.64+0x40] ;  /* 0x0000401a0206b981 */ /* 0x004ea2000c1e1500 */
        /* <DEDUP_REMOVED lines=14> */
[----:B------:R0:W2:Y:S01]  /*4da0*/  LDG.E R138, desc[UR26][R4.64] ;  /* 0x0000001a048a7981 */ /* 0x0000a2000c1e1900 */
        /* <DEDUP_REMOVED lines=38> */
[----:B-1----:R1:W4:Y:S01]  /*5010*/  @!P1 LDG.E.U16 R150, desc[UR26][R2.64+0x3c0] ;  /* 0x0003c01a02969981 */ /* 0x002322000c1e1500 */
[----:B------:R-:W-:-:S02]  /*5020*/  LOP3.LUT P0, RZ, R133, 0x1f, RZ, 0xc0, !PT ;  /* 0x0000001f85ff7812 */ /* 0x000fc4000780c0ff */
[----:B------:R-:W-:-:S04]  /*5030*/  MOV R144, UR25 ;  /* 0x0000001900907c02 */ /* 0x000fc80008000f00 */
[----:B------:R-:W-:Y:S01]  /*5040*/  ISETP.LT.OR P2, PT, R144, 0x2, P0 ;  /* 0x000000029000780c */ /* 0x000fe20000741670 */
[----:B------:R-:W-:Y:S01]  /*5050*/  UIMAD UR56, UR55, UR36, URZ ;  /* 0x00000024373872a4 */ /* 0x000fe2000f8e023f */
[----:B------:R-:W-:Y:S01]  /*5060*/  UMOV UR16, UR12 ;  /* 0x0000000c00107c82 */ /* 0x000fe20008000000 */
[----:B------:R-:W-:Y:S02]  /*5070*/  UMOV UR17, UR47 ;  /* 0x0000002f00117c82 */ /* 0x000fe40008000000 */
[----:B------:R-:W-:Y:S02]  /*5080*/  UIMAD UR56, UR5, UR37, UR56 ;  /* 0x00000025053872a4 */ /* 0x000fe4000f8e0238 */
[----:B------:R-:W-:-:S04]  /*5090*/  UIMAD.WIDE.U32 UR16, UR5, UR36, UR16 ;  /* 0x00000024051072a5 */ /* 0x000fc8000f8e0010 */
[----:B------:R-:W-:Y:S02]  /*50a0*/  ULEA UR57, UP0, UR16, UR38, 0x2 ;  /* 0x0000002610397291 */ /* 0x000fe4000f80103f */
[----:B------:R-:W-:Y:S01]  /*50b0*/  UIADD3 UR17, UR17, UR56, URZ ;  /* 0x0000003811117290 */ /* 0x000fe2000fffe03f */
[----:B0-----:R-:W0:Y:S03]  /*50c0*/  @!P2 LDC R5, c[0x0][0x21c] ;  /* 0x00008700ff05ab82 */ /* 0x001e260000000800 */
[----:B------:R-:W-:Y:S01]  /*50d0*/  ULEA.HI.X UR16, UR16, UR39, UR17, 0x2, UP0 ;  /* 0x0000002710107291 */ /* 0x000fe200080f1411 */
[----:B-1----:R-:W-:-:S05]  /*50e0*/  MOV R2, UR57 ;  /* 0x0000003900027c02 */ /* 0x002fca0008000f00 */
[----:B------:R-:W-:-:S05]  /*50f0*/  MOV R3, UR16 ;  /* 0x0000001000037c02 */ /* 0x000fca0008000f00 */
[----:B------:R1:W5:Y:S02]  /*5100*/  LDG.E R152, desc[UR26][R2.64] ;  /* 0x0000001a02987981 */ /* 0x000364000c1e1900 */
[----:B-1----:R-:W-:-:S04]  /*5110*/  MOV R2, UR25 ;  /* 0x0000001900027c02 */ /* 0x002fc80008000f00 */
[----:B------:R-:W-:-:S05]  /*5120*/  @!P2 IADD3 R2, R2, -0x2, RZ ;  /* 0xfffffffe0202a810 */ /* 0x000fca0007ffe0ff */
[----:B0-----:R-:W-:Y:S01]  /*5130*/  @!P2 IMAD R2, R2, R5, UR5 ;  /* 0x000000050202ae24 */ /* 0x001fe2000f8e0205 */
[----:B------:R-:W-:Y:S01]  /*5140*/  ULEA UR16, UR45, UR5, 0x8 ;  /* 0x000000052d107291 */ /* 0x000fe2000f8e403f */
[C---:B------:R-:W-:Y:S02]  /*5150*/  ISETP.NE.AND P1, PT, R133.reuse, RZ, PT ;  /* 0x000000ff8500720c */ /* 0x040fe40003f25270 */
[----:B------:R-:W-:-:S04]  /*5160*/  IADD3 R144, R133, 0x200, RZ ;  /* 0x0000020085907810 */ /* 0x000fc80007ffe0ff */
[----:B------:R-:W-:-:S04]  /*5170*/  SEL R3, R144, UR16, P1 ;  /* 0x0000001090037c07 */ /* 0x000fc80008800000 */
[----:B------:R-:W-:Y:S02]  /*5180*/  LEA R4, R3, R130, 0x2 ;  /* 0x0000008203047211 */ /* 0x000fe400078e10ff */
[----:B------:R-:W-:Y:S01]  /*5190*/  ISETP.NE.AND P3, PT, R133, 0x3f, PT ;  /* 0x0000003f8500780c */ /* 0x000fe20003f65270 */
[----:B------:R-:W-:Y:S02]  /*51a0*/  HADD2.F32 R161, -RZ, R91.H0_H0 ;  /* 0x2000005bffa17230 */ /* 0x000fe40000004100 */
[----:B------:R-:W-:-:S03]  /*51b0*/  HADD2.F32 R159, -RZ, R90.H0_H0 ;  /* 0x2000005aff9f7230 */ /* 0x000fc60000004100 */
[----:B------:R-:W-:Y:S01]  /*51c0*/  FMUL.FTZ R241, R161, R68 ;  /* 0x00000044a1f17220 */ /* 0x000fe20000410000 */
[----:B------:R-:W-:Y:S02]  /*51d0*/  HADD2.F32 R157, -RZ, R89.H0_H0 ;  /* 0x20000059ff9d7230 */ /* 0x000fe40000004100 */
[----:B------:R-:W-:-:S04]  /*51e0*/  FMUL.FTZ R190, R159, R66 ;  /* 0x000000429fbe7220 */ /* 0x000fc80000410000 */
[----:B------:R-:W-:Y:S01]  /*51f0*/  @P3 LEA R199, R133, R130, 0x2 ;  /* 0x0000008285c73211 */ /* 0x000fe200078e10ff */
[----:B------:R-:W-:Y:S02]  /*5200*/  HADD2.F32 R155, -RZ, R88.H0_H0 ;  /* 0x20000058ff9b7230 */ /* 0x000fe40000004100 */
        /* <DEDUP_REMOVED lines=11> */
[----:B---3--:R1:W-:Y:S04]  /*52c0*/  STS.U16 [R112], R7 ;  /* 0x0000000770007388 */ /* 0x0083e80000000400 */
[----:B------:R-:W-:Y:S04]  /*52d0*/  STS.U16 [R111+0x40], R6 ;  /* 0x000040066f007388 */ /* 0x000fe80000000400 */
[----:B------:R-:W-:Y:S04]  /*52e0*/  STS.U16 [R110+0x80], R9 ;  /* 0x000080096e007388 */ /* 0x000fe80000000400 */
[----:B----4-:R2:W-:Y:S04]  /*52f0*/  STS.U16 [R109+0xc0], R8 ;  /* 0x0000c0086d007388 */ /* 0x0105e80000000400 */
        /* <DEDUP_REMOVED lines=13> */
[----:B------:R-:W4:Y:S01]  /*53d0*/  LDS.U16 R215, [R96+0x2] ;  /* 0x0000020060d77984 */ /* 0x000f220000000400 */
[----:B------:R-:W-:-:S03]  /*53e0*/  FMUL.FTZ R170, R5, R72 ;  /* 0x0000004805aa7220 */ /* 0x000fc60000410000 */
[----:B------:R-:W0:Y:S04]  /*53f0*/  LDS.U16 R214, [R96] ;  /* 0x0000000060d67984 */ /* 0x000e280000000400 */
[----:B------:R-:W0:Y:S04]  /*5400*/  LDS.U16 R217, [R96+0x6] ;  /* 0x0000060060d97984 */ /* 0x000e280000000400 */
[----:B------:R-:W0:Y:S04]  /*5410*/  LDS.U16 R216, [R96+0x4] ;  /* 0x0000040060d87984 */ /* 0x000e280000000400 */
[----:B------:R-:W0:Y:S04]  /*5420*/  LDS.U16 R219, [R96+0xa] ;  /* 0x00000a0060db7984 */ /* 0x000e280000000400 */
[----:B------:R-:W0:Y:S04]  /*5430*/  LDS.U16 R218, [R96+0x8] ;  /* 0x0000080060da7984 */ /* 0x000e280000000400 */
[----:B------:R-:W0:Y:S04]  /*5440*/  LDS.U16 R221, [R96+0xe] ;  /* 0x00000e0060dd7984 */ /* 0x000e280000000400 */
        /* <DEDUP_REMOVED lines=8> */
[----:B------:R-:W4:Y:S04]  /*54d0*/  LDS.U16 R193, [R96+0x1c] ;  /* 0x00001c0060c17984 */ /* 0x000f280000000400 */
[----:B0-----:R0:W-:Y:S01]  /*54e0*/  STS [R4+0x1d10], R203 ;  /* 0x001d10cb04007388 */ /* 0x0011e20000000800 */
[----:B------:R-:W-:Y:S01]  /*54f0*/  BAR.SYNC.DEFER_BLOCKING 0x0 ;  /* 0x0000000000007b1d */ /* 0x000fe20000010000 */
[C---:B------:R-:W-:Y:S01]  /*5500*/  FMUL.FTZ R169, R5.reuse, R71 ;  /* 0x0000004705a97220 */ /* 0x040fe20000410000 */
[----:B-1----:R-:W-:Y:S01]  /*5510*/  HFMA2.MMA R7, -RZ, RZ, 0, 4.76837158203125e-07 ;  /* 0x00000008ff077435 */ /* 0x002fe200000001ff */
[----:B------:R-:W-:-:S03]  /*5520*/  FMUL.FTZ R168, R5, R70 ;  /* 0x0000004605a87220 */ /* 0x000fc60000410000 */
[----:B------:R-:W0:Y:S01]  /*5530*/  MUFU.EX2 R170, R170 ;  /* 0x000000aa00aa7308 */ /* 0x000e220000000800 */
[----:B------:R-:W-:Y:S01]  /*5540*/  FMUL.FTZ R167, R5, R69 ;  /* 0x0000004505a77220 */ /* 0x000fe20000410000 */
[----:B--2---:R-:W-:Y:S01]  /*5550*/  HFMA2.MMA R8, -RZ, RZ, 1.875, 0 ;  /* 0x3f800000ff087435 */ /* 0x004fe200000001ff */
[----:B---3--:R-:W-:-:S05]  /*5560*/  HADD2.F32 R142, -RZ, R196.H0_H0 ;  /* 0x200000c4ff8e7230 */ /* 0x008fca0000004100 */
[----:B------:R-:W1:Y:S01]  /*5570*/  MUFU.EX2 R169, R169 ;  /* 0x000000a900a97308 */ /* 0x000e620000000800 */
[----:B------:R-:W-:Y:S02]  /*5580*/  HADD2.F32 R143, -RZ, R95.H0_H0 ;  /* 0x2000005fff8f7230 */ /* 0x000fe40000004100 */
[----:B------:R-:W-:Y:S01]  /*5590*/  FMUL.FTZ R166, R5, R68 ;  /* 0x0000004405a67220 */ /* 0x000fe20000410000 */
[----:B------:R-:W-:Y:S01]  /*55a0*/  MOV R9, RZ ;  /* 0x000000ff00097202 */ /* 0x000fe20000000f00 */
[----:B------:R-:W-:-:S03]  /*55b0*/  @!P2 IMAD.WIDE R2, R2, R7, UR8 ;  /* 0x000000080202ae25 */ /* 0x000fc6000f8e0207 */
[----:B------:R-:W2:Y:S01]  /*55c0*/  MUFU.EX2 R168, R168 ;  /* 0x000000a800a87308 */ /* 0x000ea20000000800 */
[----:B------:R-:W-:Y:S02]  /*55d0*/  HADD2.F32 R140, -RZ, R94.H0_H0 ;  /* 0x2000005eff8c7230 */ /* 0x000fe40000004100 */
[----:B------:R-:W-:Y:S01]  /*55e0*/  FMUL.FTZ R165, R5, R66 ;  /* 0x0000004205a57220 */ /* 0x000fe20000410000 */
[----:B------:R-:W-:Y:S01]  /*55f0*/  FMUL.FTZ R184, R142, R73 ;  /* 0x000000498eb87220 */ /* 0x000fe20000410000 */
[----:B------:R-:W-:Y:S01]  /*5600*/  FMUL.FTZ R195, R143, R72 ;  /* 0x000000488fc37220 */ /* 0x000fe20000410000 */
[----:B------:R3:W5:Y:S02]  /*5610*/  @!P2 LDG.E.64 R8, desc[UR26][R2.64] ;  /* 0x0000001a0208a981 */ /* 0x000764000c1e1b00 */
[----:B------:R-:W4:Y:S01]  /*5620*/  MUFU.EX2 R167, R167 ;  /* 0x000000a700a77308 */ /* 0x000f220000000800 */
[----:B------:R-:W-:Y:S02]  /*5630*/  HADD2.F32 R141, -RZ, R93.H0_H0 ;  /* 0x2000005dff8d7230 */ /* 0x000fe40000004100 */
[----:B0-----:R-:W-:Y:S01]  /*5640*/  FMUL.FTZ R4, R203, R170 ;  /* 0x000000aacb047220 */ /* 0x001fe20000410000 */
[----:B------:R-:W-:Y:S01]  /*5650*/  FMUL.FTZ R164, R5, R64 ;  /* 0x0000004005a47220 */ /* 0x000fe20000410000 */
[----:B------:R-:W-:Y:S01]  /*5660*/  FMUL.FTZ R186, R140, R71 ;  /* 0x000000478cba7220 */ /* 0x000fe20000410000 */
[----:B------:R-:W-:-:S02]  /*5670*/  HADD2.F32 R150, -RZ, R92.H0_H0 ;  /* 0x2000005cff967230 */ /* 0x000fc40000004100 */
[C---:B------:R-:W-:Y:S01]  /*5680*/  FMUL.FTZ R163, R5.reuse, R62 ;  /* 0x0000003e05a37220 */ /* 0x040fe20000410000 */
[----:B------:R-:W-:Y:S01]  /*5690*/  FMUL.FTZ R162, R5, R60 ;  /* 0x0000003c05a27220 */ /* 0x000fe20000410000 */
[----:B------:R-:W0:Y:S01]  /*56a0*/  MUFU.EX2 R166, R166 ;  /* 0x000000a600a67308 */ /* 0x000e220000000800 */
[----:B---3--:R-:W-:Y:S01]  /*56b0*/  FFMA.FTZ R2, R184, R170, R195 ;  /* 0x000000aab8027223 */ /* 0x008fe200000100c3 */
[----:B-1----:R-:W-:Y:S01]  /*56c0*/  FMUL.FTZ R3, R169, R4 ;  /* 0x00000004a9037220 */ /* 0x002fe20000410000 */
[----:B------:R-:W-:Y:S01]  /*56d0*/  FMUL.FTZ R197, R141, R70 ;  /* 0x000000468dc57220 */ /* 0x000fe20000410000 */
[----:B------:R-:W-:Y:S01]  /*56e0*/  FMUL.FTZ R160, R5, R58 ;  /* 0x0000003a05a07220 */ /* 0x000fe20000410000 */
[----:B------:R-:W-:Y:S01]  /*56f0*/  FFMA.FTZ R2, R169, R2, R186 ;  /* 0x00000002a9027223 */ /* 0x000fe200000100ba */
[C---:B------:R-:W-:Y:S01]  /*5700*/  FMUL.FTZ R158, R5.reuse, R56 ;  /* 0x00000038059e7220 */ /* 0x040fe20000410000 */
[----:B------:R-:W-:Y:S01]  /*5710*/  FMUL.FTZ R156, R5, R54 ;  /* 0x00000036059c7220 */ /* 0x000fe20000410000 */
[----:B------:R-:W1:Y:S01]  /*5720*/  MUFU.EX2 R165, R165 ;  /* 0x000000a500a57308 */ /* 0x000e620000000800 */
[----:B--2---:R-:W-:Y:S01]  /*5730*/  FMUL.FTZ R4, R168, R3 ;  /* 0x00000003a8047220 */ /* 0x004fe20000410000 */
[----:B------:R-:W-:Y:S01]  /*5740*/  FMUL.FTZ R188, R150, R69 ;  /* 0x0000004596bc7220 */ /* 0x000fe20000410000 */
[----:B------:R-:W-:Y:S01]  /*5750*/  FFMA.FTZ R2, R168, R2, R197 ;  /* 0x00000002a8027223 */ /* 0x000fe200000100c5 */
[----:B------:R-:W2:Y:S04]  /*5760*/  @P3 LDS R199, [R199+0x2514] ;  /* 0x00251400c7c73984 */ /* 0x000ea80000000800 */
[----:B------:R-:W3:Y:S01]  /*5770*/  MUFU.EX2 R164, R164 ;  /* 0x000000a400a47308 */ /* 0x000ee20000000800 */
[C---:B----4-:R-:W-:Y:S01]  /*5780*/  FMUL.FTZ R3, R167.reuse, R4 ;  /* 0x00000004a7037220 */ /* 0x050fe20000410000 */
[----:B------:R-:W-:-:S06]  /*5790*/  FFMA.FTZ R2, R167, R2, R188 ;  /* 0x00000002a7027223 */ /* 0x000fcc00000100bc */
[----:B------:R-:W4:Y:S01]  /*57a0*/  MUFU.EX2 R163, R163 ;  /* 0x000000a300a37308 */ /* 0x000f220000000800 */
[C---:B0-----:R-:W-:Y:S01]  /*57b0*/  FMUL.FTZ R4, R166.reuse, R3 ;  /* 0x00000003a6047220 */ /* 0x041fe20000410000 */
[----:B------:R-:W-:-:S06]  /*57c0*/  FFMA.FTZ R2, R166, R2, R241 ;  /* 0x00000002a6027223 */ /* 0x000fcc00000100f1 */
[----:B------:R-:W0:Y:S01]  /*57d0*/  MUFU.EX2 R162, R162 ;  /* 0x000000a200a27308 */ /* 0x000e220000000800 */
[C---:B-1----:R-:W-:Y:S01]  /*57e0*/  FMUL.FTZ R3, R165.reuse, R4 ;  /* 0x00000004a5037220 */ /* 0x042fe20000410000 */
[----:B------:R-:W-:-:S06]  /*57f0*/  FFMA.FTZ R2, R165, R2, R190 ;  /* 0x00000002a5027223 */ /* 0x000fcc00000100be */
[----:B------:R-:W1:Y:S01]  /*5800*/  MUFU.EX2 R160, R160 ;  /* 0x000000a000a07308 */ /* 0x000e620000000800 */
[C---:B---3--:R-:W-:Y:S01]  /*5810*/  FMUL.FTZ R4, R164.reuse, R3 ;  /* 0x00000003a4047220 */ /* 0x048fe20000410000 */
[----:B------:R-:W-:Y:S01]  /*5820*/  FMUL.FTZ R154, R5, R51 ;  /* 0x00000033059a7220 */ /* 0x000fe20000410000 */
[----:B------:R-:W-:-:S05]  /*5830*/  FFMA.FTZ R2, R164, R2, R239 ;  /* 0x00000002a4027223 */ /* 0x000fca00000100ef */
[----:B------:R-:W3:Y:S01]  /*5840*/  MUFU.EX2 R158, R158 ;  /* 0x0000009e009e7308 */ /* 0x000ee20000000800 */
[----:B----4-:R-:W-:Y:S01]  /*5850*/  FMUL.FTZ R3, R163, R4 ;  /* 0x00000004a3037220 */ /* 0x010fe20000410000 */
[----:B------:R-:W-:Y:S01]  /*5860*/  FMUL.FTZ R171, R5, R46 ;  /* 0x0000002e05ab7220 */ /* 0x000fe20000410000 */
[----:B------:R-:W-:-:S05]  /*5870*/  FFMA.FTZ R2, R163, R2, R200 ;  /* 0x00000002a3027223 */ /* 0x000fca00000100c8 */
[----:B------:R-:W4:Y:S01]  /*5880*/  MUFU.EX2 R156, R156 ;  /* 0x0000009c009c7308 */ /* 0x000f220000000800 */
[----:B------:R-:W-:Y:S02]  /*5890*/  HADD2.F32 R149, -RZ, R85.H0_H0 ;  /* 0x20000055ff957230 */ /* 0x000fe40000004100 */
[C---:B0-----:R-:W-:Y:S01]  /*58a0*/  FMUL.FTZ R3, R162.reuse, R3 ;  /* 0x00000003a2037220 */ /* 0x041fe20000410000 */
[----:B------:R-:W-:Y:S01]  /*58b0*/  FFMA.FTZ R2, R162, R2, R237 ;  /* 0x00000002a2027223 */ /* 0x000fe200000100ed */
[----:B------:R-:W-:-:S03]  /*58c0*/  FMUL.FTZ R182, R5, R41 ;  /* 0x0000002905b67220 */ /* 0x000fc60000410000 */
[----:B------:R-:W0:Y:S01]  /*58d0*/  MUFU.EX2 R154, R154 ;  /* 0x0000009a009a7308 */ /* 0x000e220000000800 */
[----:B------:R-:W-:Y:S02]  /*58e0*/  HADD2.F32 R147, -RZ, R84.H0_H0 ;  /* 0x20000054ff937230 */ /* 0x000fe40000004100 */
[C---:B-1----:R-:W-:Y:S01]  /*58f0*/  FMUL.FTZ R3, R160.reuse, R3 ;  /* 0x00000003a0037220 */ /* 0x042fe20000410000 */
[----:B------:R-:W-:Y:S01]  /*5900*/  FMUL.FTZ R233, R149, R56 ;  /* 0x0000003895e97220 */ /* 0x000fe20000410000 */
[----:B------:R-:W-:-:S03]  /*5910*/  FFMA.FTZ R2, R160, R2, R235 ;  /* 0x00000002a0027223 */ /* 0x000fc600000100eb */
[----:B------:R-:W1:Y:S01]  /*5920*/  MUFU.EX2 R171, R171 ;  /* 0x000000ab00ab7308 */ /* 0x000e620000000800 */
[----:B------:R-:W-:Y:S02]  /*5930*/  HADD2.F32 R148, -RZ, R83.H0_H0 ;  /* 0x20000053ff947230 */ /* 0x000fe40000004100 */
[C---:B---3--:R-:W-:Y:S01]  /*5940*/  FMUL.FTZ R3, R158.reuse, R3 ;  /* 0x000000039e037220 */ /* 0x048fe20000410000 */
[----:B------:R-:W-:Y:S01]  /*5950*/  FMUL.FTZ R231, R147, R54 ;  /* 0x0000003693e77220 */ /* 0x000fe20000410000 */
[----:B------:R-:W-:-:S03]  /*5960*/  FFMA.FTZ R2, R158, R2, R233 ;  /* 0x000000029e027223 */ /* 0x000fc600000100e9 */
[----:B------:R-:W3:Y:S01]  /*5970*/  MUFU.EX2 R182, R182 ;  /* 0x000000b600b67308 */ /* 0x000ee20000000800 */
[----:B------:R-:W-:Y:S02]  /*5980*/  HADD2.F32 R145, -RZ, R82.H0_H0 ;  /* 0x20000052ff917230 */ /* 0x000fe40000004100 */
[----:B----4-:R-:W-:Y:S01]  /*5990*/  FMUL.FTZ R3, R156, R3 ;  /* 0x000000039c037220 */ /* 0x010fe20000410000 */
[----:B------:R-:W-:Y:S01]  /*59a0*/  FMUL.FTZ R209, R148, R51 ;  /* 0x0000003394d17220 */ /* 0x000fe20000410000 */
[----:B------:R-:W-:Y:S01]  /*59b0*/  FFMA.FTZ R2, R156, R2, R231 ;  /* 0x000000029c027223 */ /* 0x000fe200000100e7 */
[----:B------:R-:W-:Y:S02]  /*59c0*/  HADD2.F32 R146, -RZ, R81.H0_H0 ;  /* 0x20000051ff927230 */ /* 0x000fe40000004100 */
[C---:B0-----:R-:W-:Y:S01]  /*59d0*/  FMUL.FTZ R4, R154.reuse, R3 ;  /* 0x000000039a047220 */ /* 0x041fe20000410000 */
[----:B------:R-:W-:Y:S01]  /*59e0*/  FMUL.FTZ R210, R145, R46 ;  /* 0x0000002e91d27220 */ /* 0x000fe20000410000 */
[----:B------:R-:W-:-:S02]  /*59f0*/  FFMA.FTZ R2, R154, R2, R209 ;  /* 0x000000029a027223 */ /* 0x000fc400000100d1 */
[C---:B-1----:R-:W-:Y:S01]  /*5a00*/  FMUL.FTZ R3, R171.reuse, R4 ;  /* 0x00000004ab037220 */ /* 0x042fe20000410000 */
        /* <DEDUP_REMOVED lines=18> */
.L_x_3987:
[----:B------:R-:W-:Y:S05]  /*5b30*/  BSYNC B0 ;  /* 0x0000000000007941 */ /* 0x000fea0003800000 */
.L_x_3986:
        /* <DEDUP_REMOVED lines=10> */
[----:B------:R-:W-:Y:S01]  /*5be0*/  FMUL.FTZ R185, R61, R198 ;  /* 0x000000c63db97220 */ /* 0x000fe20000410000 */
[----:B------:R-:W-:Y:S02]  /*5bf0*/  HADD2.F32 R216, -RZ, R216.H0_H0 ;  /* 0x200000d8ffd87230 */ /* 0x000fe40000004100 */
[C---:B-1----:R-:W-:Y:S01]  /*5c00*/  FMUL.FTZ R3, R152.reuse, R215 ;  /* 0x000000d798037220 */ /* 0x042fe20000410000 */
        /* <DEDUP_REMOVED lines=38> */
[----:B------:R-:W-:Y:S01]  /*5e70*/  LEA R2, R133, R130, 0x4 ;  /* 0x0000008285027211 */ /* 0x000fe200078e20ff */
        /* <DEDUP_REMOVED lines=27> */
.L_x_4052:
[----:B------:R-:W-:Y:S01]  /*6030*/  ISETP.GE.AND P3, PT, R132, 0x10, PT ;  /* 0x000000108400780c */ /* 0x000fe20003f66270 */
[----:B------:R-:W-:-:S12]  /*6040*/  UMOV UR16, 0xffffffff ;  /* 0xffffffff00107882 */ /* 0x000fd80000000000 */
[C---:B-12---:R-:W-:Y:S01]  /*6050*/  @P3 FFMA.FTZ R7, R6.reuse, R11, R7 ;  /* 0x0000000b06073223 */ /* 0x046fe20000010007 */
[----:B---3--:R-:W-:Y:S01]  /*6060*/  @P3 FMUL.FTZ R6, R6, R3 ;  /* 0x0000000306063220 */ /* 0x008fe20000410000 */
[----:B------:R-:W-:Y:S06]  /*6070*/  BRA.DIV UR16, `(.L_x_3990) ;  /* 0x0000005210ec7947 */ /* 0x000fec000b800000 */
.L_x_4055:
[----:B------:R-:W-:-:S03]  /*6080*/  UMOV UR16, 0xffffffff ;  /* 0xffffffff00107882 */ /* 0x000fc60000000000 */
[----:B------:R-:W-:Y:S05]  /*6090*/  BRA.DIV UR16, `(.L_x_3991) ;  /* 0x00000056100c7947 */ /* 0x000fea000b800000 */
.L_x_4058:
[----:B------:R-:W-:-:S03]  /*60a0*/  UMOV UR16, 0xffffffff ;  /* 0xffffffff00107882 */ /* 0x000fc60000000000 */
[----:B------:R-:W-:Y:S05]  /*60b0*/  BRA.DIV UR16, `(.L_x_3992) ;  /* 0x00000056102c7947 */ /* 0x000fea000b800000 */
[----:B------:R-:W1:Y:S04]  /*60c0*/  SHFL.UP PT, R6, R6, 0x1, RZ ;  /* 0x0420000006067989 */ /* 0x000e6800000e00ff */
[----:B------:R-:W2:Y:S04]  /*60d0*/  SHFL.UP PT, R7, R7, 0x1, RZ ;  /* 0x0420000007077989 */ /* 0x000ea800000e00ff */
[----:B------:R-:W3:Y:S04]  /*60e0*/  SHFL.IDX PT, R8, R8, RZ, 0x1f ;  /* 0x00001fff08087589 */ /* 0x000ee800000e0000 */
[----:B------:R-:W4:Y:S02]  /*60f0*/  SHFL.IDX PT, R9, R9, RZ, 0x1f ;  /* 0x00001fff09097589 */ /* 0x000f2400000e0000 */
.L_x_4064:
[C---:B-12-4-:R-:W-:Y:S01]  /*6100*/  @P1 FFMA.FTZ R9, R6.reuse, R9, R7 ;  /* 0x0000000906091223 */ /* 0x056fe20000010007 */
[----:B---3--:R-:W-:-:S03]  /*6110*/  @P1 FMUL.FTZ R8, R6, R8 ;  /* 0x0000000806081220 */ /* 0x008fc60000410000 */
[C---:B------:R-:W-:Y:S01]  /*6120*/  FFMA.FTZ R11, R4.reuse, R9, R5 ;  /* 0x00000009040b7223 */ /* 0x040fe20000010005 */
[----:B------:R-:W-:-:S05]  /*6130*/  FMUL.FTZ R10, R4, R8 ;  /* 0x00000008040a7220 */ /* 0x000fca0000410000 */
[----:B------:R1:W-:Y:S02]  /*6140*/  STS.128 [R2+0x1900], R8 ;  /* 0x0019000802007388 */ /* 0x0003e40000000c00 */
.L_x_3988:
[----:B------:R-:W-:Y:S05]  /*6150*/  WARPSYNC.ALL ;  /* 0x0000000000007948 */ /* 0x000fea0003800000 */
[----:B------:R-:W-:Y:S01]  /*6160*/  BAR.SYNC.DEFER_BLOCKING 0x0 ;  /* 0x0000000000007b1d */ /* 0x000fe20000010000 */
[C---:B0-----:R-:W-:Y:S01]  /*6170*/  FMUL.FTZ R4, R182.reuse, R199 ;  /* 0x000000c7b6047220 */ /* 0x041fe20000410000 */
[----:B------:R-:W-:Y:S01]  /*6180*/  FFMA.FTZ R3, R182, R198, R201 ;  /* 0x000000c6b6037223 */ /* 0x000fe200000100c9 */
[----:B-1----:R-:W-:Y:S02]  /*6190*/  MOV R9, UR5 ;  /* 0x0000000500097c02 */ /* 0x002fe40008000f00 */
[C---:B------:R-:W-:Y:S01]  /*61a0*/  FMUL.FTZ R5, R171.reuse, R4 ;  /* 0x00000004ab057220 */ /* 0x040fe20000410000 */
[----:B------:R-:W-:Y:S01]  /*61b0*/  FFMA.FTZ R3, R171, R3, R180 ;  /* 0x00000003ab037223 */ /* 0x000fe200000100b4 */
[----:B------:R-:W-:-:S02]  /*61c0*/  MOV R4, UR53 ;  /* 0x0000003500047c02 */ /* 0x000fc40008000f00 */
[C---:B------:R-:W-:Y:S01]  /*61d0*/  FMUL.FTZ R5, R154.reuse, R5 ;  /* 0x000000059a057220 */ /* 0x040fe20000410000 */
[----:B------:R-:W-:Y:S01]  /*61e0*/  FFMA.FTZ R3, R154, R3, R189 ;  /* 0x000000039a037223 */ /* 0x000fe200000100bd */
[----:B------:R-:W-:Y:S02]  /*61f0*/  ISETP.LE.OR P0, PT, R4, UR25, P0 ;  /* 0x0000001904007c0c */ /* 0x000fe40008703670 */
[C---:B------:R-:W-:Y:S01]  /*6200*/  FMUL.FTZ R5, R156.reuse, R5 ;  /* 0x000000059c057220 */ /* 0x040fe20000410000 */
[----:B------:R-:W-:-:S03]  /*6210*/  FFMA.FTZ R3, R156, R3, R185 ;  /* 0x000000039c037223 */ /* 0x000fc600000100b9 */
[C---:B------:R-:W-:Y:S01]  /*6220*/  FMUL.FTZ R5, R158.reuse, R5 ;  /* 0x000000059e057220 */ /* 0x040fe20000410000 */
[----:B------:R-:W-:-:S03]  /*6230*/  FFMA.FTZ R3, R158, R3, R187 ;  /* 0x000000039e037223 */ /* 0x000fc600000100bb */
[C---:B------:R-:W-:Y:S01]  /*6240*/  FMUL.FTZ R5, R160.reuse, R5 ;  /* 0x00000005a0057220 */ /* 0x040fe20000410000 */
[----:B------:R-:W-:Y:S01]  /*6250*/  FFMA.FTZ R3, R160, R3, R181 ;  /* 0x00000003a0037223 */ /* 0x000fe200000100b5 */
[----:B------:R-:W0:Y:S01]  /*6260*/  LDS R2, [R212+0x1904] ;  /* 0x00190400d4027984 */ /* 0x000e220000000800 */
[----:B------:R-:W-:Y:S02]  /*6270*/  @!P0 LEA R6, R9, R130, 0x3 ;  /* 0x0000008209068211 */ /* 0x000fe400078e18ff */
        /* <DEDUP_REMOVED lines=79> */
.L_x_4081:
        /* <DEDUP_REMOVED lines=9> */
.L_x_3993:
[----:B------:R-:W-:Y:S05]  /*6800*/  WARPSYNC.ALL ;  /* 0x0000000000007948 */ /* 0x000fea0003800000 */
[----:B-1----:R-:W-:Y:S01]  /*6810*/  SHF.R.S32.HI R10, RZ, 0x1f, R139 ;  /* 0x0000001fff0a7819 */ /* 0x002fe2000001148b */
        /* <DEDUP_REMOVED lines=14> */
[----:B------:R-:W-:-:S02]  /*6900*/  IMAD R8, R14, UR50, RZ ;  /* 0x000000320e087c24 */ /* 0x000fc4000f8e02ff */
[----:B------:R-:W-:Y:S01]  /*6910*/  FMUL.FTZ R229, R229, R204 ;  /* 0x000000cce5e57220 */ /* 0x000fe20000410000 */
[----:B------:R-:W-:Y:S01]  /*6920*/  FMUL.FTZ R213, R213, R206 ;  /* 0x000000ced5d57220 */ /* 0x000fe20000410000 */
[----:B------:R-:W-:Y:S01]  /*6930*/  FFMA.FTZ R4, R78, R217, R5 ;  /* 0x000000d94e047223 */ /* 0x000fe20000010005 */
[----:B------:R-:W-:Y:S02]  /*6940*/  IMAD R9, R15, UR49, R8 ;  /* 0x000000310f097c24 */ /* 0x000fe4000f8e0208 */
[----:B------:R-:W-:Y:S01]  /*6950*/  FMUL.FTZ R207, R207, R208 ;  /* 0x000000d0cfcf7220 */ /* 0x000fe20000410000 */
[----:B------:R-:W-:Y:S02]  /*6960*/  IMAD R10, R10, UR42, RZ ;  /* 0x0000002a0a0a7c24 */ /* 0x000fe4000f8e02ff */
[----:B------:R-:W-:Y:S01]  /*6970*/  FFMA.FTZ R5, R77, R218, R4 ;  /* 0x000000da4d057223 */ /* 0x000fe20000010004 */
[----:B------:R-:W-:Y:S01]  /*6980*/  FMUL.FTZ R205, R205, R209 ;  /* 0x000000d1cdcd7220 */ /* 0x000fe20000410000 */
[----:B------:R-:W-:Y:S01]  /*6990*/  UIMAD UR56, UR4, -0x400, UR48 ;  /* 0xfffffc00043878a4 */ /* 0x000fe2000f8e0230 */
[----:B------:R-:W0:Y:S01]  /*69a0*/  LDS R7, [R212+0x1b14] ;  /* 0x001b1400d4077984 */ /* 0x000e220000000800 */
[----:B------:R-:W-:Y:S01]  /*69b0*/  FFMA.FTZ R4, R76, R219, R5 ;  /* 0x000000db4c047223 */ /* 0x000fe20000010005 */
[----:B------:R-:W-:Y:S01]  /*69c0*/  HFMA2.MMA R5, -RZ, RZ, 0, 0 ;  /* 0x00000000ff057435 */ /* 0x000fe200000001ff */
[----:B------:R-:W-:Y:S01]  /*69d0*/  FMUL.FTZ R193, R193, R210 ;  /* 0x000000d2c1c17220 */ /* 0x000fe20000410000 */
[----:B------:R-:W-:Y:S01]  /*69e0*/  FMUL.FTZ R191, R191, R211 ;  /* 0x000000d3bfbf7220 */ /* 0x000fe20000410000 */
[----:B------:R-:W-:Y:S01]  /*69f0*/  FFMA.FTZ R223, R75, R223, R4 ;  /* 0x000000df4bdf7223 */ /* 0x000fe20000010004 */
[----:B------:R-:W-:Y:S01]  /*6a00*/  ISETP.NE.AND P0, PT, R133, RZ, PT ;  /* 0x000000ff8500720c */ /* 0x000fe20003f05270 */
[----:B------:R-:W-:-:S02]  /*6a10*/  USHF.R.S32.HI UR57, URZ, 0x1f, UR56 ;  /* 0x0000001f3f397899 */ /* 0x000fc40008011438 */
[----:B------:R-:W-:Y:S01]  /*6a20*/  MOV R11, UR56 ;  /* 0x00000038000b7c02 */ /* 0x000fe20008000f00 */
[----:B------:R-:W-:Y:S01]  /*6a30*/  FFMA.FTZ R4, R74, R221, R223 ;  /* 0x000000dd4a047223 */ /* 0x000fe200000100df */
[----:B------:R-:W-:Y:S01]  /*6a40*/  FMUL.FTZ R191, R52, R191 ;  /* 0x000000bf34bf7220 */ /* 0x000fe20000410000 */
[----:B------:R-:W-:Y:S02]  /*6a50*/  BSSY B0, `(.L_x_3995) ;  /* 0x000006d000007945 */ /* 0x000fe40003800000 */
[----:B------:R-:W-:-:S04]  /*6a60*/  FFMA.FTZ R4, R67, R227, R4 ;  /* 0x000000e343047223 */ /* 0x000fc80000010004 */
[----:B------:R-:W-:Y:S01]  /*6a70*/  FFMA.FTZ R6, R65, R225, R4 ;  /* 0x000000e141067223 */ /* 0x000fe20000010004 */
[----:B------:R-:W-:-:S03]  /*6a80*/  MOV R4, R133 ;  /* 0x0000008500047202 */ /* 0x000fc60000000f00 */
[----:B------:R-:W-:Y:S02]  /*6a90*/  FFMA.FTZ R6, R63, R229, R6 ;  /* 0x000000e53f067223 */ /* 0x000fe40000010006 */
[----:B------:R-:W-:-:S04]  /*6aa0*/  IMAD.WIDE.U32 R4, R14, UR49, R4 ;  /* 0x000000310e047c25 */ /* 0x000fc8000f8e0004 */
[----:B------:R-:W-:Y:S01]  /*6ab0*/  FFMA.FTZ R6, R61, R213, R6 ;  /* 0x000000d53d067223 */ /* 0x000fe20000010006 */
[----:B------:R-:W-:-:S03]  /*6ac0*/  IADD3 R5, R5, R9, RZ ;  /* 0x0000000905057210 */ /* 0x000fc60007ffe0ff */
[----:B------:R-:W-:Y:S01]  /*6ad0*/  FFMA.FTZ R8, R59, R207, R6 ;  /* 0x000000cf3b087223 */ /* 0x000fe20000010006 */
[----:B------:R-:W-:-:S03]  /*6ae0*/  IMAD R9, R139, UR43, R10 ;  /* 0x0000002b8b097c24 */ /* 0x000fc6000f8e020a */
        /* <DEDUP_REMOVED lines=9> */
[----:B------:R-:W-:Y:S02]  /*6b80*/  MOV R182, UR51 ;  /* 0x0000003300b67c02 */ /* 0x000fe40008000f00 */
[----:B------:R-:W-:Y:S01]  /*6b90*/  IADD3 R7, R7, R9, RZ ;  /* 0x0000000907077210 */ /* 0x000fe20007ffe0ff */
[----:B------:R-:W-:Y:S01]  /*6ba0*/  FFMA.FTZ R171, R171, R201, R180 ;  /* 0x000000c9abab7223 */ /* 0x000fe200000100b4 */
[C---:B------:R-:W-:Y:S02]  /*6bb0*/  LEA R4, P2, R6.reuse, UR30, 0x2 ;  /* 0x0000001e06047c11 */ /* 0x040fe4000f8410ff */
[----:B------:R-:W-:Y:S01]  /*6bc0*/  IADD3 R8, P1, R6, UR51, RZ ;  /* 0x0000003306087c10 */ /* 0x000fe2000ff3e0ff */
[----:B------:R-:W-:Y:S01]  /*6bd0*/  FFMA.FTZ R189, R154, R171, R189 ;  /* 0x000000ab9abd7223 */ /* 0x000fe200000100bd */
[----:B------:R-:W-:Y:S01]  /*6be0*/  LEA.HI.X R5, R6, UR31, R7, 0x2, P2 ;  /* 0x0000001f06057c11 */ /* 0x000fe200090f1407 */
[----:B------:R-:W-:Y:S01]  /*6bf0*/  FMUL.FTZ R154, R152, R195 ;  /* 0x000000c3989a7220 */ /* 0x000fe20000410000 */
[----:B------:R-:W-:Y:S01]  /*6c00*/  LEA R6, P2, R11, R4, 0x2 ;  /* 0x000000040b067211 */ /* 0x000fe200078410ff */
[----:B------:R-:W-:Y:S01]  /*6c10*/  FFMA.FTZ R185, R156, R189, R185 ;  /* 0x000000bd9cb97223 */ /* 0x000fe200000100b9 */
[----:B------:R-:W-:Y:S01]  /*6c20*/  FADD.FTZ R11, R10, R191 ;  /* 0x000000bf0a0b7221 */ /* 0x000fe20000010000 */
[----:B------:R-:W-:Y:S01]  /*6c30*/  SHF.L.U32 R10, R133, 0x4, RZ ;  /* 0x00000004850a7819 */ /* 0x000fe200000006ff */
[----:B------:R-:W-:Y:S01]  /*6c40*/  FMUL.FTZ R154, R79, R154 ;  /* 0x0000009a4f9a7220 */ /* 0x000fe20000410000 */
[----:B------:R-:W-:Y:S01]  /*6c50*/  FFMA.FTZ R187, R158, R185, R187 ;  /* 0x000000b99ebb7223 */ /* 0x000fe200000100bb */
[----:B------:R-:W-:Y:S01]  /*6c60*/  MOV R9, UR5 ;  /* 0x0000000500097c02 */ /* 0x000fe20008000f00 */
[----:B------:R-:W-:Y:S01]  /*6c70*/  FMUL.FTZ R156, R152, R190 ;  /* 0x000000be989c7220 */ /* 0x000fe20000410000 */
[----:B------:R-:W-:Y:S01]  /*6c80*/  LEA.HI.SX32 R207, R10, R10, 0x1b ;  /* 0x0000000a0acf7211 */ /* 0x000fe200078fdaff */
[----:B------:R-:W-:Y:S01]  /*6c90*/  FFMA.FTZ R181, R160, R187, R181 ;  /* 0x000000bba0b57223 */ /* 0x000fe200000100b5 */
[----:B------:R-:W-:Y:S01]  /*6ca0*/  @!P0 LEA R180, R9, R130, 0x3 ;  /* 0x0000008209b48211 */ /* 0x000fe200078e18ff */
[----:B------:R-:W-:Y:S01]  /*6cb0*/  FMUL.FTZ R156, R75, R156 ;  /* 0x0000009c4b9c7220 */ /* 0x000fe20000410000 */
[----:B------:R-:W-:Y:S01]  /*6cc0*/  LEA R213, R207, R130, 0x2 ;  /* 0x00000082cfd57211 */ /* 0x000fe200078e10ff */
[----:B------:R-:W-:Y:S01]  /*6cd0*/  FFMA.FTZ R183, R162, R181, R183 ;  /* 0x000000b5a2b77223 */ /* 0x000fe200000100b7 */
[----:B------:R-:W-:Y:S01]  /*6ce0*/  LEA.HI.X.SX32 R9, R182, R7, 0x1, P1 ;  /* 0x00000007b6097211 */ /* 0x000fe200008f0eff */
[----:B------:R0:W-:Y:S01]  /*6cf0*/  @!P0 STS.64 [R180+0x2610], R2 ;  /* 0x00261002b4008388 */ /* 0x0001e20000000a00 */
[----:B------:R-:W-:Y:S01]  /*6d00*/  LEA.HI.X R7, R193, R5, R198, 0x2, P2 ;  /* 0x00000005c1077211 */ /* 0x000fe200010f14c6 */
[----:B------:R-:W-:Y:S01]  /*6d10*/  FFMA.FTZ R163, R163, R183, R178 ;  /* 0x000000b7a3a37223 */ /* 0x000fe200000100b2 */
[C---:B------:R-:W-:Y:S01]  /*6d20*/  FMUL.FTZ R191, R152.reuse, R203 ;  /* 0x000000cb98bf7220 */ /* 0x040fe20000410000 */
[----:B------:R1:W-:Y:S01]  /*6d30*/  STS [R213+0x858], R154 ;  /* 0x0008589ad5007388 */ /* 0x0003e20000000800 */
[----:B------:R-:W-:Y:S01]  /*6d40*/  FMUL.FTZ R193, R152, R184 ;  /* 0x000000b898c17220 */ /* 0x000fe20000410000 */
[----:B------:R-:W-:Y:S01]  /*6d50*/  FFMA.FTZ R179, R164, R163, R179 ;  /* 0x000000a3a4b37223 */ /* 0x000fe200000100b3 */
[C---:B------:R-:W-:Y:S01]  /*6d60*/  FMUL.FTZ R207, R152.reuse, R192 ;  /* 0x000000c098cf7220 */ /* 0x040fe20000410000 */
[----:B------:R2:W-:Y:S01]  /*6d70*/  STS [R213+0x868], R156 ;  /* 0x0008689cd5007388 */ /* 0x0005e20000000800 */
[C---:B------:R-:W-:Y:S01]  /*6d80*/  FMUL.FTZ R158, R152.reuse, R202 ;  /* 0x000000ca989e7220 */ /* 0x040fe20000410000 */
[----:B------:R-:W-:Y:S01]  /*6d90*/  FFMA.FTZ R165, R165, R179, R176 ;  /* 0x000000b3a5a57223 */ /* 0x000fe200000100b0 */
[C---:B------:R-:W-:Y:S01]  /*6da0*/  FMUL.FTZ R160, R152.reuse, R204 ;  /* 0x000000cc98a07220 */ /* 0x040fe20000410000 */
[C---:B0-----:R-:W-:Y:S01]  /*6db0*/  FMUL.FTZ R2, R152.reuse, R197 ;  /* 0x000000c598027220 */ /* 0x041fe20000410000 */
[C---:B------:R-:W-:Y:S01]  /*6dc0*/  FMUL.FTZ R3, R152.reuse, R188 ;  /* 0x000000bc98037220 */ /* 0x040fe20000410000 */
[----:B-1----:R-:W-:Y:S01]  /*6dd0*/  FMUL.FTZ R154, R152, R200 ;  /* 0x000000c8989a7220 */ /* 0x002fe20000410000 */
[----:B------:R-:W-:Y:S01]  /*6de0*/  FFMA.FTZ R177, R166, R165, R177 ;  /* 0x000000a5a6b17223 */ /* 0x000fe200000100b1 */
[----:B------:R-:W-:Y:S01]  /*6df0*/  MOV R166, UR44 ;  /* 0x0000002c00a67c02 */ /* 0x000fe20008000f00 */
[----:B------:R-:W-:Y:S01]  /*6e00*/  FMUL.FTZ R2, R77, R2 ;  /* 0x000000024d027220 */ /* 0x000fe20000410000 */
[----:B------:R-:W-:Y:S01]  /*6e10*/  FMUL.FTZ R154, R67, R154 ;  /* 0x0000009a439a7220 */ /* 0x000fe20000410000 */
[----:B------:R-:W-:Y:S01]  /*6e20*/  FMUL.FTZ R3, R76, R3 ;  /* 0x000000034c037220 */ /* 0x000fe20000410000 */
[C---:B------:R-:W-:Y:S01]  /*6e30*/  FMUL.FTZ R162, R152.reuse, R206 ;  /* 0x000000ce98a27220 */ /* 0x040fe20000410000 */
[C---:B--2---:R-:W-:Y:S01]  /*6e40*/  FMUL.FTZ R156, R152.reuse, R209 ;  /* 0x000000d1989c7220 */ /* 0x044fe20000410000 */
[----:B------:R0:W-:Y:S01]  /*6e50*/  STS [R213+0x860], R2 ;  /* 0x00086002d5007388 */ /* 0x0001e20000000800 */
[----:B------:R-:W-:Y:S01]  /*6e60*/  FMUL.FTZ R164, R152, R210 ;  /* 0x000000d298a47220 */ /* 0x000fe20000410000 */
[----:B------:R-:W-:Y:S01]  /*6e70*/  FFMA.FTZ R167, R167, R177, R174 ;  /* 0x000000b1a7a77223 */ /* 0x000fe200000100ae */
[----:B------:R-:W-:Y:S01]  /*6e80*/  FMUL.FTZ R191, R0, R191 ;  /* 0x000000bf00bf7220 */ /* 0x000fe20000410000 */
[----:B------:R1:W-:Y:S01]  /*6e90*/  STS [R213+0x870], R154 ;  /* 0x0008709ad5007388 */ /* 0x0003e20000000800 */
[----:B------:R-:W-:Y:S01]  /*6ea0*/  FMUL.FTZ R193, R80, R193 ;  /* 0x000000c150c17220 */ /* 0x000fe20000410000 */
[----:B------:R-:W-:Y:S01]  /*6eb0*/  FMUL.FTZ R207, R74, R207 ;  /* 0x000000cf4acf7220 */ /* 0x000fe20000410000 */
[----:B------:R-:W-:Y:S01]  /*6ec0*/  FMUL.FTZ R158, R65, R158 ;  /* 0x0000009e419e7220 */ /* 0x000fe20000410000 */
[----:B------:R2:W-:Y:S01]  /*6ed0*/  STS [R213+0x864], R3 ;  /* 0x00086403d5007388 */ /* 0x0005e20000000800 */
[----:B------:R-:W-:Y:S01]  /*6ee0*/  FMUL.FTZ R160, R63, R160 ;  /* 0x000000a03fa07220 */ /* 0x000fe20000410000 */
[----:B0-----:R-:W-:Y:S01]  /*6ef0*/  FMUL.FTZ R2, R152, R208 ;  /* 0x000000d098027220 */ /* 0x001fe20000410000 */
[----:B------:R-:W-:Y:S01]  /*6f00*/  FMUL.FTZ R162, R61, R162 ;  /* 0x000000a23da27220 */ /* 0x000fe20000410000 */
[----:B------:R-:W-:Y:S01]  /*6f10*/  FMUL.FTZ R156, R57, R156 ;  /* 0x0000009c399c7220 */ /* 0x000fe20000410000 */
[----:B------:R-:W-:Y:S01]  /*6f20*/  FMUL.FTZ R164, R55, R164 ;  /* 0x000000a437a47220 */ /* 0x000fe20000410000 */
[----:B-1----:R-:W-:Y:S01]  /*6f30*/  IADD3 R154, R166, -UR51, -R133 ;  /* 0x80000033a69a7c10 */ /* 0x002fe2000fffe885 */
[----:B------:R-:W-:Y:S01]  /*6f40*/  FMUL.FTZ R2, R59, R2 ;  /* 0x000000023b027220 */ /* 0x000fe20000410000 */
[----:B------:R-:W-:Y:S01]  /*6f50*/  FFMA.FTZ R175, R168, R167, R175 ;  /* 0x000000a7a8af7223 */ /* 0x000fe200000100af */
[----:B------:R0:W-:Y:S01]  /*6f60*/  STS [R213+0x850], R191 ;  /* 0x000850bfd5007388 */ /* 0x0001e20000000800 */
[----:B------:R-:W-:Y:S01]  /*6f70*/  ISETP.GE.AND P1, PT, R154, 0x1, PT ;  /* 0x000000019a00780c */ /* 0x000fe20003f26270 */
[----:B--2---:R-:W-:Y:S01]  /*6f80*/  FMUL.FTZ R3, R152, R211 ;  /* 0x000000d398037220 */ /* 0x004fe20000410000 */
[----:B------:R-:W-:Y:S01]  /*6f90*/  FFMA.FTZ R169, R169, R175, R172 ;  /* 0x000000afa9a97223 */ /* 0x000fe200000100ac */
[----:B------:R0:W-:Y:S02]  /*6fa0*/  STS [R213+0x854], R193 ;  /* 0x000854c1d5007388 */ /* 0x0001e40000000800 */
[----:B------:R-:W-:Y:S01]  /*6fb0*/  FMUL.FTZ R3, R52, R3 ;  /* 0x0000000334037220 */ /* 0x000fe20000410000 */
[----:B------:R-:W-:Y:S01]  /*6fc0*/  FFMA.FTZ R173, R170, R169, R173 ;  /* 0x000000a9aaad7223 */ /* 0x000fe200000100ad */
[----:B------:R0:W-:Y:S04]  /*6fd0*/  STS [R213+0x85c], R205 ;  /* 0x00085ccdd5007388 */ /* 0x0001e80000000800 */
[----:B------:R0:W-:Y:S04]  /*6fe0*/  STS [R213+0x86c], R207 ;  /* 0x00086ccfd5007388 */ /* 0x0001e80000000800 */
[----:B------:R0:W-:Y:S04]  /*6ff0*/  STS [R213+0x874], R158 ;  /* 0x0008749ed5007388 */ /* 0x0001e80000000800 */
        /* <DEDUP_REMOVED lines=8> */
[----:B0-----:R-:W-:Y:S01]  /*7080*/  LEA.HI.SX32 R3, R133, R133, 0x1b ;  /* 0x0000008585037211 */ /* 0x001fe200078fdaff */
        /* <DEDUP_REMOVED lines=9> */
.L_x_3996:
[----:B------:R-:W-:Y:S05]  /*7120*/  BSYNC B0 ;  /* 0x0000000000007941 */ /* 0x000fea0003800000 */
.L_x_3995:
[-C--:B------:R-:W-:Y:S01]  /*7130*/  FFMA.FTZ R203, R142, -R73.reuse, R203 ;  /* 0x800000498ecb7223 */ /* 0x080fe200000100cb */
[----:B01----:R-:W-:Y:S01]  /*7140*/  FMUL.FTZ R2, R173, R73 ;  /* 0x00000049ad027220 */ /* 0x003fe20000410000 */
[-C--:B------:R-:W-:Y:S01]  /*7150*/  FFMA.FTZ R184, R143, -R72.reuse, R184 ;  /* 0x800000488fb87223 */ /* 0x080fe200000100b8 */
[----:B------:R-:W-:Y:S01]  /*7160*/  FMUL.FTZ R3, R169, R72 ;  /* 0x00000048a9037220 */ /* 0x000fe20000410000 */
[----:B------:R-:W-:Y:S01]  /*7170*/  FFMA.FTZ R195, R140, -R71, R195 ;  /* 0x800000478cc37223 */ /* 0x000fe200000100c3 */
[----:B------:R-:W-:Y:S01]  /*7180*/  FFMA.FTZ R152, R2, R203, RZ ;  /* 0x000000cb02987223 */ /* 0x000fe200000100ff */
[----:B------:R-:W-:Y:S01]  /*7190*/  FMUL.FTZ R8, R175, R71 ;  /* 0x00000047af087220 */ /* 0x000fe20000410000 */
[-C--:B------:R-:W-:Y:S01]  /*71a0*/  FFMA.FTZ R186, R141, -R70.reuse, R186 ;  /* 0x800000468dba7223 */ /* 0x080fe200000100ba */
[----:B------:R-:W-:Y:S01]  /*71b0*/  FMUL.FTZ R9, R167, R70 ;  /* 0x00000046a7097220 */ /* 0x000fe20000410000 */
[----:B------:R-:W-:Y:S01]  /*71c0*/  FFMA.FTZ R191, R3, R184, R152 ;  /* 0x000000b803bf7223 */ /* 0x000fe20000010098 */
[-C--:B------:R-:W-:Y:S01]  /*71d0*/  FFMA.FTZ R197, R150, -R69.reuse, R197 ;  /* 0x8000004596c57223 */ /* 0x080fe200000100c5 */
[----:B------:R-:W-:Y:S01]  /*71e0*/  FMUL.FTZ R152, R177, R69 ;  /* 0x00000045b1987220 */ /* 0x000fe20000410000 */
[-C--:B------:R-:W-:Y:S01]  /*71f0*/  FFMA.FTZ R188, R161, -R68.reuse, R188 ;  /* 0x80000044a1bc7223 */ /* 0x080fe200000100bc */
[----:B------:R-:W-:Y:S01]  /*7200*/  FFMA.FTZ R156, R8, R195, R191 ;  /* 0x000000c3089c7223 */ /* 0x000fe200000100bf */
[----:B------:R-:W-:Y:S01]  /*7210*/  FMUL.FTZ R191, R165, R68 ;  /* 0x00000044a5bf7220 */ /* 0x000fe20000410000 */
[----:B------:R-:W-:Y:S01]  /*7220*/  FFMA.FTZ R190, R159, -R66, R190 ;  /* 0x800000429fbe7223 */ /* 0x000fe200000100be */
[----:B------:R-:W-:Y:S01]  /*7230*/  FFMA.FTZ R192, R157, -R64, R192 ;  /* 0x800000409dc07223 */ /* 0x000fe200000100c0 */
[----:B------:R-:W-:Y:S01]  /*7240*/  FFMA.FTZ R193, R9, R186, R156 ;  /* 0x000000ba09c17223 */ /* 0x000fe2000001009c */
[----:B------:R-:W-:Y:S01]  /*7250*/  FMUL.FTZ R156, R179, R66 ;  /* 0x00000042b39c7220 */ /* 0x000fe20000410000 */
[----:B------:R-:W-:Y:S01]  /*7260*/  FFMA.FTZ R200, R155, -R62, R200 ;  /* 0x8000003e9bc87223 */ /* 0x000fe200000100c8 */
[----:B------:R-:W-:Y:S01]  /*7270*/  IADD3 R162, R133, 0x40, RZ ;  /* 0x0000004085a27810 */ /* 0x000fe20007ffe0ff */
[----:B------:R-:W-:Y:S01]  /*7280*/  FFMA.FTZ R158, R152, R197, R193 ;  /* 0x000000c5989e7223 */ /* 0x000fe200000100c1 */
[----:B------:R-:W-:Y:S01]  /*7290*/  FMUL.FTZ R193, R163, R64 ;  /* 0x00000040a3c17220 */ /* 0x000fe20000410000 */
[----:B------:R-:W-:Y:S01]  /*72a0*/  FFMA.FTZ R202, R153, -R60, R202 ;  /* 0x8000003c99ca7223 */ /* 0x000fe200000100ca */
[----:B------:R-:W-:Y:S01]  /*72b0*/  LEA.HI.SX32 R215, R162, R133, 0x1b ;  /* 0x00000085a2d77211 */ /* 0x000fe200078fdaff */
[----:B------:R-:W-:Y:S01]  /*72c0*/  FFMA.FTZ R205, R191, R188, R158 ;  /* 0x000000bcbfcd7223 */ /* 0x000fe2000001009e */
[----:B------:R-:W-:Y:S01]  /*72d0*/  FMUL.FTZ R158, R183, R62 ;  /* 0x0000003eb79e7220 */ /* 0x000fe20000410000 */
[-C--:B------:R-:W-:Y:S01]  /*72e0*/  FFMA.FTZ R204, R151, -R58.reuse, R204 ;  /* 0x8000003a97cc7223 */ /* 0x080fe200000100cc */
[----:B------:R-:W-:Y:S01]  /*72f0*/  FMUL.FTZ R162, R187, R58 ;  /* 0x0000003abba27220 */ /* 0x000fe20000410000 */
[----:B------:R-:W-:Y:S01]  /*7300*/  FFMA.FTZ R160, R156, R190, R205 ;  /* 0x000000be9ca07223 */ /* 0x000fe200000100cd */
[----:B------:R-:W-:Y:S01]  /*7310*/  FMUL.FTZ R205, R181, R60 ;  /* 0x0000003cb5cd7220 */ /* 0x000fe20000410000 */
[----:B------:R-:W-:Y:S01]  /*7320*/  FFMA.FTZ R206, R149, -R56, R206 ;  /* 0x8000003895ce7223 */ /* 0x000fe200000100ce */
[----:B------:R-:W-:Y:S01]  /*7330*/  FFMA.FTZ R208, R147, -R54, R208 ;  /* 0x8000003693d07223 */ /* 0x000fe200000100d0 */
[----:B------:R-:W-:Y:S01]  /*7340*/  FFMA.FTZ R207, R193, R192, R160 ;  /* 0x000000c0c1cf7223 */ /* 0x000fe200000100a0 */
[----:B------:R-:W-:Y:S01]  /*7350*/  FMUL.FTZ R164, R189, R54 ;  /* 0x00000036bda47220 */ /* 0x000fe20000410000 */
[----:B------:R-:W-:Y:S01]  /*7360*/  USHF.L.U64.HI UR16, UR6, 0x2, UR7 ;  /* 0x0000000206107899 */ /* 0x000fe20008010207 */
[-C--:B------:R-:W-:Y:S01]  /*7370*/  FFMA.FTZ R209, R148, -R51.reuse, R209 ;  /* 0x8000003394d17223 */ /* 0x080fe200000100d1 */
[----:B------:R-:W-:Y:S01]  /*7380*/  FFMA.FTZ R160, R158, R200, R207 ;  /* 0x000000c89ea07223 */ /* 0x000fe200000100cf */
[----:B------:R-:W-:Y:S01]  /*7390*/  FMUL.FTZ R207, R185, R56 ;  /* 0x00000038b9cf7220 */ /* 0x000fe20000410000 */
[----:B------:R-:W-:Y:S01]  /*73a0*/  FMUL.FTZ R166, R171, R51 ;  /* 0x00000033aba67220 */ /* 0x000fe20000410000 */
[----:B------:R-:W-:Y:S01]  /*73b0*/  USHF.L.U32 UR17, UR6, 0x2, URZ ;  /* 0x0000000206117899 */ /* 0x000fe2000800063f */
[----:B------:R-:W-:Y:S01]  /*73c0*/  FFMA.FTZ R213, R205, R202, R160 ;  /* 0x000000cacdd57223 */ /* 0x000fe200000100a0 */
[-C--:B------:R-:W-:Y:S01]  /*73d0*/  FFMA.FTZ R210, R145, -R46.reuse, R210 ;  /* 0x8000002e91d27223 */ /* 0x080fe200000100d2 */
[----:B------:R-:W-:Y:S01]  /*73e0*/  FMUL.FTZ R168, R201, R46 ;  /* 0x0000002ec9a87220 */ /* 0x000fe20000410000 */
[C---:B------:R-:W-:Y:S01]  /*73f0*/  IADD3 R172, R133.reuse, 0x80, RZ ;  /* 0x0000008085ac7810 */ /* 0x040fe20007ffe0ff */
[----:B------:R-:W-:Y:S01]  /*7400*/  FFMA.FTZ R160, R162, R204, R213 ;  /* 0x000000cca2a07223 */ /* 0x000fe200000100d5 */
[----:B------:R-:W-:Y:S01]  /*7410*/  VIADD R174, R133, 0xc0 ;  /* 0x000000c085ae7836 */ /* 0x000fe20000000000 */
[----:B------:R-:W-:Y:S01]  /*7420*/  ISETP.GE.AND P1, PT, R154, 0x41, PT ;  /* 0x000000419a00780c */ /* 0x000fe20003f26270 */
[----:B------:R-:W-:Y:S01]  /*7430*/  FFMA.FTZ R211, R146, -R41, R211 ;  /* 0x8000002992d37223 */ /* 0x000fe200000100d3 */
[----:B------:R-:W-:Y:S01]  /*7440*/  FFMA.FTZ R213, R207, R206, R160 ;  /* 0x000000cecfd57223 */ /* 0x000fe200000100a0 */
[----:B------:R-:W-:-:S02]  /*7450*/  IMAD R160, R16, UR16, RZ ;  /* 0x0000001010a07c24 */ /* 0x000fc4000f8e02ff */
[----:B------:R-:W-:Y:S01]  /*7460*/  FMUL.FTZ R170, R199, R41 ;  /* 0x00000029c7aa7220 */ /* 0x000fe20000410000 */
[----:B------:R-:W-:-:S04]  /*7470*/  IMAD.WIDE.U32 R6, R16, UR17, R6 ;  /* 0x0000001110067c25 */ /* 0x000fc8000f8e0006 */
[----:B------:R-:W-:Y:S01]  /*7480*/  FFMA.FTZ R213, R164, R208, R213 ;  /* 0x000000d0a4d57223 */ /* 0x000fe200000100d5 */
[----:B------:R-:W-:Y:S01]  /*7490*/  BSSY B0, `(.L_x_3997) ;  /* 0x0000014000007945 */ /* 0x000fe20003800000 */
[----:B------:R-:W-:Y:S01]  /*74a0*/  FMUL.FTZ R219, R170, R211 ;  /* 0x000000d3aadb7220 */ /* 0x000fe20000410000 */
[----:B------:R-:W-:Y:S02]  /*74b0*/  IMAD R217, R17, UR17, R160 ;  /* 0x0000001111d97c24 */ /* 0x000fe4000f8e02a0 */
[----:B------:R-:W-:Y:S01]  /*74c0*/  FFMA.FTZ R213, R166, R209, R213 ;  /* 0x000000d1a6d57223 */ /* 0x000fe200000100d5 */
[C---:B------:R-:W-:Y:S02]  /*74d0*/  ISETP.GE.AND P2, PT, R154.reuse, 0x81, PT ;  /* 0x000000819a00780c */ /* 0x040fe40003f46270 */
[----:B------:R-:W-:Y:S01]  /*74e0*/  ISETP.GE.AND P3, PT, R154, 0xc1, PT ;  /* 0x000000c19a00780c */ /* 0x000fe20003f66270 */
[----:B------:R-:W-:Y:S01]  /*74f0*/  FFMA.FTZ R160, R168, R210, R213 ;  /* 0x000000d2a8a07223 */ /* 0x000fe200000100d5 */
[----:B------:R-:W-:-:S02]  /*7500*/  LEA.HI.SX32 R213, R172, R133, 0x1b ;  /* 0x00000085acd57211 */ /* 0x000fc400078fdaff */
[-C--:B------:R-:W-:Y:S01]  /*7510*/  LEA R172, R215, R130.reuse, 0x2 ;  /* 0x00000082d7ac7211 */ /* 0x080fe200078e10ff */
[----:B------:R-:W-:Y:S01]  /*7520*/  FADD.FTZ R160, R160, R219 ;  /* 0x000000dba0a07221 */ /* 0x000fe20000010000 */
[----:B------:R-:W-:Y:S02]  /*7530*/  LEA.HI.SX32 R215, R174, R133, 0x1b ;  /* 0x00000085aed77211 */ /* 0x000fe400078fdaff */
[----:B------:R-:W-:Y:S02]  /*7540*/  LEA R174, R213, R130, 0x2 ;  /* 0x00000082d5ae7211 */ /* 0x000fe400078e10ff */
[----:B------:R0:W1:Y:S01]  /*7550*/  LDS R213, [R172+0x950] ;  /* 0x00095000acd57984 */ /* 0x0000620000000800 */
[----:B------:R-:W-:Y:S01]  /*7560*/  IADD3 R7, R217, R7, RZ ;  /* 0x00000007d9077210 */ /* 0x000fe20007ffe0ff */
[----:B------:R-:W-:Y:S06]  /*7570*/  @!P1 BRA `(.L_x_3998) ;  /* 0x0000000000149947 */ /* 0x000fec0003800000 */
[----:B------:R-:W-:-:S05]  /*7580*/  MOV R219, UR56 ;  /* 0x0000003800db7c02 */ /* 0x000fca0008000f00 */
[----:B------:R-:W-:-:S04]  /*7590*/  IMAD.WIDE R4, R219, 0x4, R4 ;  /* 0x00000004db047825 */ /* 0x000fc800078e0204 */
[----:B------:R-:W-:-:S05]  /*75a0*/  IMAD.WIDE.U32 R4, R16, UR17, R4 ;  /* 0x0000001110047c25 */ /* 0x000fca000f8e0004 */
[----:B------:R-:W-:-:S05]  /*75b0*/  IADD3 R5, R5, R217, RZ ;  /* 0x000000d905057210 */ /* 0x000fca0007ffe0ff */
[----:B-1----:R2:W-:Y:S02]  /*75c0*/  REDG.E.ADD.F32.FTZ.RN.STRONG.GPU desc[UR26][R4.64+-0xf00], R213 ;  /* 0xfff100d5040079a6 */ /* 0x0025e4000c10f39a */
.L_x_3998:
[----:B------:R-:W-:Y:S05]  /*75d0*/  BSYNC B0 ;  /* 0x0000000000007941 */ /* 0x000fea0003800000 */
.L_x_3997:
[----:B--2---:R2:W3:Y:S01]  /*75e0*/  LDS R5, [R174+0xa50] ;  /* 0x000a5000ae057984 */ /* 0x0044e20000000800 */
[----:B------:R-:W-:Y:S01]  /*75f0*/  BSSY B0, `(.L_x_3999) ;  /* 0x0000004000007945 */ /* 0x000fe20003800000 */
[----:B------:R-:W-:-:S03]  /*7600*/  LEA R215, R215, R130, 0x2 ;  /* 0x00000082d7d77211 */ /* 0x000fc600078e10ff */
[----:B------:R-:W-:Y:S05]  /*7610*/  @!P2 BRA `(.L_x_4000) ;  /* 0x000000000004a947 */ /* 0x000fea0003800000 */
[----:B---3--:R4:W-:Y:S02]  /*7620*/  REDG.E.ADD.F32.FTZ.RN.STRONG.GPU desc[UR26][R6.64+-0xe00], R5 ;  /* 0xfff20005060079a6 */ /* 0x0089e4000c10f39a */
.L_x_4000:
[----:B------:R-:W-:Y:S05]  /*7630*/  BSYNC B0 ;  /* 0x0000000000007941 */ /* 0x000fea0003800000 */
.L_x_3999:
[----:B---34-:R3:W4:Y:S01]  /*7640*/  LDS R5, [R215+0xb50] ;  /* 0x000b5000d7057984 */ /* 0x0187220000000800 */
[----:B------:R-:W-:Y:S01]  /*7650*/  BSSY B0, `(.L_x_4001) ;  /* 0x0000005000007945 */ /* 0x000fe20003800000 */
[C---:B------:R-:W-:Y:S02]  /*7660*/  IADD3 R4, R133.reuse, 0x100, RZ ;  /* 0x0000010085047810 */ /* 0x040fe40007ffe0ff */
[----:B0-----:R-:W-:Y:S01]  /*7670*/  IADD3 R172, R133, 0x140, RZ ;  /* 0x0000014085ac7810 */ /* 0x001fe20007ffe0ff */
[----:B------:R-:W-:Y:S06]  /*7680*/  @!P3 BRA `(.L_x_4002) ;  /* 0x000000000004b947 */ /* 0x000fec0003800000 */
[----:B----4-:R0:W-:Y:S02]  /*7690*/  REDG.E.ADD.F32.FTZ.RN.STRONG.GPU desc[UR26][R6.64+-0xd00], R5 ;  /* 0xfff30005060079a6 */ /* 0x0101e4000c10f39a */
.L_x_4002:
[----:B------:R-:W-:Y:S05]  /*76a0*/  BSYNC B0 ;  /* 0x0000000000007941 */ /* 0x000fea0003800000 */
.L_x_4001:
[-C--:B0---4-:R-:W-:Y:S01]  /*76b0*/  LEA.HI.SX32 R5, R4, R133.reuse, 0x1b ;  /* 0x0000008504057211 */ /* 0x091fe200078fdaff */
[----:B------:R-:W-:Y:S01]  /*76c0*/  BSSY B0, `(.L_x_4003) ;  /* 0x0000010000007945 */ /* 0x000fe20003800000 */
[----:B------:R-:W-:Y:S02]  /*76d0*/  ISETP.GE.AND P6, PT, R154, 0x101, PT ;  /* 0x000001019a00780c */ /* 0x000fe40003fc6270 */
[----:B------:R-:W-:Y:S02]  /*76e0*/  LEA R5, R5, R130, 0x2 ;  /* 0x0000008205057211 */ /* 0x000fe400078e10ff */
[C---:B--2---:R-:W-:Y:S02]  /*76f0*/  IADD3 R174, R133.reuse, 0x180, RZ ;  /* 0x0000018085ae7810 */ /* 0x044fe40007ffe0ff */
[----:B-1----:R-:W-:Y:S02]  /*7700*/  LEA.HI.SX32 R213, R172, R133, 0x1b ;  /* 0x00000085acd57211 */ /* 0x002fe400078fdaff */
        /* <DEDUP_REMOVED lines=11> */
.L_x_4004:
[----:B------:R-:W-:Y:S05]  /*77c0*/  BSYNC B0 ;  /* 0x0000000000007941 */ /* 0x000fea0003800000 */
.L_x_4003:
[----:B01----:R0:W1:Y:S01]  /*77d0*/  LDS R5, [R172+0xd50] ;  /* 0x000d5000ac057984 */ /* 0x0030620000000800 */
[----:B------:R-:W-:Y:S01]  /*77e0*/  BSSY B0, `(.L_x_4005) ;  /* 0x0000005000007945 */ /* 0x000fe20003800000 */
[----:B------:R-:W-:Y:S02]  /*77f0*/  LEA.HI.SX32 R213, R4, R133, 0x1b ;  /* 0x0000008504d57211 */ /* 0x000fe400078fdaff */
[----:B------:R-:W-:Y:S01]  /*7800*/  LEA R174, R215, R130, 0x2 ;  /* 0x00000082d7ae7211 */ /* 0x000fe200078e10ff */
[----:B------:R-:W-:Y:S06]  /*7810*/  @!P1 BRA `(.L_x_4006) ;  /* 0x0000000000049947 */ /* 0x000fec0003800000 */
[----:B-1----:R2:W-:Y:S02]  /*7820*/  REDG.E.ADD.F32.FTZ.RN.STRONG.GPU desc[UR26][R6.64+-0xb00], R5 ;  /* 0xfff50005060079a6 */ /* 0x0025e4000c10f39a */
.L_x_4006:
[----:B------:R-:W-:Y:S05]  /*7830*/  BSYNC B0 ;  /* 0x0000000000007941 */ /* 0x000fea0003800000 */
.L_x_4005:
[----:B-12---:R1:W2:Y:S01]  /*7840*/  LDS R5, [R174+0xe50] ;  /* 0x000e5000ae057984 */ /* 0x0062a20000000800 */
[----:B------:R-:W-:Y:S01]  /*7850*/  BSSY B0, `(.L_x_4007) ;  /* 0x0000006000007945 */ /* 0x000fe20003800000 */
[----:B------:R-:W-:Y:S02]  /*7860*/  LEA.HI.SX32 R215, R144, R133, 0x1b ;  /* 0x0000008590d77211 */ /* 0x000fe400078fdaff */
[----:B------:R-:W-:Y:S02]  /*7870*/  IADD3 R4, R133, 0x240, RZ ;  /* 0x0000024085047810 */ /* 0x000fe40007ffe0ff */
[----:B------:R-:W-:Y:S01]  /*7880*/  LEA R144, R213, R130, 0x2 ;  /* 0x00000082d5907211 */ /* 0x000fe200078e10ff */
[----:B------:R-:W-:Y:S06]  /*7890*/  @!P2 BRA `(.L_x_4008) ;  /* 0x000000000004a947 */ /* 0x000fec0003800000 */
[----:B--2---:R3:W-:Y:S02]  /*78a0*/  REDG.E.ADD.F32.FTZ.RN.STRONG.GPU desc[UR26][R6.64+-0xa00], R5 ;  /* 0xfff60005060079a6 */ /* 0x0047e4000c10f39a */
.L_x_4008:
[----:B------:R-:W-:Y:S05]  /*78b0*/  BSYNC B0 ;  /* 0x0000000000007941 */ /* 0x000fea0003800000 */
.L_x_4007:
[----:B--23--:R2:W3:Y:S01]  /*78c0*/  LDS R5, [R144+0xf50] ;  /* 0x000f500090057984 */ /* 0x00c4e20000000800 */
[----:B------:R-:W-:Y:S01]  /*78d0*/  BSSY B0, `(.L_x_4009) ;  /* 0x0000005000007945 */ /* 0x000fe20003800000 */
[----:B------:R-:W-:Y:S02]  /*78e0*/  LEA R215, R215, R130, 0x2 ;  /* 0x00000082d7d77211 */ /* 0x000fe400078e10ff */
[----:B------:R-:W-:Y:S01]  /*78f0*/  LEA.HI.SX32 R213, R4, R133, 0x1b ;  /* 0x0000008504d57211 */ /* 0x000fe200078fdaff */
[----:B------:R-:W-:Y:S06]  /*7900*/  @!P3 BRA `(.L_x_4010) ;  /* 0x000000000004b947 */ /* 0x000fec0003800000 */
[----:B---3--:R4:W-:Y:S02]  /*7910*/  REDG.E.ADD.F32.FTZ.RN.STRONG.GPU desc[UR26][R6.64+-0x900], R5 ;  /* 0xfff70005060079a6 */ /* 0x0089e4000c10f39a */
.L_x_4010:
[----:B------:R-:W-:Y:S05]  /*7920*/  BSYNC B0 ;  /* 0x0000000000007941 */ /* 0x000fea0003800000 */
.L_x_4009:
[----:B---34-:R3:W4:Y:S01]  /*7930*/  LDS R5, [R215+0x1050] ;  /* 0x00105000d7057984 */ /* 0x0187220000000800 */
[----:B------:R-:W-:Y:S01]  /*7940*/  BSSY B0, `(.L_x_4011) ;  /* 0x0000004000007945 */ /* 0x000fe20003800000 */
[----:B------:R-:W-:-:S03]  /*7950*/  LEA R213, R213, R130, 0x2 ;  /* 0x00000082d5d57211 */ /* 0x000fc600078e10ff */
[----:B------:R-:W-:Y:S05]  /*7960*/  @!P4 BRA `(.L_x_4012) ;  /* 0x000000000004c947 */ /* 0x000fea0003800000 */
[----:B----4-:R4:W-:Y:S02]  /*7970*/  REDG.E.ADD.F32.FTZ.RN.STRONG.GPU desc[UR26][R6.64+-0x800], R5 ;  /* 0xfff80005060079a6 */ /* 0x0109e4000c10f39a */
.L_x_4012:
[----:B------:R-:W-:Y:S05]  /*7980*/  BSYNC B0 ;  /* 0x0000000000007941 */ /* 0x000fea0003800000 */
.L_x_4011:
[----:B----4-:R4:W0:Y:S01]  /*7990*/  LDS R5, [R213+0x1150] ;  /* 0x00115000d5057984 */ /* 0x0108220000000800 */
[----:B------:R-:W-:Y:S01]  /*79a0*/  BSSY B0, `(.L_x_4013) ;  /* 0x0000005000007945 */ /* 0x000fe20003800000 */
[C---:B------:R-:W-:Y:S02]  /*79b0*/  IADD3 R4, R133.reuse, 0x280, RZ ;  /* 0x0000028085047810 */ /* 0x040fe40007ffe0ff */
[----:B--2---:R-:W-:Y:S01]  /*79c0*/  IADD3 R144, R133, 0x2c0, RZ ;  /* 0x000002c085907810 */ /* 0x004fe20007ffe0ff */
[----:B------:R-:W-:Y:S06]  /*79d0*/  @!P5 BRA `(.L_x_4014) ;  /* 0x000000000004d947 */ /* 0x000fec0003800000 */
[----:B0-----:R2:W-:Y:S02]  /*79e0*/  REDG.E.ADD.F32.FTZ.RN.STRONG.GPU desc[UR26][R6.64+-0x700], R5 ;  /* 0xfff90005060079a6 */ /* 0x0015e4000c10f39a */
.L_x_4014:
[----:B------:R-:W-:Y:S05]  /*79f0*/  BSYNC B0 ;  /* 0x0000000000007941 */ /* 0x000fea0003800000 */
.L_x_4013:
[-C--:B0-2---:R-:W-:Y:S01]  /*7a00*/  LEA.HI.SX32 R5, R4, R133.reuse, 0x1b ;  /* 0x0000008504057211 */ /* 0x085fe200078fdaff */
[----:B------:R-:W-:Y:S01]  /*7a10*/  BSSY B0, `(.L_x_4015) ;  /* 0x0000010000007945 */ /* 0x000fe20003800000 */
[----:B------:R-:W-:Y:S02]  /*7a20*/  ISETP.GE.AND P6, PT, R154, 0x281, PT ;  /* 0x000002819a00780c */ /* 0x000fe40003fc6270 */
[----:B------:R-:W-:Y:S02]  /*7a30*/  LEA R5, R5, R130, 0x2 ;  /* 0x0000008205057211 */ /* 0x000fe400078e10ff */
[----:B------:R-:W-:Y:S02]  /*7a40*/  IADD3 R172, R133, 0x300, RZ ;  /* 0x0000030085ac7810 */ /* 0x000fe40007ffe0ff */
[-C--:B----4-:R-:W-:Y:S02]  /*7a50*/  LEA.HI.SX32 R213, R144, R133.reuse, 0x1b ;  /* 0x0000008590d57211 */ /* 0x090fe400078fdaff */
[----:B------:R-:W0:Y:S01]  /*7a60*/  LDS R5, [R5+0x1250] ;  /* 0x0012500005057984 */ /* 0x000e220000000800 */
        /* <DEDUP_REMOVED lines=10> */
.L_x_4016:
[----:B------:R-:W-:Y:S05]  /*7b10*/  BSYNC B0 ;  /* 0x0000000000007941 */ /* 0x000fea0003800000 */
.L_x_4015:
[----:B0-2---:R0:W2:Y:S01]  /*7b20*/  LDS R5, [R172+0x1350] ;  /* 0x00135000ac057984 */ /* 0x0050a20000000800 */
[----:B------:R-:W-:Y:S01]  /*7b30*/  BSSY B0, `(.L_x_4017) ;  /* 0x0000006000007945 */ /* 0x000fe20003800000 */
[----:B------:R-:W-:Y:S02]  /*7b40*/  IADD3 R144, R133, 0x380, RZ ;  /* 0x0000038085907810 */ /* 0x000fe40007ffe0ff */
[----:B------:R-:W-:Y:S02]  /*7b50*/  LEA.HI.SX32 R213, R4, R133, 0x1b ;  /* 0x0000008504d57211 */ /* 0x000fe400078fdaff */
[----:B------:R-:W-:Y:S01]  /*7b60*/  LEA R154, R215, R130, 0x2 ;  /* 0x00000082d79a7211 */ /* 0x000fe200078e10ff */
[----:B------:R-:W-:Y:S06]  /*7b70*/  @!P1 BRA `(.L_x_4018) ;  /* 0x0000000000049947 */ /* 0x000fec0003800000 */
[----:B--2---:R3:W-:Y:S02]  /*7b80*/  REDG.E.ADD.F32.FTZ.RN.STRONG.GPU desc[UR26][R6.64+-0x500], R5 ;  /* 0xfffb0005060079a6 */ /* 0x0047e4000c10f39a */
.L_x_4018:
[----:B------:R-:W-:Y:S05]  /*7b90*/  BSYNC B0 ;  /* 0x0000000000007941 */ /* 0x000fea0003800000 */
.L_x_4017:
[----:B--23--:R2:W3:Y:S01]  /*7ba0*/  LDS R5, [R154+0x1450] ;  /* 0x001450009a057984 */ /* 0x00c4e20000000800 */
[----:B------:R-:W-:Y:S01]  /*7bb0*/  BSSY B0, `(.L_x_4019) ;  /* 0x0000006000007945 */ /* 0x000fe20003800000 */
[----:B------:R-:W-:Y:S02]  /*7bc0*/  LEA.HI.SX32 R215, R144, R133, 0x1b ;  /* 0x0000008590d77211 */ /* 0x000fe400078fdaff */
[----:B------:R-:W-:Y:S02]  /*7bd0*/  IADD3 R4, R133, 0x3c0, RZ ;  /* 0x000003c085047810 */ /* 0x000fe40007ffe0ff */
[----:B------:R-:W-:Y:S01]  /*7be0*/  LEA R144, R213, R130, 0x2 ;  /* 0x00000082d5907211 */ /* 0x000fe200078e10ff */
[----:B------:R-:W-:Y:S06]  /*7bf0*/  @!P2 BRA `(.L_x_4020) ;  /* 0x000000000004a947 */ /* 0x000fec0003800000 */
[----:B---3--:R4:W-:Y:S02]  /*7c00*/  REDG.E.ADD.F32.FTZ.RN.STRONG.GPU desc[UR26][R6.64+-0x400], R5 ;  /* 0xfffc0005060079a6 */ /* 0x0089e4000c10f39a */
.L_x_4020:
[----:B------:R-:W-:Y:S05]  /*7c10*/  BSYNC B0 ;  /* 0x0000000000007941 */ /* 0x000fea0003800000 */
.L_x_4019:
[----:B---34-:R3:W4:Y:S01]  /*7c20*/  LDS R5, [R144+0x1550] ;  /* 0x0015500090057984 */ /* 0x0187220000000800 */
[----:B------:R-:W-:Y:S01]  /*7c30*/  BSSY B0, `(.L_x_4021) ;  /* 0x0000005000007945 */ /* 0x000fe20003800000 */
[----:B------:R-:W-:Y:S02]  /*7c40*/  LEA.HI.SX32 R213, R4, R133, 0x1b ;  /* 0x0000008504d57211 */ /* 0x000fe400078fdaff */
[----:B------:R-:W-:Y:S01]  /*7c50*/  LEA R215, R215, R130, 0x2 ;  /* 0x00000082d7d77211 */ /* 0x000fe200078e10ff */
[----:B------:R-:W-:Y:S06]  /*7c60*/  @!P3 BRA `(.L_x_4022) ;  /* 0x000000000004b947 */ /* 0x000fec0003800000 */
[----:B----4-:R4:W-:Y:S02]  /*7c70*/  REDG.E.ADD.F32.FTZ.RN.STRONG.GPU desc[UR26][R6.64+-0x300], R5 ;  /* 0xfffd0005060079a6 */ /* 0x0109e4000c10f39a */
.L_x_4022:
[----:B------:R-:W-:Y:S05]  /*7c80*/  BSYNC B0 ;  /* 0x0000000000007941 */ /* 0x000fea0003800000 */
.L_x_4021:
[----:B----4-:R4:W0:Y:S01]  /*7c90*/  LDS R5, [R215+0x1650] ;  /* 0x00165000d7057984 */ /* 0x0108220000000800 */
[----:B------:R-:W-:Y:S01]  /*7ca0*/  BSSY B0, `(.L_x_4023) ;  /* 0x0000004000007945 */ /* 0x000fe20003800000 */
[----:B------:R-:W-:-:S03]  /*7cb0*/  LEA R213, R213, R130, 0x2 ;  /* 0x00000082d5d57211 */ /* 0x000fc600078e10ff */
[----:B------:R-:W-:Y:S05]  /*7cc0*/  @!P4 BRA `(.L_x_4024) ;  /* 0x000000000004c947 */ /* 0x000fea0003800000 */
[----:B0-----:R0:W-:Y:S02]  /*7cd0*/  REDG.E.ADD.F32.FTZ.RN.STRONG.GPU desc[UR26][R6.64+-0x200], R5 ;  /* 0xfffe0005060079a6 */ /* 0x0011e4000c10f39a */
.L_x_4024:
[----:B------:R-:W-:Y:S05]  /*7ce0*/  BSYNC B0 ;  /* 0x0000000000007941 */ /* 0x000fea0003800000 */
.L_x_4023:
[----:B0-----:R0:W0:Y:S01]  /*7cf0*/  LDS R5, [R213+0x1750] ;  /* 0x00175000d5057984 */ /* 0x0010220000000800 */
[----:B------:R-:W-:Y:S04]  /*7d00*/  BSSY B0, `(.L_x_4025) ;  /* 0x0000003000007945 */ /* 0x000fe80003800000 */
[----:B------:R-:W-:Y:S05]  /*7d10*/  @!P5 BRA `(.L_x_4026) ;  /* 0x000000000004d947 */ /* 0x000fea0003800000 */
[----:B0-----:R0:W-:Y:S02]  /*7d20*/  REDG.E.ADD.F32.FTZ.RN.STRONG.GPU desc[UR26][R6.64+-0x100], R5 ;  /* 0xffff0005060079a6 */ /* 0x0011e4000c10f39a */
.L_x_4026:
[----:B------:R-:W-:Y:S05]  /*7d30*/  BSYNC B0 ;  /* 0x0000000000007941 */ /* 0x000fea0003800000 */
.L_x_4025:
[----:B0-----:R-:W0:Y:S01]  /*7d40*/  SHFL.DOWN PT, R5, R160, 0x1, 0x1f ;  /* 0x08201f00a0057f89 */ /* 0x001e2200000e0000 */
        /* <DEDUP_REMOVED lines=21> */
[----:B-----5:R-:W-:-:S04]  /*7ea0*/  @!P1 FADD.FTZ R11, R11, R4 ;  /* 0x000000040b0b9221 */ /* 0x020fc80000010000 */
[----:B------:R-:W0:Y:S01]  /*7eb0*/  SHFL.DOWN PT, R5, R160, 0x2, 0x1f ;  /* 0x08401f00a0057f89 */ /* 0x000e2200000e0000 */
[----:B------:R-:W-:-:S03]  /*7ec0*/  ISETP.GT.AND P1, PT, R132, 0x1d, PT ;  /* 0x0000001d8400780c */ /* 0x000fc60003f24270 */
[----:B------:R-:W5:Y:S10]  /*7ed0*/  SHFL.DOWN PT, R4, R11, 0x2, 0x1f ;  /* 0x08401f000b047f89 */ /* 0x000f7400000e0000 */
[----:B0-----:R-:W-:Y:S01]  /*7ee0*/  @!P1 FADD.FTZ R160, R160, R5 ;  /* 0x00000005a0a09221 */ /* 0x001fe20000010000 */
[----:B------:R-:W-:Y:S01]  /*7ef0*/  FMUL.FTZ R5, R138, R201 ;  /* 0x000000c98a057220 */ /* 0x000fe20000410000 */
[----:B-----5:R-:W-:-:S03]  /*7f00*/  @!P1 FADD.FTZ R11, R11, R4 ;  /* 0x000000040b0b9221 */ /* 0x020fc60000010000 */
[----:B------:R-:W0:Y:S01]  /*7f10*/  SHFL.DOWN PT, R7, R160, 0x4, 0x1f ;  /* 0x08801f00a0077f89 */ /* 0x000e2200000e0000 */
[----:B------:R-:W-:Y:S01]  /*7f20*/  ISETP.GT.AND P1, PT, R132, 0x1b, PT ;  /* 0x0000001b8400780c */ /* 0x000fe20003f24270 */
[----:B------:R-:W-:Y:S01]  /*7f30*/  FMUL.FTZ R4, R138, R199 ;  /* 0x000000c78a047220 */ /* 0x000fe20000410000 */
[----:B------:R-:W-:Y:S01]  /*7f40*/  FMUL.FTZ R210, R210, R5 ;  /* 0x00000005d2d27220 */ /* 0x000fe20000410000 */
[----:B------:R-:W5:Y:S01]  /*7f50*/  SHFL.DOWN PT, R6, R11, 0x4, 0x1f ;  /* 0x08801f000b067f89 */ /* 0x000f6200000e0000 */
[C---:B------:R-:W-:Y:S01]  /*7f60*/  FMUL.FTZ R5, R138.reuse, R189 ;  /* 0x000000bd8a057220 */ /* 0x040fe20000410000 */
[----:B------:R-:W-:Y:S01]  /*7f70*/  FMUL.FTZ R211, R211, R4 ;  /* 0x00000004d3d37220 */ /* 0x000fe20000410000 */
[----:B------:R-:W-:Y:S01]  /*7f80*/  FMUL.FTZ R4, R138, R171 ;  /* 0x000000ab8a047220 */ /* 0x000fe20000410000 */
[----:B------:R-:W-:Y:S01]  /*7f90*/  FFMA.FTZ R145, R145, R201, R210 ;  /* 0x000000c991917223 */ /* 0x000fe200000100d2 */
[----:B------:R-:W-:Y:S01]  /*7fa0*/  FMUL.FTZ R208, R208, R5 ;  /* 0x00000005d0d07220 */ /* 0x000fe20000410000 */
[----:B------:R-:W-:Y:S01]  /*7fb0*/  FMUL.FTZ R5, R138, R185 ;  /* 0x000000b98a057220 */ /* 0x000fe20000410000 */
[----:B------:R-:W-:Y:S01]  /*7fc0*/  FMUL.FTZ R209, R209, R4 ;  /* 0x00000004d1d17220 */ /* 0x000fe20000410000 */
[----:B------:R-:W-:Y:S01]  /*7fd0*/  FFMA.FTZ R146, R146, R199, R211 ;  /* 0x000000c792927223 */ /* 0x000fe200000100d3 */
[----:B------:R-:W-:Y:S01]  /*7fe0*/  FFMA.FTZ R147, R147, R189, R208 ;  /* 0x000000bd93937223 */ /* 0x000fe200000100d0 */
[----:B------:R-:W-:Y:S01]  /*7ff0*/  FMUL.FTZ R206, R206, R5 ;  /* 0x00000005cece7220 */ /* 0x000fe20000410000 */
[----:B------:R-:W-:Y:S01]  /*8000*/  FMUL.FTZ R5, R138, R187 ;  /* 0x000000bb8a057220 */ /* 0x000fe20000410000 */
[----:B------:R-:W-:Y:S01]  /*8010*/  FFMA.FTZ R148, R148, R171, R209 ;  /* 0x000000ab94947223 */ /* 0x000fe200000100d1 */
[----:B------:R-:W-:Y:S01]  /*8020*/  FADD.FTZ R53, R146, R53 ;  /* 0x0000003592357221 */ /* 0x000fe20000010000 */
[----:B------:R-:W-:Y:S01]  /*8030*/  FFMA.FTZ R206, R149, R185, R206 ;  /* 0x000000b995ce7223 */ /* 0x000fe200000100ce */
[----:B------:R-:W-:Y:S01]  /*8040*/  FMUL.FTZ R204, R204, R5 ;  /* 0x00000005cccc7220 */ /* 0x000fe20000410000 */
[----:B------:R-:W-:Y:S01]  /*8050*/  FMUL.FTZ R5, R138, R181 ;  /* 0x000000b58a057220 */ /* 0x000fe20000410000 */
[----:B------:R-:W-:Y:S01]  /*8060*/  FADD.FTZ R50, R145, R50 ;  /* 0x0000003291327221 */ /* 0x000fe20000010000 */
[----:B------:R-:W-:Y:S01]  /*8070*/  FADD.FTZ R49, R148, R49 ;  /* 0x0000003194317221 */ /* 0x000fe20000010000 */
[----:B------:R-:W-:Y:S01]  /*8080*/  FFMA.FTZ R151, R151, R187, R204 ;  /* 0x000000bb97977223 */ /* 0x000fe200000100cc */
[----:B0-----:R-:W-:Y:S01]  /*8090*/  @!P1 FADD.FTZ R160, R160, R7 ;  /* 0x00000007a0a09221 */ /* 0x001fe20000010000 */
[----:B------:R-:W-:Y:S01]  /*80a0*/  FMUL.FTZ R202, R202, R5 ;  /* 0x00000005caca7220 */ /* 0x000fe20000410000 */
[----:B------:R-:W-:Y:S01]  /*80b0*/  FMUL.FTZ R5, R138, R183 ;  /* 0x000000b78a057220 */ /* 0x000fe20000410000 */
[----:B------:R-:W-:Y:S01]  /*80c0*/  FADD.FTZ R48, R147, R48 ;  /* 0x0000003093307221 */ /* 0x000fe20000010000 */
[----:B-----5:R-:W-:Y:S01]  /*80d0*/  @!P1 FADD.FTZ R11, R11, R6 ;  /* 0x000000060b0b9221 */ /* 0x020fe20000010000 */
[----:B------:R-:W0:Y:S01]  /*80e0*/  SHFL.DOWN PT, R7, R160, 0x8, 0x1f ;  /* 0x09001f00a0077f89 */ /* 0x000e2200000e0000 */
[----:B------:R-:W-:Y:S01]  /*80f0*/  ISETP.GT.AND P1, PT, R132, 0x17, PT ;  /* 0x000000178400780c */ /* 0x000fe20003f24270 */
[----:B------:R-:W-:Y:S01]  /*8100*/  FMUL.FTZ R200, R200, R5 ;  /* 0x00000005c8c87220 */ /* 0x000fe20000410000 */
[----:B------:R-:W-:Y:S01]  /*8110*/  FMUL.FTZ R5, R138, R163 ;  /* 0x000000a38a057220 */ /* 0x000fe20000410000 */
[----:B------:R-:W5:Y:S01]  /*8120*/  SHFL.DOWN PT, R4, R11, 0x8, 0x1f ;  /* 0x09001f000b047f89 */ /* 0x000f6200000e0000 */
[----:B------:R-:W-:Y:S01]  /*8130*/  FFMA.FTZ R202, R153, R181, R202 ;  /* 0x000000b599ca7223 */ /* 0x000fe200000100ca */
[----:B------:R-:W-:Y:S01]  /*8140*/  FFMA.FTZ R155, R155, R183, R200 ;  /* 0x000000b79b9b7223 */ /* 0x000fe200000100c8 */
[----:B------:R-:W-:Y:S01]  /*8150*/  FMUL.FTZ R192, R192, R5 ;  /* 0x00000005c0c07220 */ /* 0x000fe20000410000 */
[----:B------:R-:W-:Y:S01]  /*8160*/  FMUL.FTZ R5, R138, R179 ;  /* 0x000000b38a057220 */ /* 0x000fe20000410000 */
[----:B------:R-:W-:Y:S01]  /*8170*/  FADD.FTZ R47, R206, R47 ;  /* 0x0000002fce2f7221 */ /* 0x000fe20000010000 */
[----:B------:R-:W-:Y:S01]  /*8180*/  FADD.FTZ R44, R151, R44 ;  /* 0x0000002c972c7221 */ /* 0x000fe20000010000 */
[----:B------:R-:W-:Y:S01]  /*8190*/  FFMA.FTZ R192, R157, R163, R192 ;  /* 0x000000a39dc07223 */ /* 0x000fe200000100c0 */
[----:B------:R-:W-:Y:S01]  /*81a0*/  FMUL.FTZ R190, R190, R5 ;  /* 0x00000005bebe7220 */ /* 0x000fe20000410000 */
[----:B------:R-:W-:Y:S01]  /*81b0*/  FMUL.FTZ R5, R138, R165 ;  /* 0x000000a58a057220 */ /* 0x000fe20000410000 */
[----:B------:R-:W-:Y:S01]  /*81c0*/  FADD.FTZ R45, R202, R45 ;  /* 0x0000002dca2d7221 */ /* 0x000fe20000010000 */
[----:B------:R-:W-:Y:S01]  /*81d0*/  FADD.FTZ R42, R155, R42 ;  /* 0x0000002a9b2a7221 */ /* 0x000fe20000010000 */
[----:B------:R-:W-:Y:S01]  /*81e0*/  FFMA.FTZ R159, R159, R179, R190 ;  /* 0x000000b39f9f7223 */ /* 0x000fe200000100be */
[----:B------:R-:W-:Y:S01]  /*81f0*/  FMUL.FTZ R188, R188, R5 ;  /* 0x00000005bcbc7220 */ /* 0x000fe20000410000 */
[----:B------:R-:W-:-:S02]  /*8200*/  FADD.FTZ R43, R192, R43 ;  /* 0x0000002bc02b7221 */ /* 0x000fc40000010000 */
[----:B------:R-:W-:Y:S01]  /*8210*/  FADD.FTZ R40, R159, R40 ;  /* 0x000000289f287221 */ /* 0x000fe20000010000 */
[----:B------:R-:W-:Y:S01]  /*8220*/  FFMA.FTZ R188, R161, R165, R188 ;  /* 0x000000a5a1bc7223 */ /* 0x000fe200000100bc */
[----:B0-----:R-:W-:-:S03]  /*8230*/  @!P1 FADD.FTZ R160, R160, R7 ;  /* 0x00000007a0a09221 */ /* 0x001fc60000010000 */
[----:B------:R-:W-:Y:S01]  /*8240*/  FADD.FTZ R39, R188, R39 ;  /* 0x00000027bc277221 */ /* 0x000fe20000010000 */
[----:B-----5:R-:W-:Y:S01]  /*8250*/  @!P1 FADD.FTZ R11, R11, R4 ;  /* 0x000000040b0b9221 */ /* 0x020fe20000010000 */
[----:B------:R-:W0:Y:S01]  /*8260*/  SHFL.DOWN PT, R7, R160, 0x10, 0x1f ;  /* 0x0a001f00a0077f89 */ /* 0x000e2200000e0000 */
[----:B------:R-:W-:Y:S01]  /*8270*/  ISETP.GT.AND P1, PT, R132, 0xf, PT ;  /* 0x0000000f8400780c */ /* 0x000fe20003f24270 */
[----:B------:R-:W-:Y:S02]  /*8280*/  FMUL.FTZ R4, R138, R177 ;  /* 0x000000b18a047220 */ /* 0x000fe40000410000 */
[----:B------:R-:W5:Y:S02]  /*8290*/  SHFL.DOWN PT, R6, R11, 0x10, 0x1f ;  /* 0x0a001f000b067f89 */ /* 0x000f6400000e0000 */
[----:B------:R-:W-:-:S04]  /*82a0*/  FMUL.FTZ R197, R197, R4 ;  /* 0x00000004c5c57220 */ /* 0x000fc80000410000 */
[----:B------:R-:W-:-:S04]  /*82b0*/  FFMA.FTZ R197, R150, R177, R197 ;  /* 0x000000b196c57223 */ /* 0x000fc800000100c5 */
[----:B------:R-:W-:Y:S01]  /*82c0*/  FADD.FTZ R38, R197, R38 ;  /* 0x00000026c5267221 */ /* 0x000fe20000010000 */
[----:B0-----:R-:W-:Y:S01]  /*82d0*/  @!P1 FADD.FTZ R160, R160, R7 ;  /* 0x00000007a0a09221 */ /* 0x001fe20000010000 */
[----:B------:R-:W-:Y:S01]  /*82e0*/  FMUL.FTZ R7, R138, R167 ;  /* 0x000000a78a077220 */ /* 0x000fe20000410000 */
[----:B-----5:R-:W-:-:S03]  /*82f0*/  @!P1 FADD.FTZ R11, R11, R6 ;  /* 0x000000060b0b9221 */ /* 0x020fc60000010000 */
[----:B------:R-:W-:Y:S01]  /*8300*/  FMUL.FTZ R186, R186, R7 ;  /* 0x00000007baba7220 */ /* 0x000fe20000410000 */
[C---:B------:R-:W-:Y:S01]  /*8310*/  FMUL.FTZ R6, R138.reuse, R175 ;  /* 0x000000af8a067220 */ /* 0x040fe20000410000 */
[C---:B------:R-:W-:Y:S01]  /*8320*/  FMUL.FTZ R7, R138.reuse, R169 ;  /* 0x000000a98a077220 */ /* 0x040fe20000410000 */
[----:B------:R-:W-:Y:S01]  /*8330*/  FMUL.FTZ R138, R138, R173 ;  /* 0x000000ad8a8a7220 */ /* 0x000fe20000410000 */
[----:B------:R-:W-:Y:S01]  /*8340*/  MOV R4, R160 ;  /* 0x000000a000047202 */ /* 0x000fe20000000f00 */
[----:B------:R-:W-:Y:S01]  /*8350*/  FMUL.FTZ R195, R195, R6 ;  /* 0x00000006c3c37220 */ /* 0x000fe20000410000 */
[----:B------:R-:W-:Y:S01]  /*8360*/  MOV R5, R11 ;  /* 0x0000000b00057202 */ /* 0x000fe20000000f00 */
[----:B------:R-:W-:Y:S01]  /*8370*/  FMUL.FTZ R184, R184, R7 ;  /* 0x00000007b8b87220 */ /* 0x000fe20000410000 */
[----:B------:R-:W-:Y:S01]  /*8380*/  FMUL.FTZ R203, R203, R138 ;  /* 0x0000008acbcb7220 */ /* 0x000fe20000410000 */
[----:B------:R-:W-:Y:S01]  /*8390*/  FFMA.FTZ R186, R141, R167, R186 ;  /* 0x000000a78dba7223 */ /* 0x000fe200000100ba */
[----:B------:R-:W-:Y:S01]  /*83a0*/  FFMA.FTZ R195, R140, R175, R195 ;  /* 0x000000af8cc37223 */ /* 0x000fe200000100c3 */
[----:B------:R0:W-:Y:S01]  /*83b0*/  @!P2 STS.64 [R128+0x18d8], R4 ;  /* 0x0018d8048000a388 */ /* 0x0001e20000000a00 */
[----:B------:R-:W-:Y:S01]  /*83c0*/  FFMA.FTZ R184, R143, R169, R184 ;  /* 0x000000a98fb87223 */ /* 0x000fe200000100b8 */
[----:B------:R-:W-:Y:S01]  /*83d0*/  FFMA.FTZ R203, R142, R173, R203 ;  /* 0x000000ad8ecb7223 */ /* 0x000fe200000100cb */
[----:B------:R-:W-:Y:S01]  /*83e0*/  FADD.FTZ R37, R186, R37 ;  /* 0x00000025ba257221 */ /* 0x000fe20000010000 */
[----:B------:R-:W-:Y:S01]  /*83f0*/  FADD.FTZ R36, R195, R36 ;  /* 0x00000024c3247221 */ /* 0x000fe20000010000 */
[----:B------:R-:W-:Y:S01]  /*8400*/  FADD.FTZ R35, R184, R35 ;  /* 0x00000023b8237221 */ /* 0x000fe20000010000 */
[----:B------:R-:W-:Y:S01]  /*8410*/  FADD.FTZ R34, R203, R34 ;  /* 0x00000022cb227221 */ /* 0x000fe20000010000 */
[----:B------:R-:W-:Y:S06]  /*8420*/  BAR.SYNC.DEFER_BLOCKING 0x0 ;  /* 0x0000000000007b1d */ /* 0x000fec0000010000 */
[----:B------:R-:W-:Y:S05]  /*8430*/  @P0 BRA `(.L_x_4028) ;  /* 0x0000000000440947 */ /* 0x000fea0003800000 */
[----:B------:R-:W5:Y:S01]  /*8440*/  S2UR UR17, SR_CgaCtaId ;  /* 0x00000000001179c3 */ /* 0x000f620000008800 */
[----:B------:R-:W-:Y:S01]  /*8450*/  UISETP.NE.AND UP0, UPT, UR25, UR53, UPT ;  /* 0x000000351900728c */ /* 0x000fe2000bf05270 */
[----:B------:R-:W-:Y:S01]  /*8460*/  MOV R3, UR5 ;  /* 0x0000000500037c02 */ /* 0x000fe20008000f00 */
[----:B------:R-:W-:-:S04]  /*8470*/  UMOV UR16, 0x400 ;  /* 0x0000040000107882 */ /* 0x000fc80000000000 */
[----:B------:R-:W-:Y:S01]  /*8480*/  PLOP3.LUT P0, PT, PT, PT, UP0, 0x80, 0x0 ;  /* 0x000000000000781c */ /* 0x000fe20003f0f008 */
[----:B-----5:R-:W-:-:S06]  /*8490*/  ULEA UR16, UR17, UR16, 0x18 ;  /* 0x0000001011107291 */ /* 0x020fcc000f8ec03f */
[----:B------:R-:W-:-:S04]  /*84a0*/  MOV R130, UR16 ;  /* 0x0000001000827c02 */ /* 0x000fc80008000f00 */
[----:B------:R-:W-:Y:S02]  /*84b0*/  LEA R8, R3, R130, 0x2 ;  /* 0x0000008203087211 */ /* 0x000fe400078e10ff */
[----:B------:R-:W0:Y:S04]  /*84c0*/  LDS.64 R2, [R130+0x18e0] ;  /* 0x0018e00082027984 */ /* 0x000e280000000a00 */
[----:B------:R-:W5:Y:S04]  /*84d0*/  @P0 LDS R6, [R8+0x3210] ;  /* 0x0032100008060984 */ /* 0x000f680000000800 */
[----:B------:R-:W1:Y:S01]  /*84e0*/  @P0 LDS R7, [R8+0x2e10] ;  /* 0x002e100008070984 */ /* 0x000e620000000800 */
[----:B0-----:R-:W-:Y:S01]  /*84f0*/  FADD.FTZ R5, R5, R3 ;  /* 0x0000000305057221 */ /* 0x001fe20000010000 */
[----:B------:R-:W-:-:S03]  /*8500*/  FADD.FTZ R4, R4, R2 ;  /* 0x0000000204047221 */ /* 0x000fc60000010000 */
[----:B-----5:R-:W-:Y:S01]  /*8510*/  @P0 FADD.FTZ R5, R5, R6 ;  /* 0x0000000605050221 */ /* 0x020fe20000010000 */
[----:B-1----:R-:W-:-:S04]  /*8520*/  @P0 FADD.FTZ R4, R4, R7 ;  /* 0x0000000704040221 */ /* 0x002fc80000010000 */
[----:B------:R0:W-:Y:S04]  /*8530*/  STS [R8+0x3210], R5 ;  /* 0x0032100508007388 */ /* 0x0001e80000000800 */
[----:B------:R0:W-:Y:S02]  /*8540*/  STS [R8+0x2e10], R4 ;  /* 0x002e100408007388 */ /* 0x0001e40000000800 */
.L_x_4028:
[----:B------:R-:W-:Y:S05]  /*8550*/  BSYNC B0 ;  /* 0x0000000000007941 */ /* 0x000fea0003800000 */
.L_x_4027:
[----:B------:R-:W-:Y:S02]  /*8560*/  UIADD3 UR5, UR5, 0x1, URZ ;  /* 0x0000000105057890 */ /* 0x000fe4000fffe03f */
[----:B------:R-:W-:Y:S02]  /*8570*/  UIADD3 UR6, UP1, UR6, 0x1, URZ ;  /* 0x0000000106067890 */ /* 0x000fe4000ff3e03f */
[----:B------:R-:W-:Y:S02]  /*8580*/  UISETP.GE.AND UP0, UPT, UR5, UR54, UPT ;  /* 0x000000360500728c */ /* 0x000fe4000bf06270 */
[----:B------:R-:W-:-:S04]  /*8590*/  UIADD3.X UR7, URZ, UR7, URZ, UP1, !UPT ;  /* 0x000000073f077290 */ /* 0x000fc80008ffe43f */
[----:B------:R-:W-:-:S13]  /*85a0*/  PLOP3.LUT P0, PT, PT, PT, UP0, 0x80, 0x0 ;  /* 0x000000000000781c */ /* 0x000fda0003f0f008 */
[----:B------:R-:W-:Y:S05]  /*85b0*/  @!P0 BRA `(.L_x_4029) ;  /* 0xffffffc400508947 */ /* 0x000fea000383ffff */
.L_x_3985:
[----:B------:R-:W-:Y:S01]  /*85c0*/  BAR.SYNC.DEFER_BLOCKING 0x0 ;  /* 0x0000000000007b1d */ /* 0x000fe20000010000 */
[----:B------:R-:W-:Y:S01]  /*85d0*/  UIADD3 UR44, -UR51, UR44, URZ ;  /* 0x0000002c332c7290 */ /* 0x000fe2000fffe13f */
[----:B------:R-:W-:Y:S02]  /*85e0*/  MOV R2, UR21 ;  /* 0x0000001500027c02 */ /* 0x000fe40008000f00 */
[----:B------:R-:W-:Y:S02]  /*85f0*/  MOV R3, UR22 ;  /* 0x0000001600037c02 */ /* 0x000fe40008000f00 */
[----:B0-----:R-:W-:Y:S02]  /*8600*/  PRMT R5, RZ, 0x7610, R5 ;  /* 0x00007610ff057816 */ /* 0x001fe40000000005 */
[----:B------:R-:W-:Y:S01]  /*8610*/  PRMT R0, RZ, 0x7610, R0 ;  /* 0x00007610ff007816 */ /* 0x000fe20000000000 */
[C---:B------:R-:W-:Y:S01]  /*8620*/  IMAD.WIDE R2, R12.reuse, 0x2, R2 ;  /* 0x000000020c027825 */ /* 0x040fe200078e0202 */
[----:B------:R-:W-:-:S02]  /*8630*/  ISETP.GE.AND P2, PT, R12, UR44, PT ;  /* 0x0000002c0c007c0c */ /* 0x000fc4000bf46270 */
[----:B------:R-:W-:Y:S02]  /*8640*/  PRMT R7, RZ, 0x7610, R7 ;  /* 0x00007610ff077816 */ /* 0x000fe40000000007 */
[----:B------:R-:W-:Y:S02]  /*8650*/  PRMT R4, RZ, 0x7610, R4 ;  /* 0x00007610ff047816 */ /* 0x000fe40000000004 */
[----:B------:R-:W-:Y:S02]  /*8660*/  PRMT R9, RZ, 0x7610, R9 ;  /* 0x00007610ff097816 */ /* 0x000fe40000000009 */
[----:B------:R-:W-:Y:S02]  /*8670*/  PRMT R6, RZ, 0x7610, R6 ;  /* 0x00007610ff067816 */ /* 0x000fe40000000006 */
[----:B------:R-:W-:Y:S02]  /*8680*/  PRMT R11, RZ, 0x7610, R11 ;  /* 0x00007610ff0b7816 */ /* 0x000fe4000000000b */
[----:B------:R-:W-:-:S02]  /*8690*/  PRMT R8, RZ, 0x7610, R8 ;  /* 0x00007610ff087816 */ /* 0x000fc40000000008 */
[----:B------:R-:W-:Y:S01]  /*86a0*/  PRMT R15, RZ, 0x7610, R15 ;  /* 0x00007610ff0f7816 */ /* 0x000fe2000000000f */
[----:B------:R-:W5:Y:S01]  /*86b0*/  @!P2 LDG.E.U16 R5, desc[UR26][R2.64] ;  /* 0x0000001a0205a981 */ /* 0x000f62000c1e1500 */
[----:B------:R-:W-:Y:S02]  /*86c0*/  ISETP.GE.AND P1, PT, R127, UR44, PT ;  /* 0x0000002c7f007c0c */ /* 0x000fe4000bf26270 */
[----:B------:R-:W-:Y:S02]  /*86d0*/  PRMT R14, RZ, 0x7610, R14 ;  /* 0x00007610ff0e7816 */ /* 0x000fe4000000000e */
[----:B------:R-:W-:Y:S02]  /*86e0*/  PRMT R17, RZ, 0x7610, R17 ;  /* 0x00007610ff117816 */ /* 0x000fe40000000011 */
[----:B------:R-:W-:Y:S02]  /*86f0*/  PRMT R16, RZ, 0x7610, R16 ;  /* 0x00007610ff107816 */ /* 0x000fe40000000010 */
[----:B------:R-:W-:-:S02]  /*8700*/  PRMT R41, RZ, 0x7610, R41 ;  /* 0x00007610ff297816 */ /* 0x000fc40000000029 */
[----:B------:R-:W-:Y:S02]  /*8710*/  PRMT R46, RZ, 0x7610, R46 ;  /* 0x00007610ff2e7816 */ /* 0x000fe4000000002e */
[----:B------:R-:W-:Y:S01]  /*8720*/  PRMT R51, RZ, 0x7610, R51 ;  /* 0x00007610ff337816 */ /* 0x000fe20000000033 */
[----:B------:R-:W2:Y:S01]  /*8730*/  @!P1 LDG.E.U16 R0, desc[UR26][R2.64+0x40] ;  /* 0x0000401a02009981 */ /* 0x000ea2000c1e1500 */
[----:B------:R-:W-:Y:S02]  /*8740*/  ISETP.GE.AND P0, PT, R126, UR44, PT ;  /* 0x0000002c7e007c0c */ /* 0x000fe4000bf06270 */
[----:B------:R-:W-:Y:S01]  /*8750*/  PRMT R52, RZ, 0x7610, R52 ;  /* 0x00007610ff347816 */ /* 0x000fe20000000034 */
[----:B------:R-:W0:Y:S01]  /*8760*/  S2UR UR6, SR_CgaCtaId ;  /* 0x00000000000679c3 */ /* 0x000e220000008800 */
[----:B------:R-:W-:Y:S02]  /*8770*/  ISETP.GE.AND P4, PT, R125, UR44, PT ;  /* 0x0000002c7d007c0c */ /* 0x000fe4000bf86270 */
[----:B------:R-:W-:-:S02]  /*8780*/  F2FP.F16.F32.PACK_AB R32, R32, R33 ;  /* 0x000000212020723e */ /* 0x000fc400000000ff */
[----:B------:R-:W-:Y:S02]  /*8790*/  F2FP.F16.F32.PACK_AB R30, R30, R31 ;  /* 0x0000001f1e1e723e */ /* 0x000fe400000000ff */
[----:B------:R-:W-:Y:S02]  /*87a0*/  F2FP.F16.F32.PACK_AB R28, R28, R29 ;  /* 0x0000001d1c1c723e */ /* 0x000fe400000000ff */
[----:B------:R-:W-:Y:S01]  /*87b0*/  F2FP.F16.F32.PACK_AB R26, R26, R27 ;  /* 0x0000001b1a1a723e */ /* 0x000fe200000000ff */
[----:B------:R-:W3:Y:S01]  /*87c0*/  @!P0 LDG.E.U16 R7, desc[UR26][R2.64+0x80] ;  /* 0x0000801a02078981 */ /* 0x000ee2000c1e1500 */
[----:B------:R-:W-:Y:S02]  /*87d0*/  ISETP.GE.AND P6, PT, R124, UR44, PT ;  /* 0x0000002c7c007c0c */ /* 0x000fe4000bfc6270 */
[----:B------:R-:W-:Y:S01]  /*87e0*/  F2FP.F16.F32.PACK_AB R24, R24, R25 ;  /* 0x000000191818723e */ /* 0x000fe200000000ff */
[----:B------:R-:W4:Y:S01]  /*87f0*/  @!P4 LDG.E.U16 R4, desc[UR26][R2.64+0xc0] ;  /* 0x0000c01a0204c981 */ /* 0x000f22000c1e1500 */
[----:B------:R-:W-:-:S02]  /*8800*/  ISETP.GE.AND P5, PT, R123, UR44, PT ;  /* 0x0000002c7b007c0c */ /* 0x000fc4000bfa6270 */
[----:B------:R-:W-:Y:S02]  /*8810*/  F2FP.F16.F32.PACK_AB R22, R22, R23 ;  /* 0x000000171616723e */ /* 0x000fe400000000ff */
[----:B------:R-:W-:Y:S01]  /*8820*/  F2FP.F16.F32.PACK_AB R20, R20, R21 ;  /* 0x000000151414723e */ /* 0x000fe200000000ff */
[----:B------:R-:W-:Y:S01]  /*8830*/  UMOV UR5, 0x400 ;  /* 0x0000040000057882 */ /* 0x000fe20000000000 */
[----:B------:R-:W-:Y:S01]  /*8840*/  ISETP.GE.AND P3, PT, R122, UR44, PT ;  /* 0x0000002c7a007c0c */ /* 0x000fe2000bf66270 */
[----:B------:R-:W-:Y:S01]  /*8850*/  ULDC.64 UR30, c[0x0][0x388] ;  /* 0x0000e200001e7ab9 */ /* 0x000fe20000000a00 */
[----:B------:R-:W-:Y:S01]  /*8860*/  ISETP.GE.AND P2, PT, R121, UR44, PT ;  /* 0x0000002c79007c0c */ /* 0x000fe2000bf46270 */
[----:B------:R-:W4:Y:S01]  /*8870*/  @!P6 LDG.E.U16 R9, desc[UR26][R2.64+0x100] ;  /* 0x0001001a0209e981 */ /* 0x000f22000c1e1500 */
[----:B------:R-:W-:Y:S01]  /*8880*/  ISETP.GE.AND P1, PT, R120, UR44, PT ;  /* 0x0000002c78007c0c */ /* 0x000fe2000bf26270 */
[----:B------:R-:W-:Y:S01]  /*8890*/  ULDC.64 UR28, c[0x0][0x3a8] ;  /* 0x0000ea00001c7ab9 */ /* 0x000fe20000000a00 */
[----:B------:R-:W-:Y:S01]  /*88a0*/  ISETP.GE.AND P0, PT, R119, UR44, PT ;  /* 0x0000002c77007c0c */ /* 0x000fe2000bf06270 */
[----:B------:R-:W4:Y:S01]  /*88b0*/  @!P5 LDG.E.U16 R6, desc[UR26][R2.64+0x140] ;  /* 0x0001401a0206d981 */ /* 0x000f22000c1e1500 */
[----:B------:R-:W-:-:S02]  /*88c0*/  ISETP.GE.AND P4, PT, R118, UR44, PT ;  /* 0x0000002c76007c0c */ /* 0x000fc4000bf86270 */
[----:B------:R-:W-:Y:S02]  /*88d0*/  ISETP.GE.AND P6, PT, R117, UR44, PT ;  /* 0x0000002c75007c0c */ /* 0x000fe4000bfc6270 */
[----:B------:R-:W-:Y:S01]  /*88e0*/  ISETP.GE.AND P5, PT, R116, UR44, PT ;  /* 0x0000002c74007c0c */ /* 0x000fe2000bfa6270 */
        /* <DEDUP_REMOVED lines=12> */
[----:B------:R-:W4:Y:S04]  /*89b0*/  @!P1 LDG.E.U16 R52, desc[UR26][R2.64+0x3c0] ;  /* 0x0003c01a02349981 */ /* 0x000f28000c1e1500 */
[----:B-----5:R-:W-:Y:S04]  /*89c0*/  STS.U16 [R112], R5 ;  /* 0x0000000570007388 */ /* 0x020fe80000000400 */
[----:B--2---:R-:W-:Y:S04]  /*89d0*/  STS.U16 [R111+0x40], R0 ;  /* 0x000040006f007388 */ /* 0x004fe80000000400 */
        /* <DEDUP_REMOVED lines=20> */
[----:B--2---:R-:W-:-:S03]  /*8b20*/  HADD2.F32 R5, -RZ, R0.H0_H0 ;  /* 0x20000000ff057230 */ /* 0x004fc60000004100 */
[----:B------:R-:W-:Y:S02]  /*8b30*/  LDS.U16 R0, [R96+0x8] ;  /* 0x0000080060007984 */ /* 0x000fe40000000400 */
[--C-:B------:R-:W-:Y:S01]  /*8b40*/  FADD.FTZ R7, R5, R134.reuse ;  /* 0x0000008605077221 */ /* 0x100fe20000010000 */
[----:B---3--:R-:W-:Y:S02]  /*8b50*/  HADD2.F32 R5, -RZ, R2.H0_H0 ;  /* 0x20000002ff057230 */ /* 0x008fe40000004100 */
[----:B----4-:R-:W-:Y:S01]  /*8b60*/  HADD2.F32 R3, -RZ, R3.H0_H0 ;  /* 0x20000003ff037230 */ /* 0x010fe20000004100 */
[----:B------:R-:W-:Y:S02]  /*8b70*/  LDS.U16 R2, [R96+0xa] ;  /* 0x00000a0060027984 */ /* 0x000fe40000000400 */
[--C-:B------:R-:W-:Y:S02]  /*8b80*/  FADD.FTZ R8, R5, R134.reuse ;  /* 0x0000008605087221 */ /* 0x100fe40000010000 */
[----:B------:R-:W-:-:S02]  /*8b90*/  FADD.FTZ R9, R3, R134 ;  /* 0x0000008603097221 */ /* 0x000fc40000010000 */
[----:B------:R-:W2:Y:S01]  /*8ba0*/  LDS.U16 R3, [R96+0xc] ;  /* 0x00000c0060037984 */ /* 0x000ea20000000400 */
[----:B------:R-:W-:Y:S02]  /*8bb0*/  FSETP.GTU.FTZ.AND P1, PT, R7, 20, PT ;  /* 0x41a000000700780b */ /* 0x000fe40003f3c000 */
[----:B------:R-:W-:Y:S02]  /*8bc0*/  FSETP.GTU.FTZ.AND P6, PT, R8, 20, PT ;  /* 0x41a000000800780b */ /* 0x000fe40003fdc000 */
[----:B------:R-:W-:Y:S01]  /*8bd0*/  FSETP.GTU.FTZ.AND P5, PT, R9, 20, PT ;  /* 0x41a000000900780b */ /* 0x000fe20003fbc000 */
[----:B-----5:R-:W-:Y:S02]  /*8be0*/  HADD2.F32 R5, -RZ, R4.H0_H0 ;  /* 0x20000004ff057230 */ /* 0x020fe40000004100 */
[----:B------:R-:W3:Y:S03]  /*8bf0*/  LDS.U16 R4, [R96+0xe] ;  /* 0x00000e0060047984 */ /* 0x000ee60000000400 */
[----:B------:R-:W-:-:S02]  /*8c00*/  FADD.FTZ R11, R5, R134 ;  /* 0x00000086050b7221 */ /* 0x000fc40000010000 */
[----:B------:R-:W4:Y:S01]  /*8c10*/  LDS.U16 R5, [R96+0x10] ;  /* 0x0000100060057984 */ /* 0x000f220000000400 */
[----:B------:R-:W-:Y:S02]  /*8c20*/  @!P1 FMUL.FTZ R7, R7, -1.4426950216293334961 ;  /* 0xbfb8aa3b07079820 */ /* 0x000fe40000410000 */
[----:B------:R-:W-:Y:S02]  /*8c30*/  @!P6 FMUL.FTZ R8, R8, -1.4426950216293334961 ;  /* 0xbfb8aa3b0808e820 */ /* 0x000fe40000410000 */
[----:B------:R-:W-:Y:S02]  /*8c40*/  @!P5 FMUL.FTZ R9, R9, -1.4426950216293334961 ;  /* 0xbfb8aa3b0909d820 */ /* 0x000fe40000410000 */
[----:B------:R-:W5:Y:S08]  /*8c50*/  @!P1 MUFU.EX2 R7, R7 ;  /* 0x0000000700079308 */ /* 0x000f700000000800 */
[----:B------:R-:W1:Y:S08]  /*8c60*/  @!P6 MUFU.EX2 R8, R8 ;  /* 0x000000080008e308 */ /* 0x000e700000000800 */
[----:B------:R-:W0:Y:S01]  /*8c70*/  @!P5 MUFU.EX2 R9, R9 ;  /* 0x000000090009d308 */ /* 0x000e220000000800 */
[----:B-----5:R-:W-:Y:S01]  /*8c80*/  @!P1 FADD.FTZ R7, R7, 1 ;  /* 0x3f80000007079421 */ /* 0x020fe20000010000 */
[----:B--2---:R-:W-:-:S02]  /*8c90*/  HADD2.F32 R3, -RZ, R3.H0_H0 ;  /* 0x20000003ff037230 */ /* 0x004fc40000004100 */
[----:B-1----:R-:W-:-:S04]  /*8ca0*/  @!P6 FADD.FTZ R8, R8, 1 ;  /* 0x3f8000000808e421 */ /* 0x002fc80000010000 */
[----:B------:R-:W1:Y:S01]  /*8cb0*/  @!P1 MUFU.RCP R7, R7 ;  /* 0x0000000700079308 */ /* 0x000e620000001000 */
[----:B0-----:R-:W-:-:S07]  /*8cc0*/  @!P5 FADD.FTZ R9, R9, 1 ;  /* 0x3f8000000909d421 */ /* 0x001fce0000010000 */
[----:B------:R-:W0:Y:S01]  /*8cd0*/  @!P6 MUFU.RCP R8, R8 ;  /* 0x000000080008e308 */ /* 0x000e220000001000 */
[----:B------:R-:W-:Y:S01]  /*8ce0*/  FADD.FTZ R14, R3, R134 ;  /* 0x00000086030e7221 */ /* 0x000fe20000010000 */
[----:B------:R-:W-:Y:S02]  /*8cf0*/  HADD2.F32 R15, -RZ, R0.H0_H0 ;  /* 0x20000000ff0f7230 */ /* 0x000fe40000004100 */
[----:B---3--:R-:W-:-:S04]  /*8d00*/  HADD2.F32 R3, -RZ, R4.H0_H0 ;  /* 0x20000004ff037230 */ /* 0x008fc80000004100 */
[----:B------:R-:W2:Y:S01]  /*8d10*/  @!P5 MUFU.RCP R9, R9 ;  /* 0x000000090009d308 */ /* 0x000ea20000001000 */
[--C-:B------:R-:W-:Y:S01]  /*8d20*/  FADD.FTZ R0, R15, R134.reuse ;  /* 0x000000860f007221 */ /* 0x100fe20000010000 */
[--C-:B------:R-:W-:Y:S01]  /*8d30*/  FADD.FTZ R4, R3, R134.reuse ;  /* 0x0000008603047221 */ /* 0x100fe20000010000 */
[----:B------:R-:W-:Y:S02]  /*8d40*/  HADD2.F32 R15, -RZ, R2.H0_H0 ;  /* 0x20000002ff0f7230 */ /* 0x000fe40000004100 */
[----:B----4-:R-:W-:Y:S02]  /*8d50*/  HADD2.F32 R5, -RZ, R5.H0_H0 ;  /* 0x20000005ff057230 */ /* 0x010fe40000004100 */
[----:B------:R-:W-:Y:S02]  /*8d60*/  HADD2.F32 R3, -RZ, R6.H0_H0 ;  /* 0x20000006ff037230 */ /* 0x000fe40000004100 */
[--C-:B------:R-:W-:Y:S01]  /*8d70*/  FADD.FTZ R15, R15, R134.reuse ;  /* 0x000000860f0f7221 */ /* 0x100fe20000010000 */
[----:B------:R-:W-:-:S02]  /*8d80*/  FADD.FTZ R5, R5, R134 ;  /* 0x0000008605057221 */ /* 0x000fc40000010000 */
[----:B------:R-:W-:Y:S01]  /*8d90*/  FADD.FTZ R6, R3, R134 ;  /* 0x0000008603067221 */ /* 0x000fe20000010000 */
[----:B-1----:R-:W-:Y:S01]  /*8da0*/  @!P1 FMUL.FTZ R34, R34, R7 ;  /* 0x0000000722229220 */ /* 0x002fe20000410000 */
[----:B0-----:R-:W-:Y:S01]  /*8db0*/  @!P6 FMUL.FTZ R35, R35, R8 ;  /* 0x000000082323e220 */ /* 0x001fe20000410000 */
[----:B------:R-:W-:Y:S01]  /*8dc0*/  FSETP.GTU.FTZ.AND P3, PT, R15, 20, PT ;  /* 0x41a000000f00780b */ /* 0x000fe20003f7c000 */
[----:B--2---:R-:W-:Y:S01]  /*8dd0*/  @!P5 FMUL.FTZ R36, R36, R9 ;  /* 0x000000092424d220 */ /* 0x004fe20000410000 */
[----:B------:R-:W-:Y:S02]  /*8de0*/  FSETP.GTU.FTZ.AND P1, PT, R4, 20, PT ;  /* 0x41a000000400780b */ /* 0x000fe40003f3c000 */
[----:B------:R-:W-:Y:S02]  /*8df0*/  FSETP.GTU.FTZ.AND P6, PT, R5, 20, PT ;  /* 0x41a000000500780b */ /* 0x000fe40003fdc000 */
[----:B------:R-:W-:Y:S02]  /*8e00*/  FSETP.GTU.FTZ.AND P5, PT, R6, 20, PT ;  /* 0x41a000000600780b */ /* 0x000fe40003fbc000 */
[----:B------:R-:W-:-:S02]  /*8e10*/  FSETP.GTU.FTZ.AND P4, PT, R0, 20, PT ;  /* 0x41a000000000780b */ /* 0x000fc40003f9c000 */
[----:B------:R-:W-:-:S03]  /*8e20*/  FSETP.GTU.FTZ.AND P2, PT, R14, 20, PT ;  /* 0x41a000000e00780b */ /* 0x000fc60003f5c000 */
[----:B------:R-:W-:Y:S02]  /*8e30*/  @!P3 FMUL.FTZ R2, R15, -1.4426950216293334961 ;  /* 0xbfb8aa3b0f02b820 */ /* 0x000fe40000410000 */
[----:B------:R-:W-:Y:S02]  /*8e40*/  @!P1 FMUL.FTZ R4, R4, -1.4426950216293334961 ;  /* 0xbfb8aa3b04049820 */ /* 0x000fe40000410000 */
[----:B------:R-:W-:Y:S02]  /*8e50*/  @!P6 FMUL.FTZ R5, R5, -1.4426950216293334961 ;  /* 0xbfb8aa3b0505e820 */ /* 0x000fe40000410000 */
[----:B------:R-:W-:Y:S01]  /*8e60*/  @!P5 FMUL.FTZ R6, R6, -1.4426950216293334961 ;  /* 0xbfb8aa3b0606d820 */ /* 0x000fe20000410000 */
[----:B------:R-:W0:Y:S01]  /*8e70*/  @!P3 MUFU.EX2 R2, R2 ;  /* 0x000000020002b308 */ /* 0x000e220000000800 */
[----:B------:R-:W-:-:S07]  /*8e80*/  @!P4 FMUL.FTZ R0, R0, -1.4426950216293334961 ;  /* 0xbfb8aa3b0000c820 */ /* 0x000fce0000410000 */
[----:B------:R-:W1:Y:S01]  /*8e90*/  @!P1 MUFU.EX2 R4, R4 ;  /* 0x0000000400049308 */ /* 0x000e620000000800 */
[----:B------:R-:W-:-:S07]  /*8ea0*/  @!P2 FMUL.FTZ R3, R14, -1.4426950216293334961 ;  /* 0xbfb8aa3b0e03a820 */ /* 0x000fce0000410000 */
[----:B------:R-:W2:Y:S08]  /*8eb0*/  @!P6 MUFU.EX2 R5, R5 ;  /* 0x000000050005e308 */ /* 0x000eb00000000800 */
[----:B------:R-:W3:Y:S01]  /*8ec0*/  @!P5 MUFU.EX2 R6, R6 ;  /* 0x000000060006d308 */ /* 0x000ee20000000800 */
[----:B------:R-:W-:Y:S01]  /*8ed0*/  FSETP.GTU.FTZ.AND P0, PT, R11, 20, PT ;  /* 0x41a000000b00780b */ /* 0x000fe20003f1c000 */
[----:B0-----:R-:W-:Y:S01]  /*8ee0*/  @!P3 FADD.FTZ R2, R2, 1 ;  /* 0x3f8000000202b421 */ /* 0x001fe20000010000 */
[----:B-1----:R-:W-:-:S05]  /*8ef0*/  @!P1 FADD.FTZ R4, R4, 1 ;  /* 0x3f80000004049421 */ /* 0x002fca0000010000 */
[----:B------:R-:W0:Y:S01]  /*8f00*/  @!P4 MUFU.EX2 R0, R0 ;  /* 0x000000000000c308 */ /* 0x000e220000000800 */
[----:B--2---:R-:W-:-:S07]  /*8f10*/  @!P6 FADD.FTZ R5, R5, 1 ;  /* 0x3f8000000505e421 */ /* 0x004fce0000010000 */
[----:B------:R-:W1:Y:S01]  /*8f20*/  @!P2 MUFU.EX2 R3, R3 ;  /* 0x000000030003a308 */ /* 0x000e620000000800 */
[----:B---3--:R-:W-:Y:S01]  /*8f30*/  @!P5 FADD.FTZ R6, R6, 1 ;  /* 0x3f8000000606d421 */ /* 0x008fe20000010000 */
[----:B------:R-:W-:Y:S01]  /*8f40*/  LOP3.LUT R7, R10, 0xfffffe00, RZ, 0xc0, !PT ;  /* 0xfffffe000a077812 */ /* 0x000fe200078ec0ff */
[----:B------:R-:W-:-:S05]  /*8f50*/  @!P0 FMUL.FTZ R11, R11, -1.4426950216293334961 ;  /* 0xbfb8aa3b0b0b8820 */ /* 0x000fca0000410000 */
[----:B------:R-:W2:Y:S01]  /*8f60*/  @!P3 MUFU.RCP R2, R2 ;  /* 0x000000020002b308 */ /* 0x000ea20000001000 */
[----:B------:R-:W-:-:S07]  /*8f70*/  LEA R69, R132, R7, 0x4 ;  /* 0x0000000784457211 */ /* 0x000fce00078e20ff */
[----:B------:R-:W3:Y:S01]  /*8f80*/  @!P1 MUFU.RCP R4, R4 ;  /* 0x0000000400049308 */ /* 0x000ee20000001000 */
[----:B0-----:R-:W-:-:S07]  /*8f90*/  @!P4 FADD.FTZ R0, R0, 1 ;  /* 0x3f8000000000c421 */ /* 0x001fce0000010000 */
[----:B------:R-:W0:Y:S01]  /*8fa0*/  @!P6 MUFU.RCP R5, R5 ;  /* 0x000000050005e308 */ /* 0x000e220000001000 */
[----:B-1----:R-:W-:-:S07]  /*8fb0*/  @!P2 FADD.FTZ R3, R3, 1 ;  /* 0x3f8000000303a421 */ /* 0x002fce0000010000 */
[----:B------:R-:W1:Y:S01]  /*8fc0*/  @!P5 MUFU.RCP R6, R6 ;  /* 0x000000060006d308 */ /* 0x000e620000001000 */
[C---:B------:R-:W-:Y:S02]  /*8fd0*/  IADD3 R64, R69.reuse, 0xe, RZ ;  /* 0x0000000e45407810 */ /* 0x040fe40007ffe0ff */
[----:B------:R-:W-:-:S05]  /*8fe0*/  IADD3 R10, R69, 0x4, RZ ;  /* 0x00000004450a7810 */ /* 0x000fca0007ffe0ff */
[----:B------:R-:W4:Y:S01]  /*8ff0*/  @!P0 MUFU.EX2 R11, R11 ;  /* 0x0000000b000b8308 */ /* 0x000f220000000800 */
[----:B------:R-:W-:Y:S01]  /*9000*/  LEA.HI.SX32 R17, R10, R69, 0x1b ;  /* 0x000000450a117211 */ /* 0x000fe200078fdaff */
[----:B--2---:R-:W-:Y:S01]  /*9010*/  @!P3 FMUL.FTZ R39, R39, R2 ;  /* 0x000000022727b220 */ /* 0x004fe20000410000 */
[----:B---3--:R-:W-:-:S05]  /*9020*/  @!P1 FMUL.FTZ R43, R43, R4 ;  /* 0x000000042b2b9220 */ /* 0x008fca0000410000 */
[----:B------:R2:W-:Y:S01]  /*9030*/  @!P4 MUFU.RCP R71, R0 ;  /* 0x000000000047c308 */ /* 0x0005e20000001000 */
[----:B0-----:R-:W-:Y:S01]  /*9040*/  @!P6 FMUL.FTZ R42, R42, R5 ;  /* 0x000000052a2ae220 */ /* 0x001fe20000410000 */
[----:B-1----:R-:W-:Y:S01]  /*9050*/  @!P5 FMUL.FTZ R45, R45, R6 ;  /* 0x000000062d2dd220 */ /* 0x002fe20000410000 */
[----:B------:R-:W-:Y:S04]  /*9060*/  LDS.U16 R2, [R96+0x16] ;  /* 0x0000160060027984 */ /* 0x000fe80000000400 */
[----:B------:R-:W-:Y:S01]  /*9070*/  LDS.U16 R4, [R96+0x1a] ;  /* 0x00001a0060047984 */ /* 0x000fe20000000400 */
[----:B------:R0:W-:Y:S03]  /*9080*/  @!P2 MUFU.RCP R73, R3 ;  /* 0x000000030049a308 */ /* 0x0001e60000001000 */
[----:B--2---:R-:W1:Y:S04]  /*9090*/  LDS.U16 R0, [R96+0x14] ;  /* 0x0000140060007984 */ /* 0x004e680000000400 */
[----:B------:R-:W-:Y:S01]  /*90a0*/  LDS.U16 R5, [R96+0x1c] ;  /* 0x00001c0060057984 */ /* 0x000fe20000000400 */
[----:B0-----:R-:W-:-:S03]  /*90b0*/  LEA.HI.SX32 R3, R64, R69, 0x1b ;  /* 0x0000004540037211 */ /* 0x001fc600078fdaff */
[----:B------:R-:W-:Y:S01]  /*90c0*/  LDS.U16 R6, [R96+0x1e] ;  /* 0x00001e0060067984 */ /* 0x000fe20000000400 */
[----:B------:R-:W-:-:S03]  /*90d0*/  LEA R10, R3, R130, 0x1 ;  /* 0x00000082030a7211 */ /* 0x000fc600078e08ff */
[----:B------:R-:W0:Y:S01]  /*90e0*/  LDS.U16 R3, [R96+0x18] ;  /* 0x0000180060037984 */ /* 0x000e220000000400 */
[----:B------:R-:W-:Y:S01]  /*90f0*/  BAR.SYNC.DEFER_BLOCKING 0x0 ;  /* 0x0000000000007b1d */ /* 0x000fe20000010000 */
[----:B----4-:R-:W-:Y:S01]  /*9100*/  @!P0 FADD.FTZ R11, R11, 1 ;  /* 0x3f8000000b0b8421 */ /* 0x010fe20000010000 */
[C---:B------:R-:W-:Y:S02]  /*9110*/  IADD3 R7, R69.reuse, 0x1, RZ ;  /* 0x0000000145077810 */ /* 0x040fe40007ffe0ff */
[C---:B------:R-:W-:Y:S02]  /*9120*/  IADD3 R8, R69.reuse, 0x2, RZ ;  /* 0x0000000245087810 */ /* 0x040fe40007ffe0ff */
[----:B------:R2:W3:Y:S01]  /*9130*/  @!P0 MUFU.RCP R68, R11 ;  /* 0x0000000b00448308 */ /* 0x0004e20000001000 */
[----:B------:R-:W-:Y:S02]  /*9140*/  IADD3 R9, R69, 0x3, RZ ;  /* 0x0000000345097810 */ /* 0x000fe40007ffe0ff */
[----:B------:R-:W-:-:S02]  /*9150*/  LEA.HI.SX32 R7, R7, R69, 0x1b ;  /* 0x0000004507077211 */ /* 0x000fc400078fdaff */
[C---:B------:R-:W-:Y:S02]  /*9160*/  IADD3 R14, R69.reuse, 0x5, RZ ;  /* 0x00000005450e7810 */ /* 0x040fe40007ffe0ff */
[C---:B------:R-:W-:Y:S02]  /*9170*/  IADD3 R16, R69.reuse, 0x6, RZ ;  /* 0x0000000645107810 */ /* 0x040fe40007ffe0ff */
[-C--:B--2---:R-:W-:Y:S02]  /*9180*/  LEA.HI.SX32 R11, R8, R69.reuse, 0x1b ;  /* 0x00000045080b7211 */ /* 0x084fe400078fdaff */
[----:B------:R-:W-:Y:S02]  /*9190*/  IADD3 R46, R69, 0x7, RZ ;  /* 0x00000007452e7810 */ /* 0x000fe40007ffe0ff */
[----:B------:R-:W-:Y:S01]  /*91a0*/  LEA.HI.SX32 R15, R9, R69, 0x1b ;  /* 0x00000045090f7211 */ /* 0x000fe200078fdaff */
[C---:B------:R-:W-:Y:S01]  /*91b0*/  VIADD R56, R69.reuse, 0xa ;  /* 0x0000000a45387836 */ /* 0x040fe20000000000 */
[----:B------:R-:W-:-:S02]  /*91c0*/  IADD3 R52, R69, 0x8, RZ ;  /* 0x0000000845347810 */ /* 0x000fc40007ffe0ff */
[-C--:B------:R-:W-:Y:S02]  /*91d0*/  LEA R9, R7, R130.reuse, 0x1 ;  /* 0x0000008207097211 */ /* 0x080fe400078e08ff */
[----:B------:R-:W-:Y:S02]  /*91e0*/  IADD3 R54, R69, 0x9, RZ ;  /* 0x0000000945367810 */ /* 0x000fe40007ffe0ff */
[-C--:B------:R-:W-:Y:S02]  /*91f0*/  LEA.HI.SX32 R41, R14, R69.reuse, 0x1b ;  /* 0x000000450e297211 */ /* 0x080fe400078fdaff */
[----:B------:R-:W-:Y:S02]  /*9200*/  PRMT R7, R32, 0x7632, R7 ;  /* 0x0000763220077816 */ /* 0x000fe40000000007 */
[----:B------:R-:W-:Y:S02]  /*9210*/  LEA.HI.SX32 R51, R16, R69, 0x1b ;  /* 0x0000004510337211 */ /* 0x000fe400078fdaff */
[----:B------:R-:W-:-:S02]  /*9220*/  LEA R11, R11, R130, 0x1 ;  /* 0x000000820b0b7211 */ /* 0x000fc400078e08ff */
[----:B------:R-:W-:Y:S02]  /*9230*/  IADD3 R58, R69, 0xb, RZ ;  /* 0x0000000b453a7810 */ /* 0x000fe40007ffe0ff */
[-C--:B------:R-:W-:Y:S02]  /*9240*/  LEA.HI.SX32 R55, R46, R69.reuse, 0x1b ;  /* 0x000000452e377211 */ /* 0x080fe400078fdaff */
[----:B------:R-:W-:Y:S02]  /*9250*/  LEA R15, R15, R130, 0x1 ;  /* 0x000000820f0f7211 */ /* 0x000fe400078e08ff */
[----:B------:R-:W-:Y:S01]  /*9260*/  PRMT R8, R30, 0x7632, R8 ;  /* 0x000076321e087816 */ /* 0x000fe20000000008 */
[----:B------:R-:W-:Y:S01]  /*9270*/  STS.U16 [R96], R32 ;  /* 0x0000002060007388 */ /* 0x000fe20000000400 */
[----:B------:R-:W-:Y:S02]  /*9280*/  IADD3 R60, R69, 0xc, RZ ;  /* 0x0000000c453c7810 */ /* 0x000fe40007ffe0ff */
[----:B------:R-:W-:-:S02]  /*9290*/  LEA.HI.SX32 R57, R52, R69, 0x1b ;  /* 0x0000004534397211 */ /* 0x000fc400078fdaff */
[-C--:B------:R-:W-:Y:S01]  /*92a0*/  LEA R17, R17, R130.reuse, 0x1 ;  /* 0x0000008211117211 */ /* 0x080fe200078e08ff */
[----:B------:R-:W-:Y:S01]  /*92b0*/  STS.U16 [R9+0x2], R7 ;  /* 0x0000020709007388 */ /* 0x000fe20000000400 */
[----:B------:R-:W-:Y:S02]  /*92c0*/  IADD3 R62, R69, 0xd, RZ ;  /* 0x0000000d453e7810 */ /* 0x000fe40007ffe0ff */
[-C--:B------:R-:W-:Y:S02]  /*92d0*/  LEA.HI.SX32 R59, R54, R69.reuse, 0x1b ;  /* 0x00000045363b7211 */ /* 0x080fe400078fdaff */
[----:B------:R-:W-:Y:S02]  /*92e0*/  LEA R41, R41, R130, 0x1 ;  /* 0x0000008229297211 */ /* 0x000fe400078e08ff */
[----:B------:R-:W-:Y:S01]  /*92f0*/  PRMT R14, R28, 0x7632, R14 ;  /* 0x000076321c0e7816 */ /* 0x000fe2000000000e */
[----:B------:R-:W-:Y:S01]  /*9300*/  STS.U16 [R11+0x4], R30 ;  /* 0x0000041e0b007388 */ /* 0x000fe20000000400 */
[----:B------:R-:W-:-:S02]  /*9310*/  LEA.HI.SX32 R61, R56, R69, 0x1b ;  /* 0x00000045383d7211 */ /* 0x000fc400078fdaff */
[-C--:B------:R-:W-:Y:S01]  /*9320*/  LEA R51, R51, R130.reuse, 0x1 ;  /* 0x0000008233337211 */ /* 0x080fe200078e08ff */
[----:B------:R2:W-:Y:S01]  /*9330*/  STS.U16 [R15+0x6], R8 ;  /* 0x000006080f007388 */ /* 0x0005e20000000400 */
[----:B------:R-:W-:Y:S02]  /*9340*/  IADD3 R66, R69, 0xf, RZ ;  /* 0x0000000f45427810 */ /* 0x000fe40007ffe0ff */
[-C--:B------:R-:W-:Y:S02]  /*9350*/  LEA.HI.SX32 R63, R58, R69.reuse, 0x1b ;  /* 0x000000453a3f7211 */ /* 0x080fe400078fdaff */
[----:B------:R-:W-:Y:S02]  /*9360*/  LEA R55, R55, R130, 0x1 ;  /* 0x0000008237377211 */ /* 0x000fe400078e08ff */
[----:B------:R-:W-:Y:S01]  /*9370*/  PRMT R16, R26, 0x7632, R16 ;  /* 0x000076321a107816 */ /* 0x000fe20000000010 */
[----:B---3--:R-:W-:Y:S01]  /*9380*/  @!P0 FMUL.FTZ R37, R37, R68 ;  /* 0x0000004425258220 */ /* 0x008fe20000410000 */
[----:B------:R-:W-:Y:S01]  /*9390*/  LEA.HI.SX32 R65, R60, R69, 0x1b ;  /* 0x000000453c417211 */ /* 0x000fe200078fdaff */
[----:B------:R-:W-:Y:S01]  /*93a0*/  STS.U16 [R17+0x8], R28 ;  /* 0x0000081c11007388 */ /* 0x000fe20000000400 */
[----:B------:R-:W-:-:S02]  /*93b0*/  LEA R57, R57, R130, 0x1 ;  /* 0x0000008239397211 */ /* 0x000fc400078e08ff */
[-C--:B------:R-:W-:Y:S01]  /*93c0*/  LEA.HI.SX32 R67, R62, R69.reuse, 0x1b ;  /* 0x000000453e437211 */ /* 0x080fe200078fdaff */
[----:B------:R3:W-:Y:S01]  /*93d0*/  STS.U16 [R41+0xa], R14 ;  /* 0x00000a0e29007388 */ /* 0x0007e20000000400 */
[-C--:B------:R-:W-:Y:S02]  /*93e0*/  LEA R59, R59, R130.reuse, 0x1 ;  /* 0x000000823b3b7211 */ /* 0x080fe400078e08ff */
[----:B------:R-:W-:Y:S01]  /*93f0*/  PRMT R23, R24, 0x7632, R23 ;  /* 0x0000763218177816 */ /* 0x000fe20000000017 */
[----:B------:R-:W-:Y:S01]  /*9400*/  STS.U16 [R51+0xc], R26 ;  /* 0x00000c1a33007388 */ /* 0x000fe20000000400 */
[----:B------:R-:W-:Y:S02]  /*9410*/  LEA R61, R61, R130, 0x1 ;  /* 0x000000823d3d7211 */ /* 0x000fe400078e08ff */
[----:B------:R-:W-:Y:S01]  /*9420*/  ISETP.NE.AND P0, PT, R133, RZ, PT ;  /* 0x000000ff8500720c */ /* 0x000fe20003f05270 */
[----:B------:R4:W-:Y:S01]  /*9430*/  STS.U16 [R55+0xe], R16 ;  /* 0x00000e1037007388 */ /* 0x0009e20000000400 */
[----:B------:R-:W-:-:S02]  /*9440*/  LEA.HI.SX32 R69, R66, R69, 0x1b ;  /* 0x0000004542457211 */ /* 0x000fc400078fdaff */
[-C--:B------:R-:W-:Y:S02]  /*9450*/  LEA R63, R63, R130.reuse, 0x1 ;  /* 0x000000823f3f7211 */ /* 0x080fe400078e08ff */
[----:B--2---:R-:W-:Y:S02]  /*9460*/  PRMT R8, R22, 0x7632, R8 ;  /* 0x0000763216087816 */ /* 0x004fe40000000008 */
[----:B------:R-:W-:Y:S01]  /*9470*/  F2FP.F16.F32.PACK_AB R18, R18, R19 ;  /* 0x000000131212723e */ /* 0x000fe200000000ff */
[----:B------:R-:W-:Y:S01]  /*9480*/  STS.U16 [R57+0x10], R24 ;  /* 0x0000101839007388 */ /* 0x000fe20000000400 */
[-C--:B------:R-:W-:Y:S01]  /*9490*/  LEA R65, R65, R130.reuse, 0x1 ;  /* 0x0000008241417211 */ /* 0x080fe200078e08ff */
[----:B------:R-:W-:Y:S01]  /*94a0*/  ULEA UR5, UR6, UR5, 0x18 ;  /* 0x0000000506057291 */ /* 0x000fe2000f8ec03f */
[-C--:B------:R-:W-:Y:S01]  /*94b0*/  LEA R67, R67, R130.reuse, 0x1 ;  /* 0x0000008243437211 */ /* 0x080fe200078e08ff */
[----:B------:R-:W-:Y:S01]  /*94c0*/  STS.U16 [R59+0x12], R23 ;  /* 0x000012173b007388 */ /* 0x000fe20000000400 */
[----:B---3--:R-:W-:Y:S01]  /*94d0*/  PRMT R14, R20, 0x7632, R14 ;  /* 0x00007632140e7816 */ /* 0x008fe2000000000e */
[----:B-1----:R-:W-:Y:S01]  /*94e0*/  HADD2.F32 R7, -RZ, R0.H0_H0 ;  /* 0x20000000ff077230 */ /* 0x002fe20000004100 */
[----:B------:R-:W-:Y:S01]  /*94f0*/  LEA R69, R69, R130, 0x1 ;  /* 0x0000008245457211 */ /* 0x000fe200078e08ff */
[----:B------:R-:W-:Y:S01]  /*9500*/  STS.U16 [R61+0x14], R22 ;  /* 0x000014163d007388 */ /* 0x000fe20000000400 */
[----:B----4-:R-:W-:-:S03]  /*9510*/  PRMT R16, R18, 0x7632, R16 ;  /* 0x0000763212107816 */ /* 0x010fc60000000010 */
[----:B------:R1:W-:Y:S01]  /*9520*/  STS.U16 [R63+0x16], R8 ;  /* 0x000016083f007388 */ /* 0x0003e20000000400 */
[----:B------:R-:W-:-:S03]  /*9530*/  MOV R91, UR44 ;  /* 0x0000002c005b7c02 */ /* 0x000fc60008000f00 */
[----:B------:R-:W-:Y:S01]  /*9540*/  STS.U16 [R65+0x18], R20 ;  /* 0x0000181441007388 */ /* 0x000fe20000000400 */
[----:B------:R-:W-:-:S03]  /*9550*/  FADD.FTZ R0, R7, R134 ;  /* 0x0000008607007221 */ /* 0x000fc60000010000 */
[----:B------:R-:W-:Y:S01]  /*9560*/  STS.U16 [R67+0x1a], R14 ;  /* 0x00001a0e43007388 */ /* 0x000fe20000000400 */
[----:B------:R-:W-:Y:S01]  /*9570*/  @!P4 FMUL.FTZ R38, R38, R71 ;  /* 0x000000472626c220 */ /* 0x000fe20000410000 */
[----:B------:R-:W-:Y:S02]  /*9580*/  @!P2 FMUL.FTZ R40, R40, R73 ;  /* 0x000000492828a220 */ /* 0x000fe40000410000 */
[----:B------:R-:W-:Y:S04]  /*9590*/  STS.U16 [R10+0x1c], R18 ;  /* 0x00001c120a007388 */ /* 0x000fe80000000400 */
        /* <DEDUP_REMOVED lines=20> */
[----:B------:R-:W-:-:S02]  /*96e0*/  HADD2.F32 R7, -RZ, R2.H0_H0 ;  /* 0x20000002ff077230 */ /* 0x000fc40000004100 */
[----:B------:R-:W-:Y:S01]  /*96f0*/  @!P6 FMUL.FTZ R0, R0, -1.4426950216293334961 ;  /* 0xbfb8aa3b0000e820 */ /* 0x000fe20000410000 */
[----:B0-----:R-:W-:Y:S02]  /*9700*/  HADD2.F32 R3, -RZ, R3.H0_H0 ;  /* 0x20000003ff037230 */ /* 0x001fe40000004100 */
[--C-:B------:R-:W-:Y:S01]  /*9710*/  FADD.FTZ R2, R7, R134.reuse ;  /* 0x0000008607027221 */ /* 0x100fe20000010000 */
[----:B------:R-:W-:Y:S01]  /*9720*/  HADD2.F32 R7, -RZ, R4.H0_H0 ;  /* 0x20000004ff077230 */ /* 0x000fe20000004100 */
[----:B------:R-:W-:Y:S01]  /*9730*/  MOV R130, UR5 ;  /* 0x0000000500827c02 */ /* 0x000fe20008000f00 */
[----:B------:R-:W-:Y:S01]  /*9740*/  BAR.SYNC.DEFER_BLOCKING 0x0 ;  /* 0x0000000000007b1d */ /* 0x000fe20000010000 */
[--C-:B------:R-:W-:Y:S01]  /*9750*/  FADD.FTZ R3, R3, R134.reuse ;  /* 0x0000008603037221 */ /* 0x100fe20000010000 */
[----:B------:R-:W-:Y:S01]  /*9760*/  FSETP.GTU.FTZ.AND P1, PT, R2, 20, PT ;  /* 0x41a000000200780b */ /* 0x000fe20003f3c000 */
[----:B------:R-:W-:-:S03]  /*9770*/  FADD.FTZ R4, R7, R134 ;  /* 0x0000008607047221 */ /* 0x000fc60000010000 */
[----:B------:R-:W0:Y:S01]  /*9780*/  @!P6 MUFU.EX2 R0, R0 ;  /* 0x000000000000e308 */ /* 0x000e220000000800 */
[----:B------:R-:W-:Y:S02]  /*9790*/  FSETP.GTU.FTZ.AND P2, PT, R3, 20, PT ;  /* 0x41a000000300780b */ /* 0x000fe40003f5c000 */
[----:B------:R-:W-:Y:S01]  /*97a0*/  FSETP.GTU.FTZ.AND P5, PT, R4, 20, PT ;  /* 0x41a000000400780b */ /* 0x000fe20003fbc000 */
[----:B------:R-:W-:Y:S01]  /*97b0*/  HADD2.F32 R5, -RZ, R5.H0_H0 ;  /* 0x20000005ff057230 */ /* 0x000fe20000004100 */
[----:B------:R-:W2:Y:S04]  /*97c0*/  LDS R14, [R130+0x840] ;  /* 0x00084000820e7984 */ /* 0x000ea80000000800 */
[----:B------:R-:W-:Y:S01]  /*97d0*/  @!P1 FMUL.FTZ R2, R2, -1.4426950216293334961 ;  /* 0xbfb8aa3b02029820 */ /* 0x000fe20000410000 */
[----:B0-----:R-:W-:Y:S01]  /*97e0*/  @!P6 FADD.FTZ R0, R0, 1 ;  /* 0x3f8000000000e421 */ /* 0x001fe20000010000 */
[----:B------:R-:W-:-:S02]  /*97f0*/  HADD2.F32 R7, -RZ, R6.H0_H0 ;  /* 0x20000006ff077230 */ /* 0x000fc40000004100 */
[--C-:B------:R-:W-:Y:S01]  /*9800*/  FADD.FTZ R5, R5, R134.reuse ;  /* 0x0000008605057221 */ /* 0x100fe20000010000 */
[----:B------:R-:W-:Y:S02]  /*9810*/  @!P2 FMUL.FTZ R3, R3, -1.4426950216293334961 ;  /* 0xbfb8aa3b0303a820 */ /* 0x000fe40000410000 */
[----:B------:R-:W-:Y:S01]  /*9820*/  @!P5 FMUL.FTZ R6, R4, -1.4426950216293334961 ;  /* 0xbfb8aa3b0406d820 */ /* 0x000fe20000410000 */
[----:B------:R-:W0:Y:S01]  /*9830*/  @!P1 MUFU.EX2 R2, R2 ;  /* 0x0000000200029308 */ /* 0x000e220000000800 */
[----:B-1----:R-:W-:Y:S01]  /*9840*/  FADD.FTZ R8, R7, R134 ;  /* 0x0000008607087221 */ /* 0x002fe20000010000 */
[----:B------:R-:W-:-:S06]  /*9850*/  FSETP.GTU.FTZ.AND P3, PT, R5, 20, PT ;  /* 0x41a000000500780b */ /* 0x000fcc0003f7c000 */
[----:B------:R-:W1:Y:S01]  /*9860*/  @!P6 MUFU.RCP R87, R0 ;  /* 0x000000000057e308 */ /* 0x000e620000001000 */
[----:B------:R-:W-:-:S07]  /*9870*/  FSETP.GTU.FTZ.AND P4, PT, R8, 20, PT ;  /* 0x41a000000800780b */ /* 0x000fce0003f9c000 */
[----:B------:R-:W3:Y:S08]  /*9880*/  @!P2 MUFU.EX2 R3, R3 ;  /* 0x000000030003a308 */ /* 0x000ef00000000800 */
[----:B------:R-:W4:Y:S01]  /*9890*/  @!P5 MUFU.EX2 R6, R6 ;  /* 0x000000060006d308 */ /* 0x000f220000000800 */
[----:B------:R-:W-:Y:S01]  /*98a0*/  @!P3 FMUL.FTZ R7, R5, -1.4426950216293334961 ;  /* 0xbfb8aa3b0507b820 */ /* 0x000fe20000410000 */
[----:B0-----:R-:W-:Y:S01]  /*98b0*/  @!P1 FADD.FTZ R4, R2, 1 ;  /* 0x3f80000002049421 */ /* 0x001fe20000010000 */
[----:B-1----:R-:W-:Y:S01]  /*98c0*/  @!P6 FMUL.FTZ R44, R44, R87 ;  /* 0x000000572c2ce220 */ /* 0x002fe20000410000 */
[----:B------:R-:W-:-:S02]  /*98d0*/  SHF.R.S32.HI R89, RZ, 0x1f, R12 ;  /* 0x0000001fff597819 */ /* 0x000fc4000001140c */
[----:B------:R-:W-:Y:S02]  /*98e0*/  IADD3 R2, P6, R12, UR51, RZ ;  /* 0x000000330c027c10 */ /* 0x000fe4000ffde0ff */
[----:B------:R-:W-:Y:S01]  /*98f0*/  MOV R0, UR51 ;  /* 0x0000003300007c02 */ /* 0x000fe20008000f00 */
[----:B------:R-:W-:Y:S01]  /*9900*/  @!P4 FMUL.FTZ R8, R8, -1.4426950216293334961 ;  /* 0xbfb8aa3b0808c820 */ /* 0x000fe20000410000 */
[----:B------:R-:W0:Y:S01]  /*9910*/  @!P3 MUFU.EX2 R7, R7 ;  /* 0x000000070007b308 */ /* 0x000e220000000800 */
[----:B---3--:R-:W-:Y:S01]  /*9920*/  @!P2 FADD.FTZ R5, R3, 1 ;  /* 0x3f8000000305a421 */ /* 0x008fe20000010000 */
[----:B------:R-:W-:Y:S02]  /*9930*/  LEA.HI.X.SX32 R3, R0, R89, 0x1, P6 ;  /* 0x0000005900037211 */ /* 0x000fe400030f0eff */
[----:B--2---:R-:W-:Y:S01]  /*9940*/  ISETP.GE.AND P6, PT, R12, R14, PT ;  /* 0x0000000e0c00720c */ /* 0x004fe20003fc6270 */
[----:B----4-:R-:W-:-:S03]  /*9950*/  @!P5 FADD.FTZ R6, R6, 1 ;  /* 0x3f8000000606d421 */ /* 0x010fc60000010000 */
[----:B------:R-:W1:Y:S01]  /*9960*/  @!P4 MUFU.EX2 R8, R8 ;  /* 0x000000080008c308 */ /* 0x000e620000000800 */
[----:B------:R-:W-:Y:S02]  /*9970*/  UIMAD UR12, UR50, UR30, URZ ;  /* 0x0000001e320c72a4 */ /* 0x000fe4000f8e023f */
[----:B------:R-:W-:-:S05]  /*9980*/  UIMAD.WIDE.U32 UR6, UR49, UR30, URZ ;  /* 0x0000001e310672a5 */ /* 0x000fca000f8e003f */
[----:B------:R2:W3:Y:S01]  /*9990*/  @!P1 MUFU.RCP R16, R4 ;  /* 0x0000000400109308 */ /* 0x0004e20000001000 */
[----:B------:R-:W-:Y:S02]  /*99a0*/  UIMAD UR16, UR50, UR28, URZ ;  /* 0x0000001c321072a4 */ /* 0x000fe4000f8e023f */
[----:B------:R-:W-:-:S05]  /*99b0*/  UIMAD UR13, UR49, UR31, UR12 ;  /* 0x0000001f310d72a4 */ /* 0x000fca000f8e020c */
        /* <DEDUP_REMOVED lines=21> */
.L_x_4031:
[----:B------:R-:W-:Y:S05]  /*9b10*/  BSYNC B0 ;  /* 0x0000000000007941 */ /* 0x000fea0003800000 */
.L_x_4030:
[----:B------:R-:W-:Y:S01]  /*9b20*/  ULDC.64 UR30, c[0x0][0x390] ;  /* 0x0000e400001e7ab9 */ /* 0x000fe20000000a00 */
[----:B------:R-:W-:Y:S01]  /*9b30*/  UMOV UR7, UR12 ;  /* 0x0000000c00077c82 */ /* 0x000fe20008000000 */
[----:B------:R-:W-:Y:S01]  /*9b40*/  UIMAD UR13, UR5, UR30, URZ ;  /* 0x0000001e050d72a4 */ /* 0x000fe2000f8e023f */
[----:B-1----:R-:W-:Y:S01]  /*9b50*/  @!P4 FADD.FTZ R8, R8, 1 ;  /* 0x3f8000000808c421 */ /* 0x002fe20000010000 */
[----:B------:R-:W-:Y:S01]  /*9b60*/  UIMAD UR29, UR4, -0x400, UR48 ;  /* 0xfffffc00041d78a4 */ /* 0x000fe2000f8e0230 */
[----:B------:R-:W-:Y:S01]  /*9b70*/  @!P1 FMUL.FTZ R47, R47, R16 ;  /* 0x000000102f2f9220 */ /* 0x000fe20000410000 */
[----:B------:R-:W-:Y:S01]  /*9b80*/  UIMAD.WIDE.U32 UR6, UR18, UR30, UR6 ;  /* 0x0000001e120672a5 */ /* 0x000fe2000f8e0006 */
[----:B0-----:R0:W1:Y:S01]  /*9b90*/  @!P3 MUFU.RCP R7, R0 ;  /* 0x000000000007b308 */ /* 0x0010620000001000 */
[----:B------:R-:W-:Y:S01]  /*9ba0*/  UIMAD UR13, UR18, UR31, UR13 ;  /* 0x0000001f120d72a4 */ /* 0x000fe2000f8e020d */
[----:B----4-:R-:W-:Y:S01]  /*9bb0*/  @!P2 FMUL.FTZ R48, R48, R87 ;  /* 0x000000573030a220 */ /* 0x010fe20000410000 */
[----:B------:R-:W-:Y:S01]  /*9bc0*/  USHF.R.S32.HI UR17, URZ, 0x1f, UR29 ;  /* 0x0000001f3f117899 */ /* 0x000fe2000801141d */
[----:B------:R-:W-:Y:S01]  /*9bd0*/  @!P5 FMUL.FTZ R49, R49, R18 ;  /* 0x000000123131d220 */ /* 0x000fe20000410000 */
[----:B------:R-:W-:Y:S01]  /*9be0*/  ULDC.64 UR30, c[0x0][0x3e0] ;  /* 0x0000f800001e7ab9 */ /* 0x000fe20000000a00 */
[----:B------:R-:W-:Y:S01]  /*9bf0*/  UIADD3 UR12, UP0, UR29, UR6, URZ ;  /* 0x000000061d0c7290 */ /* 0x000fe2000ff1e03f */
[----:B--2---:R-:W-:Y:S01]  /*9c00*/  LEA R4, P1, R12, UR30, 0x1 ;  /* 0x0000001e0c047c11 */ /* 0x004fe2000f8208ff */
[----:B------:R-:W2:Y:S01]  /*9c10*/  @!P4 MUFU.RCP R8, R8 ;  /* 0x000000080008c308 */ /* 0x000ea20000001000 */
[----:B------:R-:W-:Y:S01]  /*9c20*/  ISETP.GE.AND P5, PT, R126, R14, PT ;  /* 0x0000000e7e00720c */ /* 0x000fe20003fa6270 */
[----:B------:R-:W-:Y:S01]  /*9c30*/  UIADD3.X UR6, UR17, UR13, UR7, UP0, !UPT ;  /* 0x0000000d11067290 */ /* 0x000fe200087fe407 */
[----:B0-----:R-:W-:Y:S01]  /*9c40*/  LEA.HI.X R0, R12, UR31, R89, 0x1, P1 ;  /* 0x0000001f0c007c11 */ /* 0x001fe200088f0c59 */
[----:B------:R-:W-:Y:S01]  /*9c50*/  BSSY B0, `(.L_x_4032) ;  /* 0x000007e000007945 */ /* 0x000fe20003800000 */
[----:B------:R-:W-:-:S02]  /*9c60*/  MOV R5, UR12 ;  /* 0x0000000c00057c02 */ /* 0x000fc40008000f00 */
[-C--:B------:R-:W-:Y:S02]  /*9c70*/  ISETP.GE.AND P1, PT, R125, R14.reuse, PT ;  /* 0x0000000e7d00720c */ /* 0x080fe40003f26270 */
[----:B------:R-:W-:Y:S01]  /*9c80*/  ISETP.GE.AND P2, PT, R124, R14, PT ;  /* 0x0000000e7c00720c */ /* 0x000fe20003f46270 */
[----:B-1----:R-:W-:Y:S01]  /*9c90*/  @!P3 FMUL.FTZ R50, R50, R7 ;  /* 0x000000073232b220 */ /* 0x002fe20000410000 */
[----:B------:R-:W-:Y:S02]  /*9ca0*/  LEA R4, P6, R5, R4, 0x1 ;  /* 0x0000000405047211 */ /* 0x000fe400078c08ff */
[----:B------:R-:W-:Y:S01]  /*9cb0*/  MOV R6, UR6 ;  /* 0x0000000600067c02 */ /* 0x000fe20008000f00 */
[----:B------:R-:W-:Y:S01]  /*9cc0*/  UIMAD.WIDE.U32 UR6, UR49, UR28, URZ ;  /* 0x0000001c310672a5 */ /* 0x000fe2000f8e003f */
[----:B------:R-:W-:Y:S02]  /*9cd0*/  ISETP.GE.AND P3, PT, R123, R14, PT ;  /* 0x0000000e7b00720c */ /* 0x000fe40003f66270 */
[----:B------:R-:W-:Y:S01]  /*9ce0*/  LEA.HI.X R5, R5, R0, R6, 0x1, P6 ;  /* 0x0000000005057211 */ /* 0x000fe200030f0c06 */
[----:B--2---:R-:W-:Y:S01]  /*9cf0*/  @!P4 FMUL.FTZ R53, R53, R8 ;  /* 0x000000083535c220 */ /* 0x004fe20000410000 */
[-C--:B------:R-:W-:Y:S01]  /*9d00*/  ISETP.GE.AND P4, PT, R122, R14.reuse, PT ;  /* 0x0000000e7a00720c */ /* 0x080fe20003f86270 */
[----:B------:R-:W-:Y:S01]  /*9d10*/  FADD.FTZ R0, R34, R135 ;  /* 0x0000008722007221 */ /* 0x000fe20000010000 */
[-C--:B------:R-:W-:Y:S01]  /*9d20*/  ISETP.GE.AND P6, PT, R121, R14.reuse, PT ;  /* 0x0000000e7900720c */ /* 0x080fe20003fc6270 */
[----:B------:R0:W-:Y:S01]  /*9d30*/  @!P5 STG.E.U16 desc[UR26][R4.64+-0x780], R23 ;  /* 0xfff880170400d986 */ /* 0x0001e2000c10151a */
        /* <DEDUP_REMOVED lines=20> */
[-C--:B------:R-:W-:Y:S01]  /*9e80*/  ISETP.GE.AND P6, PT, R115, R14.reuse, PT ;  /* 0x0000000e7300720c */ /* 0x080fe20003fc6270 */
[----:B------:R-:W-:Y:S01]  /*9e90*/  UIADD3 UR12, UR7, UR16, URZ ;  /* 0x00000010070c7290 */ /* 0x000fe2000fffe03f */
[----:B------:R-:W-:Y:S01]  /*9ea0*/  PRMT R13, R38, 0x7632, R13 ;  /* 0x00007632260d7816 */ /* 0x000fe2000000000d */
[----:B------:R-:W-:Y:S01]  /*9eb0*/  @!P5 STG.E.U16 desc[UR26][R4.64+-0x600], R71 ;  /* 0xfffa00470400d986 */ /* 0x000fe2000c10151a */
[----:B------:R-:W-:-:S02]  /*9ec0*/  ISETP.GE.AND P5, PT, R114, R14, PT ;  /* 0x0000000e7200720c */ /* 0x000fc40003fa6270 */
        /* <DEDUP_REMOVED lines=9> */
[----:B------:R-:W-:Y:S01]  /*9f60*/  @!P1 STG.E.U16 desc[UR26][R4.64+-0x7c0], R21 ;  /* 0xfff8401504009986 */ /* 0x000fe2000c10151a */
[----:B------:R-:W-:-:S03]  /*9f70*/  IADD3 R0, P1, R12, -0x3e0, RZ ;  /* 0xfffffc200c007810 */ /* 0x000fc60007f3e0ff */
[----:B------:R1:W-:Y:S01]  /*9f80*/  @!P2 STG.E.U16 desc[UR26][R4.64+-0x440], R85 ;  /* 0xfffbc0550400a986 */ /* 0x0003e2000c10151a */
[----:B0-----:R-:W-:Y:S01]  /*9f90*/  IADD3.X R23, R89, -0x1, RZ, P1, !PT ;  /* 0xffffffff59177810 */ /* 0x001fe20000ffe4ff */
[----:B------:R-:W-:Y:S01]  /*9fa0*/  BAR.SYNC.DEFER_BLOCKING 0x0 ;  /* 0x0000000000007b1d */ /* 0x000fe20000010000 */
[----:B-1----:R-:W-:Y:S01]  /*9fb0*/  F2FP.F16.F32.PACK_AB R4, R43, R40 ;  /* 0x000000282b04723e */ /* 0x002fe200000000ff */
[----:B------:R-:W-:Y:S01]  /*9fc0*/  FADD.FTZ R40, R39, R40 ;  /* 0x0000002827287221 */ /* 0x000fe20000010000 */
[----:B------:R-:W-:Y:S02]  /*9fd0*/  F2FP.F16.F32.PACK_AB R5, R45, R42 ;  /* 0x0000002a2d05723e */ /* 0x000fe400000000ff */
        /* <DEDUP_REMOVED lines=9> */
[----:B------:R-:W-:Y:S04]  /*a070*/  STS.U16 [R11+0x4], R36 ;  /* 0x000004240b007388 */ /* 0x000fe80000000400 */
        /* <DEDUP_REMOVED lines=9> */
[----:B------:R-:W-:Y:S02]  /*a110*/  FADD.FTZ R49, R48, R49 ;  /* 0x0000003130317221 */ /* 0x000fe40000010000 */
[----:B------:R1:W-:Y:S02]  /*a120*/  STS.U16 [R51+0xc], R14 ;  /* 0x00000c0e33007388 */ /* 0x0003e40000000400 */
[----:B------:R-:W-:-:S02]  /*a130*/  FADD.FTZ R50, R49, R50 ;  /* 0x0000003231327221 */ /* 0x000fc40000010000 */
[----:B------:R-:W-:Y:S01]  /*a140*/  STS.U16 [R55+0xe], R8 ;  /* 0x00000e0837007388 */ /* 0x000fe20000000400 */
[----:B0-----:R-:W-:Y:S01]  /*a150*/  PRMT R13, R6, 0x7632, R13 ;  /* 0x00007632060d7816 */ /* 0x001fe2000000000d */
[----:B------:R-:W-:Y:S02]  /*a160*/  FADD.FTZ R135, R50, R53 ;  /* 0x0000003532877221 */ /* 0x000fe40000010000 */
        /* <DEDUP_REMOVED lines=44> */
.L_x_4033:
[----:B------:R-:W-:Y:S05]  /*a430*/  BSYNC B0 ;  /* 0x0000000000007941 */ /* 0x000fea0003800000 */
.L_x_4032:
        /* <DEDUP_REMOVED lines=19> */
[----:B------:R-:W-:Y:S01]  /*a570*/  UIADD3 UR23, UP3, UR23, -0x800, URZ ;  /* 0xfffff80017177890 */ /* 0x000fe2000ff7e03f */
[----:B0-----:R-:W-:Y:S01]  /*a580*/  MOV R4, UR6 ;  /* 0x0000000600047c02 */ /* 0x001fe20008000f00 */
        /* <DEDUP_REMOVED lines=35> */
.L_x_3952:
        /* <DEDUP_REMOVED lines=37> */
.L_x_4036:
[----:B------:R-:W-:Y:S05]  /*aa10*/  BSYNC B0 ;  /* 0x0000000000007941 */ /* 0x000fea0003800000 */
.L_x_4035:
        /* <DEDUP_REMOVED lines=40> */
.L_x_4038:
[----:B0-----:R-:W0:Y:S02]  /*aca0*/  S2R R11, SR_TID.X ;  /* 0x00000000000b7919 */ /* 0x001e240000002100 */
.L_x_4039:
[----:B------:R-:W-:Y:S05]  /*acb0*/  BSYNC B0 ;  /* 0x0000000000007941 */ /* 0x000fea0003800000 */
.L_x_4037:
        /* <DEDUP_REMOVED lines=23> */
.L_x_4041:
[----:B------:R-:W-:Y:S01]  /*ae30*/  LEA R0, R11, UR8, 0x2 ;  /* 0x000000080b007c11 */ /* 0x000fe2000f8e10ff */
[----:B0-----:R-:W-:Y:S01]  /*ae40*/  IMAD.U32 R8, RZ, RZ, UR12 ;  /* 0x0000000cff087e24 */ /* 0x001fe2000f8e00ff */
[----:B------:R-:W-:Y:S02]  /*ae50*/  MOV R5, UR5 ;  /* 0x0000000500057c02 */ /* 0x000fe40008000f00 */
[----:B-123--:R-:W-:Y:S01]  /*ae60*/  MOV R4, UR4 ;  /* 0x0000000400047c02 */ /* 0x00efe20008000f00 */
        /* <DEDUP_REMOVED lines=26> */
.L_x_4040:
[----:B------:R-:W-:Y:S05]  /*b010*/  EXIT ;  /* 0x000000000000794d */ /* 0x000fea0003800000 */
.L_x_3989:
[----:B------:R-:W-:Y:S01]  /*b020*/  HFMA2.MMA R192, -RZ, RZ, 0, 5.9604644775390625e-08 ;  /* 0x00000001ffc07435 */ /* 0x000fe200000001ff */
[----:B------:R-:W-:Y:S02]  /*b030*/  MOV R245, R6 ;  /* 0x0000000600f57202 */ /* 0x000fe40000000f00 */
[----:B------:R-:W-:Y:S02]  /*b040*/  MOV R247, RZ ;  /* 0x000000ff00f77202 */ /* 0x000fe40000000f00 */
[----:B------:R-:W-:-:S07]  /*b050*/  MOV R10, 0xffffffff ;  /* 0xffffffff000a7802 */ /* 0x000fce0000000f00 */
[----:B0-----:R-:W-:Y:S05]  /*b060*/  WARPSYNC.COLLECTIVE R10, `(.L_x_4042) ;  /* 0x000000000a087348 */ /* 0x001fea0003c00000 */
[----:B------:R1:W2:Y:S02]  /*b070*/  SHFL.UP P3, R11, R245, R192, R247 ;  /* 0x040000c0f50b7389 */ /* 0x0002a400000600f7 */
[----:B012---:R-:W-:Y:S01]  /*b080*/  ENDCOLLECTIVE ;  /* 0x000000000000791b */ /* 0x007fe20003800000 */
.L_x_4042:
[----:B------:R-:W-:Y:S02]  /*b090*/  MOV R245, R7 ;  /* 0x0000000700f57202 */ /* 0x000fe40000000f00 */
[----:B------:R-:W-:-:S07]  /*b0a0*/  MOV R3, R11 ;  /* 0x0000000b00037202 */ /* 0x000fce0000000f00 */
[----:B------:R-:W-:Y:S05]  /*b0b0*/  WARPSYNC.COLLECTIVE R10, `(.L_x_4043) ;  /* 0x000000000a087348 */ /* 0x000fea0003c00000 */
[----:B------:R0:W1:Y:S02]  /*b0c0*/  SHFL.UP P3, R11, R245, R192, R247 ;  /* 0x040000c0f50b7389 */ /* 0x00006400000600f7 */
[----:B01----:R-:W-:Y:S01]  /*b0d0*/  ENDCOLLECTIVE ;  /* 0x000000000000791b */ /* 0x003fe20003800000 */
.L_x_4043:
        /* <DEDUP_REMOVED lines=8> */
.L_x_4044:
[----:B------:R-:W-:Y:S02]  /*b160*/  MOV R245, R7 ;  /* 0x0000000700f57202 */ /* 0x000fe40000000f00 */
[----:B------:R-:W-:-:S07]  /*b170*/  MOV R3, R11 ;  /* 0x0000000b00037202 */ /* 0x000fce0000000f00 */
[----:B------:R-:W-:Y:S05]  /*b180*/  WARPSYNC.COLLECTIVE R10, `(.L_x_4045) ;  /* 0x000000000a087348 */ /* 0x000fea0003c00000 */
[----:B------:R0:W1:Y:S02]  /*b190*/  SHFL.UP P3, R11, R245, R192, R247 ;  /* 0x040000c0f50b7389 */ /* 0x00006400000600f7 */
[----:B01----:R-:W-:Y:S01]  /*b1a0*/  ENDCOLLECTIVE ;  /* 0x000000000000791b */ /* 0x003fe20003800000 */
.L_x_4045:
        /* <DEDUP_REMOVED lines=8> */
.L_x_4046:
[----:B------:R-:W-:Y:S02]  /*b230*/  MOV R245, R7 ;  /* 0x0000000700f57202 */ /* 0x000fe40000000f00 */
[----:B------:R-:W-:-:S07]  /*b240*/  MOV R3, R11 ;  /* 0x0000000b00037202 */ /* 0x000fce0000000f00 */
[----:B------:R-:W-:Y:S05]  /*b250*/  WARPSYNC.COLLECTIVE R10, `(.L_x_4047) ;  /* 0x000000000a087348 */ /* 0x000fea0003c00000 */
[----:B------:R0:W1:Y:S02]  /*b260*/  SHFL.UP P3, R11, R245, R192, R247 ;  /* 0x040000c0f50b7389 */ /* 0x00006400000600f7 */
[----:B01----:R-:W-:Y:S01]  /*b270*/  ENDCOLLECTIVE ;  /* 0x000000000000791b */ /* 0x003fe20003800000 */
.L_x_4047:
        /* <DEDUP_REMOVED lines=8> */
.L_x_4048:
[----:B------:R-:W-:Y:S02]  /*b300*/  MOV R245, R7 ;  /* 0x0000000700f57202 */ /* 0x000fe40000000f00 */
[----:B------:R-:W-:-:S07]  /*b310*/  MOV R3, R11 ;  /* 0x0000000b00037202 */ /* 0x000fce0000000f00 */
[----:B------:R-:W-:Y:S05]  /*b320*/  WARPSYNC.COLLECTIVE R10, `(.L_x_4049) ;  /* 0x000000000a087348 */ /* 0x000fea0003c00000 */
[----:B------:R0:W1:Y:S02]  /*b330*/  SHFL.UP P3, R11, R245, R192, R247 ;  /* 0x040000c0f50b7389 */ /* 0x00006400000600f7 */
[----:B01----:R-:W-:Y:S01]  /*b340*/  ENDCOLLECTIVE ;  /* 0x000000000000791b */ /* 0x003fe20003800000 */
.L_x_4049:
        /* <DEDUP_REMOVED lines=8> */
.L_x_4050:
[----:B------:R-:W-:Y:S02]  /*b3d0*/  MOV R245, R7 ;  /* 0x0000000700f57202 */ /* 0x000fe40000000f00 */
[----:B------:R-:W-:-:S07]  /*b3e0*/  MOV R3, R11 ;  /* 0x0000000b00037202 */ /* 0x000fce0000000f00 */
[----:B------:R-:W-:Y:S05]  /*b3f0*/  WARPSYNC.COLLECTIVE R10, `(.L_x_4051) ;  /* 0x000000000a087348 */ /* 0x000fea0003c00000 */
[----:B------:R0:W1:Y:S02]  /*b400*/  SHFL.UP P3, R11, R245, R192, R247 ;  /* 0x040000c0f50b7389 */ /* 0x00006400000600f7 */
[----:B01----:R-:W-:Y:S01]  /*b410*/  ENDCOLLECTIVE ;  /* 0x000000000000791b */ /* 0x003fe20003800000 */
.L_x_4051:
[----:B------:R-:W-:Y:S05]  /*b420*/  BRA `(.L_x_4052) ;  /* 0xffffffac00007947 */ /* 0x000fea000383ffff */
.L_x_3990:
        /* <DEDUP_REMOVED lines=8> */
.L_x_4054:
[----:B------:R-:W-:Y:S05]  /*b4b0*/  BSYNC B0 ;  /* 0x0000000000007941 */ /* 0x000fea0003800000 */
.L_x_4053:
[----:B------:R-:W-:Y:S05]  /*b4c0*/  BRA `(.L_x_4055) ;  /* 0xffffffa800ec7947 */ /* 0x000fea000383ffff */
.L_x_3991:
        /* <DEDUP_REMOVED lines=8> */
.L_x_4057:
[----:B------:R-:W-:Y:S05]  /*b550*/  BSYNC B0 ;  /* 0x0000000000007941 */ /* 0x000fea0003800000 */
.L_x_4056:
[----:B------:R-:W-:Y:S05]  /*b560*/  BRA `(.L_x_4058) ;  /* 0xffffffa800cc7947 */ /* 0x000fea000383ffff */
.L_x_3992:
[----:B------:R-:W-:Y:S01]  /*b570*/  HFMA2.MMA R192, -RZ, RZ, 0, 5.9604644775390625e-08 ;  /* 0x00000001ffc07435 */ /* 0x000fe200000001ff */
[----:B------:R-:W-:Y:S01]  /*b580*/  BSSY B0, `(.L_x_4059) ;  /* 0x0000007000007945 */ /* 0x000fe20003800000 */
[----:B------:R-:W-:Y:S02]  /*b590*/  MOV R245, R6 ;  /* 0x0000000600f57202 */ /* 0x000fe40000000f00 */
[----:B------:R-:W-:Y:S02]  /*b5a0*/  MOV R247, RZ ;  /* 0x000000ff00f77202 */ /* 0x000fe40000000f00 */
[----:B------:R-:W-:-:S07]  /*b5b0*/  MOV R10, 0xffffffff ;  /* 0xffffffff000a7802 */ /* 0x000fce0000000f00 */
[----:B0-----:R-:W-:Y:S05]  /*b5c0*/  WARPSYNC.COLLECTIVE R10, `(.L_x_4060) ;  /* 0x000000000a087348 */ /* 0x001fea0003c00000 */
[----:B------:R1:W2:Y:S02]  /*b5d0*/  SHFL.UP P3, R11, R245, R192, R247 ;  /* 0x040000c0f50b7389 */ /* 0x0002a400000600f7 */
[----:B012---:R-:W-:Y:S01]  /*b5e0*/  ENDCOLLECTIVE ;  /* 0x000000000000791b */ /* 0x007fe20003800000 */
.L_x_4060:
[----:B------:R-:W-:Y:S05]  /*b5f0*/  BSYNC B0 ;  /* 0x0000000000007941 */ /* 0x000fea0003800000 */
.L_x_4059:
[----:B------:R-:W-:Y:S01]  /*b600*/  HFMA2.MMA R192, -RZ, RZ, 0, 5.9604644775390625e-08 ;  /* 0x00000001ffc07435 */ /* 0x000fe200000001ff */
[----:B------:R-:W-:Y:S01]  /*b610*/  MOV R245, R7 ;  /* 0x0000000700f57202 */ /* 0x000fe20000000f00 */
[----:B------:R-:W-:Y:S01]  /*b620*/  HFMA2.MMA R220, -RZ, RZ, 0, 0 ;  /* 0x00000000ffdc7435 */ /* 0x000fe200000001ff */
[----:B------:R-:W-:Y:S01]  /*b630*/  MOV R247, RZ ;  /* 0x000000ff00f77202 */ /* 0x000fe20000000f00 */
[----:B------:R-:W-:Y:S01]  /*b640*/  IMAD.MOV.U32 R243, RZ, RZ, R8 ;  /* 0x000000fffff37224 */ /* 0x000fe200078e0008 */
[----:B------:R-:W-:Y:S02]  /*b650*/  MOV R10, 0xffffffff ;  /* 0xffffffff000a7802 */ /* 0x000fe40000000f00 */
[----:B------:R-:W-:-:S07]  /*b660*/  MOV R6, R11 ;  /* 0x0000000b00067202 */ /* 0x000fce0000000f00 */
[----:B------:R-:W-:Y:S05]  /*b670*/  WARPSYNC.COLLECTIVE R10, `(.L_x_4061) ;  /* 0x000000000a087348 */ /* 0x000fea0003c00000 */
[----:B------:R0:W1:Y:S02]  /*b680*/  SHFL.UP P3, R11, R245, R192, R247 ;  /* 0x040000c0f50b7389 */ /* 0x00006400000600f7 */
[----:B01----:R-:W-:Y:S01]  /*b690*/  ENDCOLLECTIVE ;  /* 0x000000000000791b */ /* 0x003fe20003800000 */
.L_x_4061:
[----:B------:R-:W-:Y:S02]  /*b6a0*/  MOV R7, R11 ;  /* 0x0000000b00077202 */ /* 0x000fe40000000f00 */
[----:B------:R-:W-:-:S07]  /*b6b0*/  MOV R11, 0x1f ;  /* 0x0000001f000b7802 */ /* 0x000fce0000000f00 */
[----:B------:R-:W-:Y:S05]  /*b6c0*/  WARPSYNC.COLLECTIVE R10, `(.L_x_4062) ;  /* 0x000000000a087348 */ /* 0x000fea0003c00000 */
[----:B------:R0:W1:Y:S02]  /*b6d0*/  SHFL.IDX P3, R222, R243, R220, R11 ;  /* 0x000000dcf3de7389 */ /* 0x000064000006000b */
[----:B01----:R-:W-:Y:S01]  /*b6e0*/  ENDCOLLECTIVE ;  /* 0x000000000000791b */ /* 0x003fe20003800000 */
.L_x_4062:
[----:B------:R-:W-:Y:S02]  /*b6f0*/  MOV R243, R9 ;  /* 0x0000000900f37202 */ /* 0x000fe40000000f00 */
[----:B------:R-:W-:-:S07]  /*b700*/  MOV R8, R222 ;  /* 0x000000de00087202 */ /* 0x000fce0000000f00 */
[----:B------:R-:W-:Y:S05]  /*b710*/  WARPSYNC.COLLECTIVE R10, `(.L_x_4063) ;  /* 0x000000000a087348 */ /* 0x000fea0003c00000 */
[----:B------:R0:W1:Y:S02]  /*b720*/  SHFL.IDX P3, R222, R243, R220, R11 ;  /* 0x000000dcf3de7389 */ /* 0x000064000006000b */
[----:B01----:R-:W-:Y:S01]  /*b730*/  ENDCOLLECTIVE ;  /* 0x000000000000791b */ /* 0x003fe20003800000 */
.L_x_4063:
[----:B------:R-:W-:Y:S01]  /*b740*/  MOV R9, R222 ;  /* 0x000000de00097202 */ /* 0x000fe20000000f00 */
[----:B------:R-:W-:Y:S06]  /*b750*/  BRA `(.L_x_4064) ;  /* 0xffffffa800687947 */ /* 0x000fec000383ffff */
.L_x_3994:
        /* <DEDUP_REMOVED lines=9> */
.L_x_4065:
[----:B------:R-:W-:Y:S02]  /*b7f0*/  MOV R231, R5 ;  /* 0x0000000500e77202 */ /* 0x000fe40000000f00 */
[----:B------:R-:W-:-:S07]  /*b800*/  MOV R9, R222 ;  /* 0x000000de00097202 */ /* 0x000fce0000000f00 */
[----:B------:R-:W-:Y:S05]  /*b810*/  WARPSYNC.COLLECTIVE R10, `(.L_x_4066) ;  /* 0x000000000a087348 */ /* 0x000fea0003c00000 */
[----:B------:R0:W1:Y:S02]  /*b820*/  SHFL.DOWN P6, R222, R231, R232, R233 ;  /* 0x080000e8e7de7389 */ /* 0x00006400000c00e9 */
[----:B01----:R-:W-:Y:S01]  /*b830*/  ENDCOLLECTIVE ;  /* 0x000000000000791b */ /* 0x003fe20003800000 */
.L_x_4066:
        /* <DEDUP_REMOVED lines=8> */
.L_x_4067:
[----:B------:R-:W-:Y:S02]  /*b8c0*/  MOV R231, R5 ;  /* 0x0000000500e77202 */ /* 0x000fe40000000f00 */
[----:B------:R-:W-:-:S07]  /*b8d0*/  MOV R9, R222 ;  /* 0x000000de00097202 */ /* 0x000fce0000000f00 */
[----:B------:R-:W-:Y:S05]  /*b8e0*/  WARPSYNC.COLLECTIVE R10, `(.L_x_4068) ;  /* 0x000000000a087348 */ /* 0x000fea0003c00000 */
[----:B------:R0:W1:Y:S02]  /*b8f0*/  SHFL.DOWN P6, R222, R231, R232, R233 ;  /* 0x080000e8e7de7389 */ /* 0x00006400000c00e9 */
[----:B01----:R-:W-:Y:S01]  /*b900*/  ENDCOLLECTIVE ;  /* 0x000000000000791b */ /* 0x003fe20003800000 */
.L_x_4068:
        /* <DEDUP_REMOVED lines=8> */
.L_x_4069:
[----:B------:R-:W-:Y:S02]  /*b990*/  MOV R231, R5 ;  /* 0x0000000500e77202 */ /* 0x000fe40000000f00 */
[----:B------:R-:W-:-:S07]  /*b9a0*/  MOV R9, R222 ;  /* 0x000000de00097202 */ /* 0x000fce0000000f00 */
[----:B------:R-:W-:Y:S05]  /*b9b0*/  WARPSYNC.COLLECTIVE R10, `(.L_x_4070) ;  /* 0x000000000a087348 */ /* 0x000fea0003c00000 */
[----:B------:R0:W1:Y:S02]  /*b9c0*/  SHFL.DOWN P6, R222, R231, R232, R233 ;  /* 0x080000e8e7de7389 */ /* 0x00006400000c00e9 */
[----:B01----:R-:W-:Y:S01]  /*b9d0*/  ENDCOLLECTIVE ;  /* 0x000000000000791b */ /* 0x003fe20003800000 */
.L_x_4070:
        /* <DEDUP_REMOVED lines=8> */
.L_x_4071:
[----:B------:R-:W-:Y:S02]  /*ba60*/  MOV R231, R5 ;  /* 0x0000000500e77202 */ /* 0x000fe40000000f00 */
[----:B------:R-:W-:-:S07]  /*ba70*/  MOV R9, R222 ;  /* 0x000000de00097202 */ /* 0x000fce0000000f00 */
[----:B------:R-:W-:Y:S05]  /*ba80*/  WARPSYNC.COLLECTIVE R10, `(.L_x_4072) ;  /* 0x000000000a087348 */ /* 0x000fea0003c00000 */
[----:B------:R0:W1:Y:S02]  /*ba90*/  SHFL.DOWN P6, R222, R231, R232, R233 ;  /* 0x080000e8e7de7389 */ /* 0x00006400000c00e9 */
[----:B01----:R-:W-:Y:S01]  /*baa0*/  ENDCOLLECTIVE ;  /* 0x000000000000791b */ /* 0x003fe20003800000 */
.L_x_4072:
        /* <DEDUP_REMOVED lines=8> */
.L_x_4073:
[----:B------:R-:W-:Y:S02]  /*bb30*/  MOV R231, R5 ;  /* 0x0000000500e77202 */ /* 0x000fe40000000f00 */
[----:B------:R-:W-:-:S07]  /*bb40*/  MOV R9, R222 ;  /* 0x000000de00097202 */ /* 0x000fce0000000f00 */
[----:B------:R-:W-:Y:S05]  /*bb50*/  WARPSYNC.COLLECTIVE R10, `(.L_x_4074) ;  /* 0x000000000a087348 */ /* 0x000fea0003c00000 */
[----:B------:R0:W1:Y:S02]  /*bb60*/  SHFL.DOWN P6, R222, R231, R232, R233 ;  /* 0x080000e8e7de7389 */ /* 0x00006400000c00e9 */
[----:B01----:R-:W-:Y:S01]  /*bb70*/  ENDCOLLECTIVE ;  /* 0x000000000000791b */ /* 0x003fe20003800000 */
.L_x_4074:
        /* <DEDUP_REMOVED lines=9> */
.L_x_4075:
[----:B------:R-:W-:Y:S02]  /*bc10*/  MOV R243, R5 ;  /* 0x0000000500f37202 */ /* 0x000fe40000000f00 */
[----:B------:R-:W-:-:S07]  /*bc20*/  MOV R226, R222 ;  /* 0x000000de00e27202 */ /* 0x000fce0000000f00 */
[----:B------:R-:W-:Y:S05]  /*bc30*/  WARPSYNC.COLLECTIVE R10, `(.L_x_4076) ;  /* 0x000000000a087348 */ /* 0x000fea0003c00000 */
[----:B------:R0:W1:Y:S02]  /*bc40*/  SHFL.IDX P3, R222, R243, R220, R11 ;  /* 0x000000dcf3de7389 */ /* 0x000064000006000b */
[----:B01----:R-:W-:Y:S01]  /*bc50*/  ENDCOLLECTIVE ;  /* 0x000000000000791b */ /* 0x003fe20003800000 */
.L_x_4076:
[----:B------:R-:W-:Y:S02]  /*bc60*/  MOV R243, R2 ;  /* 0x0000000200f37202 */ /* 0x000fe40000000f00 */
[----:B------:R-:W-:-:S07]  /*bc70*/  MOV R228, R222 ;  /* 0x000000de00e47202 */ /* 0x000fce0000000f00 */
[----:B------:R-:W-:Y:S05]  /*bc80*/  WARPSYNC.COLLECTIVE R10, `(.L_x_4077) ;  /* 0x000000000a087348 */ /* 0x000fea0003c00000 */
[----:B------:R0:W1:Y:S02]  /*bc90*/  SHFL.DOWN P6, R222, R231, R232, R233 ;  /* 0x080000e8e7de7389 */ /* 0x00006400000c00e9 */
[----:B01----:R-:W-:Y:S01]  /*bca0*/  ENDCOLLECTIVE ;  /* 0x000000000000791b */ /* 0x003fe20003800000 */
.L_x_4077:
[----:B------:R-:W-:Y:S02]  /*bcb0*/  MOV R231, R5 ;  /* 0x0000000500e77202 */ /* 0x000fe40000000f00 */
[----:B------:R-:W-:-:S07]  /*bcc0*/  MOV R8, R222 ;  /* 0x000000de00087202 */ /* 0x000fce0000000f00 */
[----:B------:R-:W-:Y:S05]  /*bcd0*/  WARPSYNC.COLLECTIVE R10, `(.L_x_4078) ;  /* 0x000000000a087348 */ /* 0x000fea0003c00000 */
[----:B------:R0:W1:Y:S02]  /*bce0*/  SHFL.DOWN P6, R222, R231, R232, R233 ;  /* 0x080000e8e7de7389 */ /* 0x00006400000c00e9 */
[----:B01----:R-:W-:Y:S01]  /*bcf0*/  ENDCOLLECTIVE ;  /* 0x000000000000791b */ /* 0x003fe20003800000 */
.L_x_4078:
[----:B------:R-:W-:-:S07]  /*bd00*/  MOV R9, R222 ;  /* 0x000000de00097202 */ /* 0x000fce0000000f00 */
[----:B------:R-:W-:Y:S05]  /*bd10*/  WARPSYNC.COLLECTIVE R10, `(.L_x_4079) ;  /* 0x000000000a087348 */ /* 0x000fea0003c00000 */
[----:B------:R0:W1:Y:S02]  /*bd20*/  SHFL.IDX P3, R222, R243, R220, R11 ;  /* 0x000000dcf3de7389 */ /* 0x000064000006000b */
[----:B01----:R-:W-:Y:S01]  /*bd30*/  ENDCOLLECTIVE ;  /* 0x000000000000791b */ /* 0x003fe20003800000 */
.L_x_4079:
[----:B------:R-:W-:Y:S02]  /*bd40*/  MOV R243, R3 ;  /* 0x0000000300f37202 */ /* 0x000fe40000000f00 */
[----:B------:R-:W-:-:S07]  /*bd50*/  MOV R230, R222 ;  /* 0x000000de00e67202 */ /* 0x000fce0000000f00 */
[----:B------:R-:W-:Y:S05]  /*bd60*/  WARPSYNC.COLLECTIVE R10, `(.L_x_4080) ;  /* 0x000000000a087348 */ /* 0x000fea0003c00000 */
[----:B------:R0:W1:Y:S02]  /*bd70*/  SHFL.IDX P3, R222, R243, R220, R11 ;  /* 0x000000dcf3de7389 */ /* 0x000064000006000b */
[----:B01----:R-:W-:Y:S01]  /*bd80*/  ENDCOLLECTIVE ;  /* 0x000000000000791b */ /* 0x003fe20003800000 */
.L_x_4080:
[----:B------:R-:W-:Y:S05]  /*bd90*/  BRA `(.L_x_4081) ;  /* 0xffffffa800747947 */ /* 0x000fea000383ffff */
.L_x_4082:
        /* <DEDUP_REMOVED lines=14> */
.L_x_10950:


//--------------------- .text._Z25selective_scan_bwd_kernelI32Selective_Scan_bwd_kernel_traitsILi64ELi16ELb0ELb0ELb1ELb1ELb1EN3c104HalfEfEEv12SSMParamsBwd --------------------------
	.section	.text._Z25selective_scan_bwd_kernelI32Selective_Scan_bwd_kernel_traitsILi64ELi16ELb0ELb0ELb1ELb1ELb1EN3c104HalfEfEEv12SSMParamsBwd,"ax",@progbits
	.align	128
        .global         _Z25selective_scan_bwd_kernelI32Selective_Scan_bwd_kernel_traitsILi64ELi16ELb0ELb0ELb1ELb1ELb1EN3c104HalfEfEEv12SSMParamsBwd
        .type           _Z25selective_scan_bwd_kernelI32Selective_Scan_bwd_kernel_traitsILi64ELi16ELb0ELb0ELb1ELb1ELb1EN3c104HalfEfEEv12SSMParamsBwd,@function
        .size           _Z25selective_scan_bwd_kernelI32Selective_Scan_bwd_kernel_traitsILi64ELi16ELb0ELb0ELb1ELb1ELb1EN3c104HalfEfEEv12SSMParamsBwd,(.L_x_10951 - _Z25selective_scan_bwd_kernelI32Selective_Scan_bwd_kernel_traitsILi64ELi16ELb0ELb0ELb1ELb1ELb1EN3c104HalfEfEEv12SSMParamsBwd)
        .other          _Z25selective_scan_bwd_kernelI32Selective_Scan_bwd_kernel_traitsILi64ELi16ELb0ELb0ELb1ELb1ELb1EN3c104HalfEfEEv12SSMParamsBwd,@"STO_CUDA_ENTRY STV_DEFAULT"
_Z25selective_scan_bwd_kernelI32Selective_Scan_bwd_kernel_traitsILi64ELi16ELb0ELb0ELb1ELb1ELb1EN3c104HalfEfEEv12SSMParamsBwd:
.text._Z25selective_scan_bwd_kernelI32Selective_Scan_bwd_kernel_traitsILi64ELi16ELb0ELb0ELb1ELb1ELb1EN3c104HalfEfEEv12SSMParamsBwd:
[----:B------:R-:W-:Y:S08]  /*0000*/  LDC R1, c[0x0][0x28] ;  /* 0x00000a00ff017b82 */ /* 0x000ff00000000800 */
[----:B------:R-:W0:Y:S01]  /*0010*/  LDC.64 R2, c[0x0][0x2e8] ;  /* 0x0000ba00ff027b82 */ /* 0x000e220000000a00 */
[----:B------:R-:W1:Y:S01]  /*0020*/  S2R R150, SR_CTAID.Y ;  /* 0x0000000000967919 */ /* 0x000e620000002600 */
[----:B------:R-:W-:Y:S01]  /*0030*/  ULDC.64 UR16, c[0x0][0x208] ;  /* 0x0000820000107ab9 */ /* 0x000fe20000000a00 */
[----:B------:R-:W-:Y:S01]  /*0040*/  ULDC.64 UR8, c[0x0][0x280] ;  /* 0x0000a00000087ab9 */ /* 0x000fe20000000a00 */
[----:B------:R-:W-:-:S04]  /*0050*/  ULDC.64 UR10, c[0x0][0x290] ;  /* 0x0000a400000a7ab9 */ /* 0x000fc80000000a00 */
        /* <DEDUP_REMOVED lines=13> */
[----:B------:R-:W-:Y:S01]  /*0130*/  CS2R R122, SRZ ;  /* 0x00000000007a7805 */ /* 0x000fe2000001ff00 */
[----:B------:R-:W-:Y:S01]  /*0140*/  UMOV UR4, URZ ;  /* 0x0000003f00047c82 */ /* 0x000fe20008000000 */
[----:B------:R-:W-:Y:S01]  /*0150*/  ULDC.64 UR14, c[0x0][0x328] ;  /* 0x0000ca00000e7ab9 */ /* 0x000fe20000000a00 */
[----:B------:R1:W4:Y:S01]  /*0160*/  @P1 LDG.E R6, desc[UR16][R2.64] ;  /* 0x0000001002061981 */ /* 0x000322000c1e1900 */
[----:B--2---:R-:W-:Y:S01]  /*0170*/  ISETP.NE.U32.AND P0, PT, R4, RZ, PT ;  /* 0x000000ff0400720c */ /* 0x004fe20003f05070 */
[----:B------:R-:W2:Y:S01]  /*0180*/  LDC.64 R20, c[0x0][0x330] ;  /* 0x0000cc00ff147b82 */ /* 0x000ea20000000a00 */
[----:B------:R-:W-:-:S02]  /*0190*/  ULDC.64 UR18, c[0x0][0x260] ;  /* 0x0000980000127ab9 */ /* 0x000fc40000000a00 */
[----:B------:R-:W-:-:S05]  /*01a0*/  ISETP.NE.AND.EX P0, PT, R5, RZ, PT, P0 ;  /* 0x000000ff0500720c */ /* 0x000fca0003f05300 */
[----:B------:R-:W2:Y:S08]  /*01b0*/  LDC.64 R22, c[0x0][0x278] ;  /* 0x00009e00ff167b82 */ /* 0x000eb00000000a00 */
[C---:B------:R-:W-:Y:S01]  /*01c0*/  @P0 LEA R4, P2, R150.reuse, R4, 0x2 ;  /* 0x0000000496040211 */ /* 0x040fe200078410ff */
[----:B------:R-:W2:Y:S03]  /*01d0*/  LDC.64 R24, c[0x0][0x2f0] ;  /* 0x0000bc00ff187b82 */ /* 0x000ea60000000a00 */
[----:B------:R-:W-:-:S05]  /*01e0*/  @P0 LEA.HI.X R5, R150, R5, R7, 0x2, P2 ;  /* 0x0000000596050211 */ /* 0x000fca00010f1407 */
        /* <DEDUP_REMOVED lines=12> */
[----:B------:R-:W-:Y:S01]  /*02b0*/  HFMA2.MMA R167, -RZ, RZ, 0, 0 ;  /* 0x00000000ffa77435 */ /* 0x000fe200000001ff */
[----:B------:R-:W-:Y:S01]  /*02c0*/  UIMAD UR5, UR20, UR10, URZ ;  /* 0x0000000a140572a4 */ /* 0x000fe2000f8e023f */
[----:B------:R-:W-:Y:S01]  /*02d0*/  MOV R165, RZ ;  /* 0x000000ff00a57202 */ /* 0x000fe20000000f00 */
[----:B------:R-:W-:-:S02]  /*02e0*/  UIMAD.WIDE.U32 UR8, UR21, UR10, URZ ;  /* 0x0000000a150872a5 */ /* 0x000fc4000f8e003f */
[----:B------:R-:W-:Y:S01]  /*02f0*/  UIMAD UR13, UR21, UR11, UR5 ;  /* 0x0000000b150d72a4 */ /* 0x000fe2000f8e0205 */
[----:B------:R-:W4:Y:S01]  /*0300*/  LDC.64 R28, c[0x0][0x3b8] ;  /* 0x0000ee00ff1c7b82 */ /* 0x000f220000000a00 */
[----:B------:R-:W-:Y:S01]  /*0310*/  UIADD3 UR7, UR7, UR12, URZ ;  /* 0x0000000c07077290 */ /* 0x000fe2000fffe03f */
[----:B---3--:R-:W1:Y:S01]  /*0320*/  MUFU.RCP R0, R0 ;  /* 0x0000000000007308 */ /* 0x008e620000001000 */
[C---:B------:R-:W-:Y:S01]  /*0330*/  @P3 LEA R120, P5, R150.reuse, R14, 0x2 ;  /* 0x0000000e96783211 */ /* 0x040fe200078a10ff */
[----:B------:R-:W-:Y:S01]  /*0340*/  ULDC.64 UR10, c[0x0][0x310] ;  /* 0x0000c400000a7ab9 */ /* 0x000fe20000000a00 */
[----:B------:R-:W-:Y:S02]  /*0350*/  UIMAD UR5, UR20, UR14, URZ ;  /* 0x0000000e140572a4 */ /* 0x000fe4000f8e023f */
[----:B------:R-:W-:Y:S01]  /*0360*/  @P3 LEA.HI.X R121, R150, R15, R7, 0x2, P5 ;  /* 0x0000000f96793211 */ /* 0x000fe200028f1407 */
[----:B------:R-:W-:Y:S01]  /*0370*/  UIADD3 UR9, UR9, UR13, URZ ;  /* 0x0000000d09097290 */ /* 0x000fe2000fffe03f */
[----:B------:R-:W-:Y:S01]  /*0380*/  ISETP.NE.AND P3, PT, R11, RZ, PT ;  /* 0x000000ff0b00720c */ /* 0x000fe20003f65270 */
[----:B------:R-:W3:Y:S01]  /*0390*/  LDC.64 R146, c[0x0][0x2e0] ;  /* 0x0000b800ff927b82 */ /* 0x000ee20000000a00 */
[----:B------:R-:W-:Y:S01]  /*03a0*/  UIMAD.WIDE.U32 UR12, UR21, UR18, URZ ;  /* 0x00000012150c72a5 */ /* 0x000fe2000f8e003f */
[----:B-1----:R-:W-:-:S02]  /*03b0*/  IADD3 R2, R0, 0xffffffe, RZ ;  /* 0x0ffffffe00027810 */ /* 0x002fc40007ffe0ff */
[----:B------:R-:W-:Y:S02]  /*03c0*/  IABS R0, R150 ;  /* 0x0000009600007213 */ /* 0x000fe40000000000 */
[----:B------:R1:W5:Y:S02]  /*03d0*/  F2I.FTZ.U32.TRUNC.NTZ R3, R2 ;  /* 0x0000000200037305 */ /* 0x000364000021f000 */
[----:B-1----:R-:W-:Y:S01]  /*03e0*/  HFMA2.MMA R2, -RZ, RZ, 0, 0 ;  /* 0x00000000ff027435 */ /* 0x002fe200000001ff */
[----:B-----5:R-:W-:-:S05]  /*03f0*/  IADD3 R8, RZ, -R3, RZ ;  /* 0x80000003ff087210 */ /* 0x020fca0007ffe0ff */
        /* <DEDUP_REMOVED lines=8> */
[----:B------:R-:W-:-:S04]  /*0480*/  IMAD R2, R7, R18, RZ ;  /* 0x0000001207027224 */ /* 0x000fc800078e02ff */
[C---:B------:R-:W-:Y:S01]  /*0490*/  IMAD R10, R150.reuse, R19, R2 ;  /* 0x00000013960a7224 */ /* 0x040fe200078e0202 */
[----:B------:R-:W-:Y:S01]  /*04a0*/  LOP3.LUT R2, R150, R11, RZ, 0x3c, !PT ;  /* 0x0000000b96027212 */ /* 0x000fe200078e3cff */
[----:B------:R-:W1:Y:S03]  /*04b0*/  LDC R19, c[0x0][0x224] ;  /* 0x00008900ff137b82 */ /* 0x000e660000000800 */
[----:B------:R-:W-:Y:S01]  /*04c0*/  ISETP.GE.AND P5, PT, R2, RZ, PT ;  /* 0x000000ff0200720c */ /* 0x000fe20003fa6270 */
[----:B------:R-:W-:Y:S01]  /*04d0*/  IMAD.WIDE.U32 R2, R150, R16, UR6 ;  /* 0x0000000696027e25 */ /* 0x000fe2000f8e0010 */
[----:B------:R-:W-:Y:S02]  /*04e0*/  @!P4 IADD3 R0, R0, -R9, RZ ;  /* 0x800000090000c210 */ /* 0x000fe40007ffe0ff */
[----:B------:R-:W-:Y:S02]  /*04f0*/  @!P4 IADD3 R169, R169, 0x1, RZ ;  /* 0x00000001a9a9c810 */ /* 0x000fe40007ffe0ff */
[----:B------:R-:W-:-:S02]  /*0500*/  @P1 R2UR UR4, R6 ;  /* 0x00000000060412ca */ /* 0x000fc400000e0000 */
[----:B------:R-:W-:-:S04]  /*0510*/  @P2 LEA R122, P1, R150, R12, 0x2 ;  /* 0x0000000c967a2211 */ /* 0x000fc800078210ff */
[----:B------:R-:W-:Y:S01]  /*0520*/  @P2 LEA.HI.X R123, R150, R13, R7, 0x2, P1 ;  /* 0x0000000d967b2211 */ /* 0x000fe200008f1407 */
[----:B--2---:R-:W-:Y:S01]  /*0530*/  IMAD R7, R7, R20, RZ ;  /* 0x0000001407077224 */ /* 0x004fe200078e02ff */
[----:B------:R-:W-:Y:S02]  /*0540*/  ISETP.NE.U32.AND P1, PT, RZ, UR10, PT ;  /* 0x0000000aff007c0c */ /* 0x000fe4000bf25070 */
[----:B------:R-:W-:Y:S01]  /*0550*/  ISETP.GE.U32.AND P2, PT, R0, R9, PT ;  /* 0x000000090000720c */ /* 0x000fe20003f46070 */
[----:B------:R-:W-:Y:S01]  /*0560*/  IMAD R12, R150, R21, R7 ;  /* 0x00000015960c7224 */ /* 0x000fe200078e0207 */
[----:B------:R-:W-:Y:S01]  /*0570*/  ISETP.NE.AND.EX P1, PT, RZ, UR11, PT, P1 ;  /* 0x0000000bff007c0c */ /* 0x000fe2000bf25310 */
[----:B------:R-:W-:Y:S01]  /*0580*/  UIMAD.WIDE.U32 UR10, UR21, UR14, URZ ;  /* 0x0000000e150a72a5 */ /* 0x000fe2000f8e003f */
[----:B-1----:R-:W-:Y:S01]  /*0590*/  LEA R9, R19, 0xfffffc00, 0xa ;  /* 0xfffffc0013097811 */ /* 0x002fe200078e50ff */
[----:B------:R-:W-:Y:S02]  /*05a0*/  UIMAD UR14, UR21, UR15, UR5 ;  /* 0x0000000f150e72a4 */ /* 0x000fe4000f8e0205 */
[----:B------:R-:W-:Y:S01]  /*05b0*/  UIMAD UR15, UR20, UR18, URZ ;  /* 0x00000012140f72a4 */ /* 0x000fe2000f8e023f */
[----:B------:R-:W-:Y:S01]  /*05c0*/  UMOV UR5, URZ ;  /* 0x0000003f00057c82 */ /* 0x000fe20008000000 */
[----:B------:R-:W-:-:S02]  /*05d0*/  UIADD3 UR11, UR11, UR14, URZ ;  /* 0x0000000e0b0b7290 */ /* 0x000fc4000fffe03f */
[----:B------:R-:W-:Y:S02]  /*05e0*/  UIMAD UR15, UR21, UR19, UR15 ;  /* 0x00000013150f72a4 */ /* 0x000fe4000f8e020f */
[----:B------:R-:W-:Y:S02]  /*05f0*/  @P2 IADD3 R169, R169, 0x1, RZ ;  /* 0x00000001a9a92810 */ /* 0x000fe40007ffe0ff */
[----:B------:R-:W1:Y:S01]  /*0600*/  @P1 LDC R17, c[0x0][0x214] ;  /* 0x00008500ff111b82 */ /* 0x000e620000000800 */
[----:B------:R-:W-:Y:S01]  /*0610*/  UIADD3 UR13, UR13, UR15, URZ ;  /* 0x0000000f0d0d7290 */ /* 0x000fe2000fffe03f */
[----:B------:R-:W-:Y:S01]  /*0620*/  @!P5 IADD3 R169, -R169, RZ, RZ ;  /* 0x000000ffa9a9d210 */ /* 0x000fe20007ffe1ff */
[----:B------:R-:W-:Y:S01]  /*0630*/  IMAD.WIDE.U32 R6, R150, R20, UR10 ;  /* 0x0000000a96067e25 */ /* 0x000fe2000f8e0014 */
[----:B------:R-:W-:Y:S02]  /*0640*/  @!P3 LOP3.LUT R169, RZ, R11, RZ, 0x33, !PT ;  /* 0x0000000bffa9b212 */ /* 0x000fe400078e33ff */
[----:B------:R-:W-:Y:S01]  /*0650*/  @P0 R2UR UR5, R4 ;  /* 0x00000000040502ca */ /* 0x000fe200000e0000 */
[----:B------:R-:W-:Y:S01]  /*0660*/  IMAD.WIDE.U32 R4, R150, R18, UR8 ;  /* 0x0000000896047e25 */ /* 0x000fe2000f8e0012 */
[----:B------:R-:W2:Y:S01]  /*0670*/  @P1 LDC R21, c[0x0][0x21c] ;  /* 0x00008700ff151b82 */ /* 0x000ea20000000800 */
[----:B------:R-:W-:-:S02]  /*0680*/  SHF.R.S32.HI R11, RZ, 0x1f, R9 ;  /* 0x0000001fff0b7819 */ /* 0x000fc40000011409 */
[----:B------:R-:W-:Y:S02]  /*0690*/  IADD3 R13, P0, R9, R2, RZ ;  /* 0x00000002090d7210 */ /* 0x000fe40007f1e0ff */
[----:B------:R-:W-:Y:S02]  /*06a0*/  SHF.R.S32.HI R15, RZ, 0x1f, R169 ;  /* 0x0000001fff0f7819 */ /* 0x000fe400000114a9 */
[----:B------:R-:W-:Y:S01]  /*06b0*/  IADD3.X R14, R11, R3, R14, P0, !PT ;  /* 0x000000030b0e7210 */ /* 0x000fe200007fe40e */
[----:B------:R-:W5:Y:S01]  /*06c0*/  @P1 LDC.64 R124, c[0x0][0x310] ;  /* 0x0000c400ff7c1b82 */ /* 0x000f620000000a00 */
[----:B------:R-:W-:Y:S01]  /*06d0*/  IADD3 R8, P0, R9, R4, RZ ;  /* 0x0000000409087210 */ /* 0x000fe20007f1e0ff */
[----:B------:R-:W-:Y:S01]  /*06e0*/  IMAD R0, R15, R22, RZ ;  /* 0x000000160f007224 */ /* 0x000fe200078e02ff */
[----:B------:R-:W-:Y:S01]  /*06f0*/  IADD3 R4, P2, R9, R6, RZ ;  /* 0x0000000609047210 */ /* 0x000fe20007f5e0ff */
[----:B------:R-:W-:Y:S01]  /*0700*/  IMAD.WIDE.U32 R2, R169, R22, UR12 ;  /* 0x0000000ca9027e25 */ /* 0x000fe2000f8e0016 */
[----:B------:R-:W-:-:S02]  /*0710*/  IADD3.X R10, R11, R5, R10, P0, !PT ;  /* 0x000000050b0a7210 */ /* 0x000fc400007fe40a */
[----:B------:R-:W-:Y:S01]  /*0720*/  ISETP.GE.AND P0, PT, R19, 0x1, PT ;  /* 0x000000011300780c */ /* 0x000fe20003f06270 */
[----:B------:R-:W-:Y:S01]  /*0730*/  IMAD R15, R169, R23, R0 ;  /* 0x00000017a90f7224 */ /* 0x000fe200078e0200 */
[----:B------:R-:W-:Y:S01]  /*0740*/  IADD3.X R6, R11, R7, R12, P2, !PT ;  /* 0x000000070b067210 */ /* 0x000fe200017fe40c */
[----:B-1----:R-:W-:Y:S01]  /*0750*/  @P1 IMAD R0, R17, UR21, R150 ;  /* 0x0000001511001c24 */ /* 0x002fe2000f8e0296 */
[----:B------:R-:W-:Y:S02]  /*0760*/  IADD3 R9, P3, R9, R2, RZ ;  /* 0x0000000209097210 */ /* 0x000fe40007f7e0ff */
[----:B------:R-:W-:Y:S01]  /*0770*/  IADD3 R144, R3, R15, RZ ;  /* 0x0000000f03907210 */ /* 0x000fe20007ffe0ff */
[----:B------:R-:W-:Y:S01]  /*0780*/  @P1 IMAD R0, R0, R19, RZ ;  /* 0x0000001300001224 */ /* 0x000fe200078e02ff */
[----:B------:R-:W-:Y:S02]  /*0790*/  LEA R12, P2, R13, R24, 0x1 ;  /* 0x000000180d0c7211 */ /* 0x000fe400078408ff */
[----:B------:R-:W-:Y:S01]  /*07a0*/  IADD3.X R144, R11, R144, RZ, P3, !PT ;  /* 0x000000900b907210 */ /* 0x000fe20001ffe4ff */
[----:B--2---:R-:W-:Y:S01]  /*07b0*/  @P1 IMAD R3, R0, R21, RZ ;  /* 0x0000001500031224 */ /* 0x004fe200078e02ff */
[----:B------:R-:W-:-:S02]  /*07c0*/  LEA.HI.X R11, R13, R25, R14, 0x1, P2 ;  /* 0x000000190d0b7211 */ /* 0x000fc400010f0c0e */
[----:B0-----:R-:W-:Y:S02]  /*07d0*/  LEA R5, P2, R8, R26, 0x1 ;  /* 0x0000001a08057211 */ /* 0x001fe400078408ff */
[----:B----4-:R-:W-:Y:S01]  /*07e0*/  LEA R0, P3, R4, R28, 0x1 ;  /* 0x0000001c04007211 */ /* 0x010fe200078608ff */
[----:B-----5:R-:W-:Y:S01]  /*07f0*/  @P1 IMAD.WIDE R124, R3, 0x8, R124 ;  /* 0x00000008037c1825 */ /* 0x020fe200078e027c */
[----:B---3--:R-:W-:Y:S02]  /*0800*/  LEA R146, P4, R9, R146, 0x1 ;  /* 0x0000009209927211 */ /* 0x008fe400078808ff */
[----:B------:R-:W-:Y:S02]  /*0810*/  @!P1 CS2R R124, SRZ ;  /* 0x00000000007c9805 */ /* 0x000fe4000001ff00 */
[----:B------:R-:W-:Y:S02]  /*0820*/  LEA.HI.X R7, R8, R27, R10, 0x1, P2 ;  /* 0x0000001b08077211 */ /* 0x000fe400010f0c0a */
[----:B------:R-:W-:-:S02]  /*0830*/  LEA.HI.X R2, R4, R29, R6, 0x1, P3 ;  /* 0x0000001d04027211 */ /* 0x000fc400018f0c06 */
[----:B------:R-:W-:Y:S01]  /*0840*/  LEA.HI.X R144, R9, R147, R144, 0x1, P4 ;  /* 0x0000009309907211 */ /* 0x000fe200020f0c90 */
        /* <DEDUP_REMOVED lines=23> */
[----:B------:R-:W-:Y:S02]  /*09c0*/  SHF.R.S32.HI R119, RZ, 0x1f, R118 ;  /* 0x0000001fff777819 */ /* 0x000fe40000011476 */
[C---:B------:R-:W-:Y:S02]  /*09d0*/  LOP3.LUT R163, R118.reuse, 0x20, RZ, 0xfc, !PT ;  /* 0x0000002076a37812 */ /* 0x040fe400078efcff */
[C---:B------:R-:W-:Y:S02]  /*09e0*/  LOP3.LUT R161, R118.reuse, 0x40, RZ, 0xfc, !PT ;  /* 0x0000004076a17812 */ /* 0x040fe400078efcff */
[----:B------:R-:W-:-:S02]  /*09f0*/  LOP3.LUT R159, R118, 0x60, RZ, 0xfc, !PT ;  /* 0x00000060769f7812 */ /* 0x000fc400078efcff */
[C---:B------:R-:W-:Y:S02]  /*0a00*/  LOP3.LUT R157, R118.reuse, 0x80, RZ, 0xfc, !PT ;  /* 0x00000080769d7812 */ /* 0x040fe400078efcff */
[C---:B------:R-:W-:Y:S02]  /*0a10*/  LOP3.LUT R155, R118.reuse, 0xa0, RZ, 0xfc, !PT ;  /* 0x000000a0769b7812 */ /* 0x040fe400078efcff */
[C---:B------:R-:W-:Y:S02]  /*0a20*/  LOP3.LUT R153, R118.reuse, 0xc0, RZ, 0xfc, !PT ;  /* 0x000000c076997812 */ /* 0x040fe400078efcff */
        /* <DEDUP_REMOVED lines=8> */
[----:B--2---:R-:W-:-:S07]  /*0ab0*/  LOP3.LUT R117, R118, 0x1e0, RZ, 0xfc, !PT ;  /* 0x000001e076757812 */ /* 0x004fce00078efcff */
.L_x_4170:
[----:B0-----:R-:W0:Y:S01]  /*0ac0*/  LDC R0, c[0x0][0x224] ;  /* 0x00008900ff007b82 */ /* 0x001e220000000800 */
[----:B------:R-:W-:Y:S01]  /*0ad0*/  ULDC UR9, c[0x0][0x218] ;  /* 0x0000860000097ab9 */ /* 0x000fe20000000800 */
[C---:B------:R-:W-:Y:S02]  /*0ae0*/  LEA R2, P3, R118.reuse, UR12, 0x1 ;  /* 0x0000000c76027c11 */ /* 0x040fe4000f8608ff */
[----:B------:R-:W-:Y:S02]  /*0af0*/  PRMT R5, RZ, 0x7610, R5 ;  /* 0x00007610ff057816 */ /* 0x000fe40000000005 */
[----:B------:R-:W-:Y:S02]  /*0b00*/  PRMT R4, RZ, 0x7610, R4 ;  /* 0x00007610ff047816 */ /* 0x000fe40000000004 */
[----:B------:R-:W-:Y:S02]  /*0b10*/  LEA.HI.X R3, R118, UR13, R119, 0x1, P3 ;  /* 0x0000000d76037c11 */ /* 0x000fe400098f0c77 */
[----:B------:R-:W-:-:S02]  /*0b20*/  PRMT R7, RZ, 0x7610, R7 ;  /* 0x00007610ff077816 */ /* 0x000fc40000000007 */
[----:B------:R-:W-:Y:S02]  /*0b30*/  PRMT R8, RZ, 0x7610, R8 ;  /* 0x00007610ff087816 */ /* 0x000fe40000000008 */
[----:B------:R-:W-:Y:S02]  /*0b40*/  PRMT R9, RZ, 0x7610, R9 ;  /* 0x00007610ff097816 */ /* 0x000fe40000000009 */
[----:B------:R-:W-:Y:S02]  /*0b50*/  PRMT R10, RZ, 0x7610, R10 ;  /* 0x00007610ff0a7816 */ /* 0x000fe4000000000a */
[----:B------:R-:W-:Y:S02]  /*0b60*/  PRMT R11, RZ, 0x7610, R11 ;  /* 0x00007610ff0b7816 */ /* 0x000fe4000000000b */
[----:B------:R-:W-:Y:S02]  /*0b70*/  PRMT R12, RZ, 0x7610, R12 ;  /* 0x00007610ff0c7816 */ /* 0x000fe4000000000c */
[----:B------:R-:W-:-:S02]  /*0b80*/  PRMT R13, RZ, 0x7610, R13 ;  /* 0x00007610ff0d7816 */ /* 0x000fc4000000000d */
[----:B0-----:R-:W-:Y:S02]  /*0b90*/  IADD3 R115, R0, -UR6, RZ ;  /* 0x8000000600737c10 */ /* 0x001fe4000fffe0ff */
[----:B------:R-:W-:Y:S02]  /*0ba0*/  PRMT R14, RZ, 0x7610, R14 ;  /* 0x00007610ff0e7816 */ /* 0x000fe4000000000e */
[----:B------:R-:W-:Y:S02]  /*0bb0*/  LEA R126, R115, 0xfffffc00, 0xa ;  /* 0xfffffc00737e7811 */ /* 0x000fe400078e50ff */
[----:B------:R-:W-:Y:S02]  /*0bc0*/  PRMT R15, RZ, 0x7610, R15 ;  /* 0x00007610ff0f7816 */ /* 0x000fe4000000000f */
[----:B------:R-:W-:-:S04]  /*0bd0*/  IADD3 R116, -R126, UR9, RZ ;  /* 0x000000097e747c10 */ /* 0x000fc8000fffe1ff */
[-C--:B------:R-:W-:Y:S01]  /*0be0*/  ISETP.GE.AND P2, PT, R118, R116.reuse, PT ;  /* 0x000000747600720c */ /* 0x080fe20003f46270 */
[----:B------:R-:W-:Y:S01]  /*0bf0*/  BAR.SYNC.DEFER_BLOCKING 0x0 ;  /* 0x0000000000007b1d */ /* 0x000fe20000010000 */
[-C--:B------:R-:W-:Y:S02]  /*0c00*/  ISETP.GE.AND P1, PT, R163, R116.reuse, PT ;  /* 0x00000074a300720c */ /* 0x080fe40003f26270 */
[-C--:B------:R-:W-:Y:S02]  /*0c10*/  ISETP.GE.AND P0, PT, R161, R116.reuse, PT ;  /* 0x00000074a100720c */ /* 0x080fe40003f06270 */
[-C--:B------:R-:W-:Y:S02]  /*0c20*/  ISETP.GE.AND P4, PT, R159, R116.reuse, PT ;  /* 0x000000749f00720c */ /* 0x080fe40003f86270 */
[-C--:B------:R-:W-:Y:S02]  /*0c30*/  ISETP.GE.AND P6, PT, R157, R116.reuse, PT ;  /* 0x000000749d00720c */ /* 0x080fe40003fc6270 */
[----:B------:R-:W-:-:S02]  /*0c40*/  ISETP.GE.AND P5, PT, R155, R116, PT ;  /* 0x000000749b00720c */ /* 0x000fc40003fa6270 */
[-C--:B------:R-:W-:Y:S01]  /*0c50*/  ISETP.GE.AND P3, PT, R153, R116.reuse, PT ;  /* 0x000000749900720c */ /* 0x080fe20003f66270 */
[----:B------:R-:W2:Y:S01]  /*0c60*/  @!P2 LDG.E.U16 R5, desc[UR16][R2.64] ;  /* 0x000000100205a981 */ /* 0x000ea2000c1e1500 */
[----:B------:R-:W-:-:S03]  /*0c70*/  ISETP.GE.AND P2, PT, R151, R116, PT ;  /* 0x000000749700720c */ /* 0x000fc60003f46270 */
[----:B------:R-:W3:Y:S01]  /*0c80*/  @!P1 LDG.E.U16 R4, desc[UR16][R2.64+0x40] ;  /* 0x0000401002049981 */ /* 0x000ee2000c1e1500 */
[----:B------:R-:W-:-:S03]  /*0c90*/  ISETP.GE.AND P1, PT, R149, R116, PT ;  /* 0x000000749500720c */ /* 0x000fc60003f26270 */
[----:B------:R-:W4:Y:S01]  /*0ca0*/  @!P0 LDG.E.U16 R7, desc[UR16][R2.64+0x80] ;  /* 0x0000801002078981 */ /* 0x000f22000c1e1500 */
[----:B------:R-:W-:-:S03]  /*0cb0*/  ISETP.GE.AND P0, PT, R147, R116, PT ;  /* 0x000000749300720c */ /* 0x000fc60003f06270 */
[----:B------:R-:W5:Y:S01]  /*0cc0*/  @!P4 LDG.E.U16 R8, desc[UR16][R2.64+0xc0] ;  /* 0x0000c0100208c981 */ /* 0x000f62000c1e1500 */
        /* <DEDUP_REMOVED lines=23> */
[----:B------:R-:W-:-:S02]  /*0e40*/  LOP3.LUT R23, R142, 0xfffffe00, RZ, 0xc0, !PT ;  /* 0xfffffe008e177812 */ /* 0x000fc400078ec0ff */
[----:B------:R-:W-:Y:S02]  /*0e50*/  ISETP.GE.AND P2, PT, R161, R116, PT ;  /* 0x00000074a100720c */ /* 0x000fe40003f46270 */
[----:B------:R-:W-:Y:S02]  /*0e60*/  IADD3 R21, R23, R138, RZ ;  /* 0x0000008a17157210 */ /* 0x000fe40007ffe0ff */
[----:B------:R-:W-:Y:S02]  /*0e70*/  ISETP.GE.AND P3, PT, R159, R116, PT ;  /* 0x000000749f00720c */ /* 0x000fe40003f66270 */
[C---:B------:R-:W-:Y:S02]  /*0e80*/  IADD3 R22, R21.reuse, 0x20, RZ ;  /* 0x0000002015167810 */ /* 0x040fe40007ffe0ff */
[C---:B------:R-:W-:Y:S02]  /*0e90*/  IADD3 R24, R21.reuse, 0x40, RZ ;  /* 0x0000004015187810 */ /* 0x040fe40007ffe0ff */
[----:B------:R-:W-:-:S02]  /*0ea0*/  IADD3 R26, R21, 0x60, RZ ;  /* 0x00000060151a7810 */ /* 0x000fc40007ffe0ff */
[CC--:B------:R-:W-:Y:S02]  /*0eb0*/  LEA.HI.SX32 R114, R21.reuse, R21.reuse, 0x1b ;  /* 0x0000001515727211 */ /* 0x0c0fe400078fdaff */
[C---:B------:R-:W-:Y:S02]  /*0ec0*/  IADD3 R28, R21.reuse, 0x80, RZ ;  /* 0x00000080151c7810 */ /* 0x040fe40007ffe0ff */
[C---:B------:R-:W-:Y:S02]  /*0ed0*/  IADD3 R30, R21.reuse, 0xa0, RZ ;  /* 0x000000a0151e7810 */ /* 0x040fe40007ffe0ff */
[-C--:B------:R-:W-:Y:S02]  /*0ee0*/  LEA.HI.SX32 R22, R22, R21.reuse, 0x1b ;  /* 0x0000001516167211 */ /* 0x080fe400078fdaff */
[----:B------:R-:W-:Y:S02]  /*0ef0*/  IADD3 R32, R21, 0xc0, RZ ;  /* 0x000000c015207810 */ /* 0x000fe40007ffe0ff */
[----:B------:R-:W-:-:S02]  /*0f00*/  LEA.HI.SX32 R24, R24, R21, 0x1b ;  /* 0x0000001518187211 */ /* 0x000fc400078fdaff */
[C---:B------:R-:W-:Y:S02]  /*0f10*/  IADD3 R34, R21.reuse, 0xe0, RZ ;  /* 0x000000e015227810 */ /* 0x040fe40007ffe0ff */
[-C--:B------:R-:W-:Y:S02]  /*0f20*/  LEA.HI.SX32 R26, R26, R21.reuse, 0x1b ;  /* 0x000000151a1a7211 */ /* 0x080fe400078fdaff */
[C---:B0-----:R-:W-:Y:S02]  /*0f30*/  IADD3 R2, R21.reuse, 0x100, RZ ;  /* 0x0000010015027810 */ /* 0x041fe40007ffe0ff */
[----:B------:R-:W-:Y:S02]  /*0f40*/  LEA R114, R114, UR7, 0x1 ;  /* 0x0000000772727c11 */ /* 0x000fe4000f8e08ff */
[----:B------:R-:W-:Y:S02]  /*0f50*/  LEA.HI.SX32 R28, R28, R21, 0x1b ;  /* 0x000000151c1c7211 */ /* 0x000fe400078fdaff */
        /* <DEDUP_REMOVED lines=33> */
[C---:B------:R-:W-:Y:S02]  /*1170*/  LEA R2, P0, R118.reuse, UR14, 0x1 ;  /* 0x0000000e76027c11 */ /* 0x040fe4000f8008ff */
[-C--:B------:R-:W-:Y:S02]  /*1180*/  ISETP.GE.AND P4, PT, R153, R116.reuse, PT ;  /* 0x000000749900720c */ /* 0x080fe40003f86270 */
[----:B------:R-:W-:Y:S02]  /*1190*/  LEA.HI.X R3, R118, UR15, R119, 0x1, P0 ;  /* 0x0000000f76037c11 */ /* 0x000fe400080f0c77 */
[----:B------:R-:W-:-:S02]  /*11a0*/  ISETP.GE.AND P0, PT, R163, R116, PT ;  /* 0x00000074a300720c */ /* 0x000fc40003f06270 */
[-C--:B------:R-:W-:Y:S02]  /*11b0*/  ISETP.GE.AND P5, PT, R157, R116.reuse, PT ;  /* 0x000000749d00720c */ /* 0x080fe40003fa6270 */
[----:B------:R-:W-:Y:S02]  /*11c0*/  ISETP.GE.AND P6, PT, R155, R116, PT ;  /* 0x000000749b00720c */ /* 0x000fe40003fc6270 */
[----:B------:R-:W-:Y:S02]  /*11d0*/  PRMT R21, RZ, 0x7610, R21 ;  /* 0x00007610ff157816 */ /* 0x000fe40000000015 */
[----:B------:R-:W-:Y:S01]  /*11e0*/  PRMT R22, RZ, 0x7610, R22 ;  /* 0x00007610ff167816 */ /* 0x000fe20000000016 */
[----:B--2---:R0:W-:Y:S04]  /*11f0*/  STS.U16 [R114], R5 ;  /* 0x0000000572007388 */ /* 0x0041e80000000400 */
[----:B---3--:R1:W-:Y:S04]  /*1200*/  STS.U16 [R113+0x40], R4 ;  /* 0x0000400471007388 */ /* 0x0083e80000000400 */
[----:B----4-:R-:W-:Y:S01]  /*1210*/  STS.U16 [R112+0x80], R7 ;  /* 0x0000800770007388 */ /* 0x010fe20000000400 */
[----:B0-----:R-:W-:-:S03]  /*1220*/  LEA R5, R138, R23, 0x4 ;  /* 0x000000178a057211 */ /* 0x001fc600078e20ff */
[----:B-----5:R0:W-:Y:S01]  /*1230*/  STS.U16 [R111+0xc0], R8 ;  /* 0x0000c0086f007388 */ /* 0x0201e20000000400 */
[----:B------:R-:W-:-:S03]  /*1240*/  LEA.HI.SX32 R98, R5, R5, 0x1b ;  /* 0x0000000505627211 */ /* 0x000fc600078fdaff */
[----:B------:R2:W-:Y:S01]  /*1250*/  STS.U16 [R110+0x100], R9 ;  /* 0x000100096e007388 */ /* 0x0005e20000000400 */
[----:B-1----:R-:W-:Y:S02]  /*1260*/  LEA R4, P1, R118, UR18, 0x1 ;  /* 0x0000001276047c11 */ /* 0x002fe4000f8208ff */
[----:B------:R-:W-:Y:S01]  /*1270*/  LEA R98, R98, UR7, 0x1 ;  /* 0x0000000762627c11 */ /* 0x000fe2000f8e08ff */
[----:B------:R1:W-:Y:S01]  /*1280*/  STS.U16 [R109+0x140], R10 ;  /* 0x0001400a6d007388 */ /* 0x0003e20000000400 */
[C---:B------:R-:W-:Y:S02]  /*1290*/  LEA.HI.X R5, R118.reuse, UR19, R119, 0x1, P1 ;  /* 0x0000001376057c11 */ /* 0x040fe400088f0c77 */
[----:B0-----:R-:W-:Y:S01]  /*12a0*/  PRMT R8, RZ, 0x7610, R8 ;  /* 0x00007610ff087816 */ /* 0x001fe20000000008 */
[----:B------:R0:W-:Y:S01]  /*12b0*/  STS.U16 [R108+0x180], R11 ;  /* 0x0001800b6c007388 */ /* 0x0001e20000000400 */
[----:B------:R-:W-:Y:S02]  /*12c0*/  ISETP.GE.AND P1, PT, R118, R116, PT ;  /* 0x000000747600720c */ /* 0x000fe40003f26270 */
[----:B------:R-:W-:Y:S01]  /*12d0*/  PRMT R7, RZ, 0x7610, R7 ;  /* 0x00007610ff077816 */ /* 0x000fe20000000007 */
[----:B------:R3:W-:Y:S01]  /*12e0*/  STS.U16 [R107+0x1c0], R12 ;  /* 0x0001c00c6b007388 */ /* 0x0007e20000000400 */
[----:B--2---:R-:W-:-:S02]  /*12f0*/  PRMT R9, RZ, 0x7610, R9 ;  /* 0x00007610ff097816 */ /* 0x004fc40000000009 */
[----:B-1----:R-:W-:Y:S01]  /*1300*/  PRMT R10, RZ, 0x7610, R10 ;  /* 0x00007610ff0a7816 */ /* 0x002fe2000000000a */
[----:B------:R1:W-:Y:S01]  /*1310*/  STS.U16 [R106+0x200], R13 ;  /* 0x0002000d6a007388 */ /* 0x0003e20000000400 */
[----:B0-----:R-:W-:-:S03]  /*1320*/  PRMT R11, RZ, 0x7610, R11 ;  /* 0x00007610ff0b7816 */ /* 0x001fc6000000000b */
[----:B------:R0:W-:Y:S01]  /*1330*/  STS.U16 [R105+0x240], R14 ;  /* 0x0002400e69007388 */ /* 0x0001e20000000400 */
[----:B---3--:R-:W-:-:S03]  /*1340*/  PRMT R12, RZ, 0x7610, R12 ;  /* 0x00007610ff0c7816 */ /* 0x008fc6000000000c */
[----:B------:R2:W-:Y:S01]  /*1350*/  STS.U16 [R104+0x280], R15 ;  /* 0x0002800f68007388 */ /* 0x0005e20000000400 */
[----:B-1----:R-:W-:-:S03]  /*1360*/  PRMT R13, RZ, 0x7610, R13 ;  /* 0x00007610ff0d7816 */ /* 0x002fc6000000000d */
[----:B------:R1:W-:Y:S01]  /*1370*/  STS.U16 [R103+0x2c0], R16 ;  /* 0x0002c01067007388 */ /* 0x0003e20000000400 */
[----:B0-----:R-:W-:-:S03]  /*1380*/  PRMT R14, RZ, 0x7610, R14 ;  /* 0x00007610ff0e7816 */ /* 0x001fc6000000000e */
[----:B------:R0:W-:Y:S01]  /*1390*/  STS.U16 [R102+0x300], R17 ;  /* 0x0003001166007388 */ /* 0x0001e20000000400 */
[----:B--2---:R-:W-:-:S03]  /*13a0*/  PRMT R15, RZ, 0x7610, R15 ;  /* 0x00007610ff0f7816 */ /* 0x004fc6000000000f */
[----:B------:R2:W-:Y:S01]  /*13b0*/  STS.U16 [R101+0x340], R18 ;  /* 0x0003401265007388 */ /* 0x0005e20000000400 */
[----:B-1----:R-:W-:-:S03]  /*13c0*/  PRMT R16, RZ, 0x7610, R16 ;  /* 0x00007610ff107816 */ /* 0x002fc60000000010 */
[----:B------:R1:W-:Y:S01]  /*13d0*/  STS.U16 [R100+0x380], R19 ;  /* 0x0003801364007388 */ /* 0x0003e20000000400 */
[----:B0-----:R-:W-:-:S03]  /*13e0*/  PRMT R17, RZ, 0x7610, R17 ;  /* 0x00007610ff117816 */ /* 0x001fc60000000011 */
[----:B------:R0:W-:Y:S01]  /*13f0*/  STS.U16 [R99+0x3c0], R20 ;  /* 0x0003c01463007388 */ /* 0x0001e20000000400 */
[----:B------:R-:W-:-:S03]  /*1400*/  NOP ;  /* 0x0000000000007918 */ /* 0x000fc60000000000 */
[----:B------:R-:W-:Y:S01]  /*1410*/  LDS.U16 R97, [R98] ;  /* 0x0000000062617984 */ /* 0x000fe20000000400 */
[----:B--2---:R-:W-:Y:S02]  /*1420*/  PRMT R18, RZ, 0x7610, R18 ;  /* 0x00007610ff127816 */ /* 0x004fe40000000012 */
[----:B-1----:R-:W-:Y:S01]  /*1430*/  PRMT R19, RZ, 0x7610, R19 ;  /* 0x00007610ff137816 */ /* 0x002fe20000000013 */
[----:B------:R-:W-:Y:S01]  /*1440*/  LDS.U16 R96, [R98+0x2] ;  /* 0x0000020062607984 */ /* 0x000fe20000000400 */
[----:B0-----:R-:W-:-:S03]  /*1450*/  PRMT R20, RZ, 0x7610, R20 ;  /* 0x00007610ff147816 */ /* 0x001fc60000000014 */
        /* <DEDUP_REMOVED lines=15> */
[----:B------:R-:W2:Y:S01]  /*1550*/  @!P0 LDG.E.U16 R8, desc[UR16][R2.64+0x40] ;  /* 0x0000401002088981 */ /* 0x000ea2000c1e1500 */
[----:B------:R-:W-:-:S03]  /*1560*/  ISETP.GE.AND P0, PT, R151, R116, PT ;  /* 0x000000749700720c */ /* 0x000fc60003f06270 */
[----:B------:R-:W3:Y:S04]  /*1570*/  @!P1 LDG.E.U16 R7, desc[UR16][R2.64] ;  /* 0x0000001002079981 */ /* 0x000ee8000c1e1500 */
[----:B------:R-:W4:Y:S04]  /*1580*/  @!P2 LDG.E.U16 R9, desc[UR16][R2.64+0x80] ;  /* 0x000080100209a981 */ /* 0x000f28000c1e1500 */
[----:B------:R-:W5:Y:S04]  /*1590*/  @!P3 LDG.E.U16 R10, desc[UR16][R2.64+0xc0] ;  /* 0x0000c010020ab981 */ /* 0x000f68000c1e1500 */
[----:B------:R-:W5:Y:S01]  /*15a0*/  @!P0 LDG.E.U16 R14, desc[UR16][R2.64+0x1c0] ;  /* 0x0001c010020e8981 */ /* 0x000f62000c1e1500 */
[----:B------:R-:W-:-:S02]  /*15b0*/  ISETP.GE.AND P0, PT, R149, R116, PT ;  /* 0x000000749500720c */ /* 0x000fc40003f06270 */
[-C--:B------:R-:W-:Y:S01]  /*15c0*/  ISETP.GE.AND P1, PT, R145, R116.reuse, PT ;  /* 0x000000749100720c */ /* 0x080fe20003f26270 */
[----:B------:R-:W5:Y:S01]  /*15d0*/  @!P4 LDG.E.U16 R13, desc[UR16][R2.64+0x180] ;  /* 0x00018010020dc981 */ /* 0x000f62000c1e1500 */
[-C--:B------:R-:W-:Y:S02]  /*15e0*/  ISETP.GE.AND P2, PT, R143, R116.reuse, PT ;  /* 0x000000748f00720c */ /* 0x080fe40003f46270 */
[-C--:B------:R-:W-:Y:S01]  /*15f0*/  ISETP.GE.AND P3, PT, R139, R116.reuse, PT ;  /* 0x000000748b00720c */ /* 0x080fe20003f66270 */
[----:B------:R-:W5:Y:S01]  /*1600*/  @!P5 LDG.E.U16 R11, desc[UR16][R2.64+0x100] ;  /* 0x00010010020bd981 */ /* 0x000f62000c1e1500 */
[----:B------:R-:W-:-:S03]  /*1610*/  ISETP.GE.AND P4, PT, R137, R116, PT ;  /* 0x000000748900720c */ /* 0x000fc60003f86270 */
[----:B------:R-:W5:Y:S04]  /*1620*/  @!P6 LDG.E.U16 R12, desc[UR16][R2.64+0x140] ;  /* 0x00014010020ce981 */ /* 0x000f68000c1e1500 */
[----:B------:R-:W5:Y:S01]  /*1630*/  @!P0 LDG.E.U16 R15, desc[UR16][R2.64+0x200] ;  /* 0x00020010020f8981 */ /* 0x000f62000c1e1500 */
[-C--:B------:R-:W-:Y:S02]  /*1640*/  ISETP.GE.AND P0, PT, R147, R116.reuse, PT ;  /* 0x000000749300720c */ /* 0x080fe40003f06270 */
[-C--:B------:R-:W-:Y:S01]  /*1650*/  ISETP.GE.AND P5, PT, R135, R116.reuse, PT ;  /* 0x000000748700720c */ /* 0x080fe20003fa6270 */
[----:B------:R-:W5:Y:S01]  /*1660*/  @!P1 LDG.E.U16 R17, desc[UR16][R2.64+0x280] ;  /* 0x0002801002119981 */ /* 0x000f62000c1e1500 */
[----:B------:R-:W-:-:S03]  /*1670*/  ISETP.GE.AND P6, PT, R117, R116, PT ;  /* 0x000000747500720c */ /* 0x000fc60003fc6270 */
[----:B------:R-:W5:Y:S04]  /*1680*/  @!P2 LDG.E.U16 R18, desc[UR16][R2.64+0x2c0] ;  /* 0x0002c0100212a981 */ /* 0x000f68000c1e1500 */
[----:B------:R-:W5:Y:S04]  /*1690*/  @!P3 LDG.E.U16 R19, desc[UR16][R2.64+0x300] ;  /* 0x000300100213b981 */ /* 0x000f68000c1e1500 */
[----:B------:R-:W5:Y:S04]  /*16a0*/  @!P0 LDG.E.U16 R16, desc[UR16][R2.64+0x240] ;  /* 0x0002401002108981 */ /* 0x000f68000c1e1500 */
[----:B------:R-:W5:Y:S04]  /*16b0*/  @!P4 LDG.E.U16 R20, desc[UR16][R2.64+0x340] ;  /* 0x000340100214c981 */ /* 0x000f68000c1e1500 */
[----:B------:R-:W5:Y:S04]  /*16c0*/  @!P5 LDG.E.U16 R21, desc[UR16][R2.64+0x380] ;  /* 0x000380100215d981 */ /* 0x000f68000c1e1500 */
[----:B------:R0:W5:Y:S01]  /*16d0*/  @!P6 LDG.E.U16 R22, desc[UR16][R2.64+0x3c0] ;  /* 0x0003c0100216e981 */ /* 0x000162000c1e1500 */
[----:B------:R-:W-:-:S02]  /*16e0*/  P2R R30, PR, RZ, 0x1 ;  /* 0x00000001ff1e7803 */ /* 0x000fc40000000000 */
[-C--:B------:R-:W-:Y:S02]  /*16f0*/  ISETP.GE.AND P0, PT, R118, R116.reuse, PT ;  /* 0x000000747600720c */ /* 0x080fe40003f06270 */
[----:B------:R-:W-:Y:S02]  /*1700*/  P2R R29, PR, RZ, 0x2 ;  /* 0x00000002ff1d7803 */ /* 0x000fe40000000000 */
[----:B------:R-:W-:Y:S02]  /*1710*/  ISETP.GE.AND P1, PT, R163, R116, PT ;  /* 0x00000074a300720c */ /* 0x000fe40003f26270 */
[----:B0-----:R-:W-:Y:S02]  /*1720*/  PRMT R3, RZ, 0x7610, R3 ;  /* 0x00007610ff037816 */ /* 0x001fe40000000003 */
        /* <DEDUP_REMOVED lines=13> */
[----:B---3--:R-:W-:Y:S04]  /*1800*/  STS.U16 [R114], R7 ;  /* 0x0000000772007388 */ /* 0x008fe80000000400 */
[----:B--2---:R-:W-:Y:S04]  /*1810*/  STS.U16 [R113+0x40], R8 ;  /* 0x0000400871007388 */ /* 0x004fe80000000400 */
        /* <DEDUP_REMOVED lines=20> */
[----:B------:R-:W5:Y:S04]  /*1960*/  LDS.U16 R17, [R98+0xa] ;  /* 0x00000a0062117984 */ /* 0x000f680000000400 */
        /* <DEDUP_REMOVED lines=10> */
[----:B------:R-:W-:Y:S06]  /*1a10*/  BAR.SYNC.DEFER_BLOCKING 0x0 ;  /* 0x0000000000007b1d */ /* 0x000fec0000010000 */
        /* <DEDUP_REMOVED lines=16> */
[----:B------:R-:W5:Y:S06]  /*1b20*/  @!P6 LDG.E.U16 R36, desc[UR16][R4.64+0x3c0] ;  /* 0x0003c0100424e981 */ /* 0x000f6c000c1e1500 */
[----:B------:R-:W5:Y:S01]  /*1b30*/  @!P0 LDG.E.U16 R27, desc[UR16][R4.64+0x180] ;  /* 0x00018010041b8981 */ /* 0x000f62000c1e1500 */
[----:B------:R-:W-:-:S03]  /*1b40*/  ISETP.GE.AND P0, PT, R149, R116, PT ;  /* 0x000000749500720c */ /* 0x000fc60003f06270 */
[----:B------:R-:W5:Y:S01]  /*1b50*/  @!P1 LDG.E.U16 R28, desc[UR16][R4.64+0x1c0] ;  /* 0x0001c010041c9981 */ /* 0x000f62000c1e1500 */
[----:B------:R-:W-:Y:S02]  /*1b60*/  ISETP.NE.AND P1, PT, R29, RZ, PT ;  /* 0x000000ff1d00720c */ /* 0x000fe40003f25270 */
[----:B------:R-:W-:-:S07]  /*1b70*/  PRMT R29, RZ, 0x7610, R29 ;  /* 0x00007610ff1d7816 */ /* 0x000fce000000001d */
[----:B------:R-:W5:Y:S01]  /*1b80*/  @!P0 LDG.E.U16 R29, desc[UR16][R4.64+0x200] ;  /* 0x00020010041d8981 */ /* 0x000f62000c1e1500 */
[----:B------:R-:W-:Y:S02]  /*1b90*/  ISETP.NE.AND P0, PT, R30, RZ, PT ;  /* 0x000000ff1e00720c */ /* 0x000fe40003f05270 */
[----:B------:R-:W-:Y:S01]  /*1ba0*/  PRMT R30, RZ, 0x7610, R30 ;  /* 0x00007610ff1e7816 */ /* 0x000fe2000000001e */
[----:B------:R-:W5:Y:S10]  /*1bb0*/  @!P1 LDG.E.U16 R31, desc[UR16][R4.64+0x280] ;  /* 0x00028010041f9981 */ /* 0x000f74000c1e1500 */
[----:B------:R1:W5:Y:S01]  /*1bc0*/  @!P0 LDG.E.U16 R30, desc[UR16][R4.64+0x240] ;  /* 0x00024010041e8981 */ /* 0x000362000c1e1500 */
[----:B0-----:R-:W-:-:S05]  /*1bd0*/  HADD2.F32 R12, -RZ, R12.H0_H0 ;  /* 0x2000000cff0c7230 */ /* 0x001fca0000004100 */
[----:B------:R-:W-:Y:S01]  /*1be0*/  FADD.FTZ R81, R12, UR5 ;  /* 0x000000050c517e21 */ /* 0x000fe20008010000 */
[----:B-1----:R-:W0:Y:S04]  /*1bf0*/  LDC.64 R4, c[0x0][0x2a0] ;  /* 0x0000a800ff047b82 */ /* 0x002e280000000a00 */
[----:B------:R-:W-:Y:S01]  /*1c00*/  FSETP.GTU.FTZ.AND P5, PT, R81, 20, PT ;  /* 0x41a000005100780b */ /* 0x000fe20003fbc000 */
[----:B------:R-:W-:Y:S02]  /*1c10*/  HADD2.F32 R13, -RZ, R13.H0_H0 ;  /* 0x2000000dff0d7230 */ /* 0x000fe40000004100 */
[----:B--2---:R-:W-:Y:S02]  /*1c20*/  HADD2.F32 R14, -RZ, R14.H0_H0 ;  /* 0x2000000eff0e7230 */ /* 0x004fe40000004100 */
[----:B---3--:R-:W-:-:S02]  /*1c30*/  HADD2.F32 R15, -RZ, R15.H0_H0 ;  /* 0x2000000fff0f7230 */ /* 0x008fc40000004100 */
[----:B----4-:R-:W-:Y:S02]  /*1c40*/  HADD2.F32 R16, -RZ, R16.H0_H0 ;  /* 0x20000010ff107230 */ /* 0x010fe40000004100 */
[----:B-----5:R-:W-:Y:S02]  /*1c50*/  HADD2.F32 R17, -RZ, R17.H0_H0 ;  /* 0x20000011ff117230 */ /* 0x020fe40000004100 */
[----:B------:R-:W-:Y:S01]  /*1c60*/  FADD.FTZ R80, R13, UR5 ;  /* 0x000000050d507e21 */ /* 0x000fe20008010000 */
[----:B------:R-:W-:Y:S02]  /*1c70*/  HADD2.F32 R18, -RZ, R18.H0_H0 ;  /* 0x20000012ff127230 */ /* 0x000fe40000004100 */
[----:B------:R-:W-:Y:S01]  /*1c80*/  FADD.FTZ R79, R14, UR5 ;  /* 0x000000050e4f7e21 */ /* 0x000fe20008010000 */
[----:B------:R-:W-:Y:S01]  /*1c90*/  FADD.FTZ R78, R15, UR5 ;  /* 0x000000050f4e7e21 */ /* 0x000fe20008010000 */
[----:B------:R-:W-:Y:S01]  /*1ca0*/  FADD.FTZ R77, R16, UR5 ;  /* 0x00000005104d7e21 */ /* 0x000fe20008010000 */
[----:B------:R-:W-:Y:S01]  /*1cb0*/  FADD.FTZ R76, R17, UR5 ;  /* 0x00000005114c7e21 */ /* 0x000fe20008010000 */
[----:B------:R-:W-:Y:S01]  /*1cc0*/  BSSY B0, `(.L_x_4084) ;  /* 0x000003a000007945 */ /* 0x000fe20003800000 */
[----:B------:R-:W-:Y:S01]  /*1cd0*/  ISETP.GE.AND P0, PT, R118, R116, PT ;  /* 0x000000747600720c */ /* 0x000fe20003f06270 */
[----:B------:R-:W-:Y:S01]  /*1ce0*/  FADD.FTZ R75, R18, UR5 ;  /* 0x00000005124b7e21 */ /* 0x000fe20008010000 */
[----:B------:R-:W-:-:S02]  /*1cf0*/  FSETP.GTU.FTZ.AND P4, PT, R80, 20, PT ;  /* 0x41a000005000780b */ /* 0x000fc40003f9c000 */
[----:B------:R-:W-:Y:S02]  /*1d00*/  FSETP.GTU.FTZ.AND P3, PT, R79, 20, PT ;  /* 0x41a000004f00780b */ /* 0x000fe40003f7c000 */
[----:B------:R-:W-:Y:S02]  /*1d10*/  FSETP.GTU.FTZ.AND P2, PT, R78, 20, PT ;  /* 0x41a000004e00780b */ /* 0x000fe40003f5c000 */
[----:B------:R-:W-:Y:S02]  /*1d20*/  FSETP.GTU.FTZ.AND P1, PT, R77, 20, PT ;  /* 0x41a000004d00780b */ /* 0x000fe40003f3c000 */
[----:B------:R-:W-:Y:S01]  /*1d30*/  FSETP.GTU.FTZ.AND P6, PT, R76, 20, PT ;  /* 0x41a000004c00780b */ /* 0x000fe20003fdc000 */
[----:B------:R-:W-:Y:S04]  /*1d40*/  STS.U16 [R114], R3 ;  /* 0x0000000372007388 */ /* 0x000fe80000000400 */
[----:B------:R1:W-:Y:S02]  /*1d50*/  STS.U16 [R113+0x40], R2 ;  /* 0x0000400271007388 */ /* 0x0003e40000000400 */
[----:B-1----:R-:W1:Y:S02]  /*1d60*/  LDC.64 R2, c[0x0][0x2b0] ;  /* 0x0000ac00ff027b82 */ /* 0x002e640000000a00 */
        /* <DEDUP_REMOVED lines=15> */
[----:B01----:R-:W-:Y:S05]  /*1e60*/  @P5 BRA `(.L_x_4085) ;  /* 0x00000000007c5947 */ /* 0x003fea0003800000 */
        /* <DEDUP_REMOVED lines=31> */
.L_x_4085:
[----:B------:R-:W-:Y:S05]  /*2060*/  BSYNC B0 ;  /* 0x0000000000007941 */ /* 0x000fea0003800000 */
.L_x_4084:
        /* <DEDUP_REMOVED lines=36> */
.L_x_4087:
[----:B------:R-:W-:Y:S05]  /*22b0*/  BSYNC B0 ;  /* 0x0000000000007941 */ /* 0x000fea0003800000 */
.L_x_4086:
        /* <DEDUP_REMOVED lines=36> */
.L_x_4089:
[----:B------:R-:W-:Y:S05]  /*2500*/  BSYNC B0 ;  /* 0x0000000000007941 */ /* 0x000fea0003800000 */
.L_x_4088:
        /* <DEDUP_REMOVED lines=36> */
.L_x_4091:
[----:B------:R-:W-:Y:S05]  /*2750*/  BSYNC B0 ;  /* 0x0000000000007941 */ /* 0x000fea0003800000 */
.L_x_4090:
        /* <DEDUP_REMOVED lines=36> */
.L_x_4093:
[----:B------:R-:W-:Y:S05]  /*29a0*/  BSYNC B0 ;  /* 0x0000000000007941 */ /* 0x000fea0003800000 */
.L_x_4092:
        /* <DEDUP_REMOVED lines=36> */
.L_x_4095:
[----:B------:R-:W-:Y:S05]  /*2bf0*/  BSYNC B0 ;  /* 0x0000000000007941 */ /* 0x000fea0003800000 */
.L_x_4094:
        /* <DEDUP_REMOVED lines=36> */
.L_x_4097:
[----:B------:R-:W-:Y:S05]  /*2e40*/  BSYNC B0 ;  /* 0x0000000000007941 */ /* 0x000fea0003800000 */
.L_x_4096:
[----:B------:R-:W-:Y:S01]  /*2e50*/  HADD2.F32 R9, -RZ, R9.H0_H0 ;  /* 0x20000009ff097230 */ /* 0x000fe20000004100 */
[----:B------:R-:W-:Y:S01]  /*2e60*/  BSSY B0, `(.L_x_4098) ;  /* 0x0000025000007945 */ /* 0x000fe20003800000 */
[----:B------:R-:W-:Y:S01]  /*2e70*/  FSETP.GTU.FTZ.AND P5, PT, R61, 20, PT ;  /* 0x41a000003d00780b */ /* 0x000fe20003fbc000 */
[----:B------:R-:W-:Y:S01]  /*2e80*/  IMAD R12, R4, UR20, RZ ;  /* 0x00000014040c7c24 */ /* 0x000fe2000f8e02ff */
[----:B------:R-:W-:Y:S01]  /*2e90*/  SHF.R.S32.HI R127, RZ, 0x1f, R126 ;  /* 0x0000001fff7f7819 */ /* 0x000fe2000001147e */
        /* <DEDUP_REMOVED lines=33> */
.L_x_4099:
[----:B------:R-:W-:Y:S05]  /*30b0*/  BSYNC B0 ;  /* 0x0000000000007941 */ /* 0x000fea0003800000 */
.L_x_4098:
[----:B------:R-:W-:Y:S01]  /*30c0*/  HADD2.F32 R59, -RZ, R8.H0_H0 ;  /* 0x20000008ff3b7230 */ /* 0x000fe20000004100 */
[----:B------:R-:W-:Y:S01]  /*30d0*/  BSSY B0, `(.L_x_4100) ;  /* 0x0000026000007945 */ /* 0x000fe20003800000 */
[----:B------:R-:W-:Y:S01]  /*30e0*/  IMAD R13, R5, UR21, R12 ;  /* 0x00000015050d7c24 */ /* 0x000fe2000f8e020c */
[----:B------:R-:W-:Y:S01]  /*30f0*/  FSETP.GTU.FTZ.AND P4, PT, R60, 20, PT ;  /* 0x41a000003c00780b */ /* 0x000fe20003f9c000 */
[----:B------:R-:W-:-:S04]  /*3100*/  @!P0 IMAD.WIDE.U32 R8, R4, UR21, R126 ;  /* 0x0000001504088c25 */ /* 0x000fc8000f8e007e */
[----:B------:R-:W-:Y:S01]  /*3110*/  FADD.FTZ R59, R59, UR5 ;  /* 0x000000053b3b7e21 */ /* 0x000fe20008010000 */
        /* <DEDUP_REMOVED lines=33> */
.L_x_4101:
[----:B------:R-:W-:Y:S05]  /*3330*/  BSYNC B0 ;  /* 0x0000000000007941 */ /* 0x000fea0003800000 */
.L_x_4100:
[----:B------:R-:W-:Y:S01]  /*3340*/  HADD2.F32 R7, -RZ, R7.H0_H0 ;  /* 0x20000007ff077230 */ /* 0x000fe20000004100 */
[----:B------:R-:W-:Y:S01]  /*3350*/  BSSY B0, `(.L_x_4102) ;  /* 0x0000026000007945 */ /* 0x000fe20003800000 */
[----:B------:R-:W-:Y:S01]  /*3360*/  IADD3 R15, R5, R13, RZ ;  /* 0x0000000d050f7210 */ /* 0x000fe20007ffe0ff */
[----:B------:R-:W-:Y:S01]  /*3370*/  IMAD R12, R2, UR20, RZ ;  /* 0x00000014020c7c24 */ /* 0x000fe2000f8e02ff */
[----:B------:R-:W-:Y:S01]  /*3380*/  FSETP.GTU.FTZ.AND P3, PT, R59, 20, PT ;  /* 0x41a000003b00780b */ /* 0x000fe20003f7c000 */
[----:B------:R-:W-:Y:S01]  /*3390*/  FADD.FTZ R58, R7, UR5 ;  /* 0x00000005073a7e21 */ /* 0x000fe20008010000 */
[----:B------:R-:W-:Y:S01]  /*33a0*/  @!P0 IADD3 R13, R13, R9, RZ ;  /* 0x000000090d0d8210 */ /* 0x000fe20007ffe0ff */
        /* <DEDUP_REMOVED lines=32> */
.L_x_4103:
[----:B------:R-:W-:Y:S05]  /*35b0*/  BSYNC B0 ;  /* 0x0000000000007941 */ /* 0x000fea0003800000 */
.L_x_4102:
[----:B------:R-:W-:Y:S01]  /*35c0*/  IADD3 R57, -R0, UR6, RZ ;  /* 0x0000000600397c10 */ /* 0x000fe2000fffe1ff */
[----:B------:R-:W-:Y:S01]  /*35d0*/  BSSY B0, `(.L_x_4104) ;  /* 0x0000029000007945 */ /* 0x000fe20003800000 */
[----:B------:R-:W-:Y:S01]  /*35e0*/  FSETP.GTU.FTZ.AND P2, PT, R58, 20, PT ;  /* 0x41a000003a00780b */ /* 0x000fe20003f5c000 */
[----:B------:R-:W-:Y:S01]  /*35f0*/  IMAD R3, R3, UR21, R12 ;  /* 0x0000001503037c24 */ /* 0x000fe2000f8e020c */
[----:B------:R-:W-:Y:S01]  /*3600*/  MOV R5, R15 ;  /* 0x0000000f00057202 */ /* 0x000fe20000000f00 */
[----:B------:R-:W-:Y:S01]  /*3610*/  IMAD R57, R57, -0x400, RZ ;  /* 0xfffffc0039397824 */ /* 0x000fe200078e02ff */
[----:B------:R-:W-:Y:S02]  /*3620*/  @!P0 MOV R9, R13 ;  /* 0x0000000d00098202 */ /* 0x000fe40000000f00 */
[----:B------:R-:W-:Y:S02]  /*3630*/  SHF.R.S32.HI R7, RZ, 0x1f, R150 ;  /* 0x0000001fff077819 */ /* 0x000fe40000011496 */
[----:B------:R-:W-:-:S02]  /*3640*/  @!P0 MOV R10, R126 ;  /* 0x0000007e000a8202 */ /* 0x000fc40000000f00 */
        /* <DEDUP_REMOVED lines=33> */
.L_x_4105:
[----:B------:R-:W-:Y:S05]  /*3860*/  BSYNC B0 ;  /* 0x0000000000007941 */ /* 0x000fea0003800000 */
.L_x_4104:
        /* <DEDUP_REMOVED lines=33> */
.L_x_4107:
[----:B------:R-:W-:Y:S05]  /*3a80*/  BSYNC B0 ;  /* 0x0000000000007941 */ /* 0x000fea0003800000 */
.L_x_4106:
        /* <DEDUP_REMOVED lines=33> */
.L_x_4109:
[----:B------:R-:W-:Y:S05]  /*3ca0*/  BSYNC B0 ;  /* 0x0000000000007941 */ /* 0x000fea0003800000 */
.L_x_4108:
        /* <DEDUP_REMOVED lines=33> */
.L_x_4111:
[----:B------:R-:W-:Y:S05]  /*3ec0*/  BSYNC B0 ;  /* 0x0000000000007941 */ /* 0x000fea0003800000 */
.L_x_4110:
        /* <DEDUP_REMOVED lines=33> */
.L_x_4113:
[----:B------:R-:W-:Y:S05]  /*40e0*/  BSYNC B0 ;  /* 0x0000000000007941 */ /* 0x000fea0003800000 */
.L_x_4112:
        /* <DEDUP_REMOVED lines=33> */
.L_x_4115:
[----:B------:R-:W-:Y:S05]  /*4300*/  BSYNC B0 ;  /* 0x0000000000007941 */ /* 0x000fea0003800000 */
.L_x_4114:
        /* <DEDUP_REMOVED lines=12> */
[----:B------:R-:W-:Y:S01]  /*43d0*/  IMAD R15, R150, UR11, R15 ;  /* 0x0000000b960f7c24 */ /* 0x000fe2000f8e020f */
[----:B------:R-:W-:Y:S01]  /*43e0*/  IADD3 R0, P2, R57, R4, RZ ;  /* 0x0000000439007210 */ /* 0x000fe20007f5e0ff */
[----:B------:R-:W-:Y:S01]  /*43f0*/  IMAD.WIDE.U32 R10, R2, UR21, RZ ;  /* 0x00000015020a7c25 */ /* 0x000fe2000f8e00ff */
[----:B------:R-:W-:Y:S01]  /*4400*/  ULDC.64 UR10, c[0x0][0x318] ;  /* 0x0000c600000a7ab9 */ /* 0x000fe20000000a00 */
[----:B------:R-:W-:Y:S01]  /*4410*/  LDS.U16 R49, [R98+0x6] ;  /* 0x0000060062317984 */ /* 0x000fe20000000400 */
[----:B------:R-:W-:-:S02]  /*4420*/  @!P0 IADD3.X R18, R119, R9, R15, P1, !PT ;  /* 0x0000000977128210 */ /* 0x000fc40000ffe40f */
[----:B------:R-:W-:Y:S01]  /*4430*/  IADD3.X R9, R56, R15, R5, P2, !PT ;  /* 0x0000000f38097210 */ /* 0x000fe200017fe405 */
[----:B------:R-:W-:Y:S01]  /*4440*/  IMAD R5, R7, UR22, RZ ;  /* 0x0000001607057c24 */ /* 0x000fe2000f8e02ff */
[----:B------:R-:W-:Y:S01]  /*4450*/  LEA R15, P1, R118, UR10, 0x1 ;  /* 0x0000000a760f7c11 */ /* 0x000fe2000f8208ff */
[----:B------:R-:W-:Y:S01]  /*4460*/  LDS.U16 R48, [R98+0x8] ;  /* 0x0000080062307984 */ /* 0x000fe20000000400 */
[----:B------:R-:W-:Y:S01]  /*4470*/  IADD3 R11, R11, R3, RZ ;  /* 0x000000030b0b7210 */ /* 0x000fe20007ffe0ff */
[----:B------:R-:W-:Y:S01]  /*4480*/  @!P0 IMAD.WIDE.U32 R2, R150, UR22, R12 ;  /* 0x0000001696028c25 */ /* 0x000fe2000f8e000c */
[----:B------:R-:W-:Y:S01]  /*4490*/  LEA.HI.X R8, R118, UR11, R119, 0x1, P1 ;  /* 0x0000000b76087c11 */ /* 0x000fe200088f0c77 */
[----:B------:R-:W-:Y:S01]  /*44a0*/  LDS.U16 R46, [R98+0xa] ;  /* 0x00000a00622e7984 */ /* 0x000fe20000000400 */
[----:B------:R-:W-:Y:S01]  /*44b0*/  LEA R12, P2, R0, R15, 0x1 ;  /* 0x0000000f000c7211 */ /* 0x000fe200078408ff */
[C---:B------:R-:W-:Y:S01]  /*44c0*/  IMAD R21, R150.reuse, UR23, R5 ;  /* 0x0000001796157c24 */ /* 0x040fe2000f8e0205 */
[----:B------:R-:W-:Y:S01]  /*44d0*/  @!P0 LEA R14, P1, R17, UR10, 0x1 ;  /* 0x0000000a110e8c11 */ /* 0x000fe2000f8208ff */
[----:B------:R-:W-:Y:S01]  /*44e0*/  IMAD.WIDE.U32 R4, R150, UR22, R10 ;  /* 0x0000001696047c25 */ /* 0x000fe2000f8e000a */
[----:B------:R-:W-:Y:S01]  /*44f0*/  @!P0 IADD3 R19, P3, R118, R2, RZ ;  /* 0x0000000276138210 */ /* 0x000fe20007f7e0ff */
[----:B------:R-:W-:Y:S01]  /*4500*/  LDS.U16 R39, [R98+0xc] ;  /* 0x00000c0062277984 */ /* 0x000fe20000000400 */
[----:B------:R-:W-:-:S02]  /*4510*/  LEA.HI.X R13, R0, R8, R9, 0x1, P2 ;  /* 0x00000008000d7211 */ /* 0x000fc400010f0c09 */
[----:B------:R-:W-:Y:S01]  /*4520*/  @!P0 LEA.HI.X R15, R17, UR11, R18, 0x1, P1 ;  /* 0x0000000b110f8c11 */ /* 0x000fe200088f0c12 */
[----:B--2---:R-:W-:Y:S01]  /*4530*/  LDS.U16 R31, [R98+0xe] ;  /* 0x00000e00621f7984 */ /* 0x004fe20000000400 */
[----:B------:R-:W-:Y:S01]  /*4540*/  ULDC.64 UR10, c[0x0][0x308] ;  /* 0x0000c200000a7ab9 */ /* 0x000fe20000000a00 */
[----:B------:R-:W-:Y:S02]  /*4550*/  @!P0 IADD3.X R20, R119, R3, R21, P3, !PT ;  /* 0x0000000377148210 */ /* 0x000fe40001ffe415 */
[----:B------:R-:W-:Y:S01]  /*4560*/  LDS.U16 R30, [R98+0x10] ;  /* 0x00001000621e7984 */ /* 0x000fe20000000400 */
[C---:B------:R-:W-:Y:S02]  /*4570*/  LEA R3, P1, R118.reuse, UR10, 0x1 ;  /* 0x0000000a76037c11 */ /* 0x040fe4000f8208ff */
[----:B------:R-:W-:Y:S01]  /*4580*/  IADD3 R16, P4, R57, R4, RZ ;  /* 0x0000000439107210 */ /* 0x000fe20007f9e0ff */
[----:B------:R-:W-:Y:S01]  /*4590*/  LDS.U16 R28, [R98+0x12] ;  /* 0x00001200621c7984 */ /* 0x000fe20000000400 */
[----:B------:R-:W-:-:S02]  /*45a0*/  LEA.HI.X R18, R118, UR11, R119, 0x1, P1 ;  /* 0x0000000b76127c11 */ /* 0x000fc400088f0c77 */
[----:B------:R-:W-:Y:S01]  /*45b0*/  @!P0 LEA R2, P1, R19, UR10, 0x1 ;  /* 0x0000000a13028c11 */ /* 0x000fe2000f8208ff */
[----:B------:R-:W-:Y:S01]  /*45c0*/  LDS.U16 R22, [R98+0x14] ;  /* 0x0000140062167984 */ /* 0x000fe20000000400 */
[----:B------:R-:W-:-:S03]  /*45d0*/  LEA R4, P2, R16, R3, 0x1 ;  /* 0x0000000310047211 */ /* 0x000fc600078408ff */
[----:B------:R-:W-:Y:S04]  /*45e0*/  LDS.U16 R11, [R98+0x16] ;  /* 0x00001600620b7984 */ /* 0x000fe80000000400 */
[----:B------:R-:W-:Y:S04]  /*45f0*/  LDS.U16 R10, [R98+0x18] ;  /* 0x00001800620a7984 */ /* 0x000fe80000000400 */
[----:B------:R-:W-:Y:S04]  /*4600*/  LDS.U16 R9, [R98+0x1a] ;  /* 0x00001a0062097984 */ /* 0x000fe80000000400 */
[----:B------:R-:W-:Y:S04]  /*4610*/  LDS.U16 R8, [R98+0x1c] ;  /* 0x00001c0062087984 */ /* 0x000fe80000000400 */
[----:B------:R-:W-:Y:S01]  /*4620*/  LDS.U16 R0, [R98+0x1e] ;  /* 0x00001e0062007984 */ /* 0x000fe20000000400 */
[----:B------:R-:W-:-:S02]  /*4630*/  @!P0 LEA.HI.X R3, R19, UR11, R20, 0x1, P1 ;  /* 0x0000000b13038c11 */ /* 0x000fc400088f0c14 */
[----:B------:R-:W-:Y:S02]  /*4640*/  ISETP.GE.AND P1, PT, R163, R116, PT ;  /* 0x00000074a300720c */ /* 0x000fe40003f26270 */
[----:B------:R-:W-:Y:S02]  /*4650*/  IADD3.X R5, R56, R21, R5, P4, !PT ;  /* 0x0000001538057210 */ /* 0x000fe400027fe405 */
[----:B------:R-:W-:Y:S02]  /*4660*/  PRMT R24, RZ, 0x7610, R24 ;  /* 0x00007610ff187816 */ /* 0x000fe40000000018 */
[----:B------:R-:W-:Y:S02]  /*4670*/  LEA.HI.X R5, R16, R18, R5, 0x1, P2 ;  /* 0x0000001210057211 */ /* 0x000fe400010f0c05 */
[----:B------:R-:W-:Y:S01]  /*4680*/  PRMT R16, RZ, 0x7610, R16 ;  /* 0x00007610ff107816 */ /* 0x000fe20000000010 */
[----:B------:R-:W-:Y:S01]  /*4690*/  BAR.SYNC.DEFER_BLOCKING 0x0 ;  /* 0x0000000000007b1d */ /* 0x000fe20000010000 */
[----:B------:R-:W-:-:S02]  /*46a0*/  PRMT R25, RZ, 0x7610, R25 ;  /* 0x00007610ff197816 */ /* 0x000fc40000000019 */
        /* <DEDUP_REMOVED lines=76> */
[----:B------:R-:W2:Y:S04]  /*4b70*/  LDS.U16 R13, [R98+0x2] ;  /* 0x00000200620d7984 */ /* 0x000ea80000000400 */
[----:B------:R-:W3:Y:S04]  /*4b80*/  LDS.U16 R16, [R98+0x4] ;  /* 0x0000040062107984 */ /* 0x000ee80000000400 */
[----:B------:R-:W-:Y:S04]  /*4b90*/  LDS.U16 R15, [R98+0x6] ;  /* 0x00000600620f7984 */ /* 0x000fe80000000400 */
[----:B------:R-:W4:Y:S04]  /*4ba0*/  LDS.U16 R17, [R98+0x8] ;  /* 0x0000080062117984 */ /* 0x000f280000000400 */
        /* <DEDUP_REMOVED lines=43> */
[----:B----4-:R-:W-:Y:S02]  /*4e60*/  HADD2.F32 R16, -RZ, R17.H0_H0 ;  /* 0x20000011ff107230 */ /* 0x010fe40000004100 */
[----:B-----5:R-:W-:Y:S02]  /*4e70*/  HADD2.F32 R17, -RZ, R18.H0_H0 ;  /* 0x20000012ff117230 */ /* 0x020fe40000004100 */
        /* <DEDUP_REMOVED lines=9> */
[----:B------:R-:W-:Y:S01]  /*4f10*/  FMUL.FTZ R2, R14, -1.4426950216293334961 ;  /* 0xbfb8aa3b0e027820 */ /* 0x000fe20000410000 */
[----:B------:R-:W-:Y:S02]  /*4f20*/  HADD2.F32 R29, -RZ, R32.H0_H0 ;  /* 0x20000020ff1d7230 */ /* 0x000fe40000004100 */
[----:B------:R-:W-:Y:S01]  /*4f30*/  FMUL.FTZ R65, R13, -1.4426950216293334961 ;  /* 0xbfb8aa3b0d417820 */ /* 0x000fe20000410000 */
[----:B------:R1:W-:Y:S01]  /*4f40*/  MUFU.EX2 R55, R2 ;  /* 0x0000000200377308 */ /* 0x0003e20000000800 */
[----:B------:R-:W-:Y:S01]  /*4f50*/  FMUL.FTZ R64, R12, -1.4426950216293334961 ;  /* 0xbfb8aa3b0c407820 */ /* 0x000fe20000410000 */
[----:B------:R-:W-:-:S06]  /*4f60*/  HADD2.F32 R15, -RZ, R15.H0_H0 ;  /* 0x2000000fff0f7230 */ /* 0x000fcc0000004100 */
[----:B------:R-:W-:Y:S01]  /*4f70*/  MUFU.EX2 R65, R65 ;  /* 0x0000004100417308 */ /* 0x000fe20000000800 */
[----:B0-----:R-:W-:-:S07]  /*4f80*/  FMUL.FTZ R4, R15, -1.4426950216293334961 ;  /* 0xbfb8aa3b0f047820 */ /* 0x001fce0000410000 */
[----:B------:R-:W-:Y:S01]  /*4f90*/  MUFU.EX2 R64, R64 ;  /* 0x0000004000407308 */ /* 0x000fe20000000800 */
[----:B-1----:R-:W-:-:S07]  /*4fa0*/  FMUL.FTZ R2, R16, -1.4426950216293334961 ;  /* 0xbfb8aa3b10027820 */ /* 0x002fce0000410000 */
[----:B------:R-:W0:Y:S01]  /*4fb0*/  MUFU.EX2 R4, R4 ;  /* 0x0000000400047308 */ /* 0x000e220000000800 */
[----:B------:R-:W-:Y:S01]  /*4fc0*/  FMUL.FTZ R67, R18, -1.4426950216293334961 ;  /* 0xbfb8aa3b12437820 */ /* 0x000fe20000410000 */
[----:B------:R-:W-:-:S06]  /*4fd0*/  FMUL.FTZ R66, R17, -1.4426950216293334961 ;  /* 0xbfb8aa3b11427820 */ /* 0x000fcc0000410000 */
[----:B------:R-:W1:Y:S01]  /*4fe0*/  MUFU.EX2 R5, R2 ;  /* 0x0000000200057308 */ /* 0x000e620000000800 */
[----:B------:R-:W-:Y:S01]  /*4ff0*/  FMUL.FTZ R70, R21, -1.4426950216293334961 ;  /* 0xbfb8aa3b15467820 */ /* 0x000fe20000410000 */
[----:B------:R-:W-:Y:S02]  /*5000*/  HADD2.F32 R45, -RZ, R45.H0_H0 ;  /* 0x2000002dff2d7230 */ /* 0x000fe40000004100 */
[----:B------:R-:W-:-:S04]  /*5010*/  FMUL.FTZ R128, R24, -1.4426950216293334961 ;  /* 0xbfb8aa3b18807820 */ /* 0x000fc80000410000 */
[----:B------:R-:W-:Y:S01]  /*5020*/  MUFU.EX2 R67, R67 ;  /* 0x0000004300437308 */ /* 0x000fe20000000800 */
[----:B0-----:R-:W-:-:S07]  /*5030*/  FADD.FTZ R4, R4, 1 ;  /* 0x3f80000004047421 */ /* 0x001fce0000010000 */
[----:B------:R-:W-:Y:S01]  /*5040*/  MUFU.EX2 R66, R66 ;  /* 0x0000004200427308 */ /* 0x000fe20000000800 */
[----:B-1----:R-:W-:Y:S01]  /*5050*/  FADD.FTZ R5, R5, 1 ;  /* 0x3f80000005057421 */ /* 0x002fe20000010000 */
[----:B------:R-:W-:-:S06]  /*5060*/  HADD2.F32 R54, -RZ, R54.H0_H0 ;  /* 0x20000036ff367230 */ /* 0x000fcc0000004100 */
[----:B------:R-:W-:Y:S01]  /*5070*/  MUFU.EX2 R70, R70 ;  /* 0x0000004600467308 */ /* 0x000fe20000000800 */
[----:B------:R-:W-:Y:S02]  /*5080*/  HADD2.F32 R53, -RZ, R53.H0_H0 ;  /* 0x20000035ff357230 */ /* 0x000fe40000004100 */
[----:B------:R-:W-:Y:S01]  /*5090*/  FMUL.FTZ R68, R19, -1.4426950216293334961 ;  /* 0xbfb8aa3b13447820 */ /* 0x000fe20000410000 */
[----:B------:R-:W-:-:S04]  /*50a0*/  FMUL.FTZ R2, R20, -1.4426950216293334961 ;  /* 0xbfb8aa3b14027820 */ /* 0x000fc80000410000 */
[----:B------:R-:W-:Y:S01]  /*50b0*/  MUFU.EX2 R128, R128 ;  /* 0x0000008000807308 */ /* 0x000fe20000000800 */
[----:B------:R-:W-:Y:S01]  /*50c0*/  FMUL.FTZ R130, R27, -1.4426950216293334961 ;  /* 0xbfb8aa3b1b827820 */ /* 0x000fe20000410000 */
[----:B------:R-:W-:Y:S01]  /*50d0*/  FMUL.FTZ R71, R23, -1.4426950216293334961 ;  /* 0xbfb8aa3b17477820 */ /* 0x000fe20000410000 */
[----:B------:R-:W-:-:S05]  /*50e0*/  HADD2.F32 R49, -RZ, R49.H0_H0 ;  /* 0x20000031ff317230 */ /* 0x000fca0000004100 */
[----:B------:R0:W-:Y:S08]  /*50f0*/  MUFU.EX2 R69, R2 ;  /* 0x0000000200457308 */ /* 0x0001f00000000800 */
[----:B------:R-:W-:Y:S01]  /*5100*/  MUFU.EX2 R68, R68 ;  /* 0x0000004400447308 */ /* 0x000fe20000000800 */
[----:B0-----:R-:W-:-:S07]  /*5110*/  FMUL.FTZ R2, R25, -1.4426950216293334961 ;  /* 0xbfb8aa3b19027820 */ /* 0x001fce0000410000 */
[----:B------:R-:W-:Y:S01]  /*5120*/  MUFU.EX2 R156, R130 ;  /* 0x00000082009c7308 */ /* 0x000fe20000000800 */
[----:B------:R-:W-:-:S07]  /*5130*/  FMUL.FTZ R129, R26, -1.4426950216293334961 ;  /* 0xbfb8aa3b1a817820 */ /* 0x000fce0000410000 */
[----:B------:R-:W-:Y:S08]  /*5140*/  MUFU.EX2 R131, R2 ;  /* 0x0000000200837308 */ /* 0x000ff00000000800 */
[----:B------:R-:W-:Y:S01]  /*5150*/  MUFU.EX2 R71, R71 ;  /* 0x0000004700477308 */ /* 0x000fe20000000800 */
[----:B------:R-:W-:Y:S04]  /*5160*/  STS.U16 [R114], R33 ;  /* 0x0000002172007388 */ /* 0x000fe80000000400 */
[----:B------:R-:W-:Y:S04]  /*5170*/  STS.U16 [R113+0x40], R34 ;  /* 0x0000402271007388 */ /* 0x000fe80000000400 */
[----:B------:R-:W-:Y:S04]  /*5180*/  STS.U16 [R112+0x80], R35 ;  /* 0x0000802370007388 */ /* 0x000fe80000000400 */
[----:B------:R-:W-:Y:S04]  /*5190*/  STS.U16 [R111+0xc0], R36 ;  /* 0x0000c0246f007388 */ /* 0x000fe80000000400 */
[----:B------:R0:W-:Y:S04]  /*51a0*/  STS.U16 [R110+0x100], R37 ;  /* 0x000100256e007388 */ /* 0x0001e80000000400 */
[----:B------:R1:W-:Y:S04]  /*51b0*/  STS.U16 [R109+0x140], R38 ;  /* 0x000140266d007388 */ /* 0x0003e80000000400 */
[----:B------:R-:W-:Y:S04]  /*51c0*/  STS.U16 [R108+0x180], R3 ;  /* 0x000180036c007388 */ /* 0x000fe80000000400 */
[----:B------:R2:W-:Y:S04]  /*51d0*/  STS.U16 [R107+0x1c0], R40 ;  /* 0x0001c0286b007388 */ /* 0x0005e80000000400 */
        /* <DEDUP_REMOVED lines=11> */
[----:B------:R-:W5:Y:S01]  /*5290*/  LDS.U16 R34, [R98+0x4] ;  /* 0x0000040062227984 */ /* 0x000f620000000400 */
[----:B0-----:R-:W-:-:S03]  /*52a0*/  FADD.FTZ R37, R55, 1 ;  /* 0x3f80000037257421 */ /* 0x001fc60000010000 */
[----:B------:R-:W0:Y:S01]  /*52b0*/  LDS.U16 R36, [R98+0x6] ;  /* 0x0000060062247984 */ /* 0x000e220000000400 */
[----:B-1----:R-:W-:Y:S02]  /*52c0*/  FADD.FTZ R38, R65, 1 ;  /* 0x3f80000041267421 */ /* 0x002fe40000010000 */
[----:B------:R-:W1:Y:S01]  /*52d0*/  MUFU.RCP R37, R37 ;  /* 0x0000002500257308 */ /* 0x000e620000001000 */
[----:B------:R-:W-:Y:S01]  /*52e0*/  FADD.FTZ R35, R64, 1 ;  /* 0x3f80000040237421 */ /* 0x000fe20000010000 */
[----:B------:R-:W0:Y:S04]  /*52f0*/  LDS.U16 R65, [R98+0xc] ;  /* 0x00000c0062417984 */ /* 0x000e280000000400 */
[----:B------:R-:W0:Y:S02]  /*5300*/  LDS.U16 R55, [R98+0x8] ;  /* 0x0000080062377984 */ /* 0x000e240000000400 */
[----:B------:R-:W5:Y:S02]  /*5310*/  MUFU.RCP R38, R38 ;  /* 0x0000002600267308 */ /* 0x000f640000001000 */
[----:B------:R-:W0:Y:S06]  /*5320*/  LDS.U16 R64, [R98+0xa] ;  /* 0x00000a0062407984 */ /* 0x000e2c0000000400 */
[----:B--2---:R2:W-:Y:S01]  /*5330*/  MUFU.RCP R40, R4 ;  /* 0x0000000400287308 */ /* 0x0045e20000001000 */
[----:B-1----:R-:W-:Y:S01]  /*5340*/  FADD.FTZ R3, -R37, 1 ;  /* 0x3f80000025037421 */ /* 0x002fe20000010100 */
[----:B---3--:R-:W-:Y:S01]  /*5350*/  FADD.FTZ R43, R67, 1 ;  /* 0x3f800000432b7421 */ /* 0x008fe20000010000 */
[----:B------:R-:W-:Y:S01]  /*5360*/  FADD.FTZ R42, R66, 1 ;  /* 0x3f800000422a7421 */ /* 0x000fe20000010000 */
[----:B------:R-:W1:Y:S04]  /*5370*/  LDS.U16 R130, [R98+0x12] ;  /* 0x0000120062827984 */ /* 0x000e680000000400 */
[----:B------:R-:W3:Y:S01]  /*5380*/  MUFU.RCP R35, R35 ;  /* 0x0000002300237308 */ /* 0x000ee20000001000 */
[----:B----4-:R-:W-:-:S02]  /*5390*/  HADD2.F32 R32, -RZ, R32.H0_H0 ;  /* 0x20000020ff207230 */ /* 0x010fc40000004100 */
[----:B------:R-:W-:-:S05]  /*53a0*/  FFMA.FTZ R50, R14, R3, 1 ;  /* 0x3f8000000e327423 */ /* 0x000fca0000010003 */
[----:B------:R3:W-:Y:S01]  /*53b0*/  MUFU.RCP R41, R5 ;  /* 0x0000000500297308 */ /* 0x0007e20000001000 */
[----:B--2---:R-:W-:Y:S01]  /*53c0*/  FMUL.FTZ R4, R45, R32 ;  /* 0x000000202d047220 */ /* 0x004fe20000410000 */
[----:B-----5:R-:W-:Y:S02]  /*53d0*/  HADD2.F32 R33, -RZ, R33.H0_H0 ;  /* 0x20000021ff217230 */ /* 0x020fe40000004100 */
[----:B------:R-:W-:Y:S01]  /*53e0*/  FADD.FTZ R47, R69, 1 ;  /* 0x3f800000452f7421 */ /* 0x000fe20000010000 */
[----:B------:R-:W-:Y:S01]  /*53f0*/  FADD.FTZ R44, R68, 1 ;  /* 0x3f800000442c7421 */ /* 0x000fe20000010000 */
[----:B------:R-:W-:Y:S01]  /*5400*/  FMUL.FTZ R3, R37, R4 ;  /* 0x0000000425037220 */ /* 0x000fe20000410000 */
[----:B------:R-:W-:Y:S01]  /*5410*/  FADD.FTZ R4, -R38, 1 ;  /* 0x3f80000026047421 */ /* 0x000fe20000010100 */
[----:B------:R-:W-:Y:S01]  /*5420*/  HADD2.F32 R34, -RZ, R34.H0_H0 ;  /* 0x20000022ff227230 */ /* 0x000fe20000004100 */
[----:B------:R-:W-:Y:S01]  /*5430*/  MUFU.EX2 R154, R129 ;  /* 0x00000081009a7308 */ /* 0x000fe20000000800 */
[----:B---3--:R-:W-:Y:S01]  /*5440*/  FADD.FTZ R5, -R35, 1 ;  /* 0x3f80000023057421 */ /* 0x008fe20000010100 */
[----:B------:R-:W-:Y:S01]  /*5450*/  FFMA.FTZ R52, R13, R4, 1 ;  /* 0x3f8000000d347423 */ /* 0x000fe20000010004 */
[----:B------:R-:W-:Y:S01]  /*5460*/  FMUL.FTZ R4, R54, R33 ;  /* 0x0000002136047220 */ /* 0x000fe20000410000 */
[----:B------:R-:W-:Y:S01]  /*5470*/  FMUL.FTZ R51, R53, R34 ;  /* 0x0000002235337220 */ /* 0x000fe20000410000 */
[----:B0-----:R-:W-:-:S02]  /*5480*/  HADD2.F32 R36, -RZ, R36.H0_H0 ;  /* 0x20000024ff247230 */ /* 0x001fc40000004100 */
[----:B------:R-:W-:Y:S01]  /*5490*/  FFMA.FTZ R5, R12, R5, 1 ;  /* 0x3f8000000c057423 */ /* 0x000fe20000010005 */
[----:B------:R-:W-:Y:S01]  /*54a0*/  FMUL.FTZ R4, R35, R4 ;  /* 0x0000000423047220 */ /* 0x000fe20000410000 */
[----:B------:R-:W-:Y:S01]  /*54b0*/  FMUL.FTZ R51, R38, R51 ;  /* 0x0000003326337220 */ /* 0x000fe20000410000 */
[----:B------:R-:W-:Y:S01]  /*54c0*/  FMUL.FTZ R3, R3, R50 ;  /* 0x0000003203037220 */ /* 0x000fe20000410000 */
[----:B------:R-:W0:Y:S01]  /*54d0*/  MUFU.RCP R43, R43 ;  /* 0x0000002b002b7308 */ /* 0x000e220000001000 */
[----:B------:R-:W-:Y:S01]  /*54e0*/  FADD.FTZ R50, R70, 1 ;  /* 0x3f80000046327421 */ /* 0x000fe20000010000 */
[----:B------:R-:W-:Y:S01]  /*54f0*/  FMUL.FTZ R4, R4, R5 ;  /* 0x0000000504047220 */ /* 0x000fe20000410000 */
[----:B------:R-:W2:Y:S01]  /*5500*/  LDS.U16 R70, [R98+0xe] ;  /* 0x00000e0062467984 */ /* 0x000ea20000000400 */
[----:B------:R-:W-:Y:S01]  /*5510*/  FADD.FTZ R66, -R40, 1 ;  /* 0x3f80000028427421 */ /* 0x000fe20000010100 */
[----:B------:R-:W-:Y:S01]  /*5520*/  FMUL.FTZ R67, R49, R36 ;  /* 0x0000002431437220 */ /* 0x000fe20000410000 */
[----:B------:R-:W-:Y:S01]  /*5530*/  FMUL.FTZ R5, R51, R52 ;  /* 0x0000003433057220 */ /* 0x000fe20000410000 */
[----:B------:R-:W-:Y:S01]  /*5540*/  FADD.FTZ R51, R128, 1 ;  /* 0x3f80000080337421 */ /* 0x000fe20000010000 */
[----:B------:R-:W3:Y:S01]  /*5550*/  MUFU.RCP R42, R42 ;  /* 0x0000002a002a7308 */ /* 0x000ee20000001000 */
[----:B------:R-:W4:Y:S01]  /*5560*/  LDS.U16 R128, [R98+0x10] ;  /* 0x0000100062807984 */ /* 0x000f220000000400 */
[----:B------:R-:W-:Y:S01]  /*5570*/  FFMA.FTZ R66, R15, R66, 1 ;  /* 0x3f8000000f427423 */ /* 0x000fe20000010042 */
[----:B------:R-:W-:Y:S01]  /*5580*/  FMUL.FTZ R67, R40, R67 ;  /* 0x0000004328437220 */ /* 0x000fe20000410000 */
[----:B------:R-:W-:Y:S01]  /*5590*/  HADD2.F32 R65, -RZ, R65.H0_H0 ;  /* 0x20000041ff417230 */ /* 0x000fe20000004100 */
[----:B------:R-:W5:Y:S02]  /*55a0*/  LDS.U16 R141, [R98+0x18] ;  /* 0x00001800628d7984 */ /* 0x000f640000000400 */
[----:B------:R-:W-:Y:S01]  /*55b0*/  FMUL.FTZ R132, R67, R66 ;  /* 0x0000004243847220 */ /* 0x000fe20000410000 */
[----:B------:R-:W-:-:S02]  /*55c0*/  HADD2.F32 R67, -RZ, R46.H0_H0 ;  /* 0x2000002eff437230 */ /* 0x000fc40000004100 */
[----:B------:R-:W-:Y:S01]  /*55d0*/  FADD.FTZ R152, R131, 1 ;  /* 0x3f80000083987421 */ /* 0x000fe20000010000 */
[----:B------:R-:W-:Y:S01]  /*55e0*/  HADD2.F32 R46, -RZ, R39.H0_H0 ;  /* 0x20000027ff2e7230 */ /* 0x000fe20000004100 */
[----:B------:R-:W1:Y:S01]  /*55f0*/  MUFU.RCP R47, R47 ;  /* 0x0000002f002f7308 */ /* 0x000e620000001000 */
[----:B0-----:R-:W-:Y:S01]  /*5600*/  FADD.FTZ R129, -R43, 1 ;  /* 0x3f8000002b817421 */ /* 0x001fe20000010100 */
[----:B------:R-:W-:Y:S01]  /*5610*/  FADD.FTZ R71, R71, 1 ;  /* 0x3f80000047477421 */ /* 0x000fe20000010000 */
[----:B------:R-:W0:Y:S01]  /*5620*/  LDS.U16 R131, [R98+0x14] ;  /* 0x0000140062837984 */ /* 0x000e220000000400 */
[----:B------:R-:W-:Y:S01]  /*5630*/  FMUL.FTZ R140, R46, R65 ;  /* 0x000000412e8c7220 */ /* 0x000fe20000410000 */
[----:B------:R-:W-:Y:S02]  /*5640*/  HADD2.F32 R48, -RZ, R48.H0_H0 ;  /* 0x20000030ff307230 */ /* 0x000fe40000004100 */
[----:B---3--:R-:W-:Y:S01]  /*5650*/  FADD.FTZ R66, -R42, 1 ;  /* 0x3f8000002a427421 */ /* 0x008fe20000010100 */
[----:B------:R-:W3:Y:S01]  /*5660*/  LDS.U16 R133, [R98+0x16] ;  /* 0x0000160062857984 */ /* 0x000ee20000000400 */
[----:B------:R-:W2:Y:S01]  /*5670*/  MUFU.RCP R44, R44 ;  /* 0x0000002c002c7308 */ /* 0x000ea20000001000 */
[----:B------:R-:W-:-:S02]  /*5680*/  HADD2.F32 R39, -RZ, R55.H0_H0 ;  /* 0x20000037ff277230 */ /* 0x000fc40000004100 */
[----:B------:R-:W-:Y:S01]  /*5690*/  FFMA.FTZ R129, R18, R129, 1 ;  /* 0x3f80000012817423 */ /* 0x000fe20000010081 */
[----:B------:R-:W-:Y:S01]  /*56a0*/  FMUL.FTZ R140, R43, R140 ;  /* 0x0000008c2b8c7220 */ /* 0x000fe20000410000 */
[----:B------:R-:W-:Y:S02]  /*56b0*/  HADD2.F32 R64, -RZ, R64.H0_H0 ;  /* 0x20000040ff407230 */ /* 0x000fe40000004100 */
[----:B------:R-:W-:Y:S01]  /*56c0*/  FADD.FTZ R69, -R41, 1 ;  /* 0x3f80000029457421 */ /* 0x000fe20000010100 */
[----:B------:R-:W-:Y:S01]  /*56d0*/  FMUL.FTZ R2, R29, -1.4426950216293334961 ;  /* 0xbfb8aa3b1d027820 */ /* 0x000fe20000410000 */
[----:B------:R-:W-:Y:S01]  /*56e0*/  FADD.FTZ R164, R156, 1 ;  /* 0x3f8000009ca47421 */ /* 0x000fe20000010000 */
[----:B------:R1:W-:Y:S01]  /*56f0*/  MUFU.RCP R52, R71 ;  /* 0x0000004700347308 */ /* 0x0003e20000001000 */
[----:B------:R-:W-:Y:S01]  /*5700*/  FMUL.FTZ R160, R140, R129 ;  /* 0x000000818ca07220 */ /* 0x000fe20000410000 */
[----:B------:R-:W-:Y:S01]  /*5710*/  FADD.FTZ R129, R154, 1 ;  /* 0x3f8000009a817421 */ /* 0x000fe20000010000 */
[----:B------:R-:W-:Y:S01]  /*5720*/  FMUL.FTZ R55, R67, R64 ;  /* 0x0000004043377220 */ /* 0x000fe20000410000 */
[----:B------:R-:W3:Y:S01]  /*5730*/  LDS.U16 R171, [R98+0x1a] ;  /* 0x00001a0062ab7984 */ /* 0x000ee20000000400 */
[----:B------:R-:W-:-:S03]  /*5740*/  FFMA.FTZ R69, R16, R69, 1 ;  /* 0x3f80000010457423 */ /* 0x000fc60000010045 */
[----:B------:R-:W5:Y:S01]  /*5750*/  MUFU.RCP R50, R50 ;  /* 0x0000003200327308 */ /* 0x000f620000001000 */
[----:B-1----:R-:W-:Y:S01]  /*5760*/  FFMA.FTZ R71, R17, R66, 1 ;  /* 0x3f80000011477423 */ /* 0x002fe20000010042 */
[----:B------:R-:W-:Y:S01]  /*5770*/  FMUL.FTZ R66, R48, R39 ;  /* 0x0000002730427220 */ /* 0x000fe20000410000 */
[----:B------:R-:W1:Y:S03]  /*5780*/  LDS.U16 R154, [R98+0x1c] ;  /* 0x00001c00629a7984 */ /* 0x000e660000000400 */
[----:B------:R-:W-:Y:S01]  /*5790*/  FMUL.FTZ R66, R41, R66 ;  /* 0x0000004229427220 */ /* 0x000fe20000410000 */
[----:B------:R-:W1:Y:S01]  /*57a0*/  LDS.U16 R156, [R98+0x1e] ;  /* 0x00001e00629c7984 */ /* 0x000e620000000400 */
[----:B------:R-:W-:Y:S01]  /*57b0*/  FMUL.FTZ R68, R42, R55 ;  /* 0x000000372a447220 */ /* 0x000fe20000410000 */
[----:B------:R-:W0:Y:S01]  /*57c0*/  MUFU.EX2 R2, R2 ;  /* 0x0000000200027308 */ /* 0x000e220000000800 */
[----:B------:R-:W-:Y:S01]  /*57d0*/  FMUL.FTZ R55, R66, R69 ;  /* 0x0000004542377220 */ /* 0x000fe20000410000 */
[----:B------:R-:W-:-:S02]  /*57e0*/  HADD2.F32 R69, -RZ, R31.H0_H0 ;  /* 0x2000001fff457230 */ /* 0x000fc40000004100 */
[----:B------:R-:W-:Y:S01]  /*57f0*/  FADD.FTZ R31, -R47, 1 ;  /* 0x3f8000002f1f7421 */ /* 0x000fe20000010100 */
[----:B------:R-:W-:Y:S02]  /*5800*/  HADD2.F32 R66, -RZ, R28.H0_H0 ;  /* 0x2000001cff427230 */ /* 0x000fe40000004100 */
[----:B--2---:R-:W-:Y:S01]  /*5810*/  FADD.FTZ R28, -R44, 1 ;  /* 0x3f8000002c1c7421 */ /* 0x004fe20000010100 */
[----:B------:R-:W-:Y:S01]  /*5820*/  FFMA.FTZ R175, R20, R31, 1 ;  /* 0x3f80000014af7423 */ /* 0x000fe2000001001f */
[----:B------:R-:W-:Y:S02]  /*5830*/  HADD2.F32 R31, -RZ, R130.H0_H0 ;  /* 0x20000082ff1f7230 */ /* 0x000fe40000004100 */
[----:B------:R-:W-:Y:S01]  /*5840*/  FMUL.FTZ R158, R68, R71 ;  /* 0x00000047449e7220 */ /* 0x000fe20000410000 */
[----:B------:R-:W-:Y:S01]  /*5850*/  FFMA.FTZ R140, R19, R28, 1 ;  /* 0x3f800000138c7423 */ /* 0x000fe2000001001c */
[----:B------:R-:W2:Y:S01]  /*5860*/  MUFU.RCP R51, R51 ;  /* 0x0000003300337308 */ /* 0x000ea20000001000 */
[----:B------:R-:W-:-:S02]  /*5870*/  HADD2.F32 R28, -RZ, R70.H0_H0 ;  /* 0x20000046ff1c7230 */ /* 0x000fc40000004100 */
[----:B------:R-:W-:Y:S01]  /*5880*/  FMUL.FTZ R177, R66, R31 ;  /* 0x0000001f42b17220 */ /* 0x000fe20000410000 */
[----:B------:R-:W-:Y:S02]  /*5890*/  HADD2.F32 R71, -RZ, R30.H0_H0 ;  /* 0x2000001eff477230 */ /* 0x000fe40000004100 */
[----:B----4-:R-:W-:Y:S02]  /*58a0*/  HADD2.F32 R30, -RZ, R128.H0_H0 ;  /* 0x20000080ff1e7230 */ /* 0x010fe40000004100 */
[----:B------:R4:W1:Y:S01]  /*58b0*/  MUFU.RCP R68, R152 ;  /* 0x0000009800447308 */ /* 0x0008620000001000 */
[----:B------:R-:W-:Y:S01]  /*58c0*/  FMUL.FTZ R173, R69, R28 ;  /* 0x0000001c45ad7220 */ /* 0x000fe20000410000 */
[C---:B-----5:R-:W-:Y:S01]  /*58d0*/  FMUL.FTZ R128, R50.reuse, R177 ;  /* 0x000000b132807220 */ /* 0x060fe20000410000 */
[----:B------:R-:W-:Y:S01]  /*58e0*/  FMUL.FTZ R70, R71, R30 ;  /* 0x0000001e47467220 */ /* 0x000fe20000410000 */
[----:B----4-:R-:W-:Y:S01]  /*58f0*/  FADD.FTZ R152, -R50, 1 ;  /* 0x3f80000032987421 */ /* 0x010fe20000010100 */
[----:B------:R-:W-:-:S03]  /*5900*/  FMUL.FTZ R173, R44, R173 ;  /* 0x000000ad2cad7220 */ /* 0x000fc60000410000 */
[----:B------:R-:W-:Y:S01]  /*5910*/  FFMA.FTZ R179, R21, R152, 1 ;  /* 0x3f80000015b37423 */ /* 0x000fe20000010098 */
[----:B0-----:R-:W-:Y:S01]  /*5920*/  FADD.FTZ R152, R2, 1 ;  /* 0x3f80000002987421 */ /* 0x001fe20000010000 */
[----:B------:R-:W-:Y:S01]  /*5930*/  FMUL.FTZ R70, R47, R70 ;  /* 0x000000462f467220 */ /* 0x000fe20000410000 */
[----:B------:R-:W-:Y:S02]  /*5940*/  HADD2.F32 R141, -RZ, R141.H0_H0 ;  /* 0x2000008dff8d7230 */ /* 0x000fe40000004100 */
[----:B------:R-:W-:Y:S01]  /*5950*/  FMUL.FTZ R179, R128, R179 ;  /* 0x000000b380b37220 */ /* 0x000fe20000410000 */
[----:B------:R-:W-:Y:S02]  /*5960*/  HADD2.F32 R128, -RZ, R10.H0_H0 ;  /* 0x2000000aff807230 */ /* 0x000fe40000004100 */
[----:B------:R-:W-:Y:S01]  /*5970*/  FMUL.FTZ R177, R173, R140 ;  /* 0x0000008cadb17220 */ /* 0x000fe20000410000 */
[----:B------:R-:W0:Y:S01]  /*5980*/  MUFU.RCP R129, R129 ;  /* 0x0000008100817308 */ /* 0x000e220000001000 */
[----:B------:R-:W-:Y:S01]  /*5990*/  FMUL.FTZ R162, R70, R175 ;  /* 0x000000af46a27220 */ /* 0x000fe20000410000 */
[----:B------:R-:W-:-:S02]  /*59a0*/  HADD2.F32 R130, -RZ, R9.H0_H0 ;  /* 0x20000009ff827230 */ /* 0x000fc40000004100 */
[----:B--2---:R-:W-:Y:S01]  /*59b0*/  FADD.FTZ R9, -R51, 1 ;  /* 0x3f80000033097421 */ /* 0x004fe20000010100 */
[----:B------:R-:W-:Y:S02]  /*59c0*/  HADD2.F32 R22, -RZ, R22.H0_H0 ;  /* 0x20000016ff167230 */ /* 0x000fe40000004100 */
[----:B------:R-:W-:Y:S01]  /*59d0*/  FMUL.FTZ R173, R128, R141 ;  /* 0x0000008d80ad7220 */ /* 0x000fe20000410000 */
[----:B------:R1:W2:Y:S01]  /*59e0*/  MUFU.RCP R140, R164 ;  /* 0x000000a4008c7308 */ /* 0x0002a20000001000 */
[----:B------:R-:W-:Y:S02]  /*59f0*/  HADD2.F32 R70, -RZ, R11.H0_H0 ;  /* 0x2000000bff467230 */ /* 0x000fe40000004100 */
[----:B------:R-:W-:Y:S02]  /*5a00*/  HADD2.F32 R131, -RZ, R131.H0_H0 ;  /* 0x20000083ff837230 */ /* 0x000fe40000004100 */
[----:B---3--:R-:W-:-:S03]  /*5a10*/  HADD2.F32 R133, -RZ, R133.H0_H0 ;  /* 0x20000085ff857230 */ /* 0x008fc60000004100 */
[----:B------:R-:W3:Y:S01]  /*5a20*/  MUFU.RCP R152, R152 ;  /* 0x0000009800987308 */ /* 0x000ee20000001000 */
[----:B-1----:R-:W-:Y:S01]  /*5a30*/  FADD.FTZ R164, -R68, 1 ;  /* 0x3f80000044a47421 */ /* 0x002fe20000010100 */
[----:B------:R-:W-:Y:S01]  /*5a40*/  FFMA.FTZ R11, R24, R9, 1 ;  /* 0x3f800000180b7423 */ /* 0x000fe20000010009 */
[----:B------:R-:W-:Y:S01]  /*5a50*/  FMUL.FTZ R173, R68, R173 ;  /* 0x000000ad44ad7220 */ /* 0x000fe20000410000 */
[----:B------:R-:W-:Y:S01]  /*5a60*/  FADD.FTZ R2, -R52, 1 ;  /* 0x3f80000034027421 */ /* 0x000fe20000010100 */
[----:B------:R-:W-:Y:S01]  /*5a70*/  FFMA.FTZ R164, R25, R164, 1 ;  /* 0x3f80000019a47423 */ /* 0x000fe200000100a4 */
[----:B------:R-:W-:Y:S01]  /*5a80*/  FMUL.FTZ R9, R22, R131 ;  /* 0x0000008316097220 */ /* 0x000fe20000410000 */
[----:B------:R-:W-:Y:S01]  /*5a90*/  FMUL.FTZ R10, R70, R133 ;  /* 0x00000085460a7220 */ /* 0x000fe20000410000 */
[----:B------:R-:W1:Y:S01]  /*5aa0*/  S2UR UR8, SR_CgaCtaId ;  /* 0x00000000000879c3 */ /* 0x000e620000008800 */
[----:B------:R-:W-:Y:S01]  /*5ab0*/  FMUL.FTZ R164, R173, R164 ;  /* 0x000000a4ada47220 */ /* 0x000fe20000410000 */
[----:B------:R-:W-:Y:S01]  /*5ac0*/  FFMA.FTZ R2, R23, R2, 1 ;  /* 0x3f80000017027423 */ /* 0x000fe20000010002 */
[----:B------:R-:W-:Y:S01]  /*5ad0*/  FMUL.FTZ R9, R52, R9 ;  /* 0x0000000934097220 */ /* 0x000fe20000410000 */
[----:B------:R-:W-:Y:S01]  /*5ae0*/  FMUL.FTZ R10, R51, R10 ;  /* 0x0000000a330a7220 */ /* 0x000fe20000410000 */
[----:B------:R-:W-:-:S02]  /*5af0*/  HADD2.F32 R171, -RZ, R171.H0_H0 ;  /* 0x200000abffab7230 */ /* 0x000fc40000004100 */
[----:B------:R-:W-:Y:S02]  /*5b00*/  HADD2.F32 R173, -RZ, R8.H0_H0 ;  /* 0x20000008ffad7230 */ /* 0x000fe40000004100 */
[----:B------:R-:W-:Y:S02]  /*5b10*/  HADD2.F32 R154, -RZ, R154.H0_H0 ;  /* 0x2000009aff9a7230 */ /* 0x000fe40000004100 */
[----:B------:R-:W-:Y:S02]  /*5b20*/  HADD2.F32 R175, -RZ, R0.H0_H0 ;  /* 0x20000000ffaf7230 */ /* 0x000fe40000004100 */
[----:B------:R-:W-:Y:S02]  /*5b30*/  HADD2.F32 R156, -RZ, R156.H0_H0 ;  /* 0x2000009cff9c7230 */ /* 0x000fe40000004100 */
[----:B------:R-:W-:Y:S01]  /*5b40*/  FMUL.FTZ R2, R9, R2 ;  /* 0x0000000209027220 */ /* 0x000fe20000410000 */
[----:B------:R-:W-:Y:S01]  /*5b50*/  FMUL.FTZ R11, R10, R11 ;  /* 0x0000000b0a0b7220 */ /* 0x000fe20000410000 */
[----:B0-----:R-:W-:Y:S01]  /*5b60*/  FADD.FTZ R9, -R129, 1 ;  /* 0x3f80000081097421 */ /* 0x001fe20000010100 */
[----:B------:R-:W-:Y:S01]  /*5b70*/  FMUL.FTZ R10, R130, R171 ;  /* 0x000000ab820a7220 */ /* 0x000fe20000410000 */
[----:B--2---:R-:W-:Y:S01]  /*5b80*/  FADD.FTZ R0, -R140, 1 ;  /* 0x3f8000008c007421 */ /* 0x004fe20000010100 */
[----:B------:R-:W-:Y:S01]  /*5b90*/  FMUL.FTZ R181, R173, R154 ;  /* 0x0000009aadb57220 */ /* 0x000fe20000410000 */
[----:B---3--:R-:W-:Y:S01]  /*5ba0*/  FADD.FTZ R8, -R152, 1 ;  /* 0x3f80000098087421 */ /* 0x008fe20000010100 */
        /* <DEDUP_REMOVED lines=48> */
[----:B0-----:R-:W-:Y:S01]  /*5eb0*/  MOV R55, UR7 ;  /* 0x0000000700377c02 */ /* 0x001fe20008000f00 */
        /* <DEDUP_REMOVED lines=41> */
.L_x_4117:
[----:B------:R-:W-:Y:S05]  /*6150*/  BSYNC B0 ;  /* 0x0000000000007941 */ /* 0x000fea0003800000 */
.L_x_4116:
        /* <DEDUP_REMOVED lines=10> */
[----:B------:R-:W-:Y:S01]  /*6200*/  LEA R9, P1, R118, UR10, 0x1 ;  /* 0x0000000a76097c11 */ /* 0x000fe2000f8208ff */
[----:B------:R-:W-:Y:S01]  /*6210*/  FMUL.FTZ R14, R14, R37 ;  /* 0x000000250e0e7220 */ /* 0x000fe20000410000 */
[----:B------:R-:W-:Y:S01]  /*6220*/  IADD3 R8, P2, R57, R4, RZ ;  /* 0x0000000439087210 */ /* 0x000fe20007f5e0ff */
[----:B------:R-:W-:Y:S01]  /*6230*/  FMUL.FTZ R16, R16, R41 ;  /* 0x0000002910107220 */ /* 0x000fe20000410000 */
[----:B------:R-:W-:Y:S01]  /*6240*/  LEA.HI.X R10, R118, UR11, R119, 0x1, P1 ;  /* 0x0000000b760a7c11 */ /* 0x000fe200088f0c77 */
[----:B------:R-:W-:Y:S01]  /*6250*/  ULDC.64 UR10, c[0x0][0x320] ;  /* 0x0000c800000a7ab9 */ /* 0x000fe20000000a00 */
[----:B------:R-:W-:Y:S01]  /*6260*/  IADD3.X R5, R56, R11, R5, P2, !PT ;  /* 0x0000000b38057210 */ /* 0x000fe200017fe405 */
[----:B------:R-:W-:Y:S01]  /*6270*/  FMUL.FTZ R18, R18, R43 ;  /* 0x0000002b12127220 */ /* 0x000fe20000410000 */
[----:B------:R-:W-:Y:S01]  /*6280*/  LEA R4, P1, R8, R9, 0x1 ;  /* 0x0000000908047211 */ /* 0x000fe200078208ff */
[----:B------:R-:W-:Y:S01]  /*6290*/  FMUL.FTZ R12, R12, R35 ;  /* 0x000000230c0c7220 */ /* 0x000fe20000410000 */
[----:B------:R-:W-:Y:S01]  /*62a0*/  ISETP.GE.AND P2, PT, R159, R0, PT ;  /* 0x000000009f00720c */ /* 0x000fe20003f46270 */
[----:B------:R-:W-:Y:S01]  /*62b0*/  FMUL.FTZ R13, R13, R38 ;  /* 0x000000260d0d7220 */ /* 0x000fe20000410000 */
[----:B------:R-:W-:Y:S01]  /*62c0*/  LEA.HI.X R5, R8, R10, R5, 0x1, P1 ;  /* 0x0000000a08057211 */ /* 0x000fe200008f0c05 */
[----:B------:R-:W-:Y:S01]  /*62d0*/  FMUL.FTZ R17, R17, R42 ;  /* 0x0000002a11117220 */ /* 0x000fe20000410000 */
[----:B------:R-:W-:Y:S01]  /*62e0*/  ISETP.GE.AND P1, PT, R157, R0, PT ;  /* 0x000000009d00720c */ /* 0x000fe20003f26270 */
[----:B------:R-:W-:Y:S01]  /*62f0*/  FMUL.FTZ R19, R19, R44 ;  /* 0x0000002c13137220 */ /* 0x000fe20000410000 */
[-C--:B------:R-:W-:Y:S01]  /*6300*/  ISETP.GE.AND P5, PT, R149, R0.reuse, PT ;  /* 0x000000009500720c */ /* 0x080fe20003fa6270 */
        /* <DEDUP_REMOVED lines=72> */
[----:B------:R-:W-:Y:S01]  /*6790*/  BSSY B0, `(.L_x_4119) ;  /* 0x0000042000007945 */ /* 0x000fe20003800000 */
[----:B------:R-:W-:-:S02]  /*67a0*/  PRMT R5, R13, 0x7632, R5 ;  /* 0x000076320d057816 */ /* 0x000fc40000000005 */
[----:B------:R-:W-:Y:S01]  /*67b0*/  PRMT R8, R16, 0x7632, R8 ;  /* 0x0000763210087816 */ /* 0x000fe20000000008 */
        /* <DEDUP_REMOVED lines=9> */
[----:B------:R-:W-:Y:S01]  /*6850*/  STS.U16 [R98], R14 ;  /* 0x0000000e62007388 */ /* 0x000fe20000000400 */
[----:B------:R-:W-:Y:S02]  /*6860*/  PRMT R9, R20, 0x7632, R9 ;  /* 0x0000763214097816 */ /* 0x000fe40000000009 */
[----:B-1----:R-:W-:Y:S01]  /*6870*/  PRMT R5, R23, 0x7632, R5 ;  /* 0x0000763217057816 */ /* 0x002fe20000000005 */
[----:B------:R-:W-:Y:S01]  /*6880*/  STS.U16 [R98+0x4], R13 ;  /* 0x0000040d62007388 */ /* 0x000fe20000000400 */
[----:B------:R-:W-:Y:S02]  /*6890*/  PRMT R10, R27, 0x7632, R10 ;  /* 0x000076321b0a7816 */ /* 0x000fe4000000000a */
[----:B--2---:R-:W-:Y:S01]  /*68a0*/  PRMT R8, R25, 0x7632, R8 ;  /* 0x0000763219087816 */ /* 0x004fe20000000008 */
        /* <DEDUP_REMOVED lines=20> */
[----:B0-----:R-:W-:-:S02]  /*69f0*/  IMAD R12, R8, UR20, RZ ;  /* 0x00000014080c7c24 */ /* 0x001fc4000f8e02ff */
[----:B------:R-:W-:Y:S01]  /*6a00*/  IMAD.WIDE.U32 R4, R8, UR21, RZ ;  /* 0x0000001508047c25 */ /* 0x000fe2000f8e00ff */
[----:B------:R-:W-:Y:S03]  /*6a10*/  LDS.U16 R25, [R107+0x1c0] ;  /* 0x0001c0006b197984 */ /* 0x000fe60000000400 */
[----:B------:R-:W-:Y:S01]  /*6a20*/  IMAD R69, R9, UR21, R12 ;  /* 0x0000001509457c24 */ /* 0x000fe2000f8e020c */
        /* <DEDUP_REMOVED lines=24> */
.L_x_4120:
[----:B------:R-:W-:Y:S05]  /*6bb0*/  BSYNC B0 ;  /* 0x0000000000007941 */ /* 0x000fea0003800000 */
.L_x_4119:
[----:B------:R-:W-:Y:S01]  /*6bc0*/  MOV R2, R4 ;  /* 0x0000000400027202 */ /* 0x000fe20000000f00 */
[----:B------:R-:W-:Y:S01]  /*6bd0*/  ULDC.64 UR22, c[0x0][0x2c8] ;  /* 0x0000b20000167ab9 */ /* 0x000fe20000000a00 */
[----:B------:R-:W-:Y:S01]  /*6be0*/  MOV R3, R67 ;  /* 0x0000004300037202 */ /* 0x000fe20000000f00 */
[----:B0-----:R-:W-:Y:S01]  /*6bf0*/  IMAD R9, R7, UR22, RZ ;  /* 0x0000001607097c24 */ /* 0x001fe2000f8e02ff */
[----:B------:R-:W-:Y:S02]  /*6c00*/  LEA R5, P0, R118, UR10, 0x1 ;  /* 0x0000000a76057c11 */ /* 0x000fe4000f8008ff */
[-C--:B------:R-:W-:Y:S01]  /*6c10*/  ISETP.GE.AND P2, PT, R157, R10.reuse, PT ;  /* 0x0000000a9d00720c */ /* 0x080fe20003f46270 */
[----:B------:R-:W-:Y:S01]  /*6c20*/  IMAD.WIDE.U32 R2, R150, UR22, R2 ;  /* 0x0000001696027c25 */ /* 0x000fe2000f8e0002 */
[----:B------:R-:W-:Y:S02]  /*6c30*/  LEA.HI.X R8, R118, UR11, R119, 0x1, P0 ;  /* 0x0000000b76087c11 */ /* 0x000fe400080f0c77 */
[----:B------:R-:W-:Y:S01]  /*6c40*/  ISETP.GE.AND P0, PT, R161, R10, PT ;  /* 0x0000000aa100720c */ /* 0x000fe20003f06270 */
[----:B------:R-:W-:Y:S01]  /*6c50*/  IMAD R9, R150, UR23, R9 ;  /* 0x0000001796097c24 */ /* 0x000fe2000f8e0209 */
[----:B------:R-:W-:-:S02]  /*6c60*/  IADD3 R4, P1, R57, R2, RZ ;  /* 0x0000000239047210 */ /* 0x000fc40007f3e0ff */
[-C--:B------:R-:W-:Y:S02]  /*6c70*/  ISETP.GE.AND P4, PT, R147, R10.reuse, PT ;  /* 0x0000000a9300720c */ /* 0x080fe40003f86270 */
[----:B------:R-:W-:Y:S02]  /*6c80*/  IADD3.X R3, R56, R9, R3, P1, !PT ;  /* 0x0000000938037210 */ /* 0x000fe40000ffe403 */
[-C--:B------:R-:W-:Y:S02]  /*6c90*/  ISETP.GE.AND P1, PT, R159, R10.reuse, PT ;  /* 0x0000000a9f00720c */ /* 0x080fe40003f26270 */
[C---:B------:R-:W-:Y:S02]  /*6ca0*/  LEA R2, P3, R4.reuse, R5, 0x1 ;  /* 0x0000000504027211 */ /* 0x040fe400078608ff */
        /* <DEDUP_REMOVED lines=27> */
.L_x_4118:
[----:B-1----:R-:W-:Y:S01]  /*6e60*/  HADD2.F32 R2, -RZ, R97.H0_H0 ;  /* 0x20000061ff027230 */ /* 0x002fe20000004100 */
[----:B------:R-:W1:Y:S01]  /*6e70*/  LDC R8, c[0x0][0x21c] ;  /* 0x00008700ff087b82 */ /* 0x000e620000000800 */
[----:B------:R-:W-:Y:S02]  /*6e80*/  HADD2.F32 R3, -RZ, R96.H0_H0 ;  /* 0x20000060ff037230 */ /* 0x000fe40000004100 */
[C---:B------:R-:W-:Y:S01]  /*6e90*/  FMUL.FTZ R39, R0.reuse, UR4 ;  /* 0x0000000400277c20 */ /* 0x040fe20008410000 */
[----:B0-----:R-:W-:Y:S02]  /*6ea0*/  HADD2.F32 R4, -RZ, R95.H0_H0 ;  /* 0x2000005fff047230 */ /* 0x001fe40000004100 */
        /* <DEDUP_REMOVED lines=22> */
[----:B-1----:R-:W-:Y:S01]  /*7010*/  ISETP.GE.AND P0, PT, R8, 0x1, PT ;  /* 0x000000010800780c */ /* 0x002fe20003f06270 */
        /* <DEDUP_REMOVED lines=33> */
[----:B------:R-:W-:Y:S01]  /*7230*/  ULDC.64 UR8, c[0x0][0x230] ;  /* 0x00008c0000087ab9 */ /* 0x000fe20000000a00 */
[----:B------:R-:W-:Y:S01]  /*7240*/  ULDC.64 UR10, c[0x0][0x248] ;  /* 0x00009200000a7ab9 */ /* 0x000fe20000000a00 */
[C---:B------:R-:W-:Y:S01]  /*7250*/  IMAD R5, R7.reuse, UR8, RZ ;  /* 0x0000000807057c24 */ /* 0x040fe2000f8e02ff */
[----:B------:R-:W-:Y:S01]  /*7260*/  LEA.HI R3, R2, R2, RZ, 0x1 ;  /* 0x0000000202037211 */ /* 0x000fe200078f08ff */
[----:B------:R-:W-:Y:S01]  /*7270*/  IMAD R9, R7, UR10, RZ ;  /* 0x0000000a07097c24 */ /* 0x000fe2000f8e02ff */
[----:B------:R-:W0:Y:S01]  /*7280*/  LDC.64 R132, c[0x0][0x2d0] ;  /* 0x0000b400ff847b82 */ /* 0x000e220000000a00 */
[----:B------:R-:W-:Y:S01]  /*7290*/  ISETP.GE.AND P0, PT, R118, R116, PT ;  /* 0x000000747600720c */ /* 0x000fe20003f06270 */
[----:B------:R-:W-:Y:S01]  /*72a0*/  IMAD.WIDE.U32 R128, R150, UR8, RZ ;  /* 0x0000000896807c25 */ /* 0x000fe2000f8e00ff */
[----:B------:R-:W-:Y:S01]  /*72b0*/  LOP3.LUT R3, R3, 0xfffffe, RZ, 0xc0, !PT ;  /* 0x00fffffe03037812 */ /* 0x000fe200078ec0ff */
[----:B------:R-:W-:Y:S01]  /*72c0*/  HFMA2.MMA R4, -RZ, RZ, 0, 0 ;  /* 0x00000000ff047435 */ /* 0x000fe200000001ff */
[----:B------:R-:W-:Y:S01]  /*72d0*/  LOP3.LUT R6, R6, 0xfffffffe, RZ, 0xc0, !PT ;  /* 0xfffffffe06067812 */ /* 0x000fe200078ec0ff */
[----:B------:R-:W-:Y:S01]  /*72e0*/  IMAD R5, R150, UR9, R5 ;  /* 0x0000000996057c24 */ /* 0x000fe2000f8e0205 */
[----:B------:R-:W-:Y:S01]  /*72f0*/  IADD3 R7, R2, -R3, RZ ;  /* 0x8000000302077210 */ /* 0x000fe20007ffe0ff */
[----:B------:R-:W-:Y:S01]  /*7300*/  IMAD.WIDE.U32 R130, R150, UR10, RZ ;  /* 0x0000000a96827c25 */ /* 0x000fe2000f8e00ff */
[----:B------:R-:W1:Y:S01]  /*7310*/  LDC R2, c[0x0][0x224] ;  /* 0x00008900ff027b82 */ /* 0x000e620000000800 */
[----:B------:R-:W-:-:S02]  /*7320*/  CS2R R22, SRZ ;  /* 0x0000000000167805 */ /* 0x000fc4000001ff00 */
[----:B------:R-:W-:Y:S01]  /*7330*/  CS2R R20, SRZ ;  /* 0x0000000000147805 */ /* 0x000fe2000001ff00 */
[----:B------:R-:W-:Y:S01]  /*7340*/  IMAD R3, R150, UR11, R9 ;  /* 0x0000000b96037c24 */ /* 0x000fe2000f8e0209 */
[----:B------:R-:W-:Y:S02]  /*7350*/  CS2R R18, SRZ ;  /* 0x0000000000127805 */ /* 0x000fe4000001ff00 */
[----:B------:R-:W-:Y:S02]  /*7360*/  @P0 LOP3.LUT R6, R6, 0x1, RZ, 0xfc, !PT ;  /* 0x0000000106060812 */ /* 0x000fe400078efcff */
[----:B------:R-:W-:Y:S02]  /*7370*/  CS2R R16, SRZ ;  /* 0x0000000000107805 */ /* 0x000fe4000001ff00 */
[----:B------:R-:W-:Y:S02]  /*7380*/  CS2R R14, SRZ ;  /* 0x00000000000e7805 */ /* 0x000fe4000001ff00 */
[----:B------:R-:W-:-:S02]  /*7390*/  CS2R R12, SRZ ;  /* 0x00000000000c7805 */ /* 0x000fc4000001ff00 */
[----:B------:R-:W-:Y:S02]  /*73a0*/  CS2R R10, SRZ ;  /* 0x00000000000a7805 */ /* 0x000fe4000001ff00 */
[----:B------:R-:W-:Y:S02]  /*73b0*/  CS2R R8, SRZ ;  /* 0x0000000000087805 */ /* 0x000fe4000001ff00 */
[----:B------:R-:W-:Y:S01]  /*73c0*/  IADD3 R5, R129, R5, RZ ;  /* 0x0000000581057210 */ /* 0x000fe20007ffe0ff */
[----:B------:R-:W-:Y:S01]  /*73d0*/  UMOV UR7, URZ ;  /* 0x0000003f00077c82 */ /* 0x000fe20008000000 */
[----:B------:R-:W-:Y:S01]  /*73e0*/  IADD3 R3, R131, R3, RZ ;  /* 0x0000000383037210 */ /* 0x000fe20007ffe0ff */
        /* <DEDUP_REMOVED lines=8> */
[----:B------:R-:W-:-:S05]  /*7470*/  ULDC.64 UR30, c[0x0][0x370] ;  /* 0x0000dc00001e7ab9 */ /* 0x000fca0000000a00 */
.L_x_4165:
[----:B------:R-:W-:Y:S01]  /*7480*/  SHF.R.S32.HI R66, RZ, 0x1f, R4 ;  /* 0x0000001fff427819 */ /* 0x000fe20000011404 */
[----:B0---4-:R-:W-:Y:S01]  /*7490*/  IMAD.WIDE.U32 R64, R4, UR28, R118 ;  /* 0x0000001c04407c25 */ /* 0x011fe2000f8e0076 */
[----:B------:R-:W-:Y:S02]  /*74a0*/  ISETP.GE.AND P4, PT, R163, R116, PT ;  /* 0x00000074a300720c */ /* 0x000fe40003f86270 */
[----:B------:R-:W-:Y:S01]  /*74b0*/  PRMT R140, RZ, 0x7610, R140 ;  /* 0x00007610ff8c7816 */ /* 0x000fe2000000008c */
[----:B------:R-:W-:Y:S01]  /*74c0*/  IMAD R67, R66, UR28, RZ ;  /* 0x0000001c42437c24 */ /* 0x000fe2000f8e02ff */
[----:B---3--:R-:W-:Y:S02]  /*74d0*/  LEA R68, P0, R64, R146, 0x1 ;  /* 0x0000009240447211 */ /* 0x008fe400078008ff */
[-C--:B------:R-:W-:Y:S01]  /*74e0*/  ISETP.GE.AND P3, PT, R161, R116.reuse, PT ;  /* 0x00000074a100720c */ /* 0x080fe20003f66270 */
[----:B------:R-:W-:Y:S01]  /*74f0*/  IMAD R67, R4, UR29, R67 ;  /* 0x0000001d04437c24 */ /* 0x000fe2000f8e0243 */
[----:B------:R-:W-:-:S02]  /*7500*/  ISETP.GE.AND P2, PT, R159, R116, PT ;  /* 0x000000749f00720c */ /* 0x000fc40003f46270 */
[----:B------:R-:W-:Y:S02]  /*7510*/  ISETP.GE.AND P1, PT, R157, R116, PT ;  /* 0x000000749d00720c */ /* 0x000fe40003f26270 */
[----:B------:R-:W-:Y:S02]  /*7520*/  IADD3 R65, R65, R67, RZ ;  /* 0x0000004341417210 */ /* 0x000fe40007ffe0ff */
[----:B------:R-:W-:Y:S02]  /*7530*/  PRMT R171, RZ, 0x7610, R171 ;  /* 0x00007610ffab7816 */ /* 0x000fe400000000ab */
[----:B------:R-:W-:Y:S02]  /*7540*/  LEA.HI.X R69, R64, R144, R65, 0x1, P0 ;  /* 0x0000009040457211 */ /* 0x000fe400000f0c41 */
[----:B------:R-:W-:Y:S01]  /*7550*/  PRMT R175, RZ, 0x7610, R175 ;  /* 0x00007610ffaf7816 */ /* 0x000fe200000000af */
[----:B------:R-:W-:Y:S01]  /*7560*/  IMAD R67, R66, UR24, RZ ;  /* 0x0000001842437c24 */ /* 0x000fe2000f8e02ff */
[----:B------:R-:W-:Y:S01]  /*7570*/  MOV R64, R128 ;  /* 0x0000008000407202 */ /* 0x000fe20000000f00 */
[----:B--2---:R-:W2:Y:S01]  /*7580*/  @!P4 LDG.E.U16 R140, desc[UR16][R68.64+0x40] ;  /* 0x00004010448cc981 */ /* 0x004ea2000c1e1500 */
[----:B------:R-:W-:-:S02]  /*7590*/  ISETP.GE.AND P4, PT, R153, R116, PT ;  /* 0x000000749900720c */ /* 0x000fc40003f86270 */
[----:B------:R-:W-:Y:S02]  /*75a0*/  MOV R65, R5 ;  /* 0x0000000500417202 */ /* 0x000fe40000000f00 */
[----:B------:R-:W-:Y:S01]  /*75b0*/  ISETP.GE.AND P0, PT, R155, R116, PT ;  /* 0x000000749b00720c */ /* 0x000fe20003f06270 */
[----:B------:R-:W3:Y:S01]  /*75c0*/  @!P3 LDG.E.U16 R171, desc[UR16][R68.64+0x80] ;  /* 0x0000801044abb981 */ /* 0x000ee2000c1e1500 */
[----:B------:R-:W-:-:S07]  /*75d0*/  LOP3.LUT P5, RZ, R6, 0x1, RZ, 0xc0, !PT ;  /* 0x0000000106ff7812 */ /* 0x000fce00078ac0ff */
[----:B------:R-:W4:Y:S01]  /*75e0*/  @!P4 LDG.E.U16 R175, desc[UR16][R68.64+0x180] ;  /* 0x0001801044afc981 */ /* 0x000f22000c1e1500 */
[----:B------:R-:W-:Y:S02]  /*75f0*/  ISETP.GE.AND P4, PT, R143, R116, PT ;  /* 0x000000748f00720c */ /* 0x000fe40003f86270 */
[----:B------:R-:W-:Y:S01]  /*7600*/  PRMT R162, RZ, 0x7610, R162 ;  /* 0x00007610ffa27816 */ /* 0x000fe200000000a2 */
[----:B------:R-:W-:Y:S01]  /*7610*/  IMAD.WIDE.U32 R64, R4, UR24, R64 ;  /* 0x0000001804407c25 */ /* 0x000fe2000f8e0040 */
[----:B------:R-:W-:-:S03]  /*7620*/  PRMT R154, RZ, 0x7610, R154 ;  /* 0x00007610ff9a7816 */ /* 0x000fc6000000009a */
[----:B------:R-:W-:Y:S01]  /*7630*/  IMAD R67, R4, UR25, R67 ;  /* 0x0000001904437c24 */ /* 0x000fe2000f8e0243 */
[----:B------:R-:W-:Y:S02]  /*7640*/  PRMT R173, RZ, 0x7610, R173 ;  /* 0x00007610ffad7816 */ /* 0x000fe400000000ad */
[----:B------:R-:W-:Y:S01]  /*7650*/  PRMT R156, RZ, 0x7610, R156 ;  /* 0x00007610ff9c7816 */ /* 0x000fe2000000009c */
[----:B------:R-:W4:Y:S01]  /*7660*/  @!P2 LDG.E.U16 R154, desc[UR16][R68.64+0xc0] ;  /* 0x0000c010449aa981 */ /* 0x000f22000c1e1500 */
[----:B------:R-:W-:-:S03]  /*7670*/  IADD3 R65, R65, R67, RZ ;  /* 0x0000004341417210 */ /* 0x000fc60007ffe0ff */
[----:B------:R-:W4:Y:S01]  /*7680*/  @!P4 LDG.E.U16 R162, desc[UR16][R68.64+0x2c0] ;  /* 0x0002c01044a2c981 */ /* 0x000f22000c1e1500 */
[C---:B0-----:R-:W-:Y:S02]  /*7690*/  LEA R70, P4, R64.reuse, R132, 0x2 ;  /* 0x0000008440467211 */ /* 0x041fe400078810ff */
[-C--:B------:R-:W-:Y:S01]  /*76a0*/  ISETP.GE.AND P3, PT, R151, R116.reuse, PT ;  /* 0x000000749700720c */ /* 0x080fe20003f66270 */
[----:B------:R-:W4:Y:S01]  /*76b0*/  @!P1 LDG.E.U16 R173, desc[UR16][R68.64+0x100] ;  /* 0x0001001044ad9981 */ /* 0x000f22000c1e1500 */
[-C--:B------:R-:W-:Y:S02]  /*76c0*/  ISETP.GE.AND P2, PT, R149, R116.reuse, PT ;  /* 0x000000749500720c */ /* 0x080fe40003f46270 */
[----:B------:R-:W-:Y:S01]  /*76d0*/  LEA.HI.X R71, R64, R133, R65, 0x2, P4 ;  /* 0x0000008540477211 */ /* 0x000fe200020f1441 */
[----:B------:R-:W4:Y:S01]  /*76e0*/  @!P0 LDG.E.U16 R156, desc[UR16][R68.64+0x140] ;  /* 0x00014010449c8981 */ /* 0x000f22000c1e1500 */
[-C--:B------:R-:W-:Y:S01]  /*76f0*/  ISETP.GE.AND P1, PT, R147, R116.reuse, PT ;  /* 0x000000749300720c */ /* 0x080fe20003f26270 */
[----:B------:R-:W0:Y:S01]  /*7700*/  LDC.64 R64, c[0x0][0x2d8] ;  /* 0x0000b600ff407b82 */ /* 0x000e220000000a00 */
[----:B------:R-:W-:Y:S01]  /*7710*/  ISETP.GE.AND P0, PT, R145, R116, PT ;  /* 0x000000749100720c */ /* 0x000fe20003f06270 */
[----:B-1----:R1:W2:Y:S01]  /*7720*/  LDG.E R152, desc[UR16][R70.64] ;  /* 0x0000001046987981 */ /* 0x0022a2000c1e1900 */
[----:B------:R-:W-:-:S02]  /*7730*/  PRMT R158, RZ, 0x7610, R158 ;  /* 0x00007610ff9e7816 */ /* 0x000fc4000000009e */
[----:B------:R-:W-:Y:S02]  /*7740*/  PRMT R177, RZ, 0x7610, R177 ;  /* 0x00007610ffb17816 */ /* 0x000fe400000000b1 */
[----:B------:R-:W-:Y:S02]  /*7750*/  PRMT R160, RZ, 0x7610, R160 ;  /* 0x00007610ffa07816 */ /* 0x000fe400000000a0 */
[----:B------:R-:W-:Y:S01]  /*7760*/  PRMT R141, RZ, 0x7610, R141 ;  /* 0x00007610ff8d7816 */ /* 0x000fe2000000008d */
[----:B------:R-:W4:Y:S01]  /*7770*/  @!P3 LDG.E.U16 R158, desc[UR16][R68.64+0x1c0] ;  /* 0x0001c010449eb981 */ /* 0x000f22000c1e1500 */
[----:B------:R-:W-:Y:S02]  /*7780*/  PRMT R179, RZ, 0x7610, R179 ;  /* 0x00007610ffb37816 */ /* 0x000fe400000000b3 */
[-C--:B------:R-:W-:Y:S01]  /*7790*/  ISETP.GE.AND P3, PT, R139, R116.reuse, PT ;  /* 0x000000748b00720c */ /* 0x080fe20003f66270 */
[----:B------:R-:W4:Y:S01]  /*77a0*/  @!P2 LDG.E.U16 R177, desc[UR16][R68.64+0x200] ;  /* 0x0002001044b1a981 */ /* 0x000f22000c1e1500 */
[----:B------:R-:W-:-:S03]  /*77b0*/  ISETP.GE.AND P2, PT, R137, R116, PT ;  /* 0x000000748900720c */ /* 0x000fc60003f46270 */
[----:B------:R-:W4:Y:S01]  /*77c0*/  @!P1 LDG.E.U16 R160, desc[UR16][R68.64+0x240] ;  /* 0x0002401044a09981 */ /* 0x000f22000c1e1500 */
[----:B------:R-:W-:-:S03]  /*77d0*/  ISETP.GE.AND P1, PT, R135, R116, PT ;  /* 0x000000748700720c */ /* 0x000fc60003f26270 */
[----:B------:R-:W3:Y:S04]  /*77e0*/  @!P5 LDG.E.U16 R141, desc[UR16][R68.64] ;  /* 0x00000010448dd981 */ /* 0x000ee8000c1e1500 */
[----:B------:R-:W4:Y:S01]  /*77f0*/  @!P0 LDG.E.U16 R179, desc[UR16][R68.64+0x280] ;  /* 0x0002801044b38981 */ /* 0x000f22000c1e1500 */
[----:B------:R-:W-:Y:S02]  /*7800*/  ISETP.GE.AND P0, PT, R117, R116, PT ;  /* 0x000000747500720c */ /* 0x000fe40003f06270 */
[----:B------:R-:W-:Y:S02]  /*7810*/  PRMT R181, RZ, 0x7610, R181 ;  /* 0x00007610ffb57816 */ /* 0x000fe400000000b5 */
[----:B------:R-:W-:Y:S02]  /*7820*/  PRMT R164, RZ, 0x7610, R164 ;  /* 0x00007610ffa47816 */ /* 0x000fe400000000a4 */
[----:B------:R-:W-:-:S02]  /*7830*/  PRMT R183, RZ, 0x7610, R183 ;  /* 0x00007610ffb77816 */ /* 0x000fc400000000b7 */
        /* <DEDUP_REMOVED lines=10> */
[----:B0-----:R-:W-:Y:S02]  /*78e0*/  LEA R64, P0, R66, R64, 0x2 ;  /* 0x0000004042407211 */ /* 0x001fe400078010ff */
[----:B------:R-:W-:-:S04]  /*78f0*/  IADD3 R67, R67, R185, RZ ;  /* 0x000000b943437210 */ /* 0x000fc80007ffe0ff */
[----:B------:R-:W-:-:S05]  /*7900*/  LEA.HI.X R65, R66, R65, R67, 0x2, P0 ;  /* 0x0000004142417211 */ /* 0x000fca00000f1443 */
[----:B------:R0:W4:Y:S01]  /*7910*/  LDG.E R182, desc[UR16][R64.64] ;  /* 0x0000001040b67981 */ /* 0x000122000c1e1900 */
[C---:B------:R-:W-:Y:S02]  /*7920*/  ISETP.NE.AND P1, PT, R148.reuse, RZ, PT ;  /* 0x000000ff9400720c */ /* 0x040fe40003f25270 */
[----:B------:R-:W-:Y:S02]  /*7930*/  LEA R66, R7, R4, 0x8 ;  /* 0x0000000407427211 */ /* 0x000fe400078e40ff */
[----:B------:R-:W-:-:S04]  /*7940*/  IADD3 R67, R148, 0x200, RZ ;  /* 0x0000020094437810 */ /* 0x000fc80007ffe0ff */
[----:B-1----:R-:W-:Y:S02]  /*7950*/  SEL R70, R66, R67, !P1 ;  /* 0x0000004342467207 */ /* 0x002fe40004800000 */
[----:B------:R-:W-:-:S04]  /*7960*/  ISETP.GE.AND P0, PT, R115, 0x2, PT ;  /* 0x000000027300780c */ /* 0x000fc80003f06270 */
[----:B------:R-:W-:Y:S02]  /*7970*/  ISETP.NE.OR P0, PT, R136, RZ, !P0 ;  /* 0x000000ff8800720c */ /* 0x000fe40004705670 */
[----:B------:R-:W-:-:S11]  /*7980*/  LEA R70, R70, R55, 0x2 ;  /* 0x0000003746467211 */ /* 0x000fd600078e10ff */
[----:B------:R-:W1:Y:S01]  /*7990*/  @!P0 LDC R68, c[0x0][0x21c] ;  /* 0x00008700ff448b82 */ /* 0x000e620000000800 */
[----:B0-----:R-:W-:Y:S02]  /*79a0*/  @!P0 IADD3 R65, R115, -0x2, RZ ;  /* 0xfffffffe73418810 */ /* 0x001fe40007ffe0ff */
[----:B------:R-:W-:-:S03]  /*79b0*/  MOV R69, RZ ;  /* 0x000000ff00457202 */ /* 0x000fc60000000f00 */
[----:B-1----:R-:W-:Y:S01]  /*79c0*/  @!P0 IMAD R65, R65, R68, R4 ;  /* 0x0000004441418224 */ /* 0x002fe200078e0204 */
        /* <DEDUP_REMOVED lines=24> */
[----:B------:R4:W0:Y:S04]  /*7b50*/  LDS.U16 R229, [R98+0x2] ;  /* 0x0000020062e57984 */ /* 0x0008280000000400 */
[----:B------:R4:W0:Y:S04]  /*7b60*/  LDS.U16 R228, [R98] ;  /* 0x0000000062e47984 */ /* 0x0008280000000400 */
[----:B------:R4:W0:Y:S04]  /*7b70*/  LDS.U16 R227, [R98+0x6] ;  /* 0x0000060062e37984 */ /* 0x0008280000000400 */
[----:B------:R4:W0:Y:S04]  /*7b80*/  LDS.U16 R226, [R98+0x4] ;  /* 0x0000040062e27984 */ /* 0x0008280000000400 */
[----:B------:R4:W0:Y:S04]  /*7b90*/  LDS.U16 R224, [R98+0xa] ;  /* 0x00000a0062e07984 */ /* 0x0008280000000400 */
[----:B------:R4:W0:Y:S04]  /*7ba0*/  LDS.U16 R222, [R98+0x8] ;  /* 0x0000080062de7984 */ /* 0x0008280000000400 */
[----:B------:R4:W0:Y:S04]  /*7bb0*/  LDS.U16 R220, [R98+0xe] ;  /* 0x00000e0062dc7984 */ /* 0x0008280000000400 */
[----:B------:R4:W1:Y:S04]  /*7bc0*/  LDS.U16 R218, [R98+0xc] ;  /* 0x00000c0062da7984 */ /* 0x0008680000000400 */
[----:B------:R4:W2:Y:S04]  /*7bd0*/  LDS.U16 R216, [R98+0x12] ;  /* 0x0000120062d87984 */ /* 0x0008a80000000400 */
[----:B------:R4:W2:Y:S04]  /*7be0*/  LDS.U16 R214, [R98+0x10] ;  /* 0x0000100062d67984 */ /* 0x0008a80000000400 */
[----:B------:R4:W2:Y:S04]  /*7bf0*/  LDS.U16 R225, [R98+0x16] ;  /* 0x0000160062e17984 */ /* 0x0008a80000000400 */
[----:B------:R4:W3:Y:S04]  /*7c00*/  LDS.U16 R212, [R98+0x14] ;  /* 0x0000140062d47984 */ /* 0x0008e80000000400 */
[----:B------:R4:W3:Y:S04]  /*7c10*/  LDS.U16 R223, [R98+0x1a] ;  /* 0x00001a0062df7984 */ /* 0x0008e80000000400 */
[----:B------:R4:W3:Y:S04]  /*7c20*/  LDS.U16 R210, [R98+0x18] ;  /* 0x0000180062d27984 */ /* 0x0008e80000000400 */
[----:B------:R4:W3:Y:S04]  /*7c30*/  LDS.U16 R221, [R98+0x1e] ;  /* 0x00001e0062dd7984 */ /* 0x0008e80000000400 */
[----:B------:R4:W3:Y:S01]  /*7c40*/  LDS.U16 R208, [R98+0x1c] ;  /* 0x00001c0062d07984 */ /* 0x0008e20000000400 */
[----:B------:R-:W-:-:S03]  /*7c50*/  FMUL.FTZ R168, R66, R80 ;  /* 0x0000005042a87220 */ /* 0x000fc60000410000 */
[----:B0-----:R4:W-:Y:S01]  /*7c60*/  STS [R70+0x1d10], R243 ;  /* 0x001d10f346007388 */ /* 0x0019e20000000800 */
[----:B------:R-:W-:Y:S01]  /*7c70*/  BAR.SYNC.DEFER_BLOCKING 0x0 ;  /* 0x0000000000007b1d */ /* 0x000fe20000010000 */
[C---:B------:R-:W-:Y:S01]  /*7c80*/  FMUL.FTZ R170, R66.reuse, R79 ;  /* 0x0000004f42aa7220 */ /* 0x040fe20000410000 */
[----:B------:R-:W-:-:S04]  /*7c90*/  FMUL.FTZ R180, R66, R78 ;  /* 0x0000004e42b47220 */ /* 0x000fc80000410000 */
[----:B------:R-:W0:Y:S01]  /*7ca0*/  MUFU.EX2 R168, R168 ;  /* 0x000000a800a87308 */ /* 0x000e220000000800 */
[----:B------:R-:W-:Y:S01]  /*7cb0*/  FMUL.FTZ R178, R66, R77 ;  /* 0x0000004d42b27220 */ /* 0x000fe20000410000 */
[----:B-1----:R-:W-:-:S06]  /*7cc0*/  HADD2.F32 R140, -RZ, R97.H0_H0 ;  /* 0x20000061ff8c7230 */ /* 0x002fcc0000004100 */
[----:B------:R-:W1:Y:S01]  /*7cd0*/  MUFU.EX2 R170, R170 ;  /* 0x000000aa00aa7308 */ /* 0x000e620000000800 */
[----:B------:R-:W-:Y:S02]  /*7ce0*/  HADD2.F32 R141, -RZ, R96.H0_H0 ;  /* 0x20000060ff8d7230 */ /* 0x000fe40000004100 */
[----:B------:R-:W-:Y:S01]  /*7cf0*/  FMUL.FTZ R176, R66, R76 ;  /* 0x0000004c42b07220 */ /* 0x000fe20000410000 */
[----:B--2---:R-:W-:-:S04]  /*7d00*/  HADD2.F32 R154, -RZ, R95.H0_H0 ;  /* 0x2000005fff9a7230 */ /* 0x004fc80000004100 */
[----:B------:R-:W2:Y:S01]  /*7d10*/  MUFU.EX2 R180, R180 ;  /* 0x000000b400b47308 */ /* 0x000ea20000000800 */
[----:B------:R-:W-:Y:S01]  /*7d20*/  FMUL.FTZ R174, R66, R75 ;  /* 0x0000004b42ae7220 */ /* 0x000fe20000410000 */
[----:B------:R-:W-:Y:S01]  /*7d30*/  FMUL.FTZ R140, R140, R81 ;  /* 0x000000518c8c7220 */ /* 0x000fe20000410000 */
[----:B------:R-:W-:Y:S01]  /*7d40*/  FMUL.FTZ R141, R141, R80 ;  /* 0x000000508d8d7220 */ /* 0x000fe20000410000 */
[----:B------:R0:W5:Y:S04]  /*7d50*/  @!P0 LDG.E.64 R68, desc[UR16][R64.64] ;  /* 0x0000001040448981 */ /* 0x000168000c1e1b00 */
[----:B------:R-:W4:Y:S01]  /*7d60*/  MUFU.EX2 R178, R178 ;  /* 0x000000b200b27308 */ /* 0x000f220000000800 */
[----:B------:R-:W-:Y:S02]  /*7d70*/  HADD2.F32 R171, -RZ, R94.H0_H0 ;  /* 0x2000005effab7230 */ /* 0x000fe40000004100 */
[----:B------:R-:W-:Y:S01]  /*7d80*/  FMUL.FTZ R172, R66, R74 ;  /* 0x0000004a42ac7220 */ /* 0x000fe20000410000 */
[----:B------:R-:W-:Y:S01]  /*7d90*/  FMUL.FTZ R241, R154, R79 ;  /* 0x0000004f9af17220 */ /* 0x000fe20000410000 */
[----:B------:R-:W-:Y:S01]  /*7da0*/  ISETP.NE.AND P0, PT, R148, 0x3f, PT ;  /* 0x0000003f9400780c */ /* 0x000fe20003f05270 */
[----:B0-----:R-:W-:-:S02]  /*7db0*/  FMUL.FTZ R65, R243, R168 ;  /* 0x000000a8f3417220 */ /* 0x001fc40000410000 */
[----:B------:R-:W0:Y:S01]  /*7dc0*/  MUFU.EX2 R176, R176 ;  /* 0x000000b000b07308 */ /* 0x000e220000000800 */
[----:B------:R-:W-:Y:S01]  /*7dd0*/  FFMA.FTZ R64, R140, R168, R141 ;  /* 0x000000a88c407223 */ /* 0x000fe2000001008d */
[----:B---3--:R-:W-:Y:S02]  /*7de0*/  HADD2.F32 R166, -RZ, R93.H0_H0 ;  /* 0x2000005dffa67230 */ /* 0x008fe40000004100 */
[----:B-1----:R-:W-:Y:S01]  /*7df0*/  FMUL.FTZ R65, R170, R65 ;  /* 0x00000041aa417220 */ /* 0x002fe20000410000 */
[----:B------:R-:W-:Y:S01]  /*7e00*/  FMUL.FTZ R202, R66, R73 ;  /* 0x0000004942ca7220 */ /* 0x000fe20000410000 */
[----:B------:R-:W-:Y:S01]  /*7e10*/  FMUL.FTZ R238, R171, R78 ;  /* 0x0000004eabee7220 */ /* 0x000fe20000410000 */
[----:B------:R-:W-:Y:S01]  /*7e20*/  FFMA.FTZ R67, R170, R64, R241 ;  /* 0x00000040aa437223 */ /* 0x000fe200000100f1 */
        /* <DEDUP_REMOVED lines=8> */
[----:B----4-:R-:W-:Y:S01]  /*7eb0*/  FMUL.FTZ R65, R178, R65 ;  /* 0x00000041b2417220 */ /* 0x010fe20000410000 */
[----:B------:R-:W-:Y:S01]  /*7ec0*/  FMUL.FTZ R198, R66, R63 ;  /* 0x0000003f42c67220 */ /* 0x000fe20000410000 */
[----:B------:R-:W-:Y:S01]  /*7ed0*/  FMUL.FTZ R251, R183, R76 ;  /* 0x0000004cb7fb7220 */ /* 0x000fe20000410000 */
[----:B------:R-:W-:Y:S02]  /*7ee0*/  FFMA.FTZ R67, R178, R67, R239 ;  /* 0x00000043b2437223 */ /* 0x000fe400000100ef */
[----:B------:R-:W3:Y:S01]  /*7ef0*/  MUFU.EX2 R202, R202 ;  /* 0x000000ca00ca7308 */ /* 0x000ee20000000800 */
[----:B------:R-:W-:Y:S01]  /*7f00*/  @P0 LEA R188, R148, R55, 0x2 ;  /* 0x0000003794bc0211 */ /* 0x000fe200078e10ff */
[----:B------:R-:W-:-:S02]  /*7f10*/  HADD2.F32 R181, -RZ, R90.H0_H0 ;  /* 0x2000005affb57230 */ /* 0x000fc40000004100 */
[----:B0-----:R-:W-:Y:S01]  /*7f20*/  FMUL.FTZ R65, R176, R65 ;  /* 0x00000041b0417220 */ /* 0x001fe20000410000 */
[----:B------:R-:W-:Y:S01]  /*7f30*/  FMUL.FTZ R196, R66, R62 ;  /* 0x0000003e42c47220 */ /* 0x000fe20000410000 */
[----:B------:R-:W-:Y:S01]  /*7f40*/  FMUL.FTZ R237, R164, R75 ;  /* 0x0000004ba4ed7220 */ /* 0x000fe20000410000 */
[----:B------:R-:W-:Y:S01]  /*7f50*/  FFMA.FTZ R67, R176, R67, R251 ;  /* 0x00000043b0437223 */ /* 0x000fe200000100fb */
[----:B------:R-:W0:Y:S01]  /*7f60*/  MUFU.EX2 R200, R200 ;  /* 0x000000c800c87308 */ /* 0x000e220000000800 */
[----:B------:R-:W-:Y:S02]  /*7f70*/  HADD2.F32 R162, -RZ, R89.H0_H0 ;  /* 0x20000059ffa27230 */ /* 0x000fe40000004100 */
[----:B-1----:R-:W-:Y:S01]  /*7f80*/  FMUL.FTZ R65, R174, R65 ;  /* 0x00000041ae417220 */ /* 0x002fe20000410000 */
[----:B------:R-:W-:Y:S01]  /*7f90*/  FMUL.FTZ R205, R66, R61 ;  /* 0x0000003d42cd7220 */ /* 0x000fe20000410000 */
[----:B------:R-:W-:Y:S01]  /*7fa0*/  FMUL.FTZ R249, R181, R74 ;  /* 0x0000004ab5f97220 */ /* 0x000fe20000410000 */
[----:B------:R-:W-:Y:S01]  /*7fb0*/  FFMA.FTZ R67, R174, R67, R237 ;  /* 0x00000043ae437223 */ /* 0x000fe200000100ed */
[----:B------:R-:W1:Y:S01]  /*7fc0*/  @P0 LDS R188, [R188+0x2514] ;  /* 0x00251400bcbc0984 */ /* 0x000e620000000800 */
[----:B------:R-:W4:Y:S01]  /*7fd0*/  MUFU.EX2 R198, R198 ;  /* 0x000000c600c67308 */ /* 0x000f220000000800 */
[----:B------:R-:W-:-:S02]  /*7fe0*/  HADD2.F32 R179, -RZ, R88.H0_H0 ;  /* 0x20000058ffb37230 */ /* 0x000fc40000004100 */
[----:B--2---:R-:W-:Y:S01]  /*7ff0*/  FMUL.FTZ R65, R172, R65 ;  /* 0x00000041ac417220 */ /* 0x004fe20000410000 */
[----:B------:R-:W-:Y:S01]  /*8000*/  FMUL.FTZ R194, R66, R60 ;  /* 0x0000003c42c27220 */ /* 0x000fe20000410000 */
[----:B------:R-:W-:Y:S01]  /*8010*/  FMUL.FTZ R235, R162, R73 ;  /* 0x00000049a2eb7220 */ /* 0x000fe20000410000 */
[----:B------:R-:W-:Y:S02]  /*8020*/  FFMA.FTZ R67, R172, R67, R249 ;  /* 0x00000043ac437223 */ /* 0x000fe400000100f9 */
[----:B------:R-:W2:Y:S01]  /*8030*/  MUFU.EX2 R196, R196 ;  /* 0x000000c400c47308 */ /* 0x000ea20000000800 */
[----:B------:R-:W-:Y:S02]  /*8040*/  HADD2.F32 R160, -RZ, R87.H0_H0 ;  /* 0x20000057ffa07230 */ /* 0x000fe40000004100 */
[----:B---3--:R-:W-:Y:S01]  /*8050*/  FMUL.FTZ R65, R202, R65 ;  /* 0x00000041ca417220 */ /* 0x008fe20000410000 */
[----:B------:R-:W-:Y:S01]  /*8060*/  FMUL.FTZ R247, R179, R72 ;  /* 0x00000048b3f77220 */ /* 0x000fe20000410000 */
[----:B------:R-:W-:Y:S01]  /*8070*/  FMUL.FTZ R203, R66, R59 ;  /* 0x0000003b42cb7220 */ /* 0x000fe20000410000 */
[----:B------:R-:W-:-:S02]  /*8080*/  FFMA.FTZ R67, R202, R67, R235 ;  /* 0x00000043ca437223 */ /* 0x000fc400000100eb */
[----:B------:R-:W3:Y:S01]  /*8090*/  MUFU.EX2 R205, R205 ;  /* 0x000000cd00cd7308 */ /* 0x000ee20000000800 */
[----:B------:R-:W-:Y:S02]  /*80a0*/  HADD2.F32 R177, -RZ, R86.H0_H0 ;  /* 0x20000056ffb17230 */ /* 0x000fe40000004100 */
[----:B0-----:R-:W-:Y:S01]  /*80b0*/  FMUL.FTZ R65, R200, R65 ;  /* 0x00000041c8417220 */ /* 0x001fe20000410000 */
        /* <DEDUP_REMOVED lines=10> */
[----:B--2---:R-:W-:Y:S01]  /*8160*/  FMUL.FTZ R64, R196, R65 ;  /* 0x00000041c4407220 */ /* 0x004fe20000410000 */
[----:B------:R-:W-:Y:S01]  /*8170*/  FMUL.FTZ R184, R158, R61 ;  /* 0x0000003d9eb87220 */ /* 0x000fe20000410000 */
[----:B------:R-:W-:-:S03]  /*8180*/  FFMA.FTZ R67, R196, R67, R189 ;  /* 0x00000043c4437223 */ /* 0x000fc600000100bd */
[----:B------:R-:W2:Y:S01]  /*8190*/  MUFU.EX2 R192, R192 ;  /* 0x000000c000c07308 */ /* 0x000ea20000000800 */
[----:B------:R-:W-:Y:S02]  /*81a0*/  HADD2.F32 R156, -RZ, R83.H0_H0 ;  /* 0x20000053ff9c7230 */ /* 0x000fe40000004100 */
[----:B---3--:R-:W-:Y:S01]  /*81b0*/  FMUL.FTZ R65, R205, R64 ;  /* 0x00000040cd417220 */ /* 0x008fe20000410000 */
[----:B------:R-:W-:Y:S01]  /*81c0*/  FMUL.FTZ R191, R175, R60 ;  /* 0x0000003cafbf7220 */ /* 0x000fe20000410000 */
[----:B------:R-:W-:Y:S01]  /*81d0*/  FFMA.FTZ R67, R205, R67, R184 ;  /* 0x00000043cd437223 */ /* 0x000fe200000100b8 */
[----:B------:R-:W-:Y:S02]  /*81e0*/  HADD2.F32 R173, -RZ, R82.H0_H0 ;  /* 0x20000052ffad7230 */ /* 0x000fe40000004100 */
[----:B0-----:R-:W-:Y:S01]  /*81f0*/  FMUL.FTZ R64, R194, R65 ;  /* 0x00000041c2407220 */ /* 0x001fe20000410000 */
[----:B------:R-:W-:Y:S01]  /*8200*/  FMUL.FTZ R186, R156, R59 ;  /* 0x0000003b9cba7220 */ /* 0x000fe20000410000 */
[----:B------:R-:W-:-:S02]  /*8210*/  FFMA.FTZ R67, R194, R67, R191 ;  /* 0x00000043c2437223 */ /* 0x000fc400000100bf */
[----:B----4-:R-:W-:Y:S01]  /*8220*/  FMUL.FTZ R65, R203, R64 ;  /* 0x00000040cb417220 */ /* 0x010fe20000410000 */
[----:B------:R-:W-:Y:S01]  /*8230*/  FMUL.FTZ R233, R173, R58 ;  /* 0x0000003aade97220 */ /* 0x000fe20000410000 */
[----:B------:R-:W-:Y:S01]  /*8240*/  FFMA.FTZ R67, R203, R67, R186 ;  /* 0x00000043cb437223 */ /* 0x000fe200000100ba */
[----:B------:R-:W-:Y:S01]  /*8250*/  R2UR UR10, R182 ;  /* 0x00000000b60a72ca */ /* 0x000fe200000e0000 */
[C---:B--2---:R-:W-:Y:S02]  /*8260*/  FMUL.FTZ R64, R192.reuse, R65 ;  /* 0x00000041c0407220 */ /* 0x044fe40000410000 */
[----:B------:R-:W-:Y:S01]  /*8270*/  FFMA.FTZ R65, R192, R67, R233 ;  /* 0x00000043c0417223 */ /* 0x000fe200000100e9 */
[----:B-1----:R-:W-:Y:S11]  /*8280*/  @P0 BRA `(.L_x_4123) ;  /* 0x0000000000280947 */ /* 0x002ff60003800000 */
        /* <DEDUP_REMOVED lines=10> */
.L_x_4123:
[----:B------:R-:W-:Y:S05]  /*8330*/  BSYNC B0 ;  /* 0x0000000000007941 */ /* 0x000fea0003800000 */
.L_x_4122:
        /* <DEDUP_REMOVED lines=17> */
[----:B0-----:R-:W-:Y:S01]  /*8450*/  FMUL.FTZ R66, R222, UR10 ;  /* 0x0000000ade427c20 */ /* 0x001fe20008410000 */
        /* <DEDUP_REMOVED lines=62> */
.L_x_4188:
[----:B------:R-:W-:Y:S01]  /*8840*/  ISETP.GE.AND P0, PT, R138, 0x10, PT ;  /* 0x000000108a00780c */ /* 0x000fe20003f06270 */
[----:B------:R-:W-:-:S12]  /*8850*/  UMOV UR11, 0xffffffff ;  /* 0xffffffff000b7882 */ /* 0x000fd80000000000 */
[C---:B0-2---:R-:W-:Y:S01]  /*8860*/  @P0 FFMA.FTZ R67, R66.reuse, R230, R67 ;  /* 0x000000e642430223 */ /* 0x045fe20000010043 */
[----:B---3--:R-:W-:Y:S01]  /*8870*/  @P0 FMUL.FTZ R66, R66, R71 ;  /* 0x0000004742420220 */ /* 0x008fe20000410000 */
[----:B------:R-:W-:Y:S06]  /*8880*/  BRA.DIV UR11, `(.L_x_4126) ;  /* 0x000000520b847947 */ /* 0x000fec000b800000 */
.L_x_4191:
[----:B------:R-:W-:-:S03]  /*8890*/  UMOV UR11, 0xffffffff ;  /* 0xffffffff000b7882 */ /* 0x000fc60000000000 */
[----:B------:R-:W-:Y:S05]  /*88a0*/  BRA.DIV UR11, `(.L_x_4127) ;  /* 0x000000520ba47947 */ /* 0x000fea000b800000 */
.L_x_4194:
[----:B------:R-:W-:-:S03]  /*88b0*/  UMOV UR11, 0xffffffff ;  /* 0xffffffff000b7882 */ /* 0x000fc60000000000 */
[----:B------:R-:W-:Y:S05]  /*88c0*/  BRA.DIV UR11, `(.L_x_4128) ;  /* 0x000000520bc47947 */ /* 0x000fea000b800000 */
[----:B------:R-:W0:Y:S04]  /*88d0*/  SHFL.UP PT, R66, R66, 0x1, RZ ;  /* 0x0420000042427989 */ /* 0x000e2800000e00ff */
[----:B------:R-:W2:Y:S04]  /*88e0*/  SHFL.UP PT, R67, R67, 0x1, RZ ;  /* 0x0420000043437989 */ /* 0x000ea800000e00ff */
[----:B-----5:R-:W3:Y:S04]  /*88f0*/  SHFL.IDX PT, R68, R68, RZ, 0x1f ;  /* 0x00001fff44447589 */ /* 0x020ee800000e0000 */
[----:B------:R-:W4:Y:S02]  /*8900*/  SHFL.IDX PT, R69, R69, RZ, 0x1f ;  /* 0x00001fff45457589 */ /* 0x000f2400000e0000 */
.L_x_4200:
[C---:B0-2-4-:R-:W-:Y:S01]  /*8910*/  @P1 FFMA.FTZ R69, R66.reuse, R69, R67 ;  /* 0x0000004542451223 */ /* 0x055fe20000010043 */
[----:B---3--:R-:W-:-:S03]  /*8920*/  @P1 FMUL.FTZ R68, R66, R68 ;  /* 0x0000004442441220 */ /* 0x008fc60000410000 */
[C---:B------:R-:W-:Y:S01]  /*8930*/  FFMA.FTZ R71, R64.reuse, R69, R65 ;  /* 0x0000004540477223 */ /* 0x040fe20000010041 */
[----:B------:R-:W-:-:S05]  /*8940*/  FMUL.FTZ R70, R64, R68 ;  /* 0x0000004440467220 */ /* 0x000fca0000410000 */
[----:B------:R0:W-:Y:S02]  /*8950*/  STS.128 [R182+0x1900], R68 ;  /* 0x00190044b6007388 */ /* 0x0001e40000000c00 */
.L_x_4124:
        /* <DEDUP_REMOVED lines=14> */
[----:B------:R-:W-:Y:S01]  /*8a40*/  @!P0 LEA R66, R4, R55, 0x3 ;  /* 0x0000003704428211 */ /* 0x000fe200078e18ff */
        /* <DEDUP_REMOVED lines=9> */
[----:B------:R-:W-:-:S04]  /*8ae0*/  FMUL.FTZ R67, R174, R67 ;  /* 0x00000043ae437220 */ /* 0x000fc80000410000 */
[----:B------:R-:W-:-:S04]  /*8af0*/  FMUL.FTZ R67, R176, R67 ;  /* 0x00000043b0437220 */ /* 0x000fc80000410000 */
[----:B------:R-:W-:-:S04]  /*8b00*/  FMUL.FTZ R67, R178, R67 ;  /* 0x00000043b2437220 */ /* 0x000fc80000410000 */
[----:B------:R-:W-:-:S04]  /*8b10*/  FMUL.FTZ R67, R180, R67 ;  /* 0x00000043b4437220 */ /* 0x000fc80000410000 */
[----:B------:R-:W-:Y:S01]  /*8b20*/  FMUL.FTZ R67, R170, R67 ;  /* 0x00000043aa437220 */ /* 0x000fe20000410000 */
[----:B-1----:R-:W-:Y:S01]  /*8b30*/  FFMA.FTZ R243, R243, R64, R140 ;  /* 0x00000040f3f37223 */ /* 0x002fe2000001008c */
[----:B------:R-:W-:Y:S01]  /*8b40*/  FFMA.FTZ R64, R174, R65, R197 ;  /* 0x00000041ae407223 */ /* 0x000fe200000100c5 */
[----:B------:R-:W-:Y:S02]  /*8b50*/  MOV R140, 0x3f800000 ;  /* 0x3f800000008c7802 */ /* 0x000fe40000000f00 */
[----:B------:R-:W-:Y:S01]  /*8b60*/  FFMA.FTZ R240, R168, R243, R141 ;  /* 0x000000f3a8f07223 */ /* 0x000fe2000001008d */
[----:B------:R-:W-:Y:S01]  /*8b70*/  FFMA.FTZ R64, R176, R64, R195 ;  /* 0x00000040b0407223 */ /* 0x000fe200000100c3 */
[----:B------:R-:W-:Y:S02]  /*8b80*/  HFMA2.MMA R141, -RZ, RZ, 0, 0 ;  /* 0x00000000ff8d7435 */ /* 0x000fe400000001ff */
[----:B------:R-:W-:Y:S01]  /*8b90*/  FFMA.FTZ R241, R170, R240, R241 ;  /* 0x000000f0aaf17223 */ /* 0x000fe200000100f1 */
[----:B------:R-:W-:-:S03]  /*8ba0*/  FFMA.FTZ R64, R178, R64, R201 ;  /* 0x00000040b2407223 */ /* 0x000fc600000100c9 */
[C---:B------:R-:W-:Y:S01]  /*8bb0*/  FFMA.FTZ R238, R180.reuse, R241, R238 ;  /* 0x000000f1b4ee7223 */ /* 0x040fe200000100ee */
[----:B------:R-:W-:-:S03]  /*8bc0*/  FFMA.FTZ R64, R180, R64, R199 ;  /* 0x00000040b4407223 */ /* 0x000fc600000100c7 */
[----:B------:R-:W-:Y:S01]  /*8bd0*/  FFMA.FTZ R239, R178, R238, R239 ;  /* 0x000000eeb2ef7223 */ /* 0x000fe200000100ef */
[----:B------:R-:W-:Y:S01]  /*8be0*/  FFMA.FTZ R65, R170, R64, R187 ;  /* 0x00000040aa417223 */ /* 0x000fe200000100bb */
[----:B------:R-:W-:Y:S01]  /*8bf0*/  FMUL.FTZ R64, R168, R67 ;  /* 0x00000043a8407220 */ /* 0x000fe20000410000 */
[----:B------:R1:W2:Y:S01]  /*8c00*/  @!P0 LDS.64 R140, [R66+0x2610] ;  /* 0x00261000428c8984 */ /* 0x0002a20000000a00 */
[----:B------:R-:W-:Y:S01]  /*8c10*/  FFMA.FTZ R236, R176, R239, R251 ;  /* 0x000000efb0ec7223 */ /* 0x000fe200000100fb */
[----:B------:R-:W-:-:S03]  /*8c20*/  FFMA.FTZ R65, R168, R65, R185 ;  /* 0x00000041a8417223 */ /* 0x000fc600000100b9 */
[----:B------:R-:W-:Y:S02]  /*8c30*/  FFMA.FTZ R237, R174, R236, R237 ;  /* 0x000000ecaeed7223 */ /* 0x000fe400000100ed */
[----:B------:R1:W-:Y:S02]  /*8c40*/  STS.64 [R190+0x1b10], R64 ;  /* 0x001b1040be007388 */ /* 0x0003e40000000a00 */
[----:B------:R-:W-:-:S04]  /*8c50*/  FFMA.FTZ R234, R172, R237, R249 ;  /* 0x000000edacea7223 */ /* 0x000fc800000100f9 */
[----:B------:R-:W-:-:S04]  /*8c60*/  FFMA.FTZ R235, R202, R234, R235 ;  /* 0x000000eacaeb7223 */ /* 0x000fc800000100eb */
[----:B------:R-:W-:-:S04]  /*8c70*/  FFMA.FTZ R232, R200, R235, R247 ;  /* 0x000000ebc8e87223 */ /* 0x000fc800000100f7 */
[----:B------:R-:W-:-:S04]  /*8c80*/  FFMA.FTZ R231, R198, R232, R231 ;  /* 0x000000e8c6e77223 */ /* 0x000fc800000100e7 */
[----:B0-----:R-:W-:-:S04]  /*8c90*/  FFMA.FTZ R182, R196, R231, R189 ;  /* 0x000000e7c4b67223 */ /* 0x001fc800000100bd */
        /* <DEDUP_REMOVED lines=44> */
.L_x_4217:
        /* <DEDUP_REMOVED lines=9> */
.L_x_4129:
[----:B------:R-:W-:Y:S05]  /*8ff0*/  WARPSYNC.ALL ;  /* 0x0000000000007948 */ /* 0x000fea0003800000 */
[----:B-1----:R-:W-:Y:S01]  /*9000*/  HADD2.F32 R233, -RZ, R96.H0_H0 ;  /* 0x20000060ffe97230 */ /* 0x002fe20000004100 */
[----:B-----5:R-:W-:Y:S01]  /*9010*/  SHF.R.S32.HI R69, RZ, 0x1f, R126 ;  /* 0x0000001fff457819 */ /* 0x020fe2000001147e */
[----:B------:R-:W-:Y:S01]  /*9020*/  HADD2.F32 R230, -RZ, R97.H0_H0 ;  /* 0x20000061ffe67230 */ /* 0x000fe20000004100 */
[----:B------:R-:W-:Y:S02]  /*9030*/  IADD3 R245, R148, 0x200, RZ ;  /* 0x0000020094f57810 */ /* 0x000fe40007ffe0ff */
[----:B------:R-:W-:Y:S01]  /*9040*/  SHF.R.S32.HI R68, RZ, 0x1f, R169 ;  /* 0x0000001fff447819 */ /* 0x000fe200000114a9 */
        /* <DEDUP_REMOVED lines=24> */
[----:B------:R-:W0:Y:S01]  /*91d0*/  LDS R190, [R190+0x1b14] ;  /* 0x001b1400bebe7984 */ /* 0x000e220000000800 */
[----:B------:R-:W-:Y:S01]  /*91e0*/  FFMA.FTZ R224, R50, R224, R65 ;  /* 0x000000e032e07223 */ /* 0x000fe20000010041 */
[----:B------:R-:W-:Y:S01]  /*91f0*/  LEA R70, R70, R55, 0x2 ;  /* 0x0000003746467211 */ /* 0x000fe200078e10ff */
[----:B------:R-:W-:Y:S01]  /*9200*/  FMUL.FTZ R221, R40, R221 ;  /* 0x000000dd28dd7220 */ /* 0x000fe20000410000 */
[----:B------:R-:W-:Y:S01]  /*9210*/  FMUL.FTZ R67, R240, UR10 ;  /* 0x0000000af0437c20 */ /* 0x000fe20008410000 */
[----:B------:R-:W-:Y:S01]  /*9220*/  FFMA.FTZ R65, R49, R218, R224 ;  /* 0x000000da31417223 */ /* 0x000fe200000100e0 */
[----:B------:R-:W-:Y:S01]  /*9230*/  FMUL.FTZ R66, R239, UR10 ;  /* 0x0000000aef427c20 */ /* 0x000fe20008410000 */
[----:B------:R-:W-:Y:S01]  /*9240*/  FFMA.FTZ R240, R233, -R80, R240 ;  /* 0x80000050e9f07223 */ /* 0x000fe200000100f0 */
[----:B------:R-:W-:Y:S01]  /*9250*/  FMUL.FTZ R67, R54, R67 ;  /* 0x0000004336437220 */ /* 0x000fe20000410000 */
[----:B------:R-:W-:Y:S01]  /*9260*/  FFMA.FTZ R220, R48, R220, R65 ;  /* 0x000000dc30dc7223 */ /* 0x000fe20000010041 */
[----:B------:R-:W-:Y:S01]  /*9270*/  FFMA.FTZ R239, R166, -R77, R239 ;  /* 0x8000004da6ef7223 */ /* 0x000fe200000100ef */
[----:B------:R-:W-:Y:S01]  /*9280*/  FMUL.FTZ R227, R182, UR10 ;  /* 0x0000000ab6e37c20 */ /* 0x000fe20008410000 */
[----:B------:R-:W-:Y:S01]  /*9290*/  BSSY B0, `(.L_x_4131) ;  /* 0x0000082000007945 */ /* 0x000fe20003800000 */
[----:B------:R-:W-:-:S02]  /*92a0*/  FFMA.FTZ R65, R47, R214, R220 ;  /* 0x000000d62f417223 */ /* 0x000fc400000100dc */
[----:B------:R-:W-:Y:S02]  /*92b0*/  FMUL.FTZ R227, R44, R227 ;  /* 0x000000e32ce37220 */ /* 0x000fe40000410000 */
[----:B------:R-:W-:-:S04]  /*92c0*/  FFMA.FTZ R216, R46, R216, R65 ;  /* 0x000000d82ed87223 */ /* 0x000fc80000010041 */
[----:B------:R-:W-:-:S04]  /*92d0*/  FFMA.FTZ R65, R45, R212, R216 ;  /* 0x000000d42d417223 */ /* 0x000fc800000100d8 */
[----:B------:R-:W-:Y:S01]  /*92e0*/  FFMA.FTZ R64, R44, R225, R65 ;  /* 0x000000e12c407223 */ /* 0x000fe20000010041 */
[----:B------:R-:W-:Y:S01]  /*92f0*/  FMUL.FTZ R225, R234, UR10 ;  /* 0x0000000aeae17c20 */ /* 0x000fe20008410000 */
[----:B------:R-:W-:Y:S02]  /*9300*/  FFMA.FTZ R234, R181, -R74, R234 ;  /* 0x8000004ab5ea7223 */ /* 0x000fe400000100ea */
[----:B------:R-:W-:Y:S01]  /*9310*/  FFMA.FTZ R65, R43, R210, R64 ;  /* 0x000000d22b417223 */ /* 0x000fe20000010040 */
[----:B------:R-:W-:-:S03]  /*9320*/  FMUL.FTZ R225, R48, R225 ;  /* 0x000000e130e17220 */ /* 0x000fc60000410000 */
[----:B------:R-:W-:Y:S01]  /*9330*/  FFMA.FTZ R64, R42, R223, R65 ;  /* 0x000000df2a407223 */ /* 0x000fe20000010041 */
[----:B------:R-:W-:Y:S01]  /*9340*/  FMUL.FTZ R65, R243, UR10 ;  /* 0x0000000af3417c20 */ /* 0x000fe20008410000 */
[----:B------:R-:W-:Y:S02]  /*9350*/  FFMA.FTZ R243, R230, -R81, R243 ;  /* 0x80000051e6f37223 */ /* 0x000fe400000100f3 */
[----:B------:R-:W-:Y:S01]  /*9360*/  FFMA.FTZ R64, R41, R208, R64 ;  /* 0x000000d029407223 */ /* 0x000fe20000010040 */
[----:B------:R-:W-:Y:S01]  /*9370*/  FMUL.FTZ R65, R0, R65 ;  /* 0x0000004100417220 */ /* 0x000fe20000410000 */
[----:B0-----:R-:W-:Y:S01]  /*9380*/  FFMA.FTZ R209, R190, R188, R209 ;  /* 0x000000bcbed17223 */ /* 0x001fe200000100d1 */
[----:B------:R-:W-:Y:S01]  /*9390*/  @!P6 LEA R190, R4, R55, 0x3 ;  /* 0x0000003704bee211 */ /* 0x000fe200078e18ff */
[----:B------:R-:W-:Y:S01]  /*93a0*/  FADD.FTZ R188, R64, R221 ;  /* 0x000000dd40bc7221 */ /* 0x000fe20000010000 */
[----:B------:R-:W-:Y:S01]  /*93b0*/  FMUL.FTZ R64, R241, UR10 ;  /* 0x0000000af1407c20 */ /* 0x000fe20008410000 */
[----:B------:R-:W-:Y:S01]  /*93c0*/  FFMA.FTZ R207, R192, R209, R207 ;  /* 0x000000d1c0cf7223 */ /* 0x000fe200000100cf */
[----:B------:R-:W-:Y:S01]  /*93d0*/  FMUL.FTZ R221, R238, UR10 ;  /* 0x0000000aeedd7c20 */ /* 0x000fe20008410000 */
[----:B------:R0:W-:Y:S01]  /*93e0*/  @!P6 STS.64 [R190+0x2610], R140 ;  /* 0x0026108cbe00e388 */ /* 0x0001e20000000a00 */
[----:B------:R-:W-:Y:S01]  /*93f0*/  FMUL.FTZ R71, R53, R64 ;  /* 0x0000004035477220 */ /* 0x000fe20000410000 */
[----:B------:R-:W-:Y:S01]  /*9400*/  FFMA.FTZ R203, R203, R207, R204 ;  /* 0x000000cfcbcb7223 */ /* 0x000fe200000100cc */
[----:B------:R-:W-:Y:S01]  /*9410*/  FMUL.FTZ R221, R52, R221 ;  /* 0x000000dd34dd7220 */ /* 0x000fe20000410000 */
[----:B------:R1:W-:Y:S01]  /*9420*/  STS [R70+0x850], R65 ;  /* 0x0008504146007388 */ /* 0x0003e20000000800 */
[----:B------:R-:W-:Y:S01]  /*9430*/  FFMA.FTZ R241, R154, -R79, R241 ;  /* 0x8000004f9af17223 */ /* 0x000fe200000100f1 */
[----:B------:R-:W-:Y:S01]  /*9440*/  FFMA.FTZ R211, R194, R203, R211 ;  /* 0x000000cbc2d37223 */ /* 0x000fe200000100d3 */
[----:B------:R-:W-:Y:S01]  /*9450*/  FFMA.FTZ R238, R171, -R78, R238 ;  /* 0x8000004eabee7223 */ /* 0x000fe200000100ee */
[----:B------:R2:W-:Y:S01]  /*9460*/  STS [R70+0x854], R67 ;  /* 0x0008544346007388 */ /* 0x0005e20000000800 */
[----:B------:R-:W-:Y:S01]  /*9470*/  IADD3 R192, -R126, UR9, -R148 ;  /* 0x000000097ec07c10 */ /* 0x000fe2000fffe994 */
[----:B------:R-:W-:Y:S01]  /*9480*/  FFMA.FTZ R205, R205, R211, R206 ;  /* 0x000000d3cdcd7223 */ /* 0x000fe200000100ce */
[----:B0-----:R-:W-:Y:S01]  /*9490*/  FMUL.FTZ R141, R51, R66 ;  /* 0x00000042338d7220 */ /* 0x001fe20000410000 */
[----:B------:R-:W-:-:S02]  /*94a0*/  FMUL.FTZ R66, R237, UR10 ;  /* 0x0000000aed427c20 */ /* 0x000fc40008410000 */
[----:B------:R-:W-:Y:S01]  /*94b0*/  FFMA.FTZ R213, R196, R205, R213 ;  /* 0x000000cdc4d57223 */ /* 0x000fe200000100d5 */
[----:B-1----:R-:W-:Y:S01]  /*94c0*/  FMUL.FTZ R65, R236, UR10 ;  /* 0x0000000aec417c20 */ /* 0x002fe20008410000 */
[----:B------:R-:W-:Y:S01]  /*94d0*/  FMUL.FTZ R140, R235, UR10 ;  /* 0x0000000aeb8c7c20 */ /* 0x000fe20008410000 */
[----:B------:R0:W-:Y:S01]  /*94e0*/  STS [R70+0x858], R71 ;  /* 0x0008584746007388 */ /* 0x0001e20000000800 */
[----:B------:R-:W-:Y:S01]  /*94f0*/  FFMA.FTZ R217, R198, R213, R217 ;  /* 0x000000d5c6d97223 */ /* 0x000fe200000100d9 */
[----:B------:R-:W-:Y:S01]  /*9500*/  FMUL.FTZ R223, R50, R65 ;  /* 0x0000004132df7220 */ /* 0x000fe20000410000 */
[----:B--2---:R-:W-:Y:S01]  /*9510*/  FMUL.FTZ R67, R49, R66 ;  /* 0x0000004231437220 */ /* 0x004fe20000410000 */
[----:B------:R-:W1:Y:S01]  /*9520*/  LDC.64 R64, c[0x0][0x368] ;  /* 0x0000da00ff407b82 */ /* 0x000e620000000a00 */
[----:B------:R-:W-:Y:S01]  /*9530*/  FFMA.FTZ R215, R200, R217, R215 ;  /* 0x000000d9c8d77223 */ /* 0x000fe200000100d7 */
[----:B------:R-:W-:Y:S01]  /*9540*/  FMUL.FTZ R66, R231, UR10 ;  /* 0x0000000ae7427c20 */ /* 0x000fe20008410000 */
[----:B------:R2:W-:Y:S01]  /*9550*/  STS [R70+0x860], R141 ;  /* 0x0008608d46007388 */ /* 0x0005e20000000800 */
[----:B------:R-:W-:Y:S01]  /*9560*/  FFMA.FTZ R236, R183, -R76, R236 ;  /* 0x8000004cb7ec7223 */ /* 0x000fe200000100ec */
[----:B------:R-:W-:Y:S01]  /*9570*/  FFMA.FTZ R219, R202, R215, R219 ;  /* 0x000000d7cadb7223 */ /* 0x000fe200000100db */
[----:B0-----:R-:W-:Y:S01]  /*9580*/  FMUL.FTZ R71, R47, R140 ;  /* 0x0000008c2f477220 */ /* 0x001fe20000410000 */
[----:B------:R0:W-:Y:S01]  /*9590*/  STS [R70+0x868], R67 ;  /* 0x0008684346007388 */ /* 0x0001e20000000800 */
[----:B------:R-:W-:Y:S01]  /*95a0*/  FMUL.FTZ R140, R189, UR10 ;  /* 0x0000000abd8c7c20 */ /* 0x000fe20008410000 */
[----:B------:R-:W-:Y:S01]  /*95b0*/  FFMA.FTZ R193, R172, R219, R193 ;  /* 0x000000dbacc17223 */ /* 0x000fe200000100c1 */
[----:B------:R-:W-:Y:S01]  /*95c0*/  FFMA.FTZ R237, R164, -R75, R237 ;  /* 0x8000004ba4ed7223 */ /* 0x000fe200000100ed */
[----:B------:R3:W-:Y:S01]  /*95d0*/  STS [R70+0x85c], R221 ;  /* 0x00085cdd46007388 */ /* 0x0007e20000000800 */
[----:B------:R-:W-:Y:S01]  /*95e0*/  FFMA.FTZ R235, R162, -R73, R235 ;  /* 0x80000049a2eb7223 */ /* 0x000fe200000100eb */
[----:B------:R-:W-:Y:S01]  /*95f0*/  FFMA.FTZ R197, R174, R193, R197 ;  /* 0x000000c1aec57223 */ /* 0x000fe200000100c5 */
[----:B--2---:R-:W-:Y:S01]  /*9600*/  FMUL.FTZ R141, R232, UR10 ;  /* 0x0000000ae88d7c20 */ /* 0x004fe20008410000 */
[----:B------:R2:W-:Y:S01]  /*9610*/  STS [R70+0x864], R223 ;  /* 0x000864df46007388 */ /* 0x0005e20000000800 */
[----:B------:R-:W-:Y:S01]  /*9620*/  FMUL.FTZ R172, R193, R75 ;  /* 0x0000004bc1ac7220 */ /* 0x000fe20000410000 */
[----:B------:R-:W-:Y:S01]  /*9630*/  FFMA.FTZ R195, R176, R197, R195 ;  /* 0x000000c5b0c37223 */ /* 0x000fe200000100c3 */
[----:B0-----:R-:W-:Y:S01]  /*9640*/  HFMA2.MMA R67, -RZ, RZ, 0, 0 ;  /* 0x00000000ff437435 */ /* 0x001fe200000001ff */
[----:B------:R-:W-:Y:S01]  /*9650*/  FMUL.FTZ R141, R46, R141 ;  /* 0x0000008d2e8d7220 */ /* 0x000fe20000410000 */
[----:B------:R-:W-:Y:S01]  /*9660*/  STS [R70+0x86c], R225 ;  /* 0x00086ce146007388 */ /* 0x000fe20000000800 */
[----:B------:R-:W-:Y:S01]  /*9670*/  FFMA.FTZ R201, R178, R195, R201 ;  /* 0x000000c3b2c97223 */ /* 0x000fe200000100c9 */
[----:B---3--:R-:W-:Y:S01]  /*9680*/  FMUL.FTZ R221, R45, R66 ;  /* 0x000000422ddd7220 */ /* 0x008fe20000410000 */
[----:B------:R-:W-:Y:S01]  /*9690*/  MOV R66, R148 ;  /* 0x0000009400427202 */ /* 0x000fe20000000f00 */
[----:B------:R0:W-:Y:S01]  /*96a0*/  STS [R70+0x874], R141 ;  /* 0x0008748d46007388 */ /* 0x0001e20000000800 */
[----:B------:R-:W-:Y:S01]  /*96b0*/  FFMA.FTZ R199, R180, R201, R199 ;  /* 0x000000c9b4c77223 */ /* 0x000fe200000100c7 */
[----:B--2---:R-:W-:Y:S01]  /*96c0*/  FMUL.FTZ R223, R43, R140 ;  /* 0x0000008c2bdf7220 */ /* 0x004fe20000410000 */
[----:B-1----:R-:W-:Y:S01]  /*96d0*/  IMAD R140, R64, UR20, RZ ;  /* 0x00000014408c7c24 */ /* 0x002fe2000f8e02ff */
[----:B------:R1:W-:Y:S01]  /*96e0*/  STS [R70+0x878], R221 ;  /* 0x000878dd46007388 */ /* 0x0003e20000000800 */
[----:B------:R-:W-:Y:S01]  /*96f0*/  FFMA.FTZ R187, R170, R199, R187 ;  /* 0x000000c7aabb7223 */ /* 0x000fe200000100bb */
[----:B------:R-:W-:-:S04]  /*9700*/  IMAD.WIDE.U32 R66, R64, UR21, R66 ;  /* 0x0000001540427c25 */ /* 0x000fc8000f8e0042 */
[----:B------:R-:W-:Y:S01]  /*9710*/  FMUL.FTZ R64, R191, UR10 ;  /* 0x0000000abf407c20 */ /* 0x000fe20008410000 */
[----:B------:R2:W-:Y:S01]  /*9720*/  STS [R70+0x870], R71 ;  /* 0x0008704746007388 */ /* 0x0005e20000000800 */
[----:B------:R-:W-:Y:S01]  /*9730*/  FFMA.FTZ R185, R168, R187, R185 ;  /* 0x000000bba8b97223 */ /* 0x000fe200000100b9 */
[----:B0-----:R-:W-:Y:S01]  /*9740*/  FMUL.FTZ R141, R186, UR10 ;  /* 0x0000000aba8d7c20 */ /* 0x001fe20008410000 */
[----:B------:R-:W-:Y:S02]  /*9750*/  IMAD R225, R65, UR21, R140 ;  /* 0x0000001541e17c24 */ /* 0x000fe4000f8e028c */
[----:B------:R-:W-:Y:S01]  /*9760*/  FMUL.FTZ R65, R41, R64 ;  /* 0x0000004029417220 */ /* 0x000fe20000410000 */
[----:B------:R-:W-:Y:S01]  /*9770*/  FMUL.FTZ R140, R185, R81 ;  /* 0x00000051b98c7220 */ /* 0x000fe20000410000 */
[----:B-1----:R-:W-:Y:S01]  /*9780*/  FMUL.FTZ R221, R40, R141 ;  /* 0x0000008d28dd7220 */ /* 0x002fe20000410000 */
[----:B------:R-:W-:Y:S01]  /*9790*/  FMUL.FTZ R141, R187, R80 ;  /* 0x00000050bb8d7220 */ /* 0x000fe20000410000 */
[----:B------:R-:W-:Y:S01]  /*97a0*/  FMUL.FTZ R168, R199, R79 ;  /* 0x0000004fc7a87220 */ /* 0x000fe20000410000 */
[----:B------:R-:W-:Y:S01]  /*97b0*/  FFMA.FTZ R64, R140, R243, RZ ;  /* 0x000000f38c407223 */ /* 0x000fe200000100ff */
[----:B------:R0:W-:Y:S01]  /*97c0*/  STS [R70+0x888], R65 ;  /* 0x0008884146007388 */ /* 0x0001e20000000800 */
[----:B--2---:R-:W-:Y:S01]  /*97d0*/  FMUL.FTZ R71, R184, UR10 ;  /* 0x0000000ab8477c20 */ /* 0x004fe20008410000 */
[----:B------:R-:W-:Y:S01]  /*97e0*/  FMUL.FTZ R170, R195, R77 ;  /* 0x0000004dc3aa7220 */ /* 0x000fe20000410000 */
[----:B------:R-:W-:Y:S01]  /*97f0*/  IADD3 R67, R67, R225, RZ ;  /* 0x000000e143437210 */ /* 0x000fe20007ffe0ff */
[----:B------:R1:W-:Y:S01]  /*9800*/  STS [R70+0x88c], R221 ;  /* 0x00088cdd46007388 */ /* 0x0003e20000000800 */
[----:B------:R-:W-:Y:S01]  /*9810*/  FMUL.FTZ R71, R42, R71 ;  /* 0x000000472a477220 */ /* 0x000fe20000410000 */
[----:B------:R-:W-:Y:S01]  /*9820*/  FMUL.FTZ R225, R219, R74 ;  /* 0x0000004adbe17220 */ /* 0x000fe20000410000 */
[----:B------:R-:W-:Y:S01]  /*9830*/  FMUL.FTZ R174, R215, R73 ;  /* 0x00000049d7ae7220 */ /* 0x000fe20000410000 */
[----:B------:R2:W-:Y:S01]  /*9840*/  STS [R70+0x880], R223 ;  /* 0x000880df46007388 */ /* 0x0005e20000000800 */
[----:B------:R-:W-:Y:S01]  /*9850*/  ISETP.GE.AND P0, PT, R192, 0x1, PT ;  /* 0x00000001c000780c */ /* 0x000fe20003f06270 */
[----:B0-----:R-:W-:Y:S01]  /*9860*/  FFMA.FTZ R65, R141, R240, R64 ;  /* 0x000000f08d417223 */ /* 0x001fe20000010040 */
[----:B------:R-:W-:Y:S01]  /*9870*/  FFMA.FTZ R232, R179, -R72, R232 ;  /* 0x80000048b3e87223 */ /* 0x000fe200000100e8 */
[----:B------:R0:W-:Y:S01]  /*9880*/  STS [R70+0x884], R71 ;  /* 0x0008844746007388 */ /* 0x0001e20000000800 */
[----:B------:R-:W-:Y:S01]  /*9890*/  FFMA.FTZ R231, R160, -R63, R231 ;  /* 0x8000003fa0e77223 */ /* 0x000fe200000100e7 */
[----:B-1----:R-:W-:Y:S01]  /*98a0*/  FMUL.FTZ R221, R201, R78 ;  /* 0x0000004ec9dd7220 */ /* 0x002fe20000410000 */
[----:B------:R-:W-:Y:S01]  /*98b0*/  FFMA.FTZ R64, R168, R241, R65 ;  /* 0x000000f1a8407223 */ /* 0x000fe20000010041 */
[----:B------:R1:W-:Y:S01]  /*98c0*/  STS [R70+0x87c], R227 ;  /* 0x00087ce346007388 */ /* 0x0003e20000000800 */
[----:B------:R-:W-:Y:S01]  /*98d0*/  FMUL.FTZ R176, R213, R63 ;  /* 0x0000003fd5b07220 */ /* 0x000fe20000410000 */
[----:B--2---:R-:W-:Y:S01]  /*98e0*/  FMUL.FTZ R223, R197, R76 ;  /* 0x0000004cc5df7220 */ /* 0x004fe20000410000 */
[----:B------:R-:W-:Y:S01]  /*98f0*/  FFMA.FTZ R65, R221, R238, R64 ;  /* 0x000000eedd417223 */ /* 0x000fe20000010040 */
[----:B------:R-:W-:-:S03]  /*9900*/  IMAD R64, R68, UR30, RZ ;  /* 0x0000001e44407c24 */ /* 0x000fc6000f8e02ff */
[----:B------:R-:W-:Y:S01]  /*9910*/  FFMA.FTZ R68, R170, R239, R65 ;  /* 0x000000efaa447223 */ /* 0x000fe20000010041 */
[C---:B0-----:R-:W-:Y:S02]  /*9920*/  IMAD R71, R169.reuse, UR31, R64 ;  /* 0x0000001fa9477c24 */ /* 0x041fe4000f8e0240 */
[----:B------:R-:W-:-:S04]  /*9930*/  IMAD.WIDE.U32 R64, R169, UR30, R66 ;  /* 0x0000001ea9407c25 */ /* 0x000fc8000f8e0042 */
[----:B------:R-:W-:Y:S01]  /*9940*/  FFMA.FTZ R67, R223, R236, R68 ;  /* 0x000000ecdf437223 */ /* 0x000fe20000010044 */
[----:B-1----:R-:W-:-:S03]  /*9950*/  FMUL.FTZ R227, R217, R72 ;  /* 0x00000048d9e37220 */ /* 0x002fc60000410000 */
[----:B------:R-:W-:Y:S01]  /*9960*/  FFMA.FTZ R66, R172, R237, R67 ;  /* 0x000000edac427223 */ /* 0x000fe20000010043 */
[----:B------:R-:W-:Y:S01]  /*9970*/  IADD3 R190, R65, R71, RZ ;  /* 0x0000004741be7210 */ /* 0x000fe20007ffe0ff */
[----:B------:R-:W-:Y:S01]  /*9980*/  BAR.SYNC.DEFER_BLOCKING 0x0 ;  /* 0x0000000000007b1d */ /* 0x000fe20000010000 */
[----:B------:R-:W-:Y:S01]  /*9990*/  IADD3 R68, P1, R126, R64, RZ ;  /* 0x000000407e447210 */ /* 0x000fe20007f3e0ff */
[----:B------:R-:W-:-:S03]  /*99a0*/  FFMA.FTZ R67, R225, R234, R66 ;  /* 0x000000eae1437223 */ /* 0x000fc60000010042 */
[----:B------:R-:W-:Y:S01]  /*99b0*/  IADD3.X R69, R69, R190, RZ, P1, !PT ;  /* 0x000000be45457210 */ /* 0x000fe20000ffe4ff */
[----:B------:R-:W-:Y:S02]  /*99c0*/  FFMA.FTZ R70, R174, R235, R67 ;  /* 0x000000ebae467223 */ /* 0x000fe40000010043 */
[----:B------:R-:W0:Y:S02]  /*99d0*/  LDC.64 R66, c[0x0][0x380] ;  /* 0x0000e000ff427b82 */ /* 0x000e240000000a00 */
[----:B------:R-:W-:Y:S01]  /*99e0*/  FFMA.FTZ R229, R227, R232, R70 ;  /* 0x000000e8e3e57223 */ /* 0x000fe20000010046 */
[----:B------:R-:W-:Y:S06]  /*99f0*/  @!P0 BRA `(.L_x_4132) ;  /* 0x00000000002c8947 */ /* 0x000fec0003800000 */
[----:B------:R-:W-:Y:S01]  /*9a00*/  LEA.HI.SX32 R70, R148, R148, 0x1b ;  /* 0x0000009494467211 */ /* 0x000fe200078fdaff */
[----:B0-----:R-:W-:Y:S01]  /*9a10*/  IMAD.WIDE.U32 R68, R4, R66, R68 ;  /* 0x0000004204447225 */ /* 0x001fe200078e0044 */
[----:B------:R-:W-:Y:S02]  /*9a20*/  SHF.R.S32.HI R71, RZ, 0x1f, R4 ;  /* 0x0000001fff477819 */ /* 0x000fe40000011404 */
[----:B------:R-:W-:-:S03]  /*9a30*/  LEA R178, R70, R55, 0x2 ;  /* 0x0000003746b27211 */ /* 0x000fc600078e10ff */
[----:B------:R-:W-:Y:S02]  /*9a40*/  IMAD R70, R71, R66, RZ ;  /* 0x0000004247467224 */ /* 0x000fe400078e02ff */
[----:B------:R-:W0:Y:S02]  /*9a50*/  LDS R247, [R178+0x850] ;  /* 0x00085000b2f77984 */ /* 0x000e240000000800 */
[----:B------:R-:W-:Y:S01]  /*9a60*/  IMAD R71, R4, R67, R70 ;  /* 0x0000004304477224 */ /* 0x000fe200078e0246 */
[----:B------:R-:W-:-:S04]  /*9a70*/  LEA R70, P0, R68, UR22, 0x2 ;  /* 0x0000001644467c11 */ /* 0x000fc8000f8010ff */
[----:B------:R-:W-:-:S04]  /*9a80*/  IADD3 R71, R69, R71, RZ ;  /* 0x0000004745477210 */ /* 0x000fc80007ffe0ff */
[----:B------:R-:W-:-:S05]  /*9a90*/  LEA.HI.X R71, R68, UR23, R71, 0x2, P0 ;  /* 0x0000001744477c11 */ /* 0x000fca00080f1447 */
[----:B0-----:R1:W-:Y:S02]  /*9aa0*/  REDG.E.ADD.F32.FTZ.RN.STRONG.GPU desc[UR16][R70.64], R247 ;  /* 0x000000f7460079a6 */ /* 0x0013e4000c10f390 */
.L_x_4132:
[----:B------:R-:W-:Y:S05]  /*9ab0*/  BSYNC B0 ;  /* 0x0000000000007941 */ /* 0x000fea0003800000 */
.L_x_4131:
[-C--:B------:R-:W-:Y:S01]  /*9ac0*/  FFMA.FTZ R182, R177, -R62.reuse, R182 ;  /* 0x8000003eb1b67223 */ /* 0x080fe200000100b6 */
[----:B-1----:R-:W-:Y:S01]  /*9ad0*/  FMUL.FTZ R71, R205, R62 ;  /* 0x0000003ecd477220 */ /* 0x002fe20000410000 */
[----:B------:R-:W-:Y:S01]  /*9ae0*/  FFMA.FTZ R68, R176, R231, R229 ;  /* 0x000000e7b0447223 */ /* 0x000fe200000100e5 */
[----:B------:R-:W-:Y:S01]  /*9af0*/  USHF.L.U64.HI UR10, UR7, 0x2, UR8 ;  /* 0x00000002070a7899 */ /* 0x000fe20008010208 */
[-C--:B------:R-:W-:Y:S01]  /*9b00*/  FFMA.FTZ R189, R158, -R61.reuse, R189 ;  /* 0x8000003d9ebd7223 */ /* 0x080fe200000100bd */
[----:B------:R-:W-:Y:S01]  /*9b10*/  FMUL.FTZ R178, R211, R61 ;  /* 0x0000003dd3b27220 */ /* 0x000fe20000410000 */
[----:B------:R-:W-:Y:S01]  /*9b20*/  FFMA.FTZ R65, R71, R182, R68 ;  /* 0x000000b647417223 */ /* 0x000fe20000010044 */
[----:B------:R-:W-:Y:S01]  /*9b30*/  FFMA.FTZ R229, R156, -R59, R191 ;  /* 0x8000003b9ce57223 */ /* 0x000fe200000100bf */
[----:B------:R-:W-:Y:S01]  /*9b40*/  USHF.L.U32 UR11, UR7, 0x2, URZ ;  /* 0x00000002070b7899 */ /* 0x000fe2000800063f */
[-C--:B------:R-:W-:Y:S01]  /*9b50*/  FFMA.FTZ R184, R175, -R60.reuse, R184 ;  /* 0x8000003cafb87223 */ /* 0x080fe200000100b8 */
[----:B------:R-:W-:Y:S01]  /*9b60*/  FMUL.FTZ R191, R203, R60 ;  /* 0x0000003ccbbf7220 */ /* 0x000fe20000410000 */
[----:B------:R-:W-:Y:S01]  /*9b70*/  FFMA.FTZ R68, R178, R189, R65 ;  /* 0x000000bdb2447223 */ /* 0x000fe20000010041 */
[----:B0-----:R-:W-:-:S02]  /*9b80*/  IMAD R194, R66, UR10, RZ ;  /* 0x0000000a42c27c24 */ /* 0x001fc4000f8e02ff */
[-C--:B------:R-:W-:Y:S01]  /*9b90*/  FFMA.FTZ R186, R173, -R58.reuse, R186 ;  /* 0x8000003aadba7223 */ /* 0x080fe200000100ba */
[----:B------:R-:W-:Y:S01]  /*9ba0*/  FMUL.FTZ R247, R209, R58 ;  /* 0x0000003ad1f77220 */ /* 0x000fe20000410000 */
[----:B------:R-:W-:Y:S01]  /*9bb0*/  FFMA.FTZ R65, R191, R184, R68 ;  /* 0x000000b8bf417223 */ /* 0x000fe20000010044 */
[----:B------:R-:W-:Y:S01]  /*9bc0*/  LEA R68, P0, R64, UR22, 0x2 ;  /* 0x0000001640447c11 */ /* 0x000fe2000f8010ff */
[----:B------:R-:W-:Y:S01]  /*9bd0*/  IMAD R196, R67, UR11, R194 ;  /* 0x0000000b43c47c24 */ /* 0x000fe2000f8e02c2 */
[----:B------:R-:W-:Y:S01]  /*9be0*/  IADD3 R67, R148, 0x40, RZ ;  /* 0x0000004094437810 */ /* 0x000fe20007ffe0ff */
[----:B------:R-:W-:Y:S01]  /*9bf0*/  FMUL.FTZ R180, R207, R59 ;  /* 0x0000003bcfb47220 */ /* 0x000fe20000410000 */
[----:B------:R-:W-:Y:S01]  /*9c00*/  LEA.HI.X R69, R64, UR23, R190, 0x2, P0 ;  /* 0x0000001740457c11 */ /* 0x000fe200080f14be */
[----:B------:R-:W-:Y:S01]  /*9c10*/  FMUL.FTZ R70, R247, R186 ;  /* 0x000000baf7467220 */ /* 0x000fe20000410000 */
[----:B------:R-:W-:Y:S01]  /*9c20*/  LEA.HI.SX32 R190, R67, R148, 0x1b ;  /* 0x0000009443be7211 */ /* 0x000fe200078fdaff */
[----:B------:R-:W-:Y:S01]  /*9c30*/  FFMA.FTZ R65, R180, R229, R65 ;  /* 0x000000e5b4417223 */ /* 0x000fe20000010041 */
[----:B------:R-:W-:Y:S01]  /*9c40*/  LEA R64, P0, R57, R68, 0x2 ;  /* 0x0000004439407211 */ /* 0x000fe200078010ff */
[----:B------:R-:W-:Y:S01]  /*9c50*/  UIADD3 UR10, UR6, -UR32, URZ ;  /* 0x80000020060a7290 */ /* 0x000fe2000fffe03f */
[----:B------:R-:W-:Y:S01]  /*9c60*/  LEA R67, R190, R55, 0x2 ;  /* 0x00000037be437211 */ /* 0x000fe200078e10ff */
[----:B------:R-:W-:Y:S01]  /*9c70*/  FADD.FTZ R70, R65, R70 ;  /* 0x0000004641467221 */ /* 0x000fe20000010000 */
[----:B------:R-:W-:Y:S01]  /*9c80*/  LEA.HI.X R65, R57, R69, R56, 0x2, P0 ;  /* 0x0000004539417211 */ /* 0x000fe200000f1438 */
[----:B------:R-:W-:Y:S01]  /*9c90*/  UIMAD UR10, UR10, -0x400, URZ ;  /* 0xfffffc000a0a78a4 */ /* 0x000fe2000f8e023f */
[----:B------:R-:W-:Y:S01]  /*9ca0*/  ISETP.GE.AND P0, PT, R192, 0x41, PT ;  /* 0x00000041c000780c */ /* 0x000fe20003f06270 */
[----:B------:R-:W-:Y:S01]  /*9cb0*/  BSSY B0, `(.L_x_4133) ;  /* 0x0000011000007945 */ /* 0x000fe20003800000 */
[----:B------:R-:W0:Y:S01]  /*9cc0*/  LDS R67, [R67+0x950] ;  /* 0x0009500043437984 */ /* 0x000e220000000800 */
[----:B------:R-:W-:Y:S01]  /*9cd0*/  IADD3 R249, R148, 0x80, RZ ;  /* 0x0000008094f97810 */ /* 0x000fe20007ffe0ff */
[----:B------:R-:W-:Y:S01]  /*9ce0*/  IMAD.WIDE.U32 R64, R66, UR11, R64 ;  /* 0x0000000b42407c25 */ /* 0x000fe2000f8e0040 */
[----:B------:R-:W-:-:S02]  /*9cf0*/  IADD3 R251, R148, 0xc0, RZ ;  /* 0x000000c094fb7810 */ /* 0x000fc40007ffe0ff */
[-C--:B------:R-:W-:Y:S02]  /*9d00*/  LEA.HI.SX32 R194, R249, R148.reuse, 0x1b ;  /* 0x00000094f9c27211 */ /* 0x080fe400078fdaff */
        /* <DEDUP_REMOVED lines=11> */
.L_x_4134:
[----:B------:R-:W-:Y:S05]  /*9dc0*/  BSYNC B0 ;  /* 0x0000000000007941 */ /* 0x000fea0003800000 */
.L_x_4133:
[----:B01----:R0:W1:Y:S01]  /*9dd0*/  LDS R67, [R194+0xa50] ;  /* 0x000a5000c2437984 */ /* 0x0030620000000800 */
[----:B------:R-:W-:Y:S01]  /*9de0*/  BSSY B0, `(.L_x_4135) ;  /* 0x0000004000007945 */ /* 0x000fe20003800000 */
[----:B------:R-:W-:-:S03]  /*9df0*/  LEA R190, R190, R55, 0x2 ;  /* 0x00000037bebe7211 */ /* 0x000fc600078e10ff */
[----:B------:R-:W-:Y:S05]  /*9e00*/  @!P1 BRA `(.L_x_4136) ;  /* 0x0000000000049947 */ /* 0x000fea0003800000 */
[----:B-1----:R2:W-:Y:S02]  /*9e10*/  REDG.E.ADD.F32.FTZ.RN.STRONG.GPU desc[UR16][R64.64+-0xe00], R67 ;  /* 0xfff20043400079a6 */ /* 0x0025e4000c10f390 */
.L_x_4136:
[----:B------:R-:W-:Y:S05]  /*9e20*/  BSYNC B0 ;  /* 0x0000000000007941 */ /* 0x000fea0003800000 */
.L_x_4135:
[----:B-12---:R1:W2:Y:S01]  /*9e30*/  LDS R67, [R190+0xb50] ;  /* 0x000b5000be437984 */ /* 0x0062a20000000800 */
[----:B------:R-:W-:Y:S01]  /*9e40*/  BSSY B0, `(.L_x_4137) ;  /* 0x0000005000007945 */ /* 0x000fe20003800000 */
[C---:B------:R-:W-:Y:S02]  /*9e50*/  IADD3 R69, R148.reuse, 0x100, RZ ;  /* 0x0000010094457810 */ /* 0x040fe40007ffe0ff */
[----:B------:R-:W-:Y:S01]  /*9e60*/  IADD3 R249, R148, 0x140, RZ ;  /* 0x0000014094f97810 */ /* 0x000fe20007ffe0ff */
[----:B------:R-:W-:Y:S06]  /*9e70*/  @!P2 BRA `(.L_x_4138) ;  /* 0x000000000004a947 */ /* 0x000fec0003800000 */
[----:B--2---:R3:W-:Y:S02]  /*9e80*/  REDG.E.ADD.F32.FTZ.RN.STRONG.GPU desc[UR16][R64.64+-0xd00], R67 ;  /* 0xfff30043400079a6 */ /* 0x0047e4000c10f390 */
.L_x_4138:
[----:B------:R-:W-:Y:S05]  /*9e90*/  BSYNC B0 ;  /* 0x0000000000007941 */ /* 0x000fea0003800000 */
.L_x_4137:
        /* <DEDUP_REMOVED lines=17> */
.L_x_4140:
[----:B------:R-:W-:Y:S05]  /*9fb0*/  BSYNC B0 ;  /* 0x0000000000007941 */ /* 0x000fea0003800000 */
.L_x_4139:
[----:B-12---:R1:W2:Y:S01]  /*9fc0*/  LDS R67, [R68+0xd50] ;  /* 0x000d500044437984 */ /* 0x0062a20000000800 */
[----:B------:R-:W-:Y:S01]  /*9fd0*/  BSSY B0, `(.L_x_4141) ;  /* 0x0000005000007945 */ /* 0x000fe20003800000 */
[----:B------:R-:W-:Y:S02]  /*9fe0*/  LEA.HI.SX32 R66, R69, R148, 0x1b ;  /* 0x0000009445427211 */ /* 0x000fe400078fdaff */
[----:B------:R-:W-:Y:S01]  /*9ff0*/  LEA R190, R190, R55, 0x2 ;  /* 0x00000037bebe7211 */ /* 0x000fe200078e10ff */
[----:B------:R-:W-:Y:S06]  /*a000*/  @!P0 BRA `(.L_x_4142) ;  /* 0x0000000000048947 */ /* 0x000fec0003800000 */
[----:B--2---:R3:W-:Y:S02]  /*a010*/  REDG.E.ADD.F32.FTZ.RN.STRONG.GPU desc[UR16][R64.64+-0xb00], R67 ;  /* 0xfff50043400079a6 */ /* 0x0047e4000c10f390 */
.L_x_4142:
[----:B------:R-:W-:Y:S05]  /*a020*/  BSYNC B0 ;  /* 0x0000000000007941 */ /* 0x000fea0003800000 */
.L_x_4141:
[----:B--23--:R2:W3:Y:S01]  /*a030*/  LDS R67, [R190+0xe50] ;  /* 0x000e5000be437984 */ /* 0x00c4e20000000800 */
[----:B------:R-:W-:Y:S01]  /*a040*/  BSSY B0, `(.L_x_4143) ;  /* 0x0000006000007945 */ /* 0x000fe20003800000 */
[----:B-1----:R-:W-:Y:S02]  /*a050*/  LEA.HI.SX32 R68, R245, R148, 0x1b ;  /* 0x00000094f5447211 */ /* 0x002fe400078fdaff */
[----:B------:R-:W-:Y:S02]  /*a060*/  IADD3 R69, R148, 0x240, RZ ;  /* 0x0000024094457810 */ /* 0x000fe40007ffe0ff */
[----:B0-----:R-:W-:Y:S01]  /*a070*/  LEA R194, R66, R55, 0x2 ;  /* 0x0000003742c27211 */ /* 0x001fe200078e10ff */
[----:B------:R-:W-:Y:S06]  /*a080*/  @!P1 BRA `(.L_x_4144) ;  /* 0x0000000000049947 */ /* 0x000fec0003800000 */
[----:B---3--:R0:W-:Y:S02]  /*a090*/  REDG.E.ADD.F32.FTZ.RN.STRONG.GPU desc[UR16][R64.64+-0xa00], R67 ;  /* 0xfff60043400079a6 */ /* 0x0081e4000c10f390 */
.L_x_4144:
[----:B------:R-:W-:Y:S05]  /*a0a0*/  BSYNC B0 ;  /* 0x0000000000007941 */ /* 0x000fea0003800000 */
.L_x_4143:
[----:B0--3--:R0:W1:Y:S01]  /*a0b0*/  LDS R67, [R194+0xf50] ;  /* 0x000f5000c2437984 */ /* 0x0090620000000800 */
[----:B------:R-:W-:Y:S01]  /*a0c0*/  BSSY B0, `(.L_x_4145) ;  /* 0x0000005000007945 */ /* 0x000fe20003800000 */
[----:B------:R-:W-:Y:S02]  /*a0d0*/  LEA R68, R68, R55, 0x2 ;  /* 0x0000003744447211 */ /* 0x000fe400078e10ff */
[----:B------:R-:W-:Y:S01]  /*a0e0*/  LEA.HI.SX32 R66, R69, R148, 0x1b ;  /* 0x0000009445427211 */ /* 0x000fe200078fdaff */
[----:B------:R-:W-:Y:S06]  /*a0f0*/  @!P2 BRA `(.L_x_4146) ;  /* 0x000000000004a947 */ /* 0x000fec0003800000 */
[----:B-1----:R3:W-:Y:S02]  /*a100*/  REDG.E.ADD.F32.FTZ.RN.STRONG.GPU desc[UR16][R64.64+-0x900], R67 ;  /* 0xfff70043400079a6 */ /* 0x0027e4000c10f390 */
.L_x_4146:
[----:B------:R-:W-:Y:S05]  /*a110*/  BSYNC B0 ;  /* 0x0000000000007941 */ /* 0x000fea0003800000 */
.L_x_4145:
[----:B-1-3--:R1:W3:Y:S01]  /*a120*/  LDS R67, [R68+0x1050] ;  /* 0x0010500044437984 */ /* 0x00a2e20000000800 */
[----:B------:R-:W-:Y:S01]  /*a130*/  BSSY B0, `(.L_x_4147) ;  /* 0x0000004000007945 */ /* 0x000fe20003800000 */
[----:B------:R-:W-:-:S03]  /*a140*/  LEA R66, R66, R55, 0x2 ;  /* 0x0000003742427211 */ /* 0x000fc600078e10ff */
[----:B------:R-:W-:Y:S05]  /*a150*/  @!P3 BRA `(.L_x_4148) ;  /* 0x000000000004b947 */ /* 0x000fea0003800000 */
[----:B---3--:R4:W-:Y:S02]  /*a160*/  REDG.E.ADD.F32.FTZ.RN.STRONG.GPU desc[UR16][R64.64+-0x800], R67 ;  /* 0xfff80043400079a6 */ /* 0x0089e4000c10f390 */
.L_x_4148:
[----:B------:R-:W-:Y:S05]  /*a170*/  BSYNC B0 ;  /* 0x0000000000007941 */ /* 0x000fea0003800000 */
.L_x_4147:
[----:B---34-:R3:W4:Y:S01]  /*a180*/  LDS R67, [R66+0x1150] ;  /* 0x0011500042437984 */ /* 0x0187220000000800 */
[----:B------:R-:W-:Y:S01]  /*a190*/  BSSY B0, `(.L_x_4149) ;  /* 0x0000005000007945 */ /* 0x000fe20003800000 */
[C---:B------:R-:W-:Y:S02]  /*a1a0*/  IADD3 R69, R148.reuse, 0x280, RZ ;  /* 0x0000028094457810 */ /* 0x040fe40007ffe0ff */
[----:B------:R-:W-:Y:S01]  /*a1b0*/  IADD3 R245, R148, 0x2c0, RZ ;  /* 0x000002c094f57810 */ /* 0x000fe20007ffe0ff */
[----:B------:R-:W-:Y:S06]  /*a1c0*/  @!P4 BRA `(.L_x_4150) ;  /* 0x000000000004c947 */ /* 0x000fec0003800000 */
[----:B----4-:R4:W-:Y:S02]  /*a1d0*/  REDG.E.ADD.F32.FTZ.RN.STRONG.GPU desc[UR16][R64.64+-0x700], R67 ;  /* 0xfff90043400079a6 */ /* 0x0109e4000c10f390 */
.L_x_4150:
[----:B------:R-:W-:Y:S05]  /*a1e0*/  BSYNC B0 ;  /* 0x0000000000007941 */ /* 0x000fea0003800000 */
.L_x_4149:
[-C--:B---3--:R-:W-:Y:S01]  /*a1f0*/  LEA.HI.SX32 R66, R69, R148.reuse, 0x1b ;  /* 0x0000009445427211 */ /* 0x088fe200078fdaff */
[----:B------:R-:W-:Y:S01]  /*a200*/  BSSY B0, `(.L_x_4151) ;  /* 0x0000010000007945 */ /* 0x000fe20003800000 */
[----:B----4-:R-:W-:Y:S02]  /*a210*/  IADD3 R67, R148, 0x300, RZ ;  /* 0x0000030094437810 */ /* 0x010fe40007ffe0ff */
[----:B------:R-:W-:Y:S02]  /*a220*/  LEA R66, R66, R55, 0x2 ;  /* 0x0000003742427211 */ /* 0x000fe400078e10ff */
[-C--:B--2---:R-:W-:Y:S02]  /*a230*/  LEA.HI.SX32 R190, R67, R148.reuse, 0x1b ;  /* 0x0000009443be7211 */ /* 0x084fe400078fdaff */
[----:B------:R-:W-:Y:S01]  /*a240*/  ISETP.GE.AND P5, PT, R192, 0x281, PT ;  /* 0x00000281c000780c */ /* 0x000fe20003fa6270 */
[----:B------:R2:W3:Y:S01]  /*a250*/  LDS R67, [R66+0x1250] ;  /* 0x0012500042437984 */ /* 0x0004e20000000800 */
        /* <DEDUP_REMOVED lines=8> */
[----:B--2---:R-:W-:-:S12]  /*a2e0*/  @!P5 BRA `(.L_x_4152) ;  /* 0x000000000004d947 */ /* 0x004fd80003800000 */
[----:B---3--:R1:W-:Y:S02]  /*a2f0*/  REDG.E.ADD.F32.FTZ.RN.STRONG.GPU desc[UR16][R64.64+-0x600], R67 ;  /* 0xfffa0043400079a6 */ /* 0x0083e4000c10f390 */
.L_x_4152:
[----:B------:R-:W-:Y:S05]  /*a300*/  BSYNC B0 ;  /* 0x0000000000007941 */ /* 0x000fea0003800000 */
.L_x_4151:
[----:B-1-3--:R1:W2:Y:S01]  /*a310*/  LDS R67, [R68+0x1350] ;  /* 0x0013500044437984 */ /* 0x00a2a20000000800 */
[----:B------:R-:W-:Y:S01]  /*a320*/  BSSY B0, `(.L_x_4153) ;  /* 0x0000006000007945 */ /* 0x000fe20003800000 */
[----:B------:R-:W-:Y:S02]  /*a330*/  IADD3 R245, R148, 0x380, RZ ;  /* 0x0000038094f57810 */ /* 0x000fe40007ffe0ff */
[----:B------:R-:W-:Y:S02]  /*a340*/  LEA.HI.SX32 R66, R69, R148, 0x1b ;  /* 0x0000009445427211 */ /* 0x000fe400078fdaff */
[----:B------:R-:W-:Y:S01]  /*a350*/  LEA R190, R190, R55, 0x2 ;  /* 0x00000037bebe7211 */ /* 0x000fe200078e10ff */
[----:B------:R-:W-:Y:S06]  /*a360*/  @!P0 BRA `(.L_x_4154) ;  /* 0x0000000000048947 */ /* 0x000fec0003800000 */
[----:B--2---:R3:W-:Y:S02]  /*a370*/  REDG.E.ADD.F32.FTZ.RN.STRONG.GPU desc[UR16][R64.64+-0x500], R67 ;  /* 0xfffb0043400079a6 */ /* 0x0047e4000c10f390 */
.L_x_4154:
[----:B------:R-:W-:Y:S05]  /*a380*/  BSYNC B0 ;  /* 0x0000000000007941 */ /* 0x000fea0003800000 */
.L_x_4153:
[----:B--23--:R2:W3:Y:S01]  /*a390*/  LDS R67, [R190+0x1450] ;  /* 0x00145000be437984 */ /* 0x00c4e20000000800 */
[----:B------:R-:W-:Y:S01]  /*a3a0*/  BSSY B0, `(.L_x_4155) ;  /* 0x0000006000007945 */ /* 0x000fe20003800000 */
[----:B------:R-:W-:Y:S02]  /*a3b0*/  IADD3 R69, R148, 0x3c0, RZ ;  /* 0x000003c094457810 */ /* 0x000fe40007ffe0ff */
[----:B-1----:R-:W-:Y:S02]  /*a3c0*/  LEA.HI.SX32 R68, R245, R148, 0x1b ;  /* 0x00000094f5447211 */ /* 0x002fe400078fdaff */
[----:B------:R-:W-:Y:S01]  /*a3d0*/  LEA R192, R66, R55, 0x2 ;  /* 0x0000003742c07211 */ /* 0x000fe200078e10ff */
[----:B------:R-:W-:Y:S06]  /*a3e0*/  @!P1 BRA `(.L_x_4156) ;  /* 0x0000000000049947 */ /* 0x000fec0003800000 */
[----:B---3--:R1:W-:Y:S02]  /*a3f0*/  REDG.E.ADD.F32.FTZ.RN.STRONG.GPU desc[UR16][R64.64+-0x400], R67 ;  /* 0xfffc0043400079a6 */ /* 0x0083e4000c10f390 */
.L_x_4156:
[----:B------:R-:W-:Y:S05]  /*a400*/  BSYNC B0 ;  /* 0x0000000000007941 */ /* 0x000fea0003800000 */
.L_x_4155:
[----:B-1-3--:R1:W3:Y:S01]  /*a410*/  LDS R67, [R192+0x1550] ;  /* 0x00155000c0437984 */ /* 0x00a2e20000000800 */
[----:B------:R-:W-:Y:S01]  /*a420*/  BSSY B0, `(.L_x_4157) ;  /* 0x0000005000007945 */ /* 0x000fe20003800000 */
[----:B------:R-:W-:Y:S02]  /*a430*/  LEA.HI.SX32 R66, R69, R148, 0x1b ;  /* 0x0000009445427211 */ /* 0x000fe400078fdaff */
[----:B------:R-:W-:Y:S01]  /*a440*/  LEA R68, R68, R55, 0x2 ;  /* 0x0000003744447211 */ /* 0x000fe200078e10ff */
[----:B------:R-:W-:Y:S06]  /*a450*/  @!P2 BRA `(.L_x_4158) ;  /* 0x000000000004a947 */ /* 0x000fec0003800000 */
[----:B---3--:R4:W-:Y:S02]  /*a460*/  REDG.E.ADD.F32.FTZ.RN.STRONG.GPU desc[UR16][R64.64+-0x300], R67 ;  /* 0xfffd0043400079a6 */ /* 0x0089e4000c10f390 */
.L_x_4158:
[----:B------:R-:W-:Y:S05]  /*a470*/  BSYNC B0 ;  /* 0x0000000000007941 */ /* 0x000fea0003800000 */
.L_x_4157:
[----:B---34-:R3:W4:Y:S01]  /*a480*/  LDS R67, [R68+0x1650] ;  /* 0x0016500044437984 */ /* 0x0187220000000800 */
[----:B------:R-:W-:Y:S01]  /*a490*/  BSSY B0, `(.L_x_4159) ;  /* 0x0000004000007945 */ /* 0x000fe20003800000 */
[----:B------:R-:W-:-:S03]  /*a4a0*/  LEA R66, R66, R55, 0x2 ;  /* 0x0000003742427211 */ /* 0x000fc600078e10ff */
[----:B------:R-:W-:Y:S05]  /*a4b0*/  @!P3 BRA `(.L_x_4160) ;  /* 0x000000000004b947 */ /* 0x000fea0003800000 */
[----:B----4-:R4:W-:Y:S02]  /*a4c0*/  REDG.E.ADD.F32.FTZ.RN.STRONG.GPU desc[UR16][R64.64+-0x200], R67 ;  /* 0xfffe0043400079a6 */ /* 0x0109e4000c10f390 */
.L_x_4160:
[----:B------:R-:W-:Y:S05]  /*a4d0*/  BSYNC B0 ;  /* 0x0000000000007941 */ /* 0x000fea0003800000 */
.L_x_4159:
[----:B----4-:R4:W0:Y:S01]  /*a4e0*/  LDS R67, [R66+0x1750] ;  /* 0x0017500042437984 */ /* 0x0108220000000800 */
[----:B------:R-:W-:Y:S04]  /*a4f0*/  BSSY B0, `(.L_x_4161) ;  /* 0x0000003000007945 */ /* 0x000fe80003800000 */
[----:B------:R-:W-:Y:S05]  /*a500*/  @!P4 BRA `(.L_x_4162) ;  /* 0x000000000004c947 */ /* 0x000fea0003800000 */
[----:B0-----:R0:W-:Y:S02]  /*a510*/  REDG.E.ADD.F32.FTZ.RN.STRONG.GPU desc[UR16][R64.64+-0x100], R67 ;  /* 0xffff0043400079a6 */ /* 0x0011e4000c10f390 */
.L_x_4162:
[----:B------:R-:W-:Y:S05]  /*a520*/  BSYNC B0 ;  /* 0x0000000000007941 */ /* 0x000fea0003800000 */
.L_x_4161:
[----:B0-----:R-:W0:Y:S01]  /*a530*/  SHFL.DOWN PT, R65, R70, 0x1, 0x1f ;  /* 0x08201f0046417f89 */ /* 0x001e2200000e0000 */
[----:B------:R-:W-:Y:S01]  /*a540*/  ISETP.GT.AND P0, PT, R138, 0x1e, PT ;  /* 0x0000001e8a00780c */ /* 0x000fe20003f04270 */
[----:B------:R-:W-:Y:S01]  /*a550*/  FMUL.FTZ R64, R152, R207 ;  /* 0x000000cf98407220 */ /* 0x000fe20000410000 */
[----:B------:R-:W-:Y:S01]  /*a560*/  ISETP.NE.AND P1, PT, R138, RZ, PT ;  /* 0x000000ff8a00720c */ /* 0x000fe20003f25270 */
[----:B------:R-:W5:Y:S01]  /*a570*/  SHFL.DOWN PT, R67, R188, 0x1, 0x1f ;  /* 0x08201f00bc437f89 */ /* 0x000f6200000e0000 */
[C---:B----4-:R-:W-:Y:S01]  /*a580*/  FMUL.FTZ R66, R152.reuse, R199 ;  /* 0x000000c798427220 */ /* 0x050fe20000410000 */
[----:B------:R-:W-:Y:S01]  /*a590*/  FMUL.FTZ R229, R229, R64 ;  /* 0x00000040e5e57220 */ /* 0x000fe20000410000 */
[----:B------:R-:W-:Y:S01]  /*a5a0*/  FMUL.FTZ R64, R152, R211 ;  /* 0x000000d398407220 */ /* 0x000fe20000410000 */
[----:B------:R-:W-:Y:S01]  /*a5b0*/  BSSY B0, `(.L_x_4163) ;  /* 0x0000077000007945 */ /* 0x000fe20003800000 */
[----:B------:R-:W-:Y:S01]  /*a5c0*/  FMUL.FTZ R241, R241, R66 ;  /* 0x00000042f1f17220 */ /* 0x000fe20000410000 */
        /* <DEDUP_REMOVED lines=14> */
[----:B0-----:R-:W-:Y:S01]  /*a6b0*/  @!P0 FADD.FTZ R70, R70, R65 ;  /* 0x0000004146468221 */ /* 0x001fe20000010000 */
[----:B------:R-:W-:Y:S01]  /*a6c0*/  FFMA.FTZ R235, R162, R215, R235 ;  /* 0x000000d7a2eb7223 */ /* 0x000fe200000100eb */
[----:B------:R-:W-:Y:S01]  /*a6d0*/  FMUL.FTZ R237, R237, R64 ;  /* 0x00000040eded7220 */ /* 0x000fe20000410000 */
[----:B------:R-:W-:Y:S01]  /*a6e0*/  FMUL.FTZ R64, R152, R195 ;  /* 0x000000c398407220 */ /* 0x000fe20000410000 */
[----:B-----5:R-:W-:Y:S01]  /*a6f0*/  @!P0 FADD.FTZ R188, R188, R67 ;  /* 0x00000043bcbc8221 */ /* 0x020fe20000010000 */
[----:B------:R-:W0:Y:S01]  /*a700*/  SHFL.DOWN PT, R65, R70, 0x2, 0x1f ;  /* 0x08401f0046417f89 */ /* 0x000e2200000e0000 */
[----:B------:R-:W-:Y:S01]  /*a710*/  ISETP.GT.AND P0, PT, R138, 0x1d, PT ;  /* 0x0000001d8a00780c */ /* 0x000fe20003f04270 */
[----:B------:R-:W-:Y:S01]  /*a720*/  FMUL.FTZ R239, R239, R64 ;  /* 0x00000040efef7220 */ /* 0x000fe20000410000 */
[----:B------:R-:W-:Y:S01]  /*a730*/  FFMA.FTZ R237, R164, R193, R237 ;  /* 0x000000c1a4ed7223 */ /* 0x000fe200000100ed */
[----:B------:R-:W4:Y:S01]  /*a740*/  SHFL.DOWN PT, R67, R188, 0x2, 0x1f ;  /* 0x08401f00bc437f89 */ /* 0x000f2200000e0000 */
        /* <DEDUP_REMOVED lines=20> */
[----:B------:R-:W-:Y:S01]  /*a890*/  FMUL.FTZ R65, R152, R209 ;  /* 0x000000d198417220 */ /* 0x000fe20000410000 */
[----:B------:R-:W-:Y:S01]  /*a8a0*/  FADD.FTZ R10, R241, R10 ;  /* 0x0000000af10a7221 */ /* 0x000fe20000010000 */
[----:B----4-:R-:W-:Y:S01]  /*a8b0*/  @!P0 FADD.FTZ R188, R188, R67 ;  /* 0x00000043bcbc8221 */ /* 0x010fe20000010000 */
[----:B------:R-:W-:Y:S01]  /*a8c0*/  ISETP.GT.AND P0, PT, R138, 0x1b, PT ;  /* 0x0000001b8a00780c */ /* 0x000fe20003f04270 */
[----:B------:R-:W0:Y:S01]  /*a8d0*/  SHFL.DOWN PT, R67, R70, 0x4, 0x1f ;  /* 0x08801f0046437f89 */ /* 0x000e2200000e0000 */
[----:B------:R-:W-:Y:S01]  /*a8e0*/  FMUL.FTZ R186, R186, R65 ;  /* 0x00000041baba7220 */ /* 0x000fe20000410000 */
[----:B------:R-:W-:-:S02]  /*a8f0*/  FMUL.FTZ R65, R152, R203 ;  /* 0x000000cb98417220 */ /* 0x000fc40000410000 */
[----:B------:R-:W4:Y:S01]  /*a900*/  SHFL.DOWN PT, R69, R188, 0x4, 0x1f ;  /* 0x08801f00bc457f89 */ /* 0x000f2200000e0000 */
[----:B------:R-:W-:Y:S01]  /*a910*/  FFMA.FTZ R186, R173, R209, R186 ;  /* 0x000000d1adba7223 */ /* 0x000fe200000100ba */
[----:B------:R-:W-:Y:S01]  /*a920*/  FMUL.FTZ R184, R184, R65 ;  /* 0x00000041b8b87220 */ /* 0x000fe20000410000 */
[----:B------:R-:W-:Y:S02]  /*a930*/  FMUL.FTZ R65, R152, R205 ;  /* 0x000000cd98417220 */ /* 0x000fe40000410000 */
[----:B------:R-:W-:Y:S01]  /*a940*/  FADD.FTZ R23, R186, R23 ;  /* 0x00000017ba177221 */ /* 0x000fe20000010000 */
[----:B------:R-:W-:Y:S01]  /*a950*/  FFMA.FTZ R184, R175, R203, R184 ;  /* 0x000000cbafb87223 */ /* 0x000fe200000100b8 */
[----:B------:R-:W-:Y:S01]  /*a960*/  FMUL.FTZ R182, R182, R65 ;  /* 0x00000041b6b67220 */ /* 0x000fe20000410000 */
[----:B------:R-:W-:Y:S02]  /*a970*/  FMUL.FTZ R65, R152, R217 ;  /* 0x000000d998417220 */ /* 0x000fe40000410000 */
[----:B------:R-:W-:Y:S01]  /*a980*/  FADD.FTZ R21, R184, R21 ;  /* 0x00000015b8157221 */ /* 0x000fe20000010000 */
[----:B------:R-:W-:Y:S01]  /*a990*/  FFMA.FTZ R182, R177, R205, R182 ;  /* 0x000000cdb1b67223 */ /* 0x000fe200000100b6 */
[----:B------:R-:W-:Y:S01]  /*a9a0*/  FMUL.FTZ R232, R232, R65 ;  /* 0x00000041e8e87220 */ /* 0x000fe20000410000 */
[----:B------:R-:W-:-:S02]  /*a9b0*/  FMUL.FTZ R65, R152, R219 ;  /* 0x000000db98417220 */ /* 0x000fc40000410000 */
[----:B------:R-:W-:Y:S01]  /*a9c0*/  FADD.FTZ R19, R182, R19 ;  /* 0x00000013b6137221 */ /* 0x000fe20000010000 */
[----:B------:R-:W-:Y:S01]  /*a9d0*/  FFMA.FTZ R232, R179, R217, R232 ;  /* 0x000000d9b3e87223 */ /* 0x000fe200000100e8 */
[----:B------:R-:W-:Y:S01]  /*a9e0*/  FMUL.FTZ R234, R234, R65 ;  /* 0x00000041eaea7220 */ /* 0x000fe20000410000 */
[----:B------:R-:W-:Y:S01]  /*a9f0*/  FMUL.FTZ R65, R152, R197 ;  /* 0x000000c598417220 */ /* 0x000fe20000410000 */
[----:B0-----:R-:W-:Y:S02]  /*aa00*/  @!P0 FADD.FTZ R70, R70, R67 ;  /* 0x0000004346468221 */ /* 0x001fe40000010000 */
[----:B------:R-:W-:Y:S01]  /*aa10*/  FFMA.FTZ R234, R181, R219, R234 ;  /* 0x000000dbb5ea7223 */ /* 0x000fe200000100ea */
[----:B------:R-:W-:Y:S01]  /*aa20*/  FMUL.FTZ R236, R236, R65 ;  /* 0x00000041ecec7220 */ /* 0x000fe20000410000 */
[----:B------:R-:W-:Y:S01]  /*aa30*/  FADD.FTZ R17, R232, R17 ;  /* 0x00000011e8117221 */ /* 0x000fe20000010000 */
[----:B----4-:R-:W-:Y:S01]  /*aa40*/  @!P0 FADD.FTZ R188, R188, R69 ;  /* 0x00000045bcbc8221 */ /* 0x010fe20000010000 */
[----:B------:R-:W0:Y:S01]  /*aa50*/  SHFL.DOWN PT, R67, R70, 0x8, 0x1f ;  /* 0x09001f0046437f89 */ /* 0x000e2200000e0000 */
[----:B------:R-:W-:Y:S01]  /*aa60*/  ISETP.GT.AND P0, PT, R138, 0x17, PT ;  /* 0x000000178a00780c */ /* 0x000fe20003f04270 */
[----:B------:R-:W-:Y:S01]  /*aa70*/  FFMA.FTZ R236, R183, R197, R236 ;  /* 0x000000c5b7ec7223 */ /* 0x000fe200000100ec */
[----:B------:R-:W-:Y:S01]  /*aa80*/  FADD.FTZ R15, R234, R15 ;  /* 0x0000000fea0f7221 */ /* 0x000fe20000010000 */
[----:B------:R-:W4:Y:S02]  /*aa90*/  SHFL.DOWN PT, R69, R188, 0x8, 0x1f ;  /* 0x09001f00bc457f89 */ /* 0x000f2400000e0000 */
[----:B------:R-:W-:-:S08]  /*aaa0*/  FADD.FTZ R13, R236, R13 ;  /* 0x0000000dec0d7221 */ /* 0x000fd00000010000 */
[----:B0-----:R-:W-:Y:S01]  /*aab0*/  @!P0 FADD.FTZ R70, R70, R67 ;  /* 0x0000004346468221 */ /* 0x001fe20000010000 */
[----:B----4-:R-:W-:-:S04]  /*aac0*/  @!P0 FADD.FTZ R188, R188, R69 ;  /* 0x00000045bcbc8221 */ /* 0x010fc80000010000 */
[----:B------:R-:W0:Y:S01]  /*aad0*/  SHFL.DOWN PT, R67, R70, 0x10, 0x1f ;  /* 0x0a001f0046437f89 */ /* 0x000e2200000e0000 */
[----:B------:R-:W-:-:S03]  /*aae0*/  ISETP.GT.AND P0, PT, R138, 0xf, PT ;  /* 0x0000000f8a00780c */ /* 0x000fc60003f04270 */
[----:B------:R-:W4:Y:S10]  /*aaf0*/  SHFL.DOWN PT, R69, R188, 0x10, 0x1f ;  /* 0x0a001f00bc457f89 */ /* 0x000f3400000e0000 */
[----:B0-----:R-:W-:Y:S01]  /*ab00*/  @!P0 FADD.FTZ R70, R70, R67 ;  /* 0x0000004346468221 */ /* 0x001fe20000010000 */
[----:B------:R-:W-:Y:S01]  /*ab10*/  FMUL.FTZ R67, R152, R201 ;  /* 0x000000c998437220 */ /* 0x000fe20000410000 */
[----:B----4-:R-:W-:-:S03]  /*ab20*/  @!P0 FADD.FTZ R188, R188, R69 ;  /* 0x00000045bcbc8221 */ /* 0x010fc60000010000 */
[----:B------:R-:W-:Y:S01]  /*ab30*/  FMUL.FTZ R238, R238, R67 ;  /* 0x00000043eeee7220 */ /* 0x000fe20000410000 */
[C---:B------:R-:W-:Y:S01]  /*ab40*/  FMUL.FTZ R67, R152.reuse, R187 ;  /* 0x000000bb98437220 */ /* 0x040fe20000410000 */
[----:B------:R-:W-:Y:S01]  /*ab50*/  FMUL.FTZ R152, R152, R185 ;  /* 0x000000b998987220 */ /* 0x000fe20000410000 */
[----:B------:R-:W-:Y:S01]  /*ab60*/  MOV R64, R70 ;  /* 0x0000004600407202 */ /* 0x000fe20000000f00 */
[----:B------:R-:W-:Y:S01]  /*ab70*/  FFMA.FTZ R238, R171, R201, R238 ;  /* 0x000000c9abee7223 */ /* 0x000fe200000100ee */
[----:B------:R-:W-:Y:S01]  /*ab80*/  MOV R65, R188 ;  /* 0x000000bc00417202 */ /* 0x000fe20000000f00 */
[----:B------:R-:W-:Y:S01]  /*ab90*/  FMUL.FTZ R240, R240, R67 ;  /* 0x00000043f0f07220 */ /* 0x000fe20000410000 */
[----:B------:R-:W-:Y:S01]  /*aba0*/  FMUL.FTZ R243, R243, R152 ;  /* 0x00000098f3f37220 */ /* 0x000fe20000410000 */
[----:B------:R-:W-:Y:S02]  /*abb0*/  FADD.FTZ R11, R238, R11 ;  /* 0x0000000bee0b7221 */ /* 0x000fe40000010000 */
[----:B------:R0:W-:Y:S01]  /*abc0*/  @!P1 STS.64 [R134+0x18d8], R64 ;  /* 0x0018d84086009388 */ /* 0x0001e20000000a00 */
[----:B------:R-:W-:Y:S01]  /*abd0*/  FFMA.FTZ R240, R233, R187, R240 ;  /* 0x000000bbe9f07223 */ /* 0x000fe200000100f0 */
[----:B------:R-:W-:-:S03]  /*abe0*/  FFMA.FTZ R243, R230, R185, R243 ;  /* 0x000000b9e6f37223 */ /* 0x000fc600000100f3 */
[----:B------:R-:W-:Y:S01]  /*abf0*/  FADD.FTZ R9, R240, R9 ;  /* 0x00000009f0097221 */ /* 0x000fe20000010000 */
[----:B------:R-:W-:Y:S01]  /*ac00*/  FADD.FTZ R8, R243, R8 ;  /* 0x00000008f3087221 */ /* 0x000fe20000010000 */
[----:B------:R-:W-:Y:S06]  /*ac10*/  BAR.SYNC.DEFER_BLOCKING 0x0 ;  /* 0x0000000000007b1d */ /* 0x000fec0000010000 */
[----:B------:R-:W-:Y:S05]  /*ac20*/  @P6 BRA `(.L_x_4164) ;  /* 0x00000000003c6947 */ /* 0x000fea0003800000 */
[----:B------:R-:W4:Y:S01]  /*ac30*/  S2UR UR11, SR_CgaCtaId ;  /* 0x00000000000b79c3 */ /* 0x000f220000008800 */
[----:B------:R-:W-:Y:S01]  /*ac40*/  UMOV UR10, 0x400 ;  /* 0x00000400000a7882 */ /* 0x000fe20000000000 */
[----:B------:R-:W-:Y:S01]  /*ac50*/  ISETP.NE.AND P0, PT, R115, UR32, PT ;  /* 0x0000002073007c0c */ /* 0x000fe2000bf05270 */
[----:B----4-:R-:W-:-:S06]  /*ac60*/  ULEA UR10, UR11, UR10, 0x18 ;  /* 0x0000000a0b0a7291 */ /* 0x010fcc000f8ec03f */
[----:B------:R-:W-:-:S04]  /*ac70*/  MOV R55, UR10 ;  /* 0x0000000a00377c02 */ /* 0x000fc80008000f00 */
[----:B------:R-:W-:Y:S01]  /*ac80*/  LEA R70, R4, R55, 0x2 ;  /* 0x0000003704467211 */ /* 0x000fe200078e10ff */
[----:B------:R-:W0:Y:S04]  /*ac90*/  LDS.64 R66, [R55+0x18e0] ;  /* 0x0018e00037427984 */ /* 0x000e280000000a00 */
[----:B---3--:R-:W3:Y:S04]  /*aca0*/  @P0 LDS R68, [R70+0x3210] ;  /* 0x0032100046440984 */ /* 0x008ee80000000800 */
[----:B------:R-:W4:Y:S01]  /*acb0*/  @P0 LDS R69, [R70+0x2e10] ;  /* 0x002e100046450984 */ /* 0x000f220000000800 */
[----:B0-----:R-:W-:Y:S01]  /*acc0*/  FADD.FTZ R65, R65, R67 ;  /* 0x0000004341417221 */ /* 0x001fe20000010000 */
[----:B------:R-:W-:-:S03]  /*acd0*/  FADD.FTZ R64, R64, R66 ;  /* 0x0000004240407221 */ /* 0x000fc60000010000 */
[----:B---3--:R-:W-:Y:S01]  /*ace0*/  @P0 FADD.FTZ R65, R65, R68 ;  /* 0x0000004441410221 */ /* 0x008fe20000010000 */
[----:B----4-:R-:W-:-:S04]  /*acf0*/  @P0 FADD.FTZ R64, R64, R69 ;  /* 0x0000004540400221 */ /* 0x010fc80000010000 */
[----:B------:R4:W-:Y:S04]  /*ad00*/  STS [R70+0x3210], R65 ;  /* 0x0032104146007388 */ /* 0x0009e80000000800 */
[----:B------:R4:W-:Y:S02]  /*ad10*/  STS [R70+0x2e10], R64 ;  /* 0x002e104046007388 */ /* 0x0009e40000000800 */
.L_x_4164:
[----:B------:R-:W-:Y:S05]  /*ad20*/  BSYNC B0 ;  /* 0x0000000000007941 */ /* 0x000fea0003800000 */
.L_x_4163:
[----:B------:R-:W-:Y:S01]  /*ad30*/  IADD3 R4, R4, 0x1, RZ ;  /* 0x0000000104047810 */ /* 0x000fe20007ffe0ff */
[----:B------:R-:W-:-:S03]  /*ad40*/  UIADD3 UR7, UP0, UR7, 0x1, URZ ;  /* 0x0000000107077890 */ /* 0x000fc6000ff1e03f */
[----:B------:R-:W-:Y:S01]  /*ad50*/  ISETP.GE.AND P0, PT, R4, UR33, PT ;  /* 0x0000002104007c0c */ /* 0x000fe2000bf06270 */
[----:B------:R-:W-:-:S12]  /*ad60*/  UIADD3.X UR8, URZ, UR8, URZ, UP0, !UPT ;  /* 0x000000083f087290 */ /* 0x000fd800087fe43f */
[----:B------:R-:W-:Y:S05]  /*ad70*/  @!P0 BRA `(.L_x_4165) ;  /* 0xffffffc400c08947 */ /* 0x000fea000383ffff */
.L_x_4121:
[----:B------:R-:W-:Y:S01]  /*ad80*/  BAR.SYNC.DEFER_BLOCKING 0x0 ;  /* 0x0000000000007b1d */ /* 0x000fe20000010000 */
[----:B------:R-:W-:Y:S02]  /*ad90*/  IADD3 R126, -R126, UR9, RZ ;  /* 0x000000097e7e7c10 */ /* 0x000fe4000fffe1ff */
[C---:B------:R-:W-:Y:S02]  /*ada0*/  LEA R2, P0, R118.reuse, UR14, 0x1 ;  /* 0x0000000e76027c11 */ /* 0x040fe4000f8008ff */
[-C--:B------:R-:W-:Y:S02]  /*adb0*/  ISETP.GE.AND P1, PT, R118, R126.reuse, PT ;  /* 0x0000007e7600720c */ /* 0x080fe40003f26270 */
[-C--:B------:R-:W-:Y:S02]  /*adc0*/  ISETP.GE.AND P2, PT, R163, R126.reuse, PT ;  /* 0x0000007ea300720c */ /* 0x080fe40003f46270 */
[-C--:B------:R-:W-:Y:S02]  /*add0*/  ISETP.GE.AND P3, PT, R161, R126.reuse, PT ;  /* 0x0000007ea100720c */ /* 0x080fe40003f66270 */
[----:B------:R-:W-:-:S02]  /*ade0*/  ISETP.GE.AND P4, PT, R159, R126, PT ;  /* 0x0000007e9f00720c */ /* 0x000fc40003f86270 */
[----:B------:R-:W-:Y:S02]  /*adf0*/  PRMT R5, RZ, 0x7610, R5 ;  /* 0x00007610ff057816 */ /* 0x000fe40000000005 */
[----:B------:R-:W-:Y:S02]  /*ae00*/  PRMT R0, RZ, 0x7610, R0 ;  /* 0x00007610ff007816 */ /* 0x000fe40000000000 */
[----:B------:R-:W-:Y:S02]  /*ae10*/  LEA.HI.X R3, R118, UR15, R119, 0x1, P0 ;  /* 0x0000000f76037c11 */ /* 0x000fe400080f0c77 */
[----:B------:R-:W-:Y:S02]  /*ae20*/  PRMT R7, RZ, 0x7610, R7 ;  /* 0x00007610ff077816 */ /* 0x000fe40000000007 */
[----:B------:R-:W-:Y:S02]  /*ae30*/  PRMT R4, RZ, 0x7610, R4 ;  /* 0x00007610ff047816 */ /* 0x000fe40000000004 */
[-C--:B------:R-:W-:Y:S01]  /*ae40*/  ISETP.GE.AND P5, PT, R157, R126.reuse, PT ;  /* 0x0000007e9d00720c */ /* 0x080fe20003fa6270 */
[----:B------:R-:W5:Y:S01]  /*ae50*/  @!P1 LDG.E.U16 R5, desc[UR16][R2.64] ;  /* 0x0000001002059981 */ /* 0x000f62000c1e1500 */
[----:B------:R-:W-:-:S02]  /*ae60*/  ISETP.GE.AND P0, PT, R155, R126, PT ;  /* 0x0000007e9b00720c */ /* 0x000fc40003f06270 */
[-C--:B------:R-:W-:Y:S01]  /*ae70*/  ISETP.GE.AND P1, PT, R153, R126.reuse, PT ;  /* 0x0000007e9900720c */ /* 0x080fe20003f26270 */
[----:B------:R-:W2:Y:S01]  /*ae80*/  @!P2 LDG.E.U16 R0, desc[UR16][R2.64+0x40] ;  /* 0x000040100200a981 */ /* 0x000ea2000c1e1500 */
[-C--:B------:R-:W-:Y:S02]  /*ae90*/  ISETP.GE.AND P2, PT, R151, R126.reuse, PT ;  /* 0x0000007e9700720c */ /* 0x080fe40003f46270 */
[----:B------:R-:W-:Y:S01]  /*aea0*/  PRMT R41, RZ, 0x7610, R41 ;  /* 0x00007610ff297816 */ /* 0x000fe20000000029 */
[----:B------:R-:W3:Y:S01]  /*aeb0*/  @!P3 LDG.E.U16 R7, desc[UR16][R2.64+0x80] ;  /* 0x000080100207b981 */ /* 0x000ee2000c1e1500 */
        /* <DEDUP_REMOVED lines=10> */
[-C--:B------:R-:W-:Y:S01]  /*af60*/  ISETP.GE.AND P5, PT, R145, R126.reuse, PT ;  /* 0x0000007e9100720c */ /* 0x080fe20003fa6270 */
[----:B------:R-:W4:Y:S01]  /*af70*/  @!P1 LDG.E.U16 R43, desc[UR16][R2.64+0x180] ;  /* 0x00018010022b9981 */ /* 0x000f22000c1e1500 */
[----:B------:R-:W-:-:S02]  /*af80*/  ISETP.GE.AND P0, PT, R143, R126, PT ;  /* 0x0000007e8f00720c */ /* 0x000fc40003f06270 */
[-C--:B------:R-:W-:Y:S01]  /*af90*/  ISETP.GE.AND P1, PT, R139, R126.reuse, PT ;  /* 0x0000007e8b00720c */ /* 0x080fe20003f26270 */
        /* <DEDUP_REMOVED lines=17> */
[----:B------:R-:W4:Y:S01]  /*b0b0*/  @!P4 LDG.E.U16 R50, desc[UR16][R2.64+0x3c0] ;  /* 0x0003c0100232c981 */ /* 0x000f22000c1e1500 */
[----:B------:R-:W-:-:S02]  /*b0c0*/  F2FP.F16.F32.PACK_AB R38, R38, R39 ;  /* 0x000000272626723e */ /* 0x000fc400000000ff */
[----:B------:R-:W-:Y:S01]  /*b0d0*/  F2FP.F16.F32.PACK_AB R39, R36, R37 ;  /* 0x000000252427723e */ /* 0x000fe200000000ff */
[----:B------:R-:W1:Y:S01]  /*b0e0*/  S2UR UR8, SR_CgaCtaId ;  /* 0x00000000000879c3 */ /* 0x000e620000008800 */
[----:B------:R-:W-:Y:S02]  /*b0f0*/  F2FP.F16.F32.PACK_AB R34, R34, R35 ;  /* 0x000000232222723e */ /* 0x000fe400000000ff */
[----:B------:R-:W-:Y:S02]  /*b100*/  PRMT R35, R39, 0x7632, R35 ;  /* 0x0000763227237816 */ /* 0x000fe40000000023 */
[----:B------:R-:W-:Y:S02]  /*b110*/  F2FP.F16.F32.PACK_AB R32, R32, R33 ;  /* 0x000000212020723e */ /* 0x000fe400000000ff */
[----:B------:R-:W-:Y:S02]  /*b120*/  PRMT R33, R34, 0x7632, R33 ;  /* 0x0000763222217816 */ /* 0x000fe40000000021 */
[----:B------:R-:W-:-:S02]  /*b130*/  F2FP.F16.F32.PACK_AB R30, R30, R31 ;  /* 0x0000001f1e1e723e */ /* 0x000fc400000000ff */
[----:B------:R-:W-:Y:S02]  /*b140*/  F2FP.F16.F32.PACK_AB R28, R28, R29 ;  /* 0x0000001d1c1c723e */ /* 0x000fe400000000ff */
[----:B------:R-:W-:Y:S01]  /*b150*/  PRMT R29, R30, 0x7632, R29 ;  /* 0x000076321e1d7816 */ /* 0x000fe2000000001d */
        /* <DEDUP_REMOVED lines=17> */
[----:B------:R-:W2:Y:S04]  /*b270*/  LDS.U16 R3, [R98+0x4] ;  /* 0x0000040062037984 */ /* 0x000ea80000000400 */
[----:B------:R-:W3:Y:S04]  /*b280*/  LDS.U16 R0, [R98] ;  /* 0x0000000062007984 */ /* 0x000ee80000000400 */
[----:B------:R-:W4:Y:S04]  /*b290*/  LDS.U16 R2, [R98+0x2] ;  /* 0x0000020062027984 */ /* 0x000f280000000400 */
[----:B------:R-:W5:Y:S04]  /*b2a0*/  LDS.U16 R4, [R98+0x6] ;  /* 0x0000060062047984 */ /* 0x000f680000000400 */
[----:B------:R-:W0:Y:S04]  /*b2b0*/  LDS.U16 R5, [R98+0x10] ;  /* 0x0000100062057984 */ /* 0x000e280000000400 */
[----:B------:R-:W-:Y:S04]  /*b2c0*/  LDS.U16 R37, [R98+0x1e] ;  /* 0x00001e0062257984 */ /* 0x000fe80000000400 */
[----:B------:R-:W-:Y:S01]  /*b2d0*/  LDS.U16 R36, [R98+0x1c] ;  /* 0x00001c0062247984 */ /* 0x000fe20000000400 */
[----:B--2---:R-:W-:-:S05]  /*b2e0*/  HADD2.F32 R3, -RZ, R3.H0_H0 ;  /* 0x20000003ff037230 */ /* 0x004fca0000004100 */
[----:B------:R-:W-:Y:S01]  /*b2f0*/  FADD.FTZ R42, R3, UR5 ;  /* 0x00000005032a7e21 */ /* 0x000fe20008010000 */
[----:B---3--:R-:W-:Y:S01]  /*b300*/  HADD2.F32 R0, -RZ, R0.H0_H0 ;  /* 0x20000000ff007230 */ /* 0x008fe20000004100 */
[----:B------:R-:W-:Y:S03]  /*b310*/  LDS.U16 R3, [R98+0xc] ;  /* 0x00000c0062037984 */ /* 0x000fe60000000400 */
[----:B------:R-:W-:Y:S01]  /*b320*/  FSETP.GTU.FTZ.AND P0, PT, R42, 20, PT ;  /* 0x41a000002a00780b */ /* 0x000fe20003f1c000 */
[----:B----4-:R-:W-:Y:S02]  /*b330*/  HADD2.F32 R2, -RZ, R2.H0_H0 ;  /* 0x20000002ff027230 */ /* 0x010fe40000004100 */
[----:B------:R-:W-:Y:S01]  /*b340*/  FADD.FTZ R7, R0, UR5 ;  /* 0x0000000500077e21 */ /* 0x000fe20008010000 */
[----:B-----5:R-:W-:Y:S01]  /*b350*/  HADD2.F32 R4, -RZ, R4.H0_H0 ;  /* 0x20000004ff047230 */ /* 0x020fe20000004100 */
[----:B------:R-:W-:Y:S01]  /*b360*/  LDS.U16 R0, [R98+0x8] ;  /* 0x0000080062007984 */ /* 0x000fe20000000400 */
[----:B------:R-:W-:-:S02]  /*b370*/  FADD.FTZ R41, R2, UR5 ;  /* 0x0000000502297e21 */ /* 0x000fc40008010000 */
[----:B------:R-:W-:Y:S01]  /*b380*/  FSETP.GTU.FTZ.AND P4, PT, R7, 20, PT ;  /* 0x41a000000700780b */ /* 0x000fe20003f9c000 */
[----:B------:R-:W-:Y:S01]  /*b390*/  FADD.FTZ R43, R4, UR5 ;  /* 0x00000005042b7e21 */ /* 0x000fe20008010000 */
[----:B------:R-:W-:Y:S01]  /*b3a0*/  LDS.U16 R2, [R98+0xa] ;  /* 0x00000a0062027984 */ /* 0x000fe20000000400 */
[----:B------:R-:W-:Y:S02]  /*b3b0*/  FSETP.GTU.FTZ.AND P5, PT, R41, 20, PT ;  /* 0x41a000002900780b */ /* 0x000fe40003fbc000 */
[----:B------:R-:W-:Y:S01]  /*b3c0*/  @!P0 FMUL.FTZ R42, R42, -1.4426950216293334961 ;  /* 0xbfb8aa3b2a2a8820 */ /* 0x000fe20000410000 */
[----:B------:R-:W-:Y:S01]  /*b3d0*/  FSETP.GTU.FTZ.AND P1, PT, R43, 20, PT ;  /* 0x41a000002b00780b */ /* 0x000fe20003f3c000 */
[----:B------:R-:W2:Y:S04]  /*b3e0*/  LDS.U16 R4, [R98+0xe] ;  /* 0x00000e0062047984 */ /* 0x000ea80000000400 */
[----:B------:R-:W3:Y:S02]  /*b3f0*/  @!P0 MUFU.EX2 R42, R42 ;  /* 0x0000002a002a8308 */ /* 0x000ee40000000800 */
[----:B------:R-:W-:-:S03]  /*b400*/  @!P4 FMUL.FTZ R7, R7, -1.4426950216293334961 ;  /* 0xbfb8aa3b0707c820 */ /* 0x000fc60000410000 */
[----:B------:R-:W-:-:S03]  /*b410*/  @!P5 FMUL.FTZ R41, R41, -1.4426950216293334961 ;  /* 0xbfb8aa3b2929d820 */ /* 0x000fc60000410000 */
[----:B------:R4:W-:Y:S01]  /*b420*/  @!P4 MUFU.EX2 R40, R7 ;  /* 0x000000070028c308 */ /* 0x0009e20000000800 */
[----:B------:R-:W-:Y:S01]  /*b430*/  @!P1 FMUL.FTZ R43, R43, -1.4426950216293334961 ;  /* 0xbfb8aa3b2b2b9820 */ /* 0x000fe20000410000 */
[----:B----4-:R-:W4:Y:S06]  /*b440*/  LDS.U16 R7, [R98+0x12] ;  /* 0x0000120062077984 */ /* 0x010f2c0000000400 */
[----:B------:R-:W5:Y:S01]  /*b450*/  @!P5 MUFU.EX2 R41, R41 ;  /* 0x000000290029d308 */ /* 0x000f620000000800 */
[----:B---3--:R-:W-:-:S07]  /*b460*/  @!P0 FADD.FTZ R42, R42, 1 ;  /* 0x3f8000002a2a8421 */ /* 0x008fce0000010000 */
[----:B------:R-:W3:Y:S08]  /*b470*/  @!P1 MUFU.EX2 R43, R43 ;  /* 0x0000002b002b9308 */ /* 0x000ef00000000800 */
[----:B------:R-:W1:Y:S01]  /*b480*/  @!P0 MUFU.RCP R47, R42 ;  /* 0x0000002a002f8308 */ /* 0x000e620000001000 */
[----:B0-----:R-:W-:Y:S02]  /*b490*/  HADD2.F32 R5, -RZ, R5.H0_H0 ;  /* 0x20000005ff057230 */ /* 0x001fe40000004100 */
[----:B-----5:R-:W-:Y:S01]  /*b4a0*/  @!P5 FADD.FTZ R41, R41, 1 ;  /* 0x3f8000002929d421 */ /* 0x020fe20000010000 */
[----:B------:R-:W-:-:S02]  /*b4b0*/  @!P4 FADD.FTZ R40, R40, 1 ;  /* 0x3f8000002828c421 */ /* 0x000fc40000010000 */
[----:B------:R-:W-:Y:S02]  /*b4c0*/  FADD.FTZ R5, R5, UR5 ;  /* 0x0000000505057e21 */ /* 0x000fe40008010000 */
[----:B------:R-:W0:Y:S01]  /*b4d0*/  @!P5 MUFU.RCP R44, R41 ;  /* 0x00000029002cd308 */ /* 0x000e220000001000 */
[----:B---3--:R-:W-:Y:S01]  /*b4e0*/  @!P1 FADD.FTZ R43, R43, 1 ;  /* 0x3f8000002b2b9421 */ /* 0x008fe20000010000 */
[----:B--2---:R-:W-:-:S06]  /*b4f0*/  HADD2.F32 R4, -RZ, R4.H0_H0 ;  /* 0x20000004ff047230 */ /* 0x004fcc0000004100 */
[----:B------:R-:W2:Y:S01]  /*b500*/  @!P4 MUFU.RCP R45, R40 ;  /* 0x00000028002dc308 */ /* 0x000ea20000001000 */
[----:B-1----:R-:W-:Y:S01]  /*b510*/  @!P0 FMUL.FTZ R10, R10, R47 ;  /* 0x0000002f0a0a8220 */ /* 0x002fe20000410000 */
[----:B------:R-:W-:Y:S01]  /*b520*/  FSETP.GTU.FTZ.AND P0, PT, R5, 20, PT ;  /* 0x41a000000500780b */ /* 0x000fe20003f1c000 */
[----:B------:R-:W-:-:S05]  /*b530*/  HADD2.F32 R2, -RZ, R2.H0_H0 ;  /* 0x20000002ff027230 */ /* 0x000fca0000004100 */
[----:B------:R-:W1:Y:S01]  /*b540*/  @!P1 MUFU.RCP R40, R43 ;  /* 0x0000002b00289308 */ /* 0x000e620000001000 */
[----:B------:R-:W-:Y:S02]  /*b550*/  HADD2.F32 R3, -RZ, R3.H0_H0 ;  /* 0x20000003ff037230 */ /* 0x000fe40000004100 */
[----:B------:R-:W-:Y:S01]  /*b560*/  FADD.FTZ R4, R4, UR5 ;  /* 0x0000000504047e21 */ /* 0x000fe20008010000 */
[----:B----4-:R-:W-:Y:S02]  /*b570*/  HADD2.F32 R7, -RZ, R7.H0_H0 ;  /* 0x20000007ff077230 */ /* 0x010fe40000004100 */
[----:B------:R-:W-:Y:S01]  /*b580*/  FADD.FTZ R2, R2, UR5 ;  /* 0x0000000502027e21 */ /* 0x000fe20008010000 */
[----:B0-----:R-:W-:Y:S01]  /*b590*/  @!P5 FMUL.FTZ R9, R9, R44 ;  /* 0x0000002c0909d220 */ /* 0x001fe20000410000 */
[----:B------:R-:W-:Y:S01]  /*b5a0*/  FADD.FTZ R3, R3, UR5 ;  /* 0x0000000503037e21 */ /* 0x000fe20008010000 */
[----:B------:R-:W-:Y:S01]  /*b5b0*/  FSETP.GTU.FTZ.AND P5, PT, R4, 20, PT ;  /* 0x41a000000400780b */ /* 0x000fe20003fbc000 */
[----:B------:R-:W-:Y:S01]  /*b5c0*/  @!P0 FMUL.FTZ R5, R5, -1.4426950216293334961 ;  /* 0xbfb8aa3b05058820 */ /* 0x000fe20000410000 */
[----:B------:R-:W-:Y:S01]  /*b5d0*/  FADD.FTZ R7, R7, UR5 ;  /* 0x0000000507077e21 */ /* 0x000fe20008010000 */
[----:B------:R-:W-:Y:S01]  /*b5e0*/  FSETP.GTU.FTZ.AND P3, PT, R2, 20, PT ;  /* 0x41a000000200780b */ /* 0x000fe20003f7c000 */
[----:B--2---:R-:W-:Y:S01]  /*b5f0*/  @!P4 FMUL.FTZ R8, R8, R45 ;  /* 0x0000002d0808c220 */ /* 0x004fe20000410000 */
[----:B------:R-:W-:-:S02]  /*b600*/  FSETP.GTU.FTZ.AND P4, PT, R3, 20, PT ;  /* 0x41a000000300780b */ /* 0x000fc40003f9c000 */
[----:B------:R-:W0:Y:S01]  /*b610*/  @!P0 MUFU.EX2 R5, R5 ;  /* 0x0000000500058308 */ /* 0x000e220000000800 */
[----:B-1----:R-:W-:Y:S01]  /*b620*/  @!P1 FMUL.FTZ R11, R11, R40 ;  /* 0x000000280b0b9220 */ /* 0x002fe20000410000 */
[----:B------:R-:W-:-:S04]  /*b630*/  FSETP.GTU.FTZ.AND P1, PT, R7, 20, PT ;  /* 0x41a000000700780b */ /* 0x000fc80003f3c000 */
[----:B------:R-:W-:Y:S01]  /*b640*/  @!P5 FMUL.FTZ R4, R4, -1.4426950216293334961 ;  /* 0xbfb8aa3b0404d820 */ /* 0x000fe20000410000 */
[----:B------:R-:W-:Y:S02]  /*b650*/  HADD2.F32 R0, -RZ, R0.H0_H0 ;  /* 0x20000000ff007230 */ /* 0x000fe40000004100 */
[----:B------:R-:W-:Y:S02]  /*b660*/  @!P3 FMUL.FTZ R2, R2, -1.4426950216293334961 ;  /* 0xbfb8aa3b0202b820 */ /* 0x000fe40000410000 */
[----:B------:R-:W-:Y:S01]  /*b670*/  @!P4 FMUL.FTZ R3, R3, -1.4426950216293334961 ;  /* 0xbfb8aa3b0303c820 */ /* 0x000fe20000410000 */
[----:B------:R-:W1:Y:S01]  /*b680*/  @!P5 MUFU.EX2 R4, R4 ;  /* 0x000000040004d308 */ /* 0x000e620000000800 */
[----:B------:R-:W-:Y:S02]  /*b690*/  FADD.FTZ R0, R0, UR5 ;  /* 0x0000000500007e21 */ /* 0x000fe40008010000 */
[----:B------:R-:W-:Y:S01]  /*b6a0*/  @!P1 FMUL.FTZ R7, R7, -1.4426950216293334961 ;  /* 0xbfb8aa3b07079820 */ /* 0x000fe20000410000 */
[----:B0-----:R-:W-:-:S04]  /*b6b0*/  @!P0 FADD.FTZ R5, R5, 1 ;  /* 0x3f80000005058421 */ /* 0x001fc80000010000 */
[----:B------:R-:W0:Y:S01]  /*b6c0*/  @!P3 MUFU.EX2 R2, R2 ;  /* 0x000000020002b308 */ /* 0x000e220000000800 */
[----:B------:R-:W-:Y:S02]  /*b6d0*/  FSETP.GTU.FTZ.AND P2, PT, R0, 20, PT ;  /* 0x41a000000000780b */ /* 0x000fe40003f5c000 */
[----:B------:R-:W-:-:S05]  /*b6e0*/  LOP3.LUT R41, R142, 0xfffffe00, RZ, 0xc0, !PT ;  /* 0xfffffe008e297812 */ /* 0x000fca00078ec0ff */
[----:B------:R-:W2:Y:S08]  /*b6f0*/  @!P4 MUFU.EX2 R3, R3 ;  /* 0x000000030003c308 */ /* 0x000eb00000000800 */
[----:B------:R-:W3:Y:S01]  /*b700*/  @!P1 MUFU.EX2 R42, R7 ;  /* 0x00000007002a9308 */ /* 0x000ee20000000800 */
[----:B------:R-:W-:-:S07]  /*b710*/  LEA R72, R138, R41, 0x4 ;  /* 0x000000298a487211 */ /* 0x000fce00078e20ff */
[----:B------:R-:W4:Y:S01]  /*b720*/  @!P0 MUFU.RCP R5, R5 ;  /* 0x0000000500058308 */ /* 0x000f220000001000 */
[----:B------:R-:W-:Y:S01]  /*b730*/  IADD3 R49, R72, 0x6, RZ ;  /* 0x0000000648317810 */ /* 0x000fe20007ffe0ff */
[----:B-1----:R-:W-:Y:S01]  /*b740*/  @!P5 FADD.FTZ R4, R4, 1 ;  /* 0x3f8000000404d421 */ /* 0x002fe20000010000 */
[----:B0-----:R-:W-:Y:S01]  /*b750*/  @!P3 FADD.FTZ R2, R2, 1 ;  /* 0x3f8000000202b421 */ /* 0x001fe20000010000 */
[----:B------:R-:W-:Y:S01]  /*b760*/  @!P2 FMUL.FTZ R0, R0, -1.4426950216293334961 ;  /* 0xbfb8aa3b0000a820 */ /* 0x000fe20000410000 */
[----:B------:R-:W-:Y:S01]  /*b770*/  LEA.HI.SX32 R52, R49, R72, 0x1b ;  /* 0x0000004831347211 */ /* 0x000fe200078fdaff */
[----:B--2---:R-:W-:Y:S02]  /*b780*/  @!P4 FADD.FTZ R3, R3, 1 ;  /* 0x3f8000000303c421 */ /* 0x004fe40000010000 */
[----:B------:R3:W-:Y:S02]  /*b790*/  @!P5 MUFU.RCP R76, R4 ;  /* 0x00000004004cd308 */ /* 0x0007e40000001000 */
[----:B---3--:R-:W-:-:S06]  /*b7a0*/  @!P1 FADD.FTZ R4, R42, 1 ;  /* 0x3f8000002a049421 */ /* 0x008fcc0000010000 */
[----:B------:R0:W-:Y:S01]  /*b7b0*/  @!P3 MUFU.RCP R74, R2 ;  /* 0x00000002004ab308 */ /* 0x0001e20000001000 */
[----:B------:R-:W-:Y:S01]  /*b7c0*/  LEA R42, R52, R55, 0x1 ;  /* 0x00000037342a7211 */ /* 0x000fe200078e08ff */
[----:B----4-:R-:W-:Y:S02]  /*b7d0*/  @!P0 FMUL.FTZ R16, R16, R5 ;  /* 0x0000000510108220 */ /* 0x010fe40000410000 */
[----:B------:R-:W-:Y:S04]  /*b7e0*/  LDS.U16 R5, [R98+0x1a] ;  /* 0x00001a0062057984 */ /* 0x000fe80000000400 */
[----:B------:R-:W1:Y:S01]  /*b7f0*/  @!P2 MUFU.EX2 R0, R0 ;  /* 0x000000000000a308 */ /* 0x000e620000000800 */
[----:B0-----:R-:W0:Y:S07]  /*b800*/  LDS.U16 R2, [R98+0x14] ;  /* 0x0000140062027984 */ /* 0x001e2e0000000400 */
[----:B------:R2:W-:Y:S08]  /*b810*/  @!P4 MUFU.RCP R73, R3 ;  /* 0x000000030049c308 */ /* 0x0005f00000001000 */
[----:B------:R3:W4:Y:S01]  /*b820*/  @!P1 MUFU.RCP R52, R4 ;  /* 0x0000000400349308 */ /* 0x0007220000001000 */
[----:B--2---:R-:W-:Y:S04]  /*b830*/  LDS.U16 R3, [R98+0x16] ;  /* 0x0000160062037984 */ /* 0x004fe80000000400 */
[----:B---3--:R-:W2:Y:S01]  /*b840*/  LDS.U16 R4, [R98+0x18] ;  /* 0x0000180062047984 */ /* 0x008ea20000000400 */
[----:B------:R-:W-:Y:S01]  /*b850*/  BAR.SYNC.DEFER_BLOCKING 0x0 ;  /* 0x0000000000007b1d */ /* 0x000fe20000010000 */
[----:B------:R-:W-:-:S02]  /*b860*/  IADD3 R40, R72, 0x1, RZ ;  /* 0x0000000148287810 */ /* 0x000fc40007ffe0ff */
[----:B------:R-:W-:Y:S01]  /*b870*/  IADD3 R41, R72, 0x2, RZ ;  /* 0x0000000248297810 */ /* 0x000fe20007ffe0ff */
[----:B-1----:R-:W-:Y:S01]  /*b880*/  @!P2 FADD.FTZ R0, R0, 1 ;  /* 0x3f8000000000a421 */ /* 0x002fe20000010000 */
[C---:B------:R-:W-:Y:S02]  /*b890*/  IADD3 R43, R72.reuse, 0x3, RZ ;  /* 0x00000003482b7810 */ /* 0x040fe40007ffe0ff */
[C---:B------:R-:W-:Y:S02]  /*b8a0*/  IADD3 R45, R72.reuse, 0x4, RZ ;  /* 0x00000004482d7810 */ /* 0x040fe40007ffe0ff */
[C---:B------:R-:W-:Y:S02]  /*b8b0*/  IADD3 R47, R72.reuse, 0x5, RZ ;  /* 0x00000005482f7810 */ /* 0x040fe40007ffe0ff */
[----:B------:R-:W-:Y:S02]  /*b8c0*/  IADD3 R7, R72, 0xb, RZ ;  /* 0x0000000b48077810 */ /* 0x000fe40007ffe0ff */
[----:B------:R-:W-:-:S02]  /*b8d0*/  LEA.HI.SX32 R40, R40, R72, 0x1b ;  /* 0x0000004828287211 */ /* 0x000fc400078fdaff */
[----:B------:R-:W-:Y:S01]  /*b8e0*/  LEA.HI.SX32 R44, R41, R72, 0x1b ;  /* 0x00000048292c7211 */ /* 0x000fe200078fdaff */
[----:B------:R1:W3:Y:S01]  /*b8f0*/  @!P2 MUFU.RCP R71, R0 ;  /* 0x000000000047a308 */ /* 0x0002e20000001000 */
[C---:B------:R-:W-:Y:S01]  /*b900*/  IADD3 R51, R72.reuse, 0x7, RZ ;  /* 0x0000000748337810 */ /* 0x040fe20007ffe0ff */
[----:B----4-:R-:W-:Y:S01]  /*b910*/  @!P1 FMUL.FTZ R17, R17, R52 ;  /* 0x0000003411119220 */ /* 0x010fe20000410000 */
[-C--:B------:R-:W-:Y:S02]  /*b920*/  LEA.HI.SX32 R46, R43, R72.reuse, 0x1b ;  /* 0x000000482b2e7211 */ /* 0x080fe400078fdaff */
[C---:B------:R-:W-:Y:S02]  /*b930*/  IADD3 R53, R72.reuse, 0x8, RZ ;  /* 0x0000000848357810 */ /* 0x040fe40007ffe0ff */
[----:B------:R-:W-:Y:S02]  /*b940*/  LEA.HI.SX32 R48, R45, R72, 0x1b ;  /* 0x000000482d307211 */ /* 0x000fe400078fdaff */
[----:B------:R-:W-:-:S02]  /*b950*/  IADD3 R59, R72, 0x9, RZ ;  /* 0x00000009483b7810 */ /* 0x000fc40007ffe0ff */
[-C--:B------:R-:W-:Y:S02]  /*b960*/  LEA.HI.SX32 R50, R47, R72.reuse, 0x1b ;  /* 0x000000482f327211 */ /* 0x080fe400078fdaff */
[----:B------:R-:W-:Y:S02]  /*b970*/  LEA.HI.SX32 R64, R7, R72, 0x1b ;  /* 0x0000004807407211 */ /* 0x000fe400078fdaff */
[-C--:B-1----:R-:W-:Y:S02]  /*b980*/  LEA R0, R40, R55.reuse, 0x1 ;  /* 0x0000003728007211 */ /* 0x082fe400078e08ff */
[----:B------:R-:W-:Y:S02]  /*b990*/  PRMT R52, R38, 0x7632, R52 ;  /* 0x0000763226347816 */ /* 0x000fe40000000034 */
[----:B------:R-:W-:Y:S02]  /*b9a0*/  IADD3 R61, R72, 0xa, RZ ;  /* 0x0000000a483d7810 */ /* 0x000fe40007ffe0ff */
[----:B------:R-:W-:-:S02]  /*b9b0*/  LEA R7, R44, R55, 0x1 ;  /* 0x000000372c077211 */ /* 0x000fc400078e08ff */
[-C--:B------:R-:W-:Y:S02]  /*b9c0*/  LEA.HI.SX32 R54, R51, R72.reuse, 0x1b ;  /* 0x0000004833367211 */ /* 0x080fe400078fdaff */
[-C--:B------:R-:W-:Y:S01]  /*b9d0*/  LEA R41, R46, R55.reuse, 0x1 ;  /* 0x000000372e297211 */ /* 0x080fe200078e08ff */
[----:B------:R1:W-:Y:S01]  /*b9e0*/  STS.U16 [R98], R38 ;  /* 0x0000002662007388 */ /* 0x0003e20000000400 */
[----:B------:R-:W-:Y:S02]  /*b9f0*/  IADD3 R63, R72, 0xc, RZ ;  /* 0x0000000c483f7810 */ /* 0x000fe40007ffe0ff */
[-C--:B------:R-:W-:Y:S02]  /*ba00*/  LEA.HI.SX32 R58, R53, R72.reuse, 0x1b ;  /* 0x00000048353a7211 */ /* 0x080fe400078fdaff */
[----:B------:R-:W-:Y:S01]  /*ba10*/  LEA R40, R48, R55, 0x1 ;  /* 0x0000003730287211 */ /* 0x000fe200078e08ff */
[----:B------:R-:W-:Y:S01]  /*ba20*/  STS.U16 [R0+0x2], R52 ;  /* 0x0000023400007388 */ /* 0x000fe20000000400 */
[----:B------:R-:W-:-:S02]  /*ba30*/  LEA.HI.SX32 R60, R59, R72, 0x1b ;  /* 0x000000483b3c7211 */ /* 0x000fc400078fdaff */
[-C--:B------:R-:W-:Y:S01]  /*ba40*/  LEA R43, R50, R55.reuse, 0x1 ;  /* 0x00000037322b7211 */ /* 0x080fe200078e08ff */
[----:B------:R-:W-:Y:S01]  /*ba50*/  STS.U16 [R7+0x4], R39 ;  /* 0x0000042707007388 */ /* 0x000fe20000000400 */
[-C--:B------:R-:W-:Y:S02]  /*ba60*/  LEA.HI.SX32 R62, R61, R72.reuse, 0x1b ;  /* 0x000000483d3e7211 */ /* 0x080fe400078fdaff */
[----:B------:R-:W-:Y:S01]  /*ba70*/  LEA R44, R54, R55, 0x1 ;  /* 0x00000037362c7211 */ /* 0x000fe200078e08ff */
[----:B------:R-:W-:Y:S01]  /*ba80*/  STS.U16 [R41+0x6], R35 ;  /* 0x0000062329007388 */ /* 0x000fe20000000400 */
[----:B-1----:R-:W-:Y:S02]  /*ba90*/  PRMT R38, R32, 0x7632, R38 ;  /* 0x0000763220267816 */ /* 0x002fe40000000026 */
[----:B------:R-:W-:Y:S01]  /*baa0*/  IADD3 R65, R72, 0xd, RZ ;  /* 0x0000000d48417810 */ /* 0x000fe20007ffe0ff */
[----:B------:R-:W-:Y:S01]  /*bab0*/  STS.U16 [R40+0x8], R34 ;  /* 0x0000082228007388 */ /* 0x000fe20000000400 */
[----:B------:R-:W-:-:S02]  /*bac0*/  LEA.HI.SX32 R66, R63, R72, 0x1b ;  /* 0x000000483f427211 */ /* 0x000fc400078fdaff */
[-C--:B------:R-:W-:Y:S01]  /*bad0*/  LEA R45, R58, R55.reuse, 0x1 ;  /* 0x000000373a2d7211 */ /* 0x080fe200078e08ff */
[----:B------:R-:W-:Y:S01]  /*bae0*/  STS.U16 [R43+0xa], R33 ;  /* 0x00000a212b007388 */ /* 0x000fe20000000400 */
[----:B------:R-:W-:Y:S02]  /*baf0*/  IADD3 R67, R72, 0xe, RZ ;  /* 0x0000000e48437810 */ /* 0x000fe40007ffe0ff */
[-C--:B------:R-:W-:Y:S01]  /*bb00*/  LEA R48, R60, R55.reuse, 0x1 ;  /* 0x000000373c307211 */ /* 0x080fe200078e08ff */
[----:B------:R-:W-:Y:S01]  /*bb10*/  STS.U16 [R42+0xc], R32 ;  /* 0x00000c202a007388 */ /* 0x000fe20000000400 */
[----:B------:R-:W-:Y:S02]  /*bb20*/  IADD3 R69, R72, 0xf, RZ ;  /* 0x0000000f48457810 */ /* 0x000fe40007ffe0ff */
[-C--:B------:R-:W-:Y:S01]  /*bb30*/  LEA R47, R62, R55.reuse, 0x1 ;  /* 0x000000373e2f7211 */ /* 0x080fe200078e08ff */
[----:B------:R-:W-:Y:S01]  /*bb40*/  STS.U16 [R44+0xe], R38 ;  /* 0x00000e262c007388 */ /* 0x000fe20000000400 */
[----:B------:R-:W-:-:S02]  /*bb50*/  LEA R46, R64, R55, 0x1 ;  /* 0x00000037402e7211 */ /* 0x000fc400078e08ff */
[----:B------:R-:W-:Y:S01]  /*bb60*/  PRMT R31, R28, 0x7632, R31 ;  /* 0x000076321c1f7816 */ /* 0x000fe2000000001f */
[----:B------:R1:W-:Y:S01]  /*bb70*/  STS.U16 [R45+0x10], R30 ;  /* 0x0000101e2d007388 */ /* 0x0003e20000000400 */
[-C--:B------:R-:W-:Y:S02]  /*bb80*/  LEA.HI.SX32 R68, R65, R72.reuse, 0x1b ;  /* 0x0000004841447211 */ /* 0x080fe400078fdaff */
[----:B------:R-:W-:Y:S02]  /*bb90*/  LEA R49, R66, R55, 0x1 ;  /* 0x0000003742317211 */ /* 0x000fe400078e08ff */
[----:B------:R-:W-:Y:S01]  /*bba0*/  F2FP.F16.F32.PACK_AB R26, R26, R27 ;  /* 0x0000001b1a1a723e */ /* 0x000fe200000000ff */
[----:B------:R-:W-:Y:S01]  /*bbb0*/  STS.U16 [R48+0x12], R29 ;  /* 0x0000121d30007388 */ /* 0x000fe20000000400 */
[----:B------:R-:W-:Y:S02]  /*bbc0*/  LEA.HI.SX32 R70, R67, R72, 0x1b ;  /* 0x0000004843467211 */ /* 0x000fe400078fdaff */
[----:B------:R-:W-:-:S02]  /*bbd0*/  F2FP.F16.F32.PACK_AB R24, R24, R25 ;  /* 0x000000191818723e */ /* 0x000fc400000000ff */
[----:B------:R-:W-:Y:S01]  /*bbe0*/  ISETP.NE.AND P6, PT, R148, RZ, PT ;  /* 0x000000ff9400720c */ /* 0x000fe20003fc5270 */
[----:B------:R-:W-:Y:S01]  /*bbf0*/  STS.U16 [R47+0x14], R28 ;  /* 0x0000141c2f007388 */ /* 0x000fe20000000400 */
[----:B------:R-:W-:Y:S01]  /*bc00*/  LEA.HI.SX32 R72, R69, R72, 0x1b ;  /* 0x0000004845487211 */ /* 0x000fe200078fdaff */
[----:B------:R-:W-:Y:S01]  /*bc10*/  UMOV UR7, 0x400 ;  /* 0x0000040000077882 */ /* 0x000fe20000000000 */
[-C--:B------:R-:W-:Y:S01]  /*bc20*/  LEA R50, R68, R55.reuse, 0x1 ;  /* 0x0000003744327211 */ /* 0x080fe200078e08ff */
[----:B------:R-:W-:Y:S01]  /*bc30*/  STS.U16 [R46+0x16], R31 ;  /* 0x0000161f2e007388 */ /* 0x000fe20000000400 */
[----:B------:R-:W-:Y:S01]  /*bc40*/  PRMT R27, R26, 0x7632, R27 ;  /* 0x000076321a1b7816 */ /* 0x000fe2000000001b */
[----:B------:R-:W-:Y:S01]  /*bc50*/  ULEA UR7, UR8, UR7, 0x18 ;  /* 0x0000000708077291 */ /* 0x000fe2000f8ec03f */
[-C--:B------:R-:W-:Y:S01]  /*bc60*/  LEA R51, R70, R55.reuse, 0x1 ;  /* 0x0000003746337211 */ /* 0x080fe200078e08ff */
[----:B------:R4:W-:Y:S01]  /*bc70*/  STS.U16 [R49+0x18], R26 ;  /* 0x0000181a31007388 */ /* 0x0009e20000000400 */
[----:B-1----:R-:W-:Y:S01]  /*bc80*/  PRMT R30, R24, 0x7610, R30 ;  /* 0x00007610181e7816 */ /* 0x002fe2000000001e */
[----:B0-----:R-:W-:Y:S01]  /*bc90*/  HADD2.F32 R2, -RZ, R2.H0_H0 ;  /* 0x20000002ff027230 */ /* 0x001fe20000004100 */
[----:B------:R-:W-:Y:S01]  /*bca0*/  LEA R55, R72, R55, 0x1 ;  /* 0x0000003748377211 */ /* 0x000fe200078e08ff */
[----:B------:R-:W-:Y:S01]  /*bcb0*/  HADD2.F32 R37, -RZ, R37.H0_H0 ;  /* 0x20000025ff257230 */ /* 0x000fe20000004100 */
[----:B------:R-:W-:Y:S01]  /*bcc0*/  STS.U16 [R50+0x1a], R27 ;  /* 0x00001a1b32007388 */ /* 0x000fe20000000400 */
[----:B----4-:R-:W-:-:S03]  /*bcd0*/  PRMT R26, R24, 0x7632, R26 ;  /* 0x00007632181a7816 */ /* 0x010fc6000000001a */
[----:B------:R-:W-:Y:S01]  /*bce0*/  STS.U16 [R51+0x1c], R30 ;  /* 0x00001c1e33007388 */ /* 0x000fe20000000400 */
[----:B------:R-:W-:Y:S01]  /*bcf0*/  FADD.FTZ R2, R2, UR5 ;  /* 0x0000000502027e21 */ /* 0x000fe20008010000 */
[----:B---3--:R-:W-:Y:S01]  /*bd00*/  @!P2 FMUL.FTZ R12, R12, R71 ;  /* 0x000000470c0ca220 */ /* 0x008fe20000410000 */
[----:B------:R-:W-:Y:S01]  /*bd10*/  @!P4 FMUL.FTZ R14, R14, R73 ;  /* 0x000000490e0ec220 */ /* 0x000fe20000410000 */
[----:B------:R0:W-:Y:S01]  /*bd20*/  STS.U16 [R55+0x1e], R26 ;  /* 0x00001e1a37007388 */ /* 0x0001e20000000400 */
[----:B------:R-:W-:Y:S01]  /*bd30*/  FADD.FTZ R29, R37, UR5 ;  /* 0x00000005251d7e21 */ /* 0x000fe20008010000 */
[----:B------:R-:W-:Y:S02]  /*bd40*/  NOP ;  /* 0x0000000000007918 */ /* 0x000fe40000000000 */
[----:B------:R-:W-:Y:S01]  /*bd50*/  LDS.U16 R31, [R114] ;  /* 0x00000000721f7984 */ /* 0x000fe20000000400 */
[----:B------:R-:W-:-:S03]  /*bd60*/  @!P5 FMUL.FTZ R15, R15, R76 ;  /* 0x0000004c0f0fd220 */ /* 0x000fc60000410000 */
[----:B------:R-:W-:Y:S01]  /*bd70*/  LDS.U16 R33, [R113+0x40] ;  /* 0x0000400071217984 */ /* 0x000fe20000000400 */
[----:B------:R-:W-:-:S03]  /*bd80*/  FSETP.GTU.FTZ.AND P5, PT, R2, 20, PT ;  /* 0x41a000000200780b */ /* 0x000fc60003fbc000 */
[----:B------:R-:W-:Y:S01]  /*bd90*/  LDS.U16 R35, [R112+0x80] ;  /* 0x0000800070237984 */ /* 0x000fe20000000400 */
[----:B--2---:R-:W-:-:S03]  /*bda0*/  HADD2.F32 R4, -RZ, R4.H0_H0 ;  /* 0x20000004ff047230 */ /* 0x004fc60000004100 */
[----:B------:R-:W-:Y:S01]  /*bdb0*/  LDS.U16 R37, [R111+0xc0] ;  /* 0x0000c0006f257984 */ /* 0x000fe20000000400 */
[----:B------:R-:W-:-:S03]  /*bdc0*/  HADD2.F32 R5, -RZ, R5.H0_H0 ;  /* 0x20000005ff057230 */ /* 0x000fc60000004100 */
        /* <DEDUP_REMOVED lines=14> */
[----:B------:R-:W-:Y:S01]  /*beb0*/  FADD.FTZ R4, R4, UR5 ;  /* 0x0000000504047e21 */ /* 0x000fe20008010000 */
[----:B------:R-:W-:Y:S01]  /*bec0*/  FADD.FTZ R5, R5, UR5 ;  /* 0x0000000505057e21 */ /* 0x000fe20008010000 */
[----:B------:R-:W-:-:S03]  /*bed0*/  HADD2.F32 R3, -RZ, R3.H0_H0 ;  /* 0x20000003ff037230 */ /* 0x000fc60000004100 */
[----:B------:R-:W-:Y:S02]  /*bee0*/  FSETP.GTU.FTZ.AND P1, PT, R4, 20, PT ;  /* 0x41a000000400780b */ /* 0x000fe40003f3c000 */
[----:B------:R-:W-:Y:S01]  /*bef0*/  FSETP.GTU.FTZ.AND P4, PT, R5, 20, PT ;  /* 0x41a000000500780b */ /* 0x000fe20003f9c000 */
[----:B------:R-:W-:Y:S01]  /*bf00*/  @!P5 FMUL.FTZ R2, R2, -1.4426950216293334961 ;  /* 0xbfb8aa3b0202d820 */ /* 0x000fe20000410000 */
[----:B------:R-:W-:Y:S01]  /*bf10*/  FADD.FTZ R3, R3, UR5 ;  /* 0x0000000503037e21 */ /* 0x000fe20008010000 */
[----:B------:R-:W-:-:S04]  /*bf20*/  HADD2.F32 R36, -RZ, R36.H0_H0 ;  /* 0x20000024ff247230 */ /* 0x000fc80000004100 */
[----:B------:R-:W1:Y:S01]  /*bf30*/  @!P5 MUFU.EX2 R2, R2 ;  /* 0x000000020002d308 */ /* 0x000e620000000800 */
[----:B------:R-:W-:Y:S01]  /*bf40*/  FSETP.GTU.FTZ.AND P0, PT, R3, 20, PT ;  /* 0x41a000000300780b */ /* 0x000fe20003f1c000 */
[----:B------:R-:W-:Y:S02]  /*bf50*/  FADD.FTZ R36, R36, UR5 ;  /* 0x0000000524247e21 */ /* 0x000fe40008010000 */
[----:B------:R-:W-:Y:S02]  /*bf60*/  @!P1 FMUL.FTZ R4, R4, -1.4426950216293334961 ;  /* 0xbfb8aa3b04049820 */ /* 0x000fe40000410000 */
[----:B------:R-:W-:Y:S01]  /*bf70*/  @!P4 FMUL.FTZ R5, R5, -1.4426950216293334961 ;  /* 0xbfb8aa3b0505c820 */ /* 0x000fe20000410000 */
[----:B------:R-:W2:Y:S01]  /*bf80*/  LDS R30, [UR7+0x840] ;  /* 0x00084007ff1e7984 */ /* 0x000ea20008000800 */
[----:B------:R-:W-:Y:S01]  /*bf90*/  FSETP.GTU.FTZ.AND P2, PT, R36, 20, PT ;  /* 0x41a000002400780b */ /* 0x000fe20003f5c000 */
[----:B------:R-:W0:Y:S08]  /*bfa0*/  @!P1 MUFU.EX2 R24, R4 ;  /* 0x0000000400189308 */ /* 0x000e300000000800 */
[----:B------:R3:W4:Y:S01]  /*bfb0*/  @!P4 MUFU.EX2 R25, R5 ;  /* 0x000000050019c308 */ /* 0x0007220000000800 */
[----:B------:R-:W-:Y:S01]  /*bfc0*/  @!P0 FMUL.FTZ R3, R3, -1.4426950216293334961 ;  /* 0xbfb8aa3b03038820 */ /* 0x000fe20000410000 */
[----:B-1----:R-:W-:Y:S01]  /*bfd0*/  @!P5 FADD.FTZ R2, R2, 1 ;  /* 0x3f8000000202d421 */ /* 0x002fe20000010000 */
[----:B---3--:R-:W1:Y:S01]  /*bfe0*/  LDC.64 R4, c[0x0][0x388] ;  /* 0x0000e200ff047b82 */ /* 0x008e620000000a00 */
[----:B------:R-:W-:-:S04]  /*bff0*/  @!P2 FMUL.FTZ R28, R36, -1.4426950216293334961 ;  /* 0xbfb8aa3b241ca820 */ /* 0x000fc80000410000 */
[----:B------:R-:W3:Y:S01]  /*c000*/  @!P0 MUFU.EX2 R3, R3 ;  /* 0x0000000300038308 */ /* 0x000ee20000000800 */
[----:B------:R-:W-:-:S07]  /*c010*/  @!P3 FMUL.FTZ R13, R13, R74 ;  /* 0x0000004a0d0db220 */ /* 0x000fce0000410000 */
[----:B------:R-:W5:Y:S01]  /*c020*/  @!P5 MUFU.RCP R79, R2 ;  /* 0x00000002004fd308 */ /* 0x000f620000001000 */
[----:B------:R-:W-:-:S07]  /*c030*/  FSETP.GTU.FTZ.AND P3, PT, R29, 20, PT ;  /* 0x41a000001d00780b */ /* 0x000fce0003f7c000 */
[----:B------:R-:W2:Y:S01]  /*c040*/  @!P2 MUFU.EX2 R28, R28 ;  /* 0x0000001c001ca308 */ /* 0x000ea20000000800 */
[----:B0-----:R-:W-:Y:S01]  /*c050*/  @!P1 FADD.FTZ R26, R24, 1 ;  /* 0x3f800000181a9421 */ /* 0x001fe20000010000 */
[----:B----4-:R-:W-:Y:S01]  /*c060*/  @!P4 FADD.FTZ R27, R25, 1 ;  /* 0x3f800000191bc421 */ /* 0x010fe20000010000 */
[----:B------:R-:W-:Y:S01]  /*c070*/  LEA R25, R115, 0xfffffc00, 0xa ;  /* 0xfffffc0073197811 */ /* 0x000fe200078e50ff */
[----:B-1----:R-:W-:Y:S02]  /*c080*/  IMAD R24, R4, UR20, RZ ;  /* 0x0000001404187c24 */ /* 0x002fe4000f8e02ff */
[----:B---3--:R-:W-:Y:S01]  /*c090*/  @!P0 FADD.FTZ R3, R3, 1 ;  /* 0x3f80000003038421 */ /* 0x008fe20000010000 */
[----:B-----5:R-:W-:Y:S01]  /*c0a0*/  @!P5 FMUL.FTZ R18, R18, R79 ;  /* 0x0000004f1212d220 */ /* 0x020fe20000410000 */
[----:B------:R-:W-:Y:S01]  /*c0b0*/  IMAD R83, R5, UR21, R24 ;  /* 0x0000001505537c24 */ /* 0x000fe2000f8e0218 */
[----:B------:R-:W-:Y:S02]  /*c0c0*/  SHF.R.S32.HI R5, RZ, 0x1f, R25 ;  /* 0x0000001fff057819 */ /* 0x000fe40000011419 */
[----:B------:R-:W-:Y:S01]  /*c0d0*/  IADD3 R2, P5, R118, R25, RZ ;  /* 0x0000001976027210 */ /* 0x000fe20007fbe0ff */
[----:B------:R-:W-:Y:S01]  /*c0e0*/  @!P3 FMUL.FTZ R29, R29, -1.4426950216293334961 ;  /* 0xbfb8aa3b1d1db820 */ /* 0x000fe20000410000 */
[----:B------:R0:W1:Y:S01]  /*c0f0*/  @!P0 MUFU.RCP R32, R3 ;  /* 0x0000000300208308 */ /* 0x0000620000001000 */
[----:B--2---:R-:W-:Y:S01]  /*c100*/  @!P2 FADD.FTZ R28, R28, 1 ;  /* 0x3f8000001c1ca421 */ /* 0x004fe20000010000 */
[----:B0-----:R-:W-:-:S02]  /*c110*/  IADD3.X R3, R119, R5, RZ, P5, !PT ;  /* 0x0000000577037210 */ /* 0x001fc40002ffe4ff */
[----:B------:R-:W-:-:S04]  /*c120*/  ISETP.GE.AND P5, PT, R118, R30, PT ;  /* 0x0000001e7600720c */ /* 0x000fc80003fa6270 */
[----:B------:R-:W0:Y:S01]  /*c130*/  @!P3 MUFU.EX2 R29, R29 ;  /* 0x0000001d001db308 */ /* 0x000e220000000800 */
[----:B------:R-:W-:-:S07]  /*c140*/  IMAD.WIDE.U32 R24, R4, UR21, RZ ;  /* 0x0000001504187c25 */ /* 0x000fce000f8e00ff */
[----:B------:R-:W2:Y:S01]  /*c150*/  @!P2 MUFU.RCP R79, R28 ;  /* 0x0000001c004fa308 */ /* 0x000ea20000001000 */
[----:B------:R-:W-:Y:S01]  /*c160*/  BSSY B0, `(.L_x_4166) ;  /* 0x0000012000007945 */ /* 0x000fe20003800000 */
[----:B------:R-:W-:-:S06]  /*c170*/  SHF.R.S32.HI R36, RZ, 0x1f, R150 ;  /* 0x0000001fff247819 */ /* 0x000fcc0000011496 */
[----:B------:R3:W4:Y:S08]  /*c180*/  @!P1 MUFU.RCP R81, R26 ;  /* 0x0000001a00519308 */ /* 0x0007300000001000 */
[----:B------:R5:W0:Y:S01]  /*c190*/  @!P4 MUFU.RCP R34, R27 ;  /* 0x0000001b0022c308 */ /* 0x000a220000001000 */
[----:B---3--:R-:W-:Y:S02]  /*c1a0*/  MOV R26, R24 ;  /* 0x00000018001a7202 */ /* 0x008fe40000000f00 */
[----:B-----5:R-:W-:Y:S01]  /*c1b0*/  IADD3 R27, R25, R83, RZ ;  /* 0x00000053191b7210 */ /* 0x020fe20007ffe0ff */
[----:B-12-4-:R-:W-:Y:S06]  /*c1c0*/  @P5 BRA `(.L_x_4167) ;  /* 0x00000000002c5947 */ /* 0x016fec0003800000 */
        /* <DEDUP_REMOVED lines=11> */
.L_x_4167:
[----:B------:R-:W-:Y:S05]  /*c280*/  BSYNC B0 ;  /* 0x0000000000007941 */ /* 0x000fea0003800000 */
.L_x_4166:
[----:B------:R-:W-:Y:S01]  /*c290*/  ULDC.64 UR8, c[0x0][0x390] ;  /* 0x0000e40000087ab9 */ /* 0x000fe20000000a00 */
[----:B0-----:R-:W-:Y:S01]  /*c2a0*/  @!P3 FADD.FTZ R29, R29, 1 ;  /* 0x3f8000001d1db421 */ /* 0x001fe20000010000 */
[----:B-1----:R-:W-:Y:S02]  /*c2b0*/  IMAD R25, R36, UR8, RZ ;  /* 0x0000000824197c24 */ /* 0x002fe4000f8e02ff */
[----:B------:R-:W-:Y:S01]  /*c2c0*/  @!P0 FMUL.FTZ R19, R19, R32 ;  /* 0x0000002013138220 */ /* 0x000fe20000410000 */
[----:B------:R-:W-:Y:S01]  /*c2d0*/  IMAD.WIDE.U32 R4, R150, UR8, R26 ;  /* 0x0000000896047c25 */ /* 0x000fe2000f8e001a */
[----:B------:R-:W0:Y:S03]  /*c2e0*/  @!P3 MUFU.RCP R24, R29 ;  /* 0x0000001d0018b308 */ /* 0x000e260000001000 */
[----:B------:R-:W-:Y:S01]  /*c2f0*/  @!P1 FMUL.FTZ R20, R20, R81 ;  /* 0x0000005114149220 */ /* 0x000fe20000410000 */
[----:B------:R-:W-:Y:S01]  /*c300*/  @!P4 FMUL.FTZ R21, R21, R34 ;  /* 0x000000221515c220 */ /* 0x000fe20000410000 */
        /* <DEDUP_REMOVED lines=12> */
[----:B------:R-:W-:Y:S01]  /*c3d0*/  LEA R4, P5, R25, R4, 0x1 ;  /* 0x0000000419047211 */ /* 0x000fe200078a08ff */
[----:B------:R-:W-:Y:S01]  /*c3e0*/  FADD.FTZ R24, R8, R165 ;  /* 0x000000a508187221 */ /* 0x000fe20000010000 */
[----:B------:R-:W-:-:S02]  /*c3f0*/  ISETP.GE.AND P2, PT, R155, R30, PT ;  /* 0x0000001e9b00720c */ /* 0x000fc40003f46270 */
[----:B------:R-:W-:Y:S01]  /*c400*/  LEA.HI.X R5, R25, R5, R26, 0x1, P5 ;  /* 0x0000000519057211 */ /* 0x000fe200028f0c1a */
[----:B------:R-:W-:Y:S01]  /*c410*/  FADD.FTZ R25, R24, R9 ;  /* 0x0000000918197221 */ /* 0x000fe20000010000 */
[-C--:B------:R-:W-:Y:S02]  /*c420*/  ISETP.GE.AND P3, PT, R153, R30.reuse, PT ;  /* 0x0000001e9900720c */ /* 0x080fe40003f66270 */
[-C--:B------:R-:W-:Y:S01]  /*c430*/  ISETP.GE.AND P5, PT, R151, R30.reuse, PT ;  /* 0x0000001e9700720c */ /* 0x080fe20003fa6270 */
[----:B------:R-:W-:Y:S01]  /*c440*/  @!P4 STG.E.U16 desc[UR16][R4.64+-0x780], R35 ;  /* 0xfff880230400c986 */ /* 0x000fe2000c101510 */
[----:B------:R-:W-:Y:S02]  /*c450*/  ISETP.GE.AND P4, PT, R149, R30, PT ;  /* 0x0000001e9500720c */ /* 0x000fe40003f86270 */
[----:B------:R-:W-:Y:S01]  /*c460*/  F2FP.F16.F32.PACK_AB R24, R9, R8 ;  /* 0x000000080918723e */ /* 0x000fe200000000ff */
[----:B------:R-:W-:Y:S01]  /*c470*/  @!P0 STG.E.U16 desc[UR16][R4.64+-0x740], R37 ;  /* 0xfff8c02504008986 */ /* 0x000fe2000c101510 */
[----:B------:R-:W-:Y:S01]  /*c480*/  ISETP.GE.AND P0, PT, R147, R30, PT ;  /* 0x0000001e9300720c */ /* 0x000fe20003f06270 */
[----:B------:R-:W-:Y:S01]  /*c490*/  FADD.FTZ R8, R25, R10 ;  /* 0x0000000a19087221 */ /* 0x000fe20000010000 */
[----:B------:R-:W-:Y:S01]  /*c4a0*/  F2FP.F16.F32.PACK_AB R10, R11, R10 ;  /* 0x0000000a0b0a723e */ /* 0x000fe200000000ff */
[----:B------:R-:W-:Y:S01]  /*c4b0*/  @!P1 STG.E.U16 desc[UR16][R4.64+-0x700], R39 ;  /* 0xfff9002704009986 */ /* 0x000fe2000c101510 */
[-C--:B------:R-:W-:Y:S01]  /*c4c0*/  ISETP.GE.AND P1, PT, R145, R30.reuse, PT ;  /* 0x0000001e9100720c */ /* 0x080fe20003f26270 */
[--C-:B------:R-:W-:Y:S01]  /*c4d0*/  FADD.FTZ R9, R8, R11.reuse ;  /* 0x0000000b08097221 */ /* 0x100fe20000010000 */
        /* <DEDUP_REMOVED lines=28> */
[----:B------:R-:W-:-:S03]  /*c6a0*/  F2FP.F16.F32.PACK_AB R5, R17, R16 ;  /* 0x000000101105723e */ /* 0x000fc600000000ff */
[----:B------:R-:W-:Y:S01]  /*c6b0*/  FADD.FTZ R15, R14, R15 ;  /* 0x0000000f0e0f7221 */ /* 0x000fe20000010000 */
[----:B------:R-:W-:-:S03]  /*c6c0*/  PRMT R27, R5, 0x7632, R27 ;  /* 0x00007632051b7816 */ /* 0x000fc6000000001b */
[----:B------:R-:W-:-:S04]  /*c6d0*/  FADD.FTZ R16, R15, R16 ;  /* 0x000000100f107221 */ /* 0x000fc80000010000 */
[----:B------:R-:W-:Y:S01]  /*c6e0*/  FADD.FTZ R17, R16, R17 ;  /* 0x0000001110117221 */ /* 0x000fe20000010000 */
[----:B------:R0:W-:Y:S03]  /*c6f0*/  STS.U16 [R98], R24 ;  /* 0x0000001862007388 */ /* 0x0001e60000000400 */
[----:B------:R-:W-:Y:S01]  /*c700*/  FADD.FTZ R18, R17, R18 ;  /* 0x0000001211127221 */ /* 0x000fe20000010000 */
[----:B------:R1:W-:Y:S03]  /*c710*/  STS.U16 [R0+0x2], R11 ;  /* 0x0000020b00007388 */ /* 0x0003e60000000400 */
[----:B------:R-:W-:Y:S01]  /*c720*/  FADD.FTZ R19, R18, R19 ;  /* 0x0000001312137221 */ /* 0x000fe20000010000 */
[----:B------:R2:W-:Y:S01]  /*c730*/  STS.U16 [R7+0x4], R10 ;  /* 0x0000040a07007388 */ /* 0x0005e20000000400 */
[----:B0-----:R-:W-:-:S03]  /*c740*/  PRMT R24, R4, 0x7610, R24 ;  /* 0x0000761004187816 */ /* 0x001fc60000000018 */
[----:B------:R-:W-:Y:S01]  /*c750*/  STS.U16 [R41+0x6], R25 ;  /* 0x0000061929007388 */ /* 0x000fe20000000400 */
[----:B-1----:R-:W-:-:S03]  /*c760*/  PRMT R11, R4, 0x7632, R11 ;  /* 0x00007632040b7816 */ /* 0x002fc6000000000b */
[----:B------:R0:W-:Y:S01]  /*c770*/  STS.U16 [R40+0x8], R12 ;  /* 0x0000080c28007388 */ /* 0x0001e20000000400 */
[----:B------:R-:W-:Y:S01]  /*c780*/  F2FP.F16.F32.PACK_AB R0, R21, R20 ;  /* 0x000000141500723e */ /* 0x000fe200000000ff */
[----:B------:R-:W-:Y:S01]  /*c790*/  FADD.FTZ R20, R19, R20 ;  /* 0x0000001413147221 */ /* 0x000fe20000010000 */
[----:B------:R-:W-:Y:S01]  /*c7a0*/  F2FP.F16.F32.PACK_AB R4, R23, R22 ;  /* 0x000000161704723e */ /* 0x000fe200000000ff */
[----:B------:R-:W-:Y:S01]  /*c7b0*/  STS.U16 [R43+0xa], R26 ;  /* 0x00000a1a2b007388 */ /* 0x000fe20000000400 */
[----:B--2---:R-:W-:Y:S01]  /*c7c0*/  PRMT R10, R9, 0x7632, R10 ;  /* 0x00007632090a7816 */ /* 0x004fe2000000000a */
[----:B------:R-:W-:Y:S02]  /*c7d0*/  FADD.FTZ R21, R20, R21 ;  /* 0x0000001514157221 */ /* 0x000fe40000010000 */
[----:B------:R1:W-:Y:S01]  /*c7e0*/  STS.U16 [R42+0xc], R24 ;  /* 0x00000c182a007388 */ /* 0x0003e20000000400 */
[----:B0-----:R-:W-:Y:S01]  /*c7f0*/  PRMT R12, R0, 0x7632, R12 ;  /* 0x00007632000c7816 */ /* 0x001fe2000000000c */
[----:B------:R-:W-:-:S02]  /*c800*/  FADD.FTZ R22, R21, R22 ;  /* 0x0000001615167221 */ /* 0x000fc40000010000 */
[----:B------:R-:W-:Y:S02]  /*c810*/  STS.U16 [R44+0xe], R11 ;  /* 0x00000e0b2c007388 */ /* 0x000fe40000000400 */
[----:B------:R-:W-:Y:S02]  /*c820*/  FADD.FTZ R165, R22, R23 ;  /* 0x0000001716a57221 */ /* 0x000fe40000010000 */
[----:B------:R-:W-:Y:S01]  /*c830*/  STS.U16 [R45+0x10], R5 ;  /* 0x000010052d007388 */ /* 0x000fe20000000400 */
[----:B-1----:R-:W-:-:S03]  /*c840*/  PRMT R24, R4, 0x7632, R24 ;  /* 0x0000763204187816 */ /* 0x002fc60000000018 */
[----:B------:R-:W-:Y:S04]  /*c850*/  STS.U16 [R48+0x12], R27 ;  /* 0x0000121b30007388 */ /* 0x000fe80000000400 */
[----:B------:R0:W-:Y:S04]  /*c860*/  STS.U16 [R47+0x14], R9 ;  /* 0x000014092f007388 */ /* 0x0001e80000000400 */
[----:B------:R1:W-:Y:S04]  /*c870*/  STS.U16 [R46+0x16], R10 ;  /* 0x0000160a2e007388 */ /* 0x0003e80000000400 */
[----:B------:R-:W-:Y:S01]  /*c880*/  STS.U16 [R49+0x18], R0 ;  /* 0x0000180031007388 */ /* 0x000fe20000000400 */
[----:B0-----:R-:W0:Y:S03]  /*c890*/  LDC.64 R8, c[0x0][0x3a8] ;  /* 0x0000ea00ff087b82 */ /* 0x001e260000000a00 */
[----:B------:R-:W-:Y:S01]  /*c8a0*/  STS.U16 [R50+0x1a], R12 ;  /* 0x00001a0c32007388 */ /* 0x000fe20000000400 */
[----:B-1----:R-:W-:-:S03]  /*c8b0*/  IADD3 R10, P1, R118, -0x3e0, RZ ;  /* 0xfffffc20760a7810 */ /* 0x002fc60007f3e0ff */
[----:B------:R0:W-:Y:S01]  /*c8c0*/  STS.U16 [R51+0x1c], R4 ;  /* 0x00001c0433007388 */ /* 0x0001e20000000400 */
[----:B------:R-:W-:-:S03]  /*c8d0*/  IADD3.X R13, R119, -0x1, RZ, P1, !PT ;  /* 0xffffffff770d7810 */ /* 0x000fc60000ffe4ff */
[----:B------:R-:W-:Y:S01]  /*c8e0*/  STS.U16 [R55+0x1e], R24 ;  /* 0x00001e1837007388 */ /* 0x000fe20000000400 */
[----:B------:R-:W-:-:S03]  /*c8f0*/  NOP ;  /* 0x0000000000007918 */ /* 0x000fc60000000000 */
[----:B------:R-:W-:Y:S04]  /*c900*/  LDS.U16 R7, [R114] ;  /* 0x0000000072077984 */ /* 0x000fe80000000400 */
[----:B------:R-:W-:Y:S01]  /*c910*/  LDS.U16 R113, [R113+0x40] ;  /* 0x0000400071717984 */ /* 0x000fe20000000400 */
[----:B0-----:R-:W-:-:S03]  /*c920*/  IMAD R4, R8, UR20, RZ ;  /* 0x0000001408047c24 */ /* 0x001fc6000f8e02ff */
[----:B------:R-:W-:Y:S01]  /*c930*/  LDS.U16 R11, [R112+0x80] ;  /* 0x00008000700b7984 */ /* 0x000fe20000000400 */
[----:B------:R-:W-:-:S03]  /*c940*/  IMAD R9, R9, UR21, R4 ;  /* 0x0000001509097c24 */ /* 0x000fc6000f8e0204 */
[----:B------:R-:W-:Y:S01]  /*c950*/  LDS.U16 R111, [R111+0xc0] ;  /* 0x0000c0006f6f7984 */ /* 0x000fe20000000400 */
[----:B------:R-:W-:-:S03]  /*c960*/  IMAD.WIDE.U32 R4, R8, UR21, RZ ;  /* 0x0000001508047c25 */ /* 0x000fc6000f8e00ff */
        /* <DEDUP_REMOVED lines=29> */
.L_x_4169:
[----:B------:R-:W-:Y:S05]  /*cb40*/  BSYNC B0 ;  /* 0x0000000000007941 */ /* 0x000fea0003800000 */
.L_x_4168:
[----:B------:R-:W-:Y:S01]  /*cb50*/  MOV R2, R4 ;  /* 0x0000000400027202 */ /* 0x000fe20000000f00 */
[----:B------:R-:W-:Y:S01]  /*cb60*/  ULDC.64 UR8, c[0x0][0x3b0] ;  /* 0x0000ec0000087ab9 */ /* 0x000fe20000000a00 */
[----:B------:R-:W-:Y:S01]  /*cb70*/  MOV R3, R15 ;  /* 0x0000000f00037202 */ /* 0x000fe20000000f00 */
[----:B------:R-:W-:Y:S01]  /*cb80*/  IMAD R5, R36, UR8, RZ ;  /* 0x0000000824057c24 */ /* 0x000fe2000f8e02ff */
[----:B------:R-:W-:Y:S01]  /*cb90*/  ULDC.64 UR10, c[0x0][0x3f0] ;  /* 0x0000fc00000a7ab9 */ /* 0x000fe20000000a00 */
[-C--:B------:R-:W-:Y:S01]  /*cba0*/  ISETP.GE.AND P2, PT, R163, R0.reuse, PT ;  /* 0x00000000a300720c */ /* 0x080fe20003f46270 */
[----:B------:R-:W-:Y:S01]  /*cbb0*/  UIADD3 UR14, UP0, UR14, -0x800, URZ ;  /* 0xfffff8000e0e7890 */ /* 0x000fe2000ff1e03f */
[----:B------:R-:W-:Y:S01]  /*cbc0*/  IMAD.WIDE.U32 R2, R150, UR8, R2 ;  /* 0x0000000896027c25 */ /* 0x000fe2000f8e0002 */
[----:B------:R-:W-:Y:S01]  /*cbd0*/  LEA R4, P1, R10, UR10, 0x1 ;  /* 0x0000000a0a047c11 */ /* 0x000fe2000f8208ff */
[----:B------:R-:W-:Y:S01]  /*cbe0*/  UIADD3 UR12, UP1, UR12, -0x800, URZ ;  /* 0xfffff8000c0c7890 */ /* 0x000fe2000ff3e03f */
[----:B------:R-:W-:Y:S01]  /*cbf0*/  ISETP.GE.AND P3, PT, R155, R0, PT ;  /* 0x000000009b00720c */ /* 0x000fe20003f66270 */
[----:B0-----:R-:W-:Y:S01]  /*cc00*/  IMAD R7, R150, UR9, R5 ;  /* 0x0000000996077c24 */ /* 0x001fe2000f8e0205 */
[----:B------:R-:W-:Y:S01]  /*cc10*/  IADD3 R57, P0, R57, R2, RZ ;  /* 0x0000000239397210 */ /* 0x000fe20007f1e0ff */
[----:B------:R-:W-:Y:S01]  /*cc20*/  UIADD3 UR18, UP2, UR18, -0x800, URZ ;  /* 0xfffff80012127890 */ /* 0x000fe2000ff5e03f */
[----:B------:R-:W-:Y:S01]  /*cc30*/  LEA.HI.X R5, R10, UR11, R13, 0x1, P1 ;  /* 0x0000000b0a057c11 */ /* 0x000fe200088f0c0d */
[----:B------:R-:W-:Y:S01]  /*cc40*/  UIADD3 UR6, UR6, 0x1, URZ ;  /* 0x0000000106067890 */ /* 0x000fe2000fffe03f */
[----:B------:R-:W-:Y:S01]  /*cc50*/  IADD3.X R56, R56, R7, R3, P0, !PT ;  /* 0x0000000738387210 */ /* 0x000fe200007fe403 */
[----:B------:R-:W-:Y:S01]  /*cc60*/  UIADD3.X UR15, UR15, -0x1, URZ, UP0, !UPT ;  /* 0xffffffff0f0f7890 */ /* 0x000fe200087fe43f */
[----:B------:R-:W-:Y:S01]  /*cc70*/  LEA R2, P0, R57, R4, 0x1 ;  /* 0x0000000439027211 */ /* 0x000fe200078008ff */
        /* <DEDUP_REMOVED lines=35> */
.L_x_4083:
        /* <DEDUP_REMOVED lines=35> */
.L_x_4172:
[----:B------:R-:W-:Y:S05]  /*d0e0*/  BSYNC B0 ;  /* 0x0000000000007941 */ /* 0x000fea0003800000 */
.L_x_4171:
        /* <DEDUP_REMOVED lines=30> */
[----:B---3--:R-:W0:Y:S01]  /*d2d0*/  @!P0 S2R R3, SR_CgaCtaId ;  /* 0x0000000000038919 */ /* 0x008e220000008800 */
[----:B------:R-:W-:-:S04]  /*d2e0*/  @!P0 MOV R0, 0x400 ;  /* 0x0000040000008802 */ /* 0x000fc80000000f00 */
[----:B0-----:R-:W-:-:S06]  /*d2f0*/  @!P0 LEA R3, R3, R0, 0x18 ;  /* 0x0000000003038211 */ /* 0x001fcc00078ec0ff */
[----:B------:R-:W0:Y:S02]  /*d300*/  @!P0 LDS R3, [R3+0x18d8] ;  /* 0x0018d80003038984 */ /* 0x000e240000000800 */
[----:B0-----:R-:W-:-:S05]  /*d310*/  @!P0 FADD.FTZ R4, R4, R3 ;  /* 0x0000000304048221 */ /* 0x001fca0000010000 */
[----:B------:R4:W-:Y:S01]  /*d320*/  REDG.E.ADD.F32.FTZ.RN.STRONG.GPU desc[UR16][R120.64], R4 ;  /* 0x00000004780079a6 */ /* 0x0009e2000c10f390 */
[----:B------:R-:W-:Y:S01]  /*d330*/  HFMA2.MMA R13, -RZ, RZ, 0, 0 ;  /* 0x00000000ff0d7435 */ /* 0x000fe200000001ff */
[----:B------:R-:W-:Y:S10]  /*d340*/  BRA `(.L_x_4175) ;  /* 0x0000000000047947 */ /* 0x000ff40003800000 */
.L_x_4174:
[----:B------:R-:W2:Y:S02]  /*d350*/  S2R R13, SR_TID.X ;  /* 0x00000000000d7919 */ /* 0x000ea40000002100 */
.L_x_4175:
[----:B------:R-:W-:Y:S05]  /*d360*/  BSYNC B0 ;  /* 0x0000000000007941 */ /* 0x000fea0003800000 */
.L_x_4173:
[----:B------:R-:W-:Y:S02]  /*d370*/  ULDC UR14, c[0x0][0x21c] ;  /* 0x00008700000e7ab9 */ /* 0x000fe40000000800 */
[----:B--2---:R-:W-:-:S13]  /*d380*/  ISETP.GE.AND P0, PT, R13, UR14, PT ;  /* 0x0000000e0d007c0c */ /* 0x004fda000bf06270 */
[----:B------:R-:W-:Y:S05]  /*d390*/  @P0 EXIT ;  /* 0x000000000000094d */ /* 0x000fea0003800000 */
[----:B------:R-:W2:Y:S01]  /*d3a0*/  S2UR UR5, SR_CgaCtaId ;  /* 0x00000000000579c3 */ /* 0x000ea20000008800 */
[----:B------:R-:W-:Y:S01]  /*d3b0*/  SHF.R.S32.HI R7, RZ, 0x1f, R150 ;  /* 0x0000001fff077819 */ /* 0x000fe20000011496 */
[----:B------:R-:W-:Y:S01]  /*d3c0*/  ULDC.64 UR6, c[0x0][0x358] ;  /* 0x0000d60000067ab9 */ /* 0x000fe20000000a00 */
[----:B------:R-:W-:Y:S01]  /*d3d0*/  ULDC.64 UR8, c[0x0][0x338] ;  /* 0x0000ce0000087ab9 */ /* 0x000fe20000000a00 */
[----:B0--3--:R-:W-:Y:S01]  /*d3e0*/  IMAD.WIDE.U32 R2, R150, UR6, RZ ;  /* 0x0000000696027c25 */ /* 0x009fe2000f8e00ff */
        /* <DEDUP_REMOVED lines=10> */
[----:B------:R-:W-:Y:S01]  /*d490*/  IADD3 R21, R3, R5, RZ ;  /* 0x0000000503157210 */ /* 0x000fe20007ffe0ff */
[----:B------:R-:W-:-:S03]  /*d4a0*/  ULDC.64 UR8, c[0x0][0x3c0] ;  /* 0x0000f00000087ab9 */ /* 0x000fc60000000a00 */
[----:B------:R-:W-:Y:S01]  /*d4b0*/  IADD3 R19, R151, R7, RZ ;  /* 0x0000000797137210 */ /* 0x000fe20007ffe0ff */
[----:B--2---:R-:W-:-:S03]  /*d4c0*/  ULEA UR4, UR5, UR4, 0x18 ;  /* 0x0000000405047291 */ /* 0x004fc6000f8ec03f */
[----:B------:R-:W-:-:S09]  /*d4d0*/  ULDC UR5, c[0x0][0x0] ;  /* 0x0000000000057ab9 */ /* 0x000fd20000000800 */
.L_x_4177:
[----:B------:R-:W-:Y:S02]  /*d4e0*/  LEA R0, R13, UR4, 0x2 ;  /* 0x000000040d007c11 */ /* 0x000fe4000f8e10ff */
[----:B------:R-:W-:Y:S02]  /*d4f0*/  SHF.R.S32.HI R8, RZ, 0x1f, R13 ;  /* 0x0000001fff087819 */ /* 0x000fe4000001140d */
[----:B0-----:R-:W-:Y:S01]  /*d500*/  MOV R6, R2 ;  /* 0x0000000200067202 */ /* 0x001fe20000000f00 */
[----:B------:R-:W0:Y:S01]  /*d510*/  LDS R15, [R0+0x2e10] ;  /* 0x002e1000000f7984 */ /* 0x000e220000000800 */
[----:B------:R-:W-:Y:S01]  /*d520*/  MOV R7, R21 ;  /* 0x0000001500077202 */ /* 0x000fe20000000f00 */
[C---:B------:R-:W-:Y:S01]  /*d530*/  IMAD R10, R8.reuse, UR6, RZ ;  /* 0x00000006080a7c24 */ /* 0x040fe2000f8e02ff */
[----:B-1--4-:R-:W-:Y:S01]  /*d540*/  MOV R4, R150 ;  /* 0x0000009600047202 */ /* 0x012fe20000000f00 */
        /* <DEDUP_REMOVED lines=8> */
[----:B------:R-:W-:Y:S02]  /*d5d0*/  IADD3 R13, R13, UR5, RZ ;  /* 0x000000050d0d7c10 */ /* 0x000fe4000fffe0ff */
[----:B------:R-:W-:Y:S02]  /*d5e0*/  IADD3 R7, R5, R7, RZ ;  /* 0x0000000705077210 */ /* 0x000fe40007ffe0ff */
[----:B------:R-:W-:Y:S02]  /*d5f0*/  LEA R10, P1, R8, UR12, 0x2 ;  /* 0x0000000c080a7c11 */ /* 0x000fe4000f8210ff */
[----:B------:R-:W-:Y:S02]  /*d600*/  LEA.HI.X R7, R4, UR9, R7, 0x2, P0 ;  /* 0x0000000904077c11 */ /* 0x000fe400080f1407 */
[----:B------:R-:W-:-:S02]  /*d610*/  ISETP.GE.AND P0, PT, R13, UR14, PT ;  /* 0x0000000e0d007c0c */ /* 0x000fc4000bf06270 */
[----:B------:R-:W-:-:S04]  /*d620*/  IADD3 R5, R9, R11, RZ ;  /* 0x0000000b09057210 */ /* 0x000fc80007ffe0ff */
[----:B------:R-:W-:Y:S01]  /*d630*/  LEA.HI.X R11, R8, UR13, R5, 0x2, P1 ;  /* 0x0000000d080b7c11 */ /* 0x000fe200088f1405 */
[----:B0-----:R0:W-:Y:S04]  /*d640*/  REDG.E.ADD.F32.FTZ.RN.STRONG.GPU desc[UR16][R6.64], R15 ;  /* 0x0000000f060079a6 */ /* 0x0011e8000c10f390 */
[----:B-1----:R0:W-:Y:S02]  /*d650*/  REDG.E.ADD.F32.FTZ.RN.STRONG.GPU desc[UR16][R10.64], R17 ;  /* 0x000000110a0079a6 */ /* 0x0021e4000c10f390 */
[----:B------:R-:W-:Y:S05]  /*d660*/  @!P0 BRA `(.L_x_4177) ;  /* 0xfffffffc009c8947 */ /* 0x000fea000383ffff */
[----:B------:R-:W-:Y:S05]  /*d670*/  BSYNC B0 ;  /* 0x0000000000007941 */ /* 0x000fea0003800000 */
.L_x_4176:
[----:B------:R-:W-:Y:S05]  /*d680*/  EXIT ;  /* 0x000000000000794d */ /* 0x000fea0003800000 */
.L_x_4125:
[----:B------:R-:W-:Y:S01]  /*d690*/  HFMA2.MMA R245, -RZ, RZ, 0, 5.9604644775390625e-08 ;  /* 0x00000001fff57435 */ /* 0x000fe200000001ff */
[----:B------:R-:W-:Y:S02]  /*d6a0*/  MOV R232, R66 ;  /* 0x0000004200e87202 */ /* 0x000fe40000000f00 */
[----:B------:R-:W-:Y:S02]  /*d6b0*/  MOV R234, RZ ;  /* 0x000000ff00ea7202 */ /* 0x000fe40000000f00 */
[----:B------:R-:W-:-:S07]  /*d6c0*/  MOV R70, 0xffffffff ;  /* 0xffffffff00467802 */ /* 0x000fce0000000f00 */
[----:B-1---5:R-:W-:Y:S05]  /*d6d0*/  WARPSYNC.COLLECTIVE R70, `(.L_x_4178) ;  /* 0x0000000046087348 */ /* 0x022fea0003c00000 */
[----:B------:R0:W2:Y:S02]  /*d6e0*/  SHFL.UP P0, R230, R232, R245, R234 ;  /* 0x040000f5e8e67389 */ /* 0x0000a400000000ea */
[----:B012--5:R-:W-:Y:S01]  /*d6f0*/  ENDCOLLECTIVE ;  /* 0x000000000000791b */ /* 0x027fe20003800000 */
.L_x_4178:
[----:B------:R-:W-:Y:S02]  /*d700*/  MOV R232, R67 ;  /* 0x0000004300e87202 */ /* 0x000fe40000000f00 */
[----:B------:R-:W-:-:S07]  /*d710*/  MOV R71, R230 ;  /* 0x000000e600477202 */ /* 0x000fce0000000f00 */
[----:B------:R-:W-:Y:S05]  /*d720*/  WARPSYNC.COLLECTIVE R70, `(.L_x_4179) ;  /* 0x0000000046087348 */ /* 0x000fea0003c00000 */
[----:B------:R0:W1:Y:S02]  /*d730*/  SHFL.UP P0, R230, R232, R245, R234 ;  /* 0x040000f5e8e67389 */ /* 0x00006400000000ea */
[----:B01----:R-:W-:Y:S01]  /*d740*/  ENDCOLLECTIVE ;  /* 0x000000000000791b */ /* 0x003fe20003800000 */
.L_x_4179:
        /* <DEDUP_REMOVED lines=8> */
.L_x_4180:
[----:B------:R-:W-:Y:S02]  /*d7d0*/  MOV R232, R67 ;  /* 0x0000004300e87202 */ /* 0x000fe40000000f00 */
[----:B------:R-:W-:-:S07]  /*d7e0*/  MOV R71, R230 ;  /* 0x000000e600477202 */ /* 0x000fce0000000f00 */
[----:B------:R-:W-:Y:S05]  /*d7f0*/  WARPSYNC.COLLECTIVE R70, `(.L_x_4181) ;  /* 0x0000000046087348 */ /* 0x000fea0003c00000 */
[----:B------:R0:W1:Y:S02]  /*d800*/  SHFL.UP P0, R230, R232, R245, R234 ;  /* 0x040000f5e8e67389 */ /* 0x00006400000000ea */
[----:B01----:R-:W-:Y:S01]  /*d810*/  ENDCOLLECTIVE ;  /* 0x000000000000791b */ /* 0x003fe20003800000 */
.L_x_4181:
        /* <DEDUP_REMOVED lines=8> */
.L_x_4182:
[----:B------:R-:W-:Y:S02]  /*d8a0*/  MOV R232, R67 ;  /* 0x0000004300e87202 */ /* 0x000fe40000000f00 */
[----:B------:R-:W-:-:S07]  /*d8b0*/  MOV R71, R230 ;  /* 0x000000e600477202 */ /* 0x000fce0000000f00 */
[----:B------:R-:W-:Y:S05]  /*d8c0*/  WARPSYNC.COLLECTIVE R70, `(.L_x_4183) ;  /* 0x0000000046087348 */ /* 0x000fea0003c00000 */
[----:B------:R0:W1:Y:S02]  /*d8d0*/  SHFL.UP P0, R230, R232, R245, R234 ;  /* 0x040000f5e8e67389 */ /* 0x00006400000000ea */
[----:B01----:R-:W-:Y:S01]  /*d8e0*/  ENDCOLLECTIVE ;  /* 0x000000000000791b */ /* 0x003fe20003800000 */
.L_x_4183:
        /* <DEDUP_REMOVED lines=8> */
.L_x_4184:
[----:B------:R-:W-:Y:S02]  /*d970*/  MOV R232, R67 ;  /* 0x0000004300e87202 */ /* 0x000fe40000000f00 */
[----:B------:R-:W-:-:S07]  /*d980*/  MOV R71, R230 ;  /* 0x000000e600477202 */ /* 0x000fce0000000f00 */
[----:B------:R-:W-:Y:S05]  /*d990*/  WARPSYNC.COLLECTIVE R70, `(.L_x_4185) ;  /* 0x0000000046087348 */ /* 0x000fea0003c00000 */
[----:B------:R0:W1:Y:S02]  /*d9a0*/  SHFL.UP P0, R230, R232, R245, R234 ;  /* 0x040000f5e8e67389 */ /* 0x00006400000000ea */
[----:B01----:R-:W-:Y:S01]  /*d9b0*/  ENDCOLLECTIVE ;  /* 0x000000000000791b */ /* 0x003fe20003800000 */
.L_x_4185:
        /* <DEDUP_REMOVED lines=8> */
.L_x_4186:
[----:B------:R-:W-:Y:S02]  /*da40*/  MOV R232, R67 ;  /* 0x0000004300e87202 */ /* 0x000fe40000000f00 */
[----:B------:R-:W-:-:S07]  /*da50*/  MOV R71, R230 ;  /* 0x000000e600477202 */ /* 0x000fce0000000f00 */
[----:B------:R-:W-:Y:S05]  /*da60*/  WARPSYNC.COLLECTIVE R70, `(.L_x_4187) ;  /* 0x0000000046087348 */ /* 0x000fea0003c00000 */
[----:B------:R0:W1:Y:S02]  /*da70*/  SHFL.UP P0, R230, R232, R245, R234 ;  /* 0x040000f5e8e67389 */ /* 0x00006400000000ea */
[----:B01----:R-:W-:Y:S01]  /*da80*/  ENDCOLLECTIVE ;  /* 0x000000000000791b */ /* 0x003fe20003800000 */
.L_x_4187:
[----:B------:R-:W-:Y:S05]  /*da90*/  BRA `(.L_x_4188) ;  /* 0xffffffac00687947 */ /* 0x000fea000383ffff */
.L_x_4126:
        /* <DEDUP_REMOVED lines=8> */
.L_x_4190:
[----:B------:R-:W-:Y:S05]  /*db20*/  BSYNC B0 ;  /* 0x0000000000007941 */ /* 0x000fea0003800000 */
.L_x_4189:
[----:B------:R-:W-:Y:S05]  /*db30*/  BRA `(.L_x_4191) ;  /* 0xffffffac00547947 */ /* 0x000fea000383ffff */
.L_x_4127:
        /* <DEDUP_REMOVED lines=8> */
.L_x_4193:
[----:B------:R-:W-:Y:S05]  /*dbc0*/  BSYNC B0 ;  /* 0x0000000000007941 */ /* 0x000fea0003800000 */
.L_x_4192:
[----:B------:R-:W-:Y:S05]  /*dbd0*/  BRA `(.L_x_4194) ;  /* 0xffffffac00347947 */ /* 0x000fea000383ffff */
.L_x_4128:
        /* <DEDUP_REMOVED lines=8> */
.L_x_4196:
[----:B------:R-:W-:Y:S05]  /*dc60*/  BSYNC B0 ;  /* 0x0000000000007941 */ /* 0x000fea0003800000 */
.L_x_4195:
        /* <DEDUP_REMOVED lines=9> */
.L_x_4197:
[----:B------:R-:W-:Y:S02]  /*dd00*/  MOV R245, 0x1f ;  /* 0x0000001f00f57802 */ /* 0x000fe40000000f00 */
[----:B------:R-:W-:Y:S01]  /*dd10*/  MOV R67, R230 ;  /* 0x000000e600437202 */ /* 0x000fe20000000f00 */
[----:B------:R-:W-:-:S11]  /*dd20*/  HFMA2.MMA R230, -RZ, RZ, 0, 0 ;  /* 0x00000000ffe67435 */ /* 0x000fd600000001ff */
[----:B------:R-:W-:Y:S05]  /*dd30*/  WARPSYNC.COLLECTIVE R70, `(.L_x_4198) ;  /* 0x0000000046087348 */ /* 0x000fea0003c00000 */
[----:B------:R0:W1:Y:S02]  /*dd40*/  SHFL.IDX P3, R242, R71, R230, R245 ;  /* 0x000000e647f27389 */ /* 0x00006400000600f5 */
[----:B01----:R-:W-:Y:S01]  /*dd50*/  ENDCOLLECTIVE ;  /* 0x000000000000791b */ /* 0x003fe20003800000 */
.L_x_4198:
[----:B------:R-:W-:Y:S02]  /*dd60*/  MOV R71, R69 ;  /* 0x0000004500477202 */ /* 0x000fe40000000f00 */
[----:B------:R-:W-:-:S07]  /*dd70*/  MOV R68, R242 ;  /* 0x000000f200447202 */ /* 0x000fce0000000f00 */
[----:B------:R-:W-:Y:S05]  /*dd80*/  WARPSYNC.COLLECTIVE R70, `(.L_x_4199) ;  /* 0x0000000046087348 */ /* 0x000fea0003c00000 */
[----:B------:R0:W1:Y:S02]  /*dd90*/  SHFL.IDX P3, R242, R71, R230, R245 ;  /* 0x000000e647f27389 */ /* 0x00006400000600f5 */
[----:B01----:R-:W-:Y:S01]  /*dda0*/  ENDCOLLECTIVE ;  /* 0x000000000000791b */ /* 0x003fe20003800000 */
.L_x_4199:
[----:B------:R-:W-:Y:S01]  /*ddb0*/  MOV R69, R242 ;  /* 0x000000f200457202 */ /* 0x000fe20000000f00 */
[----:B------:R-:W-:Y:S06]  /*ddc0*/  BRA `(.L_x_4200) ;  /* 0xffffffa800d07947 */ /* 0x000fec000383ffff */
.L_x_4130:
        /* <DEDUP_REMOVED lines=9> */
.L_x_4201:
[----:B------:R-:W-:Y:S02]  /*de60*/  MOV R249, R65 ;  /* 0x0000004100f97202 */ /* 0x000fe40000000f00 */
[----:B------:R-:W-:-:S07]  /*de70*/  MOV R69, R242 ;  /* 0x000000f200457202 */ /* 0x000fce0000000f00 */
[----:B------:R-:W-:Y:S05]  /*de80*/  WARPSYNC.COLLECTIVE R70, `(.L_x_4202) ;  /* 0x0000000046087348 */ /* 0x000fea0003c00000 */
[----:B------:R0:W1:Y:S02]  /*de90*/  SHFL.DOWN P6, R242, R249, R248, R251 ;  /* 0x080000f8f9f27389 */ /* 0x00006400000c00fb */
[----:B01----:R-:W-:Y:S01]  /*dea0*/  ENDCOLLECTIVE ;  /* 0x000000000000791b */ /* 0x003fe20003800000 */
.L_x_4202:
        /* <DEDUP_REMOVED lines=8> */
.L_x_4203:
[----:B------:R-:W-:Y:S02]  /*df30*/  MOV R249, R65 ;  /* 0x0000004100f97202 */ /* 0x000fe40000000f00 */
[----:B------:R-:W-:-:S07]  /*df40*/  MOV R69, R242 ;  /* 0x000000f200457202 */ /* 0x000fce0000000f00 */
[----:B------:R-:W-:Y:S05]  /*df50*/  WARPSYNC.COLLECTIVE R70, `(.L_x_4204) ;  /* 0x0000000046087348 */ /* 0x000fea0003c00000 */
[----:B------:R0:W1:Y:S02]  /*df60*/  SHFL.DOWN P6, R242, R249, R248, R251 ;  /* 0x080000f8f9f27389 */ /* 0x00006400000c00fb */
[----:B01----:R-:W-:Y:S01]  /*df70*/  ENDCOLLECTIVE ;  /* 0x000000000000791b */ /* 0x003fe20003800000 */
.L_x_4204:
        /* <DEDUP_REMOVED lines=8> */
.L_x_4205:
[----:B------:R-:W-:Y:S02]  /*e000*/  MOV R249, R65 ;  /* 0x0000004100f97202 */ /* 0x000fe40000000f00 */
[----:B------:R-:W-:-:S07]  /*e010*/  MOV R69, R242 ;  /* 0x000000f200457202 */ /* 0x000fce0000000f00 */
[----:B------:R-:W-:Y:S05]  /*e020*/  WARPSYNC.COLLECTIVE R70, `(.L_x_4206) ;  /* 0x0000000046087348 */ /* 0x000fea0003c00000 */
[----:B------:R0:W1:Y:S02]  /*e030*/  SHFL.DOWN P6, R242, R249, R248, R251 ;  /* 0x080000f8f9f27389 */ /* 0x00006400000c00fb */
[----:B01----:R-:W-:Y:S01]  /*e040*/  ENDCOLLECTIVE ;  /* 0x000000000000791b */ /* 0x003fe20003800000 */
.L_x_4206:
        /* <DEDUP_REMOVED lines=8> */
.L_x_4207:
[----:B------:R-:W-:Y:S02]  /*e0d0*/  MOV R249, R65 ;  /* 0x0000004100f97202 */ /* 0x000fe40000000f00 */
[----:B------:R-:W-:-:S07]  /*e0e0*/  MOV R69, R242 ;  /* 0x000000f200457202 */ /* 0x000fce0000000f00 */
[----:B------:R-:W-:Y:S05]  /*e0f0*/  WARPSYNC.COLLECTIVE R70, `(.L_x_4208) ;  /* 0x0000000046087348 */ /* 0x000fea0003c00000 */
[----:B------:R0:W1:Y:S02]  /*e100*/  SHFL.DOWN P6, R242, R249, R248, R251 ;  /* 0x080000f8f9f27389 */ /* 0x00006400000c00fb */
[----:B01----:R-:W-:Y:S01]  /*e110*/  ENDCOLLECTIVE ;  /* 0x000000000000791b */ /* 0x003fe20003800000 */
.L_x_4208:
        /* <DEDUP_REMOVED lines=8> */
.L_x_4209:
[----:B------:R-:W-:Y:S02]  /*e1a0*/  MOV R249, R65 ;  /* 0x0000004100f97202 */ /* 0x000fe40000000f00 */
[----:B------:R-:W-:-:S07]  /*e1b0*/  MOV R69, R242 ;  /* 0x000000f200457202 */ /* 0x000fce0000000f00 */
[----:B------:R-:W-:Y:S05]  /*e1c0*/  WARPSYNC.COLLECTIVE R70, `(.L_x_4210) ;  /* 0x0000000046087348 */ /* 0x000fea0003c00000 */
[----:B------:R0:W1:Y:S02]  /*e1d0*/  SHFL.DOWN P6, R242, R249, R248, R251 ;  /* 0x080000f8f9f27389 */ /* 0x00006400000c00fb */
[----:B01----:R-:W-:Y:S01]  /*e1e0*/  ENDCOLLECTIVE ;  /* 0x000000000000791b */ /* 0x003fe20003800000 */
.L_x_4210:
        /* <DEDUP_REMOVED lines=9> */
.L_x_4211:
[----:B------:R-:W-:Y:S02]  /*e280*/  MOV R71, R65 ;  /* 0x0000004100477202 */ /* 0x000fe40000000f00 */
[----:B------:R-:W-:-:S07]  /*e290*/  MOV R244, R242 ;  /* 0x000000f200f47202 */ /* 0x000fce0000000f00 */
[----:B------:R-:W-:Y:S05]  /*e2a0*/  WARPSYNC.COLLECTIVE R70, `(.L_x_4212) ;  /* 0x0000000046087348 */ /* 0x000fea0003c00000 */
[----:B------:R0:W1:Y:S02]  /*e2b0*/  SHFL.IDX P3, R242, R71, R230, R245 ;  /* 0x000000e647f27389 */ /* 0x00006400000600f5 */
[----:B01----:R-:W-:Y:S01]  /*e2c0*/  ENDCOLLECTIVE ;  /* 0x000000000000791b */ /* 0x003fe20003800000 */
.L_x_4212:
[----:B------:R-:W-:Y:S02]  /*e2d0*/  MOV R71, R140 ;  /* 0x0000008c00477202 */ /* 0x000fe40000000f00 */
[----:B------:R-:W-:-:S07]  /*e2e0*/  MOV R246, R242 ;  /* 0x000000f200f67202 */ /* 0x000fce0000000f00 */
[----:B------:R-:W-:Y:S05]  /*e2f0*/  WARPSYNC.COLLECTIVE R70, `(.L_x_4213) ;  /* 0x0000000046087348 */ /* 0x000fea0003c00000 */
[----:B------:R0:W1:Y:S02]  /*e300*/  SHFL.DOWN P6, R242, R249, R248, R251 ;  /* 0x080000f8f9f27389 */ /* 0x00006400000c00fb */
[----:B01----:R-:W-:Y:S01]  /*e310*/  ENDCOLLECTIVE ;  /* 0x000000000000791b */ /* 0x003fe20003800000 */
.L_x_4213:
[----:B------:R-:W-:Y:S02]  /*e320*/  MOV R249, R65 ;  /* 0x0000004100f97202 */ /* 0x000fe40000000f00 */
[----:B------:R-:W-:-:S07]  /*e330*/  MOV R68, R242 ;  /* 0x000000f200447202 */ /* 0x000fce0000000f00 */
[----:B------:R-:W-:Y:S05]  /*e340*/  WARPSYNC.COLLECTIVE R70, `(.L_x_4214) ;  /* 0x0000000046087348 */ /* 0x000fea0003c00000 */
[----:B------:R0:W1:Y:S02]  /*e350*/  SHFL.DOWN P6, R242, R249, R248, R251 ;  /* 0x080000f8f9f27389 */ /* 0x00006400000c00fb */
[----:B01----:R-:W-:Y:S01]  /*e360*/  ENDCOLLECTIVE ;  /* 0x000000000000791b */ /* 0x003fe20003800000 */
.L_x_4214:
[----:B------:R-:W-:-:S07]  /*e370*/  MOV R69, R242 ;  /* 0x000000f200457202 */ /* 0x000fce0000000f00 */
[----:B------:R-:W-:Y:S05]  /*e380*/  WARPSYNC.COLLECTIVE R70, `(.L_x_4215) ;  /* 0x0000000046087348 */ /* 0x000fea0003c00000 */
[----:B------:R0:W1:Y:S02]  /*e390*/  SHFL.IDX P3, R242, R71, R230, R245 ;  /* 0x000000e647f27389 */ /* 0x00006400000600f5 */
[----:B01----:R-:W-:Y:S01]  /*e3a0*/  ENDCOLLECTIVE ;  /* 0x000000000000791b */ /* 0x003fe20003800000 */
.L_x_4215:
[----:B------:R-:W-:Y:S02]  /*e3b0*/  MOV R71, R141 ;  /* 0x0000008d00477202 */ /* 0x000fe40000000f00 */
[----:B------:R-:W-:-:S07]  /*e3c0*/  MOV R247, R242 ;  /* 0x000000f200f77202 */ /* 0x000fce0000000f00 */
[----:B------:R-:W-:Y:S05]  /*e3d0*/  WARPSYNC.COLLECTIVE R70, `(.L_x_4216) ;  /* 0x0000000046087348 */ /* 0x000fea0003c00000 */
[----:B------:R0:W1:Y:S02]  /*e3e0*/  SHFL.IDX P3, R242, R71, R230, R245 ;  /* 0x000000e647f27389 */ /* 0x00006400000600f5 */
[----:B01----:R-:W-:Y:S01]  /*e3f0*/  ENDCOLLECTIVE ;  /* 0x000000000000791b */ /* 0x003fe20003800000 */
.L_x_4216:
[----:B------:R-:W-:Y:S05]  /*e400*/  BRA `(.L_x_4217) ;  /* 0xffffffa800d47947 */ /* 0x000fea000383ffff */
.L_x_4218:
        /* <DEDUP_REMOVED lines=15> */
.L_x_10951:


//--------------------- .text._Z25selective_scan_bwd_kernelI32Selective_Scan_bwd_kernel_traitsILi64ELi16ELb0ELb1ELb0ELb0ELb0EN3c104HalfEfEEv12SSMParamsBwd --------------------------
	.section	.text._Z25selective_scan_bwd_kernelI32Selective_Scan_bwd_kernel_traitsILi64ELi16ELb0ELb1ELb0ELb0ELb0EN3c104HalfEfEEv12SSMParamsBwd,"ax",@progbits
	.align	128
        .global         _Z25selective_scan_bwd_kernelI32Selective_Scan_bwd_kernel_traitsILi64ELi16ELb0ELb1ELb0ELb0ELb0EN3c104HalfEfEEv12SSMParamsBwd
        .type           _Z25selective_scan_bwd_kernelI32Selective_Scan_bwd_kernel_traitsILi64ELi16ELb0ELb1ELb0ELb0ELb0EN3c104HalfEfEEv12SSMParamsBwd,@function
        .size           _Z25selective_scan_bwd_kernelI32Selective_Scan_bwd_kernel_traitsILi64ELi16ELb0ELb1ELb0ELb0ELb0EN3c104HalfEfEEv12SSMParamsBwd,(.L_x_10952 - _Z25selective_scan_bwd_kernelI32Selective_Scan_bwd_kernel_traitsILi64ELi16ELb0ELb1ELb0ELb0ELb0EN3c104HalfEfEEv12SSMParamsBwd)
        .other          _Z25selective_scan_bwd_kernelI32Selective_Scan_bwd_kernel_traitsILi64ELi16ELb0ELb1ELb0ELb0ELb0EN3c104HalfEfEEv12SSMParamsBwd,@"STO_CUDA_ENTRY STV_DEFAULT"
_Z25selective_scan_bwd_kernelI32Selective_Scan_bwd_kernel_traitsILi64ELi16ELb0ELb1ELb0ELb0ELb0EN3c104HalfEfEEv12SSMParamsBwd:
.text._Z25selective_scan_bwd_kernelI32Selective_Scan_bwd_kernel_traitsILi64ELi16ELb0ELb1ELb0ELb0ELb0EN3c104HalfEfEEv12SSMParamsBwd:
        /* <DEDUP_REMOVED lines=19> */
[----:B------:R-:W-:Y:S01]  /*0130*/  ULDC.64 UR16, c[0x0][0x290] ;  /* 0x0000a40000107ab9 */ /* 0x000fe20000000a00 */
        /* <DEDUP_REMOVED lines=11> */
[----:B------:R-:W-:-:S02]  /*01f0*/  UISETP.NE.U32.AND UP2, UPT, UR30, URZ, UPT ;  /* 0x0000003f1e00728c */ /* 0x000fc4000bf45070 */
[----:B------:R-:W-:Y:S01]  /*0200*/  IMAD.U32 R5, RZ, RZ, UR7 ;  /* 0x00000007ff057e24 */ /* 0x000fe2000f8e00ff */
[----:B--2---:R-:W-:Y:S01]  /*0210*/  USHF.R.S32.HI UR49, URZ, 0x1f, UR48 ;  /* 0x0000001f3f317899 */ /* 0x004fe20008011430 */
[----:B------:R1:W5:Y:S01]  /*0220*/  @P0 LDG.E R143, desc[UR20][R2.64] ;  /* 0x00000014028f0981 */ /* 0x000362000c1e1900 */
[----:B------:R-:W-:-:S03]  /*0230*/  ULDC.64 UR4, c[0x0][0x310] ;  /* 0x0000c40000047ab9 */ /* 0x000fc60000000a00 */
[----:B------:R2:W5:Y:S01]  /*0240*/  @P1 LDG.E R136, desc[UR20][R4.64] ;  /* 0x0000001404881981 */ /* 0x000562000c1e1900 */
[----:B------:R-:W-:Y:S01]  /*0250*/  UISETP.NE.AND.EX UP2, UPT, UR31, URZ, UPT, UP2 ;  /* 0x0000003f1f00728c */ /* 0x000fe2000bf45320 */
[----:B------:R-:W-:Y:S01]  /*0260*/  HFMA2.MMA R139, -RZ, RZ, 0, 0 ;  /* 0x00000000ff8b7435 */ /* 0x000fe200000001ff */
[----:B------:R-:W-:Y:S02]  /*0270*/  UISETP.NE.U32.AND UP0, UPT, UR4, URZ, UPT ;  /* 0x0000003f0400728c */ /* 0x000fe4000bf05070 */
[----:B------:R-:W-:Y:S01]  /*0280*/  UIMAD UR4, UR49, UR14, URZ ;  /* 0x0000000e310472a4 */ /* 0x000fe2000f8e023f */
[----:B-1----:R-:W-:Y:S01]  /*0290*/  MOV R2, RZ ;  /* 0x000000ff00027202 */ /* 0x002fe20000000f00 */
[----:B------:R-:W-:Y:S01]  /*02a0*/  UISETP.NE.U32.AND UP1, UPT, UR28, URZ, UPT ;  /* 0x0000003f1c00728c */ /* 0x000fe2000bf25070 */
[----:B0-----:R-:W-:Y:S01]  /*02b0*/  IADD3 R6, R0, 0xffffffe, RZ ;  /* 0x0ffffffe00067810 */ /* 0x001fe20007ffe0ff */
[----:B------:R-:W-:Y:S02]  /*02c0*/  UIMAD UR15, UR48, UR15, UR4 ;  /* 0x0000000f300f72a4 */ /* 0x000fe4000f8e0204 */
[----:B------:R-:W-:Y:S01]  /*02d0*/  UISETP.NE.AND.EX UP1, UPT, UR29, URZ, UPT, UP1 ;  /* 0x0000003f1d00728c */ /* 0x000fe2000bf25310 */
[----:B------:R-:W0:Y:S01]  /*02e0*/  F2I.FTZ.U32.TRUNC.NTZ R3, R6 ;  /* 0x0000000600037305 */ /* 0x000e22000021f000 */
[----:B------:R-:W-:Y:S01]  /*02f0*/  UIMAD UR4, UR49, UR18, URZ ;  /* 0x00000012310472a4 */ /* 0x000fe2000f8e023f */
[----:B------:R-:W-:Y:S01]  /*0300*/  UMOV UR26, URZ ;  /* 0x0000003f001a7c82 */ /* 0x000fe20008000000 */
[----:B------:R-:W-:-:S02]  /*0310*/  UISETP.NE.AND.EX UP0, UPT, UR5, URZ, UPT, UP0 ;  /* 0x0000003f0500728c */ /* 0x000fc4000bf05300 */
[----:B------:R-:W-:Y:S02]  /*0320*/  @UP2 ULEA UR26, UP4, UR8, UR30, 0x2 ;  /* 0x0000001e081a2291 */ /* 0x000fe4000f88103f */
[----:B------:R-:W-:Y:S02]  /*0330*/  UIMAD UR5, UR49, UR16, URZ ;  /* 0x00000010310572a4 */ /* 0x000fe4000f8e023f */
[----:B------:R-:W-:Y:S02]  /*0340*/  UIMAD.WIDE.U32 UR10, UR48, UR18, URZ ;  /* 0x00000012300a72a5 */ /* 0x000fe4000f8e003f */
[----:B------:R-:W-:Y:S01]  /*0350*/  UIMAD UR22, UR48, UR19, UR4 ;  /* 0x00000013301672a4 */ /* 0x000fe2000f8e0204 */
[----:B------:R-:W-:Y:S01]  /*0360*/  UMOV UR27, URZ ;  /* 0x0000003f001b7c82 */ /* 0x000fe20008000000 */
[----:B0-----:R-:W-:Y:S01]  /*0370*/  IADD3 R0, RZ, -R3, RZ ;  /* 0x80000003ff007210 */ /* 0x001fe20007ffe0ff */
[----:B------:R-:W-:Y:S01]  /*0380*/  ULDC.64 UR18, c[0x0][0x240] ;  /* 0x0000900000127ab9 */ /* 0x000fe20000000a00 */
[----:B------:R-:W-:-:S02]  /*0390*/  @UP2 ULEA.HI.X UR27, UR8, UR31, UR9, 0x2, UP4 ;  /* 0x0000001f081b2291 */ /* 0x000fc4000a0f1409 */
[----:B------:R-:W-:Y:S01]  /*03a0*/  UIMAD.WIDE.U32 UR12, UR48, UR14, URZ ;  /* 0x0000000e300c72a5 */ /* 0x000fe2000f8e003f */
[----:B--2---:R-:W-:Y:S01]  /*03b0*/  IMAD R5, R0, R7, RZ ;  /* 0x0000000700057224 */ /* 0x004fe200078e02ff */
[----:B------:R-:W-:Y:S01]  /*03c0*/  IABS R0, UR8 ;  /* 0x0000000800007c13 */ /* 0x000fe20008000000 */
[----:B------:R-:W-:Y:S02]  /*03d0*/  UIMAD UR17, UR48, UR17, UR5 ;  /* 0x00000011301172a4 */ /* 0x000fe4000f8e0205 */
[----:B------:R-:W-:Y:S01]  /*03e0*/  IMAD.HI.U32 R2, R3, R5, R2 ;  /* 0x0000000503027227 */ /* 0x000fe200078e0002 */
[----:B------:R-:W-:Y:S01]  /*03f0*/  ULDC.64 UR30, c[0x0][0x298] ;  /* 0x0000a600001e7ab9 */ /* 0x000fe20000000a00 */
[----:B------:R-:W-:Y:S01]  /*0400*/  UIMAD UR14, UR49, UR18, URZ ;  /* 0x00000012310e72a4 */ /* 0x000fe2000f8e023f */
[----:B------:R-:W0:Y:S01]  /*0410*/  LDC.64 R4, c[0x0][0x258] ;  /* 0x00009600ff047b82 */ /* 0x000e220000000a00 */
[----:B------:R-:W-:Y:S02]  /*0420*/  UIMAD.WIDE.U32 UR4, UR48, UR18, URZ ;  /* 0x00000012300472a5 */ /* 0x000fe4000f8e003f */
[----:B------:R-:W-:Y:S01]  /*0430*/  IMAD.HI.U32 R141, R2, R0, RZ ;  /* 0x00000000028d7227 */ /* 0x000fe200078e00ff */
[----:B------:R-:W-:Y:S01]  /*0440*/  UIMAD UR18, UR9, UR30, URZ ;  /* 0x0000001e091272a4 */ /* 0x000fe2000f8e023f */
[----:B------:R-:W-:-:S02]  /*0450*/  UMOV UR24, URZ ;  /* 0x0000003f00187c82 */ /* 0x000fc40008000000 */
[----:B------:R-:W-:Y:S01]  /*0460*/  IMAD.MOV R2, RZ, RZ, -R141 ;  /* 0x000000ffff027224 */ /* 0x000fe200078e0a8d */
[----:B------:R-:W-:Y:S02]  /*0470*/  @UP1 ULEA UR24, UP3, UR8, UR28, 0x2 ;  /* 0x0000001c08181291 */ /* 0x000fe4000f86103f */
[----:B------:R-:W-:Y:S01]  /*0480*/  UIMAD UR14, UR48, UR19, UR14 ;  /* 0x00000013300e72a4 */ /* 0x000fe2000f8e020e */
[C---:B------:R-:W-:Y:S01]  /*0490*/  IMAD R0, R7.reuse, R2, R0 ;  /* 0x0000000207007224 */ /* 0x040fe200078e0200 */
[----:B------:R-:W-:Y:S01]  /*04a0*/  UIMAD UR19, UR8, UR31, UR18 ;  /* 0x0000001f081372a4 */ /* 0x000fe2000f8e0212 */
[----:B------:R-:W-:Y:S02]  /*04b0*/  UMOV UR25, URZ ;  /* 0x0000003f00197c82 */ /* 0x000fe40008000000 */
[----:B------:R-:W-:Y:S01]  /*04c0*/  ULDC UR31, c[0x0][0x224] ;  /* 0x00008900001f7ab9 */ /* 0x000fe20000000800 */
[----:B------:R-:W-:Y:S01]  /*04d0*/  ISETP.GT.U32.AND P1, PT, R7, R0, PT ;  /* 0x000000000700720c */ /* 0x000fe20003f24070 */
[----:B------:R-:W-:-:S02]  /*04e0*/  UIMAD.WIDE.U32 UR6, UR48, UR16, URZ ;  /* 0x00000010300672a5 */ /* 0x000fc4000f8e003f */
[----:B------:R-:W-:Y:S02]  /*04f0*/  @UP1 ULEA.HI.X UR25, UR8, UR29, UR9, 0x2, UP3 ;  /* 0x0000001d08191291 */ /* 0x000fe400098f1409 */
[----:B------:R-:W-:Y:S01]  /*0500*/  UIADD3 UR13, UR13, UR15, URZ ;  /* 0x0000000f0d0d7290 */ /* 0x000fe2000fffe03f */
[----:B------:R-:W-:Y:S01]  /*0510*/  ULDC.64 UR28, c[0x0][0x288] ;  /* 0x0000a200001c7ab9 */ /* 0x000fe20000000a00 */
[----:B------:R-:W-:Y:S02]  /*0520*/  USHF.L.U32 UR50, UR31, 0xa, URZ ;  /* 0x0000000a1f327899 */ /* 0x000fe4000800063f */
[----:B------:R-:W-:Y:S02]  /*0530*/  UIMAD UR16, UR9, UR28, URZ ;  /* 0x0000001c091072a4 */ /* 0x000fe4000f8e023f */
[----:B------:R-:W-:Y:S02]  /*0540*/  UIADD3 UR7, UR7, UR17, URZ ;  /* 0x0000001107077290 */ /* 0x000fe4000fffe03f */
[-C--:B------:R-:W-:Y:S01]  /*0550*/  @!P1 IADD3 R0, R0, -R7.reuse, RZ ;  /* 0x8000000700009210 */ /* 0x080fe20007ffe0ff */
[----:B------:R-:W-:Y:S01]  /*0560*/  UIMAD.WIDE.U32 UR12, UR8, UR28, UR12 ;  /* 0x0000001c080c72a5 */ /* 0x000fe2000f8e000c */
[----:B------:R-:W-:Y:S01]  /*0570*/  @!P1 IADD3 R141, R141, 0x1, RZ ;  /* 0x000000018d8d9810 */ /* 0x000fe20007ffe0ff */
[----:B------:R-:W-:Y:S01]  /*0580*/  UIADD3 UR23, UR50, -0x400, URZ ;  /* 0xfffffc0032177890 */ /* 0x000fe2000fffe03f */
[----:B------:R-:W-:Y:S01]  /*0590*/  ISETP.GE.U32.AND P0, PT, R0, R7, PT ;  /* 0x000000070000720c */ /* 0x000fe20003f06070 */
[----:B------:R-:W-:-:S02]  /*05a0*/  UIMAD UR15, UR8, UR29, UR16 ;  /* 0x0000001d080f72a4 */ /* 0x000fc4000f8e0210 */
[C---:B------:R-:W-:Y:S01]  /*05b0*/  LOP3.LUT R0, R8.reuse, UR8, RZ, 0x3c, !PT ;  /* 0x0000000808007c12 */ /* 0x040fe2000f8e3cff */
[----:B------:R-:W-:Y:S01]  /*05c0*/  UIMAD.WIDE.U32 UR6, UR8, UR30, UR6 ;  /* 0x0000001e080672a5 */ /* 0x000fe2000f8e0006 */
[----:B------:R-:W-:Y:S01]  /*05d0*/  ISETP.NE.AND P1, PT, R8, RZ, PT ;  /* 0x000000ff0800720c */ /* 0x000fe20003f25270 */
[----:B------:R-:W-:Y:S01]  /*05e0*/  ULDC.64 UR28, c[0x0][0x330] ;  /* 0x0000cc00001c7ab9 */ /* 0x000fe20000000a00 */
[----:B------:R-:W-:Y:S01]  /*05f0*/  ISETP.GE.AND P2, PT, R0, RZ, PT ;  /* 0x000000ff0000720c */ /* 0x000fe20003f46270 */
[----:B------:R-:W-:Y:S01]  /*0600*/  USHF.R.S32.HI UR30, URZ, 0x1f, UR23 ;  /* 0x0000001f3f1e7899 */ /* 0x000fe20008011417 */
[----:B------:R-:W1:Y:S01]  /*0610*/  LDC.64 R6, c[0x0][0x2d8] ;  /* 0x0000b600ff067b82 */ /* 0x000e620000000a00 */
[----:B------:R-:W-:Y:S02]  /*0620*/  UIADD3 UR18, UP1, UR23, UR12, URZ ;  /* 0x0000000c17127290 */ /* 0x000fe4000ff3e03f */
[----:B------:R-:W-:Y:S01]  /*0630*/  UIMAD UR9, UR9, UR28, URZ ;  /* 0x0000001c090972a4 */ /* 0x000fe2000f8e023f */
[----:B------:R-:W-:Y:S01]  /*0640*/  @P0 IADD3 R141, R141, 0x1, RZ ;  /* 0x000000018d8d0810 */ /* 0x000fe20007ffe0ff */
[----:B------:R-:W-:Y:S01]  /*0650*/  ULDC.64 UR16, c[0x0][0x2f0] ;  /* 0x0000bc0000107ab9 */ /* 0x000fe20000000a00 */
[----:B------:R-:W-:-:S02]  /*0660*/  UIADD3 UR11, UR11, UR22, URZ ;  /* 0x000000160b0b7290 */ /* 0x000fc4000fffe03f */
[----:B------:R-:W-:Y:S02]  /*0670*/  UIADD3.X UR15, UR30, UR13, UR15, UP1, !UPT ;  /* 0x0000000d1e0f7290 */ /* 0x000fe40008ffe40f */
[----:B------:R-:W-:Y:S01]  /*0680*/  UIMAD UR22, UR8, UR29, UR9 ;  /* 0x0000001d081672a4 */ /* 0x000fe2000f8e0209 */
[----:B------:R-:W-:Y:S01]  /*0690*/  @!P2 IMAD.MOV R141, RZ, RZ, -R141 ;  /* 0x000000ffff8da224 */ /* 0x000fe200078e0a8d */
[----:B------:R-:W-:Y:S01]  /*06a0*/  ULEA UR9, UP1, UR18, UR16, 0x1 ;  /* 0x0000001012097291 */ /* 0x000fe2000f82083f */
[----:B------:R-:W-:Y:S01]  /*06b0*/  @!P1 LOP3.LUT R141, RZ, R8, RZ, 0x33, !PT ;  /* 0x00000008ff8d9212 */ /* 0x000fe200078e33ff */
[----:B------:R-:W-:Y:S02]  /*06c0*/  UIADD3 UR5, UR5, UR14, URZ ;  /* 0x0000000e05057290 */ /* 0x000fe4000fffe03f */
[----:B------:R-:W-:Y:S01]  /*06d0*/  ULEA.HI.X UR18, UR18, UR17, UR15, 0x1, UP1 ;  /* 0x0000001112127291 */ /* 0x000fe200088f0c0f */
[----:B------:R-:W-:Y:S01]  /*06e0*/  SHF.R.S32.HI R3, RZ, 0x1f, R141 ;  /* 0x0000001fff037819 */ /* 0x000fe2000001148d */
[----:B------:R-:W-:Y:S01]  /*06f0*/  UIMAD.WIDE.U32 UR12, UR8, UR28, UR10 ;  /* 0x0000001c080c72a5 */ /* 0x000fe2000f8e000a */
[----:B------:R-:W-:Y:S01]  /*0700*/  @UP0 ULDC UR15, c[0x0][0x214] ;  /* 0x00008500000f0ab9 */ /* 0x000fe20000000800 */
[----:B------:R-:W-:Y:S01]  /*0710*/  ULDC.64 UR16, c[0x0][0x2f8] ;  /* 0x0000be0000107ab9 */ /* 0x000fe20000000a00 */
[----:B------:R-:W-:Y:S01]  /*0720*/  @UP0 UIMAD UR14, UR48, UR15, UR8 ;  /* 0x0000000f300e02a4 */ /* 0x000fe2000f8e0208 */
[-C--:B0-----:R-:W-:Y:S01]  /*0730*/  IMAD R0, R3, R4.reuse, RZ ;  /* 0x0000000403007224 */ /* 0x081fe200078e02ff */
[----:B------:R-:W-:Y:S01]  /*0740*/  UIADD3 UR15, UP1, UR23, UR6, URZ ;  /* 0x00000006170f7290 */ /* 0x000fe2000ff3e03f */
[----:B------:R-:W-:Y:S01]  /*0750*/  IMAD.WIDE.U32 R2, R141, R4, UR4 ;  /* 0x000000048d027e25 */ /* 0x000fe2000f8e0004 */
[----:B------:R-:W-:-:S02]  /*0760*/  @UP0 UIMAD UR14, UR14, UR31, URZ ;  /* 0x0000001f0e0e02a4 */ /* 0x000fc4000f8e023f */
[----:B------:R-:W-:Y:S01]  /*0770*/  UIADD3.X UR7, UR30, UR7, UR19, UP1, !UPT ;  /* 0x000000071e077290 */ /* 0x000fe20008ffe413 */
[----:B------:R-:W-:Y:S01]  /*0780*/  IMAD R5, R141, R5, R0 ;  /* 0x000000058d057224 */ /* 0x000fe200078e0200 */
[----:B------:R-:W-:Y:S01]  /*0790*/  ULEA UR16, UP1, UR15, UR16, 0x1 ;  /* 0x000000100f107291 */ /* 0x000fe2000f82083f */
[----:B------:R-:W-:Y:S01]  /*07a0*/  IADD3 R131, P0, R2, UR23, RZ ;  /* 0x0000001702837c10 */ /* 0x000fe2000ff1e0ff */
[----:B------:R-:W-:Y:S02]  /*07b0*/  UIADD3 UR6, UP2, UR23, UR12, URZ ;  /* 0x0000000c17067290 */ /* 0x000fe4000ff5e03f */
[----:B------:R-:W-:Y:S01]  /*07c0*/  ULEA.HI.X UR17, UR15, UR17, UR7, 0x1, UP1 ;  /* 0x000000110f117291 */ /* 0x000fe200088f0c07 */
[----:B------:R-:W-:Y:S01]  /*07d0*/  IADD3 R0, R3, R5, RZ ;  /* 0x0000000503007210 */ /* 0x000fe20007ffe0ff */
[----:B------:R-:W-:Y:S01]  /*07e0*/  UISETP.GE.AND UP1, UPT, UR31, 0x1, UPT ;  /* 0x000000011f00788c */ /* 0x000fe2000bf26270 */
[----:B-1----:R-:W-:Y:S01]  /*07f0*/  LEA R133, P1, R131, R6, 0x1 ;  /* 0x0000000683857211 */ /* 0x002fe200078208ff */
[----:B------:R-:W-:Y:S01]  /*0800*/  @UP0 ULDC UR4, c[0x0][0x21c] ;  /* 0x0000870000040ab9 */ /* 0x000fe20000000800 */
[----:B------:R-:W-:Y:S01]  /*0810*/  IADD3.X R0, R0, UR30, RZ, P0, !PT ;  /* 0x0000001e00007c10 */ /* 0x000fe200087fe4ff */
[----:B------:R-:W-:-:S02]  /*0820*/  @UP0 UIMAD UR14, UR14, UR4, URZ ;  /* 0x000000040e0e02a4 */ /* 0x000fc4000f8e023f */
[----:B------:R-:W-:Y:S01]  /*0830*/  PLOP3.LUT P0, PT, PT, PT, UP1, 0x80, 0x0 ;  /* 0x000000000000781c */ /* 0x000fe20003f0f018 */
[----:B------:R-:W-:Y:S01]  /*0840*/  UIADD3.X UR12, UR30, UR13, UR22, UP2, !UPT ;  /* 0x0000000d1e0c7290 */ /* 0x000fe200097fe416 */
[----:B------:R-:W-:Y:S01]  /*0850*/  LEA.HI.X R131, R131, R7, R0, 0x1, P1 ;  /* 0x0000000783837211 */ /* 0x000fe200008f0c00 */
[----:B------:R-:W-:Y:S01]  /*0860*/  ULDC.64 UR10, c[0x0][0x3b8] ;  /* 0x0000ee00000a7ab9 */ /* 0x000fe20000000a00 */
[----:B------:R-:W-:Y:S01]  /*0870*/  @UP0 ULDC.64 UR22, c[0x0][0x310] ;  /* 0x0000c40000160ab9 */ /* 0x000fe20000000a00 */
[----:B------:R-:W-:Y:S02]  /*0880*/  ULEA UR13, UP2, UR6, UR10, 0x1 ;  /* 0x0000000a060d7291 */ /* 0x000fe4000f84083f */
[----:B------:R-:W-:Y:S02]  /*0890*/  @UP0 UIMAD.WIDE UR22, UR14, 0x8, UR22 ;  /* 0x000000080e1608a5 */ /* 0x000fe4000f8e0216 */
[----:B------:R-:W-:-:S05]  /*08a0*/  ULEA.HI.X UR6, UR6, UR11, UR12, 0x1, UP2 ;  /* 0x0000000b06067291 */ /* 0x000fca00090f0c0c */
        /* <DEDUP_REMOVED lines=8> */
[----:B------:R-:W-:Y:S01]  /*0930*/  IMAD.MOV.U32 R139, RZ, RZ, RZ ;  /* 0x000000ffff8b7224 */ /* 0x000fe200078e00ff */
        /* <DEDUP_REMOVED lines=11> */
.L_x_4270:
[----:B------:R-:W-:Y:S01]  /*09f0*/  ULDC UR15, c[0x0][0x224] ;  /* 0x00008900000f7ab9 */ /* 0x000fe20000000800 */
[----:B------:R-:W-:Y:S01]  /*0a00*/  SHF.L.U32 R170, R135, 0x4, RZ ;  /* 0x0000000487aa7819 */ /* 0x000fe200000006ff */
[----:B------:R-:W-:Y:S01]  /*0a10*/  UIADD3 UR15, -UR4, UR15, URZ ;  /* 0x0000000f040f7290 */ /* 0x000fe2000fffe13f */
[----:B0-----:R-:W-:Y:S01]  /*0a20*/  MOV R2, UR9 ;  /* 0x0000000900027c02 */ /* 0x001fe20008000f00 */
[----:B------:R-:W-:Y:S01]  /*0a30*/  ULDC UR16, c[0x0][0x218] ;  /* 0x0000860000107ab9 */ /* 0x000fe20000000800 */
[----:B------:R-:W-:Y:S01]  /*0a40*/  LOP3.LUT R5, R170, 0xfffffe00, RZ, 0xc0, !PT ;  /* 0xfffffe00aa057812 */ /* 0x000fe200078ec0ff */
[----:B------:R-:W-:Y:S01]  /*0a50*/  ULEA UR51, UR15, 0xfffffc00, 0xa ;  /* 0xfffffc000f337891 */ /* 0x000fe2000f8e503f */
[----:B------:R-:W-:Y:S01]  /*0a60*/  MOV R3, UR10 ;  /* 0x0000000a00037c02 */ /* 0x000fe20008000f00 */
        /* <DEDUP_REMOVED lines=68> */
[----:B------:R-:W-:-:S05]  /*0eb0*/  IMAD.IADD R20, R5, 0x1, R134 ;  /* 0x0000000105147824 */ /* 0x000fca00078e0286 */
[C---:B------:R-:W-:Y:S02]  /*0ec0*/  IADD3 R27, R20.reuse, 0x20, RZ ;  /* 0x00000020141b7810 */ /* 0x040fe40007ffe0ff */
[C---:B------:R-:W-:Y:S01]  /*0ed0*/  IADD3 R29, R20.reuse, 0x40, RZ ;  /* 0x00000040141d7810 */ /* 0x040fe20007ffe0ff */
[C---:B------:R-:W-:Y:S01]  /*0ee0*/  VIADD R35, R20.reuse, 0xa0 ;  /* 0x000000a014237836 */ /* 0x040fe20000000000 */
[C---:B------:R-:W-:Y:S02]  /*0ef0*/  IADD3 R31, R20.reuse, 0x60, RZ ;  /* 0x00000060141f7810 */ /* 0x040fe40007ffe0ff */
[C---:B------:R-:W-:Y:S02]  /*0f00*/  IADD3 R33, R20.reuse, 0x80, RZ ;  /* 0x0000008014217810 */ /* 0x040fe40007ffe0ff */
[-C--:B------:R-:W-:Y:S02]  /*0f10*/  LEA.HI.SX32 R25, R20, R20.reuse, 0x1b ;  /* 0x0000001414197211 */ /* 0x080fe400078fdaff */
[----:B------:R-:W-:-:S02]  /*0f20*/  LEA.HI.SX32 R27, R27, R20, 0x1b ;  /* 0x000000141b1b7211 */ /* 0x000fc400078fdaff */
[C---:B------:R-:W-:Y:S02]  /*0f30*/  IADD3 R37, R20.reuse, 0xc0, RZ ;  /* 0x000000c014257810 */ /* 0x040fe40007ffe0ff */
[-C--:B------:R-:W-:Y:S02]  /*0f40*/  LEA.HI.SX32 R29, R29, R20.reuse, 0x1b ;  /* 0x000000141d1d7211 */ /* 0x080fe400078fdaff */
[C---:B------:R-:W-:Y:S02]  /*0f50*/  IADD3 R39, R20.reuse, 0xe0, RZ ;  /* 0x000000e014277810 */ /* 0x040fe40007ffe0ff */
[-C--:B------:R-:W-:Y:S02]  /*0f60*/  LEA.HI.SX32 R31, R31, R20.reuse, 0x1b ;  /* 0x000000141f1f7211 */ /* 0x080fe400078fdaff */
[----:B------:R-:W-:Y:S01]  /*0f70*/  LEA.HI.SX32 R33, R33, R20, 0x1b ;  /* 0x0000001421217211 */ /* 0x000fe200078fdaff */
[C---:B------:R-:W-:Y:S01]  /*0f80*/  VIADD R43, R20.reuse, 0x140 ;  /* 0x00000140142b7836 */ /* 0x040fe20000000000 */
[----:B------:R-:W-:-:S02]  /*0f90*/  IADD3 R41, R20, 0x100, RZ ;  /* 0x0000010014297810 */ /* 0x000fc40007ffe0ff */
[C---:B0-----:R-:W-:Y:S02]  /*0fa0*/  IADD3 R3, R20.reuse, 0x120, RZ ;  /* 0x0000012014037810 */ /* 0x041fe40007ffe0ff */
[----:B------:R-:W-:Y:S02]  /*0fb0*/  LEA R114, R25, R132, 0x1 ;  /* 0x0000008419727211 */ /* 0x000fe400078e08ff */
[----:B------:R-:W-:Y:S02]  /*0fc0*/  LEA.HI.SX32 R35, R35, R20, 0x1b ;  /* 0x0000001423237211 */ /* 0x000fe400078fdaff */
[----:B------:R-:W-:Y:S02]  /*0fd0*/  LEA R113, R27, R132, 0x1 ;  /* 0x000000841b717211 */ /* 0x000fe400078e08ff */
[----:B------:R-:W-:Y:S02]  /*0fe0*/  LEA.HI.SX32 R37, R37, R20, 0x1b ;  /* 0x0000001425257211 */ /* 0x000fe400078fdaff */
[----:B------:R-:W-:Y:S01]  /*0ff0*/  LEA R112, R29, R132, 0x1 ;  /* 0x000000841d707211 */ /* 0x000fe200078e08ff */
[----:B------:R-:W-:Y:S01]  /*1000*/  IMAD R110, R33, 0x2, R132 ;  /* 0x00000002216e7824 */ /* 0x000fe200078e0284 */
[----:B------:R-:W-:-:S02]  /*1010*/  IADD3 R45, R20, 0x160, RZ ;  /* 0x00000160142d7810 */ /* 0x000fc40007ffe0ff */
[----:B------:R-:W-:Y:S02]  /*1020*/  LEA.HI.SX32 R39, R39, R20, 0x1b ;  /* 0x0000001427277211 */ /* 0x000fe400078fdaff */
[----:B------:R-:W-:Y:S02]  /*1030*/  LEA R111, R31, R132, 0x1 ;  /* 0x000000841f6f7211 */ /* 0x000fe400078e08ff */
[C---:B------:R-:W-:Y:S02]  /*1040*/  IADD3 R47, R20.reuse, 0x180, RZ ;  /* 0x00000180142f7810 */ /* 0x040fe40007ffe0ff */
[-C--:B------:R-:W-:Y:S02]  /*1050*/  LEA.HI.SX32 R41, R41, R20.reuse, 0x1b ;  /* 0x0000001429297211 */ /* 0x080fe400078fdaff */
[----:B------:R-:W-:Y:S01]  /*1060*/  LEA.HI.SX32 R3, R3, R20, 0x1b ;  /* 0x0000001403037211 */ /* 0x000fe200078fdaff */
[C---:B------:R-:W-:Y:S01]  /*1070*/  VIADD R53, R20.reuse, 0x1e0 ;  /* 0x000001e014357836 */ /* 0x040fe20000000000 */
[----:B------:R-:W-:-:S02]  /*1080*/  IADD3 R49, R20, 0x1a0, RZ ;  /* 0x000001a014317810 */ /* 0x000fc40007ffe0ff */
[----:B------:R-:W-:Y:S02]  /*1090*/  IADD3 R51, R20, 0x1c0, RZ ;  /* 0x000001c014337810 */ /* 0x000fe40007ffe0ff */
[----:B------:R-:W-:Y:S02]  /*10a0*/  LEA R109, R35, R132, 0x1 ;  /* 0x00000084236d7211 */ /* 0x000fe400078e08ff */
[----:B------:R-:W-:Y:S02]  /*10b0*/  LEA.HI.SX32 R43, R43, R20, 0x1b ;  /* 0x000000142b2b7211 */ /* 0x000fe400078fdaff */
[----:B------:R-:W-:Y:S02]  /*10c0*/  LEA R108, R37, R132, 0x1 ;  /* 0x00000084256c7211 */ /* 0x000fe400078e08ff */
[----:B------:R-:W-:Y:S02]  /*10d0*/  LEA.HI.SX32 R45, R45, R20, 0x1b ;  /* 0x000000142d2d7211 */ /* 0x000fe400078fdaff */
[----:B------:R-:W-:Y:S01]  /*10e0*/  LEA R107, R39, R132, 0x1 ;  /* 0x00000084276b7211 */ /* 0x000fe200078e08ff */
[----:B------:R-:W-:Y:S01]  /*10f0*/  IMAD R105, R3, 0x2, R132 ;  /* 0x0000000203697824 */ /* 0x000fe200078e0284 */
[----:B------:R-:W-:-:S02]  /*1100*/  LEA.HI.SX32 R47, R47, R20, 0x1b ;  /* 0x000000142f2f7211 */ /* 0x000fc400078fdaff */
[----:B------:R-:W-:Y:S02]  /*1110*/  LEA R106, R41, R132, 0x1 ;  /* 0x00000084296a7211 */ /* 0x000fe400078e08ff */
[----:B------:R-:W-:Y:S02]  /*1120*/  LEA R5, R134, R5, 0x4 ;  /* 0x0000000586057211 */ /* 0x000fe400078e20ff */
[-C--:B------:R-:W-:Y:S02]  /*1130*/  LEA.HI.SX32 R49, R49, R20.reuse, 0x1b ;  /* 0x0000001431317211 */ /* 0x080fe400078fdaff */
[----:B------:R-:W-:Y:S02]  /*1140*/  LEA.HI.SX32 R51, R51, R20, 0x1b ;  /* 0x0000001433337211 */ /* 0x000fe400078fdaff */
[----:B------:R-:W-:Y:S02]  /*1150*/  LEA R104, R43, R132, 0x1 ;  /* 0x000000842b687211 */ /* 0x000fe400078e08ff */
[----:B------:R-:W-:-:S02]  /*1160*/  LEA.HI.SX32 R53, R53, R20, 0x1b ;  /* 0x0000001435357211 */ /* 0x000fc400078fdaff */
[-C--:B------:R-:W-:Y:S02]  /*1170*/  LEA R103, R45, R132.reuse, 0x1 ;  /* 0x000000842d677211 */ /* 0x080fe400078e08ff */
[-C--:B------:R-:W-:Y:S02]  /*1180*/  LEA R102, R47, R132.reuse, 0x1 ;  /* 0x000000842f667211 */ /* 0x080fe400078e08ff */
[----:B------:R-:W-:Y:S01]  /*1190*/  LEA.HI.SX32 R5, R5, R5, 0x1b ;  /* 0x0000000505057211 */ /* 0x000fe200078fdaff */
[--C-:B------:R-:W-:Y:S01]  /*11a0*/  IMAD R100, R51, 0x2, R132.reuse ;  /* 0x0000000233647824 */ /* 0x100fe200078e0284 */
[-C--:B------:R-:W-:Y:S02]  /*11b0*/  LEA R101, R49, R132.reuse, 0x1 ;  /* 0x0000008431657211 */ /* 0x080fe400078e08ff */
[----:B------:R-:W-:Y:S01]  /*11c0*/  LEA R99, R53, R132, 0x1 ;  /* 0x0000008435637211 */ /* 0x000fe200078e08ff */
[----:B------:R-:W-:Y:S01]  /*11d0*/  IMAD R98, R5, 0x2, R132 ;  /* 0x0000000205627824 */ /* 0x000fe200078e0284 */
[----:B------:R-:W-:-:S02]  /*11e0*/  ISETP.GE.AND P2, PT, R12, UR52, PT ;  /* 0x000000340c007c0c */ /* 0x000fc4000bf46270 */
[----:B------:R-:W-:Y:S02]  /*11f0*/  ISETP.GE.AND P1, PT, R129, UR52, PT ;  /* 0x0000003481007c0c */ /* 0x000fe4000bf26270 */
[----:B------:R-:W-:Y:S02]  /*1200*/  MOV R2, UR11 ;  /* 0x0000000b00027c02 */ /* 0x000fe40008000f00 */
[----:B------:R-:W-:Y:S02]  /*1210*/  MOV R3, UR12 ;  /* 0x0000000c00037c02 */ /* 0x000fe40008000f00 */
[----:B------:R-:W-:Y:S01]  /*1220*/  ISETP.GE.AND P0, PT, R128, UR52, PT ;  /* 0x0000003480007c0c */ /* 0x000fe2000bf06270 */
[----:B------:R-:W-:Y:S01]  /*1230*/  IMAD.WIDE R2, R12, 0x2, R2 ;  /* 0x000000020c027825 */ /* 0x000fe200078e0202 */
[----:B------:R-:W-:Y:S02]  /*1240*/  ISETP.GE.AND P4, PT, R127, UR52, PT ;  /* 0x000000347f007c0c */ /* 0x000fe4000bf86270 */
[----:B------:R-:W-:-:S02]  /*1250*/  ISETP.GE.AND P6, PT, R126, UR52, PT ;  /* 0x000000347e007c0c */ /* 0x000fc4000bfc6270 */
[----:B------:R-:W-:Y:S02]  /*1260*/  ISETP.GE.AND P5, PT, R125, UR52, PT ;  /* 0x000000347d007c0c */ /* 0x000fe4000bfa6270 */
[----:B------:R-:W-:Y:S02]  /*1270*/  ISETP.GE.AND P3, PT, R124, UR52, PT ;  /* 0x000000347c007c0c */ /* 0x000fe4000bf66270 */
[----:B------:R-:W-:Y:S01]  /*1280*/  PRMT R5, RZ, 0x7610, R5 ;  /* 0x00007610ff057816 */ /* 0x000fe20000000005 */
[----:B--2---:R0:W-:Y:S04]  /*1290*/  STS.U16 [R114], R7 ;  /* 0x0000000772007388 */ /* 0x0041e80000000400 */
[----:B-1-3--:R1:W-:Y:S04]  /*12a0*/  STS.U16 [R113+0x40], R0 ;  /* 0x0000400071007388 */ /* 0x00a3e80000000400 */
        /* <DEDUP_REMOVED lines=75> */
[----:B0-----:R-:W-:Y:S02]  /*1760*/  MOV R2, UR13 ;  /* 0x0000000d00027c02 */ /* 0x001fe40008000f00 */
[----:B------:R-:W-:Y:S02]  /*1770*/  MOV R3, UR14 ;  /* 0x0000000e00037c02 */ /* 0x000fe40008000f00 */
        /* <DEDUP_REMOVED lines=38> */
[----:B------:R-:W1:Y:S04]  /*19e0*/  LDS.U16 R5, [R98+0x2] ;  /* 0x0000020062057984 */ /* 0x000e680000000400 */
[----:B------:R-:W-:Y:S04]  /*19f0*/  LDS.U16 R6, [R98+0x4] ;  /* 0x0000040062067984 */ /* 0x000fe80000000400 */
[----:B------:R-:W2:Y:S04]  /*1a00*/  LDS.U16 R7, [R98+0x6] ;  /* 0x0000060062077984 */ /* 0x000ea80000000400 */
[----:B------:R-:W-:Y:S04]  /*1a10*/  LDS.U16 R8, [R98+0x8] ;  /* 0x0000080062087984 */ /* 0x000fe80000000400 */
[----:B------:R-:W3:Y:S04]  /*1a20*/  LDS.U16 R9, [R98+0xa] ;  /* 0x00000a0062097984 */ /* 0x000ee80000000400 */
        /* <DEDUP_REMOVED lines=9> */
[----:B------:R-:W4:Y:S01]  /*1ac0*/  LDS.U16 R21, [R98+0x1e] ;  /* 0x00001e0062157984 */ /* 0x000f220000000400 */
        /* <DEDUP_REMOVED lines=38> */
[--C-:B-----5:R-:W-:Y:S01]  /*1d30*/  FADD.FTZ R67, R5, R136.reuse ;  /* 0x0000008805437221 */ /* 0x120fe20000010000 */
        /* <DEDUP_REMOVED lines=91> */
[----:B------:R-:W-:Y:S02]  /*22f0*/  HADD2.F32 R31, -RZ, R16.H0_H0 ;  /* 0x20000010ff1f7230 */ /* 0x000fe40000004100 */
[----:B------:R-:W-:-:S02]  /*2300*/  HADD2.F32 R33, -RZ, R18.H0_H0 ;  /* 0x20000012ff217230 */ /* 0x000fc40000004100 */
[----:B------:R-:W-:Y:S02]  /*2310*/  HADD2.F32 R35, -RZ, R20.H0_H0 ;  /* 0x20000014ff237230 */ /* 0x000fe40000004100 */
        /* <DEDUP_REMOVED lines=35> */
.L_x_4220:
[----:B------:R-:W0:Y:S01]  /*2550*/  LDC.64 R14, c[0x0][0x348] ;  /* 0x0000d200ff0e7b82 */ /* 0x000e220000000a00 */
[----:B------:R-:W-:Y:S01]  /*2560*/  USHF.R.S32.HI UR53, URZ, 0x1f, UR8 ;  /* 0x0000001f3f357899 */ /* 0x000fe20008011408 */
[----:B------:R-:W-:Y:S01]  /*2570*/  ISETP.GE.AND P0, PT, R12, UR52, PT ;  /* 0x000000340c007c0c */ /* 0x000fe2000bf06270 */
[----:B------:R-:W-:Y:S01]  /*2580*/  UIADD3 UR17, UR15, -0x1, URZ ;  /* 0xffffffff0f117890 */ /* 0x000fe2000fffe03f */
[----:B------:R-:W-:Y:S01]  /*2590*/  CS2R R34, SRZ ;  /* 0x0000000000227805 */ /* 0x000fe2000001ff00 */
[----:B------:R-:W-:Y:S01]  /*25a0*/  ULDC.64 UR18, c[0x0][0x230] ;  /* 0x00008c0000127ab9 */ /* 0x000fe20000000a00 */
[----:B------:R-:W-:Y:S01]  /*25b0*/  P2R R195, PR, RZ, 0x1 ;  /* 0x00000001ffc37803 */ /* 0x000fe20000000000 */
[----:B------:R-:W-:Y:S01]  /*25c0*/  UIMAD UR5, UR53, UR18, URZ ;  /* 0x00000012350572a4 */ /* 0x000fe2000f8e023f */
[----:B------:R-:W1:Y:S01]  /*25d0*/  LDC.64 R16, c[0x0][0x360] ;  /* 0x0000d800ff107b82 */ /* 0x000e620000000a00 */
[----:B------:R-:W-:Y:S01]  /*25e0*/  UIMAD.WIDE.U32 UR28, UR8, UR18, URZ ;  /* 0x00000012081c72a5 */ /* 0x000fe2000f8e003f */
[----:B------:R-:W-:Y:S01]  /*25f0*/  CS2R R32, SRZ ;  /* 0x0000000000207805 */ /* 0x000fe2000001ff00 */
[----:B------:R-:W-:Y:S01]  /*2600*/  ULEA.HI UR18, UR17, UR17, URZ, 0x1 ;  /* 0x0000001111127291 */ /* 0x000fe2000f8f083f */
[----:B------:R-:W-:Y:S01]  /*2610*/  CS2R R30, SRZ ;  /* 0x00000000001e7805 */ /* 0x000fe2000001ff00 */
[----:B------:R-:W-:Y:S01]  /*2620*/  UIMAD UR19, UR8, UR19, UR5 ;  /* 0x00000013081372a4 */ /* 0x000fe2000f8e0205 */
[----:B------:R-:W-:Y:S01]  /*2630*/  CS2R R28, SRZ ;  /* 0x00000000001c7805 */ /* 0x000fe2000001ff00 */
[----:B------:R-:W-:Y:S01]  /*2640*/  ULOP3.LUT UR18, UR18, 0xfffffe, URZ, 0xc0, !UPT ;  /* 0x00fffffe12127892 */ /* 0x000fe2000f8ec03f */
[----:B------:R-:W-:-:S02]  /*2650*/  CS2R R26, SRZ ;  /* 0x00000000001a7805 */ /* 0x000fc4000001ff00 */
[----:B------:R-:W-:Y:S02]  /*2660*/  CS2R R24, SRZ ;  /* 0x0000000000187805 */ /* 0x000fe4000001ff00 */
        /* <DEDUP_REMOVED lines=8> */
[----:B------:R-:W-:Y:S01]  /*26f0*/  ULDC.64 UR30, c[0x0][0x3c8] ;  /* 0x0000f200001e7ab9 */ /* 0x000fe20000000a00 */
[----:B------:R-:W-:-:S02]  /*2700*/  UIADD3 UR17, UR17, -UR18, URZ ;  /* 0x8000001211117290 */ /* 0x000fc4000fffe03f */
        /* <DEDUP_REMOVED lines=8> */
.L_x_4265:
[----:B------:R-:W-:Y:S01]  /*2790*/  USHF.R.S32.HI UR56, URZ, 0x1f, UR5 ;  /* 0x0000001f3f387899 */ /* 0x000fe20008011405 */
[--C-:B------:R-:W-:Y:S02]  /*27a0*/  SHF.R.S32.HI R13, RZ, 0x1f, R12.reuse ;  /* 0x0000001fff0d7819 */ /* 0x100fe4000001140c */
[----:B0-2---:R-:W-:Y:S01]  /*27b0*/  MOV R5, UR36 ;  /* 0x0000002400057c02 */ /* 0x005fe20008000f00 */
[----:B------:R-:W-:Y:S01]  /*27c0*/  UIMAD UR18, UR56, UR36, URZ ;  /* 0x00000024381272a4 */ /* 0x000fe2000f8e023f */
[C---:B------:R-:W-:Y:S02]  /*27d0*/  LOP3.LUT R129, R12.reuse, 0x20, RZ, 0xfc, !PT ;  /* 0x000000200c817812 */ /* 0x040fe400078efcff */
[C---:B------:R-:W-:Y:S01]  /*27e0*/  LOP3.LUT R128, R12.reuse, 0x40, RZ, 0xfc, !PT ;  /* 0x000000400c807812 */ /* 0x040fe200078efcff */
[----:B------:R-:W-:Y:S02]  /*27f0*/  UIMAD UR18, UR5, UR37, UR18 ;  /* 0x00000025051272a4 */ /* 0x000fe4000f8e0212 */
[----:B------:R-:W-:Y:S01]  /*2800*/  IMAD.WIDE.U32 R4, R5, UR5, R12 ;  /* 0x0000000505047c25 */ /* 0x000fe2000f8e000c */
[----:B------:R-:W-:-:S02]  /*2810*/  LOP3.LUT R127, R12, 0x60, RZ, 0xfc, !PT ;  /* 0x000000600c7f7812 */ /* 0x000fc400078efcff */
[----:B------:R-:W-:Y:S02]  /*2820*/  ISETP.GE.AND P3, PT, R129, UR52, PT ;  /* 0x0000003481007c0c */ /* 0x000fe4000bf66270 */
[----:B------:R-:W-:Y:S01]  /*2830*/  IADD3 R3, R5, UR18, RZ ;  /* 0x0000001205037c10 */ /* 0x000fe2000fffe0ff */
[----:B------:R-:W-:Y:S01]  /*2840*/  UMOV UR18, UR28 ;  /* 0x0000001c00127c82 */ /* 0x000fe20008000000 */
[----:B------:R-:W-:Y:S01]  /*2850*/  ISETP.GE.AND P2, PT, R128, UR52, PT ;  /* 0x0000003480007c0c */ /* 0x000fe2000bf46270 */
[----:B------:R-:W-:Y:S01]  /*2860*/  UIMAD.WIDE.U32 UR46, UR5, UR32, UR18 ;  /* 0x00000020052e72a5 */ /* 0x000fe2000f8e0012 */
[----:B------:R-:W-:Y:S01]  /*2870*/  ISETP.GE.AND P1, PT, R127, UR52, PT ;  /* 0x000000347f007c0c */ /* 0x000fe2000bf26270 */
[----:B------:R-:W-:Y:S01]  /*2880*/  UIMAD UR18, UR56, UR32, URZ ;  /* 0x00000020381272a4 */ /* 0x000fe2000f8e023f */
[----:B------:R-:W-:Y:S02]  /*2890*/  LEA R2, P0, R4, R133, 0x1 ;  /* 0x0000008504027211 */ /* 0x000fe400078008ff */
[----:B------:R-:W-:-:S02]  /*28a0*/  PRMT R6, RZ, 0x7610, R6 ;  /* 0x00007610ff067816 */ /* 0x000fc40000000006 */
[----:B------:R-:W-:Y:S01]  /*28b0*/  LOP3.LUT R126, R12, 0x80, RZ, 0xfc, !PT ;  /* 0x000000800c7e7812 */ /* 0x000fe200078efcff */
[----:B------:R-:W-:Y:S01]  /*28c0*/  UIMAD UR18, UR5, UR33, UR18 ;  /* 0x00000021051272a4 */ /* 0x000fe2000f8e0212 */
[----:B------:R-:W-:Y:S02]  /*28d0*/  LEA.HI.X R3, R4, R131, R3, 0x1, P0 ;  /* 0x0000008304037211 */ /* 0x000fe400000f0c03 */
[----:B------:R-:W-:Y:S02]  /*28e0*/  PRMT R9, RZ, 0x7610, R9 ;  /* 0x00007610ff097816 */ /* 0x000fe40000000009 */
[C---:B------:R-:W-:Y:S01]  /*28f0*/  LOP3.LUT R125, R12.reuse, 0xa0, RZ, 0xfc, !PT ;  /* 0x000000a00c7d7812 */ /* 0x040fe200078efcff */
[----:B------:R-:W2:Y:S01]  /*2900*/  @!P3 LDG.E.U16 R6, desc[UR20][R2.64+0x40] ;  /* 0x000040140206b981 */ /* 0x000ea2000c1e1500 */
[----:B------:R-:W-:Y:S02]  /*2910*/  PRMT R8, RZ, 0x7610, R8 ;  /* 0x00007610ff087816 */ /* 0x000fe40000000008 */
[----:B------:R-:W-:-:S02]  /*2920*/  LOP3.LUT R124, R12, 0xc0, RZ, 0xfc, !PT ;  /* 0x000000c00c7c7812 */ /* 0x000fc400078efcff */
[C---:B------:R-:W-:Y:S02]  /*2930*/  LOP3.LUT R123, R12.reuse, 0xe0, RZ, 0xfc, !PT ;  /* 0x000000e00c7b7812 */ /* 0x040fe400078efcff */
[----:B------:R-:W-:Y:S01]  /*2940*/  LOP3.LUT R122, R12, 0x100, RZ, 0xfc, !PT ;  /* 0x000001000c7a7812 */ /* 0x000fe200078efcff */
[----:B------:R-:W-:Y:S01]  /*2950*/  ULEA UR57, UP0, UR46, UR34, 0x2 ;  /* 0x000000222e397291 */ /* 0x000fe2000f80103f */
[----:B------:R-:W-:Y:S01]  /*2960*/  ISETP.GE.AND P0, PT, R126, UR52, PT ;  /* 0x000000347e007c0c */ /* 0x000fe2000bf06270 */
[----:B------:R-:W-:Y:S01]  /*2970*/  UIADD3 UR18, UR47, UR18, URZ ;  /* 0x000000122f127290 */ /* 0x000fe2000fffe03f */
[----:B------:R-:W-:Y:S01]  /*2980*/  LOP3.LUT R121, R12, 0x120, RZ, 0xfc, !PT ;  /* 0x000001200c797812 */ /* 0x000fe200078efcff */
[----:B------:R-:W3:Y:S01]  /*2990*/  @!P2 LDG.E.U16 R9, desc[UR20][R2.64+0x80] ;  /* 0x000080140209a981 */ /* 0x000ee2000c1e1500 */
[----:B------:R-:W-:Y:S02]  /*29a0*/  ISETP.GE.AND P5, PT, R125, UR52, PT ;  /* 0x000000347d007c0c */ /* 0x000fe4000bfa6270 */
[----:B------:R-:W-:Y:S01]  /*29b0*/  ISETP.NE.AND P6, PT, R195, RZ, PT ;  /* 0x000000ffc300720c */ /* 0x000fe20003fc5270 */
[----:B------:R-:W4:Y:S01]  /*29c0*/  @!P1 LDG.E.U16 R8, desc[UR20][R2.64+0xc0] ;  /* 0x0000c01402089981 */ /* 0x000f22000c1e1500 */
[----:B------:R-:W-:-:S02]  /*29d0*/  ISETP.GE.AND P4, PT, R124, UR52, PT ;  /* 0x000000347c007c0c */ /* 0x000fc4000bf86270 */
[----:B------:R-:W-:Y:S02]  /*29e0*/  ISETP.GE.AND P3, PT, R123, UR52, PT ;  /* 0x000000347b007c0c */ /* 0x000fe4000bf66270 */
[----:B------:R-:W-:Y:S01]  /*29f0*/  ISETP.GE.AND P2, PT, R122, UR52, PT ;  /* 0x000000347a007c0c */ /* 0x000fe2000bf46270 */
[----:B------:R-:W-:Y:S01]  /*2a00*/  ULEA.HI.X UR46, UR46, UR35, UR18, 0x2, UP0 ;  /* 0x000000232e2e7291 */ /* 0x000fe200080f1412 */
[----:B------:R-:W-:Y:S02]  /*2a10*/  ISETP.GE.AND P1, PT, R121, UR52, PT ;  /* 0x0000003479007c0c */ /* 0x000fe4000bf26270 */
[----:B------:R-:W-:Y:S02]  /*2a20*/  PRMT R11, RZ, 0x7610, R11 ;  /* 0x00007610ff0b7816 */ /* 0x000fe4000000000b */
[----:B------:R-:W-:Y:S02]  /*2a30*/  PRMT R10, RZ, 0x7610, R10 ;  /* 0x00007610ff0a7816 */ /* 0x000fe4000000000a */
[----:B------:R-:W-:-:S02]  /*2a40*/  PRMT R19, RZ, 0x7610, R19 ;  /* 0x00007610ff137816 */ /* 0x000fc40000000013 */
[----:B------:R-:W-:Y:S02]  /*2a50*/  PRMT R7, RZ, 0x7610, R7 ;  /* 0x00007610ff077816 */ /* 0x000fe40000000007 */
[----:B------:R-:W-:Y:S02]  /*2a60*/  PRMT R18, RZ, 0x7610, R18 ;  /* 0x00007610ff127816 */ /* 0x000fe40000000012 */
[C---:B------:R-:W-:Y:S01]  /*2a70*/  LOP3.LUT R120, R12.reuse, 0x140, RZ, 0xfc, !PT ;  /* 0x000001400c787812 */ /* 0x040fe200078efcff */
[----:B------:R-:W-:Y:S01]  /*2a80*/  IMAD.U32 R4, RZ, RZ, UR57 ;  /* 0x00000039ff047e24 */ /* 0x000fe2000f8e00ff */
[----:B------:R-:W-:Y:S01]  /*2a90*/  PRMT R145, RZ, 0x7610, R145 ;  /* 0x00007610ff917816 */ /* 0x000fe20000000091 */
[----:B------:R-:W4:Y:S01]  /*2aa0*/  @!P0 LDG.E.U16 R11, desc[UR20][R2.64+0x100] ;  /* 0x00010014020b8981 */ /* 0x000f22000c1e1500 */
[C---:B------:R-:W-:Y:S02]  /*2ab0*/  LOP3.LUT R119, R12.reuse, 0x160, RZ, 0xfc, !PT ;  /* 0x000001600c777812 */ /* 0x040fe400078efcff */
[----:B------:R-:W-:Y:S01]  /*2ac0*/  PRMT R140, RZ, 0x7610, R140 ;  /* 0x00007610ff8c7816 */ /* 0x000fe2000000008c */
[----:B------:R-:W4:Y:S01]  /*2ad0*/  @!P5 LDG.E.U16 R10, desc[UR20][R2.64+0x140] ;  /* 0x00014014020ad981 */ /* 0x000f22000c1e1500 */
[----:B------:R-:W-:-:S02]  /*2ae0*/  LOP3.LUT R118, R12, 0x180, RZ, 0xfc, !PT ;  /* 0x000001800c767812 */ /* 0x000fc400078efcff */
[----:B------:R-:W-:Y:S01]  /*2af0*/  MOV R5, UR46 ;  /* 0x0000002e00057c02 */ /* 0x000fe20008000f00 */
[----:B------:R-:W2:Y:S01]  /*2b00*/  @!P6 LDG.E.U16 R7, desc[UR20][R2.64] ;  /* 0x000000140207e981 */ /* 0x000ea2000c1e1500 */
[C---:B------:R-:W-:Y:S02]  /*2b10*/  LOP3.LUT R117, R12.reuse, 0x1a0, RZ, 0xfc, !PT ;  /* 0x000001a00c757812 */ /* 0x040fe400078efcff */
[----:B------:R-:W-:Y:S01]  /*2b20*/  LOP3.LUT R116, R12, 0x1c0, RZ, 0xfc, !PT ;  /* 0x000001c00c747812 */ /* 0x000fe200078efcff */
[----:B------:R-:W4:Y:S01]  /*2b30*/  @!P4 LDG.E.U16 R19, desc[UR20][R2.64+0x180] ;  /* 0x000180140213c981 */ /* 0x000f22000c1e1500 */
[----:B------:R-:W-:Y:S02]  /*2b40*/  ISETP.GE.AND P0, PT, R120, UR52, PT ;  /* 0x0000003478007c0c */ /* 0x000fe4000bf06270 */
[----:B------:R-:W-:Y:S01]  /*2b50*/  LOP3.LUT R115, R12, 0x1e0, RZ, 0xfc, !PT ;  /* 0x000001e00c737812 */ /* 0x000fe200078efcff */
[----:B------:R-:W4:Y:S01]  /*2b60*/  @!P3 LDG.E.U16 R18, desc[UR20][R2.64+0x1c0] ;  /* 0x0001c0140212b981 */ /* 0x000f22000c1e1500 */
[----:B------:R-:W-:-:S02]  /*2b70*/  ISETP.GE.AND P5, PT, R119, UR52, PT ;  /* 0x0000003477007c0c */ /* 0x000fc4000bfa6270 */
[----:B------:R-:W-:Y:S01]  /*2b80*/  ISETP.GE.AND P4, PT, R118, UR52, PT ;  /* 0x0000003476007c0c */ /* 0x000fe2000bf86270 */
[----:B------:R-:W4:Y:S01]  /*2b90*/  @!P2 LDG.E.U16 R145, desc[UR20][R2.64+0x200] ;  /* 0x000200140291a981 */ /* 0x000f22000c1e1500 */
[----:B------:R-:W-:Y:S02]  /*2ba0*/  ISETP.GE.AND P3, PT, R117, UR52, PT ;  /* 0x0000003475007c0c */ /* 0x000fe4000bf66270 */
[----:B------:R-:W-:Y:S01]  /*2bb0*/  ISETP.GE.AND P2, PT, R116, UR52, PT ;  /* 0x0000003474007c0c */ /* 0x000fe2000bf46270 */
[----:B------:R-:W4:Y:S01]  /*2bc0*/  LDG.E R138, desc[UR20][R4.64] ;  /* 0x00000014048a7981 */ /* 0x000f22000c1e1900 */
[----:B------:R-:W-:Y:S02]  /*2bd0*/  PRMT R147, RZ, 0x7610, R147 ;  /* 0x00007610ff937816 */ /* 0x000fe40000000093 */
[----:B------:R-:W-:Y:S01]  /*2be0*/  PRMT R142, RZ, 0x7610, R142 ;  /* 0x00007610ff8e7816 */ /* 0x000fe2000000008e */
[----:B------:R-:W4:Y:S01]  /*2bf0*/  @!P1 LDG.E.U16 R140, desc[UR20][R2.64+0x240] ;  /* 0x00024014028c9981 */ /* 0x000f22000c1e1500 */
[----:B------:R-:W-:-:S02]  /*2c00*/  ISETP.GE.AND P1, PT, R115, UR52, PT ;  /* 0x0000003473007c0c */ /* 0x000fc4000bf26270 */
        /* <DEDUP_REMOVED lines=9> */
[----:B------:R0:W4:Y:S01]  /*2ca0*/  @!P1 LDG.E.U16 R146, desc[UR20][R2.64+0x3c0] ;  /* 0x0003c01402929981 */ /* 0x000122000c1e1500 */
[----:B------:R-:W-:Y:S01]  /*2cb0*/  UIMAD UR18, UR53, UR42, URZ ;  /* 0x0000002a351272a4 */ /* 0x000fe2000f8e023f */
[----:B------:R-:W-:-:S02]  /*2cc0*/  LOP3.LUT P0, RZ, R135, 0x1f, RZ, 0xc0, !PT ;  /* 0x0000001f87ff7812 */ /* 0x000fc4000780c0ff */
[----:B------:R-:W-:Y:S01]  /*2cd0*/  MOV R150, UR15 ;  /* 0x0000000f00967c02 */ /* 0x000fe20008000f00 */
[----:B------:R-:W-:Y:S02]  /*2ce0*/  UIMAD.WIDE.U32 UR46, UR8, UR42, URZ ;  /* 0x0000002a082e72a5 */ /* 0x000fe4000f8e003f */
[----:B------:R-:W-:Y:S01]  /*2cf0*/  UIMAD UR18, UR8, UR43, UR18 ;  /* 0x0000002b081272a4 */ /* 0x000fe2000f8e0212 */
[----:B------:R-:W-:Y:S01]  /*2d00*/  ISETP.LT.OR P2, PT, R150, 0x2, P0 ;  /* 0x000000029600780c */ /* 0x000fe20000741670 */
[----:B------:R-:W-:Y:S02]  /*2d10*/  UIMAD UR56, UR56, UR40, URZ ;  /* 0x00000028383872a4 */ /* 0x000fe4000f8e023f */
[----:B------:R-:W-:Y:S02]  /*2d20*/  UIADD3 UR47, UR47, UR18, URZ ;  /* 0x000000122f2f7290 */ /* 0x000fe4000fffe03f */
[----:B------:R-:W-:Y:S02]  /*2d30*/  UIMAD UR18, UR5, UR41, UR56 ;  /* 0x00000029051272a4 */ /* 0x000fe4000f8e0238 */
[----:B------:R-:W-:-:S02]  /*2d40*/  UIMAD.WIDE.U32 UR46, UR5, UR40, UR46 ;  /* 0x00000028052e72a5 */ /* 0x000fc4000f8e002e */
[----:B------:R-:W-:Y:S02]  /*2d50*/  ULEA UR57, UR17, UR5, 0x8 ;  /* 0x0000000511397291 */ /* 0x000fe4000f8e403f */
[----:B------:R-:W-:Y:S02]  /*2d60*/  UIADD3 UR18, UR47, UR18, URZ ;  /* 0x000000122f127290 */ /* 0x000fe4000fffe03f */
[----:B------:R-:W-:Y:S01]  /*2d70*/  ULEA UR47, UP0, UR46, UR38, 0x2 ;  /* 0x000000262e2f7291 */ /* 0x000fe2000f80103f */
[C---:B------:R-:W-:Y:S02]  /*2d80*/  ISETP.NE.AND P1, PT, R135.reuse, RZ, PT ;  /* 0x000000ff8700720c */ /* 0x040fe40003f25270 */
[----:B------:R-:W-:Y:S02]  /*2d90*/  IADD3 R148, R135, 0x200, RZ ;  /* 0x0000020087947810 */ /* 0x000fe40007ffe0ff */
[----:B0-----:R-:W-:Y:S01]  /*2da0*/  MOV R3, UR57 ;  /* 0x0000003900037c02 */ /* 0x001fe20008000f00 */
[----:B------:R-:W-:-:S03]  /*2db0*/  ULEA.HI.X UR46, UR46, UR39, UR18, 0x2, UP0 ;  /* 0x000000272e2e7291 */ /* 0x000fc600080f1412 */
[----:B------:R-:W-:Y:S02]  /*2dc0*/  SEL R3, R3, R148, !P1 ;  /* 0x0000009403037207 */ /* 0x000fe40004800000 */
[----:B------:R-:W-:Y:S02]  /*2dd0*/  MOV R4, UR47 ;  /* 0x0000002f00047c02 */ /* 0x000fe40008000f00 */
[----:B------:R-:W-:Y:S01]  /*2de0*/  MOV R5, UR46 ;  /* 0x0000002e00057c02 */ /* 0x000fe20008000f00 */
[----:B------:R-:W-:-:S05]  /*2df0*/  IMAD.U32 R2, RZ, RZ, UR15 ;  /* 0x0000000fff027e24 */ /* 0x000fca000f8e00ff */
[----:B------:R-:W-:Y:S01]  /*2e00*/  @!P2 IADD3 R2, R2, -0x2, RZ ;  /* 0xfffffffe0202a810 */ /* 0x000fe20007ffe0ff */
[----:B------:R-:W-:Y:S02]  /*2e10*/  HADD2.F32 R169, -RZ, R94.H0_H0 ;  /* 0x2000005effa97230 */ /* 0x000fe40000004100 */
[----:B------:R-:W-:-:S03]  /*2e20*/  HADD2.F32 R168, -RZ, R93.H0_H0 ;  /* 0x2000005dffa87230 */ /* 0x000fc60000004100 */
[----:B------:R-:W-:Y:S01]  /*2e30*/  FMUL.FTZ R224, R62, R169 ;  /* 0x000000a93ee07220 */ /* 0x000fe20000410000 */
[----:B------:R-:W-:Y:S02]  /*2e40*/  HADD2.F32 R167, -RZ, R92.H0_H0 ;  /* 0x2000005cffa77230 */ /* 0x000fe40000004100 */
[----:B------:R-:W-:Y:S01]  /*2e50*/  FMUL.FTZ R205, R63, R168 ;  /* 0x000000a83fcd7220 */ /* 0x000fe20000410000 */
[----:B------:R-:W-:Y:S02]  /*2e60*/  HADD2.F32 R166, -RZ, R91.H0_H0 ;  /* 0x2000005bffa67230 */ /* 0x000fe40000004100 */
[----:B------:R-:W-:Y:S01]  /*2e70*/  FMUL.FTZ R190, R60, R167 ;  /* 0x000000a73cbe7220 */ /* 0x000fe20000410000 */
[----:B------:R-:W-:Y:S02]  /*2e80*/  HADD2.F32 R165, -RZ, R90.H0_H0 ;  /* 0x2000005affa57230 */ /* 0x000fe40000004100 */
[----:B------:R-:W-:Y:S01]  /*2e90*/  FMUL.FTZ R189, R61, R166 ;  /* 0x000000a63dbd7220 */ /* 0x000fe20000410000 */
[----:B------:R-:W-:-:S02]  /*2ea0*/  HADD2.F32 R164, -RZ, R89.H0_H0 ;  /* 0x20000059ffa47230 */ /* 0x000fc40000004100 */
        /* <DEDUP_REMOVED lines=16> */
[----:B--2---:R0:W-:Y:S04]  /*2fb0*/  STS.U16 [R114], R7 ;  /* 0x0000000772007388 */ /* 0x0041e80000000400 */
[----:B------:R2:W-:Y:S04]  /*2fc0*/  STS.U16 [R113+0x40], R6 ;  /* 0x0000400671007388 */ /* 0x0005e80000000400 */
[----:B---3--:R-:W-:Y:S01]  /*2fd0*/  STS.U16 [R112+0x80], R9 ;  /* 0x0000800970007388 */ /* 0x008fe20000000400 */
[----:B0-----:R-:W0:Y:S03]  /*2fe0*/  @!P2 LDC R7, c[0x0][0x21c] ;  /* 0x00008700ff07ab82 */ /* 0x001e260000000800 */
[----:B----4-:R-:W-:Y:S01]  /*2ff0*/  STS.U16 [R111+0xc0], R8 ;  /* 0x0000c0086f007388 */ /* 0x010fe20000000400 */
[----:B--2---:R-:W-:-:S03]  /*3000*/  FMUL.FTZ R6, R138, 1.4426950216293334961 ;  /* 0x3fb8aa3b8a067820 */ /* 0x004fc60000410000 */
[----:B------:R-:W-:Y:S01]  /*3010*/  STS.U16 [R110+0x100], R11 ;  /* 0x0001000b6e007388 */ /* 0x000fe20000000400 */
[----:B------:R-:W-:-:S03]  /*3020*/  FMUL.FTZ R237, R66, R6 ;  /* 0x0000000642ed7220 */ /* 0x000fc60000410000 */
[----:B------:R2:W-:Y:S04]  /*3030*/  STS.U16 [R109+0x140], R10 ;  /* 0x0001400a6d007388 */ /* 0x0005e80000000400 */
[----:B------:R-:W-:Y:S01]  /*3040*/  STS.U16 [R108+0x180], R19 ;  /* 0x000180136c007388 */ /* 0x000fe20000000400 */
[----:B------:R-:W3:Y:S03]  /*3050*/  MUFU.EX2 R237, R237 ;  /* 0x000000ed00ed7308 */ /* 0x000ee60000000800 */
        /* <DEDUP_REMOVED lines=10> */
[----:B------:R-:W4:Y:S04]  /*3100*/  LDS.U16 R142, [R98+0x2] ;  /* 0x00000200628e7984 */ /* 0x000f280000000400 */
[----:B-1----:R-:W1:Y:S01]  /*3110*/  LDS.U16 R140, [R98] ;  /* 0x00000000628c7984 */ /* 0x002e620000000400 */
[----:B--2---:R-:W-:-:S03]  /*3120*/  LEA R10, R3, R132, 0x2 ;  /* 0x00000084030a7211 */ /* 0x004fc600078e10ff */
[----:B------:R-:W2:Y:S04]  /*3130*/  LDS.U16 R157, [R98+0x4] ;  /* 0x00000400629d7984 */ /* 0x000ea80000000400 */
[----:B------:R-:W2:Y:S04]  /*3140*/  LDS.U16 R156, [R98+0x6] ;  /* 0x00000600629c7984 */ /* 0x000ea80000000400 */
[----:B------:R-:W-:Y:S04]  /*3150*/  LDS.U16 R154, [R98+0xa] ;  /* 0x00000a00629a7984 */ /* 0x000fe80000000400 */
        /* <DEDUP_REMOVED lines=11> */
[----:B------:R4:W5:Y:S04]  /*3210*/  LDG.E R219, desc[UR20][R4.64] ;  /* 0x0000001404db7981 */ /* 0x000968000c1e1900 */
[----:B---3--:R3:W-:Y:S01]  /*3220*/  STS [R10+0x1d10], R237 ;  /* 0x001d10ed0a007388 */ /* 0x0087e20000000800 */
[----:B0-----:R-:W-:Y:S01]  /*3230*/  @!P2 IMAD R2, R2, R7, UR5 ;  /* 0x000000050202ae24 */ /* 0x001fe2000f8e0207 */
[----:B------:R-:W-:Y:S01]  /*3240*/  HFMA2.MMA R7, -RZ, RZ, 0, 4.76837158203125e-07 ;  /* 0x00000008ff077435 */ /* 0x000fe200000001ff */
[-C--:B------:R-:W-:Y:S01]  /*3250*/  FMUL.FTZ R180, R67, R6.reuse ;  /* 0x0000000643b47220 */ /* 0x080fe20000410000 */
[----:B------:R-:W-:Y:S01]  /*3260*/  IMAD.MOV.U32 R9, RZ, RZ, RZ ;  /* 0x000000ffff097224 */ /* 0x000fe200078e00ff */
[----:B------:R-:W-:Y:S01]  /*3270*/  MOV R8, 0x3f800000 ;  /* 0x3f80000000087802 */ /* 0x000fe20000000f00 */
[-C--:B------:R-:W-:Y:S01]  /*3280*/  FMUL.FTZ R179, R64, R6.reuse ;  /* 0x0000000640b37220 */ /* 0x080fe20000410000 */
[----:B------:R-:W-:-:S02]  /*3290*/  FMUL.FTZ R178, R65, R6 ;  /* 0x0000000641b27220 */ /* 0x000fc40000410000 */
[----:B------:R-:W0:Y:S03]  /*32a0*/  MUFU.EX2 R180, R180 ;  /* 0x000000b400b47308 */ /* 0x000e260000000800 */
[----:B------:R-:W-:Y:S01]  /*32b0*/  @!P2 IMAD.WIDE R2, R2, R7, UR22 ;  /* 0x000000160202ae25 */ /* 0x000fe2000f8e0207 */
[----:B------:R-:W-:Y:S03]  /*32c0*/  BAR.SYNC.DEFER_BLOCKING 0x0 ;  /* 0x0000000000007b1d */ /* 0x000fe60000010000 */
[----:B------:R-:W-:-:S03]  /*32d0*/  FMUL.FTZ R177, R62, R6 ;  /* 0x000000063eb17220 */ /* 0x000fc60000410000 */
[----:B------:R-:W3:Y:S01]  /*32e0*/  MUFU.EX2 R179, R179 ;  /* 0x000000b300b37308 */ /* 0x000ee20000000800 */
[----:B----4-:R-:W-:Y:S02]  /*32f0*/  HADD2.F32 R5, -RZ, R96.H0_H0 ;  /* 0x20000060ff057230 */ /* 0x010fe40000004100 */
[----:B------:R-:W-:Y:S01]  /*3300*/  FMUL.FTZ R176, R63, R6 ;  /* 0x000000063fb07220 */ /* 0x000fe20000410000 */
[----:B------:R-:W-:Y:S02]  /*3310*/  HADD2.F32 R142, -RZ, R142.H0_H0 ;  /* 0x2000008eff8e7230 */ /* 0x000fe40000004100 */
[----:B-1----:R-:W-:Y:S02]  /*3320*/  HADD2.F32 R140, -RZ, R140.H0_H0 ;  /* 0x2000008cff8c7230 */ /* 0x002fe40000004100 */
[----:B------:R-:W1:Y:S01]  /*3330*/  MUFU.EX2 R178, R178 ;  /* 0x000000b200b27308 */ /* 0x000e620000000800 */
[----:B------:R-:W-:Y:S01]  /*3340*/  HADD2.F32 R4, -RZ, R95.H0_H0 ;  /* 0x2000005fff047230 */ /* 0x000fe20000004100 */
[----:B------:R4:W5:Y:S06]  /*3350*/  @!P2 LDG.E.64 R8, desc[UR20][R2.64] ;  /* 0x000000140208a981 */ /* 0x00096c000c1e1b00 */
[----:B------:R-:W1:Y:S01]  /*3360*/  MUFU.EX2 R177, R177 ;  /* 0x000000b100b17308 */ /* 0x000e620000000800 */
[----:B--2---:R-:W-:-:S02]  /*3370*/  HADD2.F32 R157, -RZ, R157.H0_H0 ;  /* 0x2000009dff9d7230 */ /* 0x004fc40000004100 */
[----:B----4-:R-:W-:Y:S02]  /*3380*/  HADD2.F32 R3, -RZ, R196.H0_H0 ;  /* 0x200000c4ff037230 */ /* 0x010fe40000004100 */
[----:B------:R-:W-:-:S03]  /*3390*/  HADD2.F32 R2, -RZ, R97.H0_H0 ;  /* 0x20000061ff027230 */ /* 0x000fc60000004100 */
[----:B------:R-:W-:Y:S02]  /*33a0*/  FMUL.FTZ R3, R66, R3 ;  /* 0x0000000342037220 */ /* 0x000fe40000410000 */
[----:B------:R-:W-:Y:S01]  /*33b0*/  FMUL.FTZ R235, R67, R2 ;  /* 0x0000000243eb7220 */ /* 0x000fe20000410000 */
[----:B------:R-:W-:Y:S01]  /*33c0*/  FMUL.FTZ R174, R60, R6 ;  /* 0x000000063cae7220 */ /* 0x000fe20000410000 */
[----:B------:R-:W-:Y:S01]  /*33d0*/  FMUL.FTZ R228, R64, R5 ;  /* 0x0000000540e47220 */ /* 0x000fe20000410000 */
[----:B------:R-:W-:Y:S01]  /*33e0*/  FMUL.FTZ R202, R140, R3 ;  /* 0x000000038cca7220 */ /* 0x000fe20000410000 */
[----:B------:R-:W-:Y:S01]  /*33f0*/  FMUL.FTZ R235, R142, R235 ;  /* 0x000000eb8eeb7220 */ /* 0x000fe20000410000 */
[----:B------:R-:W2:Y:S01]  /*3400*/  MUFU.EX2 R176, R176 ;  /* 0x000000b000b07308 */ /* 0x000ea20000000800 */
[----:B------:R-:W-:Y:S01]  /*3410*/  FMUL.FTZ R229, R65, R4 ;  /* 0x0000000441e57220 */ /* 0x000fe20000410000 */
[----:B0-----:R-:W-:Y:S01]  /*3420*/  FMUL.FTZ R4, R237, R180 ;  /* 0x000000b4ed047220 */ /* 0x001fe20000410000 */
[----:B------:R-:W-:-:S02]  /*3430*/  HADD2.F32 R156, -RZ, R156.H0_H0 ;  /* 0x2000009cff9c7230 */ /* 0x000fc40000004100 */
[----:B------:R-:W-:Y:S01]  /*3440*/  FMUL.FTZ R182, R61, R6 ;  /* 0x000000063db67220 */ /* 0x000fe20000410000 */
[----:B------:R-:W-:Y:S01]  /*3450*/  FMUL.FTZ R228, R157, R228 ;  /* 0x000000e49de47220 */ /* 0x000fe20000410000 */
[----:B------:R-:W-:Y:S01]  /*3460*/  FFMA.FTZ R2, R202, R180, R235 ;  /* 0x000000b4ca027223 */ /* 0x000fe200000100eb */
[----:B------:R-:W-:Y:S01]  /*3470*/  ISETP.NE.AND P2, PT, R135, 0x3f, PT ;  /* 0x0000003f8700780c */ /* 0x000fe20003f45270 */
[----:B------:R-:W0:Y:S01]  /*3480*/  MUFU.EX2 R174, R174 ;  /* 0x000000ae00ae7308 */ /* 0x000e220000000800 */
[C---:B---3--:R-:W-:Y:S01]  /*3490*/  FMUL.FTZ R3, R179.reuse, R4 ;  /* 0x00000004b3037220 */ /* 0x048fe20000410000 */
[----:B------:R-:W-:Y:S02]  /*34a0*/  HADD2.F32 R155, -RZ, R155.H0_H0 ;  /* 0x2000009bff9b7230 */ /* 0x000fe40000004100 */
[----:B------:R-:W-:Y:S01]  /*34b0*/  FMUL.FTZ R185, R58, R6 ;  /* 0x000000063ab97220 */ /* 0x000fe20000410000 */
[----:B------:R-:W-:Y:S01]  /*34c0*/  FMUL.FTZ R229, R156, R229 ;  /* 0x000000e59ce57220 */ /* 0x000fe20000410000 */
[----:B------:R-:W-:Y:S01]  /*34d0*/  FFMA.FTZ R2, R179, R2, R228 ;  /* 0x00000002b3027223 */ /* 0x000fe200000100e4 */
[C---:B-1----:R-:W-:Y:S01]  /*34e0*/  FMUL.FTZ R4, R178.reuse, R3 ;  /* 0x00000003b2047220 */ /* 0x042fe20000410000 */
[----:B------:R-:W-:Y:S01]  /*34f0*/  HADD2.F32 R154, -RZ, R154.H0_H0 ;  /* 0x2000009aff9a7230 */ /* 0x000fe20000004100 */
[----:B------:R-:W1:Y:S01]  /*3500*/  MUFU.EX2 R182, R182 ;  /* 0x000000b600b67308 */ /* 0x000e620000000800 */
[----:B------:R-:W-:Y:S01]  /*3510*/  FMUL.FTZ R193, R59, R6 ;  /* 0x000000063bc17220 */ /* 0x000fe20000410000 */
[----:B------:R-:W-:Y:S01]  /*3520*/  FMUL.FTZ R224, R155, R224 ;  /* 0x000000e09be07220 */ /* 0x000fe20000410000 */
[----:B------:R-:W-:Y:S01]  /*3530*/  FFMA.FTZ R2, R178, R2, R229 ;  /* 0x00000002b2027223 */ /* 0x000fe200000100e5 */
[----:B------:R-:W-:Y:S01]  /*3540*/  FMUL.FTZ R3, R177, R4 ;  /* 0x00000004b1037220 */ /* 0x000fe20000410000 */
[----:B------:R-:W-:-:S02]  /*3550*/  HADD2.F32 R153, -RZ, R153.H0_H0 ;  /* 0x20000099ff997230 */ /* 0x000fc40000004100 */
[----:B------:R-:W-:Y:S01]  /*3560*/  FMUL.FTZ R192, R56, R6 ;  /* 0x0000000638c07220 */ /* 0x000fe20000410000 */
[----:B------:R-:W3:Y:S01]  /*3570*/  MUFU.EX2 R185, R185 ;  /* 0x000000b900b97308 */ /* 0x000ee20000000800 */
[----:B------:R-:W-:Y:S01]  /*3580*/  FMUL.FTZ R227, R154, R205 ;  /* 0x000000cd9ae37220 */ /* 0x000fe20000410000 */
[----:B------:R-:W-:Y:S01]  /*3590*/  FFMA.FTZ R2, R177, R2, R224 ;  /* 0x00000002b1027223 */ /* 0x000fe200000100e0 */
[----:B------:R-:W-:Y:S01]  /*35a0*/  @P2 LEA R186, R135, R132, 0x2 ;  /* 0x0000008487ba2211 */ /* 0x000fe200078e10ff */
[C---:B--2---:R-:W-:Y:S01]  /*35b0*/  FMUL.FTZ R3, R176.reuse, R3 ;  /* 0x00000003b0037220 */ /* 0x044fe20000410000 */
[----:B------:R-:W-:Y:S02]  /*35c0*/  HADD2.F32 R152, -RZ, R152.H0_H0 ;  /* 0x20000098ff987230 */ /* 0x000fe40000004100 */
[----:B------:R-:W-:Y:S01]  /*35d0*/  FMUL.FTZ R191, R57, R6 ;  /* 0x0000000639bf7220 */ /* 0x000fe20000410000 */
[----:B------:R-:W2:Y:S01]  /*35e0*/  MUFU.EX2 R193, R193 ;  /* 0x000000c100c17308 */ /* 0x000ea20000000800 */
[----:B------:R-:W-:Y:S01]  /*35f0*/  FMUL.FTZ R239, R153, R190 ;  /* 0x000000be99ef7220 */ /* 0x000fe20000410000 */
[----:B------:R-:W-:Y:S01]  /*3600*/  FFMA.FTZ R2, R176, R2, R227 ;  /* 0x00000002b0027223 */ /* 0x000fe200000100e3 */
[----:B0-----:R-:W-:Y:S01]  /*3610*/  FMUL.FTZ R3, R174, R3 ;  /* 0x00000003ae037220 */ /* 0x001fe20000410000 */
[----:B------:R-:W-:-:S02]  /*3620*/  HADD2.F32 R151, -RZ, R151.H0_H0 ;  /* 0x20000097ff977230 */ /* 0x000fc40000004100 */
[----:B------:R-:W-:Y:S01]  /*3630*/  FMUL.FTZ R198, R54, R6 ;  /* 0x0000000636c67220 */ /* 0x000fe20000410000 */
[----:B------:R-:W-:Y:S01]  /*3640*/  FMUL.FTZ R223, R152, R189 ;  /* 0x000000bd98df7220 */ /* 0x000fe20000410000 */
[----:B------:R-:W0:Y:S01]  /*3650*/  MUFU.EX2 R192, R192 ;  /* 0x000000c000c07308 */ /* 0x000e220000000800 */
[----:B------:R-:W-:Y:S01]  /*3660*/  FFMA.FTZ R2, R174, R2, R239 ;  /* 0x00000002ae027223 */ /* 0x000fe200000100ef */
[----:B------:R-:W4:Y:S01]  /*3670*/  @P2 LDS R186, [R186+0x2514] ;  /* 0x00251400baba2984 */ /* 0x000f220000000800 */
[C---:B-1----:R-:W-:Y:S01]  /*3680*/  FMUL.FTZ R4, R182.reuse, R3 ;  /* 0x00000003b6047220 */ /* 0x042fe20000410000 */
[----:B------:R-:W-:Y:S02]  /*3690*/  HADD2.F32 R150, -RZ, R150.H0_H0 ;  /* 0x20000096ff967230 */ /* 0x000fe40000004100 */
[----:B------:R-:W-:Y:S01]  /*36a0*/  FMUL.FTZ R214, R55, R6 ;  /* 0x0000000637d67220 */ /* 0x000fe20000410000 */
[----:B------:R-:W-:Y:S01]  /*36b0*/  FMUL.FTZ R222, R151, R188 ;  /* 0x000000bc97de7220 */ /* 0x000fe20000410000 */
[----:B------:R-:W1:Y:S01]  /*36c0*/  MUFU.EX2 R191, R191 ;  /* 0x000000bf00bf7308 */ /* 0x000e620000000800 */
[----:B------:R-:W-:Y:S01]  /*36d0*/  FFMA.FTZ R2, R182, R2, R223 ;  /* 0x00000002b6027223 */ /* 0x000fe200000100df */
[----:B---3--:R-:W-:Y:S01]  /*36e0*/  FMUL.FTZ R4, R185, R4 ;  /* 0x00000004b9047220 */ /* 0x008fe20000410000 */
[----:B------:R-:W-:-:S02]  /*36f0*/  HADD2.F32 R149, -RZ, R149.H0_H0 ;  /* 0x20000095ff957230 */ /* 0x000fc40000004100 */
[----:B------:R-:W-:Y:S01]  /*3700*/  FMUL.FTZ R194, R52, R6 ;  /* 0x0000000634c27220 */ /* 0x000fe20000410000 */
[----:B------:R-:W-:Y:S01]  /*3710*/  FMUL.FTZ R206, R150, R183 ;  /* 0x000000b796ce7220 */ /* 0x000fe20000410000 */
[----:B------:R-:W-:Y:S01]  /*3720*/  FFMA.FTZ R2, R185, R2, R222 ;  /* 0x00000002b9027223 */ /* 0x000fe200000100de */
[----:B------:R-:W3:Y:S01]  /*3730*/  MUFU.EX2 R198, R198 ;  /* 0x000000c600c67308 */ /* 0x000ee20000000800 */
[----:B--2---:R-:W-:Y:S01]  /*3740*/  FMUL.FTZ R3, R193, R4 ;  /* 0x00000004c1037220 */ /* 0x004fe20000410000 */
[----:B------:R-:W-:Y:S02]  /*3750*/  HADD2.F32 R148, -RZ, R148.H0_H0 ;  /* 0x20000094ff947230 */ /* 0x000fe40000004100 */
[----:B------:R-:W-:Y:S01]  /*3760*/  FMUL.FTZ R215, R149, R184 ;  /* 0x000000b895d77220 */ /* 0x000fe20000410000 */
[----:B------:R-:W-:Y:S01]  /*3770*/  FFMA.FTZ R2, R193, R2, R206 ;  /* 0x00000002c1027223 */ /* 0x000fe200000100ce */
[----:B------:R-:W-:Y:S02]  /*3780*/  FMUL.FTZ R199, R53, R6 ;  /* 0x0000000635c77220 */ /* 0x000fe40000410000 */
[----:B------:R-:W2:Y:S01]  /*3790*/  MUFU.EX2 R214, R214 ;  /* 0x000000d600d67308 */ /* 0x000ea20000000800 */
[----:B0-----:R-:W-:Y:S01]  /*37a0*/  FMUL.FTZ R4, R192, R3 ;  /* 0x00000003c0047220 */ /* 0x001fe20000410000 */
[----:B------:R-:W-:-:S02]  /*37b0*/  HADD2.F32 R147, -RZ, R147.H0_H0 ;  /* 0x20000093ff937230 */ /* 0x000fc40000004100 */
[----:B------:R-:W-:Y:S01]  /*37c0*/  FMUL.FTZ R208, R148, R175 ;  /* 0x000000af94d07220 */ /* 0x000fe20000410000 */
[----:B------:R-:W-:-:S03]  /*37d0*/  FFMA.FTZ R2, R192, R2, R215 ;  /* 0x00000002c0027223 */ /* 0x000fc600000100d7 */
[----:B------:R-:W0:Y:S01]  /*37e0*/  MUFU.EX2 R194, R194 ;  /* 0x000000c200c27308 */ /* 0x000e220000000800 */
[----:B-1----:R-:W-:Y:S01]  /*37f0*/  FMUL.FTZ R3, R191, R4 ;  /* 0x00000004bf037220 */ /* 0x002fe20000410000 */
[----:B------:R-:W-:Y:S02]  /*3800*/  HADD2.F32 R146, -RZ, R146.H0_H0 ;  /* 0x20000092ff927230 */ /* 0x000fe40000004100 */
[----:B------:R-:W-:Y:S01]  /*3810*/  FMUL.FTZ R233, R147, R172 ;  /* 0x000000ac93e97220 */ /* 0x000fe20000410000 */
[----:B------:R-:W-:-:S03]  /*3820*/  FFMA.FTZ R2, R191, R2, R208 ;  /* 0x00000002bf027223 */ /* 0x000fc600000100d0 */
[----:B------:R-:W1:Y:S01]  /*3830*/  MUFU.EX2 R199, R199 ;  /* 0x000000c700c77308 */ /* 0x000e620000000800 */
[----:B---3--:R-:W-:Y:S01]  /*3840*/  FMUL.FTZ R3, R198, R3 ;  /* 0x00000003c6037220 */ /* 0x008fe20000410000 */
[----:B------:R-:W-:Y:S02]  /*3850*/  HADD2.F32 R145, -RZ, R145.H0_H0 ;  /* 0x20000091ff917230 */ /* 0x000fe40000004100 */
[----:B------:R-:W-:Y:S01]  /*3860*/  FMUL.FTZ R217, R146, R173 ;  /* 0x000000ad92d97220 */ /* 0x000fe20000410000 */
[----:B------:R-:W-:Y:S01]  /*3870*/  FFMA.FTZ R2, R198, R2, R233 ;  /* 0x00000002c6027223 */ /* 0x000fe200000100e9 */
[C---:B--2---:R-:W-:Y:S01]  /*3880*/  FMUL.FTZ R3, R214.reuse, R3 ;  /* 0x00000003d6037220 */ /* 0x044fe20000410000 */
[----:B------:R-:W-:Y:S02]  /*3890*/  HADD2.F32 R144, -RZ, R144.H0_H0 ;  /* 0x20000090ff907230 */ /* 0x000fe40000004100 */
[----:B------:R-:W-:Y:S01]  /*38a0*/  FMUL.FTZ R201, R145, R170 ;  /* 0x000000aa91c97220 */ /* 0x000fe20000410000 */
[----:B------:R-:W-:Y:S01]  /*38b0*/  FFMA.FTZ R2, R214, R2, R217 ;  /* 0x00000002d6027223 */ /* 0x000fe200000100d9 */
[----:B0-----:R-:W-:Y:S01]  /*38c0*/  FMUL.FTZ R4, R194, R3 ;  /* 0x00000003c2047220 */ /* 0x001fe20000410000 */
[----:B------:R-:W-:-:S02]  /*38d0*/  FMUL.FTZ R226, R144, R171 ;  /* 0x000000ab90e27220 */ /* 0x000fc40000410000 */
[----:B------:R-:W-:Y:S01]  /*38e0*/  FFMA.FTZ R3, R194, R2, R201 ;  /* 0x00000002c2037223 */ /* 0x000fe200000100c9 */
[----:B-1----:R-:W-:-:S03]  /*38f0*/  FMUL.FTZ R2, R199, R4 ;  /* 0x00000004c7027220 */ /* 0x002fc60000410000 */
[----:B------:R-:W-:Y:S01]  /*3900*/  FFMA.FTZ R3, R199, R3, R226 ;  /* 0x00000003c7037223 */ /* 0x000fe200000100e2 */
[----:B----4-:R-:W-:Y:S06]  /*3910*/  @P2 BRA `(.L_x_4223) ;  /* 0x0000000000302947 */ /* 0x010fec0003800000 */
[----:B------:R-:W-:Y:S01]  /*3920*/  UISETP.NE.AND UP0, UPT, UR15, UR54, UPT ;  /* 0x000000360f00728c */ /* 0x000fe2000bf05270 */
[----:B------:R-:W-:-:S05]  /*3930*/  IMAD.MOV.U32 R186, RZ, RZ, 0x3f800000 ;  /* 0x3f800000ffba7424 */ /* 0x000fca00078e00ff */
        /* <DEDUP_REMOVED lines=10> */
.L_x_4223:
[----:B------:R-:W-:Y:S05]  /*39e0*/  BSYNC B0 ;  /* 0x0000000000007941 */ /* 0x000fea0003800000 */
.L_x_4222:
[----:B------:R-:W-:Y:S01]  /*39f0*/  ISETP.GT.U32.AND P2, PT, R135, 0x1f, PT ;  /* 0x0000001f8700780c */ /* 0x000fe20003f44070 */
[----:B------:R1:W-:Y:S01]  /*3a00*/  STS.64 [R187+0x1900], R2 ;  /* 0x00190002bb007388 */ /* 0x0003e20000000a00 */
[----:B-----5:R-:W-:Y:S01]  /*3a10*/  FMUL.FTZ R181, R0, R219 ;  /* 0x000000db00b57220 */ /* 0x020fe20000410000 */
[----:B------:R-:W-:Y:S10]  /*3a20*/  BAR.SYNC.DEFER_BLOCKING 0x0 ;  /* 0x0000000000007b1d */ /* 0x000ff40000010000 */
[----:B-1----:R-:W-:Y:S05]  /*3a30*/  @P2 BRA `(.L_x_4224) ;  /* 0x0000000000b82947 */ /* 0x002fea0003800000 */
        /* <DEDUP_REMOVED lines=28> */
.L_x_4288:
[----:B------:R-:W-:Y:S01]  /*3c00*/  ISETP.GE.AND P3, PT, R134, 0x10, PT ;  /* 0x000000108600780c */ /* 0x000fe20003f66270 */
[----:B------:R-:W-:-:S12]  /*3c10*/  UMOV UR18, 0xffffffff ;  /* 0xffffffff00127882 */ /* 0x000fd80000000000 */
[C---:B-12---:R-:W-:Y:S01]  /*3c20*/  @P3 FFMA.FTZ R7, R6.reuse, R10, R7 ;  /* 0x0000000a06073223 */ /* 0x046fe20000010007 */
[----:B---3--:R-:W-:Y:S01]  /*3c30*/  @P3 FMUL.FTZ R6, R6, R3 ;  /* 0x0000000306063220 */ /* 0x008fe20000410000 */
[----:B------:R-:W-:Y:S06]  /*3c40*/  BRA.DIV UR18, `(.L_x_4226) ;  /* 0x0000004612bc7947 */ /* 0x000fec000b800000 */
.L_x_4291:
[----:B------:R-:W-:-:S03]  /*3c50*/  UMOV UR18, 0xffffffff ;  /* 0xffffffff00127882 */ /* 0x000fc60000000000 */
[----:B------:R-:W-:Y:S05]  /*3c60*/  BRA.DIV UR18, `(.L_x_4227) ;  /* 0x0000004612dc7947 */ /* 0x000fea000b800000 */
.L_x_4294:
[----:B------:R-:W-:-:S03]  /*3c70*/  UMOV UR18, 0xffffffff ;  /* 0xffffffff00127882 */ /* 0x000fc60000000000 */
[----:B------:R-:W-:Y:S05]  /*3c80*/  BRA.DIV UR18, `(.L_x_4228) ;  /* 0x0000004612fc7947 */ /* 0x000fea000b800000 */
[----:B------:R-:W1:Y:S04]  /*3c90*/  SHFL.UP PT, R6, R6, 0x1, RZ ;  /* 0x0420000006067989 */ /* 0x000e6800000e00ff */
[----:B------:R-:W2:Y:S04]  /*3ca0*/  SHFL.UP PT, R7, R7, 0x1, RZ ;  /* 0x0420000007077989 */ /* 0x000ea800000e00ff */
[----:B------:R-:W3:Y:S04]  /*3cb0*/  SHFL.IDX PT, R8, R8, RZ, 0x1f ;  /* 0x00001fff08087589 */ /* 0x000ee800000e0000 */
[----:B------:R-:W4:Y:S02]  /*3cc0*/  SHFL.IDX PT, R9, R9, RZ, 0x1f ;  /* 0x00001fff09097589 */ /* 0x000f2400000e0000 */
.L_x_4300:
[C---:B-12-4-:R-:W-:Y:S01]  /*3cd0*/  @P1 FFMA.FTZ R9, R6.reuse, R9, R7 ;  /* 0x0000000906091223 */ /* 0x056fe20000010007 */
[----:B---3--:R-:W-:-:S03]  /*3ce0*/  @P1 FMUL.FTZ R8, R6, R8 ;  /* 0x0000000806081220 */ /* 0x008fc60000410000 */
[C---:B------:R-:W-:Y:S01]  /*3cf0*/  FFMA.FTZ R11, R4.reuse, R9, R5 ;  /* 0x00000009040b7223 */ /* 0x040fe20000010005 */
[----:B------:R-:W-:-:S05]  /*3d00*/  FMUL.FTZ R10, R4, R8 ;  /* 0x00000008040a7220 */ /* 0x000fca0000410000 */
[----:B------:R1:W-:Y:S02]  /*3d10*/  STS.128 [R18+0x1900], R8 ;  /* 0x0019000812007388 */ /* 0x0003e40000000c00 */
.L_x_4224:
[----:B------:R-:W-:Y:S05]  /*3d20*/  WARPSYNC.ALL ;  /* 0x0000000000007948 */ /* 0x000fea0003800000 */
[----:B------:R-:W-:Y:S01]  /*3d30*/  BAR.SYNC.DEFER_BLOCKING 0x0 ;  /* 0x0000000000007b1d */ /* 0x000fe20000010000 */
[----:B------:R-:W-:Y:S01]  /*3d40*/  MOV R3, UR54 ;  /* 0x0000003600037c02 */ /* 0x000fe20008000f00 */
[-C--:B------:R-:W-:Y:S01]  /*3d50*/  FMUL.FTZ R200, R69, R219.reuse ;  /* 0x000000db45c87220 */ /* 0x080fe20000410000 */
[-C--:B------:R-:W-:Y:S01]  /*3d60*/  FMUL.FTZ R197, R68, R219.reuse ;  /* 0x000000db44c57220 */ /* 0x080fe20000410000 */
[----:B0-----:R-:W-:Y:S01]  /*3d70*/  FMUL.FTZ R5, R199, R186 ;  /* 0x000000bac7057220 */ /* 0x001fe20000410000 */
[----:B------:R-:W-:Y:S01]  /*3d80*/  ISETP.LE.OR P0, PT, R3, UR15, P0 ;  /* 0x0000000f03007c0c */ /* 0x000fe20008703670 */
[----:B------:R-:W-:Y:S01]  /*3d90*/  FMUL.FTZ R203, R70, R219 ;  /* 0x000000db46cb7220 */ /* 0x000fe20000410000 */
[----:B------:R-:W-:Y:S01]  /*3da0*/  FFMA.FTZ R3, R199, R197, R200 ;  /* 0x000000c5c7037223 */ /* 0x000fe200000100c8 */
[----:B------:R-:W-:Y:S01]  /*3db0*/  FMUL.FTZ R5, R194, R5 ;  /* 0x00000005c2057220 */ /* 0x000fe20000410000 */
[-C--:B------:R-:W-:Y:S01]  /*3dc0*/  FMUL.FTZ R231, R71, R219.reuse ;  /* 0x000000db47e77220 */ /* 0x080fe20000410000 */
        /* <DEDUP_REMOVED lines=8> */
[-C--:B------:R-:W-:Y:S01]  /*3e50*/  FMUL.FTZ R212, R76, R219.reuse ;  /* 0x000000db4cd47220 */ /* 0x080fe20000410000 */
[----:B------:R-:W-:Y:S01]  /*3e60*/  FFMA.FTZ R4, R198, R4, R225 ;  /* 0x00000004c6047223 */ /* 0x000fe200000100e1 */
[----:B------:R-:W-:Y:S01]  /*3e70*/  FMUL.FTZ R5, R191, R6 ;  /* 0x00000006bf057220 */ /* 0x000fe20000410000 */
[----:B------:R-:W-:Y:S01]  /*3e80*/  FMUL.FTZ R213, R77, R219 ;  /* 0x000000db4dd57220 */ /* 0x000fe20000410000 */
[----:B------:R-:W-:-:S02]  /*3e90*/  IMAD.U32 R7, RZ, RZ, UR5 ;  /* 0x00000005ff077e24 */ /* 0x000fc4000f8e00ff */
[----:B------:R-:W-:Y:S01]  /*3ea0*/  FFMA.FTZ R4, R191, R4, R216 ;  /* 0x00000004bf047223 */ /* 0x000fe200000100d8 */
[----:B------:R-:W0:Y:S01]  /*3eb0*/  LDS R2, [R187+0x1904] ;  /* 0x00190400bb027984 */ /* 0x000e220000000800 */
[----:B------:R-:W-:Y:S01]  /*3ec0*/  HFMA2.MMA R19, -RZ, RZ, 0, 0 ;  /* 0x00000000ff137435 */ /* 0x000fe200000001ff */
[-C--:B------:R-:W-:Y:S01]  /*3ed0*/  FMUL.FTZ R209, R78, R219.reuse ;  /* 0x000000db4ed17220 */ /* 0x080fe20000410000 */
[----:B------:R-:W-:Y:S01]  /*3ee0*/  FFMA.FTZ R4, R192, R4, R221 ;  /* 0x00000004c0047223 */ /* 0x000fe200000100dd */
[----:B-1----:R-:W-:Y:S01]  /*3ef0*/  MOV R18, 0x3f800000 ;  /* 0x3f80000000127802 */ /* 0x002fe20000000f00 */
[-C--:B------:R-:W-:Y:S01]  /*3f00*/  FMUL.FTZ R207, R79, R219.reuse ;  /* 0x000000db4fcf7220 */ /* 0x080fe20000410000 */
[----:B------:R-:W-:Y:S01]  /*3f10*/  @!P0 LEA R3, R7, R132, 0x3 ;  /* 0x0000008407038211 */ /* 0x000fe200078e18ff */
[----:B------:R-:W-:Y:S01]  /*3f20*/  FFMA.FTZ R4, R193, R4, R218 ;  /* 0x00000004c1047223 */ /* 0x000fe200000100da */
[-C--:B------:R-:W-:Y:S01]  /*3f30*/  FMUL.FTZ R211, R81, R219.reuse ;  /* 0x000000db51d37220 */ /* 0x080fe20000410000 */
[----:B------:R-:W-:-:S02]  /*3f40*/  FMUL.FTZ R204, R82, R219 ;  /* 0x000000db52cc7220 */ /* 0x000fc40000410000 */
[----:B------:R-:W-:Y:S01]  /*3f50*/  FFMA.FTZ R4, R185, R4, R212 ;  /* 0x00000004b9047223 */ /* 0x000fe200000100d4 */
[----:B------:R1:W2:Y:S03]  /*3f60*/  @!P0 LDS.64 R18, [R3+0x2610] ;  /* 0x0026100003128984 */ /* 0x0002a60000000a00 */
[----:B------:R-:W-:-:S04]  /*3f70*/  FFMA.FTZ R4, R182, R4, R213 ;  /* 0x00000004b6047223 */ /* 0x000fc800000100d5 */
[----:B------:R-:W-:-:S04]  /*3f80*/  FFMA.FTZ R4, R174, R4, R209 ;  /* 0x00000004ae047223 */ /* 0x000fc800000100d1 */
[----:B------:R-:W-:Y:S01]  /*3f90*/  FFMA.FTZ R4, R176, R4, R207 ;  /* 0x00000004b0047223 */ /* 0x000fe200000100cf */
[----:B0-----:R-:W-:Y:S01]  /*3fa0*/  FFMA.FTZ R237, R237, R2, R202 ;  /* 0x00000002eded7223 */ /* 0x001fe200000100ca */
[----:B------:R-:W-:Y:S01]  /*3fb0*/  FMUL.FTZ R2, R192, R5 ;  /* 0x00000005c0027220 */ /* 0x000fe20000410000 */
[----:B------:R-:W-:Y:S02]  /*3fc0*/  FMUL.FTZ R202, R80, R219 ;  /* 0x000000db50ca7220 */ /* 0x000fe40000410000 */
[----:B------:R-:W-:Y:S01]  /*3fd0*/  FFMA.FTZ R235, R180, R237, R235 ;  /* 0x000000edb4eb7223 */ /* 0x000fe200000100eb */
[----:B------:R-:W-:Y:S01]  /*3fe0*/  FMUL.FTZ R2, R193, R2 ;  /* 0x00000002c1027220 */ /* 0x000fe20000410000 */
[----:B------:R-:W-:Y:S02]  /*3ff0*/  FFMA.FTZ R4, R177, R4, R202 ;  /* 0x00000004b1047223 */ /* 0x000fe400000100ca */
[----:B------:R-:W-:Y:S01]  /*4000*/  FFMA.FTZ R228, R179, R235, R228 ;  /* 0x000000ebb3e47223 */ /* 0x000fe200000100e4 */
[----:B------:R-:W-:Y:S01]  /*4010*/  FMUL.FTZ R5, R185, R2 ;  /* 0x00000002b9057220 */ /* 0x000fe20000410000 */
[----:B------:R-:W-:-:S02]  /*4020*/  FFMA.FTZ R4, R178, R4, R211 ;  /* 0x00000004b2047223 */ /* 0x000fc400000100d3 */
[----:B------:R-:W-:Y:S01]  /*4030*/  FFMA.FTZ R229, R178, R228, R229 ;  /* 0x000000e4b2e57223 */ /* 0x000fe200000100e5 */
[----:B------:R-:W-:Y:S01]  /*4040*/  FMUL.FTZ R5, R182, R5 ;  /* 0x00000005b6057220 */ /* 0x000fe20000410000 */
[----:B------:R-:W-:Y:S02]  /*4050*/  FFMA.FTZ R4, R179, R4, R204 ;  /* 0x00000004b3047223 */ /* 0x000fe400000100cc */
[----:B------:R-:W-:Y:S01]  /*4060*/  FFMA.FTZ R224, R177, R229, R224 ;  /* 0x000000e5b1e07223 */ /* 0x000fe200000100e0 */
[----:B------:R-:W-:-:S03]  /*4070*/  FMUL.FTZ R5, R174, R5 ;  /* 0x00000005ae057220 */ /* 0x000fc60000410000 */
[C---:B------:R-:W-:Y:S01]  /*4080*/  FFMA.FTZ R227, R176.reuse, R224, R227 ;  /* 0x000000e0b0e37223 */ /* 0x040fe200000100e3 */
[----:B------:R-:W-:-:S03]  /*4090*/  FMUL.FTZ R2, R176, R5 ;  /* 0x00000005b0027220 */ /* 0x000fc60000410000 */
[----:B------:R-:W-:Y:S01]  /*40a0*/  FFMA.FTZ R220, R174, R227, R239 ;  /* 0x000000e3aedc7223 */ /* 0x000fe200000100ef */
[----:B-1----:R-:W-:-:S03]  /*40b0*/  FMUL.FTZ R3, R177, R2 ;  /* 0x00000002b1037220 */ /* 0x002fc60000410000 */
[----:B------:R-:W-:Y:S01]  /*40c0*/  FFMA.FTZ R223, R182, R220, R223 ;  /* 0x000000dcb6df7223 */ /* 0x000fe200000100df */
[----:B------:R-:W-:-:S03]  /*40d0*/  FMUL.FTZ R2, R178, R3 ;  /* 0x00000003b2027220 */ /* 0x000fc60000410000 */
[----:B------:R-:W-:Y:S01]  /*40e0*/  FFMA.FTZ R222, R185, R223, R222 ;  /* 0x000000dfb9de7223 */ /* 0x000fe200000100de */
[----:B------:R-:W-:-:S03]  /*40f0*/  FMUL.FTZ R3, R179, R2 ;  /* 0x00000002b3037220 */ /* 0x000fc60000410000 */
        /* <DEDUP_REMOVED lines=11> */
[----:B0-2---:R-:W-:Y:S05]  /*41b0*/  @P2 BRA `(.L_x_4229) ;  /* 0x0000000000c02947 */ /* 0x005fea0003800000 */
        /* <DEDUP_REMOVED lines=39> */
.L_x_4317:
[----:B------:R-:W-:Y:S01]  /*4430*/  MOV R10, R233 ;  /* 0x000000e9000a7202 */ /* 0x000fe20000000f00 */
[----:B------:R-:W-:Y:S02]  /*4440*/  IMAD.MOV.U32 R11, RZ, RZ, R230 ;  /* 0x000000ffff0b7224 */ /* 0x000fe400078e00e6 */
[-C--:B-1-3--:R-:W-:Y:S01]  /*4450*/  FFMA.FTZ R19, R19, R232.reuse, R234 ;  /* 0x000000e813137223 */ /* 0x08afe200000100ea */
[----:B------:R-:W-:Y:S01]  /*4460*/  FMUL.FTZ R18, R18, R232 ;  /* 0x000000e812127220 */ /* 0x000fe20000410000 */
[C---:B--2-4-:R-:W-:Y:S01]  /*4470*/  @P5 FFMA.FTZ R11, R8.reuse, R11, R9 ;  /* 0x0000000b080b5223 */ /* 0x054fe20000010009 */
[----:B------:R-:W-:-:S03]  /*4480*/  @P5 FMUL.FTZ R10, R8, R10 ;  /* 0x0000000a080a5220 */ /* 0x000fc60000410000 */
[C---:B------:R-:W-:Y:S01]  /*4490*/  FFMA.FTZ R9, R6.reuse, R11, R7 ;  /* 0x0000000b06097223 */ /* 0x040fe20000010007 */
[----:B------:R-:W-:-:S05]  /*44a0*/  FMUL.FTZ R8, R6, R10 ;  /* 0x0000000a06087220 */ /* 0x000fca0000410000 */
[----:B------:R1:W-:Y:S02]  /*44b0*/  STS.128 [R226+0x1b10], R8 ;  /* 0x001b1008e2007388 */ /* 0x0003e40000000c00 */
.L_x_4229:
[----:B------:R-:W-:Y:S05]  /*44c0*/  WARPSYNC.ALL ;  /* 0x0000000000007948 */ /* 0x000fea0003800000 */
[----:B------:R-:W-:Y:S01]  /*44d0*/  BAR.SYNC.DEFER_BLOCKING 0x0 ;  /* 0x0000000000007b1d */ /* 0x000fe20000010000 */
[----:B0-----:R-:W-:Y:S01]  /*44e0*/  FFMA.FTZ R5, R0, R237, RZ ;  /* 0x000000ed00057223 */ /* 0x001fe200000100ff */
[----:B-1----:R-:W-:Y:S02]  /*44f0*/  HADD2.F32 R11, -RZ, R96.H0_H0 ;  /* 0x20000060ff0b7230 */ /* 0x002fe40000004100 */
[----:B------:R-:W-:Y:S01]  /*4500*/  FFMA.FTZ R189, R152, -R189, R223 ;  /* 0x800000bd98bd7223 */ /* 0x000fe200000100df */
[----:B------:R-:W-:-:S02]  /*4510*/  HADD2.F32 R10, -RZ, R97.H0_H0 ;  /* 0x20000061ff0a7230 */ /* 0x000fc40000004100 */
[----:B------:R-:W-:Y:S01]  /*4520*/  FFMA.FTZ R6, R82, R235, R5 ;  /* 0x000000eb52067223 */ /* 0x000fe20000010005 */
[----:B------:R-:W-:Y:S01]  /*4530*/  FFMA.FTZ R183, R150, -R183, R219 ;  /* 0x800000b796b77223 */ /* 0x000fe200000100db */
[----:B------:R-:W-:Y:S02]  /*4540*/  HADD2.F32 R3, -RZ, R196.H0_H0 ;  /* 0x200000c4ff037230 */ /* 0x000fe40000004100 */
[----:B------:R-:W-:Y:S01]  /*4550*/  FFMA.FTZ R173, R146, -R173, R217 ;  /* 0x800000ad92ad7223 */ /* 0x000fe200000100d9 */
[----:B------:R-:W-:Y:S01]  /*4560*/  FFMA.FTZ R5, R81, R228, R6 ;  /* 0x000000e451057223 */ /* 0x000fe20000010006 */
[----:B------:R-:W-:Y:S01]  /*4570*/  FMUL.FTZ R7, R67, R10 ;  /* 0x0000000a43077220 */ /* 0x000fe20000410000 */
[----:B------:R-:W-:Y:S02]  /*4580*/  IMAD R6, R14, UR49, RZ ;  /* 0x000000310e067c24 */ /* 0x000fe4000f8e02ff */
[----:B------:R-:W-:Y:S01]  /*4590*/  FMUL.FTZ R2, R66, R3 ;  /* 0x0000000342027220 */ /* 0x000fe20000410000 */
[----:B------:R-:W-:Y:S01]  /*45a0*/  FFMA.FTZ R175, R148, -R175, R215 ;  /* 0x800000af94af7223 */ /* 0x000fe200000100d7 */
[----:B------:R-:W-:Y:S01]  /*45b0*/  FFMA.FTZ R205, R154, -R205, R227 ;  /* 0x800000cd9acd7223 */ /* 0x000fe200000100e3 */
[----:B------:R-:W-:-:S02]  /*45c0*/  IMAD R9, R15, UR48, R6 ;  /* 0x000000300f097c24 */ /* 0x000fc4000f8e0206 */
[----:B------:R-:W-:Y:S01]  /*45d0*/  FFMA.FTZ R2, R140, -R2, R237 ;  /* 0x800000028c027223 */ /* 0x000fe200000100ed */
[----:B------:R-:W-:Y:S01]  /*45e0*/  FFMA.FTZ R190, R153, -R190, R220 ;  /* 0x800000be99be7223 */ /* 0x000fe200000100dc */
[----:B------:R-:W-:Y:S01]  /*45f0*/  FFMA.FTZ R188, R151, -R188, R222 ;  /* 0x800000bc97bc7223 */ /* 0x000fe200000100de */
[----:B------:R-:W-:Y:S01]  /*4600*/  FFMA.FTZ R184, R149, -R184, R206 ;  /* 0x800000b895b87223 */ /* 0x000fe200000100ce */
[----:B------:R-:W-:Y:S01]  /*4610*/  UIMAD UR47, UR4, -0x400, UR50 ;  /* 0xfffffc00042f78a4 */ /* 0x000fe2000f8e0232 */
[----:B------:R-:W-:Y:S01]  /*4620*/  BSSY B0, `(.L_x_4231) ;  /* 0x000008a000007945 */ /* 0x000fe20003800000 */
[----:B------:R-:W-:Y:S01]  /*4630*/  FFMA.FTZ R172, R147, -R172, R208 ;  /* 0x800000ac93ac7223 */ /* 0x000fe200000100d0 */
[----:B------:R-:W0:Y:S01]  /*4640*/  LDS R4, [R187+0x1b14] ;  /* 0x001b1400bb047984 */ /* 0x000e220000000800 */
[----:B------:R-:W-:Y:S01]  /*4650*/  USHF.R.S32.HI UR56, URZ, 0x1f, UR47 ;  /* 0x0000001f3f387899 */ /* 0x000fe2000801142f */
[----:B0-----:R-:W-:Y:S01]  /*4660*/  FFMA.FTZ R197, R4, R186, R197 ;  /* 0x000000ba04c57223 */ /* 0x001fe200000100c5 */
[----:B------:R-:W-:Y:S01]  /*4670*/  FMUL.FTZ R4, R64, R11 ;  /* 0x0000000b40047220 */ /* 0x000fe20000410000 */
[----:B------:R-:W-:-:S02]  /*4680*/  FFMA.FTZ R186, R142, -R7, R235 ;  /* 0x800000078eba7223 */ /* 0x000fc400000100eb */
[----:B------:R-:W-:Y:S01]  /*4690*/  FFMA.FTZ R199, R199, R197, R200 ;  /* 0x000000c5c7c77223 */ /* 0x000fe200000100c8 */
[----:B------:R-:W-:Y:S01]  /*46a0*/  FFMA.FTZ R187, R157, -R4, R228 ;  /* 0x800000049dbb7223 */ /* 0x000fe200000100e4 */
[----:B------:R-:W-:Y:S01]  /*46b0*/  FFMA.FTZ R4, R80, R229, R5 ;  /* 0x000000e550047223 */ /* 0x000fe20000010005 */
[----:B------:R-:W-:Y:S01]  /*46c0*/  HFMA2.MMA R5, -RZ, RZ, 0, 0 ;  /* 0x00000000ff057435 */ /* 0x000fe200000001ff */
[----:B------:R-:W-:Y:S01]  /*46d0*/  FFMA.FTZ R203, R194, R199, R203 ;  /* 0x000000c7c2cb7223 */ /* 0x000fe200000100cb */
[----:B------:R-:W-:Y:S02]  /*46e0*/  HADD2.F32 R194, -RZ, R95.H0_H0 ;  /* 0x2000005fffc27230 */ /* 0x000fe40000004100 */
[----:B------:R-:W-:Y:S01]  /*46f0*/  FFMA.FTZ R7, R79, R224, R4 ;  /* 0x000000e04f077223 */ /* 0x000fe20000010004 */
[----:B------:R-:W-:Y:S01]  /*4700*/  MOV R4, R135 ;  /* 0x0000008700047202 */ /* 0x000fe20000000f00 */
[----:B------:R-:W-:Y:S01]  /*4710*/  FFMA.FTZ R231, R214, R203, R231 ;  /* 0x000000cbd6e77223 */ /* 0x000fe200000100e7 */
[----:B------:R-:W-:Y:S01]  /*4720*/  FMUL.FTZ R200, R62, R169 ;  /* 0x000000a93ec87220 */ /* 0x000fe20000410000 */
[----:B------:R-:W-:Y:S01]  /*4730*/  FMUL.FTZ R8, R65, R194 ;  /* 0x000000c241087220 */ /* 0x000fe20000410000 */
[----:B------:R-:W-:Y:S01]  /*4740*/  FFMA.FTZ R6, R78, R227, R7 ;  /* 0x000000e34e067223 */ /* 0x000fe20000010007 */
[----:B------:R-:W-:Y:S01]  /*4750*/  FFMA.FTZ R225, R198, R231, R225 ;  /* 0x000000e7c6e17223 */ /* 0x000fe200000100e1 */
[----:B------:R-:W-:-:S04]  /*4760*/  IMAD.WIDE.U32 R4, R14, UR48, R4 ;  /* 0x000000300e047c25 */ /* 0x000fc8000f8e0004 */
[----:B------:R-:W-:Y:S01]  /*4770*/  FFMA.FTZ R229, R156, -R8, R229 ;  /* 0x800000089ce57223 */ /* 0x000fe200000100e5 */
[----:B------:R-:W-:Y:S01]  /*4780*/  FFMA.FTZ R7, R77, R220, R6 ;  /* 0x000000dc4d077223 */ /* 0x000fe20000010006 */
[----:B------:R-:W-:Y:S01]  /*4790*/  FFMA.FTZ R191, R191, R225, R216 ;  /* 0x000000e1bfbf7223 */ /* 0x000fe200000100d8 */
[----:B------:R-:W-:Y:S01]  /*47a0*/  SHF.R.S32.HI R8, RZ, 0x1f, R141 ;  /* 0x0000001fff087819 */ /* 0x000fe2000001148d */
[----:B------:R-:W-:Y:S01]  /*47b0*/  FFMA.FTZ R200, R155, -R200, R224 ;  /* 0x800000c89bc87223 */ /* 0x000fe200000100e0 */
[----:B------:R-:W-:Y:S01]  /*47c0*/  FFMA.FTZ R6, R76, R223, R7 ;  /* 0x000000df4c067223 */ /* 0x000fe20000010007 */
[----:B------:R-:W-:Y:S01]  /*47d0*/  FFMA.FTZ R221, R192, R191, R221 ;  /* 0x000000bfc0dd7223 */ /* 0x000fe200000100dd */
[----:B------:R-:W-:Y:S01]  /*47e0*/  IADD3 R5, R5, R9, RZ ;  /* 0x0000000905057210 */ /* 0x000fe20007ffe0ff */
[----:B------:R-:W-:Y:S02]  /*47f0*/  IMAD R8, R8, UR44, RZ ;  /* 0x0000002c08087c24 */ /* 0x000fe4000f8e02ff */
[----:B------:R-:W-:Y:S01]  /*4800*/  FFMA.FTZ R7, R75, R222, R6 ;  /* 0x000000de4b077223 */ /* 0x000fe20000010006 */
[----:B------:R-:W-:Y:S01]  /*4810*/  FFMA.FTZ R193, R193, R221, R218 ;  /* 0x000000ddc1c17223 */ /* 0x000fe200000100da */
[----:B------:R-:W-:Y:S01]  /*4820*/  FMUL.FTZ R245, R57, R225 ;  /* 0x000000e139f57220 */ /* 0x000fe20000410000 */
[----:B------:R-:W-:-:S02]  /*4830*/  IMAD R223, R141, UR45, R8 ;  /* 0x0000002d8ddf7c24 */ /* 0x000fc4000f8e0208 */
[----:B------:R-:W-:Y:S01]  /*4840*/  FFMA.FTZ R6, R74, R219, R7 ;  /* 0x000000db4a067223 */ /* 0x000fe20000010007 */
[----:B------:R-:W-:Y:S01]  /*4850*/  FFMA.FTZ R185, R185, R193, R212 ;  /* 0x000000c1b9b97223 */ /* 0x000fe200000100d4 */
[----:B------:R-:W-:-:S04]  /*4860*/  IMAD.WIDE.U32 R8, R141, UR44, R4 ;  /* 0x0000002c8d087c25 */ /* 0x000fc8000f8e0004 */
[----:B------:R-:W-:Y:S01]  /*4870*/  FMUL.FTZ R241, R59, R221 ;  /* 0x000000dd3bf17220 */ /* 0x000fe20000410000 */
[----:B------:R-:W-:Y:S01]  /*4880*/  FFMA.FTZ R7, R73, R206, R6 ;  /* 0x000000ce49077223 */ /* 0x000fe20000010006 */
[----:B------:R-:W-:Y:S01]  /*4890*/  FFMA.FTZ R213, R182, R185, R213 ;  /* 0x000000b9b6d57223 */ /* 0x000fe200000100d5 */
[----:B------:R-:W-:Y:S01]  /*48a0*/  IMAD.IADD R219, R9, 0x1, R223 ;  /* 0x0000000109db7824 */ /* 0x000fe200078e02df */
[----:B------:R-:W-:Y:S01]  /*48b0*/  LEA R4, P0, R8, UR30, 0x2 ;  /* 0x0000001e08047c11 */ /* 0x000fe2000f8010ff */
[----:B------:R-:W-:Y:S01]  /*48c0*/  FMUL.FTZ R243, R164, R241 ;  /* 0x000000f1a4f37220 */ /* 0x000fe20000410000 */
[-C--:B------:R-:W-:Y:S01]  /*48d0*/  FFMA.FTZ R209, R174, R213.reuse, R209 ;  /* 0x000000d5aed17223 */ /* 0x080fe200000100d1 */
[----:B------:R-:W-:Y:S01]  /*48e0*/  IADD3 R6, P1, R8, UR51, RZ ;  /* 0x0000003308067c10 */ /* 0x000fe2000ff3e0ff */
[----:B------:R-:W-:Y:S01]  /*48f0*/  FMUL.FTZ R198, R60, R213 ;  /* 0x000000d53cc67220 */ /* 0x000fe20000410000 */
[----:B------:R-:W-:Y:S01]  /*4900*/  LEA.HI.X R5, R8, UR31, R219, 0x2, P0 ;  /* 0x0000001f08057c11 */ /* 0x000fe200080f14db */
[----:B------:R-:W-:Y:S01]  /*4910*/  FFMA.FTZ R207, R176, R209, R207 ;  /* 0x000000d1b0cf7223 */ /* 0x000fe200000100cf */
[----:B------:R-:W-:Y:S01]  /*4920*/  MOV R174, UR51 ;  /* 0x0000003300ae7c02 */ /* 0x000fe20008000f00 */
[----:B------:R-:W-:Y:S01]  /*4930*/  FFMA.FTZ R8, R72, R215, R7 ;  /* 0x000000d748087223 */ /* 0x000fe20000010007 */
[----:B------:R-:W-:Y:S01]  /*4940*/  ISETP.NE.AND P0, PT, R135, RZ, PT ;  /* 0x000000ff8700720c */ /* 0x000fe20003f05270 */
[----:B------:R-:W-:Y:S01]  /*4950*/  FFMA.FTZ R177, R177, R207, R202 ;  /* 0x000000cfb1b17223 */ /* 0x000fe200000100ca */
[----:B------:R-:W-:Y:S01]  /*4960*/  LEA.HI.X.SX32 R7, R174, R219, 0x1, P1 ;  /* 0x000000dbae077211 */ /* 0x000fe200008f0eff */
[----:B------:R-:W-:Y:S01]  /*4970*/  FFMA.FTZ R9, R71, R208, R8 ;  /* 0x000000d047097223 */ /* 0x000fe20000010008 */
[----:B------:R-:W-:Y:S01]  /*4980*/  FFMA.FTZ R174, R145, -R170, R210 ;  /* 0x800000aa91ae7223 */ /* 0x000fe200000100d2 */
[----:B------:R-:W-:Y:S01]  /*4990*/  FFMA.FTZ R211, R178, R177, R211 ;  /* 0x000000b1b2d37223 */ /* 0x000fe200000100d3 */
[----:B------:R-:W-:Y:S01]  /*49a0*/  SHF.L.U32 R170, R135, 0x4, RZ ;  /* 0x0000000487aa7819 */ /* 0x000fe200000006ff */
[----:B------:R-:W-:Y:S01]  /*49b0*/  FFMA.FTZ R8, R70, R217, R9 ;  /* 0x000000d946087223 */ /* 0x000fe20000010009 */
[----:B------:R-:W-:Y:S01]  /*49c0*/  MOV R217, UR5 ;  /* 0x0000000500d97c02 */ /* 0x000fe20008000f00 */
[----:B------:R-:W-:Y:S01]  /*49d0*/  FFMA.FTZ R179, R179, R211, R204 ;  /* 0x000000d3b3b37223 */ /* 0x000fe200000100cc */
[----:B------:R-:W-:Y:S01]  /*49e0*/  LEA.HI.SX32 R9, R170, R170, 0x1b ;  /* 0x000000aaaa097211 */ /* 0x000fe200078fdaff */
[----:B------:R-:W-:Y:S01]  /*49f0*/  FFMA.FTZ R210, R69, R210, R8 ;  /* 0x000000d245d27223 */ /* 0x000fe20000010008 */
[----:B------:R-:W-:Y:S01]  /*4a00*/  FMUL.FTZ R178, R55, R203 ;  /* 0x000000cb37b27220 */ /* 0x000fe20000410000 */
[----:B------:R-:W-:Y:S01]  /*4a10*/  FFMA.FTZ R181, R180, R179, R181 ;  /* 0x000000b3b4b57223 */ /* 0x000fe200000100b5 */
[----:B------:R-:W-:Y:S01]  /*4a20*/  @!P0 LEA R182, R217, R132, 0x3 ;  /* 0x00000084d9b68211 */ /* 0x000fe200078e18ff */
[----:B------:R-:W-:-:S02]  /*4a30*/  IMAD R8, R9, 0x4, R132 ;  /* 0x0000000409087824 */ /* 0x000fc400078e0284 */
[----:B------:R-:W-:Y:S01]  /*4a40*/  FMUL.FTZ R217, R67, R179 ;  /* 0x000000b343d97220 */ /* 0x000fe20000410000 */
[----:B------:R-:W-:Y:S01]  /*4a50*/  FMUL.FTZ R9, R66, R181 ;  /* 0x000000b542097220 */ /* 0x000fe20000410000 */
[----:B------:R-:W-:Y:S01]  /*4a60*/  FMUL.FTZ R176, R52, R199 ;  /* 0x000000c734b07220 */ /* 0x000fe20000410000 */
[----:B------:R0:W-:Y:S01]  /*4a70*/  @!P0 STS.64 [R182+0x2610], R18 ;  /* 0x00261012b6008388 */ /* 0x0001e20000000a00 */
[----:B------:R-:W-:Y:S01]  /*4a80*/  FMUL.FTZ R219, R160, R178 ;  /* 0x000000b2a0db7220 */ /* 0x000fe20000410000 */
[----:B------:R-:W-:Y:S01]  /*4a90*/  FMUL.FTZ R215, R53, R197 ;  /* 0x000000c535d77220 */ /* 0x000fe20000410000 */
[----:B------:R-:W-:Y:S01]  /*4aa0*/  FMUL.FTZ R223, R159, R176 ;  /* 0x000000b09fdf7220 */ /* 0x000fe20000410000 */
[----:B------:R-:W-:Y:S01]  /*4ab0*/  FMUL.FTZ R192, R62, R207 ;  /* 0x000000cf3ec07220 */ /* 0x000fe20000410000 */
[----:B------:R-:W-:Y:S01]  /*4ac0*/  FMUL.FTZ R204, R56, R191 ;  /* 0x000000bf38cc7220 */ /* 0x000fe20000410000 */
[----:B------:R-:W-:Y:S01]  /*4ad0*/  STS [R8+0x884], R219 ;  /* 0x000884db08007388 */ /* 0x000fe20000000800 */
[----:B------:R-:W-:Y:S01]  /*4ae0*/  FMUL.FTZ R227, R158, R215 ;  /* 0x000000d79ee37220 */ /* 0x000fe20000410000 */
[----:B------:R-:W-:Y:S01]  /*4af0*/  FMUL.FTZ R180, R54, R231 ;  /* 0x000000e736b47220 */ /* 0x000fe20000410000 */
[----:B------:R-:W-:Y:S01]  /*4b00*/  FMUL.FTZ R233, R163, R204 ;  /* 0x000000cca3e97220 */ /* 0x000fe20000410000 */
[----:B------:R1:W-:Y:S01]  /*4b10*/  STS [R8+0x888], R223 ;  /* 0x000888df08007388 */ /* 0x0003e20000000800 */
[----:B------:R-:W-:Y:S01]  /*4b20*/  FMUL.FTZ R202, R58, R193 ;  /* 0x000000c13aca7220 */ /* 0x000fe20000410000 */
[----:B0-----:R-:W-:Y:S01]  /*4b30*/  FFMA.FTZ R19, R2, R9, RZ ;  /* 0x0000000902137223 */ /* 0x001fe200000100ff */
[----:B------:R-:W-:Y:S01]  /*4b40*/  FMUL.FTZ R182, R64, R211 ;  /* 0x000000d340b67220 */ /* 0x000fe20000410000 */
[----:B------:R0:W-:Y:S01]  /*4b50*/  STS [R8+0x88c], R227 ;  /* 0x00088ce308007388 */ /* 0x0001e20000000800 */
[----:B------:R-:W-:Y:S01]  /*4b60*/  FMUL.FTZ R235, R161, R180 ;  /* 0x000000b4a1eb7220 */ /* 0x000fe20000410000 */
[----:B------:R-:W-:Y:S01]  /*4b70*/  FFMA.FTZ R18, R186, R217, R19 ;  /* 0x000000d9ba127223 */ /* 0x000fe20000010013 */
[----:B------:R-:W-:Y:S01]  /*4b80*/  FMUL.FTZ R19, R65, R177 ;  /* 0x000000b141137220 */ /* 0x000fe20000410000 */
[----:B------:R2:W-:Y:S01]  /*4b90*/  STS [R8+0x878], R233 ;  /* 0x000878e908007388 */ /* 0x0005e20000000800 */
[----:B------:R-:W-:Y:S01]  /*4ba0*/  FMUL.FTZ R239, R165, R202 ;  /* 0x000000caa5ef7220 */ /* 0x000fe20000410000 */
[----:B------:R-:W-:Y:S01]  /*4bb0*/  FFMA.FTZ R18, R187, R182, R18 ;  /* 0x000000b6bb127223 */ /* 0x000fe20000010012 */
[----:B-1----:R-:W-:Y:S01]  /*4bc0*/  FMUL.FTZ R223, R63, R209 ;  /* 0x000000d13fdf7220 */ /* 0x002fe20000410000 */
[----:B------:R-:W-:Y:S01]  /*4bd0*/  STS [R8+0x880], R235 ;  /* 0x000880eb08007388 */ /* 0x000fe20000000800 */
[----:B------:R-:W-:Y:S01]  /*4be0*/  FMUL.FTZ R217, R10, R217 ;  /* 0x000000d90ad97220 */ /* 0x000fe20000410000 */
[----:B------:R-:W-:Y:S01]  /*4bf0*/  FFMA.FTZ R219, R229, R19, R18 ;  /* 0x00000013e5db7223 */ /* 0x000fe20000010012 */
[----:B0-----:R-:W-:Y:S01]  /*4c00*/  FMUL.FTZ R227, R162, R245 ;  /* 0x000000f5a2e37220 */ /* 0x001fe20000410000 */
[----:B------:R-:W-:Y:S01]  /*4c10*/  FMUL.FTZ R9, R3, R9 ;  /* 0x0000000903097220 */ /* 0x000fe20000410000 */
[----:B------:R-:W-:Y:S01]  /*4c20*/  STS [R8+0x874], R243 ;  /* 0x000874f308007388 */ /* 0x000fe20000000800 */
[----:B------:R-:W-:Y:S01]  /*4c30*/  FFMA.FTZ R18, R200, R192, R219 ;  /* 0x000000c0c8127223 */ /* 0x000fe200000100db */
[----:B--2---:R-:W-:-:S02]  /*4c40*/  FMUL.FTZ R233, R167, R198 ;  /* 0x000000c6a7e97220 */ /* 0x004fc40000410000 */
[----:B------:R0:W-:Y:S01]  /*4c50*/  STS [R8+0x87c], R227 ;  /* 0x00087ce308007388 */ /* 0x0001e20000000800 */
[----:B------:R-:W-:Y:S01]  /*4c60*/  FFMA.FTZ R219, R205, R223, R18 ;  /* 0x000000dfcddb7223 */ /* 0x000fe20000010012 */
[----:B------:R-:W-:Y:S02]  /*4c70*/  MOV R18, UR16 ;  /* 0x0000001000127c02 */ /* 0x000fe40008000f00 */
[----:B------:R1:W-:Y:S01]  /*4c80*/  STS [R8+0x870], R239 ;  /* 0x000870ef08007388 */ /* 0x0003e20000000800 */
[----:B------:R-:W-:Y:S01]  /*4c90*/  FFMA.FTZ R198, R190, R198, R219 ;  /* 0x000000c6bec67223 */ /* 0x000fe200000100db */
[----:B------:R-:W-:Y:S01]  /*4ca0*/  IADD3 R18, R18, -UR51, -R135 ;  /* 0x8000003312127c10 */ /* 0x000fe2000fffe887 */
[----:B------:R-:W-:Y:S01]  /*4cb0*/  FMUL.FTZ R219, R194, R19 ;  /* 0x00000013c2db7220 */ /* 0x000fe20000410000 */
[----:B------:R-:W-:Y:S01]  /*4cc0*/  FMUL.FTZ R19, R11, R182 ;  /* 0x000000b60b137220 */ /* 0x000fe20000410000 */
[----:B------:R1:W-:Y:S01]  /*4cd0*/  STS [R8+0x868], R233 ;  /* 0x000868e908007388 */ /* 0x0003e20000000800 */
[----:B0-----:R-:W-:Y:S01]  /*4ce0*/  FMUL.FTZ R227, R61, R185 ;  /* 0x000000b93de37220 */ /* 0x001fe20000410000 */
[----:B------:R-:W-:-:S02]  /*4cf0*/  ISETP.GE.AND P1, PT, R18, 0x1, PT ;  /* 0x000000011200780c */ /* 0x000fc40003f26270 */
[----:B------:R1:W-:Y:S01]  /*4d00*/  STS [R8+0x85c], R219 ;  /* 0x00085cdb08007388 */ /* 0x0003e20000000800 */
[-C--:B------:R-:W-:Y:S01]  /*4d10*/  FFMA.FTZ R235, R189, R227.reuse, R198 ;  /* 0x000000e3bdeb7223 */ /* 0x080fe200000100c6 */
[----:B------:R-:W-:Y:S01]  /*4d20*/  FMUL.FTZ R237, R166, R227 ;  /* 0x000000e3a6ed7220 */ /* 0x000fe20000410000 */
[----:B------:R-:W-:Y:S01]  /*4d30*/  FMUL.FTZ R227, R168, R223 ;  /* 0x000000dfa8e37220 */ /* 0x000fe20000410000 */
[----:B------:R-:W-:Y:S01]  /*4d40*/  FMUL.FTZ R223, R169, R192 ;  /* 0x000000c0a9df7220 */ /* 0x000fe20000410000 */
[----:B------:R-:W-:Y:S01]  /*4d50*/  FFMA.FTZ R202, R188, R202, R235 ;  /* 0x000000cabcca7223 */ /* 0x000fe200000100eb */
[----:B------:R1:W-:Y:S03]  /*4d60*/  STS [R8+0x858], R19 ;  /* 0x0008581308007388 */ /* 0x0003e60000000800 */
[----:B------:R-:W-:Y:S01]  /*4d70*/  FFMA.FTZ R241, R183, R241, R202 ;  /* 0x000000f1b7f17223 */ /* 0x000fe200000100ca */
[----:B------:R1:W-:Y:S03]  /*4d80*/  STS [R8+0x86c], R237 ;  /* 0x00086ced08007388 */ /* 0x0003e60000000800 */
[----:B------:R-:W-:Y:S01]  /*4d90*/  FFMA.FTZ R204, R184, R204, R241 ;  /* 0x000000ccb8cc7223 */ /* 0x000fe200000100f1 */
[----:B------:R1:W-:Y:S03]  /*4da0*/  STS [R8+0x864], R227 ;  /* 0x000864e308007388 */ /* 0x0003e60000000800 */
[----:B------:R-:W-:Y:S01]  /*4db0*/  FFMA.FTZ R245, R175, R245, R204 ;  /* 0x000000f5aff57223 */ /* 0x000fe200000100cc */
[----:B------:R1:W-:Y:S04]  /*4dc0*/  STS [R8+0x860], R223 ;  /* 0x000860df08007388 */ /* 0x0003e80000000800 */
[----:B------:R1:W-:Y:S04]  /*4dd0*/  STS [R8+0x854], R217 ;  /* 0x000854d908007388 */ /* 0x0003e80000000800 */
[----:B------:R1:W-:Y:S01]  /*4de0*/  STS [R8+0x850], R9 ;  /* 0x0008500908007388 */ /* 0x0003e20000000800 */
[----:B------:R-:W-:Y:S06]  /*4df0*/  BAR.SYNC.DEFER_BLOCKING 0x0 ;  /* 0x0000000000007b1d */ /* 0x000fec0000010000 */
[----:B------:R-:W-:Y:S05]  /*4e00*/  @!P1 BRA `(.L_x_4232) ;  /* 0x00000000002c9947 */ /* 0x000fea0003800000 */
[----:B-1----:R-:W-:Y:S01]  /*4e10*/  LEA.HI.SX32 R9, R135, R135, 0x1b ;  /* 0x0000008787097211 */ /* 0x002fe200078fdaff */
[----:B------:R-:W-:Y:S02]  /*4e20*/  USHF.R.S32.HI UR18, URZ, 0x1f, UR5 ;  /* 0x0000001f3f127899 */ /* 0x000fe40008011405 */
[----:B------:R-:W-:Y:S01]  /*4e30*/  IMAD.WIDE.U32 R6, R16, UR5, R6 ;  /* 0x0000000510067c25 */ /* 0x000fe2000f8e0006 */
        /* <DEDUP_REMOVED lines=8> */
.L_x_4232:
[----:B------:R-:W-:Y:S05]  /*4ec0*/  BSYNC B0 ;  /* 0x0000000000007941 */ /* 0x000fea0003800000 */
.L_x_4231:
[----:B------:R-:W-:Y:S01]  /*4ed0*/  MOV R7, UR47 ;  /* 0x0000002f00077c02 */ /* 0x000fe20008000f00 */
[----:B01----:R-:W-:Y:S01]  /*4ee0*/  FFMA.FTZ R8, R172, R180, R245 ;  /* 0x000000b4ac087223 */ /* 0x003fe200000100f5 */
[----:B------:R-:W-:Y:S01]  /*4ef0*/  FFMA.FTZ R180, R144, -R171, R201 ;  /* 0x800000ab90b47223 */ /* 0x000fe200000100c9 */
        /* <DEDUP_REMOVED lines=8> */
[----:B------:R-:W-:Y:S01]  /*4f80*/  FFMA.FTZ R171, R174, R176, R9 ;  /* 0x000000b0aeab7223 */ /* 0x000fe20000010009 */
[----:B------:R-:W-:Y:S01]  /*4f90*/  LEA.HI.SX32 R9, R8, R135, 0x1b ;  /* 0x0000008708097211 */ /* 0x000fe200078fdaff */
[----:B------:R-:W-:Y:S01]  /*4fa0*/  FMUL.FTZ R201, R68, R201 ;  /* 0x000000c944c97220 */ /* 0x000fe20000410000 */
[----:B------:R-:W-:Y:S01]  /*4fb0*/  ISETP.GE.AND P1, PT, R18, 0x41, PT ;  /* 0x000000411200780c */ /* 0x000fe20003f26270 */
[----:B------:R-:W-:Y:S01]  /*4fc0*/  IMAD R178, R16, UR18, RZ ;  /* 0x0000001210b27c24 */ /* 0x000fe2000f8e02ff */
[----:B------:R-:W-:Y:S01]  /*4fd0*/  LEA R9, R9, R132, 0x2 ;  /* 0x0000008409097211 */ /* 0x000fe200078e10ff */
[----:B------:R-:W-:Y:S01]  /*4fe0*/  FADD.FTZ R210, R210, R201 ;  /* 0x000000c9d2d27221 */ /* 0x000fe20000010000 */
[----:B------:R-:W-:Y:S01]  /*4ff0*/  IADD3 R176, R135, 0x80, RZ ;  /* 0x0000008087b07810 */ /* 0x000fe20007ffe0ff */
[----:B------:R-:W-:-:S02]  /*5000*/  IMAD R201, R17, UR46, R178 ;  /* 0x0000002e11c97c24 */ /* 0x000fc4000f8e02b2 */
[----:B------:R-:W-:Y:S01]  /*5010*/  FMUL.FTZ R8, R180, R215 ;  /* 0x000000d7b4087220 */ /* 0x000fe20000410000 */
[----:B------:R-:W-:Y:S01]  /*5020*/  IMAD.WIDE.U32 R6, R16, UR46, R6 ;  /* 0x0000002e10067c25 */ /* 0x000fe2000f8e0006 */
[----:B------:R-:W0:Y:S01]  /*5030*/  LDS R9, [R9+0x950] ;  /* 0x0009500009097984 */ /* 0x000e220000000800 */
[----:B------:R-:W-:Y:S01]  /*5040*/  IADD3 R178, R135, 0xc0, RZ ;  /* 0x000000c087b27810 */ /* 0x000fe20007ffe0ff */
[----:B------:R-:W-:Y:S01]  /*5050*/  BSSY B0, `(.L_x_4233) ;  /* 0x000000e000007945 */ /* 0x000fe20003800000 */
[-C--:B------:R-:W-:Y:S01]  /*5060*/  LEA.HI.SX32 R19, R176, R135.reuse, 0x1b ;  /* 0x00000087b0137211 */ /* 0x080fe200078fdaff */
[----:B------:R-:W-:Y:S01]  /*5070*/  FADD.FTZ R8, R171, R8 ;  /* 0x00000008ab087221 */ /* 0x000fe20000010000 */
[C---:B------:R-:W-:Y:S01]  /*5080*/  ISETP.GE.AND P2, PT, R18.reuse, 0x81, PT ;  /* 0x000000811200780c */ /* 0x040fe20003f46270 */
[----:B------:R-:W-:Y:S01]  /*5090*/  IMAD.IADD R7, R201, 0x1, R7 ;  /* 0x00000001c9077824 */ /* 0x000fe200078e0207 */
[----:B------:R-:W-:Y:S02]  /*50a0*/  ISETP.GE.AND P3, PT, R18, 0xc1, PT ;  /* 0x000000c11200780c */ /* 0x000fe40003f66270 */
[----:B------:R-:W-:-:S02]  /*50b0*/  LEA.HI.SX32 R171, R178, R135, 0x1b ;  /* 0x00000087b2ab7211 */ /* 0x000fc400078fdaff */
[----:B------:R-:W-:Y:S01]  /*50c0*/  LEA R19, R19, R132, 0x2 ;  /* 0x0000008413137211 */ /* 0x000fe200078e10ff */
[----:B------:R-:W-:Y:S08]  /*50d0*/  @!P1 BRA `(.L_x_4234) ;  /* 0x0000000000149947 */ /* 0x000ff00003800000 */
[----:B------:R-:W-:-:S05]  /*50e0*/  MOV R215, UR47 ;  /* 0x0000002f00d77c02 */ /* 0x000fca0008000f00 */
[----:B------:R-:W-:-:S04]  /*50f0*/  IMAD.WIDE R4, R215, 0x4, R4 ;  /* 0x00000004d7047825 */ /* 0x000fc800078e0204 */
[----:B------:R-:W-:-:S05]  /*5100*/  IMAD.WIDE.U32 R4, R16, UR46, R4 ;  /* 0x0000002e10047c25 */ /* 0x000fca000f8e0004 */
[----:B------:R-:W-:-:S05]  /*5110*/  IADD3 R5, R5, R201, RZ ;  /* 0x000000c905057210 */ /* 0x000fca0007ffe0ff */
[----:B0-----:R1:W-:Y:S02]  /*5120*/  REDG.E.ADD.F32.FTZ.RN.STRONG.GPU desc[UR20][R4.64+-0xf00], R9 ;  /* 0xfff10009040079a6 */ /* 0x0013e4000c10f394 */
.L_x_4234:
[----:B------:R-:W-:Y:S05]  /*5130*/  BSYNC B0 ;  /* 0x0000000000007941 */ /* 0x000fea0003800000 */
.L_x_4233:
[----:B-1----:R1:W2:Y:S01]  /*5140*/  LDS R5, [R19+0xa50] ;  /* 0x000a500013057984 */ /* 0x0022a20000000800 */
[----:B------:R-:W-:Y:S01]  /*5150*/  BSSY B0, `(.L_x_4235) ;  /* 0x0000004000007945 */ /* 0x000fe20003800000 */
[----:B------:R-:W-:-:S03]  /*5160*/  IMAD R171, R171, 0x4, R132 ;  /* 0x00000004abab7824 */ /* 0x000fc600078e0284 */
[----:B------:R-:W-:Y:S05]  /*5170*/  @!P2 BRA `(.L_x_4236) ;  /* 0x000000000004a947 */ /* 0x000fea0003800000 */
[----:B--2---:R3:W-:Y:S02]  /*5180*/  REDG.E.ADD.F32.FTZ.RN.STRONG.GPU desc[UR20][R6.64+-0xe00], R5 ;  /* 0xfff20005060079a6 */ /* 0x0047e4000c10f394 */
.L_x_4236:
[----:B------:R-:W-:Y:S05]  /*5190*/  BSYNC B0 ;  /* 0x0000000000007941 */ /* 0x000fea0003800000 */
.L_x_4235:
[----:B--23--:R2:W3:Y:S01]  /*51a0*/  LDS R5, [R171+0xb50] ;  /* 0x000b5000ab057984 */ /* 0x00c4e20000000800 */
[----:B------:R-:W-:Y:S01]  /*51b0*/  BSSY B0, `(.L_x_4237) ;  /* 0x0000005000007945 */ /* 0x000fe20003800000 */
[C---:B------:R-:W-:Y:S02]  /*51c0*/  IADD3 R4, R135.reuse, 0x100, RZ ;  /* 0x0000010087047810 */ /* 0x040fe40007ffe0ff */
[----:B------:R-:W-:Y:S01]  /*51d0*/  IADD3 R176, R135, 0x140, RZ ;  /* 0x0000014087b07810 */ /* 0x000fe20007ffe0ff */
[----:B------:R-:W-:Y:S06]  /*51e0*/  @!P3 BRA `(.L_x_4238) ;  /* 0x000000000004b947 */ /* 0x000fec0003800000 */
[----:B---3--:R4:W-:Y:S02]  /*51f0*/  REDG.E.ADD.F32.FTZ.RN.STRONG.GPU desc[UR20][R6.64+-0xd00], R5 ;  /* 0xfff30005060079a6 */ /* 0x0089e4000c10f394 */
.L_x_4238:
[----:B------:R-:W-:Y:S05]  /*5200*/  BSYNC B0 ;  /* 0x0000000000007941 */ /* 0x000fea0003800000 */
.L_x_4237:
[-C--:B---34-:R-:W-:Y:S01]  /*5210*/  LEA.HI.SX32 R5, R4, R135.reuse, 0x1b ;  /* 0x0000008704057211 */ /* 0x098fe200078fdaff */
[----:B------:R-:W-:Y:S01]  /*5220*/  BSSY B0, `(.L_x_4239) ;  /* 0x0000010000007945 */ /* 0x000fe20003800000 */
[----:B------:R-:W-:Y:S02]  /*5230*/  ISETP.GE.AND P6, PT, R18, 0x101, PT ;  /* 0x000001011200780c */ /* 0x000fe40003fc6270 */
[----:B------:R-:W-:Y:S01]  /*5240*/  IADD3 R178, R135, 0x180, RZ ;  /* 0x0000018087b27810 */ /* 0x000fe20007ffe0ff */
[----:B------:R-:W-:Y:S01]  /*5250*/  IMAD R5, R5, 0x4, R132 ;  /* 0x0000000405057824 */ /* 0x000fe200078e0284 */
[-C--:B0-----:R-:W-:Y:S02]  /*5260*/  LEA.HI.SX32 R9, R176, R135.reuse, 0x1b ;  /* 0x00000087b0097211 */ /* 0x081fe400078fdaff */
[----:B------:R-:W-:Y:S02]  /*5270*/  IADD3 R4, R135, 0x1c0, RZ ;  /* 0x000001c087047810 */ /* 0x000fe40007ffe0ff */
[----:B-1----:R-:W-:Y:S01]  /*5280*/  LEA.HI.SX32 R19, R178, R135, 0x1b ;  /* 0x00000087b2137211 */ /* 0x002fe200078fdaff */
[----:B------:R-:W0:Y:S01]  /*5290*/  LDS R5, [R5+0xc50] ;  /* 0x000c500005057984 */ /* 0x000e220000000800 */
[----:B--2---:R-:W-:-:S02]  /*52a0*/  LEA R171, R9, R132, 0x2 ;  /* 0x0000008409ab7211 */ /* 0x004fc400078e10ff */
[C---:B------:R-:W-:Y:S02]  /*52b0*/  ISETP.GE.AND P1, PT, R18.reuse, 0x141, PT ;  /* 0x000001411200780c */ /* 0x040fe40003f26270 */
[C---:B------:R-:W-:Y:S02]  /*52c0*/  ISETP.GE.AND P2, PT, R18.reuse, 0x181, PT ;  /* 0x000001811200780c */ /* 0x040fe40003f46270 */
[C---:B------:R-:W-:Y:S02]  /*52d0*/  ISETP.GE.AND P3, PT, R18.reuse, 0x1c1, PT ;  /* 0x000001c11200780c */ /* 0x040fe40003f66270 */
[C---:B------:R-:W-:Y:S02]  /*52e0*/  ISETP.GE.AND P4, PT, R18.reuse, 0x201, PT ;  /* 0x000002011200780c */ /* 0x040fe40003f86270 */
[----:B------:R-:W-:Y:S01]  /*52f0*/  ISETP.GE.AND P5, PT, R18, 0x241, PT ;  /* 0x000002411200780c */ /* 0x000fe20003fa6270 */
[----:B------:R-:W-:-:S12]  /*5300*/  @!P6 BRA `(.L_x_4240) ;  /* 0x000000000004e947 */ /* 0x000fd80003800000 */
[----:B0-----:R1:W-:Y:S02]  /*5310*/  REDG.E.ADD.F32.FTZ.RN.STRONG.GPU desc[UR20][R6.64+-0xc00], R5 ;  /* 0xfff40005060079a6 */ /* 0x0013e4000c10f394 */
.L_x_4240:
[----:B------:R-:W-:Y:S05]  /*5320*/  BSYNC B0 ;  /* 0x0000000000007941 */ /* 0x000fea0003800000 */
.L_x_4239:
[----:B01----:R0:W1:Y:S01]  /*5330*/  LDS R5, [R171+0xd50] ;  /* 0x000d5000ab057984 */ /* 0x0030620000000800 */
[----:B------:R-:W-:Y:S01]  /*5340*/  BSSY B0, `(.L_x_4241) ;  /* 0x0000006000007945 */ /* 0x000fe20003800000 */
[----:B------:R-:W-:Y:S02]  /*5350*/  IADD3 R178, R135, 0x200, RZ ;  /* 0x0000020087b27810 */ /* 0x000fe40007ffe0ff */
[----:B------:R-:W-:Y:S02]  /*5360*/  LEA.HI.SX32 R9, R4, R135, 0x1b ;  /* 0x0000008704097211 */ /* 0x000fe400078fdaff */
[----:B------:R-:W-:Y:S01]  /*5370*/  LEA R176, R19, R132, 0x2 ;  /* 0x0000008413b07211 */ /* 0x000fe200078e10ff */
[----:B------:R-:W-:Y:S06]  /*5380*/  @!P1 BRA `(.L_x_4242) ;  /* 0x0000000000049947 */ /* 0x000fec0003800000 */
[----:B-1----:R2:W-:Y:S02]  /*5390*/  REDG.E.ADD.F32.FTZ.RN.STRONG.GPU desc[UR20][R6.64+-0xb00], R5 ;  /* 0xfff50005060079a6 */ /* 0x0025e4000c10f394 */
.L_x_4242:
[----:B------:R-:W-:Y:S05]  /*53a0*/  BSYNC B0 ;  /* 0x0000000000007941 */ /* 0x000fea0003800000 */
.L_x_4241:
[----:B-12---:R1:W2:Y:S01]  /*53b0*/  LDS R5, [R176+0xe50] ;  /* 0x000e5000b0057984 */ /* 0x0062a20000000800 */
[----:B------:R-:W-:Y:S01]  /*53c0*/  BSSY B0, `(.L_x_4243) ;  /* 0x0000006000007945 */ /* 0x000fe20003800000 */
[----:B------:R-:W-:Y:S01]  /*53d0*/  IADD3 R4, R135, 0x240, RZ ;  /* 0x0000024087047810 */ /* 0x000fe20007ffe0ff */
[----:B0-----:R-:W-:Y:S01]  /*53e0*/  IMAD R171, R9, 0x4, R132 ;  /* 0x0000000409ab7824 */ /* 0x001fe200078e0284 */
[----:B------:R-:W-:Y:S01]  /*53f0*/  LEA.HI.SX32 R19, R178, R135, 0x1b ;  /* 0x00000087b2137211 */ /* 0x000fe200078fdaff */
[----:B------:R-:W-:Y:S06]  /*5400*/  @!P2 BRA `(.L_x_4244) ;  /* 0x000000000004a947 */ /* 0x000fec0003800000 */
[----:B--2---:R0:W-:Y:S02]  /*5410*/  REDG.E.ADD.F32.FTZ.RN.STRONG.GPU desc[UR20][R6.64+-0xa00], R5 ;  /* 0xfff60005060079a6 */ /* 0x0041e4000c10f394 */
.L_x_4244:
[----:B------:R-:W-:Y:S05]  /*5420*/  BSYNC B0 ;  /* 0x0000000000007941 */ /* 0x000fea0003800000 */
.L_x_4243:
[----:B0-2---:R0:W2:Y:S01]  /*5430*/  LDS R5, [R171+0xf50] ;  /* 0x000f5000ab057984 */ /* 0x0050a20000000800 */
[----:B------:R-:W-:Y:S01]  /*5440*/  BSSY B0, `(.L_x_4245) ;  /* 0x0000005000007945 */ /* 0x000fe20003800000 */
[----:B------:R-:W-:Y:S02]  /*5450*/  LEA.HI.SX32 R9, R4, R135, 0x1b ;  /* 0x0000008704097211 */ /* 0x000fe400078fdaff */
[----:B------:R-:W-:Y:S01]  /*5460*/  LEA R19, R19, R132, 0x2 ;  /* 0x0000008413137211 */ /* 0x000fe200078e10ff */
[----:B------:R-:W-:Y:S06]  /*5470*/  @!P3 BRA `(.L_x_4246) ;  /* 0x000000000004b947 */ /* 0x000fec0003800000 */
[----:B--2---:R3:W-:Y:S02]  /*5480*/  REDG.E.ADD.F32.FTZ.RN.STRONG.GPU desc[UR20][R6.64+-0x900], R5 ;  /* 0xfff70005060079a6 */ /* 0x0047e4000c10f394 */
.L_x_4246:
[----:B------:R-:W-:Y:S05]  /*5490*/  BSYNC B0 ;  /* 0x0000000000007941 */ /* 0x000fea0003800000 */
.L_x_4245:
[----:B--23--:R2:W3:Y:S01]  /*54a0*/  LDS R5, [R19+0x1050] ;  /* 0x0010500013057984 */ /* 0x00c4e20000000800 */
[----:B------:R-:W-:Y:S01]  /*54b0*/  BSSY B0, `(.L_x_4247) ;  /* 0x0000004000007945 */ /* 0x000fe20003800000 */
[----:B------:R-:W-:-:S03]  /*54c0*/  LEA R9, R9, R132, 0x2 ;  /* 0x0000008409097211 */ /* 0x000fc600078e10ff */
[----:B------:R-:W-:Y:S05]  /*54d0*/  @!P4 BRA `(.L_x_4248) ;  /* 0x000000000004c947 */ /* 0x000fea0003800000 */
[----:B---3--:R4:W-:Y:S02]  /*54e0*/  REDG.E.ADD.F32.FTZ.RN.STRONG.GPU desc[UR20][R6.64+-0x800], R5 ;  /* 0xfff80005060079a6 */ /* 0x0089e4000c10f394 */
.L_x_4248:
[----:B------:R-:W-:Y:S05]  /*54f0*/  BSYNC B0 ;  /* 0x0000000000007941 */ /* 0x000fea0003800000 */
.L_x_4247:
[----:B---34-:R3:W4:Y:S01]  /*5500*/  LDS R5, [R9+0x1150] ;  /* 0x0011500009057984 */ /* 0x0187220000000800 */
[----:B------:R-:W-:Y:S01]  /*5510*/  BSSY B0, `(.L_x_4249) ;  /* 0x0000005000007945 */ /* 0x000fe20003800000 */
[C---:B------:R-:W-:Y:S02]  /*5520*/  IADD3 R4, R135.reuse, 0x280, RZ ;  /* 0x0000028087047810 */ /* 0x040fe40007ffe0ff */
[----:B-1----:R-:W-:Y:S01]  /*5530*/  IADD3 R176, R135, 0x2c0, RZ ;  /* 0x000002c087b07810 */ /* 0x002fe20007ffe0ff */
[----:B------:R-:W-:Y:S06]  /*5540*/  @!P5 BRA `(.L_x_4250) ;  /* 0x000000000004d947 */ /* 0x000fec0003800000 */
[----:B----4-:R1:W-:Y:S02]  /*5550*/  REDG.E.ADD.F32.FTZ.RN.STRONG.GPU desc[UR20][R6.64+-0x700], R5 ;  /* 0xfff90005060079a6 */ /* 0x0103e4000c10f394 */
.L_x_4250:
[----:B------:R-:W-:Y:S05]  /*5560*/  BSYNC B0 ;  /* 0x0000000000007941 */ /* 0x000fea0003800000 */
.L_x_4249:
[-C--:B-1--4-:R-:W-:Y:S01]  /*5570*/  LEA.HI.SX32 R5, R4, R135.reuse, 0x1b ;  /* 0x0000008704057211 */ /* 0x092fe200078fdaff */
[----:B------:R-:W-:Y:S01]  /*5580*/  VIADD R178, R135, 0x300 ;  /* 0x0000030087b27836 */ /* 0x000fe20000000000 */
[----:B------:R-:W-:Y:S01]  /*5590*/  ISETP.GE.AND P6, PT, R18, 0x281, PT ;  /* 0x000002811200780c */ /* 0x000fe20003fc6270 */
[----:B------:R-:W-:Y:S01]  /*55a0*/  BSSY B0, `(.L_x_4251) ;  /* 0x000000e000007945 */ /* 0x000fe20003800000 */
[----:B------:R-:W-:Y:S02]  /*55b0*/  LEA R5, R5, R132, 0x2 ;  /* 0x0000008405057211 */ /* 0x000fe400078e10ff */
[-C--:B---3--:R-:W-:Y:S02]  /*55c0*/  LEA.HI.SX32 R9, R176, R135.reuse, 0x1b ;  /* 0x00000087b0097211 */ /* 0x088fe400078fdaff */
[----:B------:R-:W-:Y:S02]  /*55d0*/  IADD3 R4, R135, 0x340, RZ ;  /* 0x0000034087047810 */ /* 0x000fe40007ffe0ff */
[----:B------:R-:W1:Y:S01]  /*55e0*/  LDS R5, [R5+0x1250] ;  /* 0x0012500005057984 */ /* 0x000e620000000800 */
[----:B--2---:R-:W-:-:S02]  /*55f0*/  LEA.HI.SX32 R19, R178, R135, 0x1b ;  /* 0x00000087b2137211 */ /* 0x004fc400078fdaff */
        /* <DEDUP_REMOVED lines=8> */
.L_x_4252:
[----:B------:R-:W-:Y:S05]  /*5680*/  BSYNC B0 ;  /* 0x0000000000007941 */ /* 0x000fea0003800000 */
.L_x_4251:
[----:B01----:R0:W1:Y:S01]  /*5690*/  LDS R5, [R171+0x1350] ;  /* 0x00135000ab057984 */ /* 0x0030620000000800 */
[----:B------:R-:W-:Y:S01]  /*56a0*/  BSSY B0, `(.L_x_4253) ;  /* 0x0000006000007945 */ /* 0x000fe20003800000 */
[----:B------:R-:W-:Y:S01]  /*56b0*/  IADD3 R18, R135, 0x380, RZ ;  /* 0x0000038087127810 */ /* 0x000fe20007ffe0ff */
[----:B------:R-:W-:Y:S01]  /*56c0*/  IMAD R176, R19, 0x4, R132 ;  /* 0x0000000413b07824 */ /* 0x000fe200078e0284 */
[----:B------:R-:W-:Y:S01]  /*56d0*/  LEA.HI.SX32 R9, R4, R135, 0x1b ;  /* 0x0000008704097211 */ /* 0x000fe200078fdaff */
[----:B------:R-:W-:Y:S06]  /*56e0*/  @!P1 BRA `(.L_x_4254) ;  /* 0x0000000000049947 */ /* 0x000fec0003800000 */
[----:B-1----:R2:W-:Y:S02]  /*56f0*/  REDG.E.ADD.F32.FTZ.RN.STRONG.GPU desc[UR20][R6.64+-0x500], R5 ;  /* 0xfffb0005060079a6 */ /* 0x0025e4000c10f394 */
.L_x_4254:
[----:B------:R-:W-:Y:S05]  /*5700*/  BSYNC B0 ;  /* 0x0000000000007941 */ /* 0x000fea0003800000 */
.L_x_4253:
[----:B-12---:R1:W2:Y:S01]  /*5710*/  LDS R5, [R176+0x1450] ;  /* 0x00145000b0057984 */ /* 0x0062a20000000800 */
[----:B------:R-:W-:Y:S01]  /*5720*/  BSSY B0, `(.L_x_4255) ;  /* 0x0000006000007945 */ /* 0x000fe20003800000 */
[----:B------:R-:W-:Y:S02]  /*5730*/  LEA.HI.SX32 R19, R18, R135, 0x1b ;  /* 0x0000008712137211 */ /* 0x000fe400078fdaff */
[----:B------:R-:W-:Y:S02]  /*5740*/  IADD3 R4, R135, 0x3c0, RZ ;  /* 0x000003c087047810 */ /* 0x000fe40007ffe0ff */
[----:B------:R-:W-:Y:S01]  /*5750*/  LEA R18, R9, R132, 0x2 ;  /* 0x0000008409127211 */ /* 0x000fe200078e10ff */
[----:B------:R-:W-:Y:S06]  /*5760*/  @!P2 BRA `(.L_x_4256) ;  /* 0x000000000004a947 */ /* 0x000fec0003800000 */
[----:B--2---:R3:W-:Y:S02]  /*5770*/  REDG.E.ADD.F32.FTZ.RN.STRONG.GPU desc[UR20][R6.64+-0x400], R5 ;  /* 0xfffc0005060079a6 */ /* 0x0047e4000c10f394 */
.L_x_4256:
[----:B------:R-:W-:Y:S05]  /*5780*/  BSYNC B0 ;  /* 0x0000000000007941 */ /* 0x000fea0003800000 */
.L_x_4255:
[----:B--23--:R2:W3:Y:S01]  /*5790*/  LDS R5, [R18+0x1550] ;  /* 0x0015500012057984 */ /* 0x00c4e20000000800 */
[----:B------:R-:W-:Y:S01]  /*57a0*/  BSSY B0, `(.L_x_4257) ;  /* 0x0000005000007945 */ /* 0x000fe20003800000 */
[----:B------:R-:W-:Y:S02]  /*57b0*/  LEA.HI.SX32 R9, R4, R135, 0x1b ;  /* 0x0000008704097211 */ /* 0x000fe400078fdaff */
[----:B------:R-:W-:Y:S01]  /*57c0*/  LEA R19, R19, R132, 0x2 ;  /* 0x0000008413137211 */ /* 0x000fe200078e10ff */
[----:B------:R-:W-:Y:S06]  /*57d0*/  @!P3 BRA `(.L_x_4258) ;  /* 0x000000000004b947 */ /* 0x000fec0003800000 */
[----:B---3--:R4:W-:Y:S02]  /*57e0*/  REDG.E.ADD.F32.FTZ.RN.STRONG.GPU desc[UR20][R6.64+-0x300], R5 ;  /* 0xfffd0005060079a6 */ /* 0x0089e4000c10f394 */
.L_x_4258:
[----:B------:R-:W-:Y:S05]  /*57f0*/  BSYNC B0 ;  /* 0x0000000000007941 */ /* 0x000fea0003800000 */
.L_x_4257:
[----:B---34-:R3:W4:Y:S01]  /*5800*/  LDS R5, [R19+0x1650] ;  /* 0x0016500013057984 */ /* 0x0187220000000800 */
[----:B------:R-:W-:Y:S01]  /*5810*/  BSSY B0, `(.L_x_4259) ;  /* 0x0000004000007945 */ /* 0x000fe20003800000 */
[----:B------:R-:W-:-:S03]  /*5820*/  LEA R9, R9, R132, 0x2 ;  /* 0x0000008409097211 */ /* 0x000fc600078e10ff */
[----:B------:R-:W-:Y:S05]  /*5830*/  @!P4 BRA `(.L_x_4260) ;  /* 0x000000000004c947 */ /* 0x000fea0003800000 */
[----:B----4-:R4:W-:Y:S02]  /*5840*/  REDG.E.ADD.F32.FTZ.RN.STRONG.GPU desc[UR20][R6.64+-0x200], R5 ;  /* 0xfffe0005060079a6 */ /* 0x0109e4000c10f394 */
.L_x_4260:
[----:B------:R-:W-:Y:S05]  /*5850*/  BSYNC B0 ;  /* 0x0000000000007941 */ /* 0x000fea0003800000 */
.L_x_4259:
[----:B----4-:R4:W0:Y:S01]  /*5860*/  LDS R5, [R9+0x1750] ;  /* 0x0017500009057984 */ /* 0x0108220000000800 */
[----:B------:R-:W-:Y:S04]  /*5870*/  BSSY B0, `(.L_x_4261) ;  /* 0x0000003000007945 */ /* 0x000fe80003800000 */
[----:B------:R-:W-:Y:S05]  /*5880*/  @!P5 BRA `(.L_x_4262) ;  /* 0x000000000004d947 */ /* 0x000fea0003800000 */
[----:B0-----:R0:W-:Y:S02]  /*5890*/  REDG.E.ADD.F32.FTZ.RN.STRONG.GPU desc[UR20][R6.64+-0x100], R5 ;  /* 0xffff0005060079a6 */ /* 0x0011e4000c10f394 */
.L_x_4262:
[----:B------:R-:W-:Y:S05]  /*58a0*/  BSYNC B0 ;  /* 0x0000000000007941 */ /* 0x000fea0003800000 */
.L_x_4261:
[----:B0-----:R-:W0:Y:S01]  /*58b0*/  SHFL.DOWN PT, R5, R8, 0x1, 0x1f ;  /* 0x08201f0008057f89 */ /* 0x001e2200000e0000 */
[----:B------:R-:W-:Y:S01]  /*58c0*/  ISETP.GT.AND P1, PT, R134, 0x1e, PT ;  /* 0x0000001e8600780c */ /* 0x000fe20003f24270 */
[----:B------:R-:W-:Y:S01]  /*58d0*/  FMUL.FTZ R6, R145, R199 ;  /* 0x000000c791067220 */ /* 0x000fe20000410000 */
[----:B------:R-:W-:Y:S01]  /*58e0*/  FMUL.FTZ R4, R138, R203 ;  /* 0x000000cb8a047220 */ /* 0x000fe20000410000 */
[----:B------:R-:W5:Y:S01]  /*58f0*/  SHFL.DOWN PT, R7, R210, 0x1, 0x1f ;  /* 0x08201f00d2077f89 */ /* 0x000f6200000e0000 */
[----:B------:R-:W-:Y:S01]  /*5900*/  ISETP.NE.AND P2, PT, R134, RZ, PT ;  /* 0x000000ff8600720c */ /* 0x000fe20003f45270 */
[----:B------:R-:W-:Y:S01]  /*5910*/  FFMA.FTZ R37, R52, R6, R37 ;  /* 0x0000000634257223 */ /* 0x000fe20000010025 */
[----:B------:R-:W-:Y:S01]  /*5920*/  FMUL.FTZ R173, R173, R4 ;  /* 0x00000004adad7220 */ /* 0x000fe20000410000 */
[C---:B------:R-:W-:Y:S01]  /*5930*/  FMUL.FTZ R4, R138.reuse, R225 ;  /* 0x000000e18a047220 */ /* 0x040fe20000410000 */
[----:B--2---:R-:W-:Y:S01]  /*5940*/  FMUL.FTZ R18, R138, R211 ;  /* 0x000000d38a127220 */ /* 0x004fe20000410000 */
[----:B------:R-:W-:Y:S01]  /*5950*/  FMUL.FTZ R203, R146, R203 ;  /* 0x000000cb92cb7220 */ /* 0x000fe20000410000 */
[----:B------:R-:W-:Y:S01]  /*5960*/  FMUL.FTZ R140, R140, R181 ;  /* 0x000000b58c8c7220 */ /* 0x000fe20000410000 */
[----:B------:R-:W-:Y:S01]  /*5970*/  FMUL.FTZ R175, R175, R4 ;  /* 0x00000004afaf7220 */ /* 0x000fe20000410000 */
[----:B------:R-:W-:Y:S01]  /*5980*/  FMUL.FTZ R4, R138, R221 ;  /* 0x000000dd8a047220 */ /* 0x000fe20000410000 */
[----:B------:R-:W-:Y:S01]  /*5990*/  FMUL.FTZ R18, R187, R18 ;  /* 0x00000012bb127220 */ /* 0x000fe20000410000 */
[----:B------:R-:W-:Y:S01]  /*59a0*/  FFMA.FTZ R160, R160, R203, R173 ;  /* 0x000000cba0a07223 */ /* 0x000fe200000100ad */
[----:B------:R-:W-:Y:S01]  /*59b0*/  BSSY B0, `(.L_x_4263) ;  /* 0x0000081000007945 */ /* 0x000fe20003800000 */
[----:B------:R-:W-:Y:S01]  /*59c0*/  FMUL.FTZ R183, R183, R4 ;  /* 0x00000004b7b77220 */ /* 0x000fe20000410000 */
[----:B------:R-:W-:Y:S01]  /*59d0*/  FMUL.FTZ R4, R138, R185 ;  /* 0x000000b98a047220 */ /* 0x000fe20000410000 */
[----:B------:R-:W-:Y:S01]  /*59e0*/  FFMA.FTZ R38, R55, R203, R38 ;  /* 0x000000cb37267223 */ /* 0x000fe20000010026 */
[----:B------:R-:W-:Y:S01]  /*59f0*/  FADD.FTZ R33, R160, R33 ;  /* 0x00000021a0217221 */ /* 0x000fe20000010000 */
[----:B------:R-:W-:Y:S01]  /*5a00*/  FFMA.FTZ R51, R66, R140, R51 ;  /* 0x0000008c42337223 */ /* 0x000fe20000010033 */
[----:B------:R-:W-:Y:S01]  /*5a10*/  FMUL.FTZ R189, R189, R4 ;  /* 0x00000004bdbd7220 */ /* 0x000fe20000410000 */
[----:B------:R-:W-:Y:S01]  /*5a20*/  FMUL.FTZ R4, R138, R209 ;  /* 0x000000d18a047220 */ /* 0x000fe20000410000 */
[----:B0-----:R-:W-:Y:S01]  /*5a30*/  @!P1 FADD.FTZ R8, R8, R5 ;  /* 0x0000000508089221 */ /* 0x001fe20000010000 */
[-C--:B------:R-:W-:Y:S01]  /*5a40*/  FMUL.FTZ R5, R138, R197.reuse ;  /* 0x000000c58a057220 */ /* 0x080fe20000410000 */
[----:B------:R-:W-:Y:S01]  /*5a50*/  FMUL.FTZ R197, R144, R197 ;  /* 0x000000c590c57220 */ /* 0x000fe20000410000 */
[----:B------:R-:W-:Y:S01]  /*5a60*/  FMUL.FTZ R205, R205, R4 ;  /* 0x00000004cdcd7220 */ /* 0x000fe20000410000 */
[----:B-----5:R-:W-:Y:S01]  /*5a70*/  @!P1 FADD.FTZ R210, R210, R7 ;  /* 0x00000007d2d29221 */ /* 0x020fe20000010000 */
[----:B------:R-:W-:Y:S01]  /*5a80*/  ISETP.GT.AND P1, PT, R134, 0x1d, PT ;  /* 0x0000001d8600780c */ /* 0x000fe20003f24270 */
[----:B------:R-:W0:Y:S01]  /*5a90*/  SHFL.DOWN PT, R7, R8, 0x2, 0x1f ;  /* 0x08401f0008077f89 */ /* 0x000e2200000e0000 */
[----:B------:R-:W-:Y:S01]  /*5aa0*/  FMUL.FTZ R4, R138, R177 ;  /* 0x000000b18a047220 */ /* 0x000fe20000410000 */
[----:B------:R-:W-:-:S02]  /*5ab0*/  FFMA.FTZ R36, R53, R197, R36 ;  /* 0x000000c535247223 */ /* 0x000fc40000010024 */
[----:B----4-:R-:W2:Y:S01]  /*5ac0*/  SHFL.DOWN PT, R9, R210, 0x2, 0x1f ;  /* 0x08401f00d2097f89 */ /* 0x010ea200000e0000 */
[----:B------:R-:W-:-:S07]  /*5ad0*/  FMUL.FTZ R229, R229, R4 ;  /* 0x00000004e5e57220 */ /* 0x000fce0000410000 */
[----:B0-----:R-:W-:Y:S01]  /*5ae0*/  @!P1 FADD.FTZ R8, R8, R7 ;  /* 0x0000000708089221 */ /* 0x001fe20000010000 */
[----:B------:R-:W-:Y:S01]  /*5af0*/  FMUL.FTZ R7, R180, R5 ;  /* 0x00000005b4077220 */ /* 0x000fe20000410000 */
[----:B------:R-:W-:Y:S01]  /*5b00*/  FMUL.FTZ R5, R138, R199 ;  /* 0x000000c78a057220 */ /* 0x000fe20000410000 */
[----:B--2---:R-:W-:Y:S01]  /*5b10*/  @!P1 FADD.FTZ R210, R210, R9 ;  /* 0x00000009d2d29221 */ /* 0x004fe20000010000 */
[----:B------:R-:W-:Y:S01]  /*5b20*/  ISETP.GT.AND P1, PT, R134, 0x1b, PT ;  /* 0x0000001b8600780c */ /* 0x000fe20003f24270 */
[----:B------:R-:W0:Y:S01]  /*5b30*/  SHFL.DOWN PT, R9, R8, 0x4, 0x1f ;  /* 0x08801f0008097f89 */ /* 0x000e2200000e0000 */
[----:B------:R-:W-:Y:S01]  /*5b40*/  FFMA.FTZ R158, R158, R197, R7 ;  /* 0x000000c59e9e7223 */ /* 0x000fe20000010007 */
[----:B------:R-:W-:Y:S01]  /*5b50*/  FMUL.FTZ R174, R174, R5 ;  /* 0x00000005aeae7220 */ /* 0x000fe20000410000 */
[----:B------:R-:W-:Y:S01]  /*5b60*/  FMUL.FTZ R5, R148, R225 ;  /* 0x000000e194057220 */ /* 0x000fe20000410000 */
[----:B---3--:R-:W2:Y:S01]  /*5b70*/  SHFL.DOWN PT, R19, R210, 0x4, 0x1f ;  /* 0x08801f00d2137f89 */ /* 0x008ea200000e0000 */
[----:B------:R-:W-:Y:S01]  /*5b80*/  FADD.FTZ R35, R158, R35 ;  /* 0x000000239e237221 */ /* 0x000fe20000010000 */
[----:B------:R-:W-:Y:S01]  /*5b90*/  FFMA.FTZ R159, R159, R6, R174 ;  /* 0x000000069f9f7223 */ /* 0x000fe200000100ae */
[-C--:B------:R-:W-:Y:S01]  /*5ba0*/  FMUL.FTZ R6, R147, R231.reuse ;  /* 0x000000e793067220 */ /* 0x080fe20000410000 */
[----:B------:R-:W-:Y:S01]  /*5bb0*/  FMUL.FTZ R231, R138, R231 ;  /* 0x000000e78ae77220 */ /* 0x000fe20000410000 */
[-C--:B------:R-:W-:Y:S01]  /*5bc0*/  FFMA.FTZ R40, R57, R5.reuse, R40 ;  /* 0x0000000539287223 */ /* 0x080fe20000010028 */
[----:B------:R-:W-:Y:S01]  /*5bd0*/  FFMA.FTZ R162, R162, R5, R175 ;  /* 0x00000005a2a27223 */ /* 0x000fe200000100af */
[-C--:B------:R-:W-:Y:S01]  /*5be0*/  FFMA.FTZ R39, R54, R6.reuse, R39 ;  /* 0x0000000636277223 */ /* 0x080fe20000010027 */
[----:B------:R-:W-:Y:S01]  /*5bf0*/  FMUL.FTZ R172, R172, R231 ;  /* 0x000000e7acac7220 */ /* 0x000fe20000410000 */
[----:B------:R-:W-:Y:S01]  /*5c00*/  FMUL.FTZ R5, R150, R221 ;  /* 0x000000dd96057220 */ /* 0x000fe20000410000 */
[----:B------:R-:W-:Y:S01]  /*5c10*/  FADD.FTZ R34, R159, R34 ;  /* 0x000000229f227221 */ /* 0x000fe20000010000 */
        /* <DEDUP_REMOVED lines=9> */
[----:B0-----:R-:W-:Y:S01]  /*5cb0*/  @!P1 FADD.FTZ R8, R8, R9 ;  /* 0x0000000908089221 */ /* 0x001fe20000010000 */
[----:B------:R-:W-:Y:S01]  /*5cc0*/  FADD.FTZ R32, R161, R32 ;  /* 0x00000020a1207221 */ /* 0x000fe20000010000 */
[----:B------:R-:W-:Y:S01]  /*5cd0*/  FFMA.FTZ R163, R163, R6, R184 ;  /* 0x00000006a3a37223 */ /* 0x000fe200000100b8 */
[-C--:B------:R-:W-:Y:S01]  /*5ce0*/  FMUL.FTZ R6, R151, R193.reuse ;  /* 0x000000c197067220 */ /* 0x080fe20000410000 */
[----:B--2---:R-:W-:Y:S01]  /*5cf0*/  @!P1 FADD.FTZ R210, R210, R19 ;  /* 0x00000013d2d29221 */ /* 0x004fe20000010000 */
[----:B------:R-:W0:Y:S01]  /*5d00*/  SHFL.DOWN PT, R7, R8, 0x8, 0x1f ;  /* 0x09001f0008077f89 */ /* 0x000e2200000e0000 */
[----:B------:R-:W-:Y:S01]  /*5d10*/  ISETP.GT.AND P1, PT, R134, 0x17, PT ;  /* 0x000000178600780c */ /* 0x000fe20003f24270 */
[----:B------:R-:W-:Y:S01]  /*5d20*/  FMUL.FTZ R193, R138, R193 ;  /* 0x000000c18ac17220 */ /* 0x000fe20000410000 */
[-C--:B------:R-:W-:Y:S01]  /*5d30*/  FFMA.FTZ R43, R58, R6.reuse, R43 ;  /* 0x000000063a2b7223 */ /* 0x080fe2000001002b */
[----:B------:R-:W2:Y:S01]  /*5d40*/  SHFL.DOWN PT, R9, R210, 0x8, 0x1f ;  /* 0x09001f00d2097f89 */ /* 0x000ea200000e0000 */
[----:B------:R-:W-:Y:S01]  /*5d50*/  FFMA.FTZ R44, R61, R5, R44 ;  /* 0x000000053d2c7223 */ /* 0x000fe2000001002c */
[----:B------:R-:W-:Y:S01]  /*5d60*/  FMUL.FTZ R188, R188, R193 ;  /* 0x000000c1bcbc7220 */ /* 0x000fe20000410000 */
[----:B------:R-:W-:Y:S01]  /*5d70*/  FFMA.FTZ R166, R166, R5, R189 ;  /* 0x00000005a6a67223 */ /* 0x000fe200000100bd */
[----:B------:R-:W-:Y:S01]  /*5d80*/  FMUL.FTZ R5, R154, R209 ;  /* 0x000000d19a057220 */ /* 0x000fe20000410000 */
        /* <DEDUP_REMOVED lines=8> */
[----:B------:R-:W-:Y:S01]  /*5e10*/  FADD.FTZ R29, R164, R29 ;  /* 0x0000001da41d7221 */ /* 0x000fe20000010000 */
[----:B------:R-:W-:Y:S01]  /*5e20*/  FADD.FTZ R28, R165, R28 ;  /* 0x0000001ca51c7221 */ /* 0x000fe20000010000 */
[----:B------:R-:W-:Y:S01]  /*5e30*/  FADD.FTZ R27, R166, R27 ;  /* 0x0000001ba61b7221 */ /* 0x000fe20000010000 */
[----:B------:R-:W-:Y:S01]  /*5e40*/  FFMA.FTZ R167, R167, R6, R190 ;  /* 0x00000006a7a77223 */ /* 0x000fe200000100be */
[-C--:B------:R-:W-:Y:S01]  /*5e50*/  FMUL.FTZ R6, R155, R207.reuse ;  /* 0x000000cf9b067220 */ /* 0x080fe20000410000 */
[----:B------:R-:W-:Y:S01]  /*5e60*/  FMUL.FTZ R207, R138, R207 ;  /* 0x000000cf8acf7220 */ /* 0x000fe20000410000 */
[----:B------:R-:W-:Y:S01]  /*5e70*/  FADD.FTZ R25, R168, R25 ;  /* 0x00000019a8197221 */ /* 0x000fe20000010000 */
[----:B0-----:R-:W-:Y:S01]  /*5e80*/  @!P1 FADD.FTZ R8, R8, R7 ;  /* 0x0000000708089221 */ /* 0x001fe20000010000 */
[----:B------:R-:W-:Y:S01]  /*5e90*/  FMUL.FTZ R7, R156, R177 ;  /* 0x000000b19c077220 */ /* 0x000fe20000410000 */
[----:B------:R-:W-:Y:S01]  /*5ea0*/  FMUL.FTZ R200, R200, R207 ;  /* 0x000000cfc8c87220 */ /* 0x000fe20000410000 */
[-C--:B------:R-:W-:Y:S01]  /*5eb0*/  FFMA.FTZ R47, R62, R6.reuse, R47 ;  /* 0x000000063e2f7223 */ /* 0x080fe2000001002f */
[----:B--2---:R-:W-:Y:S01]  /*5ec0*/  @!P1 FADD.FTZ R210, R210, R9 ;  /* 0x00000009d2d29221 */ /* 0x004fe20000010000 */
[----:B------:R-:W-:Y:S01]  /*5ed0*/  ISETP.GT.AND P1, PT, R134, 0xf, PT ;  /* 0x0000000f8600780c */ /* 0x000fe20003f24270 */
[----:B------:R-:W0:Y:S01]  /*5ee0*/  SHFL.DOWN PT, R9, R8, 0x10, 0x1f ;  /* 0x0a001f0008097f89 */ /* 0x000e2200000e0000 */
[-C--:B------:R-:W-:Y:S01]  /*5ef0*/  FFMA.FTZ R48, R65, R7.reuse, R48 ;  /* 0x0000000741307223 */ /* 0x080fe20000010030 */
[----:B------:R-:W-:Y:S01]  /*5f00*/  FFMA.FTZ R194, R194, R7, R229 ;  /* 0x00000007c2c27223 */ /* 0x000fe200000100e5 */
[----:B------:R-:W-:Y:S01]  /*5f10*/  FMUL.FTZ R7, R138, R181 ;  /* 0x000000b58a077220 */ /* 0x000fe20000410000 */
[----:B------:R-:W2:Y:S01]  /*5f20*/  SHFL.DOWN PT, R19, R210, 0x10, 0x1f ;  /* 0x0a001f00d2137f89 */ /* 0x000ea200000e0000 */
[----:B------:R-:W-:Y:S01]  /*5f30*/  FFMA.FTZ R169, R169, R6, R200 ;  /* 0x00000006a9a97223 */ /* 0x000fe200000100c8 */
[----:B------:R-:W-:Y:S01]  /*5f40*/  FMUL.FTZ R6, R157, R211 ;  /* 0x000000d39d067220 */ /* 0x000fe20000410000 */
[----:B------:R-:W-:Y:S01]  /*5f50*/  FMUL.FTZ R2, R2, R7 ;  /* 0x0000000702027220 */ /* 0x000fe20000410000 */
[----:B------:R-:W-:Y:S01]  /*5f60*/  FADD.FTZ R26, R167, R26 ;  /* 0x0000001aa71a7221 */ /* 0x000fe20000010000 */
[----:B------:R-:W-:Y:S01]  /*5f70*/  FADD.FTZ R24, R169, R24 ;  /* 0x00000018a9187221 */ /* 0x000fe20000010000 */
[----:B------:R-:W-:Y:S01]  /*5f80*/  FFMA.FTZ R11, R11, R6, R18 ;  /* 0x000000060b0b7223 */ /* 0x000fe20000010012 */
[----:B------:R-:W-:Y:S01]  /*5f90*/  FFMA.FTZ R3, R3, R140, R2 ;  /* 0x0000008c03037223 */ /* 0x000fe20000010002 */
[----:B------:R-:W-:Y:S01]  /*5fa0*/  FFMA.FTZ R49, R64, R6, R49 ;  /* 0x0000000640317223 */ /* 0x000fe20000010031 */
[----:B------:R-:W-:Y:S01]  /*5fb0*/  FADD.FTZ R23, R194, R23 ;  /* 0x00000017c2177221 */ /* 0x000fe20000010000 */
[----:B------:R-:W-:Y:S01]  /*5fc0*/  FADD.FTZ R22, R11, R22 ;  /* 0x000000160b167221 */ /* 0x000fe20000010000 */
[----:B------:R-:W-:Y:S01]  /*5fd0*/  FADD.FTZ R20, R3, R20 ;  /* 0x0000001403147221 */ /* 0x000fe20000010000 */
[----:B0-----:R-:W-:Y:S01]  /*5fe0*/  @!P1 FADD.FTZ R8, R8, R9 ;  /* 0x0000000908089221 */ /* 0x001fe20000010000 */
[-C--:B------:R-:W-:Y:S01]  /*5ff0*/  FMUL.FTZ R9, R142, R179.reuse ;  /* 0x000000b38e097220 */ /* 0x080fe20000410000 */
[----:B------:R-:W-:Y:S01]  /*6000*/  FMUL.FTZ R179, R138, R179 ;  /* 0x000000b38ab37220 */ /* 0x000fe20000410000 */
[----:B--2---:R-:W-:Y:S01]  /*6010*/  @!P1 FADD.FTZ R210, R210, R19 ;  /* 0x00000013d2d29221 */ /* 0x004fe20000010000 */
[----:B------:R-:W-:-:S02]  /*6020*/  IMAD.MOV.U32 R4, RZ, RZ, R8 ;  /* 0x000000ffff047224 */ /* 0x000fc400078e0008 */
[----:B------:R-:W-:Y:S01]  /*6030*/  FMUL.FTZ R179, R186, R179 ;  /* 0x000000b3bab37220 */ /* 0x000fe20000410000 */
[-C--:B------:R-:W-:Y:S01]  /*6040*/  FFMA.FTZ R50, R67, R9.reuse, R50 ;  /* 0x0000000943327223 */ /* 0x080fe20000010032 */
[----:B------:R-:W-:Y:S02]  /*6050*/  MOV R5, R210 ;  /* 0x000000d200057202 */ /* 0x000fe40000000f00 */
[----:B------:R-:W-:-:S03]  /*6060*/  FFMA.FTZ R10, R10, R9, R179 ;  /* 0x000000090a0a7223 */ /* 0x000fc600000100b3 */
[----:B------:R0:W-:Y:S01]  /*6070*/  @!P2 STS.64 [R130+0x18d8], R4 ;  /* 0x0018d8048200a388 */ /* 0x0001e20000000a00 */
        /* <DEDUP_REMOVED lines=9> */
[----:B------:R-:W-:-:S04]  /*6110*/  MOV R132, UR18 ;  /* 0x0000001200847c02 */ /* 0x000fc80008000f00 */
[----:B------:R-:W-:Y:S02]  /*6120*/  LEA R8, R3, R132, 0x2 ;  /* 0x0000008403087211 */ /* 0x000fe400078e10ff */
[----:B------:R-:W0:Y:S04]  /*6130*/  LDS.64 R2, [R132+0x18e0] ;  /* 0x0018e00084027984 */ /* 0x000e280000000a00 */
[----:B------:R-:W2:Y:S04]  /*6140*/  @P0 LDS R6, [R8+0x3210] ;  /* 0x0032100008060984 */ /* 0x000ea80000000800 */
[----:B------:R-:W3:Y:S01]  /*6150*/  @P0 LDS R7, [R8+0x2e10] ;  /* 0x002e100008070984 */ /* 0x000ee20000000800 */
[----:B0-----:R-:W-:Y:S01]  /*6160*/  FADD.FTZ R5, R5, R3 ;  /* 0x0000000305057221 */ /* 0x001fe20000010000 */
[----:B------:R-:W-:-:S03]  /*6170*/  FADD.FTZ R4, R4, R2 ;  /* 0x0000000204047221 */ /* 0x000fc60000010000 */
[----:B--2---:R-:W-:Y:S01]  /*6180*/  @P0 FADD.FTZ R5, R5, R6 ;  /* 0x0000000605050221 */ /* 0x004fe20000010000 */
[----:B---3--:R-:W-:-:S04]  /*6190*/  @P0 FADD.FTZ R4, R4, R7 ;  /* 0x0000000704040221 */ /* 0x008fc80000010000 */
[----:B------:R2:W-:Y:S04]  /*61a0*/  STS [R8+0x3210], R5 ;  /* 0x0032100508007388 */ /* 0x0005e80000000800 */
[----:B------:R2:W-:Y:S02]  /*61b0*/  STS [R8+0x2e10], R4 ;  /* 0x002e100408007388 */ /* 0x0005e40000000800 */
.L_x_4264:
[----:B------:R-:W-:Y:S05]  /*61c0*/  BSYNC B0 ;  /* 0x0000000000007941 */ /* 0x000fea0003800000 */
.L_x_4263:
[----:B------:R-:W-:Y:S02]  /*61d0*/  UIADD3 UR5, UR5, 0x1, URZ ;  /* 0x0000000105057890 */ /* 0x000fe4000fffe03f */
[----:B------:R-:W-:Y:S02]  /*61e0*/  UIADD3 UR6, UP1, UR6, 0x1, URZ ;  /* 0x0000000106067890 */ /* 0x000fe4000ff3e03f */
[----:B------:R-:W-:Y:S02]  /*61f0*/  UISETP.GE.AND UP0, UPT, UR5, UR55, UPT ;  /* 0x000000370500728c */ /* 0x000fe4000bf06270 */
[----:B------:R-:W-:-:S04]  /*6200*/  UIADD3.X UR7, URZ, UR7, URZ, UP1, !UPT ;  /* 0x000000073f077290 */ /* 0x000fc80008ffe43f */
[----:B------:R-:W-:-:S13]  /*6210*/  PLOP3.LUT P0, PT, PT, PT, UP0, 0x80, 0x0 ;  /* 0x000000000000781c */ /* 0x000fda0003f0f008 */
[----:B------:R-:W-:Y:S05]  /*6220*/  @!P0 BRA `(.L_x_4265) ;  /* 0xffffffc400588947 */ /* 0x000fea000383ffff */
.L_x_4221:
[----:B------:R-:W-:Y:S01]  /*6230*/  BAR.SYNC.DEFER_BLOCKING 0x0 ;  /* 0x0000000000007b1d */ /* 0x000fe20000010000 */
[----:B------:R-:W-:Y:S01]  /*6240*/  F2FP.F16.F32.PACK_AB R50, R50, R51 ;  /* 0x000000333232723e */ /* 0x000fe200000000ff */
[----:B------:R-:W-:Y:S01]  /*6250*/  UIADD3 UR32, -UR51, UR16, URZ ;  /* 0x0000001033207290 */ /* 0x000fe2000fffe13f */
[----:B------:R-:W-:Y:S01]  /*6260*/  F2FP.F16.F32.PACK_AB R48, R48, R49 ;  /* 0x000000313030723e */ /* 0x000fe200000000ff */
[----:B------:R-:W-:Y:S01]  /*6270*/  USHF.R.S32.HI UR16, URZ, 0x1f, UR8 ;  /* 0x0000001f3f107899 */ /* 0x000fe20008011408 */
[----:B------:R-:W-:-:S03]  /*6280*/  PRMT R49, R50, 0x7632, R49 ;  /* 0x0000763232317816 */ /* 0x000fc60000000031 */
[----:B------:R-:W3:Y:S01]  /*6290*/  S2UR UR6, SR_CgaCtaId ;  /* 0x00000000000679c3 */ /* 0x000ee20000008800 */
[----:B------:R-:W-:Y:S01]  /*62a0*/  F2FP.F16.F32.PACK_AB R46, R46, R47 ;  /* 0x0000002f2e2e723e */ /* 0x000fe200000000ff */
[----:B------:R-:W-:Y:S01]  /*62b0*/  UMOV UR5, 0x400 ;  /* 0x0000040000057882 */ /* 0x000fe20000000000 */
[----:B------:R-:W-:Y:S01]  /*62c0*/  F2FP.F16.F32.PACK_AB R44, R44, R45 ;  /* 0x0000002d2c2c723e */ /* 0x000fe200000000ff */
[----:B------:R-:W-:Y:S01]  /*62d0*/  IMAD.U32 R69, RZ, RZ, UR32 ;  /* 0x00000020ff457e24 */ /* 0x000fe2000f8e00ff */
[----:B------:R-:W-:Y:S01]  /*62e0*/  PRMT R0, R48, 0x7632, R0 ;  /* 0x0000763230007816 */ /* 0x000fe20000000000 */
[----:B------:R-:W-:Y:S01]  /*62f0*/  ULDC.64 UR30, c[0x0][0x388] ;  /* 0x0000e200001e7ab9 */ /* 0x000fe20000000a00 */
[----:B------:R-:W-:Y:S01]  /*6300*/  PRMT R2, R46, 0x7632, R2 ;  /* 0x000076322e027816 */ /* 0x000fe20000000002 */
[----:B------:R-:W-:Y:S01]  /*6310*/  UIMAD UR17, UR49, UR30, URZ ;  /* 0x0000001e311172a4 */ /* 0x000fe2000f8e023f */
[----:B------:R-:W-:Y:S01]  /*6320*/  ISETP.NE.AND P0, PT, R135, RZ, PT ;  /* 0x000000ff8700720c */ /* 0x000fe20003f05270 */
[----:B------:R-:W-:Y:S01]  /*6330*/  ULDC.64 UR28, c[0x0][0x3a8] ;  /* 0x0000ea00001c7ab9 */ /* 0x000fe20000000a00 */
[----:B------:R-:W-:Y:S01]  /*6340*/  F2FP.F16.F32.PACK_AB R42, R42, R43 ;  /* 0x0000002b2a2a723e */ /* 0x000fe200000000ff */
[----:B------:R-:W-:Y:S01]  /*6350*/  UIMAD UR19, UR49, UR28, URZ ;  /* 0x0000001c311372a4 */ /* 0x000fe2000f8e023f */
[----:B------:R-:W-:Y:S01]  /*6360*/  F2FP.F16.F32.PACK_AB R40, R40, R41 ;  /* 0x000000292828723e */ /* 0x000fe200000000ff */
[----:B------:R-:W-:Y:S01]  /*6370*/  UIMAD UR18, UR48, UR31, UR17 ;  /* 0x0000001f301272a4 */ /* 0x000fe2000f8e0211 */
[----:B------:R-:W-:Y:S01]  /*6380*/  F2FP.F16.F32.PACK_AB R38, R38, R39 ;  /* 0x000000272626723e */ /* 0x000fe200000000ff */
[----:B------:R-:W-:Y:S01]  /*6390*/  UIMAD UR19, UR48, UR29, UR19 ;  /* 0x0000001d301372a4 */ /* 0x000fe2000f8e0213 */
[----:B------:R-:W-:Y:S01]  /*63a0*/  F2FP.F16.F32.PACK_AB R36, R36, R37 ;  /* 0x000000252424723e */ /* 0x000fe200000000ff */
[----:B------:R4:W-:Y:S01]  /*63b0*/  STS.U16 [R98+0x2], R49 ;  /* 0x0000023162007388 */ /* 0x0009e20000000400 */
[----:B------:R-:W-:Y:S01]  /*63c0*/  PRMT R3, R42, 0x7632, R3 ;  /* 0x000076322a037816 */ /* 0x000fe20000000003 */
[----:B------:R-:W-:Y:S01]  /*63d0*/  BSSY B0, `(.L_x_4266) ;  /* 0x0000040000007945 */ /* 0x000fe20003800000 */
[----:B------:R-:W-:Y:S01]  /*63e0*/  SHF.R.S32.HI R67, RZ, 0x1f, R12 ;  /* 0x0000001fff437819 */ /* 0x000fe2000001140c */
[----:B------:R5:W-:Y:S01]  /*63f0*/  STS.U16 [R98+0x6], R0 ;  /* 0x0000060062007388 */ /* 0x000be20000000400 */
[----:B0-2---:R-:W-:Y:S01]  /*6400*/  MOV R4, UR51 ;  /* 0x0000003300047c02 */ /* 0x005fe20008000f00 */
[----:B---3--:R-:W-:-:S02]  /*6410*/  ULEA UR5, UR6, UR5, 0x18 ;  /* 0x0000000506057291 */ /* 0x008fc4000f8ec03f */
[----:B------:R0:W-:Y:S01]  /*6420*/  STS.U16 [R98+0xa], R2 ;  /* 0x00000a0262007388 */ /* 0x0001e20000000400 */
[----:B------:R-:W-:Y:S01]  /*6430*/  UIMAD.WIDE.U32 UR6, UR48, UR30, URZ ;  /* 0x0000001e300672a5 */ /* 0x000fe2000f8e003f */
[----:B----4-:R-:W-:Y:S02]  /*6440*/  PRMT R49, R44, 0x7632, R49 ;  /* 0x000076322c317816 */ /* 0x010fe40000000031 */
[----:B------:R-:W-:Y:S01]  /*6450*/  STS.U16 [R98], R50 ;  /* 0x0000003262007388 */ /* 0x000fe20000000400 */
[----:B------:R-:W-:Y:S01]  /*6460*/  MOV R132, UR5 ;  /* 0x0000000500847c02 */ /* 0x000fe20008000f00 */
[----:B------:R-:W-:Y:S01]  /*6470*/  UIADD3 UR17, UR7, UR18, URZ ;  /* 0x0000001207117290 */ /* 0x000fe2000fffe03f */
[----:B-----5:R-:W-:Y:S01]  /*6480*/  PRMT R0, R40, 0x7632, R0 ;  /* 0x0000763228007816 */ /* 0x020fe20000000000 */
[----:B------:R2:W-:Y:S01]  /*6490*/  STS.U16 [R98+0xe], R49 ;  /* 0x00000e3162007388 */ /* 0x0005e20000000400 */
[----:B0-----:R-:W-:-:S03]  /*64a0*/  PRMT R2, R36, 0x7632, R2 ;  /* 0x0000763224027816 */ /* 0x001fc60000000002 */
[----:B------:R-:W-:Y:S04]  /*64b0*/  STS.U16 [R98+0x4], R48 ;  /* 0x0000043062007388 */ /* 0x000fe80000000400 */
[----:B------:R-:W-:Y:S01]  /*64c0*/  STS.U16 [R98+0x8], R46 ;  /* 0x0000082e62007388 */ /* 0x000fe20000000400 */
[----:B--2---:R-:W-:-:S03]  /*64d0*/  PRMT R49, R38, 0x7632, R49 ;  /* 0x0000763226317816 */ /* 0x004fc60000000031 */
        /* <DEDUP_REMOVED lines=11> */
[----:B0-----:R-:W-:-:S03]  /*6590*/  IADD3 R2, P2, R12, UR51, RZ ;  /* 0x000000330c027c10 */ /* 0x001fc6000ff5e0ff */
[----:B------:R-:W-:Y:S01]  /*65a0*/  LDS.U16 R11, [R113+0x40] ;  /* 0x00004000710b7984 */ /* 0x000fe20000000400 */
[----:B------:R-:W-:-:S03]  /*65b0*/  LEA.HI.X.SX32 R3, R4, R67, 0x1, P2 ;  /* 0x0000004304037211 */ /* 0x000fc600010f0eff */
        /* <DEDUP_REMOVED lines=33> */
.L_x_4267:
[----:B------:R-:W-:Y:S05]  /*67d0*/  BSYNC B0 ;  /* 0x0000000000007941 */ /* 0x000fea0003800000 */
.L_x_4266:
        /* <DEDUP_REMOVED lines=26> */
[-C--:B------:R-:W-:Y:S02]  /*6980*/  ISETP.GE.AND P1, PT, R123, R0.reuse, PT ;  /* 0x000000007b00720c */ /* 0x080fe40003f26270 */
[----:B------:R-:W-:Y:S01]  /*6990*/  LEA R65, R134, R7, 0x4 ;  /* 0x0000000786417211 */ /* 0x000fe200078e20ff */
[----:B------:R2:W-:Y:S01]  /*69a0*/  @!P2 STG.E.U16 desc[UR20][R4.64+-0x740], R17 ;  /* 0xfff8c0110400a986 */ /* 0x0005e2000c101514 */
[----:B------:R-:W-:-:S02]  /*69b0*/  ISETP.GE.AND P2, PT, R124, R0, PT ;  /* 0x000000007c00720c */ /* 0x000fc40003f46270 */
[C---:B------:R-:W-:Y:S01]  /*69c0*/  IADD3 R7, R65.reuse, 0x2, RZ ;  /* 0x0000000241077810 */ /* 0x040fe20007ffe0ff */
[----:B------:R3:W-:Y:S01]  /*69d0*/  @!P4 STG.E.U16 desc[UR20][R4.64+-0x700], R19 ;  /* 0xfff900130400c986 */ /* 0x0007e2000c101514 */
[-C--:B------:R-:W-:Y:S01]  /*69e0*/  ISETP.GE.AND P4, PT, R122, R0.reuse, PT ;  /* 0x000000007a00720c */ /* 0x080fe20003f86270 */
[----:B------:R-:W-:Y:S01]  /*69f0*/  VIADD R6, R65, 0x1 ;  /* 0x0000000141067836 */ /* 0x000fe20000000000 */
[----:B------:R-:W-:Y:S01]  /*6a00*/  LEA.HI.SX32 R13, R7, R65, 0x1b ;  /* 0x00000041070d7211 */ /* 0x000fe200078fdaff */
[----:B------:R4:W-:Y:S01]  /*6a10*/  @!P3 STG.E.U16 desc[UR20][R4.64+-0x6c0], R37 ;  /* 0xfff940250400b986 */ /* 0x0009e2000c101514 */
[-C--:B------:R-:W-:Y:S01]  /*6a20*/  ISETP.GE.AND P3, PT, R118, R0.reuse, PT ;  /* 0x000000007600720c */ /* 0x080fe20003f66270 */
[C---:B------:R-:W-:Y:S01]  /*6a30*/  VIADD R16, R65.reuse, 0x6 ;  /* 0x0000000641107836 */ /* 0x040fe20000000000 */
[----:B------:R-:W-:Y:S01]  /*6a40*/  IADD3 R8, R65, 0x3, RZ ;  /* 0x0000000341087810 */ /* 0x000fe20007ffe0ff */
[----:B------:R-:W-:Y:S01]  /*6a50*/  @!P1 STG.E.U16 desc[UR20][R4.64+-0x640], R41 ;  /* 0xfff9c02904009986 */ /* 0x000fe2000c101514 */
[-C--:B------:R-:W-:Y:S01]  /*6a60*/  ISETP.GE.AND P1, PT, R129, R0.reuse, PT ;  /* 0x000000008100720c */ /* 0x080fe20003f26270 */
[C---:B------:R-:W-:Y:S01]  /*6a70*/  VIADD R42, R65.reuse, 0xb ;  /* 0x0000000b412a7836 */ /* 0x040fe20000000000 */
[----:B------:R-:W-:Y:S01]  /*6a80*/  IADD3 R10, R65, 0x4, RZ ;  /* 0x00000004410a7810 */ /* 0x000fe20007ffe0ff */
[----:B------:R5:W-:Y:S01]  /*6a90*/  @!P2 STG.E.U16 desc[UR20][R4.64+-0x680], R39 ;  /* 0xfff980270400a986 */ /* 0x000be2000c101514 */
[----:B------:R-:W-:-:S02]  /*6aa0*/  ISETP.GE.AND P2, PT, R119, R0, PT ;  /* 0x000000007700720c */ /* 0x000fc40003f46270 */
[-C--:B------:R-:W-:Y:S01]  /*6ab0*/  LEA.HI.SX32 R9, R6, R65.reuse, 0x1b ;  /* 0x0000004106097211 */ /* 0x080fe200078fdaff */
[----:B------:R-:W-:Y:S01]  /*6ac0*/  @!P4 STG.E.U16 desc[UR20][R4.64+-0x600], R43 ;  /* 0xfffa002b0400c986 */ /* 0x000fe2000c101514 */
[-C--:B------:R-:W-:Y:S02]  /*6ad0*/  ISETP.GE.AND P4, PT, R117, R0.reuse, PT ;  /* 0x000000007500720c */ /* 0x080fe40003f86270 */
[----:B------:R-:W-:Y:S01]  /*6ae0*/  IADD3 R14, R65, 0x5, RZ ;  /* 0x00000005410e7810 */ /* 0x000fe20007ffe0ff */
[----:B------:R-:W-:Y:S01]  /*6af0*/  @!P5 STG.E.U16 desc[UR20][R4.64+-0x5c0], R45 ;  /* 0xfffa402d0400d986 */ /* 0x000fe2000c101514 */
[-C--:B------:R-:W-:Y:S01]  /*6b00*/  ISETP.GE.AND P5, PT, R116, R0.reuse, PT ;  /* 0x000000007400720c */ /* 0x080fe20003fa6270 */
[----:B------:R-:W-:Y:S01]  /*6b10*/  IMAD R9, R9, 0x2, R132 ;  /* 0x0000000209097824 */ /* 0x000fe200078e0284 */
[-C--:B0-----:R-:W-:Y:S01]  /*6b20*/  LEA.HI.SX32 R15, R8, R65.reuse, 0x1b ;  /* 0x00000041080f7211 */ /* 0x081fe200078fdaff */
[----:B------:R-:W-:Y:S01]  /*6b30*/  @!P6 STG.E.U16 desc[UR20][R4.64+-0x580], R47 ;  /* 0xfffa802f0400e986 */ /* 0x000fe2000c101514 */
[----:B------:R-:W-:Y:S01]  /*6b40*/  ISETP.GE.AND P6, PT, R115, R0, PT ;  /* 0x000000007300720c */ /* 0x000fe20003fc6270 */
[----:B------:R-:W-:Y:S01]  /*6b50*/  FADD.FTZ R0, R20, R137 ;  /* 0x0000008914007221 */ /* 0x000fe20000010000 */
[----:B------:R-:W-:Y:S01]  /*6b60*/  F2FP.F16.F32.PACK_AB R20, R21, R20 ;  /* 0x000000141514723e */ /* 0x000fe200000000ff */
[----:B------:R-:W-:Y:S01]  /*6b70*/  @!P2 STG.E.U16 desc[UR20][R4.64+-0x540], R49 ;  /* 0xfffac0310400a986 */ /* 0x000fe2000c101514 */
[-C--:B--2---:R-:W-:Y:S01]  /*6b80*/  LEA.HI.SX32 R17, R10, R65.reuse, 0x1b ;  /* 0x000000410a117211 */ /* 0x084fe200078fdaff */
[----:B------:R-:W-:Y:S01]  /*6b90*/  FADD.FTZ R7, R0, R21 ;  /* 0x0000001500077221 */ /* 0x000fe20000010000 */
[-C--:B---3--:R-:W-:Y:S01]  /*6ba0*/  LEA.HI.SX32 R19, R14, R65.reuse, 0x1b ;  /* 0x000000410e137211 */ /* 0x088fe200078fdaff */
[----:B------:R-:W-:Y:S01]  /*6bb0*/  @!P3 STG.E.U16 desc[UR20][R4.64+-0x500], R51 ;  /* 0xfffb00330400b986 */ /* 0x000fe2000c101514 */
[----:B----4-:R-:W-:Y:S01]  /*6bc0*/  LEA.HI.SX32 R37, R16, R65, 0x1b ;  /* 0x0000004110257211 */ /* 0x010fe200078fdaff */
[----:B------:R-:W-:Y:S01]  /*6bd0*/  FADD.FTZ R0, R7, R22 ;  /* 0x0000001607007221 */ /* 0x000fe20000010000 */
[----:B------:R-:W-:Y:S01]  /*6be0*/  F2FP.F16.F32.PACK_AB R22, R23, R22 ;  /* 0x000000161716723e */ /* 0x000fe200000000ff */
[----:B------:R-:W-:Y:S01]  /*6bf0*/  @!P4 STG.E.U16 desc[UR20][R4.64+-0x4c0], R53 ;  /* 0xfffb40350400c986 */ /* 0x000fe2000c101514 */
[----:B------:R-:W-:Y:S01]  /*6c00*/  IADD3 R18, R65, 0x7, RZ ;  /* 0x0000000741127810 */ /* 0x000fe20007ffe0ff */
[----:B------:R-:W-:Y:S01]  /*6c10*/  FADD.FTZ R7, R0, R23 ;  /* 0x0000001700077221 */ /* 0x000fe20000010000 */
[----:B------:R-:W-:Y:S01]  /*6c20*/  LEA R13, R13, R132, 0x1 ;  /* 0x000000840d0d7211 */ /* 0x000fe200078e08ff */
[----:B------:R-:W-:Y:S01]  /*6c30*/  @!P5 STG.E.U16 desc[UR20][R4.64+-0x480], R55 ;  /* 0xfffb80370400d986 */ /* 0x000fe2000c101514 */
[----:B------:R-:W-:Y:S01]  /*6c40*/  IADD3 R36, R65, 0x8, RZ ;  /* 0x0000000841247810 */ /* 0x000fe20007ffe0ff */
[----:B------:R-:W-:Y:S01]  /*6c50*/  FADD.FTZ R0, R7, R24 ;  /* 0x0000001807007221 */ /* 0x000fe20000010000 */
[----:B------:R-:W-:Y:S01]  /*6c60*/  F2FP.F16.F32.PACK_AB R24, R25, R24 ;  /* 0x000000181918723e */ /* 0x000fe200000000ff */
[----:B------:R-:W-:Y:S01]  /*6c70*/  @!P1 STG.E.U16 desc[UR20][R4.64+-0x7c0], R11 ;  /* 0xfff8400b04009986 */ /* 0x000fe2000c101514 */
[----:B------:R-:W-:Y:S01]  /*6c80*/  PRMT R7, R22, 0x7632, R7 ;  /* 0x0000763216077816 */ /* 0x000fe20000000007 */
[----:B------:R-:W-:Y:S01]  /*6c90*/  IMAD R37, R37, 0x2, R132 ;  /* 0x0000000225257824 */ /* 0x000fe200078e0284 */
[-C--:B------:R-:W-:Y:S01]  /*6ca0*/  LEA R15, R15, R132.reuse, 0x1 ;  /* 0x000000840f0f7211 */ /* 0x080fe200078e08ff */
[----:B------:R0:W-:Y:S01]  /*6cb0*/  @!P6 STG.E.U16 desc[UR20][R4.64+-0x440], R57 ;  /* 0xfffbc0390400e986 */ /* 0x0001e2000c101514 */
[----:B------:R-:W-:Y:S01]  /*6cc0*/  IADD3 R38, R65, 0x9, RZ ;  /* 0x0000000941267810 */ /* 0x000fe20007ffe0ff */
[----:B------:R-:W-:Y:S01]  /*6cd0*/  FADD.FTZ R25, R0, R25 ;  /* 0x0000001900197221 */ /* 0x000fe20000010000 */
[----:B------:R-:W-:Y:S01]  /*6ce0*/  LEA R17, R17, R132, 0x1 ;  /* 0x0000008411117211 */ /* 0x000fe200078e08ff */
[----:B------:R-:W-:Y:S01]  /*6cf0*/  BAR.SYNC.DEFER_BLOCKING 0x0 ;  /* 0x0000000000007b1d */ /* 0x000fe20000010000 */
[----:B------:R-:W-:-:S02]  /*6d00*/  IADD3 R40, R65, 0xa, RZ ;  /* 0x0000000a41287810 */ /* 0x000fc40007ffe0ff */
[----:B------:R-:W-:Y:S02]  /*6d10*/  PRMT R8, R24, 0x7632, R8 ;  /* 0x0000763218087816 */ /* 0x000fe40000000008 */
[----:B------:R-:W-:Y:S02]  /*6d20*/  LEA R19, R19, R132, 0x1 ;  /* 0x0000008413137211 */ /* 0x000fe400078e08ff */
[----:B-----5:R-:W-:Y:S02]  /*6d30*/  LEA.HI.SX32 R39, R18, R65, 0x1b ;  /* 0x0000004112277211 */ /* 0x020fe400078fdaff */
[----:B0-----:R-:W-:Y:S02]  /*6d40*/  PRMT R5, R20, 0x7632, R5 ;  /* 0x0000763214057816 */ /* 0x001fe40000000005 */
[----:B------:R-:W-:Y:S01]  /*6d50*/  F2FP.F16.F32.PACK_AB R4, R27, R26 ;  /* 0x0000001a1b04723e */ /* 0x000fe200000000ff */
[----:B------:R-:W-:Y:S01]  /*6d60*/  FADD.FTZ R26, R25, R26 ;  /* 0x0000001a191a7221 */ /* 0x000fe20000010000 */
[----:B------:R-:W-:-:S02]  /*6d70*/  IADD3 R44, R65, 0xc, RZ ;  /* 0x0000000c412c7810 */ /* 0x000fc40007ffe0ff */
[-C--:B------:R-:W-:Y:S01]  /*6d80*/  LEA.HI.SX32 R41, R36, R65.reuse, 0x1b ;  /* 0x0000004124297211 */ /* 0x080fe200078fdaff */
[----:B------:R-:W-:Y:S01]  /*6d90*/  FADD.FTZ R27, R26, R27 ;  /* 0x0000001b1a1b7221 */ /* 0x000fe20000010000 */
[C---:B------:R-:W-:Y:S02]  /*6da0*/  IADD3 R46, R65.reuse, 0xd, RZ ;  /* 0x0000000d412e7810 */ /* 0x040fe40007ffe0ff */
[-C--:B------:R-:W-:Y:S02]  /*6db0*/  LEA.HI.SX32 R43, R38, R65.reuse, 0x1b ;  /* 0x00000041262b7211 */ /* 0x080fe400078fdaff */
[----:B------:R-:W-:Y:S02]  /*6dc0*/  IADD3 R48, R65, 0xe, RZ ;  /* 0x0000000e41307810 */ /* 0x000fe40007ffe0ff */
[-C--:B------:R-:W-:Y:S01]  /*6dd0*/  LEA.HI.SX32 R45, R40, R65.reuse, 0x1b ;  /* 0x00000041282d7211 */ /* 0x080fe200078fdaff */
[----:B------:R-:W-:Y:S01]  /*6de0*/  STS.U16 [R98], R20 ;  /* 0x0000001462007388 */ /* 0x000fe20000000400 */
[----:B------:R-:W-:-:S02]  /*6df0*/  LEA.HI.SX32 R47, R42, R65, 0x1b ;  /* 0x000000412a2f7211 */ /* 0x000fc400078fdaff */
[----:B------:R-:W-:Y:S01]  /*6e00*/  IADD3 R50, R65, 0xf, RZ ;  /* 0x0000000f41327810 */ /* 0x000fe20007ffe0ff */
[----:B------:R0:W-:Y:S01]  /*6e10*/  STS.U16 [R9+0x2], R5 ;  /* 0x0000020509007388 */ /* 0x0001e20000000400 */
[----:B------:R-:W-:Y:S01]  /*6e20*/  F2FP.F16.F32.PACK_AB R6, R31, R30 ;  /* 0x0000001e1f06723e */ /* 0x000fe200000000ff */
[----:B------:R-:W-:Y:S01]  /*6e30*/  IMAD R47, R47, 0x2, R132 ;  /* 0x000000022f2f7824 */ /* 0x000fe200078e0284 */
[-C--:B------:R-:W-:Y:S01]  /*6e40*/  LEA R39, R39, R132.reuse, 0x1 ;  /* 0x0000008427277211 */ /* 0x080fe200078e08ff */
[----:B------:R-:W-:Y:S01]  /*6e50*/  STS.U16 [R13+0x4], R22 ;  /* 0x000004160d007388 */ /* 0x000fe20000000400 */
[-C--:B------:R-:W-:Y:S02]  /*6e60*/  LEA.HI.SX32 R59, R44, R65.reuse, 0x1b ;  /* 0x000000412c3b7211 */ /* 0x080fe400078fdaff */
[----:B------:R-:W-:Y:S01]  /*6e70*/  LEA R41, R41, R132, 0x1 ;  /* 0x0000008429297211 */ /* 0x000fe200078e08ff */
[----:B------:R-:W-:Y:S01]  /*6e80*/  STS.U16 [R15+0x6], R7 ;  /* 0x000006070f007388 */ /* 0x000fe20000000400 */
[----:B------:R-:W-:-:S02]  /*6e90*/  LEA.HI.SX32 R61, R46, R65, 0x1b ;  /* 0x000000412e3d7211 */ /* 0x000fc400078fdaff */
[----:B0-----:R-:W-:Y:S01]  /*6ea0*/  F2FP.F16.F32.PACK_AB R5, R29, R28 ;  /* 0x0000001c1d05723e */ /* 0x001fe200000000ff */
[----:B------:R-:W-:Y:S01]  /*6eb0*/  STS.U16 [R17+0x8], R24 ;  /* 0x0000081811007388 */ /* 0x000fe20000000400 */
[----:B------:R-:W-:Y:S01]  /*6ec0*/  PRMT R9, R4, 0x7632, R9 ;  /* 0x0000763204097816 */ /* 0x000fe20000000009 */
[----:B------:R-:W-:Y:S01]  /*6ed0*/  FADD.FTZ R28, R27, R28 ;  /* 0x0000001c1b1c7221 */ /* 0x000fe20000010000 */
[C---:B------:R-:W-:Y:S01]  /*6ee0*/  PRMT R10, R5.reuse, 0x7610, R10 ;  /* 0x00007610050a7816 */ /* 0x040fe2000000000a */
[----:B------:R0:W-:Y:S01]  /*6ef0*/  STS.U16 [R19+0xa], R8 ;  /* 0x00000a0813007388 */ /* 0x0001e20000000400 */
[----:B------:R-:W-:Y:S01]  /*6f00*/  PRMT R11, R5, 0x7632, R11 ;  /* 0x00007632050b7816 */ /* 0x000fe2000000000b */
[----:B------:R-:W-:Y:S01]  /*6f10*/  FADD.FTZ R29, R28, R29 ;  /* 0x0000001d1c1d7221 */ /* 0x000fe20000010000 */
[-C--:B------:R-:W-:Y:S01]  /*6f20*/  LEA R43, R43, R132.reuse, 0x1 ;  /* 0x000000842b2b7211 */ /* 0x080fe200078e08ff */
[----:B------:R2:W-:Y:S01]  /*6f30*/  STS.U16 [R37+0xc], R4 ;  /* 0x00000c0425007388 */ /* 0x0005e20000000400 */
[-C--:B------:R-:W-:Y:S01]  /*6f40*/  LEA.HI.SX32 R63, R48, R65.reuse, 0x1b ;  /* 0x00000041303f7211 */ /* 0x080fe200078fdaff */
[----:B------:R-:W-:Y:S01]  /*6f50*/  FADD.FTZ R30, R29, R30 ;  /* 0x0000001e1d1e7221 */ /* 0x000fe20000010000 */
[----:B------:R-:W-:Y:S01]  /*6f60*/  LEA R45, R45, R132, 0x1 ;  /* 0x000000842d2d7211 */ /* 0x000fe200078e08ff */
[----:B------:R-:W-:Y:S01]  /*6f70*/  STS.U16 [R39+0xe], R9 ;  /* 0x00000e0927007388 */ /* 0x000fe20000000400 */
[----:B------:R-:W-:Y:S01]  /*6f80*/  LEA.HI.SX32 R65, R50, R65, 0x1b ;  /* 0x0000004132417211 */ /* 0x000fe200078fdaff */
[----:B------:R-:W-:Y:S01]  /*6f90*/  FADD.FTZ R31, R30, R31 ;  /* 0x0000001f1e1f7221 */ /* 0x000fe20000010000 */
[----:B------:R-:W-:Y:S01]  /*6fa0*/  F2FP.F16.F32.PACK_AB R5, R35, R34 ;  /* 0x000000222305723e */ /* 0x000fe200000000ff */
[----:B------:R-:W-:Y:S01]  /*6fb0*/  STS.U16 [R41+0x10], R10 ;  /* 0x0000100a29007388 */ /* 0x000fe20000000400 */
[----:B0-----:R-:W-:-:S02]  /*6fc0*/  PRMT R8, R6, 0x7632, R8 ;  /* 0x0000763206087816 */ /* 0x001fc40000000008 */
[----:B--2---:R-:W-:Y:S01]  /*6fd0*/  F2FP.F16.F32.PACK_AB R4, R33, R32 ;  /* 0x000000202104723e */ /* 0x004fe200000000ff */
[----:B------:R-:W-:Y:S01]  /*6fe0*/  STS.U16 [R43+0x12], R11 ;  /* 0x0000120b2b007388 */ /* 0x000fe20000000400 */
[-C--:B------:R-:W-:Y:S01]  /*6ff0*/  LEA R59, R59, R132.reuse, 0x1 ;  /* 0x000000843b3b7211 */ /* 0x080fe200078e08ff */
[----:B------:R-:W-:Y:S01]  /*7000*/  FADD.FTZ R32, R31, R32 ;  /* 0x000000201f207221 */ /* 0x000fe20000010000 */
[----:B------:R-:W-:Y:S01]  /*7010*/  PRMT R14, R4, 0x7632, R14 ;  /* 0x00007632040e7816 */ /* 0x000fe2000000000e */
[----:B------:R-:W-:Y:S01]  /*7020*/  STS.U16 [R45+0x14], R6 ;  /* 0x000014062d007388 */ /* 0x000fe20000000400 */
[-C--:B------:R-:W-:Y:S01]  /*7030*/  LEA R61, R61, R132.reuse, 0x1 ;  /* 0x000000843d3d7211 */ /* 0x080fe200078e08ff */
[----:B------:R-:W-:Y:S01]  /*7040*/  FADD.FTZ R33, R32, R33 ;  /* 0x0000002120217221 */ /* 0x000fe20000010000 */
[-C--:B------:R-:W-:Y:S01]  /*7050*/  LEA R63, R63, R132.reuse, 0x1 ;  /* 0x000000843f3f7211 */ /* 0x080fe200078e08ff */
[----:B------:R-:W-:Y:S01]  /*7060*/  STS.U16 [R47+0x16], R8 ;  /* 0x000016082f007388 */ /* 0x000fe20000000400 */
[----:B------:R-:W-:Y:S01]  /*7070*/  PRMT R16, R5, 0x7632, R16 ;  /* 0x0000763205107816 */ /* 0x000fe20000000010 */
[----:B------:R-:W-:Y:S01]  /*7080*/  FADD.FTZ R34, R33, R34 ;  /* 0x0000002221227221 */ /* 0x000fe20000010000 */
[----:B------:R-:W-:Y:S01]  /*7090*/  LEA R65, R65, R132, 0x1 ;  /* 0x0000008441417211 */ /* 0x000fe200078e08ff */
[----:B------:R-:W-:Y:S01]  /*70a0*/  STS.U16 [R59+0x18], R4 ;  /* 0x000018043b007388 */ /* 0x000fe20000000400 */
[----:B------:R-:W-:Y:S01]  /*70b0*/  IADD3 R0, P1, R12, -0x3e0, RZ ;  /* 0xfffffc200c007810 */ /* 0x000fe20007f3e0ff */
[----:B------:R-:W-:-:S02]  /*70c0*/  FADD.FTZ R137, R34, R35 ;  /* 0x0000002322897221 */ /* 0x000fc40000010000 */
[----:B------:R-:W-:Y:S01]  /*70d0*/  STS.U16 [R61+0x1a], R14 ;  /* 0x00001a0e3d007388 */ /* 0x000fe20000000400 */
[----:B------:R-:W-:-:S03]  /*70e0*/  IADD3.X R23, R67, -0x1, RZ, P1, !PT ;  /* 0xffffffff43177810 */ /* 0x000fc60000ffe4ff */
        /* <DEDUP_REMOVED lines=37> */
.L_x_4269:
[----:B------:R-:W-:Y:S05]  /*7340*/  BSYNC B0 ;  /* 0x0000000000007941 */ /* 0x000fea0003800000 */
.L_x_4268:
        /* <DEDUP_REMOVED lines=18> */
[----:B------:R-:W-:Y:S01]  /*7470*/  MOV R3, UR5 ;  /* 0x0000000500037c02 */ /* 0x000fe20008000f00 */
[----:B------:R-:W-:Y:S01]  /*7480*/  UIADD3 UR11, UP3, UR11, -0x800, URZ ;  /* 0xfffff8000b0b7890 */ /* 0x000fe2000ff7e03f */
[----:B------:R-:W-:Y:S01]  /*7490*/  LEA.HI.X R0, R0, UR17, R23, 0x1, P0 ;  /* 0x0000001100007c11 */ /* 0x000fe200080f0c17 */
[----:B0-----:R-:W-:Y:S01]  /*74a0*/  IMAD.U32 R4, RZ, RZ, UR6 ;  /* 0x00000006ff047e24 */ /* 0x001fe2000f8e00ff */
[----:B------:R-:W-:Y:S01]  /*74b0*/  LEA R2, P0, R3, R2, 0x1 ;  /* 0x0000000203027211 */ /* 0x000fe200078008ff */
[----:B------:R-:W-:-:S02]  /*74c0*/  UIADD3 UR4, UR4, 0x1, URZ ;  /* 0x0000000104047890 */ /* 0x000fc4000fffe03f */
[----:B------:R-:W-:Y:S01]  /*74d0*/  UIADD3.X UR10, UR10, -0x1, URZ, UP1, !UPT ;  /* 0xffffffff0a0a7890 */ /* 0x000fe20008ffe43f */
[----:B------:R-:W-:Y:S01]  /*74e0*/  LEA.HI.X R3, R3, R0, R4, 0x1, P0 ;  /* 0x0000000003037211 */ /* 0x000fe200000f0c04 */
[----:B------:R-:W-:Y:S01]  /*74f0*/  UIADD3.X UR14, UR14, -0x1, URZ, UP2, !UPT ;  /* 0xffffffff0e0e7890 */ /* 0x000fe200097fe43f */
        /* <DEDUP_REMOVED lines=29> */
.L_x_4219:
[----:B------:R-:W-:Y:S02]  /*76d0*/  ULDC.64 UR4, c[0x0][0x3d8] ;  /* 0x0000f60000047ab9 */ /* 0x000fe40000000a00 */
[----:B------:R-:W-:-:S04]  /*76e0*/  ISETP.NE.U32.AND P0, PT, RZ, UR4, PT ;  /* 0x00000004ff007c0c */ /* 0x000fc8000bf05070 */
[----:B------:R-:W-:-:S13]  /*76f0*/  ISETP.NE.AND.EX P0, PT, RZ, UR5, PT, P0 ;  /* 0x00000005ff007c0c */ /* 0x000fda000bf05300 */
[----:B------:R-:W-:Y:S05]  /*7700*/  @!P0 BRA `(.L_x_4271) ;  /* 0x0000000000888947 */ /* 0x000fea0003800000 */
[----:B------:R-:W2:Y:S01]  /*7710*/  SHFL.DOWN P0, R0, R139, 0x1, 0x1f ;  /* 0x08201f008b007f89 */ /* 0x000ea20000000000 */
[----:B------:R-:W-:Y:S01]  /*7720*/  BSSY B0, `(.L_x_4271) ;  /* 0x0000020000007945 */ /* 0x000fe20003800000 */
[----:B------:R-:W3:Y:S01]  /*7730*/  S2R R4, SR_LANEID ;  /* 0x0000000000047919 */ /* 0x000ee20000000000 */
[----:B------:R-:W4:Y:S01]  /*7740*/  S2R R6, SR_TID.X ;  /* 0x0000000000067919 */ /* 0x000f220000002100 */
[----:B--2---:R-:W-:-:S05]  /*7750*/  @P0 FADD R0, R0, R139 ;  /* 0x0000008b00000221 */ /* 0x004fca0000000000 */
[----:B0-----:R-:W0:Y:S01]  /*7760*/  SHFL.DOWN P0, R3, R0, 0x2, 0x1f ;  /* 0x08401f0000037f89 */ /* 0x001e220000000000 */
[----:B---3--:R-:W-:-:S13]  /*7770*/  ISETP.NE.AND P1, PT, R4, RZ, PT ;  /* 0x000000ff0400720c */ /* 0x008fda0003f25270 */
[----:B------:R-:W2:Y:S01]  /*7780*/  @!P1 S2R R9, SR_CgaCtaId ;  /* 0x0000000000099919 */ /* 0x000ea20000008800 */
[----:B----4-:R-:W-:Y:S01]  /*7790*/  @!P1 SHF.R.S32.HI R7, RZ, 0x1f, R6 ;  /* 0x0000001fff079819 */ /* 0x010fe20000011406 */
[----:B0-----:R-:W-:Y:S01]  /*77a0*/  @P0 FADD R3, R0, R3 ;  /* 0x0000000300030221 */ /* 0x001fe20000000000 */
[----:B------:R-:W-:Y:S02]  /*77b0*/  @!P1 MOV R0, 0x400 ;  /* 0x0000040000009802 */ /* 0x000fe40000000f00 */
[----:B------:R-:W-:Y:S02]  /*77c0*/  @!P1 LEA.HI R7, R7, R6, RZ, 0x5 ;  /* 0x0000000607079211 */ /* 0x000fe400078f28ff */
[----:B------:R-:W0:Y:S01]  /*77d0*/  SHFL.DOWN P0, R2, R3, 0x4, 0x1f ;  /* 0x08801f0003027f89 */ /* 0x000e220000000000 */
        /* <DEDUP_REMOVED lines=20> */
.L_x_4272:
[----:B------:R-:W-:Y:S05]  /*7920*/  BSYNC B0 ;  /* 0x0000000000007941 */ /* 0x000fea0003800000 */
.L_x_4271:
[----:B------:R-:W-:Y:S01]  /*7930*/  ULDC.64 UR4, c[0x0][0x3f8] ;  /* 0x0000fe0000047ab9 */ /* 0x000fe20000000a00 */
[----:B------:R-:W-:Y:S01]  /*7940*/  BSSY B0, `(.L_x_4273) ;  /* 0x0000028000007945 */ /* 0x000fe20003800000 */
[----:B------:R-:W-:-:S04]  /*7950*/  ISETP.NE.U32.AND P0, PT, RZ, UR4, PT ;  /* 0x00000004ff007c0c */ /* 0x000fc8000bf05070 */
[----:B------:R-:W-:-:S13]  /*7960*/  ISETP.NE.AND.EX P0, PT, RZ, UR5, PT, P0 ;  /* 0x00000005ff007c0c */ /* 0x000fda000bf05300 */
[----:B------:R-:W-:Y:S05]  /*7970*/  @!P0 BRA `(.L_x_4274) ;  /* 0x00000000008c8947 */ /* 0x000fea0003800000 */
[----:B------:R-:W-:Y:S06]  /*7980*/  BAR.SYNC.DEFER_BLOCKING 0x0 ;  /* 0x0000000000007b1d */ /* 0x000fec0000010000 */
[----:B------:R-:W3:Y:S01]  /*7990*/  SHFL.DOWN P0, R0, R137, 0x1, 0x1f ;  /* 0x08201f0089007f89 */ /* 0x000ee20000000000 */
[----:B0-2---:R-:W0:Y:S01]  /*79a0*/  S2R R4, SR_LANEID ;  /* 0x0000000000047919 */ /* 0x005e220000000000 */
[----:B------:R-:W2:Y:S01]  /*79b0*/  S2R R11, SR_TID.X ;  /* 0x00000000000b7919 */ /* 0x000ea20000002100 */
[----:B---3--:R-:W-:-:S05]  /*79c0*/  @P0 FADD R0, R0, R137 ;  /* 0x0000008900000221 */ /* 0x008fca0000000000 */
[----:B------:R-:W3:Y:S01]  /*79d0*/  SHFL.DOWN P0, R3, R0, 0x2, 0x1f ;  /* 0x08401f0000037f89 */ /* 0x000ee20000000000 */
[----:B0-----:R-:W-:-:S13]  /*79e0*/  ISETP.NE.AND P1, PT, R4, RZ, PT ;  /* 0x000000ff0400720c */ /* 0x001fda0003f25270 */
[----:B------:R-:W0:Y:S01]  /*79f0*/  @!P1 S2R R7, SR_CgaCtaId ;  /* 0x0000000000079919 */ /* 0x000e220000008800 */
[----:B------:R-:W-:Y:S01]  /*7a00*/  @!P1 MOV R6, 0x400 ;  /* 0x0000040000069802 */ /* 0x000fe20000000f00 */
[----:B---3--:R-:W-:Y:S01]  /*7a10*/  @P0 FADD R3, R0, R3 ;  /* 0x0000000300030221 */ /* 0x008fe20000000000 */
[----:B--2---:R-:W-:-:S04]  /*7a20*/  @!P1 SHF.R.S32.HI R0, RZ, 0x1f, R11 ;  /* 0x0000001fff009819 */ /* 0x004fc8000001140b */
[----:B------:R-:W2:Y:S01]  /*7a30*/  SHFL.DOWN P0, R2, R3, 0x4, 0x1f ;  /* 0x08801f0003027f89 */ /* 0x000ea20000000000 */
[----:B------:R-:W-:-:S04]  /*7a40*/  @!P1 LEA.HI R0, R0, R11, RZ, 0x5 ;  /* 0x0000000b00009211 */ /* 0x000fc800078f28ff */
[----:B------:R-:W-:Y:S01]  /*7a50*/  @!P1 SHF.R.S32.HI R0, RZ, 0x5, R0 ;  /* 0x00000005ff009819 */ /* 0x000fe20000011400 */
[----:B--2---:R-:W-:Y:S01]  /*7a60*/  @P0 FADD R2, R3, R2 ;  /* 0x0000000203020221 */ /* 0x004fe20000000000 */
        /* <DEDUP_REMOVED lines=11> */
[----:B------:R-:W-:Y:S01]  /*7b20*/  @!P0 MOV R0, 0x400 ;  /* 0x0000040000008802 */ /* 0x000fe20000000f00 */
[----:B------:R-:W-:-:S03]  /*7b30*/  IMAD.U32 R2, RZ, RZ, UR26 ;  /* 0x0000001aff027e24 */ /* 0x000fc6000f8e00ff */
[----:B0-----:R-:W-:Y:S02]  /*7b40*/  @!P0 LEA R0, R3, R0, 0x18 ;  /* 0x0000000003008211 */ /* 0x001fe400078ec0ff */
[----:B------:R-:W-:-:S03]  /*7b50*/  MOV R3, UR27 ;  /* 0x0000001b00037c02 */ /* 0x000fc60008000f00 */
[----:B------:R-:W0:Y:S02]  /*7b60*/  @!P0 LDS R5, [R0+0x18d8] ;  /* 0x0018d80000058984 */ /* 0x000e240000000800 */
[----:B0-----:R-:W-:-:S05]  /*7b70*/  @!P0 FADD.FTZ R4, R4, R5 ;  /* 0x0000000504048221 */ /* 0x001fca0000010000 */
[----:B------:R4:W-:Y:S01]  /*7b80*/  REDG.E.ADD.F32.FTZ.RN.STRONG.GPU desc[UR20][R2.64], R4 ;  /* 0x00000004020079a6 */ /* 0x0009e2000c10f394 */
[----:B------:R-:W-:Y:S01]  /*7b90*/  HFMA2.MMA R11, -RZ, RZ, 0, 0 ;  /* 0x00000000ff0b7435 */ /* 0x000fe200000001ff */
[----:B------:R-:W-:Y:S10]  /*7ba0*/  BRA `(.L_x_4275) ;  /* 0x0000000000047947 */ /* 0x000ff40003800000 */
.L_x_4274:
[----:B0-----:R-:W0:Y:S02]  /*7bb0*/  S2R R11, SR_TID.X ;  /* 0x00000000000b7919 */ /* 0x001e240000002100 */
.L_x_4275:
[----:B------:R-:W-:Y:S05]  /*7bc0*/  BSYNC B0 ;  /* 0x0000000000007941 */ /* 0x000fea0003800000 */
.L_x_4273:
        /* <DEDUP_REMOVED lines=13> */
[----:B------:R-:W-:Y:S02]  /*7ca0*/  UIMAD UR6, UR8, UR11, UR6 ;  /* 0x0000000b080672a4 */ /* 0x000fe4000f8e0206 */
[----:B------:R-:W-:Y:S01]  /*7cb0*/  UIADD3 UR7, UR13, UR7, URZ ;  /* 0x000000070d077290 */ /* 0x000fe2000fffe03f */
[----:B------:R-:W-:Y:S01]  /*7cc0*/  UMOV UR8, 0x400 ;  /* 0x0000040000087882 */ /* 0x000fe20000000000 */
[----:B------:R-:W-:Y:S01]  /*7cd0*/  UIADD3 UR6, UR5, UR6, URZ ;  /* 0x0000000605067290 */ /* 0x000fe2000fffe03f */
[----:B------:R-:W-:Y:S01]  /*7ce0*/  ULDC.64 UR10, c[0x0][0x340] ;  /* 0x0000d000000a7ab9 */ /* 0x000fe20000000a00 */
[----:B------:R-:W-:Y:S01]  /*7cf0*/  ULDC.64 UR14, c[0x0][0x3c0] ;  /* 0x0000f000000e7ab9 */ /* 0x000fe20000000a00 */
[----:B0-----:R-:W-:Y:S01]  /*7d00*/  ULEA UR8, UR9, UR8, 0x18 ;  /* 0x0000000809087291 */ /* 0x001fe2000f8ec03f */
[----:B------:R-:W-:-:S02]  /*7d10*/  ULDC.64 UR16, c[0x0][0x380] ;  /* 0x0000e00000107ab9 */ /* 0x000fc40000000a00 */
[----:B------:R-:W-:Y:S01]  /*7d20*/  ULDC UR9, c[0x0][0x0] ;  /* 0x0000000000097ab9 */ /* 0x000fe20000000800 */
[----:B------:R-:W-:-:S08]  /*7d30*/  ULDC.64 UR18, c[0x0][0x3d0] ;  /* 0x0000f40000127ab9 */ /* 0x000fd00000000a00 */
.L_x_4277:
[----:B------:R-:W-:Y:S01]  /*7d40*/  LEA R0, R11, UR8, 0x2 ;  /* 0x000000080b007c11 */ /* 0x000fe2000f8e10ff */
[----:B0-----:R-:W-:Y:S01]  /*7d50*/  IMAD.U32 R5, RZ, RZ, UR5 ;  /* 0x00000005ff057e24 */ /* 0x001fe2000f8e00ff */
[----:B--234-:R-:W-:Y:S02]  /*7d60*/  MOV R4, UR4 ;  /* 0x0000000400047c02 */ /* 0x01cfe40008000f00 */
[----:B------:R-:W-:Y:S01]  /*7d70*/  SHF.R.S32.HI R5, RZ, 0x1f, R11 ;  /* 0x0000001fff057819 */ /* 0x000fe2000001140b */
[----:B------:R-:W0:Y:S01]  /*7d80*/  LDS R13, [R0+0x2e10] ;  /* 0x002e1000000d7984 */ /* 0x000e220000000800 */
[----:B------:R-:W-:Y:S02]  /*7d90*/  MOV R3, UR6 ;  /* 0x0000000600037c02 */ /* 0x000fe40008000f00 */
[----:B------:R-:W-:Y:S01]  /*7da0*/  MOV R2, R4 ;  /* 0x0000000400027202 */ /* 0x000fe20000000f00 */
[----:B------:R-:W2:Y:S01]  /*7db0*/  LDS R15, [R0+0x3210] ;  /* 0x00321000000f7984 */ /* 0x000ea20000000800 */
[----:B------:R-:W-:Y:S01]  /*7dc0*/  MOV R8, UR12 ;  /* 0x0000000c00087c02 */ /* 0x000fe20008000f00 */
[C---:B------:R-:W-:Y:S01]  /*7dd0*/  IMAD R4, R5.reuse, UR10, RZ ;  /* 0x0000000a05047c24 */ /* 0x040fe2000f8e02ff */
[----:B------:R-:W-:Y:S01]  /*7de0*/  MOV R7, UR7 ;  /* 0x0000000700077c02 */ /* 0x000fe20008000f00 */
[----:B------:R-:W-:Y:S01]  /*7df0*/  IMAD R10, R5, UR16, RZ ;  /* 0x00000010050a7c24 */ /* 0x000fe2000f8e02ff */
[----:B------:R-:W-:Y:S01]  /*7e00*/  MOV R9, UR13 ;  /* 0x0000000d00097c02 */ /* 0x000fe20008000f00 */
[----:B------:R-:W-:-:S04]  /*7e10*/  IMAD.WIDE.U32 R2, R11, UR10, R2 ;  /* 0x0000000a0b027c25 */ /* 0x000fc8000f8e0002 */
[C---:B------:R-:W-:Y:S01]  /*7e20*/  IMAD R5, R11.reuse, UR11, R4 ;  /* 0x0000000b0b057c24 */ /* 0x040fe2000f8e0204 */
[C---:B------:R-:W-:Y:S01]  /*7e30*/  LEA R4, P0, R2.reuse, UR14, 0x2 ;  /* 0x0000000e02047c11 */ /* 0x040fe2000f8010ff */
[----:B------:R-:W-:Y:S02]  /*7e40*/  IMAD.MOV.U32 R6, RZ, RZ, R8 ;  /* 0x000000ffff067224 */ /* 0x000fe400078e0008 */
[----:B------:R-:W-:Y:S01]  /*7e50*/  IMAD R9, R11, UR17, R10 ;  /* 0x000000110b097c24 */ /* 0x000fe2000f8e020a */
[----:B------:R-:W-:Y:S01]  /*7e60*/  IADD3 R5, R3, R5, RZ ;  /* 0x0000000503057210 */ /* 0x000fe20007ffe0ff */
        /* <DEDUP_REMOVED lines=8> */
[----:B--2---:R0:W-:Y:S01]  /*7ef0*/  REDG.E.ADD.F32.FTZ.RN.STRONG.GPU desc[UR20][R8.64], R15 ;  /* 0x0000000f080079a6 */ /* 0x0041e2000c10f394 */
[----:B------:R-:W-:Y:S05]  /*7f00*/  @!P0 BRA `(.L_x_4277) ;  /* 0xfffffffc008c8947 */ /* 0x000fea000383ffff */
[----:B------:R-:W-:Y:S05]  /*7f10*/  BSYNC B0 ;  /* 0x0000000000007941 */ /* 0x000fea0003800000 */
.L_x_4276:
[----:B------:R-:W-:Y:S05]  /*7f20*/  EXIT ;  /* 0x000000000000794d */ /* 0x000fea0003800000 */
.L_x_4225:
[----:B------:R-:W-:Y:S01]  /*7f30*/  HFMA2.MMA R200, -RZ, RZ, 0, 0 ;  /* 0x00000000ffc87435 */ /* 0x000fe200000001ff */
[----:B------:R-:W-:Y:S01]  /*7f40*/  MOV R19, R6 ;  /* 0x0000000600137202 */ /* 0x000fe20000000f00 */
[----:B------:R-:W-:Y:S01]  /*7f50*/  IMAD.MOV.U32 R197, RZ, RZ, 0x1 ;  /* 0x00000001ffc57424 */ /* 0x000fe200078e00ff */
[----:B------:R-:W-:-:S08]  /*7f60*/  MOV R2, 0xffffffff ;  /* 0xffffffff00027802 */ /* 0x000fd00000000f00 */
[----:B0-----:R-:W-:Y:S05]  /*7f70*/  WARPSYNC.COLLECTIVE R2, `(.L_x_4278) ;  /* 0x0000000002087348 */ /* 0x001fea0003c00000 */
[----:B------:R1:W2:Y:S02]  /*7f80*/  SHFL.UP P3, R10, R19, R197, R200 ;  /* 0x040000c5130a7389 */ /* 0x0002a400000600c8 */
[----:B012---:R-:W-:Y:S01]  /*7f90*/  ENDCOLLECTIVE ;  /* 0x000000000000791b */ /* 0x007fe20003800000 */
.L_x_4278:
[----:B------:R-:W-:Y:S02]  /*7fa0*/  MOV R19, R7 ;  /* 0x0000000700137202 */ /* 0x000fe40000000f00 */
[----:B------:R-:W-:-:S07]  /*7fb0*/  MOV R3, R10 ;  /* 0x0000000a00037202 */ /* 0x000fce0000000f00 */
[----:B------:R-:W-:Y:S05]  /*7fc0*/  WARPSYNC.COLLECTIVE R2, `(.L_x_4279) ;  /* 0x0000000002087348 */ /* 0x000fea0003c00000 */
[----:B------:R0:W1:Y:S02]  /*7fd0*/  SHFL.UP P3, R10, R19, R197, R200 ;  /* 0x040000c5130a7389 */ /* 0x00006400000600c8 */
[----:B01----:R-:W-:Y:S01]  /*7fe0*/  ENDCOLLECTIVE ;  /* 0x000000000000791b */ /* 0x003fe20003800000 */
.L_x_4279:
[----:B------:R-:W-:Y:S01]  /*7ff0*/  HFMA2.MMA R197, -RZ, RZ, 0, 1.1920928955078125e-07 ;  /* 0x00000002ffc57435 */ /* 0x000fe200000001ff */
[----:B------:R-:W-:-:S13]  /*8000*/  ISETP.GE.AND P3, PT, R134, 0x1, PT ;  /* 0x000000018600780c */ /* 0x000fda0003f66270 */
[C---:B------:R-:W-:Y:S01]  /*8010*/  @P3 FFMA.FTZ R7, R6.reuse, R10, R7 ;  /* 0x0000000a06073223 */ /* 0x040fe20000010007 */
[----:B------:R-:W-:-:S04]  /*8020*/  @P3 FMUL.FTZ R6, R6, R3 ;  /* 0x0000000306063220 */ /* 0x000fc80000410000 */
[----:B------:R-:W-:-:S07]  /*8030*/  IMAD.MOV.U32 R19, RZ, RZ, R6 ;  /* 0x000000ffff137224 */ /* 0x000fce00078e0006 */
[----:B------:R-:W-:Y:S05]  /*8040*/  WARPSYNC.COLLECTIVE R2, `(.L_x_4280) ;  /* 0x0000000002087348 */ /* 0x000fea0003c00000 */
[----:B------:R0:W1:Y:S02]  /*8050*/  SHFL.UP P3, R10, R19, R197, R200 ;  /* 0x040000c5130a7389 */ /* 0x00006400000600c8 */
[----:B01----:R-:W-:Y:S01]  /*8060*/  ENDCOLLECTIVE ;  /* 0x000000000000791b */ /* 0x003fe20003800000 */
.L_x_4280:
[----:B------:R-:W-:Y:S02]  /*8070*/  MOV R19, R7 ;  /* 0x0000000700137202 */ /* 0x000fe40000000f00 */
[----:B------:R-:W-:-:S07]  /*8080*/  MOV R3, R10 ;  /* 0x0000000a00037202 */ /* 0x000fce0000000f00 */
[----:B------:R-:W-:Y:S05]  /*8090*/  WARPSYNC.COLLECTIVE R2, `(.L_x_4281) ;  /* 0x0000000002087348 */ /* 0x000fea0003c00000 */
[----:B------:R0:W1:Y:S02]  /*80a0*/  SHFL.UP P3, R10, R19, R197, R200 ;  /* 0x040000c5130a7389 */ /* 0x00006400000600c8 */
[----:B01----:R-:W-:Y:S01]  /*80b0*/  ENDCOLLECTIVE ;  /* 0x000000000000791b */ /* 0x003fe20003800000 */
.L_x_4281:
        /* <DEDUP_REMOVED lines=8> */
.L_x_4282:
[----:B------:R-:W-:Y:S02]  /*8140*/  MOV R19, R7 ;  /* 0x0000000700137202 */ /* 0x000fe40000000f00 */
[----:B------:R-:W-:-:S07]  /*8150*/  MOV R3, R10 ;  /* 0x0000000a00037202 */ /* 0x000fce0000000f00 */
[----:B------:R-:W-:Y:S05]  /*8160*/  WARPSYNC.COLLECTIVE R2, `(.L_x_4283) ;  /* 0x0000000002087348 */ /* 0x000fea0003c00000 */
[----:B------:R0:W1:Y:S02]  /*8170*/  SHFL.UP P3, R10, R19, R197, R200 ;  /* 0x040000c5130a7389 */ /* 0x00006400000600c8 */
[----:B01----:R-:W-:Y:S01]  /*8180*/  ENDCOLLECTIVE ;  /* 0x000000000000791b */ /* 0x003fe20003800000 */
.L_x_4283:
        /* <DEDUP_REMOVED lines=8> */
.L_x_4284:
[----:B------:R-:W-:Y:S01]  /*8210*/  MOV R19, R7 ;  /* 0x0000000700137202 */ /* 0x000fe20000000f00 */
[----:B------:R-:W-:-:S07]  /*8220*/  IMAD.MOV.U32 R3, RZ, RZ, R10 ;  /* 0x000000ffff037224 */ /* 0x000fce00078e000a */
[----:B------:R-:W-:Y:S05]  /*8230*/  WARPSYNC.COLLECTIVE R2, `(.L_x_4285) ;  /* 0x0000000002087348 */ /* 0x000fea0003c00000 */
[----:B------:R0:W1:Y:S02]  /*8240*/  SHFL.UP P3, R10, R19, R197, R200 ;  /* 0x040000c5130a7389 */ /* 0x00006400000600c8 */
[----:B01----:R-:W-:Y:S01]  /*8250*/  ENDCOLLECTIVE ;  /* 0x000000000000791b */ /* 0x003fe20003800000 */
.L_x_4285:
        /* <DEDUP_REMOVED lines=8> */
.L_x_4286:
[----:B------:R-:W-:Y:S01]  /*82e0*/  IMAD.MOV.U32 R19, RZ, RZ, R7 ;  /* 0x000000ffff137224 */ /* 0x000fe200078e0007 */
[----:B------:R-:W-:-:S07]  /*82f0*/  MOV R3, R10 ;  /* 0x0000000a00037202 */ /* 0x000fce0000000f00 */
[----:B------:R-:W-:Y:S05]  /*8300*/  WARPSYNC.COLLECTIVE R2, `(.L_x_4287) ;  /* 0x0000000002087348 */ /* 0x000fea0003c00000 */
[----:B------:R0:W1:Y:S02]  /*8310*/  SHFL.UP P3, R10, R19, R197, R200 ;  /* 0x040000c5130a7389 */ /* 0x00006400000600c8 */
[----:B01----:R-:W-:Y:S01]  /*8320*/  ENDCOLLECTIVE ;  /* 0x000000000000791b */ /* 0x003fe20003800000 */
.L_x_4287:
[----:B------:R-:W-:Y:S05]  /*8330*/  BRA `(.L_x_4288) ;  /* 0xffffffb800307947 */ /* 0x000fea000383ffff */
.L_x_4226:
        /* <DEDUP_REMOVED lines=8> */
.L_x_4290:
[----:B------:R-:W-:Y:S05]  /*83c0*/  BSYNC B0 ;  /* 0x0000000000007941 */ /* 0x000fea0003800000 */
.L_x_4289:
[----:B------:R-:W-:Y:S05]  /*83d0*/  BRA `(.L_x_4291) ;  /* 0xffffffb8001c7947 */ /* 0x000fea000383ffff */
.L_x_4227:
[----:B------:R-:W-:Y:S01]  /*83e0*/  HFMA2.MMA R10, -RZ, RZ, 0, 1.847743988037109375e-06 ;  /* 0x0000001fff0a7435 */ /* 0x000fe200000001ff */
[----:B------:R-:W-:Y:S01]  /*83f0*/  BSSY B0, `(.L_x_4292) ;  /* 0x0000007000007945 */ /* 0x000fe20003800000 */
[----:B------:R-:W-:Y:S01]  /*8400*/  IMAD.MOV.U32 R3, RZ, RZ, R7 ;  /* 0x000000ffff037224 */ /* 0x000fe200078e0007 */
[----:B------:R-:W-:Y:S02]  /*8410*/  MOV R11, 0x1f ;  /* 0x0000001f000b7802 */ /* 0x000fe40000000f00 */
[----:B------:R-:W-:-:S07]  /*8420*/  MOV R2, 0xffffffff ;  /* 0xffffffff00027802 */ /* 0x000fce0000000f00 */
[----:B0-----:R-:W-:Y:S05]  /*8430*/  WARPSYNC.COLLECTIVE R2, `(.L_x_4293) ;  /* 0x0000000002087348 */ /* 0x001fea0003c00000 */
[----:B------:R1:W2:Y:S02]  /*8440*/  SHFL.IDX P3, R230, R3, R10, R11 ;  /* 0x0000000a03e67389 */ /* 0x0002a4000006000b */
[----:B012---:R-:W-:Y:S01]  /*8450*/  ENDCOLLECTIVE ;  /* 0x000000000000791b */ /* 0x007fe20003800000 */
.L_x_4293:
[----:B------:R-:W-:Y:S05]  /*8460*/  BSYNC B0 ;  /* 0x0000000000007941 */ /* 0x000fea0003800000 */
.L_x_4292:
[----:B------:R-:W-:Y:S05]  /*8470*/  BRA `(.L_x_4294) ;  /* 0xffffffb400fc7947 */ /* 0x000fea000383ffff */
.L_x_4228:
[----:B------:R-:W-:Y:S01]  /*8480*/  HFMA2.MMA R200, -RZ, RZ, 0, 0 ;  /* 0x00000000ffc87435 */ /* 0x000fe200000001ff */
[----:B------:R-:W-:Y:S01]  /*8490*/  BSSY B0, `(.L_x_4295) ;  /* 0x0000007000007945 */ /* 0x000fe20003800000 */
[----:B------:R-:W-:Y:S01]  /*84a0*/  MOV R19, R6 ;  /* 0x0000000600137202 */ /* 0x000fe20000000f00 */
[----:B------:R-:W-:Y:S01]  /*84b0*/  IMAD.MOV.U32 R197, RZ, RZ, 0x1 ;  /* 0x00000001ffc57424 */ /* 0x000fe200078e00ff */
[----:B------:R-:W-:-:S07]  /*84c0*/  MOV R2, 0xffffffff ;  /* 0xffffffff00027802 */ /* 0x000fce0000000f00 */
[----:B0-----:R-:W-:Y:S05]  /*84d0*/  WARPSYNC.COLLECTIVE R2, `(.L_x_4296) ;  /* 0x0000000002087348 */ /* 0x001fea0003c00000 */
[----:B------:R1:W2:Y:S02]  /*84e0*/  SHFL.UP P3, R10, R19, R197, R200 ;  /* 0x040000c5130a7389 */ /* 0x0002a400000600c8 */
[----:B012---:R-:W-:Y:S01]  /*84f0*/  ENDCOLLECTIVE ;  /* 0x000000000000791b */ /* 0x007fe20003800000 */
.L_x_4296:
[----:B------:R-:W-:Y:S05]  /*8500*/  BSYNC B0 ;  /* 0x0000000000007941 */ /* 0x000fea0003800000 */
.L_x_4295:
[----:B------:R-:W-:Y:S01]  /*8510*/  HFMA2.MMA R200, -RZ, RZ, 0, 0 ;  /* 0x00000000ffc87435 */ /* 0x000fe200000001ff */
[----:B------:R-:W-:Y:S01]  /*8520*/  MOV R19, R7 ;  /* 0x0000000700137202 */ /* 0x000fe20000000f00 */
[----:B------:R-:W-:Y:S01]  /*8530*/  IMAD.MOV.U32 R197, RZ, RZ, 0x1 ;  /* 0x00000001ffc57424 */ /* 0x000fe200078e00ff */
[----:B------:R-:W-:Y:S01]  /*8540*/  MOV R2, 0xffffffff ;  /* 0xffffffff00027802 */ /* 0x000fe20000000f00 */
[----:B------:R-:W-:Y:S01]  /*8550*/  HFMA2.MMA R11, -RZ, RZ, 0, 1.847743988037109375e-06 ;  /* 0x0000001fff0b7435 */ /* 0x000fe200000001ff */
[----:B------:R-:W-:Y:S02]  /*8560*/  MOV R6, R10 ;  /* 0x0000000a00067202 */ /* 0x000fe40000000f00 */
[----:B------:R-:W-:-:S08]  /*8570*/  MOV R3, R8 ;  /* 0x0000000800037202 */ /* 0x000fd00000000f00 */
[----:B------:R-:W-:Y:S05]  /*8580*/  WARPSYNC.COLLECTIVE R2, `(.L_x_4297) ;  /* 0x0000000002087348 */ /* 0x000fea0003c00000 */
[----:B------:R0:W1:Y:S02]  /*8590*/  SHFL.UP P3, R10, R19, R197, R200 ;  /* 0x040000c5130a7389 */ /* 0x00006400000600c8 */
[----:B01----:R-:W-:Y:S01]  /*85a0*/  ENDCOLLECTIVE ;  /* 0x000000000000791b */ /* 0x003fe20003800000 */
.L_x_4297:
[----:B------:R-:W-:Y:S01]  /*85b0*/  MOV R7, R10 ;  /* 0x0000000a00077202 */ /* 0x000fe20000000f00 */
[----:B------:R-:W-:-:S07]  /*85c0*/  IMAD.MOV.U32 R10, RZ, RZ, RZ ;  /* 0x000000ffff0a7224 */ /* 0x000fce00078e00ff */
[----:B------:R-:W-:Y:S05]  /*85d0*/  WARPSYNC.COLLECTIVE R2, `(.L_x_4298) ;  /* 0x0000000002087348 */ /* 0x000fea0003c00000 */
[----:B------:R0:W1:Y:S02]  /*85e0*/  SHFL.IDX P3, R230, R3, R10, R11 ;  /* 0x0000000a03e67389 */ /* 0x000064000006000b */
[----:B01----:R-:W-:Y:S01]  /*85f0*/  ENDCOLLECTIVE ;  /* 0x000000000000791b */ /* 0x003fe20003800000 */
.L_x_4298:
[----:B------:R-:W-:Y:S02]  /*8600*/  MOV R3, R9 ;  /* 0x0000000900037202 */ /* 0x000fe40000000f00 */
[----:B------:R-:W-:-:S07]  /*8610*/  MOV R8, R230 ;  /* 0x000000e600087202 */ /* 0x000fce0000000f00 */
[----:B------:R-:W-:Y:S05]  /*8620*/  WARPSYNC.COLLECTIVE R2, `(.L_x_4299) ;  /* 0x0000000002087348 */ /* 0x000fea0003c00000 */
[----:B------:R0:W1:Y:S02]  /*8630*/  SHFL.IDX P3, R230, R3, R10, R11 ;  /* 0x0000000a03e67389 */ /* 0x000064000006000b */
[----:B01----:R-:W-:Y:S01]  /*8640*/  ENDCOLLECTIVE ;  /* 0x000000000000791b */ /* 0x003fe20003800000 */
.L_x_4299:
[----:B------:R-:W-:Y:S01]  /*8650*/  MOV R9, R230 ;  /* 0x000000e600097202 */ /* 0x000fe20000000f00 */
[----:B------:R-:W-:Y:S06]  /*8660*/  BRA `(.L_x_4300) ;  /* 0xffffffb400987947 */ /* 0x000fec000383ffff */
.L_x_4230:
[----:B------:R-:W-:Y:S01]  /*8670*/  HFMA2.MMA R236, -RZ, RZ, 0, 5.9604644775390625e-08 ;  /* 0x00000001ffec7435 */ /* 0x000fe200000001ff */
[----:B------:R-:W-:Y:S01]  /*8680*/  IMAD.MOV.U32 R239, RZ, RZ, R4 ;  /* 0x000000ffffef7224 */ /* 0x000fe200078e0004 */
[----:B------:R-:W-:Y:S01]  /*8690*/  MOV R241, 0x1f ;  /* 0x0000001f00f17802 */ /* 0x000fe20000000f00 */
[----:B------:R-:W-:Y:S01]  /*86a0*/  HFMA2.MMA R10, -RZ, RZ, 0, 0 ;  /* 0x00000000ff0a7435 */ /* 0x000fe200000001ff */
[----:B------:R-:W-:Y:S02]  /*86b0*/  MOV R2, 0xffffffff ;  /* 0xffffffff00027802 */ /* 0x000fe40000000f00 */
[----:B------:R-:W-:-:S08]  /*86c0*/  MOV R11, 0x1f ;  /* 0x0000001f000b7802 */ /* 0x000fd00000000f00 */
[----:B------:R-:W-:Y:S05]  /*86d0*/  WARPSYNC.COLLECTIVE R2, `(.L_x_4301) ;  /* 0x0000000002087348 */ /* 0x000fea0003c00000 */
[----:B------:R0:W1:Y:S02]  /*86e0*/  SHFL.DOWN P6, R9, R239, R236, R241 ;  /* 0x080000ecef097389 */ /* 0x00006400000c00f1 */
[----:B01----:R-:W-:Y:S01]  /*86f0*/  ENDCOLLECTIVE ;  /* 0x000000000000791b */ /* 0x003fe20003800000 */
.L_x_4301:
[----:B------:R-:W-:Y:S01]  /*8700*/  IMAD.MOV.U32 R239, RZ, RZ, R5 ;  /* 0x000000ffffef7224 */ /* 0x000fe200078e0005 */
[----:B------:R-:W-:-:S07]  /*8710*/  MOV R3, R9 ;  /* 0x0000000900037202 */ /* 0x000fce0000000f00 */
[----:B------:R-:W-:Y:S05]  /*8720*/  WARPSYNC.COLLECTIVE R2, `(.L_x_4302) ;  /* 0x0000000002087348 */ /* 0x000fea0003c00000 */
[----:B------:R0:W1:Y:S02]  /*8730*/  SHFL.DOWN P6, R9, R239, R236, R241 ;  /* 0x080000ecef097389 */ /* 0x00006400000c00f1 */
[----:B01----:R-:W-:Y:S01]  /*8740*/  ENDCOLLECTIVE ;  /* 0x000000000000791b */ /* 0x003fe20003800000 */
.L_x_4302:
        /* <DEDUP_REMOVED lines=8> */
.L_x_4303:
[----:B------:R-:W-:Y:S01]  /*87d0*/  IMAD.MOV.U32 R239, RZ, RZ, R5 ;  /* 0x000000ffffef7224 */ /* 0x000fe200078e0005 */
[----:B------:R-:W-:-:S07]  /*87e0*/  MOV R3, R9 ;  /* 0x0000000900037202 */ /* 0x000fce0000000f00 */
[----:B------:R-:W-:Y:S05]  /*87f0*/  WARPSYNC.COLLECTIVE R2, `(.L_x_4304) ;  /* 0x0000000002087348 */ /* 0x000fea0003c00000 */
[----:B------:R0:W1:Y:S02]  /*8800*/  SHFL.DOWN P6, R9, R239, R236, R241 ;  /* 0x080000ecef097389 */ /* 0x00006400000c00f1 */
[----:B01----:R-:W-:Y:S01]  /*8810*/  ENDCOLLECTIVE ;  /* 0x000000000000791b */ /* 0x003fe20003800000 */
.L_x_4304:
        /* <DEDUP_REMOVED lines=8> */
.L_x_4305:
[----:B------:R-:W-:Y:S01]  /*88a0*/  IMAD.MOV.U32 R239, RZ, RZ, R5 ;  /* 0x000000ffffef7224 */ /* 0x000fe200078e0005 */
[----:B------:R-:W-:-:S07]  /*88b0*/  MOV R3, R9 ;  /* 0x0000000900037202 */ /* 0x000fce0000000f00 */
[----:B------:R-:W-:Y:S05]  /*88c0*/  WARPSYNC.COLLECTIVE R2, `(.L_x_4306) ;  /* 0x0000000002087348 */ /* 0x000fea0003c00000 */
[----:B------:R0:W1:Y:S02]  /*88d0*/  SHFL.DOWN P6, R9, R239, R236, R241 ;  /* 0x080000ecef097389 */ /* 0x00006400000c00f1 */
[----:B01----:R-:W-:Y:S01]  /*88e0*/  ENDCOLLECTIVE ;  /* 0x000000000000791b */ /* 0x003fe20003800000 */
.L_x_4306:
        /* <DEDUP_REMOVED lines=8> */
.L_x_4307:
[----:B------:R-:W-:Y:S01]  /*8970*/  IMAD.MOV.U32 R239, RZ, RZ, R5 ;  /* 0x000000ffffef7224 */ /* 0x000fe200078e0005 */
[----:B------:R-:W-:-:S07]  /*8980*/  MOV R3, R9 ;  /* 0x0000000900037202 */ /* 0x000fce0000000f00 */
[----:B------:R-:W-:Y:S05]  /*8990*/  WARPSYNC.COLLECTIVE R2, `(.L_x_4308) ;  /* 0x0000000002087348 */ /* 0x000fea0003c00000 */
[----:B------:R0:W1:Y:S02]  /*89a0*/  SHFL.DOWN P6, R9, R239, R236, R241 ;  /* 0x080000ecef097389 */ /* 0x00006400000c00f1 */
[----:B01----:R-:W-:Y:S01]  /*89b0*/  ENDCOLLECTIVE ;  /* 0x000000000000791b */ /* 0x003fe20003800000 */
.L_x_4308:
        /* <DEDUP_REMOVED lines=8> */
.L_x_4309:
[----:B------:R-:W-:Y:S01]  /*8a40*/  IMAD.MOV.U32 R239, RZ, RZ, R5 ;  /* 0x000000ffffef7224 */ /* 0x000fe200078e0005 */
[----:B------:R-:W-:-:S07]  /*8a50*/  MOV R3, R9 ;  /* 0x0000000900037202 */ /* 0x000fce0000000f00 */
[----:B------:R-:W-:Y:S05]  /*8a60*/  WARPSYNC.COLLECTIVE R2, `(.L_x_4310) ;  /* 0x0000000002087348 */ /* 0x000fea0003c00000 */
[----:B------:R0:W1:Y:S02]  /*8a70*/  SHFL.DOWN P6, R9, R239, R236, R241 ;  /* 0x080000ecef097389 */ /* 0x00006400000c00f1 */
[----:B01----:R-:W-:Y:S01]  /*8a80*/  ENDCOLLECTIVE ;  /* 0x000000000000791b */ /* 0x003fe20003800000 */
.L_x_4310:
        /* <DEDUP_REMOVED lines=9> */
.L_x_4311:
[----:B------:R-:W-:Y:S01]  /*8b20*/  MOV R3, R5 ;  /* 0x0000000500037202 */ /* 0x000fe20000000f00 */
[----:B------:R-:W-:-:S07]  /*8b30*/  IMAD.MOV.U32 R232, RZ, RZ, R230 ;  /* 0x000000ffffe87224 */ /* 0x000fce00078e00e6 */
[----:B------:R-:W-:Y:S05]  /*8b40*/  WARPSYNC.COLLECTIVE R2, `(.L_x_4312) ;  /* 0x0000000002087348 */ /* 0x000fea0003c00000 */
[----:B------:R0:W1:Y:S02]  /*8b50*/  SHFL.IDX P3, R230, R3, R10, R11 ;  /* 0x0000000a03e67389 */ /* 0x000064000006000b */
[----:B01----:R-:W-:Y:S01]  /*8b60*/  ENDCOLLECTIVE ;  /* 0x000000000000791b */ /* 0x003fe20003800000 */
.L_x_4312:
[----:B------:R-:W-:Y:S05]  /*8b70*/  WARPSYNC.COLLECTIVE R2, `(.L_x_4313) ;  /* 0x0000000002087348 */ /* 0x000fea0003c00000 */
[----:B------:R0:W1:Y:S02]  /*8b80*/  SHFL.DOWN P6, R9, R239, R236, R241 ;  /* 0x080000ecef097389 */ /* 0x00006400000c00f1 */
[----:B01----:R-:W-:Y:S01]  /*8b90*/  ENDCOLLECTIVE ;  /* 0x000000000000791b */ /* 0x003fe20003800000 */
.L_x_4313:
[----:B------:R-:W-:Y:S02]  /*8ba0*/  MOV R3, R18 ;  /* 0x0000001200037202 */ /* 0x000fe40000000f00 */
[----:B------:R-:W-:Y:S02]  /*8bb0*/  MOV R239, R5 ;  /* 0x0000000500ef7202 */ /* 0x000fe40000000f00 */
[----:B------:R-:W-:Y:S01]  /*8bc0*/  MOV R234, R230 ;  /* 0x000000e600ea7202 */ /* 0x000fe20000000f00 */
[----:B------:R-:W-:-:S07]  /*8bd0*/  IMAD.MOV.U32 R8, RZ, RZ, R9 ;  /* 0x000000ffff087224 */ /* 0x000fce00078e0009 */
[----:B------:R-:W-:Y:S05]  /*8be0*/  WARPSYNC.COLLECTIVE R2, `(.L_x_4314) ;  /* 0x0000000002087348 */ /* 0x000fea0003c00000 */
[----:B------:R0:W1:Y:S02]  /*8bf0*/  SHFL.DOWN P6, R9, R239, R236, R241 ;  /* 0x080000ecef097389 */ /* 0x00006400000c00f1 */
[----:B01----:R-:W-:Y:S01]  /*8c00*/  ENDCOLLECTIVE ;  /* 0x000000000000791b */ /* 0x003fe20003800000 */
.L_x_4314:
[----:B------:R-:W-:Y:S05]  /*8c10*/  WARPSYNC.COLLECTIVE R2, `(.L_x_4315) ;  /* 0x0000000002087348 */ /* 0x000fea0003c00000 */
[----:B------:R0:W1:Y:S02]  /*8c20*/  SHFL.IDX P3, R230, R3, R10, R11 ;  /* 0x0000000a03e67389 */ /* 0x000064000006000b */
[----:B01----:R-:W-:Y:S01]  /*8c30*/  ENDCOLLECTIVE ;  /* 0x000000000000791b */ /* 0x003fe20003800000 */
.L_x_4315:
[----:B------:R-:W-:Y:S02]  /*8c40*/  MOV R3, R19 ;  /* 0x0000001300037202 */ /* 0x000fe40000000f00 */
[----:B------:R-:W-:-:S07]  /*8c50*/  MOV R233, R230 ;  /* 0x000000e600e97202 */ /* 0x000fce0000000f00 */
[----:B------:R-:W-:Y:S05]  /*8c60*/  WARPSYNC.COLLECTIVE R2, `(.L_x_4316) ;  /* 0x0000000002087348 */ /* 0x000fea0003c00000 */
[----:B------:R0:W1:Y:S02]  /*8c70*/  SHFL.IDX P3, R230, R3, R10, R11 ;  /* 0x0000000a03e67389 */ /* 0x000064000006000b */
[----:B01----:R-:W-:Y:S01]  /*8c80*/  ENDCOLLECTIVE ;  /* 0x000000000000791b */ /* 0x003fe20003800000 */
.L_x_4316:
[----:B------:R-:W-:Y:S05]  /*8c90*/  BRA `(.L_x_4317) ;  /* 0xffffffb400e47947 */ /* 0x000fea000383ffff */
.L_x_4318:
        /* <DEDUP_REMOVED lines=14> */
.L_x_10952:


//--------------------- .text._Z25selective_scan_bwd_kernelI32Selective_Scan_bwd_kernel_traitsILi64ELi16ELb0ELb1ELb0ELb0ELb1EN3c104HalfEfEEv12SSMParamsBwd --------------------------
	.section	.text._Z25selective_scan_bwd_kernelI32Selective_Scan_bwd_kernel_traitsILi64ELi16ELb0ELb1ELb0ELb0ELb1EN3c104HalfEfEEv12SSMParamsBwd,"ax",@progbits
	.align	128
        .global         _Z25selective_scan_bwd_kernelI32Selective_Scan_bwd_kernel_traitsILi64ELi16ELb0ELb1ELb0ELb0ELb1EN3c104HalfEfEEv12SSMParamsBwd
        .type           _Z25selective_scan_bwd_kernelI32Selective_Scan_bwd_kernel_traitsILi64ELi16ELb0ELb1ELb0ELb0ELb1EN3c104HalfEfEEv12SSMParamsBwd,@function
        .size           _Z25selective_scan_bwd_kernelI32Selective_Scan_bwd_kernel_traitsILi64ELi16ELb0ELb1ELb0ELb0ELb1EN3c104HalfEfEEv12SSMParamsBwd,(.L_x_10953 - _Z25selective_scan_bwd_kernelI32Selective_Scan_bwd_kernel_traitsILi64ELi16ELb0ELb1ELb0ELb0ELb1EN3c104HalfEfEEv12SSMParamsBwd)
        .other          _Z25selective_scan_bwd_kernelI32Selective_Scan_bwd_kernel_traitsILi64ELi16ELb0ELb1ELb0ELb0ELb1EN3c104HalfEfEEv12SSMParamsBwd,@"STO_CUDA_ENTRY STV_DEFAULT"
_Z25selective_scan_bwd_kernelI32Selective_Scan_bwd_kernel_traitsILi64ELi16ELb0ELb1ELb0ELb0ELb1EN3c104HalfEfEEv12SSMParamsBwd:
.text._Z25selective_scan_bwd_kernelI32Selective_Scan_bwd_kernel_traitsILi64ELi16ELb0ELb1ELb0ELb0ELb1EN3c104HalfEfEEv12SSMParamsBwd:
        /* <DEDUP_REMOVED lines=16> */
[----:B------:R-:W-:-:S07]  /*0100*/  @P1 LEA.HI.X R3, R134, R3, R7, 0x2, P0 ;  /* 0x0000000386031211 */ /* 0x000fce00000f1407 */
[----:B------:R-:W1:Y:S01]  /*0110*/  LDC.64 R24, c[0x0][0x330] ;  /* 0x0000cc00ff187b82 */ /* 0x000e620000000a00 */
[----:B------:R0:W4:Y:S01]  /*0120*/  @P1 LDG.E R6, desc[UR16][R2.64] ;  /* 0x0000001002061981 */ /* 0x000122000c1e1900 */
[----:B--2---:R-:W-:Y:S02]  /*0130*/  ISETP.NE.U32.AND P0, PT, R4, RZ, PT ;  /* 0x000000ff0400720c */ /* 0x004fe40003f05070 */
[----:B------:R-:W-:Y:S01]  /*0140*/  CS2R R18, SRZ ;  /* 0x0000000000127805 */ /* 0x000fe2000001ff00 */
[----:B------:R-:W-:Y:S01]  /*0150*/  UMOV UR4, URZ ;  /* 0x0000003f00047c82 */ /* 0x000fe20008000000 */
[----:B------:R-:W-:Y:S02]  /*0160*/  CS2R R16, SRZ ;  /* 0x0000000000107805 */ /* 0x000fe4000001ff00 */
[----:B------:R-:W-:Y:S01]  /*0170*/  ISETP.NE.AND.EX P0, PT, R5, RZ, PT, P0 ;  /* 0x000000ff0500720c */ /* 0x000fe20003f05300 */
[----:B------:R-:W-:Y:S01]  /*0180*/  ULDC.64 UR10, c[0x0][0x290] ;  /* 0x0000a400000a7ab9 */ /* 0x000fe20000000a00 */
[----:B------:R-:W2:Y:S01]  /*0190*/  LDC.64 R26, c[0x0][0x258] ;  /* 0x00009600ff1a7b82 */ /* 0x000ea20000000a00 */
[----:B------:R-:W-:Y:S01]  /*01a0*/  ULDC.64 UR14, c[0x0][0x328] ;  /* 0x0000ca00000e7ab9 */ /* 0x000fe20000000a00 */
[----:B------:R-:W-:-:S06]  /*01b0*/  ULDC.64 UR18, c[0x0][0x240] ;  /* 0x0000900000127ab9 */ /* 0x000fcc0000000a00 */
[----:B------:R-:W2:Y:S03]  /*01c0*/  LDC.64 R30, c[0x0][0x2f0] ;  /* 0x0000bc00ff1e7b82 */ /* 0x000ea60000000a00 */
[----:B------:R-:W-:-:S04]  /*01d0*/  @P0 LEA R4, P2, R134, R4, 0x2 ;  /* 0x0000000486040211 */ /* 0x000fc800078410ff */
[----:B------:R-:W-:Y:S01]  /*01e0*/  @P0 LEA.HI.X R5, R134, R5, R7, 0x2, P2 ;  /* 0x0000000586050211 */ /* 0x000fe200010f1407 */
[----:B------:R-:W2:Y:S04]  /*01f0*/  LDC.64 R32, c[0x0][0x2f8] ;  /* 0x0000be00ff207b82 */ /* 0x000ea80000000a00 */
        /* <DEDUP_REMOVED lines=19> */
[----:B---3--:R-:W3:Y:S01]  /*0330*/  MUFU.RCP R0, R0 ;  /* 0x0000000000007308 */ /* 0x008ee20000001000 */
[----:B------:R-:W-:Y:S01]  /*0340*/  ULDC.64 UR10, c[0x0][0x310] ;  /* 0x0000c400000a7ab9 */ /* 0x000fe20000000a00 */
[----:B------:R-:W-:Y:S01]  /*0350*/  UIMAD UR5, UR20, UR14, URZ ;  /* 0x0000000e140572a4 */ /* 0x000fe2000f8e023f */
[C---:B------:R-:W-:Y:S01]  /*0360*/  @P3 LEA R16, P5, R134.reuse, R14, 0x2 ;  /* 0x0000000e86103211 */ /* 0x040fe200078a10ff */
[----:B------:R-:W-:Y:S02]  /*0370*/  UIADD3 UR9, UR9, UR13, URZ ;  /* 0x0000000d09097290 */ /* 0x000fe4000fffe03f */
[----:B------:R-:W-:Y:S01]  /*0380*/  UIMAD.WIDE.U32 UR12, UR21, UR18, URZ ;  /* 0x00000012150c72a5 */ /* 0x000fe2000f8e003f */
[----:B------:R-:W-:-:S02]  /*0390*/  @P3 LEA.HI.X R17, R134, R15, R7, 0x2, P5 ;  /* 0x0000000f86113211 */ /* 0x000fc400028f1407 */
[----:B------:R-:W-:Y:S02]  /*03a0*/  ISETP.NE.AND P3, PT, R11, RZ, PT ;  /* 0x000000ff0b00720c */ /* 0x000fe40003f65270 */
[----:B---3--:R-:W-:Y:S02]  /*03b0*/  IADD3 R2, R0, 0xffffffe, RZ ;  /* 0x0ffffffe00027810 */ /* 0x008fe40007ffe0ff */
[----:B------:R-:W-:Y:S02]  /*03c0*/  IABS R0, R134 ;  /* 0x0000008600007213 */ /* 0x000fe40000000000 */
[----:B------:R3:W5:Y:S02]  /*03d0*/  F2I.FTZ.U32.TRUNC.NTZ R3, R2 ;  /* 0x0000000200037305 */ /* 0x000764000021f000 */
[----:B---3--:R-:W-:Y:S01]  /*03e0*/  HFMA2.MMA R2, -RZ, RZ, 0, 0 ;  /* 0x00000000ff027435 */ /* 0x008fe200000001ff */
[----:B-----5:R-:W-:-:S05]  /*03f0*/  IADD3 R8, RZ, -R3, RZ ;  /* 0x80000003ff087210 */ /* 0x020fca0007ffe0ff */
[----:B-1----:R-:W-:-:S04]  /*0400*/  IMAD R5, R8, R9, RZ ;  /* 0x0000000908057224 */ /* 0x002fc800078e02ff */
        /* <DEDUP_REMOVED lines=9> */
[----:B------:R-:W-:-:S04]  /*04a0*/  LOP3.LUT R2, R134, R11, RZ, 0x3c, !PT ;  /* 0x0000000b86027212 */ /* 0x000fc800078e3cff */
[----:B------:R-:W-:Y:S01]  /*04b0*/  ISETP.GE.AND P5, PT, R2, RZ, PT ;  /* 0x000000ff0200720c */ /* 0x000fe20003fa6270 */
[----:B------:R-:W-:Y:S01]  /*04c0*/  IMAD.WIDE.U32 R2, R134, R20, UR6 ;  /* 0x0000000686027e25 */ /* 0x000fe2000f8e0014 */
[----:B------:R-:W-:Y:S02]  /*04d0*/  @!P4 IADD3 R0, R0, -R9, RZ ;  /* 0x800000090000c210 */ /* 0x000fe40007ffe0ff */
[----:B------:R-:W-:Y:S02]  /*04e0*/  @!P4 IADD3 R145, R145, 0x1, RZ ;  /* 0x000000019191c810 */ /* 0x000fe40007ffe0ff */
[----:B------:R-:W-:Y:S02]  /*04f0*/  @P1 R2UR UR4, R6 ;  /* 0x00000000060412ca */ /* 0x000fe400000e0000 */
[----:B------:R-:W-:-:S04]  /*0500*/  @P2 LEA R18, P1, R134, R12, 0x2 ;  /* 0x0000000c86122211 */ /* 0x000fc800078210ff */
[----:B------:R-:W-:Y:S01]  /*0510*/  @P2 LEA.HI.X R19, R134, R13, R7, 0x2, P1 ;  /* 0x0000000d86132211 */ /* 0x000fe200008f1407 */
[----:B------:R-:W-:Y:S01]  /*0520*/  IMAD R7, R7, R24, RZ ;  /* 0x0000001807077224 */ /* 0x000fe200078e02ff */
[----:B------:R-:W-:Y:S02]  /*0530*/  ISETP.NE.U32.AND P1, PT, RZ, UR10, PT ;  /* 0x0000000aff007c0c */ /* 0x000fe4000bf25070 */
[----:B------:R-:W-:Y:S01]  /*0540*/  ISETP.GE.U32.AND P2, PT, R0, R9, PT ;  /* 0x000000090000720c */ /* 0x000fe20003f46070 */
[----:B------:R-:W-:Y:S01]  /*0550*/  IMAD R12, R134, R25, R7 ;  /* 0x00000019860c7224 */ /* 0x000fe200078e0207 */
[----:B------:R-:W-:Y:S01]  /*0560*/  ISETP.NE.AND.EX P1, PT, RZ, UR11, PT, P1 ;  /* 0x0000000bff007c0c */ /* 0x000fe2000bf25310 */
[----:B------:R-:W1:Y:S01]  /*0570*/  LDC R25, c[0x0][0x224] ;  /* 0x00008900ff197b82 */ /* 0x000e620000000800 */
[----:B------:R-:W-:Y:S02]  /*0580*/  UIMAD.WIDE.U32 UR10, UR21, UR14, URZ ;  /* 0x0000000e150a72a5 */ /* 0x000fe4000f8e003f */
[----:B------:R-:W-:-:S02]  /*0590*/  UIMAD UR14, UR21, UR15, UR5 ;  /* 0x0000000f150e72a4 */ /* 0x000fc4000f8e0205 */
[----:B------:R-:W-:Y:S01]  /*05a0*/  UIMAD UR15, UR20, UR18, URZ ;  /* 0x00000012140f72a4 */ /* 0x000fe2000f8e023f */
[----:B------:R-:W-:Y:S01]  /*05b0*/  UMOV UR5, URZ ;  /* 0x0000003f00057c82 */ /* 0x000fe20008000000 */
[----:B------:R-:W-:-:S03]  /*05c0*/  UIADD3 UR11, UR11, UR14, URZ ;  /* 0x0000000e0b0b7290 */ /* 0x000fc6000fffe03f */
[----:B------:R-:W-:Y:S01]  /*05d0*/  @P2 IADD3 R145, R145, 0x1, RZ ;  /* 0x0000000191912810 */ /* 0x000fe20007ffe0ff */
[----:B------:R-:W-:Y:S01]  /*05e0*/  UIMAD UR15, UR21, UR19, UR15 ;  /* 0x00000013150f72a4 */ /* 0x000fe2000f8e020f */
[----:B------:R-:W3:Y:S01]  /*05f0*/  @P1 LDC R23, c[0x0][0x214] ;  /* 0x00008500ff171b82 */ /* 0x000ee20000000800 */
[----:B--2---:R-:W-:Y:S02]  /*0600*/  @P0 R2UR UR5, R4 ;  /* 0x00000000040502ca */ /* 0x004fe400000e0000 */
[----:B------:R-:W-:Y:S01]  /*0610*/  @!P5 IMAD.MOV R145, RZ, RZ, -R145 ;  /* 0x000000ffff91d224 */ /* 0x000fe200078e0a91 */
[----:B------:R-:W-:Y:S01]  /*0620*/  @!P3 LOP3.LUT R145, RZ, R11, RZ, 0x33, !PT ;  /* 0x0000000bff91b212 */ /* 0x000fe200078e33ff */
[C---:B------:R-:W-:Y:S01]  /*0630*/  IMAD.WIDE.U32 R4, R134.reuse, R22, UR8 ;  /* 0x0000000886047e25 */ /* 0x040fe2000f8e0016 */
[----:B------:R-:W-:Y:S02]  /*0640*/  UIADD3 UR13, UR13, UR15, URZ ;  /* 0x0000000f0d0d7290 */ /* 0x000fe4000fffe03f */
[----:B------:R-:W2:Y:S01]  /*0650*/  @P1 LDC R29, c[0x0][0x21c] ;  /* 0x00008700ff1d1b82 */ /* 0x000ea20000000800 */
[----:B------:R-:W-:Y:S01]  /*0660*/  SHF.R.S32.HI R15, RZ, 0x1f, R145 ;  /* 0x0000001fff0f7819 */ /* 0x000fe20000011491 */
[----:B------:R-:W-:Y:S01]  /*0670*/  IMAD.WIDE.U32 R6, R134, R24, UR10 ;  /* 0x0000000a86067e25 */ /* 0x000fe2000f8e0018 */
[----:B-1----:R-:W-:-:S03]  /*0680*/  LEA R9, R25, 0xfffffc00, 0xa ;  /* 0xfffffc0019097811 */ /* 0x002fc600078e50ff */
[----:B------:R-:W-:Y:S01]  /*0690*/  IMAD R0, R15, R26, RZ ;  /* 0x0000001a0f007224 */ /* 0x000fe200078e02ff */
[----:B------:R-:W-:Y:S01]  /*06a0*/  SHF.R.S32.HI R11, RZ, 0x1f, R9 ;  /* 0x0000001fff0b7819 */ /* 0x000fe20000011409 */
[----:B------:R-:W1:Y:S01]  /*06b0*/  @P1 LDC.64 R20, c[0x0][0x310] ;  /* 0x0000c400ff141b82 */ /* 0x000e620000000a00 */
[----:B------:R-:W-:Y:S01]  /*06c0*/  IADD3 R13, P0, R9, R2, RZ ;  /* 0x00000002090d7210 */ /* 0x000fe20007f1e0ff */
[----:B------:R-:W-:-:S03]  /*06d0*/  IMAD R15, R145, R27, R0 ;  /* 0x0000001b910f7224 */ /* 0x000fc600078e0200 */
[----:B------:R-:W-:Y:S01]  /*06e0*/  IADD3.X R14, R11, R3, R14, P0, !PT ;  /* 0x000000030b0e7210 */ /* 0x000fe200007fe40e */
[----:B------:R-:W-:Y:S01]  /*06f0*/  IMAD.WIDE.U32 R2, R145, R26, UR12 ;  /* 0x0000000c91027e25 */ /* 0x000fe2000f8e001a */
[C---:B------:R-:W-:Y:S02]  /*0700*/  IADD3 R8, P0, R9.reuse, R4, RZ ;  /* 0x0000000409087210 */ /* 0x040fe40007f1e0ff */
[----:B------:R-:W-:Y:S01]  /*0710*/  IADD3 R4, P2, R9, R6, RZ ;  /* 0x0000000609047210 */ /* 0x000fe20007f5e0ff */
[----:B---3--:R-:W-:Y:S01]  /*0720*/  @P1 IMAD R0, R23, UR21, R134 ;  /* 0x0000001517001c24 */ /* 0x008fe2000f8e0286 */
[----:B------:R-:W-:Y:S02]  /*0730*/  IADD3.X R10, R11, R5, R10, P0, !PT ;  /* 0x000000050b0a7210 */ /* 0x000fe400007fe40a */
[----:B------:R-:W-:Y:S01]  /*0740*/  ISETP.GE.AND P0, PT, R25, 0x1, PT ;  /* 0x000000011900780c */ /* 0x000fe20003f06270 */
[----:B------:R-:W-:Y:S01]  /*0750*/  @P1 IMAD R0, R0, R25, RZ ;  /* 0x0000001900001224 */ /* 0x000fe200078e02ff */
[----:B------:R-:W-:-:S02]  /*0760*/  IADD3 R9, P3, R9, R2, RZ ;  /* 0x0000000209097210 */ /* 0x000fc40007f7e0ff */
[----:B------:R-:W-:Y:S02]  /*0770*/  IADD3.X R6, R11, R7, R12, P2, !PT ;  /* 0x000000070b067210 */ /* 0x000fe400017fe40c */
[----:B------:R-:W-:Y:S01]  /*0780*/  IADD3 R2, R3, R15, RZ ;  /* 0x0000000f03027210 */ /* 0x000fe20007ffe0ff */
[----:B--2---:R-:W-:Y:S01]  /*0790*/  @P1 IMAD R3, R0, R29, RZ ;  /* 0x0000001d00031224 */ /* 0x004fe200078e02ff */
[----:B------:R-:W-:Y:S02]  /*07a0*/  LEA R12, P2, R13, R30, 0x1 ;  /* 0x0000001e0d0c7211 */ /* 0x000fe400078408ff */
[----:B------:R-:W-:Y:S01]  /*07b0*/  IADD3.X R2, R11, R2, RZ, P3, !PT ;  /* 0x000000020b027210 */ /* 0x000fe20001ffe4ff */
[----:B-1----:R-:W-:Y:S01]  /*07c0*/  @P1 IMAD.WIDE R20, R3, 0x8, R20 ;  /* 0x0000000803141825 */ /* 0x002fe200078e0214 */
[----:B------:R-:W-:Y:S02]  /*07d0*/  LEA.HI.X R11, R13, R31, R14, 0x1, P2 ;  /* 0x0000001f0d0b7211 */ /* 0x000fe400010f0c0e */
[----:B------:R-:W-:-:S02]  /*07e0*/  @!P1 CS2R R20, SRZ ;  /* 0x0000000000149805 */ /* 0x000fc4000001ff00 */
[----:B------:R-:W-:Y:S02]  /*07f0*/  LEA R5, P2, R8, R32, 0x1 ;  /* 0x0000002008057211 */ /* 0x000fe400078408ff */
[----:B0-----:R-:W-:Y:S02]  /*0800*/  LEA R0, P3, R4, R34, 0x1 ;  /* 0x0000002204007211 */ /* 0x001fe400078608ff */
[C---:B----4-:R-:W-:Y:S02]  /*0810*/  LEA R137, P4, R9.reuse, R132, 0x1 ;  /* 0x0000008409897211 */ /* 0x050fe400078808ff */
[----:B------:R-:W-:Y:S02]  /*0820*/  LEA.HI.X R7, R8, R33, R10, 0x1, P2 ;  /* 0x0000002108077211 */ /* 0x000fe400010f0c0a */
[----:B------:R-:W-:Y:S02]  /*0830*/  LEA.HI.X R3, R4, R35, R6, 0x1, P3 ;  /* 0x0000002304037211 */ /* 0x000fe400018f0c06 */
        /* <DEDUP_REMOVED lines=25> */
.L_x_4374:
[----:B0-----:R-:W0:Y:S01]  /*09d0*/  LDC R95, c[0x0][0x224] ;  /* 0x00008900ff5f7b82 */ /* 0x001e220000000800 */
[----:B------:R-:W-:Y:S01]  /*09e0*/  ULDC UR9, c[0x0][0x218] ;  /* 0x0000860000097ab9 */ /* 0x000fe20000000800 */
[C---:B------:R-:W-:Y:S01]  /*09f0*/  LOP3.LUT R164, R14.reuse, 0x20, RZ, 0xfc, !PT ;  /* 0x000000200ea47812 */ /* 0x040fe200078efcff */
[----:B------:R-:W-:Y:S01]  /*0a00*/  ULDC.64 UR10, c[0x0][0x2a8] ;  /* 0x0000aa00000a7ab9 */ /* 0x000fe20000000a00 */
[C---:B-1----:R-:W-:Y:S01]  /*0a10*/  LEA R2, P3, R14.reuse, UR28, 0x1 ;  /* 0x0000001c0e027c11 */ /* 0x042fe2000f8608ff */
        /* <DEDUP_REMOVED lines=31> */
[----:B------:R-:W2:Y:S01]  /*0c10*/  @!P2 LDG.E.U16 R5, desc[UR16][R2.64] ;  /* 0x000000100205a981 */ /* 0x000ea2000c1e1500 */
[----:B------:R-:W-:-:S02]  /*0c20*/  ISETP.GE.AND P2, PT, R152, R129, PT ;  /* 0x000000819800720c */ /* 0x000fc40003f46270 */
[----:B------:R-:W-:Y:S01]  /*0c30*/  PRMT R13, RZ, 0x7610, R13 ;  /* 0x00007610ff0d7816 */ /* 0x000fe2000000000d */
[----:B------:R-:W3:Y:S01]  /*0c40*/  @!P1 LDG.E.U16 R0, desc[UR16][R2.64+0x40] ;  /* 0x0000401002009981 */ /* 0x000ee2000c1e1500 */
        /* <DEDUP_REMOVED lines=93> */
[----:B---3--:R1:W-:Y:S04]  /*1220*/  STS.U16 [R127+0x40], R0 ;  /* 0x000040007f007388 */ /* 0x0083e80000000400 */
        /* <DEDUP_REMOVED lines=77> */
[-C--:B------:R-:W-:Y:S02]  /*1700*/  ISETP.GE.AND P5, PT, R164, R129.reuse, PT ;  /* 0x00000081a400720c */ /* 0x080fe40003fa6270 */
[----:B0-----:R-:W-:Y:S02]  /*1710*/  LEA R2, P0, R14, UR32, 0x1 ;  /* 0x000000200e027c11 */ /* 0x001fe4000f8008ff */
[-C--:B------:R-:W-:Y:S02]  /*1720*/  ISETP.GE.AND P6, PT, R162, R129.reuse, PT ;  /* 0x00000081a200720c */ /* 0x080fe40003fc6270 */
[----:B------:R-:W-:Y:S02]  /*1730*/  LEA.HI.X R3, R14, UR33, R15, 0x1, P0 ;  /* 0x000000210e037c11 */ /* 0x000fe400080f0c0f */
        /* <DEDUP_REMOVED lines=19> */
[----:B------:R-:W-:Y:S04]  /*1870*/  STS.U16 [R122+0x180], R11 ;  /* 0x0001800b7a007388 */ /* 0x000fe80000000400 */
[----:B------:R-:W-:Y:S04]  /*1880*/  STS.U16 [R121+0x1c0], R10 ;  /* 0x0001c00a79007388 */ /* 0x000fe80000000400 */
[----:B------:R4:W-:Y:S04]  /*1890*/  STS.U16 [R120+0x200], R13 ;  /* 0x0002000d78007388 */ /* 0x0009e80000000400 */
        /* <DEDUP_REMOVED lines=42> */
[----:B------:R-:W-:-:S02]  /*1b40*/  ISETP.GE.AND P6, PT, R148, R129, PT ;  /* 0x000000819400720c */ /* 0x000fc40003fc6270 */
[-C--:B------:R-:W-:Y:S01]  /*1b50*/  ISETP.GE.AND P1, PT, R144, R129.reuse, PT ;  /* 0x000000819000720c */ /* 0x080fe20003f26270 */
[----:B------:R-:W4:Y:S04]  /*1b60*/  @!P4 LDG.E.U16 R36, desc[UR16][R2.64+0x1c0] ;  /* 0x0001c0100224c981 */ /* 0x000f28000c1e1500 */
[----:B------:R-:W4:Y:S04]  /*1b70*/  @!P5 LDG.E.U16 R35, desc[UR16][R2.64+0x200] ;  /* 0x000200100223d981 */ /* 0x000f28000c1e1500 */
[----:B------:R-:W4:Y:S01]  /*1b80*/  @!P0 LDG.E.U16 R37, desc[UR16][R2.64+0x280] ;  /* 0x0002801002258981 */ /* 0x000f22000c1e1500 */
[----:B------:R-:W-:-:S02]  /*1b90*/  ISETP.GE.AND P0, PT, R140, R129, PT ;  /* 0x000000818c00720c */ /* 0x000fc40003f06270 */
        /* <DEDUP_REMOVED lines=27> */
[----:B--2---:R-:W-:Y:S04]  /*1d50*/  STS.U16 [R128], R5 ;  /* 0x0000000580007388 */ /* 0x004fe80000000400 */
[----:B---3--:R0:W-:Y:S04]  /*1d60*/  STS.U16 [R127+0x40], R4 ;  /* 0x000040047f007388 */ /* 0x0081e80000000400 */
[----:B-----5:R2:W-:Y:S04]  /*1d70*/  STS.U16 [R126+0x80], R7 ;  /* 0x000080077e007388 */ /* 0x0205e80000000400 */
[----:B----4-:R-:W-:Y:S04]  /*1d80*/  STS.U16 [R125+0xc0], R6 ;  /* 0x0000c0067d007388 */ /* 0x010fe80000000400 */
[----:B------:R-:W-:Y:S04]  /*1d90*/  STS.U16 [R124+0x100], R9 ;  /* 0x000100097c007388 */ /* 0x000fe80000000400 */
[----:B------:R-:W-:Y:S04]  /*1da0*/  STS.U16 [R123+0x140], R8 ;  /* 0x000140087b007388 */ /* 0x000fe80000000400 */
[----:B------:R3:W-:Y:S01]  /*1db0*/  STS.U16 [R122+0x180], R13 ;  /* 0x0001800d7a007388 */ /* 0x0007e20000000400 */
[----:B0-----:R-:W-:-:S04]  /*1dc0*/  IMAD.WIDE.U32 R4, R134, UR10, R2 ;  /* 0x0000000a86047c25 */ /* 0x001fc8000f8e0002 */
[----:B--2---:R-:W-:Y:S01]  /*1dd0*/  IMAD R7, R96, UR10, RZ ;  /* 0x0000000a60077c24 */ /* 0x004fe2000f8e02ff */
[--C-:B---3--:R-:W-:Y:S01]  /*1de0*/  SHF.R.S32.HI R13, RZ, 0x1f, R12.reuse ;  /* 0x0000001fff0d7819 */ /* 0x108fe2000001140c */
[----:B------:R-:W-:Y:S02]  /*1df0*/  STS.U16 [R121+0x1c0], R36 ;  /* 0x0001c02479007388 */ /* 0x000fe40000000400 */
[----:B------:R-:W-:Y:S02]  /*1e00*/  @!P0 IMAD.WIDE.U32 R2, R48, UR21, R12 ;  /* 0x0000001530028c25 */ /* 0x000fe4000f8e000c */
[----:B------:R0:W-:Y:S02]  /*1e10*/  STS.U16 [R120+0x200], R35 ;  /* 0x0002002378007388 */ /* 0x0001e40000000400 */
[----:B------:R-:W-:Y:S01]  /*1e20*/  IMAD R45, R134, UR11, R7 ;  /* 0x0000000b862d7c24 */ /* 0x000fe2000f8e0207 */
[----:B------:R-:W-:Y:S02]  /*1e30*/  @!P0 IADD3 R3, R43, R3, RZ ;  /* 0x000000032b038210 */ /* 0x000fe40007ffe0ff */
[----:B------:R-:W-:-:S02]  /*1e40*/  @!P0 MOV R8, R12 ;  /* 0x0000000c00088202 */ /* 0x000fc40000000f00 */
[----:B0-----:R-:W-:Y:S01]  /*1e50*/  IADD3 R35, P1, R95, R4, RZ ;  /* 0x000000045f237210 */ /* 0x001fe20007f3e0ff */
[----:B-1----:R-:W-:Y:S01]  /*1e60*/  IMAD R4, R46, UR20, RZ ;  /* 0x000000142e047c24 */ /* 0x002fe2000f8e02ff */
[----:B------:R-:W-:Y:S02]  /*1e70*/  @!P0 MOV R9, R13 ;  /* 0x0000000d00098202 */ /* 0x000fe40000000f00 */
[----:B------:R-:W-:Y:S01]  /*1e80*/  IADD3.X R36, R93, R45, R5, P1, !PT ;  /* 0x0000002d5d247210 */ /* 0x000fe20000ffe405 */
[----:B------:R-:W-:Y:S02]  /*1e90*/  IMAD R43, R47, UR21, R4 ;  /* 0x000000152f2b7c24 */ /* 0x000fe4000f8e0204 */
[----:B------:R-:W-:Y:S01]  /*1ea0*/  @!P0 IMAD.WIDE.U32 R4, R134, UR10, R2 ;  /* 0x0000000a86048c25 */ /* 0x000fe2000f8e0002 */
[----:B------:R-:W-:Y:S01]  /*1eb0*/  LEA R2, P1, R14, UR12, 0x1 ;  /* 0x0000000c0e027c11 */ /* 0x000fe2000f8208ff */
[----:B------:R-:W-:Y:S01]  /*1ec0*/  STS.U16 [R119+0x240], R38 ;  /* 0x0002402677007388 */ /* 0x000fe20000000400 */
[----:B------:R-:W-:Y:S01]  /*1ed0*/  ULDC.64 UR10, c[0x0][0x2b8] ;  /* 0x0000ae00000a7ab9 */ /* 0x000fe20000000a00 */
[----:B------:R-:W-:Y:S01]  /*1ee0*/  @!P0 IMAD.WIDE.U32 R8, R46, UR21, R8 ;  /* 0x000000152e088c25 */ /* 0x000fe2000f8e0008 */
[----:B------:R-:W-:-:S03]  /*1ef0*/  LEA.HI.X R3, R14, UR13, R15, 0x1, P1 ;  /* 0x0000000d0e037c11 */ /* 0x000fc600088f0c0f */
[----:B------:R-:W-:Y:S01]  /*1f00*/  IMAD.WIDE.U32 R6, R46, UR21, RZ ;  /* 0x000000152e067c25 */ /* 0x000fe2000f8e00ff */
[----:B------:R-:W-:Y:S01]  /*1f10*/  LEA R2, P2, R35, R2, 0x1 ;  /* 0x0000000223027211 */ /* 0x000fe200078408ff */
[----:B------:R0:W-:Y:S01]  /*1f20*/  STS.U16 [R118+0x280], R37 ;  /* 0x0002802576007388 */ /* 0x0001e20000000400 */
[----:B------:R-:W-:Y:S02]  /*1f30*/  @!P0 IADD3 R9, R43, R9, RZ ;  /* 0x000000092b098210 */ /* 0x000fe40007ffe0ff */
[----:B------:R-:W-:Y:S01]  /*1f40*/  IADD3 R7, R7, R43, RZ ;  /* 0x0000002b07077210 */ /* 0x000fe20007ffe0ff */
[----:B------:R1:W-:Y:S01]  /*1f50*/  STS.U16 [R117+0x2c0], R40 ;  /* 0x0002c02875007388 */ /* 0x0003e20000000400 */
[----:B------:R-:W-:Y:S01]  /*1f60*/  LEA.HI.X R3, R35, R3, R36, 0x1, P2 ;  /* 0x0000000323037211 */ /* 0x000fe200010f0c24 */
[----:B------:R-:W-:Y:S01]  /*1f70*/  IMAD R35, R96, UR10, RZ ;  /* 0x0000000a60237c24 */ /* 0x000fe2000f8e02ff */
[----:B0-----:R-:W-:Y:S01]  /*1f80*/  @!P0 IADD3 R37, P1, R14, R4, RZ ;  /* 0x000000040e258210 */ /* 0x001fe20007f3e0ff */
[----:B------:R-:W-:-:S03]  /*1f90*/  IMAD.WIDE.U32 R6, R134, UR10, R6 ;  /* 0x0000000a86067c25 */ /* 0x000fc6000f8e0006 */
[----:B-1----:R-:W-:Y:S01]  /*1fa0*/  @!P0 IADD3.X R40, R15, R5, R45, P1, !PT ;  /* 0x000000050f288210 */ /* 0x002fe20000ffe42d */
[C---:B------:R-:W-:Y:S01]  /*1fb0*/  @!P0 IMAD.WIDE.U32 R4, R134.reuse, UR10, R8 ;  /* 0x0000000a86048c25 */ /* 0x040fe2000f8e0008 */
[C---:B------:R-:W-:Y:S01]  /*1fc0*/  @!P0 LEA R36, P1, R37.reuse, UR12, 0x1 ;  /* 0x0000000c25248c11 */ /* 0x040fe2000f8208ff */
[----:B------:R0:W-:Y:S02]  /*1fd0*/  STS.U16 [R116+0x300], R39 ;  /* 0x0003002774007388 */ /* 0x0001e40000000400 */
[----:B------:R-:W-:Y:S01]  /*1fe0*/  IMAD R35, R134, UR11, R35 ;  /* 0x0000000b86237c24 */ /* 0x000fe2000f8e0223 */
[----:B------:R-:W-:Y:S01]  /*1ff0*/  ULDC.64 UR10, c[0x0][0x308] ;  /* 0x0000c200000a7ab9 */ /* 0x000fe20000000a00 */
[----:B------:R-:W-:Y:S02]  /*2000*/  @!P0 LEA.HI.X R37, R37, UR13, R40, 0x1, P1 ;  /* 0x0000000d25258c11 */ /* 0x000fe400088f0c28 */
[----:B------:R-:W-:Y:S01]  /*2010*/  LEA R9, P1, R14, UR10, 0x1 ;  /* 0x0000000a0e097c11 */ /* 0x000fe2000f8208ff */
[----:B------:R1:W-:Y:S01]  /*2020*/  STS.U16 [R115+0x340], R42 ;  /* 0x0003402a73007388 */ /* 0x0003e20000000400 */
[----:B------:R-:W-:-:S02]  /*2030*/  IADD3 R38, P3, R95, R6, RZ ;  /* 0x000000065f267210 */ /* 0x000fc40007f7e0ff */
[----:B0-----:R-:W-:Y:S01]  /*2040*/  @!P0 IADD3 R39, P2, R14, R4, RZ ;  /* 0x000000040e278210 */ /* 0x001fe20007f5e0ff */
[----:B------:R0:W-:Y:S03]  /*2050*/  STS.U16 [R114+0x380], R41 ;  /* 0x0003802972007388 */ /* 0x0001e60000000400 */
[----:B------:R-:W-:Y:S01]  /*2060*/  @!P0 IADD3.X R40, R15, R5, R35, P2, !PT ;  /* 0x000000050f288210 */ /* 0x000fe200017fe423 */
[----:B------:R-:W-:Y:S01]  /*2070*/  STS.U16 [R113+0x3c0], R44 ;  /* 0x0003c02c71007388 */ /* 0x000fe20000000400 */
[----:B------:R-:W-:Y:S01]  /*2080*/  LEA R6, P2, R38, R9, 0x1 ;  /* 0x0000000926067211 */ /* 0x000fe200078408ff */
        /* <DEDUP_REMOVED lines=63> */
[----:B------:R-:W-:Y:S02]  /*2480*/  ISETP.GE.AND P1, PT, R164, R129, PT ;  /* 0x00000081a400720c */ /* 0x000fe40003f26270 */
        /* <DEDUP_REMOVED lines=21> */
[----:B------:R-:W-:Y:S04]  /*25e0*/  STS.U16 [R116+0x300], R47 ;  /* 0x0003002f74007388 */ /* 0x000fe80000000400 */
[----:B------:R-:W-:Y:S04]  /*25f0*/  STS.U16 [R115+0x340], R58 ;  /* 0x0003403a73007388 */ /* 0x000fe80000000400 */
[----:B------:R-:W-:Y:S04]  /*2600*/  STS.U16 [R114+0x380], R49 ;  /* 0x0003803172007388 */ /* 0x000fe80000000400 */
[----:B------:R-:W-:Y:S01]  /*2610*/  STS.U16 [R113+0x3c0], R60 ;  /* 0x0003c03c71007388 */ /* 0x000fe20000000400 */
[----:B------:R-:W-:-:S03]  /*2620*/  NOP ;  /* 0x0000000000007918 */ /* 0x000fc60000000000 */
[----:B------:R-:W3:Y:S04]  /*2630*/  LDS.U16 R41, [R112] ;  /* 0x0000000070297984 */ /* 0x000ee80000000400 */
[----:B------:R-:W-:Y:S04]  /*2640*/  LDS.U16 R39, [R112+0x2] ;  /* 0x0000020070277984 */ /* 0x000fe80000000400 */
[----:B------:R-:W4:Y:S04]  /*2650*/  LDS.U16 R40, [R112+0x4] ;  /* 0x0000040070287984 */ /* 0x000f280000000400 */
[----:B------:R-:W5:Y:S04]  /*2660*/  LDS.U16 R42, [R112+0x6] ;  /* 0x00000600702a7984 */ /* 0x000f680000000400 */
[----:B------:R-:W5:Y:S04]  /*2670*/  LDS.U16 R43, [R112+0x8] ;  /* 0x00000800702b7984 */ /* 0x000f680000000400 */
[----:B------:R-:W5:Y:S04]  /*2680*/  LDS.U16 R45, [R112+0xa] ;  /* 0x00000a00702d7984 */ /* 0x000f680000000400 */
[----:B------:R-:W5:Y:S04]  /*2690*/  LDS.U16 R47, [R112+0xc] ;  /* 0x00000c00702f7984 */ /* 0x000f680000000400 */
[----:B------:R-:W-:Y:S04]  /*26a0*/  LDS.U16 R49, [R112+0xe] ;  /* 0x00000e0070317984 */ /* 0x000fe80000000400 */
[----:B------:R-:W-:Y:S04]  /*26b0*/  LDS.U16 R51, [R112+0x10] ;  /* 0x0000100070337984 */ /* 0x000fe80000000400 */
[----:B------:R-:W-:Y:S04]  /*26c0*/  LDS.U16 R52, [R112+0x12] ;  /* 0x0000120070347984 */ /* 0x000fe80000000400 */
[----:B------:R-:W5:Y:S04]  /*26d0*/  LDS.U16 R54, [R112+0x14] ;  /* 0x0000140070367984 */ /* 0x000f680000000400 */
[----:B------:R-:W-:Y:S04]  /*26e0*/  LDS.U16 R55, [R112+0x16] ;  /* 0x0000160070377984 */ /* 0x000fe80000000400 */
[----:B------:R-:W-:Y:S04]  /*26f0*/  LDS.U16 R58, [R112+0x18] ;  /* 0x00001800703a7984 */ /* 0x000fe80000000400 */
[----:B------:R-:W-:Y:S04]  /*2700*/  LDS.U16 R60, [R112+0x1a] ;  /* 0x00001a00703c7984 */ /* 0x000fe80000000400 */
[----:B------:R-:W-:Y:S04]  /*2710*/  LDS.U16 R61, [R112+0x1c] ;  /* 0x00001c00703d7984 */ /* 0x000fe80000000400 */
[----:B------:R-:W5:Y:S01]  /*2720*/  LDS.U16 R63, [R112+0x1e] ;  /* 0x00001e00703f7984 */ /* 0x000f620000000400 */
[----:B------:R-:W-:Y:S01]  /*2730*/  BAR.SYNC.DEFER_BLOCKING 0x0 ;  /* 0x0000000000007b1d */ /* 0x000fe20000010000 */
[----:B0-----:R-:W-:-:S02]  /*2740*/  PRMT R35, RZ, 0x7610, R35 ;  /* 0x00007610ff237816 */ /* 0x001fc40000000023 */
[----:B-1----:R-:W-:-:S03]  /*2750*/  PRMT R36, RZ, 0x7610, R36 ;  /* 0x00007610ff247816 */ /* 0x002fc60000000024 */
[----:B------:R0:W5:Y:S01]  /*2760*/  @!P0 LDG.E.U16 R3, desc[UR16][R4.64] ;  /* 0x0000001004038981 */ /* 0x000162000c1e1500 */
[----:B------:R-:W-:-:S03]  /*2770*/  ISETP.GE.AND P0, PT, R162, R129, PT ;  /* 0x00000081a200720c */ /* 0x000fc60003f06270 */
[----:B------:R-:W5:Y:S01]  /*2780*/  @!P1 LDG.E.U16 R2, desc[UR16][R6.64+-0x7c0] ;  /* 0xfff8401006029981 */ /* 0x000f62000c1e1500 */
[----:B------:R-:W-:Y:S02]  /*2790*/  ISETP.GE.AND P1, PT, R160, R129, PT ;  /* 0x00000081a000720c */ /* 0x000fe40003f26270 */
[----:B--2---:R-:W-:Y:S01]  /*27a0*/  PRMT R37, RZ, 0x7610, R37 ;  /* 0x00007610ff257816 */ /* 0x004fe20000000025 */
[----:B------:R-:W2:Y:S01]  /*27b0*/  @!P2 LDG.E.U16 R76, desc[UR16][R6.64+-0x540] ;  /* 0xfffac010064ca981 */ /* 0x000ea2000c1e1500 */
[----:B------:R-:W-:-:S03]  /*27c0*/  PRMT R38, RZ, 0x7610, R38 ;  /* 0x00007610ff267816 */ /* 0x000fc60000000026 */
        /* <DEDUP_REMOVED lines=25> */
[----:B------:R-:W-:Y:S01]  /*2960*/  FMUL.FTZ R74, R41, -1.4426950216293334961 ;  /* 0xbfb8aa3b294a7820 */ /* 0x000fe20000410000 */
[----:B------:R-:W-:Y:S02]  /*2970*/  HADD2.F32 R39, -RZ, R39.H0_H0 ;  /* 0x20000027ff277230 */ /* 0x000fe40000004100 */
[----:B------:R-:W-:-:S03]  /*2980*/  FMUL.FTZ R77, R40, -1.4426950216293334961 ;  /* 0xbfb8aa3b284d7820 */ /* 0x000fc60000410000 */
[----:B------:R-:W1:Y:S01]  /*2990*/  MUFU.EX2 R74, R74 ;  /* 0x0000004a004a7308 */ /* 0x000e620000000800 */
[----:B------:R-:W-:Y:S01]  /*29a0*/  FMUL.FTZ R75, R39, -1.4426950216293334961 ;  /* 0xbfb8aa3b274b7820 */ /* 0x000fe20000410000 */
[----:B-----5:R-:W-:-:S06]  /*29b0*/  HADD2.F32 R42, -RZ, R42.H0_H0 ;  /* 0x2000002aff2a7230 */ /* 0x020fcc0000004100 */
[----:B------:R-:W-:Y:S01]  /*29c0*/  MUFU.EX2 R77, R77 ;  /* 0x0000004d004d7308 */ /* 0x000fe20000000800 */
[----:B------:R-:W-:Y:S02]  /*29d0*/  HADD2.F32 R43, -RZ, R43.H0_H0 ;  /* 0x2000002bff2b7230 */ /* 0x000fe40000004100 */
[----:B0-----:R-:W-:-:S05]  /*29e0*/  FMUL.FTZ R6, R42, -1.4426950216293334961 ;  /* 0xbfb8aa3b2a067820 */ /* 0x001fca0000410000 */
[----:B------:R-:W-:Y:S01]  /*29f0*/  MUFU.EX2 R75, R75 ;  /* 0x0000004b004b7308 */ /* 0x000fe20000000800 */
[----:B------:R-:W-:Y:S01]  /*2a00*/  FMUL.FTZ R7, R43, -1.4426950216293334961 ;  /* 0xbfb8aa3b2b077820 */ /* 0x000fe20000410000 */
[----:B-1----:R-:W-:-:S06]  /*2a10*/  FADD.FTZ R74, R74, 1 ;  /* 0x3f8000004a4a7421 */ /* 0x002fcc0000010000 */
[----:B------:R-:W0:Y:S08]  /*2a20*/  MUFU.EX2 R6, R6 ;  /* 0x0000000600067308 */ /* 0x000e300000000800 */
[----:B------:R-:W1:Y:S01]  /*2a30*/  MUFU.EX2 R7, R7 ;  /* 0x0000000700077308 */ /* 0x000e620000000800 */
[----:B------:R-:W-:-:S07]  /*2a40*/  HADD2.F32 R45, -RZ, R45.H0_H0 ;  /* 0x2000002dff2d7230 */ /* 0x000fce0000004100 */
[----:B------:R-:W-:Y:S01]  /*2a50*/  MUFU.RCP R74, R74 ;  /* 0x0000004a004a7308 */ /* 0x000fe20000001000 */
[----:B------:R-:W-:Y:S02]  /*2a60*/  HADD2.F32 R47, -RZ, R47.H0_H0 ;  /* 0x2000002fff2f7230 */ /* 0x000fe40000004100 */
[----:B------:R-:W-:Y:S01]  /*2a70*/  FMUL.FTZ R79, R45, -1.4426950216293334961 ;  /* 0xbfb8aa3b2d4f7820 */ /* 0x000fe20000410000 */
[----:B------:R-:W-:Y:S02]  /*2a80*/  HADD2.F32 R54, -RZ, R54.H0_H0 ;  /* 0x20000036ff367230 */ /* 0x000fe40000004100 */
[----:B------:R-:W-:Y:S02]  /*2a90*/  HADD2.F32 R44, -RZ, R44.H0_H0 ;  /* 0x2000002cff2c7230 */ /* 0x000fe40000004100 */
[----:B------:R-:W-:Y:S01]  /*2aa0*/  FMUL.FTZ R81, R47, -1.4426950216293334961 ;  /* 0xbfb8aa3b2f517820 */ /* 0x000fe20000410000 */
[----:B------:R-:W-:Y:S02]  /*2ab0*/  HADD2.F32 R52, -RZ, R52.H0_H0 ;  /* 0x20000034ff347230 */ /* 0x000fe40000004100 */
[----:B0-----:R-:W-:Y:S01]  /*2ac0*/  FADD.FTZ R6, R6, 1 ;  /* 0x3f80000006067421 */ /* 0x001fe20000010000 */
[----:B------:R-:W-:Y:S01]  /*2ad0*/  FMUL.FTZ R86, R54, -1.4426950216293334961 ;  /* 0xbfb8aa3b36567820 */ /* 0x000fe20000410000 */
[----:B------:R-:W-:-:S02]  /*2ae0*/  HADD2.F32 R63, -RZ, R63.H0_H0 ;  /* 0x2000003fff3f7230 */ /* 0x000fc40000004100 */
[----:B-1----:R-:W-:Y:S01]  /*2af0*/  FADD.FTZ R7, R7, 1 ;  /* 0x3f80000007077421 */ /* 0x002fe20000010000 */
[----:B------:R-:W-:Y:S01]  /*2b00*/  MUFU.EX2 R79, R79 ;  /* 0x0000004f004f7308 */ /* 0x000fe20000000800 */
[----:B------:R-:W-:Y:S02]  /*2b10*/  HADD2.F32 R49, -RZ, R49.H0_H0 ;  /* 0x20000031ff317230 */ /* 0x000fe40000004100 */
[----:B------:R-:W-:Y:S01]  /*2b20*/  FMUL.FTZ R84, R52, -1.4426950216293334961 ;  /* 0xbfb8aa3b34547820 */ /* 0x000fe20000410000 */
[----:B------:R-:W-:Y:S02]  /*2b30*/  HADD2.F32 R51, -RZ, R51.H0_H0 ;  /* 0x20000033ff337230 */ /* 0x000fe40000004100 */
[----:B------:R-:W-:Y:S02]  /*2b40*/  HADD2.F32 R55, -RZ, R55.H0_H0 ;  /* 0x20000037ff377230 */ /* 0x000fe40000004100 */
[----:B------:R0:W-:Y:S01]  /*2b50*/  MUFU.EX2 R87, R86 ;  /* 0x0000005600577308 */ /* 0x0001e20000000800 */
[----:B------:R-:W-:-:S02]  /*2b60*/  HADD2.F32 R57, -RZ, R57.H0_H0 ;  /* 0x20000039ff397230 */ /* 0x000fc40000004100 */
[----:B------:R-:W-:Y:S01]  /*2b70*/  FMUL.FTZ R82, R49, -1.4426950216293334961 ;  /* 0xbfb8aa3b31527820 */ /* 0x000fe20000410000 */
[----:B------:R-:W-:-:S04]  /*2b80*/  HADD2.F32 R56, -RZ, R56.H0_H0 ;  /* 0x20000038ff387230 */ /* 0x000fc80000004100 */
[----:B------:R-:W-:Y:S01]  /*2b90*/  MUFU.EX2 R81, R81 ;  /* 0x0000005100517308 */ /* 0x000fe20000000800 */
[----:B0-----:R-:W-:Y:S01]  /*2ba0*/  FMUL.FTZ R86, R63, -1.4426950216293334961 ;  /* 0xbfb8aa3b3f567820 */ /* 0x001fe20000410000 */
[----:B------:R-:W-:Y:S01]  /*2bb0*/  FMUL.FTZ R83, R51, -1.4426950216293334961 ;  /* 0xbfb8aa3b33537820 */ /* 0x000fe20000410000 */
[----:B------:R-:W-:Y:S01]  /*2bc0*/  FMUL.FTZ R88, R55, -1.4426950216293334961 ;  /* 0xbfb8aa3b37587820 */ /* 0x000fe20000410000 */
[----:B------:R-:W-:-:S04]  /*2bd0*/  HADD2.F32 R59, -RZ, R59.H0_H0 ;  /* 0x2000003bff3b7230 */ /* 0x000fc80000004100 */
[----:B------:R0:W-:Y:S01]  /*2be0*/  MUFU.EX2 R85, R84 ;  /* 0x0000005400557308 */ /* 0x0001e20000000800 */
[----:B------:R-:W-:Y:S02]  /*2bf0*/  HADD2.F32 R61, -RZ, R61.H0_H0 ;  /* 0x2000003dff3d7230 */ /* 0x000fe40000004100 */
[----:B------:R-:W-:-:S05]  /*2c00*/  HADD2.F32 R66, -RZ, R66.H0_H0 ;  /* 0x20000042ff427230 */ /* 0x000fca0000004100 */
[----:B------:R-:W1:Y:S01]  /*2c10*/  MUFU.EX2 R82, R82 ;  /* 0x0000005200527308 */ /* 0x000e620000000800 */
[----:B0-----:R-:W-:Y:S01]  /*2c20*/  FMUL.FTZ R84, R61, -1.4426950216293334961 ;  /* 0xbfb8aa3b3d547820 */ /* 0x001fe20000410000 */
[----:B------:R-:W-:-:S06]  /*2c30*/  HADD2.F32 R58, -RZ, R58.H0_H0 ;  /* 0x2000003aff3a7230 */ /* 0x000fcc0000004100 */
[----:B------:R-:W-:Y:S08]  /*2c40*/  MUFU.EX2 R89, R88 ;  /* 0x0000005800597308 */ /* 0x000ff00000000800 */
[----:B------:R-:W0:Y:S01]  /*2c50*/  MUFU.EX2 R83, R83 ;  /* 0x0000005300537308 */ /* 0x000e220000000800 */
[----:B------:R-:W-:Y:S01]  /*2c60*/  FMUL.FTZ R90, R58, -1.4426950216293334961 ;  /* 0xbfb8aa3b3a5a7820 */ /* 0x000fe20000410000 */
[----:B------:R-:W-:-:S06]  /*2c70*/  HADD2.F32 R60, -RZ, R60.H0_H0 ;  /* 0x2000003cff3c7230 */ /* 0x000fcc0000004100 */
[----:B------:R-:W-:Y:S01]  /*2c80*/  MUFU.EX2 R163, R84 ;  /* 0x0000005400a37308 */ /* 0x000fe20000000800 */
[----:B-1----:R-:W-:Y:S01]  /*2c90*/  FADD.FTZ R82, R82, 1 ;  /* 0x3f80000052527421 */ /* 0x002fe20000010000 */
[----:B------:R-:W-:-:S06]  /*2ca0*/  FMUL.FTZ R92, R60, -1.4426950216293334961 ;  /* 0xbfb8aa3b3c5c7820 */ /* 0x000fcc0000410000 */
[----:B------:R-:W-:Y:S01]  /*2cb0*/  MUFU.EX2 R91, R90 ;  /* 0x0000005a005b7308 */ /* 0x000fe20000000800 */
[----:B0-----:R-:W-:Y:S01]  /*2cc0*/  FADD.FTZ R83, R83, 1 ;  /* 0x3f80000053537421 */ /* 0x001fe20000010000 */
        /* <DEDUP_REMOVED lines=20> */
[----:B------:R-:W5:Y:S04]  /*2e10*/  LDS.U16 R38, [R112+0x6] ;  /* 0x0000060070267984 */ /* 0x000f680000000400 */
[----:B------:R-:W5:Y:S01]  /*2e20*/  LDS.U16 R147, [R112+0x8] ;  /* 0x0000080070937984 */ /* 0x000f620000000400 */
[----:B0-----:R-:W-:Y:S01]  /*2e30*/  FADD.FTZ R67, R77, 1 ;  /* 0x3f8000004d437421 */ /* 0x001fe20000010000 */
[----:B-1----:R-:W-:-:S02]  /*2e40*/  FADD.FTZ R70, R75, 1 ;  /* 0x3f8000004b467421 */ /* 0x002fc40000010000 */
[----:B------:R-:W0:Y:S03]  /*2e50*/  LDS.U16 R149, [R112+0xa] ;  /* 0x00000a0070957984 */ /* 0x000e260000000400 */
[----:B------:R-:W1:Y:S01]  /*2e60*/  MUFU.RCP R67, R67 ;  /* 0x0000004300437308 */ /* 0x000e620000001000 */
[----:B------:R-:W-:Y:S01]  /*2e70*/  FADD.FTZ R4, -R74, 1 ;  /* 0x3f8000004a047421 */ /* 0x000fe20000010100 */
[----:B------:R-:W0:Y:S04]  /*2e80*/  LDS.U16 R151, [R112+0xc] ;  /* 0x00000c0070977984 */ /* 0x000e280000000400 */
[----:B------:R-:W0:Y:S02]  /*2e90*/  LDS.U16 R153, [R112+0xe] ;  /* 0x00000e0070997984 */ /* 0x000e240000000400 */
[----:B------:R-:W5:Y:S02]  /*2ea0*/  MUFU.RCP R70, R70 ;  /* 0x0000004600467308 */ /* 0x000f640000001000 */
[----:B------:R-:W0:Y:S06]  /*2eb0*/  LDS.U16 R155, [R112+0x10] ;  /* 0x00001000709b7984 */ /* 0x000e2c0000000400 */
[----:B--2---:R-:W2:Y:S01]  /*2ec0*/  MUFU.RCP R69, R6 ;  /* 0x0000000600457308 */ /* 0x004ea20000001000 */
[----:B---3--:R-:W-:-:S02]  /*2ed0*/  HADD2.F32 R35, -RZ, R35.H0_H0 ;  /* 0x20000023ff237230 */ /* 0x008fc40000004100 */
[----:B------:R-:W-:-:S05]  /*2ee0*/  FFMA.FTZ R4, R41, R4, 1 ;  /* 0x3f80000029047423 */ /* 0x000fca0000010004 */
[----:B------:R-:W3:Y:S01]  /*2ef0*/  MUFU.RCP R76, R7 ;  /* 0x00000007004c7308 */ /* 0x000ee20000001000 */
[----:B------:R-:W-:Y:S01]  /*2f00*/  FMUL.FTZ R3, R44, R35 ;  /* 0x000000232c037220 */ /* 0x000fe20000410000 */
[----:B-1----:R-:W-:Y:S01]  /*2f10*/  FADD.FTZ R5, -R67, 1 ;  /* 0x3f80000043057421 */ /* 0x002fe20000010100 */
[----:B----4-:R-:W-:-:S05]  /*2f20*/  HADD2.F32 R36, -RZ, R36.H0_H0 ;  /* 0x20000024ff247230 */ /* 0x010fca0000004100 */
[----:B------:R1:W-:Y:S01]  /*2f30*/  MUFU.EX2 R2, R86 ;  /* 0x0000005600027308 */ /* 0x0003e20000000800 */
[----:B------:R-:W-:Y:S01]  /*2f40*/  FMUL.FTZ R3, R74, R3 ;  /* 0x000000034a037220 */ /* 0x000fe20000410000 */
[----:B-----5:R-:W-:Y:S02]  /*2f50*/  HADD2.F32 R37, -RZ, R37.H0_H0 ;  /* 0x20000025ff257230 */ /* 0x020fe40000004100 */
[----:B------:R-:W-:Y:S01]  /*2f60*/  FADD.FTZ R78, R79, 1 ;  /* 0x3f8000004f4e7421 */ /* 0x000fe20000010000 */
[----:B------:R-:W4:Y:S01]  /*2f70*/  LDS.U16 R157, [R112+0x12] ;  /* 0x00001200709d7984 */ /* 0x000f220000000400 */
[----:B------:R-:W-:Y:S01]  /*2f80*/  FMUL.FTZ R3, R3, R4 ;  /* 0x0000000403037220 */ /* 0x000fe20000410000 */
[----:B------:R-:W-:Y:S01]  /*2f90*/  FADD.FTZ R4, -R70, 1 ;  /* 0x3f80000046047421 */ /* 0x000fe20000010100 */
[----:B------:R-:W-:Y:S02]  /*2fa0*/  HADD2.F32 R38, -RZ, R38.H0_H0 ;  /* 0x20000026ff267230 */ /* 0x000fe40000004100 */
[----:B------:R-:W-:Y:S01]  /*2fb0*/  FADD.FTZ R80, R81, 1 ;  /* 0x3f80000051507421 */ /* 0x000fe20000010000 */
[----:B-1----:R-:W-:Y:S01]  /*2fc0*/  FFMA.FTZ R86, R40, R5, 1 ;  /* 0x3f80000028567423 */ /* 0x002fe20000010005 */
[----:B------:R-:W-:Y:S01]  /*2fd0*/  FMUL.FTZ R5, R57, R36 ;  /* 0x0000002439057220 */ /* 0x000fe20000410000 */
[----:B------:R-:W-:Y:S01]  /*2fe0*/  FFMA.FTZ R7, R39, R4, 1 ;  /* 0x3f80000027077423 */ /* 0x000fe20000010004 */
[----:B------:R-:W-:Y:S01]  /*2ff0*/  FMUL.FTZ R6, R56, R37 ;  /* 0x0000002538067220 */ /* 0x000fe20000410000 */
[----:B------:R-:W-:-:S02]  /*3000*/  HADD2.F32 R147, -RZ, R147.H0_H0 ;  /* 0x20000093ff937230 */ /* 0x000fc40000004100 */
[----:B------:R-:W-:Y:S01]  /*3010*/  FMUL.FTZ R4, R70, R5 ;  /* 0x0000000546047220 */ /* 0x000fe20000410000 */
[----:B------:R-:W-:Y:S01]  /*3020*/  FMUL.FTZ R88, R59, R38 ;  /* 0x000000263b587220 */ /* 0x000fe20000410000 */
[----:B------:R-:W-:Y:S01]  /*3030*/  FMUL.FTZ R5, R67, R6 ;  /* 0x0000000643057220 */ /* 0x000fe20000410000 */
[----:B------:R-:W1:Y:S01]  /*3040*/  LDS.U16 R161, [R112+0x18] ;  /* 0x0000180070a17984 */ /* 0x000e620000000400 */
[----:B------:R-:W-:Y:S01]  /*3050*/  FMUL.FTZ R4, R4, R7 ;  /* 0x0000000704047220 */ /* 0x000fe20000410000 */
[----:B--2---:R-:W-:Y:S01]  /*3060*/  FMUL.FTZ R6, R69, R88 ;  /* 0x0000005845067220 */ /* 0x004fe20000410000 */
[----:B------:R-:W-:Y:S01]  /*3070*/  FMUL.FTZ R7, R66, R147 ;  /* 0x0000009342077220 */ /* 0x000fe20000410000 */
[C---:B---3--:R-:W-:Y:S01]  /*3080*/  FADD.FTZ R88, -R76.reuse, 1 ;  /* 0x3f8000004c587421 */ /* 0x048fe20000010100 */
[----:B------:R-:W2:Y:S01]  /*3090*/  MUFU.RCP R78, R78 ;  /* 0x0000004e004e7308 */ /* 0x000ea20000001000 */
[----:B------:R-:W-:Y:S01]  /*30a0*/  FADD.FTZ R71, R85, 1 ;  /* 0x3f80000055477421 */ /* 0x000fe20000010000 */
[----:B------:R-:W-:Y:S01]  /*30b0*/  FMUL.FTZ R7, R76, R7 ;  /* 0x000000074c077220 */ /* 0x000fe20000410000 */
[----:B------:R-:W-:Y:S01]  /*30c0*/  FFMA.FTZ R88, R43, R88, 1 ;  /* 0x3f8000002b587423 */ /* 0x000fe20000010058 */
[----:B------:R-:W3:Y:S03]  /*30d0*/  LDS.U16 R79, [R112+0x16] ;  /* 0x00001600704f7984 */ /* 0x000ee60000000400 */
[----:B------:R-:W-:Y:S01]  /*30e0*/  FMUL.FTZ R81, R7, R88 ;  /* 0x0000005807517220 */ /* 0x000fe20000410000 */
[----:B------:R-:W5:Y:S01]  /*30f0*/  MUFU.RCP R80, R80 ;  /* 0x0000005000507308 */ /* 0x000f620000001000 */
[----:B------:R-:W3:Y:S04]  /*3100*/  LDS.U16 R7, [R112+0x14] ;  /* 0x0000140070077984 */ /* 0x000ee80000000400 */
[----:B------:R-:W3:Y:S03]  /*3110*/  LDS.U16 R168, [R112+0x1a] ;  /* 0x00001a0070a87984 */ /* 0x000ee60000000400 */
[----:B------:R-:W4:Y:S01]  /*3120*/  MUFU.RCP R71, R71 ;  /* 0x0000004700477308 */ /* 0x000f220000001000 */
[----:B------:R-:W-:Y:S01]  /*3130*/  HADD2.F32 R72, -RZ, R72.H0_H0 ;  /* 0x20000048ff487230 */ /* 0x000fe20000004100 */
[----:B------:R-:W-:Y:S01]  /*3140*/  LDS.U16 R165, [R112+0x1e] ;  /* 0x00001e0070a57984 */ /* 0x000fe20000000400 */
[----:B0-----:R-:W-:-:S02]  /*3150*/  HADD2.F32 R149, -RZ, R149.H0_H0 ;  /* 0x20000095ff957230 */ /* 0x001fc40000004100 */
[----:B------:R-:W-:-:S03]  /*3160*/  FMUL.FTZ R5, R5, R86 ;  /* 0x0000005605057220 */ /* 0x000fc60000410000 */
[----:B------:R-:W0:Y:S01]  /*3170*/  MUFU.RCP R82, R82 ;  /* 0x0000005200527308 */ /* 0x000e220000001000 */
[----:B------:R-:W-:Y:S01]  /*3180*/  FADD.FTZ R86, R89, 1 ;  /* 0x3f80000059567421 */ /* 0x000fe20000010000 */
[----:B------:R-:W-:Y:S01]  /*3190*/  FADD.FTZ R73, -R69, 1 ;  /* 0x3f80000045497421 */ /* 0x000fe20000010100 */
[----:B------:R-:W-:Y:S02]  /*31a0*/  HADD2.F32 R68, -RZ, R68.H0_H0 ;  /* 0x20000044ff447230 */ /* 0x000fe40000004100 */
[----:B------:R-:W-:Y:S01]  /*31b0*/  FMUL.FTZ R75, R72, R149 ;  /* 0x00000095484b7220 */ /* 0x000fe20000410000 */
[----:B------:R-:W-:Y:S02]  /*31c0*/  HADD2.F32 R151, -RZ, R151.H0_H0 ;  /* 0x20000097ff977230 */ /* 0x000fe40000004100 */
[----:B------:R5:W1:Y:S01]  /*31d0*/  MUFU.EX2 R159, R92 ;  /* 0x0000005c009f7308 */ /* 0x000a620000000800 */
[----:B------:R-:W-:Y:S01]  /*31e0*/  FADD.FTZ R89, R163, 1 ;  /* 0x3f800000a3597421 */ /* 0x000fe20000010000 */
[----:B--2---:R-:W-:Y:S01]  /*31f0*/  FADD.FTZ R90, -R78, 1 ;  /* 0x3f8000004e5a7421 */ /* 0x004fe20000010100 */
[----:B------:R-:W2:Y:S05]  /*3200*/  LDS.U16 R163, [R112+0x1c] ;  /* 0x00001c0070a37984 */ /* 0x000eaa0000000400 */
[----:B------:R-:W3:Y:S01]  /*3210*/  MUFU.RCP R84, R83 ;  /* 0x0000005300547308 */ /* 0x000ee20000001000 */
[----:B------:R-:W-:Y:S01]  /*3220*/  FFMA.FTZ R73, R42, R73, 1 ;  /* 0x3f8000002a497423 */ /* 0x000fe20000010049 */
[----:B-----5:R-:W-:Y:S01]  /*3230*/  FADD.FTZ R92, -R80, 1 ;  /* 0x3f800000505c7421 */ /* 0x020fe20000010100 */
[----:B------:R-:W-:Y:S01]  /*3240*/  FMUL.FTZ R75, R78, R75 ;  /* 0x0000004b4e4b7220 */ /* 0x000fe20000410000 */
[----:B------:R-:W-:Y:S01]  /*3250*/  FFMA.FTZ R90, R45, R90, 1 ;  /* 0x3f8000002d5a7423 */ /* 0x000fe2000001005a */
[----:B------:R-:W-:Y:S01]  /*3260*/  FMUL.FTZ R77, R68, R151 ;  /* 0x00000097444d7220 */ /* 0x000fe20000410000 */
[----:B------:R-:W-:Y:S01]  /*3270*/  FADD.FTZ R87, R87, 1 ;  /* 0x3f80000057577421 */ /* 0x000fe20000010000 */
[----:B------:R-:W-:Y:S01]  /*3280*/  FADD.FTZ R91, R91, 1 ;  /* 0x3f8000005b5b7421 */ /* 0x000fe20000010000 */
[----:B------:R-:W-:-:S02]  /*3290*/  HADD2.F32 R166, -RZ, R65.H0_H0 ;  /* 0x20000041ffa67230 */ /* 0x000fc40000004100 */
[----:B----4-:R-:W-:Y:S01]  /*32a0*/  FADD.FTZ R65, -R71, 1 ;  /* 0x3f80000047417421 */ /* 0x010fe20000010100 */
[----:B------:R-:W-:Y:S02]  /*32b0*/  HADD2.F32 R153, -RZ, R153.H0_H0 ;  /* 0x20000099ff997230 */ /* 0x000fe40000004100 */
[----:B------:R-:W-:Y:S01]  /*32c0*/  FFMA.FTZ R94, R47, R92, 1 ;  /* 0x3f8000002f5e7423 */ /* 0x000fe2000001005c */
[----:B------:R-:W-:Y:S01]  /*32d0*/  FMUL.FTZ R6, R6, R73 ;  /* 0x0000004906067220 */ /* 0x000fe20000410000 */
[----:B------:R-:W-:Y:S01]  /*32e0*/  FMUL.FTZ R77, R80, R77 ;  /* 0x0000004d504d7220 */ /* 0x000fe20000410000 */
[----:B------:R-:W-:Y:S01]  /*32f0*/  FMUL.FTZ R92, R75, R90 ;  /* 0x0000005a4b5c7220 */ /* 0x000fe20000410000 */
[----:B------:R-:W-:Y:S01]  /*3300*/  HADD2.F32 R64, -RZ, R64.H0_H0 ;  /* 0x20000040ff407230 */ /* 0x000fe20000004100 */
[----:B------:R4:W-:Y:S01]  /*3310*/  MUFU.RCP R73, R87 ;  /* 0x0000005700497308 */ /* 0x0009e20000001000 */
[----:B------:R-:W-:Y:S02]  /*3320*/  HADD2.F32 R155, -RZ, R155.H0_H0 ;  /* 0x2000009bff9b7230 */ /* 0x000fe40000004100 */
[----:B0-----:R-:W-:Y:S01]  /*3330*/  FADD.FTZ R88, -R82, 1 ;  /* 0x3f80000052587421 */ /* 0x001fe20000010100 */
[----:B------:R-:W-:Y:S01]  /*3340*/  FMUL.FTZ R94, R77, R94 ;  /* 0x0000005e4d5e7220 */ /* 0x000fe20000410000 */
[----:B-1----:R-:W-:-:S03]  /*3350*/  FADD.FTZ R77, R159, 1 ;  /* 0x3f8000009f4d7421 */ /* 0x002fc60000010000 */
[----:B------:R-:W-:Y:S01]  /*3360*/  MUFU.RCP R75, R91 ;  /* 0x0000005b004b7308 */ /* 0x000fe20000001000 */
[----:B----4-:R-:W-:Y:S01]  /*3370*/  FFMA.FTZ R87, R52, R65, 1 ;  /* 0x3f80000034577423 */ /* 0x010fe20000010041 */
[----:B------:R-:W-:Y:S01]  /*3380*/  FMUL.FTZ R65, R166, R153 ;  /* 0x00000099a6417220 */ /* 0x000fe20000410000 */
[----:B---3--:R-:W-:Y:S01]  /*3390*/  FADD.FTZ R90, -R84, 1 ;  /* 0x3f800000545a7421 */ /* 0x008fe20000010100 */
[----:B------:R-:W-:Y:S01]  /*33a0*/  FMUL.FTZ R83, R64, R155 ;  /* 0x0000009b40537220 */ /* 0x000fe20000410000 */
[----:B------:R-:W-:-:S03]  /*33b0*/  FFMA.FTZ R88, R49, R88, 1 ;  /* 0x3f80000031587423 */ /* 0x000fc60000010058 */
[----:B------:R-:W0:Y:S01]  /*33c0*/  MUFU.RCP R86, R86 ;  /* 0x0000005600567308 */ /* 0x000e220000001000 */
[----:B------:R-:W-:Y:S01]  /*33d0*/  FMUL.FTZ R65, R82, R65 ;  /* 0x0000004152417220 */ /* 0x000fe20000410000 */
[----:B------:R-:W-:Y:S01]  /*33e0*/  FFMA.FTZ R90, R51, R90, 1 ;  /* 0x3f800000335a7423 */ /* 0x000fe2000001005a */
[----:B------:R-:W-:Y:S01]  /*33f0*/  FMUL.FTZ R85, R84, R83 ;  /* 0x0000005354557220 */ /* 0x000fe20000410000 */
[----:B------:R-:W-:Y:S02]  /*3400*/  HADD2.F32 R62, -RZ, R62.H0_H0 ;  /* 0x2000003eff3e7230 */ /* 0x000fe40000004100 */
[----:B------:R-:W-:Y:S01]  /*3410*/  FMUL.FTZ R83, R65, R88 ;  /* 0x0000005841537220 */ /* 0x000fe20000410000 */
[----:B------:R-:W-:Y:S01]  /*3420*/  HADD2.F32 R157, -RZ, R157.H0_H0 ;  /* 0x2000009dff9d7230 */ /* 0x000fe20000004100 */
[----:B------:R-:W-:Y:S01]  /*3430*/  BAR.SYNC.DEFER_BLOCKING 0x0 ;  /* 0x0000000000007b1d */ /* 0x000fe20000010000 */
[----:B------:R-:W-:Y:S02]  /*3440*/  HADD2.F32 R65, -RZ, R50.H0_H0 ;  /* 0x20000032ff417230 */ /* 0x000fe40000004100 */
[----:B------:R-:W-:Y:S01]  /*3450*/  FMUL.FTZ R85, R85, R90 ;  /* 0x0000005a55557220 */ /* 0x000fe20000410000 */
[----:B------:R-:W-:-:S02]  /*3460*/  HADD2.F32 R50, -RZ, R48.H0_H0 ;  /* 0x20000030ff327230 */ /* 0x000fc40000004100 */
[----:B------:R-:W1:Y:S01]  /*3470*/  MUFU.RCP R77, R77 ;  /* 0x0000004d004d7308 */ /* 0x000e620000001000 */
[----:B------:R-:W-:Y:S02]  /*3480*/  HADD2.F32 R161, -RZ, R161.H0_H0 ;  /* 0x200000a1ffa17230 */ /* 0x000fe40000004100 */
[----:B------:R-:W-:Y:S01]  /*3490*/  FADD.FTZ R90, R2, 1 ;  /* 0x3f800000025a7421 */ /* 0x000fe20000010000 */
[----:B------:R-:W-:Y:S01]  /*34a0*/  FMUL.FTZ R170, R62, R157 ;  /* 0x0000009d3eaa7220 */ /* 0x000fe20000410000 */
[----:B------:R-:W-:Y:S02]  /*34b0*/  HADD2.F32 R48, -RZ, R79.H0_H0 ;  /* 0x2000004fff307230 */ /* 0x000fe40000004100 */
[----:B------:R-:W-:Y:S01]  /*34c0*/  FMUL.FTZ R172, R50, R161 ;  /* 0x000000a132ac7220 */ /* 0x000fe20000410000 */
[----:B------:R3:W4:Y:S01]  /*34d0*/  MUFU.RCP R88, R89 ;  /* 0x0000005900587308 */ /* 0x0007220000001000 */
[----:B------:R-:W-:Y:S02]  /*34e0*/  HADD2.F32 R159, -RZ, R46.H0_H0 ;  /* 0x2000002eff9f7230 */ /* 0x000fe40000004100 */
[----:B------:R-:W-:Y:S01]  /*34f0*/  FMUL.FTZ R170, R71, R170 ;  /* 0x000000aa47aa7220 */ /* 0x000fe20000410000 */
[----:B------:R-:W-:-:S02]  /*3500*/  HADD2.F32 R46, -RZ, R7.H0_H0 ;  /* 0x20000007ff2e7230 */ /* 0x000fc40000004100 */
[----:B0-----:R-:W-:Y:S01]  /*3510*/  FADD.FTZ R2, -R86, 1 ;  /* 0x3f80000056027421 */ /* 0x001fe20000010100 */
[----:B------:R-:W-:Y:S01]  /*3520*/  FMUL.FTZ R7, R65, R48 ;  /* 0x0000003041077220 */ /* 0x000fe20000410000 */
[C---:B---3--:R-:W-:Y:S01]  /*3530*/  FADD.FTZ R89, -R75.reuse, 1 ;  /* 0x3f8000004b597421 */ /* 0x048fe20000010100 */
[----:B------:R-:W0:Y:S01]  /*3540*/  MUFU.RCP R90, R90 ;  /* 0x0000005a005a7308 */ /* 0x000e220000001000 */
[----:B------:R-:W-:Y:S02]  /*3550*/  HADD2.F32 R168, -RZ, R168.H0_H0 ;  /* 0x200000a8ffa87230 */ /* 0x000fe40000004100 */
[----:B------:R-:W-:Y:S01]  /*3560*/  FMUL.FTZ R172, R75, R172 ;  /* 0x000000ac4bac7220 */ /* 0x000fe20000410000 */
[----:B------:R-:W-:Y:S01]  /*3570*/  FFMA.FTZ R89, R58, R89, 1 ;  /* 0x3f8000003a597423 */ /* 0x000fe20000010059 */
[----:B------:R-:W-:Y:S01]  /*3580*/  FMUL.FTZ R174, R170, R87 ;  /* 0x00000057aaae7220 */ /* 0x000fe20000410000 */
[----:B------:R-:W-:Y:S01]  /*3590*/  FFMA.FTZ R170, R55, R2, 1 ;  /* 0x3f80000037aa7423 */ /* 0x000fe20000010002 */
[----:B------:R-:W-:Y:S01]  /*35a0*/  FMUL.FTZ R7, R86, R7 ;  /* 0x0000000756077220 */ /* 0x000fe20000410000 */
[----:B------:R-:W-:Y:S01]  /*35b0*/  FMUL.FTZ R89, R172, R89 ;  /* 0x00000059ac597220 */ /* 0x000fe20000410000 */
[----:B------:R-:W-:Y:S01]  /*35c0*/  FMUL.FTZ R172, R159, R168 ;  /* 0x000000a89fac7220 */ /* 0x000fe20000410000 */
[----:B-1----:R-:W-:Y:S01]  /*35d0*/  FADD.FTZ R79, -R77, 1 ;  /* 0x3f8000004d4f7421 */ /* 0x002fe20000010100 */
[----:B------:R-:W-:Y:S01]  /*35e0*/  FMUL.FTZ R7, R7, R170 ;  /* 0x000000aa07077220 */ /* 0x000fe20000410000 */
[----:B------:R-:W1:Y:S01]  /*35f0*/  S2UR UR8, SR_CgaCtaId ;  /* 0x00000000000879c3 */ /* 0x000e620000008800 */
[----:B------:R-:W-:-:S02]  /*3600*/  HADD2.F32 R170, -RZ, R9.H0_H0 ;  /* 0x20000009ffaa7230 */ /* 0x000fc40000004100 */
[----:B------:R-:W-:Y:S01]  /*3610*/  FMUL.FTZ R9, R77, R172 ;  /* 0x000000ac4d097220 */ /* 0x000fe20000410000 */
[----:B------:R-:W-:Y:S02]  /*3620*/  HADD2.F32 R53, -RZ, R53.H0_H0 ;  /* 0x20000035ff357230 */ /* 0x000fe40000004100 */
[----:B------:R-:W-:Y:S01]  /*3630*/  FFMA.FTZ R176, R60, R79, 1 ;  /* 0x3f8000003cb07423 */ /* 0x000fe2000001004f */
[----:B--2---:R-:W-:Y:S02]  /*3640*/  HADD2.F32 R163, -RZ, R163.H0_H0 ;  /* 0x200000a3ffa37230 */ /* 0x004fe40000004100 */
[----:B------:R-:W-:Y:S02]  /*3650*/  HADD2.F32 R172, -RZ, R8.H0_H0 ;  /* 0x20000008ffac7230 */ /* 0x000fe40000004100 */
[----:B------:R-:W-:Y:S02]  /*3660*/  HADD2.F32 R165, -RZ, R165.H0_H0 ;  /* 0x200000a5ffa57230 */ /* 0x000fe40000004100 */
[----:B------:R-:W-:Y:S01]  /*3670*/  FMUL.FTZ R176, R9, R176 ;  /* 0x000000b009b07220 */ /* 0x000fe20000410000 */
[----:B------:R-:W-:Y:S01]  /*3680*/  FADD.FTZ R87, -R73, 1 ;  /* 0x3f80000049577421 */ /* 0x000fe20000010100 */
[----:B------:R-:W-:Y:S01]  /*3690*/  FMUL.FTZ R2, R53, R46 ;  /* 0x0000002e35027220 */ /* 0x000fe20000410000 */
[----:B----4-:R-:W-:Y:S01]  /*36a0*/  FADD.FTZ R8, -R88, 1 ;  /* 0x3f80000058087421 */ /* 0x010fe20000010100 */
[----:B------:R-:W-:Y:S01]  /*36b0*/  FMUL.FTZ R9, R170, R163 ;  /* 0x000000a3aa097220 */ /* 0x000fe20000410000 */
[----:B0-----:R-:W-:Y:S01]  /*36c0*/  FADD.FTZ R180, -R90, 1 ;  /* 0x3f8000005ab47421 */ /* 0x001fe20000010100 */
        /* <DEDUP_REMOVED lines=8> */
[----:B------:R-:W-:Y:S01]  /*3750*/  FMUL.FTZ R2, R2, R87 ;  /* 0x0000005702027220 */ /* 0x000fe20000410000 */
[----:B------:R-:W-:Y:S01]  /*3760*/  F2FP.F16.F32.PACK_AB R5, R6, R5 ;  /* 0x000000050605723e */ /* 0x000fe200000000ff */
[----:B------:R-:W-:Y:S01]  /*3770*/  FMUL.FTZ R8, R9, R8 ;  /* 0x0000000809087220 */ /* 0x000fe20000410000 */
[----:B------:R-:W-:Y:S01]  /*3780*/  F2FP.F16.F32.PACK_AB R83, R83, R94 ;  /* 0x0000005e5353723e */ /* 0x000fe200000000ff */
[----:B------:R-:W-:Y:S01]  /*3790*/  FMUL.FTZ R79, R79, R180 ;  /* 0x000000b44f4f7220 */ /* 0x000fe20000410000 */
[----:B------:R-:W-:Y:S01]  /*37a0*/  PRMT R4, R3, 0x7632, R4 ;  /* 0x0000763203047816 */ /* 0x000fe20000000004 */
[----:B------:R0:W-:Y:S01]  /*37b0*/  STS.U16 [R112], R3 ;  /* 0x0000000370007388 */ /* 0x0001e20000000400 */
[----:B------:R-:W-:-:S02]  /*37c0*/  PRMT R6, R5, 0x7632, R6 ;  /* 0x0000763205067816 */ /* 0x000fc40000000006 */
[----:B------:R-:W-:Y:S01]  /*37d0*/  ISETP.NE.AND P6, PT, R139, RZ, PT ;  /* 0x000000ff8b00720c */ /* 0x000fe20003fc5270 */
[----:B------:R-:W-:Y:S01]  /*37e0*/  UMOV UR7, 0x400 ;  /* 0x0000040000077882 */ /* 0x000fe20000000000 */
[----:B------:R-:W-:Y:S02]  /*37f0*/  F2FP.F16.F32.PACK_AB R81, R92, R81 ;  /* 0x000000515c51723e */ /* 0x000fe400000000ff */
[----:B------:R-:W-:Y:S02]  /*3800*/  F2FP.F16.F32.PACK_AB R85, R174, R85 ;  /* 0x00000055ae55723e */ /* 0x000fe400000000ff */
[----:B0-----:R-:W-:Y:S02]  /*3810*/  PRMT R3, R83, 0x7632, R3 ;  /* 0x0000763253037816 */ /* 0x001fe40000000003 */
[----:B------:R-:W-:Y:S02]  /*3820*/  F2FP.F16.F32.PACK_AB R2, R7, R2 ;  /* 0x000000020702723e */ /* 0x000fe400000000ff */
[----:B------:R-:W-:-:S02]  /*3830*/  F2FP.F16.F32.PACK_AB R89, R176, R89 ;  /* 0x00000059b059723e */ /* 0x000fc400000000ff */
[----:B------:R-:W-:Y:S01]  /*3840*/  F2FP.F16.F32.PACK_AB R8, R79, R8 ;  /* 0x000000084f08723e */ /* 0x000fe200000000ff */
[----:B------:R0:W-:Y:S01]  /*3850*/  STS.U16 [R112+0x2], R4 ;  /* 0x0000020470007388 */ /* 0x0001e20000000400 */
[----:B-1----:R-:W-:Y:S01]  /*3860*/  ULEA UR7, UR8, UR7, 0x18 ;  /* 0x0000000708077291 */ /* 0x002fe2000f8ec03f */
[----:B------:R-:W-:Y:S02]  /*3870*/  PRMT R9, R81, 0x7632, R9 ;  /* 0x0000763251097816 */ /* 0x000fe40000000009 */
[----:B------:R1:W-:Y:S04]  /*3880*/  STS.U16 [R112+0x4], R5 ;  /* 0x0000040570007388 */ /* 0x0003e80000000400 */
[----:B------:R2:W-:Y:S01]  /*3890*/  STS.U16 [R112+0x6], R6 ;  /* 0x0000060670007388 */ /* 0x0005e20000000400 */
[----:B0-----:R-:W-:-:S03]  /*38a0*/  PRMT R4, R85, 0x7632, R4 ;  /* 0x0000763255047816 */ /* 0x001fc60000000004 */
[----:B------:R0:W-:Y:S01]  /*38b0*/  STS.U16 [R112+0xe], R3 ;  /* 0x00000e0370007388 */ /* 0x0001e20000000400 */
[----:B-1----:R-:W-:Y:S02]  /*38c0*/  PRMT R5, R2, 0x7632, R5 ;  /* 0x0000763202057816 */ /* 0x002fe40000000005 */
[----:B--2---:R-:W-:Y:S02]  /*38d0*/  PRMT R6, R89, 0x7632, R6 ;  /* 0x0000763259067816 */ /* 0x004fe40000000006 */
[----:B0-----:R-:W-:Y:S01]  /*38e0*/  PRMT R3, R8, 0x7632, R3 ;  /* 0x0000763208037816 */ /* 0x001fe20000000003 */
        /* <DEDUP_REMOVED lines=13> */
[----:B------:R-:W-:Y:S01]  /*39c0*/  IMAD.U32 R94, RZ, RZ, UR7 ;  /* 0x00000007ff5e7e24 */ /* 0x000fe2000f8e00ff */
        /* <DEDUP_REMOVED lines=19> */
[C---:B0-----:R-:W-:Y:S01]  /*3b00*/  IMAD R2, R6.reuse, UR20, RZ ;  /* 0x0000001406027c24 */ /* 0x041fe2000f8e02ff */
[----:B------:R-:W-:Y:S01]  /*3b10*/  LOP3.LUT R177, R177, 0xfffffffd, RZ, 0xc0, !PT ;  /* 0xfffffffdb1b17812 */ /* 0x000fe200078ec0ff */
[----:B------:R-:W-:Y:S01]  /*3b20*/  IMAD.WIDE.U32 R4, R6, UR21, RZ ;  /* 0x0000001506047c25 */ /* 0x000fe2000f8e00ff */
[----:B------:R-:W-:Y:S03]  /*3b30*/  BSSY B0, `(.L_x_4320) ;  /* 0x0000013000007945 */ /* 0x000fe60003800000 */
[----:B------:R-:W-:Y:S01]  /*3b40*/  IMAD R9, R7, UR21, R2 ;  /* 0x0000001507097c24 */ /* 0x000fe2000f8e0202 */
[----:B------:R-:W-:-:S02]  /*3b50*/  IADD3 R2, P1, R14, R12, RZ ;  /* 0x0000000c0e027210 */ /* 0x000fc40007f3e0ff */
[----:B------:R-:W-:Y:S02]  /*3b60*/  @P6 LOP3.LUT R177, R177, 0x2, RZ, 0xfc, !PT ;  /* 0x00000002b1b16812 */ /* 0x000fe400078efcff */
[----:B------:R-:W-:Y:S02]  /*3b70*/  IADD3 R191, R5, R9, RZ ;  /* 0x0000000905bf7210 */ /* 0x000fe40007ffe0ff */
[----:B-1----:R-:W-:Y:S02]  /*3b80*/  IADD3.X R3, R15, R13, RZ, P1, !PT ;  /* 0x0000000d0f037210 */ /* 0x002fe40000ffe4ff */
        /* <DEDUP_REMOVED lines=13> */
.L_x_4321:
[----:B------:R-:W-:Y:S05]  /*3c60*/  BSYNC B0 ;  /* 0x0000000000007941 */ /* 0x000fea0003800000 */
.L_x_4320:
        /* <DEDUP_REMOVED lines=13> */
[----:B------:R-:W-:Y:S01]  /*3d40*/  HADD2.F32 R0, -RZ, R0.H0_H0 ;  /* 0x20000000ff007230 */ /* 0x000fe20000004100 */
[----:B------:R-:W-:Y:S01]  /*3d50*/  IADD3.X R5, R93, R8, R5, P2, !PT ;  /* 0x000000085d057210 */ /* 0x000fe200017fe405 */
[----:B------:R-:W-:Y:S01]  /*3d60*/  FMUL.FTZ R51, R51, R84 ;  /* 0x0000005433337220 */ /* 0x000fe20000410000 */
[----:B------:R-:W-:Y:S01]  /*3d70*/  LEA.HI.X R8, R14, UR11, R15, 0x1, P1 ;  /* 0x0000000b0e087c11 */ /* 0x000fe200088f0c0f */
[----:B------:R-:W-:Y:S01]  /*3d80*/  ULDC.64 UR10, c[0x0][0x320] ;  /* 0x0000c800000a7ab9 */ /* 0x000fe20000000a00 */
[----:B------:R-:W-:Y:S01]  /*3d90*/  LEA R4, P1, R6, R7, 0x1 ;  /* 0x0000000706047211 */ /* 0x000fe200078208ff */
[----:B------:R-:W-:Y:S01]  /*3da0*/  FMUL.FTZ R52, R52, R71 ;  /* 0x0000004734347220 */ /* 0x000fe20000410000 */
[-C--:B------:R-:W-:Y:S01]  /*3db0*/  ISETP.GE.AND P5, PT, R150, R189.reuse, PT ;  /* 0x000000bd9600720c */ /* 0x080fe20003fa6270 */
[----:B------:R-:W-:Y:S01]  /*3dc0*/  FMUL.FTZ R55, R55, R86 ;  /* 0x0000005637377220 */ /* 0x000fe20000410000 */
[----:B------:R-:W-:Y:S01]  /*3dd0*/  LEA.HI.X R5, R6, R8, R5, 0x1, P1 ;  /* 0x0000000806057211 */ /* 0x000fe200008f0c05 */
[----:B------:R-:W-:Y:S01]  /*3de0*/  HADD2.F32 R34, -RZ, R34.H0_H0 ;  /* 0x20000022ff227230 */ /* 0x000fe20000004100 */
[-C--:B------:R-:W-:Y:S01]  /*3df0*/  ISETP.GE.AND P1, PT, R158, R189.reuse, PT ;  /* 0x000000bd9e00720c */ /* 0x080fe20003f26270 */
[----:B------:R-:W-:Y:S01]  /*3e00*/  HADD2.F32 R33, -RZ, R33.H0_H0 ;  /* 0x20000021ff217230 */ /* 0x000fe20000004100 */
        /* <DEDUP_REMOVED lines=21> */
[----:B------:R-:W-:Y:S01]  /*3f60*/  @!P5 STG.E.U16 desc[UR16][R4.64+-0x600], R169 ;  /* 0xfffa00a90400d986 */ /* 0x000fe2000c101510 */
[-C--:B------:R-:W-:Y:S01]  /*3f70*/  ISETP.GE.AND P5, PT, R140, R189.reuse, PT ;  /* 0x000000bd8c00720c */ /* 0x080fe20003fa6270 */
[----:B------:R-:W-:Y:S02]  /*3f80*/  HADD2.F32 R22, -RZ, R22.H0_H0 ;  /* 0x20000016ff167230 */ /* 0x000fe40000004100 */
[----:B------:R-:W-:Y:S01]  /*3f90*/  FMUL.FTZ R49, R49, R82 ;  /* 0x0000005231317220 */ /* 0x000fe20000410000 */
[----:B------:R2:W-:Y:S01]  /*3fa0*/  @!P2 STG.E.U16 desc[UR16][R4.64+-0x740], R85 ;  /* 0xfff8c0550400a986 */ /* 0x0005e2000c101510 */
        /* <DEDUP_REMOVED lines=8> */
[----:B------:R-:W-:Y:S01]  /*4030*/  ISETP.NE.U32.AND P0, PT, RZ, UR10, PT ;  /* 0x0000000aff007c0c */ /* 0x000fe2000bf05070 */
[----:B------:R-:W-:Y:S02]  /*4040*/  HADD2.F32 R25, -RZ, R25.H0_H0 ;  /* 0x20000019ff197230 */ /* 0x000fe40000004100 */
[----:B------:R-:W-:Y:S01]  /*4050*/  FMUL.FTZ R60, R60, R77 ;  /* 0x0000004d3c3c7220 */ /* 0x000fe20000410000 */
[----:B------:R-:W-:Y:S01]  /*4060*/  @!P4 STG.E.U16 desc[UR16][R4.64+-0x500], R181 ;  /* 0xfffb00b50400c986 */ /* 0x000fe2000c101510 */
[----:B------:R-:W-:Y:S01]  /*4070*/  ISETP.NE.AND.EX P0, PT, RZ, UR11, PT, P0 ;  /* 0x0000000bff007c0c */ /* 0x000fe2000bf05300 */
[----:B------:R-:W-:-:S02]  /*4080*/  HADD2.F32 R26, -RZ, R26.H0_H0 ;  /* 0x2000001aff1a7230 */ /* 0x000fc40000004100 */
[----:B------:R-:W-:Y:S01]  /*4090*/  FMUL.FTZ R61, R61, R88 ;  /* 0x000000583d3d7220 */ /* 0x000fe20000410000 */
[----:B------:R-:W-:Y:S01]  /*40a0*/  @!P5 STG.E.U16 desc[UR16][R4.64+-0x4c0], R183 ;  /* 0xfffb40b70400d986 */ /* 0x000fe2000c101510 */
[----:B------:R-:W-:Y:S02]  /*40b0*/  HADD2.F32 R27, -RZ, R27.H0_H0 ;  /* 0x2000001bff1b7230 */ /* 0x000fe40000004100 */
[----:B------:R-:W-:Y:S01]  /*40c0*/  FMUL.FTZ R6, R63, R90 ;  /* 0x0000005a3f067220 */ /* 0x000fe20000410000 */
[----:B------:R-:W-:Y:S01]  /*40d0*/  HADD2.F32 R28, -RZ, R28.H0_H0 ;  /* 0x2000001cff1c7230 */ /* 0x000fe20000004100 */
[----:B------:R-:W-:Y:S01]  /*40e0*/  @!P1 STG.E.U16 desc[UR16][R4.64+-0x480], R185 ;  /* 0xfffb80b904009986 */ /* 0x000fe2000c101510 */
[----:B------:R-:W-:Y:S02]  /*40f0*/  HADD2.F32 R29, -RZ, R29.H0_H0 ;  /* 0x2000001dff1d7230 */ /* 0x000fe40000004100 */
[----:B------:R-:W-:Y:S01]  /*4100*/  FMUL.FTZ R73, R66, R43 ;  /* 0x0000002b42497220 */ /* 0x000fe20000410000 */
[----:B------:R-:W-:Y:S01]  /*4110*/  FMUL.FTZ R71, R68, R47 ;  /* 0x0000002f44477220 */ /* 0x000fe20000410000 */
[----:B------:R-:W-:Y:S01]  /*4120*/  @!P3 STG.E.U16 desc[UR16][R4.64+-0x440], R187 ;  /* 0xfffbc0bb0400b986 */ /* 0x000fe2000c101510 */
[----:B0-----:R-:W-:Y:S01]  /*4130*/  FADD.FTZ R87, R0, UR5 ;  /* 0x0000000500577e21 */ /* 0x001fe20008010000 */
[----:B------:R-:W-:Y:S01]  /*4140*/  FMUL.FTZ R69, R64, R51 ;  /* 0x0000003340457220 */ /* 0x000fe20000410000 */
[----:B------:R-:W-:Y:S01]  /*4150*/  FMUL.FTZ R68, R62, R52 ;  /* 0x000000343e447220 */ /* 0x000fe20000410000 */
[----:B------:R-:W-:Y:S01]  /*4160*/  @!P2 STG.E.U16 desc[UR16][R4.64+-0x5c0], R171 ;  /* 0xfffa40ab0400a986 */ /* 0x000fe2000c101510 */
[----:B------:R-:W-:Y:S01]  /*4170*/  ISETP.GE.AND P2, PT, R164, R189, PT ;  /* 0x000000bda400720c */ /* 0x000fe20003f46270 */
[----:B------:R-:W-:Y:S01]  /*4180*/  FMUL.FTZ R66, R65, R55 ;  /* 0x0000003741427220 */ /* 0x000fe20000410000 */
[----:B------:R-:W-:Y:S01]  /*4190*/  FADD.FTZ R92, R34, UR5 ;  /* 0x00000005225c7e21 */ /* 0x000fe20008010000 */
[----:B------:R-:W-:Y:S01]  /*41a0*/  FADD.FTZ R91, R33, UR5 ;  /* 0x00000005215b7e21 */ /* 0x000fe20008010000 */
[----:B------:R-:W-:Y:S01]  /*41b0*/  FADD.FTZ R90, R32, UR5 ;  /* 0x00000005205a7e21 */ /* 0x000fe20008010000 */
[----:B-1----:R-:W-:Y:S01]  /*41c0*/  FADD.FTZ R89, R31, UR5 ;  /* 0x000000051f597e21 */ /* 0x002fe20008010000 */
[----:B------:R-:W-:Y:S01]  /*41d0*/  FADD.FTZ R88, R30, UR5 ;  /* 0x000000051e587e21 */ /* 0x000fe20008010000 */
[----:B------:R-:W-:Y:S01]  /*41e0*/  FADD.FTZ R86, R10, UR5 ;  /* 0x000000050a567e21 */ /* 0x000fe20008010000 */
[----:B--2---:R-:W-:Y:S01]  /*41f0*/  FADD.FTZ R85, R11, UR5 ;  /* 0x000000050b557e21 */ /* 0x004fe20008010000 */
[----:B------:R-:W-:Y:S01]  /*4200*/  FADD.FTZ R84, R22, UR5 ;  /* 0x0000000516547e21 */ /* 0x000fe20008010000 */
[----:B------:R-:W-:Y:S01]  /*4210*/  FADD.FTZ R83, R23, UR5 ;  /* 0x0000000517537e21 */ /* 0x000fe20008010000 */
[----:B------:R-:W-:Y:S01]  /*4220*/  FADD.FTZ R82, R24, UR5 ;  /* 0x0000000518527e21 */ /* 0x000fe20008010000 */
[----:B------:R-:W-:Y:S01]  /*4230*/  FADD.FTZ R80, R26, UR5 ;  /* 0x000000051a507e21 */ /* 0x000fe20008010000 */
[----:B------:R0:W-:Y:S01]  /*4240*/  @!P2 STG.E.U16 desc[UR16][R4.64+-0x7c0], R81 ;  /* 0xfff840510400a986 */ /* 0x0001e2000c101510 */
        /* <DEDUP_REMOVED lines=50> */
[----:B------:R-:W-:Y:S01]  /*4570*/  PRMT R10, R51, 0x7632, R10 ;  /* 0x00007632330a7816 */ /* 0x000fe2000000000a */
[----:B------:R-:W-:Y:S01]  /*4580*/  STS.U16 [R112], R35 ;  /* 0x0000002370007388 */ /* 0x000fe20000000400 */
[----:B-1----:R-:W-:Y:S02]  /*4590*/  PRMT R7, R5, 0x7632, R7 ;  /* 0x0000763205077816 */ /* 0x002fe40000000007 */
[----:B--2---:R-:W-:Y:S01]  /*45a0*/  PRMT R4, R46, 0x7632, R4 ;  /* 0x000076322e047816 */ /* 0x004fe20000000004 */
[----:B------:R-:W-:Y:S01]  /*45b0*/  STS.U16 [R112+0x4], R37 ;  /* 0x0000042570007388 */ /* 0x000fe20000000400 */
[----:B---3--:R-:W-:-:S03]  /*45c0*/  PRMT R8, R6, 0x7632, R8 ;  /* 0x0000763206087816 */ /* 0x008fc60000000008 */
        /* <DEDUP_REMOVED lines=12> */
[----:B0-----:R-:W1:Y:S03]  /*4690*/  LDC.64 R6, c[0x0][0x2c0] ;  /* 0x0000b000ff067b82 */ /* 0x001e660000000a00 */
[----:B------:R-:W-:Y:S04]  /*46a0*/  LDS.U16 R11, [R127+0x40] ;  /* 0x000040007f0b7984 */ /* 0x000fe80000000400 */
[----:B------:R-:W-:Y:S04]  /*46b0*/  LDS.U16 R23, [R126+0x80] ;  /* 0x000080007e177984 */ /* 0x000fe80000000400 */
[----:B------:R-:W-:Y:S04]  /*46c0*/  LDS.U16 R25, [R125+0xc0] ;  /* 0x0000c0007d197984 */ /* 0x000fe80000000400 */
[----:B------:R-:W-:Y:S04]  /*46d0*/  LDS.U16 R27, [R124+0x100] ;  /* 0x000100007c1b7984 */ /* 0x000fe80000000400 */
[----:B------:R-:W-:Y:S04]  /*46e0*/  LDS.U16 R29, [R123+0x140] ;  /* 0x000140007b1d7984 */ /* 0x000fe80000000400 */
[----:B------:R-:W-:Y:S01]  /*46f0*/  LDS.U16 R31, [R122+0x180] ;  /* 0x000180007a1f7984 */ /* 0x000fe20000000400 */
[----:B-1----:R-:W-:-:S02]  /*4700*/  IMAD R8, R6, UR20, RZ ;  /* 0x0000001406087c24 */ /* 0x002fc4000f8e02ff */
        /* <DEDUP_REMOVED lines=27> */
.L_x_4324:
[----:B------:R-:W-:Y:S05]  /*48c0*/  BSYNC B0 ;  /* 0x0000000000007941 */ /* 0x000fea0003800000 */
.L_x_4323:
        /* <DEDUP_REMOVED lines=42> */
.L_x_4322:
        /* <DEDUP_REMOVED lines=60> */
[----:B------:R-:W0:Y:S01]  /*4f30*/  LDC R28, c[0x0][0x224] ;  /* 0x00008900ff1c7b82 */ /* 0x000e220000000800 */
[----:B------:R-:W-:Y:S01]  /*4f40*/  ISETP.GE.AND P0, PT, R14, R129, PT ;  /* 0x000000810e00720c */ /* 0x000fe20003f06270 */
[----:B------:R-:W-:Y:S01]  /*4f50*/  ULDC.64 UR8, c[0x0][0x230] ;  /* 0x00008c0000087ab9 */ /* 0x000fe20000000a00 */
[----:B------:R-:W-:Y:S01]  /*4f60*/  IADD3 R26, R131, -0x1, RZ ;  /* 0xffffffff831a7810 */ /* 0x000fe20007ffe0ff */
[----:B------:R-:W-:Y:S01]  /*4f70*/  IMAD R5, R96, UR8, RZ ;  /* 0x0000000860057c24 */ /* 0x000fe2000f8e02ff */
[----:B------:R-:W-:Y:S01]  /*4f80*/  LOP3.LUT R177, R177, 0xfffffffe, RZ, 0xc0, !PT ;  /* 0xfffffffeb1b17812 */ /* 0x000fe200078ec0ff */
[----:B------:R-:W-:Y:S01]  /*4f90*/  IMAD.WIDE.U32 R22, R134, UR8, RZ ;  /* 0x0000000886167c25 */ /* 0x000fe2000f8e00ff */
[----:B------:R-:W-:Y:S01]  /*4fa0*/  LEA.HI R2, R26, R26, RZ, 0x1 ;  /* 0x0000001a1a027211 */ /* 0x000fe200078f08ff */
[----:B------:R-:W-:Y:S01]  /*4fb0*/  HFMA2.MMA R29, -RZ, RZ, 0, 0 ;  /* 0x00000000ff1d7435 */ /* 0x000fe200000001ff */
[----:B------:R-:W-:Y:S01]  /*4fc0*/  MOV R45, RZ ;  /* 0x000000ff002d7202 */ /* 0x000fe20000000f00 */
[----:B------:R-:W-:Y:S01]  /*4fd0*/  IMAD R5, R134, UR9, R5 ;  /* 0x0000000986057c24 */ /* 0x000fe2000f8e0205 */
[----:B------:R-:W-:Y:S01]  /*4fe0*/  LOP3.LUT R3, R2, 0xfffffe, RZ, 0xc0, !PT ;  /* 0x00fffffe02037812 */ /* 0x000fe200078ec0ff */
[----:B------:R-:W-:Y:S01]  /*4ff0*/  UMOV UR7, URZ ;  /* 0x0000003f00077c82 */ /* 0x000fe20008000000 */
[----:B------:R-:W-:Y:S01]  /*5000*/  UMOV UR8, URZ ;  /* 0x0000003f00087c82 */ /* 0x000fe20008000000 */
[----:B------:R-:W-:Y:S01]  /*5010*/  @P0 LOP3.LUT R177, R177, 0x1, RZ, 0xfc, !PT ;  /* 0x00000001b1b10812 */ /* 0x000fe200078efcff */
[----:B------:R-:W-:Y:S01]  /*5020*/  ULDC UR34, c[0x0][0x224] ;  /* 0x0000890000227ab9 */ /* 0x000fe20000000800 */
[----:B------:R-:W-:Y:S01]  /*5030*/  IADD3 R26, R26, -R3, RZ ;  /* 0x800000031a1a7210 */ /* 0x000fe20007ffe0ff */
[----:B------:R-:W-:Y:S01]  /*5040*/  ULDC UR35, c[0x0][0x21c] ;  /* 0x0000870000237ab9 */ /* 0x000fe20000000800 */
[----:B------:R-:W-:Y:S01]  /*5050*/  IADD3 R27, R23, R5, RZ ;  /* 0x00000005171b7210 */ /* 0x000fe20007ffe0ff */
[----:B------:R-:W-:Y:S01]  /*5060*/  ULDC UR9, c[0x0][0x218] ;  /* 0x0000860000097ab9 */ /* 0x000fe20000000800 */
[----:B------:R-:W-:Y:S01]  /*5070*/  ULDC.64 UR12, c[0x0][0x3c8] ;  /* 0x0000f200000c7ab9 */ /* 0x000fe20000000a00 */
[----:B------:R-:W-:Y:S01]  /*5080*/  ULDC.64 UR14, c[0x0][0x238] ;  /* 0x00008e00000e7ab9 */ /* 0x000fe20000000a00 */
[----:B------:R-:W-:Y:S01]  /*5090*/  ULDC.64 UR18, c[0x0][0x250] ;  /* 0x0000940000127ab9 */ /* 0x000fe20000000a00 */
[----:B------:R-:W-:Y:S01]  /*50a0*/  ULDC.64 UR22, c[0x0][0x270] ;  /* 0x00009c0000167ab9 */ /* 0x000fe20000000a00 */
[----:B------:R-:W-:Y:S01]  /*50b0*/  ULDC.64 UR24, c[0x0][0x268] ;  /* 0x00009a0000187ab9 */ /* 0x000fe20000000a00 */
[----:B------:R-:W-:-:S05]  /*50c0*/  ULDC.64 UR26, c[0x0][0x350] ;  /* 0x0000d400001a7ab9 */ /* 0x000fca0000000a00 */
.L_x_4369:
[----:B-1----:R-:W1:Y:S01]  /*50d0*/  LDC.64 R2, c[0x0][0x2d0] ;  /* 0x0000b400ff027b82 */ /* 0x002e620000000a00 */
[----:B------:R-:W-:Y:S01]  /*50e0*/  SHF.R.S32.HI R165, RZ, 0x1f, R29 ;  /* 0x0000001fffa57819 */ /* 0x000fe2000001141d */
[----:B------:R-:W-:Y:S01]  /*50f0*/  IMAD.MOV.U32 R6, RZ, RZ, R22 ;  /* 0x000000ffff067224 */ /* 0x000fe200078e0016 */
[----:B------:R-:W-:Y:S01]  /*5100*/  MOV R7, R27 ;  /* 0x0000001b00077202 */ /* 0x000fe20000000f00 */
[----:B0--3--:R-:W-:Y:S01]  /*5110*/  IMAD.WIDE.U32 R4, R29, UR18, R14 ;  /* 0x000000121d047c25 */ /* 0x009fe2000f8e000e */
[C---:B------:R-:W-:Y:S02]  /*5120*/  LOP3.LUT R164, R14.reuse, 0x20, RZ, 0xfc, !PT ;  /* 0x000000200ea47812 */ /* 0x040fe400078efcff */
[C---:B------:R-:W-:Y:S01]  /*5130*/  LOP3.LUT R162, R14.reuse, 0x40, RZ, 0xfc, !PT ;  /* 0x000000400ea27812 */ /* 0x040fe200078efcff */
[C---:B--2---:R-:W-:Y:S01]  /*5140*/  IMAD R8, R165.reuse, UR14, RZ ;  /* 0x0000000ea5087c24 */ /* 0x044fe2000f8e02ff */
[C---:B------:R-:W-:Y:S01]  /*5150*/  LOP3.LUT R160, R14.reuse, 0x60, RZ, 0xfc, !PT ;  /* 0x000000600ea07812 */ /* 0x040fe200078efcff */
[----:B------:R-:W-:Y:S01]  /*5160*/  IMAD R10, R165, UR18, RZ ;  /* 0x00000012a50a7c24 */ /* 0x000fe2000f8e02ff */
[C---:B------:R-:W-:Y:S01]  /*5170*/  LOP3.LUT R158, R14.reuse, 0x80, RZ, 0xfc, !PT ;  /* 0x000000800e9e7812 */ /* 0x040fe200078efcff */
[----:B------:R-:W-:Y:S01]  /*5180*/  IMAD.WIDE.U32 R6, R29, UR14, R6 ;  /* 0x0000000e1d067c25 */ /* 0x000fe2000f8e0006 */
[----:B------:R-:W-:-:S02]  /*5190*/  LOP3.LUT R156, R14, 0xa0, RZ, 0xfc, !PT ;  /* 0x000000a00e9c7812 */ /* 0x000fc400078efcff */
[----:B------:R-:W-:Y:S01]  /*51a0*/  ISETP.GE.AND P2, PT, R160, R129, PT ;  /* 0x00000081a000720c */ /* 0x000fe20003f46270 */
[C---:B------:R-:W-:Y:S01]  /*51b0*/  IMAD R9, R29.reuse, UR15, R8 ;  /* 0x0000000f1d097c24 */ /* 0x040fe2000f8e0208 */
[----:B------:R-:W-:Y:S01]  /*51c0*/  LEA R8, P1, R4, R137, 0x1 ;  /* 0x0000008904087211 */ /* 0x000fe200078208ff */
[----:B------:R-:W-:Y:S01]  /*51d0*/  IMAD R11, R29, UR19, R10 ;  /* 0x000000131d0b7c24 */ /* 0x000fe2000f8e020a */
[----:B------:R-:W-:Y:S02]  /*51e0*/  ISETP.GE.AND P3, PT, R158, R129, PT ;  /* 0x000000819e00720c */ /* 0x000fe40003f66270 */
[----:B------:R-:W-:Y:S02]  /*51f0*/  IADD3 R7, R7, R9, RZ ;  /* 0x0000000907077210 */ /* 0x000fe40007ffe0ff */
[----:B------:R-:W-:Y:S02]  /*5200*/  IADD3 R5, R5, R11, RZ ;  /* 0x0000000b05057210 */ /* 0x000fe40007ffe0ff */
[----:B-1----:R-:W-:-:S02]  /*5210*/  LEA R2, P0, R6, R2, 0x2 ;  /* 0x0000000206027211 */ /* 0x002fc400078010ff */
[----:B------:R-:W-:Y:S02]  /*5220*/  LEA.HI.X R9, R4, R133, R5, 0x1, P1 ;  /* 0x0000008504097211 */ /* 0x000fe400008f0c05 */
[----:B------:R-:W-:Y:S02]  /*5230*/  LEA.HI.X R3, R6, R3, R7, 0x2, P0 ;  /* 0x0000000306037211 */ /* 0x000fe400000f1407 */
[-C--:B------:R-:W-:Y:S02]  /*5240*/  ISETP.GE.AND P0, PT, R164, R129.reuse, PT ;  /* 0x00000081a400720c */ /* 0x080fe40003f06270 */
[-C--:B------:R-:W-:Y:S01]  /*5250*/  ISETP.GE.AND P1, PT, R162, R129.reuse, PT ;  /* 0x00000081a200720c */ /* 0x080fe20003f26270 */
[----:B------:R1:W2:Y:S01]  /*5260*/  LDG.E R147, desc[UR16][R2.64] ;  /* 0x0000001002937981 */ /* 0x0002a2000c1e1900 */
[----:B------:R-:W-:Y:S02]  /*5270*/  ISETP.GE.AND P4, PT, R156, R129, PT ;  /* 0x000000819c00720c */ /* 0x000fe40003f86270 */
[----:B------:R-:W-:-:S02]  /*5280*/  PRMT R10, RZ, 0x7610, R10 ;  /* 0x00007610ff0a7816 */ /* 0x000fc4000000000a */
[----:B------:R-:W-:Y:S02]  /*5290*/  PRMT R25, RZ, 0x7610, R25 ;  /* 0x00007610ff197816 */ /* 0x000fe40000000019 */
[----:B------:R-:W-:Y:S02]  /*52a0*/  PRMT R24, RZ, 0x7610, R24 ;  /* 0x00007610ff187816 */ /* 0x000fe40000000018 */
[----:B------:R-:W-:Y:S01]  /*52b0*/  PRMT R149, RZ, 0x7610, R149 ;  /* 0x00007610ff957816 */ /* 0x000fe20000000095 */
[----:B------:R-:W3:Y:S01]  /*52c0*/  @!P0 LDG.E.U16 R10, desc[UR16][R8.64+0x40] ;  /* 0x00004010080a8981 */ /* 0x000ee2000c1e1500 */
[C---:B------:R-:W-:Y:S02]  /*52d0*/  LOP3.LUT R154, R14.reuse, 0xc0, RZ, 0xfc, !PT ;  /* 0x000000c00e9a7812 */ /* 0x040fe400078efcff */
[----:B------:R-:W-:Y:S01]  /*52e0*/  PRMT R166, RZ, 0x7610, R166 ;  /* 0x00007610ffa67816 */ /* 0x000fe200000000a6 */
[----:B------:R-:W4:Y:S01]  /*52f0*/  @!P1 LDG.E.U16 R25, desc[UR16][R8.64+0x80] ;  /* 0x0000801008199981 */ /* 0x000f22000c1e1500 */
[----:B------:R-:W-:-:S02]  /*5300*/  LOP3.LUT R152, R14, 0xe0, RZ, 0xfc, !PT ;  /* 0x000000e00e987812 */ /* 0x000fc400078efcff */
[C---:B------:R-:W-:Y:S01]  /*5310*/  LOP3.LUT R150, R14.reuse, 0x100, RZ, 0xfc, !PT ;  /* 0x000001000e967812 */ /* 0x040fe200078efcff */
[----:B------:R-:W4:Y:S01]  /*5320*/  @!P2 LDG.E.U16 R24, desc[UR16][R8.64+0xc0] ;  /* 0x0000c0100818a981 */ /* 0x000f22000c1e1500 */
[C---:B------:R-:W-:Y:S02]  /*5330*/  LOP3.LUT R148, R14.reuse, 0x120, RZ, 0xfc, !PT ;  /* 0x000001200e947812 */ /* 0x040fe400078efcff */
[----:B------:R-:W-:Y:S01]  /*5340*/  LOP3.LUT R146, R14, 0x140, RZ, 0xfc, !PT ;  /* 0x000001400e927812 */ /* 0x000fe200078efcff */
[----:B------:R-:W4:Y:S01]  /*5350*/  @!P3 LDG.E.U16 R149, desc[UR16][R8.64+0x100] ;  /* 0x000100100895b981 */ /* 0x000f22000c1e1500 */
[-C--:B------:R-:W-:Y:S02]  /*5360*/  ISETP.GE.AND P0, PT, R154, R129.reuse, PT ;  /* 0x000000819a00720c */ /* 0x080fe40003f06270 */
[-C--:B------:R-:W-:Y:S01]  /*5370*/  ISETP.GE.AND P1, PT, R152, R129.reuse, PT ;  /* 0x000000819800720c */ /* 0x080fe20003f26270 */
[----:B------:R-:W4:Y:S01]  /*5380*/  @!P4 LDG.E.U16 R166, desc[UR16][R8.64+0x140] ;  /* 0x0001401008a6c981 */ /* 0x000f22000c1e1500 */
[----:B------:R-:W-:-:S02]  /*5390*/  ISETP.GE.AND P2, PT, R150, R129, PT ;  /* 0x000000819600720c */ /* 0x000fc40003f46270 */
[----:B------:R-:W-:Y:S02]  /*53a0*/  LOP3.LUT P5, RZ, R177, 0x1, RZ, 0xc0, !PT ;  /* 0x00000001b1ff7812 */ /* 0x000fe400078ac0ff */
[-C--:B------:R-:W-:Y:S02]  /*53b0*/  ISETP.GE.AND P3, PT, R148, R129.reuse, PT ;  /* 0x000000819400720c */ /* 0x080fe40003f66270 */
[----:B------:R-:W-:Y:S02]  /*53c0*/  ISETP.GE.AND P4, PT, R146, R129, PT ;  /* 0x000000819200720c */ /* 0x000fe40003f86270 */
[----:B------:R-:W-:Y:S02]  /*53d0*/  PRMT R151, RZ, 0x7610, R151 ;  /* 0x00007610ff977816 */ /* 0x000fe40000000097 */
[----:B------:R-:W-:Y:S02]  /*53e0*/  PRMT R168, RZ, 0x7610, R168 ;  /* 0x00007610ffa87816 */ /* 0x000fe400000000a8 */
[----:B------:R-:W-:-:S02]  /*53f0*/  PRMT R153, RZ, 0x7610, R153 ;  /* 0x00007610ff997816 */ /* 0x000fc40000000099 */
        /* <DEDUP_REMOVED lines=9> */
[C---:B------:R-:W-:Y:S01]  /*5490*/  LOP3.LUT R138, R14.reuse, 0x1c0, RZ, 0xfc, !PT ;  /* 0x000001c00e8a7812 */ /* 0x040fe200078efcff */
[----:B------:R-:W3:Y:S01]  /*54a0*/  @!P5 LDG.E.U16 R11, desc[UR16][R8.64] ;  /* 0x00000010080bd981 */ /* 0x000ee2000c1e1500 */
[----:B------:R-:W-:Y:S02]  /*54b0*/  LOP3.LUT R136, R14, 0x1e0, RZ, 0xfc, !PT ;  /* 0x000001e00e887812 */ /* 0x000fe400078efcff */
[-C--:B------:R-:W-:Y:S01]  /*54c0*/  ISETP.GE.AND P0, PT, R144, R129.reuse, PT ;  /* 0x000000819000720c */ /* 0x080fe20003f06270 */
[----:B------:R-:W4:Y:S01]  /*54d0*/  @!P3 LDG.E.U16 R170, desc[UR16][R8.64+0x240] ;  /* 0x0002401008aab981 */ /* 0x000f22000c1e1500 */
[-C--:B------:R-:W-:Y:S02]  /*54e0*/  ISETP.GE.AND P1, PT, R142, R129.reuse, PT ;  /* 0x000000818e00720c */ /* 0x080fe40003f26270 */
[-C--:B------:R-:W-:Y:S01]  /*54f0*/  ISETP.GE.AND P2, PT, R140, R129.reuse, PT ;  /* 0x000000818c00720c */ /* 0x080fe20003f46270 */
[----:B------:R-:W4:Y:S01]  /*5500*/  @!P4 LDG.E.U16 R155, desc[UR16][R8.64+0x280] ;  /* 0x00028010089bc981 */ /* 0x000f22000c1e1500 */
[----:B------:R-:W-:-:S02]  /*5510*/  ISETP.GE.AND P3, PT, R138, R129, PT ;  /* 0x000000818a00720c */ /* 0x000fc40003f66270 */
[----:B------:R-:W-:Y:S02]  /*5520*/  ISETP.GE.AND P4, PT, R136, R129, PT ;  /* 0x000000818800720c */ /* 0x000fe40003f86270 */
[----:B------:R-:W-:Y:S02]  /*5530*/  PRMT R172, RZ, 0x7610, R172 ;  /* 0x00007610ffac7816 */ /* 0x000fe400000000ac */
        /* <DEDUP_REMOVED lines=9> */
[----:B------:R-:W-:-:S02]  /*55d0*/  IMAD R5, R96, UR24, RZ ;  /* 0x0000001860057c24 */ /* 0x000fc4000f8e02ff */
[----:B------:R-:W-:-:S04]  /*55e0*/  IMAD.WIDE.U32 R6, R134, UR24, RZ ;  /* 0x0000001886067c25 */ /* 0x000fc8000f8e00ff */
[----:B------:R-:W-:Y:S02]  /*55f0*/  IMAD R163, R134, UR25, R5 ;  /* 0x0000001986a37c24 */ /* 0x000fe4000f8e0205 */
[----:B------:R-:W0:Y:S01]  /*5600*/  LDC.64 R4, c[0x0][0x2e0] ;  /* 0x0000b800ff047b82 */ /* 0x000e220000000a00 */
[----:B-1----:R-:W-:Y:S02]  /*5610*/  IMAD R2, R165, UR22, RZ ;  /* 0x00000016a5027c24 */ /* 0x002fe4000f8e02ff */
[----:B------:R-:W-:Y:S02]  /*5620*/  IADD3 R7, R7, R163, RZ ;  /* 0x000000a307077210 */ /* 0x000fe40007ffe0ff */
[C---:B0-----:R-:W-:Y:S02]  /*5630*/  IMAD R9, R29.reuse, UR23, R2 ;  /* 0x000000171d097c24 */ /* 0x041fe4000f8e0202 */
[----:B------:R-:W-:Y:S01]  /*5640*/  IMAD.WIDE.U32 R2, R29, UR22, R6 ;  /* 0x000000161d027c25 */ /* 0x000fe2000f8e0006 */
[----:B------:R-:W-:-:S04]  /*5650*/  ISETP.GE.AND P0, PT, R131, 0x2, PT ;  /* 0x000000028300780c */ /* 0x000fc80003f06270 */
[----:B------:R-:W-:Y:S02]  /*5660*/  ISETP.NE.OR P0, PT, R179, RZ, !P0 ;  /* 0x000000ffb300720c */ /* 0x000fe40004705670 */
[C---:B------:R-:W-:Y:S02]  /*5670*/  ISETP.NE.AND P1, PT, R139.reuse, RZ, PT ;  /* 0x000000ff8b00720c */ /* 0x040fe40003f25270 */
[----:B------:R-:W-:Y:S02]  /*5680*/  LEA R161, R26, R29, 0x8 ;  /* 0x0000001d1aa17211 */ /* 0x000fe400078e40ff */
[----:B------:R-:W-:Y:S02]  /*5690*/  IADD3 R180, R139, 0x200, RZ ;  /* 0x000002008bb47810 */ /* 0x000fe40007ffe0ff */
[----:B------:R-:W-:Y:S02]  /*56a0*/  IADD3 R3, R3, R9, RZ ;  /* 0x0000000903037210 */ /* 0x000fe40007ffe0ff */
[----:B------:R-:W-:-:S02]  /*56b0*/  SEL R161, R161, R180, !P1 ;  /* 0x000000b4a1a17207 */ /* 0x000fc40004800000 */
[C---:B------:R-:W-:Y:S01]  /*56c0*/  LEA R4, P2, R2.reuse, R4, 0x2 ;  /* 0x0000000402047211 */ /* 0x040fe200078410ff */
[----:B------:R-:W0:Y:S03]  /*56d0*/  @!P0 LDC R8, c[0x0][0x21c] ;  /* 0x00008700ff088b82 */ /* 0x000e260000000800 */
[----:B------:R-:W-:Y:S01]  /*56e0*/  LEA.HI.X R5, R2, R5, R3, 0x2, P2 ;  /* 0x0000000502057211 */ /* 0x000fe200010f1403 */
[----:B------:R-:W-:Y:S01]  /*56f0*/  @!P0 VIADD R2, R131, 0xfffffffe ;  /* 0xfffffffe83028836 */ /* 0x000fe20000000000 */
[----:B------:R-:W-:Y:S01]  /*5700*/  MOV R9, RZ ;  /* 0x000000ff00097202 */ /* 0x000fe20000000f00 */
[----:B------:R-:W-:Y:S02]  /*5710*/  HADD2.F32 R227, -RZ, R110.H0_H0 ;  /* 0x2000006effe37230 */ /* 0x000fe40000004100 */
[----:B0-----:R-:W-:Y:S01]  /*5720*/  @!P0 IMAD R3, R2, R8, R29 ;  /* 0x0000000802038224 */ /* 0x001fe200078e021d */
[----:B------:R-:W-:-:S03]  /*5730*/  MOV R8, 0x3f800000 ;  /* 0x3f80000000087802 */ /* 0x000fc60000000f00 */
[----:B------:R-:W-:-:S04]  /*5740*/  @!P0 IMAD.WIDE R2, R3, 0x8, R20 ;  /* 0x0000000803028825 */ /* 0x000fc800078e0214 */
[----:B------:R-:W-:Y:S01]  /*5750*/  FMUL.FTZ R227, R90, R227 ;  /* 0x000000e35ae37220 */ /* 0x000fe20000410000 */
        /* <DEDUP_REMOVED lines=18> */
[----:B------:R-:W-:-:S03]  /*5880*/  FMUL.FTZ R224, R80, R175 ;  /* 0x000000af50e07220 */ /* 0x000fc60000410000 */
[----:B------:R-:W-:Y:S01]  /*5890*/  FMUL.FTZ R218, R78, R173 ;  /* 0x000000ad4eda7220 */ /* 0x000fe20000410000 */
[----:B--2---:R-:W-:-:S04]  /*58a0*/  FMUL.FTZ R6, R147, 1.4426950216293334961 ;  /* 0x3fb8aa3b93067820 */ /* 0x004fc80000410000 */
[----:B------:R-:W-:-:S06]  /*58b0*/  FMUL.FTZ R233, R92, R6 ;  /* 0x000000065ce97220 */ /* 0x000fcc0000410000 */
[----:B------:R-:W0:Y:S01]  /*58c0*/  MUFU.EX2 R233, R233 ;  /* 0x000000e900e97308 */ /* 0x000e220000000800 */
[----:B------:R-:W-:Y:S01]  /*58d0*/  FMUL.FTZ R215, R91, R6 ;  /* 0x000000065bd77220 */ /* 0x000fe20000410000 */
[----:B---3--:R-:W-:Y:S04]  /*58e0*/  STS.U16 [R128], R11 ;  /* 0x0000000b80007388 */ /* 0x008fe80000000400 */
[----:B------:R1:W-:Y:S04]  /*58f0*/  STS.U16 [R127+0x40], R10 ;  /* 0x0000400a7f007388 */ /* 0x0003e80000000400 */
        /* <DEDUP_REMOVED lines=16> */
[----:B------:R-:W3:Y:S01]  /*5a00*/  LDS.U16 R149, [R112] ;  /* 0x0000000070957984 */ /* 0x000ee20000000400 */
[----:B-1----:R-:W-:-:S03]  /*5a10*/  LEA R10, R161, R94, 0x2 ;  /* 0x0000005ea10a7211 */ /* 0x002fc600078e10ff */
[----:B------:R-:W1:Y:S04]  /*5a20*/  LDS.U16 R172, [R112+0x4] ;  /* 0x0000040070ac7984 */ /* 0x000e680000000400 */
        /* <DEDUP_REMOVED lines=13> */
[----:B------:R2:W5:Y:S04]  /*5b00*/  LDG.E R5, desc[UR16][R4.64] ;  /* 0x0000001004057981 */ /* 0x000568000c1e1900 */
[----:B0-----:R0:W-:Y:S01]  /*5b10*/  STS [R10+0x1d10], R233 ;  /* 0x001d10e90a007388 */ /* 0x0011e20000000800 */
[----:B------:R-:W-:Y:S01]  /*5b20*/  BAR.SYNC.DEFER_BLOCKING 0x0 ;  /* 0x0000000000007b1d */ /* 0x000fe20000010000 */
[-C--:B------:R-:W-:Y:S01]  /*5b30*/  FMUL.FTZ R213, R90, R6.reuse ;  /* 0x000000065ad57220 */ /* 0x080fe20000410000 */
[----:B------:R-:W-:-:S04]  /*5b40*/  FMUL.FTZ R211, R89, R6 ;  /* 0x0000000659d37220 */ /* 0x000fc80000410000 */
[----:B------:R-:W0:Y:S01]  /*5b50*/  MUFU.EX2 R215, R215 ;  /* 0x000000d700d77308 */ /* 0x000e220000000800 */
[----:B--2---:R-:W-:Y:S02]  /*5b60*/  HADD2.F32 R4, -RZ, R111.H0_H0 ;  /* 0x2000006fff047230 */ /* 0x004fe40000004100 */
[----:B------:R-:W-:Y:S01]  /*5b70*/  FMUL.FTZ R209, R88, R6 ;  /* 0x0000000658d17220 */ /* 0x000fe20000410000 */
[----:B------:R-:W-:-:S04]  /*5b80*/  HADD2.F32 R151, -RZ, R151.H0_H0 ;  /* 0x20000097ff977230 */ /* 0x000fc80000004100 */
[----:B------:R-:W2:Y:S01]  /*5b90*/  MUFU.EX2 R213, R213 ;  /* 0x000000d500d57308 */ /* 0x000ea20000000800 */
[----:B---3--:R-:W-:Y:S02]  /*5ba0*/  HADD2.F32 R149, -RZ, R149.H0_H0 ;  /* 0x20000095ff957230 */ /* 0x008fe40000004100 */
[----:B------:R-:W-:Y:S01]  /*5bb0*/  FMUL.FTZ R4, R91, R4 ;  /* 0x000000045b047220 */ /* 0x000fe20000410000 */
[----:B------:R-:W-:Y:S01]  /*5bc0*/  FMUL.FTZ R217, R87, R6 ;  /* 0x0000000657d97220 */ /* 0x000fe20000410000 */
[----:B------:R3:W5:Y:S03]  /*5bd0*/  @!P0 LDG.E.64 R8, desc[UR16][R2.64] ;  /* 0x0000001002088981 */ /* 0x000766000c1e1b00 */
[----:B------:R-:W2:Y:S01]  /*5be0*/  MUFU.EX2 R211, R211 ;  /* 0x000000d300d37308 */ /* 0x000ea20000000800 */
[----:B------:R-:W-:Y:S02]  /*5bf0*/  HADD2.F32 R24, -RZ, R109.H0_H0 ;  /* 0x2000006dff187230 */ /* 0x000fe40000004100 */
[----:B---3--:R-:W-:-:S05]  /*5c00*/  HADD2.F32 R3, -RZ, R178.H0_H0 ;  /* 0x200000b2ff037230 */ /* 0x008fca0000004100 */
[----:B------:R-:W3:Y:S01]  /*5c10*/  MUFU.EX2 R209, R209 ;  /* 0x000000d100d17308 */ /* 0x000ee20000000800 */
[----:B-1----:R-:W-:Y:S02]  /*5c20*/  HADD2.F32 R172, -RZ, R172.H0_H0 ;  /* 0x200000acffac7230 */ /* 0x002fe40000004100 */
[----:B------:R-:W-:Y:S01]  /*5c30*/  FMUL.FTZ R2, R92, R3 ;  /* 0x000000035c027220 */ /* 0x000fe20000410000 */
[----:B------:R-:W-:Y:S01]  /*5c40*/  FMUL.FTZ R231, R151, R4 ;  /* 0x0000000497e77220 */ /* 0x000fe20000410000 */
[----:B------:R-:W-:Y:S02]  /*5c50*/  FMUL.FTZ R192, R86, R6 ;  /* 0x0000000656c07220 */ /* 0x000fe40000410000 */
[----:B------:R-:W-:Y:S01]  /*5c60*/  FMUL.FTZ R25, R149, R2 ;  /* 0x0000000295197220 */ /* 0x000fe20000410000 */
[----:B------:R-:W1:Y:S01]  /*5c70*/  MUFU.EX2 R217, R217 ;  /* 0x000000d900d97308 */ /* 0x000e620000000800 */
[----:B----4-:R-:W-:Y:S02]  /*5c80*/  HADD2.F32 R171, -RZ, R171.H0_H0 ;  /* 0x200000abffab7230 */ /* 0x010fe40000004100 */
[----:B------:R-:W-:Y:S01]  /*5c90*/  FMUL.FTZ R24, R89, R24 ;  /* 0x0000001859187220 */ /* 0x000fe20000410000 */
[----:B0-----:R-:W-:Y:S01]  /*5ca0*/  FMUL.FTZ R4, R233, R215 ;  /* 0x000000d7e9047220 */ /* 0x001fe20000410000 */
[----:B------:R-:W-:Y:S01]  /*5cb0*/  FMUL.FTZ R227, R172, R227 ;  /* 0x000000e3ace37220 */ /* 0x000fe20000410000 */
[----:B------:R-:W-:Y:S01]  /*5cc0*/  FFMA.FTZ R2, R25, R215, R231 ;  /* 0x000000d719027223 */ /* 0x000fe200000100e7 */
[----:B------:R-:W-:Y:S01]  /*5cd0*/  FMUL.FTZ R195, R85, R6 ;  /* 0x0000000655c37220 */ /* 0x000fe20000410000 */
[----:B------:R-:W-:Y:S01]  /*5ce0*/  ISETP.NE.AND P0, PT, R139, 0x3f, PT ;  /* 0x0000003f8b00780c */ /* 0x000fe20003f05270 */
[----:B------:R-:W0:Y:S01]  /*5cf0*/  MUFU.EX2 R192, R192 ;  /* 0x000000c000c07308 */ /* 0x000e220000000800 */
[----:B------:R-:W-:-:S02]  /*5d00*/  HADD2.F32 R170, -RZ, R170.H0_H0 ;  /* 0x200000aaffaa7230 */ /* 0x000fc40000004100 */
[----:B--2---:R-:W-:Y:S01]  /*5d10*/  FMUL.FTZ R4, R213, R4 ;  /* 0x00000004d5047220 */ /* 0x004fe20000410000 */
[----:B------:R-:W-:Y:S01]  /*5d20*/  FMUL.FTZ R24, R171, R24 ;  /* 0x00000018ab187220 */ /* 0x000fe20000410000 */
[----:B------:R-:W-:Y:S01]  /*5d30*/  FFMA.FTZ R2, R213, R2, R227 ;  /* 0x00000002d5027223 */ /* 0x000fe200000100e3 */
[----:B------:R-:W-:Y:S01]  /*5d40*/  FMUL.FTZ R200, R84, R6 ;  /* 0x0000000654c87220 */ /* 0x000fe20000410000 */
[----:B------:R-:W-:Y:S02]  /*5d50*/  HADD2.F32 R169, -RZ, R169.H0_H0 ;  /* 0x200000a9ffa97230 */ /* 0x000fe40000004100 */
[C---:B------:R-:W-:Y:S01]  /*5d60*/  FMUL.FTZ R4, R211.reuse, R4 ;  /* 0x00000004d3047220 */ /* 0x040fe20000410000 */
[----:B------:R-:W2:Y:S01]  /*5d70*/  MUFU.EX2 R195, R195 ;  /* 0x000000c300c37308 */ /* 0x000ea20000000800 */
[----:B------:R-:W-:Y:S01]  /*5d80*/  FMUL.FTZ R221, R170, R221 ;  /* 0x000000ddaadd7220 */ /* 0x000fe20000410000 */
[----:B------:R-:W-:Y:S01]  /*5d90*/  FFMA.FTZ R2, R211, R2, R24 ;  /* 0x00000002d3027223 */ /* 0x000fe20000010018 */
[----:B------:R-:W-:Y:S01]  /*5da0*/  FMUL.FTZ R201, R83, R6 ;  /* 0x0000000653c97220 */ /* 0x000fe20000410000 */
[----:B------:R-:W-:-:S02]  /*5db0*/  HADD2.F32 R168, -RZ, R168.H0_H0 ;  /* 0x200000a8ffa87230 */ /* 0x000fc40000004100 */
[----:B---3--:R-:W-:Y:S01]  /*5dc0*/  FMUL.FTZ R4, R209, R4 ;  /* 0x00000004d1047220 */ /* 0x008fe20000410000 */
[----:B------:R-:W-:Y:S01]  /*5dd0*/  FMUL.FTZ R246, R169, R246 ;  /* 0x000000f6a9f67220 */ /* 0x000fe20000410000 */
[----:B------:R-:W-:Y:S01]  /*5de0*/  FFMA.FTZ R2, R209, R2, R221 ;  /* 0x00000002d1027223 */ /* 0x000fe200000100dd */
[----:B------:R-:W3:Y:S01]  /*5df0*/  MUFU.EX2 R200, R200 ;  /* 0x000000c800c87308 */ /* 0x000ee20000000800 */
[----:B------:R-:W-:Y:S01]  /*5e00*/  FMUL.FTZ R199, R82, R6 ;  /* 0x0000000652c77220 */ /* 0x000fe20000410000 */
[----:B------:R-:W-:Y:S01]  /*5e10*/  @P0 LEA R216, R139, R94, 0x2 ;  /* 0x0000005e8bd80211 */ /* 0x000fe200078e10ff */
[----:B------:R-:W-:Y:S02]  /*5e20*/  HADD2.F32 R167, -RZ, R167.H0_H0 ;  /* 0x200000a7ffa77230 */ /* 0x000fe40000004100 */
[C---:B-1----:R-:W-:Y:S01]  /*5e30*/  FMUL.FTZ R3, R217.reuse, R4 ;  /* 0x00000004d9037220 */ /* 0x042fe20000410000 */
[----:B------:R-:W-:Y:S01]  /*5e40*/  FMUL.FTZ R219, R168, R219 ;  /* 0x000000dba8db7220 */ /* 0x000fe20000410000 */
[----:B------:R-:W-:Y:S01]  /*5e50*/  FFMA.FTZ R2, R217, R2, R246 ;  /* 0x00000002d9027223 */ /* 0x000fe200000100f6 */
[----:B------:R-:W1:Y:S01]  /*5e60*/  MUFU.EX2 R201, R201 ;  /* 0x000000c900c97308 */ /* 0x000e620000000800 */
[----:B------:R-:W-:Y:S01]  /*5e70*/  FMUL.FTZ R203, R81, R6 ;  /* 0x0000000651cb7220 */ /* 0x000fe20000410000 */
[----:B------:R-:W-:-:S02]  /*5e80*/  HADD2.F32 R166, -RZ, R166.H0_H0 ;  /* 0x200000a6ffa67230 */ /* 0x000fc40000004100 */
[C---:B0-----:R-:W-:Y:S01]  /*5e90*/  FMUL.FTZ R4, R192.reuse, R3 ;  /* 0x00000003c0047220 */ /* 0x041fe20000410000 */
[----:B------:R-:W-:Y:S01]  /*5ea0*/  FMUL.FTZ R190, R167, R202 ;  /* 0x000000caa7be7220 */ /* 0x000fe20000410000 */
[----:B------:R-:W-:Y:S01]  /*5eb0*/  FFMA.FTZ R2, R192, R2, R219 ;  /* 0x00000002c0027223 */ /* 0x000fe200000100db */
[----:B------:R-:W0:Y:S01]  /*5ec0*/  @P0 LDS R216, [R216+0x2514] ;  /* 0x00251400d8d80984 */ /* 0x000e220000000800 */
[----:B------:R-:W4:Y:S01]  /*5ed0*/  MUFU.EX2 R199, R199 ;  /* 0x000000c700c77308 */ /* 0x000f220000000800 */
[----:B------:R-:W-:Y:S01]  /*5ee0*/  FMUL.FTZ R185, R80, R6 ;  /* 0x0000000650b97220 */ /* 0x000fe20000410000 */
[----:B------:R-:W-:Y:S02]  /*5ef0*/  HADD2.F32 R165, -RZ, R165.H0_H0 ;  /* 0x200000a5ffa57230 */ /* 0x000fe40000004100 */
[C---:B--2---:R-:W-:Y:S01]  /*5f00*/  FMUL.FTZ R3, R195.reuse, R4 ;  /* 0x00000004c3037220 */ /* 0x044fe20000410000 */
[----:B------:R-:W-:Y:S01]  /*5f10*/  FMUL.FTZ R207, R166, R197 ;  /* 0x000000c5a6cf7220 */ /* 0x000fe20000410000 */
[----:B------:R-:W-:Y:S01]  /*5f20*/  FFMA.FTZ R2, R195, R2, R190 ;  /* 0x00000002c3027223 */ /* 0x000fe200000100be */
[----:B------:R-:W-:Y:S01]  /*5f30*/  FMUL.FTZ R187, R79, R6 ;  /* 0x000000064fbb7220 */ /* 0x000fe20000410000 */
[----:B------:R-:W2:Y:S01]  /*5f40*/  MUFU.EX2 R203, R203 ;  /* 0x000000cb00cb7308 */ /* 0x000ea20000000800 */
[----:B------:R-:W-:-:S02]  /*5f50*/  HADD2.F32 R163, -RZ, R163.H0_H0 ;  /* 0x200000a3ffa37230 */ /* 0x000fc40000004100 */
[C---:B---3--:R-:W-:Y:S01]  /*5f60*/  FMUL.FTZ R4, R200.reuse, R3 ;  /* 0x00000003c8047220 */ /* 0x048fe20000410000 */
[----:B------:R-:W-:Y:S01]  /*5f70*/  FMUL.FTZ R252, R165, R196 ;  /* 0x000000c4a5fc7220 */ /* 0x000fe20000410000 */
[----:B------:R-:W-:Y:S01]  /*5f80*/  FFMA.FTZ R2, R200, R2, R207 ;  /* 0x00000002c8027223 */ /* 0x000fe200000100cf */
[----:B------:R-:W-:Y:S02]  /*5f90*/  FMUL.FTZ R205, R78, R6 ;  /* 0x000000064ecd7220 */ /* 0x000fe40000410000 */
[----:B------:R-:W3:Y:S01]  /*5fa0*/  MUFU.EX2 R185, R185 ;  /* 0x000000b900b97308 */ /* 0x000ee20000000800 */
[----:B------:R-:W-:Y:S02]  /*5fb0*/  HADD2.F32 R161, -RZ, R161.H0_H0 ;  /* 0x200000a1ffa17230 */ /* 0x000fe40000004100 */
[----:B-1----:R-:W-:Y:S01]  /*5fc0*/  FMUL.FTZ R4, R201, R4 ;  /* 0x00000004c9047220 */ /* 0x002fe20000410000 */
[----:B------:R-:W-:Y:S01]  /*5fd0*/  FMUL.FTZ R250, R163, R194 ;  /* 0x000000c2a3fa7220 */ /* 0x000fe20000410000 */
[----:B------:R-:W-:Y:S01]  /*5fe0*/  FFMA.FTZ R2, R201, R2, R252 ;  /* 0x00000002c9027223 */ /* 0x000fe200000100fc */
[----:B------:R-:W-:-:S02]  /*5ff0*/  FMUL.FTZ R189, R77, R6 ;  /* 0x000000064dbd7220 */ /* 0x000fc40000410000 */
[----:B------:R-:W1:Y:S01]  /*6000*/  MUFU.EX2 R187, R187 ;  /* 0x000000bb00bb7308 */ /* 0x000e620000000800 */
[----:B------:R-:W-:Y:S02]  /*6010*/  HADD2.F32 R176, -RZ, R99.H0_H0 ;  /* 0x20000063ffb07230 */ /* 0x000fe40000004100 */
[----:B----4-:R-:W-:Y:S01]  /*6020*/  FMUL.FTZ R4, R199, R4 ;  /* 0x00000004c7047220 */ /* 0x010fe20000410000 */
[----:B------:R-:W-:Y:S02]  /*6030*/  HADD2.F32 R159, -RZ, R159.H0_H0 ;  /* 0x2000009fff9f7230 */ /* 0x000fe40000004100 */
[----:B------:R-:W-:Y:S01]  /*6040*/  FMUL.FTZ R248, R161, R234 ;  /* 0x000000eaa1f87220 */ /* 0x000fe20000410000 */
[----:B------:R-:W-:Y:S01]  /*6050*/  FFMA.FTZ R2, R199, R2, R250 ;  /* 0x00000002c7027223 */ /* 0x000fe200000100fa */
[----:B------:R-:W4:Y:S01]  /*6060*/  MUFU.EX2 R205, R205 ;  /* 0x000000cd00cd7308 */ /* 0x000f220000000800 */
[----:B------:R-:W-:Y:S02]  /*6070*/  HADD2.F32 R157, -RZ, R157.H0_H0 ;  /* 0x2000009dff9d7230 */ /* 0x000fe40000004100 */
[----:B------:R-:W-:Y:S01]  /*6080*/  FMUL.FTZ R220, R79, R176 ;  /* 0x000000b04fdc7220 */ /* 0x000fe20000410000 */
[----:B--2---:R-:W-:Y:S01]  /*6090*/  FMUL.FTZ R4, R203, R4 ;  /* 0x00000004cb047220 */ /* 0x004fe20000410000 */
[----:B------:R-:W-:Y:S01]  /*60a0*/  FMUL.FTZ R240, R159, R224 ;  /* 0x000000e09ff07220 */ /* 0x000fe20000410000 */
[----:B------:R-:W-:-:S02]  /*60b0*/  FFMA.FTZ R2, R203, R2, R248 ;  /* 0x00000002cb027223 */ /* 0x000fc400000100f8 */
[----:B------:R-:W2:Y:S01]  /*60c0*/  MUFU.EX2 R189, R189 ;  /* 0x000000bd00bd7308 */ /* 0x000ea20000000800 */
[----:B------:R-:W-:Y:S02]  /*60d0*/  HADD2.F32 R174, -RZ, R97.H0_H0 ;  /* 0x20000061ffae7230 */ /* 0x000fe40000004100 */
[----:B---3--:R-:W-:Y:S01]  /*60e0*/  FMUL.FTZ R4, R185, R4 ;  /* 0x00000004b9047220 */ /* 0x008fe20000410000 */
[----:B------:R-:W-:Y:S02]  /*60f0*/  HADD2.F32 R155, -RZ, R155.H0_H0 ;  /* 0x2000009bff9b7230 */ /* 0x000fe40000004100 */
[----:B------:R-:W-:Y:S01]  /*6100*/  FMUL.FTZ R242, R157, R220 ;  /* 0x000000dc9df27220 */ /* 0x000fe20000410000 */
[----:B------:R-:W-:Y:S01]  /*6110*/  FFMA.FTZ R2, R185, R2, R240 ;  /* 0x00000002b9027223 */ /* 0x000fe200000100f0 */
[----:B------:R-:W-:Y:S02]  /*6120*/  HADD2.F32 R153, -RZ, R153.H0_H0 ;  /* 0x20000099ff997230 */ /* 0x000fe40000004100 */
[----:B------:R-:W-:Y:S01]  /*6130*/  FMUL.FTZ R186, R77, R174 ;  /* 0x000000ae4dba7220 */ /* 0x000fe20000410000 */
[----:B-1----:R-:W-:Y:S01]  /*6140*/  FMUL.FTZ R4, R187, R4 ;  /* 0x00000004bb047220 */ /* 0x002fe20000410000 */
[----:B------:R-:W-:Y:S01]  /*6150*/  FMUL.FTZ R244, R155, R218 ;  /* 0x000000da9bf47220 */ /* 0x000fe20000410000 */
[----:B------:R-:W-:Y:S01]  /*6160*/  FFMA.FTZ R2, R187, R2, R242 ;  /* 0x00000002bb027223 */ /* 0x000fe200000100f2 */
[----:B------:R-:W-:Y:S01]  /*6170*/  FMUL.FTZ R222, R153, R186 ;  /* 0x000000ba99de7220 */ /* 0x000fe20000410000 */
[C---:B----4-:R-:W-:Y:S01]  /*6180*/  FMUL.FTZ R4, R205.reuse, R4 ;  /* 0x00000004cd047220 */ /* 0x050fe20000410000 */
[----:B------:R-:W-:Y:S01]  /*6190*/  BSSY B0, `(.L_x_4326) ;  /* 0x0000010000007945 */ /* 0x000fe20003800000 */
[----:B------:R-:W-:Y:S01]  /*61a0*/  FFMA.FTZ R3, R205, R2, R244 ;  /* 0x00000002cd037223 */ /* 0x000fe200000100f4 */
[----:B------:R-:W-:Y:S01]  /*61b0*/  LEA R188, R139, R94, 0x3 ;  /* 0x0000005e8bbc7211 */ /* 0x000fe200078e18ff */
[----:B--2---:R-:W-:-:S02]  /*61c0*/  FMUL.FTZ R2, R189, R4 ;  /* 0x00000004bd027220 */ /* 0x004fc40000410000 */
[----:B------:R-:W-:Y:S01]  /*61d0*/  FFMA.FTZ R3, R189, R3, R222 ;  /* 0x00000003bd037223 */ /* 0x000fe200000100de */
[----:B0-----:R-:W-:Y:S06]  /*61e0*/  @P0 BRA `(.L_x_4327) ;  /* 0x0000000000280947 */ /* 0x001fec0003800000 */
[----:B------:R-:W-:Y:S01]  /*61f0*/  ISETP.NE.AND P0, PT, R131, R28, PT ;  /* 0x0000001c8300720c */ /* 0x000fe20003f05270 */
[----:B------:R-:W-:-:S12]  /*6200*/  HFMA2.MMA R216, -RZ, RZ, 1.875, 0 ;  /* 0x3f800000ffd87435 */ /* 0x000fd800000001ff */
[----:B------:R-:W-:Y:S05]  /*6210*/  @!P0 BRA `(.L_x_4327) ;  /* 0x00000000001c8947 */ /* 0x000fea0003800000 */
[----:B------:R-:W-:-:S04]  /*6220*/  IADD3 R7, R28, -UR6, RZ ;  /* 0x800000061c077c10 */ /* 0x000fc8000fffe0ff */
[----:B------:R-:W-:-:S04]  /*6230*/  LEA.HI R4, R7, R7, RZ, 0x1 ;  /* 0x0000000707047211 */ /* 0x000fc800078f08ff */
[----:B------:R-:W-:-:S05]  /*6240*/  LOP3.LUT R4, R4, 0xfffffe, RZ, 0xc0, !PT ;  /* 0x00fffffe04047812 */ /* 0x000fca00078ec0ff */
[----:B------:R-:W-:-:S05]  /*6250*/  IMAD.IADD R4, R7, 0x1, -R4 ;  /* 0x0000000107047824 */ /* 0x000fca00078e0a04 */
[----:B------:R-:W-:-:S04]  /*6260*/  LEA R7, R4, R29, 0x8 ;  /* 0x0000001d04077211 */ /* 0x000fc800078e40ff */
[----:B------:R-:W-:-:S05]  /*6270*/  LEA R7, R7, R94, 0x2 ;  /* 0x0000005e07077211 */ /* 0x000fca00078e10ff */
[----:B------:R0:W1:Y:S02]  /*6280*/  LDS R216, [R7+0x1d10] ;  /* 0x001d100007d87984 */ /* 0x0000640000000800 */
.L_x_4327:
[----:B------:R-:W-:Y:S05]  /*6290*/  BSYNC B0 ;  /* 0x0000000000007941 */ /* 0x000fea0003800000 */
.L_x_4326:
[----:B------:R-:W-:Y:S01]  /*62a0*/  ISETP.GT.U32.AND P2, PT, R139, 0x1f, PT ;  /* 0x0000001f8b00780c */ /* 0x000fe20003f44070 */
[----:B------:R2:W-:Y:S01]  /*62b0*/  STS.64 [R188+0x1900], R2 ;  /* 0x00190002bc007388 */ /* 0x0005e20000000a00 */
        /* <DEDUP_REMOVED lines=46> */
.L_x_4392:
[----:B------:R-:W-:Y:S01]  /*65a0*/  ISETP.GE.AND P0, PT, R132, 0x10, PT ;  /* 0x000000108400780c */ /* 0x000fe20003f06270 */
[----:B------:R-:W-:-:S12]  /*65b0*/  UMOV UR10, 0xffffffff ;  /* 0xffffffff000a7882 */ /* 0x000fd80000000000 */
[C---:B0-2---:R-:W-:Y:S01]  /*65c0*/  @P0 FFMA.FTZ R7, R6.reuse, R10, R7 ;  /* 0x0000000a06070223 */ /* 0x045fe20000010007 */
[----:B---3--:R-:W-:Y:S01]  /*65d0*/  @P0 FMUL.FTZ R6, R6, R3 ;  /* 0x0000000306060220 */ /* 0x008fe20000410000 */
[----:B------:R-:W-:Y:S06]  /*65e0*/  BRA.DIV UR10, `(.L_x_4330) ;  /* 0x000000460a247947 */ /* 0x000fec000b800000 */
.L_x_4395:
[----:B------:R-:W-:-:S03]  /*65f0*/  UMOV UR10, 0xffffffff ;  /* 0xffffffff000a7882 */ /* 0x000fc60000000000 */
[----:B------:R-:W-:Y:S05]  /*6600*/  BRA.DIV UR10, `(.L_x_4331) ;  /* 0x000000460a447947 */ /* 0x000fea000b800000 */
.L_x_4398:
[----:B------:R-:W-:-:S03]  /*6610*/  UMOV UR10, 0xffffffff ;  /* 0xffffffff000a7882 */ /* 0x000fc60000000000 */
[----:B------:R-:W-:Y:S05]  /*6620*/  BRA.DIV UR10, `(.L_x_4332) ;  /* 0x000000460a647947 */ /* 0x000fea000b800000 */
[----:B------:R-:W0:Y:S04]  /*6630*/  SHFL.UP PT, R6, R6, 0x1, RZ ;  /* 0x0420000006067989 */ /* 0x000e2800000e00ff */
[----:B------:R-:W2:Y:S04]  /*6640*/  SHFL.UP PT, R7, R7, 0x1, RZ ;  /* 0x0420000007077989 */ /* 0x000ea800000e00ff */
[----:B------:R-:W3:Y:S04]  /*6650*/  SHFL.IDX PT, R8, R8, RZ, 0x1f ;  /* 0x00001fff08087589 */ /* 0x000ee800000e0000 */
[----:B------:R-:W4:Y:S02]  /*6660*/  SHFL.IDX PT, R9, R9, RZ, 0x1f ;  /* 0x00001fff09097589 */ /* 0x000f2400000e0000 */
.L_x_4404:
[C---:B0-2-4-:R-:W-:Y:S01]  /*6670*/  @P1 FFMA.FTZ R9, R6.reuse, R9, R7 ;  /* 0x0000000906091223 */ /* 0x055fe20000010007 */
[----:B---3--:R-:W-:-:S03]  /*6680*/  @P1 FMUL.FTZ R8, R6, R8 ;  /* 0x0000000806081220 */ /* 0x008fc60000410000 */
[C---:B------:R-:W-:Y:S01]  /*6690*/  FFMA.FTZ R11, R4.reuse, R9, R5 ;  /* 0x00000009040b7223 */ /* 0x040fe20000010005 */
[----:B------:R-:W-:-:S05]  /*66a0*/  FMUL.FTZ R10, R4, R8 ;  /* 0x00000008040a7220 */ /* 0x000fca0000410000 */
[----:B------:R2:W-:Y:S02]  /*66b0*/  STS.128 [R223+0x1900], R8 ;  /* 0x00190008df007388 */ /* 0x0005e40000000c00 */
.L_x_4328:
        /* <DEDUP_REMOVED lines=18> */
[----:B------:R-:W-:Y:S01]  /*67e0*/  FFMA.FTZ R3, R201, R3, R198 ;  /* 0x00000003c9037223 */ /* 0x000fe200000100c6 */
[----:B------:R-:W-:-:S03]  /*67f0*/  @!P0 LEA R4, R29, R94, 0x3 ;  /* 0x0000005e1d048211 */ /* 0x000fc600078e18ff */
        /* <DEDUP_REMOVED lines=8> */
[----:B-1----:R-:W-:Y:S01]  /*6880*/  FFMA.FTZ R233, R233, R2, R25 ;  /* 0x00000002e9e97223 */ /* 0x002fe20000010019 */
[----:B------:R-:W-:Y:S01]  /*6890*/  FMUL.FTZ R2, R200, R5 ;  /* 0x00000005c8027220 */ /* 0x000fe20000410000 */
[----:B------:R-:W-:Y:S02]  /*68a0*/  HFMA2.MMA R25, -RZ, RZ, 0, 0 ;  /* 0x00000000ff197435 */ /* 0x000fe400000001ff */
[----:B------:R-:W-:Y:S01]  /*68b0*/  FFMA.FTZ R231, R215, R233, R231 ;  /* 0x000000e9d7e77223 */ /* 0x000fe200000100e7 */
[----:B------:R-:W-:-:S03]  /*68c0*/  FMUL.FTZ R5, R195, R2 ;  /* 0x00000002c3057220 */ /* 0x000fc60000410000 */
[----:B------:R-:W-:Y:S01]  /*68d0*/  FFMA.FTZ R227, R213, R231, R227 ;  /* 0x000000e7d5e37223 */ /* 0x000fe200000100e3 */
[----:B------:R-:W-:-:S03]  /*68e0*/  FMUL.FTZ R2, R192, R5 ;  /* 0x00000005c0027220 */ /* 0x000fc60000410000 */
[----:B------:R-:W-:Y:S01]  /*68f0*/  FFMA.FTZ R225, R211, R227, R24 ;  /* 0x000000e3d3e17223 */ /* 0x000fe20000010018 */
[----:B------:R-:W-:Y:S01]  /*6900*/  FMUL.FTZ R2, R217, R2 ;  /* 0x00000002d9027220 */ /* 0x000fe20000410000 */
[----:B------:R-:W-:Y:S02]  /*6910*/  MOV R24, 0x3f800000 ;  /* 0x3f80000000187802 */ /* 0x000fe40000000f00 */
[C---:B------:R-:W-:Y:S01]  /*6920*/  FFMA.FTZ R221, R209.reuse, R225, R221 ;  /* 0x000000e1d1dd7223 */ /* 0x040fe200000100dd */
[----:B------:R-:W-:-:S03]  /*6930*/  FMUL.FTZ R2, R209, R2 ;  /* 0x00000002d1027220 */ /* 0x000fc60000410000 */
[----:B------:R-:W-:Y:S01]  /*6940*/  FFMA.FTZ R246, R217, R221, R246 ;  /* 0x000000ddd9f67223 */ /* 0x000fe200000100f6 */
[----:B------:R-:W-:Y:S01]  /*6950*/  FMUL.FTZ R2, R211, R2 ;  /* 0x00000002d3027220 */ /* 0x000fe20000410000 */
[----:B------:R1:W3:Y:S02]  /*6960*/  @!P0 LDS.64 R24, [R4+0x2610] ;  /* 0x0026100004188984 */ /* 0x0002e40000000a00 */
[----:B------:R-:W-:Y:S01]  /*6970*/  FFMA.FTZ R219, R192, R246, R219 ;  /* 0x000000f6c0db7223 */ /* 0x000fe200000100db */
[----:B------:R-:W-:-:S03]  /*6980*/  FMUL.FTZ R2, R213, R2 ;  /* 0x00000002d5027220 */ /* 0x000fc60000410000 */
[----:B--2---:R-:W-:Y:S01]  /*6990*/  FFMA.FTZ R223, R195, R219, R190 ;  /* 0x000000dbc3df7223 */ /* 0x004fe200000100be */
[----:B------:R-:W-:-:S03]  /*69a0*/  FMUL.FTZ R2, R215, R2 ;  /* 0x00000002d7027220 */ /* 0x000fc60000410000 */
[----:B------:R-:W-:Y:S02]  /*69b0*/  FFMA.FTZ R207, R200, R223, R207 ;  /* 0x000000dfc8cf7223 */ /* 0x000fe400000100cf */
[----:B------:R1:W-:Y:S02]  /*69c0*/  STS.64 [R188+0x1b10], R2 ;  /* 0x001b1002bc007388 */ /* 0x0003e40000000a00 */
        /* <DEDUP_REMOVED lines=8> */
[----:B-1-3--:R-:W-:Y:S05]  /*6a50*/  @P2 BRA `(.L_x_4333) ;  /* 0x0000000000bc2947 */ /* 0x00afea0003800000 */
[----:B------:R-:W-:Y:S01]  /*6a60*/  IADD3 R190, R135, R94, RZ ;  /* 0x0000005e87be7210 */ /* 0x000fe20007ffe0ff */
[----:B------:R-:W-:Y:S01]  /*6a70*/  UMOV UR10, 0xffffffff ;  /* 0xffffffff000a7882 */ /* 0x000fe20000000000 */
[----:B------:R-:W-:Y:S02]  /*6a80*/  ISETP.NE.AND P0, PT, R139, 0x1f, PT ;  /* 0x0000001f8b00780c */ /* 0x000fe40003f05270 */
[C---:B------:R-:W-:Y:S01]  /*6a90*/  ISETP.GE.U32.AND P1, PT, R179.reuse, 0x10, PT ;  /* 0x00000010b300780c */ /* 0x040fe20003f26070 */
[----:B0-----:R-:W0:Y:S01]  /*6aa0*/  LDS.128 R4, [R190+0x1b10] ;  /* 0x001b1000be047984 */ /* 0x001e220000000c00 */
        /* <DEDUP_REMOVED lines=33> */
.L_x_4421:
        /* <DEDUP_REMOVED lines=9> */
.L_x_4333:
[----:B------:R-:W-:Y:S05]  /*6d50*/  WARPSYNC.ALL ;  /* 0x0000000000007948 */ /* 0x000fea0003800000 */
[----:B------:R-:W-:Y:S01]  /*6d60*/  BAR.SYNC.DEFER_BLOCKING 0x0 ;  /* 0x0000000000007b1d */ /* 0x000fe20000010000 */
[----:B------:R-:W-:Y:S01]  /*6d70*/  FFMA.FTZ R3, R0, R233, RZ ;  /* 0x000000e900037223 */ /* 0x000fe200000100ff */
[----:B------:R-:W-:Y:S01]  /*6d80*/  FFMA.FTZ R197, R166, -R197, R207 ;  /* 0x800000c5a6c57223 */ /* 0x000fe200000100cf */
[----:B------:R-:W-:Y:S01]  /*6d90*/  FFMA.FTZ R196, R165, -R196, R252 ;  /* 0x800000c4a5c47223 */ /* 0x000fe200000100fc */
[----:B------:R-:W-:Y:S01]  /*6da0*/  ISETP.NE.AND P6, PT, R139, RZ, PT ;  /* 0x000000ff8b00720c */ /* 0x000fe20003fc5270 */
[----:B------:R-:W-:Y:S01]  /*6db0*/  FFMA.FTZ R2, R76, R231, R3 ;  /* 0x000000e74c027223 */ /* 0x000fe20000010003 */
[----:B-1----:R-:W-:-:S02]  /*6dc0*/  HADD2.F32 R190, -RZ, R111.H0_H0 ;  /* 0x2000006fffbe7230 */ /* 0x002fc40000004100 */
[----:B------:R-:W-:Y:S01]  /*6dd0*/  FFMA.FTZ R220, R157, -R220, R242 ;  /* 0x800000dc9ddc7223 */ /* 0x000fe200000100f2 */
[----:B------:R-:W-:Y:S01]  /*6de0*/  FFMA.FTZ R202, R167, -R202, R223 ;  /* 0x800000caa7ca7223 */ /* 0x000fe200000100df */
[----:B------:R-:W-:Y:S01]  /*6df0*/  FFMA.FTZ R3, R75, R227, R2 ;  /* 0x000000e34b037223 */ /* 0x000fe20000010002 */
[----:B------:R-:W-:Y:S01]  /*6e00*/  FFMA.FTZ R194, R163, -R194, R250 ;  /* 0x800000c2a3c27223 */ /* 0x000fe200000100fa */
[----:B------:R-:W-:Y:S01]  /*6e10*/  FMUL.FTZ R6, R91, R190 ;  /* 0x000000be5b067220 */ /* 0x000fe20000410000 */
[----:B------:R-:W-:Y:S01]  /*6e20*/  FFMA.FTZ R224, R159, -R224, R240 ;  /* 0x800000e09fe07223 */ /* 0x000fe200000100f0 */
[----:B------:R-:W-:Y:S01]  /*6e30*/  BSSY B0, `(.L_x_4335) ;  /* 0x0000096000007945 */ /* 0x000fe20003800000 */
[----:B------:R-:W-:Y:S01]  /*6e40*/  FFMA.FTZ R218, R155, -R218, R244 ;  /* 0x800000da9bda7223 */ /* 0x000fe200000100f4 */
[----:B------:R-:W-:Y:S01]  /*6e50*/  FFMA.FTZ R186, R153, -R186, R222 ;  /* 0x800000ba99ba7223 */ /* 0x000fe200000100de */
[----:B------:R-:W1:Y:S02]  /*6e60*/  LDS R188, [R188+0x1b14] ;  /* 0x001b1400bcbc7984 */ /* 0x000e640000000800 */
[----:B-1----:R-:W-:Y:S01]  /*6e70*/  FFMA.FTZ R216, R188, R216, R229 ;  /* 0x000000d8bcd87223 */ /* 0x002fe200000100e5 */
[----:B------:R-:W-:-:S03]  /*6e80*/  HADD2.F32 R188, -RZ, R109.H0_H0 ;  /* 0x2000006dffbc7230 */ /* 0x000fc60000004100 */
[----:B------:R-:W-:Y:S01]  /*6e90*/  FFMA.FTZ R214, R189, R216, R214 ;  /* 0x000000d8bdd67223 */ /* 0x000fe200000100d6 */
[----:B------:R-:W-:-:S03]  /*6ea0*/  HADD2.F32 R189, -RZ, R178.H0_H0 ;  /* 0x200000b2ffbd7230 */ /* 0x000fc60000004100 */
[----:B------:R-:W-:Y:S01]  /*6eb0*/  FFMA.FTZ R212, R205, R214, R212 ;  /* 0x000000d6cdd47223 */ /* 0x000fe200000100d4 */
[----:B------:R-:W-:Y:S02]  /*6ec0*/  HADD2.F32 R205, -RZ, R108.H0_H0 ;  /* 0x2000006cffcd7230 */ /* 0x000fe40000004100 */
[----:B0-----:R-:W-:Y:S01]  /*6ed0*/  FMUL.FTZ R4, R92, R189 ;  /* 0x000000bd5c047220 */ /* 0x001fe20000410000 */
[----:B------:R-:W-:Y:S01]  /*6ee0*/  FFMA.FTZ R210, R187, R212, R210 ;  /* 0x000000d4bbd27223 */ /* 0x000fe200000100d2 */
[----:B------:R-:W-:Y:S02]  /*6ef0*/  HADD2.F32 R187, -RZ, R110.H0_H0 ;  /* 0x2000006effbb7230 */ /* 0x000fe40000004100 */
[----:B------:R-:W-:Y:S01]  /*6f00*/  FFMA.FTZ R2, R149, -R4, R233 ;  /* 0x8000000495027223 */ /* 0x000fe200000100e9 */
[----:B------:R-:W-:Y:S01]  /*6f10*/  FFMA.FTZ R4, R74, R225, R3 ;  /* 0x000000e14a047223 */ /* 0x000fe20000010003 */
[----:B------:R-:W-:Y:S01]  /*6f20*/  FFMA.FTZ R208, R185, R210, R208 ;  /* 0x000000d2b9d07223 */ /* 0x000fe200000100d0 */
[----:B------:R-:W-:Y:S01]  /*6f30*/  FFMA.FTZ R185, R151, -R6, R231 ;  /* 0x8000000697b97223 */ /* 0x000fe200000100e7 */
[----:B------:R-:W-:Y:S01]  /*6f40*/  FMUL.FTZ R5, R90, R187 ;  /* 0x000000bb5a057220 */ /* 0x000fe20000410000 */
[----:B------:R-:W-:Y:S01]  /*6f50*/  FFMA.FTZ R3, R73, R221, R4 ;  /* 0x000000dd49037223 */ /* 0x000fe20000010004 */
[----:B------:R-:W-:Y:S01]  /*6f60*/  FFMA.FTZ R206, R203, R208, R206 ;  /* 0x000000d0cbce7223 */ /* 0x000fe200000100ce */
[----:B------:R-:W-:Y:S01]  /*6f70*/  FMUL.FTZ R6, R89, R188 ;  /* 0x000000bc59067220 */ /* 0x000fe20000410000 */
[----:B------:R-:W-:Y:S01]  /*6f80*/  FMUL.FTZ R9, R80, R210 ;  /* 0x000000d250097220 */ /* 0x000fe20000410000 */
[----:B------:R-:W-:Y:S01]  /*6f90*/  FFMA.FTZ R4, R72, R246, R3 ;  /* 0x000000f648047223 */ /* 0x000fe20000010003 */
[----:B------:R-:W-:Y:S01]  /*6fa0*/  FFMA.FTZ R204, R199, R206, R204 ;  /* 0x000000cec7cc7223 */ /* 0x000fe200000100cc */
[----:B------:R-:W-:Y:S01]  /*6fb0*/  FFMA.FTZ R3, R172, -R5, R227 ;  /* 0x80000005ac037223 */ /* 0x000fe200000100e3 */
[----:B------:R-:W-:Y:S01]  /*6fc0*/  FMUL.FTZ R199, R88, R205 ;  /* 0x000000cd58c77220 */ /* 0x000fe20000410000 */
[----:B------:R-:W-:Y:S01]  /*6fd0*/  FFMA.FTZ R5, R71, R219, R4 ;  /* 0x000000db47057223 */ /* 0x000fe20000010004 */
[----:B------:R-:W-:Y:S01]  /*6fe0*/  FFMA.FTZ R201, R201, R204, R198 ;  /* 0x000000ccc9c97223 */ /* 0x000fe200000100c6 */
[----:B------:R-:W-:-:S02]  /*6ff0*/  HADD2.F32 R198, -RZ, R107.H0_H0 ;  /* 0x2000006bffc67230 */ /* 0x000fc40000004100 */
[----:B------:R-:W-:Y:S01]  /*7000*/  FFMA.FTZ R203, R171, -R6, R225 ;  /* 0x80000006abcb7223 */ /* 0x000fe200000100e1 */
[----:B------:R-:W-:Y:S01]  /*7010*/  FFMA.FTZ R4, R70, R223, R5 ;  /* 0x000000df46047223 */ /* 0x000fe20000010005 */
[----:B------:R-:W-:Y:S01]  /*7020*/  FFMA.FTZ R200, R200, R201, R193 ;  /* 0x000000c9c8c87223 */ /* 0x000fe200000100c1 */
[----:B------:R-:W-:Y:S02]  /*7030*/  HADD2.F32 R193, -RZ, R106.H0_H0 ;  /* 0x2000006affc17230 */ /* 0x000fe40000004100 */
[----:B------:R-:W-:Y:S01]  /*7040*/  FFMA.FTZ R199, R170, -R199, R221 ;  /* 0x800000c7aac77223 */ /* 0x000fe200000100dd */
[----:B------:R-:W-:Y:S01]  /*7050*/  FFMA.FTZ R207, R69, R207, R4 ;  /* 0x000000cf45cf7223 */ /* 0x000fe20000010004 */
[----:B------:R-:W-:Y:S01]  /*7060*/  FFMA.FTZ R195, R195, R200, R238 ;  /* 0x000000c8c3c37223 */ /* 0x000fe200000100ee */
[----:B------:R-:W-:Y:S01]  /*7070*/  FMUL.FTZ R4, R87, R198 ;  /* 0x000000c657047220 */ /* 0x000fe20000410000 */
[----:B------:R-:W-:Y:S01]  /*7080*/  FMUL.FTZ R221, R78, R214 ;  /* 0x000000d64edd7220 */ /* 0x000fe20000410000 */
[----:B------:R-:W-:Y:S01]  /*7090*/  FFMA.FTZ R252, R68, R252, R207 ;  /* 0x000000fc44fc7223 */ /* 0x000fe200000100cf */
[----:B------:R-:W-:Y:S01]  /*70a0*/  FFMA.FTZ R192, R192, R195, R191 ;  /* 0x000000c3c0c07223 */ /* 0x000fe200000100bf */
[----:B------:R-:W-:Y:S01]  /*70b0*/  FFMA.FTZ R191, R169, -R4, R246 ;  /* 0x80000004a9bf7223 */ /* 0x000fe200000100f6 */
[----:B------:R-:W-:Y:S01]  /*70c0*/  FFMA.FTZ R207, R161, -R234, R248 ;  /* 0x800000eaa1cf7223 */ /* 0x000fe200000100f8 */
[----:B------:R-:W-:Y:S01]  /*70d0*/  FFMA.FTZ R5, R67, R250, R252 ;  /* 0x000000fa43057223 */ /* 0x000fe200000100fc */
[----:B------:R-:W-:Y:S01]  /*70e0*/  FFMA.FTZ R217, R217, R192, R236 ;  /* 0x000000c0d9d97223 */ /* 0x000fe200000100ec */
[----:B------:R-:W-:Y:S01]  /*70f0*/  FMUL.FTZ R4, R86, R193 ;  /* 0x000000c156047220 */ /* 0x000fe20000410000 */
[----:B------:R-:W-:Y:S01]  /*7100*/  FMUL.FTZ R7, R175, R9 ;  /* 0x00000009af077220 */ /* 0x000fe20000410000 */
[----:B------:R-:W-:Y:S01]  /*7110*/  FFMA.FTZ R248, R66, R248, R5 ;  /* 0x000000f842f87223 */ /* 0x000fe20000010005 */
[-C--:B------:R-:W-:Y:S01]  /*7120*/  FFMA.FTZ R226, R209, R217.reuse, R226 ;  /* 0x000000d9d1e27223 */ /* 0x080fe200000100e2 */
[----:B------:R-:W-:Y:S01]  /*7130*/  FFMA.FTZ R219, R168, -R4, R219 ;  /* 0x80000004a8db7223 */ /* 0x000fe200000100db */
[----:B------:R-:W-:Y:S01]  /*7140*/  @!P6 LEA R4, R29, R94, 0x3 ;  /* 0x0000005e1d04e211 */ /* 0x000fe200078e18ff */
[----:B------:R-:W-:Y:S01]  /*7150*/  FFMA.FTZ R5, R65, R240, R248 ;  /* 0x000000f041057223 */ /* 0x000fe200000100f8 */
[----:B------:R-:W-:Y:S01]  /*7160*/  FFMA.FTZ R211, R211, R226, R228 ;  /* 0x000000e2d3d37223 */ /* 0x000fe200000100e4 */
[----:B------:R-:W-:Y:S01]  /*7170*/  FMUL.FTZ R209, R77, R216 ;  /* 0x000000d84dd17220 */ /* 0x000fe20000410000 */
[----:B------:R-:W-:Y:S01]  /*7180*/  FMUL.FTZ R228, R88, R217 ;  /* 0x000000d958e47220 */ /* 0x000fe20000410000 */
[----:B------:R-:W-:Y:S01]  /*7190*/  FFMA.FTZ R242, R64, R242, R5 ;  /* 0x000000f240f27223 */ /* 0x000fe20000010005 */
[----:B------:R-:W-:Y:S01]  /*71a0*/  FFMA.FTZ R230, R213, R211, R230 ;  /* 0x000000d3d5e67223 */ /* 0x000fe200000100e6 */
[----:B------:R-:W-:Y:S01]  /*71b0*/  LEA.HI.SX32 R5, R135, R135, 0x1b ;  /* 0x0000008787057211 */ /* 0x000fe200078fdaff */
[----:B------:R0:W-:Y:S01]  /*71c0*/  @!P6 STS.64 [R4+0x2610], R24 ;  /* 0x002610180400e388 */ /* 0x0001e20000000a00 */
[----:B------:R-:W-:Y:S01]  /*71d0*/  FMUL.FTZ R223, R174, R209 ;  /* 0x000000d1aedf7220 */ /* 0x000fe20000410000 */
[-C--:B------:R-:W-:Y:S01]  /*71e0*/  FFMA.FTZ R232, R215, R230.reuse, R232 ;  /* 0x000000e6d7e87223 */ /* 0x080fe200000100e8 */
[----:B------:R-:W-:Y:S01]  /*71f0*/  FMUL.FTZ R8, R91, R230 ;  /* 0x000000e65b087220 */ /* 0x000fe20000410000 */
[----:B------:R-:W-:Y:S01]  /*7200*/  LEA R10, R5, R94, 0x2 ;  /* 0x0000005e050a7211 */ /* 0x000fe200078e10ff */
[----:B------:R-:W-:Y:S01]  /*7210*/  FMUL.FTZ R5, R173, R221 ;  /* 0x000000ddad057220 */ /* 0x000fe20000410000 */
[----:B------:R-:W-:Y:S01]  /*7220*/  FMUL.FTZ R213, R92, R232 ;  /* 0x000000e85cd57220 */ /* 0x000fe20000410000 */
[----:B------:R-:W-:Y:S01]  /*7230*/  FMUL.FTZ R11, R79, R212 ;  /* 0x000000d44f0b7220 */ /* 0x000fe20000410000 */
[----:B------:R-:W-:Y:S01]  /*7240*/  FMUL.FTZ R215, R81, R208 ;  /* 0x000000d051d77220 */ /* 0x000fe20000410000 */
[----:B------:R1:W-:Y:S01]  /*7250*/  STS [R10+0x88c], R223 ;  /* 0x00088cdf0a007388 */ /* 0x0003e20000000800 */
[----:B------:R-:W-:Y:S01]  /*7260*/  FMUL.FTZ R234, R86, R195 ;  /* 0x000000c356ea7220 */ /* 0x000fe20000410000 */
        /* <DEDUP_REMOVED lines=8> */
[----:B-1----:R-:W-:Y:S01]  /*72f0*/  FMUL.FTZ R223, R89, R226 ;  /* 0x000000e259df7220 */ /* 0x002fe20000410000 */
[----:B------:R-:W-:Y:S01]  /*7300*/  FFMA.FTZ R6, R3, R24, R6 ;  /* 0x0000001803067223 */ /* 0x000fe20000010006 */
[----:B------:R-:W-:Y:S01]  /*7310*/  FMUL.FTZ R237, R83, R204 ;  /* 0x000000cc53ed7220 */ /* 0x000fe20000410000 */
[----:B------:R1:W-:Y:S01]  /*7320*/  STS [R10+0x884], R227 ;  /* 0x000884e30a007388 */ /* 0x0003e20000000800 */
[----:B------:R-:W-:Y:S01]  /*7330*/  FMUL.FTZ R25, R82, R206 ;  /* 0x000000ce52197220 */ /* 0x000fe20000410000 */
[----:B------:R-:W-:Y:S01]  /*7340*/  FFMA.FTZ R6, R203, R223, R6 ;  /* 0x000000dfcb067223 */ /* 0x000fe20000010006 */
[----:B0-----:R-:W0:Y:S01]  /*7350*/  LDC.64 R4, c[0x0][0x348] ;  /* 0x0000d200ff047b82 */ /* 0x001e220000000a00 */
[----:B------:R3:W-:Y:S01]  /*7360*/  STS [R10+0x87c], R225 ;  /* 0x00087ce10a007388 */ /* 0x0007e20000000800 */
[----:B------:R-:W-:Y:S01]  /*7370*/  FMUL.FTZ R239, R182, R237 ;  /* 0x000000edb6ef7220 */ /* 0x000fe20000410000 */
[----:B--2---:R-:W-:Y:S01]  /*7380*/  FMUL.FTZ R7, R87, R192 ;  /* 0x000000c057077220 */ /* 0x004fe20000410000 */
[----:B------:R-:W-:Y:S01]  /*7390*/  FFMA.FTZ R6, R199, R228, R6 ;  /* 0x000000e4c7067223 */ /* 0x000fe20000010006 */
[----:B------:R-:W-:Y:S01]  /*73a0*/  FMUL.FTZ R241, R181, R25 ;  /* 0x00000019b5f17220 */ /* 0x000fe20000410000 */
[----:B------:R-:W-:Y:S01]  /*73b0*/  FMUL.FTZ R235, R183, R236 ;  /* 0x000000ecb7eb7220 */ /* 0x000fe20000410000 */
[----:B-1----:R-:W-:Y:S01]  /*73c0*/  FMUL.FTZ R227, R85, R200 ;  /* 0x000000c855e37220 */ /* 0x002fe20000410000 */
[-C--:B------:R-:W-:Y:S01]  /*73d0*/  FFMA.FTZ R6, R191, R7.reuse, R6 ;  /* 0x00000007bf067223 */ /* 0x080fe20000010006 */
[----:B------:R-:W-:Y:S01]  /*73e0*/  FMUL.FTZ R229, R198, R7 ;  /* 0x00000007c6e57220 */ /* 0x000fe20000410000 */
[-C--:B------:R-:W-:Y:S01]  /*73f0*/  FMUL.FTZ R231, R193, R234.reuse ;  /* 0x000000eac1e77220 */ /* 0x080fe20000410000 */
[----:B------:R-:W-:Y:S01]  /*7400*/  FMUL.FTZ R233, R184, R227 ;  /* 0x000000e3b8e97220 */ /* 0x000fe20000410000 */
[----:B---3--:R-:W-:Y:S01]  /*7410*/  FFMA.FTZ R225, R219, R234, R6 ;  /* 0x000000eadbe17223 */ /* 0x008fe20000010006 */
[----:B------:R-:W-:Y:S01]  /*7420*/  FMUL.FTZ R213, R189, R213 ;  /* 0x000000d5bdd57220 */ /* 0x000fe20000410000 */
[----:B------:R-:W-:Y:S01]  /*7430*/  STS [R10+0x878], R241 ;  /* 0x000878f10a007388 */ /* 0x000fe20000000800 */
[----:B------:R-:W-:Y:S01]  /*7440*/  FFMA.FTZ R244, R63, R244, R242 ;  /* 0x000000f43ff47223 */ /* 0x000fe200000100f2 */
[----:B------:R-:W-:Y:S01]  /*7450*/  FFMA.FTZ R6, R202, R227, R225 ;  /* 0x000000e3ca067223 */ /* 0x000fe200000100e1 */
[----:B------:R-:W-:Y:S01]  /*7460*/  FMUL.FTZ R227, R205, R228 ;  /* 0x000000e4cde37220 */ /* 0x000fe20000410000 */
[----:B------:R-:W-:Y:S01]  /*7470*/  FMUL.FTZ R225, R188, R223 ;  /* 0x000000dfbce17220 */ /* 0x000fe20000410000 */
[----:B------:R-:W-:Y:S01]  /*7480*/  FMUL.FTZ R223, R187, R24 ;  /* 0x00000018bbdf7220 */ /* 0x000fe20000410000 */
[----:B------:R-:W-:Y:S01]  /*7490*/  FFMA.FTZ R7, R197, R236, R6 ;  /* 0x000000ecc5077223 */ /* 0x000fe20000010006 */
[----:B------:R-:W-:Y:S01]  /*74a0*/  MOV R6, R139 ;  /* 0x0000008b00067202 */ /* 0x000fe20000000f00 */
[----:B------:R1:W-:Y:S02]  /*74b0*/  STS [R10+0x860], R227 ;  /* 0x000860e30a007388 */ /* 0x0003e40000000800 */
[----:B------:R-:W-:Y:S01]  /*74c0*/  FFMA.FTZ R237, R196, R237, R7 ;  /* 0x000000edc4ed7223 */ /* 0x000fe20000010007 */
[----:B------:R-:W-:Y:S01]  /*74d0*/  HFMA2.MMA R7, -RZ, RZ, 0, 0 ;  /* 0x00000000ff077435 */ /* 0x000fe200000001ff */
[C---:B0-----:R-:W-:Y:S01]  /*74e0*/  IMAD R228, R4.reuse, UR20, RZ ;  /* 0x0000001404e47c24 */ /* 0x041fe2000f8e02ff */
[----:B------:R-:W-:Y:S03]  /*74f0*/  STS [R10+0x874], R239 ;  /* 0x000874ef0a007388 */ /* 0x000fe60000000800 */
[----:B------:R-:W-:Y:S01]  /*7500*/  IMAD R5, R5, UR21, R228 ;  /* 0x0000001505057c24 */ /* 0x000fe2000f8e02e4 */
[----:B------:R-:W-:Y:S01]  /*7510*/  SHF.R.S32.HI R228, RZ, 0x1f, R145 ;  /* 0x0000001fffe47819 */ /* 0x000fe20000011491 */
[----:B------:R-:W-:Y:S01]  /*7520*/  STS [R10+0x870], R235 ;  /* 0x000870eb0a007388 */ /* 0x000fe20000000800 */
[----:B------:R-:W-:-:S04]  /*7530*/  IMAD.WIDE.U32 R6, R4, UR21, R6 ;  /* 0x0000001504067c25 */ /* 0x000fc8000f8e0006 */
[----:B------:R-:W-:Y:S01]  /*7540*/  FFMA.FTZ R4, R194, R25, R237 ;  /* 0x00000019c2047223 */ /* 0x000fe200000100ed */
[----:B------:R-:W-:Y:S01]  /*7550*/  STS [R10+0x86c], R233 ;  /* 0x00086ce90a007388 */ /* 0x000fe20000000800 */
[----:B------:R-:W-:Y:S01]  /*7560*/  IMAD R24, R228, UR26, RZ ;  /* 0x0000001ae4187c24 */ /* 0x000fe2000f8e02ff */
[----:B------:R-:W-:Y:S01]  /*7570*/  IADD3 R7, R7, R5, RZ ;  /* 0x0000000507077210 */ /* 0x000fe20007ffe0ff */
[----:B-1----:R-:W-:Y:S01]  /*7580*/  FFMA.FTZ R227, R207, R215, R4 ;  /* 0x000000d7cfe37223 */ /* 0x002fe20000010004 */
[----:B------:R-:W-:Y:S01]  /*7590*/  FMUL.FTZ R215, R190, R8 ;  /* 0x00000008bed77220 */ /* 0x000fe20000410000 */
[C---:B------:R-:W-:Y:S01]  /*75a0*/  IMAD R25, R145.reuse, UR27, R24 ;  /* 0x0000001b91197c24 */ /* 0x040fe2000f8e0218 */
[----:B------:R-:W0:Y:S01]  /*75b0*/  LDC.64 R4, c[0x0][0x360] ;  /* 0x0000d800ff047b82 */ /* 0x000e220000000a00 */
[----:B------:R-:W-:Y:S01]  /*75c0*/  IADD3 R24, -R12, UR9, -R139 ;  /* 0x000000090c187c10 */ /* 0x000fe2000fffe98b */
[----:B------:R-:W-:Y:S01]  /*75d0*/  IMAD.WIDE.U32 R6, R145, UR26, R6 ;  /* 0x0000001a91067c25 */ /* 0x000fe2000f8e0006 */
[----:B------:R-:W-:Y:S01]  /*75e0*/  SHF.R.S32.HI R228, RZ, 0x1f, R12 ;  /* 0x0000001fffe47819 */ /* 0x000fe2000001140c */
[----:B------:R-:W-:Y:S01]  /*75f0*/  STS [R10+0x868], R231 ;  /* 0x000868e70a007388 */ /* 0x000fe20000000800 */
[----:B------:R-:W-:Y:S01]  /*7600*/  ISETP.GE.AND P0, PT, R24, 0x1, PT ;  /* 0x000000011800780c */ /* 0x000fe20003f06270 */
[----:B------:R-:W-:Y:S01]  /*7610*/  FFMA.FTZ R227, R224, R9, R227 ;  /* 0x00000009e0e37223 */ /* 0x000fe200000100e3 */
[----:B------:R-:W-:Y:S01]  /*7620*/  IADD3 R25, R7, R25, RZ ;  /* 0x0000001907197210 */ /* 0x000fe20007ffe0ff */
[----:B------:R-:W-:Y:S01]  /*7630*/  STS [R10+0x864], R229 ;  /* 0x000864e50a007388 */ /* 0x000fe20000000800 */
[----:B------:R-:W-:Y:S01]  /*7640*/  IADD3 R8, P1, R12, R6, RZ ;  /* 0x000000060c087210 */ /* 0x000fe20007f3e0ff */
[----:B------:R-:W-:-:S02]  /*7650*/  FFMA.FTZ R227, R220, R11, R227 ;  /* 0x0000000bdce37223 */ /* 0x000fc400000100e3 */
[----:B------:R-:W-:Y:S02]  /*7660*/  STS [R10+0x85c], R225 ;  /* 0x00085ce10a007388 */ /* 0x000fe40000000800 */
[----:B------:R-:W-:Y:S02]  /*7670*/  IMAD.X R9, R228, 0x1, R25, P1 ;  /* 0x00000001e4097824 */ /* 0x000fe400008e0619 */
[----:B------:R1:W-:Y:S04]  /*7680*/  STS [R10+0x858], R223 ;  /* 0x000858df0a007388 */ /* 0x0003e80000000800 */
[----:B------:R2:W-:Y:S04]  /*7690*/  STS [R10+0x854], R215 ;  /* 0x000854d70a007388 */ /* 0x0005e80000000800 */
[----:B------:R2:W-:Y:S01]  /*76a0*/  STS [R10+0x850], R213 ;  /* 0x000850d50a007388 */ /* 0x0005e20000000800 */
[----:B-1----:R-:W-:Y:S01]  /*76b0*/  FMUL.FTZ R223, R62, R222 ;  /* 0x000000de3edf7220 */ /* 0x002fe20000410000 */
[----:B------:R-:W-:Y:S06]  /*76c0*/  BAR.SYNC.DEFER_BLOCKING 0x0 ;  /* 0x0000000000007b1d */ /* 0x000fec0000010000 */
[----:B------:R-:W-:Y:S05]  /*76d0*/  @!P0 BRA `(.L_x_4336) ;  /* 0x00000000002c8947 */ /* 0x000fea0003800000 */
[----:B------:R-:W-:Y:S01]  /*76e0*/  LEA.HI.SX32 R11, R139, R139, 0x1b ;  /* 0x0000008b8b0b7211 */ /* 0x000fe200078fdaff */
[----:B0-----:R-:W-:-:S03]  /*76f0*/  IMAD.WIDE.U32 R8, R29, R4, R8 ;  /* 0x000000041d087225 */ /* 0x001fc600078e0008 */
[----:B--2---:R-:W-:Y:S02]  /*7700*/  LEA R213, R11, R94, 0x2 ;  /* 0x0000005e0bd57211 */ /* 0x004fe400078e10ff */
[----:B------:R-:W-:-:S04]  /*7710*/  SHF.R.S32.HI R11, RZ, 0x1f, R29 ;  /* 0x0000001fff0b7819 */ /* 0x000fc8000001141d */
[----:B------:R-:W0:Y:S01]  /*7720*/  LDS R213, [R213+0x850] ;  /* 0x00085000d5d57984 */ /* 0x000e220000000800 */
[----:B------:R-:W-:-:S04]  /*7730*/  IMAD R10, R11, R4, RZ ;  /* 0x000000040b0a7224 */ /* 0x000fc800078e02ff */
[----:B------:R-:W-:Y:S01]  /*7740*/  IMAD R11, R29, R5, R10 ;  /* 0x000000051d0b7224 */ /* 0x000fe200078e020a */
[----:B------:R-:W-:-:S04]  /*7750*/  LEA R10, P0, R8, UR12, 0x2 ;  /* 0x0000000c080a7c11 */ /* 0x000fc8000f8010ff */
[----:B------:R-:W-:-:S04]  /*7760*/  IADD3 R11, R9, R11, RZ ;  /* 0x0000000b090b7210 */ /* 0x000fc80007ffe0ff */
[----:B------:R-:W-:-:S05]  /*7770*/  LEA.HI.X R11, R8, UR13, R11, 0x2, P0 ;  /* 0x0000000d080b7c11 */ /* 0x000fca00080f140b */
[----:B0-----:R1:W-:Y:S02]  /*7780*/  REDG.E.ADD.F32.FTZ.RN.STRONG.GPU desc[UR16][R10.64], R213 ;  /* 0x000000d50a0079a6 */ /* 0x0013e4000c10f390 */
.L_x_4336:
[----:B------:R-:W-:Y:S05]  /*7790*/  BSYNC B0 ;  /* 0x0000000000007941 */ /* 0x000fea0003800000 */
.L_x_4335:
[----:B------:R-:W-:Y:S01]  /*77a0*/  USHF.L.U64.HI UR10, UR7, 0x2, UR8 ;  /* 0x00000002070a7899 */ /* 0x000fe20008010208 */
[----:B-12---:R-:W-:Y:S01]  /*77b0*/  FMUL.FTZ R10, R186, R209 ;  /* 0x000000d1ba0a7220 */ /* 0x006fe20000410000 */
[----:B------:R-:W-:Y:S01]  /*77c0*/  USHF.L.U32 UR11, UR7, 0x2, URZ ;  /* 0x00000002070b7899 */ /* 0x000fe2000800063f */
[----:B------:R-:W-:Y:S01]  /*77d0*/  LEA R8, P0, R6, UR12, 0x2 ;  /* 0x0000000c06087c11 */ /* 0x000fe2000f8010ff */
[----:B------:R-:W-:Y:S01]  /*77e0*/  FFMA.FTZ R227, R218, R221, R227 ;  /* 0x000000dddae37223 */ /* 0x000fe200000100e3 */
[----:B------:R-:W-:Y:S01]  /*77f0*/  IADD3 R228, R139, 0x80, RZ ;  /* 0x000000808be47810 */ /* 0x000fe20007ffe0ff */
[----:B0-----:R-:W-:Y:S01]  /*7800*/  IMAD R222, R4, UR10, RZ ;  /* 0x0000000a04de7c24 */ /* 0x001fe2000f8e02ff */
[----:B------:R-:W-:Y:S01]  /*7810*/  LEA.HI.X R9, R6, UR13, R25, 0x2, P0 ;  /* 0x0000000d06097c11 */ /* 0x000fe200080f1419 */
[----:B------:R-:W-:Y:S01]  /*7820*/  UIADD3 UR10, UR6, -UR34, URZ ;  /* 0x80000022060a7290 */ /* 0x000fe2000fffe03f */
[----:B------:R-:W-:Y:S01]  /*7830*/  LEA R6, P0, R95, R8, 0x2 ;  /* 0x000000085f067211 */ /* 0x000fe200078010ff */
[----:B------:R-:W-:Y:S01]  /*7840*/  IMAD R209, R5, UR11, R222 ;  /* 0x0000000b05d17c24 */ /* 0x000fe2000f8e02de */
[----:B------:R-:W-:Y:S01]  /*7850*/  IADD3 R222, R139, 0x40, RZ ;  /* 0x000000408bde7810 */ /* 0x000fe20007ffe0ff */
[----:B------:R-:W-:Y:S01]  /*7860*/  UIMAD UR10, UR10, -0x400, URZ ;  /* 0xfffffc000a0a78a4 */ /* 0x000fe2000f8e023f */
[----:B------:R-:W-:Y:S01]  /*7870*/  LEA.HI.X R7, R95, R9, R93, 0x2, P0 ;  /* 0x000000095f077211 */ /* 0x000fe200000f145d */
[----:B------:R-:W-:Y:S01]  /*7880*/  BSSY B0, `(.L_x_4337) ;  /* 0x0000015000007945 */ /* 0x000fe20003800000 */
[----:B------:R-:W-:Y:S01]  /*7890*/  LEA.HI.SX32 R5, R222, R139, 0x1b ;  /* 0x0000008bde057211 */ /* 0x000fe200078fdaff */
[----:B------:R-:W-:Y:S01]  /*78a0*/  FADD.FTZ R244, R244, R223 ;  /* 0x000000dff4f47221 */ /* 0x000fe20000010000 */
[----:B------:R-:W-:Y:S01]  /*78b0*/  ISETP.GE.AND P0, PT, R24, 0x41, PT ;  /* 0x000000411800780c */ /* 0x000fe20003f06270 */
[----:B------:R-:W-:Y:S01]  /*78c0*/  IMAD.WIDE.U32 R6, R4, UR11, R6 ;  /* 0x0000000b04067c25 */ /* 0x000fe2000f8e0006 */
[----:B------:R-:W-:-:S03]  /*78d0*/  MOV R25, UR10 ;  /* 0x0000000a00197c02 */ /* 0x000fc60008000f00 */
[----:B------:R-:W-:Y:S01]  /*78e0*/  FADD.FTZ R10, R227, R10 ;  /* 0x0000000ae30a7221 */ /* 0x000fe20000010000 */
[----:B------:R-:W-:Y:S01]  /*78f0*/  IADD3 R234, R139, 0xc0, RZ ;  /* 0x000000c08bea7810 */ /* 0x000fe20007ffe0ff */
[----:B------:R-:W-:Y:S01]  /*7900*/  IMAD R5, R5, 0x4, R94 ;  /* 0x0000000405057824 */ /* 0x000fe200078e025e */
[----:B------:R-:W-:Y:S01]  /*7910*/  LEA.HI.SX32 R11, R228, R139, 0x1b ;  /* 0x0000008be40b7211 */ /* 0x000fe200078fdaff */
[----:B------:R-:W-:Y:S01]  /*7920*/  IMAD.WIDE R8, R25, 0x4, R8 ;  /* 0x0000000419087825 */ /* 0x000fe200078e0208 */
[C---:B------:R-:W-:Y:S02]  /*7930*/  ISETP.GE.AND P1, PT, R24.reuse, 0x81, PT ;  /* 0x000000811800780c */ /* 0x040fe40003f26270 */
[----:B------:R-:W-:Y:S01]  /*7940*/  IADD3 R7, R209, R7, RZ ;  /* 0x00000007d1077210 */ /* 0x000fe20007ffe0ff */
[----:B------:R-:W0:Y:S01]  /*7950*/  LDS R5, [R5+0x950] ;  /* 0x0009500005057984 */ /* 0x000e220000000800 */
[----:B------:R-:W-:Y:S02]  /*7960*/  ISETP.GE.AND P2, PT, R24, 0xc1, PT ;  /* 0x000000c11800780c */ /* 0x000fe40003f46270 */
[----:B------:R-:W-:-:S02]  /*7970*/  LEA.HI.SX32 R25, R234, R139, 0x1b ;  /* 0x0000008bea197211 */ /* 0x000fc400078fdaff */
[----:B------:R-:W-:Y:S01]  /*7980*/  LEA R11, R11, R94, 0x2 ;  /* 0x0000005e0b0b7211 */ /* 0x000fe200078e10ff */
[----:B------:R-:W-:Y:S08]  /*7990*/  @!P0 BRA `(.L_x_4338) ;  /* 0x00000000000c8947 */ /* 0x000ff00003800000 */
[----:B------:R-:W-:-:S05]  /*79a0*/  IMAD.WIDE.U32 R8, R4, UR11, R8 ;  /* 0x0000000b04087c25 */ /* 0x000fca000f8e0008 */
[----:B------:R-:W-:-:S05]  /*79b0*/  IADD3 R9, R9, R209, RZ ;  /* 0x000000d109097210 */ /* 0x000fca0007ffe0ff */
[----:B0-----:R1:W-:Y:S02]  /*79c0*/  REDG.E.ADD.F32.FTZ.RN.STRONG.GPU desc[UR16][R8.64+-0xf00], R5 ;  /* 0xfff10005080079a6 */ /* 0x0013e4000c10f390 */
.L_x_4338:
[----:B------:R-:W-:Y:S05]  /*79d0*/  BSYNC B0 ;  /* 0x0000000000007941 */ /* 0x000fea0003800000 */
.L_x_4337:
[----:B01----:R0:W1:Y:S01]  /*79e0*/  LDS R5, [R11+0xa50] ;  /* 0x000a50000b057984 */ /* 0x0030620000000800 */
[----:B------:R-:W-:Y:S01]  /*79f0*/  BSSY B0, `(.L_x_4339) ;  /* 0x0000004000007945 */ /* 0x000fe20003800000 */
[----:B------:R-:W-:-:S03]  /*7a00*/  LEA R25, R25, R94, 0x2 ;  /* 0x0000005e19197211 */ /* 0x000fc600078e10ff */
[----:B------:R-:W-:Y:S05]  /*7a10*/  @!P1 BRA `(.L_x_4340) ;  /* 0x0000000000049947 */ /* 0x000fea0003800000 */
[----:B-1----:R2:W-:Y:S02]  /*7a20*/  REDG.E.ADD.F32.FTZ.RN.STRONG.GPU desc[UR16][R6.64+-0xe00], R5 ;  /* 0xfff20005060079a6 */ /* 0x0025e4000c10f390 */
.L_x_4340:
[----:B------:R-:W-:Y:S05]  /*7a30*/  BSYNC B0 ;  /* 0x0000000000007941 */ /* 0x000fea0003800000 */
.L_x_4339:
[----:B-12---:R1:W2:Y:S01]  /*7a40*/  LDS R5, [R25+0xb50] ;  /* 0x000b500019057984 */ /* 0x0062a20000000800 */
[----:B------:R-:W-:Y:S01]  /*7a50*/  BSSY B0, `(.L_x_4341) ;  /* 0x0000005000007945 */ /* 0x000fe20003800000 */
[C---:B------:R-:W-:Y:S02]  /*7a60*/  IADD3 R4, R139.reuse, 0x100, RZ ;  /* 0x000001008b047810 */ /* 0x040fe40007ffe0ff */
[----:B------:R-:W-:Y:S01]  /*7a70*/  IADD3 R8, R139, 0x140, RZ ;  /* 0x000001408b087810 */ /* 0x000fe20007ffe0ff */
[----:B------:R-:W-:Y:S06]  /*7a80*/  @!P2 BRA `(.L_x_4342) ;  /* 0x000000000004a947 */ /* 0x000fec0003800000 */
[----:B--2---:R3:W-:Y:S02]  /*7a90*/  REDG.E.ADD.F32.FTZ.RN.STRONG.GPU desc[UR16][R6.64+-0xd00], R5 ;  /* 0xfff30005060079a6 */ /* 0x0047e4000c10f390 */
.L_x_4342:
[----:B------:R-:W-:Y:S05]  /*7aa0*/  BSYNC B0 ;  /* 0x0000000000007941 */ /* 0x000fea0003800000 */
.L_x_4341:
[-C--:B--23--:R-:W-:Y:S01]  /*7ab0*/  LEA.HI.SX32 R5, R4, R139.reuse, 0x1b ;  /* 0x0000008b04057211 */ /* 0x08cfe200078fdaff */
[----:B------:R-:W-:Y:S01]  /*7ac0*/  BSSY B0, `(.L_x_4343) ;  /* 0x0000010000007945 */ /* 0x000fe20003800000 */
[----:B------:R-:W-:Y:S02]  /*7ad0*/  ISETP.GE.AND P5, PT, R24, 0x101, PT ;  /* 0x000001011800780c */ /* 0x000fe40003fa6270 */
[----:B------:R-:W-:Y:S01]  /*7ae0*/  IADD3 R222, R139, 0x180, RZ ;  /* 0x000001808bde7810 */ /* 0x000fe20007ffe0ff */
[----:B------:R-:W-:Y:S01]  /*7af0*/  IMAD R5, R5, 0x4, R94 ;  /* 0x0000000405057824 */ /* 0x000fe200078e025e */
[-C--:B------:R-:W-:Y:S02]  /*7b00*/  LEA.HI.SX32 R9, R8, R139.reuse, 0x1b ;  /* 0x0000008b08097211 */ /* 0x080fe400078fdaff */
[----:B------:R-:W-:Y:S02]  /*7b10*/  IADD3 R4, R139, 0x1c0, RZ ;  /* 0x000001c08b047810 */ /* 0x000fe40007ffe0ff */
[----:B0-----:R-:W-:Y:S01]  /*7b20*/  LEA.HI.SX32 R11, R222, R139, 0x1b ;  /* 0x0000008bde0b7211 */ /* 0x001fe200078fdaff */
        /* <DEDUP_REMOVED lines=9> */
.L_x_4344:
[----:B------:R-:W-:Y:S05]  /*7bc0*/  BSYNC B0 ;  /* 0x0000000000007941 */ /* 0x000fea0003800000 */
.L_x_4343:
[----:B0-2---:R0:W2:Y:S01]  /*7bd0*/  LDS R5, [R8+0xd50] ;  /* 0x000d500008057984 */ /* 0x0050a20000000800 */
[----:B------:R-:W-:Y:S01]  /*7be0*/  BSSY B0, `(.L_x_4345) ;  /* 0x0000006000007945 */ /* 0x000fe20003800000 */
[----:B------:R-:W-:Y:S02]  /*7bf0*/  IADD3 R222, R139, 0x200, RZ ;  /* 0x000002008bde7810 */ /* 0x000fe40007ffe0ff */
[----:B------:R-:W-:Y:S02]  /*7c00*/  LEA.HI.SX32 R9, R4, R139, 0x1b ;  /* 0x0000008b04097211 */ /* 0x000fe400078fdaff */
[----:B-1----:R-:W-:Y:S01]  /*7c10*/  LEA R25, R11, R94, 0x2 ;  /* 0x0000005e0b197211 */ /* 0x002fe200078e10ff */
[----:B------:R-:W-:Y:S06]  /*7c20*/  @!P0 BRA `(.L_x_4346) ;  /* 0x0000000000048947 */ /* 0x000fec0003800000 */
[----:B--2---:R1:W-:Y:S02]  /*7c30*/  REDG.E.ADD.F32.FTZ.RN.STRONG.GPU desc[UR16][R6.64+-0xb00], R5 ;  /* 0xfff50005060079a6 */ /* 0x0043e4000c10f390 */
.L_x_4346:
[----:B------:R-:W-:Y:S05]  /*7c40*/  BSYNC B0 ;  /* 0x0000000000007941 */ /* 0x000fea0003800000 */
.L_x_4345:
[----:B-12---:R1:W2:Y:S01]  /*7c50*/  LDS R5, [R25+0xe50] ;  /* 0x000e500019057984 */ /* 0x0062a20000000800 */
[----:B------:R-:W-:Y:S01]  /*7c60*/  BSSY B0, `(.L_x_4347) ;  /* 0x0000006000007945 */ /* 0x000fe20003800000 */
[----:B------:R-:W-:Y:S02]  /*7c70*/  IADD3 R4, R139, 0x240, RZ ;  /* 0x000002408b047810 */ /* 0x000fe40007ffe0ff */
[----:B------:R-:W-:Y:S02]  /*7c80*/  LEA.HI.SX32 R11, R222, R139, 0x1b ;  /* 0x0000008bde0b7211 */ /* 0x000fe400078fdaff */
[----:B0-----:R-:W-:Y:S01]  /*7c90*/  LEA R8, R9, R94, 0x2 ;  /* 0x0000005e09087211 */ /* 0x001fe200078e10ff */
[----:B------:R-:W-:Y:S06]  /*7ca0*/  @!P1 BRA `(.L_x_4348) ;  /* 0x0000000000049947 */ /* 0x000fec0003800000 */
[----:B--2---:R0:W-:Y:S02]  /*7cb0*/  REDG.E.ADD.F32.FTZ.RN.STRONG.GPU desc[UR16][R6.64+-0xa00], R5 ;  /* 0xfff60005060079a6 */ /* 0x0041e4000c10f390 */
.L_x_4348:
[----:B------:R-:W-:Y:S05]  /*7cc0*/  BSYNC B0 ;  /* 0x0000000000007941 */ /* 0x000fea0003800000 */
.L_x_4347:
[----:B0-2---:R0:W2:Y:S01]  /*7cd0*/  LDS R5, [R8+0xf50] ;  /* 0x000f500008057984 */ /* 0x0050a20000000800 */
[----:B------:R-:W-:Y:S01]  /*7ce0*/  BSSY B0, `(.L_x_4349) ;  /* 0x0000005000007945 */ /* 0x000fe20003800000 */
[----:B------:R-:W-:Y:S02]  /*7cf0*/  LEA.HI.SX32 R9, R4, R139, 0x1b ;  /* 0x0000008b04097211 */ /* 0x000fe400078fdaff */
[----:B------:R-:W-:Y:S01]  /*7d00*/  LEA R11, R11, R94, 0x2 ;  /* 0x0000005e0b0b7211 */ /* 0x000fe200078e10ff */
[----:B------:R-:W-:Y:S06]  /*7d10*/  @!P2 BRA `(.L_x_4350) ;  /* 0x000000000004a947 */ /* 0x000fec0003800000 */
[----:B--2---:R3:W-:Y:S02]  /*7d20*/  REDG.E.ADD.F32.FTZ.RN.STRONG.GPU desc[UR16][R6.64+-0x900], R5 ;  /* 0xfff70005060079a6 */ /* 0x0047e4000c10f390 */
.L_x_4350:
[----:B------:R-:W-:Y:S05]  /*7d30*/  BSYNC B0 ;  /* 0x0000000000007941 */ /* 0x000fea0003800000 */
.L_x_4349:
[----:B--23--:R2:W3:Y:S01]  /*7d40*/  LDS R5, [R11+0x1050] ;  /* 0x001050000b057984 */ /* 0x00c4e20000000800 */
[----:B------:R-:W-:Y:S01]  /*7d50*/  BSSY B0, `(.L_x_4351) ;  /* 0x0000004000007945 */ /* 0x000fe20003800000 */
[----:B------:R-:W-:-:S03]  /*7d60*/  LEA R9, R9, R94, 0x2 ;  /* 0x0000005e09097211 */ /* 0x000fc600078e10ff */
[----:B------:R-:W-:Y:S05]  /*7d70*/  @!P3 BRA `(.L_x_4352) ;  /* 0x000000000004b947 */ /* 0x000fea0003800000 */
[----:B---3--:R4:W-:Y:S02]  /*7d80*/  REDG.E.ADD.F32.FTZ.RN.STRONG.GPU desc[UR16][R6.64+-0x800], R5 ;  /* 0xfff80005060079a6 */ /* 0x0089e4000c10f390 */
.L_x_4352:
[----:B------:R-:W-:Y:S05]  /*7d90*/  BSYNC B0 ;  /* 0x0000000000007941 */ /* 0x000fea0003800000 */
.L_x_4351:
[----:B---34-:R3:W4:Y:S01]  /*7da0*/  LDS R5, [R9+0x1150] ;  /* 0x0011500009057984 */ /* 0x0187220000000800 */
[----:B------:R-:W-:Y:S01]  /*7db0*/  BSSY B0, `(.L_x_4353) ;  /* 0x0000005000007945 */ /* 0x000fe20003800000 */
[C---:B------:R-:W-:Y:S01]  /*7dc0*/  VIADD R4, R139.reuse, 0x280 ;  /* 0x000002808b047836 */ /* 0x040fe20000000000 */
[----:B0-----:R-:W-:Y:S02]  /*7dd0*/  IADD3 R8, R139, 0x2c0, RZ ;  /* 0x000002c08b087810 */ /* 0x001fe40007ffe0ff */
[----:B------:R-:W-:Y:S05]  /*7de0*/  @!P4 BRA `(.L_x_4354) ;  /* 0x000000000004c947 */ /* 0x000fea0003800000 */
[----:B----4-:R0:W-:Y:S02]  /*7df0*/  REDG.E.ADD.F32.FTZ.RN.STRONG.GPU desc[UR16][R6.64+-0x700], R5 ;  /* 0xfff90005060079a6 */ /* 0x0101e4000c10f390 */
.L_x_4354:
[----:B------:R-:W-:Y:S05]  /*7e00*/  BSYNC B0 ;  /* 0x0000000000007941 */ /* 0x000fea0003800000 */
.L_x_4353:
[-C--:B0---4-:R-:W-:Y:S01]  /*7e10*/  LEA.HI.SX32 R5, R4, R139.reuse, 0x1b ;  /* 0x0000008b04057211 */ /* 0x091fe200078fdaff */
[----:B------:R-:W-:Y:S01]  /*7e20*/  BSSY B0, `(.L_x_4355) ;  /* 0x0000010000007945 */ /* 0x000fe20003800000 */
[----:B------:R-:W-:Y:S02]  /*7e30*/  ISETP.GE.AND P5, PT, R24, 0x281, PT ;  /* 0x000002811800780c */ /* 0x000fe40003fa6270 */
[----:B------:R-:W-:Y:S02]  /*7e40*/  LEA R5, R5, R94, 0x2 ;  /* 0x0000005e05057211 */ /* 0x000fe400078e10ff */
[C---:B------:R-:W-:Y:S02]  /*7e50*/  IADD3 R222, R139.reuse, 0x300, RZ ;  /* 0x000003008bde7810 */ /* 0x040fe40007ffe0ff */
[----:B---3--:R-:W-:Y:S02]  /*7e60*/  LEA.HI.SX32 R9, R8, R139, 0x1b ;  /* 0x0000008b08097211 */ /* 0x008fe400078fdaff */
[----:B------:R-:W0:Y:S01]  /*7e70*/  LDS R5, [R5+0x1250] ;  /* 0x0012500005057984 */ /* 0x000e220000000800 */
[----:B------:R-:W-:-:S02]  /*7e80*/  IADD3 R4, R139, 0x340, RZ ;  /* 0x000003408b047810 */ /* 0x000fc40007ffe0ff */
[----:B--2---:R-:W-:Y:S02]  /*7e90*/  LEA.HI.SX32 R11, R222, R139, 0x1b ;  /* 0x0000008bde0b7211 */ /* 0x004fe400078fdaff */
[----:B-1----:R-:W-:Y:S02]  /*7ea0*/  LEA R25, R9, R94, 0x2 ;  /* 0x0000005e09197211 */ /* 0x002fe400078e10ff */
[C---:B------:R-:W-:Y:S02]  /*7eb0*/  ISETP.GE.AND P0, PT, R24.reuse, 0x2c1, PT ;  /* 0x000002c11800780c */ /* 0x040fe40003f06270 */
[C---:B------:R-:W-:Y:S02]  /*7ec0*/  ISETP.GE.AND P1, PT, R24.reuse, 0x301, PT ;  /* 0x000003011800780c */ /* 0x040fe40003f26270 */
[C---:B------:R-:W-:Y:S02]  /*7ed0*/  ISETP.GE.AND P2, PT, R24.reuse, 0x341, PT ;  /* 0x000003411800780c */ /* 0x040fe40003f46270 */
[----:B------:R-:W-:-:S02]  /*7ee0*/  ISETP.GE.AND P3, PT, R24, 0x381, PT ;  /* 0x000003811800780c */ /* 0x000fc40003f66270 */
[----:B------:R-:W-:Y:S01]  /*7ef0*/  ISETP.GE.AND P4, PT, R24, 0x3c1, PT ;  /* 0x000003c11800780c */ /* 0x000fe20003f86270 */
[----:B------:R-:W-:-:S12]  /*7f00*/  @!P5 BRA `(.L_x_4356) ;  /* 0x000000000004d947 */ /* 0x000fd80003800000 */
[----:B0-----:R1:W-:Y:S02]  /*7f10*/  REDG.E.ADD.F32.FTZ.RN.STRONG.GPU desc[UR16][R6.64+-0x600], R5 ;  /* 0xfffa0005060079a6 */ /* 0x0013e4000c10f390 */
.L_x_4356:
[----:B------:R-:W-:Y:S05]  /*7f20*/  BSYNC B0 ;  /* 0x0000000000007941 */ /* 0x000fea0003800000 */
.L_x_4355:
[----:B01----:R0:W1:Y:S01]  /*7f30*/  LDS R5, [R25+0x1350] ;  /* 0x0013500019057984 */ /* 0x0030620000000800 */
[----:B------:R-:W-:Y:S01]  /*7f40*/  BSSY B0, `(.L_x_4357) ;  /* 0x0000006000007945 */ /* 0x000fe20003800000 */
[----:B------:R-:W-:Y:S02]  /*7f50*/  IADD3 R8, R139, 0x380, RZ ;  /* 0x000003808b087810 */ /* 0x000fe40007ffe0ff */
[----:B------:R-:W-:Y:S02]  /*7f60*/  LEA.HI.SX32 R9, R4, R139, 0x1b ;  /* 0x0000008b04097211 */ /* 0x000fe400078fdaff */
[----:B------:R-:W-:Y:S01]  /*7f70*/  LEA R24, R11, R94, 0x2 ;  /* 0x0000005e0b187211 */ /* 0x000fe200078e10ff */
[----:B------:R-:W-:Y:S06]  /*7f80*/  @!P0 BRA `(.L_x_4358) ;  /* 0x0000000000048947 */ /* 0x000fec0003800000 */
[----:B-1----:R2:W-:Y:S02]  /*7f90*/  REDG.E.ADD.F32.FTZ.RN.STRONG.GPU desc[UR16][R6.64+-0x500], R5 ;  /* 0xfffb0005060079a6 */ /* 0x0025e4000c10f390 */
.L_x_4358:
[----:B------:R-:W-:Y:S05]  /*7fa0*/  BSYNC B0 ;  /* 0x0000000000007941 */ /* 0x000fea0003800000 */
.L_x_4357:
[----:B-12---:R1:W2:Y:S01]  /*7fb0*/  LDS R5, [R24+0x1450] ;  /* 0x0014500018057984 */ /* 0x0062a20000000800 */
[----:B------:R-:W-:Y:S01]  /*7fc0*/  BSSY B0, `(.L_x_4359) ;  /* 0x0000006000007945 */ /* 0x000fe20003800000 */
[----:B------:R-:W-:Y:S01]  /*7fd0*/  LEA.HI.SX32 R11, R8, R139, 0x1b ;  /* 0x0000008b080b7211 */ /* 0x000fe200078fdaff */
[----:B------:R-:W-:Y:S01]  /*7fe0*/  VIADD R4, R139, 0x3c0 ;  /* 0x000003c08b047836 */ /* 0x000fe20000000000 */
[----:B------:R-:W-:Y:S01]  /*7ff0*/  LEA R8, R9, R94, 0x2 ;  /* 0x0000005e09087211 */ /* 0x000fe200078e10ff */
[----:B------:R-:W-:Y:S06]  /*8000*/  @!P1 BRA `(.L_x_4360) ;  /* 0x0000000000049947 */ /* 0x000fec0003800000 */
[----:B--2---:R3:W-:Y:S02]  /*8010*/  REDG.E.ADD.F32.FTZ.RN.STRONG.GPU desc[UR16][R6.64+-0x400], R5 ;  /* 0xfffc0005060079a6 */ /* 0x0047e4000c10f390 */
.L_x_4360:
[----:B------:R-:W-:Y:S05]  /*8020*/  BSYNC B0 ;  /* 0x0000000000007941 */ /* 0x000fea0003800000 */
.L_x_4359:
[----:B--23--:R2:W3:Y:S01]  /*8030*/  LDS R5, [R8+0x1550] ;  /* 0x0015500008057984 */ /* 0x00c4e20000000800 */
[----:B------:R-:W-:Y:S01]  /*8040*/  BSSY B0, `(.L_x_4361) ;  /* 0x0000005000007945 */ /* 0x000fe20003800000 */
[----:B------:R-:W-:Y:S02]  /*8050*/  LEA.HI.SX32 R9, R4, R139, 0x1b ;  /* 0x0000008b04097211 */ /* 0x000fe400078fdaff */
[----:B------:R-:W-:Y:S01]  /*8060*/  LEA R11, R11, R94, 0x2 ;  /* 0x0000005e0b0b7211 */ /* 0x000fe200078e10ff */
[----:B------:R-:W-:Y:S06]  /*8070*/  @!P2 BRA `(.L_x_4362) ;  /* 0x000000000004a947 */ /* 0x000fec0003800000 */
[----:B---3--:R4:W-:Y:S02]  /*8080*/  REDG.E.ADD.F32.FTZ.RN.STRONG.GPU desc[UR16][R6.64+-0x300], R5 ;  /* 0xfffd0005060079a6 */ /* 0x0089e4000c10f390 */
.L_x_4362:
[----:B------:R-:W-:Y:S05]  /*8090*/  BSYNC B0 ;  /* 0x0000000000007941 */ /* 0x000fea0003800000 */
.L_x_4361:
[----:B---34-:R3:W4:Y:S01]  /*80a0*/  LDS R5, [R11+0x1650] ;  /* 0x001650000b057984 */ /* 0x0187220000000800 */
[----:B------:R-:W-:Y:S01]  /*80b0*/  BSSY B0, `(.L_x_4363) ;  /* 0x0000004000007945 */ /* 0x000fe20003800000 */
[----:B------:R-:W-:-:S03]  /*80c0*/  LEA R9, R9, R94, 0x2 ;  /* 0x0000005e09097211 */ /* 0x000fc600078e10ff */
[----:B------:R-:W-:Y:S05]  /*80d0*/  @!P3 BRA `(.L_x_4364) ;  /* 0x000000000004b947 */ /* 0x000fea0003800000 */
[----:B----4-:R4:W-:Y:S02]  /*80e0*/  REDG.E.ADD.F32.FTZ.RN.STRONG.GPU desc[UR16][R6.64+-0x200], R5 ;  /* 0xfffe0005060079a6 */ /* 0x0109e4000c10f390 */
.L_x_4364:
[----:B------:R-:W-:Y:S05]  /*80f0*/  BSYNC B0 ;  /* 0x0000000000007941 */ /* 0x000fea0003800000 */
.L_x_4363:
[----:B----4-:R4:W0:Y:S01]  /*8100*/  LDS R5, [R9+0x1750] ;  /* 0x0017500009057984 */ /* 0x0108220000000800 */
[----:B------:R-:W-:Y:S04]  /*8110*/  BSSY B0, `(.L_x_4365) ;  /* 0x0000003000007945 */ /* 0x000fe80003800000 */
[----:B------:R-:W-:Y:S05]  /*8120*/  @!P4 BRA `(.L_x_4366) ;  /* 0x000000000004c947 */ /* 0x000fea0003800000 */
[----:B0-----:R0:W-:Y:S02]  /*8130*/  REDG.E.ADD.F32.FTZ.RN.STRONG.GPU desc[UR16][R6.64+-0x100], R5 ;  /* 0xffff0005060079a6 */ /* 0x0011e4000c10f390 */
.L_x_4366:
[----:B------:R-:W-:Y:S05]  /*8140*/  BSYNC B0 ;  /* 0x0000000000007941 */ /* 0x000fea0003800000 */
.L_x_4365:
[----:B0-----:R-:W0:Y:S01]  /*8150*/  SHFL.DOWN PT, R5, R10, 0x1, 0x1f ;  /* 0x08201f000a057f89 */ /* 0x001e2200000e0000 */
[----:B------:R-:W-:Y:S01]  /*8160*/  ISETP.GT.AND P0, PT, R132, 0x1e, PT ;  /* 0x0000001e8400780c */ /* 0x000fe20003f04270 */
[----:B------:R-:W-:Y:S01]  /*8170*/  FMUL.FTZ R153, R153, R216 ;  /* 0x000000d899997220 */ /* 0x000fe20000410000 */
[----:B------:R-:W-:Y:S01]  /*8180*/  FMUL.FTZ R157, R157, R212 ;  /* 0x000000d49d9d7220 */ /* 0x000fe20000410000 */
[----:B------:R-:W5:Y:S01]  /*8190*/  SHFL.DOWN PT, R7, R244, 0x1, 0x1f ;  /* 0x08201f00f4077f89 */ /* 0x000f6200000e0000 */
[----:B------:R-:W-:Y:S01]  /*81a0*/  FMUL.FTZ R4, R159, R210 ;  /* 0x000000d29f047220 */ /* 0x000fe20000410000 */
[----:B------:R-:W-:Y:S01]  /*81b0*/  FMUL.FTZ R166, R166, R201 ;  /* 0x000000c9a6a67220 */ /* 0x000fe20000410000 */
[----:B------:R-:W-:Y:S01]  /*81c0*/  FMUL.FTZ R165, R165, R204 ;  /* 0x000000cca5a57220 */ /* 0x000fe20000410000 */
[----:B------:R-:W-:Y:S01]  /*81d0*/  FMUL.FTZ R168, R168, R195 ;  /* 0x000000c3a8a87220 */ /* 0x000fe20000410000 */
[----:B------:R-:W-:Y:S01]  /*81e0*/  FFMA.FTZ R49, R80, R4, R49 ;  /* 0x0000000450317223 */ /* 0x000fe20000010031 */
[----:B------:R-:W-:Y:S01]  /*81f0*/  ISETP.NE.AND P1, PT, R132, RZ, PT ;  /* 0x000000ff8400720c */ /* 0x000fe20003f25270 */
[----:B------:R-:W-:Y:S01]  /*8200*/  FMUL.FTZ R161, R161, R208 ;  /* 0x000000d0a1a17220 */ /* 0x000fe20000410000 */
[----:B------:R-:W-:Y:S01]  /*8210*/  FMUL.FTZ R167, R167, R200 ;  /* 0x000000c8a7a77220 */ /* 0x000fe20000410000 */
[----:B------:R-:W-:Y:S01]  /*8220*/  FMUL.FTZ R169, R169, R192 ;  /* 0x000000c0a9a97220 */ /* 0x000fe20000410000 */
[----:B------:R-:W-:Y:S01]  /*8230*/  FMUL.FTZ R170, R170, R217 ;  /* 0x000000d9aaaa7220 */ /* 0x000fe20000410000 */
[----:B------:R-:W-:Y:S01]  /*8240*/  FMUL.FTZ R171, R171, R226 ;  /* 0x000000e2abab7220 */ /* 0x000fe20000410000 */
[----:B------:R-:W-:Y:S01]  /*8250*/  FMUL.FTZ R151, R151, R230 ;  /* 0x000000e697977220 */ /* 0x000fe20000410000 */
[C---:B------:R-:W-:Y:S01]  /*8260*/  FMUL.FTZ R208, R147.reuse, R208 ;  /* 0x000000d093d07220 */ /* 0x040fe20000410000 */
[C---:B------:R-:W-:Y:S01]  /*8270*/  FMUL.FTZ R192, R147.reuse, R192 ;  /* 0x000000c093c07220 */ /* 0x040fe20000410000 */
[C---:B------:R-:W-:Y:S01]  /*8280*/  FMUL.FTZ R226, R147.reuse, R226 ;  /* 0x000000e293e27220 */ /* 0x040fe20000410000 */
[CC--:B------:R-:W-:Y:S01]  /*8290*/  FMUL.FTZ R6, R147.reuse, R211.reuse ;  /* 0x000000d393067220 */ /* 0x0c0fe20000410000 */
[----:B------:R-:W-:Y:S01]  /*82a0*/  FMUL.FTZ R230, R147, R230 ;  /* 0x000000e693e67220 */ /* 0x000fe20000410000 */
[----:B------:R-:W-:Y:S01]  /*82b0*/  FMUL.FTZ R207, R207, R208 ;  /* 0x000000d0cfcf7220 */ /* 0x000fe20000410000 */
[----:B------:R-:W-:Y:S01]  /*82c0*/  FMUL.FTZ R191, R191, R192 ;  /* 0x000000c0bfbf7220 */ /* 0x000fe20000410000 */
[----:B0-----:R-:W-:Y:S01]  /*82d0*/  @!P0 FADD.FTZ R10, R10, R5 ;  /* 0x000000050a0a8221 */ /* 0x001fe20000010000 */
[----:B------:R-:W-:Y:S01]  /*82e0*/  FMUL.FTZ R5, R147, R216 ;  /* 0x000000d893057220 */ /* 0x000fe20000410000 */
[----:B------:R-:W-:Y:S01]  /*82f0*/  FMUL.FTZ R203, R203, R226 ;  /* 0x000000e2cbcb7220 */ /* 0x000fe20000410000 */
[----:B------:R-:W-:Y:S01]  /*8300*/  FMUL.FTZ R172, R172, R211 ;  /* 0x000000d3acac7220 */ /* 0x000fe20000410000 */
[----:B-----5:R-:W-:Y:S01]  /*8310*/  @!P0 FADD.FTZ R244, R244, R7 ;  /* 0x00000007f4f48221 */ /* 0x020fe20000010000 */
[----:B------:R-:W-:Y:S01]  /*8320*/  ISETP.GT.AND P0, PT, R132, 0x1d, PT ;  /* 0x0000001d8400780c */ /* 0x000fe20003f04270 */
[----:B------:R-:W0:Y:S01]  /*8330*/  SHFL.DOWN PT, R7, R10, 0x2, 0x1f ;  /* 0x08401f000a077f89 */ /* 0x000e2200000e0000 */
[----:B------:R-:W-:Y:S01]  /*8340*/  FMUL.FTZ R6, R3, R6 ;  /* 0x0000000603067220 */ /* 0x000fe20000410000 */
[----:B------:R-:W-:Y:S01]  /*8350*/  FMUL.FTZ R185, R185, R230 ;  /* 0x000000e6b9b97220 */ /* 0x000fe20000410000 */
[----:B------:R-:W-:Y:S01]  /*8360*/  FFMA.FTZ R180, R180, R161, R207 ;  /* 0x000000a1b4b47223 */ /* 0x000fe200000100cf */
[----:B----4-:R-:W4:Y:S01]  /*8370*/  SHFL.DOWN PT, R9, R244, 0x2, 0x1f ;  /* 0x08401f00f4097f89 */ /* 0x010f2200000e0000 */
[----:B------:R-:W-:Y:S01]  /*8380*/  FFMA.FTZ R198, R198, R169, R191 ;  /* 0x000000a9c6c67223 */ /* 0x000fe200000100bf */
[----:B------:R-:W-:Y:S01]  /*8390*/  FFMA.FTZ R188, R188, R171, R203 ;  /* 0x000000abbcbc7223 */ /* 0x000fe200000100cb */
[----:B------:R-:W-:Y:S01]  /*83a0*/  FFMA.FTZ R187, R187, R172, R6 ;  /* 0x000000acbbbb7223 */ /* 0x000fe20000010006 */
[----:B------:R-:W-:Y:S01]  /*83b0*/  FFMA.FTZ R190, R190, R151, R185 ;  /* 0x00000097bebe7223 */ /* 0x000fe200000100b9 */
[----:B------:R-:W-:Y:S01]  /*83c0*/  BSSY B0, `(.L_x_4367) ;  /* 0x0000068000007945 */ /* 0x000fe20003800000 */
[----:B------:R-:W-:Y:S01]  /*83d0*/  FFMA.FTZ R46, R77, R153, R46 ;  /* 0x000000994d2e7223 */ /* 0x000fe2000001002e */
[----:B------:R-:W-:Y:S01]  /*83e0*/  FFMA.FTZ R48, R79, R157, R48 ;  /* 0x0000009d4f307223 */ /* 0x000fe20000010030 */
[----:B------:R-:W-:Y:S01]  /*83f0*/  FFMA.FTZ R50, R81, R161, R50 ;  /* 0x000000a151327223 */ /* 0x000fe20000010032 */
[----:B------:R-:W-:Y:S01]  /*8400*/  FADD.FTZ R41, R180, R41 ;  /* 0x00000029b4297221 */ /* 0x000fe20000010000 */
[----:B------:R-:W-:Y:S01]  /*8410*/  FFMA.FTZ R52, R83, R165, R52 ;  /* 0x000000a553347223 */ /* 0x000fe20000010034 */
[----:B------:R-:W-:Y:S01]  /*8420*/  FFMA.FTZ R53, R84, R166, R53 ;  /* 0x000000a654357223 */ /* 0x000fe20000010035 */
[----:B------:R-:W-:Y:S01]  /*8430*/  FFMA.FTZ R54, R85, R167, R54 ;  /* 0x000000a755367223 */ /* 0x000fe20000010036 */
[----:B------:R-:W-:Y:S01]  /*8440*/  FFMA.FTZ R55, R86, R168, R55 ;  /* 0x000000a856377223 */ /* 0x000fe20000010037 */
[----:B------:R-:W-:Y:S01]  /*8450*/  FFMA.FTZ R56, R87, R169, R56 ;  /* 0x000000a957387223 */ /* 0x000fe20000010038 */
[----:B------:R-:W-:Y:S01]  /*8460*/  FFMA.FTZ R57, R88, R170, R57 ;  /* 0x000000aa58397223 */ /* 0x000fe20000010039 */
[----:B------:R-:W-:Y:S01]  /*8470*/  FADD.FTZ R35, R198, R35 ;  /* 0x00000023c6237221 */ /* 0x000fe20000010000 */
[----:B------:R-:W-:Y:S01]  /*8480*/  FFMA.FTZ R58, R89, R171, R58 ;  /* 0x000000ab593a7223 */ /* 0x000fe2000001003a */
[----:B------:R-:W-:Y:S01]  /*8490*/  FFMA.FTZ R59, R90, R172, R59 ;  /* 0x000000ac5a3b7223 */ /* 0x000fe2000001003b */
[----:B------:R-:W-:Y:S01]  /*84a0*/  FADD.FTZ R33, R188, R33 ;  /* 0x00000021bc217221 */ /* 0x000fe20000010000 */
[----:B0-----:R-:W-:Y:S01]  /*84b0*/  @!P0 FADD.FTZ R10, R10, R7 ;  /* 0x000000070a0a8221 */ /* 0x001fe20000010000 */
[----:B------:R-:W-:Y:S01]  /*84c0*/  FMUL.FTZ R7, R186, R5 ;  /* 0x00000005ba077220 */ /* 0x000fe20000410000 */
[-C--:B------:R-:W-:Y:S01]  /*84d0*/  FMUL.FTZ R5, R147, R214.reuse ;  /* 0x000000d693057220 */ /* 0x080fe20000410000 */
[----:B------:R-:W-:Y:S01]  /*84e0*/  FMUL.FTZ R214, R155, R214 ;  /* 0x000000d69bd67220 */ /* 0x000fe20000410000 */
[----:B----4-:R-:W-:Y:S01]  /*84f0*/  @!P0 FADD.FTZ R244, R244, R9 ;  /* 0x00000009f4f48221 */ /* 0x010fe20000010000 */
[----:B------:R-:W-:Y:S01]  /*8500*/  ISETP.GT.AND P0, PT, R132, 0x1b, PT ;  /* 0x0000001b8400780c */ /* 0x000fe20003f04270 */
[----:B------:R-:W0:Y:S01]  /*8510*/  SHFL.DOWN PT, R9, R10, 0x4, 0x1f ;  /* 0x08801f000a097f89 */ /* 0x000e2200000e0000 */
[----:B------:R-:W-:Y:S01]  /*8520*/  FMUL.FTZ R218, R218, R5 ;  /* 0x00000005dada7220 */ /* 0x000fe20000410000 */
[----:B------:R-:W-:Y:S01]  /*8530*/  FMUL.FTZ R5, R147, R212 ;  /* 0x000000d493057220 */ /* 0x000fe20000410000 */
[----:B------:R-:W-:Y:S01]  /*8540*/  FFMA.FTZ R174, R174, R153, R7 ;  /* 0x00000099aeae7223 */ /* 0x000fe20000010007 */
[----:B---3--:R-:W3:Y:S01]  /*8550*/  SHFL.DOWN PT, R11, R244, 0x4, 0x1f ;  /* 0x08801f00f40b7f89 */ /* 0x008ee200000e0000 */
[----:B------:R-:W-:Y:S01]  /*8560*/  FFMA.FTZ R173, R173, R214, R218 ;  /* 0x000000d6adad7223 */ /* 0x000fe200000100da */
[----:B------:R-:W-:Y:S01]  /*8570*/  FMUL.FTZ R7, R220, R5 ;  /* 0x00000005dc077220 */ /* 0x000fe20000410000 */
[C---:B------:R-:W-:Y:S01]  /*8580*/  FMUL.FTZ R5, R147.reuse, R210 ;  /* 0x000000d293057220 */ /* 0x040fe20000410000 */
        /* <DEDUP_REMOVED lines=10> */
[----:B------:R-:W-:Y:S01]  /*8630*/  FMUL.FTZ R5, R147, R204 ;  /* 0x000000cc93057220 */ /* 0x000fe20000410000 */
[----:B------:R-:W-:Y:S01]  /*8640*/  FADD.FTZ R42, R175, R42 ;  /* 0x0000002aaf2a7221 */ /* 0x000fe20000010000 */
[-C--:B------:R-:W-:Y:S01]  /*8650*/  FFMA.FTZ R51, R82, R4.reuse, R51 ;  /* 0x0000000452337223 */ /* 0x080fe20000010033 */
[----:B------:R-:W-:Y:S01]  /*8660*/  FFMA.FTZ R181, R181, R4, R194 ;  /* 0x00000004b5b57223 */ /* 0x000fe200000100c2 */
[----:B------:R-:W-:Y:S01]  /*8670*/  FMUL.FTZ R4, R147, R201 ;  /* 0x000000c993047220 */ /* 0x000fe20000410000 */
[----:B------:R-:W-:Y:S01]  /*8680*/  FMUL.FTZ R5, R196, R5 ;  /* 0x00000005c4057220 */ /* 0x000fe20000410000 */
[----:B0-----:R-:W-:Y:S01]  /*8690*/  @!P0 FADD.FTZ R10, R10, R9 ;  /* 0x000000090a0a8221 */ /* 0x001fe20000010000 */
[----:B------:R-:W-:Y:S01]  /*86a0*/  FADD.FTZ R40, R181, R40 ;  /* 0x00000028b5287221 */ /* 0x000fe20000010000 */
[----:B------:R-:W-:Y:S01]  /*86b0*/  FMUL.FTZ R4, R197, R4 ;  /* 0x00000004c5047220 */ /* 0x000fe20000410000 */
[----:B------:R-:W-:Y:S01]  /*86c0*/  FFMA.FTZ R182, R182, R165, R5 ;  /* 0x000000a5b6b67223 */ /* 0x000fe20000010005 */
[----:B---3--:R-:W-:Y:S01]  /*86d0*/  @!P0 FADD.FTZ R244, R244, R11 ;  /* 0x0000000bf4f48221 */ /* 0x008fe20000010000 */
[----:B------:R-:W0:Y:S01]  /*86e0*/  SHFL.DOWN PT, R7, R10, 0x8, 0x1f ;  /* 0x09001f000a077f89 */ /* 0x000e2200000e0000 */
[----:B------:R-:W-:Y:S01]  /*86f0*/  ISETP.GT.AND P0, PT, R132, 0x17, PT ;  /* 0x000000178400780c */ /* 0x000fe20003f04270 */
[----:B------:R-:W-:Y:S01]  /*8700*/  FFMA.FTZ R183, R183, R166, R4 ;  /* 0x000000a6b7b77223 */ /* 0x000fe20000010004 */
[C---:B------:R-:W-:Y:S01]  /*8710*/  FMUL.FTZ R4, R147.reuse, R195 ;  /* 0x000000c393047220 */ /* 0x040fe20000410000 */
[----:B------:R-:W3:Y:S01]  /*8720*/  SHFL.DOWN PT, R9, R244, 0x8, 0x1f ;  /* 0x09001f00f4097f89 */ /* 0x000ee200000e0000 */
[----:B------:R-:W-:Y:S01]  /*8730*/  FMUL.FTZ R5, R147, R200 ;  /* 0x000000c893057220 */ /* 0x000fe20000410000 */
[----:B------:R-:W-:Y:S01]  /*8740*/  FADD.FTZ R39, R182, R39 ;  /* 0x00000027b6277221 */ /* 0x000fe20000010000 */
[----:B------:R-:W-:Y:S01]  /*8750*/  FMUL.FTZ R4, R219, R4 ;  /* 0x00000004db047220 */ /* 0x000fe20000410000 */
[----:B------:R-:W-:Y:S01]  /*8760*/  FADD.FTZ R38, R183, R38 ;  /* 0x00000026b7267221 */ /* 0x000fe20000010000 */
[----:B------:R-:W-:Y:S01]  /*8770*/  FMUL.FTZ R5, R202, R5 ;  /* 0x00000005ca057220 */ /* 0x000fe20000410000 */
[----:B------:R-:W-:Y:S01]  /*8780*/  FFMA.FTZ R60, R91, R151, R60 ;  /* 0x000000975b3c7223 */ /* 0x000fe2000001003c */
[----:B------:R-:W-:Y:S01]  /*8790*/  FFMA.FTZ R193, R193, R168, R4 ;  /* 0x000000a8c1c17223 */ /* 0x000fe20000010004 */
[C---:B------:R-:W-:Y:S01]  /*87a0*/  FMUL.FTZ R4, R147.reuse, R217 ;  /* 0x000000d993047220 */ /* 0x040fe20000410000 */
[-C--:B------:R-:W-:Y:S01]  /*87b0*/  FMUL.FTZ R147, R147, R232.reuse ;  /* 0x000000e893937220 */ /* 0x080fe20000410000 */
[----:B------:R-:W-:Y:S01]  /*87c0*/  FFMA.FTZ R184, R184, R167, R5 ;  /* 0x000000a7b8b87223 */ /* 0x000fe20000010005 */
[----:B------:R-:W-:Y:S01]  /*87d0*/  FMUL.FTZ R232, R149, R232 ;  /* 0x000000e895e87220 */ /* 0x000fe20000410000 */
[----:B------:R-:W-:Y:S01]  /*87e0*/  FMUL.FTZ R4, R199, R4 ;  /* 0x00000004c7047220 */ /* 0x000fe20000410000 */
[----:B------:R-:W-:Y:S01]  /*87f0*/  FMUL.FTZ R2, R2, R147 ;  /* 0x0000009302027220 */ /* 0x000fe20000410000 */
[----:B------:R-:W-:Y:S01]  /*8800*/  FADD.FTZ R37, R184, R37 ;  /* 0x00000025b8257221 */ /* 0x000fe20000010000 */
[----:B------:R-:W-:Y:S01]  /*8810*/  FADD.FTZ R36, R193, R36 ;  /* 0x00000024c1247221 */ /* 0x000fe20000010000 */
[----:B------:R-:W-:Y:S01]  /*8820*/  FFMA.FTZ R205, R205, R170, R4 ;  /* 0x000000aacdcd7223 */ /* 0x000fe20000010004 */
[-C--:B------:R-:W-:Y:S01]  /*8830*/  FFMA.FTZ R189, R189, R232.reuse, R2 ;  /* 0x000000e8bdbd7223 */ /* 0x080fe20000010002 */
[----:B------:R-:W-:Y:S01]  /*8840*/  FFMA.FTZ R61, R92, R232, R61 ;  /* 0x000000e85c3d7223 */ /* 0x000fe2000001003d */
[----:B------:R-:W-:Y:S01]  /*8850*/  FADD.FTZ R32, R187, R32 ;  /* 0x00000020bb207221 */ /* 0x000fe20000010000 */
[----:B0-----:R-:W-:Y:S01]  /*8860*/  @!P0 FADD.FTZ R10, R10, R7 ;  /* 0x000000070a0a8221 */ /* 0x001fe20000010000 */
[----:B------:R-:W-:Y:S01]  /*8870*/  FADD.FTZ R34, R205, R34 ;  /* 0x00000022cd227221 */ /* 0x000fe20000010000 */
[----:B------:R-:W-:Y:S01]  /*8880*/  FADD.FTZ R31, R190, R31 ;  /* 0x0000001fbe1f7221 */ /* 0x000fe20000010000 */
[----:B------:R-:W-:Y:S01]  /*8890*/  FADD.FTZ R30, R189, R30 ;  /* 0x0000001ebd1e7221 */ /* 0x000fe20000010000 */
[----:B---3--:R-:W-:Y:S01]  /*88a0*/  @!P0 FADD.FTZ R244, R244, R9 ;  /* 0x00000009f4f48221 */ /* 0x008fe20000010000 */
[----:B------:R-:W0:Y:S01]  /*88b0*/  SHFL.DOWN PT, R7, R10, 0x10, 0x1f ;  /* 0x0a001f000a077f89 */ /* 0x000e2200000e0000 */
[----:B------:R-:W-:-:S03]  /*88c0*/  ISETP.GT.AND P0, PT, R132, 0xf, PT ;  /* 0x0000000f8400780c */ /* 0x000fc60003f04270 */
[----:B------:R-:W3:Y:S10]  /*88d0*/  SHFL.DOWN PT, R9, R244, 0x10, 0x1f ;  /* 0x0a001f00f4097f89 */ /* 0x000ef400000e0000 */
[----:B0-----:R-:W-:Y:S01]  /*88e0*/  @!P0 FADD.FTZ R10, R10, R7 ;  /* 0x000000070a0a8221 */ /* 0x001fe20000010000 */
[----:B---3--:R-:W-:-:S04]  /*88f0*/  @!P0 FADD.FTZ R244, R244, R9 ;  /* 0x00000009f4f48221 */ /* 0x008fc80000010000 */
[----:B------:R-:W-:Y:S02]  /*8900*/  MOV R4, R10 ;  /* 0x0000000a00047202 */ /* 0x000fe40000000f00 */
[----:B------:R-:W-:-:S05]  /*8910*/  MOV R5, R244 ;  /* 0x000000f400057202 */ /* 0x000fca0000000f00 */
[----:B------:R0:W-:Y:S01]  /*8920*/  @!P1 STS.64 [R130+0x18d8], R4 ;  /* 0x0018d80482009388 */ /* 0x0001e20000000a00 */
[----:B------:R-:W-:Y:S06]  /*8930*/  BAR.SYNC.DEFER_BLOCKING 0x0 ;  /* 0x0000000000007b1d */ /* 0x000fec0000010000 */
[----:B------:R-:W-:Y:S05]  /*8940*/  @P6 BRA `(.L_x_4368) ;  /* 0x00000000003c6947 */ /* 0x000fea0003800000 */
[----:B------:R-:W3:Y:S01]  /*8950*/  S2UR UR11, SR_CgaCtaId ;  /* 0x00000000000b79c3 */ /* 0x000ee20000008800 */
[----:B------:R-:W-:Y:S01]  /*8960*/  UMOV UR10, 0x400 ;  /* 0x00000400000a7882 */ /* 0x000fe20000000000 */
[----:B------:R-:W-:Y:S01]  /*8970*/  ISETP.NE.AND P0, PT, R131, UR34, PT ;  /* 0x0000002283007c0c */ /* 0x000fe2000bf05270 */
[----:B---3--:R-:W-:-:S06]  /*8980*/  ULEA UR10, UR11, UR10, 0x18 ;  /* 0x0000000a0b0a7291 */ /* 0x008fcc000f8ec03f */
[----:B------:R-:W-:-:S04]  /*8990*/  MOV R94, UR10 ;  /* 0x0000000a005e7c02 */ /* 0x000fc80008000f00 */
[----:B--2---:R-:W-:Y:S01]  /*89a0*/  LEA R8, R29, R94, 0x2 ;  /* 0x0000005e1d087211 */ /* 0x004fe200078e10ff */
        /* <DEDUP_REMOVED lines=9> */
.L_x_4368:
[----:B------:R-:W-:Y:S05]  /*8a40*/  BSYNC B0 ;  /* 0x0000000000007941 */ /* 0x000fea0003800000 */
.L_x_4367:
[----:B------:R-:W-:Y:S01]  /*8a50*/  VIADD R29, R29, 0x1 ;  /* 0x000000011d1d7836 */ /* 0x000fe20000000000 */
[----:B------:R-:W-:-:S04]  /*8a60*/  UIADD3 UR7, UP0, UR7, 0x1, URZ ;  /* 0x0000000107077890 */ /* 0x000fc8000ff1e03f */
[----:B------:R-:W-:Y:S01]  /*8a70*/  ISETP.GE.AND P0, PT, R29, UR35, PT ;  /* 0x000000231d007c0c */ /* 0x000fe2000bf06270 */
[----:B------:R-:W-:-:S12]  /*8a80*/  UIADD3.X UR8, URZ, UR8, URZ, UP0, !UPT ;  /* 0x000000083f087290 */ /* 0x000fd800087fe43f */
[----:B------:R-:W-:Y:S05]  /*8a90*/  @!P0 BRA `(.L_x_4369) ;  /* 0xffffffc4008c8947 */ /* 0x000fea000383ffff */
.L_x_4325:
        /* <DEDUP_REMOVED lines=10> */
[----:B------:R-:W-:Y:S01]  /*8b40*/  ISETP.NE.AND P6, PT, R139, RZ, PT ;  /* 0x000000ff8b00720c */ /* 0x000fe20003fc5270 */
[----:B--23--:R-:W2:Y:S01]  /*8b50*/  LDC.64 R8, c[0x0][0x388] ;  /* 0x0000e200ff087b82 */ /* 0x00cea20000000a00 */
[----:B------:R-:W-:Y:S02]  /*8b60*/  F2FP.F16.F32.PACK_AB R54, R54, R55 ;  /* 0x000000373636723e */ /* 0x000fe400000000ff */
[----:B------:R-:W-:-:S02]  /*8b70*/  F2FP.F16.F32.PACK_AB R52, R52, R53 ;  /* 0x000000353434723e */ /* 0x000fc400000000ff */
[----:B------:R-:W-:Y:S02]  /*8b80*/  F2FP.F16.F32.PACK_AB R50, R50, R51 ;  /* 0x000000333232723e */ /* 0x000fe400000000ff */
[----:B------:R-:W-:Y:S02]  /*8b90*/  F2FP.F16.F32.PACK_AB R48, R48, R49 ;  /* 0x000000313030723e */ /* 0x000fe400000000ff */
[----:B------:R-:W-:Y:S01]  /*8ba0*/  F2FP.F16.F32.PACK_AB R46, R46, R47 ;  /* 0x0000002f2e2e723e */ /* 0x000fe200000000ff */
[----:B------:R3:W-:Y:S01]  /*8bb0*/  STS.U16 [R112+0x2], R0 ;  /* 0x0000020070007388 */ /* 0x0007e20000000400 */
[----:B0-----:R-:W-:Y:S02]  /*8bc0*/  PRMT R4, R52, 0x7632, R4 ;  /* 0x0000763234047816 */ /* 0x001fe40000000004 */
[----:B------:R-:W-:Y:S01]  /*8bd0*/  PRMT R5, R46, 0x7632, R5 ;  /* 0x000076322e057816 */ /* 0x000fe20000000005 */
[----:B------:R0:W-:Y:S01]  /*8be0*/  STS.U16 [R112+0x6], R2 ;  /* 0x0000060270007388 */ /* 0x0001e20000000400 */
[----:B----4-:R-:W-:-:S03]  /*8bf0*/  ULEA UR7, UR8, UR7, 0x18 ;  /* 0x0000000708077291 */ /* 0x010fc6000f8ec03f */
[----:B------:R4:W-:Y:S01]  /*8c00*/  STS.U16 [R112+0x8], R56 ;  /* 0x0000083870007388 */ /* 0x0009e20000000400 */
[----:B---3--:R-:W-:-:S03]  /*8c10*/  PRMT R0, R54, 0x7632, R0 ;  /* 0x0000763236007816 */ /* 0x008fc60000000000 */
[----:B------:R3:W-:Y:S01]  /*8c20*/  STS.U16 [R112+0xa], R3 ;  /* 0x00000a0370007388 */ /* 0x0007e20000000400 */
[----:B0-----:R-:W-:-:S03]  /*8c30*/  PRMT R2, R48, 0x7610, R2 ;  /* 0x0000761030027816 */ /* 0x001fc60000000002 */
[----:B------:R-:W-:Y:S01]  /*8c40*/  STS.U16 [R112], R60 ;  /* 0x0000003c70007388 */ /* 0x000fe20000000400 */
[----:B----4-:R-:W-:-:S03]  /*8c50*/  PRMT R56, R50, 0x7632, R56 ;  /* 0x0000763232387816 */ /* 0x010fc60000000038 */
[----:B------:R-:W-:Y:S01]  /*8c60*/  STS.U16 [R112+0x4], R58 ;  /* 0x0000043a70007388 */ /* 0x000fe20000000400 */
[----:B---3--:R-:W-:Y:S02]  /*8c70*/  PRMT R3, R48, 0x7632, R3 ;  /* 0x0000763230037816 */ /* 0x008fe40000000003 */
[----:B------:R-:W-:Y:S01]  /*8c80*/  IADD3 R48, -R12, UR9, RZ ;  /* 0x000000090c307c10 */ /* 0x000fe2000fffe1ff */
[----:B------:R-:W-:Y:S04]  /*8c90*/  STS.U16 [R112+0xc], R54 ;  /* 0x00000c3670007388 */ /* 0x000fe80000000400 */
[----:B------:R2:W-:Y:S04]  /*8ca0*/  STS.U16 [R112+0xe], R0 ;  /* 0x00000e0070007388 */ /* 0x0005e80000000400 */
[----:B------:R-:W-:Y:S04]  /*8cb0*/  STS.U16 [R112+0x10], R52 ;  /* 0x0000103470007388 */ /* 0x000fe80000000400 */
[----:B------:R-:W-:Y:S01]  /*8cc0*/  STS.U16 [R112+0x12], R4 ;  /* 0x0000120470007388 */ /* 0x000fe20000000400 */
[----:B--2---:R-:W-:-:S03]  /*8cd0*/  IMAD R0, R8, UR20, RZ ;  /* 0x0000001408007c24 */ /* 0x004fc6000f8e02ff */
[----:B------:R0:W-:Y:S01]  /*8ce0*/  STS.U16 [R112+0x14], R50 ;  /* 0x0000143270007388 */ /* 0x0001e20000000400 */
[----:B------:R-:W-:-:S03]  /*8cf0*/  IMAD R9, R9, UR21, R0 ;  /* 0x0000001509097c24 */ /* 0x000fc6000f8e0200 */
[----:B------:R-:W-:Y:S04]  /*8d00*/  STS.U16 [R112+0x16], R56 ;  /* 0x0000163870007388 */ /* 0x000fe80000000400 */
[----:B------:R-:W-:Y:S01]  /*8d10*/  STS.U16 [R112+0x18], R2 ;  /* 0x0000180270007388 */ /* 0x000fe20000000400 */
[----:B0-----:R-:W-:-:S03]  /*8d20*/  SHF.R.S32.HI R50, RZ, 0x1f, R134 ;  /* 0x0000001fff327819 */ /* 0x001fc60000011486 */
[----:B------:R0:W-:Y:S04]  /*8d30*/  STS.U16 [R112+0x1a], R3 ;  /* 0x00001a0370007388 */ /* 0x0001e80000000400 */
[----:B------:R-:W-:Y:S04]  /*8d40*/  STS.U16 [R112+0x1c], R46 ;  /* 0x00001c2e70007388 */ /* 0x000fe80000000400 */
[----:B------:R2:W-:Y:S01]  /*8d50*/  STS.U16 [R112+0x1e], R5 ;  /* 0x00001e0570007388 */ /* 0x0005e20000000400 */
[----:B------:R-:W-:-:S03]  /*8d60*/  NOP ;  /* 0x0000000000007918 */ /* 0x000fc60000000000 */
[----:B------:R-:W-:Y:S01]  /*8d70*/  LDS.U16 R11, [R128] ;  /* 0x00000000800b7984 */ /* 0x000fe20000000400 */
[----:B0-----:R-:W-:Y:S01]  /*8d80*/  LEA R3, R131, 0xfffffc00, 0xa ;  /* 0xfffffc0083037811 */ /* 0x001fe200078e50ff */
[----:B--2---:R-:W-:Y:S02]  /*8d90*/  IMAD.WIDE.U32 R4, R8, UR21, RZ ;  /* 0x0000001508047c25 */ /* 0x004fe4000f8e00ff */
[----:B------:R-:W-:Y:S01]  /*8da0*/  LDS.U16 R13, [R127+0x40] ;  /* 0x000040007f0d7984 */ /* 0x000fe20000000400 */
[C---:B------:R-:W-:Y:S02]  /*8db0*/  IADD3 R2, P1, R14.reuse, R3, RZ ;  /* 0x000000030e027210 */ /* 0x040fe40007f3e0ff */
[----:B------:R-:W-:Y:S01]  /*8dc0*/  SHF.R.S32.HI R3, RZ, 0x1f, R3 ;  /* 0x0000001fff037819 */ /* 0x000fe20000011403 */
[----:B------:R-:W-:Y:S01]  /*8dd0*/  LDS.U16 R23, [R126+0x80] ;  /* 0x000080007e177984 */ /* 0x000fe20000000400 */
[----:B------:R-:W-:Y:S02]  /*8de0*/  IADD3 R69, R5, R9, RZ ;  /* 0x0000000905457210 */ /* 0x000fe40007ffe0ff */
[----:B------:R-:W-:Y:S01]  /*8df0*/  IADD3.X R3, R15, R3, RZ, P1, !PT ;  /* 0x000000030f037210 */ /* 0x000fe20000ffe4ff */
        /* <DEDUP_REMOVED lines=29> */
.L_x_4371:
[----:B------:R-:W-:Y:S05]  /*8fd0*/  BSYNC B0 ;  /* 0x0000000000007941 */ /* 0x000fea0003800000 */
.L_x_4370:
[----:B------:R-:W-:Y:S01]  /*8fe0*/  MOV R5, R69 ;  /* 0x0000004500057202 */ /* 0x000fe20000000f00 */
[----:B------:R-:W-:Y:S01]  /*8ff0*/  ULDC.64 UR10, c[0x0][0x390] ;  /* 0x0000e400000a7ab9 */ /* 0x000fe20000000a00 */
[----:B------:R-:W-:Y:S01]  /*9000*/  ULDC.64 UR8, c[0x0][0x3e0] ;  /* 0x0000f80000087ab9 */ /* 0x000fe20000000a00 */
[----:B------:R-:W-:Y:S01]  /*9010*/  IMAD R7, R50, UR10, RZ ;  /* 0x0000000a32077c24 */ /* 0x000fe2000f8e02ff */
[-C--:B------:R-:W-:Y:S01]  /*9020*/  ISETP.GE.AND P0, PT, R162, R67.reuse, PT ;  /* 0x00000043a200720c */ /* 0x080fe20003f06270 */
[----:B------:R-:W-:Y:S01]  /*9030*/  IMAD.WIDE.U32 R4, R134, UR10, R4 ;  /* 0x0000000a86047c25 */ /* 0x000fe2000f8e0004 */
[-C--:B------:R-:W-:Y:S01]  /*9040*/  ISETP.GE.AND P3, PT, R158, R67.reuse, PT ;  /* 0x000000439e00720c */ /* 0x080fe20003f66270 */
[----:B------:R-:W-:Y:S01]  /*9050*/  BSSY B0, `(.L_x_4372) ;  /* 0x00000ad000007945 */ /* 0x000fe20003800000 */
[----:B------:R-:W-:Y:S01]  /*9060*/  ISETP.GE.AND P4, PT, R148, R67, PT ;  /* 0x000000439400720c */ /* 0x000fe20003f86270 */
[----:B------:R-:W-:Y:S01]  /*9070*/  IMAD R6, R134, UR11, R7 ;  /* 0x0000000b86067c24 */ /* 0x000fe2000f8e0207 */
[----:B------:R-:W-:-:S02]  /*9080*/  IADD3 R0, P1, R95, R4, RZ ;  /* 0x000000045f007210 */ /* 0x000fc40007f3e0ff */
[----:B------:R-:W-:Y:S02]  /*9090*/  LEA R7, P2, R14, UR8, 0x1 ;  /* 0x000000080e077c11 */ /* 0x000fe4000f8408ff */
[----:B------:R-:W-:Y:S02]  /*90a0*/  IADD3.X R5, R93, R6, R5, P1, !PT ;  /* 0x000000065d057210 */ /* 0x000fe40000ffe405 */
[----:B------:R-:W-:Y:S02]  /*90b0*/  ISETP.GE.AND P1, PT, R160, R67, PT ;  /* 0x00000043a000720c */ /* 0x000fe40003f26270 */
[----:B------:R-:W-:Y:S02]  /*90c0*/  LEA.HI.X R6, R14, UR9, R15, 0x1, P2 ;  /* 0x000000090e067c11 */ /* 0x000fe400090f0c0f */
[----:B------:R-:W-:Y:S02]  /*90d0*/  LEA R4, P2, R0, R7, 0x1 ;  /* 0x0000000700047211 */ /* 0x000fe400078408ff */
[----:B------:R-:W-:-:S02]  /*90e0*/  ISETP.GE.AND P5, PT, R146, R67, PT ;  /* 0x000000439200720c */ /* 0x000fc40003fa6270 */
[----:B------:R-:W-:Y:S01]  /*90f0*/  LEA.HI.X R5, R0, R6, R5, 0x1, P2 ;  /* 0x0000000600057211 */ /* 0x000fe200010f0c05 */
[----:B------:R-:W-:Y:S01]  /*9100*/  FADD.FTZ R0, R30, R141 ;  /* 0x0000008d1e007221 */ /* 0x000fe20000010000 */
[-C--:B------:R-:W-:Y:S02]  /*9110*/  ISETP.GE.AND P2, PT, R156, R67.reuse, PT ;  /* 0x000000439c00720c */ /* 0x080fe40003f46270 */
[----:B------:R-:W-:Y:S01]  /*9120*/  LOP3.LUT R7, R135, 0xfffffe00, RZ, 0xc0, !PT ;  /* 0xfffffe0087077812 */ /* 0x000fe200078ec0ff */
[----:B------:R2:W-:Y:S01]  /*9130*/  @!P0 STG.E.U16 desc[UR16][R4.64+-0x780], R23 ;  /* 0xfff8801704008986 */ /* 0x0005e2000c101510 */
[----:B------:R-:W-:Y:S02]  /*9140*/  ISETP.GE.AND P0, PT, R152, R67, PT ;  /* 0x000000439800720c */ /* 0x000fe40003f06270 */
[----:B------:R-:W-:Y:S01]  /*9150*/  LEA R69, R132, R7, 0x4 ;  /* 0x0000000784457211 */ /* 0x000fe200078e20ff */
[----:B------:R3:W-:Y:S01]  /*9160*/  @!P1 STG.E.U16 desc[UR16][R4.64+-0x740], R25 ;  /* 0xfff8c01904009986 */ /* 0x0007e2000c101510 */
[----:B------:R-:W-:-:S02]  /*9170*/  ISETP.GE.AND P1, PT, R154, R67, PT ;  /* 0x000000439a00720c */ /* 0x000fc40003f26270 */
[C---:B------:R-:W-:Y:S01]  /*9180*/  IADD3 R6, R69.reuse, 0x1, RZ ;  /* 0x0000000145067810 */ /* 0x040fe20007ffe0ff */
[----:B------:R-:W-:Y:S01]  /*9190*/  @!P3 STG.E.U16 desc[UR16][R4.64+-0x700], R27 ;  /* 0xfff9001b0400b986 */ /* 0x000fe2000c101510 */
[-C--:B------:R-:W-:Y:S01]  /*91a0*/  ISETP.GE.AND P3, PT, R150, R67.reuse, PT ;  /* 0x000000439600720c */ /* 0x080fe20003f66270 */
[C---:B------:R-:W-:Y:S01]  /*91b0*/  VIADD R7, R69.reuse, 0x2 ;  /* 0x0000000245077836 */ /* 0x040fe20000000000 */
[C---:B0-----:R-:W-:Y:S01]  /*91c0*/  IADD3 R9, R69.reuse, 0x3, RZ ;  /* 0x0000000345097810 */ /* 0x041fe20007ffe0ff */
[----:B------:R-:W-:Y:S01]  /*91d0*/  @!P2 STG.E.U16 desc[UR16][R4.64+-0x6c0], R29 ;  /* 0xfff9401d0400a986 */ /* 0x000fe2000c101510 */
[----:B------:R-:W-:Y:S01]  /*91e0*/  ISETP.GE.AND P2, PT, R142, R67, PT ;  /* 0x000000438e00720c */ /* 0x000fe20003f46270 */
[----:B------:R-:W-:Y:S01]  /*91f0*/  VIADD R26, R69, 0xb ;  /* 0x0000000b451a7836 */ /* 0x000fe20000000000 */
[----:B------:R-:W-:Y:S01]  /*9200*/  LEA.HI.SX32 R8, R7, R69, 0x1b ;  /* 0x0000004507087211 */ /* 0x000fe200078fdaff */
[----:B------:R-:W-:Y:S01]  /*9210*/  @!P0 STG.E.U16 desc[UR16][R4.64+-0x640], R49 ;  /* 0xfff9c03104008986 */ /* 0x000fe2000c101510 */
[-C--:B------:R-:W-:Y:S01]  /*9220*/  ISETP.GE.AND P0, PT, R164, R67.reuse, PT ;  /* 0x00000043a400720c */ /* 0x080fe20003f06270 */
[----:B------:R-:W-:Y:S01]  /*9230*/  FADD.FTZ R7, R0, R31 ;  /* 0x0000001f00077221 */ /* 0x000fe20000010000 */
[----:B------:R-:W-:Y:S01]  /*9240*/  IADD3 R10, R69, 0x4, RZ ;  /* 0x00000004450a7810 */ /* 0x000fe20007ffe0ff */
[----:B------:R-:W-:Y:S01]  /*9250*/  @!P1 STG.E.U16 desc[UR16][R4.64+-0x680], R47 ;  /* 0xfff9802f04009986 */ /* 0x000fe2000c101510 */
[-C--:B------:R-:W-:Y:S01]  /*9260*/  ISETP.GE.AND P1, PT, R144, R67.reuse, PT ;  /* 0x000000439000720c */ /* 0x080fe20003f26270 */
[----:B------:R-:W-:Y:S01]  /*9270*/  FADD.FTZ R0, R7, R32 ;  /* 0x0000002007007221 */ /* 0x000fe20000010000 */
[----:B------:R-:W-:Y:S01]  /*9280*/  IADD3 R11, R69, 0x5, RZ ;  /* 0x00000005450b7810 */ /* 0x000fe20007ffe0ff */
[----:B------:R-:W-:Y:S01]  /*9290*/  @!P3 STG.E.U16 desc[UR16][R4.64+-0x600], R51 ;  /* 0xfffa00330400b986 */ /* 0x000fe2000c101510 */
[----:B------:R-:W-:Y:S01]  /*92a0*/  ISETP.GE.AND P3, PT, R140, R67, PT ;  /* 0x000000438c00720c */ /* 0x000fe20003f66270 */
[----:B------:R-:W-:Y:S01]  /*92b0*/  FADD.FTZ R7, R0, R33 ;  /* 0x0000002100077221 */ /* 0x000fe20000010000 */
[----:B------:R-:W-:Y:S01]  /*92c0*/  LEA.HI.SX32 R6, R6, R69, 0x1b ;  /* 0x0000004506067211 */ /* 0x000fe200078fdaff */
[----:B------:R-:W-:Y:S01]  /*92d0*/  @!P4 STG.E.U16 desc[UR16][R4.64+-0x5c0], R53 ;  /* 0xfffa40350400c986 */ /* 0x000fe2000c101510 */
[-C--:B------:R-:W-:Y:S01]  /*92e0*/  ISETP.GE.AND P4, PT, R138, R67.reuse, PT ;  /* 0x000000438a00720c */ /* 0x080fe20003f86270 */
[----:B------:R-:W-:Y:S01]  /*92f0*/  FADD.FTZ R0, R7, R34 ;  /* 0x0000002207007221 */ /* 0x000fe20000010000 */
[----:B------:R-:W-:Y:S01]  /*9300*/  F2FP.F16.F32.PACK_AB R30, R31, R30 ;  /* 0x0000001e1f1e723e */ /* 0x000fe200000000ff */
[----:B------:R-:W-:Y:S01]  /*9310*/  @!P5 STG.E.U16 desc[UR16][R4.64+-0x580], R55 ;  /* 0xfffa80370400d986 */ /* 0x000fe2000c101510 */
[----:B------:R-:W-:-:S02]  /*9320*/  ISETP.GE.AND P5, PT, R136, R67, PT ;  /* 0x000000438800720c */ /* 0x000fc40003fa6270 */
[----:B------:R-:W-:Y:S01]  /*9330*/  IADD3 R12, R69, 0x6, RZ ;  /* 0x00000006450c7810 */ /* 0x000fe20007ffe0ff */
[----:B------:R-:W-:Y:S01]  /*9340*/  @!P1 STG.E.U16 desc[UR16][R4.64+-0x540], R57 ;  /* 0xfffac03904009986 */ /* 0x000fe2000c101510 */
[-C--:B------:R-:W-:Y:S02]  /*9350*/  LEA.HI.SX32 R9, R9, R69.reuse, 0x1b ;  /* 0x0000004509097211 */ /* 0x080fe400078fdaff */
[----:B------:R-:W-:Y:S01]  /*9360*/  F2FP.F16.F32.PACK_AB R32, R33, R32 ;  /* 0x000000202120723e */ /* 0x000fe200000000ff */
[----:B------:R-:W-:Y:S01]  /*9370*/  @!P2 STG.E.U16 desc[UR16][R4.64+-0x500], R59 ;  /* 0xfffb003b0400a986 */ /* 0x000fe2000c101510 */
[-C--:B------:R-:W-:Y:S02]  /*9380*/  LEA.HI.SX32 R10, R10, R69.reuse, 0x1b ;  /* 0x000000450a0a7211 */ /* 0x080fe400078fdaff */
[----:B------:R-:W-:Y:S01]  /*9390*/  LEA.HI.SX32 R11, R11, R69, 0x1b ;  /* 0x000000450b0b7211 */ /* 0x000fe200078fdaff */
[----:B------:R-:W-:Y:S01]  /*93a0*/  @!P3 STG.E.U16 desc[UR16][R4.64+-0x4c0], R61 ;  /* 0xfffb403d0400b986 */ /* 0x000fe2000c101510 */
[----:B------:R-:W-:-:S02]  /*93b0*/  LEA R6, R6, UR7, 0x1 ;  /* 0x0000000706067c11 */ /* 0x000fc4000f8e08ff */
[----:B------:R-:W-:Y:S01]  /*93c0*/  F2FP.F16.F32.PACK_AB R34, R35, R34 ;  /* 0x000000222322723e */ /* 0x000fe200000000ff */
[----:B------:R-:W-:Y:S01]  /*93d0*/  @!P4 STG.E.U16 desc[UR16][R4.64+-0x480], R63 ;  /* 0xfffb803f0400c986 */ /* 0x000fe2000c101510 */
[C---:B------:R-:W-:Y:S01]  /*93e0*/  IADD3 R22, R69.reuse, 0x7, RZ ;  /* 0x0000000745167810 */ /* 0x040fe20007ffe0ff */
[----:B------:R-:W-:Y:S01]  /*93f0*/  FADD.FTZ R35, R0, R35 ;  /* 0x0000002300237221 */ /* 0x000fe20000010000 */
[----:B------:R-:W-:Y:S01]  /*9400*/  LEA.HI.SX32 R12, R12, R69, 0x1b ;  /* 0x000000450c0c7211 */ /* 0x000fe200078fdaff */
[----:B------:R0:W-:Y:S01]  /*9410*/  @!P0 STG.E.U16 desc[UR16][R4.64+-0x7c0], R13 ;  /* 0xfff8400d04008986 */ /* 0x0001e2000c101510 */
[----:B------:R-:W-:Y:S02]  /*9420*/  LEA R8, R8, UR7, 0x1 ;  /* 0x0000000708087c11 */ /* 0x000fe4000f8e08ff */
[----:B--2---:R-:W-:Y:S01]  /*9430*/  IADD3 R23, R69, 0x8, RZ ;  /* 0x0000000845177810 */ /* 0x004fe20007ffe0ff */
[----:B------:R2:W-:Y:S01]  /*9440*/  @!P5 STG.E.U16 desc[UR16][R4.64+-0x440], R65 ;  /* 0xfffbc0410400d986 */ /* 0x0005e2000c101510 */
[----:B------:R-:W-:-:S02]  /*9450*/  PRMT R7, R32, 0x7632, R7 ;  /* 0x0000763220077816 */ /* 0x000fc40000000007 */
[----:B------:R-:W-:Y:S01]  /*9460*/  LEA R9, R9, UR7, 0x1 ;  /* 0x0000000709097c11 */ /* 0x000fe2000f8e08ff */
[----:B------:R-:W-:Y:S01]  /*9470*/  BAR.SYNC.DEFER_BLOCKING 0x0 ;  /* 0x0000000000007b1d */ /* 0x000fe20000010000 */
[C---:B-1----:R-:W-:Y:S02]  /*9480*/  IADD3 R24, R69.reuse, 0x9, RZ ;  /* 0x0000000945187810 */ /* 0x042fe40007ffe0ff */
[----:B------:R-:W-:Y:S02]  /*9490*/  LEA R10, R10, UR7, 0x1 ;  /* 0x000000070a0a7c11 */ /* 0x000fe4000f8e08ff */
[----:B---3--:R-:W-:Y:S02]  /*94a0*/  IADD3 R25, R69, 0xa, RZ ;  /* 0x0000000a45197810 */ /* 0x008fe40007ffe0ff */
[----:B0-----:R-:W-:Y:S02]  /*94b0*/  PRMT R13, R34, 0x7632, R13 ;  /* 0x00007632220d7816 */ /* 0x001fe4000000000d */
[----:B--2---:R-:W-:-:S02]  /*94c0*/  PRMT R5, R30, 0x7632, R5 ;  /* 0x000076321e057816 */ /* 0x004fc40000000005 */
[----:B------:R-:W-:Y:S02]  /*94d0*/  LEA R11, R11, UR7, 0x1 ;  /* 0x000000070b0b7c11 */ /* 0x000fe4000f8e08ff */
[-C--:B------:R-:W-:Y:S02]  /*94e0*/  LEA.HI.SX32 R22, R22, R69.reuse, 0x1b ;  /* 0x0000004516167211 */ /* 0x080fe400078fdaff */
[----:B------:R-:W-:Y:S01]  /*94f0*/  F2FP.F16.F32.PACK_AB R4, R37, R36 ;  /* 0x000000242504723e */ /* 0x000fe200000000ff */
[----:B------:R-:W-:Y:S01]  /*9500*/  FADD.FTZ R36, R35, R36 ;  /* 0x0000002423247221 */ /* 0x000fe20000010000 */
[----:B------:R-:W-:Y:S02]  /*9510*/  LEA R12, R12, UR7, 0x1 ;  /* 0x000000070c0c7c11 */ /* 0x000fe4000f8e08ff */
[----:B------:R-:W-:Y:S01]  /*9520*/  IADD3 R27, R69, 0xc, RZ ;  /* 0x0000000c451b7810 */ /* 0x000fe20007ffe0ff */
[----:B------:R-:W-:Y:S01]  /*9530*/  FADD.FTZ R37, R36, R37 ;  /* 0x0000002524257221 */ /* 0x000fe20000010000 */
[----:B------:R-:W-:-:S02]  /*9540*/  LEA.HI.SX32 R23, R23, R69, 0x1b ;  /* 0x0000004517177211 */ /* 0x000fc400078fdaff */
[C---:B------:R-:W-:Y:S01]  /*9550*/  IADD3 R28, R69.reuse, 0xd, RZ ;  /* 0x0000000d451c7810 */ /* 0x040fe20007ffe0ff */
[----:B------:R-:W-:Y:S01]  /*9560*/  STS.U16 [R112], R30 ;  /* 0x0000001e70007388 */ /* 0x000fe20000000400 */
[-C--:B------:R-:W-:Y:S02]  /*9570*/  LEA.HI.SX32 R24, R24, R69.reuse, 0x1b ;  /* 0x0000004518187211 */ /* 0x080fe400078fdaff */
[----:B------:R-:W-:Y:S01]  /*9580*/  IADD3 R29, R69, 0xe, RZ ;  /* 0x0000000e451d7810 */ /* 0x000fe20007ffe0ff */
[----:B------:R0:W-:Y:S01]  /*9590*/  STS.U16 [R6+0x2], R5 ;  /* 0x0000020506007388 */ /* 0x0001e20000000400 */
[-C--:B------:R-:W-:Y:S02]  /*95a0*/  LEA.HI.SX32 R25, R25, R69.reuse, 0x1b ;  /* 0x0000004519197211 */ /* 0x080fe400078fdaff */
[----:B------:R-:W-:Y:S01]  /*95b0*/  IADD3 R46, R69, 0xf, RZ ;  /* 0x0000000f452e7810 */ /* 0x000fe20007ffe0ff */
[----:B------:R1:W-:Y:S01]  /*95c0*/  STS.U16 [R8+0x4], R32 ;  /* 0x0000042008007388 */ /* 0x0003e20000000400 */
[----:B------:R-:W-:-:S02]  /*95d0*/  LEA.HI.SX32 R26, R26, R69, 0x1b ;  /* 0x000000451a1a7211 */ /* 0x000fc400078fdaff */
[----:B------:R-:W-:Y:S01]  /*95e0*/  LEA R22, R22, UR7, 0x1 ;  /* 0x0000000716167c11 */ /* 0x000fe2000f8e08ff */
[----:B------:R-:W-:Y:S01]  /*95f0*/  STS.U16 [R9+0x6], R7 ;  /* 0x0000060709007388 */ /* 0x000fe20000000400 */
[-C--:B------:R-:W-:Y:S02]  /*9600*/  LEA.HI.SX32 R27, R27, R69.reuse, 0x1b ;  /* 0x000000451b1b7211 */ /* 0x080fe400078fdaff */
[----:B0-----:R-:W-:Y:S01]  /*9610*/  F2FP.F16.F32.PACK_AB R5, R39, R38 ;  /* 0x000000262705723e */ /* 0x001fe200000000ff */
[----:B------:R-:W-:Y:S01]  /*9620*/  STS.U16 [R10+0x8], R34 ;  /* 0x000008220a007388 */ /* 0x000fe20000000400 */
[----:B------:R-:W-:Y:S01]  /*9630*/  F2FP.F16.F32.PACK_AB R6, R41, R40 ;  /* 0x000000282906723e */ /* 0x000fe200000000ff */
[----:B------:R-:W-:Y:S01]  /*9640*/  FADD.FTZ R38, R37, R38 ;  /* 0x0000002625267221 */ /* 0x000fe20000010000 */
[----:B-1----:R-:W-:Y:S01]  /*9650*/  PRMT R8, R4, 0x7632, R8 ;  /* 0x0000763204087816 */ /* 0x002fe20000000008 */
[----:B------:R-:W-:Y:S01]  /*9660*/  STS.U16 [R11+0xa], R13 ;  /* 0x00000a0d0b007388 */ /* 0x000fe20000000400 */
[----:B------:R-:W-:Y:S01]  /*9670*/  PRMT R30, R5, 0x7610, R30 ;  /* 0x00007610051e7816 */ /* 0x000fe2000000001e */
[----:B------:R-:W-:Y:S01]  /*9680*/  FADD.FTZ R39, R38, R39 ;  /* 0x0000002726277221 */ /* 0x000fe20000010000 */
[----:B------:R-:W-:Y:S01]  /*9690*/  LEA R23, R23, UR7, 0x1 ;  /* 0x0000000717177c11 */ /* 0x000fe2000f8e08ff */
[----:B------:R0:W-:Y:S01]  /*96a0*/  STS.U16 [R12+0xc], R4 ;  /* 0x00000c040c007388 */ /* 0x0001e20000000400 */
[-C--:B------:R-:W-:Y:S01]  /*96b0*/  LEA.HI.SX32 R28, R28, R69.reuse, 0x1b ;  /* 0x000000451c1c7211 */ /* 0x080fe200078fdaff */
[----:B------:R-:W-:Y:S01]  /*96c0*/  FADD.FTZ R40, R39, R40 ;  /* 0x0000002827287221 */ /* 0x000fe20000010000 */
[----:B------:R-:W-:Y:S01]  /*96d0*/  PRMT R31, R5, 0x7632, R31 ;  /* 0x00007632051f7816 */ /* 0x000fe2000000001f */
[----:B------:R1:W-:Y:S01]  /*96e0*/  STS.U16 [R22+0xe], R8 ;  /* 0x00000e0816007388 */ /* 0x0003e20000000400 */
[----:B------:R-:W-:Y:S01]  /*96f0*/  LEA R24, R24, UR7, 0x1 ;  /* 0x0000000718187c11 */ /* 0x000fe2000f8e08ff */
[----:B------:R-:W-:Y:S01]  /*9700*/  FADD.FTZ R41, R40, R41 ;  /* 0x0000002928297221 */ /* 0x000fe20000010000 */
[----:B------:R-:W-:Y:S01]  /*9710*/  LEA.HI.SX32 R29, R29, R69, 0x1b ;  /* 0x000000451d1d7211 */ /* 0x000fe200078fdaff */
[----:B------:R-:W-:Y:S01]  /*9720*/  STS.U16 [R23+0x10], R30 ;  /* 0x0000101e17007388 */ /* 0x000fe20000000400 */
[----:B------:R-:W-:-:S02]  /*9730*/  LEA R25, R25, UR7, 0x1 ;  /* 0x0000000719197c11 */ /* 0x000fc4000f8e08ff */
[----:B0-----:R-:W-:Y:S01]  /*9740*/  F2FP.F16.F32.PACK_AB R4, R43, R42 ;  /* 0x0000002a2b04723e */ /* 0x001fe200000000ff */
[----:B------:R-:W-:Y:S01]  /*9750*/  STS.U16 [R24+0x12], R31 ;  /* 0x0000121f18007388 */ /* 0x000fe20000000400 */
[----:B------:R-:W-:Y:S01]  /*9760*/  LEA.HI.SX32 R46, R46, R69, 0x1b ;  /* 0x000000452e2e7211 */ /* 0x000fe200078fdaff */
[----:B------:R-:W-:Y:S01]  /*9770*/  FADD.FTZ R42, R41, R42 ;  /* 0x0000002a292a7221 */ /* 0x000fe20000010000 */
[----:B------:R-:W-:Y:S01]  /*9780*/  F2FP.F16.F32.PACK_AB R5, R45, R44 ;  /* 0x0000002c2d05723e */ /* 0x000fe200000000ff */
[----:B------:R-:W-:Y:S01]  /*9790*/  STS.U16 [R25+0x14], R6 ;  /* 0x0000140619007388 */ /* 0x000fe20000000400 */
[----:B------:R-:W-:Y:S01]  /*97a0*/  PRMT R7, R6, 0x7632, R7 ;  /* 0x0000763206077816 */ /* 0x000fe20000000007 */
[----:B------:R-:W-:Y:S01]  /*97b0*/  FADD.FTZ R43, R42, R43 ;  /* 0x0000002b2a2b7221 */ /* 0x000fe20000010000 */
[----:B------:R-:W-:Y:S02]  /*97c0*/  LEA R26, R26, UR7, 0x1 ;  /* 0x000000071a1a7c11 */ /* 0x000fe4000f8e08ff */
[----:B------:R-:W-:Y:S01]  /*97d0*/  LEA R27, R27, UR7, 0x1 ;  /* 0x000000071b1b7c11 */ /* 0x000fe2000f8e08ff */
[----:B------:R-:W-:Y:S01]  /*97e0*/  FADD.FTZ R44, R43, R44 ;  /* 0x0000002c2b2c7221 */ /* 0x000fe20000010000 */
[----:B------:R-:W-:Y:S01]  /*97f0*/  PRMT R10, R4, 0x7632, R10 ;  /* 0x00007632040a7816 */ /* 0x000fe2000000000a */
[----:B------:R0:W-:Y:S01]  /*9800*/  STS.U16 [R26+0x16], R7 ;  /* 0x000016071a007388 */ /* 0x0001e20000000400 */
[----:B------:R-:W-:Y:S01]  /*9810*/  LEA R28, R28, UR7, 0x1 ;  /* 0x000000071c1c7c11 */ /* 0x000fe2000f8e08ff */
[----:B------:R-:W-:Y:S01]  /*9820*/  FADD.FTZ R141, R44, R45 ;  /* 0x0000002d2c8d7221 */ /* 0x000fe20000010000 */
[----:B------:R-:W-:Y:S01]  /*9830*/  LEA R29, R29, UR7, 0x1 ;  /* 0x000000071d1d7c11 */ /* 0x000fe2000f8e08ff */
[----:B------:R-:W-:Y:S01]  /*9840*/  STS.U16 [R27+0x18], R4 ;  /* 0x000018041b007388 */ /* 0x000fe20000000400 */
[----:B------:R-:W-:-:S02]  /*9850*/  PRMT R12, R5, 0x7632, R12 ;  /* 0x00007632050c7816 */ /* 0x000fc4000000000c */
[----:B------:R-:W-:Y:S01]  /*9860*/  LEA R46, R46, UR7, 0x1 ;  /* 0x000000072e2e7c11 */ /* 0x000fe2000f8e08ff */
[----:B------:R-:W-:Y:S01]  /*9870*/  STS.U16 [R28+0x1a], R10 ;  /* 0x00001a0a1c007388 */ /* 0x000fe20000000400 */
[----:B-1----:R-:W-:Y:S01]  /*9880*/  IADD3 R8, P1, R14, -0x3e0, RZ ;  /* 0xfffffc200e087810 */ /* 0x002fe20007f3e0ff */
[----:B0-----:R-:W0:Y:S02]  /*9890*/  LDC.64 R6, c[0x0][0x3a8] ;  /* 0x0000ea00ff067b82 */ /* 0x001e240000000a00 */
[----:B------:R1:W-:Y:S01]  /*98a0*/  STS.U16 [R29+0x1c], R5 ;  /* 0x00001c051d007388 */ /* 0x0003e20000000400 */
[----:B------:R-:W-:-:S03]  /*98b0*/  IADD3.X R35, R15, -0x1, RZ, P1, !PT ;  /* 0xffffffff0f237810 */ /* 0x000fc60000ffe4ff */
[----:B------:R-:W-:Y:S01]  /*98c0*/  STS.U16 [R46+0x1e], R12 ;  /* 0x00001e0c2e007388 */ /* 0x000fe20000000400 */
[----:B------:R-:W-:-:S03]  /*98d0*/  NOP ;  /* 0x0000000000007918 */ /* 0x000fc60000000000 */
[----:B------:R-:W-:Y:S04]  /*98e0*/  LDS.U16 R9, [R128] ;  /* 0x0000000080097984 */ /* 0x000fe80000000400 */
[----:B------:R-:W-:Y:S04]  /*98f0*/  LDS.U16 R127, [R127+0x40] ;  /* 0x000040007f7f7984 */ /* 0x000fe80000000400 */
[----:B------:R-:W-:Y:S01]  /*9900*/  LDS.U16 R11, [R126+0x80] ;  /* 0x000080007e0b7984 */ /* 0x000fe20000000400 */
[----:B0-----:R-:W-:-:S03]  /*9910*/  IMAD R0, R6, UR20, RZ ;  /* 0x0000001406007c24 */ /* 0x001fc6000f8e02ff */
[----:B------:R-:W-:Y:S01]  /*9920*/  LDS.U16 R125, [R125+0xc0] ;  /* 0x0000c0007d7d7984 */ /* 0x000fe20000000400 */
[----:B-1----:R-:W-:-:S03]  /*9930*/  IMAD.WIDE.U32 R4, R6, UR21, RZ ;  /* 0x0000001506047c25 */ /* 0x002fc6000f8e00ff */
        /* <DEDUP_REMOVED lines=30> */
.L_x_4373:
[----:B------:R-:W-:Y:S05]  /*9b20*/  BSYNC B0 ;  /* 0x0000000000007941 */ /* 0x000fea0003800000 */
.L_x_4372:
[----:B------:R-:W-:Y:S01]  /*9b30*/  MOV R2, R4 ;  /* 0x0000000400027202 */ /* 0x000fe20000000f00 */
[----:B------:R-:W-:Y:S01]  /*9b40*/  IMAD.MOV.U32 R3, RZ, RZ, R37 ;  /* 0x000000ffff037224 */ /* 0x000fe200078e0025 */
[----:B------:R-:W-:Y:S01]  /*9b50*/  ULDC.64 UR8, c[0x0][0x3b0] ;  /* 0x0000ec0000087ab9 */ /* 0x000fe20000000a00 */
[----:B------:R-:W-:Y:S01]  /*9b60*/  ULDC.64 UR10, c[0x0][0x3f0] ;  /* 0x0000fc00000a7ab9 */ /* 0x000fe20000000a00 */
[----:B------:R-:W-:Y:S01]  /*9b70*/  IMAD R5, R50, UR8, RZ ;  /* 0x0000000832057c24 */ /* 0x000fe2000f8e02ff */
[----:B------:R-:W-:Y:S01]  /*9b80*/  LEA R0, P1, R8, UR10, 0x1 ;  /* 0x0000000a08007c11 */ /* 0x000fe2000f8208ff */
[----:B------:R-:W-:Y:S01]  /*9b90*/  IMAD.WIDE.U32 R2, R134, UR8, R2 ;  /* 0x0000000886027c25 */ /* 0x000fe2000f8e0002 */
[-C--:B------:R-:W-:Y:S01]  /*9ba0*/  ISETP.GE.AND P3, PT, R164, R33.reuse, PT ;  /* 0x00000021a400720c */ /* 0x080fe20003f66270 */
[----:B------:R-:W-:Y:S01]  /*9bb0*/  UIADD3 UR28, UP0, UR28, -0x800, URZ ;  /* 0xfffff8001c1c7890 */ /* 0x000fe2000ff1e03f */
[----:B------:R-:W-:Y:S01]  /*9bc0*/  LEA.HI.X R4, R8, UR11, R35, 0x1, P1 ;  /* 0x0000000b08047c11 */ /* 0x000fe200088f0c23 */
[----:B------:R-:W-:Y:S01]  /*9bd0*/  IMAD R5, R134, UR9, R5 ;  /* 0x0000000986057c24 */ /* 0x000fe2000f8e0205 */
[----:B------:R-:W-:Y:S01]  /*9be0*/  IADD3 R95, P0, R95, R2, RZ ;  /* 0x000000025f5f7210 */ /* 0x000fe20007f1e0ff */
[----:B------:R-:W-:Y:S01]  /*9bf0*/  UIADD3 UR30, UP1, UR30, -0x800, URZ ;  /* 0xfffff8001e1e7890 */ /* 0x000fe2000ff3e03f */
[----:B------:R-:W-:Y:S01]  /*9c00*/  ISETP.GE.AND P4, PT, R162, R33, PT ;  /* 0x00000021a200720c */ /* 0x000fe20003f86270 */
[----:B------:R-:W-:Y:S01]  /*9c10*/  UIADD3 UR32, UP2, UR32, -0x800, URZ ;  /* 0xfffff80020207890 */ /* 0x000fe2000ff5e03f */
[----:B------:R-:W-:Y:S01]  /*9c20*/  IADD3.X R3, R93, R5, R3, P0, !PT ;  /* 0x000000055d037210 */ /* 0x000fe200007fe403 */
[----:B------:R-:W-:Y:S01]  /*9c30*/  UIADD3 UR6, UR6, 0x1, URZ ;  /* 0x0000000106067890 */ /* 0x000fe2000fffe03f */
[C---:B------:R-:W-:Y:S01]  /*9c40*/  LEA R2, P0, R95.reuse, R0, 0x1 ;  /* 0x000000005f027211 */ /* 0x040fe200078008ff */
[----:B------:R-:W-:Y:S01]  /*9c50*/  UIADD3.X UR29, UR29, -0x1, URZ, UP0, !UPT ;  /* 0xffffffff1d1d7890 */ /* 0x000fe200087fe43f */
[-C--:B------:R-:W-:Y:S01]  /*9c60*/  ISETP.GE.AND P5, PT, R160, R33.reuse, PT ;  /* 0x00000021a000720c */ /* 0x080fe20003fa6270 */
[----:B------:R-:W-:Y:S01]  /*9c70*/  UIADD3.X UR31, UR31, -0x1, URZ, UP1, !UPT ;  /* 0xffffffff1f1f7890 */ /* 0x000fe20008ffe43f */
[----:B------:R-:W-:Y:S01]  /*9c80*/  LEA.HI.X R3, R95, R4, R3, 0x1, P0 ;  /* 0x000000045f037211 */ /* 0x000fe200000f0c03 */
[----:B------:R-:W-:Y:S01]  /*9c90*/  UIADD3.X UR33, UR33, -0x1, URZ, UP2, !UPT ;  /* 0xffffffff21217890 */ /* 0x000fe200097fe43f */
[----:B------:R-:W-:-:S02]  /*9ca0*/  ISETP.GE.AND P6, PT, R158, R33, PT ;  /* 0x000000219e00720c */ /* 0x000fc40003fc6270 */
        /* <DEDUP_REMOVED lines=30> */
.L_x_4319:
[----:B------:R-:W-:Y:S02]  /*9e90*/  ULDC.64 UR4, c[0x0][0x3d8] ;  /* 0x0000f60000047ab9 */ /* 0x000fe40000000a00 */
[----:B------:R-:W-:-:S04]  /*9ea0*/  ISETP.NE.U32.AND P0, PT, RZ, UR4, PT ;  /* 0x00000004ff007c0c */ /* 0x000fc8000bf05070 */
[----:B------:R-:W-:-:S13]  /*9eb0*/  ISETP.NE.AND.EX P0, PT, RZ, UR5, PT, P0 ;  /* 0x00000005ff007c0c */ /* 0x000fda000bf05300 */
[----:B------:R-:W-:Y:S05]  /*9ec0*/  @!P0 BRA `(.L_x_4375) ;  /* 0x0000000000808947 */ /* 0x000fea0003800000 */
[----:B------:R-:W2:Y:S01]  /*9ed0*/  SHFL.DOWN P0, R0, R143, 0x1, 0x1f ;  /* 0x08201f008f007f89 */ /* 0x000ea20000000000 */
[----:B------:R-:W-:Y:S01]  /*9ee0*/  BSSY B0, `(.L_x_4375) ;  /* 0x000001e000007945 */ /* 0x000fe20003800000 */
[----:B------:R-:W3:Y:S01]  /*9ef0*/  S2R R4, SR_LANEID ;  /* 0x0000000000047919 */ /* 0x000ee20000000000 */
[----:B0-----:R-:W0:Y:S01]  /*9f00*/  S2R R6, SR_TID.X ;  /* 0x0000000000067919 */ /* 0x001e220000002100 */
[----:B--2---:R-:W-:-:S05]  /*9f10*/  @P0 FADD R0, R0, R143 ;  /* 0x0000008f00000221 */ /* 0x004fca0000000000 */
[----:B-1----:R-:W1:Y:S01]  /*9f20*/  SHFL.DOWN P0, R3, R0, 0x2, 0x1f ;  /* 0x08401f0000037f89 */ /* 0x002e620000000000 */
[----:B---3--:R-:W-:-:S13]  /*9f30*/  ISETP.NE.AND P1, PT, R4, RZ, PT ;  /* 0x000000ff0400720c */ /* 0x008fda0003f25270 */
[----:B------:R-:W2:Y:S01]  /*9f40*/  @!P1 S2R R9, SR_CgaCtaId ;  /* 0x0000000000099919 */ /* 0x000ea20000008800 */
[----:B0-----:R-:W-:Y:S01]  /*9f50*/  @!P1 SHF.R.S32.HI R7, RZ, 0x1f, R6 ;  /* 0x0000001fff079819 */ /* 0x001fe20000011406 */
[----:B-1----:R-:W-:Y:S01]  /*9f60*/  @P0 FADD R3, R0, R3 ;  /* 0x0000000300030221 */ /* 0x002fe20000000000 */
        /* <DEDUP_REMOVED lines=21> */
.L_x_4376:
[----:B------:R-:W-:Y:S05]  /*a0c0*/  BSYNC B0 ;  /* 0x0000000000007941 */ /* 0x000fea0003800000 */
.L_x_4375:
        /* <DEDUP_REMOVED lines=31> */
[----:B------:R-:W-:-:S04]  /*a2c0*/  @!P0 MOV R0, 0x400 ;  /* 0x0000040000008802 */ /* 0x000fc80000000f00 */
[----:B0-----:R-:W-:-:S06]  /*a2d0*/  @!P0 LEA R3, R3, R0, 0x18 ;  /* 0x0000000003038211 */ /* 0x001fcc00078ec0ff */
[----:B------:R-:W0:Y:S02]  /*a2e0*/  @!P0 LDS R3, [R3+0x18d8] ;  /* 0x0018d80003038984 */ /* 0x000e240000000800 */
[----:B0-----:R-:W-:-:S05]  /*a2f0*/  @!P0 FADD.FTZ R4, R4, R3 ;  /* 0x0000000304048221 */ /* 0x001fca0000010000 */
[----:B------:R3:W-:Y:S01]  /*a300*/  REDG.E.ADD.F32.FTZ.RN.STRONG.GPU desc[UR16][R16.64], R4 ;  /* 0x00000004100079a6 */ /* 0x0007e2000c10f390 */
[----:B------:R-:W-:Y:S01]  /*a310*/  HFMA2.MMA R13, -RZ, RZ, 0, 0 ;  /* 0x00000000ff0d7435 */ /* 0x000fe200000001ff */
[----:B------:R-:W-:Y:S10]  /*a320*/  BRA `(.L_x_4379) ;  /* 0x0000000000047947 */ /* 0x000ff40003800000 */
.L_x_4378:
[----:B-1----:R-:W1:Y:S02]  /*a330*/  S2R R13, SR_TID.X ;  /* 0x00000000000d7919 */ /* 0x002e640000002100 */
.L_x_4379:
[----:B------:R-:W-:Y:S05]  /*a340*/  BSYNC B0 ;  /* 0x0000000000007941 */ /* 0x000fea0003800000 */
.L_x_4377:
[----:B------:R-:W-:Y:S02]  /*a350*/  ULDC UR14, c[0x0][0x21c] ;  /* 0x00008700000e7ab9 */ /* 0x000fe40000000800 */
[----:B-1----:R-:W-:-:S13]  /*a360*/  ISETP.GE.AND P0, PT, R13, UR14, PT ;  /* 0x0000000e0d007c0c */ /* 0x002fda000bf06270 */
[----:B------:R-:W-:Y:S05]  /*a370*/  @P0 EXIT ;  /* 0x000000000000094d */ /* 0x000fea0003800000 */
[----:B------:R-:W1:Y:S01]  /*a380*/  S2UR UR5, SR_CgaCtaId ;  /* 0x00000000000579c3 */ /* 0x000e620000008800 */
[----:B0-----:R-:W-:Y:S01]  /*a390*/  SHF.R.S32.HI R7, RZ, 0x1f, R134 ;  /* 0x0000001fff077819 */ /* 0x001fe20000011486 */
[----:B------:R-:W-:Y:S01]  /*a3a0*/  ULDC.64 UR6, c[0x0][0x378] ;  /* 0x0000de0000067ab9 */ /* 0x000fe20000000a00 */
[----:B------:R-:W-:Y:S01]  /*a3b0*/  ULDC.64 UR8, c[0x0][0x338] ;  /* 0x0000ce0000087ab9 */ /* 0x000fe20000000a00 */
[----:B--2---:R-:W-:Y:S01]  /*a3c0*/  IMAD.WIDE.U32 R2, R134, UR6, RZ ;  /* 0x0000000686027c25 */ /* 0x004fe2000f8e00ff */
        /* <DEDUP_REMOVED lines=13> */
[----:B-1----:R-:W-:-:S03]  /*a4a0*/  ULEA UR4, UR5, UR4, 0x18 ;  /* 0x0000000405047291 */ /* 0x002fc6000f8ec03f */
[----:B------:R-:W-:-:S09]  /*a4b0*/  ULDC UR5, c[0x0][0x0] ;  /* 0x0000000000057ab9 */ /* 0x000fd20000000800 */
.L_x_4381:
[----:B------:R-:W-:Y:S01]  /*a4c0*/  LEA R0, R13, UR4, 0x2 ;  /* 0x000000040d007c11 */ /* 0x000fe2000f8e10ff */
[----:B0-----:R-:W-:Y:S01]  /*a4d0*/  IMAD.MOV.U32 R7, RZ, RZ, R21 ;  /* 0x000000ffff077224 */ /* 0x001fe200078e0015 */
[----:B------:R-:W-:Y:S02]  /*a4e0*/  SHF.R.S32.HI R8, RZ, 0x1f, R13 ;  /* 0x0000001fff087819 */ /* 0x000fe4000001140d */
[----:B------:R-:W-:Y:S01]  /*a4f0*/  MOV R6, R2 ;  /* 0x0000000200067202 */ /* 0x000fe20000000f00 */
[----:B------:R-:W0:Y:S01]  /*a500*/  LDS R15, [R0+0x2e10] ;  /* 0x002e1000000f7984 */ /* 0x000e220000000800 */
[----:B---3--:R-:W-:Y:S01]  /*a510*/  MOV R4, R134 ;  /* 0x0000008600047202 */ /* 0x008fe20000000f00 */
[C---:B------:R-:W-:Y:S01]  /*a520*/  IMAD R10, R8.reuse, UR6, RZ ;  /* 0x00000006080a7c24 */ /* 0x040fe2000f8e02ff */
[----:B------:R-:W-:Y:S01]  /*a530*/  MOV R5, R19 ;  /* 0x0000001300057202 */ /* 0x000fe20000000f00 */
[----:B------:R-:W1:Y:S01]  /*a540*/  LDS R17, [R0+0x3210] ;  /* 0x0032100000117984 */ /* 0x000e620000000800 */
        /* <DEDUP_REMOVED lines=17> */
.L_x_4380:
[----:B------:R-:W-:Y:S05]  /*a660*/  EXIT ;  /* 0x000000000000794d */ /* 0x000fea0003800000 */
.L_x_4329:
[----:B------:R-:W-:Y:S01]  /*a670*/  HFMA2.MMA R237, -RZ, RZ, 0, 5.9604644775390625e-08 ;  /* 0x00000001ffed7435 */ /* 0x000fe200000001ff */
[----:B------:R-:W-:Y:S02]  /*a680*/  MOV R225, R6 ;  /* 0x0000000600e17202 */ /* 0x000fe40000000f00 */
[----:B------:R-:W-:Y:S02]  /*a690*/  MOV R239, RZ ;  /* 0x000000ff00ef7202 */ /* 0x000fe40000000f00 */
[----:B------:R-:W-:-:S07]  /*a6a0*/  MOV R2, 0xffffffff ;  /* 0xffffffff00027802 */ /* 0x000fce0000000f00 */
[----:B-1----:R-:W-:Y:S05]  /*a6b0*/  WARPSYNC.COLLECTIVE R2, `(.L_x_4382) ;  /* 0x0000000002087348 */ /* 0x002fea0003c00000 */
[----:B------:R0:W2:Y:S02]  /*a6c0*/  SHFL.UP P0, R10, R225, R237, R239 ;  /* 0x040000ede10a7389 */ /* 0x0000a400000000ef */
[----:B012---:R-:W-:Y:S01]  /*a6d0*/  ENDCOLLECTIVE ;  /* 0x000000000000791b */ /* 0x007fe20003800000 */
.L_x_4382:
[----:B------:R-:W-:Y:S01]  /*a6e0*/  IMAD.MOV.U32 R225, RZ, RZ, R7 ;  /* 0x000000ffffe17224 */ /* 0x000fe200078e0007 */
[----:B------:R-:W-:-:S07]  /*a6f0*/  MOV R3, R10 ;  /* 0x0000000a00037202 */ /* 0x000fce0000000f00 */
[----:B------:R-:W-:Y:S05]  /*a700*/  WARPSYNC.COLLECTIVE R2, `(.L_x_4383) ;  /* 0x0000000002087348 */ /* 0x000fea0003c00000 */
[----:B------:R0:W1:Y:S02]  /*a710*/  SHFL.UP P0, R10, R225, R237, R239 ;  /* 0x040000ede10a7389 */ /* 0x00006400000000ef */
[----:B01----:R-:W-:Y:S01]  /*a720*/  ENDCOLLECTIVE ;  /* 0x000000000000791b */ /* 0x003fe20003800000 */
.L_x_4383:
        /* <DEDUP_REMOVED lines=8> */
.L_x_4384:
[----:B------:R-:W-:Y:S02]  /*a7b0*/  MOV R225, R7 ;  /* 0x0000000700e17202 */ /* 0x000fe40000000f00 */
[----:B------:R-:W-:-:S07]  /*a7c0*/  MOV R3, R10 ;  /* 0x0000000a00037202 */ /* 0x000fce0000000f00 */
[----:B------:R-:W-:Y:S05]  /*a7d0*/  WARPSYNC.COLLECTIVE R2, `(.L_x_4385) ;  /* 0x0000000002087348 */ /* 0x000fea0003c00000 */
[----:B------:R0:W1:Y:S02]  /*a7e0*/  SHFL.UP P0, R10, R225, R237, R239 ;  /* 0x040000ede10a7389 */ /* 0x00006400000000ef */
[----:B01----:R-:W-:Y:S01]  /*a7f0*/  ENDCOLLECTIVE ;  /* 0x000000000000791b */ /* 0x003fe20003800000 */
.L_x_4385:
        /* <DEDUP_REMOVED lines=8> */
.L_x_4386:
[----:B------:R-:W-:Y:S02]  /*a880*/  MOV R225, R7 ;  /* 0x0000000700e17202 */ /* 0x000fe40000000f00 */
[----:B------:R-:W-:-:S07]  /*a890*/  MOV R3, R10 ;  /* 0x0000000a00037202 */ /* 0x000fce0000000f00 */
[----:B------:R-:W-:Y:S05]  /*a8a0*/  WARPSYNC.COLLECTIVE R2, `(.L_x_4387) ;  /* 0x0000000002087348 */ /* 0x000fea0003c00000 */
[----:B------:R0:W1:Y:S02]  /*a8b0*/  SHFL.UP P0, R10, R225, R237, R239 ;  /* 0x040000ede10a7389 */ /* 0x00006400000000ef */
[----:B01----:R-:W-:Y:S01]  /*a8c0*/  ENDCOLLECTIVE ;  /* 0x000000000000791b */ /* 0x003fe20003800000 */
.L_x_4387:
[----:B------:R-:W-:Y:S01]  /*a8d0*/  HFMA2.MMA R237, -RZ, RZ, 0, 4.76837158203125e-07 ;  /* 0x00000008ffed7435 */ /* 0x000fe200000001ff */
[----:B------:R-:W-:-:S13]  /*a8e0*/  ISETP.GE.AND P0, PT, R132, 0x4, PT ;  /* 0x000000048400780c */ /* 0x000fda0003f06270 */
[C---:B------:R-:W-:Y:S01]  /*a8f0*/  @P0 FFMA.FTZ R7, R6.reuse, R10, R7 ;  /* 0x0000000a06070223 */ /* 0x040fe20000010007 */
[----:B------:R-:W-:-:S04]  /*a900*/  @P0 FMUL.FTZ R6, R6, R3 ;  /* 0x0000000306060220 */ /* 0x000fc80000410000 */
[----:B------:R-:W-:-:S07]  /*a910*/  IMAD.MOV.U32 R225, RZ, RZ, R6 ;  /* 0x000000ffffe17224 */ /* 0x000fce00078e0006 */
[----:B------:R-:W-:Y:S05]  /*a920*/  WARPSYNC.COLLECTIVE R2, `(.L_x_4388) ;  /* 0x0000000002087348 */ /* 0x000fea0003c00000 */
[----:B------:R0:W1:Y:S02]  /*a930*/  SHFL.UP P0, R10, R225, R237, R239 ;  /* 0x040000ede10a7389 */ /* 0x00006400000000ef */
[----:B01----:R-:W-:Y:S01]  /*a940*/  ENDCOLLECTIVE ;  /* 0x000000000000791b */ /* 0x003fe20003800000 */
.L_x_4388:
[----:B------:R-:W-:Y:S02]  /*a950*/  MOV R225, R7 ;  /* 0x0000000700e17202 */ /* 0x000fe40000000f00 */
[----:B------:R-:W-:-:S07]  /*a960*/  MOV R3, R10 ;  /* 0x0000000a00037202 */ /* 0x000fce0000000f00 */
[----:B------:R-:W-:Y:S05]  /*a970*/  WARPSYNC.COLLECTIVE R2, `(.L_x_4389) ;  /* 0x0000000002087348 */ /* 0x000fea0003c00000 */
[----:B------:R0:W1:Y:S02]  /*a980*/  SHFL.UP P0, R10, R225, R237, R239 ;  /* 0x040000ede10a7389 */ /* 0x00006400000000ef */
[----:B01----:R-:W-:Y:S01]  /*a990*/  ENDCOLLECTIVE ;  /* 0x000000000000791b */ /* 0x003fe20003800000 */
.L_x_4389:
        /* <DEDUP_REMOVED lines=8> */
.L_x_4390:
[----:B------:R-:W-:Y:S02]  /*aa20*/  MOV R225, R7 ;  /* 0x0000000700e17202 */ /* 0x000fe40000000f00 */
[----:B------:R-:W-:-:S07]  /*aa30*/  MOV R3, R10 ;  /* 0x0000000a00037202 */ /* 0x000fce0000000f00 */
[----:B------:R-:W-:Y:S05]  /*aa40*/  WARPSYNC.COLLECTIVE R2, `(.L_x_4391) ;  /* 0x0000000002087348 */ /* 0x000fea0003c00000 */
[----:B------:R0:W1:Y:S02]  /*aa50*/  SHFL.UP P0, R10, R225, R237, R239 ;  /* 0x040000ede10a7389 */ /* 0x00006400000000ef */
[----:B01----:R-:W-:Y:S01]  /*aa60*/  ENDCOLLECTIVE ;  /* 0x000000000000791b */ /* 0x003fe20003800000 */
.L_x_4391:
[----:B------:R-:W-:Y:S05]  /*aa70*/  BRA `(.L_x_4392) ;  /* 0xffffffb800c87947 */ /* 0x000fea000383ffff */
.L_x_4330:
[----:B------:R-:W-:Y:S01]  /*aa80*/  HFMA2.MMA R11, -RZ, RZ, 0, 1.847743988037109375e-06 ;  /* 0x0000001fff0b7435 */ /* 0x000fe200000001ff */
[----:B------:R-:W-:Y:S01]  /*aa90*/  BSSY B0, `(.L_x_4393) ;  /* 0x0000007000007945 */ /* 0x000fe20003800000 */
[----:B------:R-:W-:Y:S01]  /*aaa0*/  MOV R3, R6 ;  /* 0x0000000600037202 */ /* 0x000fe20000000f00 */
[----:B------:R-:W-:Y:S01]  /*aab0*/  IMAD.MOV.U32 R10, RZ, RZ, 0x1f ;  /* 0x0000001fff0a7424 */ /* 0x000fe200078e00ff */
[----:B------:R-:W-:-:S07]  /*aac0*/  MOV R2, 0xffffffff ;  /* 0xffffffff00027802 */ /* 0x000fce0000000f00 */
[----:B-1----:R-:W-:Y:S05]  /*aad0*/  WARPSYNC.COLLECTIVE R2, `(.L_x_4394) ;  /* 0x0000000002087348 */ /* 0x002fea0003c00000 */
[----:B------:R0:W2:Y:S02]  /*aae0*/  SHFL.IDX P3, R235, R3, R10, R11 ;  /* 0x0000000a03eb7389 */ /* 0x0000a4000006000b */
[----:B012---:R-:W-:Y:S01]  /*aaf0*/  ENDCOLLECTIVE ;  /* 0x000000000000791b */ /* 0x007fe20003800000 */
.L_x_4394:
[----:B------:R-:W-:Y:S05]  /*ab00*/  BSYNC B0 ;  /* 0x0000000000007941 */ /* 0x000fea0003800000 */
.L_x_4393:
[----:B------:R-:W-:Y:S05]  /*ab10*/  BRA `(.L_x_4395) ;  /* 0xffffffb800b47947 */ /* 0x000fea000383ffff */
.L_x_4331:
        /* <DEDUP_REMOVED lines=8> */
.L_x_4397:
[----:B------:R-:W-:Y:S05]  /*aba0*/  BSYNC B0 ;  /* 0x0000000000007941 */ /* 0x000fea0003800000 */
.L_x_4396:
[----:B------:R-:W-:Y:S05]  /*abb0*/  BRA `(.L_x_4398) ;  /* 0xffffffb800947947 */ /* 0x000fea000383ffff */
.L_x_4332:
[----:B------:R-:W-:Y:S01]  /*abc0*/  HFMA2.MMA R237, -RZ, RZ, 0, 5.9604644775390625e-08 ;  /* 0x00000001ffed7435 */ /* 0x000fe200000001ff */
[----:B------:R-:W-:Y:S01]  /*abd0*/  BSSY B0, `(.L_x_4399) ;  /* 0x0000007000007945 */ /* 0x000fe20003800000 */
[----:B------:R-:W-:Y:S01]  /*abe0*/  MOV R225, R6 ;  /* 0x0000000600e17202 */ /* 0x000fe20000000f00 */
[----:B------:R-:W-:Y:S01]  /*abf0*/  IMAD.MOV.U32 R239, RZ, RZ, RZ ;  /* 0x000000ffffef7224 */ /* 0x000fe200078e00ff */
[----:B------:R-:W-:-:S07]  /*ac00*/  MOV R2, 0xffffffff ;  /* 0xffffffff00027802 */ /* 0x000fce0000000f00 */
[----:B-1----:R-:W-:Y:S05]  /*ac10*/  WARPSYNC.COLLECTIVE R2, `(.L_x_4400) ;  /* 0x0000000002087348 */ /* 0x002fea0003c00000 */
[----:B------:R0:W2:Y:S02]  /*ac20*/  SHFL.UP P0, R10, R225, R237, R239 ;  /* 0x040000ede10a7389 */ /* 0x0000a400000000ef */
[----:B012---:R-:W-:Y:S01]  /*ac30*/  ENDCOLLECTIVE ;  /* 0x000000000000791b */ /* 0x007fe20003800000 */
.L_x_4400:
[----:B------:R-:W-:Y:S05]  /*ac40*/  BSYNC B0 ;  /* 0x0000000000007941 */ /* 0x000fea0003800000 */
.L_x_4399:
[----:B------:R-:W-:Y:S01]  /*ac50*/  HFMA2.MMA R237, -RZ, RZ, 0, 5.9604644775390625e-08 ;  /* 0x00000001ffed7435 */ /* 0x000fe200000001ff */
[----:B------:R-:W-:Y:S01]  /*ac60*/  MOV R225, R7 ;  /* 0x0000000700e17202 */ /* 0x000fe20000000f00 */
[----:B------:R-:W-:Y:S01]  /*ac70*/  HFMA2.MMA R11, -RZ, RZ, 0, 1.847743988037109375e-06 ;  /* 0x0000001fff0b7435 */ /* 0x000fe200000001ff */
[----:B------:R-:W-:Y:S02]  /*ac80*/  MOV R239, RZ ;  /* 0x000000ff00ef7202 */ /* 0x000fe40000000f00 */
[----:B------:R-:W-:Y:S02]  /*ac90*/  MOV R2, 0xffffffff ;  /* 0xffffffff00027802 */ /* 0x000fe40000000f00 */
[----:B------:R-:W-:Y:S02]  /*aca0*/  MOV R6, R10 ;  /* 0x0000000a00067202 */ /* 0x000fe40000000f00 */
[----:B------:R-:W-:-:S07]  /*acb0*/  MOV R3, R8 ;  /* 0x0000000800037202 */ /* 0x000fce0000000f00 */
[----:B------:R-:W-:Y:S05]  /*acc0*/  WARPSYNC.COLLECTIVE R2, `(.L_x_4401) ;  /* 0x0000000002087348 */ /* 0x000fea0003c00000 */
[----:B------:R0:W1:Y:S02]  /*acd0*/  SHFL.UP P0, R10, R225, R237, R239 ;  /* 0x040000ede10a7389 */ /* 0x00006400000000ef */
[----:B01----:R-:W-:Y:S01]  /*ace0*/  ENDCOLLECTIVE ;  /* 0x000000000000791b */ /* 0x003fe20003800000 */
.L_x_4401:
[----:B------:R-:W-:Y:S01]  /*acf0*/  MOV R7, R10 ;  /* 0x0000000a00077202 */ /* 0x000fe20000000f00 */
[----:B------:R-:W-:-:S07]  /*ad00*/  IMAD.MOV.U32 R10, RZ, RZ, RZ ;  /* 0x000000ffff0a7224 */ /* 0x000fce00078e00ff */
[----:B------:R-:W-:Y:S05]  /*ad10*/  WARPSYNC.COLLECTIVE R2, `(.L_x_4402) ;  /* 0x0000000002087348 */ /* 0x000fea0003c00000 */
[----:B------:R0:W1:Y:S02]  /*ad20*/  SHFL.IDX P3, R235, R3, R10, R11 ;  /* 0x0000000a03eb7389 */ /* 0x000064000006000b */
[----:B01----:R-:W-:Y:S01]  /*ad30*/  ENDCOLLECTIVE ;  /* 0x000000000000791b */ /* 0x003fe20003800000 */
.L_x_4402:
[----:B------:R-:W-:Y:S02]  /*ad40*/  MOV R3, R9 ;  /* 0x0000000900037202 */ /* 0x000fe40000000f00 */
[----:B------:R-:W-:-:S07]  /*ad50*/  MOV R8, R235 ;  /* 0x000000eb00087202 */ /* 0x000fce0000000f00 */
[----:B------:R-:W-:Y:S05]  /*ad60*/  WARPSYNC.COLLECTIVE R2, `(.L_x_4403) ;  /* 0x0000000002087348 */ /* 0x000fea0003c00000 */
[----:B------:R0:W1:Y:S02]  /*ad70*/  SHFL.IDX P3, R235, R3, R10, R11 ;  /* 0x0000000a03eb7389 */ /* 0x000064000006000b */
[----:B01----:R-:W-:Y:S01]  /*ad80*/  ENDCOLLECTIVE ;  /* 0x000000000000791b */ /* 0x003fe20003800000 */
.L_x_4403:
[----:B------:R-:W-:Y:S01]  /*ad90*/  MOV R9, R235 ;  /* 0x000000eb00097202 */ /* 0x000fe20000000f00 */
[----:B------:R-:W-:Y:S06]  /*ada0*/  BRA `(.L_x_4404) ;  /* 0xffffffb800307947 */ /* 0x000fec000383ffff */
.L_x_4334:
        /* <DEDUP_REMOVED lines=9> */
.L_x_4405:
[----:B------:R-:W-:Y:S01]  /*ae40*/  MOV R243, R5 ;  /* 0x0000000500f37202 */ /* 0x000fe20000000f00 */
[----:B------:R-:W-:-:S07]  /*ae50*/  IMAD.MOV.U32 R3, RZ, RZ, R9 ;  /* 0x000000ffff037224 */ /* 0x000fce00078e0009 */
[----:B------:R-:W-:Y:S05]  /*ae60*/  WARPSYNC.COLLECTIVE R2, `(.L_x_4406) ;  /* 0x0000000002087348 */ /* 0x000fea0003c00000 */
[----:B------:R0:W1:Y:S02]  /*ae70*/  SHFL.DOWN P6, R9, R243, R245, R247 ;  /* 0x080000f5f3097389 */ /* 0x00006400000c00f7 */
[----:B01----:R-:W-:Y:S01]  /*ae80*/  ENDCOLLECTIVE ;  /* 0x000000000000791b */ /* 0x003fe20003800000 */
.L_x_4406:
        /* <DEDUP_REMOVED lines=8> */
.L_x_4407:
[----:B------:R-:W-:Y:S02]  /*af10*/  MOV R243, R5 ;  /* 0x0000000500f37202 */ /* 0x000fe40000000f00 */
[----:B------:R-:W-:-:S07]  /*af20*/  MOV R3, R9 ;  /* 0x0000000900037202 */ /* 0x000fce0000000f00 */
[----:B------:R-:W-:Y:S05]  /*af30*/  WARPSYNC.COLLECTIVE R2, `(.L_x_4408) ;  /* 0x0000000002087348 */ /* 0x000fea0003c00000 */
[----:B------:R0:W1:Y:S02]  /*af40*/  SHFL.DOWN P6, R9, R243, R245, R247 ;  /* 0x080000f5f3097389 */ /* 0x00006400000c00f7 */
[----:B01----:R-:W-:Y:S01]  /*af50*/  ENDCOLLECTIVE ;  /* 0x000000000000791b */ /* 0x003fe20003800000 */
.L_x_4408:
        /* <DEDUP_REMOVED lines=8> */
.L_x_4409:
[----:B------:R-:W-:Y:S02]  /*afe0*/  MOV R243, R5 ;  /* 0x0000000500f37202 */ /* 0x000fe40000000f00 */
[----:B------:R-:W-:-:S07]  /*aff0*/  MOV R3, R9 ;  /* 0x0000000900037202 */ /* 0x000fce0000000f00 */
[----:B------:R-:W-:Y:S05]  /*b000*/  WARPSYNC.COLLECTIVE R2, `(.L_x_4410) ;  /* 0x0000000002087348 */ /* 0x000fea0003c00000 */
[----:B------:R0:W1:Y:S02]  /*b010*/  SHFL.DOWN P6, R9, R243, R245, R247 ;  /* 0x080000f5f3097389 */ /* 0x00006400000c00f7 */
[----:B01----:R-:W-:Y:S01]  /*b020*/  ENDCOLLECTIVE ;  /* 0x000000000000791b */ /* 0x003fe20003800000 */
.L_x_4410:
        /* <DEDUP_REMOVED lines=8> */
.L_x_4411:
[----:B------:R-:W-:Y:S02]  /*b0b0*/  MOV R243, R5 ;  /* 0x0000000500f37202 */ /* 0x000fe40000000f00 */
[----:B------:R-:W-:-:S07]  /*b0c0*/  MOV R3, R9 ;  /* 0x0000000900037202 */ /* 0x000fce0000000f00 */
[----:B------:R-:W-:Y:S05]  /*b0d0*/  WARPSYNC.COLLECTIVE R2, `(.L_x_4412) ;  /* 0x0000000002087348 */ /* 0x000fea0003c00000 */
[----:B------:R0:W1:Y:S02]  /*b0e0*/  SHFL.DOWN P6, R9, R243, R245, R247 ;  /* 0x080000f5f3097389 */ /* 0x00006400000c00f7 */
[----:B01----:R-:W-:Y:S01]  /*b0f0*/  ENDCOLLECTIVE ;  /* 0x000000000000791b */ /* 0x003fe20003800000 */
.L_x_4412:
[----:B------:R-:W-:Y:S01]  /*b100*/  HFMA2.MMA R245, -RZ, RZ, 0, 9.5367431640625e-07 ;  /* 0x00000010fff57435 */ /* 0x000fe200000001ff */
[----:B------:R-:W-:-:S05]  /*b110*/  MOV R8, R9 ;  /* 0x0000000900087202 */ /* 0x000fca0000000f00 */
[C---:B------:R-:W-:Y:S01]  /*b120*/  @!P2 FFMA.FTZ R5, R4.reuse, R8, R5 ;  /* 0x000000080405a223 */ /* 0x040fe20000010005 */
[----:B------:R-:W-:-:S04]  /*b130*/  @!P2 FMUL.FTZ R4, R4, R3 ;  /* 0x000000030404a220 */ /* 0x000fc80000410000 */
[----:B------:R-:W-:-:S07]  /*b140*/  IMAD.MOV.U32 R243, RZ, RZ, R4 ;  /* 0x000000fffff37224 */ /* 0x000fce00078e0004 */
[----:B------:R-:W-:Y:S05]  /*b150*/  WARPSYNC.COLLECTIVE R2, `(.L_x_4413) ;  /* 0x0000000002087348 */ /* 0x000fea0003c00000 */
[----:B------:R0:W1:Y:S02]  /*b160*/  SHFL.DOWN P6, R9, R243, R245, R247 ;  /* 0x080000f5f3097389 */ /* 0x00006400000c00f7 */
[----:B01----:R-:W-:Y:S01]  /*b170*/  ENDCOLLECTIVE ;  /* 0x000000000000791b */ /* 0x003fe20003800000 */
.L_x_4413:
[----:B------:R-:W-:Y:S02]  /*b180*/  MOV R243, R5 ;  /* 0x0000000500f37202 */ /* 0x000fe40000000f00 */
[----:B------:R-:W-:-:S07]  /*b190*/  MOV R3, R9 ;  /* 0x0000000900037202 */ /* 0x000fce0000000f00 */
[----:B------:R-:W-:Y:S05]  /*b1a0*/  WARPSYNC.COLLECTIVE R2, `(.L_x_4414) ;  /* 0x0000000002087348 */ /* 0x000fea0003c00000 */
[----:B------:R0:W1:Y:S02]  /*b1b0*/  SHFL.DOWN P6, R9, R243, R245, R247 ;  /* 0x080000f5f3097389 */ /* 0x00006400000c00f7 */
[----:B01----:R-:W-:Y:S01]  /*b1c0*/  ENDCOLLECTIVE ;  /* 0x000000000000791b */ /* 0x003fe20003800000 */
.L_x_4414:
        /* <DEDUP_REMOVED lines=9> */
.L_x_4415:
[----:B------:R-:W-:Y:S01]  /*b260*/  IMAD.MOV.U32 R3, RZ, RZ, R5 ;  /* 0x000000ffff037224 */ /* 0x000fe200078e0005 */
[----:B------:R-:W-:-:S07]  /*b270*/  MOV R237, R235 ;  /* 0x000000eb00ed7202 */ /* 0x000fce0000000f00 */
[----:B------:R-:W-:Y:S05]  /*b280*/  WARPSYNC.COLLECTIVE R2, `(.L_x_4416) ;  /* 0x0000000002087348 */ /* 0x000fea0003c00000 */
[----:B------:R0:W1:Y:S02]  /*b290*/  SHFL.IDX P3, R235, R3, R10, R11 ;  /* 0x0000000a03eb7389 */ /* 0x000064000006000b */
[----:B01----:R-:W-:Y:S01]  /*b2a0*/  ENDCOLLECTIVE ;  /* 0x000000000000791b */ /* 0x003fe20003800000 */
.L_x_4416:
[----:B------:R-:W-:Y:S05]  /*b2b0*/  WARPSYNC.COLLECTIVE R2, `(.L_x_4417) ;  /* 0x0000000002087348 */ /* 0x000fea0003c00000 */
[----:B------:R0:W1:Y:S02]  /*b2c0*/  SHFL.DOWN P6, R9, R243, R245, R247 ;  /* 0x080000f5f3097389 */ /* 0x00006400000c00f7 */
[----:B01----:R-:W-:Y:S01]  /*b2d0*/  ENDCOLLECTIVE ;  /* 0x000000000000791b */ /* 0x003fe20003800000 */
.L_x_4417:
[----:B------:R-:W-:Y:S02]  /*b2e0*/  MOV R3, R24 ;  /* 0x0000001800037202 */ /* 0x000fe40000000f00 */
[----:B------:R-:W-:Y:S02]  /*b2f0*/  MOV R243, R5 ;  /* 0x0000000500f37202 */ /* 0x000fe40000000f00 */
[----:B------:R-:W-:Y:S02]  /*b300*/  MOV R239, R235 ;  /* 0x000000eb00ef7202 */ /* 0x000fe40000000f00 */
[----:B------:R-:W-:-:S07]  /*b310*/  MOV R8, R9 ;  /* 0x0000000900087202 */ /* 0x000fce0000000f00 */
[----:B------:R-:W-:Y:S05]  /*b320*/  WARPSYNC.COLLECTIVE R2, `(.L_x_4418) ;  /* 0x0000000002087348 */ /* 0x000fea0003c00000 */
[----:B------:R0:W1:Y:S02]  /*b330*/  SHFL.DOWN P6, R9, R243, R245, R247 ;  /* 0x080000f5f3097389 */ /* 0x00006400000c00f7 */
[----:B01----:R-:W-:Y:S01]  /*b340*/  ENDCOLLECTIVE ;  /* 0x000000000000791b */ /* 0x003fe20003800000 */
.L_x_4418:
[----:B------:R-:W-:Y:S05]  /*b350*/  WARPSYNC.COLLECTIVE R2, `(.L_x_4419) ;  /* 0x0000000002087348 */ /* 0x000fea0003c00000 */
[----:B------:R0:W1:Y:S02]  /*b360*/  SHFL.IDX P3, R235, R3, R10, R11 ;  /* 0x0000000a03eb7389 */ /* 0x000064000006000b */
[----:B01----:R-:W-:Y:S01]  /*b370*/  ENDCOLLECTIVE ;  /* 0x000000000000791b */ /* 0x003fe20003800000 */
.L_x_4419:
[----:B------:R-:W-:Y:S02]  /*b380*/  MOV R3, R25 ;  /* 0x0000001900037202 */ /* 0x000fe40000000f00 */
[----:B------:R-:W-:-:S07]  /*b390*/  MOV R241, R235 ;  /* 0x000000eb00f17202 */ /* 0x000fce0000000f00 */
[----:B------:R-:W-:Y:S05]  /*b3a0*/  WARPSYNC.COLLECTIVE R2, `(.L_x_4420) ;  /* 0x0000000002087348 */ /* 0x000fea0003c00000 */
[----:B------:R0:W1:Y:S02]  /*b3b0*/  SHFL.IDX P3, R235, R3, R10, R11 ;  /* 0x0000000a03eb7389 */ /* 0x000064000006000b */
[----:B01----:R-:W-:Y:S01]  /*b3c0*/  ENDCOLLECTIVE ;  /* 0x000000000000791b */ /* 0x003fe20003800000 */
.L_x_4420:
[----:B------:R-:W-:Y:S05]  /*b3d0*/  BRA `(.L_x_4421) ;  /* 0xffffffb800387947 */ /* 0x000fea000383ffff */
.L_x_4422:
        /* <DEDUP_REMOVED lines=10> */
.L_x_10953:


//--------------------- .text._Z25selective_scan_bwd_kernelI32Selective_Scan_bwd_kernel_traitsILi64ELi16ELb0ELb1ELb0ELb1ELb0EN3c104HalfEfEEv12SSMParamsBwd --------------------------
	.section	.text._Z25selective_scan_bwd_kernelI32Selective_Scan_bwd_kernel_traitsILi64ELi16ELb0ELb1ELb0ELb1ELb0EN3c104HalfEfEEv12SSMParamsBwd,"ax",@progbits
	.align	128
        .global         _Z25selective_scan_bwd_kernelI32Selective_Scan_bwd_kernel_traitsILi64ELi16ELb0ELb1ELb0ELb1ELb0EN3c104HalfEfEEv12SSMParamsBwd
        .type           _Z25selective_scan_bwd_kernelI32Selective_Scan_bwd_kernel_traitsILi64ELi16ELb0ELb1ELb0ELb1ELb0EN3c104HalfEfEEv12SSMParamsBwd,@function
        .size           _Z25selective_scan_bwd_kernelI32Selective_Scan_bwd_kernel_traitsILi64ELi16ELb0ELb1ELb0ELb1ELb0EN3c104HalfEfEEv12SSMParamsBwd,(.L_x_10954 - _Z25selective_scan_bwd_kernelI32Selective_Scan_bwd_kernel_traitsILi64ELi16ELb0ELb1ELb0ELb1ELb0EN3c104HalfEfEEv12SSMParamsBwd)
        .other          _Z25selective_scan_bwd_kernelI32Selective_Scan_bwd_kernel_traitsILi64ELi16ELb0ELb1ELb0ELb1ELb0EN3c104HalfEfEEv12SSMParamsBwd,@"STO_CUDA_ENTRY STV_DEFAULT"
_Z25selective_scan_bwd_kernelI32Selective_Scan_bwd_kernel_traitsILi64ELi16ELb0ELb1ELb0ELb1ELb0EN3c104HalfEfEEv12SSMParamsBwd:
.text._Z25selective_scan_bwd_kernelI32Selective_Scan_bwd_kernel_traitsILi64ELi16ELb0ELb1ELb0ELb1ELb0EN3c104HalfEfEEv12SSMParamsBwd:
        /* <DEDUP_REMOVED lines=32> */
[----:B------:R-:W-:Y:S01]  /*0200*/  MOV R5, UR7 ;  /* 0x0000000700057c02 */ /* 0x000fe20008000f00 */
        /* <DEDUP_REMOVED lines=36> */
[----:B------:R-:W-:Y:S01]  /*0450*/  UMOV UR24, URZ ;  /* 0x0000003f00187c82 */ /* 0x000fe20008000000 */
[----:B------:R-:W-:-:S02]  /*0460*/  @UP1 ULEA UR24, UP3, UR8, UR28, 0x2 ;  /* 0x0000001c08181291 */ /* 0x000fc4000f86103f */
[----:B------:R-:W-:Y:S01]  /*0470*/  IADD3 R2, -R141, RZ, RZ ;  /* 0x000000ff8d027210 */ /* 0x000fe20007ffe1ff */
[----:B------:R-:W-:Y:S02]  /*0480*/  UIMAD UR14, UR48, UR19, UR14 ;  /* 0x00000013300e72a4 */ /* 0x000fe4000f8e020e */
[----:B------:R-:W-:Y:S02]  /*0490*/  UIMAD UR19, UR8, UR31, UR18 ;  /* 0x0000001f081372a4 */ /* 0x000fe4000f8e0212 */
[C---:B------:R-:W-:Y:S01]  /*04a0*/  IMAD R0, R7.reuse, R2, R0 ;  /* 0x0000000207007224 */ /* 0x040fe200078e0200 */
[----:B------:R-:W-:Y:S01]  /*04b0*/  UMOV UR25, URZ ;  /* 0x0000003f00197c82 */ /* 0x000fe20008000000 */
[----:B------:R-:W-:Y:S01]  /*04c0*/  ULDC UR31, c[0x0][0x224] ;  /* 0x00008900001f7ab9 */ /* 0x000fe20000000800 */
[----:B------:R-:W-:Y:S02]  /*04d0*/  UIMAD.WIDE.U32 UR6, UR48, UR16, URZ ;  /* 0x00000010300672a5 */ /* 0x000fe4000f8e003f */
[----:B------:R-:W-:Y:S01]  /*04e0*/  ISETP.GT.U32.AND P1, PT, R7, R0, PT ;  /* 0x000000000700720c */ /* 0x000fe20003f24070 */
[----:B------:R-:W-:-:S02]  /*04f0*/  @UP1 ULEA.HI.X UR25, UR8, UR29, UR9, 0x2, UP3 ;  /* 0x0000001d08191291 */ /* 0x000fc400098f1409 */
[----:B------:R-:W-:Y:S01]  /*0500*/  UIADD3 UR13, UR13, UR15, URZ ;  /* 0x0000000f0d0d7290 */ /* 0x000fe2000fffe03f */
[----:B------:R-:W-:Y:S01]  /*0510*/  ULDC.64 UR28, c[0x0][0x288] ;  /* 0x0000a200001c7ab9 */ /* 0x000fe20000000a00 */
[----:B------:R-:W-:Y:S02]  /*0520*/  USHF.L.U32 UR50, UR31, 0xa, URZ ;  /* 0x0000000a1f327899 */ /* 0x000fe4000800063f */
[----:B------:R-:W-:Y:S02]  /*0530*/  UIMAD UR16, UR9, UR28, URZ ;  /* 0x0000001c091072a4 */ /* 0x000fe4000f8e023f */
[----:B------:R-:W-:Y:S02]  /*0540*/  UIADD3 UR7, UR7, UR17, URZ ;  /* 0x0000001107077290 */ /* 0x000fe4000fffe03f */
[----:B------:R-:W-:Y:S02]  /*0550*/  UIMAD.WIDE.U32 UR12, UR8, UR28, UR12 ;  /* 0x0000001c080c72a5 */ /* 0x000fe4000f8e000c */
[-C--:B------:R-:W-:Y:S01]  /*0560*/  @!P1 IADD3 R0, R0, -R7.reuse, RZ ;  /* 0x8000000700009210 */ /* 0x080fe20007ffe0ff */
[----:B------:R-:W-:Y:S01]  /*0570*/  UIADD3 UR23, UR50, -0x400, URZ ;  /* 0xfffffc0032177890 */ /* 0x000fe2000fffe03f */
[----:B------:R-:W-:Y:S01]  /*0580*/  @!P1 IADD3 R141, R141, 0x1, RZ ;  /* 0x000000018d8d9810 */ /* 0x000fe20007ffe0ff */
[----:B------:R-:W-:Y:S01]  /*0590*/  UIMAD UR15, UR8, UR29, UR16 ;  /* 0x0000001d080f72a4 */ /* 0x000fe2000f8e0210 */
[----:B------:R-:W-:Y:S01]  /*05a0*/  ISETP.GE.U32.AND P0, PT, R0, R7, PT ;  /* 0x000000070000720c */ /* 0x000fe20003f06070 */
[----:B------:R-:W-:-:S02]  /*05b0*/  UIMAD.WIDE.U32 UR6, UR8, UR30, UR6 ;  /* 0x0000001e080672a5 */ /* 0x000fc4000f8e0006 */
[C---:B------:R-:W-:Y:S01]  /*05c0*/  LOP3.LUT R0, R8.reuse, UR8, RZ, 0x3c, !PT ;  /* 0x0000000808007c12 */ /* 0x040fe2000f8e3cff */
[----:B------:R-:W-:Y:S01]  /*05d0*/  ULDC.64 UR28, c[0x0][0x330] ;  /* 0x0000cc00001c7ab9 */ /* 0x000fe20000000a00 */
[----:B------:R-:W-:Y:S01]  /*05e0*/  ISETP.NE.AND P1, PT, R8, RZ, PT ;  /* 0x000000ff0800720c */ /* 0x000fe20003f25270 */
[----:B------:R-:W-:Y:S01]  /*05f0*/  USHF.R.S32.HI UR30, URZ, 0x1f, UR23 ;  /* 0x0000001f3f1e7899 */ /* 0x000fe20008011417 */
[----:B------:R-:W-:Y:S01]  /*0600*/  ISETP.GE.AND P2, PT, R0, RZ, PT ;  /* 0x000000ff0000720c */ /* 0x000fe20003f46270 */
[----:B------:R-:W-:Y:S01]  /*0610*/  UIADD3 UR18, UP1, UR23, UR12, URZ ;  /* 0x0000000c17127290 */ /* 0x000fe2000ff3e03f */
[----:B------:R-:W1:Y:S01]  /*0620*/  LDC.64 R6, c[0x0][0x2d8] ;  /* 0x0000b600ff067b82 */ /* 0x000e620000000a00 */
[----:B------:R-:W-:Y:S01]  /*0630*/  UIMAD UR9, UR9, UR28, URZ ;  /* 0x0000001c090972a4 */ /* 0x000fe2000f8e023f */
[----:B------:R-:W-:Y:S01]  /*0640*/  ULDC.64 UR16, c[0x0][0x2f0] ;  /* 0x0000bc0000107ab9 */ /* 0x000fe20000000a00 */
[----:B------:R-:W-:Y:S01]  /*0650*/  UIADD3 UR11, UR11, UR22, URZ ;  /* 0x000000160b0b7290 */ /* 0x000fe2000fffe03f */
[----:B------:R-:W-:Y:S01]  /*0660*/  @P0 IADD3 R141, R141, 0x1, RZ ;  /* 0x000000018d8d0810 */ /* 0x000fe20007ffe0ff */
[----:B------:R-:W-:-:S02]  /*0670*/  UIADD3.X UR15, UR30, UR13, UR15, UP1, !UPT ;  /* 0x0000000d1e0f7290 */ /* 0x000fc40008ffe40f */
[----:B------:R-:W-:Y:S02]  /*0680*/  UIMAD UR22, UR8, UR29, UR9 ;  /* 0x0000001d081672a4 */ /* 0x000fe4000f8e0209 */
[----:B------:R-:W-:Y:S02]  /*0690*/  ULEA UR9, UP1, UR18, UR16, 0x1 ;  /* 0x0000001012097291 */ /* 0x000fe4000f82083f */
[----:B------:R-:W-:Y:S01]  /*06a0*/  @!P2 IADD3 R141, -R141, RZ, RZ ;  /* 0x000000ff8d8da210 */ /* 0x000fe20007ffe1ff */
[----:B------:R-:W-:Y:S01]  /*06b0*/  UIADD3 UR5, UR5, UR14, URZ ;  /* 0x0000000e05057290 */ /* 0x000fe2000fffe03f */
[----:B------:R-:W-:Y:S01]  /*06c0*/  @!P1 LOP3.LUT R141, RZ, R8, RZ, 0x33, !PT ;  /* 0x00000008ff8d9212 */ /* 0x000fe200078e33ff */
[----:B------:R-:W-:Y:S02]  /*06d0*/  ULEA.HI.X UR18, UR18, UR17, UR15, 0x1, UP1 ;  /* 0x0000001112127291 */ /* 0x000fe400088f0c0f */
[----:B------:R-:W-:Y:S01]  /*06e0*/  UIMAD.WIDE.U32 UR12, UR8, UR28, UR10 ;  /* 0x0000001c080c72a5 */ /* 0x000fe2000f8e000a */
[----:B------:R-:W-:Y:S01]  /*06f0*/  SHF.R.S32.HI R3, RZ, 0x1f, R141 ;  /* 0x0000001fff037819 */ /* 0x000fe2000001148d */
[----:B------:R-:W-:Y:S01]  /*0700*/  @UP0 ULDC UR15, c[0x0][0x214] ;  /* 0x00008500000f0ab9 */ /* 0x000fe20000000800 */
[----:B------:R-:W-:Y:S01]  /*0710*/  ULDC.64 UR16, c[0x0][0x2f8] ;  /* 0x0000be0000107ab9 */ /* 0x000fe20000000a00 */
[----:B------:R-:W-:-:S02]  /*0720*/  @UP0 UIMAD UR14, UR48, UR15, UR8 ;  /* 0x0000000f300e02a4 */ /* 0x000fc4000f8e0208 */
[----:B------:R-:W-:Y:S01]  /*0730*/  UIADD3 UR15, UP1, UR23, UR6, URZ ;  /* 0x00000006170f7290 */ /* 0x000fe2000ff3e03f */
[-C--:B0-----:R-:W-:Y:S01]  /*0740*/  IMAD R0, R3, R4.reuse, RZ ;  /* 0x0000000403007224 */ /* 0x081fe200078e02ff */
[----:B------:R-:W-:Y:S01]  /*0750*/  @UP0 UIMAD UR14, UR14, UR31, URZ ;  /* 0x0000001f0e0e02a4 */ /* 0x000fe2000f8e023f */
[C---:B------:R-:W-:Y:S01]  /*0760*/  IMAD.WIDE.U32 R2, R141.reuse, R4, UR4 ;  /* 0x000000048d027e25 */ /* 0x040fe2000f8e0004 */
[----:B------:R-:W-:Y:S02]  /*0770*/  UIADD3.X UR7, UR30, UR7, UR19, UP1, !UPT ;  /* 0x000000071e077290 */ /* 0x000fe40008ffe413 */
[----:B------:R-:W-:Y:S01]  /*0780*/  ULEA UR16, UP1, UR15, UR16, 0x1 ;  /* 0x000000100f107291 */ /* 0x000fe2000f82083f */
[----:B------:R-:W-:Y:S01]  /*0790*/  IMAD R5, R141, R5, R0 ;  /* 0x000000058d057224 */ /* 0x000fe200078e0200 */
        /* <DEDUP_REMOVED lines=37> */
.L_x_4505:
        /* <DEDUP_REMOVED lines=84> */
[-C--:B------:R-:W-:Y:S01]  /*0f30*/  LEA.HI.SX32 R29, R29, R20.reuse, 0x1b ;  /* 0x000000141d1d7211 */ /* 0x080fe200078fdaff */
[C---:B0-----:R-:W-:Y:S01]  /*0f40*/  VIADD R3, R20.reuse, 0x120 ;  /* 0x0000012014037836 */ /* 0x041fe20000000000 */
[C---:B------:R-:W-:Y:S02]  /*0f50*/  IADD3 R39, R20.reuse, 0xe0, RZ ;  /* 0x000000e014277810 */ /* 0x040fe40007ffe0ff */
[----:B------:R-:W-:Y:S02]  /*0f60*/  LEA.HI.SX32 R31, R31, R20, 0x1b ;  /* 0x000000141f1f7211 */ /* 0x000fe400078fdaff */
[----:B------:R-:W-:-:S02]  /*0f70*/  IADD3 R41, R20, 0x100, RZ ;  /* 0x0000010014297810 */ /* 0x000fc40007ffe0ff */
[----:B------:R-:W-:Y:S02]  /*0f80*/  LEA R114, R25, R132, 0x1 ;  /* 0x0000008419727211 */ /* 0x000fe400078e08ff */
[-C--:B------:R-:W-:Y:S02]  /*0f90*/  LEA.HI.SX32 R33, R33, R20.reuse, 0x1b ;  /* 0x0000001421217211 */ /* 0x080fe400078fdaff */
[----:B------:R-:W-:Y:S02]  /*0fa0*/  LEA.HI.SX32 R35, R35, R20, 0x1b ;  /* 0x0000001423237211 */ /* 0x000fe400078fdaff */
[----:B------:R-:W-:Y:S02]  /*0fb0*/  LEA R113, R27, R132, 0x1 ;  /* 0x000000841b717211 */ /* 0x000fe400078e08ff */
[----:B------:R-:W-:Y:S02]  /*0fc0*/  IADD3 R43, R20, 0x140, RZ ;  /* 0x00000140142b7810 */ /* 0x000fe40007ffe0ff */
[----:B------:R-:W-:-:S02]  /*0fd0*/  LEA.HI.SX32 R37, R37, R20, 0x1b ;  /* 0x0000001425257211 */ /* 0x000fc400078fdaff */
[----:B------:R-:W-:Y:S02]  /*0fe0*/  LEA R112, R29, R132, 0x1 ;  /* 0x000000841d707211 */ /* 0x000fe400078e08ff */
[C---:B------:R-:W-:Y:S02]  /*0ff0*/  IADD3 R45, R20.reuse, 0x160, RZ ;  /* 0x00000160142d7810 */ /* 0x040fe40007ffe0ff */
        /* <DEDUP_REMOVED lines=11> */
[----:B------:R-:W-:Y:S02]  /*10b0*/  IADD3 R53, R20, 0x1e0, RZ ;  /* 0x000001e014357810 */ /* 0x000fe40007ffe0ff */
[----:B------:R-:W-:Y:S02]  /*10c0*/  LEA.HI.SX32 R45, R45, R20, 0x1b ;  /* 0x000000142d2d7211 */ /* 0x000fe400078fdaff */
[----:B------:R-:W-:Y:S02]  /*10d0*/  LEA R107, R39, R132, 0x1 ;  /* 0x00000084276b7211 */ /* 0x000fe400078e08ff */
[----:B------:R-:W-:Y:S02]  /*10e0*/  LEA.HI.SX32 R47, R47, R20, 0x1b ;  /* 0x000000142f2f7211 */ /* 0x000fe400078fdaff */
[----:B------:R-:W-:-:S02]  /*10f0*/  LEA R106, R41, R132, 0x1 ;  /* 0x00000084296a7211 */ /* 0x000fc400078e08ff */
[----:B------:R-:W-:Y:S02]  /*1100*/  LEA.HI.SX32 R49, R49, R20, 0x1b ;  /* 0x0000001431317211 */ /* 0x000fe400078fdaff */
[----:B------:R-:W-:Y:S02]  /*1110*/  LEA R105, R3, R132, 0x1 ;  /* 0x0000008403697211 */ /* 0x000fe400078e08ff */
[----:B------:R-:W-:Y:S02]  /*1120*/  LEA R5, R134, R5, 0x4 ;  /* 0x0000000586057211 */ /* 0x000fe400078e20ff */
[----:B------:R-:W-:Y:S02]  /*1130*/  LEA.HI.SX32 R51, R51, R20, 0x1b ;  /* 0x0000001433337211 */ /* 0x000fe400078fdaff */
[----:B------:R-:W-:Y:S02]  /*1140*/  LEA R104, R43, R132, 0x1 ;  /* 0x000000842b687211 */ /* 0x000fe400078e08ff */
[----:B------:R-:W-:-:S02]  /*1150*/  LEA.HI.SX32 R53, R53, R20, 0x1b ;  /* 0x0000001435357211 */ /* 0x000fc400078fdaff */
[-C--:B------:R-:W-:Y:S02]  /*1160*/  LEA R103, R45, R132.reuse, 0x1 ;  /* 0x000000842d677211 */ /* 0x080fe400078e08ff */
[-C--:B------:R-:W-:Y:S02]  /*1170*/  LEA R102, R47, R132.reuse, 0x1 ;  /* 0x000000842f667211 */ /* 0x080fe400078e08ff */
[-C--:B------:R-:W-:Y:S02]  /*1180*/  LEA R101, R49, R132.reuse, 0x1 ;  /* 0x0000008431657211 */ /* 0x080fe400078e08ff */
[----:B------:R-:W-:Y:S02]  /*1190*/  LEA.HI.SX32 R5, R5, R5, 0x1b ;  /* 0x0000000505057211 */ /* 0x000fe400078fdaff */
[-C--:B------:R-:W-:Y:S02]  /*11a0*/  LEA R100, R51, R132.reuse, 0x1 ;  /* 0x0000008433647211 */ /* 0x080fe400078e08ff */
[----:B------:R-:W-:-:S02]  /*11b0*/  LEA R99, R53, R132, 0x1 ;  /* 0x0000008435637211 */ /* 0x000fc400078e08ff */
        /* <DEDUP_REMOVED lines=178> */
[----:B------:R-:W-:Y:S01]  /*1ce0*/  FADD.FTZ R75, R75, R136 ;  /* 0x000000884b4b7221 */ /* 0x000fe20000010000 */
[----:B------:R-:W-:-:S02]  /*1cf0*/  HADD2.F32 R17, -RZ, R17.H0_H0 ;  /* 0x20000011ff117230 */ /* 0x000fc40000004100 */
[--C-:B------:R-:W-:Y:S01]  /*1d00*/  FADD.FTZ R72, R11, R136.reuse ;  /* 0x000000880b487221 */ /* 0x100fe20000010000 */
[--C-:B------:R-:W-:Y:S01]  /*1d10*/  FADD.FTZ R73, R73, R136.reuse ;  /* 0x0000008849497221 */ /* 0x100fe20000010000 */
[--C-:B------:R-:W-:Y:S01]  /*1d20*/  FADD.FTZ R70, R15, R136.reuse ;  /* 0x000000880f467221 */ /* 0x100fe20000010000 */
[--C-:B------:R-:W-:Y:S01]  /*1d30*/  FADD.FTZ R71, R71, R136.reuse ;  /* 0x0000008847477221 */ /* 0x100fe20000010000 */
[----:B------:R-:W-:Y:S01]  /*1d40*/  BSSY B0, `(.L_x_4424) ;  /* 0x0000066000007945 */ /* 0x000fe20003800000 */
[----:B------:R-:W-:Y:S01]  /*1d50*/  FSETP.GTU.FTZ.AND P3, PT, R75, 20, PT ;  /* 0x41a000004b00780b */ /* 0x000fe20003f7c000 */
[----:B------:R-:W-:Y:S01]  /*1d60*/  HADD2.F32 R10, -RZ, R89.H0_H0 ;  /* 0x20000059ff0a7230 */ /* 0x000fe20000004100 */
[----:B------:R-:W-:Y:S01]  /*1d70*/  FSETP.GTU.FTZ.AND P2, PT, R72, 20, PT ;  /* 0x41a000004800780b */ /* 0x000fe20003f5c000 */
[----:B------:R-:W-:Y:S01]  /*1d80*/  HADD2.F32 R19, -RZ, R19.H0_H0 ;  /* 0x20000013ff137230 */ /* 0x000fe20000004100 */
[----:B------:R-:W-:Y:S01]  /*1d90*/  FSETP.GTU.FTZ.AND P1, PT, R73, 20, PT ;  /* 0x41a000004900780b */ /* 0x000fe20003f3c000 */
[----:B------:R-:W-:Y:S01]  /*1da0*/  FADD.FTZ R68, R17, R136 ;  /* 0x0000008811447221 */ /* 0x000fe20000010000 */
[----:B------:R-:W-:-:S02]  /*1db0*/  FSETP.GTU.FTZ.AND P0, PT, R70, 20, PT ;  /* 0x41a000004600780b */ /* 0x000fc40003f1c000 */
[----:B------:R-:W-:Y:S01]  /*1dc0*/  FSETP.GTU.FTZ.AND P6, PT, R71, 20, PT ;  /* 0x41a000004700780b */ /* 0x000fe20003fdc000 */
[----:B------:R-:W-:Y:S04]  /*1dd0*/  STS.U16 [R114], R25 ;  /* 0x0000001972007388 */ /* 0x000fe80000000400 */
[----:B------:R-:W-:Y:S04]  /*1de0*/  STS.U16 [R113+0x40], R0 ;  /* 0x0000400071007388 */ /* 0x000fe80000000400 */
[----:B------:R-:W-:Y:S04]  /*1df0*/  STS.U16 [R112+0x80], R23 ;  /* 0x0000801770007388 */ /* 0x000fe80000000400 */
[----:B------:R0:W-:Y:S04]  /*1e00*/  STS.U16 [R111+0xc0], R22 ;  /* 0x0000c0166f007388 */ /* 0x0001e80000000400 */
[----:B------:R-:W-:Y:S04]  /*1e10*/  STS.U16 [R110+0x100], R27 ;  /* 0x0001001b6e007388 */ /* 0x000fe80000000400 */
[----:B------:R1:W-:Y:S04]  /*1e20*/  STS.U16 [R109+0x140], R24 ;  /* 0x000140186d007388 */ /* 0x0003e80000000400 */
[----:B------:R-:W-:Y:S01]  /*1e30*/  STS.U16 [R108+0x180], R29 ;  /* 0x0001801d6c007388 */ /* 0x000fe20000000400 */
        /* <DEDUP_REMOVED lines=26> */
[----:B------:R2:W1:Y:S04]  /*1fe0*/  LDS.U16 R62, [R98+0x16] ;  /* 0x00001600623e7984 */ /* 0x0004680000000400 */
[----:B------:R2:W1:Y:S01]  /*1ff0*/  LDS.U16 R61, [R98+0x18] ;  /* 0x00001800623d7984 */ /* 0x0004620000000400 */
[----:B---3--:R-:W-:-:S03]  /*2000*/  HADD2.F32 R81, -RZ, R81.H0_H0 ;  /* 0x20000051ff517230 */ /* 0x008fc60000004100 */
[----:B------:R2:W3:Y:S04]  /*2010*/  LDS.U16 R58, [R98+0x1a] ;  /* 0x00001a00623a7984 */ /* 0x0004e80000000400 */
[----:B------:R2:W1:Y:S04]  /*2020*/  LDS.U16 R57, [R98+0x1c] ;  /* 0x00001c0062397984 */ /* 0x0004680000000400 */
[----:B------:R2:W1:Y:S01]  /*2030*/  LDS.U16 R54, [R98+0x1e] ;  /* 0x00001e0062367984 */ /* 0x0004620000000400 */
[----:B------:R-:W-:Y:S01]  /*2040*/  FFMA.FTZ R8, R82, R9, R139 ;  /* 0x0000000952087223 */ /* 0x000fe2000001008b */
[----:B------:R-:W-:-:S02]  /*2050*/  HADD2.F32 R23, -RZ, R95.H0_H0 ;  /* 0x2000005fff177230 */ /* 0x000fc40000004100 */
[----:B----4-:R-:W-:Y:S02]  /*2060*/  HADD2.F32 R80, -RZ, R80.H0_H0 ;  /* 0x20000050ff507230 */ /* 0x010fe40000004100 */
[----:B------:R-:W-:Y:S01]  /*2070*/  FFMA.FTZ R9, R81, R22, R8 ;  /* 0x0000001651097223 */ /* 0x000fe20000010008 */
[----:B0-----:R-:W-:-:S03]  /*2080*/  HADD2.F32 R79, -RZ, R79.H0_H0 ;  /* 0x2000004fff4f7230 */ /* 0x001fc60000004100 */
[----:B------:R-:W-:Y:S01]  /*2090*/  FFMA.FTZ R8, R80, R23, R9 ;  /* 0x0000001750087223 */ /* 0x000fe20000010009 */
[----:B------:R-:W-:Y:S02]  /*20a0*/  HADD2.F32 R9, -RZ, R94.H0_H0 ;  /* 0x2000005eff097230 */ /* 0x000fe40000004100 */
        /* <DEDUP_REMOVED lines=9> */
[----:B------:R-:W-:-:S03]  /*2140*/  HADD2.F32 R69, -RZ, R69.H0_H0 ;  /* 0x20000045ff457230 */ /* 0x000fc60000004100 */
[----:B------:R-:W-:Y:S01]  /*2150*/  FFMA.FTZ R8, R76, R23, R9 ;  /* 0x000000174c087223 */ /* 0x000fe20000010009 */
[----:B------:R-:W-:Y:S01]  /*2160*/  HADD2.F32 R9, -RZ, R90.H0_H0 ;  /* 0x2000005aff097230 */ /* 0x000fe20000004100 */
[----:B------:R-:W-:Y:S01]  /*2170*/  ISETP.GE.AND P5, PT, R24, 0x1, PT ;  /* 0x000000011800780c */ /* 0x000fe20003fa6270 */
[----:B------:R-:W-:-:S03]  /*2180*/  HADD2.F32 R66, -RZ, R66.H0_H0 ;  /* 0x20000042ff427230 */ /* 0x000fc60000004100 */
[----:B------:R-:W-:Y:S01]  /*2190*/  FFMA.FTZ R11, R69, R9, R8 ;  /* 0x00000009450b7223 */ /* 0x000fe20000010008 */
[----:B--23--:R-:W-:Y:S08]  /*21a0*/  @P4 BRA `(.L_x_4425) ;  /* 0x00000000007c4947 */ /* 0x00cff00003800000 */
        /* <DEDUP_REMOVED lines=31> */
.L_x_4425:
[----:B------:R-:W-:Y:S05]  /*23a0*/  BSYNC B0 ;  /* 0x0000000000007941 */ /* 0x000fea0003800000 */
.L_x_4424:
[----:B------:R-:W-:Y:S01]  /*23b0*/  BSSY B0, `(.L_x_4426) ;  /* 0x0000027000007945 */ /* 0x000fe20003800000 */
[----:B------:R-:W-:Y:S01]  /*23c0*/  FFMA.FTZ R10, R66, R10, R11 ;  /* 0x0000000a420a7223 */ /* 0x000fe2000001000b */
[----:B------:R-:W-:Y:S01]  /*23d0*/  FSETP.GTU.FTZ.AND P4, PT, R68, 20, PT ;  /* 0x41a000004400780b */ /* 0x000fe20003f9c000 */
[----:B------:R-:W-:Y:S02]  /*23e0*/  HADD2.F32 R14, -RZ, R88.H0_H0 ;  /* 0x20000058ff0e7230 */ /* 0x000fe40000004100 */
[----:B------:R-:W-:Y:S01]  /*23f0*/  FADD.FTZ R67, R19, R136 ;  /* 0x0000008813437221 */ /* 0x000fe20000010000 */
[----:B------:R-:W-:Y:S02]  /*2400*/  HADD2.F32 R11, -RZ, R20.H0_H0 ;  /* 0x20000014ff0b7230 */ /* 0x000fe40000004100 */
[----:B-1----:R-:W-:Y:S01]  /*2410*/  HADD2.F32 R65, -RZ, R65.H0_H0 ;  /* 0x20000041ff417230 */ /* 0x002fe20000004100 */
        /* <DEDUP_REMOVED lines=32> */
.L_x_4427:
[----:B------:R-:W-:Y:S05]  /*2620*/  BSYNC B0 ;  /* 0x0000000000007941 */ /* 0x000fea0003800000 */
.L_x_4426:
        /* <DEDUP_REMOVED lines=39> */
.L_x_4429:
[----:B------:R-:W-:Y:S05]  /*28a0*/  BSYNC B0 ;  /* 0x0000000000007941 */ /* 0x000fea0003800000 */
.L_x_4428:
        /* <DEDUP_REMOVED lines=39> */
.L_x_4431:
[----:B------:R-:W-:Y:S05]  /*2b20*/  BSYNC B0 ;  /* 0x0000000000007941 */ /* 0x000fea0003800000 */
.L_x_4430:
        /* <DEDUP_REMOVED lines=39> */
.L_x_4433:
[----:B------:R-:W-:Y:S05]  /*2da0*/  BSYNC B0 ;  /* 0x0000000000007941 */ /* 0x000fea0003800000 */
.L_x_4432:
        /* <DEDUP_REMOVED lines=39> */
.L_x_4435:
[----:B------:R-:W-:Y:S05]  /*3020*/  BSYNC B0 ;  /* 0x0000000000007941 */ /* 0x000fea0003800000 */
.L_x_4434:
        /* <DEDUP_REMOVED lines=38> */
.L_x_4437:
[----:B------:R-:W-:Y:S05]  /*3290*/  BSYNC B0 ;  /* 0x0000000000007941 */ /* 0x000fea0003800000 */
.L_x_4436:
        /* <DEDUP_REMOVED lines=38> */
.L_x_4439:
[----:B------:R-:W-:Y:S05]  /*3500*/  BSYNC B0 ;  /* 0x0000000000007941 */ /* 0x000fea0003800000 */
.L_x_4438:
        /* <DEDUP_REMOVED lines=39> */
.L_x_4441:
[----:B------:R-:W-:Y:S05]  /*3780*/  BSYNC B0 ;  /* 0x0000000000007941 */ /* 0x000fea0003800000 */
.L_x_4440:
        /* <DEDUP_REMOVED lines=38> */
.L_x_4443:
[----:B------:R-:W-:Y:S05]  /*39f0*/  BSYNC B0 ;  /* 0x0000000000007941 */ /* 0x000fea0003800000 */
.L_x_4442:
        /* <DEDUP_REMOVED lines=8> */
[----:B------:R-:W-:Y:S01]  /*3a80*/  MOV R7, 0x3e800000 ;  /* 0x3e80000000077802 */ /* 0x000fe20000000f00 */
        /* <DEDUP_REMOVED lines=29> */
.L_x_4445:
[----:B------:R-:W-:Y:S05]  /*3c60*/  BSYNC B0 ;  /* 0x0000000000007941 */ /* 0x000fea0003800000 */
.L_x_4444:
        /* <DEDUP_REMOVED lines=33> */
.L_x_4447:
[----:B------:R-:W-:Y:S05]  /*3e80*/  BSYNC B0 ;  /* 0x0000000000007941 */ /* 0x000fea0003800000 */
.L_x_4446:
        /* <DEDUP_REMOVED lines=33> */
.L_x_4449:
[----:B------:R-:W-:Y:S05]  /*40a0*/  BSYNC B0 ;  /* 0x0000000000007941 */ /* 0x000fea0003800000 */
.L_x_4448:
        /* <DEDUP_REMOVED lines=33> */
.L_x_4451:
[----:B------:R-:W-:Y:S05]  /*42c0*/  BSYNC B0 ;  /* 0x0000000000007941 */ /* 0x000fea0003800000 */
.L_x_4450:
        /* <DEDUP_REMOVED lines=33> */
.L_x_4453:
[----:B------:R-:W-:Y:S05]  /*44e0*/  BSYNC B0 ;  /* 0x0000000000007941 */ /* 0x000fea0003800000 */
.L_x_4452:
        /* <DEDUP_REMOVED lines=33> */
.L_x_4455:
[----:B------:R-:W-:Y:S05]  /*4700*/  BSYNC B0 ;  /* 0x0000000000007941 */ /* 0x000fea0003800000 */
.L_x_4454:
        /* <DEDUP_REMOVED lines=22> */
[----:B------:R-:W-:Y:S01]  /*4870*/  UIADD3 UR17, UR15, -0x1, URZ ;  /* 0xffffffff0f117890 */ /* 0x000fe2000fffe03f */
[----:B------:R-:W-:Y:S01]  /*4880*/  MOV R55, RZ ;  /* 0x000000ff00377202 */ /* 0x000fe20000000f00 */
[----:B------:R-:W-:Y:S01]  /*4890*/  ULDC.64 UR18, c[0x0][0x230] ;  /* 0x00008c0000127ab9 */ /* 0x000fe20000000a00 */
[----:B------:R-:W-:Y:S01]  /*48a0*/  P2R R195, PR, RZ, 0x1 ;  /* 0x00000001ffc37803 */ /* 0x000fe20000000000 */
[----:B------:R-:W-:Y:S01]  /*48b0*/  UIMAD UR5, UR53, UR18, URZ ;  /* 0x00000012350572a4 */ /* 0x000fe2000f8e023f */
[----:B------:R-:W1:Y:S01]  /*48c0*/  LDC.64 R16, c[0x0][0x360] ;  /* 0x0000d800ff107b82 */ /* 0x000e620000000a00 */
[----:B------:R-:W-:Y:S01]  /*48d0*/  UIMAD.WIDE.U32 UR28, UR8, UR18, URZ ;  /* 0x00000012081c72a5 */ /* 0x000fe2000f8e003f */
[----:B------:R-:W-:Y:S01]  /*48e0*/  IMAD.MOV.U32 R52, RZ, RZ, RZ ;  /* 0x000000ffff347224 */ /* 0x000fe200078e00ff */
[----:B------:R-:W-:Y:S01]  /*48f0*/  ULEA.HI UR18, UR17, UR17, URZ, 0x1 ;  /* 0x0000001111127291 */ /* 0x000fe2000f8f083f */
[----:B------:R-:W-:Y:S01]  /*4900*/  CS2R R50, SRZ ;  /* 0x0000000000327805 */ /* 0x000fe2000001ff00 */
[----:B------:R-:W-:Y:S01]  /*4910*/  UIMAD UR19, UR8, UR19, UR5 ;  /* 0x00000013081372a4 */ /* 0x000fe2000f8e0205 */
[----:B------:R-:W-:Y:S01]  /*4920*/  MOV R49, RZ ;  /* 0x000000ff00317202 */ /* 0x000fe20000000f00 */
[----:B------:R-:W-:Y:S01]  /*4930*/  ULOP3.LUT UR18, UR18, 0xfffffe, URZ, 0xc0, !UPT ;  /* 0x00fffffe12127892 */ /* 0x000fe2000f8ec03f */
[----:B------:R-:W-:-:S02]  /*4940*/  CS2R R46, SRZ ;  /* 0x00000000002e7805 */ /* 0x000fc4000001ff00 */
[----:B------:R-:W-:Y:S02]  /*4950*/  CS2R R44, SRZ ;  /* 0x00000000002c7805 */ /* 0x000fe4000001ff00 */
[----:B------:R-:W-:Y:S02]  /*4960*/  MOV R42, RZ ;  /* 0x000000ff002a7202 */ /* 0x000fe40000000f00 */
        /* <DEDUP_REMOVED lines=19> */
.L_x_4500:
        /* <DEDUP_REMOVED lines=44> */
[----:B------:R-:W-:Y:S01]  /*4d60*/  PRMT R7, RZ, 0x7610, R7 ;  /* 0x00007610ff077816 */ /* 0x000fe20000000007 */
[----:B------:R-:W4:Y:S01]  /*4d70*/  @!P0 LDG.E.U16 R11, desc[UR20][R2.64+0x100] ;  /* 0x00010014020b8981 */ /* 0x000f22000c1e1500 */
[----:B------:R-:W-:Y:S02]  /*4d80*/  PRMT R18, RZ, 0x7610, R18 ;  /* 0x00007610ff127816 */ /* 0x000fe40000000012 */
[C---:B------:R-:W-:Y:S01]  /*4d90*/  LOP3.LUT R120, R12.reuse, 0x140, RZ, 0xfc, !PT ;  /* 0x000001400c787812 */ /* 0x040fe200078efcff */
[----:B------:R-:W4:Y:S01]  /*4da0*/  @!P5 LDG.E.U16 R10, desc[UR20][R2.64+0x140] ;  /* 0x00014014020ad981 */ /* 0x000f22000c1e1500 */
[----:B------:R-:W-:Y:S02]  /*4db0*/  PRMT R145, RZ, 0x7610, R145 ;  /* 0x00007610ff917816 */ /* 0x000fe40000000091 */
[----:B------:R-:W-:Y:S01]  /*4dc0*/  LOP3.LUT R119, R12, 0x160, RZ, 0xfc, !PT ;  /* 0x000001600c777812 */ /* 0x000fe200078efcff */
[----:B------:R-:W2:Y:S01]  /*4dd0*/  @!P6 LDG.E.U16 R7, desc[UR20][R2.64] ;  /* 0x000000140207e981 */ /* 0x000ea2000c1e1500 */
[----:B------:R-:W-:-:S02]  /*4de0*/  PRMT R140, RZ, 0x7610, R140 ;  /* 0x00007610ff8c7816 */ /* 0x000fc4000000008c */
[C---:B------:R-:W-:Y:S01]  /*4df0*/  LOP3.LUT R118, R12.reuse, 0x180, RZ, 0xfc, !PT ;  /* 0x000001800c767812 */ /* 0x040fe200078efcff */
[----:B------:R-:W4:Y:S01]  /*4e00*/  @!P4 LDG.E.U16 R19, desc[UR20][R2.64+0x180] ;  /* 0x000180140213c981 */ /* 0x000f22000c1e1500 */
[----:B------:R-:W-:Y:S02]  /*4e10*/  MOV R4, UR57 ;  /* 0x0000003900047c02 */ /* 0x000fe40008000f00 */
[----:B------:R-:W-:Y:S01]  /*4e20*/  MOV R5, UR46 ;  /* 0x0000002e00057c02 */ /* 0x000fe20008000f00 */
[----:B------:R-:W4:Y:S01]  /*4e30*/  @!P3 LDG.E.U16 R18, desc[UR20][R2.64+0x1c0] ;  /* 0x0001c0140212b981 */ /* 0x000f22000c1e1500 */
[C---:B------:R-:W-:Y:S02]  /*4e40*/  LOP3.LUT R117, R12.reuse, 0x1a0, RZ, 0xfc, !PT ;  /* 0x000001a00c757812 */ /* 0x040fe400078efcff */
[----:B------:R-:W-:Y:S01]  /*4e50*/  LOP3.LUT R116, R12, 0x1c0, RZ, 0xfc, !PT ;  /* 0x000001c00c747812 */ /* 0x000fe200078efcff */
[----:B------:R-:W4:Y:S01]  /*4e60*/  @!P2 LDG.E.U16 R145, desc[UR20][R2.64+0x200] ;  /* 0x000200140291a981 */ /* 0x000f22000c1e1500 */
[----:B------:R-:W-:-:S02]  /*4e70*/  ISETP.GE.AND P0, PT, R120, UR52, PT ;  /* 0x0000003478007c0c */ /* 0x000fc4000bf06270 */
[----:B------:R-:W-:Y:S01]  /*4e80*/  LOP3.LUT R115, R12, 0x1e0, RZ, 0xfc, !PT ;  /* 0x000001e00c737812 */ /* 0x000fe200078efcff */
[----:B------:R-:W4:Y:S01]  /*4e90*/  LDG.E R138, desc[UR20][R4.64] ;  /* 0x00000014048a7981 */ /* 0x000f22000c1e1900 */
[----:B------:R-:W-:Y:S02]  /*4ea0*/  ISETP.GE.AND P5, PT, R119, UR52, PT ;  /* 0x0000003477007c0c */ /* 0x000fe4000bfa6270 */
[----:B------:R-:W-:Y:S01]  /*4eb0*/  ISETP.GE.AND P4, PT, R118, UR52, PT ;  /* 0x0000003476007c0c */ /* 0x000fe2000bf86270 */
[----:B------:R-:W4:Y:S01]  /*4ec0*/  @!P1 LDG.E.U16 R140, desc[UR20][R2.64+0x240] ;  /* 0x00024014028c9981 */ /* 0x000f22000c1e1500 */
[----:B------:R-:W-:Y:S02]  /*4ed0*/  ISETP.GE.AND P3, PT, R117, UR52, PT ;  /* 0x0000003475007c0c */ /* 0x000fe4000bf66270 */
[----:B------:R-:W-:Y:S02]  /*4ee0*/  ISETP.GE.AND P2, PT, R116, UR52, PT ;  /* 0x0000003474007c0c */ /* 0x000fe4000bf46270 */
[----:B------:R-:W-:-:S02]  /*4ef0*/  ISETP.GE.AND P1, PT, R115, UR52, PT ;  /* 0x0000003473007c0c */ /* 0x000fc4000bf26270 */
[----:B------:R-:W-:Y:S02]  /*4f00*/  PRMT R147, RZ, 0x7610, R147 ;  /* 0x00007610ff937816 */ /* 0x000fe40000000093 */
[----:B------:R-:W-:Y:S02]  /*4f10*/  PRMT R142, RZ, 0x7610, R142 ;  /* 0x00007610ff8e7816 */ /* 0x000fe4000000008e */
        /* <DEDUP_REMOVED lines=29> */
[----:B------:R-:W-:Y:S02]  /*50f0*/  MOV R5, UR46 ;  /* 0x0000002e00057c02 */ /* 0x000fe40008000f00 */
[----:B------:R-:W-:-:S04]  /*5100*/  MOV R2, UR15 ;  /* 0x0000000f00027c02 */ /* 0x000fc80008000f00 */
        /* <DEDUP_REMOVED lines=69> */
[C---:B------:R-:W-:Y:S01]  /*5560*/  FMUL.FTZ R180, R6.reuse, R75 ;  /* 0x0000004b06b47220 */ /* 0x040fe20000410000 */
[----:B------:R-:W-:Y:S01]  /*5570*/  HFMA2.MMA R8, -RZ, RZ, 1.875, 0 ;  /* 0x3f800000ff087435 */ /* 0x000fe200000001ff */
[----:B------:R-:W-:Y:S01]  /*5580*/  MOV R9, RZ ;  /* 0x000000ff00097202 */ /* 0x000fe20000000f00 */
[C---:B------:R-:W-:Y:S01]  /*5590*/  FMUL.FTZ R179, R6.reuse, R72 ;  /* 0x0000004806b37220 */ /* 0x040fe20000410000 */
        /* <DEDUP_REMOVED lines=37> */
[----:B-1----:R-:W-:Y:S01]  /*57f0*/  FMUL.FTZ R4, R178, R3 ;  /* 0x00000003b2047220 */ /* 0x002fe20000410000 */
        /* <DEDUP_REMOVED lines=12> */
[----:B--2---:R-:W-:Y:S01]  /*58c0*/  FMUL.FTZ R3, R176, R3 ;  /* 0x00000003b0037220 */ /* 0x004fe20000410000 */
        /* <DEDUP_REMOVED lines=12> */
[----:B-1----:R-:W-:Y:S01]  /*5990*/  FMUL.FTZ R4, R182, R3 ;  /* 0x00000003b6047220 */ /* 0x002fe20000410000 */
        /* <DEDUP_REMOVED lines=53> */
.L_x_4458:
[----:B------:R-:W-:Y:S05]  /*5cf0*/  BSYNC B0 ;  /* 0x0000000000007941 */ /* 0x000fea0003800000 */
.L_x_4457:
        /* <DEDUP_REMOVED lines=33> */
.L_x_4523:
[----:B------:R-:W-:Y:S01]  /*5f10*/  ISETP.GE.AND P3, PT, R134, 0x10, PT ;  /* 0x000000108600780c */ /* 0x000fe20003f66270 */
[----:B------:R-:W-:-:S12]  /*5f20*/  UMOV UR18, 0xffffffff ;  /* 0xffffffff00127882 */ /* 0x000fd80000000000 */
[C---:B-12---:R-:W-:Y:S01]  /*5f30*/  @P3 FFMA.FTZ R7, R6.reuse, R10, R7 ;  /* 0x0000000a06073223 */ /* 0x046fe20000010007 */
[----:B---3--:R-:W-:Y:S01]  /*5f40*/  @P3 FMUL.FTZ R6, R6, R3 ;  /* 0x0000000306063220 */ /* 0x008fe20000410000 */
[----:B------:R-:W-:Y:S06]  /*5f50*/  BRA.DIV UR18, `(.L_x_4461) ;  /* 0x0000005612147947 */ /* 0x000fec000b800000 */
.L_x_4526:
[----:B------:R-:W-:-:S03]  /*5f60*/  UMOV UR18, 0xffffffff ;  /* 0xffffffff00127882 */ /* 0x000fc60000000000 */
[----:B------:R-:W-:Y:S05]  /*5f70*/  BRA.DIV UR18, `(.L_x_4462) ;  /* 0x0000005612347947 */ /* 0x000fea000b800000 */
.L_x_4529:
[----:B------:R-:W-:-:S03]  /*5f80*/  UMOV UR18, 0xffffffff ;  /* 0xffffffff00127882 */ /* 0x000fc60000000000 */
[----:B------:R-:W-:Y:S05]  /*5f90*/  BRA.DIV UR18, `(.L_x_4463) ;  /* 0x0000005612547947 */ /* 0x000fea000b800000 */
[----:B------:R-:W1:Y:S04]  /*5fa0*/  SHFL.UP PT, R6, R6, 0x1, RZ ;  /* 0x0420000006067989 */ /* 0x000e6800000e00ff */
[----:B------:R-:W2:Y:S04]  /*5fb0*/  SHFL.UP PT, R7, R7, 0x1, RZ ;  /* 0x0420000007077989 */ /* 0x000ea800000e00ff */
[----:B------:R-:W3:Y:S04]  /*5fc0*/  SHFL.IDX PT, R8, R8, RZ, 0x1f ;  /* 0x00001fff08087589 */ /* 0x000ee800000e0000 */
[----:B------:R-:W4:Y:S02]  /*5fd0*/  SHFL.IDX PT, R9, R9, RZ, 0x1f ;  /* 0x00001fff09097589 */ /* 0x000f2400000e0000 */
.L_x_4535:
[C---:B-12-4-:R-:W-:Y:S01]  /*5fe0*/  @P1 FFMA.FTZ R9, R6.reuse, R9, R7 ;  /* 0x0000000906091223 */ /* 0x056fe20000010007 */
[----:B---3--:R-:W-:-:S03]  /*5ff0*/  @P1 FMUL.FTZ R8, R6, R8 ;  /* 0x0000000806081220 */ /* 0x008fc60000410000 */
[C---:B------:R-:W-:Y:S01]  /*6000*/  FFMA.FTZ R11, R4.reuse, R9, R5 ;  /* 0x00000009040b7223 */ /* 0x040fe20000010005 */
[----:B------:R-:W-:-:S05]  /*6010*/  FMUL.FTZ R10, R4, R8 ;  /* 0x00000008040a7220 */ /* 0x000fca0000410000 */
[----:B------:R1:W-:Y:S02]  /*6020*/  STS.128 [R18+0x1900], R8 ;  /* 0x0019000812007388 */ /* 0x0003e40000000c00 */
.L_x_4459:
        /* <DEDUP_REMOVED lines=22> */
[-C--:B------:R-:W-:Y:S01]  /*6190*/  FMUL.FTZ R213, R77, R219.reuse ;  /* 0x000000db4dd57220 */ /* 0x080fe20000410000 */
[----:B------:R-:W-:Y:S01]  /*61a0*/  HFMA2.MMA R19, -RZ, RZ, 0, 0 ;  /* 0x00000000ff137435 */ /* 0x000fe200000001ff */
[----:B------:R-:W-:Y:S01]  /*61b0*/  FFMA.FTZ R4, R191, R4, R216 ;  /* 0x00000004bf047223 */ /* 0x000fe200000100d8 */
[----:B------:R-:W0:Y:S01]  /*61c0*/  LDS R2, [R187+0x1904] ;  /* 0x00190400bb027984 */ /* 0x000e220000000800 */
[-C--:B------:R-:W-:Y:S01]  /*61d0*/  FMUL.FTZ R209, R78, R219.reuse ;  /* 0x000000db4ed17220 */ /* 0x080fe20000410000 */
[----:B------:R-:W-:Y:S01]  /*61e0*/  MOV R7, UR5 ;  /* 0x0000000500077c02 */ /* 0x000fe20008000f00 */
        /* <DEDUP_REMOVED lines=46> */
[C---:B------:R-:W-:Y:S01]  /*64d0*/  IMAD R226, R135.reuse, 0x10, R132 ;  /* 0x0000001087e27824 */ /* 0x040fe200078e0284 */
        /* <DEDUP_REMOVED lines=38> */
.L_x_4552:
        /* <DEDUP_REMOVED lines=9> */
.L_x_4464:
        /* <DEDUP_REMOVED lines=62> */
[----:B------:R-:W-:Y:S01]  /*6bb0*/  IADD3 R219, R9, R223, RZ ;  /* 0x000000df09db7210 */ /* 0x000fe20007ffe0ff */
[----:B------:R-:W-:Y:S02]  /*6bc0*/  FMUL.FTZ R243, R164, R241 ;  /* 0x000000f1a4f37220 */ /* 0x000fe40000410000 */
[----:B------:R-:W-:Y:S01]  /*6bd0*/  FFMA.FTZ R209, R174, R213, R209 ;  /* 0x000000d5aed17223 */ /* 0x000fe200000100d1 */
[C---:B------:R-:W-:Y:S01]  /*6be0*/  LEA R4, P0, R8.reuse, UR30, 0x2 ;  /* 0x0000001e08047c11 */ /* 0x040fe2000f8010ff */
[----:B------:R-:W-:Y:S01]  /*6bf0*/  FMUL.FTZ R198, R213, R68 ;  /* 0x00000044d5c67220 */ /* 0x000fe20000410000 */
[----:B------:R-:W-:Y:S01]  /*6c00*/  IADD3 R6, P1, R8, UR51, RZ ;  /* 0x0000003308067c10 */ /* 0x000fe2000ff3e0ff */
[----:B------:R-:W-:Y:S01]  /*6c10*/  FFMA.FTZ R207, R176, R209, R207 ;  /* 0x000000d1b0cf7223 */ /* 0x000fe200000100cf */
        /* <DEDUP_REMOVED lines=9> */
[----:B------:R-:W-:Y:S01]  /*6cb0*/  SHF.L.U32 R170, R135, 0x4, RZ ;  /* 0x0000000487aa7819 */ /* 0x000fe200000006ff */
[----:B------:R-:W-:Y:S01]  /*6cc0*/  FFMA.FTZ R8, R58, R217, R9 ;  /* 0x000000d93a087223 */ /* 0x000fe20000010009 */
[----:B------:R-:W-:Y:S01]  /*6cd0*/  FFMA.FTZ R179, R179, R211, R204 ;  /* 0x000000d3b3b37223 */ /* 0x000fe200000100cc */
[----:B------:R-:W-:Y:S01]  /*6ce0*/  MOV R217, UR5 ;  /* 0x0000000500d97c02 */ /* 0x000fe20008000f00 */
[----:B------:R-:W-:Y:S01]  /*6cf0*/  FMUL.FTZ R178, R203, R53 ;  /* 0x00000035cbb27220 */ /* 0x000fe20000410000 */
[----:B------:R-:W-:Y:S01]  /*6d00*/  LEA.HI.SX32 R9, R170, R170, 0x1b ;  /* 0x000000aaaa097211 */ /* 0x000fe200078fdaff */
[----:B------:R-:W-:Y:S01]  /*6d10*/  FFMA.FTZ R181, R180, R179, R181 ;  /* 0x000000b3b4b57223 */ /* 0x000fe200000100b5 */
[----:B------:R-:W-:Y:S01]  /*6d20*/  FFMA.FTZ R210, R57, R210, R8 ;  /* 0x000000d239d27223 */ /* 0x000fe20000010008 */
[-C--:B------:R-:W-:Y:S01]  /*6d30*/  @!P0 LEA R182, R217, R132.reuse, 0x3 ;  /* 0x00000084d9b68211 */ /* 0x080fe200078e18ff */
[----:B------:R-:W-:Y:S01]  /*6d40*/  FMUL.FTZ R217, R179, R75 ;  /* 0x0000004bb3d97220 */ /* 0x000fe20000410000 */
[----:B------:R-:W-:Y:S01]  /*6d50*/  LEA R8, R9, R132, 0x2 ;  /* 0x0000008409087211 */ /* 0x000fe200078e10ff */
        /* <DEDUP_REMOVED lines=71> */
.L_x_4467:
[----:B------:R-:W-:Y:S05]  /*71d0*/  BSYNC B0 ;  /* 0x0000000000007941 */ /* 0x000fea0003800000 */
.L_x_4466:
[----:B------:R-:W-:Y:S01]  /*71e0*/  MOV R7, UR47 ;  /* 0x0000002f00077c02 */ /* 0x000fe20008000f00 */
[----:B01----:R-:W-:Y:S01]  /*71f0*/  FFMA.FTZ R8, R172, R180, R245 ;  /* 0x000000b4ac087223 */ /* 0x003fe200000100f5 */
[----:B------:R-:W-:Y:S01]  /*7200*/  FFMA.FTZ R180, R144, -R171, R201 ;  /* 0x800000ab90b47223 */ /* 0x000fe200000100c9 */
[----:B------:R-:W-:Y:S01]  /*7210*/  MOV R19, UR47 ;  /* 0x0000002f00137c02 */ /* 0x000fe20008000f00 */
[----:B------:R-:W-:Y:S01]  /*7220*/  USHF.L.U64.HI UR18, UR6, 0x2, UR7 ;  /* 0x0000000206127899 */ /* 0x000fe20008010207 */
[----:B------:R-:W-:Y:S01]  /*7230*/  MOV R171, UR56 ;  /* 0x0000003800ab7c02 */ /* 0x000fe20008000f00 */
[----:B------:R-:W-:Y:S01]  /*7240*/  FFMA.FTZ R9, R173, R178, R8 ;  /* 0x000000b2ad097223 */ /* 0x000fe20000010008 */
[----:B------:R-:W-:Y:S01]  /*7250*/  LEA R6, P1, R7, R4, 0x2 ;  /* 0x0000000407067211 */ /* 0x000fe200078210ff */
[----:B------:R-:W-:Y:S01]  /*7260*/  USHF.L.U32 UR46, UR6, 0x2, URZ ;  /* 0x00000002062e7899 */ /* 0x000fe2000800063f */
[----:B------:R-:W-:Y:S01]  /*7270*/  IADD3 R8, R135, 0x40, RZ ;  /* 0x0000004087087810 */ /* 0x000fe20007ffe0ff */
[----:B------:R-:W-:Y:S01]  /*7280*/  FMUL.FTZ R201, R54, R201 ;  /* 0x000000c936c97220 */ /* 0x000fe20000410000 */
[----:B------:R-:W-:Y:S01]  /*7290*/  LEA.HI.X R7, R19, R5, R171, 0x2, P1 ;  /* 0x0000000513077211 */ /* 0x000fe200008f14ab */
[----:B------:R-:W-:Y:S01]  /*72a0*/  FFMA.FTZ R171, R174, R176, R9 ;  /* 0x000000b0aeab7223 */ /* 0x000fe20000010009 */
[----:B------:R-:W-:Y:S01]  /*72b0*/  LEA.HI.SX32 R9, R8, R135, 0x1b ;  /* 0x0000008708097211 */ /* 0x000fe200078fdaff */
[----:B------:R-:W-:Y:S01]  /*72c0*/  IMAD R178, R16, UR18, RZ ;  /* 0x0000001210b27c24 */ /* 0x000fe2000f8e02ff */
[----:B------:R-:W-:Y:S01]  /*72d0*/  ISETP.GE.AND P1, PT, R18, 0x41, PT ;  /* 0x000000411200780c */ /* 0x000fe20003f26270 */
[----:B------:R-:W-:Y:S01]  /*72e0*/  FADD.FTZ R210, R210, R201 ;  /* 0x000000c9d2d27221 */ /* 0x000fe20000010000 */
[----:B------:R-:W-:Y:S01]  /*72f0*/  LEA R9, R9, R132, 0x2 ;  /* 0x0000008409097211 */ /* 0x000fe200078e10ff */
[----:B------:R-:W-:Y:S01]  /*7300*/  IMAD.WIDE.U32 R6, R16, UR46, R6 ;  /* 0x0000002e10067c25 */ /* 0x000fe2000f8e0006 */
[----:B------:R-:W-:-:S03]  /*7310*/  IADD3 R176, R135, 0x80, RZ ;  /* 0x0000008087b07810 */ /* 0x000fc60007ffe0ff */
[----:B------:R-:W-:Y:S01]  /*7320*/  FMUL.FTZ R8, R180, R215 ;  /* 0x000000d7b4087220 */ /* 0x000fe20000410000 */
[----:B------:R-:W-:Y:S01]  /*7330*/  BSSY B0, `(.L_x_4468) ;  /* 0x0000011000007945 */ /* 0x000fe20003800000 */
[----:B------:R-:W-:Y:S01]  /*7340*/  IMAD R201, R17, UR46, R178 ;  /* 0x0000002e11c97c24 */ /* 0x000fe2000f8e02b2 */
[----:B------:R-:W0:Y:S01]  /*7350*/  LDS R9, [R9+0x950] ;  /* 0x0009500009097984 */ /* 0x000e220000000800 */
[----:B------:R-:W-:Y:S01]  /*7360*/  IADD3 R178, R135, 0xc0, RZ ;  /* 0x000000c087b27810 */ /* 0x000fe20007ffe0ff */
[----:B------:R-:W-:Y:S01]  /*7370*/  FADD.FTZ R8, R171, R8 ;  /* 0x00000008ab087221 */ /* 0x000fe20000010000 */
[----:B------:R-:W-:Y:S02]  /*7380*/  LEA.HI.SX32 R19, R176, R135, 0x1b ;  /* 0x00000087b0137211 */ /* 0x000fe400078fdaff */
[----:B------:R-:W-:Y:S02]  /*7390*/  ISETP.GE.AND P2, PT, R18, 0x81, PT ;  /* 0x000000811200780c */ /* 0x000fe40003f46270 */
[----:B------:R-:W-:-:S02]  /*73a0*/  IADD3 R7, R201, R7, RZ ;  /* 0x00000007c9077210 */ /* 0x000fc40007ffe0ff */
[----:B------:R-:W-:Y:S02]  /*73b0*/  ISETP.GE.AND P3, PT, R18, 0xc1, PT ;  /* 0x000000c11200780c */ /* 0x000fe40003f66270 */
[----:B------:R-:W-:Y:S02]  /*73c0*/  LEA.HI.SX32 R171, R178, R135, 0x1b ;  /* 0x00000087b2ab7211 */ /* 0x000fe400078fdaff */
[----:B------:R-:W-:Y:S01]  /*73d0*/  LEA R19, R19, R132, 0x2 ;  /* 0x0000008413137211 */ /* 0x000fe200078e10ff */
[----:B------:R-:W-:Y:S08]  /*73e0*/  @!P1 BRA `(.L_x_4469) ;  /* 0x0000000000149947 */ /* 0x000ff00003800000 */
[----:B------:R-:W-:-:S05]  /*73f0*/  MOV R215, UR47 ;  /* 0x0000002f00d77c02 */ /* 0x000fca0008000f00 */
[----:B------:R-:W-:-:S04]  /*7400*/  IMAD.WIDE R4, R215, 0x4, R4 ;  /* 0x00000004d7047825 */ /* 0x000fc800078e0204 */
[----:B------:R-:W-:-:S05]  /*7410*/  IMAD.WIDE.U32 R4, R16, UR46, R4 ;  /* 0x0000002e10047c25 */ /* 0x000fca000f8e0004 */
[----:B------:R-:W-:-:S05]  /*7420*/  IADD3 R5, R5, R201, RZ ;  /* 0x000000c905057210 */ /* 0x000fca0007ffe0ff */
[----:B0-----:R1:W-:Y:S02]  /*7430*/  REDG.E.ADD.F32.FTZ.RN.STRONG.GPU desc[UR20][R4.64+-0xf00], R9 ;  /* 0xfff10009040079a6 */ /* 0x0013e4000c10f394 */
.L_x_4469:
[----:B------:R-:W-:Y:S05]  /*7440*/  BSYNC B0 ;  /* 0x0000000000007941 */ /* 0x000fea0003800000 */
.L_x_4468:
[----:B-1----:R1:W2:Y:S01]  /*7450*/  LDS R5, [R19+0xa50] ;  /* 0x000a500013057984 */ /* 0x0022a20000000800 */
[----:B------:R-:W-:Y:S01]  /*7460*/  BSSY B0, `(.L_x_4470) ;  /* 0x0000004000007945 */ /* 0x000fe20003800000 */
[----:B------:R-:W-:-:S03]  /*7470*/  LEA R171, R171, R132, 0x2 ;  /* 0x00000084abab7211 */ /* 0x000fc600078e10ff */
[----:B------:R-:W-:Y:S05]  /*7480*/  @!P2 BRA `(.L_x_4471) ;  /* 0x000000000004a947 */ /* 0x000fea0003800000 */
[----:B--2---:R3:W-:Y:S02]  /*7490*/  REDG.E.ADD.F32.FTZ.RN.STRONG.GPU desc[UR20][R6.64+-0xe00], R5 ;  /* 0xfff20005060079a6 */ /* 0x0047e4000c10f394 */
.L_x_4471:
[----:B------:R-:W-:Y:S05]  /*74a0*/  BSYNC B0 ;  /* 0x0000000000007941 */ /* 0x000fea0003800000 */
.L_x_4470:
[----:B--23--:R2:W3:Y:S01]  /*74b0*/  LDS R5, [R171+0xb50] ;  /* 0x000b5000ab057984 */ /* 0x00c4e20000000800 */
[----:B------:R-:W-:Y:S01]  /*74c0*/  BSSY B0, `(.L_x_4472) ;  /* 0x0000005000007945 */ /* 0x000fe20003800000 */
[C---:B------:R-:W-:Y:S02]  /*74d0*/  IADD3 R4, R135.reuse, 0x100, RZ ;  /* 0x0000010087047810 */ /* 0x040fe40007ffe0ff */
[----:B------:R-:W-:Y:S01]  /*74e0*/  IADD3 R176, R135, 0x140, RZ ;  /* 0x0000014087b07810 */ /* 0x000fe20007ffe0ff */
[----:B------:R-:W-:Y:S06]  /*74f0*/  @!P3 BRA `(.L_x_4473) ;  /* 0x000000000004b947 */ /* 0x000fec0003800000 */
[----:B---3--:R4:W-:Y:S02]  /*7500*/  REDG.E.ADD.F32.FTZ.RN.STRONG.GPU desc[UR20][R6.64+-0xd00], R5 ;  /* 0xfff30005060079a6 */ /* 0x0089e4000c10f394 */
.L_x_4473:
[----:B------:R-:W-:Y:S05]  /*7510*/  BSYNC B0 ;  /* 0x0000000000007941 */ /* 0x000fea0003800000 */
.L_x_4472:
[-C--:B---34-:R-:W-:Y:S01]  /*7520*/  LEA.HI.SX32 R5, R4, R135.reuse, 0x1b ;  /* 0x0000008704057211 */ /* 0x098fe200078fdaff */
[----:B------:R-:W-:Y:S01]  /*7530*/  VIADD R178, R135, 0x180 ;  /* 0x0000018087b27836 */ /* 0x000fe20000000000 */
[----:B------:R-:W-:Y:S01]  /*7540*/  ISETP.GE.AND P6, PT, R18, 0x101, PT ;  /* 0x000001011200780c */ /* 0x000fe20003fc6270 */
[----:B------:R-:W-:Y:S01]  /*7550*/  BSSY B0, `(.L_x_4474) ;  /* 0x000000e000007945 */ /* 0x000fe20003800000 */
[----:B------:R-:W-:Y:S02]  /*7560*/  LEA R5, R5, R132, 0x2 ;  /* 0x0000008405057211 */ /* 0x000fe400078e10ff */
[-C--:B0-----:R-:W-:Y:S02]  /*7570*/  LEA.HI.SX32 R9, R176, R135.reuse, 0x1b ;  /* 0x00000087b0097211 */ /* 0x081fe400078fdaff */
[----:B------:R-:W-:Y:S02]  /*7580*/  IADD3 R4, R135, 0x1c0, RZ ;  /* 0x000001c087047810 */ /* 0x000fe40007ffe0ff */
[----:B------:R-:W0:Y:S01]  /*7590*/  LDS R5, [R5+0xc50] ;  /* 0x000c500005057984 */ /* 0x000e220000000800 */
[----:B-1----:R-:W-:-:S02]  /*75a0*/  LEA.HI.SX32 R19, R178, R135, 0x1b ;  /* 0x00000087b2137211 */ /* 0x002fc400078fdaff */
[----:B--2---:R-:W-:Y:S02]  /*75b0*/  LEA R171, R9, R132, 0x2 ;  /* 0x0000008409ab7211 */ /* 0x004fe400078e10ff */
[C---:B------:R-:W-:Y:S02]  /*75c0*/  ISETP.GE.AND P1, PT, R18.reuse, 0x141, PT ;  /* 0x000001411200780c */ /* 0x040fe40003f26270 */
[C---:B------:R-:W-:Y:S02]  /*75d0*/  ISETP.GE.AND P2, PT, R18.reuse, 0x181, PT ;  /* 0x000001811200780c */ /* 0x040fe40003f46270 */
[C---:B------:R-:W-:Y:S02]  /*75e0*/  ISETP.GE.AND P3, PT, R18.reuse, 0x1c1, PT ;  /* 0x000001c11200780c */ /* 0x040fe40003f66270 */
[C---:B------:R-:W-:Y:S02]  /*75f0*/  ISETP.GE.AND P4, PT, R18.reuse, 0x201, PT ;  /* 0x000002011200780c */ /* 0x040fe40003f86270 */
[----:B------:R-:W-:Y:S01]  /*7600*/  ISETP.GE.AND P5, PT, R18, 0x241, PT ;  /* 0x000002411200780c */ /* 0x000fe20003fa6270 */
[----:B------:R-:W-:-:S12]  /*7610*/  @!P6 BRA `(.L_x_4475) ;  /* 0x000000000004e947 */ /* 0x000fd80003800000 */
[----:B0-----:R1:W-:Y:S02]  /*7620*/  REDG.E.ADD.F32.FTZ.RN.STRONG.GPU desc[UR20][R6.64+-0xc00], R5 ;  /* 0xfff40005060079a6 */ /* 0x0013e4000c10f394 */
.L_x_4475:
[----:B------:R-:W-:Y:S05]  /*7630*/  BSYNC B0 ;  /* 0x0000000000007941 */ /* 0x000fea0003800000 */
.L_x_4474:
[----:B01----:R0:W1:Y:S01]  /*7640*/  LDS R5, [R171+0xd50] ;  /* 0x000d5000ab057984 */ /* 0x0030620000000800 */
[----:B------:R-:W-:Y:S01]  /*7650*/  BSSY B0, `(.L_x_4476) ;  /* 0x0000006000007945 */ /* 0x000fe20003800000 */
[----:B------:R-:W-:Y:S02]  /*7660*/  IADD3 R178, R135, 0x200, RZ ;  /* 0x0000020087b27810 */ /* 0x000fe40007ffe0ff */
[----:B------:R-:W-:Y:S02]  /*7670*/  LEA.HI.SX32 R9, R4, R135, 0x1b ;  /* 0x0000008704097211 */ /* 0x000fe400078fdaff */
[----:B------:R-:W-:Y:S01]  /*7680*/  LEA R176, R19, R132, 0x2 ;  /* 0x0000008413b07211 */ /* 0x000fe200078e10ff */
[----:B------:R-:W-:Y:S06]  /*7690*/  @!P1 BRA `(.L_x_4477) ;  /* 0x0000000000049947 */ /* 0x000fec0003800000 */
[----:B-1----:R2:W-:Y:S02]  /*76a0*/  REDG.E.ADD.F32.FTZ.RN.STRONG.GPU desc[UR20][R6.64+-0xb00], R5 ;  /* 0xfff50005060079a6 */ /* 0x0025e4000c10f394 */
.L_x_4477:
[----:B------:R-:W-:Y:S05]  /*76b0*/  BSYNC B0 ;  /* 0x0000000000007941 */ /* 0x000fea0003800000 */
.L_x_4476:
[----:B-12---:R1:W2:Y:S01]  /*76c0*/  LDS R5, [R176+0xe50] ;  /* 0x000e5000b0057984 */ /* 0x0062a20000000800 */
[----:B------:R-:W-:Y:S01]  /*76d0*/  BSSY B0, `(.L_x_4478) ;  /* 0x0000006000007945 */ /* 0x000fe20003800000 */
[----:B------:R-:W-:Y:S02]  /*76e0*/  IADD3 R4, R135, 0x240, RZ ;  /* 0x0000024087047810 */ /* 0x000fe40007ffe0ff */
[----:B------:R-:W-:Y:S02]  /*76f0*/  LEA.HI.SX32 R19, R178, R135, 0x1b ;  /* 0x00000087b2137211 */ /* 0x000fe400078fdaff */
[----:B0-----:R-:W-:Y:S01]  /*7700*/  LEA R171, R9, R132, 0x2 ;  /* 0x0000008409ab7211 */ /* 0x001fe200078e10ff */
[----:B------:R-:W-:Y:S06]  /*7710*/  @!P2 BRA `(.L_x_4479) ;  /* 0x000000000004a947 */ /* 0x000fec0003800000 */
[----:B--2---:R0:W-:Y:S02]  /*7720*/  REDG.E.ADD.F32.FTZ.RN.STRONG.GPU desc[UR20][R6.64+-0xa00], R5 ;  /* 0xfff60005060079a6 */ /* 0x0041e4000c10f394 */
.L_x_4479:
[----:B------:R-:W-:Y:S05]  /*7730*/  BSYNC B0 ;  /* 0x0000000000007941 */ /* 0x000fea0003800000 */
.L_x_4478:
[----:B0-2---:R0:W2:Y:S01]  /*7740*/  LDS R5, [R171+0xf50] ;  /* 0x000f5000ab057984 */ /* 0x0050a20000000800 */
[----:B------:R-:W-:Y:S01]  /*7750*/  BSSY B0, `(.L_x_4480) ;  /* 0x0000005000007945 */ /* 0x000fe20003800000 */
[----:B------:R-:W-:Y:S02]  /*7760*/  LEA.HI.SX32 R9, R4, R135, 0x1b ;  /* 0x0000008704097211 */ /* 0x000fe400078fdaff */
[----:B------:R-:W-:Y:S01]  /*7770*/  LEA R19, R19, R132, 0x2 ;  /* 0x0000008413137211 */ /* 0x000fe200078e10ff */
[----:B------:R-:W-:Y:S06]  /*7780*/  @!P3 BRA `(.L_x_4481) ;  /* 0x000000000004b947 */ /* 0x000fec0003800000 */
[----:B--2---:R3:W-:Y:S02]  /*7790*/  REDG.E.ADD.F32.FTZ.RN.STRONG.GPU desc[UR20][R6.64+-0x900], R5 ;  /* 0xfff70005060079a6 */ /* 0x0047e4000c10f394 */
.L_x_4481:
[----:B------:R-:W-:Y:S05]  /*77a0*/  BSYNC B0 ;  /* 0x0000000000007941 */ /* 0x000fea0003800000 */
.L_x_4480:
[----:B--23--:R2:W3:Y:S01]  /*77b0*/  LDS R5, [R19+0x1050] ;  /* 0x0010500013057984 */ /* 0x00c4e20000000800 */
[----:B------:R-:W-:Y:S01]  /*77c0*/  BSSY B0, `(.L_x_4482) ;  /* 0x0000004000007945 */ /* 0x000fe20003800000 */
[----:B------:R-:W-:-:S03]  /*77d0*/  LEA R9, R9, R132, 0x2 ;  /* 0x0000008409097211 */ /* 0x000fc600078e10ff */
[----:B------:R-:W-:Y:S05]  /*77e0*/  @!P4 BRA `(.L_x_4483) ;  /* 0x000000000004c947 */ /* 0x000fea0003800000 */
[----:B---3--:R4:W-:Y:S02]  /*77f0*/  REDG.E.ADD.F32.FTZ.RN.STRONG.GPU desc[UR20][R6.64+-0x800], R5 ;  /* 0xfff80005060079a6 */ /* 0x0089e4000c10f394 */
.L_x_4483:
[----:B------:R-:W-:Y:S05]  /*7800*/  BSYNC B0 ;  /* 0x0000000000007941 */ /* 0x000fea0003800000 */
.L_x_4482:
[----:B---34-:R3:W4:Y:S01]  /*7810*/  LDS R5, [R9+0x1150] ;  /* 0x0011500009057984 */ /* 0x0187220000000800 */
[----:B------:R-:W-:Y:S01]  /*7820*/  BSSY B0, `(.L_x_4484) ;  /* 0x0000005000007945 */ /* 0x000fe20003800000 */
[C---:B------:R-:W-:Y:S02]  /*7830*/  IADD3 R4, R135.reuse, 0x280, RZ ;  /* 0x0000028087047810 */ /* 0x040fe40007ffe0ff */
[----:B-1----:R-:W-:Y:S01]  /*7840*/  IADD3 R176, R135, 0x2c0, RZ ;  /* 0x000002c087b07810 */ /* 0x002fe20007ffe0ff */
[----:B------:R-:W-:Y:S06]  /*7850*/  @!P5 BRA `(.L_x_4485) ;  /* 0x000000000004d947 */ /* 0x000fec0003800000 */
[----:B----4-:R1:W-:Y:S02]  /*7860*/  REDG.E.ADD.F32.FTZ.RN.STRONG.GPU desc[UR20][R6.64+-0x700], R5 ;  /* 0xfff90005060079a6 */ /* 0x0103e4000c10f394 */
.L_x_4485:
[----:B------:R-:W-:Y:S05]  /*7870*/  BSYNC B0 ;  /* 0x0000000000007941 */ /* 0x000fea0003800000 */
.L_x_4484:
[-C--:B-1--4-:R-:W-:Y:S01]  /*7880*/  LEA.HI.SX32 R5, R4, R135.reuse, 0x1b ;  /* 0x0000008704057211 */ /* 0x092fe200078fdaff */
[----:B------:R-:W-:Y:S01]  /*7890*/  BSSY B0, `(.L_x_4486) ;  /* 0x0000010000007945 */ /* 0x000fe20003800000 */
[----:B------:R-:W-:Y:S02]  /*78a0*/  ISETP.GE.AND P6, PT, R18, 0x281, PT ;  /* 0x000002811200780c */ /* 0x000fe40003fc6270 */
[----:B------:R-:W-:Y:S02]  /*78b0*/  LEA R5, R5, R132, 0x2 ;  /* 0x0000008405057211 */ /* 0x000fe400078e10ff */
[C---:B------:R-:W-:Y:S02]  /*78c0*/  IADD3 R178, R135.reuse, 0x300, RZ ;  /* 0x0000030087b27810 */ /* 0x040fe40007ffe0ff */
[----:B---3--:R-:W-:Y:S02]  /*78d0*/  LEA.HI.SX32 R9, R176, R135, 0x1b ;  /* 0x00000087b0097211 */ /* 0x008fe400078fdaff */
[----:B------:R-:W1:Y:S01]  /*78e0*/  LDS R5, [R5+0x1250] ;  /* 0x0012500005057984 */ /* 0x000e620000000800 */
[----:B------:R-:W-:-:S02]  /*78f0*/  IADD3 R4, R135, 0x340, RZ ;  /* 0x0000034087047810 */ /* 0x000fc40007ffe0ff */
[----:B--2---:R-:W-:Y:S02]  /*7900*/  LEA.HI.SX32 R19, R178, R135, 0x1b ;  /* 0x00000087b2137211 */ /* 0x004fe400078fdaff */
[----:B0-----:R-:W-:Y:S02]  /*7910*/  LEA R171, R9, R132, 0x2 ;  /* 0x0000008409ab7211 */ /* 0x001fe400078e10ff */
[C---:B------:R-:W-:Y:S02]  /*7920*/  ISETP.GE.AND P1, PT, R18.reuse, 0x2c1, PT ;  /* 0x000002c11200780c */ /* 0x040fe40003f26270 */
[C---:B------:R-:W-:Y:S02]  /*7930*/  ISETP.GE.AND P2, PT, R18.reuse, 0x301, PT ;  /* 0x000003011200780c */ /* 0x040fe40003f46270 */
[C---:B------:R-:W-:Y:S02]  /*7940*/  ISETP.GE.AND P3, PT, R18.reuse, 0x341, PT ;  /* 0x000003411200780c */ /* 0x040fe40003f66270 */
[----:B------:R-:W-:-:S02]  /*7950*/  ISETP.GE.AND P4, PT, R18, 0x381, PT ;  /* 0x000003811200780c */ /* 0x000fc40003f86270 */
[----:B------:R-:W-:Y:S01]  /*7960*/  ISETP.GE.AND P5, PT, R18, 0x3c1, PT ;  /* 0x000003c11200780c */ /* 0x000fe20003fa6270 */
[----:B------:R-:W-:-:S12]  /*7970*/  @!P6 BRA `(.L_x_4487) ;  /* 0x000000000004e947 */ /* 0x000fd80003800000 */
[----:B-1----:R0:W-:Y:S02]  /*7980*/  REDG.E.ADD.F32.FTZ.RN.STRONG.GPU desc[UR20][R6.64+-0x600], R5 ;  /* 0xfffa0005060079a6 */ /* 0x0021e4000c10f394 */
.L_x_4487:
[----:B------:R-:W-:Y:S05]  /*7990*/  BSYNC B0 ;  /* 0x0000000000007941 */ /* 0x000fea0003800000 */
.L_x_4486:
[----:B01----:R0:W1:Y:S01]  /*79a0*/  LDS R5, [R171+0x1350] ;  /* 0x00135000ab057984 */ /* 0x0030620000000800 */
[----:B------:R-:W-:Y:S01]  /*79b0*/  BSSY B0, `(.L_x_4488) ;  /* 0x0000006000007945 */ /* 0x000fe20003800000 */
[----:B------:R-:W-:Y:S02]  /*79c0*/  IADD3 R18, R135, 0x380, RZ ;  /* 0x0000038087127810 */ /* 0x000fe40007ffe0ff */
[----:B------:R-:W-:Y:S02]  /*79d0*/  LEA.HI.SX32 R9, R4, R135, 0x1b ;  /* 0x0000008704097211 */ /* 0x000fe400078fdaff */
[----:B------:R-:W-:Y:S01]  /*79e0*/  LEA R176, R19, R132, 0x2 ;  /* 0x0000008413b07211 */ /* 0x000fe200078e10ff */
[----:B------:R-:W-:Y:S06]  /*79f0*/  @!P1 BRA `(.L_x_4489) ;  /* 0x0000000000049947 */ /* 0x000fec0003800000 */
[----:B-1----:R2:W-:Y:S02]  /*7a00*/  REDG.E.ADD.F32.FTZ.RN.STRONG.GPU desc[UR20][R6.64+-0x500], R5 ;  /* 0xfffb0005060079a6 */ /* 0x0025e4000c10f394 */
.L_x_4489:
[----:B------:R-:W-:Y:S05]  /*7a10*/  BSYNC B0 ;  /* 0x0000000000007941 */ /* 0x000fea0003800000 */
.L_x_4488:
[----:B-12---:R1:W2:Y:S01]  /*7a20*/  LDS R5, [R176+0x1450] ;  /* 0x00145000b0057984 */ /* 0x0062a20000000800 */
[----:B------:R-:W-:Y:S01]  /*7a30*/  BSSY B0, `(.L_x_4490) ;  /* 0x0000006000007945 */ /* 0x000fe20003800000 */
[----:B------:R-:W-:Y:S02]  /*7a40*/  LEA.HI.SX32 R19, R18, R135, 0x1b ;  /* 0x0000008712137211 */ /* 0x000fe400078fdaff */
[----:B------:R-:W-:Y:S02]  /*7a50*/  IADD3 R4, R135, 0x3c0, RZ ;  /* 0x000003c087047810 */ /* 0x000fe40007ffe0ff */
[----:B------:R-:W-:Y:S01]  /*7a60*/  LEA R18, R9, R132, 0x2 ;  /* 0x0000008409127211 */ /* 0x000fe200078e10ff */
[----:B------:R-:W-:Y:S06]  /*7a70*/  @!P2 BRA `(.L_x_4491) ;  /* 0x000000000004a947 */ /* 0x000fec0003800000 */
[----:B--2---:R3:W-:Y:S02]  /*7a80*/  REDG.E.ADD.F32.FTZ.RN.STRONG.GPU desc[UR20][R6.64+-0x400], R5 ;  /* 0xfffc0005060079a6 */ /* 0x0047e4000c10f394 */
.L_x_4491:
[----:B------:R-:W-:Y:S05]  /*7a90*/  BSYNC B0 ;  /* 0x0000000000007941 */ /* 0x000fea0003800000 */
.L_x_4490:
[----:B--23--:R2:W3:Y:S01]  /*7aa0*/  LDS R5, [R18+0x1550] ;  /* 0x0015500012057984 */ /* 0x00c4e20000000800 */
[----:B------:R-:W-:Y:S01]  /*7ab0*/  BSSY B0, `(.L_x_4492) ;  /* 0x0000005000007945 */ /* 0x000fe20003800000 */
[----:B------:R-:W-:Y:S02]  /*7ac0*/  LEA.HI.SX32 R9, R4, R135, 0x1b ;  /* 0x0000008704097211 */ /* 0x000fe400078fdaff */
[----:B------:R-:W-:Y:S01]  /*7ad0*/  LEA R19, R19, R132, 0x2 ;  /* 0x0000008413137211 */ /* 0x000fe200078e10ff */
[----:B------:R-:W-:Y:S06]  /*7ae0*/  @!P3 BRA `(.L_x_4493) ;  /* 0x000000000004b947 */ /* 0x000fec0003800000 */
[----:B---3--:R4:W-:Y:S02]  /*7af0*/  REDG.E.ADD.F32.FTZ.RN.STRONG.GPU desc[UR20][R6.64+-0x300], R5 ;  /* 0xfffd0005060079a6 */ /* 0x0089e4000c10f394 */
.L_x_4493:
[----:B------:R-:W-:Y:S05]  /*7b00*/  BSYNC B0 ;  /* 0x0000000000007941 */ /* 0x000fea0003800000 */
.L_x_4492:
[----:B---34-:R3:W4:Y:S01]  /*7b10*/  LDS R5, [R19+0x1650] ;  /* 0x0016500013057984 */ /* 0x0187220000000800 */
[----:B------:R-:W-:Y:S01]  /*7b20*/  BSSY B0, `(.L_x_4494) ;  /* 0x0000004000007945 */ /* 0x000fe20003800000 */
[----:B------:R-:W-:-:S03]  /*7b30*/  LEA R9, R9, R132, 0x2 ;  /* 0x0000008409097211 */ /* 0x000fc600078e10ff */
[----:B------:R-:W-:Y:S05]  /*7b40*/  @!P4 BRA `(.L_x_4495) ;  /* 0x000000000004c947 */ /* 0x000fea0003800000 */
[----:B----4-:R4:W-:Y:S02]  /*7b50*/  REDG.E.ADD.F32.FTZ.RN.STRONG.GPU desc[UR20][R6.64+-0x200], R5 ;  /* 0xfffe0005060079a6 */ /* 0x0109e4000c10f394 */
.L_x_4495:
[----:B------:R-:W-:Y:S05]  /*7b60*/  BSYNC B0 ;  /* 0x0000000000007941 */ /* 0x000fea0003800000 */
.L_x_4494:
[----:B----4-:R4:W0:Y:S01]  /*7b70*/  LDS R5, [R9+0x1750] ;  /* 0x0017500009057984 */ /* 0x0108220000000800 */
[----:B------:R-:W-:Y:S04]  /*7b80*/  BSSY B0, `(.L_x_4496) ;  /* 0x0000003000007945 */ /* 0x000fe80003800000 */
[----:B------:R-:W-:Y:S05]  /*7b90*/  @!P5 BRA `(.L_x_4497) ;  /* 0x000000000004d947 */ /* 0x000fea0003800000 */
[----:B0-----:R0:W-:Y:S02]  /*7ba0*/  REDG.E.ADD.F32.FTZ.RN.STRONG.GPU desc[UR20][R6.64+-0x100], R5 ;  /* 0xffff0005060079a6 */ /* 0x0011e4000c10f394 */
.L_x_4497:
[----:B------:R-:W-:Y:S05]  /*7bb0*/  BSYNC B0 ;  /* 0x0000000000007941 */ /* 0x000fea0003800000 */
.L_x_4496:
        /* <DEDUP_REMOVED lines=49> */
[----:B------:R-:W-:Y:S01]  /*7ed0*/  FFMA.FTZ R24, R5, R59, R24 ;  /* 0x0000003b05187223 */ /* 0x000fe20000010018 */
[----:B------:R-:W-:Y:S01]  /*7ee0*/  FFMA.FTZ R162, R162, R5, R175 ;  /* 0x00000005a2a27223 */ /* 0x000fe200000100af */
[----:B------:R-:W-:Y:S01]  /*7ef0*/  FFMA.FTZ R23, R6, R56, R23 ;  /* 0x0000003806177223 */ /* 0x000fe20000010017 */
[----:B------:R-:W-:Y:S01]  /*7f00*/  FMUL.FTZ R172, R172, R231 ;  /* 0x000000e7acac7220 */ /* 0x000fe20000410000 */
[----:B------:R-:W-:Y:S01]  /*7f10*/  FMUL.FTZ R5, R150, R221 ;  /* 0x000000dd96057220 */ /* 0x000fe20000410000 */
[----:B------:R-:W-:Y:S01]  /*7f20*/  FADD.FTZ R52, R159, R52 ;  /* 0x000000349f347221 */ /* 0x000fe20000010000 */
        /* <DEDUP_REMOVED lines=17> */
[----:B------:R-:W-:Y:S01]  /*8040*/  FFMA.FTZ R27, R6, R64, R27 ;  /* 0x00000040061b7223 */ /* 0x000fe2000001001b */
        /* <DEDUP_REMOVED lines=23> */
[----:B------:R-:W-:Y:S01]  /*81c0*/  FFMA.FTZ R31, R6, R70, R31 ;  /* 0x00000046061f7223 */ /* 0x000fe2000001001f */
[----:B--2---:R-:W-:Y:S01]  /*81d0*/  @!P1 FADD.FTZ R210, R210, R9 ;  /* 0x00000009d2d29221 */ /* 0x004fe20000010000 */
[----:B------:R-:W-:Y:S01]  /*81e0*/  ISETP.GT.AND P1, PT, R134, 0xf, PT ;  /* 0x0000000f8600780c */ /* 0x000fe20003f24270 */
[----:B------:R-:W0:Y:S01]  /*81f0*/  SHFL.DOWN PT, R9, R8, 0x10, 0x1f ;  /* 0x0a001f0008097f89 */ /* 0x000e2200000e0000 */
[----:B------:R-:W-:Y:S01]  /*8200*/  FFMA.FTZ R32, R7, R73, R32 ;  /* 0x0000004907207223 */ /* 0x000fe20000010020 */
        /* <DEDUP_REMOVED lines=17> */
[----:B--2---:R-:W-:-:S02]  /*8320*/  @!P1 FADD.FTZ R210, R210, R19 ;  /* 0x00000013d2d29221 */ /* 0x004fc40000010000 */
[----:B------:R-:W-:Y:S01]  /*8330*/  MOV R4, R8 ;  /* 0x0000000800047202 */ /* 0x000fe20000000f00 */
[----:B------:R-:W-:Y:S01]  /*8340*/  FMUL.FTZ R179, R186, R179 ;  /* 0x000000b3bab37220 */ /* 0x000fe20000410000 */
[----:B------:R-:W-:Y:S01]  /*8350*/  FFMA.FTZ R34, R9, R75, R34 ;  /* 0x0000004b09227223 */ /* 0x000fe20000010022 */
        /* <DEDUP_REMOVED lines=23> */
.L_x_4499:
[----:B------:R-:W-:Y:S05]  /*84d0*/  BSYNC B0 ;  /* 0x0000000000007941 */ /* 0x000fea0003800000 */
.L_x_4498:
[----:B------:R-:W-:Y:S02]  /*84e0*/  UIADD3 UR5, UR5, 0x1, URZ ;  /* 0x0000000105057890 */ /* 0x000fe4000fffe03f */
[----:B------:R-:W-:Y:S02]  /*84f0*/  UIADD3 UR6, UP1, UR6, 0x1, URZ ;  /* 0x0000000106067890 */ /* 0x000fe4000ff3e03f */
[----:B------:R-:W-:Y:S02]  /*8500*/  UISETP.GE.AND UP0, UPT, UR5, UR55, UPT ;  /* 0x000000370500728c */ /* 0x000fe4000bf06270 */
[----:B------:R-:W-:-:S04]  /*8510*/  UIADD3.X UR7, URZ, UR7, URZ, UP1, !UPT ;  /* 0x000000073f077290 */ /* 0x000fc80008ffe43f */
[----:B------:R-:W-:-:S13]  /*8520*/  PLOP3.LUT P0, PT, PT, PT, UP0, 0x80, 0x0 ;  /* 0x000000000000781c */ /* 0x000fda0003f0f008 */
[----:B------:R-:W-:Y:S05]  /*8530*/  @!P0 BRA `(.L_x_4500) ;  /* 0xffffffc400588947 */ /* 0x000fea000383ffff */
.L_x_4456:
[----:B------:R-:W-:Y:S01]  /*8540*/  BAR.SYNC.DEFER_BLOCKING 0x0 ;  /* 0x0000000000007b1d */ /* 0x000fe20000010000 */
[----:B------:R-:W-:Y:S01]  /*8550*/  UIADD3 UR30, -UR51, UR16, URZ ;  /* 0x00000010331e7290 */ /* 0x000fe2000fffe13f */
[----:B------:R-:W-:Y:S02]  /*8560*/  MOV R2, UR11 ;  /* 0x0000000b00027c02 */ /* 0x000fe40008000f00 */
[----:B------:R-:W-:Y:S02]  /*8570*/  MOV R3, UR12 ;  /* 0x0000000c00037c02 */ /* 0x000fe40008000f00 */
[----:B0-2---:R-:W-:Y:S02]  /*8580*/  PRMT R5, RZ, 0x7610, R5 ;  /* 0x00007610ff057816 */ /* 0x005fe40000000005 */
        /* <DEDUP_REMOVED lines=10> */
[----:B------:R-:W2:Y:S01]  /*8630*/  @!P2 LDG.E.U16 R5, desc[UR20][R2.64] ;  /* 0x000000140205a981 */ /* 0x000ea2000c1e1500 */
[----:B------:R-:W-:Y:S02]  /*8640*/  ISETP.GE.AND P1, PT, R129, UR30, PT ;  /* 0x0000001e81007c0c */ /* 0x000fe4000bf26270 */
[----:B------:R-:W-:Y:S02]  /*8650*/  PRMT R10, RZ, 0x7610, R10 ;  /* 0x00007610ff0a7816 */ /* 0x000fe4000000000a */
[----:B------:R-:W-:Y:S02]  /*8660*/  PRMT R17, RZ, 0x7610, R17 ;  /* 0x00007610ff117816 */ /* 0x000fe40000000011 */
[----:B------:R-:W-:Y:S02]  /*8670*/  PRMT R14, RZ, 0x7610, R14 ;  /* 0x00007610ff0e7816 */ /* 0x000fe4000000000e */
[----:B------:R-:W-:-:S02]  /*8680*/  PRMT R19, RZ, 0x7610, R19 ;  /* 0x00007610ff137816 */ /* 0x000fc40000000013 */
[----:B------:R-:W-:Y:S02]  /*8690*/  PRMT R16, RZ, 0x7610, R16 ;  /* 0x00007610ff107816 */ /* 0x000fe40000000010 */
[----:B------:R-:W-:Y:S01]  /*86a0*/  PRMT R43, RZ, 0x7610, R43 ;  /* 0x00007610ff2b7816 */ /* 0x000fe2000000002b */
[----:B------:R-:W3:Y:S01]  /*86b0*/  @!P1 LDG.E.U16 R0, desc[UR20][R2.64+0x40] ;  /* 0x0000401402009981 */ /* 0x000ee2000c1e1500 */
        /* <DEDUP_REMOVED lines=8> */
[----:B------:R-:W4:Y:S01]  /*8740*/  @!P0 LDG.E.U16 R7, desc[UR20][R2.64+0x80] ;  /* 0x0000801402078981 */ /* 0x000f22000c1e1500 */
[----:B------:R-:W-:Y:S02]  /*8750*/  ISETP.GE.AND P6, PT, R126, UR30, PT ;  /* 0x0000001e7e007c0c */ /* 0x000fe4000bfc6270 */
[----:B------:R-:W-:Y:S01]  /*8760*/  F2FP.F16.F32.PACK_AB R26, R26, R27 ;  /* 0x0000001b1a1a723e */ /* 0x000fe200000000ff */
[----:B------:R-:W5:Y:S01]  /*8770*/  @!P4 LDG.E.U16 R4, desc[UR20][R2.64+0xc0] ;  /* 0x0000c0140204c981 */ /* 0x000f62000c1e1500 */
[----:B------:R-:W-:-:S02]  /*8780*/  ISETP.GE.AND P5, PT, R125, UR30, PT ;  /* 0x0000001e7d007c0c */ /* 0x000fc4000bfa6270 */
[----:B------:R-:W-:Y:S02]  /*8790*/  F2FP.F16.F32.PACK_AB R24, R24, R25 ;  /* 0x000000191818723e */ /* 0x000fe400000000ff */
[----:B------:R-:W-:Y:S01]  /*87a0*/  F2FP.F16.F32.PACK_AB R22, R22, R23 ;  /* 0x000000171616723e */ /* 0x000fe200000000ff */
[----:B------:R-:W-:Y:S01]  /*87b0*/  UMOV UR5, 0x400 ;  /* 0x0000040000057882 */ /* 0x000fe20000000000 */
[----:B------:R-:W-:Y:S01]  /*87c0*/  ISETP.GE.AND P3, PT, R124, UR30, PT ;  /* 0x0000001e7c007c0c */ /* 0x000fe2000bf66270 */
[----:B------:R-:W-:Y:S01]  /*87d0*/  ULDC.64 UR32, c[0x0][0x388] ;  /* 0x0000e20000207ab9 */ /* 0x000fe20000000a00 */
[----:B------:R-:W-:Y:S01]  /*87e0*/  ISETP.GE.AND P2, PT, R123, UR30, PT ;  /* 0x0000001e7b007c0c */ /* 0x000fe2000bf46270 */
[----:B------:R-:W5:Y:S01]  /*87f0*/  @!P6 LDG.E.U16 R9, desc[UR20][R2.64+0x100] ;  /* 0x000100140209e981 */ /* 0x000f62000c1e1500 */
[----:B------:R-:W-:Y:S01]  /*8800*/  ISETP.GE.AND P1, PT, R122, UR30, PT ;  /* 0x0000001e7a007c0c */ /* 0x000fe2000bf26270 */
[----:B------:R-:W-:Y:S01]  /*8810*/  ULDC.64 UR28, c[0x0][0x3a8] ;  /* 0x0000ea00001c7ab9 */ /* 0x000fe20000000a00 */
[----:B------:R-:W-:Y:S01]  /*8820*/  ISETP.GE.AND P0, PT, R121, UR30, PT ;  /* 0x0000001e79007c0c */ /* 0x000fe2000bf06270 */
[----:B------:R-:W5:Y:S01]  /*8830*/  @!P5 LDG.E.U16 R6, desc[UR20][R2.64+0x140] ;  /* 0x000140140206d981 */ /* 0x000f62000c1e1500 */
[----:B------:R-:W-:-:S02]  /*8840*/  ISETP.GE.AND P4, PT, R120, UR30, PT ;  /* 0x0000001e78007c0c */ /* 0x000fc4000bf86270 */
        /* <DEDUP_REMOVED lines=85> */
[----:B------:R-:W-:Y:S02]  /*8da0*/  FSETP.GTU.FTZ.AND P4, PT, R0, 20, PT ;  /* 0x41a000000000780b */ /* 0x000fe40003f9c000 */
[----:B------:R-:W-:Y:S01]  /*8db0*/  FSETP.GTU.FTZ.AND P2, PT, R14, 20, PT ;  /* 0x41a000000e00780b */ /* 0x000fe20003f5c000 */
        /* <DEDUP_REMOVED lines=8> */
[----:B------:R-:W2:Y:S01]  /*8e40*/  @!P6 MUFU.EX2 R5, R5 ;  /* 0x000000050005e308 */ /* 0x000ea20000000800 */
[----:B------:R-:W-:-:S07]  /*8e50*/  @!P2 FMUL.FTZ R3, R14, -1.4426950216293334961 ;  /* 0xbfb8aa3b0e03a820 */ /* 0x000fce0000410000 */
[----:B------:R-:W3:Y:S01]  /*8e60*/  @!P5 MUFU.EX2 R6, R6 ;  /* 0x000000060006d308 */ /* 0x000ee20000000800 */
[----:B0-----:R-:W-:Y:S01]  /*8e70*/  @!P3 FADD.FTZ R2, R2, 1 ;  /* 0x3f8000000202b421 */ /* 0x001fe20000010000 */
[----:B-1----:R-:W-:-:S06]  /*8e80*/  @!P1 FADD.FTZ R4, R4, 1 ;  /* 0x3f80000004049421 */ /* 0x002fcc0000010000 */
[----:B------:R-:W0:Y:S01]  /*8e90*/  @!P0 MUFU.EX2 R10, R10 ;  /* 0x0000000a000a8308 */ /* 0x000e220000000800 */
[----:B--2---:R-:W-:-:S07]  /*8ea0*/  @!P6 FADD.FTZ R5, R5, 1 ;  /* 0x3f8000000505e421 */ /* 0x004fce0000010000 */
[----:B------:R-:W1:Y:S01]  /*8eb0*/  @!P4 MUFU.EX2 R0, R0 ;  /* 0x000000000000c308 */ /* 0x000e620000000800 */
[----:B---3--:R-:W-:-:S07]  /*8ec0*/  @!P5 FADD.FTZ R6, R6, 1 ;  /* 0x3f8000000606d421 */ /* 0x008fce0000010000 */
[----:B------:R-:W2:Y:S01]  /*8ed0*/  @!P2 MUFU.EX2 R3, R3 ;  /* 0x000000030003a308 */ /* 0x000ea20000000800 */
[----:B------:R-:W-:-:S07]  /*8ee0*/  LOP3.LUT R7, R170, 0xfffffe00, RZ, 0xc0, !PT ;  /* 0xfffffe00aa077812 */ /* 0x000fce00078ec0ff */
[----:B------:R-:W3:Y:S01]  /*8ef0*/  @!P3 MUFU.RCP R2, R2 ;  /* 0x000000020002b308 */ /* 0x000ee20000001000 */
[----:B------:R-:W-:-:S07]  /*8f00*/  IMAD R69, R134, 0x10, R7 ;  /* 0x0000001086457824 */ /* 0x000fce00078e0207 */
[----:B------:R-:W4:Y:S01]  /*8f10*/  @!P1 MUFU.RCP R4, R4 ;  /* 0x0000000400049308 */ /* 0x000f220000001000 */
[----:B0-----:R-:W-:-:S07]  /*8f20*/  @!P0 FADD.FTZ R10, R10, 1 ;  /* 0x3f8000000a0a8421 */ /* 0x001fce0000010000 */
[----:B------:R-:W0:Y:S01]  /*8f30*/  @!P6 MUFU.RCP R5, R5 ;  /* 0x000000050005e308 */ /* 0x000e220000001000 */
[----:B-1----:R-:W-:-:S07]  /*8f40*/  @!P4 FADD.FTZ R0, R0, 1 ;  /* 0x3f8000000000c421 */ /* 0x002fce0000010000 */
[----:B------:R-:W1:Y:S01]  /*8f50*/  @!P5 MUFU.RCP R6, R6 ;  /* 0x000000060006d308 */ /* 0x000e620000001000 */
[----:B--2---:R-:W-:Y:S01]  /*8f60*/  @!P2 FADD.FTZ R3, R3, 1 ;  /* 0x3f8000000303a421 */ /* 0x004fe20000010000 */
[----:B------:R-:W-:-:S06]  /*8f70*/  IADD3 R64, R69, 0xe, RZ ;  /* 0x0000000e45407810 */ /* 0x000fcc0007ffe0ff */
[----:B------:R2:W5:Y:S01]  /*8f80*/  @!P0 MUFU.RCP R68, R10 ;  /* 0x0000000a00448308 */ /* 0x0005620000001000 */
[----:B---3--:R-:W-:Y:S01]  /*8f90*/  @!P3 FMUL.FTZ R41, R41, R2 ;  /* 0x000000022929b220 */ /* 0x008fe20000410000 */
[----:B----4-:R-:W-:Y:S01]  /*8fa0*/  @!P1 FMUL.FTZ R45, R45, R4 ;  /* 0x000000042d2d9220 */ /* 0x010fe20000410000 */
[----:B0-----:R-:W-:Y:S01]  /*8fb0*/  @!P6 FMUL.FTZ R44, R44, R5 ;  /* 0x000000052c2ce220 */ /* 0x001fe20000410000 */
[----:B------:R-:W-:Y:S04]  /*8fc0*/  LDS.U16 R2, [R98+0x16] ;  /* 0x0000160062027984 */ /* 0x000fe80000000400 */
[----:B------:R0:W-:Y:S01]  /*8fd0*/  @!P2 MUFU.RCP R73, R3 ;  /* 0x000000030049a308 */ /* 0x0001e20000001000 */
[----:B--2---:R-:W-:Y:S01]  /*8fe0*/  IADD3 R10, R69, 0xb, RZ ;  /* 0x0000000b450a7810 */ /* 0x004fe20007ffe0ff */
[----:B-1----:R-:W-:Y:S01]  /*8ff0*/  @!P5 FMUL.FTZ R47, R47, R6 ;  /* 0x000000062f2fd220 */ /* 0x002fe20000410000 */
[----:B------:R-:W-:Y:S05]  /*9000*/  LDS.U16 R4, [R98+0x1a] ;  /* 0x00001a0062047984 */ /* 0x000fea0000000400 */
[----:B------:R1:W2:Y:S01]  /*9010*/  @!P4 MUFU.RCP R71, R0 ;  /* 0x000000000047c308 */ /* 0x0002a20000001000 */
[-C--:B0-----:R-:W-:Y:S01]  /*9020*/  LEA.HI.SX32 R3, R64, R69.reuse, 0x1b ;  /* 0x0000004540037211 */ /* 0x081fe200078fdaff */
[----:B------:R-:W-:Y:S01]  /*9030*/  LDS.U16 R5, [R98+0x1c] ;  /* 0x00001c0062057984 */ /* 0x000fe20000000400 */
[----:B------:R-:W-:-:S02]  /*9040*/  LEA.HI.SX32 R63, R10, R69, 0x1b ;  /* 0x000000450a3f7211 */ /* 0x000fc400078fdaff */
[----:B------:R-:W-:Y:S01]  /*9050*/  LEA R10, R3, R132, 0x1 ;  /* 0x00000084030a7211 */ /* 0x000fe200078e08ff */
[----:B------:R-:W-:Y:S04]  /*9060*/  LDS.U16 R6, [R98+0x1e] ;  /* 0x00001e0062067984 */ /* 0x000fe80000000400 */
[----:B-1----:R-:W0:Y:S04]  /*9070*/  LDS.U16 R0, [R98+0x14] ;  /* 0x0000140062007984 */ /* 0x002e280000000400 */
[----:B------:R-:W1:Y:S01]  /*9080*/  LDS.U16 R3, [R98+0x18] ;  /* 0x0000180062037984 */ /* 0x000e620000000400 */
[----:B------:R-:W-:Y:S01]  /*9090*/  BAR.SYNC.DEFER_BLOCKING 0x0 ;  /* 0x0000000000007b1d */ /* 0x000fe20000010000 */
[----:B------:R-:W-:-:S02]  /*90a0*/  IADD3 R7, R69, 0x1, RZ ;  /* 0x0000000145077810 */ /* 0x000fc40007ffe0ff */
[C---:B------:R-:W-:Y:S02]  /*90b0*/  IADD3 R8, R69.reuse, 0x2, RZ ;  /* 0x0000000245087810 */ /* 0x040fe40007ffe0ff */
[C---:B------:R-:W-:Y:S02]  /*90c0*/  IADD3 R9, R69.reuse, 0x3, RZ ;  /* 0x0000000345097810 */ /* 0x040fe40007ffe0ff */
[----:B------:R-:W-:Y:S02]  /*90d0*/  IADD3 R14, R69, 0x4, RZ ;  /* 0x00000004450e7810 */ /* 0x000fe40007ffe0ff */
[----:B------:R-:W-:Y:S02]  /*90e0*/  LEA.HI.SX32 R7, R7, R69, 0x1b ;  /* 0x0000004507077211 */ /* 0x000fe400078fdaff */
[C---:B------:R-:W-:Y:S02]  /*90f0*/  IADD3 R16, R69.reuse, 0x5, RZ ;  /* 0x0000000545107810 */ /* 0x040fe40007ffe0ff */
[----:B------:R-:W-:-:S02]  /*9100*/  IADD3 R18, R69, 0x6, RZ ;  /* 0x0000000645127810 */ /* 0x000fc40007ffe0ff */
[-C--:B------:R-:W-:Y:S02]  /*9110*/  LEA.HI.SX32 R11, R8, R69.reuse, 0x1b ;  /* 0x00000045080b7211 */ /* 0x080fe400078fdaff */
[----:B------:R-:W-:Y:S02]  /*9120*/  IADD3 R48, R69, 0x7, RZ ;  /* 0x0000000745307810 */ /* 0x000fe40007ffe0ff */
[-C--:B------:R-:W-:Y:S02]  /*9130*/  LEA.HI.SX32 R15, R9, R69.reuse, 0x1b ;  /* 0x00000045090f7211 */ /* 0x080fe400078fdaff */
[----:B------:R-:W-:Y:S02]  /*9140*/  IADD3 R54, R69, 0x8, RZ ;  /* 0x0000000845367810 */ /* 0x000fe40007ffe0ff */
[----:B------:R-:W-:Y:S02]  /*9150*/  LEA.HI.SX32 R17, R14, R69, 0x1b ;  /* 0x000000450e117211 */ /* 0x000fe400078fdaff */
[----:B------:R-:W-:-:S02]  /*9160*/  LEA R9, R7, R132, 0x1 ;  /* 0x0000008407097211 */ /* 0x000fc400078e08ff */
[C---:B------:R-:W-:Y:S02]  /*9170*/  IADD3 R56, R69.reuse, 0x9, RZ ;  /* 0x0000000945387810 */ /* 0x040fe40007ffe0ff */
[-C--:B------:R-:W-:Y:S02]  /*9180*/  LEA.HI.SX32 R19, R16, R69.reuse, 0x1b ;  /* 0x0000004510137211 */ /* 0x080fe400078fdaff */
[----:B------:R-:W-:Y:S02]  /*9190*/  PRMT R7, R34, 0x7632, R7 ;  /* 0x0000763222077816 */ /* 0x000fe40000000007 */
[----:B------:R-:W-:Y:S02]  /*91a0*/  IADD3 R58, R69, 0xa, RZ ;  /* 0x0000000a453a7810 */ /* 0x000fe40007ffe0ff */
[----:B------:R-:W-:Y:S02]  /*91b0*/  LEA.HI.SX32 R43, R18, R69, 0x1b ;  /* 0x00000045122b7211 */ /* 0x000fe400078fdaff */
[----:B------:R-:W-:-:S02]  /*91c0*/  LEA R11, R11, R132, 0x1 ;  /* 0x000000840b0b7211 */ /* 0x000fc400078e08ff */
[-C--:B------:R-:W-:Y:S02]  /*91d0*/  LEA.HI.SX32 R53, R48, R69.reuse, 0x1b ;  /* 0x0000004530357211 */ /* 0x080fe400078fdaff */
[-C--:B------:R-:W-:Y:S02]  /*91e0*/  LEA R15, R15, R132.reuse, 0x1 ;  /* 0x000000840f0f7211 */ /* 0x080fe400078e08ff */
[----:B------:R-:W-:Y:S01]  /*91f0*/  PRMT R8, R32, 0x7632, R8 ;  /* 0x0000763220087816 */ /* 0x000fe20000000008 */
[----:B------:R-:W-:Y:S01]  /*9200*/  STS.U16 [R98], R34 ;  /* 0x0000002262007388 */ /* 0x000fe20000000400 */
[----:B------:R-:W-:Y:S02]  /*9210*/  IADD3 R60, R69, 0xc, RZ ;  /* 0x0000000c453c7810 */ /* 0x000fe40007ffe0ff */
[----:B------:R-:W-:Y:S02]  /*9220*/  LEA.HI.SX32 R57, R54, R69, 0x1b ;  /* 0x0000004536397211 */ /* 0x000fe400078fdaff */
[----:B------:R-:W-:Y:S01]  /*9230*/  LEA R17, R17, R132, 0x1 ;  /* 0x0000008411117211 */ /* 0x000fe200078e08ff */
[----:B------:R-:W-:Y:S01]  /*9240*/  STS.U16 [R9+0x2], R7 ;  /* 0x0000020709007388 */ /* 0x000fe20000000400 */
[----:B------:R-:W-:-:S02]  /*9250*/  IADD3 R62, R69, 0xd, RZ ;  /* 0x0000000d453e7810 */ /* 0x000fc40007ffe0ff */
[-C--:B------:R-:W-:Y:S02]  /*9260*/  LEA.HI.SX32 R59, R56, R69.reuse, 0x1b ;  /* 0x00000045383b7211 */ /* 0x080fe400078fdaff */
[-C--:B------:R-:W-:Y:S02]  /*9270*/  LEA R19, R19, R132.reuse, 0x1 ;  /* 0x0000008413137211 */ /* 0x080fe400078e08ff */
[----:B------:R-:W-:Y:S01]  /*9280*/  PRMT R14, R30, 0x7632, R14 ;  /* 0x000076321e0e7816 */ /* 0x000fe2000000000e */
[----:B------:R-:W-:Y:S01]  /*9290*/  STS.U16 [R11+0x4], R32 ;  /* 0x000004200b007388 */ /* 0x000fe20000000400 */
[----:B------:R-:W-:Y:S02]  /*92a0*/  IADD3 R66, R69, 0xf, RZ ;  /* 0x0000000f45427810 */ /* 0x000fe40007ffe0ff */
[----:B------:R-:W-:Y:S02]  /*92b0*/  LEA.HI.SX32 R61, R58, R69, 0x1b ;  /* 0x000000453a3d7211 */ /* 0x000fe400078fdaff */
[-C--:B------:R-:W-:Y:S01]  /*92c0*/  LEA R43, R43, R132.reuse, 0x1 ;  /* 0x000000842b2b7211 */ /* 0x080fe200078e08ff */
[----:B------:R3:W-:Y:S01]  /*92d0*/  STS.U16 [R15+0x6], R8 ;  /* 0x000006080f007388 */ /* 0x0007e20000000400 */
[----:B------:R-:W-:-:S02]  /*92e0*/  LEA R53, R53, R132, 0x1 ;  /* 0x0000008435357211 */ /* 0x000fc400078e08ff */
[----:B------:R-:W-:Y:S01]  /*92f0*/  PRMT R16, R28, 0x7632, R16 ;  /* 0x000076321c107816 */ /* 0x000fe20000000010 */
[----:B-----5:R-:W-:Y:S01]  /*9300*/  @!P0 FMUL.FTZ R39, R39, R68 ;  /* 0x0000004427278220 */ /* 0x020fe20000410000 */
[-C--:B------:R-:W-:Y:S01]  /*9310*/  LEA.HI.SX32 R65, R60, R69.reuse, 0x1b ;  /* 0x000000453c417211 */ /* 0x080fe200078fdaff */
[----:B------:R-:W-:Y:S01]  /*9320*/  STS.U16 [R17+0x8], R30 ;  /* 0x0000081e11007388 */ /* 0x000fe20000000400 */
[-C--:B------:R-:W-:Y:S02]  /*9330*/  LEA R57, R57, R132.reuse, 0x1 ;  /* 0x0000008439397211 */ /* 0x080fe400078e08ff */
[-C--:B------:R-:W-:Y:S01]  /*9340*/  LEA.HI.SX32 R67, R62, R69.reuse, 0x1b ;  /* 0x000000453e437211 */ /* 0x080fe200078fdaff */
[----:B------:R4:W-:Y:S01]  /*9350*/  STS.U16 [R19+0xa], R14 ;  /* 0x00000a0e13007388 */ /* 0x0009e20000000400 */
[----:B------:R-:W-:Y:S02]  /*9360*/  LEA R59, R59, R132, 0x1 ;  /* 0x000000843b3b7211 */ /* 0x000fe400078e08ff */
[----:B------:R-:W-:Y:S01]  /*9370*/  PRMT R18, R26, 0x7632, R18 ;  /* 0x000076321a127816 */ /* 0x000fe20000000012 */
[----:B------:R-:W-:Y:S01]  /*9380*/  STS.U16 [R43+0xc], R28 ;  /* 0x00000c1c2b007388 */ /* 0x000fe20000000400 */
[----:B------:R-:W-:-:S02]  /*9390*/  LEA.HI.SX32 R69, R66, R69, 0x1b ;  /* 0x0000004542457211 */ /* 0x000fc400078fdaff */
[-C--:B------:R-:W-:Y:S02]  /*93a0*/  LEA R61, R61, R132.reuse, 0x1 ;  /* 0x000000843d3d7211 */ /* 0x080fe400078e08ff */
[----:B------:R-:W-:Y:S01]  /*93b0*/  ISETP.NE.AND P0, PT, R135, RZ, PT ;  /* 0x000000ff8700720c */ /* 0x000fe20003f05270 */
[----:B------:R5:W-:Y:S01]  /*93c0*/  STS.U16 [R53+0xe], R16 ;  /* 0x00000e1035007388 */ /* 0x000be20000000400 */
[-C--:B------:R-:W-:Y:S02]  /*93d0*/  LEA R63, R63, R132.reuse, 0x1 ;  /* 0x000000843f3f7211 */ /* 0x080fe400078e08ff */
[----:B---3--:R-:W-:Y:S02]  /*93e0*/  PRMT R8, R24, 0x7632, R8 ;  /* 0x0000763218087816 */ /* 0x008fe40000000008 */
[----:B------:R-:W-:Y:S01]  /*93f0*/  F2FP.F16.F32.PACK_AB R20, R20, R21 ;  /* 0x000000151414723e */ /* 0x000fe200000000ff */
[----:B------:R-:W-:Y:S01]  /*9400*/  STS.U16 [R57+0x10], R26 ;  /* 0x0000101a39007388 */ /* 0x000fe20000000400 */
[-C--:B------:R-:W-:Y:S01]  /*9410*/  LEA R65, R65, R132.reuse, 0x1 ;  /* 0x0000008441417211 */ /* 0x080fe200078e08ff */
[----:B------:R-:W-:Y:S01]  /*9420*/  ULEA UR5, UR6, UR5, 0x18 ;  /* 0x0000000506057291 */ /* 0x000fe2000f8ec03f */
[----:B------:R-:W-:Y:S01]  /*9430*/  LEA R67, R67, R132, 0x1 ;  /* 0x0000008443437211 */ /* 0x000fe200078e08ff */
[----:B------:R-:W-:Y:S01]  /*9440*/  STS.U16 [R59+0x12], R18 ;  /* 0x000012123b007388 */ /* 0x000fe20000000400 */
[----:B----4-:R-:W-:Y:S01]  /*9450*/  PRMT R14, R22, 0x7632, R14 ;  /* 0x00007632160e7816 */ /* 0x010fe2000000000e */
[----:B------:R-:W-:Y:S01]  /*9460*/  IMAD R69, R69, 0x2, R132 ;  /* 0x0000000245457824 */ /* 0x000fe200078e0284 */
[----:B-----5:R-:W-:Y:S01]  /*9470*/  PRMT R16, R20, 0x7632, R16 ;  /* 0x0000763214107816 */ /* 0x020fe20000000010 */
[----:B0-----:R-:W-:Y:S01]  /*9480*/  HADD2.F32 R7, -RZ, R0.H0_H0 ;  /* 0x20000000ff077230 */ /* 0x001fe20000004100 */
[----:B------:R-:W-:Y:S01]  /*9490*/  STS.U16 [R61+0x14], R24 ;  /* 0x000014183d007388 */ /* 0x000fe20000000400 */
[----:B------:R-:W-:-:S03]  /*94a0*/  MOV R91, UR30 ;  /* 0x0000001e005b7c02 */ /* 0x000fc60008000f00 */
[----:B------:R0:W-:Y:S01]  /*94b0*/  STS.U16 [R63+0x16], R8 ;  /* 0x000016083f007388 */ /* 0x0001e20000000400 */
[----:B------:R-:W-:-:S03]  /*94c0*/  FADD.FTZ R0, R7, R136 ;  /* 0x0000008807007221 */ /* 0x000fc60000010000 */
[----:B------:R-:W-:Y:S01]  /*94d0*/  STS.U16 [R65+0x18], R22 ;  /* 0x0000181641007388 */ /* 0x000fe20000000400 */
[----:B--2---:R-:W-:-:S03]  /*94e0*/  @!P4 FMUL.FTZ R40, R40, R71 ;  /* 0x000000472828c220 */ /* 0x004fc60000410000 */
[----:B------:R-:W-:Y:S01]  /*94f0*/  STS.U16 [R67+0x1a], R14 ;  /* 0x00001a0e43007388 */ /* 0x000fe20000000400 */
[----:B------:R-:W-:-:S03]  /*9500*/  @!P2 FMUL.FTZ R42, R42, R73 ;  /* 0x000000492a2aa220 */ /* 0x000fc60000410000 */
        /* <DEDUP_REMOVED lines=23> */
[----:B-1----:R-:W-:Y:S02]  /*9680*/  HADD2.F32 R3, -RZ, R3.H0_H0 ;  /* 0x20000003ff037230 */ /* 0x002fe40000004100 */
[--C-:B------:R-:W-:Y:S01]  /*9690*/  FADD.FTZ R2, R7, R136.reuse ;  /* 0x0000008807027221 */ /* 0x100fe20000010000 */
[----:B------:R-:W-:Y:S01]  /*96a0*/  HADD2.F32 R7, -RZ, R4.H0_H0 ;  /* 0x20000004ff077230 */ /* 0x000fe20000004100 */
[----:B------:R-:W-:Y:S01]  /*96b0*/  MOV R132, UR5 ;  /* 0x0000000500847c02 */ /* 0x000fe20008000f00 */
[----:B------:R-:W-:Y:S01]  /*96c0*/  BAR.SYNC.DEFER_BLOCKING 0x0 ;  /* 0x0000000000007b1d */ /* 0x000fe20000010000 */
[--C-:B------:R-:W-:Y:S01]  /*96d0*/  FADD.FTZ R3, R3, R136.reuse ;  /* 0x0000008803037221 */ /* 0x100fe20000010000 */
[----:B------:R-:W-:Y:S01]  /*96e0*/  FSETP.GTU.FTZ.AND P1, PT, R2, 20, PT ;  /* 0x41a000000200780b */ /* 0x000fe20003f3c000 */
[----:B------:R-:W-:-:S03]  /*96f0*/  FADD.FTZ R4, R7, R136 ;  /* 0x0000008807047221 */ /* 0x000fc60000010000 */
[----:B------:R-:W1:Y:S01]  /*9700*/  @!P6 MUFU.EX2 R0, R0 ;  /* 0x000000000000e308 */ /* 0x000e620000000800 */
[----:B------:R-:W-:Y:S02]  /*9710*/  FSETP.GTU.FTZ.AND P2, PT, R3, 20, PT ;  /* 0x41a000000300780b */ /* 0x000fe40003f5c000 */
[----:B------:R-:W-:Y:S01]  /*9720*/  FSETP.GTU.FTZ.AND P5, PT, R4, 20, PT ;  /* 0x41a000000400780b */ /* 0x000fe20003fbc000 */
[----:B------:R-:W-:Y:S01]  /*9730*/  HADD2.F32 R5, -RZ, R5.H0_H0 ;  /* 0x20000005ff057230 */ /* 0x000fe20000004100 */
[----:B------:R-:W2:Y:S04]  /*9740*/  LDS R14, [R132+0x840] ;  /* 0x00084000840e7984 */ /* 0x000ea80000000800 */
[----:B------:R-:W-:Y:S01]  /*9750*/  @!P1 FMUL.FTZ R2, R2, -1.4426950216293334961 ;  /* 0xbfb8aa3b02029820 */ /* 0x000fe20000410000 */
[----:B-1----:R-:W-:Y:S01]  /*9760*/  @!P6 FADD.FTZ R0, R0, 1 ;  /* 0x3f8000000000e421 */ /* 0x002fe20000010000 */
[----:B------:R-:W-:-:S02]  /*9770*/  HADD2.F32 R7, -RZ, R6.H0_H0 ;  /* 0x20000006ff077230 */ /* 0x000fc40000004100 */
[--C-:B------:R-:W-:Y:S01]  /*9780*/  FADD.FTZ R5, R5, R136.reuse ;  /* 0x0000008805057221 */ /* 0x100fe20000010000 */
[----:B------:R-:W-:Y:S02]  /*9790*/  @!P2 FMUL.FTZ R3, R3, -1.4426950216293334961 ;  /* 0xbfb8aa3b0303a820 */ /* 0x000fe40000410000 */
[----:B------:R-:W-:Y:S01]  /*97a0*/  @!P5 FMUL.FTZ R6, R4, -1.4426950216293334961 ;  /* 0xbfb8aa3b0406d820 */ /* 0x000fe20000410000 */
[----:B------:R-:W1:Y:S01]  /*97b0*/  @!P1 MUFU.EX2 R2, R2 ;  /* 0x0000000200029308 */ /* 0x000e620000000800 */
[----:B0-----:R-:W-:Y:S01]  /*97c0*/  FADD.FTZ R8, R7, R136 ;  /* 0x0000008807087221 */ /* 0x001fe20000010000 */
[----:B------:R-:W-:-:S06]  /*97d0*/  FSETP.GTU.FTZ.AND P3, PT, R5, 20, PT ;  /* 0x41a000000500780b */ /* 0x000fcc0003f7c000 */
[----:B------:R-:W0:Y:S01]  /*97e0*/  @!P6 MUFU.RCP R87, R0 ;  /* 0x000000000057e308 */ /* 0x000e220000001000 */
[----:B------:R-:W-:-:S07]  /*97f0*/  FSETP.GTU.FTZ.AND P4, PT, R8, 20, PT ;  /* 0x41a000000800780b */ /* 0x000fce0003f9c000 */
[----:B------:R-:W3:Y:S08]  /*9800*/  @!P2 MUFU.EX2 R3, R3 ;  /* 0x000000030003a308 */ /* 0x000ef00000000800 */
[----:B------:R-:W4:Y:S01]  /*9810*/  @!P5 MUFU.EX2 R6, R6 ;  /* 0x000000060006d308 */ /* 0x000f220000000800 */
[----:B------:R-:W-:Y:S01]  /*9820*/  @!P3 FMUL.FTZ R7, R5, -1.4426950216293334961 ;  /* 0xbfb8aa3b0507b820 */ /* 0x000fe20000410000 */
[----:B-1----:R-:W-:Y:S01]  /*9830*/  @!P1 FADD.FTZ R4, R2, 1 ;  /* 0x3f80000002049421 */ /* 0x002fe20000010000 */
[----:B0-----:R-:W-:Y:S01]  /*9840*/  @!P6 FMUL.FTZ R46, R46, R87 ;  /* 0x000000572e2ee220 */ /* 0x001fe20000410000 */
        /* <DEDUP_REMOVED lines=36> */
.L_x_4502:
[----:B------:R-:W-:Y:S05]  /*9a90*/  BSYNC B0 ;  /* 0x0000000000007941 */ /* 0x000fea0003800000 */
.L_x_4501:
        /* <DEDUP_REMOVED lines=68> */
[----:B------:R0:W-:Y:S01]  /*9ee0*/  @!P1 STG.E.U16 desc[UR20][R4.64+-0x7c0], R23 ;  /* 0xfff8401704009986 */ /* 0x0001e2000c101514 */
[----:B------:R-:W-:-:S03]  /*9ef0*/  IADD3 R0, P1, R12, -0x3e0, RZ ;  /* 0xfffffc200c007810 */ /* 0x000fc60007f3e0ff */
[----:B------:R1:W-:Y:S01]  /*9f00*/  @!P2 STG.E.U16 desc[UR20][R4.64+-0x440], R85 ;  /* 0xfffbc0550400a986 */ /* 0x0003e2000c101514 */
[----:B------:R-:W-:Y:S01]  /*9f10*/  BAR.SYNC.DEFER_BLOCKING 0x0 ;  /* 0x0000000000007b1d */ /* 0x000fe20000010000 */
[----:B0-----:R-:W-:Y:S02]  /*9f20*/  IADD3.X R23, R89, -0x1, RZ, P1, !PT ;  /* 0xffffffff59177810 */ /* 0x001fe40000ffe4ff */
        /* <DEDUP_REMOVED lines=72> */
.L_x_4504:
[----:B------:R-:W-:Y:S05]  /*a3b0*/  BSYNC B0 ;  /* 0x0000000000007941 */ /* 0x000fea0003800000 */
.L_x_4503:
        /* <DEDUP_REMOVED lines=56> */
.L_x_4423:
        /* <DEDUP_REMOVED lines=37> */
.L_x_4507:
[----:B------:R-:W-:Y:S05]  /*a990*/  BSYNC B0 ;  /* 0x0000000000007941 */ /* 0x000fea0003800000 */
.L_x_4506:
        /* <DEDUP_REMOVED lines=40> */
.L_x_4509:
[----:B0-----:R-:W0:Y:S02]  /*ac20*/  S2R R11, SR_TID.X ;  /* 0x00000000000b7919 */ /* 0x001e240000002100 */
.L_x_4510:
[----:B------:R-:W-:Y:S05]  /*ac30*/  BSYNC B0 ;  /* 0x0000000000007941 */ /* 0x000fea0003800000 */
.L_x_4508:
        /* <DEDUP_REMOVED lines=23> */
.L_x_4512:
[----:B------:R-:W-:Y:S02]  /*adb0*/  LEA R0, R11, UR8, 0x2 ;  /* 0x000000080b007c11 */ /* 0x000fe4000f8e10ff */
[----:B0-----:R-:W-:Y:S02]  /*adc0*/  MOV R5, UR5 ;  /* 0x0000000500057c02 */ /* 0x001fe40008000f00 */
        /* <DEDUP_REMOVED lines=11> */
[----:B------:R-:W-:-:S03]  /*ae80*/  MOV R9, UR13 ;  /* 0x0000000d00097c02 */ /* 0x000fc60008000f00 */
        /* <DEDUP_REMOVED lines=16> */
.L_x_4511:
[----:B------:R-:W-:Y:S05]  /*af90*/  EXIT ;  /* 0x000000000000794d */ /* 0x000fea0003800000 */
.L_x_4460:
[----:B------:R-:W-:Y:S01]  /*afa0*/  HFMA2.MMA R197, -RZ, RZ, 0, 5.9604644775390625e-08 ;  /* 0x00000001ffc57435 */ /* 0x000fe200000001ff */
[----:B------:R-:W-:Y:S02]  /*afb0*/  MOV R19, R6 ;  /* 0x0000000600137202 */ /* 0x000fe40000000f00 */
[----:B------:R-:W-:Y:S02]  /*afc0*/  MOV R200, RZ ;  /* 0x000000ff00c87202 */ /* 0x000fe40000000f00 */
[----:B------:R-:W-:-:S07]  /*afd0*/  MOV R2, 0xffffffff ;  /* 0xffffffff00027802 */ /* 0x000fce0000000f00 */
[----:B0-----:R-:W-:Y:S05]  /*afe0*/  WARPSYNC.COLLECTIVE R2, `(.L_x_4513) ;  /* 0x0000000002087348 */ /* 0x001fea0003c00000 */
[----:B------:R1:W2:Y:S02]  /*aff0*/  SHFL.UP P3, R10, R19, R197, R200 ;  /* 0x040000c5130a7389 */ /* 0x0002a400000600c8 */
[----:B012---:R-:W-:Y:S01]  /*b000*/  ENDCOLLECTIVE ;  /* 0x000000000000791b */ /* 0x007fe20003800000 */
.L_x_4513:
[----:B------:R-:W-:Y:S02]  /*b010*/  MOV R19, R7 ;  /* 0x0000000700137202 */ /* 0x000fe40000000f00 */
[----:B------:R-:W-:-:S07]  /*b020*/  MOV R3, R10 ;  /* 0x0000000a00037202 */ /* 0x000fce0000000f00 */
[----:B------:R-:W-:Y:S05]  /*b030*/  WARPSYNC.COLLECTIVE R2, `(.L_x_4514) ;  /* 0x0000000002087348 */ /* 0x000fea0003c00000 */
[----:B------:R0:W1:Y:S02]  /*b040*/  SHFL.UP P3, R10, R19, R197, R200 ;  /* 0x040000c5130a7389 */ /* 0x00006400000600c8 */
[----:B01----:R-:W-:Y:S01]  /*b050*/  ENDCOLLECTIVE ;  /* 0x000000000000791b */ /* 0x003fe20003800000 */
.L_x_4514:
        /* <DEDUP_REMOVED lines=8> */
.L_x_4515:
[----:B------:R-:W-:Y:S02]  /*b0e0*/  MOV R19, R7 ;  /* 0x0000000700137202 */ /* 0x000fe40000000f00 */
[----:B------:R-:W-:-:S07]  /*b0f0*/  MOV R3, R10 ;  /* 0x0000000a00037202 */ /* 0x000fce0000000f00 */
[----:B------:R-:W-:Y:S05]  /*b100*/  WARPSYNC.COLLECTIVE R2, `(.L_x_4516) ;  /* 0x0000000002087348 */ /* 0x000fea0003c00000 */
[----:B------:R0:W1:Y:S02]  /*b110*/  SHFL.UP P3, R10, R19, R197, R200 ;  /* 0x040000c5130a7389 */ /* 0x00006400000600c8 */
[----:B01----:R-:W-:Y:S01]  /*b120*/  ENDCOLLECTIVE ;  /* 0x000000000000791b */ /* 0x003fe20003800000 */
.L_x_4516:
        /* <DEDUP_REMOVED lines=8> */
.L_x_4517:
[----:B------:R-:W-:Y:S02]  /*b1b0*/  MOV R19, R7 ;  /* 0x0000000700137202 */ /* 0x000fe40000000f00 */
[----:B------:R-:W-:-:S07]  /*b1c0*/  MOV R3, R10 ;  /* 0x0000000a00037202 */ /* 0x000fce0000000f00 */
[----:B------:R-:W-:Y:S05]  /*b1d0*/  WARPSYNC.COLLECTIVE R2, `(.L_x_4518) ;  /* 0x0000000002087348 */ /* 0x000fea0003c00000 */
[----:B------:R0:W1:Y:S02]  /*b1e0*/  SHFL.UP P3, R10, R19, R197, R200 ;  /* 0x040000c5130a7389 */ /* 0x00006400000600c8 */
[----:B01----:R-:W-:Y:S01]  /*b1f0*/  ENDCOLLECTIVE ;  /* 0x000000000000791b */ /* 0x003fe20003800000 */
.L_x_4518:
        /* <DEDUP_REMOVED lines=8> */
.L_x_4519:
[----:B------:R-:W-:Y:S02]  /*b280*/  MOV R19, R7 ;  /* 0x0000000700137202 */ /* 0x000fe40000000f00 */
[----:B------:R-:W-:-:S07]  /*b290*/  MOV R3, R10 ;  /* 0x0000000a00037202 */ /* 0x000fce0000000f00 */
[----:B------:R-:W-:Y:S05]  /*b2a0*/  WARPSYNC.COLLECTIVE R2, `(.L_x_4520) ;  /* 0x0000000002087348 */ /* 0x000fea0003c00000 */
[----:B------:R0:W1:Y:S02]  /*b2b0*/  SHFL.UP P3, R10, R19, R197, R200 ;  /* 0x040000c5130a7389 */ /* 0x00006400000600c8 */
[----:B01----:R-:W-:Y:S01]  /*b2c0*/  ENDCOLLECTIVE ;  /* 0x000000000000791b */ /* 0x003fe20003800000 */
.L_x_4520:
        /* <DEDUP_REMOVED lines=8> */
.L_x_4521:
[----:B------:R-:W-:Y:S02]  /*b350*/  MOV R19, R7 ;  /* 0x0000000700137202 */ /* 0x000fe40000000f00 */
[----:B------:R-:W-:-:S07]  /*b360*/  MOV R3, R10 ;  /* 0x0000000a00037202 */ /* 0x000fce0000000f00 */
[----:B------:R-:W-:Y:S05]  /*b370*/  WARPSYNC.COLLECTIVE R2, `(.L_x_4522) ;  /* 0x0000000002087348 */ /* 0x000fea0003c00000 */
[----:B------:R0:W1:Y:S02]  /*b380*/  SHFL.UP P3, R10, R19, R197, R200 ;  /* 0x040000c5130a7389 */ /* 0x00006400000600c8 */
[----:B01----:R-:W-:Y:S01]  /*b390*/  ENDCOLLECTIVE ;  /* 0x000000000000791b */ /* 0x003fe20003800000 */
.L_x_4522:
[----:B------:R-:W-:Y:S05]  /*b3a0*/  BRA `(.L_x_4523) ;  /* 0xffffffa800d87947 */ /* 0x000fea000383ffff */
.L_x_4461:
        /* <DEDUP_REMOVED lines=8> */
.L_x_4525:
[----:B------:R-:W-:Y:S05]  /*b430*/  BSYNC B0 ;  /* 0x0000000000007941 */ /* 0x000fea0003800000 */
.L_x_4524:
[----:B------:R-:W-:Y:S05]  /*b440*/  BRA `(.L_x_4526) ;  /* 0xffffffa800c47947 */ /* 0x000fea000383ffff */
.L_x_4462:
        /* <DEDUP_REMOVED lines=8> */
.L_x_4528:
[----:B------:R-:W-:Y:S05]  /*b4d0*/  BSYNC B0 ;  /* 0x0000000000007941 */ /* 0x000fea0003800000 */
.L_x_4527:
[----:B------:R-:W-:Y:S05]  /*b4e0*/  BRA `(.L_x_4529) ;  /* 0xffffffa800a47947 */ /* 0x000fea000383ffff */
.L_x_4463:
        /* <DEDUP_REMOVED lines=8> */
.L_x_4531:
[----:B------:R-:W-:Y:S05]  /*b570*/  BSYNC B0 ;  /* 0x0000000000007941 */ /* 0x000fea0003800000 */
.L_x_4530:
        /* <DEDUP_REMOVED lines=9> */
.L_x_4532:
[----:B------:R-:W-:Y:S02]  /*b610*/  MOV R11, 0x1f ;  /* 0x0000001f000b7802 */ /* 0x000fe40000000f00 */
[----:B------:R-:W-:Y:S01]  /*b620*/  MOV R7, R10 ;  /* 0x0000000a00077202 */ /* 0x000fe20000000f00 */
[----:B------:R-:W-:-:S11]  /*b630*/  HFMA2.MMA R10, -RZ, RZ, 0, 0 ;  /* 0x00000000ff0a7435 */ /* 0x000fd600000001ff */
[----:B------:R-:W-:Y:S05]  /*b640*/  WARPSYNC.COLLECTIVE R2, `(.L_x_4533) ;  /* 0x0000000002087348 */ /* 0x000fea0003c00000 */
[----:B------:R0:W1:Y:S02]  /*b650*/  SHFL.IDX P3, R230, R3, R10, R11 ;  /* 0x0000000a03e67389 */ /* 0x000064000006000b */
[----:B01----:R-:W-:Y:S01]  /*b660*/  ENDCOLLECTIVE ;  /* 0x000000000000791b */ /* 0x003fe20003800000 */
.L_x_4533:
[----:B------:R-:W-:Y:S02]  /*b670*/  MOV R3, R9 ;  /* 0x0000000900037202 */ /* 0x000fe40000000f00 */
[----:B------:R-:W-:-:S07]  /*b680*/  MOV R8, R230 ;  /* 0x000000e600087202 */ /* 0x000fce0000000f00 */
[----:B------:R-:W-:Y:S05]  /*b690*/  WARPSYNC.COLLECTIVE R2, `(.L_x_4534) ;  /* 0x0000000002087348 */ /* 0x000fea0003c00000 */
[----:B------:R0:W1:Y:S02]  /*b6a0*/  SHFL.IDX P3, R230, R3, R10, R11 ;  /* 0x0000000a03e67389 */ /* 0x000064000006000b */
[----:B01----:R-:W-:Y:S01]  /*b6b0*/  ENDCOLLECTIVE ;  /* 0x000000000000791b */ /* 0x003fe20003800000 */
.L_x_4534:
[----:B------:R-:W-:Y:S01]  /*b6c0*/  MOV R9, R230 ;  /* 0x000000e600097202 */ /* 0x000fe20000000f00 */
[----:B------:R-:W-:Y:S06]  /*b6d0*/  BRA `(.L_x_4535) ;  /* 0xffffffa800407947 */ /* 0x000fec000383ffff */
.L_x_4465:
        /* <DEDUP_REMOVED lines=9> */
.L_x_4536:
[----:B------:R-:W-:Y:S02]  /*b770*/  MOV R239, R5 ;  /* 0x0000000500ef7202 */ /* 0x000fe40000000f00 */
[----:B------:R-:W-:-:S07]  /*b780*/  MOV R3, R9 ;  /* 0x0000000900037202 */ /* 0x000fce0000000f00 */
[----:B------:R-:W-:Y:S05]  /*b790*/  WARPSYNC.COLLECTIVE R2, `(.L_x_4537) ;  /* 0x0000000002087348 */ /* 0x000fea0003c00000 */
[----:B------:R0:W1:Y:S02]  /*b7a0*/  SHFL.DOWN P6, R9, R239, R236, R241 ;  /* 0x080000ecef097389 */ /* 0x00006400000c00f1 */
[----:B01----:R-:W-:Y:S01]  /*b7b0*/  ENDCOLLECTIVE ;  /* 0x000000000000791b */ /* 0x003fe20003800000 */
.L_x_4537:
        /* <DEDUP_REMOVED lines=8> */
.L_x_4538:
[----:B------:R-:W-:Y:S01]  /*b840*/  IMAD.MOV.U32 R239, RZ, RZ, R5 ;  /* 0x000000ffffef7224 */ /* 0x000fe200078e0005 */
[----:B------:R-:W-:-:S07]  /*b850*/  MOV R3, R9 ;  /* 0x0000000900037202 */ /* 0x000fce0000000f00 */
[----:B------:R-:W-:Y:S05]  /*b860*/  WARPSYNC.COLLECTIVE R2, `(.L_x_4539) ;  /* 0x0000000002087348 */ /* 0x000fea0003c00000 */
[----:B------:R0:W1:Y:S02]  /*b870*/  SHFL.DOWN P6, R9, R239, R236, R241 ;  /* 0x080000ecef097389 */ /* 0x00006400000c00f1 */
[----:B01----:R-:W-:Y:S01]  /*b880*/  ENDCOLLECTIVE ;  /* 0x000000000000791b */ /* 0x003fe20003800000 */
.L_x_4539:
        /* <DEDUP_REMOVED lines=8> */
.L_x_4540:
[----:B------:R-:W-:Y:S02]  /*b910*/  MOV R239, R5 ;  /* 0x0000000500ef7202 */ /* 0x000fe40000000f00 */
[----:B------:R-:W-:-:S07]  /*b920*/  MOV R3, R9 ;  /* 0x0000000900037202 */ /* 0x000fce0000000f00 */
[----:B------:R-:W-:Y:S05]  /*b930*/  WARPSYNC.COLLECTIVE R2, `(.L_x_4541) ;  /* 0x0000000002087348 */ /* 0x000fea0003c00000 */
[----:B------:R0:W1:Y:S02]  /*b940*/  SHFL.DOWN P6, R9, R239, R236, R241 ;  /* 0x080000ecef097389 */ /* 0x00006400000c00f1 */
[----:B01----:R-:W-:Y:S01]  /*b950*/  ENDCOLLECTIVE ;  /* 0x000000000000791b */ /* 0x003fe20003800000 */
.L_x_4541:
        /* <DEDUP_REMOVED lines=8> */
.L_x_4542:
[----:B------:R-:W-:Y:S02]  /*b9e0*/  MOV R239, R5 ;  /* 0x0000000500ef7202 */ /* 0x000fe40000000f00 */
[----:B------:R-:W-:-:S07]  /*b9f0*/  MOV R3, R9 ;  /* 0x0000000900037202 */ /* 0x000fce0000000f00 */
[----:B------:R-:W-:Y:S05]  /*ba00*/  WARPSYNC.COLLECTIVE R2, `(.L_x_4543) ;  /* 0x0000000002087348 */ /* 0x000fea0003c00000 */
[----:B------:R0:W1:Y:S02]  /*ba10*/  SHFL.DOWN P6, R9, R239, R236, R241 ;  /* 0x080000ecef097389 */ /* 0x00006400000c00f1 */
[----:B01----:R-:W-:Y:S01]  /*ba20*/  ENDCOLLECTIVE ;  /* 0x000000000000791b */ /* 0x003fe20003800000 */
.L_x_4543:
        /* <DEDUP_REMOVED lines=8> */
.L_x_4544:
[----:B------:R-:W-:Y:S02]  /*bab0*/  MOV R239, R5 ;  /* 0x0000000500ef7202 */ /* 0x000fe40000000f00 */
[----:B------:R-:W-:-:S07]  /*bac0*/  MOV R3, R9 ;  /* 0x0000000900037202 */ /* 0x000fce0000000f00 */
[----:B------:R-:W-:Y:S05]  /*bad0*/  WARPSYNC.COLLECTIVE R2, `(.L_x_4545) ;  /* 0x0000000002087348 */ /* 0x000fea0003c00000 */
[----:B------:R0:W1:Y:S02]  /*bae0*/  SHFL.DOWN P6, R9, R239, R236, R241 ;  /* 0x080000ecef097389 */ /* 0x00006400000c00f1 */
[----:B01----:R-:W-:Y:S01]  /*baf0*/  ENDCOLLECTIVE ;  /* 0x000000000000791b */ /* 0x003fe20003800000 */
.L_x_4545:
        /* <DEDUP_REMOVED lines=9> */
.L_x_4546:
[----:B------:R-:W-:Y:S02]  /*bb90*/  MOV R3, R5 ;  /* 0x0000000500037202 */ /* 0x000fe40000000f00 */
[----:B------:R-:W-:-:S07]  /*bba0*/  MOV R232, R230 ;  /* 0x000000e600e87202 */ /* 0x000fce0000000f00 */
[----:B------:R-:W-:Y:S05]  /*bbb0*/  WARPSYNC.COLLECTIVE R2, `(.L_x_4547) ;  /* 0x0000000002087348 */ /* 0x000fea0003c00000 */
[----:B------:R0:W1:Y:S02]  /*bbc0*/  SHFL.IDX P3, R230, R3, R10, R11 ;  /* 0x0000000a03e67389 */ /* 0x000064000006000b */
[----:B01----:R-:W-:Y:S01]  /*bbd0*/  ENDCOLLECTIVE ;  /* 0x000000000000791b */ /* 0x003fe20003800000 */
.L_x_4547:
[----:B------:R-:W-:Y:S05]  /*bbe0*/  WARPSYNC.COLLECTIVE R2, `(.L_x_4548) ;  /* 0x0000000002087348 */ /* 0x000fea0003c00000 */
[----:B------:R0:W1:Y:S02]  /*bbf0*/  SHFL.DOWN P6, R9, R239, R236, R241 ;  /* 0x080000ecef097389 */ /* 0x00006400000c00f1 */
[----:B01----:R-:W-:Y:S01]  /*bc00*/  ENDCOLLECTIVE ;  /* 0x000000000000791b */ /* 0x003fe20003800000 */
.L_x_4548:
[----:B------:R-:W-:Y:S02]  /*bc10*/  MOV R3, R18 ;  /* 0x0000001200037202 */ /* 0x000fe40000000f00 */
[----:B------:R-:W-:Y:S02]  /*bc20*/  MOV R239, R5 ;  /* 0x0000000500ef7202 */ /* 0x000fe40000000f00 */
[----:B------:R-:W-:Y:S02]  /*bc30*/  MOV R234, R230 ;  /* 0x000000e600ea7202 */ /* 0x000fe40000000f00 */
[----:B------:R-:W-:-:S07]  /*bc40*/  MOV R8, R9 ;  /* 0x0000000900087202 */ /* 0x000fce0000000f00 */
[----:B------:R-:W-:Y:S05]  /*bc50*/  WARPSYNC.COLLECTIVE R2, `(.L_x_4549) ;  /* 0x0000000002087348 */ /* 0x000fea0003c00000 */
[----:B------:R0:W1:Y:S02]  /*bc60*/  SHFL.DOWN P6, R9, R239, R236, R241 ;  /* 0x080000ecef097389 */ /* 0x00006400000c00f1 */
[----:B01----:R-:W-:Y:S01]  /*bc70*/  ENDCOLLECTIVE ;  /* 0x000000000000791b */ /* 0x003fe20003800000 */
.L_x_4549:
[----:B------:R-:W-:Y:S05]  /*bc80*/  WARPSYNC.COLLECTIVE R2, `(.L_x_4550) ;  /* 0x0000000002087348 */ /* 0x000fea0003c00000 */
[----:B------:R0:W1:Y:S02]  /*bc90*/  SHFL.IDX P3, R230, R3, R10, R11 ;  /* 0x0000000a03e67389 */ /* 0x000064000006000b */
[----:B01----:R-:W-:Y:S01]  /*bca0*/  ENDCOLLECTIVE ;  /* 0x000000000000791b */ /* 0x003fe20003800000 */
.L_x_4550:
[----:B------:R-:W-:Y:S02]  /*bcb0*/  MOV R3, R19 ;  /* 0x0000001300037202 */ /* 0x000fe40000000f00 */
[----:B------:R-:W-:-:S07]  /*bcc0*/  MOV R233, R230 ;  /* 0x000000e600e97202 */ /* 0x000fce0000000f00 */
[----:B------:R-:W-:Y:S05]  /*bcd0*/  WARPSYNC.COLLECTIVE R2, `(.L_x_4551) ;  /* 0x0000000002087348 */ /* 0x000fea0003c00000 */
[----:B------:R0:W1:Y:S02]  /*bce0*/  SHFL.IDX P3, R230, R3, R10, R11 ;  /* 0x0000000a03e67389 */ /* 0x000064000006000b */
[----:B01----:R-:W-:Y:S01]  /*bcf0*/  ENDCOLLECTIVE ;  /* 0x000000000000791b */ /* 0x003fe20003800000 */
.L_x_4551:
[----:B------:R-:W-:Y:S05]  /*bd00*/  BRA `(.L_x_4552) ;  /* 0xffffffa8008c7947 */ /* 0x000fea000383ffff */
.L_x_4553:
        /* <DEDUP_REMOVED lines=15> */
.L_x_10954:


//--------------------- .text._Z25selective_scan_bwd_kernelI32Selective_Scan_bwd_kernel_traitsILi64ELi16ELb0ELb1ELb0ELb1ELb1EN3c104HalfEfEEv12SSMParamsBwd --------------------------
	.section	.text._Z25selective_scan_bwd_kernelI32Selective_Scan_bwd_kernel_traitsILi64ELi16ELb0ELb1ELb0ELb1ELb1EN3c104HalfEfEEv12SSMParamsBwd,"ax",@progbits
	.align	128
        .global         _Z25selective_scan_bwd_kernelI32Selective_Scan_bwd_kernel_traitsILi64ELi16ELb0ELb1ELb0ELb1ELb1EN3c104HalfEfEEv12SSMParamsBwd
        .type           _Z25selective_scan_bwd_kernelI32Selective_Scan_bwd_kernel_traitsILi64ELi16ELb0ELb1ELb0ELb1ELb1EN3c104HalfEfEEv12SSMParamsBwd,@function
        .size           _Z25selective_scan_bwd_kernelI32Selective_Scan_bwd_kernel_traitsILi64ELi16ELb0ELb1ELb0ELb1ELb1EN3c104HalfEfEEv12SSMParamsBwd,(.L_x_10955 - _Z25selective_scan_bwd_kernelI32Selective_Scan_bwd_kernel_traitsILi64ELi16ELb0ELb1ELb0ELb1ELb1EN3c104HalfEfEEv12SSMParamsBwd)
        .other          _Z25selective_scan_bwd_kernelI32Selective_Scan_bwd_kernel_traitsILi64ELi16ELb0ELb1ELb0ELb1ELb1EN3c104HalfEfEEv12SSMParamsBwd,@"STO_CUDA_ENTRY STV_DEFAULT"
_Z25selective_scan_bwd_kernelI32Selective_Scan_bwd_kernel_traitsILi64ELi16ELb0ELb1ELb0ELb1ELb1EN3c104HalfEfEEv12SSMParamsBwd:
.text._Z25selective_scan_bwd_kernelI32Selective_Scan_bwd_kernel_traitsILi64ELi16ELb0ELb1ELb0ELb1ELb1EN3c104HalfEfEEv12SSMParamsBwd:
        /* <DEDUP_REMOVED lines=10> */
[----:B------:R-:W0:Y:S01]  /*00a0*/  S2UR UR21, SR_CTAID.X ;  /* 0x00000000001579c3 */ /* 0x000e220000002500 */
[----:B------:R-:W-:-:S07]  /*00b0*/  ISETP.NE.AND.EX P1, PT, R3, RZ, PT, P1 ;  /* 0x000000ff0300720c */ /* 0x000fce0003f25310 */
[----:B------:R-:W5:Y:S01]  /*00c0*/  LDC.64 R12, c[0x0][0x3f8] ;  /* 0x0000fe00ff0c7b82 */ /* 0x000f620000000a00 */
[----:B-1----:R-:W-:-:S07]  /*00d0*/  SHF.R.S32.HI R8, RZ, 0x1f, R151 ;  /* 0x0000001fff087819 */ /* 0x002fce0000011497 */
[----:B------:R-:W1:Y:S01]  /*00e0*/  LDC.64 R22, c[0x0][0x288] ;  /* 0x0000a200ff167b82 */ /* 0x000e620000000a00 */
[----:B------:R-:W-:-:S07]  /*00f0*/  @P1 LEA R2, P0, R151, R2, 0x2 ;  /* 0x0000000297021211 */ /* 0x000fce00078010ff */
[----:B------:R-:W1:Y:S01]  /*0100*/  LDC.64 R24, c[0x0][0x298] ;  /* 0x0000a600ff187b82 */ /* 0x000e620000000a00 */
[----:B------:R-:W-:Y:S02]  /*0110*/  @P1 LEA.HI.X R3, R151, R3, R8, 0x2, P0 ;  /* 0x0000000397031211 */ /* 0x000fe400000f1408 */
[----:B------:R-:W-:Y:S01]  /*0120*/  CS2R R18, SRZ ;  /* 0x0000000000127805 */ /* 0x000fe2000001ff00 */
[----:B------:R-:W-:Y:S01]  /*0130*/  UMOV UR4, URZ ;  /* 0x0000003f00047c82 */ /* 0x000fe20008000000 */
[----:B------:R-:W-:Y:S01]  /*0140*/  CS2R R16, SRZ ;  /* 0x0000000000107805 */ /* 0x000fe2000001ff00 */
[----:B------:R-:W-:Y:S01]  /*0150*/  ULDC.64 UR14, c[0x0][0x328] ;  /* 0x0000ca00000e7ab9 */ /* 0x000fe20000000a00 */
[----:B------:R5:W5:Y:S01]  /*0160*/  @P1 LDG.E R6, desc[UR16][R2.64] ;  /* 0x0000001002061981 */ /* 0x000b62000c1e1900 */
        /* <DEDUP_REMOVED lines=10> */
[----:B0-----:R-:W-:Y:S01]  /*0210*/  USHF.R.S32.HI UR20, URZ, 0x1f, UR21 ;  /* 0x0000001f3f147899 */ /* 0x001fe20008011415 */
[----:B----4-:R-:W-:Y:S01]  /*0220*/  ISETP.NE.U32.AND P2, PT, R10, RZ, PT ;  /* 0x000000ff0a00720c */ /* 0x010fe20003f45070 */
[----:B------:R-:W-:Y:S01]  /*0230*/  UIMAD.WIDE.U32 UR6, UR21, UR8, URZ ;  /* 0x00000008150672a5 */ /* 0x000fe2000f8e003f */
[----:B------:R-:W0:Y:S01]  /*0240*/  I2F.RP R0, R7 ;  /* 0x0000000700007306 */ /* 0x000e220000209400 */
[----:B------:R-:W-:Y:S01]  /*0250*/  UIMAD UR5, UR20, UR8, URZ ;  /* 0x00000008140572a4 */ /* 0x000fe2000f8e023f */
[----:B------:R-:W-:Y:S01]  /*0260*/  ISETP.NE.AND.EX P2, PT, R11, RZ, PT, P2 ;  /* 0x000000ff0b00720c */ /* 0x000fe20003f45320 */
[----:B------:R-:W3:Y:S01]  /*0270*/  LDC.64 R32, c[0x0][0x2f8] ;  /* 0x0000be00ff207b82 */ /* 0x000ee20000000a00 */
[----:B-----5:R-:W-:Y:S01]  /*0280*/  ISETP.NE.U32.AND P3, PT, R12, RZ, PT ;  /* 0x000000ff0c00720c */ /* 0x020fe20003f65070 */
[----:B------:R-:W-:Y:S01]  /*0290*/  UIMAD UR12, UR21, UR9, UR5 ;  /* 0x00000009150c72a4 */ /* 0x000fe2000f8e0205 */
[----:B------:R-:W-:Y:S01]  /*02a0*/  HFMA2.MMA R147, -RZ, RZ, 0, 0 ;  /* 0x00000000ff937435 */ /* 0x000fe200000001ff */
[----:B------:R-:W-:Y:S01]  /*02b0*/  UIMAD UR5, UR20, UR10, URZ ;  /* 0x0000000a140572a4 */ /* 0x000fe2000f8e023f */
[----:B------:R-:W-:Y:S01]  /*02c0*/  ISETP.NE.AND.EX P3, PT, R13, RZ, PT, P3 ;  /* 0x000000ff0d00720c */ /* 0x000fe20003f65330 */
[----:B------:R-:W-:Y:S01]  /*02d0*/  UIMAD.WIDE.U32 UR8, UR21, UR10, URZ ;  /* 0x0000000a150872a5 */ /* 0x000fe2000f8e003f */
[----:B------:R-:W-:Y:S01]  /*02e0*/  MOV R145, RZ ;  /* 0x000000ff00917202 */ /* 0x000fe20000000f00 */
[----:B------:R-:W-:Y:S01]  /*02f0*/  UIMAD UR13, UR21, UR11, UR5 ;  /* 0x0000000b150d72a4 */ /* 0x000fe2000f8e0205 */
[----:B------:R-:W4:Y:S01]  /*0300*/  LDC.64 R34, c[0x0][0x3b8] ;  /* 0x0000ee00ff227b82 */ /* 0x000f220000000a00 */
[----:B------:R-:W-:Y:S01]  /*0310*/  UIADD3 UR7, UR7, UR12, URZ ;  /* 0x0000000c07077290 */ /* 0x000fe2000fffe03f */
[----:B0-----:R-:W0:Y:S01]  /*0320*/  MUFU.RCP R0, R0 ;  /* 0x0000000000007308 */ /* 0x001e220000001000 */
[----:B------:R-:W-:Y:S01]  /*0330*/  ULDC.64 UR10, c[0x0][0x310] ;  /* 0x0000c400000a7ab9 */ /* 0x000fe20000000a00 */
[----:B------:R-:W-:-:S02]  /*0340*/  UIMAD UR5, UR20, UR14, URZ ;  /* 0x0000000e140572a4 */ /* 0x000fc4000f8e023f */
[----:B------:R-:W-:Y:S02]  /*0350*/  UIADD3 UR9, UR9, UR13, URZ ;  /* 0x0000000d09097290 */ /* 0x000fe4000fffe03f */
[----:B------:R-:W5:Y:S01]  /*0360*/  LDC.64 R138, c[0x0][0x2d8] ;  /* 0x0000b600ff8a7b82 */ /* 0x000f620000000a00 */
[----:B------:R-:W-:Y:S01]  /*0370*/  @P3 LEA R16, P5, R151, R12, 0x2 ;  /* 0x0000000c97103211 */ /* 0x000fe200078a10ff */
[----:B------:R-:W-:-:S03]  /*0380*/  UIMAD.WIDE.U32 UR12, UR21, UR18, URZ ;  /* 0x00000012150c72a5 */ /* 0x000fc6000f8e003f */
[----:B------:R-:W-:Y:S02]  /*0390*/  @P3 LEA.HI.X R17, R151, R13, R8, 0x2, P5 ;  /* 0x0000000d97113211 */ /* 0x000fe400028f1408 */
[----:B------:R-:W-:Y:S02]  /*03a0*/  ISETP.NE.AND P3, PT, R20, RZ, PT ;  /* 0x000000ff1400720c */ /* 0x000fe40003f65270 */
[----:B0-----:R-:W-:Y:S02]  /*03b0*/  IADD3 R2, R0, 0xffffffe, RZ ;  /* 0x0ffffffe00027810 */ /* 0x001fe40007ffe0ff */
[----:B------:R-:W-:Y:S02]  /*03c0*/  IABS R0, R151 ;  /* 0x0000009700007213 */ /* 0x000fe40000000000 */
[----:B------:R0:W1:Y:S02]  /*03d0*/  F2I.FTZ.U32.TRUNC.NTZ R3, R2 ;  /* 0x0000000200037305 */ /* 0x000064000021f000 */
[----:B0-----:R-:W-:Y:S01]  /*03e0*/  HFMA2.MMA R2, -RZ, RZ, 0, 0 ;  /* 0x00000000ff027435 */ /* 0x001fe200000001ff */
[----:B-1----:R-:W-:-:S05]  /*03f0*/  IADD3 R14, RZ, -R3, RZ ;  /* 0x80000003ff0e7210 */ /* 0x002fca0007ffe0ff */
        /* <DEDUP_REMOVED lines=8> */
[----:B------:R-:W0:Y:S01]  /*0480*/  LDC R23, c[0x0][0x224] ;  /* 0x00008900ff177b82 */ /* 0x000e220000000800 */
[----:B------:R-:W-:-:S09]  /*0490*/  IMAD R2, R8, R24, RZ ;  /* 0x0000001808027224 */ /* 0x000fd200078e02ff */
[----:B------:R-:W-:Y:S02]  /*04a0*/  @!P4 IADD3 R0, R0, -R7, RZ ;  /* 0x800000070000c210 */ /* 0x000fe40007ffe0ff */
[----:B------:R-:W-:Y:S02]  /*04b0*/  @!P4 IADD3 R149, R149, 0x1, RZ ;  /* 0x000000019595c810 */ /* 0x000fe40007ffe0ff */
[----:B0-----:R-:W-:Y:S02]  /*04c0*/  LEA R9, R23, 0xfffffc00, 0xa ;  /* 0xfffffc0017097811 */ /* 0x001fe400078e50ff */
[----:B------:R-:W-:Y:S02]  /*04d0*/  @P1 R2UR UR4, R6 ;  /* 0x00000000060412ca */ /* 0x000fe400000e0000 */
[C---:B------:R-:W-:Y:S01]  /*04e0*/  @P2 LEA R18, P1, R151.reuse, R10, 0x2 ;  /* 0x0000000a97122211 */ /* 0x040fe200078210ff */
[C---:B------:R-:W-:Y:S01]  /*04f0*/  IMAD R10, R151.reuse, R25, R2 ;  /* 0x00000019970a7224 */ /* 0x040fe200078e0202 */
[----:B------:R-:W-:-:S02]  /*0500*/  LOP3.LUT R2, R151, R20, RZ, 0x3c, !PT ;  /* 0x0000001497027212 */ /* 0x000fc400078e3cff */
[C---:B------:R-:W-:Y:S01]  /*0510*/  @P2 LEA.HI.X R19, R151.reuse, R11, R8, 0x2, P1 ;  /* 0x0000000b97132211 */ /* 0x040fe200008f1408 */
[----:B--2---:R-:W-:Y:S01]  /*0520*/  IMAD R8, R8, R26, RZ ;  /* 0x0000001a08087224 */ /* 0x004fe200078e02ff */
[----:B------:R-:W-:Y:S02]  /*0530*/  ISETP.NE.U32.AND P1, PT, RZ, UR10, PT ;  /* 0x0000000aff007c0c */ /* 0x000fe4000bf25070 */
[----:B------:R-:W-:Y:S01]  /*0540*/  ISETP.GE.U32.AND P2, PT, R0, R7, PT ;  /* 0x000000070000720c */ /* 0x000fe20003f46070 */
[C---:B------:R-:W-:Y:S01]  /*0550*/  IMAD R12, R151.reuse, R27, R8 ;  /* 0x0000001b970c7224 */ /* 0x040fe200078e0208 */
[----:B------:R-:W-:Y:S01]  /*0560*/  ISETP.NE.AND.EX P1, PT, RZ, UR11, PT, P1 ;  /* 0x0000000bff007c0c */ /* 0x000fe2000bf25310 */
[----:B------:R-:W-:Y:S01]  /*0570*/  UIMAD.WIDE.U32 UR10, UR21, UR14, URZ ;  /* 0x0000000e150a72a5 */ /* 0x000fe2000f8e003f */
[----:B------:R-:W-:Y:S01]  /*0580*/  ISETP.GE.AND P5, PT, R2, RZ, PT ;  /* 0x000000ff0200720c */ /* 0x000fe20003fa6270 */
[----:B------:R-:W-:Y:S01]  /*0590*/  IMAD.WIDE.U32 R2, R151, R22, UR6 ;  /* 0x0000000697027e25 */ /* 0x000fe2000f8e0016 */
[----:B------:R-:W-:Y:S01]  /*05a0*/  UIMAD UR14, UR21, UR15, UR5 ;  /* 0x0000000f150e72a4 */ /* 0x000fe2000f8e0205 */
[----:B------:R-:W-:Y:S01]  /*05b0*/  SHF.R.S32.HI R11, RZ, 0x1f, R9 ;  /* 0x0000001fff0b7819 */ /* 0x000fe20000011409 */
[----:B------:R-:W-:Y:S01]  /*05c0*/  UIMAD UR15, UR20, UR18, URZ ;  /* 0x00000012140f72a4 */ /* 0x000fe2000f8e023f */
[----:B------:R-:W-:Y:S01]  /*05d0*/  UMOV UR5, URZ ;  /* 0x0000003f00057c82 */ /* 0x000fe20008000000 */
[----:B------:R-:W-:-:S03]  /*05e0*/  UIADD3 UR11, UR11, UR14, URZ ;  /* 0x0000000e0b0b7290 */ /* 0x000fc6000fffe03f */
[----:B------:R-:W-:Y:S01]  /*05f0*/  @P2 IADD3 R149, R149, 0x1, RZ ;  /* 0x0000000195952810 */ /* 0x000fe20007ffe0ff */
[----:B------:R-:W-:Y:S01]  /*0600*/  UIMAD UR15, UR21, UR19, UR15 ;  /* 0x00000013150f72a4 */ /* 0x000fe2000f8e020f */
[----:B------:R-:W0:Y:S02]  /*0610*/  @P1 LDC R22, c[0x0][0x214] ;  /* 0x00008500ff161b82 */ /* 0x000e240000000800 */
[----:B------:R-:W-:Y:S01]  /*0620*/  @!P5 IADD3 R149, -R149, RZ, RZ ;  /* 0x000000ff9595d210 */ /* 0x000fe20007ffe1ff */
[----:B------:R-:W-:Y:S01]  /*0630*/  UIADD3 UR13, UR13, UR15, URZ ;  /* 0x0000000f0d0d7290 */ /* 0x000fe2000fffe03f */
[----:B------:R-:W-:Y:S01]  /*0640*/  @!P3 LOP3.LUT R149, RZ, R20, RZ, 0x33, !PT ;  /* 0x00000014ff95b212 */ /* 0x000fe200078e33ff */
[C---:B------:R-:W-:Y:S01]  /*0650*/  IMAD.WIDE.U32 R6, R151.reuse, R26, UR10 ;  /* 0x0000000a97067e25 */ /* 0x040fe2000f8e001a */
[----:B------:R-:W-:Y:S02]  /*0660*/  @P0 R2UR UR5, R4 ;  /* 0x00000000040502ca */ /* 0x000fe400000e0000 */
[----:B------:R-:W1:Y:S01]  /*0670*/  @P1 LDC R25, c[0x0][0x21c] ;  /* 0x00008700ff191b82 */ /* 0x000e620000000800 */
[----:B------:R-:W-:Y:S01]  /*0680*/  IMAD.WIDE.U32 R4, R151, R24, UR8 ;  /* 0x0000000897047e25 */ /* 0x000fe2000f8e0018 */
[----:B------:R-:W-:-:S02]  /*0690*/  IADD3 R13, P0, R9, R2, RZ ;  /* 0x00000002090d7210 */ /* 0x000fc40007f1e0ff */
[----:B------:R-:W-:Y:S02]  /*06a0*/  SHF.R.S32.HI R15, RZ, 0x1f, R149 ;  /* 0x0000001fff0f7819 */ /* 0x000fe40000011495 */
[----:B------:R-:W-:Y:S01]  /*06b0*/  IADD3.X R14, R11, R3, R14, P0, !PT ;  /* 0x000000030b0e7210 */ /* 0x000fe200007fe40e */
[----:B------:R-:W-:Y:S01]  /*06c0*/  IMAD.WIDE.U32 R2, R149, R28, UR12 ;  /* 0x0000000c95027e25 */ /* 0x000fe2000f8e001c */
[----:B------:R-:W2:Y:S01]  /*06d0*/  @P1 LDC.64 R20, c[0x0][0x310] ;  /* 0x0000c400ff141b82 */ /* 0x000ea20000000a00 */
[----:B------:R-:W-:Y:S02]  /*06e0*/  IADD3 R8, P0, R9, R4, RZ ;  /* 0x0000000409087210 */ /* 0x000fe40007f1e0ff */
[----:B------:R-:W-:Y:S01]  /*06f0*/  IMAD R0, R15, R28, RZ ;  /* 0x0000001c0f007224 */ /* 0x000fe200078e02ff */
[----:B------:R-:W-:Y:S02]  /*0700*/  IADD3 R4, P2, R9, R6, RZ ;  /* 0x0000000609047210 */ /* 0x000fe40007f5e0ff */
[----:B------:R-:W-:Y:S01]  /*0710*/  IADD3.X R10, R11, R5, R10, P0, !PT ;  /* 0x000000050b0a7210 */ /* 0x000fe200007fe40a */
[----:B------:R-:W-:Y:S01]  /*0720*/  IMAD R15, R149, R29, R0 ;  /* 0x0000001d950f7224 */ /* 0x000fe200078e0200 */
[----:B------:R-:W-:Y:S01]  /*0730*/  ISETP.GE.AND P0, PT, R23, 0x1, PT ;  /* 0x000000011700780c */ /* 0x000fe20003f06270 */
[----:B0-----:R-:W-:Y:S01]  /*0740*/  @P1 IMAD R0, R22, UR21, R151 ;  /* 0x0000001516001c24 */ /* 0x001fe2000f8e0297 */
[----:B------:R-:W-:-:S02]  /*0750*/  IADD3 R9, P3, R9, R2, RZ ;  /* 0x0000000209097210 */ /* 0x000fc40007f7e0ff */
[----:B------:R-:W-:Y:S01]  /*0760*/  IADD3.X R6, R11, R7, R12, P2, !PT ;  /* 0x000000070b067210 */ /* 0x000fe200017fe40c */
[----:B------:R-:W-:Y:S01]  /*0770*/  @P1 IMAD R0, R0, R23, RZ ;  /* 0x0000001700001224 */ /* 0x000fe200078e02ff */
[----:B------:R-:W-:Y:S02]  /*0780*/  IADD3 R2, R3, R15, RZ ;  /* 0x0000000f03027210 */ /* 0x000fe40007ffe0ff */
[----:B------:R-:W-:Y:S01]  /*0790*/  LEA R12, P2, R13, R30, 0x1 ;  /* 0x0000001e0d0c7211 */ /* 0x000fe200078408ff */
[----:B-1----:R-:W-:Y:S01]  /*07a0*/  @P1 IMAD R3, R0, R25, RZ ;  /* 0x0000001900031224 */ /* 0x002fe200078e02ff */
[----:B------:R-:W-:Y:S02]  /*07b0*/  IADD3.X R2, R11, R2, RZ, P3, !PT ;  /* 0x000000020b027210 */ /* 0x000fe40001ffe4ff */
[----:B------:R-:W-:Y:S02]  /*07c0*/  LEA.HI.X R11, R13, R31, R14, 0x1, P2 ;  /* 0x0000001f0d0b7211 */ /* 0x000fe400010f0c0e */
[----:B---3--:R-:W-:-:S02]  /*07d0*/  LEA R5, P2, R8, R32, 0x1 ;  /* 0x0000002008057211 */ /* 0x008fc400078408ff */
[----:B----4-:R-:W-:Y:S01]  /*07e0*/  LEA R0, P3, R4, R34, 0x1 ;  /* 0x0000002204007211 */ /* 0x010fe200078608ff */
[----:B--2---:R-:W-:Y:S01]  /*07f0*/  @P1 IMAD.WIDE R20, R3, 0x8, R20 ;  /* 0x0000000803141825 */ /* 0x004fe200078e0214 */
[C---:B-----5:R-:W-:Y:S02]  /*0800*/  LEA R141, P4, R9.reuse, R138, 0x1 ;  /* 0x0000008a098d7211 */ /* 0x060fe400078808ff */
[----:B------:R-:W-:Y:S02]  /*0810*/  @!P1 CS2R R20, SRZ ;  /* 0x0000000000149805 */ /* 0x000fe4000001ff00 */
        /* <DEDUP_REMOVED lines=42> */
.L_x_4641:
[----:B0-----:R-:W0:Y:S01]  /*0ac0*/  LDC R0, c[0x0][0x224] ;  /* 0x00008900ff007b82 */ /* 0x001e220000000800 */
[----:B------:R-:W-:Y:S01]  /*0ad0*/  ULDC UR9, c[0x0][0x218] ;  /* 0x0000860000097ab9 */ /* 0x000fe20000000800 */
[C---:B-1----:R-:W-:Y:S02]  /*0ae0*/  LEA R2, P3, R14.reuse, UR28, 0x1 ;  /* 0x0000001c0e027c11 */ /* 0x042fe4000f8608ff */
        /* <DEDUP_REMOVED lines=104> */
[----:B------:R-:W-:Y:S02]  /*1170*/  LEA R2, P0, R14, UR30, 0x1 ;  /* 0x0000001e0e027c11 */ /* 0x000fe4000f8008ff */
        /* <DEDUP_REMOVED lines=10> */
[----:B0-----:R-:W-:-:S03]  /*1220*/  LEA R4, P1, R14, UR32, 0x1 ;  /* 0x000000200e047c11 */ /* 0x001fc6000f8208ff */
[----:B-----5:R0:W-:Y:S01]  /*1230*/  STS.U16 [R124+0xc0], R7 ;  /* 0x0000c0077c007388 */ /* 0x0201e20000000400 */
[----:B-1----:R-:W-:-:S03]  /*1240*/  LEA R5, R135, R32, 0x4 ;  /* 0x0000002087057211 */ /* 0x002fc600078e20ff */
[----:B------:R1:W-:Y:S01]  /*1250*/  STS.U16 [R123+0x100], R8 ;  /* 0x000100087b007388 */ /* 0x0003e20000000400 */
[----:B------:R-:W-:-:S03]  /*1260*/  LEA.HI.SX32 R111, R5, R5, 0x1b ;  /* 0x00000005056f7211 */ /* 0x000fc600078fdaff */
[----:B------:R2:W-:Y:S01]  /*1270*/  STS.U16 [R122+0x140], R9 ;  /* 0x000140097a007388 */ /* 0x0005e20000000400 */
[C---:B------:R-:W-:Y:S02]  /*1280*/  LEA.HI.X R5, R14.reuse, UR33, R15, 0x1, P1 ;  /* 0x000000210e057c11 */ /* 0x040fe400088f0c0f */
[----:B------:R-:W-:Y:S01]  /*1290*/  LEA R111, R111, UR7, 0x1 ;  /* 0x000000076f6f7c11 */ /* 0x000fe2000f8e08ff */
[----:B------:R3:W-:Y:S01]  /*12a0*/  STS.U16 [R121+0x180], R10 ;  /* 0x0001800a79007388 */ /* 0x0007e20000000400 */
[----:B0-----:R-:W-:Y:S02]  /*12b0*/  PRMT R7, RZ, 0x7610, R7 ;  /* 0x00007610ff077816 */ /* 0x001fe40000000007 */
[----:B------:R-:W-:Y:S01]  /*12c0*/  ISETP.GE.AND P1, PT, R14, R129, PT ;  /* 0x000000810e00720c */ /* 0x000fe20003f26270 */
[----:B------:R0:W-:Y:S01]  /*12d0*/  STS.U16 [R120+0x1c0], R11 ;  /* 0x0001c00b78007388 */ /* 0x0001e20000000400 */
[----:B------:R-:W-:Y:S02]  /*12e0*/  PRMT R6, RZ, 0x7610, R6 ;  /* 0x00007610ff067816 */ /* 0x000fe40000000006 */
[----:B-1----:R-:W-:Y:S01]  /*12f0*/  PRMT R8, RZ, 0x7610, R8 ;  /* 0x00007610ff087816 */ /* 0x002fe20000000008 */
[----:B------:R1:W-:Y:S01]  /*1300*/  STS.U16 [R119+0x200], R22 ;  /* 0x0002001677007388 */ /* 0x0003e20000000400 */
[----:B--2---:R-:W-:-:S02]  /*1310*/  PRMT R9, RZ, 0x7610, R9 ;  /* 0x00007610ff097816 */ /* 0x004fc40000000009 */
[----:B---3--:R-:W-:Y:S01]  /*1320*/  PRMT R10, RZ, 0x7610, R10 ;  /* 0x00007610ff0a7816 */ /* 0x008fe2000000000a */
[----:B------:R2:W-:Y:S01]  /*1330*/  STS.U16 [R118+0x240], R23 ;  /* 0x0002401776007388 */ /* 0x0005e20000000400 */
[----:B0-----:R-:W-:-:S03]  /*1340*/  PRMT R11, RZ, 0x7610, R11 ;  /* 0x00007610ff0b7816 */ /* 0x001fc6000000000b */
[----:B------:R0:W-:Y:S01]  /*1350*/  STS.U16 [R117+0x280], R24 ;  /* 0x0002801875007388 */ /* 0x0001e20000000400 */
[----:B-1----:R-:W-:-:S03]  /*1360*/  PRMT R22, RZ, 0x7610, R22 ;  /* 0x00007610ff167816 */ /* 0x002fc60000000016 */
[----:B------:R1:W-:Y:S01]  /*1370*/  STS.U16 [R116+0x2c0], R25 ;  /* 0x0002c01974007388 */ /* 0x0003e20000000400 */
[----:B--2---:R-:W-:-:S03]  /*1380*/  PRMT R23, RZ, 0x7610, R23 ;  /* 0x00007610ff177816 */ /* 0x004fc60000000017 */
[----:B------:R2:W-:Y:S01]  /*1390*/  STS.U16 [R115+0x300], R26 ;  /* 0x0003001a73007388 */ /* 0x0005e20000000400 */
[----:B0-----:R-:W-:-:S03]  /*13a0*/  PRMT R24, RZ, 0x7610, R24 ;  /* 0x00007610ff187816 */ /* 0x001fc60000000018 */
[----:B------:R0:W-:Y:S01]  /*13b0*/  STS.U16 [R114+0x340], R27 ;  /* 0x0003401b72007388 */ /* 0x0001e20000000400 */
[----:B-1----:R-:W-:-:S03]  /*13c0*/  PRMT R25, RZ, 0x7610, R25 ;  /* 0x00007610ff197816 */ /* 0x002fc60000000019 */
[----:B------:R1:W-:Y:S01]  /*13d0*/  STS.U16 [R113+0x380], R28 ;  /* 0x0003801c71007388 */ /* 0x0003e20000000400 */
[----:B--2---:R-:W-:-:S03]  /*13e0*/  PRMT R26, RZ, 0x7610, R26 ;  /* 0x00007610ff1a7816 */ /* 0x004fc6000000001a */
[----:B------:R2:W-:Y:S01]  /*13f0*/  STS.U16 [R112+0x3c0], R29 ;  /* 0x0003c01d70007388 */ /* 0x0005e20000000400 */
[----:B------:R-:W-:-:S03]  /*1400*/  NOP ;  /* 0x0000000000007918 */ /* 0x000fc60000000000 */
[----:B------:R-:W-:Y:S01]  /*1410*/  LDS.U16 R178, [R111] ;  /* 0x000000006fb27984 */ /* 0x000fe20000000400 */
[----:B0-----:R-:W-:Y:S02]  /*1420*/  PRMT R27, RZ, 0x7610, R27 ;  /* 0x00007610ff1b7816 */ /* 0x001fe4000000001b */
[----:B-1----:R-:W-:Y:S01]  /*1430*/  PRMT R28, RZ, 0x7610, R28 ;  /* 0x00007610ff1c7816 */ /* 0x002fe2000000001c */
[----:B------:R-:W-:Y:S01]  /*1440*/  LDS.U16 R110, [R111+0x2] ;  /* 0x000002006f6e7984 */ /* 0x000fe20000000400 */
[----:B--2---:R-:W-:-:S03]  /*1450*/  PRMT R29, RZ, 0x7610, R29 ;  /* 0x00007610ff1d7816 */ /* 0x004fc6000000001d */
        /* <DEDUP_REMOVED lines=192> */
.L_x_4556:
[----:B------:R-:W-:Y:S05]  /*2060*/  BSYNC B0 ;  /* 0x0000000000007941 */ /* 0x000fea0003800000 */
.L_x_4555:
        /* <DEDUP_REMOVED lines=36> */
.L_x_4558:
[----:B------:R-:W-:Y:S05]  /*22b0*/  BSYNC B0 ;  /* 0x0000000000007941 */ /* 0x000fea0003800000 */
.L_x_4557:
        /* <DEDUP_REMOVED lines=36> */
.L_x_4560:
[----:B------:R-:W-:Y:S05]  /*2500*/  BSYNC B0 ;  /* 0x0000000000007941 */ /* 0x000fea0003800000 */
.L_x_4559:
        /* <DEDUP_REMOVED lines=36> */
.L_x_4562:
[----:B------:R-:W-:Y:S05]  /*2750*/  BSYNC B0 ;  /* 0x0000000000007941 */ /* 0x000fea0003800000 */
.L_x_4561:
        /* <DEDUP_REMOVED lines=36> */
.L_x_4564:
[----:B------:R-:W-:Y:S05]  /*29a0*/  BSYNC B0 ;  /* 0x0000000000007941 */ /* 0x000fea0003800000 */
.L_x_4563:
        /* <DEDUP_REMOVED lines=36> */
.L_x_4566:
[----:B------:R-:W-:Y:S05]  /*2bf0*/  BSYNC B0 ;  /* 0x0000000000007941 */ /* 0x000fea0003800000 */
.L_x_4565:
        /* <DEDUP_REMOVED lines=36> */
.L_x_4568:
[----:B------:R-:W-:Y:S05]  /*2e40*/  BSYNC B0 ;  /* 0x0000000000007941 */ /* 0x000fea0003800000 */
.L_x_4567:
        /* <DEDUP_REMOVED lines=38> */
.L_x_4570:
[----:B------:R-:W-:Y:S05]  /*30b0*/  BSYNC B0 ;  /* 0x0000000000007941 */ /* 0x000fea0003800000 */
.L_x_4569:
        /* <DEDUP_REMOVED lines=39> */
.L_x_4572:
[----:B------:R-:W-:Y:S05]  /*3330*/  BSYNC B0 ;  /* 0x0000000000007941 */ /* 0x000fea0003800000 */
.L_x_4571:
[----:B------:R-:W-:Y:S01]  /*3340*/  HADD2.F32 R6, -RZ, R6.H0_H0 ;  /* 0x20000006ff067230 */ /* 0x000fe20000004100 */
[----:B------:R-:W-:Y:S01]  /*3350*/  BSSY B0, `(.L_x_4573) ;  /* 0x0000026000007945 */ /* 0x000fe20003800000 */
[----:B------:R-:W-:Y:S01]  /*3360*/  FSETP.GTU.FTZ.AND P3, PT, R80, 20, PT ;  /* 0x41a000005000780b */ /* 0x000fe20003f7c000 */
[----:B------:R-:W-:Y:S01]  /*3370*/  IMAD R22, R2, UR20, RZ ;  /* 0x0000001402167c24 */ /* 0x000fe2000f8e02ff */
[----:B------:R-:W-:Y:S01]  /*3380*/  IADD3 R23, R5, R25, RZ ;  /* 0x0000001905177210 */ /* 0x000fe20007ffe0ff */
[----:B------:R-:W-:Y:S01]  /*3390*/  FADD.FTZ R81, R6, UR5 ;  /* 0x0000000506517e21 */ /* 0x000fe20008010000 */
[----:B------:R-:W-:Y:S01]  /*33a0*/  @!P0 IADD3 R11, R25, R9, RZ ;  /* 0x00000009190b8210 */ /* 0x000fe20007ffe0ff */
        /* <DEDUP_REMOVED lines=32> */
.L_x_4574:
[----:B------:R-:W-:Y:S05]  /*35b0*/  BSYNC B0 ;  /* 0x0000000000007941 */ /* 0x000fea0003800000 */
.L_x_4573:
        /* <DEDUP_REMOVED lines=42> */
.L_x_4576:
[----:B------:R-:W-:Y:S05]  /*3860*/  BSYNC B0 ;  /* 0x0000000000007941 */ /* 0x000fea0003800000 */
.L_x_4575:
        /* <DEDUP_REMOVED lines=33> */
.L_x_4578:
[----:B------:R-:W-:Y:S05]  /*3a80*/  BSYNC B0 ;  /* 0x0000000000007941 */ /* 0x000fea0003800000 */
.L_x_4577:
        /* <DEDUP_REMOVED lines=33> */
.L_x_4580:
[----:B------:R-:W-:Y:S05]  /*3ca0*/  BSYNC B0 ;  /* 0x0000000000007941 */ /* 0x000fea0003800000 */
.L_x_4579:
        /* <DEDUP_REMOVED lines=33> */
.L_x_4582:
[----:B------:R-:W-:Y:S05]  /*3ec0*/  BSYNC B0 ;  /* 0x0000000000007941 */ /* 0x000fea0003800000 */
.L_x_4581:
        /* <DEDUP_REMOVED lines=33> */
.L_x_4584:
[----:B------:R-:W-:Y:S05]  /*40e0*/  BSYNC B0 ;  /* 0x0000000000007941 */ /* 0x000fea0003800000 */
.L_x_4583:
        /* <DEDUP_REMOVED lines=33> */
.L_x_4586:
[----:B------:R-:W-:Y:S05]  /*4300*/  BSYNC B0 ;  /* 0x0000000000007941 */ /* 0x000fea0003800000 */
.L_x_4585:
        /* <DEDUP_REMOVED lines=8> */
[----:B------:R-:W-:Y:S01]  /*4390*/  LDS.U16 R76, [R111+0x2] ;  /* 0x000002006f4c7984 */ /* 0x000fe20000000400 */
[----:B------:R-:W-:Y:S02]  /*43a0*/  PRMT R24, RZ, 0x7610, R24 ;  /* 0x00007610ff187816 */ /* 0x000fe40000000018 */
        /* <DEDUP_REMOVED lines=9> */
[----:B------:R-:W-:Y:S01]  /*4440*/  IMAD R4, R177, UR12, RZ ;  /* 0x0000000cb1047c24 */ /* 0x000fe2000f8e02ff */
[----:B------:R-:W-:Y:S01]  /*4450*/  @!P0 IADD3.X R29, R15, R9, R23, P1, !PT ;  /* 0x000000090f1d8210 */ /* 0x000fe20000ffe417 */
[----:B------:R-:W-:Y:S01]  /*4460*/  @!P0 IMAD.WIDE.U32 R2, R151, UR12, R10 ;  /* 0x0000000c97028c25 */ /* 0x000fe2000f8e000a */
[----:B------:R-:W-:Y:S01]  /*4470*/  IADD3.X R9, R77, R23, R5, P2, !PT ;  /* 0x000000174d097210 */ /* 0x000fe200017fe405 */
[----:B------:R-:W-:Y:S01]  /*4480*/  LDS.U16 R56, [R111+0x8] ;  /* 0x000008006f387984 */ /* 0x000fe20000000400 */
[C---:B------:R-:W-:Y:S01]  /*4490*/  LEA R23, P1, R14.reuse, UR10, 0x1 ;  /* 0x0000000a0e177c11 */ /* 0x040fe2000f8208ff */
[C---:B------:R-:W-:Y:S01]  /*44a0*/  IMAD R31, R151.reuse, UR13, R4 ;  /* 0x0000000d971f7c24 */ /* 0x040fe2000f8e0204 */
[C---:B------:R-:W-:Y:S01]  /*44b0*/  @!P0 IADD3 R27, P3, R14.reuse, R2, RZ ;  /* 0x000000020e1b8210 */ /* 0x040fe20007f7e0ff */
[----:B------:R-:W-:Y:S01]  /*44c0*/  IMAD.WIDE.U32 R4, R151, UR12, R6 ;  /* 0x0000000c97047c25 */ /* 0x000fe2000f8e0006 */
[----:B------:R-:W-:Y:S01]  /*44d0*/  LEA.HI.X R6, R14, UR11, R15, 0x1, P1 ;  /* 0x0000000b0e067c11 */ /* 0x000fe200088f0c0f */
[----:B------:R-:W-:Y:S01]  /*44e0*/  LDS.U16 R54, [R111+0xa] ;  /* 0x00000a006f367984 */ /* 0x000fe20000000400 */
[----:B------:R-:W-:-:S02]  /*44f0*/  LEA R10, P2, R0, R23, 0x1 ;  /* 0x00000017000a7211 */ /* 0x000fc400078408ff */
[----:B------:R-:W-:Y:S01]  /*4500*/  @!P0 LEA R22, P1, R8, UR10, 0x1 ;  /* 0x0000000a08168c11 */ /* 0x000fe2000f8208ff */
[----:B------:R-:W-:Y:S01]  /*4510*/  LDS.U16 R47, [R111+0xc] ;  /* 0x00000c006f2f7984 */ /* 0x000fe20000000400 */
[----:B------:R-:W-:Y:S02]  /*4520*/  LEA.HI.X R11, R0, R6, R9, 0x1, P2 ;  /* 0x00000006000b7211 */ /* 0x000fe400010f0c09 */
[----:B------:R-:W-:Y:S01]  /*4530*/  @!P0 LEA.HI.X R23, R8, UR11, R29, 0x1, P1 ;  /* 0x0000000b08178c11 */ /* 0x000fe200088f0c1d */
[----:B--2---:R-:W-:Y:S01]  /*4540*/  LDS.U16 R39, [R111+0xe] ;  /* 0x00000e006f277984 */ /* 0x004fe20000000400 */
[----:B------:R-:W-:Y:S01]  /*4550*/  ULDC.64 UR10, c[0x0][0x308] ;  /* 0x0000c200000a7ab9 */ /* 0x000fe20000000a00 */
[----:B------:R-:W-:Y:S02]  /*4560*/  IADD3 R25, P4, R79, R4, RZ ;  /* 0x000000044f197210 */ /* 0x000fe40007f9e0ff */
[----:B------:R-:W-:Y:S01]  /*4570*/  LDS.U16 R38, [R111+0x10] ;  /* 0x000010006f267984 */ /* 0x000fe20000000400 */
[----:B------:R-:W-:-:S02]  /*4580*/  LEA R4, P1, R14, UR10, 0x1 ;  /* 0x0000000a0e047c11 */ /* 0x000fc4000f8208ff */
[----:B------:R-:W-:Y:S01]  /*4590*/  @!P0 IADD3.X R28, R15, R3, R31, P3, !PT ;  /* 0x000000030f1c8210 */ /* 0x000fe20001ffe41f */
[----:B------:R-:W-:Y:S01]  /*45a0*/  LDS.U16 R36, [R111+0x12] ;  /* 0x000012006f247984 */ /* 0x000fe20000000400 */
[----:B------:R-:W-:Y:S02]  /*45b0*/  IADD3.X R26, R77, R31, R5, P4, !PT ;  /* 0x0000001f4d1a7210 */ /* 0x000fe400027fe405 */
[----:B------:R-:W-:Y:S01]  /*45c0*/  LEA.HI.X R3, R14, UR11, R15, 0x1, P1 ;  /* 0x0000000b0e037c11 */ /* 0x000fe200088f0c0f */
[----:B------:R-:W-:Y:S01]  /*45d0*/  LDS.U16 R30, [R111+0x14] ;  /* 0x000014006f1e7984 */ /* 0x000fe20000000400 */
[----:B------:R-:W-:Y:S02]  /*45e0*/  LEA R4, P2, R25, R4, 0x1 ;  /* 0x0000000419047211 */ /* 0x000fe400078408ff */
[----:B------:R-:W-:Y:S01]  /*45f0*/  @!P0 LEA R2, P1, R27, UR10, 0x1 ;  /* 0x0000000a1b028c11 */ /* 0x000fe2000f8208ff */
[----:B------:R-:W-:Y:S04]  /*4600*/  LDS.U16 R9, [R111+0x16] ;  /* 0x000016006f097984 */ /* 0x000fe80000000400 */
[----:B------:R-:W-:Y:S04]  /*4610*/  LDS.U16 R8, [R111+0x18] ;  /* 0x000018006f087984 */ /* 0x000fe80000000400 */
[----:B------:R-:W-:Y:S04]  /*4620*/  LDS.U16 R7, [R111+0x1a] ;  /* 0x00001a006f077984 */ /* 0x000fe80000000400 */
[----:B------:R-:W-:Y:S04]  /*4630*/  LDS.U16 R6, [R111+0x1c] ;  /* 0x00001c006f067984 */ /* 0x000fe80000000400 */
[----:B------:R-:W-:Y:S01]  /*4640*/  LDS.U16 R0, [R111+0x1e] ;  /* 0x00001e006f007984 */ /* 0x000fe20000000400 */
[----:B------:R-:W-:Y:S01]  /*4650*/  BAR.SYNC.DEFER_BLOCKING 0x0 ;  /* 0x0000000000007b1d */ /* 0x000fe20000010000 */
[----:B------:R-:W-:-:S02]  /*4660*/  LEA.HI.X R5, R25, R3, R26, 0x1, P2 ;  /* 0x0000000319057211 */ /* 0x000fc400010f0c1a */
[----:B------:R-:W-:Y:S02]  /*4670*/  @!P0 LEA.HI.X R3, R27, UR11, R28, 0x1, P1 ;  /* 0x0000000b1b038c11 */ /* 0x000fe400088f0c1c */
[----:B------:R-:W-:Y:S02]  /*4680*/  ISETP.GE.AND P1, PT, R156, R129, PT ;  /* 0x000000819c00720c */ /* 0x000fe40003f26270 */
[----:B------:R-:W-:Y:S02]  /*4690*/  PRMT R25, RZ, 0x7610, R25 ;  /* 0x00007610ff197816 */ /* 0x000fe40000000019 */
[----:B------:R-:W-:-:S09]  /*46a0*/  PRMT R31, RZ, 0x7610, R31 ;  /* 0x00007610ff1f7816 */ /* 0x000fd2000000001f */
[----:B------:R-:W2:Y:S01]  /*46b0*/  @!P1 LDG.E.U16 R25, desc[UR16][R10.64+-0x7c0] ;  /* 0xfff840100a199981 */ /* 0x000ea2000c1e1500 */
[-C--:B------:R-:W-:Y:S02]  /*46c0*/  ISETP.GE.AND P1, PT, R144, R129.reuse, PT ;  /* 0x000000819000720c */ /* 0x080fe40003f26270 */
[----:B------:R-:W-:Y:S01]  /*46d0*/  PRMT R34, RZ, 0x7610, R34 ;  /* 0x00007610ff227816 */ /* 0x000fe20000000022 */
[----:B------:R0:W3:Y:S01]  /*46e0*/  @!P0 LDG.E.U16 R24, desc[UR16][R22.64] ;  /* 0x0000001016188981 */ /* 0x0000e2000c1e1500 */
[-C--:B------:R-:W-:Y:S02]  /*46f0*/  ISETP.GE.AND P2, PT, R154, R129.reuse, PT ;  /* 0x000000819a00720c */ /* 0x080fe40003f46270 */
[-C--:B------:R-:W-:Y:S02]  /*4700*/  ISETP.GE.AND P3, PT, R150, R129.reuse, PT ;  /* 0x000000819600720c */ /* 0x080fe40003f66270 */
[-C--:B------:R-:W-:Y:S02]  /*4710*/  ISETP.GE.AND P4, PT, R152, R129.reuse, PT ;  /* 0x000000819800720c */ /* 0x080fe40003f86270 */
[----:B------:R-:W-:-:S02]  /*4720*/  ISETP.GE.AND P5, PT, R146, R129, PT ;  /* 0x000000819200720c */ /* 0x000fc40003fa6270 */
[-C--:B------:R-:W-:Y:S01]  /*4730*/  ISETP.GE.AND P6, PT, R148, R129.reuse, PT ;  /* 0x000000819400720c */ /* 0x080fe20003fc6270 */
[----:B------:R-:W4:Y:S01]  /*4740*/  @!P1 LDG.E.U16 R31, desc[UR16][R10.64+-0x640] ;  /* 0xfff9c0100a1f9981 */ /* 0x000f22000c1e1500 */
[----:B------:R-:W-:Y:S02]  /*4750*/  ISETP.GE.AND P1, PT, R142, R129, PT ;  /* 0x000000818e00720c */ /* 0x000fe40003f26270 */
[----:B0-----:R-:W-:Y:S02]  /*4760*/  PRMT R23, RZ, 0x7610, R23 ;  /* 0x00007610ff177816 */ /* 0x001fe40000000017 */
[----:B------:R-:W-:Y:S02]  /*4770*/  PRMT R26, RZ, 0x7610, R26 ;  /* 0x00007610ff1a7816 */ /* 0x000fe4000000001a */
[----:B------:R-:W-:Y:S02]  /*4780*/  PRMT R28, RZ, 0x7610, R28 ;  /* 0x00007610ff1c7816 */ /* 0x000fe4000000001c */
[----:B------:R-:W-:-:S02]  /*4790*/  PRMT R27, RZ, 0x7610, R27 ;  /* 0x00007610ff1b7816 */ /* 0x000fc4000000001b */
[----:B------:R-:W-:Y:S01]  /*47a0*/  PRMT R32, RZ, 0x7610, R32 ;  /* 0x00007610ff207816 */ /* 0x000fe20000000020 */
[----:B------:R-:W5:Y:S01]  /*47b0*/  @!P2 LDG.E.U16 R26, desc[UR16][R10.64+-0x780] ;  /* 0xfff880100a1aa981 */ /* 0x000f62000c1e1500 */
[----:B------:R-:W-:Y:S02]  /*47c0*/  PRMT R29, RZ, 0x7610, R29 ;  /* 0x00007610ff1d7816 */ /* 0x000fe4000000001d */
[----:B------:R-:W-:Y:S01]  /*47d0*/  PRMT R22, RZ, 0x7610, R22 ;  /* 0x00007610ff167816 */ /* 0x000fe20000000016 */
[----:B------:R-:W4:Y:S01]  /*47e0*/  @!P1 LDG.E.U16 R34, desc[UR16][R10.64+-0x600] ;  /* 0xfffa00100a229981 */ /* 0x000f22000c1e1500 */
[-C--:B------:R-:W-:Y:S02]  /*47f0*/  ISETP.GE.AND P1, PT, R140, R129.reuse, PT ;  /* 0x000000818c00720c */ /* 0x080fe40003f26270 */
[-C--:B------:R-:W-:Y:S01]  /*4800*/  ISETP.GE.AND P2, PT, R136, R129.reuse, PT ;  /* 0x000000818800720c */ /* 0x080fe20003f46270 */
[----:B------:R-:W4:Y:S01]  /*4810*/  @!P3 LDG.E.U16 R28, desc[UR16][R10.64+-0x700] ;  /* 0xfff900100a1cb981 */ /* 0x000f22000c1e1500 */
[----:B------:R-:W-:-:S02]  /*4820*/  ISETP.GE.AND P3, PT, R134, R129, PT ;  /* 0x000000818600720c */ /* 0x000fc40003f66270 */
[----:B------:R-:W-:Y:S01]  /*4830*/  PRMT R33, RZ, 0x7610, R33 ;  /* 0x00007610ff217816 */ /* 0x000fe20000000021 */
        /* <DEDUP_REMOVED lines=8> */
[-C--:B------:R-:W-:Y:S01]  /*48c0*/  ISETP.GE.AND P5, PT, R130, R129.reuse, PT ;  /* 0x000000818200720c */ /* 0x080fe20003fa6270 */
[----:B------:R-:W4:Y:S01]  /*48d0*/  @!P6 LDG.E.U16 R29, desc[UR16][R10.64+-0x6c0] ;  /* 0xfff940100a1de981 */ /* 0x000f22000c1e1500 */
[----:B------:R-:W-:Y:S02]  /*48e0*/  ISETP.GE.AND P6, PT, R128, R129, PT ;  /* 0x000000818000720c */ /* 0x000fe40003fc6270 */
[----:B------:R-:W-:Y:S01]  /*48f0*/  PRMT R37, RZ, 0x7610, R37 ;  /* 0x00007610ff257816 */ /* 0x000fe20000000025 */
[----:B------:R-:W4:Y:S04]  /*4900*/  @!P2 LDG.E.U16 R33, desc[UR16][R10.64+-0x540] ;  /* 0xfffac0100a21a981 */ /* 0x000f28000c1e1500 */
[----:B------:R-:W4:Y:S04]  /*4910*/  @!P3 LDG.E.U16 R40, desc[UR16][R10.64+-0x500] ;  /* 0xfffb00100a28b981 */ /* 0x000f28000c1e1500 */
[----:B------:R-:W4:Y:S04]  /*4920*/  @!P1 LDG.E.U16 R22, desc[UR16][R10.64+-0x580] ;  /* 0xfffa80100a169981 */ /* 0x000f28000c1e1500 */
[----:B------:R-:W4:Y:S04]  /*4930*/  @!P4 LDG.E.U16 R35, desc[UR16][R10.64+-0x4c0] ;  /* 0xfffb40100a23c981 */ /* 0x000f28000c1e1500 */
[----:B------:R-:W4:Y:S04]  /*4940*/  @!P5 LDG.E.U16 R42, desc[UR16][R10.64+-0x480] ;  /* 0xfffb80100a2ad981 */ /* 0x000f28000c1e1500 */
[----:B------:R-:W4:Y:S01]  /*4950*/  @!P6 LDG.E.U16 R37, desc[UR16][R10.64+-0x440] ;  /* 0xfffbc0100a25e981 */ /* 0x000f22000c1e1500 */
[----:B------:R-:W-:-:S02]  /*4960*/  PRMT R44, RZ, 0x7610, R44 ;  /* 0x00007610ff2c7816 */ /* 0x000fc4000000002c */
        /* <DEDUP_REMOVED lines=67> */
[----:B------:R-:W-:Y:S02]  /*4da0*/  ISETP.GE.AND P0, PT, R142, R129, PT ;  /* 0x000000818e00720c */ /* 0x000fe40003f06270 */
[----:B0-----:R-:W-:-:S06]  /*4db0*/  PRMT R3, RZ, 0x7610, R3 ;  /* 0x00007610ff037816 */ /* 0x001fcc0000000003 */
[----:B------:R-:W5:Y:S01]  /*4dc0*/  @!P1 LDG.E.U16 R3, desc[UR16][R4.64+-0x640] ;  /* 0xfff9c01004039981 */ /* 0x000f62000c1e1500 */
[----:B------:R-:W-:-:S04]  /*4dd0*/  ISETP.NE.AND P1, PT, R49, RZ, PT ;  /* 0x000000ff3100720c */ /* 0x000fc80003f25270 */
[----:B------:R-:W5:Y:S01]  /*4de0*/  @!P0 LDG.E.U16 R50, desc[UR16][R4.64+-0x600] ;  /* 0xfffa001004328981 */ /* 0x000f62000c1e1500 */
[----:B------:R-:W-:Y:S02]  /*4df0*/  ISETP.GE.AND P0, PT, R140, R129, PT ;  /* 0x000000818c00720c */ /* 0x000fe40003f06270 */
[----:B------:R-:W-:-:S06]  /*4e00*/  PRMT R49, RZ, 0x7610, R49 ;  /* 0x00007610ff317816 */ /* 0x000fcc0000000031 */
[----:B------:R-:W5:Y:S05]  /*4e10*/  @!P1 LDG.E.U16 R52, desc[UR16][R4.64+-0x580] ;  /* 0xfffa801004349981 */ /* 0x000f6a000c1e1500 */
[----:B------:R0:W5:Y:S01]  /*4e20*/  @!P0 LDG.E.U16 R49, desc[UR16][R4.64+-0x5c0] ;  /* 0xfffa401004318981 */ /* 0x000162000c1e1500 */
[----:B-1----:R-:W-:Y:S02]  /*4e30*/  HADD2.F32 R22, -RZ, R10.H0_H0 ;  /* 0x2000000aff167230 */ /* 0x002fe40000004100 */
[----:B--2---:R-:W-:Y:S02]  /*4e40*/  HADD2.F32 R10, -RZ, R11.H0_H0 ;  /* 0x2000000bff0a7230 */ /* 0x004fe40000004100 */
[----:B---3--:R-:W-:-:S02]  /*4e50*/  HADD2.F32 R11, -RZ, R23.H0_H0 ;  /* 0x20000017ff0b7230 */ /* 0x008fc40000004100 */
[----:B----4-:R-:W-:Y:S02]  /*4e60*/  HADD2.F32 R23, -RZ, R24.H0_H0 ;  /* 0x20000018ff177230 */ /* 0x010fe40000004100 */
[----:B-----5:R-:W-:Y:S02]  /*4e70*/  HADD2.F32 R24, -RZ, R25.H0_H0 ;  /* 0x20000019ff187230 */ /* 0x020fe40000004100 */
        /* <DEDUP_REMOVED lines=12> */
[----:B------:R-:W-:Y:S01]  /*4f40*/  FMUL.FTZ R64, R25, -1.4426950216293334961 ;  /* 0xbfb8aa3b19407820 */ /* 0x000fe20000410000 */
[----:B------:R-:W-:Y:S01]  /*4f50*/  FMUL.FTZ R63, R11, -1.4426950216293334961 ;  /* 0xbfb8aa3b0b3f7820 */ /* 0x000fe20000410000 */
[----:B------:R-:W-:Y:S01]  /*4f60*/  FMUL.FTZ R65, R26, -1.4426950216293334961 ;  /* 0xbfb8aa3b1a417820 */ /* 0x000fe20000410000 */
[----:B------:R1:W2:Y:S01]  /*4f70*/  MUFU.EX2 R61, R2 ;  /* 0x00000002003d7308 */ /* 0x0002a20000000800 */
[----:B------:R-:W-:Y:S01]  /*4f80*/  FMUL.FTZ R62, R10, -1.4426950216293334961 ;  /* 0xbfb8aa3b0a3e7820 */ /* 0x000fe20000410000 */
[----:B0-----:R-:W-:-:S06]  /*4f90*/  FMUL.FTZ R4, R23, -1.4426950216293334961 ;  /* 0xbfb8aa3b17047820 */ /* 0x001fcc0000410000 */
[----:B------:R-:W-:Y:S08]  /*4fa0*/  MUFU.EX2 R64, R64 ;  /* 0x0000004000407308 */ /* 0x000ff00000000800 */
[----:B------:R-:W-:Y:S01]  /*4fb0*/  MUFU.EX2 R63, R63 ;  /* 0x0000003f003f7308 */ /* 0x000fe20000000800 */
[----:B-1----:R-:W-:-:S07]  /*4fc0*/  FMUL.FTZ R2, R24, -1.4426950216293334961 ;  /* 0xbfb8aa3b18027820 */ /* 0x002fce0000410000 */
[----:B------:R-:W-:Y:S01]  /*4fd0*/  MUFU.EX2 R65, R65 ;  /* 0x0000004100417308 */ /* 0x000fe20000000800 */
[----:B------:R-:W-:-:S07]  /*4fe0*/  FMUL.FTZ R66, R27, -1.4426950216293334961 ;  /* 0xbfb8aa3b1b427820 */ /* 0x000fce0000410000 */
[----:B------:R-:W-:Y:S01]  /*4ff0*/  MUFU.EX2 R62, R62 ;  /* 0x0000003e003e7308 */ /* 0x000fe20000000800 */
[----:B--2---:R-:W-:-:S07]  /*5000*/  FADD.FTZ R61, R61, 1 ;  /* 0x3f8000003d3d7421 */ /* 0x004fce0000010000 */
[----:B------:R-:W0:Y:S08]  /*5010*/  MUFU.EX2 R4, R4 ;  /* 0x0000000400047308 */ /* 0x000e300000000800 */
[----:B------:R1:W2:Y:S02]  /*5020*/  MUFU.EX2 R5, R2 ;  /* 0x0000000200057308 */ /* 0x0002a40000000800 */
[----:B-1----:R-:W-:-:S06]  /*5030*/  FMUL.FTZ R2, R28, -1.4426950216293334961 ;  /* 0xbfb8aa3b1c027820 */ /* 0x002fcc0000410000 */
[----:B------:R-:W1:Y:S08]  /*5040*/  MUFU.EX2 R66, R66 ;  /* 0x0000004200427308 */ /* 0x000e700000000800 */
[----:B------:R3:W-:Y:S01]  /*5050*/  MUFU.EX2 R67, R2 ;  /* 0x0000000200437308 */ /* 0x0007e20000000800 */
[----:B0-----:R-:W-:Y:S01]  /*5060*/  FADD.FTZ R4, R4, 1 ;  /* 0x3f80000004047421 */ /* 0x001fe20000010000 */
[----:B------:R-:W-:Y:S01]  /*5070*/  FMUL.FTZ R72, R34, -1.4426950216293334961 ;  /* 0xbfb8aa3b22487820 */ /* 0x000fe20000410000 */
[----:B------:R-:W-:-:S02]  /*5080*/  HADD2.F32 R53, -RZ, R53.H0_H0 ;  /* 0x20000035ff357230 */ /* 0x000fc40000004100 */
[----:B------:R-:W-:Y:S01]  /*5090*/  FMUL.FTZ R68, R29, -1.4426950216293334961 ;  /* 0xbfb8aa3b1d447820 */ /* 0x000fe20000410000 */
[----:B------:R-:W-:Y:S02]  /*50a0*/  FMUL.FTZ R70, R32, -1.4426950216293334961 ;  /* 0xbfb8aa3b20467820 */ /* 0x000fe40000410000 */
[----:B------:R-:W-:Y:S01]  /*50b0*/  MUFU.EX2 R157, R72 ;  /* 0x00000048009d7308 */ /* 0x000fe20000000800 */
[----:B------:R-:W-:Y:S01]  /*50c0*/  FMUL.FTZ R69, R31, -1.4426950216293334961 ;  /* 0xbfb8aa3b1f457820 */ /* 0x000fe20000410000 */
[----:B------:R-:W-:Y:S01]  /*50d0*/  FMUL.FTZ R73, R35, -1.4426950216293334961 ;  /* 0xbfb8aa3b23497820 */ /* 0x000fe20000410000 */
[----:B--2---:R-:W-:Y:S01]  /*50e0*/  FADD.FTZ R5, R5, 1 ;  /* 0x3f80000005057421 */ /* 0x004fe20000010000 */
[----:B------:R-:W-:Y:S02]  /*50f0*/  HADD2.F32 R76, -RZ, R76.H0_H0 ;  /* 0x2000004cff4c7230 */ /* 0x000fe40000004100 */
[----:B------:R-:W-:Y:S02]  /*5100*/  HADD2.F32 R75, -RZ, R75.H0_H0 ;  /* 0x2000004bff4b7230 */ /* 0x000fe40000004100 */
[----:B------:R-:W-:Y:S01]  /*5110*/  MUFU.EX2 R71, R70 ;  /* 0x0000004600477308 */ /* 0x000fe20000000800 */
[----:B------:R-:W-:-:S02]  /*5120*/  HADD2.F32 R57, -RZ, R57.H0_H0 ;  /* 0x20000039ff397230 */ /* 0x000fc40000004100 */
[----:B---3--:R-:W-:-:S05]  /*5130*/  FMUL.FTZ R2, R33, -1.4426950216293334961 ;  /* 0xbfb8aa3b21027820 */ /* 0x008fca0000410000 */
[----:B------:R-:W-:Y:S08]  /*5140*/  MUFU.EX2 R68, R68 ;  /* 0x0000004400447308 */ /* 0x000ff00000000800 */
[----:B------:R-:W-:Y:S08]  /*5150*/  MUFU.EX2 R160, R73 ;  /* 0x0000004900a07308 */ /* 0x000ff00000000800 */
[----:B------:R-:W-:Y:S01]  /*5160*/  MUFU.EX2 R69, R69 ;  /* 0x0000004500457308 */ /* 0x000fe20000000800 */
        /* <DEDUP_REMOVED lines=14> */
[----:B------:R-:W-:Y:S04]  /*5250*/  STS.U16 [R113+0x380], R60 ;  /* 0x0003803c71007388 */ /* 0x000fe80000000400 */
[----:B------:R-:W-:Y:S01]  /*5260*/  STS.U16 [R112+0x3c0], R59 ;  /* 0x0003c03b70007388 */ /* 0x000fe20000000400 */
[----:B------:R-:W-:-:S03]  /*5270*/  NOP ;  /* 0x0000000000007918 */ /* 0x000fc60000000000 */
[----:B------:R-:W4:Y:S04]  /*5280*/  LDS.U16 R40, [R111] ;  /* 0x000000006f287984 */ /* 0x000f280000000400 */
[----:B------:R-:W5:Y:S04]  /*5290*/  LDS.U16 R41, [R111+0x2] ;  /* 0x000002006f297984 */ /* 0x000f680000000400 */
[----:B------:R-:W5:Y:S04]  /*52a0*/  LDS.U16 R42, [R111+0x4] ;  /* 0x000004006f2a7984 */ /* 0x000f680000000400 */
[----:B------:R-:W5:Y:S01]  /*52b0*/  LDS.U16 R44, [R111+0x6] ;  /* 0x000006006f2c7984 */ /* 0x000f620000000400 */
[----:B0-----:R-:W-:Y:S01]  /*52c0*/  FADD.FTZ R50, R64, 1 ;  /* 0x3f80000040327421 */ /* 0x001fe20000010000 */
[----:B------:R-:W0:Y:S01]  /*52d0*/  MUFU.RCP R45, R61 ;  /* 0x0000003d002d7308 */ /* 0x000e220000001000 */
[----:B------:R-:W-:Y:S01]  /*52e0*/  FADD.FTZ R46, R63, 1 ;  /* 0x3f8000003f2e7421 */ /* 0x000fe20000010000 */
[----:B------:R-:W5:Y:S01]  /*52f0*/  LDS.U16 R64, [R111+0xa] ;  /* 0x00000a006f407984 */ /* 0x000f620000000400 */
[----:B--2---:R-:W-:-:S03]  /*5300*/  FADD.FTZ R51, R65, 1 ;  /* 0x3f80000041337421 */ /* 0x004fc60000010000 */
[----:B------:R-:W2:Y:S01]  /*5310*/  LDS.U16 R63, [R111+0x8] ;  /* 0x000008006f3f7984 */ /* 0x000ea20000000400 */
[----:B------:R-:W-:Y:S01]  /*5320*/  FADD.FTZ R43, R62, 1 ;  /* 0x3f8000003e2b7421 */ /* 0x000fe20000010000 */
[----:B------:R-:W5:Y:S02]  /*5330*/  MUFU.RCP R46, R46 ;  /* 0x0000002e002e7308 */ /* 0x000f640000001000 */
[----:B------:R-:W2:Y:S01]  /*5340*/  LDS.U16 R65, [R111+0xc] ;  /* 0x00000c006f417984 */ /* 0x000ea20000000400 */
[----:B-1----:R-:W-:-:S05]  /*5350*/  FADD.FTZ R52, R66, 1 ;  /* 0x3f80000042347421 */ /* 0x002fca0000010000 */
[----:B------:R1:W-:Y:S01]  /*5360*/  MUFU.RCP R48, R4 ;  /* 0x0000000400307308 */ /* 0x0003e20000001000 */
[----:B0-----:R-:W-:Y:S01]  /*5370*/  FADD.FTZ R3, -R45, 1 ;  /* 0x3f8000002d037421 */ /* 0x001fe20000010100 */
[----:B---3--:R-:W-:Y:S01]  /*5380*/  FADD.FTZ R55, R67, 1 ;  /* 0x3f80000043377421 */ /* 0x008fe20000010000 */
[----:B------:R-:W0:Y:S04]  /*5390*/  LDS.U16 R66, [R111+0xe] ;  /* 0x00000e006f427984 */ /* 0x000e280000000400 */
[----:B------:R-:W-:Y:S01]  /*53a0*/  LDS.U16 R72, [R111+0x12] ;  /* 0x000012006f487984 */ /* 0x000fe20000000400 */
[----:B------:R-:W3:Y:S01]  /*53b0*/  MUFU.RCP R43, R43 ;  /* 0x0000002b002b7308 */ /* 0x000ee20000001000 */
[----:B----4-:R-:W-:Y:S02]  /*53c0*/  HADD2.F32 R40, -RZ, R40.H0_H0 ;  /* 0x20000028ff287230 */ /* 0x010fe40000004100 */
[----:B------:R-:W4:Y:S01]  /*53d0*/  LDS.U16 R67, [R111+0x10] ;  /* 0x000010006f437984 */ /* 0x000f220000000400 */
[----:B------:R-:W-:-:S02]  /*53e0*/  FFMA.FTZ R58, R22, R3, 1 ;  /* 0x3f800000163a7423 */ /* 0x000fc40000010003 */
[----:B-1----:R-:W-:Y:S01]  /*53f0*/  FMUL.FTZ R4, R53, R40 ;  /* 0x0000002835047220 */ /* 0x002fe20000410000 */
[----:B-----5:R-:W-:Y:S01]  /*5400*/  HADD2.F32 R41, -RZ, R41.H0_H0 ;  /* 0x20000029ff297230 */ /* 0x020fe20000004100 */
[----:B------:R3:W-:Y:S01]  /*5410*/  MUFU.RCP R49, R5 ;  /* 0x0000000500317308 */ /* 0x0007e20000001000 */
[----:B------:R-:W1:Y:S01]  /*5420*/  LDS.U16 R153, [R111+0x14] ;  /* 0x000014006f997984 */ /* 0x000e620000000400 */
[----:B------:R-:W-:Y:S01]  /*5430*/  FMUL.FTZ R3, R45, R4 ;  /* 0x000000042d037220 */ /* 0x000fe20000410000 */
[----:B------:R-:W-:Y:S01]  /*5440*/  FADD.FTZ R4, -R46, 1 ;  /* 0x3f8000002e047421 */ /* 0x000fe20000010100 */
[----:B------:R-:W-:Y:S01]  /*5450*/  HADD2.F32 R42, -RZ, R42.H0_H0 ;  /* 0x2000002aff2a7230 */ /* 0x000fe20000004100 */
[----:B------:R-:W5:Y:S01]  /*5460*/  LDS.U16 R159, [R111+0x16] ;  /* 0x000016006f9f7984 */ /* 0x000f620000000400 */
[----:B------:R-:W-:Y:S02]  /*5470*/  HADD2.F32 R44, -RZ, R44.H0_H0 ;  /* 0x2000002cff2c7230 */ /* 0x000fe40000004100 */
[----:B------:R-:W-:Y:S01]  /*5480*/  FFMA.FTZ R60, R11, R4, 1 ;  /* 0x3f8000000b3c7423 */ /* 0x000fe20000010004 */
[----:B------:R-:W0:Y:S01]  /*5490*/  MUFU.RCP R50, R50 ;  /* 0x0000003200327308 */ /* 0x000e220000001000 */
[----:B---3--:R-:W-:Y:S01]  /*54a0*/  FADD.FTZ R5, -R43, 1 ;  /* 0x3f8000002b057421 */ /* 0x008fe20000010100 */
[----:B------:R-:W-:Y:S01]  /*54b0*/  FMUL.FTZ R4, R76, R41 ;  /* 0x000000294c047220 */ /* 0x000fe20000410000 */
[----:B------:R-:W-:Y:S01]  /*54c0*/  FMUL.FTZ R59, R75, R42 ;  /* 0x0000002a4b3b7220 */ /* 0x000fe20000410000 */
[----:B------:R-:W-:Y:S01]  /*54d0*/  FADD.FTZ R62, -R48, 1 ;  /* 0x3f800000303e7421 */ /* 0x000fe20000010100 */
[----:B------:R-:W-:Y:S01]  /*54e0*/  FMUL.FTZ R61, R57, R44 ;  /* 0x0000002c393d7220 */ /* 0x000fe20000410000 */
[----:B------:R-:W-:Y:S01]  /*54f0*/  FFMA.FTZ R5, R10, R5, 1 ;  /* 0x3f8000000a057423 */ /* 0x000fe20000010005 */
[----:B------:R-:W-:Y:S01]  /*5500*/  FMUL.FTZ R4, R43, R4 ;  /* 0x000000042b047220 */ /* 0x000fe20000410000 */
[----:B------:R-:W-:Y:S01]  /*5510*/  MUFU.RCP R51, R51 ;  /* 0x0000003300337308 */ /* 0x000fe20000001000 */
[----:B------:R-:W-:Y:S01]  /*5520*/  FMUL.FTZ R59, R46, R59 ;  /* 0x0000003b2e3b7220 */ /* 0x000fe20000410000 */
[----:B------:R-:W-:Y:S01]  /*5530*/  FFMA.FTZ R62, R23, R62, 1 ;  /* 0x3f800000173e7423 */ /* 0x000fe2000001003e */
[----:B------:R-:W-:Y:S01]  /*5540*/  FMUL.FTZ R61, R48, R61 ;  /* 0x0000003d303d7220 */ /* 0x000fe20000410000 */
[----:B------:R-:W-:Y:S01]  /*5550*/  FMUL.FTZ R4, R4, R5 ;  /* 0x0000000504047220 */ /* 0x000fe20000410000 */
[----:B------:R-:W-:-:S03]  /*5560*/  FMUL.FTZ R5, R59, R60 ;  /* 0x0000003c3b057220 */ /* 0x000fc60000410000 */
[----:B------:R3:W4:Y:S01]  /*5570*/  MUFU.EX2 R78, R2 ;  /* 0x00000002004e7308 */ /* 0x0007220000000800 */
[----:B------:R-:W-:Y:S01]  /*5580*/  HADD2.F32 R59, -RZ, R54.H0_H0 ;  /* 0x20000036ff3b7230 */ /* 0x000fe20000004100 */
[----:B------:R-:W5:Y:S01]  /*5590*/  LDS.U16 R158, [R111+0x18] ;  /* 0x000018006f9e7984 */ /* 0x000f620000000400 */
[----:B------:R-:W-:Y:S01]  /*55a0*/  FMUL.FTZ R70, R61, R62 ;  /* 0x0000003e3d467220 */ /* 0x000fe20000410000 */
[----:B------:R-:W-:Y:S02]  /*55b0*/  HADD2.F32 R54, -RZ, R64.H0_H0 ;  /* 0x20000040ff367230 */ /* 0x000fe40000004100 */
[----:B------:R-:W-:Y:S01]  /*55c0*/  FMUL.FTZ R3, R3, R58 ;  /* 0x0000003a03037220 */ /* 0x000fe20000410000 */
[----:B------:R-:W-:Y:S01]  /*55d0*/  FADD.FTZ R164, R160, 1 ;  /* 0x3f800000a0a47421 */ /* 0x000fe20000010000 */
[----:B------:R-:W-:Y:S01]  /*55e0*/  FADD.FTZ R73, R69, 1 ;  /* 0x3f80000045497421 */ /* 0x000fe20000010000 */
[----:B------:R-:W-:Y:S01]  /*55f0*/  MUFU.RCP R52, R52 ;  /* 0x0000003400347308 */ /* 0x000fe20000001000 */
[----:B------:R-:W-:Y:S01]  /*5600*/  FADD.FTZ R61, R71, 1 ;  /* 0x3f800000473d7421 */ /* 0x000fe20000010000 */
[----:B------:R-:W-:Y:S01]  /*5610*/  FADD.FTZ R58, R68, 1 ;  /* 0x3f800000443a7421 */ /* 0x000fe20000010000 */
[----:B------:R-:W-:Y:S01]  /*5620*/  HADD2.F32 R71, -RZ, R47.H0_H0 ;  /* 0x2000002fff477230 */ /* 0x000fe20000004100 */
[----:B------:R-:W5:Y:S04]  /*5630*/  LDS.U16 R160, [R111+0x1a] ;  /* 0x00001a006fa07984 */ /* 0x000f680000000400 */
[----:B------:R-:W1:Y:S01]  /*5640*/  MUFU.RCP R55, R55 ;  /* 0x0000003700377308 */ /* 0x000e620000001000 */
[----:B------:R-:W-:Y:S01]  /*5650*/  HADD2.F32 R60, -RZ, R56.H0_H0 ;  /* 0x20000038ff3c7230 */ /* 0x000fe20000004100 */
[----:B------:R-:W5:Y:S01]  /*5660*/  LDS.U16 R161, [R111+0x1c] ;  /* 0x00001c006fa17984 */ /* 0x000f620000000400 */
[----:B--2---:R-:W-:-:S02]  /*5670*/  HADD2.F32 R47, -RZ, R63.H0_H0 ;  /* 0x2000003fff2f7230 */ /* 0x004fc40000004100 */
[----:B0-----:R-:W-:Y:S01]  /*5680*/  FADD.FTZ R68, -R50, 1 ;  /* 0x3f80000032447421 */ /* 0x001fe20000010100 */
[----:B------:R-:W-:Y:S02]  /*5690*/  HADD2.F32 R56, -RZ, R65.H0_H0 ;  /* 0x20000041ff387230 */ /* 0x000fe40000004100 */
[----:B------:R-:W-:Y:S01]  /*56a0*/  FMUL.FTZ R63, R59, R54 ;  /* 0x000000363b3f7220 */ /* 0x000fe20000410000 */
[----:B------:R-:W-:Y:S01]  /*56b0*/  FADD.FTZ R69, -R49, 1 ;  /* 0x3f80000031457421 */ /* 0x000fe20000010100 */
[----:B------:R-:W0:Y:S01]  /*56c0*/  MUFU.RCP R58, R58 ;  /* 0x0000003a003a7308 */ /* 0x000e220000001000 */
[----:B------:R-:W-:Y:S01]  /*56d0*/  FMUL.FTZ R64, R60, R47 ;  /* 0x0000002f3c407220 */ /* 0x000fe20000410000 */
[----:B------:R-:W-:Y:S01]  /*56e0*/  FFMA.FTZ R68, R25, R68, 1 ;  /* 0x3f80000019447423 */ /* 0x000fe20000010044 */
[----:B------:R-:W-:Y:S01]  /*56f0*/  FMUL.FTZ R63, R50, R63 ;  /* 0x0000003f323f7220 */ /* 0x000fe20000410000 */
[----:B------:R-:W-:Y:S01]  /*5700*/  FMUL.FTZ R74, R71, R56 ;  /* 0x00000038474a7220 */ /* 0x000fe20000410000 */
[----:B---3--:R-:W-:Y:S01]  /*5710*/  FMUL.FTZ R2, R37, -1.4426950216293334961 ;  /* 0xbfb8aa3b25027820 */ /* 0x008fe20000410000 */
[----:B------:R-:W2:Y:S02]  /*5720*/  LDS.U16 R163, [R111+0x1e] ;  /* 0x00001e006fa37984 */ /* 0x000ea40000000400 */
[----:B------:R3:W-:Y:S01]  /*5730*/  MUFU.RCP R62, R73 ;  /* 0x00000049003e7308 */ /* 0x0007e20000001000 */
[----:B------:R-:W-:Y:S01]  /*5740*/  FMUL.FTZ R64, R49, R64 ;  /* 0x0000004031407220 */ /* 0x000fe20000410000 */
[----:B----4-:R-:W-:Y:S01]  /*5750*/  FADD.FTZ R155, R78, 1 ;  /* 0x3f8000004e9b7421 */ /* 0x010fe20000010000 */
[----:B------:R-:W-:Y:S01]  /*5760*/  FFMA.FTZ R69, R24, R69, 1 ;  /* 0x3f80000018457423 */ /* 0x000fe20000010045 */
[----:B------:R-:W-:Y:S01]  /*5770*/  FMUL.FTZ R78, R63, R68 ;  /* 0x000000443f4e7220 */ /* 0x000fe20000410000 */
[C---:B------:R-:W-:Y:S01]  /*5780*/  FMUL.FTZ R74, R51.reuse, R74 ;  /* 0x0000004a334a7220 */ /* 0x040fe20000410000 */
[----:B---3--:R-:W-:Y:S01]  /*5790*/  FADD.FTZ R73, -R51, 1 ;  /* 0x3f80000033497421 */ /* 0x008fe20000010100 */
[----:B------:R-:W-:-:S02]  /*57a0*/  HADD2.F32 R63, -RZ, R39.H0_H0 ;  /* 0x20000027ff3f7230 */ /* 0x000fc40000004100 */
[----:B-1----:R-:W-:Y:S01]  /*57b0*/  FADD.FTZ R39, -R55, 1 ;  /* 0x3f80000037277421 */ /* 0x002fe20000010100 */
[----:B------:R-:W-:Y:S02]  /*57c0*/  HADD2.F32 R68, -RZ, R36.H0_H0 ;  /* 0x20000024ff447230 */ /* 0x000fe40000004100 */
[----:B------:R-:W-:Y:S01]  /*57d0*/  FFMA.FTZ R65, R26, R73, 1 ;  /* 0x3f8000001a417423 */ /* 0x000fe20000010049 */
[----:B------:R-:W-:Y:S01]  /*57e0*/  FADD.FTZ R36, -R52, 1 ;  /* 0x3f80000034247421 */ /* 0x000fe20000010100 */
[----:B------:R-:W-:Y:S01]  /*57f0*/  FMUL.FTZ R73, R64, R69 ;  /* 0x0000004540497220 */ /* 0x000fe20000410000 */
[----:B------:R-:W1:Y:S01]  /*5800*/  MUFU.EX2 R2, R2 ;  /* 0x0000000200027308 */ /* 0x000e620000000800 */
[----:B------:R-:W-:Y:S01]  /*5810*/  FMUL.FTZ R165, R74, R65 ;  /* 0x000000414aa57220 */ /* 0x000fe20000410000 */
[----:B------:R-:W-:Y:S01]  /*5820*/  FFMA.FTZ R74, R27, R36, 1 ;  /* 0x3f8000001b4a7423 */ /* 0x000fe20000010024 */
[----:B------:R-:W-:Y:S02]  /*5830*/  HADD2.F32 R69, -RZ, R38.H0_H0 ;  /* 0x20000026ff457230 */ /* 0x000fe40000004100 */
[----:B------:R-:W-:-:S03]  /*5840*/  HADD2.F32 R36, -RZ, R66.H0_H0 ;  /* 0x20000042ff247230 */ /* 0x000fc60000004100 */
[----:B------:R-:W3:Y:S01]  /*5850*/  MUFU.RCP R61, R61 ;  /* 0x0000003d003d7308 */ /* 0x000ee20000001000 */
[----:B------:R-:W-:Y:S02]  /*5860*/  HADD2.F32 R38, -RZ, R67.H0_H0 ;  /* 0x20000043ff267230 */ /* 0x000fe40000004100 */
[----:B------:R-:W-:-:S05]  /*5870*/  FADD.FTZ R65, R157, 1 ;  /* 0x3f8000009d417421 */ /* 0x000fca0000010000 */
[----:B------:R4:W2:Y:S01]  /*5880*/  MUFU.RCP R64, R155 ;  /* 0x0000009b00407308 */ /* 0x0008a20000001000 */
[----:B0-----:R-:W-:Y:S01]  /*5890*/  FADD.FTZ R162, -R58, 1 ;  /* 0x3f8000003aa27421 */ /* 0x001fe20000010100 */
[----:B------:R-:W-:Y:S01]  /*58a0*/  FMUL.FTZ R67, R63, R36 ;  /* 0x000000243f437220 */ /* 0x000fe20000410000 */
[----:B----4-:R-:W-:Y:S01]  /*58b0*/  FFMA.FTZ R155, R28, R39, 1 ;  /* 0x3f8000001c9b7423 */ /* 0x010fe20000010027 */
[----:B------:R-:W-:Y:S02]  /*58c0*/  HADD2.F32 R39, -RZ, R72.H0_H0 ;  /* 0x20000048ff277230 */ /* 0x000fe40000004100 */
[----:B------:R-:W-:-:S03]  /*58d0*/  FMUL.FTZ R66, R69, R38 ;  /* 0x0000002645427220 */ /* 0x000fc60000410000 */
[----:B------:R-:W-:Y:S01]  /*58e0*/  FMUL.FTZ R157, R68, R39 ;  /* 0x00000027449d7220 */ /* 0x000fe20000410000 */
[----:B------:R-:W-:Y:S01]  /*58f0*/  FFMA.FTZ R162, R29, R162, 1 ;  /* 0x3f8000001da27423 */ /* 0x000fe200000100a2 */
[----:B------:R-:W-:Y:S01]  /*5900*/  FMUL.FTZ R67, R52, R67 ;  /* 0x0000004334437220 */ /* 0x000fe20000410000 */
[----:B------:R-:W-:Y:S01]  /*5910*/  FMUL.FTZ R66, R55, R66 ;  /* 0x0000004237427220 */ /* 0x000fe20000410000 */
[----:B------:R-:W-:Y:S01]  /*5920*/  FMUL.FTZ R157, R58, R157 ;  /* 0x0000009d3a9d7220 */ /* 0x000fe20000410000 */
[----:B------:R-:W0:Y:S01]  /*5930*/  MUFU.RCP R65, R65 ;  /* 0x0000004100417308 */ /* 0x000e220000001000 */
[----:B------:R-:W-:Y:S01]  /*5940*/  FMUL.FTZ R166, R67, R74 ;  /* 0x0000004a43a67220 */ /* 0x000fe20000410000 */
[----:B------:R-:W-:Y:S01]  /*5950*/  FMUL.FTZ R67, R66, R155 ;  /* 0x0000009b42437220 */ /* 0x000fe20000410000 */
[----:B------:R-:W-:Y:S01]  /*5960*/  FMUL.FTZ R168, R157, R162 ;  /* 0x000000a29da87220 */ /* 0x000fe20000410000 */
[----:B------:R-:W-:Y:S02]  /*5970*/  HADD2.F32 R157, -RZ, R7.H0_H0 ;  /* 0x20000007ff9d7230 */ /* 0x000fe40000004100 */
[----:B-1----:R-:W-:Y:S01]  /*5980*/  FADD.FTZ R74, R2, 1 ;  /* 0x3f800000024a7421 */ /* 0x002fe20000010000 */
[----:B------:R-:W-:-:S02]  /*5990*/  HADD2.F32 R30, -RZ, R30.H0_H0 ;  /* 0x2000001eff1e7230 */ /* 0x000fc40000004100 */
[----:B---3--:R-:W-:Y:S01]  /*59a0*/  FADD.FTZ R7, -R61, 1 ;  /* 0x3f8000003d077421 */ /* 0x008fe20000010100 */
[----:B------:R-:W-:Y:S02]  /*59b0*/  HADD2.F32 R66, -RZ, R9.H0_H0 ;  /* 0x20000009ff427230 */ /* 0x000fe40000004100 */
[----:B------:R-:W-:Y:S02]  /*59c0*/  HADD2.F32 R153, -RZ, R153.H0_H0 ;  /* 0x20000099ff997230 */ /* 0x000fe40000004100 */
[----:B-----5:R-:W-:Y:S02]  /*59d0*/  HADD2.F32 R159, -RZ, R159.H0_H0 ;  /* 0x2000009fff9f7230 */ /* 0x020fe40000004100 */
[----:B------:R-:W-:Y:S01]  /*59e0*/  FFMA.FTZ R9, R32, R7, 1 ;  /* 0x3f80000020097423 */ /* 0x000fe20000010007 */
[----:B------:R-:W-:Y:S02]  /*59f0*/  HADD2.F32 R155, -RZ, R8.H0_H0 ;  /* 0x20000008ff9b7230 */ /* 0x000fe40000004100 */
[----:B------:R-:W-:Y:S01]  /*5a00*/  FADD.FTZ R2, -R62, 1 ;  /* 0x3f8000003e027421 */ /* 0x000fe20000010100 */
[----:B------:R-:W-:-:S02]  /*5a10*/  HADD2.F32 R158, -RZ, R158.H0_H0 ;  /* 0x2000009eff9e7230 */ /* 0x000fc40000004100 */
[----:B------:R-:W-:Y:S01]  /*5a20*/  FMUL.FTZ R7, R30, R153 ;  /* 0x000000991e077220 */ /* 0x000fe20000410000 */
[----:B------:R-:W-:Y:S01]  /*5a30*/  FMUL.FTZ R8, R66, R159 ;  /* 0x0000009f42087220 */ /* 0x000fe20000410000 */
[----:B------:R1:W3:Y:S01]  /*5a40*/  MUFU.RCP R72, R164 ;  /* 0x000000a400487308 */ /* 0x0002e20000001000 */
[----:B--2---:R-:W-:Y:S01]  /*5a50*/  FADD.FTZ R162, -R64, 1 ;  /* 0x3f80000040a27421 */ /* 0x004fe20000010100 */
[----:B------:R-:W-:Y:S01]  /*5a60*/  FFMA.FTZ R2, R31, R2, 1 ;  /* 0x3f8000001f027423 */ /* 0x000fe20000010002 */
[----:B------:R-:W-:Y:S01]  /*5a70*/  FMUL.FTZ R167, R155, R158 ;  /* 0x0000009e9ba77220 */ /* 0x000fe20000410000 */
[----:B------:R-:W-:Y:S01]  /*5a80*/  FMUL.FTZ R7, R62, R7 ;  /* 0x000000073e077220 */ /* 0x000fe20000410000 */
[----:B------:R-:W-:-:S03]  /*5a90*/  FMUL.FTZ R8, R61, R8 ;  /* 0x000000083d087220 */ /* 0x000fc60000410000 */
[----:B------:R-:W2:Y:S01]  /*5aa0*/  MUFU.RCP R74, R74 ;  /* 0x0000004a004a7308 */ /* 0x000ea20000001000 */
[----:B------:R-:W-:Y:S02]  /*5ab0*/  HADD2.F32 R160, -RZ, R160.H0_H0 ;  /* 0x200000a0ffa07230 */ /* 0x000fe40000004100 */
[----:B------:R-:W-:Y:S01]  /*5ac0*/  FFMA.FTZ R162, R33, R162, 1 ;  /* 0x3f80000021a27423 */ /* 0x000fe200000100a2 */
[----:B------:R-:W-:Y:S01]  /*5ad0*/  FMUL.FTZ R167, R64, R167 ;  /* 0x000000a740a77220 */ /* 0x000fe20000410000 */
[----:B------:R-:W-:Y:S01]  /*5ae0*/  FMUL.FTZ R2, R7, R2 ;  /* 0x0000000207027220 */ /* 0x000fe20000410000 */
[----:B------:R-:W-:Y:S01]  /*5af0*/  FMUL.FTZ R9, R8, R9 ;  /* 0x0000000908097220 */ /* 0x000fe20000410000 */
[----:B0-----:R-:W-:Y:S01]  /*5b00*/  FADD.FTZ R7, -R65, 1 ;  /* 0x3f80000041077421 */ /* 0x001fe20000010100 */
[----:B------:R-:W-:Y:S01]  /*5b10*/  FMUL.FTZ R8, R157, R160 ;  /* 0x000000a09d087220 */ /* 0x000fe20000410000 */
[----:B------:R-:W0:Y:S01]  /*5b20*/  S2UR UR8, SR_CgaCtaId ;  /* 0x00000000000879c3 */ /* 0x000e220000008800 */
[----:B------:R-:W-:Y:S01]  /*5b30*/  FMUL.FTZ R167, R167, R162 ;  /* 0x000000a2a7a77220 */ /* 0x000fe20000410000 */
[----:B------:R-:W-:-:S02]  /*5b40*/  HADD2.F32 R162, -RZ, R6.H0_H0 ;  /* 0x20000006ffa27230 */ /* 0x000fc40000004100 */
[----:B------:R-:W-:Y:S01]  /*5b50*/  FFMA.FTZ R7, R34, R7, 1 ;  /* 0x3f80000022077423 */ /* 0x000fe20000010007 */
[----:B------:R-:W-:Y:S02]  /*5b60*/  HADD2.F32 R161, -RZ, R161.H0_H0 ;  /* 0x200000a1ffa17230 */ /* 0x000fe40000004100 */
[----:B------:R-:W-:Y:S01]  /*5b70*/  FMUL.FTZ R8, R65, R8 ;  /* 0x0000000841087220 */ /* 0x000fe20000410000 */
[----:B-1----:R-:W-:Y:S02]  /*5b80*/  HADD2.F32 R164, -RZ, R0.H0_H0 ;  /* 0x20000000ffa47230 */ /* 0x002fe40000004100 */
[----:B------:R-:W-:Y:S02]  /*5b90*/  HADD2.F32 R163, -RZ, R163.H0_H0 ;  /* 0x200000a3ffa37230 */ /* 0x000fe40000004100 */
[----:B------:R-:W-:Y:S01]  /*5ba0*/  FMUL.FTZ R8, R8, R7 ;  /* 0x0000000708087220 */ /* 0x000fe20000410000 */
[----:B---3--:R-:W-:Y:S01]  /*5bb0*/  FADD.FTZ R0, -R72, 1 ;  /* 0x3f80000048007421 */ /* 0x008fe20000010100 */
        /* <DEDUP_REMOVED lines=23> */
[----:B0-----:R-:W-:Y:S01]  /*5d30*/  ULEA UR7, UR8, UR7, 0x18 ;  /* 0x0000000708077291 */ /* 0x001fe2000f8ec03f */
[----:B------:R-:W-:Y:S02]  /*5d40*/  PRMT R7, R73, 0x7632, R7 ;  /* 0x0000763249077816 */ /* 0x000fe40000000007 */
[----:B------:R0:W-:Y:S01]  /*5d50*/  STS.U16 [R111+0x2], R4 ;  /* 0x000002046f007388 */ /* 0x0001e20000000400 */
[----:B-1----:R-:W-:-:S03]  /*5d60*/  PRMT R3, R165, 0x7632, R3 ;  /* 0x00007632a5037816 */ /* 0x002fc60000000003 */
[----:B------:R1:W-:Y:S01]  /*5d70*/  STS.U16 [R111+0x4], R5 ;  /* 0x000004056f007388 */ /* 0x0003e20000000400 */
[----:B0-----:R-:W-:-:S03]  /*5d80*/  PRMT R4, R67, 0x7632, R4 ;  /* 0x0000763243047816 */ /* 0x001fc60000000004 */
[----:B------:R0:W-:Y:S04]  /*5d90*/  STS.U16 [R111+0x6], R6 ;  /* 0x000006066f007388 */ /* 0x0001e80000000400 */
[----:B------:R2:W-:Y:S01]  /*5da0*/  STS.U16 [R111+0xe], R3 ;  /* 0x00000e036f007388 */ /* 0x0005e20000000400 */
[----:B-1----:R-:W-:Y:S02]  /*5db0*/  PRMT R5, R2, 0x7632, R5 ;  /* 0x0000763202057816 */ /* 0x002fe40000000005 */
[----:B0-----:R-:W-:Y:S02]  /*5dc0*/  PRMT R6, R8, 0x7632, R6 ;  /* 0x0000763208067816 */ /* 0x001fe40000000006 */
        /* <DEDUP_REMOVED lines=13> */
[----:B------:R-:W-:Y:S01]  /*5ea0*/  LDS.U16 R67, [R127] ;  /* 0x000000007f437984 */ /* 0x000fe20000000400 */
[----:B------:R-:W-:Y:S01]  /*5eb0*/  MOV R78, UR7 ;  /* 0x00000007004e7c02 */ /* 0x000fe20008000f00 */
[----:B0-----:R-:W1:Y:S02]  /*5ec0*/  LDC.64 R6, c[0x0][0x398] ;  /* 0x0000e600ff067b82 */ /* 0x001e640000000a00 */
        /* <DEDUP_REMOVED lines=18> */
[----:B-1----:R-:W-:Y:S01]  /*5ff0*/  IMAD R0, R6, UR20, RZ ;  /* 0x0000001406007c24 */ /* 0x002fe2000f8e02ff */
[----:B------:R-:W-:Y:S01]  /*6000*/  LOP3.LUT R176, R176, 0xfffffffd, RZ, 0xc0, !PT ;  /* 0xfffffffdb0b07812 */ /* 0x000fe200078ec0ff */
[----:B------:R-:W-:Y:S01]  /*6010*/  IMAD.WIDE.U32 R4, R6, UR21, RZ ;  /* 0x0000001506047c25 */ /* 0x000fe2000f8e00ff */
[----:B------:R-:W-:Y:S01]  /*6020*/  IADD3 R2, P1, R14, R12, RZ ;  /* 0x0000000c0e027210 */ /* 0x000fe20007f3e0ff */
[----:B------:R-:W-:Y:S02]  /*6030*/  BSSY B0, `(.L_x_4587) ;  /* 0x0000012000007945 */ /* 0x000fe40003800000 */
[----:B------:R-:W-:Y:S01]  /*6040*/  IMAD R9, R7, UR21, R0 ;  /* 0x0000001507097c24 */ /* 0x000fe2000f8e0200 */
[----:B------:R-:W-:-:S02]  /*6050*/  @P6 LOP3.LUT R176, R176, 0x2, RZ, 0xfc, !PT ;  /* 0x00000002b0b06812 */ /* 0x000fc400078efcff */
[----:B--2---:R-:W-:Y:S02]  /*6060*/  IADD3.X R3, R15, R13, RZ, P1, !PT ;  /* 0x0000000d0f037210 */ /* 0x004fe40000ffe4ff */
        /* <DEDUP_REMOVED lines=14> */
.L_x_4588:
[----:B------:R-:W-:Y:S05]  /*6150*/  BSYNC B0 ;  /* 0x0000000000007941 */ /* 0x000fea0003800000 */
.L_x_4587:
        /* <DEDUP_REMOVED lines=54> */
[----:B-1----:R-:W-:Y:S01]  /*64c0*/  FMUL.FTZ R73, R60, R24 ;  /* 0x000000183c497220 */ /* 0x002fe20000410000 */
        /* <DEDUP_REMOVED lines=10> */
[----:B0-----:R-:W-:Y:S01]  /*6570*/  FMUL.FTZ R67, R30, R31 ;  /* 0x0000001f1e437220 */ /* 0x001fe20000410000 */
        /* <DEDUP_REMOVED lines=32> */
[----:B------:R-:W-:Y:S01]  /*6780*/  PRMT R5, R22, 0x7632, R5 ;  /* 0x0000763216057816 */ /* 0x000fe20000000005 */
        /* <DEDUP_REMOVED lines=39> */
[----:B-1----:R-:W-:Y:S01]  /*6a00*/  IMAD.WIDE.U32 R4, R6, UR21, RZ ;  /* 0x0000001506047c25 */ /* 0x002fe2000f8e00ff */
        /* <DEDUP_REMOVED lines=26> */
.L_x_4591:
[----:B------:R-:W-:Y:S05]  /*6bb0*/  BSYNC B0 ;  /* 0x0000000000007941 */ /* 0x000fea0003800000 */
.L_x_4590:
        /* <DEDUP_REMOVED lines=42> */
.L_x_4589:
[----:B0-----:R-:W-:Y:S01]  /*6e60*/  HADD2.F32 R2, -RZ, R178.H0_H0 ;  /* 0x200000b2ff027230 */ /* 0x001fe20000004100 */
[----:B------:R-:W0:Y:S01]  /*6e70*/  LDC R6, c[0x0][0x21c] ;  /* 0x00008700ff067b82 */ /* 0x000e220000000800 */
[----:B------:R-:W-:Y:S02]  /*6e80*/  HADD2.F32 R3, -RZ, R110.H0_H0 ;  /* 0x2000006eff037230 */ /* 0x000fe40000004100 */
[C---:B------:R-:W-:Y:S01]  /*6e90*/  FMUL.FTZ R61, R0.reuse, UR4 ;  /* 0x00000004003d7c20 */ /* 0x040fe20008410000 */
[----:B--2---:R-:W-:Y:S02]  /*6ea0*/  HADD2.F32 R4, -RZ, R109.H0_H0 ;  /* 0x2000006dff047230 */ /* 0x004fe40000004100 */
        /* <DEDUP_REMOVED lines=61> */
[C---:B------:R-:W-:Y:S01]  /*7280*/  IMAD.WIDE.U32 R22, R151.reuse, UR8, RZ ;  /* 0x0000000897167c25 */ /* 0x040fe2000f8e00ff */
[----:B------:R-:W-:Y:S01]  /*7290*/  LEA.HI R2, R28, R28, RZ, 0x1 ;  /* 0x0000001c1c027211 */ /* 0x000fe200078f08ff */
[----:B------:R-:W-:Y:S01]  /*72a0*/  HFMA2.MMA R29, -RZ, RZ, 0, 0 ;  /* 0x00000000ff1d7435 */ /* 0x000fe200000001ff */
[----:B------:R-:W-:Y:S01]  /*72b0*/  CS2R R44, SRZ ;  /* 0x00000000002c7805 */ /* 0x000fe2000001ff00 */
[----:B------:R-:W-:Y:S01]  /*72c0*/  IMAD R27, R151, UR9, R4 ;  /* 0x00000009971b7c24 */ /* 0x000fe2000f8e0204 */
[----:B------:R-:W-:-:S02]  /*72d0*/  LOP3.LUT R3, R2, 0xfffffe, RZ, 0xc0, !PT ;  /* 0x00fffffe02037812 */ /* 0x000fc400078ec0ff */
[----:B------:R-:W-:Y:S02]  /*72e0*/  CS2R R42, SRZ ;  /* 0x00000000002a7805 */ /* 0x000fe4000001ff00 */
[----:B------:R-:W-:Y:S02]  /*72f0*/  CS2R R40, SRZ ;  /* 0x0000000000287805 */ /* 0x000fe4000001ff00 */
[----:B------:R-:W-:Y:S02]  /*7300*/  @P0 LOP3.LUT R176, R176, 0x1, RZ, 0xfc, !PT ;  /* 0x00000001b0b00812 */ /* 0x000fe400078efcff */
[----:B------:R-:W-:Y:S02]  /*7310*/  CS2R R38, SRZ ;  /* 0x0000000000267805 */ /* 0x000fe4000001ff00 */
[----:B------:R-:W-:Y:S02]  /*7320*/  IADD3 R28, R28, -R3, RZ ;  /* 0x800000031c1c7210 */ /* 0x000fe40007ffe0ff */
[----:B------:R-:W-:-:S02]  /*7330*/  CS2R R36, SRZ ;  /* 0x0000000000247805 */ /* 0x000fc4000001ff00 */
[----:B------:R-:W-:Y:S02]  /*7340*/  CS2R R34, SRZ ;  /* 0x0000000000227805 */ /* 0x000fe4000001ff00 */
[----:B------:R-:W-:Y:S02]  /*7350*/  CS2R R32, SRZ ;  /* 0x0000000000207805 */ /* 0x000fe4000001ff00 */
[----:B------:R-:W-:Y:S02]  /*7360*/  CS2R R30, SRZ ;  /* 0x00000000001e7805 */ /* 0x000fe4000001ff00 */
[----:B------:R-:W-:Y:S01]  /*7370*/  IADD3 R27, R23, R27, RZ ;  /* 0x0000001b171b7210 */ /* 0x000fe20007ffe0ff */
        /* <DEDUP_REMOVED lines=11> */
.L_x_4636:
[----:B-1----:R-:W1:Y:S01]  /*7430*/  LDC.64 R2, c[0x0][0x2d0] ;  /* 0x0000b400ff027b82 */ /* 0x002e620000000a00 */
[----:B------:R-:W-:Y:S01]  /*7440*/  SHF.R.S32.HI R171, RZ, 0x1f, R29 ;  /* 0x0000001fffab7819 */ /* 0x000fe2000001141d */
[----:B0--3--:R-:W-:Y:S01]  /*7450*/  IMAD.WIDE.U32 R4, R29, UR18, R14 ;  /* 0x000000121d047c25 */ /* 0x009fe2000f8e000e */
[----:B------:R-:W-:Y:S02]  /*7460*/  MOV R6, R22 ;  /* 0x0000001600067202 */ /* 0x000fe40000000f00 */
[----:B------:R-:W-:Y:S01]  /*7470*/  MOV R7, R27 ;  /* 0x0000001b00077202 */ /* 0x000fe20000000f00 */
[C---:B--2---:R-:W-:Y:S01]  /*7480*/  IMAD R8, R171.reuse, UR14, RZ ;  /* 0x0000000eab087c24 */ /* 0x044fe2000f8e02ff */
[-C--:B------:R-:W-:Y:S01]  /*7490*/  ISETP.GE.AND P0, PT, R156, R129.reuse, PT ;  /* 0x000000819c00720c */ /* 0x080fe20003f06270 */
[----:B------:R-:W-:Y:S01]  /*74a0*/  IMAD R10, R171, UR18, RZ ;  /* 0x00000012ab0a7c24 */ /* 0x000fe2000f8e02ff */
[-C--:B------:R-:W-:Y:S01]  /*74b0*/  ISETP.GE.AND P1, PT, R154, R129.reuse, PT ;  /* 0x000000819a00720c */ /* 0x080fe20003f26270 */
[----:B------:R-:W-:Y:S01]  /*74c0*/  IMAD.WIDE.U32 R6, R29, UR14, R6 ;  /* 0x0000000e1d067c25 */ /* 0x000fe2000f8e0006 */
[----:B------:R-:W-:-:S02]  /*74d0*/  ISETP.GE.AND P4, PT, R148, R129, PT ;  /* 0x000000819400720c */ /* 0x000fc40003f86270 */
[----:B------:R-:W-:Y:S01]  /*74e0*/  PRMT R24, RZ, 0x7610, R24 ;  /* 0x00007610ff187816 */ /* 0x000fe20000000018 */
[C---:B------:R-:W-:Y:S01]  /*74f0*/  IMAD R9, R29.reuse, UR15, R8 ;  /* 0x0000000f1d097c24 */ /* 0x040fe2000f8e0208 */
[----:B------:R-:W-:Y:S01]  /*7500*/  LEA R8, P3, R4, R141, 0x1 ;  /* 0x0000008d04087211 */ /* 0x000fe200078608ff */
[----:B------:R-:W-:Y:S01]  /*7510*/  IMAD R11, R29, UR19, R10 ;  /* 0x000000131d0b7c24 */ /* 0x000fe2000f8e020a */
[----:B------:R-:W-:Y:S02]  /*7520*/  LOP3.LUT P5, RZ, R176, 0x1, RZ, 0xc0, !PT ;  /* 0x00000001b0ff7812 */ /* 0x000fe400078ac0ff */
[----:B------:R-:W-:Y:S02]  /*7530*/  IADD3 R7, R7, R9, RZ ;  /* 0x0000000907077210 */ /* 0x000fe40007ffe0ff */
[----:B------:R-:W-:Y:S02]  /*7540*/  IADD3 R5, R5, R11, RZ ;  /* 0x0000000b05057210 */ /* 0x000fe40007ffe0ff */
[----:B------:R-:W-:-:S02]  /*7550*/  PRMT R11, RZ, 0x7610, R11 ;  /* 0x00007610ff0b7816 */ /* 0x000fc4000000000b */
[----:B-1----:R-:W-:Y:S02]  /*7560*/  LEA R2, P2, R6, R2, 0x2 ;  /* 0x0000000206027211 */ /* 0x002fe400078410ff */
[----:B------:R-:W-:Y:S02]  /*7570*/  LEA.HI.X R9, R4, R139, R5, 0x1, P3 ;  /* 0x0000008b04097211 */ /* 0x000fe400018f0c05 */
[----:B------:R-:W-:Y:S02]  /*7580*/  LEA.HI.X R3, R6, R3, R7, 0x2, P2 ;  /* 0x0000000306037211 */ /* 0x000fe400010f1407 */
[-C--:B------:R-:W-:Y:S01]  /*7590*/  ISETP.GE.AND P2, PT, R152, R129.reuse, PT ;  /* 0x000000819800720c */ /* 0x080fe20003f46270 */
[----:B------:R-:W2:Y:S01]  /*75a0*/  @!P0 LDG.E.U16 R11, desc[UR16][R8.64+0x40] ;  /* 0x00004010080b8981 */ /* 0x000ea2000c1e1500 */
[----:B------:R-:W-:Y:S02]  /*75b0*/  ISETP.GE.AND P3, PT, R150, R129, PT ;  /* 0x000000819600720c */ /* 0x000fe40003f66270 */
[----:B------:R-:W-:Y:S01]  /*75c0*/  PRMT R25, RZ, 0x7610, R25 ;  /* 0x00007610ff197816 */ /* 0x000fe20000000019 */
[----:B------:R-:W3:Y:S01]  /*75d0*/  @!P1 LDG.E.U16 R24, desc[UR16][R8.64+0x80] ;  /* 0x0000801008189981 */ /* 0x000ee2000c1e1500 */
[----:B------:R-:W-:-:S02]  /*75e0*/  PRMT R158, RZ, 0x7610, R158 ;  /* 0x00007610ff9e7816 */ /* 0x000fc4000000009e */
[----:B------:R-:W-:Y:S01]  /*75f0*/  PRMT R155, RZ, 0x7610, R155 ;  /* 0x00007610ff9b7816 */ /* 0x000fe2000000009b */
[----:B------:R1:W4:Y:S01]  /*7600*/  LDG.E R153, desc[UR16][R2.64] ;  /* 0x0000001002997981 */ /* 0x000322000c1e1900 */
[-C--:B------:R-:W-:Y:S02]  /*7610*/  ISETP.GE.AND P0, PT, R146, R129.reuse, PT ;  /* 0x000000819200720c */ /* 0x080fe40003f06270 */
[-C--:B------:R-:W-:Y:S01]  /*7620*/  ISETP.GE.AND P1, PT, R144, R129.reuse, PT ;  /* 0x000000819000720c */ /* 0x080fe20003f26270 */
[----:B------:R-:W3:Y:S01]  /*7630*/  @!P2 LDG.E.U16 R25, desc[UR16][R8.64+0xc0] ;  /* 0x0000c0100819a981 */ /* 0x000ee2000c1e1500 */
[----:B------:R-:W-:-:S03]  /*7640*/  ISETP.GE.AND P2, PT, R142, R129, PT ;  /* 0x000000818e00720c */ /* 0x000fc60003f46270 */
[----:B------:R-:W3:Y:S01]  /*7650*/  @!P3 LDG.E.U16 R158, desc[UR16][R8.64+0x100] ;  /* 0x00010010089eb981 */ /* 0x000ee2000c1e1500 */
[----:B------:R-:W-:-:S03]  /*7660*/  ISETP.GE.AND P3, PT, R140, R129, PT ;  /* 0x000000818c00720c */ /* 0x000fc60003f66270 */
[----:B------:R-:W3:Y:S01]  /*7670*/  @!P4 LDG.E.U16 R155, desc[UR16][R8.64+0x140] ;  /* 0x00014010089bc981 */ /* 0x000ee2000c1e1500 */
[----:B------:R-:W-:Y:S02]  /*7680*/  ISETP.GE.AND P4, PT, R138, R129, PT ;  /* 0x000000818a00720c */ /* 0x000fe40003f86270 */
[----:B------:R-:W-:Y:S02]  /*7690*/  PRMT R160, RZ, 0x7610, R160 ;  /* 0x00007610ffa07816 */ /* 0x000fe400000000a0 */
[----:B------:R-:W-:Y:S02]  /*76a0*/  PRMT R157, RZ, 0x7610, R157 ;  /* 0x00007610ff9d7816 */ /* 0x000fe4000000009d */
[----:B------:R-:W-:Y:S02]  /*76b0*/  PRMT R162, RZ, 0x7610, R162 ;  /* 0x00007610ffa27816 */ /* 0x000fe400000000a2 */
[----:B------:R-:W-:Y:S01]  /*76c0*/  PRMT R10, RZ, 0x7610, R10 ;  /* 0x00007610ff0a7816 */ /* 0x000fe2000000000a */
[----:B------:R-:W3:Y:S01]  /*76d0*/  @!P0 LDG.E.U16 R160, desc[UR16][R8.64+0x180] ;  /* 0x0001801008a08981 */ /* 0x000ee2000c1e1500 */
[----:B------:R-:W-:-:S02]  /*76e0*/  PRMT R159, RZ, 0x7610, R159 ;  /* 0x00007610ff9f7816 */ /* 0x000fc4000000009f */
[----:B------:R-:W-:Y:S01]  /*76f0*/  PRMT R164, RZ, 0x7610, R164 ;  /* 0x00007610ffa47816 */ /* 0x000fe200000000a4 */
[----:B------:R-:W3:Y:S01]  /*7700*/  @!P1 LDG.E.U16 R157, desc[UR16][R8.64+0x1c0] ;  /* 0x0001c010089d9981 */ /* 0x000ee2000c1e1500 */
[-C--:B------:R-:W-:Y:S02]  /*7710*/  ISETP.GE.AND P0, PT, R136, R129.reuse, PT ;  /* 0x000000818800720c */ /* 0x080fe40003f06270 */
[-C--:B------:R-:W-:Y:S01]  /*7720*/  ISETP.GE.AND P1, PT, R134, R129.reuse, PT ;  /* 0x000000818600720c */ /* 0x080fe20003f26270 */
[----:B------:R-:W3:Y:S01]  /*7730*/  @!P2 LDG.E.U16 R162, desc[UR16][R8.64+0x200] ;  /* 0x0002001008a2a981 */ /* 0x000ee2000c1e1500 */
[----:B------:R-:W-:-:S03]  /*7740*/  ISETP.GE.AND P2, PT, R132, R129, PT ;  /* 0x000000818400720c */ /* 0x000fc60003f46270 */
[----:B------:R-:W2:Y:S04]  /*7750*/  @!P5 LDG.E.U16 R10, desc[UR16][R8.64] ;  /* 0x00000010080ad981 */ /* 0x000ea8000c1e1500 */
        /* <DEDUP_REMOVED lines=9> */
[----:B------:R-:W-:-:S03]  /*77f0*/  PRMT R165, RZ, 0x7610, R165 ;  /* 0x00007610ffa57816 */ /* 0x000fc600000000a5 */
[----:B------:R-:W3:Y:S04]  /*7800*/  @!P1 LDG.E.U16 R166, desc[UR16][R8.64+0x300] ;  /* 0x0003001008a69981 */ /* 0x000ee8000c1e1500 */
[----:B------:R-:W3:Y:S04]  /*7810*/  @!P2 LDG.E.U16 R163, desc[UR16][R8.64+0x340] ;  /* 0x0003401008a3a981 */ /* 0x000ee8000c1e1500 */
[----:B------:R-:W3:Y:S04]  /*7820*/  @!P3 LDG.E.U16 R168, desc[UR16][R8.64+0x380] ;  /* 0x0003801008a8b981 */ /* 0x000ee8000c1e1500 */
[----:B------:R0:W3:Y:S01]  /*7830*/  @!P4 LDG.E.U16 R165, desc[UR16][R8.64+0x3c0] ;  /* 0x0003c01008a5c981 */ /* 0x0000e2000c1e1500 */
        /* <DEDUP_REMOVED lines=16> */
[----:B------:R-:W0:Y:S01]  /*7940*/  @!P0 LDC R8, c[0x0][0x21c] ;  /* 0x00008700ff088b82 */ /* 0x000e220000000800 */
[----:B------:R-:W-:Y:S02]  /*7950*/  LEA R7, R167, R78, 0x2 ;  /* 0x0000004ea7077211 */ /* 0x000fe400078e10ff */
[----:B------:R-:W-:Y:S02]  /*7960*/  LEA.HI.X R5, R2, R5, R3, 0x2, P2 ;  /* 0x0000000502057211 */ /* 0x000fe400010f1403 */
[----:B------:R-:W-:Y:S02]  /*7970*/  @!P0 IADD3 R2, R131, -0x2, RZ ;  /* 0xfffffffe83028810 */ /* 0x000fe40007ffe0ff */
        /* <DEDUP_REMOVED lines=26> */
[----:B----4-:R-:W-:-:S04]  /*7b20*/  FMUL.FTZ R6, R153, 1.4426950216293334961 ;  /* 0x3fb8aa3b99067820 */ /* 0x010fc80000410000 */
[----:B------:R-:W-:-:S06]  /*7b30*/  FMUL.FTZ R188, R6, R94 ;  /* 0x0000005e06bc7220 */ /* 0x000fcc0000410000 */
[----:B------:R-:W0:Y:S01]  /*7b40*/  MUFU.EX2 R188, R188 ;  /* 0x000000bc00bc7308 */ /* 0x000e220000000800 */
[----:B--2---:R-:W-:Y:S04]  /*7b50*/  STS.U16 [R127], R10 ;  /* 0x0000000a7f007388 */ /* 0x004fe80000000400 */
[----:B------:R-:W-:Y:S04]  /*7b60*/  STS.U16 [R126+0x40], R11 ;  /* 0x0000400b7e007388 */ /* 0x000fe80000000400 */
[----:B---3--:R-:W-:Y:S04]  /*7b70*/  STS.U16 [R125+0x80], R24 ;  /* 0x000080187d007388 */ /* 0x008fe80000000400 */
        /* <DEDUP_REMOVED lines=33> */
[C---:B------:R-:W-:Y:S01]  /*7d90*/  FMUL.FTZ R217, R6.reuse, R95 ;  /* 0x0000005f06d97220 */ /* 0x040fe20000410000 */
[C---:B------:R-:W-:Y:S01]  /*7da0*/  FMUL.FTZ R215, R6.reuse, R92 ;  /* 0x0000005c06d77220 */ /* 0x040fe20000410000 */
[----:B------:R-:W-:-:S04]  /*7db0*/  FMUL.FTZ R213, R6, R93 ;  /* 0x0000005d06d57220 */ /* 0x000fc80000410000 */
[----:B------:R-:W4:Y:S01]  /*7dc0*/  MUFU.EX2 R217, R217 ;  /* 0x000000d900d97308 */ /* 0x000f220000000800 */
[----:B------:R-:W-:Y:S01]  /*7dd0*/  FMUL.FTZ R211, R6, R90 ;  /* 0x0000005a06d37220 */ /* 0x000fe20000410000 */
[----:B-1----:R-:W-:-:S06]  /*7de0*/  HADD2.F32 R25, -RZ, R105.H0_H0 ;  /* 0x20000069ff197230 */ /* 0x002fcc0000004100 */
[----:B------:R-:W1:Y:S01]  /*7df0*/  MUFU.EX2 R215, R215 ;  /* 0x000000d700d77308 */ /* 0x000e620000000800 */
[----:B0-----:R-:W-:Y:S02]  /*7e00*/  HADD2.F32 R7, -RZ, R109.H0_H0 ;  /* 0x2000006dff077230 */ /* 0x001fe40000004100 */
[----:B------:R-:W-:Y:S01]  /*7e10*/  FMUL.FTZ R221, R6, R91 ;  /* 0x0000005b06dd7220 */ /* 0x000fe20000410000 */
[----:B--2---:R-:W-:Y:S01]  /*7e20*/  HADD2.F32 R157, -RZ, R157.H0_H0 ;  /* 0x2000009dff9d7230 */ /* 0x004fe20000004100 */
[----:B------:R0:W5:Y:S03]  /*7e30*/  @!P0 LDG.E.64 R8, desc[UR16][R2.64] ;  /* 0x0000001002088981 */ /* 0x000166000c1e1b00 */
[----:B------:R-:W2:Y:S01]  /*7e40*/  MUFU.EX2 R213, R213 ;  /* 0x000000d500d57308 */ /* 0x000ea20000000800 */
[----:B---3--:R-:W-:Y:S02]  /*7e50*/  HADD2.F32 R155, -RZ, R155.H0_H0 ;  /* 0x2000009bff9b7230 */ /* 0x008fe40000004100 */
[----:B------:R-:W-:-:S02]  /*7e60*/  HADD2.F32 R4, -RZ, R108.H0_H0 ;  /* 0x2000006cff047230 */ /* 0x000fc40000004100 */
[----:B0-----:R-:W-:-:S03]  /*7e70*/  HADD2.F32 R3, -RZ, R178.H0_H0 ;  /* 0x200000b2ff037230 */ /* 0x001fc60000004100 */
[----:B------:R-:W0:Y:S01]  /*7e80*/  MUFU.EX2 R211, R211 ;  /* 0x000000d300d37308 */ /* 0x000e220000000800 */
[----:B------:R-:W-:Y:S01]  /*7e90*/  FMUL.FTZ R232, R25, R88 ;  /* 0x0000005819e87220 */ /* 0x000fe20000410000 */
[----:B------:R-:W-:Y:S01]  /*7ea0*/  FMUL.FTZ R2, R3, R94 ;  /* 0x0000005e03027220 */ /* 0x000fe20000410000 */
[----:B----4-:R-:W-:Y:S02]  /*7eb0*/  HADD2.F32 R171, -RZ, R171.H0_H0 ;  /* 0x200000abffab7230 */ /* 0x010fe40000004100 */
[----:B------:R-:W-:Y:S01]  /*7ec0*/  FMUL.FTZ R191, R6, R88 ;  /* 0x0000005806bf7220 */ /* 0x000fe20000410000 */
[----:B------:R-:W-:Y:S01]  /*7ed0*/  FMUL.FTZ R244, R7, R92 ;  /* 0x0000005c07f47220 */ /* 0x000fe20000410000 */
[----:B------:R-:W-:Y:S01]  /*7ee0*/  FMUL.FTZ R246, R157, R246 ;  /* 0x000000f69df67220 */ /* 0x000fe20000410000 */
[----:B------:R-:W-:Y:S01]  /*7ef0*/  FMUL.FTZ R25, R155, R2 ;  /* 0x000000029b197220 */ /* 0x000fe20000410000 */
[----:B------:R-:W3:Y:S01]  /*7f00*/  MUFU.EX2 R221, R221 ;  /* 0x000000dd00dd7308 */ /* 0x000ee20000000800 */
[----:B------:R-:W-:Y:S01]  /*7f10*/  FMUL.FTZ R3, R4, R93 ;  /* 0x0000005d04037220 */ /* 0x000fe20000410000 */
[----:B------:R-:W-:-:S02]  /*7f20*/  HADD2.F32 R11, -RZ, R107.H0_H0 ;  /* 0x2000006bff0b7230 */ /* 0x000fc40000004100 */
[----:B------:R-:W-:Y:S01]  /*7f30*/  FMUL.FTZ R4, R188, R217 ;  /* 0x000000d9bc047220 */ /* 0x000fe20000410000 */
[----:B------:R-:W-:Y:S02]  /*7f40*/  HADD2.F32 R170, -RZ, R170.H0_H0 ;  /* 0x200000aaffaa7230 */ /* 0x000fe40000004100 */
[----:B------:R-:W-:Y:S01]  /*7f50*/  FMUL.FTZ R193, R6, R89 ;  /* 0x0000005906c17220 */ /* 0x000fe20000410000 */
[----:B------:R-:W-:Y:S01]  /*7f60*/  FMUL.FTZ R244, R171, R244 ;  /* 0x000000f4abf47220 */ /* 0x000fe20000410000 */
[----:B------:R-:W-:Y:S01]  /*7f70*/  FFMA.FTZ R2, R25, R217, R246 ;  /* 0x000000d919027223 */ /* 0x000fe200000100f6 */
[----:B------:R-:W-:Y:S01]  /*7f80*/  ISETP.NE.AND P0, PT, R143, 0x3f, PT ;  /* 0x0000003f8f00780c */ /* 0x000fe20003f05270 */
[----:B------:R-:W4:Y:S01]  /*7f90*/  MUFU.EX2 R191, R191 ;  /* 0x000000bf00bf7308 */ /* 0x000f220000000800 */
[----:B------:R-:W-:Y:S02]  /*7fa0*/  HADD2.F32 R10, -RZ, R106.H0_H0 ;  /* 0x2000006aff0a7230 */ /* 0x000fe40000004100 */
[----:B-1----:R-:W-:Y:S01]  /*7fb0*/  FMUL.FTZ R4, R215, R4 ;  /* 0x00000004d7047220 */ /* 0x002fe20000410000 */
[----:B------:R-:W-:-:S02]  /*7fc0*/  HADD2.F32 R169, -RZ, R169.H0_H0 ;  /* 0x200000a9ffa97230 */ /* 0x000fc40000004100 */
[----:B------:R-:W-:Y:S01]  /*7fd0*/  FMUL.FTZ R223, R6, R86 ;  /* 0x0000005606df7220 */ /* 0x000fe20000410000 */
[----:B------:R-:W-:Y:S01]  /*7fe0*/  FMUL.FTZ R242, R11, R90 ;  /* 0x0000005a0bf27220 */ /* 0x000fe20000410000 */
[----:B------:R-:W-:Y:S01]  /*7ff0*/  FMUL.FTZ R24, R170, R3 ;  /* 0x00000003aa187220 */ /* 0x000fe20000410000 */
[----:B------:R-:W-:Y:S01]  /*8000*/  FFMA.FTZ R2, R215, R2, R244 ;  /* 0x00000002d7027223 */ /* 0x000fe200000100f4 */
[----:B------:R-:W1:Y:S01]  /*8010*/  MUFU.EX2 R193, R193 ;  /* 0x000000c100c17308 */ /* 0x000e620000000800 */
[----:B--2---:R-:W-:Y:S01]  /*8020*/  FMUL.FTZ R4, R213, R4 ;  /* 0x00000004d5047220 */ /* 0x004fe20000410000 */
[----:B------:R-:W-:Y:S02]  /*8030*/  HADD2.F32 R168, -RZ, R168.H0_H0 ;  /* 0x200000a8ffa87230 */ /* 0x000fe40000004100 */
[----:B------:R-:W-:Y:S01]  /*8040*/  FMUL.FTZ R197, R6, R87 ;  /* 0x0000005706c57220 */ /* 0x000fe20000410000 */
[----:B------:R-:W-:Y:S01]  /*8050*/  FMUL.FTZ R7, R10, R91 ;  /* 0x0000005b0a077220 */ /* 0x000fe20000410000 */
[----:B------:R-:W-:Y:S01]  /*8060*/  FMUL.FTZ R242, R169, R242 ;  /* 0x000000f2a9f27220 */ /* 0x000fe20000410000 */
[----:B------:R-:W-:Y:S01]  /*8070*/  FFMA.FTZ R2, R213, R2, R24 ;  /* 0x00000002d5027223 */ /* 0x000fe20000010018 */
[----:B0-----:R-:W-:Y:S01]  /*8080*/  FMUL.FTZ R4, R211, R4 ;  /* 0x00000004d3047220 */ /* 0x001fe20000410000 */
[----:B------:R-:W0:Y:S01]  /*8090*/  MUFU.EX2 R223, R223 ;  /* 0x000000df00df7308 */ /* 0x000e220000000800 */
[----:B------:R-:W-:-:S02]  /*80a0*/  HADD2.F32 R167, -RZ, R167.H0_H0 ;  /* 0x200000a7ffa77230 */ /* 0x000fc40000004100 */
[----:B------:R-:W-:Y:S01]  /*80b0*/  FMUL.FTZ R199, R6, R84 ;  /* 0x0000005406c77220 */ /* 0x000fe20000410000 */
[----:B------:R-:W-:Y:S01]  /*80c0*/  FMUL.FTZ R252, R168, R7 ;  /* 0x00000007a8fc7220 */ /* 0x000fe20000410000 */
[----:B------:R-:W-:Y:S01]  /*80d0*/  FFMA.FTZ R2, R211, R2, R242 ;  /* 0x00000002d3027223 */ /* 0x000fe200000100f2 */
[----:B------:R-:W-:Y:S01]  /*80e0*/  @P0 LEA R216, R143, R78, 0x2 ;  /* 0x0000004e8fd80211 */ /* 0x000fe200078e10ff */
[----:B---3--:R-:W-:Y:S01]  /*80f0*/  FMUL.FTZ R4, R221, R4 ;  /* 0x00000004dd047220 */ /* 0x008fe20000410000 */
[----:B------:R-:W-:Y:S01]  /*8100*/  HADD2.F32 R166, -RZ, R166.H0_H0 ;  /* 0x200000a6ffa67230 */ /* 0x000fe20000004100 */
[----:B------:R-:W2:Y:S01]  /*8110*/  MUFU.EX2 R197, R197 ;  /* 0x000000c500c57308 */ /* 0x000ea20000000800 */
[----:B------:R-:W-:Y:S01]  /*8120*/  FMUL.FTZ R203, R6, R85 ;  /* 0x0000005506cb7220 */ /* 0x000fe20000410000 */
[----:B------:R-:W-:Y:S01]  /*8130*/  FMUL.FTZ R232, R167, R232 ;  /* 0x000000e8a7e87220 */ /* 0x000fe20000410000 */
[----:B------:R-:W-:Y:S01]  /*8140*/  FFMA.FTZ R2, R221, R2, R252 ;  /* 0x00000002dd027223 */ /* 0x000fe200000100fc */
[----:B----4-:R-:W-:Y:S01]  /*8150*/  FMUL.FTZ R4, R191, R4 ;  /* 0x00000004bf047220 */ /* 0x010fe20000410000 */
[----:B------:R-:W-:-:S02]  /*8160*/  HADD2.F32 R165, -RZ, R165.H0_H0 ;  /* 0x200000a5ffa57230 */ /* 0x000fc40000004100 */
[----:B------:R-:W-:Y:S01]  /*8170*/  FMUL.FTZ R208, R6, R82 ;  /* 0x0000005206d07220 */ /* 0x000fe20000410000 */
[----:B------:R-:W3:Y:S01]  /*8180*/  MUFU.EX2 R199, R199 ;  /* 0x000000c700c77308 */ /* 0x000ee20000000800 */
[----:B------:R-:W-:Y:S01]  /*8190*/  FMUL.FTZ R250, R166, R201 ;  /* 0x000000c9a6fa7220 */ /* 0x000fe20000410000 */
[----:B------:R-:W-:Y:S01]  /*81a0*/  FFMA.FTZ R2, R191, R2, R232 ;  /* 0x00000002bf027223 */ /* 0x000fe200000100e8 */
[----:B------:R-:W4:Y:S01]  /*81b0*/  @P0 LDS R216, [R216+0x2514] ;  /* 0x00251400d8d80984 */ /* 0x000f220000000800 */
[----:B-1----:R-:W-:Y:S01]  /*81c0*/  FMUL.FTZ R4, R193, R4 ;  /* 0x00000004c1047220 */ /* 0x002fe20000410000 */
[----:B------:R-:W-:Y:S02]  /*81d0*/  HADD2.F32 R164, -RZ, R164.H0_H0 ;  /* 0x200000a4ffa47230 */ /* 0x000fe40000004100 */
[----:B------:R-:W-:Y:S01]  /*81e0*/  FMUL.FTZ R205, R6, R83 ;  /* 0x0000005306cd7220 */ /* 0x000fe20000410000 */
[----:B------:R-:W1:Y:S01]  /*81f0*/  MUFU.EX2 R203, R203 ;  /* 0x000000cb00cb7308 */ /* 0x000e620000000800 */
        /* <DEDUP_REMOVED lines=8> */
[----:B--2---:R-:W-:Y:S01]  /*8280*/  FMUL.FTZ R4, R197, R4 ;  /* 0x00000004c5047220 */ /* 0x004fe20000410000 */
[----:B------:R-:W-:Y:S02]  /*8290*/  HADD2.F32 R162, -RZ, R162.H0_H0 ;  /* 0x200000a2ffa27230 */ /* 0x000fe40000004100 */
[----:B------:R-:W-:Y:S01]  /*82a0*/  FMUL.FTZ R238, R163, R194 ;  /* 0x000000c2a3ee7220 */ /* 0x000fe20000410000 */
[----:B------:R-:W-:Y:S02]  /*82b0*/  FFMA.FTZ R2, R197, R2, R248 ;  /* 0x00000002c5027223 */ /* 0x000fe400000100f8 */
[----:B------:R-:W2:Y:S01]  /*82c0*/  MUFU.EX2 R205, R205 ;  /* 0x000000cd00cd7308 */ /* 0x000ea20000000800 */
[----:B------:R-:W-:Y:S01]  /*82d0*/  FMUL.FTZ R189, R6, R81 ;  /* 0x0000005106bd7220 */ /* 0x000fe20000410000 */
[----:B---3--:R-:W-:Y:S01]  /*82e0*/  FMUL.FTZ R4, R199, R4 ;  /* 0x00000004c7047220 */ /* 0x008fe20000410000 */
[----:B------:R-:W-:-:S02]  /*82f0*/  HADD2.F32 R161, -RZ, R161.H0_H0 ;  /* 0x200000a1ffa17230 */ /* 0x000fc40000004100 */
[----:B------:R-:W-:Y:S01]  /*8300*/  FMUL.FTZ R234, R162, R207 ;  /* 0x000000cfa2ea7220 */ /* 0x000fe20000410000 */
[----:B------:R-:W-:Y:S02]  /*8310*/  FFMA.FTZ R2, R199, R2, R238 ;  /* 0x00000002c7027223 */ /* 0x000fe400000100ee */
[----:B------:R-:W3:Y:S01]  /*8320*/  MUFU.EX2 R212, R212 ;  /* 0x000000d400d47308 */ /* 0x000ee20000000800 */
[----:B-1----:R-:W-:Y:S01]  /*8330*/  FMUL.FTZ R3, R203, R4 ;  /* 0x00000004cb037220 */ /* 0x002fe20000410000 */
[----:B------:R-:W-:Y:S02]  /*8340*/  HADD2.F32 R160, -RZ, R160.H0_H0 ;  /* 0x200000a0ffa07230 */ /* 0x000fe40000004100 */
[----:B------:R-:W-:Y:S01]  /*8350*/  FMUL.FTZ R225, R161, R220 ;  /* 0x000000dca1e17220 */ /* 0x000fe20000410000 */
[----:B------:R-:W-:-:S03]  /*8360*/  FFMA.FTZ R2, R203, R2, R234 ;  /* 0x00000002cb027223 */ /* 0x000fc600000100ea */
[----:B------:R-:W1:Y:S01]  /*8370*/  MUFU.EX2 R189, R189 ;  /* 0x000000bd00bd7308 */ /* 0x000e620000000800 */
[----:B0-----:R-:W-:Y:S01]  /*8380*/  FMUL.FTZ R4, R208, R3 ;  /* 0x00000003d0047220 */ /* 0x001fe20000410000 */
[----:B------:R-:W-:Y:S02]  /*8390*/  HADD2.F32 R159, -RZ, R159.H0_H0 ;  /* 0x2000009fff9f7230 */ /* 0x000fe40000004100 */
[----:B------:R-:W-:Y:S01]  /*83a0*/  FMUL.FTZ R236, R160, R209 ;  /* 0x000000d1a0ec7220 */ /* 0x000fe20000410000 */
[----:B------:R-:W-:Y:S01]  /*83b0*/  FFMA.FTZ R2, R208, R2, R225 ;  /* 0x00000002d0027223 */ /* 0x000fe200000100e1 */
[----:B--2---:R-:W-:Y:S01]  /*83c0*/  FMUL.FTZ R3, R205, R4 ;  /* 0x00000004cd037220 */ /* 0x004fe20000410000 */
[----:B------:R-:W-:Y:S02]  /*83d0*/  HADD2.F32 R158, -RZ, R158.H0_H0 ;  /* 0x2000009eff9e7230 */ /* 0x000fe40000004100 */
[----:B------:R-:W-:Y:S01]  /*83e0*/  FMUL.FTZ R219, R159, R218 ;  /* 0x000000da9fdb7220 */ /* 0x000fe20000410000 */
[----:B------:R-:W-:Y:S01]  /*83f0*/  FFMA.FTZ R2, R205, R2, R236 ;  /* 0x00000002cd027223 */ /* 0x000fe200000100ec */
[----:B---3--:R-:W-:Y:S01]  /*8400*/  FMUL.FTZ R4, R212, R3 ;  /* 0x00000003d4047220 */ /* 0x008fe20000410000 */
[----:B------:R-:W-:-:S02]  /*8410*/  FMUL.FTZ R190, R158, R185 ;  /* 0x000000b99ebe7220 */ /* 0x000fc40000410000 */
[----:B------:R-:W-:Y:S01]  /*8420*/  FFMA.FTZ R3, R212, R2, R219 ;  /* 0x00000002d4037223 */ /* 0x000fe200000100db */
[----:B-1----:R-:W-:-:S03]  /*8430*/  FMUL.FTZ R2, R189, R4 ;  /* 0x00000004bd027220 */ /* 0x002fc60000410000 */
[----:B------:R-:W-:Y:S01]  /*8440*/  FFMA.FTZ R3, R189, R3, R190 ;  /* 0x00000003bd037223 */ /* 0x000fe200000100be */
[----:B----4-:R-:W-:Y:S06]  /*8450*/  @P0 BRA `(.L_x_4594) ;  /* 0x0000000000280947 */ /* 0x010fec0003800000 */
        /* <DEDUP_REMOVED lines=10> */
.L_x_4594:
[----:B------:R-:W-:Y:S05]  /*8500*/  BSYNC B0 ;  /* 0x0000000000007941 */ /* 0x000fea0003800000 */
.L_x_4593:
        /* <DEDUP_REMOVED lines=48> */
.L_x_4659:
[----:B------:R-:W-:Y:S01]  /*8810*/  ISETP.GE.AND P0, PT, R135, 0x10, PT ;  /* 0x000000108700780c */ /* 0x000fe20003f06270 */
[----:B------:R-:W-:-:S12]  /*8820*/  UMOV UR10, 0xffffffff ;  /* 0xffffffff000a7882 */ /* 0x000fd80000000000 */
[C---:B0-2---:R-:W-:Y:S01]  /*8830*/  @P0 FFMA.FTZ R7, R6.reuse, R10, R7 ;  /* 0x0000000a06070223 */ /* 0x045fe20000010007 */
[----:B---3--:R-:W-:Y:S01]  /*8840*/  @P0 FMUL.FTZ R6, R6, R3 ;  /* 0x0000000306060220 */ /* 0x008fe20000410000 */
[----:B------:R-:W-:Y:S06]  /*8850*/  BRA.DIV UR10, `(.L_x_4597) ;  /* 0x000000520a707947 */ /* 0x000fec000b800000 */
.L_x_4662:
[----:B------:R-:W-:-:S03]  /*8860*/  UMOV UR10, 0xffffffff ;  /* 0xffffffff000a7882 */ /* 0x000fc60000000000 */
[----:B------:R-:W-:Y:S05]  /*8870*/  BRA.DIV UR10, `(.L_x_4598) ;  /* 0x000000520a907947 */ /* 0x000fea000b800000 */
.L_x_4665:
[----:B------:R-:W-:-:S03]  /*8880*/  UMOV UR10, 0xffffffff ;  /* 0xffffffff000a7882 */ /* 0x000fc60000000000 */
[----:B------:R-:W-:Y:S05]  /*8890*/  BRA.DIV UR10, `(.L_x_4599) ;  /* 0x000000520ab07947 */ /* 0x000fea000b800000 */
[----:B------:R-:W0:Y:S04]  /*88a0*/  SHFL.UP PT, R6, R6, 0x1, RZ ;  /* 0x0420000006067989 */ /* 0x000e2800000e00ff */
[----:B------:R-:W2:Y:S04]  /*88b0*/  SHFL.UP PT, R7, R7, 0x1, RZ ;  /* 0x0420000007077989 */ /* 0x000ea800000e00ff */
[----:B------:R-:W3:Y:S04]  /*88c0*/  SHFL.IDX PT, R8, R8, RZ, 0x1f ;  /* 0x00001fff08087589 */ /* 0x000ee800000e0000 */
[----:B------:R-:W4:Y:S02]  /*88d0*/  SHFL.IDX PT, R9, R9, RZ, 0x1f ;  /* 0x00001fff09097589 */ /* 0x000f2400000e0000 */
.L_x_4671:
[C---:B0-2-4-:R-:W-:Y:S01]  /*88e0*/  @P1 FFMA.FTZ R9, R6.reuse, R9, R7 ;  /* 0x0000000906091223 */ /* 0x055fe20000010007 */
[----:B---3--:R-:W-:-:S03]  /*88f0*/  @P1 FMUL.FTZ R8, R6, R8 ;  /* 0x0000000806081220 */ /* 0x008fc60000410000 */
[C---:B------:R-:W-:Y:S01]  /*8900*/  FFMA.FTZ R11, R4.reuse, R9, R5 ;  /* 0x00000009040b7223 */ /* 0x040fe20000010005 */
[----:B------:R-:W-:-:S05]  /*8910*/  FMUL.FTZ R10, R4, R8 ;  /* 0x00000008040a7220 */ /* 0x000fca0000410000 */
[----:B------:R2:W-:Y:S02]  /*8920*/  STS.128 [R227+0x1900], R8 ;  /* 0x00190008e3007388 */ /* 0x0005e40000000c00 */
.L_x_4595:
        /* <DEDUP_REMOVED lines=31> */
[----:B------:R-:W-:Y:S01]  /*8b20*/  HFMA2.MMA R25, -RZ, RZ, 0, 0 ;  /* 0x00000000ff197435 */ /* 0x000fe200000001ff */
[----:B------:R-:W-:Y:S01]  /*8b30*/  @!P0 LEA R4, R29, R78, 0x3 ;  /* 0x0000004e1d048211 */ /* 0x000fe200078e18ff */
[----:B------:R-:W-:Y:S01]  /*8b40*/  FFMA.FTZ R246, R217, R188, R246 ;  /* 0x000000bcd9f67223 */ /* 0x000fe200000100f6 */
[----:B------:R-:W-:-:S03]  /*8b50*/  FMUL.FTZ R2, R221, R2 ;  /* 0x00000002dd027220 */ /* 0x000fc60000410000 */
[----:B------:R-:W-:Y:S01]  /*8b60*/  FFMA.FTZ R244, R215, R246, R244 ;  /* 0x000000f6d7f47223 */ /* 0x000fe200000100f4 */
[----:B------:R-:W-:-:S03]  /*8b70*/  FMUL.FTZ R2, R211, R2 ;  /* 0x00000002d3027220 */ /* 0x000fc60000410000 */
[C---:B------:R-:W-:Y:S01]  /*8b80*/  FFMA.FTZ R235, R213.reuse, R244, R24 ;  /* 0x000000f4d5eb7223 */ /* 0x040fe20000010018 */
[----:B------:R-:W-:Y:S01]  /*8b90*/  FMUL.FTZ R2, R213, R2 ;  /* 0x00000002d5027220 */ /* 0x000fe20000410000 */
[----:B------:R-:W-:Y:S02]  /*8ba0*/  MOV R24, 0x3f800000 ;  /* 0x3f80000000187802 */ /* 0x000fe40000000f00 */
[----:B------:R-:W-:Y:S01]  /*8bb0*/  FFMA.FTZ R242, R211, R235, R242 ;  /* 0x000000ebd3f27223 */ /* 0x000fe200000100f2 */
[----:B------:R-:W-:-:S03]  /*8bc0*/  FMUL.FTZ R2, R215, R2 ;  /* 0x00000002d7027220 */ /* 0x000fc60000410000 */
[----:B--2---:R-:W-:Y:S01]  /*8bd0*/  FFMA.FTZ R227, R221, R242, R252 ;  /* 0x000000f2dde37223 */ /* 0x004fe200000100fc */
[----:B------:R-:W-:Y:S01]  /*8be0*/  FMUL.FTZ R2, R217, R2 ;  /* 0x00000002d9027220 */ /* 0x000fe20000410000 */
[----:B------:R1:W2:Y:S02]  /*8bf0*/  @!P0 LDS.64 R24, [R4+0x2610] ;  /* 0x0026100004188984 */ /* 0x0002a40000000a00 */
        /* <DEDUP_REMOVED lines=51> */
.L_x_4688:
        /* <DEDUP_REMOVED lines=9> */
.L_x_4600:
[----:B------:R-:W-:Y:S05]  /*8fc0*/  WARPSYNC.ALL ;  /* 0x0000000000007948 */ /* 0x000fea0003800000 */
[----:B------:R-:W-:Y:S01]  /*8fd0*/  BAR.SYNC.DEFER_BLOCKING 0x0 ;  /* 0x0000000000007b1d */ /* 0x000fe20000010000 */
[----:B------:R-:W-:Y:S01]  /*8fe0*/  FFMA.FTZ R3, R0, R188, RZ ;  /* 0x000000bc00037223 */ /* 0x000fe200000100ff */
[----:B------:R-:W-:Y:S01]  /*8ff0*/  ISETP.NE.AND P6, PT, R143, RZ, PT ;  /* 0x000000ff8f00720c */ /* 0x000fe20003fc5270 */
[----:B-1----:R-:W-:Y:S02]  /*9000*/  HADD2.F32 R190, -RZ, R110.H0_H0 ;  /* 0x2000006effbe7230 */ /* 0x002fe40000004100 */
        /* <DEDUP_REMOVED lines=9> */
[----:B------:R-:W-:Y:S01]  /*90a0*/  BSSY B0, `(.L_x_4602) ;  /* 0x0000096000007945 */ /* 0x000fe20003800000 */
[----:B------:R-:W1:Y:S02]  /*90b0*/  LDS R186, [R186+0x1b14] ;  /* 0x001b1400baba7984 */ /* 0x000e640000000800 */
[----:B-1----:R-:W-:Y:S01]  /*90c0*/  FFMA.FTZ R216, R186, R216, R239 ;  /* 0x000000d8bad87223 */ /* 0x002fe200000100ef */
[----:B------:R-:W-:-:S03]  /*90d0*/  FMUL.FTZ R186, R190, R95 ;  /* 0x0000005fbeba7220 */ /* 0x000fc60000410000 */
[----:B------:R-:W-:Y:S01]  /*90e0*/  FFMA.FTZ R214, R189, R216, R214 ;  /* 0x000000d8bdd67223 */ /* 0x000fe200000100d6 */
[----:B------:R-:W-:Y:S02]  /*90f0*/  HADD2.F32 R189, -RZ, R178.H0_H0 ;  /* 0x200000b2ffbd7230 */ /* 0x000fe40000004100 */
[----:B------:R-:W-:Y:S01]  /*9100*/  FFMA.FTZ R186, R157, -R186, R246 ;  /* 0x800000ba9dba7223 */ /* 0x000fe200000100f6 */
[----:B------:R-:W-:Y:S02]  /*9110*/  FFMA.FTZ R212, R212, R214, R237 ;  /* 0x000000d6d4d47223 */ /* 0x000fe400000100ed */
[----:B0-----:R-:W-:Y:S02]  /*9120*/  FMUL.FTZ R4, R189, R94 ;  /* 0x0000005ebd047220 */ /* 0x001fe40000410000 */
[----:B------:R-:W-:Y:S01]  /*9130*/  FFMA.FTZ R210, R205, R212, R210 ;  /* 0x000000d4cdd27223 */ /* 0x000fe200000100d2 */
[----:B------:R-:W-:Y:S02]  /*9140*/  HADD2.F32 R205, -RZ, R107.H0_H0 ;  /* 0x2000006bffcd7230 */ /* 0x000fe40000004100 */
[----:B------:R-:W-:Y:S01]  /*9150*/  FFMA.FTZ R2, R155, -R4, R188 ;  /* 0x800000049b027223 */ /* 0x000fe200000100bc */
[----:B------:R-:W-:Y:S01]  /*9160*/  FFMA.FTZ R4, R74, R235, R3 ;  /* 0x000000eb4a047223 */ /* 0x000fe20000010003 */
[----:B------:R-:W-:Y:S01]  /*9170*/  FFMA.FTZ R208, R208, R210, R187 ;  /* 0x000000d2d0d07223 */ /* 0x000fe200000100bb */
[----:B------:R-:W-:-:S02]  /*9180*/  HADD2.F32 R187, -RZ, R109.H0_H0 ;  /* 0x2000006dffbb7230 */ /* 0x000fc40000004100 */
[----:B------:R-:W-:Y:S01]  /*9190*/  FMUL.FTZ R9, R210, R82 ;  /* 0x00000052d2097220 */ /* 0x000fe20000410000 */
[----:B------:R-:W-:Y:S01]  /*91a0*/  FFMA.FTZ R3, R73, R242, R4 ;  /* 0x000000f249037223 */ /* 0x000fe20000010004 */
[----:B------:R-:W-:Y:S01]  /*91b0*/  FFMA.FTZ R206, R203, R208, R206 ;  /* 0x000000d0cbce7223 */ /* 0x000fe200000100ce */
[----:B------:R-:W-:Y:S02]  /*91c0*/  HADD2.F32 R188, -RZ, R108.H0_H0 ;  /* 0x2000006cffbc7230 */ /* 0x000fe40000004100 */
[----:B------:R-:W-:Y:S01]  /*91d0*/  FMUL.FTZ R5, R187, R92 ;  /* 0x0000005cbb057220 */ /* 0x000fe20000410000 */
[----:B------:R-:W-:Y:S01]  /*91e0*/  FFMA.FTZ R4, R72, R227, R3 ;  /* 0x000000e348047223 */ /* 0x000fe20000010003 */
[----:B------:R-:W-:Y:S01]  /*91f0*/  FFMA.FTZ R204, R199, R206, R204 ;  /* 0x000000cec7cc7223 */ /* 0x000fe200000100cc */
[----:B------:R-:W-:Y:S01]  /*9200*/  FMUL.FTZ R199, R205, R90 ;  /* 0x0000005acdc77220 */ /* 0x000fe20000410000 */
[----:B------:R-:W-:Y:S01]  /*9210*/  FFMA.FTZ R3, R171, -R5, R244 ;  /* 0x80000005ab037223 */ /* 0x000fe200000100f4 */
[----:B------:R-:W-:Y:S01]  /*9220*/  FFMA.FTZ R5, R71, R232, R4 ;  /* 0x000000e847057223 */ /* 0x000fe20000010004 */
[----:B------:R-:W-:Y:S01]  /*9230*/  FFMA.FTZ R202, R197, R204, R202 ;  /* 0x000000ccc5ca7223 */ /* 0x000fe200000100ca */
[----:B------:R-:W-:Y:S01]  /*9240*/  FFMA.FTZ R197, R165, -R198, R240 ;  /* 0x800000c6a5c57223 */ /* 0x000fe200000100f0 */
[----:B------:R-:W-:-:S02]  /*9250*/  HADD2.F32 R198, -RZ, R106.H0_H0 ;  /* 0x2000006affc67230 */ /* 0x000fc40000004100 */
[----:B------:R-:W-:Y:S01]  /*9260*/  FFMA.FTZ R4, R70, R233, R5 ;  /* 0x000000e946047223 */ /* 0x000fe20000010005 */
[----:B------:R-:W-:Y:S01]  /*9270*/  FFMA.FTZ R200, R223, R202, R200 ;  /* 0x000000cadfc87223 */ /* 0x000fe200000100c8 */
[----:B------:R-:W-:Y:S01]  /*9280*/  FMUL.FTZ R203, R188, R93 ;  /* 0x0000005dbccb7220 */ /* 0x000fe20000410000 */
[----:B------:R-:W-:Y:S01]  /*9290*/  FMUL.FTZ R8, R208, R85 ;  /* 0x00000055d0087220 */ /* 0x000fe20000410000 */
[----:B------:R-:W-:Y:S01]  /*92a0*/  FFMA.FTZ R5, R69, R240, R4 ;  /* 0x000000f045057223 */ /* 0x000fe20000010004 */
[----:B------:R-:W-:Y:S01]  /*92b0*/  FFMA.FTZ R196, R193, R200, R196 ;  /* 0x000000c8c1c47223 */ /* 0x000fe200000100c4 */
[----:B------:R-:W-:Y:S01]  /*92c0*/  FMUL.FTZ R6, R198, R91 ;  /* 0x0000005bc6067220 */ /* 0x000fe20000410000 */
[----:B------:R-:W-:Y:S02]  /*92d0*/  HADD2.F32 R193, -RZ, R105.H0_H0 ;  /* 0x20000069ffc17230 */ /* 0x000fe40000004100 */
        /* <DEDUP_REMOVED lines=9> */
[----:B------:R-:W-:Y:S01]  /*9370*/  FFMA.FTZ R222, R211, R230, R222 ;  /* 0x000000e6d3de7223 */ /* 0x000fe200000100de */
[----:B------:R-:W-:Y:S01]  /*9380*/  FMUL.FTZ R211, R216, R81 ;  /* 0x00000051d8d37220 */ /* 0x000fe20000410000 */
[----:B------:R-:W-:Y:S01]  /*9390*/  FFMA.FTZ R232, R167, -R6, R232 ;  /* 0x80000006a7e87223 */ /* 0x000fe200000100e8 */
[----:B------:R-:W-:Y:S01]  /*93a0*/  FFMA.FTZ R5, R65, R234, R4 ;  /* 0x000000ea41057223 */ /* 0x000fe20000010004 */
[----:B------:R-:W-:Y:S01]  /*93b0*/  FFMA.FTZ R224, R213, R222, R224 ;  /* 0x000000ded5e07223 */ /* 0x000fe200000100e0 */
[----:B------:R-:W-:Y:S01]  /*93c0*/  @!P6 LEA R6, R29, R78, 0x3 ;  /* 0x0000004e1d06e211 */ /* 0x000fe200078e18ff */
[----:B------:R-:W-:Y:S01]  /*93d0*/  FMUL.FTZ R213, R214, R80 ;  /* 0x00000050d6d57220 */ /* 0x000fe20000410000 */
[----:B------:R-:W-:Y:S01]  /*93e0*/  FFMA.FTZ R4, R64, R225, R5 ;  /* 0x000000e140047223 */ /* 0x000fe20000010005 */
[----:B------:R-:W-:Y:S01]  /*93f0*/  FFMA.FTZ R226, R215, R224, R226 ;  /* 0x000000e0d7e27223 */ /* 0x000fe200000100e2 */
[----:B------:R-:W-:Y:S01]  /*9400*/  LEA.HI.SX32 R5, R137, R137, 0x1b ;  /* 0x0000008989057211 */ /* 0x000fe200078fdaff */
[----:B------:R0:W-:Y:S01]  /*9410*/  @!P6 STS.64 [R6+0x2610], R24 ;  /* 0x002610180600e388 */ /* 0x0001e20000000a00 */
[----:B------:R-:W-:Y:S01]  /*9420*/  FMUL.FTZ R221, R173, R213 ;  /* 0x000000d5addd7220 */ /* 0x000fe20000410000 */
[----:B------:R-:W-:Y:S01]  /*9430*/  FFMA.FTZ R228, R217, R226, R228 ;  /* 0x000000e2d9e47223 */ /* 0x000fe200000100e4 */
[----:B------:R-:W-:Y:S01]  /*9440*/  LEA R10, R5, R78, 0x2 ;  /* 0x0000004e050a7211 */ /* 0x000fe200078e10ff */
[----:B------:R-:W-:Y:S01]  /*9450*/  FMUL.FTZ R5, R172, R211 ;  /* 0x000000d3ac057220 */ /* 0x000fe20000410000 */
[----:B------:R-:W-:Y:S01]  /*9460*/  FFMA.FTZ R199, R169, -R199, R242 ;  /* 0x800000c7a9c77223 */ /* 0x000fe200000100f2 */
[----:B------:R-:W-:Y:S01]  /*9470*/  FMUL.FTZ R215, R228, R94 ;  /* 0x0000005ee4d77220 */ /* 0x000fe20000410000 */
[----:B------:R-:W-:Y:S01]  /*9480*/  FMUL.FTZ R234, R230, R90 ;  /* 0x0000005ae6ea7220 */ /* 0x000fe20000410000 */
[----:B------:R1:W-:Y:S01]  /*9490*/  STS [R10+0x888], R221 ;  /* 0x000888dd0a007388 */ /* 0x0003e20000000800 */
[----:B------:R-:W-:Y:S01]  /*94a0*/  FFMA.FTZ R236, R63, R236, R4 ;  /* 0x000000ec3fec7223 */ /* 0x000fe20000010004 */
[----:B------:R-:W-:Y:S01]  /*94b0*/  FMUL.FTZ R11, R212, R83 ;  /* 0x00000053d40b7220 */ /* 0x000fe20000410000 */
[----:B------:R-:W-:Y:S01]  /*94c0*/  FMUL.FTZ R223, R180, R8 ;  /* 0x00000008b4df7220 */ /* 0x000fe20000410000 */
[----:B------:R2:W-:Y:S01]  /*94d0*/  STS [R10+0x88c], R5 ;  /* 0x00088c050a007388 */ /* 0x0005e20000000800 */
[----:B0-----:R-:W-:Y:S01]  /*94e0*/  FMUL.FTZ R25, R226, R95 ;  /* 0x0000005fe2197220 */ /* 0x001fe20000410000 */
[----:B------:R-:W-:Y:S01]  /*94f0*/  FMUL.FTZ R24, R224, R92 ;  /* 0x0000005ce0187220 */ /* 0x000fe20000410000 */
[----:B------:R-:W-:Y:S01]  /*9500*/  FMUL.FTZ R225, R174, R11 ;  /* 0x0000000baee17220 */ /* 0x000fe20000410000 */
[----:B------:R0:W-:Y:S01]  /*9510*/  STS [R10+0x880], R7 ;  /* 0x000880070a007388 */ /* 0x0001e20000000800 */
[----:B------:R-:W-:Y:S01]  /*9520*/  FMUL.FTZ R238, R196, R88 ;  /* 0x00000058c4ee7220 */ /* 0x000fe20000410000 */
[----:B-1----:R-:W-:Y:S01]  /*9530*/  FMUL.FTZ R221, R222, R93 ;  /* 0x0000005ddedd7220 */ /* 0x002fe20000410000 */
[----:B------:R-:W-:Y:S01]  /*9540*/  FMUL.FTZ R240, R202, R86 ;  /* 0x00000056caf07220 */ /* 0x000fe20000410000 */
[----:B------:R-:W-:Y:S01]  /*9550*/  STS [R10+0x87c], R223 ;  /* 0x00087cdf0a007388 */ /* 0x000fe20000000800 */
[----:B------:R-:W-:Y:S01]  /*9560*/  FMUL.FTZ R235, R204, R87 ;  /* 0x00000057cceb7220 */ /* 0x000fe20000410000 */
[----:B--2---:R-:W-:Y:S01]  /*9570*/  FFMA.FTZ R5, R2, R215, RZ ;  /* 0x000000d702057223 */ /* 0x004fe200000100ff */
[----:B------:R-:W-:Y:S01]  /*9580*/  FMUL.FTZ R217, R206, R84 ;  /* 0x00000054ced97220 */ /* 0x000fe20000410000 */
[----:B------:R1:W-:Y:S01]  /*9590*/  STS [R10+0x884], R225 ;  /* 0x000884e10a007388 */ /* 0x0003e20000000800 */
[----:B------:R-:W-:Y:S01]  /*95a0*/  FMUL.FTZ R237, R182, R235 ;  /* 0x000000ebb6ed7220 */ /* 0x000fe20000410000 */
[----:B------:R-:W-:Y:S01]  /*95b0*/  FFMA.FTZ R6, R186, R25, R5 ;  /* 0x00000019ba067223 */ /* 0x000fe20000010005 */
[----:B0-----:R-:W-:Y:S01]  /*95c0*/  FMUL.FTZ R7, R192, R91 ;  /* 0x0000005bc0077220 */ /* 0x001fe20000410000 */
[----:B------:R-:W0:Y:S01]  /*95d0*/  LDC.64 R4, c[0x0][0x348] ;  /* 0x0000d200ff047b82 */ /* 0x000e220000000a00 */
[----:B------:R-:W-:Y:S01]  /*95e0*/  FMUL.FTZ R239, R181, R217 ;  /* 0x000000d9b5ef7220 */ /* 0x000fe20000410000 */
[----:B------:R-:W-:Y:S01]  /*95f0*/  FFMA.FTZ R6, R3, R24, R6 ;  /* 0x0000001803067223 */ /* 0x000fe20000010006 */
[----:B------:R-:W-:Y:S01]  /*9600*/  FMUL.FTZ R227, R198, R7 ;  /* 0x00000007c6e37220 */ /* 0x000fe20000410000 */
[----:B------:R-:W-:Y:S01]  /*9610*/  FMUL.FTZ R233, R183, R240 ;  /* 0x000000f0b7e97220 */ /* 0x000fe20000410000 */
[----:B------:R-:W-:Y:S01]  /*9620*/  FMUL.FTZ R229, R193, R238 ;  /* 0x000000eec1e57220 */ /* 0x000fe20000410000 */
[----:B------:R-:W-:Y:S01]  /*9630*/  FFMA.FTZ R6, R203, R221, R6 ;  /* 0x000000ddcb067223 */ /* 0x000fe20000010006 */
[----:B-1----:R-:W-:Y:S01]  /*9640*/  FMUL.FTZ R225, R200, R89 ;  /* 0x00000059c8e17220 */ /* 0x002fe20000410000 */
[----:B------:R-:W-:Y:S01]  /*9650*/  FMUL.FTZ R25, R190, R25 ;  /* 0x00000019be197220 */ /* 0x000fe20000410000 */
[----:B------:R-:W-:Y:S01]  /*9660*/  FMUL.FTZ R215, R189, R215 ;  /* 0x000000d7bdd77220 */ /* 0x000fe20000410000 */
[----:B------:R-:W-:Y:S01]  /*9670*/  FFMA.FTZ R6, R199, R234, R6 ;  /* 0x000000eac7067223 */ /* 0x000fe20000010006 */
[----:B------:R-:W-:Y:S01]  /*9680*/  FMUL.FTZ R231, R184, R225 ;  /* 0x000000e1b8e77220 */ /* 0x000fe20000410000 */
[----:B------:R-:W-:Y:S02]  /*9690*/  STS [R10+0x878], R239 ;  /* 0x000878ef0a007388 */ /* 0x000fe40000000800 */
[----:B------:R-:W-:Y:S01]  /*96a0*/  FFMA.FTZ R223, R191, R7, R6 ;  /* 0x00000007bfdf7223 */ /* 0x000fe20000010006 */
[----:B------:R-:W-:Y:S01]  /*96b0*/  HFMA2.MMA R7, -RZ, RZ, 0, 0 ;  /* 0x00000000ff077435 */ /* 0x000fe200000001ff */
[----:B------:R1:W-:Y:S02]  /*96c0*/  STS [R10+0x86c], R231 ;  /* 0x00086ce70a007388 */ /* 0x0003e40000000800 */
[----:B------:R-:W-:Y:S01]  /*96d0*/  FFMA.FTZ R6, R232, R238, R223 ;  /* 0x000000eee8067223 */ /* 0x000fe200000100df */
[----:B------:R-:W-:Y:S01]  /*96e0*/  FMUL.FTZ R223, R188, R221 ;  /* 0x000000ddbcdf7220 */ /* 0x000fe20000410000 */
[----:B------:R-:W-:Y:S01]  /*96f0*/  FMUL.FTZ R221, R187, R24 ;  /* 0x00000018bbdd7220 */ /* 0x000fe20000410000 */
[----:B------:R-:W-:Y:S01]  /*9700*/  STS [R10+0x874], R237 ;  /* 0x000874ed0a007388 */ /* 0x000fe20000000800 */
[----:B------:R-:W-:Y:S01]  /*9710*/  FFMA.FTZ R6, R201, R225, R6 ;  /* 0x000000e1c9067223 */ /* 0x000fe20000010006 */
[----:B------:R-:W-:Y:S01]  /*9720*/  FMUL.FTZ R225, R205, R234 ;  /* 0x000000eacde17220 */ /* 0x000fe20000410000 */
[----:B0-----:R-:W-:Y:S01]  /*9730*/  IMAD R234, R4, UR20, RZ ;  /* 0x0000001404ea7c24 */ /* 0x001fe2000f8e02ff */
[----:B------:R-:W-:Y:S01]  /*9740*/  STS [R10+0x870], R233 ;  /* 0x000870e90a007388 */ /* 0x000fe20000000800 */
[----:B------:R-:W-:Y:S01]  /*9750*/  FFMA.FTZ R6, R197, R240, R6 ;  /* 0x000000f0c5067223 */ /* 0x000fe20000010006 */
[----:B-1----:R-:W-:Y:S01]  /*9760*/  SHF.R.S32.HI R231, RZ, 0x1f, R149 ;  /* 0x0000001fffe77819 */ /* 0x002fe20000011495 */
[----:B------:R-:W-:Y:S01]  /*9770*/  IMAD R5, R5, UR21, R234 ;  /* 0x0000001505057c24 */ /* 0x000fe2000f8e02ea */
[----:B------:R0:W-:Y:S01]  /*9780*/  STS [R10+0x860], R225 ;  /* 0x000860e10a007388 */ /* 0x0001e20000000800 */
[----:B------:R-:W-:Y:S01]  /*9790*/  FFMA.FTZ R235, R195, R235, R6 ;  /* 0x000000ebc3eb7223 */ /* 0x000fe20000010006 */
[----:B------:R-:W-:Y:S01]  /*97a0*/  MOV R6, R143 ;  /* 0x0000008f00067202 */ /* 0x000fe20000000f00 */
[----:B------:R-:W-:Y:S01]  /*97b0*/  IMAD R24, R231, UR26, RZ ;  /* 0x0000001ae7187c24 */ /* 0x000fe2000f8e02ff */
[----:B------:R-:W-:Y:S01]  /*97c0*/  STS [R10+0x868], R229 ;  /* 0x000868e50a007388 */ /* 0x000fe20000000800 */
[----:B------:R-:W-:-:S02]  /*97d0*/  SHF.R.S32.HI R238, RZ, 0x1f, R12 ;  /* 0x0000001fffee7819 */ /* 0x000fc4000001140c */
[----:B------:R-:W-:-:S04]  /*97e0*/  IMAD.WIDE.U32 R6, R4, UR21, R6 ;  /* 0x0000001504067c25 */ /* 0x000fc8000f8e0006 */
[----:B------:R-:W-:Y:S01]  /*97f0*/  FFMA.FTZ R4, R194, R217, R235 ;  /* 0x000000d9c2047223 */ /* 0x000fe200000100eb */
[----:B------:R-:W-:Y:S01]  /*9800*/  STS [R10+0x864], R227 ;  /* 0x000864e30a007388 */ /* 0x000fe20000000800 */
[----:B------:R-:W-:Y:S01]  /*9810*/  IMAD R217, R149, UR27, R24 ;  /* 0x0000001b95d97c24 */ /* 0x000fe2000f8e0218 */
[----:B------:R-:W-:Y:S01]  /*9820*/  IADD3 R7, R7, R5, RZ ;  /* 0x0000000507077210 */ /* 0x000fe20007ffe0ff */
[----:B0-----:R-:W-:Y:S01]  /*9830*/  FFMA.FTZ R225, R207, R8, R4 ;  /* 0x00000008cfe17223 */ /* 0x001fe20000010004 */
[----:B------:R-:W-:Y:S01]  /*9840*/  IADD3 R24, -R12, UR9, -R143 ;  /* 0x000000090c187c10 */ /* 0x000fe2000fffe98f */
[----:B------:R-:W0:Y:S01]  /*9850*/  LDC.64 R4, c[0x0][0x360] ;  /* 0x0000d800ff047b82 */ /* 0x000e220000000a00 */
[----:B------:R-:W-:Y:S01]  /*9860*/  STS [R10+0x85c], R223 ;  /* 0x00085cdf0a007388 */ /* 0x000fe20000000800 */
[----:B------:R-:W-:Y:S01]  /*9870*/  IMAD.WIDE.U32 R6, R149, UR26, R6 ;  /* 0x0000001a95067c25 */ /* 0x000fe2000f8e0006 */
[----:B------:R-:W-:-:S03]  /*9880*/  ISETP.GE.AND P0, PT, R24, 0x1, PT ;  /* 0x000000011800780c */ /* 0x000fc60003f06270 */
[----:B------:R-:W-:Y:S01]  /*9890*/  FFMA.FTZ R234, R220, R9, R225 ;  /* 0x00000009dcea7223 */ /* 0x000fe200000100e1 */
[----:B------:R1:W-:Y:S01]  /*98a0*/  STS [R10+0x858], R221 ;  /* 0x000858dd0a007388 */ /* 0x0003e20000000800 */
[----:B------:R-:W-:Y:S02]  /*98b0*/  IADD3 R217, R7, R217, RZ ;  /* 0x000000d907d97210 */ /* 0x000fe40007ffe0ff */
[----:B------:R-:W-:Y:S01]  /*98c0*/  IADD3 R8, P1, R12, R6, RZ ;  /* 0x000000060c087210 */ /* 0x000fe20007f3e0ff */
[----:B------:R2:W-:Y:S03]  /*98d0*/  STS [R10+0x854], R25 ;  /* 0x000854190a007388 */ /* 0x0005e60000000800 */
[----:B------:R-:W-:Y:S01]  /*98e0*/  IADD3.X R9, R238, R217, RZ, P1, !PT ;  /* 0x000000d9ee097210 */ /* 0x000fe20000ffe4ff */
[----:B------:R2:W-:Y:S01]  /*98f0*/  STS [R10+0x850], R215 ;  /* 0x000850d70a007388 */ /* 0x0005e20000000800 */
[----:B-1----:R-:W-:Y:S01]  /*9900*/  FFMA.FTZ R221, R209, R11, R234 ;  /* 0x0000000bd1dd7223 */ /* 0x002fe200000100ea */
[----:B------:R-:W-:Y:S01]  /*9910*/  FFMA.FTZ R234, R158, -R185, R219 ;  /* 0x800000b99eea7223 */ /* 0x000fe200000100db */
[----:B------:R-:W-:Y:S01]  /*9920*/  FMUL.FTZ R219, R62, R219 ;  /* 0x000000db3edb7220 */ /* 0x000fe20000410000 */
        /* <DEDUP_REMOVED lines=13> */
.L_x_4603:
[----:B------:R-:W-:Y:S05]  /*9a00*/  BSYNC B0 ;  /* 0x0000000000007941 */ /* 0x000fea0003800000 */
.L_x_4602:
[----:B------:R-:W-:Y:S01]  /*9a10*/  USHF.L.U64.HI UR10, UR7, 0x2, UR8 ;  /* 0x00000002070a7899 */ /* 0x000fe20008010208 */
[----:B------:R-:W-:Y:S01]  /*9a20*/  LEA R8, P0, R6, UR12, 0x2 ;  /* 0x0000000c06087c11 */ /* 0x000fe2000f8010ff */
[----:B------:R-:W-:Y:S01]  /*9a30*/  USHF.L.U32 UR11, UR7, 0x2, URZ ;  /* 0x00000002070b7899 */ /* 0x000fe2000800063f */
[----:B------:R-:W-:Y:S01]  /*9a40*/  IADD3 R240, R143, 0x80, RZ ;  /* 0x000000808ff07810 */ /* 0x000fe20007ffe0ff */
[----:B------:R-:W-:Y:S01]  /*9a50*/  FFMA.FTZ R221, R218, R213, R221 ;  /* 0x000000d5dadd7223 */ /* 0x000fe200000100dd */
[----:B------:R-:W-:Y:S01]  /*9a60*/  LEA.HI.X R9, R6, UR13, R217, 0x2, P0 ;  /* 0x0000000d06097c11 */ /* 0x000fe200080f14d9 */
[----:B0-----:R-:W-:Y:S01]  /*9a70*/  IMAD R238, R4, UR10, RZ ;  /* 0x0000000a04ee7c24 */ /* 0x001fe2000f8e02ff */
[----:B------:R-:W-:Y:S01]  /*9a80*/  LEA R6, P0, R79, R8, 0x2 ;  /* 0x000000084f067211 */ /* 0x000fe200078010ff */
[----:B------:R-:W-:Y:S01]  /*9a90*/  UIADD3 UR10, UR6, -UR34, URZ ;  /* 0x80000022060a7290 */ /* 0x000fe2000fffe03f */
[----:B-12---:R-:W-:Y:S01]  /*9aa0*/  FMUL.FTZ R10, R234, R211 ;  /* 0x000000d3ea0a7220 */ /* 0x006fe20000410000 */
        /* <DEDUP_REMOVED lines=9> */
[----:B------:R-:W-:-:S03]  /*9b40*/  LEA R5, R5, R78, 0x2 ;  /* 0x0000004e05057211 */ /* 0x000fc600078e10ff */
[----:B------:R-:W-:Y:S01]  /*9b50*/  FADD.FTZ R10, R221, R10 ;  /* 0x0000000add0a7221 */ /* 0x000fe20000010000 */
[----:B------:R-:W-:Y:S02]  /*9b60*/  MOV R25, UR10 ;  /* 0x0000000a00197c02 */ /* 0x000fe40008000f00 */
[----:B------:R-:W-:Y:S01]  /*9b70*/  IADD3 R242, R143, 0xc0, RZ ;  /* 0x000000c08ff27810 */ /* 0x000fe20007ffe0ff */
[----:B------:R-:W0:Y:S01]  /*9b80*/  LDS R5, [R5+0x950] ;  /* 0x0009500005057984 */ /* 0x000e220000000800 */
[----:B------:R-:W-:Y:S01]  /*9b90*/  LEA.HI.SX32 R11, R240, R143, 0x1b ;  /* 0x0000008ff00b7211 */ /* 0x000fe200078fdaff */
[----:B------:R-:W-:Y:S01]  /*9ba0*/  IMAD.WIDE R8, R25, 0x4, R8 ;  /* 0x0000000419087825 */ /* 0x000fe200078e0208 */
[C---:B------:R-:W-:Y:S02]  /*9bb0*/  ISETP.GE.AND P1, PT, R24.reuse, 0x81, PT ;  /* 0x000000811800780c */ /* 0x040fe40003f26270 */
        /* <DEDUP_REMOVED lines=8> */
.L_x_4605:
[----:B------:R-:W-:Y:S05]  /*9c40*/  BSYNC B0 ;  /* 0x0000000000007941 */ /* 0x000fea0003800000 */
.L_x_4604:
[----:B01----:R0:W1:Y:S01]  /*9c50*/  LDS R5, [R11+0xa50] ;  /* 0x000a50000b057984 */ /* 0x0030620000000800 */
[----:B------:R-:W-:Y:S01]  /*9c60*/  BSSY B0, `(.L_x_4606) ;  /* 0x0000004000007945 */ /* 0x000fe20003800000 */
[----:B------:R-:W-:-:S03]  /*9c70*/  LEA R25, R25, R78, 0x2 ;  /* 0x0000004e19197211 */ /* 0x000fc600078e10ff */
[----:B------:R-:W-:Y:S05]  /*9c80*/  @!P1 BRA `(.L_x_4607) ;  /* 0x0000000000049947 */ /* 0x000fea0003800000 */
[----:B-1----:R2:W-:Y:S02]  /*9c90*/  REDG.E.ADD.F32.FTZ.RN.STRONG.GPU desc[UR16][R6.64+-0xe00], R5 ;  /* 0xfff20005060079a6 */ /* 0x0025e4000c10f390 */
.L_x_4607:
[----:B------:R-:W-:Y:S05]  /*9ca0*/  BSYNC B0 ;  /* 0x0000000000007941 */ /* 0x000fea0003800000 */
.L_x_4606:
[----:B-12---:R1:W2:Y:S01]  /*9cb0*/  LDS R5, [R25+0xb50] ;  /* 0x000b500019057984 */ /* 0x0062a20000000800 */
[----:B------:R-:W-:Y:S01]  /*9cc0*/  BSSY B0, `(.L_x_4608) ;  /* 0x0000005000007945 */ /* 0x000fe20003800000 */
[C---:B------:R-:W-:Y:S02]  /*9cd0*/  IADD3 R4, R143.reuse, 0x100, RZ ;  /* 0x000001008f047810 */ /* 0x040fe40007ffe0ff */
[----:B------:R-:W-:Y:S01]  /*9ce0*/  IADD3 R8, R143, 0x140, RZ ;  /* 0x000001408f087810 */ /* 0x000fe20007ffe0ff */
[----:B------:R-:W-:Y:S06]  /*9cf0*/  @!P2 BRA `(.L_x_4609) ;  /* 0x000000000004a947 */ /* 0x000fec0003800000 */
[----:B--2---:R3:W-:Y:S02]  /*9d00*/  REDG.E.ADD.F32.FTZ.RN.STRONG.GPU desc[UR16][R6.64+-0xd00], R5 ;  /* 0xfff30005060079a6 */ /* 0x0047e4000c10f390 */
.L_x_4609:
[----:B------:R-:W-:Y:S05]  /*9d10*/  BSYNC B0 ;  /* 0x0000000000007941 */ /* 0x000fea0003800000 */
.L_x_4608:
[-C--:B--23--:R-:W-:Y:S01]  /*9d20*/  LEA.HI.SX32 R5, R4, R143.reuse, 0x1b ;  /* 0x0000008f04057211 */ /* 0x08cfe200078fdaff */
[----:B------:R-:W-:Y:S01]  /*9d30*/  BSSY B0, `(.L_x_4610) ;  /* 0x0000010000007945 */ /* 0x000fe20003800000 */
[----:B------:R-:W-:Y:S02]  /*9d40*/  ISETP.GE.AND P5, PT, R24, 0x101, PT ;  /* 0x000001011800780c */ /* 0x000fe40003fa6270 */
[----:B------:R-:W-:Y:S02]  /*9d50*/  LEA R5, R5, R78, 0x2 ;  /* 0x0000004e05057211 */ /* 0x000fe400078e10ff */
[C---:B------:R-:W-:Y:S02]  /*9d60*/  IADD3 R238, R143.reuse, 0x180, RZ ;  /* 0x000001808fee7810 */ /* 0x040fe40007ffe0ff */
[----:B------:R-:W-:Y:S02]  /*9d70*/  LEA.HI.SX32 R9, R8, R143, 0x1b ;  /* 0x0000008f08097211 */ /* 0x000fe400078fdaff */
[----:B------:R-:W2:Y:S01]  /*9d80*/  LDS R5, [R5+0xc50] ;  /* 0x000c500005057984 */ /* 0x000ea20000000800 */
[----:B------:R-:W-:-:S02]  /*9d90*/  IADD3 R4, R143, 0x1c0, RZ ;  /* 0x000001c08f047810 */ /* 0x000fc40007ffe0ff */
[----:B0-----:R-:W-:Y:S02]  /*9da0*/  LEA.HI.SX32 R11, R238, R143, 0x1b ;  /* 0x0000008fee0b7211 */ /* 0x001fe400078fdaff */
        /* <DEDUP_REMOVED lines=8> */
.L_x_4611:
[----:B------:R-:W-:Y:S05]  /*9e30*/  BSYNC B0 ;  /* 0x0000000000007941 */ /* 0x000fea0003800000 */
.L_x_4610:
[----:B0-2---:R0:W2:Y:S01]  /*9e40*/  LDS R5, [R8+0xd50] ;  /* 0x000d500008057984 */ /* 0x0050a20000000800 */
[----:B------:R-:W-:Y:S01]  /*9e50*/  BSSY B0, `(.L_x_4612) ;  /* 0x0000006000007945 */ /* 0x000fe20003800000 */
[----:B------:R-:W-:Y:S02]  /*9e60*/  IADD3 R238, R143, 0x200, RZ ;  /* 0x000002008fee7810 */ /* 0x000fe40007ffe0ff */
[----:B------:R-:W-:Y:S02]  /*9e70*/  LEA.HI.SX32 R9, R4, R143, 0x1b ;  /* 0x0000008f04097211 */ /* 0x000fe400078fdaff */
[----:B-1----:R-:W-:Y:S01]  /*9e80*/  LEA R25, R11, R78, 0x2 ;  /* 0x0000004e0b197211 */ /* 0x002fe200078e10ff */
[----:B------:R-:W-:Y:S06]  /*9e90*/  @!P0 BRA `(.L_x_4613) ;  /* 0x0000000000048947 */ /* 0x000fec0003800000 */
[----:B--2---:R1:W-:Y:S02]  /*9ea0*/  REDG.E.ADD.F32.FTZ.RN.STRONG.GPU desc[UR16][R6.64+-0xb00], R5 ;  /* 0xfff50005060079a6 */ /* 0x0043e4000c10f390 */
.L_x_4613:
[----:B------:R-:W-:Y:S05]  /*9eb0*/  BSYNC B0 ;  /* 0x0000000000007941 */ /* 0x000fea0003800000 */
.L_x_4612:
[----:B-12---:R1:W2:Y:S01]  /*9ec0*/  LDS R5, [R25+0xe50] ;  /* 0x000e500019057984 */ /* 0x0062a20000000800 */
[----:B------:R-:W-:Y:S01]  /*9ed0*/  BSSY B0, `(.L_x_4614) ;  /* 0x0000006000007945 */ /* 0x000fe20003800000 */
[----:B------:R-:W-:Y:S02]  /*9ee0*/  IADD3 R4, R143, 0x240, RZ ;  /* 0x000002408f047810 */ /* 0x000fe40007ffe0ff */
[----:B------:R-:W-:Y:S02]  /*9ef0*/  LEA.HI.SX32 R11, R238, R143, 0x1b ;  /* 0x0000008fee0b7211 */ /* 0x000fe400078fdaff */
[----:B0-----:R-:W-:Y:S01]  /*9f00*/  LEA R8, R9, R78, 0x2 ;  /* 0x0000004e09087211 */ /* 0x001fe200078e10ff */
[----:B------:R-:W-:Y:S06]  /*9f10*/  @!P1 BRA `(.L_x_4615) ;  /* 0x0000000000049947 */ /* 0x000fec0003800000 */
[----:B--2---:R0:W-:Y:S02]  /*9f20*/  REDG.E.ADD.F32.FTZ.RN.STRONG.GPU desc[UR16][R6.64+-0xa00], R5 ;  /* 0xfff60005060079a6 */ /* 0x0041e4000c10f390 */
.L_x_4615:
[----:B------:R-:W-:Y:S05]  /*9f30*/  BSYNC B0 ;  /* 0x0000000000007941 */ /* 0x000fea0003800000 */
.L_x_4614:
[----:B0-2---:R0:W2:Y:S01]  /*9f40*/  LDS R5, [R8+0xf50] ;  /* 0x000f500008057984 */ /* 0x0050a20000000800 */
[----:B------:R-:W-:Y:S01]  /*9f50*/  BSSY B0, `(.L_x_4616) ;  /* 0x0000005000007945 */ /* 0x000fe20003800000 */
[----:B------:R-:W-:Y:S02]  /*9f60*/  LEA.HI.SX32 R9, R4, R143, 0x1b ;  /* 0x0000008f04097211 */ /* 0x000fe400078fdaff */
[----:B------:R-:W-:Y:S01]  /*9f70*/  LEA R11, R11, R78, 0x2 ;  /* 0x0000004e0b0b7211 */ /* 0x000fe200078e10ff */
[----:B------:R-:W-:Y:S06]  /*9f80*/  @!P2 BRA `(.L_x_4617) ;  /* 0x000000000004a947 */ /* 0x000fec0003800000 */
[----:B--2---:R3:W-:Y:S02]  /*9f90*/  REDG.E.ADD.F32.FTZ.RN.STRONG.GPU desc[UR16][R6.64+-0x900], R5 ;  /* 0xfff70005060079a6 */ /* 0x0047e4000c10f390 */
.L_x_4617:
[----:B------:R-:W-:Y:S05]  /*9fa0*/  BSYNC B0 ;  /* 0x0000000000007941 */ /* 0x000fea0003800000 */
.L_x_4616:
[----:B--23--:R2:W3:Y:S01]  /*9fb0*/  LDS R5, [R11+0x1050] ;  /* 0x001050000b057984 */ /* 0x00c4e20000000800 */
[----:B------:R-:W-:Y:S01]  /*9fc0*/  BSSY B0, `(.L_x_4618) ;  /* 0x0000004000007945 */ /* 0x000fe20003800000 */
[----:B------:R-:W-:-:S03]  /*9fd0*/  LEA R9, R9, R78, 0x2 ;  /* 0x0000004e09097211 */ /* 0x000fc600078e10ff */
[----:B------:R-:W-:Y:S05]  /*9fe0*/  @!P3 BRA `(.L_x_4619) ;  /* 0x000000000004b947 */ /* 0x000fea0003800000 */
[----:B---3--:R4:W-:Y:S02]  /*9ff0*/  REDG.E.ADD.F32.FTZ.RN.STRONG.GPU desc[UR16][R6.64+-0x800], R5 ;  /* 0xfff80005060079a6 */ /* 0x0089e4000c10f390 */
.L_x_4619:
[----:B------:R-:W-:Y:S05]  /*a000*/  BSYNC B0 ;  /* 0x0000000000007941 */ /* 0x000fea0003800000 */
.L_x_4618:
[----:B---34-:R3:W4:Y:S01]  /*a010*/  LDS R5, [R9+0x1150] ;  /* 0x0011500009057984 */ /* 0x0187220000000800 */
[----:B------:R-:W-:Y:S01]  /*a020*/  BSSY B0, `(.L_x_4620) ;  /* 0x0000005000007945 */ /* 0x000fe20003800000 */
[C---:B------:R-:W-:Y:S02]  /*a030*/  IADD3 R4, R143.reuse, 0x280, RZ ;  /* 0x000002808f047810 */ /* 0x040fe40007ffe0ff */
[----:B0-----:R-:W-:Y:S01]  /*a040*/  IADD3 R8, R143, 0x2c0, RZ ;  /* 0x000002c08f087810 */ /* 0x001fe20007ffe0ff */
[----:B------:R-:W-:Y:S06]  /*a050*/  @!P4 BRA `(.L_x_4621) ;  /* 0x000000000004c947 */ /* 0x000fec0003800000 */
[----:B----4-:R0:W-:Y:S02]  /*a060*/  REDG.E.ADD.F32.FTZ.RN.STRONG.GPU desc[UR16][R6.64+-0x700], R5 ;  /* 0xfff90005060079a6 */ /* 0x0101e4000c10f390 */
.L_x_4621:
[----:B------:R-:W-:Y:S05]  /*a070*/  BSYNC B0 ;  /* 0x0000000000007941 */ /* 0x000fea0003800000 */
.L_x_4620:
        /* <DEDUP_REMOVED lines=17> */
.L_x_4623:
[----:B------:R-:W-:Y:S05]  /*a190*/  BSYNC B0 ;  /* 0x0000000000007941 */ /* 0x000fea0003800000 */
.L_x_4622:
[----:B01----:R0:W1:Y:S01]  /*a1a0*/  LDS R5, [R25+0x1350] ;  /* 0x0013500019057984 */ /* 0x0030620000000800 */
[----:B------:R-:W-:Y:S01]  /*a1b0*/  BSSY B0, `(.L_x_4624) ;  /* 0x0000006000007945 */ /* 0x000fe20003800000 */
[----:B------:R-:W-:Y:S02]  /*a1c0*/  IADD3 R8, R143, 0x380, RZ ;  /* 0x000003808f087810 */ /* 0x000fe40007ffe0ff */
[----:B------:R-:W-:Y:S02]  /*a1d0*/  LEA.HI.SX32 R9, R4, R143, 0x1b ;  /* 0x0000008f04097211 */ /* 0x000fe400078fdaff */
[----:B------:R-:W-:Y:S01]  /*a1e0*/  LEA R24, R11, R78, 0x2 ;  /* 0x0000004e0b187211 */ /* 0x000fe200078e10ff */
[----:B------:R-:W-:Y:S06]  /*a1f0*/  @!P0 BRA `(.L_x_4625) ;  /* 0x0000000000048947 */ /* 0x000fec0003800000 */
[----:B-1----:R2:W-:Y:S02]  /*a200*/  REDG.E.ADD.F32.FTZ.RN.STRONG.GPU desc[UR16][R6.64+-0x500], R5 ;  /* 0xfffb0005060079a6 */ /* 0x0025e4000c10f390 */
.L_x_4625:
[----:B------:R-:W-:Y:S05]  /*a210*/  BSYNC B0 ;  /* 0x0000000000007941 */ /* 0x000fea0003800000 */
.L_x_4624:
[----:B-12---:R1:W2:Y:S01]  /*a220*/  LDS R5, [R24+0x1450] ;  /* 0x0014500018057984 */ /* 0x0062a20000000800 */
[----:B------:R-:W-:Y:S01]  /*a230*/  BSSY B0, `(.L_x_4626) ;  /* 0x0000006000007945 */ /* 0x000fe20003800000 */
[----:B------:R-:W-:Y:S02]  /*a240*/  LEA.HI.SX32 R11, R8, R143, 0x1b ;  /* 0x0000008f080b7211 */ /* 0x000fe400078fdaff */
[----:B------:R-:W-:Y:S02]  /*a250*/  IADD3 R4, R143, 0x3c0, RZ ;  /* 0x000003c08f047810 */ /* 0x000fe40007ffe0ff */
[----:B------:R-:W-:Y:S01]  /*a260*/  LEA R8, R9, R78, 0x2 ;  /* 0x0000004e09087211 */ /* 0x000fe200078e10ff */
[----:B------:R-:W-:Y:S06]  /*a270*/  @!P1 BRA `(.L_x_4627) ;  /* 0x0000000000049947 */ /* 0x000fec0003800000 */
[----:B--2---:R3:W-:Y:S02]  /*a280*/  REDG.E.ADD.F32.FTZ.RN.STRONG.GPU desc[UR16][R6.64+-0x400], R5 ;  /* 0xfffc0005060079a6 */ /* 0x0047e4000c10f390 */
.L_x_4627:
[----:B------:R-:W-:Y:S05]  /*a290*/  BSYNC B0 ;  /* 0x0000000000007941 */ /* 0x000fea0003800000 */
.L_x_4626:
[----:B--23--:R2:W3:Y:S01]  /*a2a0*/  LDS R5, [R8+0x1550] ;  /* 0x0015500008057984 */ /* 0x00c4e20000000800 */
[----:B------:R-:W-:Y:S01]  /*a2b0*/  BSSY B0, `(.L_x_4628) ;  /* 0x0000005000007945 */ /* 0x000fe20003800000 */
[----:B------:R-:W-:Y:S02]  /*a2c0*/  LEA.HI.SX32 R9, R4, R143, 0x1b ;  /* 0x0000008f04097211 */ /* 0x000fe400078fdaff */
[----:B------:R-:W-:Y:S01]  /*a2d0*/  LEA R11, R11, R78, 0x2 ;  /* 0x0000004e0b0b7211 */ /* 0x000fe200078e10ff */
[----:B------:R-:W-:Y:S06]  /*a2e0*/  @!P2 BRA `(.L_x_4629) ;  /* 0x000000000004a947 */ /* 0x000fec0003800000 */
[----:B---3--:R4:W-:Y:S02]  /*a2f0*/  REDG.E.ADD.F32.FTZ.RN.STRONG.GPU desc[UR16][R6.64+-0x300], R5 ;  /* 0xfffd0005060079a6 */ /* 0x0089e4000c10f390 */
.L_x_4629:
[----:B------:R-:W-:Y:S05]  /*a300*/  BSYNC B0 ;  /* 0x0000000000007941 */ /* 0x000fea0003800000 */
.L_x_4628:
[----:B---34-:R3:W4:Y:S01]  /*a310*/  LDS R5, [R11+0x1650] ;  /* 0x001650000b057984 */ /* 0x0187220000000800 */
[----:B------:R-:W-:Y:S01]  /*a320*/  BSSY B0, `(.L_x_4630) ;  /* 0x0000004000007945 */ /* 0x000fe20003800000 */
[----:B------:R-:W-:-:S03]  /*a330*/  LEA R9, R9, R78, 0x2 ;  /* 0x0000004e09097211 */ /* 0x000fc600078e10ff */
[----:B------:R-:W-:Y:S05]  /*a340*/  @!P3 BRA `(.L_x_4631) ;  /* 0x000000000004b947 */ /* 0x000fea0003800000 */
[----:B----4-:R4:W-:Y:S02]  /*a350*/  REDG.E.ADD.F32.FTZ.RN.STRONG.GPU desc[UR16][R6.64+-0x200], R5 ;  /* 0xfffe0005060079a6 */ /* 0x0109e4000c10f390 */
.L_x_4631:
[----:B------:R-:W-:Y:S05]  /*a360*/  BSYNC B0 ;  /* 0x0000000000007941 */ /* 0x000fea0003800000 */
.L_x_4630:
[----:B----4-:R4:W0:Y:S01]  /*a370*/  LDS R5, [R9+0x1750] ;  /* 0x0017500009057984 */ /* 0x0108220000000800 */
[----:B------:R-:W-:Y:S04]  /*a380*/  BSSY B0, `(.L_x_4632) ;  /* 0x0000003000007945 */ /* 0x000fe80003800000 */
[----:B------:R-:W-:Y:S05]  /*a390*/  @!P4 BRA `(.L_x_4633) ;  /* 0x000000000004c947 */ /* 0x000fea0003800000 */
[----:B0-----:R0:W-:Y:S02]  /*a3a0*/  REDG.E.ADD.F32.FTZ.RN.STRONG.GPU desc[UR16][R6.64+-0x100], R5 ;  /* 0xffff0005060079a6 */ /* 0x0011e4000c10f390 */
.L_x_4633:
[----:B------:R-:W-:Y:S05]  /*a3b0*/  BSYNC B0 ;  /* 0x0000000000007941 */ /* 0x000fea0003800000 */
.L_x_4632:
[----:B0-----:R-:W0:Y:S01]  /*a3c0*/  SHFL.DOWN PT, R5, R10, 0x1, 0x1f ;  /* 0x08201f000a057f89 */ /* 0x001e2200000e0000 */
[----:B------:R-:W-:Y:S01]  /*a3d0*/  ISETP.GT.AND P0, PT, R135, 0x1e, PT ;  /* 0x0000001e8700780c */ /* 0x000fe20003f04270 */
[----:B------:R-:W-:Y:S01]  /*a3e0*/  FMUL.FTZ R4, R153, R212 ;  /* 0x000000d499047220 */ /* 0x000fe20000410000 */
[-C--:B------:R-:W-:Y:S01]  /*a3f0*/  FMUL.FTZ R6, R171, R224.reuse ;  /* 0x000000e0ab067220 */ /* 0x080fe20000410000 */
[----:B------:R-:W5:Y:S01]  /*a400*/  SHFL.DOWN PT, R7, R236, 0x1, 0x1f ;  /* 0x08201f00ec077f89 */ /* 0x000f6200000e0000 */
[----:B------:R-:W-:Y:S01]  /*a410*/  FMUL.FTZ R224, R153, R224 ;  /* 0x000000e099e07220 */ /* 0x000fe20000410000 */
[----:B------:R-:W-:Y:S01]  /*a420*/  FMUL.FTZ R209, R209, R4 ;  /* 0x00000004d1d17220 */ /* 0x000fe20000410000 */
[----:B------:R-:W-:Y:S01]  /*a430*/  FMUL.FTZ R4, R161, R210 ;  /* 0x000000d2a1047220 */ /* 0x000fe20000410000 */
[----:B------:R-:W-:Y:S01]  /*a440*/  ISETP.NE.AND P1, PT, R135, RZ, PT ;  /* 0x000000ff8700720c */ /* 0x000fe20003f25270 */
[----:B------:R-:W-:Y:S01]  /*a450*/  FMUL.FTZ R224, R3, R224 ;  /* 0x000000e003e07220 */ /* 0x000fe20000410000 */
[----:B------:R-:W-:Y:S01]  /*a460*/  FMUL.FTZ R3, R153, R226 ;  /* 0x000000e299037220 */ /* 0x000fe20000410000 */
[----:B------:R-:W-:Y:S01]  /*a470*/  FFMA.FTZ R49, R4, R82, R49 ;  /* 0x0000005204317223 */ /* 0x000fe20000010031 */
[----:B------:R-:W-:Y:S01]  /*a480*/  FMUL.FTZ R157, R157, R226 ;  /* 0x000000e29d9d7220 */ /* 0x000fe20000410000 */
[----:B------:R-:W-:Y:S01]  /*a490*/  FFMA.FTZ R187, R187, R6, R224 ;  /* 0x00000006bbbb7223 */ /* 0x000fe200000100e0 */
[----:B------:R-:W-:Y:S01]  /*a4a0*/  FMUL.FTZ R3, R186, R3 ;  /* 0x00000003ba037220 */ /* 0x000fe20000410000 */
[----:B------:R-:W-:Y:S01]  /*a4b0*/  BSSY B0, `(.L_x_4634) ;  /* 0x0000080000007945 */ /* 0x000fe20003800000 */
[----:B------:R-:W-:Y:S01]  /*a4c0*/  FFMA.FTZ R59, R6, R92, R59 ;  /* 0x0000005c063b7223 */ /* 0x000fe2000001003b */
[----:B------:R-:W-:Y:S01]  /*a4d0*/  FFMA.FTZ R60, R157, R95, R60 ;  /* 0x0000005f9d3c7223 */ /* 0x000fe2000001003c */
[----:B------:R-:W-:Y:S01]  /*a4e0*/  FFMA.FTZ R190, R190, R157, R3 ;  /* 0x0000009dbebe7223 */ /* 0x000fe20000010003 */
[----:B------:R-:W-:-:S03]  /*a4f0*/  FADD.FTZ R32, R187, R32 ;  /* 0x00000020bb207221 */ /* 0x000fc60000010000 */
[----:B------:R-:W-:Y:S01]  /*a500*/  FADD.FTZ R31, R190, R31 ;  /* 0x0000001fbe1f7221 */ /* 0x000fe20000010000 */
[----:B0-----:R-:W-:Y:S01]  /*a510*/  @!P0 FADD.FTZ R10, R10, R5 ;  /* 0x000000050a0a8221 */ /* 0x001fe20000010000 */
[-C--:B------:R-:W-:Y:S01]  /*a520*/  FMUL.FTZ R5, R153, R216.reuse ;  /* 0x000000d899057220 */ /* 0x080fe20000410000 */
[----:B-----5:R-:W-:Y:S01]  /*a530*/  @!P0 FADD.FTZ R236, R236, R7 ;  /* 0x00000007ecec8221 */ /* 0x020fe20000010000 */
[----:B------:R-:W-:Y:S02]  /*a540*/  ISETP.GT.AND P0, PT, R135, 0x1d, PT ;  /* 0x0000001d8700780c */ /* 0x000fe40003f04270 */
[----:B------:R-:W0:Y:S04]  /*a550*/  SHFL.DOWN PT, R7, R10, 0x2, 0x1f ;  /* 0x08401f000a077f89 */ /* 0x000e2800000e0000 */
[----:B----4-:R-:W4:Y:S07]  /*a560*/  SHFL.DOWN PT, R9, R236, 0x2, 0x1f ;  /* 0x08401f00ec097f89 */ /* 0x010f2e00000e0000 */
[----:B0-----:R-:W-:Y:S01]  /*a570*/  @!P0 FADD.FTZ R10, R10, R7 ;  /* 0x000000070a0a8221 */ /* 0x001fe20000010000 */
[----:B------:R-:W-:Y:S01]  /*a580*/  FMUL.FTZ R7, R158, R216 ;  /* 0x000000d89e077220 */ /* 0x000fe20000410000 */
[----:B----4-:R-:W-:-:S03]  /*a590*/  @!P0 FADD.FTZ R236, R236, R9 ;  /* 0x00000009ecec8221 */ /* 0x010fc60000010000 */
[----:B---3--:R-:W0:Y:S01]  /*a5a0*/  SHFL.DOWN PT, R11, R10, 0x4, 0x1f ;  /* 0x08801f000a0b7f89 */ /* 0x008e2200000e0000 */
[----:B------:R-:W-:Y:S01]  /*a5b0*/  ISETP.GT.AND P0, PT, R135, 0x1b, PT ;  /* 0x0000001b8700780c */ /* 0x000fe20003f04270 */
[----:B------:R-:W-:Y:S01]  /*a5c0*/  FMUL.FTZ R9, R234, R5 ;  /* 0x00000005ea097220 */ /* 0x000fe20000410000 */
[----:B------:R-:W-:Y:S01]  /*a5d0*/  FMUL.FTZ R5, R153, R214 ;  /* 0x000000d699057220 */ /* 0x000fe20000410000 */
[----:B------:R-:W3:Y:S01]  /*a5e0*/  SHFL.DOWN PT, R25, R236, 0x4, 0x1f ;  /* 0x08801f00ec197f89 */ /* 0x000ee200000e0000 */
[----:B------:R-:W-:Y:S01]  /*a5f0*/  FFMA.FTZ R46, R7, R81, R46 ;  /* 0x00000051072e7223 */ /* 0x000fe2000001002e */
[----:B------:R-:W-:Y:S01]  /*a600*/  FFMA.FTZ R172, R172, R7, R9 ;  /* 0x00000007acac7223 */ /* 0x000fe20000010009 */
[----:B------:R-:W-:Y:S01]  /*a610*/  FMUL.FTZ R218, R218, R5 ;  /* 0x00000005dada7220 */ /* 0x000fe20000410000 */
[----:B------:R-:W-:Y:S01]  /*a620*/  FMUL.FTZ R5, R153, R210 ;  /* 0x000000d299057220 */ /* 0x000fe20000410000 */
[----:B------:R-:W-:Y:S01]  /*a630*/  FMUL.FTZ R7, R160, R212 ;  /* 0x000000d4a0077220 */ /* 0x000fe20000410000 */
[----:B------:R-:W-:Y:S01]  /*a640*/  FMUL.FTZ R214, R159, R214 ;  /* 0x000000d69fd67220 */ /* 0x000fe20000410000 */
[----:B------:R-:W-:Y:S01]  /*a650*/  FADD.FTZ R45, R172, R45 ;  /* 0x0000002dac2d7221 */ /* 0x000fe20000010000 */
[----:B------:R-:W-:Y:S01]  /*a660*/  FMUL.FTZ R220, R220, R5 ;  /* 0x00000005dcdc7220 */ /* 0x000fe20000410000 */
[----:B------:R-:W-:Y:S01]  /*a670*/  FMUL.FTZ R5, R153, R206 ;  /* 0x000000ce99057220 */ /* 0x000fe20000410000 */
[----:B------:R-:W-:Y:S01]  /*a680*/  FFMA.FTZ R48, R7, R83, R48 ;  /* 0x0000005307307223 */ /* 0x000fe20000010030 */
[----:B------:R-:W-:Y:S01]  /*a690*/  FFMA.FTZ R174, R174, R7, R209 ;  /* 0x00000007aeae7223 */ /* 0x000fe200000100d1 */
[----:B------:R-:W-:Y:S01]  /*a6a0*/  FFMA.FTZ R175, R175, R4, R220 ;  /* 0x00000004afaf7223 */ /* 0x000fe200000100dc */
[----:B------:R-:W-:Y:S01]  /*a6b0*/  FMUL.FTZ R4, R163, R206 ;  /* 0x000000cea3047220 */ /* 0x000fe20000410000 */
[----:B------:R-:W-:Y:S01]  /*a6c0*/  FMUL.FTZ R194, R194, R5 ;  /* 0x00000005c2c27220 */ /* 0x000fe20000410000 */
[-C--:B------:R-:W-:Y:S01]  /*a6d0*/  FMUL.FTZ R5, R164, R204.reuse ;  /* 0x000000cca4057220 */ /* 0x080fe20000410000 */
[----:B------:R-:W-:Y:S01]  /*a6e0*/  FMUL.FTZ R204, R153, R204 ;  /* 0x000000cc99cc7220 */ /* 0x000fe20000410000 */
[----:B------:R-:W-:Y:S01]  /*a6f0*/  FFMA.FTZ R51, R4, R84, R51 ;  /* 0x0000005404337223 */ /* 0x000fe20000010033 */
[----:B------:R-:W-:Y:S01]  /*a700*/  FFMA.FTZ R181, R181, R4, R194 ;  /* 0x00000004b5b57223 */ /* 0x000fe200000100c2 */
[----:B------:R-:W-:Y:S01]  /*a710*/  FMUL.FTZ R7, R162, R208 ;  /* 0x000000d0a2077220 */ /* 0x000fe20000410000 */
[----:B0-----:R-:W-:Y:S01]  /*a720*/  @!P0 FADD.FTZ R10, R10, R11 ;  /* 0x0000000b0a0a8221 */ /* 0x001fe20000010000 */
[----:B------:R-:W-:Y:S01]  /*a730*/  FMUL.FTZ R4, R165, R202 ;  /* 0x000000caa5047220 */ /* 0x000fe20000410000 */
[----:B------:R-:W-:Y:S01]  /*a740*/  FMUL.FTZ R208, R153, R208 ;  /* 0x000000d099d07220 */ /* 0x000fe20000410000 */
[----:B------:R-:W-:Y:S01]  /*a750*/  FMUL.FTZ R195, R195, R204 ;  /* 0x000000ccc3c37220 */ /* 0x000fe20000410000 */
[----:B---3--:R-:W-:Y:S01]  /*a760*/  @!P0 FADD.FTZ R236, R236, R25 ;  /* 0x00000019ecec8221 */ /* 0x008fe20000010000 */
[----:B------:R-:W0:Y:S01]  /*a770*/  SHFL.DOWN PT, R9, R10, 0x8, 0x1f ;  /* 0x09001f000a097f89 */ /* 0x000e2200000e0000 */
        /* <DEDUP_REMOVED lines=8> */
[----:B------:R-:W-:Y:S01]  /*a800*/  FFMA.FTZ R50, R7, R85, R50 ;  /* 0x0000005507327223 */ /* 0x000fe20000010032 */
        /* <DEDUP_REMOVED lines=8> */
[----:B------:R-:W-:Y:S01]  /*a890*/  FFMA.FTZ R55, R4, R88, R55 ;  /* 0x0000005804377223 */ /* 0x000fe20000010037 */
[----:B------:R-:W-:Y:S01]  /*a8a0*/  FFMA.FTZ R193, R193, R4, R232 ;  /* 0x00000004c1c17223 */ /* 0x000fe200000100e8 */
[----:B------:R-:W-:Y:S01]  /*a8b0*/  FMUL.FTZ R201, R201, R200 ;  /* 0x000000c8c9c97220 */ /* 0x000fe20000410000 */
[----:B------:R-:W-:Y:S01]  /*a8c0*/  FMUL.FTZ R4, R169, R230 ;  /* 0x000000e6a9047220 */ /* 0x000fe20000410000 */
[C---:B------:R-:W-:Y:S01]  /*a8d0*/  FMUL.FTZ R192, R153.reuse, R192 ;  /* 0x000000c099c07220 */ /* 0x040fe20000410000 */
[----:B------:R-:W-:Y:S01]  /*a8e0*/  FMUL.FTZ R230, R153, R230 ;  /* 0x000000e699e67220 */ /* 0x000fe20000410000 */
[----:B0-----:R-:W-:Y:S01]  /*a8f0*/  @!P0 FADD.FTZ R10, R10, R9 ;  /* 0x000000090a0a8221 */ /* 0x001fe20000010000 */
[----:B------:R-:W-:Y:S01]  /*a900*/  FFMA.FTZ R54, R7, R89, R54 ;  /* 0x0000005907367223 */ /* 0x000fe20000010036 */
[----:B------:R-:W-:Y:S01]  /*a910*/  FFMA.FTZ R184, R184, R7, R201 ;  /* 0x00000007b8b87223 */ /* 0x000fe200000100c9 */
[----:B------:R-:W-:Y:S01]  /*a920*/  FMUL.FTZ R191, R191, R192 ;  /* 0x000000c0bfbf7220 */ /* 0x000fe20000410000 */
[----:B---3--:R-:W-:Y:S01]  /*a930*/  @!P0 FADD.FTZ R236, R236, R11 ;  /* 0x0000000becec8221 */ /* 0x008fe20000010000 */
[----:B------:R-:W0:Y:S01]  /*a940*/  SHFL.DOWN PT, R9, R10, 0x10, 0x1f ;  /* 0x0a001f000a097f89 */ /* 0x000e2200000e0000 */
[----:B------:R-:W-:Y:S01]  /*a950*/  ISETP.GT.AND P0, PT, R135, 0xf, PT ;  /* 0x0000000f8700780c */ /* 0x000fe20003f04270 */
[----:B------:R-:W-:Y:S01]  /*a960*/  FMUL.FTZ R230, R199, R230 ;  /* 0x000000e6c7e67220 */ /* 0x000fe20000410000 */
[-C--:B------:R-:W-:Y:S01]  /*a970*/  FMUL.FTZ R7, R170, R222.reuse ;  /* 0x000000deaa077220 */ /* 0x080fe20000410000 */
[----:B------:R-:W3:Y:S01]  /*a980*/  SHFL.DOWN PT, R11, R236, 0x10, 0x1f ;  /* 0x0a001f00ec0b7f89 */ /* 0x000ee200000e0000 */
[C---:B------:R-:W-:Y:S01]  /*a990*/  FMUL.FTZ R222, R153.reuse, R222 ;  /* 0x000000de99de7220 */ /* 0x040fe20000410000 */
        /* <DEDUP_REMOVED lines=20> */
[----:B------:R-:W-:Y:S01]  /*aae0*/  FADD.FTZ R37, R184, R37 ;  /* 0x00000025b8257221 */ /* 0x000fe20000010000 */
[----:B------:R-:W-:Y:S01]  /*aaf0*/  FADD.FTZ R36, R193, R36 ;  /* 0x00000024c1247221 */ /* 0x000fe20000010000 */
[----:B---3--:R-:W-:Y:S01]  /*ab00*/  @!P0 FADD.FTZ R236, R236, R11 ;  /* 0x0000000becec8221 */ /* 0x008fe20000010000 */
[----:B------:R-:W-:Y:S01]  /*ab10*/  MOV R4, R10 ;  /* 0x0000000a00047202 */ /* 0x000fe20000000f00 */
[----:B------:R-:W-:Y:S01]  /*ab20*/  FADD.FTZ R35, R198, R35 ;  /* 0x00000023c6237221 */ /* 0x000fe20000010000 */
[----:B------:R-:W-:Y:S01]  /*ab30*/  FFMA.FTZ R58, R7, R93, R58 ;  /* 0x0000005d073a7223 */ /* 0x000fe2000001003a */
[----:B------:R-:W-:Y:S01]  /*ab40*/  FADD.FTZ R34, R205, R34 ;  /* 0x00000022cd227221 */ /* 0x000fe20000010000 */
[----:B------:R-:W-:Y:S01]  /*ab50*/  MOV R5, R236 ;  /* 0x000000ec00057202 */ /* 0x000fe20000000f00 */
[----:B------:R-:W-:Y:S01]  /*ab60*/  FADD.FTZ R33, R188, R33 ;  /* 0x00000021bc217221 */ /* 0x000fe20000010000 */
[----:B------:R-:W-:Y:S01]  /*ab70*/  FFMA.FTZ R61, R228, R94, R61 ;  /* 0x0000005ee43d7223 */ /* 0x000fe2000001003d */
[----:B------:R-:W-:-:S02]  /*ab80*/  FADD.FTZ R30, R189, R30 ;  /* 0x0000001ebd1e7221 */ /* 0x000fc40000010000 */
        /* <DEDUP_REMOVED lines=18> */
.L_x_4635:
[----:B------:R-:W-:Y:S05]  /*acb0*/  BSYNC B0 ;  /* 0x0000000000007941 */ /* 0x000fea0003800000 */
.L_x_4634:
[----:B------:R-:W-:Y:S01]  /*acc0*/  IADD3 R29, R29, 0x1, RZ ;  /* 0x000000011d1d7810 */ /* 0x000fe20007ffe0ff */
[----:B------:R-:W-:-:S03]  /*acd0*/  UIADD3 UR7, UP0, UR7, 0x1, URZ ;  /* 0x0000000107077890 */ /* 0x000fc6000ff1e03f */
[----:B------:R-:W-:Y:S01]  /*ace0*/  ISETP.GE.AND P0, PT, R29, UR35, PT ;  /* 0x000000231d007c0c */ /* 0x000fe2000bf06270 */
[----:B------:R-:W-:-:S12]  /*acf0*/  UIADD3.X UR8, URZ, UR8, URZ, UP0, !UPT ;  /* 0x000000083f087290 */ /* 0x000fd800087fe43f */
[----:B------:R-:W-:Y:S05]  /*ad00*/  @!P0 BRA `(.L_x_4636) ;  /* 0xffffffc400c88947 */ /* 0x000fea000383ffff */
.L_x_4592:
        /* <DEDUP_REMOVED lines=8> */
[----:B0--3--:R-:W-:Y:S02]  /*ad90*/  PRMT R5, RZ, 0x7610, R5 ;  /* 0x00007610ff057816 */ /* 0x009fe40000000005 */
[----:B------:R-:W-:Y:S02]  /*ada0*/  LEA.HI.X R3, R14, UR31, R15, 0x1, P0 ;  /* 0x0000001f0e037c11 */ /* 0x000fe400080f0c0f */
[----:B------:R-:W-:Y:S02]  /*adb0*/  PRMT R4, RZ, 0x7610, R4 ;  /* 0x00007610ff047816 */ /* 0x000fe40000000004 */
[----:B------:R-:W-:Y:S02]  /*adc0*/  PRMT R7, RZ, 0x7610, R7 ;  /* 0x00007610ff077816 */ /* 0x000fe40000000007 */
[-C--:B------:R-:W-:Y:S01]  /*add0*/  ISETP.GE.AND P5, PT, R150, R13.reuse, PT ;  /* 0x0000000d9600720c */ /* 0x080fe20003fa6270 */
[----:B------:R-:W3:Y:S01]  /*ade0*/  @!P1 LDG.E.U16 R0, desc[UR16][R2.64] ;  /* 0x0000001002009981 */ /* 0x000ee2000c1e1500 */
[----:B------:R-:W-:-:S02]  /*adf0*/  ISETP.GE.AND P0, PT, R148, R13, PT ;  /* 0x0000000d9400720c */ /* 0x000fc40003f06270 */
[-C--:B------:R-:W-:Y:S01]  /*ae00*/  ISETP.GE.AND P1, PT, R146, R13.reuse, PT ;  /* 0x0000000d9200720c */ /* 0x080fe20003f26270 */
[----:B------:R-:W4:Y:S01]  /*ae10*/  @!P2 LDG.E.U16 R5, desc[UR16][R2.64+0x40] ;  /* 0x000040100205a981 */ /* 0x000f22000c1e1500 */
[-C--:B------:R-:W-:Y:S02]  /*ae20*/  ISETP.GE.AND P2, PT, R144, R13.reuse, PT ;  /* 0x0000000d9000720c */ /* 0x080fe40003f46270 */
[----:B------:R-:W-:Y:S01]  /*ae30*/  PRMT R6, RZ, 0x7610, R6 ;  /* 0x00007610ff067816 */ /* 0x000fe20000000006 */
[----:B------:R-:W5:Y:S01]  /*ae40*/  @!P3 LDG.E.U16 R4, desc[UR16][R2.64+0x80] ;  /* 0x000080100204b981 */ /* 0x000f62000c1e1500 */
[-C--:B------:R-:W-:Y:S02]  /*ae50*/  ISETP.GE.AND P3, PT, R142, R13.reuse, PT ;  /* 0x0000000d8e00720c */ /* 0x080fe40003f66270 */
[----:B------:R-:W-:Y:S01]  /*ae60*/  PRMT R9, RZ, 0x7610, R9 ;  /* 0x00007610ff097816 */ /* 0x000fe20000000009 */
[----:B------:R-:W5:Y:S01]  /*ae70*/  @!P4 LDG.E.U16 R7, desc[UR16][R2.64+0xc0] ;  /* 0x0000c0100207c981 */ /* 0x000f62000c1e1500 */
[----:B------:R-:W-:-:S02]  /*ae80*/  ISETP.GE.AND P4, PT, R140, R13, PT ;  /* 0x0000000d8c00720c */ /* 0x000fc40003f86270 */
[----:B--2---:R-:W-:Y:S01]  /*ae90*/  PRMT R8, RZ, 0x7610, R8 ;  /* 0x00007610ff087816 */ /* 0x004fe20000000008 */
[----:B------:R-:W2:Y:S01]  /*aea0*/  @!P5 LDG.E.U16 R6, desc[UR16][R2.64+0x100] ;  /* 0x000100100206d981 */ /* 0x000ea2000c1e1500 */
[----:B------:R-:W-:Y:S02]  /*aeb0*/  PRMT R11, RZ, 0x7610, R11 ;  /* 0x00007610ff0b7816 */ /* 0x000fe4000000000b */
[----:B------:R-:W-:Y:S01]  /*aec0*/  PRMT R10, RZ, 0x7610, R10 ;  /* 0x00007610ff0a7816 */ /* 0x000fe2000000000a */
[----:B------:R-:W2:Y:S01]  /*aed0*/  @!P0 LDG.E.U16 R9, desc[UR16][R2.64+0x140] ;  /* 0x0001401002098981 */ /* 0x000ea2000c1e1500 */
[----:B------:R-:W-:Y:S02]  /*aee0*/  PRMT R23, RZ, 0x7610, R23 ;  /* 0x00007610ff177816 */ /* 0x000fe40000000017 */
[-C--:B------:R-:W-:Y:S01]  /*aef0*/  ISETP.GE.AND P5, PT, R138, R13.reuse, PT ;  /* 0x0000000d8a00720c */ /* 0x080fe20003fa6270 */
[----:B------:R-:W2:Y:S01]  /*af00*/  @!P1 LDG.E.U16 R8, desc[UR16][R2.64+0x180] ;  /* 0x0001801002089981 */ /* 0x000ea2000c1e1500 */
[----:B------:R-:W-:-:S02]  /*af10*/  ISETP.GE.AND P0, PT, R136, R13, PT ;  /* 0x0000000d8800720c */ /* 0x000fc40003f06270 */
[-C--:B------:R-:W-:Y:S01]  /*af20*/  ISETP.GE.AND P1, PT, R134, R13.reuse, PT ;  /* 0x0000000d8600720c */ /* 0x080fe20003f26270 */
[----:B------:R-:W2:Y:S01]  /*af30*/  @!P2 LDG.E.U16 R11, desc[UR16][R2.64+0x1c0] ;  /* 0x0001c010020ba981 */ /* 0x000ea2000c1e1500 */
[----:B------:R-:W-:-:S03]  /*af40*/  ISETP.GE.AND P2, PT, R132, R13, PT ;  /* 0x0000000d8400720c */ /* 0x000fc60003f46270 */
[----:B------:R-:W2:Y:S01]  /*af50*/  @!P3 LDG.E.U16 R10, desc[UR16][R2.64+0x200] ;  /* 0x00020010020ab981 */ /* 0x000ea2000c1e1500 */
[----:B------:R-:W-:-:S03]  /*af60*/  ISETP.GE.AND P3, PT, R130, R13, PT ;  /* 0x0000000d8200720c */ /* 0x000fc60003f66270 */
[----:B------:R-:W2:Y:S01]  /*af70*/  @!P4 LDG.E.U16 R23, desc[UR16][R2.64+0x240] ;  /* 0x000240100217c981 */ /* 0x000ea2000c1e1500 */
[----:B------:R-:W-:Y:S02]  /*af80*/  ISETP.GE.AND P4, PT, R128, R13, PT ;  /* 0x0000000d8000720c */ /* 0x000fe40003f86270 */
[----:B------:R-:W-:Y:S02]  /*af90*/  PRMT R12, RZ, 0x7610, R12 ;  /* 0x00007610ff0c7816 */ /* 0x000fe4000000000c */
[----:B------:R-:W-:Y:S02]  /*afa0*/  PRMT R25, RZ, 0x7610, R25 ;  /* 0x00007610ff197816 */ /* 0x000fe40000000019 */
[----:B------:R-:W-:Y:S02]  /*afb0*/  PRMT R22, RZ, 0x7610, R22 ;  /* 0x00007610ff167816 */ /* 0x000fe40000000016 */
[----:B------:R-:W-:Y:S01]  /*afc0*/  PRMT R27, RZ, 0x7610, R27 ;  /* 0x00007610ff1b7816 */ /* 0x000fe2000000001b */
[----:B------:R-:W2:Y:S01]  /*afd0*/  @!P5 LDG.E.U16 R12, desc[UR16][R2.64+0x280] ;  /* 0x00028010020cd981 */ /* 0x000ea2000c1e1500 */
[----:B-1----:R-:W-:-:S02]  /*afe0*/  PRMT R24, RZ, 0x7610, R24 ;  /* 0x00007610ff187816 */ /* 0x002fc40000000018 */
[----:B------:R-:W-:Y:S01]  /*aff0*/  PRMT R29, RZ, 0x7610, R29 ;  /* 0x00007610ff1d7816 */ /* 0x000fe2000000001d */
[----:B------:R-:W2:Y:S04]  /*b000*/  @!P0 LDG.E.U16 R25, desc[UR16][R2.64+0x2c0] ;  /* 0x0002c01002198981 */ /* 0x000ea8000c1e1500 */
[----:B------:R-:W2:Y:S04]  /*b010*/  @!P1 LDG.E.U16 R22, desc[UR16][R2.64+0x300] ;  /* 0x0003001002169981 */ /* 0x000ea8000c1e1500 */
[----:B------:R-:W2:Y:S04]  /*b020*/  @!P2 LDG.E.U16 R27, desc[UR16][R2.64+0x340] ;  /* 0x00034010021ba981 */ /* 0x000ea8000c1e1500 */
[----:B------:R-:W2:Y:S04]  /*b030*/  @!P3 LDG.E.U16 R24, desc[UR16][R2.64+0x380] ;  /* 0x000380100218b981 */ /* 0x000ea8000c1e1500 */
[----:B------:R-:W2:Y:S01]  /*b040*/  @!P4 LDG.E.U16 R29, desc[UR16][R2.64+0x3c0] ;  /* 0x0003c010021dc981 */ /* 0x000ea2000c1e1500 */
[----:B------:R-:W0:Y:S01]  /*b050*/  S2UR UR8, SR_CgaCtaId ;  /* 0x00000000000879c3 */ /* 0x000e220000008800 */
[----:B------:R-:W-:-:S02]  /*b060*/  F2FP.F16.F32.PACK_AB R60, R60, R61 ;  /* 0x0000003d3c3c723e */ /* 0x000fc400000000ff */
[----:B------:R-:W-:Y:S02]  /*b070*/  F2FP.F16.F32.PACK_AB R58, R58, R59 ;  /* 0x0000003b3a3a723e */ /* 0x000fe400000000ff */
[----:B------:R-:W-:Y:S02]  /*b080*/  PRMT R59, R60, 0x7632, R59 ;  /* 0x000076323c3b7816 */ /* 0x000fe4000000003b */
[----:B------:R-:W-:Y:S02]  /*b090*/  F2FP.F16.F32.PACK_AB R56, R56, R57 ;  /* 0x000000393838723e */ /* 0x000fe400000000ff */
[----:B------:R-:W-:Y:S02]  /*b0a0*/  PRMT R57, R58, 0x7632, R57 ;  /* 0x000076323a397816 */ /* 0x000fe40000000039 */
[----:B------:R-:W-:Y:S02]  /*b0b0*/  F2FP.F16.F32.PACK_AB R54, R54, R55 ;  /* 0x000000373636723e */ /* 0x000fe400000000ff */
[----:B------:R-:W-:-:S02]  /*b0c0*/  PRMT R55, R56, 0x7632, R55 ;  /* 0x0000763238377816 */ /* 0x000fc40000000037 */
[----:B------:R-:W-:Y:S02]  /*b0d0*/  F2FP.F16.F32.PACK_AB R52, R52, R53 ;  /* 0x000000353434723e */ /* 0x000fe400000000ff */
[----:B------:R-:W-:Y:S01]  /*b0e0*/  F2FP.F16.F32.PACK_AB R50, R50, R51 ;  /* 0x000000333232723e */ /* 0x000fe200000000ff */
[----:B---3--:R-:W-:Y:S04]  /*b0f0*/  STS.U16 [R127], R0 ;  /* 0x000000007f007388 */ /* 0x008fe80000000400 */
[----:B----4-:R-:W-:Y:S04]  /*b100*/  STS.U16 [R126+0x40], R5 ;  /* 0x000040057e007388 */ /* 0x010fe80000000400 */
[----:B-----5:R-:W-:Y:S04]  /*b110*/  STS.U16 [R125+0x80], R4 ;  /* 0x000080047d007388 */ /* 0x020fe80000000400 */
        /* <DEDUP_REMOVED lines=14> */
[----:B------:R-:W1:Y:S04]  /*b200*/  LDS.U16 R3, [R111+0x4] ;  /* 0x000004006f037984 */ /* 0x000e680000000400 */
[----:B------:R-:W2:Y:S04]  /*b210*/  LDS.U16 R2, [R111+0x2] ;  /* 0x000002006f027984 */ /* 0x000ea80000000400 */
[----:B------:R-:W3:Y:S04]  /*b220*/  LDS.U16 R0, [R111] ;  /* 0x000000006f007984 */ /* 0x000ee80000000400 */
[----:B------:R-:W4:Y:S04]  /*b230*/  LDS.U16 R4, [R111+0x6] ;  /* 0x000006006f047984 */ /* 0x000f280000000400 */
[----:B------:R-:W5:Y:S01]  /*b240*/  LDS.U16 R5, [R111+0x10] ;  /* 0x000010006f057984 */ /* 0x000f620000000400 */
[----:B-1----:R-:W-:-:S02]  /*b250*/  HADD2.F32 R3, -RZ, R3.H0_H0 ;  /* 0x20000003ff037230 */ /* 0x002fc40000004100 */
[----:B--2---:R-:W-:-:S03]  /*b260*/  HADD2.F32 R2, -RZ, R2.H0_H0 ;  /* 0x20000002ff027230 */ /* 0x004fc60000004100 */
[----:B------:R-:W-:Y:S02]  /*b270*/  FADD.FTZ R9, R3, UR5 ;  /* 0x0000000503097e21 */ /* 0x000fe40008010000 */
[----:B------:R-:W-:Y:S01]  /*b280*/  LDS.U16 R3, [R111+0xc] ;  /* 0x00000c006f037984 */ /* 0x000fe20000000400 */
[----:B------:R-:W-:Y:S02]  /*b290*/  FADD.FTZ R8, R2, UR5 ;  /* 0x0000000502087e21 */ /* 0x000fe40008010000 */
[----:B------:R-:W-:Y:S01]  /*b2a0*/  FSETP.GTU.FTZ.AND P0, PT, R9, 20, PT ;  /* 0x41a000000900780b */ /* 0x000fe20003f1c000 */
[----:B---3--:R-:W-:Y:S01]  /*b2b0*/  HADD2.F32 R0, -RZ, R0.H0_H0 ;  /* 0x20000000ff007230 */ /* 0x008fe20000004100 */
[----:B------:R-:W-:Y:S01]  /*b2c0*/  LDS.U16 R2, [R111+0xa] ;  /* 0x00000a006f027984 */ /* 0x000fe20000000400 */
[----:B------:R-:W-:Y:S01]  /*b2d0*/  FSETP.GTU.FTZ.AND P5, PT, R8, 20, PT ;  /* 0x41a000000800780b */ /* 0x000fe20003fbc000 */
[----:B----4-:R-:W-:Y:S02]  /*b2e0*/  HADD2.F32 R4, -RZ, R4.H0_H0 ;  /* 0x20000004ff047230 */ /* 0x010fe40000004100 */
[----:B------:R-:W-:Y:S01]  /*b2f0*/  FADD.FTZ R6, R0, UR5 ;  /* 0x0000000500067e21 */ /* 0x000fe20008010000 */
[----:B-----5:R-:W-:Y:S01]  /*b300*/  HADD2.F32 R5, -RZ, R5.H0_H0 ;  /* 0x20000005ff057230 */ /* 0x020fe20000004100 */
[----:B------:R-:W-:Y:S01]  /*b310*/  LDS.U16 R0, [R111+0x8] ;  /* 0x000008006f007984 */ /* 0x000fe20000000400 */
[----:B------:R-:W-:-:S02]  /*b320*/  FADD.FTZ R10, R4, UR5 ;  /* 0x00000005040a7e21 */ /* 0x000fc40008010000 */
[----:B------:R-:W-:Y:S01]  /*b330*/  FSETP.GTU.FTZ.AND P4, PT, R6, 20, PT ;  /* 0x41a000000600780b */ /* 0x000fe20003f9c000 */
[----:B------:R-:W1:Y:S01]  /*b340*/  LDS.U16 R4, [R111+0xe] ;  /* 0x00000e006f047984 */ /* 0x000e620000000400 */
[----:B------:R-:W-:-:S03]  /*b350*/  @!P0 FMUL.FTZ R9, R9, -1.4426950216293334961 ;  /* 0xbfb8aa3b09098820 */ /* 0x000fc60000410000 */
[----:B------:R-:W-:Y:S01]  /*b360*/  @!P5 FMUL.FTZ R8, R8, -1.4426950216293334961 ;  /* 0xbfb8aa3b0808d820 */ /* 0x000fe20000410000 */
[----:B------:R-:W-:Y:S02]  /*b370*/  FSETP.GTU.FTZ.AND P1, PT, R10, 20, PT ;  /* 0x41a000000a00780b */ /* 0x000fe40003f3c000 */
[----:B------:R-:W2:Y:S05]  /*b380*/  @!P0 MUFU.EX2 R9, R9 ;  /* 0x0000000900098308 */ /* 0x000eaa0000000800 */
[----:B------:R-:W-:-:S03]  /*b390*/  @!P4 FMUL.FTZ R6, R6, -1.4426950216293334961 ;  /* 0xbfb8aa3b0606c820 */ /* 0x000fc60000410000 */
[----:B------:R-:W3:Y:S03]  /*b3a0*/  @!P5 MUFU.EX2 R8, R8 ;  /* 0x000000080008d308 */ /* 0x000ee60000000800 */
[----:B------:R-:W-:-:S05]  /*b3b0*/  @!P1 FMUL.FTZ R10, R10, -1.4426950216293334961 ;  /* 0xbfb8aa3b0a0a9820 */ /* 0x000fca0000410000 */
[----:B------:R4:W5:Y:S01]  /*b3c0*/  @!P4 MUFU.EX2 R7, R6 ;  /* 0x000000060007c308 */ /* 0x0009620000000800 */
[----:B--2---:R-:W-:Y:S01]  /*b3d0*/  @!P0 FADD.FTZ R9, R9, 1 ;  /* 0x3f80000009098421 */ /* 0x004fe20000010000 */
[----:B----4-:R-:W2:Y:S01]  /*b3e0*/  LDS.U16 R6, [R111+0x12] ;  /* 0x000012006f067984 */ /* 0x010ea20000000400 */
[----:B---3--:R-:W-:-:S05]  /*b3f0*/  @!P5 FADD.FTZ R8, R8, 1 ;  /* 0x3f8000000808d421 */ /* 0x008fca0000010000 */
[----:B------:R-:W3:Y:S08]  /*b400*/  @!P1 MUFU.EX2 R10, R10 ;  /* 0x0000000a000a9308 */ /* 0x000ef00000000800 */
[----:B------:R-:W4:Y:S08]  /*b410*/  @!P0 MUFU.RCP R9, R9 ;  /* 0x0000000900098308 */ /* 0x000f300000001000 */
[----:B------:R-:W0:Y:S01]  /*b420*/  @!P5 MUFU.RCP R8, R8 ;  /* 0x000000080008d308 */ /* 0x000e220000001000 */
[----:B-1----:R-:W-:-:S02]  /*b430*/  HADD2.F32 R4, -RZ, R4.H0_H0 ;  /* 0x20000004ff047230 */ /* 0x002fc40000004100 */
[----:B-----5:R-:W-:Y:S01]  /*b440*/  @!P4 FADD.FTZ R7, R7, 1 ;  /* 0x3f8000000707c421 */ /* 0x020fe20000010000 */
[----:B------:R-:W-:Y:S01]  /*b450*/  FADD.FTZ R5, R5, UR5 ;  /* 0x0000000505057e21 */ /* 0x000fe20008010000 */
[----:B---3--:R-:W-:Y:S01]  /*b460*/  @!P1 FADD.FTZ R10, R10, 1 ;  /* 0x3f8000000a0a9421 */ /* 0x008fe20000010000 */
[----:B------:R-:W-:-:S03]  /*b470*/  FADD.FTZ R4, R4, UR5 ;  /* 0x0000000504047e21 */ /* 0x000fc60008010000 */
[----:B------:R-:W1:Y:S01]  /*b480*/  @!P4 MUFU.RCP R7, R7 ;  /* 0x000000070007c308 */ /* 0x000e620000001000 */
[----:B----4-:R-:W-:Y:S01]  /*b490*/  @!P0 FMUL.FTZ R32, R32, R9 ;  /* 0x0000000920208220 */ /* 0x010fe20000410000 */
[----:B------:R-:W-:Y:S01]  /*b4a0*/  FSETP.GTU.FTZ.AND P0, PT, R5, 20, PT ;  /* 0x41a000000500780b */ /* 0x000fe20003f1c000 */
[----:B------:R-:W-:-:S05]  /*b4b0*/  HADD2.F32 R2, -RZ, R2.H0_H0 ;  /* 0x20000002ff027230 */ /* 0x000fca0000004100 */
[----:B------:R-:W3:Y:S01]  /*b4c0*/  @!P1 MUFU.RCP R10, R10 ;  /* 0x0000000a000a9308 */ /* 0x000ee20000001000 */
[----:B0-----:R-:W-:Y:S01]  /*b4d0*/  @!P5 FMUL.FTZ R31, R31, R8 ;  /* 0x000000081f1fd220 */ /* 0x001fe20000410000 */
[----:B------:R-:W-:Y:S01]  /*b4e0*/  FSETP.GTU.FTZ.AND P5, PT, R4, 20, PT ;  /* 0x41a000000400780b */ /* 0x000fe20003fbc000 */
[----:B------:R-:W-:Y:S02]  /*b4f0*/  HADD2.F32 R3, -RZ, R3.H0_H0 ;  /* 0x20000003ff037230 */ /* 0x000fe40000004100 */
[----:B------:R-:W-:Y:S01]  /*b500*/  FADD.FTZ R2, R2, UR5 ;  /* 0x0000000502027e21 */ /* 0x000fe20008010000 */
[----:B--2---:R-:W-:Y:S02]  /*b510*/  HADD2.F32 R6, -RZ, R6.H0_H0 ;  /* 0x20000006ff067230 */ /* 0x004fe40000004100 */
[----:B------:R-:W-:Y:S01]  /*b520*/  @!P0 FMUL.FTZ R5, R5, -1.4426950216293334961 ;  /* 0xbfb8aa3b05058820 */ /* 0x000fe20000410000 */
[----:B------:R-:W-:Y:S01]  /*b530*/  FADD.FTZ R3, R3, UR5 ;  /* 0x0000000503037e21 */ /* 0x000fe20008010000 */
[----:B------:R-:W-:Y:S01]  /*b540*/  FSETP.GTU.FTZ.AND P3, PT, R2, 20, PT ;  /* 0x41a000000200780b */ /* 0x000fe20003f7c000 */
[----:B------:R-:W-:Y:S01]  /*b550*/  FADD.FTZ R6, R6, UR5 ;  /* 0x0000000506067e21 */ /* 0x000fe20008010000 */
[----:B-1----:R-:W-:-:S03]  /*b560*/  @!P4 FMUL.FTZ R30, R30, R7 ;  /* 0x000000071e1ec220 */ /* 0x002fc60000410000 */
[----:B------:R-:W-:Y:S01]  /*b570*/  @!P5 FMUL.FTZ R4, R4, -1.4426950216293334961 ;  /* 0xbfb8aa3b0404d820 */ /* 0x000fe20000410000 */
[----:B------:R-:W-:Y:S01]  /*b580*/  FSETP.GTU.FTZ.AND P4, PT, R3, 20, PT ;  /* 0x41a000000300780b */ /* 0x000fe20003f9c000 */
[----:B---3--:R-:W-:Y:S01]  /*b590*/  @!P1 FMUL.FTZ R33, R33, R10 ;  /* 0x0000000a21219220 */ /* 0x008fe20000410000 */
[----:B------:R-:W0:Y:S01]  /*b5a0*/  @!P0 MUFU.EX2 R5, R5 ;  /* 0x0000000500058308 */ /* 0x000e220000000800 */
[----:B------:R-:W-:-:S07]  /*b5b0*/  FSETP.GTU.FTZ.AND P1, PT, R6, 20, PT ;  /* 0x41a000000600780b */ /* 0x000fce0003f3c000 */
[----:B------:R-:W1:Y:S01]  /*b5c0*/  @!P5 MUFU.EX2 R4, R4 ;  /* 0x000000040004d308 */ /* 0x000e620000000800 */
[----:B------:R-:W-:Y:S01]  /*b5d0*/  LOP3.LUT R8, R137, 0xfffffe00, RZ, 0xc0, !PT ;  /* 0xfffffe0089087812 */ /* 0x000fe200078ec0ff */
[----:B------:R-:W-:Y:S01]  /*b5e0*/  @!P3 FMUL.FTZ R2, R2, -1.4426950216293334961 ;  /* 0xbfb8aa3b0202b820 */ /* 0x000fe20000410000 */
[----:B------:R-:W-:Y:S02]  /*b5f0*/  HADD2.F32 R0, -RZ, R0.H0_H0 ;  /* 0x20000000ff007230 */ /* 0x000fe40000004100 */
[----:B------:R-:W-:Y:S01]  /*b600*/  @!P4 FMUL.FTZ R3, R3, -1.4426950216293334961 ;  /* 0xbfb8aa3b0303c820 */ /* 0x000fe20000410000 */
[----:B------:R-:W-:Y:S01]  /*b610*/  LEA R83, R135, R8, 0x4 ;  /* 0x0000000887537211 */ /* 0x000fe200078e20ff */
[----:B------:R-:W-:Y:S01]  /*b620*/  @!P1 FMUL.FTZ R6, R6, -1.4426950216293334961 ;  /* 0xbfb8aa3b06069820 */ /* 0x000fe20000410000 */
[----:B------:R-:W-:Y:S01]  /*b630*/  FADD.FTZ R0, R0, UR5 ;  /* 0x0000000500007e21 */ /* 0x000fe20008010000 */
[----:B------:R-:W2:Y:S01]  /*b640*/  @!P3 MUFU.EX2 R2, R2 ;  /* 0x000000020002b308 */ /* 0x000ea20000000800 */
[----:B------:R-:W-:Y:S01]  /*b650*/  IADD3 R28, R83, 0x8, RZ ;  /* 0x00000008531c7810 */ /* 0x000fe20007ffe0ff */
[----:B0-----:R-:W-:-:S02]  /*b660*/  @!P0 FADD.FTZ R5, R5, 1 ;  /* 0x3f80000005058421 */ /* 0x001fc40000010000 */
[----:B------:R-:W-:-:S04]  /*b670*/  FSETP.GTU.FTZ.AND P2, PT, R0, 20, PT ;  /* 0x41a000000000780b */ /* 0x000fc80003f5c000 */
[----:B------:R-:W0:Y:S01]  /*b680*/  @!P4 MUFU.EX2 R3, R3 ;  /* 0x000000030003c308 */ /* 0x000e220000000800 */
[----:B-1----:R-:W-:Y:S01]  /*b690*/  @!P5 FADD.FTZ R4, R4, 1 ;  /* 0x3f8000000404d421 */ /* 0x002fe20000010000 */
[----:B------:R-:W-:-:S06]  /*b6a0*/  LEA.HI.SX32 R65, R28, R83, 0x1b ;  /* 0x000000531c417211 */ /* 0x000fcc00078fdaff */
[----:B------:R-:W1:Y:S08]  /*b6b0*/  @!P1 MUFU.EX2 R9, R6 ;  /* 0x0000000600099308 */ /* 0x000e700000000800 */
[----:B------:R1:W3:Y:S08]  /*b6c0*/  @!P5 MUFU.RCP R28, R4 ;  /* 0x00000004001cd308 */ /* 0x0002f00000001000 */
[----:B------:R-:W4:Y:S01]  /*b6d0*/  @!P0 MUFU.RCP R5, R5 ;  /* 0x0000000500058308 */ /* 0x000f220000001000 */
[C---:B------:R-:W-:Y:S01]  /*b6e0*/  IADD3 R24, R83.reuse, 0x6, RZ ;  /* 0x0000000653187810 */ /* 0x040fe20007ffe0ff */
[----:B--2---:R-:W-:Y:S01]  /*b6f0*/  @!P3 FADD.FTZ R2, R2, 1 ;  /* 0x3f8000000202b421 */ /* 0x004fe20000010000 */
[----:B------:R-:W-:Y:S01]  /*b700*/  @!P2 FMUL.FTZ R0, R0, -1.4426950216293334961 ;  /* 0xbfb8aa3b0000a820 */ /* 0x000fe20000410000 */
[----:B------:R-:W-:Y:S01]  /*b710*/  IADD3 R62, R83, 0x9, RZ ;  /* 0x00000009533e7810 */ /* 0x000fe20007ffe0ff */
[----:B0-----:R-:W-:Y:S01]  /*b720*/  @!P4 FADD.FTZ R3, R3, 1 ;  /* 0x3f8000000303c421 */ /* 0x001fe20000010000 */
[-C--:B------:R-:W-:Y:S01]  /*b730*/  LEA.HI.SX32 R29, R24, R83.reuse, 0x1b ;  /* 0x00000053181d7211 */ /* 0x080fe200078fdaff */
[----:B-1----:R-:W-:Y:S01]  /*b740*/  @!P1 FADD.FTZ R4, R9, 1 ;  /* 0x3f80000009049421 */ /* 0x002fe20000010000 */
[----:B------:R0:W-:Y:S01]  /*b750*/  @!P3 MUFU.RCP R74, R2 ;  /* 0x00000002004ab308 */ /* 0x0001e20000001000 */
[----:B------:R-:W-:Y:S01]  /*b760*/  LEA.HI.SX32 R67, R62, R83, 0x1b ;  /* 0x000000533e437211 */ /* 0x000fe200078fdaff */
[----:B---3--:R-:W-:Y:S01]  /*b770*/  @!P5 FMUL.FTZ R37, R37, R28 ;  /* 0x0000001c2525d220 */ /* 0x008fe20000410000 */
[----:B------:R-:W-:Y:S01]  /*b780*/  LEA R9, R29, R78, 0x1 ;  /* 0x0000004e1d097211 */ /* 0x000fe200078e08ff */
[----:B------:R-:W-:Y:S04]  /*b790*/  LDS.U16 R28, [R111+0x1c] ;  /* 0x00001c006f1c7984 */ /* 0x000fe80000000400 */
[----:B------:R-:W1:Y:S01]  /*b7a0*/  @!P2 MUFU.EX2 R0, R0 ;  /* 0x000000000000a308 */ /* 0x000e620000000800 */
[----:B0-----:R-:W0:Y:S01]  /*b7b0*/  LDS.U16 R2, [R111+0x14] ;  /* 0x000014006f027984 */ /* 0x001e220000000400 */
[----:B----4-:R-:W-:-:S03]  /*b7c0*/  @!P0 FMUL.FTZ R38, R38, R5 ;  /* 0x0000000526268220 */ /* 0x010fc60000410000 */
[----:B------:R-:W-:Y:S03]  /*b7d0*/  LDS.U16 R5, [R111+0x1a] ;  /* 0x00001a006f057984 */ /* 0x000fe60000000400 */
[----:B------:R2:W-:Y:S01]  /*b7e0*/  @!P4 MUFU.RCP R87, R3 ;  /* 0x000000030057c308 */ /* 0x0005e20000001000 */
[----:B------:R-:W-:Y:S07]  /*b7f0*/  LDS.U16 R29, [R111+0x1e] ;  /* 0x00001e006f1d7984 */ /* 0x000fee0000000400 */
[----:B------:R3:W-:Y:S01]  /*b800*/  @!P1 MUFU.RCP R62, R4 ;  /* 0x00000004003e9308 */ /* 0x0007e20000001000 */
[----:B--2---:R-:W-:Y:S04]  /*b810*/  LDS.U16 R3, [R111+0x16] ;  /* 0x000016006f037984 */ /* 0x004fe80000000400 */
[----:B---3--:R-:W2:Y:S01]  /*b820*/  LDS.U16 R4, [R111+0x18] ;  /* 0x000018006f047984 */ /* 0x008ea20000000400 */
[----:B------:R-:W-:Y:S01]  /*b830*/  BAR.SYNC.DEFER_BLOCKING 0x0 ;  /* 0x0000000000007b1d */ /* 0x000fe20000010000 */
[----:B------:R-:W-:-:S02]  /*b840*/  IADD3 R7, R83, 0x1, RZ ;  /* 0x0000000153077810 */ /* 0x000fc40007ffe0ff */
[C---:B------:R-:W-:Y:S01]  /*b850*/  IADD3 R8, R83.reuse, 0x2, RZ ;  /* 0x0000000253087810 */ /* 0x040fe20007ffe0ff */
[----:B-1----:R-:W-:Y:S01]  /*b860*/  @!P2 FADD.FTZ R0, R0, 1 ;  /* 0x3f8000000000a421 */ /* 0x002fe20000010000 */
[C---:B------:R-:W-:Y:S02]  /*b870*/  IADD3 R10, R83.reuse, 0x3, RZ ;  /* 0x00000003530a7810 */ /* 0x040fe40007ffe0ff */
[C---:B------:R-:W-:Y:S02]  /*b880*/  IADD3 R12, R83.reuse, 0x4, RZ ;  /* 0x00000004530c7810 */ /* 0x040fe40007ffe0ff */
[C---:B------:R-:W-:Y:S02]  /*b890*/  IADD3 R22, R83.reuse, 0x5, RZ ;  /* 0x0000000553167810 */ /* 0x040fe40007ffe0ff */
[----:B------:R-:W-:Y:S02]  /*b8a0*/  IADD3 R6, R83, 0xb, RZ ;  /* 0x0000000b53067810 */ /* 0x000fe40007ffe0ff */
[----:B------:R-:W-:-:S02]  /*b8b0*/  LEA.HI.SX32 R7, R7, R83, 0x1b ;  /* 0x0000005307077211 */ /* 0x000fc400078fdaff */
[-C--:B------:R-:W-:Y:S01]  /*b8c0*/  LEA.HI.SX32 R11, R8, R83.reuse, 0x1b ;  /* 0x00000053080b7211 */ /* 0x080fe200078fdaff */
[----:B------:R1:W3:Y:S01]  /*b8d0*/  @!P2 MUFU.RCP R85, R0 ;  /* 0x000000000055a308 */ /* 0x0002e20000001000 */
[----:B------:R-:W-:Y:S02]  /*b8e0*/  IADD3 R26, R83, 0x7, RZ ;  /* 0x00000007531a7810 */ /* 0x000fe40007ffe0ff */
[-C--:B------:R-:W-:Y:S02]  /*b8f0*/  LEA.HI.SX32 R23, R10, R83.reuse, 0x1b ;  /* 0x000000530a177211 */ /* 0x080fe400078fdaff */
[-C--:B------:R-:W-:Y:S02]  /*b900*/  LEA.HI.SX32 R25, R12, R83.reuse, 0x1b ;  /* 0x000000530c197211 */ /* 0x080fe400078fdaff */
[-C--:B------:R-:W-:Y:S02]  /*b910*/  LEA.HI.SX32 R27, R22, R83.reuse, 0x1b ;  /* 0x00000053161b7211 */ /* 0x080fe400078fdaff */
[----:B------:R-:W-:-:S02]  /*b920*/  LEA.HI.SX32 R71, R6, R83, 0x1b ;  /* 0x0000005306477211 */ /* 0x000fc400078fdaff */
[-C--:B-1----:R-:W-:Y:S02]  /*b930*/  LEA R0, R7, R78.reuse, 0x1 ;  /* 0x0000004e07007211 */ /* 0x082fe400078e08ff */
[----:B------:R-:W-:Y:S02]  /*b940*/  IADD3 R64, R83, 0xa, RZ ;  /* 0x0000000a53407810 */ /* 0x000fe40007ffe0ff */
[-C--:B------:R-:W-:Y:S02]  /*b950*/  LEA R6, R11, R78.reuse, 0x1 ;  /* 0x0000004e0b067211 */ /* 0x080fe400078e08ff */
[----:B------:R-:W-:Y:S02]  /*b960*/  LEA.HI.SX32 R63, R26, R83, 0x1b ;  /* 0x000000531a3f7211 */ /* 0x000fe400078fdaff */
[-C--:B------:R-:W-:Y:S01]  /*b970*/  LEA R8, R23, R78.reuse, 0x1 ;  /* 0x0000004e17087211 */ /* 0x080fe200078e08ff */
[----:B------:R1:W-:Y:S01]  /*b980*/  STS.U16 [R111], R60 ;  /* 0x0000003c6f007388 */ /* 0x0003e20000000400 */
[----:B------:R-:W-:-:S02]  /*b990*/  LEA R7, R25, R78, 0x1 ;  /* 0x0000004e19077211 */ /* 0x000fc400078e08ff */
[-C--:B------:R-:W-:Y:S01]  /*b9a0*/  LEA R10, R27, R78.reuse, 0x1 ;  /* 0x0000004e1b0a7211 */ /* 0x080fe200078e08ff */
[----:B------:R-:W-:Y:S01]  /*b9b0*/  STS.U16 [R0+0x2], R59 ;  /* 0x0000023b00007388 */ /* 0x000fe20000000400 */
[----:B------:R-:W-:Y:S02]  /*b9c0*/  LEA.HI.SX32 R69, R64, R83, 0x1b ;  /* 0x0000005340457211 */ /* 0x000fe400078fdaff */
[----:B------:R-:W-:Y:S01]  /*b9d0*/  IADD3 R66, R83, 0xc, RZ ;  /* 0x0000000c53427810 */ /* 0x000fe20007ffe0ff */
[----:B------:R-:W-:Y:S01]  /*b9e0*/  STS.U16 [R6+0x4], R58 ;  /* 0x0000043a06007388 */ /* 0x000fe20000000400 */
[----:B------:R-:W-:Y:S02]  /*b9f0*/  LEA R11, R63, R78, 0x1 ;  /* 0x0000004e3f0b7211 */ /* 0x000fe400078e08ff */
[----:B-1----:R-:W-:Y:S01]  /*ba00*/  PRMT R60, R54, 0x7632, R60 ;  /* 0x00007632363c7816 */ /* 0x002fe2000000003c */
[----:B------:R-:W-:Y:S01]  /*ba10*/  STS.U16 [R8+0x6], R57 ;  /* 0x0000063908007388 */ /* 0x000fe20000000400 */
[----:B------:R-:W-:-:S02]  /*ba20*/  IADD3 R68, R83, 0xd, RZ ;  /* 0x0000000d53447810 */ /* 0x000fc40007ffe0ff */
[-C--:B------:R-:W-:Y:S01]  /*ba30*/  LEA R12, R65, R78.reuse, 0x1 ;  /* 0x0000004e410c7211 */ /* 0x080fe200078e08ff */
[----:B------:R-:W-:Y:S01]  /*ba40*/  STS.U16 [R7+0x8], R56 ;  /* 0x0000083807007388 */ /* 0x000fe20000000400 */
[----:B------:R-:W-:Y:S02]  /*ba50*/  IADD3 R70, R83, 0xe, RZ ;  /* 0x0000000e53467810 */ /* 0x000fe40007ffe0ff */
[-C--:B------:R-:W-:Y:S01]  /*ba60*/  LEA R24, R67, R78.reuse, 0x1 ;  /* 0x0000004e43187211 */ /* 0x080fe200078e08ff */
[----:B------:R-:W-:Y:S01]  /*ba70*/  STS.U16 [R10+0xa], R55 ;  /* 0x00000a370a007388 */ /* 0x000fe20000000400 */
[----:B------:R-:W-:Y:S02]  /*ba80*/  PRMT R51, R52, 0x7632, R51 ;  /* 0x0000763234337816 */ /* 0x000fe40000000033 */
[----:B------:R-:W-:Y:S01]  /*ba90*/  IADD3 R72, R83, 0xf, RZ ;  /* 0x0000000f53487810 */ /* 0x000fe20007ffe0ff */
[----:B------:R-:W-:Y:S01]  /*baa0*/  STS.U16 [R9+0xc], R54 ;  /* 0x00000c3609007388 */ /* 0x000fe20000000400 */
[----:B------:R-:W-:-:S02]  /*bab0*/  LEA R23, R69, R78, 0x1 ;  /* 0x0000004e45177211 */ /* 0x000fc400078e08ff */
[-C--:B------:R-:W-:Y:S01]  /*bac0*/  LEA.HI.SX32 R73, R66, R83.reuse, 0x1b ;  /* 0x0000005342497211 */ /* 0x080fe200078fdaff */
[----:B------:R-:W-:Y:S01]  /*bad0*/  STS.U16 [R11+0xe], R60 ;  /* 0x00000e3c0b007388 */ /* 0x000fe20000000400 */
[----:B------:R-:W-:Y:S02]  /*bae0*/  LEA.HI.SX32 R75, R68, R83, 0x1b ;  /* 0x00000053444b7211 */ /* 0x000fe400078fdaff */
[----:B------:R-:W-:Y:S01]  /*baf0*/  F2FP.F16.F32.PACK_AB R48, R48, R49 ;  /* 0x000000313030723e */ /* 0x000fe200000000ff */
[----:B------:R-:W-:Y:S01]  /*bb00*/  STS.U16 [R12+0x10], R52 ;  /* 0x000010340c007388 */ /* 0x000fe20000000400 */
[-C--:B------:R-:W-:Y:S02]  /*bb10*/  LEA.HI.SX32 R81, R70, R83.reuse, 0x1b ;  /* 0x0000005346517211 */ /* 0x080fe400078fdaff */
[----:B------:R-:W-:Y:S01]  /*bb20*/  ISETP.NE.AND P6, PT, R143, RZ, PT ;  /* 0x000000ff8f00720c */ /* 0x000fe20003fc5270 */
[----:B------:R-:W-:Y:S01]  /*bb30*/  STS.U16 [R24+0x12], R51 ;  /* 0x0000123318007388 */ /* 0x000fe20000000400 */
[----:B------:R-:W-:Y:S01]  /*bb40*/  LEA.HI.SX32 R83, R72, R83, 0x1b ;  /* 0x0000005348537211 */ /* 0x000fe200078fdaff */
[----:B------:R-:W-:Y:S01]  /*bb50*/  UMOV UR7, 0x400 ;  /* 0x0000040000077882 */ /* 0x000fe20000000000 */
[----:B------:R-:W-:Y:S01]  /*bb60*/  LEA R22, R71, R78, 0x1 ;  /* 0x0000004e47167211 */ /* 0x000fe200078e08ff */
[----:B------:R1:W-:Y:S01]  /*bb70*/  STS.U16 [R23+0x14], R50 ;  /* 0x0000143217007388 */ /* 0x0003e20000000400 */
[----:B------:R-:W-:-:S02]  /*bb80*/  PRMT R53, R50, 0x7632, R53 ;  /* 0x0000763232357816 */ /* 0x000fc40000000035 */
[----:B------:R-:W-:Y:S02]  /*bb90*/  F2FP.F16.F32.PACK_AB R46, R46, R47 ;  /* 0x0000002f2e2e723e */ /* 0x000fe400000000ff */
[-C--:B------:R-:W-:Y:S01]  /*bba0*/  LEA R25, R73, R78.reuse, 0x1 ;  /* 0x0000004e49197211 */ /* 0x080fe200078e08ff */
[----:B------:R-:W-:Y:S01]  /*bbb0*/  ULEA UR7, UR8, UR7, 0x18 ;  /* 0x0000000708077291 */ /* 0x000fe2000f8ec03f */
[-C--:B------:R-:W-:Y:S01]  /*bbc0*/  LEA R26, R75, R78.reuse, 0x1 ;  /* 0x0000004e4b1a7211 */ /* 0x080fe200078e08ff */
[----:B0-----:R-:W-:Y:S01]  /*bbd0*/  HADD2.F32 R2, -RZ, R2.H0_H0 ;  /* 0x20000002ff027230 */ /* 0x001fe20000004100 */
[-C--:B------:R-:W-:Y:S02]  /*bbe0*/  LEA R27, R81, R78.reuse, 0x1 ;  /* 0x0000004e511b7211 */ /* 0x080fe400078e08ff */
[----:B-1----:R-:W-:Y:S01]  /*bbf0*/  PRMT R50, R48, 0x7632, R50 ;  /* 0x0000763230327816 */ /* 0x002fe20000000032 */
[----:B------:R-:W-:Y:S01]  /*bc00*/  STS.U16 [R22+0x16], R53 ;  /* 0x0000163516007388 */ /* 0x000fe20000000400 */
[----:B------:R-:W-:-:S02]  /*bc10*/  LEA R78, R83, R78, 0x1 ;  /* 0x0000004e534e7211 */ /* 0x000fc400078e08ff */
[----:B------:R-:W-:Y:S01]  /*bc20*/  PRMT R52, R46, 0x7632, R52 ;  /* 0x000076322e347816 */ /* 0x000fe20000000034 */
[----:B------:R0:W-:Y:S01]  /*bc30*/  STS.U16 [R25+0x18], R48 ;  /* 0x0000183019007388 */ /* 0x0001e20000000400 */
[----:B------:R-:W-:-:S03]  /*bc40*/  FADD.FTZ R2, R2, UR5 ;  /* 0x0000000502027e21 */ /* 0x000fc60008010000 */
[----:B------:R-:W-:Y:S01]  /*bc50*/  STS.U16 [R26+0x1a], R50 ;  /* 0x00001a321a007388 */ /* 0x000fe20000000400 */
[----:B---3--:R-:W-:-:S03]  /*bc60*/  @!P2 FMUL.FTZ R34, R34, R85 ;  /* 0x000000552222a220 */ /* 0x008fc60000410000 */
[----:B------:R1:W-:Y:S04]  /*bc70*/  STS.U16 [R27+0x1c], R46 ;  /* 0x00001c2e1b007388 */ /* 0x0003e80000000400 */
[----:B------:R-:W-:Y:S01]  /*bc80*/  STS.U16 [R78+0x1e], R52 ;  /* 0x00001e344e007388 */ /* 0x000fe20000000400 */
[----:B------:R-:W-:-:S03]  /*bc90*/  NOP ;  /* 0x0000000000007918 */ /* 0x000fc60000000000 */
[----:B------:R-:W-:Y:S01]  /*bca0*/  LDS.U16 R51, [R127] ;  /* 0x000000007f337984 */ /* 0x000fe20000000400 */
        /* <DEDUP_REMOVED lines=19> */
[----:B------:R-:W-:Y:S01]  /*bde0*/  FADD.FTZ R4, R4, UR5 ;  /* 0x0000000504047e21 */ /* 0x000fe20008010000 */
[----:B------:R-:W-:Y:S01]  /*bdf0*/  FADD.FTZ R5, R5, UR5 ;  /* 0x0000000505057e21 */ /* 0x000fe20008010000 */
[----:B------:R-:W-:Y:S01]  /*be00*/  @!P4 FMUL.FTZ R36, R36, R87 ;  /* 0x000000572424c220 */ /* 0x000fe20000410000 */
[----:B------:R-:W-:Y:S01]  /*be10*/  BAR.SYNC.DEFER_BLOCKING 0x0 ;  /* 0x0000000000007b1d */ /* 0x000fe20000010000 */
[----:B------:R-:W-:Y:S01]  /*be20*/  @!P1 FMUL.FTZ R39, R39, R62 ;  /* 0x0000003e27279220 */ /* 0x000fe20000410000 */
[----:B------:R-:W-:Y:S01]  /*be30*/  FSETP.GTU.FTZ.AND P1, PT, R4, 20, PT ;  /* 0x41a000000400780b */ /* 0x000fe20003f3c000 */
[----:B------:R-:W-:Y:S01]  /*be40*/  HADD2.F32 R3, -RZ, R3.H0_H0 ;  /* 0x20000003ff037230 */ /* 0x000fe20000004100 */
[----:B------:R-:W-:Y:S01]  /*be50*/  FSETP.GTU.FTZ.AND P4, PT, R5, 20, PT ;  /* 0x41a000000500780b */ /* 0x000fe20003f9c000 */
[----:B------:R-:W-:Y:S01]  /*be60*/  @!P5 FMUL.FTZ R2, R2, -1.4426950216293334961 ;  /* 0xbfb8aa3b0202d820 */ /* 0x000fe20000410000 */
[----:B------:R-:W-:-:S02]  /*be70*/  HADD2.F32 R28, -RZ, R28.H0_H0 ;  /* 0x2000001cff1c7230 */ /* 0x000fc40000004100 */
[----:B------:R-:W-:-:S03]  /*be80*/  FADD.FTZ R3, R3, UR5 ;  /* 0x0000000503037e21 */ /* 0x000fc60008010000 */
[----:B------:R-:W2:Y:S01]  /*be90*/  @!P5 MUFU.EX2 R2, R2 ;  /* 0x000000020002d308 */ /* 0x000ea20000000800 */
[----:B------:R-:W-:Y:S01]  /*bea0*/  FADD.FTZ R47, R28, UR5 ;  /* 0x000000051c2f7e21 */ /* 0x000fe20008010000 */
[----:B------:R-:W-:Y:S01]  /*beb0*/  FSETP.GTU.FTZ.AND P0, PT, R3, 20, PT ;  /* 0x41a000000300780b */ /* 0x000fe20003f1c000 */
[----:B------:R-:W-:Y:S02]  /*bec0*/  HADD2.F32 R29, -RZ, R29.H0_H0 ;  /* 0x2000001dff1d7230 */ /* 0x000fe40000004100 */
[----:B------:R-:W-:Y:S01]  /*bed0*/  @!P1 FMUL.FTZ R4, R4, -1.4426950216293334961 ;  /* 0xbfb8aa3b04049820 */ /* 0x000fe20000410000 */
[----:B------:R-:W-:Y:S01]  /*bee0*/  @!P4 FMUL.FTZ R5, R5, -1.4426950216293334961 ;  /* 0xbfb8aa3b0505c820 */ /* 0x000fe20000410000 */
[----:B------:R-:W-:Y:S01]  /*bef0*/  FSETP.GTU.FTZ.AND P2, PT, R47, 20, PT ;  /* 0x41a000002f00780b */ /* 0x000fe20003f5c000 */
[----:B------:R-:W-:Y:S01]  /*bf00*/  FADD.FTZ R49, R29, UR5 ;  /* 0x000000051d317e21 */ /* 0x000fe20008010000 */
[----:B------:R-:W3:Y:S01]  /*bf10*/  LDS R87, [UR7+0x840] ;  /* 0x00084007ff577984 */ /* 0x000ee20008000800 */
[----:B------:R-:W1:Y:S05]  /*bf20*/  @!P1 MUFU.EX2 R28, R4 ;  /* 0x00000004001c9308 */ /* 0x000e6a0000000800 */
[----:B------:R-:W-:-:S03]  /*bf30*/  @!P0 FMUL.FTZ R3, R3, -1.4426950216293334961 ;  /* 0xbfb8aa3b03038820 */ /* 0x000fc60000410000 */
[----:B------:R4:W5:Y:S01]  /*bf40*/  @!P4 MUFU.EX2 R29, R5 ;  /* 0x00000005001dc308 */ /* 0x0009620000000800 */
[----:B--2---:R-:W-:Y:S01]  /*bf50*/  @!P5 FADD.FTZ R2, R2, 1 ;  /* 0x3f8000000202d421 */ /* 0x004fe20000010000 */
[----:B----4-:R-:W2:Y:S01]  /*bf60*/  LDC.64 R4, c[0x0][0x388] ;  /* 0x0000e200ff047b82 */ /* 0x010ea20000000a00 */
[----:B0-----:R-:W-:-:S05]  /*bf70*/  @!P2 FMUL.FTZ R48, R47, -1.4426950216293334961 ;  /* 0xbfb8aa3b2f30a820 */ /* 0x001fca0000410000 */
[----:B------:R-:W0:Y:S01]  /*bf80*/  @!P0 MUFU.EX2 R3, R3 ;  /* 0x0000000300038308 */ /* 0x000e220000000800 */
[----:B------:R-:W-:-:S07]  /*bf90*/  @!P3 FMUL.FTZ R35, R35, R74 ;  /* 0x0000004a2323b220 */ /* 0x000fce0000410000 */
[----:B------:R-:W4:Y:S01]  /*bfa0*/  @!P5 MUFU.RCP R89, R2 ;  /* 0x000000020059d308 */ /* 0x000f220000001000 */
[----:B------:R-:W-:-:S07]  /*bfb0*/  FSETP.GTU.FTZ.AND P3, PT, R49, 20, PT ;  /* 0x41a000003100780b */ /* 0x000fce0003f7c000 */
[----:B------:R-:W3:Y:S01]  /*bfc0*/  @!P2 MUFU.EX2 R48, R48 ;  /* 0x000000300030a308 */ /* 0x000ee20000000800 */
[----:B-1----:R-:W-:Y:S01]  /*bfd0*/  @!P1 FADD.FTZ R46, R28, 1 ;  /* 0x3f8000001c2e9421 */ /* 0x002fe20000010000 */
[----:B-----5:R-:W-:Y:S01]  /*bfe0*/  @!P4 FADD.FTZ R47, R29, 1 ;  /* 0x3f8000001d2fc421 */ /* 0x020fe20000010000 */
[----:B------:R-:W-:Y:S01]  /*bff0*/  LEA R29, R131, 0xfffffc00, 0xa ;  /* 0xfffffc00831d7811 */ /* 0x000fe200078e50ff */
[----:B--2---:R-:W-:Y:S02]  /*c000*/  IMAD R28, R4, UR20, RZ ;  /* 0x00000014041c7c24 */ /* 0x004fe4000f8e02ff */
[----:B0-----:R-:W-:Y:S01]  /*c010*/  @!P0 FADD.FTZ R3, R3, 1 ;  /* 0x3f80000003038421 */ /* 0x001fe20000010000 */
[----:B----4-:R-:W-:Y:S01]  /*c020*/  @!P5 FMUL.FTZ R40, R40, R89 ;  /* 0x000000592828d220 */ /* 0x010fe20000410000 */
[----:B------:R-:W-:Y:S01]  /*c030*/  IMAD R93, R5, UR21, R28 ;  /* 0x00000015055d7c24 */ /* 0x000fe2000f8e021c */
[----:B------:R-:W-:Y:S02]  /*c040*/  SHF.R.S32.HI R5, RZ, 0x1f, R29 ;  /* 0x0000001fff057819 */ /* 0x000fe4000001141d */
[----:B------:R-:W-:Y:S01]  /*c050*/  IADD3 R2, P5, R14, R29, RZ ;  /* 0x0000001d0e027210 */ /* 0x000fe20007fbe0ff */
[----:B------:R-:W-:Y:S01]  /*c060*/  @!P3 FMUL.FTZ R49, R49, -1.4426950216293334961 ;  /* 0xbfb8aa3b3131b820 */ /* 0x000fe20000410000 */
[----:B------:R0:W1:Y:S01]  /*c070*/  @!P0 MUFU.RCP R50, R3 ;  /* 0x0000000300328308 */ /* 0x0000620000001000 */
[----:B---3--:R-:W-:Y:S01]  /*c080*/  @!P2 FADD.FTZ R48, R48, 1 ;  /* 0x3f8000003030a421 */ /* 0x008fe20000010000 */
        /* <DEDUP_REMOVED lines=23> */
.L_x_4638:
[----:B------:R-:W-:Y:S05]  /*c200*/  BSYNC B0 ;  /* 0x0000000000007941 */ /* 0x000fea0003800000 */
.L_x_4637:
[----:B------:R-:W-:Y:S01]  /*c210*/  ULDC.64 UR8, c[0x0][0x390] ;  /* 0x0000e40000087ab9 */ /* 0x000fe20000000a00 */
[----:B0-----:R-:W-:Y:S01]  /*c220*/  @!P3 FADD.FTZ R49, R49, 1 ;  /* 0x3f8000003131b421 */ /* 0x001fe20000010000 */
[----:B------:R-:W-:Y:S02]  /*c230*/  IMAD R48, R54, UR8, RZ ;  /* 0x0000000836307c24 */ /* 0x000fe4000f8e02ff */
[----:B------:R-:W-:Y:S01]  /*c240*/  @!P0 FMUL.FTZ R41, R41, R50 ;  /* 0x0000003229298220 */ /* 0x000fe20000410000 */
[----:B------:R-:W-:Y:S01]  /*c250*/  IMAD.WIDE.U32 R4, R151, UR8, R46 ;  /* 0x0000000897047c25 */ /* 0x000fe2000f8e002e */
[----:B-1----:R-:W0:Y:S03]  /*c260*/  @!P3 MUFU.RCP R28, R49 ;  /* 0x00000031001cb308 */ /* 0x002e260000001000 */
        /* <DEDUP_REMOVED lines=12> */
[-C--:B------:R-:W-:Y:S01]  /*c330*/  ISETP.GE.AND P1, PT, R150, R87.reuse, PT ;  /* 0x000000579600720c */ /* 0x080fe20003f26270 */
        /* <DEDUP_REMOVED lines=9> */
[-C--:B------:R-:W-:Y:S01]  /*c3d0*/  ISETP.GE.AND P4, PT, R142, R87.reuse, PT ;  /* 0x000000578e00720c */ /* 0x080fe20003f86270 */
[----:B------:R-:W-:Y:S01]  /*c3e0*/  FADD.FTZ R28, R29, R32 ;  /* 0x000000201d1c7221 */ /* 0x000fe20000010000 */
[----:B------:R-:W-:Y:S01]  /*c3f0*/  F2FP.F16.F32.PACK_AB R30, R31, R30 ;  /* 0x0000001e1f1e723e */ /* 0x000fe200000000ff */
        /* <DEDUP_REMOVED lines=10> */
[----:B------:R-:W-:Y:S01]  /*c4a0*/  F2FP.F16.F32.PACK_AB R34, R35, R34 ;  /* 0x000000222322723e */ /* 0x000fe200000000ff */
[----:B------:R-:W-:Y:S01]  /*c4b0*/  @!P3 STG.E.U16 desc[UR16][R4.64+-0x680], R63 ;  /* 0xfff9803f0400b986 */ /* 0x000fe2000c101510 */
[-C--:B------:R-:W-:Y:S01]  /*c4c0*/  ISETP.GE.AND P3, PT, R134, R87.reuse, PT ;  /* 0x000000578600720c */ /* 0x080fe20003f66270 */
[----:B------:R-:W-:Y:S01]  /*c4d0*/  FADD.FTZ R35, R28, R35 ;  /* 0x000000231c237221 */ /* 0x000fe20000010000 */
[----:B------:R-:W-:Y:S01]  /*c4e0*/  PRMT R33, R32, 0x7632, R33 ;  /* 0x0000763220217816 */ /* 0x000fe20000000021 */
[----:B------:R-:W-:Y:S01]  /*c4f0*/  @!P5 STG.E.U16 desc[UR16][R4.64+-0x640], R65 ;  /* 0xfff9c0410400d986 */ /* 0x000fe2000c101510 */
[-C--:B------:R-:W-:Y:S02]  /*c500*/  ISETP.GE.AND P5, PT, R132, R87.reuse, PT ;  /* 0x000000578400720c */ /* 0x080fe40003fa6270 */
        /* <DEDUP_REMOVED lines=28> */
[----:B------:R0:W-:Y:S01]  /*c6d0*/  STS.U16 [R8+0x6], R33 ;  /* 0x0000062108007388 */ /* 0x0001e20000000400 */
[----:B-1----:R-:W-:-:S03]  /*c6e0*/  PRMT R31, R4, 0x7632, R31 ;  /* 0x00007632041f7816 */ /* 0x002fc6000000001f */
[----:B------:R1:W-:Y:S01]  /*c6f0*/  STS.U16 [R7+0x8], R34 ;  /* 0x0000082207007388 */ /* 0x0003e20000000400 */
[----:B------:R-:W-:Y:S01]  /*c700*/  F2FP.F16.F32.PACK_AB R0, R43, R42 ;  /* 0x0000002a2b00723e */ /* 0x000fe200000000ff */
[----:B------:R-:W-:Y:S01]  /*c710*/  FADD.FTZ R42, R41, R42 ;  /* 0x0000002a292a7221 */ /* 0x000fe20000010000 */
[----:B------:R-:W-:Y:S01]  /*c720*/  F2FP.F16.F32.PACK_AB R4, R45, R44 ;  /* 0x0000002c2d04723e */ /* 0x000fe200000000ff */
[----:B------:R-:W-:Y:S01]  /*c730*/  STS.U16 [R10+0xa], R46 ;  /* 0x00000a2e0a007388 */ /* 0x000fe20000000400 */
[----:B--2---:R-:W-:Y:S01]  /*c740*/  PRMT R6, R29, 0x7632, R6 ;  /* 0x000076321d067816 */ /* 0x004fe20000000006 */
[----:B------:R-:W-:Y:S01]  /*c750*/  FADD.FTZ R43, R42, R43 ;  /* 0x0000002b2a2b7221 */ /* 0x000fe20000010000 */
[----:B0-----:R-:W-:Y:S01]  /*c760*/  PRMT R8, R4, 0x7632, R8 ;  /* 0x0000763204087816 */ /* 0x001fe20000000008 */
[----:B------:R-:W-:Y:S01]  /*c770*/  STS.U16 [R9+0xc], R30 ;  /* 0x00000c1e09007388 */ /* 0x000fe20000000400 */
[----:B-1----:R-:W-:Y:S01]  /*c780*/  PRMT R7, R0, 0x7632, R7 ;  /* 0x0000763200077816 */ /* 0x002fe20000000007 */
[----:B------:R-:W-:-:S02]  /*c790*/  FADD.FTZ R44, R43, R44 ;  /* 0x0000002c2b2c7221 */ /* 0x000fc40000010000 */
[----:B------:R-:W-:Y:S02]  /*c7a0*/  STS.U16 [R11+0xe], R31 ;  /* 0x00000e1f0b007388 */ /* 0x000fe40000000400 */
[----:B------:R-:W-:Y:S02]  /*c7b0*/  FADD.FTZ R145, R44, R45 ;  /* 0x0000002d2c917221 */ /* 0x000fe40000010000 */
        /* <DEDUP_REMOVED lines=10> */
[----:B0-----:R-:W0:Y:S01]  /*c860*/  LDC.64 R6, c[0x0][0x3a8] ;  /* 0x0000ea00ff067b82 */ /* 0x001e220000000a00 */
[----:B-1----:R-:W-:Y:S02]  /*c870*/  IADD3 R8, P1, R14, -0x3e0, RZ ;  /* 0xfffffc200e087810 */ /* 0x002fe40007f3e0ff */
        /* <DEDUP_REMOVED lines=36> */
.L_x_4640:
[----:B------:R-:W-:Y:S05]  /*cac0*/  BSYNC B0 ;  /* 0x0000000000007941 */ /* 0x000fea0003800000 */
.L_x_4639:
        /* <DEDUP_REMOVED lines=14> */
[----:B------:R-:W-:Y:S01]  /*cbb0*/  LEA.HI.X R4, R8, UR11, R13, 0x1, P1 ;  /* 0x0000000b08047c11 */ /* 0x000fe200088f0c0d */
        /* <DEDUP_REMOVED lines=39> */
.L_x_4554:
        /* <DEDUP_REMOVED lines=35> */
.L_x_4643:
[----:B------:R-:W-:Y:S05]  /*d060*/  BSYNC B0 ;  /* 0x0000000000007941 */ /* 0x000fea0003800000 */
.L_x_4642:
        /* <DEDUP_REMOVED lines=38> */
.L_x_4645:
[----:B------:R-:W2:Y:S02]  /*d2d0*/  S2R R15, SR_TID.X ;  /* 0x00000000000f7919 */ /* 0x000ea40000002100 */
.L_x_4646:
[----:B------:R-:W-:Y:S05]  /*d2e0*/  BSYNC B0 ;  /* 0x0000000000007941 */ /* 0x000fea0003800000 */
.L_x_4644:
[----:B------:R-:W-:Y:S02]  /*d2f0*/  ULDC UR14, c[0x0][0x21c] ;  /* 0x00008700000e7ab9 */ /* 0x000fe40000000800 */
[----:B--2---:R-:W-:-:S13]  /*d300*/  ISETP.GE.AND P0, PT, R15, UR14, PT ;  /* 0x0000000e0f007c0c */ /* 0x004fda000bf06270 */
[----:B------:R-:W-:Y:S05]  /*d310*/  @P0 EXIT ;  /* 0x000000000000094d */ /* 0x000fea0003800000 */
[----:B------:R-:W2:Y:S01]  /*d320*/  S2UR UR5, SR_CgaCtaId ;  /* 0x00000000000579c3 */ /* 0x000ea20000008800 */
[----:B01-34-:R-:W-:Y:S01]  /*d330*/  SHF.R.S32.HI R4, RZ, 0x1f, R151 ;  /* 0x0000001fff047819 */ /* 0x01bfe20000011497 */
        /* <DEDUP_REMOVED lines=18> */
.L_x_4648:
        /* <DEDUP_REMOVED lines=26> */
.L_x_4647:
[----:B------:R-:W-:Y:S05]  /*d600*/  EXIT ;  /* 0x000000000000794d */ /* 0x000fea0003800000 */
.L_x_4596:
[----:B------:R-:W-:Y:S01]  /*d610*/  HFMA2.MMA R231, -RZ, RZ, 0, 5.9604644775390625e-08 ;  /* 0x00000001ffe77435 */ /* 0x000fe200000001ff */
[----:B------:R-:W-:Y:S02]  /*d620*/  MOV R229, R6 ;  /* 0x0000000600e57202 */ /* 0x000fe40000000f00 */
[----:B------:R-:W-:Y:S02]  /*d630*/  MOV R233, RZ ;  /* 0x000000ff00e97202 */ /* 0x000fe40000000f00 */
[----:B------:R-:W-:-:S07]  /*d640*/  MOV R2, 0xffffffff ;  /* 0xffffffff00027802 */ /* 0x000fce0000000f00 */
[----:B-1----:R-:W-:Y:S05]  /*d650*/  WARPSYNC.COLLECTIVE R2, `(.L_x_4649) ;  /* 0x0000000002087348 */ /* 0x002fea0003c00000 */
[----:B------:R0:W2:Y:S02]  /*d660*/  SHFL.UP P0, R10, R229, R231, R233 ;  /* 0x040000e7e50a7389 */ /* 0x0000a400000000e9 */
[----:B012---:R-:W-:Y:S01]  /*d670*/  ENDCOLLECTIVE ;  /* 0x000000000000791b */ /* 0x007fe20003800000 */
.L_x_4649:
[----:B------:R-:W-:Y:S02]  /*d680*/  MOV R229, R7 ;  /* 0x0000000700e57202 */ /* 0x000fe40000000f00 */
[----:B------:R-:W-:-:S07]  /*d690*/  MOV R3, R10 ;  /* 0x0000000a00037202 */ /* 0x000fce0000000f00 */
[----:B------:R-:W-:Y:S05]  /*d6a0*/  WARPSYNC.COLLECTIVE R2, `(.L_x_4650) ;  /* 0x0000000002087348 */ /* 0x000fea0003c00000 */
[----:B------:R0:W1:Y:S02]  /*d6b0*/  SHFL.UP P0, R10, R229, R231, R233 ;  /* 0x040000e7e50a7389 */ /* 0x00006400000000e9 */
[----:B01----:R-:W-:Y:S01]  /*d6c0*/  ENDCOLLECTIVE ;  /* 0x000000000000791b */ /* 0x003fe20003800000 */
.L_x_4650:
        /* <DEDUP_REMOVED lines=8> */
.L_x_4651:
[----:B------:R-:W-:Y:S02]  /*d750*/  MOV R229, R7 ;  /* 0x0000000700e57202 */ /* 0x000fe40000000f00 */
[----:B------:R-:W-:-:S07]  /*d760*/  MOV R3, R10 ;  /* 0x0000000a00037202 */ /* 0x000fce0000000f00 */
[----:B------:R-:W-:Y:S05]  /*d770*/  WARPSYNC.COLLECTIVE R2, `(.L_x_4652) ;  /* 0x0000000002087348 */ /* 0x000fea0003c00000 */
[----:B------:R0:W1:Y:S02]  /*d780*/  SHFL.UP P0, R10, R229, R231, R233 ;  /* 0x040000e7e50a7389 */ /* 0x00006400000000e9 */
[----:B01----:R-:W-:Y:S01]  /*d790*/  ENDCOLLECTIVE ;  /* 0x000000000000791b */ /* 0x003fe20003800000 */
.L_x_4652:
        /* <DEDUP_REMOVED lines=8> */
.L_x_4653:
[----:B------:R-:W-:Y:S02]  /*d820*/  MOV R229, R7 ;  /* 0x0000000700e57202 */ /* 0x000fe40000000f00 */
[----:B------:R-:W-:-:S07]  /*d830*/  MOV R3, R10 ;  /* 0x0000000a00037202 */ /* 0x000fce0000000f00 */
[----:B------:R-:W-:Y:S05]  /*d840*/  WARPSYNC.COLLECTIVE R2, `(.L_x_4654) ;  /* 0x0000000002087348 */ /* 0x000fea0003c00000 */
[----:B------:R0:W1:Y:S02]  /*d850*/  SHFL.UP P0, R10, R229, R231, R233 ;  /* 0x040000e7e50a7389 */ /* 0x00006400000000e9 */
[----:B01----:R-:W-:Y:S01]  /*d860*/  ENDCOLLECTIVE ;  /* 0x000000000000791b */ /* 0x003fe20003800000 */
.L_x_4654:
        /* <DEDUP_REMOVED lines=8> */
.L_x_4655:
[----:B------:R-:W-:Y:S02]  /*d8f0*/  MOV R229, R7 ;  /* 0x0000000700e57202 */ /* 0x000fe40000000f00 */
[----:B------:R-:W-:-:S07]  /*d900*/  MOV R3, R10 ;  /* 0x0000000a00037202 */ /* 0x000fce0000000f00 */
[----:B------:R-:W-:Y:S05]  /*d910*/  WARPSYNC.COLLECTIVE R2, `(.L_x_4656) ;  /* 0x0000000002087348 */ /* 0x000fea0003c00000 */
[----:B------:R0:W1:Y:S02]  /*d920*/  SHFL.UP P0, R10, R229, R231, R233 ;  /* 0x040000e7e50a7389 */ /* 0x00006400000000e9 */
[----:B01----:R-:W-:Y:S01]  /*d930*/  ENDCOLLECTIVE ;  /* 0x000000000000791b */ /* 0x003fe20003800000 */
.L_x_4656:
        /* <DEDUP_REMOVED lines=8> */
.L_x_4657:
[----:B------:R-:W-:Y:S02]  /*d9c0*/  MOV R229, R7 ;  /* 0x0000000700e57202 */ /* 0x000fe40000000f00 */
[----:B------:R-:W-:-:S07]  /*d9d0*/  MOV R3, R10 ;  /* 0x0000000a00037202 */ /* 0x000fce0000000f00 */
[----:B------:R-:W-:Y:S05]  /*d9e0*/  WARPSYNC.COLLECTIVE R2, `(.L_x_4658) ;  /* 0x0000000002087348 */ /* 0x000fea0003c00000 */
[----:B------:R0:W1:Y:S02]  /*d9f0*/  SHFL.UP P0, R10, R229, R231, R233 ;  /* 0x040000e7e50a7389 */ /* 0x00006400000000e9 */
[----:B01----:R-:W-:Y:S01]  /*da00*/  ENDCOLLECTIVE ;  /* 0x000000000000791b */ /* 0x003fe20003800000 */
.L_x_4658:
[----:B------:R-:W-:Y:S05]  /*da10*/  BRA `(.L_x_4659) ;  /* 0xffffffac007c7947 */ /* 0x000fea000383ffff */
.L_x_4597:
        /* <DEDUP_REMOVED lines=8> */
.L_x_4661:
[----:B------:R-:W-:Y:S05]  /*daa0*/  BSYNC B0 ;  /* 0x0000000000007941 */ /* 0x000fea0003800000 */
.L_x_4660:
[----:B------:R-:W-:Y:S05]  /*dab0*/  BRA `(.L_x_4662) ;  /* 0xffffffac00687947 */ /* 0x000fea000383ffff */
.L_x_4598:
        /* <DEDUP_REMOVED lines=8> */
.L_x_4664:
[----:B------:R-:W-:Y:S05]  /*db40*/  BSYNC B0 ;  /* 0x0000000000007941 */ /* 0x000fea0003800000 */
.L_x_4663:
[----:B------:R-:W-:Y:S05]  /*db50*/  BRA `(.L_x_4665) ;  /* 0xffffffac00487947 */ /* 0x000fea000383ffff */
.L_x_4599:
        /* <DEDUP_REMOVED lines=8> */
.L_x_4667:
[----:B------:R-:W-:Y:S05]  /*dbe0*/  BSYNC B0 ;  /* 0x0000000000007941 */ /* 0x000fea0003800000 */
.L_x_4666:
        /* <DEDUP_REMOVED lines=9> */
.L_x_4668:
[----:B------:R-:W-:Y:S02]  /*dc80*/  MOV R11, 0x1f ;  /* 0x0000001f000b7802 */ /* 0x000fe40000000f00 */
[----:B------:R-:W-:Y:S01]  /*dc90*/  MOV R7, R10 ;  /* 0x0000000a00077202 */ /* 0x000fe20000000f00 */
[----:B------:R-:W-:-:S11]  /*dca0*/  HFMA2.MMA R10, -RZ, RZ, 0, 0 ;  /* 0x00000000ff0a7435 */ /* 0x000fd600000001ff */
[----:B------:R-:W-:Y:S05]  /*dcb0*/  WARPSYNC.COLLECTIVE R2, `(.L_x_4669) ;  /* 0x0000000002087348 */ /* 0x000fea0003c00000 */
[----:B------:R0:W1:Y:S02]  /*dcc0*/  SHFL.IDX P3, R241, R3, R10, R11 ;  /* 0x0000000a03f17389 */ /* 0x000064000006000b */
[----:B01----:R-:W-:Y:S01]  /*dcd0*/  ENDCOLLECTIVE ;  /* 0x000000000000791b */ /* 0x003fe20003800000 */
.L_x_4669:
[----:B------:R-:W-:Y:S02]  /*dce0*/  MOV R3, R9 ;  /* 0x0000000900037202 */ /* 0x000fe40000000f00 */
[----:B------:R-:W-:-:S07]  /*dcf0*/  MOV R8, R241 ;  /* 0x000000f100087202 */ /* 0x000fce0000000f00 */
[----:B------:R-:W-:Y:S05]  /*dd00*/  WARPSYNC.COLLECTIVE R2, `(.L_x_4670) ;  /* 0x0000000002087348 */ /* 0x000fea0003c00000 */
[----:B------:R0:W1:Y:S02]  /*dd10*/  SHFL.IDX P3, R241, R3, R10, R11 ;  /* 0x0000000a03f17389 */ /* 0x000064000006000b */
[----:B01----:R-:W-:Y:S01]  /*dd20*/  ENDCOLLECTIVE ;  /* 0x000000000000791b */ /* 0x003fe20003800000 */
.L_x_4670:
[----:B------:R-:W-:Y:S01]  /*dd30*/  MOV R9, R241 ;  /* 0x000000f100097202 */ /* 0x000fe20000000f00 */
[----:B------:R-:W-:Y:S06]  /*dd40*/  BRA `(.L_x_4671) ;  /* 0xffffffa800e47947 */ /* 0x000fec000383ffff */
.L_x_4601:
        /* <DEDUP_REMOVED lines=9> */
.L_x_4672:
[----:B------:R-:W-:Y:S02]  /*dde0*/  MOV R247, R5 ;  /* 0x0000000500f77202 */ /* 0x000fe40000000f00 */
[----:B------:R-:W-:-:S07]  /*ddf0*/  MOV R3, R9 ;  /* 0x0000000900037202 */ /* 0x000fce0000000f00 */
[----:B------:R-:W-:Y:S05]  /*de00*/  WARPSYNC.COLLECTIVE R2, `(.L_x_4673) ;  /* 0x0000000002087348 */ /* 0x000fea0003c00000 */
[----:B------:R0:W1:Y:S02]  /*de10*/  SHFL.DOWN P6, R9, R247, R249, R250 ;  /* 0x080000f9f7097389 */ /* 0x00006400000c00fa */
[----:B01----:R-:W-:Y:S01]  /*de20*/  ENDCOLLECTIVE ;  /* 0x000000000000791b */ /* 0x003fe20003800000 */
.L_x_4673:
        /* <DEDUP_REMOVED lines=8> */
.L_x_4674:
[----:B------:R-:W-:Y:S02]  /*deb0*/  MOV R247, R5 ;  /* 0x0000000500f77202 */ /* 0x000fe40000000f00 */
[----:B------:R-:W-:-:S07]  /*dec0*/  MOV R3, R9 ;  /* 0x0000000900037202 */ /* 0x000fce0000000f00 */
[----:B------:R-:W-:Y:S05]  /*ded0*/  WARPSYNC.COLLECTIVE R2, `(.L_x_4675) ;  /* 0x0000000002087348 */ /* 0x000fea0003c00000 */
[----:B------:R0:W1:Y:S02]  /*dee0*/  SHFL.DOWN P6, R9, R247, R249, R250 ;  /* 0x080000f9f7097389 */ /* 0x00006400000c00fa */
[----:B01----:R-:W-:Y:S01]  /*def0*/  ENDCOLLECTIVE ;  /* 0x000000000000791b */ /* 0x003fe20003800000 */
.L_x_4675:
        /* <DEDUP_REMOVED lines=8> */
.L_x_4676:
[----:B------:R-:W-:Y:S02]  /*df80*/  MOV R247, R5 ;  /* 0x0000000500f77202 */ /* 0x000fe40000000f00 */
[----:B------:R-:W-:-:S07]  /*df90*/  MOV R3, R9 ;  /* 0x0000000900037202 */ /* 0x000fce0000000f00 */
[----:B------:R-:W-:Y:S05]  /*dfa0*/  WARPSYNC.COLLECTIVE R2, `(.L_x_4677) ;  /* 0x0000000002087348 */ /* 0x000fea0003c00000 */
[----:B------:R0:W1:Y:S02]  /*dfb0*/  SHFL.DOWN P6, R9, R247, R249, R250 ;  /* 0x080000f9f7097389 */ /* 0x00006400000c00fa */
[----:B01----:R-:W-:Y:S01]  /*dfc0*/  ENDCOLLECTIVE ;  /* 0x000000000000791b */ /* 0x003fe20003800000 */
.L_x_4677:
        /* <DEDUP_REMOVED lines=8> */
.L_x_4678:
[----:B------:R-:W-:Y:S02]  /*e050*/  MOV R247, R5 ;  /* 0x0000000500f77202 */ /* 0x000fe40000000f00 */
[----:B------:R-:W-:-:S07]  /*e060*/  MOV R3, R9 ;  /* 0x0000000900037202 */ /* 0x000fce0000000f00 */
[----:B------:R-:W-:Y:S05]  /*e070*/  WARPSYNC.COLLECTIVE R2, `(.L_x_4679) ;  /* 0x0000000002087348 */ /* 0x000fea0003c00000 */
[----:B------:R0:W1:Y:S02]  /*e080*/  SHFL.DOWN P6, R9, R247, R249, R250 ;  /* 0x080000f9f7097389 */ /* 0x00006400000c00fa */
[----:B01----:R-:W-:Y:S01]  /*e090*/  ENDCOLLECTIVE ;  /* 0x000000000000791b */ /* 0x003fe20003800000 */
.L_x_4679:
        /* <DEDUP_REMOVED lines=8> */
.L_x_4680:
[----:B------:R-:W-:Y:S02]  /*e120*/  MOV R247, R5 ;  /* 0x0000000500f77202 */ /* 0x000fe40000000f00 */
[----:B------:R-:W-:-:S07]  /*e130*/  MOV R3, R9 ;  /* 0x0000000900037202 */ /* 0x000fce0000000f00 */
[----:B------:R-:W-:Y:S05]  /*e140*/  WARPSYNC.COLLECTIVE R2, `(.L_x_4681) ;  /* 0x0000000002087348 */ /* 0x000fea0003c00000 */
[----:B------:R0:W1:Y:S02]  /*e150*/  SHFL.DOWN P6, R9, R247, R249, R250 ;  /* 0x080000f9f7097389 */ /* 0x00006400000c00fa */
[----:B01----:R-:W-:Y:S01]  /*e160*/  ENDCOLLECTIVE ;  /* 0x000000000000791b */ /* 0x003fe20003800000 */
.L_x_4681:
        /* <DEDUP_REMOVED lines=9> */
.L_x_4682:
[----:B------:R-:W-:Y:S02]  /*e200*/  MOV R3, R5 ;  /* 0x0000000500037202 */ /* 0x000fe40000000f00 */
[----:B------:R-:W-:-:S07]  /*e210*/  MOV R243, R241 ;  /* 0x000000f100f37202 */ /* 0x000fce0000000f00 */
[----:B------:R-:W-:Y:S05]  /*e220*/  WARPSYNC.COLLECTIVE R2, `(.L_x_4683) ;  /* 0x0000000002087348 */ /* 0x000fea0003c00000 */
[----:B------:R0:W1:Y:S02]  /*e230*/  SHFL.IDX P3, R241, R3, R10, R11 ;  /* 0x0000000a03f17389 */ /* 0x000064000006000b */
[----:B01----:R-:W-:Y:S01]  /*e240*/  ENDCOLLECTIVE ;  /* 0x000000000000791b */ /* 0x003fe20003800000 */
.L_x_4683:
[----:B------:R-:W-:Y:S05]  /*e250*/  WARPSYNC.COLLECTIVE R2, `(.L_x_4684) ;  /* 0x0000000002087348 */ /* 0x000fea0003c00000 */
[----:B------:R0:W1:Y:S02]  /*e260*/  SHFL.DOWN P6, R9, R247, R249, R250 ;  /* 0x080000f9f7097389 */ /* 0x00006400000c00fa */
[----:B01----:R-:W-:Y:S01]  /*e270*/  ENDCOLLECTIVE ;  /* 0x000000000000791b */ /* 0x003fe20003800000 */
.L_x_4684:
[----:B------:R-:W-:Y:S02]  /*e280*/  MOV R3, R24 ;  /* 0x0000001800037202 */ /* 0x000fe40000000f00 */
[----:B------:R-:W-:Y:S02]  /*e290*/  MOV R247, R5 ;  /* 0x0000000500f77202 */ /* 0x000fe40000000f00 */
[----:B------:R-:W-:Y:S02]  /*e2a0*/  MOV R248, R241 ;  /* 0x000000f100f87202 */ /* 0x000fe40000000f00 */
[----:B------:R-:W-:-:S07]  /*e2b0*/  MOV R8, R9 ;  /* 0x0000000900087202 */ /* 0x000fce0000000f00 */
[----:B------:R-:W-:Y:S05]  /*e2c0*/  WARPSYNC.COLLECTIVE R2, `(.L_x_4685) ;  /* 0x0000000002087348 */ /* 0x000fea0003c00000 */
[----:B------:R0:W1:Y:S02]  /*e2d0*/  SHFL.DOWN P6, R9, R247, R249, R250 ;  /* 0x080000f9f7097389 */ /* 0x00006400000c00fa */
[----:B01----:R-:W-:Y:S01]  /*e2e0*/  ENDCOLLECTIVE ;  /* 0x000000000000791b */ /* 0x003fe20003800000 */
.L_x_4685:
[----:B------:R-:W-:Y:S05]  /*e2f0*/  WARPSYNC.COLLECTIVE R2, `(.L_x_4686) ;  /* 0x0000000002087348 */ /* 0x000fea0003c00000 */
[----:B------:R0:W1:Y:S02]  /*e300*/  SHFL.IDX P3, R241, R3, R10, R11 ;  /* 0x0000000a03f17389 */ /* 0x000064000006000b */
[----:B01----:R-:W-:Y:S01]  /*e310*/  ENDCOLLECTIVE ;  /* 0x000000000000791b */ /* 0x003fe20003800000 */
.L_x_4686:
[----:B------:R-:W-:Y:S02]  /*e320*/  MOV R3, R25 ;  /* 0x0000001900037202 */ /* 0x000fe40000000f00 */
[----:B------:R-:W-:-:S07]  /*e330*/  MOV R245, R241 ;  /* 0x000000f100f57202 */ /* 0x000fce0000000f00 */
[----:B------:R-:W-:Y:S05]  /*e340*/  WARPSYNC.COLLECTIVE R2, `(.L_x_4687) ;  /* 0x0000000002087348 */ /* 0x000fea0003c00000 */
[----:B------:R0:W1:Y:S02]  /*e350*/  SHFL.IDX P3, R241, R3, R10, R11 ;  /* 0x0000000a03f17389 */ /* 0x000064000006000b */
[----:B01----:R-:W-:Y:S01]  /*e360*/  ENDCOLLECTIVE ;  /* 0x000000000000791b */ /* 0x003fe20003800000 */
.L_x_4687:
[----:B------:R-:W-:Y:S05]  /*e370*/  BRA `(.L_x_4688) ;  /* 0xffffffa800ec7947 */ /* 0x000fea000383ffff */
.L_x_4689:
        /* <DEDUP_REMOVED lines=16> */
.L_x_10955:


//--------------------- .text._Z25selective_scan_bwd_kernelI32Selective_Scan_bwd_kernel_traitsILi64ELi16ELb0ELb1ELb1ELb0ELb0EN3c104HalfEfEEv12SSMParamsBwd --------------------------
	.section	.text._Z25selective_scan_bwd_kernelI32Selective_Scan_bwd_kernel_traitsILi64ELi16ELb0ELb1ELb1ELb0ELb0EN3c104HalfEfEEv12SSMParamsBwd,"ax",@progbits
	.align	128
        .global         _Z25selective_scan_bwd_kernelI32Selective_Scan_bwd_kernel_traitsILi64ELi16ELb0ELb1ELb1ELb0ELb0EN3c104HalfEfEEv12SSMParamsBwd
        .type           _Z25selective_scan_bwd_kernelI32Selective_Scan_bwd_kernel_traitsILi64ELi16ELb0ELb1ELb1ELb0ELb0EN3c104HalfEfEEv12SSMParamsBwd,@function
        .size           _Z25selective_scan_bwd_kernelI32Selective_Scan_bwd_kernel_traitsILi64ELi16ELb0ELb1ELb1ELb0ELb0EN3c104HalfEfEEv12SSMParamsBwd,(.L_x_10956 - _Z25selective_scan_bwd_kernelI32Selective_Scan_bwd_kernel_traitsILi64ELi16ELb0ELb1ELb1ELb0ELb0EN3c104HalfEfEEv12SSMParamsBwd)
        .other          _Z25selective_scan_bwd_kernelI32Selective_Scan_bwd_kernel_traitsILi64ELi16ELb0ELb1ELb1ELb0ELb0EN3c104HalfEfEEv12SSMParamsBwd,@"STO_CUDA_ENTRY STV_DEFAULT"
_Z25selective_scan_bwd_kernelI32Selective_Scan_bwd_kernel_traitsILi64ELi16ELb0ELb1ELb1ELb0ELb0EN3c104HalfEfEEv12SSMParamsBwd:
.text._Z25selective_scan_bwd_kernelI32Selective_Scan_bwd_kernel_traitsILi64ELi16ELb0ELb1ELb1ELb0ELb0EN3c104HalfEfEEv12SSMParamsBwd:
[----:B------:R-:W-:Y:S08]  /*0000*/  LDC R1, c[0x0][0x28] ;  /* 0x00000a00ff017b82 */ /* 0x000ff00000000800 */
[----:B------:R-:W0:Y:S01]  /*0010*/  LDC R8, c[0x0][0x228] ;  /* 0x00008a00ff087b82 */ /* 0x000e220000000800 */
[----:B------:R-:W-:Y:S01]  /*0020*/  ULDC.64 UR4, c[0x0][0x2e8] ;  /* 0x0000ba0000047ab9 */ /* 0x000fe20000000a00 */
[----:B------:R-:W-:Y:S01]  /*0030*/  ULDC.64 UR6, c[0x0][0x300] ;  /* 0x0000c00000067ab9 */ /* 0x000fe20000000a00 */
[----:B------:R-:W-:Y:S01]  /*0040*/  UISETP.NE.U32.AND UP0, UPT, UR4, URZ, UPT ;  /* 0x0000003f0400728c */ /* 0x000fe2000bf05070 */
[----:B------:R-:W-:Y:S01]  /*0050*/  HFMA2.MMA R168, -RZ, RZ, 0, 0 ;  /* 0x00000000ffa87435 */ /* 0x000fe200000001ff */
[----:B------:R-:W-:Y:S01]  /*0060*/  UISETP.NE.U32.AND UP1, UPT, UR6, URZ, UPT ;  /* 0x0000003f0600728c */ /* 0x000fe2000bf25070 */
[----:B------:R-:W-:Y:S01]  /*0070*/  MOV R166, RZ ;  /* 0x000000ff00a67202 */ /* 0x000fe20000000f00 */
        /* <DEDUP_REMOVED lines=13> */
[----:B------:R-:W0:Y:S01]  /*0150*/  LDC.64 R156, c[0x0][0x2d8] ;  /* 0x0000b600ff9c7b82 */ /* 0x000e220000000a00 */
[----:B------:R-:W3:Y:S01]  /*0160*/  I2F.RP R0, R7 ;  /* 0x0000000700007306 */ /* 0x000ee20000209400 */
[----:B-1----:R-:W-:-:S06]  /*0170*/  USHF.R.S32.HI UR25, URZ, 0x1f, UR16 ;  /* 0x0000001f3f197899 */ /* 0x002fcc0008011410 */
[----:B------:R-:W1:Y:S01]  /*0180*/  LDC.64 R152, c[0x0][0x2e0] ;  /* 0x0000b800ff987b82 */ /* 0x000e620000000a00 */
[----:B------:R-:W-:Y:S02]  /*0190*/  @UP0 ULEA UR4, UP2, UR16, UR4, 0x2 ;  /* 0x0000000410040291 */ /* 0x000fe4000f84103f */
[----:B------:R-:W-:Y:S02]  /*01a0*/  @UP1 ULEA UR6, UP3, UR16, UR6, 0x2 ;  /* 0x0000000610061291 */ /* 0x000fe4000f86103f */
[----:B------:R-:W-:Y:S02]  /*01b0*/  @UP0 ULEA.HI.X UR5, UR16, UR5, UR25, 0x2, UP2 ;  /* 0x0000000510050291 */ /* 0x000fe400090f1419 */
[----:B------:R-:W-:Y:S01]  /*01c0*/  IMAD.U32 R2, RZ, RZ, UR4 ;  /* 0x00000004ff027e24 */ /* 0x000fe2000f8e00ff */
[----:B------:R-:W-:Y:S01]  /*01d0*/  @UP1 ULEA.HI.X UR7, UR16, UR7, UR25, 0x2, UP3 ;  /* 0x0000000710071291 */ /* 0x000fe200098f1419 */
[----:B------:R-:W-:Y:S01]  /*01e0*/  MOV R4, UR6 ;  /* 0x0000000600047c02 */ /* 0x000fe20008000f00 */
[----:B---3--:R-:W3:Y:S01]  /*01f0*/  MUFU.RCP R0, R0 ;  /* 0x0000000000007308 */ /* 0x008ee20000001000 */
[----:B------:R-:W-:Y:S01]  /*0200*/  MOV R3, UR5 ;  /* 0x0000000500037c02 */ /* 0x000fe20008000f00 */
[----:B------:R-:W-:-:S02]  /*0210*/  ULDC.64 UR4, c[0x0][0x310] ;  /* 0x0000c40000047ab9 */ /* 0x000fc40000000a00 */
[----:B------:R-:W-:Y:S02]  /*0220*/  IMAD.U32 R5, RZ, RZ, UR7 ;  /* 0x00000007ff057e24 */ /* 0x000fe4000f8e00ff */
[----:B------:R4:W5:Y:S01]  /*0230*/  @P0 LDG.E R168, desc[UR26][R2.64] ;  /* 0x0000001a02a80981 */ /* 0x000962000c1e1900 */
[----:B---3--:R-:W-:-:S03]  /*0240*/  IADD3 R6, R0, 0xffffffe, RZ ;  /* 0x0ffffffe00067810 */ /* 0x008fc60007ffe0ff */
[----:B------:R3:W5:Y:S01]  /*0250*/  @P1 LDG.E R166, desc[UR26][R4.64] ;  /* 0x0000001a04a61981 */ /* 0x000762000c1e1900 */
[----:B----4-:R-:W-:Y:S01]  /*0260*/  IMAD.MOV.U32 R2, RZ, RZ, RZ ;  /* 0x000000ffff027224 */ /* 0x010fe200078e00ff */
[----:B------:R-:W-:Y:S01]  /*0270*/  UISETP.NE.U32.AND UP0, UPT, UR4, URZ, UPT ;  /* 0x0000003f0400728c */ /* 0x000fe2000bf05070 */
[----:B------:R-:W4:Y:S01]  /*0280*/  F2I.FTZ.U32.TRUNC.NTZ R3, R6 ;  /* 0x0000000600037305 */ /* 0x000f22000021f000 */
[----:B--2---:R-:W-:Y:S01]  /*0290*/  USHF.R.S32.HI UR46, URZ, 0x1f, UR45 ;  /* 0x0000001f3f2e7899 */ /* 0x004fe2000801142d */
[----:B------:R-:W-:Y:S01]  /*02a0*/  HFMA2.MMA R177, -RZ, RZ, 0, 0 ;  /* 0x00000000ffb17435 */ /* 0x000fe200000001ff */
[----:B------:R-:W-:Y:S01]  /*02b0*/  ULDC.64 UR6, c[0x0][0x280] ;  /* 0x0000a00000067ab9 */ /* 0x000fe20000000a00 */
[----:B------:R-:W-:Y:S01]  /*02c0*/  UISETP.NE.AND.EX UP0, UPT, UR5, URZ, UPT, UP0 ;  /* 0x0000003f0500728c */ /* 0x000fe2000bf05300 */
[----:B------:R-:W-:Y:S01]  /*02d0*/  IMAD.MOV.U32 R162, RZ, RZ, RZ ;  /* 0x000000ffffa27224 */ /* 0x000fe200078e00ff */
[----:B------:R-:W-:Y:S02]  /*02e0*/  UIMAD UR4, UR46, UR6, URZ ;  /* 0x000000062e0472a4 */ /* 0x000fe4000f8e023f */
[----:B------:R-:W-:-:S02]  /*02f0*/  UIMAD UR5, UR46, UR8, URZ ;  /* 0x000000082e0572a4 */ /* 0x000fc4000f8e023f */
[----:B------:R-:W-:Y:S02]  /*0300*/  UISETP.NE.U32.AND UP1, UPT, UR28, URZ, UPT ;  /* 0x0000003f1c00728c */ /* 0x000fe4000bf25070 */
[----:B------:R-:W-:Y:S02]  /*0310*/  UIMAD UR20, UR45, UR7, UR4 ;  /* 0x000000072d1472a4 */ /* 0x000fe4000f8e0204 */
[----:B------:R-:W-:Y:S01]  /*0320*/  UIMAD UR22, UR45, UR9, UR5 ;  /* 0x000000092d1672a4 */ /* 0x000fe2000f8e0205 */
[----:B----4-:R-:W-:Y:S01]  /*0330*/  IADD3 R0, RZ, -R3, RZ ;  /* 0x80000003ff007210 */ /* 0x010fe20007ffe0ff */
[----:B------:R-:W-:Y:S01]  /*0340*/  UISETP.NE.AND.EX UP1, UPT, UR29, URZ, UPT, UP1 ;  /* 0x0000003f1d00728c */ /* 0x000fe2000bf25310 */
[----:B------:R-:W-:Y:S01]  /*0350*/  ULDC.64 UR4, c[0x0][0x328] ;  /* 0x0000ca0000047ab9 */ /* 0x000fe20000000a00 */
[----:B------:R-:W-:Y:S02]  /*0360*/  UISETP.NE.U32.AND UP2, UPT, UR32, URZ, UPT ;  /* 0x0000003f2000728c */ /* 0x000fe4000bf45070 */
[----:B---3--:R-:W-:Y:S01]  /*0370*/  IMAD R5, R0, R7, RZ ;  /* 0x0000000700057224 */ /* 0x008fe200078e02ff */
[----:B------:R-:W-:Y:S01]  /*0380*/  IABS R0, UR16 ;  /* 0x0000001000007c13 */ /* 0x000fe20008000000 */
[----:B------:R-:W-:-:S02]  /*0390*/  UIMAD UR30, UR46, UR4, URZ ;  /* 0x000000042e1e72a4 */ /* 0x000fc4000f8e023f */
[----:B------:R-:W-:Y:S01]  /*03a0*/  IMAD.HI.U32 R2, R3, R5, R2 ;  /* 0x0000000503027227 */ /* 0x000fe200078e0002 */
[----:B------:R-:W-:Y:S01]  /*03b0*/  UIMAD.WIDE.U32 UR12, UR45, UR4, URZ ;  /* 0x000000042d0c72a5 */ /* 0x000fe2000f8e003f */
[----:B------:R-:W2:Y:S01]  /*03c0*/  LDC.64 R4, c[0x0][0x278] ;  /* 0x00009e00ff047b82 */ /* 0x000ea20000000a00 */
[----:B------:R-:W-:Y:S02]  /*03d0*/  UIMAD UR30, UR45, UR5, UR30 ;  /* 0x000000052d1e72a4 */ /* 0x000fe4000f8e021e */
[----:B------:R-:W-:Y:S01]  /*03e0*/  UISETP.NE.AND.EX UP2, UPT, UR33, URZ, UPT, UP2 ;  /* 0x0000003f2100728c */ /* 0x000fe2000bf45320 */
[----:B------:R-:W-:Y:S01]  /*03f0*/  IMAD.HI.U32 R164, R2, R0, RZ ;  /* 0x0000000002a47227 */ /* 0x000fe200078e00ff */
[----:B------:R-:W-:Y:S01]  /*0400*/  ULDC.64 UR4, c[0x0][0x240] ;  /* 0x0000900000047ab9 */ /* 0x000fe20000000a00 */
[----:B------:R-:W-:Y:S02]  /*0410*/  UIMAD.WIDE.U32 UR18, UR45, UR6, URZ ;  /* 0x000000062d1272a5 */ /* 0x000fe4000f8e003f */
[----:B------:R-:W-:Y:S01]  /*0420*/  UIMAD UR24, UR46, UR4, URZ ;  /* 0x000000042e1872a4 */ /* 0x000fe2000f8e023f */
[----:B------:R-:W-:Y:S01]  /*0430*/  IADD3 R2, -R164, RZ, RZ ;  /* 0x000000ffa4027210 */ /* 0x000fe20007ffe1ff */
[----:B------:R-:W-:Y:S01]  /*0440*/  UMOV UR6, URZ ;  /* 0x0000003f00067c82 */ /* 0x000fe20008000000 */
[----:B------:R-:W-:-:S02]  /*0450*/  @UP1 ULEA UR6, UP3, UR16, UR28, 0x2 ;  /* 0x0000001c10061291 */ /* 0x000fc4000f86103f */
[----:B------:R-:W-:Y:S01]  /*0460*/  UIMAD.WIDE.U32 UR14, UR45, UR8, URZ ;  /* 0x000000082d0e72a5 */ /* 0x000fe2000f8e003f */
[C---:B------:R-:W-:Y:S01]  /*0470*/  IMAD R0, R7.reuse, R2, R0 ;  /* 0x0000000207007224 */ /* 0x040fe200078e0200 */
[----:B------:R-:W-:Y:S02]  /*0480*/  UIMAD.WIDE.U32 UR8, UR45, UR4, URZ ;  /* 0x000000042d0872a5 */ /* 0x000fe4000f8e003f */
[----:B------:R-:W-:Y:S02]  /*0490*/  UIMAD UR24, UR45, UR5, UR24 ;  /* 0x000000052d1872a4 */ /* 0x000fe4000f8e0218 */
[----:B------:R-:W-:Y:S01]  /*04a0*/  ISETP.GT.U32.AND P1, PT, R7, R0, PT ;  /* 0x000000000700720c */ /* 0x000fe20003f24070 */
[----:B------:R-:W-:Y:S01]  /*04b0*/  UMOV UR7, URZ ;  /* 0x0000003f00077c82 */ /* 0x000fe20008000000 */
[----:B------:R-:W-:Y:S01]  /*04c0*/  ULDC.64 UR4, c[0x0][0x260] ;  /* 0x0000980000047ab9 */ /* 0x000fe20000000a00 */
[----:B------:R-:W-:Y:S02]  /*04d0*/  @UP1 ULEA.HI.X UR7, UR16, UR29, UR25, 0x2, UP3 ;  /* 0x0000001d10071291 */ /* 0x000fe400098f1419 */
[----:B------:R-:W-:Y:S01]  /*04e0*/  UIMAD UR17, UR46, UR4, URZ ;  /* 0x000000042e1172a4 */ /* 0x000fe2000f8e023f */
[----:B------:R-:W-:Y:S01]  /*04f0*/  ULDC.64 UR28, c[0x0][0x288] ;  /* 0x0000a200001c7ab9 */ /* 0x000fe20000000a00 */
[----:B------:R-:W-:-:S02]  /*0500*/  UIMAD.WIDE.U32 UR10, UR45, UR4, URZ ;  /* 0x000000042d0a72a5 */ /* 0x000fc4000f8e003f */
[----:B------:R-:W-:Y:S01]  /*0510*/  UIADD3 UR19, UR19, UR20, URZ ;  /* 0x0000001413137290 */ /* 0x000fe2000fffe03f */
[----:B------:R-:W-:-:S03]  /*0520*/  UMOV UR4, URZ ;  /* 0x0000003f00047c82 */ /* 0x000fc60008000000 */
[-C--:B------:R-:W-:Y:S01]  /*0530*/  @!P1 IADD3 R0, R0, -R7.reuse, RZ ;  /* 0x8000000700009210 */ /* 0x080fe20007ffe0ff */
[----:B------:R-:W-:Y:S01]  /*0540*/  @!P1 VIADD R164, R164, 0x1 ;  /* 0x00000001a4a49836 */ /* 0x000fe20000000000 */
[----:B------:R-:W-:Y:S01]  /*0550*/  ISETP.NE.AND P1, PT, R8, RZ, PT ;  /* 0x000000ff0800720c */ /* 0x000fe20003f25270 */
[----:B------:R-:W-:Y:S01]  /*0560*/  UIMAD UR21, UR25, UR28, URZ ;  /* 0x0000001c191572a4 */ /* 0x000fe2000f8e023f */
[----:B------:R-:W-:Y:S01]  /*0570*/  ISETP.GE.U32.AND P0, PT, R0, R7, PT ;  /* 0x000000070000720c */ /* 0x000fe20003f06070 */
[----:B------:R-:W-:Y:S01]  /*0580*/  UIMAD UR20, UR25, UR34, URZ ;  /* 0x00000022191472a4 */ /* 0x000fe2000f8e023f */
[----:B------:R-:W-:Y:S01]  /*0590*/  LOP3.LUT R0, R8, UR16, RZ, 0x3c, !PT ;  /* 0x0000001008007c12 */ /* 0x000fe2000f8e3cff */
[----:B------:R-:W3:Y:S01]  /*05a0*/  LDC.64 R6, c[0x0][0x258] ;  /* 0x00009600ff067b82 */ /* 0x000ee20000000a00 */
[----:B------:R-:W-:Y:S02]  /*05b0*/  @UP2 ULEA UR4, UP4, UR16, UR32, 0x2 ;  /* 0x0000002010042291 */ /* 0x000fe4000f88103f */
[----:B------:R-:W-:Y:S01]  /*05c0*/  ISETP.GE.AND P2, PT, R0, RZ, PT ;  /* 0x000000ff0000720c */ /* 0x000fe20003f46270 */
[----:B------:R-:W-:-:S02]  /*05d0*/  UIMAD UR17, UR45, UR5, UR17 ;  /* 0x000000052d1172a4 */ /* 0x000fc4000f8e0211 */
[----:B------:R-:W-:Y:S01]  /*05e0*/  UIADD3 UR15, UR15, UR22, URZ ;  /* 0x000000160f0f7290 */ /* 0x000fe2000fffe03f */
[----:B------:R-:W-:Y:S01]  /*05f0*/  UMOV UR5, URZ ;  /* 0x0000003f00057c82 */ /* 0x000fe20008000000 */
[----:B------:R-:W-:Y:S02]  /*0600*/  USHF.L.U32 UR44, UR31, 0xa, URZ ;  /* 0x0000000a1f2c7899 */ /* 0x000fe4000800063f */
[----:B------:R-:W-:Y:S01]  /*0610*/  @P0 IADD3 R164, R164, 0x1, RZ ;  /* 0x00000001a4a40810 */ /* 0x000fe20007ffe0ff */
[----:B------:R-:W-:Y:S02]  /*0620*/  @UP2 ULEA.HI.X UR5, UR16, UR33, UR25, 0x2, UP4 ;  /* 0x0000002110052291 */ /* 0x000fe4000a0f1419 */
[----:B------:R-:W-:Y:S02]  /*0630*/  UIMAD UR32, UR16, UR29, UR21 ;  /* 0x0000001d102072a4 */ /* 0x000fe4000f8e0215 */
[----:B------:R-:W-:Y:S01]  /*0640*/  UIMAD.WIDE.U32 UR22, UR16, UR28, UR18 ;  /* 0x0000001c101672a5 */ /* 0x000fe2000f8e0012 */
[----:B------:R-:W-:Y:S01]  /*0650*/  @!P2 IADD3 R164, -R164, RZ, RZ ;  /* 0x000000ffa4a4a210 */ /* 0x000fe20007ffe1ff */
[----:B------:R-:W-:Y:S01]  /*0660*/  UIMAD UR33, UR16, UR35, UR20 ;  /* 0x00000023102172a4 */ /* 0x000fe2000f8e0214 */
[----:B------:R-:W-:Y:S01]  /*0670*/  @!P1 LOP3.LUT R164, RZ, R8, RZ, 0x33, !PT ;  /* 0x00000008ffa49212 */ /* 0x000fe200078e33ff */
[----:B------:R-:W-:Y:S01]  /*0680*/  UIMAD.WIDE.U32 UR28, UR16, UR34, UR14 ;  /* 0x00000022101c72a5 */ /* 0x000fe2000f8e000e */
[----:B------:R-:W-:Y:S01]  /*0690*/  ULDC.64 UR20, c[0x0][0x330] ;  /* 0x0000cc0000147ab9 */ /* 0x000fe20000000a00 */
[----:B------:R-:W-:Y:S01]  /*06a0*/  UIADD3 UR34, UR44, -0x400, URZ ;  /* 0xfffffc002c227890 */ /* 0x000fe2000fffe03f */
[----:B------:R-:W-:Y:S01]  /*06b0*/  SHF.R.S32.HI R3, RZ, 0x1f, R164 ;  /* 0x0000001fff037819 */ /* 0x000fe200000114a4 */
[----:B------:R-:W-:-:S02]  /*06c0*/  UIMAD UR25, UR25, UR20, URZ ;  /* 0x00000014191972a4 */ /* 0x000fc4000f8e023f */
[----:B------:R-:W-:Y:S02]  /*06d0*/  USHF.R.S32.HI UR35, URZ, 0x1f, UR34 ;  /* 0x0000001f3f237899 */ /* 0x000fe40008011422 */
[----:B------:R-:W-:Y:S01]  /*06e0*/  UIADD3 UR22, UP1, UR34, UR22, URZ ;  /* 0x0000001622167290 */ /* 0x000fe2000ff3e03f */
[C---:B--2---:R-:W-:Y:S01]  /*06f0*/  IMAD R2, R3.reuse, R4, RZ ;  /* 0x0000000403027224 */ /* 0x044fe200078e02ff */
[----:B------:R-:W-:Y:S01]  /*0700*/  UIMAD UR36, UR16, UR21, UR25 ;  /* 0x00000015102472a4 */ /* 0x000fe2000f8e0219 */
[----:B---3--:R-:W-:Y:S01]  /*0710*/  IMAD R0, R3, R6, RZ ;  /* 0x0000000603007224 */ /* 0x008fe200078e02ff */
[----:B------:R-:W-:Y:S01]  /*0720*/  UIADD3 UR13, UR13, UR30, URZ ;  /* 0x0000001e0d0d7290 */ /* 0x000fe2000fffe03f */
[C---:B------:R-:W-:Y:S01]  /*0730*/  IMAD R9, R164.reuse, R5, R2 ;  /* 0x00000005a4097224 */ /* 0x040fe200078e0202 */
[----:B------:R-:W-:Y:S01]  /*0740*/  UIADD3 UR21, UP2, UR34, UR28, URZ ;  /* 0x0000001c22157290 */ /* 0x000fe2000ff5e03f */
[----:B------:R-:W-:Y:S01]  /*0750*/  IMAD R7, R164, R7, R0 ;  /* 0x00000007a4077224 */ /* 0x000fe200078e0200 */
[----:B------:R-:W-:Y:S01]  /*0760*/  ULDC.64 UR18, c[0x0][0x2f0] ;  /* 0x0000bc0000127ab9 */ /* 0x000fe20000000a00 */
[----:B------:R-:W-:-:S02]  /*0770*/  UIADD3.X UR30, UR35, UR23, UR32, UP1, !UPT ;  /* 0x00000017231e7290 */ /* 0x000fc40008ffe420 */
[----:B------:R-:W-:Y:S01]  /*0780*/  ULEA UR25, UP1, UR22, UR18, 0x1 ;  /* 0x0000001216197291 */ /* 0x000fe2000f82083f */
[----:B------:R-:W-:Y:S01]  /*0790*/  ULDC.64 UR14, c[0x0][0x2f8] ;  /* 0x0000be00000e7ab9 */ /* 0x000fe20000000a00 */
[----:B------:R-:W-:Y:S02]  /*07a0*/  UIADD3.X UR28, UR35, UR29, UR33, UP2, !UPT ;  /* 0x0000001d231c7290 */ /* 0x000fe400097fe421 */
[----:B------:R-:W-:Y:S02]  /*07b0*/  UIMAD.WIDE.U32 UR12, UR16, UR20, UR12 ;  /* 0x00000014100c72a5 */ /* 0x000fe4000f8e000c */
[----:B------:R-:W-:Y:S02]  /*07c0*/  ULEA UR23, UP2, UR21, UR14, 0x1 ;  /* 0x0000000e15177291 */ /* 0x000fe4000f84083f */
[----:B------:R-:W-:Y:S02]  /*07d0*/  UIADD3 UR9, UR9, UR24, URZ ;  /* 0x0000001809097290 */ /* 0x000fe4000fffe03f */
[----:B------:R-:W-:-:S02]  /*07e0*/  ULEA.HI.X UR19, UR22, UR19, UR30, 0x1, UP1 ;  /* 0x0000001316137291 */ /* 0x000fc400088f0c1e */
[----:B------:R-:W-:Y:S02]  /*07f0*/  UIADD3 UR20, UP1, UR34, UR12, URZ ;  /* 0x0000000c22147290 */ /* 0x000fe4000ff3e03f */
[----:B------:R-:W-:Y:S01]  /*0800*/  ULEA.HI.X UR15, UR21, UR15, UR28, 0x1, UP2 ;  /* 0x0000000f150f7291 */ /* 0x000fe200090f0c1c */
[----:B------:R-:W-:Y:S01]  /*0810*/  IMAD.WIDE.U32 R2, R164, R6, UR8 ;  /* 0x00000008a4027e25 */ /* 0x000fe2000f8e0006 */
[----:B------:R-:W-:Y:S01]  /*0820*/  UIADD3.X UR12, UR35, UR13, UR36, UP1, !UPT ;  /* 0x0000000d230c7290 */ /* 0x000fe20008ffe424 */
[----:B------:R-:W-:Y:S01]  /*0830*/  ULDC.64 UR28, c[0x0][0x3b8] ;  /* 0x0000ee00001c7ab9 */ /* 0x000fe20000000a00 */
[----:B------:R-:W-:Y:S01]  /*0840*/  @UP0 ULDC UR8, c[0x0][0x214] ;  /* 0x0000850000080ab9 */ /* 0x000fe20000000800 */
[----:B------:R-:W-:Y:S01]  /*0850*/  ULEA UR14, UP1, UR20, UR28, 0x1 ;  /* 0x0000001c140e7291 */ /* 0x000fe2000f82083f */
[----:B------:R-:W-:Y:S01]  /*0860*/  IADD3 R154, P0, R2, UR34, RZ ;  /* 0x00000022029a7c10 */ /* 0x000fe2000ff1e0ff */
[----:B------:R-:W-:Y:S01]  /*0870*/  UIADD3 UR11, UR11, UR17, URZ ;  /* 0x000000110b0b7290 */ /* 0x000fe2000fffe03f */
[----:B------:R-:W-:Y:S01]  /*0880*/  IMAD.IADD R2, R3, 0x1, R7 ;  /* 0x0000000103027824 */ /* 0x000fe200078e0207 */
[----:B------:R-:W-:Y:S01]  /*0890*/  ULEA.HI.X UR20, UR20, UR29, UR12, 0x1, UP1 ;  /* 0x0000001d14147291 */ /* 0x000fe200088f0c0c */
[----:B0-----:R-:W-:Y:S01]  /*08a0*/  LEA R156, P1, R154, R156, 0x1 ;  /* 0x0000009c9a9c7211 */ /* 0x001fe200078208ff */
[----:B------:R-:W-:-:S02]  /*08b0*/  @UP0 UIMAD UR8, UR45, UR8, UR16 ;  /* 0x000000082d0802a4 */ /* 0x000fc4000f8e0210 */
[----:B------:R-:W-:Y:S01]  /*08c0*/  UISETP.GE.AND UP1, UPT, UR31, 0x1, UPT ;  /* 0x000000011f00788c */ /* 0x000fe2000bf26270 */
[----:B------:R-:W-:Y:S01]  /*08d0*/  IMAD.WIDE.U32 R4, R164, R4, UR10 ;  /* 0x0000000aa4047e25 */ /* 0x000fe2000f8e0004 */
[----:B------:R-:W-:Y:S01]  /*08e0*/  @UP0 UIMAD UR31, UR8, UR31, URZ ;  /* 0x0000001f081f02a4 */ /* 0x000fe2000f8e023f */
[----:B------:R-:W-:Y:S01]  /*08f0*/  IADD3.X R2, R2, UR35, RZ, P0, !PT ;  /* 0x0000002302027c10 */ /* 0x000fe200087fe4ff */
[----:B------:R-:W-:Y:S01]  /*0900*/  @UP0 ULDC UR10, c[0x0][0x21c] ;  /* 0x00008700000a0ab9 */ /* 0x000fe20000000800 */
[----:B------:R-:W-:Y:S01]  /*0910*/  @UP0 ULDC.64 UR8, c[0x0][0x310] ;  /* 0x0000c40000080ab9 */ /* 0x000fe20000000a00 */
[----:B------:R-:W-:Y:S01]  /*0920*/  PLOP3.LUT P0, PT, PT, PT, UP1, 0x80, 0x0 ;  /* 0x000000000000781c */ /* 0x000fe20003f0f018 */
[----:B------:R-:W-:Y:S01]  /*0930*/  @UP0 UIMAD UR31, UR31, UR10, URZ ;  /* 0x0000000a1f1f02a4 */ /* 0x000fe2000f8e023f */
[----:B------:R-:W-:Y:S01]  /*0940*/  IADD3 R150, P2, R4, UR34, RZ ;  /* 0x0000002204967c10 */ /* 0x000fe2000ff5e0ff */
[----:B------:R-:W-:Y:S01]  /*0950*/  UMOV UR11, UR7 ;  /* 0x00000007000b7c82 */ /* 0x000fe20008000000 */
[----:B------:R-:W-:Y:S01]  /*0960*/  IADD3 R0, R5, R9, RZ ;  /* 0x0000000905007210 */ /* 0x000fe20007ffe0ff */
[----:B------:R-:W-:Y:S01]  /*0970*/  @UP0 UIMAD.WIDE UR8, UR31, 0x8, UR8 ;  /* 0x000000081f0808a5 */ /* 0x000fe2000f8e0208 */
[----:B-1----:R-:W-:Y:S01]  /*0980*/  LEA R152, P3, R150, R152, 0x1 ;  /* 0x0000009896987211 */ /* 0x002fe200078608ff */
[----:B------:R-:W-:Y:S01]  /*0990*/  UMOV UR10, UR6 ;  /* 0x00000006000a7c82 */ /* 0x000fe20008000000 */
[----:B------:R-:W-:Y:S01]  /*09a0*/  IADD3.X R0, R0, UR35, RZ, P2, !PT ;  /* 0x0000002300007c10 */ /* 0x000fe200097fe4ff */
[----:B------:R-:W-:Y:S01]  /*09b0*/  UMOV UR12, UR4 ;  /* 0x00000004000c7c82 */ /* 0x000fe20008000000 */
[----:B------:R-:W-:Y:S01]  /*09c0*/  UMOV UR13, UR5 ;  /* 0x00000005000d7c82 */ /* 0x000fe20008000000 */
[----:B------:R-:W-:Y:S01]  /*09d0*/  LEA.HI.X R154, R154, R157, R2, 0x1, P1 ;  /* 0x0000009d9a9a7211 */ /* 0x000fe200008f0c02 */
[----:B------:R-:W-:Y:S01]  /*09e0*/  @!UP0 UMOV UR8, URZ ;  /* 0x0000003f00088c82 */ /* 0x000fe20008000000 */
[----:B------:R-:W-:Y:S01]  /*09f0*/  @!UP0 UMOV UR9, URZ ;  /* 0x0000003f00098c82 */ /* 0x000fe20008000000 */
[----:B------:R-:W-:Y:S01]  /*0a00*/  LEA.HI.X R150, R150, R153, R0, 0x1, P3 ;  /* 0x0000009996967211 */ /* 0x000fe200018f0c00 */
[----:B------:R-:W-:Y:S06]  /*0a10*/  @!P0 BRA `(.L_x_4690) ;  /* 0x0000007800b48947 */ /* 0x000fec0003800000 */
        /* <DEDUP_REMOVED lines=16> */
.L_x_4741:
        /* <DEDUP_REMOVED lines=8> */
[----:B------:R-:W-:Y:S02]  /*0ba0*/  PRMT R7, RZ, 0x7610, R7 ;  /* 0x00007610ff077816 */ /* 0x000fe40000000007 */
[----:B------:R-:W-:Y:S01]  /*0bb0*/  UIADD3 UR5, -UR49, UR5, URZ ;  /* 0x0000000531057290 */ /* 0x000fe2000fffe13f */
[----:B------:R-:W-:-:S02]  /*0bc0*/  LOP3.LUT R122, R5, 0x1f, R160, 0xf8, !PT ;  /* 0x0000001f057a7812 */ /* 0x000fc400078ef8a0 */
[----:B------:R-:W-:Y:S02]  /*0bd0*/  PRMT R4, RZ, 0x7610, R4 ;  /* 0x00007610ff047816 */ /* 0x000fe40000000004 */
[C---:B------:R-:W-:Y:S01]  /*0be0*/  LOP3.LUT R173, R122.reuse, 0x20, RZ, 0xfc, !PT ;  /* 0x000000207aad7812 */ /* 0x040fe200078efcff */
[C---:B------:R-:W-:Y:S01]  /*0bf0*/  IMAD.WIDE R2, R122.reuse, 0x2, R2 ;  /* 0x000000027a027825 */ /* 0x040fe200078e0202 */
[----:B------:R-:W-:Y:S01]  /*0c00*/  MOV R146, UR5 ;  /* 0x0000000500927c02 */ /* 0x000fe20008000f00 */
[----:B------:R-:W-:Y:S01]  /*0c10*/  ULDC UR5, c[0x0][0x21c] ;  /* 0x0000870000057ab9 */ /* 0x000fe20000000800 */
[C---:B------:R-:W-:Y:S02]  /*0c20*/  LOP3.LUT R171, R122.reuse, 0x40, RZ, 0xfc, !PT ;  /* 0x000000407aab7812 */ /* 0x040fe400078efcff */
[-C--:B------:R-:W-:Y:S01]  /*0c30*/  ISETP.GE.AND P2, PT, R122, R146.reuse, PT ;  /* 0x000000927a00720c */ /* 0x080fe20003f46270 */
[----:B------:R-:W-:Y:S01]  /*0c40*/  BAR.SYNC.DEFER_BLOCKING 0x0 ;  /* 0x0000000000007b1d */ /* 0x000fe20000010000 */
[----:B------:R-:W-:-:S02]  /*0c50*/  ISETP.GE.AND P1, PT, R173, R146, PT ;  /* 0x00000092ad00720c */ /* 0x000fc40003f26270 */
[C---:B------:R-:W-:Y:S02]  /*0c60*/  LOP3.LUT R169, R122.reuse, 0x60, RZ, 0xfc, !PT ;  /* 0x000000607aa97812 */ /* 0x040fe400078efcff */
[C---:B------:R-:W-:Y:S02]  /*0c70*/  LOP3.LUT R167, R122.reuse, 0x80, RZ, 0xfc, !PT ;  /* 0x000000807aa77812 */ /* 0x040fe400078efcff */
[C---:B------:R-:W-:Y:S02]  /*0c80*/  LOP3.LUT R165, R122.reuse, 0xa0, RZ, 0xfc, !PT ;  /* 0x000000a07aa57812 */ /* 0x040fe400078efcff */
[C---:B------:R-:W-:Y:S02]  /*0c90*/  LOP3.LUT R163, R122.reuse, 0xc0, RZ, 0xfc, !PT ;  /* 0x000000c07aa37812 */ /* 0x040fe400078efcff */
[----:B------:R-:W-:Y:S02]  /*0ca0*/  ISETP.GE.AND P0, PT, R171, R146, PT ;  /* 0x00000092ab00720c */ /* 0x000fe40003f06270 */
[----:B------:R-:W-:-:S02]  /*0cb0*/  LOP3.LUT R161, R122, 0xe0, RZ, 0xfc, !PT ;  /* 0x000000e07aa17812 */ /* 0x000fc400078efcff */
[-C--:B------:R-:W-:Y:S02]  /*0cc0*/  ISETP.GE.AND P4, PT, R169, R146.reuse, PT ;  /* 0x00000092a900720c */ /* 0x080fe40003f86270 */
[----:B------:R-:W-:Y:S02]  /*0cd0*/  LOP3.LUT R159, R122, 0x100, RZ, 0xfc, !PT ;  /* 0x000001007a9f7812 */ /* 0x000fe400078efcff */
[-C--:B------:R-:W-:Y:S02]  /*0ce0*/  ISETP.GE.AND P6, PT, R167, R146.reuse, PT ;  /* 0x00000092a700720c */ /* 0x080fe40003fc6270 */
[-C--:B------:R-:W-:Y:S02]  /*0cf0*/  ISETP.GE.AND P5, PT, R165, R146.reuse, PT ;  /* 0x00000092a500720c */ /* 0x080fe40003fa6270 */
[-C--:B------:R-:W-:Y:S01]  /*0d00*/  ISETP.GE.AND P3, PT, R163, R146.reuse, PT ;  /* 0x00000092a300720c */ /* 0x080fe20003f66270 */
[----:B------:R-:W2:Y:S01]  /*0d10*/  @!P2 LDG.E.U16 R7, desc[UR26][R2.64] ;  /* 0x0000001a0207a981 */ /* 0x000ea2000c1e1500 */
[----:B------:R-:W-:-:S02]  /*0d20*/  ISETP.GE.AND P2, PT, R161, R146, PT ;  /* 0x00000092a100720c */ /* 0x000fc40003f46270 */
[----:B------:R-:W-:Y:S01]  /*0d30*/  PRMT R9, RZ, 0x7610, R9 ;  /* 0x00007610ff097816 */ /* 0x000fe20000000009 */
[----:B---3--:R-:W3:Y:S01]  /*0d40*/  @!P1 LDG.E.U16 R4, desc[UR26][R2.64+0x40] ;  /* 0x0000401a02049981 */ /* 0x008ee2000c1e1500 */
[----:B------:R-:W-:Y:S02]  /*0d50*/  ISETP.GE.AND P1, PT, R159, R146, PT ;  /* 0x000000929f00720c */ /* 0x000fe40003f26270 */
[----:B------:R-:W-:Y:S02]  /*0d60*/  PRMT R6, RZ, 0x7610, R6 ;  /* 0x00007610ff067816 */ /* 0x000fe40000000006 */
[----:B------:R-:W-:Y:S01]  /*0d70*/  PRMT R11, RZ, 0x7610, R11 ;  /* 0x00007610ff0b7816 */ /* 0x000fe2000000000b */
[----:B----4-:R-:W4:Y:S01]  /*0d80*/  @!P0 LDG.E.U16 R9, desc[UR26][R2.64+0x80] ;  /* 0x0000801a02098981 */ /* 0x010f22000c1e1500 */
        /* <DEDUP_REMOVED lines=38> */
[----:B------:R-:W-:-:S04]  /*0ff0*/  IMAD.IADD R18, R5, 0x1, R158 ;  /* 0x0000000105127824 */ /* 0x000fc800078e029e */
[C---:B------:R-:W-:Y:S01]  /*1000*/  VIADD R27, R18.reuse, 0x60 ;  /* 0x00000060121b7836 */ /* 0x040fe20000000000 */
[C---:B------:R-:W-:Y:S02]  /*1010*/  IADD3 R23, R18.reuse, 0x20, RZ ;  /* 0x0000002012177810 */ /* 0x040fe40007ffe0ff */
[C---:B------:R-:W-:Y:S01]  /*1020*/  IADD3 R25, R18.reuse, 0x40, RZ ;  /* 0x0000004012197810 */ /* 0x040fe20007ffe0ff */
[C---:B------:R-:W-:Y:S01]  /*1030*/  VIADD R33, R18.reuse, 0xc0 ;  /* 0x000000c012217836 */ /* 0x040fe20000000000 */
[CC--:B------:R-:W-:Y:S02]  /*1040*/  LEA.HI.SX32 R144, R18.reuse, R18.reuse, 0x1b ;  /* 0x0000001212907211 */ /* 0x0c0fe400078fdaff */
[C---:B------:R-:W-:Y:S02]  /*1050*/  IADD3 R29, R18.reuse, 0x80, RZ ;  /* 0x00000080121d7810 */ /* 0x040fe40007ffe0ff */
[----:B------:R-:W-:Y:S02]  /*1060*/  IADD3 R31, R18, 0xa0, RZ ;  /* 0x000000a0121f7810 */ /* 0x000fe40007ffe0ff */
[----:B0-----:R-:W-:-:S02]  /*1070*/  LEA.HI.SX32 R2, R23, R18, 0x1b ;  /* 0x0000001217027211 */ /* 0x001fc400078fdaff */
[-C--:B------:R-:W-:Y:S01]  /*1080*/  LEA.HI.SX32 R142, R25, R18.reuse, 0x1b ;  /* 0x00000012198e7211 */ /* 0x080fe200078fdaff */
[C---:B------:R-:W-:Y:S01]  /*1090*/  VIADD R3, R18.reuse, 0x120 ;  /* 0x0000012012037836 */ /* 0x040fe20000000000 */
[C---:B------:R-:W-:Y:S02]  /*10a0*/  IADD3 R35, R18.reuse, 0xe0, RZ ;  /* 0x000000e012237810 */ /* 0x040fe40007ffe0ff */
[----:B------:R-:W-:Y:S02]  /*10b0*/  IADD3 R37, R18, 0x100, RZ ;  /* 0x0000010012257810 */ /* 0x000fe40007ffe0ff */
[-C--:B------:R-:W-:Y:S02]  /*10c0*/  LEA.HI.SX32 R20, R27, R18.reuse, 0x1b ;  /* 0x000000121b147211 */ /* 0x080fe400078fdaff */
[----:B------:R-:W-:Y:S02]  /*10d0*/  LEA R144, R144, R175, 0x1 ;  /* 0x000000af90907211 */ /* 0x000fe400078e08ff */
[----:B------:R-:W-:-:S02]  /*10e0*/  LEA.HI.SX32 R140, R29, R18, 0x1b ;  /* 0x000000121d8c7211 */ /* 0x000fc400078fdaff */
[-C--:B------:R-:W-:Y:S01]  /*10f0*/  LEA.HI.SX32 R22, R31, R18.reuse, 0x1b ;  /* 0x000000121f167211 */ /* 0x080fe200078fdaff */
[----:B------:R-:W-:Y:S01]  /*1100*/  IMAD R142, R142, 0x2, R175 ;  /* 0x000000028e8e7824 */ /* 0x000fe200078e02af */
[----:B------:R-:W-:Y:S01]  /*1110*/  LEA R143, R2, R175, 0x1 ;  /* 0x000000af028f7211 */ /* 0x000fe200078e08ff */
[C---:B------:R-:W-:Y:S01]  /*1120*/  VIADD R43, R18.reuse, 0x180 ;  /* 0x00000180122b7836 */ /* 0x040fe20000000000 */
[C---:B------:R-:W-:Y:S02]  /*1130*/  IADD3 R39, R18.reuse, 0x140, RZ ;  /* 0x0000014012277810 */ /* 0x040fe40007ffe0ff */
[----:B------:R-:W-:Y:S02]  /*1140*/  IADD3 R41, R18, 0x160, RZ ;  /* 0x0000016012297810 */ /* 0x000fe40007ffe0ff */
[-C--:B------:R-:W-:Y:S02]  /*1150*/  LEA.HI.SX32 R138, R33, R18.reuse, 0x1b ;  /* 0x00000012218a7211 */ /* 0x080fe400078fdaff */
[----:B------:R-:W-:-:S02]  /*1160*/  LEA.HI.SX32 R24, R35, R18, 0x1b ;  /* 0x0000001223187211 */ /* 0x000fc400078fdaff */
[-C--:B------:R-:W-:Y:S02]  /*1170*/  LEA.HI.SX32 R134, R37, R18.reuse, 0x1b ;  /* 0x0000001225867211 */ /* 0x080fe400078fdaff */
[-C--:B------:R-:W-:Y:S01]  /*1180*/  LEA R141, R20, R175.reuse, 0x1 ;  /* 0x000000af148d7211 */ /* 0x080fe200078e08ff */
[----:B------:R-:W-:Y:S01]  /*1190*/  IMAD R139, R22, 0x2, R175 ;  /* 0x00000002168b7824 */ /* 0x000fe200078e02af */
[----:B------:R-:W-:Y:S01]  /*11a0*/  LEA R140, R140, R175, 0x1 ;  /* 0x000000af8c8c7211 */ /* 0x000fe200078e08ff */
[C---:B------:R-:W-:Y:S01]  /*11b0*/  VIADD R49, R18.reuse, 0x1e0 ;  /* 0x000001e012317836 */ /* 0x040fe20000000000 */
[C---:B------:R-:W-:Y:S02]  /*11c0*/  IADD3 R45, R18.reuse, 0x1a0, RZ ;  /* 0x000001a0122d7810 */ /* 0x040fe40007ffe0ff */
[----:B------:R-:W-:Y:S02]  /*11d0*/  IADD3 R47, R18, 0x1c0, RZ ;  /* 0x000001c0122f7810 */ /* 0x000fe40007ffe0ff */
[----:B------:R-:W-:-:S02]  /*11e0*/  LEA.HI.SX32 R26, R3, R18, 0x1b ;  /* 0x00000012031a7211 */ /* 0x000fc400078fdaff */
[-C--:B------:R-:W-:Y:S02]  /*11f0*/  LEA.HI.SX32 R132, R39, R18.reuse, 0x1b ;  /* 0x0000001227847211 */ /* 0x080fe400078fdaff */
[-C--:B------:R-:W-:Y:S02]  /*1200*/  LEA.HI.SX32 R28, R41, R18.reuse, 0x1b ;  /* 0x00000012291c7211 */ /* 0x080fe400078fdaff */
[-C--:B------:R-:W-:Y:S01]  /*1210*/  LEA R138, R138, R175.reuse, 0x1 ;  /* 0x000000af8a8a7211 */ /* 0x080fe200078e08ff */
[----:B------:R-:W-:Y:S01]  /*1220*/  IMAD R134, R134, 0x2, R175 ;  /* 0x0000000286867824 */ /* 0x000fe200078e02af */
[----:B------:R-:W-:Y:S02]  /*1230*/  LEA R135, R24, R175, 0x1 ;  /* 0x000000af18877211 */ /* 0x000fe400078e08ff */
[-C--:B------:R-:W-:Y:S02]  /*1240*/  LEA.HI.SX32 R120, R43, R18.reuse, 0x1b ;  /* 0x000000122b787211 */ /* 0x080fe400078fdaff */
[----:B------:R-:W-:-:S02]  /*1250*/  LEA.HI.SX32 R30, R45, R18, 0x1b ;  /* 0x000000122d1e7211 */ /* 0x000fc400078fdaff */
[-C--:B------:R-:W-:Y:S02]  /*1260*/  LEA.HI.SX32 R118, R47, R18.reuse, 0x1b ;  /* 0x000000122f767211 */ /* 0x080fe400078fdaff */
[----:B------:R-:W-:Y:S02]  /*1270*/  LEA R133, R26, R175, 0x1 ;  /* 0x000000af1a857211 */ /* 0x000fe400078e08ff */
[----:B------:R-:W-:Y:S01]  /*1280*/  LEA R116, R158, R5, 0x4 ;  /* 0x000000059e747211 */ /* 0x000fe200078e20ff */
[--C-:B------:R-:W-:Y:S01]  /*1290*/  IMAD R121, R28, 0x2, R175.reuse ;  /* 0x000000021c797824 */ /* 0x100fe200078e02af */
[-C--:B------:R-:W-:Y:S02]  /*12a0*/  LEA R132, R132, R175.reuse, 0x1 ;  /* 0x000000af84847211 */ /* 0x080fe400078e08ff */
[----:B------:R-:W-:Y:S02]  /*12b0*/  LEA.HI.SX32 R18, R49, R18, 0x1b ;  /* 0x0000001231127211 */ /* 0x000fe400078fdaff */
[-C--:B------:R-:W-:Y:S01]  /*12c0*/  LEA R120, R120, R175.reuse, 0x1 ;  /* 0x000000af78787211 */ /* 0x080fe200078e08ff */
[----:B------:R-:W-:Y:S01]  /*12d0*/  IMAD R118, R118, 0x2, R175 ;  /* 0x0000000276767824 */ /* 0x000fe200078e02af */
[----:B------:R-:W-:-:S02]  /*12e0*/  LEA R119, R30, R175, 0x1 ;  /* 0x000000af1e777211 */ /* 0x000fc400078e08ff */
[----:B------:R-:W-:Y:S02]  /*12f0*/  LEA R117, R18, R175, 0x1 ;  /* 0x000000af12757211 */ /* 0x000fe400078e08ff */
[-C--:B------:R-:W-:Y:S02]  /*1300*/  ISETP.GE.AND P2, PT, R122, R146.reuse, PT ;  /* 0x000000927a00720c */ /* 0x080fe40003f46270 */
[-C--:B------:R-:W-:Y:S01]  /*1310*/  ISETP.GE.AND P1, PT, R173, R146.reuse, PT ;  /* 0x00000092ad00720c */ /* 0x080fe20003f26270 */
[----:B------:R-:W-:Y:S01]  /*1320*/  IMAD.U32 R3, RZ, RZ, UR24 ;  /* 0x00000018ff037e24 */ /* 0x000fe2000f8e00ff */
[----:B------:R-:W-:Y:S02]  /*1330*/  MOV R2, UR23 ;  /* 0x0000001700027c02 */ /* 0x000fe40008000f00 */
[----:B------:R-:W-:-:S03]  /*1340*/  ISETP.GE.AND P0, PT, R171, R146, PT ;  /* 0x00000092ab00720c */ /* 0x000fc60003f06270 */
[----:B------:R-:W-:Y:S01]  /*1350*/  IMAD.WIDE R2, R122, 0x2, R2 ;  /* 0x000000027a027825 */ /* 0x000fe200078e0202 */
[-C--:B------:R-:W-:Y:S02]  /*1360*/  ISETP.GE.AND P4, PT, R169, R146.reuse, PT ;  /* 0x00000092a900720c */ /* 0x080fe40003f86270 */
[-C--:B------:R-:W-:Y:S02]  /*1370*/  ISETP.GE.AND P6, PT, R167, R146.reuse, PT ;  /* 0x00000092a700720c */ /* 0x080fe40003fc6270 */
[-C--:B------:R-:W-:Y:S02]  /*1380*/  ISETP.GE.AND P5, PT, R165, R146.reuse, PT ;  /* 0x00000092a500720c */ /* 0x080fe40003fa6270 */
[----:B------:R-:W-:Y:S02]  /*1390*/  ISETP.GE.AND P3, PT, R163, R146, PT ;  /* 0x00000092a300720c */ /* 0x000fe40003f66270 */
        /* <DEDUP_REMOVED lines=9> */
[----:B------:R-:W-:Y:S01]  /*1430*/  STS.U16 [R134+0x200], R15 ;  /* 0x0002000f86007388 */ /* 0x000fe20000000400 */
[----:B0-----:R-:W-:-:S04]  /*1440*/  LEA.HI.SX32 R0, R116, R116, 0x1b ;  /* 0x0000007474007211 */ /* 0x001fc800078fdaff */
[----:B------:R-:W-:Y:S01]  /*1450*/  LEA R115, R0, R175, 0x1 ;  /* 0x000000af00737211 */ /* 0x000fe200078e08ff */
[----:B------:R0:W-:Y:S04]  /*1460*/  STS.U16 [R133+0x240], R10 ;  /* 0x0002400a85007388 */ /* 0x0001e80000000400 */
[----:B------:R-:W-:Y:S04]  /*1470*/  STS.U16 [R132+0x280], R17 ;  /* 0x0002801184007388 */ /* 0x000fe80000000400 */
        /* <DEDUP_REMOVED lines=24> */
[----:B------:R-:W-:-:S02]  /*1600*/  PRMT R4, RZ, 0x7610, R4 ;  /* 0x00007610ff047816 */ /* 0x000fc40000000004 */
[----:B------:R-:W-:Y:S02]  /*1610*/  PRMT R9, RZ, 0x7610, R9 ;  /* 0x00007610ff097816 */ /* 0x000fe40000000009 */
[----:B------:R-:W-:Y:S02]  /*1620*/  PRMT R6, RZ, 0x7610, R6 ;  /* 0x00007610ff067816 */ /* 0x000fe40000000006 */
[----:B------:R-:W-:Y:S02]  /*1630*/  PRMT R11, RZ, 0x7610, R11 ;  /* 0x00007610ff0b7816 */ /* 0x000fe4000000000b */
[----:B------:R-:W-:Y:S02]  /*1640*/  PRMT R8, RZ, 0x7610, R8 ;  /* 0x00007610ff087816 */ /* 0x000fe40000000008 */
[----:B------:R-:W-:Y:S02]  /*1650*/  PRMT R13, RZ, 0x7610, R13 ;  /* 0x00007610ff0d7816 */ /* 0x000fe4000000000d */
[----:B0-----:R-:W-:Y:S01]  /*1660*/  PRMT R10, RZ, 0x7610, R10 ;  /* 0x00007610ff0a7816 */ /* 0x001fe2000000000a */
        /* <DEDUP_REMOVED lines=20> */
[----:B--2---:R-:W-:Y:S02]  /*17b0*/  PRMT R14, RZ, 0x7610, R14 ;  /* 0x00007610ff0e7816 */ /* 0x004fe4000000000e */
[----:B------:R-:W-:Y:S01]  /*17c0*/  PRMT R17, RZ, 0x7610, R17 ;  /* 0x00007610ff117816 */ /* 0x000fe20000000011 */
[----:B------:R-:W2:Y:S01]  /*17d0*/  @!P0 LDG.E.U16 R12, desc[UR26][R2.64+0x240] ;  /* 0x0002401a020c8981 */ /* 0x000ea2000c1e1500 */
[----:B------:R-:W-:-:S02]  /*17e0*/  PRMT R0, RZ, 0x7610, R0 ;  /* 0x00007610ff007816 */ /* 0x000fc40000000000 */
[----:B------:R-:W-:Y:S01]  /*17f0*/  PRMT R19, RZ, 0x7610, R19 ;  /* 0x00007610ff137816 */ /* 0x000fe20000000013 */
[----:B------:R-:W2:Y:S01]  /*1800*/  @!P4 LDG.E.U16 R15, desc[UR26][R2.64+0x280] ;  /* 0x0002801a020fc981 */ /* 0x000ea2000c1e1500 */
[----:B---3--:R-:W-:-:S03]  /*1810*/  PRMT R16, RZ, 0x7610, R16 ;  /* 0x00007610ff107816 */ /* 0x008fc60000000010 */
[----:B------:R-:W3:Y:S04]  /*1820*/  @!P6 LDG.E.U16 R14, desc[UR26][R2.64+0x2c0] ;  /* 0x0002c01a020ee981 */ /* 0x000ee8000c1e1500 */
[----:B------:R-:W3:Y:S04]  /*1830*/  @!P5 LDG.E.U16 R17, desc[UR26][R2.64+0x300] ;  /* 0x0003001a0211d981 */ /* 0x000ee8000c1e1500 */
[----:B------:R-:W3:Y:S04]  /*1840*/  @!P3 LDG.E.U16 R0, desc[UR26][R2.64+0x340] ;  /* 0x0003401a0200b981 */ /* 0x000ee8000c1e1500 */
[----:B------:R-:W3:Y:S04]  /*1850*/  @!P2 LDG.E.U16 R19, desc[UR26][R2.64+0x380] ;  /* 0x0003801a0213a981 */ /* 0x000ee8000c1e1500 */
[----:B------:R0:W3:Y:S01]  /*1860*/  @!P1 LDG.E.U16 R16, desc[UR26][R2.64+0x3c0] ;  /* 0x0003c01a02109981 */ /* 0x0000e2000c1e1500 */
[----:B------:R-:W-:-:S02]  /*1870*/  ISETP.GE.AND P2, PT, R122, R146, PT ;  /* 0x000000927a00720c */ /* 0x000fc40003f46270 */
[-C--:B------:R-:W-:Y:S02]  /*1880*/  ISETP.GE.AND P1, PT, R173, R146.reuse, PT ;  /* 0x00000092ad00720c */ /* 0x080fe40003f26270 */
[----:B------:R-:W-:Y:S02]  /*1890*/  PRMT R21, RZ, 0x7610, R21 ;  /* 0x00007610ff157816 */ /* 0x000fe40000000015 */
[----:B0-----:R-:W-:Y:S01]  /*18a0*/  MOV R3, UR20 ;  /* 0x0000001400037c02 */ /* 0x001fe20008000f00 */
[----:B------:R-:W-:Y:S01]  /*18b0*/  IMAD.U32 R2, RZ, RZ, UR17 ;  /* 0x00000011ff027e24 */ /* 0x000fe2000f8e00ff */
[----:B------:R-:W-:Y:S02]  /*18c0*/  PRMT R20, RZ, 0x7610, R20 ;  /* 0x00007610ff147816 */ /* 0x000fe40000000014 */
[-C--:B------:R-:W-:Y:S01]  /*18d0*/  ISETP.GE.AND P0, PT, R171, R146.reuse, PT ;  /* 0x00000092ab00720c */ /* 0x080fe20003f06270 */
[----:B------:R-:W-:Y:S01]  /*18e0*/  IMAD.WIDE R2, R122, 0x2, R2 ;  /* 0x000000027a027825 */ /* 0x000fe200078e0202 */
[----:B------:R-:W-:-:S02]  /*18f0*/  ISETP.GE.AND P4, PT, R169, R146, PT ;  /* 0x00000092a900720c */ /* 0x000fc40003f86270 */
[-C--:B------:R-:W-:Y:S02]  /*1900*/  ISETP.GE.AND P6, PT, R167, R146.reuse, PT ;  /* 0x00000092a700720c */ /* 0x080fe40003fc6270 */
[-C--:B------:R-:W-:Y:S02]  /*1910*/  ISETP.GE.AND P5, PT, R165, R146.reuse, PT ;  /* 0x00000092a500720c */ /* 0x080fe40003fa6270 */
        /* <DEDUP_REMOVED lines=14> */
[----:B----4-:R-:W-:Y:S04]  /*1a00*/  STS.U16 [R144], R7 ;  /* 0x0000000790007388 */ /* 0x010fe80000000400 */
        /* <DEDUP_REMOVED lines=8> */
[----:B--2---:R-:W-:Y:S04]  /*1a90*/  STS.U16 [R133+0x240], R12 ;  /* 0x0002400c85007388 */ /* 0x004fe80000000400 */
[----:B------:R-:W-:Y:S04]  /*1aa0*/  STS.U16 [R132+0x280], R15 ;  /* 0x0002800f84007388 */ /* 0x000fe80000000400 */
[----:B---3--:R-:W-:Y:S04]  /*1ab0*/  STS.U16 [R121+0x2c0], R14 ;  /* 0x0002c00e79007388 */ /* 0x008fe80000000400 */
[----:B------:R-:W-:Y:S04]  /*1ac0*/  STS.U16 [R120+0x300], R17 ;  /* 0x0003001178007388 */ /* 0x000fe80000000400 */
[----:B------:R-:W-:Y:S04]  /*1ad0*/  STS.U16 [R119+0x340], R0 ;  /* 0x0003400077007388 */ /* 0x000fe80000000400 */
[----:B------:R0:W-:Y:S04]  /*1ae0*/  STS.U16 [R118+0x380], R19 ;  /* 0x0003801376007388 */ /* 0x0001e80000000400 */
[----:B------:R-:W-:Y:S01]  /*1af0*/  STS.U16 [R117+0x3c0], R16 ;  /* 0x0003c01075007388 */ /* 0x000fe20000000400 */
[----:B------:R-:W-:-:S03]  /*1b00*/  NOP ;  /* 0x0000000000007918 */ /* 0x000fc60000000000 */
[----:B------:R-:W1:Y:S04]  /*1b10*/  LDS.U16 R0, [R115] ;  /* 0x0000000073007984 */ /* 0x000e680000000400 */
        /* <DEDUP_REMOVED lines=147> */
[----:B------:R-:W-:Y:S01]  /*2450*/  FFMA.FTZ R177, R83, R177, R2 ;  /* 0x000000b153b17223 */ /* 0x000fe20000010002 */
        /* <DEDUP_REMOVED lines=26> */
[----:B------:R-:W-:Y:S01]  /*2600*/  HFMA2.MMA R42, -RZ, RZ, 0, 0 ;  /* 0x00000000ff2a7435 */ /* 0x000fe200000001ff */
[----:B------:R-:W-:Y:S02]  /*2610*/  CS2R R40, SRZ ;  /* 0x0000000000287805 */ /* 0x000fe4000001ff00 */
[----:B------:R-:W-:Y:S02]  /*2620*/  CS2R R38, SRZ ;  /* 0x0000000000267805 */ /* 0x000fe4000001ff00 */
[----:B------:R-:W-:Y:S02]  /*2630*/  CS2R R36, SRZ ;  /* 0x0000000000247805 */ /* 0x000fe4000001ff00 */
[----:B------:R-:W-:Y:S02]  /*2640*/  CS2R R34, SRZ ;  /* 0x0000000000227805 */ /* 0x000fe4000001ff00 */
[----:B------:R-:W-:Y:S02]  /*2650*/  CS2R R32, SRZ ;  /* 0x0000000000207805 */ /* 0x000fe4000001ff00 */
[----:B------:R-:W-:-:S02]  /*2660*/  CS2R R30, SRZ ;  /* 0x00000000001e7805 */ /* 0x000fc4000001ff00 */
[----:B------:R-:W-:Y:S01]  /*2670*/  CS2R R28, SRZ ;  /* 0x00000000001c7805 */ /* 0x000fe2000001ff00 */
[----:B------:R-:W-:Y:S01]  /*2680*/  IMAD.MOV.U32 R27, RZ, RZ, RZ ;  /* 0x000000ffff1b7224 */ /* 0x000fe200078e00ff */
[----:B------:R-:W-:Y:S06]  /*2690*/  BRA `(.L_x_4692) ;  /* 0x0000004800747947 */ /* 0x000fec0003800000 */
.L_x_4691:
[----:B------:R-:W0:Y:S01]  /*26a0*/  LDC R25, c[0x0][0x218] ;  /* 0x00008600ff197b82 */ /* 0x000e220000000800 */
[----:B------:R-:W-:Y:S01]  /*26b0*/  USHF.R.S32.HI UR5, URZ, 0x1f, UR16 ;  /* 0x0000001f3f057899 */ /* 0x000fe20008011410 */
[-C--:B------:R-:W-:Y:S01]  /*26c0*/  ISETP.GE.AND P0, PT, R122, R146.reuse, PT ;  /* 0x000000927a00720c */ /* 0x080fe20003f06270 */
[----:B------:R-:W-:Y:S01]  /*26d0*/  UIADD3 UR47, UR22, -0x1, URZ ;  /* 0xffffffff162f7890 */ /* 0x000fe2000fffe03f */
[----:B------:R-:W-:Y:S01]  /*26e0*/  HFMA2.MMA R42, -RZ, RZ, 0, 0 ;  /* 0x00000000ff2a7435 */ /* 0x000fe200000001ff */
[----:B------:R-:W-:Y:S01]  /*26f0*/  ULDC.64 UR6, c[0x0][0x230] ;  /* 0x00008c0000067ab9 */ /* 0x000fe20000000a00 */
[----:B------:R-:W-:Y:S01]  /*2700*/  P2R R24, PR, RZ, 0x1 ;  /* 0x00000001ff187803 */ /* 0x000fe20000000000 */
[----:B------:R-:W-:Y:S01]  /*2710*/  UIMAD UR5, UR5, UR6, URZ ;  /* 0x00000006050572a4 */ /* 0x000fe2000f8e023f */
[----:B------:R-:W1:Y:S01]  /*2720*/  LDC.64 R124, c[0x0][0x348] ;  /* 0x0000d200ff7c7b82 */ /* 0x000e620000000a00 */
[----:B------:R-:W-:Y:S01]  /*2730*/  ULEA.HI UR18, UR47, UR47, URZ, 0x1 ;  /* 0x0000002f2f127291 */ /* 0x000fe2000f8f083f */
[----:B------:R-:W-:Y:S01]  /*2740*/  MOV R26, R146 ;  /* 0x00000092001a7202 */ /* 0x000fe20000000f00 */
[----:B------:R-:W-:Y:S01]  /*2750*/  UIMAD.WIDE.U32 UR14, UR16, UR6, URZ ;  /* 0x00000006100e72a5 */ /* 0x000fe2000f8e003f */
[----:B------:R-:W-:Y:S01]  /*2760*/  CS2R R40, SRZ ;  /* 0x0000000000287805 */ /* 0x000fe2000001ff00 */
[----:B------:R-:W-:Y:S01]  /*2770*/  UIMAD UR48, UR16, UR7, UR5 ;  /* 0x00000007103072a4 */ /* 0x000fe2000f8e0205 */
[----:B------:R-:W-:Y:S01]  /*2780*/  CS2R R38, SRZ ;  /* 0x0000000000267805 */ /* 0x000fe2000001ff00 */
[----:B------:R-:W-:Y:S01]  /*2790*/  ULOP3.LUT UR18, UR18, 0xfffffe, URZ, 0xc0, !UPT ;  /* 0x00fffffe12127892 */ /* 0x000fe2000f8ec03f */
[----:B------:R-:W2:Y:S01]  /*27a0*/  LDC.64 R126, c[0x0][0x360] ;  /* 0x0000d800ff7e7b82 */ /* 0x000ea20000000a00 */
[----:B------:R-:W-:-:S02]  /*27b0*/  CS2R R36, SRZ ;  /* 0x0000000000247805 */ /* 0x000fc4000001ff00 */
[----:B------:R-:W-:Y:S02]  /*27c0*/  CS2R R34, SRZ ;  /* 0x0000000000227805 */ /* 0x000fe4000001ff00 */
[----:B------:R-:W-:Y:S02]  /*27d0*/  CS2R R32, SRZ ;  /* 0x0000000000207805 */ /* 0x000fe4000001ff00 */
[----:B------:R-:W-:Y:S02]  /*27e0*/  CS2R R30, SRZ ;  /* 0x00000000001e7805 */ /* 0x000fe4000001ff00 */
[----:B------:R-:W-:Y:S01]  /*27f0*/  CS2R R28, SRZ ;  /* 0x00000000001c7805 */ /* 0x000fe2000001ff00 */
[----:B------:R-:W-:Y:S01]  /*2800*/  IMAD.MOV.U32 R27, RZ, RZ, RZ ;  /* 0x000000ffff1b7224 */ /* 0x000fe200078e00ff */
[----:B------:R-:W-:Y:S01]  /*2810*/  UMOV UR5, URZ ;  /* 0x0000003f00057c82 */ /* 0x000fe20008000000 */
[----:B------:R-:W3:Y:S01]  /*2820*/  LDC.64 R128, c[0x0][0x368] ;  /* 0x0000da00ff807b82 */ /* 0x000ee20000000a00 */
[----:B------:R-:W-:Y:S01]  /*2830*/  UMOV UR6, URZ ;  /* 0x0000003f00067c82 */ /* 0x000fe20008000000 */
[----:B------:R-:W-:Y:S01]  /*2840*/  UMOV UR7, URZ ;  /* 0x0000003f00077c82 */ /* 0x000fe20008000000 */
[----:B------:R-:W-:Y:S01]  /*2850*/  ULDC UR50, c[0x0][0x224] ;  /* 0x0000890000327ab9 */ /* 0x000fe20000000800 */
[----:B------:R-:W-:Y:S01]  /*2860*/  ULDC UR51, c[0x0][0x21c] ;  /* 0x0000870000337ab9 */ /* 0x000fe20000000800 */
[----:B------:R-:W-:Y:S01]  /*2870*/  ULDC.64 UR28, c[0x0][0x3c8] ;  /* 0x0000f200001c7ab9 */ /* 0x000fe20000000a00 */
[----:B------:R-:W-:-:S02]  /*2880*/  UIADD3 UR47, UR47, -UR18, URZ ;  /* 0x800000122f2f7290 */ /* 0x000fc4000fffe03f */
[----:B------:R-:W4:Y:S01]  /*2890*/  LDC.64 R130, c[0x0][0x380] ;  /* 0x0000e000ff827b82 */ /* 0x000f220000000a00 */
        /* <DEDUP_REMOVED lines=8> */
.L_x_4736:
[----:B------:R-:W-:Y:S01]  /*2920*/  USHF.R.S32.HI UR53, URZ, 0x1f, UR5 ;  /* 0x0000001f3f357899 */ /* 0x000fe20008011405 */
[--C-:B------:R-:W-:Y:S02]  /*2930*/  SHF.R.S32.HI R123, RZ, 0x1f, R122.reuse ;  /* 0x0000001fff7b7819 */ /* 0x100fe4000001147a */
[----:B------:R-:W-:Y:S01]  /*2940*/  MOV R5, UR36 ;  /* 0x0000002400057c02 */ /* 0x000fe20008000f00 */
[----:B------:R-:W-:Y:S01]  /*2950*/  UIMAD UR18, UR53, UR36, URZ ;  /* 0x00000024351272a4 */ /* 0x000fe2000f8e023f */
[C---:B------:R-:W-:Y:S02]  /*2960*/  LOP3.LUT R173, R122.reuse, 0x20, RZ, 0xfc, !PT ;  /* 0x000000207aad7812 */ /* 0x040fe400078efcff */
[C---:B------:R-:W-:Y:S01]  /*2970*/  LOP3.LUT R171, R122.reuse, 0x40, RZ, 0xfc, !PT ;  /* 0x000000407aab7812 */ /* 0x040fe200078efcff */
[----:B------:R-:W-:Y:S01]  /*2980*/  UIMAD UR18, UR5, UR37, UR18 ;  /* 0x00000025051272a4 */ /* 0x000fe2000f8e0212 */
[----:B------:R-:W-:Y:S01]  /*2990*/  LOP3.LUT R169, R122, 0x60, RZ, 0xfc, !PT ;  /* 0x000000607aa97812 */ /* 0x000fe200078efcff */
[----:B-1----:R-:W-:Y:S01]  /*29a0*/  IMAD.WIDE.U32 R4, R5, UR5, R122 ;  /* 0x0000000505047c25 */ /* 0x002fe2000f8e007a */
[----:B------:R-:W-:-:S02]  /*29b0*/  ISETP.GE.AND P3, PT, R173, R26, PT ;  /* 0x0000001aad00720c */ /* 0x000fc40003f66270 */
[-C--:B------:R-:W-:Y:S02]  /*29c0*/  ISETP.GE.AND P2, PT, R171, R26.reuse, PT ;  /* 0x0000001aab00720c */ /* 0x080fe40003f46270 */
[----:B------:R-:W-:Y:S02]  /*29d0*/  ISETP.GE.AND P1, PT, R169, R26, PT ;  /* 0x0000001aa900720c */ /* 0x000fe40003f26270 */
[----:B------:R-:W-:Y:S02]  /*29e0*/  IADD3 R3, R5, UR18, RZ ;  /* 0x0000001205037c10 */ /* 0x000fe4000fffe0ff */
[----:B------:R-:W-:Y:S02]  /*29f0*/  LEA R2, P0, R4, R156, 0x1 ;  /* 0x0000009c04027211 */ /* 0x000fe400078008ff */
[----:B------:R-:W-:Y:S02]  /*2a00*/  PRMT R0, RZ, 0x7610, R0 ;  /* 0x00007610ff007816 */ /* 0x000fe40000000000 */
[----:B------:R-:W-:-:S02]  /*2a10*/  LOP3.LUT R167, R122, 0x80, RZ, 0xfc, !PT ;  /* 0x000000807aa77812 */ /* 0x000fc400078efcff */
[----:B------:R-:W-:Y:S02]  /*2a20*/  LEA.HI.X R3, R4, R154, R3, 0x1, P0 ;  /* 0x0000009a04037211 */ /* 0x000fe400000f0c03 */
[----:B------:R-:W-:Y:S02]  /*2a30*/  PRMT R11, RZ, 0x7610, R11 ;  /* 0x00007610ff0b7816 */ /* 0x000fe4000000000b */
[C---:B------:R-:W-:Y:S01]  /*2a40*/  LOP3.LUT R165, R122.reuse, 0xa0, RZ, 0xfc, !PT ;  /* 0x000000a07aa57812 */ /* 0x040fe200078efcff */
[----:B--2---:R-:W2:Y:S01]  /*2a50*/  @!P3 LDG.E.U16 R0, desc[UR26][R2.64+0x40] ;  /* 0x0000401a0200b981 */ /* 0x004ea2000c1e1500 */
[----:B------:R-:W-:Y:S02]  /*2a60*/  PRMT R8, RZ, 0x7610, R8 ;  /* 0x00007610ff087816 */ /* 0x000fe40000000008 */
[C---:B------:R-:W-:Y:S01]  /*2a70*/  LOP3.LUT R163, R122.reuse, 0xc0, RZ, 0xfc, !PT ;  /* 0x000000c07aa37812 */ /* 0x040fe200078efcff */
[----:B---3--:R-:W3:Y:S01]  /*2a80*/  @!P2 LDG.E.U16 R11, desc[UR26][R2.64+0x80] ;  /* 0x0000801a020ba981 */ /* 0x008ee2000c1e1500 */
[----:B------:R-:W-:-:S02]  /*2a90*/  LOP3.LUT R161, R122, 0xe0, RZ, 0xfc, !PT ;  /* 0x000000e07aa17812 */ /* 0x000fc400078efcff */
[C---:B------:R-:W-:Y:S01]  /*2aa0*/  LOP3.LUT R159, R122.reuse, 0x100, RZ, 0xfc, !PT ;  /* 0x000001007a9f7812 */ /* 0x040fe200078efcff */
[----:B----4-:R-:W4:Y:S01]  /*2ab0*/  @!P1 LDG.E.U16 R8, desc[UR26][R2.64+0xc0] ;  /* 0x0000c01a02089981 */ /* 0x010f22000c1e1500 */
[-C--:B------:R-:W-:Y:S02]  /*2ac0*/  ISETP.GE.AND P0, PT, R167, R26.reuse, PT ;  /* 0x0000001aa700720c */ /* 0x080fe40003f06270 */
[----:B------:R-:W-:Y:S02]  /*2ad0*/  LOP3.LUT R157, R122, 0x120, RZ, 0xfc, !PT ;  /* 0x000001207a9d7812 */ /* 0x000fe400078efcff */
[-C--:B------:R-:W-:Y:S02]  /*2ae0*/  ISETP.GE.AND P5, PT, R165, R26.reuse, PT ;  /* 0x0000001aa500720c */ /* 0x080fe40003fa6270 */
[-C--:B------:R-:W-:Y:S02]  /*2af0*/  ISETP.GE.AND P4, PT, R163, R26.reuse, PT ;  /* 0x0000001aa300720c */ /* 0x080fe40003f86270 */
[----:B------:R-:W-:-:S02]  /*2b00*/  ISETP.GE.AND P3, PT, R161, R26, PT ;  /* 0x0000001aa100720c */ /* 0x000fc40003f66270 */
[----:B------:R-:W-:Y:S02]  /*2b10*/  ISETP.NE.AND P6, PT, R24, RZ, PT ;  /* 0x000000ff1800720c */ /* 0x000fe40003fc5270 */
        /* <DEDUP_REMOVED lines=10> */
[----:B------:R-:W-:Y:S02]  /*2bc0*/  LOP3.LUT R153, R122, 0x160, RZ, 0xfc, !PT ;  /* 0x000001607a997812 */ /* 0x000fe400078efcff */
[----:B------:R-:W-:Y:S01]  /*2bd0*/  PRMT R9, RZ, 0x7610, R9 ;  /* 0x00007610ff097816 */ /* 0x000fe20000000009 */
[----:B------:R-:W4:Y:S01]  /*2be0*/  @!P4 LDG.E.U16 R15, desc[UR26][R2.64+0x180] ;  /* 0x0001801a020fc981 */ /* 0x000f22000c1e1500 */
[----:B------:R-:W-:-:S02]  /*2bf0*/  PRMT R14, RZ, 0x7610, R14 ;  /* 0x00007610ff0e7816 */ /* 0x000fc4000000000e */
[C---:B------:R-:W-:Y:S01]  /*2c00*/  LOP3.LUT R151, R122.reuse, 0x180, RZ, 0xfc, !PT ;  /* 0x000001807a977812 */ /* 0x040fe200078efcff */
[----:B------:R-:W4:Y:S01]  /*2c10*/  @!P3 LDG.E.U16 R12, desc[UR26][R2.64+0x1c0] ;  /* 0x0001c01a020cb981 */ /* 0x000f22000c1e1500 */
[C---:B------:R-:W-:Y:S02]  /*2c20*/  LOP3.LUT R149, R122.reuse, 0x1a0, RZ, 0xfc, !PT ;  /* 0x000001a07a957812 */ /* 0x040fe400078efcff */
[C---:B------:R-:W-:Y:S01]  /*2c30*/  LOP3.LUT R147, R122.reuse, 0x1c0, RZ, 0xfc, !PT ;  /* 0x000001c07a937812 */ /* 0x040fe200078efcff */
[----:B------:R-:W4:Y:S01]  /*2c40*/  @!P2 LDG.E.U16 R17, desc[UR26][R2.64+0x200] ;  /* 0x0002001a0211a981 */ /* 0x000f22000c1e1500 */
[-C--:B------:R-:W-:Y:S02]  /*2c50*/  ISETP.GE.AND P0, PT, R155, R26.reuse, PT ;  /* 0x0000001a9b00720c */ /* 0x080fe40003f06270 */
[----:B------:R-:W-:Y:S01]  /*2c60*/  LOP3.LUT R145, R122, 0x1e0, RZ, 0xfc, !PT ;  /* 0x000001e07a917812 */ /* 0x000fe200078efcff */
[----:B------:R-:W2:Y:S01]  /*2c70*/  @!P6 LDG.E.U16 R9, desc[UR26][R2.64] ;  /* 0x0000001a0209e981 */ /* 0x000ea2000c1e1500 */
[----:B------:R-:W-:-:S02]  /*2c80*/  ISETP.GE.AND P5, PT, R153, R26, PT ;  /* 0x0000001a9900720c */ /* 0x000fc40003fa6270 */
[-C--:B------:R-:W-:Y:S01]  /*2c90*/  ISETP.GE.AND P4, PT, R151, R26.reuse, PT ;  /* 0x0000001a9700720c */ /* 0x080fe20003f86270 */
[----:B------:R-:W4:Y:S01]  /*2ca0*/  @!P1 LDG.E.U16 R14, desc[UR26][R2.64+0x240] ;  /* 0x0002401a020e9981 */ /* 0x000f22000c1e1500 */
[-C--:B------:R-:W-:Y:S02]  /*2cb0*/  ISETP.GE.AND P3, PT, R149, R26.reuse, PT ;  /* 0x0000001a9500720c */ /* 0x080fe40003f66270 */
[-C--:B------:R-:W-:Y:S02]  /*2cc0*/  ISETP.GE.AND P2, PT, R147, R26.reuse, PT ;  /* 0x0000001a9300720c */ /* 0x080fe40003f46270 */
[----:B------:R-:W-:Y:S02]  /*2cd0*/  ISETP.GE.AND P1, PT, R145, R26, PT ;  /* 0x0000001a9100720c */ /* 0x000fe40003f26270 */
[----:B------:R-:W-:Y:S02]  /*2ce0*/  PRMT R19, RZ, 0x7610, R19 ;  /* 0x00007610ff137816 */ /* 0x000fe40000000013 */
[----:B------:R-:W-:-:S02]  /*2cf0*/  PRMT R16, RZ, 0x7610, R16 ;  /* 0x00007610ff107816 */ /* 0x000fc40000000010 */
        /* <DEDUP_REMOVED lines=11> */
[----:B------:R-:W-:Y:S01]  /*2db0*/  UMOV UR18, UR14 ;  /* 0x0000000e00127c82 */ /* 0x000fe20008000000 */
[----:B------:R-:W-:-:S02]  /*2dc0*/  UMOV UR19, UR48 ;  /* 0x0000003000137c82 */ /* 0x000fc40008000000 */
[----:B------:R-:W-:Y:S02]  /*2dd0*/  UIMAD UR52, UR5, UR33, UR52 ;  /* 0x00000021053472a4 */ /* 0x000fe4000f8e0234 */
[----:B------:R-:W-:Y:S01]  /*2de0*/  UIMAD.WIDE.U32 UR18, UR5, UR32, UR18 ;  /* 0x00000020051272a5 */ /* 0x000fe2000f8e0012 */
[----:B------:R-:W-:Y:S01]  /*2df0*/  IMAD.U32 R5, RZ, RZ, UR38 ;  /* 0x00000026ff057e24 */ /* 0x000fe2000f8e00ff */
[----:B------:R-:W-:Y:S01]  /*2e00*/  UIMAD UR53, UR53, UR38, URZ ;  /* 0x00000026353572a4 */ /* 0x000fe2000f8e023f */
[----:B0-----:R-:W-:Y:S01]  /*2e10*/  IADD3 R146, R25, -UR49, RZ ;  /* 0x8000003119927c10 */ /* 0x001fe2000fffe0ff */
[----:B------:R-:W-:Y:S02]  /*2e20*/  ULEA UR54, UP0, UR18, UR34, 0x2 ;  /* 0x0000002212367291 */ /* 0x000fe4000f80103f */
[----:B------:R-:W-:Y:S01]  /*2e30*/  UIADD3 UR19, UR19, UR52, URZ ;  /* 0x0000003413137290 */ /* 0x000fe2000fffe03f */
[----:B------:R-:W-:Y:S01]  /*2e40*/  IMAD.WIDE.U32 R4, R5, UR5, R122 ;  /* 0x0000000505047c25 */ /* 0x000fe2000f8e007a */
[----:B------:R-:W-:Y:S01]  /*2e50*/  UIMAD UR53, UR5, UR39, UR53 ;  /* 0x00000027053572a4 */ /* 0x000fe2000f8e0235 */
[----:B------:R-:W-:Y:S01]  /*2e60*/  ISETP.GE.AND P1, PT, R122, R146, PT ;  /* 0x000000927a00720c */ /* 0x000fe20003f26270 */
[----:B------:R-:W-:Y:S01]  /*2e70*/  ULEA.HI.X UR18, UR18, UR35, UR19, 0x2, UP0 ;  /* 0x0000002312127291 */ /* 0x000fe200080f1413 */
[----:B-1----:R-:W-:-:S03]  /*2e80*/  LEA R2, P0, R4, R152, 0x1 ;  /* 0x0000009804027211 */ /* 0x002fc600078008ff */
[----:B------:R-:W-:Y:S02]  /*2e90*/  IADD3 R3, R5, UR53, RZ ;  /* 0x0000003505037c10 */ /* 0x000fe4000fffe0ff */
[----:B------:R-:W-:Y:S01]  /*2ea0*/  MOV R6, UR54 ;  /* 0x0000003600067c02 */ /* 0x000fe20008000f00 */
[----:B------:R-:W-:Y:S01]  /*2eb0*/  IMAD.U32 R7, RZ, RZ, UR18 ;  /* 0x00000012ff077e24 */ /* 0x000fe2000f8e00ff */
[----:B------:R-:W-:Y:S02]  /*2ec0*/  PRMT R67, RZ, 0x7610, R67 ;  /* 0x00007610ff437816 */ /* 0x000fe40000000043 */
[----:B------:R-:W-:Y:S02]  /*2ed0*/  LEA.HI.X R3, R4, R150, R3, 0x1, P0 ;  /* 0x0000009604037211 */ /* 0x000fe400000f0c03 */
[-C--:B------:R-:W-:Y:S01]  /*2ee0*/  ISETP.GE.AND P2, PT, R173, R146.reuse, PT ;  /* 0x00000092ad00720c */ /* 0x080fe20003f46270 */
[----:B------:R0:W4:Y:S01]  /*2ef0*/  LDG.E R23, desc[UR26][R6.64] ;  /* 0x0000001a06177981 */ /* 0x000122000c1e1900 */
        /* <DEDUP_REMOVED lines=27> */
[----:B------:R-:W-:Y:S04]  /*30b0*/  STS.U16 [R118+0x380], R65 ;  /* 0x0003804176007388 */ /* 0x000fe80000000400 */
[----:B------:R0:W-:Y:S01]  /*30c0*/  STS.U16 [R117+0x3c0], R20 ;  /* 0x0003c01475007388 */ /* 0x0001e20000000400 */
[----:B------:R-:W-:-:S03]  /*30d0*/  NOP ;  /* 0x0000000000007918 */ /* 0x000fc60000000000 */
[----:B------:R-:W4:Y:S01]  /*30e0*/  @!P1 LDG.E.U16 R67, desc[UR26][R2.64] ;  /* 0x0000001a02439981 */ /* 0x000f22000c1e1500 */
[-C--:B------:R-:W-:Y:S02]  /*30f0*/  ISETP.GE.AND P1, PT, R163, R146.reuse, PT ;  /* 0x00000092a300720c */ /* 0x080fe40003f26270 */
[----:B-1----:R-:W-:Y:S01]  /*3100*/  PRMT R17, RZ, 0x7610, R17 ;  /* 0x00007610ff117816 */ /* 0x002fe20000000011 */
[----:B------:R-:W4:Y:S01]  /*3110*/  @!P2 LDG.E.U16 R22, desc[UR26][R2.64+0x40] ;  /* 0x0000401a0216a981 */ /* 0x000f22000c1e1500 */
[----:B--2---:R-:W-:Y:S02]  /*3120*/  PRMT R19, RZ, 0x7610, R19 ;  /* 0x00007610ff137816 */ /* 0x004fe40000000013 */
[----:B---3--:R-:W-:Y:S01]  /*3130*/  PRMT R16, RZ, 0x7610, R16 ;  /* 0x00007610ff107816 */ /* 0x008fe20000000010 */
[----:B------:R-:W2:Y:S01]  /*3140*/  @!P4 LDG.E.U16 R66, desc[UR26][R2.64+0xc0] ;  /* 0x0000c01a0242c981 */ /* 0x000ea2000c1e1500 */
[----:B----4-:R-:W-:Y:S02]  /*3150*/  PRMT R21, RZ, 0x7610, R21 ;  /* 0x00007610ff157816 */ /* 0x010fe40000000015 */
[-C--:B------:R-:W-:Y:S01]  /*3160*/  ISETP.GE.AND P2, PT, R161, R146.reuse, PT ;  /* 0x00000092a100720c */ /* 0x080fe20003f46270 */
[----:B------:R-:W3:Y:S01]  /*3170*/  @!P3 LDG.E.U16 R17, desc[UR26][R2.64+0x80] ;  /* 0x0000801a0211b981 */ /* 0x000ee2000c1e1500 */
        /* <DEDUP_REMOVED lines=8> */
[----:B0-----:R-:W-:Y:S01]  /*3200*/  PRMT R18, RZ, 0x7610, R18 ;  /* 0x00007610ff127816 */ /* 0x001fe20000000012 */
[----:B------:R-:W4:Y:S01]  /*3210*/  @!P3 LDG.E.U16 R69, desc[UR26][R2.64+0x200] ;  /* 0x0002001a0245b981 */ /* 0x000f22000c1e1500 */
[----:B------:R-:W-:-:S03]  /*3220*/  PRMT R20, RZ, 0x7610, R20 ;  /* 0x00007610ff147816 */ /* 0x000fc60000000014 */
[----:B------:R-:W4:Y:S04]  /*3230*/  @!P5 LDG.E.U16 R71, desc[UR26][R2.64+0x280] ;  /* 0x0002801a0247d981 */ /* 0x000f28000c1e1500 */
[----:B------:R-:W4:Y:S04]  /*3240*/  @!P2 LDG.E.U16 R18, desc[UR26][R2.64+0x1c0] ;  /* 0x0001c01a0212a981 */ /* 0x000f28000c1e1500 */
[----:B------:R-:W4:Y:S04]  /*3250*/  @!P4 LDG.E.U16 R20, desc[UR26][R2.64+0x240] ;  /* 0x0002401a0214c981 */ /* 0x000f28000c1e1500 */
[----:B------:R-:W4:Y:S04]  /*3260*/  @!P0 LDG.E.U16 R68, desc[UR26][R2.64+0x2c0] ;  /* 0x0002c01a02448981 */ /* 0x000f28000c1e1500 */
[----:B------:R-:W4:Y:S01]  /*3270*/  @!P1 LDG.E.U16 R137, desc[UR26][R2.64+0x300] ;  /* 0x0003001a02899981 */ /* 0x000f22000c1e1500 */
[----:B------:R-:W-:-:S02]  /*3280*/  ISETP.GE.AND P2, PT, R149, R146, PT ;  /* 0x000000929500720c */ /* 0x000fc40003f46270 */
[-C--:B------:R-:W-:Y:S01]  /*3290*/  ISETP.GE.AND P3, PT, R147, R146.reuse, PT ;  /* 0x000000929300720c */ /* 0x080fe20003f66270 */
[----:B------:R-:W-:Y:S01]  /*32a0*/  IMAD.U32 R4, RZ, RZ, UR22 ;  /* 0x00000016ff047e24 */ /* 0x000fe2000f8e00ff */
[----:B------:R-:W-:Y:S01]  /*32b0*/  ISETP.GE.AND P4, PT, R145, R146, PT ;  /* 0x000000929100720c */ /* 0x000fe20003f86270 */
[----:B------:R-:W0:Y:S01]  /*32c0*/  LDS.U16 R14, [R115] ;  /* 0x00000000730e7984 */ /* 0x000e220000000400 */
[----:B------:R-:W-:-:S03]  /*32d0*/  SHF.L.U32 R0, R160, 0x4, RZ ;  /* 0x00000004a0007819 */ /* 0x000fc600000006ff */
[----:B------:R-:W-:Y:S04]  /*32e0*/  LDS.U16 R12, [R115+0x6] ;  /* 0x00000600730c7984 */ /* 0x000fe80000000400 */
[----:B------:R-:W4:Y:S04]  /*32f0*/  @!P2 LDG.E.U16 R70, desc[UR26][R2.64+0x340] ;  /* 0x0003401a0246a981 */ /* 0x000f28000c1e1500 */
[----:B------:R-:W4:Y:S04]  /*3300*/  @!P3 LDG.E.U16 R179, desc[UR26][R2.64+0x380] ;  /* 0x0003801a02b3b981 */ /* 0x000f28000c1e1500 */
[----:B------:R1:W4:Y:S01]  /*3310*/  @!P4 LDG.E.U16 R136, desc[UR26][R2.64+0x3c0] ;  /* 0x0003c01a0288c981 */ /* 0x000322000c1e1500 */
[----:B------:R-:W-:-:S02]  /*3320*/  LOP3.LUT R181, R0, 0xfffffe00, RZ, 0xc0, !PT ;  /* 0xfffffe0000b57812 */ /* 0x000fc400078ec0ff */
[----:B------:R-:W-:Y:S01]  /*3330*/  LOP3.LUT P0, RZ, R160, 0x1f, RZ, 0xc0, !PT ;  /* 0x0000001fa0ff7812 */ /* 0x000fe2000780c0ff */
[----:B------:R-:W-:Y:S01]  /*3340*/  LDS.U16 R10, [R115+0xa] ;  /* 0x00000a00730a7984 */ /* 0x000fe20000000400 */
[----:B------:R-:W-:Y:S02]  /*3350*/  IADD3 R0, R181, R158, RZ ;  /* 0x0000009eb5007210 */ /* 0x000fe40007ffe0ff */
[----:B------:R-:W-:Y:S01]  /*3360*/  ISETP.LT.OR P2, PT, R4, 0x2, P0 ;  /* 0x000000020400780c */ /* 0x000fe20000741670 */
[----:B------:R-:W-:Y:S01]  /*3370*/  LDS.U16 R8, [R115+0xe] ;  /* 0x00000e0073087984 */ /* 0x000fe20000000400 */
[C---:B------:R-:W-:Y:S01]  /*3380*/  IADD3 R141, R0.reuse, 0x20, RZ ;  /* 0x00000020008d7810 */ /* 0x040fe20007ffe0ff */
[C---:B------:R-:W-:Y:S01]  /*3390*/  VIADD R139, R0.reuse, 0x40 ;  /* 0x00000040008b7836 */ /* 0x040fe20000000000 */
[C---:B------:R-:W-:Y:S01]  /*33a0*/  IADD3 R133, R0.reuse, 0x80, RZ ;  /* 0x0000008000857810 */ /* 0x040fe20007ffe0ff */
[C---:B------:R-:W-:Y:S01]  /*33b0*/  VIADD R121, R0.reuse, 0xa0 ;  /* 0x000000a000797836 */ /* 0x040fe20000000000 */
[C---:B------:R-:W-:Y:S01]  /*33c0*/  IADD3 R135, R0.reuse, 0x60, RZ ;  /* 0x0000006000877810 */ /* 0x040fe20007ffe0ff */
[----:B------:R-:W-:Y:S01]  /*33d0*/  LDS.U16 R6, [R115+0x12] ;  /* 0x0000120073067984 */ /* 0x000fe20000000400 */
[----:B------:R-:W-:-:S02]  /*33e0*/  LEA.HI.SX32 R144, R0, R0, 0x1b ;  /* 0x0000000000907211 */ /* 0x000fc400078fdaff */
[----:B------:R-:W-:Y:S01]  /*33f0*/  LEA.HI.SX32 R4, R141, R0, 0x1b ;  /* 0x000000008d047211 */ /* 0x000fe200078fdaff */
[C---:B------:R-:W-:Y:S01]  /*3400*/  VIADD R7, R0.reuse, 0x1a0 ;  /* 0x000001a000077836 */ /* 0x040fe20000000000 */
[C---:B------:R-:W-:Y:S01]  /*3410*/  IADD3 R5, R0.reuse, 0x1c0, RZ ;  /* 0x000001c000057810 */ /* 0x040fe20007ffe0ff */
[C---:B-1----:R-:W-:Y:S01]  /*3420*/  VIADD R3, R0.reuse, 0x160 ;  /* 0x0000016000037836 */ /* 0x042fe20000000000 */
[C---:B------:R-:W-:Y:S01]  /*3430*/  IADD3 R9, R0.reuse, 0x1e0, RZ ;  /* 0x000001e000097810 */ /* 0x040fe20007ffe0ff */
[C---:B------:R-:W-:Y:S01]  /*3440*/  VIADD R65, R0.reuse, 0x100 ;  /* 0x0000010000417836 */ /* 0x040fe20000000000 */
[C---:B------:R-:W-:Y:S01]  /*3450*/  IADD3 R11, R0.reuse, 0x180, RZ ;  /* 0x00000180000b7810 */ /* 0x040fe20007ffe0ff */
[----:B------:R-:W-:Y:S01]  /*3460*/  LDS.U16 R64, [R115+0x1a] ;  /* 0x00001a0073407984 */ /* 0x000fe20000000400 */
[C---:B------:R-:W-:Y:S02]  /*3470*/  IADD3 R13, R0.reuse, 0x140, RZ ;  /* 0x00000140000d7810 */ /* 0x040fe40007ffe0ff */
[C---:B------:R-:W-:Y:S01]  /*3480*/  IADD3 R15, R0.reuse, 0x120, RZ ;  /* 0x00000120000f7810 */ /* 0x040fe20007ffe0ff */
[----:B------:R-:W-:Y:S01]  /*3490*/  LDS.U16 R205, [R115+0x1e] ;  /* 0x00001e0073cd7984 */ /* 0x000fe20000000400 */
[----:B------:R-:W-:-:S02]  /*34a0*/  IADD3 R117, R0, 0xe0, RZ ;  /* 0x000000e000757810 */ /* 0x000fc40007ffe0ff */
[----:B------:R-:W-:Y:S02]  /*34b0*/  IADD3 R119, R0, 0xc0, RZ ;  /* 0x000000c000777810 */ /* 0x000fe40007ffe0ff */
[-C--:B------:R-:W-:Y:S02]  /*34c0*/  LEA.HI.SX32 R142, R139, R0.reuse, 0x1b ;  /* 0x000000008b8e7211 */ /* 0x080fe400078fdaff */
[-C--:B------:R-:W-:Y:S02]  /*34d0*/  LEA.HI.SX32 R140, R133, R0.reuse, 0x1b ;  /* 0x00000000858c7211 */ /* 0x080fe400078fdaff */
[-C--:B------:R-:W-:Y:S01]  /*34e0*/  LEA.HI.SX32 R178, R135, R0.reuse, 0x1b ;  /* 0x0000000087b27211 */ /* 0x080fe200078fdaff */
[----:B------:R-:W-:Y:S01]  /*34f0*/  IMAD R143, R4, 0x2, R175 ;  /* 0x00000002048f7824 */ /* 0x000fe200078e02af */
[----:B------:R-:W-:Y:S01]  /*3500*/  LEA R144, R144, R175, 0x1 ;  /* 0x000000af90907211 */ /* 0x000fe200078e08ff */
[----:B------:R-:W-:Y:S01]  /*3510*/  LDS.U16 R4, [R115+0x16] ;  /* 0x0000160073047984 */ /* 0x000fe20000000400 */
[----:B------:R-:W-:-:S02]  /*3520*/  LEA.HI.SX32 R176, R121, R0, 0x1b ;  /* 0x0000000079b07211 */ /* 0x000fc400078fdaff */
[-C--:B------:R-:W-:Y:S02]  /*3530*/  LEA.HI.SX32 R174, R117, R0.reuse, 0x1b ;  /* 0x0000000075ae7211 */ /* 0x080fe400078fdaff */
[-C--:B------:R-:W-:Y:S02]  /*3540*/  LEA.HI.SX32 R138, R119, R0.reuse, 0x1b ;  /* 0x00000000778a7211 */ /* 0x080fe400078fdaff */
[----:B------:R-:W-:Y:S01]  /*3550*/  LEA R142, R142, R175, 0x1 ;  /* 0x000000af8e8e7211 */ /* 0x000fe200078e08ff */
[----:B------:R-:W-:Y:S01]  /*3560*/  IMAD R140, R140, 0x2, R175 ;  /* 0x000000028c8c7824 */ /* 0x000fe200078e02af */
[-C--:B------:R-:W-:Y:S02]  /*3570*/  LEA.HI.SX32 R118, R5, R0.reuse, 0x1b ;  /* 0x0000000005767211 */ /* 0x080fe400078fdaff */
[-C--:B------:R-:W-:Y:S01]  /*3580*/  LEA.HI.SX32 R2, R7, R0.reuse, 0x1b ;  /* 0x0000000007027211 */ /* 0x080fe200078fdaff */
[----:B------:R-:W-:Y:S01]  /*3590*/  LDS.U16 R5, [R115+0x14] ;  /* 0x0000140073057984 */ /* 0x000fe20000000400 */
[----:B------:R-:W-:-:S02]  /*35a0*/  LEA.HI.SX32 R116, R9, R0, 0x1b ;  /* 0x0000000009747211 */ /* 0x000fc400078fdaff */
[-C--:B------:R-:W-:Y:S01]  /*35b0*/  LEA.HI.SX32 R120, R11, R0.reuse, 0x1b ;  /* 0x000000000b787211 */ /* 0x080fe200078fdaff */
[----:B------:R-:W-:Y:S01]  /*35c0*/  LDS.U16 R9, [R115+0xc] ;  /* 0x00000c0073097984 */ /* 0x000fe20000000400 */
[-C--:B------:R-:W-:Y:S02]  /*35d0*/  LEA.HI.SX32 R170, R3, R0.reuse, 0x1b ;  /* 0x0000000003aa7211 */ /* 0x080fe400078fdaff */
[-C--:B------:R-:W-:Y:S01]  /*35e0*/  LEA.HI.SX32 R132, R13, R0.reuse, 0x1b ;  /* 0x000000000d847211 */ /* 0x080fe200078fdaff */
[----:B------:R-:W-:Y:S01]  /*35f0*/  LDS.U16 R11, [R115+0x8] ;  /* 0x00000800730b7984 */ /* 0x000fe20000000400 */
[-C--:B------:R-:W-:Y:S01]  /*3600*/  LEA.HI.SX32 R172, R15, R0.reuse, 0x1b ;  /* 0x000000000fac7211 */ /* 0x080fe200078fdaff */
[----:B------:R-:W1:Y:S01]  /*3610*/  @!P2 LDC R3, c[0x0][0x21c] ;  /* 0x00008700ff03ab82 */ /* 0x000e620000000800 */
[----:B------:R-:W-:Y:S01]  /*3620*/  LEA.HI.SX32 R134, R65, R0, 0x1b ;  /* 0x0000000041867211 */ /* 0x000fe200078fdaff */
[----:B------:R-:W0:Y:S01]  /*3630*/  LDS.U16 R15, [R115+0x2] ;  /* 0x00000200730f7984 */ /* 0x000e220000000400 */
[----:B------:R-:W-:-:S02]  /*3640*/  LEA R141, R178, R175, 0x1 ;  /* 0x000000afb28d7211 */ /* 0x000fc400078e08ff */
[-C--:B------:R-:W-:Y:S01]  /*3650*/  LEA R139, R176, R175.reuse, 0x1 ;  /* 0x000000afb08b7211 */ /* 0x080fe200078e08ff */
[----:B------:R-:W-:Y:S01]  /*3660*/  LDS.U16 R0, [R115+0x1c] ;  /* 0x00001c0073007984 */ /* 0x000fe20000000400 */
[----:B------:R-:W-:-:S03]  /*3670*/  LEA R138, R138, R175, 0x1 ;  /* 0x000000af8a8a7211 */ /* 0x000fc600078e08ff */
[----:B------:R-:W1:Y:S01]  /*3680*/  LDS.U16 R13, [R115+0x4] ;  /* 0x00000400730d7984 */ /* 0x000e620000000400 */
[----:B------:R-:W-:-:S03]  /*3690*/  IMAD R135, R174, 0x2, R175 ;  /* 0x00000002ae877824 */ /* 0x000fc600078e02af */
[----:B------:R-:W4:Y:S04]  /*36a0*/  LDS.U16 R7, [R115+0x10] ;  /* 0x0000100073077984 */ /* 0x000f280000000400 */
[----:B------:R-:W4:Y:S01]  /*36b0*/  LDS.U16 R65, [R115+0x18] ;  /* 0x0000180073417984 */ /* 0x000f220000000400 */
[-C--:B------:R-:W-:Y:S02]  /*36c0*/  LEA R134, R134, R175.reuse, 0x1 ;  /* 0x000000af86867211 */ /* 0x080fe400078e08ff */
[-C--:B------:R-:W-:Y:S01]  /*36d0*/  LEA R133, R172, R175.reuse, 0x1 ;  /* 0x000000afac857211 */ /* 0x080fe200078e08ff */
[----:B------:R-:W-:Y:S01]  /*36e0*/  IMAD R121, R170, 0x2, R175 ;  /* 0x00000002aa797824 */ /* 0x000fe200078e02af */
[-C--:B------:R-:W-:Y:S02]  /*36f0*/  LEA R132, R132, R175.reuse, 0x1 ;  /* 0x000000af84847211 */ /* 0x080fe400078e08ff */
[----:B------:R-:W-:-:S02]  /*3700*/  LEA R120, R120, R175, 0x1 ;  /* 0x000000af78787211 */ /* 0x000fc400078e08ff */
[-C--:B------:R-:W-:Y:S01]  /*3710*/  LEA R119, R2, R175.reuse, 0x1 ;  /* 0x000000af02777211 */ /* 0x080fe200078e08ff */
[----:B------:R-:W-:Y:S01]  /*3720*/  ULEA UR18, UR47, UR5, 0x8 ;  /* 0x000000052f127291 */ /* 0x000fe2000f8e403f */
[----:B------:R-:W-:Y:S02]  /*3730*/  LEA R117, R116, R175, 0x1 ;  /* 0x000000af74757211 */ /* 0x000fe400078e08ff */
[----:B------:R-:W-:Y:S02]  /*3740*/  ISETP.NE.AND P1, PT, R160, RZ, PT ;  /* 0x000000ffa000720c */ /* 0x000fe40003f25270 */
[----:B------:R-:W-:Y:S01]  /*3750*/  LEA R116, R158, R181, 0x4 ;  /* 0x000000b59e747211 */ /* 0x000fe200078e20ff */
[----:B------:R-:W-:Y:S02]  /*3760*/  IMAD R118, R118, 0x2, R175 ;  /* 0x0000000276767824 */ /* 0x000fe400078e02af */
[----:B------:R-:W-:Y:S02]  /*3770*/  HADD2.F32 R178, -RZ, R112.H0_H0 ;  /* 0x20000070ffb27230 */ /* 0x000fe40000004100 */
[----:B0-----:R-:W-:-:S02]  /*3780*/  HADD2.F32 R14, -RZ, R14.H0_H0 ;  /* 0x2000000eff0e7230 */ /* 0x001fc40000004100 */
[----:B------:R-:W-:Y:S02]  /*3790*/  HADD2.F32 R15, -RZ, R15.H0_H0 ;  /* 0x2000000fff0f7230 */ /* 0x000fe40000004100 */
[----:B------:R-:W-:Y:S01]  /*37a0*/  FMUL.FTZ R178, R79, R178 ;  /* 0x000000b24fb27220 */ /* 0x000fe20000410000 */
[----:B------:R-:W-:Y:S02]  /*37b0*/  HADD2.F32 R185, -RZ, R111.H0_H0 ;  /* 0x2000006fffb97230 */ /* 0x000fe40000004100 */
[----:B------:R-:W-:Y:S02]  /*37c0*/  HADD2.F32 R170, -RZ, R110.H0_H0 ;  /* 0x2000006effaa7230 */ /* 0x000fe40000004100 */
[----:B-1----:R-:W-:Y:S02]  /*37d0*/  HADD2.F32 R13, -RZ, R13.H0_H0 ;  /* 0x2000000dff0d7230 */ /* 0x002fe40000004100 */
[----:B------:R-:W-:Y:S01]  /*37e0*/  FMUL.FTZ R185, R80, R185 ;  /* 0x000000b950b97220 */ /* 0x000fe20000410000 */
[----:B------:R-:W-:Y:S01]  /*37f0*/  HADD2.F32 R12, -RZ, R12.H0_H0 ;  /* 0x2000000cff0c7230 */ /* 0x000fe20000004100 */
[----:B------:R-:W-:Y:S01]  /*3800*/  ISETP.NE.AND P3, PT, R160, 0x3f, PT ;  /* 0x0000003fa000780c */ /* 0x000fe20003f65270 */
        /* <DEDUP_REMOVED lines=11> */
[----:B------:R-:W-:Y:S01]  /*38c0*/  FMUL.FTZ R183, R10, R183 ;  /* 0x000000b70ab77220 */ /* 0x000fe20000410000 */
[----:B------:R-:W-:Y:S01]  /*38d0*/  @P3 LEA R197, R160, R175, 0x2 ;  /* 0x000000afa0c53211 */ /* 0x000fe200078e10ff */
[----:B------:R-:W-:Y:S02]  /*38e0*/  HADD2.F32 R8, -RZ, R8.H0_H0 ;  /* 0x20000008ff087230 */ /* 0x000fe40000004100 */
[----:B------:R-:W-:Y:S01]  /*38f0*/  FMUL.FTZ R247, R9, R184 ;  /* 0x000000b809f77220 */ /* 0x000fe20000410000 */
[----:B------:R-:W-:Y:S04]  /*3900*/  STS.U16 [R144+0x840], R67 ;  /* 0x0008404390007388 */ /* 0x000fe80000000400 */
[----:B------:R-:W-:Y:S04]  /*3910*/  STS.U16 [R143+0x880], R22 ;  /* 0x000880168f007388 */ /* 0x000fe80000000400 */
[----:B---3--:R-:W-:Y:S04]  /*3920*/  STS.U16 [R142+0x8c0], R17 ;  /* 0x0008c0118e007388 */ /* 0x008fe80000000400 */
[----:B--2---:R-:W-:Y:S04]  /*3930*/  STS.U16 [R141+0x900], R66 ;  /* 0x000900428d007388 */ /* 0x004fe80000000400 */
[----:B----4-:R-:W-:Y:S04]  /*3940*/  STS.U16 [R140+0x940], R19 ;  /* 0x000940138c007388 */ /* 0x010fe80000000400 */
[----:B------:R0:W-:Y:S04]  /*3950*/  STS.U16 [R139+0x980], R16 ;  /* 0x000980108b007388 */ /* 0x0001e80000000400 */
[----:B------:R-:W-:Y:S04]  /*3960*/  STS.U16 [R138+0x9c0], R21 ;  /* 0x0009c0158a007388 */ /* 0x000fe80000000400 */
[----:B------:R-:W-:Y:S04]  /*3970*/  STS.U16 [R135+0xa00], R18 ;  /* 0x000a001287007388 */ /* 0x000fe80000000400 */
[----:B------:R-:W-:Y:S04]  /*3980*/  STS.U16 [R134+0xa40], R69 ;  /* 0x000a404586007388 */ /* 0x000fe80000000400 */
[----:B------:R-:W-:Y:S04]  /*3990*/  STS.U16 [R133+0xa80], R20 ;  /* 0x000a801485007388 */ /* 0x000fe80000000400 */
[----:B------:R-:W-:Y:S04]  /*39a0*/  STS.U16 [R132+0xac0], R71 ;  /* 0x000ac04784007388 */ /* 0x000fe80000000400 */
[----:B------:R-:W-:Y:S04]  /*39b0*/  STS.U16 [R121+0xb00], R68 ;  /* 0x000b004479007388 */ /* 0x000fe80000000400 */
[----:B------:R1:W-:Y:S01]  /*39c0*/  STS.U16 [R120+0xb40], R137 ;  /* 0x000b408978007388 */ /* 0x0003e20000000400 */
[----:B0-----:R-:W-:Y:S01]  /*39d0*/  MOV R16, UR22 ;  /* 0x0000001600107c02 */ /* 0x001fe20008000f00 */
[----:B-1----:R-:W-:-:S03]  /*39e0*/  FMUL.FTZ R137, R23, 1.4426950216293334961 ;  /* 0x3fb8aa3b17897820 */ /* 0x002fc60000410000 */
[----:B------:R-:W-:Y:S01]  /*39f0*/  @!P2 IADD3 R2, R16, -0x2, RZ ;  /* 0xfffffffe1002a810 */ /* 0x000fe20007ffe0ff */
[----:B------:R-:W-:-:S04]  /*3a00*/  FMUL.FTZ R199, R81, R137 ;  /* 0x0000008951c77220 */ /* 0x000fc80000410000 */
[----:B------:R-:W-:Y:S01]  /*3a10*/  @!P2 IMAD R3, R2, R3, UR5 ;  /* 0x000000050203ae24 */ /* 0x000fe2000f8e0203 */
[----:B------:R-:W-:Y:S01]  /*3a20*/  IADD3 R2, R160, 0x200, RZ ;  /* 0x00000200a0027810 */ /* 0x000fe20007ffe0ff */
[----:B------:R-:W0:Y:S03]  /*3a30*/  MUFU.EX2 R199, R199 ;  /* 0x000000c700c77308 */ /* 0x000e260000000800 */
[----:B------:R-:W-:Y:S02]  /*3a40*/  SEL R2, R2, UR18, P1 ;  /* 0x0000001202027c07 */ /* 0x000fe40008800000 */
[----:B------:R-:W-:Y:S01]  /*3a50*/  LEA.HI.SX32 R18, R116, R116, 0x1b ;  /* 0x0000007474127211 */ /* 0x000fe200078fdaff */
[----:B------:R-:W-:Y:S02]  /*3a60*/  STS.U16 [R119+0xb80], R70 ;  /* 0x000b804677007388 */ /* 0x000fe40000000400 */
[----:B------:R-:W-:Y:S01]  /*3a70*/  IMAD R16, R2, 0x4, R175 ;  /* 0x0000000402107824 */ /* 0x000fe200078e02af */
[----:B------:R-:W-:Y:S01]  /*3a80*/  LEA R115, R18, R175, 0x1 ;  /* 0x000000af12737211 */ /* 0x000fe200078e08ff */
[----:B------:R1:W-:Y:S04]  /*3a90*/  STS.U16 [R118+0xbc0], R179 ;  /* 0x000bc0b376007388 */ /* 0x0003e80000000400 */
[----:B------:R2:W-:Y:S01]  /*3aa0*/  STS.U16 [R117+0xc00], R136 ;  /* 0x000c008875007388 */ /* 0x0005e20000000400 */
[----:B------:R-:W-:-:S03]  /*3ab0*/  NOP ;  /* 0x0000000000007918 */ /* 0x000fc60000000000 */
[----:B------:R-:W3:Y:S04]  /*3ac0*/  LDS.U16 R214, [R115+0x842] ;  /* 0x0008420073d67984 */ /* 0x000ee80000000400 */
[----:B------:R-:W4:Y:S04]  /*3ad0*/  LDS.U16 R213, [R115+0x840] ;  /* 0x0008400073d57984 */ /* 0x000f280000000400 */
        /* <DEDUP_REMOVED lines=8> */
[----:B------:R-:W2:Y:S04]  /*3b60*/  LDS.U16 R172, [R115+0x856] ;  /* 0x0008560073ac7984 */ /* 0x000ea80000000400 */
[----:B------:R-:W2:Y:S04]  /*3b70*/  LDS.U16 R174, [R115+0x854] ;  /* 0x0008540073ae7984 */ /* 0x000ea80000000400 */
[----:B------:R-:W2:Y:S04]  /*3b80*/  LDS.U16 R176, [R115+0x85a] ;  /* 0x00085a0073b07984 */ /* 0x000ea80000000400 */
[----:B------:R-:W2:Y:S04]  /*3b90*/  LDS.U16 R180, [R115+0x858] ;  /* 0x0008580073b47984 */ /* 0x000ea80000000400 */
[----:B------:R-:W2:Y:S04]  /*3ba0*/  LDS.U16 R182, [R115+0x85e] ;  /* 0x00085e0073b67984 */ /* 0x000ea80000000400 */
[----:B------:R-:W2:Y:S04]  /*3bb0*/  LDS.U16 R201, [R115+0x85c] ;  /* 0x00085c0073c97984 */ /* 0x000ea80000000400 */
[----:B0-----:R0:W-:Y:S01]  /*3bc0*/  STS [R16+0x35c0], R199 ;  /* 0x0035c0c710007388 */ /* 0x0011e20000000800 */
[----:B------:R-:W-:Y:S01]  /*3bd0*/  BAR.SYNC.DEFER_BLOCKING 0x0 ;  /* 0x0000000000007b1d */ /* 0x000fe20000010000 */
[----:B------:R-:W-:-:S02]  /*3be0*/  IMAD.MOV.U32 R20, RZ, RZ, 0x8 ;  /* 0x00000008ff147424 */ /* 0x000fc400078e00ff */
[-C--:B------:R-:W-:Y:S01]  /*3bf0*/  FMUL.FTZ R246, R82, R137.reuse ;  /* 0x0000008952f67220 */ /* 0x080fe20000410000 */
[----:B------:R-:W-:Y:S01]  /*3c00*/  MOV R69, RZ ;  /* 0x000000ff00457202 */ /* 0x000fe20000000f00 */
[-C--:B------:R-:W-:Y:S01]  /*3c10*/  FMUL.FTZ R203, R79, R137.reuse ;  /* 0x000000894fcb7220 */ /* 0x080fe20000410000 */
[----:B------:R-:W-:Y:S01]  /*3c20*/  MOV R68, 0x3f800000 ;  /* 0x3f80000000447802 */ /* 0x000fe20000000f00 */
[----:B------:R-:W-:Y:S02]  /*3c30*/  @!P2 IMAD.WIDE R2, R3, R20, UR8 ;  /* 0x000000080302ae25 */ /* 0x000fe4000f8e0214 */
[----:B------:R-:W3:Y:S02]  /*3c40*/  MUFU.EX2 R246, R246 ;  /* 0x000000f600f67308 */ /* 0x000ee40000000800 */
[-C--:B------:R-:W-:Y:S01]  /*3c50*/  FMUL.FTZ R252, R80, R137.reuse ;  /* 0x0000008950fc7220 */ /* 0x080fe20000410000 */
[----:B-1----:R-:W-:Y:S02]  /*3c60*/  HADD2.F32 R179, -RZ, R113.H0_H0 ;  /* 0x20000071ffb37230 */ /* 0x002fe40000004100 */
[----:B------:R-:W-:-:S03]  /*3c70*/  FMUL.FTZ R192, R77, R137 ;  /* 0x000000894dc07220 */ /* 0x000fc60000410000 */
[----:B------:R-:W1:Y:S01]  /*3c80*/  MUFU.EX2 R203, R203 ;  /* 0x000000cb00cb7308 */ /* 0x000e620000000800 */
[-C--:B------:R-:W-:Y:S01]  /*3c90*/  FMUL.FTZ R194, R78, R137.reuse ;  /* 0x000000894ec27220 */ /* 0x080fe20000410000 */
[----:B------:R4:W5:Y:S06]  /*3ca0*/  @!P2 LDG.E.64 R68, desc[UR26][R2.64] ;  /* 0x0000001a0244a981 */ /* 0x00096c000c1e1b00 */
[----:B------:R-:W0:Y:S01]  /*3cb0*/  MUFU.EX2 R252, R252 ;  /* 0x000000fc00fc7308 */ /* 0x000e220000000800 */
        /* <DEDUP_REMOVED lines=8> */
[----:B----4-:R-:W-:Y:S01]  /*3d40*/  HADD2.F32 R2, -RZ, R114.H0_H0 ;  /* 0x20000072ff027230 */ /* 0x010fe20000004100 */
[----:B------:R-:W4:Y:S01]  /*3d50*/  MUFU.EX2 R192, R192 ;  /* 0x000000c000c07308 */ /* 0x000f220000000800 */
[-C--:B------:R-:W-:Y:S01]  /*3d60*/  FMUL.FTZ R208, R59, R137.reuse ;  /* 0x000000893bd07220 */ /* 0x080fe20000410000 */
[----:B------:R-:W-:Y:S01]  /*3d70*/  FMUL.FTZ R206, R60, R137 ;  /* 0x000000893cce7220 */ /* 0x000fe20000410000 */
[----:B------:R-:W-:-:S02]  /*3d80*/  HADD2.F32 R22, -RZ, R107.H0_H0 ;  /* 0x2000006bff167230 */ /* 0x000fc40000004100 */
[----:B------:R-:W-:Y:S01]  /*3d90*/  FMUL.FTZ R3, R81, R2 ;  /* 0x0000000251037220 */ /* 0x000fe20000410000 */
[----:B------:R-:W-:Y:S01]  /*3da0*/  FMUL.FTZ R2, R82, R179 ;  /* 0x000000b352027220 */ /* 0x000fe20000410000 */
[----:B------:R-:W-:Y:S01]  /*3db0*/  HADD2.F32 R21, -RZ, R106.H0_H0 ;  /* 0x2000006aff157230 */ /* 0x000fe20000004100 */
[----:B------:R-:W4:Y:S01]  /*3dc0*/  @P3 LDS R197, [R197+0x3dc4] ;  /* 0x003dc400c5c53984 */ /* 0x000f220000000800 */
[----:B--2---:R-:W-:Y:S01]  /*3dd0*/  FMUL.FTZ R136, R14, R3 ;  /* 0x000000030e887220 */ /* 0x004fe20000410000 */
[----:B------:R-:W-:Y:S01]  /*3de0*/  FMUL.FTZ R137, R15, R2 ;  /* 0x000000020f897220 */ /* 0x000fe20000410000 */
[----:B------:R-:W2:Y:S01]  /*3df0*/  MUFU.EX2 R194, R194 ;  /* 0x000000c200c27308 */ /* 0x000ea20000000800 */
[-C--:B---3--:R-:W-:Y:S02]  /*3e00*/  FMUL.FTZ R210, R199, R246.reuse ;  /* 0x000000f6c7d27220 */ /* 0x088fe40000410000 */
[----:B------:R-:W-:Y:S02]  /*3e10*/  FFMA.FTZ R2, R136, R246, R137 ;  /* 0x000000f688027223 */ /* 0x000fe40000010089 */
[----:B-1----:R-:W-:-:S03]  /*3e20*/  FMUL.FTZ R3, R203, R210 ;  /* 0x000000d2cb037220 */ /* 0x002fc60000410000 */
[----:B------:R-:W1:Y:S01]  /*3e30*/  MUFU.EX2 R196, R196 ;  /* 0x000000c400c47308 */ /* 0x000e620000000800 */
[----:B------:R-:W-:Y:S01]  /*3e40*/  FFMA.FTZ R2, R203, R2, R178 ;  /* 0x00000002cb027223 */ /* 0x000fe200000100b2 */
[----:B0-----:R-:W-:-:S03]  /*3e50*/  FMUL.FTZ R3, R252, R3 ;  /* 0x00000003fc037220 */ /* 0x001fc60000410000 */
[----:B------:R-:W-:-:S03]  /*3e60*/  FFMA.FTZ R2, R252, R2, R185 ;  /* 0x00000002fc027223 */ /* 0x000fc600000100b9 */
[----:B------:R-:W0:Y:S01]  /*3e70*/  MUFU.EX2 R198, R198 ;  /* 0x000000c600c67308 */ /* 0x000e220000000800 */
[C---:B----4-:R-:W-:Y:S01]  /*3e80*/  FMUL.FTZ R3, R192.reuse, R3 ;  /* 0x00000003c0037220 */ /* 0x050fe20000410000 */
[----:B------:R-:W-:-:S06]  /*3e90*/  FFMA.FTZ R2, R192, R2, R249 ;  /* 0x00000002c0027223 */ /* 0x000fcc00000100f9 */
[----:B------:R-:W3:Y:S01]  /*3ea0*/  MUFU.EX2 R200, R200 ;  /* 0x000000c800c87308 */ /* 0x000ee20000000800 */
[----:B--2---:R-:W-:Y:S01]  /*3eb0*/  FMUL.FTZ R3, R194, R3 ;  /* 0x00000003c2037220 */ /* 0x004fe20000410000 */
[----:B------:R-:W-:Y:S01]  /*3ec0*/  FMUL.FTZ R231, R76, R22 ;  /* 0x000000164ce77220 */ /* 0x000fe20000410000 */
[----:B------:R-:W-:-:S05]  /*3ed0*/  FFMA.FTZ R2, R194, R2, R183 ;  /* 0x00000002c2027223 */ /* 0x000fca00000100b7 */
[----:B------:R-:W2:Y:S01]  /*3ee0*/  MUFU.EX2 R202, R202 ;  /* 0x000000ca00ca7308 */ /* 0x000ea20000000800 */
[----:B------:R-:W-:Y:S02]  /*3ef0*/  HADD2.F32 R20, -RZ, R105.H0_H0 ;  /* 0x20000069ff147230 */ /* 0x000fe40000004100 */
[----:B-1----:R-:W-:Y:S01]  /*3f00*/  FMUL.FTZ R3, R196, R3 ;  /* 0x00000003c4037220 */ /* 0x002fe20000410000 */
[----:B------:R-:W-:Y:S02]  /*3f10*/  HADD2.F32 R7, -RZ, R7.H0_H0 ;  /* 0x20000007ff077230 */ /* 0x000fe40000004100 */
[----:B------:R-:W-:Y:S01]  /*3f20*/  FMUL.FTZ R230, R73, R21 ;  /* 0x0000001549e67220 */ /* 0x000fe20000410000 */
[----:B------:R-:W-:Y:S01]  /*3f30*/  FMUL.FTZ R181, R8, R231 ;  /* 0x000000e708b57220 */ /* 0x000fe20000410000 */
[----:B------:R-:W-:Y:S01]  /*3f40*/  FFMA.FTZ R2, R196, R2, R247 ;  /* 0x00000002c4027223 */ /* 0x000fe200000100f7 */
[----:B------:R-:W1:Y:S01]  /*3f50*/  MUFU.EX2 R193, R193 ;  /* 0x000000c100c17308 */ /* 0x000e620000000800 */
[----:B------:R-:W-:-:S02]  /*3f60*/  HADD2.F32 R19, -RZ, R104.H0_H0 ;  /* 0x20000068ff137230 */ /* 0x000fc40000004100 */
[----:B0-----:R-:W-:Y:S01]  /*3f70*/  FMUL.FTZ R3, R198, R3 ;  /* 0x00000003c6037220 */ /* 0x001fe20000410000 */
[----:B------:R-:W-:Y:S02]  /*3f80*/  HADD2.F32 R6, -RZ, R6.H0_H0 ;  /* 0x20000006ff067230 */ /* 0x000fe40000004100 */
[----:B------:R-:W-:Y:S01]  /*3f90*/  FMUL.FTZ R229, R74, R20 ;  /* 0x000000144ae57220 */ /* 0x000fe20000410000 */
[----:B------:R-:W-:Y:S01]  /*3fa0*/  FMUL.FTZ R243, R7, R230 ;  /* 0x000000e607f37220 */ /* 0x000fe20000410000 */
[----:B------:R-:W-:Y:S01]  /*3fb0*/  FFMA.FTZ R2, R198, R2, R181 ;  /* 0x00000002c6027223 */ /* 0x000fe200000100b5 */
[----:B------:R-:W0:Y:S01]  /*3fc0*/  MUFU.EX2 R186, R186 ;  /* 0x000000ba00ba7308 */ /* 0x000e220000000800 */
[----:B------:R-:W-:Y:S02]  /*3fd0*/  HADD2.F32 R18, -RZ, R103.H0_H0 ;  /* 0x20000067ff127230 */ /* 0x000fe40000004100 */
[----:B---3--:R-:W-:Y:S01]  /*3fe0*/  FMUL.FTZ R3, R200, R3 ;  /* 0x00000003c8037220 */ /* 0x008fe20000410000 */
[----:B------:R-:W-:-:S02]  /*3ff0*/  HADD2.F32 R5, -RZ, R5.H0_H0 ;  /* 0x20000005ff057230 */ /* 0x000fc40000004100 */
[----:B------:R-:W-:Y:S01]  /*4000*/  FMUL.FTZ R228, R63, R19 ;  /* 0x000000133fe47220 */ /* 0x000fe20000410000 */
[----:B------:R-:W-:Y:S01]  /*4010*/  FMUL.FTZ R179, R6, R229 ;  /* 0x000000e506b37220 */ /* 0x000fe20000410000 */
[----:B------:R-:W-:Y:S01]  /*4020*/  FFMA.FTZ R2, R200, R2, R243 ;  /* 0x00000002c8027223 */ /* 0x000fe200000100f3 */
[----:B------:R-:W3:Y:S01]  /*4030*/  MUFU.EX2 R195, R195 ;  /* 0x000000c300c37308 */ /* 0x000ee20000000800 */
[----:B------:R-:W-:Y:S02]  /*4040*/  HADD2.F32 R17, -RZ, R102.H0_H0 ;  /* 0x20000066ff117230 */ /* 0x000fe40000004100 */
[----:B--2---:R-:W-:Y:S01]  /*4050*/  FMUL.FTZ R184, R202, R3 ;  /* 0x00000003cab87220 */ /* 0x004fe20000410000 */
[----:B------:R-:W-:Y:S02]  /*4060*/  HADD2.F32 R4, -RZ, R4.H0_H0 ;  /* 0x20000004ff047230 */ /* 0x000fe40000004100 */
[----:B------:R-:W-:Y:S01]  /*4070*/  FMUL.FTZ R227, R72, R18 ;  /* 0x0000001248e37220 */ /* 0x000fe20000410000 */
[----:B------:R-:W-:Y:S01]  /*4080*/  FMUL.FTZ R170, R5, R228 ;  /* 0x000000e405aa7220 */ /* 0x000fe20000410000 */
[----:B------:R-:W-:Y:S01]  /*4090*/  FFMA.FTZ R2, R202, R2, R179 ;  /* 0x00000002ca027223 */ /* 0x000fe200000100b3 */
[----:B------:R-:W2:Y:S01]  /*40a0*/  MUFU.EX2 R188, R188 ;  /* 0x000000bc00bc7308 */ /* 0x000ea20000000800 */
[----:B------:R-:W-:-:S02]  /*40b0*/  HADD2.F32 R16, -RZ, R101.H0_H0 ;  /* 0x20000065ff107230 */ /* 0x000fc40000004100 */
[----:B-1----:R-:W-:Y:S01]  /*40c0*/  FMUL.FTZ R187, R193, R184 ;  /* 0x000000b8c1bb7220 */ /* 0x002fe20000410000 */
[----:B------:R-:W-:Y:S02]  /*40d0*/  HADD2.F32 R3, -RZ, R65.H0_H0 ;  /* 0x20000041ff037230 */ /* 0x000fe40000004100 */
[----:B------:R-:W-:Y:S01]  /*40e0*/  FMUL.FTZ R226, R61, R17 ;  /* 0x000000113de27220 */ /* 0x000fe20000410000 */
[----:B------:R-:W-:Y:S01]  /*40f0*/  FMUL.FTZ R191, R4, R227 ;  /* 0x000000e304bf7220 */ /* 0x000fe20000410000 */
[----:B------:R-:W-:Y:S01]  /*4100*/  FFMA.FTZ R65, R193, R2, R170 ;  /* 0x00000002c1417223 */ /* 0x000fe200000100aa */
[----:B------:R-:W1:Y:S01]  /*4110*/  MUFU.EX2 R208, R208 ;  /* 0x000000d000d07308 */ /* 0x000e620000000800 */
[----:B------:R-:W-:Y:S02]  /*4120*/  HADD2.F32 R248, -RZ, R100.H0_H0 ;  /* 0x20000064fff87230 */ /* 0x000fe40000004100 */
[----:B0-----:R-:W-:Y:S01]  /*4130*/  FMUL.FTZ R210, R186, R187 ;  /* 0x000000bbbad27220 */ /* 0x001fe20000410000 */
[----:B------:R-:W-:-:S02]  /*4140*/  HADD2.F32 R2, -RZ, R64.H0_H0 ;  /* 0x20000040ff027230 */ /* 0x000fc40000004100 */
[----:B------:R-:W-:Y:S01]  /*4150*/  FMUL.FTZ R225, R62, R16 ;  /* 0x000000103ee17220 */ /* 0x000fe20000410000 */
[----:B------:R-:W-:Y:S01]  /*4160*/  FMUL.FTZ R184, R3, R226 ;  /* 0x000000e203b87220 */ /* 0x000fe20000410000 */
[----:B------:R-:W-:Y:S01]  /*4170*/  FFMA.FTZ R65, R186, R65, R191 ;  /* 0x00000041ba417223 */ /* 0x000fe200000100bf */
[----:B------:R-:W0:Y:S01]  /*4180*/  MUFU.EX2 R206, R206 ;  /* 0x000000ce00ce7308 */ /* 0x000e220000000800 */
[----:B------:R-:W-:Y:S02]  /*4190*/  HADD2.F32 R245, -RZ, R99.H0_H0 ;  /* 0x20000063fff57230 */ /* 0x000fe40000004100 */
[----:B---3--:R-:W-:Y:S01]  /*41a0*/  FMUL.FTZ R187, R195, R210 ;  /* 0x000000d2c3bb7220 */ /* 0x008fe20000410000 */
[----:B------:R-:W-:Y:S02]  /*41b0*/  HADD2.F32 R0, -RZ, R0.H0_H0 ;  /* 0x20000000ff007230 */ /* 0x000fe40000004100 */
[----:B------:R-:W-:Y:S01]  /*41c0*/  FMUL.FTZ R207, R59, R248 ;  /* 0x000000f83bcf7220 */ /* 0x000fe20000410000 */
[----:B------:R-:W-:Y:S01]  /*41d0*/  FMUL.FTZ R189, R2, R225 ;  /* 0x000000e102bd7220 */ /* 0x000fe20000410000 */
[----:B------:R-:W-:Y:S01]  /*41e0*/  FFMA.FTZ R65, R195, R65, R184 ;  /* 0x00000041c3417223 */ /* 0x000fe200000100b8 */
[----:B--2---:R-:W-:Y:S01]  /*41f0*/  FMUL.FTZ R215, R188, R187 ;  /* 0x000000bbbcd77220 */ /* 0x004fe20000410000 */
[----:B------:R-:W-:-:S02]  /*4200*/  HADD2.F32 R205, -RZ, R205.H0_H0 ;  /* 0x200000cdffcd7230 */ /* 0x000fc40000004100 */
[----:B------:R-:W-:Y:S01]  /*4210*/  FMUL.FTZ R190, R60, R245 ;  /* 0x000000f53cbe7220 */ /* 0x000fe20000410000 */
[----:B------:R-:W-:Y:S01]  /*4220*/  FMUL.FTZ R187, R0, R207 ;  /* 0x000000cf00bb7220 */ /* 0x000fe20000410000 */
[----:B------:R-:W-:Y:S01]  /*4230*/  FFMA.FTZ R65, R188, R65, R189 ;  /* 0x00000041bc417223 */ /* 0x000fe200000100bd */
[C---:B-1----:R-:W-:Y:S01]  /*4240*/  FMUL.FTZ R215, R208.reuse, R215 ;  /* 0x000000d7d0d77220 */ /* 0x042fe20000410000 */
[----:B------:R-:W-:Y:S01]  /*4250*/  FMUL.FTZ R239, R205, R190 ;  /* 0x000000becdef7220 */ /* 0x000fe20000410000 */
[----:B------:R-:W-:Y:S01]  /*4260*/  BSSY B0, `(.L_x_4693) ;  /* 0x0000013000007945 */ /* 0x000fe20003800000 */
[----:B------:R-:W-:Y:S01]  /*4270*/  FFMA.FTZ R65, R208, R65, R187 ;  /* 0x00000041d0417223 */ /* 0x000fe200000100bb */
[----:B------:R-:W-:Y:S01]  /*4280*/  ISETP.GT.U32.AND P2, PT, R160, 0x1f, PT ;  /* 0x0000001fa000780c */ /* 0x000fe20003f44070 */
[----:B0-----:R-:W-:Y:S01]  /*4290*/  FMUL.FTZ R64, R206, R215 ;  /* 0x000000d7ce407220 */ /* 0x001fe20000410000 */
[----:B------:R-:W-:Y:S01]  /*42a0*/  LEA R210, R160, R175, 0x3 ;  /* 0x000000afa0d27211 */ /* 0x000fe200078e18ff */
[----:B------:R-:W-:Y:S01]  /*42b0*/  FFMA.FTZ R65, R206, R65, R239 ;  /* 0x00000041ce417223 */ /* 0x000fe200000100ef */
[----:B------:R-:W-:Y:S09]  /*42c0*/  @P3 BRA `(.L_x_4694) ;  /* 0x0000000000303947 */ /* 0x000ff20003800000 */
        /* <DEDUP_REMOVED lines=12> */
.L_x_4694:
[----:B------:R-:W-:Y:S05]  /*4390*/  BSYNC B0 ;  /* 0x0000000000007941 */ /* 0x000fea0003800000 */
.L_x_4693:
[----:B------:R-:W-:Y:S01]  /*43a0*/  HADD2.F32 R213, -RZ, R213.H0_H0 ;  /* 0x200000d5ffd57230 */ /* 0x000fe20000004100 */
[----:B------:R1:W-:Y:S01]  /*43b0*/  STS.64 [R210+0x31b0], R64 ;  /* 0x0031b040d2007388 */ /* 0x0003e20000000a00 */
[----:B------:R-:W-:Y:S02]  /*43c0*/  HADD2.F32 R214, -RZ, R214.H0_H0 ;  /* 0x200000d6ffd67230 */ /* 0x000fe40000004100 */
[----:B------:R-:W-:Y:S02]  /*43d0*/  HADD2.F32 R212, -RZ, R212.H0_H0 ;  /* 0x200000d4ffd47230 */ /* 0x000fe40000004100 */
[----:B------:R-:W-:Y:S02]  /*43e0*/  HADD2.F32 R215, -RZ, R211.H0_H0 ;  /* 0x200000d3ffd77230 */ /* 0x000fe40000004100 */
[----:B------:R-:W-:Y:S01]  /*43f0*/  FMUL.FTZ R250, R97, R214 ;  /* 0x000000d661fa7220 */ /* 0x000fe20000410000 */
[----:B------:R-:W-:Y:S02]  /*4400*/  HADD2.F32 R217, -RZ, R204.H0_H0 ;  /* 0x200000ccffd97230 */ /* 0x000fe40000004100 */
[----:B------:R-:W-:Y:S01]  /*4410*/  FMUL.FTZ R211, R95, R212 ;  /* 0x000000d45fd37220 */ /* 0x000fe20000410000 */
[----:B------:R-:W-:-:S02]  /*4420*/  HADD2.F32 R216, -RZ, R209.H0_H0 ;  /* 0x200000d1ffd87230 */ /* 0x000fc40000004100 */
[----:B------:R-:W-:Y:S01]  /*4430*/  FMUL.FTZ R209, R96, R215 ;  /* 0x000000d760d17220 */ /* 0x000fe20000410000 */
[----:B------:R-:W-:Y:S02]  /*4440*/  HADD2.F32 R66, -RZ, R66.H0_H0 ;  /* 0x20000042ff427230 */ /* 0x000fe40000004100 */
[----:B------:R-:W-:Y:S02]  /*4450*/  HADD2.F32 R67, -RZ, R67.H0_H0 ;  /* 0x20000043ff437230 */ /* 0x000fe40000004100 */
[----:B------:R-:W-:Y:S01]  /*4460*/  FMUL.FTZ R215, R93, R216 ;  /* 0x000000d85dd77220 */ /* 0x000fe20000410000 */
[----:B------:R-:W-:Y:S02]  /*4470*/  HADD2.F32 R70, -RZ, R70.H0_H0 ;  /* 0x20000046ff467230 */ /* 0x000fe40000004100 */
[----:B------:R-:W-:Y:S01]  /*4480*/  FMUL.FTZ R219, R91, R66 ;  /* 0x000000425bdb7220 */ /* 0x000fe20000410000 */
[----:B------:R-:W-:Y:S02]  /*4490*/  HADD2.F32 R71, -RZ, R71.H0_H0 ;  /* 0x20000047ff477230 */ /* 0x000fe40000004100 */
        /* <DEDUP_REMOVED lines=12> */
[----:B------:R-:W-:Y:S01]  /*4560*/  FMUL.FTZ R213, R94, R217 ;  /* 0x000000d95ed57220 */ /* 0x000fe20000410000 */
[----:B------:R-:W-:Y:S01]  /*4570*/  FMUL.FTZ R217, R92, R67 ;  /* 0x000000435cd97220 */ /* 0x000fe20000410000 */
[----:B------:R-:W-:Y:S01]  /*4580*/  FMUL.FTZ R233, R86, R233 ;  /* 0x000000e956e97220 */ /* 0x000fe20000410000 */
[----:B------:R-:W-:Y:S01]  /*4590*/  FMUL.FTZ R214, R83, R182 ;  /* 0x000000b653d67220 */ /* 0x000fe20000410000 */
[----:B------:R-:W-:Y:S01]  /*45a0*/  FMUL.FTZ R235, R84, R235 ;  /* 0x000000eb54eb7220 */ /* 0x000fe20000410000 */
[----:B------:R-:W-:Y:S06]  /*45b0*/  BAR.SYNC.DEFER_BLOCKING 0x0 ;  /* 0x0000000000007b1d */ /* 0x000fec0000010000 */
        /* <DEDUP_REMOVED lines=29> */
.L_x_4758:
[----:B------:R-:W-:Y:S01]  /*4790*/  ISETP.GE.AND P3, PT, R158, 0x10, PT ;  /* 0x000000109e00780c */ /* 0x000fe20003f66270 */
[----:B------:R-:W-:-:S12]  /*47a0*/  UMOV UR18, 0xffffffff ;  /* 0xffffffff00127882 */ /* 0x000fd80000000000 */
[C---:B-12---:R-:W-:Y:S01]  /*47b0*/  @P3 FFMA.FTZ R67, R66.reuse, R174, R67 ;  /* 0x000000ae42433223 */ /* 0x046fe20000010043 */
[----:B---3--:R-:W-:Y:S01]  /*47c0*/  @P3 FMUL.FTZ R66, R66, R71 ;  /* 0x0000004742423220 */ /* 0x008fe20000410000 */
[----:B------:R-:W-:Y:S06]  /*47d0*/  BRA.DIV UR18, `(.L_x_4697) ;  /* 0x0000004a120c7947 */ /* 0x000fec000b800000 */
.L_x_4761:
[----:B------:R-:W-:-:S03]  /*47e0*/  UMOV UR18, 0xffffffff ;  /* 0xffffffff00127882 */ /* 0x000fc60000000000 */
[----:B------:R-:W-:Y:S05]  /*47f0*/  BRA.DIV UR18, `(.L_x_4698) ;  /* 0x0000004a122c7947 */ /* 0x000fea000b800000 */
.L_x_4764:
[----:B------:R-:W-:-:S03]  /*4800*/  UMOV UR18, 0xffffffff ;  /* 0xffffffff00127882 */ /* 0x000fc60000000000 */
[----:B------:R-:W-:Y:S05]  /*4810*/  BRA.DIV UR18, `(.L_x_4699) ;  /* 0x0000004a124c7947 */ /* 0x000fea000b800000 */
[----:B------:R-:W1:Y:S04]  /*4820*/  SHFL.UP PT, R66, R66, 0x1, RZ ;  /* 0x0420000042427989 */ /* 0x000e6800000e00ff */
[----:B------:R-:W2:Y:S04]  /*4830*/  SHFL.UP PT, R67, R67, 0x1, RZ ;  /* 0x0420000043437989 */ /* 0x000ea800000e00ff */
[----:B-----5:R-:W3:Y:S04]  /*4840*/  SHFL.IDX PT, R68, R68, RZ, 0x1f ;  /* 0x00001fff44447589 */ /* 0x020ee800000e0000 */
[----:B------:R-:W4:Y:S02]  /*4850*/  SHFL.IDX PT, R69, R69, RZ, 0x1f ;  /* 0x00001fff45457589 */ /* 0x000f2400000e0000 */
.L_x_4770:
[C---:B-12-4-:R-:W-:Y:S01]  /*4860*/  @P1 FFMA.FTZ R69, R66.reuse, R69, R67 ;  /* 0x0000004542451223 */ /* 0x056fe20000010043 */
[----:B---3--:R-:W-:-:S03]  /*4870*/  @P1 FMUL.FTZ R68, R66, R68 ;  /* 0x0000004442441220 */ /* 0x008fc60000410000 */
[C---:B------:R-:W-:Y:S01]  /*4880*/  FFMA.FTZ R71, R64.reuse, R69, R65 ;  /* 0x0000004540477223 */ /* 0x040fe20000010041 */
[----:B------:R-:W-:-:S05]  /*4890*/  FMUL.FTZ R70, R64, R68 ;  /* 0x0000004440467220 */ /* 0x000fca0000410000 */
[----:B------:R1:W-:Y:S02]  /*48a0*/  STS.128 [R172+0x31b0], R68 ;  /* 0x0031b044ac007388 */ /* 0x0003e40000000c00 */
.L_x_4695:
[----:B------:R-:W-:Y:S05]  /*48b0*/  WARPSYNC.ALL ;  /* 0x0000000000007948 */ /* 0x000fea0003800000 */
[----:B------:R-:W-:Y:S01]  /*48c0*/  BAR.SYNC.DEFER_BLOCKING 0x0 ;  /* 0x0000000000007b1d */ /* 0x000fe20000010000 */
[C---:B0-----:R-:W-:Y:S01]  /*48d0*/  FMUL.FTZ R67, R206.reuse, R197 ;  /* 0x000000c5ce437220 */ /* 0x041fe20000410000 */
[----:B------:R-:W-:Y:S01]  /*48e0*/  FFMA.FTZ R65, R206, R214, R235 ;  /* 0x000000d6ce417223 */ /* 0x000fe200000100eb */
[----:B-1---5:R-:W-:Y:S02]  /*48f0*/  IMAD.U32 R68, RZ, RZ, UR50 ;  /* 0x00000032ff447e24 */ /* 0x022fe4000f8e00ff */
[C---:B------:R-:W-:Y:S01]  /*4900*/  FMUL.FTZ R67, R208.reuse, R67 ;  /* 0x00000043d0437220 */ /* 0x040fe20000410000 */
[----:B------:R-:W-:-:S02]  /*4910*/  FFMA.FTZ R65, R208, R65, R237 ;  /* 0x00000041d0417223 */ /* 0x000fc400000100ed */
[----:B------:R-:W-:Y:S01]  /*4920*/  ISETP.LE.OR P0, PT, R68, UR22, P0 ;  /* 0x0000001644007c0c */ /* 0x000fe20008703670 */
        /* <DEDUP_REMOVED lines=8> */
[----:B------:R-:W-:Y:S01]  /*49b0*/  MOV R66, UR5 ;  /* 0x0000000500427c02 */ /* 0x000fe20008000f00 */
[----:B------:R-:W0:Y:S01]  /*49c0*/  LDS R64, [R210+0x31b4] ;  /* 0x0031b400d2407984 */ /* 0x000e220000000800 */
[C---:B------:R-:W-:Y:S01]  /*49d0*/  FMUL.FTZ R67, R202.reuse, R67 ;  /* 0x00000043ca437220 */ /* 0x040fe20000410000 */
[----:B------:R-:W-:Y:S02]  /*49e0*/  FFMA.FTZ R65, R202, R65, R221 ;  /* 0x00000041ca417223 */ /* 0x000fe400000100dd */
[----:B------:R-:W-:Y:S02]  /*49f0*/  @!P0 IMAD R66, R66, 0x8, R175 ;  /* 0x0000000842428824 */ /* 0x000fe400078e02af */
[C---:B------:R-:W-:Y:S01]  /*4a00*/  FMUL.FTZ R67, R200.reuse, R67 ;  /* 0x00000043c8437220 */ /* 0x040fe20000410000 */
[----:B------:R-:W-:-:S03]  /*4a10*/  FFMA.FTZ R65, R200, R65, R219 ;  /* 0x00000041c8417223 */ /* 0x000fc600000100db */
[C---:B------:R-:W-:Y:S01]  /*4a20*/  FMUL.FTZ R67, R198.reuse, R67 ;  /* 0x00000043c6437220 */ /* 0x040fe20000410000 */
[----:B------:R-:W-:-:S03]  /*4a30*/  FFMA.FTZ R65, R198, R65, R217 ;  /* 0x00000041c6417223 */ /* 0x000fc600000100d9 */
[----:B------:R-:W-:-:S04]  /*4a40*/  FMUL.FTZ R67, R196, R67 ;  /* 0x00000043c4437220 */ /* 0x000fc80000410000 */
[----:B------:R-:W-:-:S04]  /*4a50*/  FMUL.FTZ R67, R194, R67 ;  /* 0x00000043c2437220 */ /* 0x000fc80000410000 */
[----:B------:R-:W-:-:S04]  /*4a60*/  FMUL.FTZ R67, R192, R67 ;  /* 0x00000043c0437220 */ /* 0x000fc80000410000 */
[----:B------:R-:W-:Y:S01]  /*4a70*/  FMUL.FTZ R68, R252, R67 ;  /* 0x00000043fc447220 */ /* 0x000fe20000410000 */
[----:B0-----:R-:W-:Y:S01]  /*4a80*/  FFMA.FTZ R199, R199, R64, R136 ;  /* 0x00000040c7c77223 */ /* 0x001fe20000010088 */
[----:B------:R-:W-:Y:S02]  /*4a90*/  FFMA.FTZ R64, R196, R65, R215 ;  /* 0x00000041c4407223 */ /* 0x000fe400000100d7 */
[C---:B------:R-:W-:Y:S01]  /*4aa0*/  FMUL.FTZ R65, R203.reuse, R68 ;  /* 0x00000044cb417220 */ /* 0x040fe20000410000 */
[----:B------:R-:W-:Y:S01]  /*4ab0*/  MOV R136, 0x3f800000 ;  /* 0x3f80000000887802 */ /* 0x000fe20000000f00 */
        /* <DEDUP_REMOVED lines=10> */
[----:B------:R0:W1:Y:S01]  /*4b60*/  @!P0 LDS.64 R136, [R66+0x3ec0] ;  /* 0x003ec00042888984 */ /* 0x0000620000000a00 */
        /* <DEDUP_REMOVED lines=54> */
.L_x_4787:
        /* <DEDUP_REMOVED lines=9> */
.L_x_4700:
[----:B------:R-:W-:Y:S05]  /*4f60*/  WARPSYNC.ALL ;  /* 0x0000000000007948 */ /* 0x000fea0003800000 */
[----:B------:R-:W-:Y:S01]  /*4f70*/  BAR.SYNC.DEFER_BLOCKING 0x0 ;  /* 0x0000000000007b1d */ /* 0x000fe20000010000 */
[----:B------:R-:W-:Y:S01]  /*4f80*/  ISETP.NE.AND P0, PT, R160, RZ, PT ;  /* 0x000000ffa000720c */ /* 0x000fe20003f05270 */
[----:B------:R-:W-:Y:S01]  /*4f90*/  FFMA.FTZ R207, R0, -R207, R187 ;  /* 0x800000cf00cf7223 */ /* 0x000fe200000100bb */
[----:B------:R-:W-:Y:S01]  /*4fa0*/  HADD2.F32 R244, -RZ, R114.H0_H0 ;  /* 0x20000072fff47230 */ /* 0x000fe20000004100 */
[----:B0-----:R-:W-:Y:S01]  /*4fb0*/  SHF.L.U32 R64, R160, 0x4, RZ ;  /* 0x00000004a0407819 */ /* 0x001fe200000006ff */
[----:B------:R-:W-:Y:S01]  /*4fc0*/  FFMA.FTZ R247, R205, -R190, R182 ;  /* 0x800000becdf77223 */ /* 0x000fe200000100b6 */
[----:B------:R-:W-:-:S02]  /*4fd0*/  HADD2.F32 R243, -RZ, R113.H0_H0 ;  /* 0x20000071fff37230 */ /* 0x000fc40000004100 */
[----:B------:R-:W-:Y:S01]  /*4fe0*/  FFMA.FTZ R231, R8, -R231, R181 ;  /* 0x800000e708e77223 */ /* 0x000fe200000100b5 */
[----:B------:R-:W-:Y:S01]  /*4ff0*/  LEA.HI.SX32 R64, R64, R64, 0x1b ;  /* 0x0000004040407211 */ /* 0x000fe200078fdaff */
[----:B------:R-:W-:Y:S02]  /*5000*/  HADD2.F32 R242, -RZ, R112.H0_H0 ;  /* 0x20000070fff27230 */ /* 0x000fe40000004100 */
[----:B------:R-:W-:Y:S01]  /*5010*/  FFMA.FTZ R230, R7, -R230, R172 ;  /* 0x800000e607e67223 */ /* 0x000fe200000100ac */
[----:B------:R-:W-:Y:S01]  /*5020*/  HADD2.F32 R241, -RZ, R111.H0_H0 ;  /* 0x2000006ffff17230 */ /* 0x000fe20000004100 */
[----:B------:R-:W-:Y:S01]  /*5030*/  LEA R64, R64, R175, 0x2 ;  /* 0x000000af40407211 */ /* 0x000fe200078e10ff */
[----:B------:R-:W-:Y:S02]  /*5040*/  HADD2.F32 R240, -RZ, R110.H0_H0 ;  /* 0x2000006efff07230 */ /* 0x000fe40000004100 */
[----:B------:R-:W-:Y:S01]  /*5050*/  FMUL.FTZ R236, R79, R242 ;  /* 0x000000f24fec7220 */ /* 0x000fe20000410000 */
[----:B------:R-:W-:-:S02]  /*5060*/  HADD2.F32 R239, -RZ, R109.H0_H0 ;  /* 0x2000006dffef7230 */ /* 0x000fc40000004100 */
[----:B------:R-:W-:Y:S01]  /*5070*/  FFMA.FTZ R229, R6, -R229, R179 ;  /* 0x800000e506e57223 */ /* 0x000fe200000100b3 */
[----:B------:R-:W-:Y:S02]  /*5080*/  HADD2.F32 R238, -RZ, R108.H0_H0 ;  /* 0x2000006cffee7230 */ /* 0x000fe40000004100 */
[----:B------:R-:W-:Y:S01]  /*5090*/  FFMA.FTZ R236, R13, -R236, R178 ;  /* 0x800000ec0dec7223 */ /* 0x000fe200000100b2 */
[----:B------:R-:W-:Y:S01]  /*50a0*/  FMUL.FTZ R234, R77, R240 ;  /* 0x000000f04dea7220 */ /* 0x000fe20000410000 */
[----:B------:R-:W-:Y:S01]  /*50b0*/  FFMA.FTZ R228, R5, -R228, R170 ;  /* 0x800000e405e47223 */ /* 0x000fe200000100aa */
[----:B------:R-:W-:Y:S01]  /*50c0*/  FFMA.FTZ R227, R4, -R227, R191 ;  /* 0x800000e304e37223 */ /* 0x000fe200000100bf */
[----:B------:R-:W-:Y:S01]  /*50d0*/  FMUL.FTZ R232, R75, R238 ;  /* 0x000000ee4be87220 */ /* 0x000fe20000410000 */
[----:B------:R-:W-:Y:S01]  /*50e0*/  FFMA.FTZ R234, R11, -R234, R176 ;  /* 0x800000ea0bea7223 */ /* 0x000fe200000100b0 */
[----:B------:R-:W0:Y:S01]  /*50f0*/  LDS R65, [R210+0x33c4] ;  /* 0x0033c400d2417984 */ /* 0x000e220000000800 */
[----:B------:R-:W-:Y:S01]  /*5100*/  FFMA.FTZ R226, R3, -R226, R184 ;  /* 0x800000e203e27223 */ /* 0x000fe200000100b8 */
[----:B------:R-:W-:Y:S01]  /*5110*/  FFMA.FTZ R232, R9, -R232, R174 ;  /* 0x800000e809e87223 */ /* 0x000fe200000100ae */
[----:B------:R-:W-:Y:S01]  /*5120*/  FFMA.FTZ R225, R2, -R225, R189 ;  /* 0x800000e102e17223 */ /* 0x000fe200000100bd */
[----:B------:R-:W-:Y:S01]  /*5130*/  IADD3 R251, R160, 0x200, RZ ;  /* 0x00000200a0fb7810 */ /* 0x000fe20007ffe0ff */
        /* <DEDUP_REMOVED lines=8> */
[----:B------:R-:W-:Y:S01]  /*51c0*/  USHF.R.S32.HI UR18, URZ, 0x1f, UR49 ;  /* 0x0000001f3f127899 */ /* 0x000fe20008011431 */
[----:B------:R-:W-:Y:S01]  /*51d0*/  BSSY B0, `(.L_x_4702) ;  /* 0x00000e7000007945 */ /* 0x000fe20003800000 */
[----:B0-----:R-:W-:-:S04]  /*51e0*/  FFMA.FTZ R214, R65, R197, R214 ;  /* 0x000000c541d67223 */ /* 0x001fc800000100d6 */
[-C--:B------:R-:W-:Y:S01]  /*51f0*/  FFMA.FTZ R206, R206, R214.reuse, R235 ;  /* 0x000000d6cece7223 */ /* 0x080fe200000100eb */
[----:B------:R-:W-:Y:S01]  /*5200*/  FMUL.FTZ R190, R205, R214 ;  /* 0x000000d6cdbe7220 */ /* 0x000fe20000410000 */
[----:B------:R-:W-:Y:S02]  /*5210*/  FMUL.FTZ R235, R80, R241 ;  /* 0x000000f150eb7220 */ /* 0x000fe40000410000 */
[-C--:B------:R-:W-:Y:S01]  /*5220*/  FFMA.FTZ R197, R208, R206.reuse, R237 ;  /* 0x000000ced0c57223 */ /* 0x080fe200000100ed */
[-C--:B------:R-:W-:Y:S01]  /*5230*/  FMUL.FTZ R249, R0, R206.reuse ;  /* 0x000000ce00f97220 */ /* 0x080fe20000410000 */
[-C--:B------:R-:W-:Y:S01]  /*5240*/  FMUL.FTZ R0, R23, R206.reuse ;  /* 0x000000ce17007220 */ /* 0x080fe20000410000 */
[----:B------:R-:W-:Y:S01]  /*5250*/  FMUL.FTZ R224, R59, R206 ;  /* 0x000000ce3be07220 */ /* 0x000fe20000410000 */
[----:B------:R-:W-:Y:S01]  /*5260*/  FFMA.FTZ R188, R188, R197, R233 ;  /* 0x000000c5bcbc7223 */ /* 0x000fe200000100e9 */
[----:B------:R-:W-:Y:S01]  /*5270*/  FMUL.FTZ R237, R82, R243 ;  /* 0x000000f352ed7220 */ /* 0x000fe20000410000 */
[----:B------:R-:W-:Y:S01]  /*5280*/  FFMA.FTZ R43, R60, R190, R43 ;  /* 0x000000be3c2b7223 */ /* 0x000fe2000001002b */
[----:B------:R-:W-:Y:S01]  /*5290*/  FFMA.FTZ R235, R12, -R235, R185 ;  /* 0x800000eb0ceb7223 */ /* 0x000fe200000100b9 */
[----:B------:R-:W-:Y:S01]  /*52a0*/  FFMA.FTZ R195, R195, R188, R212 ;  /* 0x000000bcc3c37223 */ /* 0x000fe200000100d4 */
[----:B------:R-:W-:Y:S01]  /*52b0*/  FFMA.FTZ R237, R15, -R237, R180 ;  /* 0x800000ed0fed7223 */ /* 0x000fe200000100b4 */
[----:B------:R-:W-:Y:S01]  /*52c0*/  FMUL.FTZ R233, R78, R239 ;  /* 0x000000ef4ee97220 */ /* 0x000fe20000410000 */
[----:B------:R-:W-:Y:S01]  /*52d0*/  FMUL.FTZ R185, R95, R185 ;  /* 0x000000b95fb97220 */ /* 0x000fe20000410000 */
[----:B------:R-:W-:Y:S01]  /*52e0*/  FFMA.FTZ R186, R186, R195, R223 ;  /* 0x000000c3baba7223 */ /* 0x000fe200000100df */
[----:B------:R-:W-:Y:S01]  /*52f0*/  IADD3 R223, R160, 0x3c0, RZ ;  /* 0x000003c0a0df7810 */ /* 0x000fe20007ffe0ff */
[----:B------:R-:W-:Y:S01]  /*5300*/  FFMA.FTZ R233, R10, -R233, R183 ;  /* 0x800000e90ae97223 */ /* 0x000fe200000100b7 */
[----:B------:R-:W-:Y:S01]  /*5310*/  FMUL.FTZ R183, R93, R183 ;  /* 0x000000b75db77220 */ /* 0x000fe20000410000 */
[----:B------:R-:W-:Y:S01]  /*5320*/  FFMA.FTZ R193, R193, R186, R204 ;  /* 0x000000bac1c17223 */ /* 0x000fe200000100cc */
[----:B------:R-:W-:-:S03]  /*5330*/  LEA.HI.SX32 R208, R223, R160, 0x1b ;  /* 0x000000a0dfd07211 */ /* 0x000fc600078fdaff */
[----:B-1----:R-:W-:Y:S01]  /*5340*/  FFMA.FTZ R70, R202, R193, R221 ;  /* 0x000000c1ca467223 */ /* 0x002fe200000100dd */
[----:B------:R-:W-:Y:S01]  /*5350*/  FMUL.FTZ R221, R72, R195 ;  /* 0x000000c348dd7220 */ /* 0x000fe20000410000 */
[----:B------:R-:W-:Y:S01]  /*5360*/  FMUL.FTZ R202, R63, R186 ;  /* 0x000000ba3fca7220 */ /* 0x000fe20000410000 */
[----:B------:R-:W-:Y:S01]  /*5370*/  LEA R208, R208, R175, 0x2 ;  /* 0x000000afd0d07211 */ /* 0x000fe200078e10ff */
[-C--:B------:R-:W-:Y:S01]  /*5380*/  FFMA.FTZ R71, R200, R70.reuse, R219 ;  /* 0x00000046c8477223 */ /* 0x080fe200000100db */
[----:B------:R-:W-:Y:S01]  /*5390*/  FMUL.FTZ R200, R73, R70 ;  /* 0x0000004649c87220 */ /* 0x000fe20000410000 */
[----:B------:R-:W-:Y:S02]  /*53a0*/  FMUL.FTZ R219, R19, R202 ;  /* 0x000000ca13db7220 */ /* 0x000fe40000410000 */
[----:B------:R-:W-:-:S04]  /*53b0*/  FFMA.FTZ R68, R198, R71, R217 ;  /* 0x00000047c6447223 */ /* 0x000fc800000100d9 */
[----:B------:R-:W-:Y:S01]  /*53c0*/  FFMA.FTZ R69, R196, R68, R215 ;  /* 0x00000044c4457223 */ /* 0x000fe200000100d7 */
[----:B------:R-:W-:Y:S02]  /*53d0*/  IMAD.U32 R196, RZ, RZ, UR5 ;  /* 0x00000005ffc47e24 */ /* 0x000fe4000f8e00ff */
[----:B------:R-:W-:Y:S01]  /*53e0*/  FMUL.FTZ R215, R21, R200 ;  /* 0x000000c815d77220 */ /* 0x000fe20000410000 */
[----:B------:R-:W-:Y:S01]  /*53f0*/  FFMA.FTZ R66, R194, R69, R213 ;  /* 0x00000045c2427223 */ /* 0x000fe200000100d5 */
[----:B------:R-:W-:Y:S01]  /*5400*/  FMUL.FTZ R194, R60, R214 ;  /* 0x000000d63cc27220 */ /* 0x000fe20000410000 */
[----:B------:R-:W-:Y:S02]  /*5410*/  @!P0 LEA R65, R196, R175, 0x3 ;  /* 0x000000afc4418211 */ /* 0x000fe400078e18ff */
[----:B------:R-:W-:Y:S01]  /*5420*/  FFMA.FTZ R67, R192, R66, R211 ;  /* 0x00000042c0437223 */ /* 0x000fe200000100d3 */
[----:B------:R-:W-:Y:S01]  /*5430*/  FMUL.FTZ R192, R23, R214 ;  /* 0x000000d617c07220 */ /* 0x000fe20000410000 */
[----:B------:R-:W-:Y:S01]  /*5440*/  FMUL.FTZ R205, R245, R194 ;  /* 0x000000c2f5cd7220 */ /* 0x000fe20000410000 */
[----:B------:R0:W-:Y:S01]  /*5450*/  @!P0 STS.64 [R65+0x3ec0], R136 ;  /* 0x003ec08841008388 */ /* 0x0001e20000000a00 */
[----:B------:R-:W-:Y:S01]  /*5460*/  FFMA.FTZ R252, R252, R67, R209 ;  /* 0x00000043fcfc7223 */ /* 0x000fe200000100d1 */
[----:B------:R-:W-:Y:S01]  /*5470*/  FMUL.FTZ R192, R247, R192 ;  /* 0x000000c0f7c07220 */ /* 0x000fe20000410000 */
[----:B------:R-:W-:Y:S01]  /*5480*/  FMUL.FTZ R209, R76, R71 ;  /* 0x000000474cd17220 */ /* 0x000fe20000410000 */
[----:B------:R1:W-:Y:S01]  /*5490*/  STS [R64+0x10bc], R205 ;  /* 0x0010bccd40007388 */ /* 0x0003e20000000800 */
[----:B------:R-:W-:Y:S01]  /*54a0*/  FFMA.FTZ R250, R203, R252, R250 ;  /* 0x000000fccbfa7223 */ /* 0x000fe200000100fa */
[----:B------:R-:W-:Y:S01]  /*54b0*/  FFMA.FTZ R245, R245, R190, R192 ;  /* 0x000000bef5f57223 */ /* 0x000fe200000100c0 */
[----:B------:R-:W-:Y:S01]  /*54c0*/  FMUL.FTZ R192, R80, R67 ;  /* 0x0000004350c07220 */ /* 0x000fe20000410000 */
[----:B------:R-:W-:Y:S01]  /*54d0*/  FMUL.FTZ R247, R247, R194 ;  /* 0x000000c2f7f77220 */ /* 0x000fe20000410000 */
[-C--:B------:R-:W-:Y:S01]  /*54e0*/  FFMA.FTZ R246, R246, R250.reuse, R201 ;  /* 0x000000faf6f67223 */ /* 0x080fe200000100c9 */
[----:B------:R-:W-:Y:S01]  /*54f0*/  FMUL.FTZ R190, R82, R250 ;  /* 0x000000fa52be7220 */ /* 0x000fe20000410000 */
[----:B------:R-:W-:Y:S01]  /*5500*/  FMUL.FTZ R194, R61, R188 ;  /* 0x000000bc3dc27220 */ /* 0x000fe20000410000 */
[----:B0-----:R-:W-:Y:S01]  /*5510*/  FMUL.FTZ R65, R207, R0 ;  /* 0x00000000cf417220 */ /* 0x001fe20000410000 */
[----:B------:R-:W-:Y:S01]  /*5520*/  FMUL.FTZ R0, R81, R244 ;  /* 0x000000f451007220 */ /* 0x000fe20000410000 */
[C---:B------:R-:W-:Y:S01]  /*5530*/  FMUL.FTZ R137, R248.reuse, R224 ;  /* 0x000000e0f8897220 */ /* 0x040fe20000410000 */
[----:B-1----:R-:W-:Y:S01]  /*5540*/  FMUL.FTZ R205, R75, R68 ;  /* 0x000000444bcd7220 */ /* 0x002fe20000410000 */
[----:B------:R-:W-:Y:S01]  /*5550*/  FFMA.FTZ R248, R248, R249, R65 ;  /* 0x000000f9f8f87223 */ /* 0x000fe20000010041 */
[----:B------:R-:W-:Y:S01]  /*5560*/  FFMA.FTZ R0, R14, -R0, R199 ;  /* 0x800000000e007223 */ /* 0x000fe200000100c7 */
[----:B------:R-:W-:Y:S01]  /*5570*/  FMUL.FTZ R65, R81, R246 ;  /* 0x000000f651417220 */ /* 0x000fe20000410000 */
[----:B------:R0:W-:Y:S01]  /*5580*/  STS [R64+0x10b8], R137 ;  /* 0x0010b88940007388 */ /* 0x0001e20000000800 */
[----:B------:R-:W-:-:S02]  /*5590*/  FMUL.FTZ R211, R17, R194 ;  /* 0x000000c211d37220 */ /* 0x000fc40000410000 */
[----:B------:R-:W-:Y:S01]  /*55a0*/  FFMA.FTZ R136, R0, R65, RZ ;  /* 0x0000004100887223 */ /* 0x000fe200000100ff */
[----:B------:R1:W-:Y:S03]  /*55b0*/  STS [R64+0x10a8], R219 ;  /* 0x0010a8db40007388 */ /* 0x0003e60000000800 */
[----:B------:R-:W-:Y:S01]  /*55c0*/  FFMA.FTZ R201, R237, R190, R136 ;  /* 0x000000beedc97223 */ /* 0x000fe20000010088 */
[----:B------:R-:W-:Y:S01]  /*55d0*/  FMUL.FTZ R136, R62, R197 ;  /* 0x000000c53e887220 */ /* 0x000fe20000410000 */
[----:B------:R-:W-:Y:S01]  /*55e0*/  STS [R64+0x10b0], R211 ;  /* 0x0010b0d340007388 */ /* 0x000fe20000000800 */
[----:B0-----:R-:W-:Y:S02]  /*55f0*/  FMUL.FTZ R137, R79, R252 ;  /* 0x000000fc4f897220 */ /* 0x001fe40000410000 */
[----:B------:R-:W-:Y:S01]  /*5600*/  FMUL.FTZ R213, R16, R136 ;  /* 0x0000008810d57220 */ /* 0x000fe20000410000 */
[----:B------:R0:W-:Y:S01]  /*5610*/  STS [R64+0x10a0], R215 ;  /* 0x0010a0d740007388 */ /* 0x0001e20000000800 */
[----:B------:R-:W-:Y:S01]  /*5620*/  FFMA.FTZ R196, R236, R137, R201 ;  /* 0x00000089ecc47223 */ /* 0x000fe200000100c9 */
[----:B------:R-:W-:Y:S01]  /*5630*/  FMUL.FTZ R201, R77, R66 ;  /* 0x000000424dc97220 */ /* 0x000fe20000410000 */
[----:B-1----:R-:W-:Y:S01]  /*5640*/  VIADD R219, R160, 0x340 ;  /* 0x00000340a0db7836 */ /* 0x002fe20000000000 */
[----:B------:R1:W-:Y:S01]  /*5650*/  STS [R64+0x10b4], R213 ;  /* 0x0010b4d540007388 */ /* 0x0003e20000000800 */
[----:B------:R-:W-:Y:S01]  /*5660*/  FFMA.FTZ R203, R235, R192, R196 ;  /* 0x000000c0ebcb7223 */ /* 0x000fe200000100c4 */
[----:B------:R-:W-:-:S02]  /*5670*/  FMUL.FTZ R196, R78, R69 ;  /* 0x000000454ec47220 */ /* 0x000fc40000410000 */
[----:B------:R-:W-:Y:S01]  /*5680*/  LEA.HI.SX32 R210, R219, R160, 0x1b ;  /* 0x000000a0dbd27211 */ /* 0x000fe200078fdaff */
[----:B------:R-:W-:Y:S01]  /*5690*/  FFMA.FTZ R198, R234, R201, R203 ;  /* 0x000000c9eac67223 */ /* 0x000fe200000100cb */
[----:B0-----:R-:W-:-:S03]  /*56a0*/  IADD3 R215, R160, 0x2c0, RZ ;  /* 0x000002c0a0d77810 */ /* 0x001fc60007ffe0ff */
[----:B------:R-:W-:Y:S01]  /*56b0*/  FFMA.FTZ R203, R233, R196, R198 ;  /* 0x000000c4e9cb7223 */ /* 0x000fe200000100c6 */
[----:B-1----:R-:W-:Y:S01]  /*56c0*/  FMUL.FTZ R213, R18, R221 ;  /* 0x000000dd12d57220 */ /* 0x002fe20000410000 */
[----:B------:R-:W-:Y:S01]  /*56d0*/  LEA.HI.SX32 R212, R215, R160, 0x1b ;  /* 0x000000a0d7d47211 */ /* 0x000fe200078fdaff */
[----:B------:R-:W-:Y:S02]  /*56e0*/  IMAD R210, R210, 0x4, R175 ;  /* 0x00000004d2d27824 */ /* 0x000fe400078e02af */
[----:B------:R-:W-:Y:S01]  /*56f0*/  FFMA.FTZ R198, R232, R205, R203 ;  /* 0x000000cde8c67223 */ /* 0x000fe200000100cb */
[----:B------:R0:W-:Y:S01]  /*5700*/  STS [R64+0x10ac], R213 ;  /* 0x0010acd540007388 */ /* 0x0001e20000000800 */
[----:B------:R-:W-:Y:S02]  /*5710*/  LEA R212, R212, R175, 0x2 ;  /* 0x000000afd4d47211 */ /* 0x000fe400078e10ff */
[----:B------:R-:W-:-:S04]  /*5720*/  FFMA.FTZ R203, R231, R209, R198 ;  /* 0x000000d1e7cb7223 */ /* 0x000fc800000100c6 */
[----:B------:R-:W-:Y:S01]  /*5730*/  FFMA.FTZ R198, R230, R200, R203 ;  /* 0x000000c8e6c67223 */ /* 0x000fe200000100cb */
[----:B------:R-:W-:Y:S01]  /*5740*/  FMUL.FTZ R203, R74, R193 ;  /* 0x000000c14acb7220 */ /* 0x000fe20000410000 */
[----:B0-----:R-:W-:-:S03]  /*5750*/  FMUL.FTZ R213, R238, R205 ;  /* 0x000000cdeed57220 */ /* 0x001fc60000410000 */
[-C--:B------:R-:W-:Y:S01]  /*5760*/  FFMA.FTZ R211, R229, R203.reuse, R198 ;  /* 0x000000cbe5d37223 */ /* 0x080fe200000100c6 */
[----:B------:R-:W-:Y:S01]  /*5770*/  FMUL.FTZ R217, R20, R203 ;  /* 0x000000cb14d97220 */ /* 0x000fe20000410000 */
[----:B------:R-:W-:Y:S01]  /*5780*/  FMUL.FTZ R203, R22, R209 ;  /* 0x000000d116cb7220 */ /* 0x000fe20000410000 */
[----:B------:R-:W-:Y:S01]  /*5790*/  FMUL.FTZ R209, R240, R201 ;  /* 0x000000c9f0d17220 */ /* 0x000fe20000410000 */
[----:B------:R-:W-:Y:S01]  /*57a0*/  FFMA.FTZ R202, R228, R202, R211 ;  /* 0x000000cae4ca7223 */ /* 0x000fe200000100d3 */
[----:B------:R-:W-:Y:S01]  /*57b0*/  FMUL.FTZ R211, R239, R196 ;  /* 0x000000c4efd37220 */ /* 0x000fe20000410000 */
[----:B------:R-:W-:Y:S01]  /*57c0*/  FMUL.FTZ R205, R241, R192 ;  /* 0x000000c0f1cd7220 */ /* 0x000fe20000410000 */
[----:B------:R0:W-:Y:S01]  /*57d0*/  STS [R64+0x109c], R203 ;  /* 0x00109ccb40007388 */ /* 0x0001e20000000800 */
[----:B------:R-:W-:Y:S01]  /*57e0*/  FMUL.FTZ R201, R243, R190 ;  /* 0x000000bef3c97220 */ /* 0x000fe20000410000 */
[----:B------:R-:W-:Y:S01]  /*57f0*/  FFMA.FTZ R221, R227, R221, R202 ;  /* 0x000000dde3dd7223 */ /* 0x000fe200000100ca */
[----:B------:R-:W-:Y:S01]  /*5800*/  LEA.HI.SX32 R196, R251, R160, 0x1b ;  /* 0x000000a0fbc47211 */ /* 0x000fe200078fdaff */
[----:B------:R-:W-:Y:S01]  /*5810*/  STS [R64+0x10a4], R217 ;  /* 0x0010a4d940007388 */ /* 0x000fe20000000800 */
[----:B------:R-:W-:Y:S01]  /*5820*/  FMUL.FTZ R251, R97, R180 ;  /* 0x000000b461fb7220 */ /* 0x000fe20000410000 */
[----:B------:R-:W-:Y:S01]  /*5830*/  FFMA.FTZ R194, R226, R194, R221 ;  /* 0x000000c2e2c27223 */ /* 0x000fe200000100dd */
[----:B------:R-:W-:Y:S01]  /*5840*/  IADD3 R221, R160, 0x380, RZ ;  /* 0x00000380a0dd7810 */ /* 0x000fe20007ffe0ff */
[----:B------:R1:W-:Y:S01]  /*5850*/  STS [R64+0x1098], R213 ;  /* 0x001098d540007388 */ /* 0x0003e20000000800 */
[----:B------:R-:W-:Y:S01]  /*5860*/  LEA R215, R196, R175, 0x2 ;  /* 0x000000afc4d77211 */ /* 0x000fe200078e10ff */
[----:B0-----:R-:W-:Y:S01]  /*5870*/  FMUL.FTZ R203, R242, R137 ;  /* 0x00000089f2cb7220 */ /* 0x001fe20000410000 */
[----:B------:R-:W-:Y:S01]  /*5880*/  FMUL.FTZ R137, R244, R65 ;  /* 0x00000041f4897220 */ /* 0x000fe20000410000 */
[----:B------:R0:W-:Y:S01]  /*5890*/  STS [R64+0x1094], R211 ;  /* 0x001094d340007388 */ /* 0x0001e20000000800 */
[----:B------:R-:W-:Y:S01]  /*58a0*/  FFMA.FTZ R194, R225, R136, R194 ;  /* 0x00000088e1c27223 */ /* 0x000fe200000100c2 */
[----:B------:R-:W-:Y:S01]  /*58b0*/  FMUL.FTZ R65, R98, R199 ;  /* 0x000000c762417220 */ /* 0x000fe20000410000 */
[C---:B------:R-:W-:Y:S01]  /*58c0*/  VIADD R199, R160.reuse, 0x40 ;  /* 0x00000040a0c77836 */ /* 0x040fe20000000000 */
[----:B------:R2:W-:Y:S01]  /*58d0*/  STS [R64+0x1090], R209 ;  /* 0x001090d140007388 */ /* 0x0005e20000000800 */
[----:B------:R-:W-:Y:S01]  /*58e0*/  FFMA.FTZ R224, R207, R224, R194 ;  /* 0x000000e0cfe07223 */ /* 0x000fe200000100c2 */
[----:B------:R-:W-:-:S02]  /*58f0*/  IADD3 R207, R160, 0x80, RZ ;  /* 0x00000080a0cf7810 */ /* 0x000fc40007ffe0ff */
[----:B------:R3:W-:Y:S01]  /*5900*/  STS [R64+0x108c], R205 ;  /* 0x00108ccd40007388 */ /* 0x0007e20000000800 */
[C---:B-1----:R-:W-:Y:S02]  /*5910*/  IADD3 R213, R160.reuse, 0x180, RZ ;  /* 0x00000180a0d57810 */ /* 0x042fe40007ffe0ff */
[C---:B0-----:R-:W-:Y:S01]  /*5920*/  IADD3 R211, R160.reuse, 0x100, RZ ;  /* 0x00000100a0d37810 */ /* 0x041fe20007ffe0ff */
[----:B------:R0:W-:Y:S01]  /*5930*/  STS [R64+0x1088], R203 ;  /* 0x001088cb40007388 */ /* 0x0001e20000000800 */
[C---:B------:R-:W-:Y:S02]  /*5940*/  IADD3 R217, R160.reuse, 0x300, RZ ;  /* 0x00000300a0d97810 */ /* 0x040fe40007ffe0ff */
[C---:B--2---:R-:W-:Y:S01]  /*5950*/  IADD3 R209, R160.reuse, 0xc0, RZ ;  /* 0x000000c0a0d17810 */ /* 0x044fe20007ffe0ff */
[----:B------:R1:W-:Y:S01]  /*5960*/  STS [R64+0x1084], R201 ;  /* 0x001084c940007388 */ /* 0x0003e20000000800 */
[-C--:B------:R-:W-:Y:S01]  /*5970*/  LEA.HI.SX32 R222, R199, R160.reuse, 0x1b ;  /* 0x000000a0c7de7211 */ /* 0x080fe200078fdaff */
[C---:B---3--:R-:W-:Y:S01]  /*5980*/  VIADD R205, R160.reuse, 0x140 ;  /* 0x00000140a0cd7836 */ /* 0x048fe20000000000 */
[-C--:B------:R-:W-:Y:S01]  /*5990*/  LEA.HI.SX32 R136, R160, R160.reuse, 0x1b ;  /* 0x000000a0a0887211 */ /* 0x080fe200078fdaff */
[----:B------:R2:W-:Y:S01]  /*59a0*/  STS [R64+0x1080], R137 ;  /* 0x0010808940007388 */ /* 0x0005e20000000800 */
[-C--:B------:R-:W-:Y:S01]  /*59b0*/  LEA.HI.SX32 R190, R207, R160.reuse, 0x1b ;  /* 0x000000a0cfbe7211 */ /* 0x080fe200078fdaff */
[----:B------:R-:W-:Y:S01]  /*59c0*/  IMAD R222, R222, 0x4, R175 ;  /* 0x00000004dede7824 */ /* 0x000fe200078e02af */
[----:B0-----:R-:W-:Y:S01]  /*59d0*/  IADD3 R203, R160, 0x1c0, RZ ;  /* 0x000001c0a0cb7810 */ /* 0x001fe20007ffe0ff */
[----:B------:R-:W-:Y:S01]  /*59e0*/  BAR.SYNC.DEFER_BLOCKING 0x0 ;  /* 0x0000000000007b1d */ /* 0x000fe20000010000 */
[----:B------:R-:W-:-:S02]  /*59f0*/  LEA.HI.SX32 R218, R205, R160, 0x1b ;  /* 0x000000a0cdda7211 */ /* 0x000fc400078fdaff */
[C---:B-1----:R-:W-:Y:S02]  /*5a00*/  IADD3 R201, R160.reuse, 0x280, RZ ;  /* 0x00000280a0c97810 */ /* 0x042fe40007ffe0ff */
[-C--:B------:R-:W-:Y:S01]  /*5a10*/  LEA.HI.SX32 R220, R209, R160.reuse, 0x1b ;  /* 0x000000a0d1dc7211 */ /* 0x080fe200078fdaff */
[----:B--2---:R-:W-:Y:S01]  /*5a20*/  VIADD R137, R160, 0x240 ;  /* 0x00000240a0897836 */ /* 0x004fe20000000000 */
[-C--:B------:R-:W-:Y:S01]  /*5a30*/  LEA.HI.SX32 R192, R211, R160.reuse, 0x1b ;  /* 0x000000a0d3c07211 */ /* 0x080fe200078fdaff */
[----:B------:R-:W-:Y:S01]  /*5a40*/  IMAD R218, R218, 0x4, R175 ;  /* 0x00000004dada7824 */ /* 0x000fe200078e02af */
[-C--:B------:R-:W-:Y:S02]  /*5a50*/  LEA.HI.SX32 R194, R213, R160.reuse, 0x1b ;  /* 0x000000a0d5c27211 */ /* 0x080fe400078fdaff */
[-C--:B------:R-:W-:Y:S02]  /*5a60*/  LEA.HI.SX32 R214, R137, R160.reuse, 0x1b ;  /* 0x000000a089d67211 */ /* 0x080fe400078fdaff */
[----:B------:R-:W-:-:S02]  /*5a70*/  LEA.HI.SX32 R216, R203, R160, 0x1b ;  /* 0x000000a0cbd87211 */ /* 0x000fc400078fdaff */
[-C--:B------:R-:W-:Y:S01]  /*5a80*/  LEA.HI.SX32 R198, R201, R160.reuse, 0x1b ;  /* 0x000000a0c9c67211 */ /* 0x080fe200078fdaff */
[----:B------:R-:W-:Y:S01]  /*5a90*/  IMAD R214, R214, 0x4, R175 ;  /* 0x00000004d6d67824 */ /* 0x000fe200078e02af */
[-C--:B------:R-:W-:Y:S02]  /*5aa0*/  LEA.HI.SX32 R200, R217, R160.reuse, 0x1b ;  /* 0x000000a0d9c87211 */ /* 0x080fe400078fdaff */
[----:B------:R-:W-:Y:S02]  /*5ab0*/  LEA.HI.SX32 R202, R221, R160, 0x1b ;  /* 0x000000a0ddca7211 */ /* 0x000fe400078fdaff */
[-C--:B------:R-:W-:Y:S02]  /*5ac0*/  LEA R223, R136, R175.reuse, 0x2 ;  /* 0x000000af88df7211 */ /* 0x080fe400078e10ff */
[-C--:B------:R-:W-:Y:S01]  /*5ad0*/  LEA R221, R190, R175.reuse, 0x2 ;  /* 0x000000afbedd7211 */ /* 0x080fe200078e10ff */
[----:B------:R-:W0:Y:S01]  /*5ae0*/  LDS R206, [R222+0x1180] ;  /* 0x00118000dece7984 */ /* 0x000e220000000800 */
[----:B------:R-:W-:-:S02]  /*5af0*/  LEA R220, R220, R175, 0x2 ;  /* 0x000000afdcdc7211 */ /* 0x000fc400078e10ff */
[-C--:B------:R-:W-:Y:S01]  /*5b00*/  LEA R219, R192, R175.reuse, 0x2 ;  /* 0x000000afc0db7211 */ /* 0x080fe200078e10ff */
[----:B------:R-:W1:Y:S01]  /*5b10*/  LDS R207, [R223+0x1080] ;  /* 0x00108000dfcf7984 */ /* 0x000e620000000800 */
[-C--:B------:R-:W-:Y:S02]  /*5b20*/  LEA R217, R194, R175.reuse, 0x2 ;  /* 0x000000afc2d97211 */ /* 0x080fe400078e10ff */
[-C--:B------:R-:W-:Y:S01]  /*5b30*/  LEA R216, R216, R175.reuse, 0x2 ;  /* 0x000000afd8d87211 */ /* 0x080fe200078e10ff */
[----:B------:R-:W2:Y:S01]  /*5b40*/  LDS R205, [R221+0x1280] ;  /* 0x00128000ddcd7984 */ /* 0x000ea20000000800 */
        /* <DEDUP_REMOVED lines=18> */
[----:B------:R2:W-:Y:S01]  /*5c70*/  STS [R64+0x210c], R185 ;  /* 0x00210cb940007388 */ /* 0x0005e20000000800 */
[----:B-----5:R-:W-:Y:S01]  /*5c80*/  FMUL.FTZ R65, R90, R172 ;  /* 0x000000ac5a417220 */ /* 0x020fe20000410000 */
[----:B------:R-:W-:-:S02]  /*5c90*/  IMAD R172, R128, UR46, RZ ;  /* 0x0000002e80ac7c24 */ /* 0x000fc4000f8e02ff */
[----:B------:R5:W-:Y:S01]  /*5ca0*/  STS [R64+0x2114], R183 ;  /* 0x002114b740007388 */ /* 0x000be20000000800 */
[----:B-1----:R-:W-:-:S03]  /*5cb0*/  FMUL.FTZ R251, R86, R184 ;  /* 0x000000b856fb7220 */ /* 0x002fc60000410000 */
[----:B------:R-:W-:Y:S01]  /*5cc0*/  STS [R64+0x2108], R178 ;  /* 0x002108b240007388 */ /* 0x000fe20000000800 */
[----:B--2---:R-:W-:Y:S01]  /*5cd0*/  FMUL.FTZ R185, R88, R170 ;  /* 0x000000aa58b97220 */ /* 0x004fe20000410000 */
[----:B------:R-:W-:Y:S02]  /*5ce0*/  IMAD R170, R124, UR46, RZ ;  /* 0x0000002e7caa7c24 */ /* 0x000fe4000f8e02ff */
[----:B------:R-:W-:Y:S01]  /*5cf0*/  STS [R64+0x2110], R176 ;  /* 0x002110b040007388 */ /* 0x000fe20000000800 */
[----:B-----5:R-:W-:-:S03]  /*5d00*/  FMUL.FTZ R183, R83, R182 ;  /* 0x000000b653b77220 */ /* 0x020fc60000410000 */
[----:B------:R-:W-:Y:S04]  /*5d10*/  STS [R64+0x2118], R174 ;  /* 0x002118ae40007388 */ /* 0x000fe80000000800 */
[----:B------:R-:W-:Y:S04]  /*5d20*/  STS [R64+0x211c], R181 ;  /* 0x00211cb540007388 */ /* 0x000fe80000000800 */
[----:B------:R1:W-:Y:S04]  /*5d30*/  STS [R64+0x2120], R65 ;  /* 0x0021204140007388 */ /* 0x0003e80000000800 */
[----:B------:R-:W-:Y:S04]  /*5d40*/  STS [R64+0x2124], R179 ;  /* 0x002124b340007388 */ /* 0x000fe80000000800 */
[----:B------:R2:W-:Y:S01]  /*5d50*/  STS [R64+0x2128], R185 ;  /* 0x002128b940007388 */ /* 0x0005e20000000800 */
[----:B-1----:R-:W-:-:S03]  /*5d60*/  IMAD.MOV.U32 R65, RZ, RZ, RZ ;  /* 0x000000ffff417224 */ /* 0x002fc600078e00ff */
[----:B------:R-:W-:Y:S04]  /*5d70*/  STS [R64+0x212c], R191 ;  /* 0x00212cbf40007388 */ /* 0x000fe80000000800 */
[----:B------:R-:W-:Y:S01]  /*5d80*/  STS [R64+0x2130], R251 ;  /* 0x002130fb40007388 */ /* 0x000fe20000000800 */
[----:B--2---:R-:W-:-:S03]  /*5d90*/  IMAD R185, R129, UR45, R172 ;  /* 0x0000002d81b97c24 */ /* 0x004fc6000f8e02ac */
[----:B------:R-:W-:Y:S04]  /*5da0*/  STS [R64+0x2134], R189 ;  /* 0x002134bd40007388 */ /* 0x000fe80000000800 */
[----:B------:R-:W-:Y:S04]  /*5db0*/  STS [R64+0x2138], R187 ;  /* 0x002138bb40007388 */ /* 0x000fe80000000800 */
[----:B------:R1:W-:Y:S02]  /*5dc0*/  STS [R64+0x213c], R183 ;  /* 0x00213cb740007388 */ /* 0x0003e40000000800 */
[----:B-1----:R-:W-:-:S02]  /*5dd0*/  MOV R64, R160 ;  /* 0x000000a000407202 */ /* 0x002fc40000000f00 */
[----:B------:R-:W-:-:S03]  /*5de0*/  SHF.R.S32.HI R183, RZ, 0x1f, R164 ;  /* 0x0000001fffb77819 */ /* 0x000fc600000114a4 */
[----:B------:R-:W-:-:S04]  /*5df0*/  IMAD.WIDE.U32 R180, R124, UR45, R64 ;  /* 0x0000002d7cb47c25 */ /* 0x000fc8000f8e0040 */
[----:B------:R-:W-:-:S04]  /*5e00*/  IMAD.WIDE.U32 R178, R128, UR45, R64 ;  /* 0x0000002d80b27c25 */ /* 0x000fc8000f8e0040 */
[----:B------:R-:W-:Y:S01]  /*5e10*/  IMAD R65, R125, UR45, R170 ;  /* 0x0000002d7d417c24 */ /* 0x000fe2000f8e02aa */
[----:B------:R-:W-:Y:S02]  /*5e20*/  IADD3 R170, R25, -UR49, -R160 ;  /* 0x8000003119aa7c10 */ /* 0x000fe4000fffe8a0 */
[----:B------:R-:W-:Y:S02]  /*5e30*/  IADD3 R179, R179, R185, RZ ;  /* 0x000000b9b3b37210 */ /* 0x000fe40007ffe0ff */
[----:B------:R-:W-:Y:S01]  /*5e40*/  IADD3 R181, R181, R65, RZ ;  /* 0x00000041b5b57210 */ /* 0x000fe20007ffe0ff */
[C---:B------:R-:W-:Y:S01]  /*5e50*/  IMAD R65, R183.reuse, UR40, RZ ;  /* 0x00000028b7417c24 */ /* 0x040fe2000f8e02ff */
[----:B------:R-:W-:Y:S01]  /*5e60*/  BAR.SYNC.DEFER_BLOCKING 0x0 ;  /* 0x0000000000007b1d */ /* 0x000fe20000010000 */
[----:B------:R-:W-:Y:S01]  /*5e70*/  IMAD R183, R183, UR42, RZ ;  /* 0x0000002ab7b77c24 */ /* 0x000fe2000f8e02ff */
[----:B------:R-:W-:Y:S01]  /*5e80*/  ISETP.GE.AND P1, PT, R170, 0x1, PT ;  /* 0x00000001aa00780c */ /* 0x000fe20003f26270 */
[----:B------:R-:W-:-:S02]  /*5e90*/  IMAD R65, R164, UR41, R65 ;  /* 0x00000029a4417c24 */ /* 0x000fc4000f8e0241 */
[C---:B------:R-:W-:Y:S02]  /*5ea0*/  IMAD R183, R164.reuse, UR43, R183 ;  /* 0x0000002ba4b77c24 */ /* 0x040fe4000f8e02b7 */
[----:B------:R-:W-:-:S04]  /*5eb0*/  IMAD.WIDE.U32 R180, R164, UR40, R180 ;  /* 0x00000028a4b47c25 */ /* 0x000fc8000f8e00b4 */
[----:B------:R-:W-:Y:S01]  /*5ec0*/  IMAD.WIDE.U32 R178, R164, UR42, R178 ;  /* 0x0000002aa4b27c25 */ /* 0x000fe2000f8e00b2 */
[----:B------:R-:W-:Y:S02]  /*5ed0*/  IADD3 R189, R181, R65, RZ ;  /* 0x00000041b5bd7210 */ /* 0x000fe40007ffe0ff */
[----:B------:R-:W-:Y:S01]  /*5ee0*/  IADD3 R182, P2, R180, UR49, RZ ;  /* 0x00000031b4b67c10 */ /* 0x000fe2000ff5e0ff */
[----:B------:R-:W-:Y:S01]  /*5ef0*/  IMAD.IADD R187, R179, 0x1, R183 ;  /* 0x00000001b3bb7824 */ /* 0x000fe200078e02b7 */
[----:B------:R-:W-:Y:S02]  /*5f00*/  IADD3 R64, P3, R178, UR49, RZ ;  /* 0x00000031b2407c10 */ /* 0x000fe4000ff7e0ff */
[----:B------:R-:W-:Y:S02]  /*5f10*/  IADD3.X R183, R189, UR18, RZ, P2, !PT ;  /* 0x00000012bdb77c10 */ /* 0x000fe400097fe4ff */
[----:B------:R-:W-:Y:S01]  /*5f20*/  IADD3.X R65, R187, UR18, RZ, P3, !PT ;  /* 0x00000012bb417c10 */ /* 0x000fe20009ffe4ff */
[----:B0--34-:R-:W-:Y:S08]  /*5f30*/  @!P1 BRA `(.L_x_4703) ;  /* 0x0000000000409947 */ /* 0x019ff00003800000 */
[----:B------:R-:W0:Y:S01]  /*5f40*/  LDS R223, [R223+0x2100] ;  /* 0x00210000dfdf7984 */ /* 0x000e220000000800 */
[----:B------:R-:W-:Y:S02]  /*5f50*/  USHF.R.S32.HI UR18, URZ, 0x1f, UR5 ;  /* 0x0000001f3f127899 */ /* 0x000fe40008011405 */
[----:B------:R-:W-:-:S04]  /*5f60*/  IMAD.WIDE.U32 R182, R126, UR5, R182 ;  /* 0x000000057eb67c25 */ /* 0x000fc8000f8e00b6 */
[----:B------:R-:W-:Y:S01]  /*5f70*/  IMAD.WIDE.U32 R64, R130, UR5, R64 ;  /* 0x0000000582407c25 */ /* 0x000fe2000f8e0040 */
[----:B------:R-:W-:-:S03]  /*5f80*/  LEA R184, P1, R182, UR28, 0x2 ;  /* 0x0000001cb6b87c11 */ /* 0x000fc6000f8210ff */
[----:B------:R-:W-:-:S04]  /*5f90*/  IMAD R172, R126, UR18, RZ ;  /* 0x000000127eac7c24 */ /* 0x000fc8000f8e02ff */
[----:B------:R-:W-:Y:S02]  /*5fa0*/  IMAD R185, R127, UR5, R172 ;  /* 0x000000057fb97c24 */ /* 0x000fe4000f8e02ac */
[----:B------:R-:W-:-:S03]  /*5fb0*/  IMAD R172, R130, UR18, RZ ;  /* 0x0000001282ac7c24 */ /* 0x000fc6000f8e02ff */
[----:B------:R-:W-:Y:S01]  /*5fc0*/  IADD3 R185, R183, R185, RZ ;  /* 0x000000b9b7b97210 */ /* 0x000fe20007ffe0ff */
[----:B------:R-:W-:-:S03]  /*5fd0*/  IMAD R183, R131, UR5, R172 ;  /* 0x0000000583b77c24 */ /* 0x000fc6000f8e02ac */
[----:B------:R-:W-:Y:S02]  /*5fe0*/  LEA.HI.X R185, R182, UR29, R185, 0x2, P1 ;  /* 0x0000001db6b97c11 */ /* 0x000fe400088f14b9 */
[----:B------:R-:W-:Y:S02]  /*5ff0*/  IADD3 R183, R65, R183, RZ ;  /* 0x000000b741b77210 */ /* 0x000fe40007ffe0ff */
[C---:B------:R-:W-:Y:S01]  /*6000*/  LEA R182, P1, R64.reuse, UR30, 0x2 ;  /* 0x0000001e40b67c11 */ /* 0x040fe2000f8210ff */
[----:B------:R1:W-:Y:S03]  /*6010*/  REDG.E.ADD.F32.FTZ.RN.STRONG.GPU desc[UR26][R184.64], R207 ;  /* 0x000000cfb80079a6 */ /* 0x0003e6000c10f39a */
[----:B------:R-:W-:-:S05]  /*6020*/  LEA.HI.X R183, R64, UR31, R183, 0x2, P1 ;  /* 0x0000001f40b77c11 */ /* 0x000fca00088f14b7 */
[----:B0-----:R1:W-:Y:S04]  /*6030*/  REDG.E.ADD.F32.FTZ.RN.STRONG.GPU desc[UR26][R182.64], R223 ;  /* 0x000000dfb60079a6 */ /* 0x0013e8000c10f39a */
.L_x_4703:
[----:B------:R-:W-:Y:S05]  /*6040*/  BSYNC B0 ;  /* 0x0000000000007941 */ /* 0x000fea0003800000 */
.L_x_4702:
[C---:B------:R-:W-:Y:S01]  /*6050*/  LEA R64, P1, R180.reuse, UR28, 0x2 ;  /* 0x0000001cb4407c11 */ /* 0x040fe2000f8210ff */
[----:B------:R-:W-:Y:S01]  /*6060*/  USHF.L.U64.HI UR52, UR6, 0x2, UR7 ;  /* 0x0000000206347899 */ /* 0x000fe20008010207 */
[----:B------:R-:W-:Y:S01]  /*6070*/  BSSY B0, `(.L_x_4704) ;  /* 0x0000018000007945 */ /* 0x000fe20003800000 */
[----:B------:R-:W-:Y:S01]  /*6080*/  UIMAD UR18, UR4, -0x400, UR44 ;  /* 0xfffffc00041278a4 */ /* 0x000fe2000f8e022c */
[----:B------:R-:W-:Y:S01]  /*6090*/  LEA.HI.X R65, R180, UR29, R189, 0x2, P1 ;  /* 0x0000001db4417c11 */ /* 0x000fe200088f14bd */
[----:B------:R-:W-:Y:S01]  /*60a0*/  USHF.L.U32 UR53, UR6, 0x2, URZ ;  /* 0x0000000206357899 */ /* 0x000fe2000800063f */
[----:B------:R0:W2:Y:S01]  /*60b0*/  LDS R189, [R222+0x2200] ;  /* 0x00220000debd7984 */ /* 0x0000a20000000800 */
[----:B------:R-:W-:Y:S01]  /*60c0*/  LEA R180, P1, R178, UR30, 0x2 ;  /* 0x0000001eb2b47c11 */ /* 0x000fe2000f8210ff */
[----:B------:R-:W-:Y:S01]  /*60d0*/  IMAD R172, R126, UR52, RZ ;  /* 0x000000347eac7c24 */ /* 0x000fe2000f8e02ff */
[----:B------:R-:W-:Y:S01]  /*60e0*/  USHF.R.S32.HI UR19, URZ, 0x1f, UR18 ;  /* 0x0000001f3f137899 */ /* 0x000fe20008011412 */
[----:B------:R-:W-:Y:S01]  /*60f0*/  IMAD R174, R130, UR52, RZ ;  /* 0x0000003482ae7c24 */ /* 0x000fe2000f8e02ff */
[----:B------:R-:W-:Y:S01]  /*6100*/  LEA.HI.X R181, R178, UR31, R187, 0x2, P1 ;  /* 0x0000001fb2b57c11 */ /* 0x000fe200088f14bb */
[----:B------:R-:W-:Y:S01]  /*6110*/  IMAD R187, R127, UR53, R172 ;  /* 0x000000357fbb7c24 */ /* 0x000fe2000f8e02ac */
[----:B------:R-:W-:Y:S01]  /*6120*/  ISETP.GE.AND P1, PT, R170, 0x41, PT ;  /* 0x00000041aa00780c */ /* 0x000fe20003f26270 */
[----:B-1----:R-:W-:-:S12]  /*6130*/  IMAD R185, R131, UR53, R174 ;  /* 0x0000003583b97c24 */ /* 0x002fd8000f8e02ae */
[----:B0-----:R-:W-:Y:S05]  /*6140*/  @!P1 BRA `(.L_x_4705) ;  /* 0x0000000000289947 */ /* 0x001fea0003800000 */
[----:B------:R-:W-:Y:S01]  /*6150*/  MOV R179, UR18 ;  /* 0x0000001200b37c02 */ /* 0x000fe20008000f00 */
[----:B------:R-:W-:-:S04]  /*6160*/  IMAD.U32 R183, RZ, RZ, UR18 ;  /* 0x00000012ffb77e24 */ /* 0x000fc8000f8e00ff */
[----:B------:R-:W-:-:S04]  /*6170*/  IMAD.WIDE R178, R179, 0x4, R64 ;  /* 0x00000004b3b27825 */ /* 0x000fc800078e0240 */
[----:B------:R-:W-:-:S04]  /*6180*/  IMAD.WIDE R182, R183, 0x4, R180 ;  /* 0x00000004b7b67825 */ /* 0x000fc800078e02b4 */
[----:B------:R-:W-:-:S04]  /*6190*/  IMAD.WIDE.U32 R178, R126, UR53, R178 ;  /* 0x000000357eb27c25 */ /* 0x000fc8000f8e00b2 */
[----:B------:R-:W-:Y:S01]  /*61a0*/  IMAD.WIDE.U32 R182, R130, UR53, R182 ;  /* 0x0000003582b67c25 */ /* 0x000fe2000f8e00b6 */
[----:B------:R-:W-:-:S04]  /*61b0*/  IADD3 R179, R179, R187, RZ ;  /* 0x000000bbb3b37210 */ /* 0x000fc80007ffe0ff */
[----:B------:R-:W-:Y:S01]  /*61c0*/  IADD3 R183, R183, R185, RZ ;  /* 0x000000b9b7b77210 */ /* 0x000fe20007ffe0ff */
[----:B------:R0:W-:Y:S04]  /*61d0*/  REDG.E.ADD.F32.FTZ.RN.STRONG.GPU desc[UR26][R178.64+-0xf00], R206 ;  /* 0xfff100ceb20079a6 */ /* 0x0001e8000c10f39a */
[----:B--2---:R0:W-:Y:S02]  /*61e0*/  REDG.E.ADD.F32.FTZ.RN.STRONG.GPU desc[UR26][R182.64+-0xf00], R189 ;  /* 0xfff100bdb60079a6 */ /* 0x0041e4000c10f39a */
.L_x_4705:
[----:B------:R-:W-:Y:S05]  /*61f0*/  BSYNC B0 ;  /* 0x0000000000007941 */ /* 0x000fea0003800000 */
.L_x_4704:
[----:B------:R-:W1:Y:S01]  /*6200*/  LDS R221, [R221+0x2300] ;  /* 0x00230000dddd7984 */ /* 0x000e620000000800 */
[----:B------:R-:W-:Y:S01]  /*6210*/  USHF.L.U32 UR52, UR18, 0x2, URZ ;  /* 0x0000000212347899 */ /* 0x000fe2000800063f */
[----:B------:R-:W-:Y:S01]  /*6220*/  BSSY B0, `(.L_x_4706) ;  /* 0x0000010000007945 */ /* 0x000fe20003800000 */
[----:B------:R-:W-:Y:S01]  /*6230*/  USHF.L.U64.HI UR18, UR18, 0x2, UR19 ;  /* 0x0000000212127899 */ /* 0x000fe20008010213 */
[----:B------:R-:W-:-:S03]  /*6240*/  FADD.FTZ R224, R224, R247 ;  /* 0x000000f7e0e07221 */ /* 0x000fc60000010000 */
[----:B------:R-:W-:Y:S02]  /*6250*/  IADD3 R64, P1, R64, UR52, RZ ;  /* 0x0000003440407c10 */ /* 0x000fe4000ff3e0ff */
[----:B0-----:R-:W-:Y:S02]  /*6260*/  IADD3 R178, P2, R180, UR52, RZ ;  /* 0x00000034b4b27c10 */ /* 0x001fe4000ff5e0ff */
        /* <DEDUP_REMOVED lines=10> */
[----:B-1----:R0:W-:Y:S02]  /*6310*/  REDG.E.ADD.F32.FTZ.RN.STRONG.GPU desc[UR26][R178.64+-0xe00], R221 ;  /* 0xfff200ddb20079a6 */ /* 0x0021e4000c10f39a */
.L_x_4707:
[----:B------:R-:W-:Y:S05]  /*6320*/  BSYNC B0 ;  /* 0x0000000000007941 */ /* 0x000fea0003800000 */
.L_x_4706:
[----:B------:R3:W4:Y:S01]  /*6330*/  LDS R181, [R220+0x2400] ;  /* 0x00240000dcb57984 */ /* 0x0007220000000800 */
[----:B------:R-:W-:Y:S04]  /*6340*/  BSSY B0, `(.L_x_4708) ;  /* 0x0000004000007945 */ /* 0x000fe80003800000 */
[----:B------:R-:W-:Y:S05]  /*6350*/  @!P2 BRA `(.L_x_4709) ;  /* 0x000000000008a947 */ /* 0x000fea0003800000 */
[----:B------:R0:W-:Y:S04]  /*6360*/  REDG.E.ADD.F32.FTZ.RN.STRONG.GPU desc[UR26][R64.64+-0xd00], R204 ;  /* 0xfff300cc400079a6 */ /* 0x0001e8000c10f39a */
[----:B----4-:R0:W-:Y:S02]  /*6370*/  REDG.E.ADD.F32.FTZ.RN.STRONG.GPU desc[UR26][R178.64+-0xd00], R181 ;  /* 0xfff300b5b20079a6 */ /* 0x0101e4000c10f39a */
.L_x_4709:
[----:B------:R-:W-:Y:S05]  /*6380*/  BSYNC B0 ;  /* 0x0000000000007941 */ /* 0x000fea0003800000 */
.L_x_4708:
        /* <DEDUP_REMOVED lines=11> */
.L_x_4711:
[----:B------:R-:W-:Y:S05]  /*6440*/  BSYNC B0 ;  /* 0x0000000000007941 */ /* 0x000fea0003800000 */
.L_x_4710:
[----:B0---4-:R0:W4:Y:S01]  /*6450*/  LDS R181, [R218+0x2600] ;  /* 0x00260000dab57984 */ /* 0x0111220000000800 */
[----:B------:R-:W-:Y:S04]  /*6460*/  BSSY B0, `(.L_x_4712) ;  /* 0x0000004000007945 */ /* 0x000fe80003800000 */
[----:B------:R-:W-:Y:S05]  /*6470*/  @!P1 BRA `(.L_x_4713) ;  /* 0x0000000000089947 */ /* 0x000fea0003800000 */
[----:B------:R0:W-:Y:S04]  /*6480*/  REDG.E.ADD.F32.FTZ.RN.STRONG.GPU desc[UR26][R64.64+-0xb00], R202 ;  /* 0xfff500ca400079a6 */ /* 0x0001e8000c10f39a */
[----:B----4-:R0:W-:Y:S02]  /*6490*/  REDG.E.ADD.F32.FTZ.RN.STRONG.GPU desc[UR26][R178.64+-0xb00], R181 ;  /* 0xfff500b5b20079a6 */ /* 0x0101e4000c10f39a */
.L_x_4713:
[----:B------:R-:W-:Y:S05]  /*64a0*/  BSYNC B0 ;  /* 0x0000000000007941 */ /* 0x000fea0003800000 */
.L_x_4712:
[----:B------:R-:W0:Y:S01]  /*64b0*/  LDS R217, [R217+0x2700] ;  /* 0x00270000d9d97984 */ /* 0x000e220000000800 */
[----:B------:R-:W-:Y:S04]  /*64c0*/  BSSY B0, `(.L_x_4714) ;  /* 0x0000004000007945 */ /* 0x000fe80003800000 */
[----:B------:R-:W-:Y:S05]  /*64d0*/  @!P2 BRA `(.L_x_4715) ;  /* 0x000000000008a947 */ /* 0x000fea0003800000 */
[----:B------:R1:W-:Y:S04]  /*64e0*/  REDG.E.ADD.F32.FTZ.RN.STRONG.GPU desc[UR26][R64.64+-0xa00], R201 ;  /* 0xfff600c9400079a6 */ /* 0x0003e8000c10f39a */
[----:B0-----:R0:W-:Y:S02]  /*64f0*/  REDG.E.ADD.F32.FTZ.RN.STRONG.GPU desc[UR26][R178.64+-0xa00], R217 ;  /* 0xfff600d9b20079a6 */ /* 0x0011e4000c10f39a */
.L_x_4715:
[----:B------:R-:W-:Y:S05]  /*6500*/  BSYNC B0 ;  /* 0x0000000000007941 */ /* 0x000fea0003800000 */
.L_x_4714:
[----:B0---4-:R0:W4:Y:S01]  /*6510*/  LDS R181, [R216+0x2800] ;  /* 0x00280000d8b57984 */ /* 0x0111220000000800 */
[----:B------:R-:W-:Y:S04]  /*6520*/  BSSY B0, `(.L_x_4716) ;  /* 0x0000004000007945 */ /* 0x000fe80003800000 */
[----:B------:R-:W-:Y:S05]  /*6530*/  @!P3 BRA `(.L_x_4717) ;  /* 0x000000000008b947 */ /* 0x000fea0003800000 */
[----:B------:R0:W-:Y:S04]  /*6540*/  REDG.E.ADD.F32.FTZ.RN.STRONG.GPU desc[UR26][R64.64+-0x900], R200 ;  /* 0xfff700c8400079a6 */ /* 0x0001e8000c10f39a */
[----:B----4-:R0:W-:Y:S02]  /*6550*/  REDG.E.ADD.F32.FTZ.RN.STRONG.GPU desc[UR26][R178.64+-0x900], R181 ;  /* 0xfff700b5b20079a6 */ /* 0x0101e4000c10f39a */
.L_x_4717:
[----:B------:R-:W-:Y:S05]  /*6560*/  BSYNC B0 ;  /* 0x0000000000007941 */ /* 0x000fea0003800000 */
.L_x_4716:
[----:B------:R-:W0:Y:S01]  /*6570*/  LDS R215, [R215+0x2900] ;  /* 0x00290000d7d77984 */ /* 0x000e220000000800 */
[----:B------:R-:W-:Y:S04]  /*6580*/  BSSY B0, `(.L_x_4718) ;  /* 0x0000004000007945 */ /* 0x000fe80003800000 */
[----:B------:R-:W-:Y:S05]  /*6590*/  @!P4 BRA `(.L_x_4719) ;  /* 0x000000000008c947 */ /* 0x000fea0003800000 */
[----:B------:R1:W-:Y:S04]  /*65a0*/  REDG.E.ADD.F32.FTZ.RN.STRONG.GPU desc[UR26][R64.64+-0x800], R199 ;  /* 0xfff800c7400079a6 */ /* 0x0003e8000c10f39a */
[----:B0-----:R0:W-:Y:S02]  /*65b0*/  REDG.E.ADD.F32.FTZ.RN.STRONG.GPU desc[UR26][R178.64+-0x800], R215 ;  /* 0xfff800d7b20079a6 */ /* 0x0011e4000c10f39a */
.L_x_4719:
[----:B------:R-:W-:Y:S05]  /*65c0*/  BSYNC B0 ;  /* 0x0000000000007941 */ /* 0x000fea0003800000 */
.L_x_4718:
[----:B0---4-:R0:W4:Y:S01]  /*65d0*/  LDS R181, [R214+0x2a00] ;  /* 0x002a0000d6b57984 */ /* 0x0111220000000800 */
[----:B------:R-:W-:Y:S04]  /*65e0*/  BSSY B0, `(.L_x_4720) ;  /* 0x0000004000007945 */ /* 0x000fe80003800000 */
[----:B------:R-:W-:Y:S05]  /*65f0*/  @!P5 BRA `(.L_x_4721) ;  /* 0x000000000008d947 */ /* 0x000fea0003800000 */
[----:B------:R0:W-:Y:S04]  /*6600*/  REDG.E.ADD.F32.FTZ.RN.STRONG.GPU desc[UR26][R64.64+-0x700], R198 ;  /* 0xfff900c6400079a6 */ /* 0x0001e8000c10f39a */
[----:B----4-:R0:W-:Y:S02]  /*6610*/  REDG.E.ADD.F32.FTZ.RN.STRONG.GPU desc[UR26][R178.64+-0x700], R181 ;  /* 0xfff900b5b20079a6 */ /* 0x0101e4000c10f39a */
.L_x_4721:
[----:B------:R-:W-:Y:S05]  /*6620*/  BSYNC B0 ;  /* 0x0000000000007941 */ /* 0x000fea0003800000 */
.L_x_4720:
        /* <DEDUP_REMOVED lines=11> */
.L_x_4723:
[----:B------:R-:W-:Y:S05]  /*66e0*/  BSYNC B0 ;  /* 0x0000000000007941 */ /* 0x000fea0003800000 */
.L_x_4722:
[----:B0---4-:R0:W4:Y:S01]  /*66f0*/  LDS R181, [R212+0x2c00] ;  /* 0x002c0000d4b57984 */ /* 0x0111220000000800 */
[----:B------:R-:W-:Y:S04]  /*6700*/  BSSY B0, `(.L_x_4724) ;  /* 0x0000004000007945 */ /* 0x000fe80003800000 */
[----:B------:R-:W-:Y:S05]  /*6710*/  @!P1 BRA `(.L_x_4725) ;  /* 0x0000000000089947 */ /* 0x000fea0003800000 */
[----:B------:R0:W-:Y:S04]  /*6720*/  REDG.E.ADD.F32.FTZ.RN.STRONG.GPU desc[UR26][R64.64+-0x500], R194 ;  /* 0xfffb00c2400079a6 */ /* 0x0001e8000c10f39a */
[----:B----4-:R0:W-:Y:S02]  /*6730*/  REDG.E.ADD.F32.FTZ.RN.STRONG.GPU desc[UR26][R178.64+-0x500], R181 ;  /* 0xfffb00b5b20079a6 */ /* 0x0101e4000c10f39a */
.L_x_4725:
[----:B------:R-:W-:Y:S05]  /*6740*/  BSYNC B0 ;  /* 0x0000000000007941 */ /* 0x000fea0003800000 */
.L_x_4724:
[----:B------:R-:W0:Y:S01]  /*6750*/  LDS R211, [R211+0x2d00] ;  /* 0x002d0000d3d37984 */ /* 0x000e220000000800 */
[----:B------:R-:W-:Y:S04]  /*6760*/  BSSY B0, `(.L_x_4726) ;  /* 0x0000004000007945 */ /* 0x000fe80003800000 */
[----:B------:R-:W-:Y:S05]  /*6770*/  @!P2 BRA `(.L_x_4727) ;  /* 0x000000000008a947 */ /* 0x000fea0003800000 */
[----:B------:R1:W-:Y:S04]  /*6780*/  REDG.E.ADD.F32.FTZ.RN.STRONG.GPU desc[UR26][R64.64+-0x400], R192 ;  /* 0xfffc00c0400079a6 */ /* 0x0003e8000c10f39a */
[----:B0-----:R0:W-:Y:S02]  /*6790*/  REDG.E.ADD.F32.FTZ.RN.STRONG.GPU desc[UR26][R178.64+-0x400], R211 ;  /* 0xfffc00d3b20079a6 */ /* 0x0011e4000c10f39a */
.L_x_4727:
[----:B------:R-:W-:Y:S05]  /*67a0*/  BSYNC B0 ;  /* 0x0000000000007941 */ /* 0x000fea0003800000 */
.L_x_4726:
[----:B0---4-:R0:W4:Y:S01]  /*67b0*/  LDS R181, [R210+0x2e00] ;  /* 0x002e0000d2b57984 */ /* 0x0111220000000800 */
[----:B------:R-:W-:Y:S04]  /*67c0*/  BSSY B0, `(.L_x_4728) ;  /* 0x0000004000007945 */ /* 0x000fe80003800000 */
[----:B------:R-:W-:Y:S05]  /*67d0*/  @!P3 BRA `(.L_x_4729) ;  /* 0x000000000008b947 */ /* 0x000fea0003800000 */
[----:B------:R0:W-:Y:S04]  /*67e0*/  REDG.E.ADD.F32.FTZ.RN.STRONG.GPU desc[UR26][R64.64+-0x300], R190 ;  /* 0xfffd00be400079a6 */ /* 0x0001e8000c10f39a */
[----:B----4-:R0:W-:Y:S02]  /*67f0*/  REDG.E.ADD.F32.FTZ.RN.STRONG.GPU desc[UR26][R178.64+-0x300], R181 ;  /* 0xfffd00b5b20079a6 */ /* 0x0101e4000c10f39a */
.L_x_4729:
[----:B------:R-:W-:Y:S05]  /*6800*/  BSYNC B0 ;  /* 0x0000000000007941 */ /* 0x000fea0003800000 */
.L_x_4728:
[----:B------:R-:W0:Y:S01]  /*6810*/  LDS R209, [R209+0x2f00] ;  /* 0x002f0000d1d17984 */ /* 0x000e220000000800 */
[----:B------:R-:W-:Y:S04]  /*6820*/  BSSY B0, `(.L_x_4730) ;  /* 0x0000004000007945 */ /* 0x000fe80003800000 */
[----:B------:R-:W-:Y:S05]  /*6830*/  @!P4 BRA `(.L_x_4731) ;  /* 0x000000000008c947 */ /* 0x000fea0003800000 */
[----:B------:R1:W-:Y:S04]  /*6840*/  REDG.E.ADD.F32.FTZ.RN.STRONG.GPU desc[UR26][R64.64+-0x200], R137 ;  /* 0xfffe0089400079a6 */ /* 0x0003e8000c10f39a */
[----:B0-----:R0:W-:Y:S02]  /*6850*/  REDG.E.ADD.F32.FTZ.RN.STRONG.GPU desc[UR26][R178.64+-0x200], R209 ;  /* 0xfffe00d1b20079a6 */ /* 0x0011e4000c10f39a */
.L_x_4731:
[----:B------:R-:W-:Y:S05]  /*6860*/  BSYNC B0 ;  /* 0x0000000000007941 */ /* 0x000fea0003800000 */
.L_x_4730:
[----:B-1----:R1:W0:Y:S01]  /*6870*/  LDS R137, [R208+0x3000] ;  /* 0x00300000d0897984 */ /* 0x0022220000000800 */
[----:B------:R-:W-:Y:S04]  /*6880*/  BSSY B0, `(.L_x_4732) ;  /* 0x0000004000007945 */ /* 0x000fe80003800000 */
[----:B------:R-:W-:Y:S05]  /*6890*/  @!P5 BRA `(.L_x_4733) ;  /* 0x000000000008d947 */ /* 0x000fea0003800000 */
[----:B------:R1:W-:Y:S04]  /*68a0*/  REDG.E.ADD.F32.FTZ.RN.STRONG.GPU desc[UR26][R64.64+-0x100], R136 ;  /* 0xffff0088400079a6 */ /* 0x0003e8000c10f39a */
[----:B0-----:R1:W-:Y:S02]  /*68b0*/  REDG.E.ADD.F32.FTZ.RN.STRONG.GPU desc[UR26][R178.64+-0x100], R137 ;  /* 0xffff0089b20079a6 */ /* 0x0013e4000c10f39a */
.L_x_4733:
[----:B------:R-:W-:Y:S05]  /*68c0*/  BSYNC B0 ;  /* 0x0000000000007941 */ /* 0x000fea0003800000 */
.L_x_4732:
[----:B01----:R-:W0:Y:S01]  /*68d0*/  SHFL.DOWN P1, R137, R224, 0x1, 0x1f ;  /* 0x08201f00e0897f89 */ /* 0x003e220000020000 */
[-C--:B------:R-:W-:Y:S01]  /*68e0*/  FMUL.FTZ R65, R2, R197.reuse ;  /* 0x000000c502417220 */ /* 0x080fe20000410000 */
[----:B------:R-:W-:Y:S01]  /*68f0*/  FMUL.FTZ R2, R23, R197 ;  /* 0x000000c517027220 */ /* 0x000fe20000410000 */
[-C--:B------:R-:W-:Y:S01]  /*6900*/  FMUL.FTZ R64, R3, R188.reuse ;  /* 0x000000bc03407220 */ /* 0x080fe20000410000 */
        /* <DEDUP_REMOVED lines=16> */
[-C--:B------:R-:W-:Y:S01]  /*6a10*/  FFMA.FTZ R48, R63, R4.reuse, R48 ;  /* 0x000000043f307223 */ /* 0x080fe20000010030 */
[----:B------:R-:W-:Y:S01]  /*6a20*/  FFMA.FTZ R228, R19, R4, R228 ;  /* 0x0000000413e47223 */ /* 0x000fe200000100e4 */
[----:B------:R-:W-:Y:S01]  /*6a30*/  FMUL.FTZ R3, R23, R68 ;  /* 0x0000004417037220 */ /* 0x000fe20000410000 */
[----:B------:R-:W-:Y:S01]  /*6a40*/  FMUL.FTZ R4, R7, R70 ;  /* 0x0000004607047220 */ /* 0x000fe20000410000 */
[----:B0-----:R-:W-:Y:S01]  /*6a50*/  @P1 FADD R137, R224, R137 ;  /* 0x00000089e0891221 */ /* 0x001fe20000000000 */
        /* <DEDUP_REMOVED lines=8> */
[-C--:B------:R-:W-:Y:S01]  /*6ae0*/  FMUL.FTZ R3, R23, R66.reuse ;  /* 0x0000004217037220 */ /* 0x080fe20000410000 */
[----:B------:R-:W-:Y:S01]  /*6af0*/  FMUL.FTZ R11, R11, R66 ;  /* 0x000000420b0b7220 */ /* 0x000fe20000410000 */
[----:B------:R-:W-:Y:S01]  /*6b00*/  FFMA.FTZ R239, R239, R10, R2 ;  /* 0x0000000aefef7223 */ /* 0x000fe20000010002 */
[----:B------:R-:W-:Y:S01]  /*6b10*/  FMUL.FTZ R2, R23, R67 ;  /* 0x0000004317027220 */ /* 0x000fe20000410000 */
[----:B------:R-:W-:Y:S01]  /*6b20*/  FMUL.FTZ R3, R234, R3 ;  /* 0x00000003ea037220 */ /* 0x000fe20000410000 */
[----:B------:R-:W-:Y:S01]  /*6b30*/  FMUL.FTZ R12, R12, R67 ;  /* 0x000000430c0c7220 */ /* 0x000fe20000410000 */
[----:B------:R-:W-:Y:S01]  /*6b40*/  ISETP.NE.AND P2, PT, R158, RZ, PT ;  /* 0x000000ff9e00720c */ /* 0x000fe20003f45270 */
[----:B------:R-:W-:Y:S01]  /*6b50*/  FMUL.FTZ R2, R235, R2 ;  /* 0x00000002eb027220 */ /* 0x000fe20000410000 */
[----:B------:R-:W-:Y:S01]  /*6b60*/  FFMA.FTZ R240, R240, R11, R3 ;  /* 0x0000000bf0f07223 */ /* 0x000fe20000010003 */
[----:B------:R-:W-:Y:S01]  /*6b70*/  FMUL.FTZ R3, R23, R252 ;  /* 0x000000fc17037220 */ /* 0x000fe20000410000 */
[----:B------:R-:W-:Y:S01]  /*6b80*/  FMUL.FTZ R5, R6, R193 ;  /* 0x000000c106057220 */ /* 0x000fe20000410000 */
[----:B------:R-:W-:Y:S01]  /*6b90*/  FFMA.FTZ R241, R241, R12, R2 ;  /* 0x0000000cf1f17223 */ /* 0x000fe20000010002 */
[----:B------:R-:W-:Y:S01]  /*6ba0*/  FMUL.FTZ R2, R15, R250 ;  /* 0x000000fa0f027220 */ /* 0x000fe20000410000 */
[----:B------:R-:W-:Y:S01]  /*6bb0*/  FMUL.FTZ R13, R13, R252 ;  /* 0x000000fc0d0d7220 */ /* 0x000fe20000410000 */
[----:B------:R-:W-:Y:S01]  /*6bc0*/  FMUL.FTZ R3, R236, R3 ;  /* 0x00000003ec037220 */ /* 0x000fe20000410000 */
[C---:B------:R-:W-:Y:S01]  /*6bd0*/  FMUL.FTZ R250, R23.reuse, R250 ;  /* 0x000000fa17fa7220 */ /* 0x040fe20000410000 */
[-C--:B------:R-:W-:Y:S01]  /*6be0*/  FMUL.FTZ R23, R23, R246.reuse ;  /* 0x000000f617177220 */ /* 0x080fe20000410000 */
[-C--:B------:R-:W-:Y:S01]  /*6bf0*/  FFMA.FTZ R49, R74, R5.reuse, R49 ;  /* 0x000000054a317223 */ /* 0x080fe20000010031 */
[----:B------:R-:W-:Y:S01]  /*6c00*/  FFMA.FTZ R229, R20, R5, R229 ;  /* 0x0000000514e57223 */ /* 0x000fe200000100e5 */
[----:B------:R-:W-:Y:S01]  /*6c10*/  FFMA.FTZ R242, R242, R13, R3 ;  /* 0x0000000df2f27223 */ /* 0x000fe20000010003 */
[----:B0-----:R-:W-:Y:S01]  /*6c20*/  @P1 FADD R136, R137, R136 ;  /* 0x0000008889881221 */ /* 0x001fe20000000000 */
[----:B------:R-:W-:Y:S01]  /*6c30*/  FMUL.FTZ R5, R8, R71 ;  /* 0x0000004708057220 */ /* 0x000fe20000410000 */
[----:B------:R-:W-:Y:S01]  /*6c40*/  FMUL.FTZ R3, R14, R246 ;  /* 0x000000f60e037220 */ /* 0x000fe20000410000 */
[----:B------:R-:W-:Y:S01]  /*6c50*/  FMUL.FTZ R250, R237, R250 ;  /* 0x000000faedfa7220 */ /* 0x000fe20000410000 */
[----:B------:R-:W-:Y:S01]  /*6c60*/  FMUL.FTZ R23, R0, R23 ;  /* 0x0000001700177220 */ /* 0x000fe20000410000 */
[----:B------:R-:W0:Y:S01]  /*6c70*/  SHFL.DOWN P1, R179, R136, 0x4, 0x1f ;  /* 0x08801f0088b37f89 */ /* 0x000e220000020000 */
[----:B------:R-:W-:Y:S01]  /*6c80*/  FFMA.FTZ R226, R17, R64, R226 ;  /* 0x0000004011e27223 */ /* 0x000fe200000100e2 */
[----:B------:R-:W-:Y:S01]  /*6c90*/  FFMA.FTZ R227, R18, R65, R227 ;  /* 0x0000004112e37223 */ /* 0x000fe200000100e3 */
[----:B------:R-:W-:Y:S01]  /*6ca0*/  FFMA.FTZ R230, R21, R4, R230 ;  /* 0x0000000415e67223 */ /* 0x000fe200000100e6 */
[----:B------:R-:W-:Y:S01]  /*6cb0*/  FFMA.FTZ R231, R22, R5, R231 ;  /* 0x0000000516e77223 */ /* 0x000fe200000100e7 */
[----:B------:R-:W-:Y:S01]  /*6cc0*/  FFMA.FTZ R243, R243, R2, R250 ;  /* 0x00000002f3f37223 */ /* 0x000fe200000100fa */
[----:B------:R-:W-:Y:S01]  /*6cd0*/  FFMA.FTZ R244, R244, R3, R23 ;  /* 0x00000003f4f47223 */ /* 0x000fe20000010017 */
[----:B------:R-:W-:Y:S01]  /*6ce0*/  BSSY B0, `(.L_x_4734) ;  /* 0x0000032000007945 */ /* 0x000fe20003800000 */
[----:B------:R-:W-:Y:S01]  /*6cf0*/  FFMA.FTZ R44, R59, R249, R44 ;  /* 0x000000f93b2c7223 */ /* 0x000fe2000001002c */
[----:B------:R-:W-:Y:S01]  /*6d00*/  FADD.FTZ R42, R245, R42 ;  /* 0x0000002af52a7221 */ /* 0x000fe20000010000 */
[----:B------:R-:W-:Y:S01]  /*6d10*/  FADD.FTZ R41, R248, R41 ;  /* 0x00000029f8297221 */ /* 0x000fe20000010000 */
[----:B------:R-:W-:Y:S01]  /*6d20*/  FFMA.FTZ R46, R61, R64, R46 ;  /* 0x000000403d2e7223 */ /* 0x000fe2000001002e */
[----:B------:R-:W-:Y:S01]  /*6d30*/  FADD.FTZ R40, R225, R40 ;  /* 0x00000028e1287221 */ /* 0x000fe20000010000 */
[----:B------:R-:W-:Y:S01]  /*6d40*/  FFMA.FTZ R47, R72, R65, R47 ;  /* 0x00000041482f7223 */ /* 0x000fe2000001002f */
[----:B------:R-:W-:Y:S01]  /*6d50*/  FADD.FTZ R39, R226, R39 ;  /* 0x00000027e2277221 */ /* 0x000fe20000010000 */
[----:B------:R-:W-:Y:S01]  /*6d60*/  FADD.FTZ R38, R227, R38 ;  /* 0x00000026e3267221 */ /* 0x000fe20000010000 */
[----:B------:R-:W-:Y:S01]  /*6d70*/  FADD.FTZ R37, R228, R37 ;  /* 0x00000025e4257221 */ /* 0x000fe20000010000 */
[----:B------:R-:W-:Y:S01]  /*6d80*/  FFMA.FTZ R50, R73, R4, R50 ;  /* 0x0000000449327223 */ /* 0x000fe20000010032 */
[----:B------:R-:W-:Y:S01]  /*6d90*/  FADD.FTZ R36, R229, R36 ;  /* 0x00000024e5247221 */ /* 0x000fe20000010000 */
[----:B------:R-:W-:Y:S01]  /*6da0*/  FFMA.FTZ R51, R76, R5, R51 ;  /* 0x000000054c337223 */ /* 0x000fe20000010033 */
[----:B------:R-:W-:Y:S01]  /*6db0*/  FADD.FTZ R35, R230, R35 ;  /* 0x00000023e6237221 */ /* 0x000fe20000010000 */
[----:B------:R-:W-:Y:S01]  /*6dc0*/  FFMA.FTZ R52, R75, R9, R52 ;  /* 0x000000094b347223 */ /* 0x000fe20000010034 */
[----:B------:R-:W-:Y:S01]  /*6dd0*/  FADD.FTZ R34, R231, R34 ;  /* 0x00000022e7227221 */ /* 0x000fe20000010000 */
[----:B------:R-:W-:Y:S01]  /*6de0*/  FFMA.FTZ R53, R78, R10, R53 ;  /* 0x0000000a4e357223 */ /* 0x000fe20000010035 */
[----:B0-----:R-:W-:Y:S01]  /*6df0*/  @P1 FADD R179, R136, R179 ;  /* 0x000000b388b31221 */ /* 0x001fe20000000000 */
[----:B------:R-:W-:Y:S01]  /*6e00*/  FADD.FTZ R33, R238, R33 ;  /* 0x00000021ee217221 */ /* 0x000fe20000010000 */
[----:B------:R-:W-:Y:S01]  /*6e10*/  FFMA.FTZ R54, R77, R11, R54 ;  /* 0x0000000b4d367223 */ /* 0x000fe20000010036 */
[----:B------:R-:W-:Y:S01]  /*6e20*/  FADD.FTZ R32, R239, R32 ;  /* 0x00000020ef207221 */ /* 0x000fe20000010000 */
[----:B------:R-:W-:Y:S01]  /*6e30*/  FFMA.FTZ R55, R80, R12, R55 ;  /* 0x0000000c50377223 */ /* 0x000fe20000010037 */
[----:B------:R-:W0:Y:S01]  /*6e40*/  SHFL.DOWN P1, R16, R179, 0x8, 0x1f ;  /* 0x09001f00b3107f89 */ /* 0x000e220000020000 */
[----:B------:R-:W-:Y:S01]  /*6e50*/  FADD.FTZ R31, R240, R31 ;  /* 0x0000001ff01f7221 */ /* 0x000fe20000010000 */
[----:B------:R-:W-:Y:S01]  /*6e60*/  FFMA.FTZ R56, R79, R13, R56 ;  /* 0x0000000d4f387223 */ /* 0x000fe20000010038 */
[----:B------:R-:W-:Y:S01]  /*6e70*/  FADD.FTZ R30, R241, R30 ;  /* 0x0000001ef11e7221 */ /* 0x000fe20000010000 */
[----:B------:R-:W-:Y:S01]  /*6e80*/  FFMA.FTZ R57, R82, R2, R57 ;  /* 0x0000000252397223 */ /* 0x000fe20000010039 */
[----:B------:R-:W-:Y:S01]  /*6e90*/  FFMA.FTZ R58, R81, R3, R58 ;  /* 0x00000003513a7223 */ /* 0x000fe2000001003a */
[----:B------:R-:W-:Y:S01]  /*6ea0*/  FADD.FTZ R29, R242, R29 ;  /* 0x0000001df21d7221 */ /* 0x000fe20000010000 */
[----:B------:R-:W-:Y:S01]  /*6eb0*/  FADD.FTZ R28, R243, R28 ;  /* 0x0000001cf31c7221 */ /* 0x000fe20000010000 */
[----:B------:R-:W-:Y:S01]  /*6ec0*/  FADD.FTZ R27, R244, R27 ;  /* 0x0000001bf41b7221 */ /* 0x000fe20000010000 */
[----:B0-----:R-:W-:-:S05]  /*6ed0*/  @P1 FADD R16, R179, R16 ;  /* 0x00000010b3101221 */ /* 0x001fca0000000000 */
[----:B------:R-:W0:Y:S02]  /*6ee0*/  SHFL.DOWN P1, R7, R16, 0x10, 0x1f ;  /* 0x0a001f0010077f89 */ /* 0x000e240000020000 */
[----:B0-----:R-:W-:-:S05]  /*6ef0*/  @P1 FADD R7, R16, R7 ;  /* 0x0000000710071221 */ /* 0x001fca0000000000 */
[----:B------:R0:W-:Y:S01]  /*6f00*/  @!P2 STS [R148+0x3184], R7 ;  /* 0x003184079400a388 */ /* 0x0001e20000000800 */
[----:B------:R-:W-:Y:S06]  /*6f10*/  BAR.SYNC.DEFER_BLOCKING 0x0 ;  /* 0x0000000000007b1d */ /* 0x000fec0000010000 */
[----:B------:R-:W-:Y:S05]  /*6f20*/  @P0 BRA `(.L_x_4735) ;  /* 0x0000000000340947 */ /* 0x000fea0003800000 */
[----:B------:R-:W1:Y:S01]  /*6f30*/  S2UR UR19, SR_CgaCtaId ;  /* 0x00000000001379c3 */ /* 0x000e620000008800 */
[----:B------:R-:W-:Y:S01]  /*6f40*/  UISETP.NE.AND UP0, UPT, UR22, UR50, UPT ;  /* 0x000000321600728c */ /* 0x000fe2000bf05270 */
[----:B------:R-:W-:Y:S01]  /*6f50*/  MOV R4, UR5 ;  /* 0x0000000500047c02 */ /* 0x000fe20008000f00 */
[----:B------:R-:W-:-:S04]  /*6f60*/  UMOV UR18, 0x400 ;  /* 0x0000040000127882 */ /* 0x000fc80000000000 */
[----:B------:R-:W-:Y:S01]  /*6f70*/  PLOP3.LUT P0, PT, PT, PT, UP0, 0x80, 0x0 ;  /* 0x000000000000781c */ /* 0x000fe20003f0f008 */
[----:B-1----:R-:W-:-:S06]  /*6f80*/  ULEA UR18, UR19, UR18, 0x18 ;  /* 0x0000001213127291 */ /* 0x002fcc000f8ec03f */
[----:B------:R-:W-:-:S04]  /*6f90*/  MOV R175, UR18 ;  /* 0x0000001200af7c02 */ /* 0x000fc80008000f00 */
[----:B------:R-:W-:Y:S01]  /*6fa0*/  LEA R4, R4, R175, 0x2 ;  /* 0x000000af04047211 */ /* 0x000fe200078e10ff */
[----:B------:R-:W0:Y:S04]  /*6fb0*/  LDS R0, [R175+0x3188] ;  /* 0x00318800af007984 */ /* 0x000e280000000800 */
[----:B------:R-:W1:Y:S01]  /*6fc0*/  @P0 LDS R2, [R4+0x46c0] ;  /* 0x0046c00004020984 */ /* 0x000e620000000800 */
[----:B0-----:R-:W-:-:S04]  /*6fd0*/  FADD.FTZ R7, R7, R0 ;  /* 0x0000000007077221 */ /* 0x001fc80000010000 */
[----:B-1----:R-:W-:-:S05]  /*6fe0*/  @P0 FADD.FTZ R7, R7, R2 ;  /* 0x0000000207070221 */ /* 0x002fca0000010000 */
[----:B------:R1:W-:Y:S02]  /*6ff0*/  STS [R4+0x46c0], R7 ;  /* 0x0046c00704007388 */ /* 0x0003e40000000800 */
.L_x_4735:
[----:B------:R-:W-:Y:S05]  /*7000*/  BSYNC B0 ;  /* 0x0000000000007941 */ /* 0x000fea0003800000 */
.L_x_4734:
[----:B------:R-:W-:Y:S02]  /*7010*/  UIADD3 UR5, UR5, 0x1, URZ ;  /* 0x0000000105057890 */ /* 0x000fe4000fffe03f */
[----:B------:R-:W-:Y:S02]  /*7020*/  UIADD3 UR6, UP1, UR6, 0x1, URZ ;  /* 0x0000000106067890 */ /* 0x000fe4000ff3e03f */
[----:B------:R-:W-:Y:S02]  /*7030*/  UISETP.GE.AND UP0, UPT, UR5, UR51, UPT ;  /* 0x000000330500728c */ /* 0x000fe4000bf06270 */
[----:B------:R-:W-:-:S04]  /*7040*/  UIADD3.X UR7, URZ, UR7, URZ, UP1, !UPT ;  /* 0x000000073f077290 */ /* 0x000fc80008ffe43f */
[----:B------:R-:W-:-:S13]  /*7050*/  PLOP3.LUT P0, PT, PT, PT, UP0, 0x80, 0x0 ;  /* 0x000000000000781c */ /* 0x000fda0003f0f008 */
[----:B------:R-:W-:Y:S05]  /*7060*/  @!P0 BRA `(.L_x_4736) ;  /* 0xffffffb8002c8947 */ /* 0x000fea000383ffff */
.L_x_4692:
[----:B------:R-:W-:Y:S01]  /*7070*/  BAR.SYNC.DEFER_BLOCKING 0x0 ;  /* 0x0000000000007b1d */ /* 0x000fe20000010000 */
[----:B------:R-:W-:Y:S01]  /*7080*/  F2FP.F16.F32.PACK_AB R57, R57, R58 ;  /* 0x0000003a3939723e */ /* 0x000fe200000000ff */
[----:B------:R-:W-:Y:S01]  /*7090*/  USHF.R.S32.HI UR14, URZ, 0x1f, UR16 ;  /* 0x0000001f3f0e7899 */ /* 0x000fe20008011410 */
[----:B------:R-:W-:Y:S02]  /*70a0*/  F2FP.F16.F32.PACK_AB R55, R55, R56 ;  /* 0x000000383737723e */ /* 0x000fe400000000ff */
[----:B------:R-:W-:-:S03]  /*70b0*/  PRMT R0, R57, 0x7632, R0 ;  /* 0x0000763239007816 */ /* 0x000fc60000000000 */
[----:B------:R-:W5:Y:S01]  /*70c0*/  S2UR UR6, SR_CgaCtaId ;  /* 0x00000000000679c3 */ /* 0x000f620000008800 */
[----:B------:R-:W-:Y:S01]  /*70d0*/  F2FP.F16.F32.PACK_AB R53, R53, R54 ;  /* 0x000000363535723e */ /* 0x000fe200000000ff */
[----:B------:R-:W-:Y:S01]  /*70e0*/  UMOV UR5, 0x400 ;  /* 0x0000040000057882 */ /* 0x000fe20000000000 */
[----:B------:R-:W-:Y:S01]  /*70f0*/  F2FP.F16.F32.PACK_AB R51, R51, R52 ;  /* 0x000000343333723e */ /* 0x000fe200000000ff */
        /* <DEDUP_REMOVED lines=14> */
[----:B------:R0:W-:Y:S01]  /*71e0*/  STS.U16 [R115+0x2], R0 ;  /* 0x0000020073007388 */ /* 0x0001e20000000400 */
[----:B-1----:R-:W-:-:S02]  /*71f0*/  PRMT R4, R49, 0x7632, R4 ;  /* 0x0000763231047816 */ /* 0x002fc40000000004 */
[----:B------:R-:W-:Y:S01]  /*7200*/  SHF.R.S32.HI R67, RZ, 0x1f, R122 ;  /* 0x0000001fff437819 */ /* 0x000fe2000001147a */
[----:B------:R1:W-:Y:S01]  /*7210*/  STS.U16 [R115+0x6], R2 ;  /* 0x0000060273007388 */ /* 0x0003e20000000400 */
[----:B-----5:R-:W-:-:S03]  /*7220*/  ULEA UR5, UR6, UR5, 0x18 ;  /* 0x0000000506057291 */ /* 0x020fc6000f8ec03f */
[----:B------:R5:W-:Y:S01]  /*7230*/  STS.U16 [R115+0xa], R3 ;  /* 0x00000a0373007388 */ /* 0x000be20000000400 */
[----:B------:R-:W-:Y:S01]  /*7240*/  UIMAD.WIDE.U32 UR6, UR45, UR30, URZ ;  /* 0x0000001e2d0672a5 */ /* 0x000fe2000f8e003f */
[----:B0-----:R-:W-:Y:S02]  /*7250*/  PRMT R0, R51, 0x7632, R0 ;  /* 0x0000763233007816 */ /* 0x001fe40000000000 */
[----:B------:R-:W-:Y:S01]  /*7260*/  STS.U16 [R115], R57 ;  /* 0x0000003973007388 */ /* 0x000fe20000000400 */
[----:B------:R-:W-:Y:S01]  /*7270*/  IMAD.U32 R175, RZ, RZ, UR5 ;  /* 0x00000005ffaf7e24 */ /* 0x000fe2000f8e00ff */
[----:B-1----:R-:W-:Y:S01]  /*7280*/  PRMT R2, R47, 0x7632, R2 ;  /* 0x000076322f027816 */ /* 0x002fe20000000002 */
[----:B------:R-:W-:Y:S01]  /*7290*/  UIADD3 UR15, UR7, UR18, URZ ;  /* 0x00000012070f7290 */ /* 0x000fe2000fffe03f */
[----:B------:R0:W-:Y:S01]  /*72a0*/  STS.U16 [R115+0xe], R0 ;  /* 0x00000e0073007388 */ /* 0x0001e20000000400 */
[----:B-----5:R-:W-:-:S03]  /*72b0*/  PRMT R3, R45, 0x7632, R3 ;  /* 0x000076322d037816 */ /* 0x020fc60000000003 */
[----:B------:R-:W-:Y:S04]  /*72c0*/  STS.U16 [R115+0x4], R55 ;  /* 0x0000043773007388 */ /* 0x000fe80000000400 */
[----:B------:R-:W-:Y:S01]  /*72d0*/  STS.U16 [R115+0x8], R53 ;  /* 0x0000083573007388 */ /* 0x000fe20000000400 */
[----:B0-----:R-:W-:-:S03]  /*72e0*/  PRMT R0, R43, 0x7632, R0 ;  /* 0x000076322b007816 */ /* 0x001fc60000000000 */
[----:B------:R-:W-:Y:S04]  /*72f0*/  STS.U16 [R115+0xc], R51 ;  /* 0x00000c3373007388 */ /* 0x000fe80000000400 */
[----:B------:R-:W-:Y:S04]  /*7300*/  STS.U16 [R115+0x10], R49 ;  /* 0x0000103173007388 */ /* 0x000fe80000000400 */
[----:B------:R0:W-:Y:S04]  /*7310*/  STS.U16 [R115+0x12], R4 ;  /* 0x0000120473007388 */ /* 0x0001e80000000400 */
[----:B------:R-:W-:Y:S04]  /*7320*/  STS.U16 [R115+0x14], R47 ;  /* 0x0000142f73007388 */ /* 0x000fe80000000400 */
[----:B------:R1:W-:Y:S01]  /*7330*/  STS.U16 [R115+0x16], R2 ;  /* 0x0000160273007388 */ /* 0x0003e20000000400 */
[----:B0-----:R-:W-:-:S03]  /*7340*/  MOV R4, UR49 ;  /* 0x0000003100047c02 */ /* 0x001fc60008000f00 */
[----:B------:R-:W-:Y:S04]  /*7350*/  STS.U16 [R115+0x18], R45 ;  /* 0x0000182d73007388 */ /* 0x000fe80000000400 */
[----:B------:R0:W-:Y:S01]  /*7360*/  STS.U16 [R115+0x1a], R3 ;  /* 0x00001a0373007388 */ /* 0x0001e20000000400 */
[----:B-1----:R-:W-:-:S03]  /*7370*/  IADD3 R2, P2, R122, UR49, RZ ;  /* 0x000000317a027c10 */ /* 0x002fc6000ff5e0ff */
[----:B------:R-:W-:Y:S04]  /*7380*/  STS.U16 [R115+0x1c], R43 ;  /* 0x00001c2b73007388 */ /* 0x000fe80000000400 */
[----:B------:R-:W-:Y:S01]  /*7390*/  STS.U16 [R115+0x1e], R0 ;  /* 0x00001e0073007388 */ /* 0x000fe20000000400 */
        /* <DEDUP_REMOVED lines=37> */
.L_x_4738:
[----:B------:R-:W-:Y:S05]  /*75f0*/  BSYNC B0 ;  /* 0x0000000000007941 */ /* 0x000fea0003800000 */
.L_x_4737:
        /* <DEDUP_REMOVED lines=13> */
[----:B0-----:R-:W-:Y:S01]  /*76d0*/  VIADD R9, R116, 0x1 ;  /* 0x0000000174097836 */ /* 0x001fe20000000000 */
[----:B------:R-:W-:Y:S01]  /*76e0*/  MOV R6, UR15 ;  /* 0x0000000f00067c02 */ /* 0x000fe20008000f00 */
[----:B------:R-:W-:Y:S01]  /*76f0*/  UIADD3.X UR6, UR29, UR18, UR7, UP0, !UPT ;  /* 0x000000121d067290 */ /* 0x000fe200087fe407 */
[----:B------:R-:W-:Y:S01]  /*7700*/  LEA.HI.X R5, R122, UR31, R67, 0x1, P1 ;  /* 0x0000001f7a057c11 */ /* 0x000fe200088f0c43 */
[----:B------:R-:W-:Y:S01]  /*7710*/  VIADD R61, R116, 0xd ;  /* 0x0000000d743d7836 */ /* 0x000fe20000000000 */
[----:B------:R-:W-:Y:S01]  /*7720*/  ISETP.GE.AND P1, PT, R171, R0, PT ;  /* 0x00000000ab00720c */ /* 0x000fe20003f26270 */
[----:B------:R-:W-:Y:S01]  /*7730*/  BSSY B0, `(.L_x_4739) ;  /* 0x00000a1000007945 */ /* 0x000fe20003800000 */
[----:B------:R-:W-:-:S02]  /*7740*/  LEA R4, P4, R6, R4, 0x1 ;  /* 0x0000000406047211 */ /* 0x000fc400078808ff */
[----:B------:R-:W-:Y:S01]  /*7750*/  MOV R7, UR6 ;  /* 0x0000000600077c02 */ /* 0x000fe20008000f00 */
[----:B------:R-:W-:Y:S01]  /*7760*/  UIMAD.WIDE.U32 UR6, UR45, UR28, URZ ;  /* 0x0000001c2d0672a5 */ /* 0x000fe2000f8e003f */
[----:B------:R-:W-:Y:S02]  /*7770*/  IADD3 R57, R116, 0xb, RZ ;  /* 0x0000000b74397810 */ /* 0x000fe40007ffe0ff */
[----:B------:R-:W-:Y:S01]  /*7780*/  LEA.HI.X R5, R6, R5, R7, 0x1, P4 ;  /* 0x0000000506057211 */ /* 0x000fe200020f0c07 */
[----:B------:R-:W-:Y:S01]  /*7790*/  FADD.FTZ R7, R27, R162 ;  /* 0x000000a21b077221 */ /* 0x000fe20000010000 */
[----:B------:R-:W-:Y:S01]  /*77a0*/  ISETP.GE.AND P4, PT, R159, R0, PT ;  /* 0x000000009f00720c */ /* 0x000fe20003f86270 */
[----:B------:R-:W-:Y:S01]  /*77b0*/  UIADD3 UR15, UR7, UR19, URZ ;  /* 0x00000013070f7290 */ /* 0x000fe2000fffe03f */
[----:B------:R-:W-:Y:S01]  /*77c0*/  LEA.HI.SX32 R6, R9, R116, 0x1b ;  /* 0x0000007409067211 */ /* 0x000fe200078fdaff */
[----:B------:R0:W-:Y:S01]  /*77d0*/  @!P1 STG.E.U16 desc[UR26][R4.64+-0x780], R13 ;  /* 0xfff8800d04009986 */ /* 0x0001e2000c10151a */
[----:B------:R-:W-:-:S02]  /*77e0*/  ISETP.GE.AND P1, PT, R165, R0, PT ;  /* 0x00000000a500720c */ /* 0x000fc40003f26270 */
[----:B------:R-:W-:Y:S01]  /*77f0*/  F2FP.F16.F32.PACK_AB R27, R28, R27 ;  /* 0x0000001b1c1b723e */ /* 0x000fe200000000ff */
[----:B------:R1:W-:Y:S01]  /*7800*/  @!P2 STG.E.U16 desc[UR26][R4.64+-0x740], R15 ;  /* 0xfff8c00f0400a986 */ /* 0x0003e2000c10151a */
[-C--:B------:R-:W-:Y:S02]  /*7810*/  ISETP.GE.AND P2, PT, R163, R0.reuse, PT ;  /* 0x00000000a300720c */ /* 0x080fe40003f46270 */
[----:B------:R-:W-:Y:S01]  /*7820*/  LEA R6, R6, R175, 0x1 ;  /* 0x000000af06067211 */ /* 0x000fe200078e08ff */
[----:B------:R5:W-:Y:S01]  /*7830*/  @!P3 STG.E.U16 desc[UR26][R4.64+-0x700], R17 ;  /* 0xfff900110400b986 */ /* 0x000be2000c10151a */
[-C--:B------:R-:W-:Y:S02]  /*7840*/  ISETP.GE.AND P3, PT, R161, R0.reuse, PT ;  /* 0x00000000a100720c */ /* 0x080fe40003f66270 */
[----:B------:R-:W-:Y:S01]  /*7850*/  IADD3 R59, R116, 0xc, RZ ;  /* 0x0000000c743b7810 */ /* 0x000fe20007ffe0ff */
[----:B------:R-:W-:Y:S01]  /*7860*/  @!P4 STG.E.U16 desc[UR26][R4.64+-0x600], R25 ;  /* 0xfffa00190400c986 */ /* 0x000fe2000c10151a */
[----:B------:R-:W-:-:S02]  /*7870*/  ISETP.GE.AND P4, PT, R149, R0, PT ;  /* 0x000000009500720c */ /* 0x000fc40003f86270 */
[C---:B0-----:R-:W-:Y:S01]  /*7880*/  IADD3 R13, R116.reuse, 0x2, RZ ;  /* 0x00000002740d7810 */ /* 0x041fe20007ffe0ff */
[----:B------:R0:W-:Y:S01]  /*7890*/  @!P1 STG.E.U16 desc[UR26][R4.64+-0x6c0], R19 ;  /* 0xfff9401304009986 */ /* 0x0001e2000c10151a */
[-C--:B------:R-:W-:Y:S02]  /*78a0*/  ISETP.GE.AND P1, PT, R173, R0.reuse, PT ;  /* 0x00000000ad00720c */ /* 0x080fe40003f26270 */
[C---:B-1----:R-:W-:Y:S01]  /*78b0*/  IADD3 R15, R116.reuse, 0x3, RZ ;  /* 0x00000003740f7810 */ /* 0x042fe20007ffe0ff */
[----:B------:R1:W-:Y:S01]  /*78c0*/  @!P2 STG.E.U16 desc[UR26][R4.64+-0x680], R21 ;  /* 0xfff980150400a986 */ /* 0x0003e2000c10151a */
[-C--:B------:R-:W-:Y:S02]  /*78d0*/  ISETP.GE.AND P2, PT, R153, R0.reuse, PT ;  /* 0x000000009900720c */ /* 0x080fe40003f46270 */
[----:B-----5:R-:W-:Y:S01]  /*78e0*/  IADD3 R17, R116, 0x4, RZ ;  /* 0x0000000474117810 */ /* 0x020fe20007ffe0ff */
[----:B------:R5:W-:Y:S01]  /*78f0*/  @!P3 STG.E.U16 desc[UR26][R4.64+-0x640], R23 ;  /* 0xfff9c0170400b986 */ /* 0x000be2000c10151a */
[----:B------:R-:W-:-:S02]  /*7900*/  ISETP.GE.AND P3, PT, R151, R0, PT ;  /* 0x000000009700720c */ /* 0x000fc40003f66270 */
[----:B------:R-:W-:Y:S01]  /*7910*/  LEA.HI.SX32 R8, R13, R116, 0x1b ;  /* 0x000000740d087211 */ /* 0x000fe200078fdaff */
[----:B------:R2:W-:Y:S01]  /*7920*/  @!P5 STG.E.U16 desc[UR26][R4.64+-0x5c0], R43 ;  /* 0xfffa402b0400d986 */ /* 0x0005e2000c10151a */
[----:B------:R-:W-:Y:S01]  /*7930*/  ISETP.GE.AND P5, PT, R147, R0, PT ;  /* 0x000000009300720c */ /* 0x000fe20003fa6270 */
[C---:B0-----:R-:W-:Y:S01]  /*7940*/  VIADD R19, R116.reuse, 0x5 ;  /* 0x0000000574137836 */ /* 0x041fe20000000000 */
[----:B------:R-:W-:Y:S01]  /*7950*/  LEA.HI.SX32 R10, R15, R116, 0x1b ;  /* 0x000000740f0a7211 */ /* 0x000fe200078fdaff */
[----:B------:R0:W-:Y:S01]  /*7960*/  @!P6 STG.E.U16 desc[UR26][R4.64+-0x580], R45 ;  /* 0xfffa802d0400e986 */ /* 0x0001e2000c10151a */
[----:B------:R-:W-:Y:S01]  /*7970*/  ISETP.GE.AND P6, PT, R145, R0, PT ;  /* 0x000000009100720c */ /* 0x000fe20003fc6270 */
[----:B------:R-:W-:Y:S01]  /*7980*/  FADD.FTZ R0, R7, R28 ;  /* 0x0000001c07007221 */ /* 0x000fe20000010000 */
[----:B-1----:R-:W-:Y:S01]  /*7990*/  IADD3 R21, R116, 0x6, RZ ;  /* 0x0000000674157810 */ /* 0x002fe20007ffe0ff */
[----:B------:R-:W-:Y:S01]  /*79a0*/  @!P2 STG.E.U16 desc[UR26][R4.64+-0x540], R47 ;  /* 0xfffac02f0400a986 */ /* 0x000fe2000c10151a */
[-C--:B------:R-:W-:Y:S01]  /*79b0*/  LEA.HI.SX32 R12, R17, R116.reuse, 0x1b ;  /* 0x00000074110c7211 */ /* 0x080fe200078fdaff */
[----:B------:R-:W-:Y:S01]  /*79c0*/  FADD.FTZ R7, R0, R29 ;  /* 0x0000001d00077221 */ /* 0x000fe20000010000 */
[----:B------:R-:W-:Y:S01]  /*79d0*/  F2FP.F16.F32.PACK_AB R29, R30, R29 ;  /* 0x0000001d1e1d723e */ /* 0x000fe200000000ff */
[----:B------:R-:W-:Y:S01]  /*79e0*/  @!P3 STG.E.U16 desc[UR26][R4.64+-0x500], R49 ;  /* 0xfffb00310400b986 */ /* 0x000fe2000c10151a */
[-C--:B------:R-:W-:Y:S01]  /*79f0*/  LEA.HI.SX32 R14, R19, R116.reuse, 0x1b ;  /* 0x00000074130e7211 */ /* 0x080fe200078fdaff */
[----:B------:R-:W-:Y:S01]  /*7a00*/  FADD.FTZ R0, R7, R30 ;  /* 0x0000001e07007221 */ /* 0x000fe20000010000 */
[----:B------:R-:W-:Y:S01]  /*7a10*/  LEA.HI.SX32 R16, R21, R116, 0x1b ;  /* 0x0000007415107211 */ /* 0x000fe200078fdaff */
[----:B------:R-:W-:Y:S01]  /*7a20*/  @!P4 STG.E.U16 desc[UR26][R4.64+-0x4c0], R51 ;  /* 0xfffb40330400c986 */ /* 0x000fe2000c10151a */
[----:B------:R-:W-:Y:S01]  /*7a30*/  PRMT R7, R27, 0x7632, R7 ;  /* 0x000076321b077816 */ /* 0x000fe20000000007 */
[----:B------:R-:W-:Y:S01]  /*7a40*/  IMAD R8, R8, 0x2, R175 ;  /* 0x0000000208087824 */ /* 0x000fe200078e02af */
[C---:B-----5:R-:W-:Y:S01]  /*7a50*/  IADD3 R23, R116.reuse, 0x7, RZ ;  /* 0x0000000774177810 */ /* 0x060fe20007ffe0ff */
[----:B------:R-:W-:Y:S01]  /*7a60*/  @!P5 STG.E.U16 desc[UR26][R4.64+-0x480], R53 ;  /* 0xfffb80350400d986 */ /* 0x000fe2000c10151a */
[C---:B------:R-:W-:Y:S01]  /*7a70*/  IADD3 R25, R116.reuse, 0x8, RZ ;  /* 0x0000000874197810 */ /* 0x040fe20007ffe0ff */
[----:B--2---:R-:W-:Y:S01]  /*7a80*/  VIADD R43, R116, 0x9 ;  /* 0x00000009742b7836 */ /* 0x004fe20000000000 */
[----:B------:R-:W-:Y:S01]  /*7a90*/  PRMT R9, R29, 0x7632, R9 ;  /* 0x000076321d097816 */ /* 0x000fe20000000009 */
[----:B------:R-:W-:Y:S01]  /*7aa0*/  @!P1 STG.E.U16 desc[UR26][R4.64+-0x7c0], R11 ;  /* 0xfff8400b04009986 */ /* 0x000fe2000c10151a */
[-C--:B------:R-:W-:Y:S01]  /*7ab0*/  LEA R10, R10, R175.reuse, 0x1 ;  /* 0x000000af0a0a7211 */ /* 0x080fe200078e08ff */
[----:B------:R-:W-:Y:S01]  /*7ac0*/  IMAD R16, R16, 0x2, R175 ;  /* 0x0000000210107824 */ /* 0x000fe200078e02af */
[----:B0-----:R-:W-:Y:S01]  /*7ad0*/  IADD3 R45, R116, 0xa, RZ ;  /* 0x0000000a742d7810 */ /* 0x001fe20007ffe0ff */
[----:B------:R0:W-:Y:S01]  /*7ae0*/  @!P6 STG.E.U16 desc[UR26][R4.64+-0x440], R55 ;  /* 0xfffbc0370400e986 */ /* 0x0001e2000c10151a */
[----:B------:R-:W-:-:S02]  /*7af0*/  LEA R12, R12, R175, 0x1 ;  /* 0x000000af0c0c7211 */ /* 0x000fc400078e08ff */
[----:B------:R-:W-:Y:S01]  /*7b00*/  LEA R14, R14, R175, 0x1 ;  /* 0x000000af0e0e7211 */ /* 0x000fe200078e08ff */
[----:B------:R-:W-:Y:S01]  /*7b10*/  BAR.SYNC.DEFER_BLOCKING 0x0 ;  /* 0x0000000000007b1d */ /* 0x000fe20000010000 */
[-C--:B------:R-:W-:Y:S02]  /*7b20*/  LEA.HI.SX32 R18, R23, R116.reuse, 0x1b ;  /* 0x0000007417127211 */ /* 0x080fe400078fdaff */
[-C--:B------:R-:W-:Y:S02]  /*7b30*/  LEA.HI.SX32 R20, R25, R116.reuse, 0x1b ;  /* 0x0000007419147211 */ /* 0x080fe400078fdaff */
[----:B------:R-:W-:Y:S02]  /*7b40*/  IADD3 R63, R116, 0xe, RZ ;  /* 0x0000000e743f7810 */ /* 0x000fe40007ffe0ff */
[----:B------:R-:W-:Y:S01]  /*7b50*/  LEA.HI.SX32 R22, R43, R116, 0x1b ;  /* 0x000000742b167211 */ /* 0x000fe200078fdaff */
[----:B0-----:R-:W-:Y:S01]  /*7b60*/  FADD.FTZ R5, R0, R31 ;  /* 0x0000001f00057221 */ /* 0x001fe20000010000 */
[----:B------:R-:W-:-:S02]  /*7b70*/  F2FP.F16.F32.PACK_AB R31, R32, R31 ;  /* 0x0000001f201f723e */ /* 0x000fc400000000ff */
[----:B------:R-:W-:Y:S01]  /*7b80*/  F2FP.F16.F32.PACK_AB R0, R34, R33 ;  /* 0x000000212200723e */ /* 0x000fe200000000ff */
[----:B------:R-:W-:Y:S01]  /*7b90*/  FADD.FTZ R32, R5, R32 ;  /* 0x0000002005207221 */ /* 0x000fe20000010000 */
[----:B------:R-:W-:Y:S02]  /*7ba0*/  PRMT R11, R31, 0x7632, R11 ;  /* 0x000076321f0b7816 */ /* 0x000fe4000000000b */
[----:B------:R-:W-:Y:S01]  /*7bb0*/  F2FP.F16.F32.PACK_AB R4, R36, R35 ;  /* 0x000000232404723e */ /* 0x000fe200000000ff */
[----:B------:R-:W-:Y:S01]  /*7bc0*/  FADD.FTZ R33, R32, R33 ;  /* 0x0000002120217221 */ /* 0x000fe20000010000 */
[-C--:B------:R-:W-:Y:S02]  /*7bd0*/  LEA.HI.SX32 R24, R45, R116.reuse, 0x1b ;  /* 0x000000742d187211 */ /* 0x080fe400078fdaff */
[----:B------:R-:W-:Y:S01]  /*7be0*/  IADD3 R65, R116, 0xf, RZ ;  /* 0x0000000f74417810 */ /* 0x000fe20007ffe0ff */
[----:B------:R-:W-:Y:S01]  /*7bf0*/  FADD.FTZ R34, R33, R34 ;  /* 0x0000002221227221 */ /* 0x000fe20000010000 */
[-C--:B------:R-:W-:Y:S01]  /*7c00*/  LEA.HI.SX32 R26, R57, R116.reuse, 0x1b ;  /* 0x00000074391a7211 */ /* 0x080fe200078fdaff */
[----:B------:R-:W-:Y:S01]  /*7c10*/  IMAD R24, R24, 0x2, R175 ;  /* 0x0000000218187824 */ /* 0x000fe200078e02af */
[-C--:B------:R-:W-:Y:S01]  /*7c20*/  LEA R18, R18, R175.reuse, 0x1 ;  /* 0x000000af12127211 */ /* 0x080fe200078e08ff */
[----:B------:R-:W-:Y:S01]  /*7c30*/  STS.U16 [R115], R27 ;  /* 0x0000001b73007388 */ /* 0x000fe20000000400 */
[-C--:B------:R-:W-:Y:S01]  /*7c40*/  LEA.HI.SX32 R44, R59, R116.reuse, 0x1b ;  /* 0x000000743b2c7211 */ /* 0x080fe200078fdaff */
[----:B------:R-:W-:Y:S01]  /*7c50*/  FADD.FTZ R35, R34, R35 ;  /* 0x0000002322237221 */ /* 0x000fe20000010000 */
[----:B------:R-:W-:Y:S01]  /*7c60*/  LEA R20, R20, R175, 0x1 ;  /* 0x000000af14147211 */ /* 0x000fe200078e08ff */
[----:B------:R0:W-:Y:S01]  /*7c70*/  STS.U16 [R6+0x2], R7 ;  /* 0x0000020706007388 */ /* 0x0001e20000000400 */
[-C--:B------:R-:W-:Y:S01]  /*7c80*/  LEA.HI.SX32 R46, R61, R116.reuse, 0x1b ;  /* 0x000000743d2e7211 */ /* 0x080fe200078fdaff */
[----:B------:R-:W-:Y:S01]  /*7c90*/  FADD.FTZ R36, R35, R36 ;  /* 0x0000002423247221 */ /* 0x000fe20000010000 */
[----:B------:R-:W-:Y:S01]  /*7ca0*/  LEA.HI.SX32 R48, R63, R116, 0x1b ;  /* 0x000000743f307211 */ /* 0x000fe200078fdaff */
[----:B------:R1:W-:Y:S01]  /*7cb0*/  STS.U16 [R8+0x4], R29 ;  /* 0x0000041d08007388 */ /* 0x0003e20000000400 */
[----:B------:R-:W-:-:S02]  /*7cc0*/  PRMT R13, R4, 0x7632, R13 ;  /* 0x00007632040d7816 */ /* 0x000fc4000000000d */
[----:B------:R-:W-:Y:S01]  /*7cd0*/  LEA R22, R22, R175, 0x1 ;  /* 0x000000af16167211 */ /* 0x000fe200078e08ff */
[----:B------:R2:W-:Y:S01]  /*7ce0*/  STS.U16 [R10+0x6], R9 ;  /* 0x000006090a007388 */ /* 0x0005e20000000400 */
[----:B------:R-:W-:Y:S01]  /*7cf0*/  LEA.HI.SX32 R116, R65, R116, 0x1b ;  /* 0x0000007441747211 */ /* 0x000fe200078fdaff */
[----:B------:R-:W-:Y:S01]  /*7d00*/  IMAD R48, R48, 0x2, R175 ;  /* 0x0000000230307824 */ /* 0x000fe200078e02af */
[----:B0-----:R-:W-:Y:S01]  /*7d10*/  F2FP.F16.F32.PACK_AB R6, R38, R37 ;  /* 0x000000252606723e */ /* 0x001fe200000000ff */
[----:B------:R-:W-:Y:S01]  /*7d20*/  STS.U16 [R12+0x8], R31 ;  /* 0x0000081f0c007388 */ /* 0x000fe20000000400 */
[----:B------:R-:W-:Y:S01]  /*7d30*/  PRMT R7, R0, 0x7632, R7 ;  /* 0x0000763200077816 */ /* 0x000fe20000000007 */
[----:B------:R-:W-:Y:S01]  /*7d40*/  FADD.FTZ R37, R36, R37 ;  /* 0x0000002524257221 */ /* 0x000fe20000010000 */
[----:B-1----:R-:W-:Y:S01]  /*7d50*/  PRMT R8, R4, 0x7610, R8 ;  /* 0x0000761004087816 */ /* 0x002fe20000000008 */
[----:B------:R-:W-:Y:S01]  /*7d60*/  STS.U16 [R14+0xa], R11 ;  /* 0x00000a0b0e007388 */ /* 0x000fe20000000400 */
[----:B------:R-:W-:Y:S01]  /*7d70*/  F2FP.F16.F32.PACK_AB R4, R42, R41 ;  /* 0x000000292a04723e */ /* 0x000fe200000000ff */
[----:B------:R-:W-:Y:S01]  /*7d80*/  FADD.FTZ R38, R37, R38 ;  /* 0x0000002625267221 */ /* 0x000fe20000010000 */
[----:B--2---:R-:W-:Y:S01]  /*7d90*/  PRMT R10, R6, 0x7632, R10 ;  /* 0x00007632060a7816 */ /* 0x004fe2000000000a */
[----:B------:R0:W-:Y:S01]  /*7da0*/  STS.U16 [R16+0xc], R0 ;  /* 0x00000c0010007388 */ /* 0x0001e20000000400 */
[----:B------:R-:W-:-:S02]  /*7db0*/  LEA R26, R26, R175, 0x1 ;  /* 0x000000af1a1a7211 */ /* 0x000fc400078e08ff */
[-C--:B------:R-:W-:Y:S01]  /*7dc0*/  LEA R44, R44, R175.reuse, 0x1 ;  /* 0x000000af2c2c7211 */ /* 0x080fe200078e08ff */
[----:B------:R-:W-:Y:S01]  /*7dd0*/  STS.U16 [R18+0xe], R7 ;  /* 0x00000e0712007388 */ /* 0x000fe20000000400 */
[-C--:B------:R-:W-:Y:S02]  /*7de0*/  LEA R46, R46, R175.reuse, 0x1 ;  /* 0x000000af2e2e7211 */ /* 0x080fe400078e08ff */
[----:B------:R-:W-:Y:S01]  /*7df0*/  PRMT R58, R4, 0x7632, R58 ;  /* 0x00007632043a7816 */ /* 0x000fe2000000003a */
[----:B------:R-:W-:Y:S01]  /*7e00*/  STS.U16 [R20+0x10], R8 ;  /* 0x0000100814007388 */ /* 0x000fe20000000400 */
[----:B------:R-:W-:Y:S02]  /*7e10*/  LEA R116, R116, R175, 0x1 ;  /* 0x000000af74747211 */ /* 0x000fe400078e08ff */
[----:B0-----:R-:W-:Y:S01]  /*7e20*/  F2FP.F16.F32.PACK_AB R0, R40, R39 ;  /* 0x000000272800723e */ /* 0x001fe200000000ff */
[----:B------:R-:W-:Y:S01]  /*7e30*/  STS.U16 [R22+0x12], R13 ;  /* 0x0000120d16007388 */ /* 0x000fe20000000400 */
[----:B------:R-:W-:-:S02]  /*7e40*/  FADD.FTZ R39, R38, R39 ;  /* 0x0000002726277221 */ /* 0x000fc40000010000 */
[----:B------:R-:W-:Y:S01]  /*7e50*/  PRMT R23, R0, 0x7632, R23 ;  /* 0x0000763200177816 */ /* 0x000fe20000000017 */
[----:B------:R-:W-:Y:S01]  /*7e60*/  STS.U16 [R24+0x14], R6 ;  /* 0x0000140618007388 */ /* 0x000fe20000000400 */
[----:B------:R-:W-:-:S03]  /*7e70*/  FADD.FTZ R40, R39, R40 ;  /* 0x0000002827287221 */ /* 0x000fc60000010000 */
[----:B------:R-:W-:Y:S01]  /*7e80*/  STS.U16 [R26+0x16], R10 ;  /* 0x0000160a1a007388 */ /* 0x000fe20000000400 */
[----:B------:R-:W-:-:S03]  /*7e90*/  FADD.FTZ R41, R40, R41 ;  /* 0x0000002928297221 */ /* 0x000fc60000010000 */
[----:B------:R-:W-:Y:S01]  /*7ea0*/  STS.U16 [R44+0x18], R0 ;  /* 0x000018002c007388 */ /* 0x000fe20000000400 */
[----:B------:R-:W-:-:S03]  /*7eb0*/  FADD.FTZ R162, R41, R42 ;  /* 0x0000002a29a27221 */ /* 0x000fc60000010000 */
        /* <DEDUP_REMOVED lines=40> */
.L_x_4740:
[----:B------:R-:W-:Y:S05]  /*8140*/  BSYNC B0 ;  /* 0x0000000000007941 */ /* 0x000fea0003800000 */
.L_x_4739:
        /* <DEDUP_REMOVED lines=21> */
[----:B------:R-:W-:Y:S01]  /*82a0*/  UIADD3 UR4, UR4, 0x1, URZ ;  /* 0x0000000104047890 */ /* 0x000fe2000fffe03f */
[----:B------:R-:W-:Y:S01]  /*82b0*/  LEA R2, P0, R4, R2, 0x1 ;  /* 0x0000000204027211 */ /* 0x000fe200078008ff */
[----:B------:R-:W-:Y:S01]  /*82c0*/  UIADD3.X UR21, UR21, -0x1, URZ, UP1, !UPT ;  /* 0xffffffff15157890 */ /* 0x000fe20008ffe43f */
[----:B------:R-:W-:Y:S01]  /*82d0*/  MOV R5, UR6 ;  /* 0x0000000600057c02 */ /* 0x000fe20008000f00 */
[----:B------:R-:W-:-:S02]  /*82e0*/  UIADD3.X UR20, UR20, -0x1, URZ, UP2, !UPT ;  /* 0xffffffff14147890 */ /* 0x000fc400097fe43f */
[----:B------:R-:W-:Y:S01]  /*82f0*/  UIADD3.X UR24, UR24, -0x1, URZ, UP3, !UPT ;  /* 0xffffffff18187890 */ /* 0x000fe20009ffe43f */
        /* <DEDUP_REMOVED lines=23> */
[----:B------:R-:W-:-:S05]  /*8470*/  PLOP3.LUT P2, PT, PT, PT, UP0, 0x80, 0x0 ;  /* 0x000000000000781c */ /* 0x000fca0003f4f008 */
[----:B------:R0:W-:Y:S01]  /*8480*/  @!P0 STG.E.U16 desc[UR26][R2.64+0x2c0], R19 ;  /* 0x0002c01302008986 */ /* 0x0001e2000c10151a */
[----:B------:R-:W-:-:S03]  /*8490*/  IADD3 R156, P0, R156, -0x800, RZ ;  /* 0xfffff8009c9c7810 */ /* 0x000fc60007f1e0ff */
[----:B------:R0:W-:Y:S01]  /*84a0*/  @!P1 STG.E.U16 desc[UR26][R2.64+0x300], R119 ;  /* 0x0003007702009986 */ /* 0x0001e2000c10151a */
[----:B------:R-:W-:Y:S02]  /*84b0*/  IADD3 R152, P1, R152, -0x800, RZ ;  /* 0xfffff80098987810 */ /* 0x000fe40007f3e0ff */
[----:B------:R-:W-:Y:S02]  /*84c0*/  IADD3.X R154, R154, -0x1, RZ, P0, !PT ;  /* 0xffffffff9a9a7810 */ /* 0x000fe400007fe4ff */
[----:B------:R-:W-:Y:S01]  /*84d0*/  IADD3.X R150, R150, -0x1, RZ, P1, !PT ;  /* 0xffffffff96967810 */ /* 0x000fe20000ffe4ff */
[----:B------:R-:W-:Y:S08]  /*84e0*/  @P2 BRA `(.L_x_4741) ;  /* 0xffffff84008c2947 */ /* 0x000ff0000383ffff */
.L_x_4690:
        /* <DEDUP_REMOVED lines=19> */
[----:B0-----:R-:W-:-:S04]  /*8620*/  @P0 FADD R2, R3, R2 ;  /* 0x0000000203020221 */ /* 0x001fc80000000000 */
[----:B------:R-:W-:Y:S01]  /*8630*/  @!P1 IMAD R7, R7, 0x4, R0 ;  /* 0x0000000407079824 */ /* 0x000fe200078e0200 */
        /* <DEDUP_REMOVED lines=9> */
[----:B------:R-:W-:Y:S02]  /*86d0*/  @!P0 MOV R0, 0x400 ;  /* 0x0000040000008802 */ /* 0x000fe40000000f00 */
[----:B------:R-:W-:Y:S02]  /*86e0*/  MOV R2, UR10 ;  /* 0x0000000a00027c02 */ /* 0x000fe40008000f00 */
[----:B-1----:R-:W-:Y:S02]  /*86f0*/  @!P0 LEA R0, R3, R0, 0x18 ;  /* 0x0000000003008211 */ /* 0x002fe400078ec0ff */
[----:B------:R-:W-:-:S03]  /*8700*/  MOV R3, UR11 ;  /* 0x0000000b00037c02 */ /* 0x000fc60008000f00 */
[----:B------:R-:W0:Y:S02]  /*8710*/  @!P0 LDS R5, [R0+0x3188] ;  /* 0x0031880000058984 */ /* 0x000e240000000800 */
[----:B0-----:R-:W-:-:S05]  /*8720*/  @!P0 FADD.FTZ R4, R4, R5 ;  /* 0x0000000504048221 */ /* 0x001fca0000010000 */
[----:B------:R1:W-:Y:S02]  /*8730*/  REDG.E.ADD.F32.FTZ.RN.STRONG.GPU desc[UR26][R2.64], R4 ;  /* 0x00000004020079a6 */ /* 0x0003e4000c10f39a */
.L_x_4743:
[----:B------:R-:W-:Y:S05]  /*8740*/  BSYNC B0 ;  /* 0x0000000000007941 */ /* 0x000fea0003800000 */
.L_x_4742:
[----:B------:R-:W-:Y:S01]  /*8750*/  ULDC.64 UR4, c[0x0][0x3f8] ;  /* 0x0000fe0000047ab9 */ /* 0x000fe20000000a00 */
[----:B------:R-:W-:Y:S01]  /*8760*/  BSSY B0, `(.L_x_4744) ;  /* 0x0000028000007945 */ /* 0x000fe20003800000 */
[----:B------:R-:W-:-:S04]  /*8770*/  ISETP.NE.U32.AND P0, PT, RZ, UR4, PT ;  /* 0x00000004ff007c0c */ /* 0x000fc8000bf05070 */
[----:B------:R-:W-:-:S13]  /*8780*/  ISETP.NE.AND.EX P0, PT, RZ, UR5, PT, P0 ;  /* 0x00000005ff007c0c */ /* 0x000fda000bf05300 */
[----:B------:R-:W-:Y:S05]  /*8790*/  @!P0 BRA `(.L_x_4745) ;  /* 0x00000000008c8947 */ /* 0x000fea0003800000 */
[----:B------:R-:W-:Y:S06]  /*87a0*/  BAR.SYNC.DEFER_BLOCKING 0x0 ;  /* 0x0000000000007b1d */ /* 0x000fec0000010000 */
[----:B01----:R-:W0:Y:S01]  /*87b0*/  SHFL.DOWN P0, R3, R162, 0x1, 0x1f ;  /* 0x08201f00a2037f89 */ /* 0x003e220000000000 */
[----:B------:R-:W1:Y:S01]  /*87c0*/  S2R R4, SR_LANEID ;  /* 0x0000000000047919 */ /* 0x000e620000000000 */
        /* <DEDUP_REMOVED lines=23> */
[----:B------:R-:W-:Y:S01]  /*8940*/  @!P0 MOV R0, 0x400 ;  /* 0x0000040000008802 */ /* 0x000fe20000000f00 */
[----:B------:R-:W-:-:S03]  /*8950*/  IMAD.U32 R2, RZ, RZ, UR12 ;  /* 0x0000000cff027e24 */ /* 0x000fc6000f8e00ff */
[----:B0-----:R-:W-:Y:S02]  /*8960*/  @!P0 LEA R0, R3, R0, 0x18 ;  /* 0x0000000003008211 */ /* 0x001fe400078ec0ff */
[----:B------:R-:W-:-:S04]  /*8970*/  MOV R3, UR13 ;  /* 0x0000000d00037c02 */ /* 0x000fc80008000f00 */
[----:B------:R-:W2:Y:S02]  /*8980*/  @!P0 LDS R0, [R0+0x3188] ;  /* 0x0031880000008984 */ /* 0x000ea40000000800 */
[----:B--2---:R-:W-:-:S05]  /*8990*/  @!P0 FADD.FTZ R9, R9, R0 ;  /* 0x0000000009098221 */ /* 0x004fca0000010000 */
[----:B------:R0:W-:Y:S01]  /*89a0*/  REDG.E.ADD.F32.FTZ.RN.STRONG.GPU desc[UR26][R2.64], R9 ;  /* 0x00000009020079a6 */ /* 0x0001e2000c10f39a */
[----:B------:R-:W-:Y:S01]  /*89b0*/  HFMA2.MMA R7, -RZ, RZ, 0, 0 ;  /* 0x00000000ff077435 */ /* 0x000fe200000001ff */
[----:B------:R-:W-:Y:S10]  /*89c0*/  BRA `(.L_x_4746) ;  /* 0x0000000000047947 */ /* 0x000ff40003800000 */
.L_x_4745:
[----:B0-----:R-:W0:Y:S02]  /*89d0*/  S2R R7, SR_TID.X ;  /* 0x0000000000077919 */ /* 0x001e240000002100 */
.L_x_4746:
[----:B------:R-:W-:Y:S05]  /*89e0*/  BSYNC B0 ;  /* 0x0000000000007941 */ /* 0x000fea0003800000 */
.L_x_4744:
        /* <DEDUP_REMOVED lines=15> */
.L_x_4747:
[----:B------:R-:W-:Y:S01]  /*8ae0*/  LEA R0, R7, UR7, 0x2 ;  /* 0x0000000707007c11 */ /* 0x000fe2000f8e10ff */
[----:B012---:R-:W-:Y:S01]  /*8af0*/  IMAD.U32 R4, RZ, RZ, UR4 ;  /* 0x00000004ff047e24 */ /* 0x007fe2000f8e00ff */
[----:B------:R-:W-:Y:S02]  /*8b00*/  SHF.R.S32.HI R2, RZ, 0x1f, R7 ;  /* 0x0000001fff027819 */ /* 0x000fe40000011407 */
[----:B------:R-:W-:Y:S01]  /*8b10*/  MOV R3, UR6 ;  /* 0x0000000600037c02 */ /* 0x000fe20008000f00 */
[----:B------:R-:W0:Y:S01]  /*8b20*/  LDS R9, [R0+0x46c0] ;  /* 0x0046c00000097984 */ /* 0x000e220000000800 */
[----:B------:R-:W-:Y:S01]  /*8b30*/  MOV R5, UR5 ;  /* 0x0000000500057c02 */ /* 0x000fe20008000f00 */
[----:B------:R-:W-:Y:S01]  /*8b40*/  IMAD R6, R2, UR10, RZ ;  /* 0x0000000a02067c24 */ /* 0x000fe2000f8e02ff */
[----:B------:R-:W-:-:S03]  /*8b50*/  MOV R2, R4 ;  /* 0x0000000400027202 */ /* 0x000fc60000000f00 */
[C---:B------:R-:W-:Y:S02]  /*8b60*/  IMAD R5, R7.reuse, UR11, R6 ;  /* 0x0000000b07057c24 */ /* 0x040fe4000f8e0206 */
[----:B------:R-:W-:-:S04]  /*8b70*/  IMAD.WIDE.U32 R2, R7, UR10, R2 ;  /* 0x0000000a07027c25 */ /* 0x000fc8000f8e0002 */
[----:B------:R-:W-:Y:S01]  /*8b80*/  VIADD R7, R7, UR8 ;  /* 0x0000000807077c36 */ /* 0x000fe20008000000 */
[----:B------:R-:W-:Y:S02]  /*8b90*/  IADD3 R3, R3, R5, RZ ;  /* 0x0000000503037210 */ /* 0x000fe40007ffe0ff */
[----:B------:R-:W-:-:S04]  /*8ba0*/  LEA R4, P0, R2, UR12, 0x2 ;  /* 0x0000000c02047c11 */ /* 0x000fc8000f8010ff */
[----:B------:R-:W-:Y:S02]  /*8bb0*/  LEA.HI.X R5, R2, UR13, R3, 0x2, P0 ;  /* 0x0000000d02057c11 */ /* 0x000fe400080f1403 */
[----:B------:R-:W-:-:S03]  /*8bc0*/  ISETP.GE.AND P0, PT, R7, UR14, PT ;  /* 0x0000000e07007c0c */ /* 0x000fc6000bf06270 */
[----:B0-----:R0:W-:Y:S10]  /*8bd0*/  REDG.E.ADD.F32.FTZ.RN.STRONG.GPU desc[UR26][R4.64], R9 ;  /* 0x00000009040079a6 */ /* 0x0011f4000c10f39a */
[----:B------:R-:W-:Y:S05]  /*8be0*/  @!P0 BRA `(.L_x_4747) ;  /* 0xfffffffc00bc8947 */ /* 0x000fea000383ffff */
[----:B------:R-:W-:Y:S05]  /*8bf0*/  EXIT ;  /* 0x000000000000794d */ /* 0x000fea0003800000 */
.L_x_4696:
[----:B------:R-:W-:Y:S01]  /*8c00*/  HFMA2.MMA R176, -RZ, RZ, 0, 5.9604644775390625e-08 ;  /* 0x00000001ffb07435 */ /* 0x000fe200000001ff */
[----:B------:R-:W-:Y:S01]  /*8c10*/  MOV R251, R66 ;  /* 0x0000004200fb7202 */ /* 0x000fe20000000f00 */
[----:B------:R-:W-:Y:S01]  /*8c20*/  IMAD.MOV.U32 R70, RZ, RZ, -0x1 ;  /* 0xffffffffff467424 */ /* 0x000fe200078e00ff */
[----:B------:R-:W-:-:S08]  /*8c30*/  MOV R180, RZ ;  /* 0x000000ff00b47202 */ /* 0x000fd00000000f00 */
[----:B0----5:R-:W-:Y:S05]  /*8c40*/  WARPSYNC.COLLECTIVE R70, `(.L_x_4748) ;  /* 0x0000000046087348 */ /* 0x021fea0003c00000 */
[----:B------:R1:W2:Y:S02]  /*8c50*/  SHFL.UP P3, R174, R251, R176, R180 ;  /* 0x040000b0fbae7389 */ /* 0x0002a400000600b4 */
[----:B012--5:R-:W-:Y:S01]  /*8c60*/  ENDCOLLECTIVE ;  /* 0x000000000000791b */ /* 0x027fe20003800000 */
.L_x_4748:
[----:B------:R-:W-:Y:S02]  /*8c70*/  MOV R251, R67 ;  /* 0x0000004300fb7202 */ /* 0x000fe40000000f00 */
[----:B------:R-:W-:-:S07]  /*8c80*/  MOV R71, R174 ;  /* 0x000000ae00477202 */ /* 0x000fce0000000f00 */
[----:B------:R-:W-:Y:S05]  /*8c90*/  WARPSYNC.COLLECTIVE R70, `(.L_x_4749) ;  /* 0x0000000046087348 */ /* 0x000fea0003c00000 */
[----:B------:R0:W1:Y:S02]  /*8ca0*/  SHFL.UP P3, R174, R251, R176, R180 ;  /* 0x040000b0fbae7389 */ /* 0x00006400000600b4 */
[----:B01----:R-:W-:Y:S01]  /*8cb0*/  ENDCOLLECTIVE ;  /* 0x000000000000791b */ /* 0x003fe20003800000 */
.L_x_4749:
        /* <DEDUP_REMOVED lines=8> */
.L_x_4750:
[----:B------:R-:W-:Y:S02]  /*8d40*/  MOV R251, R67 ;  /* 0x0000004300fb7202 */ /* 0x000fe40000000f00 */
[----:B------:R-:W-:-:S07]  /*8d50*/  MOV R71, R174 ;  /* 0x000000ae00477202 */ /* 0x000fce0000000f00 */
[----:B------:R-:W-:Y:S05]  /*8d60*/  WARPSYNC.COLLECTIVE R70, `(.L_x_4751) ;  /* 0x0000000046087348 */ /* 0x000fea0003c00000 */
[----:B------:R0:W1:Y:S02]  /*8d70*/  SHFL.UP P3, R174, R251, R176, R180 ;  /* 0x040000b0fbae7389 */ /* 0x00006400000600b4 */
[----:B01----:R-:W-:Y:S01]  /*8d80*/  ENDCOLLECTIVE ;  /* 0x000000000000791b */ /* 0x003fe20003800000 */
.L_x_4751:
        /* <DEDUP_REMOVED lines=8> */
.L_x_4752:
[----:B------:R-:W-:Y:S02]  /*8e10*/  MOV R251, R67 ;  /* 0x0000004300fb7202 */ /* 0x000fe40000000f00 */
[----:B------:R-:W-:-:S07]  /*8e20*/  MOV R71, R174 ;  /* 0x000000ae00477202 */ /* 0x000fce0000000f00 */
[----:B------:R-:W-:Y:S05]  /*8e30*/  WARPSYNC.COLLECTIVE R70, `(.L_x_4753) ;  /* 0x0000000046087348 */ /* 0x000fea0003c00000 */
[----:B------:R0:W1:Y:S02]  /*8e40*/  SHFL.UP P3, R174, R251, R176, R180 ;  /* 0x040000b0fbae7389 */ /* 0x00006400000600b4 */
[----:B01----:R-:W-:Y:S01]  /*8e50*/  ENDCOLLECTIVE ;  /* 0x000000000000791b */ /* 0x003fe20003800000 */
.L_x_4753:
        /* <DEDUP_REMOVED lines=8> */
.L_x_4754:
[----:B------:R-:W-:Y:S02]  /*8ee0*/  MOV R251, R67 ;  /* 0x0000004300fb7202 */ /* 0x000fe40000000f00 */
[----:B------:R-:W-:-:S07]  /*8ef0*/  MOV R71, R174 ;  /* 0x000000ae00477202 */ /* 0x000fce0000000f00 */
[----:B------:R-:W-:Y:S05]  /*8f00*/  WARPSYNC.COLLECTIVE R70, `(.L_x_4755) ;  /* 0x0000000046087348 */ /* 0x000fea0003c00000 */
[----:B------:R0:W1:Y:S02]  /*8f10*/  SHFL.UP P3, R174, R251, R176, R180 ;  /* 0x040000b0fbae7389 */ /* 0x00006400000600b4 */
[----:B01----:R-:W-:Y:S01]  /*8f20*/  ENDCOLLECTIVE ;  /* 0x000000000000791b */ /* 0x003fe20003800000 */
.L_x_4755:
        /* <DEDUP_REMOVED lines=8> */
.L_x_4756:
[----:B------:R-:W-:Y:S02]  /*8fb0*/  MOV R251, R67 ;  /* 0x0000004300fb7202 */ /* 0x000fe40000000f00 */
[----:B------:R-:W-:-:S07]  /*8fc0*/  MOV R71, R174 ;  /* 0x000000ae00477202 */ /* 0x000fce0000000f00 */
[----:B------:R-:W-:Y:S05]  /*8fd0*/  WARPSYNC.COLLECTIVE R70, `(.L_x_4757) ;  /* 0x0000000046087348 */ /* 0x000fea0003c00000 */
[----:B------:R0:W1:Y:S02]  /*8fe0*/  SHFL.UP P3, R174, R251, R176, R180 ;  /* 0x040000b0fbae7389 */ /* 0x00006400000600b4 */
[----:B01----:R-:W-:Y:S01]  /*8ff0*/  ENDCOLLECTIVE ;  /* 0x000000000000791b */ /* 0x003fe20003800000 */
.L_x_4757:
[----:B------:R-:W-:Y:S05]  /*9000*/  BRA `(.L_x_4758) ;  /* 0xffffffb400e07947 */ /* 0x000fea000383ffff */
.L_x_4697:
[----:B------:R-:W-:Y:S01]  /*9010*/  HFMA2.MMA R241, -RZ, RZ, 0, 1.847743988037109375e-06 ;  /* 0x0000001ffff17435 */ /* 0x000fe200000001ff */
[----:B------:R-:W-:Y:S01]  /*9020*/  BSSY B0, `(.L_x_4759) ;  /* 0x0000007000007945 */ /* 0x000fe20003800000 */
[----:B------:R-:W-:Y:S01]  /*9030*/  MOV R71, R66 ;  /* 0x0000004200477202 */ /* 0x000fe20000000f00 */
[----:B------:R-:W-:Y:S01]  /*9040*/  IMAD.MOV.U32 R216, RZ, RZ, 0x1f ;  /* 0x0000001fffd87424 */ /* 0x000fe200078e00ff */
[----:B------:R-:W-:-:S07]  /*9050*/  MOV R70, 0xffffffff ;  /* 0xffffffff00467802 */ /* 0x000fce0000000f00 */
[----:B0----5:R-:W-:Y:S05]  /*9060*/  WARPSYNC.COLLECTIVE R70, `(.L_x_4760) ;  /* 0x0000000046087348 */ /* 0x021fea0003c00000 */
[----:B------:R1:W2:Y:S02]  /*9070*/  SHFL.IDX P3, R218, R71, R216, R241 ;  /* 0x000000d847da7389 */ /* 0x0002a400000600f1 */
[----:B012--5:R-:W-:Y:S01]  /*9080*/  ENDCOLLECTIVE ;  /* 0x000000000000791b */ /* 0x027fe20003800000 */
.L_x_4760:
[----:B------:R-:W-:Y:S05]  /*9090*/  BSYNC B0 ;  /* 0x0000000000007941 */ /* 0x000fea0003800000 */
.L_x_4759:
[----:B------:R-:W-:Y:S05]  /*90a0*/  BRA `(.L_x_4761) ;  /* 0xffffffb400cc7947 */ /* 0x000fea000383ffff */
.L_x_4698:
        /* <DEDUP_REMOVED lines=8> */
.L_x_4763:
[----:B------:R-:W-:Y:S05]  /*9130*/  BSYNC B0 ;  /* 0x0000000000007941 */ /* 0x000fea0003800000 */
.L_x_4762:
[----:B------:R-:W-:Y:S05]  /*9140*/  BRA `(.L_x_4764) ;  /* 0xffffffb400ac7947 */ /* 0x000fea000383ffff */
.L_x_4699:
[----:B------:R-:W-:Y:S01]  /*9150*/  HFMA2.MMA R180, -RZ, RZ, 0, 0 ;  /* 0x00000000ffb47435 */ /* 0x000fe200000001ff */
[----:B------:R-:W-:Y:S01]  /*9160*/  BSSY B0, `(.L_x_4765) ;  /* 0x0000007000007945 */ /* 0x000fe20003800000 */
[----:B------:R-:W-:Y:S01]  /*9170*/  MOV R251, R66 ;  /* 0x0000004200fb7202 */ /* 0x000fe20000000f00 */
[----:B------:R-:W-:Y:S01]  /*9180*/  IMAD.MOV.U32 R176, RZ, RZ, 0x1 ;  /* 0x00000001ffb07424 */ /* 0x000fe200078e00ff */
[----:B------:R-:W-:-:S07]  /*9190*/  MOV R70, 0xffffffff ;  /* 0xffffffff00467802 */ /* 0x000fce0000000f00 */
[----:B0----5:R-:W-:Y:S05]  /*91a0*/  WARPSYNC.COLLECTIVE R70, `(.L_x_4766) ;  /* 0x0000000046087348 */ /* 0x021fea0003c00000 */
[----:B------:R1:W2:Y:S02]  /*91b0*/  SHFL.UP P3, R174, R251, R176, R180 ;  /* 0x040000b0fbae7389 */ /* 0x0002a400000600b4 */
[----:B012--5:R-:W-:Y:S01]  /*91c0*/  ENDCOLLECTIVE ;  /* 0x000000000000791b */ /* 0x027fe20003800000 */
.L_x_4766:
[----:B------:R-:W-:Y:S05]  /*91d0*/  BSYNC B0 ;  /* 0x0000000000007941 */ /* 0x000fea0003800000 */
.L_x_4765:
[----:B------:R-:W-:Y:S01]  /*91e0*/  HFMA2.MMA R176, -RZ, RZ, 0, 5.9604644775390625e-08 ;  /* 0x00000001ffb07435 */ /* 0x000fe200000001ff */
[----:B------:R-:W-:Y:S01]  /*91f0*/  IMAD.MOV.U32 R251, RZ, RZ, R67 ;  /* 0x000000fffffb7224 */ /* 0x000fe200078e0043 */
        /* <DEDUP_REMOVED lines=9> */
.L_x_4767:
[----:B------:R-:W-:Y:S05]  /*9290*/  WARPSYNC.COLLECTIVE R70, `(.L_x_4768) ;  /* 0x0000000046087348 */ /* 0x000fea0003c00000 */
[----:B------:R0:W1:Y:S02]  /*92a0*/  SHFL.IDX P3, R218, R71, R216, R241 ;  /* 0x000000d847da7389 */ /* 0x00006400000600f1 */
[----:B01----:R-:W-:Y:S01]  /*92b0*/  ENDCOLLECTIVE ;  /* 0x000000000000791b */ /* 0x003fe20003800000 */
.L_x_4768:
[----:B------:R-:W-:Y:S01]  /*92c0*/  MOV R71, R69 ;  /* 0x0000004500477202 */ /* 0x000fe20000000f00 */
[----:B------:R-:W-:Y:S02]  /*92d0*/  IMAD.MOV.U32 R67, RZ, RZ, R174 ;  /* 0x000000ffff437224 */ /* 0x000fe400078e00ae */
[----:B------:R-:W-:-:S07]  /*92e0*/  IMAD.MOV.U32 R68, RZ, RZ, R218 ;  /* 0x000000ffff447224 */ /* 0x000fce00078e00da */
[----:B------:R-:W-:Y:S05]  /*92f0*/  WARPSYNC.COLLECTIVE R70, `(.L_x_4769) ;  /* 0x0000000046087348 */ /* 0x000fea0003c00000 */
[----:B------:R0:W1:Y:S02]  /*9300*/  SHFL.IDX P3, R218, R71, R216, R241 ;  /* 0x000000d847da7389 */ /* 0x00006400000600f1 */
[----:B01----:R-:W-:Y:S01]  /*9310*/  ENDCOLLECTIVE ;  /* 0x000000000000791b */ /* 0x003fe20003800000 */
.L_x_4769:
[----:B------:R-:W-:Y:S01]  /*9320*/  MOV R69, R218 ;  /* 0x000000da00457202 */ /* 0x000fe20000000f00 */
[----:B------:R-:W-:Y:S06]  /*9330*/  BRA `(.L_x_4770) ;  /* 0xffffffb400487947 */ /* 0x000fec000383ffff */
.L_x_4701:
[----:B------:R-:W-:Y:S01]  /*9340*/  HFMA2.MMA R243, -RZ, RZ, 0, 1.847743988037109375e-06 ;  /* 0x0000001ffff37435 */ /* 0x000fe200000001ff */
[----:B------:R-:W-:Y:S01]  /*9350*/  MOV R239, R64 ;  /* 0x0000004000ef7202 */ /* 0x000fe20000000f00 */
[----:B------:R-:W-:Y:S01]  /*9360*/  IMAD.MOV.U32 R234, RZ, RZ, 0x1 ;  /* 0x00000001ffea7424 */ /* 0x000fe200078e00ff */
[----:B------:R-:W-:Y:S01]  /*9370*/  MOV R70, 0xffffffff ;  /* 0xffffffff00467802 */ /* 0x000fe20000000f00 */
[----:B------:R-:W-:Y:S01]  /*9380*/  HFMA2.MMA R216, -RZ, RZ, 0, 0 ;  /* 0x00000000ffd87435 */ /* 0x000fe200000001ff */
[----:B------:R-:W-:-:S10]  /*9390*/  IMAD.MOV.U32 R241, RZ, RZ, 0x1f ;  /* 0x0000001ffff17424 */ /* 0x000fd400078e00ff */
[----:B------:R-:W-:Y:S05]  /*93a0*/  WARPSYNC.COLLECTIVE R70, `(.L_x_4771) ;  /* 0x0000000046087348 */ /* 0x000fea0003c00000 */
[----:B------:R0:W1:Y:S02]  /*93b0*/  SHFL.DOWN P6, R218, R239, R234, R243 ;  /* 0x080000eaefda7389 */ /* 0x00006400000c00f3 */
[----:B01----:R-:W-:Y:S01]  /*93c0*/  ENDCOLLECTIVE ;  /* 0x000000000000791b */ /* 0x003fe20003800000 */
.L_x_4771:
[----:B------:R-:W-:Y:S01]  /*93d0*/  IMAD.MOV.U32 R239, RZ, RZ, R65 ;  /* 0x000000ffffef7224 */ /* 0x000fe200078e0041 */
[----:B------:R-:W-:-:S07]  /*93e0*/  MOV R69, R218 ;  /* 0x000000da00457202 */ /* 0x000fce0000000f00 */
[----:B------:R-:W-:Y:S05]  /*93f0*/  WARPSYNC.COLLECTIVE R70, `(.L_x_4772) ;  /* 0x0000000046087348 */ /* 0x000fea0003c00000 */
[----:B------:R0:W1:Y:S02]  /*9400*/  SHFL.DOWN P6, R218, R239, R234, R243 ;  /* 0x080000eaefda7389 */ /* 0x00006400000c00f3 */
[----:B01----:R-:W-:Y:S01]  /*9410*/  ENDCOLLECTIVE ;  /* 0x000000000000791b */ /* 0x003fe20003800000 */
.L_x_4772:
        /* <DEDUP_REMOVED lines=8> */
.L_x_4773:
[----:B------:R-:W-:Y:S01]  /*94a0*/  MOV R239, R65 ;  /* 0x0000004100ef7202 */ /* 0x000fe20000000f00 */
[----:B------:R-:W-:-:S07]  /*94b0*/  IMAD.MOV.U32 R69, RZ, RZ, R218 ;  /* 0x000000ffff457224 */ /* 0x000fce00078e00da */
[----:B------:R-:W-:Y:S05]  /*94c0*/  WARPSYNC.COLLECTIVE R70, `(.L_x_4774) ;  /* 0x0000000046087348 */ /* 0x000fea0003c00000 */
[----:B------:R0:W1:Y:S02]  /*94d0*/  SHFL.DOWN P6, R218, R239, R234, R243 ;  /* 0x080000eaefda7389 */ /* 0x00006400000c00f3 */
[----:B01----:R-:W-:Y:S01]  /*94e0*/  ENDCOLLECTIVE ;  /* 0x000000000000791b */ /* 0x003fe20003800000 */
.L_x_4774:
        /* <DEDUP_REMOVED lines=8> */
.L_x_4775:
[----:B------:R-:W-:Y:S02]  /*9570*/  MOV R239, R65 ;  /* 0x0000004100ef7202 */ /* 0x000fe40000000f00 */
[----:B------:R-:W-:-:S07]  /*9580*/  MOV R69, R218 ;  /* 0x000000da00457202 */ /* 0x000fce0000000f00 */
[----:B------:R-:W-:Y:S05]  /*9590*/  WARPSYNC.COLLECTIVE R70, `(.L_x_4776) ;  /* 0x0000000046087348 */ /* 0x000fea0003c00000 */
[----:B------:R0:W1:Y:S02]  /*95a0*/  SHFL.DOWN P6, R218, R239, R234, R243 ;  /* 0x080000eaefda7389 */ /* 0x00006400000c00f3 */
[----:B01----:R-:W-:Y:S01]  /*95b0*/  ENDCOLLECTIVE ;  /* 0x000000000000791b */ /* 0x003fe20003800000 */
.L_x_4776:
        /* <DEDUP_REMOVED lines=8> */
.L_x_4777:
[----:B------:R-:W-:Y:S02]  /*9640*/  MOV R239, R65 ;  /* 0x0000004100ef7202 */ /* 0x000fe40000000f00 */
[----:B------:R-:W-:-:S07]  /*9650*/  MOV R69, R218 ;  /* 0x000000da00457202 */ /* 0x000fce0000000f00 */
[----:B------:R-:W-:Y:S05]  /*9660*/  WARPSYNC.COLLECTIVE R70, `(.L_x_4778) ;  /* 0x0000000046087348 */ /* 0x000fea0003c00000 */
[----:B------:R0:W1:Y:S02]  /*9670*/  SHFL.DOWN P6, R218, R239, R234, R243 ;  /* 0x080000eaefda7389 */ /* 0x00006400000c00f3 */
[----:B01----:R-:W-:Y:S01]  /*9680*/  ENDCOLLECTIVE ;  /* 0x000000000000791b */ /* 0x003fe20003800000 */
.L_x_4778:
[----:B------:R-:W-:Y:S01]  /*9690*/  HFMA2.MMA R234, -RZ, RZ, 0, 9.5367431640625e-07 ;  /* 0x00000010ffea7435 */ /* 0x000fe200000001ff */
[----:B------:R-:W-:-:S04]  /*96a0*/  IMAD.MOV.U32 R68, RZ, RZ, R218 ;  /* 0x000000ffff447224 */ /* 0x000fc800078e00da */
[C---:B------:R-:W-:Y:S01]  /*96b0*/  @!P1 FFMA.FTZ R65, R64.reuse, R68, R65 ;  /* 0x0000004440419223 */ /* 0x040fe20000010041 */
[----:B------:R-:W-:-:S05]  /*96c0*/  @!P1 FMUL.FTZ R64, R64, R69 ;  /* 0x0000004540409220 */ /* 0x000fca0000410000 */
[----:B------:R-:W-:-:S07]  /*96d0*/  MOV R239, R64 ;  /* 0x0000004000ef7202 */ /* 0x000fce0000000f00 */
[----:B------:R-:W-:Y:S05]  /*96e0*/  WARPSYNC.COLLECTIVE R70, `(.L_x_4779) ;  /* 0x0000000046087348 */ /* 0x000fea0003c00000 */
[----:B------:R0:W1:Y:S02]  /*96f0*/  SHFL.DOWN P6, R218, R239, R234, R243 ;  /* 0x080000eaefda7389 */ /* 0x00006400000c00f3 */
[----:B01----:R-:W-:Y:S01]  /*9700*/  ENDCOLLECTIVE ;  /* 0x000000000000791b */ /* 0x003fe20003800000 */
.L_x_4779:
[----:B------:R-:W-:Y:S01]  /*9710*/  IMAD.MOV.U32 R239, RZ, RZ, R65 ;  /* 0x000000ffffef7224 */ /* 0x000fe200078e0041 */
[----:B------:R-:W-:-:S07]  /*9720*/  MOV R69, R218 ;  /* 0x000000da00457202 */ /* 0x000fce0000000f00 */
[----:B------:R-:W-:Y:S05]  /*9730*/  WARPSYNC.COLLECTIVE R70, `(.L_x_4780) ;  /* 0x0000000046087348 */ /* 0x000fea0003c00000 */
[----:B------:R0:W1:Y:S02]  /*9740*/  SHFL.DOWN P6, R218, R239, R234, R243 ;  /* 0x080000eaefda7389 */ /* 0x00006400000c00f3 */
[----:B01----:R-:W-:Y:S01]  /*9750*/  ENDCOLLECTIVE ;  /* 0x000000000000791b */ /* 0x003fe20003800000 */
.L_x_4780:
[----:B------:R-:W-:Y:S01]  /*9760*/  HFMA2.MMA R234, -RZ, RZ, 0, 5.9604644775390625e-08 ;  /* 0x00000001ffea7435 */ /* 0x000fe200000001ff */
[----:B------:R-:W-:-:S05]  /*9770*/  MOV R68, R218 ;  /* 0x000000da00447202 */ /* 0x000fca0000000f00 */
[C---:B------:R-:W-:Y:S01]  /*9780*/  @!P0 FFMA.FTZ R65, R64.reuse, R68, R65 ;  /* 0x0000004440418223 */ /* 0x040fe20000010041 */
[----:B------:R-:W-:-:S04]  /*9790*/  @!P0 FMUL.FTZ R64, R64, R69 ;  /* 0x0000004540408220 */ /* 0x000fc80000410000 */
[----:B------:R-:W-:Y:S01]  /*97a0*/  IMAD.MOV.U32 R239, RZ, RZ, R64 ;  /* 0x000000ffffef7224 */ /* 0x000fe200078e0040 */
[----:B------:R-:W-:-:S07]  /*97b0*/  MOV R71, R64 ;  /* 0x0000004000477202 */ /* 0x000fce0000000f00 */
[----:B------:R-:W-:Y:S05]  /*97c0*/  WARPSYNC.COLLECTIVE R70, `(.L_x_4781) ;  /* 0x0000000046087348 */ /* 0x000fea0003c00000 */
[----:B------:R0:W1:Y:S02]  /*97d0*/  SHFL.IDX P3, R218, R71, R216, R241 ;  /* 0x000000d847da7389 */ /* 0x00006400000600f1 */
[----:B01----:R-:W-:Y:S01]  /*97e0*/  ENDCOLLECTIVE ;  /* 0x000000000000791b */ /* 0x003fe20003800000 */
.L_x_4781:
[----:B------:R-:W-:Y:S02]  /*97f0*/  MOV R71, R65 ;  /* 0x0000004100477202 */ /* 0x000fe40000000f00 */
[----:B------:R-:W-:-:S07]  /*9800*/  MOV R222, R218 ;  /* 0x000000da00de7202 */ /* 0x000fce0000000f00 */
[----:B------:R-:W-:Y:S05]  /*9810*/  WARPSYNC.COLLECTIVE R70, `(.L_x_4782) ;  /* 0x0000000046087348 */ /* 0x000fea0003c00000 */
[----:B------:R0:W1:Y:S02]  /*9820*/  SHFL.IDX P3, R218, R71, R216, R241 ;  /* 0x000000d847da7389 */ /* 0x00006400000600f1 */
[----:B01----:R-:W-:Y:S01]  /*9830*/  ENDCOLLECTIVE ;  /* 0x000000000000791b */ /* 0x003fe20003800000 */
.L_x_4782:
[----:B------:R-:W-:Y:S02]  /*9840*/  MOV R71, R136 ;  /* 0x0000008800477202 */ /* 0x000fe40000000f00 */
[----:B------:R-:W-:-:S07]  /*9850*/  MOV R224, R218 ;  /* 0x000000da00e07202 */ /* 0x000fce0000000f00 */
[----:B------:R-:W-:Y:S05]  /*9860*/  WARPSYNC.COLLECTIVE R70, `(.L_x_4783) ;  /* 0x0000000046087348 */ /* 0x000fea0003c00000 */
[----:B------:R0:W1:Y:S02]  /*9870*/  SHFL.DOWN P6, R218, R239, R234, R243 ;  /* 0x080000eaefda7389 */ /* 0x00006400000c00f3 */
[----:B01----:R-:W-:Y:S01]  /*9880*/  ENDCOLLECTIVE ;  /* 0x000000000000791b */ /* 0x003fe20003800000 */
.L_x_4783:
[----:B------:R-:W-:Y:S02]  /*9890*/  MOV R239, R65 ;  /* 0x0000004100ef7202 */ /* 0x000fe40000000f00 */
[----:B------:R-:W-:-:S07]  /*98a0*/  MOV R68, R218 ;  /* 0x000000da00447202 */ /* 0x000fce0000000f00 */
[----:B------:R-:W-:Y:S05]  /*98b0*/  WARPSYNC.COLLECTIVE R70, `(.L_x_4784) ;  /* 0x0000000046087348 */ /* 0x000fea0003c00000 */
[----:B------:R0:W1:Y:S02]  /*98c0*/  SHFL.DOWN P6, R218, R239, R234, R243 ;  /* 0x080000eaefda7389 */ /* 0x00006400000c00f3 */
[----:B01----:R-:W-:Y:S01]  /*98d0*/  ENDCOLLECTIVE ;  /* 0x000000000000791b */ /* 0x003fe20003800000 */
.L_x_4784:
[----:B------:R-:W-:-:S07]  /*98e0*/  IMAD.MOV.U32 R69, RZ, RZ, R218 ;  /* 0x000000ffff457224 */ /* 0x000fce00078e00da */
[----:B------:R-:W-:Y:S05]  /*98f0*/  WARPSYNC.COLLECTIVE R70, `(.L_x_4785) ;  /* 0x0000000046087348 */ /* 0x000fea0003c00000 */
[----:B------:R0:W1:Y:S02]  /*9900*/  SHFL.IDX P3, R218, R71, R216, R241 ;  /* 0x000000d847da7389 */ /* 0x00006400000600f1 */
[----:B01----:R-:W-:Y:S01]  /*9910*/  ENDCOLLECTIVE ;  /* 0x000000000000791b */ /* 0x003fe20003800000 */
.L_x_4785:
[----:B------:R-:W-:Y:S02]  /*9920*/  MOV R71, R137 ;  /* 0x0000008900477202 */ /* 0x000fe40000000f00 */
[----:B------:R-:W-:-:S07]  /*9930*/  MOV R232, R218 ;  /* 0x000000da00e87202 */ /* 0x000fce0000000f00 */
[----:B------:R-:W-:Y:S05]  /*9940*/  WARPSYNC.COLLECTIVE R70, `(.L_x_4786) ;  /* 0x0000000046087348 */ /* 0x000fea0003c00000 */
[----:B------:R0:W1:Y:S02]  /*9950*/  SHFL.IDX P3, R218, R71, R216, R241 ;  /* 0x000000d847da7389 */ /* 0x00006400000600f1 */
[----:B01----:R-:W-:Y:S01]  /*9960*/  ENDCOLLECTIVE ;  /* 0x000000000000791b */ /* 0x003fe20003800000 */
.L_x_4786:
[----:B------:R-:W-:Y:S05]  /*9970*/  BRA `(.L_x_4787) ;  /* 0xffffffb400547947 */ /* 0x000fea000383ffff */
.L_x_4788:
        /* <DEDUP_REMOVED lines=16> */
.L_x_10956:


//--------------------- .text._Z25selective_scan_bwd_kernelI32Selective_Scan_bwd_kernel_traitsILi64ELi16ELb0ELb1ELb1ELb0ELb1EN3c104HalfEfEEv12SSMParamsBwd --------------------------
	.section	.text._Z25selective_scan_bwd_kernelI32Selective_Scan_bwd_kernel_traitsILi64ELi16ELb0ELb1ELb1ELb0ELb1EN3c104HalfEfEEv12SSMParamsBwd,"ax",@progbits
	.align	128
        .global         _Z25selective_scan_bwd_kernelI32Selective_Scan_bwd_kernel_traitsILi64ELi16ELb0ELb1ELb1ELb0ELb1EN3c104HalfEfEEv12SSMParamsBwd
        .type           _Z25selective_scan_bwd_kernelI32Selective_Scan_bwd_kernel_traitsILi64ELi16ELb0ELb1ELb1ELb0ELb1EN3c104HalfEfEEv12SSMParamsBwd,@function
        .size           _Z25selective_scan_bwd_kernelI32Selective_Scan_bwd_kernel_traitsILi64ELi16ELb0ELb1ELb1ELb0ELb1EN3c104HalfEfEEv12SSMParamsBwd,(.L_x_10957 - _Z25selective_scan_bwd_kernelI32Selective_Scan_bwd_kernel_traitsILi64ELi16ELb0ELb1ELb1ELb0ELb1EN3c104HalfEfEEv12SSMParamsBwd)
        .other          _Z25selective_scan_bwd_kernelI32Selective_Scan_bwd_kernel_traitsILi64ELi16ELb0ELb1ELb1ELb0ELb1EN3c104HalfEfEEv12SSMParamsBwd,@"STO_CUDA_ENTRY STV_DEFAULT"
_Z25selective_scan_bwd_kernelI32Selective_Scan_bwd_kernel_traitsILi64ELi16ELb0ELb1ELb1ELb0ELb1EN3c104HalfEfEEv12SSMParamsBwd:
.text._Z25selective_scan_bwd_kernelI32Selective_Scan_bwd_kernel_traitsILi64ELi16ELb0ELb1ELb1ELb0ELb1EN3c104HalfEfEEv12SSMParamsBwd:
[----:B------:R-:W0:Y:S08]  /*0000*/  LDC R1, c[0x0][0x28] ;  /* 0x00000a00ff017b82 */ /* 0x000e300000000800 */
[----:B------:R-:W1:Y:S01]  /*0010*/  LDC.64 R2, c[0x0][0x2e8] ;  /* 0x0000ba00ff027b82 */ /* 0x000e620000000a00 */
[----:B------:R-:W2:Y:S01]  /*0020*/  S2R R252, SR_CTAID.Y ;  /* 0x0000000000fc7919 */ /* 0x000ea20000002600 */
[----:B------:R-:W-:Y:S01]  /*0030*/  ULDC.64 UR16, c[0x0][0x208] ;  /* 0x0000820000107ab9 */ /* 0x000fe20000000a00 */
[----:B0-----:R-:W-:-:S05]  /*0040*/  IADD3 R1, R1, -0x10, RZ ;  /* 0xfffffff001017810 */ /* 0x001fca0007ffe0ff */
[----:B------:R-:W0:Y:S08]  /*0050*/  LDC.64 R4, c[0x0][0x300] ;  /* 0x0000c000ff047b82 */ /* 0x000e300000000a00 */
[----:B------:R-:W3:Y:S08]  /*0060*/  LDC R21, c[0x0][0x228] ;  /* 0x00008a00ff157b82 */ /* 0x000ef00000000800 */
[----:B------:R-:W4:Y:S01]  /*0070*/  LDC.64 R12, c[0x0][0x3d8] ;  /* 0x0000f600ff0c7b82 */ /* 0x000f220000000a00 */
[----:B-1----:R-:W-:-:S07]  /*0080*/  ISETP.NE.U32.AND P1, PT, R2, RZ, PT ;  /* 0x000000ff0200720c */ /* 0x002fce0003f25070 */
[----:B------:R-:W1:Y:S01]  /*0090*/  LDC.64 R26, c[0x0][0x3f8] ;  /* 0x0000fe00ff1a7b82 */ /* 0x000e620000000a00 */
[----:B------:R-:W-:-:S07]  /*00a0*/  ISETP.NE.AND.EX P1, PT, R3, RZ, PT, P1 ;  /* 0x000000ff0300720c */ /* 0x000fce0003f25310 */
[----:B------:R-:W5:Y:S01]  /*00b0*/  S2UR UR22, SR_CTAID.X ;  /* 0x00000000001679c3 */ /* 0x000f620000002500 */
[----:B--2---:R-:W-:Y:S01]  /*00c0*/  SHF.R.S32.HI R9, RZ, 0x1f, R252 ;  /* 0x0000001fff097819 */ /* 0x004fe200000114fc */
[----:B------:R-:W-:Y:S01]  /*00d0*/  UMOV UR4, URZ ;  /* 0x0000003f00047c82 */ /* 0x000fe20008000000 */
[----:B------:R-:W-:Y:S01]  /*00e0*/  CS2R R18, SRZ ;  /* 0x0000000000127805 */ /* 0x000fe2000001ff00 */
[----:B------:R-:W-:-:S04]  /*00f0*/  ULDC.64 UR8, c[0x0][0x280] ;  /* 0x0000a00000087ab9 */ /* 0x000fc80000000a00 */
[----:B------:R-:W2:Y:S01]  /*0100*/  LDC.64 R14, c[0x0][0x288] ;  /* 0x0000a200ff0e7b82 */ /* 0x000ea20000000a00 */
[C---:B------:R-:W-:Y:S02]  /*0110*/  @P1 LEA R2, P0, R252.reuse, R2, 0x2 ;  /* 0x00000002fc021211 */ /* 0x040fe400078010ff */
[----:B------:R-:W-:Y:S01]  /*0120*/  CS2R R16, SRZ ;  /* 0x0000000000107805 */ /* 0x000fe2000001ff00 */
[----:B------:R-:W-:Y:S01]  /*0130*/  ULDC.64 UR24, c[0x0][0x310] ;  /* 0x0000c40000187ab9 */ /* 0x000fe20000000a00 */
[----:B------:R-:W-:Y:S01]  /*0140*/  ULDC.64 UR12, c[0x0][0x290] ;  /* 0x0000a400000c7ab9 */ /* 0x000fe20000000a00 */
[----:B------:R-:W-:Y:S01]  /*0150*/  @P1 LEA.HI.X R3, R252, R3, R9, 0x2, P0 ;  /* 0x00000003fc031211 */ /* 0x000fe200000f1409 */
[----:B------:R-:W-:Y:S01]  /*0160*/  ULDC.64 UR14, c[0x0][0x328] ;  /* 0x0000ca00000e7ab9 */ /* 0x000fe20000000a00 */
[----:B0-----:R-:W-:Y:S01]  /*0170*/  ISETP.NE.U32.AND P0, PT, R4, RZ, PT ;  /* 0x000000ff0400720c */ /* 0x001fe20003f05070 */
[----:B------:R-:W0:Y:S01]  /*0180*/  LDC.64 R22, c[0x0][0x298] ;  /* 0x0000a600ff167b82 */ /* 0x000e220000000a00 */
[----:B------:R-:W-:Y:S01]  /*0190*/  ULDC.64 UR18, c[0x0][0x240] ;  /* 0x0000900000127ab9 */ /* 0x000fe20000000a00 */
[----:B------:R2:W2:Y:S01]  /*01a0*/  @P1 LDG.E R7, desc[UR16][R2.64] ;  /* 0x0000001002071981 */ /* 0x0004a2000c1e1900 */
[----:B------:R-:W-:Y:S01]  /*01b0*/  ISETP.NE.AND.EX P0, PT, R5, RZ, PT, P0 ;  /* 0x000000ff0500720c */ /* 0x000fe20003f05300 */
[----:B------:R-:W-:-:S04]  /*01c0*/  ULDC.64 UR20, c[0x0][0x260] ;  /* 0x0000980000147ab9 */ /* 0x000fc80000000a00 */
[----:B------:R-:W0:Y:S08]  /*01d0*/  LDC.64 R24, c[0x0][0x330] ;  /* 0x0000cc00ff187b82 */ /* 0x000e300000000a00 */
[C---:B------:R-:W-:Y:S01]  /*01e0*/  @P0 LEA R4, P2, R252.reuse, R4, 0x2 ;  /* 0x00000004fc040211 */ /* 0x040fe200078410ff */
[----:B------:R-:W0:Y:S03]  /*01f0*/  LDC.64 R32, c[0x0][0x2f8] ;  /* 0x0000be00ff207b82 */ /* 0x000e260000000a00 */
[----:B------:R-:W-:-:S05]  /*0200*/  @P0 LEA.HI.X R5, R252, R5, R9, 0x2, P2 ;  /* 0x00000005fc050211 */ /* 0x000fca00010f1409 */
[----:B------:R2:W2:Y:S01]  /*0210*/  @P0 LDG.E R4, desc[UR16][R4.64] ;  /* 0x0000001004040981 */ /* 0x0004a2000c1e1900 */
[----:B---3--:R-:W-:Y:S01]  /*0220*/  IABS R11, R21 ;  /* 0x00000015000b7213 */ /* 0x008fe20000000000 */
[----:B-----5:R-:W-:Y:S01]  /*0230*/  USHF.R.S32.HI UR23, URZ, 0x1f, UR22 ;  /* 0x0000001f3f177899 */ /* 0x020fe20008011416 */
[----:B----4-:R-:W-:Y:S01]  /*0240*/  ISETP.NE.U32.AND P2, PT, R12, RZ, PT ;  /* 0x000000ff0c00720c */ /* 0x010fe20003f45070 */
[----:B------:R-:W-:Y:S01]  /*0250*/  UIMAD.WIDE.U32 UR6, UR22, UR8, URZ ;  /* 0x00000008160672a5 */ /* 0x000fe2000f8e003f */
[----:B------:R-:W3:Y:S01]  /*0260*/  I2F.RP R0, R11 ;  /* 0x0000000b00007306 */ /* 0x000ee20000209400 */
[----:B-1----:R-:W-:Y:S01]  /*0270*/  ISETP.NE.U32.AND P3, PT, R26, RZ, PT ;  /* 0x000000ff1a00720c */ /* 0x002fe20003f65070 */
[----:B------:R-:W-:Y:S01]  /*0280*/  UIMAD UR5, UR23, UR8, URZ ;  /* 0x00000008170572a4 */ /* 0x000fe2000f8e023f */
[----:B------:R-:W-:Y:S01]  /*0290*/  ISETP.NE.AND.EX P2, PT, R13, RZ, PT, P2 ;  /* 0x000000ff0d00720c */ /* 0x000fe20003f45320 */
[----:B------:R-:W-:Y:S01]  /*02a0*/  UIMAD UR11, UR23, UR12, URZ ;  /* 0x0000000c170b72a4 */ /* 0x000fe2000f8e023f */
[----:B------:R-:W-:Y:S01]  /*02b0*/  ISETP.NE.AND.EX P3, PT, R27, RZ, PT, P3 ;  /* 0x000000ff1b00720c */ /* 0x000fe20003f65330 */
[----:B------:R-:W-:Y:S01]  /*02c0*/  UIMAD UR10, UR22, UR9, UR5 ;  /* 0x00000009160a72a4 */ /* 0x000fe2000f8e0205 */
[----:B------:R-:W1:Y:S01]  /*02d0*/  LDC.64 R30, c[0x0][0x2f0] ;  /* 0x0000bc00ff1e7b82 */ /* 0x000e620000000a00 */
[----:B------:R-:W-:Y:S01]  /*02e0*/  UIMAD.WIDE.U32 UR8, UR22, UR12, URZ ;  /* 0x0000000c160872a5 */ /* 0x000fe2000f8e003f */
[----:B------:R-:W-:Y:S01]  /*02f0*/  HFMA2.MMA R250, -RZ, RZ, 0, 0 ;  /* 0x00000000fffa7435 */ /* 0x000fe200000001ff */
[----:B------:R-:W-:Y:S01]  /*0300*/  UMOV UR5, URZ ;  /* 0x0000003f00057c82 */ /* 0x000fe20008000000 */
[----:B------:R-:W-:Y:S01]  /*0310*/  UIADD3 UR7, UR7, UR10, URZ ;  /* 0x0000000a07077290 */ /* 0x000fe2000fffe03f */
[----:B------:R-:W-:Y:S01]  /*0320*/  MOV R242, RZ ;  /* 0x000000ff00f27202 */ /* 0x000fe20000000f00 */
[----:B------:R-:W-:Y:S01]  /*0330*/  UIMAD UR12, UR22, UR13, UR11 ;  /* 0x0000000d160c72a4 */ /* 0x000fe2000f8e020b */
[----:B---3--:R-:W3:Y:S02]  /*0340*/  MUFU.RCP R0, R0 ;  /* 0x0000000000007308 */ /* 0x008ee40000001000 */
[C---:B------:R-:W-:Y:S01]  /*0350*/  @P2 LEA R18, P4, R252.reuse, R12, 0x2 ;  /* 0x0000000cfc122211 */ /* 0x040fe200078810ff */
[----:B------:R-:W-:Y:S01]  /*0360*/  UIMAD UR10, UR23, UR14, URZ ;  /* 0x0000000e170a72a4 */ /* 0x000fe2000f8e023f */
[C---:B------:R-:W-:Y:S01]  /*0370*/  @P3 LEA R16, P5, R252.reuse, R26, 0x2 ;  /* 0x0000001afc103211 */ /* 0x040fe200078a10ff */
[----:B------:R-:W-:Y:S01]  /*0380*/  UIMAD UR13, UR23, UR18, URZ ;  /* 0x00000012170d72a4 */ /* 0x000fe2000f8e023f */
[C-C-:B------:R-:W-:Y:S01]  /*0390*/  @P2 LEA.HI.X R19, R252.reuse, R13, R9.reuse, 0x2, P4 ;  /* 0x0000000dfc132211 */ /* 0x140fe200020f1409 */
[----:B------:R-:W4:Y:S01]  /*03a0*/  LDC.64 R232, c[0x0][0x2d8] ;  /* 0x0000b600ffe87b82 */ /* 0x000f220000000a00 */
[----:B------:R-:W-:Y:S01]  /*03b0*/  @P3 LEA.HI.X R17, R252, R27, R9, 0x2, P5 ;  /* 0x0000001bfc113211 */ /* 0x000fe200028f1409 */
[----:B------:R-:W-:-:S06]  /*03c0*/  UIADD3 UR9, UR9, UR12, URZ ;  /* 0x0000000c09097290 */ /* 0x000fcc000fffe03f */
[----:B------:R-:W5:Y:S01]  /*03d0*/  LDC R27, c[0x0][0x224] ;  /* 0x00008900ff1b7b82 */ /* 0x000f620000000800 */
[----:B---3--:R-:W-:Y:S02]  /*03e0*/  IADD3 R6, R0, 0xffffffe, RZ ;  /* 0x0ffffffe00067810 */ /* 0x008fe40007ffe0ff */
[----:B------:R-:W-:Y:S02]  /*03f0*/  IABS R0, R252 ;  /* 0x000000fc00007213 */ /* 0x000fe40000000000 */
[----:B--2---:R-:W2:Y:S03]  /*0400*/  F2I.FTZ.U32.TRUNC.NTZ R3, R6 ;  /* 0x0000000600037305 */ /* 0x004ea6000021f000 */
[----:B------:R-:W3:Y:S08]  /*0410*/  LDC.64 R234, c[0x0][0x2e0] ;  /* 0x0000b800ffea7b82 */ /* 0x000ef00000000a00 */
[----:B------:R-:W3:Y:S01]  /*0420*/  LDC.64 R34, c[0x0][0x3b8] ;  /* 0x0000ee00ff227b82 */ /* 0x000ee20000000a00 */
[----:B--2---:R-:W-:-:S05]  /*0430*/  IADD3 R2, RZ, -R3, RZ ;  /* 0x80000003ff027210 */ /* 0x004fca0007ffe0ff */
[----:B------:R-:W-:Y:S02]  /*0440*/  IMAD R5, R2, R11, RZ ;  /* 0x0000000b02057224 */ /* 0x000fe400078e02ff */
[----:B------:R-:W-:-:S04]  /*0450*/  IMAD.MOV.U32 R2, RZ, RZ, RZ ;  /* 0x000000ffff027224 */ /* 0x000fc800078e00ff */
[----:B------:R-:W-:-:S04]  /*0460*/  IMAD.HI.U32 R2, R3, R5, R2 ;  /* 0x0000000503027227 */ /* 0x000fc800078e0002 */
[----:B0-----:R-:W-:Y:S02]  /*0470*/  IMAD R3, R9, R22, RZ ;  /* 0x0000001609037224 */ /* 0x001fe400078e02ff */
[----:B------:R-:W-:-:S04]  /*0480*/  IMAD.HI.U32 R147, R2, R0, RZ ;  /* 0x0000000002937227 */ /* 0x000fc800078e00ff */
[----:B------:R-:W-:Y:S01]  /*0490*/  IMAD R12, R252, R23, R3 ;  /* 0x00000017fc0c7224 */ /* 0x000fe200078e0203 */
[----:B------:R-:W-:-:S05]  /*04a0*/  IADD3 R2, -R147, RZ, RZ ;  /* 0x000000ff93027210 */ /* 0x000fca0007ffe1ff */
[----:B------:R-:W-:Y:S02]  /*04b0*/  IMAD R0, R11, R2, R0 ;  /* 0x000000020b007224 */ /* 0x000fe400078e0200 */
[C---:B------:R-:W-:Y:S02]  /*04c0*/  IMAD R2, R9.reuse, R14, RZ ;  /* 0x0000000e09027224 */ /* 0x040fe400078e02ff */
[----:B------:R-:W-:Y:S02]  /*04d0*/  IMAD R9, R9, R24, RZ ;  /* 0x0000001809097224 */ /* 0x000fe400078e02ff */
[C---:B------:R-:W-:Y:S02]  /*04e0*/  IMAD R15, R252.reuse, R15, R2 ;  /* 0x0000000ffc0f7224 */ /* 0x040fe400078e0202 */
[C---:B------:R-:W-:Y:S02]  /*04f0*/  IMAD R20, R252.reuse, R25, R9 ;  /* 0x00000019fc147224 */ /* 0x040fe400078e0209 */
[----:B------:R-:W0:Y:S01]  /*0500*/  LDC.64 R8, c[0x0][0x278] ;  /* 0x00009e00ff087b82 */ /* 0x000e220000000a00 */
[----:B------:R-:W-:Y:S01]  /*0510*/  IMAD.WIDE.U32 R2, R252, R14, UR6 ;  /* 0x00000006fc027e25 */ /* 0x000fe2000f8e000e */
[----:B------:R-:W-:-:S02]  /*0520*/  UIMAD.WIDE.U32 UR6, UR22, UR14, URZ ;  /* 0x0000000e160672a5 */ /* 0x000fc4000f8e003f */
[----:B------:R-:W-:Y:S02]  /*0530*/  UIMAD UR14, UR22, UR15, UR10 ;  /* 0x0000000f160e72a4 */ /* 0x000fe4000f8e020a */
[----:B------:R-:W-:Y:S02]  /*0540*/  UIMAD.WIDE.U32 UR10, UR22, UR18, URZ ;  /* 0x00000012160a72a5 */ /* 0x000fe4000f8e003f */
[----:B------:R-:W-:Y:S02]  /*0550*/  UIMAD UR15, UR22, UR19, UR13 ;  /* 0x00000013160f72a4 */ /* 0x000fe4000f8e020d */
[----:B------:R-:W-:Y:S02]  /*0560*/  UIMAD UR18, UR23, UR20, URZ ;  /* 0x00000014171272a4 */ /* 0x000fe4000f8e023f */
[----:B------:R-:W-:Y:S02]  /*0570*/  UIADD3 UR11, UR11, UR15, URZ ;  /* 0x0000000f0b0b7290 */ /* 0x000fe4000fffe03f */
[----:B------:R-:W-:-:S02]  /*0580*/  UIMAD.WIDE.U32 UR12, UR22, UR20, URZ ;  /* 0x00000014160c72a5 */ /* 0x000fc4000f8e003f */
[----:B------:R-:W-:Y:S02]  /*0590*/  UIMAD UR18, UR22, UR21, UR18 ;  /* 0x00000015161272a4 */ /* 0x000fe4000f8e0212 */
[----:B------:R-:W-:Y:S02]  /*05a0*/  UIADD3 UR7, UR7, UR14, URZ ;  /* 0x0000000e07077290 */ /* 0x000fe4000fffe03f */
[----:B------:R-:W-:Y:S01]  /*05b0*/  UIADD3 UR13, UR13, UR18, URZ ;  /* 0x000000120d0d7290 */ /* 0x000fe2000fffe03f */
[----:B------:R-:W-:Y:S02]  /*05c0*/  @P1 R2UR UR4, R7 ;  /* 0x00000000070412ca */ /* 0x000fe400000e0000 */
[----:B------:R-:W-:Y:S01]  /*05d0*/  ISETP.GT.U32.AND P1, PT, R11, R0, PT ;  /* 0x000000000b00720c */ /* 0x000fe20003f24070 */
[----:B------:R-:W2:-:S12]  /*05e0*/  LDC.64 R6, c[0x0][0x258] ;  /* 0x00009600ff067b82 */ /* 0x000e980000000a00 */
[-C--:B------:R-:W-:Y:S02]  /*05f0*/  @!P1 IADD3 R0, R0, -R11.reuse, RZ ;  /* 0x8000000b00009210 */ /* 0x080fe40007ffe0ff */
[----:B------:R-:W-:Y:S02]  /*0600*/  @!P1 IADD3 R147, R147, 0x1, RZ ;  /* 0x0000000193939810 */ /* 0x000fe40007ffe0ff */
[----:B------:R-:W-:Y:S02]  /*0610*/  ISETP.GE.U32.AND P2, PT, R0, R11, PT ;  /* 0x0000000b0000720c */ /* 0x000fe40003f46070 */
[----:B------:R-:W-:Y:S02]  /*0620*/  LOP3.LUT R0, R252, R21, RZ, 0x3c, !PT ;  /* 0x00000015fc007212 */ /* 0x000fe400078e3cff */
[----:B------:R-:W-:Y:S01]  /*0630*/  @P0 R2UR UR5, R4 ;  /* 0x00000000040502ca */ /* 0x000fe200000e0000 */
[----:B------:R-:W-:Y:S01]  /*0640*/  IMAD.WIDE.U32 R4, R252, R24, UR6 ;  /* 0x00000006fc047e25 */ /* 0x000fe2000f8e0018 */
[----:B------:R-:W-:-:S02]  /*0650*/  ISETP.GE.AND P3, PT, R0, RZ, PT ;  /* 0x000000ff0000720c */ /* 0x000fc40003f66270 */
[----:B------:R-:W-:Y:S02]  /*0660*/  ISETP.NE.AND P0, PT, R21, RZ, PT ;  /* 0x000000ff1500720c */ /* 0x000fe40003f05270 */
[----:B-----5:R-:W-:-:S03]  /*0670*/  LEA R11, R27, 0xfffffc00, 0xa ;  /* 0xfffffc001b0b7811 */ /* 0x020fc600078e50ff */
[----:B------:R-:W-:Y:S01]  /*0680*/  @P2 VIADD R147, R147, 0x1 ;  /* 0x0000000193932836 */ /* 0x000fe20000000000 */
[----:B------:R-:W-:Y:S02]  /*0690*/  SHF.R.S32.HI R13, RZ, 0x1f, R11 ;  /* 0x0000001fff0d7819 */ /* 0x000fe4000001140b */
[----:B------:R-:W-:-:S03]  /*06a0*/  IADD3 R14, P1, R11, R2, RZ ;  /* 0x000000020b0e7210 */ /* 0x000fc60007f3e0ff */
[----:B------:R-:W-:Y:S02]  /*06b0*/  @!P3 IADD3 R147, -R147, RZ, RZ ;  /* 0x000000ff9393b210 */ /* 0x000fe40007ffe1ff */
[----:B------:R-:W-:Y:S02]  /*06c0*/  @!P0 LOP3.LUT R147, RZ, R21, RZ, 0x33, !PT ;  /* 0x00000015ff938212 */ /* 0x000fe400078e33ff */
[----:B------:R-:W-:Y:S02]  /*06d0*/  ISETP.NE.U32.AND P0, PT, RZ, UR24, PT ;  /* 0x00000018ff007c0c */ /* 0x000fe4000bf05070 */
[----:B------:R-:W-:Y:S02]  /*06e0*/  IADD3.X R15, R13, R3, R15, P1, !PT ;  /* 0x000000030d0f7210 */ /* 0x000fe40000ffe40f */
[----:B------:R-:W-:Y:S02]  /*06f0*/  ISETP.NE.AND.EX P0, PT, RZ, UR25, PT, P0 ;  /* 0x00000019ff007c0c */ /* 0x000fe4000bf05300 */
[----:B------:R-:W-:-:S05]  /*0700*/  SHF.R.S32.HI R3, RZ, 0x1f, R147 ;  /* 0x0000001fff037819 */ /* 0x000fca0000011493 */
[C---:B--2---:R-:W-:Y:S02]  /*0710*/  IMAD R0, R3.reuse, R6, RZ ;  /* 0x0000000603007224 */ /* 0x044fe400078e02ff */
[----:B0-----:R-:W-:Y:S02]  /*0720*/  IMAD R2, R3, R8, RZ ;  /* 0x0000000803027224 */ /* 0x001fe400078e02ff */
[C---:B------:R-:W-:Y:S02]  /*0730*/  IMAD R21, R147.reuse, R7, R0 ;  /* 0x0000000793157224 */ /* 0x040fe400078e0200 */
[----:B------:R-:W0:Y:S01]  /*0740*/  @P0 LDC R25, c[0x0][0x214] ;  /* 0x00008500ff190b82 */ /* 0x000e220000000800 */
[----:B------:R-:W-:-:S04]  /*0750*/  IMAD.WIDE.U32 R6, R147, R6, UR10 ;  /* 0x0000000a93067e25 */ /* 0x000fc8000f8e0006 */
[----:B------:R-:W-:Y:S01]  /*0760*/  IMAD R23, R147, R9, R2 ;  /* 0x0000000993177224 */ /* 0x000fe200078e0202 */
[----:B------:R-:W-:Y:S01]  /*0770*/  IADD3 R231, P3, R11, R6, RZ ;  /* 0x000000060be77210 */ /* 0x000fe20007f7e0ff */
[----:B------:R-:W-:Y:S01]  /*0780*/  IMAD.WIDE.U32 R2, R252, R22, UR8 ;  /* 0x00000008fc027e25 */ /* 0x000fe2000f8e0016 */
[----:B------:R-:W2:Y:S01]  /*0790*/  @P0 LDC R29, c[0x0][0x21c] ;  /* 0x00008700ff1d0b82 */ /* 0x000ea20000000800 */
[----:B------:R-:W-:Y:S02]  /*07a0*/  IADD3 R0, R7, R21, RZ ;  /* 0x0000001507007210 */ /* 0x000fe40007ffe0ff */
[----:B------:R-:W-:Y:S01]  /*07b0*/  IMAD.WIDE.U32 R8, R147, R8, UR12 ;  /* 0x0000000c93087e25 */ /* 0x000fe2000f8e0008 */
[C---:B------:R-:W-:Y:S02]  /*07c0*/  IADD3 R10, P1, R11.reuse, R2, RZ ;  /* 0x000000020b0a7210 */ /* 0x040fe40007f3e0ff */
[----:B------:R-:W-:Y:S01]  /*07d0*/  IADD3 R6, P2, R11, R4, RZ ;  /* 0x000000040b067210 */ /* 0x000fe20007f5e0ff */
[----:B------:R-:W-:Y:S01]  /*07e0*/  IMAD.X R4, R13, 0x1, R0, P3 ;  /* 0x000000010d047824 */ /* 0x000fe200018e0600 */
[----:B------:R-:W5:Y:S01]  /*07f0*/  @P0 LDC.64 R220, c[0x0][0x310] ;  /* 0x0000c400ffdc0b82 */ /* 0x000f620000000a00 */
[----:B------:R-:W-:-:S02]  /*0800*/  IADD3 R11, P4, R11, R8, RZ ;  /* 0x000000080b0b7210 */ /* 0x000fc40007f9e0ff */
[----:B------:R-:W-:Y:S02]  /*0810*/  IADD3 R2, R9, R23, RZ ;  /* 0x0000001709027210 */ /* 0x000fe40007ffe0ff */
[----:B------:R-:W-:Y:S02]  /*0820*/  IADD3.X R9, R13, R3, R12, P1, !PT ;  /* 0x000000030d097210 */ /* 0x000fe40000ffe40c */
[----:B------:R-:W-:Y:S01]  /*0830*/  LEA R8, P3, R10, R32, 0x1 ;  /* 0x000000200a087211 */ /* 0x000fe200078608ff */
[----:B0-----:R-:W-:Y:S01]  /*0840*/  @P0 IMAD R0, R25, UR22, R252 ;  /* 0x0000001619000c24 */ /* 0x001fe2000f8e02fc */
[----:B------:R-:W-:Y:S02]  /*0850*/  IADD3.X R7, R13, R5, R20, P2, !PT ;  /* 0x000000050d077210 */ /* 0x000fe400017fe414 */
[----:B-1----:R-:W-:Y:S01]  /*0860*/  LEA R12, P2, R14, R30, 0x1 ;  /* 0x0000001e0e0c7211 */ /* 0x002fe200078408ff */
[----:B------:R-:W-:Y:S01]  /*0870*/  @P0 IMAD R0, R0, R27, RZ ;  /* 0x0000001b00000224 */ /* 0x000fe200078e02ff */
[----:B------:R-:W-:-:S02]  /*0880*/  LEA.HI.X R9, R10, R33, R9, 0x1, P3 ;  /* 0x000000210a097211 */ /* 0x000fc400018f0c09 */
[----:B------:R-:W-:Y:S01]  /*0890*/  IADD3.X R2, R13, R2, RZ, P4, !PT ;  /* 0x000000020d027210 */ /* 0x000fe200027fe4ff */
[----:B--2---:R-:W-:Y:S01]  /*08a0*/  @P0 IMAD R3, R0, R29, RZ ;  /* 0x0000001d00030224 */ /* 0x004fe200078e02ff */
[----:B----4-:R-:W-:Y:S02]  /*08b0*/  LEA R232, P3, R231, R232, 0x1 ;  /* 0x000000e8e7e87211 */ /* 0x010fe400078608ff */
[----:B------:R-:W-:Y:S02]  /*08c0*/  LEA.HI.X R13, R14, R31, R15, 0x1, P2 ;  /* 0x0000001f0e0d7211 */ /* 0x000fe400010f0c0f */
[----:B---3--:R-:W-:Y:S02]  /*08d0*/  LEA R234, P4, R11, R234, 0x1 ;  /* 0x000000ea0bea7211 */ /* 0x008fe400078808ff */
[----:B------:R-:W-:Y:S01]  /*08e0*/  LEA R5, P2, R6, R34, 0x1 ;  /* 0x0000002206057211 */ /* 0x000fe200078408ff */
[----:B-----5:R-:W-:Y:S01]  /*08f0*/  @P0 IMAD.WIDE R220, R3, 0x8, R220 ;  /* 0x0000000803dc0825 */ /* 0x020fe200078e02dc */
[----:B------:R-:W-:-:S02]  /*0900*/  LEA.HI.X R231, R231, R233, R4, 0x1, P3 ;  /* 0x000000e9e7e77211 */ /* 0x000fc400018f0c04 */
[----:B------:R-:W-:Y:S02]  /*0910*/  @!P0 CS2R R220, SRZ ;  /* 0x0000000000dc8805 */ /* 0x000fe4000001ff00 */
[----:B------:R-:W-:Y:S02]  /*0920*/  LEA.HI.X R233, R11, R235, R2, 0x1, P4 ;  /* 0x000000eb0be97211 */ /* 0x000fe400020f0c02 */
[----:B------:R-:W-:Y:S01]  /*0930*/  LEA.HI.X R0, R6, R35, R7, 0x1, P2 ;  /* 0x0000002306007211 */ /* 0x000fe200010f0c07 */
[----:B------:R-:W-:Y:S01]  /*0940*/  IMAD.MOV.U32 R6, RZ, RZ, R18 ;  /* 0x000000ffff067224 */ /* 0x000fe200078e0012 */
[----:B------:R-:W-:Y:S02]  /*0950*/  MOV R2, R16 ;  /* 0x0000001000027202 */ /* 0x000fe40000000f00 */
[----:B------:R-:W-:Y:S02]  /*0960*/  MOV R3, R17 ;  /* 0x0000001100037202 */ /* 0x000fe40000000f00 */
[----:B------:R-:W-:-:S02]  /*0970*/  MOV R7, R19 ;  /* 0x0000001300077202 */ /* 0x000fc40000000f00 */
[----:B------:R-:W-:Y:S01]  /*0980*/  ISETP.GE.AND P1, PT, R27, 0x1, PT ;  /* 0x000000011b00780c */ /* 0x000fe20003f26270 */
[----:B------:R0:W-:Y:S04]  /*0990*/  STL.64 [R1], R2 ;  /* 0x0000000201007387 */ /* 0x0001e80000100a00 */
[----:B------:R0:W-:Y:S08]  /*09a0*/  STL.64 [R1+0x8], R6 ;  /* 0x0000080601007387 */ /* 0x0001f00000100a00 */
[----:B------:R-:W-:Y:S05]  /*09b0*/  @!P1 BRA `(.L_x_4789) ;  /* 0x000000a000bc9947 */ /* 0x000fea0003800000 */
[----:B------:R-:W1:Y:S01]  /*09c0*/  S2R R146, SR_TID.X ;  /* 0x0000000000927919 */ /* 0x000e620000002100 */
[----:B------:R-:W2:Y:S01]  /*09d0*/  S2UR UR7, SR_CgaCtaId ;  /* 0x00000000000779c3 */ /* 0x000ea20000008800 */
[----:B------:R-:W-:Y:S01]  /*09e0*/  R2UR UR36, R0 ;  /* 0x00000000002472ca */ /* 0x000fe200000e0000 */
[----:B------:R-:W-:Y:S01]  /*09f0*/  UMOV UR6, 0x400 ;  /* 0x0000040000067882 */ /* 0x000fe20000000000 */
[----:B------:R-:W3:Y:S01]  /*0a00*/  S2R R145, SR_LANEID ;  /* 0x0000000000917919 */ /* 0x000ee20000000000 */
[----:B------:R-:W-:Y:S02]  /*0a10*/  R2UR UR13, R12 ;  /* 0x000000000c0d72ca */ /* 0x000fe400000e0000 */
[----:B------:R-:W-:Y:S02]  /*0a20*/  R2UR UR32, R13 ;  /* 0x000000000d2072ca */ /* 0x000fe400000e0000 */
[----:B------:R-:W-:Y:S02]  /*0a30*/  R2UR UR33, R8 ;  /* 0x00000000082172ca */ /* 0x000fe400000e0000 */
[----:B------:R-:W-:-:S02]  /*0a40*/  R2UR UR34, R9 ;  /* 0x00000000092272ca */ /* 0x000fc400000e0000 */
[----:B------:R-:W-:Y:S02]  /*0a50*/  R2UR UR35, R5 ;  /* 0x00000000052372ca */ /* 0x000fe400000e0000 */
[----:B------:R-:W-:Y:S02]  /*0a60*/  MOV R242, RZ ;  /* 0x000000ff00f27202 */ /* 0x000fe40000000f00 */
[----:B------:R-:W-:Y:S01]  /*0a70*/  MOV R250, RZ ;  /* 0x000000ff00fa7202 */ /* 0x000fe20000000f00 */
[----:B--2---:R-:W-:-:S03]  /*0a80*/  ULEA UR7, UR7, UR6, 0x18 ;  /* 0x0000000607077291 */ /* 0x004fc6000f8ec03f */
[----:B------:R-:W-:Y:S01]  /*0a90*/  UMOV UR6, URZ ;  /* 0x0000003f00067c82 */ /* 0x000fe20008000000 */
[C---:B-1----:R-:W-:Y:S01]  /*0aa0*/  IMAD.SHL.U32 R0, R146.reuse, 0x10, RZ ;  /* 0x0000001092007824 */ /* 0x042fe200078e00ff */
[----:B0-----:R-:W-:Y:S02]  /*0ab0*/  SHF.R.S32.HI R3, RZ, 0x1f, R146 ;  /* 0x0000001fff037819 */ /* 0x001fe40000011492 */
[----:B------:R-:W-:Y:S02]  /*0ac0*/  LOP3.LUT R240, R146, 0x1f, RZ, 0xc0, !PT ;  /* 0x0000001f92f07812 */ /* 0x000fe400078ec0ff */
[----:B------:R-:W-:Y:S02]  /*0ad0*/  LEA.HI R3, R3, R146, RZ, 0x5 ;  /* 0x0000009203037211 */ /* 0x000fe400078f28ff */
[----:B------:R-:W-:Y:S02]  /*0ae0*/  LOP3.LUT R125, R0, 0xfffffe00, RZ, 0xc0, !PT ;  /* 0xfffffe00007d7812 */ /* 0x000fe400078ec0ff */
[----:B------:R-:W-:-:S02]  /*0af0*/  SHF.R.S32.HI R3, RZ, 0x5, R3 ;  /* 0x00000005ff037819 */ /* 0x000fc40000011403 */
[----:B------:R-:W-:Y:S02]  /*0b00*/  LOP3.LUT R124, R125, 0x1f, R146, 0xf8, !PT ;  /* 0x0000001f7d7c7812 */ /* 0x000fe400078ef892 */
        /* <DEDUP_REMOVED lines=16> */
[----:B---3--:R-:W-:-:S07]  /*0c10*/  LOP3.LUT R118, R124, 0x1e0, RZ, 0xfc, !PT ;  /* 0x000001e07c767812 */ /* 0x008fce00078efcff */
.L_x_4844:
[----:B0-----:R-:W0:Y:S01]  /*0c20*/  LDC R89, c[0x0][0x224] ;  /* 0x00008900ff597b82 */ /* 0x001e220000000800 */
[----:B------:R-:W-:Y:S01]  /*0c30*/  ULDC UR8, c[0x0][0x218] ;  /* 0x0000860000087ab9 */ /* 0x000fe20000000800 */
[----:B-1----:R-:W-:Y:S02]  /*0c40*/  LEA R2, P3, R124, UR13, 0x1 ;  /* 0x0000000d7c027c11 */ /* 0x002fe4000f8608ff */
        /* <DEDUP_REMOVED lines=16> */
[----:B0-----:R-:W-:-:S02]  /*0d50*/  IADD3 R117, R89, -UR6, RZ ;  /* 0x8000000659757c10 */ /* 0x001fc4000fffe0ff */
[----:B------:R-:W-:Y:S02]  /*0d60*/  LEA.HI.X R3, R124, UR32, R125, 0x1, P3 ;  /* 0x000000207c037c11 */ /* 0x000fe400098f0c7d */
[----:B------:R-:W-:Y:S01]  /*0d70*/  LEA R126, R117, 0xfffffc00, 0xa ;  /* 0xfffffc00757e7811 */ /* 0x000fe200078e50ff */
[----:B------:R-:W-:Y:S01]  /*0d80*/  IMAD.SHL.U32 R239, R146, 0x10, RZ ;  /* 0x0000001092ef7824 */ /* 0x000fe200078e00ff */
[----:B------:R-:W-:Y:S01]  /*0d90*/  PRMT R26, RZ, 0x7610, R26 ;  /* 0x00007610ff1a7816 */ /* 0x000fe2000000001a */
[----:B------:R-:W-:Y:S01]  /*0da0*/  ULDC.64 UR10, c[0x0][0x2a8] ;  /* 0x0000aa00000a7ab9 */ /* 0x000fe20000000a00 */
[----:B------:R-:W-:Y:S01]  /*0db0*/  IADD3 R0, -R126, UR8, RZ ;  /* 0x000000087e007c10 */ /* 0x000fe2000fffe1ff */
[----:B------:R-:W-:-:S03]  /*0dc0*/  ULDC.64 UR14, c[0x0][0x318] ;  /* 0x0000c600000e7ab9 */ /* 0x000fc60000000a00 */
[----:B------:R-:W-:Y:S02]  /*0dd0*/  R2UR UR9, R0 ;  /* 0x00000000000972ca */ /* 0x000fe400000e0000 */
[----:B------:R-:W-:-:S11]  /*0de0*/  PRMT R0, RZ, 0x7610, R0 ;  /* 0x00007610ff007816 */ /* 0x000fd60000000000 */
[----:B------:R-:W-:Y:S02]  /*0df0*/  ISETP.GE.AND P2, PT, R124, UR9, PT ;  /* 0x000000097c007c0c */ /* 0x000fe4000bf46270 */
[----:B------:R-:W-:Y:S02]  /*0e00*/  ISETP.GE.AND P1, PT, R144, UR9, PT ;  /* 0x0000000990007c0c */ /* 0x000fe4000bf26270 */
[----:B------:R-:W-:Y:S02]  /*0e10*/  ISETP.GE.AND P0, PT, R143, UR9, PT ;  /* 0x000000098f007c0c */ /* 0x000fe4000bf06270 */
[----:B------:R-:W-:Y:S02]  /*0e20*/  ISETP.GE.AND P4, PT, R142, UR9, PT ;  /* 0x000000098e007c0c */ /* 0x000fe4000bf86270 */
[----:B------:R-:W-:Y:S02]  /*0e30*/  ISETP.GE.AND P6, PT, R141, UR9, PT ;  /* 0x000000098d007c0c */ /* 0x000fe4000bfc6270 */
[----:B------:R-:W-:-:S02]  /*0e40*/  ISETP.GE.AND P5, PT, R140, UR9, PT ;  /* 0x000000098c007c0c */ /* 0x000fc4000bfa6270 */
[----:B------:R-:W-:Y:S01]  /*0e50*/  ISETP.GE.AND P3, PT, R139, UR9, PT ;  /* 0x000000098b007c0c */ /* 0x000fe2000bf66270 */
[----:B------:R-:W2:Y:S01]  /*0e60*/  @!P2 LDG.E.U16 R5, desc[UR16][R2.64] ;  /* 0x000000100205a981 */ /* 0x000ea2000c1e1500 */
[----:B------:R-:W-:-:S03]  /*0e70*/  ISETP.GE.AND P2, PT, R138, UR9, PT ;  /* 0x000000098a007c0c */ /* 0x000fc6000bf46270 */
[----:B---3--:R-:W3:Y:S01]  /*0e80*/  @!P1 LDG.E.U16 R0, desc[UR16][R2.64+0x40] ;  /* 0x0000401002009981 */ /* 0x008ee2000c1e1500 */
[----:B------:R-:W-:-:S03]  /*0e90*/  ISETP.GE.AND P1, PT, R137, UR9, PT ;  /* 0x0000000989007c0c */ /* 0x000fc6000bf26270 */
[----:B----4-:R-:W4:Y:S01]  /*0ea0*/  @!P0 LDG.E.U16 R7, desc[UR16][R2.64+0x80] ;  /* 0x0000801002078981 */ /* 0x010f22000c1e1500 */
        /* <DEDUP_REMOVED lines=19> */
[----:B------:R0:W5:Y:S01]  /*0fe0*/  @!P1 LDG.E.U16 R16, desc[UR16][R2.64+0x3c0] ;  /* 0x0003c01002109981 */ /* 0x000162000c1e1500 */
[----:B------:R-:W-:-:S02]  /*0ff0*/  LOP3.LUT R100, R239, 0xfffffe00, RZ, 0xc0, !PT ;  /* 0xfffffe00ef647812 */ /* 0x000fc400078ec0ff */
[----:B------:R-:W-:Y:S02]  /*1000*/  ISETP.GE.AND P2, PT, R124, UR9, PT ;  /* 0x000000097c007c0c */ /* 0x000fe4000bf46270 */
[----:B------:R-:W-:Y:S02]  /*1010*/  IADD3 R18, R100, R145, RZ ;  /* 0x0000009164127210 */ /* 0x000fe40007ffe0ff */
[----:B------:R-:W-:Y:S02]  /*1020*/  LEA R100, R145, R100, 0x4 ;  /* 0x0000006491647211 */ /* 0x000fe400078e20ff */
[C---:B------:R-:W-:Y:S01]  /*1030*/  IADD3 R21, R18.reuse, 0x20, RZ ;  /* 0x0000002012157810 */ /* 0x040fe20007ffe0ff */
[C---:B------:R-:W-:Y:S01]  /*1040*/  VIADD R25, R18.reuse, 0x60 ;  /* 0x0000006012197836 */ /* 0x040fe20000000000 */
[C---:B------:R-:W-:Y:S01]  /*1050*/  IADD3 R23, R18.reuse, 0x40, RZ ;  /* 0x0000004012177810 */ /* 0x040fe20007ffe0ff */
[C---:B0-----:R-:W-:Y:S01]  /*1060*/  VIADD R3, R18.reuse, 0xe0 ;  /* 0x000000e012037836 */ /* 0x041fe20000000000 */
[C---:B------:R-:W-:Y:S01]  /*1070*/  LEA.HI.SX32 R116, R18.reuse, R18, 0x1b ;  /* 0x0000001212747211 */ /* 0x040fe200078fdaff */
[C---:B------:R-:W-:Y:S01]  /*1080*/  VIADD R39, R18.reuse, 0x160 ;  /* 0x0000016012277836 */ /* 0x040fe20000000000 */
[C---:B------:R-:W-:Y:S01]  /*1090*/  IADD3 R27, R18.reuse, 0x80, RZ ;  /* 0x00000080121b7810 */ /* 0x040fe20007ffe0ff */
[C---:B------:R-:W-:Y:S01]  /*10a0*/  VIADD R47, R18.reuse, 0x1e0 ;  /* 0x000001e0122f7836 */ /* 0x040fe20000000000 */
[----:B------:R-:W-:-:S02]  /*10b0*/  IADD3 R29, R18, 0xa0, RZ ;  /* 0x000000a0121d7810 */ /* 0x000fc40007ffe0ff */
[-C--:B------:R-:W-:Y:S02]  /*10c0*/  LEA.HI.SX32 R21, R21, R18.reuse, 0x1b ;  /* 0x0000001215157211 */ /* 0x080fe400078fdaff */
[C---:B------:R-:W-:Y:S02]  /*10d0*/  IADD3 R31, R18.reuse, 0xc0, RZ ;  /* 0x000000c0121f7810 */ /* 0x040fe40007ffe0ff */
[-C--:B------:R-:W-:Y:S02]  /*10e0*/  LEA.HI.SX32 R23, R23, R18.reuse, 0x1b ;  /* 0x0000001217177211 */ /* 0x080fe400078fdaff */
[----:B------:R-:W-:Y:S02]  /*10f0*/  LEA.HI.SX32 R25, R25, R18, 0x1b ;  /* 0x0000001219197211 */ /* 0x000fe400078fdaff */
[----:B------:R-:W-:Y:S02]  /*1100*/  IADD3 R33, R18, 0x100, RZ ;  /* 0x0000010012217810 */ /* 0x000fe40007ffe0ff */
        /* <DEDUP_REMOVED lines=10> */
[----:B------:R-:W-:Y:S02]  /*11b0*/  IADD3 R41, R18, 0x180, RZ ;  /* 0x0000018012297810 */ /* 0x000fe40007ffe0ff */
[----:B------:R-:W-:Y:S02]  /*11c0*/  LEA.HI.SX32 R33, R33, R18, 0x1b ;  /* 0x0000001221217211 */ /* 0x000fe400078fdaff */
[----:B------:R-:W-:-:S02]  /*11d0*/  LEA R112, R27, UR7, 0x1 ;  /* 0x000000071b707c11 */ /* 0x000fc4000f8e08ff */
[C---:B------:R-:W-:Y:S02]  /*11e0*/  IADD3 R43, R18.reuse, 0x1a0, RZ ;  /* 0x000001a0122b7810 */ /* 0x040fe40007ffe0ff */
[-C--:B------:R-:W-:Y:S02]  /*11f0*/  LEA.HI.SX32 R35, R35, R18.reuse, 0x1b ;  /* 0x0000001223237211 */ /* 0x080fe400078fdaff */
[----:B------:R-:W-:Y:S02]  /*1200*/  LEA R111, R29, UR7, 0x1 ;  /* 0x000000071d6f7c11 */ /* 0x000fe4000f8e08ff */
        /* <DEDUP_REMOVED lines=11> */
[----:B------:R-:W-:Y:S01]  /*12c0*/  LEA.HI.SX32 R47, R47, R18, 0x1b ;  /* 0x000000122f2f7211 */ /* 0x000fe200078fdaff */
[----:B------:R-:W0:Y:S01]  /*12d0*/  LDC.64 R36, c[0x0][0x2a0] ;  /* 0x0000a800ff247b82 */ /* 0x000e220000000a00 */
[----:B------:R-:W-:Y:S02]  /*12e0*/  LEA R105, R39, UR7, 0x1 ;  /* 0x0000000727697c11 */ /* 0x000fe4000f8e08ff */
[----:B------:R-:W-:Y:S02]  /*12f0*/  LEA R104, R41, UR7, 0x1 ;  /* 0x0000000729687c11 */ /* 0x000fe4000f8e08ff */
[----:B------:R-:W-:-:S02]  /*1300*/  LEA R103, R43, UR7, 0x1 ;  /* 0x000000072b677c11 */ /* 0x000fc4000f8e08ff */
[----:B------:R-:W-:Y:S01]  /*1310*/  LEA.HI.SX32 R99, R100, R100, 0x1b ;  /* 0x0000006464637211 */ /* 0x000fe200078fdaff */
[----:B------:R-:W1:Y:S01]  /*1320*/  LDC.64 R38, c[0x0][0x2b0] ;  /* 0x0000ac00ff267b82 */ /* 0x000e620000000a00 */
[----:B------:R-:W-:Y:S02]  /*1330*/  LEA R102, R45, UR7, 0x1 ;  /* 0x000000072d667c11 */ /* 0x000fe4000f8e08ff */
[----:B------:R-:W-:Y:S02]  /*1340*/  LEA R101, R47, UR7, 0x1 ;  /* 0x000000072f657c11 */ /* 0x000fe4000f8e08ff */
[----:B------:R-:W-:Y:S02]  /*1350*/  LEA R99, R99, UR7, 0x1 ;  /* 0x0000000763637c11 */ /* 0x000fe4000f8e08ff */
[----:B------:R-:W-:Y:S02]  /*1360*/  ISETP.GE.AND P1, PT, R144, UR9, PT ;  /* 0x0000000990007c0c */ /* 0x000fe4000bf26270 */
[----:B------:R-:W-:-:S02]  /*1370*/  LEA R2, P0, R124, UR33, 0x1 ;  /* 0x000000217c027c11 */ /* 0x000fc4000f8008ff */
[----:B------:R-:W-:Y:S02]  /*1380*/  ISETP.GE.AND P4, PT, R142, UR9, PT ;  /* 0x000000098e007c0c */ /* 0x000fe4000bf86270 */
[----:B------:R-:W-:Y:S02]  /*1390*/  LEA.HI.X R3, R124, UR34, R125, 0x1, P0 ;  /* 0x000000227c037c11 */ /* 0x000fe400080f0c7d */
[----:B------:R-:W-:Y:S02]  /*13a0*/  ISETP.GE.AND P0, PT, R143, UR9, PT ;  /* 0x000000098f007c0c */ /* 0x000fe4000bf06270 */
[----:B------:R-:W-:Y:S02]  /*13b0*/  ISETP.GE.AND P6, PT, R141, UR9, PT ;  /* 0x000000098d007c0c */ /* 0x000fe4000bfc6270 */
[----:B------:R-:W-:Y:S02]  /*13c0*/  ISETP.GE.AND P5, PT, R140, UR9, PT ;  /* 0x000000098c007c0c */ /* 0x000fe4000bfa6270 */
[----:B------:R-:W-:Y:S01]  /*13d0*/  ISETP.GE.AND P3, PT, R139, UR9, PT ;  /* 0x000000098b007c0c */ /* 0x000fe2000bf66270 */
[----:B--2---:R2:W-:Y:S04]  /*13e0*/  STS.U16 [R116], R5 ;  /* 0x0000000574007388 */ /* 0x0045e80000000400 */
[----:B---3--:R3:W-:Y:S04]  /*13f0*/  STS.U16 [R115+0x40], R0 ;  /* 0x0000400073007388 */ /* 0x0087e80000000400 */
[----:B----4-:R4:W-:Y:S01]  /*1400*/  STS.U16 [R114+0x80], R7 ;  /* 0x0000800772007388 */ /* 0x0109e20000000400 */
[----:B--2---:R-:W-:-:S03]  /*1410*/  PRMT R5, RZ, 0x7610, R5 ;  /* 0x00007610ff057816 */ /* 0x004fc60000000005 */
[----:B-----5:R2:W-:Y:S01]  /*1420*/  STS.U16 [R113+0xc0], R4 ;  /* 0x0000c00471007388 */ /* 0x0205e20000000400 */
[----:B---3--:R-:W-:-:S03]  /*1430*/  PRMT R0, RZ, 0x7610, R0 ;  /* 0x00007610ff007816 */ /* 0x008fc60000000000 */
[----:B------:R3:W-:Y:S01]  /*1440*/  STS.U16 [R112+0x100], R9 ;  /* 0x0001000970007388 */ /* 0x0007e20000000400 */
[----:B----4-:R-:W-:-:S03]  /*1450*/  PRMT R7, RZ, 0x7610, R7 ;  /* 0x00007610ff077816 */ /* 0x010fc60000000007 */
[----:B------:R4:W-:Y:S01]  /*1460*/  STS.U16 [R111+0x140], R6 ;  /* 0x000140066f007388 */ /* 0x0009e20000000400 */
[----:B--2---:R-:W-:-:S03]  /*1470*/  PRMT R4, RZ, 0x7610, R4 ;  /* 0x00007610ff047816 */ /* 0x004fc60000000004 */
[----:B------:R2:W-:Y:S01]  /*1480*/  STS.U16 [R110+0x180], R11 ;  /* 0x0001800b6e007388 */ /* 0x0005e20000000400 */
        /* <DEDUP_REMOVED lines=35> */
[----:B--2---:R-:W-:-:S02]  /*16c0*/  PRMT R17, RZ, 0x7610, R17 ;  /* 0x00007610ff117816 */ /* 0x004fc40000000011 */
[----:B---3--:R-:W-:-:S03]  /*16d0*/  PRMT R14, RZ, 0x7610, R14 ;  /* 0x00007610ff0e7816 */ /* 0x008fc6000000000e */
        /* <DEDUP_REMOVED lines=17> */
[----:B------:R-:W-:Y:S02]  /*17f0*/  ISETP.GE.AND P1, PT, R118, UR9, PT ;  /* 0x0000000976007c0c */ /* 0x000fe4000bf26270 */
[----:B----4-:R-:W-:Y:S01]  /*1800*/  PRMT R19, RZ, 0x7610, R19 ;  /* 0x00007610ff137816 */ /* 0x010fe20000000013 */
[----:B------:R-:W4:Y:S01]  /*1810*/  @!P0 LDG.E.U16 R10, desc[UR16][R2.64+0x240] ;  /* 0x00024010020a8981 */ /* 0x000f22000c1e1500 */
[----:B-----5:R-:W-:-:S03]  /*1820*/  PRMT R16, RZ, 0x7610, R16 ;  /* 0x00007610ff107816 */ /* 0x020fc60000000010 */
[----:B------:R-:W5:Y:S04]  /*1830*/  @!P4 LDG.E.U16 R15, desc[UR16][R2.64+0x280] ;  /* 0x00028010020fc981 */ /* 0x000f68000c1e1500 */
        /* <DEDUP_REMOVED lines=8> */
[----:B0-----:R-:W-:-:S04]  /*18c0*/  LEA R2, P0, R124, UR35, 0x1 ;  /* 0x000000237c027c11 */ /* 0x001fc8000f8008ff */
[----:B------:R-:W-:Y:S02]  /*18d0*/  LEA.HI.X R3, R124, UR36, R125, 0x1, P0 ;  /* 0x000000247c037c11 */ /* 0x000fe400080f0c7d */
[----:B------:R-:W-:Y:S02]  /*18e0*/  ISETP.GE.AND P0, PT, R142, UR9, PT ;  /* 0x000000098e007c0c */ /* 0x000fe4000bf06270 */
        /* <DEDUP_REMOVED lines=11> */
[----:B--2---:R0:W-:Y:S04]  /*19a0*/  STS.U16 [R116], R5 ;  /* 0x0000000574007388 */ /* 0x0041e80000000400 */
[----:B---3--:R2:W-:Y:S04]  /*19b0*/  STS.U16 [R115+0x40], R0 ;  /* 0x0000400073007388 */ /* 0x0085e80000000400 */
[----:B------:R3:W-:Y:S04]  /*19c0*/  STS.U16 [R114+0x80], R7 ;  /* 0x0000800772007388 */ /* 0x0007e80000000400 */
[----:B------:R1:W-:Y:S04]  /*19d0*/  STS.U16 [R113+0xc0], R4 ;  /* 0x0000c00471007388 */ /* 0x0003e80000000400 */
[----:B------:R1:W-:Y:S04]  /*19e0*/  STS.U16 [R112+0x100], R9 ;  /* 0x0001000970007388 */ /* 0x0003e80000000400 */
[----:B------:R1:W-:Y:S04]  /*19f0*/  STS.U16 [R111+0x140], R6 ;  /* 0x000140066f007388 */ /* 0x0003e80000000400 */
[----:B------:R-:W-:Y:S04]  /*1a00*/  STS.U16 [R110+0x180], R11 ;  /* 0x0001800b6e007388 */ /* 0x000fe80000000400 */
[----:B------:R1:W-:Y:S04]  /*1a10*/  STS.U16 [R109+0x1c0], R8 ;  /* 0x0001c0086d007388 */ /* 0x0003e80000000400 */
[----:B------:R-:W-:Y:S04]  /*1a20*/  STS.U16 [R108+0x200], R13 ;  /* 0x0002000d6c007388 */ /* 0x000fe80000000400 */
[----:B----4-:R-:W-:Y:S04]  /*1a30*/  STS.U16 [R107+0x240], R10 ;  /* 0x0002400a6b007388 */ /* 0x010fe80000000400 */
[----:B-----5:R-:W-:Y:S04]  /*1a40*/  STS.U16 [R106+0x280], R15 ;  /* 0x0002800f6a007388 */ /* 0x020fe80000000400 */
        /* <DEDUP_REMOVED lines=26> */
[----:B-1----:R-:W-:Y:S02]  /*1bf0*/  PRMT R4, RZ, 0x7610, R4 ;  /* 0x00007610ff047816 */ /* 0x002fe40000000004 */
        /* <DEDUP_REMOVED lines=19> */
[----:B------:R-:W-:-:S02]  /*1d30*/  ISETP.GE.AND P0, PT, R120, UR9, PT ;  /* 0x0000000978007c0c */ /* 0x000fc4000bf06270 */
[----:B------:R-:W-:Y:S01]  /*1d40*/  ISETP.GE.AND P2, PT, R121, UR9, PT ;  /* 0x0000000979007c0c */ /* 0x000fe2000bf46270 */
[----:B------:R-:W5:Y:S01]  /*1d50*/  @!P1 LDG.E.U16 R28, desc[UR16][R2.64+0x2c0] ;  /* 0x0002c010021c9981 */ /* 0x000f62000c1e1500 */
[----:B------:R-:W-:-:S09]  /*1d60*/  ISETP.GE.AND P1, PT, R119, UR9, PT ;  /* 0x0000000977007c0c */ /* 0x000fd2000bf26270 */
[----:B------:R-:W5:Y:S01]  /*1d70*/  @!P0 LDG.E.U16 R30, desc[UR16][R2.64+0x340] ;  /* 0x00034010021e8981 */ /* 0x000f62000c1e1500 */
[----:B------:R-:W-:-:S03]  /*1d80*/  ISETP.GE.AND P0, PT, R118, UR9, PT ;  /* 0x0000000976007c0c */ /* 0x000fc6000bf06270 */
[----:B------:R-:W5:Y:S04]  /*1d90*/  @!P2 LDG.E.U16 R33, desc[UR16][R2.64+0x300] ;  /* 0x000300100221a981 */ /* 0x000f68000c1e1500 */
[----:B------:R-:W5:Y:S06]  /*1da0*/  @!P1 LDG.E.U16 R35, desc[UR16][R2.64+0x380] ;  /* 0x0003801002239981 */ /* 0x000f6c000c1e1500 */
[----:B------:R0:W5:Y:S01]  /*1db0*/  @!P0 LDG.E.U16 R32, desc[UR16][R2.64+0x3c0] ;  /* 0x0003c01002208981 */ /* 0x000162000c1e1500 */
[----:B------:R-:W-:Y:S01]  /*1dc0*/  IMAD R34, R36, UR23, RZ ;  /* 0x0000001724227c24 */ /* 0x000fe2000f8e02ff */
[----:B------:R-:W-:-:S03]  /*1dd0*/  ISETP.GE.AND P0, PT, R124, UR9, PT ;  /* 0x000000097c007c0c */ /* 0x000fc6000bf06270 */
[----:B------:R-:W-:Y:S02]  /*1de0*/  IMAD R37, R37, UR22, R34 ;  /* 0x0000001625257c24 */ /* 0x000fe4000f8e0222 */
[----:B0-----:R-:W-:Y:S01]  /*1df0*/  IMAD.WIDE.U32 R2, R36, UR22, RZ ;  /* 0x0000001624027c25 */ /* 0x001fe2000f8e00ff */
[----:B------:R-:W-:Y:S02]  /*1e00*/  IADD3 R89, -R89, UR6, RZ ;  /* 0x0000000659597c10 */ /* 0x000fe4000fffe1ff */
[----:B------:R-:W-:Y:S02]  /*1e10*/  SHF.R.S32.HI R127, RZ, 0x1f, R126 ;  /* 0x0000001fff7f7819 */ /* 0x000fe4000001147e */
[----:B------:R-:W-:Y:S01]  /*1e20*/  IADD3 R3, R3, R37, RZ ;  /* 0x0000002503037210 */ /* 0x000fe20007ffe0ff */
[----:B------:R-:W-:-:S05]  /*1e30*/  IMAD R89, R89, -0x400, RZ ;  /* 0xfffffc0059597824 */ /* 0x000fca00078e02ff */
[----:B------:R-:W-:Y:S02]  /*1e40*/  SHF.R.S32.HI R213, RZ, 0x1f, R89 ;  /* 0x0000001fffd57819 */ /* 0x000fe40000011459 */
[----:B------:R-:W-:Y:S02]  /*1e50*/  ISETP.GE.AND P4, PT, R139, UR9, PT ;  /* 0x000000098b007c0c */ /* 0x000fe4000bf86270 */
[----:B------:R-:W-:Y:S02]  /*1e60*/  ISETP.GE.AND P5, PT, R140, UR9, PT ;  /* 0x000000098c007c0c */ /* 0x000fe4000bfa6270 */
[----:B------:R-:W-:Y:S02]  /*1e70*/  ISETP.GE.AND P6, PT, R141, UR9, PT ;  /* 0x000000098d007c0c */ /* 0x000fe4000bfc6270 */
[----:B------:R-:W-:Y:S02]  /*1e80*/  PRMT R42, RZ, 0x7610, R42 ;  /* 0x00007610ff2a7816 */ /* 0x000fe4000000002a */
[----:B------:R-:W-:-:S02]  /*1e90*/  PRMT R45, RZ, 0x7610, R45 ;  /* 0x00007610ff2d7816 */ /* 0x000fc4000000002d */
[----:B------:R-:W-:Y:S01]  /*1ea0*/  PRMT R44, RZ, 0x7610, R44 ;  /* 0x00007610ff2c7816 */ /* 0x000fe2000000002c */
[----:B--2---:R-:W-:Y:S04]  /*1eb0*/  STS.U16 [R116], R5 ;  /* 0x0000000574007388 */ /* 0x004fe80000000400 */
[----:B---3--:R0:W-:Y:S04]  /*1ec0*/  STS.U16 [R115+0x40], R0 ;  /* 0x0000400073007388 */ /* 0x0081e80000000400 */
[----:B----4-:R1:W-:Y:S04]  /*1ed0*/  STS.U16 [R114+0x80], R7 ;  /* 0x0000800772007388 */ /* 0x0103e80000000400 */
[----:B-----5:R2:W-:Y:S01]  /*1ee0*/  STS.U16 [R113+0xc0], R4 ;  /* 0x0000c00471007388 */ /* 0x0205e20000000400 */
[----:B0-----:R-:W-:-:S03]  /*1ef0*/  SHF.R.S32.HI R0, RZ, 0x1f, R252 ;  /* 0x0000001fff007819 */ /* 0x001fc600000114fc */
[----:B------:R0:W-:Y:S04]  /*1f00*/  STS.U16 [R112+0x100], R9 ;  /* 0x0001000970007388 */ /* 0x0001e80000000400 */
[----:B------:R-:W-:Y:S01]  /*1f10*/  STS.U16 [R111+0x140], R6 ;  /* 0x000140066f007388 */ /* 0x000fe20000000400 */
[----:B-1----:R-:W-:Y:S02]  /*1f20*/  IMAD R7, R0, UR10, RZ ;  /* 0x0000000a00077c24 */ /* 0x002fe4000f8e02ff */
[----:B--2---:R-:W-:Y:S01]  /*1f30*/  IMAD.WIDE.U32 R4, R252, UR10, R2 ;  /* 0x0000000afc047c25 */ /* 0x004fe2000f8e0002 */
[----:B------:R-:W-:Y:S03]  /*1f40*/  STS.U16 [R110+0x180], R27 ;  /* 0x0001801b6e007388 */ /* 0x000fe60000000400 */
[----:B------:R-:W-:Y:S01]  /*1f50*/  @!P0 IMAD.WIDE.U32 R2, R36, UR22, R126 ;  /* 0x0000001624028c25 */ /* 0x000fe2000f8e007e */
[----:B------:R1:W-:Y:S04]  /*1f60*/  STS.U16 [R109+0x1c0], R8 ;  /* 0x0001c0086d007388 */ /* 0x0003e80000000400 */
[----:B------:R-:W-:Y:S01]  /*1f70*/  STS.U16 [R108+0x200], R29 ;  /* 0x0002001d6c007388 */ /* 0x000fe20000000400 */
[----:B------:R-:W-:-:S03]  /*1f80*/  @!P0 IADD3 R3, R37, R3, RZ ;  /* 0x0000000325038210 */ /* 0x000fc60007ffe0ff */
[----:B------:R2:W-:Y:S04]  /*1f90*/  STS.U16 [R107+0x240], R26 ;  /* 0x0002401a6b007388 */ /* 0x0005e80000000400 */
[----:B------:R3:W-:Y:S01]  /*1fa0*/  STS.U16 [R106+0x280], R31 ;  /* 0x0002801f6a007388 */ /* 0x0007e20000000400 */
[----:B0-----:R-:W-:Y:S01]  /*1fb0*/  @!P0 MOV R9, R127 ;  /* 0x0000007f00098202 */ /* 0x001fe20000000f00 */
[----:B-1----:R-:W-:Y:S01]  /*1fc0*/  @!P0 IMAD.MOV.U32 R8, RZ, RZ, R126 ;  /* 0x000000ffff088224 */ /* 0x002fe200078e007e */
[----:B--2---:R-:W-:Y:S01]  /*1fd0*/  IADD3 R26, P1, R89, R4, RZ ;  /* 0x00000004591a7210 */ /* 0x004fe20007f3e0ff */
[----:B------:R-:W-:Y:S02]  /*1fe0*/  IMAD R4, R38, UR23, RZ ;  /* 0x0000001726047c24 */ /* 0x000fe4000f8e02ff */
[----:B---3--:R-:W-:-:S02]  /*1ff0*/  IMAD R31, R252, UR11, R7 ;  /* 0x0000000bfc1f7c24 */ /* 0x008fc4000f8e0207 */
[----:B------:R-:W-:-:S03]  /*2000*/  IMAD R37, R39, UR22, R4 ;  /* 0x0000001627257c24 */ /* 0x000fc6000f8e0204 */
[----:B------:R-:W-:Y:S01]  /*2010*/  IADD3.X R27, R213, R31, R5, P1, !PT ;  /* 0x0000001fd51b7210 */ /* 0x000fe20000ffe405 */
[----:B------:R-:W-:Y:S01]  /*2020*/  @!P0 IMAD.WIDE.U32 R4, R252, UR10, R2 ;  /* 0x0000000afc048c25 */ /* 0x000fe2000f8e0002 */
[----:B------:R-:W-:Y:S01]  /*2030*/  LEA R3, P1, R124, UR14, 0x1 ;  /* 0x0000000e7c037c11 */ /* 0x000fe2000f8208ff */
[----:B------:R0:W-:Y:S01]  /*2040*/  STS.U16 [R105+0x2c0], R28 ;  /* 0x0002c01c69007388 */ /* 0x0001e20000000400 */
[----:B------:R-:W-:Y:S01]  /*2050*/  ULDC.64 UR10, c[0x0][0x2b8] ;  /* 0x0000ae00000a7ab9 */ /* 0x000fe20000000a00 */
[----:B------:R-:W-:Y:S01]  /*2060*/  IMAD.WIDE.U32 R6, R38, UR22, RZ ;  /* 0x0000001626067c25 */ /* 0x000fe2000f8e00ff */
[----:B------:R-:W-:-:S03]  /*2070*/  LEA R2, P2, R26, R3, 0x1 ;  /* 0x000000031a027211 */ /* 0x000fc600078408ff */
[----:B------:R-:W-:Y:S01]  /*2080*/  @!P0 IMAD.WIDE.U32 R8, R38, UR22, R8 ;  /* 0x0000001626088c25 */ /* 0x000fe2000f8e0008 */
[----:B------:R-:W-:Y:S02]  /*2090*/  IADD3 R7, R7, R37, RZ ;  /* 0x0000002507077210 */ /* 0x000fe40007ffe0ff */
[C---:B0-----:R-:W-:Y:S02]  /*20a0*/  LEA.HI.X R28, R124.reuse, UR15, R125, 0x1, P1 ;  /* 0x0000000f7c1c7c11 */ /* 0x041fe400088f0c7d */
[----:B------:R-:W-:Y:S02]  /*20b0*/  @!P0 IADD3 R29, P1, R124, R4, RZ ;  /* 0x000000047c1d8210 */ /* 0x000fe40007f3e0ff */
[----:B------:R-:W-:Y:S02]  /*20c0*/  @!P0 IADD3 R9, R37, R9, RZ ;  /* 0x0000000925098210 */ /* 0x000fe40007ffe0ff */
[----:B------:R-:W-:Y:S01]  /*20d0*/  LEA.HI.X R3, R26, R28, R27, 0x1, P2 ;  /* 0x0000001c1a037211 */ /* 0x000fe200010f0c1b */
[----:B------:R-:W-:Y:S01]  /*20e0*/  IMAD R27, R0, UR10, RZ ;  /* 0x0000000a001b7c24 */ /* 0x000fe2000f8e02ff */
[----:B------:R-:W-:Y:S01]  /*20f0*/  @!P0 IADD3.X R34, R125, R5, R31, P1, !PT ;  /* 0x000000057d228210 */ /* 0x000fe20000ffe41f */
[----:B------:R-:W-:Y:S01]  /*2100*/  IMAD.WIDE.U32 R6, R252, UR10, R6 ;  /* 0x0000000afc067c25 */ /* 0x000fe2000f8e0006 */
[----:B------:R-:W-:-:S03]  /*2110*/  @!P0 LEA R26, P1, R29, UR14, 0x1 ;  /* 0x0000000e1d1a8c11 */ /* 0x000fc6000f8208ff */
[C---:B------:R-:W-:Y:S01]  /*2120*/  @!P0 IMAD.WIDE.U32 R4, R252.reuse, UR10, R8 ;  /* 0x0000000afc048c25 */ /* 0x040fe2000f8e0008 */
[----:B------:R-:W-:Y:S01]  /*2130*/  STS.U16 [R104+0x300], R33 ;  /* 0x0003002168007388 */ /* 0x000fe20000000400 */
[----:B------:R-:W-:Y:S02]  /*2140*/  IADD3 R28, P3, R89, R6, RZ ;  /* 0x00000006591c7210 */ /* 0x000fe40007f7e0ff */
[----:B------:R-:W-:Y:S01]  /*2150*/  IMAD R31, R252, UR11, R27 ;  /* 0x0000000bfc1f7c24 */ /* 0x000fe2000f8e021b */
[----:B------:R-:W-:Y:S01]  /*2160*/  ULDC.64 UR10, c[0x0][0x308] ;  /* 0x0000c200000a7ab9 */ /* 0x000fe20000000a00 */
[----:B------:R0:W-:Y:S01]  /*2170*/  STS.U16 [R103+0x340], R30 ;  /* 0x0003401e67007388 */ /* 0x0001e20000000400 */
[----:B------:R-:W-:Y:S02]  /*2180*/  @!P0 LEA.HI.X R27, R29, UR15, R34, 0x1, P1 ;  /* 0x0000000f1d1b8c11 */ /* 0x000fe400088f0c22 */
[----:B------:R-:W-:Y:S01]  /*2190*/  LEA R9, P1, R124, UR10, 0x1 ;  /* 0x0000000a7c097c11 */ /* 0x000fe2000f8208ff */
[----:B------:R1:W-:Y:S01]  /*21a0*/  STS.U16 [R102+0x380], R35 ;  /* 0x0003802366007388 */ /* 0x0003e20000000400 */
[----:B------:R-:W-:-:S02]  /*21b0*/  IADD3.X R7, R213, R31, R7, P3, !PT ;  /* 0x0000001fd5077210 */ /* 0x000fc40001ffe407 */
[----:B0-----:R-:W-:Y:S01]  /*21c0*/  @!P0 IADD3 R30, P2, R124, R4, RZ ;  /* 0x000000047c1e8210 */ /* 0x001fe20007f5e0ff */
[----:B------:R0:W-:Y:S01]  /*21d0*/  STS.U16 [R101+0x3c0], R32 ;  /* 0x0003c02065007388 */ /* 0x0001e20000000400 */
[----:B------:R-:W-:Y:S02]  /*21e0*/  NOP ;  /* 0x0000000000007918 */ /* 0x000fe40000000000 */
[----:B------:R-:W-:Y:S01]  /*21f0*/  @!P0 IADD3.X R31, R125, R5, R31, P2, !PT ;  /* 0x000000057d1f8210 */ /* 0x000fe200017fe41f */
[----:B------:R-:W-:Y:S01]  /*2200*/  LDS.U16 R63, [R99] ;  /* 0x00000000633f7984 */ /* 0x000fe20000000400 */
[----:B------:R-:W-:-:S03]  /*2210*/  LEA R6, P2, R28, R9, 0x1 ;  /* 0x000000091c067211 */ /* 0x000fc600078408ff */
        /* <DEDUP_REMOVED lines=15> */
[----:B------:R-:W-:-:S02]  /*2310*/  LEA.HI.X R5, R124, UR11, R125, 0x1, P1 ;  /* 0x0000000b7c057c11 */ /* 0x000fc400088f0c7d */
[----:B------:R-:W-:Y:S02]  /*2320*/  @!P0 LEA R4, P1, R30, UR10, 0x1 ;  /* 0x0000000a1e048c11 */ /* 0x000fe4000f8208ff */
[----:B------:R-:W-:Y:S02]  /*2330*/  LEA.HI.X R7, R28, R5, R7, 0x1, P2 ;  /* 0x000000051c077211 */ /* 0x000fe400010f0c07 */
[----:B------:R-:W-:Y:S02]  /*2340*/  @!P0 LEA.HI.X R5, R30, UR11, R31, 0x1, P1 ;  /* 0x0000000b1e058c11 */ /* 0x000fe400088f0c1f */
[----:B------:R-:W-:Y:S02]  /*2350*/  ISETP.GE.AND P1, PT, R144, UR9, PT ;  /* 0x0000000990007c0c */ /* 0x000fe4000bf26270 */
[----:B------:R-:W-:Y:S01]  /*2360*/  PRMT R28, RZ, 0x7610, R28 ;  /* 0x00007610ff1c7816 */ /* 0x000fe2000000001c */
[----:B------:R-:W-:Y:S01]  /*2370*/  BAR.SYNC.DEFER_BLOCKING 0x0 ;  /* 0x0000000000007b1d */ /* 0x000fe20000010000 */
[----:B------:R-:W-:-:S09]  /*2380*/  PRMT R34, RZ, 0x7610, R34 ;  /* 0x00007610ff227816 */ /* 0x000fd20000000022 */
[----:B------:R-:W2:Y:S01]  /*2390*/  @!P1 LDG.E.U16 R28, desc[UR16][R2.64+-0x7c0] ;  /* 0xfff84010021c9981 */ /* 0x000ea2000c1e1500 */
[----:B------:R-:W-:Y:S02]  /*23a0*/  ISETP.GE.AND P1, PT, R138, UR9, PT ;  /* 0x000000098a007c0c */ /* 0x000fe4000bf26270 */
[----:B------:R-:W-:-:S11]  /*23b0*/  PRMT R37, RZ, 0x7610, R37 ;  /* 0x00007610ff257816 */ /* 0x000fd60000000025 */
[----:B------:R-:W3:Y:S01]  /*23c0*/  @!P1 LDG.E.U16 R34, desc[UR16][R2.64+-0x640] ;  /* 0xfff9c01002229981 */ /* 0x000ee2000c1e1500 */
[----:B------:R-:W-:Y:S02]  /*23d0*/  ISETP.GE.AND P1, PT, R137, UR9, PT ;  /* 0x0000000989007c0c */ /* 0x000fe4000bf26270 */
[----:B------:R-:W-:Y:S02]  /*23e0*/  PRMT R29, RZ, 0x7610, R29 ;  /* 0x00007610ff1d7816 */ /* 0x000fe4000000001d */
[----:B------:R-:W-:Y:S02]  /*23f0*/  ISETP.GE.AND P2, PT, R143, UR9, PT ;  /* 0x000000098f007c0c */ /* 0x000fe4000bf46270 */
[----:B------:R-:W-:Y:S02]  /*2400*/  ISETP.GE.AND P3, PT, R142, UR9, PT ;  /* 0x000000098e007c0c */ /* 0x000fe4000bf66270 */
[----:B------:R4:W5:Y:S05]  /*2410*/  @!P0 LDG.E.U16 R29, desc[UR16][R26.64] ;  /* 0x000000101a1d8981 */ /* 0x00096a000c1e1500 */
[----:B------:R-:W3:Y:S01]  /*2420*/  @!P1 LDG.E.U16 R37, desc[UR16][R2.64+-0x600] ;  /* 0xfffa001002259981 */ /* 0x000ee2000c1e1500 */
[----:B------:R-:W-:-:S02]  /*2430*/  ISETP.GE.AND P1, PT, R136, UR9, PT ;  /* 0x0000000988007c0c */ /* 0x000fc4000bf26270 */
[----:B------:R-:W-:Y:S02]  /*2440*/  PRMT R31, RZ, 0x7610, R31 ;  /* 0x00007610ff1f7816 */ /* 0x000fe4000000001f */
[----:B----4-:R-:W-:Y:S02]  /*2450*/  PRMT R26, RZ, 0x7610, R26 ;  /* 0x00007610ff1a7816 */ /* 0x010fe4000000001a */
[----:B------:R-:W-:Y:S02]  /*2460*/  PRMT R30, RZ, 0x7610, R30 ;  /* 0x00007610ff1e7816 */ /* 0x000fe4000000001e */
[----:B-1----:R-:W-:Y:S01]  /*2470*/  PRMT R35, RZ, 0x7610, R35 ;  /* 0x00007610ff237816 */ /* 0x002fe20000000023 */
[----:B------:R-:W4:Y:S01]  /*2480*/  @!P2 LDG.E.U16 R31, desc[UR16][R2.64+-0x780] ;  /* 0xfff88010021fa981 */ /* 0x000f22000c1e1500 */
[----:B0-----:R-:W-:Y:S02]  /*2490*/  PRMT R32, RZ, 0x7610, R32 ;  /* 0x00007610ff207816 */ /* 0x001fe40000000020 */
[----:B------:R-:W-:Y:S01]  /*24a0*/  PRMT R33, RZ, 0x7610, R33 ;  /* 0x00007610ff217816 */ /* 0x000fe20000000021 */
[----:B------:R-:W3:Y:S01]  /*24b0*/  @!P1 LDG.E.U16 R26, desc[UR16][R2.64+-0x5c0] ;  /* 0xfffa4010021a9981 */ /* 0x000ee2000c1e1500 */
[----:B------:R-:W-:-:S02]  /*24c0*/  ISETP.GE.AND P1, PT, R123, UR9, PT ;  /* 0x000000097b007c0c */ /* 0x000fc4000bf26270 */
[----:B------:R-:W-:Y:S01]  /*24d0*/  ISETP.GE.AND P2, PT, R122, UR9, PT ;  /* 0x000000097a007c0c */ /* 0x000fe2000bf46270 */
        /* <DEDUP_REMOVED lines=8> */
[----:B------:R-:W-:Y:S02]  /*2560*/  PRMT R27, RZ, 0x7610, R27 ;  /* 0x00007610ff1b7816 */ /* 0x000fe4000000001b */
        /* <DEDUP_REMOVED lines=18> */
[----:B-----5:R-:W-:Y:S04]  /*2690*/  STS.U16 [R116], R29 ;  /* 0x0000001d74007388 */ /* 0x020fe80000000400 */
        /* <DEDUP_REMOVED lines=14> */
[----:B------:R-:W-:Y:S01]  /*2780*/  STS.U16 [R101+0x3c0], R44 ;  /* 0x0003c02c65007388 */ /* 0x000fe20000000400 */
[----:B------:R-:W-:-:S03]  /*2790*/  NOP ;  /* 0x0000000000007918 */ /* 0x000fc60000000000 */
[----:B------:R-:W2:Y:S04]  /*27a0*/  LDS.U16 R31, [R99] ;  /* 0x00000000631f7984 */ /* 0x000ea80000000400 */
[----:B------:R-:W-:Y:S04]  /*27b0*/  LDS.U16 R30, [R99+0x2] ;  /* 0x00000200631e7984 */ /* 0x000fe80000000400 */
[----:B------:R-:W3:Y:S04]  /*27c0*/  LDS.U16 R32, [R99+0x4] ;  /* 0x0000040063207984 */ /* 0x000ee80000000400 */
[----:B------:R-:W-:Y:S04]  /*27d0*/  LDS.U16 R34, [R99+0x6] ;  /* 0x0000060063227984 */ /* 0x000fe80000000400 */
[----:B------:R-:W-:Y:S04]  /*27e0*/  LDS.U16 R35, [R99+0x8] ;  /* 0x0000080063237984 */ /* 0x000fe80000000400 */
[----:B------:R-:W-:Y:S04]  /*27f0*/  LDS.U16 R36, [R99+0xa] ;  /* 0x00000a0063247984 */ /* 0x000fe80000000400 */
[----:B------:R-:W4:Y:S04]  /*2800*/  LDS.U16 R37, [R99+0xc] ;  /* 0x00000c0063257984 */ /* 0x000f280000000400 */
[----:B------:R-:W-:Y:S04]  /*2810*/  LDS.U16 R39, [R99+0xe] ;  /* 0x00000e0063277984 */ /* 0x000fe80000000400 */
[----:B------:R-:W-:Y:S04]  /*2820*/  LDS.U16 R42, [R99+0x10] ;  /* 0x00001000632a7984 */ /* 0x000fe80000000400 */
[----:B------:R-:W-:Y:S04]  /*2830*/  LDS.U16 R44, [R99+0x12] ;  /* 0x00001200632c7984 */ /* 0x000fe80000000400 */
[----:B------:R-:W5:Y:S04]  /*2840*/  LDS.U16 R46, [R99+0x14] ;  /* 0x00001400632e7984 */ /* 0x000f680000000400 */
[----:B------:R-:W-:Y:S04]  /*2850*/  LDS.U16 R47, [R99+0x16] ;  /* 0x00001600632f7984 */ /* 0x000fe80000000400 */
[----:B------:R-:W-:Y:S04]  /*2860*/  LDS.U16 R48, [R99+0x18] ;  /* 0x0000180063307984 */ /* 0x000fe80000000400 */
[----:B------:R-:W-:Y:S04]  /*2870*/  LDS.U16 R49, [R99+0x1a] ;  /* 0x00001a0063317984 */ /* 0x000fe80000000400 */
[----:B------:R-:W5:Y:S04]  /*2880*/  LDS.U16 R50, [R99+0x1c] ;  /* 0x00001c0063327984 */ /* 0x000f680000000400 */
[----:B------:R-:W5:Y:S01]  /*2890*/  LDS.U16 R52, [R99+0x1e] ;  /* 0x00001e0063347984 */ /* 0x000f620000000400 */
[----:B------:R-:W-:Y:S01]  /*28a0*/  BAR.SYNC.DEFER_BLOCKING 0x0 ;  /* 0x0000000000007b1d */ /* 0x000fe20000010000 */
[----:B0-----:R-:W-:-:S05]  /*28b0*/  PRMT R27, RZ, 0x7610, R27 ;  /* 0x00007610ff1b7816 */ /* 0x001fca000000001b */
[----:B------:R0:W5:Y:S01]  /*28c0*/  @!P0 LDG.E.U16 R3, desc[UR16][R4.64] ;  /* 0x0000001004038981 */ /* 0x000162000c1e1500 */
        /* <DEDUP_REMOVED lines=16> */
[----:B------:R-:W5:Y:S01]  /*29d0*/  @!P0 LDG.E.U16 R29, desc[UR16][R6.64+-0x700] ;  /* 0xfff90010061d8981 */ /* 0x000f62000c1e1500 */
[----:B------:R-:W-:Y:S02]  /*29e0*/  ISETP.GE.AND P0, PT, R139, UR9, PT ;  /* 0x000000098b007c0c */ /* 0x000fe4000bf06270 */
[----:B0-----:R-:W-:Y:S01]  /*29f0*/  PRMT R5, RZ, 0x7610, R5 ;  /* 0x00007610ff057816 */ /* 0x001fe20000000005 */
[----:B------:R-:W5:Y:S01]  /*2a00*/  @!P1 LDG.E.U16 R28, desc[UR16][R6.64+-0x6c0] ;  /* 0xfff94010061c9981 */ /* 0x000f62000c1e1500 */
[----:B------:R-:W-:-:S03]  /*2a10*/  ISETP.GE.AND P1, PT, R138, UR9, PT ;  /* 0x000000098a007c0c */ /* 0x000fc6000bf26270 */
[----:B------:R-:W5:Y:S06]  /*2a20*/  @!P6 LDG.E.U16 R72, desc[UR16][R6.64+-0x440] ;  /* 0xfffbc0100648e981 */ /* 0x000f6c000c1e1500 */
[----:B------:R-:W5:Y:S01]  /*2a30*/  @!P0 LDG.E.U16 R5, desc[UR16][R6.64+-0x680] ;  /* 0xfff9801006058981 */ /* 0x000f62000c1e1500 */
[----:B------:R-:W-:Y:S02]  /*2a40*/  ISETP.GE.AND P0, PT, R137, UR9, PT ;  /* 0x0000000989007c0c */ /* 0x000fe4000bf06270 */
[----:B------:R-:W-:-:S06]  /*2a50*/  PRMT R4, RZ, 0x7610, R4 ;  /* 0x00007610ff047816 */ /* 0x000fcc0000000004 */
[----:B------:R-:W5:Y:S01]  /*2a60*/  @!P1 LDG.E.U16 R4, desc[UR16][R6.64+-0x640] ;  /* 0xfff9c01006049981 */ /* 0x000f62000c1e1500 */
[----:B------:R-:W-:-:S04]  /*2a70*/  ISETP.NE.AND P1, PT, R55, RZ, PT ;  /* 0x000000ff3700720c */ /* 0x000fc80003f25270 */
[----:B------:R-:W5:Y:S01]  /*2a80*/  @!P0 LDG.E.U16 R33, desc[UR16][R6.64+-0x600] ;  /* 0xfffa001006218981 */ /* 0x000f62000c1e1500 */
[----:B------:R-:W-:-:S08]  /*2a90*/  ISETP.GE.AND P0, PT, R136, UR9, PT ;  /* 0x0000000988007c0c */ /* 0x000fd0000bf06270 */
[----:B------:R-:W5:Y:S05]  /*2aa0*/  @!P1 LDG.E.U16 R45, desc[UR16][R6.64+-0x580] ;  /* 0xfffa8010062d9981 */ /* 0x000f6a000c1e1500 */
[----:B------:R0:W5:Y:S01]  /*2ab0*/  @!P0 LDG.E.U16 R64, desc[UR16][R6.64+-0x5c0] ;  /* 0xfffa401006408981 */ /* 0x000162000c1e1500 */
[----:B--2---:R-:W-:Y:S02]  /*2ac0*/  HADD2.F32 R31, -RZ, R31.H0_H0 ;  /* 0x2000001fff1f7230 */ /* 0x004fe40000004100 */
[----:B---3--:R-:W-:-:S03]  /*2ad0*/  HADD2.F32 R32, -RZ, R32.H0_H0 ;  /* 0x20000020ff207230 */ /* 0x008fc60000004100 */
[----:B------:R-:W-:Y:S01]  /*2ae0*/  FMUL.FTZ R55, R31, -1.4426950216293334961 ;  /* 0xbfb8aa3b1f377820 */ /* 0x000fe20000410000 */
[----:B----4-:R-:W-:Y:S02]  /*2af0*/  HADD2.F32 R37, -RZ, R37.H0_H0 ;  /* 0x20000025ff257230 */ /* 0x010fe40000004100 */
[----:B------:R-:W-:Y:S01]  /*2b00*/  FMUL.FTZ R68, R32, -1.4426950216293334961 ;  /* 0xbfb8aa3b20447820 */ /* 0x000fe20000410000 */
[----:B------:R-:W-:Y:S02]  /*2b10*/  HADD2.F32 R30, -RZ, R30.H0_H0 ;  /* 0x2000001eff1e7230 */ /* 0x000fe40000004100 */
[----:B------:R-:W-:Y:S01]  /*2b20*/  HADD2.F32 R34, -RZ, R34.H0_H0 ;  /* 0x20000022ff227230 */ /* 0x000fe20000004100 */
[----:B------:R-:W1:Y:S01]  /*2b30*/  MUFU.EX2 R55, R55 ;  /* 0x0000003700377308 */ /* 0x000e620000000800 */
[----:B-----5:R-:W-:Y:S02]  /*2b40*/  HADD2.F32 R46, -RZ, R46.H0_H0 ;  /* 0x2000002eff2e7230 */ /* 0x020fe40000004100 */
[----:B------:R-:W-:-:S05]  /*2b50*/  FMUL.FTZ R67, R30, -1.4426950216293334961 ;  /* 0xbfb8aa3b1e437820 */ /* 0x000fca0000410000 */
[----:B------:R2:W-:Y:S01]  /*2b60*/  MUFU.EX2 R69, R68 ;  /* 0x0000004400457308 */ /* 0x0005e20000000800 */
[----:B0-----:R-:W-:Y:S01]  /*2b70*/  FMUL.FTZ R6, R34, -1.4426950216293334961 ;  /* 0xbfb8aa3b22067820 */ /* 0x001fe20000410000 */
[----:B------:R-:W-:Y:S02]  /*2b80*/  HADD2.F32 R50, -RZ, R50.H0_H0 ;  /* 0x20000032ff327230 */ /* 0x000fe40000004100 */
[----:B--2---:R-:W-:-:S04]  /*2b90*/  FMUL.FTZ R68, R37, -1.4426950216293334961 ;  /* 0xbfb8aa3b25447820 */ /* 0x004fc80000410000 */
[----:B------:R-:W0:Y:S01]  /*2ba0*/  MUFU.EX2 R67, R67 ;  /* 0x0000004300437308 */ /* 0x000e220000000800 */
[----:B------:R-:W-:-:S07]  /*2bb0*/  HADD2.F32 R36, -RZ, R36.H0_H0 ;  /* 0x20000024ff247230 */ /* 0x000fce0000004100 */
[----:B------:R2:W-:Y:S01]  /*2bc0*/  MUFU.EX2 R73, R68 ;  /* 0x0000004400497308 */ /* 0x0005e20000000800 */
[----:B------:R-:W-:Y:S01]  /*2bd0*/  FMUL.FTZ R71, R36, -1.4426950216293334961 ;  /* 0xbfb8aa3b24477820 */ /* 0x000fe20000410000 */
[----:B--2---:R-:W-:-:S06]  /*2be0*/  FMUL.FTZ R68, R46, -1.4426950216293334961 ;  /* 0xbfb8aa3b2e447820 */ /* 0x004fcc0000410000 */
[----:B------:R-:W2:Y:S01]  /*2bf0*/  MUFU.EX2 R6, R6 ;  /* 0x0000000600067308 */ /* 0x000ea20000000800 */
[----:B------:R-:W-:-:S07]  /*2c00*/  HADD2.F32 R35, -RZ, R35.H0_H0 ;  /* 0x20000023ff237230 */ /* 0x000fce0000004100 */
[----:B------:R3:W-:Y:S02]  /*2c10*/  MUFU.EX2 R77, R68 ;  /* 0x00000044004d7308 */ /* 0x0007e40000000800 */
[----:B---3--:R-:W-:-:S06]  /*2c20*/  FMUL.FTZ R68, R50, -1.4426950216293334961 ;  /* 0xbfb8aa3b32447820 */ /* 0x008fcc0000410000 */
[----:B------:R1:W-:Y:S01]  /*2c30*/  MUFU.EX2 R87, R68 ;  /* 0x0000004400577308 */ /* 0x0003e20000000800 */
[----:B------:R-:W-:Y:S01]  /*2c40*/  FMUL.FTZ R7, R35, -1.4426950216293334961 ;  /* 0xbfb8aa3b23077820 */ /* 0x000fe20000410000 */
[----:B-1----:R-:W-:-:S06]  /*2c50*/  FADD.FTZ R68, R55, 1 ;  /* 0x3f80000037447421 */ /* 0x002fcc0000010000 */
[----:B------:R-:W1:Y:S01]  /*2c60*/  MUFU.EX2 R71, R71 ;  /* 0x0000004700477308 */ /* 0x000e620000000800 */
[----:B0-----:R-:W-:Y:S01]  /*2c70*/  FADD.FTZ R55, R67, 1 ;  /* 0x3f80000043377421 */ /* 0x001fe20000010000 */
[----:B------:R-:W-:-:S06]  /*2c80*/  FADD.FTZ R69, R69, 1 ;  /* 0x3f80000045457421 */ /* 0x000fcc0000010000 */
[----:B------:R-:W-:Y:S01]  /*2c90*/  MUFU.RCP R68, R68 ;  /* 0x0000004400447308 */ /* 0x000fe20000001000 */
[----:B--2---:R-:W-:-:S07]  /*2ca0*/  FADD.FTZ R6, R6, 1 ;  /* 0x3f80000006067421 */ /* 0x004fce0000010000 */
[----:B------:R-:W0:Y:S01]  /*2cb0*/  MUFU.EX2 R7, R7 ;  /* 0x0000000700077308 */ /* 0x000e220000000800 */
[----:B------:R-:W-:Y:S02]  /*2cc0*/  HADD2.F32 R42, -RZ, R42.H0_H0 ;  /* 0x2000002aff2a7230 */ /* 0x000fe40000004100 */
[----:B------:R-:W-:-:S05]  /*2cd0*/  HADD2.F32 R63, -RZ, R63.H0_H0 ;  /* 0x2000003fff3f7230 */ /* 0x000fca0000004100 */
[----:B------:R-:W2:Y:S01]  /*2ce0*/  MUFU.RCP R55, R55 ;  /* 0x0000003700377308 */ /* 0x000ea20000001000 */
[----:B------:R-:W-:Y:S02]  /*2cf0*/  HADD2.F32 R44, -RZ, R44.H0_H0 ;  /* 0x2000002cff2c7230 */ /* 0x000fe40000004100 */
[----:B-1----:R-:W-:Y:S01]  /*2d00*/  FADD.FTZ R71, R71, 1 ;  /* 0x3f80000047477421 */ /* 0x002fe20000010000 */
[----:B------:R-:W-:-:S04]  /*2d10*/  HADD2.F32 R47, -RZ, R47.H0_H0 ;  /* 0x2000002fff2f7230 */ /* 0x000fc80000004100 */
[----:B------:R-:W1:Y:S01]  /*2d20*/  MUFU.RCP R67, R6 ;  /* 0x0000000600437308 */ /* 0x000e620000001000 */
[----:B------:R-:W-:Y:S01]  /*2d30*/  FMUL.FTZ R75, R42, -1.4426950216293334961 ;  /* 0xbfb8aa3b2a4b7820 */ /* 0x000fe20000410000 */
[----:B------:R-:W-:Y:S01]  /*2d40*/  FMUL.FTZ R76, R44, -1.4426950216293334961 ;  /* 0xbfb8aa3b2c4c7820 */ /* 0x000fe20000410000 */
[----:B------:R-:W-:Y:S01]  /*2d50*/  FMUL.FTZ R78, R47, -1.4426950216293334961 ;  /* 0xbfb8aa3b2f4e7820 */ /* 0x000fe20000410000 */
[----:B------:R-:W-:Y:S02]  /*2d60*/  HADD2.F32 R62, -RZ, R62.H0_H0 ;  /* 0x2000003eff3e7230 */ /* 0x000fe40000004100 */
[----:B0-----:R-:W-:Y:S01]  /*2d70*/  FADD.FTZ R7, R7, 1 ;  /* 0x3f80000007077421 */ /* 0x001fe20000010000 */
[----:B------:R-:W-:Y:S01]  /*2d80*/  HADD2.F32 R61, -RZ, R61.H0_H0 ;  /* 0x2000003dff3d7230 */ /* 0x000fe20000004100 */
[----:B------:R-:W-:Y:S01]  /*2d90*/  MUFU.RCP R71, R71 ;  /* 0x0000004700477308 */ /* 0x000fe20000001000 */
[----:B------:R-:W-:Y:S02]  /*2da0*/  HADD2.F32 R60, -RZ, R60.H0_H0 ;  /* 0x2000003cff3c7230 */ /* 0x000fe40000004100 */
[----:B------:R-:W-:-:S05]  /*2db0*/  HADD2.F32 R48, -RZ, R48.H0_H0 ;  /* 0x20000030ff307230 */ /* 0x000fca0000004100 */
[----:B------:R-:W-:Y:S01]  /*2dc0*/  MUFU.EX2 R75, R75 ;  /* 0x0000004b004b7308 */ /* 0x000fe20000000800 */
[----:B------:R-:W-:-:S07]  /*2dd0*/  HADD2.F32 R39, -RZ, R39.H0_H0 ;  /* 0x20000027ff277230 */ /* 0x000fce0000004100 */
[----:B------:R-:W-:Y:S01]  /*2de0*/  MUFU.EX2 R76, R76 ;  /* 0x0000004c004c7308 */ /* 0x000fe20000000800 */
[----:B------:R-:W-:Y:S01]  /*2df0*/  FMUL.FTZ R79, R48, -1.4426950216293334961 ;  /* 0xbfb8aa3b304f7820 */ /* 0x000fe20000410000 */
[----:B------:R-:W-:-:S06]  /*2e00*/  HADD2.F32 R52, -RZ, R52.H0_H0 ;  /* 0x20000034ff347230 */ /* 0x000fcc0000004100 */
[----:B------:R-:W-:Y:S01]  /*2e10*/  MUFU.EX2 R78, R78 ;  /* 0x0000004e004e7308 */ /* 0x000fe20000000800 */
[----:B------:R-:W-:Y:S02]  /*2e20*/  HADD2.F32 R49, -RZ, R49.H0_H0 ;  /* 0x20000031ff317230 */ /* 0x000fe40000004100 */
        /* <DEDUP_REMOVED lines=18> */
[----:B------:R-:W4:Y:S04]  /*2f50*/  LDS.U16 R26, [R99] ;  /* 0x00000000631a7984 */ /* 0x000f280000000400 */
[----:B------:R-:W5:Y:S04]  /*2f60*/  LDS.U16 R27, [R99+0x2] ;  /* 0x00000200631b7984 */ /* 0x000f680000000400 */
[----:B------:R-:W5:Y:S04]  /*2f70*/  LDS.U16 R28, [R99+0x4] ;  /* 0x00000400631c7984 */ /* 0x000f680000000400 */
[----:B------:R-:W5:Y:S04]  /*2f80*/  LDS.U16 R29, [R99+0x6] ;  /* 0x00000600631d7984 */ /* 0x000f680000000400 */
[----:B------:R-:W5:Y:S04]  /*2f90*/  LDS.U16 R33, [R99+0x8] ;  /* 0x0000080063217984 */ /* 0x000f680000000400 */
[----:B------:R-:W5:Y:S01]  /*2fa0*/  LDS.U16 R45, [R99+0xa] ;  /* 0x00000a00632d7984 */ /* 0x000f620000000400 */
[----:B0-----:R0:W5:Y:S01]  /*2fb0*/  MUFU.RCP R59, R69 ;  /* 0x00000045003b7308 */ /* 0x0011620000001000 */
[----:B------:R-:W-:Y:S01]  /*2fc0*/  FADD.FTZ R4, -R68, 1 ;  /* 0x3f80000044047421 */ /* 0x000fe20000010100 */
[----:B---3--:R-:W-:Y:S01]  /*2fd0*/  FADD.FTZ R72, R73, 1 ;  /* 0x3f80000049487421 */ /* 0x008fe20000010000 */
[----:B--2---:R-:W-:Y:S01]  /*2fe0*/  FADD.FTZ R5, -R55, 1 ;  /* 0x3f80000037057421 */ /* 0x004fe20000010100 */
[----:B-1----:R-:W-:Y:S01]  /*2ff0*/  FADD.FTZ R65, -R67, 1 ;  /* 0x3f80000043417421 */ /* 0x002fe20000010100 */
[----:B------:R-:W-:Y:S01]  /*3000*/  FFMA.FTZ R4, R31, R4, 1 ;  /* 0x3f8000001f047423 */ /* 0x000fe20000010004 */
[----:B------:R-:W1:Y:S02]  /*3010*/  LDS.U16 R64, [R99+0xc] ;  /* 0x00000c0063407984 */ /* 0x000e640000000400 */
[----:B------:R2:W3:Y:S01]  /*3020*/  MUFU.RCP R70, R7 ;  /* 0x0000000700467308 */ /* 0x0004e20000001000 */
[----:B------:R-:W-:Y:S01]  /*3030*/  FMUL.FTZ R80, R49, -1.4426950216293334961 ;  /* 0xbfb8aa3b31507820 */ /* 0x000fe20000410000 */
[----:B------:R-:W-:Y:S01]  /*3040*/  HADD2.F32 R56, -RZ, R56.H0_H0 ;  /* 0x20000038ff387230 */ /* 0x000fe20000004100 */
[----:B------:R-:W-:Y:S01]  /*3050*/  LDS.U16 R130, [R99+0x18] ;  /* 0x0000180063827984 */ /* 0x000fe20000000400 */
[----:B------:R-:W-:-:S03]  /*3060*/  HADD2.F32 R58, -RZ, R58.H0_H0 ;  /* 0x2000003aff3a7230 */ /* 0x000fc60000004100 */
[----:B------:R-:W-:Y:S01]  /*3070*/  LDS.U16 R132, [R99+0x1a] ;  /* 0x00001a0063847984 */ /* 0x000fe20000000400 */
[----:B----4-:R-:W-:Y:S01]  /*3080*/  HADD2.F32 R26, -RZ, R26.H0_H0 ;  /* 0x2000001aff1a7230 */ /* 0x010fe20000004100 */
[----:B------:R4:W-:Y:S02]  /*3090*/  MUFU.EX2 R83, R79 ;  /* 0x0000004f00537308 */ /* 0x0009e40000000800 */
[----:B0-----:R-:W-:Y:S02]  /*30a0*/  LDS.U16 R69, [R99+0x12] ;  /* 0x0000120063457984 */ /* 0x001fe40000000400 */
[----:B------:R-:W-:Y:S01]  /*30b0*/  FMUL.FTZ R3, R63, R26 ;  /* 0x0000001a3f037220 */ /* 0x000fe20000410000 */
[----:B-----5:R-:W-:Y:S01]  /*30c0*/  HADD2.F32 R27, -RZ, R27.H0_H0 ;  /* 0x2000001bff1b7230 */ /* 0x020fe20000004100 */
[----:B------:R-:W-:Y:S01]  /*30d0*/  LDS.U16 R131, [R99+0x1c] ;  /* 0x00001c0063837984 */ /* 0x000fe20000000400 */
[----:B------:R-:W-:Y:S02]  /*30e0*/  HADD2.F32 R28, -RZ, R28.H0_H0 ;  /* 0x2000001cff1c7230 */ /* 0x000fe40000004100 */
[----:B------:R-:W-:Y:S01]  /*30f0*/  FMUL.FTZ R3, R68, R3 ;  /* 0x0000000344037220 */ /* 0x000fe20000410000 */
[----:B------:R-:W-:Y:S01]  /*3100*/  MUFU.EX2 R74, R74 ;  /* 0x0000004a004a7308 */ /* 0x000fe20000000800 */
[----:B------:R-:W-:Y:S01]  /*3110*/  HADD2.F32 R57, -RZ, R57.H0_H0 ;  /* 0x20000039ff397230 */ /* 0x000fe20000004100 */
[----:B------:R-:W-:Y:S01]  /*3120*/  LDS.U16 R133, [R99+0x1e] ;  /* 0x00001e0063857984 */ /* 0x000fe20000000400 */
[----:B------:R-:W-:-:S02]  /*3130*/  HADD2.F32 R29, -RZ, R29.H0_H0 ;  /* 0x2000001dff1d7230 */ /* 0x000fc40000004100 */
[----:B------:R-:W-:Y:S01]  /*3140*/  FMUL.FTZ R3, R3, R4 ;  /* 0x0000000403037220 */ /* 0x000fe20000410000 */
[----:B------:R-:W-:Y:S01]  /*3150*/  FMUL.FTZ R4, R62, R27 ;  /* 0x0000001b3e047220 */ /* 0x000fe20000410000 */
[----:B--2---:R-:W-:Y:S01]  /*3160*/  FADD.FTZ R7, -R59, 1 ;  /* 0x3f8000003b077421 */ /* 0x004fe20000010100 */
[----:B------:R-:W-:Y:S01]  /*3170*/  FMUL.FTZ R6, R61, R28 ;  /* 0x0000001c3d067220 */ /* 0x000fe20000410000 */
[----:B------:R-:W-:Y:S01]  /*3180*/  FMUL.FTZ R66, R60, R29 ;  /* 0x0000001d3c427220 */ /* 0x000fe20000410000 */
[----:B------:R-:W0:Y:S01]  /*3190*/  MUFU.RCP R72, R72 ;  /* 0x0000004800487308 */ /* 0x000e220000001000 */
[----:B------:R-:W-:Y:S01]  /*31a0*/  FFMA.FTZ R5, R30, R5, 1 ;  /* 0x3f8000001e057423 */ /* 0x000fe20000010005 */
[----:B------:R-:W-:Y:S01]  /*31b0*/  FMUL.FTZ R4, R55, R4 ;  /* 0x0000000437047220 */ /* 0x000fe20000410000 */
[----:B------:R-:W-:Y:S01]  /*31c0*/  FFMA.FTZ R7, R32, R7, 1 ;  /* 0x3f80000020077423 */ /* 0x000fe20000010007 */
[----:B------:R-:W-:Y:S01]  /*31d0*/  FFMA.FTZ R65, R34, R65, 1 ;  /* 0x3f80000022417423 */ /* 0x000fe20000010041 */
[----:B------:R-:W-:Y:S01]  /*31e0*/  FMUL.FTZ R6, R59, R6 ;  /* 0x000000063b067220 */ /* 0x000fe20000410000 */
[----:B------:R-:W-:Y:S01]  /*31f0*/  FMUL.FTZ R66, R67, R66 ;  /* 0x0000004243427220 */ /* 0x000fe20000410000 */
[----:B------:R-:W-:Y:S01]  /*3200*/  FMUL.FTZ R4, R4, R5 ;  /* 0x0000000504047220 */ /* 0x000fe20000410000 */
[----:B----4-:R-:W-:Y:S01]  /*3210*/  FMUL.FTZ R79, R52, -1.4426950216293334961 ;  /* 0xbfb8aa3b344f7820 */ /* 0x010fe20000410000 */
[----:B------:R-:W-:Y:S01]  /*3220*/  FMUL.FTZ R5, R6, R7 ;  /* 0x0000000706057220 */ /* 0x000fe20000410000 */
[----:B------:R-:W-:Y:S01]  /*3230*/  FMUL.FTZ R6, R66, R65 ;  /* 0x0000004142067220 */ /* 0x000fe20000410000 */
[----:B------:R-:W-:Y:S01]  /*3240*/  FADD.FTZ R7, -R71, 1 ;  /* 0x3f80000047077421 */ /* 0x000fe20000010100 */
[----:B------:R-:W2:Y:S01]  /*3250*/  LDS.U16 R65, [R99+0xe] ;  /* 0x00000e0063417984 */ /* 0x000ea20000000400 */
[----:B------:R-:W-:-:S02]  /*3260*/  HADD2.F32 R33, -RZ, R33.H0_H0 ;  /* 0x20000021ff217230 */ /* 0x000fc40000004100 */
[----:B------:R-:W-:Y:S01]  /*3270*/  HADD2.F32 R45, -RZ, R45.H0_H0 ;  /* 0x2000002dff2d7230 */ /* 0x000fe20000004100 */
[----:B------:R-:W4:Y:S01]  /*3280*/  LDS.U16 R66, [R99+0x10] ;  /* 0x0000100063427984 */ /* 0x000f220000000400 */
[----:B------:R5:W-:Y:S01]  /*3290*/  MUFU.EX2 R2, R79 ;  /* 0x0000004f00027308 */ /* 0x000be20000000800 */
[----:B------:R-:W-:Y:S01]  /*32a0*/  FADD.FTZ R73, R75, 1 ;  /* 0x3f8000004b497421 */ /* 0x000fe20000010000 */
[----:B------:R-:W-:Y:S01]  /*32b0*/  FADD.FTZ R75, R76, 1 ;  /* 0x3f8000004c4b7421 */ /* 0x000fe20000010000 */
[----:B------:R-:W-:Y:S01]  /*32c0*/  FADD.FTZ R76, R78, 1 ;  /* 0x3f8000004e4c7421 */ /* 0x000fe20000010000 */
[----:B---3--:R-:W-:-:S04]  /*32d0*/  FADD.FTZ R78, -R70, 1 ;  /* 0x3f800000464e7421 */ /* 0x008fc80000010100 */
[----:B------:R3:W-:Y:S01]  /*32e0*/  MUFU.EX2 R86, R80 ;  /* 0x0000005000567308 */ /* 0x0007e20000000800 */
[----:B-----5:R-:W-:Y:S01]  /*32f0*/  FFMA.FTZ R79, R36, R7, 1 ;  /* 0x3f800000244f7423 */ /* 0x020fe20000010007 */
[----:B------:R-:W-:Y:S01]  /*3300*/  FMUL.FTZ R7, R56, R33 ;  /* 0x0000002138077220 */ /* 0x000fe20000410000 */
[----:B0-----:R-:W-:Y:S01]  /*3310*/  FADD.FTZ R82, -R72, 1 ;  /* 0x3f80000048527421 */ /* 0x001fe20000010100 */
[----:B------:R-:W-:Y:S01]  /*3320*/  FFMA.FTZ R78, R35, R78, 1 ;  /* 0x3f800000234e7423 */ /* 0x000fe2000001004e */
[----:B---3--:R-:W-:Y:S01]  /*3330*/  FMUL.FTZ R80, R58, R45 ;  /* 0x0000002d3a507220 */ /* 0x008fe20000410000 */
[----:B------:R-:W-:-:S03]  /*3340*/  FMUL.FTZ R7, R70, R7 ;  /* 0x0000000746077220 */ /* 0x000fc60000410000 */
[----:B------:R-:W-:Y:S01]  /*3350*/  FMUL.FTZ R80, R71, R80 ;  /* 0x0000005047507220 */ /* 0x000fe20000410000 */
[----:B------:R-:W-:Y:S01]  /*3360*/  FFMA.FTZ R84, R37, R82, 1 ;  /* 0x3f80000025547423 */ /* 0x000fe20000010052 */
[----:B------:R-:W-:Y:S02]  /*3370*/  FMUL.FTZ R82, R7, R78 ;  /* 0x0000004e07527220 */ /* 0x000fe40000410000 */
[----:B------:R-:W-:Y:S01]  /*3380*/  FMUL.FTZ R85, R80, R79 ;  /* 0x0000004f50557220 */ /* 0x000fe20000410000 */
[----:B------:R-:W0:Y:S04]  /*3390*/  LDS.U16 R7, [R99+0x14] ;  /* 0x0000140063077984 */ /* 0x000e280000000400 */
[----:B------:R-:W3:Y:S01]  /*33a0*/  LDS.U16 R80, [R99+0x16] ;  /* 0x0000160063507984 */ /* 0x000ee20000000400 */
[----:B------:R-:W-:Y:S01]  /*33b0*/  FADD.FTZ R74, R74, 1 ;  /* 0x3f8000004a4a7421 */ /* 0x000fe20000010000 */
[----:B------:R-:W5:Y:S01]  /*33c0*/  MUFU.RCP R73, R73 ;  /* 0x0000004900497308 */ /* 0x000f620000001000 */
[----:B-1----:R-:W-:-:S07]  /*33d0*/  HADD2.F32 R64, -RZ, R64.H0_H0 ;  /* 0x20000040ff407230 */ /* 0x002fce0000004100 */
[----:B------:R-:W1:Y:S08]  /*33e0*/  MUFU.RCP R74, R74 ;  /* 0x0000004a004a7308 */ /* 0x000e700000001000 */
[----:B------:R-:W0:Y:S01]  /*33f0*/  MUFU.RCP R75, R75 ;  /* 0x0000004b004b7308 */ /* 0x000e220000001000 */
[----:B------:R-:W-:Y:S01]  /*3400*/  FMUL.FTZ R81, R57, R64 ;  /* 0x0000004039517220 */ /* 0x000fe20000410000 */
[----:B------:R-:W-:Y:S01]  /*3410*/  FADD.FTZ R77, R77, 1 ;  /* 0x3f8000004d4d7421 */ /* 0x000fe20000010000 */
[----:B------:R-:W-:Y:S01]  /*3420*/  FADD.FTZ R83, R83, 1 ;  /* 0x3f80000053537421 */ /* 0x000fe20000010000 */
[----:B------:R-:W-:-:S02]  /*3430*/  HADD2.F32 R128, -RZ, R51.H0_H0 ;  /* 0x20000033ff807230 */ /* 0x000fc40000004100 */
[----:B------:R-:W-:Y:S01]  /*3440*/  FMUL.FTZ R81, R72, R81 ;  /* 0x0000005148517220 */ /* 0x000fe20000410000 */
[----:B------:R-:W-:Y:S01]  /*3450*/  HADD2.F32 R54, -RZ, R54.H0_H0 ;  /* 0x20000036ff367230 */ /* 0x000fe20000004100 */
[----:B------:R-:W3:Y:S01]  /*3460*/  MUFU.RCP R76, R76 ;  /* 0x0000004c004c7308 */ /* 0x000ee20000001000 */
[----:B------:R-:W-:Y:S02]  /*3470*/  HADD2.F32 R53, -RZ, R53.H0_H0 ;  /* 0x20000035ff357230 */ /* 0x000fe40000004100 */
[----:B-----5:R-:W-:Y:S01]  /*3480*/  FADD.FTZ R51, -R73, 1 ;  /* 0x3f80000049337421 */ /* 0x020fe20000010100 */
[----:B--2---:R-:W-:Y:S02]  /*3490*/  HADD2.F32 R65, -RZ, R65.H0_H0 ;  /* 0x20000041ff417230 */ /* 0x004fe40000004100 */
[----:B----4-:R-:W-:Y:S02]  /*34a0*/  HADD2.F32 R66, -RZ, R66.H0_H0 ;  /* 0x20000042ff427230 */ /* 0x010fe40000004100 */
[----:B------:R-:W-:Y:S01]  /*34b0*/  HADD2.F32 R69, -RZ, R69.H0_H0 ;  /* 0x20000045ff457230 */ /* 0x000fe20000004100 */
[----:B------:R-:W2:Y:S01]  /*34c0*/  MUFU.RCP R77, R77 ;  /* 0x0000004d004d7308 */ /* 0x000ea20000001000 */
[----:B------:R-:W-:Y:S01]  /*34d0*/  FMUL.FTZ R84, R81, R84 ;  /* 0x0000005451547220 */ /* 0x000fe20000410000 */
[----:B------:R-:W-:Y:S01]  /*34e0*/  FADD.FTZ R78, R86, 1 ;  /* 0x3f800000564e7421 */ /* 0x000fe20000010000 */
[----:B-1----:R-:W-:Y:S01]  /*34f0*/  FADD.FTZ R86, -R74, 1 ;  /* 0x3f8000004a567421 */ /* 0x002fe20000010100 */
[----:B0-----:R-:W-:Y:S01]  /*3500*/  FADD.FTZ R81, -R75, 1 ;  /* 0x3f8000004b517421 */ /* 0x001fe20000010100 */
[----:B------:R-:W-:Y:S01]  /*3510*/  FMUL.FTZ R88, R53, R66 ;  /* 0x0000004235587220 */ /* 0x000fe20000410000 */
[----:B------:R-:W-:-:S02]  /*3520*/  FMUL.FTZ R134, R128, R69 ;  /* 0x0000004580867220 */ /* 0x000fc40000410000 */
[----:B------:R0:W1:Y:S01]  /*3530*/  MUFU.RCP R79, R83 ;  /* 0x00000053004f7308 */ /* 0x0000620000001000 */
[----:B------:R-:W-:Y:S01]  /*3540*/  FFMA.FTZ R86, R39, R86, 1 ;  /* 0x3f80000027567423 */ /* 0x000fe20000010056 */
[----:B------:R-:W-:Y:S01]  /*3550*/  FFMA.FTZ R129, R44, R81, 1 ;  /* 0x3f8000002c817423 */ /* 0x000fe20000010051 */
[----:B------:R-:W-:Y:S01]  /*3560*/  FMUL.FTZ R88, R73, R88 ;  /* 0x0000005849587220 */ /* 0x000fe20000410000 */
[----:B------:R-:W-:Y:S01]  /*3570*/  FMUL.FTZ R134, R75, R134 ;  /* 0x000000864b867220 */ /* 0x000fe20000410000 */
[----:B0-----:R-:W-:Y:S01]  /*3580*/  FFMA.FTZ R83, R42, R51, 1 ;  /* 0x3f8000002a537423 */ /* 0x001fe20000010033 */
[----:B------:R-:W-:Y:S01]  /*3590*/  FMUL.FTZ R51, R54, R65 ;  /* 0x0000004136337220 */ /* 0x000fe20000410000 */
[----:B------:R-:W-:-:S03]  /*35a0*/  FADD.FTZ R148, R87, 1 ;  /* 0x3f80000057947421 */ /* 0x000fc60000010000 */
[----:B------:R-:W-:Y:S01]  /*35b0*/  FMUL.FTZ R51, R74, R51 ;  /* 0x000000334a337220 */ /* 0x000fe20000410000 */
[----:B------:R-:W0:Y:S01]  /*35c0*/  MUFU.RCP R78, R78 ;  /* 0x0000004e004e7308 */ /* 0x000e220000001000 */
[----:B------:R-:W-:Y:S01]  /*35d0*/  FMUL.FTZ R88, R88, R83 ;  /* 0x0000005358587220 */ /* 0x000fe20000410000 */
[----:B------:R-:W-:Y:S01]  /*35e0*/  FMUL.FTZ R135, R134, R129 ;  /* 0x0000008186877220 */ /* 0x000fe20000410000 */
[----:B------:R-:W-:Y:S01]  /*35f0*/  FMUL.FTZ R87, R51, R86 ;  /* 0x0000005633577220 */ /* 0x000fe20000410000 */
[----:B------:R-:W-:Y:S01]  /*3600*/  FADD.FTZ R83, R2, 1 ;  /* 0x3f80000002537421 */ /* 0x000fe20000010000 */
[----:B------:R-:W-:Y:S02]  /*3610*/  HADD2.F32 R51, -RZ, R40.H0_H0 ;  /* 0x20000028ff337230 */ /* 0x000fe40000004100 */
[----:B---3--:R-:W-:Y:S01]  /*3620*/  FADD.FTZ R2, -R76, 1 ;  /* 0x3f8000004c027421 */ /* 0x008fe20000010100 */
[----:B------:R-:W-:Y:S02]  /*3630*/  HADD2.F32 R129, -RZ, R38.H0_H0 ;  /* 0x20000026ff817230 */ /* 0x000fe40000004100 */
[----:B------:R-:W-:-:S02]  /*3640*/  HADD2.F32 R43, -RZ, R43.H0_H0 ;  /* 0x2000002bff2b7230 */ /* 0x000fc40000004100 */
[----:B------:R-:W-:Y:S02]  /*3650*/  HADD2.F32 R41, -RZ, R41.H0_H0 ;  /* 0x20000029ff297230 */ /* 0x000fe40000004100 */
[----:B------:R-:W-:Y:S02]  /*3660*/  HADD2.F32 R38, -RZ, R7.H0_H0 ;  /* 0x20000007ff267230 */ /* 0x000fe40000004100 */
[----:B------:R-:W-:Y:S02]  /*3670*/  HADD2.F32 R40, -RZ, R80.H0_H0 ;  /* 0x20000050ff287230 */ /* 0x000fe40000004100 */
[----:B------:R-:W-:Y:S01]  /*3680*/  FFMA.FTZ R80, R47, R2, 1 ;  /* 0x3f8000002f507423 */ /* 0x000fe20000010002 */
[----:B--2---:R-:W-:Y:S01]  /*3690*/  FADD.FTZ R149, -R77, 1 ;  /* 0x3f8000004d957421 */ /* 0x004fe20000010100 */
[----:B------:R-:W-:Y:S01]  /*36a0*/  FMUL.FTZ R2, R43, R38 ;  /* 0x000000262b027220 */ /* 0x000fe20000410000 */
[----:B------:R2:W3:Y:S01]  /*36b0*/  MUFU.RCP R81, R148 ;  /* 0x0000009400517308 */ /* 0x0004e20000001000 */
[----:B------:R-:W-:Y:S01]  /*36c0*/  FMUL.FTZ R7, R41, R40 ;  /* 0x0000002829077220 */ /* 0x000fe20000410000 */
[----:B------:R-:W-:Y:S01]  /*36d0*/  FFMA.FTZ R149, R46, R149, 1 ;  /* 0x3f8000002e957423 */ /* 0x000fe20000010095 */
[----:B------:R-:W-:-:S02]  /*36e0*/  HADD2.F32 R130, -RZ, R130.H0_H0 ;  /* 0x20000082ff827230 */ /* 0x000fc40000004100 */
[----:B------:R-:W-:Y:S01]  /*36f0*/  FMUL.FTZ R2, R77, R2 ;  /* 0x000000024d027220 */ /* 0x000fe20000410000 */
[----:B------:R-:W-:Y:S02]  /*3700*/  FMUL.FTZ R7, R76, R7 ;  /* 0x000000074c077220 */ /* 0x000fe40000410000 */
[----:B------:R-:W4:Y:S01]  /*3710*/  MUFU.RCP R83, R83 ;  /* 0x0000005300537308 */ /* 0x000f220000001000 */
[----:B------:R-:W-:Y:S02]  /*3720*/  HADD2.F32 R132, -RZ, R132.H0_H0 ;  /* 0x20000084ff847230 */ /* 0x000fe40000004100 */
[----:B------:R-:W-:Y:S01]  /*3730*/  FMUL.FTZ R2, R2, R149 ;  /* 0x0000009502027220 */ /* 0x000fe20000410000 */
[----:B------:R-:W-:Y:S01]  /*3740*/  FMUL.FTZ R7, R7, R80 ;  /* 0x0000005007077220 */ /* 0x000fe20000410000 */
[----:B-1----:R-:W-:Y:S01]  /*3750*/  FADD.FTZ R151, -R79, 1 ;  /* 0x3f8000004f977421 */ /* 0x002fe20000010100 */
[----:B------:R-:W-:Y:S01]  /*3760*/  FMUL.FTZ R86, R51, R130 ;  /* 0x0000008233567220 */ /* 0x000fe20000410000 */
[----:B0-----:R-:W-:Y:S01]  /*3770*/  FADD.FTZ R80, -R78, 1 ;  /* 0x3f8000004e507421 */ /* 0x001fe20000010100 */
[----:B------:R-:W-:Y:S01]  /*3780*/  FMUL.FTZ R149, R129, R132 ;  /* 0x0000008481957220 */ /* 0x000fe20000410000 */
[----:B------:R-:W0:Y:S01]  /*3790*/  S2UR UR8, SR_CgaCtaId ;  /* 0x00000000000879c3 */ /* 0x000e220000008800 */
[----:B------:R-:W-:Y:S01]  /*37a0*/  FFMA.FTZ R151, R48, R151, 1 ;  /* 0x3f80000030977423 */ /* 0x000fe20000010097 */
[----:B------:R-:W-:Y:S01]  /*37b0*/  FMUL.FTZ R86, R79, R86 ;  /* 0x000000564f567220 */ /* 0x000fe20000410000 */
[----:B------:R-:W-:-:S02]  /*37c0*/  HADD2.F32 R134, -RZ, R9.H0_H0 ;  /* 0x20000009ff867230 */ /* 0x000fc40000004100 */
[----:B------:R-:W-:Y:S01]  /*37d0*/  FFMA.FTZ R80, R49, R80, 1 ;  /* 0x3f80000031507423 */ /* 0x000fe20000010050 */
[----:B------:R-:W-:Y:S02]  /*37e0*/  HADD2.F32 R131, -RZ, R131.H0_H0 ;  /* 0x20000083ff837230 */ /* 0x000fe40000004100 */
[----:B------:R-:W-:Y:S01]  /*37f0*/  FMUL.FTZ R149, R78, R149 ;  /* 0x000000954e957220 */ /* 0x000fe20000410000 */
[----:B--2---:R-:W-:Y:S02]  /*3800*/  HADD2.F32 R148, -RZ, R8.H0_H0 ;  /* 0x20000008ff947230 */ /* 0x004fe40000004100 */
[----:B------:R-:W-:Y:S02]  /*3810*/  HADD2.F32 R133, -RZ, R133.H0_H0 ;  /* 0x20000085ff857230 */ /* 0x000fe40000004100 */
[----:B------:R-:W-:Y:S01]  /*3820*/  FMUL.FTZ R86, R86, R151 ;  /* 0x0000009756567220 */ /* 0x000fe20000410000 */
[----:B------:R-:W-:Y:S01]  /*3830*/  FMUL.FTZ R149, R149, R80 ;  /* 0x0000005095957220 */ /* 0x000fe20000410000 */
[----:B---3--:R-:W-:Y:S01]  /*3840*/  FADD.FTZ R9, -R81, 1 ;  /* 0x3f80000051097421 */ /* 0x008fe20000010100 */
[----:B------:R-:W-:Y:S01]  /*3850*/  FMUL.FTZ R8, R134, R131 ;  /* 0x0000008386087220 */ /* 0x000fe20000410000 */
[----:B----4-:R-:W-:Y:S01]  /*3860*/  FADD.FTZ R151, -R83, 1 ;  /* 0x3f80000053977421 */ /* 0x010fe20000010100 */
        /* <DEDUP_REMOVED lines=26> */
[----:B------:R-:W-:Y:S02]  /*3a10*/  PRMT R7, R8, 0x7632, R7 ;  /* 0x0000763208077816 */ /* 0x000fe40000000007 */
[----:B0-----:R-:W-:Y:S01]  /*3a20*/  PRMT R4, R88, 0x7632, R4 ;  /* 0x0000763258047816 */ /* 0x001fe20000000004 */
[----:B------:R0:W-:Y:S04]  /*3a30*/  STS.U16 [R99+0x6], R6 ;  /* 0x0000060663007388 */ /* 0x0001e80000000400 */
[----:B------:R2:W-:Y:S01]  /*3a40*/  STS.U16 [R99+0xe], R3 ;  /* 0x00000e0363007388 */ /* 0x0005e20000000400 */
[----:B-1----:R-:W-:Y:S02]  /*3a50*/  PRMT R5, R2, 0x7632, R5 ;  /* 0x0000763202057816 */ /* 0x002fe40000000005 */
[----:B0-----:R-:W-:-:S02]  /*3a60*/  PRMT R6, R86, 0x7632, R6 ;  /* 0x0000763256067816 */ /* 0x001fc40000000006 */
[----:B--2---:R-:W-:Y:S02]  /*3a70*/  PRMT R3, R8, 0x7610, R3 ;  /* 0x0000761008037816 */ /* 0x004fe40000000003 */
[----:B------:R-:W-:Y:S01]  /*3a80*/  MOV R8, UR9 ;  /* 0x0000000900087c02 */ /* 0x000fe20008000f00 */
        /* <DEDUP_REMOVED lines=41> */
[----:B------:R-:W-:Y:S02]  /*3d20*/  IADD3.X R3, R125, R127, RZ, P1, !PT ;  /* 0x0000007f7d037210 */ /* 0x000fe40000ffe4ff */
[----:B-1----:R-:W-:-:S13]  /*3d30*/  ISETP.GE.AND P0, PT, R124, R175, PT ;  /* 0x000000af7c00720c */ /* 0x002fda0003f06270 */
[----:B------:R-:W-:Y:S05]  /*3d40*/  @P0 BRA `(.L_x_4791) ;  /* 0x00000000002c0947 */ /* 0x000fea0003800000 */
[----:B------:R-:W-:Y:S01]  /*3d50*/  IMAD.WIDE.U32 R6, R6, UR22, R2 ;  /* 0x0000001606067c25 */ /* 0x000fe2000f8e0002 */
[----:B------:R-:W-:-:S03]  /*3d60*/  ULDC.64 UR10, c[0x0][0x3a0] ;  /* 0x0000e800000a7ab9 */ /* 0x000fc60000000a00 */
[----:B------:R-:W-:Y:S02]  /*3d70*/  IMAD R179, R0, UR10, RZ ;  /* 0x0000000a00b37c24 */ /* 0x000fe4000f8e02ff */
[----:B------:R-:W-:Y:S02]  /*3d80*/  IMAD.IADD R7, R9, 0x1, R7 ;  /* 0x0000000109077824 */ /* 0x000fe400078e0207 */
[C---:B------:R-:W-:Y:S02]  /*3d90*/  IMAD R179, R252.reuse, UR11, R179 ;  /* 0x0000000bfcb37c24 */ /* 0x040fe4000f8e02b3 */
[----:B------:R-:W-:Y:S01]  /*3da0*/  IMAD.WIDE.U32 R6, R252, UR10, R6 ;  /* 0x0000000afc067c25 */ /* 0x000fe2000f8e0006 */
[----:B------:R-:W-:-:S04]  /*3db0*/  ULDC.64 UR10, c[0x0][0x3e8] ;  /* 0x0000fa00000a7ab9 */ /* 0x000fc80000000a00 */
[----:B------:R-:W-:Y:S02]  /*3dc0*/  IADD3 R7, R7, R179, RZ ;  /* 0x000000b307077210 */ /* 0x000fe40007ffe0ff */
[----:B------:R-:W-:-:S04]  /*3dd0*/  LEA R8, P0, R6, UR10, 0x1 ;  /* 0x0000000a06087c11 */ /* 0x000fc8000f8008ff */
[----:B------:R-:W-:-:S05]  /*3de0*/  LEA.HI.X R9, R6, UR11, R7, 0x1, P0 ;  /* 0x0000000b06097c11 */ /* 0x000fca00080f0c07 */
[----:B------:R0:W-:Y:S04]  /*3df0*/  STG.E.U16 desc[UR16][R8.64], R85 ;  /* 0x0000005508007986 */ /* 0x0001e8000c101510 */
.L_x_4791:
[----:B------:R-:W-:Y:S05]  /*3e00*/  BSYNC B0 ;  /* 0x0000000000007941 */ /* 0x000fea0003800000 */
.L_x_4790:
        /* <DEDUP_REMOVED lines=12> */
[----:B------:R-:W-:Y:S01]  /*3ed0*/  LEA R7, P1, R124, UR10, 0x1 ;  /* 0x0000000a7c077c11 */ /* 0x000fe2000f8208ff */
[----:B------:R-:W-:Y:S01]  /*3ee0*/  FMUL.FTZ R42, R42, R73 ;  /* 0x000000492a2a7220 */ /* 0x000fe20000410000 */
[----:B------:R-:W-:Y:S01]  /*3ef0*/  IADD3.X R5, R213, R8, R5, P2, !PT ;  /* 0x00000008d5057210 */ /* 0x000fe200017fe405 */
[----:B------:R-:W-:Y:S01]  /*3f00*/  HADD2.F32 R25, -RZ, R25.H0_H0 ;  /* 0x20000019ff197230 */ /* 0x000fe20000004100 */
[----:B------:R-:W-:Y:S01]  /*3f10*/  LEA.HI.X R8, R124, UR11, R125, 0x1, P1 ;  /* 0x0000000b7c087c11 */ /* 0x000fe200088f0c7d */
[----:B------:R-:W-:Y:S01]  /*3f20*/  ULDC.64 UR10, c[0x0][0x320] ;  /* 0x0000c800000a7ab9 */ /* 0x000fe20000000a00 */
[C---:B------:R-:W-:Y:S01]  /*3f30*/  LEA R4, P1, R6.reuse, R7, 0x1 ;  /* 0x0000000706047211 */ /* 0x040fe200078208ff */
[----:B------:R-:W-:Y:S01]  /*3f40*/  HADD2.F32 R24, -RZ, R24.H0_H0 ;  /* 0x20000018ff187230 */ /* 0x000fe20000004100 */
[-C--:B------:R-:W-:Y:S01]  /*3f50*/  ISETP.GE.AND P5, PT, R137, R175.reuse, PT ;  /* 0x000000af8900720c */ /* 0x080fe20003fa6270 */
[----:B------:R-:W-:Y:S01]  /*3f60*/  HADD2.F32 R23, -RZ, R23.H0_H0 ;  /* 0x20000017ff177230 */ /* 0x000fe20000004100 */
        /* <DEDUP_REMOVED lines=48> */
[----:B------:R-:W-:Y:S01]  /*4270*/  FMUL.FTZ R8, R50, R81 ;  /* 0x0000005132087220 */ /* 0x000fe20000410000 */
[----:B------:R-:W-:Y:S01]  /*4280*/  @!P1 STG.E.U16 desc[UR16][R4.64+-0x480], R171 ;  /* 0xfffb80ab04009986 */ /* 0x000fe2000c101510 */
[----:B------:R-:W-:Y:S01]  /*4290*/  FMUL.FTZ R9, R52, R83 ;  /* 0x0000005334097220 */ /* 0x000fe20000410000 */
[----:B------:R-:W-:Y:S01]  /*42a0*/  FMUL.FTZ R59, R56, R35 ;  /* 0x00000023383b7220 */ /* 0x000fe20000410000 */
[----:B------:R-:W-:Y:S01]  /*42b0*/  FMUL.FTZ R56, R54, R39 ;  /* 0x0000002736387220 */ /* 0x000fe20000410000 */
[----:B------:R-:W-:Y:S01]  /*42c0*/  @!P3 STG.E.U16 desc[UR16][R4.64+-0x440], R173 ;  /* 0xfffbc0ad0400b986 */ /* 0x000fe2000c101510 */
[----:B------:R-:W-:Y:S01]  /*42d0*/  FMUL.FTZ R55, R53, R42 ;  /* 0x0000002a35377220 */ /* 0x000fe20000410000 */
[----:B------:R-:W-:Y:S01]  /*42e0*/  FADD.FTZ R86, R24, UR5 ;  /* 0x0000000518567e21 */ /* 0x000fe20008010000 */
[----:B------:R-:W-:Y:S01]  /*42f0*/  FADD.FTZ R85, R23, UR5 ;  /* 0x0000000517557e21 */ /* 0x000fe20008010000 */
[----:B------:R-:W-:Y:S01]  /*4300*/  @!P2 STG.E.U16 desc[UR16][R4.64+-0x5c0], R161 ;  /* 0xfffa40a10400a986 */ /* 0x000fe2000c101510 */
[----:B------:R-:W-:Y:S01]  /*4310*/  ISETP.GE.AND P2, PT, R144, R175, PT ;  /* 0x000000af9000720c */ /* 0x000fe20003f46270 */
        /* <DEDUP_REMOVED lines=12> */
[----:B------:R0:W-:Y:S01]  /*43e0*/  @!P2 STG.E.U16 desc[UR16][R4.64+-0x7c0], R87 ;  /* 0xfff840570400a986 */ /* 0x0001e2000c101510 */
        /* <DEDUP_REMOVED lines=50> */
[----:B------:R-:W-:Y:S01]  /*4710*/  PRMT R12, R42, 0x7632, R12 ;  /* 0x000076322a0c7816 */ /* 0x000fe2000000000c */
[----:B------:R-:W-:Y:S01]  /*4720*/  STS.U16 [R99+0x4], R28 ;  /* 0x0000041c63007388 */ /* 0x000fe20000000400 */
[----:B------:R-:W-:Y:S02]  /*4730*/  PRMT R7, R38, 0x7632, R7 ;  /* 0x0000763226077816 */ /* 0x000fe40000000007 */
[----:B-1----:R-:W-:Y:S01]  /*4740*/  PRMT R10, R6, 0x7632, R10 ;  /* 0x00007632060a7816 */ /* 0x002fe2000000000a */
[----:B------:R-:W-:Y:S01]  /*4750*/  STS.U16 [R99+0x8], R33 ;  /* 0x0000082163007388 */ /* 0x000fe20000000400 */
[----:B--2---:R-:W-:-:S02]  /*4760*/  PRMT R4, R8, 0x7632, R4 ;  /* 0x0000763208047816 */ /* 0x004fc40000000004 */
[----:B------:R-:W-:Y:S01]  /*4770*/  MOV R45, UR9 ;  /* 0x00000009002d7c02 */ /* 0x000fe20008000f00 */
        /* <DEDUP_REMOVED lines=10> */
[----:B------:R0:W-:Y:S01]  /*4820*/  STS.U16 [R99+0x1e], R4 ;  /* 0x00001e0463007388 */ /* 0x0001e20000000400 */
[----:B------:R-:W-:-:S03]  /*4830*/  NOP ;  /* 0x0000000000007918 */ /* 0x000fc60000000000 */
[----:B------:R-:W-:Y:S04]  /*4840*/  LDS.U16 R9, [R116] ;  /* 0x0000000074097984 */ /* 0x000fe80000000400 */
[----:B------:R-:W-:Y:S04]  /*4850*/  LDS.U16 R11, [R115+0x40] ;  /* 0x00004000730b7984 */ /* 0x000fe80000000400 */
[----:B------:R-:W-:Y:S04]  /*4860*/  LDS.U16 R13, [R114+0x80] ;  /* 0x00008000720d7984 */ /* 0x000fe80000000400 */
[----:B------:R-:W-:Y:S01]  /*4870*/  LDS.U16 R15, [R113+0xc0] ;  /* 0x0000c000710f7984 */ /* 0x000fe20000000400 */
[----:B-1----:R-:W-:-:S03]  /*4880*/  IMAD R8, R6, UR23, RZ ;  /* 0x0000001706087c24 */ /* 0x002fc6000f8e02ff */
[----:B------:R-:W-:Y:S01]  /*4890*/  LDS.U16 R17, [R112+0x100] ;  /* 0x0001000070117984 */ /* 0x000fe20000000400 */
[----:B0-----:R-:W-:-:S03]  /*48a0*/  IMAD.WIDE.U32 R4, R6, UR22, RZ ;  /* 0x0000001606047c25 */ /* 0x001fc6000f8e00ff */
        /* <DEDUP_REMOVED lines=28> */
.L_x_4794:
[----:B------:R-:W-:Y:S05]  /*4a70*/  BSYNC B0 ;  /* 0x0000000000007941 */ /* 0x000fea0003800000 */
.L_x_4793:
[----:B------:R-:W-:Y:S01]  /*4a80*/  MOV R2, R4 ;  /* 0x0000000400027202 */ /* 0x000fe20000000f00 */
[----:B------:R-:W-:Y:S01]  /*4a90*/  IMAD.MOV.U32 R3, RZ, RZ, R43 ;  /* 0x000000ffff037224 */ /* 0x000fe200078e002b */
[----:B------:R-:W-:Y:S01]  /*4aa0*/  ULDC.64 UR14, c[0x0][0x2c8] ;  /* 0x0000b200000e7ab9 */ /* 0x000fe20000000a00 */
[----:B------:R-:W-:Y:S01]  /*4ab0*/  LEA R5, P0, R124, UR10, 0x1 ;  /* 0x0000000a7c057c11 */ /* 0x000fe2000f8008ff */
[----:B0-----:R-:W-:Y:S01]  /*4ac0*/  IMAD R7, R0, UR14, RZ ;  /* 0x0000000e00077c24 */ /* 0x001fe2000f8e02ff */
        /* <DEDUP_REMOVED lines=37> */
.L_x_4792:
[----:B0-----:R-:W-:Y:S01]  /*4d20*/  HADD2.F32 R2, -RZ, R98.H0_H0 ;  /* 0x20000062ff027230 */ /* 0x001fe20000004100 */
[----:B------:R-:W0:Y:S01]  /*4d30*/  LDC R6, c[0x0][0x21c] ;  /* 0x00008700ff067b82 */ /* 0x000e220000000800 */
[----:B------:R-:W-:Y:S02]  /*4d40*/  HADD2.F32 R4, -RZ, R97.H0_H0 ;  /* 0x20000061ff047230 */ /* 0x000fe40000004100 */
[C---:B------:R-:W-:Y:S01]  /*4d50*/  FMUL.FTZ R212, R63.reuse, UR4 ;  /* 0x000000043fd47c20 */ /* 0x040fe20008410000 */
[----:B------:R-:W-:Y:S02]  /*4d60*/  HADD2.F32 R5, -RZ, R95.H0_H0 ;  /* 0x2000005fff057230 */ /* 0x000fe40000004100 */
[----:B------:R-:W-:Y:S01]  /*4d70*/  FFMA.FTZ R3, R63, R2, R250 ;  /* 0x000000023f037223 */ /* 0x000fe200000100fa */
[----:B------:R-:W-:Y:S02]  /*4d80*/  HADD2.F32 R2, -RZ, R96.H0_H0 ;  /* 0x20000060ff027230 */ /* 0x000fe40000004100 */
[----:B------:R-:W-:Y:S01]  /*4d90*/  FMUL.FTZ R211, R62, UR4 ;  /* 0x000000043ed37c20 */ /* 0x000fe20008410000 */
[----:B------:R-:W-:-:S02]  /*4da0*/  HADD2.F32 R250, -RZ, R222.H0_H0 ;  /* 0x200000defffa7230 */ /* 0x000fc40000004100 */
[----:B------:R-:W-:Y:S01]  /*4db0*/  FFMA.FTZ R4, R62, R4, R3 ;  /* 0x000000043e047223 */ /* 0x000fe20000010003 */
[----:B------:R-:W-:Y:S01]  /*4dc0*/  FMUL.FTZ R47, R61, UR4 ;  /* 0x000000043d2f7c20 */ /* 0x000fe20008410000 */
[----:B------:R-:W-:Y:S01]  /*4dd0*/  FMUL.FTZ R46, R60, UR4 ;  /* 0x000000043c2e7c20 */ /* 0x000fe20008410000 */
[----:B------:R-:W-:Y:S01]  /*4de0*/  FMUL.FTZ R45, R59, UR4 ;  /* 0x000000043b2d7c20 */ /* 0x000fe20008410000 */
[----:B------:R-:W-:Y:S01]  /*4df0*/  FFMA.FTZ R3, R61, R2, R4 ;  /* 0x000000023d037223 */ /* 0x000fe20000010004 */
[----:B------:R-:W-:Y:S02]  /*4e00*/  HADD2.F32 R4, -RZ, R94.H0_H0 ;  /* 0x2000005eff047230 */ /* 0x000fe40000004100 */
        /* <DEDUP_REMOVED lines=37> */
[----:B------:R-:W-:Y:S01]  /*5060*/  CS2R R18, SRZ ;  /* 0x0000000000127805 */ /* 0x000fe2000001ff00 */
[----:B------:R-:W-:Y:S01]  /*5070*/  FFMA.FTZ R3, R51, R4, R2 ;  /* 0x0000000433037223 */ /* 0x000fe20000010002 */
[----:B------:R-:W-:-:S03]  /*5080*/  HADD2.F32 R4, -RZ, R223.H0_H0 ;  /* 0x200000dfff047230 */ /* 0x000fc60000004100 */
[----:B------:R-:W-:-:S04]  /*5090*/  FFMA.FTZ R2, R50, R5, R3 ;  /* 0x0000000532027223 */ /* 0x000fc80000010003 */
[----:B------:R-:W-:-:S04]  /*50a0*/  FFMA.FTZ R3, R49, R4, R2 ;  /* 0x0000000431037223 */ /* 0x000fc80000010002 */
[----:B------:R-:W-:Y:S01]  /*50b0*/  FFMA.FTZ R250, R48, R250, R3 ;  /* 0x000000fa30fa7223 */ /* 0x000fe20000010003 */
[----:B------:R-:W-:Y:S06]  /*50c0*/  BAR.SYNC.DEFER_BLOCKING 0x0 ;  /* 0x0000000000007b1d */ /* 0x000fec0000010000 */
[----:B------:R-:W-:Y:S05]  /*50d0*/  @!P0 BRA `(.L_x_4795) ;  /* 0x0000004400ec8947 */ /* 0x000fea0003800000 */
[----:B------:R-:W0:Y:S01]  /*50e0*/  LDC R251, c[0x0][0x224] ;  /* 0x00008900fffb7b82 */ /* 0x000e220000000800 */
[----:B------:R-:W-:Y:S01]  /*50f0*/  ISETP.GE.AND P0, PT, R124, UR9, PT ;  /* 0x000000097c007c0c */ /* 0x000fe2000bf06270 */
[----:B------:R-:W-:Y:S01]  /*5100*/  ULDC.64 UR10, c[0x0][0x230] ;  /* 0x00008c00000a7ab9 */ /* 0x000fe20000000a00 */
[----:B------:R-:W-:Y:S01]  /*5110*/  IADD3 R235, R117, -0x1, RZ ;  /* 0xffffffff75eb7810 */ /* 0x000fe20007ffe0ff */
[----:B------:R-:W-:Y:S01]  /*5120*/  IMAD R3, R0, UR10, RZ ;  /* 0x0000000a00037c24 */ /* 0x000fe2000f8e02ff */
[----:B------:R-:W-:Y:S01]  /*5130*/  LOP3.LUT R216, R216, 0xfffffffe, RZ, 0xc0, !PT ;  /* 0xfffffffed8d87812 */ /* 0x000fe200078ec0ff */
[C---:B------:R-:W-:Y:S01]  /*5140*/  IMAD.WIDE.U32 R218, R252.reuse, UR10, RZ ;  /* 0x0000000afcda7c25 */ /* 0x040fe2000f8e00ff */
[C---:B------:R-:W-:Y:S01]  /*5150*/  LEA.HI R2, R235.reuse, R235, RZ, 0x1 ;  /* 0x000000ebeb027211 */ /* 0x040fe200078f08ff */
[----:B------:R-:W1:Y:S01]  /*5160*/  LDC.64 R214, c[0x0][0x2d0] ;  /* 0x0000b400ffd67b82 */ /* 0x000e620000000a00 */
[----:B------:R-:W-:Y:S01]  /*5170*/  HFMA2.MMA R17, -RZ, RZ, 0, 0 ;  /* 0x00000000ff117435 */ /* 0x000fe200000001ff */
[----:B------:R-:W-:Y:S01]  /*5180*/  IMAD R3, R252, UR11, R3 ;  /* 0x0000000bfc037c24 */ /* 0x000fe2000f8e0203 */
[----:B------:R-:W-:Y:S01]  /*5190*/  LOP3.LUT R2, R2, 0xfffffe, RZ, 0xc0, !PT ;  /* 0x00fffffe02027812 */ /* 0x000fe200078ec0ff */
[----:B------:R-:W-:Y:S01]  /*51a0*/  IMAD.MOV.U32 R33, RZ, RZ, RZ ;  /* 0x000000ffff217224 */ /* 0x000fe200078e00ff */
[----:B------:R-:W-:Y:S01]  /*51b0*/  UMOV UR7, URZ ;  /* 0x0000003f00077c82 */ /* 0x000fe20008000000 */
[----:B------:R-:W-:Y:S01]  /*51c0*/  @P0 LOP3.LUT R216, R216, 0x1, RZ, 0xfc, !PT ;  /* 0x00000001d8d80812 */ /* 0x000fe200078efcff */
[----:B------:R-:W-:Y:S01]  /*51d0*/  UMOV UR8, URZ ;  /* 0x0000003f00087c82 */ /* 0x000fe20008000000 */
[----:B------:R-:W2:Y:S01]  /*51e0*/  LDC.64 R128, c[0x0][0x348] ;  /* 0x0000d200ff807b82 */ /* 0x000ea20000000a00 */
[----:B------:R-:W-:Y:S01]  /*51f0*/  IADD3 R235, R235, -R2, RZ ;  /* 0x80000002ebeb7210 */ /* 0x000fe20007ffe0ff */
[----:B------:R-:W-:Y:S01]  /*5200*/  UMOV UR10, UR9 ;  /* 0x00000009000a7c82 */ /* 0x000fe20008000000 */
[----:B------:R-:W-:Y:S01]  /*5210*/  IADD3 R237, R219, R3, RZ ;  /* 0x00000003dbed7210 */ /* 0x000fe20007ffe0ff */
        /* <DEDUP_REMOVED lines=9> */
[----:B------:R-:W-:-:S05]  /*52b0*/  ULDC.64 UR30, c[0x0][0x370] ;  /* 0x0000dc00001e7ab9 */ /* 0x000fca0000000a00 */
.L_x_4839:
[----:B------:R-:W-:Y:S01]  /*52c0*/  SHF.R.S32.HI R16, RZ, 0x1f, R17 ;  /* 0x0000001fff107819 */ /* 0x000fe20000011411 */
[----:B------:R-:W-:Y:S01]  /*52d0*/  IMAD.WIDE.U32 R2, R17, UR24, R124 ;  /* 0x0000001811027c25 */ /* 0x000fe2000f8e007c */
[----:B------:R-:W-:Y:S02]  /*52e0*/  ISETP.GE.AND P0, PT, R144, UR10, PT ;  /* 0x0000000a90007c0c */ /* 0x000fe4000bf06270 */
[----:B------:R-:W-:Y:S01]  /*52f0*/  ISETP.GE.AND P1, PT, R143, UR10, PT ;  /* 0x0000000a8f007c0c */ /* 0x000fe2000bf26270 */
[----:B------:R-:W-:Y:S01]  /*5300*/  IMAD R0, R16, UR24, RZ ;  /* 0x0000001810007c24 */ /* 0x000fe2000f8e02ff */
[----:B-1----:R-:W-:Y:S02]  /*5310*/  LEA R4, P3, R2, R232, 0x1 ;  /* 0x000000e802047211 */ /* 0x002fe400078608ff */
[----:B------:R-:W-:Y:S01]  /*5320*/  ISETP.GE.AND P2, PT, R142, UR10, PT ;  /* 0x0000000a8e007c0c */ /* 0x000fe2000bf46270 */
[----:B------:R-:W-:Y:S01]  /*5330*/  IMAD R5, R17, UR25, R0 ;  /* 0x0000001911057c24 */ /* 0x000fe2000f8e0200 */
[----:B------:R-:W-:-:S02]  /*5340*/  ISETP.GE.AND P4, PT, R140, UR10, PT ;  /* 0x0000000a8c007c0c */ /* 0x000fc4000bf86270 */
[----:B------:R-:W-:Y:S02]  /*5350*/  PRMT R11, RZ, 0x7610, R11 ;  /* 0x00007610ff0b7816 */ /* 0x000fe4000000000b */
[----:B------:R-:W-:Y:S02]  /*5360*/  IADD3 R0, R3, R5, RZ ;  /* 0x0000000503007210 */ /* 0x000fe40007ffe0ff */
[----:B------:R-:W-:Y:S02]  /*5370*/  PRMT R8, RZ, 0x7610, R8 ;  /* 0x00007610ff087816 */ /* 0x000fe40000000008 */
[--C-:B------:R-:W-:Y:S02]  /*5380*/  LEA.HI.X R5, R2, R231, R0.reuse, 0x1, P3 ;  /* 0x000000e702057211 */ /* 0x100fe400018f0c00 */
[----:B------:R-:W-:Y:S02]  /*5390*/  ISETP.GE.AND P3, PT, R141, UR10, PT ;  /* 0x0000000a8d007c0c */ /* 0x000fe4000bf66270 */
[----:B------:R-:W-:Y:S01]  /*53a0*/  PRMT R0, RZ, 0x7610, R0 ;  /* 0x00007610ff007816 */ /* 0x000fe20000000000 */
[----:B---3--:R-:W3:Y:S01]  /*53b0*/  @!P1 LDG.E.U16 R11, desc[UR16][R4.64+0x80] ;  /* 0x00008010040b9981 */ /* 0x008ee2000c1e1500 */
[----:B0-----:R-:W-:-:S02]  /*53c0*/  PRMT R13, RZ, 0x7610, R13 ;  /* 0x00007610ff0d7816 */ /* 0x001fc4000000000d */
[----:B------:R-:W-:Y:S01]  /*53d0*/  PRMT R10, RZ, 0x7610, R10 ;  /* 0x00007610ff0a7816 */ /* 0x000fe2000000000a */
[----:B----4-:R-:W4:Y:S01]  /*53e0*/  @!P2 LDG.E.U16 R8, desc[UR16][R4.64+0xc0] ;  /* 0x0000c0100408a981 */ /* 0x010f22000c1e1500 */
[----:B------:R-:W-:Y:S02]  /*53f0*/  ISETP.GE.AND P1, PT, R138, UR10, PT ;  /* 0x0000000a8a007c0c */ /* 0x000fe4000bf26270 */
[----:B------:R-:W-:Y:S01]  /*5400*/  LOP3.LUT P5, RZ, R216, 0x1, RZ, 0xc0, !PT ;  /* 0x00000001d8ff7812 */ /* 0x000fe200078ac0ff */
[----:B--2---:R-:W2:Y:S01]  /*5410*/  @!P0 LDG.E.U16 R0, desc[UR16][R4.64+0x40] ;  /* 0x0000401004008981 */ /* 0x004ea2000c1e1500 */
[----:B------:R-:W-:Y:S02]  /*5420*/  ISETP.GE.AND P0, PT, R139, UR10, PT ;  /* 0x0000000a8b007c0c */ /* 0x000fe4000bf06270 */
[----:B------:R-:W-:Y:S01]  /*5430*/  ISETP.GE.AND P2, PT, R137, UR10, PT ;  /* 0x0000000a89007c0c */ /* 0x000fe2000bf46270 */
[----:B------:R-:W4:Y:S01]  /*5440*/  @!P3 LDG.E.U16 R13, desc[UR16][R4.64+0x100] ;  /* 0x00010010040db981 */ /* 0x000f22000c1e1500 */
[----:B------:R-:W-:-:S03]  /*5450*/  ISETP.GE.AND P3, PT, R136, UR10, PT ;  /* 0x0000000a88007c0c */ /* 0x000fc6000bf66270 */
[----:B------:R-:W4:Y:S01]  /*5460*/  @!P4 LDG.E.U16 R10, desc[UR16][R4.64+0x140] ;  /* 0x00014010040ac981 */ /* 0x000f22000c1e1500 */
        /* <DEDUP_REMOVED lines=9> */
[----:B------:R-:W-:Y:S02]  /*5500*/  ISETP.GE.AND P0, PT, R122, UR10, PT ;  /* 0x0000000a7a007c0c */ /* 0x000fe4000bf06270 */
[----:B------:R-:W-:Y:S01]  /*5510*/  ISETP.GE.AND P1, PT, R121, UR10, PT ;  /* 0x0000000a79007c0c */ /* 0x000fe2000bf26270 */
[----:B------:R-:W4:Y:S01]  /*5520*/  @!P2 LDG.E.U16 R65, desc[UR16][R4.64+0x200] ;  /* 0x000200100441a981 */ /* 0x000f22000c1e1500 */
[----:B------:R-:W-:-:S03]  /*5530*/  ISETP.GE.AND P2, PT, R120, UR10, PT ;  /* 0x0000000a78007c0c */ /* 0x000fc6000bf46270 */
[----:B------:R-:W3:Y:S04]  /*5540*/  @!P5 LDG.E.U16 R9, desc[UR16][R4.64] ;  /* 0x000000100409d981 */ /* 0x000ee8000c1e1500 */
        /* <DEDUP_REMOVED lines=14> */
[----:B------:R-:W-:Y:S01]  /*5630*/  R2UR UR9, R126 ;  /* 0x000000007e0972ca */ /* 0x000fe200000e0000 */
[----:B------:R-:W-:Y:S01]  /*5640*/  IMAD R6, R16, UR20, RZ ;  /* 0x0000001410067c24 */ /* 0x000fe2000f8e02ff */
[----:B------:R-:W-:Y:S01]  /*5650*/  MOV R2, R218 ;  /* 0x000000da00027202 */ /* 0x000fe20000000f00 */
[----:B------:R-:W-:-:S02]  /*5660*/  IMAD.MOV.U32 R3, RZ, RZ, R237 ;  /* 0x000000ffff037224 */ /* 0x000fc400078e00ed */
[C---:B------:R-:W-:Y:S02]  /*5670*/  IMAD R7, R17.reuse, UR21, R6 ;  /* 0x0000001511077c24 */ /* 0x040fe4000f8e0206 */
[----:B------:R-:W-:-:S04]  /*5680*/  IMAD.WIDE.U32 R2, R17, UR20, R2 ;  /* 0x0000001411027c25 */ /* 0x000fc8000f8e0002 */
[----:B------:R-:W-:Y:S02]  /*5690*/  IMAD R16, R16, UR26, RZ ;  /* 0x0000001a10107c24 */ /* 0x000fe4000f8e02ff */
[----:B------:R-:W-:Y:S01]  /*56a0*/  UIADD3 UR9, -UR9, UR38, URZ ;  /* 0x0000002609097290 */ /* 0x000fe2000fffe13f */
[----:B0-----:R-:W-:Y:S01]  /*56b0*/  IMAD.WIDE.U32 R4, R17, UR26, R124 ;  /* 0x0000001a11047c25 */ /* 0x001fe2000f8e007c */
[----:B-1----:R-:W-:Y:S02]  /*56c0*/  LEA R6, P0, R2, R214, 0x2 ;  /* 0x000000d602067211 */ /* 0x002fe400078010ff */
[----:B------:R-:W-:Y:S01]  /*56d0*/  IADD3 R3, R3, R7, RZ ;  /* 0x0000000703037210 */ /* 0x000fe20007ffe0ff */
[----:B------:R-:W-:Y:S01]  /*56e0*/  IMAD R131, R17, UR27, R16 ;  /* 0x0000001b11837c24 */ /* 0x000fe2000f8e0210 */
[----:B------:R-:W-:Y:S02]  /*56f0*/  ISETP.GE.AND P4, PT, R124, UR9, PT ;  /* 0x000000097c007c0c */ /* 0x000fe4000bf86270 */
[----:B------:R-:W-:-:S02]  /*5700*/  ISETP.GE.AND P3, PT, R144, UR9, PT ;  /* 0x0000000990007c0c */ /* 0x000fc4000bf66270 */
[----:B------:R-:W-:Y:S02]  /*5710*/  LEA.HI.X R7, R2, R215, R3, 0x2, P0 ;  /* 0x000000d702077211 */ /* 0x000fe400000f1403 */
[C---:B------:R-:W-:Y:S02]  /*5720*/  LEA R2, P0, R4.reuse, R234, 0x1 ;  /* 0x000000ea04027211 */ /* 0x040fe400078008ff */
[----:B------:R-:W-:Y:S01]  /*5730*/  IADD3 R3, R5, R131, RZ ;  /* 0x0000008305037210 */ /* 0x000fe20007ffe0ff */
[----:B------:R0:W4:Y:S03]  /*5740*/  LDG.E R16, desc[UR16][R6.64] ;  /* 0x0000001006107981 */ /* 0x000126000c1e1900 */
[----:B------:R-:W-:Y:S02]  /*5750*/  LEA.HI.X R3, R4, R233, R3, 0x1, P0 ;  /* 0x000000e904037211 */ /* 0x000fe400000f0c03 */
[----:B------:R-:W-:-:S02]  /*5760*/  ISETP.GE.AND P0, PT, R143, UR9, PT ;  /* 0x000000098f007c0c */ /* 0x000fc4000bf06270 */
        /* <DEDUP_REMOVED lines=9> */
[----:B---3--:R-:W-:Y:S04]  /*5800*/  STS.U16 [R116], R9 ;  /* 0x0000000974007388 */ /* 0x008fe80000000400 */
[----:B--2---:R-:W-:Y:S04]  /*5810*/  STS.U16 [R115+0x40], R0 ;  /* 0x0000400073007388 */ /* 0x004fe80000000400 */
[----:B------:R-:W-:Y:S04]  /*5820*/  STS.U16 [R114+0x80], R11 ;  /* 0x0000800b72007388 */ /* 0x000fe80000000400 */
[----:B----4-:R-:W-:Y:S04]  /*5830*/  STS.U16 [R113+0xc0], R8 ;  /* 0x0000c00871007388 */ /* 0x010fe80000000400 */
[----:B------:R1:W-:Y:S04]  /*5840*/  STS.U16 [R112+0x100], R13 ;  /* 0x0001000d70007388 */ /* 0x0003e80000000400 */
[----:B------:R-:W-:Y:S04]  /*5850*/  STS.U16 [R111+0x140], R10 ;  /* 0x0001400a6f007388 */ /* 0x000fe80000000400 */
[----:B------:R2:W-:Y:S04]  /*5860*/  STS.U16 [R110+0x180], R15 ;  /* 0x0001800f6e007388 */ /* 0x0005e80000000400 */
[----:B------:R-:W-:Y:S01]  /*5870*/  STS.U16 [R109+0x1c0], R12 ;  /* 0x0001c00c6d007388 */ /* 0x000fe20000000400 */
[----:B-1----:R-:W-:-:S03]  /*5880*/  PRMT R13, RZ, 0x7610, R13 ;  /* 0x00007610ff0d7816 */ /* 0x002fc6000000000d */
[----:B------:R-:W-:Y:S04]  /*5890*/  STS.U16 [R108+0x200], R65 ;  /* 0x000200416c007388 */ /* 0x000fe80000000400 */
[----:B------:R1:W-:Y:S01]  /*58a0*/  STS.U16 [R107+0x240], R14 ;  /* 0x0002400e6b007388 */ /* 0x0003e20000000400 */
[----:B------:R-:W-:-:S03]  /*58b0*/  PRMT R0, RZ, 0x7610, R0 ;  /* 0x00007610ff007816 */ /* 0x000fc60000000000 */
[----:B------:R3:W-:Y:S04]  /*58c0*/  STS.U16 [R106+0x280], R67 ;  /* 0x000280436a007388 */ /* 0x0007e80000000400 */
[----:B------:R-:W-:Y:S04]  /*58d0*/  STS.U16 [R105+0x2c0], R64 ;  /* 0x0002c04069007388 */ /* 0x000fe80000000400 */
[----:B------:R-:W-:Y:S04]  /*58e0*/  STS.U16 [R104+0x300], R69 ;  /* 0x0003004568007388 */ /* 0x000fe80000000400 */
[----:B------:R4:W-:Y:S04]  /*58f0*/  STS.U16 [R103+0x340], R66 ;  /* 0x0003404267007388 */ /* 0x0009e80000000400 */
[----:B------:R-:W-:Y:S04]  /*5900*/  STS.U16 [R102+0x380], R71 ;  /* 0x0003804766007388 */ /* 0x000fe80000000400 */
[----:B------:R0:W-:Y:S01]  /*5910*/  STS.U16 [R101+0x3c0], R68 ;  /* 0x0003c04465007388 */ /* 0x0001e20000000400 */
[----:B------:R-:W-:-:S03]  /*5920*/  NOP ;  /* 0x0000000000007918 */ /* 0x000fc60000000000 */
[----:B------:R-:W4:Y:S01]  /*5930*/  @!P4 LDG.E.U16 R13, desc[UR16][R2.64] ;  /* 0x00000010020dc981 */ /* 0x000f22000c1e1500 */
[----:B------:R-:W-:-:S03]  /*5940*/  ISETP.GE.AND P4, PT, R140, UR9, PT ;  /* 0x000000098c007c0c */ /* 0x000fc6000bf86270 */
[----:B------:R-:W4:Y:S01]  /*5950*/  @!P3 LDG.E.U16 R0, desc[UR16][R2.64+0x40] ;  /* 0x000040100200b981 */ /* 0x000f22000c1e1500 */
[----:B------:R-:W-:Y:S02]  /*5960*/  ISETP.GE.AND P3, PT, R139, UR9, PT ;  /* 0x000000098b007c0c */ /* 0x000fe4000bf66270 */
[----:B--2---:R-:W-:Y:S02]  /*5970*/  PRMT R15, RZ, 0x7610, R15 ;  /* 0x00007610ff0f7816 */ /* 0x004fe4000000000f */
[----:B------:R-:W-:Y:S01]  /*5980*/  LOP3.LUT R148, R239, 0xfffffe00, RZ, 0xc0, !PT ;  /* 0xfffffe00ef947812 */ /* 0x000fe200078ec0ff */
[----:B------:R-:W-:Y:S01]  /*5990*/  VIADD R5, R146, 0x200 ;  /* 0x0000020092057836 */ /* 0x000fe20000000000 */
[----:B-1----:R-:W-:Y:S01]  /*59a0*/  PRMT R14, RZ, 0x7610, R14 ;  /* 0x00007610ff0e7816 */ /* 0x002fe2000000000e */
[----:B------:R-:W-:Y:S01]  /*59b0*/  LDS.U16 R171, [R99+0x1c] ;  /* 0x00001c0063ab7984 */ /* 0x000fe20000000400 */
[----:B---3--:R-:W-:Y:S02]  /*59c0*/  PRMT R67, RZ, 0x7610, R67 ;  /* 0x00007610ff437816 */ /* 0x008fe40000000043 */
[----:B----4-:R-:W-:Y:S01]  /*59d0*/  PRMT R66, RZ, 0x7610, R66 ;  /* 0x00007610ff427816 */ /* 0x010fe20000000042 */
[----:B------:R-:W2:Y:S01]  /*59e0*/  @!P0 LDG.E.U16 R15, desc[UR16][R2.64+0x80] ;  /* 0x00008010020f8981 */ /* 0x000ea2000c1e1500 */
[----:B------:R-:W-:-:S02]  /*59f0*/  PRMT R69, RZ, 0x7610, R69 ;  /* 0x00007610ff457816 */ /* 0x000fc40000000045 */
[----:B------:R-:W-:Y:S01]  /*5a00*/  ISETP.GE.AND P0, PT, R138, UR9, PT ;  /* 0x000000098a007c0c */ /* 0x000fe2000bf06270 */
[----:B------:R-:W3:Y:S01]  /*5a10*/  @!P2 LDG.E.U16 R14, desc[UR16][R2.64+0xc0] ;  /* 0x0000c010020ea981 */ /* 0x000ee2000c1e1500 */
[----:B------:R-:W-:-:S03]  /*5a20*/  ISETP.GE.AND P2, PT, R137, UR9, PT ;  /* 0x0000000989007c0c */ /* 0x000fc6000bf46270 */
[----:B------:R-:W4:Y:S01]  /*5a30*/  @!P1 LDG.E.U16 R67, desc[UR16][R2.64+0x100] ;  /* 0x0001001002439981 */ /* 0x000f22000c1e1500 */
[----:B------:R-:W-:-:S03]  /*5a40*/  ISETP.GE.AND P1, PT, R136, UR9, PT ;  /* 0x0000000988007c0c */ /* 0x000fc6000bf26270 */
[----:B------:R-:W4:Y:S01]  /*5a50*/  @!P4 LDG.E.U16 R66, desc[UR16][R2.64+0x140] ;  /* 0x000140100242c981 */ /* 0x000f22000c1e1500 */
[----:B------:R-:W-:-:S03]  /*5a60*/  ISETP.GE.AND P4, PT, R123, UR9, PT ;  /* 0x000000097b007c0c */ /* 0x000fc6000bf86270 */
[----:B------:R-:W4:Y:S01]  /*5a70*/  @!P3 LDG.E.U16 R69, desc[UR16][R2.64+0x180] ;  /* 0x000180100245b981 */ /* 0x000f22000c1e1500 */
[----:B------:R-:W-:Y:S02]  /*5a80*/  ISETP.GE.AND P3, PT, R122, UR9, PT ;  /* 0x000000097a007c0c */ /* 0x000fe4000bf66270 */
[----:B0-----:R-:W-:Y:S01]  /*5a90*/  PRMT R68, RZ, 0x7610, R68 ;  /* 0x00007610ff447816 */ /* 0x001fe20000000044 */
[----:B------:R-:W0:Y:S01]  /*5aa0*/  LDS.U16 R12, [R99+0x2] ;  /* 0x00000200630c7984 */ /* 0x000e220000000400 */
[----:B------:R-:W-:-:S03]  /*5ab0*/  PRMT R71, RZ, 0x7610, R71 ;  /* 0x00007610ff477816 */ /* 0x000fc60000000047 */
        /* <DEDUP_REMOVED lines=12> */
[----:B------:R1:W4:Y:S01]  /*5b80*/  @!P4 LDG.E.U16 R134, desc[UR16][R2.64+0x3c0] ;  /* 0x0003c0100286c981 */ /* 0x000322000c1e1500 */
[----:B------:R-:W-:-:S02]  /*5b90*/  IADD3 R6, R148, R145, RZ ;  /* 0x0000009194067210 */ /* 0x000fc40007ffe0ff */
[----:B------:R-:W-:Y:S01]  /*5ba0*/  ISETP.NE.AND P1, PT, R146, RZ, PT ;  /* 0x000000ff9200720c */ /* 0x000fe20003f25270 */
[----:B------:R-:W-:Y:S01]  /*5bb0*/  LDS.U16 R10, [R99+0x4] ;  /* 0x00000400630a7984 */ /* 0x000fe20000000400 */
[----:B------:R-:W-:Y:S01]  /*5bc0*/  LEA R4, R235, R17, 0x8 ;  /* 0x00000011eb047211 */ /* 0x000fe200078e40ff */
[C---:B------:R-:W-:Y:S01]  /*5bd0*/  VIADD R167, R6.reuse, 0x20 ;  /* 0x0000002006a77836 */ /* 0x040fe20000000000 */
[C---:B------:R-:W-:Y:S01]  /*5be0*/  IADD3 R163, R6.reuse, 0x60, RZ ;  /* 0x0000006006a37810 */ /* 0x040fe20007ffe0ff */
[----:B------:R-:W-:Y:S01]  /*5bf0*/  LDS.U16 R8, [R99+0x8] ;  /* 0x0000080063087984 */ /* 0x000fe20000000400 */
        /* <DEDUP_REMOVED lines=9> */
[CC--:B------:R-:W-:Y:S01]  /*5c90*/  LEA.HI.SX32 R169, R6.reuse, R6.reuse, 0x1b ;  /* 0x0000000606a97211 */ /* 0x0c0fe200078fdaff */
[----:B------:R-:W-:Y:S01]  /*5ca0*/  VIADD R9, R6, 0x1a0 ;  /* 0x000001a006097836 */ /* 0x000fe20000000000 */
[----:B------:R-:W-:Y:S01]  /*5cb0*/  SEL R149, R4, R5, !P1 ;  /* 0x0000000504957207 */ /* 0x000fe20004800000 */
[----:B------:R-:W-:Y:S01]  /*5cc0*/  LDS.U16 R164, [R99+0x1a] ;  /* 0x00001a0063a47984 */ /* 0x000fe20000000400 */
[----:B------:R-:W-:Y:S02]  /*5cd0*/  LEA.HI.SX32 R167, R167, R6, 0x1b ;  /* 0x00000006a7a77211 */ /* 0x000fe400078fdaff */
[C---:B------:R-:W-:Y:S01]  /*5ce0*/  IADD3 R5, R6.reuse, 0x1e0, RZ ;  /* 0x000001e006057810 */ /* 0x040fe20007ffe0ff */
[----:B------:R-:W-:Y:S01]  /*5cf0*/  LDS.U16 R4, [R99+0x10] ;  /* 0x0000100063047984 */ /* 0x000fe20000000400 */
[----:B------:R-:W-:-:S02]  /*5d00*/  IADD3 R7, R6, 0x1c0, RZ ;  /* 0x000001c006077810 */ /* 0x000fc40007ffe0ff */
[C---:B------:R-:W-:Y:S01]  /*5d10*/  IADD3 R11, R6.reuse, 0x180, RZ ;  /* 0x00000180060b7810 */ /* 0x040fe20007ffe0ff */
[----:B------:R-:W-:Y:S01]  /*5d20*/  LDS.U16 R150, [R99+0x1e] ;  /* 0x00001e0063967984 */ /* 0x000fe20000000400 */
[C---:B------:R-:W-:Y:S02]  /*5d30*/  IADD3 R65, R6.reuse, 0x160, RZ ;  /* 0x0000016006417810 */ /* 0x040fe40007ffe0ff */
[----:B------:R-:W-:Y:S02]  /*5d40*/  IADD3 R113, R6, 0xe0, RZ ;  /* 0x000000e006717810 */ /* 0x000fe40007ffe0ff */
[-C--:B------:R-:W-:Y:S02]  /*5d50*/  LEA.HI.SX32 R163, R163, R6.reuse, 0x1b ;  /* 0x00000006a3a37211 */ /* 0x080fe400078fdaff */
[-C--:B------:R-:W-:Y:S02]  /*5d60*/  LEA.HI.SX32 R165, R165, R6.reuse, 0x1b ;  /* 0x00000006a5a57211 */ /* 0x080fe400078fdaff */
[----:B------:R-:W-:-:S02]  /*5d70*/  LEA.HI.SX32 R153, R107, R6, 0x1b ;  /* 0x000000066b997211 */ /* 0x000fc400078fdaff */
[-C--:B------:R-:W-:Y:S02]  /*5d80*/  LEA.HI.SX32 R155, R111, R6.reuse, 0x1b ;  /* 0x000000066f9b7211 */ /* 0x080fe400078fdaff */
[-C--:B------:R-:W-:Y:S02]  /*5d90*/  LEA.HI.SX32 R159, R115, R6.reuse, 0x1b ;  /* 0x00000006739f7211 */ /* 0x080fe400078fdaff */
[----:B------:R-:W-:Y:S02]  /*5da0*/  LEA.HI.SX32 R161, R161, R6, 0x1b ;  /* 0x00000006a1a17211 */ /* 0x000fe400078fdaff */
[----:B------:R-:W-:Y:S02]  /*5db0*/  LEA R116, R169, R88, 0x1 ;  /* 0x00000058a9747211 */ /* 0x000fe400078e08ff */
[-C--:B------:R-:W-:Y:S02]  /*5dc0*/  LEA.HI.SX32 R107, R109, R6.reuse, 0x1b ;  /* 0x000000066d6b7211 */ /* 0x080fe400078fdaff */
[----:B------:R-:W-:-:S02]  /*5dd0*/  LEA.HI.SX32 R111, R157, R6, 0x1b ;  /* 0x000000069d6f7211 */ /* 0x000fc400078fdaff */
[----:B------:R-:W-:Y:S01]  /*5de0*/  LEA R115, R167, R88, 0x1 ;  /* 0x00000058a7737211 */ /* 0x000fe200078e08ff */
[----:B------:R-:W-:Y:S01]  /*5df0*/  LDS.U16 R157, [R99+0x18] ;  /* 0x00001800639d7984 */ /* 0x000fe20000000400 */
[----:B------:R-:W-:Y:S01]  /*5e00*/  LEA.HI.SX32 R109, R113, R6, 0x1b ;  /* 0x00000006716d7211 */ /* 0x000fe200078fdaff */
[----:B------:R-:W-:Y:S01]  /*5e10*/  IMAD R113, R163, 0x2, R88 ;  /* 0x00000002a3717824 */ /* 0x000fe200078e0258 */
[----:B------:R-:W-:Y:S01]  /*5e20*/  LEA R114, R165, R88, 0x1 ;  /* 0x00000058a5727211 */ /* 0x000fe200078e08ff */
[----:B------:R-:W-:Y:S01]  /*5e30*/  FMUL.FTZ R130, R16, 1.4426950216293334961 ;  /* 0x3fb8aa3b10827820 */ /* 0x000fe20000410000 */
[-C--:B------:R-:W-:Y:S02]  /*5e40*/  LEA.HI.SX32 R101, R5, R6.reuse, 0x1b ;  /* 0x0000000605657211 */ /* 0x080fe400078fdaff */
[-C--:B-1----:R-:W-:Y:S01]  /*5e50*/  LEA.HI.SX32 R3, R7, R6.reuse, 0x1b ;  /* 0x0000000607037211 */ /* 0x082fe200078fdaff */
[----:B------:R-:W-:Y:S01]  /*5e60*/  LDS.U16 R5, [R99+0xe] ;  /* 0x00000e0063057984 */ /* 0x000fe20000000400 */
[----:B------:R-:W-:-:S02]  /*5e70*/  LEA.HI.SX32 R103, R9, R6, 0x1b ;  /* 0x0000000609677211 */ /* 0x000fc400078fdaff */
[-C--:B------:R-:W-:Y:S01]  /*5e80*/  LEA.HI.SX32 R151, R11, R6.reuse, 0x1b ;  /* 0x000000060b977211 */ /* 0x080fe200078fdaff */
[----:B------:R-:W-:Y:S01]  /*5e90*/  LDS.U16 R9, [R99+0x6] ;  /* 0x0000060063097984 */ /* 0x000fe20000000400 */
[----:B------:R-:W-:Y:S02]  /*5ea0*/  LEA.HI.SX32 R105, R65, R6, 0x1b ;  /* 0x0000000641697211 */ /* 0x000fe400078fdaff */
[-C--:B------:R-:W-:Y:S01]  /*5eb0*/  LEA R112, R161, R88.reuse, 0x1 ;  /* 0x00000058a1707211 */ /* 0x080fe200078e08ff */
[----:B------:R-:W1:Y:S01]  /*5ec0*/  LDS.U16 R11, [R99] ;  /* 0x00000000630b7984 */ /* 0x000e620000000400 */
[----:B------:R-:W-:-:S03]  /*5ed0*/  LEA R111, R111, R88, 0x1 ;  /* 0x000000586f6f7211 */ /* 0x000fc600078e08ff */
[----:B------:R-:W4:Y:S01]  /*5ee0*/  LDS.U16 R7, [R99+0xa] ;  /* 0x00000a0063077984 */ /* 0x000f220000000400 */
[----:B------:R-:W-:-:S03]  /*5ef0*/  ISETP.GE.AND P0, PT, R117, 0x2, PT ;  /* 0x000000027500780c */ /* 0x000fc60003f06270 */
[----:B------:R-:W4:Y:S01]  /*5f00*/  LDS.U16 R6, [R99+0xc] ;  /* 0x00000c0063067984 */ /* 0x000f220000000400 */
[----:B------:R-:W-:-:S03]  /*5f10*/  LEA R110, R159, R88, 0x1 ;  /* 0x000000589f6e7211 */ /* 0x000fc600078e08ff */
[----:B------:R-:W4:Y:S01]  /*5f20*/  LDS.U16 R65, [R99+0x12] ;  /* 0x0000120063417984 */ /* 0x000f220000000400 */
[----:B------:R-:W-:Y:S01]  /*5f30*/  LEA R109, R109, R88, 0x1 ;  /* 0x000000586d6d7211 */ /* 0x000fe200078e08ff */
[--C-:B------:R-:W-:Y:S02]  /*5f40*/  IMAD R108, R155, 0x2, R88.reuse ;  /* 0x000000029b6c7824 */ /* 0x100fe400078e0258 */
[----:B------:R-:W-:Y:S01]  /*5f50*/  FMUL.FTZ R184, R87, R130 ;  /* 0x0000008257b87220 */ /* 0x000fe20000410000 */
[-C--:B------:R-:W-:Y:S02]  /*5f60*/  LEA R107, R107, R88.reuse, 0x1 ;  /* 0x000000586b6b7211 */ /* 0x080fe400078e08ff */
[----:B------:R-:W-:Y:S02]  /*5f70*/  ISETP.NE.OR P0, PT, R240, RZ, !P0 ;  /* 0x000000fff000720c */ /* 0x000fe40004705670 */
[-C--:B------:R-:W-:Y:S02]  /*5f80*/  LEA R106, R153, R88.reuse, 0x1 ;  /* 0x00000058996a7211 */ /* 0x080fe400078e08ff */
[-C--:B------:R-:W-:Y:S01]  /*5f90*/  LEA R105, R105, R88.reuse, 0x1 ;  /* 0x0000005869697211 */ /* 0x080fe200078e08ff */
[----:B------:R-:W4:Y:S01]  /*5fa0*/  MUFU.EX2 R184, R184 ;  /* 0x000000b800b87308 */ /* 0x000f220000000800 */
[-C--:B------:R-:W-:Y:S01]  /*5fb0*/  LEA R104, R151, R88.reuse, 0x1 ;  /* 0x0000005897687211 */ /* 0x080fe200078e08ff */
[----:B------:R-:W-:Y:S01]  /*5fc0*/  IMAD R103, R103, 0x2, R88 ;  /* 0x0000000267677824 */ /* 0x000fe200078e0258 */
[----:B------:R-:W-:-:S02]  /*5fd0*/  LEA R102, R3, R88, 0x1 ;  /* 0x0000005803667211 */ /* 0x000fc400078e08ff */
[----:B------:R-:W-:-:S03]  /*5fe0*/  LEA R101, R101, R88, 0x1 ;  /* 0x0000005865657211 */ /* 0x000fc600078e08ff */
[----:B------:R-:W4:Y:S01]  /*5ff0*/  @!P0 LDC R2, c[0x0][0x21c] ;  /* 0x00008700ff028b82 */ /* 0x000f220000000800 */
[----:B------:R-:W-:Y:S01]  /*6000*/  LEA R149, R149, R88, 0x2 ;  /* 0x0000005895957211 */ /* 0x000fe200078e10ff */
[-C--:B------:R-:W-:Y:S01]  /*6010*/  FMUL.FTZ R161, R86, R130.reuse ;  /* 0x0000008256a17220 */ /* 0x080fe20000410000 */
[-C--:B------:R-:W-:Y:S01]  /*6020*/  FMUL.FTZ R158, R85, R130.reuse ;  /* 0x00000082559e7220 */ /* 0x080fe20000410000 */
[----:B------:R-:W-:-:S04]  /*6030*/  FMUL.FTZ R163, R84, R130 ;  /* 0x0000008254a37220 */ /* 0x000fc80000410000 */
[----:B------:R-:W4:Y:S01]  /*6040*/  MUFU.EX2 R161, R161 ;  /* 0x000000a100a17308 */ /* 0x000f220000000800 */
[-C--:B------:R-:W-:Y:S01]  /*6050*/  FMUL.FTZ R156, R83, R130.reuse ;  /* 0x00000082539c7220 */ /* 0x080fe20000410000 */
[----:B------:R-:W-:-:S06]  /*6060*/  FMUL.FTZ R155, R82, R130 ;  /* 0x00000082529b7220 */ /* 0x000fcc0000410000 */
[----:B------:R-:W4:Y:S01]  /*6070*/  MUFU.EX2 R158, R158 ;  /* 0x0000009e009e7308 */ /* 0x000f220000000800 */
[----:B0-----:R-:W-:Y:S02]  /*6080*/  HADD2.F32 R12, -RZ, R12.H0_H0 ;  /* 0x2000000cff0c7230 */ /* 0x001fe40000004100 */
[----:B------:R-:W-:-:S05]  /*6090*/  FMUL.FTZ R168, R81, R130 ;  /* 0x0000008251a87220 */ /* 0x000fca0000410000 */
[----:B------:R-:W0:Y:S01]  /*60a0*/  MUFU.EX2 R163, R163 ;  /* 0x000000a300a37308 */ /* 0x000e220000000800 */
[----:B------:R-:W-:-:S07]  /*60b0*/  FMUL.FTZ R153, R80, R130 ;  /* 0x0000008250997220 */ /* 0x000fce0000410000 */
[----:B------:R-:W0:Y:S01]  /*60c0*/  MUFU.EX2 R156, R156 ;  /* 0x0000009c009c7308 */ /* 0x000e220000000800 */
[----:B-1----:R-:W-:-:S07]  /*60d0*/  HADD2.F32 R11, -RZ, R11.H0_H0 ;  /* 0x2000000bff0b7230 */ /* 0x002fce0000004100 */
[----:B------:R-:W1:Y:S01]  /*60e0*/  MUFU.EX2 R155, R155 ;  /* 0x0000009b009b7308 */ /* 0x000e620000000800 */
[----:B------:R-:W-:Y:S02]  /*60f0*/  HADD2.F32 R10, -RZ, R10.H0_H0 ;  /* 0x2000000aff0a7230 */ /* 0x000fe40000004100 */
[----:B------:R-:W-:-:S05]  /*6100*/  HADD2.F32 R9, -RZ, R9.H0_H0 ;  /* 0x20000009ff097230 */ /* 0x000fca0000004100 */
[----:B------:R-:W1:Y:S01]  /*6110*/  MUFU.EX2 R168, R168 ;  /* 0x000000a800a87308 */ /* 0x000e620000000800 */
[-C--:B------:R-:W-:Y:S01]  /*6120*/  FMUL.FTZ R152, R79, R130.reuse ;  /* 0x000000824f987220 */ /* 0x080fe20000410000 */
[-C--:B------:R-:W-:Y:S01]  /*6130*/  FMUL.FTZ R172, R78, R130.reuse ;  /* 0x000000824eac7220 */ /* 0x080fe20000410000 */
[-C--:B------:R-:W-:Y:S01]  /*6140*/  FMUL.FTZ R181, R77, R130.reuse ;  /* 0x000000824db57220 */ /* 0x080fe20000410000 */
[-C--:B------:R-:W-:Y:S01]  /*6150*/  FMUL.FTZ R190, R75, R130.reuse ;  /* 0x000000824bbe7220 */ /* 0x080fe20000410000 */
[----:B------:R-:W-:-:S03]  /*6160*/  FMUL.FTZ R191, R74, R130 ;  /* 0x000000824abf7220 */ /* 0x000fc60000410000 */
[----:B------:R-:W1:Y:S01]  /*6170*/  MUFU.EX2 R153, R153 ;  /* 0x0000009900997308 */ /* 0x000e620000000800 */
[----:B------:R-:W-:Y:S04]  /*6180*/  STS.U16 [R116+0x840], R13 ;  /* 0x0008400d74007388 */ /* 0x000fe80000000400 */
[----:B------:R-:W-:Y:S04]  /*6190*/  STS.U16 [R115+0x880], R0 ;  /* 0x0008800073007388 */ /* 0x000fe80000000400 */
        /* <DEDUP_REMOVED lines=9> */
[----:B------:R2:W-:Y:S02]  /*6230*/  STS.U16 [R105+0xb00], R100 ;  /* 0x000b006469007388 */ /* 0x0005e40000000400 */
[----:B--2---:R-:W-:-:S04]  /*6240*/  LEA R100, R145, R148, 0x4 ;  /* 0x0000009491647211 */ /* 0x004fc800078e20ff */
[----:B------:R-:W-:Y:S01]  /*6250*/  LEA.HI.SX32 R99, R100, R100, 0x1b ;  /* 0x0000006464637211 */ /* 0x000fe200078fdaff */
[----:B------:R-:W-:Y:S03]  /*6260*/  STS.U16 [R104+0xb40], R133 ;  /* 0x000b408568007388 */ /* 0x000fe60000000400 */
[----:B------:R-:W-:Y:S01]  /*6270*/  LEA R99, R99, R88, 0x1 ;  /* 0x0000005863637211 */ /* 0x000fe200078e08ff */
[----:B------:R-:W-:Y:S04]  /*6280*/  STS.U16 [R103+0xb80], R132 ;  /* 0x000b808467007388 */ /* 0x000fe80000000400 */
[----:B------:R-:W-:Y:S04]  /*6290*/  STS.U16 [R102+0xbc0], R135 ;  /* 0x000bc08766007388 */ /* 0x000fe80000000400 */
        /* <DEDUP_REMOVED lines=18> */
[----:B------:R1:W-:Y:S01]  /*63c0*/  STS [R149+0x35c0], R184 ;  /* 0x0035c0b895007388 */ /* 0x0003e20000000800 */
[----:B------:R-:W-:Y:S01]  /*63d0*/  @!P0 IADD3 R0, R117, -0x2, RZ ;  /* 0xfffffffe75008810 */ /* 0x000fe20007ffe0ff */
[----:B------:R-:W-:Y:S01]  /*63e0*/  IMAD.MOV.U32 R69, RZ, RZ, RZ ;  /* 0x000000ffff457224 */ /* 0x000fe200078e00ff */
[----:B------:R-:W-:-:S03]  /*63f0*/  MOV R68, 0x3f800000 ;  /* 0x3f80000000447802 */ /* 0x000fc60000000f00 */
[----:B------:R-:W-:-:S04]  /*6400*/  @!P0 IMAD R3, R0, R2, R17 ;  /* 0x0000000200038224 */ /* 0x000fc800078e0211 */
[----:B------:R-:W-:Y:S01]  /*6410*/  @!P0 IMAD.WIDE R2, R3, 0x8, R220 ;  /* 0x0000000803028825 */ /* 0x000fe200078e02dc */
[----:B------:R-:W-:Y:S03]  /*6420*/  BAR.SYNC.DEFER_BLOCKING 0x0 ;  /* 0x0000000000007b1d */ /* 0x000fe60000010000 */
[----:B--2---:R-:W-:Y:S02]  /*6430*/  HADD2.F32 R134, -RZ, R94.H0_H0 ;  /* 0x2000005eff867230 */ /* 0x004fe40000004100 */
[----:B------:R-:W-:-:S03]  /*6440*/  HADD2.F32 R131, -RZ, R95.H0_H0 ;  /* 0x2000005fff837230 */ /* 0x000fc60000004100 */
[----:B------:R-:W-:Y:S01]  /*6450*/  FMUL.FTZ R135, R83, R134 ;  /* 0x0000008653877220 */ /* 0x000fe20000410000 */
[----:B------:R-:W-:Y:S01]  /*6460*/  HADD2.F32 R132, -RZ, R96.H0_H0 ;  /* 0x20000060ff847230 */ /* 0x000fe20000004100 */
[----:B------:R2:W5:Y:S02]  /*6470*/  @!P0 LDG.E.64 R68, desc[UR16][R2.64] ;  /* 0x0000001002448981 */ /* 0x000564000c1e1b00 */
[----:B--2---:R-:W-:Y:S02]  /*6480*/  HADD2.F32 R3, -RZ, R97.H0_H0 ;  /* 0x20000061ff037230 */ /* 0x004fe40000004100 */
[----:B------:R-:W-:-:S03]  /*6490*/  HADD2.F32 R2, -RZ, R98.H0_H0 ;  /* 0x20000062ff027230 */ /* 0x000fc60000004100 */
[----:B------:R-:W-:-:S04]  /*64a0*/  FMUL.FTZ R3, R86, R3 ;  /* 0x0000000356037220 */ /* 0x000fc80000410000 */
[----:B------:R-:W-:Y:S01]  /*64b0*/  FMUL.FTZ R134, R12, R3 ;  /* 0x000000030c867220 */ /* 0x000fe20000410000 */
[----:B------:R-:W-:Y:S01]  /*64c0*/  FMUL.FTZ R3, R184, R161 ;  /* 0x000000a1b8037220 */ /* 0x000fe20000410000 */
[----:B------:R-:W-:Y:S01]  /*64d0*/  FMUL.FTZ R2, R87, R2 ;  /* 0x0000000257027220 */ /* 0x000fe20000410000 */
[----:B------:R-:W-:Y:S02]  /*64e0*/  FMUL.FTZ R186, R84, R131 ;  /* 0x0000008354ba7220 */ /* 0x000fe40000410000 */
[----:B------:R-:W-:Y:S01]  /*64f0*/  FMUL.FTZ R192, R158, R3 ;  /* 0x000000039ec07220 */ /* 0x000fe20000410000 */
[----:B------:R-:W-:Y:S01]  /*6500*/  FMUL.FTZ R185, R85, R132 ;  /* 0x0000008455b97220 */ /* 0x000fe20000410000 */
[----:B------:R-:W-:Y:S02]  /*6510*/  FMUL.FTZ R131, R11, R2 ;  /* 0x000000020b837220 */ /* 0x000fe40000410000 */
[----:B0-----:R-:W-:Y:S01]  /*6520*/  FMUL.FTZ R3, R163, R192 ;  /* 0x000000c0a3037220 */ /* 0x001fe20000410000 */
[-C--:B------:R-:W-:Y:S01]  /*6530*/  FMUL.FTZ R148, R76, R130.reuse ;  /* 0x000000824c947220 */ /* 0x080fe20000410000 */
[-C--:B------:R-:W-:Y:S01]  /*6540*/  FMUL.FTZ R188, R73, R130.reuse ;  /* 0x0000008249bc7220 */ /* 0x080fe20000410000 */
[----:B------:R-:W-:Y:S01]  /*6550*/  FMUL.FTZ R189, R72, R130 ;  /* 0x0000008248bd7220 */ /* 0x000fe20000410000 */
[----:B------:R-:W-:Y:S01]  /*6560*/  FMUL.FTZ R185, R10, R185 ;  /* 0x000000b90ab97220 */ /* 0x000fe20000410000 */
[----:B------:R-:W-:Y:S01]  /*6570*/  FFMA.FTZ R2, R131, R161, R134 ;  /* 0x000000a183027223 */ /* 0x000fe20000010086 */
[----:B------:R-:W-:Y:S01]  /*6580*/  FMUL.FTZ R130, R9, R186 ;  /* 0x000000ba09827220 */ /* 0x000fe20000410000 */
[----:B------:R-:W-:Y:S01]  /*6590*/  ISETP.NE.AND P0, PT, R146, 0x3f, PT ;  /* 0x0000003f9200780c */ /* 0x000fe20003f05270 */
[----:B------:R-:W-:Y:S01]  /*65a0*/  FMUL.FTZ R186, R156, R3 ;  /* 0x000000039cba7220 */ /* 0x000fe20000410000 */
[----:B-1----:R-:W-:-:S02]  /*65b0*/  HADD2.F32 R149, -RZ, R93.H0_H0 ;  /* 0x2000005dff957230 */ /* 0x002fc40000004100 */
[----:B------:R-:W-:Y:S01]  /*65c0*/  FFMA.FTZ R2, R158, R2, R185 ;  /* 0x000000029e027223 */ /* 0x000fe200000100b9 */
[----:B------:R-:W-:Y:S02]  /*65d0*/  HADD2.F32 R8, -RZ, R8.H0_H0 ;  /* 0x20000008ff087230 */ /* 0x000fe40000004100 */
[----:B------:R-:W-:Y:S01]  /*65e0*/  FMUL.FTZ R3, R155, R186 ;  /* 0x000000ba9b037220 */ /* 0x000fe20000410000 */
[----:B------:R-:W-:Y:S02]  /*65f0*/  HADD2.F32 R162, -RZ, R92.H0_H0 ;  /* 0x2000005cffa27230 */ /* 0x000fe40000004100 */
[----:B------:R-:W-:Y:S01]  /*6600*/  FMUL.FTZ R208, R82, R149 ;  /* 0x0000009552d07220 */ /* 0x000fe20000410000 */
[----:B------:R-:W-:Y:S02]  /*6610*/  HADD2.F32 R7, -RZ, R7.H0_H0 ;  /* 0x20000007ff077230 */ /* 0x000fe40000004100 */
[----:B------:R-:W-:Y:S01]  /*6620*/  FMUL.FTZ R135, R8, R135 ;  /* 0x0000008708877220 */ /* 0x000fe20000410000 */
[----:B------:R-:W-:Y:S01]  /*6630*/  FFMA.FTZ R2, R163, R2, R130 ;  /* 0x00000002a3027223 */ /* 0x000fe20000010082 */
[----:B------:R-:W-:Y:S01]  /*6640*/  FMUL.FTZ R186, R168, R3 ;  /* 0x00000003a8ba7220 */ /* 0x000fe20000410000 */
[----:B------:R-:W0:Y:S01]  /*6650*/  MUFU.EX2 R152, R152 ;  /* 0x0000009800987308 */ /* 0x000e220000000800 */
[----:B------:R-:W-:-:S02]  /*6660*/  HADD2.F32 R167, -RZ, R91.H0_H0 ;  /* 0x2000005bffa77230 */ /* 0x000fc40000004100 */
[----:B------:R-:W-:Y:S01]  /*6670*/  FMUL.FTZ R217, R81, R162 ;  /* 0x000000a251d97220 */ /* 0x000fe20000410000 */
[----:B------:R-:W-:Y:S02]  /*6680*/  HADD2.F32 R6, -RZ, R6.H0_H0 ;  /* 0x20000006ff067230 */ /* 0x000fe40000004100 */
[----:B------:R-:W-:Y:S01]  /*6690*/  FMUL.FTZ R208, R7, R208 ;  /* 0x000000d007d07220 */ /* 0x000fe20000410000 */
[----:B------:R-:W-:Y:S01]  /*66a0*/  FFMA.FTZ R2, R156, R2, R135 ;  /* 0x000000029c027223 */ /* 0x000fe20000010087 */
[----:B------:R-:W-:Y:S01]  /*66b0*/  FMUL.FTZ R187, R153, R186 ;  /* 0x000000ba99bb7220 */ /* 0x000fe20000410000 */
[----:B------:R-:W-:Y:S01]  /*66c0*/  @P0 LEA R186, R146, R88, 0x2 ;  /* 0x0000005892ba0211 */ /* 0x000fe200078e10ff */
[----:B------:R-:W1:Y:S01]  /*66d0*/  MUFU.EX2 R172, R172 ;  /* 0x000000ac00ac7308 */ /* 0x000e620000000800 */
[----:B------:R-:W-:Y:S02]  /*66e0*/  HADD2.F32 R174, -RZ, R90.H0_H0 ;  /* 0x2000005affae7230 */ /* 0x000fe40000004100 */
[----:B------:R-:W-:Y:S01]  /*66f0*/  FMUL.FTZ R204, R80, R167 ;  /* 0x000000a750cc7220 */ /* 0x000fe20000410000 */
[----:B------:R-:W-:-:S02]  /*6700*/  HADD2.F32 R5, -RZ, R5.H0_H0 ;  /* 0x20000005ff057230 */ /* 0x000fc40000004100 */
[----:B------:R-:W-:Y:S01]  /*6710*/  FMUL.FTZ R217, R6, R217 ;  /* 0x000000d906d97220 */ /* 0x000fe20000410000 */
[----:B------:R-:W-:Y:S01]  /*6720*/  FFMA.FTZ R2, R155, R2, R208 ;  /* 0x000000029b027223 */ /* 0x000fe200000100d0 */
[----:B------:R-:W-:Y:S02]  /*6730*/  HADD2.F32 R15, -RZ, R230.H0_H0 ;  /* 0x200000e6ff0f7230 */ /* 0x000fe40000004100 */
[----:B------:R-:W-:Y:S01]  /*6740*/  FMUL.FTZ R243, R79, R174 ;  /* 0x000000ae4ff37220 */ /* 0x000fe20000410000 */
[----:B------:R-:W2:Y:S01]  /*6750*/  MUFU.EX2 R181, R181 ;  /* 0x000000b500b57308 */ /* 0x000ea20000000800 */
[----:B------:R-:W-:Y:S02]  /*6760*/  HADD2.F32 R4, -RZ, R4.H0_H0 ;  /* 0x20000004ff047230 */ /* 0x000fe40000004100 */
[----:B------:R-:W-:Y:S01]  /*6770*/  FMUL.FTZ R204, R5, R204 ;  /* 0x000000cc05cc7220 */ /* 0x000fe20000410000 */
[----:B------:R-:W-:Y:S01]  /*6780*/  FFMA.FTZ R2, R168, R2, R217 ;  /* 0x00000002a8027223 */ /* 0x000fe200000100d9 */
[----:B------:R-:W3:Y:S01]  /*6790*/  @P0 LDS R186, [R186+0x3dc4] ;  /* 0x003dc400baba0984 */ /* 0x000ee20000000800 */
[----:B------:R-:W-:-:S02]  /*67a0*/  HADD2.F32 R14, -RZ, R229.H0_H0 ;  /* 0x200000e5ff0e7230 */ /* 0x000fc40000004100 */
[----:B------:R-:W-:Y:S01]  /*67b0*/  FMUL.FTZ R132, R78, R15 ;  /* 0x0000000f4e847220 */ /* 0x000fe20000410000 */
[----:B------:R-:W-:Y:S01]  /*67c0*/  HADD2.F32 R3, -RZ, R65.H0_H0 ;  /* 0x20000041ff037230 */ /* 0x000fe20000004100 */
[----:B------:R-:W4:Y:S01]  /*67d0*/  MUFU.EX2 R148, R148 ;  /* 0x0000009400947308 */ /* 0x000f220000000800 */
[----:B------:R-:W-:Y:S01]  /*67e0*/  FMUL.FTZ R243, R4, R243 ;  /* 0x000000f304f37220 */ /* 0x000fe20000410000 */
[----:B------:R-:W-:Y:S01]  /*67f0*/  FFMA.FTZ R65, R153, R2, R204 ;  /* 0x0000000299417223 */ /* 0x000fe200000100cc */
[----:B------:R-:W-:Y:S02]  /*6800*/  HADD2.F32 R13, -RZ, R227.H0_H0 ;  /* 0x200000e3ff0d7230 */ /* 0x000fe40000004100 */
[----:B------:R-:W-:Y:S01]  /*6810*/  FMUL.FTZ R179, R77, R14 ;  /* 0x0000000e4db37220 */ /* 0x000fe20000410000 */
[----:B------:R-:W-:Y:S02]  /*6820*/  HADD2.F32 R2, -RZ, R64.H0_H0 ;  /* 0x20000040ff027230 */ /* 0x000fe40000004100 */
[C---:B0-----:R-:W-:Y:S01]  /*6830*/  FMUL.FTZ R187, R152.reuse, R187 ;  /* 0x000000bb98bb7220 */ /* 0x041fe20000410000 */
[----:B------:R-:W-:Y:S01]  /*6840*/  FMUL.FTZ R205, R3, R132 ;  /* 0x0000008403cd7220 */ /* 0x000fe20000410000 */
[----:B------:R-:W0:Y:S01]  /*6850*/  MUFU.EX2 R190, R190 ;  /* 0x000000be00be7308 */ /* 0x000e220000000800 */
[----:B------:R-:W-:Y:S01]  /*6860*/  FFMA.FTZ R65, R152, R65, R243 ;  /* 0x0000004198417223 */ /* 0x000fe200000100f3 */
[----:B------:R-:W-:-:S02]  /*6870*/  HADD2.F32 R0, -RZ, R226.H0_H0 ;  /* 0x200000e2ff007230 */ /* 0x000fc40000004100 */
[----:B------:R-:W-:Y:S01]  /*6880*/  FMUL.FTZ R180, R76, R13 ;  /* 0x0000000d4cb47220 */ /* 0x000fe20000410000 */
[----:B------:R-:W-:Y:S02]  /*6890*/  HADD2.F32 R182, -RZ, R182.H0_H0 ;  /* 0x200000b6ffb67230 */ /* 0x000fe40000004100 */
[----:B-1----:R-:W-:Y:S01]  /*68a0*/  FMUL.FTZ R64, R172, R187 ;  /* 0x000000bbac407220 */ /* 0x002fe20000410000 */
[----:B------:R-:W-:Y:S01]  /*68b0*/  FMUL.FTZ R132, R2, R179 ;  /* 0x000000b302847220 */ /* 0x000fe20000410000 */
[----:B------:R-:W-:Y:S01]  /*68c0*/  FFMA.FTZ R65, R172, R65, R205 ;  /* 0x00000041ac417223 */ /* 0x000fe200000100cd */
[----:B------:R-:W1:Y:S01]  /*68d0*/  MUFU.EX2 R191, R191 ;  /* 0x000000bf00bf7308 */ /* 0x000e620000000800 */
[----:B------:R-:W-:Y:S02]  /*68e0*/  HADD2.F32 R159, -RZ, R225.H0_H0 ;  /* 0x200000e1ff9f7230 */ /* 0x000fe40000004100 */
[----:B------:R-:W-:Y:S01]  /*68f0*/  FMUL.FTZ R162, R75, R0 ;  /* 0x000000004ba27220 */ /* 0x000fe20000410000 */
[----:B------:R-:W-:-:S02]  /*6900*/  HADD2.F32 R157, -RZ, R157.H0_H0 ;  /* 0x2000009dff9d7230 */ /* 0x000fc40000004100 */
[C---:B--2---:R-:W-:Y:S01]  /*6910*/  FMUL.FTZ R187, R181.reuse, R64 ;  /* 0x00000040b5bb7220 */ /* 0x044fe20000410000 */
[----:B------:R-:W-:Y:S01]  /*6920*/  FMUL.FTZ R245, R182, R180 ;  /* 0x000000b4b6f57220 */ /* 0x000fe20000410000 */
[----:B------:R-:W-:Y:S01]  /*6930*/  FFMA.FTZ R65, R181, R65, R132 ;  /* 0x00000041b5417223 */ /* 0x000fe20000010084 */
[----:B------:R-:W2:Y:S01]  /*6940*/  MUFU.EX2 R188, R188 ;  /* 0x000000bc00bc7308 */ /* 0x000ea20000000800 */
[----:B------:R-:W-:Y:S02]  /*6950*/  HADD2.F32 R154, -RZ, R223.H0_H0 ;  /* 0x200000dfff9a7230 */ /* 0x000fe40000004100 */
[----:B------:R-:W-:Y:S01]  /*6960*/  FMUL.FTZ R167, R74, R159 ;  /* 0x0000009f4aa77220 */ /* 0x000fe20000410000 */
[----:B------:R-:W-:Y:S02]  /*6970*/  HADD2.F32 R164, -RZ, R164.H0_H0 ;  /* 0x200000a4ffa47230 */ /* 0x000fe40000004100 */
[C---:B----4-:R-:W-:Y:S01]  /*6980*/  FMUL.FTZ R187, R148.reuse, R187 ;  /* 0x000000bb94bb7220 */ /* 0x050fe20000410000 */
[----:B------:R-:W-:Y:S01]  /*6990*/  FMUL.FTZ R201, R157, R162 ;  /* 0x000000a29dc97220 */ /* 0x000fe20000410000 */
[----:B------:R-:W-:Y:S01]  /*69a0*/  FFMA.FTZ R65, R148, R65, R245 ;  /* 0x0000004194417223 */ /* 0x000fe200000100f5 */
[----:B------:R-:W4:Y:S01]  /*69b0*/  MUFU.EX2 R189, R189 ;  /* 0x000000bd00bd7308 */ /* 0x000f220000000800 */
[----:B------:R-:W-:-:S02]  /*69c0*/  HADD2.F32 R151, -RZ, R222.H0_H0 ;  /* 0x200000deff977230 */ /* 0x000fc40000004100 */
[----:B------:R-:W-:Y:S01]  /*69d0*/  FMUL.FTZ R174, R73, R154 ;  /* 0x0000009a49ae7220 */ /* 0x000fe20000410000 */
[----:B------:R-:W-:Y:S02]  /*69e0*/  HADD2.F32 R171, -RZ, R171.H0_H0 ;  /* 0x200000abffab7230 */ /* 0x000fe40000004100 */
[----:B0-----:R-:W-:Y:S01]  /*69f0*/  FMUL.FTZ R64, R190, R187 ;  /* 0x000000bbbe407220 */ /* 0x001fe20000410000 */
        /* <DEDUP_REMOVED lines=8> */
[C---:B--2---:R-:W-:Y:S01]  /*6a80*/  FMUL.FTZ R64, R188.reuse, R187 ;  /* 0x000000bbbc407220 */ /* 0x044fe20000410000 */
[----:B------:R-:W-:Y:S01]  /*6a90*/  BSSY B0, `(.L_x_4796) ;  /* 0x0000011000007945 */ /* 0x000fe20003800000 */
[----:B------:R-:W-:Y:S01]  /*6aa0*/  FFMA.FTZ R65, R188, R65, R199 ;  /* 0x00000041bc417223 */ /* 0x000fe200000100c7 */
[C---:B------:R-:W-:Y:S01]  /*6ab0*/  ISETP.GT.U32.AND P2, PT, R146.reuse, 0x1f, PT ;  /* 0x0000001f9200780c */ /* 0x040fe20003f44070 */
[----:B------:R-:W-:-:S02]  /*6ac0*/  IMAD R187, R146, 0x8, R88 ;  /* 0x0000000892bb7824 */ /* 0x000fc400078e0258 */
[C---:B----4-:R-:W-:Y:S01]  /*6ad0*/  FMUL.FTZ R64, R189.reuse, R64 ;  /* 0x00000040bd407220 */ /* 0x050fe20000410000 */
[----:B------:R-:W-:Y:S01]  /*6ae0*/  FFMA.FTZ R65, R189, R65, R198 ;  /* 0x00000041bd417223 */ /* 0x000fe200000100c6 */
[----:B---3--:R-:W-:Y:S08]  /*6af0*/  @P0 BRA `(.L_x_4797) ;  /* 0x0000000000280947 */ /* 0x008ff00003800000 */
[----:B------:R-:W-:Y:S02]  /*6b00*/  ISETP.NE.AND P0, PT, R117, R251, PT ;  /* 0x000000fb7500720c */ /* 0x000fe40003f05270 */
[----:B------:R-:W-:-:S11]  /*6b10*/  MOV R186, 0x3f800000 ;  /* 0x3f80000000ba7802 */ /* 0x000fd60000000f00 */
[----:B------:R-:W-:Y:S05]  /*6b20*/  @!P0 BRA `(.L_x_4797) ;  /* 0x00000000001c8947 */ /* 0x000fea0003800000 */
[----:B------:R-:W-:-:S04]  /*6b30*/  IADD3 R193, R251, -UR6, RZ ;  /* 0x80000006fbc17c10 */ /* 0x000fc8000fffe0ff */
[----:B------:R-:W-:-:S04]  /*6b40*/  LEA.HI R186, R193, R193, RZ, 0x1 ;  /* 0x000000c1c1ba7211 */ /* 0x000fc800078f08ff */
[----:B------:R-:W-:-:S04]  /*6b50*/  LOP3.LUT R186, R186, 0xfffffe, RZ, 0xc0, !PT ;  /* 0x00fffffebaba7812 */ /* 0x000fc800078ec0ff */
[----:B------:R-:W-:-:S04]  /*6b60*/  IADD3 R186, -R186, R193, RZ ;  /* 0x000000c1baba7210 */ /* 0x000fc80007ffe1ff */
[----:B------:R-:W-:-:S05]  /*6b70*/  LEA R193, R186, R17, 0x8 ;  /* 0x00000011bac17211 */ /* 0x000fca00078e40ff */
[----:B------:R-:W-:-:S05]  /*6b80*/  IMAD R193, R193, 0x4, R88 ;  /* 0x00000004c1c17824 */ /* 0x000fca00078e0258 */
[----:B------:R0:W1:Y:S02]  /*6b90*/  LDS R186, [R193+0x35c0] ;  /* 0x0035c000c1ba7984 */ /* 0x0000640000000800 */
.L_x_4797:
[----:B------:R-:W-:Y:S05]  /*6ba0*/  BSYNC B0 ;  /* 0x0000000000007941 */ /* 0x000fea0003800000 */
.L_x_4796:
[----:B------:R-:W-:Y:S01]  /*6bb0*/  HADD2.F32 R178, -RZ, R178.H0_H0 ;  /* 0x200000b2ffb27230 */ /* 0x000fe20000004100 */
[----:B------:R2:W-:Y:S01]  /*6bc0*/  STS.64 [R187+0x31b0], R64 ;  /* 0x0031b040bb007388 */ /* 0x0005e20000000a00 */
[----:B------:R-:W-:Y:S02]  /*6bd0*/  HADD2.F32 R177, -RZ, R177.H0_H0 ;  /* 0x200000b1ffb17230 */ /* 0x000fe40000004100 */
[----:B------:R-:W-:Y:S02]  /*6be0*/  HADD2.F32 R176, -RZ, R176.H0_H0 ;  /* 0x200000b0ffb07230 */ /* 0x000fe40000004100 */
[----:B------:R-:W-:Y:S02]  /*6bf0*/  HADD2.F32 R175, -RZ, R175.H0_H0 ;  /* 0x200000afffaf7230 */ /* 0x000fe40000004100 */
[----:B------:R-:W-:Y:S02]  /*6c00*/  HADD2.F32 R192, -RZ, R173.H0_H0 ;  /* 0x200000adffc07230 */ /* 0x000fe40000004100 */
[----:B0-----:R-:W-:-:S02]  /*6c10*/  HADD2.F32 R193, -RZ, R170.H0_H0 ;  /* 0x200000aaffc17230 */ /* 0x001fc40000004100 */
        /* <DEDUP_REMOVED lines=9> */
[----:B--2---:R-:W-:Y:S02]  /*6cb0*/  HADD2.F32 R65, -RZ, R160.H0_H0 ;  /* 0x200000a0ff417230 */ /* 0x004fe40000004100 */
        /* <DEDUP_REMOVED lines=46> */
.L_x_4861:
[----:B------:R-:W-:Y:S01]  /*6fa0*/  ISETP.GE.AND P0, PT, R145, 0x10, PT ;  /* 0x000000109100780c */ /* 0x000fe20003f06270 */
[----:B------:R-:W-:-:S12]  /*6fb0*/  UMOV UR11, 0xffffffff ;  /* 0xffffffff000b7882 */ /* 0x000fd80000000000 */
[C---:B0-2---:R-:W-:Y:S01]  /*6fc0*/  @P0 FFMA.FTZ R67, R66.reuse, R183, R67 ;  /* 0x000000b742430223 */ /* 0x045fe20000010043 */
[----:B---3--:R-:W-:Y:S01]  /*6fd0*/  @P0 FMUL.FTZ R66, R66, R71 ;  /* 0x0000004742420220 */ /* 0x008fe20000410000 */
[----:B------:R-:W-:Y:S06]  /*6fe0*/  BRA.DIV UR11, `(.L_x_4800) ;  /* 0x000000460be87947 */ /* 0x000fec000b800000 */
.L_x_4864:
[----:B------:R-:W-:-:S03]  /*6ff0*/  UMOV UR11, 0xffffffff ;  /* 0xffffffff000b7882 */ /* 0x000fc60000000000 */
[----:B------:R-:W-:Y:S05]  /*7000*/  BRA.DIV UR11, `(.L_x_4801) ;  /* 0x0000004a0b087947 */ /* 0x000fea000b800000 */
.L_x_4867:
[----:B------:R-:W-:-:S03]  /*7010*/  UMOV UR11, 0xffffffff ;  /* 0xffffffff000b7882 */ /* 0x000fc60000000000 */
[----:B------:R-:W-:Y:S05]  /*7020*/  BRA.DIV UR11, `(.L_x_4802) ;  /* 0x0000004a0b287947 */ /* 0x000fea000b800000 */
[----:B------:R-:W0:Y:S04]  /*7030*/  SHFL.UP PT, R66, R66, 0x1, RZ ;  /* 0x0420000042427989 */ /* 0x000e2800000e00ff */
[----:B------:R-:W2:Y:S04]  /*7040*/  SHFL.UP PT, R67, R67, 0x1, RZ ;  /* 0x0420000043437989 */ /* 0x000ea800000e00ff */
[----:B-----5:R-:W3:Y:S04]  /*7050*/  SHFL.IDX PT, R68, R68, RZ, 0x1f ;  /* 0x00001fff44447589 */ /* 0x020ee800000e0000 */
[----:B------:R-:W4:Y:S02]  /*7060*/  SHFL.IDX PT, R69, R69, RZ, 0x1f ;  /* 0x00001fff45457589 */ /* 0x000f2400000e0000 */
.L_x_4873:
[C---:B0-2-4-:R-:W-:Y:S01]  /*7070*/  @P1 FFMA.FTZ R69, R66.reuse, R69, R67 ;  /* 0x0000004542451223 */ /* 0x055fe20000010043 */
[----:B---3--:R-:W-:-:S03]  /*7080*/  @P1 FMUL.FTZ R68, R66, R68 ;  /* 0x0000004442441220 */ /* 0x008fc60000410000 */
[C---:B------:R-:W-:Y:S01]  /*7090*/  FFMA.FTZ R71, R64.reuse, R69, R65 ;  /* 0x0000004540477223 */ /* 0x040fe20000010041 */
[----:B------:R-:W-:-:S05]  /*70a0*/  FMUL.FTZ R70, R64, R68 ;  /* 0x0000004440467220 */ /* 0x000fca0000410000 */
[----:B------:R0:W-:Y:S02]  /*70b0*/  STS.128 [R133+0x31b0], R68 ;  /* 0x0031b04485007388 */ /* 0x0001e40000000c00 */
.L_x_4798:
        /* <DEDUP_REMOVED lines=16> */
[----:B------:R-:W-:Y:S01]  /*71c0*/  @!P0 LEA R66, R17, R88, 0x3 ;  /* 0x0000005811428211 */ /* 0x000fe200078e18ff */
[----:B------:R-:W1:Y:S01]  /*71d0*/  LDS R64, [R187+0x31b4] ;  /* 0x0031b400bb407984 */ /* 0x000e620000000800 */
[C---:B------:R-:W-:Y:S01]  /*71e0*/  FMUL.FTZ R67, R172.reuse, R67 ;  /* 0x00000043ac437220 */ /* 0x040fe20000410000 */
        /* <DEDUP_REMOVED lines=8> */
[C---:B------:R-:W-:Y:S01]  /*7270*/  FFMA.FTZ R65, R161.reuse, R65, R160 ;  /* 0x00000041a1417223 */ /* 0x040fe200000100a0 */
[----:B-1----:R-:W-:Y:S01]  /*7280*/  FFMA.FTZ R184, R184, R64, R131 ;  /* 0x00000040b8b87223 */ /* 0x002fe20000010083 */
[----:B------:R-:W-:Y:S01]  /*7290*/  FMUL.FTZ R64, R152, R67 ;  /* 0x0000004398407220 */ /* 0x000fe20000410000 */
[----:B------:R-:W-:Y:S02]  /*72a0*/  HFMA2.MMA R131, -RZ, RZ, 0, 0 ;  /* 0x00000000ff837435 */ /* 0x000fe400000001ff */
[----:B------:R-:W-:Y:S01]  /*72b0*/  FFMA.FTZ R183, R161, R184, R134 ;  /* 0x000000b8a1b77223 */ /* 0x000fe20000010086 */
[----:B------:R-:W-:-:S03]  /*72c0*/  FMUL.FTZ R67, R153, R64 ;  /* 0x0000004099437220 */ /* 0x000fc60000410000 */
[----:B------:R-:W-:Y:S01]  /*72d0*/  FFMA.FTZ R185, R158, R183, R185 ;  /* 0x000000b79eb97223 */ /* 0x000fe200000100b9 */
[----:B------:R-:W-:-:S03]  /*72e0*/  FMUL.FTZ R64, R168, R67 ;  /* 0x00000043a8407220 */ /* 0x000fc60000410000 */
[----:B0-----:R-:W-:Y:S01]  /*72f0*/  FFMA.FTZ R133, R163, R185, R130 ;  /* 0x000000b9a3857223 */ /* 0x001fe20000010082 */
[----:B------:R-:W-:Y:S01]  /*7300*/  FMUL.FTZ R67, R155, R64 ;  /* 0x000000409b437220 */ /* 0x000fe20000410000 */
[----:B------:R-:W-:Y:S02]  /*7310*/  MOV R130, 0x3f800000 ;  /* 0x3f80000000827802 */ /* 0x000fe40000000f00 */
[C---:B------:R-:W-:Y:S01]  /*7320*/  FFMA.FTZ R134, R156.reuse, R133, R135 ;  /* 0x000000859c867223 */ /* 0x040fe20000010087 */
[----:B------:R-:W-:-:S03]  /*7330*/  FMUL.FTZ R64, R156, R67 ;  /* 0x000000439c407220 */ /* 0x000fc60000410000 */
[----:B------:R-:W-:Y:S01]  /*7340*/  FFMA.FTZ R135, R155, R134, R208 ;  /* 0x000000869b877223 */ /* 0x000fe200000100d0 */
[----:B------:R-:W-:Y:S01]  /*7350*/  FMUL.FTZ R67, R163, R64 ;  /* 0x00000040a3437220 */ /* 0x000fe20000410000 */
[----:B------:R0:W1:Y:S02]  /*7360*/  @!P0 LDS.64 R130, [R66+0x3ec0] ;  /* 0x003ec00042828984 */ /* 0x0000640000000a00 */
[----:B------:R-:W-:Y:S01]  /*7370*/  FFMA.FTZ R217, R168, R135, R217 ;  /* 0x00000087a8d97223 */ /* 0x000fe200000100d9 */
[----:B------:R-:W-:-:S03]  /*7380*/  FMUL.FTZ R64, R158, R67 ;  /* 0x000000439e407220 */ /* 0x000fc60000410000 */
[----:B------:R-:W-:Y:S01]  /*7390*/  FFMA.FTZ R241, R153, R217, R204 ;  /* 0x000000d999f17223 */ /* 0x000fe200000100cc */
        /* <DEDUP_REMOVED lines=12> */
[----:B------:R-:W-:Y:S01]  /*7460*/  IMAD.IADD R198, R239, 0x1, R88 ;  /* 0x00000001efc67824 */ /* 0x000fe200078e0258 */
        /* <DEDUP_REMOVED lines=37> */
.L_x_4890:
        /* <DEDUP_REMOVED lines=9> */
.L_x_4803:
[----:B------:R-:W-:Y:S05]  /*7750*/  WARPSYNC.ALL ;  /* 0x0000000000007948 */ /* 0x000fea0003800000 */
[----:B------:R-:W-:Y:S01]  /*7760*/  BAR.SYNC.DEFER_BLOCKING 0x0 ;  /* 0x0000000000007b1d */ /* 0x000fe20000010000 */
[----:B0-----:R-:W-:Y:S01]  /*7770*/  FFMA.FTZ R64, R150, -R149, R249 ;  /* 0x8000009596407223 */ /* 0x001fe200000100f9 */
[----:B------:R-:W-:Y:S01]  /*7780*/  ISETP.NE.AND P6, PT, R146, RZ, PT ;  /* 0x000000ff9200720c */ /* 0x000fe20003fc5270 */
[----:B------:R-:W-:Y:S01]  /*7790*/  FFMA.FTZ R179, R2, -R179, R132 ;  /* 0x800000b302b37223 */ /* 0x000fe20000010084 */
[----:B------:R-:W-:Y:S01]  /*77a0*/  IADD3 R209, R146, 0x3c0, RZ ;  /* 0x000003c092d17810 */ /* 0x000fe20007ffe0ff */
[----:B------:R-:W-:Y:S01]  /*77b0*/  FMUL.FTZ R249, R48, R249 ;  /* 0x000000f930f97220 */ /* 0x000fe20000410000 */
[C---:B------:R-:W-:Y:S01]  /*77c0*/  IADD3 R203, R146.reuse, 0x300, RZ ;  /* 0x0000030092cb7810 */ /* 0x040fe20007ffe0ff */
[----:B------:R-:W-:Y:S01]  /*77d0*/  BSSY B0, `(.L_x_4805) ;  /* 0x000011d000007945 */ /* 0x000fe20003800000 */
[----:B------:R-:W-:-:S02]  /*77e0*/  IADD3 R205, R146, 0x340, RZ ;  /* 0x0000034092cd7810 */ /* 0x000fc40007ffe0ff */
[----:B------:R-:W-:Y:S02]  /*77f0*/  IADD3 R207, R146, 0x380, RZ ;  /* 0x0000038092cf7810 */ /* 0x000fe40007ffe0ff */
[-C--:B------:R-:W-:Y:S02]  /*7800*/  LEA.HI.SX32 R209, R209, R146.reuse, 0x1b ;  /* 0x00000092d1d17211 */ /* 0x080fe400078fdaff */
[-C--:B------:R-:W-:Y:S02]  /*7810*/  LEA.HI.SX32 R203, R203, R146.reuse, 0x1b ;  /* 0x00000092cbcb7211 */ /* 0x080fe400078fdaff */
[-C--:B------:R-:W-:Y:S02]  /*7820*/  LEA.HI.SX32 R205, R205, R146.reuse, 0x1b ;  /* 0x00000092cdcd7211 */ /* 0x080fe400078fdaff */
[----:B------:R-:W-:Y:S01]  /*7830*/  LEA.HI.SX32 R207, R207, R146, 0x1b ;  /* 0x00000092cfcf7211 */ /* 0x000fe200078fdaff */
[----:B------:R-:W0:Y:S02]  /*7840*/  LDS R187, [R187+0x33c4] ;  /* 0x0033c400bbbb7984 */ /* 0x000e240000000800 */
[----:B0-----:R-:W-:Y:S01]  /*7850*/  FFMA.FTZ R199, R187, R186, R194 ;  /* 0x000000babbc77223 */ /* 0x001fe200000100c2 */
[----:B------:R-:W-:Y:S01]  /*7860*/  @!P6 LEA R186, R17, R88, 0x3 ;  /* 0x0000005811bae211 */ /* 0x000fe200078e18ff */
[----:B------:R-:W-:-:S02]  /*7870*/  FMUL.FTZ R194, R78, R15 ;  /* 0x0000000f4ec27220 */ /* 0x000fc40000410000 */
[-C--:B------:R-:W-:Y:S01]  /*7880*/  FFMA.FTZ R196, R189, R199.reuse, R196 ;  /* 0x000000c7bdc47223 */ /* 0x080fe200000100c4 */
[-C--:B-1----:R-:W-:Y:S01]  /*7890*/  FMUL.FTZ R71, R16, R199.reuse ;  /* 0x000000c710477220 */ /* 0x082fe20000410000 */
[-C--:B------:R-:W-:Y:S01]  /*78a0*/  FMUL.FTZ R70, R72, R199.reuse ;  /* 0x000000c748467220 */ /* 0x080fe20000410000 */
[----:B------:R-:W-:Y:S01]  /*78b0*/  FMUL.FTZ R67, R150, R199 ;  /* 0x000000c796437220 */ /* 0x000fe20000410000 */
[----:B-----5:R-:W-:Y:S01]  /*78c0*/  FFMA.FTZ R69, R188, R196, R197 ;  /* 0x000000c4bc457223 */ /* 0x020fe200000100c5 */
[C---:B------:R-:W-:Y:S01]  /*78d0*/  FMUL.FTZ R66, R64.reuse, R71 ;  /* 0x0000004740427220 */ /* 0x040fe20000410000 */
[----:B------:R-:W-:Y:S01]  /*78e0*/  FMUL.FTZ R150, R64, R70 ;  /* 0x0000004640967220 */ /* 0x000fe20000410000 */
[----:B------:R-:W-:Y:S01]  /*78f0*/  FFMA.FTZ R34, R72, R67, R34 ;  /* 0x0000004348227223 */ /* 0x000fe20000010022 */
[----:B------:R-:W-:Y:S01]  /*7900*/  FFMA.FTZ R192, R191, R69, R192 ;  /* 0x00000045bfc07223 */ /* 0x000fe200000100c0 */
[----:B------:R-:W-:Y:S01]  /*7910*/  FFMA.FTZ R64, R171, -R174, R248 ;  /* 0x800000aeab407223 */ /* 0x000fe200000100f8 */
[----:B------:R0:W-:Y:S02]  /*7920*/  @!P6 STS.64 [R186+0x3ec0], R130 ;  /* 0x003ec082ba00e388 */ /* 0x0001e40000000a00 */
[----:B------:R-:W-:-:S04]  /*7930*/  FFMA.FTZ R65, R190, R192, R195 ;  /* 0x000000c0be417223 */ /* 0x000fc800000100c3 */
[----:B------:R-:W-:-:S04]  /*7940*/  FFMA.FTZ R148, R148, R65, R193 ;  /* 0x0000004194947223 */ /* 0x000fc800000100c1 */
[----:B------:R-:W-:Y:S01]  /*7950*/  FFMA.FTZ R149, R181, R148, R178 ;  /* 0x00000094b5957223 */ /* 0x000fe200000100b2 */
[----:B------:R-:W-:Y:S01]  /*7960*/  LEA.HI.SX32 R181, R239, R239, 0x1b ;  /* 0x000000efefb57211 */ /* 0x000fe200078fdaff */
[----:B0-----:R-:W-:Y:S01]  /*7970*/  FMUL.FTZ R131, R16, R69 ;  /* 0x0000004510837220 */ /* 0x001fe20000410000 */
[----:B------:R-:W-:Y:S02]  /*7980*/  FMUL.FTZ R130, R157, R192 ;  /* 0x000000c09d827220 */ /* 0x000fe40000410000 */
[----:B------:R-:W-:Y:S01]  /*7990*/  LEA R68, R181, R88, 0x2 ;  /* 0x00000058b5447211 */ /* 0x000fe200078e10ff */
[C---:B------:R-:W-:Y:S01]  /*79a0*/  FMUL.FTZ R181, R151.reuse, R70 ;  /* 0x0000004697b57220 */ /* 0x040fe20000410000 */
[----:B------:R-:W-:Y:S01]  /*79b0*/  FFMA.FTZ R70, R151, R67, R66 ;  /* 0x0000004397467223 */ /* 0x000fe20000010042 */
[----:B------:R-:W-:Y:S01]  /*79c0*/  FFMA.FTZ R151, R172, R149, R177 ;  /* 0x00000095ac977223 */ /* 0x000fe200000100b1 */
[-C--:B------:R-:W-:Y:S01]  /*79d0*/  FMUL.FTZ R67, R16, R196.reuse ;  /* 0x000000c410437220 */ /* 0x080fe20000410000 */
[-C--:B------:R-:W-:Y:S01]  /*79e0*/  FMUL.FTZ R66, R171, R196.reuse ;  /* 0x000000c4ab427220 */ /* 0x080fe20000410000 */
[----:B------:R-:W-:Y:S01]  /*79f0*/  FADD.FTZ R33, R70, R33 ;  /* 0x0000002146217221 */ /* 0x000fe20000010000 */
[----:B------:R-:W-:Y:S01]  /*7a00*/  FFMA.FTZ R152, R152, R151, R175 ;  /* 0x0000009798987223 */ /* 0x000fe200000100af */
[----:B------:R-:W-:Y:S01]  /*7a10*/  FMUL.FTZ R71, R64, R67 ;  /* 0x0000004340477220 */ /* 0x000fe20000410000 */
[C---:B------:R-:W-:Y:S01]  /*7a20*/  FMUL.FTZ R67, R73.reuse, R196 ;  /* 0x000000c449437220 */ /* 0x040fe20000410000 */
[----:B------:R-:W-:Y:S01]  /*7a30*/  FFMA.FTZ R35, R73, R66, R35 ;  /* 0x0000004249237223 */ /* 0x000fe20000010023 */
[----:B------:R-:W-:Y:S01]  /*7a40*/  FFMA.FTZ R153, R153, R152, R176 ;  /* 0x0000009899997223 */ /* 0x000fe200000100b0 */
[C---:B------:R-:W-:Y:S01]  /*7a50*/  FFMA.FTZ R171, R154.reuse, R66, R71 ;  /* 0x000000429aab7223 */ /* 0x040fe20000010047 */
[----:B------:R-:W-:Y:S01]  /*7a60*/  FMUL.FTZ R175, R154, R67 ;  /* 0x000000439aaf7220 */ /* 0x000fe20000410000 */
[----:B------:R-:W-:Y:S01]  /*7a70*/  FFMA.FTZ R66, R164, -R167, R247 ;  /* 0x800000a7a4427223 */ /* 0x000fe200000100f7 */
[----:B------:R-:W-:Y:S01]  /*7a80*/  FFMA.FTZ R154, R168, R153, R173 ;  /* 0x00000099a89a7223 */ /* 0x000fe200000100ad */
[-C--:B------:R-:W-:Y:S01]  /*7a90*/  FMUL.FTZ R71, R164, R69.reuse ;  /* 0x00000045a4477220 */ /* 0x080fe20000410000 */
[----:B------:R-:W-:Y:S01]  /*7aa0*/  FMUL.FTZ R69, R74, R69 ;  /* 0x000000454a457220 */ /* 0x000fe20000410000 */
[----:B------:R-:W-:Y:S01]  /*7ab0*/  FMUL.FTZ R70, R66, R131 ;  /* 0x0000008342467220 */ /* 0x000fe20000410000 */
[----:B------:R-:W-:Y:S01]  /*7ac0*/  FFMA.FTZ R155, R155, R154, R170 ;  /* 0x0000009a9b9b7223 */ /* 0x000fe200000100aa */
[----:B------:R-:W-:Y:S01]  /*7ad0*/  FMUL.FTZ R131, R16, R192 ;  /* 0x000000c010837220 */ /* 0x000fe20000410000 */
[-C--:B------:R-:W-:Y:S01]  /*7ae0*/  FFMA.FTZ R36, R74, R71.reuse, R36 ;  /* 0x000000474a247223 */ /* 0x080fe20000010024 */
[----:B------:R-:W-:Y:S01]  /*7af0*/  FFMA.FTZ R164, R159, R71, R70 ;  /* 0x000000479fa47223 */ /* 0x000fe20000010046 */
[----:B------:R-:W-:Y:S01]  /*7b00*/  FFMA.FTZ R156, R156, R155, R169 ;  /* 0x0000009b9c9c7223 */ /* 0x000fe200000100a9 */
[----:B------:R-:W-:Y:S01]  /*7b10*/  FFMA.FTZ R70, R157, -R162, R246 ;  /* 0x800000a29d467223 */ /* 0x000fe200000100f6 */
[----:B------:R-:W-:Y:S01]  /*7b20*/  FMUL.FTZ R71, R75, R192 ;  /* 0x000000c04b477220 */ /* 0x000fe20000410000 */
[----:B------:R-:W-:Y:S01]  /*7b30*/  FMUL.FTZ R167, R159, R69 ;  /* 0x000000459fa77220 */ /* 0x000fe20000410000 */
[----:B------:R-:W-:Y:S01]  /*7b40*/  FFMA.FTZ R157, R163, R156, R166 ;  /* 0x0000009ca39d7223 */ /* 0x000fe200000100a6 */
[----:B------:R-:W-:Y:S01]  /*7b50*/  FMUL.FTZ R131, R70, R131 ;  /* 0x0000008346837220 */ /* 0x000fe20000410000 */
[----:B------:R-:W-:Y:S01]  /*7b60*/  FMUL.FTZ R169, R0, R71 ;  /* 0x0000004700a97220 */ /* 0x000fe20000410000 */
[----:B------:R-:W-:-:S02]  /*7b70*/  HADD2.F32 R162, -RZ, R97.H0_H0 ;  /* 0x20000061ffa27230 */ /* 0x000fc40000004100 */
[----:B------:R-:W-:Y:S01]  /*7b80*/  FFMA.FTZ R158, R158, R157, R165 ;  /* 0x0000009d9e9e7223 */ /* 0x000fe200000100a5 */
[-C--:B------:R-:W-:Y:S01]  /*7b90*/  FFMA.FTZ R159, R0, R130.reuse, R131 ;  /* 0x00000082009f7223 */ /* 0x080fe20000010083 */
[----:B------:R-:W-:Y:S01]  /*7ba0*/  FFMA.FTZ R37, R75, R130, R37 ;  /* 0x000000824b257223 */ /* 0x000fe20000010025 */
[----:B------:R0:W-:Y:S01]  /*7bb0*/  STS [R68+0x10b0], R169 ;  /* 0x0010b0a944007388 */ /* 0x0001e20000000800 */
[----:B------:R-:W-:Y:S01]  /*7bc0*/  FFMA.FTZ R160, R161, R158, R160 ;  /* 0x0000009ea1a07223 */ /* 0x000fe200000100a0 */
[----:B------:R-:W-:Y:S02]  /*7bd0*/  HADD2.F32 R161, -RZ, R98.H0_H0 ;  /* 0x20000062ffa17230 */ /* 0x000fe40000004100 */
[----:B------:R-:W-:Y:S01]  /*7be0*/  FADD.FTZ R31, R164, R31 ;  /* 0x0000001fa41f7221 */ /* 0x000fe20000010000 */
[----:B------:R-:W-:Y:S02]  /*7bf0*/  HADD2.F32 R163, -RZ, R96.H0_H0 ;  /* 0x20000060ffa37230 */ /* 0x000fe40000004100 */
[----:B------:R-:W-:Y:S01]  /*7c00*/  FMUL.FTZ R130, R87, R160 ;  /* 0x000000a057827220 */ /* 0x000fe20000410000 */
[----:B------:R-:W-:-:S02]  /*7c10*/  HADD2.F32 R164, -RZ, R95.H0_H0 ;  /* 0x2000005fffa47230 */ /* 0x000fc40000004100 */
[----:B------:R-:W-:Y:S01]  /*7c20*/  FMUL.FTZ R0, R87, R161 ;  /* 0x000000a157007220 */ /* 0x000fe20000410000 */
[C---:B------:R-:W-:Y:S01]  /*7c30*/  FMUL.FTZ R131, R86.reuse, R158 ;  /* 0x0000009e56837220 */ /* 0x040fe20000410000 */
[----:B------:R-:W-:Y:S01]  /*7c40*/  FMUL.FTZ R170, R85, R163 ;  /* 0x000000a355aa7220 */ /* 0x000fe20000410000 */
[----:B0-----:R-:W-:Y:S01]  /*7c50*/  FMUL.FTZ R169, R86, R162 ;  /* 0x000000a256a97220 */ /* 0x001fe20000410000 */
[----:B------:R-:W-:Y:S01]  /*7c60*/  FFMA.FTZ R0, R11, -R0, R184 ;  /* 0x800000000b007223 */ /* 0x000fe200000100b8 */
[----:B------:R-:W-:Y:S02]  /*7c70*/  HADD2.F32 R165, -RZ, R94.H0_H0 ;  /* 0x2000005effa57230 */ /* 0x000fe40000004100 */
[----:B------:R-:W-:Y:S01]  /*7c80*/  FMUL.FTZ R174, R84, R164 ;  /* 0x000000a454ae7220 */ /* 0x000fe20000410000 */
[----:B------:R-:W-:Y:S01]  /*7c90*/  FFMA.FTZ R169, R12, -R169, R183 ;  /* 0x800000a90ca97223 */ /* 0x000fe200000100b7 */
[----:B------:R-:W-:Y:S01]  /*7ca0*/  FFMA.FTZ R172, R0, R130, RZ ;  /* 0x0000008200ac7223 */ /* 0x000fe200000100ff */
[----:B------:R-:W-:Y:S01]  /*7cb0*/  FFMA.FTZ R170, R10, -R170, R185 ;  /* 0x800000aa0aaa7223 */ /* 0x000fe200000100b9 */
[----:B------:R-:W-:Y:S01]  /*7cc0*/  FMUL.FTZ R186, R85, R157 ;  /* 0x0000009d55ba7220 */ /* 0x000fe20000410000 */
[----:B------:R0:W-:Y:S01]  /*7cd0*/  STS [R68+0x10b8], R175 ;  /* 0x0010b8af44007388 */ /* 0x0001e20000000800 */
[----:B------:R-:W-:Y:S01]  /*7ce0*/  FFMA.FTZ R173, R169, R131, R172 ;  /* 0x00000083a9ad7223 */ /* 0x000fe200000100ac */
[----:B------:R-:W-:Y:S01]  /*7cf0*/  FADD.FTZ R32, R171, R32 ;  /* 0x00000020ab207221 */ /* 0x000fe20000010000 */
[----:B------:R-:W-:-:S02]  /*7d00*/  HADD2.F32 R166, -RZ, R93.H0_H0 ;  /* 0x2000005dffa67230 */ /* 0x000fc40000004100 */
[----:B------:R-:W-:Y:S01]  /*7d10*/  FFMA.FTZ R171, R9, -R174, R133 ;  /* 0x800000ae09ab7223 */ /* 0x000fe20000010085 */
[----:B------:R-:W-:Y:S01]  /*7d20*/  FMUL.FTZ R187, R84, R156 ;  /* 0x0000009c54bb7220 */ /* 0x000fe20000410000 */
[----:B------:R-:W-:Y:S01]  /*7d30*/  FFMA.FTZ R174, R170, R186, R173 ;  /* 0x000000baaaae7223 */ /* 0x000fe200000100ad */
[----:B------:R1:W-:Y:S01]  /*7d40*/  STS [R68+0x10b4], R167 ;  /* 0x0010b4a744007388 */ /* 0x0003e20000000800 */
[C---:B------:R-:W-:Y:S01]  /*7d50*/  FMUL.FTZ R176, R82.reuse, R166 ;  /* 0x000000a652b07220 */ /* 0x040fe20000410000 */
[----:B------:R-:W-:Y:S02]  /*7d60*/  HADD2.F32 R168, -RZ, R91.H0_H0 ;  /* 0x2000005bffa87230 */ /* 0x000fe40000004100 */
[----:B0-----:R-:W-:Y:S01]  /*7d70*/  FMUL.FTZ R175, R83, R165 ;  /* 0x000000a553af7220 */ /* 0x001fe20000410000 */
[----:B------:R0:W-:Y:S01]  /*7d80*/  STS [R68+0x10bc], R181 ;  /* 0x0010bcb544007388 */ /* 0x0001e20000000800 */
[----:B------:R-:W-:Y:S01]  /*7d90*/  FFMA.FTZ R173, R7, -R176, R135 ;  /* 0x800000b007ad7223 */ /* 0x000fe20000010087 */
[----:B------:R-:W-:Y:S01]  /*7da0*/  FMUL.FTZ R188, R82, R154 ;  /* 0x0000009a52bc7220 */ /* 0x000fe20000410000 */
[----:B------:R-:W-:Y:S01]  /*7db0*/  FFMA.FTZ R172, R8, -R175, R134 ;  /* 0x800000af08ac7223 */ /* 0x000fe20000010086 */
[----:B------:R-:W-:Y:S01]  /*7dc0*/  FFMA.FTZ R175, R171, R187, R174 ;  /* 0x000000bbabaf7223 */ /* 0x000fe200000100ae */
[----:B------:R-:W-:Y:S01]  /*7dd0*/  FMUL.FTZ R178, R80, R168 ;  /* 0x000000a850b27220 */ /* 0x000fe20000410000 */
[----:B-1----:R-:W-:-:S02]  /*7de0*/  HADD2.F32 R167, -RZ, R92.H0_H0 ;  /* 0x2000005cffa77230 */ /* 0x002fc40000004100 */
[----:B------:R-:W-:Y:S01]  /*7df0*/  FMUL.FTZ R189, R81, R153 ;  /* 0x0000009951bd7220 */ /* 0x000fe20000410000 */
[----:B------:R-:W-:Y:S01]  /*7e00*/  FMUL.FTZ R191, R80, R152 ;  /* 0x0000009850bf7220 */ /* 0x000fe20000410000 */
[----:B------:R-:W-:Y:S01]  /*7e10*/  FMUL.FTZ R190, R79, R151 ;  /* 0x000000974fbe7220 */ /* 0x000fe20000410000 */
[----:B0-----:R-:W-:Y:S01]  /*7e20*/  FMUL.FTZ R181, R83, R155 ;  /* 0x0000009b53b57220 */ /* 0x001fe20000410000 */
[----:B------:R-:W-:Y:S01]  /*7e30*/  FMUL.FTZ R177, R81, R167 ;  /* 0x000000a751b17220 */ /* 0x000fe20000410000 */
[----:B------:R-:W-:Y:S01]  /*7e40*/  FMUL.FTZ R193, R168, R191 ;  /* 0x000000bfa8c17220 */ /* 0x000fe20000410000 */
[----:B------:R-:W-:Y:S01]  /*7e50*/  FMUL.FTZ R192, R78, R149 ;  /* 0x000000954ec07220 */ /* 0x000fe20000410000 */
[----:B------:R-:W-:Y:S01]  /*7e60*/  FFMA.FTZ R176, R172, R181, R175 ;  /* 0x000000b5acb07223 */ /* 0x000fe200000100af */
[----:B------:R-:W-:Y:S01]  /*7e70*/  FFMA.FTZ R174, R6, -R177, R217 ;  /* 0x800000b106ae7223 */ /* 0x000fe200000100d9 */
[----:B------:R-:W-:Y:S01]  /*7e80*/  HADD2.F32 R175, -RZ, R90.H0_H0 ;  /* 0x2000005affaf7230 */ /* 0x000fe20000004100 */
[----:B------:R0:W-:Y:S01]  /*7e90*/  STS [R68+0x109c], R193 ;  /* 0x00109cc144007388 */ /* 0x0001e20000000800 */
[----:B------:R-:W-:Y:S01]  /*7ea0*/  FFMA.FTZ R177, R173, R188, R176 ;  /* 0x000000bcadb17223 */ /* 0x000fe200000100b0 */
[----:B------:R-:W-:Y:S01]  /*7eb0*/  FFMA.FTZ R176, R5, -R178, R241 ;  /* 0x800000b205b07223 */ /* 0x000fe200000100f1 */
[----:B------:R-:W-:Y:S01]  /*7ec0*/  FMUL.FTZ R197, R15, R192 ;  /* 0x000000c00fc57220 */ /* 0x000fe20000410000 */
[----:B------:R-:W-:Y:S01]  /*7ed0*/  FMUL.FTZ R195, R175, R190 ;  /* 0x000000beafc37220 */ /* 0x000fe20000410000 */
[----:B------:R-:W-:Y:S01]  /*7ee0*/  FFMA.FTZ R177, R174, R189, R177 ;  /* 0x000000bdaeb17223 */ /* 0x000fe200000100b1 */
[----:B------:R-:W-:Y:S01]  /*7ef0*/  FMUL.FTZ R131, R162, R131 ;  /* 0x00000083a2837220 */ /* 0x000fe20000410000 */
[----:B------:R-:W-:Y:S01]  /*7f00*/  IMAD R196, R209, 0x4, R88 ;  /* 0x00000004d1c47824 */ /* 0x000fe200078e0258 */
[----:B------:R-:W-:Y:S01]  /*7f10*/  STS [R68+0x10a4], R197 ;  /* 0x0010a4c544007388 */ /* 0x000fe20000000800 */
[----:B------:R-:W-:Y:S01]  /*7f20*/  FFMA.FTZ R178, R176, R191, R177 ;  /* 0x000000bfb0b27223 */ /* 0x000fe200000100b1 */
[----:B------:R-:W-:Y:S01]  /*7f30*/  FMUL.FTZ R177, R79, R175 ;  /* 0x000000af4fb17220 */ /* 0x000fe20000410000 */
[----:B0-----:R-:W-:Y:S01]  /*7f40*/  FMUL.FTZ R193, R77, R148 ;  /* 0x000000944dc17220 */ /* 0x001fe20000410000 */
[----:B------:R0:W-:Y:S01]  /*7f50*/  STS [R68+0x10a0], R195 ;  /* 0x0010a0c344007388 */ /* 0x0001e20000000800 */
[----:B------:R-:W-:Y:S01]  /*7f60*/  FMUL.FTZ R133, R60, R133 ;  /* 0x000000853c857220 */ /* 0x000fe20000410000 */
[----:B------:R-:W-:Y:S01]  /*7f70*/  FFMA.FTZ R177, R4, -R177, R243 ;  /* 0x800000b104b17223 */ /* 0x000fe200000100f3 */
[----:B------:R-:W-:Y:S01]  /*7f80*/  FMUL.FTZ R199, R14, R193 ;  /* 0x000000c10ec77220 */ /* 0x000fe20000410000 */
[----:B------:R1:W-:Y:S01]  /*7f90*/  STS [R68+0x1084], R131 ;  /* 0x0010848344007388 */ /* 0x0003e20000000800 */
[----:B------:R-:W-:Y:S01]  /*7fa0*/  FMUL.FTZ R135, R58, R135 ;  /* 0x000000873a877220 */ /* 0x000fe20000410000 */
[----:B------:R-:W-:Y:S01]  /*7fb0*/  FFMA.FTZ R191, R177, R190, R178 ;  /* 0x000000beb1bf7223 */ /* 0x000fe200000100b2 */
[----:B------:R-:W-:Y:S01]  /*7fc0*/  FFMA.FTZ R178, R3, -R194, R244 ;  /* 0x800000c203b27223 */ /* 0x000fe200000100f4 */
[-C--:B------:R-:W-:Y:S01]  /*7fd0*/  FMUL.FTZ R190, R76, R65.reuse ;  /* 0x000000414cbe7220 */ /* 0x080fe20000410000 */
[----:B------:R-:W-:Y:S01]  /*7fe0*/  STS [R68+0x10a8], R199 ;  /* 0x0010a8c744007388 */ /* 0x000fe20000000800 */
[----:B0-----:R-:W-:Y:S01]  /*7ff0*/  FFMA.FTZ R195, R182, -R180, R245 ;  /* 0x800000b4b6c37223 */ /* 0x001fe200000100f5 */
[----:B------:R-:W-:Y:S01]  /*8000*/  FFMA.FTZ R192, R178, R192, R191 ;  /* 0x000000c0b2c07223 */ /* 0x000fe200000100bf */
[-C--:B------:R-:W-:Y:S01]  /*8010*/  FMUL.FTZ R180, R182, R65.reuse ;  /* 0x00000041b6b47220 */ /* 0x080fe20000410000 */
[----:B------:R-:W-:Y:S01]  /*8020*/  FMUL.FTZ R182, R16, R65 ;  /* 0x0000004110b67220 */ /* 0x000fe20000410000 */
[----:B------:R-:W-:Y:S01]  /*8030*/  FMUL.FTZ R65, R165, R181 ;  /* 0x000000b5a5417220 */ /* 0x000fe20000410000 */
[----:B------:R-:W-:Y:S01]  /*8040*/  FFMA.FTZ R192, R179, R193, R192 ;  /* 0x000000c1b3c07223 */ /* 0x000fe200000100c0 */
[----:B------:R-:W-:Y:S01]  /*8050*/  FMUL.FTZ R193, R167, R189 ;  /* 0x000000bda7c17220 */ /* 0x000fe20000410000 */
[C---:B------:R-:W-:Y:S01]  /*8060*/  FMUL.FTZ R181, R195.reuse, R182 ;  /* 0x000000b6c3b57220 */ /* 0x040fe20000410000 */
[----:B------:R-:W-:Y:S01]  /*8070*/  FMUL.FTZ R189, R164, R187 ;  /* 0x000000bba4bd7220 */ /* 0x000fe20000410000 */
[-C--:B------:R-:W-:Y:S01]  /*8080*/  FFMA.FTZ R195, R195, R190.reuse, R192 ;  /* 0x000000bec3c37223 */ /* 0x080fe200000100c0 */
[----:B------:R-:W-:Y:S01]  /*8090*/  FMUL.FTZ R201, R13, R190 ;  /* 0x000000be0dc97220 */ /* 0x000fe20000410000 */
[----:B------:R-:W-:Y:S01]  /*80a0*/  FMUL.FTZ R191, R166, R188 ;  /* 0x000000bca6bf7220 */ /* 0x000fe20000410000 */
[----:B------:R-:W-:Y:S01]  /*80b0*/  FMUL.FTZ R187, R163, R186 ;  /* 0x000000baa3bb7220 */ /* 0x000fe20000410000 */
[----:B------:R-:W-:Y:S01]  /*80c0*/  FFMA.FTZ R195, R70, R71, R195 ;  /* 0x0000004746c37223 */ /* 0x000fe200000100c3 */
[----:B------:R-:W-:Y:S01]  /*80d0*/  FMUL.FTZ R71, R161, R130 ;  /* 0x00000082a1477220 */ /* 0x000fe20000410000 */
[----:B------:R0:W-:Y:S01]  /*80e0*/  STS [R68+0x10ac], R201 ;  /* 0x0010acc944007388 */ /* 0x0001e20000000800 */
[----:B-1----:R-:W-:-:S02]  /*80f0*/  VIADD R131, R146, 0x180 ;  /* 0x0000018092837836 */ /* 0x002fc40000000000 */
[----:B------:R-:W-:Y:S01]  /*8100*/  FFMA.FTZ R195, R66, R69, R195 ;  /* 0x0000004542c37223 */ /* 0x000fe200000100c3 */
[----:B------:R-:W-:Y:S01]  /*8110*/  FMUL.FTZ R69, R61, R185 ;  /* 0x000000b93d457220 */ /* 0x000fe20000410000 */
[----:B------:R1:W-:Y:S01]  /*8120*/  STS [R68+0x1098], R193 ;  /* 0x001098c144007388 */ /* 0x0003e20000000800 */
[----:B------:R-:W-:Y:S01]  /*8130*/  IADD3 R185, R146, 0x80, RZ ;  /* 0x0000008092b97810 */ /* 0x000fe20007ffe0ff */
[----:B------:R-:W-:Y:S01]  /*8140*/  FFMA.FTZ R182, R64, R67, R195 ;  /* 0x0000004340b67223 */ /* 0x000fe200000100c3 */
[----:B------:R-:W-:Y:S01]  /*8150*/  FMUL.FTZ R67, R62, R183 ;  /* 0x000000b73e437220 */ /* 0x000fe20000410000 */
[----:B------:R2:W-:Y:S01]  /*8160*/  STS [R68+0x1094], R191 ;  /* 0x001094bf44007388 */ /* 0x0005e20000000800 */
[C---:B------:R-:W-:Y:S01]  /*8170*/  VIADD R183, R146.reuse, 0x40 ;  /* 0x0000004092b77836 */ /* 0x040fe20000000000 */
[C---:B------:R-:W-:Y:S01]  /*8180*/  IADD3 R195, R146.reuse, 0x200, RZ ;  /* 0x0000020092c37810 */ /* 0x040fe20007ffe0ff */
[C---:B0-----:R-:W-:Y:S01]  /*8190*/  VIADD R201, R146.reuse, 0x2c0 ;  /* 0x000002c092c97836 */ /* 0x041fe20000000000 */
[----:B------:R0:W-:Y:S01]  /*81a0*/  STS [R68+0x1090], R65 ;  /* 0x0010904144007388 */ /* 0x0001e20000000800 */
[----:B------:R-:W-:Y:S01]  /*81b0*/  IADD3 R199, R146, 0x280, RZ ;  /* 0x0000028092c77810 */ /* 0x000fe20007ffe0ff */
[----:B------:R-:W-:Y:S01]  /*81c0*/  IMAD R70, R128, UR23, RZ ;  /* 0x0000001780467c24 */ /* 0x000fe2000f8e02ff */
[C---:B-1----:R-:W-:Y:S01]  /*81d0*/  IADD3 R193, R146.reuse, 0x1c0, RZ ;  /* 0x000001c092c17810 */ /* 0x042fe20007ffe0ff */
[----:B------:R1:W-:Y:S01]  /*81e0*/  STS [R68+0x108c], R189 ;  /* 0x00108cbd44007388 */ /* 0x0003e20000000800 */
[C---:B------:R-:W-:Y:S01]  /*81f0*/  IADD3 R197, R146.reuse, 0x240, RZ ;  /* 0x0000024092c57810 */ /* 0x040fe20007ffe0ff */
[----:B------:R-:W-:Y:S01]  /*8200*/  FMUL.FTZ R217, R57, R217 ;  /* 0x000000d939d97220 */ /* 0x000fe20000410000 */
[----:B--2---:R-:W-:Y:S01]  /*8210*/  IADD3 R191, R146, 0x100, RZ ;  /* 0x0000010092bf7810 */ /* 0x004fe20007ffe0ff */
[----:B------:R2:W-:Y:S01]  /*8220*/  STS [R68+0x1088], R187 ;  /* 0x001088bb44007388 */ /* 0x0005e20000000800 */
[----:B------:R-:W-:Y:S01]  /*8230*/  LEA.HI.SX32 R183, R183, R146, 0x1b ;  /* 0x00000092b7b77211 */ /* 0x000fe200078fdaff */
[----:B0-----:R-:W-:Y:S01]  /*8240*/  FMUL.FTZ R65, R63, R184 ;  /* 0x000000b83f417220 */ /* 0x001fe20000410000 */
[-C--:B------:R-:W-:Y:S01]  /*8250*/  LEA.HI.SX32 R185, R185, R146.reuse, 0x1b ;  /* 0x00000092b9b97211 */ /* 0x080fe200078fdaff */
[----:B------:R0:W-:Y:S01]  /*8260*/  STS [R68+0x1080], R71 ;  /* 0x0010804744007388 */ /* 0x0001e20000000800 */
[-C--:B------:R-:W-:Y:S01]  /*8270*/  LEA.HI.SX32 R191, R191, R146.reuse, 0x1b ;  /* 0x00000092bfbf7211 */ /* 0x080fe200078fdaff */
[----:B------:R-:W-:Y:S01]  /*8280*/  FMUL.FTZ R241, R56, R241 ;  /* 0x000000f138f17220 */ /* 0x000fe20000410000 */
[C---:B-1----:R-:W-:Y:S01]  /*8290*/  IADD3 R189, R146.reuse, 0xc0, RZ ;  /* 0x000000c092bd7810 */ /* 0x042fe20007ffe0ff */
[----:B------:R-:W-:Y:S01]  /*82a0*/  BAR.SYNC.DEFER_BLOCKING 0x0 ;  /* 0x0000000000007b1d */ /* 0x000fe20000010000 */
[-C--:B------:R-:W-:Y:S01]  /*82b0*/  LEA.HI.SX32 R193, R193, R146.reuse, 0x1b ;  /* 0x00000092c1c17211 */ /* 0x080fe200078fdaff */
[----:B------:R-:W-:Y:S01]  /*82c0*/  FMUL.FTZ R243, R55, R243 ;  /* 0x000000f337f37220 */ /* 0x000fe20000410000 */
[----:B--2---:R-:W-:Y:S01]  /*82d0*/  IADD3 R187, R146, 0x140, RZ ;  /* 0x0000014092bb7810 */ /* 0x004fe20007ffe0ff */
[----:B------:R-:W-:Y:S01]  /*82e0*/  FMUL.FTZ R245, R52, R245 ;  /* 0x000000f534f57220 */ /* 0x000fe20000410000 */
[-C--:B------:R-:W-:Y:S01]  /*82f0*/  LEA.HI.SX32 R189, R189, R146.reuse, 0x1b ;  /* 0x00000092bdbd7211 */ /* 0x080fe200078fdaff */
[----:B------:R-:W-:Y:S01]  /*8300*/  FMUL.FTZ R247, R50, R247 ;  /* 0x000000f732f77220 */ /* 0x000fe20000410000 */
[----:B------:R-:W-:-:S02]  /*8310*/  LEA.HI.SX32 R187, R187, R146, 0x1b ;  /* 0x00000092bbbb7211 */ /* 0x000fc400078fdaff */
[-C--:B0-----:R-:W-:Y:S02]  /*8320*/  LEA.HI.SX32 R71, R146, R146.reuse, 0x1b ;  /* 0x0000009292477211 */ /* 0x081fe400078fdaff */
[-C--:B------:R-:W-:Y:S01]  /*8330*/  LEA.HI.SX32 R195, R195, R146.reuse, 0x1b ;  /* 0x00000092c3c37211 */ /* 0x080fe200078fdaff */
[--C-:B------:R-:W-:Y:S01]  /*8340*/  IMAD R186, R187, 0x4, R88.reuse ;  /* 0x00000004bbba7824 */ /* 0x100fe200078e0258 */
[-C--:B------:R-:W-:Y:S01]  /*8350*/  LEA.HI.SX32 R199, R199, R146.reuse, 0x1b ;  /* 0x00000092c7c77211 */ /* 0x080fe200078fdaff */
[----:B------:R-:W-:Y:S01]  /*8360*/  IMAD R130, R71, 0x4, R88 ;  /* 0x0000000447827824 */ /* 0x000fe200078e0258 */
[----:B------:R-:W-:Y:S01]  /*8370*/  LEA.HI.SX32 R131, R131, R146, 0x1b ;  /* 0x0000009283837211 */ /* 0x000fe200078fdaff */
[----:B------:R-:W-:Y:S01]  /*8380*/  FMUL.FTZ R71, R59, R134 ;  /* 0x000000863b477220 */ /* 0x000fe20000410000 */
[-C--:B------:R-:W-:Y:S02]  /*8390*/  LEA.HI.SX32 R197, R197, R146.reuse, 0x1b ;  /* 0x00000092c5c57211 */ /* 0x080fe400078fdaff */
[----:B------:R-:W-:-:S02]  /*83a0*/  LEA.HI.SX32 R201, R201, R146, 0x1b ;  /* 0x00000092c9c97211 */ /* 0x000fc400078fdaff */
[-C--:B------:R-:W-:Y:S02]  /*83b0*/  LEA R228, R183, R88.reuse, 0x2 ;  /* 0x00000058b7e47211 */ /* 0x080fe400078e10ff */
[-C--:B------:R-:W-:Y:S01]  /*83c0*/  LEA R183, R185, R88.reuse, 0x2 ;  /* 0x00000058b9b77211 */ /* 0x080fe200078e10ff */
[----:B------:R-:W0:Y:S01]  /*83d0*/  LDS R236, [R130+0x1080] ;  /* 0x0010800082ec7984 */ /* 0x000e220000000800 */
[-C--:B------:R-:W-:Y:S02]  /*83e0*/  LEA R184, R189, R88.reuse, 0x2 ;  /* 0x00000058bdb87211 */ /* 0x080fe400078e10ff */
[-C--:B------:R-:W-:Y:S01]  /*83f0*/  LEA R185, R191, R88.reuse, 0x2 ;  /* 0x00000058bfb97211 */ /* 0x080fe200078e10ff */
[----:B------:R-:W-:Y:S01]  /*8400*/  IMAD R191, R199, 0x4, R88 ;  /* 0x00000004c7bf7824 */ /* 0x000fe200078e0258 */
[-C--:B------:R-:W-:Y:S01]  /*8410*/  LEA R188, R193, R88.reuse, 0x2 ;  /* 0x00000058c1bc7211 */ /* 0x080fe200078e10ff */
[----:B------:R-:W1:Y:S01]  /*8420*/  LDS R224, [R228+0x1180] ;  /* 0x00118000e4e07984 */ /* 0x000e620000000800 */
[----:B------:R-:W-:-:S02]  /*8430*/  LEA R189, R195, R88, 0x2 ;  /* 0x00000058c3bd7211 */ /* 0x000fc400078e10ff */
[-C--:B------:R-:W-:Y:S01]  /*8440*/  LEA R187, R131, R88.reuse, 0x2 ;  /* 0x0000005883bb7211 */ /* 0x080fe200078e10ff */
[----:B------:R-:W2:Y:S01]  /*8450*/  LDS R198, [R184+0x1380] ;  /* 0x00138000b8c67984 */ /* 0x000ea20000000800 */
[----:B------:R-:W-:Y:S01]  /*8460*/  LEA R190, R197, R88, 0x2 ;  /* 0x00000058c5be7211 */ /* 0x000fe200078e10ff */
[----:B------:R-:W-:Y:S01]  /*8470*/  FMUL.FTZ R131, R49, R248 ;  /* 0x000000f831837220 */ /* 0x000fe20000410000 */
[-C--:B------:R-:W-:Y:S01]  /*8480*/  LEA R192, R201, R88.reuse, 0x2 ;  /* 0x00000058c9c07211 */ /* 0x080fe200078e10ff */
[----:B------:R-:W3:Y:S01]  /*8490*/  LDS R197, [R183+0x1280] ;  /* 0x00128000b7c57984 */ /* 0x000ee20000000800 */
[-C--:B------:R-:W-:Y:S02]  /*84a0*/  LEA R193, R203, R88.reuse, 0x2 ;  /* 0x00000058cbc17211 */ /* 0x080fe400078e10ff */
[-C--:B------:R-:W-:Y:S01]  /*84b0*/  LEA R194, R205, R88.reuse, 0x2 ;  /* 0x00000058cdc27211 */ /* 0x080fe200078e10ff */
[----:B------:R-:W4:Y:S01]  /*84c0*/  LDS R199, [R185+0x1480] ;  /* 0x00148000b9c77984 */ /* 0x000f220000000800 */
        /* <DEDUP_REMOVED lines=15> */
[----:B-1----:R-:W1:Y:S03]  /*85c0*/  LDC.64 R66, c[0x0][0x368] ;  /* 0x0000da00ff427b82 */ /* 0x002e660000000a00 */
[----:B------:R-:W-:Y:S01]  /*85d0*/  STS [R68+0x210c], R133 ;  /* 0x00210c8544007388 */ /* 0x000fe20000000800 */
[----:B--2---:R-:W-:-:S03]  /*85e0*/  FMUL.FTZ R65, R54, R244 ;  /* 0x000000f436417220 */ /* 0x004fc60000410000 */
[----:B------:R2:W-:Y:S01]  /*85f0*/  STS [R68+0x2110], R71 ;  /* 0x0021104744007388 */ /* 0x0005e20000000800 */
[----:B---3--:R-:W-:-:S03]  /*8600*/  FMUL.FTZ R69, R53, R132 ;  /* 0x0000008435457220 */ /* 0x008fc60000410000 */
[----:B------:R3:W-:Y:S04]  /*8610*/  STS [R68+0x2124], R65 ;  /* 0x0021244144007388 */ /* 0x0007e80000000800 */
[----:B------:R4:W-:Y:S01]  /*8620*/  STS [R68+0x2128], R69 ;  /* 0x0021284544007388 */ /* 0x0009e20000000800 */
[----:B--2---:R-:W-:-:S03]  /*8630*/  FMUL.FTZ R71, R51, R246 ;  /* 0x000000f633477220 */ /* 0x004fc60000410000 */
[----:B------:R-:W-:Y:S01]  /*8640*/  STS [R68+0x2114], R135 ;  /* 0x0021148744007388 */ /* 0x000fe20000000800 */
[----:B---3--:R-:W-:-:S03]  /*8650*/  HFMA2.MMA R65, -RZ, RZ, 0, 0 ;  /* 0x00000000ff417435 */ /* 0x008fc600000001ff */
[----:B------:R2:W-:Y:S01]  /*8660*/  STS [R68+0x2118], R217 ;  /* 0x002118d944007388 */ /* 0x0005e20000000800 */
[----:B-1----:R-:W-:Y:S02]  /*8670*/  IMAD R64, R66, UR23, RZ ;  /* 0x0000001742407c24 */ /* 0x002fe4000f8e02ff */
[----:B----4-:R-:W-:Y:S01]  /*8680*/  IMAD R69, R129, UR22, R70 ;  /* 0x0000001681457c24 */ /* 0x010fe2000f8e0246 */
[----:B------:R-:W-:Y:S01]  /*8690*/  SHF.R.S32.HI R70, RZ, 0x1f, R147 ;  /* 0x0000001fff467819 */ /* 0x000fe20000011493 */
[----:B------:R-:W-:Y:S01]  /*86a0*/  IMAD R133, R67, UR22, R64 ;  /* 0x0000001643857c24 */ /* 0x000fe2000f8e0240 */
[----:B------:R-:W-:Y:S01]  /*86b0*/  MOV R64, R146 ;  /* 0x0000009200407202 */ /* 0x000fe20000000f00 */
[----:B------:R-:W-:Y:S01]  /*86c0*/  STS [R68+0x211c], R241 ;  /* 0x00211cf144007388 */ /* 0x000fe20000000800 */
[----:B--2---:R-:W-:-:S03]  /*86d0*/  IADD3 R217, -R126, UR38, -R146 ;  /* 0x000000267ed97c10 */ /* 0x004fc6000fffe992 */
[--C-:B------:R-:W-:Y:S01]  /*86e0*/  IMAD.WIDE.U32 R66, R66, UR22, R64.reuse ;  /* 0x0000001642427c25 */ /* 0x100fe2000f8e0040 */
[----:B------:R-:W-:Y:S01]  /*86f0*/  STS [R68+0x2120], R243 ;  /* 0x002120f344007388 */ /* 0x000fe20000000800 */
[----:B------:R-:W-:Y:S02]  /*8700*/  ISETP.GE.AND P0, PT, R217, 0x1, PT ;  /* 0x00000001d900780c */ /* 0x000fe40003f06270 */
[----:B------:R-:W-:Y:S01]  /*8710*/  IMAD.WIDE.U32 R64, R128, UR22, R64 ;  /* 0x0000001680407c25 */ /* 0x000fe2000f8e0040 */
[----:B------:R-:W-:Y:S01]  /*8720*/  STS [R68+0x212c], R245 ;  /* 0x00212cf544007388 */ /* 0x000fe20000000800 */
[----:B------:R-:W-:-:S03]  /*8730*/  IADD3 R67, R67, R133, RZ ;  /* 0x0000008543437210 */ /* 0x000fc60007ffe0ff */
[----:B------:R-:W-:Y:S01]  /*8740*/  STS [R68+0x2130], R71 ;  /* 0x0021304744007388 */ /* 0x000fe20000000800 */
[----:B------:R-:W-:Y:S01]  /*8750*/  IADD3 R65, R65, R69, RZ ;  /* 0x0000004541417210 */ /* 0x000fe20007ffe0ff */
[C---:B------:R-:W-:Y:S02]  /*8760*/  IMAD.WIDE.U32 R66, R147.reuse, UR30, R66 ;  /* 0x0000001e93427c25 */ /* 0x040fe4000f8e0042 */
[----:B------:R-:W-:Y:S02]  /*8770*/  STS [R68+0x2134], R247 ;  /* 0x002134f744007388 */ /* 0x000fe40000000800 */
[----:B------:R-:W-:Y:S01]  /*8780*/  IMAD.WIDE.U32 R64, R147, UR28, R64 ;  /* 0x0000001c93407c25 */ /* 0x000fe2000f8e0040 */
[C---:B------:R-:W-:Y:S01]  /*8790*/  IADD3 R132, P2, R126.reuse, R66, RZ ;  /* 0x000000427e847210 */ /* 0x040fe20007f5e0ff */
[----:B------:R-:W-:Y:S01]  /*87a0*/  STS [R68+0x2138], R131 ;  /* 0x0021388344007388 */ /* 0x000fe20000000800 */
[----:B------:R-:W-:-:S03]  /*87b0*/  IADD3 R134, P1, R126, R64, RZ ;  /* 0x000000407e867210 */ /* 0x000fc60007f3e0ff */
[----:B------:R1:W-:Y:S02]  /*87c0*/  STS [R68+0x213c], R249 ;  /* 0x00213cf944007388 */ /* 0x0003e40000000800 */
[C---:B-1----:R-:W-:Y:S02]  /*87d0*/  IMAD R68, R70.reuse, UR28, RZ ;  /* 0x0000001c46447c24 */ /* 0x042fe4000f8e02ff */
[----:B------:R-:W-:Y:S02]  /*87e0*/  IMAD R70, R70, UR30, RZ ;  /* 0x0000001e46467c24 */ /* 0x000fe4000f8e02ff */
[C---:B------:R-:W-:Y:S01]  /*87f0*/  IMAD R243, R147.reuse, UR29, R68 ;  /* 0x0000001d93f37c24 */ /* 0x040fe2000f8e0244 */
[----:B------:R-:W-:Y:S01]  /*8800*/  SHF.R.S32.HI R68, RZ, 0x1f, R126 ;  /* 0x0000001fff447819 */ /* 0x000fe2000001147e */
[----:B------:R-:W-:Y:S02]  /*8810*/  IMAD R241, R147, UR31, R70 ;  /* 0x0000001f93f17c24 */ /* 0x000fe4000f8e0246 */
[----:B------:R-:W-:Y:S01]  /*8820*/  IMAD.IADD R243, R65, 0x1, R243 ;  /* 0x0000000141f37824 */ /* 0x000fe200078e02f3 */
[----:B------:R-:W1:Y:S02]  /*8830*/  LDC.64 R70, c[0x0][0x380] ;  /* 0x0000e000ff467b82 */ /* 0x000e640000000a00 */
[----:B------:R-:W-:-:S02]  /*8840*/  IADD3 R241, R67, R241, RZ ;  /* 0x000000f143f17210 */ /* 0x000fc40007ffe0ff */
[C---:B------:R-:W-:Y:S02]  /*8850*/  IADD3.X R135, R68.reuse, R243, RZ, P1, !PT ;  /* 0x000000f344877210 */ /* 0x040fe40000ffe4ff */
[----:B------:R-:W-:Y:S02]  /*8860*/  IADD3.X R133, R68, R241, RZ, P2, !PT ;  /* 0x000000f144857210 */ /* 0x000fe400017fe4ff */
[----:B------:R-:W2:Y:S08]  /*8870*/  LDC.64 R68, c[0x0][0x360] ;  /* 0x0000d800ff447b82 */ /* 0x000eb00000000a00 */
[----:B------:R-:W-:Y:S06]  /*8880*/  BAR.SYNC.DEFER_BLOCKING 0x0 ;  /* 0x0000000000007b1d */ /* 0x000fec0000010000 */
[----:B0-----:R-:W-:Y:S05]  /*8890*/  @!P0 BRA `(.L_x_4806) ;  /* 0x0000000000408947 */ /* 0x001fea0003800000 */
[----:B------:R0:W3:Y:S01]  /*88a0*/  LDS R244, [R130+0x2100] ;  /* 0x0021000082f47984 */ /* 0x0000e20000000800 */
[----:B------:R-:W-:Y:S01]  /*88b0*/  SHF.R.S32.HI R245, RZ, 0x1f, R17 ;  /* 0x0000001ffff57819 */ /* 0x000fe20000011411 */
[----:B--2---:R-:W-:-:S04]  /*88c0*/  IMAD.WIDE.U32 R134, R17, R68, R134 ;  /* 0x0000004411867225 */ /* 0x004fc800078e0086 */
[----:B-1----:R-:W-:-:S04]  /*88d0*/  IMAD.WIDE.U32 R132, R17, R70, R132 ;  /* 0x0000004611847225 */ /* 0x002fc800078e0084 */
[----:B0-----:R-:W-:-:S04]  /*88e0*/  IMAD R130, R245, R68, RZ ;  /* 0x00000044f5827224 */ /* 0x001fc800078e02ff */
[----:B------:R-:W-:Y:S01]  /*88f0*/  IMAD R131, R17, R69, R130 ;  /* 0x0000004511837224 */ /* 0x000fe200078e0282 */
[----:B------:R-:W-:-:S04]  /*8900*/  LEA R130, P0, R134, UR14, 0x2 ;  /* 0x0000000e86827c11 */ /* 0x000fc8000f8010ff */
[----:B------:R-:W-:-:S04]  /*8910*/  IADD3 R131, R135, R131, RZ ;  /* 0x0000008387837210 */ /* 0x000fc80007ffe0ff */
[----:B------:R-:W-:Y:S01]  /*8920*/  LEA.HI.X R131, R134, UR15, R131, 0x2, P0 ;  /* 0x0000000f86837c11 */ /* 0x000fe200080f1483 */
[----:B------:R-:W-:-:S04]  /*8930*/  IMAD R134, R245, R70, RZ ;  /* 0x00000046f5867224 */ /* 0x000fc800078e02ff */
[----:B------:R-:W-:Y:S01]  /*8940*/  IMAD R135, R17, R71, R134 ;  /* 0x0000004711877224 */ /* 0x000fe200078e0286 */
[----:B------:R-:W-:Y:S01]  /*8950*/  LEA R134, P0, R132, UR18, 0x2 ;  /* 0x0000001284867c11 */ /* 0x000fe2000f8010ff */
[----:B------:R0:W-:Y:S02]  /*8960*/  REDG.E.ADD.F32.FTZ.RN.STRONG.GPU desc[UR16][R130.64], R236 ;  /* 0x000000ec820079a6 */ /* 0x0001e4000c10f390 */
[----:B------:R-:W-:-:S05]  /*8970*/  IMAD.IADD R135, R133, 0x1, R135 ;  /* 0x0000000185877824 */ /* 0x000fca00078e0287 */
[----:B------:R-:W-:-:S05]  /*8980*/  LEA.HI.X R135, R132, UR19, R135, 0x2, P0 ;  /* 0x0000001384877c11 */ /* 0x000fca00080f1487 */
[----:B---3--:R0:W-:Y:S02]  /*8990*/  REDG.E.ADD.F32.FTZ.RN.STRONG.GPU desc[UR16][R134.64], R244 ;  /* 0x000000f4860079a6 */ /* 0x0081e4000c10f390 */
.L_x_4806:
[----:B------:R-:W-:Y:S05]  /*89a0*/  BSYNC B0 ;  /* 0x0000000000007941 */ /* 0x000fea0003800000 */
.L_x_4805:
[----:B------:R-:W3:Y:S01]  /*89b0*/  LDS R228, [R228+0x2200] ;  /* 0x00220000e4e47984 */ /* 0x000ee20000000800 */
[C---:B0-----:R-:W-:Y:S01]  /*89c0*/  LEA R130, P0, R64.reuse, UR14, 0x2 ;  /* 0x0000000e40827c11 */ /* 0x041fe2000f8010ff */
[----:B------:R-:W-:Y:S01]  /*89d0*/  USHF.L.U64.HI UR12, UR7, 0x2, UR8 ;  /* 0x00000002070c7899 */ /* 0x000fe20008010208 */
[----:B------:R-:W-:Y:S01]  /*89e0*/  BSSY B0, `(.L_x_4807) ;  /* 0x0000017000007945 */ /* 0x000fe20003800000 */
[----:B------:R-:W-:Y:S01]  /*89f0*/  UIADD3 UR11, UR6, -UR39, URZ ;  /* 0x80000027060b7290 */ /* 0x000fe2000fffe03f */
[----:B------:R-:W-:Y:S01]  /*8a00*/  LEA.HI.X R131, R64, UR15, R243, 0x2, P0 ;  /* 0x0000000f40837c11 */ /* 0x000fe200080f14f3 */
[----:B------:R-:W-:Y:S01]  /*8a10*/  USHF.L.U32 UR37, UR7, 0x2, URZ ;  /* 0x0000000207257899 */ /* 0x000fe2000800063f */
[----:B------:R-:W-:Y:S01]  /*8a20*/  LEA R64, P0, R66, UR18, 0x2 ;  /* 0x0000001242407c11 */ /* 0x000fe2000f8010ff */
[----:B------:R-:W-:-:S03]  /*8a30*/  UIMAD UR11, UR11, -0x400, URZ ;  /* 0xfffffc000b0b78a4 */ /* 0x000fc6000f8e023f */
[----:B------:R-:W-:Y:S01]  /*8a40*/  LEA.HI.X R65, R66, UR19, R241, 0x2, P0 ;  /* 0x0000001342417c11 */ /* 0x000fe200080f14f1 */
[----:B--2---:R-:W-:Y:S01]  /*8a50*/  IMAD R66, R68, UR12, RZ ;  /* 0x0000000c44427c24 */ /* 0x004fe2000f8e02ff */
[----:B------:R-:W-:Y:S02]  /*8a60*/  ISETP.GE.AND P0, PT, R217, 0x41, PT ;  /* 0x00000041d900780c */ /* 0x000fe40003f06270 */
[----:B------:R-:W-:Y:S01]  /*8a70*/  MOV R133, UR11 ;  /* 0x0000000b00857c02 */ /* 0x000fe20008000f00 */
[----:B------:R-:W-:Y:S01]  /*8a80*/  IMAD R69, R69, UR37, R66 ;  /* 0x0000002545457c24 */ /* 0x000fe2000f8e0242 */
[----:B------:R-:W-:Y:S01]  /*8a90*/  MOV R67, UR11 ;  /* 0x0000000b00437c02 */ /* 0x000fe20008000f00 */
[----:B-1----:R-:W-:Y:S02]  /*8aa0*/  IMAD R66, R70, UR12, RZ ;  /* 0x0000000c46427c24 */ /* 0x002fe4000f8e02ff */
[----:B------:R-:W-:-:S04]  /*8ab0*/  IMAD.WIDE R132, R133, 0x4, R130 ;  /* 0x0000000485847825 */ /* 0x000fc800078e0282 */
[----:B------:R-:W-:Y:S02]  /*8ac0*/  IMAD R71, R71, UR37, R66 ;  /* 0x0000002547477c24 */ /* 0x000fe4000f8e0242 */
[----:B------:R-:W-:Y:S01]  /*8ad0*/  IMAD.WIDE R66, R67, 0x4, R64 ;  /* 0x0000000443427825 */ /* 0x000fe200078e0240 */
[----:B------:R-:W-:Y:S06]  /*8ae0*/  @!P0 BRA `(.L_x_4808) ;  /* 0x0000000000188947 */ /* 0x000fec0003800000 */
[----:B------:R-:W-:-:S04]  /*8af0*/  IMAD.WIDE.U32 R132, R68, UR37, R132 ;  /* 0x0000002544847c25 */ /* 0x000fc8000f8e0084 */
[----:B------:R-:W-:Y:S01]  /*8b00*/  IMAD.WIDE.U32 R66, R70, UR37, R66 ;  /* 0x0000002546427c25 */ /* 0x000fe2000f8e0042 */
[----:B------:R-:W-:-:S04]  /*8b10*/  IADD3 R133, R133, R69, RZ ;  /* 0x0000004585857210 */ /* 0x000fc80007ffe0ff */
[----:B------:R-:W-:Y:S01]  /*8b20*/  IADD3 R67, R67, R71, RZ ;  /* 0x0000004743437210 */ /* 0x000fe20007ffe0ff */
[----:B------:R0:W-:Y:S04]  /*8b30*/  REDG.E.ADD.F32.FTZ.RN.STRONG.GPU desc[UR16][R132.64+-0xf00], R224 ;  /* 0xfff100e0840079a6 */ /* 0x0001e8000c10f390 */
[----:B---3--:R0:W-:Y:S02]  /*8b40*/  REDG.E.ADD.F32.FTZ.RN.STRONG.GPU desc[UR16][R66.64+-0xf00], R228 ;  /* 0xfff100e4420079a6 */ /* 0x0081e4000c10f390 */
.L_x_4808:
[----:B------:R-:W-:Y:S05]  /*8b50*/  BSYNC B0 ;  /* 0x0000000000007941 */ /* 0x000fea0003800000 */
.L_x_4807:
[----:B------:R-:W1:Y:S01]  /*8b60*/  LDS R183, [R183+0x2300] ;  /* 0x00230000b7b77984 */ /* 0x000e620000000800 */
[C---:B0-----:R-:W-:Y:S01]  /*8b70*/  IMAD.SHL.U32 R67, R89.reuse, 0x4, RZ ;  /* 0x0000000459437824 */ /* 0x041fe200078e00ff */
[----:B------:R-:W-:Y:S01]  /*8b80*/  SHF.L.U64.HI R133, R89, 0x2, R213 ;  /* 0x0000000259857819 */ /* 0x000fe200000102d5 */
[----:B------:R-:W-:Y:S01]  /*8b90*/  BSSY B0, `(.L_x_4809) ;  /* 0x000000f000007945 */ /* 0x000fe20003800000 */
[----:B------:R-:W-:Y:S02]  /*8ba0*/  FADD.FTZ R150, R182, R150 ;  /* 0x00000096b6967221 */ /* 0x000fe40000010000 */
[C---:B------:R-:W-:Y:S02]  /*8bb0*/  IADD3 R66, P0, R67.reuse, R130, RZ ;  /* 0x0000008243427210 */ /* 0x040fe40007f1e0ff */
[----:B------:R-:W-:Y:S02]  /*8bc0*/  IADD3 R64, P1, R67, R64, RZ ;  /* 0x0000004043407210 */ /* 0x000fe40007f3e0ff */
[----:B------:R-:W-:-:S02]  /*8bd0*/  IADD3.X R67, R133, R131, RZ, P0, !PT ;  /* 0x0000008385437210 */ /* 0x000fc400007fe4ff */
[----:B------:R-:W-:Y:S02]  /*8be0*/  ISETP.GE.AND P0, PT, R217, 0x81, PT ;  /* 0x00000081d900780c */ /* 0x000fe40003f06270 */
[----:B------:R-:W-:Y:S01]  /*8bf0*/  IADD3.X R65, R133, R65, RZ, P1, !PT ;  /* 0x0000004185417210 */ /* 0x000fe20000ffe4ff */
[----:B------:R-:W-:Y:S01]  /*8c00*/  IMAD.WIDE.U32 R66, R68, UR37, R66 ;  /* 0x0000002544427c25 */ /* 0x000fe2000f8e0042 */
[----:B------:R-:W-:-:S03]  /*8c10*/  ISETP.GE.AND P1, PT, R217, 0xc1, PT ;  /* 0x000000c1d900780c */ /* 0x000fc60003f26270 */
[----:B------:R-:W-:Y:S01]  /*8c20*/  IMAD.WIDE.U32 R64, R70, UR37, R64 ;  /* 0x0000002546407c25 */ /* 0x000fe2000f8e0040 */
[----:B------:R-:W-:-:S04]  /*8c30*/  IADD3 R67, R69, R67, RZ ;  /* 0x0000004345437210 */ /* 0x000fc80007ffe0ff */
[----:B------:R-:W-:Y:S01]  /*8c40*/  IADD3 R65, R71, R65, RZ ;  /* 0x0000004147417210 */ /* 0x000fe20007ffe0ff */
[----:B------:R-:W-:Y:S06]  /*8c50*/  @!P0 BRA `(.L_x_4810) ;  /* 0x0000000000088947 */ /* 0x000fec0003800000 */
[----:B------:R0:W-:Y:S04]  /*8c60*/  REDG.E.ADD.F32.FTZ.RN.STRONG.GPU desc[UR16][R66.64+-0xe00], R197 ;  /* 0xfff200c5420079a6 */ /* 0x0001e8000c10f390 */
[----:B-1----:R0:W-:Y:S02]  /*8c70*/  REDG.E.ADD.F32.FTZ.RN.STRONG.GPU desc[UR16][R64.64+-0xe00], R183 ;  /* 0xfff200b7400079a6 */ /* 0x0021e4000c10f390 */
.L_x_4810:
[----:B------:R-:W-:Y:S05]  /*8c80*/  BSYNC B0 ;  /* 0x0000000000007941 */ /* 0x000fea0003800000 */
.L_x_4809:
[----:B------:R2:W4:Y:S01]  /*8c90*/  LDS R69, [R184+0x2400] ;  /* 0x00240000b8457984 */ /* 0x0005220000000800 */
[----:B------:R-:W-:Y:S04]  /*8ca0*/  BSSY B0, `(.L_x_4811) ;  /* 0x0000004000007945 */ /* 0x000fe80003800000 */
[----:B------:R-:W-:Y:S05]  /*8cb0*/  @!P1 BRA `(.L_x_4812) ;  /* 0x0000000000089947 */ /* 0x000fea0003800000 */
[----:B------:R0:W-:Y:S04]  /*8cc0*/  REDG.E.ADD.F32.FTZ.RN.STRONG.GPU desc[UR16][R66.64+-0xd00], R198 ;  /* 0xfff300c6420079a6 */ /* 0x0001e8000c10f390 */
[----:B----4-:R0:W-:Y:S02]  /*8cd0*/  REDG.E.ADD.F32.FTZ.RN.STRONG.GPU desc[UR16][R64.64+-0xd00], R69 ;  /* 0xfff30045400079a6 */ /* 0x0101e4000c10f390 */
.L_x_4812:
[----:B------:R-:W-:Y:S05]  /*8ce0*/  BSYNC B0 ;  /* 0x0000000000007941 */ /* 0x000fea0003800000 */
.L_x_4811:
        /* <DEDUP_REMOVED lines=11> */
.L_x_4814:
[----:B------:R-:W-:Y:S05]  /*8da0*/  BSYNC B0 ;  /* 0x0000000000007941 */ /* 0x000fea0003800000 */
.L_x_4813:
[----:B0---4-:R0:W4:Y:S01]  /*8db0*/  LDS R69, [R186+0x2600] ;  /* 0x00260000ba457984 */ /* 0x0111220000000800 */
[----:B------:R-:W-:Y:S04]  /*8dc0*/  BSSY B0, `(.L_x_4815) ;  /* 0x0000004000007945 */ /* 0x000fe80003800000 */
[----:B------:R-:W-:Y:S05]  /*8dd0*/  @!P0 BRA `(.L_x_4816) ;  /* 0x0000000000088947 */ /* 0x000fea0003800000 */
[----:B------:R0:W-:Y:S04]  /*8de0*/  REDG.E.ADD.F32.FTZ.RN.STRONG.GPU desc[UR16][R66.64+-0xb00], R200 ;  /* 0xfff500c8420079a6 */ /* 0x0001e8000c10f390 */
[----:B----4-:R0:W-:Y:S02]  /*8df0*/  REDG.E.ADD.F32.FTZ.RN.STRONG.GPU desc[UR16][R64.64+-0xb00], R69 ;  /* 0xfff50045400079a6 */ /* 0x0101e4000c10f390 */
.L_x_4816:
[----:B------:R-:W-:Y:S05]  /*8e00*/  BSYNC B0 ;  /* 0x0000000000007941 */ /* 0x000fea0003800000 */
.L_x_4815:
[----:B------:R-:W0:Y:S01]  /*8e10*/  LDS R187, [R187+0x2700] ;  /* 0x00270000bbbb7984 */ /* 0x000e220000000800 */
[----:B------:R-:W-:Y:S04]  /*8e20*/  BSSY B0, `(.L_x_4817) ;  /* 0x0000004000007945 */ /* 0x000fe80003800000 */
[----:B------:R-:W-:Y:S05]  /*8e30*/  @!P1 BRA `(.L_x_4818) ;  /* 0x0000000000089947 */ /* 0x000fea0003800000 */
[----:B------:R1:W-:Y:S04]  /*8e40*/  REDG.E.ADD.F32.FTZ.RN.STRONG.GPU desc[UR16][R66.64+-0xa00], R201 ;  /* 0xfff600c9420079a6 */ /* 0x0003e8000c10f390 */
[----:B0-----:R0:W-:Y:S02]  /*8e50*/  REDG.E.ADD.F32.FTZ.RN.STRONG.GPU desc[UR16][R64.64+-0xa00], R187 ;  /* 0xfff600bb400079a6 */ /* 0x0011e4000c10f390 */
.L_x_4818:
[----:B------:R-:W-:Y:S05]  /*8e60*/  BSYNC B0 ;  /* 0x0000000000007941 */ /* 0x000fea0003800000 */
.L_x_4817:
[----:B0---4-:R0:W4:Y:S01]  /*8e70*/  LDS R69, [R188+0x2800] ;  /* 0x00280000bc457984 */ /* 0x0111220000000800 */
[----:B------:R-:W-:Y:S04]  /*8e80*/  BSSY B0, `(.L_x_4819) ;  /* 0x0000004000007945 */ /* 0x000fe80003800000 */
[----:B------:R-:W-:Y:S05]  /*8e90*/  @!P2 BRA `(.L_x_4820) ;  /* 0x000000000008a947 */ /* 0x000fea0003800000 */
[----:B------:R0:W-:Y:S04]  /*8ea0*/  REDG.E.ADD.F32.FTZ.RN.STRONG.GPU desc[UR16][R66.64+-0x900], R202 ;  /* 0xfff700ca420079a6 */ /* 0x0001e8000c10f390 */
[----:B----4-:R0:W-:Y:S02]  /*8eb0*/  REDG.E.ADD.F32.FTZ.RN.STRONG.GPU desc[UR16][R64.64+-0x900], R69 ;  /* 0xfff70045400079a6 */ /* 0x0101e4000c10f390 */
.L_x_4820:
[----:B------:R-:W-:Y:S05]  /*8ec0*/  BSYNC B0 ;  /* 0x0000000000007941 */ /* 0x000fea0003800000 */
.L_x_4819:
[----:B------:R-:W0:Y:S01]  /*8ed0*/  LDS R189, [R189+0x2900] ;  /* 0x00290000bdbd7984 */ /* 0x000e220000000800 */
[----:B------:R-:W-:Y:S04]  /*8ee0*/  BSSY B0, `(.L_x_4821) ;  /* 0x0000004000007945 */ /* 0x000fe80003800000 */
[----:B------:R-:W-:Y:S05]  /*8ef0*/  @!P3 BRA `(.L_x_4822) ;  /* 0x000000000008b947 */ /* 0x000fea0003800000 */
[----:B------:R1:W-:Y:S04]  /*8f00*/  REDG.E.ADD.F32.FTZ.RN.STRONG.GPU desc[UR16][R66.64+-0x800], R203 ;  /* 0xfff800cb420079a6 */ /* 0x0003e8000c10f390 */
[----:B0-----:R0:W-:Y:S02]  /*8f10*/  REDG.E.ADD.F32.FTZ.RN.STRONG.GPU desc[UR16][R64.64+-0x800], R189 ;  /* 0xfff800bd400079a6 */ /* 0x0011e4000c10f390 */
.L_x_4822:
[----:B------:R-:W-:Y:S05]  /*8f20*/  BSYNC B0 ;  /* 0x0000000000007941 */ /* 0x000fea0003800000 */
.L_x_4821:
[----:B0---4-:R0:W4:Y:S01]  /*8f30*/  LDS R69, [R190+0x2a00] ;  /* 0x002a0000be457984 */ /* 0x0111220000000800 */
[----:B------:R-:W-:Y:S04]  /*8f40*/  BSSY B0, `(.L_x_4823) ;  /* 0x0000004000007945 */ /* 0x000fe80003800000 */
[----:B------:R-:W-:Y:S05]  /*8f50*/  @!P4 BRA `(.L_x_4824) ;  /* 0x000000000008c947 */ /* 0x000fea0003800000 */
[----:B------:R0:W-:Y:S04]  /*8f60*/  REDG.E.ADD.F32.FTZ.RN.STRONG.GPU desc[UR16][R66.64+-0x700], R204 ;  /* 0xfff900cc420079a6 */ /* 0x0001e8000c10f390 */
[----:B----4-:R0:W-:Y:S02]  /*8f70*/  REDG.E.ADD.F32.FTZ.RN.STRONG.GPU desc[UR16][R64.64+-0x700], R69 ;  /* 0xfff90045400079a6 */ /* 0x0101e4000c10f390 */
.L_x_4824:
[----:B------:R-:W-:Y:S05]  /*8f80*/  BSYNC B0 ;  /* 0x0000000000007941 */ /* 0x000fea0003800000 */
.L_x_4823:
        /* <DEDUP_REMOVED lines=11> */
.L_x_4826:
[----:B------:R-:W-:Y:S05]  /*9040*/  BSYNC B0 ;  /* 0x0000000000007941 */ /* 0x000fea0003800000 */
.L_x_4825:
[----:B0---4-:R0:W4:Y:S01]  /*9050*/  LDS R69, [R192+0x2c00] ;  /* 0x002c0000c0457984 */ /* 0x0111220000000800 */
[----:B------:R-:W-:Y:S04]  /*9060*/  BSSY B0, `(.L_x_4827) ;  /* 0x0000004000007945 */ /* 0x000fe80003800000 */
[----:B------:R-:W-:Y:S05]  /*9070*/  @!P0 BRA `(.L_x_4828) ;  /* 0x0000000000088947 */ /* 0x000fea0003800000 */
[----:B------:R0:W-:Y:S04]  /*9080*/  REDG.E.ADD.F32.FTZ.RN.STRONG.GPU desc[UR16][R66.64+-0x500], R206 ;  /* 0xfffb00ce420079a6 */ /* 0x0001e8000c10f390 */
[----:B----4-:R0:W-:Y:S02]  /*9090*/  REDG.E.ADD.F32.FTZ.RN.STRONG.GPU desc[UR16][R64.64+-0x500], R69 ;  /* 0xfffb0045400079a6 */ /* 0x0101e4000c10f390 */
.L_x_4828:
[----:B------:R-:W-:Y:S05]  /*90a0*/  BSYNC B0 ;  /* 0x0000000000007941 */ /* 0x000fea0003800000 */
.L_x_4827:
[----:B------:R-:W0:Y:S01]  /*90b0*/  LDS R193, [R193+0x2d00] ;  /* 0x002d0000c1c17984 */ /* 0x000e220000000800 */
[----:B------:R-:W-:Y:S04]  /*90c0*/  BSSY B0, `(.L_x_4829) ;  /* 0x0000004000007945 */ /* 0x000fe80003800000 */
[----:B------:R-:W-:Y:S05]  /*90d0*/  @!P1 BRA `(.L_x_4830) ;  /* 0x0000000000089947 */ /* 0x000fea0003800000 */
[----:B------:R1:W-:Y:S04]  /*90e0*/  REDG.E.ADD.F32.FTZ.RN.STRONG.GPU desc[UR16][R66.64+-0x400], R207 ;  /* 0xfffc00cf420079a6 */ /* 0x0003e8000c10f390 */
[----:B0-----:R0:W-:Y:S02]  /*90f0*/  REDG.E.ADD.F32.FTZ.RN.STRONG.GPU desc[UR16][R64.64+-0x400], R193 ;  /* 0xfffc00c1400079a6 */ /* 0x0011e4000c10f390 */
.L_x_4830:
[----:B------:R-:W-:Y:S05]  /*9100*/  BSYNC B0 ;  /* 0x0000000000007941 */ /* 0x000fea0003800000 */
.L_x_4829:
[----:B0---4-:R0:W4:Y:S01]  /*9110*/  LDS R69, [R194+0x2e00] ;  /* 0x002e0000c2457984 */ /* 0x0111220000000800 */
[----:B------:R-:W-:Y:S04]  /*9120*/  BSSY B0, `(.L_x_4831) ;  /* 0x0000004000007945 */ /* 0x000fe80003800000 */
[----:B------:R-:W-:Y:S05]  /*9130*/  @!P2 BRA `(.L_x_4832) ;  /* 0x000000000008a947 */ /* 0x000fea0003800000 */
[----:B------:R0:W-:Y:S04]  /*9140*/  REDG.E.ADD.F32.FTZ.RN.STRONG.GPU desc[UR16][R66.64+-0x300], R208 ;  /* 0xfffd00d0420079a6 */ /* 0x0001e8000c10f390 */
[----:B----4-:R0:W-:Y:S02]  /*9150*/  REDG.E.ADD.F32.FTZ.RN.STRONG.GPU desc[UR16][R64.64+-0x300], R69 ;  /* 0xfffd0045400079a6 */ /* 0x0101e4000c10f390 */
.L_x_4832:
[----:B------:R-:W-:Y:S05]  /*9160*/  BSYNC B0 ;  /* 0x0000000000007941 */ /* 0x000fea0003800000 */
.L_x_4831:
[----:B------:R-:W0:Y:S01]  /*9170*/  LDS R195, [R195+0x2f00] ;  /* 0x002f0000c3c37984 */ /* 0x000e220000000800 */
[----:B------:R-:W-:Y:S04]  /*9180*/  BSSY B0, `(.L_x_4833) ;  /* 0x0000004000007945 */ /* 0x000fe80003800000 */
[----:B------:R-:W-:Y:S05]  /*9190*/  @!P3 BRA `(.L_x_4834) ;  /* 0x000000000008b947 */ /* 0x000fea0003800000 */
[----:B------:R1:W-:Y:S04]  /*91a0*/  REDG.E.ADD.F32.FTZ.RN.STRONG.GPU desc[UR16][R66.64+-0x200], R209 ;  /* 0xfffe00d1420079a6 */ /* 0x0003e8000c10f390 */
[----:B0-----:R0:W-:Y:S02]  /*91b0*/  REDG.E.ADD.F32.FTZ.RN.STRONG.GPU desc[UR16][R64.64+-0x200], R195 ;  /* 0xfffe00c3400079a6 */ /* 0x0011e4000c10f390 */
.L_x_4834:
[----:B------:R-:W-:Y:S05]  /*91c0*/  BSYNC B0 ;  /* 0x0000000000007941 */ /* 0x000fea0003800000 */
.L_x_4833:
[----:B0---4-:R0:W4:Y:S01]  /*91d0*/  LDS R69, [R196+0x3000] ;  /* 0x00300000c4457984 */ /* 0x0111220000000800 */
[----:B------:R-:W-:Y:S04]  /*91e0*/  BSSY B0, `(.L_x_4835) ;  /* 0x0000004000007945 */ /* 0x000fe80003800000 */
[----:B------:R-:W-:Y:S05]  /*91f0*/  @!P4 BRA `(.L_x_4836) ;  /* 0x000000000008c947 */ /* 0x000fea0003800000 */
[----:B------:R0:W-:Y:S04]  /*9200*/  REDG.E.ADD.F32.FTZ.RN.STRONG.GPU desc[UR16][R66.64+-0x100], R210 ;  /* 0xffff00d2420079a6 */ /* 0x0001e8000c10f390 */
[----:B----4-:R0:W-:Y:S02]  /*9210*/  REDG.E.ADD.F32.FTZ.RN.STRONG.GPU desc[UR16][R64.64+-0x100], R69 ;  /* 0xffff0045400079a6 */ /* 0x0101e4000c10f390 */
.L_x_4836:
[----:B------:R-:W-:Y:S05]  /*9220*/  BSYNC B0 ;  /* 0x0000000000007941 */ /* 0x000fea0003800000 */
.L_x_4835:
[----:B0-----:R-:W0:Y:S01]  /*9230*/  SHFL.DOWN P0, R65, R150, 0x1, 0x1f ;  /* 0x08201f0096417f89 */ /* 0x001e220000000000 */
[-C--:B------:R-:W-:Y:S01]  /*9240*/  FFMA.FTZ R38, R76, R180.reuse, R38 ;  /* 0x000000b44c267223 */ /* 0x080fe20000010026 */
[----:B------:R-:W-:Y:S01]  /*9250*/  FFMA.FTZ R180, R13, R180, R181 ;  /* 0x000000b40db47223 */ /* 0x000fe200000100b5 */
[-C--:B------:R-:W-:Y:S01]  /*9260*/  FMUL.FTZ R3, R3, R149.reuse ;  /* 0x0000009503037220 */ /* 0x080fe20000410000 */
[----:B------:R-:W-:Y:S01]  /*9270*/  FMUL.FTZ R149, R16, R149 ;  /* 0x0000009510957220 */ /* 0x000fe20000410000 */
[-C--:B------:R-:W-:Y:S01]  /*9280*/  FMUL.FTZ R2, R2, R148.reuse ;  /* 0x0000009402027220 */ /* 0x080fe20000410000 */
[----:B------:R-:W-:Y:S01]  /*9290*/  FMUL.FTZ R148, R16, R148 ;  /* 0x0000009410947220 */ /* 0x000fe20000410000 */
[----:B------:R-:W-:Y:S01]  /*92a0*/  FFMA.FTZ R40, R78, R3, R40 ;  /* 0x000000034e287223 */ /* 0x000fe20000010028 */
[----:B------:R-:W-:Y:S01]  /*92b0*/  FMUL.FTZ R178, R178, R149 ;  /* 0x00000095b2b27220 */ /* 0x000fe20000410000 */
[----:B------:R-:W-:Y:S01]  /*92c0*/  FMUL.FTZ R5, R5, R152 ;  /* 0x0000009805057220 */ /* 0x000fe20000410000 */
[----:B------:R-:W-:Y:S01]  /*92d0*/  FMUL.FTZ R179, R179, R148 ;  /* 0x00000094b3b37220 */ /* 0x000fe20000410000 */
[----:B------:R-:W-:Y:S01]  /*92e0*/  ISETP.NE.AND P1, PT, R145, RZ, PT ;  /* 0x000000ff9100720c */ /* 0x000fe20003f25270 */
[----:B------:R-:W-:Y:S01]  /*92f0*/  FFMA.FTZ R178, R15, R3, R178 ;  /* 0x000000030fb27223 */ /* 0x000fe200000100b2 */
[----:B------:R-:W-:Y:S01]  /*9300*/  FMUL.FTZ R3, R16, R152 ;  /* 0x0000009810037220 */ /* 0x000fe20000410000 */
[----:B------:R-:W-:Y:S01]  /*9310*/  FFMA.FTZ R42, R80, R5, R42 ;  /* 0x00000005502a7223 */ /* 0x000fe2000001002a */
[-C--:B------:R-:W-:Y:S01]  /*9320*/  FFMA.FTZ R39, R77, R2.reuse, R39 ;  /* 0x000000024d277223 */ /* 0x080fe20000010027 */
[----:B------:R-:W-:Y:S01]  /*9330*/  FFMA.FTZ R179, R14, R2, R179 ;  /* 0x000000020eb37223 */ /* 0x000fe200000100b3 */
[----:B------:R-:W-:Y:S01]  /*9340*/  FMUL.FTZ R3, R176, R3 ;  /* 0x00000003b0037220 */ /* 0x000fe20000410000 */
[----:B------:R-:W-:Y:S01]  /*9350*/  FMUL.FTZ R6, R6, R153 ;  /* 0x0000009906067220 */ /* 0x000fe20000410000 */
[----:B------:R-:W-:Y:S01]  /*9360*/  FMUL.FTZ R7, R7, R154 ;  /* 0x0000009a07077220 */ /* 0x000fe20000410000 */
[----:B------:R-:W-:Y:S01]  /*9370*/  FMUL.FTZ R8, R8, R155 ;  /* 0x0000009b08087220 */ /* 0x000fe20000410000 */
[----:B------:R-:W-:Y:S01]  /*9380*/  FFMA.FTZ R168, R168, R5, R3 ;  /* 0x00000005a8a87223 */ /* 0x000fe20000010003 */
[----:B------:R-:W-:Y:S01]  /*9390*/  FMUL.FTZ R9, R9, R156 ;  /* 0x0000009c09097220 */ /* 0x000fe20000410000 */
[----:B------:R-:W-:Y:S01]  /*93a0*/  FMUL.FTZ R10, R10, R157 ;  /* 0x0000009d0a0a7220 */ /* 0x000fe20000410000 */
[----:B0-----:R-:W-:Y:S01]  /*93b0*/  @P0 FADD R65, R150, R65 ;  /* 0x0000004196410221 */ /* 0x001fe20000000000 */
[----:B------:R-:W-:Y:S01]  /*93c0*/  FMUL.FTZ R5, R12, R158 ;  /* 0x0000009e0c057220 */ /* 0x000fe20000410000 */
[C---:B------:R-:W-:Y:S01]  /*93d0*/  FMUL.FTZ R2, R16.reuse, R151 ;  /* 0x0000009710027220 */ /* 0x040fe20000410000 */
[C---:B------:R-:W-:Y:S01]  /*93e0*/  FMUL.FTZ R153, R16.reuse, R153 ;  /* 0x0000009910997220 */ /* 0x040fe20000410000 */
[C---:B------:R-:W-:Y:S01]  /*93f0*/  FMUL.FTZ R154, R16.reuse, R154 ;  /* 0x0000009a109a7220 */ /* 0x040fe20000410000 */
[----:B------:R-:W0:Y:S01]  /*9400*/  SHFL.DOWN P0, R64, R65, 0x2, 0x1f ;  /* 0x08401f0041407f89 */ /* 0x000e220000000000 */
[C---:B------:R-:W-:Y:S01]  /*9410*/  FMUL.FTZ R155, R16.reuse, R155 ;  /* 0x0000009b109b7220 */ /* 0x040fe20000410000 */
        /* <DEDUP_REMOVED lines=22> */
[----:B0-----:R-:W-:Y:S01]  /*9580*/  @P0 FADD R64, R65, R64 ;  /* 0x0000004041400221 */ /* 0x001fe20000000000 */
[----:B------:R-:W-:Y:S01]  /*9590*/  BSSY B0, `(.L_x_4837) ;  /* 0x000002a000007945 */ /* 0x000fe20003800000 */
[----:B------:R-:W-:Y:S01]  /*95a0*/  FADD.FTZ R30, R159, R30 ;  /* 0x0000001e9f1e7221 */ /* 0x000fe20000010000 */
[----:B------:R-:W-:Y:S01]  /*95b0*/  FADD.FTZ R29, R180, R29 ;  /* 0x0000001db41d7221 */ /* 0x000fe20000010000 */
[----:B------:R-:W-:Y:S01]  /*95c0*/  FADD.FTZ R28, R179, R28 ;  /* 0x0000001cb31c7221 */ /* 0x000fe20000010000 */
[----:B-1----:R-:W0:Y:S01]  /*95d0*/  SHFL.DOWN P0, R67, R64, 0x4, 0x1f ;  /* 0x08801f0040437f89 */ /* 0x002e220000000000 */
[----:B------:R-:W-:Y:S01]  /*95e0*/  FFMA.FTZ R41, R79, R4, R41 ;  /* 0x000000044f297223 */ /* 0x000fe20000010029 */
        /* <DEDUP_REMOVED lines=20> */
[----:B------:R-:W0:Y:S02]  /*9730*/  SHFL.DOWN P0, R13, R66, 0x10, 0x1f ;  /* 0x0a001f00420d7f89 */ /* 0x000e240000000000 */
[----:B0-----:R-:W-:-:S05]  /*9740*/  @P0 FADD R13, R66, R13 ;  /* 0x0000000d420d0221 */ /* 0x001fca0000000000 */
[----:B------:R0:W-:Y:S01]  /*9750*/  @!P1 STS [R238+0x3184], R13 ;  /* 0x0031840dee009388 */ /* 0x0001e20000000800 */
[----:B------:R-:W-:Y:S06]  /*9760*/  BAR.SYNC.DEFER_BLOCKING 0x0 ;  /* 0x0000000000007b1d */ /* 0x000fec0000010000 */
[----:B------:R-:W-:Y:S05]  /*9770*/  @P6 BRA `(.L_x_4838) ;  /* 0x00000000002c6947 */ /* 0x000fea0003800000 */
[----:B------:R-:W1:Y:S01]  /*9780*/  S2UR UR12, SR_CgaCtaId ;  /* 0x00000000000c79c3 */ /* 0x000e620000008800 */
[----:B------:R-:W-:Y:S01]  /*9790*/  UMOV UR11, 0x400 ;  /* 0x00000400000b7882 */ /* 0x000fe20000000000 */
[----:B------:R-:W-:Y:S01]  /*97a0*/  ISETP.NE.AND P0, PT, R117, UR39, PT ;  /* 0x0000002775007c0c */ /* 0x000fe2000bf05270 */
[----:B-1----:R-:W-:-:S06]  /*97b0*/  ULEA UR11, UR12, UR11, 0x18 ;  /* 0x0000000b0c0b7291 */ /* 0x002fcc000f8ec03f */
[----:B------:R-:W-:-:S05]  /*97c0*/  IMAD.U32 R88, RZ, RZ, UR11 ;  /* 0x0000000bff587e24 */ /* 0x000fca000f8e00ff */
[----:B------:R-:W-:Y:S01]  /*97d0*/  LEA R4, R17, R88, 0x2 ;  /* 0x0000005811047211 */ /* 0x000fe200078e10ff */
[----:B------:R-:W0:Y:S04]  /*97e0*/  LDS R0, [R88+0x3188] ;  /* 0x0031880058007984 */ /* 0x000e280000000800 */
[----:B------:R-:W1:Y:S01]  /*97f0*/  @P0 LDS R2, [R4+0x46c0] ;  /* 0x0046c00004020984 */ /* 0x000e620000000800 */
[----:B0-----:R-:W-:-:S04]  /*9800*/  FADD.FTZ R13, R13, R0 ;  /* 0x000000000d0d7221 */ /* 0x001fc80000010000 */
[----:B-1----:R-:W-:-:S05]  /*9810*/  @P0 FADD.FTZ R13, R13, R2 ;  /* 0x000000020d0d0221 */ /* 0x002fca0000010000 */
[----:B------:R1:W-:Y:S02]  /*9820*/  STS [R4+0x46c0], R13 ;  /* 0x0046c00d04007388 */ /* 0x0003e40000000800 */
.L_x_4838:
[----:B------:R-:W-:Y:S05]  /*9830*/  BSYNC B0 ;  /* 0x0000000000007941 */ /* 0x000fea0003800000 */
.L_x_4837:
[----:B------:R-:W-:Y:S01]  /*9840*/  IADD3 R17, R17, 0x1, RZ ;  /* 0x0000000111117810 */ /* 0x000fe20007ffe0ff */
[----:B------:R-:W-:-:S03]  /*9850*/  UIADD3 UR7, UP0, UR7, 0x1, URZ ;  /* 0x0000000107077890 */ /* 0x000fc6000ff1e03f */
[----:B------:R-:W-:Y:S01]  /*9860*/  ISETP.GE.AND P0, PT, R17, UR40, PT ;  /* 0x0000002811007c0c */ /* 0x000fe2000bf06270 */
[----:B------:R-:W-:-:S12]  /*9870*/  UIADD3.X UR8, URZ, UR8, URZ, UP0, !UPT ;  /* 0x000000083f087290 */ /* 0x000fd800087fe43f */
[----:B------:R-:W-:Y:S05]  /*9880*/  @!P0 BRA `(.L_x_4839) ;  /* 0xffffffb8008c8947 */ /* 0x000fea000383ffff */
.L_x_4795:
[----:B------:R-:W-:Y:S01]  /*9890*/  BAR.SYNC.DEFER_BLOCKING 0x0 ;  /* 0x0000000000007b1d */ /* 0x000fe20000010000 */
[----:B------:R-:W-:Y:S02]  /*98a0*/  F2FP.F16.F32.PACK_AB R211, R211, R212 ;  /* 0x000000d4d3d3723e */ /* 0x000fe400000000ff */
[----:B------:R-:W-:Y:S02]  /*98b0*/  F2FP.F16.F32.PACK_AB R46, R46, R47 ;  /* 0x0000002f2e2e723e */ /* 0x000fe400000000ff */
[----:B------:R-:W-:-:S03]  /*98c0*/  F2FP.F16.F32.PACK_AB R44, R44, R45 ;  /* 0x0000002d2c2c723e */ /* 0x000fc600000000ff */
[----:B------:R-:W5:Y:S01]  /*98d0*/  S2UR UR8, SR_CgaCtaId ;  /* 0x00000000000879c3 */ /* 0x000f620000008800 */
[----:B------:R-:W-:Y:S01]  /*98e0*/  PRMT R0, R211, 0x7632, R0 ;  /* 0x00007632d3007816 */ /* 0x000fe20000000000 */
[----:B------:R-:W-:Y:S01]  /*98f0*/  UMOV UR7, 0x400 ;  /* 0x0000040000077882 */ /* 0x000fe20000000000 */
[----:B------:R-:W-:Y:S01]  /*9900*/  PRMT R2, R46, 0x7632, R2 ;  /* 0x000076322e027816 */ /* 0x000fe20000000002 */
[----:B------:R-:W-:Y:S01]  /*9910*/  BSSY B0, `(.L_x_4840) ;  /* 0x000004a000007945 */ /* 0x000fe20003800000 */
[----:B------:R-:W-:Y:S02]  /*9920*/  PRMT R3, R44, 0x7632, R3 ;  /* 0x000076322c037816 */ /* 0x000fe40000000003 */
[----:B------:R-:W-:Y:S01]  /*9930*/  ISETP.NE.AND P6, PT, R146, RZ, PT ;  /* 0x000000ff9200720c */ /* 0x000fe20003fc5270 */
[----:B------:R-:W0:Y:S01]  /*9940*/  LDC.64 R8, c[0x0][0x388] ;  /* 0x0000e200ff087b82 */ /* 0x000e220000000a00 */
[----:B------:R-:W-:Y:S02]  /*9950*/  F2FP.F16.F32.PACK_AB R42, R42, R43 ;  /* 0x0000002b2a2a723e */ /* 0x000fe400000000ff */
[----:B------:R-:W-:-:S02]  /*9960*/  F2FP.F16.F32.PACK_AB R40, R40, R41 ;  /* 0x000000292828723e */ /* 0x000fc400000000ff */
[----:B------:R-:W-:Y:S02]  /*9970*/  F2FP.F16.F32.PACK_AB R38, R38, R39 ;  /* 0x000000272626723e */ /* 0x000fe400000000ff */
[----:B------:R-:W-:Y:S02]  /*9980*/  F2FP.F16.F32.PACK_AB R36, R36, R37 ;  /* 0x000000252424723e */ /* 0x000fe400000000ff */
[----:B------:R-:W-:Y:S01]  /*9990*/  F2FP.F16.F32.PACK_AB R34, R34, R35 ;  /* 0x000000232222723e */ /* 0x000fe200000000ff */
[----:B------:R2:W-:Y:S01]  /*99a0*/  STS.U16 [R99+0x2], R0 ;  /* 0x0000020063007388 */ /* 0x0005e20000000400 */
[----:B-1----:R-:W-:Y:S02]  /*99b0*/  PRMT R4, R40, 0x7632, R4 ;  /* 0x0000763228047816 */ /* 0x002fe40000000004 */
[----:B------:R-:W-:Y:S01]  /*99c0*/  PRMT R5, R34, 0x7632, R5 ;  /* 0x0000763222057816 */ /* 0x000fe20000000005 */
[----:B------:R1:W-:Y:S01]  /*99d0*/  STS.U16 [R99+0x6], R2 ;  /* 0x0000060263007388 */ /* 0x0003e20000000400 */
[----:B------:R-:W-:Y:S01]  /*99e0*/  MOV R6, UR9 ;  /* 0x0000000900067c02 */ /* 0x000fe20008000f00 */
[----:B-----5:R-:W-:Y:S01]  /*99f0*/  ULEA UR7, UR8, UR7, 0x18 ;  /* 0x0000000708077291 */ /* 0x020fe2000f8ec03f */
[----:B------:R-:W-:Y:S01]  /*9a00*/  SHF.R.S32.HI R10, RZ, 0x1f, R252 ;  /* 0x0000001fff0a7819 */ /* 0x000fe200000114fc */
[----:B------:R5:W-:Y:S01]  /*9a10*/  STS.U16 [R99+0xa], R3 ;  /* 0x00000a0363007388 */ /* 0x000be20000000400 */
[----:B--2---:R-:W-:-:S03]  /*9a20*/  PRMT R0, R42, 0x7632, R0 ;  /* 0x000076322a007816 */ /* 0x004fc60000000000 */
[----:B------:R-:W-:Y:S01]  /*9a30*/  STS.U16 [R99], R211 ;  /* 0x000000d363007388 */ /* 0x000fe20000000400 */
[----:B-1----:R-:W-:-:S03]  /*9a40*/  PRMT R2, R38, 0x7632, R2 ;  /* 0x0000763226027816 */ /* 0x002fc60000000002 */
[----:B------:R-:W-:Y:S01]  /*9a50*/  STS.U16 [R99+0x4], R46 ;  /* 0x0000042e63007388 */ /* 0x000fe20000000400 */
[----:B-----5:R-:W-:-:S03]  /*9a60*/  PRMT R3, R36, 0x7632, R3 ;  /* 0x0000763224037816 */ /* 0x020fc60000000003 */
[----:B------:R-:W-:Y:S04]  /*9a70*/  STS.U16 [R99+0x8], R44 ;  /* 0x0000082c63007388 */ /* 0x000fe80000000400 */
[----:B------:R-:W-:Y:S04]  /*9a80*/  STS.U16 [R99+0xc], R42 ;  /* 0x00000c2a63007388 */ /* 0x000fe80000000400 */
[----:B------:R0:W-:Y:S04]  /*9a90*/  STS.U16 [R99+0xe], R0 ;  /* 0x00000e0063007388 */ /* 0x0001e80000000400 */
[----:B------:R-:W-:Y:S04]  /*9aa0*/  STS.U16 [R99+0x10], R40 ;  /* 0x0000102863007388 */ /* 0x000fe80000000400 */
[----:B------:R-:W-:Y:S01]  /*9ab0*/  STS.U16 [R99+0x12], R4 ;  /* 0x0000120463007388 */ /* 0x000fe20000000400 */
[----:B0-----:R-:W-:-:S03]  /*9ac0*/  IMAD R0, R8, UR23, RZ ;  /* 0x0000001708007c24 */ /* 0x001fc6000f8e02ff */
[----:B------:R-:W-:Y:S01]  /*9ad0*/  STS.U16 [R99+0x14], R38 ;  /* 0x0000142663007388 */ /* 0x000fe20000000400 */
[----:B------:R-:W-:-:S03]  /*9ae0*/  IMAD R9, R9, UR22, R0 ;  /* 0x0000001609097c24 */ /* 0x000fc6000f8e0200 */
[----:B------:R-:W-:Y:S04]  /*9af0*/  STS.U16 [R99+0x16], R2 ;  /* 0x0000160263007388 */ /* 0x000fe80000000400 */
[----:B------:R-:W-:Y:S04]  /*9b00*/  STS.U16 [R99+0x18], R36 ;  /* 0x0000182463007388 */ /* 0x000fe80000000400 */
[----:B------:R0:W-:Y:S04]  /*9b10*/  STS.U16 [R99+0x1a], R3 ;  /* 0x00001a0363007388 */ /* 0x0001e80000000400 */
[----:B------:R-:W-:Y:S04]  /*9b20*/  STS.U16 [R99+0x1c], R34 ;  /* 0x00001c2263007388 */ /* 0x000fe80000000400 */
[----:B------:R1:W-:Y:S01]  /*9b30*/  STS.U16 [R99+0x1e], R5 ;  /* 0x00001e0563007388 */ /* 0x0003e20000000400 */
[----:B------:R-:W-:-:S03]  /*9b40*/  NOP ;  /* 0x0000000000007918 */ /* 0x000fc60000000000 */
[----:B------:R-:W-:Y:S01]  /*9b50*/  LDS.U16 R11, [R116] ;  /* 0x00000000740b7984 */ /* 0x000fe20000000400 */
[----:B0-----:R-:W-:Y:S01]  /*9b60*/  LEA R3, R117, 0xfffffc00, 0xa ;  /* 0xfffffc0075037811 */ /* 0x001fe200078e50ff */
[----:B-1----:R-:W-:Y:S02]  /*9b70*/  IMAD.WIDE.U32 R4, R8, UR22, RZ ;  /* 0x0000001608047c25 */ /* 0x002fe4000f8e00ff */
[----:B------:R-:W-:Y:S01]  /*9b80*/  LDS.U16 R13, [R115+0x40] ;  /* 0x00004000730d7984 */ /* 0x000fe20000000400 */
[----:B------:R-:W-:Y:S02]  /*9b90*/  SHF.R.S32.HI R7, RZ, 0x1f, R3 ;  /* 0x0000001fff077819 */ /* 0x000fe40000011403 */
[----:B------:R-:W-:Y:S01]  /*9ba0*/  IADD3 R2, P1, R124, R3, RZ ;  /* 0x000000037c027210 */ /* 0x000fe20007f3e0ff */
[----:B------:R-:W-:Y:S01]  /*9bb0*/  LDS.U16 R15, [R114+0x80] ;  /* 0x00008000720f7984 */ /* 0x000fe20000000400 */
[----:B------:R-:W-:-:S03]  /*9bc0*/  IADD3 R61, R5, R9, RZ ;  /* 0x00000009053d7210 */ /* 0x000fc60007ffe0ff */
[----:B------:R-:W-:Y:S01]  /*9bd0*/  LDS.U16 R17, [R113+0xc0] ;  /* 0x0000c00071117984 */ /* 0x000fe20000000400 */
[----:B------:R-:W-:-:S03]  /*9be0*/  IMAD.X R3, R125, 0x1, R7, P1 ;  /* 0x000000017d037824 */ /* 0x000fc600008e0607 */
        /* <DEDUP_REMOVED lines=28> */
.L_x_4841:
[----:B------:R-:W-:Y:S05]  /*9db0*/  BSYNC B0 ;  /* 0x0000000000007941 */ /* 0x000fea0003800000 */
.L_x_4840:
[----:B------:R-:W-:Y:S01]  /*9dc0*/  MOV R5, R61 ;  /* 0x0000003d00057202 */ /* 0x000fe20000000f00 */
[----:B------:R-:W-:Y:S01]  /*9dd0*/  ULDC.64 UR14, c[0x0][0x390] ;  /* 0x0000e400000e7ab9 */ /* 0x000fe20000000a00 */
[----:B------:R-:W-:Y:S01]  /*9de0*/  ULDC.64 UR10, c[0x0][0x3e0] ;  /* 0x0000f800000a7ab9 */ /* 0x000fe20000000a00 */
[----:B0-----:R-:W-:Y:S01]  /*9df0*/  IMAD R9, R10, UR14, RZ ;  /* 0x0000000e0a097c24 */ /* 0x001fe2000f8e02ff */
[----:B------:R-:W-:Y:S01]  /*9e00*/  LEA R7, P0, R124, UR10, 0x1 ;  /* 0x0000000a7c077c11 */ /* 0x000fe2000f8008ff */
[----:B------:R-:W-:Y:S01]  /*9e10*/  IMAD.WIDE.U32 R4, R252, UR14, R4 ;  /* 0x0000000efc047c25 */ /* 0x000fe2000f8e0004 */
[----:B------:R-:W-:-:S03]  /*9e20*/  ISETP.GE.AND P2, PT, R141, R59, PT ;  /* 0x0000003b8d00720c */ /* 0x000fc60003f46270 */
[----:B------:R-:W-:Y:S01]  /*9e30*/  FADD.FTZ R242, R18, R242 ;  /* 0x000000f212f27221 */ /* 0x000fe20000010000 */
[----:B------:R-:W-:Y:S01]  /*9e40*/  LEA.HI.X R6, R124, UR11, R125, 0x1, P0 ;  /* 0x0000000b7c067c11 */ /* 0x000fe200080f0c7d */
[----:B------:R-:W-:Y:S01]  /*9e50*/  IMAD R9, R252, UR15, R9 ;  /* 0x0000000ffc097c24 */ /* 0x000fe2000f8e0209 */
[----:B------:R-:W-:Y:S01]  /*9e60*/  IADD3 R0, P1, R89, R4, RZ ;  /* 0x0000000459007210 */ /* 0x000fe20007f3e0ff */
[----:B------:R-:W-:Y:S01]  /*9e70*/  BSSY B0, `(.L_x_4842) ;  /* 0x00000ab000007945 */ /* 0x000fe20003800000 */
[----:B------:R-:W-:Y:S02]  /*9e80*/  ISETP.GE.AND P0, PT, R143, R59, PT ;  /* 0x0000003b8f00720c */ /* 0x000fe40003f06270 */
[----:B------:R-:W-:Y:S01]  /*9e90*/  IADD3.X R5, R213, R9, R5, P1, !PT ;  /* 0x00000009d5057210 */ /* 0x000fe20000ffe405 */
[----:B------:R-:W-:Y:S01]  /*9ea0*/  VIADD R9, R100, 0x2 ;  /* 0x0000000264097836 */ /* 0x000fe20000000000 */
[----:B------:R-:W-:Y:S02]  /*9eb0*/  ISETP.GE.AND P1, PT, R142, R59, PT ;  /* 0x0000003b8e00720c */ /* 0x000fe40003f26270 */
[----:B------:R-:W-:-:S02]  /*9ec0*/  LEA R4, P3, R0, R7, 0x1 ;  /* 0x0000000700047211 */ /* 0x000fc400078608ff */
[-C--:B------:R-:W-:Y:S02]  /*9ed0*/  ISETP.GE.AND P4, PT, R136, R59.reuse, PT ;  /* 0x0000003b8800720c */ /* 0x080fe40003f86270 */
[----:B------:R-:W-:Y:S02]  /*9ee0*/  LEA.HI.X R5, R0, R6, R5, 0x1, P3 ;  /* 0x0000000600057211 */ /* 0x000fe400018f0c05 */
[-C--:B------:R-:W-:Y:S02]  /*9ef0*/  ISETP.GE.AND P3, PT, R137, R59.reuse, PT ;  /* 0x0000003b8900720c */ /* 0x080fe40003f66270 */
[-C--:B------:R-:W-:Y:S01]  /*9f00*/  ISETP.GE.AND P5, PT, R123, R59.reuse, PT ;  /* 0x0000003b7b00720c */ /* 0x080fe20003fa6270 */
[----:B------:R0:W-:Y:S01]  /*9f10*/  @!P0 STG.E.U16 desc[UR16][R4.64+-0x780], R15 ;  /* 0xfff8800f04008986 */ /* 0x0001e2000c101510 */
[-C--:B------:R-:W-:Y:S02]  /*9f20*/  ISETP.GE.AND P0, PT, R140, R59.reuse, PT ;  /* 0x0000003b8c00720c */ /* 0x080fe40003f06270 */
[----:B------:R-:W-:Y:S01]  /*9f30*/  IADD3 R7, R100, 0x1, RZ ;  /* 0x0000000164077810 */ /* 0x000fe20007ffe0ff */
[----:B------:R1:W-:Y:S01]  /*9f40*/  @!P1 STG.E.U16 desc[UR16][R4.64+-0x740], R17 ;  /* 0xfff8c01104009986 */ /* 0x0003e2000c101510 */
[----:B------:R-:W-:-:S02]  /*9f50*/  ISETP.GE.AND P1, PT, R139, R59, PT ;  /* 0x0000003b8b00720c */ /* 0x000fc40003f26270 */
[----:B------:R-:W-:Y:S01]  /*9f60*/  LEA.HI.SX32 R6, R7, R100, 0x1b ;  /* 0x0000006407067211 */ /* 0x000fe200078fdaff */
[----:B------:R2:W-:Y:S01]  /*9f70*/  @!P2 STG.E.U16 desc[UR16][R4.64+-0x700], R35 ;  /* 0xfff900230400a986 */ /* 0x0005e2000c101510 */
[-C--:B------:R-:W-:Y:S01]  /*9f80*/  ISETP.GE.AND P2, PT, R138, R59.reuse, PT ;  /* 0x0000003b8a00720c */ /* 0x080fe20003f46270 */
[----:B------:R-:W-:Y:S01]  /*9f90*/  FADD.FTZ R7, R242, R19 ;  /* 0x00000013f2077221 */ /* 0x000fe20000010000 */
[----:B------:R-:W-:Y:S01]  /*9fa0*/  IADD3 R11, R100, 0x3, RZ ;  /* 0x00000003640b7810 */ /* 0x000fe20007ffe0ff */
[----:B------:R-:W-:Y:S01]  /*9fb0*/  @!P3 STG.E.U16 desc[UR16][R4.64+-0x600], R43 ;  /* 0xfffa002b0400b986 */ /* 0x000fe2000c101510 */
[-C--:B------:R-:W-:Y:S01]  /*9fc0*/  ISETP.GE.AND P3, PT, R120, R59.reuse, PT ;  /* 0x0000003b7800720c */ /* 0x080fe20003f66270 */
[----:B------:R-:W-:Y:S01]  /*9fd0*/  FADD.FTZ R0, R7, R20 ;  /* 0x0000001407007221 */ /* 0x000fe20000010000 */
[----:B0-----:R-:W-:Y:S01]  /*9fe0*/  IADD3 R15, R100, 0x4, RZ ;  /* 0x00000004640f7810 */ /* 0x001fe20007ffe0ff */
[----:B------:R0:W-:Y:S01]  /*9ff0*/  @!P0 STG.E.U16 desc[UR16][R4.64+-0x6c0], R37 ;  /* 0xfff9402504008986 */ /* 0x0001e2000c101510 */
[-C--:B------:R-:W-:Y:S01]  /*a000*/  ISETP.GE.AND P0, PT, R144, R59.reuse, PT ;  /* 0x0000003b9000720c */ /* 0x080fe20003f06270 */
[----:B------:R-:W-:Y:S01]  /*a010*/  FADD.FTZ R7, R0, R21 ;  /* 0x0000001500077221 */ /* 0x000fe20000010000 */
[----:B-1----:R-:W-:Y:S01]  /*a020*/  IADD3 R17, R100, 0x5, RZ ;  /* 0x0000000564117810 */ /* 0x002fe20007ffe0ff */
[----:B------:R1:W-:Y:S01]  /*a030*/  @!P1 STG.E.U16 desc[UR16][R4.64+-0x680], R39 ;  /* 0xfff9802704009986 */ /* 0x0003e2000c101510 */
[-C--:B------:R-:W-:Y:S01]  /*a040*/  ISETP.GE.AND P1, PT, R122, R59.reuse, PT ;  /* 0x0000003b7a00720c */ /* 0x080fe20003f26270 */
[----:B------:R-:W-:Y:S01]  /*a050*/  FADD.FTZ R0, R7, R22 ;  /* 0x0000001607007221 */ /* 0x000fe20000010000 */
[----:B------:R-:W-:Y:S01]  /*a060*/  F2FP.F16.F32.PACK_AB R18, R19, R18 ;  /* 0x000000121312723e */ /* 0x000fe200000000ff */
[----:B------:R-:W-:Y:S01]  /*a070*/  @!P2 STG.E.U16 desc[UR16][R4.64+-0x640], R41 ;  /* 0xfff9c0290400a986 */ /* 0x000fe2000c101510 */
[----:B------:R-:W-:-:S02]  /*a080*/  ISETP.GE.AND P2, PT, R121, R59, PT ;  /* 0x0000003b7900720c */ /* 0x000fc40003f46270 */
[C---:B--2---:R-:W-:Y:S01]  /*a090*/  IADD3 R35, R100.reuse, 0x6, RZ ;  /* 0x0000000664237810 */ /* 0x044fe20007ffe0ff */
[----:B------:R-:W-:Y:S01]  /*a0a0*/  @!P4 STG.E.U16 desc[UR16][R4.64+-0x5c0], R45 ;  /* 0xfffa402d0400c986 */ /* 0x000fe2000c101510 */
[-C--:B------:R-:W-:Y:S01]  /*a0b0*/  ISETP.GE.AND P4, PT, R119, R59.reuse, PT ;  /* 0x0000003b7700720c */ /* 0x080fe20003f86270 */
[----:B0-----:R-:W-:Y:S01]  /*a0c0*/  VIADD R37, R100, 0x7 ;  /* 0x0000000764257836 */ /* 0x001fe20000000000 */
[-C--:B------:R-:W-:Y:S01]  /*a0d0*/  LEA.HI.SX32 R9, R9, R100.reuse, 0x1b ;  /* 0x0000006409097211 */ /* 0x080fe200078fdaff */
[----:B------:R0:W-:Y:S01]  /*a0e0*/  @!P5 STG.E.U16 desc[UR16][R4.64+-0x580], R47 ;  /* 0xfffa802f0400d986 */ /* 0x0001e2000c101510 */
[----:B------:R-:W-:Y:S02]  /*a0f0*/  ISETP.GE.AND P5, PT, R118, R59, PT ;  /* 0x0000003b7600720c */ /* 0x000fe40003fa6270 */
[----:B------:R-:W-:Y:S01]  /*a100*/  LEA.HI.SX32 R11, R11, R100, 0x1b ;  /* 0x000000640b0b7211 */ /* 0x000fe200078fdaff */
[----:B------:R-:W-:Y:S01]  /*a110*/  @!P1 STG.E.U16 desc[UR16][R4.64+-0x540], R49 ;  /* 0xfffac03104009986 */ /* 0x000fe2000c101510 */
[----:B------:R-:W-:-:S02]  /*a120*/  F2FP.F16.F32.PACK_AB R20, R21, R20 ;  /* 0x000000141514723e */ /* 0x000fc400000000ff */
[C---:B-1----:R-:W-:Y:S01]  /*a130*/  IADD3 R39, R100.reuse, 0x8, RZ ;  /* 0x0000000864277810 */ /* 0x042fe20007ffe0ff */
[----:B------:R-:W-:Y:S01]  /*a140*/  @!P2 STG.E.U16 desc[UR16][R4.64+-0x500], R51 ;  /* 0xfffb00330400a986 */ /* 0x000fe2000c101510 */
[-C--:B------:R-:W-:Y:S02]  /*a150*/  LEA.HI.SX32 R15, R15, R100.reuse, 0x1b ;  /* 0x000000640f0f7211 */ /* 0x080fe400078fdaff */
[----:B------:R-:W-:Y:S01]  /*a160*/  LEA.HI.SX32 R17, R17, R100, 0x1b ;  /* 0x0000006411117211 */ /* 0x000fe200078fdaff */
[----:B------:R-:W-:Y:S01]  /*a170*/  @!P3 STG.E.U16 desc[UR16][R4.64+-0x4c0], R53 ;  /* 0xfffb40350400b986 */ /* 0x000fe2000c101510 */
[----:B------:R-:W-:Y:S01]  /*a180*/  F2FP.F16.F32.PACK_AB R22, R23, R22 ;  /* 0x000000161716723e */ /* 0x000fe200000000ff */
[----:B0-----:R-:W-:Y:S01]  /*a190*/  VIADD R47, R100, 0xc ;  /* 0x0000000c642f7836 */ /* 0x001fe20000000000 */
[----:B------:R-:W-:Y:S01]  /*a1a0*/  PRMT R7, R18, 0x7632, R7 ;  /* 0x0000763212077816 */ /* 0x000fe20000000007 */
[----:B------:R-:W-:Y:S01]  /*a1b0*/  @!P4 STG.E.U16 desc[UR16][R4.64+-0x480], R55 ;  /* 0xfffb80370400c986 */ /* 0x000fe2000c101510 */
[----:B------:R-:W-:Y:S01]  /*a1c0*/  LEA R6, R6, UR7, 0x1 ;  /* 0x0000000706067c11 */ /* 0x000fe2000f8e08ff */
[----:B------:R-:W-:Y:S01]  /*a1d0*/  FADD.FTZ R23, R0, R23 ;  /* 0x0000001700177221 */ /* 0x000fe20000010000 */
[----:B------:R-:W-:Y:S01]  /*a1e0*/  LEA.HI.SX32 R35, R35, R100, 0x1b ;  /* 0x0000006423237211 */ /* 0x000fe200078fdaff */
[----:B------:R-:W-:Y:S01]  /*a1f0*/  @!P0 STG.E.U16 desc[UR16][R4.64+-0x7c0], R13 ;  /* 0xfff8400d04008986 */ /* 0x000fe2000c101510 */
[----:B------:R-:W-:-:S02]  /*a200*/  LEA R9, R9, UR7, 0x1 ;  /* 0x0000000709097c11 */ /* 0x000fc4000f8e08ff */
[----:B------:R-:W-:Y:S01]  /*a210*/  IADD3 R41, R100, 0x9, RZ ;  /* 0x0000000964297810 */ /* 0x000fe20007ffe0ff */
[----:B------:R0:W-:Y:S01]  /*a220*/  @!P5 STG.E.U16 desc[UR16][R4.64+-0x440], R57 ;  /* 0xfffbc0390400d986 */ /* 0x0001e2000c101510 */
[-C--:B------:R-:W-:Y:S02]  /*a230*/  LEA.HI.SX32 R37, R37, R100.reuse, 0x1b ;  /* 0x0000006425257211 */ /* 0x080fe400078fdaff */
[----:B------:R-:W-:Y:S01]  /*a240*/  PRMT R8, R20, 0x7632, R8 ;  /* 0x0000763214087816 */ /* 0x000fe20000000008 */
[----:B------:R-:W-:Y:S01]  /*a250*/  BAR.SYNC.DEFER_BLOCKING 0x0 ;  /* 0x0000000000007b1d */ /* 0x000fe20000010000 */
[----:B------:R-:W-:Y:S02]  /*a260*/  LEA R11, R11, UR7, 0x1 ;  /* 0x000000070b0b7c11 */ /* 0x000fe4000f8e08ff */
[----:B------:R-:W-:Y:S02]  /*a270*/  IADD3 R43, R100, 0xa, RZ ;  /* 0x0000000a642b7810 */ /* 0x000fe40007ffe0ff */
[----:B------:R-:W-:-:S02]  /*a280*/  LEA.HI.SX32 R39, R39, R100, 0x1b ;  /* 0x0000006427277211 */ /* 0x000fc400078fdaff */
[----:B------:R-:W-:Y:S02]  /*a290*/  LEA R15, R15, UR7, 0x1 ;  /* 0x000000070f0f7c11 */ /* 0x000fe4000f8e08ff */
[----:B0-----:R-:W-:Y:S01]  /*a2a0*/  F2FP.F16.F32.PACK_AB R4, R25, R24 ;  /* 0x000000181904723e */ /* 0x001fe200000000ff */
[----:B------:R-:W-:Y:S01]  /*a2b0*/  FADD.FTZ R24, R23, R24 ;  /* 0x0000001817187221 */ /* 0x000fe20000010000 */
[----:B------:R-:W-:Y:S02]  /*a2c0*/  F2FP.F16.F32.PACK_AB R5, R27, R26 ;  /* 0x0000001a1b05723e */ /* 0x000fe400000000ff */
[----:B------:R-:W-:Y:S01]  /*a2d0*/  PRMT R13, R4, 0x7610, R13 ;  /* 0x00007610040d7816 */ /* 0x000fe2000000000d */
[----:B------:R-:W-:Y:S01]  /*a2e0*/  FADD.FTZ R25, R24, R25 ;  /* 0x0000001918197221 */ /* 0x000fe20000010000 */
[----:B------:R-:W-:Y:S02]  /*a2f0*/  PRMT R14, R4, 0x7632, R14 ;  /* 0x00007632040e7816 */ /* 0x000fe4000000000e */
[----:B------:R-:W-:Y:S01]  /*a300*/  IADD3 R45, R100, 0xb, RZ ;  /* 0x0000000b642d7810 */ /* 0x000fe20007ffe0ff */
[----:B------:R-:W-:Y:S01]  /*a310*/  FADD.FTZ R26, R25, R26 ;  /* 0x0000001a191a7221 */ /* 0x000fe20000010000 */
[----:B------:R-:W-:-:S02]  /*a320*/  PRMT R12, R22, 0x7632, R12 ;  /* 0x00007632160c7816 */ /* 0x000fc4000000000c */
[----:B------:R-:W-:Y:S01]  /*a330*/  LEA R17, R17, UR7, 0x1 ;  /* 0x0000000711117c11 */ /* 0x000fe2000f8e08ff */
[----:B------:R-:W-:Y:S01]  /*a340*/  FADD.FTZ R27, R26, R27 ;  /* 0x0000001b1a1b7221 */ /* 0x000fe20000010000 */
[----:B------:R-:W-:Y:S01]  /*a350*/  F2FP.F16.F32.PACK_AB R4, R29, R28 ;  /* 0x0000001c1d04723e */ /* 0x000fe200000000ff */
[----:B------:R-:W-:Y:S01]  /*a360*/  STS.U16 [R99], R18 ;  /* 0x0000001263007388 */ /* 0x000fe20000000400 */
[----:B------:R-:W-:Y:S01]  /*a370*/  LEA R35, R35, UR7, 0x1 ;  /* 0x0000000723237c11 */ /* 0x000fe2000f8e08ff */
[----:B------:R-:W-:Y:S01]  /*a380*/  FADD.FTZ R28, R27, R28 ;  /* 0x0000001c1b1c7221 */ /* 0x000fe20000010000 */
[----:B------:R-:W-:Y:S01]  /*a390*/  IADD3 R59, R100, 0xd, RZ ;  /* 0x0000000d643b7810 */ /* 0x000fe20007ffe0ff */
[----:B------:R0:W-:Y:S01]  /*a3a0*/  STS.U16 [R6+0x2], R7 ;  /* 0x0000020706007388 */ /* 0x0001e20000000400 */
[----:B------:R-:W-:Y:S01]  /*a3b0*/  LEA.HI.SX32 R41, R41, R100, 0x1b ;  /* 0x0000006429297211 */ /* 0x000fe200078fdaff */
[----:B------:R-:W-:Y:S01]  /*a3c0*/  FADD.FTZ R29, R28, R29 ;  /* 0x0000001d1c1d7221 */ /* 0x000fe20000010000 */
[----:B------:R-:W-:Y:S01]  /*a3d0*/  LEA R37, R37, UR7, 0x1 ;  /* 0x0000000725257c11 */ /* 0x000fe2000f8e08ff */
[----:B------:R1:W-:Y:S01]  /*a3e0*/  STS.U16 [R9+0x4], R20 ;  /* 0x0000041409007388 */ /* 0x0003e20000000400 */
[----:B------:R-:W-:-:S02]  /*a3f0*/  IADD3 R61, R100, 0xe, RZ ;  /* 0x0000000e643d7810 */ /* 0x000fc40007ffe0ff */
[-C--:B------:R-:W-:Y:S01]  /*a400*/  LEA.HI.SX32 R43, R43, R100.reuse, 0x1b ;  /* 0x000000642b2b7211 */ /* 0x080fe200078fdaff */
[----:B------:R2:W-:Y:S01]  /*a410*/  STS.U16 [R11+0x6], R8 ;  /* 0x000006080b007388 */ /* 0x0005e20000000400 */
[----:B------:R-:W-:Y:S02]  /*a420*/  LEA R39, R39, UR7, 0x1 ;  /* 0x0000000727277c11 */ /* 0x000fe4000f8e08ff */
[----:B0-----:R-:W-:Y:S01]  /*a430*/  PRMT R6, R5, 0x7610, R6 ;  /* 0x0000761005067816 */ /* 0x001fe20000000006 */
[----:B------:R-:W-:Y:S01]  /*a440*/  STS.U16 [R15+0x8], R22 ;  /* 0x000008160f007388 */ /* 0x000fe20000000400 */
[----:B------:R-:W-:Y:S02]  /*a450*/  IADD3 R63, R100, 0xf, RZ ;  /* 0x0000000f643f7810 */ /* 0x000fe40007ffe0ff */
[----:B------:R-:W-:Y:S01]  /*a460*/  LEA.HI.SX32 R45, R45, R100, 0x1b ;  /* 0x000000642d2d7211 */ /* 0x000fe200078fdaff */
[----:B------:R-:W-:Y:S01]  /*a470*/  STS.U16 [R17+0xa], R12 ;  /* 0x00000a0c11007388 */ /* 0x000fe20000000400 */
[----:B-1----:R-:W-:-:S02]  /*a480*/  PRMT R9, R4, 0x7632, R9 ;  /* 0x0000763204097816 */ /* 0x002fc40000000009 */
[----:B--2---:R-:W-:Y:S01]  /*a490*/  PRMT R8, R4, 0x7610, R8 ;  /* 0x0000761004087816 */ /* 0x004fe20000000008 */
[----:B------:R-:W-:Y:S01]  /*a4a0*/  STS.U16 [R35+0xc], R13 ;  /* 0x00000c0d23007388 */ /* 0x000fe20000000400 */
[----:B------:R-:W-:Y:S02]  /*a4b0*/  LEA.HI.SX32 R47, R47, R100, 0x1b ;  /* 0x000000642f2f7211 */ /* 0x000fe400078fdaff */
[----:B------:R-:W-:Y:S01]  /*a4c0*/  F2FP.F16.F32.PACK_AB R4, R31, R30 ;  /* 0x0000001e1f04723e */ /* 0x000fe200000000ff */
[----:B------:R-:W-:Y:S01]  /*a4d0*/  STS.U16 [R37+0xe], R14 ;  /* 0x00000e0e25007388 */ /* 0x000fe20000000400 */
[-C--:B------:R-:W-:Y:S01]  /*a4e0*/  LEA.HI.SX32 R59, R59, R100.reuse, 0x1b ;  /* 0x000000643b3b7211 */ /* 0x080fe200078fdaff */
[----:B------:R-:W-:Y:S01]  /*a4f0*/  FADD.FTZ R30, R29, R30 ;  /* 0x0000001e1d1e7221 */ /* 0x000fe20000010000 */
[----:B------:R-:W-:Y:S01]  /*a500*/  PRMT R7, R5, 0x7632, R7 ;  /* 0x0000763205077816 */ /* 0x000fe20000000007 */
[----:B------:R0:W-:Y:S01]  /*a510*/  STS.U16 [R39+0x10], R6 ;  /* 0x0000100627007388 */ /* 0x0001e20000000400 */
[----:B------:R-:W-:Y:S01]  /*a520*/  LEA R41, R41, UR7, 0x1 ;  /* 0x0000000729297c11 */ /* 0x000fe2000f8e08ff */
[----:B------:R-:W-:Y:S01]  /*a530*/  FADD.FTZ R31, R30, R31 ;  /* 0x0000001f1e1f7221 */ /* 0x000fe20000010000 */
[----:B------:R-:W-:-:S02]  /*a540*/  LEA.HI.SX32 R61, R61, R100, 0x1b ;  /* 0x000000643d3d7211 */ /* 0x000fc400078fdaff */
[----:B------:R-:W-:Y:S01]  /*a550*/  LEA R43, R43, UR7, 0x1 ;  /* 0x000000072b2b7c11 */ /* 0x000fe2000f8e08ff */
[----:B------:R1:W-:Y:S01]  /*a560*/  STS.U16 [R41+0x12], R7 ;  /* 0x0000120729007388 */ /* 0x0003e20000000400 */
[----:B------:R-:W-:Y:S02]  /*a570*/  LEA.HI.SX32 R63, R63, R100, 0x1b ;  /* 0x000000643f3f7211 */ /* 0x000fe400078fdaff */
[----:B------:R-:W-:Y:S01]  /*a580*/  LEA R45, R45, UR7, 0x1 ;  /* 0x000000072d2d7c11 */ /* 0x000fe2000f8e08ff */
[----:B------:R2:W-:Y:S01]  /*a590*/  STS.U16 [R43+0x14], R8 ;  /* 0x000014082b007388 */ /* 0x0005e20000000400 */
[----:B------:R-:W-:Y:S01]  /*a5a0*/  F2FP.F16.F32.PACK_AB R5, R33, R32 ;  /* 0x000000202105723e */ /* 0x000fe200000000ff */
[----:B------:R-:W-:Y:S01]  /*a5b0*/  FADD.FTZ R32, R31, R32 ;  /* 0x000000201f207221 */ /* 0x000fe20000010000 */
[----:B0-----:R-:W-:Y:S01]  /*a5c0*/  PRMT R6, R4, 0x7610, R6 ;  /* 0x0000761004067816 */ /* 0x001fe20000000006 */
[----:B------:R-:W-:Y:S01]  /*a5d0*/  STS.U16 [R45+0x16], R9 ;  /* 0x000016092d007388 */ /* 0x000fe20000000400 */
[----:B------:R-:W-:Y:S01]  /*a5e0*/  LEA R47, R47, UR7, 0x1 ;  /* 0x000000072f2f7c11 */ /* 0x000fe2000f8e08ff */
[----:B------:R-:W-:Y:S01]  /*a5f0*/  FADD.FTZ R242, R32, R33 ;  /* 0x0000002120f27221 */ /* 0x000fe20000010000 */
[----:B------:R-:W-:-:S02]  /*a600*/  PRMT R12, R4, 0x7632, R12 ;  /* 0x00007632040c7816 */ /* 0x000fc4000000000c */
[----:B------:R-:W-:Y:S01]  /*a610*/  LEA R59, R59, UR7, 0x1 ;  /* 0x000000073b3b7c11 */ /* 0x000fe2000f8e08ff */
[----:B------:R-:W-:Y:S01]  /*a620*/  STS.U16 [R47+0x18], R6 ;  /* 0x000018062f007388 */ /* 0x000fe20000000400 */
[----:B------:R-:W-:Y:S02]  /*a630*/  LEA R61, R61, UR7, 0x1 ;  /* 0x000000073d3d7c11 */ /* 0x000fe4000f8e08ff */
[----:B-1----:R-:W-:Y:S01]  /*a640*/  PRMT R7, R5, 0x7632, R7 ;  /* 0x0000763205077816 */ /* 0x002fe20000000007 */
[----:B------:R-:W-:Y:S01]  /*a650*/  STS.U16 [R59+0x1a], R12 ;  /* 0x00001a0c3b007388 */ /* 0x000fe20000000400 */
[----:B------:R-:W-:Y:S02]  /*a660*/  LEA R63, R63, UR7, 0x1 ;  /* 0x000000073f3f7c11 */ /* 0x000fe4000f8e08ff */
[----:B------:R-:W-:Y:S01]  /*a670*/  MOV R4, UR9 ;  /* 0x0000000900047c02 */ /* 0x000fe20008000f00 */
[----:B------:R-:W-:Y:S01]  /*a680*/  STS.U16 [R61+0x1c], R5 ;  /* 0x00001c053d007388 */ /* 0x000fe20000000400 */
[----:B--2---:R-:W-:-:S03]  /*a690*/  IADD3 R8, P1, R124, -0x3e0, RZ ;  /* 0xfffffc207c087810 */ /* 0x004fc60007f3e0ff */
[----:B------:R0:W-:Y:S01]  /*a6a0*/  STS.U16 [R63+0x1e], R7 ;  /* 0x00001e073f007388 */ /* 0x0001e20000000400 */
[----:B------:R-:W-:-:S03]  /*a6b0*/  NOP ;  /* 0x0000000000007918 */ /* 0x000fc60000000000 */
[----:B------:R-:W-:Y:S01]  /*a6c0*/  LDS.U16 R9, [R116] ;  /* 0x0000000074097984 */ /* 0x000fe20000000400 */
[----:B------:R-:W-:Y:S01]  /*a6d0*/  IADD3.X R23, R125, -0x1, RZ, P1, !PT ;  /* 0xffffffff7d177810 */ /* 0x000fe20000ffe4ff */
[----:B0-----:R-:W0:Y:S02]  /*a6e0*/  LDC.64 R6, c[0x0][0x3a8] ;  /* 0x0000ea00ff067b82 */ /* 0x001e240000000a00 */
        /* <DEDUP_REMOVED lines=8> */
[----:B------:R-:W-:-:S03]  /*a770*/  IMAD R7, R7, UR22, R0 ;  /* 0x0000001607077c24 */ /* 0x000fc6000f8e0200 */
        /* <DEDUP_REMOVED lines=10> */
[----:B0-----:R-:W-:-:S04]  /*a820*/  IMAD.WIDE.U32 R4, R6, UR22, RZ ;  /* 0x0000001606047c25 */ /* 0x001fc8000f8e00ff */
[----:B------:R-:W-:Y:S01]  /*a830*/  IMAD.IADD R25, R5, 0x1, R7 ;  /* 0x0000000105197824 */ /* 0x000fe200078e0207 */
        /* <DEDUP_REMOVED lines=14> */
.L_x_4843:
[----:B------:R-:W-:Y:S05]  /*a920*/  BSYNC B0 ;  /* 0x0000000000007941 */ /* 0x000fea0003800000 */
.L_x_4842:
        /* <DEDUP_REMOVED lines=20> */
[-C--:B------:R-:W-:Y:S01]  /*aa70*/  ISETP.GE.AND P5, PT, R138, R37.reuse, PT ;  /* 0x000000258a00720c */ /* 0x080fe20003fa6270 */
[----:B------:R-:W-:Y:S01]  /*aa80*/  UIADD3.X UR36, UR36, -0x1, URZ, UP2, !UPT ;  /* 0xffffffff24247890 */ /* 0x000fe200097fe43f */
[----:B------:R-:W-:-:S02]  /*aa90*/  ISETP.GE.AND P6, PT, R137, R37, PT ;  /* 0x000000258900720c */ /* 0x000fc40003fc6270 */
[-C--:B------:R-:W-:Y:S02]  /*aaa0*/  ISETP.GE.AND P2, PT, R144, R37.reuse, PT ;  /* 0x000000259000720c */ /* 0x080fe40003f46270 */
[----:B------:R-:W-:Y:S02]  /*aab0*/  LEA.HI.X R3, R89, R4, R3, 0x1, P0 ;  /* 0x0000000459037211 */ /* 0x000fe400000f0c03 */
        /* <DEDUP_REMOVED lines=23> */
[----:B------:R-:W-:-:S05]  /*ac30*/  ISETP.GT.AND P0, PT, R117, 0x1, PT ;  /* 0x000000017500780c */ /* 0x000fca0003f04270 */
[----:B------:R1:W-:Y:S01]  /*ac40*/  @!P1 STG.E.U16 desc[UR16][R2.64+0x240], R19 ;  /* 0x0002401302009986 */ /* 0x0003e2000c101510 */
[----:B------:R-:W-:-:S03]  /*ac50*/  IADD3 R232, P1, R232, -0x800, RZ ;  /* 0xfffff800e8e87810 */ /* 0x000fc60007f3e0ff */
[----:B------:R1:W-:Y:S01]  /*ac60*/  @!P2 STG.E.U16 desc[UR16][R2.64+0x280], R105 ;  /* 0x000280690200a986 */ /* 0x0003e2000c101510 */
[----:B------:R-:W-:Y:S02]  /*ac70*/  IADD3 R234, P2, R234, -0x800, RZ ;  /* 0xfffff800eaea7810 */ /* 0x000fe40007f5e0ff */
[----:B------:R-:W-:Y:S02]  /*ac80*/  IADD3.X R231, R231, -0x1, RZ, P1, !PT ;  /* 0xffffffffe7e77810 */ /* 0x000fe40000ffe4ff */
[----:B------:R-:W-:Y:S01]  /*ac90*/  IADD3.X R233, R233, -0x1, RZ, P2, !PT ;  /* 0xffffffffe9e97810 */ /* 0x000fe200017fe4ff */
[----:B------:R-:W-:Y:S08]  /*aca0*/  @P0 BRA `(.L_x_4844) ;  /* 0xffffff5c00dc0947 */ /* 0x000ff0000383ffff */
.L_x_4789:
[----:B------:R-:W-:Y:S02]  /*acb0*/  ULDC.64 UR4, c[0x0][0x3d8] ;  /* 0x0000f60000047ab9 */ /* 0x000fe40000000a00 */
[----:B------:R-:W-:-:S04]  /*acc0*/  ISETP.NE.U32.AND P0, PT, RZ, UR4, PT ;  /* 0x00000004ff007c0c */ /* 0x000fc8000bf05070 */
[----:B------:R-:W-:-:S13]  /*acd0*/  ISETP.NE.AND.EX P0, PT, RZ, UR5, PT, P0 ;  /* 0x00000005ff007c0c */ /* 0x000fda000bf05300 */
[----:B------:R-:W-:Y:S05]  /*ace0*/  @!P0 BRA `(.L_x_4845) ;  /* 0x0000000000848947 */ /* 0x000fea0003800000 */
[----:B01----:R-:W0:Y:S01]  /*acf0*/  SHFL.DOWN P0, R3, R250, 0x1, 0x1f ;  /* 0x08201f00fa037f89 */ /* 0x003e220000000000 */
[----:B------:R-:W-:Y:S01]  /*ad00*/  BSSY B0, `(.L_x_4845) ;  /* 0x000001f000007945 */ /* 0x000fe20003800000 */
[----:B------:R-:W1:Y:S01]  /*ad10*/  S2R R4, SR_LANEID ;  /* 0x0000000000047919 */ /* 0x000e620000000000 */
[----:B0-----:R-:W-:-:S05]  /*ad20*/  @P0 FADD R3, R3, R250 ;  /* 0x000000fa03030221 */ /* 0x001fca0000000000 */
[----:B------:R-:W0:Y:S01]  /*ad30*/  SHFL.DOWN P0, R0, R3, 0x2, 0x1f ;  /* 0x08401f0003007f89 */ /* 0x000e220000000000 */
[----:B-1----:R-:W-:Y:S02]  /*ad40*/  ISETP.NE.AND P1, PT, R4, RZ, PT ;  /* 0x000000ff0400720c */ /* 0x002fe40003f25270 */
[----:B------:R-:W1:Y:S11]  /*ad50*/  S2R R4, SR_TID.X ;  /* 0x0000000000047919 */ /* 0x000e760000002100 */
[----:B------:R-:W2:Y:S01]  /*ad60*/  @!P1 S2R R9, SR_CgaCtaId ;  /* 0x0000000000099919 */ /* 0x000ea20000008800 */
[----:B------:R-:W-:Y:S01]  /*ad70*/  @!P1 MOV R6, 0x400 ;  /* 0x0000040000069802 */ /* 0x000fe20000000f00 */
[----:B0-----:R-:W-:-:S05]  /*ad80*/  @P0 FADD R0, R3, R0 ;  /* 0x0000000003000221 */ /* 0x001fca0000000000 */
[----:B------:R-:W0:Y:S01]  /*ad90*/  SHFL.DOWN P0, R5, R0, 0x4, 0x1f ;  /* 0x08801f0000057f89 */ /* 0x000e220000000000 */
[----:B-1----:R-:W-:-:S04]  /*ada0*/  @!P1 SHF.R.S32.HI R3, RZ, 0x1f, R4 ;  /* 0x0000001fff039819 */ /* 0x002fc80000011404 */
[----:B------:R-:W-:-:S04]  /*adb0*/  @!P1 LEA.HI R3, R3, R4, RZ, 0x5 ;  /* 0x0000000403039211 */ /* 0x000fc800078f28ff */
[----:B------:R-:W-:Y:S02]  /*adc0*/  @!P1 SHF.R.S32.HI R3, RZ, 0x5, R3 ;  /* 0x00000005ff039819 */ /* 0x000fe40000011403 */
[----:B--2---:R-:W-:Y:S01]  /*add0*/  @!P1 LEA R6, R9, R6, 0x18 ;  /* 0x0000000609069211 */ /* 0x004fe200078ec0ff */
        /* <DEDUP_REMOVED lines=11> */
[----:B------:R-:W-:Y:S01]  /*ae90*/  @!P0 MOV R0, 0x400 ;  /* 0x0000040000008802 */ /* 0x000fe20000000f00 */
[----:B------:R-:W1:Y:S03]  /*aea0*/  @!P0 S2R R3, SR_CgaCtaId ;  /* 0x0000000000038919 */ /* 0x000e660000008800 */
[----:B-1----:R-:W-:-:S06]  /*aeb0*/  @!P0 LEA R0, R3, R0, 0x18 ;  /* 0x0000000003008211 */ /* 0x002fcc00078ec0ff */
[----:B------:R-:W0:Y:S02]  /*aec0*/  @!P0 LDS R0, [R0+0x3188] ;  /* 0x0031880000008984 */ /* 0x000e240000000800 */
[----:B0-----:R-:W-:-:S05]  /*aed0*/  @!P0 FADD.FTZ R7, R7, R0 ;  /* 0x0000000007078221 */ /* 0x001fca0000010000 */
[----:B--2---:R1:W-:Y:S02]  /*aee0*/  REDG.E.ADD.F32.FTZ.RN.STRONG.GPU desc[UR16][R10.64], R7 ;  /* 0x000000070a0079a6 */ /* 0x0043e4000c10f390 */
.L_x_4846:
[----:B------:R-:W-:Y:S05]  /*aef0*/  BSYNC B0 ;  /* 0x0000000000007941 */ /* 0x000fea0003800000 */
.L_x_4845:
        /* <DEDUP_REMOVED lines=30> */
[----:B------:R-:W5:Y:S01]  /*b0e0*/  LDL.LU.64 R10, [R1] ;  /* 0x00000000010a7983 */ /* 0x000f620000300a00 */
[----:B------:R-:W-:Y:S01]  /*b0f0*/  @!P0 MOV R0, 0x400 ;  /* 0x0000040000008802 */ /* 0x000fe20000000f00 */
[----:B------:R-:W0:Y:S03]  /*b100*/  @!P0 S2R R3, SR_CgaCtaId ;  /* 0x0000000000038919 */ /* 0x000e260000008800 */
[----:B0-----:R-:W-:-:S06]  /*b110*/  @!P0 LEA R0, R3, R0, 0x18 ;  /* 0x0000000003008211 */ /* 0x001fcc00078ec0ff */
[----:B------:R-:W2:Y:S02]  /*b120*/  @!P0 LDS R0, [R0+0x3188] ;  /* 0x0031880000008984 */ /* 0x000ea40000000800 */
[----:B--2---:R-:W-:-:S05]  /*b130*/  @!P0 FADD.FTZ R7, R7, R0 ;  /* 0x0000000007078221 */ /* 0x004fca0000010000 */
[----:B-----5:R0:W-:Y:S01]  /*b140*/  REDG.E.ADD.F32.FTZ.RN.STRONG.GPU desc[UR16][R10.64], R7 ;  /* 0x000000070a0079a6 */ /* 0x0201e2000c10f390 */
[----:B------:R-:W-:Y:S01]  /*b150*/  HFMA2.MMA R9, -RZ, RZ, 0, 0 ;  /* 0x00000000ff097435 */ /* 0x000fe200000001ff */
[----:B------:R-:W-:Y:S10]  /*b160*/  BRA `(.L_x_4849) ;  /* 0x0000000000047947 */ /* 0x000ff40003800000 */
.L_x_4848:
[----:B0-----:R-:W0:Y:S02]  /*b170*/  S2R R9, SR_TID.X ;  /* 0x0000000000097919 */ /* 0x001e240000002100 */
.L_x_4849:
[----:B------:R-:W-:Y:S05]  /*b180*/  BSYNC B0 ;  /* 0x0000000000007941 */ /* 0x000fea0003800000 */
.L_x_4847:
[----:B------:R-:W-:Y:S02]  /*b190*/  ULDC UR10, c[0x0][0x21c] ;  /* 0x00008700000a7ab9 */ /* 0x000fe40000000800 */
[----:B0-----:R-:W-:-:S13]  /*b1a0*/  ISETP.GE.AND P0, PT, R9, UR10, PT ;  /* 0x0000000a09007c0c */ /* 0x001fda000bf06270 */
[----:B------:R-:W-:Y:S05]  /*b1b0*/  @P0 EXIT ;  /* 0x000000000000094d */ /* 0x000fea0003800000 */
[----:B------:R-:W0:Y:S01]  /*b1c0*/  S2UR UR5, SR_CgaCtaId ;  /* 0x00000000000579c3 */ /* 0x000e220000008800 */
[----:B------:R-:W-:Y:S01]  /*b1d0*/  SHF.R.S32.HI R5, RZ, 0x1f, R252 ;  /* 0x0000001fff057819 */ /* 0x000fe200000114fc */
[----:B------:R-:W-:Y:S01]  /*b1e0*/  ULDC.64 UR6, c[0x0][0x338] ;  /* 0x0000ce0000067ab9 */ /* 0x000fe20000000a00 */
[----:B------:R-:W-:Y:S01]  /*b1f0*/  UMOV UR4, 0x400 ;  /* 0x0000040000047882 */ /* 0x000fe20000000000 */
[----:B-1----:R-:W-:Y:S01]  /*b200*/  IMAD.WIDE.U32 R2, R252, UR6, RZ ;  /* 0x00000006fc027c25 */ /* 0x002fe2000f8e00ff */
[----:B------:R-:W-:-:S03]  /*b210*/  ULDC.64 UR8, c[0x0][0x3c0] ;  /* 0x0000f00000087ab9 */ /* 0x000fc60000000a00 */
[----:B------:R-:W-:-:S04]  /*b220*/  IMAD R5, R5, UR6, RZ ;  /* 0x0000000605057c24 */ /* 0x000fc8000f8e02ff */
[----:B------:R-:W-:Y:S01]  /*b230*/  IMAD R5, R252, UR7, R5 ;  /* 0x00000007fc057c24 */ /* 0x000fe2000f8e0205 */
[----:B------:R-:W-:-:S04]  /*b240*/  ULDC.64 UR6, c[0x0][0x340] ;  /* 0x0000d00000067ab9 */ /* 0x000fc80000000a00 */
[----:B------:R-:W-:Y:S01]  /*b250*/  IADD3 R13, R3, R5, RZ ;  /* 0x00000005030d7210 */ /* 0x000fe20007ffe0ff */
[----:B0-----:R-:W-:-:S03]  /*b260*/  ULEA UR4, UR5, UR4, 0x18 ;  /* 0x0000000405047291 */ /* 0x001fc6000f8ec03f */
[----:B------:R-:W-:-:S09]  /*b270*/  ULDC UR5, c[0x0][0x0] ;  /* 0x0000000000057ab9 */ /* 0x000fd20000000800 */
.L_x_4850:
[----:B------:R-:W-:Y:S01]  /*b280*/  LEA R0, R9, UR4, 0x2 ;  /* 0x0000000409007c11 */ /* 0x000fe2000f8e10ff */
[----:B------:R-:W-:Y:S01]  /*b290*/  IMAD.MOV.U32 R5, RZ, RZ, R13 ;  /* 0x000000ffff057224 */ /* 0x000fe200078e000d */
[----:B--2---:R-:W-:-:S03]  /*b2a0*/  SHF.R.S32.HI R4, RZ, 0x1f, R9 ;  /* 0x0000001fff047819 */ /* 0x004fc60000011409 */
[----:B0-----:R-:W0:Y:S02]  /*b2b0*/  LDS R11, [R0+0x46c0] ;  /* 0x0046c000000b7984 */ /* 0x001e240000000800 */
        /* <DEDUP_REMOVED lines=8> */
[----:B------:R-:W-:-:S03]  /*b340*/  ISETP.GE.AND P0, PT, R9, UR10, PT ;  /* 0x0000000a09007c0c */ /* 0x000fc6000bf06270 */
[----:B0-----:R0:W-:Y:S10]  /*b350*/  REDG.E.ADD.F32.FTZ.RN.STRONG.GPU desc[UR16][R6.64], R11 ;  /* 0x0000000b060079a6 */ /* 0x0011f4000c10f390 */
[----:B------:R-:W-:Y:S05]  /*b360*/  @!P0 BRA `(.L_x_4850) ;  /* 0xfffffffc00c48947 */ /* 0x000fea000383ffff */
[----:B------:R-:W-:Y:S05]  /*b370*/  EXIT ;  /* 0x000000000000794d */ /* 0x000fea0003800000 */
.L_x_4799:
[----:B------:R-:W-:Y:S01]  /*b380*/  HFMA2.MMA R209, -RZ, RZ, 0, 5.9604644775390625e-08 ;  /* 0x00000001ffd17435 */ /* 0x000fe200000001ff */
[----:B------:R-:W-:Y:S01]  /*b390*/  MOV R207, R66 ;  /* 0x0000004200cf7202 */ /* 0x000fe20000000f00 */
[----:B------:R-:W-:Y:S01]  /*b3a0*/  IMAD.MOV.U32 R210, RZ, RZ, RZ ;  /* 0x000000ffffd27224 */ /* 0x000fe200078e00ff */
[----:B------:R-:W-:-:S08]  /*b3b0*/  MOV R70, 0xffffffff ;  /* 0xffffffff00467802 */ /* 0x000fd00000000f00 */
[----:B-1---5:R-:W-:Y:S05]  /*b3c0*/  WARPSYNC.COLLECTIVE R70, `(.L_x_4851) ;  /* 0x0000000046087348 */ /* 0x022fea0003c00000 */
[----:B------:R0:W2:Y:S02]  /*b3d0*/  SHFL.UP P0, R183, R207, R209, R210 ;  /* 0x040000d1cfb77389 */ /* 0x0000a400000000d2 */
[----:B012--5:R-:W-:Y:S01]  /*b3e0*/  ENDCOLLECTIVE ;  /* 0x000000000000791b */ /* 0x027fe20003800000 */
.L_x_4851:
[----:B------:R-:W-:Y:S02]  /*b3f0*/  MOV R207, R67 ;  /* 0x0000004300cf7202 */ /* 0x000fe40000000f00 */
[----:B------:R-:W-:-:S07]  /*b400*/  MOV R71, R183 ;  /* 0x000000b700477202 */ /* 0x000fce0000000f00 */
[----:B------:R-:W-:Y:S05]  /*b410*/  WARPSYNC.COLLECTIVE R70, `(.L_x_4852) ;  /* 0x0000000046087348 */ /* 0x000fea0003c00000 */
[----:B------:R0:W1:Y:S02]  /*b420*/  SHFL.UP P0, R183, R207, R209, R210 ;  /* 0x040000d1cfb77389 */ /* 0x00006400000000d2 */
[----:B01----:R-:W-:Y:S01]  /*b430*/  ENDCOLLECTIVE ;  /* 0x000000000000791b */ /* 0x003fe20003800000 */
.L_x_4852:
        /* <DEDUP_REMOVED lines=8> */
.L_x_4853:
[----:B------:R-:W-:Y:S02]  /*b4c0*/  MOV R207, R67 ;  /* 0x0000004300cf7202 */ /* 0x000fe40000000f00 */
[----:B------:R-:W-:-:S07]  /*b4d0*/  MOV R71, R183 ;  /* 0x000000b700477202 */ /* 0x000fce0000000f00 */
[----:B------:R-:W-:Y:S05]  /*b4e0*/  WARPSYNC.COLLECTIVE R70, `(.L_x_4854) ;  /* 0x0000000046087348 */ /* 0x000fea0003c00000 */
[----:B------:R0:W1:Y:S02]  /*b4f0*/  SHFL.UP P0, R183, R207, R209, R210 ;  /* 0x040000d1cfb77389 */ /* 0x00006400000000d2 */
[----:B01----:R-:W-:Y:S01]  /*b500*/  ENDCOLLECTIVE ;  /* 0x000000000000791b */ /* 0x003fe20003800000 */
.L_x_4854:
        /* <DEDUP_REMOVED lines=8> */
.L_x_4855:
[----:B------:R-:W-:Y:S01]  /*b590*/  MOV R207, R67 ;  /* 0x0000004300cf7202 */ /* 0x000fe20000000f00 */
[----:B------:R-:W-:-:S07]  /*b5a0*/  IMAD.MOV.U32 R71, RZ, RZ, R183 ;  /* 0x000000ffff477224 */ /* 0x000fce00078e00b7 */
[----:B------:R-:W-:Y:S05]  /*b5b0*/  WARPSYNC.COLLECTIVE R70, `(.L_x_4856) ;  /* 0x0000000046087348 */ /* 0x000fea0003c00000 */
[----:B------:R0:W1:Y:S02]  /*b5c0*/  SHFL.UP P0, R183, R207, R209, R210 ;  /* 0x040000d1cfb77389 */ /* 0x00006400000000d2 */
[----:B01----:R-:W-:Y:S01]  /*b5d0*/  ENDCOLLECTIVE ;  /* 0x000000000000791b */ /* 0x003fe20003800000 */
.L_x_4856:
        /* <DEDUP_REMOVED lines=8> */
.L_x_4857:
[----:B------:R-:W-:Y:S01]  /*b660*/  IMAD.MOV.U32 R207, RZ, RZ, R67 ;  /* 0x000000ffffcf7224 */ /* 0x000fe200078e0043 */
[----:B------:R-:W-:-:S07]  /*b670*/  MOV R71, R183 ;  /* 0x000000b700477202 */ /* 0x000fce0000000f00 */
[----:B------:R-:W-:Y:S05]  /*b680*/  WARPSYNC.COLLECTIVE R70, `(.L_x_4858) ;  /* 0x0000000046087348 */ /* 0x000fea0003c00000 */
[----:B------:R0:W1:Y:S02]  /*b690*/  SHFL.UP P0, R183, R207, R209, R210 ;  /* 0x040000d1cfb77389 */ /* 0x00006400000000d2 */
[----:B01----:R-:W-:Y:S01]  /*b6a0*/  ENDCOLLECTIVE ;  /* 0x000000000000791b */ /* 0x003fe20003800000 */
.L_x_4858:
        /* <DEDUP_REMOVED lines=8> */
.L_x_4859:
[----:B------:R-:W-:Y:S02]  /*b730*/  MOV R207, R67 ;  /* 0x0000004300cf7202 */ /* 0x000fe40000000f00 */
[----:B------:R-:W-:-:S07]  /*b740*/  MOV R71, R183 ;  /* 0x000000b700477202 */ /* 0x000fce0000000f00 */
[----:B------:R-:W-:Y:S05]  /*b750*/  WARPSYNC.COLLECTIVE R70, `(.L_x_4860) ;  /* 0x0000000046087348 */ /* 0x000fea0003c00000 */
[----:B------:R0:W1:Y:S02]  /*b760*/  SHFL.UP P0, R183, R207, R209, R210 ;  /* 0x040000d1cfb77389 */ /* 0x00006400000000d2 */
[----:B01----:R-:W-:Y:S01]  /*b770*/  ENDCOLLECTIVE ;  /* 0x000000000000791b */ /* 0x003fe20003800000 */
.L_x_4860:
[----:B------:R-:W-:Y:S05]  /*b780*/  BRA `(.L_x_4861) ;  /* 0xffffffb800047947 */ /* 0x000fea000383ffff */
.L_x_4800:
        /* <DEDUP_REMOVED lines=8> */
.L_x_4863:
[----:B------:R-:W-:Y:S05]  /*b810*/  BSYNC B0 ;  /* 0x0000000000007941 */ /* 0x000fea0003800000 */
.L_x_4862:
[----:B------:R-:W-:Y:S05]  /*b820*/  BRA `(.L_x_4864) ;  /* 0xffffffb400f07947 */ /* 0x000fea000383ffff */
.L_x_4801:
        /* <DEDUP_REMOVED lines=8> */
.L_x_4866:
[----:B------:R-:W-:Y:S05]  /*b8b0*/  BSYNC B0 ;  /* 0x0000000000007941 */ /* 0x000fea0003800000 */
.L_x_4865:
[----:B------:R-:W-:Y:S05]  /*b8c0*/  BRA `(.L_x_4867) ;  /* 0xffffffb400d07947 */ /* 0x000fea000383ffff */
.L_x_4802:
        /* <DEDUP_REMOVED lines=8> */
.L_x_4869:
[----:B------:R-:W-:Y:S05]  /*b950*/  BSYNC B0 ;  /* 0x0000000000007941 */ /* 0x000fea0003800000 */
.L_x_4868:
[----:B------:R-:W-:Y:S01]  /*b960*/  HFMA2.MMA R209, -RZ, RZ, 0, 5.9604644775390625e-08 ;  /* 0x00000001ffd17435 */ /* 0x000fe200000001ff */
[----:B------:R-:W-:Y:S01]  /*b970*/  MOV R207, R67 ;  /* 0x0000004300cf7202 */ /* 0x000fe20000000f00 */
[----:B------:R-:W-:Y:S01]  /*b980*/  HFMA2.MMA R202, -RZ, RZ, 0, 0 ;  /* 0x00000000ffca7435 */ /* 0x000fe200000001ff */
[----:B------:R-:W-:Y:S01]  /*b990*/  IMAD.MOV.U32 R210, RZ, RZ, RZ ;  /* 0x000000ffffd27224 */ /* 0x000fe200078e00ff */
[----:B------:R-:W-:Y:S01]  /*b9a0*/  MOV R70, 0xffffffff ;  /* 0xffffffff00467802 */ /* 0x000fe20000000f00 */
[----:B------:R-:W-:Y:S01]  /*b9b0*/  IMAD.MOV.U32 R203, RZ, RZ, 0x1f ;  /* 0x0000001fffcb7424 */ /* 0x000fe200078e00ff */
[----:B------:R-:W-:Y:S02]  /*b9c0*/  MOV R71, R68 ;  /* 0x0000004400477202 */ /* 0x000fe40000000f00 */
[----:B------:R-:W-:-:S07]  /*b9d0*/  MOV R66, R183 ;  /* 0x000000b700427202 */ /* 0x000fce0000000f00 */
[----:B------:R-:W-:Y:S05]  /*b9e0*/  WARPSYNC.COLLECTIVE R70, `(.L_x_4870) ;  /* 0x0000000046087348 */ /* 0x000fea0003c00000 */
[----:B------:R0:W1:Y:S02]  /*b9f0*/  SHFL.UP P0, R183, R207, R209, R210 ;  /* 0x040000d1cfb77389 */ /* 0x00006400000000d2 */
[----:B01----:R-:W-:Y:S01]  /*ba00*/  ENDCOLLECTIVE ;  /* 0x000000000000791b */ /* 0x003fe20003800000 */
.L_x_4870:
[----:B------:R-:W-:Y:S05]  /*ba10*/  WARPSYNC.COLLECTIVE R70, `(.L_x_4871) ;  /* 0x0000000046087348 */ /* 0x000fea0003c00000 */
[----:B------:R0:W1:Y:S02]  /*ba20*/  SHFL.IDX P3, R206, R71, R202, R203 ;  /* 0x000000ca47ce7389 */ /* 0x00006400000600cb */
[----:B01----:R-:W-:Y:S01]  /*ba30*/  ENDCOLLECTIVE ;  /* 0x000000000000791b */ /* 0x003fe20003800000 */
.L_x_4871:
[----:B------:R-:W-:Y:S02]  /*ba40*/  MOV R71, R69 ;  /* 0x0000004500477202 */ /* 0x000fe40000000f00 */
[----:B------:R-:W-:Y:S02]  /*ba50*/  MOV R67, R183 ;  /* 0x000000b700437202 */ /* 0x000fe40000000f00 */
[----:B------:R-:W-:-:S07]  /*ba60*/  MOV R68, R206 ;  /* 0x000000ce00447202 */ /* 0x000fce0000000f00 */
[----:B------:R-:W-:Y:S05]  /*ba70*/  WARPSYNC.COLLECTIVE R70, `(.L_x_4872) ;  /* 0x0000000046087348 */ /* 0x000fea0003c00000 */
[----:B------:R0:W1:Y:S02]  /*ba80*/  SHFL.IDX P3, R206, R71, R202, R203 ;  /* 0x000000ca47ce7389 */ /* 0x00006400000600cb */
[----:B01----:R-:W-:Y:S01]  /*ba90*/  ENDCOLLECTIVE ;  /* 0x000000000000791b */ /* 0x003fe20003800000 */
.L_x_4872:
[----:B------:R-:W-:Y:S01]  /*baa0*/  MOV R69, R206 ;  /* 0x000000ce00457202 */ /* 0x000fe20000000f00 */
[----:B------:R-:W-:Y:S06]  /*bab0*/  BRA `(.L_x_4873) ;  /* 0xffffffb4006c7947 */ /* 0x000fec000383ffff */
.L_x_4804:
[----:B------:R-:W-:Y:S01]  /*bac0*/  HFMA2.MMA R207, -RZ, RZ, 0, 1.847743988037109375e-06 ;  /* 0x0000001fffcf7435 */ /* 0x000fe200000001ff */
[----:B------:R-:W-:Y:S01]  /*bad0*/  MOV R205, R64 ;  /* 0x0000004000cd7202 */ /* 0x000fe20000000f00 */
[----:B------:R-:W-:Y:S01]  /*bae0*/  IMAD.MOV.U32 R204, RZ, RZ, 0x1 ;  /* 0x00000001ffcc7424 */ /* 0x000fe200078e00ff */
[----:B------:R-:W-:Y:S01]  /*baf0*/  MOV R70, 0xffffffff ;  /* 0xffffffff00467802 */ /* 0x000fe20000000f00 */
[----:B------:R-:W-:Y:S01]  /*bb00*/  HFMA2.MMA R202, -RZ, RZ, 0, 0 ;  /* 0x00000000ffca7435 */ /* 0x000fe200000001ff */
[----:B------:R-:W-:-:S10]  /*bb10*/  MOV R203, 0x1f ;  /* 0x0000001f00cb7802 */ /* 0x000fd40000000f00 */
[----:B-----5:R-:W-:Y:S05]  /*bb20*/  WARPSYNC.COLLECTIVE R70, `(.L_x_4874) ;  /* 0x0000000046087348 */ /* 0x020fea0003c00000 */
[----:B------:R0:W1:Y:S02]  /*bb30*/  SHFL.DOWN P6, R201, R205, R204, R207 ;  /* 0x080000cccdc97389 */ /* 0x00006400000c00cf */
[----:B01---5:R-:W-:Y:S01]  /*bb40*/  ENDCOLLECTIVE ;  /* 0x000000000000791b */ /* 0x023fe20003800000 */
.L_x_4874:
[----:B------:R-:W-:Y:S02]  /*bb50*/  MOV R205, R65 ;  /* 0x0000004100cd7202 */ /* 0x000fe40000000f00 */
[----:B------:R-:W-:-:S07]  /*bb60*/  MOV R69, R201 ;  /* 0x000000c900457202 */ /* 0x000fce0000000f00 */
[----:B------:R-:W-:Y:S05]  /*bb70*/  WARPSYNC.COLLECTIVE R70, `(.L_x_4875) ;  /* 0x0000000046087348 */ /* 0x000fea0003c00000 */
[----:B------:R0:W1:Y:S02]  /*bb80*/  SHFL.DOWN P6, R201, R205, R204, R207 ;  /* 0x080000cccdc97389 */ /* 0x00006400000c00cf */
[----:B01----:R-:W-:Y:S01]  /*bb90*/  ENDCOLLECTIVE ;  /* 0x000000000000791b */ /* 0x003fe20003800000 */
.L_x_4875:
[----:B------:R-:W-:Y:S01]  /*bba0*/  HFMA2.MMA R204, -RZ, RZ, 0, 1.1920928955078125e-07 ;  /* 0x00000002ffcc7435 */ /* 0x000fe200000001ff */
[----:B------:R-:W-:-:S04]  /*bbb0*/  IMAD.MOV.U32 R68, RZ, RZ, R201 ;  /* 0x000000ffff447224 */ /* 0x000fc800078e00c9 */
[C---:B------:R-:W-:Y:S01]  /*bbc0*/  @P5 FFMA.FTZ R65, R64.reuse, R68, R65 ;  /* 0x0000004440415223 */ /* 0x040fe20000010041 */
[----:B------:R-:W-:-:S05]  /*bbd0*/  @P5 FMUL.FTZ R64, R64, R69 ;  /* 0x0000004540405220 */ /* 0x000fca0000410000 */
[----:B------:R-:W-:-:S07]  /*bbe0*/  MOV R205, R64 ;  /* 0x0000004000cd7202 */ /* 0x000fce0000000f00 */
[----:B------:R-:W-:Y:S05]  /*bbf0*/  WARPSYNC.COLLECTIVE R70, `(.L_x_4876) ;  /* 0x0000000046087348 */ /* 0x000fea0003c00000 */
[----:B------:R0:W1:Y:S02]  /*bc00*/  SHFL.DOWN P6, R201, R205, R204, R207 ;  /* 0x080000cccdc97389 */ /* 0x00006400000c00cf */
[----:B01----:R-:W-:Y:S01]  /*bc10*/  ENDCOLLECTIVE ;  /* 0x000000000000791b */ /* 0x003fe20003800000 */
.L_x_4876:
[----:B------:R-:W-:Y:S02]  /*bc20*/  MOV R205, R65 ;  /* 0x0000004100cd7202 */ /* 0x000fe40000000f00 */
[----:B------:R-:W-:-:S07]  /*bc30*/  MOV R69, R201 ;  /* 0x000000c900457202 */ /* 0x000fce0000000f00 */
[----:B------:R-:W-:Y:S05]  /*bc40*/  WARPSYNC.COLLECTIVE R70, `(.L_x_4877) ;  /* 0x0000000046087348 */ /* 0x000fea0003c00000 */
[----:B------:R0:W1:Y:S02]  /*bc50*/  SHFL.DOWN P6, R201, R205, R204, R207 ;  /* 0x080000cccdc97389 */ /* 0x00006400000c00cf */
[----:B01----:R-:W-:Y:S01]  /*bc60*/  ENDCOLLECTIVE ;  /* 0x000000000000791b */ /* 0x003fe20003800000 */
.L_x_4877:
        /* <DEDUP_REMOVED lines=8> */
.L_x_4878:
[----:B------:R-:W-:Y:S02]  /*bcf0*/  MOV R205, R65 ;  /* 0x0000004100cd7202 */ /* 0x000fe40000000f00 */
[----:B------:R-:W-:-:S07]  /*bd00*/  MOV R69, R201 ;  /* 0x000000c900457202 */ /* 0x000fce0000000f00 */
[----:B------:R-:W-:Y:S05]  /*bd10*/  WARPSYNC.COLLECTIVE R70, `(.L_x_4879) ;  /* 0x0000000046087348 */ /* 0x000fea0003c00000 */
[----:B------:R0:W1:Y:S02]  /*bd20*/  SHFL.DOWN P6, R201, R205, R204, R207 ;  /* 0x080000cccdc97389 */ /* 0x00006400000c00cf */
[----:B01----:R-:W-:Y:S01]  /*bd30*/  ENDCOLLECTIVE ;  /* 0x000000000000791b */ /* 0x003fe20003800000 */
.L_x_4879:
[----:B------:R-:W-:Y:S01]  /*bd40*/  HFMA2.MMA R204, -RZ, RZ, 0, 4.76837158203125e-07 ;  /* 0x00000008ffcc7435 */ /* 0x000fe200000001ff */
[----:B------:R-:W-:-:S04]  /*bd50*/  IMAD.MOV.U32 R68, RZ, RZ, R201 ;  /* 0x000000ffff447224 */ /* 0x000fc800078e00c9 */
[C---:B------:R-:W-:Y:S01]  /*bd60*/  @!P3 FFMA.FTZ R65, R64.reuse, R68, R65 ;  /* 0x000000444041b223 */ /* 0x040fe20000010041 */
[----:B------:R-:W-:-:S05]  /*bd70*/  @!P3 FMUL.FTZ R64, R64, R69 ;  /* 0x000000454040b220 */ /* 0x000fca0000410000 */
[----:B------:R-:W-:-:S07]  /*bd80*/  MOV R205, R64 ;  /* 0x0000004000cd7202 */ /* 0x000fce0000000f00 */
[----:B------:R-:W-:Y:S05]  /*bd90*/  WARPSYNC.COLLECTIVE R70, `(.L_x_4880) ;  /* 0x0000000046087348 */ /* 0x000fea0003c00000 */
[----:B------:R0:W1:Y:S02]  /*bda0*/  SHFL.DOWN P6, R201, R205, R204, R207 ;  /* 0x080000cccdc97389 */ /* 0x00006400000c00cf */
[----:B01----:R-:W-:Y:S01]  /*bdb0*/  ENDCOLLECTIVE ;  /* 0x000000000000791b */ /* 0x003fe20003800000 */
.L_x_4880:
[----:B------:R-:W-:Y:S02]  /*bdc0*/  MOV R205, R65 ;  /* 0x0000004100cd7202 */ /* 0x000fe40000000f00 */
[----:B------:R-:W-:-:S07]  /*bdd0*/  MOV R69, R201 ;  /* 0x000000c900457202 */ /* 0x000fce0000000f00 */
[----:B------:R-:W-:Y:S05]  /*bde0*/  WARPSYNC.COLLECTIVE R70, `(.L_x_4881) ;  /* 0x0000000046087348 */ /* 0x000fea0003c00000 */
[----:B------:R0:W1:Y:S02]  /*bdf0*/  SHFL.DOWN P6, R201, R205, R204, R207 ;  /* 0x080000cccdc97389 */ /* 0x00006400000c00cf */
[----:B01----:R-:W-:Y:S01]  /*be00*/  ENDCOLLECTIVE ;  /* 0x000000000000791b */ /* 0x003fe20003800000 */
.L_x_4881:
        /* <DEDUP_REMOVED lines=8> */
.L_x_4882:
[----:B------:R-:W-:Y:S02]  /*be90*/  MOV R205, R65 ;  /* 0x0000004100cd7202 */ /* 0x000fe40000000f00 */
[----:B------:R-:W-:-:S07]  /*bea0*/  MOV R69, R201 ;  /* 0x000000c900457202 */ /* 0x000fce0000000f00 */
[----:B------:R-:W-:Y:S05]  /*beb0*/  WARPSYNC.COLLECTIVE R70, `(.L_x_4883) ;  /* 0x0000000046087348 */ /* 0x000fea0003c00000 */
[----:B------:R0:W1:Y:S02]  /*bec0*/  SHFL.DOWN P6, R201, R205, R204, R207 ;  /* 0x080000cccdc97389 */ /* 0x00006400000c00cf */
[----:B01----:R-:W-:Y:S01]  /*bed0*/  ENDCOLLECTIVE ;  /* 0x000000000000791b */ /* 0x003fe20003800000 */
.L_x_4883:
[----:B------:R-:W-:Y:S01]  /*bee0*/  HFMA2.MMA R204, -RZ, RZ, 0, 5.9604644775390625e-08 ;  /* 0x00000001ffcc7435 */ /* 0x000fe200000001ff */
[----:B------:R-:W-:-:S04]  /*bef0*/  IMAD.MOV.U32 R68, RZ, RZ, R201 ;  /* 0x000000ffff447224 */ /* 0x000fc800078e00c9 */
[C---:B------:R-:W-:Y:S01]  /*bf00*/  @!P1 FFMA.FTZ R65, R64.reuse, R68, R65 ;  /* 0x0000004440419223 */ /* 0x040fe20000010041 */
[----:B------:R-:W-:-:S05]  /*bf10*/  @!P1 FMUL.FTZ R64, R64, R69 ;  /* 0x0000004540409220 */ /* 0x000fca0000410000 */
[-C--:B------:R-:W-:Y:S02]  /*bf20*/  MOV R71, R64.reuse ;  /* 0x0000004000477202 */ /* 0x080fe40000000f00 */
[----:B------:R-:W-:-:S07]  /*bf30*/  MOV R205, R64 ;  /* 0x0000004000cd7202 */ /* 0x000fce0000000f00 */
[----:B------:R-:W-:Y:S05]  /*bf40*/  WARPSYNC.COLLECTIVE R70, `(.L_x_4884) ;  /* 0x0000000046087348 */ /* 0x000fea0003c00000 */
[----:B------:R0:W1:Y:S02]  /*bf50*/  SHFL.IDX P3, R206, R71, R202, R203 ;  /* 0x000000ca47ce7389 */ /* 0x00006400000600cb */
[----:B01----:R-:W-:Y:S01]  /*bf60*/  ENDCOLLECTIVE ;  /* 0x000000000000791b */ /* 0x003fe20003800000 */
.L_x_4884:
[----:B------:R-:W-:Y:S01]  /*bf70*/  IMAD.MOV.U32 R71, RZ, RZ, R65 ;  /* 0x000000ffff477224 */ /* 0x000fe200078e0041 */
[----:B------:R-:W-:-:S07]  /*bf80*/  MOV R199, R206 ;  /* 0x000000ce00c77202 */ /* 0x000fce0000000f00 */
[----:B------:R-:W-:Y:S05]  /*bf90*/  WARPSYNC.COLLECTIVE R70, `(.L_x_4885) ;  /* 0x0000000046087348 */ /* 0x000fea0003c00000 */
[----:B------:R0:W1:Y:S02]  /*bfa0*/  SHFL.IDX P3, R206, R71, R202, R203 ;  /* 0x000000ca47ce7389 */ /* 0x00006400000600cb */
[----:B01----:R-:W-:Y:S01]  /*bfb0*/  ENDCOLLECTIVE ;  /* 0x000000000000791b */ /* 0x003fe20003800000 */
.L_x_4885:
[----:B------:R-:W-:Y:S05]  /*bfc0*/  WARPSYNC.COLLECTIVE R70, `(.L_x_4886) ;  /* 0x0000000046087348 */ /* 0x000fea0003c00000 */
[----:B------:R0:W1:Y:S02]  /*bfd0*/  SHFL.DOWN P6, R201, R205, R204, R207 ;  /* 0x080000cccdc97389 */ /* 0x00006400000c00cf */
[----:B01----:R-:W-:Y:S01]  /*bfe0*/  ENDCOLLECTIVE ;  /* 0x000000000000791b */ /* 0x003fe20003800000 */
.L_x_4886:
[----:B------:R-:W-:Y:S01]  /*bff0*/  MOV R71, R130 ;  /* 0x0000008200477202 */ /* 0x000fe20000000f00 */
[----:B------:R-:W-:Y:S01]  /*c000*/  IMAD.MOV.U32 R205, RZ, RZ, R65 ;  /* 0x000000ffffcd7224 */ /* 0x000fe200078e0041 */
[----:B------:R-:W-:Y:S02]  /*c010*/  MOV R200, R206 ;  /* 0x000000ce00c87202 */ /* 0x000fe40000000f00 */
[----:B------:R-:W-:-:S07]  /*c020*/  MOV R68, R201 ;  /* 0x000000c900447202 */ /* 0x000fce0000000f00 */
[----:B------:R-:W-:Y:S05]  /*c030*/  WARPSYNC.COLLECTIVE R70, `(.L_x_4887) ;  /* 0x0000000046087348 */ /* 0x000fea0003c00000 */
[----:B------:R0:W1:Y:S02]  /*c040*/  SHFL.DOWN P6, R201, R205, R204, R207 ;  /* 0x080000cccdc97389 */ /* 0x00006400000c00cf */
[----:B01----:R-:W-:Y:S01]  /*c050*/  ENDCOLLECTIVE ;  /* 0x000000000000791b */ /* 0x003fe20003800000 */
.L_x_4887:
[----:B------:R-:W-:Y:S05]  /*c060*/  WARPSYNC.COLLECTIVE R70, `(.L_x_4888) ;  /* 0x0000000046087348 */ /* 0x000fea0003c00000 */
[----:B------:R0:W1:Y:S02]  /*c070*/  SHFL.IDX P3, R206, R71, R202, R203 ;  /* 0x000000ca47ce7389 */ /* 0x00006400000600cb */
[----:B01----:R-:W-:Y:S01]  /*c080*/  ENDCOLLECTIVE ;  /* 0x000000000000791b */ /* 0x003fe20003800000 */
.L_x_4888:
[----:B------:R-:W-:Y:S02]  /*c090*/  MOV R71, R131 ;  /* 0x0000008300477202 */ /* 0x000fe40000000f00 */
[----:B------:R-:W-:Y:S02]  /*c0a0*/  MOV R69, R201 ;  /* 0x000000c900457202 */ /* 0x000fe40000000f00 */
[----:B------:R-:W-:-:S07]  /*c0b0*/  MOV R201, R206 ;  /* 0x000000ce00c97202 */ /* 0x000fce0000000f00 */
[----:B------:R-:W-:Y:S05]  /*c0c0*/  WARPSYNC.COLLECTIVE R70, `(.L_x_4889) ;  /* 0x0000000046087348 */ /* 0x000fea0003c00000 */
[----:B------:R0:W1:Y:S02]  /*c0d0*/  SHFL.IDX P3, R206, R71, R202, R203 ;  /* 0x000000ca47ce7389 */ /* 0x00006400000600cb */
[----:B01----:R-:W-:Y:S01]  /*c0e0*/  ENDCOLLECTIVE ;  /* 0x000000000000791b */ /* 0x003fe20003800000 */
.L_x_4889:
[----:B------:R-:W-:Y:S05]  /*c0f0*/  BRA `(.L_x_4890) ;  /* 0xffffffb400707947 */ /* 0x000fea000383ffff */
.L_x_4891:
        /* <DEDUP_REMOVED lines=16> */
.L_x_10957:


//--------------------- .text._Z25selective_scan_bwd_kernelI32Selective_Scan_bwd_kernel_traitsILi64ELi16ELb0ELb1ELb1ELb1ELb0EN3c104HalfEfEEv12SSMParamsBwd --------------------------
	.section	.text._Z25selective_scan_bwd_kernelI32Selective_Scan_bwd_kernel_traitsILi64ELi16ELb0ELb1ELb1ELb1ELb0EN3c104HalfEfEEv12SSMParamsBwd,"ax",@progbits
	.align	128
        .global         _Z25selective_scan_bwd_kernelI32Selective_Scan_bwd_kernel_traitsILi64ELi16ELb0ELb1ELb1ELb1ELb0EN3c104HalfEfEEv12SSMParamsBwd
        .type           _Z25selective_scan_bwd_kernelI32Selective_Scan_bwd_kernel_traitsILi64ELi16ELb0ELb1ELb1ELb1ELb0EN3c104HalfEfEEv12SSMParamsBwd,@function
        .size           _Z25selective_scan_bwd_kernelI32Selective_Scan_bwd_kernel_traitsILi64ELi16ELb0ELb1ELb1ELb1ELb0EN3c104HalfEfEEv12SSMParamsBwd,(.L_x_10958 - _Z25selective_scan_bwd_kernelI32Selective_Scan_bwd_kernel_traitsILi64ELi16ELb0ELb1ELb1ELb1ELb0EN3c104HalfEfEEv12SSMParamsBwd)
        .other          _Z25selective_scan_bwd_kernelI32Selective_Scan_bwd_kernel_traitsILi64ELi16ELb0ELb1ELb1ELb1ELb0EN3c104HalfEfEEv12SSMParamsBwd,@"STO_CUDA_ENTRY STV_DEFAULT"
_Z25selective_scan_bwd_kernelI32Selective_Scan_bwd_kernel_traitsILi64ELi16ELb0ELb1ELb1ELb1ELb0EN3c104HalfEfEEv12SSMParamsBwd:
.text._Z25selective_scan_bwd_kernelI32Selective_Scan_bwd_kernel_traitsILi64ELi16ELb0ELb1ELb1ELb1ELb0EN3c104HalfEfEEv12SSMParamsBwd:
[----:B------:R-:W-:Y:S08]  /*0000*/  LDC R1, c[0x0][0x28] ;  /* 0x00000a00ff017b82 */ /* 0x000ff00000000800 */
[----:B------:R-:W0:Y:S01]  /*0010*/  LDC R8, c[0x0][0x228] ;  /* 0x00008a00ff087b82 */ /* 0x000e220000000800 */
[----:B------:R-:W-:Y:S01]  /*0020*/  ULDC.64 UR4, c[0x0][0x2e8] ;  /* 0x0000ba0000047ab9 */ /* 0x000fe20000000a00 */
[----:B------:R-:W-:Y:S01]  /*0030*/  ULDC.64 UR6, c[0x0][0x300] ;  /* 0x0000c00000067ab9 */ /* 0x000fe20000000a00 */
[----:B------:R-:W-:Y:S01]  /*0040*/  UISETP.NE.U32.AND UP0, UPT, UR4, URZ, UPT ;  /* 0x0000003f0400728c */ /* 0x000fe2000bf05070 */
[----:B------:R-:W-:Y:S01]  /*0050*/  CS2R R172, SRZ ;  /* 0x0000000000ac7805 */ /* 0x000fe2000001ff00 */
[----:B------:R-:W-:-:S02]  /*0060*/  UISETP.NE.U32.AND UP1, UPT, UR6, URZ, UPT ;  /* 0x0000003f0600728c */ /* 0x000fc4000bf25070 */
[----:B------:R-:W-:Y:S01]  /*0070*/  UISETP.NE.AND.EX UP0, UPT, UR5, URZ, UPT, UP0 ;  /* 0x0000003f0500728c */ /* 0x000fe2000bf05300 */
[----:B------:R-:W1:Y:S01]  /*0080*/  S2UR UR16, SR_CTAID.Y ;  /* 0x00000000001079c3 */ /* 0x000e620000002600 */
[----:B------:R-:W-:Y:S01]  /*0090*/  UISETP.NE.AND.EX UP1, UPT, UR7, URZ, UPT, UP1 ;  /* 0x0000003f0700728c */ /* 0x000fe2000bf25310 */
[----:B------:R-:W-:Y:S01]  /*00a0*/  ULDC.64 UR26, c[0x0][0x208] ;  /* 0x00008200001a7ab9 */ /* 0x000fe20000000a00 */
[----:B------:R-:W-:Y:S02]  /*00b0*/  ULDC.64 UR8, c[0x0][0x290] ;  /* 0x0000a40000087ab9 */ /* 0x000fe40000000a00 */
        /* <DEDUP_REMOVED lines=15> */
[----:B------:R-:W-:Y:S01]  /*01b0*/  MOV R2, UR4 ;  /* 0x0000000400027c02 */ /* 0x000fe20008000f00 */
[----:B------:R-:W-:Y:S01]  /*01c0*/  @UP1 ULEA.HI.X UR7, UR16, UR7, UR25, 0x2, UP3 ;  /* 0x0000000710071291 */ /* 0x000fe200098f1419 */
[----:B------:R-:W-:Y:S01]  /*01d0*/  MOV R4, UR6 ;  /* 0x0000000600047c02 */ /* 0x000fe20008000f00 */
[----:B---3--:R-:W3:Y:S01]  /*01e0*/  MUFU.RCP R0, R0 ;  /* 0x0000000000007308 */ /* 0x008ee20000001000 */
[----:B------:R-:W-:Y:S01]  /*01f0*/  MOV R3, UR5 ;  /* 0x0000000500037c02 */ /* 0x000fe20008000f00 */
[----:B------:R-:W-:-:S02]  /*0200*/  ULDC.64 UR4, c[0x0][0x310] ;  /* 0x0000c40000047ab9 */ /* 0x000fc40000000a00 */
[----:B------:R-:W-:Y:S02]  /*0210*/  MOV R5, UR7 ;  /* 0x0000000700057c02 */ /* 0x000fe40008000f00 */
[----:B------:R4:W5:Y:S01]  /*0220*/  @P0 LDG.E R173, desc[UR26][R2.64] ;  /* 0x0000001a02ad0981 */ /* 0x000962000c1e1900 */
[----:B---3--:R-:W-:-:S03]  /*0230*/  IADD3 R6, R0, 0xffffffe, RZ ;  /* 0x0ffffffe00067810 */ /* 0x008fc60007ffe0ff */
[----:B------:R3:W5:Y:S01]  /*0240*/  @P1 LDG.E R172, desc[UR26][R4.64] ;  /* 0x0000001a04ac1981 */ /* 0x000762000c1e1900 */
[----:B----4-:R-:W-:Y:S01]  /*0250*/  HFMA2.MMA R2, -RZ, RZ, 0, 0 ;  /* 0x00000000ff027435 */ /* 0x010fe200000001ff */
[----:B------:R-:W-:Y:S01]  /*0260*/  UISETP.NE.U32.AND UP0, UPT, UR4, URZ, UPT ;  /* 0x0000003f0400728c */ /* 0x000fe2000bf05070 */
[----:B------:R-:W4:Y:S01]  /*0270*/  F2I.FTZ.U32.TRUNC.NTZ R3, R6 ;  /* 0x0000000600037305 */ /* 0x000f22000021f000 */
[----:B--2---:R-:W-:Y:S01]  /*0280*/  USHF.R.S32.HI UR46, URZ, 0x1f, UR45 ;  /* 0x0000001f3f2e7899 */ /* 0x004fe2000801142d */
[----:B------:R-:W-:Y:S01]  /*0290*/  HFMA2.MMA R170, -RZ, RZ, 0, 0 ;  /* 0x00000000ffaa7435 */ /* 0x000fe200000001ff */
[----:B------:R-:W-:Y:S01]  /*02a0*/  ULDC.64 UR6, c[0x0][0x280] ;  /* 0x0000a00000067ab9 */ /* 0x000fe20000000a00 */
[----:B------:R-:W-:Y:S01]  /*02b0*/  UISETP.NE.AND.EX UP0, UPT, UR5, URZ, UPT, UP0 ;  /* 0x0000003f0500728c */ /* 0x000fe2000bf05300 */
[----:B------:R-:W-:Y:S01]  /*02c0*/  MOV R169, RZ ;  /* 0x000000ff00a97202 */ /* 0x000fe20000000f00 */
        /* <DEDUP_REMOVED lines=37> */
[----:B------:R-:W-:Y:S01]  /*0520*/  @!P1 IMAD.IADD R0, R0, 0x1, -R7 ;  /* 0x0000000100009824 */ /* 0x000fe200078e0a07 */
[----:B------:R-:W-:Y:S01]  /*0530*/  @!P1 IADD3 R171, R171, 0x1, RZ ;  /* 0x00000001abab9810 */ /* 0x000fe20007ffe0ff */
[----:B------:R-:W-:Y:S01]  /*0540*/  UIMAD UR21, UR25, UR28, URZ ;  /* 0x0000001c191572a4 */ /* 0x000fe2000f8e023f */
[----:B------:R-:W-:Y:S01]  /*0550*/  ISETP.NE.AND P1, PT, R8, RZ, PT ;  /* 0x000000ff0800720c */ /* 0x000fe20003f25270 */
[----:B------:R-:W-:Y:S01]  /*0560*/  UIMAD UR20, UR25, UR34, URZ ;  /* 0x00000022191472a4 */ /* 0x000fe2000f8e023f */
[----:B------:R-:W-:Y:S01]  /*0570*/  ISETP.GE.U32.AND P0, PT, R0, R7, PT ;  /* 0x000000070000720c */ /* 0x000fe20003f06070 */
[----:B------:R-:W-:Y:S02]  /*0580*/  @UP2 ULEA UR4, UP4, UR16, UR32, 0x2 ;  /* 0x0000002010042291 */ /* 0x000fe4000f88103f */
[----:B------:R-:W-:Y:S01]  /*0590*/  LOP3.LUT R0, R8, UR16, RZ, 0x3c, !PT ;  /* 0x0000001008007c12 */ /* 0x000fe2000f8e3cff */
[----:B------:R-:W3:Y:S01]  /*05a0*/  LDC.64 R6, c[0x0][0x258] ;  /* 0x00009600ff067b82 */ /* 0x000ee20000000a00 */
[----:B------:R-:W-:-:S02]  /*05b0*/  UIADD3 UR15, UR15, UR22, URZ ;  /* 0x000000160f0f7290 */ /* 0x000fc4000fffe03f */
[----:B------:R-:W-:Y:S01]  /*05c0*/  ISETP.GE.AND P2, PT, R0, RZ, PT ;  /* 0x000000ff0000720c */ /* 0x000fe20003f46270 */
[----:B------:R-:W-:Y:S02]  /*05d0*/  UIMAD UR17, UR45, UR5, UR17 ;  /* 0x000000052d1172a4 */ /* 0x000fe4000f8e0211 */
[----:B------:R-:W-:Y:S01]  /*05e0*/  USHF.L.U32 UR44, UR31, 0xa, URZ ;  /* 0x0000000a1f2c7899 */ /* 0x000fe2000800063f */
[----:B------:R-:W-:Y:S01]  /*05f0*/  UMOV UR5, URZ ;  /* 0x0000003f00057c82 */ /* 0x000fe20008000000 */
[----:B------:R-:W-:Y:S01]  /*0600*/  @UP2 ULEA.HI.X UR5, UR16, UR33, UR25, 0x2, UP4 ;  /* 0x0000002110052291 */ /* 0x000fe2000a0f1419 */
[----:B------:R-:W-:Y:S01]  /*0610*/  @P0 IADD3 R171, R171, 0x1, RZ ;  /* 0x00000001abab0810 */ /* 0x000fe20007ffe0ff */
[----:B------:R-:W-:Y:S02]  /*0620*/  UIMAD UR32, UR16, UR29, UR21 ;  /* 0x0000001d102072a4 */ /* 0x000fe4000f8e0215 */
[----:B------:R-:W-:Y:S02]  /*0630*/  UIMAD.WIDE.U32 UR22, UR16, UR28, UR18 ;  /* 0x0000001c101672a5 */ /* 0x000fe4000f8e0012 */
[----:B------:R-:W-:-:S02]  /*0640*/  UIMAD UR33, UR16, UR35, UR20 ;  /* 0x00000023102172a4 */ /* 0x000fc4000f8e0214 */
[----:B------:R-:W-:Y:S01]  /*0650*/  @!P2 IADD3 R171, -R171, RZ, RZ ;  /* 0x000000ffababa210 */ /* 0x000fe20007ffe1ff */
[----:B------:R-:W-:Y:S01]  /*0660*/  UIMAD.WIDE.U32 UR28, UR16, UR34, UR14 ;  /* 0x00000022101c72a5 */ /* 0x000fe2000f8e000e */
[----:B------:R-:W-:Y:S01]  /*0670*/  @!P1 LOP3.LUT R171, RZ, R8, RZ, 0x33, !PT ;  /* 0x00000008ffab9212 */ /* 0x000fe200078e33ff */
[----:B------:R-:W-:Y:S01]  /*0680*/  ULDC.64 UR20, c[0x0][0x330] ;  /* 0x0000cc0000147ab9 */ /* 0x000fe20000000a00 */
[----:B------:R-:W-:Y:S02]  /*0690*/  UIADD3 UR34, UR44, -0x400, URZ ;  /* 0xfffffc002c227890 */ /* 0x000fe4000fffe03f */
[----:B------:R-:W-:Y:S01]  /*06a0*/  UIMAD UR25, UR25, UR20, URZ ;  /* 0x00000014191972a4 */ /* 0x000fe2000f8e023f */
[----:B------:R-:W-:Y:S01]  /*06b0*/  SHF.R.S32.HI R3, RZ, 0x1f, R171 ;  /* 0x0000001fff037819 */ /* 0x000fe200000114ab */
[----:B------:R-:W-:Y:S02]  /*06c0*/  USHF.R.S32.HI UR35, URZ, 0x1f, UR34 ;  /* 0x0000001f3f237899 */ /* 0x000fe40008011422 */
[----:B------:R-:W-:-:S02]  /*06d0*/  UIADD3 UR22, UP1, UR34, UR22, URZ ;  /* 0x0000001622167290 */ /* 0x000fc4000ff3e03f */
[----:B------:R-:W-:Y:S01]  /*06e0*/  UIMAD UR36, UR16, UR21, UR25 ;  /* 0x00000015102472a4 */ /* 0x000fe2000f8e0219 */
[C---:B--2---:R-:W-:Y:S01]  /*06f0*/  IMAD R2, R3.reuse, R4, RZ ;  /* 0x0000000403027224 */ /* 0x044fe200078e02ff */
[----:B------:R-:W-:Y:S01]  /*0700*/  UIADD3 UR13, UR13, UR30, URZ ;  /* 0x0000001e0d0d7290 */ /* 0x000fe2000fffe03f */
[----:B---3--:R-:W-:Y:S01]  /*0710*/  IMAD R0, R3, R6, RZ ;  /* 0x0000000603007224 */ /* 0x008fe200078e02ff */
[----:B------:R-:W-:Y:S01]  /*0720*/  ULDC.64 UR18, c[0x0][0x2f0] ;  /* 0x0000bc0000127ab9 */ /* 0x000fe20000000a00 */
[----:B------:R-:W-:Y:S01]  /*0730*/  UIADD3 UR21, UP2, UR34, UR28, URZ ;  /* 0x0000001c22157290 */ /* 0x000fe2000ff5e03f */
[C---:B------:R-:W-:Y:S01]  /*0740*/  IMAD R9, R171.reuse, R5, R2 ;  /* 0x00000005ab097224 */ /* 0x040fe200078e0202 */
[----:B------:R-:W-:Y:S01]  /*0750*/  UIADD3.X UR28, UR35, UR23, UR32, UP1, !UPT ;  /* 0x00000017231c7290 */ /* 0x000fe20008ffe420 */
[----:B------:R-:W-:Y:S01]  /*0760*/  IMAD R7, R171, R7, R0 ;  /* 0x00000007ab077224 */ /* 0x000fe200078e0200 */
[----:B------:R-:W-:Y:S01]  /*0770*/  ULEA UR18, UP1, UR22, UR18, 0x1 ;  /* 0x0000001216127291 */ /* 0x000fe2000f82083f */
[----:B------:R-:W-:Y:S01]  /*0780*/  ULDC.64 UR14, c[0x0][0x2f8] ;  /* 0x0000be00000e7ab9 */ /* 0x000fe20000000a00 */
[----:B------:R-:W-:-:S02]  /*0790*/  UIMAD.WIDE.U32 UR12, UR16, UR20, UR12 ;  /* 0x00000014100c72a5 */ /* 0x000fc4000f8e000c */
[----:B------:R-:W-:Y:S02]  /*07a0*/  UIADD3.X UR23, UR35, UR29, UR33, UP2, !UPT ;  /* 0x0000001d23177290 */ /* 0x000fe400097fe421 */
[----:B------:R-:W-:Y:S02]  /*07b0*/  ULEA UR25, UP2, UR21, UR14, 0x1 ;  /* 0x0000000e15197291 */ /* 0x000fe4000f84083f */
[----:B------:R-:W-:Y:S02]  /*07c0*/  ULEA.HI.X UR20, UR22, UR19, UR28, 0x1, UP1 ;  /* 0x0000001316147291 */ /* 0x000fe400088f0c1c */
[----:B------:R-:W-:Y:S02]  /*07d0*/  UIADD3 UR9, UR9, UR24, URZ ;  /* 0x0000001809097290 */ /* 0x000fe4000fffe03f */
[----:B------:R-:W-:Y:S02]  /*07e0*/  UIADD3 UR22, UP1, UR34, UR12, URZ ;  /* 0x0000000c22167290 */ /* 0x000fe4000ff3e03f */
[----:B------:R-:W-:-:S02]  /*07f0*/  ULEA.HI.X UR23, UR21, UR15, UR23, 0x1, UP2 ;  /* 0x0000000f15177291 */ /* 0x000fc400090f0c17 */
[----:B------:R-:W-:Y:S01]  /*0800*/  UIADD3.X UR12, UR35, UR13, UR36, UP1, !UPT ;  /* 0x0000000d230c7290 */ /* 0x000fe20008ffe424 */
[----:B------:R-:W-:Y:S01]  /*0810*/  IMAD.WIDE.U32 R2, R171, R6, UR8 ;  /* 0x00000008ab027e25 */ /* 0x000fe2000f8e0006 */
[----:B------:R-:W-:Y:S01]  /*0820*/  ULDC.64 UR14, c[0x0][0x3b8] ;  /* 0x0000ee00000e7ab9 */ /* 0x000fe20000000a00 */
[----:B------:R-:W-:Y:S01]  /*0830*/  @UP0 ULDC UR8, c[0x0][0x214] ;  /* 0x0000850000080ab9 */ /* 0x000fe20000000800 */
[----:B------:R-:W-:Y:S02]  /*0840*/  ULEA UR21, UP1, UR22, UR14, 0x1 ;  /* 0x0000000e16157291 */ /* 0x000fe4000f82083f */
[----:B------:R-:W-:Y:S01]  /*0850*/  UIADD3 UR11, UR11, UR17, URZ ;  /* 0x000000110b0b7290 */ /* 0x000fe2000fffe03f */
[----:B------:R-:W-:Y:S01]  /*0860*/  IADD3 R165, P0, R2, UR34, RZ ;  /* 0x0000002202a57c10 */ /* 0x000fe2000ff1e0ff */
[----:B------:R-:W-:Y:S01]  /*0870*/  ULEA.HI.X UR22, UR22, UR15, UR12, 0x1, UP1 ;  /* 0x0000000f16167291 */ /* 0x000fe200088f0c0c */
[----:B------:R-:W-:Y:S01]  /*0880*/  IADD3 R2, R3, R7, RZ ;  /* 0x0000000703027210 */ /* 0x000fe20007ffe0ff */
[----:B------:R-:W-:Y:S01]  /*0890*/  @UP0 UIMAD UR8, UR45, UR8, UR16 ;  /* 0x000000082d0802a4 */ /* 0x000fe2000f8e0210 */
[----:B0-----:R-:W-:Y:S01]  /*08a0*/  LEA R166, P1, R165, R166, 0x1 ;  /* 0x000000a6a5a67211 */ /* 0x001fe200078208ff */
        /* <DEDUP_REMOVED lines=25> */
[----:B------:R-:W-:Y:S01]  /*0a40*/  IMAD.MOV.U32 R169, RZ, RZ, RZ ;  /* 0x000000ffffa97224 */ /* 0x000fe200078e00ff */
        /* <DEDUP_REMOVED lines=10> */
.L_x_4974:
        /* <DEDUP_REMOVED lines=14> */
[----:B------:R-:W-:Y:S02]  /*0bd0*/  MOV R154, UR5 ;  /* 0x00000005009a7c02 */ /* 0x000fe40008000f00 */
[C---:B------:R-:W-:Y:S02]  /*0be0*/  LOP3.LUT R158, R122.reuse, 0x60, RZ, 0xfc, !PT ;  /* 0x000000607a9e7812 */ /* 0x040fe400078efcff */
[-C--:B------:R-:W-:Y:S01]  /*0bf0*/  ISETP.GE.AND P2, PT, R122, R154.reuse, PT ;  /* 0x0000009a7a00720c */ /* 0x080fe20003f46270 */
[----:B------:R-:W-:Y:S01]  /*0c00*/  BAR.SYNC.DEFER_BLOCKING 0x0 ;  /* 0x0000000000007b1d */ /* 0x000fe20000010000 */
[----:B------:R-:W-:-:S02]  /*0c10*/  ISETP.GE.AND P1, PT, R160, R154, PT ;  /* 0x0000009aa000720c */ /* 0x000fc40003f26270 */
[C---:B------:R-:W-:Y:S02]  /*0c20*/  LOP3.LUT R157, R122.reuse, 0x80, RZ, 0xfc, !PT ;  /* 0x000000807a9d7812 */ /* 0x040fe400078efcff */
[----:B------:R-:W-:Y:S02]  /*0c30*/  PRMT R4, RZ, 0x7610, R4 ;  /* 0x00007610ff047816 */ /* 0x000fe40000000004 */
        /* <DEDUP_REMOVED lines=12> */
[----:B------:R-:W3:Y:S01]  /*0d00*/  @!P1 LDG.E.U16 R4, desc[UR26][R2.64+0x40] ;  /* 0x0000401a02049981 */ /* 0x000ee2000c1e1500 */
[----:B------:R-:W-:Y:S02]  /*0d10*/  ISETP.GE.AND P1, PT, R152, R154, PT ;  /* 0x0000009a9800720c */ /* 0x000fe40003f26270 */
[----:B------:R-:W-:Y:S02]  /*0d20*/  PRMT R6, RZ, 0x7610, R6 ;  /* 0x00007610ff067816 */ /* 0x000fe40000000006 */
        /* <DEDUP_REMOVED lines=17> */
[----:B------:R-:W-:Y:S02]  /*0e40*/  LOP3.LUT R146, R122, 0x1c0, RZ, 0xfc, !PT ;  /* 0x000001c07a927812 */ /* 0x000fe400078efcff */
        /* <DEDUP_REMOVED lines=26> */
[C---:B------:R-:W-:Y:S02]  /*0ff0*/  IADD3 R27, R20.reuse, 0x80, RZ ;  /* 0x00000080141b7810 */ /* 0x040fe40007ffe0ff */
[CC--:B------:R-:W-:Y:S02]  /*1000*/  LEA.HI.SX32 R144, R20.reuse, R20.reuse, 0x1b ;  /* 0x0000001414907211 */ /* 0x0c0fe400078fdaff */
[----:B------:R-:W-:Y:S02]  /*1010*/  IADD3 R29, R20, 0xa0, RZ ;  /* 0x000000a0141d7810 */ /* 0x000fe40007ffe0ff */
[----:B0-----:R-:W-:-:S02]  /*1020*/  LEA.HI.SX32 R2, R21, R20, 0x1b ;  /* 0x0000001415027211 */ /* 0x001fc400078fdaff */
[C---:B------:R-:W-:Y:S02]  /*1030*/  IADD3 R31, R20.reuse, 0xc0, RZ ;  /* 0x000000c0141f7810 */ /* 0x040fe40007ffe0ff */
[-C--:B------:R-:W-:Y:S02]  /*1040*/  LEA.HI.SX32 R142, R23, R20.reuse, 0x1b ;  /* 0x00000014178e7211 */ /* 0x080fe400078fdaff */
[C---:B------:R-:W-:Y:S02]  /*1050*/  IADD3 R33, R20.reuse, 0xe0, RZ ;  /* 0x000000e014217810 */ /* 0x040fe40007ffe0ff */
[-C--:B------:R-:W-:Y:S02]  /*1060*/  LEA.HI.SX32 R22, R25, R20.reuse, 0x1b ;  /* 0x0000001419167211 */ /* 0x080fe400078fdaff */
[----:B------:R-:W-:Y:S02]  /*1070*/  LEA.HI.SX32 R140, R27, R20, 0x1b ;  /* 0x000000141b8c7211 */ /* 0x000fe400078fdaff */
        /* <DEDUP_REMOVED lines=10> */
[-C--:B------:R-:W-:Y:S02]  /*1120*/  LEA.HI.SX32 R26, R33, R20.reuse, 0x1b ;  /* 0x00000014211a7211 */ /* 0x080fe400078fdaff */
[----:B------:R-:W-:Y:S02]  /*1130*/  LEA R141, R22, R163, 0x1 ;  /* 0x000000a3168d7211 */ /* 0x000fe400078e08ff */
[C---:B------:R-:W-:Y:S02]  /*1140*/  IADD3 R41, R20.reuse, 0x180, RZ ;  /* 0x0000018014297810 */ /* 0x040fe40007ffe0ff */
[----:B------:R-:W-:Y:S02]  /*1150*/  IADD3 R43, R20, 0x1a0, RZ ;  /* 0x000001a0142b7810 */ /* 0x000fe40007ffe0ff */
[----:B------:R-:W-:-:S02]  /*1160*/  LEA.HI.SX32 R134, R35, R20, 0x1b ;  /* 0x0000001423867211 */ /* 0x000fc400078fdaff */
        /* <DEDUP_REMOVED lines=8> */
[-C--:B------:R-:W-:Y:S02]  /*11f0*/  LEA.HI.SX32 R120, R41, R20.reuse, 0x1b ;  /* 0x0000001429787211 */ /* 0x080fe400078fdaff */
[----:B------:R-:W-:Y:S02]  /*1200*/  LEA.HI.SX32 R32, R43, R20, 0x1b ;  /* 0x000000142b207211 */ /* 0x000fe400078fdaff */
[-C--:B------:R-:W-:Y:S02]  /*1210*/  LEA R134, R134, R163.reuse, 0x1 ;  /* 0x000000a386867211 */ /* 0x080fe400078e08ff */
[----:B------:R-:W-:-:S02]  /*1220*/  LEA R133, R28, R163, 0x1 ;  /* 0x000000a31c857211 */ /* 0x000fc400078e08ff */
[----:B------:R-:W-:Y:S02]  /*1230*/  LEA R116, R167, R0, 0x4 ;  /* 0x00000000a7747211 */ /* 0x000fe400078e20ff */
[-C--:B------:R-:W-:Y:S02]  /*1240*/  LEA.HI.SX32 R118, R45, R20.reuse, 0x1b ;  /* 0x000000142d767211 */ /* 0x080fe400078fdaff */
[-C--:B------:R-:W-:Y:S02]  /*1250*/  LEA R132, R132, R163.reuse, 0x1 ;  /* 0x000000a384847211 */ /* 0x080fe400078e08ff */
[----:B------:R-:W-:Y:S02]  /*1260*/  LEA.HI.SX32 R20, R47, R20, 0x1b ;  /* 0x000000142f147211 */ /* 0x000fe400078fdaff */
[-C--:B------:R-:W-:Y:S01]  /*1270*/  LEA R121, R30, R163.reuse, 0x1 ;  /* 0x000000a31e797211 */ /* 0x080fe200078e08ff */
[----:B------:R-:W-:Y:S01]  /*1280*/  IMAD R119, R32, 0x2, R163 ;  /* 0x0000000220777824 */ /* 0x000fe200078e02a3 */
[----:B------:R-:W-:-:S02]  /*1290*/  LEA R120, R120, R163, 0x1 ;  /* 0x000000a378787211 */ /* 0x000fc400078e08ff */
[----:B------:R-:W-:Y:S02]  /*12a0*/  LEA.HI.SX32 R0, R116, R116, 0x1b ;  /* 0x0000007474007211 */ /* 0x000fe400078fdaff */
[-C--:B------:R-:W-:Y:S02]  /*12b0*/  LEA R118, R118, R163.reuse, 0x1 ;  /* 0x000000a376767211 */ /* 0x080fe400078e08ff */
[-C--:B------:R-:W-:Y:S02]  /*12c0*/  LEA R117, R20, R163.reuse, 0x1 ;  /* 0x000000a314757211 */ /* 0x080fe400078e08ff */
[----:B------:R-:W-:Y:S02]  /*12d0*/  LEA R115, R0, R163, 0x1 ;  /* 0x000000a300737211 */ /* 0x000fe400078e08ff */
[----:B------:R-:W-:Y:S02]  /*12e0*/  ISETP.GE.AND P0, PT, R155, R154, PT ;  /* 0x0000009a9b00720c */ /* 0x000fe40003f06270 */
[----:B------:R-:W-:-:S02]  /*12f0*/  MOV R2, UR25 ;  /* 0x0000001900027c02 */ /* 0x000fc40008000f00 */
[----:B------:R-:W-:-:S03]  /*1300*/  MOV R3, UR23 ;  /* 0x0000001700037c02 */ /* 0x000fc60008000f00 */
[C---:B------:R-:W-:Y:S01]  /*1310*/  IMAD.WIDE R2, R122.reuse, 0x2, R2 ;  /* 0x000000027a027825 */ /* 0x040fe200078e0202 */
[-C--:B------:R-:W-:Y:S02]  /*1320*/  ISETP.GE.AND P1, PT, R122, R154.reuse, PT ;  /* 0x0000009a7a00720c */ /* 0x080fe40003f26270 */
[-C--:B------:R-:W-:Y:S02]  /*1330*/  ISETP.GE.AND P2, PT, R160, R154.reuse, PT ;  /* 0x0000009aa000720c */ /* 0x080fe40003f46270 */
[-C--:B------:R-:W-:Y:S02]  /*1340*/  ISETP.GE.AND P3, PT, R159, R154.reuse, PT ;  /* 0x0000009a9f00720c */ /* 0x080fe40003f66270 */
[-C--:B------:R-:W-:Y:S02]  /*1350*/  ISETP.GE.AND P4, PT, R156, R154.reuse, PT ;  /* 0x0000009a9c00720c */ /* 0x080fe40003f86270 */
[-C--:B------:R-:W-:Y:S02]  /*1360*/  ISETP.GE.AND P5, PT, R158, R154.reuse, PT ;  /* 0x0000009a9e00720c */ /* 0x080fe40003fa6270 */
[----:B------:R-:W-:Y:S01]  /*1370*/  ISETP.GE.AND P6, PT, R157, R154, PT ;  /* 0x0000009a9d00720c */ /* 0x000fe20003fc6270 */
        /* <DEDUP_REMOVED lines=78> */
[-C--:B------:R-:W-:Y:S02]  /*1860*/  ISETP.GE.AND P0, PT, R122, R154.reuse, PT ;  /* 0x0000009a7a00720c */ /* 0x080fe40003f06270 */
[----:B------:R-:W-:Y:S02]  /*1870*/  P2R R27, PR, RZ, 0x2 ;  /* 0x00000002ff1b7803 */ /* 0x000fe40000000000 */
[----:B------:R-:W-:Y:S02]  /*1880*/  ISETP.GE.AND P1, PT, R160, R154, PT ;  /* 0x0000009aa000720c */ /* 0x000fe40003f26270 */
        /* <DEDUP_REMOVED lines=48> */
[----:B0-----:R-:W-:-:S05]  /*1b90*/  PRMT R19, RZ, 0x7610, R19 ;  /* 0x00007610ff137816 */ /* 0x001fca0000000013 */
        /* <DEDUP_REMOVED lines=26> */
[----:B------:R0:W4:Y:S02]  /*1d40*/  @!P0 LDG.E.U16 R28, desc[UR26][R6.64+0x240] ;  /* 0x0002401a061c8981 */ /* 0x000124000c1e1500 */
[----:B0-----:R-:W-:-:S02]  /*1d50*/  HADD2.F32 R7, -RZ, R114.H0_H0 ;  /* 0x20000072ff077230 */ /* 0x001fc40000004100 */
[----:B------:R-:W-:Y:S02]  /*1d60*/  HADD2.F32 R6, -RZ, R113.H0_H0 ;  /* 0x20000071ff067230 */ /* 0x000fe40000004100 */
[----:B-1----:R-:W-:Y:S02]  /*1d70*/  HADD2.F32 R9, -RZ, R9.H0_H0 ;  /* 0x20000009ff097230 */ /* 0x002fe40000004100 */
[----:B--2---:R-:W-:Y:S02]  /*1d80*/  HADD2.F32 R11, -RZ, R11.H0_H0 ;  /* 0x2000000bff0b7230 */ /* 0x004fe40000004100 */
[----:B---3--:R-:W-:Y:S02]  /*1d90*/  HADD2.F32 R13, -RZ, R13.H0_H0 ;  /* 0x2000000dff0d7230 */ /* 0x008fe40000004100 */
[--C-:B-----5:R-:W-:Y:S01]  /*1da0*/  FADD.FTZ R89, R9, R172.reuse ;  /* 0x000000ac09597221 */ /* 0x120fe20000010000 */
[----:B----4-:R-:W-:Y:S02]  /*1db0*/  HADD2.F32 R83, -RZ, R14.H0_H0 ;  /* 0x2000000eff537230 */ /* 0x010fe40000004100 */
        /* <DEDUP_REMOVED lines=9> */
[----:B------:R-:W-:Y:S04]  /*1e50*/  STS.U16 [R144], R21 ;  /* 0x0000001590007388 */ /* 0x000fe80000000400 */
        /* <DEDUP_REMOVED lines=23> */
[----:B------:R-:W4:Y:S01]  /*1fd0*/  LDS.U16 R91, [R115+0xe] ;  /* 0x00000e00735b7984 */ /* 0x000f220000000400 */
[----:B0-----:R-:W-:-:S02]  /*1fe0*/  HADD2.F32 R19, -RZ, R112.H0_H0 ;  /* 0x20000070ff137230 */ /* 0x001fc40000004100 */
[----:B------:R-:W-:Y:S01]  /*1ff0*/  HADD2.F32 R20, -RZ, R111.H0_H0 ;  /* 0x2000006fff147230 */ /* 0x000fe20000004100 */
[----:B------:R-:W0:Y:S04]  /*2000*/  LDS.U16 R84, [R115+0x10] ;  /* 0x0000100073547984 */ /* 0x000e280000000400 */
[----:B------:R-:W0:Y:S01]  /*2010*/  LDS.U16 R82, [R115+0x12] ;  /* 0x0000120073527984 */ /* 0x000e220000000400 */
[----:B-1----:R-:W-:-:S03]  /*2020*/  HADD2.F32 R98, -RZ, R98.H0_H0 ;  /* 0x20000062ff627230 */ /* 0x002fc60000004100 */
[----:B------:R1:W0:Y:S01]  /*2030*/  LDS.U16 R80, [R115+0x14] ;  /* 0x0000140073507984 */ /* 0x0002220000000400 */
[----:B--2---:R-:W-:Y:S02]  /*2040*/  HADD2.F32 R97, -RZ, R97.H0_H0 ;  /* 0x20000061ff617230 */ /* 0x004fe40000004100 */
[----:B------:R-:W-:Y:S01]  /*2050*/  FFMA.FTZ R170, R98, R7, R170 ;  /* 0x0000000762aa7223 */ /* 0x000fe200000100aa */
[----:B------:R1:W2:Y:S01]  /*2060*/  LDS.U16 R78, [R115+0x16] ;  /* 0x00001600734e7984 */ /* 0x0002a20000000400 */
[----:B---3--:R-:W-:Y:S02]  /*2070*/  HADD2.F32 R96, -RZ, R96.H0_H0 ;  /* 0x20000060ff607230 */ /* 0x008fe40000004100 */
[----:B------:R-:W-:Y:S01]  /*2080*/  FFMA.FTZ R7, R97, R6, R170 ;  /* 0x0000000661077223 */ /* 0x000fe200000100aa */
[----:B------:R1:W3:Y:S01]  /*2090*/  LDS.U16 R76, [R115+0x18] ;  /* 0x00001800734c7984 */ /* 0x0002e20000000400 */
[----:B----4-:R-:W-:Y:S02]  /*20a0*/  HADD2.F32 R95, -RZ, R95.H0_H0 ;  /* 0x2000005fff5f7230 */ /* 0x010fe40000004100 */
[----:B------:R-:W-:Y:S01]  /*20b0*/  FFMA.FTZ R6, R96, R19, R7 ;  /* 0x0000001360067223 */ /* 0x000fe20000010007 */
[----:B------:R1:W4:Y:S01]  /*20c0*/  LDS.U16 R74, [R115+0x1a] ;  /* 0x00001a00734a7984 */ /* 0x0003220000000400 */
[----:B------:R-:W-:-:S02]  /*20d0*/  HADD2.F32 R94, -RZ, R94.H0_H0 ;  /* 0x2000005eff5e7230 */ /* 0x000fc40000004100 */
[----:B------:R-:W-:Y:S01]  /*20e0*/  FFMA.FTZ R7, R95, R20, R6 ;  /* 0x000000145f077223 */ /* 0x000fe20000010006 */
[----:B------:R-:W-:Y:S01]  /*20f0*/  HADD2.F32 R6, -RZ, R110.H0_H0 ;  /* 0x2000006eff067230 */ /* 0x000fe20000004100 */
[----:B------:R1:W1:Y:S01]  /*2100*/  LDS.U16 R72, [R115+0x1c] ;  /* 0x00001c0073487984 */ /* 0x0002620000000400 */
[----:B------:R-:W-:Y:S01]  /*2110*/  HADD2.F32 R19, -RZ, R109.H0_H0 ;  /* 0x2000006dff137230 */ /* 0x000fe20000004100 */
[----:B------:R-:W2:Y:S01]  /*2120*/  LDC R20, c[0x0][0x21c] ;  /* 0x00008700ff147b82 */ /* 0x000ea20000000800 */
[----:B------:R-:W-:Y:S02]  /*2130*/  HADD2.F32 R93, -RZ, R93.H0_H0 ;  /* 0x2000005dff5d7230 */ /* 0x000fe40000004100 */
[----:B------:R-:W-:Y:S01]  /*2140*/  FFMA.FTZ R6, R94, R6, R7 ;  /* 0x000000065e067223 */ /* 0x000fe20000010007 */
[----:B------:R0:W1:Y:S01]  /*2150*/  LDS.U16 R62, [R115+0x1e] ;  /* 0x00001e00733e7984 */ /* 0x0000620000000400 */
[----:B------:R-:W-:Y:S02]  /*2160*/  HADD2.F32 R92, -RZ, R92.H0_H0 ;  /* 0x2000005cff5c7230 */ /* 0x000fe40000004100 */
[----:B------:R-:W-:Y:S01]  /*2170*/  FFMA.FTZ R19, R93, R19, R6 ;  /* 0x000000135d137223 */ /* 0x000fe20000010006 */
[----:B------:R-:W-:-:S02]  /*2180*/  HADD2.F32 R6, -RZ, R108.H0_H0 ;  /* 0x2000006cff067230 */ /* 0x000fc40000004100 */
[----:B------:R-:W-:Y:S02]  /*2190*/  HADD2.F32 R7, -RZ, R107.H0_H0 ;  /* 0x2000006bff077230 */ /* 0x000fe40000004100 */
[----:B------:R-:W-:Y:S02]  /*21a0*/  HADD2.F32 R91, -RZ, R91.H0_H0 ;  /* 0x2000005bff5b7230 */ /* 0x000fe40000004100 */
[----:B------:R-:W-:-:S04]  /*21b0*/  FFMA.FTZ R6, R92, R6, R19 ;  /* 0x000000065c067223 */ /* 0x000fc80000010013 */
[----:B------:R-:W-:Y:S01]  /*21c0*/  FFMA.FTZ R23, R91, R7, R6 ;  /* 0x000000075b177223 */ /* 0x000fe20000010006 */
[----:B------:R-:W-:-:S05]  /*21d0*/  HADD2.F32 R7, -RZ, R8.H0_H0 ;  /* 0x20000008ff077230 */ /* 0x000fca0000004100 */
[----:B------:R-:W-:-:S05]  /*21e0*/  FADD.FTZ R90, R7, R172 ;  /* 0x000000ac075a7221 */ /* 0x000fca0000010000 */
[----:B------:R-:W-:Y:S01]  /*21f0*/  FSETP.GTU.FTZ.AND P4, PT, R90, 20, PT ;  /* 0x41a000005a00780b */ /* 0x000fe20003f9c000 */
[----:B------:R-:W-:Y:S02]  /*2200*/  HADD2.F32 R19, -RZ, R10.H0_H0 ;  /* 0x2000000aff137230 */ /* 0x000fe40000004100 */
[----:B------:R-:W-:Y:S02]  /*2210*/  HADD2.F32 R21, -RZ, R12.H0_H0 ;  /* 0x2000000cff157230 */ /* 0x000fe40000004100 */
[----:B------:R-:W-:Y:S02]  /*2220*/  HADD2.F32 R6, -RZ, R106.H0_H0 ;  /* 0x2000006aff067230 */ /* 0x000fe40000004100 */
[--C-:B------:R-:W-:Y:S01]  /*2230*/  FADD.FTZ R88, R19, R172.reuse ;  /* 0x000000ac13587221 */ /* 0x100fe20000010000 */
[----:B0-----:R-:W-:Y:S02]  /*2240*/  HADD2.F32 R84, -RZ, R84.H0_H0 ;  /* 0x20000054ff547230 */ /* 0x001fe40000004100 */
[----:B------:R-:W-:Y:S01]  /*2250*/  FADD.FTZ R86, R21, R172 ;  /* 0x000000ac15567221 */ /* 0x000fe20000010000 */
[----:B--2---:R-:W-:Y:S01]  /*2260*/  ISETP.GE.AND P5, PT, R20, 0x1, PT ;  /* 0x000000011400780c */ /* 0x004fe20003fa6270 */
[----:B------:R-:W-:Y:S01]  /*2270*/  HADD2.F32 R82, -RZ, R82.H0_H0 ;  /* 0x20000052ff527230 */ /* 0x000fe20000004100 */
[----:B------:R-:W-:Y:S01]  /*2280*/  FSETP.GTU.FTZ.AND P2, PT, R88, 20, PT ;  /* 0x41a000005800780b */ /* 0x000fe20003f5c000 */
[----:B------:R-:W-:Y:S01]  /*2290*/  FFMA.FTZ R23, R84, R6, R23 ;  /* 0x0000000654177223 */ /* 0x000fe20000010017 */
[----:B------:R-:W-:Y:S01]  /*22a0*/  FSETP.GTU.FTZ.AND P0, PT, R86, 20, PT ;  /* 0x41a000005600780b */ /* 0x000fe20003f1c000 */
[----:B-1-34-:R-:W-:-:S12]  /*22b0*/  @P4 BRA `(.L_x_4894) ;  /* 0x00000000007c4947 */ /* 0x01afd80003800000 */
        /* <DEDUP_REMOVED lines=31> */
.L_x_4894:
[----:B------:R-:W-:Y:S05]  /*24b0*/  BSYNC B0 ;  /* 0x0000000000007941 */ /* 0x000fea0003800000 */
.L_x_4893:
        /* <DEDUP_REMOVED lines=39> */
.L_x_4896:
[----:B------:R-:W-:Y:S05]  /*2730*/  BSYNC B0 ;  /* 0x0000000000007941 */ /* 0x000fea0003800000 */
.L_x_4895:
        /* <DEDUP_REMOVED lines=39> */
.L_x_4898:
[----:B------:R-:W-:Y:S05]  /*29b0*/  BSYNC B0 ;  /* 0x0000000000007941 */ /* 0x000fea0003800000 */
.L_x_4897:
        /* <DEDUP_REMOVED lines=39> */
.L_x_4900:
[----:B------:R-:W-:Y:S05]  /*2c30*/  BSYNC B0 ;  /* 0x0000000000007941 */ /* 0x000fea0003800000 */
.L_x_4899:
        /* <DEDUP_REMOVED lines=39> */
.L_x_4902:
[----:B------:R-:W-:Y:S05]  /*2eb0*/  BSYNC B0 ;  /* 0x0000000000007941 */ /* 0x000fea0003800000 */
.L_x_4901:
        /* <DEDUP_REMOVED lines=39> */
.L_x_4904:
[----:B------:R-:W-:Y:S05]  /*3130*/  BSYNC B0 ;  /* 0x0000000000007941 */ /* 0x000fea0003800000 */
.L_x_4903:
[----:B------:R-:W-:Y:S01]  /*3140*/  BSSY B0, `(.L_x_4905) ;  /* 0x0000026000007945 */ /* 0x000fe20003800000 */
[----:B------:R-:W-:Y:S01]  /*3150*/  FSETP.GTU.FTZ.AND P6, PT, R73, 20, PT ;  /* 0x41a000004900780b */ /* 0x000fe20003fdc000 */
[----:B------:R-:W-:Y:S01]  /*3160*/  FFMA.FTZ R7, R72, R7, R9 ;  /* 0x0000000748077223 */ /* 0x000fe20000010009 */
[----:B------:R-:W-:Y:S02]  /*3170*/  HADD2.F32 R170, -RZ, R99.H0_H0 ;  /* 0x20000063ffaa7230 */ /* 0x000fe40000004100 */
[----:B------:R-:W-:Y:S01]  /*3180*/  FADD.FTZ R63, R63, R172 ;  /* 0x000000ac3f3f7221 */ /* 0x000fe20000010000 */
[----:B------:R-:W-:Y:S01]  /*3190*/  HADD2.F32 R62, -RZ, R62.H0_H0 ;  /* 0x2000003eff3e7230 */ /* 0x000fe20000004100 */
[----:B------:R-:W-:Y:S07]  /*31a0*/  @P4 BRA `(.L_x_4906) ;  /* 0x00000000007c4947 */ /* 0x000fee0003800000 */
        /* <DEDUP_REMOVED lines=31> */
.L_x_4906:
[----:B------:R-:W-:Y:S05]  /*33a0*/  BSYNC B0 ;  /* 0x0000000000007941 */ /* 0x000fea0003800000 */
.L_x_4905:
[----:B------:R-:W-:Y:S01]  /*33b0*/  HADD2.F32 R3, -RZ, R3.H0_H0 ;  /* 0x20000003ff037230 */ /* 0x000fe20000004100 */
[----:B------:R-:W-:Y:S01]  /*33c0*/  BSSY B0, `(.L_x_4907) ;  /* 0x0000025000007945 */ /* 0x000fe20003800000 */
[----:B------:R-:W-:Y:S01]  /*33d0*/  FSETP.GTU.FTZ.AND P4, PT, R63, 20, PT ;  /* 0x41a000003f00780b */ /* 0x000fe20003f9c000 */
[----:B------:R-:W-:Y:S01]  /*33e0*/  FFMA.FTZ R170, R62, R170, R7 ;  /* 0x000000aa3eaa7223 */ /* 0x000fe20000010007 */
[----:B------:R-:W-:Y:S01]  /*33f0*/  MOV R61, RZ ;  /* 0x000000ff003d7202 */ /* 0x000fe20000000f00 */
[----:B------:R-:W-:Y:S01]  /*3400*/  FADD.FTZ R60, R3, R172 ;  /* 0x000000ac033c7221 */ /* 0x000fe20000010000 */
        /* <DEDUP_REMOVED lines=32> */
.L_x_4908:
[----:B------:R-:W-:Y:S05]  /*3610*/  BSYNC B0 ;  /* 0x0000000000007941 */ /* 0x000fea0003800000 */
.L_x_4907:
        /* <DEDUP_REMOVED lines=38> */
.L_x_4910:
[----:B------:R-:W-:Y:S05]  /*3880*/  BSYNC B0 ;  /* 0x0000000000007941 */ /* 0x000fea0003800000 */
.L_x_4909:
        /* <DEDUP_REMOVED lines=39> */
.L_x_4912:
[----:B------:R-:W-:Y:S05]  /*3b00*/  BSYNC B0 ;  /* 0x0000000000007941 */ /* 0x000fea0003800000 */
.L_x_4911:
[----:B------:R-:W-:Y:S01]  /*3b10*/  BSSY B0, `(.L_x_4913) ;  /* 0x0000025000007945 */ /* 0x000fe20003800000 */
[----:B------:R-:W-:Y:S02]  /*3b20*/  FSETP.GTU.FTZ.AND P1, PT, R50, 20, PT ;  /* 0x41a000003200780b */ /* 0x000fe40003f3c000 */
[----:B------:R-:W-:Y:S02]  /*3b30*/  CS2R R48, SRZ ;  /* 0x0000000000307805 */ /* 0x000fe4000001ff00 */
[----:B------:R-:W-:Y:S02]  /*3b40*/  CS2R R46, SRZ ;  /* 0x00000000002e7805 */ /* 0x000fe4000001ff00 */
[----:B------:R-:W-:Y:S01]  /*3b50*/  CS2R R44, SRZ ;  /* 0x00000000002c7805 */ /* 0x000fe2000001ff00 */
[----:B------:R-:W-:Y:S06]  /*3b60*/  @P0 BRA `(.L_x_4914) ;  /* 0x00000000007c0947 */ /* 0x000fec0003800000 */
        /* <DEDUP_REMOVED lines=31> */
.L_x_4914:
[----:B------:R-:W-:Y:S05]  /*3d60*/  BSYNC B0 ;  /* 0x0000000000007941 */ /* 0x000fea0003800000 */
.L_x_4913:
        /* <DEDUP_REMOVED lines=33> */
.L_x_4916:
[----:B------:R-:W-:Y:S05]  /*3f80*/  BSYNC B0 ;  /* 0x0000000000007941 */ /* 0x000fea0003800000 */
.L_x_4915:
        /* <DEDUP_REMOVED lines=33> */
.L_x_4918:
[----:B------:R-:W-:Y:S05]  /*41a0*/  BSYNC B0 ;  /* 0x0000000000007941 */ /* 0x000fea0003800000 */
.L_x_4917:
        /* <DEDUP_REMOVED lines=33> */
.L_x_4920:
[----:B------:R-:W-:Y:S05]  /*43c0*/  BSYNC B0 ;  /* 0x0000000000007941 */ /* 0x000fea0003800000 */
.L_x_4919:
        /* <DEDUP_REMOVED lines=33> */
.L_x_4922:
[----:B------:R-:W-:Y:S05]  /*45e0*/  BSYNC B0 ;  /* 0x0000000000007941 */ /* 0x000fea0003800000 */
.L_x_4921:
[----:B------:R-:W-:Y:S04]  /*45f0*/  BSSY B0, `(.L_x_4923) ;  /* 0x0000021000007945 */ /* 0x000fe80003800000 */
[----:B------:R-:W-:Y:S05]  /*4600*/  @P1 BRA `(.L_x_4924) ;  /* 0x00000000007c1947 */ /* 0x000fea0003800000 */
        /* <DEDUP_REMOVED lines=31> */
.L_x_4924:
[----:B------:R-:W-:Y:S05]  /*4800*/  BSYNC B0 ;  /* 0x0000000000007941 */ /* 0x000fea0003800000 */
.L_x_4923:
        /* <DEDUP_REMOVED lines=19> */
[----:B------:R-:W0:Y:S01]  /*4940*/  LDC R25, c[0x0][0x218] ;  /* 0x00008600ff197b82 */ /* 0x000e220000000800 */
[----:B------:R-:W-:Y:S01]  /*4950*/  USHF.R.S32.HI UR5, URZ, 0x1f, UR16 ;  /* 0x0000001f3f057899 */ /* 0x000fe20008011410 */
[-C--:B------:R-:W-:Y:S01]  /*4960*/  ISETP.GE.AND P0, PT, R122, R154.reuse, PT ;  /* 0x0000009a7a00720c */ /* 0x080fe20003f06270 */
[----:B------:R-:W-:Y:S01]  /*4970*/  UIADD3 UR47, UR24, -0x1, URZ ;  /* 0xffffffff182f7890 */ /* 0x000fe2000fffe03f */
[----:B------:R-:W-:Y:S01]  /*4980*/  MOV R26, R154 ;  /* 0x0000009a001a7202 */ /* 0x000fe20000000f00 */
[----:B------:R-:W-:Y:S01]  /*4990*/  ULDC.64 UR6, c[0x0][0x230] ;  /* 0x00008c0000067ab9 */ /* 0x000fe20000000a00 */
[----:B------:R-:W-:Y:S01]  /*49a0*/  P2R R24, PR, RZ, 0x1 ;  /* 0x00000001ff187803 */ /* 0x000fe20000000000 */
[----:B------:R-:W-:Y:S01]  /*49b0*/  UIMAD UR5, UR5, UR6, URZ ;  /* 0x00000006050572a4 */ /* 0x000fe2000f8e023f */
[----:B------:R-:W1:Y:S01]  /*49c0*/  LDC.64 R124, c[0x0][0x348] ;  /* 0x0000d200ff7c7b82 */ /* 0x000e620000000a00 */
[----:B------:R-:W-:Y:S01]  /*49d0*/  ULEA.HI UR18, UR47, UR47, URZ, 0x1 ;  /* 0x0000002f2f127291 */ /* 0x000fe2000f8f083f */
[----:B------:R-:W-:Y:S01]  /*49e0*/  MOV R61, RZ ;  /* 0x000000ff003d7202 */ /* 0x000fe20000000f00 */
[----:B------:R-:W-:Y:S01]  /*49f0*/  UIMAD.WIDE.U32 UR14, UR16, UR6, URZ ;  /* 0x00000006100e72a5 */ /* 0x000fe2000f8e003f */
[----:B------:R-:W-:Y:S01]  /*4a00*/  CS2R R58, SRZ ;  /* 0x00000000003a7805 */ /* 0x000fe2000001ff00 */
[----:B------:R-:W-:Y:S01]  /*4a10*/  UIMAD UR48, UR16, UR7, UR5 ;  /* 0x00000007103072a4 */ /* 0x000fe2000f8e0205 */
[----:B------:R-:W-:Y:S01]  /*4a20*/  CS2R R56, SRZ ;  /* 0x0000000000387805 */ /* 0x000fe2000001ff00 */
[----:B------:R-:W-:Y:S01]  /*4a30*/  ULOP3.LUT UR18, UR18, 0xfffffe, URZ, 0xc0, !UPT ;  /* 0x00fffffe12127892 */ /* 0x000fe2000f8ec03f */
[----:B------:R-:W2:Y:S01]  /*4a40*/  LDC.64 R126, c[0x0][0x360] ;  /* 0x0000d800ff7e7b82 */ /* 0x000ea20000000a00 */
[----:B------:R-:W-:-:S02]  /*4a50*/  MOV R54, RZ ;  /* 0x000000ff00367202 */ /* 0x000fc40000000f00 */
[----:B------:R-:W-:Y:S02]  /*4a60*/  CS2R R52, SRZ ;  /* 0x0000000000347805 */ /* 0x000fe4000001ff00 */
[----:B------:R-:W-:Y:S02]  /*4a70*/  MOV R51, RZ ;  /* 0x000000ff00337202 */ /* 0x000fe40000000f00 */
[----:B------:R-:W-:Y:S02]  /*4a80*/  CS2R R48, SRZ ;  /* 0x0000000000307805 */ /* 0x000fe4000001ff00 */
[----:B------:R-:W-:Y:S02]  /*4a90*/  CS2R R46, SRZ ;  /* 0x00000000002e7805 */ /* 0x000fe4000001ff00 */
[----:B------:R-:W-:Y:S02]  /*4aa0*/  CS2R R44, SRZ ;  /* 0x00000000002c7805 */ /* 0x000fe4000001ff00 */
[----:B------:R-:W-:Y:S01]  /*4ab0*/  MOV R43, RZ ;  /* 0x000000ff002b7202 */ /* 0x000fe20000000f00 */
[----:B------:R-:W3:Y:S01]  /*4ac0*/  LDC.64 R128, c[0x0][0x368] ;  /* 0x0000da00ff807b82 */ /* 0x000ee20000000a00 */
[----:B------:R-:W-:Y:S01]  /*4ad0*/  UMOV UR5, URZ ;  /* 0x0000003f00057c82 */ /* 0x000fe20008000000 */
[----:B------:R-:W-:Y:S01]  /*4ae0*/  UMOV UR6, URZ ;  /* 0x0000003f00067c82 */ /* 0x000fe20008000000 */
[----:B------:R-:W-:Y:S01]  /*4af0*/  UMOV UR7, URZ ;  /* 0x0000003f00077c82 */ /* 0x000fe20008000000 */
[----:B------:R-:W-:Y:S01]  /*4b00*/  ULDC UR50, c[0x0][0x224] ;  /* 0x0000890000327ab9 */ /* 0x000fe20000000800 */
[----:B------:R-:W-:Y:S01]  /*4b10*/  ULDC UR51, c[0x0][0x21c] ;  /* 0x0000870000337ab9 */ /* 0x000fe20000000800 */
[----:B------:R-:W-:Y:S01]  /*4b20*/  ULDC.64 UR28, c[0x0][0x3c8] ;  /* 0x0000f200001c7ab9 */ /* 0x000fe20000000a00 */
[----:B------:R-:W-:Y:S01]  /*4b30*/  UIADD3 UR47, UR47, -UR18, URZ ;  /* 0x800000122f2f7290 */ /* 0x000fe2000fffe03f */
        /* <DEDUP_REMOVED lines=9> */
.L_x_4969:
        /* <DEDUP_REMOVED lines=12> */
[----:B0-----:R-:W-:Y:S02]  /*4c90*/  IADD3 R3, R5, UR18, RZ ;  /* 0x0000001205037c10 */ /* 0x001fe4000fffe0ff */
        /* <DEDUP_REMOVED lines=36> */
[----:B------:R-:W-:Y:S01]  /*4ee0*/  LOP3.LUT R146, R122, 0x1c0, RZ, 0xfc, !PT ;  /* 0x000001c07a927812 */ /* 0x000fe200078efcff */
        /* <DEDUP_REMOVED lines=34> */
[-C--:B------:R-:W-:Y:S01]  /*5110*/  ISETP.GE.AND P1, PT, R122, R154.reuse, PT ;  /* 0x0000009a7a00720c */ /* 0x080fe20003f26270 */
[----:B------:R-:W-:Y:S01]  /*5120*/  ULEA.HI.X UR18, UR18, UR35, UR19, 0x2, UP0 ;  /* 0x0000002312127291 */ /* 0x000fe200080f1413 */
[----:B------:R-:W-:-:S02]  /*5130*/  ISETP.GE.AND P2, PT, R160, R154, PT ;  /* 0x0000009aa000720c */ /* 0x000fc40003f46270 */
[-C--:B------:R-:W-:Y:S02]  /*5140*/  ISETP.GE.AND P3, PT, R159, R154.reuse, PT ;  /* 0x0000009a9f00720c */ /* 0x080fe40003f66270 */
[----:B------:R-:W-:Y:S02]  /*5150*/  ISETP.GE.AND P4, PT, R158, R154, PT ;  /* 0x0000009a9e00720c */ /* 0x000fe40003f86270 */
[----:B-1----:R-:W-:Y:S02]  /*5160*/  IADD3 R3, R5, UR53, RZ ;  /* 0x0000003505037c10 */ /* 0x002fe4000fffe0ff */
[----:B------:R-:W-:Y:S02]  /*5170*/  LEA R2, P0, R4, R164, 0x1 ;  /* 0x000000a404027211 */ /* 0x000fe400078008ff */
[----:B------:R-:W-:Y:S02]  /*5180*/  MOV R6, UR54 ;  /* 0x0000003600067c02 */ /* 0x000fe40008000f00 */
[----:B------:R-:W-:-:S02]  /*5190*/  MOV R7, UR18 ;  /* 0x0000001200077c02 */ /* 0x000fc40008000f00 */
[----:B------:R-:W-:Y:S02]  /*51a0*/  PRMT R67, RZ, 0x7610, R67 ;  /* 0x00007610ff437816 */ /* 0x000fe40000000043 */
[----:B------:R-:W-:Y:S01]  /*51b0*/  LEA.HI.X R3, R4, R162, R3, 0x1, P0 ;  /* 0x000000a204037211 */ /* 0x000fe200000f0c03 */
[----:B------:R-:W4:Y:S01]  /*51c0*/  LDG.E R23, desc[UR26][R6.64] ;  /* 0x0000001a06177981 */ /* 0x000f22000c1e1900 */
[----:B------:R-:W-:Y:S02]  /*51d0*/  PRMT R22, RZ, 0x7610, R22 ;  /* 0x00007610ff167816 */ /* 0x000fe40000000016 */
[-C--:B------:R-:W-:Y:S02]  /*51e0*/  ISETP.GE.AND P5, PT, R157, R154.reuse, PT ;  /* 0x0000009a9d00720c */ /* 0x080fe40003fa6270 */
[----:B------:R-:W-:Y:S02]  /*51f0*/  ISETP.GE.AND P0, PT, R156, R154, PT ;  /* 0x0000009a9c00720c */ /* 0x000fe40003f06270 */
        /* <DEDUP_REMOVED lines=8> */
[----:B------:R0:W-:Y:S04]  /*5280*/  STS.U16 [R143+0x40], R0 ;  /* 0x000040008f007388 */ /* 0x0001e80000000400 */
[----:B---3--:R-:W-:Y:S04]  /*5290*/  STS.U16 [R142+0x80], R11 ;  /* 0x0000800b8e007388 */ /* 0x008fe80000000400 */
[----:B----4-:R-:W-:Y:S04]  /*52a0*/  STS.U16 [R141+0xc0], R8 ;  /* 0x0000c0088d007388 */ /* 0x010fe80000000400 */
[----:B------:R-:W-:Y:S04]  /*52b0*/  STS.U16 [R140+0x100], R13 ;  /* 0x0001000d8c007388 */ /* 0x000fe80000000400 */
[----:B------:R-:W-:Y:S04]  /*52c0*/  STS.U16 [R139+0x140], R10 ;  /* 0x0001400a8b007388 */ /* 0x000fe80000000400 */
[----:B------:R-:W-:Y:S04]  /*52d0*/  STS.U16 [R138+0x180], R15 ;  /* 0x0001800f8a007388 */ /* 0x000fe80000000400 */
[----:B------:R-:W-:Y:S04]  /*52e0*/  STS.U16 [R135+0x1c0], R12 ;  /* 0x0001c00c87007388 */ /* 0x000fe80000000400 */
[----:B------:R1:W-:Y:S01]  /*52f0*/  STS.U16 [R134+0x200], R17 ;  /* 0x0002001186007388 */ /* 0x0003e20000000400 */
[----:B0-----:R-:W-:-:S03]  /*5300*/  PRMT R0, RZ, 0x7610, R0 ;  /* 0x00007610ff007816 */ /* 0x001fc60000000000 */
[----:B------:R-:W-:Y:S04]  /*5310*/  STS.U16 [R133+0x240], R14 ;  /* 0x0002400e85007388 */ /* 0x000fe80000000400 */
[----:B------:R0:W-:Y:S01]  /*5320*/  STS.U16 [R132+0x280], R19 ;  /* 0x0002801384007388 */ /* 0x0001e20000000400 */
[----:B-1----:R-:W-:-:S03]  /*5330*/  PRMT R17, RZ, 0x7610, R17 ;  /* 0x00007610ff117816 */ /* 0x002fc60000000011 */
[----:B------:R1:W-:Y:S04]  /*5340*/  STS.U16 [R121+0x2c0], R16 ;  /* 0x0002c01079007388 */ /* 0x0003e80000000400 */
[----:B------:R2:W-:Y:S04]  /*5350*/  STS.U16 [R120+0x300], R21 ;  /* 0x0003001578007388 */ /* 0x0005e80000000400 */
[----:B------:R3:W-:Y:S04]  /*5360*/  STS.U16 [R119+0x340], R18 ;  /* 0x0003401277007388 */ /* 0x0007e80000000400 */
[----:B------:R-:W-:Y:S04]  /*5370*/  STS.U16 [R118+0x380], R65 ;  /* 0x0003804176007388 */ /* 0x000fe80000000400 */
[----:B------:R4:W-:Y:S01]  /*5380*/  STS.U16 [R117+0x3c0], R20 ;  /* 0x0003c01475007388 */ /* 0x0009e20000000400 */
[----:B------:R-:W-:-:S03]  /*5390*/  NOP ;  /* 0x0000000000007918 */ /* 0x000fc60000000000 */
[----:B------:R-:W4:Y:S01]  /*53a0*/  @!P1 LDG.E.U16 R67, desc[UR26][R2.64] ;  /* 0x0000001a02439981 */ /* 0x000f22000c1e1500 */
[----:B------:R-:W-:-:S03]  /*53b0*/  ISETP.GE.AND P1, PT, R155, R154, PT ;  /* 0x0000009a9b00720c */ /* 0x000fc60003f26270 */
[----:B------:R-:W4:Y:S01]  /*53c0*/  @!P2 LDG.E.U16 R0, desc[UR26][R2.64+0x40] ;  /* 0x0000401a0200a981 */ /* 0x000f22000c1e1500 */
[----:B------:R-:W-:-:S03]  /*53d0*/  ISETP.GE.AND P2, PT, R153, R154, PT ;  /* 0x0000009a9900720c */ /* 0x000fc60003f46270 */
[----:B------:R-:W4:Y:S01]  /*53e0*/  @!P3 LDG.E.U16 R17, desc[UR26][R2.64+0x80] ;  /* 0x0000801a0211b981 */ /* 0x000f22000c1e1500 */
[----:B------:R-:W-:-:S03]  /*53f0*/  ISETP.GE.AND P3, PT, R152, R154, PT ;  /* 0x0000009a9800720c */ /* 0x000fc60003f66270 */
[----:B------:R-:W4:Y:S01]  /*5400*/  @!P4 LDG.E.U16 R22, desc[UR26][R2.64+0xc0] ;  /* 0x0000c01a0216c981 */ /* 0x000f22000c1e1500 */
[-C--:B------:R-:W-:Y:S02]  /*5410*/  ISETP.GE.AND P4, PT, R151, R154.reuse, PT ;  /* 0x0000009a9700720c */ /* 0x080fe40003f86270 */
[----:B0-----:R-:W-:Y:S01]  /*5420*/  PRMT R19, RZ, 0x7610, R19 ;  /* 0x00007610ff137816 */ /* 0x001fe20000000013 */
[----:B------:R-:W-:Y:S01]  /*5430*/  LDS.U16 R250, [R115+0x1c] ;  /* 0x00001c0073fa7984 */ /* 0x000fe20000000400 */
[----:B-1----:R-:W-:Y:S02]  /*5440*/  PRMT R16, RZ, 0x7610, R16 ;  /* 0x00007610ff107816 */ /* 0x002fe40000000010 */
[----:B--2---:R-:W-:Y:S01]  /*5450*/  PRMT R21, RZ, 0x7610, R21 ;  /* 0x00007610ff157816 */ /* 0x004fe20000000015 */
[----:B------:R-:W0:Y:S01]  /*5460*/  LDS.U16 R14, [R115] ;  /* 0x00000000730e7984 */ /* 0x000e220000000400 */
[----:B---3--:R-:W-:Y:S02]  /*5470*/  PRMT R18, RZ, 0x7610, R18 ;  /* 0x00007610ff127816 */ /* 0x008fe40000000012 */
        /* <DEDUP_REMOVED lines=18> */
[----:B------:R1:W4:Y:S01]  /*55a0*/  @!P4 LDG.E.U16 R70, desc[UR26][R2.64+0x3c0] ;  /* 0x0003c01a0246c981 */ /* 0x000322000c1e1500 */
[----:B------:R-:W-:-:S02]  /*55b0*/  SHF.L.U32 R4, R168, 0x4, RZ ;  /* 0x00000004a8047819 */ /* 0x000fc400000006ff */
[----:B------:R-:W-:Y:S01]  /*55c0*/  LOP3.LUT P0, RZ, R168, 0x1f, RZ, 0xc0, !PT ;  /* 0x0000001fa8ff7812 */ /* 0x000fe2000780c0ff */
[----:B------:R-:W-:Y:S01]  /*55d0*/  LDS.U16 R12, [R115+0x6] ;  /* 0x00000600730c7984 */ /* 0x000fe20000000400 */
[----:B------:R-:W-:Y:S02]  /*55e0*/  MOV R5, UR24 ;  /* 0x0000001800057c02 */ /* 0x000fe40008000f00 */
[----:B------:R-:W-:Y:S01]  /*55f0*/  LOP3.LUT R116, R4, 0xfffffe00, RZ, 0xc0, !PT ;  /* 0xfffffe0004747812 */ /* 0x000fe200078ec0ff */
[----:B------:R-:W-:Y:S01]  /*5600*/  LDS.U16 R10, [R115+0xa] ;  /* 0x00000a00730a7984 */ /* 0x000fe20000000400 */
[----:B------:R-:W-:Y:S02]  /*5610*/  ISETP.LT.OR P2, PT, R5, 0x2, P0 ;  /* 0x000000020500780c */ /* 0x000fe40000741670 */
[----:B------:R-:W-:Y:S01]  /*5620*/  IADD3 R4, R116, R167, RZ ;  /* 0x000000a774047210 */ /* 0x000fe20007ffe0ff */
[----:B------:R-:W-:Y:S03]  /*5630*/  LDS.U16 R8, [R115+0xe] ;  /* 0x00000e0073087984 */ /* 0x000fe60000000400 */
[C---:B-1----:R-:W-:Y:S01]  /*5640*/  IADD3 R3, R4.reuse, 0x160, RZ ;  /* 0x0000016004037810 */ /* 0x042fe20007ffe0ff */
[C---:B------:R-:W-:Y:S01]  /*5650*/  VIADD R9, R4.reuse, 0x1e0 ;  /* 0x000001e004097836 */ /* 0x040fe20000000000 */
[----:B------:R-:W-:Y:S01]  /*5660*/  IADD3 R141, R4, 0x20, RZ ;  /* 0x00000020048d7810 */ /* 0x000fe20007ffe0ff */
[----:B------:R-:W-:Y:S01]  /*5670*/  LDS.U16 R64, [R115+0x1a] ;  /* 0x00001a0073407984 */ /* 0x000fe20000000400 */
[----:B------:R-:W-:-:S03]  /*5680*/  LEA.HI.SX32 R174, R3, R4, 0x1b ;  /* 0x0000000403ae7211 */ /* 0x000fc600078fdaff */
[----:B------:R-:W1:Y:S01]  /*5690*/  @!P2 LDC R3, c[0x0][0x21c] ;  /* 0x00008700ff03ab82 */ /* 0x000e620000000800 */
[CC--:B------:R-:W-:Y:S01]  /*56a0*/  LEA.HI.SX32 R144, R4.reuse, R4.reuse, 0x1b ;  /* 0x0000000404907211 */ /* 0x0c0fe200078fdaff */
[C---:B------:R-:W-:Y:S01]  /*56b0*/  VIADD R135, R4.reuse, 0x60 ;  /* 0x0000006004877836 */ /* 0x040fe20000000000 */
[C---:B------:R-:W-:Y:S01]  /*56c0*/  IADD3 R117, R4.reuse, 0xe0, RZ ;  /* 0x000000e004757810 */ /* 0x040fe20007ffe0ff */
[----:B------:R-:W-:Y:S01]  /*56d0*/  LDS.U16 R199, [R115+0x1e] ;  /* 0x00001e0073c77984 */ /* 0x000fe20000000400 */
[-C--:B------:R-:W-:Y:S02]  /*56e0*/  LEA.HI.SX32 R136, R9, R4.reuse, 0x1b ;  /* 0x0000000409887211 */ /* 0x080fe400078fdaff */
[----:B------:R-:W-:Y:S01]  /*56f0*/  LEA.HI.SX32 R6, R141, R4, 0x1b ;  /* 0x000000048d067211 */ /* 0x000fe200078fdaff */
[----:B------:R-:W-:Y:S01]  /*5700*/  LDS.U16 R9, [R115+0xc] ;  /* 0x00000c0073097984 */ /* 0x000fe20000000400 */
        /* <DEDUP_REMOVED lines=9> */
[----:B------:R-:W-:Y:S02]  /*57a0*/  IADD3 R139, R4, 0x40, RZ ;  /* 0x00000040048b7810 */ /* 0x000fe40007ffe0ff */
[-C--:B------:R-:W-:Y:S02]  /*57b0*/  LEA R144, R144, R163.reuse, 0x1 ;  /* 0x000000a390907211 */ /* 0x080fe400078e08ff */
[-C--:B------:R-:W-:Y:S01]  /*57c0*/  LEA.HI.SX32 R178, R117, R4.reuse, 0x1b ;  /* 0x0000000475b27211 */ /* 0x080fe200078fdaff */
[----:B------:R-:W-:Y:S01]  /*57d0*/  IMAD R117, R136, 0x2, R163 ;  /* 0x0000000288757824 */ /* 0x000fe200078e02a3 */
[----:B------:R-:W-:Y:S01]  /*57e0*/  LEA R143, R6, R163, 0x1 ;  /* 0x000000a3068f7211 */ /* 0x000fe200078e08ff */
[----:B------:R-:W-:Y:S01]  /*57f0*/  FMUL.FTZ R136, R23, 1.4426950216293334961 ;  /* 0x3fb8aa3b17887820 */ /* 0x000fe20000410000 */
[-C--:B------:R-:W-:Y:S01]  /*5800*/  LEA.HI.SX32 R118, R5, R4.reuse, 0x1b ;  /* 0x0000000405767211 */ /* 0x080fe200078fdaff */
[----:B------:R-:W-:Y:S01]  /*5810*/  LDS.U16 R6, [R115+0x12] ;  /* 0x0000120073067984 */ /* 0x000fe20000000400 */
[----:B------:R-:W-:-:S02]  /*5820*/  LEA.HI.SX32 R2, R7, R4, 0x1b ;  /* 0x0000000407027211 */ /* 0x000fc400078fdaff */
[-C--:B------:R-:W-:Y:S01]  /*5830*/  LEA.HI.SX32 R120, R11, R4.reuse, 0x1b ;  /* 0x000000040b787211 */ /* 0x080fe200078fdaff */
[----:B------:R-:W-:Y:S01]  /*5840*/  LDS.U16 R7, [R115+0x10] ;  /* 0x0000100073077984 */ /* 0x000fe20000000400 */
[-C--:B------:R-:W-:Y:S02]  /*5850*/  LEA.HI.SX32 R132, R13, R4.reuse, 0x1b ;  /* 0x000000040d847211 */ /* 0x080fe400078fdaff */
[-C--:B------:R-:W-:Y:S01]  /*5860*/  LEA.HI.SX32 R176, R15, R4.reuse, 0x1b ;  /* 0x000000040fb07211 */ /* 0x080fe200078fdaff */
[----:B------:R-:W1:Y:S01]  /*5870*/  LDS.U16 R13, [R115+0x4] ;  /* 0x00000400730d7984 */ /* 0x000e620000000400 */
[-C--:B------:R-:W-:Y:S02]  /*5880*/  LEA.HI.SX32 R134, R65, R4.reuse, 0x1b ;  /* 0x0000000441867211 */ /* 0x080fe400078fdaff */
[-C--:B------:R-:W-:Y:S01]  /*5890*/  LEA.HI.SX32 R138, R119, R4.reuse, 0x1b ;  /* 0x00000004778a7211 */ /* 0x080fe200078fdaff */
[----:B------:R-:W1:Y:S01]  /*58a0*/  LDS.U16 R15, [R115+0x2] ;  /* 0x00000200730f7984 */ /* 0x000e620000000400 */
[----:B------:R-:W-:-:S02]  /*58b0*/  LEA.HI.SX32 R180, R121, R4, 0x1b ;  /* 0x0000000479b47211 */ /* 0x000fc400078fdaff */
[-C--:B------:R-:W-:Y:S01]  /*58c0*/  LEA.HI.SX32 R140, R133, R4.reuse, 0x1b ;  /* 0x00000004858c7211 */ /* 0x080fe200078fdaff */
[----:B------:R-:W4:Y:S01]  /*58d0*/  LDS.U16 R11, [R115+0x8] ;  /* 0x00000800730b7984 */ /* 0x000f220000000400 */
[-C--:B------:R-:W-:Y:S02]  /*58e0*/  LEA.HI.SX32 R142, R139, R4.reuse, 0x1b ;  /* 0x000000048b8e7211 */ /* 0x080fe400078fdaff */
[----:B------:R-:W-:Y:S01]  /*58f0*/  LEA.HI.SX32 R182, R135, R4, 0x1b ;  /* 0x0000000487b67211 */ /* 0x000fe200078fdaff */
[----:B------:R-:W4:Y:S01]  /*5900*/  LDS.U16 R5, [R115+0x14] ;  /* 0x0000140073057984 */ /* 0x000f220000000400 */
[----:B------:R-:W-:-:S03]  /*5910*/  FMUL.FTZ R195, R136, R90 ;  /* 0x0000005a88c37220 */ /* 0x000fc60000410000 */
[----:B------:R-:W-:Y:S04]  /*5920*/  LDS.U16 R4, [R115+0x16] ;  /* 0x0000160073047984 */ /* 0x000fe80000000400 */
[----:B------:R-:W4:Y:S01]  /*5930*/  LDS.U16 R65, [R115+0x18] ;  /* 0x0000180073417984 */ /* 0x000f220000000400 */
[-C--:B------:R-:W-:Y:S02]  /*5940*/  LEA R142, R142, R163.reuse, 0x1 ;  /* 0x000000a38e8e7211 */ /* 0x080fe400078e08ff */
[-C--:B------:R-:W-:Y:S02]  /*5950*/  LEA R141, R182, R163.reuse, 0x1 ;  /* 0x000000a3b68d7211 */ /* 0x080fe400078e08ff */
[-C--:B------:R-:W-:Y:S01]  /*5960*/  LEA R140, R140, R163.reuse, 0x1 ;  /* 0x000000a38c8c7211 */ /* 0x080fe200078e08ff */
[----:B------:R-:W4:Y:S01]  /*5970*/  MUFU.EX2 R195, R195 ;  /* 0x000000c300c37308 */ /* 0x000f220000000800 */
[-C--:B------:R-:W-:Y:S01]  /*5980*/  LEA R139, R180, R163.reuse, 0x1 ;  /* 0x000000a3b48b7211 */ /* 0x080fe200078e08ff */
[----:B------:R-:W-:Y:S01]  /*5990*/  IMAD R135, R178, 0x2, R163 ;  /* 0x00000002b2877824 */ /* 0x000fe200078e02a3 */
[-C--:B------:R-:W-:Y:S01]  /*59a0*/  LEA R138, R138, R163.reuse, 0x1 ;  /* 0x000000a38a8a7211 */ /* 0x080fe200078e08ff */
[----:B------:R-:W-:Y:S01]  /*59b0*/  ULEA UR18, UR47, UR5, 0x8 ;  /* 0x000000052f127291 */ /* 0x000fe2000f8e403f */
[----:B------:R-:W-:-:S02]  /*59c0*/  LEA R134, R134, R163, 0x1 ;  /* 0x000000a386867211 */ /* 0x000fc400078e08ff */
[-C--:B------:R-:W-:Y:S02]  /*59d0*/  LEA R119, R2, R163.reuse, 0x1 ;  /* 0x000000a302777211 */ /* 0x080fe400078e08ff */
[-C--:B------:R-:W-:Y:S02]  /*59e0*/  LEA R133, R176, R163.reuse, 0x1 ;  /* 0x000000a3b0857211 */ /* 0x080fe400078e08ff */
[----:B------:R-:W-:Y:S02]  /*59f0*/  LEA R116, R167, R116, 0x4 ;  /* 0x00000074a7747211 */ /* 0x000fe400078e20ff */
[-C--:B------:R-:W-:Y:S02]  /*5a00*/  LEA R132, R132, R163.reuse, 0x1 ;  /* 0x000000a384847211 */ /* 0x080fe400078e08ff */
[----:B------:R-:W-:Y:S02]  /*5a10*/  ISETP.NE.AND P1, PT, R168, RZ, PT ;  /* 0x000000ffa800720c */ /* 0x000fe40003f25270 */
[----:B------:R-:W-:-:S02]  /*5a20*/  LEA R121, R174, R163, 0x1 ;  /* 0x000000a3ae797211 */ /* 0x000fc400078e08ff */
[-C--:B------:R-:W-:Y:S02]  /*5a30*/  LEA R120, R120, R163.reuse, 0x1 ;  /* 0x000000a378787211 */ /* 0x080fe400078e08ff */
[----:B------:R-:W-:Y:S01]  /*5a40*/  LEA R118, R118, R163, 0x1 ;  /* 0x000000a376767211 */ /* 0x000fe200078e08ff */
[C---:B------:R-:W-:Y:S01]  /*5a50*/  FMUL.FTZ R194, R136.reuse, R88 ;  /* 0x0000005888c27220 */ /* 0x040fe20000410000 */
[C---:B------:R-:W-:Y:S01]  /*5a60*/  FMUL.FTZ R251, R136.reuse, R87 ;  /* 0x0000005788fb7220 */ /* 0x040fe20000410000 */
[----:B------:R-:W-:-:S04]  /*5a70*/  FMUL.FTZ R198, R136, R86 ;  /* 0x0000005688c67220 */ /* 0x000fc80000410000 */
[----:B------:R-:W-:Y:S01]  /*5a80*/  MUFU.EX2 R194, R194 ;  /* 0x000000c200c27308 */ /* 0x000fe20000000800 */
[----:B------:R-:W-:Y:S01]  /*5a90*/  FMUL.FTZ R203, R136, R85 ;  /* 0x0000005588cb7220 */ /* 0x000fe20000410000 */
[----:B0-----:R-:W-:-:S06]  /*5aa0*/  HADD2.F32 R14, -RZ, R14.H0_H0 ;  /* 0x2000000eff0e7230 */ /* 0x001fcc0000004100 */
[----:B------:R-:W-:Y:S01]  /*5ab0*/  MUFU.EX2 R251, R251 ;  /* 0x000000fb00fb7308 */ /* 0x000fe20000000800 */
[----:B------:R-:W-:Y:S01]  /*5ac0*/  FMUL.FTZ R202, R136, R83 ;  /* 0x0000005388ca7220 */ /* 0x000fe20000410000 */
[----:B-1----:R-:W-:-:S06]  /*5ad0*/  HADD2.F32 R13, -RZ, R13.H0_H0 ;  /* 0x2000000dff0d7230 */ /* 0x002fcc0000004100 */
[----:B------:R-:W-:Y:S01]  /*5ae0*/  MUFU.EX2 R198, R198 ;  /* 0x000000c600c67308 */ /* 0x000fe20000000800 */
[----:B------:R-:W-:Y:S01]  /*5af0*/  FMUL.FTZ R207, R136, R81 ;  /* 0x0000005188cf7220 */ /* 0x000fe20000410000 */
[----:B------:R-:W-:-:S06]  /*5b00*/  HADD2.F32 R15, -RZ, R15.H0_H0 ;  /* 0x2000000fff0f7230 */ /* 0x000fcc0000004100 */
[----:B------:R-:W-:Y:S01]  /*5b10*/  MUFU.EX2 R203, R203 ;  /* 0x000000cb00cb7308 */ /* 0x000fe20000000800 */
[----:B------:R-:W-:Y:S01]  /*5b20*/  FMUL.FTZ R206, R136, R79 ;  /* 0x0000004f88ce7220 */ /* 0x000fe20000410000 */
[----:B------:R-:W-:-:S06]  /*5b30*/  HADD2.F32 R176, -RZ, R111.H0_H0 ;  /* 0x2000006fffb07230 */ /* 0x000fcc0000004100 */
[----:B------:R-:W-:Y:S01]  /*5b40*/  MUFU.EX2 R202, R202 ;  /* 0x000000ca00ca7308 */ /* 0x000fe20000000800 */
[----:B------:R-:W-:Y:S01]  /*5b50*/  FMUL.FTZ R210, R136, R77 ;  /* 0x0000004d88d27220 */ /* 0x000fe20000410000 */
[----:B------:R-:W-:Y:S02]  /*5b60*/  HADD2.F32 R177, -RZ, R110.H0_H0 ;  /* 0x2000006effb17230 */ /* 0x000fe40000004100 */
[----:B------:R-:W-:-:S04]  /*5b70*/  HADD2.F32 R12, -RZ, R12.H0_H0 ;  /* 0x2000000cff0c7230 */ /* 0x000fc80000004100 */
[----:B------:R-:W-:Y:S01]  /*5b80*/  MUFU.EX2 R207, R207 ;  /* 0x000000cf00cf7308 */ /* 0x000fe20000000800 */
[----:B------:R-:W-:Y:S04]  /*5b90*/  STS.U16 [R144+0x840], R67 ;  /* 0x0008404390007388 */ /* 0x000fe80000000400 */
[----:B------:R0:W-:Y:S02]  /*5ba0*/  STS.U16 [R143+0x880], R0 ;  /* 0x000880008f007388 */ /* 0x0001e40000000400 */
[----:B0-----:R-:W-:Y:S02]  /*5bb0*/  MOV R0, UR24 ;  /* 0x0000001800007c02 */ /* 0x001fe40008000f00 */
[----:B------:R-:W-:Y:S02]  /*5bc0*/  STS.U16 [R142+0x8c0], R17 ;  /* 0x0008c0118e007388 */ /* 0x000fe40000000400 */
[----:B------:R-:W-:-:S02]  /*5bd0*/  @!P2 IADD3 R0, R0, -0x2, RZ ;  /* 0xfffffffe0000a810 */ /* 0x000fc40007ffe0ff */
[----:B------:R-:W-:Y:S03]  /*5be0*/  STS.U16 [R141+0x900], R22 ;  /* 0x000900168d007388 */ /* 0x000fe60000000400 */
[----:B------:R-:W-:Y:S01]  /*5bf0*/  @!P2 IMAD R2, R0, R3, UR5 ;  /* 0x000000050002ae24 */ /* 0x000fe2000f8e0203 */
[----:B--2---:R-:W-:Y:S01]  /*5c00*/  STS.U16 [R140+0x940], R19 ;  /* 0x000940138c007388 */ /* 0x004fe20000000400 */
[----:B------:R-:W-:-:S03]  /*5c10*/  IADD3 R0, R168, 0x200, RZ ;  /* 0x00000200a8007810 */ /* 0x000fc60007ffe0ff */
[----:B---3--:R-:W-:Y:S01]  /*5c20*/  STS.U16 [R139+0x980], R16 ;  /* 0x000980108b007388 */ /* 0x008fe20000000400 */
[----:B------:R-:W-:-:S03]  /*5c30*/  SEL R0, R0, UR18, P1 ;  /* 0x0000001200007c07 */ /* 0x000fc60008800000 */
[----:B----4-:R-:W-:Y:S04]  /*5c40*/  STS.U16 [R138+0x9c0], R21 ;  /* 0x0009c0158a007388 */ /* 0x010fe80000000400 */
[----:B------:R0:W-:Y:S04]  /*5c50*/  STS.U16 [R135+0xa00], R18 ;  /* 0x000a001287007388 */ /* 0x0001e80000000400 */
[----:B------:R-:W-:Y:S04]  /*5c60*/  STS.U16 [R134+0xa40], R69 ;  /* 0x000a404586007388 */ /* 0x000fe80000000400 */
[----:B------:R-:W-:Y:S01]  /*5c70*/  STS.U16 [R133+0xa80], R20 ;  /* 0x000a801485007388 */ /* 0x000fe20000000400 */
[----:B0-----:R-:W-:-:S03]  /*5c80*/  LEA.HI.SX32 R18, R116, R116, 0x1b ;  /* 0x0000007474127211 */ /* 0x001fc600078fdaff */
[----:B------:R-:W-:Y:S01]  /*5c90*/  STS.U16 [R132+0xac0], R71 ;  /* 0x000ac04784007388 */ /* 0x000fe20000000400 */
[-C--:B------:R-:W-:Y:S02]  /*5ca0*/  LEA R16, R0, R163.reuse, 0x2 ;  /* 0x000000a300107211 */ /* 0x080fe400078e10ff */
[----:B------:R-:W-:Y:S01]  /*5cb0*/  LEA R115, R18, R163, 0x1 ;  /* 0x000000a312737211 */ /* 0x000fe200078e08ff */
[----:B------:R-:W-:Y:S04]  /*5cc0*/  STS.U16 [R121+0xb00], R66 ;  /* 0x000b004279007388 */ /* 0x000fe80000000400 */
[----:B------:R-:W-:Y:S04]  /*5cd0*/  STS.U16 [R120+0xb40], R137 ;  /* 0x000b408978007388 */ /* 0x000fe80000000400 */
[----:B------:R0:W-:Y:S04]  /*5ce0*/  STS.U16 [R119+0xb80], R68 ;  /* 0x000b804477007388 */ /* 0x0001e80000000400 */
[----:B------:R1:W-:Y:S04]  /*5cf0*/  STS.U16 [R118+0xbc0], R175 ;  /* 0x000bc0af76007388 */ /* 0x0003e80000000400 */
[----:B------:R-:W-:Y:S01]  /*5d00*/  STS.U16 [R117+0xc00], R70 ;  /* 0x000c004675007388 */ /* 0x000fe20000000400 */
[----:B------:R-:W-:-:S03]  /*5d10*/  NOP ;  /* 0x0000000000007918 */ /* 0x000fc60000000000 */
[----:B------:R-:W2:Y:S04]  /*5d20*/  LDS.U16 R215, [R115+0x842] ;  /* 0x0008420073d77984 */ /* 0x000ea80000000400 */
[----:B------:R-:W3:Y:S04]  /*5d30*/  LDS.U16 R213, [R115+0x840] ;  /* 0x0008400073d57984 */ /* 0x000ee80000000400 */
[----:B------:R-:W4:Y:S04]  /*5d40*/  LDS.U16 R212, [R115+0x846] ;  /* 0x0008460073d47984 */ /* 0x000f280000000400 */
        /* <DEDUP_REMOVED lines=13> */
[----:B------:R2:W-:Y:S01]  /*5e20*/  STS [R16+0x35c0], R195 ;  /* 0x0035c0c310007388 */ /* 0x0005e20000000800 */
[----:B------:R-:W-:Y:S01]  /*5e30*/  HFMA2.MMA R3, -RZ, RZ, 0, 4.76837158203125e-07 ;  /* 0x00000008ff037435 */ /* 0x000fe200000001ff */
[----:B------:R-:W-:Y:S01]  /*5e40*/  FMUL.FTZ R0, R136, R89 ;  /* 0x0000005988007220 */ /* 0x000fe20000410000 */
[----:B0-----:R-:W-:Y:S01]  /*5e50*/  HFMA2.MMA R68, -RZ, RZ, 1.875, 0 ;  /* 0x3f800000ff447435 */ /* 0x001fe200000001ff */
[----:B------:R-:W-:-:S04]  /*5e60*/  MOV R69, RZ ;  /* 0x000000ff00457202 */ /* 0x000fc80000000f00 */
[----:B------:R-:W0:Y:S03]  /*5e70*/  MUFU.EX2 R0, R0 ;  /* 0x0000000000007308 */ /* 0x000e260000000800 */
[----:B------:R-:W-:Y:S01]  /*5e80*/  @!P2 IMAD.WIDE R2, R2, R3, UR8 ;  /* 0x000000080202ae25 */ /* 0x000fe2000f8e0203 */
[----:B------:R-:W-:Y:S03]  /*5e90*/  BAR.SYNC.DEFER_BLOCKING 0x0 ;  /* 0x0000000000007b1d */ /* 0x000fe60000010000 */
[----:B------:R-:W-:-:S05]  /*5ea0*/  HADD2.F32 R137, -RZ, R112.H0_H0 ;  /* 0x20000070ff897230 */ /* 0x000fca0000004100 */
[----:B------:R-:W-:Y:S01]  /*5eb0*/  FMUL.FTZ R174, R137, R88 ;  /* 0x0000005889ae7220 */ /* 0x000fe20000410000 */
[----:B------:R3:W5:Y:S02]  /*5ec0*/  @!P2 LDG.E.64 R68, desc[UR26][R2.64] ;  /* 0x0000001a0244a981 */ /* 0x000764000c1e1b00 */
[----:B---3--:R-:W-:Y:S02]  /*5ed0*/  HADD2.F32 R3, -RZ, R114.H0_H0 ;  /* 0x20000072ff037230 */ /* 0x008fe40000004100 */
[----:B------:R-:W-:-:S03]  /*5ee0*/  HADD2.F32 R2, -RZ, R113.H0_H0 ;  /* 0x20000071ff027230 */ /* 0x000fc60000004100 */
[----:B------:R-:W-:-:S04]  /*5ef0*/  FMUL.FTZ R3, R3, R90 ;  /* 0x0000005a03037220 */ /* 0x000fc80000410000 */
[----:B------:R-:W-:Y:S01]  /*5f00*/  FMUL.FTZ R180, R14, R3 ;  /* 0x000000030eb47220 */ /* 0x000fe20000410000 */
[----:B0-----:R-:W-:Y:S01]  /*5f10*/  FMUL.FTZ R3, R195, R0 ;  /* 0x00000000c3037220 */ /* 0x001fe20000410000 */
[----:B------:R-:W-:Y:S01]  /*5f20*/  FMUL.FTZ R2, R2, R89 ;  /* 0x0000005902027220 */ /* 0x000fe20000410000 */
[----:B------:R-:W-:Y:S02]  /*5f30*/  FMUL.FTZ R137, R13, R174 ;  /* 0x000000ae0d897220 */ /* 0x000fe40000410000 */
[----:B------:R-:W-:Y:S01]  /*5f40*/  FMUL.FTZ R174, R194, R3 ;  /* 0x00000003c2ae7220 */ /* 0x000fe20000410000 */
[----:B------:R-:W-:Y:S01]  /*5f50*/  FMUL.FTZ R183, R15, R2 ;  /* 0x000000020fb77220 */ /* 0x000fe20000410000 */
[----:B-1----:R-:W-:Y:S02]  /*5f60*/  FMUL.FTZ R175, R176, R87 ;  /* 0x00000057b0af7220 */ /* 0x002fe40000410000 */
[----:B------:R-:W-:Y:S01]  /*5f70*/  FMUL.FTZ R3, R251, R174 ;  /* 0x000000aefb037220 */ /* 0x000fe20000410000 */
[----:B------:R-:W-:Y:S01]  /*5f80*/  FFMA.FTZ R2, R180, R0, R183 ;  /* 0x00000000b4027223 */ /* 0x000fe200000100b7 */
[----:B------:R-:W0:Y:S01]  /*5f90*/  MUFU.EX2 R206, R206 ;  /* 0x000000ce00ce7308 */ /* 0x000e220000000800 */
[----:B------:R-:W-:Y:S01]  /*5fa0*/  FMUL.FTZ R189, R136, R75 ;  /* 0x0000004b88bd7220 */ /* 0x000fe20000410000 */
[----:B------:R-:W-:Y:S01]  /*5fb0*/  FMUL.FTZ R174, R198, R3 ;  /* 0x00000003c6ae7220 */ /* 0x000fe20000410000 */
[----:B------:R-:W-:-:S02]  /*5fc0*/  HADD2.F32 R178, -RZ, R109.H0_H0 ;  /* 0x2000006dffb27230 */ /* 0x000fc40000004100 */
[C---:B------:R-:W-:Y:S01]  /*5fd0*/  FMUL.FTZ R190, R136.reuse, R73 ;  /* 0x0000004988be7220 */ /* 0x040fe20000410000 */
[C---:B------:R-:W-:Y:S01]  /*5fe0*/  FMUL.FTZ R191, R136.reuse, R63 ;  /* 0x0000003f88bf7220 */ /* 0x040fe20000410000 */
[C---:B------:R-:W-:Y:S01]  /*5ff0*/  FMUL.FTZ R192, R136.reuse, R60 ;  /* 0x0000003c88c07220 */ /* 0x040fe20000410000 */
[C---:B------:R-:W-:Y:S01]  /*6000*/  FMUL.FTZ R193, R136.reuse, R55 ;  /* 0x0000003788c17220 */ /* 0x040fe20000410000 */
[----:B------:R-:W-:Y:S01]  /*6010*/  FMUL.FTZ R214, R136, R50 ;  /* 0x0000003288d67220 */ /* 0x000fe20000410000 */
[----:B------:R-:W-:Y:S02]  /*6020*/  HADD2.F32 R11, -RZ, R11.H0_H0 ;  /* 0x2000000bff0b7230 */ /* 0x000fe40000004100 */
[----:B------:R-:W-:Y:S01]  /*6030*/  FMUL.FTZ R176, R177, R86 ;  /* 0x00000056b1b07220 */ /* 0x000fe20000410000 */
[----:B------:R-:W-:Y:S01]  /*6040*/  FMUL.FTZ R136, R12, R175 ;  /* 0x000000af0c887220 */ /* 0x000fe20000410000 */
[----:B------:R-:W-:Y:S01]  /*6050*/  FFMA.FTZ R2, R194, R2, R137 ;  /* 0x00000002c2027223 */ /* 0x000fe20000010089 */
[----:B------:R-:W1:Y:S01]  /*6060*/  MUFU.EX2 R210, R210 ;  /* 0x000000d200d27308 */ /* 0x000e620000000800 */
[----:B------:R-:W-:Y:S01]  /*6070*/  FMUL.FTZ R3, R203, R174 ;  /* 0x000000aecb037220 */ /* 0x000fe20000410000 */
[----:B------:R-:W-:-:S02]  /*6080*/  HADD2.F32 R184, -RZ, R108.H0_H0 ;  /* 0x2000006cffb87230 */ /* 0x000fc40000004100 */
[----:B------:R-:W-:Y:S01]  /*6090*/  FMUL.FTZ R177, R178, R85 ;  /* 0x00000055b2b17220 */ /* 0x000fe20000410000 */
[----:B------:R-:W-:Y:S02]  /*60a0*/  HADD2.F32 R10, -RZ, R10.H0_H0 ;  /* 0x2000000aff0a7230 */ /* 0x000fe40000004100 */
[----:B------:R-:W-:Y:S01]  /*60b0*/  FMUL.FTZ R179, R11, R176 ;  /* 0x000000b00bb37220 */ /* 0x000fe20000410000 */
[----:B------:R-:W-:Y:S01]  /*60c0*/  FFMA.FTZ R2, R251, R2, R136 ;  /* 0x00000002fb027223 */ /* 0x000fe20000010088 */
[----:B------:R-:W-:Y:S01]  /*60d0*/  FMUL.FTZ R174, R202, R3 ;  /* 0x00000003caae7220 */ /* 0x000fe20000410000 */
[----:B------:R-:W3:Y:S01]  /*60e0*/  MUFU.EX2 R189, R189 ;  /* 0x000000bd00bd7308 */ /* 0x000ee20000000800 */
[----:B------:R-:W-:Y:S02]  /*60f0*/  HADD2.F32 R22, -RZ, R107.H0_H0 ;  /* 0x2000006bff167230 */ /* 0x000fe40000004100 */
[----:B------:R-:W-:Y:S01]  /*6100*/  FMUL.FTZ R184, R184, R83 ;  /* 0x00000053b8b87220 */ /* 0x000fe20000410000 */
[----:B------:R-:W-:-:S02]  /*6110*/  HADD2.F32 R9, -RZ, R9.H0_H0 ;  /* 0x20000009ff097230 */ /* 0x000fc40000004100 */
[----:B------:R-:W-:Y:S01]  /*6120*/  FMUL.FTZ R178, R10, R177 ;  /* 0x000000b10ab27220 */ /* 0x000fe20000410000 */
[----:B------:R-:W-:Y:S01]  /*6130*/  FFMA.FTZ R2, R198, R2, R179 ;  /* 0x00000002c6027223 */ /* 0x000fe200000100b3 */
[----:B------:R-:W-:Y:S01]  /*6140*/  FMUL.FTZ R3, R207, R174 ;  /* 0x000000aecf037220 */ /* 0x000fe20000410000 */
[----:B------:R-:W4:Y:S01]  /*6150*/  MUFU.EX2 R190, R190 ;  /* 0x000000be00be7308 */ /* 0x000f220000000800 */
[----:B------:R-:W-:Y:S02]  /*6160*/  HADD2.F32 R21, -RZ, R106.H0_H0 ;  /* 0x2000006aff157230 */ /* 0x000fe40000004100 */
[----:B------:R-:W-:Y:S01]  /*6170*/  FMUL.FTZ R231, R22, R81 ;  /* 0x0000005116e77220 */ /* 0x000fe20000410000 */
[----:B------:R-:W-:Y:S02]  /*6180*/  HADD2.F32 R8, -RZ, R8.H0_H0 ;  /* 0x20000008ff087230 */ /* 0x000fe40000004100 */
[----:B------:R-:W-:Y:S01]  /*6190*/  FMUL.FTZ R177, R9, R184 ;  /* 0x000000b809b17220 */ /* 0x000fe20000410000 */
[----:B------:R-:W-:Y:S01]  /*61a0*/  FFMA.FTZ R2, R203, R2, R178 ;  /* 0x00000002cb027223 */ /* 0x000fe200000100b2 */
[----:B0-----:R-:W-:Y:S01]  /*61b0*/  FMUL.FTZ R3, R206, R3 ;  /* 0x00000003ce037220 */ /* 0x001fe20000410000 */
[----:B------:R-:W0:Y:S01]  /*61c0*/  MUFU.EX2 R191, R191 ;  /* 0x000000bf00bf7308 */ /* 0x000e220000000800 */
[----:B------:R-:W-:-:S02]  /*61d0*/  HADD2.F32 R20, -RZ, R105.H0_H0 ;  /* 0x20000069ff147230 */ /* 0x000fc40000004100 */
[----:B------:R-:W-:Y:S01]  /*61e0*/  FMUL.FTZ R230, R21, R79 ;  /* 0x0000004f15e67220 */ /* 0x000fe20000410000 */
[----:B------:R-:W-:Y:S02]  /*61f0*/  HADD2.F32 R7, -RZ, R7.H0_H0 ;  /* 0x20000007ff077230 */ /* 0x000fe40000004100 */
[----:B------:R-:W-:Y:S01]  /*6200*/  FMUL.FTZ R176, R8, R231 ;  /* 0x000000e708b07220 */ /* 0x000fe20000410000 */
[----:B------:R-:W-:Y:S01]  /*6210*/  FFMA.FTZ R2, R202, R2, R177 ;  /* 0x00000002ca027223 */ /* 0x000fe200000100b1 */
[----:B-1----:R-:W-:Y:S01]  /*6220*/  FMUL.FTZ R184, R210, R3 ;  /* 0x00000003d2b87220 */ /* 0x002fe20000410000 */
[----:B------:R-:W1:Y:S01]  /*6230*/  MUFU.EX2 R192, R192 ;  /* 0x000000c000c07308 */ /* 0x000e620000000800 */
[----:B------:R-:W-:Y:S02]  /*6240*/  HADD2.F32 R19, -RZ, R104.H0_H0 ;  /* 0x20000068ff137230 */ /* 0x000fe40000004100 */
[----:B------:R-:W-:Y:S01]  /*6250*/  FMUL.FTZ R229, R20, R77 ;  /* 0x0000004d14e57220 */ /* 0x000fe20000410000 */
[----:B------:R-:W-:-:S02]  /*6260*/  HADD2.F32 R6, -RZ, R6.H0_H0 ;  /* 0x20000006ff067230 */ /* 0x000fc40000004100 */
[----:B------:R-:W-:Y:S01]  /*6270*/  FMUL.FTZ R235, R7, R230 ;  /* 0x000000e607eb7220 */ /* 0x000fe20000410000 */
[----:B------:R-:W-:Y:S01]  /*6280*/  FFMA.FTZ R2, R207, R2, R176 ;  /* 0x00000002cf027223 */ /* 0x000fe200000100b0 */
[----:B------:R-:W-:Y:S01]  /*6290*/  ISETP.NE.AND P3, PT, R168, 0x3f, PT ;  /* 0x0000003fa800780c */ /* 0x000fe20003f65270 */
[----:B---3--:R-:W-:Y:S01]  /*62a0*/  FMUL.FTZ R185, R189, R184 ;  /* 0x000000b8bdb97220 */ /* 0x008fe20000410000 */
[----:B------:R-:W-:Y:S02]  /*62b0*/  HADD2.F32 R5, -RZ, R5.H0_H0 ;  /* 0x20000005ff057230 */ /* 0x000fe40000004100 */
[----:B------:R-:W-:Y:S01]  /*62c0*/  FMUL.FTZ R228, R19, R75 ;  /* 0x0000004b13e47220 */ /* 0x000fe20000410000 */
[----:B------:R-:W-:Y:S01]  /*62d0*/  FMUL.FTZ R175, R6, R229 ;  /* 0x000000e506af7220 */ /* 0x000fe20000410000 */
[----:B------:R-:W-:Y:S01]  /*62e0*/  FFMA.FTZ R2, R206, R2, R235 ;  /* 0x00000002ce027223 */ /* 0x000fe200000100eb */
[----:B----4-:R-:W-:Y:S01]  /*62f0*/  FMUL.FTZ R184, R190, R185 ;  /* 0x000000b9beb87220 */ /* 0x010fe20000410000 */
[----:B------:R-:W-:-:S02]  /*6300*/  FMUL.FTZ R174, R5, R228 ;  /* 0x000000e405ae7220 */ /* 0x000fc40000410000 */
[----:B------:R-:W-:Y:S01]  /*6310*/  FFMA.FTZ R2, R210, R2, R175 ;  /* 0x00000002d2027223 */ /* 0x000fe200000100af */
[----:B0-----:R-:W-:Y:S01]  /*6320*/  FMUL.FTZ R217, R191, R184 ;  /* 0x000000b8bfd97220 */ /* 0x001fe20000410000 */
[----:B------:R-:W-:Y:S02]  /*6330*/  HADD2.F32 R3, -RZ, R65.H0_H0 ;  /* 0x20000041ff037230 */ /* 0x000fe40000004100 */
[----:B------:R-:W-:Y:S01]  /*6340*/  FFMA.FTZ R65, R189, R2, R174 ;  /* 0x00000002bd417223 */ /* 0x000fe200000100ae */
[----:B------:R-:W-:Y:S02]  /*6350*/  HADD2.F32 R2, -RZ, R64.H0_H0 ;  /* 0x20000040ff027230 */ /* 0x000fe40000004100 */
[----:B-1----:R-:W-:Y:S01]  /*6360*/  FMUL.FTZ R64, R192, R217 ;  /* 0x000000d9c0407220 */ /* 0x002fe20000410000 */
[----:B------:R-:W-:-:S06]  /*6370*/  @P3 LEA R217, R168, R163, 0x2 ;  /* 0x000000a3a8d93211 */ /* 0x000fcc00078e10ff */
[----:B------:R-:W0:Y:S01]  /*6380*/  @P3 LDS R217, [R217+0x3dc4] ;  /* 0x003dc400d9d93984 */ /* 0x000e220000000800 */
[----:B------:R-:W-:Y:S02]  /*6390*/  HADD2.F32 R18, -RZ, R103.H0_H0 ;  /* 0x20000067ff127230 */ /* 0x000fe40000004100 */
[----:B------:R-:W-:Y:S02]  /*63a0*/  HADD2.F32 R17, -RZ, R102.H0_H0 ;  /* 0x20000066ff117230 */ /* 0x000fe40000004100 */
[----:B------:R-:W-:Y:S02]  /*63b0*/  HADD2.F32 R4, -RZ, R4.H0_H0 ;  /* 0x20000004ff047230 */ /* 0x000fe40000004100 */
[----:B------:R-:W-:Y:S01]  /*63c0*/  FMUL.FTZ R227, R18, R73 ;  /* 0x0000004912e37220 */ /* 0x000fe20000410000 */
[----:B--2---:R-:W-:Y:S01]  /*63d0*/  HADD2.F32 R16, -RZ, R101.H0_H0 ;  /* 0x20000065ff107230 */ /* 0x004fe20000004100 */
[----:B------:R-:W1:Y:S01]  /*63e0*/  MUFU.EX2 R193, R193 ;  /* 0x000000c100c17308 */ /* 0x000e620000000800 */
[----:B------:R-:W-:Y:S01]  /*63f0*/  FMUL.FTZ R226, R17, R63 ;  /* 0x0000003f11e27220 */ /* 0x000fe20000410000 */
[----:B------:R-:W-:Y:S01]  /*6400*/  FMUL.FTZ R187, R4, R227 ;  /* 0x000000e304bb7220 */ /* 0x000fe20000410000 */
[----:B------:R-:W-:-:S02]  /*6410*/  HADD2.F32 R246, -RZ, R100.H0_H0 ;  /* 0x20000064fff67230 */ /* 0x000fc40000004100 */
[----:B------:R-:W-:Y:S01]  /*6420*/  FMUL.FTZ R225, R16, R60 ;  /* 0x0000003c10e17220 */ /* 0x000fe20000410000 */
[----:B------:R-:W-:Y:S01]  /*6430*/  FMUL.FTZ R186, R3, R226 ;  /* 0x000000e203ba7220 */ /* 0x000fe20000410000 */
[----:B------:R-:W-:Y:S01]  /*6440*/  FFMA.FTZ R65, R190, R65, R187 ;  /* 0x00000041be417223 */ /* 0x000fe200000100bb */
[----:B------:R-:W2:Y:S01]  /*6450*/  MUFU.EX2 R214, R214 ;  /* 0x000000d600d67308 */ /* 0x000ea20000000800 */
[----:B------:R-:W-:Y:S02]  /*6460*/  HADD2.F32 R197, -RZ, R99.H0_H0 ;  /* 0x20000063ffc57230 */ /* 0x000fe40000004100 */
[----:B------:R-:W-:Y:S01]  /*6470*/  FMUL.FTZ R201, R246, R55 ;  /* 0x00000037f6c97220 */ /* 0x000fe20000410000 */
[----:B------:R-:W-:Y:S02]  /*6480*/  HADD2.F32 R250, -RZ, R250.H0_H0 ;  /* 0x200000fafffa7230 */ /* 0x000fe40000004100 */
[----:B------:R-:W-:Y:S01]  /*6490*/  FMUL.FTZ R185, R2, R225 ;  /* 0x000000e102b97220 */ /* 0x000fe20000410000 */
[----:B------:R-:W-:Y:S01]  /*64a0*/  FFMA.FTZ R65, R191, R65, R186 ;  /* 0x00000041bf417223 */ /* 0x000fe200000100ba */
[----:B------:R-:W-:-:S02]  /*64b0*/  HADD2.F32 R199, -RZ, R199.H0_H0 ;  /* 0x200000c7ffc77230 */ /* 0x000fc40000004100 */
[----:B------:R-:W-:Y:S01]  /*64c0*/  FMUL.FTZ R196, R197, R50 ;  /* 0x00000032c5c47220 */ /* 0x000fe20000410000 */
[----:B------:R-:W-:Y:S01]  /*64d0*/  FMUL.FTZ R184, R250, R201 ;  /* 0x000000c9fab87220 */ /* 0x000fe20000410000 */
[----:B------:R-:W-:Y:S01]  /*64e0*/  FFMA.FTZ R65, R192, R65, R185 ;  /* 0x00000041c0417223 */ /* 0x000fe200000100b9 */
[----:B-1----:R-:W-:Y:S01]  /*64f0*/  FMUL.FTZ R219, R193, R64 ;  /* 0x00000040c1db7220 */ /* 0x002fe20000410000 */
[----:B------:R-:W-:Y:S01]  /*6500*/  FMUL.FTZ R223, R199, R196 ;  /* 0x000000c4c7df7220 */ /* 0x000fe20000410000 */
[----:B------:R-:W-:Y:S01]  /*6510*/  BSSY B0, `(.L_x_4926) ;  /* 0x0000013000007945 */ /* 0x000fe20003800000 */
[----:B------:R-:W-:Y:S01]  /*6520*/  FFMA.FTZ R65, R193, R65, R184 ;  /* 0x00000041c1417223 */ /* 0x000fe200000100b8 */
[C---:B------:R-:W-:Y:S02]  /*6530*/  ISETP.GT.U32.AND P2, PT, R168.reuse, 0x1f, PT ;  /* 0x0000001fa800780c */ /* 0x040fe40003f44070 */
[----:B------:R-:W-:Y:S01]  /*6540*/  LEA R216, R168, R163, 0x3 ;  /* 0x000000a3a8d87211 */ /* 0x000fe200078e18ff */
[C---:B--2---:R-:W-:Y:S01]  /*6550*/  FMUL.FTZ R64, R214.reuse, R219 ;  /* 0x000000dbd6407220 */ /* 0x044fe20000410000 */
[----:B------:R-:W-:Y:S01]  /*6560*/  FFMA.FTZ R65, R214, R65, R223 ;  /* 0x00000041d6417223 */ /* 0x000fe200000100df */
[----:B------:R-:W-:Y:S08]  /*6570*/  @P3 BRA `(.L_x_4927) ;  /* 0x0000000000303947 */ /* 0x000ff00003800000 */
[----:B------:R-:W-:Y:S01]  /*6580*/  UISETP.NE.AND UP0, UPT, UR24, UR50, UPT ;  /* 0x000000321800728c */ /* 0x000fe2000bf05270 */
[----:B0-----:R-:W-:-:S05]  /*6590*/  IMAD.MOV.U32 R217, RZ, RZ, 0x3f800000 ;  /* 0x3f800000ffd97424 */ /* 0x001fca00078e00ff */
        /* <DEDUP_REMOVED lines=9> */
[----:B------:R-:W1:Y:S02]  /*6630*/  LDS R217, [R217+0x35c0] ;  /* 0x0035c000d9d97984 */ /* 0x000e640000000800 */
.L_x_4927:
[----:B------:R-:W-:Y:S05]  /*6640*/  BSYNC B0 ;  /* 0x0000000000007941 */ /* 0x000fea0003800000 */
.L_x_4926:
[----:B------:R-:W-:Y:S01]  /*6650*/  HADD2.F32 R212, -RZ, R212.H0_H0 ;  /* 0x200000d4ffd47230 */ /* 0x000fe20000004100 */
[----:B------:R2:W-:Y:S01]  /*6660*/  STS.64 [R216+0x31b0], R64 ;  /* 0x0031b040d8007388 */ /* 0x0005e20000000a00 */
[----:B------:R-:W-:Y:S02]  /*6670*/  HADD2.F32 R218, -RZ, R215.H0_H0 ;  /* 0x200000d7ffda7230 */ /* 0x000fe40000004100 */
[----:B------:R-:W-:Y:S02]  /*6680*/  HADD2.F32 R219, -RZ, R70.H0_H0 ;  /* 0x20000046ffdb7230 */ /* 0x000fe40000004100 */
[----:B------:R-:W-:Y:S02]  /*6690*/  HADD2.F32 R213, -RZ, R213.H0_H0 ;  /* 0x200000d5ffd57230 */ /* 0x000fe40000004100 */
[----:B------:R-:W-:Y:S01]  /*66a0*/  FMUL.FTZ R247, R97, R218 ;  /* 0x000000da61f77220 */ /* 0x000fe20000410000 */
[----:B------:R-:W-:Y:S02]  /*66b0*/  HADD2.F32 R211, -RZ, R211.H0_H0 ;  /* 0x200000d3ffd37230 */ /* 0x000fe40000004100 */
        /* <DEDUP_REMOVED lines=12> */
[----:B--2---:R-:W-:Y:S02]  /*6780*/  HADD2.F32 R65, -RZ, R182.H0_H0 ;  /* 0x200000b6ff417230 */ /* 0x004fe40000004100 */
        /* <DEDUP_REMOVED lines=17> */
[----:B------:R-:W2:Y:S02]  /*68a0*/  LDS.128 R64, [R181+0x31b0] ;  /* 0x0031b000b5407984 */ /* 0x000ea40000000c00 */
[-C--:B--2---:R-:W-:Y:S01]  /*68b0*/  FFMA.FTZ R67, R65, R66.reuse, R67 ;  /* 0x0000004241437223 */ /* 0x084fe20000010043 */
[----:B------:R-:W-:Y:S01]  /*68c0*/  FMUL.FTZ R66, R64, R66 ;  /* 0x0000004240427220 */ /* 0x000fe20000410000 */
[----:B------:R-:W-:Y:S06]  /*68d0*/  BRA.DIV UR18, `(.L_x_4929) ;  /* 0x0000005212cc7947 */ /* 0x000fec000b800000 */
[----:B------:R-:W2:Y:S01]  /*68e0*/  SHFL.UP PT, R182, R67, 0x1, RZ ;  /* 0x0420000043b67989 */ /* 0x000ea200000e00ff */
[----:B------:R-:W-:-:S03]  /*68f0*/  ISETP.GE.AND P3, PT, R167, 0x1, PT ;  /* 0x00000001a700780c */ /* 0x000fc60003f66270 */
[----:B------:R-:W3:Y:S10]  /*6900*/  SHFL.UP PT, R71, R66, 0x1, RZ ;  /* 0x0420000042477989 */ /* 0x000ef400000e00ff */
[C---:B--2---:R-:W-:Y:S01]  /*6910*/  @P3 FFMA.FTZ R67, R66.reuse, R182, R67 ;  /* 0x000000b642433223 */ /* 0x044fe20000010043 */
[----:B---3--:R-:W-:-:S04]  /*6920*/  @P3 FMUL.FTZ R66, R66, R71 ;  /* 0x0000004742423220 */ /* 0x008fc80000410000 */
        /* <DEDUP_REMOVED lines=15> */
[----:B------:R2:W3:Y:S04]  /*6a20*/  SHFL.UP PT, R182, R67, 0x10, RZ ;  /* 0x0600000043b67989 */ /* 0x0004e800000e00ff */
[----:B------:R2:W4:Y:S02]  /*6a30*/  SHFL.UP PT, R71, R66, 0x10, RZ ;  /* 0x0600000042477989 */ /* 0x00052400000e00ff */
.L_x_4991:
[----:B------:R-:W-:Y:S01]  /*6a40*/  ISETP.GE.AND P3, PT, R167, 0x10, PT ;  /* 0x00000010a700780c */ /* 0x000fe20003f66270 */
[----:B------:R-:W-:-:S12]  /*6a50*/  UMOV UR18, 0xffffffff ;  /* 0xffffffff00127882 */ /* 0x000fd80000000000 */
[C---:B--23--:R-:W-:Y:S01]  /*6a60*/  @P3 FFMA.FTZ R67, R66.reuse, R182, R67 ;  /* 0x000000b642433223 */ /* 0x04cfe20000010043 */
[----:B----4-:R-:W-:Y:S01]  /*6a70*/  @P3 FMUL.FTZ R66, R66, R71 ;  /* 0x0000004742423220 */ /* 0x010fe20000410000 */
[----:B------:R-:W-:Y:S06]  /*6a80*/  BRA.DIV UR18, `(.L_x_4930) ;  /* 0x0000005612647947 */ /* 0x000fec000b800000 */
.L_x_4994:
[----:B------:R-:W-:-:S03]  /*6a90*/  UMOV UR18, 0xffffffff ;  /* 0xffffffff00127882 */ /* 0x000fc60000000000 */
[----:B------:R-:W-:Y:S05]  /*6aa0*/  BRA.DIV UR18, `(.L_x_4931) ;  /* 0x0000005612847947 */ /* 0x000fea000b800000 */
.L_x_4997:
[----:B------:R-:W-:-:S03]  /*6ab0*/  UMOV UR18, 0xffffffff ;  /* 0xffffffff00127882 */ /* 0x000fc60000000000 */
[----:B------:R-:W-:Y:S05]  /*6ac0*/  BRA.DIV UR18, `(.L_x_4932) ;  /* 0x0000005612a47947 */ /* 0x000fea000b800000 */
[----:B------:R-:W2:Y:S04]  /*6ad0*/  SHFL.UP PT, R66, R66, 0x1, RZ ;  /* 0x0420000042427989 */ /* 0x000ea800000e00ff */
[----:B------:R-:W3:Y:S04]  /*6ae0*/  SHFL.UP PT, R67, R67, 0x1, RZ ;  /* 0x0420000043437989 */ /* 0x000ee800000e00ff */
[----:B-----5:R-:W4:Y:S04]  /*6af0*/  SHFL.IDX PT, R68, R68, RZ, 0x1f ;  /* 0x00001fff44447589 */ /* 0x020f2800000e0000 */
[----:B------:R-:W0:Y:S02]  /*6b00*/  SHFL.IDX PT, R69, R69, RZ, 0x1f ;  /* 0x00001fff45457589 */ /* 0x000e2400000e0000 */
.L_x_5003:
[C---:B0-23--:R-:W-:Y:S01]  /*6b10*/  @P1 FFMA.FTZ R69, R66.reuse, R69, R67 ;  /* 0x0000004542451223 */ /* 0x04dfe20000010043 */
[----:B----4-:R-:W-:-:S03]  /*6b20*/  @P1 FMUL.FTZ R68, R66, R68 ;  /* 0x0000004442441220 */ /* 0x010fc60000410000 */
[C---:B------:R-:W-:Y:S01]  /*6b30*/  FFMA.FTZ R71, R64.reuse, R69, R65 ;  /* 0x0000004540477223 */ /* 0x040fe20000010041 */
[----:B------:R-:W-:-:S05]  /*6b40*/  FMUL.FTZ R70, R64, R68 ;  /* 0x0000004440467220 */ /* 0x000fca0000410000 */
[----:B------:R2:W-:Y:S02]  /*6b50*/  STS.128 [R181+0x31b0], R68 ;  /* 0x0031b044b5007388 */ /* 0x0005e40000000c00 */
.L_x_4928:
[----:B------:R-:W-:Y:S05]  /*6b60*/  WARPSYNC.ALL ;  /* 0x0000000000007948 */ /* 0x000fea0003800000 */
[----:B------:R-:W-:Y:S01]  /*6b70*/  BAR.SYNC.DEFER_BLOCKING 0x0 ;  /* 0x0000000000007b1d */ /* 0x000fe20000010000 */
[C---:B01----:R-:W-:Y:S01]  /*6b80*/  FMUL.FTZ R66, R214.reuse, R217 ;  /* 0x000000d9d6427220 */ /* 0x043fe20000410000 */
[----:B------:R-:W-:Y:S01]  /*6b90*/  FFMA.FTZ R65, R214, R220, R221 ;  /* 0x000000dcd6417223 */ /* 0x000fe200000100dd */
[----:B--2--5:R-:W-:Y:S02]  /*6ba0*/  MOV R68, UR50 ;  /* 0x0000003200447c02 */ /* 0x024fe40008000f00 */
[C---:B------:R-:W-:Y:S01]  /*6bb0*/  FMUL.FTZ R67, R193.reuse, R66 ;  /* 0x00000042c1437220 */ /* 0x040fe20000410000 */
[----:B------:R-:W-:Y:S01]  /*6bc0*/  FFMA.FTZ R65, R193, R65, R222 ;  /* 0x00000041c1417223 */ /* 0x000fe200000100de */
[----:B------:R-:W-:-:S02]  /*6bd0*/  ISETP.LE.OR P0, PT, R68, UR24, P0 ;  /* 0x0000001844007c0c */ /* 0x000fc40008703670 */
        /* <DEDUP_REMOVED lines=21> */
[----:B0-----:R-:W-:Y:S01]  /*6d30*/  FFMA.FTZ R195, R195, R64, R180 ;  /* 0x00000040c3c37223 */ /* 0x001fe200000100b4 */
[----:B------:R-:W-:-:S03]  /*6d40*/  FMUL.FTZ R64, R206, R67 ;  /* 0x00000043ce407220 */ /* 0x000fc60000410000 */
[----:B------:R-:W-:Y:S01]  /*6d50*/  FFMA.FTZ R183, R0, R195, R183 ;  /* 0x000000c300b77223 */ /* 0x000fe200000100b7 */
[----:B------:R-:W-:-:S03]  /*6d60*/  FMUL.FTZ R67, R207, R64 ;  /* 0x00000040cf437220 */ /* 0x000fc60000410000 */
[----:B------:R-:W-:Y:S01]  /*6d70*/  FFMA.FTZ R182, R194, R183, R137 ;  /* 0x000000b7c2b67223 */ /* 0x000fe20000010089 */
[----:B------:R-:W-:Y:S01]  /*6d80*/  FMUL.FTZ R64, R202, R67 ;  /* 0x00000043ca407220 */ /* 0x000fe20000410000 */
[----:B------:R-:W-:Y:S02]  /*6d90*/  HFMA2.MMA R137, -RZ, RZ, 0, 0 ;  /* 0x00000000ff897435 */ /* 0x000fe400000001ff */
[----:B------:R-:W-:Y:S01]  /*6da0*/  FFMA.FTZ R181, R251, R182, R136 ;  /* 0x000000b6fbb57223 */ /* 0x000fe20000010088 */
        /* <DEDUP_REMOVED lines=61> */
.L_x_5020:
        /* <DEDUP_REMOVED lines=9> */
.L_x_4933:
[----:B------:R-:W-:Y:S05]  /*7210*/  WARPSYNC.ALL ;  /* 0x0000000000007948 */ /* 0x000fea0003800000 */
[----:B------:R-:W-:Y:S01]  /*7220*/  BAR.SYNC.DEFER_BLOCKING 0x0 ;  /* 0x0000000000007b1d */ /* 0x000fe20000010000 */
[----:B------:R-:W-:Y:S01]  /*7230*/  ISETP.NE.AND P0, PT, R168, RZ, PT ;  /* 0x000000ffa800720c */ /* 0x000fe20003f05270 */
[----:B------:R-:W-:Y:S01]  /*7240*/  FFMA.FTZ R249, R199, -R196, R184 ;  /* 0x800000c4c7f97223 */ /* 0x000fe200000100b8 */
[----:B------:R-:W-:Y:S01]  /*7250*/  MOV R66, UR5 ;  /* 0x0000000500427c02 */ /* 0x000fe20008000f00 */
[----:B------:R-:W-:Y:S01]  /*7260*/  FFMA.FTZ R201, R250, -R201, R185 ;  /* 0x800000c9fac97223 */ /* 0x000fe200000100b9 */
[----:B------:R-:W-:Y:S01]  /*7270*/  HADD2.F32 R244, -RZ, R114.H0_H0 ;  /* 0x20000072fff47230 */ /* 0x000fe20000004100 */
[----:B0-----:R-:W-:Y:S01]  /*7280*/  SHF.L.U32 R64, R168, 0x4, RZ ;  /* 0x00000004a8407819 */ /* 0x001fe200000006ff */
[----:B------:R-:W-:-:S02]  /*7290*/  HADD2.F32 R243, -RZ, R113.H0_H0 ;  /* 0x20000071fff37230 */ /* 0x000fc40000004100 */
[----:B------:R-:W-:Y:S01]  /*72a0*/  FFMA.FTZ R231, R8, -R231, R177 ;  /* 0x800000e708e77223 */ /* 0x000fe200000100b1 */
[----:B------:R-:W-:Y:S01]  /*72b0*/  HADD2.F32 R242, -RZ, R112.H0_H0 ;  /* 0x20000070fff27230 */ /* 0x000fe20000004100 */
[----:B------:R-:W-:Y:S01]  /*72c0*/  LEA.HI.SX32 R64, R64, R64, 0x1b ;  /* 0x0000004040407211 */ /* 0x000fe200078fdaff */
[----:B------:R-:W-:Y:S02]  /*72d0*/  HADD2.F32 R241, -RZ, R111.H0_H0 ;  /* 0x2000006ffff17230 */ /* 0x000fe40000004100 */
[----:B------:R-:W-:Y:S01]  /*72e0*/  FFMA.FTZ R230, R7, -R230, R176 ;  /* 0x800000e607e67223 */ /* 0x000fe200000100b0 */
[----:B------:R-:W-:Y:S01]  /*72f0*/  HADD2.F32 R240, -RZ, R110.H0_H0 ;  /* 0x2000006efff07230 */ /* 0x000fe20000004100 */
[----:B------:R-:W-:Y:S01]  /*7300*/  LEA R64, R64, R163, 0x2 ;  /* 0x000000a340407211 */ /* 0x000fe200078e10ff */
[----:B------:R-:W-:Y:S01]  /*7310*/  FMUL.FTZ R236, R242, R88 ;  /* 0x00000058f2ec7220 */ /* 0x000fe20000410000 */
[----:B------:R-:W-:Y:S01]  /*7320*/  FMUL.FTZ R235, R241, R87 ;  /* 0x00000057f1eb7220 */ /* 0x000fe20000410000 */
[----:B------:R-:W-:-:S02]  /*7330*/  HADD2.F32 R239, -RZ, R109.H0_H0 ;  /* 0x2000006dffef7230 */ /* 0x000fc40000004100 */
[----:B------:R-:W-:Y:S01]  /*7340*/  FMUL.FTZ R234, R240, R86 ;  /* 0x00000056f0ea7220 */ /* 0x000fe20000410000 */
[----:B------:R-:W-:Y:S01]  /*7350*/  FFMA.FTZ R236, R13, -R236, R182 ;  /* 0x800000ec0dec7223 */ /* 0x000fe200000100b6 */
[----:B------:R-:W-:Y:S01]  /*7360*/  FFMA.FTZ R235, R12, -R235, R181 ;  /* 0x800000eb0ceb7223 */ /* 0x000fe200000100b5 */
[----:B------:R-:W-:Y:S02]  /*7370*/  HADD2.F32 R238, -RZ, R108.H0_H0 ;  /* 0x2000006cffee7230 */ /* 0x000fe40000004100 */
[----:B------:R-:W-:Y:S01]  /*7380*/  FMUL.FTZ R233, R239, R85 ;  /* 0x00000055efe97220 */ /* 0x000fe20000410000 */
[----:B------:R-:W-:Y:S01]  /*7390*/  FFMA.FTZ R234, R11, -R234, R180 ;  /* 0x800000ea0bea7223 */ /* 0x000fe200000100b4 */
[----:B------:R-:W0:Y:S01]  /*73a0*/  LDS R65, [R216+0x33c4] ;  /* 0x0033c400d8417984 */ /* 0x000e220000000800 */
[----:B------:R-:W-:Y:S01]  /*73b0*/  FFMA.FTZ R229, R6, -R229, R175 ;  /* 0x800000e506e57223 */ /* 0x000fe200000100af */
[----:B------:R-:W-:Y:S01]  /*73c0*/  FMUL.FTZ R232, R238, R83 ;  /* 0x00000053eee87220 */ /* 0x000fe20000410000 */
[----:B------:R-:W-:Y:S01]  /*73d0*/  FFMA.FTZ R233, R10, -R233, R179 ;  /* 0x800000e90ae97223 */ /* 0x000fe200000100b3 */
[----:B------:R-:W-:Y:S01]  /*73e0*/  FFMA.FTZ R228, R5, -R228, R174 ;  /* 0x800000e405e47223 */ /* 0x000fe200000100ae */
[----:B------:R-:W-:Y:S01]  /*73f0*/  FFMA.FTZ R227, R4, -R227, R188 ;  /* 0x800000e304e37223 */ /* 0x000fe200000100bc */
[----:B------:R-:W-:Y:S01]  /*7400*/  FFMA.FTZ R232, R9, -R232, R178 ;  /* 0x800000e809e87223 */ /* 0x000fe200000100b2 */
[----:B------:R-:W-:Y:S01]  /*7410*/  FFMA.FTZ R226, R3, -R226, R187 ;  /* 0x800000e203e27223 */ /* 0x000fe200000100bb */
[----:B------:R-:W-:Y:S01]  /*7420*/  FFMA.FTZ R225, R2, -R225, R186 ;  /* 0x800000e102e17223 */ /* 0x000fe200000100ba */
        /* <DEDUP_REMOVED lines=12> */
[----:B0-----:R-:W-:Y:S01]  /*74f0*/  FFMA.FTZ R220, R65, R217, R220 ;  /* 0x000000d941dc7223 */ /* 0x001fe200000100dc */
[----:B------:R-:W-:-:S03]  /*7500*/  @!P0 LEA R65, R66, R163, 0x3 ;  /* 0x000000a342418211 */ /* 0x000fc600078e18ff */
[-C--:B------:R-:W-:Y:S01]  /*7510*/  FFMA.FTZ R214, R214, R220.reuse, R221 ;  /* 0x000000dcd6d67223 */ /* 0x080fe200000100dd */
[----:B------:R-:W-:Y:S01]  /*7520*/  FMUL.FTZ R248, R199, R220 ;  /* 0x000000dcc7f87220 */ /* 0x000fe20000410000 */
[----:B------:R0:W-:Y:S01]  /*7530*/  @!P0 STS.64 [R65+0x3ec0], R136 ;  /* 0x003ec08841008388 */ /* 0x0001e20000000a00 */
[----:B------:R-:W-:Y:S01]  /*7540*/  IADD3 R221, R168, 0x200, RZ ;  /* 0x00000200a8dd7810 */ /* 0x000fe20007ffe0ff */
[-C--:B------:R-:W-:Y:S01]  /*7550*/  FFMA.FTZ R193, R193, R214.reuse, R222 ;  /* 0x000000d6c1c17223 */ /* 0x080fe200000100de */
[-C--:B------:R-:W-:Y:S01]  /*7560*/  FMUL.FTZ R196, R23, R214.reuse ;  /* 0x000000d617c47220 */ /* 0x080fe20000410000 */
[----:B------:R-:W-:Y:S01]  /*7570*/  FMUL.FTZ R224, R214, R55 ;  /* 0x00000037d6e07220 */ /* 0x000fe20000410000 */
[----:B------:R-:W-:Y:S01]  /*7580*/  FMUL.FTZ R250, R250, R214 ;  /* 0x000000d6fafa7220 */ /* 0x000fe20000410000 */
[----:B------:R-:W-:Y:S01]  /*7590*/  FFMA.FTZ R192, R192, R193, R219 ;  /* 0x000000c1c0c07223 */ /* 0x000fe200000100db */
[----:B------:R-:W-:-:S03]  /*75a0*/  FFMA.FTZ R27, R248, R50, R27 ;  /* 0x00000032f81b7223 */ /* 0x000fc6000001001b */
[----:B------:R-:W-:Y:S01]  /*75b0*/  FFMA.FTZ R191, R191, R192, R218 ;  /* 0x000000c0bfbf7223 */ /* 0x000fe200000100da */
[----:B0-----:R-:W-:Y:S01]  /*75c0*/  FMUL.FTZ R65, R201, R196 ;  /* 0x000000c4c9417220 */ /* 0x001fe20000410000 */
[----:B------:R-:W-:Y:S02]  /*75d0*/  FMUL.FTZ R137, R246, R224 ;  /* 0x000000e0f6897220 */ /* 0x000fe40000410000 */
[----:B------:R-:W-:Y:S01]  /*75e0*/  FFMA.FTZ R190, R190, R191, R215 ;  /* 0x000000bfbebe7223 */ /* 0x000fe200000100d7 */
[----:B------:R-:W-:Y:S01]  /*75f0*/  FMUL.FTZ R136, R243, R89 ;  /* 0x00000059f3887220 */ /* 0x000fe20000410000 */
[----:B------:R-:W-:Y:S01]  /*7600*/  FFMA.FTZ R246, R246, R250, R65 ;  /* 0x000000faf6f67223 */ /* 0x000fe20000010041 */
[----:B------:R-:W-:Y:S01]  /*7610*/  FMUL.FTZ R217, R191, R73 ;  /* 0x00000049bfd97220 */ /* 0x000fe20000410000 */
[----:B------:R-:W-:Y:S01]  /*7620*/  FFMA.FTZ R189, R189, R190, R212 ;  /* 0x000000bebdbd7223 */ /* 0x000fe200000100d4 */
[----:B------:R-:W-:Y:S01]  /*7630*/  FFMA.FTZ R237, R15, -R136, R183 ;  /* 0x800000880fed7223 */ /* 0x000fe200000100b7 */
[----:B------:R-:W-:Y:S01]  /*7640*/  STS [R64+0x10b8], R137 ;  /* 0x0010b88940007388 */ /* 0x000fe20000000800 */
[----:B------:R-:W-:Y:S01]  /*7650*/  FMUL.FTZ R219, R18, R217 ;  /* 0x000000d912db7220 */ /* 0x000fe20000410000 */
[----:B-1----:R-:W-:Y:S01]  /*7660*/  FFMA.FTZ R71, R210, R189, R213 ;  /* 0x000000bdd2477223 */ /* 0x002fe200000100d5 */
[----:B------:R-:W-:-:S03]  /*7670*/  FMUL.FTZ R183, R97, R183 ;  /* 0x000000b761b77220 */ /* 0x000fc60000410000 */
[----:B------:R-:W-:Y:S01]  /*7680*/  FFMA.FTZ R70, R206, R71, R211 ;  /* 0x00000047ce467223 */ /* 0x000fe200000100d3 */
[----:B------:R0:W-:Y:S03]  /*7690*/  STS [R64+0x10ac], R219 ;  /* 0x0010acdb40007388 */ /* 0x0001e60000000800 */
[----:B------:R-:W-:Y:S01]  /*76a0*/  FFMA.FTZ R69, R207, R70, R208 ;  /* 0x00000046cf457223 */ /* 0x000fe200000100d0 */
[----:B------:R-:W-:-:S03]  /*76b0*/  FMUL.FTZ R207, R70, R81 ;  /* 0x0000005146cf7220 */ /* 0x000fc60000410000 */
[----:B------:R-:W-:Y:S01]  /*76c0*/  FFMA.FTZ R68, R202, R69, R209 ;  /* 0x00000045ca447223 */ /* 0x000fe200000100d1 */
[----:B------:R-:W-:Y:S01]  /*76d0*/  FMUL.FTZ R202, R71, R79 ;  /* 0x0000004f47ca7220 */ /* 0x000fe20000410000 */
[----:B0-----:R-:W-:Y:S02]  /*76e0*/  VIADD R219, R168, 0x3c0 ;  /* 0x000003c0a8db7836 */ /* 0x001fe40000000000 */
[----:B------:R-:W-:Y:S01]  /*76f0*/  FFMA.FTZ R67, R203, R68, R204 ;  /* 0x00000044cb437223 */ /* 0x000fe200000100cc */
[----:B------:R-:W-:-:S03]  /*7700*/  FMUL.FTZ R204, R190, R75 ;  /* 0x0000004bbecc7220 */ /* 0x000fc60000410000 */
        /* <DEDUP_REMOVED lines=9> */
[C---:B------:R-:W-:Y:S01]  /*77a0*/  FMUL.FTZ R199, R197.reuse, R200 ;  /* 0x000000c8c5c77220 */ /* 0x040fe20000410000 */
[----:B------:R-:W-:Y:S01]  /*77b0*/  FFMA.FTZ R248, R197, R248, R198 ;  /* 0x000000f8c5f87223 */ /* 0x000fe200000100c6 */
[----:B------:R-:W-:Y:S01]  /*77c0*/  FMUL.FTZ R137, R251, R88 ;  /* 0x00000058fb897220 */ /* 0x000fe20000410000 */
[----:B------:R-:W-:Y:S01]  /*77d0*/  FFMA.FTZ R245, R0, R247, R245 ;  /* 0x000000f700f57223 */ /* 0x000fe200000100f5 */
[-C--:B------:R-:W-:Y:S01]  /*77e0*/  FMUL.FTZ R0, R244, R90.reuse ;  /* 0x0000005af4007220 */ /* 0x080fe20000410000 */
[----:B------:R-:W-:Y:S01]  /*77f0*/  FMUL.FTZ R194, R247, R89 ;  /* 0x00000059f7c27220 */ /* 0x000fe20000410000 */
[----:B------:R0:W-:Y:S01]  /*7800*/  STS [R64+0x10bc], R199 ;  /* 0x0010bcc740007388 */ /* 0x0001e20000000800 */
[----:B------:R-:W-:Y:S01]  /*7810*/  FMUL.FTZ R65, R245, R90 ;  /* 0x0000005af5417220 */ /* 0x000fe20000410000 */
[----:B------:R-:W-:Y:S01]  /*7820*/  FFMA.FTZ R0, R14, -R0, R195 ;  /* 0x800000000e007223 */ /* 0x000fe200000100c3 */
[----:B------:R-:W-:Y:S01]  /*7830*/  FMUL.FTZ R249, R249, R200 ;  /* 0x000000c8f9f97220 */ /* 0x000fe20000410000 */
[----:B------:R1:W-:Y:S01]  /*7840*/  STS [R64+0x10a8], R215 ;  /* 0x0010a8d740007388 */ /* 0x0003e20000000800 */
[----:B------:R-:W-:Y:S01]  /*7850*/  LEA.HI.SX32 R208, R219, R168, 0x1b ;  /* 0x000000a8dbd07211 */ /* 0x000fe200078fdaff */
[----:B------:R-:W-:-:S03]  /*7860*/  FFMA.FTZ R136, R0, R65, RZ ;  /* 0x0000004100887223 */ /* 0x000fc600000100ff */
[----:B------:R-:W-:Y:S01]  /*7870*/  LEA R208, R208, R163, 0x2 ;  /* 0x000000a3d0d07211 */ /* 0x000fe200078e10ff */
[----:B------:R-:W-:Y:S01]  /*7880*/  FFMA.FTZ R197, R237, R194, R136 ;  /* 0x000000c2edc57223 */ /* 0x000fe20000010088 */
[----:B0-----:R-:W-:Y:S01]  /*7890*/  FMUL.FTZ R199, R67, R86 ;  /* 0x0000005643c77220 */ /* 0x001fe20000410000 */
[----:B------:R-:W-:Y:S02]  /*78a0*/  FMUL.FTZ R136, R193, R60 ;  /* 0x0000003cc1887220 */ /* 0x000fe40000410000 */
[----:B------:R-:W-:Y:S01]  /*78b0*/  FFMA.FTZ R198, R236, R137, R197 ;  /* 0x00000089ecc67223 */ /* 0x000fe200000100c5 */
[----:B------:R-:W-:Y:S01]  /*78c0*/  FMUL.FTZ R197, R192, R63 ;  /* 0x0000003fc0c57220 */ /* 0x000fe20000410000 */
[----:B------:R-:W-:Y:S01]  /*78d0*/  FMUL.FTZ R211, R16, R136 ;  /* 0x0000008810d37220 */ /* 0x000fe20000410000 */
[----:B-1----:R-:W-:Y:S01]  /*78e0*/  IADD3 R215, R168, 0x340, RZ ;  /* 0x00000340a8d77810 */ /* 0x002fe20007ffe0ff */
[----:B------:R-:W-:Y:S01]  /*78f0*/  FFMA.FTZ R203, R235, R196, R198 ;  /* 0x000000c4ebcb7223 */ /* 0x000fe200000100c6 */
[----:B------:R-:W-:Y:S01]  /*7900*/  FMUL.FTZ R198, R68, R85 ;  /* 0x0000005544c67220 */ /* 0x000fe20000410000 */
[----:B------:R-:W-:Y:S01]  /*7910*/  FMUL.FTZ R209, R17, R197 ;  /* 0x000000c511d17220 */ /* 0x000fe20000410000 */
[----:B------:R0:W-:Y:S01]  /*7920*/  STS [R64+0x10b4], R211 ;  /* 0x0010b4d340007388 */ /* 0x0001e20000000800 */
[----:B------:R-:W-:Y:S01]  /*7930*/  FFMA.FTZ R200, R234, R199, R203 ;  /* 0x000000c7eac87223 */ /* 0x000fe200000100cb */
[----:B------:R-:W-:-:S02]  /*7940*/  LEA.HI.SX32 R210, R215, R168, 0x1b ;  /* 0x000000a8d7d27211 */ /* 0x000fc400078fdaff */
[----:B------:R1:W-:Y:S01]  /*7950*/  STS [R64+0x10b0], R209 ;  /* 0x0010b0d140007388 */ /* 0x0003e20000000800 */
[----:B------:R-:W-:Y:S01]  /*7960*/  FFMA.FTZ R203, R233, R198, R200 ;  /* 0x000000c6e9cb7223 */ /* 0x000fe200000100c8 */
[----:B------:R-:W-:-:S03]  /*7970*/  LEA R210, R210, R163, 0x2 ;  /* 0x000000a3d2d27211 */ /* 0x000fc600078e10ff */
[----:B------:R-:W-:Y:S01]  /*7980*/  FFMA.FTZ R200, R232, R205, R203 ;  /* 0x000000cde8c87223 */ /* 0x000fe200000100cb */
[----:B0-----:R-:W-:-:S03]  /*7990*/  FMUL.FTZ R211, R21, R202 ;  /* 0x000000ca15d37220 */ /* 0x001fc60000410000 */
[----:B------:R-:W-:Y:S02]  /*79a0*/  FFMA.FTZ R203, R231, R207, R200 ;  /* 0x000000cfe7cb7223 */ /* 0x000fe400000100c8 */
[----:B------:R-:W-:Y:S02]  /*79b0*/  STS [R64+0x10a0], R211 ;  /* 0x0010a0d340007388 */ /* 0x000fe40000000800 */
[----:B------:R-:W-:Y:S01]  /*79c0*/  FFMA.FTZ R200, R230, R202, R203 ;  /* 0x000000cae6c87223 */ /* 0x000fe200000100cb */
[----:B------:R-:W-:-:S04]  /*79d0*/  FMUL.FTZ R203, R189, R77 ;  /* 0x0000004dbdcb7220 */ /* 0x000fc80000410000 */
[-C--:B-1----:R-:W-:Y:S01]  /*79e0*/  FFMA.FTZ R209, R229, R203.reuse, R200 ;  /* 0x000000cbe5d17223 */ /* 0x082fe200000100c8 */
[----:B------:R-:W-:Y:S01]  /*79f0*/  FMUL.FTZ R213, R20, R203 ;  /* 0x000000cb14d57220 */ /* 0x000fe20000410000 */
        /* <DEDUP_REMOVED lines=9> */
[----:B------:R-:W-:Y:S01]  /*7a90*/  STS [R64+0x10a4], R213 ;  /* 0x0010a4d540007388 */ /* 0x000fe20000000800 */
[----:B------:R-:W-:Y:S01]  /*7aa0*/  FFMA.FTZ R198, R226, R197, R217 ;  /* 0x000000c5e2c67223 */ /* 0x000fe200000100d9 */
[----:B------:R-:W-:Y:S01]  /*7ab0*/  FMUL.FTZ R197, R243, R194 ;  /* 0x000000c2f3c57220 */ /* 0x000fe20000410000 */
[----:B------:R-:W-:Y:S01]  /*7ac0*/  FMUL.FTZ R65, R98, R195 ;  /* 0x000000c362417220 */ /* 0x000fe20000410000 */
[----:B------:R1:W-:Y:S01]  /*7ad0*/  STS [R64+0x1098], R209 ;  /* 0x001098d140007388 */ /* 0x0003e20000000800 */
[----:B------:R-:W-:Y:S01]  /*7ae0*/  FFMA.FTZ R198, R225, R136, R198 ;  /* 0x00000088e1c67223 */ /* 0x000fe200000100c6 */
[----:B0-----:R-:W-:Y:S01]  /*7af0*/  FMUL.FTZ R203, R241, R196 ;  /* 0x000000c4f1cb7220 */ /* 0x001fe20000410000 */
[C---:B------:R-:W-:Y:S01]  /*7b00*/  IADD3 R195, R168.reuse, 0x40, RZ ;  /* 0x00000040a8c37810 */ /* 0x040fe20007ffe0ff */
[----:B------:R0:W-:Y:S01]  /*7b10*/  STS [R64+0x1094], R207 ;  /* 0x001094cf40007388 */ /* 0x0001e20000000800 */
[----:B------:R-:W-:Y:S01]  /*7b20*/  FFMA.FTZ R224, R201, R224, R198 ;  /* 0x000000e0c9e07223 */ /* 0x000fe200000100c6 */
[----:B------:R-:W-:-:S02]  /*7b30*/  IADD3 R201, R168, 0x80, RZ ;  /* 0x00000080a8c97810 */ /* 0x000fc40007ffe0ff */
[----:B------:R2:W-:Y:S01]  /*7b40*/  STS [R64+0x1090], R205 ;  /* 0x001090cd40007388 */ /* 0x0005e20000000800 */
[C---:B------:R-:W-:Y:S02]  /*7b50*/  IADD3 R211, R168.reuse, 0x2c0, RZ ;  /* 0x000002c0a8d37810 */ /* 0x040fe40007ffe0ff */
[C---:B-1----:R-:W-:Y:S01]  /*7b60*/  IADD3 R209, R168.reuse, 0x180, RZ ;  /* 0x00000180a8d17810 */ /* 0x042fe20007ffe0ff */
[----:B------:R1:W-:Y:S01]  /*7b70*/  STS [R64+0x108c], R203 ;  /* 0x00108ccb40007388 */ /* 0x0003e20000000800 */
[C---:B------:R-:W-:Y:S02]  /*7b80*/  IADD3 R213, R168.reuse, 0x300, RZ ;  /* 0x00000300a8d57810 */ /* 0x040fe40007ffe0ff */
[C---:B0-----:R-:W-:Y:S01]  /*7b90*/  IADD3 R207, R168.reuse, 0x100, RZ ;  /* 0x00000100a8cf7810 */ /* 0x041fe20007ffe0ff */
[----:B------:R0:W-:Y:S01]  /*7ba0*/  STS [R64+0x1088], R199 ;  /* 0x001088c740007388 */ /* 0x0001e20000000800 */
[C---:B------:R-:W-:Y:S02]  /*7bb0*/  IADD3 R217, R168.reuse, 0x380, RZ ;  /* 0x00000380a8d97810 */ /* 0x040fe40007ffe0ff */
[C---:B--2---:R-:W-:Y:S01]  /*7bc0*/  IADD3 R205, R168.reuse, 0xc0, RZ ;  /* 0x000000c0a8cd7810 */ /* 0x044fe20007ffe0ff */
[----:B------:R2:W-:Y:S01]  /*7bd0*/  STS [R64+0x1084], R197 ;  /* 0x001084c540007388 */ /* 0x0005e20000000800 */
[CC--:B------:R-:W-:Y:S01]  /*7be0*/  LEA.HI.SX32 R136, R168.reuse, R168.reuse, 0x1b ;  /* 0x000000a8a8887211 */ /* 0x0c0fe200078fdaff */
[----:B-1----:R-:W-:Y:S01]  /*7bf0*/  VIADD R203, R168, 0x140 ;  /* 0x00000140a8cb7836 */ /* 0x002fe20000000000 */
[-C--:B------:R-:W-:Y:S01]  /*7c00*/  LEA.HI.SX32 R222, R195, R168.reuse, 0x1b ;  /* 0x000000a8c3de7211 */ /* 0x080fe200078fdaff */
[----:B------:R1:W-:Y:S01]  /*7c10*/  STS [R64+0x1080], R137 ;  /* 0x0010808940007388 */ /* 0x0003e20000000800 */
[----:B------:R-:W-:-:S02]  /*7c20*/  LEA.HI.SX32 R194, R201, R168, 0x1b ;  /* 0x000000a8c9c27211 */ /* 0x000fc400078fdaff */
[C---:B0-----:R-:W-:Y:S02]  /*7c30*/  IADD3 R199, R168.reuse, 0x1c0, RZ ;  /* 0x000001c0a8c77810 */ /* 0x041fe40007ffe0ff */
[-C--:B------:R-:W-:Y:S02]  /*7c40*/  LEA.HI.SX32 R220, R205, R168.reuse, 0x1b ;  /* 0x000000a8cddc7211 */ /* 0x080fe400078fdaff */
[C---:B--2---:R-:W-:Y:S02]  /*7c50*/  IADD3 R197, R168.reuse, 0x280, RZ ;  /* 0x00000280a8c57810 */ /* 0x044fe40007ffe0ff */
[-C--:B------:R-:W-:Y:S02]  /*7c60*/  LEA.HI.SX32 R196, R207, R168.reuse, 0x1b ;  /* 0x000000a8cfc47211 */ /* 0x080fe400078fdaff */
[----:B-1----:R-:W-:Y:S02]  /*7c70*/  IADD3 R137, R168, 0x240, RZ ;  /* 0x00000240a8897810 */ /* 0x002fe40007ffe0ff */
[----:B------:R-:W-:-:S02]  /*7c80*/  LEA.HI.SX32 R218, R203, R168, 0x1b ;  /* 0x000000a8cbda7211 */ /* 0x000fc400078fdaff */
[-C--:B------:R-:W-:Y:S02]  /*7c90*/  LEA.HI.SX32 R214, R137, R168.reuse, 0x1b ;  /* 0x000000a889d67211 */ /* 0x080fe400078fdaff */
[-C--:B------:R-:W-:Y:S02]  /*7ca0*/  LEA.HI.SX32 R198, R209, R168.reuse, 0x1b ;  /* 0x000000a8d1c67211 */ /* 0x080fe400078fdaff */
[-C--:B------:R-:W-:Y:S01]  /*7cb0*/  LEA.HI.SX32 R216, R199, R168.reuse, 0x1b ;  /* 0x000000a8c7d87211 */ /* 0x080fe200078fdaff */
[----:B------:R-:W-:Y:S01]  /*7cc0*/  IMAD R214, R214, 0x4, R163 ;  /* 0x00000004d6d67824 */ /* 0x000fe200078e02a3 */
[-C--:B------:R-:W-:Y:S02]  /*7cd0*/  LEA.HI.SX32 R200, R221, R168.reuse, 0x1b ;  /* 0x000000a8ddc87211 */ /* 0x080fe400078fdaff */
[-C--:B------:R-:W-:Y:S02]  /*7ce0*/  LEA.HI.SX32 R202, R197, R168.reuse, 0x1b ;  /* 0x000000a8c5ca7211 */ /* 0x080fe400078fdaff */
[----:B------:R-:W-:-:S02]  /*7cf0*/  LEA.HI.SX32 R212, R211, R168, 0x1b ;  /* 0x000000a8d3d47211 */ /* 0x000fc400078fdaff */
[-C--:B------:R-:W-:Y:S02]  /*7d00*/  LEA.HI.SX32 R204, R213, R168.reuse, 0x1b ;  /* 0x000000a8d5cc7211 */ /* 0x080fe400078fdaff */
[----:B------:R-:W-:Y:S02]  /*7d10*/  LEA.HI.SX32 R206, R217, R168, 0x1b ;  /* 0x000000a8d9ce7211 */ /* 0x000fe400078fdaff */
[-C--:B------:R-:W-:Y:S01]  /*7d20*/  LEA R223, R136, R163.reuse, 0x2 ;  /* 0x000000a388df7211 */ /* 0x080fe200078e10ff */
[----:B------:R-:W-:Y:S01]  /*7d30*/  BAR.SYNC.DEFER_BLOCKING 0x0 ;  /* 0x0000000000007b1d */ /* 0x000fe20000010000 */
        /* <DEDUP_REMOVED lines=12> */
[----:B------:R-:W0:Y:S04]  /*7e00*/  LDS R207, [R223+0x1080] ;  /* 0x00108000dfcf7984 */ /* 0x000e280000000800 */
[----:B------:R-:W1:Y:S04]  /*7e10*/  LDS R206, [R222+0x1180] ;  /* 0x00118000dece7984 */ /* 0x000e680000000800 */
[----:B------:R-:W2:Y:S04]  /*7e20*/  LDS R205, [R221+0x1280] ;  /* 0x00128000ddcd7984 */ /* 0x000ea80000000800 */
        /* <DEDUP_REMOVED lines=16> */
[----:B-----5:R-:W-:-:S03]  /*7f30*/  FMUL.FTZ R65, R84, R176 ;  /* 0x000000b054417220 */ /* 0x020fc60000410000 */
[----:B------:R5:W-:Y:S01]  /*7f40*/  STS [R64+0x2114], R179 ;  /* 0x002114b340007388 */ /* 0x000be20000000800 */
[----:B-1----:R-:W-:-:S03]  /*7f50*/  FMUL.FTZ R183, R78, R188 ;  /* 0x000000bc4eb77220 */ /* 0x002fc60000410000 */
[----:B------:R1:W-:Y:S01]  /*7f60*/  STS [R64+0x2120], R65 ;  /* 0x0021204140007388 */ /* 0x0003e20000000800 */
[----:B--2---:R-:W-:-:S03]  /*7f70*/  FMUL.FTZ R181, R80, R174 ;  /* 0x000000ae50b57220 */ /* 0x004fc60000410000 */
[----:B------:R2:W-:Y:S01]  /*7f80*/  STS [R64+0x2108], R182 ;  /* 0x002108b640007388 */ /* 0x0005e20000000800 */
[----:B-----5:R-:W-:-:S03]  /*7f90*/  FMUL.FTZ R179, R74, R186 ;  /* 0x000000ba4ab37220 */ /* 0x020fc60000410000 */
[----:B------:R5:W-:Y:S01]  /*7fa0*/  STS [R64+0x2110], R180 ;  /* 0x002110b440007388 */ /* 0x000be20000000800 */
[----:B-1----:R-:W-:-:S03]  /*7fb0*/  HFMA2.MMA R65, -RZ, RZ, 0, 0 ;  /* 0x00000000ff417435 */ /* 0x002fc600000001ff */
[----:B------:R1:W-:Y:S01]  /*7fc0*/  STS [R64+0x2118], R178 ;  /* 0x002118b240007388 */ /* 0x0003e20000000800 */
[----:B--2---:R-:W-:-:S03]  /*7fd0*/  IADD3 R182, R25, -UR49, -R168 ;  /* 0x8000003119b67c10 */ /* 0x004fc6000fffe8a8 */
[----:B------:R-:W-:Y:S01]  /*7fe0*/  STS [R64+0x211c], R177 ;  /* 0x00211cb140007388 */ /* 0x000fe20000000800 */
[----:B-----5:R-:W-:Y:S01]  /*7ff0*/  IMAD R180, R128, UR46, RZ ;  /* 0x0000002e80b47c24 */ /* 0x020fe2000f8e02ff */
[----:B------:R-:W-:Y:S02]  /*8000*/  ISETP.GE.AND P1, PT, R182, 0x1, PT ;  /* 0x00000001b600780c */ /* 0x000fe40003f26270 */
[----:B------:R-:W-:Y:S01]  /*8010*/  STS [R64+0x2124], R175 ;  /* 0x002124af40007388 */ /* 0x000fe20000000800 */
[----:B-1----:R-:W-:-:S03]  /*8020*/  IMAD R178, R124, UR46, RZ ;  /* 0x0000002e7cb27c24 */ /* 0x002fc6000f8e02ff */
[----:B------:R1:W-:Y:S04]  /*8030*/  STS [R64+0x2128], R181 ;  /* 0x002128b540007388 */ /* 0x0003e80000000800 */
[----:B------:R-:W-:Y:S04]  /*8040*/  STS [R64+0x212c], R183 ;  /* 0x00212cb740007388 */ /* 0x000fe80000000800 */
[----:B------:R-:W-:Y:S01]  /*8050*/  STS [R64+0x2130], R187 ;  /* 0x002130bb40007388 */ /* 0x000fe20000000800 */
[----:B-1----:R-:W-:-:S03]  /*8060*/  IMAD R181, R129, UR45, R180 ;  /* 0x0000002d81b57c24 */ /* 0x002fc6000f8e02b4 */
[----:B------:R-:W-:Y:S04]  /*8070*/  STS [R64+0x2134], R179 ;  /* 0x002134b340007388 */ /* 0x000fe80000000800 */
[----:B------:R-:W-:Y:S04]  /*8080*/  STS [R64+0x2138], R185 ;  /* 0x002138b940007388 */ /* 0x000fe80000000800 */
[----:B------:R1:W-:Y:S02]  /*8090*/  STS [R64+0x213c], R184 ;  /* 0x00213cb840007388 */ /* 0x0003e40000000800 */
[----:B-1----:R-:W-:-:S05]  /*80a0*/  MOV R64, R168 ;  /* 0x000000a800407202 */ /* 0x002fca0000000f00 */
[----:B------:R-:W-:-:S04]  /*80b0*/  IMAD.WIDE.U32 R176, R124, UR45, R64 ;  /* 0x0000002d7cb07c25 */ /* 0x000fc8000f8e0040 */
[----:B------:R-:W-:-:S04]  /*80c0*/  IMAD.WIDE.U32 R174, R128, UR45, R64 ;  /* 0x0000002d80ae7c25 */ /* 0x000fc8000f8e0040 */
[----:B------:R-:W-:Y:S01]  /*80d0*/  IMAD R65, R125, UR45, R178 ;  /* 0x0000002d7d417c24 */ /* 0x000fe2000f8e02b2 */
[----:B------:R-:W-:Y:S01]  /*80e0*/  SHF.R.S32.HI R178, RZ, 0x1f, R171 ;  /* 0x0000001fffb27819 */ /* 0x000fe200000114ab */
[----:B------:R-:W-:-:S03]  /*80f0*/  IMAD.IADD R175, R175, 0x1, R181 ;  /* 0x00000001afaf7824 */ /* 0x000fc600078e02b5 */
[----:B------:R-:W-:Y:S01]  /*8100*/  IADD3 R177, R177, R65, RZ ;  /* 0x00000041b1b17210 */ /* 0x000fe20007ffe0ff */
[C---:B------:R-:W-:Y:S02]  /*8110*/  IMAD R64, R178.reuse, UR40, RZ ;  /* 0x00000028b2407c24 */ /* 0x040fe4000f8e02ff */
[----:B------:R-:W-:Y:S02]  /*8120*/  IMAD R178, R178, UR42, RZ ;  /* 0x0000002ab2b27c24 */ /* 0x000fe4000f8e02ff */
[C---:B------:R-:W-:Y:S02]  /*8130*/  IMAD R65, R171.reuse, UR41, R64 ;  /* 0x00000029ab417c24 */ /* 0x040fe4000f8e0240 */
[C---:B------:R-:W-:Y:S02]  /*8140*/  IMAD R183, R171.reuse, UR43, R178 ;  /* 0x0000002babb77c24 */ /* 0x040fe4000f8e02b2 */
[----:B------:R-:W-:-:S04]  /*8150*/  IMAD.WIDE.U32 R176, R171, UR40, R176 ;  /* 0x00000028abb07c25 */ /* 0x000fc8000f8e00b0 */
[----:B------:R-:W-:Y:S01]  /*8160*/  IMAD.WIDE.U32 R174, R171, UR42, R174 ;  /* 0x0000002aabae7c25 */ /* 0x000fe2000f8e00ae */
[----:B------:R-:W-:Y:S01]  /*8170*/  IADD3 R184, R177, R65, RZ ;  /* 0x00000041b1b87210 */ /* 0x000fe20007ffe0ff */
[----:B------:R-:W-:Y:S01]  /*8180*/  BAR.SYNC.DEFER_BLOCKING 0x0 ;  /* 0x0000000000007b1d */ /* 0x000fe20000010000 */
[----:B------:R-:W-:Y:S02]  /*8190*/  IADD3 R178, P2, R176, UR49, RZ ;  /* 0x00000031b0b27c10 */ /* 0x000fe4000ff5e0ff */
[----:B------:R-:W-:Y:S02]  /*81a0*/  IADD3 R183, R175, R183, RZ ;  /* 0x000000b7afb77210 */ /* 0x000fe40007ffe0ff */
[----:B------:R-:W-:Y:S02]  /*81b0*/  IADD3 R64, P3, R174, UR49, RZ ;  /* 0x00000031ae407c10 */ /* 0x000fe4000ff7e0ff */
[----:B------:R-:W-:Y:S02]  /*81c0*/  IADD3.X R179, R184, UR18, RZ, P2, !PT ;  /* 0x00000012b8b37c10 */ /* 0x000fe400097fe4ff */
[----:B------:R-:W-:Y:S01]  /*81d0*/  IADD3.X R65, R183, UR18, RZ, P3, !PT ;  /* 0x00000012b7417c10 */ /* 0x000fe20009ffe4ff */
[----:B0--34-:R-:W-:Y:S08]  /*81e0*/  @!P1 BRA `(.L_x_4936) ;  /* 0x0000000000409947 */ /* 0x019ff00003800000 */
[----:B------:R-:W0:Y:S01]  /*81f0*/  LDS R223, [R223+0x2100] ;  /* 0x00210000dfdf7984 */ /* 0x000e220000000800 */
[----:B------:R-:W-:Y:S02]  /*8200*/  USHF.R.S32.HI UR18, URZ, 0x1f, UR5 ;  /* 0x0000001f3f127899 */ /* 0x000fe40008011405 */
[----:B------:R-:W-:-:S04]  /*8210*/  IMAD.WIDE.U32 R178, R126, UR5, R178 ;  /* 0x000000057eb27c25 */ /* 0x000fc8000f8e00b2 */
[----:B------:R-:W-:-:S04]  /*8220*/  IMAD.WIDE.U32 R64, R130, UR5, R64 ;  /* 0x0000000582407c25 */ /* 0x000fc8000f8e0040 */
[----:B------:R-:W-:-:S04]  /*8230*/  IMAD R180, R126, UR18, RZ ;  /* 0x000000127eb47c24 */ /* 0x000fc8000f8e02ff */
[----:B------:R-:W-:Y:S01]  /*8240*/  IMAD R181, R127, UR5, R180 ;  /* 0x000000057fb57c24 */ /* 0x000fe2000f8e02b4 */
[----:B------:R-:W-:-:S04]  /*8250*/  LEA R180, P1, R178, UR28, 0x2 ;  /* 0x0000001cb2b47c11 */ /* 0x000fc8000f8210ff */
[----:B------:R-:W-:-:S04]  /*8260*/  IADD3 R181, R179, R181, RZ ;  /* 0x000000b5b3b57210 */ /* 0x000fc80007ffe0ff */
[----:B------:R-:W-:Y:S01]  /*8270*/  LEA.HI.X R181, R178, UR29, R181, 0x2, P1 ;  /* 0x0000001db2b57c11 */ /* 0x000fe200088f14b5 */
[----:B------:R-:W-:-:S04]  /*8280*/  IMAD R178, R130, UR18, RZ ;  /* 0x0000001282b27c24 */ /* 0x000fc8000f8e02ff */
[----:B------:R-:W-:Y:S01]  /*8290*/  IMAD R179, R131, UR5, R178 ;  /* 0x0000000583b37c24 */ /* 0x000fe2000f8e02b2 */
[----:B------:R-:W-:Y:S01]  /*82a0*/  LEA R178, P1, R64, UR30, 0x2 ;  /* 0x0000001e40b27c11 */ /* 0x000fe2000f8210ff */
[----:B------:R1:W-:Y:S03]  /*82b0*/  REDG.E.ADD.F32.FTZ.RN.STRONG.GPU desc[UR26][R180.64], R207 ;  /* 0x000000cfb40079a6 */ /* 0x0003e6000c10f39a */
[----:B------:R-:W-:-:S04]  /*82c0*/  IADD3 R179, R65, R179, RZ ;  /* 0x000000b341b37210 */ /* 0x000fc80007ffe0ff */
[----:B------:R-:W-:-:S05]  /*82d0*/  LEA.HI.X R179, R64, UR31, R179, 0x2, P1 ;  /* 0x0000001f40b37c11 */ /* 0x000fca00088f14b3 */
[----:B0-----:R1:W-:Y:S02]  /*82e0*/  REDG.E.ADD.F32.FTZ.RN.STRONG.GPU desc[UR26][R178.64], R223 ;  /* 0x000000dfb20079a6 */ /* 0x0013e4000c10f39a */
.L_x_4936:
[----:B------:R-:W-:Y:S05]  /*82f0*/  BSYNC B0 ;  /* 0x0000000000007941 */ /* 0x000fea0003800000 */
.L_x_4935:
[C---:B------:R-:W-:Y:S01]  /*8300*/  LEA R64, P1, R176.reuse, UR28, 0x2 ;  /* 0x0000001cb0407c11 */ /* 0x040fe2000f8210ff */
[----:B------:R-:W-:Y:S01]  /*8310*/  USHF.L.U64.HI UR52, UR6, 0x2, UR7 ;  /* 0x0000000206347899 */ /* 0x000fe20008010207 */
[----:B------:R-:W-:Y:S01]  /*8320*/  BSSY B0, `(.L_x_4937) ;  /* 0x0000018000007945 */ /* 0x000fe20003800000 */
[----:B------:R-:W-:Y:S01]  /*8330*/  UIMAD UR18, UR4, -0x400, UR44 ;  /* 0xfffffc00041278a4 */ /* 0x000fe2000f8e022c */
[----:B------:R-:W-:Y:S01]  /*8340*/  LEA.HI.X R65, R176, UR29, R184, 0x2, P1 ;  /* 0x0000001db0417c11 */ /* 0x000fe200088f14b8 */
[----:B------:R-:W-:Y:S01]  /*8350*/  USHF.L.U32 UR53, UR6, 0x2, URZ ;  /* 0x0000000206357899 */ /* 0x000fe2000800063f */
[----:B------:R-:W-:Y:S01]  /*8360*/  LEA R176, P1, R174, UR30, 0x2 ;  /* 0x0000001eaeb07c11 */ /* 0x000fe2000f8210ff */
[----:B-1----:R-:W-:Y:S01]  /*8370*/  IMAD R180, R130, UR52, RZ ;  /* 0x0000003482b47c24 */ /* 0x002fe2000f8e02ff */
[----:B------:R-:W-:Y:S02]  /*8380*/  USHF.R.S32.HI UR19, URZ, 0x1f, UR18 ;  /* 0x0000001f3f137899 */ /* 0x000fe40008011412 */
[----:B------:R-:W-:Y:S01]  /*8390*/  LEA.HI.X R177, R174, UR31, R183, 0x2, P1 ;  /* 0x0000001faeb17c11 */ /* 0x000fe200088f14b7 */
[----:B------:R-:W-:Y:S01]  /*83a0*/  IMAD R174, R126, UR52, RZ ;  /* 0x000000347eae7c24 */ /* 0x000fe2000f8e02ff */
[----:B------:R0:W1:Y:S01]  /*83b0*/  LDS R183, [R222+0x2200] ;  /* 0x00220000deb77984 */ /* 0x0000620000000800 */
[----:B------:R-:W-:Y:S01]  /*83c0*/  ISETP.GE.AND P1, PT, R182, 0x41, PT ;  /* 0x00000041b600780c */ /* 0x000fe20003f26270 */
[----:B------:R-:W-:-:S02]  /*83d0*/  IMAD R180, R131, UR53, R180 ;  /* 0x0000003583b47c24 */ /* 0x000fc4000f8e02b4 */
[----:B------:R-:W-:-:S10]  /*83e0*/  IMAD R181, R127, UR53, R174 ;  /* 0x000000357fb57c24 */ /* 0x000fd4000f8e02ae */
[----:B0-----:R-:W-:Y:S05]  /*83f0*/  @!P1 BRA `(.L_x_4938) ;  /* 0x0000000000289947 */ /* 0x001fea0003800000 */
[----:B------:R-:W-:Y:S02]  /*8400*/  MOV R175, UR18 ;  /* 0x0000001200af7c02 */ /* 0x000fe40008000f00 */
[----:B------:R-:W-:-:S03]  /*8410*/  MOV R179, UR18 ;  /* 0x0000001200b37c02 */ /* 0x000fc60008000f00 */
[----:B------:R-:W-:-:S04]  /*8420*/  IMAD.WIDE R174, R175, 0x4, R64 ;  /* 0x00000004afae7825 */ /* 0x000fc800078e0240 */
[----:B------:R-:W-:-:S04]  /*8430*/  IMAD.WIDE R178, R179, 0x4, R176 ;  /* 0x00000004b3b27825 */ /* 0x000fc800078e02b0 */
[----:B------:R-:W-:-:S04]  /*8440*/  IMAD.WIDE.U32 R174, R126, UR53, R174 ;  /* 0x000000357eae7c25 */ /* 0x000fc8000f8e00ae */
[----:B------:R-:W-:Y:S01]  /*8450*/  IMAD.WIDE.U32 R178, R130, UR53, R178 ;  /* 0x0000003582b27c25 */ /* 0x000fe2000f8e00b2 */
[----:B------:R-:W-:-:S04]  /*8460*/  IADD3 R175, R175, R181, RZ ;  /* 0x000000b5afaf7210 */ /* 0x000fc80007ffe0ff */
[----:B------:R-:W-:Y:S01]  /*8470*/  IADD3 R179, R179, R180, RZ ;  /* 0x000000b4b3b37210 */ /* 0x000fe20007ffe0ff */
[----:B------:R0:W-:Y:S04]  /*8480*/  REDG.E.ADD.F32.FTZ.RN.STRONG.GPU desc[UR26][R174.64+-0xf00], R206 ;  /* 0xfff100ceae0079a6 */ /* 0x0001e8000c10f39a */
[----:B-1----:R0:W-:Y:S02]  /*8490*/  REDG.E.ADD.F32.FTZ.RN.STRONG.GPU desc[UR26][R178.64+-0xf00], R183 ;  /* 0xfff100b7b20079a6 */ /* 0x0021e4000c10f39a */
.L_x_4938:
[----:B------:R-:W-:Y:S05]  /*84a0*/  BSYNC B0 ;  /* 0x0000000000007941 */ /* 0x000fea0003800000 */
.L_x_4937:
[----:B------:R-:W2:Y:S01]  /*84b0*/  LDS R221, [R221+0x2300] ;  /* 0x00230000dddd7984 */ /* 0x000ea20000000800 */
        /* <DEDUP_REMOVED lines=16> */
[----:B--2---:R0:W-:Y:S02]  /*85c0*/  REDG.E.ADD.F32.FTZ.RN.STRONG.GPU desc[UR26][R174.64+-0xe00], R221 ;  /* 0xfff200ddae0079a6 */ /* 0x0041e4000c10f39a */
.L_x_4940:
[----:B------:R-:W-:Y:S05]  /*85d0*/  BSYNC B0 ;  /* 0x0000000000007941 */ /* 0x000fea0003800000 */
.L_x_4939:
[----:B------:R3:W4:Y:S01]  /*85e0*/  LDS R177, [R220+0x2400] ;  /* 0x00240000dcb17984 */ /* 0x0007220000000800 */
[----:B------:R-:W-:Y:S04]  /*85f0*/  BSSY B0, `(.L_x_4941) ;  /* 0x0000004000007945 */ /* 0x000fe80003800000 */
[----:B------:R-:W-:Y:S05]  /*8600*/  @!P2 BRA `(.L_x_4942) ;  /* 0x000000000008a947 */ /* 0x000fea0003800000 */
[----:B------:R0:W-:Y:S04]  /*8610*/  REDG.E.ADD.F32.FTZ.RN.STRONG.GPU desc[UR26][R64.64+-0xd00], R204 ;  /* 0xfff300cc400079a6 */ /* 0x0001e8000c10f39a */
[----:B----4-:R0:W-:Y:S02]  /*8620*/  REDG.E.ADD.F32.FTZ.RN.STRONG.GPU desc[UR26][R174.64+-0xd00], R177 ;  /* 0xfff300b1ae0079a6 */ /* 0x0101e4000c10f39a */
.L_x_4942:
[----:B------:R-:W-:Y:S05]  /*8630*/  BSYNC B0 ;  /* 0x0000000000007941 */ /* 0x000fea0003800000 */
.L_x_4941:
        /* <DEDUP_REMOVED lines=11> */
.L_x_4944:
[----:B------:R-:W-:Y:S05]  /*86f0*/  BSYNC B0 ;  /* 0x0000000000007941 */ /* 0x000fea0003800000 */
.L_x_4943:
[----:B0---4-:R0:W4:Y:S01]  /*8700*/  LDS R177, [R218+0x2600] ;  /* 0x00260000dab17984 */ /* 0x0111220000000800 */
[----:B------:R-:W-:Y:S04]  /*8710*/  BSSY B0, `(.L_x_4945) ;  /* 0x0000004000007945 */ /* 0x000fe80003800000 */
[----:B------:R-:W-:Y:S05]  /*8720*/  @!P1 BRA `(.L_x_4946) ;  /* 0x0000000000089947 */ /* 0x000fea0003800000 */
[----:B------:R0:W-:Y:S04]  /*8730*/  REDG.E.ADD.F32.FTZ.RN.STRONG.GPU desc[UR26][R64.64+-0xb00], R202 ;  /* 0xfff500ca400079a6 */ /* 0x0001e8000c10f39a */
[----:B----4-:R0:W-:Y:S02]  /*8740*/  REDG.E.ADD.F32.FTZ.RN.STRONG.GPU desc[UR26][R174.64+-0xb00], R177 ;  /* 0xfff500b1ae0079a6 */ /* 0x0101e4000c10f39a */
.L_x_4946:
[----:B------:R-:W-:Y:S05]  /*8750*/  BSYNC B0 ;  /* 0x0000000000007941 */ /* 0x000fea0003800000 */
.L_x_4945:
[----:B------:R-:W0:Y:S01]  /*8760*/  LDS R217, [R217+0x2700] ;  /* 0x00270000d9d97984 */ /* 0x000e220000000800 */
[----:B------:R-:W-:Y:S04]  /*8770*/  BSSY B0, `(.L_x_4947) ;  /* 0x0000004000007945 */ /* 0x000fe80003800000 */
[----:B------:R-:W-:Y:S05]  /*8780*/  @!P2 BRA `(.L_x_4948) ;  /* 0x000000000008a947 */ /* 0x000fea0003800000 */
[----:B------:R1:W-:Y:S04]  /*8790*/  REDG.E.ADD.F32.FTZ.RN.STRONG.GPU desc[UR26][R64.64+-0xa00], R201 ;  /* 0xfff600c9400079a6 */ /* 0x0003e8000c10f39a */
[----:B0-----:R0:W-:Y:S02]  /*87a0*/  REDG.E.ADD.F32.FTZ.RN.STRONG.GPU desc[UR26][R174.64+-0xa00], R217 ;  /* 0xfff600d9ae0079a6 */ /* 0x0011e4000c10f39a */
.L_x_4948:
[----:B------:R-:W-:Y:S05]  /*87b0*/  BSYNC B0 ;  /* 0x0000000000007941 */ /* 0x000fea0003800000 */
.L_x_4947:
[----:B0---4-:R0:W4:Y:S01]  /*87c0*/  LDS R177, [R216+0x2800] ;  /* 0x00280000d8b17984 */ /* 0x0111220000000800 */
[----:B------:R-:W-:Y:S04]  /*87d0*/  BSSY B0, `(.L_x_4949) ;  /* 0x0000004000007945 */ /* 0x000fe80003800000 */
[----:B------:R-:W-:Y:S05]  /*87e0*/  @!P3 BRA `(.L_x_4950) ;  /* 0x000000000008b947 */ /* 0x000fea0003800000 */
[----:B------:R0:W-:Y:S04]  /*87f0*/  REDG.E.ADD.F32.FTZ.RN.STRONG.GPU desc[UR26][R64.64+-0x900], R200 ;  /* 0xfff700c8400079a6 */ /* 0x0001e8000c10f39a */
[----:B----4-:R0:W-:Y:S02]  /*8800*/  REDG.E.ADD.F32.FTZ.RN.STRONG.GPU desc[UR26][R174.64+-0x900], R177 ;  /* 0xfff700b1ae0079a6 */ /* 0x0101e4000c10f39a */
.L_x_4950:
[----:B------:R-:W-:Y:S05]  /*8810*/  BSYNC B0 ;  /* 0x0000000000007941 */ /* 0x000fea0003800000 */
.L_x_4949:
[----:B------:R-:W0:Y:S01]  /*8820*/  LDS R215, [R215+0x2900] ;  /* 0x00290000d7d77984 */ /* 0x000e220000000800 */
[----:B------:R-:W-:Y:S04]  /*8830*/  BSSY B0, `(.L_x_4951) ;  /* 0x0000004000007945 */ /* 0x000fe80003800000 */
[----:B------:R-:W-:Y:S05]  /*8840*/  @!P4 BRA `(.L_x_4952) ;  /* 0x000000000008c947 */ /* 0x000fea0003800000 */
[----:B------:R1:W-:Y:S04]  /*8850*/  REDG.E.ADD.F32.FTZ.RN.STRONG.GPU desc[UR26][R64.64+-0x800], R199 ;  /* 0xfff800c7400079a6 */ /* 0x0003e8000c10f39a */
[----:B0-----:R0:W-:Y:S02]  /*8860*/  REDG.E.ADD.F32.FTZ.RN.STRONG.GPU desc[UR26][R174.64+-0x800], R215 ;  /* 0xfff800d7ae0079a6 */ /* 0x0011e4000c10f39a */
.L_x_4952:
[----:B------:R-:W-:Y:S05]  /*8870*/  BSYNC B0 ;  /* 0x0000000000007941 */ /* 0x000fea0003800000 */
.L_x_4951:
[----:B0---4-:R0:W4:Y:S01]  /*8880*/  LDS R177, [R214+0x2a00] ;  /* 0x002a0000d6b17984 */ /* 0x0111220000000800 */
[----:B------:R-:W-:Y:S04]  /*8890*/  BSSY B0, `(.L_x_4953) ;  /* 0x0000004000007945 */ /* 0x000fe80003800000 */
[----:B------:R-:W-:Y:S05]  /*88a0*/  @!P5 BRA `(.L_x_4954) ;  /* 0x000000000008d947 */ /* 0x000fea0003800000 */
[----:B------:R0:W-:Y:S04]  /*88b0*/  REDG.E.ADD.F32.FTZ.RN.STRONG.GPU desc[UR26][R64.64+-0x700], R198 ;  /* 0xfff900c6400079a6 */ /* 0x0001e8000c10f39a */
[----:B----4-:R0:W-:Y:S02]  /*88c0*/  REDG.E.ADD.F32.FTZ.RN.STRONG.GPU desc[UR26][R174.64+-0x700], R177 ;  /* 0xfff900b1ae0079a6 */ /* 0x0101e4000c10f39a */
.L_x_4954:
[----:B------:R-:W-:Y:S05]  /*88d0*/  BSYNC B0 ;  /* 0x0000000000007941 */ /* 0x000fea0003800000 */
.L_x_4953:
        /* <DEDUP_REMOVED lines=11> */
.L_x_4956:
[----:B------:R-:W-:Y:S05]  /*8990*/  BSYNC B0 ;  /* 0x0000000000007941 */ /* 0x000fea0003800000 */
.L_x_4955:
[----:B0---4-:R0:W4:Y:S01]  /*89a0*/  LDS R177, [R212+0x2c00] ;  /* 0x002c0000d4b17984 */ /* 0x0111220000000800 */
[----:B------:R-:W-:Y:S04]  /*89b0*/  BSSY B0, `(.L_x_4957) ;  /* 0x0000004000007945 */ /* 0x000fe80003800000 */
[----:B------:R-:W-:Y:S05]  /*89c0*/  @!P1 BRA `(.L_x_4958) ;  /* 0x0000000000089947 */ /* 0x000fea0003800000 */
[----:B------:R0:W-:Y:S04]  /*89d0*/  REDG.E.ADD.F32.FTZ.RN.STRONG.GPU desc[UR26][R64.64+-0x500], R196 ;  /* 0xfffb00c4400079a6 */ /* 0x0001e8000c10f39a */
[----:B----4-:R0:W-:Y:S02]  /*89e0*/  REDG.E.ADD.F32.FTZ.RN.STRONG.GPU desc[UR26][R174.64+-0x500], R177 ;  /* 0xfffb00b1ae0079a6 */ /* 0x0101e4000c10f39a */
.L_x_4958:
[----:B------:R-:W-:Y:S05]  /*89f0*/  BSYNC B0 ;  /* 0x0000000000007941 */ /* 0x000fea0003800000 */
.L_x_4957:
[----:B------:R-:W0:Y:S01]  /*8a00*/  LDS R211, [R211+0x2d00] ;  /* 0x002d0000d3d37984 */ /* 0x000e220000000800 */
[----:B------:R-:W-:Y:S04]  /*8a10*/  BSSY B0, `(.L_x_4959) ;  /* 0x0000004000007945 */ /* 0x000fe80003800000 */
[----:B------:R-:W-:Y:S05]  /*8a20*/  @!P2 BRA `(.L_x_4960) ;  /* 0x000000000008a947 */ /* 0x000fea0003800000 */
[----:B------:R1:W-:Y:S04]  /*8a30*/  REDG.E.ADD.F32.FTZ.RN.STRONG.GPU desc[UR26][R64.64+-0x400], R195 ;  /* 0xfffc00c3400079a6 */ /* 0x0003e8000c10f39a */
[----:B0-----:R0:W-:Y:S02]  /*8a40*/  REDG.E.ADD.F32.FTZ.RN.STRONG.GPU desc[UR26][R174.64+-0x400], R211 ;  /* 0xfffc00d3ae0079a6 */ /* 0x0011e4000c10f39a */
.L_x_4960:
[----:B------:R-:W-:Y:S05]  /*8a50*/  BSYNC B0 ;  /* 0x0000000000007941 */ /* 0x000fea0003800000 */
.L_x_4959:
[----:B0---4-:R0:W4:Y:S01]  /*8a60*/  LDS R177, [R210+0x2e00] ;  /* 0x002e0000d2b17984 */ /* 0x0111220000000800 */
[----:B------:R-:W-:Y:S04]  /*8a70*/  BSSY B0, `(.L_x_4961) ;  /* 0x0000004000007945 */ /* 0x000fe80003800000 */
[----:B------:R-:W-:Y:S05]  /*8a80*/  @!P3 BRA `(.L_x_4962) ;  /* 0x000000000008b947 */ /* 0x000fea0003800000 */
[----:B------:R0:W-:Y:S04]  /*8a90*/  REDG.E.ADD.F32.FTZ.RN.STRONG.GPU desc[UR26][R64.64+-0x300], R194 ;  /* 0xfffd00c2400079a6 */ /* 0x0001e8000c10f39a */
[----:B----4-:R0:W-:Y:S02]  /*8aa0*/  REDG.E.ADD.F32.FTZ.RN.STRONG.GPU desc[UR26][R174.64+-0x300], R177 ;  /* 0xfffd00b1ae0079a6 */ /* 0x0101e4000c10f39a */
.L_x_4962:
[----:B------:R-:W-:Y:S05]  /*8ab0*/  BSYNC B0 ;  /* 0x0000000000007941 */ /* 0x000fea0003800000 */
.L_x_4961:
[----:B------:R-:W0:Y:S01]  /*8ac0*/  LDS R209, [R209+0x2f00] ;  /* 0x002f0000d1d17984 */ /* 0x000e220000000800 */
[----:B------:R-:W-:Y:S04]  /*8ad0*/  BSSY B0, `(.L_x_4963) ;  /* 0x0000004000007945 */ /* 0x000fe80003800000 */
[----:B------:R-:W-:Y:S05]  /*8ae0*/  @!P4 BRA `(.L_x_4964) ;  /* 0x000000000008c947 */ /* 0x000fea0003800000 */
[----:B------:R1:W-:Y:S04]  /*8af0*/  REDG.E.ADD.F32.FTZ.RN.STRONG.GPU desc[UR26][R64.64+-0x200], R137 ;  /* 0xfffe0089400079a6 */ /* 0x0003e8000c10f39a */
[----:B0-----:R0:W-:Y:S02]  /*8b00*/  REDG.E.ADD.F32.FTZ.RN.STRONG.GPU desc[UR26][R174.64+-0x200], R209 ;  /* 0xfffe00d1ae0079a6 */ /* 0x0011e4000c10f39a */
.L_x_4964:
[----:B------:R-:W-:Y:S05]  /*8b10*/  BSYNC B0 ;  /* 0x0000000000007941 */ /* 0x000fea0003800000 */
.L_x_4963:
[----:B-1----:R1:W0:Y:S01]  /*8b20*/  LDS R137, [R208+0x3000] ;  /* 0x00300000d0897984 */ /* 0x0022220000000800 */
[----:B------:R-:W-:Y:S04]  /*8b30*/  BSSY B0, `(.L_x_4965) ;  /* 0x0000004000007945 */ /* 0x000fe80003800000 */
[----:B------:R-:W-:Y:S05]  /*8b40*/  @!P5 BRA `(.L_x_4966) ;  /* 0x000000000008d947 */ /* 0x000fea0003800000 */
[----:B------:R1:W-:Y:S04]  /*8b50*/  REDG.E.ADD.F32.FTZ.RN.STRONG.GPU desc[UR26][R64.64+-0x100], R136 ;  /* 0xffff0088400079a6 */ /* 0x0003e8000c10f39a */
[----:B0-----:R1:W-:Y:S02]  /*8b60*/  REDG.E.ADD.F32.FTZ.RN.STRONG.GPU desc[UR26][R174.64+-0x100], R137 ;  /* 0xffff0089ae0079a6 */ /* 0x0013e4000c10f39a */
.L_x_4966:
[----:B------:R-:W-:Y:S05]  /*8b70*/  BSYNC B0 ;  /* 0x0000000000007941 */ /* 0x000fea0003800000 */
.L_x_4965:
[----:B01----:R-:W0:Y:S01]  /*8b80*/  SHFL.DOWN P1, R137, R224, 0x1, 0x1f ;  /* 0x08201f00e0897f89 */ /* 0x003e220000020000 */
[CC--:B------:R-:W-:Y:S01]  /*8b90*/  FMUL.FTZ R64, R23.reuse, R193.reuse ;  /* 0x000000c117407220 */ /* 0x0c0fe20000410000 */
[----:B------:R-:W-:Y:S01]  /*8ba0*/  FMUL.FTZ R2, R2, R193 ;  /* 0x000000c102027220 */ /* 0x000fe20000410000 */
[-C--:B------:R-:W-:Y:S01]  /*8bb0*/  FMUL.FTZ R65, R23, R192.reuse ;  /* 0x000000c017417220 */ /* 0x080fe20000410000 */
[----:B------:R-:W-:Y:S01]  /*8bc0*/  FMUL.FTZ R3, R3, R192 ;  /* 0x000000c003037220 */ /* 0x000fe20000410000 */
[----:B------:R-:W-:Y:S01]  /*8bd0*/  FMUL.FTZ R225, R225, R64 ;  /* 0x00000040e1e17220 */ /* 0x000fe20000410000 */
[----:B------:R-:W-:Y:S01]  /*8be0*/  FFMA.FTZ R29, R2, R60, R29 ;  /* 0x0000003c021d7223 */ /* 0x000fe2000001001d */
[----:B------:R-:W-:Y:S01]  /*8bf0*/  FMUL.FTZ R226, R226, R65 ;  /* 0x00000041e2e27220 */ /* 0x000fe20000410000 */
[----:B------:R-:W-:Y:S01]  /*8c00*/  FFMA.FTZ R30, R3, R63, R30 ;  /* 0x0000003f031e7223 */ /* 0x000fe2000001001e */
[----:B------:R-:W-:Y:S01]  /*8c10*/  FFMA.FTZ R225, R16, R2, R225 ;  /* 0x0000000210e17223 */ /* 0x000fe200000100e1 */
        /* <DEDUP_REMOVED lines=8> */
[----:B------:R-:W-:Y:S01]  /*8ca0*/  FFMA.FTZ R227, R18, R4, R227 ;  /* 0x0000000412e37223 */ /* 0x000fe200000100e3 */
[----:B------:R-:W-:Y:S01]  /*8cb0*/  FMUL.FTZ R7, R7, R71 ;  /* 0x0000004707077220 */ /* 0x000fe20000410000 */
[----:B------:R-:W-:Y:S01]  /*8cc0*/  FMUL.FTZ R8, R8, R70 ;  /* 0x0000004608087220 */ /* 0x000fe20000410000 */
[----:B------:R-:W-:Y:S01]  /*8cd0*/  FMUL.FTZ R9, R9, R69 ;  /* 0x0000004509097220 */ /* 0x000fe20000410000 */
[----:B------:R-:W-:Y:S01]  /*8ce0*/  FMUL.FTZ R10, R10, R68 ;  /* 0x000000440a0a7220 */ /* 0x000fe20000410000 */
[----:B------:R-:W-:Y:S01]  /*8cf0*/  FMUL.FTZ R11, R11, R67 ;  /* 0x000000430b0b7220 */ /* 0x000fe20000410000 */
[----:B0-----:R-:W-:Y:S01]  /*8d00*/  @P1 FADD R137, R224, R137 ;  /* 0x00000089e0891221 */ /* 0x001fe20000000000 */
[----:B------:R-:W-:Y:S01]  /*8d10*/  FMUL.FTZ R12, R12, R66 ;  /* 0x000000420c0c7220 */ /* 0x000fe20000410000 */
[----:B------:R-:W-:Y:S01]  /*8d20*/  FMUL.FTZ R13, R13, R251 ;  /* 0x000000fb0d0d7220 */ /* 0x000fe20000410000 */
[C---:B------:R-:W-:Y:S01]  /*8d30*/  FMUL.FTZ R2, R23.reuse, R189 ;  /* 0x000000bd17027220 */ /* 0x040fe20000410000 */
[C---:B------:R-:W-:Y:S01]  /*8d40*/  FMUL.FTZ R71, R23.reuse, R71 ;  /* 0x0000004717477220 */ /* 0x040fe20000410000 */
[----:B------:R-:W0:Y:S01]  /*8d50*/  SHFL.DOWN P1, R136, R137, 0x2, 0x1f ;  /* 0x08401f0089887f89 */ /* 0x000e220000020000 */
[C---:B------:R-:W-:Y:S01]  /*8d60*/  FMUL.FTZ R70, R23.reuse, R70 ;  /* 0x0000004617467220 */ /* 0x040fe20000410000 */
[C---:B------:R-:W-:Y:S01]  /*8d70*/  FMUL.FTZ R69, R23.reuse, R69 ;  /* 0x0000004517457220 */ /* 0x040fe20000410000 */
[C---:B------:R-:W-:Y:S01]  /*8d80*/  FMUL.FTZ R68, R23.reuse, R68 ;  /* 0x0000004417447220 */ /* 0x040fe20000410000 */
        /* <DEDUP_REMOVED lines=20> */
[----:B0-----:R-:W-:Y:S01]  /*8ed0*/  @P1 FADD R136, R137, R136 ;  /* 0x0000008889881221 */ /* 0x001fe20000000000 */
[----:B------:R-:W-:Y:S01]  /*8ee0*/  FFMA.FTZ R33, R6, R77, R33 ;  /* 0x0000004d06217223 */ /* 0x000fe20000010021 */
[----:B------:R-:W-:Y:S01]  /*8ef0*/  FFMA.FTZ R34, R7, R79, R34 ;  /* 0x0000004f07227223 */ /* 0x000fe20000010022 */
[----:B------:R-:W-:Y:S01]  /*8f00*/  FFMA.FTZ R35, R8, R81, R35 ;  /* 0x0000005108237223 */ /* 0x000fe20000010023 */
[----:B------:R-:W-:Y:S01]  /*8f10*/  FFMA.FTZ R5, R19, R5, R228 ;  /* 0x0000000513057223 */ /* 0x000fe200000100e4 */
[----:B------:R-:W0:Y:S01]  /*8f20*/  SHFL.DOWN P1, R175, R136, 0x4, 0x1f ;  /* 0x08801f0088af7f89 */ /* 0x000e220000020000 */
        /* <DEDUP_REMOVED lines=56> */
.L_x_4968:
[----:B------:R-:W-:Y:S05]  /*92b0*/  BSYNC B0 ;  /* 0x0000000000007941 */ /* 0x000fea0003800000 */
.L_x_4967:
[----:B------:R-:W-:Y:S02]  /*92c0*/  UIADD3 UR5, UR5, 0x1, URZ ;  /* 0x0000000105057890 */ /* 0x000fe4000fffe03f */
[----:B------:R-:W-:Y:S02]  /*92d0*/  UIADD3 UR6, UP1, UR6, 0x1, URZ ;  /* 0x0000000106067890 */ /* 0x000fe4000ff3e03f */
[----:B------:R-:W-:Y:S02]  /*92e0*/  UISETP.GE.AND UP0, UPT, UR5, UR51, UPT ;  /* 0x000000330500728c */ /* 0x000fe4000bf06270 */
[----:B------:R-:W-:-:S04]  /*92f0*/  UIADD3.X UR7, URZ, UR7, URZ, UP1, !UPT ;  /* 0x000000073f077290 */ /* 0x000fc80008ffe43f */
[----:B------:R-:W-:-:S13]  /*9300*/  PLOP3.LUT P0, PT, PT, PT, UP0, 0x80, 0x0 ;  /* 0x000000000000781c */ /* 0x000fda0003f0f008 */
[----:B------:R-:W-:Y:S05]  /*9310*/  @!P0 BRA `(.L_x_4969) ;  /* 0xffffffb8002c8947 */ /* 0x000fea000383ffff */
.L_x_4925:
[----:B------:R-:W-:Y:S01]  /*9320*/  BAR.SYNC.DEFER_BLOCKING 0x0 ;  /* 0x0000000000007b1d */ /* 0x000fe20000010000 */
[-C--:B------:R-:W-:Y:S02]  /*9330*/  ISETP.GE.AND P2, PT, R122, R154.reuse, PT ;  /* 0x0000009a7a00720c */ /* 0x080fe40003f46270 */
[-C--:B------:R-:W-:Y:S02]  /*9340*/  ISETP.GE.AND P1, PT, R160, R154.reuse, PT ;  /* 0x0000009aa000720c */ /* 0x080fe40003f26270 */
[----:B------:R-:W-:Y:S02]  /*9350*/  MOV R2, UR25 ;  /* 0x0000001900027c02 */ /* 0x000fe40008000f00 */
[----:B01----:R-:W-:Y:S02]  /*9360*/  MOV R3, UR23 ;  /* 0x0000001700037c02 */ /* 0x003fe40008000f00 */
[----:B------:R-:W-:Y:S02]  /*9370*/  PRMT R5, RZ, 0x7610, R5 ;  /* 0x00007610ff057816 */ /* 0x000fe40000000005 */
[----:B------:R-:W-:Y:S01]  /*9380*/  PRMT R0, RZ, 0x7610, R0 ;  /* 0x00007610ff007816 */ /* 0x000fe20000000000 */
[----:B------:R-:W-:Y:S01]  /*9390*/  IMAD.WIDE R2, R122, 0x2, R2 ;  /* 0x000000027a027825 */ /* 0x000fe200078e0202 */
[----:B------:R-:W-:-:S02]  /*93a0*/  ISETP.GE.AND P0, PT, R159, R154, PT ;  /* 0x0000009a9f00720c */ /* 0x000fc40003f06270 */
[-C--:B------:R-:W-:Y:S02]  /*93b0*/  ISETP.GE.AND P4, PT, R158, R154.reuse, PT ;  /* 0x0000009a9e00720c */ /* 0x080fe40003f86270 */
[-C--:B------:R-:W-:Y:S02]  /*93c0*/  ISETP.GE.AND P6, PT, R157, R154.reuse, PT ;  /* 0x0000009a9d00720c */ /* 0x080fe40003fc6270 */
[-C--:B------:R-:W-:Y:S02]  /*93d0*/  ISETP.GE.AND P5, PT, R156, R154.reuse, PT ;  /* 0x0000009a9c00720c */ /* 0x080fe40003fa6270 */
[-C--:B------:R-:W-:Y:S02]  /*93e0*/  ISETP.GE.AND P3, PT, R155, R154.reuse, PT ;  /* 0x0000009a9b00720c */ /* 0x080fe40003f66270 */
[----:B------:R-:W-:Y:S01]  /*93f0*/  PRMT R7, RZ, 0x7610, R7 ;  /* 0x00007610ff077816 */ /* 0x000fe20000000007 */
[----:B------:R-:W5:Y:S01]  /*9400*/  @!P2 LDG.E.U16 R5, desc[UR26][R2.64] ;  /* 0x0000001a0205a981 */ /* 0x000f62000c1e1500 */
[----:B------:R-:W-:-:S02]  /*9410*/  ISETP.GE.AND P2, PT, R153, R154, PT ;  /* 0x0000009a9900720c */ /* 0x000fc40003f46270 */
[----:B------:R-:W-:Y:S01]  /*9420*/  PRMT R4, RZ, 0x7610, R4 ;  /* 0x00007610ff047816 */ /* 0x000fe20000000004 */
[----:B------:R-:W2:Y:S01]  /*9430*/  @!P1 LDG.E.U16 R0, desc[UR26][R2.64+0x40] ;  /* 0x0000401a02009981 */ /* 0x000ea2000c1e1500 */
[----:B------:R-:W-:Y:S02]  /*9440*/  ISETP.GE.AND P1, PT, R152, R154, PT ;  /* 0x0000009a9800720c */ /* 0x000fe40003f26270 */
[----:B------:R-:W-:Y:S01]  /*9450*/  PRMT R9, RZ, 0x7610, R9 ;  /* 0x00007610ff097816 */ /* 0x000fe20000000009 */
[----:B------:R-:W3:Y:S01]  /*9460*/  @!P0 LDG.E.U16 R7, desc[UR26][R2.64+0x80] ;  /* 0x0000801a02078981 */ /* 0x000ee2000c1e1500 */
[----:B------:R-:W-:Y:S02]  /*9470*/  PRMT R6, RZ, 0x7610, R6 ;  /* 0x00007610ff067816 */ /* 0x000fe40000000006 */
[----:B------:R-:W-:Y:S01]  /*9480*/  PRMT R11, RZ, 0x7610, R11 ;  /* 0x00007610ff0b7816 */ /* 0x000fe2000000000b */
[----:B------:R-:W4:Y:S01]  /*9490*/  @!P4 LDG.E.U16 R4, desc[UR26][R2.64+0xc0] ;  /* 0x0000c01a0204c981 */ /* 0x000f22000c1e1500 */
[----:B------:R-:W-:-:S02]  /*94a0*/  PRMT R8, RZ, 0x7610, R8 ;  /* 0x00007610ff087816 */ /* 0x000fc40000000008 */
[----:B------:R-:W-:Y:S01]  /*94b0*/  PRMT R13, RZ, 0x7610, R13 ;  /* 0x00007610ff0d7816 */ /* 0x000fe2000000000d */
        /* <DEDUP_REMOVED lines=19> */
[----:B------:R-:W-:Y:S02]  /*95f0*/  ISETP.GE.AND P1, PT, R145, R154, PT ;  /* 0x0000009a9100720c */ /* 0x000fe40003f26270 */
[----:B------:R-:W-:Y:S01]  /*9600*/  PRMT R16, RZ, 0x7610, R16 ;  /* 0x00007610ff107816 */ /* 0x000fe20000000010 */
[----:B------:R-:W4:Y:S01]  /*9610*/  @!P6 LDG.E.U16 R12, desc[UR26][R2.64+0x2c0] ;  /* 0x0002c01a020ce981 */ /* 0x000f22000c1e1500 */
[----:B------:R-:W-:Y:S01]  /*9620*/  IADD3 R21, R116, 0x8, RZ ;  /* 0x0000000874157810 */ /* 0x000fe20007ffe0ff */
[----:B------:R-:W0:Y:S01]  /*9630*/  S2UR UR6, SR_CgaCtaId ;  /* 0x00000000000679c3 */ /* 0x000e220000008800 */
[----:B------:R-:W-:Y:S01]  /*9640*/  F2FP.F16.F32.PACK_AB R41, R41, R42 ;  /* 0x0000002a2929723e */ /* 0x000fe200000000ff */
[----:B------:R-:W4:Y:S01]  /*9650*/  @!P5 LDG.E.U16 R17, desc[UR26][R2.64+0x300] ;  /* 0x0003001a0211d981 */ /* 0x000f22000c1e1500 */
[----:B------:R-:W-:-:S02]  /*9660*/  F2FP.F16.F32.PACK_AB R39, R39, R40 ;  /* 0x000000282727723e */ /* 0x000fc400000000ff */
[C---:B------:R-:W-:Y:S01]  /*9670*/  IADD3 R23, R116.reuse, 0x9, RZ ;  /* 0x0000000974177810 */ /* 0x040fe20007ffe0ff */
[----:B------:R-:W4:Y:S01]  /*9680*/  @!P3 LDG.E.U16 R14, desc[UR26][R2.64+0x340] ;  /* 0x0003401a020eb981 */ /* 0x000f22000c1e1500 */
[C---:B------:R-:W-:Y:S02]  /*9690*/  IADD3 R25, R116.reuse, 0xa, RZ ;  /* 0x0000000a74197810 */ /* 0x040fe40007ffe0ff */
[----:B------:R-:W-:Y:S01]  /*96a0*/  F2FP.F16.F32.PACK_AB R37, R37, R38 ;  /* 0x000000262525723e */ /* 0x000fe200000000ff */
[----:B------:R-:W4:Y:S01]  /*96b0*/  @!P2 LDG.E.U16 R19, desc[UR26][R2.64+0x380] ;  /* 0x0003801a0213a981 */ /* 0x000f22000c1e1500 */
[----:B------:R-:W-:Y:S02]  /*96c0*/  IADD3 R55, R116, 0xb, RZ ;  /* 0x0000000b74377810 */ /* 0x000fe40007ffe0ff */
[----:B------:R-:W-:Y:S01]  /*96d0*/  F2FP.F16.F32.PACK_AB R35, R35, R36 ;  /* 0x000000242323723e */ /* 0x000fe200000000ff */
[----:B------:R-:W4:Y:S01]  /*96e0*/  @!P1 LDG.E.U16 R16, desc[UR26][R2.64+0x3c0] ;  /* 0x0003c01a02109981 */ /* 0x000f22000c1e1500 */
[----:B------:R-:W-:-:S02]  /*96f0*/  LEA.HI.SX32 R22, R23, R116, 0x1b ;  /* 0x0000007417167211 */ /* 0x000fc400078fdaff */
[----:B------:R-:W-:Y:S02]  /*9700*/  F2FP.F16.F32.PACK_AB R33, R33, R34 ;  /* 0x000000222121723e */ /* 0x000fe400000000ff */
[C---:B------:R-:W-:Y:S01]  /*9710*/  IADD3 R63, R116.reuse, 0xc, RZ ;  /* 0x0000000c743f7810 */ /* 0x040fe20007ffe0ff */
[C---:B------:R-:W-:Y:S01]  /*9720*/  VIADD R69, R116.reuse, 0xf ;  /* 0x0000000f74457836 */ /* 0x040fe20000000000 */
[----:B------:R-:W-:Y:S02]  /*9730*/  LEA.HI.SX32 R24, R25, R116, 0x1b ;  /* 0x0000007419187211 */ /* 0x000fe400078fdaff */
[C---:B------:R-:W-:Y:S02]  /*9740*/  IADD3 R65, R116.reuse, 0xd, RZ ;  /* 0x0000000d74417810 */ /* 0x040fe40007ffe0ff */
[----:B------:R-:W-:Y:S02]  /*9750*/  F2FP.F16.F32.PACK_AB R31, R31, R32 ;  /* 0x000000201f1f723e */ /* 0x000fe400000000ff */
[----:B------:R-:W-:-:S02]  /*9760*/  IADD3 R67, R116, 0xe, RZ ;  /* 0x0000000e74437810 */ /* 0x000fc40007ffe0ff */
[----:B------:R-:W-:Y:S01]  /*9770*/  F2FP.F16.F32.PACK_AB R29, R29, R30 ;  /* 0x0000001e1d1d723e */ /* 0x000fe200000000ff */
[----:B------:R-:W-:Y:S01]  /*9780*/  UMOV UR5, 0x400 ;  /* 0x0000040000057882 */ /* 0x000fe20000000000 */
[----:B------:R-:W-:Y:S01]  /*9790*/  LEA.HI.SX32 R26, R55, R116, 0x1b ;  /* 0x00000074371a7211 */ /* 0x000fe200078fdaff */
[----:B------:R-:W-:Y:S01]  /*97a0*/  IMAD R24, R24, 0x2, R163 ;  /* 0x0000000218187824 */ /* 0x000fe200078e02a3 */
[----:B------:R-:W-:Y:S01]  /*97b0*/  LEA R22, R22, R163, 0x1 ;  /* 0x000000a316167211 */ /* 0x000fe200078e08ff */
[----:B------:R-:W-:Y:S01]  /*97c0*/  ULDC.64 UR30, c[0x0][0x388] ;  /* 0x0000e200001e7ab9 */ /* 0x000fe20000000a00 */
[----:B------:R-:W-:Y:S01]  /*97d0*/  F2FP.F16.F32.PACK_AB R27, R27, R28 ;  /* 0x0000001c1b1b723e */ /* 0x000fe200000000ff */
[----:B------:R-:W-:Y:S01]  /*97e0*/  ULDC.64 UR28, c[0x0][0x3a8] ;  /* 0x0000ea00001c7ab9 */ /* 0x000fe20000000a00 */
        /* <DEDUP_REMOVED lines=23> */
[----:B------:R-:W-:Y:S02]  /*9960*/  LDS.U16 R0, [R115+0x8] ;  /* 0x0000080073007984 */ /* 0x000fe40000000400 */
[--C-:B------:R-:W-:Y:S01]  /*9970*/  FADD.FTZ R7, R5, R172.reuse ;  /* 0x000000ac05077221 */ /* 0x100fe20000010000 */
[----:B--2---:R-:W-:Y:S02]  /*9980*/  HADD2.F32 R5, -RZ, R2.H0_H0 ;  /* 0x20000002ff057230 */ /* 0x004fe40000004100 */
[----:B---3--:R-:W-:Y:S01]  /*9990*/  HADD2.F32 R3, -RZ, R3.H0_H0 ;  /* 0x20000003ff037230 */ /* 0x008fe20000004100 */
[----:B------:R-:W-:Y:S02]  /*99a0*/  LDS.U16 R2, [R115+0xa] ;  /* 0x00000a0073027984 */ /* 0x000fe40000000400 */
[--C-:B------:R-:W-:Y:S02]  /*99b0*/  FADD.FTZ R8, R5, R172.reuse ;  /* 0x000000ac05087221 */ /* 0x100fe40000010000 */
[----:B------:R-:W-:-:S02]  /*99c0*/  FADD.FTZ R9, R3, R172 ;  /* 0x000000ac03097221 */ /* 0x000fc40000010000 */
[----:B------:R-:W1:Y:S01]  /*99d0*/  LDS.U16 R3, [R115+0xc] ;  /* 0x00000c0073037984 */ /* 0x000e620000000400 */
[----:B------:R-:W-:Y:S01]  /*99e0*/  FSETP.GTU.FTZ.AND P1, PT, R7, 20, PT ;  /* 0x41a000000700780b */ /* 0x000fe20003f3c000 */
[----:B----4-:R-:W-:Y:S01]  /*99f0*/  HADD2.F32 R5, -RZ, R4.H0_H0 ;  /* 0x20000004ff057230 */ /* 0x010fe20000004100 */
[----:B------:R-:W-:Y:S01]  /*9a00*/  FSETP.GTU.FTZ.AND P6, PT, R8, 20, PT ;  /* 0x41a000000800780b */ /* 0x000fe20003fdc000 */
[----:B------:R-:W2:Y:S01]  /*9a10*/  LDS.U16 R4, [R115+0xe] ;  /* 0x00000e0073047984 */ /* 0x000ea20000000400 */
[----:B------:R-:W-:Y:S02]  /*9a20*/  FSETP.GTU.FTZ.AND P5, PT, R9, 20, PT ;  /* 0x41a000000900780b */ /* 0x000fe40003fbc000 */
[----:B------:R-:W-:Y:S02]  /*9a30*/  FADD.FTZ R10, R5, R172 ;  /* 0x000000ac050a7221 */ /* 0x000fe40000010000 */
[----:B------:R-:W3:Y:S05]  /*9a40*/  LDS.U16 R5, [R115+0x10] ;  /* 0x0000100073057984 */ /* 0x000eea0000000400 */
[----:B------:R-:W-:-:S02]  /*9a50*/  @!P1 FMUL.FTZ R7, R7, -1.4426950216293334961 ;  /* 0xbfb8aa3b07079820 */ /* 0x000fc40000410000 */
[----:B------:R-:W-:Y:S02]  /*9a60*/  @!P6 FMUL.FTZ R8, R8, -1.4426950216293334961 ;  /* 0xbfb8aa3b0808e820 */ /* 0x000fe40000410000 */
[----:B------:R-:W-:Y:S02]  /*9a70*/  @!P5 FMUL.FTZ R9, R9, -1.4426950216293334961 ;  /* 0xbfb8aa3b0909d820 */ /* 0x000fe40000410000 */
[----:B------:R-:W4:Y:S08]  /*9a80*/  @!P1 MUFU.EX2 R7, R7 ;  /* 0x0000000700079308 */ /* 0x000f300000000800 */
[----:B------:R-:W5:Y:S08]  /*9a90*/  @!P6 MUFU.EX2 R8, R8 ;  /* 0x000000080008e308 */ /* 0x000f700000000800 */
[----:B------:R-:W0:Y:S01]  /*9aa0*/  @!P5 MUFU.EX2 R9, R9 ;  /* 0x000000090009d308 */ /* 0x000e220000000800 */
[----:B----4-:R-:W-:Y:S01]  /*9ab0*/  @!P1 FADD.FTZ R7, R7, 1 ;  /* 0x3f80000007079421 */ /* 0x010fe20000010000 */
[----:B-1----:R-:W-:-:S02]  /*9ac0*/  HADD2.F32 R3, -RZ, R3.H0_H0 ;  /* 0x20000003ff037230 */ /* 0x002fc40000004100 */
[----:B-----5:R-:W-:-:S04]  /*9ad0*/  @!P6 FADD.FTZ R8, R8, 1 ;  /* 0x3f8000000808e421 */ /* 0x020fc80000010000 */
[----:B------:R1:W4:Y:S01]  /*9ae0*/  @!P1 MUFU.RCP R12, R7 ;  /* 0x00000007000c9308 */ /* 0x0003220000001000 */
[----:B0-----:R-:W-:-:S07]  /*9af0*/  @!P5 FADD.FTZ R9, R9, 1 ;  /* 0x3f8000000909d421 */ /* 0x001fce0000010000 */
[----:B------:R-:W0:Y:S01]  /*9b00*/  @!P6 MUFU.RCP R13, R8 ;  /* 0x00000008000de308 */ /* 0x000e220000001000 */
[----:B-1----:R-:W-:Y:S01]  /*9b10*/  FADD.FTZ R7, R3, R172 ;  /* 0x000000ac03077221 */ /* 0x002fe20000010000 */
[----:B--2---:R-:W-:-:S06]  /*9b20*/  HADD2.F32 R3, -RZ, R4.H0_H0 ;  /* 0x20000004ff037230 */ /* 0x004fcc0000004100 */
[----:B------:R-:W1:Y:S01]  /*9b30*/  @!P5 MUFU.RCP R14, R9 ;  /* 0x00000009000ed308 */ /* 0x000e620000001000 */
[----:B------:R-:W-:Y:S01]  /*9b40*/  FADD.FTZ R4, R3, R172 ;  /* 0x000000ac03047221 */ /* 0x000fe20000010000 */
[----:B---3--:R-:W-:Y:S02]  /*9b50*/  HADD2.F32 R5, -RZ, R5.H0_H0 ;  /* 0x20000005ff057230 */ /* 0x008fe40000004100 */
[----:B------:R-:W-:-:S03]  /*9b60*/  HADD2.F32 R3, -RZ, R6.H0_H0 ;  /* 0x20000006ff037230 */ /* 0x000fc60000004100 */
[--C-:B------:R-:W-:Y:S02]  /*9b70*/  FADD.FTZ R5, R5, R172.reuse ;  /* 0x000000ac05057221 */ /* 0x100fe40000010000 */
[--C-:B------:R-:W-:Y:S01]  /*9b80*/  FADD.FTZ R6, R3, R172.reuse ;  /* 0x000000ac03067221 */ /* 0x100fe20000010000 */
[----:B------:R-:W-:Y:S02]  /*9b90*/  HADD2.F32 R11, -RZ, R0.H0_H0 ;  /* 0x20000000ff0b7230 */ /* 0x000fe40000004100 */
[----:B----4-:R-:W-:Y:S01]  /*9ba0*/  @!P1 FMUL.FTZ R43, R43, R12 ;  /* 0x0000000c2b2b9220 */ /* 0x010fe20000410000 */
[----:B0-----:R-:W-:Y:S01]  /*9bb0*/  @!P6 FMUL.FTZ R44, R44, R13 ;  /* 0x0000000d2c2ce220 */ /* 0x001fe20000410000 */
[----:B------:R-:W-:Y:S02]  /*9bc0*/  FSETP.GTU.FTZ.AND P1, PT, R4, 20, PT ;  /* 0x41a000000400780b */ /* 0x000fe40003f3c000 */
[----:B------:R-:W-:Y:S01]  /*9bd0*/  FSETP.GTU.FTZ.AND P6, PT, R5, 20, PT ;  /* 0x41a000000500780b */ /* 0x000fe20003fdc000 */
[----:B-1----:R-:W-:Y:S01]  /*9be0*/  @!P5 FMUL.FTZ R45, R45, R14 ;  /* 0x0000000e2d2dd220 */ /* 0x002fe20000410000 */
[----:B------:R-:W-:Y:S01]  /*9bf0*/  FSETP.GTU.FTZ.AND P5, PT, R6, 20, PT ;  /* 0x41a000000600780b */ /* 0x000fe20003fbc000 */
[----:B------:R-:W-:Y:S01]  /*9c00*/  FADD.FTZ R0, R11, R172 ;  /* 0x000000ac0b007221 */ /* 0x000fe20000010000 */
[----:B------:R-:W-:-:S05]  /*9c10*/  HADD2.F32 R11, -RZ, R2.H0_H0 ;  /* 0x20000002ff0b7230 */ /* 0x000fca0000004100 */
[----:B------:R-:W-:Y:S01]  /*9c20*/  FADD.FTZ R11, R11, R172 ;  /* 0x000000ac0b0b7221 */ /* 0x000fe20000010000 */
[----:B------:R-:W-:Y:S01]  /*9c30*/  FSETP.GTU.FTZ.AND P4, PT, R0, 20, PT ;  /* 0x41a000000000780b */ /* 0x000fe20003f9c000 */
[----:B------:R-:W-:Y:S02]  /*9c40*/  @!P1 FMUL.FTZ R4, R4, -1.4426950216293334961 ;  /* 0xbfb8aa3b04049820 */ /* 0x000fe40000410000 */
[----:B------:R-:W-:Y:S01]  /*9c50*/  @!P6 FMUL.FTZ R5, R5, -1.4426950216293334961 ;  /* 0xbfb8aa3b0505e820 */ /* 0x000fe20000410000 */
[----:B------:R-:W-:Y:S01]  /*9c60*/  FSETP.GTU.FTZ.AND P3, PT, R11, 20, PT ;  /* 0x41a000000b00780b */ /* 0x000fe20003f7c000 */
[----:B------:R-:W-:Y:S01]  /*9c70*/  @!P5 FMUL.FTZ R6, R6, -1.4426950216293334961 ;  /* 0xbfb8aa3b0606d820 */ /* 0x000fe20000410000 */
[----:B------:R-:W-:Y:S01]  /*9c80*/  FSETP.GTU.FTZ.AND P0, PT, R10, 20, PT ;  /* 0x41a000000a00780b */ /* 0x000fe20003f1c000 */
[----:B------:R-:W0:Y:S01]  /*9c90*/  @!P1 MUFU.EX2 R4, R4 ;  /* 0x0000000400049308 */ /* 0x000e220000000800 */
[----:B------:R-:W-:-:S07]  /*9ca0*/  FSETP.GTU.FTZ.AND P2, PT, R7, 20, PT ;  /* 0x41a000000700780b */ /* 0x000fce0003f5c000 */
[----:B------:R-:W1:Y:S01]  /*9cb0*/  @!P6 MUFU.EX2 R5, R5 ;  /* 0x000000050005e308 */ /* 0x000e620000000800 */
[----:B------:R-:W-:-:S07]  /*9cc0*/  @!P4 FMUL.FTZ R0, R0, -1.4426950216293334961 ;  /* 0xbfb8aa3b0000c820 */ /* 0x000fce0000410000 */
[----:B------:R-:W2:Y:S01]  /*9cd0*/  @!P5 MUFU.EX2 R6, R6 ;  /* 0x000000060006d308 */ /* 0x000ea20000000800 */
[----:B------:R-:W-:Y:S01]  /*9ce0*/  @!P3 FMUL.FTZ R2, R11, -1.4426950216293334961 ;  /* 0xbfb8aa3b0b02b820 */ /* 0x000fe20000410000 */
[----:B------:R-:W-:Y:S01]  /*9cf0*/  @!P0 FMUL.FTZ R10, R10, -1.4426950216293334961 ;  /* 0xbfb8aa3b0a0a8820 */ /* 0x000fe20000410000 */
[----:B------:R-:W-:-:S05]  /*9d00*/  @!P2 FMUL.FTZ R3, R7, -1.4426950216293334961 ;  /* 0xbfb8aa3b0703a820 */ /* 0x000fca0000410000 */
[----:B------:R-:W3:Y:S01]  /*9d10*/  @!P4 MUFU.EX2 R0, R0 ;  /* 0x000000000000c308 */ /* 0x000ee20000000800 */
[----:B0-----:R-:W-:Y:S01]  /*9d20*/  @!P1 FADD.FTZ R4, R4, 1 ;  /* 0x3f80000004049421 */ /* 0x001fe20000010000 */
[----:B-1----:R-:W-:-:S06]  /*9d30*/  @!P6 FADD.FTZ R5, R5, 1 ;  /* 0x3f8000000505e421 */ /* 0x002fcc0000010000 */
[----:B------:R-:W0:Y:S01]  /*9d40*/  @!P3 MUFU.EX2 R2, R2 ;  /* 0x000000020002b308 */ /* 0x000e220000000800 */
[----:B--2---:R-:W-:-:S07]  /*9d50*/  @!P5 FADD.FTZ R6, R6, 1 ;  /* 0x3f8000000606d421 */ /* 0x004fce0000010000 */
[----:B------:R-:W1:Y:S08]  /*9d60*/  @!P0 MUFU.EX2 R10, R10 ;  /* 0x0000000a000a8308 */ /* 0x000e700000000800 */
[----:B------:R-:W2:Y:S01]  /*9d70*/  @!P2 MUFU.EX2 R3, R3 ;  /* 0x000000030003a308 */ /* 0x000ea20000000800 */
[----:B---3--:R-:W-:Y:S01]  /*9d80*/  @!P4 FADD.FTZ R0, R0, 1 ;  /* 0x3f8000000000c421 */ /* 0x008fe20000010000 */
[----:B------:R-:W-:-:S06]  /*9d90*/  IADD3 R9, R116, 0x2, RZ ;  /* 0x0000000274097810 */ /* 0x000fcc0007ffe0ff */
[----:B------:R-:W3:Y:S01]  /*9da0*/  @!P1 MUFU.RCP R4, R4 ;  /* 0x0000000400049308 */ /* 0x000ee20000001000 */
[----:B0-----:R-:W-:-:S07]  /*9db0*/  @!P3 FADD.FTZ R2, R2, 1 ;  /* 0x3f8000000202b421 */ /* 0x001fce0000010000 */
[----:B------:R-:W0:Y:S08]  /*9dc0*/  @!P6 MUFU.RCP R5, R5 ;  /* 0x000000050005e308 */ /* 0x000e300000001000 */
[----:B------:R-:W4:Y:S01]  /*9dd0*/  @!P5 MUFU.RCP R6, R6 ;  /* 0x000000060006d308 */ /* 0x000f220000001000 */
[----:B-1----:R-:W-:Y:S01]  /*9de0*/  @!P0 FADD.FTZ R10, R10, 1 ;  /* 0x3f8000000a0a8421 */ /* 0x002fe20000010000 */
[----:B------:R-:W-:Y:S01]  /*9df0*/  IADD3 R11, R116, 0x3, RZ ;  /* 0x00000003740b7810 */ /* 0x000fe20007ffe0ff */
[----:B--2---:R-:W-:-:S05]  /*9e00*/  @!P2 FADD.FTZ R3, R3, 1 ;  /* 0x3f8000000303a421 */ /* 0x004fca0000010000 */
[----:B------:R1:W-:Y:S01]  /*9e10*/  @!P4 MUFU.RCP R64, R0 ;  /* 0x000000000040c308 */ /* 0x0003e20000001000 */
[-C--:B------:R-:W-:Y:S02]  /*9e20*/  LEA.HI.SX32 R12, R11, R116.reuse, 0x1b ;  /* 0x000000740b0c7211 */ /* 0x080fe400078fdaff */
[----:B-1----:R-:W-:-:S05]  /*9e30*/  LEA.HI.SX32 R0, R9, R116, 0x1b ;  /* 0x0000007409007211 */ /* 0x002fca00078fdaff */
[----:B------:R1:W-:Y:S01]  /*9e40*/  @!P3 MUFU.RCP R73, R2 ;  /* 0x000000020049b308 */ /* 0x0003e20000001000 */
[----:B---3--:R-:W-:Y:S01]  /*9e50*/  @!P1 FMUL.FTZ R51, R51, R4 ;  /* 0x0000000433339220 */ /* 0x008fe20000410000 */
[----:B0-----:R-:W-:Y:S01]  /*9e60*/  @!P6 FMUL.FTZ R52, R52, R5 ;  /* 0x000000053434e220 */ /* 0x001fe20000410000 */
[----:B----4-:R-:W-:Y:S01]  /*9e70*/  @!P5 FMUL.FTZ R53, R53, R6 ;  /* 0x000000063535d220 */ /* 0x010fe20000410000 */
[----:B------:R-:W-:Y:S04]  /*9e80*/  LDS.U16 R4, [R115+0x1a] ;  /* 0x00001a0073047984 */ /* 0x000fe80000000400 */
[----:B------:R0:W2:Y:S01]  /*9e90*/  @!P0 MUFU.RCP R71, R10 ;  /* 0x0000000a00478308 */ /* 0x0000a20000001000 */
[----:B-1----:R-:W-:Y:S01]  /*9ea0*/  LEA.HI.SX32 R2, R21, R116, 0x1b ;  /* 0x0000007415027211 */ /* 0x002fe200078fdaff */
[----:B------:R-:W-:Y:S03]  /*9eb0*/  LDS.U16 R5, [R115+0x1c] ;  /* 0x00001c0073057984 */ /* 0x000fe60000000400 */
[-C--:B------:R-:W-:Y:S01]  /*9ec0*/  LEA R11, R2, R163.reuse, 0x1 ;  /* 0x000000a3020b7211 */ /* 0x080fe200078e08ff */
[----:B------:R-:W-:Y:S01]  /*9ed0*/  LDS.U16 R6, [R115+0x1e] ;  /* 0x00001e0073067984 */ /* 0x000fe20000000400 */
[----:B0-----:R-:W-:Y:S01]  /*9ee0*/  LEA R10, R0, R163, 0x1 ;  /* 0x000000a3000a7211 */ /* 0x001fe200078e08ff */
[----:B------:R0:W1:Y:S02]  /*9ef0*/  @!P2 MUFU.RCP R66, R3 ;  /* 0x000000030042a308 */ /* 0x0000640000001000 */
[----:B------:R-:W3:Y:S04]  /*9f00*/  LDS.U16 R0, [R115+0x14] ;  /* 0x0000140073007984 */ /* 0x000ee80000000400 */
[----:B------:R-:W4:Y:S04]  /*9f10*/  LDS.U16 R2, [R115+0x16] ;  /* 0x0000160073027984 */ /* 0x000f280000000400 */
[----:B0-----:R-:W0:Y:S01]  /*9f20*/  LDS.U16 R3, [R115+0x18] ;  /* 0x0000180073037984 */ /* 0x001e220000000400 */
[----:B------:R-:W-:Y:S01]  /*9f30*/  BAR.SYNC.DEFER_BLOCKING 0x0 ;  /* 0x0000000000007b1d */ /* 0x000fe20000010000 */
[C---:B------:R-:W-:Y:S01]  /*9f40*/  IADD3 R7, R116.reuse, 0x1, RZ ;  /* 0x0000000174077810 */ /* 0x040fe20007ffe0ff */
[C---:B------:R-:W-:Y:S01]  /*9f50*/  VIADD R15, R116.reuse, 0x5 ;  /* 0x00000005740f7836 */ /* 0x040fe20000000000 */
[----:B------:R-:W-:-:S02]  /*9f60*/  IADD3 R13, R116, 0x4, RZ ;  /* 0x00000004740d7810 */ /* 0x000fc40007ffe0ff */
[-C--:B------:R-:W-:Y:S02]  /*9f70*/  LEA.HI.SX32 R8, R7, R116.reuse, 0x1b ;  /* 0x0000007407087211 */ /* 0x080fe400078fdaff */
[C---:B------:R-:W-:Y:S02]  /*9f80*/  IADD3 R17, R116.reuse, 0x6, RZ ;  /* 0x0000000674117810 */ /* 0x040fe40007ffe0ff */
[----:B------:R-:W-:Y:S02]  /*9f90*/  IADD3 R19, R116, 0x7, RZ ;  /* 0x0000000774137810 */ /* 0x000fe40007ffe0ff */
[-C--:B------:R-:W-:Y:S02]  /*9fa0*/  LEA.HI.SX32 R14, R13, R116.reuse, 0x1b ;  /* 0x000000740d0e7211 */ /* 0x080fe400078fdaff */
[----:B------:R-:W-:Y:S02]  /*9fb0*/  LEA.HI.SX32 R16, R15, R116, 0x1b ;  /* 0x000000740f107211 */ /* 0x000fe400078fdaff */
[----:B------:R-:W-:-:S02]  /*9fc0*/  LEA R9, R8, R163, 0x1 ;  /* 0x000000a308097211 */ /* 0x000fc400078e08ff */
[----:B------:R-:W-:Y:S02]  /*9fd0*/  PRMT R7, R41, 0x7632, R7 ;  /* 0x0000763229077816 */ /* 0x000fe40000000007 */
[-C--:B------:R-:W-:Y:S02]  /*9fe0*/  LEA.HI.SX32 R18, R17, R116.reuse, 0x1b ;  /* 0x0000007411127211 */ /* 0x080fe400078fdaff */
[----:B------:R-:W-:Y:S02]  /*9ff0*/  LEA.HI.SX32 R20, R19, R116, 0x1b ;  /* 0x0000007413147211 */ /* 0x000fe400078fdaff */
[-C--:B------:R-:W-:Y:S02]  /*a000*/  LEA R12, R12, R163.reuse, 0x1 ;  /* 0x000000a30c0c7211 */ /* 0x080fe400078e08ff */
[----:B------:R-:W-:Y:S01]  /*a010*/  PRMT R8, R39, 0x7632, R8 ;  /* 0x0000763227087816 */ /* 0x000fe20000000008 */
[----:B------:R-:W-:Y:S01]  /*a020*/  STS.U16 [R115], R41 ;  /* 0x0000002973007388 */ /* 0x000fe20000000400 */
[----:B------:R-:W-:-:S02]  /*a030*/  LEA R14, R14, R163, 0x1 ;  /* 0x000000a30e0e7211 */ /* 0x000fc400078e08ff */
[-C--:B------:R-:W-:Y:S01]  /*a040*/  LEA R16, R16, R163.reuse, 0x1 ;  /* 0x000000a310107211 */ /* 0x080fe200078e08ff */
[----:B------:R-:W-:Y:S01]  /*a050*/  STS.U16 [R9+0x2], R7 ;  /* 0x0000020709007388 */ /* 0x000fe20000000400 */
[----:B------:R-:W-:Y:S02]  /*a060*/  PRMT R13, R37, 0x7632, R13 ;  /* 0x00007632250d7816 */ /* 0x000fe4000000000d */
[-C--:B------:R-:W-:Y:S01]  /*a070*/  LEA R18, R18, R163.reuse, 0x1 ;  /* 0x000000a312127211 */ /* 0x080fe200078e08ff */
[----:B------:R-:W-:Y:S01]  /*a080*/  STS.U16 [R10+0x4], R39 ;  /* 0x000004270a007388 */ /* 0x000fe20000000400 */
[----:B------:R-:W-:Y:S02]  /*a090*/  LEA R20, R20, R163, 0x1 ;  /* 0x000000a314147211 */ /* 0x000fe400078e08ff */
[----:B------:R-:W-:Y:S01]  /*a0a0*/  PRMT R15, R35, 0x7632, R15 ;  /* 0x00007632230f7816 */ /* 0x000fe2000000000f */
[----:B------:R-:W-:Y:S01]  /*a0b0*/  STS.U16 [R12+0x6], R8 ;  /* 0x000006080c007388 */ /* 0x000fe20000000400 */
[----:B------:R-:W-:Y:S01]  /*a0c0*/  PRMT R17, R33, 0x7632, R17 ;  /* 0x0000763221117816 */ /* 0x000fe20000000011 */
[----:B--2---:R-:W-:Y:S01]  /*a0d0*/  @!P0 FMUL.FTZ R46, R46, R71 ;  /* 0x000000472e2e8220 */ /* 0x004fe20000410000 */
[-C--:B------:R-:W-:Y:S01]  /*a0e0*/  LEA.HI.SX32 R50, R63, R116.reuse, 0x1b ;  /* 0x000000743f327211 */ /* 0x080fe200078fdaff */
[----:B------:R-:W-:Y:S01]  /*a0f0*/  STS.U16 [R14+0x8], R37 ;  /* 0x000008250e007388 */ /* 0x000fe20000000400 */
[----:B------:R-:W-:-:S02]  /*a100*/  LEA.HI.SX32 R60, R65, R116, 0x1b ;  /* 0x00000074413c7211 */ /* 0x000fc400078fdaff */
[----:B------:R-:W-:Y:S01]  /*a110*/  LEA R26, R26, R163, 0x1 ;  /* 0x000000a31a1a7211 */ /* 0x000fe200078e08ff */
[----:B------:R2:W-:Y:S01]  /*a120*/  STS.U16 [R16+0xa], R13 ;  /* 0x00000a0d10007388 */ /* 0x0005e20000000400 */
[-C--:B------:R-:W-:Y:S02]  /*a130*/  LEA.HI.SX32 R62, R67, R116.reuse, 0x1b ;  /* 0x00000074433e7211 */ /* 0x080fe400078fdaff */
[----:B------:R-:W-:Y:S01]  /*a140*/  ISETP.NE.AND P0, PT, R168, RZ, PT ;  /* 0x000000ffa800720c */ /* 0x000fe20003f05270 */
[----:B------:R-:W-:Y:S01]  /*a150*/  STS.U16 [R18+0xc], R35 ;  /* 0x00000c2312007388 */ /* 0x000fe20000000400 */
[----:B------:R-:W-:-:S03]  /*a160*/  LEA.HI.SX32 R116, R69, R116, 0x1b ;  /* 0x0000007445747211 */ /* 0x000fc600078fdaff */
[----:B------:R-:W-:Y:S01]  /*a170*/  STS.U16 [R20+0xe], R15 ;  /* 0x00000e0f14007388 */ /* 0x000fe20000000400 */
[----:B--2---:R-:W-:-:S03]  /*a180*/  PRMT R13, R31, 0x7632, R13 ;  /* 0x000076321f0d7816 */ /* 0x004fc6000000000d */
[----:B------:R-:W-:Y:S01]  /*a190*/  STS.U16 [R11+0x10], R33 ;  /* 0x000010210b007388 */ /* 0x000fe20000000400 */
[-C--:B------:R-:W-:Y:S01]  /*a1a0*/  LEA R50, R50, R163.reuse, 0x1 ;  /* 0x000000a332327211 */ /* 0x080fe200078e08ff */
[----:B------:R-:W-:Y:S01]  /*a1b0*/  ULEA UR5, UR6, UR5, 0x18 ;  /* 0x0000000506057291 */ /* 0x000fe2000f8ec03f */
[-C--:B------:R-:W-:Y:S01]  /*a1c0*/  LEA R60, R60, R163.reuse, 0x1 ;  /* 0x000000a33c3c7211 */ /* 0x080fe200078e08ff */
[----:B------:R-:W-:Y:S01]  /*a1d0*/  STS.U16 [R22+0x12], R17 ;  /* 0x0000121116007388 */ /* 0x000fe20000000400 */
[----:B------:R-:W-:Y:S01]  /*a1e0*/  PRMT R30, R29, 0x7632, R30 ;  /* 0x000076321d1e7816 */ /* 0x000fe2000000001e */
[----:B---3--:R-:W-:Y:S01]  /*a1f0*/  HADD2.F32 R7, -RZ, R0.H0_H0 ;  /* 0x20000000ff077230 */ /* 0x008fe20000004100 */
[-C--:B------:R-:W-:Y:S01]  /*a200*/  LEA R62, R62, R163.reuse, 0x1 ;  /* 0x000000a33e3e7211 */ /* 0x080fe200078e08ff */
[----:B------:R-:W-:Y:S01]  /*a210*/  STS.U16 [R24+0x14], R31 ;  /* 0x0000141f18007388 */ /* 0x000fe20000000400 */
[----:B------:R-:W-:-:S03]  /*a220*/  LEA R116, R116, R163, 0x1 ;  /* 0x000000a374747211 */ /* 0x000fc600078e08ff */
[----:B------:R2:W-:Y:S01]  /*a230*/  STS.U16 [R26+0x16], R13 ;  /* 0x0000160d1a007388 */ /* 0x0005e20000000400 */
[----:B------:R-:W-:-:S03]  /*a240*/  FADD.FTZ R0, R7, R172 ;  /* 0x000000ac07007221 */ /* 0x000fc60000010000 */
[----:B------:R-:W-:Y:S01]  /*a250*/  STS.U16 [R50+0x18], R29 ;  /* 0x0000181d32007388 */ /* 0x000fe20000000400 */
[----:B--2---:R-:W-:-:S03]  /*a260*/  PRMT R13, R27, 0x7632, R13 ;  /* 0x000076321b0d7816 */ /* 0x004fc6000000000d */
[----:B------:R-:W-:Y:S04]  /*a270*/  STS.U16 [R60+0x1a], R30 ;  /* 0x00001a1e3c007388 */ /* 0x000fe80000000400 */
        /* <DEDUP_REMOVED lines=21> */
[----:B----4-:R-:W-:-:S02]  /*a3d0*/  HADD2.F32 R7, -RZ, R2.H0_H0 ;  /* 0x20000002ff077230 */ /* 0x010fc40000004100 */
        /* <DEDUP_REMOVED lines=10> */
[----:B-1----:R-:W-:Y:S01]  /*a480*/  @!P2 FMUL.FTZ R49, R49, R66 ;  /* 0x000000423131a220 */ /* 0x002fe20000410000 */
[----:B------:R-:W-:Y:S02]  /*a490*/  FSETP.GTU.FTZ.AND P2, PT, R3, 20, PT ;  /* 0x41a000000300780b */ /* 0x000fe40003f5c000 */
[----:B------:R-:W-:Y:S01]  /*a4a0*/  FSETP.GTU.FTZ.AND P5, PT, R4, 20, PT ;  /* 0x41a000000400780b */ /* 0x000fe20003fbc000 */
[----:B------:R-:W-:Y:S01]  /*a4b0*/  HADD2.F32 R5, -RZ, R5.H0_H0 ;  /* 0x20000005ff057230 */ /* 0x000fe20000004100 */
[----:B------:R-:W1:Y:S03]  /*a4c0*/  LDS R28, [R163+0x840] ;  /* 0x00084000a31c7984 */ /* 0x000e660000000800 */
[----:B------:R-:W-:Y:S01]  /*a4d0*/  @!P1 FMUL.FTZ R2, R2, -1.4426950216293334961 ;  /* 0xbfb8aa3b02029820 */ /* 0x000fe20000410000 */
[----:B0-----:R-:W-:Y:S01]  /*a4e0*/  @!P6 FADD.FTZ R0, R0, 1 ;  /* 0x3f8000000000e421 */ /* 0x001fe20000010000 */
[----:B------:R-:W-:-:S02]  /*a4f0*/  HADD2.F32 R7, -RZ, R6.H0_H0 ;  /* 0x20000006ff077230 */ /* 0x000fc40000004100 */
[--C-:B------:R-:W-:Y:S02]  /*a500*/  FADD.FTZ R5, R5, R172.reuse ;  /* 0x000000ac05057221 */ /* 0x100fe40000010000 */
[----:B------:R-:W-:Y:S02]  /*a510*/  @!P2 FMUL.FTZ R3, R3, -1.4426950216293334961 ;  /* 0xbfb8aa3b0303a820 */ /* 0x000fe40000410000 */
[----:B------:R-:W-:Y:S01]  /*a520*/  @!P5 FMUL.FTZ R6, R4, -1.4426950216293334961 ;  /* 0xbfb8aa3b0406d820 */ /* 0x000fe20000410000 */
[----:B------:R-:W0:Y:S01]  /*a530*/  @!P1 MUFU.EX2 R2, R2 ;  /* 0x0000000200029308 */ /* 0x000e220000000800 */
[----:B------:R-:W-:Y:S01]  /*a540*/  @!P3 FMUL.FTZ R48, R48, R73 ;  /* 0x000000493030b220 */ /* 0x000fe20000410000 */
[----:B------:R-:W-:Y:S01]  /*a550*/  FADD.FTZ R8, R7, R172 ;  /* 0x000000ac07087221 */ /* 0x000fe20000010000 */
[----:B------:R-:W-:-:S05]  /*a560*/  FSETP.GTU.FTZ.AND P3, PT, R5, 20, PT ;  /* 0x41a000000500780b */ /* 0x000fca0003f7c000 */
[----:B------:R-:W2:Y:S01]  /*a570*/  @!P6 MUFU.RCP R63, R0 ;  /* 0x00000000003fe308 */ /* 0x000ea20000001000 */
[----:B------:R-:W-:Y:S01]  /*a580*/  @!P4 FMUL.FTZ R47, R47, R64 ;  /* 0x000000402f2fc220 */ /* 0x000fe20000410000 */
[----:B------:R-:W-:-:S06]  /*a590*/  FSETP.GTU.FTZ.AND P4, PT, R8, 20, PT ;  /* 0x41a000000800780b */ /* 0x000fcc0003f9c000 */
[----:B------:R-:W3:Y:S08]  /*a5a0*/  @!P2 MUFU.EX2 R3, R3 ;  /* 0x000000030003a308 */ /* 0x000ef00000000800 */
[----:B------:R-:W4:Y:S01]  /*a5b0*/  @!P5 MUFU.EX2 R6, R6 ;  /* 0x000000060006d308 */ /* 0x000f220000000800 */
[----:B------:R-:W-:Y:S01]  /*a5c0*/  @!P3 FMUL.FTZ R7, R5, -1.4426950216293334961 ;  /* 0xbfb8aa3b0507b820 */ /* 0x000fe20000410000 */
[----:B0-----:R-:W-:Y:S01]  /*a5d0*/  @!P1 FADD.FTZ R4, R2, 1 ;  /* 0x3f80000002049421 */ /* 0x001fe20000010000 */
[----:B--2---:R-:W-:Y:S01]  /*a5e0*/  @!P6 FMUL.FTZ R54, R54, R63 ;  /* 0x0000003f3636e220 */ /* 0x004fe20000410000 */
[----:B------:R-:W-:-:S02]  /*a5f0*/  SHF.R.S32.HI R67, RZ, 0x1f, R122 ;  /* 0x0000001fff437819 */ /* 0x000fc4000001147a */
[----:B------:R-:W-:Y:S02]  /*a600*/  IADD3 R2, P6, R122, UR49, RZ ;  /* 0x000000317a027c10 */ /* 0x000fe4000ffde0ff */
[----:B------:R-:W-:Y:S01]  /*a610*/  MOV R0, UR49 ;  /* 0x0000003100007c02 */ /* 0x000fe20008000f00 */
[----:B------:R-:W-:Y:S01]  /*a620*/  @!P4 FMUL.FTZ R8, R8, -1.4426950216293334961 ;  /* 0xbfb8aa3b0808c820 */ /* 0x000fe20000410000 */
[----:B------:R-:W0:Y:S01]  /*a630*/  @!P3 MUFU.EX2 R7, R7 ;  /* 0x000000070007b308 */ /* 0x000e220000000800 */
[----:B---3--:R-:W-:Y:S01]  /*a640*/  @!P2 FADD.FTZ R5, R3, 1 ;  /* 0x3f8000000305a421 */ /* 0x008fe20000010000 */
[----:B------:R-:W-:Y:S02]  /*a650*/  LEA.HI.X.SX32 R3, R0, R67, 0x1, P6 ;  /* 0x0000004300037211 */ /* 0x000fe400030f0eff */
[----:B-1----:R-:W-:Y:S01]  /*a660*/  ISETP.GE.AND P6, PT, R122, R28, PT ;  /* 0x0000001c7a00720c */ /* 0x002fe20003fc6270 */
        /* <DEDUP_REMOVED lines=28> */
.L_x_4971:
[----:B------:R-:W-:Y:S05]  /*a830*/  BSYNC B0 ;  /* 0x0000000000007941 */ /* 0x000fea0003800000 */
.L_x_4970:
[----:B------:R-:W-:Y:S01]  /*a840*/  ULDC.64 UR30, c[0x0][0x390] ;  /* 0x0000e400001e7ab9 */ /* 0x000fe20000000a00 */
[----:B------:R-:W-:Y:S01]  /*a850*/  UMOV UR7, UR14 ;  /* 0x0000000e00077c82 */ /* 0x000fe20008000000 */
[----:B------:R-:W-:Y:S01]  /*a860*/  UIMAD UR15, UR5, UR30, URZ ;  /* 0x0000001e050f72a4 */ /* 0x000fe2000f8e023f */
[----:B-1----:R-:W-:Y:S01]  /*a870*/  @!P4 FADD.FTZ R8, R8, 1 ;  /* 0x3f8000000808c421 */ /* 0x002fe20000010000 */
[----:B------:R-:W-:Y:S01]  /*a880*/  UIMAD UR29, UR4, -0x400, UR44 ;  /* 0xfffffc00041d78a4 */ /* 0x000fe2000f8e022c */
[----:B------:R-:W-:Y:S01]  /*a890*/  @!P1 FMUL.FTZ R56, R56, R65 ;  /* 0x0000004138389220 */ /* 0x000fe20000410000 */
[----:B------:R-:W-:Y:S01]  /*a8a0*/  UIMAD.WIDE.U32 UR6, UR16, UR30, UR6 ;  /* 0x0000001e100672a5 */ /* 0x000fe2000f8e0006 */
[----:B------:R-:W1:Y:S01]  /*a8b0*/  @!P3 MUFU.RCP R0, R0 ;  /* 0x000000000000b308 */ /* 0x000e620000001000 */
[----:B------:R-:W-:Y:S01]  /*a8c0*/  UIMAD UR15, UR16, UR31, UR15 ;  /* 0x0000001f100f72a4 */ /* 0x000fe2000f8e020f */
[----:B----4-:R-:W-:Y:S01]  /*a8d0*/  @!P2 FMUL.FTZ R57, R57, R30 ;  /* 0x0000001e3939a220 */ /* 0x010fe20000410000 */
[----:B------:R-:W-:Y:S01]  /*a8e0*/  USHF.R.S32.HI UR19, URZ, 0x1f, UR29 ;  /* 0x0000001f3f137899 */ /* 0x000fe2000801141d */
[----:B------:R-:W-:Y:S01]  /*a8f0*/  @!P5 FMUL.FTZ R58, R58, R63 ;  /* 0x0000003f3a3ad220 */ /* 0x000fe20000410000 */
[----:B------:R-:W-:Y:S01]  /*a900*/  ULDC.64 UR30, c[0x0][0x3e0] ;  /* 0x0000f800001e7ab9 */ /* 0x000fe20000000a00 */
[----:B------:R-:W-:Y:S01]  /*a910*/  UIADD3 UR14, UP0, UR29, UR6, URZ ;  /* 0x000000061d0e7290 */ /* 0x000fe2000ff1e03f */
[C---:B--2---:R-:W-:Y:S01]  /*a920*/  LEA R4, P1, R122.reuse, UR30, 0x1 ;  /* 0x0000001e7a047c11 */ /* 0x044fe2000f8208ff */
[----:B------:R-:W2:Y:S01]  /*a930*/  @!P4 MUFU.RCP R8, R8 ;  /* 0x000000080008c308 */ /* 0x000ea20000001000 */
[-C--:B------:R-:W-:Y:S01]  /*a940*/  ISETP.GE.AND P5, PT, R159, R28.reuse, PT ;  /* 0x0000001c9f00720c */ /* 0x080fe20003fa6270 */
[----:B------:R-:W-:Y:S01]  /*a950*/  UIADD3.X UR6, UR19, UR15, UR7, UP0, !UPT ;  /* 0x0000000f13067290 */ /* 0x000fe200087fe407 */
[----:B------:R-:W-:Y:S01]  /*a960*/  LEA.HI.X R5, R122, UR31, R67, 0x1, P1 ;  /* 0x0000001f7a057c11 */ /* 0x000fe200088f0c43 */
[----:B------:R-:W-:Y:S01]  /*a970*/  FADD.FTZ R169, R43, R169 ;  /* 0x000000a92ba97221 */ /* 0x000fe20000010000 */
[----:B0-----:R-:W-:Y:S01]  /*a980*/  MOV R6, UR14 ;  /* 0x0000000e00067c02 */ /* 0x001fe20008000f00 */
[----:B------:R-:W-:Y:S01]  /*a990*/  BSSY B0, `(.L_x_4972) ;  /* 0x000007c000007945 */ /* 0x000fe20003800000 */
[----:B------:R-:W-:-:S02]  /*a9a0*/  ISETP.GE.AND P1, PT, R158, R28, PT ;  /* 0x0000001c9e00720c */ /* 0x000fc40003f26270 */
[----:B------:R-:W-:Y:S01]  /*a9b0*/  ISETP.GE.AND P2, PT, R157, R28, PT ;  /* 0x0000001c9d00720c */ /* 0x000fe20003f46270 */
[----:B-1----:R-:W-:Y:S01]  /*a9c0*/  @!P3 FMUL.FTZ R59, R59, R0 ;  /* 0x000000003b3bb220 */ /* 0x002fe20000410000 */
[----:B------:R-:W-:Y:S01]  /*a9d0*/  LEA R4, P6, R6, R4, 0x1 ;  /* 0x0000000406047211 */ /* 0x000fe200078c08ff */
[----:B------:R-:W-:Y:S01]  /*a9e0*/  FADD.FTZ R0, R169, R44 ;  /* 0x0000002ca9007221 */ /* 0x000fe20000010000 */
        /* <DEDUP_REMOVED lines=33> */
[----:B------:R-:W-:Y:S01]  /*ac00*/  FADD.FTZ R51, R48, R51 ;  /* 0x0000003330337221 */ /* 0x000fe20000010000 */
[----:B------:R-:W-:Y:S01]  /*ac10*/  PRMT R13, R47, 0x7632, R13 ;  /* 0x000076322f0d7816 */ /* 0x000fe2000000000d */
        /* <DEDUP_REMOVED lines=8> */
[----:B------:R0:W-:Y:S04]  /*aca0*/  @!P1 STG.E.U16 desc[UR26][R4.64+-0x7c0], R15 ;  /* 0xfff8400f04009986 */ /* 0x0001e8000c10151a */
[----:B------:R1:W-:Y:S01]  /*acb0*/  @!P2 STG.E.U16 desc[UR26][R4.64+-0x440], R55 ;  /* 0xfffbc0370400a986 */ /* 0x0003e2000c10151a */
[----:B------:R-:W-:Y:S01]  /*acc0*/  BAR.SYNC.DEFER_BLOCKING 0x0 ;  /* 0x0000000000007b1d */ /* 0x000fe20000010000 */
[----:B0-----:R-:W-:-:S02]  /*acd0*/  PRMT R15, R0, 0x7610, R15 ;  /* 0x00007610000f7816 */ /* 0x001fc4000000000f */
[----:B-1----:R-:W-:Y:S01]  /*ace0*/  F2FP.F16.F32.PACK_AB R4, R53, R52 ;  /* 0x000000343504723e */ /* 0x002fe200000000ff */
[----:B------:R-:W-:Y:S01]  /*acf0*/  FADD.FTZ R52, R51, R52 ;  /* 0x0000003433347221 */ /* 0x000fe20000010000 */
[----:B------:R-:W-:Y:S02]  /*ad00*/  F2FP.F16.F32.PACK_AB R5, R56, R54 ;  /* 0x000000363805723e */ /* 0x000fe400000000ff */
[----:B------:R-:W-:Y:S01]  /*ad10*/  PRMT R17, R4, 0x7632, R17 ;  /* 0x0000763204117816 */ /* 0x000fe20000000011 */
[----:B------:R-:W-:-:S04]  /*ad20*/  FADD.FTZ R53, R52, R53 ;  /* 0x0000003534357221 */ /* 0x000fc80000010000 */
[----:B------:R-:W-:-:S04]  /*ad30*/  FADD.FTZ R53, R53, R54 ;  /* 0x0000003635357221 */ /* 0x000fc80000010000 */
[----:B------:R-:W-:Y:S01]  /*ad40*/  FADD.FTZ R56, R53, R56 ;  /* 0x0000003835387221 */ /* 0x000fe20000010000 */
[----:B------:R-:W-:Y:S04]  /*ad50*/  STS.U16 [R115], R43 ;  /* 0x0000002b73007388 */ /* 0x000fe80000000400 */
[----:B------:R0:W-:Y:S04]  /*ad60*/  STS.U16 [R9+0x2], R6 ;  /* 0x0000020609007388 */ /* 0x0001e80000000400 */
        /* <DEDUP_REMOVED lines=8> */
[----:B------:R-:W-:Y:S01]  /*adf0*/  STS.U16 [R16+0xa], R13 ;  /* 0x00000a0d10007388 */ /* 0x000fe20000000400 */
[----:B-1----:R-:W-:Y:S01]  /*ae00*/  PRMT R8, R5, 0x7632, R8 ;  /* 0x0000763205087816 */ /* 0x002fe20000000008 */
[----:B------:R-:W-:Y:S01]  /*ae10*/  FADD.FTZ R58, R57, R58 ;  /* 0x0000003a393a7221 */ /* 0x000fe20000010000 */
[----:B------:R-:W-:Y:S01]  /*ae20*/  PRMT R30, R0, 0x7632, R30 ;  /* 0x00007632001e7816 */ /* 0x000fe2000000001e */
[----:B------:R-:W-:Y:S01]  /*ae30*/  STS.U16 [R18+0xc], R15 ;  /* 0x00000c0f12007388 */ /* 0x000fe20000000400 */
[----:B------:R-:W-:Y:S01]  /*ae40*/  PRMT R10, R4, 0x7632, R10 ;  /* 0x00007632040a7816 */ /* 0x000fe2000000000a */
        /* <DEDUP_REMOVED lines=48> */
.L_x_4973:
[----:B------:R-:W-:Y:S05]  /*b150*/  BSYNC B0 ;  /* 0x0000000000007941 */ /* 0x000fea0003800000 */
.L_x_4972:
        /* <DEDUP_REMOVED lines=58> */
.L_x_4892:
[----:B------:R-:W-:Y:S02]  /*b500*/  ULDC.64 UR4, c[0x0][0x3d8] ;  /* 0x0000f60000047ab9 */ /* 0x000fe40000000a00 */
[----:B------:R-:W-:-:S04]  /*b510*/  ISETP.NE.U32.AND P0, PT, RZ, UR4, PT ;  /* 0x00000004ff007c0c */ /* 0x000fc8000bf05070 */
[----:B------:R-:W-:-:S13]  /*b520*/  ISETP.NE.AND.EX P0, PT, RZ, UR5, PT, P0 ;  /* 0x00000005ff007c0c */ /* 0x000fda000bf05300 */
[----:B------:R-:W-:Y:S05]  /*b530*/  @!P0 BRA `(.L_x_4975) ;  /* 0x0000000000888947 */ /* 0x000fea0003800000 */
[----:B0-----:R-:W0:Y:S01]  /*b540*/  SHFL.DOWN P0, R3, R170, 0x1, 0x1f ;  /* 0x08201f00aa037f89 */ /* 0x001e220000000000 */
        /* <DEDUP_REMOVED lines=28> */
[----:B------:R-:W-:-:S04]  /*b710*/  MOV R3, UR11 ;  /* 0x0000000b00037c02 */ /* 0x000fc80008000f00 */
[----:B------:R-:W0:Y:S02]  /*b720*/  @!P0 LDS R0, [R0+0x3188] ;  /* 0x0031880000008984 */ /* 0x000e240000000800 */
[----:B0-----:R-:W-:-:S05]  /*b730*/  @!P0 FADD.FTZ R7, R7, R0 ;  /* 0x0000000007078221 */ /* 0x001fca0000010000 */
[----:B------:R1:W-:Y:S02]  /*b740*/  REDG.E.ADD.F32.FTZ.RN.STRONG.GPU desc[UR26][R2.64], R7 ;  /* 0x00000007020079a6 */ /* 0x0003e4000c10f39a */
.L_x_4976:
[----:B------:R-:W-:Y:S05]  /*b750*/  BSYNC B0 ;  /* 0x0000000000007941 */ /* 0x000fea0003800000 */
.L_x_4975:
[----:B------:R-:W-:Y:S01]  /*b760*/  ULDC.64 UR4, c[0x0][0x3f8] ;  /* 0x0000fe0000047ab9 */ /* 0x000fe20000000a00 */
[----:B------:R-:W-:Y:S01]  /*b770*/  BSSY B0, `(.L_x_4977) ;  /* 0x0000028000007945 */ /* 0x000fe20003800000 */
[----:B------:R-:W-:-:S04]  /*b780*/  ISETP.NE.U32.AND P0, PT, RZ, UR4, PT ;  /* 0x00000004ff007c0c */ /* 0x000fc8000bf05070 */
[----:B------:R-:W-:-:S13]  /*b790*/  ISETP.NE.AND.EX P0, PT, RZ, UR5, PT, P0 ;  /* 0x00000005ff007c0c */ /* 0x000fda000bf05300 */
[----:B------:R-:W-:Y:S05]  /*b7a0*/  @!P0 BRA `(.L_x_4978) ;  /* 0x00000000008c8947 */ /* 0x000fea0003800000 */
[----:B------:R-:W-:Y:S06]  /*b7b0*/  BAR.SYNC.DEFER_BLOCKING 0x0 ;  /* 0x0000000000007b1d */ /* 0x000fec0000010000 */
[----:B------:R-:W2:Y:S01]  /*b7c0*/  SHFL.DOWN P0, R0, R169, 0x1, 0x1f ;  /* 0x08201f00a9007f89 */ /* 0x000ea20000000000 */
[----:B------:R-:W3:Y:S01]  /*b7d0*/  S2R R4, SR_LANEID ;  /* 0x0000000000047919 */ /* 0x000ee20000000000 */
[----:B01----:R-:W0:Y:S01]  /*b7e0*/  S2R R7, SR_TID.X ;  /* 0x0000000000077919 */ /* 0x003e220000002100 */
[----:B--2---:R-:W-:-:S05]  /*b7f0*/  @P0 FADD R0, R0, R169 ;  /* 0x000000a900000221 */ /* 0x004fca0000000000 */
[----:B------:R-:W1:Y:S01]  /*b800*/  SHFL.DOWN P0, R3, R0, 0x2, 0x1f ;  /* 0x08401f0000037f89 */ /* 0x000e620000000000 */
[----:B---3--:R-:W-:-:S13]  /*b810*/  ISETP.NE.AND P1, PT, R4, RZ, PT ;  /* 0x000000ff0400720c */ /* 0x008fda0003f25270 */
[----:B------:R-:W2:Y:S01]  /*b820*/  @!P1 S2R R9, SR_CgaCtaId ;  /* 0x0000000000099919 */ /* 0x000ea20000008800 */
[----:B------:R-:W-:Y:S01]  /*b830*/  @!P1 MOV R6, 0x400 ;  /* 0x0000040000069802 */ /* 0x000fe20000000f00 */
[----:B-1----:R-:W-:Y:S01]  /*b840*/  @P0 FADD R3, R0, R3 ;  /* 0x0000000300030221 */ /* 0x002fe20000000000 */
[----:B0-----:R-:W-:-:S04]  /*b850*/  @!P1 SHF.R.S32.HI R0, RZ, 0x1f, R7 ;  /* 0x0000001fff009819 */ /* 0x001fc80000011407 */
[----:B------:R-:W0:Y:S01]  /*b860*/  SHFL.DOWN P0, R2, R3, 0x4, 0x1f ;  /* 0x08801f0003027f89 */ /* 0x000e220000000000 */
[----:B------:R-:W-:-:S04]  /*b870*/  @!P1 LEA.HI R0, R0, R7, RZ, 0x5 ;  /* 0x0000000700009211 */ /* 0x000fc800078f28ff */
[----:B------:R-:W-:Y:S01]  /*b880*/  @!P1 SHF.R.S32.HI R0, RZ, 0x5, R0 ;  /* 0x00000005ff009819 */ /* 0x000fe20000011400 */
[----:B0-----:R-:W-:Y:S01]  /*b890*/  @P0 FADD R2, R3, R2 ;  /* 0x0000000203020221 */ /* 0x001fe20000000000 */
[----:B--2---:R-:W-:-:S04]  /*b8a0*/  @!P1 LEA R3, R9, R6, 0x18 ;  /* 0x0000000609039211 */ /* 0x004fc800078ec0ff */
        /* <DEDUP_REMOVED lines=9> */
[----:B-1----:R-:W0:Y:S01]  /*b940*/  @!P0 S2R R3, SR_CgaCtaId ;  /* 0x0000000000038919 */ /* 0x002e220000008800 */
        /* <DEDUP_REMOVED lines=9> */
.L_x_4978:
[----:B01----:R-:W0:Y:S02]  /*b9e0*/  S2R R7, SR_TID.X ;  /* 0x0000000000077919 */ /* 0x003e240000002100 */
.L_x_4979:
[----:B------:R-:W-:Y:S05]  /*b9f0*/  BSYNC B0 ;  /* 0x0000000000007941 */ /* 0x000fea0003800000 */
.L_x_4977:
        /* <DEDUP_REMOVED lines=15> */
.L_x_4980:
[C---:B------:R-:W-:Y:S02]  /*baf0*/  LEA R0, R7.reuse, UR7, 0x2 ;  /* 0x0000000707007c11 */ /* 0x040fe4000f8e10ff */
[----:B--2---:R-:W-:Y:S02]  /*bb00*/  SHF.R.S32.HI R2, RZ, 0x1f, R7 ;  /* 0x0000001fff027819 */ /* 0x004fe40000011407 */
[----:B01----:R-:W-:Y:S01]  /*bb10*/  MOV R4, UR4 ;  /* 0x0000000400047c02 */ /* 0x003fe20008000f00 */
        /* <DEDUP_REMOVED lines=15> */
.L_x_4929:
[----:B------:R-:W-:Y:S01]  /*bc10*/  HFMA2.MMA R188, -RZ, RZ, 0, 5.9604644775390625e-08 ;  /* 0x00000001ffbc7435 */ /* 0x000fe200000001ff */
[----:B------:R-:W-:Y:S02]  /*bc20*/  MOV R237, R66 ;  /* 0x0000004200ed7202 */ /* 0x000fe40000000f00 */
[----:B------:R-:W-:Y:S02]  /*bc30*/  MOV R239, RZ ;  /* 0x000000ff00ef7202 */ /* 0x000fe40000000f00 */
[----:B------:R-:W-:-:S07]  /*bc40*/  MOV R70, 0xffffffff ;  /* 0xffffffff00467802 */ /* 0x000fce0000000f00 */
[----:B01---5:R-:W-:Y:S05]  /*bc50*/  WARPSYNC.COLLECTIVE R70, `(.L_x_4981) ;  /* 0x0000000046087348 */ /* 0x023fea0003c00000 */
[----:B------:R2:W3:Y:S02]  /*bc60*/  SHFL.UP P3, R182, R237, R188, R239 ;  /* 0x040000bcedb67389 */ /* 0x0004e400000600ef */
[----:B0123-5:R-:W-:Y:S01]  /*bc70*/  ENDCOLLECTIVE ;  /* 0x000000000000791b */ /* 0x02ffe20003800000 */
.L_x_4981:
[----:B------:R-:W-:Y:S02]  /*bc80*/  MOV R237, R67 ;  /* 0x0000004300ed7202 */ /* 0x000fe40000000f00 */
[----:B------:R-:W-:-:S07]  /*bc90*/  MOV R71, R182 ;  /* 0x000000b600477202 */ /* 0x000fce0000000f00 */
[----:B------:R-:W-:Y:S05]  /*bca0*/  WARPSYNC.COLLECTIVE R70, `(.L_x_4982) ;  /* 0x0000000046087348 */ /* 0x000fea0003c00000 */
[----:B------:R0:W1:Y:S02]  /*bcb0*/  SHFL.UP P3, R182, R237, R188, R239 ;  /* 0x040000bcedb67389 */ /* 0x00006400000600ef */
[----:B01----:R-:W-:Y:S01]  /*bcc0*/  ENDCOLLECTIVE ;  /* 0x000000000000791b */ /* 0x003fe20003800000 */
.L_x_4982:
        /* <DEDUP_REMOVED lines=8> */
.L_x_4983:
[----:B------:R-:W-:Y:S02]  /*bd50*/  MOV R237, R67 ;  /* 0x0000004300ed7202 */ /* 0x000fe40000000f00 */
[----:B------:R-:W-:-:S07]  /*bd60*/  MOV R71, R182 ;  /* 0x000000b600477202 */ /* 0x000fce0000000f00 */
[----:B------:R-:W-:Y:S05]  /*bd70*/  WARPSYNC.COLLECTIVE R70, `(.L_x_4984) ;  /* 0x0000000046087348 */ /* 0x000fea0003c00000 */
[----:B------:R0:W1:Y:S02]  /*bd80*/  SHFL.UP P3, R182, R237, R188, R239 ;  /* 0x040000bcedb67389 */ /* 0x00006400000600ef */
[----:B01----:R-:W-:Y:S01]  /*bd90*/  ENDCOLLECTIVE ;  /* 0x000000000000791b */ /* 0x003fe20003800000 */
.L_x_4984:
        /* <DEDUP_REMOVED lines=8> */
.L_x_4985:
[----:B------:R-:W-:Y:S02]  /*be20*/  MOV R237, R67 ;  /* 0x0000004300ed7202 */ /* 0x000fe40000000f00 */
[----:B------:R-:W-:-:S07]  /*be30*/  MOV R71, R182 ;  /* 0x000000b600477202 */ /* 0x000fce0000000f00 */
[----:B------:R-:W-:Y:S05]  /*be40*/  WARPSYNC.COLLECTIVE R70, `(.L_x_4986) ;  /* 0x0000000046087348 */ /* 0x000fea0003c00000 */
[----:B------:R0:W1:Y:S02]  /*be50*/  SHFL.UP P3, R182, R237, R188, R239 ;  /* 0x040000bcedb67389 */ /* 0x00006400000600ef */
[----:B01----:R-:W-:Y:S01]  /*be60*/  ENDCOLLECTIVE ;  /* 0x000000000000791b */ /* 0x003fe20003800000 */
.L_x_4986:
        /* <DEDUP_REMOVED lines=8> */
.L_x_4987:
[----:B------:R-:W-:Y:S01]  /*bef0*/  IMAD.MOV.U32 R237, RZ, RZ, R67 ;  /* 0x000000ffffed7224 */ /* 0x000fe200078e0043 */
[----:B------:R-:W-:-:S07]  /*bf00*/  MOV R71, R182 ;  /* 0x000000b600477202 */ /* 0x000fce0000000f00 */
[----:B------:R-:W-:Y:S05]  /*bf10*/  WARPSYNC.COLLECTIVE R70, `(.L_x_4988) ;  /* 0x0000000046087348 */ /* 0x000fea0003c00000 */
[----:B------:R0:W1:Y:S02]  /*bf20*/  SHFL.UP P3, R182, R237, R188, R239 ;  /* 0x040000bcedb67389 */ /* 0x00006400000600ef */
[----:B01----:R-:W-:Y:S01]  /*bf30*/  ENDCOLLECTIVE ;  /* 0x000000000000791b */ /* 0x003fe20003800000 */
.L_x_4988:
        /* <DEDUP_REMOVED lines=8> */
.L_x_4989:
[----:B------:R-:W-:Y:S02]  /*bfc0*/  MOV R237, R67 ;  /* 0x0000004300ed7202 */ /* 0x000fe40000000f00 */
[----:B------:R-:W-:-:S07]  /*bfd0*/  MOV R71, R182 ;  /* 0x000000b600477202 */ /* 0x000fce0000000f00 */
[----:B------:R-:W-:Y:S05]  /*bfe0*/  WARPSYNC.COLLECTIVE R70, `(.L_x_4990) ;  /* 0x0000000046087348 */ /* 0x000fea0003c00000 */
[----:B------:R0:W1:Y:S02]  /*bff0*/  SHFL.UP P3, R182, R237, R188, R239 ;  /* 0x040000bcedb67389 */ /* 0x00006400000600ef */
[----:B01----:R-:W-:Y:S01]  /*c000*/  ENDCOLLECTIVE ;  /* 0x000000000000791b */ /* 0x003fe20003800000 */
.L_x_4990:
[----:B------:R-:W-:Y:S05]  /*c010*/  BRA `(.L_x_4991) ;  /* 0xffffffa800887947 */ /* 0x000fea000383ffff */
.L_x_4930:
[----:B------:R-:W-:Y:S01]  /*c020*/  HFMA2.MMA R224, -RZ, RZ, 0, 1.847743988037109375e-06 ;  /* 0x0000001fffe07435 */ /* 0x000fe200000001ff */
[----:B------:R-:W-:Y:S01]  /*c030*/  BSSY B0, `(.L_x_4992) ;  /* 0x0000007000007945 */ /* 0x000fe20003800000 */
[----:B------:R-:W-:Y:S02]  /*c040*/  MOV R71, R66 ;  /* 0x0000004200477202 */ /* 0x000fe40000000f00 */
[----:B------:R-:W-:Y:S02]  /*c050*/  MOV R233, 0x1f ;  /* 0x0000001f00e97802 */ /* 0x000fe40000000f00 */
[----:B------:R-:W-:-:S07]  /*c060*/  MOV R70, 0xffffffff ;  /* 0xffffffff00467802 */ /* 0x000fce0000000f00 */
[----:B01---5:R-:W-:Y:S05]  /*c070*/  WARPSYNC.COLLECTIVE R70, `(.L_x_4993) ;  /* 0x0000000046087348 */ /* 0x023fea0003c00000 */
[----:B------:R2:W3:Y:S02]  /*c080*/  SHFL.IDX P3, R232, R71, R224, R233 ;  /* 0x000000e047e87389 */ /* 0x0004e400000600e9 */
[----:B0123-5:R-:W-:Y:S01]  /*c090*/  ENDCOLLECTIVE ;  /* 0x000000000000791b */ /* 0x02ffe20003800000 */
.L_x_4993:
[----:B------:R-:W-:Y:S05]  /*c0a0*/  BSYNC B0 ;  /* 0x0000000000007941 */ /* 0x000fea0003800000 */
.L_x_4992:
[----:B------:R-:W-:Y:S05]  /*c0b0*/  BRA `(.L_x_4994) ;  /* 0xffffffa800747947 */ /* 0x000fea000383ffff */
.L_x_4931:
[----:B------:R-:W-:Y:S01]  /*c0c0*/  HFMA2.MMA R233, -RZ, RZ, 0, 1.847743988037109375e-06 ;  /* 0x0000001fffe97435 */ /* 0x000fe200000001ff */
[----:B------:R-:W-:Y:S01]  /*c0d0*/  BSSY B0, `(.L_x_4995) ;  /* 0x0000007000007945 */ /* 0x000fe20003800000 */
[----:B------:R-:W-:Y:S01]  /*c0e0*/  MOV R71, R67 ;  /* 0x0000004300477202 */ /* 0x000fe20000000f00 */
[----:B------:R-:W-:Y:S01]  /*c0f0*/  IMAD.MOV.U32 R224, RZ, RZ, 0x1f ;  /* 0x0000001fffe07424 */ /* 0x000fe200078e00ff */
[----:B------:R-:W-:-:S07]  /*c100*/  MOV R70, 0xffffffff ;  /* 0xffffffff00467802 */ /* 0x000fce0000000f00 */
[----:B01---5:R-:W-:Y:S05]  /*c110*/  WARPSYNC.COLLECTIVE R70, `(.L_x_4996) ;  /* 0x0000000046087348 */ /* 0x023fea0003c00000 */
[----:B------:R2:W3:Y:S02]  /*c120*/  SHFL.IDX P3, R232, R71, R224, R233 ;  /* 0x000000e047e87389 */ /* 0x0004e400000600e9 */
[----:B0123-5:R-:W-:Y:S01]  /*c130*/  ENDCOLLECTIVE ;  /* 0x000000000000791b */ /* 0x02ffe20003800000 */
.L_x_4996:
[----:B------:R-:W-:Y:S05]  /*c140*/  BSYNC B0 ;  /* 0x0000000000007941 */ /* 0x000fea0003800000 */
.L_x_4995:
[----:B------:R-:W-:Y:S05]  /*c150*/  BRA `(.L_x_4997) ;  /* 0xffffffa800547947 */ /* 0x000fea000383ffff */
.L_x_4932:
[----:B------:R-:W-:Y:S01]  /*c160*/  HFMA2.MMA R188, -RZ, RZ, 0, 5.9604644775390625e-08 ;  /* 0x00000001ffbc7435 */ /* 0x000fe200000001ff */
[----:B------:R-:W-:Y:S01]  /*c170*/  BSSY B0, `(.L_x_4998) ;  /* 0x0000007000007945 */ /* 0x000fe20003800000 */
[----:B------:R-:W-:Y:S02]  /*c180*/  MOV R237, R66 ;  /* 0x0000004200ed7202 */ /* 0x000fe40000000f00 */
[----:B------:R-:W-:Y:S02]  /*c190*/  MOV R239, RZ ;  /* 0x000000ff00ef7202 */ /* 0x000fe40000000f00 */
[----:B------:R-:W-:-:S07]  /*c1a0*/  MOV R70, 0xffffffff ;  /* 0xffffffff00467802 */ /* 0x000fce0000000f00 */
[----:B01---5:R-:W-:Y:S05]  /*c1b0*/  WARPSYNC.COLLECTIVE R70, `(.L_x_4999) ;  /* 0x0000000046087348 */ /* 0x023fea0003c00000 */
[----:B------:R2:W3:Y:S02]  /*c1c0*/  SHFL.UP P3, R182, R237, R188, R239 ;  /* 0x040000bcedb67389 */ /* 0x0004e400000600ef */
[----:B0123-5:R-:W-:Y:S01]  /*c1d0*/  ENDCOLLECTIVE ;  /* 0x000000000000791b */ /* 0x02ffe20003800000 */
.L_x_4999:
[----:B------:R-:W-:Y:S05]  /*c1e0*/  BSYNC B0 ;  /* 0x0000000000007941 */ /* 0x000fea0003800000 */
.L_x_4998:
[----:B------:R-:W-:Y:S01]  /*c1f0*/  HFMA2.MMA R188, -RZ, RZ, 0, 5.9604644775390625e-08 ;  /* 0x00000001ffbc7435 */ /* 0x000fe200000001ff */
[----:B------:R-:W-:Y:S01]  /*c200*/  MOV R237, R67 ;  /* 0x0000004300ed7202 */ /* 0x000fe20000000f00 */
[----:B------:R-:W-:Y:S01]  /*c210*/  HFMA2.MMA R224, -RZ, RZ, 0, 0 ;  /* 0x00000000ffe07435 */ /* 0x000fe200000001ff */
[----:B------:R-:W-:Y:S01]  /*c220*/  IMAD.MOV.U32 R239, RZ, RZ, RZ ;  /* 0x000000ffffef7224 */ /* 0x000fe200078e00ff */
[----:B------:R-:W-:Y:S02]  /*c230*/  MOV R70, 0xffffffff ;  /* 0xffffffff00467802 */ /* 0x000fe40000000f00 */
[----:B------:R-:W-:Y:S02]  /*c240*/  MOV R71, R68 ;  /* 0x0000004400477202 */ /* 0x000fe40000000f00 */
[----:B------:R-:W-:Y:S02]  /*c250*/  MOV R233, 0x1f ;  /* 0x0000001f00e97802 */ /* 0x000fe40000000f00 */
[----:B------:R-:W-:-:S07]  /*c260*/  MOV R66, R182 ;  /* 0x000000b600427202 */ /* 0x000fce0000000f00 */
[----:B------:R-:W-:Y:S05]  /*c270*/  WARPSYNC.COLLECTIVE R70, `(.L_x_5000) ;  /* 0x0000000046087348 */ /* 0x000fea0003c00000 */
[----:B------:R0:W1:Y:S02]  /*c280*/  SHFL.UP P3, R182, R237, R188, R239 ;  /* 0x040000bcedb67389 */ /* 0x00006400000600ef */
[----:B01----:R-:W-:Y:S01]  /*c290*/  ENDCOLLECTIVE ;  /* 0x000000000000791b */ /* 0x003fe20003800000 */
.L_x_5000:
[----:B------:R-:W-:Y:S05]  /*c2a0*/  WARPSYNC.COLLECTIVE R70, `(.L_x_5001) ;  /* 0x0000000046087348 */ /* 0x000fea0003c00000 */
[----:B------:R0:W1:Y:S02]  /*c2b0*/  SHFL.IDX P3, R232, R71, R224, R233 ;  /* 0x000000e047e87389 */ /* 0x00006400000600e9 */
[----:B01----:R-:W-:Y:S01]  /*c2c0*/  ENDCOLLECTIVE ;  /* 0x000000000000791b */ /* 0x003fe20003800000 */
.L_x_5001:
[----:B------:R-:W-:Y:S02]  /*c2d0*/  MOV R71, R69 ;  /* 0x0000004500477202 */ /* 0x000fe40000000f00 */
[----:B------:R-:W-:Y:S02]  /*c2e0*/  MOV R67, R182 ;  /* 0x000000b600437202 */ /* 0x000fe40000000f00 */
[----:B------:R-:W-:-:S07]  /*c2f0*/  MOV R68, R232 ;  /* 0x000000e800447202 */ /* 0x000fce0000000f00 */
[----:B------:R-:W-:Y:S05]  /*c300*/  WARPSYNC.COLLECTIVE R70, `(.L_x_5002) ;  /* 0x0000000046087348 */ /* 0x000fea0003c00000 */
[----:B------:R0:W1:Y:S02]  /*c310*/  SHFL.IDX P3, R232, R71, R224, R233 ;  /* 0x000000e047e87389 */ /* 0x00006400000600e9 */
[----:B01----:R-:W-:Y:S01]  /*c320*/  ENDCOLLECTIVE ;  /* 0x000000000000791b */ /* 0x003fe20003800000 */
.L_x_5002:
[----:B------:R-:W-:Y:S01]  /*c330*/  MOV R69, R232 ;  /* 0x000000e800457202 */ /* 0x000fe20000000f00 */
[----:B------:R-:W-:Y:S06]  /*c340*/  BRA `(.L_x_5003) ;  /* 0xffffffa400f07947 */ /* 0x000fec000383ffff */
.L_x_4934:
[----:B------:R-:W-:Y:S01]  /*c350*/  HFMA2.MMA R239, -RZ, RZ, 0, 1.847743988037109375e-06 ;  /* 0x0000001fffef7435 */ /* 0x000fe200000001ff */
[----:B------:R-:W-:Y:S01]  /*c360*/  MOV R237, R64 ;  /* 0x0000004000ed7202 */ /* 0x000fe20000000f00 */
[----:B------:R-:W-:Y:S01]  /*c370*/  IMAD.MOV.U32 R238, RZ, RZ, 0x1 ;  /* 0x00000001ffee7424 */ /* 0x000fe200078e00ff */
[----:B------:R-:W-:Y:S01]  /*c380*/  MOV R70, 0xffffffff ;  /* 0xffffffff00467802 */ /* 0x000fe20000000f00 */
[----:B------:R-:W-:Y:S01]  /*c390*/  HFMA2.MMA R224, -RZ, RZ, 0, 0 ;  /* 0x00000000ffe07435 */ /* 0x000fe200000001ff */
[----:B------:R-:W-:-:S10]  /*c3a0*/  MOV R233, 0x1f ;  /* 0x0000001f00e97802 */ /* 0x000fd40000000f00 */
[----:B------:R-:W-:Y:S05]  /*c3b0*/  WARPSYNC.COLLECTIVE R70, `(.L_x_5004) ;  /* 0x0000000046087348 */ /* 0x000fea0003c00000 */
[----:B------:R0:W1:Y:S02]  /*c3c0*/  SHFL.DOWN P6, R232, R237, R238, R239 ;  /* 0x080000eeede87389 */ /* 0x00006400000c00ef */
[----:B01----:R-:W-:Y:S01]  /*c3d0*/  ENDCOLLECTIVE ;  /* 0x000000000000791b */ /* 0x003fe20003800000 */
.L_x_5004:
[----:B------:R-:W-:Y:S02]  /*c3e0*/  MOV R237, R65 ;  /* 0x0000004100ed7202 */ /* 0x000fe40000000f00 */
[----:B------:R-:W-:-:S07]  /*c3f0*/  MOV R69, R232 ;  /* 0x000000e800457202 */ /* 0x000fce0000000f00 */
[----:B------:R-:W-:Y:S05]  /*c400*/  WARPSYNC.COLLECTIVE R70, `(.L_x_5005) ;  /* 0x0000000046087348 */ /* 0x000fea0003c00000 */
[----:B------:R0:W1:Y:S02]  /*c410*/  SHFL.DOWN P6, R232, R237, R238, R239 ;  /* 0x080000eeede87389 */ /* 0x00006400000c00ef */
[----:B01----:R-:W-:Y:S01]  /*c420*/  ENDCOLLECTIVE ;  /* 0x000000000000791b */ /* 0x003fe20003800000 */
.L_x_5005:
        /* <DEDUP_REMOVED lines=8> */
.L_x_5006:
[----:B------:R-:W-:Y:S02]  /*c4b0*/  MOV R237, R65 ;  /* 0x0000004100ed7202 */ /* 0x000fe40000000f00 */
[----:B------:R-:W-:-:S07]  /*c4c0*/  MOV R69, R232 ;  /* 0x000000e800457202 */ /* 0x000fce0000000f00 */
[----:B------:R-:W-:Y:S05]  /*c4d0*/  WARPSYNC.COLLECTIVE R70, `(.L_x_5007) ;  /* 0x0000000046087348 */ /* 0x000fea0003c00000 */
[----:B------:R0:W1:Y:S02]  /*c4e0*/  SHFL.DOWN P6, R232, R237, R238, R239 ;  /* 0x080000eeede87389 */ /* 0x00006400000c00ef */
[----:B01----:R-:W-:Y:S01]  /*c4f0*/  ENDCOLLECTIVE ;  /* 0x000000000000791b */ /* 0x003fe20003800000 */
.L_x_5007:
        /* <DEDUP_REMOVED lines=8> */
.L_x_5008:
[----:B------:R-:W-:Y:S02]  /*c580*/  MOV R237, R65 ;  /* 0x0000004100ed7202 */ /* 0x000fe40000000f00 */
[----:B------:R-:W-:-:S07]  /*c590*/  MOV R69, R232 ;  /* 0x000000e800457202 */ /* 0x000fce0000000f00 */
[----:B------:R-:W-:Y:S05]  /*c5a0*/  WARPSYNC.COLLECTIVE R70, `(.L_x_5009) ;  /* 0x0000000046087348 */ /* 0x000fea0003c00000 */
[----:B------:R0:W1:Y:S02]  /*c5b0*/  SHFL.DOWN P6, R232, R237, R238, R239 ;  /* 0x080000eeede87389 */ /* 0x00006400000c00ef */
[----:B01----:R-:W-:Y:S01]  /*c5c0*/  ENDCOLLECTIVE ;  /* 0x000000000000791b */ /* 0x003fe20003800000 */
.L_x_5009:
        /* <DEDUP_REMOVED lines=8> */
.L_x_5010:
[----:B------:R-:W-:Y:S02]  /*c650*/  MOV R237, R65 ;  /* 0x0000004100ed7202 */ /* 0x000fe40000000f00 */
[----:B------:R-:W-:-:S07]  /*c660*/  MOV R69, R232 ;  /* 0x000000e800457202 */ /* 0x000fce0000000f00 */
[----:B------:R-:W-:Y:S05]  /*c670*/  WARPSYNC.COLLECTIVE R70, `(.L_x_5011) ;  /* 0x0000000046087348 */ /* 0x000fea0003c00000 */
[----:B------:R0:W1:Y:S02]  /*c680*/  SHFL.DOWN P6, R232, R237, R238, R239 ;  /* 0x080000eeede87389 */ /* 0x00006400000c00ef */
[----:B01----:R-:W-:Y:S01]  /*c690*/  ENDCOLLECTIVE ;  /* 0x000000000000791b */ /* 0x003fe20003800000 */
.L_x_5011:
        /* <DEDUP_REMOVED lines=8> */
.L_x_5012:
[----:B------:R-:W-:Y:S02]  /*c720*/  MOV R237, R65 ;  /* 0x0000004100ed7202 */ /* 0x000fe40000000f00 */
[----:B------:R-:W-:-:S07]  /*c730*/  MOV R69, R232 ;  /* 0x000000e800457202 */ /* 0x000fce0000000f00 */
[----:B------:R-:W-:Y:S05]  /*c740*/  WARPSYNC.COLLECTIVE R70, `(.L_x_5013) ;  /* 0x0000000046087348 */ /* 0x000fea0003c00000 */
[----:B------:R0:W1:Y:S02]  /*c750*/  SHFL.DOWN P6, R232, R237, R238, R239 ;  /* 0x080000eeede87389 */ /* 0x00006400000c00ef */
[----:B01----:R-:W-:Y:S01]  /*c760*/  ENDCOLLECTIVE ;  /* 0x000000000000791b */ /* 0x003fe20003800000 */
.L_x_5013:
        /* <DEDUP_REMOVED lines=9> */
.L_x_5014:
[----:B------:R-:W-:Y:S01]  /*c800*/  IMAD.MOV.U32 R71, RZ, RZ, R65 ;  /* 0x000000ffff477224 */ /* 0x000fe200078e0041 */
[----:B------:R-:W-:-:S07]  /*c810*/  MOV R234, R232 ;  /* 0x000000e800ea7202 */ /* 0x000fce0000000f00 */
[----:B------:R-:W-:Y:S05]  /*c820*/  WARPSYNC.COLLECTIVE R70, `(.L_x_5015) ;  /* 0x0000000046087348 */ /* 0x000fea0003c00000 */
[----:B------:R0:W1:Y:S02]  /*c830*/  SHFL.IDX P3, R232, R71, R224, R233 ;  /* 0x000000e047e87389 */ /* 0x00006400000600e9 */
[----:B01----:R-:W-:Y:S01]  /*c840*/  ENDCOLLECTIVE ;  /* 0x000000000000791b */ /* 0x003fe20003800000 */
.L_x_5015:
[----:B------:R-:W-:Y:S02]  /*c850*/  MOV R71, R136 ;  /* 0x0000008800477202 */ /* 0x000fe40000000f00 */
[----:B------:R-:W-:-:S07]  /*c860*/  MOV R236, R232 ;  /* 0x000000e800ec7202 */ /* 0x000fce0000000f00 */
[----:B------:R-:W-:Y:S05]  /*c870*/  WARPSYNC.COLLECTIVE R70, `(.L_x_5016) ;  /* 0x0000000046087348 */ /* 0x000fea0003c00000 */
[----:B------:R0:W1:Y:S02]  /*c880*/  SHFL.DOWN P6, R232, R237, R238, R239 ;  /* 0x080000eeede87389 */ /* 0x00006400000c00ef */
[----:B01----:R-:W-:Y:S01]  /*c890*/  ENDCOLLECTIVE ;  /* 0x000000000000791b */ /* 0x003fe20003800000 */
.L_x_5016:
[----:B------:R-:W-:Y:S02]  /*c8a0*/  MOV R237, R65 ;  /* 0x0000004100ed7202 */ /* 0x000fe40000000f00 */
[----:B------:R-:W-:-:S07]  /*c8b0*/  MOV R68, R232 ;  /* 0x000000e800447202 */ /* 0x000fce0000000f00 */
[----:B------:R-:W-:Y:S05]  /*c8c0*/  WARPSYNC.COLLECTIVE R70, `(.L_x_5017) ;  /* 0x0000000046087348 */ /* 0x000fea0003c00000 */
[----:B------:R0:W1:Y:S02]  /*c8d0*/  SHFL.DOWN P6, R232, R237, R238, R239 ;  /* 0x080000eeede87389 */ /* 0x00006400000c00ef */
[----:B01----:R-:W-:Y:S01]  /*c8e0*/  ENDCOLLECTIVE ;  /* 0x000000000000791b */ /* 0x003fe20003800000 */
.L_x_5017:
[----:B------:R-:W-:-:S07]  /*c8f0*/  MOV R69, R232 ;  /* 0x000000e800457202 */ /* 0x000fce0000000f00 */
[----:B------:R-:W-:Y:S05]  /*c900*/  WARPSYNC.COLLECTIVE R70, `(.L_x_5018) ;  /* 0x0000000046087348 */ /* 0x000fea0003c00000 */
[----:B------:R0:W1:Y:S02]  /*c910*/  SHFL.IDX P3, R232, R71, R224, R233 ;  /* 0x000000e047e87389 */ /* 0x00006400000600e9 */
[----:B01----:R-:W-:Y:S01]  /*c920*/  ENDCOLLECTIVE ;  /* 0x000000000000791b */ /* 0x003fe20003800000 */
.L_x_5018:
[----:B------:R-:W-:Y:S02]  /*c930*/  MOV R71, R137 ;  /* 0x0000008900477202 */ /* 0x000fe40000000f00 */
[----:B------:R-:W-:-:S07]  /*c940*/  MOV R235, R232 ;  /* 0x000000e800eb7202 */ /* 0x000fce0000000f00 */
[----:B------:R-:W-:Y:S05]  /*c950*/  WARPSYNC.COLLECTIVE R70, `(.L_x_5019) ;  /* 0x0000000046087348 */ /* 0x000fea0003c00000 */
[----:B------:R0:W1:Y:S02]  /*c960*/  SHFL.IDX P3, R232, R71, R224, R233 ;  /* 0x000000e047e87389 */ /* 0x00006400000600e9 */
[----:B01----:R-:W-:Y:S01]  /*c970*/  ENDCOLLECTIVE ;  /* 0x000000000000791b */ /* 0x003fe20003800000 */
.L_x_5019:
[----:B------:R-:W-:Y:S05]  /*c980*/  BRA `(.L_x_5020) ;  /* 0xffffffa400fc7947 */ /* 0x000fea000383ffff */
.L_x_5021:
        /* <DEDUP_REMOVED lines=15> */
.L_x_10958:


//--------------------- .text._Z25selective_scan_bwd_kernelI32Selective_Scan_bwd_kernel_traitsILi64ELi16ELb0ELb1ELb1ELb1ELb1EN3c104HalfEfEEv12SSMParamsBwd --------------------------
	.section	.text._Z25selective_scan_bwd_kernelI32Selective_Scan_bwd_kernel_traitsILi64ELi16ELb0ELb1ELb1ELb1ELb1EN3c104HalfEfEEv12SSMParamsBwd,"ax",@progbits
	.align	128
        .global         _Z25selective_scan_bwd_kernelI32Selective_Scan_bwd_kernel_traitsILi64ELi16ELb0ELb1ELb1ELb1ELb1EN3c104HalfEfEEv12SSMParamsBwd
        .type           _Z25selective_scan_bwd_kernelI32Selective_Scan_bwd_kernel_traitsILi64ELi16ELb0ELb1ELb1ELb1ELb1EN3c104HalfEfEEv12SSMParamsBwd,@function
        .size           _Z25selective_scan_bwd_kernelI32Selective_Scan_bwd_kernel_traitsILi64ELi16ELb0ELb1ELb1ELb1ELb1EN3c104HalfEfEEv12SSMParamsBwd,(.L_x_10959 - _Z25selective_scan_bwd_kernelI32Selective_Scan_bwd_kernel_traitsILi64ELi16ELb0ELb1ELb1ELb1ELb1EN3c104HalfEfEEv12SSMParamsBwd)
        .other          _Z25selective_scan_bwd_kernelI32Selective_Scan_bwd_kernel_traitsILi64ELi16ELb0ELb1ELb1ELb1ELb1EN3c104HalfEfEEv12SSMParamsBwd,@"STO_CUDA_ENTRY STV_DEFAULT"
_Z25selective_scan_bwd_kernelI32Selective_Scan_bwd_kernel_traitsILi64ELi16ELb0ELb1ELb1ELb1ELb1EN3c104HalfEfEEv12SSMParamsBwd:
.text._Z25selective_scan_bwd_kernelI32Selective_Scan_bwd_kernel_traitsILi64ELi16ELb0ELb1ELb1ELb1ELb1EN3c104HalfEfEEv12SSMParamsBwd:
[----:B------:R-:W0:Y:S08]  /*0000*/  LDC R1, c[0x0][0x28] ;  /* 0x00000a00ff017b82 */ /* 0x000e300000000800 */
[----:B------:R-:W1:Y:S01]  /*0010*/  S2UR UR20, SR_CTAID.Y ;  /* 0x00000000001479c3 */ /* 0x000e620000002600 */
[----:B------:R-:W-:Y:S01]  /*0020*/  ULDC.64 UR4, c[0x0][0x2e8] ;  /* 0x0000ba0000047ab9 */ /* 0x000fe20000000a00 */
[----:B------:R-:W-:Y:S01]  /*0030*/  ULDC.64 UR6, c[0x0][0x300] ;  /* 0x0000c00000067ab9 */ /* 0x000fe20000000a00 */
[----:B------:R-:W-:Y:S01]  /*0040*/  UISETP.NE.U32.AND UP0, UPT, UR4, URZ, UPT ;  /* 0x0000003f0400728c */ /* 0x000fe2000bf05070 */
[----:B0-----:R-:W-:Y:S01]  /*0050*/  IADD3 R1, R1, -0x8, RZ ;  /* 0xfffffff801017810 */ /* 0x001fe20007ffe0ff */
[----:B------:R-:W-:-:S02]  /*0060*/  UISETP.NE.U32.AND UP1, UPT, UR6, URZ, UPT ;  /* 0x0000003f0600728c */ /* 0x000fc4000bf25070 */
[----:B------:R-:W-:Y:S01]  /*0070*/  UISETP.NE.AND.EX UP0, UPT, UR5, URZ, UPT, UP0 ;  /* 0x0000003f0500728c */ /* 0x000fe2000bf05300 */
[----:B------:R-:W0:Y:S01]  /*0080*/  LDC R8, c[0x0][0x228] ;  /* 0x00008a00ff087b82 */ /* 0x000e220000000800 */
        /* <DEDUP_REMOVED lines=9> */
[----:B------:R-:W-:Y:S01]  /*0120*/  ULDC.64 UR26, c[0x0][0x260] ;  /* 0x00009800001a7ab9 */ /* 0x000fe20000000a00 */
[----:B-1----:R-:W-:-:S04]  /*0130*/  USHF.R.S32.HI UR21, URZ, 0x1f, UR20 ;  /* 0x0000001f3f157899 */ /* 0x002fc80008011414 */
[----:B------:R-:W1:Y:S01]  /*0140*/  LDC.64 R12, c[0x0][0x278] ;  /* 0x00009e00ff0c7b82 */ /* 0x000e620000000a00 */
[----:B------:R-:W-:Y:S02]  /*0150*/  @UP0 ULEA UR4, UP2, UR20, UR4, 0x2 ;  /* 0x0000000414040291 */ /* 0x000fe4000f84103f */
[----:B------:R-:W-:Y:S02]  /*0160*/  @UP1 ULEA UR6, UP3, UR20, UR6, 0x2 ;  /* 0x0000000614061291 */ /* 0x000fe4000f86103f */
[----:B------:R-:W-:Y:S02]  /*0170*/  @UP0 ULEA.HI.X UR5, UR20, UR5, UR21, 0x2, UP2 ;  /* 0x0000000514050291 */ /* 0x000fe400090f1415 */
[----:B------:R-:W-:Y:S01]  /*0180*/  @UP1 ULEA.HI.X UR7, UR20, UR7, UR21, 0x2, UP3 ;  /* 0x0000000714071291 */ /* 0x000fe200098f1415 */
[----:B------:R-:W-:Y:S01]  /*0190*/  MOV R2, UR4 ;  /* 0x0000000400027c02 */ /* 0x000fe20008000f00 */
[----:B------:R-:W3:Y:S01]  /*01a0*/  LDC.64 R10, c[0x0][0x258] ;  /* 0x00009600ff0a7b82 */ /* 0x000ee20000000a00 */
[----:B------:R-:W-:-:S02]  /*01b0*/  MOV R4, UR6 ;  /* 0x0000000600047c02 */ /* 0x000fc40008000f00 */
[----:B------:R-:W-:Y:S01]  /*01c0*/  MOV R3, UR5 ;  /* 0x0000000500037c02 */ /* 0x000fe20008000f00 */
[----:B------:R-:W-:Y:S01]  /*01d0*/  ULDC.64 UR4, c[0x0][0x310] ;  /* 0x0000c40000047ab9 */ /* 0x000fe20000000a00 */
[----:B------:R-:W-:-:S03]  /*01e0*/  MOV R5, UR7 ;  /* 0x0000000700057c02 */ /* 0x000fc60008000f00 */
[----:B------:R4:W5:Y:S01]  /*01f0*/  @P3 LDG.E R7, desc[UR28][R2.64] ;  /* 0x0000001c02073981 */ /* 0x000962000c1e1900 */
[----:B------:R-:W3:Y:S03]  /*0200*/  LDC.64 R14, c[0x0][0x2d8] ;  /* 0x0000b600ff0e7b82 */ /* 0x000ee60000000a00 */
[----:B------:R1:W5:Y:S01]  /*0210*/  @P4 LDG.E R4, desc[UR28][R4.64] ;  /* 0x0000001c04044981 */ /* 0x000362000c1e1900 */
[----:B0-----:R-:W-:Y:S01]  /*0220*/  IABS R9, R8 ;  /* 0x0000000800097213 */ /* 0x001fe20000000000 */
[----:B--2---:R-:W-:Y:S02]  /*0230*/  USHF.R.S32.HI UR6, URZ, 0x1f, UR47 ;  /* 0x0000001f3f067899 */ /* 0x004fe4000801142f */
[----:B------:R-:W-:Y:S01]  /*0240*/  UISETP.NE.U32.AND UP0, UPT, UR4, URZ, UPT ;  /* 0x0000003f0400728c */ /* 0x000fe2000bf05070 */
[----:B------:R-:W0:Y:S01]  /*0250*/  I2F.RP R0, R9 ;  /* 0x0000000900007306 */ /* 0x000e220000209400 */
[----:B----4-:R-:W-:Y:S01]  /*0260*/  HFMA2.MMA R2, -RZ, RZ, 0, 0 ;  /* 0x00000000ff027435 */ /* 0x010fe200000001ff */
[----:B------:R-:W-:Y:S01]  /*0270*/  UIMAD UR4, UR6, UR8, URZ ;  /* 0x00000008060472a4 */ /* 0x000fe2000f8e023f */
[----:B------:R-:W2:Y:S01]  /*0280*/  LDC.64 R16, c[0x0][0x2e0] ;  /* 0x0000b800ff107b82 */ /* 0x000ea20000000a00 */
[----:B------:R-:W-:Y:S01]  /*0290*/  UISETP.NE.U32.AND UP1, UPT, UR30, URZ, UPT ;  /* 0x0000003f1e00728c */ /* 0x000fe2000bf25070 */
[----:B------:R4:W-:Y:S01]  /*02a0*/  STL [R1+0x4], RZ ;  /* 0x000004ff01007387 */ /* 0x0009e20000100800 */
[----:B------:R-:W-:-:S02]  /*02b0*/  UIMAD.WIDE.U32 UR14, UR47, UR8, URZ ;  /* 0x000000082f0e72a5 */ /* 0x000fc4000f8e003f */
[----:B------:R-:W-:Y:S01]  /*02c0*/  UIMAD UR22, UR47, UR9, UR4 ;  /* 0x000000092f1672a4 */ /* 0x000fe2000f8e0204 */
[----:B------:R4:W-:Y:S01]  /*02d0*/  STL [R1], RZ ;  /* 0x000000ff01007387 */ /* 0x0009e20000100800 */
[----:B------:R-:W-:Y:S01]  /*02e0*/  UISETP.NE.AND.EX UP0, UPT, UR5, URZ, UPT, UP0 ;  /* 0x0000003f0500728c */ /* 0x000fe2000bf05300 */
[----:B------:R-:W-:Y:S01]  /*02f0*/  ULDC.64 UR8, c[0x0][0x328] ;  /* 0x0000ca0000087ab9 */ /* 0x000fe20000000a00 */
[----:B------:R-:W-:Y:S01]  /*0300*/  UISETP.NE.AND.EX UP1, UPT, UR31, URZ, UPT, UP1 ;  /* 0x0000003f1f00728c */ /* 0x000fe2000bf25310 */
[----:B0-----:R-:W0:Y:S01]  /*0310*/  MUFU.RCP R0, R0 ;  /* 0x0000000000007308 */ /* 0x001e220000001000 */
[----:B------:R-:W-:Y:S02]  /*0320*/  UIMAD UR5, UR6, UR10, URZ ;  /* 0x0000000a060572a4 */ /* 0x000fe4000f8e023f */
[----:B------:R-:W-:Y:S02]  /*0330*/  UIMAD UR7, UR6, UR8, URZ ;  /* 0x00000008060772a4 */ /* 0x000fe4000f8e023f */
[----:B------:R-:W-:-:S02]  /*0340*/  UIMAD UR23, UR47, UR11, UR5 ;  /* 0x0000000b2f1772a4 */ /* 0x000fc4000f8e0205 */
[----:B------:R-:W-:Y:S02]  /*0350*/  UIMAD.WIDE.U32 UR4, UR47, UR8, URZ ;  /* 0x000000082f0472a5 */ /* 0x000fe4000f8e003f */
[----:B------:R-:W-:Y:S02]  /*0360*/  UIMAD UR24, UR47, UR9, UR7 ;  /* 0x000000092f1872a4 */ /* 0x000fe4000f8e0207 */
[----:B------:R-:W-:Y:S01]  /*0370*/  UISETP.NE.U32.AND UP2, UPT, UR32, URZ, UPT ;  /* 0x0000003f2000728c */ /* 0x000fe2000bf45070 */
[----:B------:R-:W-:Y:S01]  /*0380*/  ULDC.64 UR8, c[0x0][0x240] ;  /* 0x0000900000087ab9 */ /* 0x000fe20000000a00 */
[----:B------:R-:W-:Y:S02]  /*0390*/  UIADD3 UR15, UR15, UR22, URZ ;  /* 0x000000160f0f7290 */ /* 0x000fe4000fffe03f */
[----:B------:R-:W-:Y:S01]  /*03a0*/  UIMAD.WIDE.U32 UR12, UR47, UR8, URZ ;  /* 0x000000082f0c72a5 */ /* 0x000fe2000f8e003f */
[----:B0-----:R-:W-:Y:S01]  /*03b0*/  IADD3 R6, R0, 0xffffffe, RZ ;  /* 0x0ffffffe00067810 */ /* 0x001fe20007ffe0ff */
[----:B------:R-:W-:-:S02]  /*03c0*/  UIMAD UR17, UR6, UR8, URZ ;  /* 0x00000008061172a4 */ /* 0x000fc4000f8e023f */
[----:B------:R-:W-:Y:S01]  /*03d0*/  UISETP.NE.AND.EX UP2, UPT, UR33, URZ, UPT, UP2 ;  /* 0x0000003f2100728c */ /* 0x000fe2000bf45320 */
[----:B------:R-:W0:Y:S01]  /*03e0*/  F2I.FTZ.U32.TRUNC.NTZ R3, R6 ;  /* 0x0000000600037305 */ /* 0x000e22000021f000 */
[----:B------:R-:W-:Y:S01]  /*03f0*/  UMOV UR8, URZ ;  /* 0x0000003f00087c82 */ /* 0x000fe20008000000 */
[----:B------:R-:W-:Y:S02]  /*0400*/  @UP1 ULEA UR8, UP3, UR20, UR30, 0x2 ;  /* 0x0000001e14081291 */ /* 0x000fe4000f86103f */
[----:B------:R-:W-:Y:S02]  /*0410*/  UIMAD UR17, UR47, UR9, UR17 ;  /* 0x000000092f1172a4 */ /* 0x000fe4000f8e0211 */
[----:B------:R-:W-:Y:S01]  /*0420*/  UIMAD UR16, UR6, UR26, URZ ;  /* 0x0000001a061072a4 */ /* 0x000fe2000f8e023f */
[----:B------:R-:W-:Y:S01]  /*0430*/  UMOV UR9, URZ ;  /* 0x0000003f00097c82 */ /* 0x000fe20008000000 */
[----:B------:R-:W-:Y:S02]  /*0440*/  @UP1 ULEA.HI.X UR9, UR20, UR31, UR21, 0x2, UP3 ;  /* 0x0000001f14091291 */ /* 0x000fe400098f1415 */
[----:B------:R-:W-:Y:S01]  /*0450*/  UIMAD.WIDE.U32 UR18, UR47, UR10, URZ ;  /* 0x0000000a2f1272a5 */ /* 0x000fe2000f8e003f */
[----:B------:R-:W-:Y:S01]  /*0460*/  ULDC.64 UR30, c[0x0][0x288] ;  /* 0x0000a200001e7ab9 */ /* 0x000fe20000000a00 */
[----:B------:R-:W-:Y:S01]  /*0470*/  UMOV UR6, URZ ;  /* 0x0000003f00067c82 */ /* 0x000fe20008000000 */
[----:B0-----:R-:W-:Y:S01]  /*0480*/  IADD3 R0, RZ, -R3, RZ ;  /* 0x80000003ff007210 */ /* 0x001fe20007ffe0ff */
[----:B------:R-:W-:-:S02]  /*0490*/  UIMAD UR22, UR21, UR30, URZ ;  /* 0x0000001e151672a4 */ /* 0x000fc4000f8e023f */
[----:B------:R-:W-:Y:S02]  /*04a0*/  UIMAD.WIDE.U32 UR10, UR47, UR26, URZ ;  /* 0x0000001a2f0a72a5 */ /* 0x000fe4000f8e003f */
[----:B-1----:R-:W-:Y:S01]  /*04b0*/  IMAD R5, R0, R9, RZ ;  /* 0x0000000900057224 */ /* 0x002fe200078e02ff */
[----:B------:R-:W-:Y:S01]  /*04c0*/  IABS R0, UR20 ;  /* 0x0000001400007c13 */ /* 0x000fe20008000000 */
[----:B------:R-:W-:Y:S02]  /*04d0*/  @UP2 ULEA UR6, UP1, UR20, UR32, 0x2 ;  /* 0x0000002014062291 */ /* 0x000fe4000f82103f */
[----:B------:R-:W-:Y:S01]  /*04e0*/  IMAD.HI.U32 R2, R3, R5, R2 ;  /* 0x0000000503027227 */ /* 0x000fe200078e0002 */
[----:B------:R-:W-:Y:S02]  /*04f0*/  UIMAD UR26, UR20, UR31, UR22 ;  /* 0x0000001f141a72a4 */ /* 0x000fe4000f8e0216 */
[----:B------:R-:W-:Y:S01]  /*0500*/  UIMAD.WIDE.U32 UR14, UR20, UR30, UR14 ;  /* 0x0000001e140e72a5 */ /* 0x000fe2000f8e000e */
[----:B------:R-:W-:-:S02]  /*0510*/  UMOV UR7, URZ ;  /* 0x0000003f00077c82 */ /* 0x000fc40008000000 */
[----:B------:R-:W-:Y:S01]  /*0520*/  IMAD.HI.U32 R143, R2, R0, RZ ;  /* 0x00000000028f7227 */ /* 0x000fe200078e00ff */
[----:B------:R-:W-:Y:S01]  /*0530*/  ULDC.64 UR30, c[0x0][0x298] ;  /* 0x0000a600001e7ab9 */ /* 0x000fe20000000a00 */
[----:B------:R-:W-:Y:S02]  /*0540*/  @UP2 ULEA.HI.X UR7, UR20, UR33, UR21, 0x2, UP1 ;  /* 0x0000002114072291 */ /* 0x000fe400088f1415 */
[----:B------:R-:W-:Y:S01]  /*0550*/  IMAD.MOV R2, RZ, RZ, -R143 ;  /* 0x000000ffff027224 */ /* 0x000fe200078e0a8f */
[----:B------:R-:W-:Y:S01]  /*0560*/  UIMAD UR22, UR21, UR30, URZ ;  /* 0x0000001e151672a4 */ /* 0x000fe2000f8e023f */
[----:B------:R-:W-:Y:S02]  /*0570*/  ULDC.64 UR32, c[0x0][0x330] ;  /* 0x0000cc0000207ab9 */ /* 0x000fe40000000a00 */
[----:B------:R-:W-:Y:S01]  /*0580*/  IMAD R0, R9, R2, R0 ;  /* 0x0000000209007224 */ /* 0x000fe200078e0200 */
[----:B------:R-:W-:Y:S02]  /*0590*/  UIADD3 UR19, UR19, UR23, URZ ;  /* 0x0000001713137290 */ /* 0x000fe4000fffe03f */
[----:B------:R-:W-:-:S02]  /*05a0*/  UIMAD UR23, UR21, UR32, URZ ;  /* 0x00000020151772a4 */ /* 0x000fc4000f8e023f */
[----:B------:R-:W-:Y:S01]  /*05b0*/  ISETP.GT.U32.AND P1, PT, R9, R0, PT ;  /* 0x000000000900720c */ /* 0x000fe20003f24070 */
[----:B------:R-:W-:Y:S02]  /*05c0*/  UIMAD UR21, UR20, UR31, UR22 ;  /* 0x0000001f141572a4 */ /* 0x000fe4000f8e0216 */
[----:B------:R-:W-:Y:S01]  /*05d0*/  UIADD3 UR5, UR5, UR24, URZ ;  /* 0x0000001805057290 */ /* 0x000fe2000fffe03f */
[----:B------:R-:W-:Y:S01]  /*05e0*/  ULDC UR31, c[0x0][0x224] ;  /* 0x00008900001f7ab9 */ /* 0x000fe20000000800 */
[----:B------:R-:W-:Y:S02]  /*05f0*/  UIMAD.WIDE.U32 UR24, UR20, UR30, UR18 ;  /* 0x0000001e141872a5 */ /* 0x000fe4000f8e0012 */
[----:B------:R-:W-:Y:S02]  /*0600*/  ULEA UR34, UR31, 0xfffffc00, 0xa ;  /* 0xfffffc001f227891 */ /* 0x000fe4000f8e503f */
[----:B------:R-:W-:Y:S02]  /*0610*/  UIMAD UR16, UR47, UR27, UR16 ;  /* 0x0000001b2f1072a4 */ /* 0x000fe4000f8e0210 */
[----:B------:R-:W-:-:S02]  /*0620*/  UIMAD.WIDE.U32 UR18, UR20, UR32, UR4 ;  /* 0x00000020141272a5 */ /* 0x000fc4000f8e0004 */
[-C--:B------:R-:W-:Y:S01]  /*0630*/  @!P1 IADD3 R0, R0, -R9.reuse, RZ ;  /* 0x8000000900009210 */ /* 0x080fe20007ffe0ff */
[----:B------:R-:W-:Y:S01]  /*0640*/  USHF.R.S32.HI UR35, URZ, 0x1f, UR34 ;  /* 0x0000001f3f237899 */ /* 0x000fe20008011422 */
[----:B------:R-:W-:Y:S01]  /*0650*/  @!P1 IADD3 R143, R143, 0x1, RZ ;  /* 0x000000018f8f9810 */ /* 0x000fe20007ffe0ff */
[----:B------:R-:W-:Y:S01]  /*0660*/  UIADD3 UR5, UP1, UR34, UR14, URZ ;  /* 0x0000000e22057290 */ /* 0x000fe2000ff3e03f */
[----:B------:R-:W-:Y:S01]  /*0670*/  ISETP.GE.U32.AND P0, PT, R0, R9, PT ;  /* 0x000000090000720c */ /* 0x000fe20003f06070 */
[----:B------:R-:W-:Y:S01]  /*0680*/  UIADD3 UR27, UP2, UR34, UR24, URZ ;  /* 0x00000018221b7290 */ /* 0x000fe2000ff5e03f */
[C---:B------:R-:W-:Y:S01]  /*0690*/  LOP3.LUT R0, R8.reuse, UR20, RZ, 0x3c, !PT ;  /* 0x0000001408007c12 */ /* 0x040fe2000f8e3cff */
[----:B------:R-:W-:Y:S01]  /*06a0*/  UIMAD UR30, UR20, UR33, UR23 ;  /* 0x00000021141e72a4 */ /* 0x000fe2000f8e0217 */
[----:B------:R-:W-:Y:S01]  /*06b0*/  ISETP.NE.AND P1, PT, R8, RZ, PT ;  /* 0x000000ff0800720c */ /* 0x000fe20003f25270 */
[----:B------:R-:W-:Y:S01]  /*06c0*/  UIADD3.X UR14, UR35, UR15, UR26, UP1, !UPT ;  /* 0x0000000f230e7290 */ /* 0x000fe20008ffe41a */
[----:B------:R-:W-:Y:S01]  /*06d0*/  ISETP.GE.AND P2, PT, R0, RZ, PT ;  /* 0x000000ff0000720c */ /* 0x000fe20003f46270 */
[----:B------:R-:W-:Y:S01]  /*06e0*/  ULDC.64 UR32, c[0x0][0x2f0] ;  /* 0x0000bc0000207ab9 */ /* 0x000fe20000000a00 */
[----:B------:R-:W-:-:S02]  /*06f0*/  UIADD3.X UR25, UR35, UR25, UR21, UP2, !UPT ;  /* 0x0000001923197290 */ /* 0x000fc400097fe415 */
[----:B------:R-:W-:Y:S01]  /*0700*/  ULEA UR21, UP1, UR5, UR32, 0x1 ;  /* 0x0000002005157291 */ /* 0x000fe2000f82083f */
[----:B------:R-:W-:Y:S02]  /*0710*/  ULDC.64 UR22, c[0x0][0x2f8] ;  /* 0x0000be0000167ab9 */ /* 0x000fe40000000a00 */
[----:B------:R-:W-:Y:S01]  /*0720*/  @P0 IADD3 R143, R143, 0x1, RZ ;  /* 0x000000018f8f0810 */ /* 0x000fe20007ffe0ff */
[----:B------:R-:W-:Y:S02]  /*0730*/  ULEA UR24, UP2, UR27, UR22, 0x1 ;  /* 0x000000161b187291 */ /* 0x000fe4000f84083f */
[----:B------:R-:W-:Y:S02]  /*0740*/  ULEA.HI.X UR22, UR5, UR33, UR14, 0x1, UP1 ;  /* 0x0000002105167291 */ /* 0x000fe400088f0c0e */
[----:B------:R-:W-:Y:S01]  /*0750*/  UIADD3 UR13, UR13, UR17, URZ ;  /* 0x000000110d0d7290 */ /* 0x000fe2000fffe03f */
[----:B------:R-:W-:Y:S01]  /*0760*/  @!P2 IADD3 R143, -R143, RZ, RZ ;  /* 0x000000ff8f8fa210 */ /* 0x000fe20007ffe1ff */
[----:B------:R-:W-:Y:S01]  /*0770*/  UIADD3 UR26, UP1, UR34, UR18, URZ ;  /* 0x00000012221a7290 */ /* 0x000fe2000ff3e03f */
[----:B------:R-:W-:Y:S01]  /*0780*/  @!P1 LOP3.LUT R143, RZ, R8, RZ, 0x33, !PT ;  /* 0x00000008ff8f9212 */ /* 0x000fe200078e33ff */
[----:B------:R-:W-:Y:S01]  /*0790*/  UIADD3 UR11, UR11, UR16, URZ ;  /* 0x000000100b0b7290 */ /* 0x000fe2000fffe03f */
[----:B------:R-:W-:-:S02]  /*07a0*/  ULDC.64 UR14, c[0x0][0x3b8] ;  /* 0x0000ee00000e7ab9 */ /* 0x000fc40000000a00 */
[----:B------:R-:W-:Y:S01]  /*07b0*/  SHF.R.S32.HI R3, RZ, 0x1f, R143 ;  /* 0x0000001fff037819 */ /* 0x000fe2000001148f */
[----:B------:R-:W-:Y:S01]  /*07c0*/  UMOV UR4, URZ ;  /* 0x0000003f00047c82 */ /* 0x000fe20008000000 */
[----:B------:R-:W-:Y:S02]  /*07d0*/  ULEA.HI.X UR27, UR27, UR23, UR25, 0x1, UP2 ;  /* 0x000000171b1b7291 */ /* 0x000fe400090f0c19 */
[----:B------:R-:W-:Y:S01]  /*07e0*/  UIADD3.X UR18, UR35, UR19, UR30, UP1, !UPT ;  /* 0x0000001323127290 */ /* 0x000fe20008ffe41e */
[C---:B------:R-:W-:Y:S01]  /*07f0*/  IMAD R2, R3.reuse, R12, RZ ;  /* 0x0000000c03027224 */ /* 0x040fe200078e02ff */
[----:B------:R-:W-:Y:S01]  /*0800*/  ULEA UR25, UP1, UR26, UR14, 0x1 ;  /* 0x0000000e1a197291 */ /* 0x000fe2000f82083f */
[-C--:B---3--:R-:W-:Y:S01]  /*0810*/  IMAD R0, R3, R10.reuse, RZ ;  /* 0x0000000a03007224 */ /* 0x088fe200078e02ff */
[----:B------:R-:W-:Y:S01]  /*0820*/  UMOV UR5, URZ ;  /* 0x0000003f00057c82 */ /* 0x000fe20008000000 */
[C---:B------:R-:W-:Y:S01]  /*0830*/  IMAD R9, R143.reuse, R13, R2 ;  /* 0x0000000d8f097224 */ /* 0x040fe200078e0202 */
[----:B------:R-:W-:Y:S01]  /*0840*/  ULEA.HI.X UR26, UR26, UR15, UR18, 0x1, UP1 ;  /* 0x0000000f1a1a7291 */ /* 0x000fe200088f0c12 */
[----:B------:R-:W-:Y:S01]  /*0850*/  IMAD.WIDE.U32 R2, R143, R10, UR12 ;  /* 0x0000000c8f027e25 */ /* 0x000fe2000f8e000a */
[----:B------:R-:W-:Y:S01]  /*0860*/  @UP0 ULDC UR12, c[0x0][0x214] ;  /* 0x00008500000c0ab9 */ /* 0x000fe20000000800 */
[----:B------:R-:W-:Y:S01]  /*0870*/  UISETP.GE.AND UP1, UPT, UR31, 0x1, UPT ;  /* 0x000000011f00788c */ /* 0x000fe2000bf26270 */
[----:B------:R-:W-:Y:S01]  /*0880*/  @UP0 ULDC UR13, c[0x0][0x21c] ;  /* 0x00008700000d0ab9 */ /* 0x000fe20000000800 */
[----:B------:R-:W-:Y:S01]  /*0890*/  IADD3 R238, P0, R2, UR34, RZ ;  /* 0x0000002202ee7c10 */ /* 0x000fe2000ff1e0ff */
[----:B------:R-:W-:Y:S01]  /*08a0*/  UMOV UR14, UR6 ;  /* 0x00000006000e7c82 */ /* 0x000fe20008000000 */
[----:B------:R-:W-:-:S02]  /*08b0*/  UMOV UR15, UR7 ;  /* 0x00000007000f7c82 */ /* 0x000fc40008000000 */
[----:B------:R-:W-:Y:S02]  /*08c0*/  LEA R239, P1, R238, R14, 0x1 ;  /* 0x0000000eeeef7211 */ /* 0x000fe400078208ff */
[----:B-----5:R-:W-:Y:S01]  /*08d0*/  @P3 R2UR UR4, R7 ;  /* 0x00000000070432ca */ /* 0x020fe200000e0000 */
[C---:B------:R-:W-:Y:S01]  /*08e0*/  IMAD R7, R143.reuse, R11, R0 ;  /* 0x0000000b8f077224 */ /* 0x040fe200078e0200 */
[----:B------:R-:W-:Y:S01]  /*08f0*/  @P4 R2UR UR5, R4 ;  /* 0x00000000040542ca */ /* 0x000fe200000e0000 */
[----:B------:R-:W-:Y:S01]  /*0900*/  IMAD.WIDE.U32 R4, R143, R12, UR10 ;  /* 0x0000000a8f047e25 */ /* 0x000fe2000f8e000c */
[----:B------:R-:W-:Y:S02]  /*0910*/  @UP0 UIMAD UR10, UR47, UR12, UR20 ;  /* 0x0000000c2f0a02a4 */ /* 0x000fe4000f8e0214 */
[----:B------:R-:W-:Y:S02]  /*0920*/  IADD3 R2, R3, R7, RZ ;  /* 0x0000000703027210 */ /* 0x000fe40007ffe0ff */
[----:B------:R-:W-:-:S02]  /*0930*/  @UP0 UIMAD UR12, UR10, UR31, URZ ;  /* 0x0000001f0a0c02a4 */ /* 0x000fc4000f8e023f */
[----:B------:R-:W-:Y:S02]  /*0940*/  IADD3.X R2, R2, UR35, RZ, P0, !PT ;  /* 0x0000002302027c10 */ /* 0x000fe400087fe4ff */
[----:B------:R-:W-:Y:S01]  /*0950*/  PLOP3.LUT P0, PT, PT, PT, UP1, 0x80, 0x0 ;  /* 0x000000000000781c */ /* 0x000fe20003f0f018 */
[----:B------:R-:W-:Y:S01]  /*0960*/  @UP0 UIMAD UR12, UR12, UR13, URZ ;  /* 0x0000000d0c0c02a4 */ /* 0x000fe2000f8e023f */
[----:B------:R-:W-:Y:S01]  /*0970*/  IADD3 R250, P2, R4, UR34, RZ ;  /* 0x0000002204fa7c10 */ /* 0x000fe2000ff5e0ff */
[----:B------:R-:W-:Y:S01]  /*0980*/  @UP0 ULDC.64 UR10, c[0x0][0x310] ;  /* 0x0000c400000a0ab9 */ /* 0x000fe20000000a00 */
[----:B------:R-:W-:Y:S01]  /*0990*/  IADD3 R0, R5, R9, RZ ;  /* 0x0000000905007210 */ /* 0x000fe20007ffe0ff */
[----:B------:R-:W-:Y:S01]  /*09a0*/  @UP0 UIMAD.WIDE UR10, UR12, 0x8, UR10 ;  /* 0x000000080c0a08a5 */ /* 0x000fe2000f8e020a */
[----:B--2---:R-:W-:Y:S01]  /*09b0*/  LEA R251, P3, R250, R16, 0x1 ;  /* 0x00000010fafb7211 */ /* 0x004fe200078608ff */
[----:B------:R-:W-:Y:S01]  /*09c0*/  UMOV UR13, UR9 ;  /* 0x00000009000d7c82 */ /* 0x000fe20008000000 */
[----:B------:R-:W-:Y:S01]  /*09d0*/  IADD3.X R0, R0, UR35, RZ, P2, !PT ;  /* 0x0000002300007c10 */ /* 0x000fe200097fe4ff */
[----:B------:R-:W-:Y:S01]  /*09e0*/  UMOV UR12, UR8 ;  /* 0x00000008000c7c82 */ /* 0x000fe20008000000 */
[----:B------:R-:W-:-:S02]  /*09f0*/  LEA.HI.X R238, R238, R15, R2, 0x1, P1 ;  /* 0x0000000feeee7211 */ /* 0x000fc400008f0c02 */
[----:B------:R-:W-:Y:S01]  /*0a00*/  @!UP0 UMOV UR10, URZ ;  /* 0x0000003f000a8c82 */ /* 0x000fe20008000000 */
[----:B------:R-:W-:Y:S01]  /*0a10*/  @!UP0 UMOV UR11, URZ ;  /* 0x0000003f000b8c82 */ /* 0x000fe20008000000 */
[----:B------:R-:W-:Y:S01]  /*0a20*/  LEA.HI.X R250, R250, R17, R0, 0x1, P3 ;  /* 0x00000011fafa7211 */ /* 0x000fe200018f0c00 */
[----:B----4-:R-:W-:Y:S06]  /*0a30*/  @!P0 BRA `(.L_x_5022) ;  /* 0x000000d400b48947 */ /* 0x010fec0003800000 */
[----:B------:R-:W0:Y:S01]  /*0a40*/  S2R R142, SR_TID.X ;  /* 0x00000000008e7919 */ /* 0x000e220000002100 */
[----:B------:R-:W1:Y:S01]  /*0a50*/  S2UR UR6, SR_CgaCtaId ;  /* 0x00000000000679c3 */ /* 0x000e620000008800 */
[----:B------:R-:W-:Y:S01]  /*0a60*/  UMOV UR7, 0x400 ;  /* 0x0000040000077882 */ /* 0x000fe20000000000 */
[----:B------:R-:W-:Y:S01]  /*0a70*/  UMOV UR23, UR24 ;  /* 0x0000001800177c82 */ /* 0x000fe20008000000 */
[----:B------:R2:W-:Y:S01]  /*0a80*/  STL [R1], RZ ;  /* 0x000000ff01007387 */ /* 0x0005e20000100800 */
[----:B------:R-:W-:Y:S01]  /*0a90*/  UMOV UR24, UR27 ;  /* 0x0000001b00187c82 */ /* 0x000fe20008000000 */
[----:B------:R-:W3:Y:S02]  /*0aa0*/  S2R R141, SR_LANEID ;  /* 0x00000000008d7919 */ /* 0x000ee40000000000 */
[----:B------:R2:W-:Y:S01]  /*0ab0*/  STL [R1+0x4], RZ ;  /* 0x000004ff01007387 */ /* 0x0005e20000100800 */
[----:B-1----:R-:W-:-:S03]  /*0ac0*/  ULEA UR7, UR6, UR7, 0x18 ;  /* 0x0000000706077291 */ /* 0x002fc6000f8ec03f */
[----:B------:R-:W-:Y:S01]  /*0ad0*/  UMOV UR6, URZ ;  /* 0x0000003f00067c82 */ /* 0x000fe20008000000 */
[----:B0-----:R-:W-:-:S04]  /*0ae0*/  SHF.R.S32.HI R3, RZ, 0x1f, R142 ;  /* 0x0000001fff037819 */ /* 0x001fc8000001148e */
[----:B------:R-:W-:-:S04]  /*0af0*/  LEA.HI R3, R3, R142, RZ, 0x5 ;  /* 0x0000008e03037211 */ /* 0x000fc800078f28ff */
[----:B------:R-:W-:-:S04]  /*0b00*/  SHF.R.S32.HI R3, RZ, 0x5, R3 ;  /* 0x00000005ff037819 */ /* 0x000fc80000011403 */
[----:B--23--:R-:W-:-:S07]  /*0b10*/  LEA R252, R3, UR7, 0x2 ;  /* 0x0000000703fc7c11 */ /* 0x00cfce000f8e10ff */
.L_x_5109:
[----:B------:R-:W-:Y:S01]  /*0b20*/  ULDC UR46, c[0x0][0x224] ;  /* 0x00008900002e7ab9 */ /* 0x000fe20000000800 */
[----:B-1----:R-:W-:Y:S01]  /*0b30*/  SHF.L.U32 R2, R142, 0x4, RZ ;  /* 0x000000048e027819 */ /* 0x002fe200000006ff */
[----:B------:R-:W-:Y:S01]  /*0b40*/  UIADD3 UR48, -UR6, UR46, URZ ;  /* 0x0000002e06307290 */ /* 0x000fe2000fffe13f */
[----:B------:R-:W-:Y:S01]  /*0b50*/  PRMT R0, RZ, 0x7610, R0 ;  /* 0x00007610ff007816 */ /* 0x000fe20000000000 */
[----:B------:R-:W-:Y:S01]  /*0b60*/  ULDC UR18, c[0x0][0x218] ;  /* 0x0000860000127ab9 */ /* 0x000fe20000000800 */
[----:B------:R-:W-:Y:S01]  /*0b70*/  LOP3.LUT R127, R2, 0xfffffe00, RZ, 0xc0, !PT ;  /* 0xfffffe00027f7812 */ /* 0x000fe200078ec0ff */
[----:B------:R-:W-:Y:S01]  /*0b80*/  ULEA UR36, UR48, 0xfffffc00, 0xa ;  /* 0xfffffc0030247891 */ /* 0x000fe2000f8e503f */
[----:B------:R-:W-:Y:S02]  /*0b90*/  PRMT R5, RZ, 0x7610, R5 ;  /* 0x00007610ff057816 */ /* 0x000fe40000000005 */
[----:B------:R-:W-:Y:S01]  /*0ba0*/  LOP3.LUT R126, R127, 0x1f, R142, 0xf8, !PT ;  /* 0x0000001f7f7e7812 */ /* 0x000fe200078ef88e */
[----:B------:R-:W-:Y:S01]  /*0bb0*/  UIADD3 UR18, -UR36, UR18, URZ ;  /* 0x0000001224127290 */ /* 0x000fe2000fffe13f */
[----:B------:R-:W-:-:S02]  /*0bc0*/  PRMT R4, RZ, 0x7610, R4 ;  /* 0x00007610ff047816 */ /* 0x000fc40000000004 */
[C---:B------:R-:W-:Y:S02]  /*0bd0*/  LOP3.LUT R140, R126.reuse, 0x20, RZ, 0xfc, !PT ;  /* 0x000000207e8c7812 */ /* 0x040fe400078efcff */
[----:B------:R-:W-:Y:S02]  /*0be0*/  SHF.R.S32.HI R127, RZ, 0x1f, R126 ;  /* 0x0000001fff7f7819 */ /* 0x000fe4000001147e */
[----:B------:R-:W-:Y:S02]  /*0bf0*/  ISETP.GE.AND P2, PT, R126, UR18, PT ;  /* 0x000000127e007c0c */ /* 0x000fe4000bf46270 */
[----:B------:R-:W-:Y:S02]  /*0c00*/  ISETP.GE.AND P1, PT, R140, UR18, PT ;  /* 0x000000128c007c0c */ /* 0x000fe4000bf26270 */
        /* <DEDUP_REMOVED lines=15> */
[----:B------:R-:W-:Y:S02]  /*0d00*/  PRMT R7, RZ, 0x7610, R7 ;  /* 0x00007610ff077816 */ /* 0x000fe40000000007 */
[----:B------:R-:W-:Y:S02]  /*0d10*/  PRMT R6, RZ, 0x7610, R6 ;  /* 0x00007610ff067816 */ /* 0x000fe40000000006 */
[----:B------:R-:W-:Y:S02]  /*0d20*/  PRMT R9, RZ, 0x7610, R9 ;  /* 0x00007610ff097816 */ /* 0x000fe40000000009 */
[----:B------:R-:W-:Y:S01]  /*0d30*/  LOP3.LUT R124, R126, 0x120, RZ, 0xfc, !PT ;  /* 0x000001207e7c7812 */ /* 0x000fe200078efcff */
[----:B------:R-:W2:Y:S01]  /*0d40*/  @!P2 LDG.E.U16 R0, desc[UR28][R2.64] ;  /* 0x0000001c0200a981 */ /* 0x000ea2000c1e1500 */
[----:B------:R-:W-:Y:S02]  /*0d50*/  ISETP.GE.AND P2, PT, R134, UR18, PT ;  /* 0x0000001286007c0c */ /* 0x000fe4000bf46270 */
[----:B------:R-:W-:Y:S01]  /*0d60*/  PRMT R8, RZ, 0x7610, R8 ;  /* 0x00007610ff087816 */ /* 0x000fe20000000008 */
[----:B------:R-:W3:Y:S01]  /*0d70*/  @!P1 LDG.E.U16 R5, desc[UR28][R2.64+0x40] ;  /* 0x0000401c02059981 */ /* 0x000ee2000c1e1500 */
[----:B------:R-:W-:-:S02]  /*0d80*/  ISETP.GE.AND P1, PT, R125, UR18, PT ;  /* 0x000000127d007c0c */ /* 0x000fc4000bf26270 */
[C---:B------:R-:W-:Y:S01]  /*0d90*/  LOP3.LUT R123, R126.reuse, 0x140, RZ, 0xfc, !PT ;  /* 0x000001407e7b7812 */ /* 0x040fe200078efcff */
[----:B------:R-:W4:Y:S01]  /*0da0*/  @!P0 LDG.E.U16 R4, desc[UR28][R2.64+0x80] ;  /* 0x0000801c02048981 */ /* 0x000f22000c1e1500 */
[----:B------:R-:W-:Y:S02]  /*0db0*/  PRMT R11, RZ, 0x7610, R11 ;  /* 0x00007610ff0b7816 */ /* 0x000fe4000000000b */
[C---:B------:R-:W-:Y:S01]  /*0dc0*/  LOP3.LUT R122, R126.reuse, 0x160, RZ, 0xfc, !PT ;  /* 0x000001607e7a7812 */ /* 0x040fe200078efcff */
[----:B------:R-:W5:Y:S01]  /*0dd0*/  @!P4 LDG.E.U16 R7, desc[UR28][R2.64+0xc0] ;  /* 0x0000c01c0207c981 */ /* 0x000f62000c1e1500 */
[----:B------:R-:W-:Y:S02]  /*0de0*/  PRMT R10, RZ, 0x7610, R10 ;  /* 0x00007610ff0a7816 */ /* 0x000fe4000000000a */
        /* <DEDUP_REMOVED lines=23> */
[----:B------:R-:W5:Y:S01]  /*0f60*/  @!P4 LDG.E.U16 R12, desc[UR28][R2.64+0x280] ;  /* 0x0002801c020cc981 */ /* 0x000f62000c1e1500 */
[----:B0-----:R-:W-:-:S03]  /*0f70*/  PRMT R19, RZ, 0x7610, R19 ;  /* 0x00007610ff137816 */ /* 0x001fc60000000013 */
[----:B------:R-:W5:Y:S04]  /*0f80*/  @!P6 LDG.E.U16 R15, desc[UR28][R2.64+0x2c0] ;  /* 0x0002c01c020fe981 */ /* 0x000f68000c1e1500 */
[----:B------:R-:W5:Y:S04]  /*0f90*/  @!P5 LDG.E.U16 R14, desc[UR28][R2.64+0x300] ;  /* 0x0003001c020ed981 */ /* 0x000f68000c1e1500 */
[----:B------:R-:W5:Y:S04]  /*0fa0*/  @!P3 LDG.E.U16 R17, desc[UR28][R2.64+0x340] ;  /* 0x0003401c0211b981 */ /* 0x000f68000c1e1500 */
[----:B------:R-:W5:Y:S04]  /*0fb0*/  @!P2 LDG.E.U16 R16, desc[UR28][R2.64+0x380] ;  /* 0x0003801c0210a981 */ /* 0x000f68000c1e1500 */
[----:B------:R0:W5:Y:S01]  /*0fc0*/  @!P1 LDG.E.U16 R19, desc[UR28][R2.64+0x3c0] ;  /* 0x0003c01c02139981 */ /* 0x000162000c1e1500 */
[----:B------:R-:W-:-:S04]  /*0fd0*/  SHF.L.U32 R18, R142, 0x4, RZ ;  /* 0x000000048e127819 */ /* 0x000fc800000006ff */
[----:B------:R-:W-:-:S05]  /*0fe0*/  LOP3.LUT R20, R18, 0xfffffe00, RZ, 0xc0, !PT ;  /* 0xfffffe0012147812 */ /* 0x000fca00078ec0ff */
[----:B------:R-:W-:-:S05]  /*0ff0*/  IMAD.IADD R18, R20, 0x1, R141 ;  /* 0x0000000114127824 */ /* 0x000fca00078e028d */
        /* <DEDUP_REMOVED lines=9> */
[C---:B------:R-:W-:Y:S01]  /*1090*/  VIADD R35, R18.reuse, 0x120 ;  /* 0x0000012012237836 */ /* 0x040fe20000000000 */
        /* <DEDUP_REMOVED lines=37> */
[----:B------:R-:W-:Y:S02]  /*12f0*/  LEA R2, P0, R126, UR25, 0x1 ;  /* 0x000000197e027c11 */ /* 0x000fe4000f8008ff */
[----:B------:R-:W-:-:S02]  /*1300*/  PRMT R39, RZ, 0x7610, R39 ;  /* 0x00007610ff277816 */ /* 0x000fc40000000027 */
[----:B------:R-:W-:Y:S02]  /*1310*/  ISETP.GE.AND P2, PT, R139, UR18, PT ;  /* 0x000000128b007c0c */ /* 0x000fe4000bf46270 */
        /* <DEDUP_REMOVED lines=14> */
[----:B----4-:R-:W-:Y:S04]  /*1400*/  STS.U16 [R115+0x80], R4 ;  /* 0x0000800473007388 */ /* 0x010fe80000000400 */
[----:B-----5:R2:W-:Y:S04]  /*1410*/  STS.U16 [R114+0xc0], R7 ;  /* 0x0000c00772007388 */ /* 0x0205e80000000400 */
[----:B------:R-:W-:Y:S04]  /*1420*/  STS.U16 [R113+0x100], R6 ;  /* 0x0001000671007388 */ /* 0x000fe80000000400 */
[----:B------:R3:W-:Y:S04]  /*1430*/  STS.U16 [R112+0x140], R9 ;  /* 0x0001400970007388 */ /* 0x0007e80000000400 */
[----:B------:R-:W-:Y:S01]  /*1440*/  STS.U16 [R111+0x180], R8 ;  /* 0x000180086f007388 */ /* 0x000fe20000000400 */
[----:B0-----:R-:W-:-:S03]  /*1450*/  LEA R0, R141, R20, 0x4 ;  /* 0x000000148d007211 */ /* 0x001fc600078e20ff */
[----:B------:R0:W-:Y:S04]  /*1460*/  STS.U16 [R110+0x1c0], R11 ;  /* 0x0001c00b6e007388 */ /* 0x0001e80000000400 */
[----:B------:R-:W-:Y:S01]  /*1470*/  STS.U16 [R109+0x200], R10 ;  /* 0x0002000a6d007388 */ /* 0x000fe20000000400 */
[C---:B-1----:R-:W-:Y:S01]  /*1480*/  VIADD R5, R0.reuse, 0x2 ;  /* 0x0000000200057836 */ /* 0x042fe20000000000 */
[C---:B------:R-:W-:Y:S01]  /*1490*/  IADD3 R3, R0.reuse, 0x1, RZ ;  /* 0x0000000100037810 */ /* 0x040fe20007ffe0ff */
[C---:B------:R-:W-:Y:S01]  /*14a0*/  VIADD R23, R0.reuse, 0xb ;  /* 0x0000000b00177836 */ /* 0x040fe20000000000 */
[C---:B--2---:R-:W-:Y:S01]  /*14b0*/  IADD3 R7, R0.reuse, 0x3, RZ ;  /* 0x0000000300077810 */ /* 0x044fe20007ffe0ff */
[----:B------:R1:W-:Y:S04]  /*14c0*/  STS.U16 [R108+0x240], R13 ;  /* 0x0002400d6c007388 */ /* 0x0003e80000000400 */
[----:B------:R-:W-:Y:S04]  /*14d0*/  STS.U16 [R107+0x280], R12 ;  /* 0x0002800c6b007388 */ /* 0x000fe80000000400 */
[----:B------:R2:W-:Y:S04]  /*14e0*/  STS.U16 [R106+0x2c0], R15 ;  /* 0x0002c00f6a007388 */ /* 0x0005e80000000400 */
[----:B------:R-:W-:Y:S01]  /*14f0*/  STS.U16 [R105+0x300], R14 ;  /* 0x0003000e69007388 */ /* 0x000fe20000000400 */
[----:B---3--:R-:W-:-:S03]  /*1500*/  IADD3 R9, R0, 0x4, RZ ;  /* 0x0000000400097810 */ /* 0x008fc60007ffe0ff */
[----:B------:R3:W-:Y:S01]  /*1510*/  STS.U16 [R104+0x340], R17 ;  /* 0x0003401168007388 */ /* 0x0007e20000000400 */
[----:B0-----:R-:W-:-:S03]  /*1520*/  IADD3 R11, R0, 0x5, RZ ;  /* 0x00000005000b7810 */ /* 0x001fc60007ffe0ff */
[----:B------:R-:W-:Y:S01]  /*1530*/  STS.U16 [R103+0x380], R16 ;  /* 0x0003801067007388 */ /* 0x000fe20000000400 */
[C---:B-1----:R-:W-:Y:S02]  /*1540*/  IADD3 R13, R0.reuse, 0x6, RZ ;  /* 0x00000006000d7810 */ /* 0x042fe40007ffe0ff */
[C---:B--2---:R-:W-:Y:S01]  /*1550*/  IADD3 R15, R0.reuse, 0x7, RZ ;  /* 0x00000007000f7810 */ /* 0x044fe20007ffe0ff */
[----:B------:R0:W-:Y:S01]  /*1560*/  STS.U16 [R102+0x3c0], R19 ;  /* 0x0003c01366007388 */ /* 0x0001e20000000400 */
[C---:B------:R-:W-:Y:S02]  /*1570*/  IADD3 R21, R0.reuse, 0xa, RZ ;  /* 0x0000000a00157810 */ /* 0x040fe40007ffe0ff */
[C---:B---3--:R-:W-:Y:S02]  /*1580*/  IADD3 R17, R0.reuse, 0x8, RZ ;  /* 0x0000000800117810 */ /* 0x048fe40007ffe0ff */
[C---:B------:R-:W-:Y:S02]  /*1590*/  IADD3 R25, R0.reuse, 0xc, RZ ;  /* 0x0000000c00197810 */ /* 0x040fe40007ffe0ff */
[----:B------:R-:W-:-:S02]  /*15a0*/  IADD3 R27, R0, 0xd, RZ ;  /* 0x0000000d001b7810 */ /* 0x000fc40007ffe0ff */
[C---:B------:R-:W-:Y:S02]  /*15b0*/  IADD3 R29, R0.reuse, 0xe, RZ ;  /* 0x0000000e001d7810 */ /* 0x040fe40007ffe0ff */
[C---:B0-----:R-:W-:Y:S02]  /*15c0*/  IADD3 R19, R0.reuse, 0x9, RZ ;  /* 0x0000000900137810 */ /* 0x041fe40007ffe0ff */
[----:B------:R-:W-:Y:S02]  /*15d0*/  IADD3 R31, R0, 0xf, RZ ;  /* 0x0000000f001f7810 */ /* 0x000fe40007ffe0ff */
        /* <DEDUP_REMOVED lines=15> */
[----:B------:R-:W-:Y:S02]  /*16d0*/  LEA.HI.SX32 R0, R0, R0, 0x1b ;  /* 0x0000000000007211 */ /* 0x000fe400078fdaff */
[----:B------:R-:W-:Y:S01]  /*16e0*/  LEA R100, R100, UR7, 0x1 ;  /* 0x0000000764647c11 */ /* 0x000fe2000f8e08ff */
[----:B------:R-:W-:Y:S01]  /*16f0*/  NOP ;  /* 0x0000000000007918 */ /* 0x000fe20000000000 */
[----:B------:R-:W-:-:S03]  /*1700*/  LEA R101, R0, UR7, 0x1 ;  /* 0x0000000700657c11 */ /* 0x000fc6000f8e08ff */
[----:B------:R-:W-:Y:S01]  /*1710*/  LDS.U16 R236, [R100+0x2] ;  /* 0x0000020064ec7984 */ /* 0x000fe20000000400 */
[----:B------:R-:W-:Y:S02]  /*1720*/  LEA R99, R99, UR7, 0x1 ;  /* 0x0000000763637c11 */ /* 0x000fe4000f8e08ff */
[----:B------:R-:W-:Y:S01]  /*1730*/  LEA R98, R7, UR7, 0x1 ;  /* 0x0000000707627c11 */ /* 0x000fe2000f8e08ff */
[----:B------:R-:W-:Y:S01]  /*1740*/  LDS.U16 R237, [R101] ;  /* 0x0000000065ed7984 */ /* 0x000fe20000000400 */
[----:B------:R-:W-:Y:S02]  /*1750*/  LEA R97, R9, UR7, 0x1 ;  /* 0x0000000709617c11 */ /* 0x000fe4000f8e08ff */
[----:B------:R-:W-:Y:S01]  /*1760*/  LEA R96, R11, UR7, 0x1 ;  /* 0x000000070b607c11 */ /* 0x000fe2000f8e08ff */
[----:B------:R-:W-:Y:S01]  /*1770*/  LDS.U16 R235, [R99+0x4] ;  /* 0x0000040063eb7984 */ /* 0x000fe20000000400 */
[----:B------:R-:W-:Y:S02]  /*1780*/  LEA R95, R13, UR7, 0x1 ;  /* 0x000000070d5f7c11 */ /* 0x000fe4000f8e08ff */
[----:B------:R-:W-:Y:S01]  /*1790*/  LEA R94, R15, UR7, 0x1 ;  /* 0x000000070f5e7c11 */ /* 0x000fe2000f8e08ff */
[----:B------:R-:W-:Y:S01]  /*17a0*/  LDS.U16 R233, [R98+0x6] ;  /* 0x0000060062e97984 */ /* 0x000fe20000000400 */
[----:B------:R-:W-:-:S02]  /*17b0*/  LEA R93, R17, UR7, 0x1 ;  /* 0x00000007115d7c11 */ /* 0x000fc4000f8e08ff */
[----:B------:R-:W-:Y:S01]  /*17c0*/  LEA R92, R19, UR7, 0x1 ;  /* 0x00000007135c7c11 */ /* 0x000fe2000f8e08ff */
[----:B------:R-:W-:Y:S01]  /*17d0*/  LDS.U16 R85, [R97+0x8] ;  /* 0x0000080061557984 */ /* 0x000fe20000000400 */
        /* <DEDUP_REMOVED lines=18> */
[C---:B------:R-:W-:Y:S02]  /*1900*/  ISETP.GE.AND P0, PT, R126.reuse, UR18, PT ;  /* 0x000000127e007c0c */ /* 0x040fe4000bf06270 */
[C---:B------:R-:W-:Y:S02]  /*1910*/  LEA R4, P1, R126.reuse, UR23, 0x1 ;  /* 0x000000177e047c11 */ /* 0x040fe4000f8208ff */
[----:B------:R-:W-:Y:S02]  /*1920*/  PRMT R6, RZ, 0x7610, R6 ;  /* 0x00007610ff067816 */ /* 0x000fe40000000006 */
[----:B------:R-:W-:Y:S01]  /*1930*/  LEA.HI.X R5, R126, UR24, R127, 0x1, P1 ;  /* 0x000000187e057c11 */ /* 0x000fe200088f0c7f */
[----:B------:R-:W-:Y:S01]  /*1940*/  BAR.SYNC.DEFER_BLOCKING 0x0 ;  /* 0x0000000000007b1d */ /* 0x000fe20000010000 */
[----:B------:R-:W-:-:S05]  /*1950*/  ISETP.GE.AND P1, PT, R140, UR18, PT ;  /* 0x000000128c007c0c */ /* 0x000fca000bf26270 */
[----:B------:R-:W2:Y:S01]  /*1960*/  @!P0 LDG.E.U16 R6, desc[UR28][R4.64] ;  /* 0x0000001c04068981 */ /* 0x000ea2000c1e1500 */
[----:B------:R-:W-:Y:S02]  /*1970*/  ISETP.GE.AND P0, PT, R134, UR18, PT ;  /* 0x0000001286007c0c */ /* 0x000fe4000bf06270 */
[----:B------:R-:W-:-:S05]  /*1980*/  PRMT R14, RZ, 0x7610, R14 ;  /* 0x00007610ff0e7816 */ /* 0x000fca000000000e */
[----:B------:R-:W3:Y:S01]  /*1990*/  @!P1 LDG.E.U16 R33, desc[UR28][R4.64+0x40] ;  /* 0x0000401c04219981 */ /* 0x000ee2000c1e1500 */
[----:B------:R-:W-:Y:S02]  /*19a0*/  PRMT R8, RZ, 0x7610, R8 ;  /* 0x00007610ff087816 */ /* 0x000fe40000000008 */
[----:B------:R-:W-:Y:S01]  /*19b0*/  PRMT R12, RZ, 0x7610, R12 ;  /* 0x00007610ff0c7816 */ /* 0x000fe2000000000c */
[----:B------:R-:W4:Y:S01]  /*19c0*/  @!P3 LDG.E.U16 R35, desc[UR28][R4.64+0xc0] ;  /* 0x0000c01c0423b981 */ /* 0x000f22000c1e1500 */
[----:B------:R-:W-:-:S03]  /*19d0*/  PRMT R10, RZ, 0x7610, R10 ;  /* 0x00007610ff0a7816 */ /* 0x000fc6000000000a */
[----:B------:R-:W5:Y:S04]  /*19e0*/  @!P6 LDG.E.U16 R37, desc[UR28][R4.64+0x140] ;  /* 0x0001401c0425e981 */ /* 0x000f68000c1e1500 */
[----:B------:R-:W5:Y:S01]  /*19f0*/  @!P0 LDG.E.U16 R39, desc[UR28][R4.64+0x1c0] ;  /* 0x0001c01c04278981 */ /* 0x000f62000c1e1500 */
[----:B------:R-:W-:Y:S02]  /*1a00*/  ISETP.GE.AND P0, PT, R125, UR18, PT ;  /* 0x000000127d007c0c */ /* 0x000fe4000bf06270 */
[----:B------:R-:W-:Y:S01]  /*1a10*/  ISETP.GE.AND P1, PT, R123, UR18, PT ;  /* 0x000000127b007c0c */ /* 0x000fe2000bf26270 */
[----:B------:R-:W4:Y:S01]  /*1a20*/  @!P2 LDG.E.U16 R8, desc[UR28][R4.64+0x80] ;  /* 0x0000801c0408a981 */ /* 0x000f22000c1e1500 */
[----:B------:R-:W-:Y:S02]  /*1a30*/  ISETP.GE.AND P2, PT, R122, UR18, PT ;  /* 0x000000127a007c0c */ /* 0x000fe4000bf46270 */
        /* <DEDUP_REMOVED lines=35> */
[----:B----4-:R-:W-:Y:S04]  /*1c70*/  STS.U16 [R115+0x80], R8 ;  /* 0x0000800873007388 */ /* 0x010fe80000000400 */
[----:B------:R-:W-:Y:S04]  /*1c80*/  STS.U16 [R114+0xc0], R35 ;  /* 0x0000c02372007388 */ /* 0x000fe80000000400 */
        /* <DEDUP_REMOVED lines=28> */
[----:B------:R1:W1:Y:S01]  /*1e50*/  LDS.U16 R0, [R86+0x1e] ;  /* 0x00001e0056007984 */ /* 0x0002620000000400 */
[----:B------:R-:W-:Y:S01]  /*1e60*/  BAR.SYNC.DEFER_BLOCKING 0x0 ;  /* 0x0000000000007b1d */ /* 0x000fe20000010000 */
[----:B0-----:R-:W-:-:S05]  /*1e70*/  PRMT R20, RZ, 0x7610, R20 ;  /* 0x00007610ff147816 */ /* 0x001fca0000000014 */
[----:B------:R-:W5:Y:S01]  /*1e80*/  @!P0 LDG.E.U16 R22, desc[UR28][R2.64] ;  /* 0x0000001c02168981 */ /* 0x000f62000c1e1500 */
[----:B------:R-:W-:-:S03]  /*1e90*/  ISETP.GE.AND P0, PT, R139, UR18, PT ;  /* 0x000000128b007c0c */ /* 0x000fc6000bf06270 */
[----:B------:R-:W5:Y:S01]  /*1ea0*/  @!P1 LDG.E.U16 R19, desc[UR28][R2.64+0x40] ;  /* 0x0000401c02139981 */ /* 0x000f62000c1e1500 */
[----:B------:R-:W-:Y:S02]  /*1eb0*/  ISETP.GE.AND P1, PT, R138, UR18, PT ;  /* 0x000000128a007c0c */ /* 0x000fe4000bf26270 */
[----:B------:R-:W-:Y:S01]  /*1ec0*/  PRMT R33, RZ, 0x7610, R33 ;  /* 0x00007610ff217816 */ /* 0x000fe20000000021 */
        /* <DEDUP_REMOVED lines=11> */
[----:B------:R-:W-:-:S09]  /*1f80*/  ISETP.GE.AND P1, PT, R134, UR18, PT ;  /* 0x0000001286007c0c */ /* 0x000fd2000bf26270 */
[----:B------:R-:W5:Y:S01]  /*1f90*/  @!P0 LDG.E.U16 R26, desc[UR28][R2.64+0x180] ;  /* 0x0001801c021a8981 */ /* 0x000f62000c1e1500 */
[----:B------:R-:W-:-:S03]  /*1fa0*/  ISETP.GE.AND P0, PT, R125, UR18, PT ;  /* 0x000000127d007c0c */ /* 0x000fc6000bf06270 */
[----:B------:R-:W5:Y:S01]  /*1fb0*/  @!P1 LDG.E.U16 R25, desc[UR28][R2.64+0x1c0] ;  /* 0x0001c01c02199981 */ /* 0x000f62000c1e1500 */
[----:B------:R-:W-:-:S09]  /*1fc0*/  ISETP.NE.AND P1, PT, R27, RZ, PT ;  /* 0x000000ff1b00720c */ /* 0x000fd20003f25270 */
[----:B------:R-:W5:Y:S01]  /*1fd0*/  @!P0 LDG.E.U16 R28, desc[UR28][R2.64+0x200] ;  /* 0x0002001c021c8981 */ /* 0x000f62000c1e1500 */
[----:B------:R-:W-:Y:S02]  /*1fe0*/  ISETP.NE.AND P0, PT, R29, RZ, PT ;  /* 0x000000ff1d00720c */ /* 0x000fe40003f05270 */
[----:B------:R-:W-:Y:S01]  /*1ff0*/  PRMT R27, RZ, 0x7610, R27 ;  /* 0x00007610ff1b7816 */ /* 0x000fe2000000001b */
[----:B------:R-:W5:Y:S01]  /*2000*/  @!P1 LDG.E.U16 R30, desc[UR28][R2.64+0x280] ;  /* 0x0002801c021e9981 */ /* 0x000f62000c1e1500 */
[----:B------:R-:W-:-:S06]  /*2010*/  PRMT R29, RZ, 0x7610, R29 ;  /* 0x00007610ff1d7816 */ /* 0x000fcc000000001d */
[----:B------:R-:W5:Y:S04]  /*2020*/  @!P2 LDG.E.U16 R29, desc[UR28][R2.64+0x2c0] ;  /* 0x0002c01c021da981 */ /* 0x000f68000c1e1500 */
[----:B------:R-:W5:Y:S01]  /*2030*/  @!P0 LDG.E.U16 R27, desc[UR28][R2.64+0x240] ;  /* 0x0002401c021b8981 */ /* 0x000f62000c1e1500 */
[----:B-1----:R-:W-:-:S05]  /*2040*/  HADD2.F32 R8, -RZ, R8.H0_H0 ;  /* 0x20000008ff087230 */ /* 0x002fca0000004100 */
[----:B------:R-:W-:-:S05]  /*2050*/  FADD.FTZ R79, R8, UR5 ;  /* 0x00000005084f7e21 */ /* 0x000fca0008010000 */
[----:B------:R-:W-:Y:S01]  /*2060*/  FSETP.GTU.FTZ.AND P5, PT, R79, 20, PT ;  /* 0x41a000004f00780b */ /* 0x000fe20003fbc000 */
[----:B--2---:R-:W-:Y:S02]  /*2070*/  HADD2.F32 R9, -RZ, R9.H0_H0 ;  /* 0x20000009ff097230 */ /* 0x004fe40000004100 */
[----:B---3--:R-:W-:Y:S02]  /*2080*/  HADD2.F32 R10, -RZ, R10.H0_H0 ;  /* 0x2000000aff0a7230 */ /* 0x008fe40000004100 */
[----:B----4-:R-:W-:Y:S02]  /*2090*/  HADD2.F32 R11, -RZ, R11.H0_H0 ;  /* 0x2000000bff0b7230 */ /* 0x010fe40000004100 */
[----:B-----5:R-:W-:Y:S02]  /*20a0*/  HADD2.F32 R12, -RZ, R12.H0_H0 ;  /* 0x2000000cff0c7230 */ /* 0x020fe40000004100 */
[----:B------:R-:W-:Y:S02]  /*20b0*/  HADD2.F32 R13, -RZ, R13.H0_H0 ;  /* 0x2000000dff0d7230 */ /* 0x000fe40000004100 */
[----:B------:R-:W-:Y:S01]  /*20c0*/  FADD.FTZ R78, R9, UR5 ;  /* 0x00000005094e7e21 */ /* 0x000fe20008010000 */
[----:B------:R-:W-:-:S02]  /*20d0*/  HADD2.F32 R14, -RZ, R14.H0_H0 ;  /* 0x2000000eff0e7230 */ /* 0x000fc40000004100 */
[----:B------:R-:W-:Y:S01]  /*20e0*/  FADD.FTZ R77, R10, UR5 ;  /* 0x000000050a4d7e21 */ /* 0x000fe20008010000 */
[----:B------:R-:W-:Y:S01]  /*20f0*/  FADD.FTZ R76, R11, UR5 ;  /* 0x000000050b4c7e21 */ /* 0x000fe20008010000 */
[----:B------:R-:W-:Y:S01]  /*2100*/  FADD.FTZ R75, R12, UR5 ;  /* 0x000000050c4b7e21 */ /* 0x000fe20008010000 */
[----:B------:R-:W-:Y:S01]  /*2110*/  FADD.FTZ R74, R13, UR5 ;  /* 0x000000050d4a7e21 */ /* 0x000fe20008010000 */
[----:B------:R-:W-:Y:S01]  /*2120*/  BSSY B0, `(.L_x_5023) ;  /* 0x0000039000007945 */ /* 0x000fe20003800000 */
[----:B------:R-:W-:Y:S01]  /*2130*/  ISETP.GE.AND P0, PT, R126, UR18, PT ;  /* 0x000000127e007c0c */ /* 0x000fe2000bf06270 */
[----:B------:R-:W-:Y:S01]  /*2140*/  FADD.FTZ R73, R14, UR5 ;  /* 0x000000050e497e21 */ /* 0x000fe20008010000 */
[----:B------:R-:W-:Y:S02]  /*2150*/  FSETP.GTU.FTZ.AND P4, PT, R78, 20, PT ;  /* 0x41a000004e00780b */ /* 0x000fe40003f9c000 */
[----:B------:R-:W-:Y:S02]  /*2160*/  FSETP.GTU.FTZ.AND P3, PT, R77, 20, PT ;  /* 0x41a000004d00780b */ /* 0x000fe40003f7c000 */
[----:B------:R-:W-:-:S02]  /*2170*/  FSETP.GTU.FTZ.AND P2, PT, R76, 20, PT ;  /* 0x41a000004c00780b */ /* 0x000fc40003f5c000 */
        /* <DEDUP_REMOVED lines=51> */
.L_x_5024:
[----:B------:R-:W-:Y:S05]  /*24b0*/  BSYNC B0 ;  /* 0x0000000000007941 */ /* 0x000fea0003800000 */
.L_x_5023:
        /* <DEDUP_REMOVED lines=36> */
.L_x_5026:
[----:B------:R-:W-:Y:S05]  /*2700*/  BSYNC B0 ;  /* 0x0000000000007941 */ /* 0x000fea0003800000 */
.L_x_5025:
        /* <DEDUP_REMOVED lines=36> */
.L_x_5028:
[----:B------:R-:W-:Y:S05]  /*2950*/  BSYNC B0 ;  /* 0x0000000000007941 */ /* 0x000fea0003800000 */
.L_x_5027:
        /* <DEDUP_REMOVED lines=36> */
.L_x_5030:
[----:B------:R-:W-:Y:S05]  /*2ba0*/  BSYNC B0 ;  /* 0x0000000000007941 */ /* 0x000fea0003800000 */
.L_x_5029:
        /* <DEDUP_REMOVED lines=36> */
.L_x_5032:
[----:B------:R-:W-:Y:S05]  /*2df0*/  BSYNC B0 ;  /* 0x0000000000007941 */ /* 0x000fea0003800000 */
.L_x_5031:
        /* <DEDUP_REMOVED lines=36> */
.L_x_5034:
[----:B------:R-:W-:Y:S05]  /*3040*/  BSYNC B0 ;  /* 0x0000000000007941 */ /* 0x000fea0003800000 */
.L_x_5033:
        /* <DEDUP_REMOVED lines=36> */
.L_x_5036:
[----:B------:R-:W-:Y:S05]  /*3290*/  BSYNC B0 ;  /* 0x0000000000007941 */ /* 0x000fea0003800000 */
.L_x_5035:
        /* <DEDUP_REMOVED lines=36> */
.L_x_5038:
[----:B------:R-:W-:Y:S05]  /*34e0*/  BSYNC B0 ;  /* 0x0000000000007941 */ /* 0x000fea0003800000 */
.L_x_5037:
        /* <DEDUP_REMOVED lines=36> */
.L_x_5040:
[----:B------:R-:W-:Y:S05]  /*3730*/  BSYNC B0 ;  /* 0x0000000000007941 */ /* 0x000fea0003800000 */
.L_x_5039:
        /* <DEDUP_REMOVED lines=36> */
.L_x_5042:
[----:B------:R-:W-:Y:S05]  /*3980*/  BSYNC B0 ;  /* 0x0000000000007941 */ /* 0x000fea0003800000 */
.L_x_5041:
[----:B------:R-:W-:Y:S01]  /*3990*/  BSSY B0, `(.L_x_5043) ;  /* 0x0000022000007945 */ /* 0x000fe20003800000 */
[----:B------:R-:W-:-:S03]  /*39a0*/  FSETP.GTU.FTZ.AND P2, PT, R56, 20, PT ;  /* 0x41a000003800780b */ /* 0x000fc60003f5c000 */
[----:B------:R-:W-:Y:S10]  /*39b0*/  @P1 BRA `(.L_x_5044) ;  /* 0x00000000007c1947 */ /* 0x000ff40003800000 */
        /* <DEDUP_REMOVED lines=31> */
.L_x_5044:
[----:B------:R-:W-:Y:S05]  /*3bb0*/  BSYNC B0 ;  /* 0x0000000000007941 */ /* 0x000fea0003800000 */
.L_x_5043:
        /* <DEDUP_REMOVED lines=33> */
.L_x_5046:
[----:B------:R-:W-:Y:S05]  /*3dd0*/  BSYNC B0 ;  /* 0x0000000000007941 */ /* 0x000fea0003800000 */
.L_x_5045:
        /* <DEDUP_REMOVED lines=33> */
.L_x_5048:
[----:B------:R-:W-:Y:S05]  /*3ff0*/  BSYNC B0 ;  /* 0x0000000000007941 */ /* 0x000fea0003800000 */
.L_x_5047:
        /* <DEDUP_REMOVED lines=33> */
.L_x_5050:
[----:B------:R-:W-:Y:S05]  /*4210*/  BSYNC B0 ;  /* 0x0000000000007941 */ /* 0x000fea0003800000 */
.L_x_5049:
        /* <DEDUP_REMOVED lines=33> */
.L_x_5052:
[----:B------:R-:W-:Y:S05]  /*4430*/  BSYNC B0 ;  /* 0x0000000000007941 */ /* 0x000fea0003800000 */
.L_x_5051:
        /* <DEDUP_REMOVED lines=33> */
.L_x_5054:
[----:B------:R-:W-:Y:S05]  /*4650*/  BSYNC B0 ;  /* 0x0000000000007941 */ /* 0x000fea0003800000 */
.L_x_5053:
[----:B------:R-:W-:Y:S02]  /*4660*/  USHF.R.S32.HI UR37, URZ, 0x1f, UR36 ;  /* 0x0000001f3f257899 */ /* 0x000fe40008011424 */
[----:B------:R-:W-:Y:S01]  /*4670*/  MOV R2, UR36 ;  /* 0x0000002400027c02 */ /* 0x000fe20008000f00 */
[----:B------:R-:W-:Y:S01]  /*4680*/  ULDC.64 UR16, c[0x0][0x2a0] ;  /* 0x0000a80000107ab9 */ /* 0x000fe20000000a00 */
[----:B------:R-:W-:Y:S01]  /*4690*/  USHF.R.S32.HI UR8, URZ, 0x1f, UR47 ;  /* 0x0000001f3f087899 */ /* 0x000fe2000801142f */
[----:B------:R-:W-:Y:S01]  /*46a0*/  MOV R5, UR16 ;  /* 0x0000001000057c02 */ /* 0x000fe20008000f00 */
[----:B------:R-:W-:Y:S01]  /*46b0*/  ULDC.64 UR34, c[0x0][0x2b0] ;  /* 0x0000ac0000227ab9 */ /* 0x000fe20000000a00 */
[----:B------:R-:W-:Y:S01]  /*46c0*/  MOV R3, UR37 ;  /* 0x0000002500037c02 */ /* 0x000fe20008000f00 */
[----:B------:R-:W-:Y:S01]  /*46d0*/  UIMAD UR7, UR8, UR16, URZ ;  /* 0x00000010080772a4 */ /* 0x000fe2000f8e023f */
[----:B------:R-:W-:Y:S01]  /*46e0*/  MOV R4, UR36 ;  /* 0x0000002400047c02 */ /* 0x000fe20008000f00 */
[----:B------:R-:W-:Y:S01]  /*46f0*/  UIMAD.WIDE.U32 UR30, UR47, UR16, URZ ;  /* 0x000000102f1e72a5 */ /* 0x000fe2000f8e003f */
[----:B------:R-:W-:Y:S01]  /*4700*/  IMAD.U32 R7, RZ, RZ, UR34 ;  /* 0x00000022ff077e24 */ /* 0x000fe2000f8e00ff */
[----:B------:R-:W-:Y:S01]  /*4710*/  UIMAD UR16, UR8, UR34, URZ ;  /* 0x00000022081072a4 */ /* 0x000fe2000f8e023f */
[----:B------:R-:W-:Y:S01]  /*4720*/  @!P0 IMAD.WIDE.U32 R2, R5, UR47, R2 ;  /* 0x0000002f05028c25 */ /* 0x000fe2000f8e0002 */
[----:B------:R-:W-:Y:S01]  /*4730*/  MOV R5, UR37 ;  /* 0x0000002500057c02 */ /* 0x000fe20008000f00 */
[----:B------:R-:W-:Y:S01]  /*4740*/  UIMAD UR9, UR47, UR17, UR7 ;  /* 0x000000112f0972a4 */ /* 0x000fe2000f8e0207 */
[----:B------:R-:W1:Y:S01]  /*4750*/  LDS.U16 R43, [R101] ;  /* 0x00000000652b7984 */ /* 0x000e620000000400 */
[----:B------:R-:W-:Y:S01]  /*4760*/  UIMAD UR27, UR47, UR35, UR16 ;  /* 0x000000232f1b72a4 */ /* 0x000fe2000f8e0210 */
[----:B------:R-:W-:Y:S01]  /*4770*/  PRMT R18, RZ, 0x7610, R18 ;  /* 0x00007610ff127816 */ /* 0x000fe20000000012 */
[----:B------:R-:W-:Y:S01]  /*4780*/  @!P0 IMAD.WIDE.U32 R4, R7, UR47, R4 ;  /* 0x0000002f07048c25 */ /* 0x000fe2000f8e0004 */
[----:B------:R-:W-:Y:S01]  /*4790*/  ULDC.64 UR32, c[0x0][0x2a8] ;  /* 0x0000aa0000207ab9 */ /* 0x000fe20000000a00 */
[----:B------:R-:W-:Y:S01]  /*47a0*/  USHF.R.S32.HI UR7, URZ, 0x1f, UR20 ;  /* 0x0000001f3f077899 */ /* 0x000fe20008011414 */
[----:B------:R-:W-:Y:S01]  /*47b0*/  @!P0 IADD3 R3, R3, UR9, RZ ;  /* 0x0000000903038c10 */ /* 0x000fe2000fffe0ff */
[----:B------:R-:W-:Y:S01]  /*47c0*/  ULDC.64 UR16, c[0x0][0x2b8] ;  /* 0x0000ae0000107ab9 */ /* 0x000fe20000000a00 */
[----:B------:R-:W-:Y:S01]  /*47d0*/  UIMAD.WIDE.U32 UR34, UR47, UR34, URZ ;  /* 0x000000222f2272a5 */ /* 0x000fe2000f8e003f */
[----:B------:R-:W-:Y:S01]  /*47e0*/  MOV R7, UR32 ;  /* 0x0000002000077c02 */ /* 0x000fe20008000f00 */
[----:B------:R-:W-:Y:S01]  /*47f0*/  UIADD3 UR31, UR31, UR9, URZ ;  /* 0x000000091f1f7290 */ /* 0x000fe2000fffe03f */
[----:B------:R-:W-:Y:S01]  /*4800*/  @!P0 IADD3 R5, R5, UR27, RZ ;  /* 0x0000001b05058c10 */ /* 0x000fe2000fffe0ff */
[----:B------:R-:W-:-:S02]  /*4810*/  UIMAD UR9, UR7, UR16, URZ ;  /* 0x00000010070972a4 */ /* 0x000fc4000f8e023f */
[----:B------:R-:W-:Y:S01]  /*4820*/  MOV R9, UR16 ;  /* 0x0000001000097c02 */ /* 0x000fe20008000f00 */
[----:B------:R-:W-:Y:S01]  /*4830*/  UIADD3 UR46, UR6, -UR46, URZ ;  /* 0x8000002e062e7290 */ /* 0x000fe2000fffe03f */
[----:B------:R-:W-:Y:S01]  /*4840*/  @!P0 IMAD.WIDE.U32 R2, R7, UR20, R2 ;  /* 0x0000001407028c25 */ /* 0x000fe2000f8e0002 */
[----:B------:R-:W-:Y:S01]  /*4850*/  UIMAD UR19, UR7, UR32, URZ ;  /* 0x00000020071372a4 */ /* 0x000fe2000f8e023f */
[----:B------:R-:W2:Y:S01]  /*4860*/  LDS.U16 R53, [R100+0x2] ;  /* 0x0000020064357984 */ /* 0x000ea20000000400 */
[----:B------:R-:W-:Y:S01]  /*4870*/  UIADD3 UR35, UR35, UR27, URZ ;  /* 0x0000001b23237290 */ /* 0x000fe2000fffe03f */
[----:B------:R-:W-:Y:S01]  /*4880*/  @!P0 IMAD.WIDE.U32 R4, R9, UR20, R4 ;  /* 0x0000001409048c25 */ /* 0x000fe2000f8e0004 */
[----:B------:R-:W-:Y:S01]  /*4890*/  UIMAD.WIDE.U32 UR30, UR20, UR32, UR30 ;  /* 0x00000020141e72a5 */ /* 0x000fe2000f8e001e */
[C---:B------:R-:W-:Y:S01]  /*48a0*/  @!P0 IADD3 R9, P1, R126.reuse, R2, RZ ;  /* 0x000000027e098210 */ /* 0x040fe20007f3e0ff */
[----:B------:R-:W-:Y:S01]  /*48b0*/  UIMAD UR9, UR20, UR17, UR9 ;  /* 0x00000011140972a4 */ /* 0x000fe2000f8e0209 */
[----:B------:R-:W3:Y:S01]  /*48c0*/  LDS.U16 R52, [R99+0x4] ;  /* 0x0000040063347984 */ /* 0x000ee20000000400 */
[----:B------:R-:W-:Y:S01]  /*48d0*/  UIMAD UR46, UR46, -0x400, URZ ;  /* 0xfffffc002e2e78a4 */ /* 0x000fe2000f8e023f */
[----:B------:R-:W-:Y:S01]  /*48e0*/  @!P0 IADD3 R8, P2, R126, R4, RZ ;  /* 0x000000047e088210 */ /* 0x000fe20007f5e0ff */
[----:B------:R-:W-:Y:S01]  /*48f0*/  UIMAD UR19, UR20, UR33, UR19 ;  /* 0x00000021141372a4 */ /* 0x000fe2000f8e0213 */
[----:B------:R-:W4:Y:S01]  /*4900*/  LDS.U16 R51, [R98+0x6] ;  /* 0x0000060062337984 */ /* 0x000f220000000400 */
[----:B------:R-:W-:-:S02]  /*4910*/  UIMAD.WIDE.U32 UR16, UR20, UR16, UR34 ;  /* 0x00000010141072a5 */ /* 0x000fc4000f8e0022 */
[----:B------:R-:W-:Y:S01]  /*4920*/  USHF.R.S32.HI UR27, URZ, 0x1f, UR46 ;  /* 0x0000001f3f1b7899 */ /* 0x000fe2000801142e */
[----:B------:R-:W-:Y:S01]  /*4930*/  LDS.U16 R35, [R97+0x8] ;  /* 0x0000080061237984 */ /* 0x000fe20000000400 */
[----:B------:R-:W-:Y:S01]  /*4940*/  UIADD3 UR39, UP0, UR46, UR30, URZ ;  /* 0x0000001e2e277290 */ /* 0x000fe2000ff1e03f */
[C---:B------:R-:W-:Y:S01]  /*4950*/  @!P0 IADD3.X R10, R127.reuse, UR19, R3, P1, !PT ;  /* 0x000000137f0a8c10 */ /* 0x040fe20008ffe403 */
[----:B------:R-:W-:Y:S01]  /*4960*/  UIADD3 UR38, UP1, UR46, UR16, URZ ;  /* 0x000000102e267290 */ /* 0x000fe2000ff3e03f */
[----:B------:R-:W-:Y:S01]  /*4970*/  @!P0 IADD3.X R3, R127, UR9, R5, P2, !PT ;  /* 0x000000097f038c10 */ /* 0x000fe200097fe405 */
[----:B------:R-:W-:Y:S01]  /*4980*/  ULDC.64 UR34, c[0x0][0x308] ;  /* 0x0000c20000227ab9 */ /* 0x000fe20000000a00 */
[----:B------:R-:W-:Y:S01]  /*4990*/  ULDC.64 UR32, c[0x0][0x318] ;  /* 0x0000c60000207ab9 */ /* 0x000fe20000000a00 */
[----:B------:R-:W-:Y:S01]  /*49a0*/  UIADD3.X UR30, UR27, UR19, UR31, UP0, !UPT ;  /* 0x000000131b1e7290 */ /* 0x000fe200087fe41f */
[C---:B------:R-:W-:Y:S01]  /*49b0*/  LEA R4, P2, R126.reuse, UR34, 0x1 ;  /* 0x000000227e047c11 */ /* 0x040fe2000f8408ff */
[----:B------:R-:W-:Y:S01]  /*49c0*/  UIADD3.X UR16, UR27, UR9, UR17, UP1, !UPT ;  /* 0x000000091b107290 */ /* 0x000fe20008ffe411 */
[----:B------:R-:W-:Y:S01]  /*49d0*/  LEA R6, P1, R126, UR32, 0x1 ;  /* 0x000000207e067c11 */ /* 0x000fe2000f8208ff */
[----:B0-----:R-:W-:Y:S01]  /*49e0*/  LDS.U16 R34, [R96+0xa] ;  /* 0x00000a0060227984 */ /* 0x001fe20000000400 */
[----:B------:R-:W-:-:S02]  /*49f0*/  MOV R7, UR39 ;  /* 0x0000002700077c02 */ /* 0x000fc40008000f00 */
[----:B------:R-:W-:Y:S01]  /*4a00*/  MOV R11, UR38 ;  /* 0x00000026000b7c02 */ /* 0x000fe20008000f00 */
[----:B------:R-:W-:Y:S01]  /*4a10*/  LDS.U16 R33, [R95+0xc] ;  /* 0x00000c005f217984 */ /* 0x000fe20000000400 */
[C-C-:B------:R-:W-:Y:S02]  /*4a20*/  LEA.HI.X R0, R126.reuse, UR35, R127.reuse, 0x1, P2 ;  /* 0x000000237e007c11 */ /* 0x140fe400090f0c7f */
[----:B------:R-:W-:Y:S01]  /*4a30*/  LEA.HI.X R5, R126, UR33, R127, 0x1, P1 ;  /* 0x000000217e057c11 */ /* 0x000fe200088f0c7f */
[----:B------:R-:W-:Y:S01]  /*4a40*/  LDS.U16 R29, [R94+0xe] ;  /* 0x00000e005e1d7984 */ /* 0x000fe20000000400 */
[----:B------:R-:W-:Y:S02]  /*4a50*/  LEA R6, P2, R7, R6, 0x1 ;  /* 0x0000000607067211 */ /* 0x000fe400078408ff */
[----:B------:R-:W-:Y:S01]  /*4a60*/  MOV R12, UR30 ;  /* 0x0000001e000c7c02 */ /* 0x000fe20008000f00 */
[----:B------:R-:W-:Y:S01]  /*4a70*/  LDS.U16 R26, [R93+0x10] ;  /* 0x000010005d1a7984 */ /* 0x000fe20000000400 */
[----:B------:R-:W-:-:S02]  /*4a80*/  LEA R4, P4, R11, R4, 0x1 ;  /* 0x000000040b047211 */ /* 0x000fc400078808ff */
[----:B------:R-:W-:Y:S01]  /*4a90*/  MOV R13, UR16 ;  /* 0x00000010000d7c02 */ /* 0x000fe20008000f00 */
[----:B------:R-:W-:Y:S01]  /*4aa0*/  LDS.U16 R23, [R92+0x12] ;  /* 0x000012005c177984 */ /* 0x000fe20000000400 */
[----:B------:R-:W-:Y:S02]  /*4ab0*/  @!P0 LEA R16, P1, R9, UR32, 0x1 ;  /* 0x0000002009108c11 */ /* 0x000fe4000f8208ff */
[----:B------:R-:W-:Y:S01]  /*4ac0*/  @!P0 LEA R2, P3, R8, UR34, 0x1 ;  /* 0x0000002208028c11 */ /* 0x000fe2000f8608ff */
[----:B------:R-:W0:Y:S01]  /*4ad0*/  LDS.U16 R14, [R91+0x14] ;  /* 0x000014005b0e7984 */ /* 0x000e220000000400 */
[----:B------:R-:W-:Y:S02]  /*4ae0*/  LEA.HI.X R7, R7, R5, R12, 0x1, P2 ;  /* 0x0000000507077211 */ /* 0x000fe400010f0c0c */
[----:B------:R-:W-:Y:S01]  /*4af0*/  LEA.HI.X R5, R11, R0, R13, 0x1, P4 ;  /* 0x000000000b057211 */ /* 0x000fe200020f0c0d */
[----:B------:R-:W5:Y:S01]  /*4b00*/  LDS.U16 R12, [R90+0x16] ;  /* 0x000016005a0c7984 */ /* 0x000f620000000400 */
[----:B------:R-:W-:-:S02]  /*4b10*/  @!P0 LEA.HI.X R17, R9, UR33, R10, 0x1, P1 ;  /* 0x0000002109118c11 */ /* 0x000fc400088f0c0a */
[----:B------:R-:W-:Y:S01]  /*4b20*/  PRMT R20, RZ, 0x7610, R20 ;  /* 0x00007610ff147816 */ /* 0x000fe20000000014 */
[----:B------:R-:W-:Y:S01]  /*4b30*/  LDS.U16 R10, [R89+0x18] ;  /* 0x00001800590a7984 */ /* 0x000fe20000000400 */
[----:B------:R-:W-:Y:S02]  /*4b40*/  @!P0 LEA.HI.X R3, R8, UR35, R3, 0x1, P3 ;  /* 0x0000002308038c11 */ /* 0x000fe400098f0c03 */
[----:B------:R-:W-:Y:S01]  /*4b50*/  PRMT R19, RZ, 0x7610, R19 ;  /* 0x00007610ff137816 */ /* 0x000fe20000000013 */
[----:B------:R-:W-:Y:S04]  /*4b60*/  LDS.U16 R9, [R88+0x1a] ;  /* 0x00001a0058097984 */ /* 0x000fe80000000400 */
[----:B------:R-:W-:Y:S01]  /*4b70*/  LDS.U16 R0, [R86+0x1e] ;  /* 0x00001e0056007984 */ /* 0x000fe20000000400 */
[----:B------:R-:W-:-:S02]  /*4b80*/  PRMT R28, RZ, 0x7610, R28 ;  /* 0x00007610ff1c7816 */ /* 0x000fc4000000001c */
[----:B------:R-:W-:Y:S01]  /*4b90*/  ISETP.GE.AND P5, PT, R135, UR18, PT ;  /* 0x0000001287007c0c */ /* 0x000fe2000bfa6270 */
[----:B------:R-:W-:Y:S01]  /*4ba0*/  LDS.U16 R8, [R87+0x1c] ;  /* 0x00001c0057087984 */ /* 0x000fe20000000400 */
[----:B------:R-:W-:Y:S02]  /*4bb0*/  ISETP.GE.AND P2, PT, R137, UR18, PT ;  /* 0x0000001289007c0c */ /* 0x000fe4000bf46270 */
[----:B------:R-:W-:Y:S01]  /*4bc0*/  ISETP.GE.AND P6, PT, R136, UR18, PT ;  /* 0x0000001288007c0c */ /* 0x000fe2000bfc6270 */
[----:B------:R-:W-:Y:S01]  /*4bd0*/  BAR.SYNC.DEFER_BLOCKING 0x0 ;  /* 0x0000000000007b1d */ /* 0x000fe20000010000 */
        /* <DEDUP_REMOVED lines=12> */
[----:B------:R-:W5:Y:S01]  /*4ca0*/  @!P1 LDG.E.U16 R20, desc[UR28][R6.64+-0x780] ;  /* 0xfff8801c06149981 */ /* 0x000f62000c1e1500 */
[----:B------:R-:W-:Y:S02]  /*4cb0*/  ISETP.GE.AND P1, PT, R134, UR18, PT ;  /* 0x0000001286007c0c */ /* 0x000fe4000bf26270 */
[----:B------:R-:W-:Y:S01]  /*4cc0*/  PRMT R36, RZ, 0x7610, R36 ;  /* 0x00007610ff247816 */ /* 0x000fe20000000024 */
[----:B------:R-:W5:Y:S01]  /*4cd0*/  @!P2 LDG.E.U16 R22, desc[UR28][R6.64+-0x700] ;  /* 0xfff9001c0616a981 */ /* 0x000f62000c1e1500 */
[----:B------:R-:W-:-:S02]  /*4ce0*/  ISETP.GE.AND P3, PT, R140, UR18, PT ;  /* 0x000000128c007c0c */ /* 0x000fc4000bf66270 */
[----:B------:R-:W-:Y:S01]  /*4cf0*/  PRMT R37, RZ, 0x7610, R37 ;  /* 0x00007610ff257816 */ /* 0x000fe20000000025 */
[----:B------:R-:W5:Y:S01]  /*4d00*/  @!P4 LDG.E.U16 R13, desc[UR28][R6.64+-0x740] ;  /* 0xfff8c01c060dc981 */ /* 0x000f62000c1e1500 */
[----:B------:R-:W-:Y:S02]  /*4d10*/  PRMT R38, RZ, 0x7610, R38 ;  /* 0x00007610ff267816 */ /* 0x000fe40000000026 */
[----:B------:R-:W-:Y:S01]  /*4d20*/  PRMT R39, RZ, 0x7610, R39 ;  /* 0x00007610ff277816 */ /* 0x000fe20000000027 */
[----:B------:R1:W5:Y:S01]  /*4d30*/  @!P0 LDG.E.U16 R18, desc[UR28][R16.64] ;  /* 0x0000001c10128981 */ /* 0x000362000c1e1500 */
[----:B------:R-:W-:Y:S02]  /*4d40*/  PRMT R42, RZ, 0x7610, R42 ;  /* 0x00007610ff2a7816 */ /* 0x000fe4000000002a */
[----:B------:R-:W-:Y:S01]  /*4d50*/  PRMT R41, RZ, 0x7610, R41 ;  /* 0x00007610ff297816 */ /* 0x000fe20000000029 */
[----:B------:R-:W5:Y:S01]  /*4d60*/  @!P1 LDG.E.U16 R19, desc[UR28][R6.64+-0x640] ;  /* 0xfff9c01c06139981 */ /* 0x000f62000c1e1500 */
[----:B------:R-:W-:-:S02]  /*4d70*/  ISETP.GE.AND P1, PT, R125, UR18, PT ;  /* 0x000000127d007c0c */ /* 0x000fc4000bf26270 */
[----:B------:R-:W-:Y:S01]  /*4d80*/  PRMT R44, RZ, 0x7610, R44 ;  /* 0x00007610ff2c7816 */ /* 0x000fe2000000002c */
[----:B------:R-:W5:Y:S01]  /*4d90*/  @!P3 LDG.E.U16 R11, desc[UR28][R6.64+-0x7c0] ;  /* 0xfff8401c060bb981 */ /* 0x000f62000c1e1500 */
[----:B------:R-:W-:Y:S02]  /*4da0*/  ISETP.GE.AND P2, PT, R122, UR18, PT ;  /* 0x000000127a007c0c */ /* 0x000fe4000bf46270 */
[----:B------:R-:W-:Y:S01]  /*4db0*/  PRMT R45, RZ, 0x7610, R45 ;  /* 0x00007610ff2d7816 */ /* 0x000fe2000000002d */
[----:B------:R-:W5:Y:S01]  /*4dc0*/  @!P5 LDG.E.U16 R24, desc[UR28][R6.64+-0x680] ;  /* 0xfff9801c0618d981 */ /* 0x000f62000c1e1500 */
[----:B------:R-:W-:Y:S02]  /*4dd0*/  ISETP.GE.AND P4, PT, R120, UR18, PT ;  /* 0x0000001278007c0c */ /* 0x000fe4000bf86270 */
[----:B------:R-:W-:Y:S01]  /*4de0*/  PRMT R46, RZ, 0x7610, R46 ;  /* 0x00007610ff2e7816 */ /* 0x000fe2000000002e */
[----:B------:R-:W5:Y:S01]  /*4df0*/  @!P6 LDG.E.U16 R15, desc[UR28][R6.64+-0x6c0] ;  /* 0xfff9401c060fe981 */ /* 0x000f62000c1e1500 */
[----:B-1----:R-:W-:-:S02]  /*4e00*/  PRMT R16, RZ, 0x7610, R16 ;  /* 0x00007610ff107816 */ /* 0x002fc40000000010 */
[----:B------:R-:W-:Y:S01]  /*4e10*/  PRMT R47, RZ, 0x7610, R47 ;  /* 0x00007610ff2f7816 */ /* 0x000fe2000000002f */
[----:B------:R-:W5:Y:S01]  /*4e20*/  @!P1 LDG.E.U16 R28, desc[UR28][R6.64+-0x600] ;  /* 0xfffa001c061c9981 */ /* 0x000f62000c1e1500 */
[----:B------:R-:W-:Y:S02]  /*4e30*/  ISETP.GE.AND P1, PT, R124, UR18, PT ;  /* 0x000000127c007c0c */ /* 0x000fe4000bf26270 */
[----:B------:R-:W-:Y:S02]  /*4e40*/  PRMT R48, RZ, 0x7610, R48 ;  /* 0x00007610ff307816 */ /* 0x000fe40000000030 */
[----:B------:R-:W-:Y:S01]  /*4e50*/  PRMT R49, RZ, 0x7610, R49 ;  /* 0x00007610ff317816 */ /* 0x000fe20000000031 */
[----:B------:R-:W5:Y:S01]  /*4e60*/  @!P4 LDG.E.U16 R25, desc[UR28][R6.64+-0x4c0] ;  /* 0xfffb401c0619c981 */ /* 0x000f62000c1e1500 */
[----:B------:R-:W-:Y:S01]  /*4e70*/  ISETP.GE.AND P3, PT, R121, UR18, PT ;  /* 0x0000001279007c0c */ /* 0x000fe2000bf66270 */
[----:B------:R-:W-:Y:S01]  /*4e80*/  HADD2.F32 R43, -RZ, R43.H0_H0 ;  /* 0x2000002bff2b7230 */ /* 0x000fe20000004100 */
[----:B------:R-:W-:Y:S01]  /*4e90*/  ISETP.GE.AND P5, PT, R119, UR18, PT ;  /* 0x0000001277007c0c */ /* 0x000fe2000bfa6270 */
[----:B--2---:R-:W-:Y:S01]  /*4ea0*/  HADD2.F32 R53, -RZ, R53.H0_H0 ;  /* 0x20000035ff357230 */ /* 0x004fe20000004100 */
[----:B------:R-:W-:Y:S01]  /*4eb0*/  PRMT R17, RZ, 0x7610, R17 ;  /* 0x00007610ff117816 */ /* 0x000fe20000000011 */
[----:B---3--:R-:W-:-:S02]  /*4ec0*/  HADD2.F32 R52, -RZ, R52.H0_H0 ;  /* 0x20000034ff347230 */ /* 0x008fc40000004100 */
[----:B----4-:R-:W-:Y:S01]  /*4ed0*/  HADD2.F32 R51, -RZ, R51.H0_H0 ;  /* 0x20000033ff337230 */ /* 0x010fe20000004100 */
[----:B------:R-:W2:Y:S01]  /*4ee0*/  @!P1 LDG.E.U16 R21, desc[UR28][R6.64+-0x5c0] ;  /* 0xfffa401c06159981 */ /* 0x000ea2000c1e1500 */
[----:B------:R-:W-:Y:S01]  /*4ef0*/  ISETP.GE.AND P1, PT, R123, UR18, PT ;  /* 0x000000127b007c0c */ /* 0x000fe2000bf26270 */
[----:B0-----:R-:W-:Y:S01]  /*4f00*/  HADD2.F32 R14, -RZ, R14.H0_H0 ;  /* 0x2000000eff0e7230 */ /* 0x001fe20000004100 */
[----:B------:R-:W-:Y:S01]  /*4f10*/  ISETP.GE.AND P6, PT, R118, UR18, PT ;  /* 0x0000001276007c0c */ /* 0x000fe2000bfc6270 */
[----:B------:R-:W3:Y:S01]  /*4f20*/  @!P2 LDG.E.U16 R17, desc[UR28][R6.64+-0x540] ;  /* 0xfffac01c0611a981 */ /* 0x000ee2000c1e1500 */
[----:B-----5:R-:W-:Y:S01]  /*4f30*/  HADD2.F32 R12, -RZ, R12.H0_H0 ;  /* 0x2000000cff0c7230 */ /* 0x020fe20000004100 */
[----:B------:R-:W0:Y:S01]  /*4f40*/  S2UR UR16, SR_CgaCtaId ;  /* 0x00000000001079c3 */ /* 0x000e220000008800 */
[----:B------:R-:W-:Y:S01]  /*4f50*/  UMOV UR9, 0x400 ;  /* 0x0000040000097882 */ /* 0x000fe20000000000 */
[----:B------:R-:W4:Y:S01]  /*4f60*/  @!P3 LDG.E.U16 R30, desc[UR28][R6.64+-0x500] ;  /* 0xfffb001c061eb981 */ /* 0x000f22000c1e1500 */
[----:B------:R-:W-:-:S03]  /*4f70*/  ULDC.64 UR32, c[0x0][0x398] ;  /* 0x0000e60000207ab9 */ /* 0x000fc60000000a00 */
[----:B------:R-:W5:Y:S04]  /*4f80*/  @!P5 LDG.E.U16 R32, desc[UR28][R6.64+-0x480] ;  /* 0xfffb801c0620d981 */ /* 0x000f68000c1e1500 */
[----:B------:R-:W3:Y:S04]  /*4f90*/  @!P1 LDG.E.U16 R16, desc[UR28][R6.64+-0x580] ;  /* 0xfffa801c06109981 */ /* 0x000ee8000c1e1500 */
[----:B------:R1:W5:Y:S01]  /*4fa0*/  @!P6 LDG.E.U16 R27, desc[UR28][R6.64+-0x440] ;  /* 0xfffbc01c061be981 */ /* 0x000362000c1e1500 */
[----:B------:R-:W-:Y:S02]  /*4fb0*/  P2R R40, PR, RZ, 0x2 ;  /* 0x00000002ff287803 */ /* 0x000fe40000000000 */
[----:B-1----:R-:W-:-:S02]  /*4fc0*/  PRMT R6, RZ, 0x7610, R6 ;  /* 0x00007610ff067816 */ /* 0x002fc40000000006 */
[----:B------:R-:W-:Y:S02]  /*4fd0*/  ISETP.GE.AND P1, PT, R140, UR18, PT ;  /* 0x000000128c007c0c */ /* 0x000fe4000bf26270 */
[----:B------:R-:W-:Y:S01]  /*4fe0*/  PRMT R7, RZ, 0x7610, R7 ;  /* 0x00007610ff077816 */ /* 0x000fe20000000007 */
        /* <DEDUP_REMOVED lines=10> */
[----:B---3--:R-:W-:Y:S04]  /*5090*/  STS.U16 [R107+0x280], R16 ;  /* 0x000280106b007388 */ /* 0x008fe80000000400 */
[----:B------:R-:W-:Y:S04]  /*50a0*/  STS.U16 [R106+0x2c0], R17 ;  /* 0x0002c0116a007388 */ /* 0x000fe80000000400 */
[----:B----4-:R-:W-:Y:S04]  /*50b0*/  STS.U16 [R105+0x300], R30 ;  /* 0x0003001e69007388 */ /* 0x010fe80000000400 */
[----:B------:R-:W-:Y:S04]  /*50c0*/  STS.U16 [R104+0x340], R25 ;  /* 0x0003401968007388 */ /* 0x000fe80000000400 */
[----:B-----5:R1:W-:Y:S04]  /*50d0*/  STS.U16 [R103+0x380], R32 ;  /* 0x0003802067007388 */ /* 0x0203e80000000400 */
        /* <DEDUP_REMOVED lines=8> */
[----:B------:R-:W2:Y:S04]  /*5160*/  LDS.U16 R19, [R95+0xc] ;  /* 0x00000c005f137984 */ /* 0x000ea80000000400 */
[----:B------:R-:W-:Y:S04]  /*5170*/  LDS.U16 R20, [R94+0xe] ;  /* 0x00000e005e147984 */ /* 0x000fe80000000400 */
[----:B------:R-:W-:Y:S04]  /*5180*/  LDS.U16 R21, [R93+0x10] ;  /* 0x000010005d157984 */ /* 0x000fe80000000400 */
[----:B------:R-:W-:Y:S04]  /*5190*/  LDS.U16 R22, [R92+0x12] ;  /* 0x000012005c167984 */ /* 0x000fe80000000400 */
[----:B------:R-:W3:Y:S04]  /*51a0*/  LDS.U16 R24, [R91+0x14] ;  /* 0x000014005b187984 */ /* 0x000ee80000000400 */
[----:B------:R-:W-:Y:S04]  /*51b0*/  LDS.U16 R25, [R90+0x16] ;  /* 0x000016005a197984 */ /* 0x000fe80000000400 */
[----:B------:R-:W-:Y:S04]  /*51c0*/  LDS.U16 R27, [R89+0x18] ;  /* 0x00001800591b7984 */ /* 0x000fe80000000400 */
[----:B------:R-:W-:Y:S04]  /*51d0*/  LDS.U16 R28, [R88+0x1a] ;  /* 0x00001a00581c7984 */ /* 0x000fe80000000400 */
[----:B------:R-:W4:Y:S04]  /*51e0*/  LDS.U16 R30, [R87+0x1c] ;  /* 0x00001c00571e7984 */ /* 0x000f280000000400 */
[----:B------:R-:W-:Y:S01]  /*51f0*/  LDS.U16 R31, [R86+0x1e] ;  /* 0x00001e00561f7984 */ /* 0x000fe20000000400 */
[----:B------:R-:W-:Y:S01]  /*5200*/  BAR.SYNC.DEFER_BLOCKING 0x0 ;  /* 0x0000000000007b1d */ /* 0x000fe20000010000 */
[----:B-1----:R-:W-:-:S05]  /*5210*/  PRMT R32, RZ, 0x7610, R32 ;  /* 0x00007610ff207816 */ /* 0x002fca0000000020 */
[----:B------:R1:W5:Y:S01]  /*5220*/  @!P0 LDG.E.U16 R6, desc[UR28][R2.64] ;  /* 0x0000001c02068981 */ /* 0x000362000c1e1500 */
        /* <DEDUP_REMOVED lines=17> */
[----:B------:R-:W-:Y:S02]  /*5340*/  ISETP.GE.AND P0, PT, R125, UR18, PT ;  /* 0x000000127d007c0c */ /* 0x000fe4000bf06270 */
[----:B-1----:R-:W-:-:S06]  /*5350*/  PRMT R3, RZ, 0x7610, R3 ;  /* 0x00007610ff037816 */ /* 0x002fcc0000000003 */
[----:B------:R-:W5:Y:S01]  /*5360*/  @!P1 LDG.E.U16 R3, desc[UR28][R4.64+-0x640] ;  /* 0xfff9c01c04039981 */ /* 0x000f62000c1e1500 */
[----:B------:R-:W-:-:S04]  /*5370*/  ISETP.NE.AND P1, PT, R40, RZ, PT ;  /* 0x000000ff2800720c */ /* 0x000fc80003f25270 */
[----:B------:R-:W5:Y:S01]  /*5380*/  @!P0 LDG.E.U16 R42, desc[UR28][R4.64+-0x600] ;  /* 0xfffa001c042a8981 */ /* 0x000f62000c1e1500 */
[----:B------:R-:W-:-:S08]  /*5390*/  ISETP.GE.AND P0, PT, R124, UR18, PT ;  /* 0x000000127c007c0c */ /* 0x000fd0000bf06270 */
[----:B------:R-:W5:Y:S05]  /*53a0*/  @!P1 LDG.E.U16 R44, desc[UR28][R4.64+-0x580] ;  /* 0xfffa801c042c9981 */ /* 0x000f6a000c1e1500 */
[----:B------:R1:W5:Y:S01]  /*53b0*/  @!P0 LDG.E.U16 R41, desc[UR28][R4.64+-0x5c0] ;  /* 0xfffa401c04298981 */ /* 0x000362000c1e1500 */
[----:B--2---:R-:W-:Y:S02]  /*53c0*/  HADD2.F32 R19, -RZ, R19.H0_H0 ;  /* 0x20000013ff137230 */ /* 0x004fe40000004100 */
[----:B------:R-:W-:Y:S02]  /*53d0*/  HADD2.F32 R15, -RZ, R15.H0_H0 ;  /* 0x2000000fff0f7230 */ /* 0x000fe40000004100 */
[----:B---3--:R-:W-:-:S02]  /*53e0*/  HADD2.F32 R24, -RZ, R24.H0_H0 ;  /* 0x20000018ff187230 */ /* 0x008fc40000004100 */
[----:B------:R-:W-:Y:S01]  /*53f0*/  FMUL.FTZ R64, R19, -1.4426950216293334961 ;  /* 0xbfb8aa3b13407820 */ /* 0x000fe20000410000 */
[----:B----4-:R-:W-:Y:S02]  /*5400*/  HADD2.F32 R30, -RZ, R30.H0_H0 ;  /* 0x2000001eff1e7230 */ /* 0x010fe40000004100 */
[----:B------:R-:W-:Y:S01]  /*5410*/  FMUL.FTZ R2, R15, -1.4426950216293334961 ;  /* 0xbfb8aa3b0f027820 */ /* 0x000fe20000410000 */
[----:B------:R2:W-:Y:S01]  /*5420*/  MUFU.EX2 R65, R64 ;  /* 0x0000004000417308 */ /* 0x0005e20000000800 */
[----:B------:R-:W-:Y:S02]  /*5430*/  HADD2.F32 R11, -RZ, R11.H0_H0 ;  /* 0x2000000bff0b7230 */ /* 0x000fe40000004100 */
[----:B------:R-:W-:Y:S02]  /*5440*/  HADD2.F32 R13, -RZ, R13.H0_H0 ;  /* 0x2000000dff0d7230 */ /* 0x000fe40000004100 */
[----:B------:R-:W-:Y:S02]  /*5450*/  HADD2.F32 R17, -RZ, R17.H0_H0 ;  /* 0x20000011ff117230 */ /* 0x000fe40000004100 */
[----:B--2---:R-:W-:Y:S01]  /*5460*/  FMUL.FTZ R64, R24, -1.4426950216293334961 ;  /* 0xbfb8aa3b18407820 */ /* 0x004fe20000410000 */
[----:B------:R2:W3:Y:S01]  /*5470*/  MUFU.EX2 R40, R2 ;  /* 0x0000000200287308 */ /* 0x0004e20000000800 */
[----:B------:R-:W-:Y:S01]  /*5480*/  FMUL.FTZ R50, R11, -1.4426950216293334961 ;  /* 0xbfb8aa3b0b327820 */ /* 0x000fe20000410000 */
[----:B------:R-:W-:-:S02]  /*5490*/  HADD2.F32 R16, -RZ, R16.H0_H0 ;  /* 0x20000010ff107230 */ /* 0x000fc40000004100 */
[----:B------:R-:W-:-:S04]  /*54a0*/  FMUL.FTZ R54, R13, -1.4426950216293334961 ;  /* 0xbfb8aa3b0d367820 */ /* 0x000fc80000410000 */
[----:B------:R4:W-:Y:S01]  /*54b0*/  MUFU.EX2 R70, R64 ;  /* 0x0000004000467308 */ /* 0x0009e20000000800 */
[----:B--2---:R-:W-:Y:S01]  /*54c0*/  FMUL.FTZ R2, R17, -1.4426950216293334961 ;  /* 0xbfb8aa3b11027820 */ /* 0x004fe20000410000 */
[----:B------:R-:W-:Y:S02]  /*54d0*/  HADD2.F32 R21, -RZ, R21.H0_H0 ;  /* 0x20000015ff157230 */ /* 0x000fe40000004100 */
[----:B----4-:R-:W-:Y:S01]  /*54e0*/  FMUL.FTZ R64, R30, -1.4426950216293334961 ;  /* 0xbfb8aa3b1e407820 */ /* 0x010fe20000410000 */
[----:B------:R-:W-:Y:S02]  /*54f0*/  HADD2.F32 R18, -RZ, R18.H0_H0 ;  /* 0x20000012ff127230 */ /* 0x000fe40000004100 */
[----:B-1----:R-:W-:Y:S01]  /*5500*/  FMUL.FTZ R4, R16, -1.4426950216293334961 ;  /* 0xbfb8aa3b10047820 */ /* 0x002fe20000410000 */
[----:B------:R-:W-:Y:S02]  /*5510*/  MUFU.EX2 R144, R64 ;  /* 0x0000004000907308 */ /* 0x000fe40000000800 */
[----:B------:R-:W-:-:S06]  /*5520*/  FMUL.FTZ R55, R18, -1.4426950216293334961 ;  /* 0xbfb8aa3b12377820 */ /* 0x000fcc0000410000 */
[----:B------:R-:W-:Y:S08]  /*5530*/  MUFU.EX2 R50, R50 ;  /* 0x0000003200327308 */ /* 0x000ff00000000800 */
[----:B------:R1:W-:Y:S01]  /*5540*/  MUFU.EX2 R5, R2 ;  /* 0x0000000200057308 */ /* 0x0003e20000000800 */
[----:B---3--:R-:W-:-:S07]  /*5550*/  FADD.FTZ R40, R40, 1 ;  /* 0x3f80000028287421 */ /* 0x008fce0000010000 */
[----:B------:R-:W-:Y:S01]  /*5560*/  MUFU.EX2 R54, R54 ;  /* 0x0000003600367308 */ /* 0x000fe20000000800 */
[----:B-1----:R-:W-:-:S07]  /*5570*/  FMUL.FTZ R2, R21, -1.4426950216293334961 ;  /* 0xbfb8aa3b15027820 */ /* 0x002fce0000410000 */
[----:B------:R-:W1:Y:S08]  /*5580*/  MUFU.EX2 R4, R4 ;  /* 0x0000000400047308 */ /* 0x000e700000000800 */
[----:B------:R2:W3:Y:S08]  /*5590*/  MUFU.EX2 R67, R2 ;  /* 0x0000000200437308 */ /* 0x0004f00000000800 */
[----:B------:R-:W4:Y:S08]  /*55a0*/  MUFU.EX2 R55, R55 ;  /* 0x0000003700377308 */ /* 0x000f300000000800 */
[----:B------:R-:W0:Y:S01]  /*55b0*/  MUFU.RCP R40, R40 ;  /* 0x0000002800287308 */ /* 0x000e220000001000 */
[----:B------:R-:W-:-:S02]  /*55c0*/  HADD2.F32 R20, -RZ, R20.H0_H0 ;  /* 0x20000014ff147230 */ /* 0x000fc40000004100 */
[----:B-1----:R-:W-:Y:S01]  /*55d0*/  FADD.FTZ R4, R4, 1 ;  /* 0x3f80000004047421 */ /* 0x002fe20000010000 */
[----:B------:R-:W-:Y:S02]  /*55e0*/  HADD2.F32 R22, -RZ, R22.H0_H0 ;  /* 0x20000016ff167230 */ /* 0x000fe40000004100 */
[----:B------:R-:W-:Y:S01]  /*55f0*/  FMUL.FTZ R66, R20, -1.4426950216293334961 ;  /* 0xbfb8aa3b14427820 */ /* 0x000fe20000410000 */
[----:B------:R-:W-:Y:S02]  /*5600*/  HADD2.F32 R25, -RZ, R25.H0_H0 ;  /* 0x20000019ff197230 */ /* 0x000fe40000004100 */
[----:B------:R-:W-:Y:S01]  /*5610*/  FMUL.FTZ R68, R22, -1.4426950216293334961 ;  /* 0xbfb8aa3b16447820 */ /* 0x000fe20000410000 */
[----:B------:R-:W-:Y:S02]  /*5620*/  FADD.FTZ R5, R5, 1 ;  /* 0x3f80000005057421 */ /* 0x000fe40000010000 */
[----:B------:R-:W1:Y:S01]  /*5630*/  MUFU.EX2 R66, R66 ;  /* 0x0000004200427308 */ /* 0x000e620000000800 */
[----:B------:R-:W-:Y:S01]  /*5640*/  FMUL.FTZ R69, R25, -1.4426950216293334961 ;  /* 0xbfb8aa3b19457820 */ /* 0x000fe20000410000 */
[----:B------:R-:W-:-:S06]  /*5650*/  HADD2.F32 R28, -RZ, R28.H0_H0 ;  /* 0x2000001cff1c7230 */ /* 0x000fcc0000004100 */
[----:B------:R-:W1:Y:S01]  /*5660*/  MUFU.EX2 R68, R68 ;  /* 0x0000004400447308 */ /* 0x000e620000000800 */
[----:B------:R-:W-:-:S07]  /*5670*/  FMUL.FTZ R71, R28, -1.4426950216293334961 ;  /* 0xbfb8aa3b1c477820 */ /* 0x000fce0000410000 */
[----:B------:R-:W-:Y:S01]  /*5680*/  MUFU.EX2 R128, R69 ;  /* 0x0000004500807308 */ /* 0x000fe20000000800 */
[----:B------:R-:W-:-:S07]  /*5690*/  HADD2.F32 R27, -RZ, R27.H0_H0 ;  /* 0x2000001bff1b7230 */ /* 0x000fce0000004100 */
[----:B------:R-:W-:Y:S01]  /*56a0*/  MUFU.EX2 R133, R71 ;  /* 0x0000004700857308 */ /* 0x000fe20000000800 */
[----:B--2---:R-:W-:Y:S01]  /*56b0*/  FMUL.FTZ R2, R27, -1.4426950216293334961 ;  /* 0xbfb8aa3b1b027820 */ /* 0x004fe20000410000 */
[----:B-----5:R-:W-:Y:S04]  /*56c0*/  STS.U16 [R117], R6 ;  /* 0x0000000675007388 */ /* 0x020fe80000000400 */
        /* <DEDUP_REMOVED lines=17> */
[----:B------:R-:W1:Y:S04]  /*57e0*/  LDS.U16 R36, [R100+0x2] ;  /* 0x0000020064247984 */ /* 0x000e680000000400 */
[----:B------:R-:W1:Y:S04]  /*57f0*/  LDS.U16 R37, [R99+0x4] ;  /* 0x0000040063257984 */ /* 0x000e680000000400 */
[----:B------:R-:W1:Y:S04]  /*5800*/  LDS.U16 R64, [R98+0x6] ;  /* 0x0000060062407984 */ /* 0x000e680000000400 */
[----:B------:R-:W1:Y:S01]  /*5810*/  LDS.U16 R7, [R97+0x8] ;  /* 0x0000080061077984 */ /* 0x000e620000000400 */
[----:B--2---:R-:W-:Y:S01]  /*5820*/  FADD.FTZ R38, R50, 1 ;  /* 0x3f80000032267421 */ /* 0x004fe20000010000 */
[----:B-----5:R-:W-:Y:S01]  /*5830*/  FADD.FTZ R42, R54, 1 ;  /* 0x3f800000362a7421 */ /* 0x020fe20000010000 */
[----:B---3--:R-:W-:Y:S01]  /*5840*/  FADD.FTZ R48, R67, 1 ;  /* 0x3f80000043307421 */ /* 0x008fe20000010000 */
[----:B------:R0:W-:Y:S01]  /*5850*/  MUFU.RCP R39, R4 ;  /* 0x0000000400277308 */ /* 0x0001e20000001000 */
[----:B------:R-:W2:Y:S01]  /*5860*/  LDS.U16 R67, [R95+0xc] ;  /* 0x00000c005f437984 */ /* 0x000ea20000000400 */
[----:B----4-:R-:W-:-:S03]  /*5870*/  FADD.FTZ R41, R55, 1 ;  /* 0x3f80000037297421 */ /* 0x010fc60000010000 */
[----:B------:R-:W3:Y:S03]  /*5880*/  LDS.U16 R55, [R96+0xa] ;  /* 0x00000a0060377984 */ /* 0x000ee60000000400 */
[----:B------:R-:W4:Y:S01]  /*5890*/  MUFU.RCP R38, R38 ;  /* 0x0000002600267308 */ /* 0x000f220000001000 */
[----:B0-----:R-:W-:Y:S01]  /*58a0*/  FADD.FTZ R4, -R40, 1 ;  /* 0x3f80000028047421 */ /* 0x001fe20000010100 */
[----:B------:R-:W-:Y:S01]  /*58b0*/  FADD.FTZ R46, R65, 1 ;  /* 0x3f800000412e7421 */ /* 0x000fe20000010000 */
[----:B------:R-:W0:Y:S05]  /*58c0*/  LDS.U16 R129, [R93+0x10] ;  /* 0x000010005d817984 */ /* 0x000e2a0000000400 */
[----:B------:R5:W-:Y:S01]  /*58d0*/  MUFU.RCP R44, R5 ;  /* 0x00000005002c7308 */ /* 0x000be20000001000 */
[----:B-1----:R-:W-:Y:S01]  /*58e0*/  FADD.FTZ R45, R66, 1 ;  /* 0x3f800000422d7421 */ /* 0x002fe20000010000 */
[----:B------:R-:W1:Y:S01]  /*58f0*/  LDS.U16 R71, [R94+0xe] ;  /* 0x00000e005e477984 */ /* 0x000e620000000400 */
[----:B------:R-:W-:-:S03]  /*5900*/  HADD2.F32 R32, -RZ, R32.H0_H0 ;  /* 0x20000020ff207230 */ /* 0x000fc60000004100 */
[----:B------:R-:W1:Y:S02]  /*5910*/  LDS.U16 R130, [R92+0x12] ;  /* 0x000012005c827984 */ /* 0x000e640000000400 */
[----:B------:R-:W2:Y:S01]  /*5920*/  MUFU.RCP R42, R42 ;  /* 0x0000002a002a7308 */ /* 0x000ea20000001000 */
[----:B------:R-:W-:Y:S01]  /*5930*/  FMUL.FTZ R3, R43, R32 ;  /* 0x000000202b037220 */ /* 0x000fe20000410000 */
[----:B------:R-:W-:Y:S01]  /*5940*/  FFMA.FTZ R4, R15, R4, 1 ;  /* 0x3f8000000f047423 */ /* 0x000fe20000010004 */
[----:B------:R-:W-:Y:S02]  /*5950*/  HADD2.F32 R36, -RZ, R36.H0_H0 ;  /* 0x20000024ff247230 */ /* 0x000fe40000004100 */
[----:B------:R-:W-:Y:S01]  /*5960*/  FADD.FTZ R47, R68, 1 ;  /* 0x3f800000442f7421 */ /* 0x000fe20000010000 */
[----:B------:R-:W-:Y:S01]  /*5970*/  FMUL.FTZ R3, R40, R3 ;  /* 0x0000000328037220 */ /* 0x000fe20000410000 */
[----:B------:R-:W-:Y:S02]  /*5980*/  HADD2.F32 R37, -RZ, R37.H0_H0 ;  /* 0x20000025ff257230 */ /* 0x000fe40000004100 */
[----:B------:R-:W-:Y:S01]  /*5990*/  FADD.FTZ R147, R144, 1 ;  /* 0x3f80000090937421 */ /* 0x000fe20000010000 */
[----:B------:R-:W-:-:S02]  /*59a0*/  HADD2.F32 R64, -RZ, R64.H0_H0 ;  /* 0x20000040ff407230 */ /* 0x000fc40000004100 */
[----:B------:R-:W-:Y:S01]  /*59b0*/  FMUL.FTZ R3, R3, R4 ;  /* 0x0000000403037220 */ /* 0x000fe20000410000 */
[----:B----4-:R-:W-:Y:S01]  /*59c0*/  FADD.FTZ R4, -R38, 1 ;  /* 0x3f80000026047421 */ /* 0x010fe20000010100 */
[----:B-----5:R-:W-:Y:S01]  /*59d0*/  FMUL.FTZ R5, R53, R36 ;  /* 0x0000002435057220 */ /* 0x020fe20000410000 */
[----:B------:R-:W-:Y:S01]  /*59e0*/  FMUL.FTZ R65, R52, R37 ;  /* 0x0000002534417220 */ /* 0x000fe20000410000 */
[----:B------:R-:W-:Y:S01]  /*59f0*/  FADD.FTZ R69, -R39, 1 ;  /* 0x3f80000027457421 */ /* 0x000fe20000010100 */
[----:B------:R-:W-:Y:S01]  /*5a00*/  FMUL.FTZ R50, R51, R64 ;  /* 0x0000004033327220 */ /* 0x000fe20000410000 */
[----:B------:R-:W-:Y:S01]  /*5a10*/  FFMA.FTZ R49, R11, R4, 1 ;  /* 0x3f8000000b317423 */ /* 0x000fe20000010004 */
[----:B------:R-:W-:Y:S01]  /*5a20*/  MUFU.EX2 R131, R2 ;  /* 0x0000000200837308 */ /* 0x000fe20000000800 */
[----:B--2---:R-:W-:Y:S01]  /*5a30*/  FADD.FTZ R6, -R42, 1 ;  /* 0x3f8000002a067421 */ /* 0x004fe20000010100 */
[----:B------:R-:W-:Y:S01]  /*5a40*/  FMUL.FTZ R4, R38, R5 ;  /* 0x0000000526047220 */ /* 0x000fe20000410000 */
[----:B------:R-:W-:Y:S01]  /*5a50*/  FMUL.FTZ R5, R42, R65 ;  /* 0x000000412a057220 */ /* 0x000fe20000410000 */
[----:B------:R-:W-:Y:S01]  /*5a60*/  FFMA.FTZ R69, R16, R69, 1 ;  /* 0x3f80000010457423 */ /* 0x000fe20000010045 */
[----:B------:R-:W-:Y:S01]  /*5a70*/  FFMA.FTZ R6, R13, R6, 1 ;  /* 0x3f8000000d067423 */ /* 0x000fe20000010006 */
[----:B------:R-:W-:Y:S01]  /*5a80*/  FMUL.FTZ R50, R39, R50 ;  /* 0x0000003227327220 */ /* 0x000fe20000410000 */
[----:B------:R-:W-:Y:S01]  /*5a90*/  HADD2.F32 R66, -RZ, R33.H0_H0 ;  /* 0x20000021ff427230 */ /* 0x000fe20000004100 */
[----:B------:R-:W2:Y:S01]  /*5aa0*/  MUFU.RCP R46, R46 ;  /* 0x0000002e002e7308 */ /* 0x000ea20000001000 */
[----:B------:R-:W-:Y:S01]  /*5ab0*/  FMUL.FTZ R5, R5, R6 ;  /* 0x0000000605057220 */ /* 0x000fe20000410000 */
[----:B------:R-:W-:Y:S01]  /*5ac0*/  FMUL.FTZ R6, R50, R69 ;  /* 0x0000004532067220 */ /* 0x000fe20000410000 */
[----:B------:R-:W-:-:S02]  /*5ad0*/  HADD2.F32 R50, -RZ, R35.H0_H0 ;  /* 0x20000023ff327230 */ /* 0x000fc40000004100 */
[----:B------:R-:W-:Y:S01]  /*5ae0*/  FADD.FTZ R68, -R44, 1 ;  /* 0x3f8000002c447421 */ /* 0x000fe20000010100 */
[----:B------:R-:W-:Y:S02]  /*5af0*/  HADD2.F32 R33, -RZ, R7.H0_H0 ;  /* 0x20000007ff217230 */ /* 0x000fe40000004100 */
[----:B------:R-:W-:Y:S01]  /*5b00*/  FADD.FTZ R54, R128, 1 ;  /* 0x3f80000080367421 */ /* 0x000fe20000010000 */
[----:B------:R-:W-:Y:S02]  /*5b10*/  LDS.U16 R144, [R88+0x1a] ;  /* 0x00001a0058907984 */ /* 0x000fe40000000400 */
[----:B------:R-:W-:Y:S01]  /*5b20*/  FMUL.FTZ R7, R50, R33 ;  /* 0x0000002132077220 */ /* 0x000fe20000410000 */
[----:B------:R-:W4:Y:S01]  /*5b30*/  MUFU.RCP R41, R41 ;  /* 0x0000002900297308 */ /* 0x000f220000001000 */
[----:B------:R-:W-:Y:S01]  /*5b40*/  FFMA.FTZ R68, R17, R68, 1 ;  /* 0x3f80000011447423 */ /* 0x000fe20000010044 */
[----:B------:R-:W-:Y:S02]  /*5b50*/  HADD2.F32 R31, -RZ, R31.H0_H0 ;  /* 0x2000001fff1f7230 */ /* 0x000fe40000004100 */
[----:B------:R-:W-:Y:S01]  /*5b60*/  FMUL.FTZ R7, R44, R7 ;  /* 0x000000072c077220 */ /* 0x000fe20000410000 */
[----:B------:R-:W-:-:S02]  /*5b70*/  HADD2.F32 R35, -RZ, R67.H0_H0 ;  /* 0x20000043ff237230 */ /* 0x000fc40000004100 */
[----:B------:R-:W-:Y:S01]  /*5b80*/  FMUL.FTZ R4, R4, R49 ;  /* 0x0000003104047220 */ /* 0x000fe20000410000 */
[----:B------:R-:W-:Y:S02]  /*5b90*/  HADD2.F32 R49, -RZ, R34.H0_H0 ;  /* 0x20000022ff317230 */ /* 0x000fe40000004100 */
[----:B------:R-:W-:Y:S01]  /*5ba0*/  FMUL.FTZ R149, R7, R68 ;  /* 0x0000004407957220 */ /* 0x000fe20000410000 */
[----:B------:R-:W5:Y:S01]  /*5bb0*/  MUFU.RCP R48, R48 ;  /* 0x0000003000307308 */ /* 0x000f620000001000 */
[----:B---3--:R-:W-:Y:S01]  /*5bc0*/  HADD2.F32 R34, -RZ, R55.H0_H0 ;  /* 0x20000037ff227230 */ /* 0x008fe20000004100 */
[----:B------:R-:W3:Y:S01]  /*5bd0*/  LDS.U16 R7, [R91+0x14] ;  /* 0x000014005b077984 */ /* 0x000ee20000000400 */
[----:B------:R-:W-:Y:S01]  /*5be0*/  FMUL.FTZ R55, R66, R35 ;  /* 0x0000002342377220 */ /* 0x000fe20000410000 */
[C---:B--2---:R-:W-:Y:S02]  /*5bf0*/  FADD.FTZ R128, -R46.reuse, 1 ;  /* 0x3f8000002e807421 */ /* 0x044fe40000010100 */
[----:B------:R-:W-:Y:S02]  /*5c00*/  LDS.U16 R148, [R86+0x1e] ;  /* 0x00001e0056947984 */ /* 0x000fe40000000400 */
[----:B------:R-:W2:Y:S01]  /*5c10*/  MUFU.RCP R45, R45 ;  /* 0x0000002d002d7308 */ /* 0x000ea20000001000 */
[----:B------:R-:W-:Y:S01]  /*5c20*/  FMUL.FTZ R55, R46, R55 ;  /* 0x000000372e377220 */ /* 0x000fe20000410000 */
[----:B------:R-:W-:Y:S01]  /*5c30*/  FFMA.FTZ R128, R19, R128, 1 ;  /* 0x3f80000013807423 */ /* 0x000fe20000010080 */
[----:B------:R-:W-:Y:S01]  /*5c40*/  FADD.FTZ R65, R70, 1 ;  /* 0x3f80000046417421 */ /* 0x000fe20000010000 */
[----:B----4-:R-:W-:Y:S01]  /*5c50*/  FADD.FTZ R69, -R41, 1 ;  /* 0x3f80000029457421 */ /* 0x010fe20000010100 */
[----:B------:R-:W-:Y:S01]  /*5c60*/  FMUL.FTZ R70, R49, R34 ;  /* 0x0000002231467220 */ /* 0x000fe20000410000 */
[----:B------:R-:W-:Y:S01]  /*5c70*/  FMUL.FTZ R151, R55, R128 ;  /* 0x0000008037977220 */ /* 0x000fe20000410000 */
[----:B------:R-:W-:Y:S01]  /*5c80*/  FMUL.FTZ R2, R31, -1.4426950216293334961 ;  /* 0xbfb8aa3b1f027820 */ /* 0x000fe20000410000 */
[----:B------:R-:W4:Y:S01]  /*5c90*/  LDS.U16 R55, [R90+0x16] ;  /* 0x000016005a377984 */ /* 0x000f220000000400 */
[----:B------:R-:W-:Y:S01]  /*5ca0*/  FADD.FTZ R132, R131, 1 ;  /* 0x3f80000083847421 */ /* 0x000fe20000010000 */
[----:B------:R-:W-:Y:S01]  /*5cb0*/  FFMA.FTZ R69, R18, R69, 1 ;  /* 0x3f80000012457423 */ /* 0x000fe20000010045 */
[----:B------:R-:W-:Y:S01]  /*5cc0*/  FMUL.FTZ R70, R41, R70 ;  /* 0x0000004629467220 */ /* 0x000fe20000410000 */
[----:B------:R-:W4:Y:S01]  /*5cd0*/  LDS.U16 R131, [R89+0x18] ;  /* 0x0000180059837984 */ /* 0x000f220000000400 */
[----:B------:R-:W-:-:S02]  /*5ce0*/  HADD2.F32 R67, -RZ, R26.H0_H0 ;  /* 0x2000001aff437230 */ /* 0x000fc40000004100 */
[----:B-----5:R-:W-:Y:S01]  /*5cf0*/  FADD.FTZ R26, -R48, 1 ;  /* 0x3f800000301a7421 */ /* 0x020fe20000010100 */
[----:B------:R-:W5:Y:S01]  /*5d00*/  LDS.U16 R146, [R87+0x1c] ;  /* 0x00001c0057927984 */ /* 0x000f620000000400 */
[----:B------:R-:W3:Y:S01]  /*5d10*/  MUFU.EX2 R2, R2 ;  /* 0x0000000200027308 */ /* 0x000ee20000000800 */
[----:B------:R-:W-:Y:S01]  /*5d20*/  FMUL.FTZ R150, R70, R69 ;  /* 0x0000004546967220 */ /* 0x000fe20000410000 */
[----:B------:R-:W-:Y:S02]  /*5d30*/  HADD2.F32 R70, -RZ, R23.H0_H0 ;  /* 0x20000017ff467230 */ /* 0x000fe40000004100 */
[----:B--2---:R-:W-:Y:S01]  /*5d40*/  FADD.FTZ R23, -R45, 1 ;  /* 0x3f8000002d177421 */ /* 0x004fe20000010100 */
[----:B------:R-:W-:-:S03]  /*5d50*/  FADD.FTZ R69, R133, 1 ;  /* 0x3f80000085457421 */ /* 0x000fc60000010000 */
[----:B------:R2:W-:Y:S01]  /*5d60*/  MUFU.RCP R128, R132 ;  /* 0x0000008400807308 */ /* 0x0005e20000001000 */
[----:B------:R-:W-:Y:S01]  /*5d70*/  FFMA.FTZ R133, R20, R23, 1 ;  /* 0x3f80000014857423 */ /* 0x000fe20000010017 */
[----:B------:R-:W-:-:S06]  /*5d80*/  HADD2.F32 R68, -RZ, R29.H0_H0 ;  /* 0x2000001dff447230 */ /* 0x000fcc0000004100 */
[----:B------:R-:W3:Y:S01]  /*5d90*/  MUFU.RCP R47, R47 ;  /* 0x0000002f002f7308 */ /* 0x000ee20000001000 */
[----:B--2---:R-:W-:Y:S01]  /*5da0*/  FFMA.FTZ R132, R21, R26, 1 ;  /* 0x3f80000015847423 */ /* 0x004fe2000001001a */
[----:B0-----:R-:W-:Y:S02]  /*5db0*/  HADD2.F32 R26, -RZ, R129.H0_H0 ;  /* 0x20000081ff1a7230 */ /* 0x001fe40000004100 */
[----:B-1----:R-:W-:-:S04]  /*5dc0*/  HADD2.F32 R23, -RZ, R71.H0_H0 ;  /* 0x20000047ff177230 */ /* 0x002fc80000004100 */
[----:B------:R-:W0:Y:S01]  /*5dd0*/  MUFU.RCP R54, R54 ;  /* 0x0000003600367308 */ /* 0x000e220000001000 */
[----:B------:R-:W-:Y:S01]  /*5de0*/  FMUL.FTZ R71, R67, R26 ;  /* 0x0000001a43477220 */ /* 0x000fe20000410000 */
[----:B------:R-:W-:Y:S02]  /*5df0*/  HADD2.F32 R29, -RZ, R130.H0_H0 ;  /* 0x20000082ff1d7230 */ /* 0x000fe40000004100 */
[----:B------:R-:W-:Y:S01]  /*5e00*/  FMUL.FTZ R130, R68, R23 ;  /* 0x0000001744827220 */ /* 0x000fe20000410000 */
[----:B------:R-:W-:-:S03]  /*5e10*/  FMUL.FTZ R71, R48, R71 ;  /* 0x0000004730477220 */ /* 0x000fc60000410000 */
[----:B------:R-:W1:Y:S01]  /*5e20*/  MUFU.RCP R65, R65 ;  /* 0x0000004100417308 */ /* 0x000e620000001000 */
[----:B------:R-:W-:Y:S01]  /*5e30*/  FMUL.FTZ R152, R70, R29 ;  /* 0x0000001d46987220 */ /* 0x000fe20000410000 */
[----:B------:R-:W-:Y:S01]  /*5e40*/  FMUL.FTZ R130, R45, R130 ;  /* 0x000000822d827220 */ /* 0x000fe20000410000 */
[----:B------:R-:W-:-:S05]  /*5e50*/  FMUL.FTZ R153, R71, R132 ;  /* 0x0000008447997220 */ /* 0x000fca0000410000 */
[----:B------:R-:W2:Y:S01]  /*5e60*/  MUFU.RCP R69, R69 ;  /* 0x0000004500457308 */ /* 0x000ea20000001000 */
[----:B---3--:R-:W-:Y:S01]  /*5e70*/  FADD.FTZ R132, R2, 1 ;  /* 0x3f80000002847421 */ /* 0x008fe20000010000 */
[C---:B------:R-:W-:Y:S01]  /*5e80*/  FMUL.FTZ R129, R47.reuse, R152 ;  /* 0x000000982f817220 */ /* 0x040fe20000410000 */
[----:B------:R-:W-:Y:S01]  /*5e90*/  FMUL.FTZ R152, R130, R133 ;  /* 0x0000008582987220 */ /* 0x000fe20000410000 */
[----:B------:R-:W-:Y:S02]  /*5ea0*/  HADD2.F32 R71, -RZ, R9.H0_H0 ;  /* 0x20000009ff477230 */ /* 0x000fe40000004100 */
[----:B------:R-:W-:Y:S01]  /*5eb0*/  FADD.FTZ R130, -R128, 1 ;  /* 0x3f80000080827421 */ /* 0x000fe20000010100 */
[----:B------:R-:W-:Y:S01]  /*5ec0*/  FADD.FTZ R145, -R47, 1 ;  /* 0x3f8000002f917421 */ /* 0x000fe20000010100 */
[----:B0-----:R-:W-:Y:S01]  /*5ed0*/  FADD.FTZ R2, -R54, 1 ;  /* 0x3f80000036027421 */ /* 0x001fe20000010100 */
[----:B------:R-:W-:Y:S01]  /*5ee0*/  HADD2.F32 R9, -RZ, R7.H0_H0 ;  /* 0x20000007ff097230 */ /* 0x000fe20000004100 */
[----:B------:R-:W0:Y:S01]  /*5ef0*/  MUFU.RCP R132, R132 ;  /* 0x0000008400847308 */ /* 0x000e220000001000 */
[----:B------:R-:W-:Y:S01]  /*5f00*/  FFMA.FTZ R158, R27, R130, 1 ;  /* 0x3f8000001b9e7423 */ /* 0x000fe20000010082 */
[----:B------:R-:W-:Y:S01]  /*5f10*/  FFMA.FTZ R154, R22, R145, 1 ;  /* 0x3f800000169a7423 */ /* 0x000fe20000010091 */
[----:B------:R-:W-:Y:S01]  /*5f20*/  FFMA.FTZ R156, R25, R2, 1 ;  /* 0x3f800000199c7423 */ /* 0x000fe20000010002 */
[----:B------:R-:W-:-:S02]  /*5f30*/  HADD2.F32 R130, -RZ, R144.H0_H0 ;  /* 0x20000090ff827230 */ /* 0x000fc40000004100 */
[C---:B-1----:R-:W-:Y:S01]  /*5f40*/  FADD.FTZ R145, -R65.reuse, 1 ;  /* 0x3f80000041917421 */ /* 0x042fe20000010100 */
[----:B------:R-:W-:Y:S01]  /*5f50*/  FMUL.FTZ R2, R14, R9 ;  /* 0x000000090e027220 */ /* 0x000fe20000410000 */
[----:B------:R2:W1:Y:S02]  /*5f60*/  MUFU.RCP R133, R147 ;  /* 0x0000009300857308 */ /* 0x0004640000001000 */
[----:B------:R-:W-:Y:S01]  /*5f70*/  FFMA.FTZ R145, R24, R145, 1 ;  /* 0x3f80000018917423 */ /* 0x000fe20000010091 */
[----:B------:R-:W-:Y:S01]  /*5f80*/  FMUL.FTZ R2, R65, R2 ;  /* 0x0000000241027220 */ /* 0x000fe20000410000 */
[----:B------:R-:W-:Y:S01]  /*5f90*/  FMUL.FTZ R144, R71, R130 ;  /* 0x0000008247907220 */ /* 0x000fe20000410000 */
[----:B------:R-:W-:Y:S01]  /*5fa0*/  FMUL.FTZ R154, R129, R154 ;  /* 0x0000009a819a7220 */ /* 0x000fe20000410000 */
[----:B----4-:R-:W-:Y:S02]  /*5fb0*/  HADD2.F32 R129, -RZ, R55.H0_H0 ;  /* 0x20000037ff817230 */ /* 0x010fe40000004100 */
[----:B--2---:R-:W-:Y:S01]  /*5fc0*/  FADD.FTZ R147, -R69, 1 ;  /* 0x3f80000045937421 */ /* 0x004fe20000010100 */
[----:B------:R-:W-:-:S02]  /*5fd0*/  HADD2.F32 R10, -RZ, R10.H0_H0 ;  /* 0x2000000aff0a7230 */ /* 0x000fc40000004100 */
[----:B------:R-:W-:Y:S01]  /*5fe0*/  FMUL.FTZ R2, R2, R145 ;  /* 0x0000009102027220 */ /* 0x000fe20000410000 */
[----:B------:R-:W-:Y:S01]  /*5ff0*/  FFMA.FTZ R155, R28, R147, 1 ;  /* 0x3f8000001c9b7423 */ /* 0x000fe20000010093 */
[----:B------:R-:W-:Y:S02]  /*6000*/  HADD2.F32 R147, -RZ, R0.H0_H0 ;  /* 0x20000000ff937230 */ /* 0x000fe40000004100 */
[----:B------:R-:W-:Y:S01]  /*6010*/  FMUL.FTZ R144, R69, R144 ;  /* 0x0000009045907220 */ /* 0x000fe20000410000 */
[----:B------:R-:W-:Y:S02]  /*6020*/  HADD2.F32 R131, -RZ, R131.H0_H0 ;  /* 0x20000083ff837230 */ /* 0x000fe40000004100 */
[----:B------:R-:W-:Y:S02]  /*6030*/  HADD2.F32 R0, -RZ, R148.H0_H0 ;  /* 0x20000094ff007230 */ /* 0x000fe40000004100 */
[----:B------:R-:W-:Y:S02]  /*6040*/  HADD2.F32 R145, -RZ, R8.H0_H0 ;  /* 0x20000008ff917230 */ /* 0x000fe40000004100 */
[----:B------:R-:W-:Y:S01]  /*6050*/  FMUL.FTZ R7, R12, R129 ;  /* 0x000000810c077220 */ /* 0x000fe20000410000 */
[----:B-----5:R-:W-:-:S02]  /*6060*/  HADD2.F32 R8, -RZ, R146.H0_H0 ;  /* 0x20000092ff087230 */ /* 0x020fc40000004100 */
[----:B------:R-:W-:Y:S01]  /*6070*/  FMUL.FTZ R144, R144, R155 ;  /* 0x0000009b90907220 */ /* 0x000fe20000410000 */
[----:B------:R-:W-:Y:S01]  /*6080*/  FMUL.FTZ R55, R10, R131 ;  /* 0x000000830a377220 */ /* 0x000fe20000410000 */
[----:B0-----:R-:W-:Y:S01]  /*6090*/  FADD.FTZ R148, -R132, 1 ;  /* 0x3f80000084947421 */ /* 0x001fe20000010100 */
[----:B------:R-:W-:Y:S01]  /*60a0*/  FMUL.FTZ R155, R147, R0 ;  /* 0x00000000939b7220 */ /* 0x000fe20000410000 */
[----:B------:R-:W-:Y:S01]  /*60b0*/  F2FP.F16.F32.PACK_AB R3, R4, R3 ;  /* 0x000000030403723e */ /* 0x000fe200000000ff */
[----:B------:R-:W-:Y:S01]  /*60c0*/  BAR.SYNC.DEFER_BLOCKING 0x0 ;  /* 0x0000000000007b1d */ /* 0x000fe20000010000 */
[----:B------:R-:W-:Y:S01]  /*60d0*/  FMUL.FTZ R7, R54, R7 ;  /* 0x0000000736077220 */ /* 0x000fe20000410000 */
[----:B-1----:R-:W-:Y:S01]  /*60e0*/  FADD.FTZ R157, -R133, 1 ;  /* 0x3f800000859d7421 */ /* 0x002fe20000010100 */
[----:B------:R-:W-:Y:S01]  /*60f0*/  FMUL.FTZ R146, R145, R8 ;  /* 0x0000000891927220 */ /* 0x000fe20000410000 */
[----:B------:R-:W-:Y:S01]  /*6100*/  F2FP.F16.F32.PACK_AB R5, R6, R5 ;  /* 0x000000050605723e */ /* 0x000fe200000000ff */
[----:B------:R-:W-:Y:S01]  /*6110*/  FMUL.FTZ R55, R128, R55 ;  /* 0x0000003780377220 */ /* 0x000fe20000410000 */
[----:B------:R-:W-:Y:S01]  /*6120*/  FFMA.FTZ R148, R31, R148, 1 ;  /* 0x3f8000001f947423 */ /* 0x000fe20000010094 */
[----:B------:R-:W-:Y:S01]  /*6130*/  FMUL.FTZ R155, R132, R155 ;  /* 0x0000009b849b7220 */ /* 0x000fe20000410000 */
[----:B------:R-:W-:Y:S01]  /*6140*/  PRMT R4, R3, 0x7632, R4 ;  /* 0x0000763203047816 */ /* 0x000fe20000000004 */
[----:B------:R-:W-:Y:S01]  /*6150*/  FMUL.FTZ R7, R7, R156 ;  /* 0x0000009c07077220 */ /* 0x000fe20000410000 */
[----:B------:R-:W-:Y:S01]  /*6160*/  F2FP.F16.F32.PACK_AB R149, R150, R149 ;  /* 0x000000959695723e */ /* 0x000fe200000000ff */
[----:B------:R-:W-:Y:S01]  /*6170*/  FFMA.FTZ R157, R30, R157, 1 ;  /* 0x3f8000001e9d7423 */ /* 0x000fe2000001009d */
[----:B------:R-:W-:Y:S01]  /*6180*/  FMUL.FTZ R146, R133, R146 ;  /* 0x0000009285927220 */ /* 0x000fe20000410000 */
[----:B------:R-:W-:Y:S01]  /*6190*/  PRMT R6, R5, 0x7632, R6 ;  /* 0x0000763205067816 */ /* 0x000fe20000000006 */
[----:B------:R-:W-:Y:S01]  /*61a0*/  FMUL.FTZ R55, R55, R158 ;  /* 0x0000009e37377220 */ /* 0x000fe20000410000 */
[----:B------:R-:W-:Y:S01]  /*61b0*/  F2FP.F16.F32.PACK_AB R151, R152, R151 ;  /* 0x000000979897723e */ /* 0x000fe200000000ff */
[----:B------:R-:W-:Y:S01]  /*61c0*/  FMUL.FTZ R155, R155, R148 ;  /* 0x000000949b9b7220 */ /* 0x000fe20000410000 */
[----:B------:R-:W-:Y:S01]  /*61d0*/  PRMT R148, R149, 0x7632, R148 ;  /* 0x0000763295947816 */ /* 0x000fe20000000094 */
[----:B------:R-:W-:Y:S01]  /*61e0*/  FMUL.FTZ R146, R146, R157 ;  /* 0x0000009d92927220 */ /* 0x000fe20000410000 */
[----:B------:R-:W-:-:S02]  /*61f0*/  F2FP.F16.F32.PACK_AB R153, R154, R153 ;  /* 0x000000999a99723e */ /* 0x000fc400000000ff */
[----:B------:R-:W-:Y:S01]  /*6200*/  F2FP.F16.F32.PACK_AB R2, R7, R2 ;  /* 0x000000020702723e */ /* 0x000fe200000000ff */
[----:B------:R0:W-:Y:S01]  /*6210*/  STS.U16 [R101], R3 ;  /* 0x0000000365007388 */ /* 0x0001e20000000400 */
[----:B------:R-:W-:-:S03]  /*6220*/  F2FP.F16.F32.PACK_AB R55, R144, R55 ;  /* 0x000000379037723e */ /* 0x000fc600000000ff */
[----:B------:R1:W-:Y:S01]  /*6230*/  STS.U16 [R100+0x2], R4 ;  /* 0x0000020464007388 */ /* 0x0003e20000000400 */
[----:B------:R-:W-:-:S03]  /*6240*/  ISETP.NE.AND P6, PT, R142, RZ, PT ;  /* 0x000000ff8e00720c */ /* 0x000fc60003fc5270 */
[----:B------:R2:W-:Y:S01]  /*6250*/  STS.U16 [R99+0x4], R5 ;  /* 0x0000040563007388 */ /* 0x0005e20000000400 */
[----:B0-----:R-:W-:-:S03]  /*6260*/  PRMT R3, R151, 0x7632, R3 ;  /* 0x0000763297037816 */ /* 0x001fc60000000003 */
[----:B------:R0:W-:Y:S01]  /*6270*/  STS.U16 [R98+0x6], R6 ;  /* 0x0000060662007388 */ /* 0x0001e20000000400 */
[----:B-1----:R-:W-:-:S03]  /*6280*/  PRMT R4, R153, 0x7632, R4 ;  /* 0x0000763299047816 */ /* 0x002fc60000000004 */
[----:B------:R-:W-:Y:S01]  /*6290*/  STS.U16 [R97+0x8], R149 ;  /* 0x0000089561007388 */ /* 0x000fe20000000400 */
[----:B------:R-:W-:Y:S02]  /*62a0*/  F2FP.F16.F32.PACK_AB R146, R155, R146 ;  /* 0x000000929b92723e */ /* 0x000fe400000000ff */
[----:B--2---:R-:W-:Y:S01]  /*62b0*/  PRMT R5, R2, 0x7632, R5 ;  /* 0x0000763202057816 */ /* 0x004fe20000000005 */
[----:B------:R-:W-:Y:S01]  /*62c0*/  STS.U16 [R96+0xa], R148 ;  /* 0x00000a9460007388 */ /* 0x000fe20000000400 */
[----:B------:R-:W-:-:S03]  /*62d0*/  ULEA UR9, UR16, UR9, 0x18 ;  /* 0x0000000910097291 */ /* 0x000fc6000f8ec03f */
[----:B------:R-:W-:Y:S01]  /*62e0*/  STS.U16 [R95+0xc], R151 ;  /* 0x00000c975f007388 */ /* 0x000fe20000000400 */
[----:B0-----:R-:W-:-:S03]  /*62f0*/  PRMT R6, R146, 0x7632, R6 ;  /* 0x0000763292067816 */ /* 0x001fc60000000006 */
[----:B------:R0:W-:Y:S04]  /*6300*/  STS.U16 [R94+0xe], R3 ;  /* 0x00000e035e007388 */ /* 0x0001e80000000400 */
[----:B------:R-:W-:Y:S04]  /*6310*/  STS.U16 [R93+0x10], R153 ;  /* 0x000010995d007388 */ /* 0x000fe80000000400 */
[----:B------:R1:W-:Y:S01]  /*6320*/  STS.U16 [R92+0x12], R4 ;  /* 0x000012045c007388 */ /* 0x0003e20000000400 */
[----:B0-----:R-:W-:-:S03]  /*6330*/  PRMT R3, R55, 0x7632, R3 ;  /* 0x0000763237037816 */ /* 0x001fc60000000003 */
[----:B------:R-:W-:Y:S04]  /*6340*/  STS.U16 [R91+0x14], R2 ;  /* 0x000014025b007388 */ /* 0x000fe80000000400 */
[----:B------:R-:W-:Y:S01]  /*6350*/  STS.U16 [R90+0x16], R5 ;  /* 0x000016055a007388 */ /* 0x000fe20000000400 */
[----:B-1----:R-:W-:-:S03]  /*6360*/  IMAD.U32 R4, RZ, RZ, UR18 ;  /* 0x00000012ff047e24 */ /* 0x002fc6000f8e00ff */
        /* <DEDUP_REMOVED lines=25> */
[----:B------:R-:W-:Y:S01]  /*6500*/  UIMAD UR9, UR8, UR32, URZ ;  /* 0x00000020080972a4 */ /* 0x000fe2000f8e023f */
[----:B------:R-:W-:Y:S01]  /*6510*/  IADD3 R2, P1, R126, UR36, RZ ;  /* 0x000000247e027c10 */ /* 0x000fe2000ff3e0ff */
[----:B------:R-:W-:-:S02]  /*6520*/  UIMAD.WIDE.U32 UR16, UR47, UR32, URZ ;  /* 0x000000202f1072a5 */ /* 0x000fc4000f8e003f */
[----:B------:R-:W-:Y:S01]  /*6530*/  UIMAD UR19, UR47, UR33, UR9 ;  /* 0x000000212f1372a4 */ /* 0x000fe2000f8e0209 */
[----:B------:R-:W-:Y:S01]  /*6540*/  LOP3.LUT R225, R225, 0xfffffffd, RZ, 0xc0, !PT ;  /* 0xfffffffde1e17812 */ /* 0x000fe200078ec0ff */
[----:B------:R-:W-:Y:S01]  /*6550*/  BSSY B0, `(.L_x_5055) ;  /* 0x0000013000007945 */ /* 0x000fe20003800000 */
[----:B-1----:R-:W-:Y:S01]  /*6560*/  IADD3.X R3, R127, UR37, RZ, P1, !PT ;  /* 0x000000257f037c10 */ /* 0x002fe20008ffe4ff */
[----:B------:R-:W-:Y:S01]  /*6570*/  UIADD3 UR9, UR17, UR19, URZ ;  /* 0x0000001311097290 */ /* 0x000fe2000fffe03f */
[----:B------:R-:W-:Y:S02]  /*6580*/  @P6 LOP3.LUT R225, R225, 0x2, RZ, 0xfc, !PT ;  /* 0x00000002e1e16812 */ /* 0x000fe400078efcff */
[----:B0-----:R-:W-:-:S13]  /*6590*/  ISETP.GE.AND P0, PT, R126, R181, PT ;  /* 0x000000b57e00720c */ /* 0x001fda0003f06270 */
[----:B------:R-:W-:Y:S05]  /*65a0*/  @P0 BRA `(.L_x_5056) ;  /* 0x0000000000340947 */ /* 0x000fea0003800000 */
[----:B------:R-:W0:Y:S01]  /*65b0*/  S2R R5, SR_CTAID.X ;  /* 0x0000000000057919 */ /* 0x000e220000002500 */
[----:B------:R-:W-:Y:S02]  /*65c0*/  ULDC.64 UR34, c[0x0][0x3a0] ;  /* 0x0000e80000227ab9 */ /* 0x000fe40000000a00 */
[----:B------:R-:W-:Y:S02]  /*65d0*/  UIMAD UR30, UR7, UR34, URZ ;  /* 0x00000022071e72a4 */ /* 0x000fe4000f8e023f */
[----:B------:R-:W-:Y:S02]  /*65e0*/  MOV R7, UR34 ;  /* 0x0000002200077c02 */ /* 0x000fe40008000f00 */
[----:B------:R-:W-:-:S03]  /*65f0*/  UIMAD UR30, UR20, UR35, UR30 ;  /* 0x00000023141e72a4 */ /* 0x000fc6000f8e021e */
[----:B------:R-:W-:Y:S01]  /*6600*/  ULDC.64 UR34, c[0x0][0x3e8] ;  /* 0x0000fa0000227ab9 */ /* 0x000fe20000000a00 */
[----:B0-----:R-:W-:-:S05]  /*6610*/  IMAD.WIDE.U32 R4, R5, UR32, R2 ;  /* 0x0000002005047c25 */ /* 0x001fca000f8e0002 */
[----:B------:R-:W-:-:S03]  /*6620*/  IADD3 R5, R5, UR19, RZ ;  /* 0x0000001305057c10 */ /* 0x000fc6000fffe0ff */
[----:B------:R-:W-:-:S05]  /*6630*/  IMAD.WIDE.U32 R4, R7, UR20, R4 ;  /* 0x0000001407047c25 */ /* 0x000fca000f8e0004 */
[----:B------:R-:W-:Y:S02]  /*6640*/  IADD3 R5, R5, UR30, RZ ;  /* 0x0000001e05057c10 */ /* 0x000fe4000fffe0ff */
[----:B------:R-:W-:-:S04]  /*6650*/  LEA R6, P0, R4, UR34, 0x1 ;  /* 0x0000002204067c11 */ /* 0x000fc8000f8008ff */
[----:B------:R-:W-:-:S05]  /*6660*/  LEA.HI.X R7, R4, UR35, R5, 0x1, P0 ;  /* 0x0000002304077c11 */ /* 0x000fca00080f0c05 */
[----:B------:R0:W-:Y:S04]  /*6670*/  STG.E.U16 desc[UR28][R6.64], R149 ;  /* 0x0000009506007986 */ /* 0x0001e8000c10151c */
.L_x_5056:
[----:B------:R-:W-:Y:S05]  /*6680*/  BSYNC B0 ;  /* 0x0000000000007941 */ /* 0x000fea0003800000 */
.L_x_5055:
        /* <DEDUP_REMOVED lines=11> */
[----:B------:R-:W-:Y:S01]  /*6740*/  FMUL.FTZ R15, R15, R40 ;  /* 0x000000280f0f7220 */ /* 0x000fe20000410000 */
[----:B------:R-:W-:Y:S01]  /*6750*/  ULDC.64 UR30, c[0x0][0x3e8] ;  /* 0x0000fa00001e7ab9 */ /* 0x000fe20000000a00 */
[----:B------:R-:W-:Y:S01]  /*6760*/  UIADD3.X UR16, UR27, UR16, UR17, UP0, !UPT ;  /* 0x000000101b107290 */ /* 0x000fe200087fe411 */
[C---:B------:R-:W-:Y:S01]  /*6770*/  LEA R4, P1, R126.reuse, UR30, 0x1 ;  /* 0x0000001e7e047c11 */ /* 0x040fe2000f8208ff */
        /* <DEDUP_REMOVED lines=60> */
[----:B------:R0:W-:Y:S04]  /*6b40*/  @!P5 STG.E.U16 desc[UR28][R4.64+-0x4c0], R175 ;  /* 0xfffb40af0400d986 */ /* 0x0001e8000c10151c */
        /* <DEDUP_REMOVED lines=21> */
[----:B0-----:R-:W-:Y:S01]  /*6ca0*/  FMUL.FTZ R4, R25, R129 ;  /* 0x0000008119047220 */ /* 0x001fe20000410000 */
[----:B------:R-:W-:Y:S01]  /*6cb0*/  PRMT R5, R13, 0x7632, R5 ;  /* 0x000076320d057816 */ /* 0x000fe20000000005 */
[----:B------:R-:W-:Y:S01]  /*6cc0*/  FMUL.FTZ R27, R27, R131 ;  /* 0x000000831b1b7220 */ /* 0x000fe20000410000 */
[----:B------:R-:W-:Y:S01]  /*6cd0*/  F2FP.F16.F32.PACK_AB R19, R20, R19 ;  /* 0x000000131413723e */ /* 0x000fe200000000ff */
[----:B------:R-:W-:Y:S01]  /*6ce0*/  FMUL.FTZ R28, R28, R130 ;  /* 0x000000821c1c7220 */ /* 0x000fe20000410000 */
[----:B------:R-:W-:Y:S01]  /*6cf0*/  PRMT R6, R17, 0x7632, R6 ;  /* 0x0000763211067816 */ /* 0x000fe20000000006 */
[----:B------:R-:W-:Y:S01]  /*6d00*/  FMUL.FTZ R8, R30, R8 ;  /* 0x000000081e087220 */ /* 0x000fe20000410000 */
[----:B------:R-:W-:Y:S01]  /*6d10*/  STS.U16 [R101], R15 ;  /* 0x0000000f65007388 */ /* 0x000fe20000000400 */
[----:B------:R-:W-:Y:S01]  /*6d20*/  F2FP.F16.F32.PACK_AB R21, R22, R21 ;  /* 0x000000151615723e */ /* 0x000fe200000000ff */
[----:B------:R-:W-:Y:S01]  /*6d30*/  ULDC.64 UR32, c[0x0][0x2c0] ;  /* 0x0000b00000207ab9 */ /* 0x000fe20000000a00 */
[----:B------:R-:W-:Y:S01]  /*6d40*/  PRMT R7, R19, 0x7632, R7 ;  /* 0x0000763213077816 */ /* 0x000fe20000000007 */
[----:B------:R0:W-:Y:S01]  /*6d50*/  STS.U16 [R100+0x2], R0 ;  /* 0x0000020064007388 */ /* 0x0001e20000000400 */
[----:B------:R-:W-:Y:S01]  /*6d60*/  F2FP.F16.F32.PACK_AB R4, R4, R9 ;  /* 0x000000090404723e */ /* 0x000fe200000000ff */
[----:B------:R-:W-:Y:S01]  /*6d70*/  UIMAD UR16, UR8, UR32, URZ ;  /* 0x00000020081072a4 */ /* 0x000fe2000f8e023f */
[----:B------:R-:W-:Y:S01]  /*6d80*/  F2FP.F16.F32.PACK_AB R27, R28, R27 ;  /* 0x0000001b1c1b723e */ /* 0x000fe200000000ff */
[----:B------:R-:W-:Y:S01]  /*6d90*/  STS.U16 [R99+0x4], R13 ;  /* 0x0000040d63007388 */ /* 0x000fe20000000400 */
[----:B------:R-:W-:Y:S01]  /*6da0*/  F2FP.F16.F32.PACK_AB R8, R31, R8 ;  /* 0x000000081f08723e */ /* 0x000fe200000000ff */
[----:B------:R-:W-:Y:S01]  /*6db0*/  UIMAD.WIDE.U32 UR8, UR47, UR32, URZ ;  /* 0x000000202f0872a5 */ /* 0x000fe2000f8e003f */
[----:B------:R-:W-:Y:S01]  /*6dc0*/  BSSY B0, `(.L_x_5058) ;  /* 0x0000037000007945 */ /* 0x000fe20003800000 */
[----:B------:R1:W-:Y:S01]  /*6dd0*/  STS.U16 [R98+0x6], R5 ;  /* 0x0000060562007388 */ /* 0x0003e20000000400 */
[----:B------:R-:W-:Y:S01]  /*6de0*/  PRMT R10, R8, 0x7632, R10 ;  /* 0x00007632080a7816 */ /* 0x000fe2000000000a */
[----:B------:R-:W-:Y:S01]  /*6df0*/  UIMAD UR17, UR47, UR33, UR16 ;  /* 0x000000212f1172a4 */ /* 0x000fe2000f8e0210 */
[----:B0-----:R-:W-:Y:S01]  /*6e00*/  PRMT R0, R21, 0x7632, R0 ;  /* 0x0000763215007816 */ /* 0x001fe20000000000 */
[----:B------:R-:W-:Y:S02]  /*6e10*/  STS.U16 [R97+0x8], R17 ;  /* 0x0000081161007388 */ /* 0x000fe40000000400 */
[----:B------:R-:W-:-:S02]  /*6e20*/  UIADD3 UR16, UR9, UR17, URZ ;  /* 0x0000001109107290 */ /* 0x000fc4000fffe03f */
[----:B------:R0:W-:Y:S01]  /*6e30*/  STS.U16 [R96+0xa], R6 ;  /* 0x00000a0660007388 */ /* 0x0001e20000000400 */
[----:B-1----:R-:W-:-:S03]  /*6e40*/  PRMT R5, R4, 0x7632, R5 ;  /* 0x0000763204057816 */ /* 0x002fc60000000005 */
[----:B------:R-:W-:Y:S04]  /*6e50*/  STS.U16 [R95+0xc], R19 ;  /* 0x00000c135f007388 */ /* 0x000fe80000000400 */
[----:B------:R-:W-:Y:S01]  /*6e60*/  STS.U16 [R94+0xe], R7 ;  /* 0x00000e075e007388 */ /* 0x000fe20000000400 */
[----:B0-----:R-:W-:-:S03]  /*6e70*/  PRMT R6, R27, 0x7632, R6 ;  /* 0x000076321b067816 */ /* 0x001fc60000000006 */
[----:B------:R-:W-:Y:S04]  /*6e80*/  STS.U16 [R93+0x10], R21 ;  /* 0x000010155d007388 */ /* 0x000fe80000000400 */
[----:B------:R0:W-:Y:S04]  /*6e90*/  STS.U16 [R92+0x12], R0 ;  /* 0x000012005c007388 */ /* 0x0001e80000000400 */
[----:B------:R-:W-:Y:S04]  /*6ea0*/  STS.U16 [R91+0x14], R4 ;  /* 0x000014045b007388 */ /* 0x000fe80000000400 */
[----:B------:R-:W-:Y:S01]  /*6eb0*/  STS.U16 [R90+0x16], R5 ;  /* 0x000016055a007388 */ /* 0x000fe20000000400 */
[----:B0-----:R-:W-:-:S03]  /*6ec0*/  MOV R0, UR18 ;  /* 0x0000001200007c02 */ /* 0x001fc60008000f00 */
        /* <DEDUP_REMOVED lines=31> */
[----:B------:R-:W-:Y:S02]  /*70c0*/  UIMAD UR19, UR20, UR35, UR19 ;  /* 0x00000023141372a4 */ /* 0x000fe4000f8e0213 */
[----:B------:R-:W-:Y:S02]  /*70d0*/  VIADD R3, R3, UR17 ;  /* 0x0000001103037c36 */ /* 0x000fe40008000000 */
[----:B------:R-:W-:-:S05]  /*70e0*/  IMAD.WIDE.U32 R2, R5, UR20, R2 ;  /* 0x0000001405027c25 */ /* 0x000fca000f8e0002 */
[----:B------:R-:W-:Y:S02]  /*70f0*/  IADD3 R3, R3, UR19, RZ ;  /* 0x0000001303037c10 */ /* 0x000fe4000fffe0ff */
[----:B------:R-:W-:-:S04]  /*7100*/  LEA R4, P0, R2, UR30, 0x1 ;  /* 0x0000001e02047c11 */ /* 0x000fc8000f8008ff */
[----:B------:R-:W-:-:S05]  /*7110*/  LEA.HI.X R5, R2, UR31, R3, 0x1, P0 ;  /* 0x0000001f02057c11 */ /* 0x000fca00080f0c03 */
[----:B------:R0:W-:Y:S04]  /*7120*/  STG.E.U16 desc[UR28][R4.64], R7 ;  /* 0x0000000704007986 */ /* 0x0001e8000c10151c */
.L_x_5059:
[----:B------:R-:W-:Y:S05]  /*7130*/  BSYNC B0 ;  /* 0x0000000000007941 */ /* 0x000fea0003800000 */
.L_x_5058:
        /* <DEDUP_REMOVED lines=43> */
.L_x_5057:
[----:B------:R-:W2:Y:S01]  /*73f0*/  LDL.LU R0, [R1+0x4] ;  /* 0x0000040001007983 */ /* 0x000ea20000300800 */
[----:B-1----:R-:W-:Y:S01]  /*7400*/  HADD2.F32 R3, -RZ, R237.H0_H0 ;  /* 0x200000edff037230 */ /* 0x002fe20000004100 */
[----:B0-----:R-:W0:Y:S01]  /*7410*/  LDC R5, c[0x0][0x21c] ;  /* 0x00008700ff057b82 */ /* 0x001e220000000800 */
[----:B------:R-:W-:Y:S01]  /*7420*/  HADD2.F32 R2, -RZ, R236.H0_H0 ;  /* 0x200000ecff027230 */ /* 0x000fe20000004100 */
[----:B------:R-:W-:Y:S01]  /*7430*/  HFMA2.MMA R38, -RZ, RZ, 0, 0 ;  /* 0x00000000ff267435 */ /* 0x000fe200000001ff */
        /* <DEDUP_REMOVED lines=20> */
[----:B------:R-:W-:Y:S01]  /*7580*/  CS2R R30, SRZ ;  /* 0x00000000001e7805 */ /* 0x000fe2000001ff00 */
[----:B------:R-:W-:Y:S01]  /*7590*/  BAR.SYNC.DEFER_BLOCKING 0x0 ;  /* 0x0000000000007b1d */ /* 0x000fe20000010000 */
[----:B0-----:R-:W-:Y:S02]  /*75a0*/  ISETP.GE.AND P0, PT, R5, 0x1, PT ;  /* 0x000000010500780c */ /* 0x001fe40003f06270 */
[----:B------:R-:W-:Y:S02]  /*75b0*/  CS2R R28, SRZ ;  /* 0x00000000001c7805 */ /* 0x000fe4000001ff00 */
[----:B------:R-:W-:-:S02]  /*75c0*/  CS2R R26, SRZ ;  /* 0x00000000001a7805 */ /* 0x000fc4000001ff00 */
[----:B------:R-:W-:Y:S02]  /*75d0*/  CS2R R24, SRZ ;  /* 0x0000000000187805 */ /* 0x000fe4000001ff00 */
[----:B------:R-:W-:Y:S01]  /*75e0*/  MOV R23, RZ ;  /* 0x000000ff00177202 */ /* 0x000fe20000000f00 */
[----:B--2---:R-:W-:-:S04]  /*75f0*/  FFMA.FTZ R0, R54, R3, R0 ;  /* 0x0000000336007223 */ /* 0x004fc80000010000 */
[----:B------:R-:W-:Y:S01]  /*7600*/  FFMA.FTZ R3, R53, R2, R0 ;  /* 0x0000000235037223 */ /* 0x000fe20000010000 */
[----:B------:R-:W-:Y:S02]  /*7610*/  HADD2.F32 R0, -RZ, R233.H0_H0 ;  /* 0x200000e9ff007230 */ /* 0x000fe40000004100 */
[----:B------:R-:W-:Y:S02]  /*7620*/  HADD2.F32 R2, -RZ, R85.H0_H0 ;  /* 0x20000055ff027230 */ /* 0x000fe40000004100 */
        /* <DEDUP_REMOVED lines=22> */
[----:B------:R-:W-:-:S03]  /*7790*/  HADD2.F32 R0, -RZ, R227.H0_H0 ;  /* 0x200000e3ff007230 */ /* 0x000fc60000004100 */
[----:B------:R-:W-:-:S04]  /*77a0*/  FFMA.FTZ R4, R40, R4, R3 ;  /* 0x0000000428047223 */ /* 0x000fc80000010003 */
[----:B------:R-:W-:-:S05]  /*77b0*/  FFMA.FTZ R0, R39, R0, R4 ;  /* 0x0000000027007223 */ /* 0x000fca0000010004 */
[----:B------:R0:W-:Y:S01]  /*77c0*/  STL [R1+0x4], R0 ;  /* 0x0000040001007387 */ /* 0x0001e20000100800 */
[----:B------:R-:W-:Y:S05]  /*77d0*/  @!P0 BRA `(.L_x_5060) ;  /* 0x00000048002c8947 */ /* 0x000fea0003800000 */
[----:B------:R-:W-:Y:S01]  /*77e0*/  ISETP.GE.AND P0, PT, R126, UR18, PT ;  /* 0x000000127e007c0c */ /* 0x000fe2000bf06270 */
[----:B------:R-:W-:Y:S01]  /*77f0*/  ULDC.64 UR30, c[0x0][0x230] ;  /* 0x00008c00001e7ab9 */ /* 0x000fe20000000a00 */
[----:B------:R-:W-:Y:S01]  /*7800*/  LOP3.LUT R225, R225, 0xfffffffe, RZ, 0xc0, !PT ;  /* 0xfffffffee1e17812 */ /* 0x000fe200078ec0ff */
[----:B------:R-:W-:Y:S01]  /*7810*/  UIMAD UR8, UR7, UR30, URZ ;  /* 0x0000001e070872a4 */ /* 0x000fe2000f8e023f */
[----:B------:R-:W-:Y:S01]  /*7820*/  MOV R38, RZ ;  /* 0x000000ff00267202 */ /* 0x000fe20000000f00 */
[----:B------:R-:W-:Y:S01]  /*7830*/  UIMAD.WIDE.U32 UR16, UR20, UR30, URZ ;  /* 0x0000001e141072a5 */ /* 0x000fe2000f8e003f */
[----:B------:R-:W-:Y:S01]  /*7840*/  CS2R R36, SRZ ;  /* 0x0000000000247805 */ /* 0x000fe2000001ff00 */
        /* <DEDUP_REMOVED lines=8> */
[----:B------:R-:W-:Y:S01]  /*78d0*/  MOV R23, RZ ;  /* 0x000000ff00177202 */ /* 0x000fe20000000f00 */
[----:B------:R-:W-:Y:S01]  /*78e0*/  UMOV UR7, URZ ;  /* 0x0000003f00077c82 */ /* 0x000fe20008000000 */
[----:B------:R-:W-:Y:S01]  /*78f0*/  UMOV UR8, URZ ;  /* 0x0000003f00087c82 */ /* 0x000fe20008000000 */
[----:B------:R-:W-:Y:S01]  /*7900*/  UMOV UR9, URZ ;  /* 0x0000003f00097c82 */ /* 0x000fe20008000000 */
[----:B------:R-:W-:Y:S01]  /*7910*/  UMOV UR49, UR18 ;  /* 0x0000001200317c82 */ /* 0x000fe20008000000 */
        /* <DEDUP_REMOVED lines=11> */
.L_x_5104:
[----:B------:R-:W-:Y:S01]  /*79d0*/  USHF.R.S32.HI UR54, URZ, 0x1f, UR7 ;  /* 0x0000001f3f367899 */ /* 0x000fe20008011407 */
[----:B------:R-:W-:Y:S01]  /*79e0*/  IMAD.U32 R3, RZ, RZ, UR38 ;  /* 0x00000026ff037e24 */ /* 0x000fe2000f8e00ff */
[----:B------:R-:W-:Y:S02]  /*79f0*/  ISETP.GE.AND P0, PT, R140, UR49, PT ;  /* 0x000000318c007c0c */ /* 0x000fe4000bf06270 */
[----:B------:R-:W-:Y:S01]  /*7a00*/  UIMAD UR18, UR54, UR38, URZ ;  /* 0x00000026361272a4 */ /* 0x000fe2000f8e023f */
[----:B------:R-:W-:Y:S01]  /*7a10*/  IMAD.WIDE.U32 R2, R3, UR7, R126 ;  /* 0x0000000703027c25 */ /* 0x000fe2000f8e007e */
[----:B------:R-:W-:Y:S02]  /*7a20*/  ISETP.GE.AND P1, PT, R139, UR49, PT ;  /* 0x000000318b007c0c */ /* 0x000fe4000bf26270 */
[----:B------:R-:W-:Y:S01]  /*7a30*/  UIMAD UR18, UR7, UR39, UR18 ;  /* 0x00000027071272a4 */ /* 0x000fe2000f8e0212 */
[----:B------:R-:W-:Y:S02]  /*7a40*/  ISETP.GE.AND P2, PT, R138, UR49, PT ;  /* 0x000000318a007c0c */ /* 0x000fe4000bf46270 */
[----:B-1----:R-:W-:-:S02]  /*7a50*/  LEA R4, P3, R2, R239, 0x1 ;  /* 0x000000ef02047211 */ /* 0x002fc400078608ff */
[----:B------:R-:W-:Y:S02]  /*7a60*/  ISETP.GE.AND P4, PT, R136, UR49, PT ;  /* 0x0000003188007c0c */ /* 0x000fe4000bf86270 */
[----:B------:R-:W-:Y:S02]  /*7a70*/  IADD3 R3, R3, UR18, RZ ;  /* 0x0000001203037c10 */ /* 0x000fe4000fffe0ff */
[----:B------:R-:W-:Y:S02]  /*7a80*/  PRMT R9, RZ, 0x7610, R9 ;  /* 0x00007610ff097816 */ /* 0x000fe40000000009 */
[----:B0-----:R-:W-:Y:S02]  /*7a90*/  LEA.HI.X R5, R2, R238, R3, 0x1, P3 ;  /* 0x000000ee02057211 */ /* 0x001fe400018f0c03 */
[----:B------:R-:W-:Y:S02]  /*7aa0*/  ISETP.GE.AND P3, PT, R137, UR49, PT ;  /* 0x0000003189007c0c */ /* 0x000fe4000bf66270 */
[----:B------:R-:W-:Y:S01]  /*7ab0*/  PRMT R8, RZ, 0x7610, R8 ;  /* 0x00007610ff087816 */ /* 0x000fe20000000008 */
[----:B--2---:R-:W2:Y:S01]  /*7ac0*/  @!P0 LDG.E.U16 R9, desc[UR28][R4.64+0x40] ;  /* 0x0000401c04098981 */ /* 0x004ea2000c1e1500 */
[----:B------:R-:W-:-:S02]  /*7ad0*/  PRMT R11, RZ, 0x7610, R11 ;  /* 0x00007610ff0b7816 */ /* 0x000fc4000000000b */
[----:B------:R-:W-:Y:S02]  /*7ae0*/  PRMT R10, RZ, 0x7610, R10 ;  /* 0x00007610ff0a7816 */ /* 0x000fe4000000000a */
[----:B------:R-:W-:Y:S01]  /*7af0*/  PRMT R13, RZ, 0x7610, R13 ;  /* 0x00007610ff0d7816 */ /* 0x000fe2000000000d */
[----:B---3--:R-:W3:Y:S01]  /*7b00*/  @!P1 LDG.E.U16 R8, desc[UR28][R4.64+0x80] ;  /* 0x0000801c04089981 */ /* 0x008ee2000c1e1500 */
[----:B------:R-:W-:Y:S02]  /*7b10*/  ISETP.GE.AND P0, PT, R135, UR49, PT ;  /* 0x0000003187007c0c */ /* 0x000fe4000bf06270 */
[----:B------:R-:W-:Y:S01]  /*7b20*/  ISETP.GE.AND P1, PT, R134, UR49, PT ;  /* 0x0000003186007c0c */ /* 0x000fe2000bf26270 */
[----:B----4-:R-:W4:Y:S01]  /*7b30*/  @!P2 LDG.E.U16 R11, desc[UR28][R4.64+0xc0] ;  /* 0x0000c01c040ba981 */ /* 0x010f22000c1e1500 */
[----:B------:R-:W-:Y:S02]  /*7b40*/  ISETP.GE.AND P2, PT, R125, UR49, PT ;  /* 0x000000317d007c0c */ /* 0x000fe4000bf46270 */
[----:B------:R-:W-:Y:S01]  /*7b50*/  LOP3.LUT P5, RZ, R225, 0x1, RZ, 0xc0, !PT ;  /* 0x00000001e1ff7812 */ /* 0x000fe200078ac0ff */
        /* <DEDUP_REMOVED lines=9> */
[----:B0-----:R-:W-:-:S02]  /*7bf0*/  PRMT R0, RZ, 0x7610, R0 ;  /* 0x00007610ff007816 */ /* 0x001fc40000000000 */
[----:B------:R-:W-:Y:S01]  /*7c00*/  PRMT R16, RZ, 0x7610, R16 ;  /* 0x00007610ff107816 */ /* 0x000fe20000000010 */
[----:B------:R-:W5:Y:S01]  /*7c10*/  @!P1 LDG.E.U16 R15, desc[UR28][R4.64+0x1c0] ;  /* 0x0001c01c040f9981 */ /* 0x000f62000c1e1500 */
[----:B------:R-:W-:Y:S02]  /*7c20*/  ISETP.GE.AND P0, PT, R122, UR49, PT ;  /* 0x000000317a007c0c */ /* 0x000fe4000bf06270 */
[----:B------:R-:W-:Y:S01]  /*7c30*/  ISETP.GE.AND P1, PT, R121, UR49, PT ;  /* 0x0000003179007c0c */ /* 0x000fe2000bf26270 */
[----:B------:R-:W5:Y:S01]  /*7c40*/  @!P2 LDG.E.U16 R14, desc[UR28][R4.64+0x200] ;  /* 0x0002001c040ea981 */ /* 0x000f62000c1e1500 */
[----:B------:R-:W-:-:S03]  /*7c50*/  ISETP.GE.AND P2, PT, R120, UR49, PT ;  /* 0x0000003178007c0c */ /* 0x000fc6000bf46270 */
[----:B------:R-:W5:Y:S01]  /*7c60*/  @!P3 LDG.E.U16 R17, desc[UR28][R4.64+0x240] ;  /* 0x0002401c0411b981 */ /* 0x000f62000c1e1500 */
[----:B------:R-:W-:-:S03]  /*7c70*/  ISETP.GE.AND P3, PT, R119, UR49, PT ;  /* 0x0000003177007c0c */ /* 0x000fc6000bf66270 */
[----:B------:R-:W2:Y:S04]  /*7c80*/  @!P5 LDG.E.U16 R0, desc[UR28][R4.64] ;  /* 0x0000001c0400d981 */ /* 0x000ea8000c1e1500 */
[----:B------:R-:W5:Y:S01]  /*7c90*/  @!P4 LDG.E.U16 R16, desc[UR28][R4.64+0x280] ;  /* 0x0002801c0410c981 */ /* 0x000f62000c1e1500 */
[----:B------:R-:W-:Y:S02]  /*7ca0*/  ISETP.GE.AND P4, PT, R118, UR49, PT ;  /* 0x0000003176007c0c */ /* 0x000fe4000bf86270 */
[----:B------:R-:W-:Y:S02]  /*7cb0*/  PRMT R19, RZ, 0x7610, R19 ;  /* 0x00007610ff137816 */ /* 0x000fe40000000013 */
[----:B------:R-:W-:Y:S02]  /*7cc0*/  PRMT R18, RZ, 0x7610, R18 ;  /* 0x00007610ff127816 */ /* 0x000fe40000000012 */
[----:B------:R-:W-:-:S02]  /*7cd0*/  PRMT R21, RZ, 0x7610, R21 ;  /* 0x00007610ff157816 */ /* 0x000fc40000000015 */
[----:B------:R-:W-:Y:S01]  /*7ce0*/  PRMT R20, RZ, 0x7610, R20 ;  /* 0x00007610ff147816 */ /* 0x000fe20000000014 */
[----:B------:R-:W5:Y:S01]  /*7cf0*/  @!P0 LDG.E.U16 R19, desc[UR28][R4.64+0x2c0] ;  /* 0x0002c01c04138981 */ /* 0x000f62000c1e1500 */
[----:B------:R-:W-:-:S03]  /*7d00*/  PRMT R65, RZ, 0x7610, R65 ;  /* 0x00007610ff417816 */ /* 0x000fc60000000041 */
        /* <DEDUP_REMOVED lines=12> */
[----:B------:R-:W-:-:S05]  /*7dd0*/  MOV R3, UR40 ;  /* 0x0000002800037c02 */ /* 0x000fca0008000f00 */
[----:B------:R-:W-:Y:S01]  /*7de0*/  MOV R7, UR18 ;  /* 0x0000001200077c02 */ /* 0x000fe20008000f00 */
[----:B------:R-:W-:Y:S02]  /*7df0*/  ULEA UR18, UR48, 0xfffffc00, 0xa ;  /* 0xfffffc0030127891 */ /* 0x000fe4000f8e503f */
[----:B------:R-:W-:Y:S02]  /*7e00*/  UIMAD UR54, UR54, UR40, URZ ;  /* 0x00000028363672a4 */ /* 0x000fe4000f8e023f */
[----:B------:R-:W-:Y:S01]  /*7e10*/  UIADD3 UR18, -UR18, UR53, URZ ;  /* 0x0000003512127290 */ /* 0x000fe2000fffe13f */
[----:B0-----:R-:W-:Y:S01]  /*7e20*/  IMAD.WIDE.U32 R4, R3, UR7, R126 ;  /* 0x0000000703047c25 */ /* 0x001fe2000f8e007e */
[----:B------:R-:W-:-:S04]  /*7e30*/  UIMAD UR54, UR7, UR41, UR54 ;  /* 0x00000029073672a4 */ /* 0x000fc8000f8e0236 */
[----:B------:R-:W-:Y:S02]  /*7e40*/  ISETP.GE.AND P3, PT, R140, UR18, PT ;  /* 0x000000128c007c0c */ /* 0x000fe4000bf66270 */
[C---:B------:R-:W-:Y:S02]  /*7e50*/  LEA R2, P0, R4.reuse, R251, 0x1 ;  /* 0x000000fb04027211 */ /* 0x040fe400078008ff */
[----:B------:R-:W-:Y:S02]  /*7e60*/  IADD3 R3, R5, UR54, RZ ;  /* 0x0000003605037c10 */ /* 0x000fe4000fffe0ff */
[----:B------:R-:W-:Y:S02]  /*7e70*/  MOV R6, UR55 ;  /* 0x0000003700067c02 */ /* 0x000fe40008000f00 */
[----:B------:R-:W-:Y:S02]  /*7e80*/  LEA.HI.X R3, R4, R250, R3, 0x1, P0 ;  /* 0x000000fa04037211 */ /* 0x000fe400000f0c03 */
[----:B------:R-:W-:Y:S01]  /*7e90*/  ISETP.GE.AND P4, PT, R126, UR18, PT ;  /* 0x000000127e007c0c */ /* 0x000fe2000bf86270 */
[----:B------:R-:W5:Y:S01]  /*7ea0*/  LDG.E R22, desc[UR28][R6.64] ;  /* 0x0000001c06167981 */ /* 0x000f62000c1e1900 */
        /* <DEDUP_REMOVED lines=18> */
[----:B------:R0:W-:Y:S04]  /*7fd0*/  STS.U16 [R110+0x1c0], R15 ;  /* 0x0001c00f6e007388 */ /* 0x0001e80000000400 */
[----:B------:R-:W-:Y:S04]  /*7fe0*/  STS.U16 [R109+0x200], R14 ;  /* 0x0002000e6d007388 */ /* 0x000fe80000000400 */
[----:B------:R1:W-:Y:S01]  /*7ff0*/  STS.U16 [R108+0x240], R17 ;  /* 0x000240116c007388 */ /* 0x0003e20000000400 */
[----:B0-----:R-:W-:-:S03]  /*8000*/  PRMT R15, RZ, 0x7610, R15 ;  /* 0x00007610ff0f7816 */ /* 0x001fc6000000000f */
[----:B------:R0:W-:Y:S04]  /*8010*/  STS.U16 [R107+0x280], R16 ;  /* 0x000280106b007388 */ /* 0x0001e80000000400 */
[----:B------:R-:W-:Y:S04]  /*8020*/  STS.U16 [R106+0x2c0], R19 ;  /* 0x0002c0136a007388 */ /* 0x000fe80000000400 */
[----:B------:R2:W-:Y:S04]  /*8030*/  STS.U16 [R105+0x300], R18 ;  /* 0x0003001269007388 */ /* 0x0005e80000000400 */
[----:B------:R3:W-:Y:S04]  /*8040*/  STS.U16 [R104+0x340], R21 ;  /* 0x0003401568007388 */ /* 0x0007e80000000400 */
[----:B------:R4:W-:Y:S04]  /*8050*/  STS.U16 [R103+0x380], R20 ;  /* 0x0003801467007388 */ /* 0x0009e80000000400 */
[----:B------:R5:W-:Y:S01]  /*8060*/  STS.U16 [R102+0x3c0], R65 ;  /* 0x0003c04166007388 */ /* 0x000be20000000400 */
[----:B------:R-:W-:-:S03]  /*8070*/  NOP ;  /* 0x0000000000007918 */ /* 0x000fc60000000000 */
[----:B------:R-:W5:Y:S01]  /*8080*/  @!P3 LDG.E.U16 R15, desc[UR28][R2.64+0x40] ;  /* 0x0000401c020fb981 */ /* 0x000f62000c1e1500 */
[----:B------:R-:W-:Y:S02]  /*8090*/  ISETP.GE.AND P3, PT, R135, UR18, PT ;  /* 0x0000001287007c0c */ /* 0x000fe4000bf66270 */
[----:B------:R-:W-:Y:S01]  /*80a0*/  PRMT R0, RZ, 0x7610, R0 ;  /* 0x00007610ff007816 */ /* 0x000fe20000000000 */
[----:B------:R-:W5:Y:S01]  /*80b0*/  @!P2 LDG.E.U16 R66, desc[UR28][R2.64+0x80] ;  /* 0x0000801c0242a981 */ /* 0x000f62000c1e1500 */
[----:B-1----:R-:W-:Y:S02]  /*80c0*/  PRMT R17, RZ, 0x7610, R17 ;  /* 0x00007610ff117816 */ /* 0x002fe40000000011 */
[----:B0-----:R-:W-:Y:S02]  /*80d0*/  PRMT R16, RZ, 0x7610, R16 ;  /* 0x00007610ff107816 */ /* 0x001fe40000000010 */
[----:B------:R-:W-:Y:S01]  /*80e0*/  SHF.L.U32 R206, R142, 0x4, RZ ;  /* 0x000000048ece7819 */ /* 0x000fe200000006ff */
[----:B------:R-:W5:Y:S01]  /*80f0*/  @!P4 LDG.E.U16 R0, desc[UR28][R2.64] ;  /* 0x0000001c0200c981 */ /* 0x000f62000c1e1500 */
[----:B--2---:R-:W-:-:S02]  /*8100*/  PRMT R18, RZ, 0x7610, R18 ;  /* 0x00007610ff127816 */ /* 0x004fc40000000012 */
[----:B------:R-:W-:Y:S01]  /*8110*/  ISETP.GE.AND P4, PT, R136, UR18, PT ;  /* 0x0000001288007c0c */ /* 0x000fe2000bf86270 */
[----:B------:R-:W2:Y:S01]  /*8120*/  @!P0 LDG.E.U16 R17, desc[UR28][R2.64+0xc0] ;  /* 0x0000c01c02118981 */ /* 0x000ea2000c1e1500 */
[----:B------:R-:W-:Y:S02]  /*8130*/  ISETP.GE.AND P2, PT, R134, UR18, PT ;  /* 0x0000001286007c0c */ /* 0x000fe4000bf46270 */
[----:B------:R-:W-:Y:S01]  /*8140*/  ISETP.GE.AND P0, PT, R125, UR18, PT ;  /* 0x000000127d007c0c */ /* 0x000fe2000bf06270 */
[----:B------:R-:W2:Y:S01]  /*8150*/  @!P1 LDG.E.U16 R16, desc[UR28][R2.64+0x100] ;  /* 0x0001001c02109981 */ /* 0x000ea2000c1e1500 */
[----:B------:R-:W-:-:S03]  /*8160*/  ISETP.GE.AND P1, PT, R124, UR18, PT ;  /* 0x000000127c007c0c */ /* 0x000fc6000bf26270 */
[----:B------:R-:W2:Y:S01]  /*8170*/  @!P3 LDG.E.U16 R18, desc[UR28][R2.64+0x180] ;  /* 0x0001801c0212b981 */ /* 0x000ea2000c1e1500 */
[----:B------:R-:W-:Y:S02]  /*8180*/  ISETP.GE.AND P3, PT, R122, UR18, PT ;  /* 0x000000127a007c0c */ /* 0x000fe4000bf66270 */
[----:B------:R-:W-:Y:S01]  /*8190*/  PRMT R19, RZ, 0x7610, R19 ;  /* 0x00007610ff137816 */ /* 0x000fe20000000013 */
[----:B------:R-:W-:Y:S01]  /*81a0*/  UIADD3 UR19, UR48, -0x1, URZ ;  /* 0xffffffff30137890 */ /* 0x000fe2000fffe03f */
[----:B---3--:R-:W-:Y:S01]  /*81b0*/  PRMT R21, RZ, 0x7610, R21 ;  /* 0x00007610ff157816 */ /* 0x008fe20000000015 */
[----:B------:R0:W1:Y:S01]  /*81c0*/  LDS.U16 R14, [R101] ;  /* 0x00000000650e7984 */ /* 0x0000620000000400 */
[----:B----4-:R-:W-:-:S03]  /*81d0*/  PRMT R20, RZ, 0x7610, R20 ;  /* 0x00007610ff147816 */ /* 0x010fc60000000014 */
        /* <DEDUP_REMOVED lines=15> */
[----:B------:R-:W-:-:S03]  /*82d0*/  LOP3.LUT R150, R206, 0xfffffe00, RZ, 0xc0, !PT ;  /* 0xfffffe00ce967812 */ /* 0x000fc600078ec0ff */
[----:B------:R-:W0:Y:S01]  /*82e0*/  LDS.U16 R12, [R99+0x4] ;  /* 0x00000400630c7984 */ /* 0x000e220000000400 */
[----:B------:R-:W-:-:S03]  /*82f0*/  IADD3 R4, R150, R141, RZ ;  /* 0x0000008d96047210 */ /* 0x000fc60007ffe0ff */
[----:B------:R-:W1:Y:S01]  /*8300*/  LDS.U16 R10, [R97+0x8] ;  /* 0x00000800610a7984 */ /* 0x000e620000000400 */
[C---:B------:R-:W-:Y:S02]  /*8310*/  IADD3 R11, R4.reuse, 0x180, RZ ;  /* 0x00000180040b7810 */ /* 0x040fe40007ffe0ff */
[C---:B------:R-:W-:Y:S01]  /*8320*/  IADD3 R105, R4.reuse, 0x100, RZ ;  /* 0x0000010004697810 */ /* 0x040fe20007ffe0ff */
[----:B------:R-:W1:Y:S01]  /*8330*/  LDS.U16 R64, [R89+0x18] ;  /* 0x0000180059407984 */ /* 0x000e620000000400 */
[-C--:B------:R-:W-:Y:S02]  /*8340*/  LEA.HI.SX32 R130, R11, R4.reuse, 0x1b ;  /* 0x000000040b827211 */ /* 0x080fe400078fdaff */
[C---:B------:R-:W-:Y:S01]  /*8350*/  IADD3 R117, R4.reuse, 0x20, RZ ;  /* 0x0000002004757810 */ /* 0x040fe20007ffe0ff */
[C---:B------:R-:W-:Y:S01]  /*8360*/  VIADD R109, R4.reuse, 0xa0 ;  /* 0x000000a0046d7836 */ /* 0x040fe20000000000 */
[C---:B------:R-:W-:Y:S01]  /*8370*/  IADD3 R115, R4.reuse, 0x40, RZ ;  /* 0x0000004004737810 */ /* 0x040fe20007ffe0ff */
[----:B------:R-:W-:Y:S01]  /*8380*/  ULEA.HI UR51, UR19, UR19, URZ, 0x1 ;  /* 0x0000001313337291 */ /* 0x000fe2000f8f083f */
[----:B------:R-:W-:Y:S01]  /*8390*/  LEA.HI.SX32 R144, R105, R4, 0x1b ;  /* 0x0000000469907211 */ /* 0x000fe200078fdaff */
[----:B------:R-:W1:Y:S01]  /*83a0*/  LDS.U16 R156, [R88+0x1a] ;  /* 0x00001a00589c7984 */ /* 0x000e620000000400 */
[----:B------:R-:W-:-:S02]  /*83b0*/  IADD3 R113, R4, 0x60, RZ ;  /* 0x0000006004717810 */ /* 0x000fc40007ffe0ff */
[----:B------:R-:W-:Y:S01]  /*83c0*/  LEA R105, R130, R55, 0x1 ;  /* 0x0000003782697211 */ /* 0x000fe200078e08ff */
[----:B------:R-:W-:Y:S01]  /*83d0*/  FMUL.FTZ R130, R22, 1.4426950216293334961 ;  /* 0x3fb8aa3b16827820 */ /* 0x000fe20000410000 */
[C---:B------:R-:W-:Y:S01]  /*83e0*/  IADD3 R111, R4.reuse, 0x80, RZ ;  /* 0x00000080046f7810 */ /* 0x040fe20007ffe0ff */
[----:B------:R-:W1:Y:S01]  /*83f0*/  LDS.U16 R170, [R87+0x1c] ;  /* 0x00001c0057aa7984 */ /* 0x000e620000000400 */
[CC--:B------:R-:W-:Y:S01]  /*8400*/  LEA.HI.SX32 R8, R4.reuse, R4.reuse, 0x1b ;  /* 0x0000000404087211 */ /* 0x0c0fe200078fdaff */
[C---:B------:R-:W-:Y:S01]  /*8410*/  VIADD R7, R4.reuse, 0x1c0 ;  /* 0x000001c004077836 */ /* 0x040fe20000000000 */
[----:B------:R-:W-:Y:S01]  /*8420*/  LEA.HI.SX32 R116, R117, R4, 0x1b ;  /* 0x0000000475747211 */ /* 0x000fe200078fdaff */
[----:B------:R-:W1:Y:S01]  /*8430*/  LDS.U16 R11, [R98+0x6] ;  /* 0x00000600620b7984 */ /* 0x000e620000000400 */
[C---:B------:R-:W-:Y:S02]  /*8440*/  IADD3 R5, R4.reuse, 0x1e0, RZ ;  /* 0x000001e004057810 */ /* 0x040fe40007ffe0ff */
[C---:B------:R-:W-:Y:S01]  /*8450*/  IADD3 R9, R4.reuse, 0x1a0, RZ ;  /* 0x000001a004097810 */ /* 0x040fe20007ffe0ff */
[----:B------:R-:W1:Y:S01]  /*8460*/  LDS.U16 R152, [R86+0x1e] ;  /* 0x00001e0056987984 */ /* 0x000e620000000400 */
[----:B------:R-:W-:-:S02]  /*8470*/  IADD3 R13, R4, 0x160, RZ ;  /* 0x00000160040d7810 */ /* 0x000fc40007ffe0ff */
[C---:B-----5:R-:W-:Y:S02]  /*8480*/  IADD3 R65, R4.reuse, 0x140, RZ ;  /* 0x0000014004417810 */ /* 0x060fe40007ffe0ff */
[C---:B------:R-:W-:Y:S02]  /*8490*/  IADD3 R107, R4.reuse, 0xc0, RZ ;  /* 0x000000c0046b7810 */ /* 0x040fe40007ffe0ff */
[-C--:B------:R-:W-:Y:S01]  /*84a0*/  LEA.HI.SX32 R6, R115, R4.reuse, 0x1b ;  /* 0x0000000473067211 */ /* 0x080fe200078fdaff */
[----:B------:R-:W-:Y:S01]  /*84b0*/  ULOP3.LUT UR51, UR51, 0xfffffe, URZ, 0xc0, !UPT ;  /* 0x00fffffe33337892 */ /* 0x000fe2000f8ec03f */
[----:B------:R-:W-:Y:S01]  /*84c0*/  IADD3 R103, R4, 0x120, RZ ;  /* 0x0000012004677810 */ /* 0x000fe20007ffe0ff */
[----:B------:R-:W-:Y:S01]  /*84d0*/  FMUL.FTZ R200, R130, R79 ;  /* 0x0000004f82c87220 */ /* 0x000fe20000410000 */
[----:B0-----:R-:W-:Y:S02]  /*84e0*/  IADD3 R3, R4, 0xe0, RZ ;  /* 0x000000e004037810 */ /* 0x001fe40007ffe0ff */
[----:B------:R-:W-:-:S02]  /*84f0*/  LEA.HI.SX32 R114, R113, R4, 0x1b ;  /* 0x0000000471727211 */ /* 0x000fc400078fdaff */
[-C--:B------:R-:W-:Y:S02]  /*8500*/  LEA.HI.SX32 R112, R109, R4.reuse, 0x1b ;  /* 0x000000046d707211 */ /* 0x080fe400078fdaff */
[-C--:B------:R-:W-:Y:S02]  /*8510*/  LEA.HI.SX32 R148, R111, R4.reuse, 0x1b ;  /* 0x000000046f947211 */ /* 0x080fe400078fdaff */
[-C--:B------:R-:W-:Y:S02]  /*8520*/  LEA R117, R8, R55.reuse, 0x1 ;  /* 0x0000003708757211 */ /* 0x080fe400078e08ff */
[-C--:B------:R-:W-:Y:S01]  /*8530*/  LEA R116, R116, R55.reuse, 0x1 ;  /* 0x0000003774747211 */ /* 0x080fe200078e08ff */
[----:B------:R-:W0:Y:S01]  /*8540*/  LDS.U16 R8, [R95+0xc] ;  /* 0x00000c005f087984 */ /* 0x000e220000000400 */
[-C--:B------:R-:W-:Y:S02]  /*8550*/  LEA.HI.SX32 R146, R107, R4.reuse, 0x1b ;  /* 0x000000046b927211 */ /* 0x080fe400078fdaff */
[----:B------:R-:W-:Y:S01]  /*8560*/  LEA R115, R6, R55, 0x1 ;  /* 0x0000003706737211 */ /* 0x000fe200078e08ff */
[----:B------:R-:W-:Y:S01]  /*8570*/  UIADD3 UR19, UR19, -UR51, URZ ;  /* 0x8000003313137290 */ /* 0x000fe2000fffe03f */
[-C--:B------:R-:W-:Y:S01]  /*8580*/  LEA.HI.SX32 R102, R5, R4.reuse, 0x1b ;  /* 0x0000000405667211 */ /* 0x080fe200078fdaff */
[----:B------:R-:W0:Y:S01]  /*8590*/  LDS.U16 R6, [R93+0x10] ;  /* 0x000010005d067984 */ /* 0x000e220000000400 */
[----:B------:R-:W-:-:S02]  /*85a0*/  LEA.HI.SX32 R2, R7, R4, 0x1b ;  /* 0x0000000407027211 */ /* 0x000fc400078fdaff */
[-C--:B------:R-:W-:Y:S01]  /*85b0*/  LEA.HI.SX32 R104, R9, R4.reuse, 0x1b ;  /* 0x0000000409687211 */ /* 0x080fe200078fdaff */
[----:B------:R-:W0:Y:S01]  /*85c0*/  LDS.U16 R7, [R94+0xe] ;  /* 0x00000e005e077984 */ /* 0x000e220000000400 */
[-C--:B------:R-:W-:Y:S02]  /*85d0*/  LEA.HI.SX32 R106, R13, R4.reuse, 0x1b ;  /* 0x000000040d6a7211 */ /* 0x080fe400078fdaff */
[-C--:B------:R-:W-:Y:S01]  /*85e0*/  LEA.HI.SX32 R132, R65, R4.reuse, 0x1b ;  /* 0x0000000441847211 */ /* 0x080fe200078fdaff */
[----:B------:R-:W0:Y:S01]  /*85f0*/  LDS.U16 R13, [R100+0x2] ;  /* 0x00000200640d7984 */ /* 0x000e220000000400 */
[-C--:B------:R-:W-:Y:S02]  /*8600*/  LEA.HI.SX32 R108, R103, R4.reuse, 0x1b ;  /* 0x00000004676c7211 */ /* 0x080fe400078fdaff */
[----:B------:R-:W-:Y:S01]  /*8610*/  LEA.HI.SX32 R110, R3, R4, 0x1b ;  /* 0x00000004036e7211 */ /* 0x000fe200078fdaff */
[----:B------:R-:W0:Y:S01]  /*8620*/  LDS.U16 R9, [R96+0xa] ;  /* 0x00000a0060097984 */ /* 0x000e220000000400 */
[-C--:B------:R-:W-:Y:S01]  /*8630*/  LEA R114, R114, R55.reuse, 0x1 ;  /* 0x0000003772727211 */ /* 0x080fe200078e08ff */
[----:B------:R-:W-:Y:S01]  /*8640*/  IMAD R112, R112, 0x2, R55 ;  /* 0x0000000270707824 */ /* 0x000fe200078e0237 */
[-C--:B------:R-:W-:Y:S01]  /*8650*/  LEA R113, R148, R55.reuse, 0x1 ;  /* 0x0000003794717211 */ /* 0x080fe200078e08ff */
[----:B------:R-:W0:Y:S01]  /*8660*/  LDS.U16 R5, [R92+0x12] ;  /* 0x000012005c057984 */ /* 0x000e220000000400 */
[-C--:B------:R-:W-:Y:S01]  /*8670*/  LEA R111, R146, R55.reuse, 0x1 ;  /* 0x00000037926f7211 */ /* 0x080fe200078e08ff */
[----:B------:R-:W5:Y:S02]  /*8680*/  MUFU.EX2 R200, R200 ;  /* 0x000000c800c87308 */ /* 0x000f640000000800 */
[----:B------:R-:W0:Y:S01]  /*8690*/  LDS.U16 R4, [R91+0x14] ;  /* 0x000014005b047984 */ /* 0x000e220000000400 */
[----:B------:R-:W-:-:S03]  /*86a0*/  LEA R110, R110, R55, 0x1 ;  /* 0x000000376e6e7211 */ /* 0x000fc600078e08ff */
[----:B------:R-:W0:Y:S01]  /*86b0*/  LDS.U16 R65, [R90+0x16] ;  /* 0x000016005a417984 */ /* 0x000e220000000400 */
[-C--:B------:R-:W-:Y:S01]  /*86c0*/  LEA R109, R144, R55.reuse, 0x1 ;  /* 0x00000037906d7211 */ /* 0x080fe200078e08ff */
[----:B------:R-:W-:Y:S01]  /*86d0*/  ULEA UR19, UR19, UR7, 0x8 ;  /* 0x0000000713137291 */ /* 0x000fe2000f8e403f */
[-C--:B------:R-:W-:Y:S02]  /*86e0*/  LEA R103, R2, R55.reuse, 0x1 ;  /* 0x0000003702677211 */ /* 0x080fe400078e08ff */
[-C--:B------:R-:W-:Y:S02]  /*86f0*/  LEA R108, R108, R55.reuse, 0x1 ;  /* 0x000000376c6c7211 */ /* 0x080fe400078e08ff */
[----:B------:R-:W-:Y:S02]  /*8700*/  LEA R2, R141, R150, 0x4 ;  /* 0x000000968d027211 */ /* 0x000fe400078e20ff */
[----:B------:R-:W-:Y:S02]  /*8710*/  LEA R107, R132, R55, 0x1 ;  /* 0x00000037846b7211 */ /* 0x000fe400078e08ff */
[----:B------:R-:W-:-:S02]  /*8720*/  ISETP.NE.AND P1, PT, R142, RZ, PT ;  /* 0x000000ff8e00720c */ /* 0x000fc40003f25270 */
[-C--:B------:R-:W-:Y:S02]  /*8730*/  LEA R106, R106, R55.reuse, 0x1 ;  /* 0x000000376a6a7211 */ /* 0x080fe400078e08ff */
[----:B------:R-:W-:Y:S02]  /*8740*/  LEA R104, R104, R55, 0x1 ;  /* 0x0000003768687211 */ /* 0x000fe400078e08ff */
[----:B------:R-:W-:Y:S01]  /*8750*/  LEA.HI.SX32 R2, R2, R2, 0x1b ;  /* 0x0000000202027211 */ /* 0x000fe200078fdaff */
[----:B------:R-:W-:-:S03]  /*8760*/  IMAD R102, R102, 0x2, R55 ;  /* 0x0000000266667824 */ /* 0x000fc600078e0237 */
[----:B------:R-:W-:Y:S02]  /*8770*/  LEA R101, R2, R55, 0x1 ;  /* 0x0000003702657211 */ /* 0x000fe400078e08ff */
[----:B------:R-:W-:-:S13]  /*8780*/  ISETP.NE.AND P0, PT, R142, 0x3f, PT ;  /* 0x0000003f8e00780c */ /* 0x000fda0003f05270 */
[C---:B------:R-:W-:Y:S01]  /*8790*/  @P0 LEA R149, R142.reuse, R55, 0x2 ;  /* 0x000000378e950211 */ /* 0x040fe200078e10ff */
[----:B------:R-:W-:Y:S01]  /*87a0*/  BSSY B0, `(.L_x_5061) ;  /* 0x0000034000007945 */ /* 0x000fe20003800000 */
[----:B------:R1:W-:Y:S04]  /*87b0*/  STS.U16 [R117+0x840], R0 ;  /* 0x0008400075007388 */ /* 0x0003e80000000400 */
[----:B------:R0:W-:Y:S04]  /*87c0*/  STS.U16 [R116+0x880], R15 ;  /* 0x0008800f74007388 */ /* 0x0001e80000000400 */
[----:B------:R0:W-:Y:S01]  /*87d0*/  STS.U16 [R115+0x8c0], R66 ;  /* 0x0008c04273007388 */ /* 0x0001e20000000400 */
[----:B-1----:R-:W-:-:S03]  /*87e0*/  IADD3 R0, R142, 0x200, RZ ;  /* 0x000002008e007810 */ /* 0x002fc60007ffe0ff */
[----:B--2---:R1:W-:Y:S04]  /*87f0*/  STS.U16 [R114+0x900], R17 ;  /* 0x0009001172007388 */ /* 0x0043e80000000400 */
[----:B------:R1:W-:Y:S01]  /*8800*/  STS.U16 [R113+0x940], R16 ;  /* 0x0009401071007388 */ /* 0x0003e20000000400 */
[----:B------:R-:W-:-:S03]  /*8810*/  SEL R0, R0, UR19, P1 ;  /* 0x0000001300007c07 */ /* 0x000fc60008800000 */
[----:B---3--:R1:W-:Y:S04]  /*8820*/  STS.U16 [R112+0x980], R19 ;  /* 0x0009801370007388 */ /* 0x0083e80000000400 */
[----:B------:R1:W-:Y:S04]  /*8830*/  STS.U16 [R111+0x9c0], R18 ;  /* 0x0009c0126f007388 */ /* 0x0003e80000000400 */
[----:B----4-:R1:W-:Y:S04]  /*8840*/  STS.U16 [R110+0xa00], R21 ;  /* 0x000a00156e007388 */ /* 0x0103e80000000400 */
        /* <DEDUP_REMOVED lines=8> */
[----:B------:R1:W-:Y:S01]  /*88d0*/  STS.U16 [R102+0xc00], R129 ;  /* 0x000c008166007388 */ /* 0x0003e20000000400 */
[----:B------:R-:W-:-:S03]  /*88e0*/  NOP ;  /* 0x0000000000007918 */ /* 0x000fc60000000000 */
[----:B------:R1:W2:Y:S04]  /*88f0*/  LDS.U16 R0, [R100+0x842] ;  /* 0x0008420064007984 */ /* 0x0002a80000000400 */
        /* <DEDUP_REMOVED lines=15> */
[----:B-----5:R1:W-:Y:S01]  /*89f0*/  STS [R3+0x35c0], R200 ;  /* 0x0035c0c803007388 */ /* 0x0203e20000000800 */
[----:B------:R-:W-:Y:S06]  /*8a00*/  BAR.SYNC.DEFER_BLOCKING 0x0 ;  /* 0x0000000000007b1d */ /* 0x000fec0000010000 */
[----:B------:R-:W0:Y:S01]  /*8a10*/  @P0 LDS R149, [R149+0x3dc4] ;  /* 0x003dc40095950984 */ /* 0x000e220000000800 */
[----:B--234-:R-:W-:Y:S05]  /*8a20*/  @P0 BRA `(.L_x_5062) ;  /* 0x00000000002c0947 */ /* 0x01cfea0003800000 */
[----:B------:R-:W2:Y:S01]  /*8a30*/  LDC R2, c[0x0][0x224] ;  /* 0x00008900ff027b82 */ /* 0x000ea20000000800 */
[----:B0-----:R-:W-:Y:S01]  /*8a40*/  HFMA2.MMA R149, -RZ, RZ, 1.875, 0 ;  /* 0x3f800000ff957435 */ /* 0x001fe200000001ff */
[----:B--2---:R-:W-:-:S13]  /*8a50*/  ISETP.NE.AND P0, PT, R2, UR48, PT ;  /* 0x0000003002007c0c */ /* 0x004fda000bf05270 */
[----:B------:R-:W-:Y:S05]  /*8a60*/  @!P0 BRA `(.L_x_5062) ;  /* 0x00000000001c8947 */ /* 0x000fea0003800000 */
[----:B-1----:R-:W-:-:S04]  /*8a70*/  IADD3 R3, R2, -UR6, RZ ;  /* 0x8000000602037c10 */ /* 0x002fc8000fffe0ff */
[----:B------:R-:W-:-:S04]  /*8a80*/  LEA.HI R2, R3, R3, RZ, 0x1 ;  /* 0x0000000303027211 */ /* 0x000fc800078f08ff */
[----:B------:R-:W-:-:S04]  /*8a90*/  LOP3.LUT R2, R2, 0xfffffe, RZ, 0xc0, !PT ;  /* 0x00fffffe02027812 */ /* 0x000fc800078ec0ff */
[----:B------:R-:W-:-:S04]  /*8aa0*/  IADD3 R2, -R2, R3, RZ ;  /* 0x0000000302027210 */ /* 0x000fc80007ffe1ff */
[----:B------:R-:W-:-:S04]  /*8ab0*/  LEA R2, R2, UR7, 0x8 ;  /* 0x0000000702027c11 */ /* 0x000fc8000f8e40ff */
[----:B------:R-:W-:-:S05]  /*8ac0*/  LEA R2, R2, R55, 0x2 ;  /* 0x0000003702027211 */ /* 0x000fca00078e10ff */
[----:B------:R2:W3:Y:S02]  /*8ad0*/  LDS R149, [R2+0x35c0] ;  /* 0x0035c00002957984 */ /* 0x0004e40000000800 */
.L_x_5062:
[----:B------:R-:W-:Y:S05]  /*8ae0*/  BSYNC B0 ;  /* 0x0000000000007941 */ /* 0x000fea0003800000 */
.L_x_5061:
[----:B------:R-:W-:Y:S01]  /*8af0*/  UISETP.GE.AND UP0, UPT, UR48, 0x2, UPT ;  /* 0x000000023000788c */ /* 0x000fe2000bf06270 */
[----:B------:R-:W-:Y:S01]  /*8b00*/  LOP3.LUT R222, R142, 0x1f, RZ, 0xc0, !PT ;  /* 0x0000001f8ede7812 */ /* 0x000fe200078ec0ff */
[----:B--2---:R-:W-:Y:S01]  /*8b10*/  IMAD.U32 R2, RZ, RZ, UR48 ;  /* 0x00000030ff027e24 */ /* 0x004fe2000f8e00ff */
[----:B0-----:R-:W-:Y:S01]  /*8b20*/  MOV R15, 0x8 ;  /* 0x00000008000f7802 */ /* 0x001fe20000000f00 */
[----:B-1----:R-:W-:Y:S01]  /*8b30*/  HFMA2.MMA R69, -RZ, RZ, 0, 0 ;  /* 0x00000000ff457435 */ /* 0x002fe200000001ff */
[----:B------:R-:W-:Y:S02]  /*8b40*/  MOV R68, 0x3f800000 ;  /* 0x3f80000000447802 */ /* 0x000fe40000000f00 */
[----:B------:R-:W-:-:S04]  /*8b50*/  PLOP3.LUT P0, PT, PT, PT, UP0, 0x80, 0x0 ;  /* 0x000000000000781c */ /* 0x000fc80003f0f008 */
[----:B------:R-:W-:-:S13]  /*8b60*/  ISETP.NE.OR P0, PT, R222, RZ, !P0 ;  /* 0x000000ffde00720c */ /* 0x000fda0004705670 */
[----:B------:R-:W0:Y:S01]  /*8b70*/  @!P0 LDC R3, c[0x0][0x21c] ;  /* 0x00008700ff038b82 */ /* 0x000e220000000800 */
[----:B------:R-:W-:Y:S01]  /*8b80*/  FMUL.FTZ R159, R130, R78 ;  /* 0x0000004e829f7220 */ /* 0x000fe20000410000 */
[----:B------:R-:W-:Y:S01]  /*8b90*/  @!P0 IADD3 R2, R2, -0x2, RZ ;  /* 0xfffffffe02028810 */ /* 0x000fe20007ffe0ff */
[C---:B------:R-:W-:Y:S01]  /*8ba0*/  FMUL.FTZ R157, R130.reuse, R77 ;  /* 0x0000004d829d7220 */ /* 0x040fe20000410000 */
[----:B------:R-:W-:-:S03]  /*8bb0*/  FMUL.FTZ R167, R130, R76 ;  /* 0x0000004c82a77220 */ /* 0x000fc60000410000 */
[----:B------:R-:W1:Y:S01]  /*8bc0*/  MUFU.EX2 R159, R159 ;  /* 0x0000009f009f7308 */ /* 0x000e620000000800 */
[----:B------:R-:W-:Y:S02]  /*8bd0*/  HADD2.F32 R160, -RZ, R83.H0_H0 ;  /* 0x20000053ffa07230 */ /* 0x000fe40000004100 */
[C---:B------:R-:W-:Y:S01]  /*8be0*/  FMUL.FTZ R155, R130.reuse, R75 ;  /* 0x0000004b829b7220 */ /* 0x040fe20000410000 */
[----:B------:R-:W-:Y:S02]  /*8bf0*/  HADD2.F32 R21, -RZ, R237.H0_H0 ;  /* 0x200000edff157230 */ /* 0x000fe40000004100 */
[----:B------:R-:W-:Y:S02]  /*8c00*/  HADD2.F32 R20, -RZ, R236.H0_H0 ;  /* 0x200000ecff147230 */ /* 0x000fe40000004100 */
[----:B------:R-:W2:Y:S01]  /*8c10*/  MUFU.EX2 R157, R157 ;  /* 0x0000009d009d7308 */ /* 0x000ea20000000800 */
[----:B------:R-:W-:Y:S01]  /*8c20*/  FMUL.FTZ R153, R130, R74 ;  /* 0x0000004a82997220 */ /* 0x000fe20000410000 */
[----:B0-----:R-:W-:-:S06]  /*8c30*/  @!P0 IMAD R2, R2, R3, UR7 ;  /* 0x0000000702028e24 */ /* 0x001fcc000f8e0203 */
[----:B------:R-:W0:Y:S01]  /*8c40*/  MUFU.EX2 R167, R167 ;  /* 0x000000a700a77308 */ /* 0x000e220000000800 */
[----:B------:R-:W-:-:S04]  /*8c50*/  @!P0 IMAD.WIDE R2, R2, R15, UR10 ;  /* 0x0000000a02028e25 */ /* 0x000fc8000f8e020f */
[----:B------:R-:W-:Y:S01]  /*8c60*/  FMUL.FTZ R201, R160, R73 ;  /* 0x00000049a0c97220 */ /* 0x000fe20000410000 */
[----:B------:R-:W-:Y:S01]  /*8c70*/  FMUL.FTZ R163, R21, R79 ;  /* 0x0000004f15a37220 */ /* 0x000fe20000410000 */
[----:B------:R-:W-:Y:S01]  /*8c80*/  FMUL.FTZ R160, R20, R78 ;  /* 0x0000004e14a07220 */ /* 0x000fe20000410000 */
[----:B------:R-:W-:Y:S01]  /*8c90*/  HADD2.F32 R19, -RZ, R235.H0_H0 ;  /* 0x200000ebff137230 */ /* 0x000fe20000004100 */
[----:B------:R4:W5:Y:S01]  /*8ca0*/  @!P0 LDG.E.64 R68, desc[UR28][R2.64] ;  /* 0x0000001c02448981 */ /* 0x000962000c1e1b00 */
[----:B------:R-:W-:Y:S01]  /*8cb0*/  HADD2.F32 R14, -RZ, R14.H0_H0 ;  /* 0x2000000eff0e7230 */ /* 0x000fe20000004100 */
[----:B------:R-:W3:Y:S01]  /*8cc0*/  MUFU.EX2 R155, R155 ;  /* 0x0000009b009b7308 */ /* 0x000ee20000000800 */
        /* <DEDUP_REMOVED lines=8> */
[----:B----4-:R-:W-:Y:S01]  /*8d50*/  HADD2.F32 R3, -RZ, R84.H0_H0 ;  /* 0x20000054ff037230 */ /* 0x010fe20000004100 */
[----:B------:R-:W4:Y:S01]  /*8d60*/  MUFU.EX2 R153, R153 ;  /* 0x0000009900997308 */ /* 0x000f220000000800 */
[----:B------:R-:W-:Y:S02]  /*8d70*/  HADD2.F32 R2, -RZ, R85.H0_H0 ;  /* 0x20000055ff027230 */ /* 0x000fe40000004100 */
[----:B-1----:R-:W-:Y:S01]  /*8d80*/  FMUL.FTZ R184, R200, R159 ;  /* 0x0000009fc8b87220 */ /* 0x002fe20000410000 */
[C---:B------:R-:W-:Y:S01]  /*8d90*/  FMUL.FTZ R180, R130.reuse, R72 ;  /* 0x0000004882b47220 */ /* 0x040fe20000410000 */
[----:B------:R-:W-:Y:S01]  /*8da0*/  FMUL.FTZ R132, R3, R74 ;  /* 0x0000004a03847220 */ /* 0x000fe20000410000 */
[C---:B------:R-:W-:Y:S01]  /*8db0*/  FMUL.FTZ R145, R130.reuse, R63 ;  /* 0x0000003f82917220 */ /* 0x040fe20000410000 */
[C---:B------:R-:W-:Y:S01]  /*8dc0*/  FMUL.FTZ R146, R130.reuse, R62 ;  /* 0x0000003e82927220 */ /* 0x040fe20000410000 */
[C---:B------:R-:W-:Y:S01]  /*8dd0*/  FMUL.FTZ R147, R130.reuse, R61 ;  /* 0x0000003d82937220 */ /* 0x040fe20000410000 */
[C---:B------:R-:W-:Y:S01]  /*8de0*/  FMUL.FTZ R148, R130.reuse, R60 ;  /* 0x0000003c82947220 */ /* 0x040fe20000410000 */
[C---:B------:R-:W-:Y:S01]  /*8df0*/  FMUL.FTZ R186, R130.reuse, R59 ;  /* 0x0000003b82ba7220 */ /* 0x040fe20000410000 */
[----:B------:R-:W-:Y:S01]  /*8e00*/  FMUL.FTZ R190, R130, R58 ;  /* 0x0000003a82be7220 */ /* 0x000fe20000410000 */
[----:B------:R-:W-:Y:S01]  /*8e10*/  FMUL.FTZ R3, R162, R63 ;  /* 0x0000003fa2037220 */ /* 0x000fe20000410000 */
[C---:B------:R-:W-:Y:S01]  /*8e20*/  FMUL.FTZ R189, R130.reuse, R57 ;  /* 0x0000003982bd7220 */ /* 0x040fe20000410000 */
[----:B------:R-:W-:Y:S01]  /*8e30*/  FMUL.FTZ R188, R130, R56 ;  /* 0x0000003882bc7220 */ /* 0x000fe20000410000 */
[----:B------:R-:W-:-:S02]  /*8e40*/  HADD2.F32 R11, -RZ, R11.H0_H0 ;  /* 0x2000000bff0b7230 */ /* 0x000fc40000004100 */
        /* <DEDUP_REMOVED lines=8> */
[----:B------:R-:W-:Y:S01]  /*8ed0*/  FFMA.FTZ R130, R157, R130, R244 ;  /* 0x000000829d827223 */ /* 0x000fe200000100f4 */
[----:B0-----:R-:W-:Y:S01]  /*8ee0*/  FMUL.FTZ R184, R167, R184 ;  /* 0x000000b8a7b87220 */ /* 0x001fe20000410000 */
[----:B------:R-:W-:Y:S01]  /*8ef0*/  HADD2.F32 R9, -RZ, R9.H0_H0 ;  /* 0x20000009ff097230 */ /* 0x000fe20000004100 */
[----:B------:R-:W0:Y:S01]  /*8f00*/  MUFU.EX2 R180, R180 ;  /* 0x000000b400b47308 */ /* 0x000e220000000800 */
[----:B------:R-:W-:Y:S01]  /*8f10*/  FMUL.FTZ R246, R10, R131 ;  /* 0x000000830af67220 */ /* 0x000fe20000410000 */
[----:B------:R-:W-:-:S02]  /*8f20*/  HADD2.F32 R133, -RZ, R82.H0_H0 ;  /* 0x20000052ff857230 */ /* 0x000fc40000004100 */
[----:B------:R-:W-:Y:S01]  /*8f30*/  FFMA.FTZ R131, R167, R130, R198 ;  /* 0x00000082a7837223 */ /* 0x000fe200000100c6 */
[----:B---3--:R-:W-:Y:S01]  /*8f40*/  FMUL.FTZ R184, R155, R184 ;  /* 0x000000b89bb87220 */ /* 0x008fe20000410000 */
[----:B------:R-:W-:Y:S02]  /*8f50*/  HADD2.F32 R8, -RZ, R8.H0_H0 ;  /* 0x20000008ff087230 */ /* 0x000fe40000004100 */
[----:B------:R-:W-:Y:S01]  /*8f60*/  FMUL.FTZ R130, R9, R132 ;  /* 0x0000008409827220 */ /* 0x000fe20000410000 */
[----:B------:R-:W-:Y:S01]  /*8f70*/  FFMA.FTZ R131, R155, R131, R246 ;  /* 0x000000839b837223 */ /* 0x000fe200000100f6 */
[----:B------:R-:W2:Y:S01]  /*8f80*/  MUFU.EX2 R145, R145 ;  /* 0x0000009100917308 */ /* 0x000ea20000000800 */
[----:B------:R-:W-:Y:S01]  /*8f90*/  FMUL.FTZ R2, R133, R72 ;  /* 0x0000004885027220 */ /* 0x000fe20000410000 */
[C---:B----4-:R-:W-:Y:S01]  /*8fa0*/  FMUL.FTZ R133, R153.reuse, R184 ;  /* 0x000000b899857220 */ /* 0x050fe20000410000 */
[----:B------:R-:W-:Y:S02]  /*8fb0*/  HADD2.F32 R7, -RZ, R7.H0_H0 ;  /* 0x20000007ff077230 */ /* 0x000fe40000004100 */
[----:B------:R-:W-:Y:S01]  /*8fc0*/  FMUL.FTZ R201, R8, R201 ;  /* 0x000000c908c97220 */ /* 0x000fe20000410000 */
[----:B------:R-:W-:Y:S01]  /*8fd0*/  FFMA.FTZ R131, R153, R131, R130 ;  /* 0x0000008399837223 */ /* 0x000fe20000010082 */
[----:B-1----:R-:W-:Y:S01]  /*8fe0*/  FMUL.FTZ R133, R178, R133 ;  /* 0x00000085b2857220 */ /* 0x002fe20000410000 */
[----:B------:R-:W-:Y:S01]  /*8ff0*/  HADD2.F32 R151, -RZ, R80.H0_H0 ;  /* 0x20000050ff977230 */ /* 0x000fe20000004100 */
[----:B------:R-:W1:Y:S01]  /*9000*/  MUFU.EX2 R146, R146 ;  /* 0x0000009200927308 */ /* 0x000e620000000800 */
[----:B------:R-:W-:-:S02]  /*9010*/  HADD2.F32 R6, -RZ, R6.H0_H0 ;  /* 0x20000006ff067230 */ /* 0x000fc40000004100 */
[----:B------:R-:W-:Y:S01]  /*9020*/  FMUL.FTZ R249, R7, R2 ;  /* 0x0000000207f97220 */ /* 0x000fe20000410000 */
[----:B------:R-:W-:Y:S01]  /*9030*/  FFMA.FTZ R131, R178, R131, R201 ;  /* 0x00000083b2837223 */ /* 0x000fe200000100c9 */
[----:B0-----:R-:W-:Y:S01]  /*9040*/  FMUL.FTZ R2, R180, R133 ;  /* 0x00000085b4027220 */ /* 0x001fe20000410000 */
[----:B------:R-:W-:Y:S02]  /*9050*/  HADD2.F32 R17, -RZ, R232.H0_H0 ;  /* 0x200000e8ff117230 */ /* 0x000fe40000004100 */
[----:B------:R-:W-:Y:S01]  /*9060*/  FMUL.FTZ R174, R151, R62 ;  /* 0x0000003e97ae7220 */ /* 0x000fe20000410000 */
[----:B------:R-:W-:Y:S01]  /*9070*/  HADD2.F32 R5, -RZ, R5.H0_H0 ;  /* 0x20000005ff057230 */ /* 0x000fe20000004100 */
[----:B------:R-:W0:Y:S01]  /*9080*/  MUFU.EX2 R147, R147 ;  /* 0x0000009300937308 */ /* 0x000e220000000800 */
[----:B------:R-:W-:Y:S01]  /*9090*/  FMUL.FTZ R240, R6, R3 ;  /* 0x0000000306f07220 */ /* 0x000fe20000410000 */
[----:B------:R-:W-:Y:S01]  /*90a0*/  FFMA.FTZ R131, R180, R131, R249 ;  /* 0x00000083b4837223 */ /* 0x000fe200000100f9 */
[----:B--2---:R-:W-:Y:S01]  /*90b0*/  FMUL.FTZ R3, R145, R2 ;  /* 0x0000000291037220 */ /* 0x004fe20000410000 */
[----:B------:R-:W-:-:S02]  /*90c0*/  HADD2.F32 R16, -RZ, R231.H0_H0 ;  /* 0x200000e7ff107230 */ /* 0x000fc40000004100 */
[----:B------:R-:W-:Y:S01]  /*90d0*/  FMUL.FTZ R175, R17, R61 ;  /* 0x0000003d11af7220 */ /* 0x000fe20000410000 */
[----:B------:R-:W-:Y:S02]  /*90e0*/  HADD2.F32 R4, -RZ, R4.H0_H0 ;  /* 0x20000004ff047230 */ /* 0x000fe40000004100 */
[----:B------:R-:W-:Y:S01]  /*90f0*/  FMUL.FTZ R133, R5, R174 ;  /* 0x000000ae05857220 */ /* 0x000fe20000410000 */
[----:B------:R-:W2:Y:S01]  /*9100*/  MUFU.EX2 R148, R148 ;  /* 0x0000009400947308 */ /* 0x000ea20000000800 */
[----:B------:R-:W-:Y:S01]  /*9110*/  FFMA.FTZ R131, R145, R131, R240 ;  /* 0x0000008391837223 */ /* 0x000fe200000100f0 */
[----:B-1----:R-:W-:Y:S01]  /*9120*/  FMUL.FTZ R2, R146, R3 ;  /* 0x0000000392027220 */ /* 0x002fe20000410000 */
[----:B------:R-:W-:Y:S02]  /*9130*/  HADD2.F32 R15, -RZ, R230.H0_H0 ;  /* 0x200000e6ff0f7230 */ /* 0x000fe40000004100 */
[----:B------:R-:W-:Y:S01]  /*9140*/  FMUL.FTZ R176, R16, R60 ;  /* 0x0000003c10b07220 */ /* 0x000fe20000410000 */
[----:B------:R-:W-:-:S02]  /*9150*/  HADD2.F32 R3, -RZ, R65.H0_H0 ;  /* 0x20000041ff037230 */ /* 0x000fc40000004100 */
[----:B------:R-:W-:Y:S01]  /*9160*/  FMUL.FTZ R218, R4, R175 ;  /* 0x000000af04da7220 */ /* 0x000fe20000410000 */
[----:B------:R-:W-:Y:S01]  /*9170*/  FFMA.FTZ R131, R146, R131, R133 ;  /* 0x0000008392837223 */ /* 0x000fe20000010085 */
[----:B------:R-:W1:Y:S01]  /*9180*/  MUFU.EX2 R186, R186 ;  /* 0x000000ba00ba7308 */ /* 0x000e620000000800 */
[----:B0-----:R-:W-:Y:S01]  /*9190*/  FMUL.FTZ R65, R147, R2 ;  /* 0x0000000293417220 */ /* 0x001fe20000410000 */
[----:B------:R-:W-:Y:S02]  /*91a0*/  HADD2.F32 R158, -RZ, R229.H0_H0 ;  /* 0x200000e5ff9e7230 */ /* 0x000fe40000004100 */
[----:B------:R-:W-:Y:S01]  /*91b0*/  FMUL.FTZ R177, R15, R59 ;  /* 0x0000003b0fb17220 */ /* 0x000fe20000410000 */
[----:B------:R-:W-:Y:S02]  /*91c0*/  HADD2.F32 R2, -RZ, R64.H0_H0 ;  /* 0x20000040ff027230 */ /* 0x000fe40000004100 */
[----:B------:R-:W-:Y:S01]  /*91d0*/  FMUL.FTZ R241, R3, R176 ;  /* 0x000000b003f17220 */ /* 0x000fe20000410000 */
[----:B------:R-:W-:Y:S01]  /*91e0*/  FFMA.FTZ R131, R147, R131, R218 ;  /* 0x0000008393837223 */ /* 0x000fe200000100da */
[----:B------:R-:W-:Y:S01]  /*91f0*/  HADD2.F32 R166, -RZ, R228.H0_H0 ;  /* 0x200000e4ffa67230 */ /* 0x000fe20000004100 */
[----:B------:R-:W0:Y:S01]  /*9200*/  MUFU.EX2 R190, R190 ;  /* 0x000000be00be7308 */ /* 0x000e220000000800 */
[----:B--2---:R-:W-:Y:S01]  /*9210*/  FMUL.FTZ R65, R148, R65 ;  /* 0x0000004194417220 */ /* 0x004fe20000410000 */
[----:B------:R-:W-:-:S02]  /*9220*/  HADD2.F32 R156, -RZ, R156.H0_H0 ;  /* 0x2000009cff9c7230 */ /* 0x000fc40000004100 */
[----:B------:R-:W-:Y:S01]  /*9230*/  FMUL.FTZ R165, R158, R58 ;  /* 0x0000003a9ea57220 */ /* 0x000fe20000410000 */
[----:B------:R-:W-:Y:S01]  /*9240*/  FMUL.FTZ R197, R2, R177 ;  /* 0x000000b102c57220 */ /* 0x000fe20000410000 */
[----:B------:R-:W-:Y:S01]  /*9250*/  FFMA.FTZ R64, R148, R131, R241 ;  /* 0x0000008394407223 */ /* 0x000fe200000100f1 */
[----:B------:R-:W-:Y:S02]  /*9260*/  HADD2.F32 R154, -RZ, R227.H0_H0 ;  /* 0x200000e3ff9a7230 */ /* 0x000fe40000004100 */
[----:B------:R-:W-:Y:S01]  /*9270*/  FMUL.FTZ R151, R166, R57 ;  /* 0x00000039a6977220 */ /* 0x000fe20000410000 */
[----:B------:R-:W2:Y:S01]  /*9280*/  MUFU.EX2 R189, R189 ;  /* 0x000000bd00bd7308 */ /* 0x000ea20000000800 */
[----:B-1----:R-:W-:Y:S01]  /*9290*/  FMUL.FTZ R65, R186, R65 ;  /* 0x00000041ba417220 */ /* 0x002fe20000410000 */
[----:B------:R-:W-:Y:S02]  /*92a0*/  HADD2.F32 R170, -RZ, R170.H0_H0 ;  /* 0x200000aaffaa7230 */ /* 0x000fe40000004100 */
[----:B------:R-:W-:Y:S01]  /*92b0*/  FMUL.FTZ R131, R156, R165 ;  /* 0x000000a59c837220 */ /* 0x000fe20000410000 */
[----:B------:R-:W-:Y:S01]  /*92c0*/  FFMA.FTZ R64, R186, R64, R197 ;  /* 0x00000040ba407223 */ /* 0x000fe200000100c5 */
[----:B------:R-:W-:-:S02]  /*92d0*/  HADD2.F32 R152, -RZ, R152.H0_H0 ;  /* 0x20000098ff987230 */ /* 0x000fc40000004100 */
[----:B------:R-:W-:Y:S01]  /*92e0*/  FMUL.FTZ R173, R154, R56 ;  /* 0x000000389aad7220 */ /* 0x000fe20000410000 */
[----:B------:R-:W-:Y:S01]  /*92f0*/  FMUL.FTZ R132, R170, R151 ;  /* 0x00000097aa847220 */ /* 0x000fe20000410000 */
[----:B------:R-:W1:Y:S01]  /*9300*/  MUFU.EX2 R188, R188 ;  /* 0x000000bc00bc7308 */ /* 0x000e620000000800 */
[C---:B0-----:R-:W-:Y:S01]  /*9310*/  FMUL.FTZ R184, R190.reuse, R65 ;  /* 0x00000041beb87220 */ /* 0x041fe20000410000 */
[----:B------:R-:W-:Y:S01]  /*9320*/  FFMA.FTZ R64, R190, R64, R131 ;  /* 0x00000040be407223 */ /* 0x000fe20000010083 */
[----:B------:R-:W-:Y:S01]  /*9330*/  FMUL.FTZ R195, R152, R173 ;  /* 0x000000ad98c37220 */ /* 0x000fe20000410000 */
[C---:B------:R-:W-:Y:S01]  /*9340*/  ISETP.GT.U32.AND P2, PT, R142.reuse, 0x1f, PT ;  /* 0x0000001f8e00780c */ /* 0x040fe20003f44070 */
[----:B------:R-:W-:Y:S01]  /*9350*/  HADD2.F32 R0, -RZ, R0.H0_H0 ;  /* 0x20000000ff007230 */ /* 0x000fe20000004100 */
[----:B------:R-:W-:Y:S01]  /*9360*/  LEA R187, R142, R55, 0x3 ;  /* 0x000000378ebb7211 */ /* 0x000fe200078e18ff */
[----:B------:R-:W-:Y:S02]  /*9370*/  HADD2.F32 R150, -RZ, R150.H0_H0 ;  /* 0x20000096ff967230 */ /* 0x000fe40000004100 */
[C---:B--2---:R-:W-:Y:S01]  /*9380*/  FMUL.FTZ R65, R189.reuse, R184 ;  /* 0x000000b8bd417220 */ /* 0x044fe20000410000 */
[----:B------:R-:W-:Y:S01]  /*9390*/  FFMA.FTZ R183, R189, R64, R132 ;  /* 0x00000040bdb77223 */ /* 0x000fe20000010084 */
[----:B------:R-:W-:-:S02]  /*93a0*/  HADD2.F32 R192, -RZ, R168.H0_H0 ;  /* 0x200000a8ffc07230 */ /* 0x000fc40000004100 */
[----:B------:R-:W-:Y:S01]  /*93b0*/  FMUL.FTZ R168, R53, R0 ;  /* 0x0000000035a87220 */ /* 0x000fe20000410000 */
[----:B------:R-:W-:Y:S02]  /*93c0*/  HADD2.F32 R191, -RZ, R169.H0_H0 ;  /* 0x200000a9ffbf7230 */ /* 0x000fe40000004100 */
[----:B------:R-:W-:Y:S01]  /*93d0*/  FMUL.FTZ R185, R45, R150 ;  /* 0x000000962db97220 */ /* 0x000fe20000410000 */
[----:B------:R-:W-:Y:S02]  /*93e0*/  HADD2.F32 R199, -RZ, R172.H0_H0 ;  /* 0x200000acffc77230 */ /* 0x000fe40000004100 */
[----:B------:R-:W-:Y:S01]  /*93f0*/  FMUL.FTZ R192, R43, R192 ;  /* 0x000000c02bc07220 */ /* 0x000fe20000410000 */
[C---:B-1----:R-:W-:Y:S01]  /*9400*/  FMUL.FTZ R64, R188.reuse, R65 ;  /* 0x00000041bc407220 */ /* 0x042fe20000410000 */
[----:B------:R-:W-:Y:S01]  /*9410*/  FFMA.FTZ R65, R188, R183, R195 ;  /* 0x000000b7bc417223 */ /* 0x000fe200000100c3 */
[----:B------:R-:W-:Y:S02]  /*9420*/  HADD2.F32 R183, -RZ, R66.H0_H0 ;  /* 0x20000042ffb77230 */ /* 0x000fe40000004100 */
[----:B------:R-:W-:Y:S01]  /*9430*/  FMUL.FTZ R191, R44, R191 ;  /* 0x000000bf2cbf7220 */ /* 0x000fe20000410000 */
[----:B------:R-:W-:-:S02]  /*9440*/  HADD2.F32 R66, -RZ, R67.H0_H0 ;  /* 0x20000043ff427230 */ /* 0x000fc40000004100 */
[----:B------:R-:W-:Y:S01]  /*9450*/  FMUL.FTZ R150, R42, R199 ;  /* 0x000000c72a967220 */ /* 0x000fe20000410000 */
[----:B------:R-:W-:Y:S01]  /*9460*/  HADD2.F32 R67, -RZ, R70.H0_H0 ;  /* 0x20000046ff437230 */ /* 0x000fe20000004100 */
[----:B------:R0:W-:Y:S01]  /*9470*/  STS.64 [R187+0x31b0], R64 ;  /* 0x0031b040bb007388 */ /* 0x0001e20000000a00 */
[----:B------:R-:W-:Y:S02]  /*9480*/  HADD2.F32 R70, -RZ, R71.H0_H0 ;  /* 0x20000047ff467230 */ /* 0x000fe40000004100 */
        /* <DEDUP_REMOVED lines=9> */
[----:B0-----:R-:W-:Y:S02]  /*9520*/  HADD2.F32 R65, -RZ, R164.H0_H0 ;  /* 0x200000a4ff417230 */ /* 0x001fe40000004100 */
        /* <DEDUP_REMOVED lines=38> */
.L_x_5126:
[----:B------:R-:W-:Y:S01]  /*9790*/  ISETP.GE.AND P0, PT, R141, 0x10, PT ;  /* 0x000000108d00780c */ /* 0x000fe20003f06270 */
[----:B------:R-:W-:-:S12]  /*97a0*/  UMOV UR19, 0xffffffff ;  /* 0xffffffff00137882 */ /* 0x000fd80000000000 */
[C---:B01----:R-:W-:Y:S01]  /*97b0*/  @P0 FFMA.FTZ R67, R66.reuse, R129, R67 ;  /* 0x0000008142430223 */ /* 0x043fe20000010043 */
[----:B--2---:R-:W-:Y:S01]  /*97c0*/  @P0 FMUL.FTZ R66, R66, R71 ;  /* 0x0000004742420220 */ /* 0x004fe20000410000 */
[----:B------:R-:W-:Y:S06]  /*97d0*/  BRA.DIV UR19, `(.L_x_5065) ;  /* 0x00000056131c7947 */ /* 0x000fec000b800000 */
.L_x_5129:
[----:B------:R-:W-:-:S03]  /*97e0*/  UMOV UR19, 0xffffffff ;  /* 0xffffffff00137882 */ /* 0x000fc60000000000 */
[----:B------:R-:W-:Y:S05]  /*97f0*/  BRA.DIV UR19, `(.L_x_5066) ;  /* 0x00000056133c7947 */ /* 0x000fea000b800000 */
.L_x_5132:
[----:B------:R-:W-:-:S03]  /*9800*/  UMOV UR19, 0xffffffff ;  /* 0xffffffff00137882 */ /* 0x000fc60000000000 */
[----:B------:R-:W-:Y:S05]  /*9810*/  BRA.DIV UR19, `(.L_x_5067) ;  /* 0x00000056135c7947 */ /* 0x000fea000b800000 */
[----:B------:R-:W0:Y:S04]  /*9820*/  SHFL.UP PT, R66, R66, 0x1, RZ ;  /* 0x0420000042427989 */ /* 0x000e2800000e00ff */
[----:B------:R-:W1:Y:S04]  /*9830*/  SHFL.UP PT, R67, R67, 0x1, RZ ;  /* 0x0420000043437989 */ /* 0x000e6800000e00ff */
[----:B-----5:R-:W2:Y:S04]  /*9840*/  SHFL.IDX PT, R68, R68, RZ, 0x1f ;  /* 0x00001fff44447589 */ /* 0x020ea800000e0000 */
[----:B------:R-:W3:Y:S02]  /*9850*/  SHFL.IDX PT, R69, R69, RZ, 0x1f ;  /* 0x00001fff45457589 */ /* 0x000ee400000e0000 */
.L_x_5138:
[C---:B01-3--:R-:W-:Y:S01]  /*9860*/  @P1 FFMA.FTZ R69, R66.reuse, R69, R67 ;  /* 0x0000004542451223 */ /* 0x04bfe20000010043 */
[----:B--2---:R-:W-:-:S03]  /*9870*/  @P1 FMUL.FTZ R68, R66, R68 ;  /* 0x0000004442441220 */ /* 0x004fc60000410000 */
[C---:B------:R-:W-:Y:S01]  /*9880*/  FFMA.FTZ R71, R64.reuse, R69, R65 ;  /* 0x0000004540477223 */ /* 0x040fe20000010041 */
[----:B------:R-:W-:-:S05]  /*9890*/  FMUL.FTZ R70, R64, R68 ;  /* 0x0000004440467220 */ /* 0x000fca0000410000 */
[----:B------:R0:W-:Y:S02]  /*98a0*/  STS.128 [R128+0x31b0], R68 ;  /* 0x0031b04480007388 */ /* 0x0001e40000000c00 */
.L_x_5063:
[----:B------:R-:W-:Y:S05]  /*98b0*/  WARPSYNC.ALL ;  /* 0x0000000000007948 */ /* 0x000fea0003800000 */
[----:B------:R-:W-:Y:S01]  /*98c0*/  BAR.SYNC.DEFER_BLOCKING 0x0 ;  /* 0x0000000000007b1d */ /* 0x000fe20000010000 */
[----:B------:R-:W-:Y:S01]  /*98d0*/  MOV R66, UR7 ;  /* 0x0000000700427c02 */ /* 0x000fe20008000f00 */
[----:B------:R-:W-:Y:S01]  /*98e0*/  HFMA2.MMA R129, -RZ, RZ, 0, 0 ;  /* 0x00000000ff817435 */ /* 0x000fe200000001ff */
[----:B0-----:R-:W-:-:S05]  /*98f0*/  IMAD.MOV.U32 R128, RZ, RZ, 0x3f800000 ;  /* 0x3f800000ff807424 */ /* 0x001fca00078e00ff */
[----:B------:R-:W0:Y:S01]  /*9900*/  LDC R65, c[0x0][0x224] ;  /* 0x00008900ff417b82 */ /* 0x000e220000000800 */
[----:B------:R-:W1:Y:S01]  /*9910*/  LDS R64, [R187+0x31b4] ;  /* 0x0031b400bb407984 */ /* 0x000e620000000800 */
[----:B0-----:R-:W-:-:S04]  /*9920*/  ISETP.LE.AND P0, PT, R65, UR48, PT ;  /* 0x0000003041007c0c */ /* 0x001fc8000bf03270 */
[----:B------:R-:W-:-:S13]  /*9930*/  ISETP.NE.OR P0, PT, R222, RZ, P0 ;  /* 0x000000ffde00720c */ /* 0x000fda0000705670 */
[----:B------:R-:W-:Y:S01]  /*9940*/  @!P0 LEA R65, R66, R55, 0x3 ;  /* 0x0000003742418211 */ /* 0x000fe200078e18ff */
[----:B------:R-:W-:-:S04]  /*9950*/  FMUL.FTZ R66, R188, R149 ;  /* 0x00000095bc427220 */ /* 0x000fc80000410000 */
[----:B------:R-:W-:Y:S01]  /*9960*/  FMUL.FTZ R67, R189, R66 ;  /* 0x00000042bd437220 */ /* 0x000fe20000410000 */
[----:B------:R0:W2:Y:S03]  /*9970*/  @!P0 LDS.64 R128, [R65+0x3ec0] ;  /* 0x003ec00041808984 */ /* 0x0000a60000000a00 */
[----:B------:R-:W-:-:S04]  /*9980*/  FMUL.FTZ R67, R190, R67 ;  /* 0x00000043be437220 */ /* 0x000fc80000410000 */
[----:B------:R-:W-:Y:S01]  /*9990*/  FMUL.FTZ R67, R186, R67 ;  /* 0x00000043ba437220 */ /* 0x000fe20000410000 */
[----:B-1----:R-:W-:Y:S01]  /*99a0*/  FFMA.FTZ R179, R200, R64, R179 ;  /* 0x00000040c8b37223 */ /* 0x002fe200000100b3 */
[----:B------:R-:W-:-:S03]  /*99b0*/  FFMA.FTZ R64, R188, R144, R0 ;  /* 0x00000090bc407223 */ /* 0x000fc60000010000 */
[----:B------:R-:W-:Y:S01]  /*99c0*/  FFMA.FTZ R243, R159, R179, R202 ;  /* 0x000000b39ff37223 */ /* 0x000fe200000100ca */
[----:B-----5:R-:W-:Y:S01]  /*99d0*/  FFMA.FTZ R69, R189, R64, R193 ;  /* 0x00000040bd457223 */ /* 0x020fe200000100c1 */
[----:B------:R-:W-:Y:S02]  /*99e0*/  FMUL.FTZ R64, R148, R67 ;  /* 0x0000004394407220 */ /* 0x000fe40000410000 */
[----:B------:R-:W-:Y:S01]  /*99f0*/  FFMA.FTZ R244, R157, R243, R244 ;  /* 0x000000f39df47223 */ /* 0x000fe200000100f4 */
[----:B------:R-:W-:Y:S01]  /*9a00*/  FFMA.FTZ R69, R190, R69, R150 ;  /* 0x00000045be457223 */ /* 0x000fe20000010096 */
[----:B0-----:R-:W-:Y:S02]  /*9a10*/  FMUL.FTZ R65, R147, R64 ;  /* 0x0000004093417220 */ /* 0x001fe40000410000 */
        /* <DEDUP_REMOVED lines=32> */
[----:B------:R-:W-:-:S03]  /*9c20*/  FFMA.FTZ R65, R159, R65, R164 ;  /* 0x000000419f417223 */ /* 0x000fc600000100a4 */
[----:B------:R-:W-:Y:S02]  /*9c30*/  FFMA.FTZ R132, R188, R131, R195 ;  /* 0x00000083bc847223 */ /* 0x000fe400000100c3 */
[----:B------:R0:W-:Y:S01]  /*9c40*/  STS.64 [R187+0x33c0], R64 ;  /* 0x0033c040bb007388 */ /* 0x0001e20000000a00 */
[----:B------:R-:W-:Y:S06]  /*9c50*/  BAR.SYNC.DEFER_BLOCKING 0x0 ;  /* 0x0000000000007b1d */ /* 0x000fec0000010000 */
[----:B--2---:R-:W-:Y:S05]  /*9c60*/  @P2 BRA `(.L_x_5068) ;  /* 0x0000000000bc2947 */ /* 0x004fea0003800000 */
        /* <DEDUP_REMOVED lines=38> */
.L_x_5155:
        /* <DEDUP_REMOVED lines=9> */
.L_x_5068:
[----:B------:R-:W-:Y:S05]  /*9f60*/  WARPSYNC.ALL ;  /* 0x0000000000007948 */ /* 0x000fea0003800000 */
[----:B------:R-:W-:Y:S01]  /*9f70*/  BAR.SYNC.DEFER_BLOCKING 0x0 ;  /* 0x0000000000007b1d */ /* 0x000fe20000010000 */
[----:B------:R-:W-:Y:S01]  /*9f80*/  ISETP.NE.AND P6, PT, R142, RZ, PT ;  /* 0x000000ff8e00720c */ /* 0x000fe20003fc5270 */
[----:B------:R-:W-:Y:S01]  /*9f90*/  FFMA.FTZ R173, R152, -R173, R132 ;  /* 0x800000ad98ad7223 */ /* 0x000fe20000010084 */
[----:B0-----:R-:W-:Y:S01]  /*9fa0*/  MOV R64, UR7 ;  /* 0x0000000700407c02 */ /* 0x001fe20008000f00 */
[----:B------:R-:W-:Y:S01]  /*9fb0*/  FFMA.FTZ R160, R13, -R160, R243 ;  /* 0x800000a00da07223 */ /* 0x000fe200000100f3 */
[----:B-1----:R-:W-:Y:S01]  /*9fc0*/  LEA.HI.SX32 R70, R206, R206, 0x1b ;  /* 0x000000cece467211 */ /* 0x002fe200078fdaff */
[----:B------:R-:W-:Y:S01]  /*9fd0*/  FFMA.FTZ R161, R12, -R161, R244 ;  /* 0x800000a10ca17223 */ /* 0x000fe200000100f4 */
[----:B------:R-:W-:Y:S01]  /*9fe0*/  FFMA.FTZ R162, R11, -R162, R245 ;  /* 0x800000a20ba27223 */ /* 0x000fe200000100f5 */
[----:B------:R-:W-:Y:S01]  /*9ff0*/  FFMA.FTZ R174, R5, -R174, R133 ;  /* 0x800000ae05ae7223 */ /* 0x000fe20000010085 */
[----:B------:R-:W-:Y:S01]  /*a000*/  LEA R70, R70, R55, 0x2 ;  /* 0x0000003746467211 */ /* 0x000fe200078e10ff */
[----:B------:R-:W-:Y:S01]  /*a010*/  FFMA.FTZ R175, R4, -R175, R218 ;  /* 0x800000af04af7223 */ /* 0x000fe200000100da */
[----:B------:R-:W-:Y:S01]  /*a020*/  FFMA.FTZ R176, R3, -R176, R241 ;  /* 0x800000b003b07223 */ /* 0x000fe200000100f1 */
[----:B------:R-:W-:Y:S01]  /*a030*/  FFMA.FTZ R177, R2, -R177, R242 ;  /* 0x800000b102b17223 */ /* 0x000fe200000100f2 */
[----:B------:R-:W-:Y:S01]  /*a040*/  IADD3 R199, R142, 0x200, RZ ;  /* 0x000002008ec77810 */ /* 0x000fe20007ffe0ff */
[----:B------:R-:W-:Y:S01]  /*a050*/  USHF.R.S32.HI UR19, URZ, 0x1f, UR47 ;  /* 0x0000001f3f137899 */ /* 0x000fe2000801142f */
[----:B------:R-:W-:Y:S01]  /*a060*/  @!P6 LEA R67, R64, R55, 0x3 ;  /* 0x000000374043e211 */ /* 0x000fe200078e18ff */
[----:B------:R-:W-:Y:S01]  /*a070*/  FFMA.FTZ R64, R170, -R151, R131 ;  /* 0x80000097aa407223 */ /* 0x000fe20000010083 */
[----:B------:R-:W-:Y:S01]  /*a080*/  IADD3 R197, R142, 0x3c0, RZ ;  /* 0x000003c08ec57810 */ /* 0x000fe20007ffe0ff */
[----:B------:R-:W-:Y:S01]  /*a090*/  FMUL.FTZ R243, R53, R243 ;  /* 0x000000f335f37220 */ /* 0x000fe20000410000 */
[----:B------:R-:W-:Y:S01]  /*a0a0*/  FMUL.FTZ R133, R45, R133 ;  /* 0x000000852d857220 */ /* 0x000fe20000410000 */
[----:B------:R-:W-:Y:S01]  /*a0b0*/  FMUL.FTZ R241, R43, R241 ;  /* 0x000000f12bf17220 */ /* 0x000fe20000410000 */
[----:B------:R-:W-:Y:S01]  /*a0c0*/  LEA.HI.SX32 R200, R197, R142, 0x1b ;  /* 0x0000008ec5c87211 */ /* 0x000fe200078fdaff */
[----:B------:R-:W-:Y:S01]  /*a0d0*/  FMUL.FTZ R245, R51, R245 ;  /* 0x000000f533f57220 */ /* 0x000fe20000410000 */
[----:B------:R-:W-:Y:S01]  /*a0e0*/  FMUL.FTZ R131, R40, R131 ;  /* 0x0000008328837220 */ /* 0x000fe20000410000 */
[----:B------:R-:W0:Y:S01]  /*a0f0*/  LDS R187, [R187+0x33c4] ;  /* 0x0033c400bbbb7984 */ /* 0x000e220000000800 */
[----:B------:R-:W-:Y:S03]  /*a100*/  BSSY B0, `(.L_x_5070) ;  /* 0x00000ff000007945 */ /* 0x000fe60003800000 */
[----:B------:R1:W-:Y:S01]  /*a110*/  @!P6 STS.64 [R67+0x3ec0], R128 ;  /* 0x003ec0804300e388 */ /* 0x0003e20000000a00 */
[----:B0-----:R-:W-:-:S04]  /*a120*/  FFMA.FTZ R69, R187, R149, R144 ;  /* 0x00000095bb457223 */ /* 0x001fc80000010090 */
[-C--:B------:R-:W-:Y:S01]  /*a130*/  FFMA.FTZ R0, R188, R69.reuse, R0 ;  /* 0x00000045bc007223 */ /* 0x080fe20000010000 */
[-C--:B------:R-:W-:Y:S01]  /*a140*/  FMUL.FTZ R68, R22, R69.reuse ;  /* 0x0000004516447220 */ /* 0x080fe20000410000 */
[----:B------:R-:W-:Y:S01]  /*a150*/  FMUL.FTZ R66, R152, R69 ;  /* 0x0000004598427220 */ /* 0x000fe20000410000 */
[----:B------:R-:W-:Y:S01]  /*a160*/  FMUL.FTZ R69, R69, R56 ;  /* 0x0000003845457220 */ /* 0x000fe20000410000 */
[----:B------:R-:W-:Y:S01]  /*a170*/  FFMA.FTZ R189, R189, R0, R193 ;  /* 0x00000000bdbd7223 */ /* 0x000fe200000100c1 */
[C---:B------:R-:W-:Y:S01]  /*a180*/  FMUL.FTZ R65, R173.reuse, R68 ;  /* 0x00000044ad417220 */ /* 0x040fe20000410000 */
[----:B-1----:R-:W-:Y:S01]  /*a190*/  FMUL.FTZ R67, R22, R0 ;  /* 0x0000000016437220 */ /* 0x002fe20000410000 */
[----:B------:R-:W-:Y:S01]  /*a1a0*/  FMUL.FTZ R152, R173, R69 ;  /* 0x00000045ad987220 */ /* 0x000fe20000410000 */
[----:B------:R-:W-:Y:S01]  /*a1b0*/  FFMA.FTZ R150, R190, R189, R150 ;  /* 0x000000bdbe967223 */ /* 0x000fe20000010096 */
[C---:B------:R-:W-:Y:S01]  /*a1c0*/  FMUL.FTZ R71, R154.reuse, R69 ;  /* 0x000000459a477220 */ /* 0x040fe20000410000 */
[----:B------:R-:W-:Y:S01]  /*a1d0*/  FFMA.FTZ R69, R154, R66, R65 ;  /* 0x000000429a457223 */ /* 0x000fe20000010041 */
[----:B------:R-:W-:Y:S01]  /*a1e0*/  FMUL.FTZ R65, R170, R0 ;  /* 0x00000000aa417220 */ /* 0x000fe20000410000 */
[----:B------:R-:W-:Y:S01]  /*a1f0*/  FFMA.FTZ R149, R186, R150, R192 ;  /* 0x00000096ba957223 */ /* 0x000fe200000100c0 */
[----:B------:R-:W-:Y:S01]  /*a200*/  FMUL.FTZ R67, R64, R67 ;  /* 0x0000004340437220 */ /* 0x000fe20000410000 */
[----:B------:R-:W-:Y:S01]  /*a210*/  FMUL.FTZ R68, R22, R189 ;  /* 0x000000bd16447220 */ /* 0x000fe20000410000 */
[----:B------:R-:W-:Y:S01]  /*a220*/  FFMA.FTZ R208, R65, R57, R208 ;  /* 0x0000003941d07223 */ /* 0x000fe200000100d0 */
[----:B------:R-:W-:Y:S01]  /*a230*/  FFMA.FTZ R148, R148, R149, R191 ;  /* 0x0000009594947223 */ /* 0x000fe200000100bf */
[----:B------:R-:W-:Y:S01]  /*a240*/  FFMA.FTZ R154, R166, R65, R67 ;  /* 0x00000041a69a7223 */ /* 0x000fe20000010043 */
[----:B------:R-:W-:Y:S01]  /*a250*/  FMUL.FTZ R67, R0, R57 ;  /* 0x0000003900437220 */ /* 0x000fe20000410000 */
[C---:B------:R-:W-:Y:S01]  /*a260*/  FFMA.FTZ R65, R156.reuse, -R165, R130 ;  /* 0x800000a59c417223 */ /* 0x040fe20000010082 */
[----:B------:R-:W-:Y:S01]  /*a270*/  FFMA.FTZ R147, R147, R148, R185 ;  /* 0x0000009493937223 */ /* 0x000fe200000100b9 */
[----:B------:R-:W-:Y:S01]  /*a280*/  FMUL.FTZ R0, R156, R189 ;  /* 0x000000bd9c007220 */ /* 0x000fe20000410000 */
[----:B------:R-:W-:Y:S01]  /*a290*/  FFMA.FTZ R207, R66, R56, R207 ;  /* 0x0000003842cf7223 */ /* 0x000fe200000100cf */
[----:B------:R-:W-:Y:S01]  /*a2a0*/  FMUL.FTZ R66, R189, R58 ;  /* 0x0000003abd427220 */ /* 0x000fe20000410000 */
[----:B------:R-:W-:Y:S01]  /*a2b0*/  FFMA.FTZ R146, R146, R147, R184 ;  /* 0x0000009392927223 */ /* 0x000fe200000100b8 */
[----:B------:R-:W-:Y:S01]  /*a2c0*/  FADD.FTZ R38, R69, R38 ;  /* 0x0000002645267221 */ /* 0x000fe20000010000 */
[----:B------:R-:W-:Y:S01]  /*a2d0*/  FMUL.FTZ R69, R65, R68 ;  /* 0x0000004441457220 */ /* 0x000fe20000410000 */
[----:B------:R0:W-:Y:S01]  /*a2e0*/  STS [R70+0x10bc], R71 ;  /* 0x0010bc4746007388 */ /* 0x0001e20000000800 */
[----:B------:R-:W-:Y:S01]  /*a2f0*/  FFMA.FTZ R145, R145, R146, R183 ;  /* 0x0000009291917223 */ /* 0x000fe200000100b7 */
[----:B------:R-:W-:Y:S01]  /*a300*/  FFMA.FTZ R209, R0, R58, R209 ;  /* 0x0000003a00d17223 */ /* 0x000fe200000100d1 */
[----:B------:R-:W-:Y:S01]  /*a310*/  FMUL.FTZ R129, R166, R67 ;  /* 0x00000043a6817220 */ /* 0x000fe20000410000 */
[----:B------:R-:W-:-:S02]  /*a320*/  HADD2.F32 R165, -RZ, R83.H0_H0 ;  /* 0x20000053ffa57230 */ /* 0x000fc40000004100 */
[----:B------:R-:W-:Y:S01]  /*a330*/  FFMA.FTZ R144, R180, R145, R182 ;  /* 0x00000091b4907223 */ /* 0x000fe200000100b6 */
[----:B------:R-:W-:Y:S02]  /*a340*/  HADD2.F32 R166, -RZ, R82.H0_H0 ;  /* 0x20000052ffa67230 */ /* 0x000fe40000004100 */
[----:B------:R-:W-:Y:S01]  /*a350*/  FMUL.FTZ R183, R145, R72 ;  /* 0x0000004891b77220 */ /* 0x000fe20000410000 */
[----:B------:R-:W-:Y:S01]  /*a360*/  STS [R70+0x10b8], R129 ;  /* 0x0010b88146007388 */ /* 0x000fe20000000800 */
[----:B------:R-:W-:Y:S01]  /*a370*/  FFMA.FTZ R151, R178, R144, R181 ;  /* 0x00000090b2977223 */ /* 0x000fe200000100b5 */
[C---:B0-----:R-:W-:Y:S01]  /*a380*/  FMUL.FTZ R71, R158.reuse, R66 ;  /* 0x000000429e477220 */ /* 0x041fe20000410000 */
[----:B------:R-:W-:Y:S01]  /*a390*/  FFMA.FTZ R158, R158, R0, R69 ;  /* 0x000000009e9e7223 */ /* 0x000fe20000010045 */
[----:B------:R-:W-:Y:S01]  /*a3a0*/  FFMA.FTZ R0, R14, -R163, R179 ;  /* 0x800000a30e007223 */ /* 0x000fe200000100b3 */
[----:B------:R-:W-:Y:S01]  /*a3b0*/  FFMA.FTZ R153, R153, R151, R172 ;  /* 0x0000009799997223 */ /* 0x000fe200000100ac */
[----:B------:R-:W-:Y:S01]  /*a3c0*/  HADD2.F32 R163, -RZ, R85.H0_H0 ;  /* 0x20000055ffa37230 */ /* 0x000fe20000004100 */
[----:B------:R0:W-:Y:S01]  /*a3d0*/  STS [R70+0x10b4], R71 ;  /* 0x0010b44746007388 */ /* 0x0001e20000000800 */
[----:B------:R-:W-:Y:S01]  /*a3e0*/  FMUL.FTZ R184, R166, R72 ;  /* 0x00000048a6b87220 */ /* 0x000fe20000410000 */
[----:B------:R-:W-:Y:S01]  /*a3f0*/  FFMA.FTZ R155, R155, R153, R171 ;  /* 0x000000999b9b7223 */ /* 0x000fe200000100ab */
[----:B------:R-:W-:Y:S01]  /*a400*/  FMUL.FTZ R178, R153, R75 ;  /* 0x0000004b99b27220 */ /* 0x000fe20000410000 */
[-C--:B------:R-:W-:Y:S01]  /*a410*/  FMUL.FTZ R171, R165, R73.reuse ;  /* 0x00000049a5ab7220 */ /* 0x080fe20000410000 */
[----:B------:R-:W-:Y:S01]  /*a420*/  FMUL.FTZ R182, R144, R73 ;  /* 0x0000004990b67220 */ /* 0x000fe20000410000 */
[----:B------:R-:W-:Y:S01]  /*a430*/  FFMA.FTZ R156, R167, R155, R169 ;  /* 0x0000009ba79c7223 */ /* 0x000fe200000100a9 */
[----:B------:R-:W-:Y:S01]  /*a440*/  FMUL.FTZ R169, R163, R75 ;  /* 0x0000004ba3a97220 */ /* 0x000fe20000410000 */
[----:B------:R-:W-:-:S02]  /*a450*/  HADD2.F32 R167, -RZ, R81.H0_H0 ;  /* 0x20000051ffa77230 */ /* 0x000fc40000004100 */
[----:B------:R-:W-:Y:S01]  /*a460*/  FFMA.FTZ R171, R8, -R171, R248 ;  /* 0x800000ab08ab7223 */ /* 0x000fe200000100f8 */
[----:B------:R-:W-:Y:S01]  /*a470*/  FFMA.FTZ R157, R157, R156, R168 ;  /* 0x0000009c9d9d7223 */ /* 0x000fe200000100a8 */
[----:B------:R-:W-:Y:S01]  /*a480*/  FMUL.FTZ R128, R156, R77 ;  /* 0x0000004d9c807220 */ /* 0x000fe20000410000 */
[----:B------:R-:W-:Y:S01]  /*a490*/  FFMA.FTZ R169, R10, -R169, R246 ;  /* 0x800000a90aa97223 */ /* 0x000fe200000100f6 */
[----:B------:R-:W-:Y:S02]  /*a4a0*/  HADD2.F32 R168, -RZ, R80.H0_H0 ;  /* 0x20000050ffa87230 */ /* 0x000fe40000004100 */
[----:B------:R-:W-:Y:S01]  /*a4b0*/  FFMA.FTZ R159, R159, R157, R164 ;  /* 0x0000009d9f9f7223 */ /* 0x000fe200000100a4 */
[----:B------:R-:W-:Y:S01]  /*a4c0*/  FMUL.FTZ R69, R157, R78 ;  /* 0x0000004e9d457220 */ /* 0x000fe20000410000 */
[----:B------:R-:W-:Y:S02]  /*a4d0*/  HADD2.F32 R164, -RZ, R84.H0_H0 ;  /* 0x20000054ffa47230 */ /* 0x000fe40000004100 */
[----:B------:R-:W-:Y:S01]  /*a4e0*/  FMUL.FTZ R185, R147, R62 ;  /* 0x0000003e93b97220 */ /* 0x000fe20000410000 */
        /* <DEDUP_REMOVED lines=13> */
[----:B------:R-:W-:Y:S01]  /*a5c0*/  FFMA.FTZ R170, R9, -R180, R247 ;  /* 0x800000b409aa7223 */ /* 0x000fe200000100f7 */
[----:B------:R-:W-:Y:S01]  /*a5d0*/  STS [R70+0x10b0], R191 ;  /* 0x0010b0bf46007388 */ /* 0x000fe20000000800 */
[----:B------:R-:W-:Y:S01]  /*a5e0*/  FMUL.FTZ R247, R49, R247 ;  /* 0x000000f731f77220 */ /* 0x000fe20000410000 */
[----:B------:R-:W-:Y:S01]  /*a5f0*/  FFMA.FTZ R172, R162, R71, R129 ;  /* 0x00000047a2ac7223 */ /* 0x000fe20000010081 */
[----:B------:R-:W-:Y:S01]  /*a600*/  FMUL.FTZ R129, R151, R74 ;  /* 0x0000004a97817220 */ /* 0x000fe20000410000 */
[----:B------:R1:W-:Y:S02]  /*a610*/  STS [R70+0x10a8], R193 ;  /* 0x0010a8c146007388 */ /* 0x0003e40000000800 */
[----:B------:R-:W-:Y:S01]  /*a620*/  FFMA.FTZ R173, R169, R178, R172 ;  /* 0x000000b2a9ad7223 */ /* 0x000fe200000100ac */
[----:B------:R-:W-:Y:S01]  /*a630*/  FFMA.FTZ R172, R7, -R184, R249 ;  /* 0x800000b807ac7223 */ /* 0x000fe200000100f9 */
[----:B------:R-:W-:Y:S01]  /*a640*/  FMUL.FTZ R184, R146, R63 ;  /* 0x0000003f92b87220 */ /* 0x000fe20000410000 */
[----:B0-----:R-:W-:Y:S01]  /*a650*/  FMUL.FTZ R187, R165, R182 ;  /* 0x000000b6a5bb7220 */ /* 0x001fe20000410000 */
[----:B------:R-:W-:Y:S01]  /*a660*/  FFMA.FTZ R180, R170, R129, R173 ;  /* 0x00000081aab47223 */ /* 0x000fe200000100ad */
[C---:B------:R-:W-:Y:S01]  /*a670*/  FMUL.FTZ R173, R167.reuse, R63 ;  /* 0x0000003fa7ad7220 */ /* 0x040fe20000410000 */
[----:B------:R-:W-:Y:S01]  /*a680*/  FMUL.FTZ R189, R167, R184 ;  /* 0x000000b8a7bd7220 */ /* 0x000fe20000410000 */
[----:B------:R-:W-:Y:S01]  /*a690*/  FMUL.FTZ R249, R47, R249 ;  /* 0x000000f92ff97220 */ /* 0x000fe20000410000 */
[----:B------:R-:W-:Y:S01]  /*a6a0*/  FFMA.FTZ R181, R171, R182, R180 ;  /* 0x000000b6abb57223 */ /* 0x000fe200000100b4 */
[----:B------:R-:W-:Y:S01]  /*a6b0*/  FFMA.FTZ R173, R6, -R173, R240 ;  /* 0x800000ad06ad7223 */ /* 0x000fe200000100f0 */
[----:B------:R0:W-:Y:S01]  /*a6c0*/  STS [R70+0x1098], R187 ;  /* 0x001098bb46007388 */ /* 0x0001e20000000800 */
[----:B-1----:R-:W-:Y:S01]  /*a6d0*/  IADD3 R193, R142, 0x340, RZ ;  /* 0x000003408ec17810 */ /* 0x002fe20007ffe0ff */
[----:B------:R-:W-:-:S02]  /*a6e0*/  FFMA.FTZ R180, R172, R183, R181 ;  /* 0x000000b7acb47223 */ /* 0x000fc400000100b5 */
[----:B------:R1:W-:Y:S01]  /*a6f0*/  STS [R70+0x10a0], R189 ;  /* 0x0010a0bd46007388 */ /* 0x0003e20000000800 */
[----:B------:R-:W-:Y:S01]  /*a700*/  LEA.HI.SX32 R196, R193, R142, 0x1b ;  /* 0x0000008ec1c47211 */ /* 0x000fe200078fdaff */
[----:B------:R-:W-:-:S04]  /*a710*/  FFMA.FTZ R181, R173, R184, R180 ;  /* 0x000000b8adb57223 */ /* 0x000fc800000100b4 */
[----:B------:R-:W-:Y:S01]  /*a720*/  FFMA.FTZ R180, R174, R185, R181 ;  /* 0x000000b9aeb47223 */ /* 0x000fe200000100b5 */
[----:B------:R-:W-:Y:S01]  /*a730*/  FMUL.FTZ R181, R166, R183 ;  /* 0x000000b7a6b57220 */ /* 0x000fe20000410000 */
[-C--:B------:R-:W-:Y:S01]  /*a740*/  FMUL.FTZ R185, R16, R195.reuse ;  /* 0x000000c310b97220 */ /* 0x080fe20000410000 */
[----:B------:R-:W-:Y:S01]  /*a750*/  FMUL.FTZ R183, R163, R178 ;  /* 0x000000b2a3b77220 */ /* 0x000fe20000410000 */
[----:B------:R-:W-:Y:S01]  /*a760*/  FFMA.FTZ R191, R175, R186, R180 ;  /* 0x000000baafbf7223 */ /* 0x000fe200000100b4 */
[C---:B0-----:R-:W-:Y:S01]  /*a770*/  IADD3 R187, R142.reuse, 0x180, RZ ;  /* 0x000001808ebb7810 */ /* 0x041fe20007ffe0ff */
[----:B------:R0:W-:Y:S01]  /*a780*/  STS [R70+0x109c], R181 ;  /* 0x00109cb546007388 */ /* 0x0001e20000000800 */
[----:B-1----:R-:W-:Y:S01]  /*a790*/  IADD3 R189, R142, 0x2c0, RZ ;  /* 0x000002c08ebd7810 */ /* 0x002fe20007ffe0ff */
[----:B------:R-:W-:Y:S01]  /*a7a0*/  FFMA.FTZ R178, R176, R195, R191 ;  /* 0x000000c3b0b27223 */ /* 0x000fe200000100bf */
[C---:B------:R-:W-:Y:S01]  /*a7b0*/  VIADD R195, R142.reuse, 0x380 ;  /* 0x000003808ec37836 */ /* 0x040fe20000000000 */
[----:B------:R1:W-:Y:S01]  /*a7c0*/  STS [R70+0x10ac], R185 ;  /* 0x0010acb946007388 */ /* 0x0003e20000000800 */
[----:B------:R-:W-:Y:S01]  /*a7d0*/  IADD3 R191, R142, 0x300, RZ ;  /* 0x000003008ebf7810 */ /* 0x000fe20007ffe0ff */
[----:B------:R-:W-:Y:S01]  /*a7e0*/  FFMA.FTZ R178, R177, R188, R178 ;  /* 0x000000bcb1b27223 */ /* 0x000fe200000100b2 */
[-C--:B------:R-:W-:Y:S01]  /*a7f0*/  LEA.HI.SX32 R186, R199, R142.reuse, 0x1b ;  /* 0x0000008ec7ba7211 */ /* 0x080fe200078fdaff */
[----:B------:R2:W-:Y:S01]  /*a800*/  STS [R70+0x1090], R183 ;  /* 0x001090b746007388 */ /* 0x0005e20000000800 */
[----:B------:R-:W-:Y:S01]  /*a810*/  LEA.HI.SX32 R192, R189, R142, 0x1b ;  /* 0x0000008ebdc07211 */ /* 0x000fe200078fdaff */
[----:B0-----:R-:W-:Y:S01]  /*a820*/  FMUL.FTZ R181, R18, R71 ;  /* 0x0000004712b57220 */ /* 0x001fe20000410000 */
[----:B------:R-:W-:Y:S01]  /*a830*/  FMUL.FTZ R71, R20, R69 ;  /* 0x0000004514477220 */ /* 0x000fe20000410000 */
[----:B------:R-:W-:Y:S01]  /*a840*/  FMUL.FTZ R69, R21, R68 ;  /* 0x0000004415457220 */ /* 0x000fe20000410000 */
[----:B------:R-:W-:Y:S01]  /*a850*/  FFMA.FTZ R65, R65, R66, R178 ;  /* 0x0000004241417223 */ /* 0x000fe200000100b2 */
[----:B-1----:R-:W-:Y:S01]  /*a860*/  FMUL.FTZ R185, R164, R129 ;  /* 0x00000081a4b97220 */ /* 0x002fe20000410000 */
[----:B------:R-:W-:Y:S01]  /*a870*/  FMUL.FTZ R129, R19, R128 ;  /* 0x0000008013817220 */ /* 0x000fe20000410000 */
[----:B------:R0:W-:Y:S01]  /*a880*/  STS [R70+0x108c], R181 ;  /* 0x00108cb546007388 */ /* 0x0001e20000000800 */
[----:B------:R-:W-:Y:S01]  /*a890*/  FFMA.FTZ R178, R64, R67, R65 ;  /* 0x0000004340b27223 */ /* 0x000fe20000010041 */
[----:B--2---:R-:W-:Y:S01]  /*a8a0*/  IADD3 R183, R142, 0xc0, RZ ;  /* 0x000000c08eb77810 */ /* 0x004fe20007ffe0ff */
[----:B------:R-:W-:Y:S01]  /*a8b0*/  FMUL.FTZ R65, R54, R179 ;  /* 0x000000b336417220 */ /* 0x000fe20000410000 */
[----:B------:R1:W-:Y:S01]  /*a8c0*/  STS [R70+0x1094], R185 ;  /* 0x001094b946007388 */ /* 0x0003e20000000800 */
[----:B------:R-:W-:-:S02]  /*a8d0*/  LEA.HI.SX32 R68, R187, R142, 0x1b ;  /* 0x0000008ebb447211 */ /* 0x000fc400078fdaff */
[C---:B------:R-:W-:Y:S01]  /*a8e0*/  IADD3 R67, R142.reuse, 0x40, RZ ;  /* 0x000000408e437810 */ /* 0x040fe20007ffe0ff */
[----:B------:R2:W-:Y:S01]  /*a8f0*/  STS [R70+0x1088], R129 ;  /* 0x0010888146007388 */ /* 0x0005e20000000800 */
[C---:B------:R-:W-:Y:S02]  /*a900*/  IADD3 R179, R142.reuse, 0x80, RZ ;  /* 0x000000808eb37810 */ /* 0x040fe40007ffe0ff */
[C---:B0-----:R-:W-:Y:S01]  /*a910*/  IADD3 R181, R142.reuse, 0x140, RZ ;  /* 0x000001408eb57810 */ /* 0x041fe20007ffe0ff */
[----:B------:R0:W-:Y:S01]  /*a920*/  STS [R70+0x1084], R71 ;  /* 0x0010844746007388 */ /* 0x0001e20000000800 */
[-C--:B------:R-:W-:Y:S01]  /*a930*/  LEA.HI.SX32 R180, R183, R142.reuse, 0x1b ;  /* 0x0000008eb7b47211 */ /* 0x080fe200078fdaff */
[----:B-1----:R-:W-:Y:S01]  /*a940*/  VIADD R185, R142, 0x100 ;  /* 0x000001008eb97836 */ /* 0x002fe20000000000 */
[----:B------:R-:W-:Y:S01]  /*a950*/  LEA R183, R68, R55, 0x2 ;  /* 0x0000003744b77211 */ /* 0x000fe200078e10ff */
[----:B------:R1:W-:Y:S01]  /*a960*/  STS [R70+0x1080], R69 ;  /* 0x0010804546007388 */ /* 0x0003e20000000800 */
[----:B------:R-:W-:-:S02]  /*a970*/  LEA.HI.SX32 R128, R142, R142, 0x1b ;  /* 0x0000008e8e807211 */ /* 0x000fc400078fdaff */
[----:B--2---:R-:W-:Y:S01]  /*a980*/  IADD3 R129, R142, 0x1c0, RZ ;  /* 0x000001c08e817810 */ /* 0x004fe20007ffe0ff */
[----:B------:R-:W-:Y:S01]  /*a990*/  BAR.SYNC.DEFER_BLOCKING 0x0 ;  /* 0x0000000000007b1d */ /* 0x000fe20000010000 */
[----:B------:R-:W-:Y:S01]  /*a9a0*/  LEA.HI.SX32 R226, R67, R142, 0x1b ;  /* 0x0000008e43e27211 */ /* 0x000fe200078fdaff */
[----:B------:R-:W-:Y:S01]  /*a9b0*/  FMUL.FTZ R67, R52, R244 ;  /* 0x000000f434437220 */ /* 0x000fe20000410000 */
[C---:B0-----:R-:W-:Y:S02]  /*a9c0*/  IADD3 R71, R142.reuse, 0x280, RZ ;  /* 0x000002808e477810 */ /* 0x041fe40007ffe0ff */
[-C--:B------:R-:W-:Y:S02]  /*a9d0*/  LEA.HI.SX32 R64, R179, R142.reuse, 0x1b ;  /* 0x0000008eb3407211 */ /* 0x080fe400078fdaff */
[----:B-1----:R-:W-:Y:S02]  /*a9e0*/  IADD3 R69, R142, 0x240, RZ ;  /* 0x000002408e457810 */ /* 0x002fe40007ffe0ff */
[----:B------:R-:W-:Y:S01]  /*a9f0*/  LEA.HI.SX32 R190, R71, R142, 0x1b ;  /* 0x0000008e47be7211 */ /* 0x000fe200078fdaff */
[----:B------:R-:W-:Y:S01]  /*aa00*/  FMUL.FTZ R71, R50, R246 ;  /* 0x000000f632477220 */ /* 0x000fe20000410000 */
[----:B------:R-:W-:-:S02]  /*aa10*/  LEA.HI.SX32 R188, R69, R142, 0x1b ;  /* 0x0000008e45bc7211 */ /* 0x000fc400078fdaff */
[-C--:B------:R-:W-:Y:S01]  /*aa20*/  LEA.HI.SX32 R66, R185, R142.reuse, 0x1b ;  /* 0x0000008eb9427211 */ /* 0x080fe200078fdaff */
[----:B------:R-:W0:Y:S01]  /*aa30*/  LDC.64 R68, c[0x0][0x348] ;  /* 0x0000d200ff447b82 */ /* 0x000e220000000a00 */
[-C--:B------:R-:W-:Y:S01]  /*aa40*/  LEA.HI.SX32 R182, R181, R142.reuse, 0x1b ;  /* 0x0000008eb5b67211 */ /* 0x080fe200078fdaff */
[----:B------:R-:W-:Y:S01]  /*aa50*/  IMAD R185, R186, 0x4, R55 ;  /* 0x00000004bab97824 */ /* 0x000fe200078e0237 */
[----:B------:R-:W-:Y:S01]  /*aa60*/  LEA.HI.SX32 R184, R129, R142, 0x1b ;  /* 0x0000008e81b87211 */ /* 0x000fe200078fdaff */
[----:B------:R-:W-:Y:S01]  /*aa70*/  FMUL.FTZ R129, R48, R248 ;  /* 0x000000f830817220 */ /* 0x000fe20000410000 */
[-C--:B------:R-:W-:Y:S02]  /*aa80*/  LEA.HI.SX32 R194, R191, R142.reuse, 0x1b ;  /* 0x0000008ebfc27211 */ /* 0x080fe400078fdaff */
[----:B------:R-:W-:Y:S02]  /*aa90*/  LEA.HI.SX32 R198, R195, R142, 0x1b ;  /* 0x0000008ec3c67211 */ /* 0x000fe400078fdaff */
[-C--:B------:R-:W-:Y:S01]  /*aaa0*/  LEA R186, R188, R55.reuse, 0x2 ;  /* 0x00000037bcba7211 */ /* 0x080fe200078e10ff */
[----:B------:R-:W1:Y:S01]  /*aab0*/  LDS R197, [R183+0x1680] ;  /* 0x00168000b7c57984 */ /* 0x000e620000000800 */
[----:B------:R-:W-:-:S02]  /*aac0*/  LEA R187, R190, R55, 0x2 ;  /* 0x00000037bebb7211 */ /* 0x000fc400078e10ff */
[-C--:B------:R-:W-:Y:S01]  /*aad0*/  LEA R188, R192, R55.reuse, 0x2 ;  /* 0x00000037c0bc7211 */ /* 0x080fe200078e10ff */
[----:B------:R-:W2:Y:S01]  /*aae0*/  LDS R199, [R185+0x1880] ;  /* 0x00188000b9c77984 */ /* 0x000ea20000000800 */
[-C--:B------:R-:W-:Y:S02]  /*aaf0*/  LEA R128, R128, R55.reuse, 0x2 ;  /* 0x0000003780807211 */ /* 0x080fe400078e10ff */
[-C--:B------:R-:W-:Y:S01]  /*ab00*/  LEA R226, R226, R55.reuse, 0x2 ;  /* 0x00000037e2e27211 */ /* 0x080fe200078e10ff */
[----:B------:R-:W3:Y:S01]  /*ab10*/  LDS R201, [R187+0x1a80] ;  /* 0x001a8000bbc97984 */ /* 0x000ee20000000800 */
[-C--:B------:R-:W-:Y:S02]  /*ab20*/  LEA R179, R64, R55.reuse, 0x2 ;  /* 0x0000003740b37211 */ /* 0x080fe400078e10ff */
[-C--:B------:R-:W-:Y:S01]  /*ab30*/  LEA R180, R180, R55.reuse, 0x2 ;  /* 0x00000037b4b47211 */ /* 0x080fe200078e10ff */
[----:B------:R-:W4:Y:S01]  /*ab40*/  LDS R234, [R128+0x1080] ;  /* 0x0010800080ea7984 */ /* 0x000f220000000800 */
[-C--:B------:R-:W-:Y:S01]  /*ab50*/  LEA R181, R66, R55.reuse, 0x2 ;  /* 0x0000003742b57211 */ /* 0x080fe200078e10ff */
[----:B0-----:R-:W-:Y:S01]  /*ab60*/  IMAD R64, R68, UR19, RZ ;  /* 0x0000001344407c24 */ /* 0x001fe2000f8e02ff */
[-C--:B------:R-:W-:Y:S01]  /*ab70*/  LEA R182, R182, R55.reuse, 0x2 ;  /* 0x00000037b6b67211 */ /* 0x080fe200078e10ff */
[----:B------:R-:W0:Y:S01]  /*ab80*/  LDS R222, [R226+0x1180] ;  /* 0x00118000e2de7984 */ /* 0x000e220000000800 */
[----:B------:R-:W-:-:S02]  /*ab90*/  LEA R184, R184, R55, 0x2 ;  /* 0x00000037b8b87211 */ /* 0x000fc400078e10ff */
[-C--:B------:R-:W-:Y:S01]  /*aba0*/  LEA R189, R194, R55.reuse, 0x2 ;  /* 0x00000037c2bd7211 */ /* 0x080fe200078e10ff */
[----:B------:R-:W0:Y:S01]  /*abb0*/  LDS R193, [R179+0x1280] ;  /* 0x00128000b3c17984 */ /* 0x000e220000000800 */
        /* <DEDUP_REMOVED lines=16> */
[----:B-----5:R-:W5:Y:S03]  /*acc0*/  LDC.64 R66, c[0x0][0x368] ;  /* 0x0000da00ff427b82 */ /* 0x020f660000000a00 */
[----:B------:R3:W-:Y:S01]  /*acd0*/  STS [R70+0x2110], R71 ;  /* 0x0021104746007388 */ /* 0x0007e20000000800 */
[----:B-1----:R-:W-:-:S03]  /*ace0*/  FMUL.FTZ R65, R46, R240 ;  /* 0x000000f02e417220 */ /* 0x002fc60000410000 */
[----:B------:R1:W-:Y:S01]  /*acf0*/  STS [R70+0x2124], R133 ;  /* 0x0021248546007388 */ /* 0x0003e20000000800 */
[----:B--2---:R-:W-:Y:S01]  /*ad00*/  IMAD R243, R69, UR47, R64 ;  /* 0x0000002f45f37c24 */ /* 0x004fe2000f8e0240 */
[----:B------:R-:W-:Y:S02]  /*ad10*/  MOV R64, R142 ;  /* 0x0000008e00407202 */ /* 0x000fe40000000f00 */
[----:B------:R2:W-:Y:S01]  /*ad20*/  STS [R70+0x2120], R65 ;  /* 0x0021204146007388 */ /* 0x0005e20000000800 */
[----:B---3--:R-:W-:-:S03]  /*ad30*/  FMUL.FTZ R71, R44, R218 ;  /* 0x000000da2c477220 */ /* 0x008fc60000410000 */
[----:B------:R-:W-:Y:S01]  /*ad40*/  STS [R70+0x212c], R241 ;  /* 0x00212cf146007388 */ /* 0x000fe20000000800 */
[----:B-1----:R-:W-:Y:S01]  /*ad50*/  FMUL.FTZ R133, R41, R130 ;  /* 0x0000008229857220 */ /* 0x002fe20000410000 */
[----:B------:R-:W-:Y:S02]  /*ad60*/  SHF.R.S32.HI R130, RZ, 0x1f, R143 ;  /* 0x0000001fff827819 */ /* 0x000fe4000001148f */
[----:B------:R1:W-:Y:S01]  /*ad70*/  STS [R70+0x2118], R129 ;  /* 0x0021188146007388 */ /* 0x0003e20000000800 */
[----:B--2---:R-:W-:-:S03]  /*ad80*/  HFMA2.MMA R65, -RZ, RZ, 0, 0 ;  /* 0x00000000ff417435 */ /* 0x004fc600000001ff */
[----:B------:R2:W-:Y:S01]  /*ad90*/  STS [R70+0x2128], R71 ;  /* 0x0021284746007388 */ /* 0x0005e20000000800 */
[----:B-----5:R-:W-:Y:S01]  /*ada0*/  IMAD R218, R66, UR19, RZ ;  /* 0x0000001342da7c24 */ /* 0x020fe2000f8e02ff */
[----:B------:R-:W-:Y:S02]  /*adb0*/  ULEA UR19, UR48, 0xfffffc00, 0xa ;  /* 0xfffffc0030137891 */ /* 0x000fe4000f8e503f */
[----:B------:R-:W-:Y:S01]  /*adc0*/  STS [R70+0x210c], R245 ;  /* 0x00210cf546007388 */ /* 0x000fe20000000800 */
[----:B------:R-:W-:Y:S02]  /*add0*/  IMAD R67, R67, UR47, R218 ;  /* 0x0000002f43437c24 */ /* 0x000fe4000f8e02da */
[----:B-1----:R-:W-:Y:S01]  /*ade0*/  FMUL.FTZ R129, R42, R242 ;  /* 0x000000f22a817220 */ /* 0x002fe20000410000 */
[--C-:B------:R-:W-:Y:S01]  /*adf0*/  IMAD.WIDE.U32 R68, R68, UR47, R64.reuse ;  /* 0x0000002f44447c25 */ /* 0x100fe2000f8e0040 */
[----:B------:R-:W-:Y:S03]  /*ae00*/  STS [R70+0x2114], R247 ;  /* 0x002114f746007388 */ /* 0x000fe60000000800 */
[----:B--2---:R-:W-:Y:S01]  /*ae10*/  FMUL.FTZ R71, R39, R132 ;  /* 0x0000008427477220 */ /* 0x004fe20000410000 */
[----:B------:R-:W-:Y:S01]  /*ae20*/  USHF.R.S32.HI UR51, URZ, 0x1f, UR19 ;  /* 0x0000001f3f337899 */ /* 0x000fe20008011413 */
[----:B------:R-:W-:Y:S01]  /*ae30*/  IMAD.WIDE.U32 R64, R66, UR47, R64 ;  /* 0x0000002f42407c25 */ /* 0x000fe2000f8e0040 */
[----:B------:R-:W-:Y:S03]  /*ae40*/  STS [R70+0x211c], R249 ;  /* 0x00211cf946007388 */ /* 0x000fe60000000800 */
[----:B------:R-:W-:Y:S01]  /*ae50*/  IMAD.IADD R69, R69, 0x1, R243 ;  /* 0x0000000145457824 */ /* 0x000fe200078e02f3 */
[----:B------:R-:W-:Y:S01]  /*ae60*/  MOV R66, R64 ;  /* 0x0000004000427202 */ /* 0x000fe20000000f00 */
[C---:B------:R-:W-:Y:S01]  /*ae70*/  IMAD R64, R130.reuse, UR42, RZ ;  /* 0x0000002a82407c24 */ /* 0x040fe2000f8e02ff */
[----:B------:R-:W-:Y:S01]  /*ae80*/  IADD3 R67, R65, R67, RZ ;  /* 0x0000004341437210 */ /* 0x000fe20007ffe0ff */
[----:B------:R1:W-:Y:S01]  /*ae90*/  STS [R70+0x2130], R129 ;  /* 0x0021308146007388 */ /* 0x0003e20000000800 */
[----:B------:R-:W-:-:S02]  /*aea0*/  IMAD R130, R130, UR44, RZ ;  /* 0x0000002c82827c24 */ /* 0x000fc4000f8e02ff */
[C---:B------:R-:W-:Y:S01]  /*aeb0*/  IMAD R241, R143.reuse, UR43, R64 ;  /* 0x0000002b8ff17c24 */ /* 0x040fe2000f8e0240 */
[----:B------:R-:W-:Y:S01]  /*aec0*/  STS [R70+0x2134], R133 ;  /* 0x0021348546007388 */ /* 0x000fe20000000800 */
[C---:B------:R-:W-:Y:S01]  /*aed0*/  IMAD.WIDE.U32 R64, R143.reuse, UR42, R68 ;  /* 0x0000002a8f407c25 */ /* 0x040fe2000f8e0044 */
[----:B------:R-:W-:Y:S02]  /*aee0*/  MOV R69, UR19 ;  /* 0x0000001300457c02 */ /* 0x000fe40008000f00 */
[----:B------:R-:W-:Y:S01]  /*aef0*/  STS [R70+0x2138], R131 ;  /* 0x0021388346007388 */ /* 0x000fe20000000800 */
[----:B------:R-:W-:Y:S01]  /*af00*/  IMAD.WIDE.U32 R66, R143, UR44, R66 ;  /* 0x0000002c8f427c25 */ /* 0x000fe2000f8e0042 */
[----:B------:R-:W-:Y:S02]  /*af10*/  IADD3 R218, -R69, UR53, -R142 ;  /* 0x0000003545da7c10 */ /* 0x000fe4000fffe98e */
[----:B------:R2:W-:Y:S01]  /*af20*/  STS [R70+0x213c], R71 ;  /* 0x00213c4746007388 */ /* 0x0005e20000000800 */
[----:B------:R-:W3:Y:S08]  /*af30*/  LDC.64 R68, c[0x0][0x360] ;  /* 0x0000d800ff447b82 */ /* 0x000ef00000000a00 */
[----:B------:R-:W-:Y:S01]  /*af40*/  BAR.SYNC.DEFER_BLOCKING 0x0 ;  /* 0x0000000000007b1d */ /* 0x000fe20000010000 */
[----:B------:R-:W-:Y:S01]  /*af50*/  ISETP.GE.AND P0, PT, R218, 0x1, PT ;  /* 0x00000001da00780c */ /* 0x000fe20003f06270 */
[----:B-1----:R-:W-:Y:S01]  /*af60*/  IMAD R129, R143, UR45, R130 ;  /* 0x0000002d8f817c24 */ /* 0x002fe2000f8e0282 */
[----:B------:R-:W-:-:S02]  /*af70*/  IADD3 R241, R65, R241, RZ ;  /* 0x000000f141f17210 */ /* 0x000fc40007ffe0ff */
[----:B------:R-:W-:-:S03]  /*af80*/  IADD3 R132, P1, R64, UR19, RZ ;  /* 0x0000001340847c10 */ /* 0x000fc6000ff3e0ff */
[----:B--2---:R-:W1:Y:S01]  /*af90*/  LDC.64 R70, c[0x0][0x380] ;  /* 0x0000e000ff467b82 */ /* 0x004e620000000a00 */
[----:B------:R-:W-:Y:S02]  /*afa0*/  IADD3 R240, R67, R129, RZ ;  /* 0x0000008143f07210 */ /* 0x000fe40007ffe0ff */
[----:B------:R-:W-:Y:S02]  /*afb0*/  IADD3 R130, P2, R66, UR19, RZ ;  /* 0x0000001342827c10 */ /* 0x000fe4000ff5e0ff */
[----:B------:R-:W-:Y:S02]  /*afc0*/  IADD3.X R133, R241, UR51, RZ, P1, !PT ;  /* 0x00000033f1857c10 */ /* 0x000fe40008ffe4ff */
[----:B------:R-:W-:Y:S01]  /*afd0*/  IADD3.X R131, R240, UR51, RZ, P2, !PT ;  /* 0x00000033f0837c10 */ /* 0x000fe200097fe4ff */
[----:B0---4-:R-:W-:Y:S08]  /*afe0*/  @!P0 BRA `(.L_x_5071) ;  /* 0x0000000000408947 */ /* 0x011ff00003800000 */
[----:B------:R0:W2:Y:S01]  /*aff0*/  LDS R242, [R128+0x2100] ;  /* 0x0021000080f27984 */ /* 0x0000a20000000800 */
[----:B------:R-:W-:Y:S02]  /*b000*/  USHF.R.S32.HI UR19, URZ, 0x1f, UR7 ;  /* 0x0000001f3f137899 */ /* 0x000fe40008011407 */
[----:B---3--:R-:W-:-:S04]  /*b010*/  IMAD.WIDE.U32 R132, R68, UR7, R132 ;  /* 0x0000000744847c25 */ /* 0x008fc8000f8e0084 */
[----:B-1----:R-:W-:Y:S01]  /*b020*/  IMAD.WIDE.U32 R130, R70, UR7, R130 ;  /* 0x0000000746827c25 */ /* 0x002fe2000f8e0082 */
[----:B0-----:R-:W-:-:S03]  /*b030*/  LEA R128, P0, R132, UR30, 0x2 ;  /* 0x0000001e84807c11 */ /* 0x001fc6000f8010ff */
[----:B------:R-:W-:-:S04]  /*b040*/  IMAD R244, R68, UR19, RZ ;  /* 0x0000001344f47c24 */ /* 0x000fc8000f8e02ff */
[----:B------:R-:W-:-:S05]  /*b050*/  IMAD R129, R69, UR7, R244 ;  /* 0x0000000745817c24 */ /* 0x000fca000f8e02f4 */
        /* <DEDUP_REMOVED lines=8> */
[----:B--2---:R0:W-:Y:S02]  /*b0e0*/  REDG.E.ADD.F32.FTZ.RN.STRONG.GPU desc[UR28][R132.64], R242 ;  /* 0x000000f2840079a6 */ /* 0x0041e4000c10f39c */
.L_x_5071:
[----:B------:R-:W-:Y:S05]  /*b0f0*/  BSYNC B0 ;  /* 0x0000000000007941 */ /* 0x000fea0003800000 */
.L_x_5070:
[----:B0-----:R0:W2:Y:S01]  /*b100*/  LDS R133, [R226+0x2200] ;  /* 0x00220000e2857984 */ /* 0x0010a20000000800 */
[----:B------:R-:W4:Y:S01]  /*b110*/  LDC R234, c[0x0][0x224] ;  /* 0x00008900ffea7b82 */ /* 0x000f220000000800 */
[C---:B------:R-:W-:Y:S01]  /*b120*/  LEA R128, P0, R64.reuse, UR30, 0x2 ;  /* 0x0000001e40807c11 */ /* 0x040fe2000f8010ff */
[----:B------:R-:W-:Y:S01]  /*b130*/  USHF.L.U64.HI UR19, UR8, 0x2, UR9 ;  /* 0x0000000208137899 */ /* 0x000fe20008010209 */
[----:B------:R-:W-:Y:S01]  /*b140*/  BSSY B0, `(.L_x_5072) ;  /* 0x0000015000007945 */ /* 0x000fe20003800000 */
[----:B------:R-:W-:Y:S01]  /*b150*/  USHF.L.U32 UR54, UR8, 0x2, URZ ;  /* 0x0000000208367899 */ /* 0x000fe2000800063f */
[----:B------:R-:W-:Y:S02]  /*b160*/  LEA.HI.X R129, R64, UR31, R241, 0x2, P0 ;  /* 0x0000001f40817c11 */ /* 0x000fe400080f14f1 */
[----:B------:R-:W-:Y:S01]  /*b170*/  LEA R64, P0, R66, UR32, 0x2 ;  /* 0x0000002042407c11 */ /* 0x000fe2000f8010ff */
[----:B---3--:R-:W-:-:S03]  /*b180*/  IMAD R132, R68, UR19, RZ ;  /* 0x0000001344847c24 */ /* 0x008fc6000f8e02ff */
[----:B------:R-:W-:Y:S01]  /*b190*/  LEA.HI.X R65, R66, UR33, R240, 0x2, P0 ;  /* 0x0000002142417c11 */ /* 0x000fe200080f14f0 */
[----:B------:R-:W-:Y:S01]  /*b1a0*/  IMAD R69, R69, UR54, R132 ;  /* 0x0000003645457c24 */ /* 0x000fe2000f8e0284 */
[----:B------:R-:W-:Y:S01]  /*b1b0*/  ISETP.GE.AND P0, PT, R218, 0x41, PT ;  /* 0x00000041da00780c */ /* 0x000fe20003f06270 */
[----:B-1----:R-:W-:-:S04]  /*b1c0*/  IMAD R132, R70, UR19, RZ ;  /* 0x0000001346847c24 */ /* 0x002fc8000f8e02ff */
[----:B------:R-:W-:Y:S01]  /*b1d0*/  IMAD R71, R71, UR54, R132 ;  /* 0x0000003647477c24 */ /* 0x000fe2000f8e0284 */
[----:B----4-:R-:W-:-:S05]  /*b1e0*/  IADD3 R66, -R234, UR6, RZ ;  /* 0x00000006ea427c10 */ /* 0x010fca000fffe1ff */
[----:B------:R-:W-:-:S04]  /*b1f0*/  IMAD R67, R66, -0x400, RZ ;  /* 0xfffffc0042437824 */ /* 0x000fc800078e02ff */
[----:B------:R-:W-:-:S04]  /*b200*/  IMAD.WIDE R130, R67, 0x4, R128 ;  /* 0x0000000443827825 */ /* 0x000fc800078e0280 */
[----:B------:R-:W-:Y:S01]  /*b210*/  IMAD.WIDE R66, R67, 0x4, R64 ;  /* 0x0000000443427825 */ /* 0x000fe200078e0240 */
[----:B0-2---:R-:W-:Y:S06]  /*b220*/  @!P0 BRA `(.L_x_5073) ;  /* 0x0000000000188947 */ /* 0x005fec0003800000 */
[----:B------:R-:W-:-:S04]  /*b230*/  IMAD.WIDE.U32 R130, R68, UR54, R130 ;  /* 0x0000003644827c25 */ /* 0x000fc8000f8e0082 */
[----:B------:R-:W-:Y:S01]  /*b240*/  IMAD.WIDE.U32 R66, R70, UR54, R66 ;  /* 0x0000003646427c25 */ /* 0x000fe2000f8e0042 */
[----:B------:R-:W-:-:S04]  /*b250*/  IADD3 R131, R131, R69, RZ ;  /* 0x0000004583837210 */ /* 0x000fc80007ffe0ff */
[----:B------:R-:W-:Y:S01]  /*b260*/  IADD3 R67, R67, R71, RZ ;  /* 0x0000004743437210 */ /* 0x000fe20007ffe0ff */
[----:B------:R0:W-:Y:S04]  /*b270*/  REDG.E.ADD.F32.FTZ.RN.STRONG.GPU desc[UR28][R130.64+-0xf00], R222 ;  /* 0xfff100de820079a6 */ /* 0x0001e8000c10f39c */
[----:B------:R0:W-:Y:S02]  /*b280*/  REDG.E.ADD.F32.FTZ.RN.STRONG.GPU desc[UR28][R66.64+-0xf00], R133 ;  /* 0xfff10085420079a6 */ /* 0x0001e4000c10f39c */
.L_x_5073:
[----:B------:R-:W-:Y:S05]  /*b290*/  BSYNC B0 ;  /* 0x0000000000007941 */ /* 0x000fea0003800000 */
.L_x_5072:
[----:B------:R-:W1:Y:S01]  /*b2a0*/  LDS R179, [R179+0x2300] ;  /* 0x00230000b3b37984 */ /* 0x000e620000000800 */
        /* <DEDUP_REMOVED lines=16> */
[----:B-1----:R0:W-:Y:S02]  /*b3b0*/  REDG.E.ADD.F32.FTZ.RN.STRONG.GPU desc[UR28][R64.64+-0xe00], R179 ;  /* 0xfff200b3400079a6 */ /* 0x0021e4000c10f39c */
.L_x_5075:
[----:B------:R-:W-:Y:S05]  /*b3c0*/  BSYNC B0 ;  /* 0x0000000000007941 */ /* 0x000fea0003800000 */
.L_x_5074:
[----:B------:R2:W3:Y:S01]  /*b3d0*/  LDS R69, [R180+0x2400] ;  /* 0x00240000b4457984 */ /* 0x0004e20000000800 */
[----:B------:R-:W-:Y:S04]  /*b3e0*/  BSSY B0, `(.L_x_5076) ;  /* 0x0000004000007945 */ /* 0x000fe80003800000 */
[----:B------:R-:W-:Y:S05]  /*b3f0*/  @!P1 BRA `(.L_x_5077) ;  /* 0x0000000000089947 */ /* 0x000fea0003800000 */
[----:B------:R4:W-:Y:S04]  /*b400*/  REDG.E.ADD.F32.FTZ.RN.STRONG.GPU desc[UR28][R66.64+-0xd00], R194 ;  /* 0xfff300c2420079a6 */ /* 0x0009e8000c10f39c */
[----:B---3--:R4:W-:Y:S02]  /*b410*/  REDG.E.ADD.F32.FTZ.RN.STRONG.GPU desc[UR28][R64.64+-0xd00], R69 ;  /* 0xfff30045400079a6 */ /* 0x0089e4000c10f39c */
.L_x_5077:
[----:B------:R-:W-:Y:S05]  /*b420*/  BSYNC B0 ;  /* 0x0000000000007941 */ /* 0x000fea0003800000 */
.L_x_5076:
        /* <DEDUP_REMOVED lines=11> */
.L_x_5079:
[----:B------:R-:W-:Y:S05]  /*b4e0*/  BSYNC B0 ;  /* 0x0000000000007941 */ /* 0x000fea0003800000 */
.L_x_5078:
[----:B---34-:R3:W4:Y:S01]  /*b4f0*/  LDS R69, [R182+0x2600] ;  /* 0x00260000b6457984 */ /* 0x0187220000000800 */
[----:B------:R-:W-:Y:S04]  /*b500*/  BSSY B0, `(.L_x_5080) ;  /* 0x0000004000007945 */ /* 0x000fe80003800000 */
[----:B------:R-:W-:Y:S05]  /*b510*/  @!P0 BRA `(.L_x_5081) ;  /* 0x0000000000088947 */ /* 0x000fea0003800000 */
[----:B------:R0:W-:Y:S04]  /*b520*/  REDG.E.ADD.F32.FTZ.RN.STRONG.GPU desc[UR28][R66.64+-0xb00], R196 ;  /* 0xfff500c4420079a6 */ /* 0x0001e8000c10f39c */
[----:B----4-:R4:W-:Y:S02]  /*b530*/  REDG.E.ADD.F32.FTZ.RN.STRONG.GPU desc[UR28][R64.64+-0xb00], R69 ;  /* 0xfff50045400079a6 */ /* 0x0109e4000c10f39c */
.L_x_5081:
[----:B------:R-:W-:Y:S05]  /*b540*/  BSYNC B0 ;  /* 0x0000000000007941 */ /* 0x000fea0003800000 */
.L_x_5080:
[----:B------:R-:W0:Y:S01]  /*b550*/  LDS R183, [R183+0x2700] ;  /* 0x00270000b7b77984 */ /* 0x000e220000000800 */
[----:B------:R-:W-:Y:S04]  /*b560*/  BSSY B0, `(.L_x_5082) ;  /* 0x0000004000007945 */ /* 0x000fe80003800000 */
[----:B------:R-:W-:Y:S05]  /*b570*/  @!P1 BRA `(.L_x_5083) ;  /* 0x0000000000089947 */ /* 0x000fea0003800000 */
[----:B------:R1:W-:Y:S04]  /*b580*/  REDG.E.ADD.F32.FTZ.RN.STRONG.GPU desc[UR28][R66.64+-0xa00], R197 ;  /* 0xfff600c5420079a6 */ /* 0x0003e8000c10f39c */
[----:B0-----:R0:W-:Y:S02]  /*b590*/  REDG.E.ADD.F32.FTZ.RN.STRONG.GPU desc[UR28][R64.64+-0xa00], R183 ;  /* 0xfff600b7400079a6 */ /* 0x0011e4000c10f39c */
.L_x_5083:
[----:B------:R-:W-:Y:S05]  /*b5a0*/  BSYNC B0 ;  /* 0x0000000000007941 */ /* 0x000fea0003800000 */
.L_x_5082:
[----:B----4-:R4:W0:Y:S01]  /*b5b0*/  LDS R69, [R184+0x2800] ;  /* 0x00280000b8457984 */ /* 0x0108220000000800 */
[----:B------:R-:W-:Y:S04]  /*b5c0*/  BSSY B0, `(.L_x_5084) ;  /* 0x0000004000007945 */ /* 0x000fe80003800000 */
[----:B------:R-:W-:Y:S05]  /*b5d0*/  @!P2 BRA `(.L_x_5085) ;  /* 0x000000000008a947 */ /* 0x000fea0003800000 */
[----:B------:R1:W-:Y:S04]  /*b5e0*/  REDG.E.ADD.F32.FTZ.RN.STRONG.GPU desc[UR28][R66.64+-0x900], R198 ;  /* 0xfff700c6420079a6 */ /* 0x0003e8000c10f39c */
[----:B0-----:R0:W-:Y:S02]  /*b5f0*/  REDG.E.ADD.F32.FTZ.RN.STRONG.GPU desc[UR28][R64.64+-0x900], R69 ;  /* 0xfff70045400079a6 */ /* 0x0011e4000c10f39c */
.L_x_5085:
[----:B------:R-:W-:Y:S05]  /*b600*/  BSYNC B0 ;  /* 0x0000000000007941 */ /* 0x000fea0003800000 */
.L_x_5084:
[----:B------:R-:W0:Y:S01]  /*b610*/  LDS R185, [R185+0x2900] ;  /* 0x00290000b9b97984 */ /* 0x000e220000000800 */
[----:B------:R-:W-:Y:S04]  /*b620*/  BSSY B0, `(.L_x_5086) ;  /* 0x0000004000007945 */ /* 0x000fe80003800000 */
[----:B------:R-:W-:Y:S05]  /*b630*/  @!P3 BRA `(.L_x_5087) ;  /* 0x000000000008b947 */ /* 0x000fea0003800000 */
[----:B------:R1:W-:Y:S04]  /*b640*/  REDG.E.ADD.F32.FTZ.RN.STRONG.GPU desc[UR28][R66.64+-0x800], R199 ;  /* 0xfff800c7420079a6 */ /* 0x0003e8000c10f39c */
[----:B0-----:R0:W-:Y:S02]  /*b650*/  REDG.E.ADD.F32.FTZ.RN.STRONG.GPU desc[UR28][R64.64+-0x800], R185 ;  /* 0xfff800b9400079a6 */ /* 0x0011e4000c10f39c */
.L_x_5087:
[----:B------:R-:W-:Y:S05]  /*b660*/  BSYNC B0 ;  /* 0x0000000000007941 */ /* 0x000fea0003800000 */
.L_x_5086:
[----:B0-----:R0:W0:Y:S01]  /*b670*/  LDS R69, [R186+0x2a00] ;  /* 0x002a0000ba457984 */ /* 0x0010220000000800 */
[----:B------:R-:W-:Y:S04]  /*b680*/  BSSY B0, `(.L_x_5088) ;  /* 0x0000004000007945 */ /* 0x000fe80003800000 */
[----:B------:R-:W-:Y:S05]  /*b690*/  @!P4 BRA `(.L_x_5089) ;  /* 0x000000000008c947 */ /* 0x000fea0003800000 */
[----:B------:R1:W-:Y:S04]  /*b6a0*/  REDG.E.ADD.F32.FTZ.RN.STRONG.GPU desc[UR28][R66.64+-0x700], R200 ;  /* 0xfff900c8420079a6 */ /* 0x0003e8000c10f39c */
[----:B0-----:R0:W-:Y:S02]  /*b6b0*/  REDG.E.ADD.F32.FTZ.RN.STRONG.GPU desc[UR28][R64.64+-0x700], R69 ;  /* 0xfff90045400079a6 */ /* 0x0011e4000c10f39c */
.L_x_5089:
[----:B------:R-:W-:Y:S05]  /*b6c0*/  BSYNC B0 ;  /* 0x0000000000007941 */ /* 0x000fea0003800000 */
.L_x_5088:
        /* <DEDUP_REMOVED lines=11> */
.L_x_5091:
[----:B------:R-:W-:Y:S05]  /*b780*/  BSYNC B0 ;  /* 0x0000000000007941 */ /* 0x000fea0003800000 */
.L_x_5090:
[----:B0-----:R0:W0:Y:S01]  /*b790*/  LDS R69, [R188+0x2c00] ;  /* 0x002c0000bc457984 */ /* 0x0010220000000800 */
[----:B------:R-:W-:Y:S04]  /*b7a0*/  BSSY B0, `(.L_x_5092) ;  /* 0x0000004000007945 */ /* 0x000fe80003800000 */
[----:B------:R-:W-:Y:S05]  /*b7b0*/  @!P0 BRA `(.L_x_5093) ;  /* 0x0000000000088947 */ /* 0x000fea0003800000 */
[----:B------:R1:W-:Y:S04]  /*b7c0*/  REDG.E.ADD.F32.FTZ.RN.STRONG.GPU desc[UR28][R66.64+-0x500], R202 ;  /* 0xfffb00ca420079a6 */ /* 0x0003e8000c10f39c */
[----:B0-----:R0:W-:Y:S02]  /*b7d0*/  REDG.E.ADD.F32.FTZ.RN.STRONG.GPU desc[UR28][R64.64+-0x500], R69 ;  /* 0xfffb0045400079a6 */ /* 0x0011e4000c10f39c */
.L_x_5093:
[----:B------:R-:W-:Y:S05]  /*b7e0*/  BSYNC B0 ;  /* 0x0000000000007941 */ /* 0x000fea0003800000 */
.L_x_5092:
[----:B------:R-:W0:Y:S01]  /*b7f0*/  LDS R189, [R189+0x2d00] ;  /* 0x002d0000bdbd7984 */ /* 0x000e220000000800 */
[----:B------:R-:W-:Y:S04]  /*b800*/  BSSY B0, `(.L_x_5094) ;  /* 0x0000004000007945 */ /* 0x000fe80003800000 */
[----:B------:R-:W-:Y:S05]  /*b810*/  @!P1 BRA `(.L_x_5095) ;  /* 0x0000000000089947 */ /* 0x000fea0003800000 */
[----:B------:R1:W-:Y:S04]  /*b820*/  REDG.E.ADD.F32.FTZ.RN.STRONG.GPU desc[UR28][R66.64+-0x400], R203 ;  /* 0xfffc00cb420079a6 */ /* 0x0003e8000c10f39c */
[----:B0-----:R0:W-:Y:S02]  /*b830*/  REDG.E.ADD.F32.FTZ.RN.STRONG.GPU desc[UR28][R64.64+-0x400], R189 ;  /* 0xfffc00bd400079a6 */ /* 0x0011e4000c10f39c */
.L_x_5095:
[----:B------:R-:W-:Y:S05]  /*b840*/  BSYNC B0 ;  /* 0x0000000000007941 */ /* 0x000fea0003800000 */
.L_x_5094:
[----:B0-----:R0:W0:Y:S01]  /*b850*/  LDS R69, [R190+0x2e00] ;  /* 0x002e0000be457984 */ /* 0x0010220000000800 */
[----:B------:R-:W-:Y:S04]  /*b860*/  BSSY B0, `(.L_x_5096) ;  /* 0x0000004000007945 */ /* 0x000fe80003800000 */
[----:B------:R-:W-:Y:S05]  /*b870*/  @!P2 BRA `(.L_x_5097) ;  /* 0x000000000008a947 */ /* 0x000fea0003800000 */
[----:B------:R1:W-:Y:S04]  /*b880*/  REDG.E.ADD.F32.FTZ.RN.STRONG.GPU desc[UR28][R66.64+-0x300], R204 ;  /* 0xfffd00cc420079a6 */ /* 0x0003e8000c10f39c */
[----:B0-----:R0:W-:Y:S02]  /*b890*/  REDG.E.ADD.F32.FTZ.RN.STRONG.GPU desc[UR28][R64.64+-0x300], R69 ;  /* 0xfffd0045400079a6 */ /* 0x0011e4000c10f39c */
.L_x_5097:
[----:B------:R-:W-:Y:S05]  /*b8a0*/  BSYNC B0 ;  /* 0x0000000000007941 */ /* 0x000fea0003800000 */
.L_x_5096:
[----:B------:R-:W0:Y:S01]  /*b8b0*/  LDS R191, [R191+0x2f00] ;  /* 0x002f0000bfbf7984 */ /* 0x000e220000000800 */
[----:B------:R-:W-:Y:S04]  /*b8c0*/  BSSY B0, `(.L_x_5098) ;  /* 0x0000004000007945 */ /* 0x000fe80003800000 */
[----:B------:R-:W-:Y:S05]  /*b8d0*/  @!P3 BRA `(.L_x_5099) ;  /* 0x000000000008b947 */ /* 0x000fea0003800000 */
[----:B------:R1:W-:Y:S04]  /*b8e0*/  REDG.E.ADD.F32.FTZ.RN.STRONG.GPU desc[UR28][R66.64+-0x200], R205 ;  /* 0xfffe00cd420079a6 */ /* 0x0003e8000c10f39c */
[----:B0-----:R0:W-:Y:S02]  /*b8f0*/  REDG.E.ADD.F32.FTZ.RN.STRONG.GPU desc[UR28][R64.64+-0x200], R191 ;  /* 0xfffe00bf400079a6 */ /* 0x0011e4000c10f39c */
.L_x_5099:
[----:B------:R-:W-:Y:S05]  /*b900*/  BSYNC B0 ;  /* 0x0000000000007941 */ /* 0x000fea0003800000 */
.L_x_5098:
[----:B0-----:R0:W0:Y:S01]  /*b910*/  LDS R69, [R192+0x3000] ;  /* 0x00300000c0457984 */ /* 0x0010220000000800 */
[----:B------:R-:W-:Y:S04]  /*b920*/  BSSY B0, `(.L_x_5100) ;  /* 0x0000004000007945 */ /* 0x000fe80003800000 */
[----:B------:R-:W-:Y:S05]  /*b930*/  @!P4 BRA `(.L_x_5101) ;  /* 0x000000000008c947 */ /* 0x000fea0003800000 */
[----:B------:R1:W-:Y:S04]  /*b940*/  REDG.E.ADD.F32.FTZ.RN.STRONG.GPU desc[UR28][R66.64+-0x100], R206 ;  /* 0xffff00ce420079a6 */ /* 0x0003e8000c10f39c */
[----:B0-----:R0:W-:Y:S02]  /*b950*/  REDG.E.ADD.F32.FTZ.RN.STRONG.GPU desc[UR28][R64.64+-0x100], R69 ;  /* 0xffff0045400079a6 */ /* 0x0011e4000c10f39c */
.L_x_5101:
[----:B------:R-:W-:Y:S05]  /*b960*/  BSYNC B0 ;  /* 0x0000000000007941 */ /* 0x000fea0003800000 */
.L_x_5100:
[----:B-1----:R-:W1:Y:S01]  /*b970*/  SHFL.DOWN P0, R67, R152, 0x1, 0x1f ;  /* 0x08201f0098437f89 */ /* 0x002e620000000000 */
[----:B0-----:R-:W-:Y:S01]  /*b980*/  FMUL.FTZ R65, R2, R150 ;  /* 0x0000009602417220 */ /* 0x001fe20000410000 */
[-C--:B------:R-:W-:Y:S01]  /*b990*/  FMUL.FTZ R2, R3, R149.reuse ;  /* 0x0000009503027220 */ /* 0x080fe20000410000 */
[----:B------:R-:W-:Y:S01]  /*b9a0*/  FMUL.FTZ R149, R22, R149 ;  /* 0x0000009516957220 */ /* 0x000fe20000410000 */
[-C--:B------:R-:W-:Y:S01]  /*b9b0*/  FMUL.FTZ R3, R4, R148.reuse ;  /* 0x0000009404037220 */ /* 0x080fe20000410000 */
[----:B------:R-:W-:Y:S01]  /*b9c0*/  FMUL.FTZ R148, R22, R148 ;  /* 0x0000009416947220 */ /* 0x000fe20000410000 */
[----:B------:R-:W-:Y:S01]  /*b9d0*/  FFMA.FTZ R211, R2, R60, R211 ;  /* 0x0000003c02d37223 */ /* 0x000fe200000100d3 */
[----:B------:R-:W-:Y:S01]  /*b9e0*/  FMUL.FTZ R149, R176, R149 ;  /* 0x00000095b0957220 */ /* 0x000fe20000410000 */
[----:B------:R-:W-:Y:S01]  /*b9f0*/  FFMA.FTZ R212, R3, R61, R212 ;  /* 0x0000003d03d47223 */ /* 0x000fe200000100d4 */
[----:B------:R-:W-:Y:S01]  /*ba00*/  FMUL.FTZ R148, R175, R148 ;  /* 0x00000094af947220 */ /* 0x000fe20000410000 */
[----:B------:R-:W-:Y:S01]  /*ba10*/  FMUL.FTZ R10, R10, R153 ;  /* 0x000000990a0a7220 */ /* 0x000fe20000410000 */
[----:B------:R-:W-:Y:S01]  /*ba20*/  FFMA.FTZ R149, R16, R2, R149 ;  /* 0x0000000210957223 */ /* 0x000fe20000010095 */
        /* <DEDUP_REMOVED lines=8> */
[----:B------:R-:W-:Y:S01]  /*bab0*/  ISETP.NE.AND P1, PT, R141, RZ, PT ;  /* 0x000000ff8d00720c */ /* 0x000fe20003f25270 */
[----:B------:R-:W-:Y:S01]  /*bac0*/  FFMA.FTZ R147, R168, R2, R147 ;  /* 0x00000002a8937223 */ /* 0x000fe20000010093 */
[-C--:B------:R-:W-:Y:S01]  /*bad0*/  FMUL.FTZ R2, R7, R145.reuse ;  /* 0x0000009107027220 */ /* 0x080fe20000410000 */
[----:B------:R-:W-:Y:S01]  /*bae0*/  FMUL.FTZ R145, R22, R145 ;  /* 0x0000009116917220 */ /* 0x000fe20000410000 */
[----:B-1----:R-:W-:Y:S01]  /*baf0*/  @P0 FADD R67, R152, R67 ;  /* 0x0000004398430221 */ /* 0x002fe20000000000 */
[----:B------:R-:W-:Y:S01]  /*bb00*/  FMUL.FTZ R146, R173, R146 ;  /* 0x00000092ad927220 */ /* 0x000fe20000410000 */
[----:B------:R-:W-:Y:S01]  /*bb10*/  FFMA.FTZ R215, R2, R72, R215 ;  /* 0x0000004802d77223 */ /* 0x000fe200000100d7 */
[----:B------:R-:W-:Y:S01]  /*bb20*/  FMUL.FTZ R145, R172, R145 ;  /* 0x00000091ac917220 */ /* 0x000fe20000410000 */
[----:B------:R-:W-:Y:S01]  /*bb30*/  FMUL.FTZ R4, R9, R151 ;  /* 0x0000009709047220 */ /* 0x000fe20000410000 */
[----:B------:R-:W0:Y:S01]  /*bb40*/  SHFL.DOWN P0, R64, R67, 0x2, 0x1f ;  /* 0x08401f0043407f89 */ /* 0x000e220000000000 */
[----:B------:R-:W-:Y:S01]  /*bb50*/  FFMA.FTZ R146, R167, R3, R146 ;  /* 0x00000003a7927223 */ /* 0x000fe20000010092 */
[----:B------:R-:W-:Y:S01]  /*bb60*/  FFMA.FTZ R145, R166, R2, R145 ;  /* 0x00000002a6917223 */ /* 0x000fe20000010091 */
[----:B------:R-:W-:Y:S01]  /*bb70*/  FMUL.FTZ R2, R22, R153 ;  /* 0x0000009916027220 */ /* 0x000fe20000410000 */
[-C--:B------:R-:W-:Y:S01]  /*bb80*/  FMUL.FTZ R3, R8, R144.reuse ;  /* 0x0000009008037220 */ /* 0x080fe20000410000 */
[----:B------:R-:W-:Y:S01]  /*bb90*/  FMUL.FTZ R144, R22, R144 ;  /* 0x0000009016907220 */ /* 0x000fe20000410000 */
[----:B------:R-:W-:Y:S01]  /*bba0*/  FMUL.FTZ R11, R11, R155 ;  /* 0x0000009b0b0b7220 */ /* 0x000fe20000410000 */
[----:B------:R-:W-:Y:S01]  /*bbb0*/  FMUL.FTZ R2, R169, R2 ;  /* 0x00000002a9027220 */ /* 0x000fe20000410000 */
[----:B------:R-:W-:Y:S01]  /*bbc0*/  FFMA.FTZ R216, R3, R73, R216 ;  /* 0x0000004903d87223 */ /* 0x000fe200000100d8 */
[----:B------:R-:W-:Y:S01]  /*bbd0*/  FMUL.FTZ R144, R171, R144 ;  /* 0x00000090ab907220 */ /* 0x000fe20000410000 */
[----:B------:R-:W-:Y:S01]  /*bbe0*/  FMUL.FTZ R12, R12, R156 ;  /* 0x0000009c0c0c7220 */ /* 0x000fe20000410000 */
[----:B------:R-:W-:Y:S01]  /*bbf0*/  FFMA.FTZ R2, R163, R10, R2 ;  /* 0x0000000aa3027223 */ /* 0x000fe20000010002 */
[C---:B------:R-:W-:Y:S01]  /*bc00*/  FMUL.FTZ R150, R22.reuse, R150 ;  /* 0x0000009616967220 */ /* 0x040fe20000410000 */
[----:B------:R-:W-:Y:S01]  /*bc10*/  FFMA.FTZ R144, R165, R3, R144 ;  /* 0x00000003a5907223 */ /* 0x000fe20000010090 */
[----:B------:R-:W-:Y:S01]  /*bc20*/  FMUL.FTZ R151, R22, R151 ;  /* 0x0000009716977220 */ /* 0x000fe20000410000 */
[----:B------:R-:W-:Y:S01]  /*bc30*/  FADD.FTZ R27, R2, R27 ;  /* 0x0000001b021b7221 */ /* 0x000fe20000010000 */
[----:B------:R-:W-:Y:S01]  /*bc40*/  FMUL.FTZ R2, R13, R157 ;  /* 0x0000009d0d027220 */ /* 0x000fe20000410000 */
[C---:B------:R-:W-:Y:S01]  /*bc50*/  FMUL.FTZ R155, R22.reuse, R155 ;  /* 0x0000009b169b7220 */ /* 0x040fe20000410000 */
[C---:B------:R-:W-:Y:S01]  /*bc60*/  FMUL.FTZ R156, R22.reuse, R156 ;  /* 0x0000009c169c7220 */ /* 0x040fe20000410000 */
[C---:B------:R-:W-:Y:S01]  /*bc70*/  FMUL.FTZ R157, R22.reuse, R157 ;  /* 0x0000009d169d7220 */ /* 0x040fe20000410000 */
[----:B------:R-:W-:Y:S01]  /*bc80*/  FMUL.FTZ R3, R22, R159 ;  /* 0x0000009f16037220 */ /* 0x000fe20000410000 */
[----:B------:R-:W-:Y:S01]  /*bc90*/  FMUL.FTZ R150, R177, R150 ;  /* 0x00000096b1967220 */ /* 0x000fe20000410000 */
        /* <DEDUP_REMOVED lines=31> */
[----:B0-----:R-:W-:Y:S01]  /*be90*/  @P0 FADD R69, R64, R69 ;  /* 0x0000004540450221 */ /* 0x001fe20000000000 */
[----:B------:R-:W-:Y:S01]  /*bea0*/  FFMA.FTZ R223, R2, R78, R223 ;  /* 0x0000004e02df7223 */ /* 0x000fe200000100df */
[----:B------:R-:W-:Y:S01]  /*beb0*/  FFMA.FTZ R224, R159, R79, R224 ;  /* 0x0000004f9fe07223 */ /* 0x000fe200000100e0 */
[----:B------:R-:W-:Y:S01]  /*bec0*/  FADD.FTZ R25, R156, R25 ;  /* 0x000000199c197221 */ /* 0x000fe20000010000 */
[----:B------:R-:W-:Y:S01]  /*bed0*/  FADD.FTZ R24, R157, R24 ;  /* 0x000000189d187221 */ /* 0x000fe20000010000 */
[----:B------:R-:W0:Y:S01]  /*bee0*/  SHFL.DOWN P0, R66, R69, 0x8, 0x1f ;  /* 0x09001f0045427f89 */ /* 0x000e220000000000 */
        /* <DEDUP_REMOVED lines=9> */
[----:B------:R-:W-:Y:S02]  /*bf80*/  ISETP.NE.AND P0, PT, R234, UR48, PT ;  /* 0x00000030ea007c0c */ /* 0x000fe4000bf05270 */
[----:B------:R-:W-:Y:S01]  /*bf90*/  MOV R4, UR7 ;  /* 0x0000000700047c02 */ /* 0x000fe20008000f00 */
        /* <DEDUP_REMOVED lines=8> */
.L_x_5103:
[----:B------:R-:W-:Y:S05]  /*c020*/  BSYNC B0 ;  /* 0x0000000000007941 */ /* 0x000fea0003800000 */
.L_x_5102:
[----:B------:R-:W-:Y:S02]  /*c030*/  UIADD3 UR7, UR7, 0x1, URZ ;  /* 0x0000000107077890 */ /* 0x000fe4000fffe03f */
[----:B------:R-:W-:Y:S02]  /*c040*/  UIADD3 UR8, UP1, UR8, 0x1, URZ ;  /* 0x0000000108087890 */ /* 0x000fe4000ff3e03f */
[----:B------:R-:W-:Y:S02]  /*c050*/  UISETP.GE.AND UP0, UPT, UR7, UR52, UPT ;  /* 0x000000340700728c */ /* 0x000fe4000bf06270 */
[----:B------:R-:W-:-:S04]  /*c060*/  UIADD3.X UR9, URZ, UR9, URZ, UP1, !UPT ;  /* 0x000000093f097290 */ /* 0x000fc80008ffe43f */
[----:B------:R-:W-:-:S13]  /*c070*/  PLOP3.LUT P0, PT, PT, PT, UP0, 0x80, 0x0 ;  /* 0x000000000000781c */ /* 0x000fda0003f0f008 */
[----:B------:R-:W-:Y:S05]  /*c080*/  @!P0 BRA `(.L_x_5104) ;  /* 0xffffffb800508947 */ /* 0x000fea000383ffff */
.L_x_5060:
[----:B0-----:R-:W-:Y:S01]  /*c090*/  SHF.L.U32 R0, R142, 0x4, RZ ;  /* 0x000000048e007819 */ /* 0x001fe200000006ff */
[----:B------:R-:W-:Y:S01]  /*c0a0*/  BAR.SYNC.DEFER_BLOCKING 0x0 ;  /* 0x0000000000007b1d */ /* 0x000fe20000010000 */
[----:B------:R-:W-:Y:S02]  /*c0b0*/  PRMT R20, RZ, 0x7610, R20 ;  /* 0x00007610ff147816 */ /* 0x000fe40000000014 */
        /* <DEDUP_REMOVED lines=16> */
[----:B------:R-:W0:Y:S01]  /*c1c0*/  S2UR UR8, SR_CgaCtaId ;  /* 0x00000000000879c3 */ /* 0x000e220000008800 */
[----:B------:R-:W-:-:S02]  /*c1d0*/  LOP3.LUT R19, R19, 0x1f, R142, 0xf8, !PT ;  /* 0x0000001f13137812 */ /* 0x000fc400078ef88e */
[----:B------:R-:W-:Y:S02]  /*c1e0*/  F2FP.F16.F32.PACK_AB R223, R223, R224 ;  /* 0x000000e0dfdf723e */ /* 0x000fe400000000ff */
[----:B------:R-:W-:Y:S02]  /*c1f0*/  F2FP.F16.F32.PACK_AB R220, R220, R221 ;  /* 0x000000dddcdc723e */ /* 0x000fe400000000ff */
[----:B------:R-:W-:Y:S02]  /*c200*/  F2FP.F16.F32.PACK_AB R217, R217, R219 ;  /* 0x000000dbd9d9723e */ /* 0x000fe400000000ff */
[----:B------:R-:W-:Y:S02]  /*c210*/  F2FP.F16.F32.PACK_AB R215, R215, R216 ;  /* 0x000000d8d7d7723e */ /* 0x000fe400000000ff */
[----:B------:R-:W-:Y:S02]  /*c220*/  F2FP.F16.F32.PACK_AB R213, R213, R214 ;  /* 0x000000d6d5d5723e */ /* 0x000fe400000000ff */
[----:B------:R-:W-:-:S02]  /*c230*/  F2FP.F16.F32.PACK_AB R211, R211, R212 ;  /* 0x000000d4d3d3723e */ /* 0x000fc400000000ff */
[----:B------:R-:W-:Y:S02]  /*c240*/  F2FP.F16.F32.PACK_AB R209, R209, R210 ;  /* 0x000000d2d1d1723e */ /* 0x000fe400000000ff */
[----:B------:R-:W-:Y:S01]  /*c250*/  ISETP.NE.AND P6, PT, R142, RZ, PT ;  /* 0x000000ff8e00720c */ /* 0x000fe20003fc5270 */
[----:B------:R-:W-:Y:S01]  /*c260*/  UMOV UR7, 0x400 ;  /* 0x0000040000077882 */ /* 0x000fe20000000000 */
[----:B------:R-:W-:Y:S02]  /*c270*/  LOP3.LUT R17, R19, 0x20, RZ, 0xfc, !PT ;  /* 0x0000002013117812 */ /* 0x000fe400078efcff */
[----:B------:R-:W-:Y:S01]  /*c280*/  F2FP.F16.F32.PACK_AB R207, R207, R208 ;  /* 0x000000d0cfcf723e */ /* 0x000fe200000000ff */
[----:B------:R-:W-:Y:S01]  /*c290*/  ULEA UR9, UR48, 0xfffffc00, 0xa ;  /* 0xfffffc0030097891 */ /* 0x000fe2000f8e503f */
[C---:B------:R-:W-:Y:S01]  /*c2a0*/  LOP3.LUT R16, R19.reuse, 0x40, RZ, 0xfc, !PT ;  /* 0x0000004013107812 */ /* 0x040fe200078efcff */
[----:B------:R-:W-:Y:S01]  /*c2b0*/  USHF.R.S32.HI UR19, URZ, 0x1f, UR47 ;  /* 0x0000001f3f137899 */ /* 0x000fe2000801142f */
[C---:B------:R-:W-:Y:S01]  /*c2c0*/  LOP3.LUT R15, R19.reuse, 0x60, RZ, 0xfc, !PT ;  /* 0x00000060130f7812 */ /* 0x040fe200078efcff */
[----:B------:R-:W-:Y:S01]  /*c2d0*/  ULDC.64 UR34, c[0x0][0x388] ;  /* 0x0000e20000227ab9 */ /* 0x000fe20000000a00 */
[----:B------:R-:W-:Y:S01]  /*c2e0*/  ISETP.GE.AND P1, PT, R19, UR18, PT ;  /* 0x0000001213007c0c */ /* 0x000fe2000bf26270 */
[----:B------:R-:W-:Y:S01]  /*c2f0*/  ULDC.64 UR32, c[0x0][0x3a8] ;  /* 0x0000ea0000207ab9 */ /* 0x000fe20000000a00 */
[----:B------:R-:W-:-:S02]  /*c300*/  ISETP.GE.AND P2, PT, R17, UR18, PT ;  /* 0x0000001211007c0c */ /* 0x000fc4000bf46270 */
[----:B------:R-:W-:Y:S02]  /*c310*/  ISETP.GE.AND P3, PT, R16, UR18, PT ;  /* 0x0000001210007c0c */ /* 0x000fe4000bf66270 */
[----:B------:R-:W-:Y:S02]  /*c320*/  ISETP.GE.AND P4, PT, R15, UR18, PT ;  /* 0x000000120f007c0c */ /* 0x000fe4000bf86270 */
[----:B------:R-:W-:Y:S02]  /*c330*/  SHF.R.S32.HI R18, RZ, 0x1f, R19 ;  /* 0x0000001fff127819 */ /* 0x000fe40000011413 */
[C---:B------:R-:W-:Y:S02]  /*c340*/  LEA R2, P0, R19.reuse, UR23, 0x1 ;  /* 0x0000001713027c11 */ /* 0x040fe4000f8008ff */
[C---:B------:R-:W-:Y:S02]  /*c350*/  LOP3.LUT R14, R19.reuse, 0x80, RZ, 0xfc, !PT ;  /* 0x00000080130e7812 */ /* 0x040fe400078efcff */
[----:B------:R-:W-:-:S02]  /*c360*/  LEA.HI.X R3, R19, UR24, R18, 0x1, P0 ;  /* 0x0000001813037c11 */ /* 0x000fc400080f0c12 */
[C---:B------:R-:W-:Y:S02]  /*c370*/  LOP3.LUT R13, R19.reuse, 0xa0, RZ, 0xfc, !PT ;  /* 0x000000a0130d7812 */ /* 0x040fe400078efcff */
[C---:B------:R-:W-:Y:S01]  /*c380*/  LOP3.LUT R12, R19.reuse, 0xc0, RZ, 0xfc, !PT ;  /* 0x000000c0130c7812 */ /* 0x040fe200078efcff */
[----:B------:R-:W5:Y:S01]  /*c390*/  @!P1 LDG.E.U16 R20, desc[UR28][R2.64] ;  /* 0x0000001c02149981 */ /* 0x000f62000c1e1500 */
[C---:B------:R-:W-:Y:S02]  /*c3a0*/  LOP3.LUT R11, R19.reuse, 0xe0, RZ, 0xfc, !PT ;  /* 0x000000e0130b7812 */ /* 0x040fe400078efcff */
[C---:B------:R-:W-:Y:S01]  /*c3b0*/  LOP3.LUT R10, R19.reuse, 0x100, RZ, 0xfc, !PT ;  /* 0x00000100130a7812 */ /* 0x040fe200078efcff */
[----:B------:R-:W2:Y:S01]  /*c3c0*/  @!P2 LDG.E.U16 R21, desc[UR28][R2.64+0x40] ;  /* 0x0000401c0215a981 */ /* 0x000ea2000c1e1500 */
[----:B------:R-:W-:Y:S02]  /*c3d0*/  ISETP.GE.AND P5, PT, R14, UR18, PT ;  /* 0x000000120e007c0c */ /* 0x000fe4000bfa6270 */
[----:B------:R-:W-:Y:S01]  /*c3e0*/  LOP3.LUT R9, R19, 0x120, RZ, 0xfc, !PT ;  /* 0x0000012013097812 */ /* 0x000fe200078efcff */
[----:B------:R-:W3:Y:S01]  /*c3f0*/  @!P3 LDG.E.U16 R22, desc[UR28][R2.64+0x80] ;  /* 0x0000801c0216b981 */ /* 0x000ee2000c1e1500 */
[----:B------:R-:W-:-:S02]  /*c400*/  ISETP.GE.AND P0, PT, R13, UR18, PT ;  /* 0x000000120d007c0c */ /* 0x000fc4000bf06270 */
[----:B------:R-:W-:Y:S01]  /*c410*/  ISETP.GE.AND P1, PT, R12, UR18, PT ;  /* 0x000000120c007c0c */ /* 0x000fe2000bf26270 */
[----:B------:R-:W4:Y:S01]  /*c420*/  @!P4 LDG.E.U16 R39, desc[UR28][R2.64+0xc0] ;  /* 0x0000c01c0227c981 */ /* 0x000f22000c1e1500 */
[----:B------:R-:W-:Y:S02]  /*c430*/  ISETP.GE.AND P2, PT, R11, UR18, PT ;  /* 0x000000120b007c0c */ /* 0x000fe4000bf46270 */
[----:B------:R-:W-:Y:S02]  /*c440*/  ISETP.GE.AND P3, PT, R10, UR18, PT ;  /* 0x000000120a007c0c */ /* 0x000fe4000bf66270 */
[----:B------:R-:W-:Y:S01]  /*c450*/  ISETP.GE.AND P4, PT, R9, UR18, PT ;  /* 0x0000001209007c0c */ /* 0x000fe2000bf86270 */
[----:B------:R-:W4:Y:S01]  /*c460*/  @!P5 LDG.E.U16 R40, desc[UR28][R2.64+0x100] ;  /* 0x0001001c0228d981 */ /* 0x000f22000c1e1500 */
[C---:B------:R-:W-:Y:S02]  /*c470*/  LOP3.LUT R8, R19.reuse, 0x140, RZ, 0xfc, !PT ;  /* 0x0000014013087812 */ /* 0x040fe400078efcff */
[C---:B------:R-:W-:Y:S01]  /*c480*/  LOP3.LUT R7, R19.reuse, 0x160, RZ, 0xfc, !PT ;  /* 0x0000016013077812 */ /* 0x040fe200078efcff */
[----:B------:R-:W4:Y:S01]  /*c490*/  @!P0 LDG.E.U16 R41, desc[UR28][R2.64+0x140] ;  /* 0x0001401c02298981 */ /* 0x000f22000c1e1500 */
[----:B------:R-:W-:-:S02]  /*c4a0*/  LOP3.LUT R6, R19, 0x180, RZ, 0xfc, !PT ;  /* 0x0000018013067812 */ /* 0x000fc400078efcff */
[C---:B-1----:R-:W-:Y:S01]  /*c4b0*/  LOP3.LUT R5, R19.reuse, 0x1a0, RZ, 0xfc, !PT ;  /* 0x000001a013057812 */ /* 0x042fe200078efcff */
[----:B------:R-:W4:Y:S01]  /*c4c0*/  @!P1 LDG.E.U16 R42, desc[UR28][R2.64+0x180] ;  /* 0x0001801c022a9981 */ /* 0x000f22000c1e1500 */
[C---:B------:R-:W-:Y:S02]  /*c4d0*/  LOP3.LUT R4, R19.reuse, 0x1c0, RZ, 0xfc, !PT ;  /* 0x000001c013047812 */ /* 0x040fe400078efcff */
[----:B------:R-:W-:Y:S01]  /*c4e0*/  ISETP.GE.AND P5, PT, R8, UR18, PT ;  /* 0x0000001208007c0c */ /* 0x000fe2000bfa6270 */
[----:B------:R-:W4:Y:S01]  /*c4f0*/  @!P2 LDG.E.U16 R43, desc[UR28][R2.64+0x1c0] ;  /* 0x0001c01c022ba981 */ /* 0x000f22000c1e1500 */
[----:B------:R-:W-:Y:S02]  /*c500*/  LOP3.LUT R0, R19, 0x1e0, RZ, 0xfc, !PT ;  /* 0x000001e013007812 */ /* 0x000fe400078efcff */
[----:B------:R-:W-:Y:S01]  /*c510*/  ISETP.GE.AND P0, PT, R7, UR18, PT ;  /* 0x0000001207007c0c */ /* 0x000fe2000bf06270 */
[----:B------:R-:W4:Y:S01]  /*c520*/  @!P3 LDG.E.U16 R44, desc[UR28][R2.64+0x200] ;  /* 0x0002001c022cb981 */ /* 0x000f22000c1e1500 */
[----:B------:R-:W-:-:S02]  /*c530*/  ISETP.GE.AND P1, PT, R6, UR18, PT ;  /* 0x0000001206007c0c */ /* 0x000fc4000bf26270 */
[----:B------:R-:W-:Y:S01]  /*c540*/  ISETP.GE.AND P2, PT, R5, UR18, PT ;  /* 0x0000001205007c0c */ /* 0x000fe2000bf46270 */
[----:B------:R-:W4:Y:S01]  /*c550*/  @!P4 LDG.E.U16 R45, desc[UR28][R2.64+0x240] ;  /* 0x0002401c022dc981 */ /* 0x000f22000c1e1500 */
        /* <DEDUP_REMOVED lines=8> */
[----:B0-----:R-:W-:-:S03]  /*c5e0*/  ULEA UR7, UR8, UR7, 0x18 ;  /* 0x0000000708077291 */ /* 0x001fc6000f8ec03f */
        /* <DEDUP_REMOVED lines=21> */
[----:B------:R-:W-:Y:S01]  /*c740*/  LDS.U16 R22, [R93+0x10] ;  /* 0x000010005d167984 */ /* 0x000fe20000000400 */
[----:B0-----:R-:W-:-:S05]  /*c750*/  HADD2.F32 R2, -RZ, R2.H0_H0 ;  /* 0x20000002ff027230 */ /* 0x001fca0000004100 */
[----:B------:R-:W-:Y:S01]  /*c760*/  FADD.FTZ R39, R2, UR5 ;  /* 0x0000000502277e21 */ /* 0x000fe20008010000 */
[----:B-1----:R-:W-:Y:S01]  /*c770*/  HADD2.F32 R3, -RZ, R3.H0_H0 ;  /* 0x20000003ff037230 */ /* 0x002fe20000004100 */
[----:B------:R-:W0:Y:S01]  /*c780*/  LDS.U16 R2, [R97+0x8] ;  /* 0x0000080061027984 */ /* 0x000e220000000400 */
[----:B--2---:R-:W-:Y:S02]  /*c790*/  HADD2.F32 R20, -RZ, R20.H0_H0 ;  /* 0x20000014ff147230 */ /* 0x004fe40000004100 */
[----:B------:R-:W-:Y:S01]  /*c7a0*/  FSETP.GTU.FTZ.AND P4, PT, R39, 20, PT ;  /* 0x41a000002700780b */ /* 0x000fe20003f9c000 */
[----:B---3--:R-:W-:Y:S02]  /*c7b0*/  HADD2.F32 R21, -RZ, R21.H0_H0 ;  /* 0x20000015ff157230 */ /* 0x008fe40000004100 */
[----:B------:R-:W-:Y:S01]  /*c7c0*/  FADD.FTZ R41, R3, UR5 ;  /* 0x0000000503297e21 */ /* 0x000fe20008010000 */
[----:B------:R-:W-:Y:S01]  /*c7d0*/  FADD.FTZ R42, R20, UR5 ;  /* 0x00000005142a7e21 */ /* 0x000fe20008010000 */
[----:B------:R-:W1:Y:S01]  /*c7e0*/  LDS.U16 R3, [R96+0xa] ;  /* 0x00000a0060037984 */ /* 0x000e620000000400 */
[----:B------:R-:W-:-:S02]  /*c7f0*/  FADD.FTZ R43, R21, UR5 ;  /* 0x00000005152b7e21 */ /* 0x000fc40008010000 */
[----:B------:R-:W-:Y:S01]  /*c800*/  FSETP.GTU.FTZ.AND P5, PT, R41, 20, PT ;  /* 0x41a000002900780b */ /* 0x000fe20003fbc000 */
[----:B------:R-:W2:Y:S01]  /*c810*/  LDS.U16 R20, [R95+0xc] ;  /* 0x00000c005f147984 */ /* 0x000ea20000000400 */
[----:B------:R-:W-:Y:S02]  /*c820*/  FSETP.GTU.FTZ.AND P0, PT, R42, 20, PT ;  /* 0x41a000002a00780b */ /* 0x000fe40003f1c000 */
[----:B------:R-:W-:Y:S01]  /*c830*/  FSETP.GTU.FTZ.AND P1, PT, R43, 20, PT ;  /* 0x41a000002b00780b */ /* 0x000fe20003f3c000 */
[----:B------:R-:W-:Y:S01]  /*c840*/  @!P4 FMUL.FTZ R39, R39, -1.4426950216293334961 ;  /* 0xbfb8aa3b2727c820 */ /* 0x000fe20000410000 */
[----:B------:R-:W3:Y:S03]  /*c850*/  LDS.U16 R21, [R94+0xe] ;  /* 0x00000e005e157984 */ /* 0x000ee60000000400 */
[----:B------:R4:W5:Y:S04]  /*c860*/  @!P4 MUFU.EX2 R40, R39 ;  /* 0x000000270028c308 */ /* 0x0009680000000800 */
[----:B------:R-:W-:-:S02]  /*c870*/  @!P5 FMUL.FTZ R41, R41, -1.4426950216293334961 ;  /* 0xbfb8aa3b2929d820 */ /* 0x000fc40000410000 */
[----:B------:R-:W-:Y:S01]  /*c880*/  @!P0 FMUL.FTZ R42, R42, -1.4426950216293334961 ;  /* 0xbfb8aa3b2a2a8820 */ /* 0x000fe20000410000 */
[----:B----4-:R-:W4:Y:S01]  /*c890*/  LDS.U16 R39, [R92+0x12] ;  /* 0x000012005c277984 */ /* 0x010f220000000400 */
[----:B------:R-:W-:Y:S02]  /*c8a0*/  @!P1 FMUL.FTZ R43, R43, -1.4426950216293334961 ;  /* 0xbfb8aa3b2b2b9820 */ /* 0x000fe40000410000 */
[----:B------:R-:W0:Y:S08]  /*c8b0*/  @!P5 MUFU.EX2 R41, R41 ;  /* 0x000000290029d308 */ /* 0x000e300000000800 */
[----:B------:R-:W1:Y:S08]  /*c8c0*/  @!P0 MUFU.EX2 R42, R42 ;  /* 0x0000002a002a8308 */ /* 0x000e700000000800 */
[----:B------:R-:W2:Y:S01]  /*c8d0*/  @!P1 MUFU.EX2 R43, R43 ;  /* 0x0000002b002b9308 */ /* 0x000ea20000000800 */
[----:B-----5:R-:W-:Y:S01]  /*c8e0*/  @!P4 FADD.FTZ R40, R40, 1 ;  /* 0x3f8000002828c421 */ /* 0x020fe20000010000 */
[----:B0-----:R-:W-:Y:S01]  /*c8f0*/  @!P5 FADD.FTZ R41, R41, 1 ;  /* 0x3f8000002929d421 */ /* 0x001fe20000010000 */
[----:B-1----:R-:W-:-:S05]  /*c900*/  @!P0 FADD.FTZ R42, R42, 1 ;  /* 0x3f8000002a2a8421 */ /* 0x002fca0000010000 */
[----:B------:R-:W0:Y:S01]  /*c910*/  @!P4 MUFU.RCP R40, R40 ;  /* 0x000000280028c308 */ /* 0x000e220000001000 */
[----:B--2---:R-:W-:-:S07]  /*c920*/  @!P1 FADD.FTZ R43, R43, 1 ;  /* 0x3f8000002b2b9421 */ /* 0x004fce0000010000 */
[----:B------:R-:W1:Y:S08]  /*c930*/  @!P5 MUFU.RCP R41, R41 ;  /* 0x000000290029d308 */ /* 0x000e700000001000 */
[----:B------:R-:W2:Y:S08]  /*c940*/  @!P0 MUFU.RCP R42, R42 ;  /* 0x0000002a002a8308 */ /* 0x000eb00000001000 */
[----:B------:R-:W5:Y:S01]  /*c950*/  @!P1 MUFU.RCP R43, R43 ;  /* 0x0000002b002b9308 */ /* 0x000f620000001000 */
[----:B------:R-:W-:-:S02]  /*c960*/  HADD2.F32 R2, -RZ, R2.H0_H0 ;  /* 0x20000002ff027230 */ /* 0x000fc40000004100 */
[----:B------:R-:W-:Y:S02]  /*c970*/  HADD2.F32 R3, -RZ, R3.H0_H0 ;  /* 0x20000003ff037230 */ /* 0x000fe40000004100 */
[----:B------:R-:W-:Y:S02]  /*c980*/  HADD2.F32 R20, -RZ, R20.H0_H0 ;  /* 0x20000014ff147230 */ /* 0x000fe40000004100 */
[----:B---3--:R-:W-:Y:S02]  /*c990*/  HADD2.F32 R21, -RZ, R21.H0_H0 ;  /* 0x20000015ff157230 */ /* 0x008fe40000004100 */
[----:B------:R-:W-:Y:S02]  /*c9a0*/  HADD2.F32 R22, -RZ, R22.H0_H0 ;  /* 0x20000016ff167230 */ /* 0x000fe40000004100 */
[----:B----4-:R-:W-:Y:S02]  /*c9b0*/  HADD2.F32 R39, -RZ, R39.H0_H0 ;  /* 0x20000027ff277230 */ /* 0x010fe40000004100 */
[----:B------:R-:W-:Y:S01]  /*c9c0*/  FADD.FTZ R2, R2, UR5 ;  /* 0x0000000502027e21 */ /* 0x000fe20008010000 */
[----:B------:R-:W-:Y:S01]  /*c9d0*/  FADD.FTZ R3, R3, UR5 ;  /* 0x0000000503037e21 */ /* 0x000fe20008010000 */
[----:B------:R-:W-:Y:S01]  /*c9e0*/  FADD.FTZ R20, R20, UR5 ;  /* 0x0000000514147e21 */ /* 0x000fe20008010000 */
[----:B------:R-:W-:Y:S01]  /*c9f0*/  FADD.FTZ R21, R21, UR5 ;  /* 0x0000000515157e21 */ /* 0x000fe20008010000 */
[----:B------:R-:W-:Y:S01]  /*ca00*/  FADD.FTZ R22, R22, UR5 ;  /* 0x0000000516167e21 */ /* 0x000fe20008010000 */
[----:B------:R-:W-:Y:S01]  /*ca10*/  FADD.FTZ R39, R39, UR5 ;  /* 0x0000000527277e21 */ /* 0x000fe20008010000 */
[----:B0-----:R-:W-:Y:S01]  /*ca20*/  @!P4 FMUL.FTZ R23, R23, R40 ;  /* 0x000000281717c220 */ /* 0x001fe20000410000 */
[----:B-1----:R-:W-:Y:S01]  /*ca30*/  @!P5 FMUL.FTZ R24, R24, R41 ;  /* 0x000000291818d220 */ /* 0x002fe20000410000 */
[----:B--2---:R-:W-:Y:S01]  /*ca40*/  @!P0 FMUL.FTZ R25, R25, R42 ;  /* 0x0000002a19198220 */ /* 0x004fe20000410000 */
[----:B-----5:R-:W-:Y:S01]  /*ca50*/  @!P1 FMUL.FTZ R26, R26, R43 ;  /* 0x0000002b1a1a9220 */ /* 0x020fe20000410000 */
[----:B------:R-:W-:-:S02]  /*ca60*/  FSETP.GTU.FTZ.AND P2, PT, R2, 20, PT ;  /* 0x41a000000200780b */ /* 0x000fc40003f5c000 */
[----:B------:R-:W-:Y:S02]  /*ca70*/  FSETP.GTU.FTZ.AND P3, PT, R3, 20, PT ;  /* 0x41a000000300780b */ /* 0x000fe40003f7c000 */
[----:B------:R-:W-:Y:S02]  /*ca80*/  FSETP.GTU.FTZ.AND P4, PT, R20, 20, PT ;  /* 0x41a000001400780b */ /* 0x000fe40003f9c000 */
[----:B------:R-:W-:Y:S02]  /*ca90*/  FSETP.GTU.FTZ.AND P5, PT, R21, 20, PT ;  /* 0x41a000001500780b */ /* 0x000fe40003fbc000 */
[----:B------:R-:W-:Y:S02]  /*caa0*/  FSETP.GTU.FTZ.AND P0, PT, R22, 20, PT ;  /* 0x41a000001600780b */ /* 0x000fe40003f1c000 */
[----:B------:R-:W-:-:S03]  /*cab0*/  FSETP.GTU.FTZ.AND P1, PT, R39, 20, PT ;  /* 0x41a000002700780b */ /* 0x000fc60003f3c000 */
[----:B------:R-:W-:Y:S02]  /*cac0*/  @!P2 FMUL.FTZ R2, R2, -1.4426950216293334961 ;  /* 0xbfb8aa3b0202a820 */ /* 0x000fe40000410000 */
[----:B------:R-:W-:Y:S02]  /*cad0*/  @!P3 FMUL.FTZ R3, R3, -1.4426950216293334961 ;  /* 0xbfb8aa3b0303b820 */ /* 0x000fe40000410000 */
[----:B------:R-:W-:Y:S02]  /*cae0*/  @!P4 FMUL.FTZ R20, R20, -1.4426950216293334961 ;  /* 0xbfb8aa3b1414c820 */ /* 0x000fe40000410000 */
[----:B------:R-:W-:Y:S02]  /*caf0*/  @!P5 FMUL.FTZ R21, R21, -1.4426950216293334961 ;  /* 0xbfb8aa3b1515d820 */ /* 0x000fe40000410000 */
[----:B------:R-:W-:Y:S02]  /*cb00*/  @!P0 FMUL.FTZ R22, R22, -1.4426950216293334961 ;  /* 0xbfb8aa3b16168820 */ /* 0x000fe40000410000 */
[----:B------:R-:W-:Y:S01]  /*cb10*/  @!P1 FMUL.FTZ R39, R39, -1.4426950216293334961 ;  /* 0xbfb8aa3b27279820 */ /* 0x000fe20000410000 */
[----:B------:R-:W0:Y:S08]  /*cb20*/  @!P2 MUFU.EX2 R2, R2 ;  /* 0x000000020002a308 */ /* 0x000e300000000800 */
[----:B------:R-:W1:Y:S08]  /*cb30*/  @!P3 MUFU.EX2 R3, R3 ;  /* 0x000000030003b308 */ /* 0x000e700000000800 */
[----:B------:R-:W2:Y:S08]  /*cb40*/  @!P4 MUFU.EX2 R20, R20 ;  /* 0x000000140014c308 */ /* 0x000eb00000000800 */
[----:B------:R-:W3:Y:S08]  /*cb50*/  @!P5 MUFU.EX2 R21, R21 ;  /* 0x000000150015d308 */ /* 0x000ef00000000800 */
[----:B------:R-:W4:Y:S08]  /*cb60*/  @!P0 MUFU.EX2 R22, R22 ;  /* 0x0000001600168308 */ /* 0x000f300000000800 */
[----:B------:R-:W5:Y:S01]  /*cb70*/  @!P1 MUFU.EX2 R39, R39 ;  /* 0x0000002700279308 */ /* 0x000f620000000800 */
[----:B0-----:R-:W-:Y:S01]  /*cb80*/  @!P2 FADD.FTZ R2, R2, 1 ;  /* 0x3f8000000202a421 */ /* 0x001fe20000010000 */
[----:B-1----:R-:W-:Y:S01]  /*cb90*/  @!P3 FADD.FTZ R3, R3, 1 ;  /* 0x3f8000000303b421 */ /* 0x002fe20000010000 */
[----:B--2---:R-:W-:Y:S01]  /*cba0*/  @!P4 FADD.FTZ R20, R20, 1 ;  /* 0x3f8000001414c421 */ /* 0x004fe20000010000 */
[----:B---3--:R-:W-:Y:S01]  /*cbb0*/  @!P5 FADD.FTZ R21, R21, 1 ;  /* 0x3f8000001515d421 */ /* 0x008fe20000010000 */
[----:B----4-:R-:W-:-:S03]  /*cbc0*/  @!P0 FADD.FTZ R22, R22, 1 ;  /* 0x3f80000016168421 */ /* 0x010fc60000010000 */
[----:B------:R-:W0:Y:S01]  /*cbd0*/  @!P2 MUFU.RCP R2, R2 ;  /* 0x000000020002a308 */ /* 0x000e220000001000 */
[----:B-----5:R-:W-:-:S07]  /*cbe0*/  @!P1 FADD.FTZ R39, R39, 1 ;  /* 0x3f80000027279421 */ /* 0x020fce0000010000 */
[----:B------:R-:W1:Y:S08]  /*cbf0*/  @!P3 MUFU.RCP R3, R3 ;  /* 0x000000030003b308 */ /* 0x000e700000001000 */
[----:B------:R-:W2:Y:S08]  /*cc00*/  @!P4 MUFU.RCP R20, R20 ;  /* 0x000000140014c308 */ /* 0x000eb00000001000 */
[----:B------:R-:W3:Y:S08]  /*cc10*/  @!P5 MUFU.RCP R21, R21 ;  /* 0x000000150015d308 */ /* 0x000ef00000001000 */
[----:B------:R-:W4:Y:S08]  /*cc20*/  @!P0 MUFU.RCP R22, R22 ;  /* 0x0000001600168308 */ /* 0x000f300000001000 */
[----:B------:R-:W5:Y:S01]  /*cc30*/  @!P1 MUFU.RCP R39, R39 ;  /* 0x0000002700279308 */ /* 0x000f620000001000 */
[----:B0-----:R-:W-:Y:S01]  /*cc40*/  @!P2 FMUL.FTZ R27, R27, R2 ;  /* 0x000000021b1ba220 */ /* 0x001fe20000410000 */
[----:B-1----:R-:W-:Y:S01]  /*cc50*/  @!P3 FMUL.FTZ R28, R28, R3 ;  /* 0x000000031c1cb220 */ /* 0x002fe20000410000 */
[----:B--2---:R-:W-:Y:S01]  /*cc60*/  @!P4 FMUL.FTZ R29, R29, R20 ;  /* 0x000000141d1dc220 */ /* 0x004fe20000410000 */
[----:B---3--:R-:W-:Y:S01]  /*cc70*/  @!P5 FMUL.FTZ R30, R30, R21 ;  /* 0x000000151e1ed220 */ /* 0x008fe20000410000 */
[----:B------:R-:W0:Y:S01]  /*cc80*/  LDS.U16 R2, [R91+0x14] ;  /* 0x000014005b027984 */ /* 0x000e220000000400 */
[----:B----4-:R-:W-:-:S03]  /*cc90*/  @!P0 FMUL.FTZ R31, R31, R22 ;  /* 0x000000161f1f8220 */ /* 0x010fc60000410000 */
[----:B------:R-:W-:Y:S04]  /*cca0*/  LDS.U16 R3, [R90+0x16] ;  /* 0x000016005a037984 */ /* 0x000fe80000000400 */
[----:B------:R-:W1:Y:S01]  /*ccb0*/  LDS.U16 R20, [R89+0x18] ;  /* 0x0000180059147984 */ /* 0x000e620000000400 */
[----:B-----5:R-:W-:-:S03]  /*ccc0*/  @!P1 FMUL.FTZ R32, R32, R39 ;  /* 0x0000002720209220 */ /* 0x020fc60000410000 */
[----:B------:R-:W2:Y:S04]  /*ccd0*/  LDS.U16 R21, [R88+0x1a] ;  /* 0x00001a0058157984 */ /* 0x000ea80000000400 */
[----:B------:R-:W3:Y:S04]  /*cce0*/  LDS.U16 R22, [R87+0x1c] ;  /* 0x00001c0057167984 */ /* 0x000ee80000000400 */
[----:B------:R-:W4:Y:S01]  /*ccf0*/  LDS.U16 R39, [R86+0x1e] ;  /* 0x00001e0056277984 */ /* 0x000f220000000400 */
[----:B------:R-:W-:Y:S01]  /*cd00*/  BAR.SYNC.DEFER_BLOCKING 0x0 ;  /* 0x0000000000007b1d */ /* 0x000fe20000010000 */
[----:B------:R-:W-:-:S02]  /*cd10*/  PRMT R50, R223, 0x7632, R50 ;  /* 0x00007632df327816 */ /* 0x000fc40000000032 */
[----:B------:R-:W-:Y:S02]  /*cd20*/  PRMT R49, R220, 0x7632, R49 ;  /* 0x00007632dc317816 */ /* 0x000fe40000000031 */
[----:B------:R-:W-:Y:S02]  /*cd30*/  PRMT R48, R217, 0x7632, R48 ;  /* 0x00007632d9307816 */ /* 0x000fe40000000030 */
[----:B------:R-:W-:Y:S02]  /*cd40*/  PRMT R47, R215, 0x7632, R47 ;  /* 0x00007632d72f7816 */ /* 0x000fe4000000002f */
[----:B------:R-:W-:Y:S02]  /*cd50*/  PRMT R46, R213, 0x7632, R46 ;  /* 0x00007632d52e7816 */ /* 0x000fe4000000002e */
[----:B------:R-:W-:Y:S02]  /*cd60*/  PRMT R45, R211, 0x7632, R45 ;  /* 0x00007632d32d7816 */ /* 0x000fe4000000002d */
[----:B------:R-:W-:Y:S01]  /*cd70*/  PRMT R44, R209, 0x7632, R44 ;  /* 0x00007632d12c7816 */ /* 0x000fe2000000002c */
[----:B------:R-:W-:Y:S04]  /*cd80*/  STS.U16 [R101], R223 ;  /* 0x000000df65007388 */ /* 0x000fe80000000400 */
[----:B------:R-:W-:Y:S04]  /*cd90*/  STS.U16 [R100+0x2], R50 ;  /* 0x0000023264007388 */ /* 0x000fe80000000400 */
[----:B------:R-:W-:Y:S04]  /*cda0*/  STS.U16 [R99+0x4], R220 ;  /* 0x000004dc63007388 */ /* 0x000fe80000000400 */
[----:B------:R-:W-:Y:S04]  /*cdb0*/  STS.U16 [R98+0x6], R49 ;  /* 0x0000063162007388 */ /* 0x000fe80000000400 */
[----:B------:R-:W-:Y:S04]  /*cdc0*/  STS.U16 [R97+0x8], R217 ;  /* 0x000008d961007388 */ /* 0x000fe80000000400 */
[----:B------:R5:W-:Y:S04]  /*cdd0*/  STS.U16 [R96+0xa], R48 ;  /* 0x00000a3060007388 */ /* 0x000be80000000400 */
[----:B------:R-:W-:Y:S01]  /*cde0*/  STS.U16 [R95+0xc], R215 ;  /* 0x00000cd75f007388 */ /* 0x000fe20000000400 */
[----:B------:R-:W-:-:S03]  /*cdf0*/  PRMT R43, R207, 0x7632, R43 ;  /* 0x00007632cf2b7816 */ /* 0x000fc6000000002b */
[----:B------:R-:W-:Y:S04]  /*ce00*/  STS.U16 [R94+0xe], R47 ;  /* 0x00000e2f5e007388 */ /* 0x000fe80000000400 */
[----:B------:R-:W-:Y:S04]  /*ce10*/  STS.U16 [R93+0x10], R213 ;  /* 0x000010d55d007388 */ /* 0x000fe80000000400 */
[----:B------:R-:W-:Y:S01]  /*ce20*/  STS.U16 [R92+0x12], R46 ;  /* 0x0000122e5c007388 */ /* 0x000fe20000000400 */
[----:B-----5:R-:W-:-:S03]  /*ce30*/  MOV R48, UR18 ;  /* 0x0000001200307c02 */ /* 0x020fc60008000f00 */
        /* <DEDUP_REMOVED lines=25> */
[----:B0-----:R-:W-:-:S02]  /*cfd0*/  HADD2.F32 R2, -RZ, R2.H0_H0 ;  /* 0x20000002ff027230 */ /* 0x001fc40000004100 */
[----:B-1----:R-:W-:Y:S02]  /*cfe0*/  HADD2.F32 R20, -RZ, R20.H0_H0 ;  /* 0x20000014ff147230 */ /* 0x002fe40000004100 */
[----:B--2---:R-:W-:Y:S02]  /*cff0*/  HADD2.F32 R21, -RZ, R21.H0_H0 ;  /* 0x20000015ff157230 */ /* 0x004fe40000004100 */
[----:B------:R-:W-:Y:S02]  /*d000*/  HADD2.F32 R3, -RZ, R3.H0_H0 ;  /* 0x20000003ff037230 */ /* 0x000fe40000004100 */
[----:B------:R-:W-:Y:S01]  /*d010*/  FADD.FTZ R2, R2, UR5 ;  /* 0x0000000502027e21 */ /* 0x000fe20008010000 */
[----:B------:R-:W-:Y:S01]  /*d020*/  FADD.FTZ R40, R20, UR5 ;  /* 0x0000000514287e21 */ /* 0x000fe20008010000 */
[----:B------:R-:W-:Y:S01]  /*d030*/  FADD.FTZ R41, R21, UR5 ;  /* 0x0000000515297e21 */ /* 0x000fe20008010000 */
[----:B------:R-:W-:Y:S02]  /*d040*/  FADD.FTZ R3, R3, UR5 ;  /* 0x0000000503037e21 */ /* 0x000fe40008010000 */
[----:B------:R-:W-:-:S02]  /*d050*/  FSETP.GTU.FTZ.AND P0, PT, R2, 20, PT ;  /* 0x41a000000200780b */ /* 0x000fc40003f1c000 */
[----:B------:R-:W-:Y:S02]  /*d060*/  FSETP.GTU.FTZ.AND P2, PT, R40, 20, PT ;  /* 0x41a000002800780b */ /* 0x000fe40003f5c000 */
[----:B------:R-:W-:Y:S02]  /*d070*/  FSETP.GTU.FTZ.AND P3, PT, R41, 20, PT ;  /* 0x41a000002900780b */ /* 0x000fe40003f7c000 */
[----:B------:R-:W-:Y:S01]  /*d080*/  FSETP.GTU.FTZ.AND P1, PT, R3, 20, PT ;  /* 0x41a000000300780b */ /* 0x000fe20003f3c000 */
[----:B------:R-:W0:Y:S01]  /*d090*/  LDS R44, [UR7+0x840] ;  /* 0x00084007ff2c7984 */ /* 0x000e220008000800 */
[----:B---3--:R-:W-:Y:S02]  /*d0a0*/  HADD2.F32 R22, -RZ, R22.H0_H0 ;  /* 0x20000016ff167230 */ /* 0x008fe40000004100 */
[----:B----4-:R-:W-:Y:S01]  /*d0b0*/  HADD2.F32 R39, -RZ, R39.H0_H0 ;  /* 0x20000027ff277230 */ /* 0x010fe20000004100 */
[----:B------:R-:W-:Y:S02]  /*d0c0*/  USHF.R.S32.HI UR16, URZ, 0x1f, UR9 ;  /* 0x0000001f3f107899 */ /* 0x000fe40008011409 */
[----:B------:R-:W-:Y:S01]  /*d0d0*/  @!P0 FMUL.FTZ R20, R2, -1.4426950216293334961 ;  /* 0xbfb8aa3b02148820 */ /* 0x000fe20000410000 */
[----:B------:R-:W-:Y:S01]  /*d0e0*/  FADD.FTZ R42, R22, UR5 ;  /* 0x00000005162a7e21 */ /* 0x000fe20008010000 */
[----:B------:R-:W-:Y:S01]  /*d0f0*/  IADD3 R2, P4, R19, UR9, RZ ;  /* 0x0000000913027c10 */ /* 0x000fe2000ff9e0ff */
[----:B-----5:R-:W-:Y:S01]  /*d100*/  FADD.FTZ R43, R39, UR5 ;  /* 0x00000005272b7e21 */ /* 0x020fe20008010000 */
[----:B------:R-:W-:Y:S01]  /*d110*/  @!P2 FMUL.FTZ R22, R40, -1.4426950216293334961 ;  /* 0xbfb8aa3b2816a820 */ /* 0x000fe20000410000 */
[----:B------:R-:W-:Y:S01]  /*d120*/  @!P3 FMUL.FTZ R39, R41, -1.4426950216293334961 ;  /* 0xbfb8aa3b2927b820 */ /* 0x000fe20000410000 */
[----:B------:R-:W-:Y:S01]  /*d130*/  @!P1 FMUL.FTZ R21, R3, -1.4426950216293334961 ;  /* 0xbfb8aa3b03159820 */ /* 0x000fe20000410000 */
[----:B------:R-:W-:-:S02]  /*d140*/  IADD3.X R3, R18, UR16, RZ, P4, !PT ;  /* 0x0000001012037c10 */ /* 0x000fc4000a7fe4ff */
[----:B------:R-:W-:Y:S01]  /*d150*/  FSETP.GTU.FTZ.AND P4, PT, R42, 20, PT ;  /* 0x41a000002a00780b */ /* 0x000fe20003f9c000 */
[----:B------:R-:W1:Y:S01]  /*d160*/  @!P2 MUFU.EX2 R22, R22 ;  /* 0x000000160016a308 */ /* 0x000e620000000800 */
[----:B------:R-:W-:-:S07]  /*d170*/  FSETP.GTU.FTZ.AND P5, PT, R43, 20, PT ;  /* 0x41a000002b00780b */ /* 0x000fce0003fbc000 */
[----:B------:R-:W2:Y:S08]  /*d180*/  @!P3 MUFU.EX2 R39, R39 ;  /* 0x000000270027b308 */ /* 0x000eb00000000800 */
[----:B------:R-:W3:Y:S08]  /*d190*/  @!P0 MUFU.EX2 R20, R20 ;  /* 0x0000001400148308 */ /* 0x000ef00000000800 */
[----:B------:R-:W4:Y:S01]  /*d1a0*/  @!P1 MUFU.EX2 R21, R21 ;  /* 0x0000001500159308 */ /* 0x000f220000000800 */
[----:B------:R-:W-:Y:S01]  /*d1b0*/  @!P4 FMUL.FTZ R40, R42, -1.4426950216293334961 ;  /* 0xbfb8aa3b2a28c820 */ /* 0x000fe20000410000 */
[----:B-1----:R-:W-:Y:S01]  /*d1c0*/  @!P2 FADD.FTZ R22, R22, 1 ;  /* 0x3f8000001616a421 */ /* 0x002fe20000010000 */
[----:B--2---:R-:W-:Y:S01]  /*d1d0*/  @!P3 FADD.FTZ R39, R39, 1 ;  /* 0x3f8000002727b421 */ /* 0x004fe20000010000 */
[----:B------:R-:W-:Y:S01]  /*d1e0*/  @!P5 FMUL.FTZ R41, R43, -1.4426950216293334961 ;  /* 0xbfb8aa3b2b29d820 */ /* 0x000fe20000410000 */
[----:B0-----:R-:W-:-:S03]  /*d1f0*/  ISETP.GE.AND P6, PT, R19, R44, PT ;  /* 0x0000002c1300720c */ /* 0x001fc60003fc6270 */
[----:B------:R-:W0:Y:S01]  /*d200*/  @!P4 MUFU.EX2 R40, R40 ;  /* 0x000000280028c308 */ /* 0x000e220000000800 */
[----:B---3--:R-:W-:Y:S01]  /*d210*/  @!P0 FADD.FTZ R20, R20, 1 ;  /* 0x3f80000014148421 */ /* 0x008fe20000010000 */
[----:B------:R-:W-:Y:S01]  /*d220*/  UIMAD UR17, UR19, UR34, URZ ;  /* 0x00000022131172a4 */ /* 0x000fe2000f8e023f */
[----:B----4-:R-:W-:-:S05]  /*d230*/  @!P1 FADD.FTZ R21, R21, 1 ;  /* 0x3f80000015159421 */ /* 0x010fca0000010000 */
[----:B------:R1:W2:Y:S01]  /*d240*/  @!P5 MUFU.EX2 R43, R41 ;  /* 0x00000029002bd308 */ /* 0x0002a20000000800 */
[----:B------:R-:W-:Y:S02]  /*d250*/  UIMAD UR19, UR19, UR32, URZ ;  /* 0x00000020131372a4 */ /* 0x000fe4000f8e023f */
[----:B------:R-:W-:-:S05]  /*d260*/  UIMAD.WIDE.U32 UR8, UR47, UR34, URZ ;  /* 0x000000222f0872a5 */ /* 0x000fca000f8e003f */
[----:B------:R1:W3:Y:S01]  /*d270*/  @!P0 MUFU.RCP R46, R20 ;  /* 0x00000014002e8308 */ /* 0x0002e20000001000 */
[----:B------:R-:W-:-:S07]  /*d280*/  UIMAD UR30, UR47, UR35, UR17 ;  /* 0x000000232f1e72a4 */ /* 0x000fce000f8e0211 */
[----:B------:R1:W4:Y:S08]  /*d290*/  @!P1 MUFU.RCP R77, R21 ;  /* 0x00000015004d9308 */ /* 0x0003300000001000 */
[----:B------:R-:W1:Y:S08]  /*d2a0*/  @!P2 MUFU.RCP R22, R22 ;  /* 0x000000160016a308 */ /* 0x000e700000001000 */
[----:B------:R-:W1:Y:S01]  /*d2b0*/  @!P3 MUFU.RCP R39, R39 ;  /* 0x000000270027b308 */ /* 0x000e620000001000 */
[----:B------:R-:W-:Y:S01]  /*d2c0*/  UIMAD UR17, UR47, UR33, UR19 ;  /* 0x000000212f1172a4 */ /* 0x000fe2000f8e0213 */
[----:B------:R-:W-:Y:S01]  /*d2d0*/  BSSY B0, `(.L_x_5105) ;  /* 0x0000012000007945 */ /* 0x000fe20003800000 */
[----:B------:R-:W-:-:S02]  /*d2e0*/  USHF.R.S32.HI UR16, URZ, 0x1f, UR20 ;  /* 0x0000001f3f107899 */ /* 0x000fc40008011414 */
[----:B------:R-:W-:Y:S01]  /*d2f0*/  UIADD3 UR19, UR9, UR30, URZ ;  /* 0x0000001e09137290 */ /* 0x000fe2000fffe03f */
[----:B0-----:R-:W-:Y:S01]  /*d300*/  @!P4 FADD.FTZ R42, R40, 1 ;  /* 0x3f800000282ac421 */ /* 0x001fe20000010000 */
[----:B--234-:R-:W-:Y:S10]  /*d310*/  @P6 BRA `(.L_x_5106) ;  /* 0x0000000000346947 */ /* 0x01cff40003800000 */
[----:B-1----:R-:W-:Y:S01]  /*d320*/  MOV R21, UR34 ;  /* 0x0000002200157c02 */ /* 0x002fe20008000f00 */
[----:B------:R-:W-:Y:S02]  /*d330*/  ULDC.64 UR36, c[0x0][0x390] ;  /* 0x0000e40000247ab9 */ /* 0x000fe40000000a00 */
[----:B------:R-:W-:Y:S02]  /*d340*/  UIMAD UR31, UR16, UR36, URZ ;  /* 0x00000024101f72a4 */ /* 0x000fe4000f8e023f */
[----:B------:R-:W-:Y:S01]  /*d350*/  MOV R41, UR36 ;  /* 0x0000002400297c02 */ /* 0x000fe20008000f00 */
[----:B------:R-:W-:Y:S01]  /*d360*/  IMAD.WIDE.U32 R20, R21, UR47, R2 ;  /* 0x0000002f15147c25 */ /* 0x000fe2000f8e0002 */
[----:B------:R-:W-:-:S04]  /*d370*/  UIMAD UR31, UR20, UR37, UR31 ;  /* 0x00000025141f72a4 */ /* 0x000fc8000f8e021f */
[----:B------:R-:W-:Y:S01]  /*d380*/  IADD3 R21, R21, UR30, RZ ;  /* 0x0000001e15157c10 */ /* 0x000fe2000fffe0ff */
[----:B------:R-:W-:Y:S02]  /*d390*/  ULDC.64 UR36, c[0x0][0x3e0] ;  /* 0x0000f80000247ab9 */ /* 0x000fe40000000a00 */
[----:B------:R-:W-:-:S04]  /*d3a0*/  IMAD.WIDE.U32 R20, R41, UR20, R20 ;  /* 0x0000001429147c25 */ /* 0x000fc8000f8e0014 */
[----:B------:R-:W-:Y:S01]  /*d3b0*/  VIADD R21, R21, UR31 ;  /* 0x0000001f15157c36 */ /* 0x000fe20008000000 */
[----:B------:R-:W-:-:S04]  /*d3c0*/  LEA R40, P6, R20, UR36, 0x1 ;  /* 0x0000002414287c11 */ /* 0x000fc8000f8c08ff */
[----:B------:R-:W-:-:S05]  /*d3d0*/  LEA.HI.X R41, R20, UR37, R21, 0x1, P6 ;  /* 0x0000002514297c11 */ /* 0x000fca000b0f0c15 */
[----:B------:R0:W-:Y:S04]  /*d3e0*/  STG.E.U16 desc[UR28][R40.64], R45 ;  /* 0x0000002d28007986 */ /* 0x0001e8000c10151c */
.L_x_5106:
[----:B------:R-:W-:Y:S05]  /*d3f0*/  BSYNC B0 ;  /* 0x0000000000007941 */ /* 0x000fea0003800000 */
.L_x_5105:
[----:B01----:R-:W2:Y:S01]  /*d400*/  LDL.LU R41, [R1] ;  /* 0x0000000001297983 */ /* 0x003ea20000300800 */
[----:B------:R-:W-:Y:S01]  /*d410*/  ULDC.64 UR30, c[0x0][0x390] ;  /* 0x0000e400001e7ab9 */ /* 0x000fe20000000a00 */
[----:B------:R-:W-:Y:S01]  /*d420*/  UMOV UR9, UR19 ;  /* 0x0000001300097c82 */ /* 0x000fe20008000000 */
[----:B------:R-:W-:Y:S01]  /*d430*/  @!P0 FMUL.FTZ R33, R33, R46 ;  /* 0x0000002e21218220 */ /* 0x000fe20000410000 */
[----:B------:R-:W-:Y:S01]  /*d440*/  UIMAD.WIDE.U32 UR8, UR20, UR30, UR8 ;  /* 0x0000001e140872a5 */ /* 0x000fe2000f8e0008 */
[----:B------:R-:W-:Y:S01]  /*d450*/  @!P5 FADD.FTZ R43, R43, 1 ;  /* 0x3f8000002b2bd421 */ /* 0x000fe20000010000 */
[----:B------:R-:W-:Y:S01]  /*d460*/  UIMAD UR30, UR16, UR30, URZ ;  /* 0x0000001e101e72a4 */ /* 0x000fe2000f8e023f */
[----:B------:R-:W-:Y:S01]  /*d470*/  @!P2 FMUL.FTZ R35, R35, R22 ;  /* 0x000000162323a220 */ /* 0x000fe20000410000 */
[----:B------:R-:W-:Y:S01]  /*d480*/  UIADD3 UR19, UP0, UR46, UR8, URZ ;  /* 0x000000082e137290 */ /* 0x000fe2000ff1e03f */
[----:B------:R-:W0:Y:S01]  /*d490*/  @!P4 MUFU.RCP R42, R42 ;  /* 0x0000002a002ac308 */ /* 0x000e220000001000 */
[----:B------:R-:W-:Y:S01]  /*d4a0*/  UIMAD UR8, UR20, UR31, UR30 ;  /* 0x0000001f140872a4 */ /* 0x000fe2000f8e021e */
[----:B------:R-:W-:Y:S01]  /*d4b0*/  @!P1 FMUL.FTZ R34, R34, R77 ;  /* 0x0000004d22229220 */ /* 0x000fe20000410000 */
[----:B------:R-:W-:Y:S01]  /*d4c0*/  ISETP.GE.AND P2, PT, R16, R44, PT ;  /* 0x0000002c1000720c */ /* 0x000fe20003f46270 */
[----:B------:R-:W-:Y:S01]  /*d4d0*/  ULDC.64 UR30, c[0x0][0x3e0] ;  /* 0x0000f800001e7ab9 */ /* 0x000fe20000000a00 */
[----:B------:R-:W-:Y:S01]  /*d4e0*/  UIADD3.X UR8, UR27, UR8, UR9, UP0, !UPT ;  /* 0x000000081b087290 */ /* 0x000fe200087fe409 */
[C---:B------:R-:W-:Y:S01]  /*d4f0*/  LEA R20, P0, R19.reuse, UR30, 0x1 ;  /* 0x0000001e13147c11 */ /* 0x040fe2000f8008ff */
[----:B------:R-:W-:Y:S01]  /*d500*/  @!P3 FMUL.FTZ R36, R36, R39 ;  /* 0x000000272424b220 */ /* 0x000fe20000410000 */
[----:B------:R-:W-:Y:S01]  /*d510*/  MOV R40, UR19 ;  /* 0x0000001300287c02 */ /* 0x000fe20008000f00 */
[----:B------:R-:W1:Y:S01]  /*d520*/  @!P5 MUFU.RCP R43, R43 ;  /* 0x0000002b002bd308 */ /* 0x000e620000001000 */
[----:B------:R-:W-:Y:S01]  /*d530*/  LEA.HI.X R21, R19, UR31, R18, 0x1, P0 ;  /* 0x0000001f13157c11 */ /* 0x000fe200080f0c12 */
[----:B------:R-:W-:Y:S01]  /*d540*/  BSSY B0, `(.L_x_5107) ;  /* 0x0000082000007945 */ /* 0x000fe20003800000 */
[----:B------:R-:W-:-:S02]  /*d550*/  LEA R20, P0, R40, R20, 0x1 ;  /* 0x0000001428147211 */ /* 0x000fc400078008ff */
[----:B------:R-:W-:Y:S01]  /*d560*/  MOV R22, UR8 ;  /* 0x0000000800167c02 */ /* 0x000fe20008000f00 */
[----:B------:R-:W-:Y:S01]  /*d570*/  UIMAD.WIDE.U32 UR8, UR47, UR32, URZ ;  /* 0x000000202f0872a5 */ /* 0x000fe2000f8e003f */
[----:B------:R-:W-:Y:S01]  /*d580*/  ISETP.GE.AND P1, PT, R14, R44, PT ;  /* 0x0000002c0e00720c */ /* 0x000fe20003f26270 */
[----:B0-----:R-:W-:Y:S01]  /*d590*/  @!P4 FMUL.FTZ R37, R37, R42 ;  /* 0x0000002a2525c220 */ /* 0x001fe20000410000 */
[----:B------:R-:W-:Y:S02]  /*d5a0*/  LEA.HI.X R21, R40, R21, R22, 0x1, P0 ;  /* 0x0000001528157211 */ /* 0x000fe400000f0c16 */
[-C--:B------:R-:W-:Y:S02]  /*d5b0*/  ISETP.GE.AND P0, PT, R15, R44.reuse, PT ;  /* 0x0000002c0f00720c */ /* 0x080fe40003f06270 */
[-C--:B------:R-:W-:Y:S01]  /*d5c0*/  ISETP.GE.AND P4, PT, R11, R44.reuse, PT ;  /* 0x0000002c0b00720c */ /* 0x080fe20003f86270 */
[----:B------:R-:W-:Y:S01]  /*d5d0*/  @!P2 STG.E.U16 desc[UR28][R20.64+-0x780], R49 ;  /* 0xfff880311400a986 */ /* 0x000fe2000c10151c */
[-C--:B------:R-:W-:Y:S01]  /*d5e0*/  ISETP.GE.AND P2, PT, R13, R44.reuse, PT ;  /* 0x0000002c0d00720c */ /* 0x080fe20003f46270 */
[----:B-1----:R-:W-:Y:S01]  /*d5f0*/  @!P5 FMUL.FTZ R38, R38, R43 ;  /* 0x0000002b2626d220 */ /* 0x002fe20000410000 */
[----:B------:R-:W-:-:S03]  /*d600*/  ISETP.GE.AND P5, PT, R12, R44, PT ;  /* 0x0000002c0c00720c */ /* 0x000fc60003fa6270 */
[----:B------:R-:W-:Y:S01]  /*d610*/  @!P1 STG.E.U16 desc[UR28][R20.64+-0x700], R53 ;  /* 0xfff9003514009986 */ /* 0x000fe2000c10151c */
[-C--:B------:R-:W-:Y:S02]  /*d620*/  ISETP.GE.AND P3, PT, R10, R44.reuse, PT ;  /* 0x0000002c0a00720c */ /* 0x080fe40003f66270 */
        /* <DEDUP_REMOVED lines=25> */
[----:B------:R-:W-:Y:S01]  /*d7c0*/  PRMT R46, R21, 0x7632, R46 ;  /* 0x00007632152e7816 */ /* 0x000fe2000000002e */
[----:B--2---:R-:W-:Y:S01]  /*d7d0*/  FADD.FTZ R39, R23, R41 ;  /* 0x0000002917277221 */ /* 0x004fe20000010000 */
[----:B------:R-:W-:Y:S03]  /*d7e0*/  BAR.SYNC.DEFER_BLOCKING 0x0 ;  /* 0x0000000000007b1d */ /* 0x000fe60000010000 */
[----:B------:R-:W-:Y:S01]  /*d7f0*/  FADD.FTZ R22, R39, R24 ;  /* 0x0000001827167221 */ /* 0x000fe20000010000 */
[----:B------:R-:W-:-:S03]  /*d800*/  F2FP.F16.F32.PACK_AB R24, R24, R23 ;  /* 0x000000171818723e */ /* 0x000fc600000000ff */
[----:B------:R-:W-:Y:S01]  /*d810*/  FADD.FTZ R39, R22, R25 ;  /* 0x0000001916277221 */ /* 0x000fe20000010000 */
[----:B------:R-:W-:Y:S02]  /*d820*/  F2FP.F16.F32.PACK_AB R25, R26, R25 ;  /* 0x000000191a19723e */ /* 0x000fe400000000ff */
[----:B------:R-:W-:Y:S01]  /*d830*/  PRMT R50, R24, 0x7632, R50 ;  /* 0x0000763218327816 */ /* 0x000fe20000000032 */
[--C-:B------:R-:W-:Y:S01]  /*d840*/  FADD.FTZ R22, R39, R26.reuse ;  /* 0x0000001a27167221 */ /* 0x100fe20000010000 */
[----:B------:R-:W-:Y:S02]  /*d850*/  PRMT R49, R25, 0x7632, R49 ;  /* 0x0000763219317816 */ /* 0x000fe40000000031 */
[----:B------:R-:W-:Y:S01]  /*d860*/  PRMT R26, R21, 0x7610, R26 ;  /* 0x00007610151a7816 */ /* 0x000fe2000000001a */
[----:B------:R-:W-:Y:S01]  /*d870*/  FADD.FTZ R23, R22, R27 ;  /* 0x0000001b16177221 */ /* 0x000fe20000010000 */
[----:B------:R-:W-:Y:S02]  /*d880*/  F2FP.F16.F32.PACK_AB R27, R28, R27 ;  /* 0x0000001b1c1b723e */ /* 0x000fe400000000ff */
[----:B------:R-:W-:Y:S01]  /*d890*/  F2FP.F16.F32.PACK_AB R21, R36, R35 ;  /* 0x000000232415723e */ /* 0x000fe200000000ff */
[----:B------:R-:W-:Y:S01]  /*d8a0*/  FADD.FTZ R28, R23, R28 ;  /* 0x0000001c171c7221 */ /* 0x000fe20000010000 */
[----:B------:R-:W-:-:S02]  /*d8b0*/  PRMT R48, R27, 0x7632, R48 ;  /* 0x000076321b307816 */ /* 0x000fc40000000030 */
[----:B------:R-:W-:Y:S01]  /*d8c0*/  F2FP.F16.F32.PACK_AB R22, R38, R37 ;  /* 0x000000252616723e */ /* 0x000fe200000000ff */
[----:B------:R-:W-:Y:S01]  /*d8d0*/  FADD.FTZ R29, R28, R29 ;  /* 0x0000001d1c1d7221 */ /* 0x000fe20000010000 */
[----:B------:R0:W-:Y:S01]  /*d8e0*/  STS.U16 [R101], R24 ;  /* 0x0000001865007388 */ /* 0x0001e20000000400 */
[----:B------:R-:W-:Y:S02]  /*d8f0*/  PRMT R44, R21, 0x7632, R44 ;  /* 0x00007632152c7816 */ /* 0x000fe4000000002c */
[----:B------:R-:W-:Y:S01]  /*d900*/  PRMT R43, R22, 0x7632, R43 ;  /* 0x00007632162b7816 */ /* 0x000fe2000000002b */
[----:B------:R-:W-:Y:S01]  /*d910*/  STS.U16 [R100+0x2], R50 ;  /* 0x0000023264007388 */ /* 0x000fe20000000400 */
[----:B------:R-:W-:-:S03]  /*d920*/  FADD.FTZ R30, R29, R30 ;  /* 0x0000001e1d1e7221 */ /* 0x000fc60000010000 */
[----:B------:R-:W-:Y:S01]  /*d930*/  STS.U16 [R99+0x4], R25 ;  /* 0x0000041963007388 */ /* 0x000fe20000000400 */
[----:B------:R-:W-:Y:S01]  /*d940*/  FADD.FTZ R31, R30, R31 ;  /* 0x0000001f1e1f7221 */ /* 0x000fe20000010000 */
[----:B0-----:R-:W-:Y:S02]  /*d950*/  PRMT R24, R20, 0x7610, R24 ;  /* 0x0000761014187816 */ /* 0x001fe40000000018 */
[----:B------:R-:W-:Y:S01]  /*d960*/  F2FP.F16.F32.PACK_AB R20, R34, R33 ;  /* 0x000000212214723e */ /* 0x000fe200000000ff */
[----:B------:R-:W-:Y:S01]  /*d970*/  STS.U16 [R98+0x6], R49 ;  /* 0x0000063162007388 */ /* 0x000fe20000000400 */
[----:B------:R-:W-:Y:S02]  /*d980*/  FADD.FTZ R32, R31, R32 ;  /* 0x000000201f207221 */ /* 0x000fe40000010000 */
[----:B------:R-:W-:Y:S01]  /*d990*/  PRMT R45, R20, 0x7632, R45 ;  /* 0x00007632142d7816 */ /* 0x000fe2000000002d */
[----:B------:R0:W-:Y:S01]  /*d9a0*/  STS.U16 [R97+0x8], R27 ;  /* 0x0000081b61007388 */ /* 0x0001e20000000400 */
[----:B------:R-:W-:-:S03]  /*d9b0*/  FADD.FTZ R33, R32, R33 ;  /* 0x0000002120217221 */ /* 0x000fc60000010000 */
[----:B------:R-:W-:Y:S01]  /*d9c0*/  STS.U16 [R96+0xa], R48 ;  /* 0x00000a3060007388 */ /* 0x000fe20000000400 */
[----:B------:R-:W-:-:S03]  /*d9d0*/  FADD.FTZ R34, R33, R34 ;  /* 0x0000002221227221 */ /* 0x000fc60000010000 */
[----:B------:R1:W-:Y:S01]  /*d9e0*/  STS.U16 [R95+0xc], R24 ;  /* 0x00000c185f007388 */ /* 0x0003e20000000400 */
[----:B------:R-:W-:Y:S01]  /*d9f0*/  FADD.FTZ R35, R34, R35 ;  /* 0x0000002322237221 */ /* 0x000fe20000010000 */
[----:B0-----:R-:W-:Y:S02]  /*da00*/  PRMT R27, R21, 0x7610, R27 ;  /* 0x00007610151b7816 */ /* 0x001fe4000000001b */
[----:B------:R-:W-:Y:S01]  /*da10*/  STS.U16 [R94+0xe], R47 ;  /* 0x00000e2f5e007388 */ /* 0x000fe20000000400 */
[----:B------:R-:W-:-:S03]  /*da20*/  FADD.FTZ R36, R35, R36 ;  /* 0x0000002423247221 */ /* 0x000fc60000010000 */
[----:B------:R-:W-:Y:S01]  /*da30*/  STS.U16 [R93+0x10], R26 ;  /* 0x0000101a5d007388 */ /* 0x000fe20000000400 */
[----:B------:R-:W-:Y:S01]  /*da40*/  FADD.FTZ R37, R36, R37 ;  /* 0x0000002524257221 */ /* 0x000fe20000010000 */
[----:B-1----:R-:W-:Y:S02]  /*da50*/  PRMT R24, R22, 0x7610, R24 ;  /* 0x0000761016187816 */ /* 0x002fe40000000018 */
[----:B------:R-:W-:Y:S01]  /*da60*/  STS.U16 [R92+0x12], R46 ;  /* 0x0000122e5c007388 */ /* 0x000fe20000000400 */
[----:B------:R-:W-:Y:S01]  /*da70*/  MOV R22, UR18 ;  /* 0x0000001200167c02 */ /* 0x000fe20008000f00 */
[----:B------:R-:W-:Y:S02]  /*da80*/  UIADD3 UR18, UR9, UR17, URZ ;  /* 0x0000001109127290 */ /* 0x000fe4000fffe03f */
        /* <DEDUP_REMOVED lines=25> */
[----:B0-----:R-:W-:-:S04]  /*dc20*/  IADD3 R22, P1, R19, -0x3e0, RZ ;  /* 0xfffffc2013167810 */ /* 0x001fc80007f3e0ff */
[----:B------:R-:W-:Y:S01]  /*dc30*/  IADD3.X R23, R18, -0x1, RZ, P1, !PT ;  /* 0xffffffff12177810 */ /* 0x000fe20000ffe4ff */
[----:B------:R-:W0:Y:S02]  /*dc40*/  LDS R20, [UR7+0x840] ;  /* 0x00084007ff147984 */ /* 0x000e240008000800 */
[----:B0-----:R-:W-:Y:S01]  /*dc50*/  ISETP.GE.AND P0, PT, R19, R20, PT ;  /* 0x000000141300720c */ /* 0x001fe20003f06270 */
[----:B------:R-:W-:-:S05]  /*dc60*/  FADD.FTZ R19, R37, R38 ;  /* 0x0000002625137221 */ /* 0x000fca0000010000 */
[----:B------:R0:W-:Y:S07]  /*dc70*/  STL [R1], R19 ;  /* 0x0000001301007387 */ /* 0x0001ee0000100800 */
[----:B------:R-:W-:Y:S05]  /*dc80*/  @P0 BRA `(.L_x_5108) ;  /* 0x0000000000340947 */ /* 0x000fea0003800000 */
[----:B0-----:R-:W-:Y:S01]  /*dc90*/  MOV R19, UR32 ;  /* 0x0000002000137c02 */ /* 0x001fe20008000f00 */
        /* <DEDUP_REMOVED lines=12> */
.L_x_5108:
[----:B------:R-:W-:Y:S05]  /*dd60*/  BSYNC B0 ;  /* 0x0000000000007941 */ /* 0x000fea0003800000 */
.L_x_5107:
        /* <DEDUP_REMOVED lines=18> */
[----:B-1----:R-:W-:Y:S01]  /*de90*/  MOV R18, UR46 ;  /* 0x0000002e00127c02 */ /* 0x002fe20008000f00 */
        /* <DEDUP_REMOVED lines=39> */
.L_x_5022:
[----:B------:R-:W-:Y:S02]  /*e110*/  ULDC.64 UR4, c[0x0][0x3d8] ;  /* 0x0000f60000047ab9 */ /* 0x000fe40000000a00 */
[----:B------:R-:W-:-:S04]  /*e120*/  ISETP.NE.U32.AND P0, PT, RZ, UR4, PT ;  /* 0x00000004ff007c0c */ /* 0x000fc8000bf05070 */
[----:B------:R-:W-:-:S13]  /*e130*/  ISETP.NE.AND.EX P0, PT, RZ, UR5, PT, P0 ;  /* 0x00000005ff007c0c */ /* 0x000fda000bf05300 */
[----:B------:R-:W-:Y:S05]  /*e140*/  @!P0 BRA `(.L_x_5110) ;  /* 0x00000000008c8947 */ /* 0x000fea0003800000 */
[----:B-1----:R-:W2:Y:S01]  /*e150*/  LDL.LU R2, [R1+0x4] ;  /* 0x0000040001027983 */ /* 0x002ea20000300800 */
[----:B------:R-:W-:Y:S01]  /*e160*/  BSSY B0, `(.L_x_5110) ;  /* 0x0000021000007945 */ /* 0x000fe20003800000 */
[----:B------:R-:W1:Y:S01]  /*e170*/  S2R R4, SR_LANEID ;  /* 0x0000000000047919 */ /* 0x000e620000000000 */
[----:B------:R-:W3:Y:S01]  /*e180*/  S2R R6, SR_TID.X ;  /* 0x0000000000067919 */ /* 0x000ee20000002100 */
[----:B-1----:R-:W-:-:S13]  /*e190*/  ISETP.NE.AND P1, PT, R4, RZ, PT ;  /* 0x000000ff0400720c */ /* 0x002fda0003f25270 */
[----:B------:R-:W1:Y:S01]  /*e1a0*/  @!P1 S2R R9, SR_CgaCtaId ;  /* 0x0000000000099919 */ /* 0x000e620000008800 */
[----:B---3--:R-:W-:-:S04]  /*e1b0*/  @!P1 SHF.R.S32.HI R7, RZ, 0x1f, R6 ;  /* 0x0000001fff079819 */ /* 0x008fc80000011406 */
[----:B------:R-:W-:-:S04]  /*e1c0*/  @!P1 LEA.HI R7, R7, R6, RZ, 0x5 ;  /* 0x0000000607079211 */ /* 0x000fc800078f28ff */
[----:B------:R-:W-:Y:S01]  /*e1d0*/  @!P1 SHF.R.S32.HI R7, RZ, 0x5, R7 ;  /* 0x00000005ff079819 */ /* 0x000fe20000011407 */
[----:B--2---:R-:W2:Y:S02]  /*e1e0*/  SHFL.DOWN P0, R0, R2, 0x1, 0x1f ;  /* 0x08201f0002007f89 */ /* 0x004ea40000000000 */
[----:B--2---:R-:W-:-:S05]  /*e1f0*/  @P0 FADD R0, R0, R2 ;  /* 0x0000000200000221 */ /* 0x004fca0000000000 */
[----:B------:R-:W2:Y:S02]  /*e200*/  SHFL.DOWN P0, R3, R0, 0x2, 0x1f ;  /* 0x08401f0000037f89 */ /* 0x000ea40000000000 */
[----:B--2---:R-:W-:Y:S01]  /*e210*/  @P0 FADD R3, R0, R3 ;  /* 0x0000000300030221 */ /* 0x004fe20000000000 */
[----:B------:R-:W-:-:S04]  /*e220*/  @!P1 MOV R0, 0x400 ;  /* 0x0000040000009802 */ /* 0x000fc80000000f00 */
[----:B------:R-:W2:Y:S01]  /*e230*/  SHFL.DOWN P0, R2, R3, 0x4, 0x1f ;  /* 0x08801f0003027f89 */ /* 0x000ea20000000000 */
[----:B-1----:R-:W-:-:S05]  /*e240*/  @!P1 LEA R0, R9, R0, 0x18 ;  /* 0x0000000009009211 */ /* 0x002fca00078ec0ff */
[----:B------:R-:W-:Y:S02]  /*e250*/  @!P1 IMAD R7, R7, 0x4, R0 ;  /* 0x0000000407079824 */ /* 0x000fe400078e0200 */
[----:B--2---:R-:W-:-:S05]  /*e260*/  @P0 FADD R2, R3, R2 ;  /* 0x0000000203020221 */ /* 0x004fca0000000000 */
        /* <DEDUP_REMOVED lines=8> */
[----:B------:R-:W2:Y:S01]  /*e2f0*/  @!P0 S2R R3, SR_CgaCtaId ;  /* 0x0000000000038919 */ /* 0x000ea20000008800 */
[----:B------:R-:W-:Y:S02]  /*e300*/  @!P0 MOV R0, 0x400 ;  /* 0x0000040000008802 */ /* 0x000fe40000000f00 */
[----:B------:R-:W-:Y:S02]  /*e310*/  MOV R2, UR12 ;  /* 0x0000000c00027c02 */ /* 0x000fe40008000f00 */
[----:B--2---:R-:W-:Y:S02]  /*e320*/  @!P0 LEA R0, R3, R0, 0x18 ;  /* 0x0000000003008211 */ /* 0x004fe400078ec0ff */
[----:B------:R-:W-:-:S03]  /*e330*/  MOV R3, UR13 ;  /* 0x0000000d00037c02 */ /* 0x000fc60008000f00 */
[----:B------:R-:W1:Y:S02]  /*e340*/  @!P0 LDS R5, [R0+0x3188] ;  /* 0x0031880000058984 */ /* 0x000e640000000800 */
[----:B-1----:R-:W-:-:S05]  /*e350*/  @!P0 FADD.FTZ R4, R4, R5 ;  /* 0x0000000504048221 */ /* 0x002fca0000010000 */
[----:B------:R2:W-:Y:S02]  /*e360*/  REDG.E.ADD.F32.FTZ.RN.STRONG.GPU desc[UR28][R2.64], R4 ;  /* 0x00000004020079a6 */ /* 0x0005e4000c10f39c */
.L_x_5111:
[----:B------:R-:W-:Y:S05]  /*e370*/  BSYNC B0 ;  /* 0x0000000000007941 */ /* 0x000fea0003800000 */
.L_x_5110:
[----:B------:R-:W-:Y:S01]  /*e380*/  ULDC.64 UR4, c[0x0][0x3f8] ;  /* 0x0000fe0000047ab9 */ /* 0x000fe20000000a00 */
[----:B------:R-:W-:Y:S01]  /*e390*/  BSSY B0, `(.L_x_5112) ;  /* 0x0000029000007945 */ /* 0x000fe20003800000 */
[----:B------:R-:W-:-:S04]  /*e3a0*/  ISETP.NE.U32.AND P0, PT, RZ, UR4, PT ;  /* 0x00000004ff007c0c */ /* 0x000fc8000bf05070 */
[----:B------:R-:W-:-:S13]  /*e3b0*/  ISETP.NE.AND.EX P0, PT, RZ, UR5, PT, P0 ;  /* 0x00000005ff007c0c */ /* 0x000fda000bf05300 */
[----:B------:R-:W-:Y:S05]  /*e3c0*/  @!P0 BRA `(.L_x_5113) ;  /* 0x0000000000908947 */ /* 0x000fea0003800000 */
[----:B-12---:R-:W2:Y:S01]  /*e3d0*/  LDL.LU R2, [R1] ;  /* 0x0000000001027983 */ /* 0x006ea20000300800 */
[----:B------:R-:W1:Y:S01]  /*e3e0*/  S2R R4, SR_LANEID ;  /* 0x0000000000047919 */ /* 0x000e620000000000 */
[----:B------:R-:W3:Y:S01]  /*e3f0*/  S2R R7, SR_TID.X ;  /* 0x0000000000077919 */ /* 0x000ee20000002100 */
[----:B------:R-:W-:Y:S01]  /*e400*/  BAR.SYNC.DEFER_BLOCKING 0x0 ;  /* 0x0000000000007b1d */ /* 0x000fe20000010000 */
[----:B-1----:R-:W-:-:S13]  /*e410*/  ISETP.NE.AND P1, PT, R4, RZ, PT ;  /* 0x000000ff0400720c */ /* 0x002fda0003f25270 */
[----:B------:R-:W1:Y:S01]  /*e420*/  @!P1 S2R R9, SR_CgaCtaId ;  /* 0x0000000000099919 */ /* 0x000e620000008800 */
[----:B------:R-:W-:Y:S01]  /*e430*/  @!P1 MOV R6, 0x400 ;  /* 0x0000040000069802 */ /* 0x000fe20000000f00 */
[----:B--2---:R-:W2:Y:S02]  /*e440*/  SHFL.DOWN P0, R0, R2, 0x1, 0x1f ;  /* 0x08201f0002007f89 */ /* 0x004ea40000000000 */
[----:B--2---:R-:W-:-:S05]  /*e450*/  @P0 FADD R0, R0, R2 ;  /* 0x0000000200000221 */ /* 0x004fca0000000000 */
[----:B------:R-:W2:Y:S02]  /*e460*/  SHFL.DOWN P0, R3, R0, 0x2, 0x1f ;  /* 0x08401f0000037f89 */ /* 0x000ea40000000000 */
[----:B--2---:R-:W-:Y:S01]  /*e470*/  @P0 FADD R3, R0, R3 ;  /* 0x0000000300030221 */ /* 0x004fe20000000000 */
[----:B---3--:R-:W-:-:S04]  /*e480*/  @!P1 SHF.R.S32.HI R0, RZ, 0x1f, R7 ;  /* 0x0000001fff009819 */ /* 0x008fc80000011407 */
        /* <DEDUP_REMOVED lines=14> */
[----:B---3--:R-:W1:Y:S01]  /*e570*/  @!P0 S2R R3, SR_CgaCtaId ;  /* 0x0000000000038919 */ /* 0x008e620000008800 */
[----:B------:R-:W-:Y:S02]  /*e580*/  @!P0 MOV R0, 0x400 ;  /* 0x0000040000008802 */ /* 0x000fe40000000f00 */
[----:B------:R-:W-:Y:S02]  /*e590*/  MOV R2, UR14 ;  /* 0x0000000e00027c02 */ /* 0x000fe40008000f00 */
[----:B-1----:R-:W-:Y:S02]  /*e5a0*/  @!P0 LEA R0, R3, R0, 0x18 ;  /* 0x0000000003008211 */ /* 0x002fe400078ec0ff */
[----:B------:R-:W-:-:S03]  /*e5b0*/  MOV R3, UR15 ;  /* 0x0000000f00037c02 */ /* 0x000fc60008000f00 */
[----:B------:R-:W1:Y:S02]  /*e5c0*/  @!P0 LDS R5, [R0+0x3188] ;  /* 0x0031880000058984 */ /* 0x000e640000000800 */
[----:B-1----:R-:W-:-:S05]  /*e5d0*/  @!P0 FADD.FTZ R4, R4, R5 ;  /* 0x0000000504048221 */ /* 0x002fca0000010000 */
[----:B------:R4:W-:Y:S01]  /*e5e0*/  REDG.E.ADD.F32.FTZ.RN.STRONG.GPU desc[UR28][R2.64], R4 ;  /* 0x00000004020079a6 */ /* 0x0009e2000c10f39c */
[----:B------:R-:W-:Y:S01]  /*e5f0*/  HFMA2.MMA R7, -RZ, RZ, 0, 0 ;  /* 0x00000000ff077435 */ /* 0x000fe200000001ff */
[----:B------:R-:W-:Y:S10]  /*e600*/  BRA `(.L_x_5114) ;  /* 0x0000000000047947 */ /* 0x000ff40003800000 */
.L_x_5113:
[----:B-1----:R-:W1:Y:S02]  /*e610*/  S2R R7, SR_TID.X ;  /* 0x0000000000077919 */ /* 0x002e640000002100 */
.L_x_5114:
[----:B------:R-:W-:Y:S05]  /*e620*/  BSYNC B0 ;  /* 0x0000000000007941 */ /* 0x000fea0003800000 */
.L_x_5112:
[----:B------:R-:W-:Y:S02]  /*e630*/  ULDC UR16, c[0x0][0x21c] ;  /* 0x0000870000107ab9 */ /* 0x000fe40000000800 */
[----:B-1----:R-:W-:-:S13]  /*e640*/  ISETP.GE.AND P0, PT, R7, UR16, PT ;  /* 0x0000001007007c0c */ /* 0x002fda000bf06270 */
[----:B------:R-:W-:Y:S05]  /*e650*/  @P0 EXIT ;  /* 0x000000000000094d */ /* 0x000fea0003800000 */
[----:B------:R-:W1:Y:S01]  /*e660*/  S2UR UR10, SR_CgaCtaId ;  /* 0x00000000000a79c3 */ /* 0x000e620000008800 */
        /* <DEDUP_REMOVED lines=9> */
[----:B-1----:R-:W-:-:S03]  /*e700*/  ULEA UR7, UR10, UR7, 0x18 ;  /* 0x000000070a077291 */ /* 0x002fc6000f8ec03f */
[----:B------:R-:W-:-:S09]  /*e710*/  ULDC.64 UR10, c[0x0][0x340] ;  /* 0x0000d000000a7ab9 */ /* 0x000fd20000000a00 */
.L_x_5115:
[C---:B------:R-:W-:Y:S02]  /*e720*/  LEA R0, R7.reuse, UR7, 0x2 ;  /* 0x0000000707007c11 */ /* 0x040fe4000f8e10ff */
[----:B--2-4-:R-:W-:Y:S02]  /*e730*/  SHF.R.S32.HI R2, RZ, 0x1f, R7 ;  /* 0x0000001fff027819 */ /* 0x014fe40000011407 */
[----:B-1-3--:R-:W-:Y:S01]  /*e740*/  MOV R4, UR4 ;  /* 0x0000000400047c02 */ /* 0x00afe20008000f00 */
[----:B------:R-:W1:Y:S01]  /*e750*/  LDS R9, [R0+0x46c0] ;  /* 0x0046c00000097984 */ /* 0x000e620000000800 */
        /* <DEDUP_REMOVED lines=11> */
[----:B-1----:R1:W-:Y:S10]  /*e810*/  REDG.E.ADD.F32.FTZ.RN.STRONG.GPU desc[UR28][R4.64], R9 ;  /* 0x00000009040079a6 */ /* 0x0023f4000c10f39c */
[----:B------:R-:W-:Y:S05]  /*e820*/  @!P0 BRA `(.L_x_5115) ;  /* 0xfffffffc00bc8947 */ /* 0x000fea000383ffff */
[----:B------:R-:W-:Y:S05]  /*e830*/  EXIT ;  /* 0x000000000000794d */ /* 0x000fea0003800000 */
.L_x_5064:
[----:B------:R-:W-:Y:S01]  /*e840*/  HFMA2.MMA R204, -RZ, RZ, 0, 5.9604644775390625e-08 ;  /* 0x00000001ffcc7435 */ /* 0x000fe200000001ff */
[----:B------:R-:W-:Y:S02]  /*e850*/  MOV R203, R66 ;  /* 0x0000004200cb7202 */ /* 0x000fe40000000f00 */
[----:B------:R-:W-:Y:S02]  /*e860*/  MOV R205, RZ ;  /* 0x000000ff00cd7202 */ /* 0x000fe40000000f00 */
[----:B------:R-:W-:-:S07]  /*e870*/  MOV R70, 0xffffffff ;  /* 0xffffffff00467802 */ /* 0x000fce0000000f00 */
[----:B-----5:R-:W-:Y:S05]  /*e880*/  WARPSYNC.COLLECTIVE R70, `(.L_x_5116) ;  /* 0x0000000046087348 */ /* 0x020fea0003c00000 */
[----:B------:R0:W1:Y:S02]  /*e890*/  SHFL.UP P0, R129, R203, R204, R205 ;  /* 0x040000cccb817389 */ /* 0x00006400000000cd */
[----:B01---5:R-:W-:Y:S01]  /*e8a0*/  ENDCOLLECTIVE ;  /* 0x000000000000791b */ /* 0x023fe20003800000 */
.L_x_5116:
[----:B------:R-:W-:Y:S02]  /*e8b0*/  MOV R203, R67 ;  /* 0x0000004300cb7202 */ /* 0x000fe40000000f00 */
[----:B------:R-:W-:-:S07]  /*e8c0*/  MOV R71, R129 ;  /* 0x0000008100477202 */ /* 0x000fce0000000f00 */
[----:B------:R-:W-:Y:S05]  /*e8d0*/  WARPSYNC.COLLECTIVE R70, `(.L_x_5117) ;  /* 0x0000000046087348 */ /* 0x000fea0003c00000 */
[----:B------:R0:W1:Y:S02]  /*e8e0*/  SHFL.UP P0, R129, R203, R204, R205 ;  /* 0x040000cccb817389 */ /* 0x00006400000000cd */
[----:B01----:R-:W-:Y:S01]  /*e8f0*/  ENDCOLLECTIVE ;  /* 0x000000000000791b */ /* 0x003fe20003800000 */
.L_x_5117:
        /* <DEDUP_REMOVED lines=8> */
.L_x_5118:
[----:B------:R-:W-:Y:S02]  /*e980*/  MOV R203, R67 ;  /* 0x0000004300cb7202 */ /* 0x000fe40000000f00 */
[----:B------:R-:W-:-:S07]  /*e990*/  MOV R71, R129 ;  /* 0x0000008100477202 */ /* 0x000fce0000000f00 */
[----:B------:R-:W-:Y:S05]  /*e9a0*/  WARPSYNC.COLLECTIVE R70, `(.L_x_5119) ;  /* 0x0000000046087348 */ /* 0x000fea0003c00000 */
[----:B------:R0:W1:Y:S02]  /*e9b0*/  SHFL.UP P0, R129, R203, R204, R205 ;  /* 0x040000cccb817389 */ /* 0x00006400000000cd */
[----:B01----:R-:W-:Y:S01]  /*e9c0*/  ENDCOLLECTIVE ;  /* 0x000000000000791b */ /* 0x003fe20003800000 */
.L_x_5119:
        /* <DEDUP_REMOVED lines=8> */
.L_x_5120:
[----:B------:R-:W-:Y:S02]  /*ea50*/  MOV R203, R67 ;  /* 0x0000004300cb7202 */ /* 0x000fe40000000f00 */
[----:B------:R-:W-:-:S07]  /*ea60*/  MOV R71, R129 ;  /* 0x0000008100477202 */ /* 0x000fce0000000f00 */
[----:B------:R-:W-:Y:S05]  /*ea70*/  WARPSYNC.COLLECTIVE R70, `(.L_x_5121) ;  /* 0x0000000046087348 */ /* 0x000fea0003c00000 */
[----:B------:R0:W1:Y:S02]  /*ea80*/  SHFL.UP P0, R129, R203, R204, R205 ;  /* 0x040000cccb817389 */ /* 0x00006400000000cd */
[----:B01----:R-:W-:Y:S01]  /*ea90*/  ENDCOLLECTIVE ;  /* 0x000000000000791b */ /* 0x003fe20003800000 */
.L_x_5121:
        /* <DEDUP_REMOVED lines=8> */
.L_x_5122:
[----:B------:R-:W-:Y:S01]  /*eb20*/  IMAD.MOV.U32 R203, RZ, RZ, R67 ;  /* 0x000000ffffcb7224 */ /* 0x000fe200078e0043 */
[----:B------:R-:W-:-:S07]  /*eb30*/  MOV R71, R129 ;  /* 0x0000008100477202 */ /* 0x000fce0000000f00 */
[----:B------:R-:W-:Y:S05]  /*eb40*/  WARPSYNC.COLLECTIVE R70, `(.L_x_5123) ;  /* 0x0000000046087348 */ /* 0x000fea0003c00000 */
[----:B------:R0:W1:Y:S02]  /*eb50*/  SHFL.UP P0, R129, R203, R204, R205 ;  /* 0x040000cccb817389 */ /* 0x00006400000000cd */
[----:B01----:R-:W-:Y:S01]  /*eb60*/  ENDCOLLECTIVE ;  /* 0x000000000000791b */ /* 0x003fe20003800000 */
.L_x_5123:
        /* <DEDUP_REMOVED lines=8> */
.L_x_5124:
[----:B------:R-:W-:Y:S02]  /*ebf0*/  MOV R203, R67 ;  /* 0x0000004300cb7202 */ /* 0x000fe40000000f00 */
[----:B------:R-:W-:-:S07]  /*ec00*/  MOV R71, R129 ;  /* 0x0000008100477202 */ /* 0x000fce0000000f00 */
[----:B------:R-:W-:Y:S05]  /*ec10*/  WARPSYNC.COLLECTIVE R70, `(.L_x_5125) ;  /* 0x0000000046087348 */ /* 0x000fea0003c00000 */
[----:B------:R0:W1:Y:S02]  /*ec20*/  SHFL.UP P0, R129, R203, R204, R205 ;  /* 0x040000cccb817389 */ /* 0x00006400000000cd */
[----:B01----:R-:W-:Y:S01]  /*ec30*/  ENDCOLLECTIVE ;  /* 0x000000000000791b */ /* 0x003fe20003800000 */
.L_x_5125:
[----:B------:R-:W-:Y:S05]  /*ec40*/  BRA `(.L_x_5126) ;  /* 0xffffffa800d07947 */ /* 0x000fea000383ffff */
.L_x_5065:
[----:B------:R-:W-:Y:S01]  /*ec50*/  HFMA2.MMA R194, -RZ, RZ, 0, 1.847743988037109375e-06 ;  /* 0x0000001fffc27435 */ /* 0x000fe200000001ff */
[----:B------:R-:W-:Y:S01]  /*ec60*/  BSSY B0, `(.L_x_5127) ;  /* 0x0000007000007945 */ /* 0x000fe20003800000 */
[----:B------:R-:W-:Y:S02]  /*ec70*/  MOV R71, R66 ;  /* 0x0000004200477202 */ /* 0x000fe40000000f00 */
[----:B------:R-:W-:Y:S02]  /*ec80*/  MOV R199, 0x1f ;  /* 0x0000001f00c77802 */ /* 0x000fe40000000f00 */
[----:B------:R-:W-:-:S07]  /*ec90*/  MOV R70, 0xffffffff ;  /* 0xffffffff00467802 */ /* 0x000fce0000000f00 */
[----:B-----5:R-:W-:Y:S05]  /*eca0*/  WARPSYNC.COLLECTIVE R70, `(.L_x_5128) ;  /* 0x0000000046087348 */ /* 0x020fea0003c00000 */
[----:B------:R0:W1:Y:S02]  /*ecb0*/  SHFL.IDX P3, R196, R71, R194, R199 ;  /* 0x000000c247c47389 */ /* 0x00006400000600c7 */
[----:B01---5:R-:W-:Y:S01]  /*ecc0*/  ENDCOLLECTIVE ;  /* 0x000000000000791b */ /* 0x023fe20003800000 */
.L_x_5128:
[----:B------:R-:W-:Y:S05]  /*ecd0*/  BSYNC B0 ;  /* 0x0000000000007941 */ /* 0x000fea0003800000 */
.L_x_5127:
[----:B------:R-:W-:Y:S05]  /*ece0*/  BRA `(.L_x_5129) ;  /* 0xffffffa800bc7947 */ /* 0x000fea000383ffff */
.L_x_5066:
        /* <DEDUP_REMOVED lines=8> */
.L_x_5131:
[----:B------:R-:W-:Y:S05]  /*ed70*/  BSYNC B0 ;  /* 0x0000000000007941 */ /* 0x000fea0003800000 */
.L_x_5130:
[----:B------:R-:W-:Y:S05]  /*ed80*/  BRA `(.L_x_5132) ;  /* 0xffffffa8009c7947 */ /* 0x000fea000383ffff */
.L_x_5067:
[----:B------:R-:W-:Y:S01]  /*ed90*/  HFMA2.MMA R204, -RZ, RZ, 0, 5.9604644775390625e-08 ;  /* 0x00000001ffcc7435 */ /* 0x000fe200000001ff */
[----:B------:R-:W-:Y:S01]  /*eda0*/  BSSY B0, `(.L_x_5133) ;  /* 0x0000007000007945 */ /* 0x000fe20003800000 */
[----:B------:R-:W-:Y:S02]  /*edb0*/  MOV R203, R66 ;  /* 0x0000004200cb7202 */ /* 0x000fe40000000f00 */
[----:B------:R-:W-:Y:S02]  /*edc0*/  MOV R205, RZ ;  /* 0x000000ff00cd7202 */ /* 0x000fe40000000f00 */
[----:B------:R-:W-:-:S07]  /*edd0*/  MOV R70, 0xffffffff ;  /* 0xffffffff00467802 */ /* 0x000fce0000000f00 */
[----:B-----5:R-:W-:Y:S05]  /*ede0*/  WARPSYNC.COLLECTIVE R70, `(.L_x_5134) ;  /* 0x0000000046087348 */ /* 0x020fea0003c00000 */
[----:B------:R0:W1:Y:S02]  /*edf0*/  SHFL.UP P0, R129, R203, R204, R205 ;  /* 0x040000cccb817389 */ /* 0x00006400000000cd */
[----:B01---5:R-:W-:Y:S01]  /*ee00*/  ENDCOLLECTIVE ;  /* 0x000000000000791b */ /* 0x023fe20003800000 */
.L_x_5134:
[----:B------:R-:W-:Y:S05]  /*ee10*/  BSYNC B0 ;  /* 0x0000000000007941 */ /* 0x000fea0003800000 */
.L_x_5133:
        /* <DEDUP_REMOVED lines=11> */
.L_x_5135:
[----:B------:R-:W-:Y:S05]  /*eed0*/  WARPSYNC.COLLECTIVE R70, `(.L_x_5136) ;  /* 0x0000000046087348 */ /* 0x000fea0003c00000 */
[----:B------:R0:W1:Y:S02]  /*eee0*/  SHFL.IDX P3, R196, R71, R194, R199 ;  /* 0x000000c247c47389 */ /* 0x00006400000600c7 */
[----:B01----:R-:W-:Y:S01]  /*eef0*/  ENDCOLLECTIVE ;  /* 0x000000000000791b */ /* 0x003fe20003800000 */
.L_x_5136:
[----:B------:R-:W-:Y:S02]  /*ef00*/  MOV R71, R69 ;  /* 0x0000004500477202 */ /* 0x000fe40000000f00 */
[----:B------:R-:W-:Y:S02]  /*ef10*/  MOV R67, R129 ;  /* 0x0000008100437202 */ /* 0x000fe40000000f00 */
[----:B------:R-:W-:-:S07]  /*ef20*/  MOV R68, R196 ;  /* 0x000000c400447202 */ /* 0x000fce0000000f00 */
[----:B------:R-:W-:Y:S05]  /*ef30*/  WARPSYNC.COLLECTIVE R70, `(.L_x_5137) ;  /* 0x0000000046087348 */ /* 0x000fea0003c00000 */
[----:B------:R0:W1:Y:S02]  /*ef40*/  SHFL.IDX P3, R196, R71, R194, R199 ;  /* 0x000000c247c47389 */ /* 0x00006400000600c7 */
[----:B01----:R-:W-:Y:S01]  /*ef50*/  ENDCOLLECTIVE ;  /* 0x000000000000791b */ /* 0x003fe20003800000 */
.L_x_5137:
[----:B------:R-:W-:Y:S01]  /*ef60*/  MOV R69, R196 ;  /* 0x000000c400457202 */ /* 0x000fe20000000f00 */
[----:B------:R-:W-:Y:S06]  /*ef70*/  BRA `(.L_x_5138) ;  /* 0xffffffa800387947 */ /* 0x000fec000383ffff */
.L_x_5069:
        /* <DEDUP_REMOVED lines=9> */
.L_x_5139:
[----:B------:R-:W-:Y:S02]  /*f010*/  MOV R201, R65 ;  /* 0x0000004100c97202 */ /* 0x000fe40000000f00 */
[----:B------:R-:W-:-:S07]  /*f020*/  MOV R69, R196 ;  /* 0x000000c400457202 */ /* 0x000fce0000000f00 */
[----:B------:R-:W-:Y:S05]  /*f030*/  WARPSYNC.COLLECTIVE R70, `(.L_x_5140) ;  /* 0x0000000046087348 */ /* 0x000fea0003c00000 */
[----:B------:R0:W1:Y:S02]  /*f040*/  SHFL.DOWN P6, R196, R201, R202, R203 ;  /* 0x080000cac9c47389 */ /* 0x00006400000c00cb */
[----:B01----:R-:W-:Y:S01]  /*f050*/  ENDCOLLECTIVE ;  /* 0x000000000000791b */ /* 0x003fe20003800000 */
.L_x_5140:
        /* <DEDUP_REMOVED lines=8> */
.L_x_5141:
[----:B------:R-:W-:Y:S02]  /*f0e0*/  MOV R201, R65 ;  /* 0x0000004100c97202 */ /* 0x000fe40000000f00 */
[----:B------:R-:W-:-:S07]  /*f0f0*/  MOV R69, R196 ;  /* 0x000000c400457202 */ /* 0x000fce0000000f00 */
[----:B------:R-:W-:Y:S05]  /*f100*/  WARPSYNC.COLLECTIVE R70, `(.L_x_5142) ;  /* 0x0000000046087348 */ /* 0x000fea0003c00000 */
[----:B------:R0:W1:Y:S02]  /*f110*/  SHFL.DOWN P6, R196, R201, R202, R203 ;  /* 0x080000cac9c47389 */ /* 0x00006400000c00cb */
[----:B01----:R-:W-:Y:S01]  /*f120*/  ENDCOLLECTIVE ;  /* 0x000000000000791b */ /* 0x003fe20003800000 */
.L_x_5142:
        /* <DEDUP_REMOVED lines=8> */
.L_x_5143:
[----:B------:R-:W-:Y:S02]  /*f1b0*/  MOV R201, R65 ;  /* 0x0000004100c97202 */ /* 0x000fe40000000f00 */
[----:B------:R-:W-:-:S07]  /*f1c0*/  MOV R69, R196 ;  /* 0x000000c400457202 */ /* 0x000fce0000000f00 */
[----:B------:R-:W-:Y:S05]  /*f1d0*/  WARPSYNC.COLLECTIVE R70, `(.L_x_5144) ;  /* 0x0000000046087348 */ /* 0x000fea0003c00000 */
[----:B------:R0:W1:Y:S02]  /*f1e0*/  SHFL.DOWN P6, R196, R201, R202, R203 ;  /* 0x080000cac9c47389 */ /* 0x00006400000c00cb */
[----:B01----:R-:W-:Y:S01]  /*f1f0*/  ENDCOLLECTIVE ;  /* 0x000000000000791b */ /* 0x003fe20003800000 */
.L_x_5144:
        /* <DEDUP_REMOVED lines=8> */
.L_x_5145:
[----:B------:R-:W-:Y:S02]  /*f280*/  MOV R201, R65 ;  /* 0x0000004100c97202 */ /* 0x000fe40000000f00 */
[----:B------:R-:W-:-:S07]  /*f290*/  MOV R69, R196 ;  /* 0x000000c400457202 */ /* 0x000fce0000000f00 */
[----:B------:R-:W-:Y:S05]  /*f2a0*/  WARPSYNC.COLLECTIVE R70, `(.L_x_5146) ;  /* 0x0000000046087348 */ /* 0x000fea0003c00000 */
[----:B------:R0:W1:Y:S02]  /*f2b0*/  SHFL.DOWN P6, R196, R201, R202, R203 ;  /* 0x080000cac9c47389 */ /* 0x00006400000c00cb */
[----:B01----:R-:W-:Y:S01]  /*f2c0*/  ENDCOLLECTIVE ;  /* 0x000000000000791b */ /* 0x003fe20003800000 */
.L_x_5146:
        /* <DEDUP_REMOVED lines=8> */
.L_x_5147:
[----:B------:R-:W-:Y:S02]  /*f350*/  MOV R201, R65 ;  /* 0x0000004100c97202 */ /* 0x000fe40000000f00 */
[----:B------:R-:W-:-:S07]  /*f360*/  MOV R69, R196 ;  /* 0x000000c400457202 */ /* 0x000fce0000000f00 */
[----:B------:R-:W-:Y:S05]  /*f370*/  WARPSYNC.COLLECTIVE R70, `(.L_x_5148) ;  /* 0x0000000046087348 */ /* 0x000fea0003c00000 */
[----:B------:R0:W1:Y:S02]  /*f380*/  SHFL.DOWN P6, R196, R201, R202, R203 ;  /* 0x080000cac9c47389 */ /* 0x00006400000c00cb */
[----:B01----:R-:W-:Y:S01]  /*f390*/  ENDCOLLECTIVE ;  /* 0x000000000000791b */ /* 0x003fe20003800000 */
.L_x_5148:
        /* <DEDUP_REMOVED lines=9> */
.L_x_5149:
[----:B------:R-:W-:Y:S01]  /*f430*/  IMAD.MOV.U32 R71, RZ, RZ, R65 ;  /* 0x000000ffff477224 */ /* 0x000fe200078e0041 */
[----:B------:R-:W-:-:S07]  /*f440*/  MOV R197, R196 ;  /* 0x000000c400c57202 */ /* 0x000fce0000000f00 */
[----:B------:R-:W-:Y:S05]  /*f450*/  WARPSYNC.COLLECTIVE R70, `(.L_x_5150) ;  /* 0x0000000046087348 */ /* 0x000fea0003c00000 */
[----:B------:R0:W1:Y:S02]  /*f460*/  SHFL.IDX P3, R196, R71, R194, R199 ;  /* 0x000000c247c47389 */ /* 0x00006400000600c7 */
[----:B01----:R-:W-:Y:S01]  /*f470*/  ENDCOLLECTIVE ;  /* 0x000000000000791b */ /* 0x003fe20003800000 */
.L_x_5150:
[----:B------:R-:W-:Y:S02]  /*f480*/  MOV R71, R128 ;  /* 0x0000008000477202 */ /* 0x000fe40000000f00 */
[----:B------:R-:W-:-:S07]  /*f490*/  MOV R198, R196 ;  /* 0x000000c400c67202 */ /* 0x000fce0000000f00 */
[----:B------:R-:W-:Y:S05]  /*f4a0*/  WARPSYNC.COLLECTIVE R70, `(.L_x_5151) ;  /* 0x0000000046087348 */ /* 0x000fea0003c00000 */
[----:B------:R0:W1:Y:S02]  /*f4b0*/  SHFL.DOWN P6, R196, R201, R202, R203 ;  /* 0x080000cac9c47389 */ /* 0x00006400000c00cb */
[----:B01----:R-:W-:Y:S01]  /*f4c0*/  ENDCOLLECTIVE ;  /* 0x000000000000791b */ /* 0x003fe20003800000 */
.L_x_5151:
[----:B------:R-:W-:Y:S02]  /*f4d0*/  MOV R201, R65 ;  /* 0x0000004100c97202 */ /* 0x000fe40000000f00 */
[----:B------:R-:W-:-:S07]  /*f4e0*/  MOV R68, R196 ;  /* 0x000000c400447202 */ /* 0x000fce0000000f00 */
[----:B------:R-:W-:Y:S05]  /*f4f0*/  WARPSYNC.COLLECTIVE R70, `(.L_x_5152) ;  /* 0x0000000046087348 */ /* 0x000fea0003c00000 */
[----:B------:R0:W1:Y:S02]  /*f500*/  SHFL.DOWN P6, R196, R201, R202, R203 ;  /* 0x080000cac9c47389 */ /* 0x00006400000c00cb */
[----:B01----:R-:W-:Y:S01]  /*f510*/  ENDCOLLECTIVE ;  /* 0x000000000000791b */ /* 0x003fe20003800000 */
.L_x_5152:
[----:B------:R-:W-:-:S07]  /*f520*/  MOV R69, R196 ;  /* 0x000000c400457202 */ /* 0x000fce0000000f00 */
[----:B------:R-:W-:Y:S05]  /*f530*/  WARPSYNC.COLLECTIVE R70, `(.L_x_5153) ;  /* 0x0000000046087348 */ /* 0x000fea0003c00000 */
[----:B------:R0:W1:Y:S02]  /*f540*/  SHFL.IDX P3, R196, R71, R194, R199 ;  /* 0x000000c247c47389 */ /* 0x00006400000600c7 */
[----:B01----:R-:W-:Y:S01]  /*f550*/  ENDCOLLECTIVE ;  /* 0x000000000000791b */ /* 0x003fe20003800000 */
.L_x_5153:
[----:B------:R-:W-:Y:S02]  /*f560*/  MOV R71, R129 ;  /* 0x0000008100477202 */ /* 0x000fe40000000f00 */
[----:B------:R-:W-:-:S07]  /*f570*/  MOV R200, R196 ;  /* 0x000000c400c87202 */ /* 0x000fce0000000f00 */
[----:B------:R-:W-:Y:S05]  /*f580*/  WARPSYNC.COLLECTIVE R70, `(.L_x_5154) ;  /* 0x0000000046087348 */ /* 0x000fea0003c00000 */
[----:B------:R0:W1:Y:S02]  /*f590*/  SHFL.IDX P3, R196, R71, R194, R199 ;  /* 0x000000c247c47389 */ /* 0x00006400000600c7 */
[----:B01----:R-:W-:Y:S01]  /*f5a0*/  ENDCOLLECTIVE ;  /* 0x000000000000791b */ /* 0x003fe20003800000 */
.L_x_5154:
[----:B------:R-:W-:Y:S05]  /*f5b0*/  BRA `(.L_x_5155) ;  /* 0xffffffa800447947 */ /* 0x000fea000383ffff */
.L_x_5156:
        /* <DEDUP_REMOVED lines=12> */
.L_x_10959:


//--------------------- .text._Z25selective_scan_bwd_kernelI32Selective_Scan_bwd_kernel_traitsILi64ELi16ELb1ELb0ELb0ELb0ELb0EN3c104HalfEfEEv12SSMParamsBwd --------------------------
	.section	.text._Z25selective_scan_bwd_kernelI32Selective_Scan_bwd_kernel_traitsILi64ELi16ELb1ELb0ELb0ELb0ELb0EN3c104HalfEfEEv12SSMParamsBwd,"ax",@progbits
	.align	128
        .global         _Z25selective_scan_bwd_kernelI32Selective_Scan_bwd_kernel_traitsILi64ELi16ELb1ELb0ELb0ELb0ELb0EN3c104HalfEfEEv12SSMParamsBwd
        .type           _Z25selective_scan_bwd_kernelI32Selective_Scan_bwd_kernel_traitsILi64ELi16ELb1ELb0ELb0ELb0ELb0EN3c104HalfEfEEv12SSMParamsBwd,@function
        .size           _Z25selective_scan_bwd_kernelI32Selective_Scan_bwd_kernel_traitsILi64ELi16ELb1ELb0ELb0ELb0ELb0EN3c104HalfEfEEv12SSMParamsBwd,(.L_x_10960 - _Z25selective_scan_bwd_kernelI32Selective_Scan_bwd_kernel_traitsILi64ELi16ELb1ELb0ELb0ELb0ELb0EN3c104HalfEfEEv12SSMParamsBwd)
        .other          _Z25selective_scan_bwd_kernelI32Selective_Scan_bwd_kernel_traitsILi64ELi16ELb1ELb0ELb0ELb0ELb0EN3c104HalfEfEEv12SSMParamsBwd,@"STO_CUDA_ENTRY STV_DEFAULT"
_Z25selective_scan_bwd_kernelI32Selective_Scan_bwd_kernel_traitsILi64ELi16ELb1ELb0ELb0ELb0ELb0EN3c104HalfEfEEv12SSMParamsBwd:
.text._Z25selective_scan_bwd_kernelI32Selective_Scan_bwd_kernel_traitsILi64ELi16ELb1ELb0ELb0ELb0ELb0EN3c104HalfEfEEv12SSMParamsBwd:
[----:B------:R-:W-:Y:S08]  /*0000*/  LDC R1, c[0x0][0x28] ;  /* 0x00000a00ff017b82 */ /* 0x000ff00000000800 */
[----:B------:R-:W0:Y:S01]  /*0010*/  LDC.64 R2, c[0x0][0x2e8] ;  /* 0x0000ba00ff027b82 */ /* 0x000e220000000a00 */
[----:B------:R-:W1:Y:S01]  /*0020*/  S2R R58, SR_CTAID.Y ;  /* 0x00000000003a7919 */ /* 0x000e620000002600 */
[----:B------:R-:W-:Y:S01]  /*0030*/  CS2R R62, SRZ ;  /* 0x00000000003e7805 */ /* 0x000fe2000001ff00 */
[----:B------:R-:W-:Y:S01]  /*0040*/  ULDC.64 UR14, c[0x0][0x208] ;  /* 0x00008200000e7ab9 */ /* 0x000fe20000000a00 */
[----:B------:R-:W-:Y:S01]  /*0050*/  ULDC.64 UR8, c[0x0][0x280] ;  /* 0x0000a00000087ab9 */ /* 0x000fe20000000a00 */
[----:B------:R-:W-:Y:S01]  /*0060*/  ULDC.64 UR10, c[0x0][0x290] ;  /* 0x0000a400000a7ab9 */ /* 0x000fe20000000a00 */
[----:B------:R-:W-:Y:S01]  /*0070*/  HFMA2.MMA R60, -RZ, RZ, 0, 0 ;  /* 0x00000000ff3c7435 */ /* 0x000fe200000001ff */
[----:B------:R-:W-:Y:S01]  /*0080*/  ULDC.64 UR12, c[0x0][0x328] ;  /* 0x0000ca00000c7ab9 */ /* 0x000fe20000000a00 */
        /* <DEDUP_REMOVED lines=8> */
[C---:B------:R-:W-:Y:S02]  /*0110*/  @P0 LEA R2, P2, R58.reuse, R2, 0x2 ;  /* 0x000000023a020211 */ /* 0x040fe400078410ff */
        /* <DEDUP_REMOVED lines=48> */
[C---:B------:R-:W-:Y:S01]  /*0420*/  IMAD.WIDE.U32 R6, R58.reuse, R14, UR8 ;  /* 0x000000083a067e25 */ /* 0x040fe2000f8e000e */
[----:B------:R-:W-:Y:S02]  /*0430*/  IADD3.X R4, R11, R5, R8, P3, !PT ;  /* 0x000000050b047210 */ /* 0x000fe40001ffe408 */
[----:B------:R-:W-:Y:S01]  /*0440*/  ISETP.GE.AND P3, PT, R27, 0x1, PT ;  /* 0x000000011b00780c */ /* 0x000fe20003f66270 */
[----:B------:R-:W-:Y:S01]  /*0450*/  IMAD R10, R58, R15, R10 ;  /* 0x0000000f3a0a7224 */ /* 0x000fe200078e020a */
[----:B------:R-:W-:Y:S01]  /*0460*/  IADD3 R9, P4, R9, R6, RZ ;  /* 0x0000000609097210 */ /* 0x000fe20007f9e0ff */
[----:B---3--:R-:W-:Y:S01]  /*0470*/  @P0 IMAD R0, R21, UR16, R58 ;  /* 0x0000001015000c24 */ /* 0x008fe2000f8e023a */
[----:B------:R-:W-:Y:S01]  /*0480*/  CS2R R22, SRZ ;  /* 0x0000000000167805 */ /* 0x000fe2000001ff00 */
[----:B------:R-:W-:Y:S01]  /*0490*/  HFMA2.MMA R21, -RZ, RZ, 0, 0 ;  /* 0x00000000ff157435 */ /* 0x000fe200000001ff */
[----:B------:R-:W-:Y:S01]  /*04a0*/  MOV R20, RZ ;  /* 0x000000ff00147202 */ /* 0x000fe20000000f00 */
[----:B------:R-:W-:Y:S01]  /*04b0*/  @P0 IMAD R0, R0, R27, RZ ;  /* 0x0000001b00000224 */ /* 0x000fe200078e02ff */
[----:B------:R-:W-:-:S02]  /*04c0*/  IADD3.X R6, R11, R7, R10, P4, !PT ;  /* 0x000000070b067210 */ /* 0x000fc400027fe40a */
[C---:B------:R-:W-:Y:S02]  /*04d0*/  @P1 LEA R22, P4, R58.reuse, R16, 0x2 ;  /* 0x000000103a161211 */ /* 0x040fe400078810ff */
[----:B------:R-:W-:Y:S01]  /*04e0*/  @P2 LEA R20, P5, R58, R18, 0x2 ;  /* 0x000000123a142211 */ /* 0x000fe200078a10ff */
[----:B----4-:R-:W-:Y:S01]  /*04f0*/  @P0 IMAD R3, R0, R29, RZ ;  /* 0x0000001d00030224 */ /* 0x010fe200078e02ff */
[C-C-:B------:R-:W-:Y:S02]  /*0500*/  @P1 LEA.HI.X R23, R58.reuse, R17, R61.reuse, 0x2, P4 ;  /* 0x000000113a171211 */ /* 0x140fe400020f143d */
[----:B------:R-:W-:Y:S02]  /*0510*/  @P2 LEA.HI.X R21, R58, R19, R61, 0x2, P5 ;  /* 0x000000133a152211 */ /* 0x000fe400028f143d */
[----:B0-----:R-:W-:Y:S02]  /*0520*/  LEA R68, P1, R69, R30, 0x1 ;  /* 0x0000001e45447211 */ /* 0x001fe400078208ff */
[----:B-1----:R-:W-:-:S02]  /*0530*/  LEA R70, P2, R71, R32, 0x1 ;  /* 0x0000002047467211 */ /* 0x002fc400078408ff */
[----:B--2---:R-:W-:Y:S01]  /*0540*/  LEA R72, P4, R9, R72, 0x1 ;  /* 0x0000004809487211 */ /* 0x004fe200078808ff */
[----:B------:R-:W-:Y:S01]  /*0550*/  @P0 IMAD.WIDE R24, R3, 0x8, R24 ;  /* 0x0000000803180825 */ /* 0x000fe200078e0218 */
[----:B------:R-:W-:Y:S02]  /*0560*/  LEA.HI.X R69, R69, R31, R2, 0x1, P1 ;  /* 0x0000001f45457211 */ /* 0x000fe400008f0c02 */
[----:B------:R-:W-:Y:S02]  /*0570*/  @!P0 CS2R R24, SRZ ;  /* 0x0000000000188805 */ /* 0x000fe4000001ff00 */
[----:B------:R-:W-:Y:S02]  /*0580*/  LEA.HI.X R71, R71, R33, R4, 0x1, P2 ;  /* 0x0000002147477211 */ /* 0x000fe400010f0c04 */
[----:B------:R-:W-:Y:S02]  /*0590*/  LEA.HI.X R73, R9, R73, R6, 0x1, P4 ;  /* 0x0000004909497211 */ /* 0x000fe400020f0c06 */
[----:B------:R-:W-:Y:S01]  /*05a0*/  MOV R65, RZ ;  /* 0x000000ff00417202 */ /* 0x000fe20000000f00 */
[----:B------:R-:W-:Y:S06]  /*05b0*/  @!P3 BRA `(.L_x_5157) ;  /* 0x000000340028b947 */ /* 0x000fec0003800000 */
[----:B------:R-:W0:Y:S01]  /*05c0*/  S2R R64, SR_TID.X ;  /* 0x0000000000407919 */ /* 0x000e220000002100 */
[----:B------:R-:W1:Y:S01]  /*05d0*/  LDC R67, c[0x0][0x224] ;  /* 0x00008900ff437b82 */ /* 0x000e620000000800 */
[----:B------:R-:W-:Y:S01]  /*05e0*/  MOV R87, 0x400 ;  /* 0x0000040000577802 */ /* 0x000fe20000000f00 */
[----:B------:R-:W2:Y:S01]  /*05f0*/  S2R R0, SR_CgaCtaId ;  /* 0x0000000000007919 */ /* 0x000ea20000008800 */
[----:B------:R-:W-:Y:S02]  /*0600*/  MOV R62, RZ ;  /* 0x000000ff003e7202 */ /* 0x000fe40000000f00 */
[----:B------:R-:W-:Y:S01]  /*0610*/  MOV R65, RZ ;  /* 0x000000ff00417202 */ /* 0x000fe20000000f00 */
[----:B------:R-:W3:Y:S01]  /*0620*/  S2R R66, SR_LANEID ;  /* 0x0000000000427919 */ /* 0x000ee20000000000 */
[----:B0-----:R-:W-:Y:S02]  /*0630*/  SHF.R.S32.HI R3, RZ, 0x1f, R64 ;  /* 0x0000001fff037819 */ /* 0x001fe40000011440 */
[----:B------:R-:W-:-:S02]  /*0640*/  SHF.L.U32 R75, R64, 0x1, RZ ;  /* 0x00000001404b7819 */ /* 0x000fc400000006ff */
[----:B------:R-:W-:Y:S02]  /*0650*/  LEA.HI R3, R3, R64, RZ, 0x5 ;  /* 0x0000004003037211 */ /* 0x000fe400078f28ff */
[----:B--2---:R-:W-:Y:S02]  /*0660*/  LEA R87, R0, R87, 0x18 ;  /* 0x0000005700577211 */ /* 0x004fe400078ec0ff */
[----:B------:R-:W-:Y:S02]  /*0670*/  SHF.R.S32.HI R74, RZ, 0x5, R3 ;  /* 0x00000005ff4a7819 */ /* 0x000fe40000011403 */
[----:B------:R-:W-:Y:S02]  /*0680*/  LOP3.LUT R75, R75, 0xffffffc0, RZ, 0xc0, !PT ;  /* 0xffffffc04b4b7812 */ /* 0x000fe400078ec0ff */
[----:B---3--:R-:W-:-:S07]  /*0690*/  LEA R74, R74, R87, 0x3 ;  /* 0x000000574a4a7211 */ /* 0x008fce00078e18ff */
.L_x_5171:
[----:B------:R-:W-:Y:S01]  /*06a0*/  BAR.SYNC.DEFER_BLOCKING 0x0 ;  /* 0x0000000000007b1d */ /* 0x000fe20000010000 */
[----:B0-----:R-:W-:-:S05]  /*06b0*/  LOP3.LUT R76, R75, 0x1f, R64, 0xf8, !PT ;  /* 0x0000001f4b4c7812 */ /* 0x001fca00078ef840 */
[----:B------:R-:W-:Y:S01]  /*06c0*/  IMAD.WIDE R2, R76, 0x10, R68 ;  /* 0x000000104c027825 */ /* 0x000fe200078e0244 */
[-C--:B------:R-:W-:Y:S01]  /*06d0*/  IADD3 R0, R75, R66.reuse, RZ ;  /* 0x000000424b007210 */ /* 0x080fe20007ffe0ff */
[----:B------:R-:W0:Y:S03]  /*06e0*/  LDC R115, c[0x0][0x21c] ;  /* 0x00008700ff737b82 */ /* 0x000e260000000800 */
[----:B------:R-:W2:Y:S04]  /*06f0*/  LDG.E.128 R12, desc[UR14][R2.64] ;  /* 0x0000000e020c7981 */ /* 0x000ea8000c1e1d00 */
[----:B------:R-:W3:Y:S01]  /*0700*/  LDG.E.128 R16, desc[UR14][R2.64+0x200] ;  /* 0x0002000e02107981 */ /* 0x000ee2000c1e1d00 */
[----:B------:R-:W-:Y:S01]  /*0710*/  LEA R77, R0, R87, 0x4 ;  /* 0x00000057004d7211 */ /* 0x000fe200078e20ff */
[----:B------:R-:W-:Y:S01]  /*0720*/  IMAD.WIDE R26, R76, 0x10, R70 ;  /* 0x000000104c1a7825 */ /* 0x000fe200078e0246 */
[----:B------:R-:W-:-:S04]  /*0730*/  IADD3 R0, R0, R66, RZ ;  /* 0x0000004200007210 */ /* 0x000fc80007ffe0ff */
[----:B------:R-:W-:Y:S01]  /*0740*/  LEA R28, R0, R87, 0x4 ;  /* 0x00000057001c7211 */ /* 0x000fe200078e20ff */
[----:B--2---:R-:W-:Y:S04]  /*0750*/  STS.128 [R77], R12 ;  /* 0x0000000c4d007388 */ /* 0x004fe80000000c00 */
[----:B---3--:R-:W-:Y:S01]  /*0760*/  STS.128 [R77+0x200], R16 ;  /* 0x000200104d007388 */ /* 0x008fe20000000c00 */
[----:B------:R-:W-:-:S03]  /*0770*/  NOP ;  /* 0x0000000000007918 */ /* 0x000fc60000000000 */
[----:B------:R-:W2:Y:S04]  /*0780*/  LDS.128 R4, [R28] ;  /* 0x000000001c047984 */ /* 0x000ea80000000c00 */
[----:B------:R-:W3:Y:S01]  /*0790*/  LDS.128 R8, [R28+0x10] ;  /* 0x000010001c087984 */ /* 0x000ee20000000c00 */
[----:B------:R-:W-:Y:S06]  /*07a0*/  BAR.SYNC.DEFER_BLOCKING 0x0 ;  /* 0x0000000000007b1d */ /* 0x000fec0000010000 */
[----:B------:R-:W4:Y:S04]  /*07b0*/  LDG.E.128 R32, desc[UR14][R26.64] ;  /* 0x0000000e1a207981 */ /* 0x000f28000c1e1d00 */
[----:B------:R-:W2:Y:S01]  /*07c0*/  LDG.E.128 R36, desc[UR14][R26.64+0x200] ;  /* 0x0002000e1a247981 */ /* 0x000ea2000c1e1d00 */
[----:B------:R-:W-:-:S03]  /*07d0*/  IMAD.WIDE R2, R76, 0x10, R72 ;  /* 0x000000104c027825 */ /* 0x000fc600078e0248 */
[----:B----4-:R-:W-:Y:S04]  /*07e0*/  STS.128 [R77], R32 ;  /* 0x000000204d007388 */ /* 0x010fe80000000c00 */
[----:B--2---:R2:W-:Y:S01]  /*07f0*/  STS.128 [R77+0x200], R36 ;  /* 0x000200244d007388 */ /* 0x0045e20000000c00 */
[----:B------:R-:W-:-:S03]  /*0800*/  NOP ;  /* 0x0000000000007918 */ /* 0x000fc60000000000 */
[----:B------:R-:W-:Y:S04]  /*0810*/  LDS.128 R16, [R28] ;  /* 0x000000001c107984 */ /* 0x000fe80000000c00 */
[----:B------:R-:W-:Y:S01]  /*0820*/  LDS.128 R12, [R28+0x10] ;  /* 0x000010001c0c7984 */ /* 0x000fe20000000c00 */
[----:B------:R-:W-:Y:S06]  /*0830*/  BAR.SYNC.DEFER_BLOCKING 0x0 ;  /* 0x0000000000007b1d */ /* 0x000fec0000010000 */
[----:B------:R-:W4:Y:S04]  /*0840*/  LDG.E.128 R40, desc[UR14][R2.64] ;  /* 0x0000000e02287981 */ /* 0x000f28000c1e1d00 */
[----:B------:R1:W4:Y:S01]  /*0850*/  LDG.E.128 R44, desc[UR14][R2.64+0x200] ;  /* 0x0002000e022c7981 */ /* 0x000322000c1e1d00 */
[----:B------:R-:W-:Y:S01]  /*0860*/  HADD2.F32 R130, -RZ, R4.H1_H1 ;  /* 0x30000004ff827230 */ /* 0x000fe20000004100 */
[----:B0-----:R-:W-:Y:S01]  /*0870*/  ISETP.GE.AND P0, PT, R115, 0x1, PT ;  /* 0x000000017300780c */ /* 0x001fe20003f06270 */
[----:B------:R-:W-:Y:S01]  /*0880*/  HADD2.F32 R132, -RZ, R5.H1_H1 ;  /* 0x30000005ff847230 */ /* 0x000fe20000004100 */
[----:B------:R-:W-:Y:S01]  /*0890*/  HFMA2.MMA R55, -RZ, RZ, 0, 0 ;  /* 0x00000000ff377435 */ /* 0x000fe200000001ff */
[--C-:B------:R-:W-:Y:S01]  /*08a0*/  HADD2.F32 R134, -RZ, R6.reuse.H0_H0 ;  /* 0x20000006ff867230 */ /* 0x100fe20000004100 */
[----:B------:R-:W-:Y:S01]  /*08b0*/  HFMA2.MMA R51, -RZ, RZ, 0, 0 ;  /* 0x00000000ff337435 */ /* 0x000fe200000001ff */
[----:B------:R-:W-:Y:S01]  /*08c0*/  HADD2.F32 R136, -RZ, R6.H1_H1 ;  /* 0x30000006ff887230 */ /* 0x000fe20000004100 */
[----:B--2---:R-:W-:Y:S01]  /*08d0*/  HFMA2.MMA R39, -RZ, RZ, 0, 0 ;  /* 0x00000000ff277435 */ /* 0x004fe200000001ff */
[--C-:B------:R-:W-:Y:S01]  /*08e0*/  HADD2.F32 R138, -RZ, R7.reuse.H0_H0 ;  /* 0x20000007ff8a7230 */ /* 0x100fe20000004100 */
[----:B------:R-:W-:Y:S01]  /*08f0*/  HFMA2.MMA R110, -RZ, RZ, 0, 0 ;  /* 0x00000000ff6e7435 */ /* 0x000fe200000001ff */
[----:B-1----:R-:W-:Y:S01]  /*0900*/  HADD2.F32 R2, -RZ, R4.H0_H0 ;  /* 0x20000004ff027230 */ /* 0x002fe20000004100 */
[----:B------:R-:W-:Y:S01]  /*0910*/  HFMA2.MMA R79, -RZ, RZ, 0, 0 ;  /* 0x00000000ff4f7435 */ /* 0x000fe200000001ff */
[----:B------:R-:W-:Y:S01]  /*0920*/  HADD2.F32 R140, -RZ, R7.H1_H1 ;  /* 0x30000007ff8c7230 */ /* 0x000fe20000004100 */
[----:B------:R-:W-:Y:S01]  /*0930*/  MOV R52, RZ ;  /* 0x000000ff00347202 */ /* 0x000fe20000000f00 */
[--C-:B---3--:R-:W-:Y:S01]  /*0940*/  HADD2.F32 R142, -RZ, R8.reuse.H0_H0 ;  /* 0x20000008ff8e7230 */ /* 0x108fe20000004100 */
[----:B------:R-:W-:Y:S01]  /*0950*/  MOV R48, RZ ;  /* 0x000000ff00307202 */ /* 0x000fe20000000f00 */
[----:B------:R-:W-:Y:S01]  /*0960*/  HADD2.F32 R144, -RZ, R8.H1_H1 ;  /* 0x30000008ff907230 */ /* 0x000fe20000004100 */
[----:B------:R-:W-:Y:S01]  /*0970*/  MOV R36, RZ ;  /* 0x000000ff00247202 */ /* 0x000fe20000000f00 */
[--C-:B------:R-:W-:Y:S01]  /*0980*/  HADD2.F32 R146, -RZ, R9.reuse.H0_H0 ;  /* 0x20000009ff927230 */ /* 0x100fe20000004100 */
[----:B------:R-:W-:Y:S01]  /*0990*/  MOV R108, RZ ;  /* 0x000000ff006c7202 */ /* 0x000fe20000000f00 */
[----:B------:R-:W-:Y:S01]  /*09a0*/  HADD2.F32 R141, -RZ, R9.H1_H1 ;  /* 0x30000009ff8d7230 */ /* 0x000fe20000004100 */
[----:B------:R-:W-:Y:S01]  /*09b0*/  MOV R83, RZ ;  /* 0x000000ff00537202 */ /* 0x000fe20000000f00 */
[--C-:B------:R-:W-:Y:S01]  /*09c0*/  HADD2.F32 R148, -RZ, R10.reuse.H0_H0 ;  /* 0x2000000aff947230 */ /* 0x100fe20000004100 */
[----:B------:R-:W-:Y:S01]  /*09d0*/  MOV R81, RZ ;  /* 0x000000ff00517202 */ /* 0x000fe20000000f00 */
[----:B------:R-:W-:-:S02]  /*09e0*/  HADD2.F32 R143, -RZ, R10.H1_H1 ;  /* 0x3000000aff8f7230 */ /* 0x000fc40000004100 */
[--C-:B------:R-:W-:Y:S02]  /*09f0*/  HADD2.F32 R150, -RZ, R11.reuse.H0_H0 ;  /* 0x2000000bff967230 */ /* 0x100fe40000004100 */
[----:B------:R-:W-:Y:S01]  /*0a00*/  HADD2.F32 R145, -RZ, R11.H1_H1 ;  /* 0x3000000bff917230 */ /* 0x000fe20000004100 */
[----:B----4-:R0:W-:Y:S04]  /*0a10*/  STS.128 [R77], R40 ;  /* 0x000000284d007388 */ /* 0x0101e80000000c00 */
[----:B------:R1:W-:Y:S01]  /*0a20*/  STS.128 [R77+0x200], R44 ;  /* 0x0002002c4d007388 */ /* 0x0003e20000000c00 */
[----:B------:R-:W-:-:S03]  /*0a30*/  NOP ;  /* 0x0000000000007918 */ /* 0x000fc60000000000 */
[----:B------:R-:W2:Y:S04]  /*0a40*/  LDS.128 R32, [R28] ;  /* 0x000000001c207984 */ /* 0x000ea80000000c00 */
[----:B------:R-:W3:Y:S01]  /*0a50*/  LDS.128 R100, [R28+0x10] ;  /* 0x000010001c647984 */ /* 0x000ee20000000c00 */
[----:B0-----:R-:W-:Y:S01]  /*0a60*/  HFMA2.MMA R43, -RZ, RZ, 0, 0 ;  /* 0x00000000ff2b7435 */ /* 0x001fe200000001ff */
[----:B------:R-:W-:Y:S01]  /*0a70*/  MOV R40, RZ ;  /* 0x000000ff00287202 */ /* 0x000fe20000000f00 */
[----:B-1----:R-:W-:Y:S01]  /*0a80*/  HFMA2.MMA R47, -RZ, RZ, 0, 0 ;  /* 0x00000000ff2f7435 */ /* 0x002fe200000001ff */
[----:B------:R-:W-:Y:S01]  /*0a90*/  MOV R44, RZ ;  /* 0x000000ff002c7202 */ /* 0x000fe20000000f00 */
[--C-:B--2---:R-:W-:Y:S02]  /*0aa0*/  HADD2.F32 R0, -RZ, R32.reuse.H0_H0 ;  /* 0x20000020ff007230 */ /* 0x104fe40000004100 */
[----:B------:R-:W-:-:S02]  /*0ab0*/  HADD2.F32 R78, -RZ, R32.H1_H1 ;  /* 0x30000020ff4e7230 */ /* 0x000fc40000004100 */
[----:B------:R-:W-:Y:S02]  /*0ac0*/  HADD2.F32 R80, -RZ, R33.H0_H0 ;  /* 0x20000021ff507230 */ /* 0x000fe40000004100 */
[C---:B------:R-:W-:Y:S01]  /*0ad0*/  FFMA.FTZ R65, R0.reuse, R2, R65 ;  /* 0x0000000200417223 */ /* 0x040fe20000010041 */
[----:B------:R-:W-:Y:S02]  /*0ae0*/  HADD2.F32 R32, -RZ, R5.H0_H0 ;  /* 0x20000005ff207230 */ /* 0x000fe40000004100 */
[-C--:B-----5:R-:W-:Y:S01]  /*0af0*/  FMUL.FTZ R85, R0, R63.reuse ;  /* 0x0000003f00557220 */ /* 0x0a0fe20000410000 */
[----:B------:R-:W-:Y:S02]  /*0b00*/  HADD2.F32 R82, -RZ, R33.H1_H1 ;  /* 0x30000021ff527230 */ /* 0x000fe40000004100 */
[C---:B------:R-:W-:Y:S01]  /*0b10*/  FFMA.FTZ R65, R78.reuse, R130, R65 ;  /* 0x000000824e417223 */ /* 0x040fe20000010041 */
[--C-:B------:R-:W-:Y:S02]  /*0b20*/  HADD2.F32 R84, -RZ, R34.reuse.H0_H0 ;  /* 0x20000022ff547230 */ /* 0x100fe40000004100 */
[----:B------:R-:W-:Y:S01]  /*0b30*/  FMUL.FTZ R112, R78, R63 ;  /* 0x0000003f4e707220 */ /* 0x000fe20000410000 */
[----:B------:R-:W-:-:S02]  /*0b40*/  HADD2.F32 R86, -RZ, R34.H1_H1 ;  /* 0x30000022ff567230 */ /* 0x000fc40000004100 */
[C---:B------:R-:W-:Y:S01]  /*0b50*/  FFMA.FTZ R65, R80.reuse, R32, R65 ;  /* 0x0000002050417223 */ /* 0x040fe20000010041 */
[--C-:B------:R-:W-:Y:S02]  /*0b60*/  HADD2.F32 R88, -RZ, R35.reuse.H0_H0 ;  /* 0x20000023ff587230 */ /* 0x100fe40000004100 */
[----:B------:R-:W-:Y:S01]  /*0b70*/  FMUL.FTZ R34, R80, R63 ;  /* 0x0000003f50227220 */ /* 0x000fe20000410000 */
[----:B------:R-:W-:Y:S02]  /*0b80*/  HADD2.F32 R90, -RZ, R35.H1_H1 ;  /* 0x30000023ff5a7230 */ /* 0x000fe40000004100 */
[----:B------:R-:W-:Y:S01]  /*0b90*/  FFMA.FTZ R65, R82, R132, R65 ;  /* 0x0000008452417223 */ /* 0x000fe20000010041 */
[--C-:B---3--:R-:W-:Y:S01]  /*0ba0*/  HADD2.F32 R92, -RZ, R100.reuse.H0_H0 ;  /* 0x20000064ff5c7230 */ /* 0x108fe20000004100 */
[----:B------:R-:W-:Y:S01]  /*0bb0*/  HFMA2.MMA R35, -RZ, RZ, 0, 0 ;  /* 0x00000000ff237435 */ /* 0x000fe200000001ff */
[----:B------:R-:W-:Y:S02]  /*0bc0*/  HADD2.F32 R94, -RZ, R100.H1_H1 ;  /* 0x30000064ff5e7230 */ /* 0x000fe40000004100 */
[----:B------:R-:W-:Y:S01]  /*0bd0*/  FFMA.FTZ R65, R84, R134, R65 ;  /* 0x0000008654417223 */ /* 0x000fe20000010041 */
[----:B------:R-:W-:-:S02]  /*0be0*/  HADD2.F32 R96, -RZ, R101.H0_H0 ;  /* 0x20000065ff607230 */ /* 0x000fc40000004100 */
[-C--:B------:R-:W-:Y:S01]  /*0bf0*/  FMUL.FTZ R37, R82, R63.reuse ;  /* 0x0000003f52257220 */ /* 0x080fe20000410000 */
[----:B------:R-:W-:Y:S02]  /*0c00*/  HADD2.F32 R98, -RZ, R101.H1_H1 ;  /* 0x30000065ff627230 */ /* 0x000fe40000004100 */
[----:B------:R-:W-:Y:S01]  /*0c10*/  FFMA.FTZ R65, R86, R136, R65 ;  /* 0x0000008856417223 */ /* 0x000fe20000010041 */
[--C-:B------:R-:W-:Y:S02]  /*0c20*/  HADD2.F32 R100, -RZ, R102.reuse.H0_H0 ;  /* 0x20000066ff647230 */ /* 0x100fe40000004100 */
[----:B------:R-:W-:Y:S01]  /*0c30*/  FMUL.FTZ R38, R84, R63 ;  /* 0x0000003f54267220 */ /* 0x000fe20000410000 */
[----:B------:R-:W-:Y:S02]  /*0c40*/  HADD2.F32 R102, -RZ, R102.H1_H1 ;  /* 0x30000066ff667230 */ /* 0x000fe40000004100 */
[----:B------:R-:W-:Y:S01]  /*0c50*/  FFMA.FTZ R65, R88, R138, R65 ;  /* 0x0000008a58417223 */ /* 0x000fe20000010041 */
[----:B------:R-:W-:-:S02]  /*0c60*/  HADD2.F32 R104, -RZ, R103.H0_H0 ;  /* 0x20000067ff687230 */ /* 0x000fc40000004100 */
[-C--:B------:R-:W-:Y:S01]  /*0c70*/  FMUL.FTZ R41, R86, R63.reuse ;  /* 0x0000003f56297220 */ /* 0x080fe20000410000 */
[----:B------:R-:W-:Y:S02]  /*0c80*/  HADD2.F32 R106, -RZ, R103.H1_H1 ;  /* 0x30000067ff6a7230 */ /* 0x000fe40000004100 */
[----:B------:R-:W-:Y:S01]  /*0c90*/  FFMA.FTZ R65, R90, R140, R65 ;  /* 0x0000008c5a417223 */ /* 0x000fe20000010041 */
[-C--:B------:R-:W-:Y:S01]  /*0ca0*/  FMUL.FTZ R42, R88, R63.reuse ;  /* 0x0000003f582a7220 */ /* 0x080fe20000410000 */
[-C--:B------:R-:W-:Y:S01]  /*0cb0*/  FMUL.FTZ R45, R90, R63.reuse ;  /* 0x0000003f5a2d7220 */ /* 0x080fe20000410000 */
[CC--:B------:R-:W-:Y:S01]  /*0cc0*/  FMUL.FTZ R46, R92.reuse, R63.reuse ;  /* 0x0000003f5c2e7220 */ /* 0x0c0fe20000410000 */
[----:B------:R-:W-:Y:S01]  /*0cd0*/  FFMA.FTZ R65, R92, R142, R65 ;  /* 0x0000008e5c417223 */ /* 0x000fe20000010041 */
[-C--:B------:R-:W-:Y:S01]  /*0ce0*/  FMUL.FTZ R49, R94, R63.reuse ;  /* 0x0000003f5e317220 */ /* 0x080fe20000410000 */
[-C--:B------:R-:W-:Y:S01]  /*0cf0*/  FMUL.FTZ R50, R96, R63.reuse ;  /* 0x0000003f60327220 */ /* 0x080fe20000410000 */
[-C--:B------:R-:W-:Y:S01]  /*0d00*/  FMUL.FTZ R53, R98, R63.reuse ;  /* 0x0000003f62357220 */ /* 0x080fe20000410000 */
[----:B------:R-:W-:Y:S01]  /*0d10*/  FFMA.FTZ R65, R94, R144, R65 ;  /* 0x000000905e417223 */ /* 0x000fe20000010041 */
[-C--:B------:R-:W-:Y:S01]  /*0d20*/  FMUL.FTZ R54, R100, R63.reuse ;  /* 0x0000003f64367220 */ /* 0x080fe20000410000 */
[-C--:B------:R-:W-:Y:S01]  /*0d30*/  FMUL.FTZ R57, R102, R63.reuse ;  /* 0x0000003f66397220 */ /* 0x080fe20000410000 */
[-C--:B------:R-:W-:Y:S01]  /*0d40*/  FMUL.FTZ R56, R104, R63.reuse ;  /* 0x0000003f68387220 */ /* 0x080fe20000410000 */
[----:B------:R-:W-:Y:S01]  /*0d50*/  FFMA.FTZ R65, R96, R146, R65 ;  /* 0x0000009260417223 */ /* 0x000fe20000010041 */
[----:B------:R-:W-:-:S03]  /*0d60*/  FMUL.FTZ R59, R106, R63 ;  /* 0x0000003f6a3b7220 */ /* 0x000fc60000410000 */
[----:B------:R-:W-:-:S04]  /*0d70*/  FFMA.FTZ R65, R98, R141, R65 ;  /* 0x0000008d62417223 */ /* 0x000fc80000010041 */
[----:B------:R-:W-:-:S04]  /*0d80*/  FFMA.FTZ R65, R100, R148, R65 ;  /* 0x0000009464417223 */ /* 0x000fc80000010041 */
[----:B------:R-:W-:-:S04]  /*0d90*/  FFMA.FTZ R65, R102, R143, R65 ;  /* 0x0000008f66417223 */ /* 0x000fc80000010041 */
[----:B------:R-:W-:-:S04]  /*0da0*/  FFMA.FTZ R65, R104, R150, R65 ;  /* 0x0000009668417223 */ /* 0x000fc80000010041 */
[----:B------:R-:W-:Y:S01]  /*0db0*/  FFMA.FTZ R65, R106, R145, R65 ;  /* 0x000000916a417223 */ /* 0x000fe20000010041 */
[----:B------:R-:W-:Y:S06]  /*0dc0*/  BAR.SYNC.DEFER_BLOCKING 0x0 ;  /* 0x0000000000007b1d */ /* 0x000fec0000010000 */
[----:B------:R-:W-:Y:S05]  /*0dd0*/  @!P0 BRA `(.L_x_5158) ;  /* 0x0000002400b88947 */ /* 0x000fea0003800000 */
[--C-:B------:R-:W-:Y:S01]  /*0de0*/  HADD2.F32 R105, -RZ, R17.reuse.H0_H0 ;  /* 0x20000011ff697230 */ /* 0x100fe20000004100 */
[----:B------:R-:W-:Y:S01]  /*0df0*/  ULDC.64 UR4, c[0x0][0x230] ;  /* 0x00008c0000047ab9 */ /* 0x000fe20000000a00 */
[----:B------:R-:W-:Y:S01]  /*0e00*/  HADD2.F32 R107, -RZ, R17.H1_H1 ;  /* 0x30000011ff6b7230 */ /* 0x000fe20000004100 */
[----:B------:R-:W-:Y:S01]  /*0e10*/  ULDC.64 UR6, c[0x0][0x248] ;  /* 0x0000920000067ab9 */ /* 0x000fe20000000a00 */
[--C-:B------:R-:W-:Y:S01]  /*0e20*/  HADD2.F32 R3, -RZ, R12.reuse.H0_H0 ;  /* 0x2000000cff037230 */ /* 0x100fe20000004100 */
[----:B------:R-:W-:Y:S01]  /*0e30*/  ULDC.64 UR8, c[0x0][0x268] ;  /* 0x00009a0000087ab9 */ /* 0x000fe20000000a00 */
[----:B------:R-:W-:Y:S01]  /*0e40*/  HADD2.F32 R17, -RZ, R12.H1_H1 ;  /* 0x3000000cff117230 */ /* 0x000fe20000004100 */
[----:B------:R-:W-:Y:S01]  /*0e50*/  IADD3 R12, R67, -0x1, RZ ;  /* 0xffffffff430c7810 */ /* 0x000fe20007ffe0ff */
[--C-:B------:R-:W-:Y:S01]  /*0e60*/  HADD2.F32 R101, -RZ, R16.reuse.H0_H0 ;  /* 0x20000010ff657230 */ /* 0x100fe20000004100 */
[----:B------:R-:W0:Y:S01]  /*0e70*/  LDC.64 R128, c[0x0][0x2d0] ;  /* 0x0000b400ff807b82 */ /* 0x000e220000000a00 */
[----:B------:R-:W-:Y:S01]  /*0e80*/  HADD2.F32 R103, -RZ, R16.H1_H1 ;  /* 0x30000010ff677230 */ /* 0x000fe20000004100 */
[----:B------:R-:W-:Y:S01]  /*0e90*/  LEA.HI R16, R12, R12, RZ, 0x1 ;  /* 0x0000000c0c107211 */ /* 0x000fe200078f08ff */
[----:B------:R-:W-:-:S02]  /*0ea0*/  IMAD R29, R61, UR6, RZ ;  /* 0x000000063d1d7c24 */ /* 0x000fc4000f8e02ff */
[----:B------:R-:W-:Y:S01]  /*0eb0*/  FADD.FTZ R101, R101, R60 ;  /* 0x0000003c65657221 */ /* 0x000fe20000010000 */
[C---:B------:R-:W-:Y:S01]  /*0ec0*/  IMAD R31, R61.reuse, UR8, RZ ;  /* 0x000000083d1f7c24 */ /* 0x040fe2000f8e02ff */
[----:B------:R-:W-:Y:S01]  /*0ed0*/  LOP3.LUT R27, R16, 0xfffffe, RZ, 0xc0, !PT ;  /* 0x00fffffe101b7812 */ /* 0x000fe200078ec0ff */
[--C-:B------:R-:W-:Y:S01]  /*0ee0*/  HADD2.F32 R109, -RZ, R18.reuse.H0_H0 ;  /* 0x20000012ff6d7230 */ /* 0x100fe20000004100 */
[----:B------:R-:W1:Y:S01]  /*0ef0*/  LDC.64 R154, c[0x0][0x2e0] ;  /* 0x0000b800ff9a7b82 */ /* 0x000e620000000a00 */
[----:B------:R-:W-:Y:S01]  /*0f00*/  HADD2.F32 R111, -RZ, R18.H1_H1 ;  /* 0x30000012ff6f7230 */ /* 0x000fe20000004100 */
[----:B------:R-:W-:Y:S01]  /*0f10*/  IADD3 R12, R12, -R27, RZ ;  /* 0x8000001b0c0c7210 */ /* 0x000fe20007ffe0ff */
[----:B------:R-:W-:Y:S01]  /*0f20*/  IMAD R27, R61, UR4, RZ ;  /* 0x000000043d1b7c24 */ /* 0x000fe2000f8e02ff */
[----:B------:R-:W-:Y:S01]  /*0f30*/  IADD3 R18, R67, -0x2, RZ ;  /* 0xfffffffe43127810 */ /* 0x000fe20007ffe0ff */
[----:B------:R-:W-:-:S04]  /*0f40*/  IMAD.WIDE.U32 R116, R58, UR4, RZ ;  /* 0x000000043a747c25 */ /* 0x000fc8000f8e00ff */
[--C-:B------:R-:W-:Y:S01]  /*0f50*/  FADD.FTZ R109, R109, R60.reuse ;  /* 0x0000003c6d6d7221 */ /* 0x100fe20000010000 */
[--C-:B------:R-:W-:Y:S01]  /*0f60*/  FADD.FTZ R111, R111, R60.reuse ;  /* 0x0000003c6f6f7221 */ /* 0x100fe20000010000 */
[----:B------:R-:W2:Y:S01]  /*0f70*/  LDC.64 R152, c[0x0][0x2d8] ;  /* 0x0000b600ff987b82 */ /* 0x000ea20000000a00 */
[C---:B------:R-:W-:Y:S02]  /*0f80*/  IMAD R27, R58.reuse, UR5, R27 ;  /* 0x000000053a1b7c24 */ /* 0x040fe4000f8e021b */
[----:B------:R-:W-:Y:S01]  /*0f90*/  FADD.FTZ R103, R103, R60 ;  /* 0x0000003c67677221 */ /* 0x000fe20000010000 */
[----:B------:R-:W-:-:S04]  /*0fa0*/  IMAD.WIDE.U32 R118, R58, UR6, RZ ;  /* 0x000000063a767c25 */ /* 0x000fc8000f8e00ff */
[--C-:B------:R-:W-:Y:S01]  /*0fb0*/  FADD.FTZ R105, R105, R60.reuse ;  /* 0x0000003c69697221 */ /* 0x100fe20000010000 */
[----:B------:R-:W-:Y:S01]  /*0fc0*/  FADD.FTZ R107, R107, R60 ;  /* 0x0000003c6b6b7221 */ /* 0x000fe20000010000 */
[----:B------:R-:W-:Y:S01]  /*0fd0*/  FMUL.FTZ R133, R109, R134 ;  /* 0x000000866d857220 */ /* 0x000fe20000410000 */
[C---:B------:R-:W-:Y:S01]  /*0fe0*/  IMAD R29, R58.reuse, UR7, R29 ;  /* 0x000000073a1d7c24 */ /* 0x040fe2000f8e021d */
[----:B------:R-:W3:Y:S01]  /*0ff0*/  LDC R122, c[0x0][0x224] ;  /* 0x00008900ff7a7b82 */ /* 0x000ee20000000800 */
[----:B------:R-:W-:Y:S01]  /*1000*/  IMAD.WIDE.U32 R120, R58, UR8, RZ ;  /* 0x000000083a787c25 */ /* 0x000fe2000f8e00ff */
[----:B0-----:R-:W-:-:S03]  /*1010*/  LEA R89, P0, R116, R128, 0x2 ;  /* 0x0000008074597211 */ /* 0x001fc600078010ff */
[----:B------:R-:W-:Y:S01]  /*1020*/  FMUL.FTZ R134, R111, R136 ;  /* 0x000000886f867220 */ /* 0x000fe20000410000 */
[----:B------:R-:W-:Y:S01]  /*1030*/  IADD3 R16, R119, R29, RZ ;  /* 0x0000001d77107210 */ /* 0x000fe20007ffe0ff */
[----:B------:R-:W-:Y:S02]  /*1040*/  IMAD R31, R58, UR9, R31 ;  /* 0x000000093a1f7c24 */ /* 0x000fe4000f8e021f */
[----:B------:R-:W-:Y:S01]  /*1050*/  FADD.FTZ R119, R3, R60 ;  /* 0x0000003c03777221 */ /* 0x000fe20000010000 */
[--C-:B------:R-:W-:Y:S01]  /*1060*/  HADD2.F32 R125, -RZ, R14.reuse.H0_H0 ;  /* 0x2000000eff7d7230 */ /* 0x100fe20000004100 */
[----:B------:R-:W0:Y:S01]  /*1070*/  LDC.64 R28, c[0x0][0x250] ;  /* 0x00009400ff1c7b82 */ /* 0x000e220000000a00 */
[----:B------:R-:W-:Y:S01]  /*1080*/  HADD2.F32 R33, -RZ, R14.H1_H1 ;  /* 0x3000000eff217230 */ /* 0x000fe20000004100 */
[----:B------:R-:W-:Y:S01]  /*1090*/  IADD3 R14, R121, R31, RZ ;  /* 0x0000001f790e7210 */ /* 0x000fe20007ffe0ff */
[----:B------:R-:W-:Y:S01]  /*10a0*/  IMAD R115, R18, R115, RZ ;  /* 0x0000007312737224 */ /* 0x000fe200078e02ff */
[----:B------:R-:W-:Y:S01]  /*10b0*/  IADD3 R18, R117, R27, RZ ;  /* 0x0000001b75127210 */ /* 0x000fe20007ffe0ff */
[--C-:B------:R-:W-:Y:S01]  /*10c0*/  HADD2.F32 R113, -RZ, R19.reuse.H0_H0 ;  /* 0x20000013ff717230 */ /* 0x100fe20000004100 */
[----:B-1----:R-:W-:Y:S01]  /*10d0*/  LEA R93, P2, R120, R154, 0x2 ;  /* 0x0000009a785d7211 */ /* 0x002fe200078410ff */
[----:B------:R-:W-:Y:S01]  /*10e0*/  HADD2.F32 R19, -RZ, R19.H1_H1 ;  /* 0x30000013ff137230 */ /* 0x000fe20000004100 */
[----:B------:R-:W1:Y:S01]  /*10f0*/  LDC.64 R26, c[0x0][0x270] ;  /* 0x00009c00ff1a7b82 */ /* 0x000e620000000a00 */
[----:B------:R-:W-:-:S02]  /*1100*/  HADD2.F32 R123, -RZ, R13.H0_H0 ;  /* 0x2000000dff7b7230 */ /* 0x000fc40000004100 */
[--C-:B------:R-:W-:Y:S01]  /*1110*/  FADD.FTZ R113, R113, R60.reuse ;  /* 0x0000003c71717221 */ /* 0x100fe20000010000 */
[----:B------:R-:W-:Y:S02]  /*1120*/  HADD2.F32 R13, -RZ, R13.H1_H1 ;  /* 0x3000000dff0d7230 */ /* 0x000fe40000004100 */
[----:B------:R-:W-:Y:S01]  /*1130*/  FADD.FTZ R117, R19, R60 ;  /* 0x0000003c13757221 */ /* 0x000fe20000010000 */
[--C-:B------:R-:W-:Y:S01]  /*1140*/  HADD2.F32 R127, -RZ, R15.reuse.H0_H0 ;  /* 0x2000000fff7f7230 */ /* 0x100fe20000004100 */
[----:B------:R-:W-:Y:S01]  /*1150*/  LEA.HI.X R116, R116, R129, R18, 0x2, P0 ;  /* 0x0000008174747211 */ /* 0x000fe200000f1412 */
[----:B------:R-:W-:Y:S01]  /*1160*/  HADD2.F32 R15, -RZ, R15.H1_H1 ;  /* 0x3000000fff0f7230 */ /* 0x000fe20000004100 */
[----:B------:R-:W4:Y:S01]  /*1170*/  LDC.64 R30, c[0x0][0x238] ;  /* 0x00008e00ff1e7b82 */ /* 0x000f220000000a00 */
[--C-:B------:R-:W-:Y:S01]  /*1180*/  FADD.FTZ R121, R17, R60.reuse ;  /* 0x0000003c11797221 */ /* 0x100fe20000010000 */
[--C-:B------:R-:W-:Y:S01]  /*1190*/  FADD.FTZ R123, R123, R60.reuse ;  /* 0x0000003c7b7b7221 */ /* 0x100fe20000010000 */
[--C-:B------:R-:W-:Y:S01]  /*11a0*/  FADD.FTZ R124, R13, R60.reuse ;  /* 0x0000003c0d7c7221 */ /* 0x100fe20000010000 */
[--C-:B------:R-:W-:Y:S01]  /*11b0*/  FADD.FTZ R126, R33, R60.reuse ;  /* 0x0000003c217e7221 */ /* 0x100fe20000010000 */
[----:B--2---:R-:W-:Y:S01]  /*11c0*/  LEA R91, P1, R118, R152, 0x2 ;  /* 0x00000098765b7211 */ /* 0x004fe200078210ff */
[--C-:B------:R-:W-:Y:S01]  /*11d0*/  FADD.FTZ R125, R125, R60.reuse ;  /* 0x0000003c7d7d7221 */ /* 0x100fe20000010000 */
[----:B------:R-:W-:Y:S01]  /*11e0*/  ISETP.NE.AND P0, PT, R64, RZ, PT ;  /* 0x000000ff4000720c */ /* 0x000fe20003f05270 */
[----:B------:R-:W2:Y:S01]  /*11f0*/  LDC R187, c[0x0][0x21c] ;  /* 0x00008700ffbb7b82 */ /* 0x000ea20000000800 */
[--C-:B------:R-:W-:Y:S01]  /*1200*/  FADD.FTZ R127, R127, R60.reuse ;  /* 0x0000003c7f7f7221 */ /* 0x100fe20000010000 */
[----:B------:R-:W-:Y:S01]  /*1210*/  FADD.FTZ R128, R15, R60 ;  /* 0x0000003c0f807221 */ /* 0x000fe20000010000 */
[----:B------:R-:W-:Y:S01]  /*1220*/  FMUL.FTZ R135, R113, R138 ;  /* 0x0000008a71877220 */ /* 0x000fe20000410000 */
[----:B------:R-:W-:Y:S01]  /*1230*/  FMUL.FTZ R136, R117, R140 ;  /* 0x0000008c75887220 */ /* 0x000fe20000410000 */
[----:B------:R-:W-:Y:S01]  /*1240*/  FMUL.FTZ R137, R119, R142 ;  /* 0x0000008e77897220 */ /* 0x000fe20000410000 */
[----:B------:R-:W-:Y:S01]  /*1250*/  LEA.HI.X R120, R120, R155, R14, 0x2, P2 ;  /* 0x0000009b78787211 */ /* 0x000fe200010f140e */
[----:B------:R-:W-:Y:S01]  /*1260*/  FMUL.FTZ R138, R121, R144 ;  /* 0x00000090798a7220 */ /* 0x000fe20000410000 */
[----:B------:R-:W-:Y:S01]  /*1270*/  FMUL.FTZ R139, R123, R146 ;  /* 0x000000927b8b7220 */ /* 0x000fe20000410000 */
[----:B------:R-:W-:Y:S01]  /*1280*/  FMUL.FTZ R140, R124, R141 ;  /* 0x0000008d7c8c7220 */ /* 0x000fe20000410000 */
[----:B------:R-:W-:Y:S01]  /*1290*/  FMUL.FTZ R142, R126, R143 ;  /* 0x0000008f7e8e7220 */ /* 0x000fe20000410000 */
[----:B------:R-:W-:Y:S01]  /*12a0*/  IMAD.WIDE R114, R115, 0x8, R24 ;  /* 0x0000000873727825 */ /* 0x000fe200078e0218 */
[----:B------:R-:W-:-:S03]  /*12b0*/  LEA.HI.X R118, R118, R153, R16, 0x2, P1 ;  /* 0x0000009976767211 */ /* 0x000fc600008f1410 */
[----:B------:R-:W-:Y:S01]  /*12c0*/  FMUL.FTZ R129, R101, R2 ;  /* 0x0000000265817220 */ /* 0x000fe20000410000 */
[----:B------:R-:W-:Y:S01]  /*12d0*/  MOV R55, RZ ;  /* 0x000000ff00377202 */ /* 0x000fe20000000f00 */
[----:B------:R-:W-:Y:S01]  /*12e0*/  FMUL.FTZ R130, R103, R130 ;  /* 0x0000008267827220 */ /* 0x000fe20000410000 */
[-C--:B------:R-:W-:Y:S01]  /*12f0*/  MOV R95, R87.reuse ;  /* 0x00000057005f7202 */ /* 0x080fe20000000f00 */
[----:B------:R-:W-:Y:S01]  /*1300*/  FMUL.FTZ R131, R105, R32 ;  /* 0x0000002069837220 */ /* 0x000fe20000410000 */
[----:B------:R-:W-:Y:S01]  /*1310*/  P2R R14, PR, RZ, 0x1 ;  /* 0x00000001ff0e7803 */ /* 0x000fe20000000000 */
[----:B------:R-:W-:Y:S01]  /*1320*/  FMUL.FTZ R132, R107, R132 ;  /* 0x000000846b847220 */ /* 0x000fe20000410000 */
[----:B------:R-:W-:Y:S01]  /*1330*/  MOV R97, R87 ;  /* 0x0000005700617202 */ /* 0x000fe20000000f00 */
[----:B------:R-:W-:Y:S01]  /*1340*/  FMUL.FTZ R141, R125, R148 ;  /* 0x000000947d8d7220 */ /* 0x000fe20000410000 */
[----:B------:R-:W-:Y:S01]  /*1350*/  MOV R52, RZ ;  /* 0x000000ff00347202 */ /* 0x000fe20000000f00 */
[----:B------:R-:W-:Y:S01]  /*1360*/  FMUL.FTZ R143, R127, R150 ;  /* 0x000000967f8f7220 */ /* 0x000fe20000410000 */
[----:B------:R-:W-:Y:S01]  /*1370*/  MOV R51, RZ ;  /* 0x000000ff00337202 */ /* 0x000fe20000000f00 */
[----:B------:R-:W-:Y:S01]  /*1380*/  FMUL.FTZ R144, R128, R145 ;  /* 0x0000009180907220 */ /* 0x000fe20000410000 */
[----:B------:R-:W-:Y:S01]  /*1390*/  MOV R48, RZ ;  /* 0x000000ff00307202 */ /* 0x000fe20000000f00 */
[----:B------:R-:W-:Y:S01]  /*13a0*/  UMOV UR4, URZ ;  /* 0x0000003f00047c82 */ /* 0x000fe20008000000 */
[----:B------:R-:W-:Y:S01]  /*13b0*/  MOV R47, RZ ;  /* 0x000000ff002f7202 */ /* 0x000fe20000000f00 */
[----:B------:R-:W-:Y:S01]  /*13c0*/  ULDC UR5, c[0x0][0x224] ;  /* 0x0000890000057ab9 */ /* 0x000fe20000000800 */
[----:B------:R-:W-:-:S02]  /*13d0*/  MOV R44, RZ ;  /* 0x000000ff002c7202 */ /* 0x000fc40000000f00 */
[----:B------:R-:W-:Y:S02]  /*13e0*/  MOV R43, RZ ;  /* 0x000000ff002b7202 */ /* 0x000fe40000000f00 */
[----:B------:R-:W-:Y:S02]  /*13f0*/  MOV R40, RZ ;  /* 0x000000ff00287202 */ /* 0x000fe40000000f00 */
[----:B------:R-:W-:Y:S02]  /*1400*/  MOV R39, RZ ;  /* 0x000000ff00277202 */ /* 0x000fe40000000f00 */
[----:B------:R-:W-:Y:S02]  /*1410*/  MOV R36, RZ ;  /* 0x000000ff00247202 */ /* 0x000fe40000000f00 */
[----:B------:R-:W-:Y:S02]  /*1420*/  MOV R35, RZ ;  /* 0x000000ff00237202 */ /* 0x000fe40000000f00 */
[----:B------:R-:W-:-:S02]  /*1430*/  MOV R108, RZ ;  /* 0x000000ff006c7202 */ /* 0x000fc40000000f00 */
[----:B------:R-:W-:Y:S02]  /*1440*/  MOV R110, RZ ;  /* 0x000000ff006e7202 */ /* 0x000fe40000000f00 */
[----:B------:R-:W-:Y:S02]  /*1450*/  MOV R83, RZ ;  /* 0x000000ff00537202 */ /* 0x000fe40000000f00 */
[----:B------:R-:W-:Y:S02]  /*1460*/  MOV R79, RZ ;  /* 0x000000ff004f7202 */ /* 0x000fe40000000f00 */
[----:B------:R-:W-:Y:S02]  /*1470*/  MOV R81, RZ ;  /* 0x000000ff00517202 */ /* 0x000fe40000000f00 */
[----:B------:R-:W-:Y:S02]  /*1480*/  IADD3 R99, R64, 0x200, RZ ;  /* 0x0000020040637810 */ /* 0x000fe40007ffe0ff */
[----:B-1----:R-:W-:-:S02]  /*1490*/  SHF.L.U64.HI R27, R26, 0x2, R27 ;  /* 0x000000021a1b7819 */ /* 0x002fc4000001021b */
[----:B0-----:R-:W-:Y:S02]  /*14a0*/  SHF.L.U64.HI R29, R28, 0x2, R29 ;  /* 0x000000021c1d7819 */ /* 0x001fe4000001021d */
[----:B----4-:R-:W-:Y:S02]  /*14b0*/  SHF.L.U64.HI R31, R30, 0x2, R31 ;  /* 0x000000021e1f7819 */ /* 0x010fe4000001021f */
[----:B--23--:R-:W-:-:S07]  /*14c0*/  SHF.L.U32 R146, R12, 0x8, RZ ;  /* 0x000000080c927819 */ /* 0x00cfce00000006ff */
.L_x_5170:
[----:B------:R-:W-:Y:S02]  /*14d0*/  MOV R2, R89 ;  /* 0x0000005900027202 */ /* 0x000fe40000000f00 */
[----:B------:R-:W-:-:S05]  /*14e0*/  MOV R3, R116 ;  /* 0x0000007400037202 */ /* 0x000fca0000000f00 */
[----:B0-----:R0:W2:Y:S01]  /*14f0*/  LDG.E R145, desc[UR14][R2.64] ;  /* 0x0000000e02917981 */ /* 0x0010a2000c1e1900 */
[C---:B------:R-:W-:Y:S02]  /*1500*/  ISETP.NE.AND P3, PT, R64.reuse, RZ, PT ;  /* 0x000000ff4000720c */ /* 0x040fe40003f65270 */
[----:B------:R-:W-:Y:S02]  /*1510*/  LOP3.LUT P0, RZ, R64, 0x1f, RZ, 0xc0, !PT ;  /* 0x0000001f40ff7812 */ /* 0x000fe4000780c0ff */
[----:B0-----:R-:W-:Y:S02]  /*1520*/  MOV R2, R91 ;  /* 0x0000005b00027202 */ /* 0x001fe40000000f00 */
[----:B------:R-:W-:Y:S02]  /*1530*/  MOV R3, R118 ;  /* 0x0000007600037202 */ /* 0x000fe40000000f00 */
[----:B------:R-:W-:Y:S02]  /*1540*/  SEL R16, R146, R99, !P3 ;  /* 0x0000006392107207 */ /* 0x000fe40005800000 */
[----:B------:R-:W-:Y:S01]  /*1550*/  ISETP.LT.OR P1, PT, R67, 0x2, P0 ;  /* 0x000000024300780c */ /* 0x000fe20000721670 */
[----:B------:R0:W3:Y:S02]  /*1560*/  LDG.E R13, desc[UR14][R2.64] ;  /* 0x0000000e020d7981 */ /* 0x0000e4000c1e1900 */
[----:B0-----:R-:W-:-:S02]  /*1570*/  MOV R2, R93 ;  /* 0x0000005d00027202 */ /* 0x001fc40000000f00 */
[----:B------:R-:W-:-:S05]  /*1580*/  MOV R3, R120 ;  /* 0x0000007800037202 */ /* 0x000fca0000000f00 */
[----:B------:R0:W3:Y:S01]  /*1590*/  LDG.E R14, desc[UR14][R2.64] ;  /* 0x0000000e020e7981 */ /* 0x0000e2000c1e1900 */
[----:B------:R-:W-:Y:S01]  /*15a0*/  LEA R15, R16, R87, 0x2 ;  /* 0x00000057100f7211 */ /* 0x000fe200078e10ff */
[----:B------:R-:W-:Y:S01]  /*15b0*/  HFMA2.MMA R17, -RZ, RZ, 0, 0 ;  /* 0x00000000ff117435 */ /* 0x000fe200000001ff */
[----:B------:R-:W-:Y:S02]  /*15c0*/  MOV R16, 0x3f800000 ;  /* 0x3f80000000107802 */ /* 0x000fe40000000f00 */
[----:B0-----:R-:W-:Y:S02]  /*15d0*/  @!P1 MOV R2, R114 ;  /* 0x0000007200029202 */ /* 0x001fe40000000f00 */
[----:B------:R-:W-:Y:S01]  /*15e0*/  @!P1 MOV R3, R115 ;  /* 0x0000007300039202 */ /* 0x000fe20000000f00 */
[----:B------:R-:W0:Y:S01]  /*15f0*/  S2R R164, SR_CgaCtaId ;  /* 0x0000000000a47919 */ /* 0x000e220000008800 */
[----:B------:R-:W-:Y:S01]  /*1600*/  MOV R87, 0x400 ;  /* 0x0000040000577802 */ /* 0x000fe20000000f00 */
[----:B------:R-:W-:Y:S03]  /*1610*/  BSSY B0, `(.L_x_5159) ;  /* 0x0000055000007945 */ /* 0x000fe60003800000 */
[----:B0-----:R-:W-:-:S04]  /*1620*/  LEA R87, R164, R87, 0x18 ;  /* 0x00000057a4577211 */ /* 0x001fc800078ec0ff */
[----:B------:R-:W-:Y:S01]  /*1630*/  LEA R169, R64, R87, 0x3 ;  /* 0x0000005740a97211 */ /* 0x000fe200078e18ff */
[----:B--2---:R-:W-:-:S04]  /*1640*/  FMUL.FTZ R12, R145, 1.4426950216293334961 ;  /* 0x3fb8aa3b910c7820 */ /* 0x004fc80000410000 */
[----:B------:R-:W-:-:S06]  /*1650*/  FMUL.FTZ R32, R101, R12 ;  /* 0x0000000c65207220 */ /* 0x000fcc0000410000 */
[----:B------:R-:W0:Y:S02]  /*1660*/  MUFU.EX2 R32, R32 ;  /* 0x0000002000207308 */ /* 0x000e240000000800 */
[----:B0-----:R0:W-:Y:S01]  /*1670*/  STS [R15+0xc90], R32 ;  /* 0x000c90200f007388 */ /* 0x0011e20000000800 */
[----:B------:R-:W-:Y:S01]  /*1680*/  BAR.SYNC.DEFER_BLOCKING 0x0 ;  /* 0x0000000000007b1d */ /* 0x000fe20000010000 */
[-C--:B------:R-:W-:Y:S01]  /*1690*/  FMUL.FTZ R147, R103, R12.reuse ;  /* 0x0000000c67937220 */ /* 0x080fe20000410000 */
[-C--:B------:R-:W-:Y:S01]  /*16a0*/  FMUL.FTZ R148, R105, R12.reuse ;  /* 0x0000000c69947220 */ /* 0x080fe20000410000 */
[----:B------:R-:W-:-:S03]  /*16b0*/  FMUL.FTZ R149, R107, R12 ;  /* 0x0000000c6b957220 */ /* 0x000fc60000410000 */
[----:B------:R1:W5:Y:S01]  /*16c0*/  @!P1 LDG.E.64 R16, desc[UR14][R2.64] ;  /* 0x0000000e02109981 */ /* 0x000362000c1e1b00 */
[----:B------:R-:W-:Y:S01]  /*16d0*/  ISETP.NE.AND P1, PT, R64, 0x3f, PT ;  /* 0x0000003f4000780c */ /* 0x000fe20003f25270 */
[----:B------:R-:W1:Y:S01]  /*16e0*/  MUFU.EX2 R147, R147 ;  /* 0x0000009300937308 */ /* 0x000e620000000800 */
[----:B------:R-:W-:-:S11]  /*16f0*/  FMUL.FTZ R150, R109, R12 ;  /* 0x0000000c6d967220 */ /* 0x000fd60000410000 */
[----:B------:R-:W2:Y:S01]  /*1700*/  @P1 S2R R162, SR_CgaCtaId ;  /* 0x0000000000a21919 */ /* 0x000ea20000008800 */
[----:B------:R-:W4:Y:S01]  /*1710*/  MUFU.EX2 R148, R148 ;  /* 0x0000009400947308 */ /* 0x000f220000000800 */
[-C--:B------:R-:W-:Y:S01]  /*1720*/  FMUL.FTZ R151, R111, R12.reuse ;  /* 0x0000000c6f977220 */ /* 0x080fe20000410000 */
[----:B------:R-:W-:-:S06]  /*1730*/  FMUL.FTZ R152, R113, R12 ;  /* 0x0000000c71987220 */ /* 0x000fcc0000410000 */
[----:B------:R-:W3:Y:S01]  /*1740*/  MUFU.EX2 R149, R149 ;  /* 0x0000009500957308 */ /* 0x000ee20000000800 */
[----:B-1----:R-:W-:Y:S01]  /*1750*/  FMUL.FTZ R3, R32, R147 ;  /* 0x0000009320037220 */ /* 0x002fe20000410000 */
[----:B------:R-:W-:-:S06]  /*1760*/  FMUL.FTZ R153, R117, R12 ;  /* 0x0000000c75997220 */ /* 0x000fcc0000410000 */
[----:B------:R-:W1:Y:S01]  /*1770*/  MUFU.EX2 R150, R150 ;  /* 0x0000009600967308 */ /* 0x000e620000000800 */
[----:B------:R-:W-:Y:S01]  /*1780*/  FFMA.FTZ R2, R129, R147, R130 ;  /* 0x0000009381027223 */ /* 0x000fe20000010082 */
[----:B----4-:R-:W-:-:S06]  /*1790*/  FMUL.FTZ R18, R148, R3 ;  /* 0x0000000394127220 */ /* 0x010fcc0000410000 */
[----:B------:R-:W4:Y:S01]  /*17a0*/  MUFU.EX2 R151, R151 ;  /* 0x0000009700977308 */ /* 0x000f220000000800 */
[----:B------:R-:W-:Y:S01]  /*17b0*/  FMUL.FTZ R154, R119, R12 ;  /* 0x0000000c779a7220 */ /* 0x000fe20000410000 */
[----:B------:R-:W-:Y:S01]  /*17c0*/  FFMA.FTZ R2, R148, R2, R131 ;  /* 0x0000000294027223 */ /* 0x000fe20000010083 */
[----:B0-----:R-:W-:-:S05]  /*17d0*/  @P1 MOV R15, 0x400 ;  /* 0x00000400000f1802 */ /* 0x001fca0000000f00 */
[----:B------:R-:W0:Y:S01]  /*17e0*/  MUFU.EX2 R152, R152 ;  /* 0x0000009800987308 */ /* 0x000e220000000800 */
[----:B---3--:R-:W-:Y:S01]  /*17f0*/  FMUL.FTZ R3, R149, R18 ;  /* 0x0000001295037220 */ /* 0x008fe20000410000 */
[----:B------:R-:W-:Y:S01]  /*1800*/  FMUL.FTZ R155, R121, R12 ;  /* 0x0000000c799b7220 */ /* 0x000fe20000410000 */
[----:B------:R-:W-:Y:S01]  /*1810*/  FFMA.FTZ R2, R149, R2, R132 ;  /* 0x0000000295027223 */ /* 0x000fe20000010084 */
[----:B--2---:R-:W-:-:S04]  /*1820*/  @P1 LEA R15, R162, R15, 0x18 ;  /* 0x0000000fa20f1211 */ /* 0x004fc800078ec0ff */
[----:B------:R-:W2:Y:S01]  /*1830*/  MUFU.EX2 R153, R153 ;  /* 0x0000009900997308 */ /* 0x000ea20000000800 */
[C---:B-1----:R-:W-:Y:S01]  /*1840*/  FMUL.FTZ R18, R150.reuse, R3 ;  /* 0x0000000396127220 */ /* 0x042fe20000410000 */
[----:B------:R-:W-:Y:S01]  /*1850*/  FMUL.FTZ R156, R123, R12 ;  /* 0x0000000c7b9c7220 */ /* 0x000fe20000410000 */
[----:B------:R-:W-:Y:S01]  /*1860*/  FFMA.FTZ R2, R150, R2, R133 ;  /* 0x0000000296027223 */ /* 0x000fe20000010085 */
[----:B------:R-:W-:-:S04]  /*1870*/  @P1 LEA R168, R64, R15, 0x2 ;  /* 0x0000000f40a81211 */ /* 0x000fc800078e10ff */
[----:B------:R-:W1:Y:S01]  /*1880*/  MUFU.EX2 R154, R154 ;  /* 0x0000009a009a7308 */ /* 0x000e620000000800 */
[C---:B----4-:R-:W-:Y:S01]  /*1890*/  FMUL.FTZ R3, R151.reuse, R18 ;  /* 0x0000001297037220 */ /* 0x050fe20000410000 */
        /* <DEDUP_REMOVED lines=12> */
[C---:B-1----:R-:W-:Y:S01]  /*1960*/  FMUL.FTZ R18, R154.reuse, R3 ;  /* 0x000000039a127220 */ /* 0x042fe20000410000 */
        /* <DEDUP_REMOVED lines=25> */
[----:B------:R-:W-:-:S04]  /*1b00*/  @P1 LEA.HI R12, R67, R67, RZ, 0x1 ;  /* 0x00000043430c1211 */ /* 0x000fc800078f08ff */
[----:B------:R-:W-:-:S04]  /*1b10*/  @P1 LOP3.LUT R12, R12, 0x3ffffe, RZ, 0xc0, !PT ;  /* 0x003ffffe0c0c1812 */ /* 0x000fc800078ec0ff */
[----:B------:R-:W-:-:S04]  /*1b20*/  @P1 IADD3 R12, -R12, R67, RZ ;  /* 0x000000430c0c1210 */ /* 0x000fc80007ffe1ff */
[----:B------:R-:W-:-:S04]  /*1b30*/  @P1 LEA R12, R12, 0xc90, 0xa ;  /* 0x00000c900c0c1811 */ /* 0x000fc800078e50ff */
[----:B------:R-:W-:-:S05]  /*1b40*/  @P1 IADD3 R12, R12, R97, RZ ;  /* 0x000000610c0c1210 */ /* 0x000fca0007ffe0ff */
[----:B------:R0:W1:Y:S02]  /*1b50*/  @P1 LDS R168, [R12] ;  /* 0x000000000ca81984 */ /* 0x0000640000000800 */
.L_x_5160:
[----:B------:R-:W-:Y:S05]  /*1b60*/  BSYNC B0 ;  /* 0x0000000000007941 */ /* 0x000fea0003800000 */
.L_x_5159:
        /* <DEDUP_REMOVED lines=48> */
.L_x_5189:
[----:B------:R-:W-:Y:S01]  /*1e70*/  ISETP.GE.AND P2, PT, R66, 0x10, PT ;  /* 0x000000104200780c */ /* 0x000fe20003f46270 */
[----:B------:R-:W-:-:S12]  /*1e80*/  UMOV UR6, 0xffffffff ;  /* 0xffffffff00067882 */ /* 0x000fd80000000000 */
[C---:B0-2---:R-:W-:Y:S01]  /*1e90*/  @P2 FFMA.FTZ R15, R14.reuse, R18, R15 ;  /* 0x000000120e0f2223 */ /* 0x045fe2000001000f */
[----:B---3--:R-:W-:Y:S01]  /*1ea0*/  @P2 FMUL.FTZ R14, R14, R3 ;  /* 0x000000030e0e2220 */ /* 0x008fe20000410000 */
[----:B------:R-:W-:Y:S06]  /*1eb0*/  BRA.DIV UR6, `(.L_x_5163) ;  /* 0x0000002a06a87947 */ /* 0x000fec000b800000 */
.L_x_5192:
[----:B------:R-:W-:-:S03]  /*1ec0*/  UMOV UR6, 0xffffffff ;  /* 0xffffffff00067882 */ /* 0x000fc60000000000 */
[----:B------:R-:W-:Y:S05]  /*1ed0*/  BRA.DIV UR6, `(.L_x_5164) ;  /* 0x0000002a06c87947 */ /* 0x000fea000b800000 */
.L_x_5195:
[----:B------:R-:W-:-:S03]  /*1ee0*/  UMOV UR6, 0xffffffff ;  /* 0xffffffff00067882 */ /* 0x000fc60000000000 */
[----:B------:R-:W-:Y:S05]  /*1ef0*/  BRA.DIV UR6, `(.L_x_5165) ;  /* 0x0000002a06e87947 */ /* 0x000fea000b800000 */
[----:B------:R-:W0:Y:S04]  /*1f00*/  SHFL.UP PT, R14, R14, 0x1, RZ ;  /* 0x042000000e0e7989 */ /* 0x000e2800000e00ff */
[----:B------:R-:W2:Y:S04]  /*1f10*/  SHFL.UP PT, R15, R15, 0x1, RZ ;  /* 0x042000000f0f7989 */ /* 0x000ea800000e00ff */
[----:B-----5:R-:W3:Y:S04]  /*1f20*/  SHFL.IDX PT, R16, R16, RZ, 0x1f ;  /* 0x00001fff10107589 */ /* 0x020ee800000e0000 */
[----:B------:R-:W4:Y:S02]  /*1f30*/  SHFL.IDX PT, R17, R17, RZ, 0x1f ;  /* 0x00001fff11117589 */ /* 0x000f2400000e0000 */
.L_x_5201:
[C---:B0-2-4-:R-:W-:Y:S01]  /*1f40*/  @P3 FFMA.FTZ R17, R14.reuse, R17, R15 ;  /* 0x000000110e113223 */ /* 0x055fe2000001000f */
[----:B---3--:R-:W-:-:S03]  /*1f50*/  @P3 FMUL.FTZ R16, R14, R16 ;  /* 0x000000100e103220 */ /* 0x008fc60000410000 */
[C---:B------:R-:W-:Y:S01]  /*1f60*/  FFMA.FTZ R19, R12.reuse, R17, R13 ;  /* 0x000000110c137223 */ /* 0x040fe2000001000d */
[----:B------:R-:W-:-:S05]  /*1f70*/  FMUL.FTZ R18, R12, R16 ;  /* 0x000000100c127220 */ /* 0x000fca0000410000 */
[----:B------:R2:W-:Y:S02]  /*1f80*/  STS.128 [R2+0x880], R16 ;  /* 0x0008801002007388 */ /* 0x0005e40000000c00 */
.L_x_5161:
[----:B------:R-:W-:Y:S05]  /*1f90*/  WARPSYNC.ALL ;  /* 0x0000000000007948 */ /* 0x000fea0003800000 */
[----:B------:R-:W-:Y:S01]  /*1fa0*/  BAR.SYNC.DEFER_BLOCKING 0x0 ;  /* 0x0000000000007b1d */ /* 0x000fe20000010000 */
[C---:B-1----:R-:W-:Y:S01]  /*1fb0*/  FMUL.FTZ R3, R161.reuse, R168 ;  /* 0x000000a8a1037220 */ /* 0x042fe20000410000 */
[----:B--2---:R-:W-:Y:S01]  /*1fc0*/  FFMA.FTZ R2, R161, R179, R178 ;  /* 0x000000b3a1027223 */ /* 0x004fe200000100b2 */
[----:B------:R-:W-:Y:S01]  /*1fd0*/  ISETP.GE.OR P0, PT, R67, UR5, P0 ;  /* 0x0000000543007c0c */ /* 0x000fe20008706670 */
[----:B------:R-:W-:Y:S01]  /*1fe0*/  HFMA2.MMA R33, -RZ, RZ, 0, 0 ;  /* 0x00000000ff217435 */ /* 0x000fe200000001ff */
        /* <DEDUP_REMOVED lines=86> */
[----:B-----5:R0:W2:Y:S04]  /*2550*/  SHFL.DOWN PT, R16, R13, 0x1, 0x1f ;  /* 0x08201f000d107f89 */ /* 0x0200a800000e0000 */
[----:B------:R0:W3:Y:S04]  /*2560*/  SHFL.IDX PT, R2, R12, RZ, 0x1f ;  /* 0x00001fff0c027589 */ /* 0x0000e800000e0000 */
[----:B------:R0:W4:Y:S02]  /*2570*/  SHFL.DOWN PT, R3, R12, 0x1, 0x1f ;  /* 0x08201f000c037f89 */ /* 0x00012400000e0000 */
.L_x_5218:
[C---:B--2-4-:R-:W-:Y:S01]  /*2580*/  @P5 FFMA.FTZ R19, R3.reuse, R19, R16 ;  /* 0x0000001303135223 */ /* 0x054fe20000010010 */
[----:B------:R-:W-:Y:S01]  /*2590*/  @P5 FMUL.FTZ R18, R3, R18 ;  /* 0x0000001203125220 */ /* 0x000fe20000410000 */
[-C--:B-1-3--:R-:W-:Y:S01]  /*25a0*/  FFMA.FTZ R33, R33, R2.reuse, R206 ;  /* 0x0000000221217223 */ /* 0x08afe200000100ce */
[----:B------:R-:W-:Y:S01]  /*25b0*/  FMUL.FTZ R32, R32, R2 ;  /* 0x0000000220207220 */ /* 0x000fe20000410000 */
[C---:B------:R-:W-:Y:S01]  /*25c0*/  FFMA.FTZ R17, R14.reuse, R19, R15 ;  /* 0x000000130e117223 */ /* 0x040fe2000001000f */
[----:B------:R-:W-:-:S05]  /*25d0*/  FMUL.FTZ R16, R14, R18 ;  /* 0x000000120e107220 */ /* 0x000fca0000410000 */
[----:B------:R1:W-:Y:S02]  /*25e0*/  STS.128 [R189+0xa90], R16 ;  /* 0x000a9010bd007388 */ /* 0x0003e40000000c00 */
.L_x_5166:
[----:B------:R-:W-:Y:S05]  /*25f0*/  WARPSYNC.ALL ;  /* 0x0000000000007948 */ /* 0x000fea0003800000 */
[----:B------:R-:W-:Y:S01]  /*2600*/  BAR.SYNC.DEFER_BLOCKING 0x0 ;  /* 0x0000000000007b1d */ /* 0x000fe20000010000 */
[----:B------:R-:W-:Y:S01]  /*2610*/  FFMA.FTZ R3, R0, R204, RZ ;  /* 0x000000cc00037223 */ /* 0x000fe200000100ff */
[C---:B------:R-:W-:Y:S01]  /*2620*/  ISETP.GT.AND P0, PT, R66.reuse, 0x1e, PT ;  /* 0x0000001e4200780c */ /* 0x040fe20003f04270 */
[----:B------:R-:W-:Y:S01]  /*2630*/  HADD2.F32 R15, -RZ, R4.H1_H1 ;  /* 0x30000004ff0f7230 */ /* 0x000fe20000004100 */
[----:B------:R-:W-:Y:S01]  /*2640*/  ISETP.GT.AND P1, PT, R66, 0x1d, PT ;  /* 0x0000001d4200780c */ /* 0x000fe20003f24270 */
[----:B------:R-:W-:Y:S01]  /*2650*/  FFMA.FTZ R3, R78, R198, R3 ;  /* 0x000000c64e037223 */ /* 0x000fe20000010003 */
[----:B------:R-:W-:Y:S01]  /*2660*/  HADD2.F32 R214, -RZ, R8.H1_H1 ;  /* 0x30000008ffd67230 */ /* 0x000fe20000004100 */
[----:B------:R-:W-:Y:S01]  /*2670*/  ISETP.GT.AND P2, PT, R66, 0x1b, PT ;  /* 0x0000001b4200780c */ /* 0x000fe20003f44270 */
[----:B------:R-:W-:Y:S01]  /*2680*/  FFMA.FTZ R198, -R103, R15, R198 ;  /* 0x0000000f67c67223 */ /* 0x000fe200000101c6 */
[----:B------:R-:W-:Y:S01]  /*2690*/  FFMA.FTZ R3, R80, R196, R3 ;  /* 0x000000c450037223 */ /* 0x000fe20000010003 */
[--C-:B------:R-:W-:Y:S01]  /*26a0*/  HADD2.F32 R216, -RZ, R9.reuse.H0_H0 ;  /* 0x20000009ffd87230 */ /* 0x100fe20000004100 */
[----:B------:R-:W-:Y:S01]  /*26b0*/  ISETP.NE.AND P3, PT, R64, RZ, PT ;  /* 0x000000ff4000720c */ /* 0x000fe20003f65270 */
[----:B------:R-:W-:-:S02]  /*26c0*/  HADD2.F32 R218, -RZ, R9.H1_H1 ;  /* 0x30000009ffda7230 */ /* 0x000fc40000004100 */
[----:B------:R-:W-:Y:S01]  /*26d0*/  FFMA.FTZ R3, R82, R192, R3 ;  /* 0x000000c052037223 */ /* 0x000fe20000010003 */
[--C-:B------:R-:W-:Y:S01]  /*26e0*/  HADD2.F32 R220, -RZ, R10.reuse.H0_H0 ;  /* 0x2000000affdc7230 */ /* 0x100fe20000004100 */
[----:B------:R-:W-:Y:S01]  /*26f0*/  BSSY B0, `(.L_x_5168) ;  /* 0x00000ce000007945 */ /* 0x000fe20003800000 */
[----:B------:R-:W-:Y:S02]  /*2700*/  HADD2.F32 R222, -RZ, R10.H1_H1 ;  /* 0x3000000affde7230 */ /* 0x000fe40000004100 */
[----:B------:R-:W-:Y:S01]  /*2710*/  FFMA.FTZ R3, R84, R190, R3 ;  /* 0x000000be54037223 */ /* 0x000fe20000010003 */
[--C-:B------:R-:W-:Y:S02]  /*2720*/  HADD2.F32 R224, -RZ, R11.reuse.H0_H0 ;  /* 0x2000000bffe07230 */ /* 0x100fe40000004100 */
[----:B------:R-:W-:Y:S02]  /*2730*/  HADD2.F32 R226, -RZ, R11.H1_H1 ;  /* 0x3000000bffe27230 */ /* 0x000fe40000004100 */
[----:B------:R-:W-:Y:S01]  /*2740*/  FFMA.FTZ R3, R86, R186, R3 ;  /* 0x000000ba56037223 */ /* 0x000fe20000010003 */
[----:B------:R2:W3:Y:S03]  /*2750*/  LDS R2, [R169+0xa94] ;  /* 0x000a9400a9027984 */ /* 0x0004e60000000800 */
[----:B------:R-:W-:Y:S01]  /*2760*/  FFMA.FTZ R3, R88, R184, R3 ;  /* 0x000000b858037223 */ /* 0x000fe20000010003 */
[----:B------:R4:W-:Y:S03]  /*2770*/  @!P3 STS.64 [R95+0x1590], R32 ;  /* 0x001590205f00b388 */ /* 0x0009e60000000a00 */
[----:B------:R-:W-:Y:S01]  /*2780*/  FFMA.FTZ R3, R90, R182, R3 ;  /* 0x000000b65a037223 */ /* 0x000fe20000010003 */
[----:B--2---:R-:W-:-:S03]  /*2790*/  HADD2.F32 R169, -RZ, R8.H0_H0 ;  /* 0x20000008ffa97230 */ /* 0x004fc60000004100 */
[----:B------:R-:W-:-:S04]  /*27a0*/  FFMA.FTZ R3, R92, R180, R3 ;  /* 0x000000b45c037223 */ /* 0x000fc80000010003 */
[----:B------:R-:W-:Y:S01]  /*27b0*/  FFMA.FTZ R3, R94, R188, R3 ;  /* 0x000000bc5e037223 */ /* 0x000fe20000010003 */
[----:B------:R-:W-:-:S03]  /*27c0*/  FFMA.FTZ R188, -R121, R214, R188 ;  /* 0x000000d679bc7223 */ /* 0x000fc600000101bc */
[----:B------:R-:W-:Y:S01]  /*27d0*/  FFMA.FTZ R3, R96, R194, R3 ;  /* 0x000000c260037223 */ /* 0x000fe20000010003 */
[----:B------:R-:W-:-:S03]  /*27e0*/  FFMA.FTZ R194, -R123, R216, R194 ;  /* 0x000000d87bc27223 */ /* 0x000fc600000101c2 */
[----:B------:R-:W-:Y:S01]  /*27f0*/  FFMA.FTZ R3, R98, R185, R3 ;  /* 0x000000b962037223 */ /* 0x000fe20000010003 */
[----:B------:R-:W-:-:S03]  /*2800*/  FFMA.FTZ R185, -R124, R218, R185 ;  /* 0x000000da7cb97223 */ /* 0x000fc600000101b9 */
[----:B------:R-:W-:-:S04]  /*2810*/  FFMA.FTZ R3, R100, R202, R3 ;  /* 0x000000ca64037223 */ /* 0x000fc80000010003 */
[----:B------:R-:W-:Y:S01]  /*2820*/  FFMA.FTZ R3, R102, R183, R3 ;  /* 0x000000b766037223 */ /* 0x000fe20000010003 */
[----:B------:R-:W-:-:S03]  /*2830*/  FFMA.FTZ R183, -R126, R222, R183 ;  /* 0x000000de7eb77223 */ /* 0x000fc600000101b7 */
[----:B------:R-:W-:-:S04]  /*2840*/  FFMA.FTZ R3, R104, R200, R3 ;  /* 0x000000c868037223 */ /* 0x000fc80000010003 */
[----:B0-----:R-:W-:Y:S01]  /*2850*/  FFMA.FTZ R13, R106, R181, R3 ;  /* 0x000000b56a0d7223 */ /* 0x001fe20000010003 */
[----:B------:R-:W-:Y:S02]  /*2860*/  HADD2.F32 R3, -RZ, R4.H0_H0 ;  /* 0x20000004ff037230 */ /* 0x000fe40000004100 */
[----:B------:R-:W-:Y:S01]  /*2870*/  FFMA.FTZ R181, -R128, R226, R181 ;  /* 0x000000e280b57223 */ /* 0x000fe200000101b5 */
[----:B---3--:R-:W-:Y:S02]  /*2880*/  FFMA.FTZ R168, R2, R168, R179 ;  /* 0x000000a802a87223 */ /* 0x008fe400000100b3 */
[----:B------:R-:W0:Y:S01]  /*2890*/  SHFL.DOWN PT, R2, R13, 0x1, 0x1f ;  /* 0x08201f000d027f89 */ /* 0x000e2200000e0000 */
[----:B-1----:R-:W-:Y:S01]  /*28a0*/  FFMA.FTZ R19, -R101, R3, R204 ;  /* 0x0000000365137223 */ /* 0x002fe200000101cc */
[-C--:B------:R-:W-:Y:S01]  /*28b0*/  FFMA.FTZ R178, R161, R168.reuse, R178 ;  /* 0x000000a8a1b27223 */ /* 0x080fe200000100b2 */
[----:B------:R-:W-:Y:S02]  /*28c0*/  HADD2.F32 R161, -RZ, R7.H0_H0 ;  /* 0x20000007ffa17230 */ /* 0x000fe40000004100 */
[----:B------:R-:W-:Y:S01]  /*28d0*/  FMUL.FTZ R208, R128, R168 ;  /* 0x000000a880d07220 */ /* 0x000fe20000410000 */
[----:B------:R-:W-:Y:S01]  /*28e0*/  FFMA.FTZ R160, R160, R178, R177 ;  /* 0x000000b2a0a07223 */ /* 0x000fe200000100b1 */
[----:B------:R-:W-:Y:S01]  /*28f0*/  FFMA.FTZ R177, -R127, R224, R200 ;  /* 0x000000e07fb17223 */ /* 0x000fe200000101c8 */
[----:B------:R-:W-:Y:S01]  /*2900*/  FFMA.FTZ R184, -R113, R161, R184 ;  /* 0x000000a171b87223 */ /* 0x000fe200000101b8 */
[----:B------:R-:W-:Y:S01]  /*2910*/  FMUL.FTZ R200, R127, R178 ;  /* 0x000000b27fc87220 */ /* 0x000fe20000410000 */
[-C--:B------:R-:W-:Y:S01]  /*2920*/  FFMA.FTZ R176, R159, R160.reuse, R176 ;  /* 0x000000a09fb07223 */ /* 0x080fe200000100b0 */
[----:B------:R-:W-:Y:S01]  /*2930*/  FMUL.FTZ R204, R126, R160 ;  /* 0x000000a07ecc7220 */ /* 0x000fe20000410000 */
[----:B------:R-:W-:Y:S01]  /*2940*/  FADD.FTZ R59, R208, R59 ;  /* 0x0000003bd03b7221 */ /* 0x000fe20000010000 */
[----:B------:R-:W-:Y:S01]  /*2950*/  FADD.FTZ R56, R200, R56 ;  /* 0x00000038c8387221 */ /* 0x000fe20000010000 */
[----:B------:R-:W-:Y:S01]  /*2960*/  FFMA.FTZ R158, R158, R176, R175 ;  /* 0x000000b09e9e7223 */ /* 0x000fe200000100af */
[C---:B------:R-:W-:Y:S01]  /*2970*/  FFMA.FTZ R175, -R125.reuse, R220, R202 ;  /* 0x000000dc7daf7223 */ /* 0x040fe200000101ca */
[-C--:B------:R-:W-:Y:S01]  /*2980*/  FMUL.FTZ R202, R125, R176.reuse ;  /* 0x000000b07dca7220 */ /* 0x080fe20000410000 */
[----:B----4-:R-:W-:Y:S01]  /*2990*/  FMUL.FTZ R32, R145, R176 ;  /* 0x000000b091207220 */ /* 0x010fe20000410000 */
[----:B------:R-:W-:Y:S01]  /*29a0*/  FFMA.FTZ R174, R157, R158, R174 ;  /* 0x0000009e9dae7223 */ /* 0x000fe200000100ae */
[----:B------:R-:W-:-:S02]  /*29b0*/  HADD2.F32 R157, -RZ, R6.H1_H1 ;  /* 0x30000006ff9d7230 */ /* 0x000fc40000004100 */
[----:B------:R-:W-:Y:S01]  /*29c0*/  FADD.FTZ R57, R204, R57 ;  /* 0x00000039cc397221 */ /* 0x000fe20000010000 */
[----:B------:R-:W-:Y:S01]  /*29d0*/  FADD.FTZ R54, R202, R54 ;  /* 0x00000036ca367221 */ /* 0x000fe20000010000 */
[-C--:B------:R-:W-:Y:S01]  /*29e0*/  FFMA.FTZ R156, R156, R174.reuse, R173 ;  /* 0x000000ae9c9c7223 */ /* 0x080fe200000100ad */
[----:B------:R-:W-:Y:S01]  /*29f0*/  FMUL.FTZ R33, R145, R174 ;  /* 0x000000ae91217220 */ /* 0x000fe20000410000 */
[----:B0-----:R-:W-:Y:S02]  /*2a00*/  @!P0 FADD.FTZ R13, R13, R2 ;  /* 0x000000020d0d8221 */ /* 0x001fe40000010000 */
[----:B------:R-:W-:Y:S01]  /*2a10*/  FFMA.FTZ R172, R155, R156, R172 ;  /* 0x0000009c9bac7223 */ /* 0x000fe200000100ac */
[----:B------:R-:W-:Y:S02]  /*2a20*/  HADD2.F32 R155, -RZ, R6.H0_H0 ;  /* 0x20000006ff9b7230 */ /* 0x000fe40000004100 */
[----:B------:R-:W0:Y:S01]  /*2a30*/  SHFL.DOWN PT, R206, R13, 0x2, 0x1f ;  /* 0x08401f000dce7f89 */ /* 0x000e2200000e0000 */
[----:B------:R-:W-:-:S02]  /*2a40*/  FFMA.FTZ R154, R154, R172, R171 ;  /* 0x000000ac9a9a7223 */ /* 0x000fc400000100ab */
[----:B------:R-:W-:Y:S02]  /*2a50*/  FFMA.FTZ R190, -R109, R155, R190 ;  /* 0x0000009b6dbe7223 */ /* 0x000fe400000101be */
[----:B------:R-:W-:-:S04]  /*2a60*/  FFMA.FTZ R170, R153, R154, R170 ;  /* 0x0000009a99aa7223 */ /* 0x000fc800000100aa */
[----:B------:R-:W-:Y:S01]  /*2a70*/  FFMA.FTZ R152, R152, R170, R167 ;  /* 0x000000aa98987223 */ /* 0x000fe200000100a7 */
[----:B------:R-:W-:-:S03]  /*2a80*/  HADD2.F32 R167, -RZ, R7.H1_H1 ;  /* 0x30000007ffa77230 */ /* 0x000fc60000004100 */
[----:B------:R-:W-:-:S04]  /*2a90*/  FFMA.FTZ R166, R151, R152, R166 ;  /* 0x0000009897a67223 */ /* 0x000fc800000100a6 */
[-C--:B------:R-:W-:Y:S01]  /*2aa0*/  FFMA.FTZ R150, R150, R166.reuse, R165 ;  /* 0x000000a696967223 */ /* 0x080fe200000100a5 */
[----:B------:R-:W-:Y:S01]  /*2ab0*/  FMUL.FTZ R159, R109, R166 ;  /* 0x000000a66d9f7220 */ /* 0x000fe20000410000 */
[----:B------:R-:W-:Y:S02]  /*2ac0*/  FMUL.FTZ R165, R113, R170 ;  /* 0x000000aa71a57220 */ /* 0x000fe40000410000 */
[-C--:B------:R-:W-:Y:S01]  /*2ad0*/  FFMA.FTZ R164, R149, R150.reuse, R164 ;  /* 0x0000009695a47223 */ /* 0x080fe200000100a4 */
[--C-:B------:R-:W-:Y:S02]  /*2ae0*/  HADD2.F32 R149, -RZ, R5.reuse.H1_H1 ;  /* 0x30000005ff957230 */ /* 0x100fe40000004100 */
[----:B------:R-:W-:Y:S01]  /*2af0*/  FMUL.FTZ R14, R107, R150 ;  /* 0x000000966b0e7220 */ /* 0x000fe20000410000 */
[----:B0-----:R-:W-:Y:S01]  /*2b00*/  @!P1 FADD.FTZ R13, R13, R206 ;  /* 0x000000ce0d0d9221 */ /* 0x001fe20000010000 */
[-C--:B------:R-:W-:Y:S01]  /*2b10*/  FFMA.FTZ R148, R148, R164.reuse, R163 ;  /* 0x000000a494947223 */ /* 0x080fe200000100a3 */
[----:B------:R-:W-:Y:S01]  /*2b20*/  FMUL.FTZ R151, R105, R164 ;  /* 0x000000a469977220 */ /* 0x000fe20000410000 */
[----:B------:R-:W-:Y:S01]  /*2b30*/  FFMA.FTZ R153, -R107, R149, R192 ;  /* 0x000000956b997223 */ /* 0x000fe200000101c0 */
[----:B------:R-:W-:Y:S01]  /*2b40*/  FMUL.FTZ R192, R124, R158 ;  /* 0x0000009e7cc07220 */ /* 0x000fe20000410000 */
[----:B------:R-:W-:Y:S01]  /*2b50*/  FFMA.FTZ R162, R147, R148, R162 ;  /* 0x0000009493a27223 */ /* 0x000fe200000100a2 */
[----:B------:R-:W-:-:S02]  /*2b60*/  HADD2.F32 R147, -RZ, R5.H0_H0 ;  /* 0x20000005ff937230 */ /* 0x000fc40000004100 */
[----:B-----5:R-:W-:Y:S01]  /*2b70*/  FMUL.FTZ R17, R103, R148 ;  /* 0x0000009467117220 */ /* 0x020fe20000410000 */
[----:B------:R-:W0:Y:S01]  /*2b80*/  SHFL.DOWN PT, R210, R13, 0x4, 0x1f ;  /* 0x08801f000dd27f89 */ /* 0x000e2200000e0000 */
[----:B------:R-:W-:Y:S01]  /*2b90*/  FMUL.FTZ R2, R101, R162 ;  /* 0x000000a265027220 */ /* 0x000fe20000410000 */
[----:B------:R-:W-:Y:S01]  /*2ba0*/  FADD.FTZ R37, R14, R37 ;  /* 0x000000250e257221 */ /* 0x000fe20000010000 */
[----:B------:R-:W-:Y:S01]  /*2bb0*/  FFMA.FTZ R196, -R105, R147, R196 ;  /* 0x0000009369c47223 */ /* 0x000fe200000101c4 */
[----:B------:R-:W-:Y:S01]  /*2bc0*/  FADD.FTZ R53, R192, R53 ;  /* 0x00000035c0357221 */ /* 0x000fe20000010000 */
[C---:B------:R-:W-:Y:S01]  /*2bd0*/  FFMA.FTZ R12, R2.reuse, R19, RZ ;  /* 0x00000013020c7223 */ /* 0x040fe200000100ff */
[----:B------:R-:W-:Y:S01]  /*2be0*/  FADD.FTZ R42, R165, R42 ;  /* 0x0000002aa52a7221 */ /* 0x000fe20000010000 */
[----:B------:R-:W-:Y:S01]  /*2bf0*/  FADD.FTZ R38, R159, R38 ;  /* 0x000000269f267221 */ /* 0x000fe20000010000 */
[----:B------:R-:W-:Y:S01]  /*2c00*/  FADD.FTZ R34, R151, R34 ;  /* 0x0000002297227221 */ /* 0x000fe20000010000 */
[C---:B------:R-:W-:Y:S01]  /*2c10*/  FFMA.FTZ R12, R17.reuse, R198, R12 ;  /* 0x000000c6110c7223 */ /* 0x040fe2000001000c */
[----:B------:R-:W-:Y:S01]  /*2c20*/  FADD.FTZ R112, R17, R112 ;  /* 0x0000007011707221 */ /* 0x000fe20000010000 */
[----:B------:R-:W-:-:S02]  /*2c30*/  FADD.FTZ R85, R2, R85 ;  /* 0x0000005502557221 */ /* 0x000fc40000010000 */
[----:B------:R-:W-:Y:S01]  /*2c40*/  FFMA.FTZ R163, R151, R196, R12 ;  /* 0x000000c497a37223 */ /* 0x000fe2000001000c */
[----:B------:R-:W-:-:S03]  /*2c50*/  FMUL.FTZ R12, R111, R152 ;  /* 0x000000986f0c7220 */ /* 0x000fc60000410000 */
[----:B------:R-:W-:Y:S01]  /*2c60*/  FFMA.FTZ R16, R14, R153, R163 ;  /* 0x000000990e107223 */ /* 0x000fe200000100a3 */
[----:B------:R-:W-:Y:S01]  /*2c70*/  FFMA.FTZ R163, -R111, R157, R186 ;  /* 0x0000009d6fa37223 */ /* 0x000fe200000101ba */
[----:B------:R-:W-:Y:S01]  /*2c80*/  FMUL.FTZ R186, R123, R174 ;  /* 0x000000ae7bba7220 */ /* 0x000fe20000410000 */
[----:B------:R-:W-:Y:S01]  /*2c90*/  FMUL.FTZ R14, R145, R162 ;  /* 0x000000a2910e7220 */ /* 0x000fe20000410000 */
[----:B------:R-:W-:Y:S01]  /*2ca0*/  FFMA.FTZ R171, R159, R190, R16 ;  /* 0x000000be9fab7223 */ /* 0x000fe20000010010 */
[----:B------:R-:W-:Y:S01]  /*2cb0*/  FMUL.FTZ R16, R117, R154 ;  /* 0x0000009a75107220 */ /* 0x000fe20000410000 */
[C---:B------:R-:W-:Y:S01]  /*2cc0*/  FADD.FTZ R41, R12.reuse, R41 ;  /* 0x000000290c297221 */ /* 0x040fe20000010000 */
[----:B0-----:R-:W-:Y:S01]  /*2cd0*/  @!P2 FADD.FTZ R13, R13, R210 ;  /* 0x000000d20d0da221 */ /* 0x001fe20000010000 */
[----:B------:R-:W-:Y:S01]  /*2ce0*/  FFMA.FTZ R18, R12, R163, R171 ;  /* 0x000000a30c127223 */ /* 0x000fe200000100ab */
[----:B------:R-:W-:Y:S01]  /*2cf0*/  FFMA.FTZ R171, -R117, R167, R182 ;  /* 0x000000a775ab7223 */ /* 0x000fe200000101b6 */
[----:B------:R-:W-:Y:S01]  /*2d00*/  FMUL.FTZ R182, R121, R156 ;  /* 0x0000009c79b67220 */ /* 0x000fe20000410000 */
[C---:B------:R-:W-:Y:S01]  /*2d10*/  FADD.FTZ R45, R16.reuse, R45 ;  /* 0x0000002d102d7221 */ /* 0x040fe20000010000 */
[----:B------:R-:W-:Y:S01]  /*2d20*/  FFMA.FTZ R173, R165, R184, R18 ;  /* 0x000000b8a5ad7223 */ /* 0x000fe20000010012 */
[C---:B------:R-:W-:Y:S01]  /*2d30*/  FFMA.FTZ R18, -R119.reuse, R169, R180 ;  /* 0x000000a977127223 */ /* 0x040fe200000101b4 */
[----:B------:R-:W-:Y:S01]  /*2d40*/  FMUL.FTZ R180, R119, R172 ;  /* 0x000000ac77b47220 */ /* 0x000fe20000410000 */
[----:B------:R-:W-:Y:S01]  /*2d50*/  SHFL.DOWN PT, R210, R13, 0x8, 0x1f ;  /* 0x09001f000dd27f89 */ /* 0x000fe200000e0000 */
[----:B------:R-:W-:Y:S01]  /*2d60*/  FFMA.FTZ R173, R16, R171, R173 ;  /* 0x000000ab10ad7223 */ /* 0x000fe200000100ad */
[----:B------:R-:W-:Y:S01]  /*2d70*/  FMUL.FTZ R16, R145, R152 ;  /* 0x0000009891107220 */ /* 0x000fe20000410000 */
[----:B------:R-:W-:Y:S01]  /*2d80*/  FMUL.FTZ R14, R19, R14 ;  /* 0x0000000e130e7220 */ /* 0x000fe20000410000 */
[----:B------:R-:W-:Y:S01]  /*2d90*/  FADD.FTZ R50, R186, R50 ;  /* 0x00000032ba327221 */ /* 0x000fe20000010000 */
[----:B------:R-:W-:Y:S01]  /*2da0*/  FFMA.FTZ R173, R180, R18, R173 ;  /* 0x00000012b4ad7223 */ /* 0x000fe200000100ad */
[----:B------:R-:W-:Y:S01]  /*2db0*/  FMUL.FTZ R16, R163, R16 ;  /* 0x00000010a3107220 */ /* 0x000fe20000410000 */
[----:B------:R-:W-:Y:S01]  /*2dc0*/  FFMA.FTZ R14, R3, R162, R14 ;  /* 0x000000a2030e7223 */ /* 0x000fe2000001000e */
[C---:B------:R-:W-:Y:S01]  /*2dd0*/  FADD.FTZ R49, R182.reuse, R49 ;  /* 0x00000031b6317221 */ /* 0x040fe20000010000 */
[----:B------:R-:W-:Y:S01]  /*2de0*/  FFMA.FTZ R173, R182, R188, R173 ;  /* 0x000000bcb6ad7223 */ /* 0x000fe200000100ad */
[----:B------:R-:W-:Y:S01]  /*2df0*/  FFMA.FTZ R152, R157, R152, R16 ;  /* 0x000000989d987223 */ /* 0x000fe20000010010 */
[----:B------:R-:W-:Y:S01]  /*2e00*/  FMUL.FTZ R16, R145, R150 ;  /* 0x0000009691107220 */ /* 0x000fe20000410000 */
[----:B------:R-:W-:Y:S01]  /*2e10*/  FADD.FTZ R46, R180, R46 ;  /* 0x0000002eb42e7221 */ /* 0x000fe20000010000 */
[----:B------:R-:W-:Y:S01]  /*2e20*/  FFMA.FTZ R173, R186, R194, R173 ;  /* 0x000000c2baad7223 */ /* 0x000fe200000100ad */
[----:B------:R-:W-:Y:S01]  /*2e30*/  FADD.FTZ R35, R152, R35 ;  /* 0x0000002398237221 */ /* 0x000fe20000010000 */
[----:B------:R-:W-:Y:S01]  /*2e40*/  FMUL.FTZ R16, R153, R16 ;  /* 0x0000001099107220 */ /* 0x000fe20000410000 */
[----:B------:R-:W-:Y:S01]  /*2e50*/  FADD.FTZ R81, R14, R81 ;  /* 0x000000510e517221 */ /* 0x000fe20000010000 */
[----:B------:R-:W-:-:S02]  /*2e60*/  FFMA.FTZ R173, R192, R185, R173 ;  /* 0x000000b9c0ad7223 */ /* 0x000fc400000100ad */
[----:B------:R-:W-:Y:S02]  /*2e70*/  FFMA.FTZ R149, R149, R150, R16 ;  /* 0x0000009695957223 */ /* 0x000fe40000010010 */
[----:B------:R-:W-:Y:S01]  /*2e80*/  FFMA.FTZ R173, R202, R175, R173 ;  /* 0x000000afcaad7223 */ /* 0x000fe200000100ad */
[----:B------:R-:W-:Y:S01]  /*2e90*/  FMUL.FTZ R175, R175, R32 ;  /* 0x00000020afaf7220 */ /* 0x000fe20000410000 */
[----:B------:R-:W-:Y:S01]  /*2ea0*/  FMUL.FTZ R32, R145, R158 ;  /* 0x0000009e91207220 */ /* 0x000fe20000410000 */
[----:B------:R-:W-:Y:S01]  /*2eb0*/  FADD.FTZ R110, R149, R110 ;  /* 0x0000006e956e7221 */ /* 0x000fe20000010000 */
[----:B------:R-:W-:Y:S01]  /*2ec0*/  FFMA.FTZ R173, R204, R183, R173 ;  /* 0x000000b7ccad7223 */ /* 0x000fe200000100ad */
[----:B------:R-:W-:Y:S01]  /*2ed0*/  FFMA.FTZ R175, R220, R176, R175 ;  /* 0x000000b0dcaf7223 */ /* 0x000fe200000100af */
[----:B------:R-:W-:Y:S02]  /*2ee0*/  FMUL.FTZ R185, R185, R32 ;  /* 0x00000020b9b97220 */ /* 0x000fe40000410000 */
[----:B------:R-:W-:Y:S01]  /*2ef0*/  FFMA.FTZ R173, R200, R177, R173 ;  /* 0x000000b1c8ad7223 */ /* 0x000fe200000100ad */
[----:B------:R-:W-:Y:S01]  /*2f00*/  FADD.FTZ R48, R175, R48 ;  /* 0x00000030af307221 */ /* 0x000fe20000010000 */
[----:B------:R-:W-:-:S02]  /*2f10*/  FFMA.FTZ R158, R218, R158, R185 ;  /* 0x0000009eda9e7223 */ /* 0x000fc400000100b9 */
[----:B------:R-:W-:Y:S01]  /*2f20*/  FFMA.FTZ R179, R208, R181, R173 ;  /* 0x000000b5d0b37223 */ /* 0x000fe200000100ad */
[----:B------:R-:W-:Y:S01]  /*2f30*/  FMUL.FTZ R173, R194, R33 ;  /* 0x00000021c2ad7220 */ /* 0x000fe20000410000 */
[----:B------:R-:W-:Y:S01]  /*2f40*/  FADD.FTZ R47, R158, R47 ;  /* 0x0000002f9e2f7221 */ /* 0x000fe20000010000 */
[C---:B------:R-:W-:Y:S02]  /*2f50*/  FMUL.FTZ R33, R145.reuse, R156 ;  /* 0x0000009c91217220 */ /* 0x040fe40000410000 */
[----:B------:R-:W0:Y:S01]  /*2f60*/  SHFL.DOWN PT, R206, R179, 0x1, 0x1f ;  /* 0x08201f00b3ce7f89 */ /* 0x000e2200000e0000 */
        /* <DEDUP_REMOVED lines=23> */
[----:B------:R-:W-:Y:S01]  /*30e0*/  ISETP.GT.AND P0, PT, R66, 0x17, PT ;  /* 0x000000174200780c */ /* 0x000fe20003f04270 */
[----:B------:R-:W-:Y:S01]  /*30f0*/  FFMA.FTZ R196, R147, R164, R196 ;  /* 0x000000a493c47223 */ /* 0x000fe200000100c4 */
[----:B------:R-:W-:Y:S01]  /*3100*/  FMUL.FTZ R198, R198, R33 ;  /* 0x00000021c6c67220 */ /* 0x000fe20000410000 */
[----:B------:R-:W-:Y:S01]  /*3110*/  FADD.FTZ R39, R18, R39 ;  /* 0x0000002712277221 */ /* 0x000fe20000010000 */
[----:B------:R-:W0:Y:S01]  /*3120*/  SHFL.DOWN PT, R206, R179, 0x2, 0x1f ;  /* 0x08401f00b3ce7f89 */ /* 0x000e2200000e0000 */
[----:B------:R-:W-:Y:S01]  /*3130*/  FADD.FTZ R108, R155, R108 ;  /* 0x0000006c9b6c7221 */ /* 0x000fe20000010000 */
[----:B------:R-:W-:Y:S01]  /*3140*/  FFMA.FTZ R198, R15, R148, R198 ;  /* 0x000000940fc67223 */ /* 0x000fe200000100c6 */
[----:B------:R-:W-:-:S03]  /*3150*/  FADD.FTZ R83, R196, R83 ;  /* 0x00000053c4537221 */ /* 0x000fc60000010000 */
[----:B------:R-:W-:-:S03]  /*3160*/  FADD.FTZ R79, R198, R79 ;  /* 0x0000004fc64f7221 */ /* 0x000fc60000010000 */
        /* <DEDUP_REMOVED lines=12> */
[----:B-1----:R-:W-:Y:S01]  /*3230*/  @!P1 FADD.FTZ R13, R13, R212 ;  /* 0x000000d40d0d9221 */ /* 0x002fe20000010000 */
[----:B------:R-:W-:Y:S01]  /*3240*/  FMUL.FTZ R183, R183, R168 ;  /* 0x000000a8b7b77220 */ /* 0x000fe20000410000 */
[----:B------:R-:W-:-:S03]  /*3250*/  FFMA.FTZ R177, R224, R178, R177 ;  /* 0x000000b2e0b17223 */ /* 0x000fc600000100b1 */
[----:B------:R-:W-:Y:S01]  /*3260*/  FFMA.FTZ R160, R222, R160, R183 ;  /* 0x000000a0dea07223 */ /* 0x000fe200000100b7 */
[----:B------:R-:W-:-:S03]  /*3270*/  FADD.FTZ R52, R177, R52 ;  /* 0x00000034b1347221 */ /* 0x000fc60000010000 */
[----:B------:R-:W-:Y:S01]  /*3280*/  FADD.FTZ R51, R160, R51 ;  /* 0x00000033a0337221 */ /* 0x000fe20000010000 */
[----:B0-----:R-:W-:-:S05]  /*3290*/  @!P2 FADD.FTZ R179, R179, R210 ;  /* 0x000000d2b3b3a221 */ /* 0x001fca0000010000 */
[----:B------:R-:W0:Y:S02]  /*32a0*/  SHFL.DOWN PT, R206, R179, 0x8, 0x1f ;  /* 0x09001f00b3ce7f89 */ /* 0x000e2400000e0000 */
        /* <DEDUP_REMOVED lines=8> */
[----:B------:R-:W-:Y:S01]  /*3330*/  ISETP.NE.AND P0, PT, R67, UR5, PT ;  /* 0x0000000543007c0c */ /* 0x000fe2000bf05270 */
[----:B------:R-:W0:-:S12]  /*3340*/  LDS.64 R2, [R87+0x860] ;  /* 0x0008600057027984 */ /* 0x000e180000000a00 */
        /* <DEDUP_REMOVED lines=8> */
.L_x_5169:
[----:B------:R-:W-:Y:S05]  /*33d0*/  BSYNC B0 ;  /* 0x0000000000007941 */ /* 0x000fea0003800000 */
.L_x_5168:
[----:B------:R-:W-:Y:S01]  /*33e0*/  UIADD3 UR4, UR4, 0x1, URZ ;  /* 0x0000000104047890 */ /* 0x000fe2000fffe03f */
[----:B------:R-:W-:Y:S02]  /*33f0*/  LEA R93, P1, R26, R93, 0x2 ;  /* 0x0000005d1a5d7211 */ /* 0x000fe400078210ff */
[----:B------:R-:W-:Y:S02]  /*3400*/  LEA R91, P2, R28, R91, 0x2 ;  /* 0x0000005b1c5b7211 */ /* 0x000fe400078410ff */
[----:B------:R-:W-:Y:S02]  /*3410*/  LEA R89, P3, R30, R89, 0x2 ;  /* 0x000000591e597211 */ /* 0x000fe400078610ff */
[----:B------:R-:W-:Y:S02]  /*3420*/  ISETP.LE.AND P0, PT, R187, UR4, PT ;  /* 0x00000004bb007c0c */ /* 0x000fe4000bf03270 */
[----:B------:R-:W-:Y:S02]  /*3430*/  IADD3 R114, P4, R114, 0x8, RZ ;  /* 0x0000000872727810 */ /* 0x000fe40007f9e0ff */
[----:B-1----:R-:W-:-:S02]  /*3440*/  IADD3 R97, R97, 0x4, RZ ;  /* 0x0000000461617810 */ /* 0x002fc40007ffe0ff */
[----:B------:R-:W-:Y:S02]  /*3450*/  IADD3 R95, R95, 0x8, RZ ;  /* 0x000000085f5f7810 */ /* 0x000fe40007ffe0ff */
[----:B------:R-:W-:Y:S02]  /*3460*/  IADD3 R146, R146, 0x1, RZ ;  /* 0x0000000192927810 */ /* 0x000fe40007ffe0ff */
[----:B------:R-:W-:Y:S02]  /*3470*/  IADD3.X R120, R120, R27, RZ, P1, !PT ;  /* 0x0000001b78787210 */ /* 0x000fe40000ffe4ff */
[----:B------:R-:W-:Y:S02]  /*3480*/  IADD3.X R118, R118, R29, RZ, P2, !PT ;  /* 0x0000001d76767210 */ /* 0x000fe400017fe4ff */
[----:B------:R-:W-:Y:S02]  /*3490*/  IADD3.X R116, R116, R31, RZ, P3, !PT ;  /* 0x0000001f74747210 */ /* 0x000fe40001ffe4ff */
[----:B------:R-:W-:Y:S01]  /*34a0*/  IADD3.X R115, RZ, R115, RZ, P4, !PT ;  /* 0x00000073ff737210 */ /* 0x000fe200027fe4ff */
[----:B------:R-:W-:Y:S06]  /*34b0*/  @!P0 BRA `(.L_x_5170) ;  /* 0xffffffe000048947 */ /* 0x000fec000383ffff */
.L_x_5158:
[----:B------:R-:W-:Y:S01]  /*34c0*/  BAR.SYNC.DEFER_BLOCKING 0x0 ;  /* 0x0000000000007b1d */ /* 0x000fe20000010000 */
[----:B------:R-:W-:Y:S01]  /*34d0*/  LEA R0, R66, R75, 0x1 ;  /* 0x0000004b42007211 */ /* 0x000fe200078e08ff */
[----:B------:R-:W-:Y:S01]  /*34e0*/  FADD.FTZ R62, R62, R81 ;  /* 0x000000513e3e7221 */ /* 0x000fe20000010000 */
[----:B------:R-:W-:Y:S02]  /*34f0*/  F2FP.F16.F32.PACK_AB R115, R45, R42 ;  /* 0x0000002a2d73723e */ /* 0x000fe400000000ff */
[----:B------:R-:W-:-:S03]  /*3500*/  F2FP.F16.F32.PACK_AB R114, R41, R38 ;  /* 0x000000262972723e */ /* 0x000fc600000000ff */
[----:B------:R-:W1:Y:S01]  /*3510*/  LDC.64 R14, c[0x0][0x388] ;  /* 0x0000e200ff0e7b82 */ /* 0x000e620000000a00 */
[----:B------:R-:W-:Y:S01]  /*3520*/  F2FP.F16.F32.PACK_AB R113, R37, R34 ;  /* 0x000000222571723e */ /* 0x000fe200000000ff */
[----:B------:R-:W-:Y:S01]  /*3530*/  ULDC.64 UR4, c[0x0][0x390] ;  /* 0x0000e40000047ab9 */ /* 0x000fe20000000a00 */
[----:B------:R-:W-:Y:S01]  /*3540*/  F2FP.F16.F32.PACK_AB R112, R112, R85 ;  /* 0x000000557070723e */ /* 0x000fe200000000ff */
[----:B------:R-:W-:Y:S01]  /*3550*/  FADD.FTZ R62, R62, R79 ;  /* 0x0000004f3e3e7221 */ /* 0x000fe20000010000 */
[----:B------:R-:W-:Y:S01]  /*3560*/  F2FP.F16.F32.PACK_AB R31, R59, R56 ;  /* 0x000000383b1f723e */ /* 0x000fe200000000ff */
[----:B------:R-:W-:Y:S01]  /*3570*/  IMAD R17, R61, UR4, RZ ;  /* 0x000000043d117c24 */ /* 0x000fe2000f8e02ff */
[----:B------:R-:W-:Y:S01]  /*3580*/  F2FP.F16.F32.PACK_AB R30, R57, R54 ;  /* 0x00000036391e723e */ /* 0x000fe200000000ff */
[----:B------:R-:W2:Y:S01]  /*3590*/  LDC.64 R18, c[0x0][0x3e0] ;  /* 0x0000f800ff127b82 */ /* 0x000ea20000000a00 */
[----:B------:R-:W-:Y:S01]  /*35a0*/  F2FP.F16.F32.PACK_AB R29, R53, R50 ;  /* 0x00000032351d723e */ /* 0x000fe200000000ff */
[----:B------:R-:W-:Y:S01]  /*35b0*/  IMAD R17, R58, UR5, R17 ;  /* 0x000000053a117c24 */ /* 0x000fe2000f8e0211 */
[----:B------:R-:W-:-:S02]  /*35c0*/  LEA R16, R0, R87, 0x4 ;  /* 0x0000005700107211 */ /* 0x000fc400078e20ff */
[----:B------:R-:W-:Y:S02]  /*35d0*/  F2FP.F16.F32.PACK_AB R28, R49, R46 ;  /* 0x0000002e311c723e */ /* 0x000fe400000000ff */
[----:B------:R-:W-:Y:S02]  /*35e0*/  IADD3 R26, R67, -0x1, RZ ;  /* 0xffffffff431a7810 */ /* 0x000fe40007ffe0ff */
[----:B------:R-:W-:Y:S01]  /*35f0*/  F2FP.F16.F32.PACK_AB R34, R51, R48 ;  /* 0x000000303322723e */ /* 0x000fe200000000ff */
[----:B------:R-:W-:Y:S01]  /*3600*/  STS.128 [R16], R112 ;  /* 0x0000007010007388 */ /* 0x000fe20000000c00 */
[----:B0-----:R-:W-:Y:S02]  /*3610*/  SHF.L.U32 R12, R26, 0xa, RZ ;  /* 0x0000000a1a0c7819 */ /* 0x001fe400000006ff */
[----:B------:R-:W-:Y:S01]  /*3620*/  F2FP.F16.F32.PACK_AB R33, R47, R44 ;  /* 0x0000002c2f21723e */ /* 0x000fe200000000ff */
[----:B------:R0:W-:Y:S01]  /*3630*/  STS.128 [R16+0x10], R28 ;  /* 0x0000101c10007388 */ /* 0x0001e20000000c00 */
[----:B------:R-:W-:-:S03]  /*3640*/  NOP ;  /* 0x0000000000007918 */ /* 0x000fc60000000000 */
[----:B------:R-:W3:Y:S01]  /*3650*/  LDS.128 R4, [R77] ;  /* 0x000000004d047984 */ /* 0x000ee20000000c00 */
[----:B------:R-:W-:Y:S01]  /*3660*/  SHF.R.S32.HI R13, RZ, 0x1f, R12 ;  /* 0x0000001fff0d7819 */ /* 0x000fe2000001140c */
[----:B-1----:R-:W-:Y:S01]  /*3670*/  IMAD R0, R14, UR17, RZ ;  /* 0x000000110e007c24 */ /* 0x002fe2000f8e02ff */
[----:B------:R-:W-:Y:S01]  /*3680*/  F2FP.F16.F32.PACK_AB R32, R43, R40 ;  /* 0x000000282b20723e */ /* 0x000fe200000000ff */
[----:B------:R-:W1:Y:S01]  /*3690*/  LDS.128 R8, [R77+0x200] ;  /* 0x000200004d087984 */ /* 0x000e620000000c00 */
[----:B------:R-:W-:Y:S01]  /*36a0*/  IADD3 R72, P1, R72, -0x800, RZ ;  /* 0xfffff80048487810 */ /* 0x000fe20007f3e0ff */
[----:B------:R-:W-:Y:S01]  /*36b0*/  IMAD R15, R15, UR16, R0 ;  /* 0x000000100f0f7c24 */ /* 0x000fe2000f8e0200 */
[----:B------:R-:W-:Y:S01]  /*36c0*/  IADD3 R70, P2, R70, -0x800, RZ ;  /* 0xfffff80046467810 */ /* 0x000fe20007f5e0ff */
[----:B------:R-:W-:Y:S01]  /*36d0*/  IMAD.WIDE.U32 R2, R14, UR16, R12 ;  /* 0x000000100e027c25 */ /* 0x000fe2000f8e000c */
[----:B0-----:R-:W-:Y:S02]  /*36e0*/  F2FP.F16.F32.PACK_AB R30, R35, R108 ;  /* 0x0000006c231e723e */ /* 0x001fe400000000ff */
[----:B------:R-:W-:-:S02]  /*36f0*/  F2FP.F16.F32.PACK_AB R29, R110, R83 ;  /* 0x000000536e1d723e */ /* 0x000fc400000000ff */
[----:B------:R-:W-:Y:S01]  /*3700*/  IADD3 R3, R3, R15, RZ ;  /* 0x0000000f03037210 */ /* 0x000fe20007ffe0ff */
[----:B------:R-:W-:Y:S01]  /*3710*/  FADD.FTZ R15, R62, R83 ;  /* 0x000000533e0f7221 */ /* 0x000fe20000010000 */
[----:B------:R-:W-:Y:S02]  /*3720*/  F2FP.F16.F32.PACK_AB R28, R79, R81 ;  /* 0x000000514f1c723e */ /* 0x000fe400000000ff */
[----:B------:R-:W-:Y:S01]  /*3730*/  F2FP.F16.F32.PACK_AB R31, R39, R36 ;  /* 0x00000024271f723e */ /* 0x000fe200000000ff */
[----:B------:R-:W-:-:S04]  /*3740*/  IMAD.WIDE.U32 R2, R58, UR4, R2 ;  /* 0x000000043a027c25 */ /* 0x000fc8000f8e0002 */
[----:B------:R-:W-:Y:S01]  /*3750*/  FADD.FTZ R15, R15, R110 ;  /* 0x0000006e0f0f7221 */ /* 0x000fe20000010000 */
[----:B------:R-:W-:Y:S01]  /*3760*/  ULDC.64 UR4, c[0x0][0x3b0] ;  /* 0x0000ec0000047ab9 */ /* 0x000fe20000000a00 */
[----:B------:R-:W-:Y:S02]  /*3770*/  IADD3 R68, P3, R68, -0x800, RZ ;  /* 0xfffff80044447810 */ /* 0x000fe40007f7e0ff */
[----:B------:R-:W-:Y:S01]  /*3780*/  IADD3 R3, R3, R17, RZ ;  /* 0x0000001103037210 */ /* 0x000fe20007ffe0ff */
[----:B------:R-:W-:Y:S01]  /*3790*/  FADD.FTZ R0, R15, R108 ;  /* 0x0000006c0f007221 */ /* 0x000fe20000010000 */
[----:B--2---:R-:W-:Y:S02]  /*37a0*/  LEA R14, P0, R2, R18, 0x1 ;  /* 0x00000012020e7211 */ /* 0x004fe400078008ff */
[----:B------:R-:W-:Y:S01]  /*37b0*/  IADD3.X R73, R73, -0x1, RZ, P1, !PT ;  /* 0xffffffff49497810 */ /* 0x000fe20000ffe4ff */
[----:B------:R-:W-:Y:S01]  /*37c0*/  FADD.FTZ R17, R0, R35 ;  /* 0x0000002300117221 */ /* 0x000fe20000010000 */
[----:B------:R-:W-:-:S02]  /*37d0*/  LEA.HI.X R15, R2, R19, R3, 0x1, P0 ;  /* 0x00000013020f7211 */ /* 0x000fc400000f0c03 */
[----:B------:R-:W0:Y:S01]  /*37e0*/  LDC.64 R18, c[0x0][0x3a8] ;  /* 0x0000ea00ff127b82 */ /* 0x000e220000000a00 */
[----:B------:R-:W-:Y:S01]  /*37f0*/  F2FP.F16.F32.PACK_AB R35, R55, R52 ;  /* 0x000000343723723e */ /* 0x000fe200000000ff */
[----:B------:R-:W-:Y:S01]  /*3800*/  FADD.FTZ R36, R17, R36 ;  /* 0x0000002411247221 */ /* 0x000fe20000010000 */
[----:B------:R-:W-:Y:S01]  /*3810*/  IMAD.WIDE R2, R76, 0x10, R14 ;  /* 0x000000104c027825 */ /* 0x000fe200078e020e */
[----:B------:R-:W-:-:S03]  /*3820*/  IADD3.X R71, R71, -0x1, RZ, P2, !PT ;  /* 0xffffffff47477810 */ /* 0x000fc600017fe4ff */
[----:B------:R-:W-:Y:S01]  /*3830*/  FADD.FTZ R39, R36, R39 ;  /* 0x0000002724277221 */ /* 0x000fe20000010000 */
[----:B------:R-:W-:Y:S01]  /*3840*/  IADD3.X R69, R69, -0x1, RZ, P3, !PT ;  /* 0xffffffff45457810 */ /* 0x000fe20001ffe4ff */
[----:B------:R-:W2:Y:S01]  /*3850*/  LDC.64 R14, c[0x0][0x3f0] ;  /* 0x0000fc00ff0e7b82 */ /* 0x000ea20000000a00 */
[----:B---3--:R3:W-:Y:S01]  /*3860*/  STG.E.128 desc[UR14][R2.64], R4 ;  /* 0x0000000402007986 */ /* 0x0087e2000c101d0e */
[----:B------:R-:W-:-:S03]  /*3870*/  FADD.FTZ R40, R39, R40 ;  /* 0x0000002827287221 */ /* 0x000fc60000010000 */
[----:B-1----:R1:W-:Y:S01]  /*3880*/  STG.E.128 desc[UR14][R2.64+0x200], R8 ;  /* 0x0002000802007986 */ /* 0x0023e2000c101d0e */
[----:B------:R-:W-:Y:S02]  /*3890*/  FADD.FTZ R43, R40, R43 ;  /* 0x0000002b282b7221 */ /* 0x000fe40000010000 */
[----:B------:R-:W-:Y:S02]  /*38a0*/  BAR.SYNC.DEFER_BLOCKING 0x0 ;  /* 0x0000000000007b1d */ /* 0x000fe40000010000 */
[----:B------:R-:W-:-:S04]  /*38b0*/  FADD.FTZ R44, R43, R44 ;  /* 0x0000002c2b2c7221 */ /* 0x000fc80000010000 */
[----:B------:R-:W-:Y:S01]  /*38c0*/  FADD.FTZ R47, R44, R47 ;  /* 0x0000002f2c2f7221 */ /* 0x000fe20000010000 */
[C---:B0-----:R-:W-:Y:S02]  /*38d0*/  IMAD R0, R18.reuse, UR17, RZ ;  /* 0x0000001112007c24 */ /* 0x041fe4000f8e02ff */
[----:B------:R-:W-:-:S04]  /*38e0*/  IMAD.WIDE.U32 R12, R18, UR16, R12 ;  /* 0x00000010120c7c25 */ /* 0x000fc8000f8e000c */
[----:B------:R-:W-:Y:S01]  /*38f0*/  FADD.FTZ R48, R47, R48 ;  /* 0x000000302f307221 */ /* 0x000fe20000010000 */
[----:B---3--:R-:W-:-:S03]  /*3900*/  IMAD R5, R19, UR16, R0 ;  /* 0x0000001013057c24 */ /* 0x008fc6000f8e0200 */
[----:B------:R-:W-:Y:S01]  /*3910*/  FADD.FTZ R51, R48, R51 ;  /* 0x0000003330337221 */ /* 0x000fe20000010000 */
[----:B-1----:R-:W-:Y:S01]  /*3920*/  IMAD R3, R61, UR4, RZ ;  /* 0x000000043d037c24 */ /* 0x002fe2000f8e02ff */
[----:B------:R-:W-:-:S03]  /*3930*/  IADD3 R13, R13, R5, RZ ;  /* 0x000000050d0d7210 */ /* 0x000fc60007ffe0ff */
[C---:B------:R-:W-:Y:S02]  /*3940*/  IMAD R5, R58.reuse, UR5, R3 ;  /* 0x000000053a057c24 */ /* 0x040fe4000f8e0203 */
[----:B------:R-:W-:Y:S01]  /*3950*/  FADD.FTZ R52, R51, R52 ;  /* 0x0000003433347221 */ /* 0x000fe20000010000 */
[----:B------:R-:W-:Y:S01]  /*3960*/  IMAD.WIDE.U32 R2, R58, UR4, R12 ;  /* 0x000000043a027c25 */ /* 0x000fe2000f8e000c */
[----:B------:R-:W-:Y:S03]  /*3970*/  STS.128 [R16], R28 ;  /* 0x0000001c10007388 */ /* 0x000fe60000000c00 */
[----:B------:R-:W-:Y:S01]  /*3980*/  FADD.FTZ R62, R52, R55 ;  /* 0x00000037343e7221 */ /* 0x000fe20000010000 */
[----:B------:R-:W-:Y:S01]  /*3990*/  STS.128 [R16+0x10], R32 ;  /* 0x0000102010007388 */ /* 0x000fe20000000c00 */
[----:B------:R-:W-:-:S03]  /*39a0*/  NOP ;  /* 0x0000000000007918 */ /* 0x000fc60000000000 */
[----:B------:R-:W0:Y:S01]  /*39b0*/  LDS.128 R80, [R77] ;  /* 0x000000004d507984 */ /* 0x000e220000000c00 */
[----:B------:R-:W-:Y:S02]  /*39c0*/  IADD3 R0, R3, R5, RZ ;  /* 0x0000000503007210 */ /* 0x000fe40007ffe0ff */
[C---:B--2---:R-:W-:Y:S01]  /*39d0*/  LEA R4, P0, R2.reuse, R14, 0x1 ;  /* 0x0000000e02047211 */ /* 0x044fe200078008ff */
[----:B------:R1:W2:Y:S03]  /*39e0*/  LDS.128 R88, [R77+0x200] ;  /* 0x000200004d587984 */ /* 0x0002a60000000c00 */
[----:B------:R-:W-:Y:S02]  /*39f0*/  LEA.HI.X R5, R2, R15, R0, 0x1, P0 ;  /* 0x0000000f02057211 */ /* 0x000fe400000f0c00 */
[----:B------:R-:W-:Y:S02]  /*3a00*/  ISETP.GT.AND P0, PT, R67, 0x1, PT ;  /* 0x000000014300780c */ /* 0x000fe40003f04270 */
[----:B------:R-:W-:Y:S01]  /*3a10*/  MOV R67, R26 ;  /* 0x0000001a00437202 */ /* 0x000fe20000000f00 */
[----:B-1----:R-:W-:-:S05]  /*3a20*/  IMAD.WIDE R76, R76, 0x10, R4 ;  /* 0x000000104c4c7825 */ /* 0x002fca00078e0204 */
[----:B0-----:R0:W-:Y:S04]  /*3a30*/  STG.E.128 desc[UR14][R76.64], R80 ;  /* 0x000000504c007986 */ /* 0x0011e8000c101d0e */
[----:B--2---:R0:W-:Y:S01]  /*3a40*/  STG.E.128 desc[UR14][R76.64+0x200], R88 ;  /* 0x000200584c007986 */ /* 0x0041e2000c101d0e */
[----:B------:R-:W-:Y:S05]  /*3a50*/  @P0 BRA `(.L_x_5171) ;  /* 0xffffffcc00100947 */ /* 0x000fea000383ffff */
.L_x_5157:
        /* <DEDUP_REMOVED lines=35> */
.L_x_5173:
[----:B------:R-:W-:Y:S05]  /*3c90*/  BSYNC B0 ;  /* 0x0000000000007941 */ /* 0x000fea0003800000 */
.L_x_5172:
        /* <DEDUP_REMOVED lines=38> */
.L_x_5175:
[----:B------:R-:W3:Y:S02]  /*3f00*/  S2R R19, SR_TID.X ;  /* 0x0000000000137919 */ /* 0x000ee40000002100 */
.L_x_5176:
[----:B------:R-:W-:Y:S05]  /*3f10*/  BSYNC B0 ;  /* 0x0000000000007941 */ /* 0x000fea0003800000 */
.L_x_5174:
        /* <DEDUP_REMOVED lines=9> */
[----:B------:R-:W-:Y:S01]  /*3fb0*/  BSSY B0, `(.L_x_5177) ;  /* 0x0000058000007945 */ /* 0x000fe20003800000 */
[----:B------:R-:W-:Y:S01]  /*3fc0*/  UMOV UR4, 0x400 ;  /* 0x0000040000047882 */ /* 0x000fe20000000000 */
[C---:B------:R-:W-:Y:S01]  /*3fd0*/  IMAD R29, R58.reuse, UR7, R5 ;  /* 0x000000073a1d7c24 */ /* 0x040fe2000f8e0205 */
[----:B------:R-:W-:Y:S01]  /*3fe0*/  ULDC.64 UR6, c[0x0][0x338] ;  /* 0x0000ce0000067ab9 */ /* 0x000fe20000000a00 */
[----:B------:R-:W-:Y:S01]  /*3ff0*/  IMAD R5, R61, UR8, RZ ;  /* 0x000000083d057c24 */ /* 0x000fe2000f8e02ff */
[----:B------:R-:W-:Y:S01]  /*4000*/  ULDC.64 UR30, c[0x0][0x2d8] ;  /* 0x0000b600001e7ab9 */ /* 0x000fe20000000a00 */
[C---:B------:R-:W-:Y:S01]  /*4010*/  IMAD.WIDE.U32 R14, R58.reuse, UR8, RZ ;  /* 0x000000083a0e7c25 */ /* 0x040fe2000f8e00ff */
[----:B------:R-:W-:Y:S01]  /*4020*/  IADD3 R29, R3, R29, RZ ;  /* 0x0000001d031d7210 */ /* 0x000fe20007ffe0ff */
[----:B------:R-:W-:Y:S01]  /*4030*/  ULDC.64 UR26, c[0x0][0x2e0] ;  /* 0x0000b800001a7ab9 */ /* 0x000fe20000000a00 */
[----:B------:R-:W-:Y:S01]  /*4040*/  ULDC.64 UR24, c[0x0][0x270] ;  /* 0x00009c0000187ab9 */ /* 0x000fe20000000a00 */
[C---:B------:R-:W-:Y:S01]  /*4050*/  IMAD R9, R58.reuse, UR9, R5 ;  /* 0x000000093a097c24 */ /* 0x040fe2000f8e0205 */
[----:B------:R-:W-:Y:S01]  /*4060*/  ULDC.64 UR8, c[0x0][0x358] ;  /* 0x0000d60000087ab9 */ /* 0x000fe20000000a00 */
[C---:B----4-:R-:W-:Y:S01]  /*4070*/  IMAD R7, R61.reuse, UR6, RZ ;  /* 0x000000063d077c24 */ /* 0x050fe2000f8e02ff */
[----:B------:R-:W-:Y:S01]  /*4080*/  ULDC.64 UR28, c[0x0][0x250] ;  /* 0x00009400001c7ab9 */ /* 0x000fe20000000a00 */
[----:B------:R-:W-:Y:S01]  /*4090*/  IMAD R11, R61, UR10, RZ ;  /* 0x0000000a3d0b7c24 */ /* 0x000fe2000f8e02ff */
[----:B------:R-:W-:Y:S01]  /*40a0*/  IADD3 R35, R15, R9, RZ ;  /* 0x000000090f237210 */ /* 0x000fe20007ffe0ff */
[----:B------:R-:W-:Y:S01]  /*40b0*/  IMAD R61, R61, UR8, RZ ;  /* 0x000000083d3d7c24 */ /* 0x000fe2000f8e02ff */
[----:B------:R-:W-:Y:S01]  /*40c0*/  ULDC.64 UR12, c[0x0][0x3c0] ;  /* 0x0000f000000c7ab9 */ /* 0x000fe20000000a00 */
[C---:B--2---:R-:W-:Y:S01]  /*40d0*/  IMAD.WIDE.U32 R4, R58.reuse, UR6, RZ ;  /* 0x000000063a047c25 */ /* 0x044fe2000f8e00ff */
[----:B------:R-:W-:Y:S01]  /*40e0*/  ULDC UR6, c[0x0][0x0] ;  /* 0x0000000000067ab9 */ /* 0x000fe20000000800 */
[----:B------:R-:W-:Y:S01]  /*40f0*/  ULDC.64 UR16, c[0x0][0x360] ;  /* 0x0000d80000107ab9 */ /* 0x000fe20000000a00 */
[----:B------:R-:W-:Y:S01]  /*4100*/  ULDC.64 UR18, c[0x0][0x3c8] ;  /* 0x0000f20000127ab9 */ /* 0x000fe20000000a00 */
[C---:B------:R-:W-:Y:S01]  /*4110*/  IMAD R7, R58.reuse, UR7, R7 ;  /* 0x000000073a077c24 */ /* 0x040fe2000f8e0207 */
[----:B---3--:R-:W-:Y:S01]  /*4120*/  ULEA UR4, UR5, UR4, 0x18 ;  /* 0x0000000405047291 */ /* 0x008fe2000f8ec03f */
        /* <DEDUP_REMOVED lines=10> */
.L_x_5178:
[C---:B------:R-:W-:Y:S02]  /*41d0*/  LEA R0, R19.reuse, UR4, 0x2 ;  /* 0x0000000413007c11 */ /* 0x040fe4000f8e10ff */
[----:B------:R-:W-:Y:S02]  /*41e0*/  SHF.R.S32.HI R20, RZ, 0x1f, R19 ;  /* 0x0000001fff147819 */ /* 0x000fe40000011413 */
[----:B-1----:R-:W-:Y:S01]  /*41f0*/  MOV R8, R16 ;  /* 0x0000001000087202 */ /* 0x002fe20000000f00 */
[----:B------:R-:W1:Y:S01]  /*4200*/  LDS R21, [R0+0x1d90] ;  /* 0x001d900000157984 */ /* 0x000e620000000800 */
[----:B------:R-:W-:Y:S01]  /*4210*/  MOV R9, R37 ;  /* 0x0000002500097202 */ /* 0x000fe20000000f00 */
[C---:B------:R-:W-:Y:S01]  /*4220*/  IMAD R12, R20.reuse, UR10, RZ ;  /* 0x0000000a140c7c24 */ /* 0x040fe2000f8e02ff */
[----:B------:R-:W-:Y:S01]  /*4230*/  MOV R6, R4 ;  /* 0x0000000400067202 */ /* 0x000fe20000000f00 */
[----:B------:R-:W-:Y:S01]  /*4240*/  IMAD R18, R20, UR24, RZ ;  /* 0x0000001814127c24 */ /* 0x000fe2000f8e02ff */
[----:B------:R-:W-:Y:S01]  /*4250*/  MOV R7, R27 ;  /* 0x0000001b00077202 */ /* 0x000fe20000000f00 */
[C---:B------:R-:W-:Y:S01]  /*4260*/  IMAD.WIDE.U32 R10, R19.reuse, UR24, R8 ;  /* 0x00000018130a7c25 */ /* 0x040fe2000f8e0008 */
[----:B------:R-:W2:Y:S03]  /*4270*/  LDS R23, [R0+0x2190] ;  /* 0x0021900000177984 */ /* 0x000ea60000000800 */
        /* <DEDUP_REMOVED lines=9> */
[----:B-1----:R1:W-:Y:S04]  /*4310*/  REDG.E.ADD.F32.FTZ.RN.STRONG.GPU desc[UR14][R8.64], R21 ;  /* 0x00000015080079a6 */ /* 0x0023e8000c10f38e */
[----:B------:R3:W2:Y:S01]  /*4320*/  LDG.E R18, desc[UR14][R12.64] ;  /* 0x0000000e0c127981 */ /* 0x0006a2000c1e1900 */
[----:B------:R-:W-:Y:S01]  /*4330*/  MOV R6, R58 ;  /* 0x0000003a00067202 */ /* 0x000fe20000000f00 */
[C---:B------:R-:W-:Y:S01]  /*4340*/  IMAD R22, R20.reuse, UR16, RZ ;  /* 0x0000001014167c24 */ /* 0x040fe2000f8e02ff */
[----:B------:R-:W-:Y:S01]  /*4350*/  MOV R7, R25 ;  /* 0x0000001900077202 */ /* 0x000fe20000000f00 */
[----:B------:R-:W-:Y:S02]  /*4360*/  IMAD R24, R20, UR28, RZ ;  /* 0x0000001c14187c24 */ /* 0x000fe4000f8e02ff */
[C---:B------:R-:W-:Y:S01]  /*4370*/  IMAD R31, R19.reuse, UR17, R22 ;  /* 0x00000011131f7c24 */ /* 0x040fe2000f8e0216 */
[----:B-1----:R-:W-:Y:S01]  /*4380*/  MOV R8, R14 ;  /* 0x0000000e00087202 */ /* 0x002fe20000000f00 */
[----:B------:R-:W-:Y:S01]  /*4390*/  IMAD.WIDE.U32 R6, R19, UR16, R6 ;  /* 0x0000001013067c25 */ /* 0x000fe2000f8e0006 */
[----:B------:R-:W-:-:S03]  /*43a0*/  MOV R9, R35 ;  /* 0x0000002300097202 */ /* 0x000fc60000000f00 */
[C---:B------:R-:W-:Y:S02]  /*43b0*/  IMAD R33, R19.reuse, UR29, R24 ;  /* 0x0000001d13217c24 */ /* 0x040fe4000f8e0218 */
[----:B------:R-:W-:Y:S01]  /*43c0*/  IMAD.WIDE.U32 R10, R19, UR28, R8 ;  /* 0x0000001c130a7c25 */ /* 0x000fe2000f8e0008 */
[----:B------:R-:W-:Y:S02]  /*43d0*/  LEA R8, P0, R6, UR18, 0x2 ;  /* 0x0000001206087c11 */ /* 0x000fe4000f8010ff */
[----:B------:R-:W-:Y:S02]  /*43e0*/  IADD3 R9, R7, R31, RZ ;  /* 0x0000001f07097210 */ /* 0x000fe40007ffe0ff */
[----:B---3--:R-:W-:Y:S02]  /*43f0*/  LEA R12, P1, R10, UR30, 0x2 ;  /* 0x0000001e0a0c7c11 */ /* 0x008fe4000f8210ff */
[----:B------:R-:W-:Y:S02]  /*4400*/  IADD3 R7, R11, R33, RZ ;  /* 0x000000210b077210 */ /* 0x000fe40007ffe0ff */
[----:B------:R-:W-:-:S02]  /*4410*/  LEA.HI.X R9, R6, UR19, R9, 0x2, P0 ;  /* 0x0000001306097c11 */ /* 0x000fc400080f1409 */
[----:B------:R-:W-:Y:S01]  /*4420*/  LEA.HI.X R13, R10, UR31, R7, 0x2, P1 ;  /* 0x0000001f0a0d7c11 */ /* 0x000fe200088f1407 */
[----:B--2---:R-:W-:-:S05]  /*4430*/  FMUL.FTZ R21, R18, R23 ;  /* 0x0000001712157220 */ /* 0x004fca0000410000 */
        /* <DEDUP_REMOVED lines=16> */
.L_x_5177:
[----:B------:R-:W-:Y:S05]  /*4540*/  EXIT ;  /* 0x000000000000794d */ /* 0x000fea0003800000 */
.L_x_5162:
[----:B------:R-:W-:Y:S01]  /*4550*/  HFMA2.MMA R19, -RZ, RZ, 0, 5.9604644775390625e-08 ;  /* 0x00000001ff137435 */ /* 0x000fe200000001ff */
[----:B------:R-:W-:Y:S02]  /*4560*/  MOV R180, R14 ;  /* 0x0000000e00b47202 */ /* 0x000fe40000000f00 */
[----:B------:R-:W-:Y:S02]  /*4570*/  MOV R182, RZ ;  /* 0x000000ff00b67202 */ /* 0x000fe40000000f00 */
[----:B------:R-:W-:-:S07]  /*4580*/  MOV R191, 0xffffffff ;  /* 0xffffffff00bf7802 */ /* 0x000fce0000000f00 */
[----:B-1---5:R-:W-:Y:S05]  /*4590*/  WARPSYNC.COLLECTIVE R191, `(.L_x_5179) ;  /* 0x00000000bf087348 */ /* 0x022fea0003c00000 */
[----:B------:R0:W2:Y:S02]  /*45a0*/  SHFL.UP P2, R18, R180, R19, R182 ;  /* 0x04000013b4127389 */ /* 0x0000a400000400b6 */
[----:B012--5:R-:W-:Y:S01]  /*45b0*/  ENDCOLLECTIVE ;  /* 0x000000000000791b */ /* 0x027fe20003800000 */
.L_x_5179:
[----:B------:R-:W-:Y:S02]  /*45c0*/  MOV R180, R15 ;  /* 0x0000000f00b47202 */ /* 0x000fe40000000f00 */
[----:B------:R-:W-:-:S07]  /*45d0*/  MOV R3, R18 ;  /* 0x0000001200037202 */ /* 0x000fce0000000f00 */
[----:B------:R-:W-:Y:S05]  /*45e0*/  WARPSYNC.COLLECTIVE R191, `(.L_x_5180) ;  /* 0x00000000bf087348 */ /* 0x000fea0003c00000 */
[----:B------:R0:W1:Y:S02]  /*45f0*/  SHFL.UP P2, R18, R180, R19, R182 ;  /* 0x04000013b4127389 */ /* 0x00006400000400b6 */
[----:B01----:R-:W-:Y:S01]  /*4600*/  ENDCOLLECTIVE ;  /* 0x000000000000791b */ /* 0x003fe20003800000 */
.L_x_5180:
        /* <DEDUP_REMOVED lines=8> */
.L_x_5181:
[----:B------:R-:W-:Y:S02]  /*4690*/  MOV R180, R15 ;  /* 0x0000000f00b47202 */ /* 0x000fe40000000f00 */
[----:B------:R-:W-:-:S07]  /*46a0*/  MOV R3, R18 ;  /* 0x0000001200037202 */ /* 0x000fce0000000f00 */
[----:B------:R-:W-:Y:S05]  /*46b0*/  WARPSYNC.COLLECTIVE R191, `(.L_x_5182) ;  /* 0x00000000bf087348 */ /* 0x000fea0003c00000 */
[----:B------:R0:W1:Y:S02]  /*46c0*/  SHFL.UP P2, R18, R180, R19, R182 ;  /* 0x04000013b4127389 */ /* 0x00006400000400b6 */
[----:B01----:R-:W-:Y:S01]  /*46d0*/  ENDCOLLECTIVE ;  /* 0x000000000000791b */ /* 0x003fe20003800000 */
.L_x_5182:
        /* <DEDUP_REMOVED lines=8> */
.L_x_5183:
[----:B------:R-:W-:Y:S02]  /*4760*/  MOV R180, R15 ;  /* 0x0000000f00b47202 */ /* 0x000fe40000000f00 */
[----:B------:R-:W-:-:S07]  /*4770*/  MOV R3, R18 ;  /* 0x0000001200037202 */ /* 0x000fce0000000f00 */
[----:B------:R-:W-:Y:S05]  /*4780*/  WARPSYNC.COLLECTIVE R191, `(.L_x_5184) ;  /* 0x00000000bf087348 */ /* 0x000fea0003c00000 */
[----:B------:R0:W1:Y:S02]  /*4790*/  SHFL.UP P2, R18, R180, R19, R182 ;  /* 0x04000013b4127389 */ /* 0x00006400000400b6 */
[----:B01----:R-:W-:Y:S01]  /*47a0*/  ENDCOLLECTIVE ;  /* 0x000000000000791b */ /* 0x003fe20003800000 */
.L_x_5184:
        /* <DEDUP_REMOVED lines=8> */
.L_x_5185:
[----:B------:R-:W-:Y:S02]  /*4830*/  MOV R180, R15 ;  /* 0x0000000f00b47202 */ /* 0x000fe40000000f00 */
[----:B------:R-:W-:-:S07]  /*4840*/  MOV R3, R18 ;  /* 0x0000001200037202 */ /* 0x000fce0000000f00 */
[----:B------:R-:W-:Y:S05]  /*4850*/  WARPSYNC.COLLECTIVE R191, `(.L_x_5186) ;  /* 0x00000000bf087348 */ /* 0x000fea0003c00000 */
[----:B------:R0:W1:Y:S02]  /*4860*/  SHFL.UP P2, R18, R180, R19, R182 ;  /* 0x04000013b4127389 */ /* 0x00006400000400b6 */
[----:B01----:R-:W-:Y:S01]  /*4870*/  ENDCOLLECTIVE ;  /* 0x000000000000791b */ /* 0x003fe20003800000 */
.L_x_5186:
        /* <DEDUP_REMOVED lines=8> */
.L_x_5187:
[----:B------:R-:W-:Y:S02]  /*4900*/  MOV R180, R15 ;  /* 0x0000000f00b47202 */ /* 0x000fe40000000f00 */
[----:B------:R-:W-:-:S07]  /*4910*/  MOV R3, R18 ;  /* 0x0000001200037202 */ /* 0x000fce0000000f00 */
[----:B------:R-:W-:Y:S05]  /*4920*/  WARPSYNC.COLLECTIVE R191, `(.L_x_5188) ;  /* 0x00000000bf087348 */ /* 0x000fea0003c00000 */
[----:B------:R0:W1:Y:S02]  /*4930*/  SHFL.UP P2, R18, R180, R19, R182 ;  /* 0x04000013b4127389 */ /* 0x00006400000400b6 */
[----:B01----:R-:W-:Y:S01]  /*4940*/  ENDCOLLECTIVE ;  /* 0x000000000000791b */ /* 0x003fe20003800000 */
.L_x_5188:
[----:B------:R-:W-:Y:S05]  /*4950*/  BRA `(.L_x_5189) ;  /* 0xffffffd400447947 */ /* 0x000fea000383ffff */
.L_x_5163:
        /* <DEDUP_REMOVED lines=8> */
.L_x_5191:
[----:B------:R-:W-:Y:S05]  /*49e0*/  BSYNC B0 ;  /* 0x0000000000007941 */ /* 0x000fea0003800000 */
.L_x_5190:
[----:B------:R-:W-:Y:S05]  /*49f0*/  BRA `(.L_x_5192) ;  /* 0xffffffd400307947 */ /* 0x000fea000383ffff */
.L_x_5164:
        /* <DEDUP_REMOVED lines=8> */
.L_x_5194:
[----:B------:R-:W-:Y:S05]  /*4a80*/  BSYNC B0 ;  /* 0x0000000000007941 */ /* 0x000fea0003800000 */
.L_x_5193:
[----:B------:R-:W-:Y:S05]  /*4a90*/  BRA `(.L_x_5195) ;  /* 0xffffffd400107947 */ /* 0x000fea000383ffff */
.L_x_5165:
        /* <DEDUP_REMOVED lines=8> */
.L_x_5197:
[----:B------:R-:W-:Y:S05]  /*4b20*/  BSYNC B0 ;  /* 0x0000000000007941 */ /* 0x000fea0003800000 */
.L_x_5196:
        /* <DEDUP_REMOVED lines=11> */
.L_x_5198:
[----:B------:R-:W-:Y:S05]  /*4be0*/  WARPSYNC.COLLECTIVE R191, `(.L_x_5199) ;  /* 0x00000000bf087348 */ /* 0x000fea0003c00000 */
[----:B------:R0:W1:Y:S02]  /*4bf0*/  SHFL.IDX P2, R193, R208, R195, R210 ;  /* 0x000000c3d0c17389 */ /* 0x00006400000400d2 */
[----:B01----:R-:W-:Y:S01]  /*4c00*/  ENDCOLLECTIVE ;  /* 0x000000000000791b */ /* 0x003fe20003800000 */
.L_x_5199:
[----:B------:R-:W-:Y:S02]  /*4c10*/  MOV R208, R17 ;  /* 0x0000001100d07202 */ /* 0x000fe40000000f00 */
[----:B------:R-:W-:Y:S02]  /*4c20*/  MOV R15, R18 ;  /* 0x00000012000f7202 */ /* 0x000fe40000000f00 */
[----:B------:R-:W-:-:S07]  /*4c30*/  MOV R16, R193 ;  /* 0x000000c100107202 */ /* 0x000fce0000000f00 */
[----:B------:R-:W-:Y:S05]  /*4c40*/  WARPSYNC.COLLECTIVE R191, `(.L_x_5200) ;  /* 0x00000000bf087348 */ /* 0x000fea0003c00000 */
[----:B------:R0:W1:Y:S02]  /*4c50*/  SHFL.IDX P2, R193, R208, R195, R210 ;  /* 0x000000c3d0c17389 */ /* 0x00006400000400d2 */
[----:B01----:R-:W-:Y:S01]  /*4c60*/  ENDCOLLECTIVE ;  /* 0x000000000000791b */ /* 0x003fe20003800000 */
.L_x_5200:
[----:B------:R-:W-:Y:S01]  /*4c70*/  MOV R17, R193 ;  /* 0x000000c100117202 */ /* 0x000fe20000000f00 */
[----:B------:R-:W-:Y:S06]  /*4c80*/  BRA `(.L_x_5201) ;  /* 0xffffffd000ac7947 */ /* 0x000fec000383ffff */
.L_x_5167:
[----:B-----5:R-:W-:Y:S01]  /*4c90*/  HFMA2.MMA R17, -RZ, RZ, 0, 5.9604644775390625e-08 ;  /* 0x00000001ff117435 */ /* 0x020fe200000001ff */
        /* <DEDUP_REMOVED lines=8> */
.L_x_5202:
[----:B------:R-:W-:Y:S02]  /*4d20*/  MOV R212, R13 ;  /* 0x0000000d00d47202 */ /* 0x000fe40000000f00 */
[----:B------:R-:W-:-:S07]  /*4d30*/  MOV R3, R16 ;  /* 0x0000001000037202 */ /* 0x000fce0000000f00 */
[----:B------:R-:W-:Y:S05]  /*4d40*/  WARPSYNC.COLLECTIVE R191, `(.L_x_5203) ;  /* 0x00000000bf087348 */ /* 0x000fea0003c00000 */
[----:B------:R0:W1:Y:S02]  /*4d50*/  SHFL.DOWN P6, R16, R212, R17, R214 ;  /* 0x08000011d4107389 */ /* 0x00006400000c00d6 */
[----:B01----:R-:W-:Y:S01]  /*4d60*/  ENDCOLLECTIVE ;  /* 0x000000000000791b */ /* 0x003fe20003800000 */
.L_x_5203:
        /* <DEDUP_REMOVED lines=8> */
.L_x_5204:
[----:B------:R-:W-:Y:S02]  /*4df0*/  MOV R212, R13 ;  /* 0x0000000d00d47202 */ /* 0x000fe40000000f00 */
[----:B------:R-:W-:-:S07]  /*4e00*/  MOV R3, R16 ;  /* 0x0000001000037202 */ /* 0x000fce0000000f00 */
[----:B------:R-:W-:Y:S05]  /*4e10*/  WARPSYNC.COLLECTIVE R191, `(.L_x_5205) ;  /* 0x00000000bf087348 */ /* 0x000fea0003c00000 */
[----:B------:R0:W1:Y:S02]  /*4e20*/  SHFL.DOWN P6, R16, R212, R17, R214 ;  /* 0x08000011d4107389 */ /* 0x00006400000c00d6 */
[----:B01----:R-:W-:Y:S01]  /*4e30*/  ENDCOLLECTIVE ;  /* 0x000000000000791b */ /* 0x003fe20003800000 */
.L_x_5205:
        /* <DEDUP_REMOVED lines=8> */
.L_x_5206:
[----:B------:R-:W-:Y:S02]  /*4ec0*/  MOV R212, R13 ;  /* 0x0000000d00d47202 */ /* 0x000fe40000000f00 */
[----:B------:R-:W-:-:S07]  /*4ed0*/  MOV R3, R16 ;  /* 0x0000001000037202 */ /* 0x000fce0000000f00 */
[----:B------:R-:W-:Y:S05]  /*4ee0*/  WARPSYNC.COLLECTIVE R191, `(.L_x_5207) ;  /* 0x00000000bf087348 */ /* 0x000fea0003c00000 */
[----:B------:R0:W1:Y:S02]  /*4ef0*/  SHFL.DOWN P6, R16, R212, R17, R214 ;  /* 0x08000011d4107389 */ /* 0x00006400000c00d6 */
[----:B01----:R-:W-:Y:S01]  /*4f00*/  ENDCOLLECTIVE ;  /* 0x000000000000791b */ /* 0x003fe20003800000 */
.L_x_5207:
        /* <DEDUP_REMOVED lines=8> */
.L_x_5208:
[----:B------:R-:W-:Y:S02]  /*4f90*/  MOV R212, R13 ;  /* 0x0000000d00d47202 */ /* 0x000fe40000000f00 */
[----:B------:R-:W-:-:S07]  /*4fa0*/  MOV R3, R16 ;  /* 0x0000001000037202 */ /* 0x000fce0000000f00 */
[----:B------:R-:W-:Y:S05]  /*4fb0*/  WARPSYNC.COLLECTIVE R191, `(.L_x_5209) ;  /* 0x00000000bf087348 */ /* 0x000fea0003c00000 */
[----:B------:R0:W1:Y:S02]  /*4fc0*/  SHFL.DOWN P6, R16, R212, R17, R214 ;  /* 0x08000011d4107389 */ /* 0x00006400000c00d6 */
[----:B01----:R-:W-:Y:S01]  /*4fd0*/  ENDCOLLECTIVE ;  /* 0x000000000000791b */ /* 0x003fe20003800000 */
.L_x_5209:
        /* <DEDUP_REMOVED lines=8> */
.L_x_5210:
[----:B------:R-:W-:Y:S02]  /*5060*/  MOV R212, R13 ;  /* 0x0000000d00d47202 */ /* 0x000fe40000000f00 */
[----:B------:R-:W-:-:S07]  /*5070*/  MOV R3, R16 ;  /* 0x0000001000037202 */ /* 0x000fce0000000f00 */
[----:B------:R-:W-:Y:S05]  /*5080*/  WARPSYNC.COLLECTIVE R191, `(.L_x_5211) ;  /* 0x00000000bf087348 */ /* 0x000fea0003c00000 */
[----:B------:R0:W1:Y:S02]  /*5090*/  SHFL.DOWN P6, R16, R212, R17, R214 ;  /* 0x08000011d4107389 */ /* 0x00006400000c00d6 */
[----:B01----:R-:W-:Y:S01]  /*50a0*/  ENDCOLLECTIVE ;  /* 0x000000000000791b */ /* 0x003fe20003800000 */
.L_x_5211:
        /* <DEDUP_REMOVED lines=9> */
.L_x_5212:
[----:B------:R-:W-:Y:S02]  /*5140*/  MOV R208, R13 ;  /* 0x0000000d00d07202 */ /* 0x000fe40000000f00 */
[----:B------:R-:W-:-:S07]  /*5150*/  MOV R2, R193 ;  /* 0x000000c100027202 */ /* 0x000fce0000000f00 */
[----:B------:R-:W-:Y:S05]  /*5160*/  WARPSYNC.COLLECTIVE R191, `(.L_x_5213) ;  /* 0x00000000bf087348 */ /* 0x000fea0003c00000 */
[----:B------:R0:W1:Y:S02]  /*5170*/  SHFL.IDX P2, R193, R208, R195, R210 ;  /* 0x000000c3d0c17389 */ /* 0x00006400000400d2 */
[----:B01----:R-:W-:Y:S01]  /*5180*/  ENDCOLLECTIVE ;  /* 0x000000000000791b */ /* 0x003fe20003800000 */
.L_x_5213:
[----:B------:R-:W-:Y:S05]  /*5190*/  WARPSYNC.COLLECTIVE R191, `(.L_x_5214) ;  /* 0x00000000bf087348 */ /* 0x000fea0003c00000 */
[----:B------:R0:W1:Y:S02]  /*51a0*/  SHFL.DOWN P6, R16, R212, R17, R214 ;  /* 0x08000011d4107389 */ /* 0x00006400000c00d6 */
[----:B01----:R-:W-:Y:S01]  /*51b0*/  ENDCOLLECTIVE ;  /* 0x000000000000791b */ /* 0x003fe20003800000 */
.L_x_5214:
[----:B------:R-:W-:Y:S02]  /*51c0*/  MOV R208, R32 ;  /* 0x0000002000d07202 */ /* 0x000fe40000000f00 */
[----:B------:R-:W-:Y:S02]  /*51d0*/  MOV R212, R13 ;  /* 0x0000000d00d47202 */ /* 0x000fe40000000f00 */
[----:B------:R-:W-:Y:S02]  /*51e0*/  MOV R206, R193 ;  /* 0x000000c100ce7202 */ /* 0x000fe40000000f00 */
[----:B------:R-:W-:-:S07]  /*51f0*/  MOV R3, R16 ;  /* 0x0000001000037202 */ /* 0x000fce0000000f00 */
[----:B------:R-:W-:Y:S05]  /*5200*/  WARPSYNC.COLLECTIVE R191, `(.L_x_5215) ;  /* 0x00000000bf087348 */ /* 0x000fea0003c00000 */
[----:B------:R0:W1:Y:S02]  /*5210*/  SHFL.DOWN P6, R16, R212, R17, R214 ;  /* 0x08000011d4107389 */ /* 0x00006400000c00d6 */
[----:B01----:R-:W-:Y:S01]  /*5220*/  ENDCOLLECTIVE ;  /* 0x000000000000791b */ /* 0x003fe20003800000 */
.L_x_5215:
[----:B------:R-:W-:Y:S05]  /*5230*/  WARPSYNC.COLLECTIVE R191, `(.L_x_5216) ;  /* 0x00000000bf087348 */ /* 0x000fea0003c00000 */
[----:B------:R0:W1:Y:S02]  /*5240*/  SHFL.IDX P2, R193, R208, R195, R210 ;  /* 0x000000c3d0c17389 */ /* 0x00006400000400d2 */
[----:B01----:R-:W-:Y:S01]  /*5250*/  ENDCOLLECTIVE ;  /* 0x000000000000791b */ /* 0x003fe20003800000 */
.L_x_5216:
[----:B------:R-:W-:Y:S02]  /*5260*/  MOV R208, R33 ;  /* 0x0000002100d07202 */ /* 0x000fe40000000f00 */
[----:B------:R-:W-:-:S07]  /*5270*/  MOV R18, R193 ;  /* 0x000000c100127202 */ /* 0x000fce0000000f00 */
[----:B------:R-:W-:Y:S05]  /*5280*/  WARPSYNC.COLLECTIVE R191, `(.L_x_5217) ;  /* 0x00000000bf087348 */ /* 0x000fea0003c00000 */
[----:B------:R0:W1:Y:S02]  /*5290*/  SHFL.IDX P2, R193, R208, R195, R210 ;  /* 0x000000c3d0c17389 */ /* 0x00006400000400d2 */
[----:B01----:R-:W-:Y:S01]  /*52a0*/  ENDCOLLECTIVE ;  /* 0x000000000000791b */ /* 0x003fe20003800000 */
.L_x_5217:
[----:B------:R-:W-:Y:S01]  /*52b0*/  MOV R19, R193 ;  /* 0x000000c100137202 */ /* 0x000fe20000000f00 */
[----:B------:R-:W-:Y:S06]  /*52c0*/  BRA `(.L_x_5218) ;  /* 0xffffffd000ac7947 */ /* 0x000fec000383ffff */
.L_x_5219:
        /* <DEDUP_REMOVED lines=11> */
.L_x_10960:


//--------------------- .text._Z25selective_scan_bwd_kernelI32Selective_Scan_bwd_kernel_traitsILi64ELi16ELb1ELb0ELb0ELb0ELb1EN3c104HalfEfEEv12SSMParamsBwd --------------------------
	.section	.text._Z25selective_scan_bwd_kernelI32Selective_Scan_bwd_kernel_traitsILi64ELi16ELb1ELb0ELb0ELb0ELb1EN3c104HalfEfEEv12SSMParamsBwd,"ax",@progbits
	.align	128
        .global         _Z25selective_scan_bwd_kernelI32Selective_Scan_bwd_kernel_traitsILi64ELi16ELb1ELb0ELb0ELb0ELb1EN3c104HalfEfEEv12SSMParamsBwd
        .type           _Z25selective_scan_bwd_kernelI32Selective_Scan_bwd_kernel_traitsILi64ELi16ELb1ELb0ELb0ELb0ELb1EN3c104HalfEfEEv12SSMParamsBwd,@function
        .size           _Z25selective_scan_bwd_kernelI32Selective_Scan_bwd_kernel_traitsILi64ELi16ELb1ELb0ELb0ELb0ELb1EN3c104HalfEfEEv12SSMParamsBwd,(.L_x_10961 - _Z25selective_scan_bwd_kernelI32Selective_Scan_bwd_kernel_traitsILi64ELi16ELb1ELb0ELb0ELb0ELb1EN3c104HalfEfEEv12SSMParamsBwd)
        .other          _Z25selective_scan_bwd_kernelI32Selective_Scan_bwd_kernel_traitsILi64ELi16ELb1ELb0ELb0ELb0ELb1EN3c104HalfEfEEv12SSMParamsBwd,@"STO_CUDA_ENTRY STV_DEFAULT"
_Z25selective_scan_bwd_kernelI32Selective_Scan_bwd_kernel_traitsILi64ELi16ELb1ELb0ELb0ELb0ELb1EN3c104HalfEfEEv12SSMParamsBwd:
.text._Z25selective_scan_bwd_kernelI32Selective_Scan_bwd_kernel_traitsILi64ELi16ELb1ELb0ELb0ELb0ELb1EN3c104HalfEfEEv12SSMParamsBwd:
        /* <DEDUP_REMOVED lines=76> */
[----:B------:R-:W-:Y:S01]  /*04c0*/  @P2 LEA R22, P5, R36, R18, 0x2 ;  /* 0x0000001224162211 */ /* 0x000fe200078a10ff */
[----:B----4-:R-:W-:Y:S01]  /*04d0*/  @P0 IMAD R3, R0, R31, RZ ;  /* 0x0000001f00030224 */ /* 0x010fe200078e02ff */
[C-C-:B------:R-:W-:Y:S02]  /*04e0*/  @P1 LEA.HI.X R25, R36.reuse, R17, R37.reuse, 0x2, P4 ;  /* 0x0000001124191211 */ /* 0x140fe400020f1425 */
[----:B------:R-:W-:-:S02]  /*04f0*/  @P2 LEA.HI.X R23, R36, R19, R37, 0x2, P5 ;  /* 0x0000001324172211 */ /* 0x000fc400028f1425 */
[----:B0-----:R-:W-:Y:S02]  /*0500*/  LEA R46, P1, R47, R32, 0x1 ;  /* 0x000000202f2e7211 */ /* 0x001fe400078208ff */
[----:B-1----:R-:W-:Y:S02]  /*0510*/  LEA R48, P2, R49, R34, 0x1 ;  /* 0x0000002231307211 */ /* 0x002fe400078408ff */
[----:B--2---:R-:W-:Y:S01]  /*0520*/  LEA R50, P4, R9, R50, 0x1 ;  /* 0x0000003209327211 */ /* 0x004fe200078808ff */
[----:B------:R-:W-:Y:S01]  /*0530*/  @P0 IMAD.WIDE R26, R3, 0x8, R26 ;  /* 0x00000008031a0825 */ /* 0x000fe200078e021a */
[----:B------:R-:W-:Y:S02]  /*0540*/  LEA.HI.X R47, R47, R33, R2, 0x1, P1 ;  /* 0x000000212f2f7211 */ /* 0x000fe400008f0c02 */
[----:B------:R-:W-:Y:S02]  /*0550*/  CS2R R40, SRZ ;  /* 0x0000000000287805 */ /* 0x000fe4000001ff00 */
[----:B------:R-:W-:-:S02]  /*0560*/  LEA.HI.X R49, R49, R35, R4, 0x1, P2 ;  /* 0x0000002331317211 */ /* 0x000fc400010f0c04 */
[----:B------:R-:W-:Y:S02]  /*0570*/  @!P0 CS2R R26, SRZ ;  /* 0x00000000001a8805 */ /* 0x000fe4000001ff00 */
[----:B------:R-:W-:Y:S01]  /*0580*/  LEA.HI.X R51, R9, R51, R6, 0x1, P4 ;  /* 0x0000003309337211 */ /* 0x000fe200020f0c06 */
[----:B------:R-:W-:Y:S06]  /*0590*/  @!P3 BRA `(.L_x_5220) ;  /* 0x00000048002cb947 */ /* 0x000fec0003800000 */
[----:B------:R-:W0:Y:S01]  /*05a0*/  S2R R42, SR_TID.X ;  /* 0x00000000002a7919 */ /* 0x000e220000002100 */
[----:B------:R-:W1:Y:S01]  /*05b0*/  LDC R44, c[0x0][0x224] ;  /* 0x00008900ff2c7b82 */ /* 0x000e620000000800 */
[----:B------:R-:W-:Y:S02]  /*05c0*/  MOV R55, 0x400 ;  /* 0x0000040000377802 */ /* 0x000fe40000000f00 */
[----:B------:R-:W-:Y:S01]  /*05d0*/  CS2R R40, SRZ ;  /* 0x0000000000287805 */ /* 0x000fe2000001ff00 */
[----:B------:R-:W2:Y:S01]  /*05e0*/  S2R R0, SR_CgaCtaId ;  /* 0x0000000000007919 */ /* 0x000ea20000008800 */
[----:B------:R-:W3:Y:S01]  /*05f0*/  S2R R43, SR_LANEID ;  /* 0x00000000002b7919 */ /* 0x000ee20000000000 */
[----:B0-----:R-:W-:Y:S02]  /*0600*/  SHF.R.S32.HI R3, RZ, 0x1f, R42 ;  /* 0x0000001fff037819 */ /* 0x001fe4000001142a */
[----:B------:R-:W-:Y:S02]  /*0610*/  SHF.L.U32 R52, R42, 0x1, RZ ;  /* 0x000000012a347819 */ /* 0x000fe400000006ff */
[----:B------:R-:W-:-:S02]  /*0620*/  LEA.HI R3, R3, R42, RZ, 0x5 ;  /* 0x0000002a03037211 */ /* 0x000fc400078f28ff */
[----:B--2---:R-:W-:Y:S02]  /*0630*/  LEA R55, R0, R55, 0x18 ;  /* 0x0000003700377211 */ /* 0x004fe400078ec0ff */
[----:B------:R-:W-:Y:S02]  /*0640*/  SHF.R.S32.HI R0, RZ, 0x5, R3 ;  /* 0x00000005ff007819 */ /* 0x000fe40000011403 */
[----:B------:R-:W-:Y:S02]  /*0650*/  LOP3.LUT R52, R52, 0xffffffc0, RZ, 0xc0, !PT ;  /* 0xffffffc034347812 */ /* 0x000fe400078ec0ff */
[----:B---3--:R-:W-:-:S07]  /*0660*/  LEA R45, R0, R55, 0x3 ;  /* 0x00000037002d7211 */ /* 0x008fce00078e18ff */
.L_x_5235:
[----:B------:R-:W-:Y:S01]  /*0670*/  BAR.SYNC.DEFER_BLOCKING 0x0 ;  /* 0x0000000000007b1d */ /* 0x000fe20000010000 */
[----:B------:R-:W-:-:S05]  /*0680*/  LOP3.LUT R53, R52, 0x1f, R42, 0xf8, !PT ;  /* 0x0000001f34357812 */ /* 0x000fca00078ef82a */
[----:B------:R-:W-:Y:S01]  /*0690*/  IMAD.WIDE R4, R53, 0x10, R46 ;  /* 0x0000001035047825 */ /* 0x000fe200078e022e */
[----:B------:R-:W-:Y:S01]  /*06a0*/  IADD3 R0, R52, R43, RZ ;  /* 0x0000002b34007210 */ /* 0x000fe20007ffe0ff */
[----:B0-----:R-:W0:Y:S01]  /*06b0*/  LDC.64 R30, c[0x0][0x2a0] ;  /* 0x0000a800ff1e7b82 */ /* 0x001e220000000a00 */
[----:B------:R-:W-:-:S07]  /*06c0*/  ULDC.64 UR4, c[0x0][0x2a8] ;  /* 0x0000aa0000047ab9 */ /* 0x000fce0000000a00 */
[----:B------:R-:W2:Y:S01]  /*06d0*/  LDC.64 R68, c[0x0][0x318] ;  /* 0x0000c600ff447b82 */ /* 0x000ea20000000a00 */
[----:B------:R-:W3:Y:S04]  /*06e0*/  LDG.E.128 R12, desc[UR14][R4.64] ;  /* 0x0000000e040c7981 */ /* 0x000ee8000c1e1d00 */
[----:B------:R-:W4:Y:S01]  /*06f0*/  LDG.E.128 R16, desc[UR14][R4.64+0x200] ;  /* 0x0002000e04107981 */ /* 0x000f22000c1e1d00 */
[C---:B------:R-:W-:Y:S01]  /*0700*/  LEA R2, R0.reuse, R55, 0x4 ;  /* 0x0000003700027211 */ /* 0x040fe200078e20ff */
[----:B------:R-:W-:Y:S01]  /*0710*/  IMAD.WIDE R20, R53, 0x10, R48 ;  /* 0x0000001035147825 */ /* 0x000fe200078e0230 */
[----:B------:R-:W-:-:S04]  /*0720*/  IADD3 R0, R0, R43, RZ ;  /* 0x0000002b00007210 */ /* 0x000fc80007ffe0ff */
[----:B------:R-:W-:Y:S01]  /*0730*/  LEA R54, R0, R55, 0x4 ;  /* 0x0000003700367211 */ /* 0x000fe200078e20ff */
[----:B---3--:R-:W-:Y:S04]  /*0740*/  STS.128 [R2], R12 ;  /* 0x0000000c02007388 */ /* 0x008fe80000000c00 */
[----:B----4-:R-:W-:Y:S01]  /*0750*/  STS.128 [R2+0x200], R16 ;  /* 0x0002001002007388 */ /* 0x010fe20000000c00 */
[----:B------:R-:W-:-:S03]  /*0760*/  NOP ;  /* 0x0000000000007918 */ /* 0x000fc60000000000 */
[----:B------:R-:W-:Y:S04]  /*0770*/  LDS.128 R8, [R54] ;  /* 0x0000000036087984 */ /* 0x000fe80000000c00 */
[----:B------:R-:W-:Y:S01]  /*0780*/  LDS.128 R4, [R54+0x10] ;  /* 0x0000100036047984 */ /* 0x000fe20000000c00 */
[----:B------:R-:W-:Y:S06]  /*0790*/  BAR.SYNC.DEFER_BLOCKING 0x0 ;  /* 0x0000000000007b1d */ /* 0x000fec0000010000 */
[----:B------:R-:W3:Y:S04]  /*07a0*/  LDG.E.128 R32, desc[UR14][R20.64] ;  /* 0x0000000e14207981 */ /* 0x000ee8000c1e1d00 */
[----:B------:R-:W4:Y:S01]  /*07b0*/  LDG.E.128 R56, desc[UR14][R20.64+0x200] ;  /* 0x0002000e14387981 */ /* 0x000f22000c1e1d00 */
[----:B------:R-:W-:-:S03]  /*07c0*/  IMAD.WIDE R28, R53, 0x10, R50 ;  /* 0x00000010351c7825 */ /* 0x000fc600078e0232 */
[----:B---3--:R-:W-:Y:S04]  /*07d0*/  STS.128 [R2], R32 ;  /* 0x0000002002007388 */ /* 0x008fe80000000c00 */
[----:B----4-:R-:W-:Y:S01]  /*07e0*/  STS.128 [R2+0x200], R56 ;  /* 0x0002003802007388 */ /* 0x010fe20000000c00 */
[----:B------:R-:W-:-:S03]  /*07f0*/  NOP ;  /* 0x0000000000007918 */ /* 0x000fc60000000000 */
[----:B------:R-:W-:Y:S04]  /*0800*/  LDS.128 R16, [R54] ;  /* 0x0000000036107984 */ /* 0x000fe80000000c00 */
[----:B------:R-:W-:Y:S01]  /*0810*/  LDS.128 R12, [R54+0x10] ;  /* 0x00001000360c7984 */ /* 0x000fe20000000c00 */
[----:B------:R-:W-:Y:S06]  /*0820*/  BAR.SYNC.DEFER_BLOCKING 0x0 ;  /* 0x0000000000007b1d */ /* 0x000fec0000010000 */
[----:B------:R-:W3:Y:S04]  /*0830*/  LDG.E.128 R60, desc[UR14][R28.64] ;  /* 0x0000000e1c3c7981 */ /* 0x000ee8000c1e1d00 */
[----:B------:R4:W3:Y:S01]  /*0840*/  LDG.E.128 R64, desc[UR14][R28.64+0x200] ;  /* 0x0002000e1c407981 */ /* 0x0008e2000c1e1d00 */
[----:B-1----:R-:W-:Y:S01]  /*0850*/  LEA R20, R44, 0xfffffc00, 0xa ;  /* 0xfffffc002c147811 */ /* 0x002fe200078e50ff */
[----:B0-----:R-:W-:-:S03]  /*0860*/  IMAD R0, R30, UR17, RZ ;  /* 0x000000111e007c24 */ /* 0x001fc6000f8e02ff */
[----:B------:R-:W-:Y:S01]  /*0870*/  SHF.R.S32.HI R21, RZ, 0x1f, R20 ;  /* 0x0000001fff157819 */ /* 0x000fe20000011414 */
[----:B------:R-:W-:Y:S02]  /*0880*/  IMAD R3, R31, UR16, R0 ;  /* 0x000000101f037c24 */ /* 0x000fe4000f8e0200 */
[----:B------:R-:W-:-:S05]  /*0890*/  IMAD.WIDE.U32 R30, R30, UR16, R20 ;  /* 0x000000101e1e7c25 */ /* 0x000fca000f8e0014 */
[----:B------:R-:W-:Y:S01]  /*08a0*/  IADD3 R31, R31, R3, RZ ;  /* 0x000000031f1f7210 */ /* 0x000fe20007ffe0ff */
[----:B------:R-:W-:-:S04]  /*08b0*/  IMAD R3, R37, UR4, RZ ;  /* 0x0000000425037c24 */ /* 0x000fc8000f8e02ff */
[C---:B------:R-:W-:Y:S02]  /*08c0*/  IMAD R3, R36.reuse, UR5, R3 ;  /* 0x0000000524037c24 */ /* 0x040fe4000f8e0203 */
[----:B----4-:R-:W-:Y:S01]  /*08d0*/  IMAD.WIDE.U32 R28, R36, UR4, R30 ;  /* 0x00000004241c7c25 */ /* 0x010fe2000f8e001e */
[----:B------:R-:W-:-:S04]  /*08e0*/  ULDC.64 UR4, c[0x0][0x2b8] ;  /* 0x0000ae0000047ab9 */ /* 0x000fc80000000a00 */
[----:B------:R-:W-:Y:S02]  /*08f0*/  IADD3 R0, R29, R3, RZ ;  /* 0x000000031d007210 */ /* 0x000fe40007ffe0ff */
[----:B--2---:R-:W-:-:S04]  /*0900*/  LEA R30, P0, R28, R68, 0x1 ;  /* 0x000000441c1e7211 */ /* 0x004fc800078008ff */
[----:B------:R-:W-:Y:S02]  /*0910*/  LEA.HI.X R31, R28, R69, R0, 0x1, P0 ;  /* 0x000000451c1f7211 */ /* 0x000fe400000f0c00 */
[----:B------:R-:W0:Y:S01]  /*0920*/  LDC.64 R68, c[0x0][0x308] ;  /* 0x0000c200ff447b82 */ /* 0x000e220000000a00 */
[----:B------:R-:W-:-:S07]  /*0930*/  IMAD.WIDE R28, R53, 0x10, R30 ;  /* 0x00000010351c7825 */ /* 0x000fce00078e021e */
[----:B------:R-:W1:Y:S01]  /*0940*/  LDC.64 R30, c[0x0][0x2b0] ;  /* 0x0000ac00ff1e7b82 */ /* 0x000e620000000a00 */
[----:B---3--:R2:W-:Y:S04]  /*0950*/  STS.128 [R2], R60 ;  /* 0x0000003c02007388 */ /* 0x0085e80000000c00 */
[----:B------:R3:W-:Y:S01]  /*0960*/  STS.128 [R2+0x200], R64 ;  /* 0x0002004002007388 */ /* 0x0007e20000000c00 */
[----:B------:R-:W-:-:S03]  /*0970*/  NOP ;  /* 0x0000000000007918 */ /* 0x000fc60000000000 */
[----:B------:R-:W4:Y:S04]  /*0980*/  LDS.128 R56, [R54] ;  /* 0x0000000036387984 */ /* 0x000f280000000c00 */
[----:B------:R-:W-:Y:S01]  /*0990*/  LDS.128 R32, [R54+0x10] ;  /* 0x0000100036207984 */ /* 0x000fe20000000c00 */
[----:B------:R-:W-:Y:S06]  /*09a0*/  BAR.SYNC.DEFER_BLOCKING 0x0 ;  /* 0x0000000000007b1d */ /* 0x000fec0000010000 */
[----:B------:R-:W2:Y:S04]  /*09b0*/  LDG.E.128 R72, desc[UR14][R28.64] ;  /* 0x0000000e1c487981 */ /* 0x000ea8000c1e1d00 */
[----:B------:R0:W3:Y:S01]  /*09c0*/  LDG.E.128 R76, desc[UR14][R28.64+0x200] ;  /* 0x0002000e1c4c7981 */ /* 0x0000e2000c1e1d00 */
[----:B-1----:R-:W-:-:S04]  /*09d0*/  IMAD R0, R30, UR17, RZ ;  /* 0x000000111e007c24 */ /* 0x002fc8000f8e02ff */
[----:B------:R-:W-:Y:S02]  /*09e0*/  IMAD R3, R31, UR16, R0 ;  /* 0x000000101f037c24 */ /* 0x000fe4000f8e0200 */
[----:B------:R-:W-:-:S05]  /*09f0*/  IMAD.WIDE.U32 R30, R30, UR16, R20 ;  /* 0x000000101e1e7c25 */ /* 0x000fca000f8e0014 */
[----:B------:R-:W-:Y:S01]  /*0a00*/  IADD3 R31, R31, R3, RZ ;  /* 0x000000031f1f7210 */ /* 0x000fe20007ffe0ff */
[----:B------:R-:W-:-:S04]  /*0a10*/  IMAD R3, R37, UR4, RZ ;  /* 0x0000000425037c24 */ /* 0x000fc8000f8e02ff */
[C---:B------:R-:W-:Y:S02]  /*0a20*/  IMAD R3, R36.reuse, UR5, R3 ;  /* 0x0000000524037c24 */ /* 0x040fe4000f8e0203 */
[----:B0-----:R-:W-:Y:S01]  /*0a30*/  IMAD.WIDE.U32 R28, R36, UR4, R30 ;  /* 0x00000004241c7c25 */ /* 0x001fe2000f8e001e */
[----:B------:R-:W-:-:S04]  /*0a40*/  ULDC.64 UR4, c[0x0][0x3a0] ;  /* 0x0000e80000047ab9 */ /* 0x000fc80000000a00 */
[----:B------:R-:W-:Y:S02]  /*0a50*/  IADD3 R0, R29, R3, RZ ;  /* 0x000000031d007210 */ /* 0x000fe40007ffe0ff */
[----:B------:R-:W-:-:S04]  /*0a60*/  LEA R68, P0, R28, R68, 0x1 ;  /* 0x000000441c447211 */ /* 0x000fc800078008ff */
[----:B------:R-:W-:-:S03]  /*0a70*/  LEA.HI.X R69, R28, R69, R0, 0x1, P0 ;  /* 0x000000451c457211 */ /* 0x000fc600000f0c00 */
        /* <DEDUP_REMOVED lines=8> */
[----:B------:R3:W2:Y:S01]  /*0b00*/  LDG.E.128 R64, desc[UR14][R68.64+0x200] ;  /* 0x0002000e44407981 */ /* 0x0006a2000c1e1d00 */
[----:B----4-:R-:W-:-:S02]  /*0b10*/  HADD2.F32 R92, -RZ, R58.H1_H1 ;  /* 0x3000003aff5c7230 */ /* 0x010fc40000004100 */
[----:B------:R-:W-:Y:S02]  /*0b20*/  HADD2.F32 R127, -RZ, R16.H0_H0 ;  /* 0x20000010ff7f7230 */ /* 0x000fe40000004100 */
[--C-:B0-----:R-:W-:Y:S02]  /*0b30*/  HADD2.F32 R80, -RZ, R84.reuse.H0_H0 ;  /* 0x20000054ff507230 */ /* 0x101fe40000004100 */
[----:B------:R-:W-:Y:S02]  /*0b40*/  HADD2.F32 R81, -RZ, R84.H1_H1 ;  /* 0x30000054ff517230 */ /* 0x000fe40000004100 */
[--C-:B------:R-:W-:Y:S02]  /*0b50*/  HADD2.F32 R79, -RZ, R85.reuse.H0_H0 ;  /* 0x20000055ff4f7230 */ /* 0x100fe40000004100 */
[----:B------:R-:W-:Y:S01]  /*0b60*/  FMUL.FTZ R70, R80, -1.4426950216293334961 ;  /* 0xbfb8aa3b50467820 */ /* 0x000fe20000410000 */
[----:B------:R-:W-:Y:S02]  /*0b70*/  HADD2.F32 R0, -RZ, R85.H1_H1 ;  /* 0x30000055ff007230 */ /* 0x000fe40000004100 */
[----:B------:R-:W-:Y:S01]  /*0b80*/  FMUL.FTZ R72, R81, -1.4426950216293334961 ;  /* 0xbfb8aa3b51487820 */ /* 0x000fe20000410000 */
[--C-:B------:R-:W-:Y:S01]  /*0b90*/  HADD2.F32 R3, -RZ, R86.reuse.H0_H0 ;  /* 0x20000056ff037230 */ /* 0x100fe20000004100 */
[----:B------:R0:W4:Y:S01]  /*0ba0*/  MUFU.EX2 R82, R70 ;  /* 0x0000004600527308 */ /* 0x0001220000000800 */
[----:B------:R-:W-:Y:S01]  /*0bb0*/  FMUL.FTZ R73, R79, -1.4426950216293334961 ;  /* 0xbfb8aa3b4f497820 */ /* 0x000fe20000410000 */
[----:B---3--:R-:W-:Y:S01]  /*0bc0*/  FMUL.FTZ R68, R0, -1.4426950216293334961 ;  /* 0xbfb8aa3b00447820 */ /* 0x008fe20000410000 */
[----:B------:R-:W-:-:S02]  /*0bd0*/  HADD2.F32 R71, -RZ, R86.H1_H1 ;  /* 0x30000056ff477230 */ /* 0x000fc40000004100 */
[----:B------:R-:W-:Y:S01]  /*0be0*/  FMUL.FTZ R74, R3, -1.4426950216293334961 ;  /* 0xbfb8aa3b034a7820 */ /* 0x000fe20000410000 */
[----:B------:R-:W-:Y:S02]  /*0bf0*/  HADD2.F32 R69, -RZ, R87.H1_H1 ;  /* 0x30000057ff457230 */ /* 0x000fe40000004100 */
[----:B-1----:R-:W-:Y:S01]  /*0c00*/  HADD2.F32 R77, -RZ, R29.H1_H1 ;  /* 0x3000001dff4d7230 */ /* 0x002fe20000004100 */
[----:B------:R1:W3:Y:S01]  /*0c10*/  MUFU.EX2 R83, R72 ;  /* 0x0000004800537308 */ /* 0x0002e20000000800 */
[----:B0-----:R-:W-:Y:S02]  /*0c20*/  HADD2.F32 R70, -RZ, R28.H1_H1 ;  /* 0x3000001cff467230 */ /* 0x001fe40000004100 */
[----:B------:R-:W-:Y:S01]  /*0c30*/  FMUL.FTZ R75, R71, -1.4426950216293334961 ;  /* 0xbfb8aa3b474b7820 */ /* 0x000fe20000410000 */
[----:B------:R-:W-:Y:S01]  /*0c40*/  FMUL.FTZ R78, R69, -1.4426950216293334961 ;  /* 0xbfb8aa3b454e7820 */ /* 0x000fe20000410000 */
[----:B------:R-:W-:Y:S01]  /*0c50*/  FMUL.FTZ R91, R77, -1.4426950216293334961 ;  /* 0xbfb8aa3b4d5b7820 */ /* 0x000fe20000410000 */
[----:B------:R-:W-:-:S02]  /*0c60*/  HADD2.F32 R139, -RZ, R13.H0_H0 ;  /* 0x2000000dff8b7230 */ /* 0x000fc40000004100 */
[----:B------:R-:W-:Y:S01]  /*0c70*/  HADD2.F32 R137, -RZ, R13.H1_H1 ;  /* 0x3000000dff897230 */ /* 0x000fe20000004100 */
[----:B------:R0:W3:Y:S01]  /*0c80*/  MUFU.EX2 R84, R73 ;  /* 0x0000004900547308 */ /* 0x0000e20000000800 */
[----:B-1----:R-:W-:Y:S02]  /*0c90*/  HADD2.F32 R72, -RZ, R87.H0_H0 ;  /* 0x20000057ff487230 */ /* 0x002fe40000004100 */
[----:B----4-:R-:W-:Y:S01]  /*0ca0*/  FADD.FTZ R82, R82, 1 ;  /* 0x3f80000052527421 */ /* 0x010fe20000010000 */
[----:B------:R-:W-:Y:S02]  /*0cb0*/  IMAD R13, R37, UR4, RZ ;  /* 0x00000004250d7c24 */ /* 0x000fe4000f8e02ff */
[--C-:B------:R-:W-:Y:S02]  /*0cc0*/  HADD2.F32 R141, -RZ, R12.reuse.H0_H0 ;  /* 0x2000000cff8d7230 */ /* 0x100fe40000004100 */
[----:B------:R-:W-:Y:S01]  /*0cd0*/  FMUL.FTZ R76, R72, -1.4426950216293334961 ;  /* 0xbfb8aa3b484c7820 */ /* 0x000fe20000410000 */
[----:B------:R-:W-:Y:S01]  /*0ce0*/  HADD2.F32 R143, -RZ, R12.H1_H1 ;  /* 0x3000000cff8f7230 */ /* 0x000fe20000004100 */
[----:B------:R1:W4:Y:S01]  /*0cf0*/  MUFU.EX2 R85, R68 ;  /* 0x0000004400557308 */ /* 0x0003220000000800 */
[----:B0-----:R-:W-:-:S02]  /*0d00*/  HADD2.F32 R73, -RZ, R29.H0_H0 ;  /* 0x2000001dff497230 */ /* 0x001fc40000004100 */
[----:B---3--:R-:W-:Y:S01]  /*0d10*/  FADD.FTZ R96, R83, 1 ;  /* 0x3f80000053607421 */ /* 0x008fe20000010000 */
[--C-:B------:R-:W-:Y:S02]  /*0d20*/  HADD2.F32 R135, -RZ, R14.reuse.H0_H0 ;  /* 0x2000000eff877230 */ /* 0x100fe40000004100 */
[----:B------:R-:W-:Y:S02]  /*0d30*/  HADD2.F32 R133, -RZ, R14.H1_H1 ;  /* 0x3000000eff857230 */ /* 0x000fe40000004100 */
[----:B------:R-:W-:Y:S01]  /*0d40*/  FMUL.FTZ R29, R73, -1.4426950216293334961 ;  /* 0xbfb8aa3b491d7820 */ /* 0x000fe20000410000 */
[--C-:B------:R-:W-:Y:S01]  /*0d50*/  HADD2.F32 R131, -RZ, R15.reuse.H0_H0 ;  /* 0x2000000fff837230 */ /* 0x100fe20000004100 */
[----:B------:R0:W3:Y:S01]  /*0d60*/  MUFU.EX2 R86, R74 ;  /* 0x0000004a00567308 */ /* 0x0000e20000000800 */
[----:B-1----:R-:W-:Y:S02]  /*0d70*/  HADD2.F32 R68, -RZ, R28.H0_H0 ;  /* 0x2000001cff447230 */ /* 0x002fe40000004100 */
[----:B------:R-:W-:Y:S01]  /*0d80*/  FADD.FTZ R84, R84, 1 ;  /* 0x3f80000054547421 */ /* 0x000fe20000010000 */
[----:B------:R-:W-:-:S02]  /*0d90*/  HADD2.F32 R129, -RZ, R15.H1_H1 ;  /* 0x3000000fff817230 */ /* 0x000fc40000004100 */
[----:B------:R-:W-:Y:S02]  /*0da0*/  FMUL.FTZ R28, R68, -1.4426950216293334961 ;  /* 0xbfb8aa3b441c7820 */ /* 0x000fe40000410000 */
[----:B------:R1:W3:Y:S01]  /*0db0*/  MUFU.EX2 R88, R75 ;  /* 0x0000004b00587308 */ /* 0x0002e20000000800 */
[----:B0-----:R-:W-:Y:S01]  /*0dc0*/  FMUL.FTZ R74, R70, -1.4426950216293334961 ;  /* 0xbfb8aa3b464a7820 */ /* 0x001fe20000410000 */
[----:B----4-:R-:W-:Y:S01]  /*0dd0*/  FADD.FTZ R83, R85, 1 ;  /* 0x3f80000055537421 */ /* 0x010fe20000010000 */
[----:B------:R-:W-:-:S05]  /*0de0*/  HADD2.F32 R85, -RZ, R32.H0_H0 ;  /* 0x20000020ff557230 */ /* 0x000fca0000004100 */
[----:B------:R0:W4:Y:S01]  /*0df0*/  MUFU.EX2 R87, R76 ;  /* 0x0000004c00577308 */ /* 0x0001220000000800 */
[----:B-1----:R-:W-:Y:S02]  /*0e00*/  HADD2.F32 R75, -RZ, R31.H1_H1 ;  /* 0x3000001fff4b7230 */ /* 0x002fe40000004100 */
[----:B---3--:R-:W-:-:S05]  /*0e10*/  FADD.FTZ R86, R86, 1 ;  /* 0x3f80000056567421 */ /* 0x008fca0000010000 */
[----:B------:R1:W3:Y:S01]  /*0e20*/  MUFU.EX2 R89, R78 ;  /* 0x0000004e00597308 */ /* 0x0002e20000000800 */
[----:B0-----:R-:W-:Y:S02]  /*0e30*/  HADD2.F32 R76, -RZ, R30.H0_H0 ;  /* 0x2000001eff4c7230 */ /* 0x001fe40000004100 */
[----:B------:R-:W-:-:S05]  /*0e40*/  FADD.FTZ R88, R88, 1 ;  /* 0x3f80000058587421 */ /* 0x000fca0000010000 */
[----:B------:R0:W3:Y:S01]  /*0e50*/  MUFU.EX2 R93, R74 ;  /* 0x0000004a005d7308 */ /* 0x0000e20000000800 */
[----:B-1----:R-:W-:Y:S02]  /*0e60*/  HADD2.F32 R78, -RZ, R30.H1_H1 ;  /* 0x3000001eff4e7230 */ /* 0x002fe40000004100 */
[----:B----4-:R-:W-:-:S03]  /*0e70*/  FADD.FTZ R87, R87, 1 ;  /* 0x3f80000057577421 */ /* 0x010fc60000010000 */
[----:B------:R-:W-:Y:S02]  /*0e80*/  FMUL.FTZ R30, R78, -1.4426950216293334961 ;  /* 0xbfb8aa3b4e1e7820 */ /* 0x000fe40000410000 */
[----:B------:R1:W4:Y:S01]  /*0e90*/  MUFU.EX2 R90, R28 ;  /* 0x0000001c005a7308 */ /* 0x0003220000000800 */
[----:B0-----:R-:W-:Y:S02]  /*0ea0*/  HADD2.F32 R74, -RZ, R31.H0_H0 ;  /* 0x2000001fff4a7230 */ /* 0x001fe40000004100 */
[----:B------:R-:W-:Y:S01]  /*0eb0*/  FMUL.FTZ R31, R75, -1.4426950216293334961 ;  /* 0xbfb8aa3b4b1f7820 */ /* 0x000fe20000410000 */
[----:B---3--:R-:W-:-:S04]  /*0ec0*/  FADD.FTZ R89, R89, 1 ;  /* 0x3f80000059597421 */ /* 0x008fc80000010000 */
[----:B------:R0:W-:Y:S01]  /*0ed0*/  MUFU.EX2 R94, R29 ;  /* 0x0000001d005e7308 */ /* 0x0001e20000000800 */
[----:B-1----:R-:W-:Y:S01]  /*0ee0*/  FMUL.FTZ R28, R76, -1.4426950216293334961 ;  /* 0xbfb8aa3b4c1c7820 */ /* 0x002fe20000410000 */
[----:B------:R-:W-:-:S06]  /*0ef0*/  FADD.FTZ R93, R93, 1 ;  /* 0x3f8000005d5d7421 */ /* 0x000fcc0000010000 */
[----:B------:R-:W1:Y:S01]  /*0f00*/  MUFU.EX2 R108, R28 ;  /* 0x0000001c006c7308 */ /* 0x000e620000000800 */
[----:B0-----:R-:W-:Y:S01]  /*0f10*/  FMUL.FTZ R29, R74, -1.4426950216293334961 ;  /* 0xbfb8aa3b4a1d7820 */ /* 0x001fe20000410000 */
[----:B----4-:R-:W-:Y:S01]  /*0f20*/  FADD.FTZ R105, R90, 1 ;  /* 0x3f8000005a697421 */ /* 0x010fe20000010000 */
[----:B------:R-:W-:-:S05]  /*0f30*/  HADD2.F32 R90, -RZ, R57.H1_H1 ;  /* 0x30000039ff5a7230 */ /* 0x000fca0000004100 */
[----:B------:R-:W0:Y:S08]  /*0f40*/  MUFU.EX2 R110, R30 ;  /* 0x0000001e006e7308 */ /* 0x000e300000000800 */
[----:B------:R-:W-:Y:S01]  /*0f50*/  MUFU.EX2 R114, R29 ;  /* 0x0000001d00727308 */ /* 0x000fe20000000800 */
[----:B-1----:R-:W-:-:S07]  /*0f60*/  FADD.FTZ R108, R108, 1 ;  /* 0x3f8000006c6c7421 */ /* 0x002fce0000010000 */
[----:B------:R-:W-:Y:S01]  /*0f70*/  MUFU.EX2 R116, R31 ;  /* 0x0000001f00747308 */ /* 0x000fe20000000800 */
[----:B0-----:R-:W-:-:S07]  /*0f80*/  FADD.FTZ R112, R110, 1 ;  /* 0x3f8000006e707421 */ /* 0x001fce0000010000 */
[----:B------:R0:W1:Y:S08]  /*0f90*/  MUFU.EX2 R95, R91 ;  /* 0x0000005b005f7308 */ /* 0x0000700000000800 */
[----:B------:R3:W-:Y:S01]  /*0fa0*/  MUFU.RCP R101, R82 ;  /* 0x0000005200657308 */ /* 0x0007e20000001000 */
[----:B0-----:R-:W-:-:S07]  /*0fb0*/  HADD2.F32 R91, -RZ, R57.H0_H0 ;  /* 0x20000039ff5b7230 */ /* 0x001fce0000004100 */
[----:B------:R-:W-:Y:S01]  /*0fc0*/  MUFU.RCP R96, R96 ;  /* 0x0000006000607308 */ /* 0x000fe20000001000 */
[----:B-1----:R-:W-:Y:S01]  /*0fd0*/  FADD.FTZ R106, R95, 1 ;  /* 0x3f8000005f6a7421 */ /* 0x002fe20000010000 */
[----:B---3--:R-:W-:-:S06]  /*0fe0*/  HADD2.F32 R82, -RZ, R35.H0_H0 ;  /* 0x20000023ff527230 */ /* 0x008fcc0000004100 */
[----:B------:R-:W0:Y:S08]  /*0ff0*/  MUFU.RCP R104, R89 ;  /* 0x0000005900687308 */ /* 0x000e300000001000 */
[----:B------:R-:W-:Y:S08]  /*1000*/  MUFU.RCP R102, R88 ;  /* 0x0000005800667308 */ /* 0x000ff00000001000 */
[----:B------:R-:W-:Y:S01]  /*1010*/  MUFU.RCP R107, R93 ;  /* 0x0000005d006b7308 */ /* 0x000fe20000001000 */
[----:B0-----:R-:W-:-:S04]  /*1020*/  FADD.FTZ R110, -R104, 1 ;  /* 0x3f800000686e7421 */ /* 0x001fc80000010100 */
[C---:B------:R-:W-:Y:S01]  /*1030*/  FFMA.FTZ R110, R69.reuse, R110, 1 ;  /* 0x3f800000456e7423 */ /* 0x040fe2000001006e */
[----:B------:R-:W-:Y:S02]  /*1040*/  FMUL.FTZ R69, R69, R104 ;  /* 0x0000006845457220 */ /* 0x000fe40000410000 */
[----:B------:R0:W-:Y:S08]  /*1050*/  MUFU.RCP R98, R84 ;  /* 0x0000005400627308 */ /* 0x0001f00000001000 */
[----:B------:R1:W-:Y:S01]  /*1060*/  MUFU.RCP R100, R86 ;  /* 0x0000005600647308 */ /* 0x0003e20000001000 */
[----:B0-----:R-:W-:-:S07]  /*1070*/  HADD2.F32 R84, -RZ, R35.H1_H1 ;  /* 0x30000023ff547230 */ /* 0x001fce0000004100 */
[----:B------:R0:W-:Y:S01]  /*1080*/  MUFU.RCP R103, R87 ;  /* 0x0000005700677308 */ /* 0x0001e20000001000 */
[----:B-1----:R-:W-:-:S07]  /*1090*/  HADD2.F32 R86, -RZ, R32.H1_H1 ;  /* 0x30000020ff567230 */ /* 0x002fce0000004100 */
[----:B------:R-:W1:Y:S01]  /*10a0*/  MUFU.RCP R83, R83 ;  /* 0x0000005300537308 */ /* 0x000e620000001000 */
[----:B0-----:R-:W-:-:S07]  /*10b0*/  HADD2.F32 R87, -RZ, R33.H1_H1 ;  /* 0x30000021ff577230 */ /* 0x001fce0000004100 */
[----:B------:R-:W-:Y:S08]  /*10c0*/  MUFU.RCP R105, R105 ;  /* 0x0000006900697308 */ /* 0x000ff00000001000 */
[----:B------:R-:W-:Y:S01]  /*10d0*/  MUFU.RCP R106, R106 ;  /* 0x0000006a006a7308 */ /* 0x000fe20000001000 */
[----:B-1----:R-:W-:-:S04]  /*10e0*/  FADD.FTZ R57, -R83, 1 ;  /* 0x3f80000053397421 */ /* 0x002fc80000010100 */
[----:B------:R-:W-:-:S03]  /*10f0*/  FFMA.FTZ R57, R0, R57, 1 ;  /* 0x3f80000000397423 */ /* 0x000fc60000010039 */
[----:B------:R-:W-:Y:S08]  /*1100*/  MUFU.RCP R151, R112 ;  /* 0x0000007000977308 */ /* 0x000ff00000001000 */
[----:B------:R0:W-:Y:S01]  /*1110*/  MUFU.RCP R147, R108 ;  /* 0x0000006c00937308 */ /* 0x0001e20000001000 */
[----:B--2---:R1:W-:Y:S04]  /*1120*/  STS.128 [R2], R60 ;  /* 0x0000003c02007388 */ /* 0x0043e80000000c00 */
[----:B------:R2:W-:Y:S01]  /*1130*/  STS.128 [R2+0x200], R64 ;  /* 0x0002004002007388 */ /* 0x0005e20000000c00 */
[----:B------:R-:W-:-:S03]  /*1140*/  NOP ;  /* 0x0000000000007918 */ /* 0x000fc60000000000 */
[----:B------:R-:W3:Y:S01]  /*1150*/  LDS.128 R28, [R54] ;  /* 0x00000000361c7984 */ /* 0x000ee20000000c00 */
[----:B-1----:R-:W-:Y:S02]  /*1160*/  HADD2.F32 R60, -RZ, R56.H0_H0 ;  /* 0x20000038ff3c7230 */ /* 0x002fe40000004100 */
[----:B------:R-:W-:Y:S02]  /*1170*/  HADD2.F32 R62, -RZ, R58.H0_H0 ;  /* 0x2000003aff3e7230 */ /* 0x000fe40000004100 */
[----:B------:R-:W-:Y:S01]  /*1180*/  FADD.FTZ R58, R94, 1 ;  /* 0x3f8000005e3a7421 */ /* 0x000fe20000010000 */
[----:B--2---:R-:W-:Y:S02]  /*1190*/  HADD2.F32 R64, -RZ, R56.H1_H1 ;  /* 0x30000038ff407230 */ /* 0x004fe40000004100 */
[----:B------:R-:W-:Y:S01]  /*11a0*/  FADD.FTZ R56, -R100, 1 ;  /* 0x3f80000064387421 */ /* 0x000fe20000010100 */
[--C-:B------:R-:W-:Y:S02]  /*11b0*/  HADD2.F32 R66, -RZ, R59.reuse.H0_H0 ;  /* 0x2000003bff427230 */ /* 0x100fe40000004100 */
[----:B------:R-:W-:-:S02]  /*11c0*/  HADD2.F32 R67, -RZ, R59.H1_H1 ;  /* 0x3000003bff437230 */ /* 0x000fc40000004100 */
[----:B------:R-:W-:Y:S01]  /*11d0*/  FFMA.FTZ R56, R3, R56, 1 ;  /* 0x3f80000003387423 */ /* 0x000fe20000010038 */
[----:B------:R-:W-:Y:S01]  /*11e0*/  HADD2.F32 R59, -RZ, R33.H0_H0 ;  /* 0x20000021ff3b7230 */ /* 0x000fe20000004100 */
[----:B------:R-:W1:Y:S01]  /*11f0*/  MUFU.RCP R58, R58 ;  /* 0x0000003a003a7308 */ /* 0x000e620000001000 */
[--C-:B------:R-:W-:Y:S02]  /*1200*/  HADD2.F32 R61, -RZ, R34.reuse.H0_H0 ;  /* 0x20000022ff3d7230 */ /* 0x100fe40000004100 */
[----:B------:R-:W-:Y:S02]  /*1210*/  HADD2.F32 R63, -RZ, R34.H1_H1 ;  /* 0x30000022ff3f7230 */ /* 0x000fe40000004100 */
[--C-:B---3--:R-:W-:Y:S02]  /*1220*/  HADD2.F32 R65, -RZ, R28.reuse.H0_H0 ;  /* 0x2000001cff417230 */ /* 0x108fe40000004100 */
[----:B------:R-:W-:Y:S02]  /*1230*/  HADD2.F32 R89, -RZ, R28.H1_H1 ;  /* 0x3000001cff597230 */ /* 0x000fe40000004100 */
[----:B------:R-:W-:-:S02]  /*1240*/  HADD2.F32 R88, -RZ, R29.H0_H0 ;  /* 0x2000001dff587230 */ /* 0x000fc40000004100 */
[----:B------:R-:W-:Y:S01]  /*1250*/  FMUL.FTZ R28, R60, R65 ;  /* 0x000000413c1c7220 */ /* 0x000fe20000410000 */
[----:B------:R-:W-:Y:S02]  /*1260*/  HADD2.F32 R93, -RZ, R29.H1_H1 ;  /* 0x3000001dff5d7230 */ /* 0x000fe40000004100 */
[C---:B------:R-:W-:Y:S01]  /*1270*/  FADD.FTZ R29, -R101.reuse, 1 ;  /* 0x3f800000651d7421 */ /* 0x040fe20000010100 */
[--C-:B------:R-:W-:Y:S02]  /*1280*/  HADD2.F32 R95, -RZ, R30.reuse.H0_H0 ;  /* 0x2000001eff5f7230 */ /* 0x100fe40000004100 */
[----:B------:R-:W-:Y:S01]  /*1290*/  FMUL.FTZ R32, R101, R28 ;  /* 0x0000001c65207220 */ /* 0x000fe20000410000 */
[----:B------:R-:W-:Y:S02]  /*12a0*/  HADD2.F32 R97, -RZ, R30.H1_H1 ;  /* 0x3000001eff617230 */ /* 0x000fe40000004100 */
[----:B------:R-:W-:Y:S01]  /*12b0*/  FADD.FTZ R30, -R96, 1 ;  /* 0x3f800000601e7421 */ /* 0x000fe20000010100 */
[----:B------:R-:W-:-:S02]  /*12c0*/  HADD2.F32 R99, -RZ, R31.H0_H0 ;  /* 0x2000001fff637230 */ /* 0x000fc40000004100 */
[----:B------:R-:W-:Y:S01]  /*12d0*/  FFMA.FTZ R33, R80, R29, 1 ;  /* 0x3f80000050217423 */ /* 0x000fe2000001001d */
[----:B------:R-:W-:Y:S02]  /*12e0*/  HADD2.F32 R94, -RZ, R31.H1_H1 ;  /* 0x3000001fff5e7230 */ /* 0x000fe40000004100 */
[----:B------:R-:W-:Y:S01]  /*12f0*/  FMUL.FTZ R31, R64, R89 ;  /* 0x00000059401f7220 */ /* 0x000fe20000410000 */
[----:B------:R-:W-:Y:S01]  /*1300*/  FFMA.FTZ R35, R81, R30, 1 ;  /* 0x3f80000051237423 */ /* 0x000fe2000001001e */
[----:B------:R-:W-:Y:S01]  /*1310*/  FMUL.FTZ R32, R32, R33 ;  /* 0x0000002120207220 */ /* 0x000fe20000410000 */
[----:B------:R-:W-:Y:S01]  /*1320*/  FMUL.FTZ R33, R91, R88 ;  /* 0x000000585b217220 */ /* 0x000fe20000410000 */
[----:B------:R-:W-:Y:S01]  /*1330*/  FMUL.FTZ R34, R96, R31 ;  /* 0x0000001f60227220 */ /* 0x000fe20000410000 */
[----:B------:R-:W-:Y:S01]  /*1340*/  FMUL.FTZ R109, R62, R95 ;  /* 0x0000005f3e6d7220 */ /* 0x000fe20000410000 */
[----:B------:R2:W3:Y:S01]  /*1350*/  LDS.128 R28, [R54+0x10] ;  /* 0x00001000361c7984 */ /* 0x0004e20000000c00 */
[----:B------:R-:W-:Y:S01]  /*1360*/  FMUL.FTZ R33, R98, R33 ;  /* 0x0000002162217220 */ /* 0x000fe20000410000 */
[----:B------:R-:W-:Y:S01]  /*1370*/  FMUL.FTZ R35, R34, R35 ;  /* 0x0000002322237220 */ /* 0x000fe20000410000 */
[----:B------:R-:W-:Y:S01]  /*1380*/  FADD.FTZ R34, -R98, 1 ;  /* 0x3f80000062227421 */ /* 0x000fe20000010100 */
[----:B------:R-:W-:Y:S01]  /*1390*/  FMUL.FTZ R109, R100, R109 ;  /* 0x0000006d646d7220 */ /* 0x000fe20000410000 */
[----:B0-----:R-:W-:Y:S01]  /*13a0*/  FMUL.FTZ R108, R66, R99 ;  /* 0x00000063426c7220 */ /* 0x001fe20000410000 */
[----:B------:R-:W-:Y:S01]  /*13b0*/  FMUL.FTZ R111, R67, R94 ;  /* 0x0000005e436f7220 */ /* 0x000fe20000410000 */
[----:B------:R-:W-:Y:S01]  /*13c0*/  FFMA.FTZ R34, R79, R34, 1 ;  /* 0x3f8000004f227423 */ /* 0x000fe20000010022 */
[----:B--2---:R-:W-:Y:S01]  /*13d0*/  FMUL.FTZ R54, R90, R93 ;  /* 0x0000005d5a367220 */ /* 0x004fe20000410000 */
[----:B------:R-:W-:Y:S01]  /*13e0*/  FMUL.FTZ R108, R103, R108 ;  /* 0x0000006c676c7220 */ /* 0x000fe20000410000 */
[----:B------:R-:W-:Y:S01]  /*13f0*/  FMUL.FTZ R111, R104, R111 ;  /* 0x0000006f686f7220 */ /* 0x000fe20000410000 */
        /* <DEDUP_REMOVED lines=15> */
[----:B------:R-:W-:Y:S01]  /*14f0*/  FADD.FTZ R57, R116, 1 ;  /* 0x3f80000074397421 */ /* 0x000fe20000010000 */
[----:B------:R-:W-:Y:S01]  /*1500*/  FADD.FTZ R56, R114, 1 ;  /* 0x3f80000072387421 */ /* 0x000fe20000010000 */
[----:B------:R-:W0:Y:S01]  /*1510*/  LDC R3, c[0x0][0x21c] ;  /* 0x00008700ff037b82 */ /* 0x000e220000000800 */
[----:B------:R-:W-:Y:S01]  /*1520*/  FMUL.FTZ R101, R80, R101 ;  /* 0x0000006550657220 */ /* 0x000fe20000410000 */
[----:B------:R2:W4:Y:S01]  /*1530*/  MUFU.RCP R128, R57 ;  /* 0x0000003900807308 */ /* 0x0005220000001000 */
[----:B------:R-:W-:Y:S01]  /*1540*/  FMUL.FTZ R81, R81, R96 ;  /* 0x0000006051517220 */ /* 0x000fe20000410000 */
[----:B------:R-:W-:Y:S01]  /*1550*/  FMUL.FTZ R79, R79, R98 ;  /* 0x000000624f4f7220 */ /* 0x000fe20000410000 */
[----:B------:R-:W-:Y:S01]  /*1560*/  FMUL.FTZ R71, R71, R102 ;  /* 0x0000006647477220 */ /* 0x000fe20000410000 */
[----:B------:R-:W-:Y:S01]  /*1570*/  FMUL.FTZ R103, R72, R103 ;  /* 0x0000006748677220 */ /* 0x000fe20000410000 */
[----:B------:R-:W-:-:S03]  /*1580*/  FMUL.FTZ R62, R62, R100 ;  /* 0x000000643e3e7220 */ /* 0x000fc60000410000 */
[----:B------:R4:W0:Y:S01]  /*1590*/  MUFU.RCP R153, R56 ;  /* 0x0000003800997308 */ /* 0x0008220000001000 */
[----:B------:R-:W-:Y:S01]  /*15a0*/  FMUL.FTZ R66, R66, R103 ;  /* 0x0000006742427220 */ /* 0x000fe20000410000 */
[--C-:B---3--:R-:W-:Y:S02]  /*15b0*/  HADD2.F32 R112, -RZ, R29.reuse.H0_H0 ;  /* 0x2000001dff707230 */ /* 0x108fe40000004100 */
[--C-:B------:R-:W-:Y:S02]  /*15c0*/  HADD2.F32 R116, -RZ, R28.reuse.H0_H0 ;  /* 0x2000001cff747230 */ /* 0x100fe40000004100 */
[----:B------:R-:W-:Y:S02]  /*15d0*/  HADD2.F32 R145, -RZ, R28.H1_H1 ;  /* 0x3000001cff917230 */ /* 0x000fe40000004100 */
[----:B-1----:R-:W-:Y:S01]  /*15e0*/  FADD.FTZ R28, -R58, 1 ;  /* 0x3f8000003a1c7421 */ /* 0x002fe20000010100 */
[----:B--2---:R-:W-:Y:S01]  /*15f0*/  FMUL.FTZ R57, R59, R112 ;  /* 0x000000703b397220 */ /* 0x004fe20000410000 */
[----:B------:R-:W-:-:S02]  /*1600*/  HADD2.F32 R114, -RZ, R29.H1_H1 ;  /* 0x3000001dff727230 */ /* 0x000fc40000004100 */
[----:B------:R-:W-:Y:S01]  /*1610*/  FADD.FTZ R29, -R105, 1 ;  /* 0x3f800000691d7421 */ /* 0x000fe20000010100 */
[----:B----4-:R-:W-:Y:S01]  /*1620*/  FFMA.FTZ R56, R73, R28, 1 ;  /* 0x3f80000049387423 */ /* 0x010fe2000001001c */
[----:B------:R-:W-:Y:S01]  /*1630*/  FMUL.FTZ R57, R58, R57 ;  /* 0x000000393a397220 */ /* 0x000fe20000410000 */
[--C-:B------:R-:W-:Y:S02]  /*1640*/  HADD2.F32 R108, -RZ, R30.reuse.H0_H0 ;  /* 0x2000001eff6c7230 */ /* 0x100fe40000004100 */
[----:B------:R-:W-:Y:S01]  /*1650*/  FMUL.FTZ R28, R85, R116 ;  /* 0x00000074551c7220 */ /* 0x000fe20000410000 */
[----:B------:R-:W-:Y:S02]  /*1660*/  HADD2.F32 R110, -RZ, R30.H1_H1 ;  /* 0x3000001eff6e7230 */ /* 0x000fe40000004100 */
[----:B------:R-:W-:Y:S01]  /*1670*/  FADD.FTZ R30, -R106, 1 ;  /* 0x3f8000006a1e7421 */ /* 0x000fe20000010100 */
[----:B------:R-:W-:Y:S01]  /*1680*/  FMUL.FTZ R117, R87, R114 ;  /* 0x0000007257757220 */ /* 0x000fe20000410000 */
[----:B------:R-:W-:Y:S01]  /*1690*/  FFMA.FTZ R29, R68, R29, 1 ;  /* 0x3f800000441d7423 */ /* 0x000fe2000001001d */
[----:B------:R-:W-:Y:S01]  /*16a0*/  FMUL.FTZ R28, R105, R28 ;  /* 0x0000001c691c7220 */ /* 0x000fe20000410000 */
[----:B------:R-:W-:Y:S01]  /*16b0*/  FMUL.FTZ R119, R57, R56 ;  /* 0x0000003839777220 */ /* 0x000fe20000410000 */
[----:B------:R-:W-:-:S02]  /*16c0*/  HADD2.F32 R109, -RZ, R31.H0_H0 ;  /* 0x2000001fff6d7230 */ /* 0x000fc40000004100 */
[----:B------:R-:W-:Y:S01]  /*16d0*/  FFMA.FTZ R122, R77, R30, 1 ;  /* 0x3f8000004d7a7423 */ /* 0x000fe2000001001e */
[----:B------:R-:W-:Y:S02]  /*16e0*/  HADD2.F32 R111, -RZ, R31.H1_H1 ;  /* 0x3000001fff6f7230 */ /* 0x000fe40000004100 */
[----:B------:R-:W-:Y:S01]  /*16f0*/  FMUL.FTZ R121, R106, R117 ;  /* 0x000000756a797220 */ /* 0x000fe20000410000 */
[----:B------:R-:W1:Y:S01]  /*1700*/  LDC.64 R56, c[0x0][0x398] ;  /* 0x0000e600ff387b82 */ /* 0x000e620000000a00 */
[----:B------:R-:W-:Y:S01]  /*1710*/  FADD.FTZ R31, -R107, 1 ;  /* 0x3f8000006b1f7421 */ /* 0x000fe20000010100 */
[----:B------:R-:W-:Y:S01]  /*1720*/  FMUL.FTZ R30, R86, R145 ;  /* 0x00000091561e7220 */ /* 0x000fe20000410000 */
[----:B------:R-:W-:Y:S01]  /*1730*/  FMUL.FTZ R117, R28, R29 ;  /* 0x0000001d1c757220 */ /* 0x000fe20000410000 */
[----:B------:R-:W-:Y:S01]  /*1740*/  FMUL.FTZ R122, R121, R122 ;  /* 0x0000007a797a7220 */ /* 0x000fe20000410000 */
[----:B------:R-:W-:Y:S01]  /*1750*/  FADD.FTZ R28, -R128, 1 ;  /* 0x3f800000801c7421 */ /* 0x000fe20000010100 */
[----:B------:R-:W-:Y:S01]  /*1760*/  FFMA.FTZ R31, R70, R31, 1 ;  /* 0x3f800000461f7423 */ /* 0x000fe2000001001f */
[----:B------:R-:W-:Y:S01]  /*1770*/  FMUL.FTZ R30, R107, R30 ;  /* 0x0000001e6b1e7220 */ /* 0x000fe20000410000 */
[----:B0-----:R-:W-:Y:S01]  /*1780*/  FADD.FTZ R121, -R153, 1 ;  /* 0x3f80000099797421 */ /* 0x001fe20000010100 */
[----:B------:R-:W-:Y:S01]  /*1790*/  FFMA.FTZ R130, R75, R28, 1 ;  /* 0x3f8000004b827423 */ /* 0x000fe2000001001c */
[----:B------:R-:W-:Y:S01]  /*17a0*/  FADD.FTZ R29, -R147, 1 ;  /* 0x3f800000931d7421 */ /* 0x000fe20000010100 */
[----:B------:R-:W-:Y:S01]  /*17b0*/  FMUL.FTZ R120, R30, R31 ;  /* 0x0000001f1e787220 */ /* 0x000fe20000410000 */
[----:B------:R-:W-:Y:S01]  /*17c0*/  FFMA.FTZ R126, R74, R121, 1 ;  /* 0x3f8000004a7e7423 */ /* 0x000fe20000010079 */
[----:B------:R-:W-:Y:S01]  /*17d0*/  FMUL.FTZ R28, R61, R108 ;  /* 0x0000006c3d1c7220 */ /* 0x000fe20000410000 */
        /* <DEDUP_REMOVED lines=17> */
[C---:B-1----:R-:W-:Y:S01]  /*18f0*/  IMAD R16, R56.reuse, UR17, RZ ;  /* 0x0000001138107c24 */ /* 0x042fe2000f8e02ff */
[----:B------:R-:W-:Y:S01]  /*1900*/  F2FP.F16.F32.PACK_AB R28, R35, R32 ;  /* 0x00000020231c723e */ /* 0x000fe200000000ff */
[----:B------:R-:W-:Y:S01]  /*1910*/  IMAD.WIDE.U32 R148, R56, UR16, R20 ;  /* 0x0000001038947c25 */ /* 0x000fe2000f8e0014 */
[----:B------:R-:W-:-:S03]  /*1920*/  F2FP.F16.F32.PACK_AB R30, R113, R34 ;  /* 0x00000022711e723e */ /* 0x000fc600000000ff */
[----:B------:R-:W-:Y:S01]  /*1930*/  FMUL.FTZ R105, R68, R105 ;  /* 0x0000006944697220 */ /* 0x000fe20000410000 */
[----:B------:R-:W-:Y:S01]  /*1940*/  F2FP.F16.F32.PACK_AB R31, R118, R115 ;  /* 0x00000073761f723e */ /* 0x000fe200000000ff */
[----:B------:R-:W-:Y:S01]  /*1950*/  HADD2.F32 R115, -RZ, R19.H0_H0 ;  /* 0x20000013ff737230 */ /* 0x000fe20000004100 */
[----:B------:R-:W-:Y:S01]  /*1960*/  F2FP.F16.F32.PACK_AB R32, R120, R117 ;  /* 0x000000757820723e */ /* 0x000fe200000000ff */
[--C-:B------:R-:W-:Y:S01]  /*1970*/  HADD2.F32 R117, -RZ, R18.reuse.H0_H0 ;  /* 0x20000012ff757230 */ /* 0x100fe20000004100 */
[----:B------:R-:W-:Y:S01]  /*1980*/  F2FP.F16.F32.PACK_AB R33, R122, R119 ;  /* 0x000000777a21723e */ /* 0x000fe200000000ff */
[----:B------:R-:W-:Y:S01]  /*1990*/  HADD2.F32 R119, -RZ, R18.H1_H1 ;  /* 0x30000012ff777230 */ /* 0x000fe20000004100 */
[----:B------:R-:W-:Y:S01]  /*19a0*/  F2FP.F16.F32.PACK_AB R34, R124, R121 ;  /* 0x000000797c22723e */ /* 0x000fe200000000ff */
[--C-:B------:R-:W-:Y:S01]  /*19b0*/  HADD2.F32 R121, -RZ, R17.reuse.H1_H1 ;  /* 0x30000011ff797230 */ /* 0x100fe20000004100 */
[----:B------:R-:W-:Y:S01]  /*19c0*/  F2FP.F16.F32.PACK_AB R35, R130, R123 ;  /* 0x0000007b8223723e */ /* 0x000fe200000000ff */
[----:B------:R-:W-:Y:S01]  /*19d0*/  HADD2.F32 R123, -RZ, R17.H0_H0 ;  /* 0x20000011ff7b7230 */ /* 0x000fe20000004100 */
[----:B------:R-:W-:Y:S01]  /*19e0*/  LEA R118, R54, R55, 0x4 ;  /* 0x0000003736767211 */ /* 0x000fe200078e20ff */
[----:B------:R-:W-:Y:S01]  /*19f0*/  BAR.SYNC.DEFER_BLOCKING 0x0 ;  /* 0x0000000000007b1d */ /* 0x000fe20000010000 */
[----:B------:R-:W-:-:S02]  /*1a00*/  HADD2.F32 R113, -RZ, R19.H1_H1 ;  /* 0x30000013ff717230 */ /* 0x000fc40000004100 */
[----:B------:R-:W-:Y:S01]  /*1a10*/  FMUL.FTZ R107, R70, R107 ;  /* 0x0000006b466b7220 */ /* 0x000fe20000410000 */
[----:B------:R-:W-:Y:S02]  /*1a20*/  IMAD R155, R57, UR16, R16 ;  /* 0x00000010399b7c24 */ /* 0x000fe4000f8e0210 */
[----:B------:R-:W-:Y:S01]  /*1a30*/  FMUL.FTZ R73, R73, R58 ;  /* 0x0000003a49497220 */ /* 0x000fe20000410000 */
[----:B------:R-:W-:Y:S01]  /*1a40*/  FMUL.FTZ R77, R77, R106 ;  /* 0x0000006a4d4d7220 */ /* 0x000fe20000410000 */
[----:B------:R-:W0:Y:S01]  /*1a50*/  LDC.64 R56, c[0x0][0x3e8] ;  /* 0x0000fa00ff387b82 */ /* 0x000e220000000a00 */
[----:B------:R-:W-:Y:S01]  /*1a60*/  FMUL.FTZ R147, R76, R147 ;  /* 0x000000934c937220 */ /* 0x000fe20000410000 */
[----:B------:R-:W-:Y:S01]  /*1a70*/  IADD3 R149, R149, R155, RZ ;  /* 0x0000009b95957210 */ /* 0x000fe20007ffe0ff */
        /* <DEDUP_REMOVED lines=16> */
[----:B------:R-:W2:Y:S01]  /*1b80*/  LDS.128 R16, [R2] ;  /* 0x0000000002107984 */ /* 0x000ea20000000c00 */
[----:B-1----:R-:W-:-:S03]  /*1b90*/  IMAD R31, R36, UR5, R13 ;  /* 0x00000005241f7c24 */ /* 0x002fc6000f8e020d */
[----:B------:R-:W1:Y:S01]  /*1ba0*/  LDS.128 R12, [R2+0x200] ;  /* 0x00020000020c7984 */ /* 0x000e620000000c00 */
[----:B------:R-:W-:Y:S01]  /*1bb0*/  IMAD.WIDE.U32 R28, R36, UR4, R148 ;  /* 0x00000004241c7c25 */ /* 0x000fe2000f8e0094 */
[----:B------:R-:W-:-:S04]  /*1bc0*/  ULDC.64 UR4, c[0x0][0x320] ;  /* 0x0000c80000047ab9 */ /* 0x000fc80000000a00 */
[----:B------:R-:W-:Y:S02]  /*1bd0*/  IADD3 R0, R29, R31, RZ ;  /* 0x0000001f1d007210 */ /* 0x000fe40007ffe0ff */
[----:B0-----:R-:W-:-:S04]  /*1be0*/  LEA R56, P0, R28, R56, 0x1 ;  /* 0x000000381c387211 */ /* 0x001fc800078008ff */
[----:B------:R-:W-:Y:S01]  /*1bf0*/  LEA.HI.X R57, R28, R57, R0, 0x1, P0 ;  /* 0x000000391c397211 */ /* 0x000fe200000f0c00 */
[----:B------:R-:W-:Y:S01]  /*1c00*/  FMUL.FTZ R0, R60, R101 ;  /* 0x000000653c007220 */ /* 0x000fe20000410000 */
[----:B------:R-:W-:Y:S01]  /*1c10*/  ISETP.NE.U32.AND P0, PT, RZ, UR4, PT ;  /* 0x00000004ff007c0c */ /* 0x000fe2000bf05070 */
[----:B------:R-:W-:Y:S01]  /*1c20*/  FMUL.FTZ R60, R90, R83 ;  /* 0x000000535a3c7220 */ /* 0x000fe20000410000 */
[----:B------:R-:W-:Y:S02]  /*1c30*/  IMAD.WIDE R28, R53, 0x10, R56 ;  /* 0x00000010351c7825 */ /* 0x000fe400078e0238 */
[----:B------:R-:W-:Y:S02]  /*1c40*/  ISETP.NE.AND.EX P0, PT, RZ, UR5, PT, P0 ;  /* 0x00000005ff007c0c */ /* 0x000fe4000bf05300 */
[----:B------:R-:W-:Y:S01]  /*1c50*/  FMUL.FTZ R56, R64, R81 ;  /* 0x0000005140387220 */ /* 0x000fe20000410000 */
[----:B------:R-:W-:Y:S01]  /*1c60*/  FMUL.FTZ R64, R92, R71 ;  /* 0x000000475c407220 */ /* 0x000fe20000410000 */
[----:B--2---:R0:W-:Y:S04]  /*1c70*/  STG.E.128 desc[UR14][R28.64], R16 ;  /* 0x000000101c007986 */ /* 0x0041e8000c101d0e */
[----:B-1----:R0:W-:Y:S05]  /*1c80*/  STG.E.128 desc[UR14][R28.64+0x200], R12 ;  /* 0x0002000c1c007986 */ /* 0x0021ea000c101d0e */
[----:B------:R-:W-:Y:S05]  /*1c90*/  @!P0 BRA `(.L_x_5221) ;  /* 0x0000000000c08947 */ /* 0x000fea0003800000 */
[----:B------:R-:W-:Y:S01]  /*1ca0*/  BAR.SYNC.DEFER_BLOCKING 0x0 ;  /* 0x0000000000007b1d */ /* 0x000fe20000010000 */
[----:B0-----:R-:W-:Y:S01]  /*1cb0*/  FMUL.FTZ R28, R101, R65 ;  /* 0x00000041651c7220 */ /* 0x001fe20000410000 */
[----:B------:R-:W-:Y:S01]  /*1cc0*/  FMUL.FTZ R81, R81, R89 ;  /* 0x0000005951517220 */ /* 0x000fe20000410000 */
[----:B------:R-:W-:Y:S01]  /*1cd0*/  FMUL.FTZ R29, R79, R88 ;  /* 0x000000584f1d7220 */ /* 0x000fe20000410000 */
[----:B------:R-:W-:Y:S01]  /*1ce0*/  FMUL.FTZ R12, R83, R93 ;  /* 0x0000005d530c7220 */ /* 0x000fe20000410000 */
[----:B------:R-:W-:-:S03]  /*1cf0*/  FMUL.FTZ R30, R100, R95 ;  /* 0x0000005f641e7220 */ /* 0x000fc60000410000 */
[----:B------:R-:W0:Y:S01]  /*1d00*/  LDC.64 R90, c[0x0][0x2c0] ;  /* 0x0000b000ff5a7b82 */ /* 0x000e220000000a00 */
        /* <DEDUP_REMOVED lines=13> */
[----:B------:R-:W-:-:S02]  /*1de0*/  F2FP.F16.F32.PACK_AB R30, R71, R30 ;  /* 0x0000001e471e723e */ /* 0x000fc400000000ff */
[----:B------:R-:W-:Y:S02]  /*1df0*/  F2FP.F16.F32.PACK_AB R29, R12, R29 ;  /* 0x0000001d0c1d723e */ /* 0x000fe400000000ff */
[----:B------:R-:W-:Y:S02]  /*1e00*/  F2FP.F16.F32.PACK_AB R28, R81, R28 ;  /* 0x0000001c511c723e */ /* 0x000fe400000000ff */
[----:B------:R-:W-:Y:S02]  /*1e10*/  F2FP.F16.F32.PACK_AB R35, R14, R35 ;  /* 0x000000230e23723e */ /* 0x000fe400000000ff */
[----:B------:R-:W-:Y:S01]  /*1e20*/  F2FP.F16.F32.PACK_AB R34, R151, R34 ;  /* 0x000000229722723e */ /* 0x000fe200000000ff */
[----:B------:R-:W-:Y:S01]  /*1e30*/  STS.128 [R118], R28 ;  /* 0x0000001c76007388 */ /* 0x000fe20000000c00 */
[----:B------:R-:W-:Y:S01]  /*1e40*/  F2FP.F16.F32.PACK_AB R33, R114, R33 ;  /* 0x000000217221723e */ /* 0x000fe200000000ff */
[C---:B0-----:R-:W-:Y:S01]  /*1e50*/  IMAD R88, R90.reuse, UR17, RZ ;  /* 0x000000115a587c24 */ /* 0x041fe2000f8e02ff */
[----:B------:R-:W-:Y:S01]  /*1e60*/  F2FP.F16.F32.PACK_AB R32, R107, R32 ;  /* 0x000000206b20723e */ /* 0x000fe200000000ff */
[----:B------:R-:W-:-:S04]  /*1e70*/  IMAD.WIDE.U32 R86, R90, UR16, R20 ;  /* 0x000000105a567c25 */ /* 0x000fc8000f8e0014 */
[----:B------:R-:W-:Y:S01]  /*1e80*/  STS.128 [R118+0x10], R32 ;  /* 0x0000102076007388 */ /* 0x000fe20000000c00 */
[----:B------:R-:W-:-:S03]  /*1e90*/  NOP ;  /* 0x0000000000007918 */ /* 0x000fc60000000000 */
[----:B------:R-:W0:Y:S01]  /*1ea0*/  LDS.128 R12, [R2] ;  /* 0x00000000020c7984 */ /* 0x000e220000000c00 */
[----:B------:R-:W-:-:S03]  /*1eb0*/  IMAD R55, R91, UR16, R88 ;  /* 0x000000105b377c24 */ /* 0x000fc6000f8e0258 */
[----:B------:R1:W2:Y:S02]  /*1ec0*/  LDS.128 R16, [R2+0x200] ;  /* 0x0002000002107984 */ /* 0x0002a40000000c00 */
[----:B------:R-:W-:Y:S01]  /*1ed0*/  IADD3 R87, R87, R55, RZ ;  /* 0x0000003757577210 */ /* 0x000fe20007ffe0ff */
[----:B------:R-:W-:-:S04]  /*1ee0*/  IMAD R55, R37, UR6, RZ ;  /* 0x0000000625377c24 */ /* 0x000fc8000f8e02ff */
[C---:B------:R-:W-:Y:S01]  /*1ef0*/  IMAD R55, R36.reuse, UR7, R55 ;  /* 0x0000000724377c24 */ /* 0x040fe2000f8e0237 */
[----:B-1----:R-:W1:Y:S01]  /*1f00*/  S2R R2, SR_CgaCtaId ;  /* 0x0000000000027919 */ /* 0x002e620000008800 */
[----:B------:R-:W-:-:S05]  /*1f10*/  IMAD.WIDE.U32 R28, R36, UR6, R86 ;  /* 0x00000006241c7c25 */ /* 0x000fca000f8e0056 */
[----:B------:R-:W-:Y:S02]  /*1f20*/  IADD3 R29, R29, R55, RZ ;  /* 0x000000371d1d7210 */ /* 0x000fe40007ffe0ff */
[C---:B------:R-:W-:Y:S02]  /*1f30*/  LEA R30, P0, R28.reuse, UR4, 0x1 ;  /* 0x000000041c1e7c11 */ /* 0x040fe4000f8008ff */
[----:B------:R-:W-:Y:S02]  /*1f40*/  MOV R55, 0x400 ;  /* 0x0000040000377802 */ /* 0x000fe40000000f00 */
[----:B------:R-:W-:-:S03]  /*1f50*/  LEA.HI.X R31, R28, UR5, R29, 0x1, P0 ;  /* 0x000000051c1f7c11 */ /* 0x000fc600080f0c1d */
[----:B------:R-:W-:-:S05]  /*1f60*/  IMAD.WIDE R28, R53, 0x10, R30 ;  /* 0x00000010351c7825 */ /* 0x000fca00078e021e */
[----:B0-----:R3:W-:Y:S04]  /*1f70*/  STG.E.128 desc[UR14][R28.64], R12 ;  /* 0x0000000c1c007986 */ /* 0x0017e8000c101d0e */
[----:B--2---:R3:W-:Y:S01]  /*1f80*/  STG.E.128 desc[UR14][R28.64+0x200], R16 ;  /* 0x000200101c007986 */ /* 0x0047e2000c101d0e */
[----:B-1----:R-:W-:-:S07]  /*1f90*/  LEA R55, R2, R55, 0x18 ;  /* 0x0000003702377211 */ /* 0x002fce00078ec0ff */
.L_x_5221:
[--C-:B------:R-:W-:Y:S01]  /*1fa0*/  HADD2.F32 R30, -RZ, R8.reuse.H0_H0 ;  /* 0x20000008ff1e7230 */ /* 0x100fe20000004100 */
[----:B------:R-:W-:Y:S01]  /*1fb0*/  ISETP.GE.AND P0, PT, R3, 0x1, PT ;  /* 0x000000010300780c */ /* 0x000fe20003f06270 */
[----:B------:R-:W-:Y:S01]  /*1fc0*/  HADD2.F32 R34, -RZ, R8.H1_H1 ;  /* 0x30000008ff227230 */ /* 0x000fe20000004100 */
[----:B------:R-:W-:Y:S01]  /*1fd0*/  BAR.SYNC.DEFER_BLOCKING 0x0 ;  /* 0x0000000000007b1d */ /* 0x000fe20000010000 */
[--C-:B------:R-:W-:Y:S02]  /*1fe0*/  HADD2.F32 R128, -RZ, R9.reuse.H0_H0 ;  /* 0x20000009ff807230 */ /* 0x100fe40000004100 */
[----:B------:R-:W-:Y:S01]  /*1ff0*/  FFMA.FTZ R41, R0, R30, R41 ;  /* 0x0000001e00297223 */ /* 0x000fe20000010029 */
[----:B------:R-:W-:Y:S01]  /*2000*/  HADD2.F32 R130, -RZ, R9.H1_H1 ;  /* 0x30000009ff827230 */ /* 0x000fe20000004100 */
[----:B------:R-:W-:Y:S01]  /*2010*/  HFMA2.MMA R98, -RZ, RZ, 0, 0 ;  /* 0x00000000ff627435 */ /* 0x000fe200000001ff */
[--C-:B------:R-:W-:Y:S02]  /*2020*/  HADD2.F32 R132, -RZ, R10.reuse.H0_H0 ;  /* 0x2000000aff847230 */ /* 0x100fe40000004100 */
[----:B------:R-:W-:Y:S01]  /*2030*/  FFMA.FTZ R41, R56, R34, R41 ;  /* 0x0000002238297223 */ /* 0x000fe20000010029 */
[----:B------:R-:W-:Y:S01]  /*2040*/  HADD2.F32 R134, -RZ, R10.H1_H1 ;  /* 0x3000000aff867230 */ /* 0x000fe20000004100 */
[----:B------:R-:W-:Y:S01]  /*2050*/  HFMA2.MMA R57, -RZ, RZ, 0, 0 ;  /* 0x00000000ff397435 */ /* 0x000fe200000001ff */
[----:B------:R-:W-:-:S02]  /*2060*/  HADD2.F32 R136, -RZ, R11.H0_H0 ;  /* 0x2000000bff887230 */ /* 0x000fc40000004100 */
[----:B------:R-:W-:Y:S01]  /*2070*/  FFMA.FTZ R41, R58, R128, R41 ;  /* 0x000000803a297223 */ /* 0x000fe20000010029 */
[----:B------:R-:W-:Y:S01]  /*2080*/  HADD2.F32 R138, -RZ, R11.H1_H1 ;  /* 0x3000000bff8a7230 */ /* 0x000fe20000004100 */
[----:B------:R-:W-:Y:S01]  /*2090*/  HFMA2.MMA R71, -RZ, RZ, 0, 0 ;  /* 0x00000000ff477435 */ /* 0x000fe200000001ff */
        /* <DEDUP_REMOVED lines=16> */
[--C-:B-----5:R-:W-:Y:S01]  /*21a0*/  FADD.FTZ R83, R117, R38.reuse ;  /* 0x0000002675537221 */ /* 0x120fe20000010000 */
[----:B------:R-:W-:Y:S01]  /*21b0*/  FFMA.FTZ R41, R68, R138, R41 ;  /* 0x0000008a44297223 */ /* 0x000fe20000010029 */
[----:B------:R-:W-:Y:S01]  /*21c0*/  HFMA2.MMA R69, -RZ, RZ, 0, 0 ;  /* 0x00000000ff457435 */ /* 0x000fe200000001ff */
[--C-:B------:R-:W-:Y:S01]  /*21d0*/  FADD.FTZ R85, R119, R38.reuse ;  /* 0x0000002677557221 */ /* 0x100fe20000010000 */
[--C-:B------:R-:W-:Y:S01]  /*21e0*/  FADD.FTZ R87, R115, R38.reuse ;  /* 0x0000002673577221 */ /* 0x100fe20000010000 */
[----:B------:R-:W-:Y:S01]  /*21f0*/  FFMA.FTZ R41, R70, R140, R41 ;  /* 0x0000008c46297223 */ /* 0x000fe20000010029 */
[--C-:B------:R-:W-:Y:S01]  /*2200*/  FADD.FTZ R89, R113, R38.reuse ;  /* 0x0000002671597221 */ /* 0x100fe20000010000 */
[----:B------:R-:W-:Y:S01]  /*2210*/  MOV R59, RZ ;  /* 0x000000ff003b7202 */ /* 0x000fe20000000f00 */
[--C-:B------:R-:W-:Y:S01]  /*2220*/  FADD.FTZ R75, R127, R38.reuse ;  /* 0x000000267f4b7221 */ /* 0x100fe20000010000 */
[----:B------:R-:W-:Y:S01]  /*2230*/  FFMA.FTZ R41, R72, R142, R41 ;  /* 0x0000008e48297223 */ /* 0x000fe20000010029 */
[----:B------:R-:W-:Y:S01]  /*2240*/  MOV R96, RZ ;  /* 0x000000ff00607202 */ /* 0x000fe20000000f00 */
[--C-:B------:R-:W-:Y:S01]  /*2250*/  FADD.FTZ R77, R125, R38.reuse ;  /* 0x000000267d4d7221 */ /* 0x100fe20000010000 */
[----:B------:R-:W-:Y:S01]  /*2260*/  MOV R73, RZ ;  /* 0x000000ff00497202 */ /* 0x000fe20000000f00 */
        /* <DEDUP_REMOVED lines=11> */
[--C-:B------:R-:W-:Y:S01]  /*2320*/  FADD.FTZ R93, R143, R38.reuse ;  /* 0x000000268f5d7221 */ /* 0x100fe20000010000 */
[----:B------:R-:W-:Y:S01]  /*2330*/  FFMA.FTZ R41, R80, R35, R41 ;  /* 0x0000002350297223 */ /* 0x000fe20000010029 */
[--C-:B------:R-:W-:Y:S01]  /*2340*/  FADD.FTZ R95, R139, R38.reuse ;  /* 0x000000268b5f7221 */ /* 0x100fe20000010000 */
[--C-:B------:R-:W-:Y:S01]  /*2350*/  FADD.FTZ R97, R137, R38.reuse ;  /* 0x0000002689617221 */ /* 0x100fe20000010000 */
[--C-:B------:R-:W-:Y:S01]  /*2360*/  FADD.FTZ R99, R135, R38.reuse ;  /* 0x0000002687637221 */ /* 0x100fe20000010000 */
[----:B------:R-:W-:Y:S01]  /*2370*/  FFMA.FTZ R41, R82, R150, R41 ;  /* 0x0000009652297223 */ /* 0x000fe20000010029 */
        /* <DEDUP_REMOVED lines=20> */
[----:B------:R-:W-:Y:S06]  /*24c0*/  @!P0 BRA `(.L_x_5222) ;  /* 0x0000002400008947 */ /* 0x000fec0003800000 */
[----:B0--3--:R-:W0:Y:S01]  /*24d0*/  LDC.64 R14, c[0x0][0x2d8] ;  /* 0x0000b600ff0e7b82 */ /* 0x009e220000000a00 */
[C---:B------:R-:W-:Y:S01]  /*24e0*/  IADD3 R2, R44.reuse, -0x1, RZ ;  /* 0xffffffff2c027810 */ /* 0x040fe20007ffe0ff */
[----:B------:R-:W-:Y:S01]  /*24f0*/  ULDC.64 UR6, c[0x0][0x248] ;  /* 0x0000920000067ab9 */ /* 0x000fe20000000a00 */
[----:B------:R-:W-:Y:S01]  /*2500*/  IADD3 R28, R44, -0x2, RZ ;  /* 0xfffffffe2c1c7810 */ /* 0x000fe20007ffe0ff */
[C---:B------:R-:W-:Y:S01]  /*2510*/  IMAD R33, R37.reuse, UR6, RZ ;  /* 0x0000000625217c24 */ /* 0x040fe2000f8e02ff */
[----:B------:R-:W-:Y:S01]  /*2520*/  LEA.HI R18, R2, R2, RZ, 0x1 ;  /* 0x0000000202127211 */ /* 0x000fe200078f08ff */
[----:B------:R-:W-:Y:S01]  /*2530*/  ULDC.64 UR4, c[0x0][0x230] ;  /* 0x00008c0000047ab9 */ /* 0x000fe20000000a00 */
[----:B------:R-:W-:Y:S01]  /*2540*/  ULDC.64 UR8, c[0x0][0x268] ;  /* 0x00009a0000087ab9 */ /* 0x000fe20000000a00 */
[----:B------:R-:W-:Y:S01]  /*2550*/  IMAD R127, R28, R3, RZ ;  /* 0x000000031c7f7224 */ /* 0x000fe200078e02ff */
[----:B------:R-:W-:Y:S01]  /*2560*/  LOP3.LUT R19, R18, 0xfffffe, RZ, 0xc0, !PT ;  /* 0x00fffffe12137812 */ /* 0x000fe200078ec0ff */
[----:B------:R-:W-:Y:S01]  /*2570*/  IMAD R3, R37, UR4, RZ ;  /* 0x0000000425037c24 */ /* 0x000fe2000f8e02ff */
[----:B------:R-:W1:Y:S01]  /*2580*/  LDC.64 R16, c[0x0][0x2d0] ;  /* 0x0000b400ff107b82 */ /* 0x000e620000000a00 */
[----:B------:R-:W-:Y:S01]  /*2590*/  IMAD.WIDE.U32 R28, R36, UR6, RZ ;  /* 0x00000006241c7c25 */ /* 0x000fe2000f8e00ff */
[----:B------:R-:W-:-:S03]  /*25a0*/  IADD3 R147, R2, -R19, RZ ;  /* 0x8000001302937210 */ /* 0x000fc60007ffe0ff */
[----:B------:R-:W-:Y:S01]  /*25b0*/  FMUL.FTZ R131, R83, R132 ;  /* 0x0000008453837220 */ /* 0x000fe20000410000 */
[----:B------:R-:W-:Y:S01]  /*25c0*/  FMUL.FTZ R132, R85, R134 ;  /* 0x0000008655847220 */ /* 0x000fe20000410000 */
[C---:B------:R-:W-:Y:S02]  /*25d0*/  IMAD R33, R36.reuse, UR7, R33 ;  /* 0x0000000724217c24 */ /* 0x040fe4000f8e0221 */
[----:B------:R-:W-:Y:S01]  /*25e0*/  FMUL.FTZ R133, R87, R136 ;  /* 0x0000008857857220 */ /* 0x000fe20000410000 */
[----:B------:R-:W-:Y:S01]  /*25f0*/  IMAD.WIDE R126, R127, 0x8, R26 ;  /* 0x000000087f7e7825 */ /* 0x000fe200078e021a */
[----:B------:R-:W2:Y:S03]  /*2600*/  LDC.64 R12, c[0x0][0x2e0] ;  /* 0x0000b800ff0c7b82 */ /* 0x000ea60000000a00 */
[----:B------:R-:W-:Y:S01]  /*2610*/  FMUL.FTZ R134, R89, R138 ;  /* 0x0000008a59867220 */ /* 0x000fe20000410000 */
[----:B------:R-:W-:Y:S01]  /*2620*/  IADD3 R122, R29, R33, RZ ;  /* 0x000000211d7a7210 */ /* 0x000fe20007ffe0ff */
[----:B------:R-:W-:Y:S01]  /*2630*/  IMAD.WIDE.U32 R18, R36, UR4, RZ ;  /* 0x0000000424127c25 */ /* 0x000fe2000f8e00ff */
[----:B------:R-:W-:-:S03]  /*2640*/  MOV R118, R126 ;  /* 0x0000007e00767202 */ /* 0x000fc60000000f00 */
[----:B------:R-:W-:Y:S01]  /*2650*/  FMUL.FTZ R126, R75, R30 ;  /* 0x0000001e4b7e7220 */ /* 0x000fe20000410000 */
[----:B0-----:R-:W-:Y:S01]  /*2660*/  LEA R123, P1, R28, R14, 0x2 ;  /* 0x0000000e1c7b7211 */ /* 0x001fe200078210ff */
[----:B------:R-:W-:Y:S01]  /*2670*/  IMAD R31, R36, UR5, R3 ;  /* 0x00000005241f7c24 */ /* 0x000fe2000f8e0203 */
[----:B------:R-:W0:Y:S01]  /*2680*/  LDC.64 R32, c[0x0][0x238] ;  /* 0x00008e00ff207b82 */ /* 0x000e220000000a00 */
[----:B------:R-:W-:Y:S01]  /*2690*/  IMAD R121, R37, UR8, RZ ;  /* 0x0000000825797c24 */ /* 0x000fe2000f8e02ff */
[----:B------:R-:W-:Y:S01]  /*26a0*/  LEA.HI.X R122, R28, R15, R122, 0x2, P1 ;  /* 0x0000000f1c7a7211 */ /* 0x000fe200008f147a */
[----:B------:R-:W-:Y:S01]  /*26b0*/  IMAD.WIDE.U32 R2, R36, UR8, RZ ;  /* 0x0000000824027c25 */ /* 0x000fe2000f8e00ff */
[----:B------:R-:W-:-:S03]  /*26c0*/  IADD3 R120, R19, R31, RZ ;  /* 0x0000001f13787210 */ /* 0x000fc60007ffe0ff */
[----:B------:R-:W-:Y:S01]  /*26d0*/  FMUL.FTZ R136, R91, R140 ;  /* 0x0000008c5b887220 */ /* 0x000fe20000410000 */
[----:B------:R-:W-:Y:S01]  /*26e0*/  FMUL.FTZ R137, R93, R142 ;  /* 0x0000008e5d897220 */ /* 0x000fe20000410000 */
[----:B------:R-:W-:Y:S01]  /*26f0*/  IMAD R129, R36, UR9, R121 ;  /* 0x0000000924817c24 */ /* 0x000fe2000f8e0279 */
[----:B------:R-:W3:Y:S01]  /*2700*/  LDC.64 R28, c[0x0][0x270] ;  /* 0x00009c00ff1c7b82 */ /* 0x000ee20000000a00 */
[C---:B-1----:R-:W-:Y:S01]  /*2710*/  LEA R121, P0, R18.reuse, R16, 0x2 ;  /* 0x0000001012797211 */ /* 0x042fe200078010ff */
[----:B------:R-:W-:Y:S01]  /*2720*/  FMUL.FTZ R138, R95, R144 ;  /* 0x000000905f8a7220 */ /* 0x000fe20000410000 */
[----:B------:R-:W-:Y:S01]  /*2730*/  FMUL.FTZ R139, R97, R146 ;  /* 0x00000092618b7220 */ /* 0x000fe20000410000 */
[----:B------:R-:W-:Y:S01]  /*2740*/  IADD3 R124, R3, R129, RZ ;  /* 0x00000081037c7210 */ /* 0x000fe20007ffe0ff */
[----:B------:R-:W-:Y:S01]  /*2750*/  FMUL.FTZ R129, R77, R34 ;  /* 0x000000224d817220 */ /* 0x000fe20000410000 */
[----:B------:R-:W-:Y:S01]  /*2760*/  LEA.HI.X R120, R18, R17, R120, 0x2, P0 ;  /* 0x0000001112787211 */ /* 0x000fe200000f1478 */
[----:B------:R-:W-:Y:S01]  /*2770*/  FMUL.FTZ R128, R79, R128 ;  /* 0x000000804f807220 */ /* 0x000fe20000410000 */
[----:B------:R-:W1:Y:S01]  /*2780*/  LDC.64 R30, c[0x0][0x250] ;  /* 0x00009400ff1e7b82 */ /* 0x000e620000000a00 */
[----:B--2---:R-:W-:Y:S01]  /*2790*/  LEA R125, P2, R2, R12, 0x2 ;  /* 0x0000000c027d7211 */ /* 0x004fe200078410ff */
[----:B------:R-:W-:Y:S01]  /*27a0*/  FMUL.FTZ R130, R81, R130 ;  /* 0x0000008251827220 */ /* 0x000fe20000410000 */
[----:B------:R-:W-:Y:S01]  /*27b0*/  ISETP.NE.AND P0, PT, R42, RZ, PT ;  /* 0x000000ff2a00720c */ /* 0x000fe20003f05270 */
[----:B------:R-:W-:Y:S01]  /*27c0*/  FMUL.FTZ R140, R99, R148 ;  /* 0x00000094638c7220 */ /* 0x000fe20000410000 */
[----:B------:R-:W-:Y:S01]  /*27d0*/  LEA.HI.X R124, R2, R13, R124, 0x2, P2 ;  /* 0x0000000d027c7211 */ /* 0x000fe200010f147c */
[----:B------:R-:W-:Y:S01]  /*27e0*/  FMUL.FTZ R141, R100, R35 ;  /* 0x00000023648d7220 */ /* 0x000fe20000410000 */
[----:B------:R-:W-:Y:S01]  /*27f0*/  P2R R2, PR, RZ, 0x1 ;  /* 0x00000001ff027803 */ /* 0x000fe20000000000 */
[----:B------:R-:W2:Y:S01]  /*2800*/  LDC R135, c[0x0][0x224] ;  /* 0x00008900ff877b82 */ /* 0x000ea20000000800 */
[----:B------:R-:W-:Y:S01]  /*2810*/  FMUL.FTZ R142, R101, R150 ;  /* 0x00000096658e7220 */ /* 0x000fe20000410000 */
[----:B------:R-:W-:Y:S01]  /*2820*/  FMUL.FTZ R143, R109, R152 ;  /* 0x000000986d8f7220 */ /* 0x000fe20000410000 */
[----:B------:R-:W-:Y:S01]  /*2830*/  MOV R98, RZ ;  /* 0x000000ff00627202 */ /* 0x000fe20000000f00 */
[----:B------:R-:W-:Y:S01]  /*2840*/  UMOV UR4, URZ ;  /* 0x0000003f00047c82 */ /* 0x000fe20008000000 */
[-C--:B------:R-:W-:Y:S01]  /*2850*/  MOV R144, R55.reuse ;  /* 0x0000003700907202 */ /* 0x080fe20000000f00 */
[----:B------:R-:W-:Y:S01]  /*2860*/  ULDC UR5, c[0x0][0x224] ;  /* 0x0000890000057ab9 */ /* 0x000fe20000000800 */
[----:B------:R-:W-:Y:S01]  /*2870*/  MOV R145, R55 ;  /* 0x0000003700917202 */ /* 0x000fe20000000f00 */
[----:B------:R-:W4:Y:S01]  /*2880*/  LDC R183, c[0x0][0x21c] ;  /* 0x00008700ffb77b82 */ /* 0x000f220000000800 */
[----:B------:R-:W-:-:S02]  /*2890*/  IADD3 R146, R42, 0x200, RZ ;  /* 0x000002002a927810 */ /* 0x000fc40007ffe0ff */
[----:B---3--:R-:W-:Y:S02]  /*28a0*/  SHF.L.U64.HI R29, R28, 0x2, R29 ;  /* 0x000000021c1d7819 */ /* 0x008fe4000001021d */
[----:B0-----:R-:W-:Y:S02]  /*28b0*/  SHF.L.U64.HI R33, R32, 0x2, R33 ;  /* 0x0000000220217819 */ /* 0x001fe40000010221 */
[----:B------:R-:W-:Y:S02]  /*28c0*/  SHF.L.U32 R147, R147, 0x8, RZ ;  /* 0x0000000893937819 */ /* 0x000fe400000006ff */
[----:B-1----:R-:W-:-:S07]  /*28d0*/  SHF.L.U64.HI R31, R30, 0x2, R31 ;  /* 0x000000021e1f7819 */ /* 0x002fce000001021f */
.L_x_5234:
[----:B------:R-:W-:Y:S02]  /*28e0*/  MOV R2, R121 ;  /* 0x0000007900027202 */ /* 0x000fe40000000f00 */
[----:B------:R-:W-:-:S05]  /*28f0*/  MOV R3, R120 ;  /* 0x0000007800037202 */ /* 0x000fca0000000f00 */
[----:B0-----:R0:W3:Y:S01]  /*2900*/  LDG.E R148, desc[UR14][R2.64] ;  /* 0x0000000e02947981 */ /* 0x0010e2000c1e1900 */
[C---:B------:R-:W-:Y:S02]  /*2910*/  ISETP.NE.AND P3, PT, R42.reuse, RZ, PT ;  /* 0x000000ff2a00720c */ /* 0x040fe40003f65270 */
[----:B------:R-:W-:Y:S02]  /*2920*/  LOP3.LUT P0, RZ, R42, 0x1f, RZ, 0xc0, !PT ;  /* 0x0000001f2aff7812 */ /* 0x000fe4000780c0ff */
[----:B0-----:R-:W-:Y:S02]  /*2930*/  MOV R2, R123 ;  /* 0x0000007b00027202 */ /* 0x001fe40000000f00 */
[----:B------:R-:W-:Y:S02]  /*2940*/  MOV R3, R122 ;  /* 0x0000007a00037202 */ /* 0x000fe40000000f00 */
[----:B------:R-:W-:Y:S02]  /*2950*/  SEL R16, R147, R146, !P3 ;  /* 0x0000009293107207 */ /* 0x000fe40005800000 */
[----:B------:R-:W-:Y:S01]  /*2960*/  ISETP.LT.OR P1, PT, R44, 0x2, P0 ;  /* 0x000000022c00780c */ /* 0x000fe20000721670 */
[----:B------:R0:W2:Y:S02]  /*2970*/  LDG.E R13, desc[UR14][R2.64] ;  /* 0x0000000e020d7981 */ /* 0x0000a4000c1e1900 */
[----:B0-----:R-:W-:-:S02]  /*2980*/  MOV R2, R125 ;  /* 0x0000007d00027202 */ /* 0x001fc40000000f00 */
[----:B------:R-:W-:-:S05]  /*2990*/  MOV R3, R124 ;  /* 0x0000007c00037202 */ /* 0x000fca0000000f00 */
[----:B------:R0:W2:Y:S01]  /*29a0*/  LDG.E R14, desc[UR14][R2.64] ;  /* 0x0000000e020e7981 */ /* 0x0000a2000c1e1900 */
        /* <DEDUP_REMOVED lines=10> */
[----:B---3--:R-:W-:-:S04]  /*2a50*/  FMUL.FTZ R12, R148, 1.4426950216293334961 ;  /* 0x3fb8aa3b940c7820 */ /* 0x008fc80000410000 */
        /* <DEDUP_REMOVED lines=9> */
[----:B------:R-:W0:Y:S01]  /*2af0*/  MUFU.EX2 R150, R150 ;  /* 0x0000009600967308 */ /* 0x000e220000000800 */
[----:B------:R-:W-:-:S11]  /*2b00*/  FMUL.FTZ R152, R83, R12 ;  /* 0x0000000c53987220 */ /* 0x000fd60000410000 */
[----:B------:R-:W3:Y:S01]  /*2b10*/  @P1 S2R R34, SR_CgaCtaId ;  /* 0x0000000000221919 */ /* 0x000ee20000008800 */
[----:B------:R-:W4:Y:S01]  /*2b20*/  MUFU.EX2 R149, R149 ;  /* 0x0000009500957308 */ /* 0x000f220000000800 */
[-C--:B------:R-:W-:Y:S01]  /*2b30*/  FMUL.FTZ R153, R85, R12.reuse ;  /* 0x0000000c55997220 */ /* 0x080fe20000410000 */
[----:B------:R-:W-:-:S06]  /*2b40*/  FMUL.FTZ R154, R87, R12 ;  /* 0x0000000c579a7220 */ /* 0x000fcc0000410000 */
[----:B------:R-:W2:Y:S01]  /*2b50*/  MUFU.EX2 R151, R151 ;  /* 0x0000009700977308 */ /* 0x000ea20000000800 */
[----:B0-----:R-:W-:Y:S01]  /*2b60*/  FMUL.FTZ R18, R35, R150 ;  /* 0x0000009623127220 */ /* 0x001fe20000410000 */
[----:B------:R-:W-:-:S06]  /*2b70*/  FMUL.FTZ R155, R89, R12 ;  /* 0x0000000c599b7220 */ /* 0x000fcc0000410000 */
[----:B------:R-:W0:Y:S01]  /*2b80*/  MUFU.EX2 R152, R152 ;  /* 0x0000009800987308 */ /* 0x000e220000000800 */
[----:B-1----:R-:W-:Y:S01]  /*2b90*/  FFMA.FTZ R2, R126, R150, R129 ;  /* 0x000000967e027223 */ /* 0x002fe20000010081 */
[----:B----4-:R-:W-:-:S06]  /*2ba0*/  FMUL.FTZ R18, R149, R18 ;  /* 0x0000001295127220 */ /* 0x010fcc0000410000 */
[----:B------:R-:W1:Y:S01]  /*2bb0*/  MUFU.EX2 R153, R153 ;  /* 0x0000009900997308 */ /* 0x000e620000000800 */
[----:B------:R-:W-:Y:S01]  /*2bc0*/  FMUL.FTZ R157, R91, R12 ;  /* 0x0000000c5b9d7220 */ /* 0x000fe20000410000 */
[----:B------:R-:W-:Y:S01]  /*2bd0*/  FFMA.FTZ R2, R149, R2, R128 ;  /* 0x0000000295027223 */ /* 0x000fe20000010080 */
[----:B------:R-:W-:-:S05]  /*2be0*/  @P1 MOV R15, 0x400 ;  /* 0x00000400000f1802 */ /* 0x000fca0000000f00 */
[----:B------:R-:W4:Y:S01]  /*2bf0*/  MUFU.EX2 R154, R154 ;  /* 0x0000009a009a7308 */ /* 0x000f220000000800 */
[----:B--2---:R-:W-:Y:S01]  /*2c00*/  FMUL.FTZ R3, R151, R18 ;  /* 0x0000001297037220 */ /* 0x004fe20000410000 */
[----:B------:R-:W-:Y:S01]  /*2c10*/  FMUL.FTZ R156, R93, R12 ;  /* 0x0000000c5d9c7220 */ /* 0x000fe20000410000 */
[----:B------:R-:W-:Y:S01]  /*2c20*/  FFMA.FTZ R2, R151, R2, R130 ;  /* 0x0000000297027223 */ /* 0x000fe20000010082 */
[----:B---3--:R-:W-:-:S04]  /*2c30*/  @P1 LEA R15, R34, R15, 0x18 ;  /* 0x0000000f220f1211 */ /* 0x008fc800078ec0ff */
[----:B------:R-:W2:Y:S01]  /*2c40*/  MUFU.EX2 R155, R155 ;  /* 0x0000009b009b7308 */ /* 0x000ea20000000800 */
[C---:B0-----:R-:W-:Y:S01]  /*2c50*/  FMUL.FTZ R18, R152.reuse, R3 ;  /* 0x0000000398127220 */ /* 0x041fe20000410000 */
[----:B------:R-:W-:Y:S01]  /*2c60*/  FMUL.FTZ R159, R95, R12 ;  /* 0x0000000c5f9f7220 */ /* 0x000fe20000410000 */
[----:B------:R-:W-:Y:S01]  /*2c70*/  FFMA.FTZ R2, R152, R2, R131 ;  /* 0x0000000298027223 */ /* 0x000fe20000010083 */
[----:B------:R-:W-:-:S04]  /*2c80*/  @P1 LEA R171, R42, R15, 0x2 ;  /* 0x0000000f2aab1211 */ /* 0x000fc800078e10ff */
[----:B------:R-:W0:Y:S01]  /*2c90*/  MUFU.EX2 R157, R157 ;  /* 0x0000009d009d7308 */ /* 0x000e220000000800 */
[----:B-1----:R-:W-:Y:S01]  /*2ca0*/  FMUL.FTZ R3, R153, R18 ;  /* 0x0000001299037220 */ /* 0x002fe20000410000 */
[----:B------:R-:W-:Y:S01]  /*2cb0*/  FMUL.FTZ R158, R97, R12 ;  /* 0x0000000c619e7220 */ /* 0x000fe20000410000 */
[----:B------:R-:W-:Y:S01]  /*2cc0*/  FFMA.FTZ R2, R153, R2, R132 ;  /* 0x0000000299027223 */ /* 0x000fe20000010084 */
[----:B------:R-:W-:-:S04]  /*2cd0*/  FMUL.FTZ R161, R99, R12 ;  /* 0x0000000c63a17220 */ /* 0x000fc80000410000 */
[----:B------:R-:W1:Y:S01]  /*2ce0*/  MUFU.EX2 R156, R156 ;  /* 0x0000009c009c7308 */ /* 0x000e620000000800 */
[C---:B----4-:R-:W-:Y:S01]  /*2cf0*/  FMUL.FTZ R18, R154.reuse, R3 ;  /* 0x000000039a127220 */ /* 0x050fe20000410000 */
[----:B------:R-:W-:Y:S01]  /*2d00*/  FFMA.FTZ R2, R154, R2, R133 ;  /* 0x000000029a027223 */ /* 0x000fe20000010085 */
[----:B------:R-:W3:Y:S05]  /*2d10*/  @P1 LDS R171, [R171+0x1494] ;  /* 0x00149400abab1984 */ /* 0x000eea0000000800 */
[----:B------:R-:W4:Y:S01]  /*2d20*/  MUFU.EX2 R159, R159 ;  /* 0x0000009f009f7308 */ /* 0x000f220000000800 */
[C---:B--2---:R-:W-:Y:S01]  /*2d30*/  FMUL.FTZ R18, R155.reuse, R18 ;  /* 0x000000129b127220 */ /* 0x044fe20000410000 */
[----:B------:R-:W-:Y:S01]  /*2d40*/  FMUL.FTZ R160, R100, R12 ;  /* 0x0000000c64a07220 */ /* 0x000fe20000410000 */
[----:B------:R-:W-:-:S05]  /*2d50*/  FFMA.FTZ R2, R155, R2, R134 ;  /* 0x000000029b027223 */ /* 0x000fca0000010086 */
[----:B------:R-:W2:Y:S01]  /*2d60*/  MUFU.EX2 R158, R158 ;  /* 0x0000009e009e7308 */ /* 0x000ea20000000800 */
[----:B0-----:R-:W-:Y:S01]  /*2d70*/  FMUL.FTZ R3, R157, R18 ;  /* 0x000000129d037220 */ /* 0x001fe20000410000 */
[----:B------:R-:W-:Y:S01]  /*2d80*/  FMUL.FTZ R163, R101, R12 ;  /* 0x0000000c65a37220 */ /* 0x000fe20000410000 */
[----:B------:R-:W-:-:S05]  /*2d90*/  FFMA.FTZ R2, R157, R2, R136 ;  /* 0x000000029d027223 */ /* 0x000fca0000010088 */
[----:B------:R-:W0:Y:S01]  /*2da0*/  MUFU.EX2 R161, R161 ;  /* 0x000000a100a17308 */ /* 0x000e220000000800 */
[C---:B-1----:R-:W-:Y:S01]  /*2db0*/  FMUL.FTZ R18, R156.reuse, R3 ;  /* 0x000000039c127220 */ /* 0x042fe20000410000 */
[----:B------:R-:W-:Y:S01]  /*2dc0*/  FFMA.FTZ R2, R156, R2, R137 ;  /* 0x000000029c027223 */ /* 0x000fe20000010089 */
[----:B------:R-:W-:-:S05]  /*2dd0*/  FMUL.FTZ R162, R109, R12 ;  /* 0x0000000c6da27220 */ /* 0x000fca0000410000 */
[----:B------:R-:W1:Y:S01]  /*2de0*/  MUFU.EX2 R160, R160 ;  /* 0x000000a000a07308 */ /* 0x000e620000000800 */
[C---:B----4-:R-:W-:Y:S01]  /*2df0*/  FMUL.FTZ R3, R159.reuse, R18 ;  /* 0x000000129f037220 */ /* 0x050fe20000410000 */
        /* <DEDUP_REMOVED lines=8> */
[----:B------:R-:W-:-:S03]  /*2e80*/  FFMA.FTZ R2, R160, R2, R141 ;  /* 0x00000002a0027223 */ /* 0x000fc6000001008d */
[C---:B----4-:R-:W-:Y:S01]  /*2e90*/  FMUL.FTZ R3, R163.reuse, R12 ;  /* 0x0000000ca3037220 */ /* 0x050fe20000410000 */
[----:B------:R-:W-:Y:S01]  /*2ea0*/  FFMA.FTZ R12, R163, R2, R142 ;  /* 0x00000002a30c7223 */ /* 0x000fe2000001008e */
[----:B------:R-:W-:Y:S02]  /*2eb0*/  FMUL.FTZ R13, R13, R14 ;  /* 0x0000000e0d0d7220 */ /* 0x000fe40000410000 */
[C---:B--2---:R-:W-:Y:S01]  /*2ec0*/  FMUL.FTZ R2, R162.reuse, R3 ;  /* 0x00000003a2027220 */ /* 0x044fe20000410000 */
[----:B------:R-:W-:Y:S01]  /*2ed0*/  FFMA.FTZ R3, R162, R12, R143 ;  /* 0x0000000ca2037223 */ /* 0x000fe2000001008f */
[----:B---3--:R-:W-:Y:S06]  /*2ee0*/  @P1 BRA `(.L_x_5224) ;  /* 0x0000000000201947 */ /* 0x008fec0003800000 */
        /* <DEDUP_REMOVED lines=8> */
.L_x_5224:
[----:B------:R-:W-:Y:S05]  /*2f70*/  BSYNC B0 ;  /* 0x0000000000007941 */ /* 0x000fea0003800000 */
.L_x_5223:
        /* <DEDUP_REMOVED lines=48> */
.L_x_5253:
[----:B------:R-:W-:Y:S01]  /*3280*/  ISETP.GE.AND P2, PT, R43, 0x10, PT ;  /* 0x000000102b00780c */ /* 0x000fe20003f46270 */
[----:B------:R-:W-:-:S12]  /*3290*/  UMOV UR6, 0xffffffff ;  /* 0xffffffff00067882 */ /* 0x000fd80000000000 */
[C---:B0-2---:R-:W-:Y:S01]  /*32a0*/  @P2 FFMA.FTZ R15, R14.reuse, R18, R15 ;  /* 0x000000120e0f2223 */ /* 0x045fe2000001000f */
[----:B---3--:R-:W-:Y:S01]  /*32b0*/  @P2 FMUL.FTZ R14, R14, R3 ;  /* 0x000000030e0e2220 */ /* 0x008fe20000410000 */
[----:B------:R-:W-:Y:S06]  /*32c0*/  BRA.DIV UR6, `(.L_x_5227) ;  /* 0x0000002a06a07947 */ /* 0x000fec000b800000 */
.L_x_5256:
[----:B------:R-:W-:-:S03]  /*32d0*/  UMOV UR6, 0xffffffff ;  /* 0xffffffff00067882 */ /* 0x000fc60000000000 */
[----:B------:R-:W-:Y:S05]  /*32e0*/  BRA.DIV UR6, `(.L_x_5228) ;  /* 0x0000002a06c07947 */ /* 0x000fea000b800000 */
.L_x_5259:
[----:B------:R-:W-:-:S03]  /*32f0*/  UMOV UR6, 0xffffffff ;  /* 0xffffffff00067882 */ /* 0x000fc60000000000 */
[----:B------:R-:W-:Y:S05]  /*3300*/  BRA.DIV UR6, `(.L_x_5229) ;  /* 0x0000002a06e07947 */ /* 0x000fea000b800000 */
[----:B------:R-:W0:Y:S04]  /*3310*/  SHFL.UP PT, R14, R14, 0x1, RZ ;  /* 0x042000000e0e7989 */ /* 0x000e2800000e00ff */
[----:B------:R-:W2:Y:S04]  /*3320*/  SHFL.UP PT, R15, R15, 0x1, RZ ;  /* 0x042000000f0f7989 */ /* 0x000ea800000e00ff */
[----:B-----5:R-:W3:Y:S04]  /*3330*/  SHFL.IDX PT, R16, R16, RZ, 0x1f ;  /* 0x00001fff10107589 */ /* 0x020ee800000e0000 */
[----:B------:R-:W4:Y:S02]  /*3340*/  SHFL.IDX PT, R17, R17, RZ, 0x1f ;  /* 0x00001fff11117589 */ /* 0x000f2400000e0000 */
.L_x_5265:
[C---:B0-2-4-:R-:W-:Y:S01]  /*3350*/  @P3 FFMA.FTZ R17, R14.reuse, R17, R15 ;  /* 0x000000110e113223 */ /* 0x055fe2000001000f */
[----:B---3--:R-:W-:-:S03]  /*3360*/  @P3 FMUL.FTZ R16, R14, R16 ;  /* 0x000000100e103220 */ /* 0x008fc60000410000 */
[C---:B------:R-:W-:Y:S01]  /*3370*/  FFMA.FTZ R19, R12.reuse, R17, R13 ;  /* 0x000000110c137223 */ /* 0x040fe2000001000d */
[----:B------:R-:W-:-:S05]  /*3380*/  FMUL.FTZ R18, R12, R16 ;  /* 0x000000100c127220 */ /* 0x000fca0000410000 */
[----:B------:R2:W-:Y:S02]  /*3390*/  STS.128 [R2+0x880], R16 ;  /* 0x0008801002007388 */ /* 0x0005e40000000c00 */
.L_x_5225:
[----:B------:R-:W-:Y:S05]  /*33a0*/  WARPSYNC.ALL ;  /* 0x0000000000007948 */ /* 0x000fea0003800000 */
[----:B------:R-:W-:Y:S01]  /*33b0*/  BAR.SYNC.DEFER_BLOCKING 0x0 ;  /* 0x0000000000007b1d */ /* 0x000fe20000010000 */
[C---:B01----:R-:W-:Y:S01]  /*33c0*/  FMUL.FTZ R12, R162.reuse, R171 ;  /* 0x000000aba20c7220 */ /* 0x043fe20000410000 */
[----:B--2---:R-:W-:Y:S01]  /*33d0*/  FFMA.FTZ R2, R162, R182, R179 ;  /* 0x000000b6a2027223 */ /* 0x004fe200000100b3 */
[----:B------:R-:W-:Y:S02]  /*33e0*/  ISETP.GE.OR P0, PT, R44, UR5, P0 ;  /* 0x000000052c007c0c */ /* 0x000fe40008706670 */
[C---:B------:R-:W-:Y:S01]  /*33f0*/  FMUL.FTZ R3, R163.reuse, R12 ;  /* 0x0000000ca3037220 */ /* 0x040fe20000410000 */
[----:B------:R-:W-:Y:S01]  /*3400*/  FFMA.FTZ R2, R163, R2, R180 ;  /* 0x00000002a3027223 */ /* 0x000fe200000100b4 */
[----:B------:R-:W-:-:S02]  /*3410*/  MOV R34, 0x3f800000 ;  /* 0x3f80000000227802 */ /* 0x000fc40000000f00 */
        /* <DEDUP_REMOVED lines=87> */
.L_x_5282:
[C---:B--2-4-:R-:W-:Y:S01]  /*3990*/  @P5 FFMA.FTZ R19, R3.reuse, R19, R16 ;  /* 0x0000001303135223 */ /* 0x054fe20000010010 */
[----:B------:R-:W-:Y:S01]  /*39a0*/  @P5 FMUL.FTZ R18, R3, R18 ;  /* 0x0000001203125220 */ /* 0x000fe20000410000 */
[-C--:B-1-3--:R-:W-:Y:S01]  /*39b0*/  FFMA.FTZ R35, R35, R2.reuse, R214 ;  /* 0x0000000223237223 */ /* 0x08afe200000100d6 */
[----:B------:R-:W-:Y:S01]  /*39c0*/  FMUL.FTZ R34, R34, R2 ;  /* 0x0000000222227220 */ /* 0x000fe20000410000 */
[C---:B------:R-:W-:Y:S01]  /*39d0*/  FFMA.FTZ R17, R14.reuse, R19, R15 ;  /* 0x000000130e117223 */ /* 0x040fe2000001000f */
[----:B------:R-:W-:-:S05]  /*39e0*/  FMUL.FTZ R16, R14, R18 ;  /* 0x000000120e107220 */ /* 0x000fca0000410000 */
[----:B------:R1:W-:Y:S02]  /*39f0*/  STS.128 [R185+0xa90], R16 ;  /* 0x000a9010b9007388 */ /* 0x0003e40000000c00 */
.L_x_5230:
[----:B------:R-:W-:Y:S05]  /*3a00*/  WARPSYNC.ALL ;  /* 0x0000000000007948 */ /* 0x000fea0003800000 */
[----:B------:R-:W-:Y:S01]  /*3a10*/  BAR.SYNC.DEFER_BLOCKING 0x0 ;  /* 0x0000000000007b1d */ /* 0x000fe20000010000 */
[----:B0-----:R-:W-:Y:S01]  /*3a20*/  FFMA.FTZ R13, R0, R212, RZ ;  /* 0x000000d4000d7223 */ /* 0x001fe200000100ff */
[C---:B------:R-:W-:Y:S01]  /*3a30*/  ISETP.GT.AND P0, PT, R43.reuse, 0x1e, PT ;  /* 0x0000001e2b00780c */ /* 0x040fe20003f04270 */
[----:B------:R-:W-:Y:S01]  /*3a40*/  HADD2.F32 R14, -RZ, R8.H1_H1 ;  /* 0x30000008ff0e7230 */ /* 0x000fe20000004100 */
[C---:B------:R-:W-:Y:S01]  /*3a50*/  ISETP.GT.AND P1, PT, R43.reuse, 0x1d, PT ;  /* 0x0000001d2b00780c */ /* 0x040fe20003f24270 */
[----:B------:R-:W-:Y:S01]  /*3a60*/  FFMA.FTZ R13, R56, R210, R13 ;  /* 0x000000d2380d7223 */ /* 0x000fe2000001000d */
[--C-:B-1---5:R-:W-:Y:S01]  /*3a70*/  HADD2.F32 R16, -RZ, R9.reuse.H0_H0 ;  /* 0x20000009ff107230 */ /* 0x122fe20000004100 */
[----:B------:R-:W-:Y:S01]  /*3a80*/  ISETP.GT.AND P2, PT, R43, 0x1b, PT ;  /* 0x0000001b2b00780c */ /* 0x000fe20003f44270 */
[----:B------:R-:W-:Y:S01]  /*3a90*/  FFMA.FTZ R210, -R77, R14, R210 ;  /* 0x0000000e4dd27223 */ /* 0x000fe200000101d2 */
[----:B------:R-:W-:Y:S01]  /*3aa0*/  FFMA.FTZ R13, R58, R208, R13 ;  /* 0x000000d03a0d7223 */ /* 0x000fe2000001000d */
[----:B------:R-:W-:-:S02]  /*3ab0*/  HADD2.F32 R19, -RZ, R9.H1_H1 ;  /* 0x30000009ff137230 */ /* 0x000fc40000004100 */
[----:B------:R-:W-:Y:S01]  /*3ac0*/  FFMA.FTZ R208, -R79, R16, R208 ;  /* 0x000000104fd07223 */ /* 0x000fe200000101d0 */
[----:B------:R-:W-:Y:S02]  /*3ad0*/  HADD2.F32 R12, -RZ, R10.H0_H0 ;  /* 0x2000000aff0c7230 */ /* 0x000fe40000004100 */
[----:B------:R-:W-:Y:S01]  /*3ae0*/  FFMA.FTZ R13, R60, R198, R13 ;  /* 0x000000c63c0d7223 */ /* 0x000fe2000001000d */
[----:B------:R-:W-:Y:S02]  /*3af0*/  HADD2.F32 R203, -RZ, R5.H1_H1 ;  /* 0x30000005ffcb7230 */ /* 0x000fe40000004100 */
[----:B------:R-:W-:Y:S01]  /*3b00*/  FFMA.FTZ R198, -R81, R19, R198 ;  /* 0x0000001351c67223 */ /* 0x000fe200000101c6 */
[----:B------:R-:W-:Y:S02]  /*3b10*/  HADD2.F32 R205, -RZ, R6.H1_H1 ;  /* 0x30000006ffcd7230 */ /* 0x000fe40000004100 */
[----:B------:R-:W-:Y:S01]  /*3b20*/  FFMA.FTZ R13, R62, R196, R13 ;  /* 0x000000c43e0d7223 */ /* 0x000fe2000001000d */
[----:B------:R-:W-:Y:S01]  /*3b30*/  HADD2.F32 R207, -RZ, R7.H1_H1 ;  /* 0x30000007ffcf7230 */ /* 0x000fe20000004100 */
[----:B------:R-:W-:Y:S01]  /*3b40*/  ISETP.NE.AND P3, PT, R42, RZ, PT ;  /* 0x000000ff2a00720c */ /* 0x000fe20003f65270 */
[----:B------:R-:W-:Y:S01]  /*3b50*/  BSSY B0, `(.L_x_5232) ;  /* 0x00000c9000007945 */ /* 0x000fe20003800000 */
[----:B------:R-:W-:Y:S01]  /*3b60*/  FFMA.FTZ R13, R64, R192, R13 ;  /* 0x000000c0400d7223 */ /* 0x000fe2000001000d */
[----:B------:R-:W0:Y:S03]  /*3b70*/  LDS R3, [R172+0xa94] ;  /* 0x000a9400ac037984 */ /* 0x000e260000000800 */
[----:B------:R-:W-:-:S04]  /*3b80*/  FFMA.FTZ R13, R66, R190, R13 ;  /* 0x000000be420d7223 */ /* 0x000fc8000001000d */
[----:B------:R-:W-:-:S03]  /*3b90*/  FFMA.FTZ R13, R68, R186, R13 ;  /* 0x000000ba440d7223 */ /* 0x000fc6000001000d */
[----:B------:R1:W-:Y:S01]  /*3ba0*/  @!P3 STS.64 [R144+0x1590], R34 ;  /* 0x001590229000b388 */ /* 0x0003e20000000a00 */
[----:B------:R-:W-:-:S04]  /*3bb0*/  FFMA.FTZ R13, R70, R184, R13 ;  /* 0x000000b8460d7223 */ /* 0x000fc8000001000d */
[----:B------:R-:W-:-:S04]  /*3bc0*/  FFMA.FTZ R13, R72, R188, R13 ;  /* 0x000000bc480d7223 */ /* 0x000fc8000001000d */
[----:B------:R-:W-:-:S04]  /*3bd0*/  FFMA.FTZ R13, R74, R194, R13 ;  /* 0x000000c24a0d7223 */ /* 0x000fc8000001000d */
[----:B------:R-:W-:Y:S01]  /*3be0*/  FFMA.FTZ R13, R76, R206, R13 ;  /* 0x000000ce4c0d7223 */ /* 0x000fe2000001000d */
[----:B------:R-:W-:-:S03]  /*3bf0*/  FFMA.FTZ R206, -R97, R203, R206 ;  /* 0x000000cb61ce7223 */ /* 0x000fc600000101ce */
[----:B------:R-:W-:-:S04]  /*3c00*/  FFMA.FTZ R13, R78, R204, R13 ;  /* 0x000000cc4e0d7223 */ /* 0x000fc8000001000d */
[----:B------:R-:W-:-:S04]  /*3c10*/  FFMA.FTZ R13, R80, R181, R13 ;  /* 0x000000b5500d7223 */ /* 0x000fc8000001000d */
[----:B------:R-:W-:-:S04]  /*3c20*/  FFMA.FTZ R13, R82, R202, R13 ;  /* 0x000000ca520d7223 */ /* 0x000fc8000001000d */
[----:B------:R-:W-:Y:S01]  /*3c30*/  FFMA.FTZ R13, R84, R200, R13 ;  /* 0x000000c8540d7223 */ /* 0x000fe2000001000d */
[----:B------:R-:W-:Y:S01]  /*3c40*/  FFMA.FTZ R200, -R109, R207, R200 ;  /* 0x000000cf6dc87223 */ /* 0x000fe200000101c8 */
[----:B0-----:R-:W-:Y:S01]  /*3c50*/  FFMA.FTZ R171, R3, R171, R182 ;  /* 0x000000ab03ab7223 */ /* 0x001fe200000100b6 */
[----:B------:R-:W-:Y:S02]  /*3c60*/  HADD2.F32 R3, -RZ, R8.H0_H0 ;  /* 0x20000008ff037230 */ /* 0x000fe40000004100 */
[----:B------:R-:W0:Y:S01]  /*3c70*/  SHFL.DOWN PT, R2, R13, 0x1, 0x1f ;  /* 0x08201f000d027f89 */ /* 0x000e2200000e0000 */
[----:B------:R-:W-:Y:S02]  /*3c80*/  HADD2.F32 R182, -RZ, R6.H0_H0 ;  /* 0x20000006ffb67230 */ /* 0x000fe40000004100 */
[----:B------:R-:W-:Y:S01]  /*3c90*/  FFMA.FTZ R162, R162, R171, R179 ;  /* 0x000000aba2a27223 */ /* 0x000fe200000100b3 */
[----:B------:R-:W-:Y:S02]  /*3ca0*/  HADD2.F32 R179, -RZ, R4.H0_H0 ;  /* 0x20000004ffb37230 */ /* 0x000fe40000004100 */
[----:B------:R-:W-:Y:S01]  /*3cb0*/  FFMA.FTZ R17, -R75, R3, R212 ;  /* 0x000000034b117223 */ /* 0x000fe200000101d4 */
[----:B------:R-:W-:Y:S01]  /*3cc0*/  FMUL.FTZ R199, R109, R171 ;  /* 0x000000ab6dc77220 */ /* 0x000fe20000410000 */
[----:B------:R-:W-:Y:S01]  /*3cd0*/  FFMA.FTZ R163, R163, R162, R180 ;  /* 0x000000a2a3a37223 */ /* 0x000fe200000100b4 */
[----:B------:R-:W-:-:S02]  /*3ce0*/  HADD2.F32 R180, -RZ, R5.H0_H0 ;  /* 0x20000005ffb47230 */ /* 0x000fc40000004100 */
[----:B------:R-:W-:Y:S01]  /*3cf0*/  FFMA.FTZ R184, -R91, R179, R184 ;  /* 0x000000b35bb87223 */ /* 0x000fe200000101b8 */
[----:B------:R-:W-:Y:S01]  /*3d00*/  FFMA.FTZ R204, -R99, R182, R204 ;  /* 0x000000b663cc7223 */ /* 0x000fe200000101cc */
[----:B------:R-:W-:Y:S01]  /*3d10*/  FFMA.FTZ R160, R160, R163, R177 ;  /* 0x000000a3a0a07223 */ /* 0x000fe200000100b1 */
[----:B------:R-:W-:Y:S01]  /*3d20*/  FMUL.FTZ R195, R101, R162 ;  /* 0x000000a265c37220 */ /* 0x000fe20000410000 */
[----:B------:R-:W-:Y:S01]  /*3d30*/  FFMA.FTZ R194, -R95, R180, R194 ;  /* 0x000000b45fc27223 */ /* 0x000fe200000101c2 */
[----:B------:R-:W-:Y:S01]  /*3d40*/  FADD.FTZ R104, R199, R104 ;  /* 0x00000068c7687221 */ /* 0x000fe20000010000 */
[-C--:B------:R-:W-:Y:S01]  /*3d50*/  FFMA.FTZ R161, R161, R160.reuse, R178 ;  /* 0x000000a0a1a17223 */ /* 0x080fe200000100b2 */
[-C--:B------:R-:W-:Y:S01]  /*3d60*/  FMUL.FTZ R193, R99, R160.reuse ;  /* 0x000000a063c17220 */ /* 0x080fe20000410000 */
[----:B-1----:R-:W-:Y:S01]  /*3d70*/  FMUL.FTZ R35, R148, R160 ;  /* 0x000000a094237220 */ /* 0x002fe20000410000 */
[----:B------:R-:W-:Y:S01]  /*3d80*/  FADD.FTZ R103, R195, R103 ;  /* 0x00000067c3677221 */ /* 0x000fe20000010000 */
[-C--:B------:R-:W-:Y:S01]  /*3d90*/  FFMA.FTZ R158, R158, R161.reuse, R175 ;  /* 0x000000a19e9e7223 */ /* 0x080fe200000100af */
[----:B------:R-:W-:Y:S01]  /*3da0*/  FMUL.FTZ R191, R97, R161 ;  /* 0x000000a161bf7220 */ /* 0x000fe20000410000 */
[----:B------:R-:W-:-:S02]  /*3db0*/  FADD.FTZ R119, R193, R119 ;  /* 0x00000077c1777221 */ /* 0x000fc40000010000 */
[-C--:B------:R-:W-:Y:S01]  /*3dc0*/  FFMA.FTZ R159, R159, R158.reuse, R176 ;  /* 0x0000009e9f9f7223 */ /* 0x080fe200000100b0 */
[----:B------:R-:W-:Y:S01]  /*3dd0*/  FMUL.FTZ R189, R95, R158 ;  /* 0x0000009e5fbd7220 */ /* 0x000fe20000410000 */
[----:B0-----:R-:W-:Y:S01]  /*3de0*/  @!P0 FADD.FTZ R13, R13, R2 ;  /* 0x000000020d0d8221 */ /* 0x001fe20000010000 */
[----:B------:R-:W-:Y:S01]  /*3df0*/  FFMA.FTZ R176, -R100, R205, R181 ;  /* 0x000000cd64b07223 */ /* 0x000fe200000101b5 */
[-C--:B------:R-:W-:Y:S01]  /*3e00*/  FFMA.FTZ R156, R156, R159.reuse, R173 ;  /* 0x0000009f9c9c7223 */ /* 0x080fe200000100ad */
[----:B------:R-:W-:Y:S01]  /*3e10*/  FMUL.FTZ R187, R93, R159 ;  /* 0x0000009f5dbb7220 */ /* 0x000fe20000410000 */
[----:B------:R-:W-:Y:S01]  /*3e20*/  FMUL.FTZ R181, R100, R163 ;  /* 0x000000a364b57220 */ /* 0x000fe20000410000 */
[----:B------:R-:W0:Y:S01]  /*3e30*/  SHFL.DOWN PT, R178, R13, 0x2, 0x1f ;  /* 0x08401f000db27f89 */ /* 0x000e2200000e0000 */
[----:B------:R-:W-:Y:S01]  /*3e40*/  FFMA.FTZ R157, R157, R156, R174 ;  /* 0x0000009c9d9d7223 */ /* 0x000fe200000100ae */
[----:B------:R-:W-:Y:S01]  /*3e50*/  FADD.FTZ R111, R191, R111 ;  /* 0x0000006fbf6f7221 */ /* 0x000fe20000010000 */
[----:B------:R-:W-:Y:S01]  /*3e60*/  FADD.FTZ R102, R181, R102 ;  /* 0x00000066b5667221 */ /* 0x000fe20000010000 */
[----:B------:R-:W-:Y:S01]  /*3e70*/  FADD.FTZ R114, R189, R114 ;  /* 0x00000072bd727221 */ /* 0x000fe20000010000 */
[----:B------:R-:W-:Y:S01]  /*3e80*/  FFMA.FTZ R155, R155, R157, R170 ;  /* 0x0000009d9b9b7223 */ /* 0x000fe200000100aa */
[----:B------:R-:W-:-:S02]  /*3e90*/  HADD2.F32 R170, -RZ, R11.H1_H1 ;  /* 0x3000000bffaa7230 */ /* 0x000fc40000004100 */
[----:B------:R-:W-:Y:S01]  /*3ea0*/  FMUL.FTZ R177, R89, R157 ;  /* 0x0000009d59b17220 */ /* 0x000fe20000410000 */
[----:B------:R-:W-:Y:S01]  /*3eb0*/  FADD.FTZ R105, R187, R105 ;  /* 0x00000069bb697221 */ /* 0x000fe20000010000 */
[-C--:B------:R-:W-:Y:S01]  /*3ec0*/  FFMA.FTZ R154, R154, R155.reuse, R169 ;  /* 0x0000009b9a9a7223 */ /* 0x080fe200000100a9 */
[----:B------:R-:W-:Y:S01]  /*3ed0*/  FMUL.FTZ R34, R148, R155 ;  /* 0x0000009b94227220 */ /* 0x000fe20000410000 */
[----:B------:R-:W-:Y:S01]  /*3ee0*/  FFMA.FTZ R186, -R89, R170, R186 ;  /* 0x000000aa59ba7223 */ /* 0x000fe200000101ba */
[----:B------:R-:W-:Y:S01]  /*3ef0*/  FADD.FTZ R110, R177, R110 ;  /* 0x0000006eb16e7221 */ /* 0x000fe20000010000 */
[-C--:B------:R-:W-:Y:S01]  /*3f00*/  FFMA.FTZ R153, R153, R154.reuse, R168 ;  /* 0x0000009a99997223 */ /* 0x080fe200000100a8 */
[----:B------:R-:W-:-:S03]  /*3f10*/  FMUL.FTZ R173, R85, R154 ;  /* 0x0000009a55ad7220 */ /* 0x000fc60000410000 */
[----:B------:R-:W-:Y:S01]  /*3f20*/  FFMA.FTZ R152, R152, R153, R167 ;  /* 0x0000009998987223 */ /* 0x000fe200000100a7 */
[----:B------:R-:W-:Y:S02]  /*3f30*/  HADD2.F32 R167, -RZ, R10.H1_H1 ;  /* 0x3000000affa77230 */ /* 0x000fe40000004100 */
[----:B------:R-:W-:Y:S01]  /*3f40*/  FADD.FTZ R108, R173, R108 ;  /* 0x0000006cad6c7221 */ /* 0x000fe20000010000 */
[----:B------:R-:W-:Y:S01]  /*3f50*/  FFMA.FTZ R151, R151, R152, R166 ;  /* 0x0000009897977223 */ /* 0x000fe200000100a6 */
[----:B------:R-:W-:Y:S02]  /*3f60*/  HADD2.F32 R166, -RZ, R11.H0_H0 ;  /* 0x2000000bffa67230 */ /* 0x000fe40000004100 */
[----:B------:R-:W-:Y:S01]  /*3f70*/  FFMA.FTZ R192, -R85, R167, R192 ;  /* 0x000000a755c07223 */ /* 0x000fe200000101c0 */
[----:B0-----:R-:W-:Y:S01]  /*3f80*/  @!P1 FADD.FTZ R13, R13, R178 ;  /* 0x000000b20d0d9221 */ /* 0x001fe20000010000 */
[-C--:B------:R-:W-:Y:S01]  /*3f90*/  FFMA.FTZ R149, R149, R151.reuse, R164 ;  /* 0x0000009795957223 */ /* 0x080fe200000100a4 */
[----:B------:R-:W-:-:S03]  /*3fa0*/  FMUL.FTZ R18, R79, R151 ;  /* 0x000000974f127220 */ /* 0x000fc60000410000 */
[-C--:B------:R-:W-:Y:S01]  /*3fb0*/  FFMA.FTZ R150, R150, R149.reuse, R165 ;  /* 0x0000009596967223 */ /* 0x080fe200000100a5 */
[----:B------:R-:W-:Y:S01]  /*3fc0*/  FMUL.FTZ R15, R77, R149 ;  /* 0x000000954d0f7220 */ /* 0x000fe20000410000 */
[----:B------:R-:W-:Y:S01]  /*3fd0*/  FMUL.FTZ R165, R81, R152 ;  /* 0x0000009851a57220 */ /* 0x000fe20000410000 */
[----:B------:R-:W0:Y:S01]  /*3fe0*/  SHFL.DOWN PT, R178, R13, 0x4, 0x1f ;  /* 0x08801f000db27f89 */ /* 0x000e2200000e0000 */
[----:B------:R-:W-:Y:S01]  /*3ff0*/  FMUL.FTZ R2, R75, R150 ;  /* 0x000000964b027220 */ /* 0x000fe20000410000 */
[----:B------:R-:W-:Y:S01]  /*4000*/  FADD.FTZ R115, R18, R115 ;  /* 0x0000007312737221 */ /* 0x000fe20000010000 */
[----:B------:R-:W-:Y:S01]  /*4010*/  FADD.FTZ R106, R165, R106 ;  /* 0x0000006aa56a7221 */ /* 0x000fe20000010000 */
[----:B------:R-:W-:Y:S01]  /*4020*/  FADD.FTZ R112, R15, R112 ;  /* 0x000000700f707221 */ /* 0x000fe20000010000 */
[C---:B------:R-:W-:Y:S01]  /*4030*/  FFMA.FTZ R164, R2.reuse, R17, RZ ;  /* 0x0000001102a47223 */ /* 0x040fe200000100ff */
[----:B------:R-:W-:-:S03]  /*4040*/  FADD.FTZ R113, R2, R113 ;  /* 0x0000007102717221 */ /* 0x000fc60000010000 */
[----:B------:R-:W-:Y:S01]  /*4050*/  FFMA.FTZ R169, R15, R210, R164 ;  /* 0x000000d20fa97223 */ /* 0x000fe200000100a4 */
[----:B------:R-:W-:-:S03]  /*4060*/  FMUL.FTZ R164, R83, R153 ;  /* 0x0000009953a47220 */ /* 0x000fc60000410000 */
[----:B------:R-:W-:Y:S01]  /*4070*/  FFMA.FTZ R168, R18, R208, R169 ;  /* 0x000000d012a87223 */ /* 0x000fe200000100a9 */
[----:B------:R-:W-:Y:S01]  /*4080*/  FFMA.FTZ R169, -R83, R12, R196 ;  /* 0x0000000c53a97223 */ /* 0x000fe200000101c4 */
[----:B------:R-:W-:Y:S02]  /*4090*/  FADD.FTZ R107, R164, R107 ;  /* 0x0000006ba46b7221 */ /* 0x000fe40000010000 */
[----:B------:R-:W-:Y:S01]  /*40a0*/  FFMA.FTZ R175, R165, R198, R168 ;  /* 0x000000c6a5af7223 */ /* 0x000fe200000100a8 */
[----:B------:R-:W-:-:S03]  /*40b0*/  FMUL.FTZ R168, R87, R155 ;  /* 0x0000009b57a87220 */ /* 0x000fc60000410000 */
[----:B------:R-:W-:Y:S01]  /*40c0*/  FFMA.FTZ R172, R164, R169, R175 ;  /* 0x000000a9a4ac7223 */ /* 0x000fe200000100af */
[----:B------:R-:W-:Y:S01]  /*40d0*/  FFMA.FTZ R175, -R87, R166, R190 ;  /* 0x000000a657af7223 */ /* 0x000fe200000101be */
[----:B------:R-:W-:Y:S02]  /*40e0*/  HADD2.F32 R190, -RZ, R7.H0_H0 ;  /* 0x20000007ffbe7230 */ /* 0x000fe40000004100 */
[----:B0-----:R-:W-:Y:S01]  /*40f0*/  @!P2 FADD.FTZ R13, R13, R178 ;  /* 0x000000b20d0da221 */ /* 0x001fe20000010000 */
[----:B------:R-:W-:Y:S01]  /*4100*/  FFMA.FTZ R185, R173, R192, R172 ;  /* 0x000000c0adb97223 */ /* 0x000fe200000100ac */
[----:B------:R-:W-:Y:S02]  /*4110*/  HADD2.F32 R172, -RZ, R4.H1_H1 ;  /* 0x30000004ffac7230 */ /* 0x000fe40000004100 */
[C---:B------:R-:W-:Y:S01]  /*4120*/  FADD.FTZ R117, R168.reuse, R117 ;  /* 0x00000075a8757221 */ /* 0x040fe20000010000 */
[----:B------:R-:W-:Y:S01]  /*4130*/  FFMA.FTZ R202, -R101, R190, R202 ;  /* 0x000000be65ca7223 */ /* 0x000fe200000101ca */
[----:B------:R-:W-:Y:S01]  /*4140*/  FFMA.FTZ R174, R168, R175, R185 ;  /* 0x000000afa8ae7223 */ /* 0x000fe200000100b9 */
[----:B------:R-:W-:Y:S01]  /*4150*/  FMUL.FTZ R185, R91, R156 ;  /* 0x0000009c5bb97220 */ /* 0x000fe20000410000 */
[----:B------:R-:W-:Y:S01]  /*4160*/  FFMA.FTZ R188, -R93, R172, R188 ;  /* 0x000000ac5dbc7223 */ /* 0x000fe200000101bc */
[----:B------:R-:W-:Y:S01]  /*4170*/  SHFL.DOWN PT, R178, R13, 0x8, 0x1f ;  /* 0x09001f000db27f89 */ /* 0x000fe200000e0000 */
[----:B------:R-:W-:Y:S01]  /*4180*/  FFMA.FTZ R174, R177, R186, R174 ;  /* 0x000000bab1ae7223 */ /* 0x000fe200000100ae */
[----:B------:R-:W-:Y:S01]  /*4190*/  FMUL.FTZ R175, R175, R34 ;  /* 0x00000022afaf7220 */ /* 0x000fe20000410000 */
[----:B------:R-:W-:Y:S01]  /*41a0*/  FMUL.FTZ R34, R148, R153 ;  /* 0x0000009994227220 */ /* 0x000fe20000410000 */
[C---:B------:R-:W-:Y:S01]  /*41b0*/  FADD.FTZ R116, R185.reuse, R116 ;  /* 0x00000074b9747221 */ /* 0x040fe20000010000 */
[----:B------:R-:W-:Y:S01]  /*41c0*/  FFMA.FTZ R174, R185, R184, R174 ;  /* 0x000000b8b9ae7223 */ /* 0x000fe200000100ae */
[----:B------:R-:W-:Y:S01]  /*41d0*/  FFMA.FTZ R166, R166, R155, R175 ;  /* 0x0000009ba6a67223 */ /* 0x000fe200000100af */
[----:B------:R-:W-:-:S02]  /*41e0*/  FMUL.FTZ R169, R169, R34 ;  /* 0x00000022a9a97220 */ /* 0x000fc40000410000 */
[----:B------:R-:W-:Y:S01]  /*41f0*/  FFMA.FTZ R174, R187, R188, R174 ;  /* 0x000000bcbbae7223 */ /* 0x000fe200000100ae */
[----:B------:R-:W-:Y:S01]  /*4200*/  FADD.FTZ R61, R166, R61 ;  /* 0x0000003da63d7221 */ /* 0x000fe20000010000 */
[----:B------:R-:W-:Y:S02]  /*4210*/  FFMA.FTZ R34, R12, R153, R169 ;  /* 0x000000990c227223 */ /* 0x000fe400000100a9 */
[----:B------:R-:W-:Y:S02]  /*4220*/  FFMA.FTZ R174, R189, R194, R174 ;  /* 0x000000c2bdae7223 */ /* 0x000fe400000100ae */
[----:B------:R-:W-:Y:S02]  /*4230*/  FADD.FTZ R59, R34, R59 ;  /* 0x0000003b223b7221 */ /* 0x000fe40000010000 */
[----:B------:R-:W-:-:S04]  /*4240*/  FFMA.FTZ R174, R191, R206, R174 ;  /* 0x000000cebfae7223 */ /* 0x000fc800000100ae */
[----:B------:R-:W-:-:S04]  /*4250*/  FFMA.FTZ R174, R193, R204, R174 ;  /* 0x000000ccc1ae7223 */ /* 0x000fc800000100ae */
[----:B------:R-:W-:-:S04]  /*4260*/  FFMA.FTZ R174, R181, R176, R174 ;  /* 0x000000b0b5ae7223 */ /* 0x000fc800000100ae */
[----:B------:R-:W-:-:S04]  /*4270*/  FFMA.FTZ R174, R195, R202, R174 ;  /* 0x000000cac3ae7223 */ /* 0x000fc800000100ae */
[----:B------:R-:W-:-:S05]  /*4280*/  FFMA.FTZ R174, R199, R200, R174 ;  /* 0x000000c8c7ae7223 */ /* 0x000fca00000100ae */
        /* <DEDUP_REMOVED lines=17> */
[----:B-1----:R-:W-:Y:S01]  /*43a0*/  @!P1 FADD.FTZ R13, R13, R178 ;  /* 0x000000b20d0d9221 */ /* 0x002fe20000010000 */
[----:B------:R-:W-:Y:S02]  /*43b0*/  FFMA.FTZ R162, R190, R162, R197 ;  /* 0x000000a2bea27223 */ /* 0x000fe400000100c5 */
[----:B------:R-:W-:Y:S01]  /*43c0*/  FFMA.FTZ R171, R205, R163, R176 ;  /* 0x000000a3cdab7223 */ /* 0x000fe200000100b0 */
[----:B------:R-:W-:Y:S01]  /*43d0*/  FMUL.FTZ R163, R204, R35 ;  /* 0x00000023cca37220 */ /* 0x000fe20000410000 */
[----:B------:R-:W-:Y:S01]  /*43e0*/  FMUL.FTZ R35, R148, R161 ;  /* 0x000000a194237220 */ /* 0x000fe20000410000 */
[----:B------:R-:W-:Y:S01]  /*43f0*/  FADD.FTZ R69, R162, R69 ;  /* 0x00000045a2457221 */ /* 0x000fe20000010000 */
[----:B------:R-:W-:Y:S01]  /*4400*/  FADD.FTZ R92, R171, R92 ;  /* 0x0000005cab5c7221 */ /* 0x000fe20000010000 */
[----:B------:R-:W-:Y:S01]  /*4410*/  FFMA.FTZ R160, R182, R160, R163 ;  /* 0x000000a0b6a07223 */ /* 0x000fe200000100a3 */
[----:B------:R-:W-:Y:S01]  /*4420*/  FMUL.FTZ R206, R206, R35 ;  /* 0x00000023cece7220 */ /* 0x000fe20000410000 */
[----:B------:R-:W-:-:S02]  /*4430*/  FMUL.FTZ R35, R148, R158 ;  /* 0x0000009e94237220 */ /* 0x000fc40000410000 */
[----:B------:R-:W-:Y:S01]  /*4440*/  FADD.FTZ R67, R160, R67 ;  /* 0x00000043a0437221 */ /* 0x000fe20000010000 */
[----:B0-----:R-:W-:Y:S01]  /*4450*/  @!P2 FADD.FTZ R174, R174, R201 ;  /* 0x000000c9aeaea221 */ /* 0x001fe20000010000 */
[----:B------:R-:W-:Y:S01]  /*4460*/  FFMA.FTZ R163, R203, R161, R206 ;  /* 0x000000a1cba37223 */ /* 0x000fe200000100ce */
[----:B------:R-:W-:Y:S01]  /*4470*/  FMUL.FTZ R161, R194, R35 ;  /* 0x00000023c2a17220 */ /* 0x000fe20000410000 */
[----:B------:R-:W-:Y:S02]  /*4480*/  FMUL.FTZ R35, R148, R159 ;  /* 0x0000009f94237220 */ /* 0x000fe40000410000 */
[----:B------:R-:W0:Y:S01]  /*4490*/  SHFL.DOWN PT, R201, R174, 0x8, 0x1f ;  /* 0x09001f00aec97f89 */ /* 0x000e2200000e0000 */
        /* <DEDUP_REMOVED lines=9> */
[----:B------:R-:W-:Y:S01]  /*4530*/  FFMA.FTZ R184, R179, R156, R184 ;  /* 0x0000009cb3b87223 */ /* 0x000fe200000100b8 */
[----:B------:R-:W-:-:S03]  /*4540*/  FMUL.FTZ R35, R186, R35 ;  /* 0x00000023ba237220 */ /* 0x000fc60000410000 */
[----:B------:R-:W-:Y:S01]  /*4550*/  FADD.FTZ R63, R184, R63 ;  /* 0x0000003fb83f7221 */ /* 0x000fe20000010000 */
[----:B------:R-:W-:Y:S01]  /*4560*/  FFMA.FTZ R157, R170, R157, R35 ;  /* 0x0000009daa9d7223 */ /* 0x000fe20000010023 */
[----:B------:R-:W-:-:S03]  /*4570*/  FMUL.FTZ R35, R148, R154 ;  /* 0x0000009a94237220 */ /* 0x000fc60000410000 */
[----:B------:R-:W-:Y:S01]  /*4580*/  FADD.FTZ R86, R157, R86 ;  /* 0x000000569d567221 */ /* 0x000fe20000010000 */
[----:B------:R-:W-:Y:S01]  /*4590*/  FMUL.FTZ R192, R192, R35 ;  /* 0x00000023c0c07220 */ /* 0x000fe20000410000 */
[----:B------:R-:W-:Y:S01]  /*45a0*/  FMUL.FTZ R35, R148, R152 ;  /* 0x0000009894237220 */ /* 0x000fe20000410000 */
[----:B0-----:R-:W-:Y:S01]  /*45b0*/  @!P0 FADD.FTZ R174, R174, R201 ;  /* 0x000000c9aeae8221 */ /* 0x001fe20000010000 */
[----:B------:R-:W-:Y:S02]  /*45c0*/  ISETP.NE.AND P0, PT, R43, RZ, PT ;  /* 0x000000ff2b00720c */ /* 0x000fe40003f05270 */
[----:B------:R-:W-:Y:S01]  /*45d0*/  FMUL.FTZ R198, R198, R35 ;  /* 0x00000023c6c67220 */ /* 0x000fe20000410000 */
[C---:B------:R-:W-:Y:S01]  /*45e0*/  FMUL.FTZ R35, R148.reuse, R151 ;  /* 0x0000009794237220 */ /* 0x040fe20000410000 */
[----:B------:R-:W-:Y:S01]  /*45f0*/  FFMA.FTZ R167, R167, R154, R192 ;  /* 0x0000009aa7a77223 */ /* 0x000fe200000100c0 */
[----:B------:R-:W0:Y:S01]  /*4600*/  SHFL.DOWN PT, R159, R174, 0x10, 0x1f ;  /* 0x0a001f00ae9f7f89 */ /* 0x000e2200000e0000 */
[----:B------:R-:W-:Y:S01]  /*4610*/  FFMA.FTZ R198, R19, R152, R198 ;  /* 0x0000009813c67223 */ /* 0x000fe200000100c6 */
[C---:B------:R-:W-:Y:S01]  /*4620*/  FMUL.FTZ R19, R148.reuse, R149 ;  /* 0x0000009594137220 */ /* 0x040fe20000410000 */
[----:B------:R-:W-:Y:S01]  /*4630*/  FMUL.FTZ R148, R148, R150 ;  /* 0x0000009694947220 */ /* 0x000fe20000410000 */
[----:B------:R-:W-:Y:S01]  /*4640*/  FMUL.FTZ R35, R208, R35 ;  /* 0x00000023d0237220 */ /* 0x000fe20000410000 */
[----:B------:R-:W-:Y:S01]  /*4650*/  FADD.FTZ R98, R167, R98 ;  /* 0x00000062a7627221 */ /* 0x000fe20000010000 */
[----:B------:R-:W-:Y:S01]  /*4660*/  FMUL.FTZ R19, R210, R19 ;  /* 0x00000013d2137220 */ /* 0x000fe20000410000 */
[----:B------:R-:W-:Y:S01]  /*4670*/  FMUL.FTZ R148, R17, R148 ;  /* 0x0000009411947220 */ /* 0x000fe20000410000 */
[----:B------:R-:W-:Y:S01]  /*4680*/  FFMA.FTZ R35, R16, R151, R35 ;  /* 0x0000009710237223 */ /* 0x000fe20000010023 */
[----:B------:R-:W-:Y:S01]  /*4690*/  FADD.FTZ R57, R198, R57 ;  /* 0x00000039c6397221 */ /* 0x000fe20000010000 */
[----:B------:R-:W-:Y:S01]  /*46a0*/  FFMA.FTZ R14, R14, R149, R19 ;  /* 0x000000950e0e7223 */ /* 0x000fe20000010013 */
[----:B------:R-:W-:Y:S01]  /*46b0*/  FFMA.FTZ R148, R3, R150, R148 ;  /* 0x0000009603947223 */ /* 0x000fe20000010094 */
[----:B------:R-:W-:-:S02]  /*46c0*/  FADD.FTZ R96, R35, R96 ;  /* 0x0000006023607221 */ /* 0x000fc40000010000 */
[----:B------:R-:W-:Y:S01]  /*46d0*/  FADD.FTZ R71, R14, R71 ;  /* 0x000000470e477221 */ /* 0x000fe20000010000 */
[----:B------:R-:W-:Y:S01]  /*46e0*/  FADD.FTZ R73, R148, R73 ;  /* 0x0000004994497221 */ /* 0x000fe20000010000 */
        /* <DEDUP_REMOVED lines=15> */
.L_x_5233:
[----:B------:R-:W-:Y:S05]  /*47e0*/  BSYNC B0 ;  /* 0x0000000000007941 */ /* 0x000fea0003800000 */
.L_x_5232:
        /* <DEDUP_REMOVED lines=14> */
.L_x_5222:
[----:B------:R-:W-:Y:S01]  /*48d0*/  BAR.SYNC.DEFER_BLOCKING 0x0 ;  /* 0x0000000000007b1d */ /* 0x000fe20000010000 */
[----:B------:R-:W-:Y:S01]  /*48e0*/  IADD3 R0, R52, R43, RZ ;  /* 0x0000002b34007210 */ /* 0x000fe20007ffe0ff */
[----:B------:R-:W-:Y:S01]  /*48f0*/  FADD.FTZ R40, R40, R73 ;  /* 0x0000004928287221 */ /* 0x000fe20000010000 */
[----:B0--3--:R-:W-:Y:S02]  /*4900*/  F2FP.F16.F32.PACK_AB R15, R110, R117 ;  /* 0x000000756e0f723e */ /* 0x009fe400000000ff */
[----:B------:R-:W-:-:S03]  /*4910*/  F2FP.F16.F32.PACK_AB R14, R108, R107 ;  /* 0x0000006b6c0e723e */ /* 0x000fc600000000ff */
[----:B------:R-:W0:Y:S01]  /*4920*/  LDC.64 R16, c[0x0][0x388] ;  /* 0x0000e200ff107b82 */ /* 0x000e220000000a00 */
[----:B------:R-:W-:Y:S01]  /*4930*/  F2FP.F16.F32.PACK_AB R13, R106, R115 ;  /* 0x000000736a0d723e */ /* 0x000fe200000000ff */
[----:B------:R-:W-:Y:S01]  /*4940*/  ULDC.64 UR4, c[0x0][0x390] ;  /* 0x0000e40000047ab9 */ /* 0x000fe20000000a00 */
[----:B------:R-:W-:Y:S02]  /*4950*/  F2FP.F16.F32.PACK_AB R12, R112, R113 ;  /* 0x00000071700c723e */ /* 0x000fe400000000ff */
[----:B------:R-:W-:Y:S02]  /*4960*/  F2FP.F16.F32.PACK_AB R103, R104, R103 ;  /* 0x000000676867723e */ /* 0x000fe400000000ff */
[----:B------:R-:W-:Y:S01]  /*4970*/  F2FP.F16.F32.PACK_AB R102, R102, R119 ;  /* 0x000000776666723e */ /* 0x000fe200000000ff */
[----:B------:R-:W1:Y:S01]  /*4980*/  LDC.64 R18, c[0x0][0x3e0] ;  /* 0x0000f800ff127b82 */ /* 0x000e620000000a00 */
[----:B------:R-:W-:Y:S02]  /*4990*/  F2FP.F16.F32.PACK_AB R101, R111, R114 ;  /* 0x000000726f65723e */ /* 0x000fe400000000ff */
[----:B------:R-:W-:-:S02]  /*49a0*/  LEA R54, R54, R55, 0x4 ;  /* 0x0000003736367211 */ /* 0x000fc400078e20ff */
[----:B------:R-:W-:Y:S02]  /*49b0*/  F2FP.F16.F32.PACK_AB R100, R105, R116 ;  /* 0x000000746964723e */ /* 0x000fe400000000ff */
[----:B------:R-:W-:Y:S01]  /*49c0*/  LEA R33, R0, R55, 0x4 ;  /* 0x0000003700217211 */ /* 0x000fe200078e20ff */
[----:B------:R-:W2:Y:S01]  /*49d0*/  LDC.64 R34, c[0x0][0x3a8] ;  /* 0x0000ea00ff227b82 */ /* 0x000ea20000000a00 */
[----:B------:R-:W-:Y:S01]  /*49e0*/  F2FP.F16.F32.PACK_AB R58, R98, R59 ;  /* 0x0000003b623a723e */ /* 0x000fe200000000ff */
[----:B------:R3:W-:Y:S01]  /*49f0*/  STS.128 [R54], R12 ;  /* 0x0000000c36007388 */ /* 0x0007e20000000c00 */
[----:B------:R-:W-:Y:S02]  /*4a00*/  F2FP.F16.F32.PACK_AB R56, R71, R73 ;  /* 0x000000494738723e */ /* 0x000fe400000000ff */
[----:B------:R-:W-:Y:S01]  /*4a10*/  IADD3 R46, P1, R46, -0x800, RZ ;  /* 0xfffff8002e2e7810 */ /* 0x000fe20007f3e0ff */
[----:B------:R-:W-:Y:S01]  /*4a20*/  STS.128 [R54+0x10], R100 ;  /* 0x0000106436007388 */ /* 0x000fe20000000c00 */
[----:B------:R-:W-:-:S03]  /*4a30*/  NOP ;  /* 0x0000000000007918 */ /* 0x000fc60000000000 */
[----:B------:R-:W4:Y:S01]  /*4a40*/  LDS.128 R4, [R33] ;  /* 0x0000000021047984 */ /* 0x000f220000000c00 */
[----:B0-----:R-:W-:Y:S01]  /*4a50*/  IMAD R0, R16, UR17, RZ ;  /* 0x0000001110007c24 */ /* 0x001fe2000f8e02ff */
[----:B------:R-:W-:Y:S01]  /*4a60*/  IADD3 R48, P2, R48, -0x800, RZ ;  /* 0xfffff80030307810 */ /* 0x000fe20007f5e0ff */
[----:B------:R-:W-:Y:S01]  /*4a70*/  IMAD.WIDE.U32 R2, R16, UR16, R20 ;  /* 0x0000001010027c25 */ /* 0x000fe2000f8e0014 */
[----:B------:R-:W0:Y:S03]  /*4a80*/  LDS.128 R8, [R33+0x200] ;  /* 0x0002000021087984 */ /* 0x000e260000000c00 */
[----:B---3--:R-:W-:Y:S01]  /*4a90*/  FADD.FTZ R13, R40, R71 ;  /* 0x00000047280d7221 */ /* 0x008fe20000010000 */
[----:B------:R-:W-:Y:S01]  /*4aa0*/  F2FP.F16.F32.PACK_AB R14, R92, R67 ;  /* 0x000000435c0e723e */ /* 0x000fe200000000ff */
[----:B------:R-:W-:Y:S01]  /*4ab0*/  IMAD R17, R17, UR16, R0 ;  /* 0x0000001011117c24 */ /* 0x000fe2000f8e0200 */
[----:B------:R-:W3:Y:S01]  /*4ac0*/  LDC.64 R70, c[0x0][0x3f0] ;  /* 0x0000fc00ff467b82 */ /* 0x000ee20000000a00 */
[----:B------:R-:W-:-:S02]  /*4ad0*/  IMAD R15, R37, UR4, RZ ;  /* 0x00000004250f7c24 */ /* 0x000fc4000f8e02ff */
[----:B------:R-:W-:Y:S01]  /*4ae0*/  FADD.FTZ R0, R13, R96 ;  /* 0x000000600d007221 */ /* 0x000fe20000010000 */
[----:B--2---:R-:W-:Y:S01]  /*4af0*/  IMAD R32, R34, UR17, RZ ;  /* 0x0000001122207c24 */ /* 0x004fe2000f8e02ff */
[----:B------:R-:W-:Y:S01]  /*4b00*/  IADD3 R3, R3, R17, RZ ;  /* 0x0000001103037210 */ /* 0x000fe20007ffe0ff */
[----:B------:R-:W-:Y:S02]  /*4b10*/  IMAD R13, R36, UR5, R15 ;  /* 0x00000005240d7c24 */ /* 0x000fe4000f8e020f */
[----:B------:R-:W-:Y:S01]  /*4b20*/  FADD.FTZ R0, R0, R57 ;  /* 0x0000003900007221 */ /* 0x000fe20000010000 */
[----:B------:R-:W-:Y:S01]  /*4b30*/  F2FP.F16.F32.PACK_AB R57, R57, R96 ;  /* 0x000000603939723e */ /* 0x000fe200000000ff */
[----:B------:R-:W-:Y:S01]  /*4b40*/  IMAD.WIDE.U32 R2, R36, UR4, R2 ;  /* 0x0000000424027c25 */ /* 0x000fe2000f8e0002 */
[----:B------:R-:W-:Y:S01]  /*4b50*/  F2FP.F16.F32.PACK_AB R15, R94, R69 ;  /* 0x000000455e0f723e */ /* 0x000fe200000000ff */
[----:B------:R-:W-:Y:S01]  /*4b60*/  ULDC.64 UR4, c[0x0][0x3b0] ;  /* 0x0000ec0000047ab9 */ /* 0x000fe20000000a00 */
[----:B------:R-:W-:-:S02]  /*4b70*/  IADD3 R50, P3, R50, -0x800, RZ ;  /* 0xfffff80032327810 */ /* 0x000fc40007f7e0ff */
[----:B------:R-:W-:Y:S01]  /*4b80*/  IADD3 R13, R3, R13, RZ ;  /* 0x0000000d030d7210 */ /* 0x000fe20007ffe0ff */
[----:B------:R-:W-:Y:S01]  /*4b90*/  FADD.FTZ R3, R0, R59 ;  /* 0x0000003b00037221 */ /* 0x000fe20000010000 */
[----:B-1----:R-:W-:Y:S02]  /*4ba0*/  LEA R12, P0, R2, R18, 0x1 ;  /* 0x00000012020c7211 */ /* 0x002fe400078008ff */
[----:B------:R-:W-:Y:S01]  /*4bb0*/  F2FP.F16.F32.PACK_AB R59, R86, R61 ;  /* 0x0000003d563b723e */ /* 0x000fe200000000ff */
[----:B------:R-:W-:Y:S01]  /*4bc0*/  FADD.FTZ R0, R3, R98 ;  /* 0x0000006203007221 */ /* 0x000fe20000010000 */
[----:B------:R-:W-:Y:S02]  /*4bd0*/  LEA.HI.X R13, R2, R19, R13, 0x1, P0 ;  /* 0x00000013020d7211 */ /* 0x000fe400000f0c0d */
[----:B------:R-:W-:Y:S01]  /*4be0*/  IADD3.X R47, R47, -0x1, RZ, P1, !PT ;  /* 0xffffffff2f2f7810 */ /* 0x000fe20000ffe4ff */
[----:B------:R-:W-:Y:S01]  /*4bf0*/  FADD.FTZ R61, R0, R61 ;  /* 0x0000003d003d7221 */ /* 0x000fe20000010000 */
[----:B------:R-:W-:Y:S01]  /*4c00*/  IADD3.X R49, R49, -0x1, RZ, P2, !PT ;  /* 0xffffffff31317810 */ /* 0x000fe200017fe4ff */
[----:B------:R-:W-:Y:S01]  /*4c10*/  IMAD.WIDE R2, R53, 0x10, R12 ;  /* 0x0000001035027825 */ /* 0x000fe200078e020c */
[----:B------:R-:W-:-:S03]  /*4c20*/  F2FP.F16.F32.PACK_AB R13, R90, R65 ;  /* 0x000000415a0d723e */ /* 0x000fc600000000ff */
[----:B------:R-:W-:Y:S01]  /*4c30*/  FADD.FTZ R86, R61, R86 ;  /* 0x000000563d567221 */ /* 0x000fe20000010000 */
[----:B------:R-:W-:Y:S02]  /*4c40*/  F2FP.F16.F32.PACK_AB R12, R88, R63 ;  /* 0x0000003f580c723e */ /* 0x000fe400000000ff */
[----:B------:R-:W-:Y:S01]  /*4c50*/  IADD3.X R51, R51, -0x1, RZ, P3, !PT ;  /* 0xffffffff33337810 */ /* 0x000fe20001ffe4ff */
[----:B------:R-:W-:Y:S01]  /*4c60*/  FADD.FTZ R63, R86, R63 ;  /* 0x0000003f563f7221 */ /* 0x000fe20000010000 */
[----:B----4-:R1:W-:Y:S03]  /*4c70*/  STG.E.128 desc[UR14][R2.64], R4 ;  /* 0x0000000402007986 */ /* 0x0103e6000c101d0e */
[----:B------:R-:W-:Y:S01]  /*4c80*/  FADD.FTZ R88, R63, R88 ;  /* 0x000000583f587221 */ /* 0x000fe20000010000 */
[----:B0-----:R0:W-:Y:S03]  /*4c90*/  STG.E.128 desc[UR14][R2.64+0x200], R8 ;  /* 0x0002000802007986 */ /* 0x0011e6000c101d0e */
[----:B------:R-:W-:Y:S01]  /*4ca0*/  FADD.FTZ R65, R88, R65 ;  /* 0x0000004158417221 */ /* 0x000fe20000010000 */
[----:B------:R-:W-:Y:S03]  /*4cb0*/  BAR.SYNC.DEFER_BLOCKING 0x0 ;  /* 0x0000000000007b1d */ /* 0x000fe60000010000 */
[----:B------:R-:W-:-:S04]  /*4cc0*/  FADD.FTZ R90, R65, R90 ;  /* 0x0000005a415a7221 */ /* 0x000fc80000010000 */
[----:B------:R-:W-:Y:S01]  /*4cd0*/  FADD.FTZ R67, R90, R67 ;  /* 0x000000435a437221 */ /* 0x000fe20000010000 */
[----:B-1----:R-:W-:-:S04]  /*4ce0*/  IMAD.WIDE.U32 R4, R34, UR16, R20 ;  /* 0x0000001022047c25 */ /* 0x002fc8000f8e0014 */
[----:B------:R-:W-:Y:S01]  /*4cf0*/  FADD.FTZ R92, R67, R92 ;  /* 0x0000005c435c7221 */ /* 0x000fe20000010000 */
[----:B0-----:R-:W-:-:S03]  /*4d00*/  IMAD R3, R35, UR16, R32 ;  /* 0x0000001023037c24 */ /* 0x001fc6000f8e0220 */
[----:B------:R-:W-:Y:S02]  /*4d10*/  FADD.FTZ R69, R92, R69 ;  /* 0x000000455c457221 */ /* 0x000fe40000010000 */
[----:B------:R-:W-:Y:S01]  /*4d20*/  IADD3 R5, R5, R3, RZ ;  /* 0x0000000305057210 */ /* 0x000fe20007ffe0ff */
[----:B------:R-:W-:Y:S02]  /*4d30*/  IMAD R3, R37, UR4, RZ ;  /* 0x0000000425037c24 */ /* 0x000fe4000f8e02ff */
[----:B------:R-:W-:Y:S01]  /*4d40*/  FADD.FTZ R40, R69, R94 ;  /* 0x0000005e45287221 */ /* 0x000fe20000010000 */
[----:B------:R-:W-:Y:S01]  /*4d50*/  STS.128 [R54], R56 ;  /* 0x0000003836007388 */ /* 0x000fe20000000c00 */
[C---:B------:R-:W-:Y:S02]  /*4d60*/  IMAD R7, R36.reuse, UR5, R3 ;  /* 0x0000000524077c24 */ /* 0x040fe4000f8e0203 */
[----:B------:R-:W-:Y:S01]  /*4d70*/  IMAD.WIDE.U32 R2, R36, UR4, R4 ;  /* 0x0000000424027c25 */ /* 0x000fe2000f8e0004 */
[----:B------:R-:W-:Y:S01]  /*4d80*/  STS.128 [R54+0x10], R12 ;  /* 0x0000100c36007388 */ /* 0x000fe20000000c00 */
[----:B------:R-:W-:-:S03]  /*4d90*/  NOP ;  /* 0x0000000000007918 */ /* 0x000fc60000000000 */
[----:B------:R-:W0:Y:S01]  /*4da0*/  LDS.128 R16, [R33] ;  /* 0x0000000021107984 */ /* 0x000e220000000c00 */
[----:B------:R-:W-:Y:S02]  /*4db0*/  IADD3 R0, R3, R7, RZ ;  /* 0x0000000703007210 */ /* 0x000fe40007ffe0ff */
[C---:B---3--:R-:W-:Y:S01]  /*4dc0*/  LEA R4, P0, R2.reuse, R70, 0x1 ;  /* 0x0000004602047211 */ /* 0x048fe200078008ff */
[----:B------:R-:W1:Y:S03]  /*4dd0*/  LDS.128 R28, [R33+0x200] ;  /* 0x00020000211c7984 */ /* 0x000e660000000c00 */
[----:B------:R-:W-:Y:S02]  /*4de0*/  LEA.HI.X R5, R2, R71, R0, 0x1, P0 ;  /* 0x0000004702057211 */ /* 0x000fe400000f0c00 */
[C---:B------:R-:W-:Y:S02]  /*4df0*/  ISETP.GT.AND P0, PT, R44.reuse, 0x1, PT ;  /* 0x000000012c00780c */ /* 0x040fe40003f04270 */
[----:B------:R-:W-:Y:S01]  /*4e00*/  IADD3 R44, R44, -0x1, RZ ;  /* 0xffffffff2c2c7810 */ /* 0x000fe20007ffe0ff */
[----:B------:R-:W-:-:S05]  /*4e10*/  IMAD.WIDE R2, R53, 0x10, R4 ;  /* 0x0000001035027825 */ /* 0x000fca00078e0204 */
[----:B0-----:R0:W-:Y:S04]  /*4e20*/  STG.E.128 desc[UR14][R2.64], R16 ;  /* 0x0000001002007986 */ /* 0x0011e8000c101d0e */
[----:B-1----:R0:W-:Y:S01]  /*4e30*/  STG.E.128 desc[UR14][R2.64+0x200], R28 ;  /* 0x0002001c02007986 */ /* 0x0021e2000c101d0e */
[----:B------:R-:W-:Y:S05]  /*4e40*/  @P0 BRA `(.L_x_5235) ;  /* 0xffffffb800080947 */ /* 0x000fea000383ffff */
.L_x_5220:
        /* <DEDUP_REMOVED lines=35> */
.L_x_5237:
[----:B------:R-:W-:Y:S05]  /*5080*/  BSYNC B0 ;  /* 0x0000000000007941 */ /* 0x000fea0003800000 */
.L_x_5236:
        /* <DEDUP_REMOVED lines=33> */
[----:B------:R-:W2:Y:S02]  /*52a0*/  @!P0 LDS R0, [R0+0x858] ;  /* 0x0008580000008984 */ /* 0x000ea40000000800 */
[----:B--2---:R-:W-:-:S05]  /*52b0*/  @!P0 FADD.FTZ R7, R7, R0 ;  /* 0x0000000007078221 */ /* 0x004fca0000010000 */
[----:B------:R3:W-:Y:S01]  /*52c0*/  REDG.E.ADD.F32.FTZ.RN.STRONG.GPU desc[UR14][R22.64], R7 ;  /* 0x00000007160079a6 */ /* 0x0007e2000c10f38e */
[----:B------:R-:W-:Y:S01]  /*52d0*/  HFMA2.MMA R19, -RZ, RZ, 0, 0 ;  /* 0x00000000ff137435 */ /* 0x000fe200000001ff */
[----:B------:R-:W-:Y:S10]  /*52e0*/  BRA `(.L_x_5240) ;  /* 0x0000000000047947 */ /* 0x000ff40003800000 */
.L_x_5239:
[----:B0-----:R-:W0:Y:S02]  /*52f0*/  S2R R19, SR_TID.X ;  /* 0x0000000000137919 */ /* 0x001e240000002100 */
.L_x_5240:
[----:B------:R-:W-:Y:S05]  /*5300*/  BSYNC B0 ;  /* 0x0000000000007941 */ /* 0x000fea0003800000 */
.L_x_5238:
[----:B------:R-:W-:Y:S02]  /*5310*/  ULDC UR22, c[0x0][0x21c] ;  /* 0x0000870000167ab9 */ /* 0x000fe40000000800 */
[----:B0-----:R-:W-:-:S13]  /*5320*/  ISETP.GE.AND P0, PT, R19, UR22, PT ;  /* 0x0000001613007c0c */ /* 0x001fda000bf06270 */
[----:B------:R-:W-:Y:S05]  /*5330*/  @P0 EXIT ;  /* 0x000000000000094d */ /* 0x000fea0003800000 */
[----:B------:R-:W-:Y:S01]  /*5340*/  ULDC.64 UR6, c[0x0][0x378] ;  /* 0x0000de0000067ab9 */ /* 0x000fe20000000a00 */
[----:B------:R-:W0:Y:S01]  /*5350*/  S2UR UR5, SR_CgaCtaId ;  /* 0x00000000000579c3 */ /* 0x000e220000008800 */
[C---:B------:R-:W-:Y:S01]  /*5360*/  IMAD R5, R37.reuse, UR6, RZ ;  /* 0x0000000625057c24 */ /* 0x040fe2000f8e02ff */
[----:B------:R-:W-:Y:S01]  /*5370*/  ULDC.64 UR8, c[0x0][0x248] ;  /* 0x0000920000087ab9 */ /* 0x000fe20000000a00 */
[C---:B------:R-:W-:Y:S01]  /*5380*/  IMAD.WIDE.U32 R2, R36.reuse, UR6, RZ ;  /* 0x0000000624027c25 */ /* 0x040fe2000f8e00ff */
        /* <DEDUP_REMOVED lines=13> */
[C---:B--23--:R-:W-:Y:S01]  /*5460*/  IMAD R7, R37.reuse, UR6, RZ ;  /* 0x0000000625077c24 */ /* 0x04cfe2000f8e02ff */
[----:B------:R-:W-:Y:S01]  /*5470*/  ULDC.64 UR28, c[0x0][0x250] ;  /* 0x00009400001c7ab9 */ /* 0x000fe20000000a00 */
[----:B------:R-:W-:Y:S01]  /*5480*/  IMAD R11, R37, UR10, RZ ;  /* 0x0000000a250b7c24 */ /* 0x000fe2000f8e02ff */
[----:B------:R-:W-:Y:S01]  /*5490*/  IADD3 R35, R15, R9, RZ ;  /* 0x000000090f237210 */ /* 0x000fe20007ffe0ff */
[----:B------:R-:W-:Y:S01]  /*54a0*/  IMAD R37, R37, UR8, RZ ;  /* 0x0000000825257c24 */ /* 0x000fe2000f8e02ff */
[----:B------:R-:W-:Y:S01]  /*54b0*/  ULDC.64 UR12, c[0x0][0x3c0] ;  /* 0x0000f000000c7ab9 */ /* 0x000fe20000000a00 */
[C---:B-1----:R-:W-:Y:S01]  /*54c0*/  IMAD.WIDE.U32 R4, R36.reuse, UR6, RZ ;  /* 0x0000000624047c25 */ /* 0x042fe2000f8e00ff */
[----:B------:R-:W-:Y:S01]  /*54d0*/  ULDC UR6, c[0x0][0x0] ;  /* 0x0000000000067ab9 */ /* 0x000fe20000000800 */
[----:B------:R-:W-:Y:S01]  /*54e0*/  ULDC.64 UR16, c[0x0][0x360] ;  /* 0x0000d80000107ab9 */ /* 0x000fe20000000a00 */
[----:B------:R-:W-:Y:S01]  /*54f0*/  ULDC.64 UR18, c[0x0][0x3c8] ;  /* 0x0000f20000127ab9 */ /* 0x000fe20000000a00 */
[C---:B------:R-:W-:Y:S01]  /*5500*/  IMAD R7, R36.reuse, UR7, R7 ;  /* 0x0000000724077c24 */ /* 0x040fe2000f8e0207 */
[----:B0-----:R-:W-:Y:S01]  /*5510*/  ULEA UR4, UR5, UR4, 0x18 ;  /* 0x0000000405047291 */ /* 0x001fe2000f8ec03f */
[----:B------:R-:W-:Y:S01]  /*5520*/  IMAD.WIDE.U32 R16, R36, UR10, RZ ;  /* 0x0000000a24107c25 */ /* 0x000fe2000f8e00ff */
[----:B------:R-:W-:-:S02]  /*5530*/  ULDC.64 UR20, c[0x0][0x3d0] ;  /* 0x0000f40000147ab9 */ /* 0x000fc40000000a00 */
[----:B------:R-:W-:Y:S01]  /*5540*/  IADD3 R27, R5, R7, RZ ;  /* 0x00000007051b7210 */ /* 0x000fe20007ffe0ff */
[C---:B------:R-:W-:Y:S01]  /*5550*/  IMAD R11, R36.reuse, UR11, R11 ;  /* 0x0000000b240b7c24 */ /* 0x040fe2000f8e020b */
[----:B------:R-:W-:Y:S01]  /*5560*/  ULDC.64 UR10, c[0x0][0x340] ;  /* 0x0000d000000a7ab9 */ /* 0x000fe20000000a00 */
[C---:B------:R-:W-:Y:S02]  /*5570*/  IMAD R25, R36.reuse, UR9, R37 ;  /* 0x0000000924197c24 */ /* 0x040fe4000f8e0225 */
[----:B------:R-:W-:Y:S01]  /*5580*/  IMAD.WIDE.U32 R36, R36, UR8, RZ ;  /* 0x0000000824247c25 */ /* 0x000fe2000f8e00ff */
[----:B-----5:R-:W-:Y:S01]  /*5590*/  IADD3 R39, R17, R11, RZ ;  /* 0x0000000b11277210 */ /* 0x020fe20007ffe0ff */
[----:B------:R-:W-:-:S03]  /*55a0*/  ULDC.64 UR8, c[0x0][0x380] ;  /* 0x0000e00000087ab9 */ /* 0x000fc60000000a00 */
[----:B------:R-:W-:-:S07]  /*55b0*/  IADD3 R25, R37, R25, RZ ;  /* 0x0000001925197210 */ /* 0x000fce0007ffe0ff */
.L_x_5242:
        /* <DEDUP_REMOVED lines=55> */
.L_x_5241:
[----:B------:R-:W-:Y:S05]  /*5930*/  EXIT ;  /* 0x000000000000794d */ /* 0x000fea0003800000 */
.L_x_5226:
[----:B------:R-:W-:Y:S01]  /*5940*/  HFMA2.MMA R19, -RZ, RZ, 0, 5.9604644775390625e-08 ;  /* 0x00000001ff137435 */ /* 0x000fe200000001ff */
[----:B------:R-:W-:Y:S02]  /*5950*/  MOV R34, R14 ;  /* 0x0000000e00227202 */ /* 0x000fe40000000f00 */
[----:B------:R-:W-:Y:S02]  /*5960*/  MOV R184, RZ ;  /* 0x000000ff00b87202 */ /* 0x000fe40000000f00 */
[----:B------:R-:W-:-:S07]  /*5970*/  MOV R187, 0xffffffff ;  /* 0xffffffff00bb7802 */ /* 0x000fce0000000f00 */
[----:B-1---5:R-:W-:Y:S05]  /*5980*/  WARPSYNC.COLLECTIVE R187, `(.L_x_5243) ;  /* 0x00000000bb087348 */ /* 0x022fea0003c00000 */
[----:B------:R0:W2:Y:S02]  /*5990*/  SHFL.UP P2, R18, R34, R19, R184 ;  /* 0x0400001322127389 */ /* 0x0000a400000400b8 */
[----:B012--5:R-:W-:Y:S01]  /*59a0*/  ENDCOLLECTIVE ;  /* 0x000000000000791b */ /* 0x027fe20003800000 */
.L_x_5243:
[----:B------:R-:W-:Y:S02]  /*59b0*/  MOV R34, R15 ;  /* 0x0000000f00227202 */ /* 0x000fe40000000f00 */
[----:B------:R-:W-:-:S07]  /*59c0*/  MOV R3, R18 ;  /* 0x0000001200037202 */ /* 0x000fce0000000f00 */
[----:B------:R-:W-:Y:S05]  /*59d0*/  WARPSYNC.COLLECTIVE R187, `(.L_x_5244) ;  /* 0x00000000bb087348 */ /* 0x000fea0003c00000 */
[----:B------:R0:W1:Y:S02]  /*59e0*/  SHFL.UP P2, R18, R34, R19, R184 ;  /* 0x0400001322127389 */ /* 0x00006400000400b8 */
[----:B01----:R-:W-:Y:S01]  /*59f0*/  ENDCOLLECTIVE ;  /* 0x000000000000791b */ /* 0x003fe20003800000 */
.L_x_5244:
        /* <DEDUP_REMOVED lines=8> */
.L_x_5245:
[----:B------:R-:W-:Y:S02]  /*5a80*/  MOV R34, R15 ;  /* 0x0000000f00227202 */ /* 0x000fe40000000f00 */
[----:B------:R-:W-:-:S07]  /*5a90*/  MOV R3, R18 ;  /* 0x0000001200037202 */ /* 0x000fce0000000f00 */
[----:B------:R-:W-:Y:S05]  /*5aa0*/  WARPSYNC.COLLECTIVE R187, `(.L_x_5246) ;  /* 0x00000000bb087348 */ /* 0x000fea0003c00000 */
[----:B------:R0:W1:Y:S02]  /*5ab0*/  SHFL.UP P2, R18, R34, R19, R184 ;  /* 0x0400001322127389 */ /* 0x00006400000400b8 */
[----:B01----:R-:W-:Y:S01]  /*5ac0*/  ENDCOLLECTIVE ;  /* 0x000000000000791b */ /* 0x003fe20003800000 */
.L_x_5246:
        /* <DEDUP_REMOVED lines=8> */
.L_x_5247:
[----:B------:R-:W-:Y:S02]  /*5b50*/  MOV R34, R15 ;  /* 0x0000000f00227202 */ /* 0x000fe40000000f00 */
[----:B------:R-:W-:-:S07]  /*5b60*/  MOV R3, R18 ;  /* 0x0000001200037202 */ /* 0x000fce0000000f00 */
[----:B------:R-:W-:Y:S05]  /*5b70*/  WARPSYNC.COLLECTIVE R187, `(.L_x_5248) ;  /* 0x00000000bb087348 */ /* 0x000fea0003c00000 */
[----:B------:R0:W1:Y:S02]  /*5b80*/  SHFL.UP P2, R18, R34, R19, R184 ;  /* 0x0400001322127389 */ /* 0x00006400000400b8 */
[----:B01----:R-:W-:Y:S01]  /*5b90*/  ENDCOLLECTIVE ;  /* 0x000000000000791b */ /* 0x003fe20003800000 */
.L_x_5248:
        /* <DEDUP_REMOVED lines=8> */
.L_x_5249:
[----:B------:R-:W-:Y:S02]  /*5c20*/  MOV R34, R15 ;  /* 0x0000000f00227202 */ /* 0x000fe40000000f00 */
[----:B------:R-:W-:-:S07]  /*5c30*/  MOV R3, R18 ;  /* 0x0000001200037202 */ /* 0x000fce0000000f00 */
[----:B------:R-:W-:Y:S05]  /*5c40*/  WARPSYNC.COLLECTIVE R187, `(.L_x_5250) ;  /* 0x00000000bb087348 */ /* 0x000fea0003c00000 */
[----:B------:R0:W1:Y:S02]  /*5c50*/  SHFL.UP P2, R18, R34, R19, R184 ;  /* 0x0400001322127389 */ /* 0x00006400000400b8 */
[----:B01----:R-:W-:Y:S01]  /*5c60*/  ENDCOLLECTIVE ;  /* 0x000000000000791b */ /* 0x003fe20003800000 */
.L_x_5250:
        /* <DEDUP_REMOVED lines=8> */
.L_x_5251:
[----:B------:R-:W-:Y:S02]  /*5cf0*/  MOV R34, R15 ;  /* 0x0000000f00227202 */ /* 0x000fe40000000f00 */
[----:B------:R-:W-:-:S07]  /*5d00*/  MOV R3, R18 ;  /* 0x0000001200037202 */ /* 0x000fce0000000f00 */
[----:B------:R-:W-:Y:S05]  /*5d10*/  WARPSYNC.COLLECTIVE R187, `(.L_x_5252) ;  /* 0x00000000bb087348 */ /* 0x000fea0003c00000 */
[----:B------:R0:W1:Y:S02]  /*5d20*/  SHFL.UP P2, R18, R34, R19, R184 ;  /* 0x0400001322127389 */ /* 0x00006400000400b8 */
[----:B01----:R-:W-:Y:S01]  /*5d30*/  ENDCOLLECTIVE ;  /* 0x000000000000791b */ /* 0x003fe20003800000 */
.L_x_5252:
[----:B------:R-:W-:Y:S05]  /*5d40*/  BRA `(.L_x_5253) ;  /* 0xffffffd4004c7947 */ /* 0x000fea000383ffff */
.L_x_5227:
        /* <DEDUP_REMOVED lines=8> */
.L_x_5255:
[----:B------:R-:W-:Y:S05]  /*5dd0*/  BSYNC B0 ;  /* 0x0000000000007941 */ /* 0x000fea0003800000 */
.L_x_5254:
[----:B------:R-:W-:Y:S05]  /*5de0*/  BRA `(.L_x_5256) ;  /* 0xffffffd400387947 */ /* 0x000fea000383ffff */
.L_x_5228:
        /* <DEDUP_REMOVED lines=8> */
.L_x_5258:
[----:B------:R-:W-:Y:S05]  /*5e70*/  BSYNC B0 ;  /* 0x0000000000007941 */ /* 0x000fea0003800000 */
.L_x_5257:
[----:B------:R-:W-:Y:S05]  /*5e80*/  BRA `(.L_x_5259) ;  /* 0xffffffd400187947 */ /* 0x000fea000383ffff */
.L_x_5229:
        /* <DEDUP_REMOVED lines=8> */
.L_x_5261:
[----:B------:R-:W-:Y:S05]  /*5f10*/  BSYNC B0 ;  /* 0x0000000000007941 */ /* 0x000fea0003800000 */
.L_x_5260:
        /* <DEDUP_REMOVED lines=11> */
.L_x_5262:
[----:B------:R-:W-:Y:S05]  /*5fd0*/  WARPSYNC.COLLECTIVE R187, `(.L_x_5263) ;  /* 0x00000000bb087348 */ /* 0x000fea0003c00000 */
[----:B------:R0:W1:Y:S02]  /*5fe0*/  SHFL.IDX P2, R189, R216, R191, R218 ;  /* 0x000000bfd8bd7389 */ /* 0x00006400000400da */
[----:B01----:R-:W-:Y:S01]  /*5ff0*/  ENDCOLLECTIVE ;  /* 0x000000000000791b */ /* 0x003fe20003800000 */
.L_x_5263:
[----:B------:R-:W-:Y:S02]  /*6000*/  MOV R216, R17 ;  /* 0x0000001100d87202 */ /* 0x000fe40000000f00 */
[----:B------:R-:W-:Y:S02]  /*6010*/  MOV R15, R18 ;  /* 0x00000012000f7202 */ /* 0x000fe40000000f00 */
[----:B------:R-:W-:-:S07]  /*6020*/  MOV R16, R189 ;  /* 0x000000bd00107202 */ /* 0x000fce0000000f00 */
[----:B------:R-:W-:Y:S05]  /*6030*/  WARPSYNC.COLLECTIVE R187, `(.L_x_5264) ;  /* 0x00000000bb087348 */ /* 0x000fea0003c00000 */
[----:B------:R0:W1:Y:S02]  /*6040*/  SHFL.IDX P2, R189, R216, R191, R218 ;  /* 0x000000bfd8bd7389 */ /* 0x00006400000400da */
[----:B01----:R-:W-:Y:S01]  /*6050*/  ENDCOLLECTIVE ;  /* 0x000000000000791b */ /* 0x003fe20003800000 */
.L_x_5264:
[----:B------:R-:W-:Y:S01]  /*6060*/  MOV R17, R189 ;  /* 0x000000bd00117202 */ /* 0x000fe20000000f00 */
[----:B------:R-:W-:Y:S06]  /*6070*/  BRA `(.L_x_5265) ;  /* 0xffffffd000b47947 */ /* 0x000fec000383ffff */
.L_x_5231:
        /* <DEDUP_REMOVED lines=9> */
.L_x_5266:
[----:B------:R-:W-:Y:S02]  /*6110*/  MOV R220, R13 ;  /* 0x0000000d00dc7202 */ /* 0x000fe40000000f00 */
[----:B------:R-:W-:-:S07]  /*6120*/  MOV R3, R16 ;  /* 0x0000001000037202 */ /* 0x000fce0000000f00 */
[----:B------:R-:W-:Y:S05]  /*6130*/  WARPSYNC.COLLECTIVE R187, `(.L_x_5267) ;  /* 0x00000000bb087348 */ /* 0x000fea0003c00000 */
[----:B------:R0:W1:Y:S02]  /*6140*/  SHFL.DOWN P6, R16, R220, R17, R222 ;  /* 0x08000011dc107389 */ /* 0x00006400000c00de */
[----:B01----:R-:W-:Y:S01]  /*6150*/  ENDCOLLECTIVE ;  /* 0x000000000000791b */ /* 0x003fe20003800000 */
.L_x_5267:
        /* <DEDUP_REMOVED lines=8> */
.L_x_5268:
[----:B------:R-:W-:Y:S02]  /*61e0*/  MOV R220, R13 ;  /* 0x0000000d00dc7202 */ /* 0x000fe40000000f00 */
[----:B------:R-:W-:-:S07]  /*61f0*/  MOV R3, R16 ;  /* 0x0000001000037202 */ /* 0x000fce0000000f00 */
[----:B------:R-:W-:Y:S05]  /*6200*/  WARPSYNC.COLLECTIVE R187, `(.L_x_5269) ;  /* 0x00000000bb087348 */ /* 0x000fea0003c00000 */
[----:B------:R0:W1:Y:S02]  /*6210*/  SHFL.DOWN P6, R16, R220, R17, R222 ;  /* 0x08000011dc107389 */ /* 0x00006400000c00de */
[----:B01----:R-:W-:Y:S01]  /*6220*/  ENDCOLLECTIVE ;  /* 0x000000000000791b */ /* 0x003fe20003800000 */
.L_x_5269:
        /* <DEDUP_REMOVED lines=8> */
.L_x_5270:
[----:B------:R-:W-:Y:S02]  /*62b0*/  MOV R220, R13 ;  /* 0x0000000d00dc7202 */ /* 0x000fe40000000f00 */
[----:B------:R-:W-:-:S07]  /*62c0*/  MOV R3, R16 ;  /* 0x0000001000037202 */ /* 0x000fce0000000f00 */
[----:B------:R-:W-:Y:S05]  /*62d0*/  WARPSYNC.COLLECTIVE R187, `(.L_x_5271) ;  /* 0x00000000bb087348 */ /* 0x000fea0003c00000 */
[----:B------:R0:W1:Y:S02]  /*62e0*/  SHFL.DOWN P6, R16, R220, R17, R222 ;  /* 0x08000011dc107389 */ /* 0x00006400000c00de */
[----:B01----:R-:W-:Y:S01]  /*62f0*/  ENDCOLLECTIVE ;  /* 0x000000000000791b */ /* 0x003fe20003800000 */
.L_x_5271:
        /* <DEDUP_REMOVED lines=8> */
.L_x_5272:
[----:B------:R-:W-:Y:S02]  /*6380*/  MOV R220, R13 ;  /* 0x0000000d00dc7202 */ /* 0x000fe40000000f00 */
[----:B------:R-:W-:-:S07]  /*6390*/  MOV R3, R16 ;  /* 0x0000001000037202 */ /* 0x000fce0000000f00 */
[----:B------:R-:W-:Y:S05]  /*63a0*/  WARPSYNC.COLLECTIVE R187, `(.L_x_5273) ;  /* 0x00000000bb087348 */ /* 0x000fea0003c00000 */
[----:B------:R0:W1:Y:S02]  /*63b0*/  SHFL.DOWN P6, R16, R220, R17, R222 ;  /* 0x08000011dc107389 */ /* 0x00006400000c00de */
[----:B01----:R-:W-:Y:S01]  /*63c0*/  ENDCOLLECTIVE ;  /* 0x000000000000791b */ /* 0x003fe20003800000 */
.L_x_5273:
        /* <DEDUP_REMOVED lines=8> */
.L_x_5274:
[----:B------:R-:W-:Y:S02]  /*6450*/  MOV R220, R13 ;  /* 0x0000000d00dc7202 */ /* 0x000fe40000000f00 */
[----:B------:R-:W-:-:S07]  /*6460*/  MOV R3, R16 ;  /* 0x0000001000037202 */ /* 0x000fce0000000f00 */
[----:B------:R-:W-:Y:S05]  /*6470*/  WARPSYNC.COLLECTIVE R187, `(.L_x_5275) ;  /* 0x00000000bb087348 */ /* 0x000fea0003c00000 */
[----:B------:R0:W1:Y:S02]  /*6480*/  SHFL.DOWN P6, R16, R220, R17, R222 ;  /* 0x08000011dc107389 */ /* 0x00006400000c00de */
[----:B01----:R-:W-:Y:S01]  /*6490*/  ENDCOLLECTIVE ;  /* 0x000000000000791b */ /* 0x003fe20003800000 */
.L_x_5275:
        /* <DEDUP_REMOVED lines=9> */
.L_x_5276:
[----:B------:R-:W-:Y:S02]  /*6530*/  MOV R216, R13 ;  /* 0x0000000d00d87202 */ /* 0x000fe40000000f00 */
[----:B------:R-:W-:-:S07]  /*6540*/  MOV R2, R189 ;  /* 0x000000bd00027202 */ /* 0x000fce0000000f00 */
[----:B------:R-:W-:Y:S05]  /*6550*/  WARPSYNC.COLLECTIVE R187, `(.L_x_5277) ;  /* 0x00000000bb087348 */ /* 0x000fea0003c00000 */
[----:B------:R0:W1:Y:S02]  /*6560*/  SHFL.IDX P2, R189, R216, R191, R218 ;  /* 0x000000bfd8bd7389 */ /* 0x00006400000400da */
[----:B01----:R-:W-:Y:S01]  /*6570*/  ENDCOLLECTIVE ;  /* 0x000000000000791b */ /* 0x003fe20003800000 */
.L_x_5277:
[----:B------:R-:W-:Y:S05]  /*6580*/  WARPSYNC.COLLECTIVE R187, `(.L_x_5278) ;  /* 0x00000000bb087348 */ /* 0x000fea0003c00000 */
[----:B------:R0:W1:Y:S02]  /*6590*/  SHFL.DOWN P6, R16, R220, R17, R222 ;  /* 0x08000011dc107389 */ /* 0x00006400000c00de */
[----:B01----:R-:W-:Y:S01]  /*65a0*/  ENDCOLLECTIVE ;  /* 0x000000000000791b */ /* 0x003fe20003800000 */
.L_x_5278:
[----:B------:R-:W-:Y:S02]  /*65b0*/  MOV R216, R34 ;  /* 0x0000002200d87202 */ /* 0x000fe40000000f00 */
[----:B------:R-:W-:Y:S02]  /*65c0*/  MOV R220, R13 ;  /* 0x0000000d00dc7202 */ /* 0x000fe40000000f00 */
[----:B------:R-:W-:Y:S02]  /*65d0*/  MOV R214, R189 ;  /* 0x000000bd00d67202 */ /* 0x000fe40000000f00 */
[----:B------:R-:W-:-:S07]  /*65e0*/  MOV R3, R16 ;  /* 0x0000001000037202 */ /* 0x000fce0000000f00 */
[----:B------:R-:W-:Y:S05]  /*65f0*/  WARPSYNC.COLLECTIVE R187, `(.L_x_5279) ;  /* 0x00000000bb087348 */ /* 0x000fea0003c00000 */
[----:B------:R0:W1:Y:S02]  /*6600*/  SHFL.DOWN P6, R16, R220, R17, R222 ;  /* 0x08000011dc107389 */ /* 0x00006400000c00de */
[----:B01----:R-:W-:Y:S01]  /*6610*/  ENDCOLLECTIVE ;  /* 0x000000000000791b */ /* 0x003fe20003800000 */
.L_x_5279:
[----:B------:R-:W-:Y:S05]  /*6620*/  WARPSYNC.COLLECTIVE R187, `(.L_x_5280) ;  /* 0x00000000bb087348 */ /* 0x000fea0003c00000 */
[----:B------:R0:W1:Y:S02]  /*6630*/  SHFL.IDX P2, R189, R216, R191, R218 ;  /* 0x000000bfd8bd7389 */ /* 0x00006400000400da */
[----:B01----:R-:W-:Y:S01]  /*6640*/  ENDCOLLECTIVE ;  /* 0x000000000000791b */ /* 0x003fe20003800000 */
.L_x_5280:
[----:B------:R-:W-:Y:S02]  /*6650*/  MOV R216, R35 ;  /* 0x0000002300d87202 */ /* 0x000fe40000000f00 */
[----:B------:R-:W-:-:S07]  /*6660*/  MOV R18, R189 ;  /* 0x000000bd00127202 */ /* 0x000fce0000000f00 */
[----:B------:R-:W-:Y:S05]  /*6670*/  WARPSYNC.COLLECTIVE R187, `(.L_x_5281) ;  /* 0x00000000bb087348 */ /* 0x000fea0003c00000 */
[----:B------:R0:W1:Y:S02]  /*6680*/  SHFL.IDX P2, R189, R216, R191, R218 ;  /* 0x000000bfd8bd7389 */ /* 0x00006400000400da */
[----:B01----:R-:W-:Y:S01]  /*6690*/  ENDCOLLECTIVE ;  /* 0x000000000000791b */ /* 0x003fe20003800000 */
.L_x_5281:
[----:B------:R-:W-:Y:S01]  /*66a0*/  MOV R19, R189 ;  /* 0x000000bd00137202 */ /* 0x000fe20000000f00 */
[----:B------:R-:W-:Y:S06]  /*66b0*/  BRA `(.L_x_5282) ;  /* 0xffffffd000b47947 */ /* 0x000fec000383ffff */
.L_x_5283:
        /* <DEDUP_REMOVED lines=12> */
.L_x_10961:


//--------------------- .text._Z25selective_scan_bwd_kernelI32Selective_Scan_bwd_kernel_traitsILi64ELi16ELb1ELb0ELb0ELb1ELb0EN3c104HalfEfEEv12SSMParamsBwd --------------------------
	.section	.text._Z25selective_scan_bwd_kernelI32Selective_Scan_bwd_kernel_traitsILi64ELi16ELb1ELb0ELb0ELb1ELb0EN3c104HalfEfEEv12SSMParamsBwd,"ax",@progbits
	.align	128
        .global         _Z25selective_scan_bwd_kernelI32Selective_Scan_bwd_kernel_traitsILi64ELi16ELb1ELb0ELb0ELb1ELb0EN3c104HalfEfEEv12SSMParamsBwd
        .type           _Z25selective_scan_bwd_kernelI32Selective_Scan_bwd_kernel_traitsILi64ELi16ELb1ELb0ELb0ELb1ELb0EN3c104HalfEfEEv12SSMParamsBwd,@function
        .size           _Z25selective_scan_bwd_kernelI32Selective_Scan_bwd_kernel_traitsILi64ELi16ELb1ELb0ELb0ELb1ELb0EN3c104HalfEfEEv12SSMParamsBwd,(.L_x_10962 - _Z25selective_scan_bwd_kernelI32Selective_Scan_bwd_kernel_traitsILi64ELi16ELb1ELb0ELb0ELb1ELb0EN3c104HalfEfEEv12SSMParamsBwd)
        .other          _Z25selective_scan_bwd_kernelI32Selective_Scan_bwd_kernel_traitsILi64ELi16ELb1ELb0ELb0ELb1ELb0EN3c104HalfEfEEv12SSMParamsBwd,@"STO_CUDA_ENTRY STV_DEFAULT"
_Z25selective_scan_bwd_kernelI32Selective_Scan_bwd_kernel_traitsILi64ELi16ELb1ELb0ELb0ELb1ELb0EN3c104HalfEfEEv12SSMParamsBwd:
.text._Z25selective_scan_bwd_kernelI32Selective_Scan_bwd_kernel_traitsILi64ELi16ELb1ELb0ELb0ELb1ELb0EN3c104HalfEfEEv12SSMParamsBwd:
        /* <DEDUP_REMOVED lines=66> */
[----:B------:R-:W-:Y:S01]  /*0420*/  IADD3.X R4, R11, R5, R8, P3, !PT ;  /* 0x000000050b047210 */ /* 0x000fe20001ffe408 */
[----:B------:R-:W-:Y:S01]  /*0430*/  HFMA2.MMA R22, -RZ, RZ, 0, 0 ;  /* 0x00000000ff167435 */ /* 0x000fe200000001ff */
[----:B------:R-:W-:Y:S01]  /*0440*/  ISETP.GE.AND P3, PT, R29, 0x1, PT ;  /* 0x000000011d00780c */ /* 0x000fe20003f66270 */
[----:B------:R-:W-:Y:S01]  /*0450*/  IMAD R10, R36, R15, R10 ;  /* 0x0000000f240a7224 */ /* 0x000fe200078e020a */
[----:B------:R-:W-:Y:S01]  /*0460*/  IADD3 R9, P4, R9, R6, RZ ;  /* 0x0000000609097210 */ /* 0x000fe20007f9e0ff */
[----:B---3--:R-:W-:Y:S01]  /*0470*/  @P0 IMAD R0, R23, UR16, R36 ;  /* 0x0000001017000c24 */ /* 0x008fe2000f8e0224 */
[----:B------:R-:W-:-:S02]  /*0480*/  CS2R R24, SRZ ;  /* 0x0000000000187805 */ /* 0x000fc4000001ff00 */
[----:B------:R-:W-:Y:S02]  /*0490*/  @P2 LEA R22, P5, R36, R18, 0x2 ;  /* 0x0000001224162211 */ /* 0x000fe400078a10ff */
[----:B------:R-:W-:Y:S01]  /*04a0*/  IADD3.X R6, R11, R7, R10, P4, !PT ;  /* 0x000000070b067210 */ /* 0x000fe200027fe40a */
[----:B------:R-:W-:Y:S01]  /*04b0*/  @P0 IMAD R0, R0, R29, RZ ;  /* 0x0000001d00000224 */ /* 0x000fe200078e02ff */
[----:B------:R-:W-:Y:S02]  /*04c0*/  @P1 LEA R24, P4, R36, R16, 0x2 ;  /* 0x0000001024181211 */ /* 0x000fe400078810ff */
[----:B------:R-:W-:Y:S01]  /*04d0*/  MOV R23, RZ ;  /* 0x000000ff00177202 */ /* 0x000fe20000000f00 */
        /* <DEDUP_REMOVED lines=26> */
.L_x_5330:
[----:B------:R-:W-:Y:S01]  /*0680*/  BAR.SYNC.DEFER_BLOCKING 0x0 ;  /* 0x0000000000007b1d */ /* 0x000fe20000010000 */
[----:B------:R-:W-:-:S05]  /*0690*/  LOP3.LUT R15, R50, 0x1f, R42, 0xf8, !PT ;  /* 0x0000001f320f7812 */ /* 0x000fca00078ef82a */
[----:B--2---:R-:W-:-:S05]  /*06a0*/  IMAD.WIDE R2, R15, 0x10, R46 ;  /* 0x000000100f027825 */ /* 0x004fca00078e022e */
[----:B------:R-:W2:Y:S04]  /*06b0*/  LDG.E.128 R16, desc[UR14][R2.64] ;  /* 0x0000000e02107981 */ /* 0x000ea8000c1e1d00 */
[----:B------:R0:W3:Y:S01]  /*06c0*/  LDG.E.128 R28, desc[UR14][R2.64+0x200] ;  /* 0x0002000e021c7981 */ /* 0x0000e2000c1e1d00 */
[----:B------:R-:W-:Y:S01]  /*06d0*/  IADD3 R0, R50, R43, RZ ;  /* 0x0000002b32007210 */ /* 0x000fe20007ffe0ff */
[----:B------:R-:W-:-:S03]  /*06e0*/  IMAD.WIDE R12, R15, 0x10, R20 ;  /* 0x000000100f0c7825 */ /* 0x000fc600078e0214 */
[C---:B------:R-:W-:Y:S02]  /*06f0*/  LEA R32, R0.reuse, R59, 0x4 ;  /* 0x0000003b00207211 */ /* 0x040fe400078e20ff */
[----:B------:R-:W-:Y:S01]  /*0700*/  IADD3 R0, R0, R43, RZ ;  /* 0x0000002b00007210 */ /* 0x000fe20007ffe0ff */
[----:B0-----:R-:W0:Y:S03]  /*0710*/  LDC R2, c[0x0][0x21c] ;  /* 0x00008700ff027b82 */ /* 0x001e260000000800 */
        /* <DEDUP_REMOVED lines=10> */
[----:B--2---:R-:W-:Y:S04]  /*07c0*/  STS.128 [R32], R52 ;  /* 0x0000003420007388 */ /* 0x004fe80000000c00 */
[----:B---3--:R-:W-:Y:S01]  /*07d0*/  STS.128 [R32+0x200], R60 ;  /* 0x0002003c20007388 */ /* 0x008fe20000000c00 */
[----:B------:R-:W-:-:S03]  /*07e0*/  NOP ;  /* 0x0000000000007918 */ /* 0x000fc60000000000 */
[----:B------:R-:W2:Y:S04]  /*07f0*/  LDS.128 R16, [R0] ;  /* 0x0000000000107984 */ /* 0x000ea80000000c00 */
[----:B------:R-:W3:Y:S01]  /*0800*/  LDS.128 R28, [R0+0x10] ;  /* 0x00001000001c7984 */ /* 0x000ee20000000c00 */
[----:B------:R-:W-:Y:S06]  /*0810*/  BAR.SYNC.DEFER_BLOCKING 0x0 ;  /* 0x0000000000007b1d */ /* 0x000fec0000010000 */
[----:B------:R-:W4:Y:S04]  /*0820*/  LDG.E.128 R64, desc[UR14][R14.64] ;  /* 0x0000000e0e407981 */ /* 0x000f28000c1e1d00 */
[----:B------:R1:W4:Y:S01]  /*0830*/  LDG.E.128 R68, desc[UR14][R14.64+0x200] ;  /* 0x0002000e0e447981 */ /* 0x000322000c1e1d00 */
[----:B------:R-:W-:Y:S01]  /*0840*/  BSSY B0, `(.L_x_5285) ;  /* 0x000004c000007945 */ /* 0x000fe20003800000 */
[----:B0-----:R-:W-:Y:S01]  /*0850*/  ISETP.GE.AND P5, PT, R2, 0x1, PT ;  /* 0x000000010200780c */ /* 0x001fe20003fa6270 */
[----:B--2---:R-:W-:-:S02]  /*0860*/  HADD2.F32 R51, -RZ, R16.H0_H0 ;  /* 0x20000010ff337230 */ /* 0x004fc40000004100 */
[--C-:B------:R-:W-:Y:S02]  /*0870*/  HADD2.F32 R53, -RZ, R17.reuse.H0_H0 ;  /* 0x20000011ff357230 */ /* 0x100fe40000004100 */
[----:B------:R-:W-:Y:S02]  /*0880*/  HADD2.F32 R3, -RZ, R16.H1_H1 ;  /* 0x30000010ff037230 */ /* 0x000fe40000004100 */
[--C-:B-----5:R-:W-:Y:S01]  /*0890*/  FADD.FTZ R51, R51, R38.reuse ;  /* 0x0000002633337221 */ /* 0x120fe20000010000 */
[----:B------:R-:W-:Y:S02]  /*08a0*/  HADD2.F32 R17, -RZ, R17.H1_H1 ;  /* 0x30000011ff117230 */ /* 0x000fe40000004100 */
[--C-:B------:R-:W-:Y:S01]  /*08b0*/  FADD.FTZ R53, R53, R38.reuse ;  /* 0x0000002635357221 */ /* 0x100fe20000010000 */
[--C-:B------:R-:W-:Y:S02]  /*08c0*/  HADD2.F32 R55, -RZ, R18.reuse.H0_H0 ;  /* 0x20000012ff377230 */ /* 0x100fe40000004100 */
[----:B------:R-:W-:Y:S01]  /*08d0*/  FADD.FTZ R52, R3, R38 ;  /* 0x0000002603347221 */ /* 0x000fe20000010000 */
[----:B------:R-:W-:Y:S01]  /*08e0*/  FSETP.GTU.FTZ.AND P4, PT, R51, 20, PT ;  /* 0x41a000003300780b */ /* 0x000fe20003f9c000 */
[----:B------:R-:W-:-:S02]  /*08f0*/  HADD2.F32 R13, -RZ, R18.H1_H1 ;  /* 0x30000012ff0d7230 */ /* 0x000fc40000004100 */
[--C-:B------:R-:W-:Y:S01]  /*0900*/  FADD.FTZ R54, R17, R38.reuse ;  /* 0x0000002611367221 */ /* 0x100fe20000010000 */
[----:B------:R-:W-:Y:S02]  /*0910*/  HADD2.F32 R57, -RZ, R19.H0_H0 ;  /* 0x20000013ff397230 */ /* 0x000fe40000004100 */
[--C-:B------:R-:W-:Y:S01]  /*0920*/  FADD.FTZ R55, R55, R38.reuse ;  /* 0x0000002637377221 */ /* 0x100fe20000010000 */
[----:B---3--:R-:W-:Y:S02]  /*0930*/  HADD2.F32 R35, -RZ, R29.H0_H0 ;  /* 0x2000001dff237230 */ /* 0x008fe40000004100 */
[----:B------:R-:W-:Y:S01]  /*0940*/  FADD.FTZ R56, R13, R38 ;  /* 0x000000260d387221 */ /* 0x000fe20000010000 */
[----:B------:R-:W-:Y:S01]  /*0950*/  HADD2.F32 R19, -RZ, R19.H1_H1 ;  /* 0x30000013ff137230 */ /* 0x000fe20000004100 */
[----:B------:R-:W-:Y:S01]  /*0960*/  FSETP.GTU.FTZ.AND P3, PT, R52, 20, PT ;  /* 0x41a000003400780b */ /* 0x000fe20003f7c000 */
[--C-:B-1----:R-:W-:Y:S01]  /*0970*/  HADD2.F32 R15, -RZ, R28.reuse.H0_H0 ;  /* 0x2000001cff0f7230 */ /* 0x102fe20000004100 */
[----:B------:R-:W-:Y:S01]  /*0980*/  FSETP.GTU.FTZ.AND P2, PT, R53, 20, PT ;  /* 0x41a000003500780b */ /* 0x000fe20003f5c000 */
[----:B------:R-:W-:Y:S01]  /*0990*/  HADD2.F32 R33, -RZ, R28.H1_H1 ;  /* 0x3000001cff217230 */ /* 0x000fe20000004100 */
[----:B------:R-:W-:Y:S01]  /*09a0*/  FSETP.GTU.FTZ.AND P1, PT, R54, 20, PT ;  /* 0x41a000003600780b */ /* 0x000fe20003f3c000 */
[----:B------:R-:W-:Y:S01]  /*09b0*/  HADD2.F32 R29, -RZ, R29.H1_H1 ;  /* 0x3000001dff1d7230 */ /* 0x000fe20000004100 */
[----:B------:R-:W-:Y:S01]  /*09c0*/  FSETP.GTU.FTZ.AND P0, PT, R55, 20, PT ;  /* 0x41a000003700780b */ /* 0x000fe20003f1c000 */
[--C-:B------:R-:W-:Y:S01]  /*09d0*/  HADD2.F32 R87, -RZ, R30.reuse.H0_H0 ;  /* 0x2000001eff577230 */ /* 0x100fe20000004100 */
[----:B------:R-:W-:Y:S01]  /*09e0*/  FSETP.GTU.FTZ.AND P6, PT, R56, 20, PT ;  /* 0x41a000003800780b */ /* 0x000fe20003fdc000 */
[----:B------:R-:W-:-:S02]  /*09f0*/  HADD2.F32 R91, -RZ, R30.H1_H1 ;  /* 0x3000001eff5b7230 */ /* 0x000fc40000004100 */
[----:B------:R-:W-:Y:S01]  /*0a00*/  FADD.FTZ R57, R57, R38 ;  /* 0x0000002639397221 */ /* 0x000fe20000010000 */
[--C-:B------:R-:W-:Y:S02]  /*0a10*/  HADD2.F32 R93, -RZ, R31.reuse.H0_H0 ;  /* 0x2000001fff5d7230 */ /* 0x100fe40000004100 */
[----:B------:R-:W-:Y:S01]  /*0a20*/  HADD2.F32 R109, -RZ, R31.H1_H1 ;  /* 0x3000001fff6d7230 */ /* 0x000fe20000004100 */
[----:B----4-:R-:W-:Y:S04]  /*0a30*/  STS.128 [R32], R64 ;  /* 0x0000004020007388 */ /* 0x010fe80000000c00 */
[----:B------:R-:W-:Y:S01]  /*0a40*/  STS.128 [R32+0x200], R68 ;  /* 0x0002004420007388 */ /* 0x000fe20000000c00 */
[----:B------:R-:W-:-:S03]  /*0a50*/  NOP ;  /* 0x0000000000007918 */ /* 0x000fc60000000000 */
[----:B------:R-:W0:Y:S04]  /*0a60*/  LDS.128 R72, [R0] ;  /* 0x0000000000487984 */ /* 0x000e280000000c00 */
[----:B------:R0:W1:Y:S02]  /*0a70*/  LDS.128 R80, [R0+0x10] ;  /* 0x0000100000507984 */ /* 0x0000640000000c00 */
[--C-:B0-----:R-:W-:Y:S02]  /*0a80*/  HADD2.F32 R0, -RZ, R72.reuse.H0_H0 ;  /* 0x20000048ff007230 */ /* 0x101fe40000004100 */
[----:B------:R-:W-:Y:S02]  /*0a90*/  HADD2.F32 R58, -RZ, R72.H1_H1 ;  /* 0x30000048ff3a7230 */ /* 0x000fe40000004100 */
[----:B------:R-:W-:-:S02]  /*0aa0*/  HADD2.F32 R60, -RZ, R73.H0_H0 ;  /* 0x20000049ff3c7230 */ /* 0x000fc40000004100 */
[----:B------:R-:W-:Y:S02]  /*0ab0*/  HADD2.F32 R62, -RZ, R73.H1_H1 ;  /* 0x30000049ff3e7230 */ /* 0x000fe40000004100 */
[--C-:B------:R-:W-:Y:S02]  /*0ac0*/  HADD2.F32 R64, -RZ, R74.reuse.H0_H0 ;  /* 0x2000004aff407230 */ /* 0x100fe40000004100 */
[----:B------:R-:W-:Y:S02]  /*0ad0*/  HADD2.F32 R66, -RZ, R74.H1_H1 ;  /* 0x3000004aff427230 */ /* 0x000fe40000004100 */
[--C-:B------:R-:W-:Y:S02]  /*0ae0*/  HADD2.F32 R68, -RZ, R75.reuse.H0_H0 ;  /* 0x2000004bff447230 */ /* 0x100fe40000004100 */
[----:B------:R-:W-:Y:S01]  /*0af0*/  HADD2.F32 R70, -RZ, R75.H1_H1 ;  /* 0x3000004bff467230 */ /* 0x000fe20000004100 */
[----:B-1----:R-:W-:Y:S06]  /*0b00*/  @P4 BRA `(.L_x_5286) ;  /* 0x00000000007c4947 */ /* 0x002fec0003800000 */
        /* <DEDUP_REMOVED lines=31> */
.L_x_5286:
[----:B------:R-:W-:Y:S05]  /*0d00*/  BSYNC B0 ;  /* 0x0000000000007941 */ /* 0x000fea0003800000 */
.L_x_5285:
[----:B------:R-:W-:Y:S01]  /*0d10*/  BSSY B0, `(.L_x_5287) ;  /* 0x000002c000007945 */ /* 0x000fe20003800000 */
[--C-:B------:R-:W-:Y:S01]  /*0d20*/  HADD2.F32 R72, -RZ, R80.reuse.H0_H0 ;  /* 0x20000050ff487230 */ /* 0x100fe20000004100 */
[----:B------:R-:W-:Y:S01]  /*0d30*/  HFMA2.MMA R94, -RZ, RZ, 0, 0 ;  /* 0x00000000ff5e7435 */ /* 0x000fe200000001ff */
[----:B------:R-:W-:Y:S01]  /*0d40*/  HADD2.F32 R74, -RZ, R80.H1_H1 ;  /* 0x30000050ff4a7230 */ /* 0x000fe20000004100 */
[----:B------:R-:W-:Y:S01]  /*0d50*/  FSETP.GTU.FTZ.AND P4, PT, R57, 20, PT ;  /* 0x41a000003900780b */ /* 0x000fe20003f9c000 */
[----:B------:R-:W-:Y:S02]  /*0d60*/  HADD2.F32 R80, -RZ, R82.H0_H0 ;  /* 0x20000052ff507230 */ /* 0x000fe40000004100 */
[----:B------:R-:W-:Y:S01]  /*0d70*/  FADD.FTZ R71, R19, R38 ;  /* 0x0000002613477221 */ /* 0x000fe20000010000 */
[--C-:B------:R-:W-:Y:S02]  /*0d80*/  HADD2.F32 R76, -RZ, R81.reuse.H0_H0 ;  /* 0x20000051ff4c7230 */ /* 0x100fe40000004100 */
[----:B------:R-:W-:-:S02]  /*0d90*/  HADD2.F32 R78, -RZ, R81.H1_H1 ;  /* 0x30000051ff4e7230 */ /* 0x000fc40000004100 */
        /* <DEDUP_REMOVED lines=35> */
.L_x_5288:
[----:B------:R-:W-:Y:S05]  /*0fd0*/  BSYNC B0 ;  /* 0x0000000000007941 */ /* 0x000fea0003800000 */
.L_x_5287:
[----:B------:R-:W-:Y:S01]  /*0fe0*/  BSSY B0, `(.L_x_5289) ;  /* 0x0000028000007945 */ /* 0x000fe20003800000 */
[----:B------:R-:W-:Y:S01]  /*0ff0*/  HFMA2.MMA R69, -RZ, RZ, 0, 0 ;  /* 0x00000000ff457435 */ /* 0x000fe200000001ff */
[----:B------:R-:W-:Y:S01]  /*1000*/  FSETP.GTU.FTZ.AND P3, PT, R71, 20, PT ;  /* 0x41a000004700780b */ /* 0x000fe20003f7c000 */
[----:B------:R-:W-:Y:S01]  /*1010*/  HFMA2.MMA R67, -RZ, RZ, 0, 0 ;  /* 0x00000000ff437435 */ /* 0x000fe200000001ff */
[----:B------:R-:W-:Y:S01]  /*1020*/  MOV R92, RZ ;  /* 0x000000ff005c7202 */ /* 0x000fe20000000f00 */
[----:B------:R-:W-:Y:S01]  /*1030*/  HFMA2.MMA R65, -RZ, RZ, 0, 0 ;  /* 0x00000000ff417435 */ /* 0x000fe200000001ff */
[----:B------:R-:W-:Y:S01]  /*1040*/  MOV R90, RZ ;  /* 0x000000ff005a7202 */ /* 0x000fe20000000f00 */
[----:B------:R-:W-:Y:S01]  /*1050*/  FADD.FTZ R73, R15, R38 ;  /* 0x000000260f497221 */ /* 0x000fe20000010000 */
        /* <DEDUP_REMOVED lines=32> */
.L_x_5290:
[----:B------:R-:W-:Y:S05]  /*1260*/  BSYNC B0 ;  /* 0x0000000000007941 */ /* 0x000fea0003800000 */
.L_x_5289:
        /* <DEDUP_REMOVED lines=40> */
.L_x_5292:
[----:B------:R-:W-:Y:S05]  /*14f0*/  BSYNC B0 ;  /* 0x0000000000007941 */ /* 0x000fea0003800000 */
.L_x_5291:
        /* <DEDUP_REMOVED lines=40> */
.L_x_5294:
[----:B------:R-:W-:Y:S05]  /*1780*/  BSYNC B0 ;  /* 0x0000000000007941 */ /* 0x000fea0003800000 */
.L_x_5293:
[--C-:B------:R-:W-:Y:S01]  /*1790*/  HADD2.F32 R12, -RZ, R8.reuse.H0_H0 ;  /* 0x20000008ff0c7230 */ /* 0x100fe20000004100 */
[----:B------:R-:W-:Y:S01]  /*17a0*/  BSSY B0, `(.L_x_5295) ;  /* 0x0000027000007945 */ /* 0x000fe20003800000 */
[----:B------:R-:W-:Y:S01]  /*17b0*/  FSETP.GTU.FTZ.AND P0, PT, R83, 20, PT ;  /* 0x41a000005300780b */ /* 0x000fe20003f1c000 */
[----:B------:R-:W-:Y:S02]  /*17c0*/  HADD2.F32 R3, -RZ, R8.H1_H1 ;  /* 0x30000008ff037230 */ /* 0x000fe40000004100 */
[----:B------:R-:W-:Y:S01]  /*17d0*/  FADD.FTZ R85, R29, R38 ;  /* 0x000000261d557221 */ /* 0x000fe20000010000 */
        /* <DEDUP_REMOVED lines=35> */
.L_x_5296:
[----:B------:R-:W-:Y:S05]  /*1a10*/  BSYNC B0 ;  /* 0x0000000000007941 */ /* 0x000fea0003800000 */
.L_x_5295:
[----:B------:R-:W-:Y:S01]  /*1a20*/  FFMA.FTZ R41, R58, R3, R41 ;  /* 0x000000033a297223 */ /* 0x000fe20000010029 */
[----:B------:R-:W-:Y:S01]  /*1a30*/  BSSY B0, `(.L_x_5297) ;  /* 0x0000027000007945 */ /* 0x000fe20003800000 */
[----:B------:R-:W-:Y:S01]  /*1a40*/  FSETP.GTU.FTZ.AND P6, PT, R85, 20, PT ;  /* 0x41a000005500780b */ /* 0x000fe20003fdc000 */
[--C-:B------:R-:W-:Y:S02]  /*1a50*/  HADD2.F32 R127, -RZ, R10.reuse.H0_H0 ;  /* 0x2000000aff7f7230 */ /* 0x100fe40000004100 */
[----:B------:R-:W-:Y:S01]  /*1a60*/  FADD.FTZ R87, R87, R38 ;  /* 0x0000002657577221 */ /* 0x000fe20000010000 */
        /* <DEDUP_REMOVED lines=35> */
.L_x_5298:
[----:B------:R-:W-:Y:S05]  /*1ca0*/  BSYNC B0 ;  /* 0x0000000000007941 */ /* 0x000fea0003800000 */
.L_x_5297:
[----:B------:R-:W-:Y:S01]  /*1cb0*/  FFMA.FTZ R41, R62, R125, R41 ;  /* 0x0000007d3e297223 */ /* 0x000fe20000010029 */
        /* <DEDUP_REMOVED lines=39> */
.L_x_5300:
[----:B------:R-:W-:Y:S05]  /*1f30*/  BSYNC B0 ;  /* 0x0000000000007941 */ /* 0x000fea0003800000 */
.L_x_5299:
        /* <DEDUP_REMOVED lines=40> */
.L_x_5302:
[----:B------:R-:W-:Y:S05]  /*21c0*/  BSYNC B0 ;  /* 0x0000000000007941 */ /* 0x000fea0003800000 */
.L_x_5301:
        /* <DEDUP_REMOVED lines=40> */
.L_x_5304:
[----:B------:R-:W-:Y:S05]  /*2450*/  BSYNC B0 ;  /* 0x0000000000007941 */ /* 0x000fea0003800000 */
.L_x_5303:
[----:B------:R-:W-:Y:S01]  /*2460*/  FFMA.FTZ R41, R74, R133, R41 ;  /* 0x000000854a297223 */ /* 0x000fe20000010029 */
[----:B------:R-:W-:Y:S01]  /*2470*/  BSSY B0, `(.L_x_5305) ;  /* 0x0000027000007945 */ /* 0x000fe20003800000 */
[----:B------:R-:W-:Y:S01]  /*2480*/  FSETP.GTU.FTZ.AND P1, PT, R109, 20, PT ;  /* 0x41a000006d00780b */ /* 0x000fe20003f3c000 */
[-C--:B------:R-:W-:Y:S01]  /*2490*/  FMUL.FTZ R111, R0, R39.reuse ;  /* 0x00000027006f7220 */ /* 0x080fe20000410000 */
[-C--:B------:R-:W-:Y:S01]  /*24a0*/  FMUL.FTZ R112, R58, R39.reuse ;  /* 0x000000273a707220 */ /* 0x080fe20000410000 */
[-C--:B------:R-:W-:Y:S01]  /*24b0*/  FMUL.FTZ R114, R60, R39.reuse ;  /* 0x000000273c727220 */ /* 0x080fe20000410000 */
[----:B------:R-:W-:Y:S01]  /*24c0*/  FMUL.FTZ R107, R62, R39 ;  /* 0x000000273e6b7220 */ /* 0x000fe20000410000 */
        /* <DEDUP_REMOVED lines=33> */
.L_x_5306:
[----:B------:R-:W-:Y:S05]  /*26e0*/  BSYNC B0 ;  /* 0x0000000000007941 */ /* 0x000fea0003800000 */
.L_x_5305:
        /* <DEDUP_REMOVED lines=33> */
.L_x_5308:
[----:B------:R-:W-:Y:S05]  /*2900*/  BSYNC B0 ;  /* 0x0000000000007941 */ /* 0x000fea0003800000 */
.L_x_5307:
        /* <DEDUP_REMOVED lines=33> */
.L_x_5310:
[----:B------:R-:W-:Y:S05]  /*2b20*/  BSYNC B0 ;  /* 0x0000000000007941 */ /* 0x000fea0003800000 */
.L_x_5309:
        /* <DEDUP_REMOVED lines=33> */
.L_x_5312:
[----:B------:R-:W-:Y:S05]  /*2d40*/  BSYNC B0 ;  /* 0x0000000000007941 */ /* 0x000fea0003800000 */
.L_x_5311:
        /* <DEDUP_REMOVED lines=33> */
.L_x_5314:
[----:B------:R-:W-:Y:S05]  /*2f60*/  BSYNC B0 ;  /* 0x0000000000007941 */ /* 0x000fea0003800000 */
.L_x_5313:
        /* <DEDUP_REMOVED lines=33> */
.L_x_5316:
[----:B------:R-:W-:Y:S05]  /*3180*/  BSYNC B0 ;  /* 0x0000000000007941 */ /* 0x000fea0003800000 */
.L_x_5315:
[----:B------:R-:W-:Y:S01]  /*3190*/  FFMA.FTZ R41, R78, R135, R41 ;  /* 0x000000874e297223 */ /* 0x000fe20000010029 */
[----:B------:R-:W-:Y:S01]  /*31a0*/  BAR.SYNC.DEFER_BLOCKING 0x0 ;  /* 0x0000000000007b1d */ /* 0x000fe20000010000 */
        /* <DEDUP_REMOVED lines=14> */
[C---:B------:R-:W-:Y:S01]  /*3290*/  FMUL.FTZ R108, R96.reuse, R39 ;  /* 0x00000027606c7220 */ /* 0x040fe20000410000 */
[----:B------:R-:W-:Y:S01]  /*32a0*/  FFMA.FTZ R41, R96, R139, R41 ;  /* 0x0000008b60297223 */ /* 0x000fe20000010029 */
[----:B------:R-:W-:Y:S06]  /*32b0*/  @!P5 BRA `(.L_x_5317) ;  /* 0x0000002000fcd947 */ /* 0x000fec0003800000 */
[----:B------:R-:W0:Y:S01]  /*32c0*/  LDC.64 R16, c[0x0][0x2d8] ;  /* 0x0000b600ff107b82 */ /* 0x000e220000000a00 */
[C---:B------:R-:W-:Y:S01]  /*32d0*/  IADD3 R28, R44.reuse, -0x1, RZ ;  /* 0xffffffff2c1c7810 */ /* 0x040fe20007ffe0ff */
[----:B------:R-:W-:Y:S01]  /*32e0*/  ULDC.64 UR4, c[0x0][0x230] ;  /* 0x00008c0000047ab9 */ /* 0x000fe20000000a00 */
[----:B------:R-:W-:Y:S01]  /*32f0*/  IADD3 R31, R44, -0x2, RZ ;  /* 0xfffffffe2c1f7810 */ /* 0x000fe20007ffe0ff */
[----:B------:R-:W-:Y:S01]  /*3300*/  ULDC.64 UR6, c[0x0][0x248] ;  /* 0x0000920000067ab9 */ /* 0x000fe20000000a00 */
[C---:B------:R-:W-:Y:S01]  /*3310*/  LEA.HI R29, R28.reuse, R28, RZ, 0x1 ;  /* 0x0000001c1c1d7211 */ /* 0x040fe200078f08ff */
[----:B------:R-:W-:Y:S01]  /*3320*/  ULDC.64 UR8, c[0x0][0x268] ;  /* 0x00009a0000087ab9 */ /* 0x000fe20000000a00 */
[----:B------:R-:W-:Y:S01]  /*3330*/  IMAD R35, R37, UR6, RZ ;  /* 0x0000000625237c24 */ /* 0x000fe2000f8e02ff */
[----:B------:R-:W1:Y:S01]  /*3340*/  LDC.64 R14, c[0x0][0x2e0] ;  /* 0x0000b800ff0e7b82 */ /* 0x000e620000000a00 */
[----:B------:R-:W-:Y:S01]  /*3350*/  LOP3.LUT R29, R29, 0xfffffe, RZ, 0xc0, !PT ;  /* 0x00fffffe1d1d7812 */ /* 0x000fe200078ec0ff */
[----:B------:R-:W-:Y:S01]  /*3360*/  IMAD R113, R37, UR8, RZ ;  /* 0x0000000825717c24 */ /* 0x000fe2000f8e02ff */
[----:B------:R-:W-:Y:S01]  /*3370*/  HFMA2.MMA R94, -RZ, RZ, 0, 0 ;  /* 0x00000000ff5e7435 */ /* 0x000fe200000001ff */
[----:B------:R-:W-:Y:S01]  /*3380*/  IMAD R119, R31, R2, RZ ;  /* 0x000000021f777224 */ /* 0x000fe200078e02ff */
[----:B------:R-:W-:Y:S01]  /*3390*/  IADD3 R143, R28, -R29, RZ ;  /* 0x8000001d1c8f7210 */ /* 0x000fe20007ffe0ff */
[----:B------:R-:W-:-:S02]  /*33a0*/  IMAD R29, R37, UR4, RZ ;  /* 0x00000004251d7c24 */ /* 0x000fc4000f8e02ff */
[----:B------:R-:W-:Y:S01]  /*33b0*/  FMUL.FTZ R126, R3, R52 ;  /* 0x00000034037e7220 */ /* 0x000fe20000410000 */
[C---:B------:R-:W-:Y:S01]  /*33c0*/  IMAD.WIDE.U32 R30, R36.reuse, UR6, RZ ;  /* 0x00000006241e7c25 */ /* 0x040fe2000f8e00ff */
[----:B------:R-:W2:Y:S03]  /*33d0*/  LDC.64 R18, c[0x0][0x2d0] ;  /* 0x0000b400ff127b82 */ /* 0x000ea60000000a00 */
[----:B------:R-:W-:Y:S01]  /*33e0*/  FMUL.FTZ R123, R123, R53 ;  /* 0x000000357b7b7220 */ /* 0x000fe20000410000 */
[----:B------:R-:W-:Y:S01]  /*33f0*/  FMUL.FTZ R125, R125, R54 ;  /* 0x000000367d7d7220 */ /* 0x000fe20000410000 */
[C---:B------:R-:W-:Y:S02]  /*3400*/  IMAD R33, R36.reuse, UR5, R29 ;  /* 0x0000000524217c24 */ /* 0x040fe4000f8e021d */
[----:B------:R-:W-:Y:S01]  /*3410*/  FMUL.FTZ R127, R127, R55 ;  /* 0x000000377f7f7220 */ /* 0x000fe20000410000 */
[----:B------:R-:W-:-:S02]  /*3420*/  IMAD R35, R36, UR7, R35 ;  /* 0x0000000724237c24 */ /* 0x000fc4000f8e0223 */
[----:B------:R-:W-:Y:S01]  /*3430*/  FMUL.FTZ R128, R13, R56 ;  /* 0x000000380d807220 */ /* 0x000fe20000410000 */
[----:B------:R-:W-:Y:S01]  /*3440*/  IMAD.WIDE.U32 R28, R36, UR8, RZ ;  /* 0x00000008241c7c25 */ /* 0x000fe2000f8e00ff */
[----:B0-----:R-:W-:Y:S01]  /*3450*/  LEA R115, P1, R30, R16, 0x2 ;  /* 0x000000101e737211 */ /* 0x001fe200078210ff */
[----:B------:R-:W0:Y:S01]  /*3460*/  LDC R194, c[0x0][0x21c] ;  /* 0x00008700ffc27b82 */ /* 0x000e220000000800 */
[----:B------:R-:W-:Y:S01]  /*3470*/  IADD3 R122, R31, R35, RZ ;  /* 0x000000231f7a7210 */ /* 0x000fe20007ffe0ff */
[C---:B------:R-:W-:Y:S02]  /*3480*/  IMAD R131, R36.reuse, UR9, R113 ;  /* 0x0000000924837c24 */ /* 0x040fe4000f8e0271 */
[----:B------:R-:W-:Y:S01]  /*3490*/  FMUL.FTZ R129, R129, R57 ;  /* 0x0000003981817220 */ /* 0x000fe20000410000 */
[----:B------:R-:W-:Y:S01]  /*34a0*/  IMAD.WIDE.U32 R120, R36, UR4, RZ ;  /* 0x0000000424787c25 */ /* 0x000fe2000f8e00ff */
[----:B------:R-:W-:-:S03]  /*34b0*/  LEA.HI.X R122, R30, R17, R122, 0x2, P1 ;  /* 0x000000111e7a7211 */ /* 0x000fc600008f147a */
[----:B------:R-:W-:Y:S01]  /*34c0*/  FMUL.FTZ R130, R130, R71 ;  /* 0x0000004782827220 */ /* 0x000fe20000410000 */
[----:B-1----:R-:W-:Y:S01]  /*34d0*/  LEA R117, P2, R28, R14, 0x2 ;  /* 0x0000000e1c757211 */ /* 0x002fe200078410ff */
[----:B------:R-:W1:Y:S01]  /*34e0*/  LDC.64 R30, c[0x0][0x250] ;  /* 0x00009400ff1e7b82 */ /* 0x000e620000000a00 */
[----:B------:R-:W-:Y:S01]  /*34f0*/  IADD3 R124, R29, R131, RZ ;  /* 0x000000831d7c7210 */ /* 0x000fe20007ffe0ff */
[----:B------:R-:W-:Y:S01]  /*3500*/  IMAD.WIDE R118, R119, 0x8, R26 ;  /* 0x0000000877767825 */ /* 0x000fe200078e021a */
[----:B------:R-:W-:-:S03]  /*3510*/  IADD3 R2, R121, R33, RZ ;  /* 0x0000002179027210 */ /* 0x000fc60007ffe0ff */
[----:B------:R-:W-:Y:S01]  /*3520*/  FMUL.FTZ R121, R12, R51 ;  /* 0x000000330c797220 */ /* 0x000fe20000410000 */
[----:B------:R-:W-:Y:S01]  /*3530*/  LEA.HI.X R124, R28, R15, R124, 0x2, P2 ;  /* 0x0000000f1c7c7211 */ /* 0x000fe200010f147c */
[----:B------:R-:W-:Y:S01]  /*3540*/  FMUL.FTZ R132, R132, R73 ;  /* 0x0000004984847220 */ /* 0x000fe20000410000 */
[----:B--2---:R-:W-:Y:S01]  /*3550*/  LEA R113, P0, R120, R18, 0x2 ;  /* 0x0000001278717211 */ /* 0x004fe200078010ff */
[----:B------:R-:W2:Y:S01]  /*3560*/  LDC.64 R28, c[0x0][0x270] ;  /* 0x00009c00ff1c7b82 */ /* 0x000ea20000000a00 */
[----:B------:R-:W-:Y:S01]  /*3570*/  FMUL.FTZ R133, R133, R75 ;  /* 0x0000004b85857220 */ /* 0x000fe20000410000 */
[----:B------:R-:W-:Y:S01]  /*3580*/  FMUL.FTZ R134, R134, R83 ;  /* 0x0000005386867220 */ /* 0x000fe20000410000 */
[----:B------:R-:W-:Y:S01]  /*3590*/  LEA.HI.X R120, R120, R19, R2, 0x2, P0 ;  /* 0x0000001378787211 */ /* 0x000fe200000f1402 */
[----:B------:R-:W-:Y:S01]  /*35a0*/  FMUL.FTZ R135, R135, R85 ;  /* 0x0000005587877220 */ /* 0x000fe20000410000 */
[----:B------:R-:W-:Y:S01]  /*35b0*/  ISETP.NE.AND P0, PT, R42, RZ, PT ;  /* 0x000000ff2a00720c */ /* 0x000fe20003f05270 */
[----:B------:R-:W-:Y:S01]  /*35c0*/  FMUL.FTZ R136, R136, R87 ;  /* 0x0000005788887220 */ /* 0x000fe20000410000 */
[----:B------:R-:W-:Y:S01]  /*35d0*/  FMUL.FTZ R137, R137, R91 ;  /* 0x0000005b89897220 */ /* 0x000fe20000410000 */
[----:B------:R-:W3:Y:S01]  /*35e0*/  LDC.64 R32, c[0x0][0x238] ;  /* 0x00008e00ff207b82 */ /* 0x000ee20000000a00 */
[----:B------:R-:W-:Y:S01]  /*35f0*/  P2R R2, PR, RZ, 0x1 ;  /* 0x00000001ff027803 */ /* 0x000fe20000000000 */
[----:B------:R-:W-:Y:S01]  /*3600*/  FMUL.FTZ R138, R138, R93 ;  /* 0x0000005d8a8a7220 */ /* 0x000fe20000410000 */
[----:B------:R-:W-:Y:S01]  /*3610*/  FMUL.FTZ R139, R139, R109 ;  /* 0x0000006d8b8b7220 */ /* 0x000fe20000410000 */
[-C--:B------:R-:W-:Y:S01]  /*3620*/  MOV R140, R59.reuse ;  /* 0x0000003b008c7202 */ /* 0x080fe20000000f00 */
[----:B------:R-:W-:Y:S01]  /*3630*/  UMOV UR4, URZ ;  /* 0x0000003f00047c82 */ /* 0x000fe20008000000 */
[----:B------:R-:W-:Y:S01]  /*3640*/  MOV R141, R59 ;  /* 0x0000003b008d7202 */ /* 0x000fe20000000f00 */
[----:B------:R-:W-:Y:S01]  /*3650*/  ULDC UR5, c[0x0][0x224] ;  /* 0x0000890000057ab9 */ /* 0x000fe20000000800 */
[----:B------:R-:W4:Y:S01]  /*3660*/  LDC R131, c[0x0][0x224] ;  /* 0x00008900ff837b82 */ /* 0x000f220000000800 */
[----:B------:R-:W-:-:S02]  /*3670*/  IADD3 R142, R42, 0x200, RZ ;  /* 0x000002002a8e7810 */ /* 0x000fc40007ffe0ff */
[----:B-1----:R-:W-:Y:S02]  /*3680*/  SHF.L.U64.HI R31, R30, 0x2, R31 ;  /* 0x000000021e1f7819 */ /* 0x002fe4000001021f */
[----:B------:R-:W-:Y:S02]  /*3690*/  SHF.L.U32 R143, R143, 0x8, RZ ;  /* 0x000000088f8f7819 */ /* 0x000fe400000006ff */
[----:B--2---:R-:W-:Y:S02]  /*36a0*/  SHF.L.U64.HI R29, R28, 0x2, R29 ;  /* 0x000000021c1d7819 */ /* 0x004fe4000001021d */
[----:B0--3--:R-:W-:-:S07]  /*36b0*/  SHF.L.U64.HI R33, R32, 0x2, R33 ;  /* 0x0000000220217819 */ /* 0x009fce0000010221 */
.L_x_5329:
        /* <DEDUP_REMOVED lines=13> */
[----:B------:R-:W-:Y:S02]  /*3790*/  LEA R15, R16, R59, 0x2 ;  /* 0x0000003b100f7211 */ /* 0x000fe400078e10ff */
[----:B------:R-:W-:Y:S02]  /*37a0*/  MOV R17, RZ ;  /* 0x000000ff00117202 */ /* 0x000fe40000000f00 */
        /* <DEDUP_REMOVED lines=13> */
[C---:B------:R-:W-:Y:S01]  /*3880*/  FMUL.FTZ R145, R12.reuse, R52 ;  /* 0x000000340c917220 */ /* 0x040fe20000410000 */
[C---:B------:R-:W-:Y:S01]  /*3890*/  FMUL.FTZ R146, R12.reuse, R53 ;  /* 0x000000350c927220 */ /* 0x040fe20000410000 */
[----:B------:R-:W-:-:S03]  /*38a0*/  FMUL.FTZ R148, R12, R54 ;  /* 0x000000360c947220 */ /* 0x000fc60000410000 */
[----:B------:R1:W5:Y:S01]  /*38b0*/  @!P1 LDG.E.64 R16, desc[UR14][R2.64] ;  /* 0x0000000e02109981 */ /* 0x000362000c1e1b00 */
[----:B------:R-:W-:Y:S01]  /*38c0*/  ISETP.NE.AND P1, PT, R42, 0x3f, PT ;  /* 0x0000003f2a00780c */ /* 0x000fe20003f25270 */
[----:B------:R-:W1:Y:S01]  /*38d0*/  MUFU.EX2 R145, R145 ;  /* 0x0000009100917308 */ /* 0x000e620000000800 */
[----:B------:R-:W-:-:S11]  /*38e0*/  FMUL.FTZ R150, R12, R55 ;  /* 0x000000370c967220 */ /* 0x000fd60000410000 */
[----:B------:R-:W2:Y:S01]  /*38f0*/  @P1 S2R R162, SR_CgaCtaId ;  /* 0x0000000000a21919 */ /* 0x000ea20000008800 */
[----:B------:R-:W4:Y:S01]  /*3900*/  MUFU.EX2 R146, R146 ;  /* 0x0000009200927308 */ /* 0x000f220000000800 */
[C---:B------:R-:W-:Y:S01]  /*3910*/  FMUL.FTZ R147, R12.reuse, R56 ;  /* 0x000000380c937220 */ /* 0x040fe20000410000 */
        /* <DEDUP_REMOVED lines=17> */
[----:B-1----:R-:W-:Y:S01]  /*3a30*/  FMUL.FTZ R18, R150, R3 ;  /* 0x0000000396127220 */ /* 0x002fe20000410000 */
[----:B------:R-:W-:Y:S01]  /*3a40*/  FMUL.FTZ R153, R12, R83 ;  /* 0x000000530c997220 */ /* 0x000fe20000410000 */
[----:B------:R-:W-:Y:S01]  /*3a50*/  FFMA.FTZ R2, R150, R2, R127 ;  /* 0x0000000296027223 */ /* 0x000fe2000001007f */
[----:B------:R-:W-:-:S04]  /*3a60*/  @P1 LEA R167, R42, R15, 0x2 ;  /* 0x0000000f2aa71211 */ /* 0x000fc800078e10ff */
[----:B------:R-:W1:Y:S01]  /*3a70*/  MUFU.EX2 R151, R151 ;  /* 0x0000009700977308 */ /* 0x000e620000000800 */
[C---:B----4-:R-:W-:Y:S01]  /*3a80*/  FMUL.FTZ R3, R147.reuse, R18 ;  /* 0x0000001293037220 */ /* 0x050fe20000410000 */
        /* <DEDUP_REMOVED lines=36> */
[----:B------:R-:W-:Y:S01]  /*3cd0*/  ISETP.NE.AND P1, PT, R44, R131, PT ;  /* 0x000000832c00720c */ /* 0x000fe20003f25270 */
[----:B------:R-:W-:-:S12]  /*3ce0*/  HFMA2.MMA R167, -RZ, RZ, 1.875, 0 ;  /* 0x3f800000ffa77435 */ /* 0x000fd800000001ff */
[----:B------:R-:W-:-:S04]  /*3cf0*/  @P1 LEA.HI R12, R44, R44, RZ, 0x1 ;  /* 0x0000002c2c0c1211 */ /* 0x000fc800078f08ff */
[----:B------:R-:W-:-:S04]  /*3d00*/  @P1 LOP3.LUT R15, R12, 0x3ffffe, RZ, 0xc0, !PT ;  /* 0x003ffffe0c0f1812 */ /* 0x000fc800078ec0ff */
[----:B------:R-:W-:-:S04]  /*3d10*/  @P1 IADD3 R15, -R15, R44, RZ ;  /* 0x0000002c0f0f1210 */ /* 0x000fc80007ffe1ff */
[----:B------:R-:W-:-:S04]  /*3d20*/  @P1 LEA R12, R15, 0xc90, 0xa ;  /* 0x00000c900f0c1811 */ /* 0x000fc800078e50ff */
[----:B------:R-:W-:-:S05]  /*3d30*/  @P1 IADD3 R12, R12, R141, RZ ;  /* 0x0000008d0c0c1210 */ /* 0x000fca0007ffe0ff */
[----:B------:R0:W1:Y:S02]  /*3d40*/  @P1 LDS R167, [R12] ;  /* 0x000000000ca71984 */ /* 0x0000640000000800 */
.L_x_5319:
[----:B------:R-:W-:Y:S05]  /*3d50*/  BSYNC B0 ;  /* 0x0000000000007941 */ /* 0x000fea0003800000 */
.L_x_5318:
        /* <DEDUP_REMOVED lines=48> */
.L_x_5348:
[----:B------:R-:W-:Y:S01]  /*4060*/  ISETP.GE.AND P2, PT, R43, 0x10, PT ;  /* 0x000000102b00780c */ /* 0x000fe20003f46270 */
[----:B------:R-:W-:-:S12]  /*4070*/  UMOV UR6, 0xffffffff ;  /* 0xffffffff00067882 */ /* 0x000fd80000000000 */
[C---:B0-2---:R-:W-:Y:S01]  /*4080*/  @P2 FFMA.FTZ R15, R14.reuse, R18, R15 ;  /* 0x000000120e0f2223 */ /* 0x045fe2000001000f */
[----:B---3--:R-:W-:Y:S01]  /*4090*/  @P2 FMUL.FTZ R14, R14, R3 ;  /* 0x000000030e0e2220 */ /* 0x008fe20000410000 */
[----:B------:R-:W-:Y:S06]  /*40a0*/  BRA.DIV UR6, `(.L_x_5322) ;  /* 0x0000003206e07947 */ /* 0x000fec000b800000 */
.L_x_5351:
[----:B------:R-:W-:-:S03]  /*40b0*/  UMOV UR6, 0xffffffff ;  /* 0xffffffff00067882 */ /* 0x000fc60000000000 */
[----:B------:R-:W-:Y:S05]  /*40c0*/  BRA.DIV UR6, `(.L_x_5323) ;  /* 0x0000003606007947 */ /* 0x000fea000b800000 */
.L_x_5354:
[----:B------:R-:W-:-:S03]  /*40d0*/  UMOV UR6, 0xffffffff ;  /* 0xffffffff00067882 */ /* 0x000fc60000000000 */
[----:B------:R-:W-:Y:S05]  /*40e0*/  BRA.DIV UR6, `(.L_x_5324) ;  /* 0x0000003606207947 */ /* 0x000fea000b800000 */
[----:B------:R-:W0:Y:S04]  /*40f0*/  SHFL.UP PT, R14, R14, 0x1, RZ ;  /* 0x042000000e0e7989 */ /* 0x000e2800000e00ff */
[----:B------:R-:W2:Y:S04]  /*4100*/  SHFL.UP PT, R15, R15, 0x1, RZ ;  /* 0x042000000f0f7989 */ /* 0x000ea800000e00ff */
[----:B-----5:R-:W3:Y:S04]  /*4110*/  SHFL.IDX PT, R16, R16, RZ, 0x1f ;  /* 0x00001fff10107589 */ /* 0x020ee800000e0000 */
[----:B------:R-:W4:Y:S02]  /*4120*/  SHFL.IDX PT, R17, R17, RZ, 0x1f ;  /* 0x00001fff11117589 */ /* 0x000f2400000e0000 */
.L_x_5360:
[C---:B0-2-4-:R-:W-:Y:S01]  /*4130*/  @P3 FFMA.FTZ R17, R14.reuse, R17, R15 ;  /* 0x000000110e113223 */ /* 0x055fe2000001000f */
[----:B---3--:R-:W-:-:S03]  /*4140*/  @P3 FMUL.FTZ R16, R14, R16 ;  /* 0x000000100e103220 */ /* 0x008fc60000410000 */
[C---:B------:R-:W-:Y:S01]  /*4150*/  FFMA.FTZ R19, R12.reuse, R17, R13 ;  /* 0x000000110c137223 */ /* 0x040fe2000001000d */
[----:B------:R-:W-:-:S05]  /*4160*/  FMUL.FTZ R18, R12, R16 ;  /* 0x000000100c127220 */ /* 0x000fca0000410000 */
[----:B------:R2:W-:Y:S02]  /*4170*/  STS.128 [R2+0x880], R16 ;  /* 0x0008801002007388 */ /* 0x0005e40000000c00 */
.L_x_5320:
[----:B------:R-:W-:Y:S05]  /*4180*/  WARPSYNC.ALL ;  /* 0x0000000000007948 */ /* 0x000fea0003800000 */
[----:B------:R-:W-:Y:S01]  /*4190*/  BAR.SYNC.DEFER_BLOCKING 0x0 ;  /* 0x0000000000007b1d */ /* 0x000fe20000010000 */
[C---:B01----:R-:W-:Y:S01]  /*41a0*/  FMUL.FTZ R12, R160.reuse, R167 ;  /* 0x000000a7a00c7220 */ /* 0x043fe20000410000 */
[----:B--2---:R-:W-:Y:S01]  /*41b0*/  FFMA.FTZ R2, R160, R178, R175 ;  /* 0x000000b2a0027223 */ /* 0x004fe200000100af */
[----:B------:R-:W-:Y:S01]  /*41c0*/  ISETP.GE.OR P0, PT, R44, UR5, P0 ;  /* 0x000000052c007c0c */ /* 0x000fe20008706670 */
[----:B------:R-:W-:Y:S01]  /*41d0*/  HFMA2.MMA R35, -RZ, RZ, 0, 0 ;  /* 0x00000000ff237435 */ /* 0x000fe200000001ff */
        /* <DEDUP_REMOVED lines=89> */
.L_x_5377:
[C---:B--2-4-:R-:W-:Y:S01]  /*4770*/  @P5 FFMA.FTZ R19, R3.reuse, R19, R16 ;  /* 0x0000001303135223 */ /* 0x054fe20000010010 */
[----:B------:R-:W-:Y:S01]  /*4780*/  @P5 FMUL.FTZ R18, R3, R18 ;  /* 0x0000001203125220 */ /* 0x000fe20000410000 */
[-C--:B-1-3--:R-:W-:Y:S01]  /*4790*/  FFMA.FTZ R35, R35, R2.reuse, R196 ;  /* 0x0000000223237223 */ /* 0x08afe200000100c4 */
[----:B------:R-:W-:Y:S01]  /*47a0*/  FMUL.FTZ R34, R34, R2 ;  /* 0x0000000222227220 */ /* 0x000fe20000410000 */
[C---:B------:R-:W-:Y:S01]  /*47b0*/  FFMA.FTZ R17, R14.reuse, R19, R15 ;  /* 0x000000130e117223 */ /* 0x040fe2000001000f */
[----:B------:R-:W-:-:S05]  /*47c0*/  FMUL.FTZ R16, R14, R18 ;  /* 0x000000120e107220 */ /* 0x000fca0000410000 */
[----:B------:R1:W-:Y:S02]  /*47d0*/  STS.128 [R195+0xa90], R16 ;  /* 0x000a9010c3007388 */ /* 0x0003e40000000c00 */
.L_x_5325:
[----:B------:R-:W-:Y:S05]  /*47e0*/  WARPSYNC.ALL ;  /* 0x0000000000007948 */ /* 0x000fea0003800000 */
[----:B------:R-:W-:Y:S01]  /*47f0*/  BAR.SYNC.DEFER_BLOCKING 0x0 ;  /* 0x0000000000007b1d */ /* 0x000fe20000010000 */
[----:B0-----:R-:W-:Y:S01]  /*4800*/  FFMA.FTZ R13, R0, R192, RZ ;  /* 0x000000c0000d7223 */ /* 0x001fe200000100ff */
[C---:B------:R-:W-:Y:S01]  /*4810*/  ISETP.GT.AND P0, PT, R43.reuse, 0x1e, PT ;  /* 0x0000001e2b00780c */ /* 0x040fe20003f04270 */
[----:B------:R-:W-:Y:S01]  /*4820*/  HADD2.F32 R14, -RZ, R8.H1_H1 ;  /* 0x30000008ff0e7230 */ /* 0x000fe20000004100 */
[C---:B------:R-:W-:Y:S01]  /*4830*/  ISETP.GT.AND P1, PT, R43.reuse, 0x1d, PT ;  /* 0x0000001d2b00780c */ /* 0x040fe20003f24270 */
[----:B------:R-:W-:Y:S01]  /*4840*/  FFMA.FTZ R13, R58, R187, R13 ;  /* 0x000000bb3a0d7223 */ /* 0x000fe2000001000d */
[--C-:B-1----:R-:W-:Y:S01]  /*4850*/  HADD2.F32 R19, -RZ, R9.reuse.H0_H0 ;  /* 0x20000009ff137230 */ /* 0x102fe20000004100 */
[----:B------:R-:W-:Y:S01]  /*4860*/  ISETP.GT.AND P2, PT, R43, 0x1b, PT ;  /* 0x0000001b2b00780c */ /* 0x000fe20003f44270 */
[----:B-----5:R-:W-:Y:S01]  /*4870*/  FFMA.FTZ R16, R14, -R52, R187 ;  /* 0x800000340e107223 */ /* 0x020fe200000100bb */
[----:B------:R-:W-:Y:S01]  /*4880*/  FFMA.FTZ R13, R60, R186, R13 ;  /* 0x000000ba3c0d7223 */ /* 0x000fe2000001000d */
[----:B------:R-:W-:-:S02]  /*4890*/  HADD2.F32 R18, -RZ, R9.H1_H1 ;  /* 0x30000009ff127230 */ /* 0x000fc40000004100 */
[----:B------:R-:W-:Y:S01]  /*48a0*/  FFMA.FTZ R186, R19, -R53, R186 ;  /* 0x8000003513ba7223 */ /* 0x000fe200000100ba */
[----:B------:R-:W-:Y:S02]  /*48b0*/  HADD2.F32 R12, -RZ, R10.H0_H0 ;  /* 0x2000000aff0c7230 */ /* 0x000fe40000004100 */
[----:B------:R-:W-:Y:S01]  /*48c0*/  FFMA.FTZ R13, R62, R185, R13 ;  /* 0x000000b93e0d7223 */ /* 0x000fe2000001000d */
[----:B------:R-:W-:Y:S02]  /*48d0*/  HADD2.F32 R187, -RZ, R4.H1_H1 ;  /* 0x30000004ffbb7230 */ /* 0x000fe40000004100 */
[----:B------:R-:W-:Y:S01]  /*48e0*/  FFMA.FTZ R185, R18, -R54, R185 ;  /* 0x8000003612b97223 */ /* 0x000fe200000100b9 */
[--C-:B------:R-:W-:Y:S02]  /*48f0*/  HADD2.F32 R195, -RZ, R5.reuse.H0_H0 ;  /* 0x20000005ffc37230 */ /* 0x100fe40000004100 */
[----:B------:R-:W-:Y:S01]  /*4900*/  FFMA.FTZ R13, R64, R183, R13 ;  /* 0x000000b7400d7223 */ /* 0x000fe2000001000d */
[----:B------:R-:W-:Y:S01]  /*4910*/  HADD2.F32 R206, -RZ, R5.H1_H1 ;  /* 0x30000005ffce7230 */ /* 0x000fe20000004100 */
[----:B------:R-:W-:Y:S01]  /*4920*/  ISETP.NE.AND P3, PT, R42, RZ, PT ;  /* 0x000000ff2a00720c */ /* 0x000fe20003f65270 */
[----:B------:R-:W-:-:S02]  /*4930*/  HADD2.F32 R197, -RZ, R6.H0_H0 ;  /* 0x20000006ffc57230 */ /* 0x000fc40000004100 */
[----:B------:R-:W-:Y:S01]  /*4940*/  FFMA.FTZ R13, R66, R181, R13 ;  /* 0x000000b5420d7223 */ /* 0x000fe2000001000d */
[----:B------:R-:W-:Y:S01]  /*4950*/  HADD2.F32 R208, -RZ, R6.H1_H1 ;  /* 0x30000006ffd07230 */ /* 0x000fe20000004100 */
[----:B------:R-:W-:Y:S01]  /*4960*/  BSSY B0, `(.L_x_5327) ;  /* 0x00000c6000007945 */ /* 0x000fe20003800000 */
[----:B------:R-:W0:Y:S01]  /*4970*/  LDS R3, [R168+0xa94] ;  /* 0x000a9400a8037984 */ /* 0x000e220000000800 */
[----:B------:R-:W-:Y:S01]  /*4980*/  FFMA.FTZ R13, R68, R180, R13 ;  /* 0x000000b4440d7223 */ /* 0x000fe2000001000d */
[--C-:B------:R-:W-:Y:S02]  /*4990*/  HADD2.F32 R199, -RZ, R7.reuse.H0_H0 ;  /* 0x20000007ffc77230 */ /* 0x100fe40000004100 */
[----:B------:R-:W-:Y:S02]  /*49a0*/  HADD2.F32 R210, -RZ, R7.H1_H1 ;  /* 0x30000007ffd27230 */ /* 0x000fe40000004100 */
[----:B------:R-:W-:Y:S01]  /*49b0*/  FFMA.FTZ R13, R70, R179, R13 ;  /* 0x000000b3460d7223 */ /* 0x000fe2000001000d */
[----:B------:R1:W-:Y:S03]  /*49c0*/  @!P3 STS.64 [R140+0x1590], R34 ;  /* 0x001590228c00b388 */ /* 0x0003e60000000a00 */
[----:B------:R-:W-:-:S04]  /*49d0*/  FFMA.FTZ R13, R72, R177, R13 ;  /* 0x000000b1480d7223 */ /* 0x000fc8000001000d */
[----:B------:R-:W-:Y:S01]  /*49e0*/  FFMA.FTZ R13, R74, R182, R13 ;  /* 0x000000b64a0d7223 */ /* 0x000fe2000001000d */
[----:B------:R-:W-:-:S03]  /*49f0*/  FFMA.FTZ R182, R187, -R75, R182 ;  /* 0x8000004bbbb67223 */ /* 0x000fc600000100b6 */
[----:B------:R-:W-:Y:S01]  /*4a00*/  FFMA.FTZ R13, R76, R184, R13 ;  /* 0x000000b84c0d7223 */ /* 0x000fe2000001000d */
[----:B------:R-:W-:-:S03]  /*4a10*/  FFMA.FTZ R184, R195, -R83, R184 ;  /* 0x80000053c3b87223 */ /* 0x000fc600000100b8 */
[----:B------:R-:W-:Y:S01]  /*4a20*/  FFMA.FTZ R13, R78, R191, R13 ;  /* 0x000000bf4e0d7223 */ /* 0x000fe2000001000d */
[----:B------:R-:W-:-:S03]  /*4a30*/  FFMA.FTZ R191, R206, -R85, R191 ;  /* 0x80000055cebf7223 */ /* 0x000fc600000100bf */
[----:B------:R-:W-:-:S04]  /*4a40*/  FFMA.FTZ R13, R80, R190, R13 ;  /* 0x000000be500d7223 */ /* 0x000fc8000001000d */
[----:B------:R-:W-:Y:S01]  /*4a50*/  FFMA.FTZ R13, R82, R189, R13 ;  /* 0x000000bd520d7223 */ /* 0x000fe2000001000d */
[----:B------:R-:W-:-:S03]  /*4a60*/  FFMA.FTZ R189, R208, -R91, R189 ;  /* 0x8000005bd0bd7223 */ /* 0x000fc600000100bd */
[----:B------:R-:W-:Y:S01]  /*4a70*/  FFMA.FTZ R13, R84, R188, R13 ;  /* 0x000000bc540d7223 */ /* 0x000fe2000001000d */
[----:B------:R-:W-:-:S03]  /*4a80*/  FFMA.FTZ R188, R199, -R93, R188 ;  /* 0x8000005dc7bc7223 */ /* 0x000fc600000100bc */
[----:B------:R-:W-:Y:S01]  /*4a90*/  FFMA.FTZ R13, R96, R193, R13 ;  /* 0x000000c1600d7223 */ /* 0x000fe2000001000d */
[----:B------:R-:W-:Y:S01]  /*4aa0*/  FFMA.FTZ R193, R210, -R109, R193 ;  /* 0x8000006dd2c17223 */ /* 0x000fe200000100c1 */
[----:B0-----:R-:W-:Y:S01]  /*4ab0*/  FFMA.FTZ R167, R3, R167, R178 ;  /* 0x000000a703a77223 */ /* 0x001fe200000100b2 */
[----:B------:R-:W-:Y:S02]  /*4ac0*/  HADD2.F32 R3, -RZ, R8.H0_H0 ;  /* 0x20000008ff037230 */ /* 0x000fe40000004100 */
[----:B------:R-:W0:Y:S01]  /*4ad0*/  SHFL.DOWN PT, R2, R13, 0x1, 0x1f ;  /* 0x08201f000d027f89 */ /* 0x000e2200000e0000 */
[----:B------:R-:W-:Y:S01]  /*4ae0*/  FFMA.FTZ R160, R160, R167, R175 ;  /* 0x000000a7a0a07223 */ /* 0x000fe200000100af */
[----:B------:R-:W-:Y:S01]  /*4af0*/  FFMA.FTZ R175, R197, -R87, R190 ;  /* 0x80000057c5af7223 */ /* 0x000fe200000100be */
[----:B------:R-:W-:Y:S02]  /*4b00*/  FFMA.FTZ R17, R3, -R51, R192 ;  /* 0x8000003303117223 */ /* 0x000fe400000100c0 */
[----:B------:R-:W-:Y:S01]  /*4b10*/  FFMA.FTZ R157, R157, R160, R176 ;  /* 0x000000a09d9d7223 */ /* 0x000fe200000100b0 */
[----:B------:R-:W-:-:S03]  /*4b20*/  FMUL.FTZ R196, R160, R93 ;  /* 0x0000005da0c47220 */ /* 0x000fc60000410000 */
[----:B------:R-:W-:Y:S01]  /*4b30*/  FFMA.FTZ R158, R158, R157, R173 ;  /* 0x0000009d9e9e7223 */ /* 0x000fe200000100ad */
[----:B------:R-:W-:Y:S01]  /*4b40*/  FMUL.FTZ R192, R157, R91 ;  /* 0x0000005b9dc07220 */ /* 0x000fe20000410000 */
[----:B------:R-:W-:Y:S02]  /*4b50*/  FADD.FTZ R103, R196, R103 ;  /* 0x00000067c4677221 */ /* 0x000fe40000010000 */
[-C--:B------:R-:W-:Y:S01]  /*4b60*/  FFMA.FTZ R155, R155, R158.reuse, R174 ;  /* 0x0000009e9b9b7223 */ /* 0x080fe200000100ae */
[----:B------:R-:W-:Y:S01]  /*4b70*/  FMUL.FTZ R190, R158, R87 ;  /* 0x000000579ebe7220 */ /* 0x000fe20000410000 */
[----:B-1----:R-:W-:Y:S01]  /*4b80*/  FMUL.FTZ R34, R144, R158 ;  /* 0x0000009e90227220 */ /* 0x002fe20000410000 */
[----:B------:R-:W-:Y:S01]  /*4b90*/  FADD.FTZ R106, R192, R106 ;  /* 0x0000006ac06a7221 */ /* 0x000fe20000010000 */
[----:B------:R-:W-:Y:S01]  /*4ba0*/  FFMA.FTZ R156, R156, R155, R171 ;  /* 0x0000009b9c9c7223 */ /* 0x000fe200000100ab */
[----:B------:R-:W-:Y:S01]  /*4bb0*/  FMUL.FTZ R178, R155, R85 ;  /* 0x000000559bb27220 */ /* 0x000fe20000410000 */
[----:B------:R-:W-:-:S02]  /*4bc0*/  FADD.FTZ R101, R190, R101 ;  /* 0x00000065be657221 */ /* 0x000fc40000010000 */
[-C--:B------:R-:W-:Y:S01]  /*4bd0*/  FFMA.FTZ R153, R153, R156.reuse, R172 ;  /* 0x0000009c99997223 */ /* 0x080fe200000100ac */
[----:B------:R-:W-:Y:S01]  /*4be0*/  FMUL.FTZ R176, R156, R83 ;  /* 0x000000539cb07220 */ /* 0x000fe20000410000 */
[----:B0-----:R-:W-:Y:S01]  /*4bf0*/  @!P0 FADD.FTZ R13, R13, R2 ;  /* 0x000000020d0d8221 */ /* 0x001fe20000010000 */
[----:B------:R-:W-:Y:S01]  /*4c00*/  FMUL.FTZ R35, R144, R156 ;  /* 0x0000009c90237220 */ /* 0x000fe20000410000 */
[----:B------:R-:W-:Y:S01]  /*4c10*/  FFMA.FTZ R154, R154, R153, R169 ;  /* 0x000000999a9a7223 */ /* 0x000fe200000100a9 */
[----:B------:R-:W-:Y:S02]  /*4c20*/  HADD2.F32 R169, -RZ, R11.H0_H0 ;  /* 0x2000000bffa97230 */ /* 0x000fe40000004100 */
[----:B------:R-:W-:Y:S01]  /*4c30*/  FMUL.FTZ R174, R153, R75 ;  /* 0x0000004b99ae7220 */ /* 0x000fe20000410000 */
[----:B------:R-:W0:Y:S01]  /*4c40*/  SHFL.DOWN PT, R198, R13, 0x2, 0x1f ;  /* 0x08401f000dc67f89 */ /* 0x000e2200000e0000 */
[----:B------:R-:W-:Y:S01]  /*4c50*/  FFMA.FTZ R151, R151, R154, R170 ;  /* 0x0000009a97977223 */ /* 0x000fe200000100aa */
[----:B------:R-:W-:-:S02]  /*4c60*/  HADD2.F32 R170, -RZ, R4.H0_H0 ;  /* 0x20000004ffaa7230 */ /* 0x000fc40000004100 */
[----:B------:R-:W-:Y:S01]  /*4c70*/  FFMA.FTZ R180, R169, -R57, R180 ;  /* 0x80000039a9b47223 */ /* 0x000fe200000100b4 */
[----:B------:R-:W-:Y:S01]  /*4c80*/  FADD.FTZ R104, R178, R104 ;  /* 0x00000068b2687221 */ /* 0x000fe20000010000 */
[----:B------:R-:W-:Y:S01]  /*4c90*/  FFMA.FTZ R149, R149, R151, R166 ;  /* 0x0000009795957223 */ /* 0x000fe200000100a6 */
[----:B------:R-:W-:Y:S02]  /*4ca0*/  HADD2.F32 R166, -RZ, R11.H1_H1 ;  /* 0x3000000bffa67230 */ /* 0x000fe40000004100 */
[----:B------:R-:W-:Y:S01]  /*4cb0*/  FFMA.FTZ R177, R170, -R73, R177 ;  /* 0x80000049aab17223 */ /* 0x000fe200000100b1 */
[----:B------:R-:W-:Y:S01]  /*4cc0*/  FADD.FTZ R99, R176, R99 ;  /* 0x00000063b0637221 */ /* 0x000fe20000010000 */
[----:B------:R-:W-:Y:S01]  /*4cd0*/  FFMA.FTZ R165, R152, R149, R165 ;  /* 0x0000009598a57223 */ /* 0x000fe200000100a5 */
[----:B------:R-:W-:Y:S01]  /*4ce0*/  FADD.FTZ R102, R174, R102 ;  /* 0x00000066ae667221 */ /* 0x000fe20000010000 */
[----:B------:R-:W-:Y:S02]  /*4cf0*/  FFMA.FTZ R179, R166, -R71, R179 ;  /* 0x80000047a6b37223 */ /* 0x000fe400000100b3 */
[----:B------:R-:W-:Y:S01]  /*4d00*/  FFMA.FTZ R147, R147, R165, R164 ;  /* 0x000000a593937223 */ /* 0x000fe200000100a4 */
[----:B------:R-:W-:-:S03]  /*4d10*/  FMUL.FTZ R164, R165, R56 ;  /* 0x00000038a5a47220 */ /* 0x000fc60000410000 */
[----:B------:R-:W-:Y:S01]  /*4d20*/  FFMA.FTZ R163, R150, R147, R163 ;  /* 0x0000009396a37223 */ /* 0x000fe200000100a3 */
[----:B------:R-:W-:Y:S02]  /*4d30*/  HADD2.F32 R150, -RZ, R10.H1_H1 ;  /* 0x3000000aff967230 */ /* 0x000fe40000004100 */
[----:B------:R-:W-:Y:S01]  /*4d40*/  FADD.FTZ R105, R164, R105 ;  /* 0x00000069a4697221 */ /* 0x000fe20000010000 */
[----:B------:R-:W-:Y:S01]  /*4d50*/  FFMA.FTZ R148, R148, R163, R161 ;  /* 0x000000a394947223 */ /* 0x000fe200000100a1 */
[----:B------:R-:W-:Y:S01]  /*4d60*/  FMUL.FTZ R161, R147, R55 ;  /* 0x0000003793a17220 */ /* 0x000fe20000410000 */
[----:B------:R-:W-:Y:S01]  /*4d70*/  FFMA.FTZ R181, R150, -R56, R181 ;  /* 0x8000003896b57223 */ /* 0x000fe200000100b5 */
[----:B0-----:R-:W-:Y:S01]  /*4d80*/  @!P1 FADD.FTZ R13, R13, R198 ;  /* 0x000000c60d0d9221 */ /* 0x001fe20000010000 */
[----:B------:R-:W-:Y:S01]  /*4d90*/  FFMA.FTZ R159, R146, R148, R159 ;  /* 0x00000094929f7223 */ /* 0x000fe2000001009f */
[----:B------:R-:W-:Y:S01]  /*4da0*/  FMUL.FTZ R198, R167, R109 ;  /* 0x0000006da7c67220 */ /* 0x000fe20000410000 */
[----:B------:R-:W-:-:S02]  /*4db0*/  FADD.FTZ R110, R161, R110 ;  /* 0x0000006ea16e7221 */ /* 0x000fc40000010000 */
[----:B------:R-:W-:Y:S01]  /*4dc0*/  FFMA.FTZ R162, R145, R159, R162 ;  /* 0x0000009f91a27223 */ /* 0x000fe200000100a2 */
        /* <DEDUP_REMOVED lines=12> */
[----:B------:R-:W-:Y:S01]  /*4e90*/  FFMA.FTZ R152, R12, -R55, R183 ;  /* 0x800000370c987223 */ /* 0x000fe200000100b7 */
[C---:B------:R-:W-:Y:S02]  /*4ea0*/  FADD.FTZ R107, R146.reuse, R107 ;  /* 0x0000006b926b7221 */ /* 0x040fe40000010000 */
[----:B------:R-:W-:Y:S01]  /*4eb0*/  FFMA.FTZ R168, R146, R185, R171 ;  /* 0x000000b992a87223 */ /* 0x000fe200000100ab */
[----:B------:R-:W-:-:S03]  /*4ec0*/  FMUL.FTZ R171, R149, R57 ;  /* 0x0000003995ab7220 */ /* 0x000fc60000410000 */
[----:B------:R-:W-:Y:S01]  /*4ed0*/  FFMA.FTZ R173, R161, R152, R168 ;  /* 0x00000098a1ad7223 */ /* 0x000fe200000100a8 */
[----:B------:R-:W-:Y:S01]  /*4ee0*/  FMUL.FTZ R168, R151, R71 ;  /* 0x0000004797a87220 */ /* 0x000fe20000410000 */
[----:B------:R-:W-:Y:S01]  /*4ef0*/  FADD.FTZ R116, R171, R116 ;  /* 0x00000074ab747221 */ /* 0x000fe20000010000 */
[----:B0-----:R-:W-:Y:S01]  /*4f00*/  @!P2 FADD.FTZ R13, R13, R202 ;  /* 0x000000ca0d0da221 */ /* 0x001fe20000010000 */
[----:B------:R-:W-:Y:S01]  /*4f10*/  FFMA.FTZ R172, R164, R181, R173 ;  /* 0x000000b5a4ac7223 */ /* 0x000fe200000100ad */
[----:B------:R-:W-:-:S03]  /*4f20*/  FADD.FTZ R95, R168, R95 ;  /* 0x0000005fa85f7221 */ /* 0x000fc60000010000 */
[----:B------:R-:W-:Y:S01]  /*4f30*/  FFMA.FTZ R173, R171, R180, R172 ;  /* 0x000000b4abad7223 */ /* 0x000fe200000100ac */
[----:B------:R-:W-:Y:S01]  /*4f40*/  FMUL.FTZ R172, R154, R73 ;  /* 0x000000499aac7220 */ /* 0x000fe20000410000 */
[----:B------:R-:W-:Y:S02]  /*4f50*/  SHFL.DOWN PT, R202, R13, 0x8, 0x1f ;  /* 0x09001f000dca7f89 */ /* 0x000fe400000e0000 */
[----:B------:R-:W-:Y:S01]  /*4f60*/  FFMA.FTZ R173, R168, R179, R173 ;  /* 0x000000b3a8ad7223 */ /* 0x000fe200000100ad */
[----:B------:R-:W-:-:S03]  /*4f70*/  FADD.FTZ R97, R172, R97 ;  /* 0x00000061ac617221 */ /* 0x000fc60000010000 */
[----:B------:R-:W-:-:S04]  /*4f80*/  FFMA.FTZ R173, R172, R177, R173 ;  /* 0x000000b1acad7223 */ /* 0x000fc800000100ad */
[----:B------:R-:W-:-:S04]  /*4f90*/  FFMA.FTZ R173, R174, R182, R173 ;  /* 0x000000b6aead7223 */ /* 0x000fc800000100ad */
[----:B------:R-:W-:-:S04]  /*4fa0*/  FFMA.FTZ R173, R176, R184, R173 ;  /* 0x000000b8b0ad7223 */ /* 0x000fc800000100ad */
[----:B------:R-:W-:-:S04]  /*4fb0*/  FFMA.FTZ R173, R178, R191, R173 ;  /* 0x000000bfb2ad7223 */ /* 0x000fc800000100ad */
[----:B------:R-:W-:Y:S01]  /*4fc0*/  FFMA.FTZ R173, R190, R175, R173 ;  /* 0x000000afbead7223 */ /* 0x000fe200000100ad */
[----:B------:R-:W-:Y:S01]  /*4fd0*/  FMUL.FTZ R175, R175, R34 ;  /* 0x00000022afaf7220 */ /* 0x000fe20000410000 */
[----:B------:R-:W-:Y:S02]  /*4fe0*/  FMUL.FTZ R34, R144, R155 ;  /* 0x0000009b90227220 */ /* 0x000fe40000410000 */
[----:B------:R-:W-:Y:S01]  /*4ff0*/  FFMA.FTZ R173, R192, R189, R173 ;  /* 0x000000bdc0ad7223 */ /* 0x000fe200000100ad */
[----:B------:R-:W-:Y:S01]  /*5000*/  FFMA.FTZ R158, R197, R158, R175 ;  /* 0x0000009ec59e7223 */ /* 0x000fe200000100af */
[----:B------:R-:W-:Y:S02]  /*5010*/  FMUL.FTZ R34, R191, R34 ;  /* 0x00000022bf227220 */ /* 0x000fe40000410000 */
[----:B------:R-:W-:Y:S01]  /*5020*/  FFMA.FTZ R173, R196, R188, R173 ;  /* 0x000000bcc4ad7223 */ /* 0x000fe200000100ad */
[----:B------:R-:W-:-:S03]  /*5030*/  FADD.FTZ R67, R158, R67 ;  /* 0x000000439e437221 */ /* 0x000fc60000010000 */
[----:B------:R-:W-:Y:S01]  /*5040*/  FFMA.FTZ R183, R198, R193, R173 ;  /* 0x000000c1c6b77223 */ /* 0x000fe200000100ad */
[----:B------:R-:W-:-:S04]  /*5050*/  FMUL.FTZ R173, R144, R160 ;  /* 0x000000a090ad7220 */ /* 0x000fc80000410000 */
[----:B------:R-:W0:Y:S01]  /*5060*/  SHFL.DOWN PT, R200, R183, 0x1, 0x1f ;  /* 0x08201f00b7c87f89 */ /* 0x000e2200000e0000 */
[----:B------:R-:W-:Y:S01]  /*5070*/  FMUL.FTZ R173, R188, R173 ;  /* 0x000000adbcad7220 */ /* 0x000fe20000410000 */
[----:B------:R-:W-:-:S03]  /*5080*/  FMUL.FTZ R188, R144, R157 ;  /* 0x0000009d90bc7220 */ /* 0x000fc60000410000 */
[----:B------:R-:W-:Y:S01]  /*5090*/  FFMA.FTZ R160, R199, R160, R173 ;  /* 0x000000a0c7a07223 */ /* 0x000fe200000100ad */
[----:B------:R-:W-:-:S03]  /*50a0*/  FMUL.FTZ R188, R189, R188 ;  /* 0x000000bcbdbc7220 */ /* 0x000fc60000410000 */
[----:B------:R-:W-:Y:S01]  /*50b0*/  FADD.FTZ R69, R160, R69 ;  /* 0x00000045a0457221 */ /* 0x000fe20000010000 */
[----:B------:R-:W-:-:S04]  /*50c0*/  FFMA.FTZ R157, R208, R157, R188 ;  /* 0x0000009dd09d7223 */ /* 0x000fc800000100bc */
        /* <DEDUP_REMOVED lines=9> */
[C---:B------:R-:W-:Y:S01]  /*5160*/  FMUL.FTZ R34, R144.reuse, R151 ;  /* 0x0000009790227220 */ /* 0x040fe20000410000 */
[----:B0-----:R-:W-:Y:S01]  /*5170*/  @!P0 FADD.FTZ R183, R183, R200 ;  /* 0x000000c8b7b78221 */ /* 0x001fe20000010000 */
[----:B------:R-:W-:Y:S01]  /*5180*/  ISETP.GT.AND P0, PT, R43, 0x17, PT ;  /* 0x000000172b00780c */ /* 0x000fe20003f04270 */
[C---:B------:R-:W-:Y:S01]  /*5190*/  FMUL.FTZ R35, R144.reuse, R149 ;  /* 0x0000009590237220 */ /* 0x040fe20000410000 */
[----:B------:R-:W-:Y:S01]  /*51a0*/  FMUL.FTZ R179, R179, R34 ;  /* 0x00000022b3b37220 */ /* 0x000fe20000410000 */
[----:B------:R-:W-:Y:S01]  /*51b0*/  FMUL.FTZ R34, R144, R165 ;  /* 0x000000a590227220 */ /* 0x000fe20000410000 */
[----:B------:R-:W0:Y:S01]  /*51c0*/  SHFL.DOWN PT, R200, R183, 0x2, 0x1f ;  /* 0x08401f00b7c87f89 */ /* 0x000e2200000e0000 */
        /* <DEDUP_REMOVED lines=8> */
[----:B------:R-:W-:Y:S01]  /*5250*/  @!P0 FADD.FTZ R13, R13, R202 ;  /* 0x000000ca0d0d8221 */ /* 0x000fe20000010000 */
[----:B------:R-:W-:Y:S01]  /*5260*/  FFMA.FTZ R150, R12, R147, R35 ;  /* 0x000000930c967223 */ /* 0x000fe20000010023 */
[----:B------:R-:W-:Y:S01]  /*5270*/  FMUL.FTZ R35, R144, R148 ;  /* 0x0000009490237220 */ /* 0x000fe20000410000 */
[----:B------:R-:W-:Y:S01]  /*5280*/  FFMA.FTZ R154, R170, R154, R177 ;  /* 0x0000009aaa9a7223 */ /* 0x000fe200000100b1 */
[----:B------:R-:W-:Y:S01]  /*5290*/  FFMA.FTZ R179, R166, R151, R179 ;  /* 0x00000097a6b37223 */ /* 0x000fe200000100b3 */
[----:B------:R-:W1:Y:S01]  /*52a0*/  SHFL.DOWN PT, R204, R13, 0x10, 0x1f ;  /* 0x0a001f000dcc7f89 */ /* 0x000e6200000e0000 */
[----:B------:R-:W-:Y:S01]  /*52b0*/  FMUL.FTZ R186, R186, R35 ;  /* 0x00000023baba7220 */ /* 0x000fe20000410000 */
        /* <DEDUP_REMOVED lines=16> */
[----:B------:R-:W-:Y:S01]  /*53c0*/  FADD.FTZ R86, R179, R86 ;  /* 0x00000056b3567221 */ /* 0x000fe20000010000 */
[----:B------:R-:W-:Y:S01]  /*53d0*/  FADD.FTZ R61, R180, R61 ;  /* 0x0000003db43d7221 */ /* 0x000fe20000010000 */
[----:B------:R-:W-:Y:S01]  /*53e0*/  FFMA.FTZ R167, R210, R167, R200 ;  /* 0x000000a7d2a77223 */ /* 0x000fe200000100c8 */
[----:B------:R-:W-:Y:S01]  /*53f0*/  FFMA.FTZ R144, R3, R162, R144 ;  /* 0x000000a203907223 */ /* 0x000fe20000010090 */
[----:B------:R-:W-:Y:S01]  /*5400*/  FADD.FTZ R100, R181, R100 ;  /* 0x00000064b5647221 */ /* 0x000fe20000010000 */
[----:B------:R-:W-:Y:S01]  /*5410*/  FADD.FTZ R77, R150, R77 ;  /* 0x0000004d964d7221 */ /* 0x000fe20000010000 */
[----:B-1----:R-:W-:Y:S01]  /*5420*/  @!P1 FADD.FTZ R13, R13, R204 ;  /* 0x000000cc0d0d9221 */ /* 0x002fe20000010000 */
[----:B------:R-:W-:Y:S01]  /*5430*/  FADD.FTZ R94, R167, R94 ;  /* 0x0000005ea75e7221 */ /* 0x000fe20000010000 */
[----:B------:R-:W-:Y:S01]  /*5440*/  FADD.FTZ R98, R185, R98 ;  /* 0x00000062b9627221 */ /* 0x000fe20000010000 */
[----:B------:R-:W-:Y:S01]  /*5450*/  FADD.FTZ R89, R186, R89 ;  /* 0x00000059ba597221 */ /* 0x000fe20000010000 */
[----:B------:R-:W-:Y:S01]  /*5460*/  FADD.FTZ R79, R14, R79 ;  /* 0x0000004f0e4f7221 */ /* 0x000fe20000010000 */
        /* <DEDUP_REMOVED lines=21> */
.L_x_5328:
[----:B------:R-:W-:Y:S05]  /*55c0*/  BSYNC B0 ;  /* 0x0000000000007941 */ /* 0x000fea0003800000 */
.L_x_5327:
        /* <DEDUP_REMOVED lines=14> */
.L_x_5317:
[----:B------:R-:W-:Y:S01]  /*56b0*/  BAR.SYNC.DEFER_BLOCKING 0x0 ;  /* 0x0000000000007b1d */ /* 0x000fe20000010000 */
[----:B------:R-:W-:-:S05]  /*56c0*/  LOP3.LUT R15, R50, 0x1f, R42, 0xf8, !PT ;  /* 0x0000001f320f7812 */ /* 0x000fca00078ef82a */
[----:B------:R-:W-:Y:S01]  /*56d0*/  IMAD.WIDE R2, R15, 0x10, R20 ;  /* 0x000000100f027825 */ /* 0x000fe200078e0214 */
[----:B------:R-:W-:Y:S01]  /*56e0*/  IADD3 R0, R50, R43, RZ ;  /* 0x0000002b32007210 */ /* 0x000fe20007ffe0ff */
[----:B------:R-:W1:Y:S01]  /*56f0*/  LDC.64 R28, c[0x0][0x388] ;  /* 0x0000e200ff1c7b82 */ /* 0x000e620000000a00 */
[----:B------:R-:W-:Y:S01]  /*5700*/  IADD3 R56, R44, -0x1, RZ ;  /* 0xffffffff2c387810 */ /* 0x000fe20007ffe0ff */
[----:B------:R-:W-:-:S06]  /*5710*/  ULDC.64 UR4, c[0x0][0x390] ;  /* 0x0000e40000047ab9 */ /* 0x000fcc0000000a00 */
[----:B------:R-:W2:Y:S01]  /*5720*/  LDC.64 R30, c[0x0][0x3e0] ;  /* 0x0000f800ff1e7b82 */ /* 0x000ea20000000a00 */
[----:B------:R-:W3:Y:S04]  /*5730*/  LDG.E.128 R8, desc[UR14][R2.64] ;  /* 0x0000000e02087981 */ /* 0x000ee8000c1e1d00 */
[----:B------:R4:W5:Y:S01]  /*5740*/  LDG.E.128 R16, desc[UR14][R2.64+0x200] ;  /* 0x0002000e02107981 */ /* 0x000962000c1e1d00 */
[C---:B------:R-:W-:Y:S02]  /*5750*/  IADD3 R4, R0.reuse, R43, RZ ;  /* 0x0000002b00047210 */ /* 0x040fe40007ffe0ff */
[-C--:B------:R-:W-:Y:S02]  /*5760*/  LEA R51, R0, R59.reuse, 0x4 ;  /* 0x0000003b00337211 */ /* 0x080fe400078e20ff */
[----:B------:R-:W-:-:S02]  /*5770*/  LEA R32, R4, R59, 0x4 ;  /* 0x0000003b04207211 */ /* 0x000fc400078e20ff */
[----:B------:R-:W-:Y:S02]  /*5780*/  F2FP.F16.F32.PACK_AB R106, R106, R101 ;  /* 0x000000656a6a723e */ /* 0x000fe400000000ff */
[----:B----4-:R-:W-:Y:S01]  /*5790*/  SHF.L.U32 R2, R56, 0xa, RZ ;  /* 0x0000000a38027819 */ /* 0x010fe200000006ff */
[----:B---3--:R-:W-:Y:S04]  /*57a0*/  STS.128 [R51], R8 ;  /* 0x0000000833007388 */ /* 0x008fe80000000c00 */
[----:B-----5:R1:W-:Y:S01]  /*57b0*/  STS.128 [R51+0x200], R16 ;  /* 0x0002001033007388 */ /* 0x0203e20000000c00 */
[----:B------:R-:W-:-:S03]  /*57c0*/  NOP ;  /* 0x0000000000007918 */ /* 0x000fc60000000000 */
[----:B------:R-:W3:Y:S04]  /*57d0*/  LDS.128 R4, [R32] ;  /* 0x0000000020047984 */ /* 0x000ee80000000c00 */
[----:B------:R4:W5:Y:S01]  /*57e0*/  LDS.128 R8, [R32+0x10] ;  /* 0x0000100020087984 */ /* 0x0009620000000c00 */
[----:B-1----:R-:W-:-:S04]  /*57f0*/  IMAD R16, R28, UR17, RZ ;  /* 0x000000111c107c24 */ /* 0x002fc8000f8e02ff */
[----:B------:R-:W-:Y:S02]  /*5800*/  IMAD R19, R29, UR16, R16 ;  /* 0x000000101d137c24 */ /* 0x000fe4000f8e0210 */
[--C-:B---3--:R-:W-:Y:S02]  /*5810*/  HADD2.F32 R3, -RZ, R4.reuse.H1_H1 ;  /* 0x30000004ff037230 */ /* 0x108fe40000004100 */
[----:B0-----:R-:W-:Y:S02]  /*5820*/  HADD2.F32 R13, -RZ, R4.H0_H0 ;  /* 0x20000004ff0d7230 */ /* 0x001fe40000004100 */
[----:B------:R-:W-:Y:S02]  /*5830*/  HADD2.F32 R17, -RZ, R6.H0_H0 ;  /* 0x20000006ff117230 */ /* 0x000fe40000004100 */
[--C-:B------:R-:W-:Y:S01]  /*5840*/  FADD.FTZ R4, R3, R38.reuse ;  /* 0x0000002603047221 */ /* 0x100fe20000010000 */
[--C-:B------:R-:W-:Y:S02]  /*5850*/  HADD2.F32 R3, -RZ, R5.reuse.H0_H0 ;  /* 0x20000005ff037230 */ /* 0x100fe40000004100 */
[--C-:B------:R-:W-:Y:S01]  /*5860*/  FADD.FTZ R13, R13, R38.reuse ;  /* 0x000000260d0d7221 */ /* 0x100fe20000010000 */
[----:B------:R-:W-:Y:S01]  /*5870*/  HADD2.F32 R5, -RZ, R5.H1_H1 ;  /* 0x30000005ff057230 */ /* 0x000fe20000004100 */
[----:B------:R-:W-:Y:S01]  /*5880*/  BAR.SYNC.DEFER_BLOCKING 0x0 ;  /* 0x0000000000007b1d */ /* 0x000fe20000010000 */
[----:B------:R-:W-:Y:S01]  /*5890*/  FSETP.GTU.FTZ.AND P1, PT, R4, 20, PT ;  /* 0x41a000000400780b */ /* 0x000fe20003f3c000 */
[--C-:B------:R-:W-:Y:S01]  /*58a0*/  FADD.FTZ R3, R3, R38.reuse ;  /* 0x0000002603037221 */ /* 0x100fe20000010000 */
[----:B------:R-:W-:Y:S01]  /*58b0*/  FSETP.GTU.FTZ.AND P2, PT, R13, 20, PT ;  /* 0x41a000000d00780b */ /* 0x000fe20003f5c000 */
[----:B------:R-:W-:-:S03]  /*58c0*/  FADD.FTZ R5, R5, R38 ;  /* 0x0000002605057221 */ /* 0x000fc60000010000 */
[----:B------:R-:W-:Y:S02]  /*58d0*/  FSETP.GTU.FTZ.AND P0, PT, R3, 20, PT ;  /* 0x41a000000300780b */ /* 0x000fe40003f1c000 */
[----:B------:R-:W-:-:S05]  /*58e0*/  FSETP.GTU.FTZ.AND P4, PT, R5, 20, PT ;  /* 0x41a000000500780b */ /* 0x000fca0003f9c000 */
[----:B------:R-:W-:Y:S02]  /*58f0*/  @!P1 FMUL.FTZ R4, R4, -1.4426950216293334961 ;  /* 0xbfb8aa3b04049820 */ /* 0x000fe40000410000 */
[----:B------:R-:W-:Y:S02]  /*5900*/  @!P2 FMUL.FTZ R0, R13, -1.4426950216293334961 ;  /* 0xbfb8aa3b0d00a820 */ /* 0x000fe40000410000 */
[----:B------:R0:W-:Y:S02]  /*5910*/  @!P1 MUFU.EX2 R12, R4 ;  /* 0x00000004000c9308 */ /* 0x0001e40000000800 */
[----:B------:R-:W-:Y:S01]  /*5920*/  @!P0 FMUL.FTZ R13, R3, -1.4426950216293334961 ;  /* 0xbfb8aa3b030d8820 */ /* 0x000fe20000410000 */
[----:B------:R-:W-:Y:S01]  /*5930*/  SHF.R.S32.HI R3, RZ, 0x1f, R2 ;  /* 0x0000001fff037819 */ /* 0x000fe20000011402 */
[----:B------:R-:W-:-:S04]  /*5940*/  @!P4 FMUL.FTZ R14, R5, -1.4426950216293334961 ;  /* 0xbfb8aa3b050ec820 */ /* 0x000fc80000410000 */
[----:B------:R-:W1:Y:S01]  /*5950*/  @!P2 MUFU.EX2 R0, R0 ;  /* 0x000000000000a308 */ /* 0x000e620000000800 */
[----:B0-----:R-:W-:-:S04]  /*5960*/  IMAD.WIDE.U32 R4, R28, UR16, R2 ;  /* 0x000000101c047c25 */ /* 0x001fc8000f8e0002 */
[--C-:B------:R-:W-:Y:S01]  /*5970*/  FADD.FTZ R28, R17, R38.reuse ;  /* 0x00000026111c7221 */ /* 0x100fe20000010000 */
[----:B------:R-:W-:Y:S01]  /*5980*/  HADD2.F32 R17, -RZ, R6.H1_H1 ;  /* 0x30000006ff117230 */ /* 0x000fe20000004100 */
[----:B------:R-:W-:Y:S01]  /*5990*/  IADD3 R5, R5, R19, RZ ;  /* 0x0000001305057210 */ /* 0x000fe20007ffe0ff */
[----:B------:R-:W-:Y:S01]  /*59a0*/  IMAD R19, R37, UR4, RZ ;  /* 0x0000000425137c24 */ /* 0x000fe2000f8e02ff */
[----:B------:R-:W0:Y:S01]  /*59b0*/  @!P0 MUFU.EX2 R13, R13 ;  /* 0x0000000d000d8308 */ /* 0x000e220000000800 */
[----:B------:R-:W-:Y:S01]  /*59c0*/  FSETP.GTU.FTZ.AND P6, PT, R28, 20, PT ;  /* 0x41a000001c00780b */ /* 0x000fe20003fdc000 */
[----:B----4-:R-:W-:Y:S01]  /*59d0*/  FADD.FTZ R32, R17, R38 ;  /* 0x0000002611207221 */ /* 0x010fe20000010000 */
[C---:B------:R-:W-:Y:S02]  /*59e0*/  IMAD R29, R36.reuse, UR5, R19 ;  /* 0x00000005241d7c24 */ /* 0x040fe4000f8e0213 */
[--C-:B------:R-:W-:Y:S02]  /*59f0*/  HADD2.F32 R19, -RZ, R7.reuse.H0_H0 ;  /* 0x20000007ff137230 */ /* 0x100fe40000004100 */
[----:B------:R-:W-:Y:S01]  /*5a00*/  IMAD.WIDE.U32 R4, R36, UR4, R4 ;  /* 0x0000000424047c25 */ /* 0x000fe2000f8e0004 */
[----:B------:R3:W4:Y:S03]  /*5a10*/  @!P4 MUFU.EX2 R16, R14 ;  /* 0x0000000e0010c308 */ /* 0x0007260000000800 */
[----:B-1----:R-:W-:Y:S01]  /*5a20*/  @!P2 FADD.FTZ R0, R0, 1 ;  /* 0x3f8000000000a421 */ /* 0x002fe20000010000 */
[--C-:B------:R-:W-:Y:S01]  /*5a30*/  FADD.FTZ R19, R19, R38.reuse ;  /* 0x0000002613137221 */ /* 0x100fe20000010000 */
[----:B------:R-:W-:Y:S01]  /*5a40*/  HADD2.F32 R7, -RZ, R7.H1_H1 ;  /* 0x30000007ff077230 */ /* 0x000fe20000004100 */
[----:B------:R-:W-:Y:S01]  /*5a50*/  FSETP.GTU.FTZ.AND P5, PT, R32, 20, PT ;  /* 0x41a000002000780b */ /* 0x000fe20003fbc000 */
[----:B-----5:R-:W-:Y:S01]  /*5a60*/  HADD2.F32 R17, -RZ, R8.H0_H0 ;  /* 0x20000008ff117230 */ /* 0x020fe20000004100 */
[----:B------:R-:W-:Y:S01]  /*5a70*/  ULDC.64 UR4, c[0x0][0x3b0] ;  /* 0x0000ec0000047ab9 */ /* 0x000fe20000000a00 */
[----:B------:R0:W1:Y:S01]  /*5a80*/  @!P2 MUFU.RCP R18, R0 ;  /* 0x000000000012a308 */ /* 0x0000620000001000 */
[----:B---3--:R-:W-:Y:S01]  /*5a90*/  @!P1 FADD.FTZ R14, R12, 1 ;  /* 0x3f8000000c0e9421 */ /* 0x008fe20000010000 */
[----:B--2---:R-:W-:Y:S01]  /*5aa0*/  LEA R12, P3, R4, R30, 0x1 ;  /* 0x0000001e040c7211 */ /* 0x004fe200078608ff */
[----:B------:R-:W-:-:S05]  /*5ab0*/  FADD.FTZ R17, R17, R38 ;  /* 0x0000002611117221 */ /* 0x000fca0000010000 */
[----:B------:R-:W2:Y:S01]  /*5ac0*/  @!P1 MUFU.RCP R14, R14 ;  /* 0x0000000e000e9308 */ /* 0x000ea20000001000 */
[----:B0-----:R-:W-:Y:S01]  /*5ad0*/  @!P0 FADD.FTZ R0, R13, 1 ;  /* 0x3f8000000d008421 */ /* 0x001fe20000010000 */
[----:B------:R-:W-:Y:S01]  /*5ae0*/  IADD3 R13, R5, R29, RZ ;  /* 0x0000001d050d7210 */ /* 0x000fe20007ffe0ff */
[----:B------:R-:W-:Y:S01]  /*5af0*/  @!P6 FMUL.FTZ R5, R28, -1.4426950216293334961 ;  /* 0xbfb8aa3b1c05e820 */ /* 0x000fe20000410000 */
[--C-:B------:R-:W-:Y:S01]  /*5b00*/  FADD.FTZ R28, R7, R38.reuse ;  /* 0x00000026071c7221 */ /* 0x100fe20000010000 */
[----:B------:R-:W-:Y:S01]  /*5b10*/  HADD2.F32 R7, -RZ, R8.H1_H1 ;  /* 0x30000008ff077230 */ /* 0x000fe20000004100 */
[----:B------:R-:W-:Y:S01]  /*5b20*/  LEA.HI.X R13, R4, R31, R13, 0x1, P3 ;  /* 0x0000001f040d7211 */ /* 0x000fe200018f0c0d */
[----:B----4-:R-:W-:Y:S01]  /*5b30*/  @!P4 FADD.FTZ R16, R16, 1 ;  /* 0x3f8000001010c421 */ /* 0x010fe20000010000 */
[----:B------:R-:W-:Y:S01]  /*5b40*/  FSETP.GTU.FTZ.AND P3, PT, R19, 20, PT ;  /* 0x41a000001300780b */ /* 0x000fe20003f7c000 */
[----:B------:R0:W3:Y:S01]  /*5b50*/  @!P0 MUFU.RCP R6, R0 ;  /* 0x0000000000068308 */ /* 0x0000e20000001000 */
[----:B-1----:R-:W-:Y:S01]  /*5b60*/  @!P2 FMUL.FTZ R81, R81, R18 ;  /* 0x000000125151a220 */ /* 0x002fe20000410000 */
[----:B------:R-:W-:Y:S01]  /*5b70*/  FSETP.GTU.FTZ.AND P2, PT, R28, 20, PT ;  /* 0x41a000001c00780b */ /* 0x000fe20003f5c000 */
[----:B------:R-:W-:Y:S01]  /*5b80*/  FADD.FTZ R8, R7, R38 ;  /* 0x0000002607087221 */ /* 0x000fe20000010000 */
[----:B------:R-:W-:-:S04]  /*5b90*/  IMAD.WIDE R12, R15, 0x10, R12 ;  /* 0x000000100f0c7825 */ /* 0x000fc800078e020c */
[----:B------:R-:W-:Y:S01]  /*5ba0*/  FADD.FTZ R40, R81, R40 ;  /* 0x0000002851287221 */ /* 0x000fe20000010000 */
[----:B------:R-:W1:Y:S01]  /*5bb0*/  @!P6 MUFU.EX2 R5, R5 ;  /* 0x000000050005e308 */ /* 0x000e620000000800 */
[----:B0-----:R-:W-:Y:S01]  /*5bc0*/  @!P5 FMUL.FTZ R0, R32, -1.4426950216293334961 ;  /* 0xbfb8aa3b2000d820 */ /* 0x001fe20000410000 */
[----:B--2---:R-:W-:Y:S01]  /*5bd0*/  @!P1 FMUL.FTZ R79, R79, R14 ;  /* 0x0000000e4f4f9220 */ /* 0x004fe20000410000 */
[----:B------:R-:W-:Y:S01]  /*5be0*/  FSETP.GTU.FTZ.AND P1, PT, R17, 20, PT ;  /* 0x41a000001100780b */ /* 0x000fe20003f3c000 */
[----:B------:R-:W-:Y:S02]  /*5bf0*/  @!P3 FMUL.FTZ R4, R19, -1.4426950216293334961 ;  /* 0xbfb8aa3b1304b820 */ /* 0x000fe40000410000 */
[----:B------:R-:W-:Y:S02]  /*5c00*/  FADD.FTZ R40, R40, R79 ;  /* 0x0000004f28287221 */ /* 0x000fe40000010000 */
[----:B------:R-:W0:Y:S01]  /*5c10*/  @!P5 MUFU.EX2 R0, R0 ;  /* 0x000000000000d308 */ /* 0x000e220000000800 */
[----:B---3--:R-:W-:Y:S01]  /*5c20*/  @!P0 FMUL.FTZ R89, R89, R6 ;  /* 0x0000000659598220 */ /* 0x008fe20000410000 */
[----:B------:R-:W-:Y:S01]  /*5c30*/  @!P2 FMUL.FTZ R6, R28, -1.4426950216293334961 ;  /* 0xbfb8aa3b1c06a820 */ /* 0x000fe20000410000 */
[----:B------:R-:W-:-:S05]  /*5c40*/  FSETP.GTU.FTZ.AND P0, PT, R8, 20, PT ;  /* 0x41a000000800780b */ /* 0x000fca0003f1c000 */
[----:B------:R-:W2:Y:S01]  /*5c50*/  @!P3 MUFU.EX2 R4, R4 ;  /* 0x000000040004b308 */ /* 0x000ea20000000800 */
[----:B-1----:R-:W-:Y:S01]  /*5c60*/  @!P6 FADD.FTZ R5, R5, 1 ;  /* 0x3f8000000505e421 */ /* 0x002fe20000010000 */
[----:B------:R-:W-:Y:S01]  /*5c70*/  @!P1 FMUL.FTZ R7, R17, -1.4426950216293334961 ;  /* 0xbfb8aa3b11079820 */ /* 0x000fe20000410000 */
[--C-:B------:R-:W-:Y:S02]  /*5c80*/  HADD2.F32 R17, -RZ, R9.reuse.H0_H0 ;  /* 0x20000009ff117230 */ /* 0x100fe40000004100 */
[----:B------:R-:W-:-:S03]  /*5c90*/  HADD2.F32 R9, -RZ, R9.H1_H1 ;  /* 0x30000009ff097230 */ /* 0x000fc60000004100 */
[----:B------:R1:W3:Y:S01]  /*5ca0*/  @!P6 MUFU.RCP R14, R5 ;  /* 0x00000005000ee308 */ /* 0x0002e20000001000 */
[----:B0-----:R-:W-:Y:S01]  /*5cb0*/  @!P5 FADD.FTZ R0, R0, 1 ;  /* 0x3f8000000000d421 */ /* 0x001fe20000010000 */
[----:B------:R-:W-:Y:S01]  /*5cc0*/  FADD.FTZ R18, R17, R38 ;  /* 0x0000002611127221 */ /* 0x000fe20000010000 */
[----:B------:R-:W-:-:S05]  /*5cd0*/  @!P0 FMUL.FTZ R8, R8, -1.4426950216293334961 ;  /* 0xbfb8aa3b08088820 */ /* 0x000fca0000410000 */
[----:B------:R-:W0:Y:S01]  /*5ce0*/  @!P2 MUFU.EX2 R6, R6 ;  /* 0x000000060006a308 */ /* 0x000e220000000800 */
[----:B--2---:R-:W-:Y:S01]  /*5cf0*/  @!P3 FADD.FTZ R4, R4, 1 ;  /* 0x3f8000000404b421 */ /* 0x004fe20000010000 */
[----:B-1----:R-:W-:-:S06]  /*5d00*/  HADD2.F32 R5, -RZ, R10.H0_H0 ;  /* 0x2000000aff057230 */ /* 0x002fcc0000004100 */
[----:B------:R1:W2:Y:S01]  /*5d10*/  @!P4 MUFU.RCP R19, R16 ;  /* 0x000000100013c308 */ /* 0x0002a20000001000 */
[----:B---3--:R-:W-:-:S07]  /*5d20*/  @!P6 FMUL.FTZ R77, R77, R14 ;  /* 0x0000000e4d4de220 */ /* 0x008fce0000410000 */
[----:B------:R-:W3:Y:S01]  /*5d30*/  @!P3 MUFU.RCP R4, R4 ;  /* 0x000000040004b308 */ /* 0x000ee20000001000 */
[--C-:B-1----:R-:W-:Y:S01]  /*5d40*/  FADD.FTZ R16, R9, R38.reuse ;  /* 0x0000002609107221 */ /* 0x102fe20000010000 */
[----:B0-----:R-:W-:Y:S01]  /*5d50*/  @!P2 FADD.FTZ R6, R6, 1 ;  /* 0x3f8000000606a421 */ /* 0x001fe20000010000 */
[--C-:B------:R-:W-:Y:S02]  /*5d60*/  HADD2.F32 R9, -RZ, R11.reuse.H0_H0 ;  /* 0x2000000bff097230 */ /* 0x100fe40000004100 */
[----:B------:R-:W-:Y:S01]  /*5d70*/  HADD2.F32 R11, -RZ, R11.H1_H1 ;  /* 0x3000000bff0b7230 */ /* 0x000fe20000004100 */
[----:B------:R-:W-:Y:S02]  /*5d80*/  FSETP.GTU.FTZ.AND P6, PT, R16, 20, PT ;  /* 0x41a000001000780b */ /* 0x000fe40003fdc000 */
[----:B------:R-:W0:Y:S01]  /*5d90*/  @!P1 MUFU.EX2 R7, R7 ;  /* 0x0000000700079308 */ /* 0x000e220000000800 */
[----:B--2---:R-:W-:Y:S01]  /*5da0*/  @!P4 FMUL.FTZ R98, R98, R19 ;  /* 0x000000136262c220 */ /* 0x004fe20000410000 */
[----:B------:R-:W-:Y:S01]  /*5db0*/  FADD.FTZ R19, R5, R38 ;  /* 0x0000002605137221 */ /* 0x000fe20000010000 */
[----:B------:R-:W-:-:S02]  /*5dc0*/  HADD2.F32 R5, -RZ, R10.H1_H1 ;  /* 0x3000000aff057230 */ /* 0x000fc40000004100 */
[--C-:B------:R-:W-:Y:S01]  /*5dd0*/  FADD.FTZ R9, R9, R38.reuse ;  /* 0x0000002609097221 */ /* 0x100fe20000010000 */
[----:B------:R-:W-:Y:S02]  /*5de0*/  FSETP.GTU.FTZ.AND P4, PT, R18, 20, PT ;  /* 0x41a000001200780b */ /* 0x000fe40003f9c000 */
[----:B------:R1:W2:Y:S01]  /*5df0*/  @!P5 MUFU.RCP R29, R0 ;  /* 0x00000000001dd308 */ /* 0x0002a20000001000 */
[----:B---3--:R-:W-:Y:S02]  /*5e00*/  @!P3 FMUL.FTZ R61, R61, R4 ;  /* 0x000000043d3db220 */ /* 0x008fe40000410000 */
[----:B------:R-:W-:Y:S01]  /*5e10*/  @!P6 FMUL.FTZ R4, R16, -1.4426950216293334961 ;  /* 0xbfb8aa3b1004e820 */ /* 0x000fe20000410000 */
[----:B------:R-:W-:-:S04]  /*5e20*/  FADD.FTZ R16, R11, R38 ;  /* 0x000000260b107221 */ /* 0x000fc80000010000 */
[----:B------:R3:W4:Y:S01]  /*5e30*/  @!P2 MUFU.RCP R17, R6 ;  /* 0x000000060011a308 */ /* 0x0007220000001000 */
[----:B0-----:R-:W-:Y:S02]  /*5e40*/  @!P1 FADD.FTZ R7, R7, 1 ;  /* 0x3f80000007079421 */ /* 0x001fe40000010000 */
[----:B-1----:R-:W-:-:S05]  /*5e50*/  @!P4 FMUL.FTZ R0, R18, -1.4426950216293334961 ;  /* 0xbfb8aa3b1200c820 */ /* 0x002fca0000410000 */
[----:B------:R-:W0:Y:S01]  /*5e60*/  @!P0 MUFU.EX2 R8, R8 ;  /* 0x0000000800088308 */ /* 0x000e220000000800 */
[----:B---3--:R-:W-:Y:S01]  /*5e70*/  FADD.FTZ R6, R5, R38 ;  /* 0x0000002605067221 */ /* 0x008fe20000010000 */
[----:B--2---:R-:W-:Y:S01]  /*5e80*/  @!P5 FMUL.FTZ R100, R100, R29 ;  /* 0x0000001d6464d220 */ /* 0x004fe20000410000 */
[----:B------:R-:W-:-:S03]  /*5e90*/  FSETP.GTU.FTZ.AND P5, PT, R19, 20, PT ;  /* 0x41a000001300780b */ /* 0x000fc60003fbc000 */
[----:B------:R-:W-:Y:S02]  /*5ea0*/  FSETP.GTU.FTZ.AND P3, PT, R6, 20, PT ;  /* 0x41a000000600780b */ /* 0x000fe40003f7c000 */
[----:B------:R1:W2:Y:S01]  /*5eb0*/  @!P1 MUFU.RCP R14, R7 ;  /* 0x00000007000e9308 */ /* 0x0002a20000001000 */
[----:B----4-:R-:W-:Y:S01]  /*5ec0*/  @!P2 FMUL.FTZ R86, R86, R17 ;  /* 0x000000115656a220 */ /* 0x010fe20000410000 */
[----:B------:R-:W-:Y:S02]  /*5ed0*/  FSETP.GTU.FTZ.AND P2, PT, R9, 20, PT ;  /* 0x41a000000900780b */ /* 0x000fe40003f5c000 */
[----:B------:R-:W-:-:S04]  /*5ee0*/  F2FP.F16.F32.PACK_AB R18, R100, R77 ;  /* 0x0000004d6412723e */ /* 0x000fc800000000ff */
[----:B------:R-:W3:Y:S01]  /*5ef0*/  @!P6 MUFU.EX2 R4, R4 ;  /* 0x000000040004e308 */ /* 0x000ee20000000800 */
[----:B0-----:R-:W-:Y:S01]  /*5f00*/  @!P0 FADD.FTZ R8, R8, 1 ;  /* 0x3f80000008088421 */ /* 0x001fe20000010000 */
[----:B------:R-:W-:Y:S01]  /*5f10*/  @!P5 FMUL.FTZ R5, R19, -1.4426950216293334961 ;  /* 0xbfb8aa3b1305d820 */ /* 0x000fe20000410000 */
[----:B------:R-:W-:Y:S01]  /*5f20*/  @!P3 FMUL.FTZ R6, R6, -1.4426950216293334961 ;  /* 0xbfb8aa3b0606b820 */ /* 0x000fe20000410000 */
[----:B-1----:R-:W-:-:S04]  /*5f30*/  F2FP.F16.F32.PACK_AB R7, R95, R116 ;  /* 0x000000745f07723e */ /* 0x002fc800000000ff */
[----:B------:R0:W1:Y:S01]  /*5f40*/  @!P0 MUFU.RCP R17, R8 ;  /* 0x0000000800118308 */ /* 0x0000620000001000 */
[----:B--2---:R-:W-:Y:S01]  /*5f50*/  @!P1 FMUL.FTZ R63, R63, R14 ;  /* 0x0000000e3f3f9220 */ /* 0x004fe20000410000 */
[----:B------:R-:W-:Y:S01]  /*5f60*/  @!P2 FMUL.FTZ R14, R9, -1.4426950216293334961 ;  /* 0xbfb8aa3b090ea820 */ /* 0x000fe20000410000 */
[----:B------:R-:W-:-:S05]  /*5f70*/  FSETP.GTU.FTZ.AND P1, PT, R16, 20, PT ;  /* 0x41a000001000780b */ /* 0x000fca0003f3c000 */
[----:B------:R2:W4:Y:S01]  /*5f80*/  @!P3 MUFU.EX2 R11, R6 ;  /* 0x00000006000bb308 */ /* 0x0005220000000800 */
[----:B0-----:R-:W-:Y:S01]  /*5f90*/  LEA R8, R43, R50, 0x1 ;  /* 0x000000322b087211 */ /* 0x001fe200078e08ff */
[----:B---3--:R-:W-:Y:S01]  /*5fa0*/  @!P6 FADD.FTZ R9, R4, 1 ;  /* 0x3f8000000409e421 */ /* 0x008fe20000010000 */
[----:B------:R-:W-:Y:S02]  /*5fb0*/  F2FP.F16.F32.PACK_AB R4, R112, R111 ;  /* 0x0000006f7004723e */ /* 0x000fe400000000ff */
[----:B------:R-:W-:-:S03]  /*5fc0*/  LEA R8, R8, R59, 0x4 ;  /* 0x0000003b08087211 */ /* 0x000fc600078e20ff */
[----:B------:R0:W3:Y:S01]  /*5fd0*/  @!P5 MUFU.EX2 R10, R5 ;  /* 0x00000005000ad308 */ /* 0x0000e20000000800 */
[----:B--2---:R-:W-:Y:S01]  /*5fe0*/  F2FP.F16.F32.PACK_AB R6, R105, R110 ;  /* 0x0000006e6906723e */ /* 0x004fe200000000ff */
[----:B------:R-:W-:Y:S01]  /*5ff0*/  @!P1 FMUL.FTZ R16, R16, -1.4426950216293334961 ;  /* 0xbfb8aa3b10109820 */ /* 0x000fe20000410000 */
[----:B------:R-:W-:Y:S01]  /*6000*/  F2FP.F16.F32.PACK_AB R105, R104, R99 ;  /* 0x000000636869723e */ /* 0x000fe200000000ff */
[----:B-1----:R-:W-:Y:S01]  /*6010*/  @!P0 FMUL.FTZ R88, R88, R17 ;  /* 0x0000001158588220 */ /* 0x002fe20000410000 */
[----:B------:R-:W-:Y:S02]  /*6020*/  F2FP.F16.F32.PACK_AB R104, R102, R97 ;  /* 0x000000616668723e */ /* 0x000fe400000000ff */
[----:B------:R-:W-:Y:S01]  /*6030*/  F2FP.F16.F32.PACK_AB R17, R98, R89 ;  /* 0x000000596211723e */ /* 0x000fe200000000ff */
[----:B------:R-:W1:Y:S01]  /*6040*/  @!P4 MUFU.EX2 R0, R0 ;  /* 0x000000000000c308 */ /* 0x000e620000000800 */
[----:B0-----:R-:W-:Y:S01]  /*6050*/  F2FP.F16.F32.PACK_AB R5, R107, R114 ;  /* 0x000000726b05723e */ /* 0x001fe200000000ff */
[----:B----4-:R-:W-:Y:S01]  /*6060*/  @!P3 FADD.FTZ R11, R11, 1 ;  /* 0x3f8000000b0bb421 */ /* 0x010fe20000010000 */
[----:B------:R-:W-:-:S02]  /*6070*/  F2FP.F16.F32.PACK_AB R107, R108, R103 ;  /* 0x000000676c6b723e */ /* 0x000fc400000000ff */
[----:B------:R-:W-:Y:S01]  /*6080*/  F2FP.F16.F32.PACK_AB R52, R88, R63 ;  /* 0x0000003f5834723e */ /* 0x000fe200000000ff */
[----:B------:R0:W-:Y:S02]  /*6090*/  STS.128 [R8], R4 ;  /* 0x0000000408007388 */ /* 0x0001e40000000c00 */
[----:B------:R-:W2:Y:S01]  /*60a0*/  @!P2 MUFU.EX2 R14, R14 ;  /* 0x0000000e000ea308 */ /* 0x000ea20000000800 */
[----:B---3--:R-:W-:Y:S01]  /*60b0*/  @!P5 FADD.FTZ R10, R10, 1 ;  /* 0x3f8000000a0ad421 */ /* 0x008fe20000010000 */
[----:B------:R-:W-:Y:S01]  /*60c0*/  STS.128 [R8+0x10], R104 ;  /* 0x0000106808007388 */ /* 0x000fe20000000c00 */
[----:B------:R-:W-:-:S03]  /*60d0*/  NOP ;  /* 0x0000000000007918 */ /* 0x000fc60000000000 */
[----:B------:R-:W3:Y:S02]  /*60e0*/  LDS.128 R28, [R51] ;  /* 0x00000000331c7984 */ /* 0x000ee40000000c00 */
[----:B------:R-:W4:Y:S01]  /*60f0*/  @!P1 MUFU.EX2 R16, R16 ;  /* 0x0000001000109308 */ /* 0x000f220000000800 */
[----:B-1----:R-:W-:Y:S01]  /*6100*/  @!P4 FADD.FTZ R0, R0, 1 ;  /* 0x3f8000000000c421 */ /* 0x002fe20000010000 */
[----:B------:R-:W1:Y:S01]  /*6110*/  LDS.128 R32, [R51+0x200] ;  /* 0x0002000033207984 */ /* 0x000e620000000c00 */
[----:B0-----:R-:W0:Y:S01]  /*6120*/  LDC.64 R6, c[0x0][0x3a8] ;  /* 0x0000ea00ff067b82 */ /* 0x001e220000000a00 */
[----:B------:R-:W-:Y:S01]  /*6130*/  FADD.FTZ R5, R40, R89 ;  /* 0x0000005928057221 */ /* 0x000fe20000010000 */
[----:B--2---:R-:W-:-:S03]  /*6140*/  @!P2 FADD.FTZ R14, R14, 1 ;  /* 0x3f8000000e0ea421 */ /* 0x004fc60000010000 */
[----:B------:R-:W2:Y:S01]  /*6150*/  @!P4 MUFU.RCP R0, R0 ;  /* 0x000000000000c308 */ /* 0x000ea20000001000 */
[----:B------:R-:W-:Y:S01]  /*6160*/  FADD.FTZ R98, R5, R98 ;  /* 0x0000006205627221 */ /* 0x000fe20000010000 */
[----:B------:R-:W-:-:S03]  /*6170*/  IMAD R5, R37, UR4, RZ ;  /* 0x0000000425057c24 */ /* 0x000fc6000f8e02ff */
[----:B------:R-:W-:Y:S01]  /*6180*/  FADD.FTZ R77, R98, R77 ;  /* 0x0000004d624d7221 */ /* 0x000fe20000010000 */
[----:B------:R-:W-:Y:S02]  /*6190*/  IMAD R5, R36, UR5, R5 ;  /* 0x0000000524057c24 */ /* 0x000fe4000f8e0205 */
[----:B------:R-:W5:Y:S01]  /*61a0*/  @!P6 MUFU.RCP R9, R9 ;  /* 0x000000090009e308 */ /* 0x000f620000001000 */
[----:B----4-:R-:W-:Y:S01]  /*61b0*/  @!P1 FADD.FTZ R16, R16, 1 ;  /* 0x3f80000010109421 */ /* 0x010fe20000010000 */
[----:B------:R-:W-:-:S06]  /*61c0*/  FADD.FTZ R100, R77, R100 ;  /* 0x000000644d647221 */ /* 0x000fcc0000010000 */
[----:B------:R-:W4:Y:S01]  /*61d0*/  @!P5 MUFU.RCP R10, R10 ;  /* 0x0000000a000ad308 */ /* 0x000f220000001000 */
[----:B--2---:R-:W-:Y:S01]  /*61e0*/  @!P4 FMUL.FTZ R65, R65, R0 ;  /* 0x000000004141c220 */ /* 0x004fe20000410000 */
[C---:B0-----:R-:W-:Y:S02]  /*61f0*/  IMAD R0, R6.reuse, UR17, RZ ;  /* 0x0000001106007c24 */ /* 0x041fe4000f8e02ff */
[----:B------:R-:W-:-:S04]  /*6200*/  IMAD.WIDE.U32 R2, R6, UR16, R2 ;  /* 0x0000001006027c25 */ /* 0x000fc8000f8e0002 */
[----:B------:R-:W0:Y:S01]  /*6210*/  @!P3 MUFU.RCP R11, R11 ;  /* 0x0000000b000bb308 */ /* 0x000e220000001000 */
[----:B-----5:R-:W-:Y:S01]  /*6220*/  @!P6 FMUL.FTZ R90, R90, R9 ;  /* 0x000000095a5ae220 */ /* 0x020fe20000410000 */
[----:B------:R-:W-:-:S04]  /*6230*/  IMAD R7, R7, UR16, R0 ;  /* 0x0000001007077c24 */ /* 0x000fc8000f8e0200 */
[----:B------:R-:W-:Y:S01]  /*6240*/  F2FP.F16.F32.PACK_AB R53, R90, R65 ;  /* 0x000000415a35723e */ /* 0x000fe200000000ff */
[----:B---3--:R-:W-:Y:S01]  /*6250*/  STG.E.128 desc[UR14][R12.64], R28 ;  /* 0x0000001c0c007986 */ /* 0x008fe2000c101d0e */
[----:B------:R-:W2:Y:S01]  /*6260*/  @!P2 MUFU.RCP R14, R14 ;  /* 0x0000000e000ea308 */ /* 0x000ea20000001000 */
[----:B----4-:R-:W-:Y:S01]  /*6270*/  @!P5 FMUL.FTZ R67, R67, R10 ;  /* 0x0000000a4343d220 */ /* 0x010fe20000410000 */
[----:B------:R-:W-:Y:S01]  /*6280*/  IADD3 R3, R3, R7, RZ ;  /* 0x0000000703037210 */ /* 0x000fe20007ffe0ff */
[----:B-1----:R-:W-:Y:S02]  /*6290*/  STG.E.128 desc[UR14][R12.64+0x200], R32 ;  /* 0x000200200c007986 */ /* 0x002fe4000c101d0e */
[----:B------:R-:W-:-:S03]  /*62a0*/  IMAD.WIDE.U32 R2, R36, UR4, R2 ;  /* 0x0000000424027c25 */ /* 0x000fc6000f8e0002 */
[----:B------:R1:W3:Y:S01]  /*62b0*/  @!P1 MUFU.RCP R19, R16 ;  /* 0x0000001000139308 */ /* 0x0002e20000001000 */
[----:B0-----:R-:W-:Y:S01]  /*62c0*/  @!P3 FMUL.FTZ R92, R92, R11 ;  /* 0x0000000b5c5cb220 */ /* 0x001fe20000410000 */
[----:B------:R-:W-:Y:S01]  /*62d0*/  BAR.SYNC.DEFER_BLOCKING 0x0 ;  /* 0x0000000000007b1d */ /* 0x000fe20000010000 */
[----:B------:R-:W-:Y:S02]  /*62e0*/  IADD3 R48, P3, R48, -0x800, RZ ;  /* 0xfffff80030307810 */ /* 0x000fe40007f7e0ff */
[----:B------:R-:W-:Y:S02]  /*62f0*/  IADD3 R0, R3, R5, RZ ;  /* 0x0000000503007210 */ /* 0x000fe40007ffe0ff */
[----:B------:R-:W-:-:S03]  /*6300*/  F2FP.F16.F32.PACK_AB R54, R92, R67 ;  /* 0x000000435c36723e */ /* 0x000fc600000000ff */
[----:B------:R-:W0:Y:S01]  /*6310*/  LDC.64 R10, c[0x0][0x3f0] ;  /* 0x0000fc00ff0a7b82 */ /* 0x000e220000000a00 */
[----:B--2---:R-:W-:Y:S01]  /*6320*/  @!P2 FMUL.FTZ R69, R69, R14 ;  /* 0x0000000e4545a220 */ /* 0x004fe20000410000 */
[----:B-1----:R-:W-:Y:S02]  /*6330*/  F2FP.F16.F32.PACK_AB R16, R79, R81 ;  /* 0x000000514f10723e */ /* 0x002fe400000000ff */
[----:B------:R-:W-:Y:S02]  /*6340*/  IADD3 R46, P2, R46, -0x800, RZ ;  /* 0xfffff8002e2e7810 */ /* 0x000fe40007f5e0ff */
[----:B------:R-:W-:Y:S02]  /*6350*/  IADD3.X R49, R49, -0x1, RZ, P3, !PT ;  /* 0xffffffff31317810 */ /* 0x000fe40001ffe4ff */
[----:B------:R-:W-:Y:S01]  /*6360*/  IADD3.X R47, R47, -0x1, RZ, P2, !PT ;  /* 0xffffffff2f2f7810 */ /* 0x000fe200017fe4ff */
[----:B---3--:R-:W-:Y:S01]  /*6370*/  @!P1 FMUL.FTZ R94, R94, R19 ;  /* 0x000000135e5e9220 */ /* 0x008fe20000410000 */
[----:B------:R-:W-:Y:S01]  /*6380*/  F2FP.F16.F32.PACK_AB R19, R86, R61 ;  /* 0x0000003d5613723e */ /* 0x000fe200000000ff */
[----:B------:R-:W-:Y:S01]  /*6390*/  FADD.FTZ R61, R100, R61 ;  /* 0x0000003d643d7221 */ /* 0x000fe20000010000 */
[----:B------:R-:W-:-:S02]  /*63a0*/  IADD3 R20, P1, R20, -0x800, RZ ;  /* 0xfffff80014147810 */ /* 0x000fc40007f3e0ff */
[----:B------:R-:W-:Y:S01]  /*63b0*/  F2FP.F16.F32.PACK_AB R55, R94, R69 ;  /* 0x000000455e37723e */ /* 0x000fe200000000ff */
[----:B------:R-:W-:Y:S01]  /*63c0*/  FADD.FTZ R86, R61, R86 ;  /* 0x000000563d567221 */ /* 0x000fe20000010000 */
[----:B------:R-:W-:Y:S01]  /*63d0*/  IADD3.X R21, R21, -0x1, RZ, P1, !PT ;  /* 0xffffffff15157810 */ /* 0x000fe20000ffe4ff */
[----:B------:R-:W-:Y:S02]  /*63e0*/  STS.128 [R8], R16 ;  /* 0x0000001008007388 */ /* 0x000fe40000000c00 */
[----:B------:R-:W-:Y:S02]  /*63f0*/  FADD.FTZ R63, R86, R63 ;  /* 0x0000003f563f7221 */ /* 0x000fe40000010000 */
[----:B------:R-:W-:Y:S01]  /*6400*/  STS.128 [R8+0x10], R52 ;  /* 0x0000103408007388 */ /* 0x000fe20000000c00 */
[----:B------:R-:W-:-:S03]  /*6410*/  NOP ;  /* 0x0000000000007918 */ /* 0x000fc60000000000 */
[----:B------:R-:W1:Y:S01]  /*6420*/  LDS.128 R72, [R51] ;  /* 0x0000000033487984 */ /* 0x000e620000000c00 */
[C---:B0-----:R-:W-:Y:S01]  /*6430*/  LEA R4, P0, R2.reuse, R10, 0x1 ;  /* 0x0000000a02047211 */ /* 0x041fe200078008ff */
[----:B------:R-:W-:Y:S02]  /*6440*/  FADD.FTZ R88, R63, R88 ;  /* 0x000000583f587221 */ /* 0x000fe40000010000 */
[----:B------:R-:W0:Y:S01]  /*6450*/  LDS.128 R80, [R51+0x200] ;  /* 0x0002000033507984 */ /* 0x000e220000000c00 */
[----:B------:R-:W-:Y:S01]  /*6460*/  LEA.HI.X R5, R2, R11, R0, 0x1, P0 ;  /* 0x0000000b02057211 */ /* 0x000fe200000f0c00 */
[----:B------:R-:W-:Y:S01]  /*6470*/  FADD.FTZ R65, R88, R65 ;  /* 0x0000004158417221 */ /* 0x000fe20000010000 */
[----:B------:R-:W-:Y:S02]  /*6480*/  ISETP.GT.AND P0, PT, R44, 0x1, PT ;  /* 0x000000012c00780c */ /* 0x000fe40003f04270 */
[----:B------:R-:W-:Y:S01]  /*6490*/  MOV R44, R56 ;  /* 0x00000038002c7202 */ /* 0x000fe20000000f00 */
[----:B------:R-:W-:-:S04]  /*64a0*/  IMAD.WIDE R2, R15, 0x10, R4 ;  /* 0x000000100f027825 */ /* 0x000fc800078e0204 */
[----:B------:R-:W-:-:S04]  /*64b0*/  FADD.FTZ R90, R65, R90 ;  /* 0x0000005a415a7221 */ /* 0x000fc80000010000 */
[----:B------:R-:W-:-:S04]  /*64c0*/  FADD.FTZ R67, R90, R67 ;  /* 0x000000435a437221 */ /* 0x000fc80000010000 */
[----:B------:R-:W-:-:S04]  /*64d0*/  FADD.FTZ R92, R67, R92 ;  /* 0x0000005c435c7221 */ /* 0x000fc80000010000 */
[----:B------:R-:W-:-:S04]  /*64e0*/  FADD.FTZ R69, R92, R69 ;  /* 0x000000455c457221 */ /* 0x000fc80000010000 */
[----:B------:R-:W-:Y:S01]  /*64f0*/  FADD.FTZ R40, R69, R94 ;  /* 0x0000005e45287221 */ /* 0x000fe20000010000 */
[----:B-1----:R2:W-:Y:S04]  /*6500*/  STG.E.128 desc[UR14][R2.64], R72 ;  /* 0x0000004802007986 */ /* 0x0025e8000c101d0e */
[----:B0-----:R2:W-:Y:S01]  /*6510*/  STG.E.128 desc[UR14][R2.64+0x200], R80 ;  /* 0x0002005002007986 */ /* 0x0015e2000c101d0e */
[----:B------:R-:W-:Y:S05]  /*6520*/  @P0 BRA `(.L_x_5330) ;  /* 0xffffffa000540947 */ /* 0x000fea000383ffff */
.L_x_5284:
[----:B------:R-:W-:Y:S02]  /*6530*/  ULDC.64 UR4, c[0x0][0x3d8] ;  /* 0x0000f60000047ab9 */ /* 0x000fe40000000a00 */
[----:B------:R-:W-:-:S04]  /*6540*/  ISETP.NE.U32.AND P0, PT, RZ, UR4, PT ;  /* 0x00000004ff007c0c */ /* 0x000fc8000bf05070 */
[----:B------:R-:W-:-:S13]  /*6550*/  ISETP.NE.AND.EX P0, PT, RZ, UR5, PT, P0 ;  /* 0x00000005ff007c0c */ /* 0x000fda000bf05300 */
[----:B------:R-:W-:Y:S05]  /*6560*/  @!P0 BRA `(.L_x_5331) ;  /* 0x0000000000808947 */ /* 0x000fea0003800000 */
[----:B------:R-:W0:Y:S01]  /*6570*/  SHFL.DOWN P0, R0, R41, 0x1, 0x1f ;  /* 0x08201f0029007f89 */ /* 0x000e220000000000 */
[----:B------:R-:W-:Y:S01]  /*6580*/  BSSY B0, `(.L_x_5331) ;  /* 0x000001e000007945 */ /* 0x000fe20003800000 */
[----:B------:R-:W1:Y:S01]  /*6590*/  S2R R4, SR_LANEID ;  /* 0x0000000000047919 */ /* 0x000e620000000000 */
[----:B------:R-:W3:Y:S01]  /*65a0*/  S2R R6, SR_TID.X ;  /* 0x0000000000067919 */ /* 0x000ee20000002100 */
[----:B0-----:R-:W-:-:S05]  /*65b0*/  @P0 FADD R0, R0, R41 ;  /* 0x0000002900000221 */ /* 0x001fca0000000000 */
[----:B--2---:R-:W0:Y:S01]  /*65c0*/  SHFL.DOWN P0, R3, R0, 0x2, 0x1f ;  /* 0x08401f0000037f89 */ /* 0x004e220000000000 */
[----:B-1----:R-:W-:-:S13]  /*65d0*/  ISETP.NE.AND P1, PT, R4, RZ, PT ;  /* 0x000000ff0400720c */ /* 0x002fda0003f25270 */
        /* <DEDUP_REMOVED lines=24> */
.L_x_5332:
[----:B------:R-:W-:Y:S05]  /*6760*/  BSYNC B0 ;  /* 0x0000000000007941 */ /* 0x000fea0003800000 */
.L_x_5331:
[----:B------:R-:W-:Y:S01]  /*6770*/  ULDC.64 UR4, c[0x0][0x3f8] ;  /* 0x0000fe0000047ab9 */ /* 0x000fe20000000a00 */
[----:B------:R-:W-:Y:S01]  /*6780*/  BSSY B0, `(.L_x_5333) ;  /* 0x0000026000007945 */ /* 0x000fe20003800000 */
[----:B------:R-:W-:-:S04]  /*6790*/  ISETP.NE.U32.AND P0, PT, RZ, UR4, PT ;  /* 0x00000004ff007c0c */ /* 0x000fc8000bf05070 */
[----:B------:R-:W-:-:S13]  /*67a0*/  ISETP.NE.AND.EX P0, PT, RZ, UR5, PT, P0 ;  /* 0x00000005ff007c0c */ /* 0x000fda000bf05300 */
[----:B------:R-:W-:Y:S05]  /*67b0*/  @!P0 BRA `(.L_x_5334) ;  /* 0x0000000000848947 */ /* 0x000fea0003800000 */
[----:B------:R-:W-:Y:S06]  /*67c0*/  BAR.SYNC.DEFER_BLOCKING 0x0 ;  /* 0x0000000000007b1d */ /* 0x000fec0000010000 */
[----:B0-2---:R-:W0:Y:S01]  /*67d0*/  SHFL.DOWN P0, R3, R40, 0x1, 0x1f ;  /* 0x08201f0028037f89 */ /* 0x005e220000000000 */
        /* <DEDUP_REMOVED lines=26> */
[----:B------:R-:W4:Y:S02]  /*6980*/  @!P0 LDS R0, [R0+0x858] ;  /* 0x0008580000008984 */ /* 0x000f240000000800 */
[----:B----4-:R-:W-:-:S05]  /*6990*/  @!P0 FADD.FTZ R7, R7, R0 ;  /* 0x0000000007078221 */ /* 0x010fca0000010000 */
[----:B------:R0:W-:Y:S01]  /*69a0*/  REDG.E.ADD.F32.FTZ.RN.STRONG.GPU desc[UR14][R22.64], R7 ;  /* 0x00000007160079a6 */ /* 0x0001e2000c10f38e */
[----:B------:R-:W-:Y:S01]  /*69b0*/  HFMA2.MMA R19, -RZ, RZ, 0, 0 ;  /* 0x00000000ff137435 */ /* 0x000fe200000001ff */
[----:B------:R-:W-:Y:S10]  /*69c0*/  BRA `(.L_x_5335) ;  /* 0x0000000000047947 */ /* 0x000ff40003800000 */
.L_x_5334:
[----:B------:R-:W3:Y:S02]  /*69d0*/  S2R R19, SR_TID.X ;  /* 0x0000000000137919 */ /* 0x000ee40000002100 */
.L_x_5335:
[----:B------:R-:W-:Y:S05]  /*69e0*/  BSYNC B0 ;  /* 0x0000000000007941 */ /* 0x000fea0003800000 */
.L_x_5333:
[----:B------:R-:W-:Y:S02]  /*69f0*/  ULDC UR22, c[0x0][0x21c] ;  /* 0x0000870000167ab9 */ /* 0x000fe40000000800 */
[----:B---3--:R-:W-:-:S13]  /*6a00*/  ISETP.GE.AND P0, PT, R19, UR22, PT ;  /* 0x0000001613007c0c */ /* 0x008fda000bf06270 */
[----:B------:R-:W-:Y:S05]  /*6a10*/  @P0 EXIT ;  /* 0x000000000000094d */ /* 0x000fea0003800000 */
[----:B------:R-:W-:Y:S01]  /*6a20*/  ULDC.64 UR6, c[0x0][0x378] ;  /* 0x0000de0000067ab9 */ /* 0x000fe20000000a00 */
[----:B------:R-:W3:Y:S01]  /*6a30*/  S2UR UR5, SR_CgaCtaId ;  /* 0x00000000000579c3 */ /* 0x000ee20000008800 */
[C---:B------:R-:W-:Y:S01]  /*6a40*/  IMAD R5, R37.reuse, UR6, RZ ;  /* 0x0000000625057c24 */ /* 0x040fe2000f8e02ff */
[----:B------:R-:W-:Y:S01]  /*6a50*/  ULDC.64 UR8, c[0x0][0x248] ;  /* 0x0000920000087ab9 */ /* 0x000fe20000000a00 */
[C---:B0-2---:R-:W-:Y:S01]  /*6a60*/  IMAD.WIDE.U32 R2, R36.reuse, UR6, RZ ;  /* 0x0000000624027c25 */ /* 0x045fe2000f8e00ff */
        /* <DEDUP_REMOVED lines=35> */
.L_x_5337:
        /* <DEDUP_REMOVED lines=55> */
.L_x_5336:
[----:B------:R-:W-:Y:S05]  /*7010*/  EXIT ;  /* 0x000000000000794d */ /* 0x000fea0003800000 */
.L_x_5321:
[----:B------:R-:W-:Y:S01]  /*7020*/  HFMA2.MMA R19, -RZ, RZ, 0, 5.9604644775390625e-08 ;  /* 0x00000001ff137435 */ /* 0x000fe200000001ff */
[----:B------:R-:W-:Y:S02]  /*7030*/  MOV R180, R14 ;  /* 0x0000000e00b47202 */ /* 0x000fe40000000f00 */
[----:B------:R-:W-:Y:S02]  /*7040*/  MOV R182, RZ ;  /* 0x000000ff00b67202 */ /* 0x000fe40000000f00 */
[----:B------:R-:W-:-:S07]  /*7050*/  MOV R197, 0xffffffff ;  /* 0xffffffff00c57802 */ /* 0x000fce0000000f00 */
[----:B-1---5:R-:W-:Y:S05]  /*7060*/  WARPSYNC.COLLECTIVE R197, `(.L_x_5338) ;  /* 0x00000000c5087348 */ /* 0x022fea0003c00000 */
[----:B------:R0:W2:Y:S02]  /*7070*/  SHFL.UP P2, R18, R180, R19, R182 ;  /* 0x04000013b4127389 */ /* 0x0000a400000400b6 */
[----:B012--5:R-:W-:Y:S01]  /*7080*/  ENDCOLLECTIVE ;  /* 0x000000000000791b */ /* 0x027fe20003800000 */
.L_x_5338:
[----:B------:R-:W-:Y:S02]  /*7090*/  MOV R180, R15 ;  /* 0x0000000f00b47202 */ /* 0x000fe40000000f00 */
[----:B------:R-:W-:-:S07]  /*70a0*/  MOV R3, R18 ;  /* 0x0000001200037202 */ /* 0x000fce0000000f00 */
[----:B------:R-:W-:Y:S05]  /*70b0*/  WARPSYNC.COLLECTIVE R197, `(.L_x_5339) ;  /* 0x00000000c5087348 */ /* 0x000fea0003c00000 */
[----:B------:R0:W1:Y:S02]  /*70c0*/  SHFL.UP P2, R18, R180, R19, R182 ;  /* 0x04000013b4127389 */ /* 0x00006400000400b6 */
[----:B01----:R-:W-:Y:S01]  /*70d0*/  ENDCOLLECTIVE ;  /* 0x000000000000791b */ /* 0x003fe20003800000 */
.L_x_5339:
        /* <DEDUP_REMOVED lines=8> */
.L_x_5340:
[----:B------:R-:W-:Y:S02]  /*7160*/  MOV R180, R15 ;  /* 0x0000000f00b47202 */ /* 0x000fe40000000f00 */
[----:B------:R-:W-:-:S07]  /*7170*/  MOV R3, R18 ;  /* 0x0000001200037202 */ /* 0x000fce0000000f00 */
[----:B------:R-:W-:Y:S05]  /*7180*/  WARPSYNC.COLLECTIVE R197, `(.L_x_5341) ;  /* 0x00000000c5087348 */ /* 0x000fea0003c00000 */
[----:B------:R0:W1:Y:S02]  /*7190*/  SHFL.UP P2, R18, R180, R19, R182 ;  /* 0x04000013b4127389 */ /* 0x00006400000400b6 */
[----:B01----:R-:W-:Y:S01]  /*71a0*/  ENDCOLLECTIVE ;  /* 0x000000000000791b */ /* 0x003fe20003800000 */
.L_x_5341:
        /* <DEDUP_REMOVED lines=8> */
.L_x_5342:
[----:B------:R-:W-:Y:S02]  /*7230*/  MOV R180, R15 ;  /* 0x0000000f00b47202 */ /* 0x000fe40000000f00 */
[----:B------:R-:W-:-:S07]  /*7240*/  MOV R3, R18 ;  /* 0x0000001200037202 */ /* 0x000fce0000000f00 */
[----:B------:R-:W-:Y:S05]  /*7250*/  WARPSYNC.COLLECTIVE R197, `(.L_x_5343) ;  /* 0x00000000c5087348 */ /* 0x000fea0003c00000 */
[----:B------:R0:W1:Y:S02]  /*7260*/  SHFL.UP P2, R18, R180, R19, R182 ;  /* 0x04000013b4127389 */ /* 0x00006400000400b6 */
[----:B01----:R-:W-:Y:S01]  /*7270*/  ENDCOLLECTIVE ;  /* 0x000000000000791b */ /* 0x003fe20003800000 */
.L_x_5343:
        /* <DEDUP_REMOVED lines=8> */
.L_x_5344:
[----:B------:R-:W-:Y:S02]  /*7300*/  MOV R180, R15 ;  /* 0x0000000f00b47202 */ /* 0x000fe40000000f00 */
[----:B------:R-:W-:-:S07]  /*7310*/  MOV R3, R18 ;  /* 0x0000001200037202 */ /* 0x000fce0000000f00 */
[----:B------:R-:W-:Y:S05]  /*7320*/  WARPSYNC.COLLECTIVE R197, `(.L_x_5345) ;  /* 0x00000000c5087348 */ /* 0x000fea0003c00000 */
[----:B------:R0:W1:Y:S02]  /*7330*/  SHFL.UP P2, R18, R180, R19, R182 ;  /* 0x04000013b4127389 */ /* 0x00006400000400b6 */
[----:B01----:R-:W-:Y:S01]  /*7340*/  ENDCOLLECTIVE ;  /* 0x000000000000791b */ /* 0x003fe20003800000 */
.L_x_5345:
        /* <DEDUP_REMOVED lines=8> */
.L_x_5346:
[----:B------:R-:W-:Y:S02]  /*73d0*/  MOV R180, R15 ;  /* 0x0000000f00b47202 */ /* 0x000fe40000000f00 */
[----:B------:R-:W-:-:S07]  /*73e0*/  MOV R3, R18 ;  /* 0x0000001200037202 */ /* 0x000fce0000000f00 */
[----:B------:R-:W-:Y:S05]  /*73f0*/  WARPSYNC.COLLECTIVE R197, `(.L_x_5347) ;  /* 0x00000000c5087348 */ /* 0x000fea0003c00000 */
[----:B------:R0:W1:Y:S02]  /*7400*/  SHFL.UP P2, R18, R180, R19, R182 ;  /* 0x04000013b4127389 */ /* 0x00006400000400b6 */
[----:B01----:R-:W-:Y:S01]  /*7410*/  ENDCOLLECTIVE ;  /* 0x000000000000791b */ /* 0x003fe20003800000 */
.L_x_5347:
[----:B------:R-:W-:Y:S05]  /*7420*/  BRA `(.L_x_5348) ;  /* 0xffffffcc000c7947 */ /* 0x000fea000383ffff */
.L_x_5322:
        /* <DEDUP_REMOVED lines=8> */
.L_x_5350:
[----:B------:R-:W-:Y:S05]  /*74b0*/  BSYNC B0 ;  /* 0x0000000000007941 */ /* 0x000fea0003800000 */
.L_x_5349:
[----:B------:R-:W-:Y:S05]  /*74c0*/  BRA `(.L_x_5351) ;  /* 0xffffffc800f87947 */ /* 0x000fea000383ffff */
.L_x_5323:
        /* <DEDUP_REMOVED lines=8> */
.L_x_5353:
[----:B------:R-:W-:Y:S05]  /*7550*/  BSYNC B0 ;  /* 0x0000000000007941 */ /* 0x000fea0003800000 */
.L_x_5352:
[----:B------:R-:W-:Y:S05]  /*7560*/  BRA `(.L_x_5354) ;  /* 0xffffffc800d87947 */ /* 0x000fea000383ffff */
.L_x_5324:
        /* <DEDUP_REMOVED lines=8> */
.L_x_5356:
[----:B------:R-:W-:Y:S05]  /*75f0*/  BSYNC B0 ;  /* 0x0000000000007941 */ /* 0x000fea0003800000 */
.L_x_5355:
        /* <DEDUP_REMOVED lines=11> */
.L_x_5357:
[----:B------:R-:W-:Y:S05]  /*76b0*/  WARPSYNC.COLLECTIVE R197, `(.L_x_5358) ;  /* 0x00000000c5087348 */ /* 0x000fea0003c00000 */
[----:B------:R0:W1:Y:S02]  /*76c0*/  SHFL.IDX P2, R198, R200, R199, R202 ;  /* 0x000000c7c8c67389 */ /* 0x00006400000400ca */
[----:B01----:R-:W-:Y:S01]  /*76d0*/  ENDCOLLECTIVE ;  /* 0x000000000000791b */ /* 0x003fe20003800000 */
.L_x_5358:
[----:B------:R-:W-:Y:S02]  /*76e0*/  MOV R200, R17 ;  /* 0x0000001100c87202 */ /* 0x000fe40000000f00 */
[----:B------:R-:W-:Y:S02]  /*76f0*/  MOV R15, R18 ;  /* 0x00000012000f7202 */ /* 0x000fe40000000f00 */
[----:B------:R-:W-:-:S07]  /*7700*/  MOV R16, R198 ;  /* 0x000000c600107202 */ /* 0x000fce0000000f00 */
[----:B------:R-:W-:Y:S05]  /*7710*/  WARPSYNC.COLLECTIVE R197, `(.L_x_5359) ;  /* 0x00000000c5087348 */ /* 0x000fea0003c00000 */
[----:B------:R0:W1:Y:S02]  /*7720*/  SHFL.IDX P2, R198, R200, R199, R202 ;  /* 0x000000c7c8c67389 */ /* 0x00006400000400ca */
[----:B01----:R-:W-:Y:S01]  /*7730*/  ENDCOLLECTIVE ;  /* 0x000000000000791b */ /* 0x003fe20003800000 */
.L_x_5359:
[----:B------:R-:W-:Y:S01]  /*7740*/  MOV R17, R198 ;  /* 0x000000c600117202 */ /* 0x000fe20000000f00 */
[----:B------:R-:W-:Y:S06]  /*7750*/  BRA `(.L_x_5360) ;  /* 0xffffffc800747947 */ /* 0x000fec000383ffff */
.L_x_5326:
        /* <DEDUP_REMOVED lines=9> */
.L_x_5361:
[----:B------:R-:W-:Y:S02]  /*77f0*/  MOV R204, R13 ;  /* 0x0000000d00cc7202 */ /* 0x000fe40000000f00 */
[----:B------:R-:W-:-:S07]  /*7800*/  MOV R3, R16 ;  /* 0x0000001000037202 */ /* 0x000fce0000000f00 */
[----:B------:R-:W-:Y:S05]  /*7810*/  WARPSYNC.COLLECTIVE R197, `(.L_x_5362) ;  /* 0x00000000c5087348 */ /* 0x000fea0003c00000 */
[----:B------:R0:W1:Y:S02]  /*7820*/  SHFL.DOWN P6, R16, R204, R17, R206 ;  /* 0x08000011cc107389 */ /* 0x00006400000c00ce */
[----:B01----:R-:W-:Y:S01]  /*7830*/  ENDCOLLECTIVE ;  /* 0x000000000000791b */ /* 0x003fe20003800000 */
.L_x_5362:
        /* <DEDUP_REMOVED lines=8> */
.L_x_5363:
[----:B------:R-:W-:Y:S02]  /*78c0*/  MOV R204, R13 ;  /* 0x0000000d00cc7202 */ /* 0x000fe40000000f00 */
[----:B------:R-:W-:-:S07]  /*78d0*/  MOV R3, R16 ;  /* 0x0000001000037202 */ /* 0x000fce0000000f00 */
[----:B------:R-:W-:Y:S05]  /*78e0*/  WARPSYNC.COLLECTIVE R197, `(.L_x_5364) ;  /* 0x00000000c5087348 */ /* 0x000fea0003c00000 */
[----:B------:R0:W1:Y:S02]  /*78f0*/  SHFL.DOWN P6, R16, R204, R17, R206 ;  /* 0x08000011cc107389 */ /* 0x00006400000c00ce */
[----:B01----:R-:W-:Y:S01]  /*7900*/  ENDCOLLECTIVE ;  /* 0x000000000000791b */ /* 0x003fe20003800000 */
.L_x_5364:
        /* <DEDUP_REMOVED lines=8> */
.L_x_5365:
[----:B------:R-:W-:Y:S02]  /*7990*/  MOV R204, R13 ;  /* 0x0000000d00cc7202 */ /* 0x000fe40000000f00 */
[----:B------:R-:W-:-:S07]  /*79a0*/  MOV R3, R16 ;  /* 0x0000001000037202 */ /* 0x000fce0000000f00 */
[----:B------:R-:W-:Y:S05]  /*79b0*/  WARPSYNC.COLLECTIVE R197, `(.L_x_5366) ;  /* 0x00000000c5087348 */ /* 0x000fea0003c00000 */
[----:B------:R0:W1:Y:S02]  /*79c0*/  SHFL.DOWN P6, R16, R204, R17, R206 ;  /* 0x08000011cc107389 */ /* 0x00006400000c00ce */
[----:B01----:R-:W-:Y:S01]  /*79d0*/  ENDCOLLECTIVE ;  /* 0x000000000000791b */ /* 0x003fe20003800000 */
.L_x_5366:
        /* <DEDUP_REMOVED lines=8> */
.L_x_5367:
[----:B------:R-:W-:Y:S02]  /*7a60*/  MOV R204, R13 ;  /* 0x0000000d00cc7202 */ /* 0x000fe40000000f00 */
[----:B------:R-:W-:-:S07]  /*7a70*/  MOV R3, R16 ;  /* 0x0000001000037202 */ /* 0x000fce0000000f00 */
[----:B------:R-:W-:Y:S05]  /*7a80*/  WARPSYNC.COLLECTIVE R197, `(.L_x_5368) ;  /* 0x00000000c5087348 */ /* 0x000fea0003c00000 */
[----:B------:R0:W1:Y:S02]  /*7a90*/  SHFL.DOWN P6, R16, R204, R17, R206 ;  /* 0x08000011cc107389 */ /* 0x00006400000c00ce */
[----:B01----:R-:W-:Y:S01]  /*7aa0*/  ENDCOLLECTIVE ;  /* 0x000000000000791b */ /* 0x003fe20003800000 */
.L_x_5368:
        /* <DEDUP_REMOVED lines=8> */
.L_x_5369:
[----:B------:R-:W-:Y:S02]  /*7b30*/  MOV R204, R13 ;  /* 0x0000000d00cc7202 */ /* 0x000fe40000000f00 */
[----:B------:R-:W-:-:S07]  /*7b40*/  MOV R3, R16 ;  /* 0x0000001000037202 */ /* 0x000fce0000000f00 */
[----:B------:R-:W-:Y:S05]  /*7b50*/  WARPSYNC.COLLECTIVE R197, `(.L_x_5370) ;  /* 0x00000000c5087348 */ /* 0x000fea0003c00000 */
[----:B------:R0:W1:Y:S02]  /*7b60*/  SHFL.DOWN P6, R16, R204, R17, R206 ;  /* 0x08000011cc107389 */ /* 0x00006400000c00ce */
[----:B01----:R-:W-:Y:S01]  /*7b70*/  ENDCOLLECTIVE ;  /* 0x000000000000791b */ /* 0x003fe20003800000 */
.L_x_5370:
        /* <DEDUP_REMOVED lines=9> */
.L_x_5371:
[----:B------:R-:W-:Y:S02]  /*7c10*/  MOV R200, R13 ;  /* 0x0000000d00c87202 */ /* 0x000fe40000000f00 */
[----:B------:R-:W-:-:S07]  /*7c20*/  MOV R2, R198 ;  /* 0x000000c600027202 */ /* 0x000fce0000000f00 */
[----:B------:R-:W-:Y:S05]  /*7c30*/  WARPSYNC.COLLECTIVE R197, `(.L_x_5372) ;  /* 0x00000000c5087348 */ /* 0x000fea0003c00000 */
[----:B------:R0:W1:Y:S02]  /*7c40*/  SHFL.IDX P2, R198, R200, R199, R202 ;  /* 0x000000c7c8c67389 */ /* 0x00006400000400ca */
[----:B01----:R-:W-:Y:S01]  /*7c50*/  ENDCOLLECTIVE ;  /* 0x000000000000791b */ /* 0x003fe20003800000 */
.L_x_5372:
[----:B------:R-:W-:Y:S05]  /*7c60*/  WARPSYNC.COLLECTIVE R197, `(.L_x_5373) ;  /* 0x00000000c5087348 */ /* 0x000fea0003c00000 */
[----:B------:R0:W1:Y:S02]  /*7c70*/  SHFL.DOWN P6, R16, R204, R17, R206 ;  /* 0x08000011cc107389 */ /* 0x00006400000c00ce */
[----:B01----:R-:W-:Y:S01]  /*7c80*/  ENDCOLLECTIVE ;  /* 0x000000000000791b */ /* 0x003fe20003800000 */
.L_x_5373:
[----:B------:R-:W-:Y:S02]  /*7c90*/  MOV R200, R34 ;  /* 0x0000002200c87202 */ /* 0x000fe40000000f00 */
[----:B------:R-:W-:Y:S02]  /*7ca0*/  MOV R204, R13 ;  /* 0x0000000d00cc7202 */ /* 0x000fe40000000f00 */
[----:B------:R-:W-:Y:S02]  /*7cb0*/  MOV R196, R198 ;  /* 0x000000c600c47202 */ /* 0x000fe40000000f00 */
[----:B------:R-:W-:-:S07]  /*7cc0*/  MOV R3, R16 ;  /* 0x0000001000037202 */ /* 0x000fce0000000f00 */
[----:B------:R-:W-:Y:S05]  /*7cd0*/  WARPSYNC.COLLECTIVE R197, `(.L_x_5374) ;  /* 0x00000000c5087348 */ /* 0x000fea0003c00000 */
[----:B------:R0:W1:Y:S02]  /*7ce0*/  SHFL.DOWN P6, R16, R204, R17, R206 ;  /* 0x08000011cc107389 */ /* 0x00006400000c00ce */
[----:B01----:R-:W-:Y:S01]  /*7cf0*/  ENDCOLLECTIVE ;  /* 0x000000000000791b */ /* 0x003fe20003800000 */
.L_x_5374:
[----:B------:R-:W-:Y:S05]  /*7d00*/  WARPSYNC.COLLECTIVE R197, `(.L_x_5375) ;  /* 0x00000000c5087348 */ /* 0x000fea0003c00000 */
[----:B------:R0:W1:Y:S02]  /*7d10*/  SHFL.IDX P2, R198, R200, R199, R202 ;  /* 0x000000c7c8c67389 */ /* 0x00006400000400ca */
[----:B01----:R-:W-:Y:S01]  /*7d20*/  ENDCOLLECTIVE ;  /* 0x000000000000791b */ /* 0x003fe20003800000 */
.L_x_5375:
[----:B------:R-:W-:Y:S02]  /*7d30*/  MOV R200, R35 ;  /* 0x0000002300c87202 */ /* 0x000fe40000000f00 */
[----:B------:R-:W-:-:S07]  /*7d40*/  MOV R18, R198 ;  /* 0x000000c600127202 */ /* 0x000fce0000000f00 */
[----:B------:R-:W-:Y:S05]  /*7d50*/  WARPSYNC.COLLECTIVE R197, `(.L_x_5376) ;  /* 0x00000000c5087348 */ /* 0x000fea0003c00000 */
[----:B------:R0:W1:Y:S02]  /*7d60*/  SHFL.IDX P2, R198, R200, R199, R202 ;  /* 0x000000c7c8c67389 */ /* 0x00006400000400ca */
[----:B01----:R-:W-:Y:S01]  /*7d70*/  ENDCOLLECTIVE ;  /* 0x000000000000791b */ /* 0x003fe20003800000 */
.L_x_5376:
[----:B------:R-:W-:Y:S01]  /*7d80*/  MOV R19, R198 ;  /* 0x000000c600137202 */ /* 0x000fe20000000f00 */
[----:B------:R-:W-:Y:S06]  /*7d90*/  BRA `(.L_x_5377) ;  /* 0xffffffc800747947 */ /* 0x000fec000383ffff */
.L_x_5378:
        /* <DEDUP_REMOVED lines=14> */
.L_x_10962:


//--------------------- .text._Z25selective_scan_bwd_kernelI32Selective_Scan_bwd_kernel_traitsILi64ELi16ELb1ELb0ELb0ELb1ELb1EN3c104HalfEfEEv12SSMParamsBwd --------------------------
	.section	.text._Z25selective_scan_bwd_kernelI32Selective_Scan_bwd_kernel_traitsILi64ELi16ELb1ELb0ELb0ELb1ELb1EN3c104HalfEfEEv12SSMParamsBwd,"ax",@progbits
	.align	128
        .global         _Z25selective_scan_bwd_kernelI32Selective_Scan_bwd_kernel_traitsILi64ELi16ELb1ELb0ELb0ELb1ELb1EN3c104HalfEfEEv12SSMParamsBwd
        .type           _Z25selective_scan_bwd_kernelI32Selective_Scan_bwd_kernel_traitsILi64ELi16ELb1ELb0ELb0ELb1ELb1EN3c104HalfEfEEv12SSMParamsBwd,@function
        .size           _Z25selective_scan_bwd_kernelI32Selective_Scan_bwd_kernel_traitsILi64ELi16ELb1ELb0ELb0ELb1ELb1EN3c104HalfEfEEv12SSMParamsBwd,(.L_x_10963 - _Z25selective_scan_bwd_kernelI32Selective_Scan_bwd_kernel_traitsILi64ELi16ELb1ELb0ELb0ELb1ELb1EN3c104HalfEfEEv12SSMParamsBwd)
        .other          _Z25selective_scan_bwd_kernelI32Selective_Scan_bwd_kernel_traitsILi64ELi16ELb1ELb0ELb0ELb1ELb1EN3c104HalfEfEEv12SSMParamsBwd,@"STO_CUDA_ENTRY STV_DEFAULT"
_Z25selective_scan_bwd_kernelI32Selective_Scan_bwd_kernel_traitsILi64ELi16ELb1ELb0ELb0ELb1ELb1EN3c104HalfEfEEv12SSMParamsBwd:
.text._Z25selective_scan_bwd_kernelI32Selective_Scan_bwd_kernel_traitsILi64ELi16ELb1ELb0ELb0ELb1ELb1EN3c104HalfEfEEv12SSMParamsBwd:
        /* <DEDUP_REMOVED lines=104> */
.L_x_5426:
[----:B------:R-:W-:Y:S01]  /*0680*/  BAR.SYNC.DEFER_BLOCKING 0x0 ;  /* 0x0000000000007b1d */ /* 0x000fe20000010000 */
[----:B------:R-:W-:-:S05]  /*0690*/  LOP3.LUT R75, R50, 0x1f, R42, 0xf8, !PT ;  /* 0x0000001f324b7812 */ /* 0x000fca00078ef82a */
[C---:B0-----:R-:W-:Y:S01]  /*06a0*/  IMAD.WIDE R2, R75.reuse, 0x10, R46 ;  /* 0x000000104b027825 */ /* 0x041fe200078e022e */
[----:B------:R-:W-:Y:S01]  /*06b0*/  IADD3 R0, R50, R43, RZ ;  /* 0x0000002b32007210 */ /* 0x000fe20007ffe0ff */
[----:B------:R-:W0:Y:S03]  /*06c0*/  LDC.64 R18, c[0x0][0x2a0] ;  /* 0x0000a800ff127b82 */ /* 0x000e260000000a00 */
[----:B------:R-:W2:Y:S04]  /*06d0*/  LDG.E.128 R12, desc[UR14][R2.64] ;  /* 0x0000000e020c7981 */ /* 0x000ea8000c1e1d00 */
[----:B------:R-:W3:Y:S01]  /*06e0*/  LDG.E.128 R28, desc[UR14][R2.64+0x200] ;  /* 0x0002000e021c7981 */ /* 0x000ee2000c1e1d00 */
[C---:B------:R-:W-:Y:S01]  /*06f0*/  LEA R51, R0.reuse, R73, 0x4 ;  /* 0x0000004900337211 */ /* 0x040fe200078e20ff */
[----:B------:R-:W-:Y:S01]  /*0700*/  IMAD.WIDE R16, R75, 0x10, R20 ;  /* 0x000000104b107825 */ /* 0x000fe200078e0214 */
        /* <DEDUP_REMOVED lines=9> */
[----:B------:R3:W4:Y:S01]  /*07a0*/  LDG.E.128 R52, desc[UR14][R16.64+0x200] ;  /* 0x0002000e10347981 */ /* 0x000722000c1e1d00 */
[----:B------:R-:W-:Y:S01]  /*07b0*/  IMAD.WIDE R2, R75, 0x10, R48 ;  /* 0x000000104b027825 */ /* 0x000fe200078e0230 */
[----:B---3--:R-:W3:Y:S02]  /*07c0*/  LDC.64 R16, c[0x0][0x318] ;  /* 0x0000c600ff107b82 */ /* 0x008ee40000000a00 */
[----:B--2---:R-:W-:Y:S04]  /*07d0*/  STS.128 [R51], R32 ;  /* 0x0000002033007388 */ /* 0x004fe80000000c00 */
[----:B----4-:R-:W-:Y:S01]  /*07e0*/  STS.128 [R51+0x200], R52 ;  /* 0x0002003433007388 */ /* 0x010fe20000000c00 */
[----:B------:R-:W-:-:S03]  /*07f0*/  NOP ;  /* 0x0000000000007918 */ /* 0x000fc60000000000 */
[----:B------:R-:W2:Y:S04]  /*0800*/  LDS.128 R28, [R0] ;  /* 0x00000000001c7984 */ /* 0x000ea80000000c00 */
[----:B------:R4:W0:Y:S01]  /*0810*/  LDS.128 R12, [R0+0x10] ;  /* 0x00001000000c7984 */ /* 0x0008220000000c00 */
[----:B------:R-:W-:Y:S06]  /*0820*/  BAR.SYNC.DEFER_BLOCKING 0x0 ;  /* 0x0000000000007b1d */ /* 0x000fec0000010000 */
[----:B------:R-:W3:Y:S04]  /*0830*/  LDG.E.128 R60, desc[UR14][R2.64] ;  /* 0x0000000e023c7981 */ /* 0x000ee8000c1e1d00 */
[----:B------:R-:W4:Y:S01]  /*0840*/  LDG.E.128 R64, desc[UR14][R2.64+0x200] ;  /* 0x0002000e02407981 */ /* 0x000f22000c1e1d00 */
[----:B------:R-:W-:Y:S01]  /*0850*/  BSSY B0, `(.L_x_5380) ;  /* 0x000003b000007945 */ /* 0x000fe20003800000 */
        /* <DEDUP_REMOVED lines=11> */
[--C-:B------:R-:W-:Y:S02]  /*0910*/  HADD2.F32 R71, -RZ, R31.reuse.H0_H0 ;  /* 0x2000001fff477230 */ /* 0x100fe40000004100 */
[--C-:B------:R-:W-:Y:S01]  /*0920*/  FADD.FTZ R56, R33, R38.reuse ;  /* 0x0000002621387221 */ /* 0x100fe20000010000 */
[----:B------:R-:W-:Y:S02]  /*0930*/  HADD2.F32 R31, -RZ, R31.H1_H1 ;  /* 0x3000001fff1f7230 */ /* 0x000fe40000004100 */
[--C-:B------:R-:W-:Y:S01]  /*0940*/  FADD.FTZ R57, R35, R38.reuse ;  /* 0x0000002623397221 */ /* 0x100fe20000010000 */
[----:B------:R-:W-:Y:S01]  /*0950*/  FSETP.GTU.FTZ.AND P3, PT, R53, 20, PT ;  /* 0x41a000003500780b */ /* 0x000fe20003f7c000 */
[--C-:B------:R-:W-:Y:S01]  /*0960*/  FADD.FTZ R58, R71, R38.reuse ;  /* 0x00000026473a7221 */ /* 0x100fe20000010000 */
[----:B------:R-:W-:Y:S01]  /*0970*/  FSETP.GTU.FTZ.AND P4, PT, R54, 20, PT ;  /* 0x41a000003600780b */ /* 0x000fe20003f9c000 */
[----:B------:R-:W-:Y:S01]  /*0980*/  FADD.FTZ R59, R31, R38 ;  /* 0x000000261f3b7221 */ /* 0x000fe20000010000 */
[----:B------:R-:W-:-:S02]  /*0990*/  FSETP.GTU.FTZ.AND P5, PT, R55, 20, PT ;  /* 0x41a000003700780b */ /* 0x000fc40003fbc000 */
[----:B------:R-:W-:Y:S02]  /*09a0*/  FSETP.GTU.FTZ.AND P6, PT, R56, 20, PT ;  /* 0x41a000003800780b */ /* 0x000fe40003fdc000 */
[----:B------:R-:W-:Y:S02]  /*09b0*/  FSETP.GTU.FTZ.AND P0, PT, R57, 20, PT ;  /* 0x41a000003900780b */ /* 0x000fe40003f1c000 */
[----:B------:R-:W-:Y:S01]  /*09c0*/  FSETP.GTU.FTZ.AND P1, PT, R58, 20, PT ;  /* 0x41a000003a00780b */ /* 0x000fe20003f3c000 */
[----:B---3--:R2:W-:Y:S04]  /*09d0*/  STS.128 [R51], R60 ;  /* 0x0000003c33007388 */ /* 0x0085e80000000c00 */
[----:B----4-:R2:W-:Y:S01]  /*09e0*/  STS.128 [R51+0x200], R64 ;  /* 0x0002004033007388 */ /* 0x0105e20000000c00 */
[----:B------:R-:W-:Y:S01]  /*09f0*/  NOP ;  /* 0x0000000000007918 */ /* 0x000fe20000000000 */
[----:B0-----:R-:W-:Y:S06]  /*0a00*/  @P2 BRA `(.L_x_5381) ;  /* 0x00000000007c2947 */ /* 0x001fec0003800000 */
        /* <DEDUP_REMOVED lines=31> */
.L_x_5381:
[----:B------:R-:W-:Y:S05]  /*0c00*/  BSYNC B0 ;  /* 0x0000000000007941 */ /* 0x000fea0003800000 */
.L_x_5380:
[----:B------:R-:W-:Y:S01]  /*0c10*/  HADD2.F32 R3, -RZ, R12.H0_H0 ;  /* 0x2000000cff037230 */ /* 0x000fe20000004100 */
[----:B------:R-:W-:Y:S01]  /*0c20*/  BSSY B0, `(.L_x_5382) ;  /* 0x0000023000007945 */ /* 0x000fe20003800000 */
[----:B------:R-:W-:-:S03]  /*0c30*/  FSETP.GTU.FTZ.AND P2, PT, R59, 20, PT ;  /* 0x41a000003b00780b */ /* 0x000fc60003f5c000 */
[----:B--2---:R-:W-:Y:S01]  /*0c40*/  FADD.FTZ R60, R3, R38 ;  /* 0x00000026033c7221 */ /* 0x004fe20000010000 */
        /* <DEDUP_REMOVED lines=32> */
.L_x_5383:
[----:B------:R-:W-:Y:S05]  /*0e50*/  BSYNC B0 ;  /* 0x0000000000007941 */ /* 0x000fea0003800000 */
.L_x_5382:
[----:B------:R-:W-:Y:S01]  /*0e60*/  HADD2.F32 R61, -RZ, R12.H1_H1 ;  /* 0x3000000cff3d7230 */ /* 0x000fe20000004100 */
        /* <DEDUP_REMOVED lines=35> */
.L_x_5385:
[----:B------:R-:W-:Y:S05]  /*10a0*/  BSYNC B0 ;  /* 0x0000000000007941 */ /* 0x000fea0003800000 */
.L_x_5384:
        /* <DEDUP_REMOVED lines=36> */
.L_x_5387:
[----:B------:R-:W-:Y:S05]  /*12f0*/  BSYNC B0 ;  /* 0x0000000000007941 */ /* 0x000fea0003800000 */
.L_x_5386:
        /* <DEDUP_REMOVED lines=36> */
.L_x_5389:
[----:B------:R-:W-:Y:S05]  /*1540*/  BSYNC B0 ;  /* 0x0000000000007941 */ /* 0x000fea0003800000 */
.L_x_5388:
        /* <DEDUP_REMOVED lines=36> */
.L_x_5391:
[----:B------:R-:W-:Y:S05]  /*1790*/  BSYNC B0 ;  /* 0x0000000000007941 */ /* 0x000fea0003800000 */
.L_x_5390:
        /* <DEDUP_REMOVED lines=36> */
.L_x_5393:
[----:B------:R-:W-:Y:S05]  /*19e0*/  BSYNC B0 ;  /* 0x0000000000007941 */ /* 0x000fea0003800000 */
.L_x_5392:
[--C-:B------:R-:W-:Y:S01]  /*19f0*/  HADD2.F32 R3, -RZ, R15.reuse.H0_H0 ;  /* 0x2000000fff037230 */ /* 0x100fe20000004100 */
[----:B------:R-:W-:Y:S01]  /*1a00*/  BSSY B0, `(.L_x_5394) ;  /* 0x0000025000007945 */ /* 0x000fe20003800000 */
[----:B------:R-:W-:Y:S01]  /*1a10*/  FSETP.GTU.FTZ.AND P1, PT, R65, 20, PT ;  /* 0x41a000004100780b */ /* 0x000fe20003f3c000 */
[----:B------:R-:W-:Y:S01]  /*1a20*/  HADD2.F32 R15, -RZ, R15.H1_H1 ;  /* 0x3000000fff0f7230 */ /* 0x000fe20000004100 */
[----:B-1----:R-:W-:Y:S01]  /*1a30*/  LEA R2, R44, 0xfffffc00, 0xa ;  /* 0xfffffc002c027811 */ /* 0x002fe200078e50ff */
        /* <DEDUP_REMOVED lines=33> */
.L_x_5395:
[----:B------:R-:W-:Y:S05]  /*1c50*/  BSYNC B0 ;  /* 0x0000000000007941 */ /* 0x000fea0003800000 */
.L_x_5394:
[----:B------:R-:W-:Y:S01]  /*1c60*/  IMAD R12, R18, UR17, RZ ;  /* 0x00000011120c7c24 */ /* 0x000fe2000f8e02ff */
[----:B------:R-:W-:Y:S01]  /*1c70*/  BSSY B0, `(.L_x_5396) ;  /* 0x0000025000007945 */ /* 0x000fe20003800000 */
[----:B------:R-:W-:Y:S01]  /*1c80*/  FSETP.GTU.FTZ.AND P2, PT, R66, 20, PT ;  /* 0x41a000004200780b */ /* 0x000fe20003f5c000 */
[----:B------:R-:W-:Y:S01]  /*1c90*/  FADD.FTZ R67, R15, R38 ;  /* 0x000000260f437221 */ /* 0x000fe20000010000 */
[----:B------:R-:W-:Y:S01]  /*1ca0*/  SHF.R.S32.HI R3, RZ, 0x1f, R2 ;  /* 0x0000001fff037819 */ /* 0x000fe20000011402 */
[----:B------:R-:W-:Y:S01]  /*1cb0*/  IMAD R29, R19, UR16, R12 ;  /* 0x00000010131d7c24 */ /* 0x000fe2000f8e020c */
        /* <DEDUP_REMOVED lines=32> */
.L_x_5397:
[----:B------:R-:W-:Y:S05]  /*1ec0*/  BSYNC B0 ;  /* 0x0000000000007941 */ /* 0x000fea0003800000 */
.L_x_5396:
[----:B------:R-:W-:Y:S01]  /*1ed0*/  IMAD.WIDE.U32 R18, R18, UR16, R2 ;  /* 0x0000001012127c25 */ /* 0x000fe2000f8e0002 */
[----:B------:R-:W-:Y:S01]  /*1ee0*/  BSSY B0, `(.L_x_5398) ;  /* 0x0000023000007945 */ /* 0x000fe20003800000 */
[----:B------:R-:W-:-:S03]  /*1ef0*/  FSETP.GTU.FTZ.AND P3, PT, R67, 20, PT ;  /* 0x41a000004300780b */ /* 0x000fc60003f7c000 */
[----:B------:R-:W-:Y:S01]  /*1f00*/  IADD3 R15, R19, R29, RZ ;  /* 0x0000001d130f7210 */ /* 0x000fe20007ffe0ff */
        /* <DEDUP_REMOVED lines=32> */
.L_x_5399:
[----:B------:R-:W-:Y:S05]  /*2110*/  BSYNC B0 ;  /* 0x0000000000007941 */ /* 0x000fea0003800000 */
.L_x_5398:
        /* <DEDUP_REMOVED lines=33> */
.L_x_5401:
[----:B------:R-:W-:Y:S05]  /*2330*/  BSYNC B0 ;  /* 0x0000000000007941 */ /* 0x000fea0003800000 */
.L_x_5400:
        /* <DEDUP_REMOVED lines=33> */
.L_x_5403:
[----:B------:R-:W-:Y:S05]  /*2550*/  BSYNC B0 ;  /* 0x0000000000007941 */ /* 0x000fea0003800000 */
.L_x_5402:
        /* <DEDUP_REMOVED lines=33> */
.L_x_5405:
[----:B------:R-:W-:Y:S05]  /*2770*/  BSYNC B0 ;  /* 0x0000000000007941 */ /* 0x000fea0003800000 */
.L_x_5404:
        /* <DEDUP_REMOVED lines=33> */
.L_x_5407:
[----:B------:R-:W-:Y:S05]  /*2990*/  BSYNC B0 ;  /* 0x0000000000007941 */ /* 0x000fea0003800000 */
.L_x_5406:
        /* <DEDUP_REMOVED lines=33> */
.L_x_5409:
[----:B------:R-:W-:Y:S05]  /*2bb0*/  BSYNC B0 ;  /* 0x0000000000007941 */ /* 0x000fea0003800000 */
.L_x_5408:
        /* <DEDUP_REMOVED lines=33> */
.L_x_5411:
[----:B------:R-:W-:Y:S05]  /*2dd0*/  BSYNC B0 ;  /* 0x0000000000007941 */ /* 0x000fea0003800000 */
.L_x_5410:
[----:B------:R-:W-:Y:S01]  /*2de0*/  ULDC.64 UR4, c[0x0][0x2a8] ;  /* 0x0000aa0000047ab9 */ /* 0x000fe20000000a00 */
[----:B------:R-:W-:Y:S01]  /*2df0*/  MOV R12, R18 ;  /* 0x00000012000c7202 */ /* 0x000fe20000000f00 */
[----:B------:R-:W-:Y:S01]  /*2e00*/  IMAD R19, R37, UR4, RZ ;  /* 0x0000000425137c24 */ /* 0x000fe2000f8e02ff */
[----:B------:R-:W-:Y:S01]  /*2e10*/  MOV R13, R15 ;  /* 0x0000000f000d7202 */ /* 0x000fe20000000f00 */
[----:B------:R-:W0:Y:S02]  /*2e20*/  LDC.64 R32, c[0x0][0x2b0] ;  /* 0x0000ac00ff207b82 */ /* 0x000e240000000a00 */
[C---:B------:R-:W-:Y:S02]  /*2e30*/  IMAD R19, R36.reuse, UR5, R19 ;  /* 0x0000000524137c24 */ /* 0x040fe4000f8e0213 */
[----:B------:R-:W-:Y:S01]  /*2e40*/  IMAD.WIDE.U32 R12, R36, UR4, R12 ;  /* 0x00000004240c7c25 */ /* 0x000fe2000f8e000c */
[----:B------:R-:W-:-:S03]  /*2e50*/  ULDC.64 UR4, c[0x0][0x2b8] ;  /* 0x0000ae0000047ab9 */ /* 0x000fc60000000a00 */
[----:B------:R-:W1:Y:S01]  /*2e60*/  LDC.64 R80, c[0x0][0x308] ;  /* 0x0000c200ff507b82 */ /* 0x000e620000000a00 */
[----:B------:R-:W-:Y:S02]  /*2e70*/  IADD3 R13, R13, R19, RZ ;  /* 0x000000130d0d7210 */ /* 0x000fe40007ffe0ff */
[----:B------:R-:W-:-:S04]  /*2e80*/  LEA R28, P0, R12, R16, 0x1 ;  /* 0x000000100c1c7211 */ /* 0x000fc800078008ff */
[----:B------:R-:W-:Y:S02]  /*2e90*/  LEA.HI.X R29, R12, R17, R13, 0x1, P0 ;  /* 0x000000110c1d7211 */ /* 0x000fe400000f0c0d */
[----:B------:R-:W2:Y:S01]  /*2ea0*/  LDS.128 R12, [R0] ;  /* 0x00000000000c7984 */ /* 0x000ea20000000c00 */
[----:B------:R-:W-:-:S03]  /*2eb0*/  IMAD.WIDE R28, R75, 0x10, R28 ;  /* 0x000000104b1c7825 */ /* 0x000fc600078e021c */
[----:B------:R-:W-:Y:S01]  /*2ec0*/  LDS.128 R16, [R0+0x10] ;  /* 0x0000100000107984 */ /* 0x000fe20000000c00 */
[----:B------:R-:W-:Y:S06]  /*2ed0*/  BAR.SYNC.DEFER_BLOCKING 0x0 ;  /* 0x0000000000007b1d */ /* 0x000fec0000010000 */
[----:B------:R-:W3:Y:S04]  /*2ee0*/  LDG.E.128 R84, desc[UR14][R28.64] ;  /* 0x0000000e1c547981 */ /* 0x000ee8000c1e1d00 */
[----:B------:R4:W5:Y:S01]  /*2ef0*/  LDG.E.128 R92, desc[UR14][R28.64+0x200] ;  /* 0x0002000e1c5c7981 */ /* 0x000962000c1e1d00 */
[----:B0-----:R-:W-:-:S04]  /*2f00*/  IMAD R30, R32, UR17, RZ ;  /* 0x00000011201e7c24 */ /* 0x001fc8000f8e02ff */
[----:B------:R-:W-:Y:S02]  /*2f10*/  IMAD R33, R33, UR16, R30 ;  /* 0x0000001021217c24 */ /* 0x000fe4000f8e021e */
[----:B------:R-:W-:-:S05]  /*2f20*/  IMAD.WIDE.U32 R30, R32, UR16, R2 ;  /* 0x00000010201e7c25 */ /* 0x000fca000f8e0002 */
[----:B------:R-:W-:Y:S01]  /*2f30*/  IADD3 R31, R31, R33, RZ ;  /* 0x000000211f1f7210 */ /* 0x000fe20007ffe0ff */
[----:B------:R-:W-:Y:S02]  /*2f40*/  IMAD R33, R37, UR4, RZ ;  /* 0x0000000425217c24 */ /* 0x000fe4000f8e02ff */
[----:B------:R-:W-:-:S04]  /*2f50*/  IMAD.WIDE.U32 R30, R36, UR4, R30 ;  /* 0x00000004241e7c25 */ /* 0x000fc8000f8e001e */
[----:B------:R-:W-:Y:S01]  /*2f60*/  IMAD R33, R36, UR5, R33 ;  /* 0x0000000524217c24 */ /* 0x000fe2000f8e0221 */
[----:B-1----:R-:W-:Y:S01]  /*2f70*/  LEA R80, P0, R30, R80, 0x1 ;  /* 0x000000501e507211 */ /* 0x002fe200078008ff */
[----:B--2---:R-:W-:Y:S01]  /*2f80*/  HADD2.F32 R104, -RZ, R12.H0_H0 ;  /* 0x2000000cff687230 */ /* 0x004fe20000004100 */
[----:B------:R-:W-:Y:S02]  /*2f90*/  ULDC.64 UR4, c[0x0][0x3a0] ;  /* 0x0000e80000047ab9 */ /* 0x000fe40000000a00 */
[----:B----4-:R-:W-:-:S04]  /*2fa0*/  IADD3 R28, R31, R33, RZ ;  /* 0x000000211f1c7210 */ /* 0x010fc80007ffe0ff */
[----:B------:R-:W-:-:S03]  /*2fb0*/  LEA.HI.X R81, R30, R81, R28, 0x1, P0 ;  /* 0x000000511e517211 */ /* 0x000fc600000f0c1c */
[----:B------:R-:W-:Y:S01]  /*2fc0*/  IMAD.WIDE R80, R75, 0x10, R80 ;  /* 0x000000104b507825 */ /* 0x000fe200078e0250 */
[----:B---3--:R-:W-:Y:S04]  /*2fd0*/  STS.128 [R51], R84 ;  /* 0x0000005433007388 */ /* 0x008fe80000000c00 */
[----:B-----5:R-:W-:Y:S01]  /*2fe0*/  STS.128 [R51+0x200], R92 ;  /* 0x0002005c33007388 */ /* 0x020fe20000000c00 */
[----:B------:R-:W-:-:S03]  /*2ff0*/  NOP ;  /* 0x0000000000007918 */ /* 0x000fc60000000000 */
[----:B------:R-:W0:Y:S04]  /*3000*/  LDS.128 R76, [R0] ;  /* 0x00000000004c7984 */ /* 0x000e280000000c00 */
[----:B------:R-:W1:Y:S01]  /*3010*/  LDS.128 R68, [R0+0x10] ;  /* 0x0000100000447984 */ /* 0x000e620000000c00 */
[----:B------:R-:W-:Y:S06]  /*3020*/  BAR.SYNC.DEFER_BLOCKING 0x0 ;  /* 0x0000000000007b1d */ /* 0x000fec0000010000 */
[----:B------:R-:W2:Y:S04]  /*3030*/  LDG.E.128 R32, desc[UR14][R80.64] ;  /* 0x0000000e50207981 */ /* 0x000ea8000c1e1d00 */
[----:B------:R3:W4:Y:S01]  /*3040*/  LDG.E.128 R28, desc[UR14][R80.64+0x200] ;  /* 0x0002000e501c7981 */ /* 0x000722000c1e1d00 */
[----:B------:R-:W-:-:S02]  /*3050*/  HADD2.F32 R102, -RZ, R13.H0_H0 ;  /* 0x2000000dff667230 */ /* 0x000fc40000004100 */
[----:B------:R-:W-:Y:S02]  /*3060*/  HADD2.F32 R101, -RZ, R13.H1_H1 ;  /* 0x3000000dff657230 */ /* 0x000fe40000004100 */
[--C-:B0-----:R-:W-:Y:S02]  /*3070*/  HADD2.F32 R89, -RZ, R76.reuse.H1_H1 ;  /* 0x3000004cff597230 */ /* 0x101fe40000004100 */
[--C-:B------:R-:W-:Y:S02]  /*3080*/  HADD2.F32 R87, -RZ, R77.reuse.H1_H1 ;  /* 0x3000004dff577230 */ /* 0x100fe40000004100 */
[----:B------:R-:W-:Y:S02]  /*3090*/  HADD2.F32 R88, -RZ, R76.H0_H0 ;  /* 0x2000004cff587230 */ /* 0x000fe40000004100 */
[----:B------:R-:W-:Y:S01]  /*30a0*/  FMUL.FTZ R76, R89, -1.4426950216293334961 ;  /* 0xbfb8aa3b594c7820 */ /* 0x000fe20000410000 */
[----:B------:R-:W-:Y:S02]  /*30b0*/  HADD2.F32 R86, -RZ, R77.H0_H0 ;  /* 0x2000004dff567230 */ /* 0x000fe40000004100 */
[----:B---3--:R-:W-:Y:S01]  /*30c0*/  FMUL.FTZ R80, R87, -1.4426950216293334961 ;  /* 0xbfb8aa3b57507820 */ /* 0x008fe20000410000 */
[--C-:B------:R-:W-:Y:S01]  /*30d0*/  HADD2.F32 R72, -RZ, R78.reuse.H0_H0 ;  /* 0x2000004eff487230 */ /* 0x100fe20000004100 */
[----:B------:R0:W3:Y:S01]  /*30e0*/  MUFU.EX2 R91, R76 ;  /* 0x0000004c005b7308 */ /* 0x0000e20000000800 */
[----:B------:R-:W-:Y:S01]  /*30f0*/  FMUL.FTZ R74, R88, -1.4426950216293334961 ;  /* 0xbfb8aa3b584a7820 */ /* 0x000fe20000410000 */
[----:B------:R-:W-:Y:S01]  /*3100*/  FMUL.FTZ R77, R86, -1.4426950216293334961 ;  /* 0xbfb8aa3b564d7820 */ /* 0x000fe20000410000 */
[----:B------:R-:W-:-:S02]  /*3110*/  HADD2.F32 R78, -RZ, R78.H1_H1 ;  /* 0x3000004eff4e7230 */ /* 0x000fc40000004100 */
[----:B------:R-:W-:Y:S01]  /*3120*/  FMUL.FTZ R81, R72, -1.4426950216293334961 ;  /* 0xbfb8aa3b48517820 */ /* 0x000fe20000410000 */
[----:B------:R-:W-:Y:S02]  /*3130*/  HADD2.F32 R103, -RZ, R14.H1_H1 ;  /* 0x3000000eff677230 */ /* 0x000fe40000004100 */
[----:B------:R1:W5:Y:S01]  /*3140*/  MUFU.EX2 R93, R80 ;  /* 0x00000050005d7308 */ /* 0x0003620000000800 */
[--C-:B0-----:R-:W-:Y:S02]  /*3150*/  HADD2.F32 R76, -RZ, R79.reuse.H0_H0 ;  /* 0x2000004fff4c7230 */ /* 0x101fe40000004100 */
[----:B------:R-:W-:Y:S01]  /*3160*/  FMUL.FTZ R82, R78, -1.4426950216293334961 ;  /* 0xbfb8aa3b4e527820 */ /* 0x000fe20000410000 */
[----:B------:R-:W-:Y:S02]  /*3170*/  HADD2.F32 R79, -RZ, R79.H1_H1 ;  /* 0x3000004fff4f7230 */ /* 0x000fe40000004100 */
[----:B------:R-:W-:Y:S02]  /*3180*/  FMUL.FTZ R83, R76, -1.4426950216293334961 ;  /* 0xbfb8aa3b4c537820 */ /* 0x000fe40000410000 */
[----:B------:R0:W5:Y:S01]  /*3190*/  MUFU.EX2 R90, R74 ;  /* 0x0000004a005a7308 */ /* 0x0001620000000800 */
[----:B-1----:R-:W-:-:S02]  /*31a0*/  HADD2.F32 R80, -RZ, R68.H1_H1 ;  /* 0x30000044ff507230 */ /* 0x002fc40000004100 */
[----:B------:R-:W-:Y:S01]  /*31b0*/  FMUL.FTZ R84, R79, -1.4426950216293334961 ;  /* 0xbfb8aa3b4f547820 */ /* 0x000fe20000410000 */
[----:B---3--:R-:W-:Y:S02]  /*31c0*/  FADD.FTZ R91, R91, 1 ;  /* 0x3f8000005b5b7421 */ /* 0x008fe40000010000 */
[----:B------:R-:W-:Y:S02]  /*31d0*/  FMUL.FTZ R85, R80, -1.4426950216293334961 ;  /* 0xbfb8aa3b50557820 */ /* 0x000fe40000410000 */
[----:B------:R1:W3:Y:S01]  /*31e0*/  MUFU.EX2 R92, R77 ;  /* 0x0000004d005c7308 */ /* 0x0002e20000000800 */
[----:B0-----:R-:W-:Y:S02]  /*31f0*/  HADD2.F32 R74, -RZ, R68.H0_H0 ;  /* 0x20000044ff4a7230 */ /* 0x001fe40000004100 */
[----:B-----5:R-:W-:-:S03]  /*3200*/  FADD.FTZ R93, R93, 1 ;  /* 0x3f8000005d5d7421 */ /* 0x020fc60000010000 */
[----:B------:R-:W-:Y:S02]  /*3210*/  FMUL.FTZ R68, R74, -1.4426950216293334961 ;  /* 0xbfb8aa3b4a447820 */ /* 0x000fe40000410000 */
[----:B------:R0:W5:Y:S01]  /*3220*/  MUFU.EX2 R94, R81 ;  /* 0x00000051005e7308 */ /* 0x0001620000000800 */
[----:B-1----:R-:W-:Y:S02]  /*3230*/  HADD2.F32 R77, -RZ, R69.H0_H0 ;  /* 0x20000045ff4d7230 */ /* 0x002fe40000004100 */
[----:B------:R-:W-:-:S05]  /*3240*/  FADD.FTZ R90, R90, 1 ;  /* 0x3f8000005a5a7421 */ /* 0x000fca0000010000 */
[----:B------:R1:W5:Y:S01]  /*3250*/  MUFU.EX2 R95, R82 ;  /* 0x00000052005f7308 */ /* 0x0003620000000800 */
[----:B0-----:R-:W-:Y:S02]  /*3260*/  HADD2.F32 R81, -RZ, R69.H1_H1 ;  /* 0x30000045ff517230 */ /* 0x001fe40000004100 */
[----:B------:R-:W-:Y:S01]  /*3270*/  FMUL.FTZ R69, R77, -1.4426950216293334961 ;  /* 0xbfb8aa3b4d457820 */ /* 0x000fe20000410000 */
[----:B---3--:R-:W-:Y:S02]  /*3280*/  FADD.FTZ R92, R92, 1 ;  /* 0x3f8000005c5c7421 */ /* 0x008fe40000010000 */
[----:B------:R-:W-:Y:S02]  /*3290*/  FMUL.FTZ R100, R81, -1.4426950216293334961 ;  /* 0xbfb8aa3b51647820 */ /* 0x000fe40000410000 */
[----:B------:R0:W3:Y:S01]  /*32a0*/  MUFU.EX2 R96, R83 ;  /* 0x0000005300607308 */ /* 0x0000e20000000800 */
[----:B-1----:R-:W-:Y:S02]  /*32b0*/  HADD2.F32 R82, -RZ, R70.H0_H0 ;  /* 0x20000046ff527230 */ /* 0x002fe40000004100 */
[----:B-----5:R-:W-:-:S05]  /*32c0*/  FADD.FTZ R94, R94, 1 ;  /* 0x3f8000005e5e7421 */ /* 0x020fca0000010000 */
[----:B------:R1:W5:Y:S01]  /*32d0*/  MUFU.EX2 R97, R84 ;  /* 0x0000005400617308 */ /* 0x0003620000000800 */
[----:B0-----:R-:W-:Y:S02]  /*32e0*/  HADD2.F32 R83, -RZ, R70.H1_H1 ;  /* 0x30000046ff537230 */ /* 0x001fe40000004100 */
[----:B------:R-:W-:-:S03]  /*32f0*/  FADD.FTZ R95, R95, 1 ;  /* 0x3f8000005f5f7421 */ /* 0x000fc60000010000 */
[----:B------:R-:W-:Y:S02]  /*3300*/  FMUL.FTZ R70, R83, -1.4426950216293334961 ;  /* 0xbfb8aa3b53467820 */ /* 0x000fe40000410000 */
[----:B------:R0:W5:Y:S01]  /*3310*/  MUFU.EX2 R99, R85 ;  /* 0x0000005500637308 */ /* 0x0001620000000800 */
[----:B-1----:R-:W-:Y:S02]  /*3320*/  HADD2.F32 R84, -RZ, R71.H0_H0 ;  /* 0x20000047ff547230 */ /* 0x002fe40000004100 */
[----:B---3--:R-:W-:-:S05]  /*3330*/  FADD.FTZ R96, R96, 1 ;  /* 0x3f80000060607421 */ /* 0x008fca0000010000 */
[----:B------:R1:W3:Y:S01]  /*3340*/  MUFU.EX2 R98, R68 ;  /* 0x0000004400627308 */ /* 0x0002e20000000800 */
[----:B0-----:R-:W-:Y:S02]  /*3350*/  HADD2.F32 R85, -RZ, R71.H1_H1 ;  /* 0x30000047ff557230 */ /* 0x001fe40000004100 */
[----:B-----5:R-:W-:-:S03]  /*3360*/  FADD.FTZ R97, R97, 1 ;  /* 0x3f80000061617421 */ /* 0x020fc60000010000 */
[----:B------:R-:W-:Y:S02]  /*3370*/  FMUL.FTZ R71, R85, -1.4426950216293334961 ;  /* 0xbfb8aa3b55477820 */ /* 0x000fe40000410000 */
[----:B------:R0:W5:Y:S01]  /*3380*/  MUFU.EX2 R106, R69 ;  /* 0x00000045006a7308 */ /* 0x0001620000000800 */
[----:B-1----:R-:W-:Y:S01]  /*3390*/  FMUL.FTZ R68, R82, -1.4426950216293334961 ;  /* 0xbfb8aa3b52447820 */ /* 0x002fe20000410000 */
[----:B------:R-:W-:-:S06]  /*33a0*/  FADD.FTZ R99, R99, 1 ;  /* 0x3f80000063637421 */ /* 0x000fcc0000010000 */
[----:B------:R-:W1:Y:S01]  /*33b0*/  MUFU.EX2 R116, R68 ;  /* 0x0000004400747308 */ /* 0x000e620000000800 */
[----:B0-----:R-:W-:Y:S01]  /*33c0*/  FMUL.FTZ R69, R84, -1.4426950216293334961 ;  /* 0xbfb8aa3b54457820 */ /* 0x001fe20000410000 */
[----:B---3--:R-:W-:-:S06]  /*33d0*/  FADD.FTZ R98, R98, 1 ;  /* 0x3f80000062627421 */ /* 0x008fcc0000010000 */
[----:B------:R-:W-:Y:S01]  /*33e0*/  MUFU.EX2 R117, R70 ;  /* 0x0000004600757308 */ /* 0x000fe20000000800 */
[----:B-----5:R-:W-:-:S07]  /*33f0*/  FADD.FTZ R122, R106, 1 ;  /* 0x3f8000006a7a7421 */ /* 0x020fce0000010000 */
[----:B------:R-:W0:Y:S01]  /*3400*/  MUFU.EX2 R118, R69 ;  /* 0x0000004500767308 */ /* 0x000e220000000800 */
[----:B-1----:R-:W-:-:S07]  /*3410*/  FADD.FTZ R116, R116, 1 ;  /* 0x3f80000074747421 */ /* 0x002fce0000010000 */
[----:B------:R-:W1:Y:S08]  /*3420*/  MUFU.EX2 R119, R71 ;  /* 0x0000004700777308 */ /* 0x000e700000000800 */
[----:B------:R3:W5:Y:S01]  /*3430*/  MUFU.RCP R105, R90 ;  /* 0x0000005a00697308 */ /* 0x0007620000001000 */
[----:B0-----:R-:W-:-:S07]  /*3440*/  FADD.FTZ R118, R118, 1 ;  /* 0x3f80000076767421 */ /* 0x001fce0000010000 */
[----:B------:R0:W4:Y:S01]  /*3450*/  MUFU.RCP R112, R91 ;  /* 0x0000005b00707308 */ /* 0x0001220000001000 */
[----:B---3--:R-:W-:Y:S02]  /*3460*/  HADD2.F32 R90, -RZ, R15.H1_H1 ;  /* 0x3000000fff5a7230 */ /* 0x008fe40000004100 */
[----:B-1----:R-:W-:-:S05]  /*3470*/  FADD.FTZ R119, R119, 1 ;  /* 0x3f80000077777421 */ /* 0x002fca0000010000 */
[----:B------:R1:W3:Y:S01]  /*3480*/  MUFU.EX2 R108, R100 ;  /* 0x00000064006c7308 */ /* 0x0002e20000000800 */
[----:B-----5:R-:W-:Y:S01]  /*3490*/  FADD.FTZ R13, -R105, 1 ;  /* 0x3f800000690d7421 */ /* 0x020fe20000010100 */
[----:B0-----:R-:W-:-:S06]  /*34a0*/  HADD2.F32 R91, -RZ, R16.H0_H0 ;  /* 0x20000010ff5b7230 */ /* 0x001fcc0000004100 */
[----:B------:R-:W-:Y:S01]  /*34b0*/  MUFU.RCP R120, R97 ;  /* 0x0000006100787308 */ /* 0x000fe20000001000 */
[----:B-1----:R-:W-:-:S07]  /*34c0*/  HADD2.F32 R100, -RZ, R12.H1_H1 ;  /* 0x3000000cff647230 */ /* 0x002fce0000004100 */
[----:B------:R0:W-:Y:S08]  /*34d0*/  MUFU.RCP R107, R92 ;  /* 0x0000005c006b7308 */ /* 0x0001f00000001000 */
[----:B------:R1:W-:Y:S01]  /*34e0*/  MUFU.RCP R114, R93 ;  /* 0x0000005d00727308 */ /* 0x0003e20000001000 */
[----:B0-----:R-:W-:-:S07]  /*34f0*/  HADD2.F32 R92, -RZ, R18.H0_H0 ;  /* 0x20000012ff5c7230 */ /* 0x001fce0000004100 */
[----:B------:R0:W5:Y:S01]  /*3500*/  MUFU.RCP R109, R94 ;  /* 0x0000005e006d7308 */ /* 0x0001620000001000 */
[----:B-1----:R-:W-:-:S07]  /*3510*/  HADD2.F32 R93, -RZ, R16.H1_H1 ;  /* 0x30000010ff5d7230 */ /* 0x002fce0000004100 */
[----:B------:R1:W-:Y:S01]  /*3520*/  MUFU.RCP R111, R95 ;  /* 0x0000005f006f7308 */ /* 0x0003e20000001000 */
[----:B0-----:R-:W-:-:S07]  /*3530*/  HADD2.F32 R94, -RZ, R18.H1_H1 ;  /* 0x30000012ff5e7230 */ /* 0x001fce0000004100 */
[----:B------:R0:W5:Y:S01]  /*3540*/  MUFU.RCP R113, R96 ;  /* 0x0000006000717308 */ /* 0x0001620000001000 */
[----:B-1----:R-:W-:-:S07]  /*3550*/  HADD2.F32 R95, -RZ, R17.H1_H1 ;  /* 0x30000011ff5f7230 */ /* 0x002fce0000004100 */
[----:B------:R1:W-:Y:S01]  /*3560*/  MUFU.RCP R115, R98 ;  /* 0x0000006200737308 */ /* 0x0003e20000001000 */
[----:B0-----:R-:W-:-:S07]  /*3570*/  HADD2.F32 R96, -RZ, R19.H0_H0 ;  /* 0x20000013ff607230 */ /* 0x001fce0000004100 */
[----:B------:R-:W0:Y:S01]  /*3580*/  MUFU.RCP R121, R99 ;  /* 0x0000006300797308 */ /* 0x000e220000001000 */
[----:B-1----:R-:W-:-:S07]  /*3590*/  HADD2.F32 R98, -RZ, R19.H1_H1 ;  /* 0x30000013ff627230 */ /* 0x002fce0000004100 */
[----:B------:R-:W-:Y:S08]  /*35a0*/  MUFU.RCP R122, R122 ;  /* 0x0000007a007a7308 */ /* 0x000ff00000001000 */
[----:B------:R1:W-:Y:S08]  /*35b0*/  MUFU.RCP R129, R116 ;  /* 0x0000007400817308 */ /* 0x0003f00000001000 */
[----:B------:R-:W-:Y:S01]  /*35c0*/  MUFU.RCP R138, R119 ;  /* 0x00000077008a7308 */ /* 0x000fe20000001000 */
[----:B-1----:R-:W-:-:S07]  /*35d0*/  FADD.FTZ R116, R117, 1 ;  /* 0x3f80000075747421 */ /* 0x002fce0000010000 */
[----:B------:R-:W-:Y:S08]  /*35e0*/  MUFU.RCP R135, R118 ;  /* 0x0000007600877308 */ /* 0x000ff00000001000 */
[----:B------:R-:W-:Y:S01]  /*35f0*/  MUFU.RCP R132, R116 ;  /* 0x0000007400847308 */ /* 0x000fe20000001000 */
[----:B--2---:R1:W-:Y:S04]  /*3600*/  STS.128 [R51], R32 ;  /* 0x0000002033007388 */ /* 0x0043e80000000c00 */
[----:B----4-:R3:W-:Y:S01]  /*3610*/  STS.128 [R51+0x200], R28 ;  /* 0x0002001c33007388 */ /* 0x0107e20000000c00 */
[----:B------:R-:W-:-:S03]  /*3620*/  NOP ;  /* 0x0000000000007918 */ /* 0x000fc60000000000 */
[----:B------:R-:W2:Y:S01]  /*3630*/  LDS.128 R68, [R0] ;  /* 0x0000000000447984 */ /* 0x000ea20000000c00 */
[----:B-1----:R-:W-:Y:S02]  /*3640*/  HADD2.F32 R34, -RZ, R14.H0_H0 ;  /* 0x2000000eff227230 */ /* 0x002fe40000004100 */
[----:B------:R-:W-:Y:S01]  /*3650*/  FADD.FTZ R14, -R112, 1 ;  /* 0x3f800000700e7421 */ /* 0x000fe20000010100 */
[----:B------:R-:W-:Y:S02]  /*3660*/  HADD2.F32 R35, -RZ, R15.H0_H0 ;  /* 0x2000000fff237230 */ /* 0x000fe40000004100 */
[----:B------:R-:W-:Y:S02]  /*3670*/  HADD2.F32 R32, -RZ, R17.H0_H0 ;  /* 0x20000011ff207230 */ /* 0x000fe40000004100 */
[----:B------:R-:W-:Y:S01]  /*3680*/  FFMA.FTZ R17, R88, R13, 1 ;  /* 0x3f80000058117423 */ /* 0x000fe2000001000d */
[----:B------:R-:W-:Y:S01]  /*3690*/  FFMA.FTZ R19, R89, R14, 1 ;  /* 0x3f80000059137423 */ /* 0x000fe2000001000e */
[----:B---3--:R-:W-:Y:S01]  /*36a0*/  FADD.FTZ R28, R108, 1 ;  /* 0x3f8000006c1c7421 */ /* 0x008fe20000010000 */
[----:B-----5:R-:W-:Y:S01]  /*36b0*/  FADD.FTZ R31, -R109, 1 ;  /* 0x3f8000006d1f7421 */ /* 0x020fe20000010100 */
[----:B------:R-:W-:-:S03]  /*36c0*/  FMUL.FTZ R89, R89, R112 ;  /* 0x0000007059597220 */ /* 0x000fc60000410000 */
[----:B------:R-:W-:Y:S01]  /*36d0*/  FFMA.FTZ R31, R72, R31, 1 ;  /* 0x3f800000481f7423 */ /* 0x000fe2000001001f */
[--C-:B--2---:R-:W-:Y:S02]  /*36e0*/  HADD2.F32 R33, -RZ, R68.reuse.H0_H0 ;  /* 0x20000044ff217230 */ /* 0x104fe40000004100 */
[----:B------:R-:W-:Y:S02]  /*36f0*/  HADD2.F32 R97, -RZ, R68.H1_H1 ;  /* 0x30000044ff617230 */ /* 0x000fe40000004100 */
[----:B------:R-:W-:Y:S01]  /*3700*/  FADD.FTZ R68, -R120, 1 ;  /* 0x3f80000078447421 */ /* 0x000fe20000010100 */
        /* <DEDUP_REMOVED lines=8> */
[----:B------:R1:W2:Y:S01]  /*3790*/  MUFU.RCP R70, R28 ;  /* 0x0000001c00467308 */ /* 0x0002a20000001000 */
[----:B------:R3:W4:Y:S01]  /*37a0*/  LDS.128 R12, [R0+0x10] ;  /* 0x00001000000c7984 */ /* 0x0007220000000c00 */
[--C-:B------:R-:W-:Y:S02]  /*37b0*/  HADD2.F32 R110, -RZ, R71.reuse.H0_H0 ;  /* 0x20000047ff6e7230 */ /* 0x100fe40000004100 */
[----:B------:R-:W-:Y:S01]  /*37c0*/  FFMA.FTZ R68, R79, R68, 1 ;  /* 0x3f8000004f447423 */ /* 0x000fe20000010044 */
[----:B------:R-:W-:Y:S02]  /*37d0*/  HADD2.F32 R71, -RZ, R71.H1_H1 ;  /* 0x30000047ff477230 */ /* 0x000fe40000004100 */
[----:B------:R-:W-:Y:S01]  /*37e0*/  FMUL.FTZ R16, R16, R17 ;  /* 0x0000001110107220 */ /* 0x000fe20000410000 */
[----:B------:R-:W-:Y:S01]  /*37f0*/  FMUL.FTZ R19, R18, R19 ;  /* 0x0000001312137220 */ /* 0x000fe20000410000 */
[----:B------:R-:W-:Y:S01]  /*3800*/  FMUL.FTZ R30, R35, R110 ;  /* 0x0000006e231e7220 */ /* 0x000fe20000410000 */
[----:B------:R-:W-:Y:S01]  /*3810*/  FADD.FTZ R17, -R107, 1 ;  /* 0x3f8000006b117421 */ /* 0x000fe20000010100 */
[----:B---3--:R-:W-:Y:S01]  /*3820*/  FMUL.FTZ R0, R34, R69 ;  /* 0x0000004522007220 */ /* 0x008fe20000410000 */
[----:B------:R-:W-:Y:S01]  /*3830*/  FMUL.FTZ R117, R90, R71 ;  /* 0x000000475a757220 */ /* 0x000fe20000410000 */
[----:B------:R-:W-:Y:S01]  /*3840*/  FMUL.FTZ R30, R113, R30 ;  /* 0x0000001e711e7220 */ /* 0x000fe20000410000 */
[----:B-1----:R-:W-:Y:S01]  /*3850*/  FADD.FTZ R28, -R114, 1 ;  /* 0x3f800000721c7421 */ /* 0x002fe20000010100 */
[----:B------:R-:W-:Y:S01]  /*3860*/  FMUL.FTZ R0, R109, R0 ;  /* 0x000000006d007220 */ /* 0x000fe20000410000 */
[----:B------:R-:W-:Y:S01]  /*3870*/  FMUL.FTZ R117, R120, R117 ;  /* 0x0000007578757220 */ /* 0x000fe20000410000 */
[----:B------:R-:W-:Y:S01]  /*3880*/  FMUL.FTZ R18, R102, R99 ;  /* 0x0000006366127220 */ /* 0x000fe20000410000 */
[----:B------:R-:W-:Y:S01]  /*3890*/  FMUL.FTZ R29, R101, R106 ;  /* 0x0000006a651d7220 */ /* 0x000fe20000410000 */
[----:B------:R-:W-:Y:S01]  /*38a0*/  FMUL.FTZ R0, R0, R31 ;  /* 0x0000001f00007220 */ /* 0x000fe20000410000 */
[----:B------:R-:W-:Y:S01]  /*38b0*/  FADD.FTZ R31, -R113, 1 ;  /* 0x3f800000711f7421 */ /* 0x000fe20000010100 */
[----:B------:R-:W-:Y:S01]  /*38c0*/  FFMA.FTZ R17, R86, R17, 1 ;  /* 0x3f80000056117423 */ /* 0x000fe20000010011 */
        /* <DEDUP_REMOVED lines=20> */
[----:B0-----:R-:W-:Y:S01]  /*3a10*/  FMUL.FTZ R112, R80, R121 ;  /* 0x0000007950707220 */ /* 0x001fe20000410000 */
[----:B----4-:R-:W-:-:S02]  /*3a20*/  HADD2.F32 R125, -RZ, R13.H0_H0 ;  /* 0x2000000dff7d7230 */ /* 0x010fc40000004100 */
[----:B--2---:R-:W-:Y:S01]  /*3a30*/  FMUL.FTZ R114, R81, R70 ;  /* 0x0000004651727220 */ /* 0x004fe20000410000 */
[--C-:B------:R-:W-:Y:S02]  /*3a40*/  HADD2.F32 R128, -RZ, R14.reuse.H0_H0 ;  /* 0x2000000eff807230 */ /* 0x100fe40000004100 */
[----:B------:R-:W-:Y:S01]  /*3a50*/  FMUL.FTZ R72, R102, R107 ;  /* 0x0000006b66487220 */ /* 0x000fe20000410000 */
[----:B------:R-:W-:Y:S02]  /*3a60*/  HADD2.F32 R131, -RZ, R14.H1_H1 ;  /* 0x3000000eff837230 */ /* 0x000fe40000004100 */
[----:B------:R-:W-:Y:S01]  /*3a70*/  FADD.FTZ R14, -R70, 1 ;  /* 0x3f800000460e7421 */ /* 0x000fe20000010100 */
[--C-:B------:R-:W-:Y:S02]  /*3a80*/  HADD2.F32 R123, -RZ, R12.reuse.H0_H0 ;  /* 0x2000000cff7b7230 */ /* 0x100fe40000004100 */
[----:B------:R-:W-:Y:S01]  /*3a90*/  FMUL.FTZ R117, R32, R125 ;  /* 0x0000007d20757220 */ /* 0x000fe20000410000 */
[----:B------:R-:W-:-:S02]  /*3aa0*/  HADD2.F32 R124, -RZ, R12.H1_H1 ;  /* 0x3000000cff7c7230 */ /* 0x000fc40000004100 */
[C---:B------:R-:W-:Y:S01]  /*3ab0*/  FADD.FTZ R12, -R122.reuse, 1 ;  /* 0x3f8000007a0c7421 */ /* 0x040fe20000010100 */
[----:B------:R-:W-:Y:S02]  /*3ac0*/  HADD2.F32 R126, -RZ, R13.H1_H1 ;  /* 0x3000000dff7e7230 */ /* 0x000fe40000004100 */
[----:B------:R-:W-:Y:S01]  /*3ad0*/  FFMA.FTZ R127, R81, R14, 1 ;  /* 0x3f800000517f7423 */ /* 0x000fe2000001000e */
[--C-:B------:R-:W-:Y:S02]  /*3ae0*/  HADD2.F32 R134, -RZ, R15.reuse.H0_H0 ;  /* 0x2000000fff867230 */ /* 0x100fe40000004100 */
[----:B------:R-:W-:Y:S01]  /*3af0*/  FFMA.FTZ R68, R77, R12, 1 ;  /* 0x3f8000004d447423 */ /* 0x000fe2000001000c */
[----:B------:R-:W-:Y:S02]  /*3b00*/  HADD2.F32 R137, -RZ, R15.H1_H1 ;  /* 0x3000000fff897230 */ /* 0x000fe40000004100 */
[----:B------:R-:W-:Y:S01]  /*3b10*/  FADD.FTZ R15, -R121, 1 ;  /* 0x3f800000790f7421 */ /* 0x000fe20000010100 */
[----:B------:R-:W-:Y:S01]  /*3b20*/  FMUL.FTZ R14, R93, R124 ;  /* 0x0000007c5d0e7220 */ /* 0x000fe20000410000 */
[----:B------:R-:W-:Y:S01]  /*3b30*/  FMUL.FTZ R117, R122, R117 ;  /* 0x000000757a757220 */ /* 0x000fe20000410000 */
[----:B------:R-:W-:Y:S01]  /*3b40*/  FADD.FTZ R13, -R115, 1 ;  /* 0x3f800000730d7421 */ /* 0x000fe20000010100 */
[----:B------:R-:W-:Y:S01]  /*3b50*/  FMUL.FTZ R12, R91, R123 ;  /* 0x0000007b5b0c7220 */ /* 0x000fe20000410000 */
[----:B------:R-:W-:Y:S01]  /*3b60*/  FMUL.FTZ R119, R95, R126 ;  /* 0x0000007e5f777220 */ /* 0x000fe20000410000 */
[----:B------:R-:W-:Y:S01]  /*3b70*/  FFMA.FTZ R15, R80, R15, 1 ;  /* 0x3f800000500f7423 */ /* 0x000fe2000001000f */
[----:B------:R-:W-:Y:S01]  /*3b80*/  FMUL.FTZ R14, R121, R14 ;  /* 0x0000000e790e7220 */ /* 0x000fe20000410000 */
[----:B------:R-:W-:Y:S01]  /*3b90*/  FMUL.FTZ R118, R117, R68 ;  /* 0x0000004475767220 */ /* 0x000fe20000410000 */
[----:B------:R-:W-:Y:S01]  /*3ba0*/  FADD.FTZ R68, -R138, 1 ;  /* 0x3f8000008a447421 */ /* 0x000fe20000010100 */
[----:B------:R-:W-:Y:S01]  /*3bb0*/  FFMA.FTZ R13, R74, R13, 1 ;  /* 0x3f8000004a0d7423 */ /* 0x000fe2000001000d */
[----:B------:R-:W-:Y:S01]  /*3bc0*/  FMUL.FTZ R12, R115, R12 ;  /* 0x0000000c730c7220 */ /* 0x000fe20000410000 */
[----:B------:R-:W-:Y:S01]  /*3bd0*/  FMUL.FTZ R116, R70, R119 ;  /* 0x0000007746747220 */ /* 0x000fe20000410000 */
[----:B------:R-:W-:Y:S01]  /*3be0*/  FMUL.FTZ R119, R14, R15 ;  /* 0x0000000f0e777220 */ /* 0x000fe20000410000 */
[----:B------:R-:W-:Y:S01]  /*3bf0*/  FADD.FTZ R15, -R135, 1 ;  /* 0x3f800000870f7421 */ /* 0x000fe20000010100 */
[----:B------:R-:W-:Y:S01]  /*3c00*/  FFMA.FTZ R139, R85, R68, 1 ;  /* 0x3f800000558b7423 */ /* 0x000fe20000010044 */
[----:B------:R-:W-:Y:S01]  /*3c10*/  FMUL.FTZ R133, R98, R137 ;  /* 0x0000008962857220 */ /* 0x000fe20000410000 */
[----:B------:R-:W-:Y:S01]  /*3c20*/  FMUL.FTZ R68, R96, R134 ;  /* 0x0000008660447220 */ /* 0x000fe20000410000 */
[----:B------:R-:W-:Y:S01]  /*3c30*/  FMUL.FTZ R18, R12, R13 ;  /* 0x0000000d0c127220 */ /* 0x000fe20000410000 */
[----:B------:R-:W-:Y:S01]  /*3c40*/  FMUL.FTZ R127, R116, R127 ;  /* 0x0000007f747f7220 */ /* 0x000fe20000410000 */
[----:B------:R-:W-:Y:S01]  /*3c50*/  FADD.FTZ R12, -R132, 1 ;  /* 0x3f800000840c7421 */ /* 0x000fe20000010100 */
[----:B------:R-:W-:Y:S01]  /*3c60*/  FFMA.FTZ R117, R84, R15, 1 ;  /* 0x3f80000054757423 */ /* 0x000fe2000001000f */
[----:B------:R-:W-:Y:S01]  /*3c70*/  FMUL.FTZ R116, R138, R133 ;  /* 0x000000858a747220 */ /* 0x000fe20000410000 */
[----:B------:R-:W-:Y:S01]  /*3c80*/  FMUL.FTZ R68, R135, R68 ;  /* 0x0000004487447220 */ /* 0x000fe20000410000 */
[----:B------:R-:W-:Y:S01]  /*3c90*/  FFMA.FTZ R14, R83, R12, 1 ;  /* 0x3f800000530e7423 */ /* 0x000fe2000001000c */
[C---:B------:R-:W-:Y:S01]  /*3ca0*/  FADD.FTZ R13, -R129.reuse, 1 ;  /* 0x3f800000810d7421 */ /* 0x040fe20000010100 */
[----:B------:R-:W-:Y:S01]  /*3cb0*/  FMUL.FTZ R12, R92, R128 ;  /* 0x000000805c0c7220 */ /* 0x000fe20000410000 */
[----:B------:R-:W-:Y:S01]  /*3cc0*/  FMUL.FTZ R15, R94, R131 ;  /* 0x000000835e0f7220 */ /* 0x000fe20000410000 */
[----:B------:R-:W-:Y:S01]  /*3cd0*/  FMUL.FTZ R136, R68, R117 ;  /* 0x0000007544887220 */ /* 0x000fe20000410000 */
[----:B------:R-:W-:Y:S01]  /*3ce0*/  FMUL.FTZ R139, R116, R139 ;  /* 0x0000008b748b7220 */ /* 0x000fe20000410000 */
[----:B------:R-:W-:Y:S01]  /*3cf0*/  FFMA.FTZ R13, R82, R13, 1 ;  /* 0x3f800000520d7423 */ /* 0x000fe2000001000d */
[----:B------:R-:W0:Y:S01]  /*3d00*/  LDC.64 R116, c[0x0][0x398] ;  /* 0x0000e600ff747b82 */ /* 0x000e220000000a00 */
[----:B------:R-:W-:Y:S01]  /*3d10*/  FMUL.FTZ R12, R129, R12 ;  /* 0x0000000c810c7220 */ /* 0x000fe20000410000 */
[----:B------:R-:W-:Y:S01]  /*3d20*/  FMUL.FTZ R15, R132, R15 ;  /* 0x0000000f840f7220 */ /* 0x000fe20000410000 */
[----:B------:R-:W-:Y:S01]  /*3d30*/  LEA R68, R43, R50, 0x1 ;  /* 0x000000322b447211 */ /* 0x000fe200078e08ff */
        /* <DEDUP_REMOVED lines=12> */
[----:B------:R-:W1:Y:S01]  /*3e00*/  LDC.64 R118, c[0x0][0x3e8] ;  /* 0x0000fa00ff767b82 */ /* 0x000e620000000a00 */
[----:B------:R-:W-:-:S07]  /*3e10*/  F2FP.F16.F32.PACK_AB R15, R31, R30 ;  /* 0x0000001e1f0f723e */ /* 0x000fce00000000ff */
[----:B------:R-:W-:Y:S01]  /*3e20*/  BAR.SYNC.DEFER_BLOCKING 0x0 ;  /* 0x0000000000007b1d */ /* 0x000fe20000010000 */
[----:B------:R-:W-:Y:S01]  /*3e30*/  F2FP.F16.F32.PACK_AB R18, R133, R130 ;  /* 0x000000828512723e */ /* 0x000fe200000000ff */
[----:B------:R-:W-:Y:S01]  /*3e40*/  FMUL.FTZ R82, R90, R79 ;  /* 0x0000004f5a527220 */ /* 0x000fe20000410000 */
[----:B------:R-:W-:Y:S01]  /*3e50*/  LEA R127, R68, R73, 0x4 ;  /* 0x00000049447f7211 */ /* 0x000fe200078e20ff */
[----:B------:R-:W-:Y:S01]  /*3e60*/  FMUL.FTZ R70, R100, R89 ;  /* 0x0000005964467220 */ /* 0x000fe20000410000 */
[----:B------:R-:W-:Y:S01]  /*3e70*/  F2FP.F16.F32.PACK_AB R19, R139, R136 ;  /* 0x000000888b13723e */ /* 0x000fe200000000ff */
[----:B0-----:R-:W-:Y:S02]  /*3e80*/  IMAD R0, R116, UR17, RZ ;  /* 0x0000001174007c24 */ /* 0x001fe4000f8e02ff */
[----:B------:R-:W-:Y:S01]  /*3e90*/  FMUL.FTZ R76, R34, R109 ;  /* 0x0000006d224c7220 */ /* 0x000fe20000410000 */
[----:B------:R-:W-:Y:S01]  /*3ea0*/  FMUL.FTZ R78, R103, R111 ;  /* 0x0000006f674e7220 */ /* 0x000fe20000410000 */
[----:B------:R-:W-:Y:S01]  /*3eb0*/  FMUL.FTZ R80, R35, R113 ;  /* 0x0000007123507220 */ /* 0x000fe20000410000 */
[----:B------:R-:W-:-:S02]  /*3ec0*/  IMAD R133, R117, UR16, R0 ;  /* 0x0000001075857c24 */ /* 0x000fc4000f8e0200 */
[----:B------:R-:W-:Y:S01]  /*3ed0*/  FMUL.FTZ R86, R93, R112 ;  /* 0x000000705d567220 */ /* 0x000fe20000410000 */
[----:B------:R-:W-:-:S04]  /*3ee0*/  IMAD.WIDE.U32 R116, R116, UR16, R2 ;  /* 0x0000001074747c25 */ /* 0x000fc8000f8e0002 */
[----:B------:R-:W-:Y:S01]  /*3ef0*/  FMUL.FTZ R88, R32, R77 ;  /* 0x0000004d20587220 */ /* 0x000fe20000410000 */
[----:B------:R-:W-:Y:S01]  /*3f00*/  FMUL.FTZ R90, R95, R114 ;  /* 0x000000725f5a7220 */ /* 0x000fe20000410000 */
[----:B------:R-:W-:Y:S01]  /*3f10*/  FMUL.FTZ R92, R92, R129 ;  /* 0x000000815c5c7220 */ /* 0x000fe20000410000 */
[----:B------:R-:W-:Y:S01]  /*3f20*/  FMUL.FTZ R94, R94, R83 ;  /* 0x000000535e5e7220 */ /* 0x000fe20000410000 */
[----:B------:R-:W-:Y:S01]  /*3f30*/  IADD3 R117, R117, R133, RZ ;  /* 0x0000008575757210 */ /* 0x000fe20007ffe0ff */
[----:B------:R-:W-:Y:S01]  /*3f40*/  FMUL.FTZ R96, R96, R135 ;  /* 0x0000008760607220 */ /* 0x000fe20000410000 */
[----:B------:R-:W-:Y:S01]  /*3f50*/  FMUL.FTZ R98, R98, R85 ;  /* 0x0000005562627220 */ /* 0x000fe20000410000 */
[----:B------:R-:W-:Y:S04]  /*3f60*/  STS.128 [R127], R12 ;  /* 0x0000000c7f007388 */ /* 0x000fe80000000c00 */
[----:B------:R0:W-:Y:S01]  /*3f70*/  STS.128 [R127+0x10], R16 ;  /* 0x000010107f007388 */ /* 0x0001e20000000c00 */
[----:B------:R-:W-:-:S03]  /*3f80*/  NOP ;  /* 0x0000000000007918 */ /* 0x000fc60000000000 */
[----:B------:R-:W2:Y:S04]  /*3f90*/  LDS.128 R28, [R51] ;  /* 0x00000000331c7984 */ /* 0x000ea80000000c00 */
[----:B------:R-:W3:Y:S01]  /*3fa0*/  LDS.128 R12, [R51+0x200] ;  /* 0x00020000330c7984 */ /* 0x000ee20000000c00 */
[----:B0-----:R-:W-:Y:S02]  /*3fb0*/  IMAD R19, R37, UR4, RZ ;  /* 0x0000000425137c24 */ /* 0x001fe4000f8e02ff */
[----:B------:R-:W-:Y:S01]  /*3fc0*/  FMUL.FTZ R18, R74, R115 ;  /* 0x000000734a127220 */ /* 0x000fe20000410000 */
[----:B------:R-:W-:-:S04]  /*3fd0*/  IMAD.WIDE.U32 R16, R36, UR4, R116 ;  /* 0x0000000424107c25 */ /* 0x000fc8000f8e0074 */
[----:B------:R-:W-:Y:S01]  /*3fe0*/  FMUL.FTZ R74, R101, R87 ;  /* 0x00000057654a7220 */ /* 0x000fe20000410000 */
[----:B------:R-:W-:Y:S01]  /*3ff0*/  FMUL.FTZ R84, R91, R18 ;  /* 0x000000125b547220 */ /* 0x000fe20000410000 */
[----:B------:R-:W-:Y:S01]  /*4000*/  IMAD R19, R36, UR5, R19 ;  /* 0x0000000524137c24 */ /* 0x000fe2000f8e0213 */
[----:B-1----:R-:W-:Y:S01]  /*4010*/  LEA R118, P0, R16, R118, 0x1 ;  /* 0x0000007610767211 */ /* 0x002fe200078008ff */
[----:B------:R-:W-:-:S03]  /*4020*/  ULDC.64 UR4, c[0x0][0x320] ;  /* 0x0000c80000047ab9 */ /* 0x000fc60000000a00 */
[----:B------:R-:W-:-:S04]  /*4030*/  IADD3 R0, R17, R19, RZ ;  /* 0x0000001311007210 */ /* 0x000fc80007ffe0ff */
[----:B------:R-:W-:Y:S01]  /*4040*/  LEA.HI.X R119, R16, R119, R0, 0x1, P0 ;  /* 0x0000007710777211 */ /* 0x000fe200000f0c00 */
[----:B------:R-:W-:Y:S01]  /*4050*/  FMUL.FTZ R0, R104, R105 ;  /* 0x0000006968007220 */ /* 0x000fe20000410000 */
[----:B------:R-:W-:Y:S01]  /*4060*/  ISETP.NE.U32.AND P0, PT, RZ, UR4, PT ;  /* 0x00000004ff007c0c */ /* 0x000fe2000bf05070 */
[----:B------:R-:W-:-:S03]  /*4070*/  IMAD.WIDE R16, R75, 0x10, R118 ;  /* 0x000000104b107825 */ /* 0x000fc600078e0276 */
[----:B------:R-:W-:Y:S02]  /*4080*/  ISETP.NE.AND.EX P0, PT, RZ, UR5, PT, P0 ;  /* 0x00000005ff007c0c */ /* 0x000fe4000bf05300 */
[----:B--2---:R0:W-:Y:S04]  /*4090*/  STG.E.128 desc[UR14][R16.64], R28 ;  /* 0x0000001c10007986 */ /* 0x0041e8000c101d0e */
[----:B---3--:R0:W-:Y:S07]  /*40a0*/  STG.E.128 desc[UR14][R16.64+0x200], R12 ;  /* 0x0002000c10007986 */ /* 0x0081ee000c101d0e */
        /* <DEDUP_REMOVED lines=26> */
[----:B------:R1:W-:Y:S01]  /*4250*/  STS.128 [R127], R28 ;  /* 0x0000001c7f007388 */ /* 0x0003e20000000c00 */
[----:B------:R-:W-:Y:S01]  /*4260*/  F2FP.F16.F32.PACK_AB R33, R114, R33 ;  /* 0x000000217221723e */ /* 0x000fe200000000ff */
[C---:B0-----:R-:W-:Y:S01]  /*4270*/  IMAD R100, R102.reuse, UR17, RZ ;  /* 0x0000001166647c24 */ /* 0x041fe2000f8e02ff */
[----:B------:R-:W-:Y:S01]  /*4280*/  F2FP.F16.F32.PACK_AB R32, R13, R32 ;  /* 0x000000200d20723e */ /* 0x000fe200000000ff */
[----:B------:R-:W-:Y:S01]  /*4290*/  IMAD.WIDE.U32 R2, R102, UR16, R2 ;  /* 0x0000001066027c25 */ /* 0x000fe2000f8e0002 */
[----:B------:R-:W-:-:S03]  /*42a0*/  MOV R73, 0x400 ;  /* 0x0000040000497802 */ /* 0x000fc60000000f00 */
[----:B------:R-:W-:Y:S01]  /*42b0*/  STS.128 [R127+0x10], R32 ;  /* 0x000010207f007388 */ /* 0x000fe20000000c00 */
[----:B------:R-:W-:-:S03]  /*42c0*/  NOP ;  /* 0x0000000000007918 */ /* 0x000fc60000000000 */
[----:B------:R-:W0:Y:S01]  /*42d0*/  LDS.128 R16, [R51] ;  /* 0x0000000033107984 */ /* 0x000e220000000c00 */
[----:B------:R-:W-:-:S03]  /*42e0*/  IMAD R69, R103, UR16, R100 ;  /* 0x0000001067457c24 */ /* 0x000fc6000f8e0264 */
[----:B------:R-:W2:Y:S02]  /*42f0*/  LDS.128 R12, [R51+0x200] ;  /* 0x00020000330c7984 */ /* 0x000ea40000000c00 */
[----:B------:R-:W-:Y:S01]  /*4300*/  IADD3 R3, R3, R69, RZ ;  /* 0x0000004503037210 */ /* 0x000fe20007ffe0ff */
[----:B------:R-:W-:Y:S01]  /*4310*/  IMAD R69, R37, UR6, RZ ;  /* 0x0000000625457c24 */ /* 0x000fe2000f8e02ff */
[----:B-1----:R-:W1:Y:S03]  /*4320*/  S2R R30, SR_CgaCtaId ;  /* 0x00000000001e7919 */ /* 0x002e660000008800 */
[C---:B------:R-:W-:Y:S02]  /*4330*/  IMAD R69, R36.reuse, UR7, R69 ;  /* 0x0000000724457c24 */ /* 0x040fe4000f8e0245 */
[----:B------:R-:W-:-:S05]  /*4340*/  IMAD.WIDE.U32 R2, R36, UR6, R2 ;  /* 0x0000000624027c25 */ /* 0x000fca000f8e0002 */
[----:B------:R-:W-:Y:S02]  /*4350*/  IADD3 R3, R3, R69, RZ ;  /* 0x0000004503037210 */ /* 0x000fe40007ffe0ff */
[----:B------:R-:W-:-:S04]  /*4360*/  LEA R28, P0, R2, UR4, 0x1 ;  /* 0x00000004021c7c11 */ /* 0x000fc8000f8008ff */
[----:B------:R-:W-:-:S03]  /*4370*/  LEA.HI.X R29, R2, UR5, R3, 0x1, P0 ;  /* 0x00000005021d7c11 */ /* 0x000fc600080f0c03 */
[----:B------:R-:W-:-:S05]  /*4380*/  IMAD.WIDE R2, R75, 0x10, R28 ;  /* 0x000000104b027825 */ /* 0x000fca00078e021c */
[----:B0-----:R3:W-:Y:S01]  /*4390*/  STG.E.128 desc[UR14][R2.64], R16 ;  /* 0x0000001002007986 */ /* 0x0017e2000c101d0e */
[----:B-1----:R-:W-:-:S03]  /*43a0*/  LEA R73, R30, R73, 0x18 ;  /* 0x000000491e497211 */ /* 0x002fc600078ec0ff */
[----:B--2---:R3:W-:Y:S04]  /*43b0*/  STG.E.128 desc[UR14][R2.64+0x200], R12 ;  /* 0x0002000c02007986 */ /* 0x0047e8000c101d0e */
.L_x_5412:
[--C-:B------:R-:W-:Y:S01]  /*43c0*/  HADD2.F32 R109, -RZ, R4.reuse.H0_H0 ;  /* 0x20000004ff6d7230 */ /* 0x100fe20000004100 */
[----:B0-----:R-:W0:Y:S01]  /*43d0*/  LDC R30, c[0x0][0x21c] ;  /* 0x00008700ff1e7b82 */ /* 0x001e220000000800 */
[----:B------:R-:W-:Y:S01]  /*43e0*/  HADD2.F32 R134, -RZ, R4.H1_H1 ;  /* 0x30000004ff867230 */ /* 0x000fe20000004100 */
[----:B------:R-:W-:Y:S01]  /*43f0*/  HFMA2.MMA R116, -RZ, RZ, 0, 0 ;  /* 0x00000000ff747435 */ /* 0x000fe200000001ff */
[--C-:B------:R-:W-:Y:S02]  /*4400*/  HADD2.F32 R111, -RZ, R5.reuse.H0_H0 ;  /* 0x20000005ff6f7230 */ /* 0x100fe40000004100 */
[----:B------:R-:W-:Y:S01]  /*4410*/  FFMA.FTZ R41, R0, R109, R41 ;  /* 0x0000006d00297223 */ /* 0x000fe20000010029 */
[----:B---3--:R-:W-:Y:S01]  /*4420*/  HADD2.F32 R16, -RZ, R5.H1_H1 ;  /* 0x30000005ff107230 */ /* 0x008fe20000004100 */
        /* <DEDUP_REMOVED lines=19> */
[----:B0-----:R-:W-:Y:S01]  /*4560*/  ISETP.GE.AND P0, PT, R30, 0x1, PT ;  /* 0x000000011e00780c */ /* 0x001fe20003f06270 */
[----:B------:R-:W-:Y:S01]  /*4570*/  HADD2.F32 R140, -RZ, R10.H1_H1 ;  /* 0x3000000aff8c7230 */ /* 0x000fe20000004100 */
[----:B------:R-:W-:Y:S01]  /*4580*/  HFMA2.MMA R97, -RZ, RZ, 0, 0 ;  /* 0x00000000ff617435 */ /* 0x000fe200000001ff */
[----:B------:R-:W-:Y:S01]  /*4590*/  FFMA.FTZ R41, R80, R119, R41 ;  /* 0x0000007750297223 */ /* 0x000fe20000010029 */
[--C-:B------:R-:W-:Y:S01]  /*45a0*/  HADD2.F32 R137, -RZ, R11.reuse.H0_H0 ;  /* 0x2000000bff897230 */ /* 0x100fe20000004100 */
[----:B------:R-:W-:Y:S01]  /*45b0*/  MOV R89, RZ ;  /* 0x000000ff00597202 */ /* 0x000fe20000000f00 */
[----:B------:R-:W-:Y:S02]  /*45c0*/  HADD2.F32 R146, -RZ, R11.H1_H1 ;  /* 0x3000000bff927230 */ /* 0x000fe40000004100 */
[----:B------:R-:W-:Y:S01]  /*45d0*/  FFMA.FTZ R41, R82, R34, R41 ;  /* 0x0000002252297223 */ /* 0x000fe20000010029 */
[----:B------:R-:W-:-:S02]  /*45e0*/  MOV R85, RZ ;  /* 0x000000ff00557202 */ /* 0x000fc40000000f00 */
[----:B------:R-:W-:Y:S02]  /*45f0*/  CS2R R100, SRZ ;  /* 0x0000000000647805 */ /* 0x000fe4000001ff00 */
[----:B------:R-:W-:Y:S01]  /*4600*/  MOV R81, RZ ;  /* 0x000000ff00517202 */ /* 0x000fe20000000f00 */
[----:B------:R-:W-:Y:S01]  /*4610*/  FFMA.FTZ R41, R84, R125, R41 ;  /* 0x0000007d54297223 */ /* 0x000fe20000010029 */
[----:B------:R-:W-:Y:S01]  /*4620*/  MOV R77, RZ ;  /* 0x000000ff004d7202 */ /* 0x000fe20000000f00 */
[-C--:B------:R-:W-:Y:S01]  /*4630*/  FMUL.FTZ R143, R0, R39.reuse ;  /* 0x00000027008f7220 */ /* 0x080fe20000410000 */
[----:B------:R-:W-:Y:S01]  /*4640*/  MOV R124, RZ ;  /* 0x000000ff007c7202 */ /* 0x000fe20000000f00 */
[----:B------:R-:W-:Y:S01]  /*4650*/  FFMA.FTZ R41, R86, R136, R41 ;  /* 0x0000008856297223 */ /* 0x000fe20000010029 */
[----:B------:R-:W-:Y:S01]  /*4660*/  MOV R122, RZ ;  /* 0x000000ff007a7202 */ /* 0x000fe20000000f00 */
[----:B------:R-:W-:Y:S01]  /*4670*/  FMUL.FTZ R142, R70, R39 ;  /* 0x00000027468e7220 */ /* 0x000fe20000410000 */
[----:B------:R-:W-:Y:S01]  /*4680*/  MOV R99, RZ ;  /* 0x000000ff00637202 */ /* 0x000fe20000000f00 */
        /* <DEDUP_REMOVED lines=16> */
[C---:B------:R-:W-:Y:S01]  /*4790*/  FFMA.FTZ R41, R96.reuse, R137, R41 ;  /* 0x0000008960297223 */ /* 0x040fe20000010029 */
[-C--:B------:R-:W-:Y:S01]  /*47a0*/  FMUL.FTZ R93, R96, R39.reuse ;  /* 0x00000027605d7220 */ /* 0x080fe20000410000 */
[----:B------:R-:W-:-:S02]  /*47b0*/  FMUL.FTZ R120, R98, R39 ;  /* 0x0000002762787220 */ /* 0x000fc40000410000 */
[----:B------:R-:W-:Y:S01]  /*47c0*/  FFMA.FTZ R41, R98, R146, R41 ;  /* 0x0000009262297223 */ /* 0x000fe20000010029 */
[----:B------:R-:W-:Y:S06]  /*47d0*/  BAR.SYNC.DEFER_BLOCKING 0x0 ;  /* 0x0000000000007b1d */ /* 0x000fec0000010000 */
[----:B------:R-:W-:Y:S05]  /*47e0*/  @!P0 BRA `(.L_x_5413) ;  /* 0x0000002000fc8947 */ /* 0x000fea0003800000 */
[----:B------:R-:W0:Y:S01]  /*47f0*/  LDC.64 R14, c[0x0][0x2d0] ;  /* 0x0000b400ff0e7b82 */ /* 0x000e220000000a00 */
[C---:B------:R-:W-:Y:S01]  /*4800*/  IADD3 R19, R44.reuse, -0x1, RZ ;  /* 0xffffffff2c137810 */ /* 0x040fe20007ffe0ff */
[----:B------:R-:W-:Y:S01]  /*4810*/  ULDC.64 UR4, c[0x0][0x230] ;  /* 0x00008c0000047ab9 */ /* 0x000fe20000000a00 */
[----:B------:R-:W-:Y:S01]  /*4820*/  ULDC.64 UR6, c[0x0][0x248] ;  /* 0x0000920000067ab9 */ /* 0x000fe20000000a00 */
[----:B------:R-:W-:Y:S01]  /*4830*/  IADD3 R29, R44, -0x2, RZ ;  /* 0xfffffffe2c1d7810 */ /* 0x000fe20007ffe0ff */
[----:B------:R-:W-:Y:S01]  /*4840*/  IMAD R31, R37, UR4, RZ ;  /* 0x00000004251f7c24 */ /* 0x000fe2000f8e02ff */
[----:B------:R-:W-:Y:S01]  /*4850*/  LEA.HI R28, R19, R19, RZ, 0x1 ;  /* 0x00000013131c7211 */ /* 0x000fe200078f08ff */
[----:B------:R-:W-:Y:S01]  /*4860*/  IMAD R33, R37, UR6, RZ ;  /* 0x0000000625217c24 */ /* 0x000fe2000f8e02ff */
[----:B------:R-:W1:Y:S01]  /*4870*/  LDC.64 R12, c[0x0][0x2d8] ;  /* 0x0000b600ff0c7b82 */ /* 0x000e620000000a00 */
[----:B------:R-:W-:Y:S01]  /*4880*/  IMAD.WIDE.U32 R128, R36, UR4, RZ ;  /* 0x0000000424807c25 */ /* 0x000fe2000f8e00ff */
[----:B------:R-:W-:Y:S01]  /*4890*/  LOP3.LUT R28, R28, 0xfffffe, RZ, 0xc0, !PT ;  /* 0x00fffffe1c1c7812 */ /* 0x000fe200078ec0ff */
[----:B------:R-:W-:-:S02]  /*48a0*/  ULDC.64 UR8, c[0x0][0x268] ;  /* 0x00009a0000087ab9 */ /* 0x000fc40000000a00 */
[----:B------:R-:W-:Y:S01]  /*48b0*/  FMUL.FTZ R109, R109, R52 ;  /* 0x000000346d6d7220 */ /* 0x000fe20000410000 */
[----:B------:R-:W-:Y:S01]  /*48c0*/  IMAD.WIDE.U32 R130, R36, UR6, RZ ;  /* 0x0000000624827c25 */ /* 0x000fe2000f8e00ff */
[----:B------:R-:W-:-:S03]  /*48d0*/  IADD3 R19, R19, -R28, RZ ;  /* 0x8000001c13137210 */ /* 0x000fc60007ffe0ff */
[----:B------:R-:W-:Y:S01]  /*48e0*/  FMUL.FTZ R134, R134, R53 ;  /* 0x0000003586867220 */ /* 0x000fe20000410000 */
[----:B------:R-:W2:Y:S01]  /*48f0*/  LDC.64 R2, c[0x0][0x2e0] ;  /* 0x0000b800ff027b82 */ /* 0x000ea20000000a00 */
[----:B------:R-:W-:Y:S02]  /*4900*/  IMAD R29, R29, R30, RZ ;  /* 0x0000001e1d1d7224 */ /* 0x000fe400078e02ff */
[----:B------:R-:W-:Y:S01]  /*4910*/  FMUL.FTZ R111, R111, R54 ;  /* 0x000000366f6f7220 */ /* 0x000fe20000410000 */
[----:B------:R-:W-:Y:S02]  /*4920*/  IMAD R31, R36, UR5, R31 ;  /* 0x00000005241f7c24 */ /* 0x000fe4000f8e021f */
[----:B------:R-:W-:Y:S01]  /*4930*/  FMUL.FTZ R113, R16, R55 ;  /* 0x0000003710717220 */ /* 0x000fe20000410000 */
[----:B------:R-:W-:Y:S02]  /*4940*/  IMAD R33, R36, UR7, R33 ;  /* 0x0000000724217c24 */ /* 0x000fe4000f8e0221 */
[----:B------:R-:W-:Y:S01]  /*4950*/  FMUL.FTZ R115, R115, R56 ;  /* 0x0000003873737220 */ /* 0x000fe20000410000 */
[----:B------:R-:W-:Y:S01]  /*4960*/  IMAD.WIDE R126, R29, 0x8, R26 ;  /* 0x000000081d7e7825 */ /* 0x000fe200078e021a */
[----:B0-----:R-:W-:Y:S01]  /*4970*/  LEA R103, P0, R128, R14, 0x2 ;  /* 0x0000000e80677211 */ /* 0x001fe200078010ff */
[----:B------:R-:W0:Y:S01]  /*4980*/  LDC.64 R28, c[0x0][0x270] ;  /* 0x00009c00ff1c7b82 */ /* 0x000e220000000a00 */
[----:B------:R-:W-:Y:S01]  /*4990*/  IADD3 R14, R129, R31, RZ ;  /* 0x0000001f810e7210 */ /* 0x000fe20007ffe0ff */
[----:B------:R-:W-:-:S02]  /*49a0*/  IMAD R35, R37, UR8, RZ ;  /* 0x0000000825237c24 */ /* 0x000fc4000f8e02ff */
[----:B------:R-:W-:Y:S01]  /*49b0*/  FMUL.FTZ R129, R136, R61 ;  /* 0x0000003d88817220 */ /* 0x000fe20000410000 */
[----:B------:R-:W-:Y:S01]  /*49c0*/  IMAD.WIDE.U32 R132, R36, UR8, RZ ;  /* 0x0000000824847c25 */ /* 0x000fe2000f8e00ff */
[----:B------:R-:W-:-:S03]  /*49d0*/  LEA.HI.X R128, R128, R15, R14, 0x2, P0 ;  /* 0x0000000f80807211 */ /* 0x000fc600000f140e */
[----:B------:R-:W-:Y:S01]  /*49e0*/  FMUL.FTZ R136, R140, R65 ;  /* 0x000000418c887220 */ /* 0x000fe20000410000 */
[----:B-1----:R-:W-:Y:S01]  /*49f0*/  LEA R105, P1, R130, R12, 0x2 ;  /* 0x0000000c82697211 */ /* 0x002fe200078210ff */
[----:B------:R-:W1:Y:S01]  /*4a00*/  LDC.64 R30, c[0x0][0x250] ;  /* 0x00009400ff1e7b82 */ /* 0x000e620000000a00 */
[----:B------:R-:W-:Y:S01]  /*4a10*/  IADD3 R12, R131, R33, RZ ;  /* 0x00000021830c7210 */ /* 0x000fe20007ffe0ff */
[----:B------:R-:W-:Y:S01]  /*4a20*/  IMAD R35, R36, UR9, R35 ;  /* 0x0000000924237c24 */ /* 0x000fe2000f8e0223 */
[----:B------:R-:W-:Y:S01]  /*4a30*/  ISETP.NE.AND P0, PT, R42, RZ, PT ;  /* 0x000000ff2a00720c */ /* 0x000fe20003f05270 */
[----:B------:R-:W-:Y:S01]  /*4a40*/  FMUL.FTZ R117, R18, R57 ;  /* 0x0000003912757220 */ /* 0x000fe20000410000 */
[----:B------:R-:W-:Y:S01]  /*4a50*/  LEA.HI.X R130, R130, R13, R12, 0x2, P1 ;  /* 0x0000000d82827211 */ /* 0x000fe200008f140c */
[----:B------:R-:W-:Y:S01]  /*4a60*/  FMUL.FTZ R119, R119, R58 ;  /* 0x0000003a77777220 */ /* 0x000fe20000410000 */
[----:B--2---:R-:W-:Y:S01]  /*4a70*/  LEA R107, P2, R132, R2, 0x2 ;  /* 0x00000002846b7211 */ /* 0x004fe200078410ff */
[----:B------:R-:W2:Y:S01]  /*4a80*/  LDC.64 R32, c[0x0][0x238] ;  /* 0x00008e00ff207b82 */ /* 0x000ea20000000a00 */
[----:B------:R-:W-:Y:S01]  /*4a90*/  IADD3 R2, R133, R35, RZ ;  /* 0x0000002385027210 */ /* 0x000fe20007ffe0ff */
[----:B------:R-:W-:Y:S01]  /*4aa0*/  FMUL.FTZ R133, R138, R63 ;  /* 0x0000003f8a857220 */ /* 0x000fe20000410000 */
[----:B------:R-:W-:Y:S01]  /*4ab0*/  FMUL.FTZ R138, R146, R67 ;  /* 0x00000043928a7220 */ /* 0x000fe20000410000 */
[----:B------:R-:W-:Y:S01]  /*4ac0*/  FMUL.FTZ R123, R34, R59 ;  /* 0x0000003b227b7220 */ /* 0x000fe20000410000 */
[----:B------:R-:W-:Y:S01]  /*4ad0*/  LEA.HI.X R132, R132, R3, R2, 0x2, P2 ;  /* 0x0000000384847211 */ /* 0x000fe200010f1402 */
[----:B------:R-:W-:Y:S01]  /*4ae0*/  FMUL.FTZ R125, R125, R60 ;  /* 0x0000003c7d7d7220 */ /* 0x000fe20000410000 */
[----:B------:R-:W-:Y:S01]  /*4af0*/  P2R R2, PR, RZ, 0x1 ;  /* 0x00000001ff027803 */ /* 0x000fe20000000000 */
[----:B------:R-:W3:Y:S01]  /*4b00*/  LDC R121, c[0x0][0x224] ;  /* 0x00008900ff797b82 */ /* 0x000ee20000000800 */
[----:B------:R-:W-:Y:S01]  /*4b10*/  FMUL.FTZ R131, R17, R62 ;  /* 0x0000003e11837220 */ /* 0x000fe20000410000 */
[----:B------:R-:W-:Y:S01]  /*4b20*/  FMUL.FTZ R135, R135, R64 ;  /* 0x0000004087877220 */ /* 0x000fe20000410000 */
[----:B------:R-:W-:Y:S01]  /*4b30*/  FMUL.FTZ R137, R137, R66 ;  /* 0x0000004289897220 */ /* 0x000fe20000410000 */
[----:B------:R-:W-:Y:S01]  /*4b40*/  MOV R116, RZ ;  /* 0x000000ff00747202 */ /* 0x000fe20000000f00 */
[----:B------:R-:W-:Y:S01]  /*4b50*/  UMOV UR4, URZ ;  /* 0x0000003f00047c82 */ /* 0x000fe20008000000 */
[-C--:B------:R-:W-:Y:S01]  /*4b60*/  MOV R139, R73.reuse ;  /* 0x00000049008b7202 */ /* 0x080fe20000000f00 */
[----:B------:R-:W-:Y:S01]  /*4b70*/  ULDC UR5, c[0x0][0x224] ;  /* 0x0000890000057ab9 */ /* 0x000fe20000000800 */
[----:B------:R-:W4:Y:S01]  /*4b80*/  LDC R196, c[0x0][0x21c] ;  /* 0x00008700ffc47b82 */ /* 0x000f220000000800 */
[----:B------:R-:W-:-:S02]  /*4b90*/  MOV R140, R73 ;  /* 0x00000049008c7202 */ /* 0x000fc40000000f00 */
[----:B------:R-:W-:Y:S02]  /*4ba0*/  IADD3 R141, R42, 0x200, RZ ;  /* 0x000002002a8d7810 */ /* 0x000fe40007ffe0ff */
[----:B0-----:R-:W-:Y:S02]  /*4bb0*/  SHF.L.U64.HI R29, R28, 0x2, R29 ;  /* 0x000000021c1d7819 */ /* 0x001fe4000001021d */
[----:B-1----:R-:W-:Y:S02]  /*4bc0*/  SHF.L.U64.HI R31, R30, 0x2, R31 ;  /* 0x000000021e1f7819 */ /* 0x002fe4000001021f */
[----:B--2---:R-:W-:Y:S02]  /*4bd0*/  SHF.L.U64.HI R33, R32, 0x2, R33 ;  /* 0x0000000220217819 */ /* 0x004fe40000010221 */
[----:B------:R-:W-:-:S07]  /*4be0*/  SHF.L.U32 R146, R19, 0x8, RZ ;  /* 0x0000000813927819 */ /* 0x000fce00000006ff */
.L_x_5425:
        /* <DEDUP_REMOVED lines=60> */
[----:B----4-:R-:W-:Y:S01]  /*4fb0*/  FMUL.FTZ R3, R154, R3 ;  /* 0x000000039a037220 */ /* 0x010fe20000410000 */
        /* <DEDUP_REMOVED lines=44> */
.L_x_5415:
[----:B------:R-:W-:Y:S05]  /*5280*/  BSYNC B0 ;  /* 0x0000000000007941 */ /* 0x000fea0003800000 */
.L_x_5414:
        /* <DEDUP_REMOVED lines=48> */
.L_x_5444:
[----:B------:R-:W-:Y:S01]  /*5590*/  ISETP.GE.AND P2, PT, R43, 0x10, PT ;  /* 0x000000102b00780c */ /* 0x000fe20003f46270 */
[----:B------:R-:W-:-:S12]  /*55a0*/  UMOV UR6, 0xffffffff ;  /* 0xffffffff00067882 */ /* 0x000fd80000000000 */
[C---:B0-2---:R-:W-:Y:S01]  /*55b0*/  @P2 FFMA.FTZ R15, R14.reuse, R18, R15 ;  /* 0x000000120e0f2223 */ /* 0x045fe2000001000f */
[----:B---3--:R-:W-:Y:S01]  /*55c0*/  @P2 FMUL.FTZ R14, R14, R3 ;  /* 0x000000030e0e2220 */ /* 0x008fe20000410000 */
[----:B------:R-:W-:Y:S06]  /*55d0*/  BRA.DIV UR6, `(.L_x_5418) ;  /* 0x0000003206d47947 */ /* 0x000fec000b800000 */
.L_x_5447:
[----:B------:R-:W-:-:S03]  /*55e0*/  UMOV UR6, 0xffffffff ;  /* 0xffffffff00067882 */ /* 0x000fc60000000000 */
[----:B------:R-:W-:Y:S05]  /*55f0*/  BRA.DIV UR6, `(.L_x_5419) ;  /* 0x0000003206f47947 */ /* 0x000fea000b800000 */
.L_x_5450:
[----:B------:R-:W-:-:S03]  /*5600*/  UMOV UR6, 0xffffffff ;  /* 0xffffffff00067882 */ /* 0x000fc60000000000 */
[----:B------:R-:W-:Y:S05]  /*5610*/  BRA.DIV UR6, `(.L_x_5420) ;  /* 0x0000003606147947 */ /* 0x000fea000b800000 */
[----:B------:R-:W0:Y:S04]  /*5620*/  SHFL.UP PT, R14, R14, 0x1, RZ ;  /* 0x042000000e0e7989 */ /* 0x000e2800000e00ff */
[----:B------:R-:W2:Y:S04]  /*5630*/  SHFL.UP PT, R15, R15, 0x1, RZ ;  /* 0x042000000f0f7989 */ /* 0x000ea800000e00ff */
[----:B-----5:R-:W3:Y:S04]  /*5640*/  SHFL.IDX PT, R16, R16, RZ, 0x1f ;  /* 0x00001fff10107589 */ /* 0x020ee800000e0000 */
[----:B------:R-:W4:Y:S02]  /*5650*/  SHFL.IDX PT, R17, R17, RZ, 0x1f ;  /* 0x00001fff11117589 */ /* 0x000f2400000e0000 */
.L_x_5456:
[C---:B0-2-4-:R-:W-:Y:S01]  /*5660*/  @P3 FFMA.FTZ R17, R14.reuse, R17, R15 ;  /* 0x000000110e113223 */ /* 0x055fe2000001000f */
[----:B---3--:R-:W-:-:S03]  /*5670*/  @P3 FMUL.FTZ R16, R14, R16 ;  /* 0x000000100e103220 */ /* 0x008fc60000410000 */
[C---:B------:R-:W-:Y:S01]  /*5680*/  FFMA.FTZ R19, R12.reuse, R17, R13 ;  /* 0x000000110c137223 */ /* 0x040fe2000001000d */
[----:B------:R-:W-:-:S05]  /*5690*/  FMUL.FTZ R18, R12, R16 ;  /* 0x000000100c127220 */ /* 0x000fca0000410000 */
[----:B------:R2:W-:Y:S02]  /*56a0*/  STS.128 [R2+0x880], R16 ;  /* 0x0008801002007388 */ /* 0x0005e40000000c00 */
.L_x_5416:
[----:B------:R-:W-:Y:S05]  /*56b0*/  WARPSYNC.ALL ;  /* 0x0000000000007948 */ /* 0x000fea0003800000 */
[----:B------:R-:W-:Y:S01]  /*56c0*/  BAR.SYNC.DEFER_BLOCKING 0x0 ;  /* 0x0000000000007b1d */ /* 0x000fe20000010000 */
[C---:B-1----:R-:W-:Y:S01]  /*56d0*/  FMUL.FTZ R3, R151.reuse, R174 ;  /* 0x000000ae97037220 */ /* 0x042fe20000410000 */
        /* <DEDUP_REMOVED lines=35> */
[----:B------:R1:W2:Y:S01]  /*5910*/  @!P0 LDS.64 R34, [R139+0x1590] ;  /* 0x001590008b228984 */ /* 0x0002a20000000a00 */
        /* <DEDUP_REMOVED lines=17> */
[C---:B------:R-:W-:Y:S01]  /*5a30*/  LEA R197, R42.reuse, R73, 0x4 ;  /* 0x000000492ac57211 */ /* 0x040fe200078e20ff */
[----:B------:R-:W-:Y:S01]  /*5a40*/  UMOV UR6, 0xffffffff ;  /* 0xffffffff00067882 */ /* 0x000fe20000000000 */
[C---:B------:R-:W-:Y:S02]  /*5a50*/  LOP3.LUT R2, R42.reuse, 0x1f, RZ, 0xc0, !PT ;  /* 0x0000001f2a027812 */ /* 0x040fe400078ec0ff */
[----:B------:R-:W-:Y:S01]  /*5a60*/  ISETP.NE.AND P5, PT, R42, 0x1f, PT ;  /* 0x0000001f2a00780c */ /* 0x000fe20003fa5270 */
[----:B0-----:R-:W0:Y:S01]  /*5a70*/  LDS.128 R12, [R197+0xa90] ;  /* 0x000a9000c50c7984 */ /* 0x001e220000000c00 */
        /* <DEDUP_REMOVED lines=34> */
.L_x_5473:
[C---:B--2-4-:R-:W-:Y:S01]  /*5ca0*/  @P5 FFMA.FTZ R19, R3.reuse, R19, R16 ;  /* 0x0000001303135223 */ /* 0x054fe20000010010 */
[----:B------:R-:W-:Y:S01]  /*5cb0*/  @P5 FMUL.FTZ R18, R3, R18 ;  /* 0x0000001203125220 */ /* 0x000fe20000410000 */
[-C--:B-1-3--:R-:W-:Y:S01]  /*5cc0*/  FFMA.FTZ R35, R35, R2.reuse, R198 ;  /* 0x0000000223237223 */ /* 0x08afe200000100c6 */
[----:B------:R-:W-:Y:S01]  /*5cd0*/  FMUL.FTZ R34, R34, R2 ;  /* 0x0000000222227220 */ /* 0x000fe20000410000 */
[C---:B------:R-:W-:Y:S01]  /*5ce0*/  FFMA.FTZ R17, R14.reuse, R19, R15 ;  /* 0x000000130e117223 */ /* 0x040fe2000001000f */
[----:B------:R-:W-:-:S05]  /*5cf0*/  FMUL.FTZ R16, R14, R18 ;  /* 0x000000120e107220 */ /* 0x000fca0000410000 */
[----:B------:R1:W-:Y:S02]  /*5d00*/  STS.128 [R197+0xa90], R16 ;  /* 0x000a9010c5007388 */ /* 0x0003e40000000c00 */
.L_x_5421:
[----:B------:R-:W-:Y:S05]  /*5d10*/  WARPSYNC.ALL ;  /* 0x0000000000007948 */ /* 0x000fea0003800000 */
[----:B------:R-:W-:Y:S01]  /*5d20*/  BAR.SYNC.DEFER_BLOCKING 0x0 ;  /* 0x0000000000007b1d */ /* 0x000fe20000010000 */
[----:B------:R-:W-:Y:S01]  /*5d30*/  FFMA.FTZ R3, R0, R195, RZ ;  /* 0x000000c300037223 */ /* 0x000fe200000100ff */
[C---:B------:R-:W-:Y:S01]  /*5d40*/  ISETP.GT.AND P0, PT, R43.reuse, 0x1e, PT ;  /* 0x0000001e2b00780c */ /* 0x040fe20003f04270 */
[----:B------:R-:W-:Y:S01]  /*5d50*/  HADD2.F32 R14, -RZ, R4.H0_H0 ;  /* 0x20000004ff0e7230 */ /* 0x000fe20000004100 */
[C---:B------:R-:W-:Y:S01]  /*5d60*/  ISETP.GT.AND P1, PT, R43.reuse, 0x1d, PT ;  /* 0x0000001d2b00780c */ /* 0x040fe20003f24270 */
[----:B------:R-:W-:Y:S01]  /*5d70*/  FFMA.FTZ R3, R70, R188, R3 ;  /* 0x000000bc46037223 */ /* 0x000fe20000010003 */
[--C-:B-1---5:R-:W-:Y:S01]  /*5d80*/  HADD2.F32 R16, -RZ, R5.reuse.H0_H0 ;  /* 0x20000005ff107230 */ /* 0x122fe20000004100 */
[----:B------:R-:W-:Y:S01]  /*5d90*/  ISETP.GT.AND P2, PT, R43, 0x1b, PT ;  /* 0x0000001b2b00780c */ /* 0x000fe20003f44270 */
[----:B------:R-:W-:Y:S01]  /*5da0*/  FFMA.FTZ R195, R14, -R52, R195 ;  /* 0x800000340ec37223 */ /* 0x000fe200000100c3 */
[----:B------:R-:W-:Y:S01]  /*5db0*/  FFMA.FTZ R3, R72, R189, R3 ;  /* 0x000000bd48037223 */ /* 0x000fe20000010003 */
[----:B------:R-:W-:-:S02]  /*5dc0*/  HADD2.F32 R17, -RZ, R5.H1_H1 ;  /* 0x30000005ff117230 */ /* 0x000fc40000004100 */
[----:B------:R-:W-:Y:S01]  /*5dd0*/  FFMA.FTZ R189, R16, -R54, R189 ;  /* 0x8000003610bd7223 */ /* 0x000fe200000100bd */
[----:B0-----:R-:W-:Y:S02]  /*5de0*/  HADD2.F32 R12, -RZ, R6.H0_H0 ;  /* 0x20000006ff0c7230 */ /* 0x001fe40000004100 */
[----:B------:R-:W-:Y:S01]  /*5df0*/  FFMA.FTZ R3, R74, R186, R3 ;  /* 0x000000ba4a037223 */ /* 0x000fe20000010003 */
[--C-:B------:R-:W-:Y:S02]  /*5e00*/  HADD2.F32 R198, -RZ, R8.reuse.H0_H0 ;  /* 0x20000008ffc67230 */ /* 0x100fe40000004100 */
[----:B------:R-:W-:Y:S01]  /*5e10*/  FFMA.FTZ R19, R17, -R55, R186 ;  /* 0x8000003711137223 */ /* 0x000fe200000100ba */
[----:B------:R-:W-:Y:S02]  /*5e20*/  HADD2.F32 R197, -RZ, R8.H1_H1 ;  /* 0x30000008ffc57230 */ /* 0x000fe40000004100 */
[----:B------:R-:W-:Y:S01]  /*5e30*/  FFMA.FTZ R3, R76, R185, R3 ;  /* 0x000000b94c037223 */ /* 0x000fe20000010003 */
[----:B------:R-:W-:Y:S01]  /*5e40*/  FFMA.FTZ R185, R12, -R56, R185 ;  /* 0x800000380cb97223 */ /* 0x000fe200000100b9 */
[--C-:B------:R-:W-:Y:S01]  /*5e50*/  HADD2.F32 R204, -RZ, R9.reuse.H0_H0 ;  /* 0x20000009ffcc7230 */ /* 0x100fe20000004100 */
[----:B------:R-:W-:Y:S01]  /*5e60*/  ISETP.NE.AND P3, PT, R42, RZ, PT ;  /* 0x000000ff2a00720c */ /* 0x000fe20003f65270 */
[----:B------:R-:W-:Y:S01]  /*5e70*/  FFMA.FTZ R3, R78, R182, R3 ;  /* 0x000000b64e037223 */ /* 0x000fe20000010003 */
[----:B------:R-:W-:Y:S01]  /*5e80*/  HADD2.F32 R199, -RZ, R9.H1_H1 ;  /* 0x30000009ffc77230 */ /* 0x000fe20000004100 */
[----:B------:R-:W-:Y:S01]  /*5e90*/  BSSY B0, `(.L_x_5423) ;  /* 0x00000c6000007945 */ /* 0x000fe20003800000 */
[----:B------:R-:W0:Y:S01]  /*5ea0*/  LDS R2, [R165+0xa94] ;  /* 0x000a9400a5027984 */ /* 0x000e220000000800 */
[----:B------:R-:W-:Y:S01]  /*5eb0*/  FFMA.FTZ R3, R80, R183, R3 ;  /* 0x000000b750037223 */ /* 0x000fe20000010003 */
[----:B------:R-:W-:-:S02]  /*5ec0*/  HADD2.F32 R201, -RZ, R10.H0_H0 ;  /* 0x2000000affc97230 */ /* 0x000fc40000004100 */
[----:B------:R-:W-:Y:S02]  /*5ed0*/  HADD2.F32 R203, -RZ, R10.H1_H1 ;  /* 0x3000000affcb7230 */ /* 0x000fe40000004100 */
[----:B------:R-:W-:Y:S01]  /*5ee0*/  FFMA.FTZ R3, R82, R180, R3 ;  /* 0x000000b452037223 */ /* 0x000fe20000010003 */
[--C-:B------:R-:W-:Y:S02]  /*5ef0*/  HADD2.F32 R205, -RZ, R11.reuse.H0_H0 ;  /* 0x2000000bffcd7230 */ /* 0x100fe40000004100 */
[----:B------:R-:W-:Y:S02]  /*5f00*/  HADD2.F32 R206, -RZ, R11.H1_H1 ;  /* 0x3000000bffce7230 */ /* 0x000fe40000004100 */
[----:B------:R-:W-:Y:S01]  /*5f10*/  FFMA.FTZ R3, R84, R181, R3 ;  /* 0x000000b554037223 */ /* 0x000fe20000010003 */
[----:B------:R-:W-:Y:S01]  /*5f20*/  FFMA.FTZ R181, R198, -R60, R181 ;  /* 0x8000003cc6b57223 */ /* 0x000fe200000100b5 */
[----:B------:R1:W-:Y:S02]  /*5f30*/  @!P3 STS.64 [R139+0x1590], R34 ;  /* 0x001590228b00b388 */ /* 0x0003e40000000a00 */
[----:B------:R-:W-:Y:S01]  /*5f40*/  FFMA.FTZ R3, R86, R184, R3 ;  /* 0x000000b856037223 */ /* 0x000fe20000010003 */
[----:B------:R-:W-:-:S03]  /*5f50*/  FFMA.FTZ R184, R197, -R61, R184 ;  /* 0x8000003dc5b87223 */ /* 0x000fc600000100b8 */
        /* <DEDUP_REMOVED lines=11> */
[----:B------:R-:W-:Y:S02]  /*6010*/  HADD2.F32 R3, -RZ, R4.H1_H1 ;  /* 0x30000004ff037230 */ /* 0x000fe40000004100 */
[----:B------:R-:W-:Y:S01]  /*6020*/  FFMA.FTZ R190, R206, -R67, R190 ;  /* 0x80000043cebe7223 */ /* 0x000fe200000100be */
[----:B0-----:R-:W-:Y:S02]  /*6030*/  FFMA.FTZ R174, R2, R174, R179 ;  /* 0x000000ae02ae7223 */ /* 0x001fe400000100b3 */
[----:B------:R-:W0:Y:S01]  /*6040*/  SHFL.DOWN PT, R2, R13, 0x1, 0x1f ;  /* 0x08201f000d027f89 */ /* 0x000e2200000e0000 */
[----:B------:R-:W-:Y:S01]  /*6050*/  FFMA.FTZ R188, R3, -R53, R188 ;  /* 0x8000003503bc7223 */ /* 0x000fe200000100bc */
[----:B------:R-:W-:Y:S01]  /*6060*/  FFMA.FTZ R151, R151, R174, R178 ;  /* 0x000000ae97977223 */ /* 0x000fe200000100b2 */
[----:B------:R-:W-:-:S03]  /*6070*/  HADD2.F32 R178, -RZ, R7.H0_H0 ;  /* 0x20000007ffb27230 */ /* 0x000fc60000004100 */
[----:B------:R-:W-:Y:S02]  /*6080*/  FFMA.FTZ R170, R170, R151, R177 ;  /* 0x00000097aaaa7223 */ /* 0x000fe400000100b1 */
[----:B------:R-:W-:Y:S02]  /*6090*/  FFMA.FTZ R183, R178, -R58, R183 ;  /* 0x8000003ab2b77223 */ /* 0x000fe400000100b7 */
[----:B------:R-:W-:-:S04]  /*60a0*/  FFMA.FTZ R149, R149, R170, R176 ;  /* 0x000000aa95957223 */ /* 0x000fc800000100b0 */
[-C--:B------:R-:W-:Y:S01]  /*60b0*/  FFMA.FTZ R168, R168, R149.reuse, R175 ;  /* 0x00000095a8a87223 */ /* 0x080fe200000100af */
[----:B------:R-:W-:Y:S01]  /*60c0*/  FMUL.FTZ R175, R151, R66 ;  /* 0x0000004297af7220 */ /* 0x000fe20000410000 */
[C---:B-1----:R-:W-:Y:S02]  /*60d0*/  FMUL.FTZ R34, R145.reuse, R149 ;  /* 0x0000009591227220 */ /* 0x042fe40000410000 */
[-C--:B------:R-:W-:Y:S01]  /*60e0*/  FFMA.FTZ R166, R166, R168.reuse, R173 ;  /* 0x000000a8a6a67223 */ /* 0x080fe200000100ad */
[----:B------:R-:W-:Y:S01]  /*60f0*/  FMUL.FTZ R173, R174, R67 ;  /* 0x00000043aead7220 */ /* 0x000fe20000410000 */
[----:B------:R-:W-:Y:S01]  /*6100*/  FMUL.FTZ R35, R145, R168 ;  /* 0x000000a891237220 */ /* 0x000fe20000410000 */
[----:B------:R-:W-:Y:S01]  /*6110*/  FMUL.FTZ R34, R193, R34 ;  /* 0x00000022c1227220 */ /* 0x000fe20000410000 */
[----:B------:R-:W-:Y:S01]  /*6120*/  FFMA.FTZ R164, R164, R166, R171 ;  /* 0x000000a6a4a47223 */ /* 0x000fe200000100ab */
[----:B------:R-:W-:Y:S01]  /*6130*/  FMUL.FTZ R165, R166, R62 ;  /* 0x0000003ea6a57220 */ /* 0x000fe20000410000 */
[----:B0-----:R-:W-:Y:S01]  /*6140*/  @!P0 FADD.FTZ R13, R13, R2 ;  /* 0x000000020d0d8221 */ /* 0x001fe20000010000 */
[----:B------:R-:W-:Y:S01]  /*6150*/  FMUL.FTZ R171, R170, R65 ;  /* 0x00000041aaab7220 */ /* 0x000fe20000410000 */
[----:B------:R-:W-:Y:S01]  /*6160*/  FFMA.FTZ R162, R162, R164, R169 ;  /* 0x000000a4a2a27223 */ /* 0x000fe200000100a9 */
[----:B------:R-:W-:Y:S01]  /*6170*/  FMUL.FTZ R169, R149, R64 ;  /* 0x0000004095a97220 */ /* 0x000fe20000410000 */
[----:B------:R-:W-:Y:S01]  /*6180*/  FADD.FTZ R120, R173, R120 ;  /* 0x00000078ad787221 */ /* 0x000fe20000010000 */
[----:B------:R-:W0:Y:S01]  /*6190*/  SHFL.DOWN PT, R202, R13, 0x2, 0x1f ;  /* 0x08401f000dca7f89 */ /* 0x000e2200000e0000 */
[----:B------:R-:W-:Y:S01]  /*61a0*/  FFMA.FTZ R160, R160, R162, R167 ;  /* 0x000000a2a0a07223 */ /* 0x000fe200000100a7 */
[----:B------:R-:W-:Y:S01]  /*61b0*/  FMUL.FTZ R167, R168, R63 ;  /* 0x0000003fa8a77220 */ /* 0x000fe20000410000 */
[----:B------:R-:W-:Y:S01]  /*61c0*/  FMUL.FTZ R35, R194, R35 ;  /* 0x00000023c2237220 */ /* 0x000fe20000410000 */
[----:B------:R-:W-:Y:S01]  /*61d0*/  FADD.FTZ R93, R175, R93 ;  /* 0x0000005daf5d7221 */ /* 0x000fe20000010000 */
[----:B------:R-:W-:Y:S01]  /*61e0*/  FFMA.FTZ R158, R158, R160, R163 ;  /* 0x000000a09e9e7223 */ /* 0x000fe200000100a3 */
[----:B------:R-:W-:Y:S01]  /*61f0*/  FMUL.FTZ R163, R164, R61 ;  /* 0x0000003da4a37220 */ /* 0x000fe20000410000 */
[----:B------:R-:W-:Y:S01]  /*6200*/  FADD.FTZ R118, R171, R118 ;  /* 0x00000076ab767221 */ /* 0x000fe20000010000 */
[----:B------:R-:W-:Y:S01]  /*6210*/  FADD.FTZ R91, R169, R91 ;  /* 0x0000005ba95b7221 */ /* 0x000fe20000010000 */
[----:B------:R-:W-:Y:S01]  /*6220*/  FFMA.FTZ R156, R156, R158, R161 ;  /* 0x0000009e9c9c7223 */ /* 0x000fe200000100a1 */
[----:B------:R-:W-:Y:S01]  /*6230*/  FMUL.FTZ R186, R158, R58 ;  /* 0x0000003a9eba7220 */ /* 0x000fe20000410000 */
[----:B------:R-:W-:Y:S01]  /*6240*/  FADD.FTZ R114, R167, R114 ;  /* 0x00000072a7727221 */ /* 0x000fe20000010000 */
[----:B------:R-:W-:Y:S01]  /*6250*/  FADD.FTZ R87, R165, R87 ;  /* 0x00000057a5577221 */ /* 0x000fe20000010000 */
[----:B------:R-:W-:Y:S01]  /*6260*/  FFMA.FTZ R154, R154, R156, R159 ;  /* 0x0000009c9a9a7223 */ /* 0x000fe2000001009f */
[----:B------:R-:W-:Y:S01]  /*6270*/  FADD.FTZ R110, R163, R110 ;  /* 0x0000006ea36e7221 */ /* 0x000fe20000010000 */
[----:B------:R-:W-:-:S02]  /*6280*/  FADD.FTZ R79, R186, R79 ;  /* 0x0000004fba4f7221 */ /* 0x000fc40000010000 */
[----:B------:R-:W-:Y:S01]  /*6290*/  FFMA.FTZ R152, R152, R154, R157 ;  /* 0x0000009a98987223 */ /* 0x000fe2000001009d */
[----:B------:R-:W-:Y:S01]  /*62a0*/  FMUL.FTZ R176, R154, R56 ;  /* 0x000000389ab07220 */ /* 0x000fe20000410000 */
[----:B------:R-:W-:Y:S02]  /*62b0*/  HADD2.F32 R157, -RZ, R7.H1_H1 ;  /* 0x30000007ff9d7230 */ /* 0x000fe40000004100 */
[----:B------:R-:W-:Y:S01]  /*62c0*/  FFMA.FTZ R150, R150, R152, R155 ;  /* 0x0000009896967223 */ /* 0x000fe2000001009b */
[----:B------:R-:W-:Y:S02]  /*62d0*/  FADD.FTZ R75, R176, R75 ;  /* 0x0000004bb04b7221 */ /* 0x000fe40000010000 */
[----:B------:R-:W-:Y:S01]  /*62e0*/  FFMA.FTZ R180, R157, -R59, R180 ;  /* 0x8000003b9db47223 */ /* 0x000fe200000100b4 */
[----:B------:R-:W-:Y:S01]  /*62f0*/  FFMA.FTZ R148, R148, R150, R153 ;  /* 0x0000009694947223 */ /* 0x000fe20000010099 */
[----:B------:R-:W-:Y:S01]  /*6300*/  FMUL.FTZ R18, R150, R54 ;  /* 0x0000003696127220 */ /* 0x000fe20000410000 */
[----:B------:R-:W-:-:S02]  /*6310*/  HADD2.F32 R153, -RZ, R6.H1_H1 ;  /* 0x30000006ff997230 */ /* 0x000fc40000004100 */
[----:B0-----:R-:W-:Y:S01]  /*6320*/  @!P1 FADD.FTZ R13, R13, R202 ;  /* 0x000000ca0d0d9221 */ /* 0x001fe20000010000 */
[----:B------:R-:W-:Y:S01]  /*6330*/  FFMA.FTZ R147, R147, R148, R172 ;  /* 0x0000009493937223 */ /* 0x000fe200000100ac */
[----:B------:R-:W-:Y:S01]  /*6340*/  FMUL.FTZ R15, R148, R53 ;  /* 0x00000035940f7220 */ /* 0x000fe20000410000 */
[----:B------:R-:W-:Y:S01]  /*6350*/  FADD.FTZ R144, R18, R144 ;  /* 0x0000009012907221 */ /* 0x000fe20000010000 */
[----:B------:R-:W-:Y:S01]  /*6360*/  FFMA.FTZ R182, R153, -R57, R182 ;  /* 0x8000003999b67223 */ /* 0x000fe200000100b6 */
[----:B------:R-:W-:Y:S01]  /*6370*/  FMUL.FTZ R2, R147, R52 ;  /* 0x0000003493027220 */ /* 0x000fe20000410000 */
[----:B------:R-:W0:Y:S01]  /*6380*/  SHFL.DOWN PT, R202, R13, 0x4, 0x1f ;  /* 0x08801f000dca7f89 */ /* 0x000e2200000e0000 */
[----:B------:R-:W-:Y:S02]  /*6390*/  FADD.FTZ R142, R15, R142 ;  /* 0x0000008e0f8e7221 */ /* 0x000fe40000010000 */
[C---:B------:R-:W-:Y:S01]  /*63a0*/  FFMA.FTZ R172, R2.reuse, R195, RZ ;  /* 0x000000c302ac7223 */ /* 0x040fe200000100ff */
[----:B------:R-:W-:-:S03]  /*63b0*/  FADD.FTZ R143, R2, R143 ;  /* 0x0000008f028f7221 */ /* 0x000fc60000010000 */
[----:B------:R-:W-:Y:S01]  /*63c0*/  FFMA.FTZ R155, R15, R188, R172 ;  /* 0x000000bc0f9b7223 */ /* 0x000fe200000100ac */
[----:B------:R-:W-:-:S03]  /*63d0*/  FMUL.FTZ R172, R152, R55 ;  /* 0x0000003798ac7220 */ /* 0x000fc60000410000 */
[----:B------:R-:W-:Y:S01]  /*63e0*/  FFMA.FTZ R155, R18, R189, R155 ;  /* 0x000000bd129b7223 */ /* 0x000fe2000001009b */
[----:B------:R-:W-:Y:S01]  /*63f0*/  FMUL.FTZ R18, R145, R147 ;  /* 0x0000009391127220 */ /* 0x000fe20000410000 */
[C---:B------:R-:W-:Y:S02]  /*6400*/  FADD.FTZ R69, R172.reuse, R69 ;  /* 0x00000045ac457221 */ /* 0x040fe40000010000 */
[----:B------:R-:W-:Y:S01]  /*6410*/  FFMA.FTZ R159, R172, R19, R155 ;  /* 0x00000013ac9f7223 */ /* 0x000fe2000001009b */
[----:B------:R-:W-:Y:S01]  /*6420*/  FMUL.FTZ R155, R156, R57 ;  /* 0x000000399c9b7220 */ /* 0x000fe20000410000 */
[----:B------:R-:W-:Y:S02]  /*6430*/  FMUL.FTZ R195, R195, R18 ;  /* 0x00000012c3c37220 */ /* 0x000fe40000410000 */
[----:B------:R-:W-:Y:S01]  /*6440*/  FFMA.FTZ R200, R176, R185, R159 ;  /* 0x000000b9b0c87223 */ /* 0x000fe2000001009f */
[----:B------:R-:W-:Y:S01]  /*6450*/  FMUL.FTZ R159, R160, R59 ;  /* 0x0000003ba09f7220 */ /* 0x000fe20000410000 */
[----:B------:R-:W-:Y:S01]  /*6460*/  FFMA.FTZ R14, R14, R147, R195 ;  /* 0x000000930e0e7223 */ /* 0x000fe200000100c3 */
[C---:B------:R-:W-:Y:S01]  /*6470*/  FADD.FTZ R102, R155.reuse, R102 ;  /* 0x000000669b667221 */ /* 0x040fe20000010000 */
[----:B------:R-:W-:Y:S01]  /*6480*/  FFMA.FTZ R161, R155, R182, R200 ;  /* 0x000000b69ba17223 */ /* 0x000fe200000100c8 */
[----:B0-----:R-:W-:Y:S01]  /*6490*/  @!P2 FADD.FTZ R13, R13, R202 ;  /* 0x000000ca0d0da221 */ /* 0x001fe20000010000 */
[C---:B------:R-:W-:Y:S01]  /*64a0*/  FADD.FTZ R106, R159.reuse, R106 ;  /* 0x0000006a9f6a7221 */ /* 0x040fe20000010000 */
[----:B------:R-:W-:Y:S01]  /*64b0*/  FADD.FTZ R99, R14, R99 ;  /* 0x000000630e637221 */ /* 0x000fe20000010000 */
        /* <DEDUP_REMOVED lines=14> */
[----:B------:R-:W0:Y:S01]  /*65a0*/  SHFL.DOWN PT, R177, R200, 0x1, 0x1f ;  /* 0x08201f00c8b17f89 */ /* 0x000e2200000e0000 */
[----:B------:R-:W-:-:S04]  /*65b0*/  FMUL.FTZ R173, R192, R173 ;  /* 0x000000adc0ad7220 */ /* 0x000fc80000410000 */
[----:B------:R-:W-:Y:S01]  /*65c0*/  FFMA.FTZ R173, R203, R170, R173 ;  /* 0x000000aacbad7223 */ /* 0x000fe200000100ad */
        /* <DEDUP_REMOVED lines=8> */
[----:B------:R-:W-:Y:S01]  /*6650*/  FMUL.FTZ R34, R145, R162 ;  /* 0x000000a291227220 */ /* 0x000fe20000410000 */
[----:B------:R-:W-:Y:S01]  /*6660*/  FADD.FTZ R85, R170, R85 ;  /* 0x00000055aa557221 */ /* 0x000fe20000010000 */
        /* <DEDUP_REMOVED lines=8> */
[----:B0-----:R-:W-:Y:S01]  /*66f0*/  @!P0 FADD.FTZ R200, R200, R177 ;  /* 0x000000b1c8c88221 */ /* 0x001fe20000010000 */
[----:B------:R-:W-:Y:S01]  /*6700*/  ISETP.GT.AND P0, PT, R43, 0x17, PT ;  /* 0x000000172b00780c */ /* 0x000fe20003f04270 */
[----:B------:R-:W-:Y:S01]  /*6710*/  FMUL.FTZ R183, R183, R34 ;  /* 0x00000022b7b77220 */ /* 0x000fe20000410000 */
[C---:B------:R-:W-:Y:S01]  /*6720*/  FMUL.FTZ R35, R145.reuse, R156 ;  /* 0x0000009c91237220 */ /* 0x040fe20000410000 */
[----:B------:R-:W-:Y:S01]  /*6730*/  FMUL.FTZ R34, R145, R154 ;  /* 0x0000009a91227220 */ /* 0x000fe20000410000 */
[----:B------:R-:W0:Y:S01]  /*6740*/  SHFL.DOWN PT, R177, R200, 0x2, 0x1f ;  /* 0x08401f00c8b17f89 */ /* 0x000e2200000e0000 */
[----:B------:R-:W-:Y:S01]  /*6750*/  FFMA.FTZ R157, R157, R160, R180 ;  /* 0x000000a09d9d7223 */ /* 0x000fe200000100b4 */
[----:B------:R-:W-:Y:S01]  /*6760*/  FMUL.FTZ R182, R182, R35 ;  /* 0x00000023b6b67220 */ /* 0x000fe20000410000 */
[----:B------:R-:W-:Y:S01]  /*6770*/  FMUL.FTZ R185, R185, R34 ;  /* 0x00000022b9b97220 */ /* 0x000fe20000410000 */
[----:B------:R-:W-:Y:S01]  /*6780*/  FMUL.FTZ R34, R145, R152 ;  /* 0x0000009891227220 */ /* 0x000fe20000410000 */
[----:B------:R-:W-:Y:S01]  /*6790*/  FFMA.FTZ R158, R178, R158, R183 ;  /* 0x0000009eb29e7223 */ /* 0x000fe200000100b7 */
[----:B------:R-:W-:Y:S01]  /*67a0*/  FFMA.FTZ R153, R153, R156, R182 ;  /* 0x0000009c99997223 */ /* 0x000fe200000100b6 */
[----:B------:R-:W-:Y:S01]  /*67b0*/  FFMA.FTZ R156, R12, R154, R185 ;  /* 0x0000009a0c9c7223 */ /* 0x000fe200000100b9 */
[----:B------:R-:W-:Y:S01]  /*67c0*/  FMUL.FTZ R154, R19, R34 ;  /* 0x00000022139a7220 */ /* 0x000fe20000410000 */
[----:B------:R-:W-:Y:S01]  /*67d0*/  @!P0 FADD.FTZ R13, R13, R202 ;  /* 0x000000ca0d0d8221 */ /* 0x000fe20000010000 */
[----:B------:R-:W-:Y:S01]  /*67e0*/  FMUL.FTZ R34, R145, R150 ;  /* 0x0000009691227220 */ /* 0x000fe20000410000 */
[----:B------:R-:W-:Y:S01]  /*67f0*/  FADD.FTZ R104, R149, R104 ;  /* 0x0000006895687221 */ /* 0x000fe20000010000 */
[----:B------:R-:W-:Y:S01]  /*6800*/  FFMA.FTZ R19, R17, R152, R154 ;  /* 0x0000009811137223 */ /* 0x000fe2000001009a */
[----:B------:R-:W-:Y:S01]  /*6810*/  FMUL.FTZ R17, R145, R148 ;  /* 0x0000009491117220 */ /* 0x000fe20000410000 */
[----:B------:R-:W1:Y:S01]  /*6820*/  SHFL.DOWN PT, R202, R13, 0x10, 0x1f ;  /* 0x0a001f000dca7f89 */ /* 0x000e6200000e0000 */
[----:B------:R-:W-:Y:S01]  /*6830*/  FMUL.FTZ R189, R189, R34 ;  /* 0x00000022bdbd7220 */ /* 0x000fe20000410000 */
[----:B------:R-:W-:Y:S01]  /*6840*/  FADD.FTZ R77, R162, R77 ;  /* 0x0000004da24d7221 */ /* 0x000fe20000010000 */
[----:B------:R-:W-:Y:S01]  /*6850*/  FMUL.FTZ R188, R188, R17 ;  /* 0x00000011bcbc7220 */ /* 0x000fe20000410000 */
[----:B------:R-:W-:Y:S01]  /*6860*/  FADD.FTZ R100, R157, R100 ;  /* 0x000000649d647221 */ /* 0x000fe20000010000 */
[----:B------:R-:W-:Y:S01]  /*6870*/  FFMA.FTZ R16, R16, R150, R189 ;  /* 0x0000009610107223 */ /* 0x000fe200000100bd */
[----:B------:R-:W-:Y:S01]  /*6880*/  FADD.FTZ R71, R158, R71 ;  /* 0x000000479e477221 */ /* 0x000fe20000010000 */
[----:B------:R-:W-:Y:S01]  /*6890*/  FFMA.FTZ R188, R3, R148, R188 ;  /* 0x0000009403bc7223 */ /* 0x000fe200000100bc */
[----:B------:R-:W-:Y:S01]  /*68a0*/  FADD.FTZ R124, R153, R124 ;  /* 0x0000007c997c7221 */ /* 0x000fe20000010000 */
[----:B------:R-:W-:Y:S01]  /*68b0*/  FADD.FTZ R95, R156, R95 ;  /* 0x0000005f9c5f7221 */ /* 0x000fe20000010000 */
[----:B0-----:R-:W-:Y:S01]  /*68c0*/  @!P1 FADD.FTZ R200, R200, R177 ;  /* 0x000000b1c8c89221 */ /* 0x001fe20000010000 */
[----:B------:R-:W-:Y:S01]  /*68d0*/  FMUL.FTZ R177, R145, R174 ;  /* 0x000000ae91b17220 */ /* 0x000fe20000410000 */
[----:B------:R-:W-:Y:S01]  /*68e0*/  ISETP.GT.AND P1, PT, R43, 0xf, PT ;  /* 0x0000000f2b00780c */ /* 0x000fe20003f24270 */
[----:B------:R-:W-:Y:S01]  /*68f0*/  FADD.FTZ R122, R19, R122 ;  /* 0x0000007a137a7221 */ /* 0x000fe20000010000 */
[----:B------:R-:W-:Y:S01]  /*6900*/  FADD.FTZ R101, R16, R101 ;  /* 0x0000006510657221 */ /* 0x000fe20000010000 */
[----:B------:R-:W0:Y:S01]  /*6910*/  SHFL.DOWN PT, R179, R200, 0x4, 0x1f ;  /* 0x08801f00c8b37f89 */ /* 0x000e2200000e0000 */
[----:B------:R-:W-:Y:S01]  /*6920*/  FMUL.FTZ R177, R190, R177 ;  /* 0x000000b1beb17220 */ /* 0x000fe20000410000 */
[----:B------:R-:W-:Y:S01]  /*6930*/  FMUL.FTZ R190, R145, R151 ;  /* 0x0000009791be7220 */ /* 0x000fe20000410000 */
[----:B------:R-:W-:-:S02]  /*6940*/  FADD.FTZ R97, R188, R97 ;  /* 0x00000061bc617221 */ /* 0x000fc40000010000 */
[----:B------:R-:W-:Y:S01]  /*6950*/  FFMA.FTZ R177, R206, R174, R177 ;  /* 0x000000aeceb17223 */ /* 0x000fe200000100b1 */
[----:B------:R-:W-:-:S03]  /*6960*/  FMUL.FTZ R190, R191, R190 ;  /* 0x000000bebfbe7220 */ /* 0x000fc60000410000 */
[----:B------:R-:W-:Y:S01]  /*6970*/  FADD.FTZ R116, R177, R116 ;  /* 0x00000074b1747221 */ /* 0x000fe20000010000 */
[----:B------:R-:W-:Y:S01]  /*6980*/  FFMA.FTZ R190, R205, R151, R190 ;  /* 0x00000097cdbe7223 */ /* 0x000fe200000100be */
[----:B-1----:R-:W-:-:S03]  /*6990*/  @!P1 FADD.FTZ R13, R13, R202 ;  /* 0x000000ca0d0d9221 */ /* 0x002fc60000010000 */
        /* <DEDUP_REMOVED lines=21> */
.L_x_5424:
[----:B------:R-:W-:Y:S05]  /*6af0*/  BSYNC B0 ;  /* 0x0000000000007941 */ /* 0x000fea0003800000 */
.L_x_5423:
        /* <DEDUP_REMOVED lines=14> */
.L_x_5413:
[----:B------:R-:W-:Y:S01]  /*6be0*/  BAR.SYNC.DEFER_BLOCKING 0x0 ;  /* 0x0000000000007b1d */ /* 0x000fe20000010000 */
[----:B------:R-:W-:-:S05]  /*6bf0*/  LOP3.LUT R15, R50, 0x1f, R42, 0xf8, !PT ;  /* 0x0000001f320f7812 */ /* 0x000fca00078ef82a */
[----:B------:R-:W-:Y:S01]  /*6c00*/  IMAD.WIDE R2, R15, 0x10, R20 ;  /* 0x000000100f027825 */ /* 0x000fe200078e0214 */
[----:B------:R-:W-:Y:S01]  /*6c10*/  IADD3 R0, R43, R43, R50 ;  /* 0x0000002b2b007210 */ /* 0x000fe20007ffe032 */
[----:B------:R-:W1:Y:S01]  /*6c20*/  LDC.64 R28, c[0x0][0x388] ;  /* 0x0000e200ff1c7b82 */ /* 0x000e620000000a00 */
[----:B------:R-:W-:Y:S01]  /*6c30*/  IADD3 R62, R44, -0x1, RZ ;  /* 0xffffffff2c3e7810 */ /* 0x000fe20007ffe0ff */
[----:B------:R-:W-:Y:S01]  /*6c40*/  ULDC.64 UR4, c[0x0][0x390] ;  /* 0x0000e40000047ab9 */ /* 0x000fe20000000a00 */
[----:B------:R-:W-:-:S05]  /*6c50*/  LEA R68, R68, R73, 0x4 ;  /* 0x0000004944447211 */ /* 0x000fca00078e20ff */
[----:B------:R-:W2:Y:S01]  /*6c60*/  LDC.64 R60, c[0x0][0x3f0] ;  /* 0x0000fc00ff3c7b82 */ /* 0x000ea20000000a00 */
[----:B------:R-:W3:Y:S04]  /*6c70*/  LDG.E.128 R8, desc[UR14][R2.64] ;  /* 0x0000000e02087981 */ /* 0x000ee8000c1e1d00 */
[----:B------:R4:W5:Y:S01]  /*6c80*/  LDG.E.128 R16, desc[UR14][R2.64+0x200] ;  /* 0x0002000e02107981 */ /* 0x000962000c1e1d00 */
[----:B------:R-:W-:Y:S02]  /*6c90*/  LEA R0, R0, R73, 0x4 ;  /* 0x0000004900007211 */ /* 0x000fe400078e20ff */
[----:B----4-:R-:W-:Y:S01]  /*6ca0*/  SHF.L.U32 R2, R62, 0xa, RZ ;  /* 0x0000000a3e027819 */ /* 0x010fe200000006ff */
[----:B---3--:R-:W-:Y:S04]  /*6cb0*/  STS.128 [R51], R8 ;  /* 0x0000000833007388 */ /* 0x008fe80000000c00 */
[----:B-----5:R1:W-:Y:S01]  /*6cc0*/  STS.128 [R51+0x200], R16 ;  /* 0x0002001033007388 */ /* 0x0203e20000000c00 */
[----:B------:R-:W-:-:S03]  /*6cd0*/  NOP ;  /* 0x0000000000007918 */ /* 0x000fc60000000000 */
[----:B------:R-:W0:Y:S04]  /*6ce0*/  LDS.128 R4, [R0] ;  /* 0x0000000000047984 */ /* 0x000e280000000c00 */
[----:B------:R-:W3:Y:S01]  /*6cf0*/  LDS.128 R8, [R0+0x10] ;  /* 0x0000100000087984 */ /* 0x000ee20000000c00 */
[----:B-1----:R-:W-:-:S04]  /*6d00*/  IMAD R18, R28, UR17, RZ ;  /* 0x000000111c127c24 */ /* 0x002fc8000f8e02ff */
[----:B------:R-:W-:Y:S02]  /*6d10*/  IMAD R19, R29, UR16, R18 ;  /* 0x000000101d137c24 */ /* 0x000fe4000f8e0212 */
[--C-:B0-----:R-:W-:Y:S02]  /*6d20*/  HADD2.F32 R13, -RZ, R4.reuse.H0_H0 ;  /* 0x20000004ff0d7230 */ /* 0x101fe40000004100 */
[--C-:B------:R-:W-:Y:S02]  /*6d30*/  HADD2.F32 R3, -RZ, R5.reuse.H0_H0 ;  /* 0x20000005ff037230 */ /* 0x100fe40000004100 */
[----:B------:R-:W-:Y:S02]  /*6d40*/  HADD2.F32 R5, -RZ, R5.H1_H1 ;  /* 0x30000005ff057230 */ /* 0x000fe40000004100 */
[--C-:B------:R-:W-:Y:S01]  /*6d50*/  FADD.FTZ R12, R13, R38.reuse ;  /* 0x000000260d0c7221 */ /* 0x100fe20000010000 */
[----:B------:R-:W-:Y:S02]  /*6d60*/  HADD2.F32 R13, -RZ, R4.H1_H1 ;  /* 0x30000004ff0d7230 */ /* 0x000fe40000004100 */
[----:B------:R-:W-:Y:S01]  /*6d70*/  FADD.FTZ R3, R3, R38 ;  /* 0x0000002603037221 */ /* 0x000fe20000010000 */
[----:B------:R-:W-:-:S02]  /*6d80*/  HADD2.F32 R17, -RZ, R6.H0_H0 ;  /* 0x20000006ff117230 */ /* 0x000fc40000004100 */
[--C-:B------:R-:W-:Y:S01]  /*6d90*/  FADD.FTZ R16, R5, R38.reuse ;  /* 0x0000002605107221 */ /* 0x100fe20000010000 */
[----:B------:R-:W-:Y:S01]  /*6da0*/  BAR.SYNC.DEFER_BLOCKING 0x0 ;  /* 0x0000000000007b1d */ /* 0x000fe20000010000 */
[--C-:B------:R-:W-:Y:S01]  /*6db0*/  FADD.FTZ R13, R13, R38.reuse ;  /* 0x000000260d0d7221 */ /* 0x100fe20000010000 */
[----:B------:R-:W-:Y:S01]  /*6dc0*/  FSETP.GTU.FTZ.AND P0, PT, R3, 20, PT ;  /* 0x41a000000300780b */ /* 0x000fe20003f1c000 */
[--C-:B------:R-:W-:Y:S01]  /*6dd0*/  FADD.FTZ R30, R17, R38.reuse ;  /* 0x00000026111e7221 */ /* 0x100fe20000010000 */
[----:B------:R-:W-:Y:S01]  /*6de0*/  FSETP.GTU.FTZ.AND P2, PT, R12, 20, PT ;  /* 0x41a000000c00780b */ /* 0x000fe20003f5c000 */
[--C-:B------:R-:W-:Y:S01]  /*6df0*/  HADD2.F32 R17, -RZ, R7.reuse.H0_H0 ;  /* 0x20000007ff117230 */ /* 0x100fe20000004100 */
[----:B------:R-:W-:Y:S01]  /*6e00*/  FSETP.GTU.FTZ.AND P1, PT, R13, 20, PT ;  /* 0x41a000000d00780b */ /* 0x000fe20003f3c000 */
[----:B------:R-:W-:Y:S01]  /*6e10*/  HADD2.F32 R7, -RZ, R7.H1_H1 ;  /* 0x30000007ff077230 */ /* 0x000fe20000004100 */
[----:B------:R-:W-:Y:S02]  /*6e20*/  FSETP.GTU.FTZ.AND P6, PT, R30, 20, PT ;  /* 0x41a000001e00780b */ /* 0x000fe40003fdc000 */
[----:B------:R-:W-:Y:S01]  /*6e30*/  FADD.FTZ R32, R17, R38 ;  /* 0x0000002611207221 */ /* 0x000fe20000010000 */
[----:B------:R-:W-:Y:S01]  /*6e40*/  FSETP.GTU.FTZ.AND P4, PT, R16, 20, PT ;  /* 0x41a000001000780b */ /* 0x000fe20003f9c000 */
[----:B---3--:R-:W-:-:S03]  /*6e50*/  HADD2.F32 R17, -RZ, R8.H0_H0 ;  /* 0x20000008ff117230 */ /* 0x008fc60000004100 */
[----:B------:R-:W-:Y:S01]  /*6e60*/  @!P0 FMUL.FTZ R14, R3, -1.4426950216293334961 ;  /* 0xbfb8aa3b030e8820 */ /* 0x000fe20000410000 */
[----:B------:R-:W-:Y:S01]  /*6e70*/  SHF.R.S32.HI R3, RZ, 0x1f, R2 ;  /* 0x0000001fff037819 */ /* 0x000fe20000011402 */
[----:B------:R-:W-:Y:S01]  /*6e80*/  @!P2 FMUL.FTZ R4, R12, -1.4426950216293334961 ;  /* 0xbfb8aa3b0c04a820 */ /* 0x000fe20000410000 */
[----:B------:R-:W-:Y:S01]  /*6e90*/  FADD.FTZ R17, R17, R38 ;  /* 0x0000002611117221 */ /* 0x000fe20000010000 */
[----:B------:R-:W-:Y:S02]  /*6ea0*/  @!P1 FMUL.FTZ R5, R13, -1.4426950216293334961 ;  /* 0xbfb8aa3b0d059820 */ /* 0x000fe40000410000 */
[----:B------:R-:W0:Y:S03]  /*6eb0*/  @!P2 MUFU.EX2 R12, R4 ;  /* 0x00000004000ca308 */ /* 0x000e260000000800 */
[----:B------:R-:W-:-:S05]  /*6ec0*/  @!P4 FMUL.FTZ R16, R16, -1.4426950216293334961 ;  /* 0xbfb8aa3b1010c820 */ /* 0x000fca0000410000 */
[----:B------:R1:W3:Y:S08]  /*6ed0*/  @!P1 MUFU.EX2 R13, R5 ;  /* 0x00000005000d9308 */ /* 0x0002f00000000800 */
[----:B------:R-:W4:Y:S01]  /*6ee0*/  @!P0 MUFU.EX2 R14, R14 ;  /* 0x0000000e000e8308 */ /* 0x000f220000000800 */
[----:B-1----:R-:W-:-:S04]  /*6ef0*/  IMAD.WIDE.U32 R4, R28, UR16, R2 ;  /* 0x000000101c047c25 */ /* 0x002fc8000f8e0002 */
[----:B0-----:R-:W-:Y:S01]  /*6f00*/  @!P2 FADD.FTZ R12, R12, 1 ;  /* 0x3f8000000c0ca421 */ /* 0x001fe20000010000 */
[----:B------:R-:W0:Y:S01]  /*6f10*/  LDC.64 R28, c[0x0][0x3e0] ;  /* 0x0000f800ff1c7b82 */ /* 0x000e220000000a00 */
[----:B------:R-:W-:Y:S01]  /*6f20*/  IADD3 R5, R5, R19, RZ ;  /* 0x0000001305057210 */ /* 0x000fe20007ffe0ff */
[----:B------:R-:W-:Y:S01]  /*6f30*/  IMAD R19, R37, UR4, RZ ;  /* 0x0000000425137c24 */ /* 0x000fe2000f8e02ff */
[----:B------:R-:W1:Y:S01]  /*6f40*/  @!P2 MUFU.RCP R18, R12 ;  /* 0x0000000c0012a308 */ /* 0x000e620000001000 */
[----:B---3--:R-:W-:Y:S01]  /*6f50*/  @!P1 FADD.FTZ R0, R13, 1 ;  /* 0x3f8000000d009421 */ /* 0x008fe20000010000 */
[----:B------:R-:W-:Y:S02]  /*6f60*/  HADD2.F32 R13, -RZ, R6.H1_H1 ;  /* 0x30000006ff0d7230 */ /* 0x000fe40000004100 */
[C---:B------:R-:W-:Y:S02]  /*6f70*/  IMAD R19, R36.reuse, UR5, R19 ;  /* 0x0000000524137c24 */ /* 0x040fe4000f8e0213 */
[----:B------:R-:W-:-:S04]  /*6f80*/  IMAD.WIDE.U32 R4, R36, UR4, R4 ;  /* 0x0000000424047c25 */ /* 0x000fc8000f8e0004 */
[--C-:B------:R-:W-:Y:S01]  /*6f90*/  FADD.FTZ R31, R13, R38.reuse ;  /* 0x000000260d1f7221 */ /* 0x100fe20000010000 */
[----:B------:R3:W5:Y:S01]  /*6fa0*/  @!P1 MUFU.RCP R6, R0 ;  /* 0x0000000000069308 */ /* 0x0007620000001000 */
[----:B----4-:R-:W-:Y:S01]  /*6fb0*/  @!P0 FADD.FTZ R14, R14, 1 ;  /* 0x3f8000000e0e8421 */ /* 0x010fe20000010000 */
[----:B------:R-:W-:Y:S01]  /*6fc0*/  ULDC.64 UR4, c[0x0][0x3b0] ;  /* 0x0000ec0000047ab9 */ /* 0x000fe20000000a00 */
[----:B------:R-:W-:Y:S01]  /*6fd0*/  IADD3 R13, R5, R19, RZ ;  /* 0x00000013050d7210 */ /* 0x000fe20007ffe0ff */
[----:B------:R-:W-:Y:S01]  /*6fe0*/  @!P6 FMUL.FTZ R5, R30, -1.4426950216293334961 ;  /* 0xbfb8aa3b1e05e820 */ /* 0x000fe20000410000 */
[----:B------:R-:W-:Y:S01]  /*6ff0*/  FADD.FTZ R19, R7, R38 ;  /* 0x0000002607137221 */ /* 0x000fe20000010000 */
[----:B------:R-:W-:Y:S01]  /*7000*/  FSETP.GTU.FTZ.AND P5, PT, R31, 20, PT ;  /* 0x41a000001f00780b */ /* 0x000fe20003fbc000 */
[----:B------:R-:W-:Y:S01]  /*7010*/  HADD2.F32 R7, -RZ, R8.H1_H1 ;  /* 0x30000008ff077230 */ /* 0x000fe20000004100 */
[----:B------:R-:W4:Y:S01]  /*7020*/  @!P0 MUFU.RCP R14, R14 ;  /* 0x0000000e000e8308 */ /* 0x000f220000001000 */
[----:B-1----:R-:W-:Y:S01]  /*7030*/  @!P2 FMUL.FTZ R99, R99, R18 ;  /* 0x000000126363a220 */ /* 0x002fe20000410000 */
[----:B------:R-:W-:-:S02]  /*7040*/  FSETP.GTU.FTZ.AND P2, PT, R19, 20, PT ;  /* 0x41a000001300780b */ /* 0x000fc40003f5c000 */
[----:B0-----:R-:W-:Y:S01]  /*7050*/  LEA R12, P3, R4, R28, 0x1 ;  /* 0x0000001c040c7211 */ /* 0x001fe200078608ff */
[----:B------:R-:W-:Y:S01]  /*7060*/  FADD.FTZ R8, R7, R38 ;  /* 0x0000002607087221 */ /* 0x000fe20000010000 */
[----:B------:R-:W-:Y:S01]  /*7070*/  F2FP.F16.F32.PACK_AB R30, R118, R91 ;  /* 0x0000005b761e723e */ /* 0x000fe200000000ff */
[----:B------:R-:W-:Y:S01]  /*7080*/  FADD.FTZ R40, R99, R40 ;  /* 0x0000002863287221 */ /* 0x000fe20000010000 */
[----:B------:R-:W-:Y:S01]  /*7090*/  LEA.HI.X R13, R4, R29, R13, 0x1, P3 ;  /* 0x0000001d040d7211 */ /* 0x000fe200018f0c0d */
[----:B------:R-:W0:Y:S01]  /*70a0*/  @!P6 MUFU.EX2 R5, R5 ;  /* 0x000000050005e308 */ /* 0x000e220000000800 */
[----:B------:R-:W-:Y:S01]  /*70b0*/  FSETP.GTU.FTZ.AND P3, PT, R32, 20, PT ;  /* 0x41a000002000780b */ /* 0x000fe20003f7c000 */
[----:B---3--:R-:W-:Y:S01]  /*70c0*/  @!P5 FMUL.FTZ R0, R31, -1.4426950216293334961 ;  /* 0xbfb8aa3b1f00d820 */ /* 0x008fe20000410000 */
[----:B-----5:R-:W-:Y:S01]  /*70d0*/  @!P1 FMUL.FTZ R97, R97, R6 ;  /* 0x0000000661619220 */ /* 0x020fe20000410000 */
[----:B------:R-:W-:Y:S01]  /*70e0*/  FSETP.GTU.FTZ.AND P1, PT, R17, 20, PT ;  /* 0x41a000001100780b */ /* 0x000fe20003f3c000 */
[----:B------:R-:W-:-:S04]  /*70f0*/  IMAD.WIDE R12, R15, 0x10, R12 ;  /* 0x000000100f0c7825 */ /* 0x000fc800078e020c */
[----:B------:R-:W-:Y:S01]  /*7100*/  @!P2 FMUL.FTZ R6, R19, -1.4426950216293334961 ;  /* 0xbfb8aa3b1306a820 */ /* 0x000fe20000410000 */
[----:B------:R-:W-:Y:S01]  /*7110*/  F2FP.F16.F32.PACK_AB R31, R120, R93 ;  /* 0x0000005d781f723e */ /* 0x000fe200000000ff */
[----:B------:R-:W1:Y:S01]  /*7120*/  @!P4 MUFU.EX2 R16, R16 ;  /* 0x000000100010c308 */ /* 0x000e620000000800 */
[----:B----4-:R-:W-:Y:S01]  /*7130*/  @!P0 FMUL.FTZ R101, R101, R14 ;  /* 0x0000000e65658220 */ /* 0x010fe20000410000 */
[----:B------:R-:W-:Y:S01]  /*7140*/  F2FP.F16.F32.PACK_AB R28, R110, R83 ;  /* 0x000000536e1c723e */ /* 0x000fe200000000ff */
[----:B------:R-:W-:Y:S01]  /*7150*/  FADD.FTZ R40, R40, R97 ;  /* 0x0000006128287221 */ /* 0x000fe20000010000 */
[----:B------:R-:W-:Y:S01]  /*7160*/  FSETP.GTU.FTZ.AND P0, PT, R8, 20, PT ;  /* 0x41a000000800780b */ /* 0x000fe20003f1c000 */
[----:B------:R-:W-:-:S03]  /*7170*/  @!P3 FMUL.FTZ R4, R32, -1.4426950216293334961 ;  /* 0xbfb8aa3b2004b820 */ /* 0x000fc60000410000 */
[----:B------:R-:W3:Y:S01]  /*7180*/  @!P5 MUFU.EX2 R0, R0 ;  /* 0x000000000000d308 */ /* 0x000ee20000000800 */
[----:B0-----:R-:W-:Y:S01]  /*7190*/  @!P6 FADD.FTZ R5, R5, 1 ;  /* 0x3f8000000505e421 */ /* 0x001fe20000010000 */
[----:B------:R-:W-:Y:S01]  /*71a0*/  @!P1 FMUL.FTZ R7, R17, -1.4426950216293334961 ;  /* 0xbfb8aa3b11079820 */ /* 0x000fe20000410000 */
[--C-:B------:R-:W-:Y:S02]  /*71b0*/  HADD2.F32 R17, -RZ, R9.reuse.H0_H0 ;  /* 0x20000009ff117230 */ /* 0x100fe40000004100 */
[----:B------:R-:W-:-:S03]  /*71c0*/  HADD2.F32 R9, -RZ, R9.H1_H1 ;  /* 0x30000009ff097230 */ /* 0x000fc60000004100 */
[----:B------:R-:W0:Y:S01]  /*71d0*/  @!P3 MUFU.EX2 R4, R4 ;  /* 0x000000040004b308 */ /* 0x000e220000000800 */
[----:B-1----:R-:W-:Y:S01]  /*71e0*/  @!P4 FADD.FTZ R16, R16, 1 ;  /* 0x3f8000001010c421 */ /* 0x002fe20000010000 */
[----:B------:R-:W-:Y:S01]  /*71f0*/  FADD.FTZ R18, R17, R38 ;  /* 0x0000002611127221 */ /* 0x000fe20000010000 */
[----:B------:R-:W-:-:S05]  /*7200*/  @!P0 FMUL.FTZ R8, R8, -1.4426950216293334961 ;  /* 0xbfb8aa3b08088820 */ /* 0x000fca0000410000 */
[----:B------:R1:W4:Y:S01]  /*7210*/  @!P6 MUFU.RCP R14, R5 ;  /* 0x00000005000ee308 */ /* 0x0003220000001000 */
[----:B---3--:R-:W-:-:S07]  /*7220*/  @!P5 FADD.FTZ R0, R0, 1 ;  /* 0x3f8000000000d421 */ /* 0x008fce0000010000 */
[----:B------:R-:W3:Y:S01]  /*7230*/  @!P2 MUFU.EX2 R6, R6 ;  /* 0x000000060006a308 */ /* 0x000ee20000000800 */
[----:B0-----:R-:W-:Y:S01]  /*7240*/  @!P3 FADD.FTZ R4, R4, 1 ;  /* 0x3f8000000404b421 */ /* 0x001fe20000010000 */
[----:B-1----:R-:W-:-:S06]  /*7250*/  HADD2.F32 R5, -RZ, R10.H0_H0 ;  /* 0x2000000aff057230 */ /* 0x002fcc0000004100 */
[----:B------:R0:W1:Y:S01]  /*7260*/  @!P4 MUFU.RCP R19, R16 ;  /* 0x000000100013c308 */ /* 0x0000620000001000 */
[----:B----4-:R-:W-:-:S07]  /*7270*/  @!P6 FMUL.FTZ R95, R95, R14 ;  /* 0x0000000e5f5fe220 */ /* 0x010fce0000410000 */
[----:B------:R-:W4:Y:S01]  /*7280*/  @!P3 MUFU.RCP R4, R4 ;  /* 0x000000040004b308 */ /* 0x000f220000001000 */
[--C-:B0-----:R-:W-:Y:S01]  /*7290*/  FADD.FTZ R16, R9, R38.reuse ;  /* 0x0000002609107221 */ /* 0x101fe20000010000 */
[----:B---3--:R-:W-:Y:S01]  /*72a0*/  @!P2 FADD.FTZ R6, R6, 1 ;  /* 0x3f8000000606a421 */ /* 0x008fe20000010000 */
[--C-:B------:R-:W-:Y:S02]  /*72b0*/  HADD2.F32 R9, -RZ, R11.reuse.H0_H0 ;  /* 0x2000000bff097230 */ /* 0x100fe40000004100 */
[----:B------:R-:W-:Y:S01]  /*72c0*/  HADD2.F32 R11, -RZ, R11.H1_H1 ;  /* 0x3000000bff0b7230 */ /* 0x000fe20000004100 */
[----:B------:R-:W-:Y:S02]  /*72d0*/  FSETP.GTU.FTZ.AND P6, PT, R16, 20, PT ;  /* 0x41a000001000780b */ /* 0x000fe40003fdc000 */
[----:B------:R-:W0:Y:S01]  /*72e0*/  @!P1 MUFU.EX2 R7, R7 ;  /* 0x0000000700079308 */ /* 0x000e220000000800 */
[----:B-1----:R-:W-:Y:S01]  /*72f0*/  @!P4 FMUL.FTZ R122, R122, R19 ;  /* 0x000000137a7ac220 */ /* 0x002fe20000410000 */
[----:B------:R-:W-:Y:S01]  /*7300*/  FADD.FTZ R19, R5, R38 ;  /* 0x0000002605137221 */ /* 0x000fe20000010000 */
[----:B------:R-:W-:-:S02]  /*7310*/  HADD2.F32 R5, -RZ, R10.H1_H1 ;  /* 0x3000000aff057230 */ /* 0x000fc40000004100 */
[--C-:B------:R-:W-:Y:S01]  /*7320*/  FADD.FTZ R9, R9, R38.reuse ;  /* 0x0000002609097221 */ /* 0x100fe20000010000 */
[----:B------:R-:W-:Y:S02]  /*7330*/  FSETP.GTU.FTZ.AND P4, PT, R18, 20, PT ;  /* 0x41a000001200780b */ /* 0x000fe40003f9c000 */
[----:B------:R1:W3:Y:S01]  /*7340*/  @!P5 MUFU.RCP R29, R0 ;  /* 0x00000000001dd308 */ /* 0x0002e20000001000 */
[----:B----4-:R-:W-:Y:S02]  /*7350*/  @!P3 FMUL.FTZ R71, R71, R4 ;  /* 0x000000044747b220 */ /* 0x010fe40000410000 */
[----:B------:R-:W-:Y:S01]  /*7360*/  @!P6 FMUL.FTZ R4, R16, -1.4426950216293334961 ;  /* 0xbfb8aa3b1004e820 */ /* 0x000fe20000410000 */
[----:B------:R-:W-:-:S04]  /*7370*/  FADD.FTZ R16, R11, R38 ;  /* 0x000000260b107221 */ /* 0x000fc80000010000 */
[----:B------:R4:W5:Y:S01]  /*7380*/  @!P2 MUFU.RCP R17, R6 ;  /* 0x000000060011a308 */ /* 0x0009620000001000 */
[----:B0-----:R-:W-:Y:S02]  /*7390*/  @!P1 FADD.FTZ R7, R7, 1 ;  /* 0x3f80000007079421 */ /* 0x001fe40000010000 */
[----:B-1----:R-:W-:-:S05]  /*73a0*/  @!P4 FMUL.FTZ R0, R18, -1.4426950216293334961 ;  /* 0xbfb8aa3b1200c820 */ /* 0x002fca0000410000 */
[----:B------:R0:W1:Y:S01]  /*73b0*/  @!P1 MUFU.RCP R14, R7 ;  /* 0x00000007000e9308 */ /* 0x0000620000001000 */
[----:B----4-:R-:W-:Y:S01]  /*73c0*/  FADD.FTZ R6, R5, R38 ;  /* 0x0000002605067221 */ /* 0x010fe20000010000 */
[----:B---3--:R-:W-:Y:S01]  /*73d0*/  @!P5 FMUL.FTZ R124, R124, R29 ;  /* 0x0000001d7c7cd220 */ /* 0x008fe20000410000 */
[----:B------:R-:W-:Y:S02]  /*73e0*/  FSETP.GTU.FTZ.AND P5, PT, R19, 20, PT ;  /* 0x41a000001300780b */ /* 0x000fe40003fbc000 */
[----:B------:R-:W-:Y:S02]  /*73f0*/  F2FP.F16.F32.PACK_AB R29, R114, R87 ;  /* 0x00000057721d723e */ /* 0x000fe400000000ff */
[----:B------:R-:W-:Y:S01]  /*7400*/  FSETP.GTU.FTZ.AND P3, PT, R6, 20, PT ;  /* 0x41a000000600780b */ /* 0x000fe20003f7c000 */
[----:B------:R-:W3:Y:S01]  /*7410*/  @!P6 MUFU.EX2 R4, R4 ;  /* 0x000000040004e308 */ /* 0x000ee20000000800 */
[----:B-----5:R-:W-:Y:S01]  /*7420*/  @!P2 FMUL.FTZ R100, R100, R17 ;  /* 0x000000116464a220 */ /* 0x020fe20000410000 */
[----:B------:R-:W-:Y:S01]  /*7430*/  FSETP.GTU.FTZ.AND P2, PT, R9, 20, PT ;  /* 0x41a000000900780b */ /* 0x000fe20003f5c000 */
[----:B------:R-:W-:Y:S01]  /*7440*/  STS.128 [R68+0x10], R28 ;  /* 0x0000101c44007388 */ /* 0x000fe20000000c00 */
[----:B0-----:R-:W-:-:S04]  /*7450*/  F2FP.F16.F32.PACK_AB R7, R106, R79 ;  /* 0x0000004f6a07723e */ /* 0x001fc800000000ff */
[----:B------:R-:W-:Y:S01]  /*7460*/  @!P5 FMUL.FTZ R5, R19, -1.4426950216293334961 ;  /* 0xbfb8aa3b1305d820 */ /* 0x000fe20000410000 */
[----:B-1----:R-:W-:Y:S01]  /*7470*/  @!P1 FMUL.FTZ R77, R77, R14 ;  /* 0x0000000e4d4d9220 */ /* 0x002fe20000410000 */
[----:B------:R-:W-:Y:S01]  /*7480*/  FSETP.GTU.FTZ.AND P1, PT, R16, 20, PT ;  /* 0x41a000001000780b */ /* 0x000fe20003f3c000 */
[----:B------:R-:W0:Y:S01]  /*7490*/  @!P4 MUFU.EX2 R0, R0 ;  /* 0x000000000000c308 */ /* 0x000e220000000800 */
[----:B------:R-:W-:-:S03]  /*74a0*/  @!P3 FMUL.FTZ R6, R6, -1.4426950216293334961 ;  /* 0xbfb8aa3b0606b820 */ /* 0x000fc60000410000 */
[----:B------:R-:W-:Y:S01]  /*74b0*/  @!P2 FMUL.FTZ R14, R9, -1.4426950216293334961 ;  /* 0xbfb8aa3b090ea820 */ /* 0x000fe20000410000 */
[----:B---3--:R-:W-:Y:S01]  /*74c0*/  @!P6 FADD.FTZ R9, R4, 1 ;  /* 0x3f8000000409e421 */ /* 0x008fe20000010000 */
[----:B------:R-:W-:Y:S02]  /*74d0*/  F2FP.F16.F32.PACK_AB R4, R142, R143 ;  /* 0x0000008f8e04723e */ /* 0x000fe400000000ff */
[----:B------:R1:W3:Y:S04]  /*74e0*/  @!P5 MUFU.EX2 R10, R5 ;  /* 0x00000005000ad308 */ /* 0x0002e80000000800 */
[----:B------:R-:W-:-:S04]  /*74f0*/  @!P1 FMUL.FTZ R16, R16, -1.4426950216293334961 ;  /* 0xbfb8aa3b10109820 */ /* 0x000fc80000410000 */
[----:B------:R4:W5:Y:S01]  /*7500*/  @!P3 MUFU.EX2 R11, R6 ;  /* 0x00000006000bb308 */ /* 0x0009620000000800 */
[----:B-1----:R-:W-:Y:S01]  /*7510*/  F2FP.F16.F32.PACK_AB R5, R69, R144 ;  /* 0x000000904505723e */ /* 0x002fe200000000ff */
[----:B0-----:R-:W-:-:S06]  /*7520*/  @!P4 FADD.FTZ R0, R0, 1 ;  /* 0x3f8000000000c421 */ /* 0x001fcc0000010000 */
[----:B------:R-:W0:Y:S01]  /*7530*/  @!P2 MUFU.EX2 R14, R14 ;  /* 0x0000000e000ea308 */ /* 0x000e220000000800 */
[----:B----4-:R-:W-:Y:S01]  /*7540*/  F2FP.F16.F32.PACK_AB R6, R102, R75 ;  /* 0x0000004b6606723e */ /* 0x010fe200000000ff */
[----:B---3--:R-:W-:-:S04]  /*7550*/  @!P5 FADD.FTZ R10, R10, 1 ;  /* 0x3f8000000a0ad421 */ /* 0x008fc80000010000 */
[----:B------:R1:W-:Y:S01]  /*7560*/  STS.128 [R68], R4 ;  /* 0x0000000444007388 */ /* 0x0003e20000000c00 */
[----:B------:R-:W-:-:S03]  /*7570*/  NOP ;  /* 0x0000000000007918 */ /* 0x000fc60000000000 */
[----:B------:R-:W3:Y:S01]  /*7580*/  LDS.128 R32, [R51] ;  /* 0x0000000033207984 */ /* 0x000ee20000000c00 */
[----:B------:R-:W4:Y:S01]  /*7590*/  @!P0 MUFU.EX2 R8, R8 ;  /* 0x0000000800088308 */ /* 0x000f220000000800 */
[----:B-----5:R-:W-:Y:S02]  /*75a0*/  @!P3 FADD.FTZ R11, R11, 1 ;  /* 0x3f8000000b0bb421 */ /* 0x020fe40000010000 */
[----:B------:R-:W5:Y:S01]  /*75b0*/  LDS.128 R52, [R51+0x200] ;  /* 0x0002000033347984 */ /* 0x000f620000000c00 */
[----:B0-----:R-:W-:-:S04]  /*75c0*/  @!P2 FADD.FTZ R14, R14, 1 ;  /* 0x3f8000000e0ea421 */ /* 0x001fc80000010000 */
[----:B------:R-:W0:Y:S01]  /*75d0*/  @!P1 MUFU.EX2 R16, R16 ;  /* 0x0000001000109308 */ /* 0x000e220000000800 */
[----:B-1----:R-:W1:Y:S01]  /*75e0*/  LDC.64 R6, c[0x0][0x3a8] ;  /* 0x0000ea00ff067b82 */ /* 0x002e620000000a00 */
[----:B------:R-:W-:-:S06]  /*75f0*/  FADD.FTZ R5, R40, R101 ;  /* 0x0000006528057221 */ /* 0x000fcc0000010000 */
[----:B------:R-:W2:Y:S01]  /*7600*/  @!P4 MUFU.RCP R0, R0 ;  /* 0x000000000000c308 */ /* 0x000ea20000001000 */
[----:B----4-:R-:W-:-:S07]  /*7610*/  @!P0 FADD.FTZ R8, R8, 1 ;  /* 0x3f80000008088421 */ /* 0x010fce0000010000 */
[----:B------:R4:W5:Y:S01]  /*7620*/  @!P0 MUFU.RCP R17, R8 ;  /* 0x0000000800118308 */ /* 0x0009620000001000 */
[----:B0-----:R-:W-:-:S07]  /*7630*/  @!P1 FADD.FTZ R16, R16, 1 ;  /* 0x3f80000010109421 */ /* 0x001fce0000010000 */
[----:B------:R-:W0:Y:S01]  /*7640*/  @!P6 MUFU.RCP R9, R9 ;  /* 0x000000090009e308 */ /* 0x000e220000001000 */
[----:B--2---:R-:W-:Y:S01]  /*7650*/  @!P4 FMUL.FTZ R81, R81, R0 ;  /* 0x000000005151c220 */ /* 0x004fe20000410000 */
[----:B----4-:R-:W-:Y:S01]  /*7660*/  F2FP.F16.F32.PACK_AB R8, R97, R99 ;  /* 0x000000636108723e */ /* 0x010fe200000000ff */
[C---:B-1----:R-:W-:Y:S02]  /*7670*/  IMAD R0, R6.reuse, UR17, RZ ;  /* 0x0000001106007c24 */ /* 0x042fe4000f8e02ff */
[----:B------:R-:W-:Y:S01]  /*7680*/  IMAD.WIDE.U32 R2, R6, UR16, R2 ;  /* 0x0000001006027c25 */ /* 0x000fe2000f8e0002 */
[----:B---3--:R-:W-:Y:S02]  /*7690*/  STG.E.128 desc[UR14][R12.64], R32 ;  /* 0x000000200c007986 */ /* 0x008fe4000c101d0e */
[----:B------:R-:W1:Y:S01]  /*76a0*/  @!P5 MUFU.RCP R10, R10 ;  /* 0x0000000a000ad308 */ /* 0x000e620000001000 */
[----:B-----5:R-:W-:Y:S01]  /*76b0*/  @!P0 FMUL.FTZ R104, R104, R17 ;  /* 0x0000001168688220 */ /* 0x020fe20000410000 */
[----:B------:R-:W-:Y:S01]  /*76c0*/  IMAD R7, R7, UR16, R0 ;  /* 0x0000001007077c24 */ /* 0x000fe2000f8e0200 */
[----:B------:R-:W-:Y:S04]  /*76d0*/  STG.E.128 desc[UR14][R12.64+0x200], R52 ;  /* 0x000200340c007986 */ /* 0x000fe8000c101d0e */
[----:B------:R-:W-:Y:S01]  /*76e0*/  IADD3 R3, R3, R7, RZ ;  /* 0x0000000703037210 */ /* 0x000fe20007ffe0ff */
[----:B------:R-:W2:Y:S01]  /*76f0*/  @!P3 MUFU.RCP R11, R11 ;  /* 0x0000000b000bb308 */ /* 0x000ea20000001000 */
[----:B0-----:R-:W-:Y:S01]  /*7700*/  @!P6 FMUL.FTZ R108, R108, R9 ;  /* 0x000000096c6ce220 */ /* 0x001fe20000410000 */
[----:B------:R-:W-:Y:S01]  /*7710*/  F2FP.F16.F32.PACK_AB R9, R122, R101 ;  /* 0x000000657a09723e */ /* 0x000fe200000000ff */
[----:B------:R-:W-:Y:S01]  /*7720*/  FADD.FTZ R122, R5, R122 ;  /* 0x0000007a057a7221 */ /* 0x000fe20000010000 */
[----:B------:R-:W-:-:S02]  /*7730*/  IMAD R5, R37, UR4, RZ ;  /* 0x0000000425057c24 */ /* 0x000fc4000f8e02ff */
[----:B------:R-:W-:Y:S01]  /*7740*/  F2FP.F16.F32.PACK_AB R17, R108, R81 ;  /* 0x000000516c11723e */ /* 0x000fe200000000ff */
[----:B------:R-:W-:Y:S01]  /*7750*/  IMAD.WIDE.U32 R2, R36, UR4, R2 ;  /* 0x0000000424027c25 */ /* 0x000fe2000f8e0002 */
[----:B------:R-:W0:Y:S03]  /*7760*/  @!P2 MUFU.RCP R14, R14 ;  /* 0x0000000e000ea308 */ /* 0x000e260000001000 */
[----:B-1----:R-:W-:Y:S01]  /*7770*/  @!P5 FMUL.FTZ R85, R85, R10 ;  /* 0x0000000a5555d220 */ /* 0x002fe20000410000 */
[----:B------:R-:W-:Y:S01]  /*7780*/  F2FP.F16.F32.PACK_AB R10, R124, R95 ;  /* 0x0000005f7c0a723e */ /* 0x000fe200000000ff */
[----:B------:R-:W-:Y:S01]  /*7790*/  FADD.FTZ R95, R122, R95 ;  /* 0x0000005f7a5f7221 */ /* 0x000fe20000010000 */
[----:B------:R-:W-:Y:S01]  /*77a0*/  IMAD R5, R36, UR5, R5 ;  /* 0x0000000524057c24 */ /* 0x000fe2000f8e0205 */
[----:B------:R-:W-:Y:S01]  /*77b0*/  BAR.SYNC.DEFER_BLOCKING 0x0 ;  /* 0x0000000000007b1d */ /* 0x000fe20000010000 */
[----:B------:R-:W-:Y:S01]  /*77c0*/  LEA R4, P0, R2, R60, 0x1 ;  /* 0x0000003c02047211 */ /* 0x000fe200078008ff */
[----:B------:R-:W-:Y:S01]  /*77d0*/  FADD.FTZ R124, R95, R124 ;  /* 0x0000007c5f7c7221 */ /* 0x000fe20000010000 */
[----:B--2---:R-:W-:Y:S01]  /*77e0*/  @!P3 FMUL.FTZ R112, R112, R11 ;  /* 0x0000000b7070b220 */ /* 0x004fe20000410000 */
[----:B------:R-:W-:-:S02]  /*77f0*/  F2FP.F16.F32.PACK_AB R11, R100, R71 ;  /* 0x00000047640b723e */ /* 0x000fc400000000ff */
[----:B------:R1:W2:Y:S01]  /*7800*/  @!P1 MUFU.RCP R19, R16 ;  /* 0x0000001000139308 */ /* 0x0002a20000001000 */
[----:B------:R-:W-:Y:S01]  /*7810*/  FADD.FTZ R71, R124, R71 ;  /* 0x000000477c477221 */ /* 0x000fe20000010000 */
[----:B------:R-:W-:Y:S02]  /*7820*/  IADD3 R0, R3, R5, RZ ;  /* 0x0000000503007210 */ /* 0x000fe40007ffe0ff */
[----:B------:R-:W-:Y:S01]  /*7830*/  F2FP.F16.F32.PACK_AB R18, R112, R85 ;  /* 0x000000557012723e */ /* 0x000fe200000000ff */
[----:B------:R-:W-:Y:S01]  /*7840*/  FADD.FTZ R100, R71, R100 ;  /* 0x0000006447647221 */ /* 0x000fe20000010000 */
[----:B0-----:R-:W-:Y:S01]  /*7850*/  @!P2 FMUL.FTZ R89, R89, R14 ;  /* 0x0000000e5959a220 */ /* 0x001fe20000410000 */
[----:B------:R-:W-:Y:S02]  /*7860*/  LEA.HI.X R5, R2, R61, R0, 0x1, P0 ;  /* 0x0000003d02057211 */ /* 0x000fe400000f0c00 */
[----:B-1----:R-:W-:Y:S01]  /*7870*/  F2FP.F16.F32.PACK_AB R16, R104, R77 ;  /* 0x0000004d6810723e */ /* 0x002fe200000000ff */
[----:B------:R-:W-:Y:S01]  /*7880*/  FADD.FTZ R77, R100, R77 ;  /* 0x0000004d644d7221 */ /* 0x000fe20000010000 */
[----:B------:R-:W-:Y:S01]  /*7890*/  ISETP.GT.AND P0, PT, R44, 0x1, PT ;  /* 0x000000012c00780c */ /* 0x000fe20003f04270 */
[----:B------:R-:W-:Y:S01]  /*78a0*/  IMAD.WIDE R2, R15, 0x10, R4 ;  /* 0x000000100f027825 */ /* 0x000fe200078e0204 */
[----:B------:R-:W-:-:S03]  /*78b0*/  IADD3 R48, P2, R48, -0x800, RZ ;  /* 0xfffff80030307810 */ /* 0x000fc60007f5e0ff */
[----:B------:R-:W-:Y:S01]  /*78c0*/  FADD.FTZ R104, R77, R104 ;  /* 0x000000684d687221 */ /* 0x000fe20000010000 */
[----:B------:R-:W-:Y:S01]  /*78d0*/  IADD3 R46, P3, R46, -0x800, RZ ;  /* 0xfffff8002e2e7810 */ /* 0x000fe20007f7e0ff */
[----:B--2---:R-:W-:Y:S01]  /*78e0*/  @!P1 FMUL.FTZ R116, R116, R19 ;  /* 0x0000001374749220 */ /* 0x004fe20000410000 */
[----:B------:R-:W-:Y:S01]  /*78f0*/  STS.128 [R68], R8 ;  /* 0x0000000844007388 */ /* 0x000fe20000000c00 */
[----:B------:R-:W-:Y:S01]  /*7900*/  FADD.FTZ R81, R104, R81 ;  /* 0x0000005168517221 */ /* 0x000fe20000010000 */
[----:B------:R-:W-:Y:S02]  /*7910*/  IADD3 R20, P1, R20, -0x800, RZ ;  /* 0xfffff80014147810 */ /* 0x000fe40007f3e0ff */
[----:B------:R-:W-:Y:S01]  /*7920*/  F2FP.F16.F32.PACK_AB R19, R116, R89 ;  /* 0x000000597413723e */ /* 0x000fe200000000ff */
[----:B------:R-:W-:Y:S01]  /*7930*/  FADD.FTZ R108, R81, R108 ;  /* 0x0000006c516c7221 */ /* 0x000fe20000010000 */
[----:B------:R-:W-:Y:S02]  /*7940*/  IADD3.X R21, R21, -0x1, RZ, P1, !PT ;  /* 0xffffffff15157810 */ /* 0x000fe40000ffe4ff */
[----:B------:R-:W-:Y:S01]  /*7950*/  MOV R44, R62 ;  /* 0x0000003e002c7202 */ /* 0x000fe20000000f00 */
[----:B------:R-:W-:Y:S01]  /*7960*/  STS.128 [R68+0x10], R16 ;  /* 0x0000101044007388 */ /* 0x000fe20000000c00 */
[----:B------:R-:W-:-:S03]  /*7970*/  NOP ;  /* 0x0000000000007918 */ /* 0x000fc60000000000 */
[----:B------:R-:W0:Y:S01]  /*7980*/  LDS.128 R28, [R51] ;  /* 0x00000000331c7984 */ /* 0x000e220000000c00 */
[----:B------:R-:W-:Y:S01]  /*7990*/  FADD.FTZ R85, R108, R85 ;  /* 0x000000556c557221 */ /* 0x000fe20000010000 */
[----:B------:R-:W-:Y:S02]  /*79a0*/  IADD3.X R49, R49, -0x1, RZ, P2, !PT ;  /* 0xffffffff31317810 */ /* 0x000fe400017fe4ff */
[----:B------:R-:W1:Y:S01]  /*79b0*/  LDS.128 R56, [R51+0x200] ;  /* 0x0002000033387984 */ /* 0x000e620000000c00 */
[----:B------:R-:W-:Y:S01]  /*79c0*/  FADD.FTZ R112, R85, R112 ;  /* 0x0000007055707221 */ /* 0x000fe20000010000 */
[----:B------:R-:W-:-:S03]  /*79d0*/  IADD3.X R47, R47, -0x1, RZ, P3, !PT ;  /* 0xffffffff2f2f7810 */ /* 0x000fc60001ffe4ff */
[----:B------:R-:W-:-:S04]  /*79e0*/  FADD.FTZ R89, R112, R89 ;  /* 0x0000005970597221 */ /* 0x000fc80000010000 */
[----:B------:R-:W-:Y:S01]  /*79f0*/  FADD.FTZ R40, R89, R116 ;  /* 0x0000007459287221 */ /* 0x000fe20000010000 */
[----:B0-----:R0:W-:Y:S04]  /*7a00*/  STG.E.128 desc[UR14][R2.64], R28 ;  /* 0x0000001c02007986 */ /* 0x0011e8000c101d0e */
[----:B-1----:R0:W-:Y:S01]  /*7a10*/  STG.E.128 desc[UR14][R2.64+0x200], R56 ;  /* 0x0002003802007986 */ /* 0x0021e2000c101d0e */
[----:B------:R-:W-:Y:S05]  /*7a20*/  @P0 BRA `(.L_x_5426) ;  /* 0xffffff8c00140947 */ /* 0x000fea000383ffff */
.L_x_5379:
        /* <DEDUP_REMOVED lines=35> */
.L_x_5428:
[----:B------:R-:W-:Y:S05]  /*7c60*/  BSYNC B0 ;  /* 0x0000000000007941 */ /* 0x000fea0003800000 */
.L_x_5427:
        /* <DEDUP_REMOVED lines=38> */
.L_x_5430:
[----:B------:R-:W2:Y:S02]  /*7ed0*/  S2R R19, SR_TID.X ;  /* 0x0000000000137919 */ /* 0x000ea40000002100 */
.L_x_5431:
[----:B------:R-:W-:Y:S05]  /*7ee0*/  BSYNC B0 ;  /* 0x0000000000007941 */ /* 0x000fea0003800000 */
.L_x_5429:
        /* <DEDUP_REMOVED lines=21> */
[C---:B---34-:R-:W-:Y:S01]  /*8040*/  IMAD R7, R37.reuse, UR6, RZ ;  /* 0x0000000625077c24 */ /* 0x058fe2000f8e02ff */
        /* <DEDUP_REMOVED lines=10> */
[----:B--2---:R-:W-:Y:S01]  /*80f0*/  ULEA UR4, UR5, UR4, 0x18 ;  /* 0x0000000405047291 */ /* 0x004fe2000f8ec03f */
        /* <DEDUP_REMOVED lines=10> */
.L_x_5433:
        /* <DEDUP_REMOVED lines=55> */
.L_x_5432:
[----:B------:R-:W-:Y:S05]  /*8510*/  EXIT ;  /* 0x000000000000794d */ /* 0x000fea0003800000 */
.L_x_5417:
[----:B------:R-:W-:Y:S01]  /*8520*/  HFMA2.MMA R19, -RZ, RZ, 0, 5.9604644775390625e-08 ;  /* 0x00000001ff137435 */ /* 0x000fe200000001ff */
[----:B------:R-:W-:Y:S02]  /*8530*/  MOV R180, R14 ;  /* 0x0000000e00b47202 */ /* 0x000fe40000000f00 */
[----:B------:R-:W-:Y:S02]  /*8540*/  MOV R182, RZ ;  /* 0x000000ff00b67202 */ /* 0x000fe40000000f00 */
[----:B------:R-:W-:-:S07]  /*8550*/  MOV R199, 0xffffffff ;  /* 0xffffffff00c77802 */ /* 0x000fce0000000f00 */
[----:B-1---5:R-:W-:Y:S05]  /*8560*/  WARPSYNC.COLLECTIVE R199, `(.L_x_5434) ;  /* 0x00000000c7087348 */ /* 0x022fea0003c00000 */
[----:B------:R0:W2:Y:S02]  /*8570*/  SHFL.UP P2, R18, R180, R19, R182 ;  /* 0x04000013b4127389 */ /* 0x0000a400000400b6 */
[----:B012--5:R-:W-:Y:S01]  /*8580*/  ENDCOLLECTIVE ;  /* 0x000000000000791b */ /* 0x027fe20003800000 */
.L_x_5434:
[----:B------:R-:W-:Y:S02]  /*8590*/  MOV R180, R15 ;  /* 0x0000000f00b47202 */ /* 0x000fe40000000f00 */
[----:B------:R-:W-:-:S07]  /*85a0*/  MOV R3, R18 ;  /* 0x0000001200037202 */ /* 0x000fce0000000f00 */
[----:B------:R-:W-:Y:S05]  /*85b0*/  WARPSYNC.COLLECTIVE R199, `(.L_x_5435) ;  /* 0x00000000c7087348 */ /* 0x000fea0003c00000 */
[----:B------:R0:W1:Y:S02]  /*85c0*/  SHFL.UP P2, R18, R180, R19, R182 ;  /* 0x04000013b4127389 */ /* 0x00006400000400b6 */
[----:B01----:R-:W-:Y:S01]  /*85d0*/  ENDCOLLECTIVE ;  /* 0x000000000000791b */ /* 0x003fe20003800000 */
.L_x_5435:
        /* <DEDUP_REMOVED lines=8> */
.L_x_5436:
[----:B------:R-:W-:Y:S02]  /*8660*/  MOV R180, R15 ;  /* 0x0000000f00b47202 */ /* 0x000fe40000000f00 */
[----:B------:R-:W-:-:S07]  /*8670*/  MOV R3, R18 ;  /* 0x0000001200037202 */ /* 0x000fce0000000f00 */
[----:B------:R-:W-:Y:S05]  /*8680*/  WARPSYNC.COLLECTIVE R199, `(.L_x_5437) ;  /* 0x00000000c7087348 */ /* 0x000fea0003c00000 */
[----:B------:R0:W1:Y:S02]  /*8690*/  SHFL.UP P2, R18, R180, R19, R182 ;  /* 0x04000013b4127389 */ /* 0x00006400000400b6 */
[----:B01----:R-:W-:Y:S01]  /*86a0*/  ENDCOLLECTIVE ;  /* 0x000000000000791b */ /* 0x003fe20003800000 */
.L_x_5437:
        /* <DEDUP_REMOVED lines=8> */
.L_x_5438:
[----:B------:R-:W-:Y:S02]  /*8730*/  MOV R180, R15 ;  /* 0x0000000f00b47202 */ /* 0x000fe40000000f00 */
[----:B------:R-:W-:-:S07]  /*8740*/  MOV R3, R18 ;  /* 0x0000001200037202 */ /* 0x000fce0000000f00 */
[----:B------:R-:W-:Y:S05]  /*8750*/  WARPSYNC.COLLECTIVE R199, `(.L_x_5439) ;  /* 0x00000000c7087348 */ /* 0x000fea0003c00000 */
[----:B------:R0:W1:Y:S02]  /*8760*/  SHFL.UP P2, R18, R180, R19, R182 ;  /* 0x04000013b4127389 */ /* 0x00006400000400b6 */
[----:B01----:R-:W-:Y:S01]  /*8770*/  ENDCOLLECTIVE ;  /* 0x000000000000791b */ /* 0x003fe20003800000 */
.L_x_5439:
        /* <DEDUP_REMOVED lines=8> */
.L_x_5440:
[----:B------:R-:W-:Y:S02]  /*8800*/  MOV R180, R15 ;  /* 0x0000000f00b47202 */ /* 0x000fe40000000f00 */
[----:B------:R-:W-:-:S07]  /*8810*/  MOV R3, R18 ;  /* 0x0000001200037202 */ /* 0x000fce0000000f00 */
[----:B------:R-:W-:Y:S05]  /*8820*/  WARPSYNC.COLLECTIVE R199, `(.L_x_5441) ;  /* 0x00000000c7087348 */ /* 0x000fea0003c00000 */
[----:B------:R0:W1:Y:S02]  /*8830*/  SHFL.UP P2, R18, R180, R19, R182 ;  /* 0x04000013b4127389 */ /* 0x00006400000400b6 */
[----:B01----:R-:W-:Y:S01]  /*8840*/  ENDCOLLECTIVE ;  /* 0x000000000000791b */ /* 0x003fe20003800000 */
.L_x_5441:
        /* <DEDUP_REMOVED lines=8> */
.L_x_5442:
[----:B------:R-:W-:Y:S02]  /*88d0*/  MOV R180, R15 ;  /* 0x0000000f00b47202 */ /* 0x000fe40000000f00 */
[----:B------:R-:W-:-:S07]  /*88e0*/  MOV R3, R18 ;  /* 0x0000001200037202 */ /* 0x000fce0000000f00 */
[----:B------:R-:W-:Y:S05]  /*88f0*/  WARPSYNC.COLLECTIVE R199, `(.L_x_5443) ;  /* 0x00000000c7087348 */ /* 0x000fea0003c00000 */
[----:B------:R0:W1:Y:S02]  /*8900*/  SHFL.UP P2, R18, R180, R19, R182 ;  /* 0x04000013b4127389 */ /* 0x00006400000400b6 */
[----:B01----:R-:W-:Y:S01]  /*8910*/  ENDCOLLECTIVE ;  /* 0x000000000000791b */ /* 0x003fe20003800000 */
.L_x_5443:
[----:B------:R-:W-:Y:S05]  /*8920*/  BRA `(.L_x_5444) ;  /* 0xffffffcc00187947 */ /* 0x000fea000383ffff */
.L_x_5418:
        /* <DEDUP_REMOVED lines=8> */
.L_x_5446:
[----:B------:R-:W-:Y:S05]  /*89b0*/  BSYNC B0 ;  /* 0x0000000000007941 */ /* 0x000fea0003800000 */
.L_x_5445:
[----:B------:R-:W-:Y:S05]  /*89c0*/  BRA `(.L_x_5447) ;  /* 0xffffffcc00047947 */ /* 0x000fea000383ffff */
.L_x_5419:
        /* <DEDUP_REMOVED lines=8> */
.L_x_5449:
[----:B------:R-:W-:Y:S05]  /*8a50*/  BSYNC B0 ;  /* 0x0000000000007941 */ /* 0x000fea0003800000 */
.L_x_5448:
[----:B------:R-:W-:Y:S05]  /*8a60*/  BRA `(.L_x_5450) ;  /* 0xffffffc800e47947 */ /* 0x000fea000383ffff */
.L_x_5420:
        /* <DEDUP_REMOVED lines=8> */
.L_x_5452:
[----:B------:R-:W-:Y:S05]  /*8af0*/  BSYNC B0 ;  /* 0x0000000000007941 */ /* 0x000fea0003800000 */
.L_x_5451:
        /* <DEDUP_REMOVED lines=11> */
.L_x_5453:
[----:B------:R-:W-:Y:S05]  /*8bb0*/  WARPSYNC.COLLECTIVE R199, `(.L_x_5454) ;  /* 0x00000000c7087348 */ /* 0x000fea0003c00000 */
[----:B------:R0:W1:Y:S02]  /*8bc0*/  SHFL.IDX P2, R200, R202, R201, R204 ;  /* 0x000000c9cac87389 */ /* 0x00006400000400cc */
[----:B01----:R-:W-:Y:S01]  /*8bd0*/  ENDCOLLECTIVE ;  /* 0x000000000000791b */ /* 0x003fe20003800000 */
.L_x_5454:
[----:B------:R-:W-:Y:S02]  /*8be0*/  MOV R202, R17 ;  /* 0x0000001100ca7202 */ /* 0x000fe40000000f00 */
[----:B------:R-:W-:Y:S02]  /*8bf0*/  MOV R15, R18 ;  /* 0x00000012000f7202 */ /* 0x000fe40000000f00 */
[----:B------:R-:W-:-:S07]  /*8c00*/  MOV R16, R200 ;  /* 0x000000c800107202 */ /* 0x000fce0000000f00 */
[----:B------:R-:W-:Y:S05]  /*8c10*/  WARPSYNC.COLLECTIVE R199, `(.L_x_5455) ;  /* 0x00000000c7087348 */ /* 0x000fea0003c00000 */
[----:B------:R0:W1:Y:S02]  /*8c20*/  SHFL.IDX P2, R200, R202, R201, R204 ;  /* 0x000000c9cac87389 */ /* 0x00006400000400cc */
[----:B01----:R-:W-:Y:S01]  /*8c30*/  ENDCOLLECTIVE ;  /* 0x000000000000791b */ /* 0x003fe20003800000 */
.L_x_5455:
[----:B------:R-:W-:Y:S01]  /*8c40*/  MOV R17, R200 ;  /* 0x000000c800117202 */ /* 0x000fe20000000f00 */
[----:B------:R-:W-:Y:S06]  /*8c50*/  BRA `(.L_x_5456) ;  /* 0xffffffc800807947 */ /* 0x000fec000383ffff */
.L_x_5422:
        /* <DEDUP_REMOVED lines=9> */
.L_x_5457:
[----:B------:R-:W-:Y:S02]  /*8cf0*/  MOV R206, R13 ;  /* 0x0000000d00ce7202 */ /* 0x000fe40000000f00 */
[----:B------:R-:W-:-:S07]  /*8d00*/  MOV R3, R16 ;  /* 0x0000001000037202 */ /* 0x000fce0000000f00 */
[----:B------:R-:W-:Y:S05]  /*8d10*/  WARPSYNC.COLLECTIVE R199, `(.L_x_5458) ;  /* 0x00000000c7087348 */ /* 0x000fea0003c00000 */
[----:B------:R0:W1:Y:S02]  /*8d20*/  SHFL.DOWN P6, R16, R206, R17, R208 ;  /* 0x08000011ce107389 */ /* 0x00006400000c00d0 */
[----:B01----:R-:W-:Y:S01]  /*8d30*/  ENDCOLLECTIVE ;  /* 0x000000000000791b */ /* 0x003fe20003800000 */
.L_x_5458:
        /* <DEDUP_REMOVED lines=8> */
.L_x_5459:
[----:B------:R-:W-:Y:S02]  /*8dc0*/  MOV R206, R13 ;  /* 0x0000000d00ce7202 */ /* 0x000fe40000000f00 */
[----:B------:R-:W-:-:S07]  /*8dd0*/  MOV R3, R16 ;  /* 0x0000001000037202 */ /* 0x000fce0000000f00 */
[----:B------:R-:W-:Y:S05]  /*8de0*/  WARPSYNC.COLLECTIVE R199, `(.L_x_5460) ;  /* 0x00000000c7087348 */ /* 0x000fea0003c00000 */
[----:B------:R0:W1:Y:S02]  /*8df0*/  SHFL.DOWN P6, R16, R206, R17, R208 ;  /* 0x08000011ce107389 */ /* 0x00006400000c00d0 */
[----:B01----:R-:W-:Y:S01]  /*8e00*/  ENDCOLLECTIVE ;  /* 0x000000000000791b */ /* 0x003fe20003800000 */
.L_x_5460:
        /* <DEDUP_REMOVED lines=8> */
.L_x_5461:
[----:B------:R-:W-:Y:S02]  /*8e90*/  MOV R206, R13 ;  /* 0x0000000d00ce7202 */ /* 0x000fe40000000f00 */
[----:B------:R-:W-:-:S07]  /*8ea0*/  MOV R3, R16 ;  /* 0x0000001000037202 */ /* 0x000fce0000000f00 */
[----:B------:R-:W-:Y:S05]  /*8eb0*/  WARPSYNC.COLLECTIVE R199, `(.L_x_5462) ;  /* 0x00000000c7087348 */ /* 0x000fea0003c00000 */
[----:B------:R0:W1:Y:S02]  /*8ec0*/  SHFL.DOWN P6, R16, R206, R17, R208 ;  /* 0x08000011ce107389 */ /* 0x00006400000c00d0 */
[----:B01----:R-:W-:Y:S01]  /*8ed0*/  ENDCOLLECTIVE ;  /* 0x000000000000791b */ /* 0x003fe20003800000 */
.L_x_5462:
        /* <DEDUP_REMOVED lines=8> */
.L_x_5463:
[----:B------:R-:W-:Y:S02]  /*8f60*/  MOV R206, R13 ;  /* 0x0000000d00ce7202 */ /* 0x000fe40000000f00 */
[----:B------:R-:W-:-:S07]  /*8f70*/  MOV R3, R16 ;  /* 0x0000001000037202 */ /* 0x000fce0000000f00 */
[----:B------:R-:W-:Y:S05]  /*8f80*/  WARPSYNC.COLLECTIVE R199, `(.L_x_5464) ;  /* 0x00000000c7087348 */ /* 0x000fea0003c00000 */
[----:B------:R0:W1:Y:S02]  /*8f90*/  SHFL.DOWN P6, R16, R206, R17, R208 ;  /* 0x08000011ce107389 */ /* 0x00006400000c00d0 */
[----:B01----:R-:W-:Y:S01]  /*8fa0*/  ENDCOLLECTIVE ;  /* 0x000000000000791b */ /* 0x003fe20003800000 */
.L_x_5464:
        /* <DEDUP_REMOVED lines=8> */
.L_x_5465:
[----:B------:R-:W-:Y:S02]  /*9030*/  MOV R206, R13 ;  /* 0x0000000d00ce7202 */ /* 0x000fe40000000f00 */
[----:B------:R-:W-:-:S07]  /*9040*/  MOV R3, R16 ;  /* 0x0000001000037202 */ /* 0x000fce0000000f00 */
[----:B------:R-:W-:Y:S05]  /*9050*/  WARPSYNC.COLLECTIVE R199, `(.L_x_5466) ;  /* 0x00000000c7087348 */ /* 0x000fea0003c00000 */
[----:B------:R0:W1:Y:S02]  /*9060*/  SHFL.DOWN P6, R16, R206, R17, R208 ;  /* 0x08000011ce107389 */ /* 0x00006400000c00d0 */
[----:B01----:R-:W-:Y:S01]  /*9070*/  ENDCOLLECTIVE ;  /* 0x000000000000791b */ /* 0x003fe20003800000 */
.L_x_5466:
        /* <DEDUP_REMOVED lines=9> */
.L_x_5467:
[----:B------:R-:W-:Y:S02]  /*9110*/  MOV R202, R13 ;  /* 0x0000000d00ca7202 */ /* 0x000fe40000000f00 */
[----:B------:R-:W-:-:S07]  /*9120*/  MOV R2, R200 ;  /* 0x000000c800027202 */ /* 0x000fce0000000f00 */
[----:B------:R-:W-:Y:S05]  /*9130*/  WARPSYNC.COLLECTIVE R199, `(.L_x_5468) ;  /* 0x00000000c7087348 */ /* 0x000fea0003c00000 */
[----:B------:R0:W1:Y:S02]  /*9140*/  SHFL.IDX P2, R200, R202, R201, R204 ;  /* 0x000000c9cac87389 */ /* 0x00006400000400cc */
[----:B01----:R-:W-:Y:S01]  /*9150*/  ENDCOLLECTIVE ;  /* 0x000000000000791b */ /* 0x003fe20003800000 */
.L_x_5468:
[----:B------:R-:W-:Y:S05]  /*9160*/  WARPSYNC.COLLECTIVE R199, `(.L_x_5469) ;  /* 0x00000000c7087348 */ /* 0x000fea0003c00000 */
[----:B------:R0:W1:Y:S02]  /*9170*/  SHFL.DOWN P6, R16, R206, R17, R208 ;  /* 0x08000011ce107389 */ /* 0x00006400000c00d0 */
[----:B01----:R-:W-:Y:S01]  /*9180*/  ENDCOLLECTIVE ;  /* 0x000000000000791b */ /* 0x003fe20003800000 */
.L_x_5469:
[----:B------:R-:W-:Y:S02]  /*9190*/  MOV R202, R34 ;  /* 0x0000002200ca7202 */ /* 0x000fe40000000f00 */
[----:B------:R-:W-:Y:S02]  /*91a0*/  MOV R206, R13 ;  /* 0x0000000d00ce7202 */ /* 0x000fe40000000f00 */
[----:B------:R-:W-:Y:S02]  /*91b0*/  MOV R198, R200 ;  /* 0x000000c800c67202 */ /* 0x000fe40000000f00 */
[----:B------:R-:W-:-:S07]  /*91c0*/  MOV R3, R16 ;  /* 0x0000001000037202 */ /* 0x000fce0000000f00 */
[----:B------:R-:W-:Y:S05]  /*91d0*/  WARPSYNC.COLLECTIVE R199, `(.L_x_5470) ;  /* 0x00000000c7087348 */ /* 0x000fea0003c00000 */
[----:B------:R0:W1:Y:S02]  /*91e0*/  SHFL.DOWN P6, R16, R206, R17, R208 ;  /* 0x08000011ce107389 */ /* 0x00006400000c00d0 */
[----:B01----:R-:W-:Y:S01]  /*91f0*/  ENDCOLLECTIVE ;  /* 0x000000000000791b */ /* 0x003fe20003800000 */
.L_x_5470:
[----:B------:R-:W-:Y:S05]  /*9200*/  WARPSYNC.COLLECTIVE R199, `(.L_x_5471) ;  /* 0x00000000c7087348 */ /* 0x000fea0003c00000 */
[----:B------:R0:W1:Y:S02]  /*9210*/  SHFL.IDX P2, R200, R202, R201, R204 ;  /* 0x000000c9cac87389 */ /* 0x00006400000400cc */
[----:B01----:R-:W-:Y:S01]  /*9220*/  ENDCOLLECTIVE ;  /* 0x000000000000791b */ /* 0x003fe20003800000 */
.L_x_5471:
[----:B------:R-:W-:Y:S02]  /*9230*/  MOV R202, R35 ;  /* 0x0000002300ca7202 */ /* 0x000fe40000000f00 */
[----:B------:R-:W-:-:S07]  /*9240*/  MOV R18, R200 ;  /* 0x000000c800127202 */ /* 0x000fce0000000f00 */
[----:B------:R-:W-:Y:S05]  /*9250*/  WARPSYNC.COLLECTIVE R199, `(.L_x_5472) ;  /* 0x00000000c7087348 */ /* 0x000fea0003c00000 */
[----:B------:R0:W1:Y:S02]  /*9260*/  SHFL.IDX P2, R200, R202, R201, R204 ;  /* 0x000000c9cac87389 */ /* 0x00006400000400cc */
[----:B01----:R-:W-:Y:S01]  /*9270*/  ENDCOLLECTIVE ;  /* 0x000000000000791b */ /* 0x003fe20003800000 */
.L_x_5472:
[----:B------:R-:W-:Y:S01]  /*9280*/  MOV R19, R200 ;  /* 0x000000c800137202 */ /* 0x000fe20000000f00 */
[----:B------:R-:W-:Y:S06]  /*9290*/  BRA `(.L_x_5473) ;  /* 0xffffffc800807947 */ /* 0x000fec000383ffff */
.L_x_5474:
        /* <DEDUP_REMOVED lines=14> */
.L_x_10963:


//--------------------- .text._Z25selective_scan_bwd_kernelI32Selective_Scan_bwd_kernel_traitsILi64ELi16ELb1ELb0ELb1ELb0ELb0EN3c104HalfEfEEv12SSMParamsBwd --------------------------
	.section	.text._Z25selective_scan_bwd_kernelI32Selective_Scan_bwd_kernel_traitsILi64ELi16ELb1ELb0ELb1ELb0ELb0EN3c104HalfEfEEv12SSMParamsBwd,"ax",@progbits
	.align	128
        .global         _Z25selective_scan_bwd_kernelI32Selective_Scan_bwd_kernel_traitsILi64ELi16ELb1ELb0ELb1ELb0ELb0EN3c104HalfEfEEv12SSMParamsBwd
        .type           _Z25selective_scan_bwd_kernelI32Selective_Scan_bwd_kernel_traitsILi64ELi16ELb1ELb0ELb1ELb0ELb0EN3c104HalfEfEEv12SSMParamsBwd,@function
        .size           _Z25selective_scan_bwd_kernelI32Selective_Scan_bwd_kernel_traitsILi64ELi16ELb1ELb0ELb1ELb0ELb0EN3c104HalfEfEEv12SSMParamsBwd,(.L_x_10964 - _Z25selective_scan_bwd_kernelI32Selective_Scan_bwd_kernel_traitsILi64ELi16ELb1ELb0ELb1ELb0ELb0EN3c104HalfEfEEv12SSMParamsBwd)
        .other          _Z25selective_scan_bwd_kernelI32Selective_Scan_bwd_kernel_traitsILi64ELi16ELb1ELb0ELb1ELb0ELb0EN3c104HalfEfEEv12SSMParamsBwd,@"STO_CUDA_ENTRY STV_DEFAULT"
_Z25selective_scan_bwd_kernelI32Selective_Scan_bwd_kernel_traitsILi64ELi16ELb1ELb0ELb1ELb0ELb0EN3c104HalfEfEEv12SSMParamsBwd:
.text._Z25selective_scan_bwd_kernelI32Selective_Scan_bwd_kernel_traitsILi64ELi16ELb1ELb0ELb1ELb0ELb0EN3c104HalfEfEEv12SSMParamsBwd:
[----:B------:R-:W-:Y:S08]  /*0000*/  LDC R1, c[0x0][0x28] ;  /* 0x00000a00ff017b82 */ /* 0x000ff00000000800 */
[----:B------:R-:W0:Y:S01]  /*0010*/  LDC R8, c[0x0][0x228] ;  /* 0x00008a00ff087b82 */ /* 0x000e220000000800 */
[----:B------:R-:W1:Y:S01]  /*0020*/  S2R R163, SR_CTAID.Y ;  /* 0x0000000000a37919 */ /* 0x000e620000002600 */
[----:B------:R-:W-:Y:S01]  /*0030*/  HFMA2.MMA R161, -RZ, RZ, 0, 0 ;  /* 0x00000000ffa17435 */ /* 0x000fe200000001ff */
[----:B------:R-:W-:Y:S01]  /*0040*/  ULDC.64 UR12, c[0x0][0x208] ;  /* 0x00008200000c7ab9 */ /* 0x000fe20000000a00 */
[----:B------:R-:W-:Y:S01]  /*0050*/  CS2R R152, SRZ ;  /* 0x0000000000987805 */ /* 0x000fe2000001ff00 */
[----:B------:R-:W-:Y:S01]  /*0060*/  ULDC.64 UR8, c[0x0][0x280] ;  /* 0x0000a00000087ab9 */ /* 0x000fe20000000a00 */
[----:B------:R-:W-:-:S02]  /*0070*/  ULDC.64 UR10, c[0x0][0x290] ;  /* 0x0000a400000a7ab9 */ /* 0x000fc40000000a00 */
[----:B------:R-:W2:Y:S08]  /*0080*/  LDC.64 R2, c[0x0][0x2e8] ;  /* 0x0000ba00ff027b82 */ /* 0x000eb00000000a00 */
[----:B------:R-:W3:Y:S01]  /*0090*/  LDC.64 R4, c[0x0][0x300] ;  /* 0x0000c000ff047b82 */ /* 0x000ee20000000a00 */
[----:B0-----:R-:W-:-:S07]  /*00a0*/  IABS R9, R8 ;  /* 0x0000000800097213 */ /* 0x001fce0000000000 */
[----:B------:R-:W0:Y:S01]  /*00b0*/  S2UR UR15, SR_CTAID.X ;  /* 0x00000000000f79c3 */ /* 0x000e220000002500 */
[----:B------:R-:W4:Y:S01]  /*00c0*/  I2F.RP R0, R9 ;  /* 0x0000000900007306 */ /* 0x000f220000209400 */
[----:B--2---:R-:W-:-:S06]  /*00d0*/  ISETP.NE.U32.AND P0, PT, R2, RZ, PT ;  /* 0x000000ff0200720c */ /* 0x004fcc0003f05070 */
[----:B------:R-:W2:Y:S01]  /*00e0*/  LDC R19, c[0x0][0x224] ;  /* 0x00008900ff137b82 */ /* 0x000ea20000000800 */
[----:B-1----:R-:W-:Y:S02]  /*00f0*/  SHF.R.S32.HI R154, RZ, 0x1f, R163 ;  /* 0x0000001fff9a7819 */ /* 0x002fe400000114a3 */
[----:B------:R-:W-:Y:S02]  /*0100*/  ISETP.NE.AND.EX P0, PT, R3, RZ, PT, P0 ;  /* 0x000000ff0300720c */ /* 0x000fe40003f05300 */
[----:B---3--:R-:W-:-:S03]  /*0110*/  ISETP.NE.U32.AND P1, PT, R4, RZ, PT ;  /* 0x000000ff0400720c */ /* 0x008fc60003f25070 */
[----:B------:R-:W1:Y:S01]  /*0120*/  LDC.64 R12, c[0x0][0x278] ;  /* 0x00009e00ff0c7b82 */ /* 0x000e620000000a00 */
[----:B----4-:R-:W3:Y:S01]  /*0130*/  MUFU.RCP R0, R0 ;  /* 0x0000000000007308 */ /* 0x010ee20000001000 */
[----:B------:R-:W-:-:S06]  /*0140*/  ISETP.NE.AND.EX P1, PT, R5, RZ, PT, P1 ;  /* 0x000000ff0500720c */ /* 0x000fcc0003f25310 */
[C---:B------:R-:W-:Y:S01]  /*0150*/  @P0 LEA R2, P2, R163.reuse, R2, 0x2 ;  /* 0x00000002a3020211 */ /* 0x040fe200078410ff */
[----:B------:R-:W4:Y:S03]  /*0160*/  LDC.64 R14, c[0x0][0x3d8] ;  /* 0x0000f600ff0e7b82 */ /* 0x000f260000000a00 */
[----:B------:R-:W-:-:S03]  /*0170*/  @P0 LEA.HI.X R3, R163, R3, R154, 0x2, P2 ;  /* 0x00000003a3030211 */ /* 0x000fc600010f149a */
[C---:B------:R-:W-:Y:S02]  /*0180*/  @P1 LEA R4, P3, R163.reuse, R4, 0x2 ;  /* 0x00000004a3041211 */ /* 0x040fe400078610ff */
[----:B------:R0:W5:Y:S01]  /*0190*/  @P0 LDG.E R161, desc[UR12][R2.64] ;  /* 0x0000000c02a10981 */ /* 0x000162000c1e1900 */
[----:B------:R-:W4:Y:S01]  /*01a0*/  LDC.64 R16, c[0x0][0x3f8] ;  /* 0x0000fe00ff107b82 */ /* 0x000f220000000a00 */
[----:B---3--:R-:W-:Y:S02]  /*01b0*/  IADD3 R6, R0, 0xffffffe, RZ ;  /* 0x0ffffffe00067810 */ /* 0x008fe40007ffe0ff */
[----:B------:R-:W-:Y:S02]  /*01c0*/  @P1 LEA.HI.X R5, R163, R5, R154, 0x2, P3 ;  /* 0x00000005a3051211 */ /* 0x000fe400018f149a */
[----:B------:R3:W2:Y:S03]  /*01d0*/  F2I.FTZ.U32.TRUNC.NTZ R7, R6 ;  /* 0x0000000600077305 */ /* 0x0006a6000021f000 */
[----:B------:R2:W5:Y:S01]  /*01e0*/  @P1 LDG.E R152, desc[UR12][R4.64] ;  /* 0x0000000c04981981 */ /* 0x000562000c1e1900 */
[----:B------:R-:W4:Y:S01]  /*01f0*/  LDC.64 R20, c[0x0][0x2f0] ;  /* 0x0000bc00ff147b82 */ /* 0x000f220000000a00 */
[----:B---3--:R-:W-:-:S02]  /*0200*/  MOV R6, RZ ;  /* 0x000000ff00067202 */ /* 0x008fc40000000f00 */
[----:B0-----:R-:W-:Y:S01]  /*0210*/  IABS R2, R163 ;  /* 0x000000a300027213 */ /* 0x001fe20000000000 */
[----:B------:R-:W-:-:S04]  /*0220*/  USHF.R.S32.HI UR14, URZ, 0x1f, UR15 ;  /* 0x0000001f3f0e7899 */ /* 0x000fc8000801140f */
[----:B--2---:R-:W0:Y:S01]  /*0230*/  LDC.64 R4, c[0x0][0x298] ;  /* 0x0000a600ff047b82 */ /* 0x004e220000000a00 */
[----:B------:R-:W-:-:S05]  /*0240*/  IADD3 R10, RZ, -R7, RZ ;  /* 0x80000007ff0a7210 */ /* 0x000fca0007ffe0ff */
[----:B------:R-:W-:Y:S01]  /*0250*/  IMAD R3, R10, R9, RZ ;  /* 0x000000090a037224 */ /* 0x000fe200078e02ff */
[----:B------:R-:W-:Y:S01]  /*0260*/  UIMAD UR6, UR14, UR8, URZ ;  /* 0x000000080e0672a4 */ /* 0x000fe2000f8e023f */
[----:B------:R-:W2:Y:S02]  /*0270*/  LDC.64 R22, c[0x0][0x2f8] ;  /* 0x0000be00ff167b82 */ /* 0x000ea40000000a00 */
[----:B------:R-:W-:-:S06]  /*0280*/  IMAD.HI.U32 R7, R7, R3, R6 ;  /* 0x0000000307077227 */ /* 0x000fcc00078e0006 */
[----:B------:R-:W-:Y:S01]  /*0290*/  IMAD.HI.U32 R157, R7, R2, RZ ;  /* 0x00000002079d7227 */ /* 0x000fe200078e00ff */
[----:B------:R-:W-:Y:S01]  /*02a0*/  UIMAD.WIDE.U32 UR4, UR15, UR8, URZ ;  /* 0x000000080f0472a5 */ /* 0x000fe2000f8e003f */
[----:B------:R-:W-:Y:S01]  /*02b0*/  SHF.L.U32 R159, R19, 0xa, RZ ;  /* 0x0000000a139f7819 */ /* 0x000fe200000006ff */
[----:B------:R-:W3:Y:S02]  /*02c0*/  LDC.64 R10, c[0x0][0x330] ;  /* 0x0000cc00ff0a7b82 */ /* 0x000ee40000000a00 */
[----:B------:R-:W-:-:S05]  /*02d0*/  IADD3 R0, -R157, RZ, RZ ;  /* 0x000000ff9d007210 */ /* 0x000fca0007ffe1ff */
[C---:B------:R-:W-:Y:S01]  /*02e0*/  IMAD R0, R9.reuse, R0, R2 ;  /* 0x0000000009007224 */ /* 0x040fe200078e0202 */
[----:B------:R-:W2:Y:S04]  /*02f0*/  LDC.64 R144, c[0x0][0x3b8] ;  /* 0x0000ee00ff907b82 */ /* 0x000ea80000000a00 */
[----:B------:R-:W-:-:S04]  /*0300*/  ISETP.GT.U32.AND P1, PT, R9, R0, PT ;  /* 0x000000000900720c */ /* 0x000fc80003f24070 */
[----:B------:R-:W1:Y:S01]  /*0310*/  LDC.64 R2, c[0x0][0x288] ;  /* 0x0000a200ff027b82 */ /* 0x000e620000000a00 */
[----:B------:R-:W-:Y:S01]  /*0320*/  UIMAD UR8, UR15, UR9, UR6 ;  /* 0x000000090f0872a4 */ /* 0x000fe2000f8e0206 */
[----:B------:R-:W-:-:S06]  /*0330*/  LOP3.LUT R6, R163, R8, RZ, 0x3c, !PT ;  /* 0x00000008a3067212 */ /* 0x000fcc00078e3cff */
[----:B------:R-:W2:Y:S01]  /*0340*/  LDC.64 R24, c[0x0][0x2e0] ;  /* 0x0000b800ff187b82 */ /* 0x000ea20000000a00 */
[----:B------:R-:W-:-:S04]  /*0350*/  @!P1 IADD3 R0, R0, -R9, RZ ;  /* 0x8000000900009210 */ /* 0x000fc80007ffe0ff */
[----:B------:R-:W-:Y:S01]  /*0360*/  ISETP.GE.U32.AND P0, PT, R0, R9, PT ;  /* 0x000000090000720c */ /* 0x000fe20003f06070 */
[----:B------:R-:W-:Y:S01]  /*0370*/  UIADD3 UR5, UR5, UR8, URZ ;  /* 0x0000000805057290 */ /* 0x000fe2000fffe03f */
[----:B------:R-:W-:Y:S02]  /*0380*/  ISETP.GE.AND P2, PT, R6, RZ, PT ;  /* 0x000000ff0600720c */ /* 0x000fe40003f46270 */
[----:B------:R-:W-:Y:S02]  /*0390*/  @!P1 IADD3 R157, R157, 0x1, RZ ;  /* 0x000000019d9d9810 */ /* 0x000fe40007ffe0ff */
[----:B------:R-:W-:Y:S01]  /*03a0*/  ISETP.NE.AND P1, PT, R8, RZ, PT ;  /* 0x000000ff0800720c */ /* 0x000fe20003f25270 */
[----:B------:R-:W-:Y:S01]  /*03b0*/  UIMAD UR9, UR14, UR10, URZ ;  /* 0x0000000a0e0972a4 */ /* 0x000fe2000f8e023f */
[----:B-1----:R-:W-:Y:S01]  /*03c0*/  IMAD R0, R154, R2, RZ ;  /* 0x000000029a007224 */ /* 0x002fe200078e02ff */
[----:B------:R-:W-:-:S03]  /*03d0*/  IADD3 R7, R159, -0x400, RZ ;  /* 0xfffffc009f077810 */ /* 0x000fc60007ffe0ff */
[C---:B------:R-:W-:Y:S02]  /*03e0*/  IMAD R0, R163.reuse, R3, R0 ;  /* 0x00000003a3007224 */ /* 0x040fe400078e0200 */
[----:B------:R-:W-:Y:S01]  /*03f0*/  IMAD.WIDE.U32 R2, R163, R2, UR4 ;  /* 0x00000004a3027e25 */ /* 0x000fe2000f8e0002 */
[----:B------:R-:W-:Y:S01]  /*0400*/  UIMAD UR9, UR15, UR11, UR9 ;  /* 0x0000000b0f0972a4 */ /* 0x000fe2000f8e0209 */
[----:B------:R-:W-:Y:S01]  /*0410*/  @P0 IADD3 R157, R157, 0x1, RZ ;  /* 0x000000019d9d0810 */ /* 0x000fe20007ffe0ff */
[----:B------:R-:W-:Y:S01]  /*0420*/  UIMAD.WIDE.U32 UR6, UR15, UR10, URZ ;  /* 0x0000000a0f0672a5 */ /* 0x000fe2000f8e003f */
[----:B------:R-:W-:Y:S02]  /*0430*/  SHF.R.S32.HI R9, RZ, 0x1f, R7 ;  /* 0x0000001fff097819 */ /* 0x000fe40000011407 */
[----:B------:R-:W-:Y:S01]  /*0440*/  IADD3 R149, P0, R7, R2, RZ ;  /* 0x0000000207957210 */ /* 0x000fe20007f1e0ff */
[----:B------:R-:W-:Y:S01]  /*0450*/  ULDC.64 UR10, c[0x0][0x310] ;  /* 0x0000c400000a7ab9 */ /* 0x000fe20000000a00 */
[----:B------:R-:W-:Y:S01]  /*0460*/  @!P2 IADD3 R157, -R157, RZ, RZ ;  /* 0x000000ff9d9da210 */ /* 0x000fe20007ffe1ff */
[----:B------:R-:W-:Y:S01]  /*0470*/  UIADD3 UR7, UR7, UR9, URZ ;  /* 0x0000000907077290 */ /* 0x000fe2000fffe03f */
[----:B------:R-:W-:-:S02]  /*0480*/  @!P1 LOP3.LUT R157, RZ, R8, RZ, 0x33, !PT ;  /* 0x00000008ff9d9212 */ /* 0x000fc400078e33ff */
[----:B------:R-:W-:Y:S01]  /*0490*/  IADD3.X R8, R9, R3, R0, P0, !PT ;  /* 0x0000000309087210 */ /* 0x000fe200007fe400 */
[----:B------:R-:W-:Y:S01]  /*04a0*/  ULDC.64 UR8, c[0x0][0x260] ;  /* 0x0000980000087ab9 */ /* 0x000fe20000000a00 */
[----:B------:R-:W-:Y:S01]  /*04b0*/  ISETP.NE.U32.AND P0, PT, RZ, UR10, PT ;  /* 0x0000000aff007c0c */ /* 0x000fe2000bf05070 */
[----:B------:R-:W-:Y:S01]  /*04c0*/  UIMAD UR4, UR14, UR8, URZ ;  /* 0x000000080e0472a4 */ /* 0x000fe2000f8e023f */
[CC--:B0-----:R-:W-:Y:S02]  /*04d0*/  IMAD.WIDE.U32 R2, R163.reuse, R4.reuse, UR6 ;  /* 0x00000006a3027e25 */ /* 0x0c1fe4000f8e0004 */
[----:B------:R-:W-:Y:S01]  /*04e0*/  ISETP.NE.AND.EX P0, PT, RZ, UR11, PT, P0 ;  /* 0x0000000bff007c0c */ /* 0x000fe2000bf05300 */
[----:B------:R-:W-:Y:S02]  /*04f0*/  UIMAD.WIDE.U32 UR6, UR15, UR8, URZ ;  /* 0x000000080f0672a5 */ /* 0x000fe4000f8e003f */
[----:B------:R-:W-:Y:S01]  /*0500*/  UIMAD UR4, UR15, UR9, UR4 ;  /* 0x000000090f0472a4 */ /* 0x000fe2000f8e0204 */
[----:B------:R-:W-:Y:S01]  /*0510*/  IMAD R0, R154, R4, RZ ;  /* 0x000000049a007224 */ /* 0x000fe200078e02ff */
[----:B------:R-:W-:Y:S01]  /*0520*/  SHF.R.S32.HI R155, RZ, 0x1f, R157 ;  /* 0x0000001fff9b7819 */ /* 0x000fe2000001149d */
[----:B------:R-:W-:Y:S01]  /*0530*/  ULDC.64 UR10, c[0x0][0x328] ;  /* 0x0000ca00000a7ab9 */ /* 0x000fe20000000a00 */
[----:B------:R-:W-:Y:S01]  /*0540*/  UIADD3 UR7, UR7, UR4, URZ ;  /* 0x0000000407077290 */ /* 0x000fe2000fffe03f */
[----:B------:R-:W-:Y:S01]  /*0550*/  IMAD R0, R163, R5, R0 ;  /* 0x00000005a3007224 */ /* 0x000fe200078e0200 */
[----:B------:R-:W-:Y:S01]  /*0560*/  IADD3 R147, P1, R7, R2, RZ ;  /* 0x0000000207937210 */ /* 0x000fe20007f3e0ff */
[-C--:B------:R-:W-:Y:S01]  /*0570*/  IMAD R2, R155, R12.reuse, RZ ;  /* 0x0000000c9b027224 */ /* 0x080fe200078e02ff */
[----:B------:R-:W-:Y:S01]  /*0580*/  UIMAD UR8, UR14, UR10, URZ ;  /* 0x0000000a0e0872a4 */ /* 0x000fe2000f8e023f */
[----:B----4-:R-:W-:Y:S01]  /*0590*/  ISETP.NE.U32.AND P2, PT, R14, RZ, PT ;  /* 0x000000ff0e00720c */ /* 0x010fe20003f45070 */
[----:B------:R-:W-:Y:S01]  /*05a0*/  IMAD.WIDE.U32 R4, R157, R12, UR6 ;  /* 0x000000069d047e25 */ /* 0x000fe2000f8e000c */
[----:B------:R-:W-:Y:S01]  /*05b0*/  IADD3.X R6, R9, R3, R0, P1, !PT ;  /* 0x0000000309067210 */ /* 0x000fe20000ffe400 */
[----:B------:R-:W0:Y:S02]  /*05c0*/  @P0 LDC R12, c[0x0][0x214] ;  /* 0x00008500ff0c0b82 */ /* 0x000e240000000800 */
[----:B---3--:R-:W-:Y:S01]  /*05d0*/  IMAD R0, R154, R10, RZ ;  /* 0x0000000a9a007224 */ /* 0x008fe200078e02ff */
[----:B------:R-:W-:Y:S01]  /*05e0*/  UIMAD.WIDE.U32 UR4, UR15, UR10, URZ ;  /* 0x0000000a0f0472a5 */ /* 0x000fe2000f8e003f */
[----:B------:R-:W-:Y:S01]  /*05f0*/  ISETP.NE.AND.EX P2, PT, R15, RZ, PT, P2 ;  /* 0x000000ff0f00720c */ /* 0x000fe20003f45320 */
[----:B------:R-:W-:Y:S01]  /*0600*/  UIMAD UR8, UR15, UR11, UR8 ;  /* 0x0000000b0f0872a4 */ /* 0x000fe2000f8e0208 */
[----:B------:R-:W-:-:S02]  /*0610*/  IMAD R0, R163, R11, R0 ;  /* 0x0000000ba3007224 */ /* 0x000fc400078e0200 */
[----:B------:R-:W-:Y:S01]  /*0620*/  IMAD R11, R157, R13, R2 ;  /* 0x0000000d9d0b7224 */ /* 0x000fe200078e0202 */
[----:B------:R-:W-:Y:S01]  /*0630*/  UIADD3 UR5, UR5, UR8, URZ ;  /* 0x0000000805057290 */ /* 0x000fe2000fffe03f */
[----:B------:R-:W1:Y:S01]  /*0640*/  @P0 LDC R13, c[0x0][0x21c] ;  /* 0x00008700ff0d0b82 */ /* 0x000e620000000800 */
[----:B------:R-:W-:Y:S02]  /*0650*/  ISETP.NE.U32.AND P1, PT, R16, RZ, PT ;  /* 0x000000ff1000720c */ /* 0x000fe40003f25070 */
[----:B------:R-:W-:Y:S02]  /*0660*/  CS2R R30, SRZ ;  /* 0x00000000001e7805 */ /* 0x000fe4000001ff00 */
[----:B------:R-:W-:-:S03]  /*0670*/  IMAD.WIDE.U32 R2, R163, R10, UR4 ;  /* 0x00000004a3027e25 */ /* 0x000fc6000f8e000a */
[----:B------:R-:W3:Y:S01]  /*0680*/  @P0 LDC.64 R32, c[0x0][0x310] ;  /* 0x0000c400ff200b82 */ /* 0x000ee20000000a00 */
[----:B------:R-:W-:Y:S02]  /*0690*/  ISETP.NE.AND.EX P1, PT, R17, RZ, PT, P1 ;  /* 0x000000ff1100720c */ /* 0x000fe40003f25310 */
[----:B------:R-:W-:Y:S02]  /*06a0*/  @P2 LEA R30, P3, R163, R14, 0x2 ;  /* 0x0000000ea31e2211 */ /* 0x000fe400078610ff */
[C---:B------:R-:W-:Y:S02]  /*06b0*/  IADD3 R141, P5, R7.reuse, R4, RZ ;  /* 0x00000004078d7210 */ /* 0x040fe40007fbe0ff */
[----:B------:R-:W-:Y:S02]  /*06c0*/  IADD3 R7, P4, R7, R2, RZ ;  /* 0x0000000207077210 */ /* 0x000fe40007f9e0ff */
[----:B------:R-:W-:Y:S02]  /*06d0*/  @P2 LEA.HI.X R31, R163, R15, R154, 0x2, P3 ;  /* 0x0000000fa31f2211 */ /* 0x000fe400018f149a */
[----:B------:R-:W-:-:S02]  /*06e0*/  ISETP.GE.AND P2, PT, R19, 0x1, PT ;  /* 0x000000011300780c */ /* 0x000fc40003f46270 */
[----:B------:R-:W-:Y:S01]  /*06f0*/  IADD3.X R4, R9, R3, R0, P4, !PT ;  /* 0x0000000309047210 */ /* 0x000fe200027fe400 */
[----:B0-----:R-:W-:Y:S01]  /*0700*/  @P0 IMAD R0, R12, UR15, R163 ;  /* 0x0000000f0c000c24 */ /* 0x001fe2000f8e02a3 */
[----:B------:R-:W-:Y:S02]  /*0710*/  CS2R R28, SRZ ;  /* 0x00000000001c7805 */ /* 0x000fe4000001ff00 */
[----:B------:R-:W-:Y:S02]  /*0720*/  LEA R148, P4, R149, R20, 0x1 ;  /* 0x0000001495947211 */ /* 0x000fe400078808ff */
[----:B------:R-:W-:Y:S01]  /*0730*/  @P1 LEA R28, P3, R163, R16, 0x2 ;  /* 0x00000010a31c1211 */ /* 0x000fe200078610ff */
[----:B------:R-:W-:Y:S01]  /*0740*/  @P0 IMAD R0, R0, R19, RZ ;  /* 0x0000001300000224 */ /* 0x000fe200078e02ff */
[----:B------:R-:W-:Y:S02]  /*0750*/  IADD3 R10, R5, R11, RZ ;  /* 0x0000000b050a7210 */ /* 0x000fe40007ffe0ff */
[----:B------:R-:W-:Y:S01]  /*0760*/  @P1 LEA.HI.X R29, R163, R17, R154, 0x2, P3 ;  /* 0x00000011a31d1211 */ /* 0x000fe200018f149a */
[----:B-1----:R-:W-:Y:S01]  /*0770*/  @P0 IMAD R3, R0, R13, RZ ;  /* 0x0000000d00030224 */ /* 0x002fe200078e02ff */
[----:B------:R-:W-:-:S02]  /*0780*/  LEA.HI.X R149, R149, R21, R8, 0x1, P4 ;  /* 0x0000001595957211 */ /* 0x000fc400020f0c08 */
[----:B------:R-:W-:Y:S02]  /*0790*/  IADD3.X R2, R9, R10, RZ, P5, !PT ;  /* 0x0000000a09027210 */ /* 0x000fe40002ffe4ff */
[----:B--2---:R-:W-:Y:S02]  /*07a0*/  LEA R146, P1, R147, R22, 0x1 ;  /* 0x0000001693927211 */ /* 0x004fe400078208ff */
[----:B------:R-:W-:Y:S02]  /*07b0*/  LEA R144, P3, R7, R144, 0x1 ;  /* 0x0000009007907211 */ /* 0x000fe400078608ff */
[----:B------:R-:W-:Y:S01]  /*07c0*/  LEA R143, P4, R141, R24, 0x1 ;  /* 0x000000188d8f7211 */ /* 0x000fe200078808ff */
[----:B------:R-:W-:Y:S01]  /*07d0*/  HFMA2.MMA R150, -RZ, RZ, 0, 0 ;  /* 0x00000000ff967435 */ /* 0x000fe200000001ff */
[----:B---3--:R-:W-:Y:S01]  /*07e0*/  @P0 IMAD.WIDE R32, R3, 0x8, R32 ;  /* 0x0000000803200825 */ /* 0x008fe200078e0220 */
[----:B------:R-:W-:Y:S02]  /*07f0*/  LEA.HI.X R147, R147, R23, R6, 0x1, P1 ;  /* 0x0000001793937211 */ /* 0x000fe400008f0c06 */
[----:B------:R-:W-:-:S02]  /*0800*/  @!P0 CS2R R32, SRZ ;  /* 0x0000000000208805 */ /* 0x000fc4000001ff00 */
[----:B------:R-:W-:Y:S02]  /*0810*/  LEA.HI.X R145, R7, R145, R4, 0x1, P3 ;  /* 0x0000009107917211 */ /* 0x000fe400018f0c04 */
[----:B------:R-:W-:Y:S01]  /*0820*/  LEA.HI.X R141, R141, R25, R2, 0x1, P4 ;  /* 0x000000198d8d7211 */ /* 0x000fe200020f0c02 */
[----:B------:R-:W-:Y:S06]  /*0830*/  @!P2 BRA `(.L_x_5475) ;  /* 0x000000440084a947 */ /* 0x000fec0003800000 */
[----:B------:R-:W0:Y:S01]  /*0840*/  S2R R151, SR_TID.X ;  /* 0x0000000000977919 */ /* 0x000e220000002100 */
[----:B------:R-:W1:Y:S01]  /*0850*/  S2UR UR5, SR_CgaCtaId ;  /* 0x00000000000579c3 */ /* 0x000e620000008800 */
[----:B------:R-:W-:Y:S01]  /*0860*/  UMOV UR4, 0x400 ;  /* 0x0000040000047882 */ /* 0x000fe20000000000 */
[----:B------:R-:W-:Y:S01]  /*0870*/  ULDC UR6, c[0x0][0x224] ;  /* 0x0000890000067ab9 */ /* 0x000fe20000000800 */
[----:B------:R-:W2:Y:S01]  /*0880*/  S2R R142, SR_LANEID ;  /* 0x00000000008e7919 */ /* 0x000ea20000000000 */
[----:B------:R-:W-:Y:S02]  /*0890*/  MOV R150, RZ ;  /* 0x000000ff00967202 */ /* 0x000fe40000000f00 */
[----:B------:R-:W-:Y:S02]  /*08a0*/  MOV R138, RZ ;  /* 0x000000ff008a7202 */ /* 0x000fe40000000f00 */
[----:B------:R-:W-:Y:S02]  /*08b0*/  MOV R153, RZ ;  /* 0x000000ff00997202 */ /* 0x000fe40000000f00 */
[----:B------:R-:W-:Y:S01]  /*08c0*/  MOV R139, UR6 ;  /* 0x00000006008b7c02 */ /* 0x000fe20008000f00 */
[----:B-1----:R-:W-:-:S06]  /*08d0*/  ULEA UR4, UR5, UR4, 0x18 ;  /* 0x0000000405047291 */ /* 0x002fcc000f8ec03f */
[----:B------:R-:W-:Y:S02]  /*08e0*/  MOV R140, UR4 ;  /* 0x00000004008c7c02 */ /* 0x000fe40008000f00 */
[----:B0-----:R-:W-:-:S04]  /*08f0*/  SHF.R.S32.HI R0, RZ, 0x1f, R151 ;  /* 0x0000001fff007819 */ /* 0x001fc80000011497 */
[----:B------:R-:W-:-:S04]  /*0900*/  LEA.HI R0, R0, R151, RZ, 0x5 ;  /* 0x0000009700007211 */ /* 0x000fc800078f28ff */
[----:B------:R-:W-:-:S04]  /*0910*/  SHF.R.S32.HI R3, RZ, 0x5, R0 ;  /* 0x00000005ff037819 */ /* 0x000fc80000011400 */
[----:B--2---:R-:W-:-:S07]  /*0920*/  LEA R136, R3, R140, 0x3 ;  /* 0x0000008c03887211 */ /* 0x004fce00078e18ff */
.L_x_5522:
[----:B------:R-:W-:Y:S01]  /*0930*/  BAR.SYNC.DEFER_BLOCKING 0x0 ;  /* 0x0000000000007b1d */ /* 0x000fe20000010000 */
[----:B------:R-:W-:-:S04]  /*0940*/  SHF.L.U32 R0, R151, 0x1, RZ ;  /* 0x0000000197007819 */ /* 0x000fc800000006ff */
[----:B------:R-:W-:Y:S01]  /*0950*/  LOP3.LUT R17, R0, 0xffffffc0, RZ, 0xc0, !PT ;  /* 0xffffffc000117812 */ /* 0x000fe200078ec0ff */
[----:B------:R-:W-:-:S03]  /*0960*/  ULDC UR4, c[0x0][0x21c] ;  /* 0x0000870000047ab9 */ /* 0x000fc60000000800 */
[----:B------:R-:W-:-:S05]  /*0970*/  LOP3.LUT R137, R17, 0x1f, R151, 0xf8, !PT ;  /* 0x0000001f11897812 */ /* 0x000fca00078ef897 */
[----:B0-----:R-:W-:-:S05]  /*0980*/  IMAD.WIDE R2, R137, 0x10, R148 ;  /* 0x0000001089027825 */ /* 0x001fca00078e0294 */
[----:B------:R-:W2:Y:S04]  /*0990*/  LDG.E.128 R20, desc[UR12][R2.64] ;  /* 0x0000000c02147981 */ /* 0x000ea8000c1e1d00 */
[----:B---3--:R-:W3:Y:S01]  /*09a0*/  LDG.E.128 R24, desc[UR12][R2.64+0x200] ;  /* 0x0002000c02187981 */ /* 0x008ee2000c1e1d00 */
[----:B------:R-:W-:Y:S01]  /*09b0*/  IADD3 R5, R17, R142, RZ ;  /* 0x0000008e11057210 */ /* 0x000fe20007ffe0ff */
[----:B------:R-:W-:-:S03]  /*09c0*/  IMAD.WIDE R12, R137, 0x10, R146 ;  /* 0x00000010890c7825 */ /* 0x000fc600078e0292 */
[C---:B------:R-:W-:Y:S02]  /*09d0*/  LEA R135, R5.reuse, R140, 0x4 ;  /* 0x0000008c05877211 */ /* 0x040fe400078e20ff */
[----:B------:R-:W-:-:S04]  /*09e0*/  IADD3 R5, R5, R142, RZ ;  /* 0x0000008e05057210 */ /* 0x000fc80007ffe0ff */
[----:B------:R-:W-:Y:S01]  /*09f0*/  LEA R0, R5, R140, 0x4 ;  /* 0x0000008c05007211 */ /* 0x000fe200078e20ff */
[----:B--2---:R-:W-:Y:S04]  /*0a00*/  STS.128 [R135], R20 ;  /* 0x0000001487007388 */ /* 0x004fe80000000c00 */
[----:B---3--:R-:W-:Y:S01]  /*0a10*/  STS.128 [R135+0x200], R24 ;  /* 0x0002001887007388 */ /* 0x008fe20000000c00 */
[----:B------:R-:W-:-:S03]  /*0a20*/  NOP ;  /* 0x0000000000007918 */ /* 0x000fc60000000000 */
[----:B------:R-:W0:Y:S04]  /*0a30*/  LDS.128 R8, [R0] ;  /* 0x0000000000087984 */ /* 0x000e280000000c00 */
        /* <DEDUP_REMOVED lines=8> */
[----:B------:R-:W1:Y:S04]  /*0ac0*/  LDS.128 R20, [R0] ;  /* 0x0000000000147984 */ /* 0x000e680000000c00 */
[----:B------:R-:W2:Y:S01]  /*0ad0*/  LDS.128 R24, [R0+0x10] ;  /* 0x0000100000187984 */ /* 0x000ea20000000c00 */
[----:B------:R-:W-:Y:S06]  /*0ae0*/  BAR.SYNC.DEFER_BLOCKING 0x0 ;  /* 0x0000000000007b1d */ /* 0x000fec0000010000 */
[----:B------:R-:W3:Y:S04]  /*0af0*/  LDG.E.128 R44, desc[UR12][R2.64] ;  /* 0x0000000c022c7981 */ /* 0x000ee8000c1e1d00 */
[----:B------:R1:W4:Y:S01]  /*0b00*/  LDG.E.128 R48, desc[UR12][R2.64+0x200] ;  /* 0x0002000c02307981 */ /* 0x000322000c1e1d00 */
[--C-:B0-----:R-:W-:Y:S01]  /*0b10*/  HADD2.F32 R70, -RZ, R8.reuse.H0_H0 ;  /* 0x20000008ff467230 */ /* 0x101fe20000004100 */
[----:B------:R-:W-:Y:S01]  /*0b20*/  ISETP.LT.AND P0, PT, RZ, UR4, PT ;  /* 0x00000004ff007c0c */ /* 0x000fe2000bf01270 */
[----:B------:R-:W-:-:S02]  /*0b30*/  HADD2.F32 R69, -RZ, R8.H1_H1 ;  /* 0x30000008ff457230 */ /* 0x000fc40000004100 */
[--C-:B------:R-:W-:Y:S02]  /*0b40*/  HADD2.F32 R68, -RZ, R9.reuse.H0_H0 ;  /* 0x20000009ff447230 */ /* 0x100fe40000004100 */
[----:B------:R-:W-:Y:S02]  /*0b50*/  HADD2.F32 R67, -RZ, R9.H1_H1 ;  /* 0x30000009ff437230 */ /* 0x000fe40000004100 */
[--C-:B------:R-:W-:Y:S02]  /*0b60*/  HADD2.F32 R66, -RZ, R10.reuse.H0_H0 ;  /* 0x2000000aff427230 */ /* 0x100fe40000004100 */
[----:B------:R-:W-:Y:S02]  /*0b70*/  HADD2.F32 R65, -RZ, R10.H1_H1 ;  /* 0x3000000aff417230 */ /* 0x000fe40000004100 */
[----:B-1----:R-:W-:Y:S02]  /*0b80*/  HADD2.F32 R3, -RZ, R22.H1_H1 ;  /* 0x30000016ff037230 */ /* 0x002fe40000004100 */
[----:B------:R-:W-:-:S02]  /*0b90*/  HADD2.F32 R64, -RZ, R11.H0_H0 ;  /* 0x2000000bff407230 */ /* 0x000fc40000004100 */
[----:B------:R-:W-:Y:S02]  /*0ba0*/  HADD2.F32 R63, -RZ, R11.H1_H1 ;  /* 0x3000000bff3f7230 */ /* 0x000fe40000004100 */
[----:B-----5:R-:W-:Y:S01]  /*0bb0*/  FADD.FTZ R114, R3, R152 ;  /* 0x0000009803727221 */ /* 0x020fe20000010000 */
[--C-:B------:R-:W-:Y:S02]  /*0bc0*/  HADD2.F32 R62, -RZ, R4.reuse.H0_H0 ;  /* 0x20000004ff3e7230 */ /* 0x100fe40000004100 */
[----:B------:R-:W-:Y:S02]  /*0bd0*/  HADD2.F32 R61, -RZ, R4.H1_H1 ;  /* 0x30000004ff3d7230 */ /* 0x000fe40000004100 */
[--C-:B------:R-:W-:Y:S02]  /*0be0*/  HADD2.F32 R60, -RZ, R5.reuse.H0_H0 ;  /* 0x20000005ff3c7230 */ /* 0x100fe40000004100 */
[----:B------:R-:W-:Y:S02]  /*0bf0*/  HADD2.F32 R59, -RZ, R5.H1_H1 ;  /* 0x30000005ff3b7230 */ /* 0x000fe40000004100 */
[----:B------:R-:W-:-:S02]  /*0c00*/  HADD2.F32 R58, -RZ, R6.H0_H0 ;  /* 0x20000006ff3a7230 */ /* 0x000fc40000004100 */
[----:B------:R-:W-:Y:S02]  /*0c10*/  HADD2.F32 R57, -RZ, R6.H1_H1 ;  /* 0x30000006ff397230 */ /* 0x000fe40000004100 */
[----:B------:R-:W-:Y:S02]  /*0c20*/  HADD2.F32 R56, -RZ, R7.H0_H0 ;  /* 0x20000007ff387230 */ /* 0x000fe40000004100 */
[----:B------:R-:W-:Y:S02]  /*0c30*/  HADD2.F32 R117, -RZ, R21.H0_H0 ;  /* 0x20000015ff757230 */ /* 0x000fe40000004100 */
[----:B------:R-:W-:Y:S02]  /*0c40*/  HADD2.F32 R113, -RZ, R23.H0_H0 ;  /* 0x20000017ff717230 */ /* 0x000fe40000004100 */
[----:B--2---:R-:W-:Y:S02]  /*0c50*/  HADD2.F32 R109, -RZ, R25.H0_H0 ;  /* 0x20000019ff6d7230 */ /* 0x004fe40000004100 */
[----:B------:R-:W-:Y:S01]  /*0c60*/  FADD.FTZ R117, R117, R152 ;  /* 0x0000009875757221 */ /* 0x000fe20000010000 */
[----:B------:R-:W-:-:S02]  /*0c70*/  HADD2.F32 R105, -RZ, R27.H0_H0 ;  /* 0x2000001bff697230 */ /* 0x000fc40000004100 */
[--C-:B------:R-:W-:Y:S01]  /*0c80*/  FADD.FTZ R113, R113, R152.reuse ;  /* 0x0000009871717221 */ /* 0x100fe20000010000 */
[--C-:B------:R-:W-:Y:S02]  /*0c90*/  HADD2.F32 R119, -RZ, R20.reuse.H0_H0 ;  /* 0x20000014ff777230 */ /* 0x100fe40000004100 */
[--C-:B------:R-:W-:Y:S01]  /*0ca0*/  FADD.FTZ R109, R109, R152.reuse ;  /* 0x000000986d6d7221 */ /* 0x100fe20000010000 */
[----:B------:R-:W-:Y:S02]  /*0cb0*/  HADD2.F32 R19, -RZ, R20.H1_H1 ;  /* 0x30000014ff137230 */ /* 0x000fe40000004100 */
[--C-:B------:R-:W-:Y:S01]  /*0cc0*/  FADD.FTZ R105, R105, R152.reuse ;  /* 0x0000009869697221 */ /* 0x100fe20000010000 */
[----:B------:R-:W-:Y:S02]  /*0cd0*/  HADD2.F32 R21, -RZ, R21.H1_H1 ;  /* 0x30000015ff157230 */ /* 0x000fe40000004100 */
[----:B------:R-:W-:Y:S01]  /*0ce0*/  FADD.FTZ R119, R119, R152 ;  /* 0x0000009877777221 */ /* 0x000fe20000010000 */
[----:B------:R-:W-:-:S02]  /*0cf0*/  HADD2.F32 R115, -RZ, R22.H0_H0 ;  /* 0x20000016ff737230 */ /* 0x000fc40000004100 */
[--C-:B------:R-:W-:Y:S01]  /*0d00*/  FADD.FTZ R118, R19, R152.reuse ;  /* 0x0000009813767221 */ /* 0x100fe20000010000 */
[----:B------:R-:W-:Y:S02]  /*0d10*/  HADD2.F32 R23, -RZ, R23.H1_H1 ;  /* 0x30000017ff177230 */ /* 0x000fe40000004100 */
[--C-:B------:R-:W-:Y:S01]  /*0d20*/  FADD.FTZ R116, R21, R152.reuse ;  /* 0x0000009815747221 */ /* 0x100fe20000010000 */
[--C-:B------:R-:W-:Y:S02]  /*0d30*/  HADD2.F32 R111, -RZ, R24.reuse.H0_H0 ;  /* 0x20000018ff6f7230 */ /* 0x100fe40000004100 */
[--C-:B------:R-:W-:Y:S01]  /*0d40*/  FADD.FTZ R115, R115, R152.reuse ;  /* 0x0000009873737221 */ /* 0x100fe20000010000 */
[----:B------:R-:W-:Y:S02]  /*0d50*/  HADD2.F32 R35, -RZ, R24.H1_H1 ;  /* 0x30000018ff237230 */ /* 0x000fe40000004100 */
[----:B------:R-:W-:Y:S01]  /*0d60*/  FADD.FTZ R112, R23, R152 ;  /* 0x0000009817707221 */ /* 0x000fe20000010000 */
[----:B------:R-:W-:-:S02]  /*0d70*/  HADD2.F32 R25, -RZ, R25.H1_H1 ;  /* 0x30000019ff197230 */ /* 0x000fc40000004100 */
[--C-:B------:R-:W-:Y:S01]  /*0d80*/  FADD.FTZ R111, R111, R152.reuse ;  /* 0x000000986f6f7221 */ /* 0x100fe20000010000 */
[--C-:B------:R-:W-:Y:S02]  /*0d90*/  HADD2.F32 R107, -RZ, R26.reuse.H0_H0 ;  /* 0x2000001aff6b7230 */ /* 0x100fe40000004100 */
[--C-:B------:R-:W-:Y:S01]  /*0da0*/  FADD.FTZ R110, R35, R152.reuse ;  /* 0x00000098236e7221 */ /* 0x100fe20000010000 */
[----:B------:R-:W-:Y:S02]  /*0db0*/  HADD2.F32 R41, -RZ, R26.H1_H1 ;  /* 0x3000001aff297230 */ /* 0x000fe40000004100 */
[--C-:B------:R-:W-:Y:S01]  /*0dc0*/  FADD.FTZ R108, R25, R152.reuse ;  /* 0x00000098196c7221 */ /* 0x100fe20000010000 */
[----:B------:R-:W-:Y:S02]  /*0dd0*/  HADD2.F32 R27, -RZ, R27.H1_H1 ;  /* 0x3000001bff1b7230 */ /* 0x000fe40000004100 */
[--C-:B------:R-:W-:Y:S01]  /*0de0*/  FADD.FTZ R107, R107, R152.reuse ;  /* 0x000000986b6b7221 */ /* 0x100fe20000010000 */
[----:B------:R-:W-:-:S02]  /*0df0*/  FADD.FTZ R106, R41, R152 ;  /* 0x00000098296a7221 */ /* 0x000fc40000010000 */
[----:B------:R-:W-:Y:S01]  /*0e00*/  FADD.FTZ R104, R27, R152 ;  /* 0x000000981b687221 */ /* 0x000fe20000010000 */
[----:B---3--:R-:W-:Y:S04]  /*0e10*/  STS.128 [R135], R44 ;  /* 0x0000002c87007388 */ /* 0x008fe80000000c00 */
[----:B----4-:R-:W-:Y:S01]  /*0e20*/  STS.128 [R135+0x200], R48 ;  /* 0x0002003087007388 */ /* 0x010fe20000000c00 */
[----:B------:R-:W-:-:S03]  /*0e30*/  NOP ;  /* 0x0000000000007918 */ /* 0x000fc60000000000 */
[----:B------:R-:W0:Y:S04]  /*0e40*/  LDS.128 R36, [R0] ;  /* 0x0000000000247984 */ /* 0x000e280000000c00 */
[----:B------:R0:W1:Y:S02]  /*0e50*/  LDS.128 R12, [R0+0x10] ;  /* 0x00001000000c7984 */ /* 0x0000640000000c00 */
[--C-:B0-----:R-:W-:Y:S02]  /*0e60*/  HADD2.F32 R0, -RZ, R36.reuse.H0_H0 ;  /* 0x20000024ff007230 */ /* 0x101fe40000004100 */
[----:B------:R-:W-:Y:S02]  /*0e70*/  HADD2.F32 R134, -RZ, R36.H1_H1 ;  /* 0x30000024ff867230 */ /* 0x000fe40000004100 */
[----:B------:R-:W-:-:S02]  /*0e80*/  HADD2.F32 R133, -RZ, R37.H0_H0 ;  /* 0x20000025ff857230 */ /* 0x000fc40000004100 */
[C---:B------:R-:W-:Y:S01]  /*0e90*/  FFMA.FTZ R153, R0.reuse, R70, R153 ;  /* 0x0000004600997223 */ /* 0x040fe20000010099 */
[----:B------:R-:W-:Y:S02]  /*0ea0*/  HADD2.F32 R132, -RZ, R37.H1_H1 ;  /* 0x30000025ff847230 */ /* 0x000fe40000004100 */
[----:B------:R-:W-:Y:S01]  /*0eb0*/  FMUL.FTZ R103, R0, R161 ;  /* 0x000000a100677220 */ /* 0x000fe20000410000 */
[--C-:B-1----:R-:W-:Y:S02]  /*0ec0*/  HADD2.F32 R125, -RZ, R13.reuse.H0_H0 ;  /* 0x2000000dff7d7230 */ /* 0x102fe40000004100 */
[C---:B------:R-:W-:Y:S01]  /*0ed0*/  FFMA.FTZ R2, R134.reuse, R69, R153 ;  /* 0x0000004586027223 */ /* 0x040fe20000010099 */
[----:B------:R-:W-:Y:S02]  /*0ee0*/  HADD2.F32 R124, -RZ, R13.H1_H1 ;  /* 0x3000000dff7c7230 */ /* 0x000fe40000004100 */
[----:B------:R-:W-:Y:S01]  /*0ef0*/  FMUL.FTZ R101, R134, R161 ;  /* 0x000000a186657220 */ /* 0x000fe20000410000 */
[----:B------:R-:W-:-:S02]  /*0f00*/  HADD2.F32 R131, -RZ, R38.H0_H0 ;  /* 0x20000026ff837230 */ /* 0x000fc40000004100 */
[C---:B------:R-:W-:Y:S01]  /*0f10*/  FFMA.FTZ R13, R133.reuse, R68, R2 ;  /* 0x00000044850d7223 */ /* 0x040fe20000010002 */
[----:B------:R-:W-:Y:S02]  /*0f20*/  HADD2.F32 R130, -RZ, R38.H1_H1 ;  /* 0x30000026ff827230 */ /* 0x000fe40000004100 */
[----:B------:R-:W-:Y:S01]  /*0f30*/  FMUL.FTZ R102, R133, R161 ;  /* 0x000000a185667220 */ /* 0x000fe20000410000 */
[--C-:B------:R-:W-:Y:S02]  /*0f40*/  HADD2.F32 R129, -RZ, R39.reuse.H0_H0 ;  /* 0x20000027ff817230 */ /* 0x100fe40000004100 */
        /* <DEDUP_REMOVED lines=15> */
[----:B------:R-:W-:Y:S02]  /*1040*/  HADD2.F32 R15, -RZ, R7.H1_H1 ;  /* 0x30000007ff0f7230 */ /* 0x000fe40000004100 */
[C---:B------:R-:W-:Y:S01]  /*1050*/  FFMA.FTZ R2, R128.reuse, R63, R3 ;  /* 0x0000003f80027223 */ /* 0x040fe20000010003 */
[-C--:B------:R-:W-:Y:S01]  /*1060*/  FMUL.FTZ R95, R128, R161.reuse ;  /* 0x000000a1805f7220 */ /* 0x080fe20000410000 */
[CC--:B------:R-:W-:Y:S01]  /*1070*/  FMUL.FTZ R96, R127.reuse, R161.reuse ;  /* 0x000000a17f607220 */ /* 0x0c0fe20000410000 */
        /* <DEDUP_REMOVED lines=8> */
[----:B------:R-:W-:Y:S01]  /*1100*/  FMUL.FTZ R87, R120, R161 ;  /* 0x000000a178577220 */ /* 0x000fe20000410000 */
[----:B------:R-:W-:-:S04]  /*1110*/  FFMA.FTZ R3, R125, R60, R2 ;  /* 0x0000003c7d037223 */ /* 0x000fc80000010002 */
[----:B------:R-:W-:-:S04]  /*1120*/  FFMA.FTZ R2, R124, R59, R3 ;  /* 0x0000003b7c027223 */ /* 0x000fc80000010003 */
[----:B------:R-:W-:-:S04]  /*1130*/  FFMA.FTZ R3, R123, R58, R2 ;  /* 0x0000003a7b037223 */ /* 0x000fc80000010002 */
[----:B------:R-:W-:-:S04]  /*1140*/  FFMA.FTZ R2, R122, R57, R3 ;  /* 0x000000397a027223 */ /* 0x000fc80000010003 */
[----:B------:R-:W-:-:S04]  /*1150*/  FFMA.FTZ R153, R121, R56, R2 ;  /* 0x0000003879997223 */ /* 0x000fc80000010002 */
[----:B------:R-:W-:Y:S01]  /*1160*/  FFMA.FTZ R153, R120, R15, R153 ;  /* 0x0000000f78997223 */ /* 0x000fe20000010099 */
[----:B------:R-:W-:Y:S06]  /*1170*/  BAR.SYNC.DEFER_BLOCKING 0x0 ;  /* 0x0000000000007b1d */ /* 0x000fec0000010000 */
[----:B------:R-:W-:Y:S05]  /*1180*/  @P0 BRA `(.L_x_5476) ;  /* 0x00000000002c0947 */ /* 0x000fea0003800000 */
[----:B------:R-:W-:Y:S01]  /*1190*/  HFMA2.MMA R86, -RZ, RZ, 0, 0 ;  /* 0x00000000ff567435 */ /* 0x000fe200000001ff */
[----:B------:R-:W-:Y:S01]  /*11a0*/  MOV R88, RZ ;  /* 0x000000ff00587202 */ /* 0x000fe20000000f00 */
[----:B------:R-:W-:Y:S01]  /*11b0*/  HFMA2.MMA R71, -RZ, RZ, 0, 0 ;  /* 0x00000000ff477435 */ /* 0x000fe200000001ff */
        /* <DEDUP_REMOVED lines=8> */
.L_x_5476:
[----:B------:R-:W0:Y:S01]  /*1240*/  LDC R52, c[0x0][0x224] ;  /* 0x00008900ff347b82 */ /* 0x000e220000000800 */
[----:B------:R-:W-:Y:S01]  /*1250*/  IADD3 R72, R139, -0x1, RZ ;  /* 0xffffffff8b487810 */ /* 0x000fe20007ffe0ff */
[----:B------:R-:W-:Y:S01]  /*1260*/  ULDC.64 UR4, c[0x0][0x230] ;  /* 0x00008c0000047ab9 */ /* 0x000fe20000000a00 */
[----:B------:R-:W-:Y:S01]  /*1270*/  ULDC.64 UR6, c[0x0][0x248] ;  /* 0x0000920000067ab9 */ /* 0x000fe20000000a00 */
[----:B------:R-:W-:Y:S01]  /*1280*/  IMAD.WIDE.U32 R34, R163, UR4, RZ ;  /* 0x00000004a3227c25 */ /* 0x000fe2000f8e00ff */
[----:B------:R-:W-:Y:S01]  /*1290*/  LEA.HI R2, R72, R72, RZ, 0x1 ;  /* 0x0000004848027211 */ /* 0x000fe200078f08ff */
[----:B------:R-:W-:Y:S01]  /*12a0*/  HFMA2.MMA R55, -RZ, RZ, 0, 0 ;  /* 0x00000000ff377435 */ /* 0x000fe200000001ff */
[----:B------:R-:W-:Y:S01]  /*12b0*/  IADD3 R17, R142, R142, R17 ;  /* 0x0000008e8e117210 */ /* 0x000fe20007ffe011 */
[----:B------:R-:W1:Y:S01]  /*12c0*/  LDC.64 R38, c[0x0][0x2d8] ;  /* 0x0000b600ff267b82 */ /* 0x000e620000000a00 */
[----:B------:R-:W-:Y:S01]  /*12d0*/  LOP3.LUT R3, R2, 0xfffffe, RZ, 0xc0, !PT ;  /* 0x00fffffe02037812 */ /* 0x000fe200078ec0ff */
[C---:B------:R-:W-:Y:S01]  /*12e0*/  IMAD R2, R154.reuse, UR4, RZ ;  /* 0x000000049a027c24 */ /* 0x040fe2000f8e02ff */
[----:B------:R-:W-:Y:S01]  /*12f0*/  ISETP.NE.AND P0, PT, R151, RZ, PT ;  /* 0x000000ff9700720c */ /* 0x000fe20003f05270 */
[----:B------:R-:W-:Y:S01]  /*1300*/  IMAD R12, R154, UR6, RZ ;  /* 0x000000069a0c7c24 */ /* 0x000fe2000f8e02ff */
[----:B------:R-:W-:Y:S01]  /*1310*/  HFMA2.MMA R86, -RZ, RZ, 0, 0 ;  /* 0x00000000ff567435 */ /* 0x000fe200000001ff */
[C---:B------:R-:W-:Y:S01]  /*1320*/  IMAD R53, R163.reuse, UR5, R2 ;  /* 0x00000005a3357c24 */ /* 0x040fe2000f8e0202 */
[----:B------:R-:W-:Y:S01]  /*1330*/  HFMA2.MMA R71, -RZ, RZ, 0, 0 ;  /* 0x00000000ff477435 */ /* 0x000fe200000001ff */
[----:B------:R-:W2:Y:S01]  /*1340*/  LDC.64 R40, c[0x0][0x2d0] ;  /* 0x0000b400ff287b82 */ /* 0x000ea20000000a00 */
[----:B------:R-:W-:Y:S01]  /*1350*/  IMAD.WIDE.U32 R36, R163, UR6, RZ ;  /* 0x00000006a3247c25 */ /* 0x000fe2000f8e00ff */
[----:B------:R-:W-:-:S03]  /*1360*/  IADD3 R72, R72, -R3, RZ ;  /* 0x8000000348487210 */ /* 0x000fc60007ffe0ff */
[----:B------:R-:W-:Y:S01]  /*1370*/  FMUL.FTZ R70, R119, R70 ;  /* 0x0000004677467220 */ /* 0x000fe20000410000 */
[----:B------:R-:W-:Y:S01]  /*1380*/  FMUL.FTZ R69, R118, R69 ;  /* 0x0000004576457220 */ /* 0x000fe20000410000 */
[----:B------:R-:W-:Y:S01]  /*1390*/  IMAD R51, R163, UR7, R12 ;  /* 0x00000007a3337c24 */ /* 0x000fe2000f8e020c */
[----:B------:R-:W-:Y:S01]  /*13a0*/  P2R R2, PR, RZ, 0x1 ;  /* 0x00000001ff027803 */ /* 0x000fe20000000000 */
[----:B------:R-:W-:Y:S01]  /*13b0*/  FMUL.FTZ R68, R117, R68 ;  /* 0x0000004475447220 */ /* 0x000fe20000410000 */
[----:B------:R-:W3:Y:S01]  /*13c0*/  LDC.64 R42, c[0x0][0x368] ;  /* 0x0000da00ff2a7b82 */ /* 0x000ee20000000a00 */
[----:B------:R-:W-:Y:S01]  /*13d0*/  FMUL.FTZ R67, R116, R67 ;  /* 0x0000004374437220 */ /* 0x000fe20000410000 */
[----:B------:R-:W-:Y:S01]  /*13e0*/  FMUL.FTZ R66, R115, R66 ;  /* 0x0000004273427220 */ /* 0x000fe20000410000 */
[----:B------:R-:W-:Y:S01]  /*13f0*/  FMUL.FTZ R65, R114, R65 ;  /* 0x0000004172417220 */ /* 0x000fe20000410000 */
[----:B------:R-:W-:Y:S01]  /*1400*/  FMUL.FTZ R64, R113, R64 ;  /* 0x0000004071407220 */ /* 0x000fe20000410000 */
[----:B------:R-:W-:Y:S01]  /*1410*/  FMUL.FTZ R63, R112, R63 ;  /* 0x0000003f703f7220 */ /* 0x000fe20000410000 */
[----:B------:R-:W-:Y:S01]  /*1420*/  FMUL.FTZ R62, R111, R62 ;  /* 0x0000003e6f3e7220 */ /* 0x000fe20000410000 */
[----:B------:R-:W-:Y:S01]  /*1430*/  FMUL.FTZ R61, R110, R61 ;  /* 0x0000003d6e3d7220 */ /* 0x000fe20000410000 */
[----:B------:R-:W4:Y:S01]  /*1440*/  LDC.64 R44, c[0x0][0x380] ;  /* 0x0000e000ff2c7b82 */ /* 0x000f220000000a00 */
        /* <DEDUP_REMOVED lines=12> */
[----:B------:R-:W-:-:S02]  /*1510*/  CS2R R74, SRZ ;  /* 0x00000000004a7805 */ /* 0x000fc4000001ff00 */
[----:B------:R-:W-:Y:S01]  /*1520*/  MOV R73, RZ ;  /* 0x000000ff00497202 */ /* 0x000fe20000000f00 */
[----:B------:R-:W-:Y:S01]  /*1530*/  UMOV UR4, URZ ;  /* 0x0000003f00047c82 */ /* 0x000fe20008000000 */
[----:B------:R-:W-:Y:S01]  /*1540*/  IADD3 R24, R151, 0x200, RZ ;  /* 0x0000020097187810 */ /* 0x000fe20007ffe0ff */
[----:B------:R-:W-:Y:S01]  /*1550*/  UMOV UR5, URZ ;  /* 0x0000003f00057c82 */ /* 0x000fe20008000000 */
[----:B------:R-:W-:Y:S01]  /*1560*/  LEA R50, R17, R140, 0x4 ;  /* 0x0000008c11327211 */ /* 0x000fe200078e20ff */
[----:B------:R-:W-:Y:S01]  /*1570*/  ULDC UR19, c[0x0][0x224] ;  /* 0x0000890000137ab9 */ /* 0x000fe20000000800 */
[----:B------:R-:W-:Y:S01]  /*1580*/  IADD3 R53, R35, R53, RZ ;  /* 0x0000003523357210 */ /* 0x000fe20007ffe0ff */
[----:B------:R-:W-:Y:S01]  /*1590*/  ULDC UR24, c[0x0][0x21c] ;  /* 0x0000870000187ab9 */ /* 0x000fe20000000800 */
[----:B------:R-:W-:Y:S01]  /*15a0*/  IADD3 R51, R37, R51, RZ ;  /* 0x0000003325337210 */ /* 0x000fe20007ffe0ff */
[----:B------:R-:W-:Y:S01]  /*15b0*/  ULDC UR18, c[0x0][0x218] ;  /* 0x0000860000127ab9 */ /* 0x000fe20000000800 */
[----:B------:R-:W-:Y:S01]  /*15c0*/  ULDC.64 UR22, c[0x0][0x3d0] ;  /* 0x0000f40000167ab9 */ /* 0x000fe20000000a00 */
[----:B------:R-:W-:Y:S01]  /*15d0*/  ULDC.64 UR16, c[0x0][0x270] ;  /* 0x00009c0000107ab9 */ /* 0x000fe20000000a00 */
[----:B------:R-:W-:Y:S01]  /*15e0*/  ULDC.64 UR10, c[0x0][0x250] ;  /* 0x00009400000a7ab9 */ /* 0x000fe20000000a00 */
[----:B------:R-:W-:Y:S01]  /*15f0*/  ULDC.64 UR8, c[0x0][0x238] ;  /* 0x00008e0000087ab9 */ /* 0x000fe20000000a00 */
[----:B012---:R-:W-:-:S05]  /*1600*/  ULDC.64 UR20, c[0x0][0x370] ;  /* 0x0000dc0000147ab9 */ /* 0x007fca0000000a00 */
.L_x_5521:
[----:B------:R-:W-:Y:S02]  /*1610*/  SHF.R.S32.HI R165, RZ, 0x1f, R55 ;  /* 0x0000001fffa57819 */ /* 0x000fe40000011437 */
[----:B------:R-:W-:Y:S02]  /*1620*/  MOV R2, R34 ;  /* 0x0000002200027202 */ /* 0x000fe40000000f00 */
[----:B------:R-:W-:Y:S01]  /*1630*/  MOV R3, R53 ;  /* 0x0000003500037202 */ /* 0x000fe20000000f00 */
[C---:B0---4-:R-:W-:Y:S02]  /*1640*/  IMAD R12, R165.reuse, UR8, RZ ;  /* 0x00000008a50c7c24 */ /* 0x051fe4000f8e02ff */
[----:B------:R-:W-:Y:S02]  /*1650*/  IMAD R14, R165, UR16, RZ ;  /* 0x00000010a50e7c24 */ /* 0x000fe4000f8e02ff */
[----:B------:R-:W-:-:S04]  /*1660*/  IMAD.WIDE.U32 R2, R55, UR8, R2 ;  /* 0x0000000837027c25 */ /* 0x000fc8000f8e0002 */
[C---:B------:R-:W-:Y:S01]  /*1670*/  IMAD R15, R55.reuse, UR9, R12 ;  /* 0x00000009370f7c24 */ /* 0x040fe2000f8e020c */
[----:B------:R-:W-:Y:S01]  /*1680*/  LEA R20, P0, R2, R40, 0x2 ;  /* 0x0000002802147211 */ /* 0x000fe200078010ff */
[----:B------:R-:W-:-:S03]  /*1690*/  IMAD.WIDE.U32 R12, R55, UR16, RZ ;  /* 0x00000010370c7c25 */ /* 0x000fc6000f8e00ff */
[----:B------:R-:W-:Y:S01]  /*16a0*/  IADD3 R15, R3, R15, RZ ;  /* 0x0000000f030f7210 */ /* 0x000fe20007ffe0ff */
[----:B------:R-:W-:Y:S01]  /*16b0*/  IMAD R17, R55, UR17, R14 ;  /* 0x0000001137117c24 */ /* 0x000fe2000f8e020e */
[----:B------:R-:W-:Y:S02]  /*16c0*/  LEA R14, P1, R12, R143, 0x1 ;  /* 0x0000008f0c0e7211 */ /* 0x000fe400078208ff */
[----:B------:R-:W-:Y:S02]  /*16d0*/  LEA.HI.X R21, R2, R41, R15, 0x2, P0 ;  /* 0x0000002902157211 */ /* 0x000fe400000f140f */
[----:B------:R-:W-:-:S03]  /*16e0*/  IADD3 R3, R13, R17, RZ ;  /* 0x000000110d037210 */ /* 0x000fc60007ffe0ff */
[----:B--2---:R0:W2:Y:S01]  /*16f0*/  LDG.E R156, desc[UR12][R20.64] ;  /* 0x0000000c149c7981 */ /* 0x0040a2000c1e1900 */
[----:B------:R-:W-:-:S03]  /*1700*/  LEA.HI.X R15, R12, R141, R3, 0x1, P1 ;  /* 0x0000008d0c0f7211 */ /* 0x000fc600008f0c03 */
[----:B------:R-:W-:-:S05]  /*1710*/  IMAD.WIDE R22, R137, 0x10, R14 ;  /* 0x0000001089167825 */ /* 0x000fca00078e020e */
[----:B---3--:R-:W3:Y:S04]  /*1720*/  LDG.E.128 R12, desc[UR12][R22.64] ;  /* 0x0000000c160c7981 */ /* 0x008ee8000c1e1d00 */
[----:B------:R-:W4:Y:S01]  /*1730*/  LDG.E.128 R16, desc[UR12][R22.64+0x200] ;  /* 0x0002000c16107981 */ /* 0x000f22000c1e1d00 */
[----:B------:R-:W-:Y:S01]  /*1740*/  LOP3.LUT P0, RZ, R151, 0x1f, RZ, 0xc0, !PT ;  /* 0x0000001f97ff7812 */ /* 0x000fe2000780c0ff */
[----:B------:R-:W-:Y:S01]  /*1750*/  IMAD R26, R165, UR10, RZ ;  /* 0x0000000aa51a7c24 */ /* 0x000fe2000f8e02ff */
[----:B------:R-:W-:Y:S02]  /*1760*/  MOV R2, R36 ;  /* 0x0000002400027202 */ /* 0x000fe40000000f00 */
[----:B------:R-:W-:Y:S02]  /*1770*/  MOV R3, R51 ;  /* 0x0000003300037202 */ /* 0x000fe40000000f00 */
[----:B------:R-:W-:Y:S01]  /*1780*/  ISETP.LT.OR P1, PT, R139, 0x2, P0 ;  /* 0x000000028b00780c */ /* 0x000fe20000721670 */
[----:B------:R-:W-:-:S02]  /*1790*/  IMAD R25, R55, UR11, R26 ;  /* 0x0000000b37197c24 */ /* 0x000fc4000f8e021a */
[----:B------:R-:W-:Y:S01]  /*17a0*/  IMAD.WIDE.U32 R2, R55, UR10, R2 ;  /* 0x0000000a37027c25 */ /* 0x000fe2000f8e0002 */
[----:B------:R-:W-:-:S04]  /*17b0*/  ISETP.NE.AND P3, PT, R151, RZ, PT ;  /* 0x000000ff9700720c */ /* 0x000fc80003f65270 */
[----:B0-----:R-:W-:Y:S02]  /*17c0*/  IADD3 R20, R3, R25, RZ ;  /* 0x0000001903147210 */ /* 0x001fe40007ffe0ff */
[----:B------:R-:W-:Y:S02]  /*17d0*/  LEA R3, R72, R55, 0x8 ;  /* 0x0000003748037211 */ /* 0x000fe400078e40ff */
[C---:B------:R-:W-:Y:S01]  /*17e0*/  LEA R46, P2, R2.reuse, R38, 0x2 ;  /* 0x00000026022e7211 */ /* 0x040fe200078410ff */
[----:B------:R-:W0:Y:S01]  /*17f0*/  @!P1 LDC R49, c[0x0][0x21c] ;  /* 0x00008700ff319b82 */ /* 0x000e220000000800 */
[----:B------:R-:W-:Y:S02]  /*1800*/  SEL R21, R3, R24, !P3 ;  /* 0x0000001803157207 */ /* 0x000fe40005800000 */
[----:B------:R-:W-:Y:S02]  /*1810*/  LEA.HI.X R47, R2, R39, R20, 0x2, P2 ;  /* 0x00000027022f7211 */ /* 0x000fe400010f1414 */
[----:B------:R-:W-:-:S03]  /*1820*/  LEA R160, R21, R140, 0x2 ;  /* 0x0000008c15a07211 */ /* 0x000fc600078e10ff */
[----:B------:R-:W5:Y:S01]  /*1830*/  LDG.E R46, desc[UR12][R46.64] ;  /* 0x0000000c2e2e7981 */ /* 0x000f62000c1e1900 */
[----:B------:R-:W-:Y:S02]  /*1840*/  @!P1 IADD3 R2, R139, -0x2, RZ ;  /* 0xfffffffe8b029810 */ /* 0x000fe40007ffe0ff */
        /* <DEDUP_REMOVED lines=9> */
[----:B---3--:R-:W-:Y:S04]  /*18e0*/  STS.128 [R135], R12 ;  /* 0x0000000c87007388 */ /* 0x008fe80000000c00 */
[----:B----4-:R-:W-:Y:S01]  /*18f0*/  STS.128 [R135+0x200], R16 ;  /* 0x0002001087007388 */ /* 0x010fe20000000c00 */
[----:B------:R-:W-:-:S03]  /*1900*/  NOP ;  /* 0x0000000000007918 */ /* 0x000fc60000000000 */
[----:B-1----:R-:W1:Y:S04]  /*1910*/  LDS.128 R20, [R50] ;  /* 0x0000000032147984 */ /* 0x002e680000000c00 */
[----:B------:R-:W2:Y:S04]  /*1920*/  LDS.128 R24, [R50+0x10] ;  /* 0x0000100032187984 */ /* 0x000ea80000000c00 */
[----:B0-----:R0:W-:Y:S01]  /*1930*/  STS [R160+0x1d10], R177 ;  /* 0x001d10b1a0007388 */ /* 0x0011e20000000800 */
[----:B------:R-:W-:Y:S01]  /*1940*/  BAR.SYNC.DEFER_BLOCKING 0x0 ;  /* 0x0000000000007b1d */ /* 0x000fe20000010000 */
[-C--:B------:R-:W-:Y:S01]  /*1950*/  FMUL.FTZ R158, R118, R170.reuse ;  /* 0x000000aa769e7220 */ /* 0x080fe20000410000 */
[-C--:B------:R-:W-:Y:S01]  /*1960*/  FMUL.FTZ R169, R117, R170.reuse ;  /* 0x000000aa75a97220 */ /* 0x080fe20000410000 */
[----:B------:R-:W-:-:S04]  /*1970*/  FMUL.FTZ R162, R116, R170 ;  /* 0x000000aa74a27220 */ /* 0x000fc80000410000 */
[----:B------:R-:W3:Y:S01]  /*1980*/  MUFU.EX2 R158, R158 ;  /* 0x0000009e009e7308 */ /* 0x000ee20000000800 */
[-C--:B------:R-:W-:Y:S01]  /*1990*/  FMUL.FTZ R167, R115, R170.reuse ;  /* 0x000000aa73a77220 */ /* 0x080fe20000410000 */
[----:B0-----:R-:W-:-:S06]  /*19a0*/  FMUL.FTZ R160, R114, R170 ;  /* 0x000000aa72a07220 */ /* 0x001fcc0000410000 */
[----:B------:R-:W0:Y:S08]  /*19b0*/  MUFU.EX2 R169, R169 ;  /* 0x000000a900a97308 */ /* 0x000e300000000800 */
[----:B------:R-:W4:Y:S01]  /*19c0*/  MUFU.EX2 R162, R162 ;  /* 0x000000a200a27308 */ /* 0x000f220000000800 */
[----:B------:R1:W5:Y:S01]  /*19d0*/  @!P1 LDG.E.64 R2, desc[UR12][R48.64] ;  /* 0x0000000c30029981 */ /* 0x000362000c1e1b00 */
[-C--:B---3--:R-:W-:Y:S01]  /*19e0*/  FMUL.FTZ R14, R177, R158.reuse ;  /* 0x0000009eb10e7220 */ /* 0x088fe20000410000 */
[----:B------:R-:W-:-:S05]  /*19f0*/  FFMA.FTZ R12, R70, R158, R69 ;  /* 0x0000009e460c7223 */ /* 0x000fca0000010045 */
[----:B------:R-:W3:Y:S01]  /*1a00*/  MUFU.EX2 R167, R167 ;  /* 0x000000a700a77308 */ /* 0x000ee20000000800 */
[-C--:B-1----:R-:W-:Y:S01]  /*1a10*/  FMUL.FTZ R49, R113, R170.reuse ;  /* 0x000000aa71317220 */ /* 0x082fe20000410000 */
[----:B------:R-:W-:Y:S01]  /*1a20*/  FMUL.FTZ R48, R112, R170 ;  /* 0x000000aa70307220 */ /* 0x000fe20000410000 */
[----:B------:R-:W-:-:S05]  /*1a30*/  ISETP.NE.AND P1, PT, R151, 0x3f, PT ;  /* 0x0000003f9700780c */ /* 0x000fca0003f25270 */
[----:B------:R-:W1:Y:S01]  /*1a40*/  MUFU.EX2 R160, R160 ;  /* 0x000000a000a07308 */ /* 0x000e620000000800 */
[C---:B0-----:R-:W-:Y:S01]  /*1a50*/  FMUL.FTZ R13, R169.reuse, R14 ;  /* 0x0000000ea90d7220 */ /* 0x041fe20000410000 */
[----:B------:R-:W-:Y:S01]  /*1a60*/  FFMA.FTZ R12, R169, R12, R68 ;  /* 0x0000000ca90c7223 */ /* 0x000fe20000010044 */
[----:B------:R-:W-:-:S05]  /*1a70*/  FMUL.FTZ R47, R111, R170 ;  /* 0x000000aa6f2f7220 */ /* 0x000fca0000410000 */
[----:B------:R-:W0:Y:S01]  /*1a80*/  MUFU.EX2 R49, R49 ;  /* 0x0000003100317308 */ /* 0x000e220000000800 */
[C---:B----4-:R-:W-:Y:S01]  /*1a90*/  FMUL.FTZ R14, R162.reuse, R13 ;  /* 0x0000000da20e7220 */ /* 0x050fe20000410000 */
[----:B------:R-:W-:Y:S01]  /*1aa0*/  FFMA.FTZ R12, R162, R12, R67 ;  /* 0x0000000ca20c7223 */ /* 0x000fe20000010043 */
[----:B------:R-:W-:-:S05]  /*1ab0*/  FMUL.FTZ R164, R110, R170 ;  /* 0x000000aa6ea47220 */ /* 0x000fca0000410000 */
[----:B------:R-:W4:Y:S01]  /*1ac0*/  MUFU.EX2 R48, R48 ;  /* 0x0000003000307308 */ /* 0x000f220000000800 */
[C---:B---3--:R-:W-:Y:S01]  /*1ad0*/  FMUL.FTZ R13, R167.reuse, R14 ;  /* 0x0000000ea70d7220 */ /* 0x048fe20000410000 */
[----:B------:R-:W-:Y:S01]  /*1ae0*/  FFMA.FTZ R12, R167, R12, R66 ;  /* 0x0000000ca70c7223 */ /* 0x000fe20000010042 */
[----:B------:R-:W-:Y:S01]  /*1af0*/  FMUL.FTZ R171, R109, R170 ;  /* 0x000000aa6dab7220 */ /* 0x000fe20000410000 */
[----:B------:R-:W-:-:S04]  /*1b00*/  @P1 LEA R188, R151, R140, 0x2 ;  /* 0x0000008c97bc1211 */ /* 0x000fc800078e10ff */
[----:B------:R-:W3:Y:S01]  /*1b10*/  MUFU.EX2 R47, R47 ;  /* 0x0000002f002f7308 */ /* 0x000ee20000000800 */
[C---:B-1----:R-:W-:Y:S01]  /*1b20*/  FMUL.FTZ R14, R160.reuse, R13 ;  /* 0x0000000da00e7220 */ /* 0x042fe20000410000 */
[----:B------:R-:W-:Y:S01]  /*1b30*/  FFMA.FTZ R12, R160, R12, R65 ;  /* 0x0000000ca00c7223 */ /* 0x000fe20000010041 */
[----:B------:R-:W-:Y:S01]  /*1b40*/  FMUL.FTZ R166, R108, R170 ;  /* 0x000000aa6ca67220 */ /* 0x000fe20000410000 */
[----:B------:R-:W1:Y:S04]  /*1b50*/  @P1 LDS R188, [R188+0x2514] ;  /* 0x00251400bcbc1984 */ /* 0x000e680000000800 */
[----:B------:R-:W2:Y:S01]  /*1b60*/  MUFU.EX2 R164, R164 ;  /* 0x000000a400a47308 */ /* 0x000ea20000000800 */
        /* <DEDUP_REMOVED lines=10> */
[----:B------:R-:W-:-:S05]  /*1c10*/  FMUL.FTZ R175, R105, R170 ;  /* 0x000000aa69af7220 */ /* 0x000fca0000410000 */
[----:B------:R-:W3:Y:S01]  /*1c20*/  MUFU.EX2 R173, R173 ;  /* 0x000000ad00ad7308 */ /* 0x000ee20000000800 */
[C---:B--2---:R-:W-:Y:S01]  /*1c30*/  FMUL.FTZ R14, R164.reuse, R13 ;  /* 0x0000000da40e7220 */ /* 0x044fe20000410000 */
[----:B------:R-:W-:Y:S01]  /*1c40*/  FFMA.FTZ R12, R164, R12, R61 ;  /* 0x0000000ca40c7223 */ /* 0x000fe2000001003d */
[----:B------:R-:W-:-:S05]  /*1c50*/  FMUL.FTZ R193, R104, R170 ;  /* 0x000000aa68c17220 */ /* 0x000fca0000410000 */
[----:B------:R-:W2:Y:S01]  /*1c60*/  MUFU.EX2 R168, R168 ;  /* 0x000000a800a87308 */ /* 0x000ea20000000800 */
[C---:B0-----:R-:W-:Y:S01]  /*1c70*/  FMUL.FTZ R13, R171.reuse, R14 ;  /* 0x0000000eab0d7220 */ /* 0x041fe20000410000 */
[----:B------:R-:W-:-:S06]  /*1c80*/  FFMA.FTZ R12, R171, R12, R60 ;  /* 0x0000000cab0c7223 */ /* 0x000fcc000001003c */
[----:B------:R-:W0:Y:S01]  /*1c90*/  MUFU.EX2 R175, R175 ;  /* 0x000000af00af7308 */ /* 0x000e220000000800 */
[C---:B----4-:R-:W-:Y:S01]  /*1ca0*/  FMUL.FTZ R14, R166.reuse, R13 ;  /* 0x0000000da60e7220 */ /* 0x050fe20000410000 */
[----:B------:R-:W-:-:S06]  /*1cb0*/  FFMA.FTZ R12, R166, R12, R59 ;  /* 0x0000000ca60c7223 */ /* 0x000fcc000001003b */
[----:B------:R-:W4:Y:S01]  /*1cc0*/  MUFU.EX2 R193, R193 ;  /* 0x000000c100c17308 */ /* 0x000f220000000800 */
[C---:B---3--:R-:W-:Y:S01]  /*1cd0*/  FMUL.FTZ R13, R173.reuse, R14 ;  /* 0x0000000ead0d7220 */ /* 0x048fe20000410000 */
[----:B------:R-:W-:-:S03]  /*1ce0*/  FFMA.FTZ R12, R173, R12, R58 ;  /* 0x0000000cad0c7223 */ /* 0x000fc6000001003a */
[C---:B--2---:R-:W-:Y:S01]  /*1cf0*/  FMUL.FTZ R14, R168.reuse, R13 ;  /* 0x0000000da80e7220 */ /* 0x044fe20000410000 */
[----:B------:R-:W-:-:S03]  /*1d00*/  FFMA.FTZ R12, R168, R12, R57 ;  /* 0x0000000ca80c7223 */ /* 0x000fc60000010039 */
[C---:B0-----:R-:W-:Y:S01]  /*1d10*/  FMUL.FTZ R14, R175.reuse, R14 ;  /* 0x0000000eaf0e7220 */ /* 0x041fe20000410000 */
[----:B------:R-:W-:Y:S01]  /*1d20*/  FFMA.FTZ R13, R175, R12, R56 ;  /* 0x0000000caf0d7223 */ /* 0x000fe20000010038 */
[--C-:B------:R-:W-:Y:S02]  /*1d30*/  HADD2.F32 R201, -RZ, R20.reuse.H0_H0 ;  /* 0x20000014ffc97230 */ /* 0x100fe40000004100 */
[----:B------:R-:W-:Y:S02]  /*1d40*/  HADD2.F32 R192, -RZ, R20.H1_H1 ;  /* 0x30000014ffc07230 */ /* 0x000fe40000004100 */
[--C-:B------:R-:W-:Y:S02]  /*1d50*/  HADD2.F32 R203, -RZ, R21.reuse.H0_H0 ;  /* 0x20000015ffcb7230 */ /* 0x100fe40000004100 */
[----:B------:R-:W-:Y:S02]  /*1d60*/  HADD2.F32 R194, -RZ, R21.H1_H1 ;  /* 0x30000015ffc27230 */ /* 0x000fe40000004100 */
[----:B----4-:R-:W-:Y:S01]  /*1d70*/  FMUL.FTZ R12, R193, R14 ;  /* 0x0000000ec10c7220 */ /* 0x010fe20000410000 */
[----:B------:R-:W-:-:S02]  /*1d80*/  HADD2.F32 R207, -RZ, R22.H0_H0 ;  /* 0x20000016ffcf7230 */ /* 0x000fc40000004100 */
[----:B------:R-:W-:Y:S01]  /*1d90*/  FFMA.FTZ R13, R193, R13, R54 ;  /* 0x0000000dc10d7223 */ /* 0x000fe20000010036 */
[----:B------:R-:W-:Y:S02]  /*1da0*/  HADD2.F32 R198, -RZ, R22.H1_H1 ;  /* 0x30000016ffc67230 */ /* 0x000fe40000004100 */
[--C-:B------:R-:W-:Y:S02]  /*1db0*/  HADD2.F32 R209, -RZ, R23.reuse.H0_H0 ;  /* 0x20000017ffd17230 */ /* 0x100fe40000004100 */
        /* <DEDUP_REMOVED lines=10> */
[----:B------:R-:W-:Y:S02]  /*1e60*/  ISETP.NE.AND P1, PT, R139, R52, PT ;  /* 0x000000348b00720c */ /* 0x000fe40003f25270 */
[----:B------:R-:W-:-:S11]  /*1e70*/  MOV R188, 0x3f800000 ;  /* 0x3f80000000bc7802 */ /* 0x000fd60000000f00 */
[----:B------:R-:W-:-:S04]  /*1e80*/  @P1 LEA.HI R14, R139, R139, RZ, 0x1 ;  /* 0x0000008b8b0e1211 */ /* 0x000fc800078f08ff */
[----:B------:R-:W-:-:S04]  /*1e90*/  @P1 LOP3.LUT R14, R14, 0xfffffe, RZ, 0xc0, !PT ;  /* 0x00fffffe0e0e1812 */ /* 0x000fc800078ec0ff */
[----:B------:R-:W-:-:S04]  /*1ea0*/  @P1 IADD3 R14, -R14, R139, RZ ;  /* 0x0000008b0e0e1210 */ /* 0x000fc80007ffe1ff */
[----:B------:R-:W-:-:S04]  /*1eb0*/  @P1 LEA R15, R14, R55, 0x8 ;  /* 0x000000370e0f1211 */ /* 0x000fc800078e40ff */
[----:B------:R-:W-:-:S05]  /*1ec0*/  @P1 LEA R15, R15, R140, 0x2 ;  /* 0x0000008c0f0f1211 */ /* 0x000fca00078e10ff */
[----:B------:R0:W1:Y:S02]  /*1ed0*/  @P1 LDS R188, [R15+0x1d10] ;  /* 0x001d10000fbc1984 */ /* 0x0000640000000800 */
.L_x_5479:
[----:B------:R-:W-:Y:S05]  /*1ee0*/  BSYNC B0 ;  /* 0x0000000000007941 */ /* 0x000fea0003800000 */
.L_x_5478:
[----:B------:R-:W-:Y:S01]  /*1ef0*/  ISETP.GT.U32.AND P1, PT, R151, 0x1f, PT ;  /* 0x0000001f9700780c */ /* 0x000fe20003f24070 */
[----:B------:R2:W-:Y:S01]  /*1f00*/  STS.64 [R208+0x1900], R12 ;  /* 0x0019000cd0007388 */ /* 0x0005e20000000a00 */
[C---:B-----5:R-:W-:Y:S01]  /*1f10*/  FMUL.FTZ R21, R46.reuse, R201 ;  /* 0x000000c92e157220 */ /* 0x060fe20000410000 */
[C---:B0-----:R-:W-:Y:S01]  /*1f20*/  FMUL.FTZ R15, R46.reuse, R192 ;  /* 0x000000c02e0f7220 */ /* 0x041fe20000410000 */
[C---:B------:R-:W-:Y:S01]  /*1f30*/  FMUL.FTZ R14, R46.reuse, R203 ;  /* 0x000000cb2e0e7220 */ /* 0x040fe20000410000 */
        /* <DEDUP_REMOVED lines=8> */
[C---:B--2---:R-:W-:Y:S01]  /*1fc0*/  FMUL.FTZ R13, R46.reuse, R206 ;  /* 0x000000ce2e0d7220 */ /* 0x044fe20000410000 */
        /* <DEDUP_REMOVED lines=50> */
.L_x_5540:
[----:B------:R-:W-:Y:S01]  /*22f0*/  ISETP.GE.AND P2, PT, R142, 0x10, PT ;  /* 0x000000108e00780c */ /* 0x000fe20003f46270 */
[----:B------:R-:W-:-:S12]  /*2300*/  UMOV UR6, 0xffffffff ;  /* 0xffffffff00067882 */ /* 0x000fd80000000000 */
[C---:B0-2---:R-:W-:Y:S01]  /*2310*/  @P2 FFMA.FTZ R15, R14.reuse, R16, R15 ;  /* 0x000000100e0f2223 */ /* 0x045fe2000001000f */
[----:B---3--:R-:W-:Y:S01]  /*2320*/  @P2 FMUL.FTZ R14, R14, R17 ;  /* 0x000000110e0e2220 */ /* 0x008fe20000410000 */
[----:B------:R-:W-:Y:S06]  /*2330*/  BRA.DIV UR6, `(.L_x_5482) ;  /* 0x0000003606bc7947 */ /* 0x000fec000b800000 */
.L_x_5543:
[----:B------:R-:W-:-:S03]  /*2340*/  UMOV UR6, 0xffffffff ;  /* 0xffffffff00067882 */ /* 0x000fc60000000000 */
[----:B------:R-:W-:Y:S05]  /*2350*/  BRA.DIV UR6, `(.L_x_5483) ;  /* 0x0000003606dc7947 */ /* 0x000fea000b800000 */
.L_x_5546:
[----:B------:R-:W-:-:S03]  /*2360*/  UMOV UR6, 0xffffffff ;  /* 0xffffffff00067882 */ /* 0x000fc60000000000 */
[----:B------:R-:W-:Y:S05]  /*2370*/  BRA.DIV UR6, `(.L_x_5484) ;  /* 0x0000003606fc7947 */ /* 0x000fea000b800000 */
[----:B------:R-:W0:Y:S04]  /*2380*/  SHFL.UP PT, R14, R14, 0x1, RZ ;  /* 0x042000000e0e7989 */ /* 0x000e2800000e00ff */
[----:B------:R-:W2:Y:S04]  /*2390*/  SHFL.UP PT, R15, R15, 0x1, RZ ;  /* 0x042000000f0f7989 */ /* 0x000ea800000e00ff */
[----:B------:R3:W4:Y:S04]  /*23a0*/  SHFL.IDX PT, R16, R2, RZ, 0x1f ;  /* 0x00001fff02107589 */ /* 0x00072800000e0000 */
[----:B------:R3:W0:Y:S02]  /*23b0*/  SHFL.IDX PT, R17, R3, RZ, 0x1f ;  /* 0x00001fff03117589 */ /* 0x00062400000e0000 */
.L_x_5552:
[C---:B0-2---:R-:W-:Y:S01]  /*23c0*/  @P3 FFMA.FTZ R17, R14.reuse, R17, R15 ;  /* 0x000000110e113223 */ /* 0x045fe2000001000f */
[----:B----4-:R-:W-:-:S03]  /*23d0*/  @P3 FMUL.FTZ R16, R14, R16 ;  /* 0x000000100e103220 */ /* 0x010fc60000410000 */
[C---:B------:R-:W-:Y:S01]  /*23e0*/  FFMA.FTZ R19, R12.reuse, R17, R13 ;  /* 0x000000110c137223 */ /* 0x040fe2000001000d */
[----:B------:R-:W-:-:S05]  /*23f0*/  FMUL.FTZ R18, R12, R16 ;  /* 0x000000100c127220 */ /* 0x000fca0000410000 */
[----:B------:R0:W-:Y:S02]  /*2400*/  STS.128 [R26+0x1900], R16 ;  /* 0x001900101a007388 */ /* 0x0001e40000000c00 */
.L_x_5480:
[----:B------:R-:W-:Y:S05]  /*2410*/  WARPSYNC.ALL ;  /* 0x0000000000007948 */ /* 0x000fea0003800000 */
[----:B------:R-:W-:Y:S01]  /*2420*/  BAR.SYNC.DEFER_BLOCKING 0x0 ;  /* 0x0000000000007b1d */ /* 0x000fe20000010000 */
[C---:B-1----:R-:W-:Y:S01]  /*2430*/  FMUL.FTZ R12, R193.reuse, R188 ;  /* 0x000000bcc10c7220 */ /* 0x042fe20000410000 */
[----:B---3--:R-:W-:Y:S01]  /*2440*/  FFMA.FTZ R2, R193, R217, R212 ;  /* 0x000000d9c1027223 */ /* 0x008fe200000100d4 */
[----:B------:R-:W-:Y:S02]  /*2450*/  ISETP.GE.OR P0, PT, R139, UR19, P0 ;  /* 0x000000138b007c0c */ /* 0x000fe40008706670 */
        /* <DEDUP_REMOVED lines=11> */
[----:B------:R-:W1:Y:S02]  /*2510*/  LDS R178, [R208+0x1904] ;  /* 0x00190400d0b27984 */ /* 0x000e640000000800 */
[C---:B------:R-:W-:Y:S01]  /*2520*/  FMUL.FTZ R12, R164.reuse, R3 ;  /* 0x00000003a40c7220 */ /* 0x040fe20000410000 */
[----:B------:R-:W-:Y:S01]  /*2530*/  FFMA.FTZ R2, R164, R2, R195 ;  /* 0x00000002a4027223 */ /* 0x000fe200000100c3 */
[----:B------:R-:W-:Y:S02]  /*2540*/  HFMA2.MMA R3, -RZ, RZ, 0, 0 ;  /* 0x00000000ff037435 */ /* 0x000fe400000001ff */
[C---:B------:R-:W-:Y:S01]  /*2550*/  FMUL.FTZ R13, R47.reuse, R12 ;  /* 0x0000000c2f0d7220 */ /* 0x040fe20000410000 */
[----:B------:R-:W-:-:S03]  /*2560*/  FFMA.FTZ R2, R47, R2, R184 ;  /* 0x000000022f027223 */ /* 0x000fc600000100b8 */
[C---:B------:R-:W-:Y:S01]  /*2570*/  FMUL.FTZ R12, R48.reuse, R13 ;  /* 0x0000000d300c7220 */ /* 0x040fe20000410000 */
[----:B------:R-:W-:Y:S01]  /*2580*/  FFMA.FTZ R13, R48, R2, R191 ;  /* 0x00000002300d7223 */ /* 0x000fe200000100bf */
[----:B------:R-:W-:Y:S02]  /*2590*/  MOV R2, 0x3f800000 ;  /* 0x3f80000000027802 */ /* 0x000fe40000000f00 */
[C---:B------:R-:W-:Y:S01]  /*25a0*/  FMUL.FTZ R15, R49.reuse, R12 ;  /* 0x0000000c310f7220 */ /* 0x040fe20000410000 */
[----:B------:R-:W-:-:S03]  /*25b0*/  FFMA.FTZ R12, R49, R13, R20 ;  /* 0x0000000d310c7223 */ /* 0x000fc60000010014 */
[C---:B0-----:R-:W-:Y:S01]  /*25c0*/  FMUL.FTZ R16, R160.reuse, R15 ;  /* 0x0000000fa0107220 */ /* 0x041fe20000410000 */
        /* <DEDUP_REMOVED lines=11> */
[----:B-1----:R-:W-:-:S04]  /*2680*/  FFMA.FTZ R178, R177, R178, R70 ;  /* 0x000000b2b1b27223 */ /* 0x002fc80000010046 */
        /* <DEDUP_REMOVED lines=56> */
.L_x_5569:
[C---:B--2-4-:R-:W-:Y:S01]  /*2a10*/  @P5 FFMA.FTZ R19, R16.reuse, R19, R17 ;  /* 0x0000001310135223 */ /* 0x054fe20000010011 */
[----:B------:R-:W-:Y:S01]  /*2a20*/  @P5 FMUL.FTZ R18, R16, R18 ;  /* 0x0000001210125220 */ /* 0x000fe20000410000 */
[-C--:B-1-3--:R-:W-:Y:S01]  /*2a30*/  FFMA.FTZ R3, R3, R214.reuse, R216 ;  /* 0x000000d603037223 */ /* 0x08afe200000100d8 */
[----:B------:R-:W-:Y:S01]  /*2a40*/  FMUL.FTZ R2, R2, R214 ;  /* 0x000000d602027220 */ /* 0x000fe20000410000 */
[C---:B------:R-:W-:Y:S01]  /*2a50*/  FFMA.FTZ R17, R14.reuse, R19, R15 ;  /* 0x000000130e117223 */ /* 0x040fe2000001000f */
[----:B------:R-:W-:-:S05]  /*2a60*/  FMUL.FTZ R16, R14, R18 ;  /* 0x000000120e107220 */ /* 0x000fca0000410000 */
[----:B------:R1:W-:Y:S02]  /*2a70*/  STS.128 [R218+0x1b10], R16 ;  /* 0x001b1010da007388 */ /* 0x0003e40000000c00 */
.L_x_5485:
        /* <DEDUP_REMOVED lines=13> */
[----:B0-----:R-:W-:Y:S01]  /*2b50*/  HFMA2.MMA R13, -RZ, RZ, 0, 0 ;  /* 0x00000000ff0d7435 */ /* 0x001fe200000001ff */
[----:B------:R-:W-:Y:S01]  /*2b60*/  FMUL.FTZ R211, R211, R170 ;  /* 0x000000aad3d37220 */ /* 0x000fe20000410000 */
[----:B------:R-:W-:Y:S01]  /*2b70*/  FFMA.FTZ R203, R133, R203, R192 ;  /* 0x000000cb85cb7223 */ /* 0x000fe200000100c0 */
[----:B------:R-:W-:Y:S01]  /*2b80*/  MOV R12, R151 ;  /* 0x00000097000c7202 */ /* 0x000fe20000000f00 */
[----:B------:R-:W-:-:S02]  /*2b90*/  IMAD R14, R42, UR14, RZ ;  /* 0x0000000e2a0e7c24 */ /* 0x000fc4000f8e02ff */
[----:B------:R-:W-:Y:S01]  /*2ba0*/  FMUL.FTZ R206, R206, R27 ;  /* 0x0000001bcece7220 */ /* 0x000fe20000410000 */
[----:B------:R-:W-:Y:S01]  /*2bb0*/  FFMA.FTZ R194, R132, R194, R203 ;  /* 0x000000c284c27223 */ /* 0x000fe200000100cb */
[----:B------:R-:W-:Y:S01]  /*2bc0*/  FMUL.FTZ R213, R213, R26 ;  /* 0x0000001ad5d57220 */ /* 0x000fe20000410000 */
[----:B------:R-:W-:Y:S02]  /*2bd0*/  IMAD R15, R43, UR15, R14 ;  /* 0x0000000f2b0f7c24 */ /* 0x000fe4000f8e020e */
[----:B------:R-:W-:Y:S01]  /*2be0*/  FMUL.FTZ R204, R204, R189 ;  /* 0x000000bdcccc7220 */ /* 0x000fe20000410000 */
        /* <DEDUP_REMOVED lines=9> */
[----:B------:R-:W-:Y:S02]  /*2c80*/  IMAD R15, R157, UR21, R14 ;  /* 0x000000159d0f7c24 */ /* 0x000fe4000f8e020e */
[----:B------:R-:W-:Y:S01]  /*2c90*/  FMUL.FTZ R197, R197, R180 ;  /* 0x000000b4c5c57220 */ /* 0x000fe20000410000 */
[----:B------:R-:W-:-:S04]  /*2ca0*/  IMAD.WIDE.U32 R12, R157, UR20, R12 ;  /* 0x000000149d0c7c25 */ /* 0x000fc8000f8e000c */
[----:B------:R-:W-:Y:S01]  /*2cb0*/  FFMA.FTZ R202, R128, R202, R209 ;  /* 0x000000ca80ca7223 */ /* 0x000fe200000100d1 */
[----:B------:R-:W-:Y:S01]  /*2cc0*/  LEA R192, R139, 0xfffffc00, 0xa ;  /* 0xfffffc008bc07811 */ /* 0x000fe200078e50ff */
[----:B------:R-:W-:Y:S02]  /*2cd0*/  BSSY B0, `(.L_x_5487) ;  /* 0x0000064000007945 */ /* 0x000fe40003800000 */
[----:B------:R-:W-:Y:S01]  /*2ce0*/  FFMA.FTZ R211, R127, R211, R202 ;  /* 0x000000d37fd37223 */ /* 0x000fe200000100ca */
[----:B------:R-:W-:Y:S01]  /*2cf0*/  IADD3 R15, R13, R15, RZ ;  /* 0x0000000f0d0f7210 */ /* 0x000fe20007ffe0ff */
[----:B------:R-:W-:Y:S01]  /*2d00*/  FMUL.FTZ R13, R186, R185 ;  /* 0x000000b9ba0d7220 */ /* 0x000fe20000410000 */
[----:B-1----:R-:W-:Y:S01]  /*2d10*/  LEA R16, P2, R12, UR22, 0x2 ;  /* 0x000000160c107c11 */ /* 0x002fe2000f8410ff */
[----:B------:R-:W-:Y:S01]  /*2d20*/  FFMA.FTZ R206, R126, R206, R211 ;  /* 0x000000ce7ece7223 */ /* 0x000fe200000100d3 */
[----:B------:R-:W-:Y:S01]  /*2d30*/  IADD3 R14, P1, R192, R12, RZ ;  /* 0x0000000cc00e7210 */ /* 0x000fe20007f3e0ff */
[----:B------:R-:W-:Y:S01]  /*2d40*/  FMUL.FTZ R186, R120, R13 ;  /* 0x0000000d78ba7220 */ /* 0x000fe20000410000 */
[----:B------:R-:W-:Y:S01]  /*2d50*/  LEA.HI.X R17, R12, UR23, R15, 0x2, P2 ;  /* 0x000000170c117c11 */ /* 0x000fe200090f140f */
[----:B------:R-:W-:Y:S01]  /*2d60*/  FFMA.FTZ R213, R125, R213, R206 ;  /* 0x000000d57dd57223 */ /* 0x000fe200000100ce */
[----:B------:R-:W-:-:S03]  /*2d70*/  LEA.HI.X.SX32 R15, R192, R15, 0x1, P1 ;  /* 0x0000000fc00f7211 */ /* 0x000fc600008f0eff */
[----:B------:R-:W-:-:S04]  /*2d80*/  FFMA.FTZ R204, R124, R204, R213 ;  /* 0x000000cc7ccc7223 */ /* 0x000fc800000100d5 */
[----:B------:R-:W-:-:S04]  /*2d90*/  FFMA.FTZ R205, R123, R205, R204 ;  /* 0x000000cd7bcd7223 */ /* 0x000fc800000100cc */
[----:B------:R-:W-:-:S04]  /*2da0*/  FFMA.FTZ R200, R122, R200, R205 ;  /* 0x000000c87ac87223 */ /* 0x000fc800000100cd */
[----:B------:R-:W-:Y:S01]  /*2db0*/  FFMA.FTZ R197, R121, R197, R200 ;  /* 0x000000c579c57223 */ /* 0x000fe200000100c8 */
[----:B0-----:R-:W-:Y:S01]  /*2dc0*/  FFMA.FTZ R19, R208, R188, R217 ;  /* 0x000000bcd0137223 */ /* 0x001fe200000100d9 */
[----:B------:R-:W-:-:S03]  /*2dd0*/  @!P0 LEA R188, R55, R140, 0x3 ;  /* 0x0000008c37bc8211 */ /* 0x000fc600078e18ff */
[----:B------:R-:W-:Y:S01]  /*2de0*/  FFMA.FTZ R18, R193, R19, R212 ;  /* 0x00000013c1127223 */ /* 0x000fe200000100d4 */
[----:B------:R-:W-:Y:S01]  /*2df0*/  IMAD R193, R138, -0x400, R159 ;  /* 0xfffffc008ac17824 */ /* 0x000fe200078e029f */
[----:B------:R0:W-:Y:S02]  /*2e00*/  @!P0 STS.64 [R188+0x2610], R2 ;  /* 0x00261002bc008388 */ /* 0x0001e40000000a00 */
[----:B------:R-:W-:Y:S01]  /*2e10*/  FFMA.FTZ R175, R175, R18, R210 ;  /* 0x00000012afaf7223 */ /* 0x000fe200000100d2 */
[----:B------:R-:W-:-:S04]  /*2e20*/  IMAD.WIDE R12, R193, 0x4, R16 ;  /* 0x00000004c10c7825 */ /* 0x000fc800078e0210 */
[----:B------:R-:W-:Y:S01]  /*2e30*/  FADD.FTZ R16, R197, R186 ;  /* 0x000000bac5107221 */ /* 0x000fe20000010000 */
[----:B------:R-:W-:Y:S01]  /*2e40*/  SHF.L.U32 R186, R151, 0x4, RZ ;  /* 0x0000000497ba7819 */ /* 0x000fe200000006ff */
[----:B------:R-:W-:Y:S01]  /*2e50*/  FFMA.FTZ R168, R168, R175, R215 ;  /* 0x000000afa8a87223 */ /* 0x000fe200000100d7 */
[C---:B------:R-:W-:Y:S01]  /*2e60*/  FMUL.FTZ R17, R46.reuse, R178 ;  /* 0x000000b22e117220 */ /* 0x040fe20000410000 */
[----:B------:R-:W-:Y:S01]  /*2e70*/  FMUL.FTZ R193, R46, R183 ;  /* 0x000000b72ec17220 */ /* 0x000fe20000410000 */
[----:B------:R-:W-:Y:S01]  /*2e80*/  LEA.HI.SX32 R201, R186, R186, 0x1b ;  /* 0x000000babac97211 */ /* 0x000fe200078fdaff */
[----:B------:R-:W-:Y:S01]  /*2e90*/  FFMA.FTZ R173, R173, R168, R196 ;  /* 0x000000a8adad7223 */ /* 0x000fe200000100c4 */
[C---:B------:R-:W-:Y:S01]  /*2ea0*/  FMUL.FTZ R186, R46.reuse, R176 ;  /* 0x000000b02eba7220 */ /* 0x040fe20000410000 */
[----:B0-----:R-:W-:Y:S01]  /*2eb0*/  FMUL.FTZ R188, R46, R172 ;  /* 0x000000ac2ebc7220 */ /* 0x001fe20000410000 */
[----:B------:R-:W-:Y:S01]  /*2ec0*/  LEA R194, R201, R140, 0x2 ;  /* 0x0000008cc9c27211 */ /* 0x000fe200078e10ff */
[----:B------:R-:W-:Y:S01]  /*2ed0*/  FFMA.FTZ R166, R166, R173, R199 ;  /* 0x000000ada6a67223 */ /* 0x000fe200000100c7 */
[C---:B------:R-:W-:Y:S01]  /*2ee0*/  FMUL.FTZ R2, R46.reuse, R174 ;  /* 0x000000ae2e027220 */ /* 0x040fe20000410000 */
        /* <DEDUP_REMOVED lines=15> */
[----:B0-----:R-:W-:Y:S01]  /*2fe0*/  IADD3 R188, -R192, UR18, -R151 ;  /* 0x00000012c0bc7c10 */ /* 0x001fe2000fffe997 */
[----:B------:R0:W-:Y:S01]  /*2ff0*/  STS [R194+0x854], R193 ;  /* 0x000854c1c2007388 */ /* 0x0001e20000000800 */
[----:B------:R-:W-:Y:S01]  /*3000*/  FMUL.FTZ R184, R46, R170 ;  /* 0x000000aa2eb87220 */ /* 0x000fe20000410000 */
[----:B------:R-:W-:Y:S01]  /*3010*/  FFMA.FTZ R49, R49, R48, R20 ;  /* 0x0000003031317223 */ /* 0x000fe20000010014 */
[----:B------:R-:W-:Y:S01]  /*3020*/  ISETP.GE.AND P1, PT, R188, 0x1, PT ;  /* 0x00000001bc00780c */ /* 0x000fe20003f26270 */
[----:B------:R2:W-:Y:S01]  /*3030*/  STS [R194+0x858], R186 ;  /* 0x000858bac2007388 */ /* 0x0005e20000000800 */
[C---:B-1----:R-:W-:Y:S01]  /*3040*/  FMUL.FTZ R17, R46.reuse, R27 ;  /* 0x0000001b2e117220 */ /* 0x042fe20000410000 */
[C---:B------:R-:W-:Y:S01]  /*3050*/  FMUL.FTZ R191, R46.reuse, R189 ;  /* 0x000000bd2ebf7220 */ /* 0x040fe20000410000 */
[----:B------:R-:W-:Y:S01]  /*3060*/  FMUL.FTZ R20, R46, R180 ;  /* 0x000000b42e147220 */ /* 0x000fe20000410000 */
[----:B------:R1:W-:Y:S01]  /*3070*/  STS [R194+0x860], R2 ;  /* 0x00086002c2007388 */ /* 0x0003e20000000800 */
[----:B------:R-:W-:Y:S01]  /*3080*/  FFMA.FTZ R23, R160, R49, R23 ;  /* 0x00000031a0177223 */ /* 0x000fe20000010017 */
[----:B0-----:R-:W-:Y:S01]  /*3090*/  FMUL.FTZ R193, R46, R185 ;  /* 0x000000b92ec17220 */ /* 0x001fe20000410000 */
[----:B------:R-:W-:Y:S01]  /*30a0*/  FMUL.FTZ R197, R132, R197 ;  /* 0x000000c584c57220 */ /* 0x000fe20000410000 */
[----:B------:R0:W-:Y:S01]  /*30b0*/  STS [R194+0x864], R3 ;  /* 0x00086403c2007388 */ /* 0x0001e20000000800 */
[----:B------:R-:W-:Y:S01]  /*30c0*/  FMUL.FTZ R199, R128, R199 ;  /* 0x000000c780c77220 */ /* 0x000fe20000410000 */
[----:B--2---:R-:W-:Y:S01]  /*30d0*/  FMUL.FTZ R186, R46, R26 ;  /* 0x0000001a2eba7220 */ /* 0x004fe20000410000 */
[----:B------:R-:W-:Y:S01]  /*30e0*/  FMUL.FTZ R184, R127, R184 ;  /* 0x000000b87fb87220 */ /* 0x000fe20000410000 */
[----:B------:R-:W-:Y:S01]  /*30f0*/  FMUL.FTZ R17, R126, R17 ;  /* 0x000000117e117220 */ /* 0x000fe20000410000 */
[----:B------:R-:W-:Y:S01]  /*3100*/  FMUL.FTZ R191, R124, R191 ;  /* 0x000000bf7cbf7220 */ /* 0x000fe20000410000 */
[----:B-1----:R-:W-:Y:S01]  /*3110*/  FMUL.FTZ R2, R46, R182 ;  /* 0x000000b62e027220 */ /* 0x002fe20000410000 */
[----:B------:R-:W-:Y:S01]  /*3120*/  FMUL.FTZ R186, R125, R186 ;  /* 0x000000ba7dba7220 */ /* 0x000fe20000410000 */
[----:B------:R-:W-:Y:S01]  /*3130*/  FMUL.FTZ R20, R121, R20 ;  /* 0x0000001479147220 */ /* 0x000fe20000410000 */
[----:B------:R-:W-:Y:S01]  /*3140*/  FMUL.FTZ R193, R120, R193 ;  /* 0x000000c178c17220 */ /* 0x000fe20000410000 */
[----:B0-----:R-:W-:Y:S01]  /*3150*/  FMUL.FTZ R3, R46, R187 ;  /* 0x000000bb2e037220 */ /* 0x001fe20000410000 */
[----:B------:R-:W-:Y:S01]  /*3160*/  FMUL.FTZ R2, R123, R2 ;  /* 0x000000027b027220 */ /* 0x000fe20000410000 */
[----:B------:R-:W-:Y:S01]  /*3170*/  FFMA.FTZ R167, R167, R23, R22 ;  /* 0x00000017a7a77223 */ /* 0x000fe20000010016 */
[----:B------:R0:W-:Y:S01]  /*3180*/  STS [R194+0x85c], R197 ;  /* 0x00085cc5c2007388 */ /* 0x0001e20000000800 */
[----:B------:R-:W-:-:S02]  /*3190*/  FMUL.FTZ R3, R122, R3 ;  /* 0x000000037a037220 */ /* 0x000fc40000410000 */
[----:B------:R-:W-:Y:S01]  /*31a0*/  FFMA.FTZ R25, R162, R167, R25 ;  /* 0x000000a7a2197223 */ /* 0x000fe20000010019 */
[----:B------:R0:W-:Y:S03]  /*31b0*/  STS [R194+0x86c], R199 ;  /* 0x00086cc7c2007388 */ /* 0x0001e60000000800 */
        /* <DEDUP_REMOVED lines=12> */
[-C--:B------:R-:W-:Y:S02]  /*3280*/  IMAD R2, R165, R44.reuse, RZ ;  /* 0x0000002ca5027224 */ /* 0x080fe400078e02ff */
[----:B------:R-:W-:Y:S01]  /*3290*/  IMAD.WIDE.U32 R14, R55, R44, R14 ;  /* 0x0000002c370e7225 */ /* 0x000fe200078e000e */
[----:B------:R-:W-:-:S03]  /*32a0*/  LEA R17, R3, R140, 0x2 ;  /* 0x0000008c03117211 */ /* 0x000fc600078e10ff */
[----:B------:R-:W-:Y:S01]  /*32b0*/  IMAD R3, R55, R45, R2 ;  /* 0x0000002d37037224 */ /* 0x000fe200078e0202 */
[----:B------:R-:W-:Y:S02]  /*32c0*/  LEA R2, P1, R14, UR22, 0x2 ;  /* 0x000000160e027c11 */ /* 0x000fe4000f8210ff */
[----:B------:R-:W0:Y:S02]  /*32d0*/  LDS R17, [R17+0x850] ;  /* 0x0008500011117984 */ /* 0x000e240000000800 */
[----:B------:R-:W-:-:S04]  /*32e0*/  IADD3 R3, R15, R3, RZ ;  /* 0x000000030f037210 */ /* 0x000fc80007ffe0ff */
[----:B------:R-:W-:-:S05]  /*32f0*/  LEA.HI.X R3, R14, UR23, R3, 0x2, P1 ;  /* 0x000000170e037c11 */ /* 0x000fca00088f1403 */
[----:B0-----:R1:W-:Y:S02]  /*3300*/  REDG.E.ADD.F32.FTZ.RN.STRONG.GPU desc[UR12][R2.64], R17 ;  /* 0x00000011020079a6 */ /* 0x0013e4000c10f38c */
.L_x_5488:
[----:B------:R-:W-:Y:S05]  /*3310*/  BSYNC B0 ;  /* 0x0000000000007941 */ /* 0x000fea0003800000 */
.L_x_5487:
[--C-:B------:R-:W-:Y:S02]  /*3320*/  HADD2.F32 R14, -RZ, R8.reuse.H0_H0 ;  /* 0x20000008ff0e7230 */ /* 0x100fe40000004100 */
[-C--:B------:R-:W-:Y:S01]  /*3330*/  FFMA.FTZ R21, R158, R169.reuse, R21 ;  /* 0x000000a99e157223 */ /* 0x080fe20000010015 */
[----:B0-----:R-:W-:Y:S02]  /*3340*/  HADD2.F32 R20, -RZ, R8.H1_H1 ;  /* 0x30000008ff147230 */ /* 0x001fe40000004100 */
[C---:B------:R-:W-:Y:S01]  /*3350*/  FMUL.FTZ R22, R118.reuse, R169 ;  /* 0x000000a976167220 */ /* 0x040fe20000410000 */
[--C-:B------:R-:W-:Y:S02]  /*3360*/  HADD2.F32 R46, -RZ, R9.reuse.H0_H0 ;  /* 0x20000009ff2e7230 */ /* 0x100fe40000004100 */
[C---:B-1----:R-:W-:Y:S01]  /*3370*/  FFMA.FTZ R3, -R119.reuse, R14, R178 ;  /* 0x0000000e77037223 */ /* 0x042fe200000101b2 */
[----:B------:R-:W-:Y:S01]  /*3380*/  FMUL.FTZ R2, R119, R21 ;  /* 0x0000001577027220 */ /* 0x000fe20000410000 */
[----:B------:R-:W-:Y:S01]  /*3390*/  FFMA.FTZ R183, -R118, R20, R183 ;  /* 0x0000001476b77223 */ /* 0x000fe200000101b7 */
[----:B------:R-:W-:-:S02]  /*33a0*/  HADD2.F32 R158, -RZ, R9.H1_H1 ;  /* 0x30000009ff9e7230 */ /* 0x000fc40000004100 */
[C---:B------:R-:W-:Y:S01]  /*33b0*/  FFMA.FTZ R176, -R117.reuse, R46, R176 ;  /* 0x0000002e75b07223 */ /* 0x040fe200000101b0 */
[----:B------:R-:W-:Y:S01]  /*33c0*/  FFMA.FTZ R165, R2, R3, RZ ;  /* 0x0000000302a57223 */ /* 0x000fe200000100ff */
[----:B------:R-:W-:Y:S01]  /*33d0*/  FMUL.FTZ R15, R117, R25 ;  /* 0x00000019750f7220 */ /* 0x000fe20000410000 */
[--C-:B------:R-:W-:Y:S02]  /*33e0*/  HADD2.F32 R160, -RZ, R10.reuse.H0_H0 ;  /* 0x2000000affa07230 */ /* 0x100fe40000004100 */
[----:B------:R-:W-:Y:S01]  /*33f0*/  FFMA.FTZ R181, -R116, R158, R181 ;  /* 0x0000009e74b57223 */ /* 0x000fe200000101b5 */
[----:B------:R-:W-:Y:S01]  /*3400*/  FFMA.FTZ R24, R22, R183, R165 ;  /* 0x000000b716187223 */ /* 0x000fe200000100a5 */
[----:B------:R-:W-:Y:S01]  /*3410*/  FMUL.FTZ R162, R116, R167 ;  /* 0x000000a774a27220 */ /* 0x000fe20000410000 */
[----:B------:R-:W-:Y:S02]  /*3420*/  HADD2.F32 R17, -RZ, R11.H0_H0 ;  /* 0x2000000bff117230 */ /* 0x000fe40000004100 */
[----:B------:R-:W-:Y:S01]  /*3430*/  FFMA.FTZ R174, -R115, R160, R174 ;  /* 0x000000a073ae7223 */ /* 0x000fe200000101ae */
[----:B------:R-:W-:Y:S01]  /*3440*/  FFMA.FTZ R199, R15, R176, R24 ;  /* 0x000000b00fc77223 */ /* 0x000fe20000010018 */
[----:B------:R-:W-:-:S02]  /*3450*/  HADD2.F32 R184, -RZ, R10.H1_H1 ;  /* 0x3000000affb87230 */ /* 0x000fc40000004100 */
[----:B------:R-:W-:Y:S01]  /*3460*/  FMUL.FTZ R165, R115, R23 ;  /* 0x0000001773a57220 */ /* 0x000fe20000410000 */
[----:B------:R-:W-:Y:S02]  /*3470*/  HADD2.F32 R186, -RZ, R11.H1_H1 ;  /* 0x3000000bffba7230 */ /* 0x000fe40000004100 */
[----:B------:R-:W-:Y:S01]  /*3480*/  FFMA.FTZ R24, R162, R181, R199 ;  /* 0x000000b5a2187223 */ /* 0x000fe200000100c7 */
[----:B------:R-:W-:Y:S01]  /*3490*/  FFMA.FTZ R178, -R113, R17, R172 ;  /* 0x0000001171b27223 */ /* 0x000fe200000101ac */
[C---:B------:R-:W-:Y:S01]  /*34a0*/  FFMA.FTZ R179, -R114.reuse, R184, R179 ;  /* 0x000000b872b37223 */ /* 0x040fe200000101b3 */
[----:B------:R-:W-:Y:S01]  /*34b0*/  FMUL.FTZ R172, R114, R49 ;  /* 0x0000003172ac7220 */ /* 0x000fe20000410000 */
[----:B------:R-:W-:Y:S01]  /*34c0*/  FFMA.FTZ R199, R165, R174, R24 ;  /* 0x000000aea5c77223 */ /* 0x000fe20000010018 */
[----:B------:R-:W-:Y:S02]  /*34d0*/  HADD2.F32 R193, -RZ, R5.H0_H0 ;  /* 0x20000005ffc17230 */ /* 0x000fe40000004100 */
[----:B------:R-:W-:Y:S01]  /*34e0*/  FFMA.FTZ R194, -R112, R186, R177 ;  /* 0x000000ba70c27223 */ /* 0x000fe200000101b1 */
[----:B------:R-:W-:Y:S01]  /*34f0*/  FMUL.FTZ R177, R113, R48 ;  /* 0x0000003071b17220 */ /* 0x000fe20000410000 */
[----:B------:R-:W-:Y:S01]  /*3500*/  FFMA.FTZ R24, R172, R179, R199 ;  /* 0x000000b3ac187223 */ /* 0x000fe200000100c7 */
[----:B------:R-:W-:-:S02]  /*3510*/  HADD2.F32 R190, -RZ, R4.H1_H1 ;  /* 0x30000004ffbe7230 */ /* 0x000fc40000004100 */
[----:B------:R-:W-:Y:S01]  /*3520*/  FFMA.FTZ R199, -R109, R193, R26 ;  /* 0x000000c16dc77223 */ /* 0x000fe2000001011a */
[----:B------:R-:W-:Y:S02]  /*3530*/  HADD2.F32 R191, -RZ, R4.H0_H0 ;  /* 0x20000004ffbf7230 */ /* 0x000fe40000004100 */
[----:B------:R-:W-:Y:S01]  /*3540*/  FMUL.FTZ R26, R112, R47 ;  /* 0x0000002f701a7220 */ /* 0x000fe20000410000 */
[----:B------:R-:W-:Y:S01]  /*3550*/  FFMA.FTZ R203, R177, R178, R24 ;  /* 0x000000b2b1cb7223 */ /* 0x000fe20000010018 */
[----:B------:R-:W-:Y:S02]  /*3560*/  HADD2.F32 R195, -RZ, R6.H0_H0 ;  /* 0x20000006ffc37230 */ /* 0x000fe40000004100 */
[----:B------:R-:W-:Y:S01]  /*3570*/  FFMA.FTZ R198, -R110, R190, R27 ;  /* 0x000000be6ec67223 */ /* 0x000fe2000001011b */
[C---:B------:R-:W-:Y:S01]  /*3580*/  FFMA.FTZ R170, -R111.reuse, R191, R170 ;  /* 0x000000bf6faa7223 */ /* 0x040fe200000101aa */
[----:B------:R-:W-:Y:S01]  /*3590*/  FMUL.FTZ R27, R111, R164 ;  /* 0x000000a46f1b7220 */ /* 0x000fe20000410000 */
[----:B------:R-:W-:Y:S01]  /*35a0*/  FFMA.FTZ R24, R26, R194, R203 ;  /* 0x000000c21a187223 */ /* 0x000fe200000100cb */
[----:B------:R-:W-:-:S02]  /*35b0*/  HADD2.F32 R200, -RZ, R7.H1_H1 ;  /* 0x30000007ffc87230 */ /* 0x000fc40000004100 */
[----:B------:R-:W-:Y:S01]  /*35c0*/  FFMA.FTZ R201, -R107, R195, R182 ;  /* 0x000000c36bc97223 */ /* 0x000fe200000101b6 */
[----:B------:R-:W-:Y:S01]  /*35d0*/  FMUL.FTZ R182, R110, R171 ;  /* 0x000000ab6eb67220 */ /* 0x000fe20000410000 */
[----:B------:R-:W-:Y:S01]  /*35e0*/  FFMA.FTZ R203, R27, R170, R24 ;  /* 0x000000aa1bcb7223 */ /* 0x000fe20000010018 */
[----:B------:R-:W-:Y:S01]  /*35f0*/  HADD2.F32 R192, -RZ, R5.H1_H1 ;  /* 0x30000005ffc07230 */ /* 0x000fe20000004100 */
        /* <DEDUP_REMOVED lines=8> */
[----:B------:R-:W-:-:S02]  /*3680*/  HADD2.F32 R196, -RZ, R6.H1_H1 ;  /* 0x30000006ffc47230 */ /* 0x000fc40000004100 */
[----:B------:R-:W-:Y:S01]  /*3690*/  FMUL.FTZ R203, R107, R168 ;  /* 0x000000a86bcb7220 */ /* 0x000fe20000410000 */
[----:B------:R-:W-:Y:S02]  /*36a0*/  HADD2.F32 R197, -RZ, R7.H0_H0 ;  /* 0x20000007ffc57230 */ /* 0x000fe40000004100 */
[----:B------:R-:W-:Y:S01]  /*36b0*/  FFMA.FTZ R24, R202, R189, R207 ;  /* 0x000000bdca187223 */ /* 0x000fe200000100cf */
[----:B------:R-:W-:Y:S01]  /*36c0*/  USHF.L.U64.HI UR7, UR4, 0x2, UR5 ;  /* 0x0000000204077899 */ /* 0x000fe20008010205 */
[C---:B------:R-:W-:Y:S01]  /*36d0*/  FFMA.FTZ R187, -R106.reuse, R196, R187 ;  /* 0x000000c46abb7223 */ /* 0x040fe200000101bb */
[----:B------:R-:W-:Y:S01]  /*36e0*/  FMUL.FTZ R206, R106, R175 ;  /* 0x000000af6ace7220 */ /* 0x000fe20000410000 */
[----:B------:R-:W-:Y:S01]  /*36f0*/  FFMA.FTZ R209, R203, R201, R24 ;  /* 0x000000c9cbd17223 */ /* 0x000fe20000010018 */
[----:B------:R-:W-:Y:S01]  /*3700*/  USHF.L.U32 UR6, UR4, 0x2, URZ ;  /* 0x0000000204067899 */ /* 0x000fe2000800063f */
[----:B------:R-:W-:Y:S01]  /*3710*/  FFMA.FTZ R204, -R105, R197, R180 ;  /* 0x000000c569cc7223 */ /* 0x000fe200000101b4 */
[----:B------:R-:W-:Y:S01]  /*3720*/  IMAD R180, R44, UR7, RZ ;  /* 0x000000072cb47c24 */ /* 0x000fe2000f8e02ff */
[----:B------:R-:W-:Y:S01]  /*3730*/  IADD3 R210, R151, 0x80, RZ ;  /* 0x0000008097d27810 */ /* 0x000fe20007ffe0ff */
[----:B------:R-:W-:Y:S01]  /*3740*/  FMUL.FTZ R207, R105, R18 ;  /* 0x0000001269cf7220 */ /* 0x000fe20000410000 */
[----:B------:R-:W-:Y:S01]  /*3750*/  FFMA.FTZ R24, R206, R187, R209 ;  /* 0x000000bbce187223 */ /* 0x000fe200000100d1 */
[----:B------:R-:W-:Y:S01]  /*3760*/  IMAD R213, R45, UR6, R180 ;  /* 0x000000062dd57c24 */ /* 0x000fe2000f8e02b4 */
[----:B------:R-:W-:Y:S01]  /*3770*/  LEA.HI.SX32 R209, R210, R151, 0x1b ;  /* 0x00000097d2d17211 */ /* 0x000fe200078fdaff */
[----:B------:R-:W-:-:S04]  /*3780*/  IMAD.WIDE.U32 R12, R44, UR6, R12 ;  /* 0x000000062c0c7c25 */ /* 0x000fc8000f8e000c */
[----:B------:R-:W-:Y:S01]  /*3790*/  FFMA.FTZ R180, R207, R204, R24 ;  /* 0x000000cccfb47223 */ /* 0x000fe20000010018 */
[-C--:B------:R-:W-:Y:S01]  /*37a0*/  LEA R24, R211, R140.reuse, 0x2 ;  /* 0x0000008cd3187211 */ /* 0x080fe200078e10ff */
[----:B------:R-:W-:Y:S01]  /*37b0*/  FMUL.FTZ R208, R104, R19 ;  /* 0x0000001368d07220 */ /* 0x000fe20000410000 */
[----:B------:R-:W-:Y:S01]  /*37c0*/  LEA R210, R209, R140, 0x2 ;  /* 0x0000008cd1d27211 */ /* 0x000fe200078e10ff */
[----:B------:R-:W-:Y:S01]  /*37d0*/  BSSY B0, `(.L_x_5489) ;  /* 0x000000c000007945 */ /* 0x000fe20003800000 */
[----:B------:R-:W-:Y:S01]  /*37e0*/  ISETP.GE.AND P1, PT, R188, 0x41, PT ;  /* 0x00000041bc00780c */ /* 0x000fe20003f26270 */
[----:B------:R0:W1:Y:S01]  /*37f0*/  LDS R209, [R24+0x950] ;  /* 0x0009500018d17984 */ /* 0x0000620000000800 */
[----:B------:R-:W-:Y:S01]  /*3800*/  IADD3 R13, R13, R213, RZ ;  /* 0x000000d50d0d7210 */ /* 0x000fe20007ffe0ff */
[----:B------:R-:W-:Y:S01]  /*3810*/  FMUL.FTZ R213, R208, R205 ;  /* 0x000000cdd0d57220 */ /* 0x000fe20000410000 */
[----:B------:R-:W-:Y:S02]  /*3820*/  IADD3 R212, R151, 0xc0, RZ ;  /* 0x000000c097d47810 */ /* 0x000fe40007ffe0ff */
[----:B------:R-:W-:Y:S01]  /*3830*/  ISETP.GE.AND P2, PT, R188, 0x81, PT ;  /* 0x00000081bc00780c */ /* 0x000fe20003f46270 */
[----:B------:R-:W-:Y:S01]  /*3840*/  FADD.FTZ R180, R180, R213 ;  /* 0x000000d5b4b47221 */ /* 0x000fe20000010000 */
[----:B------:R-:W-:-:S02]  /*3850*/  ISETP.GE.AND P3, PT, R188, 0xc1, PT ;  /* 0x000000c1bc00780c */ /* 0x000fc40003f66270 */
[----:B------:R-:W-:-:S03]  /*3860*/  LEA.HI.SX32 R211, R212, R151, 0x1b ;  /* 0x00000097d4d37211 */ /* 0x000fc600078fdaff */
[----:B0-----:R-:W-:Y:S08]  /*3870*/  @!P1 BRA `(.L_x_5490) ;  /* 0x0000000000049947 */ /* 0x001ff00003800000 */
[----:B-1----:R0:W-:Y:S02]  /*3880*/  REDG.E.ADD.F32.FTZ.RN.STRONG.GPU desc[UR12][R12.64+-0xf00], R209 ;  /* 0xfff100d10c0079a6 */ /* 0x0021e4000c10f38c */
.L_x_5490:
[----:B------:R-:W-:Y:S05]  /*3890*/  BSYNC B0 ;  /* 0x0000000000007941 */ /* 0x000fea0003800000 */
.L_x_5489:
[----:B01----:R0:W1:Y:S01]  /*38a0*/  LDS R209, [R210+0xa50] ;  /* 0x000a5000d2d17984 */ /* 0x0030620000000800 */
[----:B------:R-:W-:Y:S01]  /*38b0*/  BSSY B0, `(.L_x_5491) ;  /* 0x0000004000007945 */ /* 0x000fe20003800000 */
[----:B------:R-:W-:-:S03]  /*38c0*/  LEA R211, R211, R140, 0x2 ;  /* 0x0000008cd3d37211 */ /* 0x000fc600078e10ff */
[----:B------:R-:W-:Y:S05]  /*38d0*/  @!P2 BRA `(.L_x_5492) ;  /* 0x000000000004a947 */ /* 0x000fea0003800000 */
[----:B-1----:R2:W-:Y:S02]  /*38e0*/  REDG.E.ADD.F32.FTZ.RN.STRONG.GPU desc[UR12][R12.64+-0xe00], R209 ;  /* 0xfff200d10c0079a6 */ /* 0x0025e4000c10f38c */
.L_x_5492:
[----:B------:R-:W-:Y:S05]  /*38f0*/  BSYNC B0 ;  /* 0x0000000000007941 */ /* 0x000fea0003800000 */
.L_x_5491:
[----:B-12---:R1:W2:Y:S01]  /*3900*/  LDS R209, [R211+0xb50] ;  /* 0x000b5000d3d17984 */ /* 0x0062a20000000800 */
[----:B------:R-:W-:Y:S01]  /*3910*/  BSSY B0, `(.L_x_5493) ;  /* 0x0000005000007945 */ /* 0x000fe20003800000 */
[C---:B------:R-:W-:Y:S02]  /*3920*/  IADD3 R24, R151.reuse, 0x100, RZ ;  /* 0x0000010097187810 */ /* 0x040fe40007ffe0ff */
[----:B0-----:R-:W-:Y:S01]  /*3930*/  IADD3 R210, R151, 0x140, RZ ;  /* 0x0000014097d27810 */ /* 0x001fe20007ffe0ff */
[----:B------:R-:W-:Y:S06]  /*3940*/  @!P3 BRA `(.L_x_5494) ;  /* 0x000000000004b947 */ /* 0x000fec0003800000 */
[----:B--2---:R0:W-:Y:S02]  /*3950*/  REDG.E.ADD.F32.FTZ.RN.STRONG.GPU desc[UR12][R12.64+-0xd00], R209 ;  /* 0xfff300d10c0079a6 */ /* 0x0041e4000c10f38c */
.L_x_5494:
[----:B------:R-:W-:Y:S05]  /*3960*/  BSYNC B0 ;  /* 0x0000000000007941 */ /* 0x000fea0003800000 */
.L_x_5493:
[-C--:B0-2---:R-:W-:Y:S01]  /*3970*/  LEA.HI.SX32 R209, R24, R151.reuse, 0x1b ;  /* 0x0000009718d17211 */ /* 0x085fe200078fdaff */
[----:B------:R-:W-:Y:S01]  /*3980*/  BSSY B0, `(.L_x_5495) ;  /* 0x0000010000007945 */ /* 0x000fe20003800000 */
[----:B------:R-:W-:Y:S02]  /*3990*/  ISETP.GE.AND P6, PT, R188, 0x101, PT ;  /* 0x00000101bc00780c */ /* 0x000fe40003fc6270 */
[----:B------:R-:W-:Y:S02]  /*39a0*/  LEA R209, R209, R140, 0x2 ;  /* 0x0000008cd1d17211 */ /* 0x000fe400078e10ff */
[----:B------:R-:W-:Y:S02]  /*39b0*/  IADD3 R212, R151, 0x180, RZ ;  /* 0x0000018097d47810 */ /* 0x000fe40007ffe0ff */
[-C--:B-1----:R-:W-:Y:S02]  /*39c0*/  LEA.HI.SX32 R211, R210, R151.reuse, 0x1b ;  /* 0x00000097d2d37211 */ /* 0x082fe400078fdaff */
        /* <DEDUP_REMOVED lines=11> */
.L_x_5496:
[----:B------:R-:W-:Y:S05]  /*3a80*/  BSYNC B0 ;  /* 0x0000000000007941 */ /* 0x000fea0003800000 */
.L_x_5495:
[----:B01----:R0:W1:Y:S01]  /*3a90*/  LDS R209, [R212+0xd50] ;  /* 0x000d5000d4d17984 */ /* 0x0030620000000800 */
[----:B------:R-:W-:Y:S01]  /*3aa0*/  BSSY B0, `(.L_x_5497) ;  /* 0x0000006000007945 */ /* 0x000fe20003800000 */
[----:B------:R-:W-:Y:S02]  /*3ab0*/  IADD3 R24, R151, 0x200, RZ ;  /* 0x0000020097187810 */ /* 0x000fe40007ffe0ff */
[----:B------:R-:W-:Y:S02]  /*3ac0*/  LEA.HI.SX32 R211, R210, R151, 0x1b ;  /* 0x00000097d2d37211 */ /* 0x000fe400078fdaff */
[----:B------:R-:W-:Y:S01]  /*3ad0*/  LEA R214, R213, R140, 0x2 ;  /* 0x0000008cd5d67211 */ /* 0x000fe200078e10ff */
[----:B------:R-:W-:Y:S06]  /*3ae0*/  @!P1 BRA `(.L_x_5498) ;  /* 0x0000000000049947 */ /* 0x000fec0003800000 */
[----:B-1----:R2:W-:Y:S02]  /*3af0*/  REDG.E.ADD.F32.FTZ.RN.STRONG.GPU desc[UR12][R12.64+-0xb00], R209 ;  /* 0xfff500d10c0079a6 */ /* 0x0025e4000c10f38c */
.L_x_5498:
[----:B------:R-:W-:Y:S05]  /*3b00*/  BSYNC B0 ;  /* 0x0000000000007941 */ /* 0x000fea0003800000 */
.L_x_5497:
[----:B-12---:R1:W2:Y:S01]  /*3b10*/  LDS R209, [R214+0xe50] ;  /* 0x000e5000d6d17984 */ /* 0x0062a20000000800 */
[----:B------:R-:W-:Y:S01]  /*3b20*/  BSSY B0, `(.L_x_5499) ;  /* 0x0000006000007945 */ /* 0x000fe20003800000 */
[----:B------:R-:W-:Y:S02]  /*3b30*/  IADD3 R210, R151, 0x240, RZ ;  /* 0x0000024097d27810 */ /* 0x000fe40007ffe0ff */
[----:B------:R-:W-:Y:S02]  /*3b40*/  LEA.HI.SX32 R213, R24, R151, 0x1b ;  /* 0x0000009718d57211 */ /* 0x000fe400078fdaff */
[----:B0-----:R-:W-:Y:S01]  /*3b50*/  LEA R212, R211, R140, 0x2 ;  /* 0x0000008cd3d47211 */ /* 0x001fe200078e10ff */
[----:B------:R-:W-:Y:S06]  /*3b60*/  @!P2 BRA `(.L_x_5500) ;  /* 0x000000000004a947 */ /* 0x000fec0003800000 */
[----:B--2---:R0:W-:Y:S02]  /*3b70*/  REDG.E.ADD.F32.FTZ.RN.STRONG.GPU desc[UR12][R12.64+-0xa00], R209 ;  /* 0xfff600d10c0079a6 */ /* 0x0041e4000c10f38c */
.L_x_5500:
[----:B------:R-:W-:Y:S05]  /*3b80*/  BSYNC B0 ;  /* 0x0000000000007941 */ /* 0x000fea0003800000 */
.L_x_5499:
[----:B0-2---:R0:W2:Y:S01]  /*3b90*/  LDS R209, [R212+0xf50] ;  /* 0x000f5000d4d17984 */ /* 0x0050a20000000800 */
[----:B------:R-:W-:Y:S01]  /*3ba0*/  BSSY B0, `(.L_x_5501) ;  /* 0x0000005000007945 */ /* 0x000fe20003800000 */
[----:B------:R-:W-:Y:S02]  /*3bb0*/  LEA.HI.SX32 R211, R210, R151, 0x1b ;  /* 0x00000097d2d37211 */ /* 0x000fe400078fdaff */
[----:B------:R-:W-:Y:S01]  /*3bc0*/  LEA R213, R213, R140, 0x2 ;  /* 0x0000008cd5d57211 */ /* 0x000fe200078e10ff */
[----:B------:R-:W-:Y:S06]  /*3bd0*/  @!P3 BRA `(.L_x_5502) ;  /* 0x000000000004b947 */ /* 0x000fec0003800000 */
[----:B--2---:R3:W-:Y:S02]  /*3be0*/  REDG.E.ADD.F32.FTZ.RN.STRONG.GPU desc[UR12][R12.64+-0x900], R209 ;  /* 0xfff700d10c0079a6 */ /* 0x0047e4000c10f38c */
.L_x_5502:
[----:B------:R-:W-:Y:S05]  /*3bf0*/  BSYNC B0 ;  /* 0x0000000000007941 */ /* 0x000fea0003800000 */
.L_x_5501:
[----:B--23--:R2:W3:Y:S01]  /*3c00*/  LDS R209, [R213+0x1050] ;  /* 0x00105000d5d17984 */ /* 0x00c4e20000000800 */
[----:B------:R-:W-:Y:S01]  /*3c10*/  BSSY B0, `(.L_x_5503) ;  /* 0x0000004000007945 */ /* 0x000fe20003800000 */
[----:B------:R-:W-:-:S03]  /*3c20*/  LEA R211, R211, R140, 0x2 ;  /* 0x0000008cd3d37211 */ /* 0x000fc600078e10ff */
[----:B------:R-:W-:Y:S05]  /*3c30*/  @!P4 BRA `(.L_x_5504) ;  /* 0x000000000004c947 */ /* 0x000fea0003800000 */
[----:B---3--:R4:W-:Y:S02]  /*3c40*/  REDG.E.ADD.F32.FTZ.RN.STRONG.GPU desc[UR12][R12.64+-0x800], R209 ;  /* 0xfff800d10c0079a6 */ /* 0x0089e4000c10f38c */
.L_x_5504:
[----:B------:R-:W-:Y:S05]  /*3c50*/  BSYNC B0 ;  /* 0x0000000000007941 */ /* 0x000fea0003800000 */
.L_x_5503:
[----:B---34-:R3:W4:Y:S01]  /*3c60*/  LDS R209, [R211+0x1150] ;  /* 0x00115000d3d17984 */ /* 0x0187220000000800 */
[----:B------:R-:W-:Y:S01]  /*3c70*/  BSSY B0, `(.L_x_5505) ;  /* 0x0000005000007945 */ /* 0x000fe20003800000 */
[C---:B------:R-:W-:Y:S02]  /*3c80*/  IADD3 R210, R151.reuse, 0x280, RZ ;  /* 0x0000028097d27810 */ /* 0x040fe40007ffe0ff */
[----:B0-----:R-:W-:Y:S01]  /*3c90*/  IADD3 R212, R151, 0x2c0, RZ ;  /* 0x000002c097d47810 */ /* 0x001fe20007ffe0ff */
[----:B------:R-:W-:Y:S06]  /*3ca0*/  @!P5 BRA `(.L_x_5506) ;  /* 0x000000000004d947 */ /* 0x000fec0003800000 */
[----:B----4-:R0:W-:Y:S02]  /*3cb0*/  REDG.E.ADD.F32.FTZ.RN.STRONG.GPU desc[UR12][R12.64+-0x700], R209 ;  /* 0xfff900d10c0079a6 */ /* 0x0101e4000c10f38c */
.L_x_5506:
[----:B------:R-:W-:Y:S05]  /*3cc0*/  BSYNC B0 ;  /* 0x0000000000007941 */ /* 0x000fea0003800000 */
.L_x_5505:
[-C--:B0---4-:R-:W-:Y:S01]  /*3cd0*/  LEA.HI.SX32 R209, R210, R151.reuse, 0x1b ;  /* 0x00000097d2d17211 */ /* 0x091fe200078fdaff */
[----:B------:R-:W-:Y:S01]  /*3ce0*/  BSSY B0, `(.L_x_5507) ;  /* 0x0000010000007945 */ /* 0x000fe20003800000 */
[----:B------:R-:W-:Y:S02]  /*3cf0*/  ISETP.GE.AND P6, PT, R188, 0x281, PT ;  /* 0x00000281bc00780c */ /* 0x000fe40003fc6270 */
[----:B------:R-:W-:Y:S02]  /*3d00*/  LEA R209, R209, R140, 0x2 ;  /* 0x0000008cd1d17211 */ /* 0x000fe400078e10ff */
[C---:B-1----:R-:W-:Y:S02]  /*3d10*/  IADD3 R214, R151.reuse, 0x300, RZ ;  /* 0x0000030097d67810 */ /* 0x042fe40007ffe0ff */
[----:B---3--:R-:W-:Y:S02]  /*3d20*/  LEA.HI.SX32 R211, R212, R151, 0x1b ;  /* 0x00000097d4d37211 */ /* 0x008fe400078fdaff */
[----:B------:R-:W0:Y:S01]  /*3d30*/  LDS R209, [R209+0x1250] ;  /* 0x00125000d1d17984 */ /* 0x000e220000000800 */
[----:B------:R-:W-:-:S02]  /*3d40*/  IADD3 R210, R151, 0x340, RZ ;  /* 0x0000034097d27810 */ /* 0x000fc40007ffe0ff */
[----:B--2---:R-:W-:Y:S02]  /*3d50*/  LEA.HI.SX32 R213, R214, R151, 0x1b ;  /* 0x00000097d6d57211 */ /* 0x004fe400078fdaff */
        /* <DEDUP_REMOVED lines=8> */
.L_x_5508:
[----:B------:R-:W-:Y:S05]  /*3de0*/  BSYNC B0 ;  /* 0x0000000000007941 */ /* 0x000fea0003800000 */
.L_x_5507:
[----:B01----:R0:W1:Y:S01]  /*3df0*/  LDS R209, [R212+0x1350] ;  /* 0x00135000d4d17984 */ /* 0x0030620000000800 */
[----:B------:R-:W-:Y:S01]  /*3e00*/  BSSY B0, `(.L_x_5509) ;  /* 0x0000006000007945 */ /* 0x000fe20003800000 */
[----:B------:R-:W-:Y:S02]  /*3e10*/  IADD3 R188, R151, 0x380, RZ ;  /* 0x0000038097bc7810 */ /* 0x000fe40007ffe0ff */
[----:B------:R-:W-:Y:S02]  /*3e20*/  LEA.HI.SX32 R211, R210, R151, 0x1b ;  /* 0x00000097d2d37211 */ /* 0x000fe400078fdaff */
[----:B------:R-:W-:Y:S01]  /*3e30*/  LEA R214, R213, R140, 0x2 ;  /* 0x0000008cd5d67211 */ /* 0x000fe200078e10ff */
[----:B------:R-:W-:Y:S06]  /*3e40*/  @!P1 BRA `(.L_x_5510) ;  /* 0x0000000000049947 */ /* 0x000fec0003800000 */
[----:B-1----:R2:W-:Y:S02]  /*3e50*/  REDG.E.ADD.F32.FTZ.RN.STRONG.GPU desc[UR12][R12.64+-0x500], R209 ;  /* 0xfffb00d10c0079a6 */ /* 0x0025e4000c10f38c */
.L_x_5510:
[----:B------:R-:W-:Y:S05]  /*3e60*/  BSYNC B0 ;  /* 0x0000000000007941 */ /* 0x000fea0003800000 */
.L_x_5509:
[----:B-12---:R1:W2:Y:S01]  /*3e70*/  LDS R209, [R214+0x1450] ;  /* 0x00145000d6d17984 */ /* 0x0062a20000000800 */
[----:B------:R-:W-:Y:S01]  /*3e80*/  BSSY B0, `(.L_x_5511) ;  /* 0x0000006000007945 */ /* 0x000fe20003800000 */
[----:B------:R-:W-:Y:S02]  /*3e90*/  LEA.HI.SX32 R213, R188, R151, 0x1b ;  /* 0x00000097bcd57211 */ /* 0x000fe400078fdaff */
[----:B------:R-:W-:Y:S02]  /*3ea0*/  IADD3 R210, R151, 0x3c0, RZ ;  /* 0x000003c097d27810 */ /* 0x000fe40007ffe0ff */
[----:B------:R-:W-:Y:S01]  /*3eb0*/  LEA R188, R211, R140, 0x2 ;  /* 0x0000008cd3bc7211 */ /* 0x000fe200078e10ff */
[----:B------:R-:W-:Y:S06]  /*3ec0*/  @!P2 BRA `(.L_x_5512) ;  /* 0x000000000004a947 */ /* 0x000fec0003800000 */
[----:B--2---:R3:W-:Y:S02]  /*3ed0*/  REDG.E.ADD.F32.FTZ.RN.STRONG.GPU desc[UR12][R12.64+-0x400], R209 ;  /* 0xfffc00d10c0079a6 */ /* 0x0047e4000c10f38c */
.L_x_5512:
[----:B------:R-:W-:Y:S05]  /*3ee0*/  BSYNC B0 ;  /* 0x0000000000007941 */ /* 0x000fea0003800000 */
.L_x_5511:
[----:B--23--:R2:W3:Y:S01]  /*3ef0*/  LDS R209, [R188+0x1550] ;  /* 0x00155000bcd17984 */ /* 0x00c4e20000000800 */
[----:B------:R-:W-:Y:S01]  /*3f00*/  BSSY B0, `(.L_x_5513) ;  /* 0x0000005000007945 */ /* 0x000fe20003800000 */
[----:B------:R-:W-:Y:S02]  /*3f10*/  LEA.HI.SX32 R211, R210, R151, 0x1b ;  /* 0x00000097d2d37211 */ /* 0x000fe400078fdaff */
[----:B------:R-:W-:Y:S01]  /*3f20*/  LEA R213, R213, R140, 0x2 ;  /* 0x0000008cd5d57211 */ /* 0x000fe200078e10ff */
[----:B------:R-:W-:Y:S06]  /*3f30*/  @!P3 BRA `(.L_x_5514) ;  /* 0x000000000004b947 */ /* 0x000fec0003800000 */
[----:B---3--:R4:W-:Y:S02]  /*3f40*/  REDG.E.ADD.F32.FTZ.RN.STRONG.GPU desc[UR12][R12.64+-0x300], R209 ;  /* 0xfffd00d10c0079a6 */ /* 0x0089e4000c10f38c */
.L_x_5514:
[----:B------:R-:W-:Y:S05]  /*3f50*/  BSYNC B0 ;  /* 0x0000000000007941 */ /* 0x000fea0003800000 */
.L_x_5513:
[----:B---34-:R3:W4:Y:S01]  /*3f60*/  LDS R209, [R213+0x1650] ;  /* 0x00165000d5d17984 */ /* 0x0187220000000800 */
[----:B------:R-:W-:Y:S01]  /*3f70*/  BSSY B0, `(.L_x_5515) ;  /* 0x0000004000007945 */ /* 0x000fe20003800000 */
[----:B------:R-:W-:-:S03]  /*3f80*/  LEA R211, R211, R140, 0x2 ;  /* 0x0000008cd3d37211 */ /* 0x000fc600078e10ff */
[----:B------:R-:W-:Y:S05]  /*3f90*/  @!P4 BRA `(.L_x_5516) ;  /* 0x000000000004c947 */ /* 0x000fea0003800000 */
[----:B----4-:R4:W-:Y:S02]  /*3fa0*/  REDG.E.ADD.F32.FTZ.RN.STRONG.GPU desc[UR12][R12.64+-0x200], R209 ;  /* 0xfffe00d10c0079a6 */ /* 0x0109e4000c10f38c */
.L_x_5516:
[----:B------:R-:W-:Y:S05]  /*3fb0*/  BSYNC B0 ;  /* 0x0000000000007941 */ /* 0x000fea0003800000 */
.L_x_5515:
[----:B----4-:R4:W0:Y:S01]  /*3fc0*/  LDS R209, [R211+0x1750] ;  /* 0x00175000d3d17984 */ /* 0x0108220000000800 */
[----:B------:R-:W-:Y:S04]  /*3fd0*/  BSSY B0, `(.L_x_5517) ;  /* 0x0000003000007945 */ /* 0x000fe80003800000 */
[----:B------:R-:W-:Y:S05]  /*3fe0*/  @!P5 BRA `(.L_x_5518) ;  /* 0x000000000004d947 */ /* 0x000fea0003800000 */
[----:B0-----:R0:W-:Y:S02]  /*3ff0*/  REDG.E.ADD.F32.FTZ.RN.STRONG.GPU desc[UR12][R12.64+-0x100], R209 ;  /* 0xffff00d10c0079a6 */ /* 0x0011e4000c10f38c */
.L_x_5518:
[----:B------:R-:W-:Y:S05]  /*4000*/  BSYNC B0 ;  /* 0x0000000000007941 */ /* 0x000fea0003800000 */
.L_x_5517:
[----:B0-----:R-:W0:Y:S01]  /*4010*/  SHFL.DOWN PT, R209, R16, 0x1, 0x1f ;  /* 0x08201f0010d17f89 */ /* 0x001e2200000e0000 */
[----:B------:R-:W-:Y:S01]  /*4020*/  ISETP.GT.AND P1, PT, R142, 0x1e, PT ;  /* 0x0000001e8e00780c */ /* 0x000fe20003f24270 */
[----:B------:R-:W-:Y:S01]  /*4030*/  FADD.FTZ R90, R207, R90 ;  /* 0x0000005acf5a7221 */ /* 0x000fe20000010000 */
[----:B------:R-:W-:Y:S01]  /*4040*/  FMUL.FTZ R12, R156, R19 ;  /* 0x000000139c0c7220 */ /* 0x000fe20000410000 */
[----:B------:R-:W5:Y:S01]  /*4050*/  SHFL.DOWN PT, R13, R180, 0x1, 0x1f ;  /* 0x08201f00b40d7f89 */ /* 0x000f6200000e0000 */
[----:B------:R-:W-:Y:S01]  /*4060*/  ISETP.NE.AND P2, PT, R142, RZ, PT ;  /* 0x000000ff8e00720c */ /* 0x000fe20003f45270 */
[----:B------:R-:W-:Y:S01]  /*4070*/  BSSY B0, `(.L_x_5519) ;  /* 0x0000079000007945 */ /* 0x000fe20003800000 */
        /* <DEDUP_REMOVED lines=21> */
[----:B-----5:R-:W-:Y:S01]  /*41d0*/  @!P1 FADD.FTZ R180, R180, R13 ;  /* 0x0000000db4b49221 */ /* 0x020fe20000010000 */
[----:B------:R-:W0:Y:S01]  /*41e0*/  SHFL.DOWN PT, R209, R16, 0x2, 0x1f ;  /* 0x08401f0010d17f89 */ /* 0x000e2200000e0000 */
[----:B------:R-:W-:Y:S01]  /*41f0*/  ISETP.GT.AND P1, PT, R142, 0x1d, PT ;  /* 0x0000001d8e00780c */ /* 0x000fe20003f24270 */
[----:B------:R-:W-:Y:S01]  /*4200*/  FADD.FTZ R102, R15, R102 ;  /* 0x000000660f667221 */ /* 0x000fe20000010000 */
[----:B------:R-:W-:Y:S01]  /*4210*/  FADD.FTZ R101, R22, R101 ;  /* 0x0000006516657221 */ /* 0x000fe20000010000 */
[----:B------:R-:W5:Y:S01]  /*4220*/  SHFL.DOWN PT, R13, R180, 0x2, 0x1f ;  /* 0x08401f00b40d7f89 */ /* 0x000f6200000e0000 */
[----:B------:R-:W-:-:S09]  /*4230*/  FADD.FTZ R103, R2, R103 ;  /* 0x0000006702677221 */ /* 0x000fd20000010000 */
[----:B0-----:R-:W-:Y:S01]  /*4240*/  @!P1 FADD.FTZ R16, R16, R209 ;  /* 0x000000d110109221 */ /* 0x001fe20000010000 */
[----:B-----5:R-:W-:-:S04]  /*4250*/  @!P1 FADD.FTZ R180, R180, R13 ;  /* 0x0000000db4b49221 */ /* 0x020fc80000010000 */
[----:B----4-:R-:W0:Y:S01]  /*4260*/  SHFL.DOWN PT, R211, R16, 0x4, 0x1f ;  /* 0x08801f0010d37f89 */ /* 0x010e2200000e0000 */
[----:B------:R-:W-:Y:S01]  /*4270*/  ISETP.GT.AND P1, PT, R142, 0x1b, PT ;  /* 0x0000001b8e00780c */ /* 0x000fe20003f24270 */
[----:B------:R-:W-:Y:S02]  /*4280*/  FMUL.FTZ R13, R156, R18 ;  /* 0x000000129c0d7220 */ /* 0x000fe40000410000 */
[----:B------:R-:W4:Y:S02]  /*4290*/  SHFL.DOWN PT, R209, R180, 0x4, 0x1f ;  /* 0x08801f00b4d17f89 */ /* 0x000f2400000e0000 */
[----:B------:R-:W-:Y:S01]  /*42a0*/  FMUL.FTZ R204, R204, R13 ;  /* 0x0000000dcccc7220 */ /* 0x000fe20000410000 */
[----:B------:R-:W-:-:S03]  /*42b0*/  FMUL.FTZ R13, R156, R171 ;  /* 0x000000ab9c0d7220 */ /* 0x000fc60000410000 */
        /* <DEDUP_REMOVED lines=8> */
[----:B------:R-:W-:Y:S01]  /*4340*/  FMUL.FTZ R170, R170, R13 ;  /* 0x0000000daaaa7220 */ /* 0x000fe20000410000 */
[----:B------:R-:W-:Y:S01]  /*4350*/  FMUL.FTZ R13, R156, R47 ;  /* 0x0000002f9c0d7220 */ /* 0x000fe20000410000 */
[----:B------:R-:W-:Y:S01]  /*4360*/  FFMA.FTZ R189, R192, R173, R189 ;  /* 0x000000adc0bd7223 */ /* 0x000fe200000100bd */
[----:B------:R-:W-:Y:S01]  /*4370*/  FMUL.FTZ R12, R156, R166 ;  /* 0x000000a69c0c7220 */ /* 0x000fe20000410000 */
[----:B------:R-:W-:Y:S01]  /*4380*/  FADD.FTZ R83, R18, R83 ;  /* 0x0000005312537221 */ /* 0x000fe20000010000 */
[----:B------:R-:W-:Y:S01]  /*4390*/  FMUL.FTZ R19, R194, R13 ;  /* 0x0000000dc2137220 */ /* 0x000fe20000410000 */
[----:B0-----:R-:W-:Y:S01]  /*43a0*/  @!P1 FADD.FTZ R16, R16, R211 ;  /* 0x000000d310109221 */ /* 0x001fe20000010000 */
[C---:B------:R-:W-:Y:S01]  /*43b0*/  FMUL.FTZ R13, R156.reuse, R48 ;  /* 0x000000309c0d7220 */ /* 0x040fe20000410000 */
[----:B------:R-:W-:Y:S01]  /*43c0*/  FMUL.FTZ R12, R199, R12 ;  /* 0x0000000cc70c7220 */ /* 0x000fe20000410000 */
[----:B------:R-:W-:Y:S01]  /*43d0*/  FMUL.FTZ R18, R156, R167 ;  /* 0x000000a79c127220 */ /* 0x000fe20000410000 */
[----:B----4-:R-:W-:Y:S01]  /*43e0*/  @!P1 FADD.FTZ R180, R180, R209 ;  /* 0x000000d1b4b49221 */ /* 0x010fe20000010000 */
[----:B------:R-:W0:Y:S01]  /*43f0*/  SHFL.DOWN PT, R207, R16, 0x8, 0x1f ;  /* 0x09001f0010cf7f89 */ /* 0x000e2200000e0000 */
[----:B------:R-:W-:Y:S01]  /*4400*/  ISETP.GT.AND P1, PT, R142, 0x17, PT ;  /* 0x000000178e00780c */ /* 0x000fe20003f24270 */
[----:B------:R-:W-:Y:S01]  /*4410*/  FMUL.FTZ R178, R178, R13 ;  /* 0x0000000db2b27220 */ /* 0x000fe20000410000 */
[----:B------:R-:W-:Y:S01]  /*4420*/  FMUL.FTZ R13, R156, R23 ;  /* 0x000000179c0d7220 */ /* 0x000fe20000410000 */
[----:B------:R-:W4:Y:S01]  /*4430*/  SHFL.DOWN PT, R197, R180, 0x8, 0x1f ;  /* 0x09001f00b4c57f89 */ /* 0x000f2200000e0000 */
[----:B------:R-:W-:Y:S01]  /*4440*/  FFMA.FTZ R12, R193, R166, R12 ;  /* 0x000000a6c10c7223 */ /* 0x000fe2000001000c */
[----:B------:R-:W-:Y:S01]  /*4450*/  FFMA.FTZ R178, R17, R48, R178 ;  /* 0x0000003011b27223 */ /* 0x000fe200000100b2 */
[----:B------:R-:W-:Y:S01]  /*4460*/  FMUL.FTZ R13, R174, R13 ;  /* 0x0000000dae0d7220 */ /* 0x000fe20000410000 */
[----:B------:R-:W-:Y:S01]  /*4470*/  FMUL.FTZ R17, R156, R25 ;  /* 0x000000199c117220 */ /* 0x000fe20000410000 */
[----:B------:R-:W-:Y:S01]  /*4480*/  FADD.FTZ R81, R12, R81 ;  /* 0x000000510c517221 */ /* 0x000fe20000010000 */
[----:B------:R-:W-:Y:S01]  /*4490*/  FMUL.FTZ R12, R156, R49 ;  /* 0x000000319c0c7220 */ /* 0x000fe20000410000 */
        /* <DEDUP_REMOVED lines=17> */
[----:B----4-:R-:W-:Y:S01]  /*45b0*/  @!P1 FADD.FTZ R180, R180, R197 ;  /* 0x000000c5b4b49221 */ /* 0x010fe20000010000 */
[----:B------:R-:W0:Y:S01]  /*45c0*/  SHFL.DOWN PT, R175, R16, 0x10, 0x1f ;  /* 0x0a001f0010af7f89 */ /* 0x000e2200000e0000 */
[----:B------:R-:W-:Y:S01]  /*45d0*/  ISETP.GT.AND P1, PT, R142, 0xf, PT ;  /* 0x0000000f8e00780c */ /* 0x000fe20003f24270 */
[----:B------:R-:W-:Y:S01]  /*45e0*/  FADD.FTZ R75, R160, R75 ;  /* 0x0000004ba04b7221 */ /* 0x000fe20000010000 */
[----:B------:R-:W-:Y:S01]  /*45f0*/  FADD.FTZ R76, R181, R76 ;  /* 0x0000004cb54c7221 */ /* 0x000fe20000010000 */
[----:B------:R-:W4:Y:S01]  /*4600*/  SHFL.DOWN PT, R173, R180, 0x10, 0x1f ;  /* 0x0a001f00b4ad7f89 */ /* 0x000f2200000e0000 */
[----:B------:R-:W-:-:S09]  /*4610*/  FADD.FTZ R73, R46, R73 ;  /* 0x000000492e497221 */ /* 0x000fd20000010000 */
[----:B0-----:R-:W-:Y:S01]  /*4620*/  @!P1 FADD.FTZ R16, R16, R175 ;  /* 0x000000af10109221 */ /* 0x001fe20000010000 */
[----:B----4-:R-:W-:-:S04]  /*4630*/  @!P1 FADD.FTZ R180, R180, R173 ;  /* 0x000000adb4b49221 */ /* 0x010fc80000010000 */
[----:B------:R-:W-:Y:S01]  /*4640*/  MOV R13, R16 ;  /* 0x00000010000d7202 */ /* 0x000fe20000000f00 */
[C---:B------:R-:W-:Y:S01]  /*4650*/  FMUL.FTZ R16, R156.reuse, R169 ;  /* 0x000000a99c107220 */ /* 0x040fe20000410000 */
[----:B------:R-:W-:Y:S01]  /*4660*/  FMUL.FTZ R156, R156, R21 ;  /* 0x000000159c9c7220 */ /* 0x000fe20000410000 */
[----:B------:R-:W-:Y:S02]  /*4670*/  MOV R12, R180 ;  /* 0x000000b4000c7202 */ /* 0x000fe40000000f00 */
[----:B------:R-:W-:Y:S01]  /*4680*/  FMUL.FTZ R183, R183, R16 ;  /* 0x00000010b7b77220 */ /* 0x000fe20000410000 */
[----:B------:R-:W-:Y:S02]  /*4690*/  FMUL.FTZ R3, R3, R156 ;  /* 0x0000009c03037220 */ /* 0x000fe40000410000 */
        /* <DEDUP_REMOVED lines=14> */
[----:B------:R-:W4:Y:S04]  /*4780*/  @P0 LDS R14, [R16+0x3210] ;  /* 0x00321000100e0984 */ /* 0x000f280000000800 */
[----:B------:R-:W5:Y:S01]  /*4790*/  @P0 LDS R15, [R16+0x2e10] ;  /* 0x002e1000100f0984 */ /* 0x000f620000000800 */
[----:B0-----:R-:W-:Y:S01]  /*47a0*/  FADD.FTZ R13, R13, R3 ;  /* 0x000000030d0d7221 */ /* 0x001fe20000010000 */
[----:B------:R-:W-:-:S03]  /*47b0*/  FADD.FTZ R12, R12, R2 ;  /* 0x000000020c0c7221 */ /* 0x000fc60000010000 */
[----:B----4-:R-:W-:Y:S01]  /*47c0*/  @P0 FADD.FTZ R13, R13, R14 ;  /* 0x0000000e0d0d0221 */ /* 0x010fe20000010000 */
[----:B-----5:R-:W-:-:S04]  /*47d0*/  @P0 FADD.FTZ R12, R12, R15 ;  /* 0x0000000f0c0c0221 */ /* 0x020fc80000010000 */
[----:B------:R4:W-:Y:S04]  /*47e0*/  STS [R16+0x3210], R13 ;  /* 0x0032100d10007388 */ /* 0x0009e80000000800 */
[----:B------:R4:W-:Y:S02]  /*47f0*/  STS [R16+0x2e10], R12 ;  /* 0x002e100c10007388 */ /* 0x0009e40000000800 */
.L_x_5520:
[----:B------:R-:W-:Y:S05]  /*4800*/  BSYNC B0 ;  /* 0x0000000000007941 */ /* 0x000fea0003800000 */
.L_x_5519:
[----:B------:R-:W-:Y:S01]  /*4810*/  IADD3 R55, R55, 0x1, RZ ;  /* 0x0000000137377810 */ /* 0x000fe20007ffe0ff */
[----:B------:R-:W-:-:S03]  /*4820*/  UIADD3 UR4, UP0, UR4, 0x1, URZ ;  /* 0x0000000104047890 */ /* 0x000fc6000ff1e03f */
[----:B------:R-:W-:Y:S01]  /*4830*/  ISETP.GE.AND P0, PT, R55, UR24, PT ;  /* 0x0000001837007c0c */ /* 0x000fe2000bf06270 */
[----:B------:R-:W-:-:S12]  /*4840*/  UIADD3.X UR5, URZ, UR5, URZ, UP0, !UPT ;  /* 0x000000053f057290 */ /* 0x000fd800087fe43f */
[----:B------:R-:W-:Y:S05]  /*4850*/  @!P0 BRA `(.L_x_5521) ;  /* 0xffffffcc006c8947 */ /* 0x000fea000383ffff */
.L_x_5477:
[----:B------:R-:W-:Y:S01]  /*4860*/  BAR.SYNC.DEFER_BLOCKING 0x0 ;  /* 0x0000000000007b1d */ /* 0x000fe20000010000 */
[----:B------:R-:W-:Y:S01]  /*4870*/  SHF.L.U32 R0, R151, 0x1, RZ ;  /* 0x0000000197007819 */ /* 0x000fe200000006ff */
[----:B------:R-:W-:Y:S01]  /*4880*/  FADD.FTZ R19, R150, R71 ;  /* 0x0000004796137221 */ /* 0x000fe20000010000 */
[----:B------:R-:W-:Y:S02]  /*4890*/  F2FP.F16.F32.PACK_AB R15, R95, R98 ;  /* 0x000000625f0f723e */ /* 0x000fe400000000ff */
[----:B------:R-:W-:-:S03]  /*48a0*/  LOP3.LUT R3, R0, 0xffffffc0, RZ, 0xc0, !PT ;  /* 0xffffffc000037812 */ /* 0x000fc600078ec0ff */
[----:B------:R-:W5:Y:S01]  /*48b0*/  LDC.64 R20, c[0x0][0x388] ;  /* 0x0000e200ff147b82 */ /* 0x000f620000000a00 */
[----:B------:R-:W-:Y:S01]  /*48c0*/  F2FP.F16.F32.PACK_AB R14, R97, R100 ;  /* 0x00000064610e723e */ /* 0x000fe200000000ff */
[----:B------:R-:W-:Y:S01]  /*48d0*/  ULDC.64 UR4, c[0x0][0x390] ;  /* 0x0000e40000047ab9 */ /* 0x000fe20000000a00 */
[----:B------:R-:W-:Y:S02]  /*48e0*/  LEA R3, R142, R3, 0x1 ;  /* 0x000000038e037211 */ /* 0x000fe400078e08ff */
[----:B0---4-:R-:W-:Y:S02]  /*48f0*/  F2FP.F16.F32.PACK_AB R13, R99, R102 ;  /* 0x00000066630d723e */ /* 0x011fe400000000ff */
[----:B------:R-:W-:Y:S01]  /*4900*/  F2FP.F16.F32.PACK_AB R12, R101, R103 ;  /* 0x00000067650c723e */ /* 0x000fe200000000ff */
[----:B------:R-:W0:Y:S01]  /*4910*/  LDC.64 R22, c[0x0][0x3e0] ;  /* 0x0000f800ff167b82 */ /* 0x000e220000000a00 */
[----:B------:R-:W-:Y:S02]  /*4920*/  F2FP.F16.F32.PACK_AB R99, R87, R90 ;  /* 0x0000005a5763723e */ /* 0x000fe400000000ff */
[----:B------:R-:W-:-:S02]  /*4930*/  F2FP.F16.F32.PACK_AB R98, R89, R92 ;  /* 0x0000005c5962723e */ /* 0x000fc400000000ff */
[----:B------:R-:W-:Y:S02]  /*4940*/  F2FP.F16.F32.PACK_AB R97, R91, R94 ;  /* 0x0000005e5b61723e */ /* 0x000fe400000000ff */
[----:B------:R-:W-:Y:S01]  /*4950*/  LEA R18, R3, R140, 0x4 ;  /* 0x0000008c03127211 */ /* 0x000fe200078e20ff */
[----:B------:R-:W4:Y:S01]  /*4960*/  LDC.64 R34, c[0x0][0x3a8] ;  /* 0x0000ea00ff227b82 */ /* 0x000f220000000a00 */
[----:B------:R-:W-:Y:S02]  /*4970*/  F2FP.F16.F32.PACK_AB R96, R93, R96 ;  /* 0x000000605d60723e */ /* 0x000fe400000000ff */
[----:B------:R-:W-:Y:S01]  /*4980*/  IADD3 R44, R139, -0x1, RZ ;  /* 0xffffffff8b2c7810 */ /* 0x000fe20007ffe0ff */
[----:B------:R1:W-:Y:S01]  /*4990*/  STS.128 [R18], R12 ;  /* 0x0000000c12007388 */ /* 0x0003e20000000c00 */
[----:B------:R-:W-:Y:S02]  /*49a0*/  F2FP.F16.F32.PACK_AB R27, R88, R85 ;  /* 0x00000055581b723e */ /* 0x000fe400000000ff */
[----:B------:R-:W-:Y:S01]  /*49b0*/  SHF.L.U32 R16, R44, 0xa, RZ ;  /* 0x0000000a2c107819 */ /* 0x000fe200000006ff */
[----:B------:R-:W-:Y:S01]  /*49c0*/  STS.128 [R18+0x10], R96 ;  /* 0x0000106012007388 */ /* 0x000fe20000000c00 */
[----:B------:R-:W-:-:S03]  /*49d0*/  NOP ;  /* 0x0000000000007918 */ /* 0x000fc60000000000 */
[----:B------:R-:W2:Y:S01]  /*49e0*/  LDS.128 R4, [R135] ;  /* 0x0000000087047984 */ /* 0x000ea20000000c00 */
[----:B------:R-:W-:Y:S01]  /*49f0*/  SHF.R.S32.HI R17, RZ, 0x1f, R16 ;  /* 0x0000001fff117819 */ /* 0x000fe20000011410 */
[----:B-----5:R-:W-:Y:S01]  /*4a00*/  IMAD R0, R20, UR14, RZ ;  /* 0x0000000e14007c24 */ /* 0x020fe2000f8e02ff */
[----:B------:R-:W-:Y:S01]  /*4a10*/  F2FP.F16.F32.PACK_AB R26, R86, R83 ;  /* 0x00000053561a723e */ /* 0x000fe200000000ff */
[----:B------:R-:W5:Y:S01]  /*4a20*/  LDS.128 R8, [R135+0x200] ;  /* 0x0002000087087984 */ /* 0x000f620000000c00 */
[----:B-1----:R-:W-:Y:S01]  /*4a30*/  IMAD R12, R154, UR4, RZ ;  /* 0x000000049a0c7c24 */ /* 0x002fe2000f8e02ff */
[----:B------:R-:W-:Y:S01]  /*4a40*/  F2FP.F16.F32.PACK_AB R25, R84, R81 ;  /* 0x000000515419723e */ /* 0x000fe200000000ff */
[----:B------:R-:W-:Y:S02]  /*4a50*/  IMAD R21, R21, UR15, R0 ;  /* 0x0000000f15157c24 */ /* 0x000fe4000f8e0200 */
[----:B------:R-:W-:Y:S01]  /*4a60*/  FADD.FTZ R0, R19, R74 ;  /* 0x0000004a13007221 */ /* 0x000fe20000010000 */
[----:B------:R-:W-:Y:S01]  /*4a70*/  IMAD.WIDE.U32 R2, R20, UR15, R16 ;  /* 0x0000000f14027c25 */ /* 0x000fe2000f8e0010 */
[----:B------:R-:W-:-:S03]  /*4a80*/  F2FP.F16.F32.PACK_AB R20, R74, R71 ;  /* 0x000000474a14723e */ /* 0x000fc600000000ff */
[----:B------:R-:W-:Y:S01]  /*4a90*/  FADD.FTZ R13, R0, R73 ;  /* 0x00000049000d7221 */ /* 0x000fe20000010000 */
[----:B------:R-:W-:Y:S01]  /*4aa0*/  IMAD R15, R163, UR5, R12 ;  /* 0x00000005a30f7c24 */ /* 0x000fe2000f8e020c */
[----:B------:R-:W-:Y:S01]  /*4ab0*/  IADD3 R3, R3, R21, RZ ;  /* 0x0000001503037210 */ /* 0x000fe20007ffe0ff */
[----:B----4-:R-:W-:-:S04]  /*4ac0*/  IMAD.WIDE.U32 R16, R34, UR15, R16 ;  /* 0x0000000f22107c25 */ /* 0x010fc8000f8e0010 */
[----:B------:R-:W-:Y:S01]  /*4ad0*/  FADD.FTZ R0, R13, R76 ;  /* 0x0000004c0d007221 */ /* 0x000fe20000010000 */
[----:B------:R-:W-:Y:S01]  /*4ae0*/  F2FP.F16.F32.PACK_AB R21, R76, R73 ;  /* 0x000000494c15723e */ /* 0x000fe200000000ff */
[----:B------:R-:W-:Y:S01]  /*4af0*/  IMAD.WIDE.U32 R2, R163, UR4, R2 ;  /* 0x00000004a3027c25 */ /* 0x000fe2000f8e0002 */
[----:B------:R-:W-:Y:S01]  /*4b00*/  F2FP.F16.F32.PACK_AB R24, R82, R79 ;  /* 0x0000004f5218723e */ /* 0x000fe200000000ff */
[----:B------:R-:W-:Y:S01]  /*4b10*/  ULDC.64 UR4, c[0x0][0x3b0] ;  /* 0x0000ec0000047ab9 */ /* 0x000fe20000000a00 */
[----:B------:R-:W-:Y:S02]  /*4b20*/  IADD3 R143, P1, R143, -0x800, RZ ;  /* 0xfffff8008f8f7810 */ /* 0x000fe40007f3e0ff */
[----:B------:R-:W-:Y:S01]  /*4b30*/  IADD3 R13, R3, R15, RZ ;  /* 0x0000000f030d7210 */ /* 0x000fe20007ffe0ff */
[----:B------:R-:W-:Y:S01]  /*4b40*/  FADD.FTZ R3, R0, R75 ;  /* 0x0000004b00037221 */ /* 0x000fe20000010000 */
[----:B0-----:R-:W-:Y:S02]  /*4b50*/  LEA R12, P0, R2, R22, 0x1 ;  /* 0x00000016020c7211 */ /* 0x001fe400078008ff */
[----:B------:R-:W-:Y:S01]  /*4b60*/  F2FP.F16.F32.PACK_AB R22, R78, R75 ;  /* 0x0000004b4e16723e */ /* 0x000fe200000000ff */
[----:B------:R-:W-:Y:S01]  /*4b70*/  FADD.FTZ R0, R3, R78 ;  /* 0x0000004e03007221 */ /* 0x000fe20000010000 */
[----:B------:R-:W-:-:S02]  /*4b80*/  LEA.HI.X R13, R2, R23, R13, 0x1, P0 ;  /* 0x00000017020d7211 */ /* 0x000fc400000f0c0d */
[----:B------:R-:W-:Y:S01]  /*4b90*/  F2FP.F16.F32.PACK_AB R23, R80, R77 ;  /* 0x0000004d5017723e */ /* 0x000fe200000000ff */
[----:B------:R-:W-:Y:S01]  /*4ba0*/  FADD.FTZ R15, R0, R77 ;  /* 0x0000004d000f7221 */ /* 0x000fe20000010000 */
[----:B------:R-:W-:Y:S01]  /*4bb0*/  IMAD R0, R34, UR14, RZ ;  /* 0x0000000e22007c24 */ /* 0x000fe2000f8e02ff */
[----:B------:R-:W-:Y:S01]  /*4bc0*/  IADD3 R144, P2, R144, -0x800, RZ ;  /* 0xfffff80090907810 */ /* 0x000fe20007f5e0ff */
[----:B------:R-:W-:-:S04]  /*4bd0*/  IMAD.WIDE R2, R137, 0x10, R12 ;  /* 0x0000001089027825 */ /* 0x000fc800078e020c */
[----:B------:R-:W-:Y:S01]  /*4be0*/  FADD.FTZ R80, R15, R80 ;  /* 0x000000500f507221 */ /* 0x000fe20000010000 */
[----:B------:R-:W0:Y:S01]  /*4bf0*/  LDC.64 R12, c[0x0][0x3f0] ;  /* 0x0000fc00ff0c7b82 */ /* 0x000e220000000a00 */
[----:B------:R-:W-:Y:S01]  /*4c00*/  IADD3 R146, P3, R146, -0x800, RZ ;  /* 0xfffff80092927810 */ /* 0x000fe20007f7e0ff */
[----:B--2---:R1:W-:Y:S01]  /*4c10*/  STG.E.128 desc[UR12][R2.64], R4 ;  /* 0x0000000402007986 */ /* 0x0043e2000c101d0c */
[----:B------:R-:W-:Y:S01]  /*4c20*/  FADD.FTZ R79, R80, R79 ;  /* 0x0000004f504f7221 */ /* 0x000fe20000010000 */
[----:B------:R-:W-:Y:S02]  /*4c30*/  IADD3 R148, P4, R148, -0x800, RZ ;  /* 0xfffff80094947810 */ /* 0x000fe40007f9e0ff */
[----:B-----5:R2:W-:Y:S01]  /*4c40*/  STG.E.128 desc[UR12][R2.64+0x200], R8 ;  /* 0x0002000802007986 */ /* 0x0205e2000c101d0c */
[----:B------:R-:W-:Y:S01]  /*4c50*/  FADD.FTZ R82, R79, R82 ;  /* 0x000000524f527221 */ /* 0x000fe20000010000 */
[----:B------:R-:W-:Y:S01]  /*4c60*/  IADD3 R138, R138, 0x1, RZ ;  /* 0x000000018a8a7810 */ /* 0x000fe20007ffe0ff */
[----:B------:R-:W-:Y:S02]  /*4c70*/  BAR.SYNC.DEFER_BLOCKING 0x0 ;  /* 0x0000000000007b1d */ /* 0x000fe40000010000 */
[----:B------:R-:W-:Y:S01]  /*4c80*/  FADD.FTZ R81, R82, R81 ;  /* 0x0000005152517221 */ /* 0x000fe20000010000 */
[----:B------:R-:W-:-:S02]  /*4c90*/  IADD3.X R141, R141, -0x1, RZ, P1, !PT ;  /* 0xffffffff8d8d7810 */ /* 0x000fc40000ffe4ff */
[----:B------:R-:W-:Y:S01]  /*4ca0*/  IADD3.X R145, R145, -0x1, RZ, P2, !PT ;  /* 0xffffffff91917810 */ /* 0x000fe200017fe4ff */
[----:B------:R-:W-:Y:S01]  /*4cb0*/  FADD.FTZ R84, R81, R84 ;  /* 0x0000005451547221 */ /* 0x000fe20000010000 */
[----:B------:R-:W-:Y:S02]  /*4cc0*/  IADD3.X R147, R147, -0x1, RZ, P3, !PT ;  /* 0xffffffff93937810 */ /* 0x000fe40001ffe4ff */
[----:B------:R-:W-:Y:S01]  /*4cd0*/  IADD3.X R149, R149, -0x1, RZ, P4, !PT ;  /* 0xffffffff95957810 */ /* 0x000fe200027fe4ff */
[----:B------:R-:W-:Y:S01]  /*4ce0*/  FADD.FTZ R83, R84, R83 ;  /* 0x0000005354537221 */ /* 0x000fe20000010000 */
[----:B-1----:R-:W-:Y:S02]  /*4cf0*/  IMAD R5, R35, UR15, R0 ;  /* 0x0000000f23057c24 */ /* 0x002fe4000f8e0200 */
[----:B------:R-:W-:Y:S02]  /*4d00*/  IMAD R0, R154, UR4, RZ ;  /* 0x000000049a007c24 */ /* 0x000fe4000f8e02ff */
[----:B------:R-:W-:Y:S01]  /*4d10*/  FADD.FTZ R86, R83, R86 ;  /* 0x0000005653567221 */ /* 0x000fe20000010000 */
[----:B------:R-:W-:Y:S01]  /*4d20*/  IADD3 R17, R17, R5, RZ ;  /* 0x0000000511117210 */ /* 0x000fe20007ffe0ff */
[----:B------:R-:W-:-:S02]  /*4d30*/  IMAD R5, R163, UR5, R0 ;  /* 0x00000005a3057c24 */ /* 0x000fc4000f8e0200 */
[----:B------:R-:W-:Y:S01]  /*4d40*/  FADD.FTZ R85, R86, R85 ;  /* 0x0000005556557221 */ /* 0x000fe20000010000 */
[----:B--2---:R-:W-:-:S04]  /*4d50*/  IMAD.WIDE.U32 R2, R163, UR4, R16 ;  /* 0x00000004a3027c25 */ /* 0x004fc8000f8e0010 */
[----:B------:R-:W-:Y:S01]  /*4d60*/  FADD.FTZ R150, R85, R88 ;  /* 0x0000005855967221 */ /* 0x000fe20000010000 */
[----:B------:R-:W-:Y:S01]  /*4d70*/  STS.128 [R18], R20 ;  /* 0x0000001412007388 */ /* 0x000fe20000000c00 */
[----:B------:R-:W-:Y:S02]  /*4d80*/  IADD3 R0, R3, R5, RZ ;  /* 0x0000000503007210 */ /* 0x000fe40007ffe0ff */
[----:B0-----:R-:W-:Y:S01]  /*4d90*/  LEA R4, P0, R2, R12, 0x1 ;  /* 0x0000000c02047211 */ /* 0x001fe200078008ff */
[----:B------:R-:W-:Y:S01]  /*4da0*/  STS.128 [R18+0x10], R24 ;  /* 0x0000101812007388 */ /* 0x000fe20000000c00 */
[----:B------:R-:W-:-:S03]  /*4db0*/  NOP ;  /* 0x0000000000007918 */ /* 0x000fc60000000000 */
[----:B------:R-:W0:Y:S01]  /*4dc0*/  LDS.128 R36, [R135] ;  /* 0x0000000087247984 */ /* 0x000e220000000c00 */
[----:B------:R-:W-:Y:S02]  /*4dd0*/  LEA.HI.X R5, R2, R13, R0, 0x1, P0 ;  /* 0x0000000d02057211 */ /* 0x000fe400000f0c00 */
[----:B------:R-:W-:Y:S01]  /*4de0*/  ISETP.GT.AND P0, PT, R139, 0x1, PT ;  /* 0x000000018b00780c */ /* 0x000fe20003f04270 */
[----:B------:R-:W1:Y:S01]  /*4df0*/  LDS.128 R40, [R135+0x200] ;  /* 0x0002000087287984 */ /* 0x000e620000000c00 */
[----:B------:R-:W-:Y:S01]  /*4e00*/  MOV R139, R44 ;  /* 0x0000002c008b7202 */ /* 0x000fe20000000f00 */
[----:B------:R-:W-:-:S05]  /*4e10*/  IMAD.WIDE R2, R137, 0x10, R4 ;  /* 0x0000001089027825 */ /* 0x000fca00078e0204 */
[----:B0-----:R0:W-:Y:S04]  /*4e20*/  STG.E.128 desc[UR12][R2.64], R36 ;  /* 0x0000002402007986 */ /* 0x0011e8000c101d0c */
[----:B-1----:R0:W-:Y:S01]  /*4e30*/  STG.E.128 desc[UR12][R2.64+0x200], R40 ;  /* 0x0002002802007986 */ /* 0x0021e2000c101d0c */
[----:B------:R-:W-:Y:S05]  /*4e40*/  @P0 BRA `(.L_x_5522) ;  /* 0xffffffb800b80947 */ /* 0x000fea000383ffff */
.L_x_5475:
[----:B------:R-:W-:Y:S02]  /*4e50*/  ULDC.64 UR4, c[0x0][0x3d8] ;  /* 0x0000f60000047ab9 */ /* 0x000fe40000000a00 */
[----:B------:R-:W-:-:S04]  /*4e60*/  ISETP.NE.U32.AND P0, PT, RZ, UR4, PT ;  /* 0x00000004ff007c0c */ /* 0x000fc8000bf05070 */
[----:B------:R-:W-:-:S13]  /*4e70*/  ISETP.NE.AND.EX P0, PT, RZ, UR5, PT, P0 ;  /* 0x00000005ff007c0c */ /* 0x000fda000bf05300 */
[----:B------:R-:W-:Y:S05]  /*4e80*/  @!P0 BRA `(.L_x_5523) ;  /* 0x0000000000808947 */ /* 0x000fea0003800000 */
[----:B------:R-:W1:Y:S01]  /*4e90*/  SHFL.DOWN P0, R0, R153, 0x1, 0x1f ;  /* 0x08201f0099007f89 */ /* 0x000e620000000000 */
[----:B------:R-:W-:Y:S01]  /*4ea0*/  BSSY B0, `(.L_x_5523) ;  /* 0x000001e000007945 */ /* 0x000fe20003800000 */
[----:B------:R-:W2:Y:S01]  /*4eb0*/  S2R R4, SR_LANEID ;  /* 0x0000000000047919 */ /* 0x000ea20000000000 */
[----:B------:R-:W4:Y:S01]  /*4ec0*/  S2R R6, SR_TID.X ;  /* 0x0000000000067919 */ /* 0x000f220000002100 */
[----:B-1----:R-:W-:-:S05]  /*4ed0*/  @P0 FADD R0, R0, R153 ;  /* 0x0000009900000221 */ /* 0x002fca0000000000 */
[----:B0-----:R-:W0:Y:S01]  /*4ee0*/  SHFL.DOWN P0, R3, R0, 0x2, 0x1f ;  /* 0x08401f0000037f89 */ /* 0x001e220000000000 */
[----:B--2---:R-:W-:-:S13]  /*4ef0*/  ISETP.NE.AND P1, PT, R4, RZ, PT ;  /* 0x000000ff0400720c */ /* 0x004fda0003f25270 */
[----:B------:R-:W1:Y:S01]  /*4f00*/  @!P1 S2R R9, SR_CgaCtaId ;  /* 0x0000000000099919 */ /* 0x000e620000008800 */
[----:B----4-:R-:W-:Y:S01]  /*4f10*/  @!P1 SHF.R.S32.HI R7, RZ, 0x1f, R6 ;  /* 0x0000001fff079819 */ /* 0x010fe20000011406 */
        /* <DEDUP_REMOVED lines=22> */
.L_x_5524:
[----:B------:R-:W-:Y:S05]  /*5080*/  BSYNC B0 ;  /* 0x0000000000007941 */ /* 0x000fea0003800000 */
.L_x_5523:
        /* <DEDUP_REMOVED lines=38> */
.L_x_5526:
[----:B------:R-:W2:Y:S02]  /*52f0*/  S2R R15, SR_TID.X ;  /* 0x00000000000f7919 */ /* 0x000ea40000002100 */
.L_x_5527:
[----:B------:R-:W-:Y:S05]  /*5300*/  BSYNC B0 ;  /* 0x0000000000007941 */ /* 0x000fea0003800000 */
.L_x_5525:
[----:B------:R-:W-:Y:S02]  /*5310*/  ULDC UR16, c[0x0][0x21c] ;  /* 0x0000870000107ab9 */ /* 0x000fe40000000800 */
[----:B--2---:R-:W-:-:S13]  /*5320*/  ISETP.GE.AND P0, PT, R15, UR16, PT ;  /* 0x000000100f007c0c */ /* 0x004fda000bf06270 */
[----:B------:R-:W-:Y:S05]  /*5330*/  @P0 EXIT ;  /* 0x000000000000094d */ /* 0x000fea0003800000 */
[----:B------:R-:W2:Y:S01]  /*5340*/  S2UR UR5, SR_CgaCtaId ;  /* 0x00000000000579c3 */ /* 0x000ea20000008800 */
[----:B------:R-:W-:Y:S01]  /*5350*/  ULDC.64 UR6, c[0x0][0x358] ;  /* 0x0000d60000067ab9 */ /* 0x000fe20000000a00 */
[----:B------:R-:W-:Y:S01]  /*5360*/  ULDC.64 UR8, c[0x0][0x338] ;  /* 0x0000ce0000087ab9 */ /* 0x000fe20000000a00 */
[C---:B------:R-:W-:Y:S01]  /*5370*/  IMAD R0, R154.reuse, UR6, RZ ;  /* 0x000000069a007c24 */ /* 0x040fe2000f8e02ff */
[----:B------:R-:W-:Y:S01]  /*5380*/  BSSY B0, `(.L_x_5528) ;  /* 0x0000028000007945 */ /* 0x000fe20003800000 */
[----:B------:R-:W-:Y:S01]  /*5390*/  IMAD R154, R154, UR8, RZ ;  /* 0x000000089a9a7c24 */ /* 0x000fe2000f8e02ff */
[----:B------:R-:W-:Y:S01]  /*53a0*/  UMOV UR4, 0x400 ;  /* 0x0000040000047882 */ /* 0x000fe20000000000 */
[C---:B0-----:R-:W-:Y:S01]  /*53b0*/  IMAD.WIDE.U32 R2, R163.reuse, UR6, RZ ;  /* 0x00000006a3027c25 */ /* 0x041fe2000f8e00ff */
[----:B------:R-:W-:Y:S01]  /*53c0*/  ULDC.64 UR10, c[0x0][0x360] ;  /* 0x0000d800000a7ab9 */ /* 0x000fe20000000a00 */
[----:B------:R-:W-:Y:S02]  /*53d0*/  ULDC.64 UR14, c[0x0][0x3c8] ;  /* 0x0000f200000e7ab9 */ /* 0x000fe40000000a00 */
[C---:B------:R-:W-:Y:S01]  /*53e0*/  IMAD R23, R163.reuse, UR7, R0 ;  /* 0x00000007a3177c24 */ /* 0x040fe2000f8e0200 */
[----:B------:R-:W-:Y:S01]  /*53f0*/  ULDC.64 UR6, c[0x0][0x340] ;  /* 0x0000d00000067ab9 */ /* 0x000fe20000000a00 */
[----:B------:R-:W-:-:S02]  /*5400*/  IMAD R21, R163, UR9, R154 ;  /* 0x00000009a3157c24 */ /* 0x000fc4000f8e029a */
[----:B-1--4-:R-:W-:Y:S01]  /*5410*/  IMAD.WIDE.U32 R4, R163, UR8, RZ ;  /* 0x00000008a3047c25 */ /* 0x012fe2000f8e00ff */
[----:B------:R-:W-:Y:S01]  /*5420*/  IADD3 R23, R3, R23, RZ ;  /* 0x0000001703177210 */ /* 0x000fe20007ffe0ff */
[----:B------:R-:W-:-:S03]  /*5430*/  ULDC.64 UR8, c[0x0][0x3c0] ;  /* 0x0000f00000087ab9 */ /* 0x000fc60000000a00 */
[----:B------:R-:W-:Y:S01]  /*5440*/  IADD3 R21, R5, R21, RZ ;  /* 0x0000001505157210 */ /* 0x000fe20007ffe0ff */
[----:B--2---:R-:W-:-:S03]  /*5450*/  ULEA UR4, UR5, UR4, 0x18 ;  /* 0x0000000405047291 */ /* 0x004fc6000f8ec03f */
[----:B------:R-:W-:-:S09]  /*5460*/  ULDC UR5, c[0x0][0x0] ;  /* 0x0000000000057ab9 */ /* 0x000fd20000000800 */
.L_x_5529:
        /* <DEDUP_REMOVED lines=26> */
.L_x_5528:
[----:B------:R-:W-:Y:S05]  /*5610*/  EXIT ;  /* 0x000000000000794d */ /* 0x000fea0003800000 */
.L_x_5481:
[----:B------:R-:W-:Y:S01]  /*5620*/  HFMA2.MMA R19, -RZ, RZ, 0, 5.9604644775390625e-08 ;  /* 0x00000001ff137435 */ /* 0x000fe200000001ff */
[----:B------:R-:W-:Y:S02]  /*5630*/  MOV R18, R14 ;  /* 0x0000000e00127202 */ /* 0x000fe40000000f00 */
[----:B------:R-:W-:Y:S02]  /*5640*/  MOV R170, RZ ;  /* 0x000000ff00aa7202 */ /* 0x000fe40000000f00 */
[----:B------:R-:W-:-:S07]  /*5650*/  MOV R219, 0xffffffff ;  /* 0xffffffff00db7802 */ /* 0x000fce0000000f00 */
[----:B-1----:R-:W-:Y:S05]  /*5660*/  WARPSYNC.COLLECTIVE R219, `(.L_x_5530) ;  /* 0x00000000db087348 */ /* 0x002fea0003c00000 */
[----:B------:R0:W2:Y:S02]  /*5670*/  SHFL.UP P2, R16, R18, R19, R170 ;  /* 0x0400001312107389 */ /* 0x0000a400000400aa */
[----:B012---:R-:W-:Y:S01]  /*5680*/  ENDCOLLECTIVE ;  /* 0x000000000000791b */ /* 0x007fe20003800000 */
.L_x_5530:
[----:B------:R-:W-:Y:S02]  /*5690*/  MOV R18, R15 ;  /* 0x0000000f00127202 */ /* 0x000fe40000000f00 */
[----:B------:R-:W-:-:S07]  /*56a0*/  MOV R17, R16 ;  /* 0x0000001000117202 */ /* 0x000fce0000000f00 */
[----:B------:R-:W-:Y:S05]  /*56b0*/  WARPSYNC.COLLECTIVE R219, `(.L_x_5531) ;  /* 0x00000000db087348 */ /* 0x000fea0003c00000 */
[----:B------:R0:W1:Y:S02]  /*56c0*/  SHFL.UP P2, R16, R18, R19, R170 ;  /* 0x0400001312107389 */ /* 0x00006400000400aa */
[----:B01----:R-:W-:Y:S01]  /*56d0*/  ENDCOLLECTIVE ;  /* 0x000000000000791b */ /* 0x003fe20003800000 */
.L_x_5531:
        /* <DEDUP_REMOVED lines=8> */
.L_x_5532:
[----:B------:R-:W-:Y:S02]  /*5760*/  MOV R18, R15 ;  /* 0x0000000f00127202 */ /* 0x000fe40000000f00 */
[----:B------:R-:W-:-:S07]  /*5770*/  MOV R17, R16 ;  /* 0x0000001000117202 */ /* 0x000fce0000000f00 */
[----:B------:R-:W-:Y:S05]  /*5780*/  WARPSYNC.COLLECTIVE R219, `(.L_x_5533) ;  /* 0x00000000db087348 */ /* 0x000fea0003c00000 */
[----:B------:R0:W1:Y:S02]  /*5790*/  SHFL.UP P2, R16, R18, R19, R170 ;  /* 0x0400001312107389 */ /* 0x00006400000400aa */
[----:B01----:R-:W-:Y:S01]  /*57a0*/  ENDCOLLECTIVE ;  /* 0x000000000000791b */ /* 0x003fe20003800000 */
.L_x_5533:
        /* <DEDUP_REMOVED lines=8> */
.L_x_5534:
[----:B------:R-:W-:Y:S02]  /*5830*/  MOV R18, R15 ;  /* 0x0000000f00127202 */ /* 0x000fe40000000f00 */
[----:B------:R-:W-:-:S07]  /*5840*/  MOV R17, R16 ;  /* 0x0000001000117202 */ /* 0x000fce0000000f00 */
[----:B------:R-:W-:Y:S05]  /*5850*/  WARPSYNC.COLLECTIVE R219, `(.L_x_5535) ;  /* 0x00000000db087348 */ /* 0x000fea0003c00000 */
[----:B------:R0:W1:Y:S02]  /*5860*/  SHFL.UP P2, R16, R18, R19, R170 ;  /* 0x0400001312107389 */ /* 0x00006400000400aa */
[----:B01----:R-:W-:Y:S01]  /*5870*/  ENDCOLLECTIVE ;  /* 0x000000000000791b */ /* 0x003fe20003800000 */
.L_x_5535:
        /* <DEDUP_REMOVED lines=8> */
.L_x_5536:
[----:B------:R-:W-:Y:S02]  /*5900*/  MOV R18, R15 ;  /* 0x0000000f00127202 */ /* 0x000fe40000000f00 */
[----:B------:R-:W-:-:S07]  /*5910*/  MOV R17, R16 ;  /* 0x0000001000117202 */ /* 0x000fce0000000f00 */
[----:B------:R-:W-:Y:S05]  /*5920*/  WARPSYNC.COLLECTIVE R219, `(.L_x_5537) ;  /* 0x00000000db087348 */ /* 0x000fea0003c00000 */
[----:B------:R0:W1:Y:S02]  /*5930*/  SHFL.UP P2, R16, R18, R19, R170 ;  /* 0x0400001312107389 */ /* 0x00006400000400aa */
[----:B01----:R-:W-:Y:S01]  /*5940*/  ENDCOLLECTIVE ;  /* 0x000000000000791b */ /* 0x003fe20003800000 */
.L_x_5537:
        /* <DEDUP_REMOVED lines=8> */
.L_x_5538:
[----:B------:R-:W-:Y:S02]  /*59d0*/  MOV R18, R15 ;  /* 0x0000000f00127202 */ /* 0x000fe40000000f00 */
[----:B------:R-:W-:-:S07]  /*59e0*/  MOV R17, R16 ;  /* 0x0000001000117202 */ /* 0x000fce0000000f00 */
[----:B------:R-:W-:Y:S05]  /*59f0*/  WARPSYNC.COLLECTIVE R219, `(.L_x_5539) ;  /* 0x00000000db087348 */ /* 0x000fea0003c00000 */
[----:B------:R0:W1:Y:S02]  /*5a00*/  SHFL.UP P2, R16, R18, R19, R170 ;  /* 0x0400001312107389 */ /* 0x00006400000400aa */
[----:B01----:R-:W-:Y:S01]  /*5a10*/  ENDCOLLECTIVE ;  /* 0x000000000000791b */ /* 0x003fe20003800000 */
.L_x_5539:
[----:B------:R-:W-:Y:S05]  /*5a20*/  BRA `(.L_x_5540) ;  /* 0xffffffc800307947 */ /* 0x000fea000383ffff */
.L_x_5482:
        /* <DEDUP_REMOVED lines=8> */
.L_x_5542:
[----:B------:R-:W-:Y:S05]  /*5ab0*/  BSYNC B0 ;  /* 0x0000000000007941 */ /* 0x000fea0003800000 */
.L_x_5541:
[----:B------:R-:W-:Y:S05]  /*5ac0*/  BRA `(.L_x_5543) ;  /* 0xffffffc8001c7947 */ /* 0x000fea000383ffff */
.L_x_5483:
        /* <DEDUP_REMOVED lines=8> */
.L_x_5545:
[----:B------:R-:W-:Y:S05]  /*5b50*/  BSYNC B0 ;  /* 0x0000000000007941 */ /* 0x000fea0003800000 */
.L_x_5544:
[----:B------:R-:W-:Y:S05]  /*5b60*/  BRA `(.L_x_5546) ;  /* 0xffffffc400fc7947 */ /* 0x000fea000383ffff */
.L_x_5484:
        /* <DEDUP_REMOVED lines=8> */
.L_x_5548:
[----:B------:R-:W-:Y:S05]  /*5bf0*/  BSYNC B0 ;  /* 0x0000000000007941 */ /* 0x000fea0003800000 */
.L_x_5547:
        /* <DEDUP_REMOVED lines=11> */
.L_x_5549:
[----:B------:R-:W-:Y:S05]  /*5cb0*/  WARPSYNC.COLLECTIVE R219, `(.L_x_5550) ;  /* 0x00000000db087348 */ /* 0x000fea0003c00000 */
[----:B------:R0:W1:Y:S02]  /*5cc0*/  SHFL.IDX P2, R220, R222, R221, R224 ;  /* 0x000000dddedc7389 */ /* 0x00006400000400e0 */
[----:B01----:R-:W-:Y:S01]  /*5cd0*/  ENDCOLLECTIVE ;  /* 0x000000000000791b */ /* 0x003fe20003800000 */
.L_x_5550:
[----:B------:R-:W-:Y:S02]  /*5ce0*/  MOV R222, R3 ;  /* 0x0000000300de7202 */ /* 0x000fe40000000f00 */
[----:B------:R-:W-:Y:S02]  /*5cf0*/  MOV R15, R16 ;  /* 0x00000010000f7202 */ /* 0x000fe40000000f00 */
[----:B------:R-:W-:-:S07]  /*5d00*/  MOV R16, R220 ;  /* 0x000000dc00107202 */ /* 0x000fce0000000f00 */
[----:B------:R-:W-:Y:S05]  /*5d10*/  WARPSYNC.COLLECTIVE R219, `(.L_x_5551) ;  /* 0x00000000db087348 */ /* 0x000fea0003c00000 */
[----:B------:R0:W1:Y:S02]  /*5d20*/  SHFL.IDX P2, R220, R222, R221, R224 ;  /* 0x000000dddedc7389 */ /* 0x00006400000400e0 */
[----:B01----:R-:W-:Y:S01]  /*5d30*/  ENDCOLLECTIVE ;  /* 0x000000000000791b */ /* 0x003fe20003800000 */
.L_x_5551:
[----:B------:R-:W-:Y:S01]  /*5d40*/  MOV R17, R220 ;  /* 0x000000dc00117202 */ /* 0x000fe20000000f00 */
[----:B------:R-:W-:Y:S06]  /*5d50*/  BRA `(.L_x_5552) ;  /* 0xffffffc400987947 */ /* 0x000fec000383ffff */
.L_x_5486:
        /* <DEDUP_REMOVED lines=9> */
.L_x_5553:
[----:B------:R-:W-:Y:S02]  /*5df0*/  MOV R226, R13 ;  /* 0x0000000d00e27202 */ /* 0x000fe40000000f00 */
[----:B------:R-:W-:-:S07]  /*5e00*/  MOV R17, R18 ;  /* 0x0000001200117202 */ /* 0x000fce0000000f00 */
[----:B------:R-:W-:Y:S05]  /*5e10*/  WARPSYNC.COLLECTIVE R219, `(.L_x_5554) ;  /* 0x00000000db087348 */ /* 0x000fea0003c00000 */
[----:B------:R0:W1:Y:S02]  /*5e20*/  SHFL.DOWN P6, R18, R226, R19, R228 ;  /* 0x08000013e2127389 */ /* 0x00006400000c00e4 */
[----:B01----:R-:W-:Y:S01]  /*5e30*/  ENDCOLLECTIVE ;  /* 0x000000000000791b */ /* 0x003fe20003800000 */
.L_x_5554:
        /* <DEDUP_REMOVED lines=8> */
.L_x_5555:
[----:B------:R-:W-:Y:S02]  /*5ec0*/  MOV R226, R13 ;  /* 0x0000000d00e27202 */ /* 0x000fe40000000f00 */
[----:B------:R-:W-:-:S07]  /*5ed0*/  MOV R17, R18 ;  /* 0x0000001200117202 */ /* 0x000fce0000000f00 */
[----:B------:R-:W-:Y:S05]  /*5ee0*/  WARPSYNC.COLLECTIVE R219, `(.L_x_5556) ;  /* 0x00000000db087348 */ /* 0x000fea0003c00000 */
[----:B------:R0:W1:Y:S02]  /*5ef0*/  SHFL.DOWN P6, R18, R226, R19, R228 ;  /* 0x08000013e2127389 */ /* 0x00006400000c00e4 */
[----:B01----:R-:W-:Y:S01]  /*5f00*/  ENDCOLLECTIVE ;  /* 0x000000000000791b */ /* 0x003fe20003800000 */
.L_x_5556:
        /* <DEDUP_REMOVED lines=8> */
.L_x_5557:
[----:B------:R-:W-:Y:S02]  /*5f90*/  MOV R226, R13 ;  /* 0x0000000d00e27202 */ /* 0x000fe40000000f00 */
[----:B------:R-:W-:-:S07]  /*5fa0*/  MOV R17, R18 ;  /* 0x0000001200117202 */ /* 0x000fce0000000f00 */
[----:B------:R-:W-:Y:S05]  /*5fb0*/  WARPSYNC.COLLECTIVE R219, `(.L_x_5558) ;  /* 0x00000000db087348 */ /* 0x000fea0003c00000 */
[----:B------:R0:W1:Y:S02]  /*5fc0*/  SHFL.DOWN P6, R18, R226, R19, R228 ;  /* 0x08000013e2127389 */ /* 0x00006400000c00e4 */
[----:B01----:R-:W-:Y:S01]  /*5fd0*/  ENDCOLLECTIVE ;  /* 0x000000000000791b */ /* 0x003fe20003800000 */
.L_x_5558:
        /* <DEDUP_REMOVED lines=8> */
.L_x_5559:
[----:B------:R-:W-:Y:S02]  /*6060*/  MOV R226, R13 ;  /* 0x0000000d00e27202 */ /* 0x000fe40000000f00 */
[----:B------:R-:W-:-:S07]  /*6070*/  MOV R17, R18 ;  /* 0x0000001200117202 */ /* 0x000fce0000000f00 */
[----:B------:R-:W-:Y:S05]  /*6080*/  WARPSYNC.COLLECTIVE R219, `(.L_x_5560) ;  /* 0x00000000db087348 */ /* 0x000fea0003c00000 */
[----:B------:R0:W1:Y:S02]  /*6090*/  SHFL.DOWN P6, R18, R226, R19, R228 ;  /* 0x08000013e2127389 */ /* 0x00006400000c00e4 */
[----:B01----:R-:W-:Y:S01]  /*60a0*/  ENDCOLLECTIVE ;  /* 0x000000000000791b */ /* 0x003fe20003800000 */
.L_x_5560:
        /* <DEDUP_REMOVED lines=8> */
.L_x_5561:
[----:B------:R-:W-:Y:S02]  /*6130*/  MOV R226, R13 ;  /* 0x0000000d00e27202 */ /* 0x000fe40000000f00 */
[----:B------:R-:W-:-:S07]  /*6140*/  MOV R17, R18 ;  /* 0x0000001200117202 */ /* 0x000fce0000000f00 */
[----:B------:R-:W-:Y:S05]  /*6150*/  WARPSYNC.COLLECTIVE R219, `(.L_x_5562) ;  /* 0x00000000db087348 */ /* 0x000fea0003c00000 */
[----:B------:R0:W1:Y:S02]  /*6160*/  SHFL.DOWN P6, R18, R226, R19, R228 ;  /* 0x08000013e2127389 */ /* 0x00006400000c00e4 */
[----:B01----:R-:W-:Y:S01]  /*6170*/  ENDCOLLECTIVE ;  /* 0x000000000000791b */ /* 0x003fe20003800000 */
.L_x_5562:
        /* <DEDUP_REMOVED lines=9> */
.L_x_5563:
[----:B------:R-:W-:Y:S02]  /*6210*/  MOV R222, R13 ;  /* 0x0000000d00de7202 */ /* 0x000fe40000000f00 */
[----:B------:R-:W-:-:S07]  /*6220*/  MOV R214, R220 ;  /* 0x000000dc00d67202 */ /* 0x000fce0000000f00 */
[----:B------:R-:W-:Y:S05]  /*6230*/  WARPSYNC.COLLECTIVE R219, `(.L_x_5564) ;  /* 0x00000000db087348 */ /* 0x000fea0003c00000 */
[----:B------:R0:W1:Y:S02]  /*6240*/  SHFL.IDX P2, R220, R222, R221, R224 ;  /* 0x000000dddedc7389 */ /* 0x00006400000400e0 */
[----:B01----:R-:W-:Y:S01]  /*6250*/  ENDCOLLECTIVE ;  /* 0x000000000000791b */ /* 0x003fe20003800000 */
.L_x_5564:
[----:B------:R-:W-:Y:S05]  /*6260*/  WARPSYNC.COLLECTIVE R219, `(.L_x_5565) ;  /* 0x00000000db087348 */ /* 0x000fea0003c00000 */
[----:B------:R0:W1:Y:S02]  /*6270*/  SHFL.DOWN P6, R18, R226, R19, R228 ;  /* 0x08000013e2127389 */ /* 0x00006400000c00e4 */
[----:B01----:R-:W-:Y:S01]  /*6280*/  ENDCOLLECTIVE ;  /* 0x000000000000791b */ /* 0x003fe20003800000 */
.L_x_5565:
[----:B------:R-:W-:Y:S02]  /*6290*/  MOV R222, R2 ;  /* 0x0000000200de7202 */ /* 0x000fe40000000f00 */
[----:B------:R-:W-:Y:S02]  /*62a0*/  MOV R226, R13 ;  /* 0x0000000d00e27202 */ /* 0x000fe40000000f00 */
[----:B------:R-:W-:Y:S02]  /*62b0*/  MOV R216, R220 ;  /* 0x000000dc00d87202 */ /* 0x000fe40000000f00 */
[----:B------:R-:W-:-:S07]  /*62c0*/  MOV R16, R18 ;  /* 0x0000001200107202 */ /* 0x000fce0000000f00 */
[----:B------:R-:W-:Y:S05]  /*62d0*/  WARPSYNC.COLLECTIVE R219, `(.L_x_5566) ;  /* 0x00000000db087348 */ /* 0x000fea0003c00000 */
[----:B------:R0:W1:Y:S02]  /*62e0*/  SHFL.DOWN P6, R18, R226, R19, R228 ;  /* 0x08000013e2127389 */ /* 0x00006400000c00e4 */
[----:B01----:R-:W-:Y:S01]  /*62f0*/  ENDCOLLECTIVE ;  /* 0x000000000000791b */ /* 0x003fe20003800000 */
.L_x_5566:
[----:B------:R-:W-:Y:S05]  /*6300*/  WARPSYNC.COLLECTIVE R219, `(.L_x_5567) ;  /* 0x00000000db087348 */ /* 0x000fea0003c00000 */
[----:B------:R0:W1:Y:S02]  /*6310*/  SHFL.IDX P2, R220, R222, R221, R224 ;  /* 0x000000dddedc7389 */ /* 0x00006400000400e0 */
[----:B01----:R-:W-:Y:S01]  /*6320*/  ENDCOLLECTIVE ;  /* 0x000000000000791b */ /* 0x003fe20003800000 */
.L_x_5567:
[----:B------:R-:W-:Y:S02]  /*6330*/  MOV R222, R3 ;  /* 0x0000000300de7202 */ /* 0x000fe40000000f00 */
[----:B------:R-:W-:Y:S02]  /*6340*/  MOV R17, R18 ;  /* 0x0000001200117202 */ /* 0x000fe40000000f00 */
[----:B------:R-:W-:-:S07]  /*6350*/  MOV R18, R220 ;  /* 0x000000dc00127202 */ /* 0x000fce0000000f00 */
[----:B------:R-:W-:Y:S05]  /*6360*/  WARPSYNC.COLLECTIVE R219, `(.L_x_5568) ;  /* 0x00000000db087348 */ /* 0x000fea0003c00000 */
[----:B------:R0:W1:Y:S02]  /*6370*/  SHFL.IDX P2, R220, R222, R221, R224 ;  /* 0x000000dddedc7389 */ /* 0x00006400000400e0 */
[----:B01----:R-:W-:Y:S01]  /*6380*/  ENDCOLLECTIVE ;  /* 0x000000000000791b */ /* 0x003fe20003800000 */
.L_x_5568:
[----:B------:R-:W-:Y:S01]  /*6390*/  MOV R19, R220 ;  /* 0x000000dc00137202 */ /* 0x000fe20000000f00 */
[----:B------:R-:W-:Y:S06]  /*63a0*/  BRA `(.L_x_5569) ;  /* 0xffffffc400987947 */ /* 0x000fec000383ffff */
.L_x_5570:
        /* <DEDUP_REMOVED lines=13> */
.L_x_10964:


//--------------------- .text._Z25selective_scan_bwd_kernelI32Selective_Scan_bwd_kernel_traitsILi64ELi16ELb1ELb0ELb1ELb0ELb1EN3c104HalfEfEEv12SSMParamsBwd --------------------------
	.section	.text._Z25selective_scan_bwd_kernelI32Selective_Scan_bwd_kernel_traitsILi64ELi16ELb1ELb0ELb1ELb0ELb1EN3c104HalfEfEEv12SSMParamsBwd,"ax",@progbits
	.align	128
        .global         _Z25selective_scan_bwd_kernelI32Selective_Scan_bwd_kernel_traitsILi64ELi16ELb1ELb0ELb1ELb0ELb1EN3c104HalfEfEEv12SSMParamsBwd
        .type           _Z25selective_scan_bwd_kernelI32Selective_Scan_bwd_kernel_traitsILi64ELi16ELb1ELb0ELb1ELb0ELb1EN3c104HalfEfEEv12SSMParamsBwd,@function
        .size           _Z25selective_scan_bwd_kernelI32Selective_Scan_bwd_kernel_traitsILi64ELi16ELb1ELb0ELb1ELb0ELb1EN3c104HalfEfEEv12SSMParamsBwd,(.L_x_10965 - _Z25selective_scan_bwd_kernelI32Selective_Scan_bwd_kernel_traitsILi64ELi16ELb1ELb0ELb1ELb0ELb1EN3c104HalfEfEEv12SSMParamsBwd)
        .other          _Z25selective_scan_bwd_kernelI32Selective_Scan_bwd_kernel_traitsILi64ELi16ELb1ELb0ELb1ELb0ELb1EN3c104HalfEfEEv12SSMParamsBwd,@"STO_CUDA_ENTRY STV_DEFAULT"
_Z25selective_scan_bwd_kernelI32Selective_Scan_bwd_kernel_traitsILi64ELi16ELb1ELb0ELb1ELb0ELb1EN3c104HalfEfEEv12SSMParamsBwd:
.text._Z25selective_scan_bwd_kernelI32Selective_Scan_bwd_kernel_traitsILi64ELi16ELb1ELb0ELb1ELb0ELb1EN3c104HalfEfEEv12SSMParamsBwd:
[----:B------:R-:W-:Y:S08]  /*0000*/  LDC R1, c[0x0][0x28] ;  /* 0x00000a00ff017b82 */ /* 0x000ff00000000800 */
[----:B------:R-:W0:Y:S01]  /*0010*/  LDC R8, c[0x0][0x228] ;  /* 0x00008a00ff087b82 */ /* 0x000e220000000800 */
[----:B------:R-:W1:Y:S01]  /*0020*/  S2R R53, SR_CTAID.Y ;  /* 0x0000000000357919 */ /* 0x000e620000002600 */
[----:B------:R-:W-:Y:S01]  /*0030*/  CS2R R54, SRZ ;  /* 0x0000000000367805 */ /* 0x000fe2000001ff00 */
[----:B------:R-:W-:Y:S01]  /*0040*/  ULDC.64 UR12, c[0x0][0x208] ;  /* 0x00008200000c7ab9 */ /* 0x000fe20000000a00 */
[----:B------:R-:W-:Y:S01]  /*0050*/  ULDC.64 UR8, c[0x0][0x280] ;  /* 0x0000a00000087ab9 */ /* 0x000fe20000000a00 */
[----:B------:R-:W-:-:S03]  /*0060*/  ULDC.64 UR10, c[0x0][0x290] ;  /* 0x0000a400000a7ab9 */ /* 0x000fc60000000a00 */
        /* <DEDUP_REMOVED lines=24> */
[----:B---3--:R-:W-:Y:S01]  /*01f0*/  HFMA2.MMA R6, -RZ, RZ, 0, 0 ;  /* 0x00000000ff067435 */ /* 0x008fe200000001ff */
[----:B0-----:R-:W-:Y:S01]  /*0200*/  IABS R2, R53 ;  /* 0x0000003500027213 */ /* 0x001fe20000000000 */
[----:B------:R-:W-:-:S05]  /*0210*/  USHF.R.S32.HI UR15, URZ, 0x1f, UR14 ;  /* 0x0000001f3f0f7899 */ /* 0x000fca000801140e */
[----:B------:R-:W0:Y:S01]  /*0220*/  LDC.64 R22, c[0x0][0x2f8] ;  /* 0x0000be00ff167b82 */ /* 0x000e220000000a00 */
[----:B--2---:R-:W-:-:S05]  /*0230*/  IADD3 R10, RZ, -R7, RZ ;  /* 0x80000007ff0a7210 */ /* 0x004fca0007ffe0ff */
[----:B------:R-:W-:Y:S01]  /*0240*/  IMAD R3, R10, R9, RZ ;  /* 0x000000090a037224 */ /* 0x000fe200078e02ff */
[----:B------:R-:W-:Y:S01]  /*0250*/  UIMAD UR6, UR15, UR8, URZ ;  /* 0x000000080f0672a4 */ /* 0x000fe2000f8e023f */
[----:B------:R-:W2:Y:S02]  /*0260*/  LDC.64 R4, c[0x0][0x298] ;  /* 0x0000a600ff047b82 */ /* 0x000ea40000000a00 */
[----:B------:R-:W-:-:S06]  /*0270*/  IMAD.HI.U32 R7, R7, R3, R6 ;  /* 0x0000000307077227 */ /* 0x000fcc00078e0006 */
[----:B------:R-:W-:Y:S01]  /*0280*/  IMAD.HI.U32 R57, R7, R2, RZ ;  /* 0x0000000207397227 */ /* 0x000fe200078e00ff */
[----:B------:R-:W-:Y:S01]  /*0290*/  UIMAD.WIDE.U32 UR4, UR14, UR8, URZ ;  /* 0x000000080e0472a5 */ /* 0x000fe2000f8e003f */
[----:B------:R-:W3:Y:S03]  /*02a0*/  LDC.64 R10, c[0x0][0x330] ;  /* 0x0000cc00ff0a7b82 */ /* 0x000ee60000000a00 */
[----:B------:R-:W-:-:S05]  /*02b0*/  IADD3 R0, -R57, RZ, RZ ;  /* 0x000000ff39007210 */ /* 0x000fca0007ffe1ff */
[C---:B------:R-:W-:Y:S01]  /*02c0*/  IMAD R0, R9.reuse, R0, R2 ;  /* 0x0000000009007224 */ /* 0x040fe200078e0202 */
[----:B------:R-:W0:Y:S04]  /*02d0*/  LDC.64 R66, c[0x0][0x3b8] ;  /* 0x0000ee00ff427b82 */ /* 0x000e280000000a00 */
[----:B------:R-:W-:-:S04]  /*02e0*/  ISETP.GT.U32.AND P1, PT, R9, R0, PT ;  /* 0x000000000900720c */ /* 0x000fc80003f24070 */
[----:B------:R-:W1:Y:S01]  /*02f0*/  LDC.64 R2, c[0x0][0x288] ;  /* 0x0000a200ff027b82 */ /* 0x000e620000000a00 */
[----:B------:R-:W-:Y:S01]  /*0300*/  UIMAD UR8, UR14, UR9, UR6 ;  /* 0x000000090e0872a4 */ /* 0x000fe2000f8e0206 */
[----:B------:R-:W-:-:S06]  /*0310*/  LOP3.LUT R6, R53, R8, RZ, 0x3c, !PT ;  /* 0x0000000835067212 */ /* 0x000fcc00078e3cff */
[----:B------:R-:W0:Y:S01]  /*0320*/  LDC.64 R24, c[0x0][0x2e0] ;  /* 0x0000b800ff187b82 */ /* 0x000e220000000a00 */
        /* <DEDUP_REMOVED lines=8> */
[----:B------:R-:W-:-:S03]  /*03b0*/  LEA R7, R19, 0xfffffc00, 0xa ;  /* 0xfffffc0013077811 */ /* 0x000fc600078e50ff */
        /* <DEDUP_REMOVED lines=15> */
[CC--:B--2---:R-:W-:Y:S02]  /*04b0*/  IMAD.WIDE.U32 R2, R53.reuse, R4.reuse, UR6 ;  /* 0x0000000635027e25 */ /* 0x0c4fe4000f8e0004 */
        /* <DEDUP_REMOVED lines=14> */
[----:B------:R-:W1:Y:S02]  /*05a0*/  @P0 LDC R12, c[0x0][0x214] ;  /* 0x00008500ff0c0b82 */ /* 0x000e640000000800 */
[----:B---3--:R-:W-:Y:S01]  /*05b0*/  IMAD R0, R52, R10, RZ ;  /* 0x0000000a34007224 */ /* 0x008fe200078e02ff */
[----:B------:R-:W-:Y:S01]  /*05c0*/  UIMAD.WIDE.U32 UR4, UR14, UR10, URZ ;  /* 0x0000000a0e0472a5 */ /* 0x000fe2000f8e003f */
[----:B------:R-:W-:Y:S01]  /*05d0*/  ISETP.NE.AND.EX P2, PT, R15, RZ, PT, P2 ;  /* 0x000000ff0f00720c */ /* 0x000fe20003f45320 */
[----:B------:R-:W-:Y:S01]  /*05e0*/  UIMAD UR8, UR14, UR11, UR8 ;  /* 0x0000000b0e0872a4 */ /* 0x000fe2000f8e0208 */
[----:B------:R-:W-:-:S02]  /*05f0*/  IMAD R0, R53, R11, R0 ;  /* 0x0000000b35007224 */ /* 0x000fc400078e0200 */
[----:B------:R-:W-:Y:S01]  /*0600*/  IMAD R11, R57, R13, R2 ;  /* 0x0000000d390b7224 */ /* 0x000fe200078e0202 */
[----:B------:R-:W-:Y:S01]  /*0610*/  UIADD3 UR5, UR5, UR8, URZ ;  /* 0x0000000805057290 */ /* 0x000fe2000fffe03f */
[----:B------:R-:W2:Y:S01]  /*0620*/  @P0 LDC R13, c[0x0][0x21c] ;  /* 0x00008700ff0d0b82 */ /* 0x000ea20000000800 */
        /* <DEDUP_REMOVED lines=11> */
[----:B-1----:R-:W-:Y:S01]  /*06e0*/  @P0 IMAD R0, R12, UR14, R53 ;  /* 0x0000000e0c000c24 */ /* 0x002fe2000f8e0235 */
[----:B------:R-:W-:Y:S02]  /*06f0*/  CS2R R30, SRZ ;  /* 0x00000000001e7805 */ /* 0x000fe4000001ff00 */
[----:B------:R-:W-:Y:S02]  /*0700*/  LEA R62, P4, R63, R20, 0x1 ;  /* 0x000000143f3e7211 */ /* 0x000fe400078808ff */
[----:B------:R-:W-:Y:S01]  /*0710*/  @P1 LEA R30, P3, R53, R16, 0x2 ;  /* 0x00000010351e1211 */ /* 0x000fe200078610ff */
[----:B------:R-:W-:Y:S01]  /*0720*/  @P0 IMAD R0, R0, R19, RZ ;  /* 0x0000001300000224 */ /* 0x000fe200078e02ff */
[----:B------:R-:W-:Y:S02]  /*0730*/  IADD3 R10, R5, R11, RZ ;  /* 0x0000000b050a7210 */ /* 0x000fe40007ffe0ff */
[----:B------:R-:W-:Y:S01]  /*0740*/  @P1 LEA.HI.X R31, R53, R17, R52, 0x2, P3 ;  /* 0x00000011351f1211 */ /* 0x000fe200018f1434 */
[----:B--2---:R-:W-:Y:S01]  /*0750*/  @P0 IMAD R3, R0, R13, RZ ;  /* 0x0000000d00030224 */ /* 0x004fe200078e02ff */
[----:B------:R-:W-:-:S02]  /*0760*/  LEA.HI.X R63, R63, R21, R8, 0x1, P4 ;  /* 0x000000153f3f7211 */ /* 0x000fc400020f0c08 */
[----:B------:R-:W-:Y:S02]  /*0770*/  IADD3.X R2, R9, R10, RZ, P5, !PT ;  /* 0x0000000a09027210 */ /* 0x000fe40002ffe4ff */
[----:B0-----:R-:W-:Y:S02]  /*0780*/  LEA R64, P1, R65, R22, 0x1 ;  /* 0x0000001641407211 */ /* 0x001fe400078208ff */
[----:B------:R-:W-:Y:S02]  /*0790*/  LEA R66, P3, R7, R66, 0x1 ;  /* 0x0000004207427211 */ /* 0x000fe400078608ff */
[----:B------:R-:W-:Y:S01]  /*07a0*/  LEA R69, P4, R71, R24, 0x1 ;  /* 0x0000001847457211 */ /* 0x000fe200078808ff */
[----:B------:R-:W-:Y:S01]  /*07b0*/  HFMA2.MMA R56, -RZ, RZ, 0, 0 ;  /* 0x00000000ff387435 */ /* 0x000fe200000001ff */
[----:B---3--:R-:W-:Y:S01]  /*07c0*/  @P0 IMAD.WIDE R34, R3, 0x8, R34 ;  /* 0x0000000803220825 */ /* 0x008fe200078e0222 */
[----:B------:R-:W-:Y:S02]  /*07d0*/  LEA.HI.X R65, R65, R23, R6, 0x1, P1 ;  /* 0x0000001741417211 */ /* 0x000fe400008f0c06 */
[----:B------:R-:W-:-:S02]  /*07e0*/  @!P0 CS2R R34, SRZ ;  /* 0x0000000000228805 */ /* 0x000fc4000001ff00 */
[----:B------:R-:W-:Y:S02]  /*07f0*/  LEA.HI.X R67, R7, R67, R4, 0x1, P3 ;  /* 0x0000004307437211 */ /* 0x000fe400018f0c04 */
[----:B------:R-:W-:Y:S02]  /*0800*/  LEA.HI.X R71, R71, R25, R2, 0x1, P4 ;  /* 0x0000001947477211 */ /* 0x000fe400020f0c02 */
[----:B------:R-:W-:Y:S01]  /*0810*/  MOV R61, RZ ;  /* 0x000000ff003d7202 */ /* 0x000fe20000000f00 */
        /* <DEDUP_REMOVED lines=8> */
[----:B------:R-:W-:Y:S01]  /*08a0*/  MOV R68, UR6 ;  /* 0x0000000600447c02 */ /* 0x000fe20008000f00 */
[----:B-1----:R-:W-:-:S06]  /*08b0*/  ULEA UR4, UR5, UR4, 0x18 ;  /* 0x0000000405047291 */ /* 0x002fcc000f8ec03f */
[----:B------:R-:W-:Y:S01]  /*08c0*/  MOV R73, UR4 ;  /* 0x0000000400497c02 */ /* 0x000fe20008000f00 */
[----:B------:R-:W-:Y:S01]  /*08d0*/  UMOV UR4, URZ ;  /* 0x0000003f00047c82 */ /* 0x000fe20008000000 */
[----:B0-----:R-:W-:-:S04]  /*08e0*/  SHF.R.S32.HI R3, RZ, 0x1f, R58 ;  /* 0x0000001fff037819 */ /* 0x001fc8000001143a */
[----:B------:R-:W-:-:S04]  /*08f0*/  LEA.HI R3, R3, R58, RZ, 0x5 ;  /* 0x0000003a03037211 */ /* 0x000fc800078f28ff */
[----:B------:R-:W-:-:S04]  /*0900*/  SHF.R.S32.HI R70, RZ, 0x5, R3 ;  /* 0x00000005ff467819 */ /* 0x000fc80000011403 */
[----:B--2---:R-:W-:-:S07]  /*0910*/  LEA R70, R70, R73, 0x3 ;  /* 0x0000004946467211 */ /* 0x004fce00078e18ff */
.L_x_5618:
[----:B------:R-:W-:Y:S01]  /*0920*/  BAR.SYNC.DEFER_BLOCKING 0x0 ;  /* 0x0000000000007b1d */ /* 0x000fe20000010000 */
[----:B0-----:R-:W-:-:S04]  /*0930*/  SHF.L.U32 R3, R58, 0x1, RZ ;  /* 0x000000013a037819 */ /* 0x001fc800000006ff */
[----:B------:R-:W-:-:S03]  /*0940*/  LOP3.LUT R3, R3, 0xffffffc0, RZ, 0xc0, !PT ;  /* 0xffffffc003037812 */ /* 0x000fc600078ec0ff */
[----:B------:R-:W0:Y:S01]  /*0950*/  LDC R28, c[0x0][0x224] ;  /* 0x00008900ff1c7b82 */ /* 0x000e220000000800 */
[----:B------:R-:W-:Y:S01]  /*0960*/  ULDC.64 UR6, c[0x0][0x2a8] ;  /* 0x0000aa0000067ab9 */ /* 0x000fe20000000a00 */
[----:B------:R-:W-:-:S05]  /*0970*/  LOP3.LUT R75, R3, 0x1f, R58, 0xf8, !PT ;  /* 0x0000001f034b7812 */ /* 0x000fca00078ef83a */
[----:B------:R-:W-:Y:S01]  /*0980*/  IMAD.WIDE R8, R75, 0x10, R62 ;  /* 0x000000104b087825 */ /* 0x000fe200078e023e */
[----:B------:R-:W1:Y:S08]  /*0990*/  LDC.64 R48, c[0x0][0x2a0] ;  /* 0x0000a800ff307b82 */ /* 0x000e700000000a00 */
[----:B------:R-:W2:Y:S01]  /*09a0*/  LDC.64 R50, c[0x0][0x308] ;  /* 0x0000c200ff327b82 */ /* 0x000ea20000000a00 */
[----:B------:R-:W3:Y:S04]  /*09b0*/  LDG.E.128 R12, desc[UR12][R8.64] ;  /* 0x0000000c080c7981 */ /* 0x000ee8000c1e1d00 */
[----:B------:R-:W4:Y:S01]  /*09c0*/  LDG.E.128 R16, desc[UR12][R8.64+0x200] ;  /* 0x0002000c08107981 */ /* 0x000f22000c1e1d00 */
[----:B------:R-:W-:Y:S01]  /*09d0*/  IADD3 R0, R3, R60, RZ ;  /* 0x0000003c03007210 */ /* 0x000fe20007ffe0ff */
[----:B------:R-:W-:-:S03]  /*09e0*/  IMAD.WIDE R20, R75, 0x10, R64 ;  /* 0x000000104b147825 */ /* 0x000fc600078e0240 */
[C---:B------:R-:W-:Y:S02]  /*09f0*/  IADD3 R74, R0.reuse, R60, RZ ;  /* 0x0000003c004a7210 */ /* 0x040fe40007ffe0ff */
[-C--:B------:R-:W-:Y:S02]  /*0a00*/  LEA R72, R0, R73.reuse, 0x4 ;  /* 0x0000004900487211 */ /* 0x080fe400078e20ff */
[----:B------:R-:W-:-:S03]  /*0a10*/  LEA R74, R74, R73, 0x4 ;  /* 0x000000494a4a7211 */ /* 0x000fc600078e20ff */
        /* <DEDUP_REMOVED lines=9> */
[----:B---3--:R3:W-:Y:S04]  /*0ab0*/  STS.128 [R72], R24 ;  /* 0x0000001848007388 */ /* 0x0087e80000000c00 */
[----:B----4-:R-:W-:Y:S01]  /*0ac0*/  STS.128 [R72+0x200], R36 ;  /* 0x0002002448007388 */ /* 0x010fe20000000c00 */
[----:B------:R-:W-:-:S03]  /*0ad0*/  NOP ;  /* 0x0000000000007918 */ /* 0x000fc60000000000 */
[----:B------:R-:W-:Y:S04]  /*0ae0*/  LDS.128 R12, [R74] ;  /* 0x000000004a0c7984 */ /* 0x000fe80000000c00 */
[----:B------:R-:W-:Y:S01]  /*0af0*/  LDS.128 R16, [R74+0x10] ;  /* 0x000010004a107984 */ /* 0x000fe20000000c00 */
[----:B0-----:R-:W-:Y:S01]  /*0b00*/  LEA R28, R28, UR4, 0xa ;  /* 0x000000041c1c7c11 */ /* 0x001fe2000f8e50ff */
[----:B---3--:R-:W0:Y:S08]  /*0b10*/  LDC.64 R26, c[0x0][0x318] ;  /* 0x0000c600ff1a7b82 */ /* 0x008e300000000a00 */
[----:B------:R-:W-:Y:S06]  /*0b20*/  BAR.SYNC.DEFER_BLOCKING 0x0 ;  /* 0x0000000000007b1d */ /* 0x000fec0000010000 */
[----:B------:R-:W3:Y:S04]  /*0b30*/  LDG.E.128 R40, desc[UR12][R22.64] ;  /* 0x0000000c16287981 */ /* 0x000ee8000c1e1d00 */
[----:B------:R4:W2:Y:S01]  /*0b40*/  LDG.E.128 R44, desc[UR12][R22.64+0x200] ;  /* 0x0002000c162c7981 */ /* 0x0008a2000c1e1d00 */
[----:B------:R-:W-:Y:S01]  /*0b50*/  SHF.R.S32.HI R29, RZ, 0x1f, R28 ;  /* 0x0000001fff1d7819 */ /* 0x000fe2000001141c */
[----:B------:R-:W-:-:S04]  /*0b60*/  IMAD R0, R52, UR6, RZ ;  /* 0x0000000634007c24 */ /* 0x000fc8000f8e02ff */
[C---:B------:R-:W-:Y:S02]  /*0b70*/  IMAD R25, R53.reuse, UR7, R0 ;  /* 0x0000000735197c24 */ /* 0x040fe4000f8e0200 */
[----:B------:R-:W-:Y:S01]  /*0b80*/  IMAD.WIDE.U32 R20, R53, UR6, R28 ;  /* 0x0000000635147c25 */ /* 0x000fe2000f8e001c */
[----:B------:R-:W-:-:S03]  /*0b90*/  ULDC.64 UR6, c[0x0][0x2b8] ;  /* 0x0000ae0000067ab9 */ /* 0x000fc60000000a00 */
[----:B-1----:R-:W-:Y:S01]  /*0ba0*/  IMAD R0, R48, UR15, RZ ;  /* 0x0000000f30007c24 */ /* 0x002fe2000f8e02ff */
[----:B------:R-:W-:-:S03]  /*0bb0*/  IADD3 R21, R21, R25, RZ ;  /* 0x0000001915157210 */ /* 0x000fc60007ffe0ff */
[----:B----4-:R-:W-:Y:S02]  /*0bc0*/  IMAD R23, R49, UR14, R0 ;  /* 0x0000000e31177c24 */ /* 0x010fe4000f8e0200 */
[----:B------:R-:W-:Y:S02]  /*0bd0*/  IMAD.WIDE.U32 R20, R48, UR14, R20 ;  /* 0x0000000e30147c25 */ /* 0x000fe4000f8e0014 */
[----:B------:R-:W1:Y:S03]  /*0be0*/  LDC.64 R48, c[0x0][0x2b0] ;  /* 0x0000ac00ff307b82 */ /* 0x000e660000000a00 */
[----:B------:R-:W-:Y:S02]  /*0bf0*/  IADD3 R0, R21, R23, RZ ;  /* 0x0000001715007210 */ /* 0x000fe40007ffe0ff */
[----:B0-----:R-:W-:-:S04]  /*0c00*/  LEA R24, P0, R20, R26, 0x1 ;  /* 0x0000001a14187211 */ /* 0x001fc800078008ff */
[----:B------:R-:W-:-:S03]  /*0c10*/  LEA.HI.X R25, R20, R27, R0, 0x1, P0 ;  /* 0x0000001b14197211 */ /* 0x000fc600000f0c00 */
[----:B------:R-:W-:Y:S01]  /*0c20*/  IMAD.WIDE R24, R75, 0x10, R24 ;  /* 0x000000104b187825 */ /* 0x000fe200078e0218 */
[----:B---3--:R0:W-:Y:S04]  /*0c30*/  STS.128 [R72], R40 ;  /* 0x0000002848007388 */ /* 0x0081e80000000c00 */
[----:B--2---:R2:W-:Y:S01]  /*0c40*/  STS.128 [R72+0x200], R44 ;  /* 0x0002002c48007388 */ /* 0x0045e20000000c00 */
[----:B------:R-:W-:-:S03]  /*0c50*/  NOP ;  /* 0x0000000000007918 */ /* 0x000fc60000000000 */
[----:B------:R-:W3:Y:S04]  /*0c60*/  LDS.128 R36, [R74] ;  /* 0x000000004a247984 */ /* 0x000ee80000000c00 */
[----:B------:R-:W-:Y:S01]  /*0c70*/  LDS.128 R20, [R74+0x10] ;  /* 0x000010004a147984 */ /* 0x000fe20000000c00 */
[----:B------:R-:W-:Y:S06]  /*0c80*/  BAR.SYNC.DEFER_BLOCKING 0x0 ;  /* 0x0000000000007b1d */ /* 0x000fec0000010000 */
[----:B------:R-:W4:Y:S04]  /*0c90*/  LDG.E.128 R76, desc[UR12][R24.64+-0x800] ;  /* 0xfff8000c184c7981 */ /* 0x000f28000c1e1d00 */
[----:B------:R2:W3:Y:S01]  /*0ca0*/  LDG.E.128 R80, desc[UR12][R24.64+-0x600] ;  /* 0xfffa000c18507981 */ /* 0x0004e2000c1e1d00 */
[----:B------:R-:W-:-:S02]  /*0cb0*/  IMAD R0, R52, UR6, RZ ;  /* 0x0000000634007c24 */ /* 0x000fc4000f8e02ff */
[----:B------:R-:W-:-:S04]  /*0cc0*/  IMAD.WIDE.U32 R26, R53, UR6, R28 ;  /* 0x00000006351a7c25 */ /* 0x000fc8000f8e001c */
[----:B0-----:R-:W-:Y:S01]  /*0cd0*/  IMAD R41, R53, UR7, R0 ;  /* 0x0000000735297c24 */ /* 0x001fe2000f8e0200 */
[----:B------:R-:W-:Y:S01]  /*0ce0*/  ULDC.64 UR6, c[0x0][0x3a0] ;  /* 0x0000e80000067ab9 */ /* 0x000fe20000000a00 */
[----:B-1----:R-:W-:-:S03]  /*0cf0*/  IMAD R0, R48, UR15, RZ ;  /* 0x0000000f30007c24 */ /* 0x002fc6000f8e02ff */
[----:B------:R-:W-:Y:S01]  /*0d00*/  IADD3 R27, R27, R41, RZ ;  /* 0x000000291b1b7210 */ /* 0x000fe20007ffe0ff */
[----:B------:R-:W-:Y:S02]  /*0d10*/  IMAD R41, R49, UR14, R0 ;  /* 0x0000000e31297c24 */ /* 0x000fe4000f8e0200 */
[----:B--2---:R-:W-:-:S05]  /*0d20*/  IMAD.WIDE.U32 R24, R48, UR14, R26 ;  /* 0x0000000e30187c25 */ /* 0x004fca000f8e001a */
[----:B------:R-:W-:Y:S02]  /*0d30*/  IADD3 R0, R25, R41, RZ ;  /* 0x0000002919007210 */ /* 0x000fe40007ffe0ff */
[----:B------:R-:W-:-:S04]  /*0d40*/  LEA R48, P0, R24, R50, 0x1 ;  /* 0x0000003218307211 */ /* 0x000fc800078008ff */
[----:B------:R-:W-:-:S03]  /*0d50*/  LEA.HI.X R49, R24, R51, R0, 0x1, P0 ;  /* 0x0000003318317211 */ /* 0x000fc600000f0c00 */
[----:B------:R-:W-:Y:S01]  /*0d60*/  IMAD.WIDE R48, R75, 0x10, R48 ;  /* 0x000000104b307825 */ /* 0x000fe200078e0230 */
[----:B----4-:R-:W-:Y:S04]  /*0d70*/  STS.128 [R72], R76 ;  /* 0x0000004c48007388 */ /* 0x010fe80000000c00 */
[----:B---3--:R-:W-:Y:S01]  /*0d80*/  STS.128 [R72+0x200], R80 ;  /* 0x0002005048007388 */ /* 0x008fe20000000c00 */
[----:B------:R-:W-:-:S03]  /*0d90*/  NOP ;  /* 0x0000000000007918 */ /* 0x000fc60000000000 */
[----:B------:R-:W0:Y:S04]  /*0da0*/  LDS.128 R84, [R74] ;  /* 0x000000004a547984 */ /* 0x000e280000000c00 */
[----:B------:R-:W1:Y:S01]  /*0db0*/  LDS.128 R24, [R74+0x10] ;  /* 0x000010004a187984 */ /* 0x000e620000000c00 */
[----:B------:R-:W-:Y:S06]  /*0dc0*/  BAR.SYNC.DEFER_BLOCKING 0x0 ;  /* 0x0000000000007b1d */ /* 0x000fec0000010000 */
[----:B------:R-:W2:Y:S04]  /*0dd0*/  LDG.E.128 R44, desc[UR12][R48.64+-0x800] ;  /* 0xfff8000c302c7981 */ /* 0x000ea8000c1e1d00 */
[----:B------:R3:W4:Y:S01]  /*0de0*/  LDG.E.128 R40, desc[UR12][R48.64+-0x600] ;  /* 0xfffa000c30287981 */ /* 0x000722000c1e1d00 */
[----:B------:R-:W-:-:S02]  /*0df0*/  HADD2.F32 R104, -RZ, R36.H1_H1 ;  /* 0x30000024ff687230 */ /* 0x000fc40000004100 */
[----:B------:R-:W-:Y:S02]  /*0e00*/  HADD2.F32 R101, -RZ, R38.H1_H1 ;  /* 0x30000026ff657230 */ /* 0x000fe40000004100 */
[----:B0-----:R-:W-:Y:S02]  /*0e10*/  HADD2.F32 R0, -RZ, R84.H1_H1 ;  /* 0x30000054ff007230 */ /* 0x001fe40000004100 */
[----:B------:R-:W-:Y:S02]  /*0e20*/  HADD2.F32 R2, -RZ, R85.H0_H0 ;  /* 0x20000055ff027230 */ /* 0x000fe40000004100 */
[----:B------:R-:W-:Y:S02]  /*0e30*/  HADD2.F32 R78, -RZ, R86.H1_H1 ;  /* 0x30000056ff4e7230 */ /* 0x000fe40000004100 */
[----:B------:R-:W-:Y:S01]  /*0e40*/  FMUL.FTZ R77, R0, -1.4426950216293334961 ;  /* 0xbfb8aa3b004d7820 */ /* 0x000fe20000410000 */
[----:B------:R-:W-:Y:S02]  /*0e50*/  HADD2.F32 R50, -RZ, R84.H0_H0 ;  /* 0x20000054ff327230 */ /* 0x000fe40000004100 */
[----:B------:R-:W-:Y:S01]  /*0e60*/  FMUL.FTZ R79, R2, -1.4426950216293334961 ;  /* 0xbfb8aa3b024f7820 */ /* 0x000fe20000410000 */
[----:B------:R-:W-:Y:S01]  /*0e70*/  HADD2.F32 R80, -RZ, R87.H1_H1 ;  /* 0x30000057ff507230 */ /* 0x000fe20000004100 */
[----:B------:R0:W3:Y:S01]  /*0e80*/  MUFU.EX2 R90, R77 ;  /* 0x0000004d005a7308 */ /* 0x0000e20000000800 */
[----:B------:R-:W-:Y:S01]  /*0e90*/  FMUL.FTZ R82, R78, -1.4426950216293334961 ;  /* 0xbfb8aa3b4e527820 */ /* 0x000fe20000410000 */
[----:B-1----:R-:W-:-:S02]  /*0ea0*/  HADD2.F32 R81, -RZ, R24.H1_H1 ;  /* 0x30000018ff517230 */ /* 0x002fc40000004100 */
[----:B------:R-:W-:Y:S01]  /*0eb0*/  FMUL.FTZ R84, R50, -1.4426950216293334961 ;  /* 0xbfb8aa3b32547820 */ /* 0x000fe20000410000 */
[----:B------:R-:W-:Y:S02]  /*0ec0*/  HADD2.F32 R76, -RZ, R85.H1_H1 ;  /* 0x30000055ff4c7230 */ /* 0x000fe40000004100 */
[----:B------:R-:W-:Y:S01]  /*0ed0*/  FMUL.FTZ R85, R80, -1.4426950216293334961 ;  /* 0xbfb8aa3b50557820 */ /* 0x000fe20000410000 */
[----:B------:R-:W-:Y:S02]  /*0ee0*/  HADD2.F32 R51, -RZ, R86.H0_H0 ;  /* 0x20000056ff337230 */ /* 0x000fe40000004100 */
[----:B------:R-:W-:Y:S01]  /*0ef0*/  FMUL.FTZ R86, R81, -1.4426950216293334961 ;  /* 0xbfb8aa3b51567820 */ /* 0x000fe20000410000 */
[----:B------:R1:W1:Y:S01]  /*0f00*/  MUFU.EX2 R92, R79 ;  /* 0x0000004f005c7308 */ /* 0x0002620000000800 */
[----:B0-----:R-:W-:Y:S02]  /*0f10*/  HADD2.F32 R77, -RZ, R87.H0_H0 ;  /* 0x20000057ff4d7230 */ /* 0x001fe40000004100 */
[----:B---3--:R-:W-:Y:S01]  /*0f20*/  FMUL.FTZ R48, R76, -1.4426950216293334961 ;  /* 0xbfb8aa3b4c307820 */ /* 0x008fe20000410000 */
[----:B------:R-:W-:-:S02]  /*0f30*/  HADD2.F32 R87, -RZ, R26.H1_H1 ;  /* 0x3000001aff577230 */ /* 0x000fc40000004100 */
[----:B------:R-:W-:Y:S01]  /*0f40*/  FMUL.FTZ R49, R51, -1.4426950216293334961 ;  /* 0xbfb8aa3b33317820 */ /* 0x000fe20000410000 */
[--C-:B------:R-:W-:Y:S02]  /*0f50*/  HADD2.F32 R102, -RZ, R37.reuse.H0_H0 ;  /* 0x20000025ff667230 */ /* 0x100fe40000004100 */
[----:B------:R-:W-:Y:S01]  /*0f60*/  FMUL.FTZ R83, R77, -1.4426950216293334961 ;  /* 0xbfb8aa3b4d537820 */ /* 0x000fe20000410000 */
[----:B------:R-:W-:Y:S01]  /*0f70*/  HADD2.F32 R100, -RZ, R37.H1_H1 ;  /* 0x30000025ff647230 */ /* 0x000fe20000004100 */
[----:B------:R0:W3:Y:S01]  /*0f80*/  MUFU.EX2 R94, R82 ;  /* 0x00000052005e7308 */ /* 0x0000e20000000800 */
[----:B-1----:R-:W-:Y:S02]  /*0f90*/  HADD2.F32 R79, -RZ, R24.H0_H0 ;  /* 0x20000018ff4f7230 */ /* 0x002fe40000004100 */
[----:B------:R-:W-:Y:S01]  /*0fa0*/  FADD.FTZ R90, R90, 1 ;  /* 0x3f8000005a5a7421 */ /* 0x000fe20000010000 */
[----:B------:R-:W-:Y:S02]  /*0fb0*/  HADD2.F32 R167, -RZ, R12.H1_H1 ;  /* 0x3000000cffa77230 */ /* 0x000fe40000004100 */
[----:B------:R-:W-:-:S02]  /*0fc0*/  HADD2.F32 R165, -RZ, R13.H0_H0 ;  /* 0x2000000dffa57230 */ /* 0x000fc40000004100 */
[----:B------:R-:W-:Y:S01]  /*0fd0*/  FMUL.FTZ R24, R79, -1.4426950216293334961 ;  /* 0xbfb8aa3b4f187820 */ /* 0x000fe20000410000 */
[----:B------:R-:W-:Y:S01]  /*0fe0*/  HADD2.F32 R163, -RZ, R13.H1_H1 ;  /* 0x3000000dffa37230 */ /* 0x000fe20000004100 */
[----:B------:R1:W3:Y:S01]  /*0ff0*/  MUFU.EX2 R88, R84 ;  /* 0x0000005400587308 */ /* 0x0002e20000000800 */
[----:B0-----:R-:W-:Y:S02]  /*1000*/  HADD2.F32 R82, -RZ, R25.H0_H0 ;  /* 0x20000019ff527230 */ /* 0x001fe40000004100 */
[----:B------:R-:W-:Y:S01]  /*1010*/  FADD.FTZ R92, R92, 1 ;  /* 0x3f8000005c5c7421 */ /* 0x000fe20000010000 */
[--C-:B------:R-:W-:Y:S02]  /*1020*/  HADD2.F32 R161, -RZ, R14.reuse.H0_H0 ;  /* 0x2000000effa17230 */ /* 0x100fe40000004100 */
[----:B------:R-:W-:Y:S02]  /*1030*/  HADD2.F32 R159, -RZ, R14.H1_H1 ;  /* 0x3000000eff9f7230 */ /* 0x000fe40000004100 */
[----:B------:R-:W-:Y:S01]  /*1040*/  HADD2.F32 R157, -RZ, R15.H0_H0 ;  /* 0x2000000fff9d7230 */ /* 0x000fe20000004100 */
[----:B------:R0:W0:Y:S01]  /*1050*/  MUFU.EX2 R96, R83 ;  /* 0x0000005300607308 */ /* 0x0000220000000800 */
[----:B-1----:R-:W-:-:S02]  /*1060*/  HADD2.F32 R84, -RZ, R25.H1_H1 ;  /* 0x30000019ff547230 */ /* 0x002fc40000004100 */
[----:B------:R-:W-:Y:S01]  /*1070*/  FMUL.FTZ R25, R82, -1.4426950216293334961 ;  /* 0xbfb8aa3b52197820 */ /* 0x000fe20000410000 */
[----:B---3--:R-:W-:Y:S01]  /*1080*/  FADD.FTZ R94, R94, 1 ;  /* 0x3f8000005e5e7421 */ /* 0x008fe20000010000 */
[--C-:B------:R-:W-:Y:S02]  /*1090*/  HADD2.F32 R155, -RZ, R16.reuse.H0_H0 ;  /* 0x20000010ff9b7230 */ /* 0x100fe40000004100 */
[----:B------:R-:W-:Y:S01]  /*10a0*/  FMUL.FTZ R89, R84, -1.4426950216293334961 ;  /* 0xbfb8aa3b54597820 */ /* 0x000fe20000410000 */
[----:B------:R-:W-:Y:S01]  /*10b0*/  HADD2.F32 R153, -RZ, R16.H1_H1 ;  /* 0x30000010ff997230 */ /* 0x000fe20000004100 */
[----:B------:R1:W3:Y:S01]  /*10c0*/  MUFU.EX2 R97, R85 ;  /* 0x0000005500617308 */ /* 0x0002e20000000800 */
[----:B0-----:R-:W-:Y:S02]  /*10d0*/  HADD2.F32 R83, -RZ, R27.H0_H0 ;  /* 0x2000001bff537230 */ /* 0x001fe40000004100 */
[----:B------:R-:W-:Y:S01]  /*10e0*/  FADD.FTZ R88, R88, 1 ;  /* 0x3f80000058587421 */ /* 0x000fe20000010000 */
[----:B------:R-:W-:-:S02]  /*10f0*/  HADD2.F32 R151, -RZ, R17.H0_H0 ;  /* 0x20000011ff977230 */ /* 0x000fc40000004100 */
[----:B------:R-:W-:Y:S02]  /*1100*/  HADD2.F32 R149, -RZ, R17.H1_H1 ;  /* 0x30000011ff957230 */ /* 0x000fe40000004100 */
[----:B------:R-:W-:Y:S01]  /*1110*/  HADD2.F32 R147, -RZ, R18.H0_H0 ;  /* 0x20000012ff937230 */ /* 0x000fe20000004100 */
[----:B------:R0:W3:Y:S01]  /*1120*/  MUFU.EX2 R99, R86 ;  /* 0x0000005600637308 */ /* 0x0000e20000000800 */
[----:B-1----:R-:W-:Y:S02]  /*1130*/  HADD2.F32 R85, -RZ, R26.H0_H0 ;  /* 0x2000001aff557230 */ /* 0x002fe40000004100 */
[----:B------:R-:W-:Y:S01]  /*1140*/  FMUL.FTZ R26, R87, -1.4426950216293334961 ;  /* 0xbfb8aa3b571a7820 */ /* 0x000fe20000410000 */
[----:B------:R-:W-:Y:S01]  /*1150*/  FADD.FTZ R110, R96, 1 ;  /* 0x3f800000606e7421 */ /* 0x000fe20000010000 */
[----:B------:R-:W-:Y:S02]  /*1160*/  HADD2.F32 R96, -RZ, R36.H0_H0 ;  /* 0x20000024ff607230 */ /* 0x000fe40000004100 */
[----:B------:R-:W-:Y:S01]  /*1170*/  HADD2.F32 R145, -RZ, R18.H1_H1 ;  /* 0x30000012ff917230 */ /* 0x000fe20000004100 */
[----:B------:R1:W1:Y:S01]  /*1180*/  MUFU.EX2 R98, R24 ;  /* 0x0000001800627308 */ /* 0x0002620000000800 */
[----:B0-----:R-:W-:-:S02]  /*1190*/  HADD2.F32 R86, -RZ, R27.H1_H1 ;  /* 0x3000001bff567230 */ /* 0x001fc40000004100 */
[----:B---3--:R-:W-:-:S03]  /*11a0*/  FADD.FTZ R97, R97, 1 ;  /* 0x3f80000061617421 */ /* 0x008fc60000010000 */
[----:B------:R-:W-:Y:S02]  /*11b0*/  FMUL.FTZ R27, R86, -1.4426950216293334961 ;  /* 0xbfb8aa3b561b7820 */ /* 0x000fe40000410000 */
[----:B------:R0:W3:Y:S01]  /*11c0*/  MUFU.EX2 R103, R25 ;  /* 0x0000001900677308 */ /* 0x0000e20000000800 */
[----:B-1----:R-:W-:Y:S01]  /*11d0*/  FMUL.FTZ R24, R85, -1.4426950216293334961 ;  /* 0xbfb8aa3b55187820 */ /* 0x002fe20000410000 */
[----:B------:R-:W-:-:S06]  /*11e0*/  FADD.FTZ R116, R99, 1 ;  /* 0x3f80000063747421 */ /* 0x000fcc0000010000 */
[----:B------:R-:W1:Y:S01]  /*11f0*/  MUFU.EX2 R48, R48 ;  /* 0x0000003000307308 */ /* 0x000e620000000800 */
[----:B0-----:R-:W-:Y:S01]  /*1200*/  FMUL.FTZ R25, R83, -1.4426950216293334961 ;  /* 0xbfb8aa3b53197820 */ /* 0x001fe20000410000 */
[----:B------:R-:W-:Y:S01]  /*1210*/  FADD.FTZ R114, R98, 1 ;  /* 0x3f80000062727421 */ /* 0x000fe20000010000 */
[----:B------:R-:W-:-:S05]  /*1220*/  HADD2.F32 R98, -RZ, R38.H0_H0 ;  /* 0x20000026ff627230 */ /* 0x000fca0000004100 */
[----:B------:R-:W0:Y:S01]  /*1230*/  MUFU.EX2 R49, R49 ;  /* 0x0000003100317308 */ /* 0x000e220000000800 */
[----:B---3--:R-:W-:-:S07]  /*1240*/  FADD.FTZ R117, R103, 1 ;  /* 0x3f80000067757421 */ /* 0x008fce0000010000 */
[----:B------:R-:W3:Y:S01]  /*1250*/  MUFU.EX2 R112, R24 ;  /* 0x0000001800707308 */ /* 0x000ee20000000800 */
[----:B-1----:R-:W-:-:S07]  /*1260*/  FADD.FTZ R95, R48, 1 ;  /* 0x3f800000305f7421 */ /* 0x002fce0000010000 */
[----:B------:R-:W1:Y:S01]  /*1270*/  MUFU.EX2 R113, R26 ;  /* 0x0000001a00717308 */ /* 0x000e620000000800 */
[----:B0-----:R-:W-:Y:S02]  /*1280*/  FADD.FTZ R108, R49, 1 ;  /* 0x3f800000316c7421 */ /* 0x001fe40000010000 */
[----:B------:R-:W0:Y:S05]  /*1290*/  LDC.64 R48, c[0x0][0x398] ;  /* 0x0000e600ff307b82 */ /* 0x000e2a0000000a00 */
[----:B------:R-:W1:Y:S01]  /*12a0*/  MUFU.EX2 R120, R25 ;  /* 0x0000001900787308 */ /* 0x000e620000000800 */
[----:B---3--:R-:W-:-:S07]  /*12b0*/  FADD.FTZ R112, R112, 1 ;  /* 0x3f80000070707421 */ /* 0x008fce0000010000 */
[----:B------:R-:W-:Y:S01]  /*12c0*/  MUFU.EX2 R121, R27 ;  /* 0x0000001b00797308 */ /* 0x000fe20000000800 */
[----:B-1----:R-:W-:-:S07]  /*12d0*/  FADD.FTZ R118, R113, 1 ;  /* 0x3f80000071767421 */ /* 0x002fce0000010000 */
[----:B------:R-:W1:Y:S01]  /*12e0*/  MUFU.EX2 R105, R89 ;  /* 0x0000005900697308 */ /* 0x000e620000000800 */
[----:B------:R-:W-:-:S07]  /*12f0*/  FADD.FTZ R123, R120, 1 ;  /* 0x3f800000787b7421 */ /* 0x000fce0000010000 */
[----:B------:R3:W-:Y:S08]  /*1300*/  MUFU.RCP R89, R88 ;  /* 0x0000005800597308 */ /* 0x0007f00000001000 */
[----:B------:R0:W-:Y:S01]  /*1310*/  MUFU.RCP R91, R90 ;  /* 0x0000005a005b7308 */ /* 0x0001e20000001000 */
[----:B---3--:R-:W-:Y:S02]  /*1320*/  IMAD R88, R52, UR6, RZ ;  /* 0x0000000634587c24 */ /* 0x008fe4000f8e02ff */
[----:B-1----:R-:W-:-:S05]  /*1330*/  FADD.FTZ R119, R105, 1 ;  /* 0x3f80000069777421 */ /* 0x002fca0000010000 */
[----:B------:R-:W1:Y:S01]  /*1340*/  MUFU.RCP R115, R97 ;  /* 0x0000006100737308 */ /* 0x000e620000001000 */
[----:B0-----:R-:W-:-:S07]  /*1350*/  HADD2.F32 R90, -RZ, R20.H0_H0 ;  /* 0x20000014ff5a7230 */ /* 0x001fce0000004100 */
[----:B------:R-:W0:Y:S08]  /*1360*/  MUFU.RCP R108, R108 ;  /* 0x0000006c006c7308 */ /* 0x000e300000001000 */
[----:B------:R-:W-:Y:S01]  /*1370*/  MUFU.RCP R110, R110 ;  /* 0x0000006e006e7308 */ /* 0x000fe20000001000 */
[----:B-1----:R-:W-:-:S04]  /*1380*/  FADD.FTZ R113, -R115, 1 ;  /* 0x3f80000073717421 */ /* 0x002fc80000010100 */
[----:B------:R-:W-:-:S03]  /*1390*/  FFMA.FTZ R113, R80, R113, 1 ;  /* 0x3f80000050717423 */ /* 0x000fc60000010071 */
[----:B------:R1:W-:Y:S01]  /*13a0*/  MUFU.RCP R93, R92 ;  /* 0x0000005c005d7308 */ /* 0x0003e20000001000 */
[----:B0-----:R-:W-:-:S04]  /*13b0*/  FADD.FTZ R38, -R108, 1 ;  /* 0x3f8000006c267421 */ /* 0x001fc80000010100 */
[C---:B------:R-:W-:Y:S01]  /*13c0*/  FFMA.FTZ R38, R51.reuse, R38, 1 ;  /* 0x3f80000033267423 */ /* 0x040fe20000010026 */
[----:B------:R-:W-:Y:S02]  /*13d0*/  FMUL.FTZ R51, R51, R108 ;  /* 0x0000006c33337220 */ /* 0x000fe40000410000 */
[----:B------:R-:W0:Y:S01]  /*13e0*/  MUFU.RCP R95, R95 ;  /* 0x0000005f005f7308 */ /* 0x000e220000001000 */
[----:B-1----:R-:W-:-:S07]  /*13f0*/  HADD2.F32 R92, -RZ, R39.H1_H1 ;  /* 0x30000027ff5c7230 */ /* 0x002fce0000004100 */
[----:B------:R1:W3:Y:S08]  /*1400*/  MUFU.RCP R111, R94 ;  /* 0x0000005e006f7308 */ /* 0x0002f00000001000 */
[----:B------:R-:W3:Y:S01]  /*1410*/  MUFU.RCP R117, R117 ;  /* 0x0000007500757308 */ /* 0x000ee20000001000 */
[----:B-1----:R-:W-:Y:S02]  /*1420*/  HADD2.F32 R94, -RZ, R39.H0_H0 ;  /* 0x20000027ff5e7230 */ /* 0x002fe40000004100 */
[----:B0-----:R-:W-:-:S04]  /*1430*/  FADD.FTZ R37, -R95, 1 ;  /* 0x3f8000005f257421 */ /* 0x001fc80000010100 */
[----:B------:R-:W-:Y:S01]  /*1440*/  FFMA.FTZ R37, R76, R37, 1 ;  /* 0x3f8000004c257423 */ /* 0x000fe20000010025 */
[----:B------:R-:W0:Y:S08]  /*1450*/  MUFU.RCP R119, R119 ;  /* 0x0000007700777308 */ /* 0x000e300000001000 */
[----:B------:R-:W1:Y:S08]  /*1460*/  MUFU.RCP R114, R114 ;  /* 0x0000007200727308 */ /* 0x000e700000001000 */
[----:B------:R0:W-:Y:S08]  /*1470*/  MUFU.RCP R128, R112 ;  /* 0x0000007000807308 */ /* 0x0001f00000001000 */
[----:B------:R-:W1:Y:S08]  /*1480*/  MUFU.RCP R134, R123 ;  /* 0x0000007b00867308 */ /* 0x000e700000001000 */
[----:B------:R-:W1:Y:S08]  /*1490*/  MUFU.RCP R116, R116 ;  /* 0x0000007400747308 */ /* 0x000e700000001000 */
[----:B------:R-:W-:Y:S01]  /*14a0*/  MUFU.RCP R130, R118 ;  /* 0x0000007600827308 */ /* 0x000fe20000001000 */
[----:B--2---:R2:W-:Y:S04]  /*14b0*/  STS.128 [R72], R44 ;  /* 0x0000002c48007388 */ /* 0x0045e80000000c00 */
[----:B----4-:R4:W-:Y:S01]  /*14c0*/  STS.128 [R72+0x200], R40 ;  /* 0x0002002848007388 */ /* 0x0109e20000000c00 */
[----:B------:R-:W-:-:S03]  /*14d0*/  NOP ;  /* 0x0000000000007918 */ /* 0x000fc60000000000 */
[----:B------:R-:W3:Y:S01]  /*14e0*/  LDS.128 R24, [R74] ;  /* 0x000000004a187984 */ /* 0x000ee20000000c00 */
[C---:B--2---:R-:W-:Y:S02]  /*14f0*/  IMAD R47, R53.reuse, UR7, R88 ;  /* 0x00000007352f7c24 */ /* 0x044fe4000f8e0258 */
[----:B------:R-:W-:Y:S01]  /*1500*/  IMAD.WIDE.U32 R44, R53, UR6, R28 ;  /* 0x00000006352c7c25 */ /* 0x000fe2000f8e001c */
[----:B------:R-:W-:-:S03]  /*1510*/  ULDC.64 UR6, c[0x0][0x320] ;  /* 0x0000c80000067ab9 */ /* 0x000fc60000000a00 */
[----:B----4-:R-:W-:Y:S01]  /*1520*/  IMAD R42, R48, UR15, RZ ;  /* 0x0000000f302a7c24 */ /* 0x010fe2000f8e02ff */
[----:B------:R-:W-:Y:S01]  /*1530*/  IADD3 R41, R45, R47, RZ ;  /* 0x0000002f2d297210 */ /* 0x000fe20007ffe0ff */
[----:B------:R-:W-:Y:S01]  /*1540*/  HADD2.F32 R88, -RZ, R20.H1_H1 ;  /* 0x30000014ff587230 */ /* 0x000fe20000004100 */
[----:B------:R-:W-:Y:S01]  /*1550*/  MOV R40, R44 ;  /* 0x0000002c00287202 */ /* 0x000fe20000000f00 */
[----:B------:R-:W-:Y:S02]  /*1560*/  IMAD R143, R49, UR14, R42 ;  /* 0x0000000e318f7c24 */ /* 0x000fe4000f8e022a */
[--C-:B------:R-:W-:Y:S02]  /*1570*/  HADD2.F32 R42, -RZ, R21.reuse.H0_H0 ;  /* 0x20000015ff2a7230 */ /* 0x100fe40000004100 */
[----:B------:R-:W-:Y:S02]  /*1580*/  HADD2.F32 R49, -RZ, R21.H1_H1 ;  /* 0x30000015ff317230 */ /* 0x000fe40000004100 */
[----:B------:R-:W-:Y:S01]  /*1590*/  FADD.FTZ R21, -R89, 1 ;  /* 0x3f80000059157421 */ /* 0x000fe20000010100 */
[----:B------:R-:W-:-:S02]  /*15a0*/  HADD2.F32 R43, -RZ, R22.H0_H0 ;  /* 0x20000016ff2b7230 */ /* 0x000fc40000004100 */
[----:B------:R-:W-:Y:S02]  /*15b0*/  HADD2.F32 R44, -RZ, R22.H1_H1 ;  /* 0x30000016ff2c7230 */ /* 0x000fe40000004100 */
[--C-:B------:R-:W-:Y:S02]  /*15c0*/  HADD2.F32 R45, -RZ, R23.reuse.H0_H0 ;  /* 0x20000017ff2d7230 */ /* 0x100fe40000004100 */
[----:B------:R-:W-:Y:S02]  /*15d0*/  HADD2.F32 R46, -RZ, R23.H1_H1 ;  /* 0x30000017ff2e7230 */ /* 0x000fe40000004100 */
[----:B------:R-:W-:Y:S01]  /*15e0*/  FADD.FTZ R23, -R91, 1 ;  /* 0x3f8000005b177421 */ /* 0x000fe20000010100 */
[--C-:B---3--:R-:W-:Y:S02]  /*15f0*/  HADD2.F32 R47, -RZ, R24.reuse.H0_H0 ;  /* 0x20000018ff2f7230 */ /* 0x108fe40000004100 */
[----:B------:R-:W-:Y:S02]  /*1600*/  HADD2.F32 R99, -RZ, R24.H1_H1 ;  /* 0x30000018ff637230 */ /* 0x000fe40000004100 */
[----:B------:R-:W-:-:S02]  /*1610*/  HADD2.F32 R97, -RZ, R25.H0_H0 ;  /* 0x20000019ff617230 */ /* 0x000fc40000004100 */
[----:B------:R-:W-:Y:S01]  /*1620*/  FMUL.FTZ R20, R96, R47 ;  /* 0x0000002f60147220 */ /* 0x000fe20000410000 */
[----:B------:R-:W-:Y:S02]  /*1630*/  HADD2.F32 R103, -RZ, R25.H1_H1 ;  /* 0x30000019ff677230 */ /* 0x000fe40000004100 */
[----:B------:R-:W-:Y:S01]  /*1640*/  FMUL.FTZ R22, R104, R99 ;  /* 0x0000006368167220 */ /* 0x000fe20000410000 */
[--C-:B------:R-:W-:Y:S02]  /*1650*/  HADD2.F32 R105, -RZ, R26.reuse.H0_H0 ;  /* 0x2000001aff697230 */ /* 0x100fe40000004100 */
[----:B------:R-:W-:Y:S01]  /*1660*/  FFMA.FTZ R25, R50, R21, 1 ;  /* 0x3f80000032197423 */ /* 0x000fe20000010015 */
[----:B------:R-:W-:Y:S02]  /*1670*/  HADD2.F32 R106, -RZ, R26.H1_H1 ;  /* 0x3000001aff6a7230 */ /* 0x000fe40000004100 */
[----:B------:R-:W-:Y:S01]  /*1680*/  FMUL.FTZ R24, R89, R20 ;  /* 0x0000001459187220 */ /* 0x000fe20000410000 */
[----:B------:R-:W-:-:S02]  /*1690*/  HADD2.F32 R107, -RZ, R27.H0_H0 ;  /* 0x2000001bff6b7230 */ /* 0x000fc40000004100 */
[----:B------:R-:W-:Y:S01]  /*16a0*/  FMUL.FTZ R26, R91, R22 ;  /* 0x000000165b1a7220 */ /* 0x000fe20000410000 */
[----:B------:R-:W-:Y:S02]  /*16b0*/  HADD2.F32 R109, -RZ, R27.H1_H1 ;  /* 0x3000001bff6d7230 */ /* 0x000fe40000004100 */
[----:B------:R-:W-:Y:S01]  /*16c0*/  FFMA.FTZ R27, R0, R23, 1 ;  /* 0x3f800000001b7423 */ /* 0x000fe20000010017 */
[----:B------:R-:W-:Y:S01]  /*16d0*/  FMUL.FTZ R39, R98, R105 ;  /* 0x0000006962277220 */ /* 0x000fe20000410000 */
[----:B------:R2:W3:Y:S01]  /*16e0*/  LDS.128 R20, [R74+0x10] ;  /* 0x000010004a147984 */ /* 0x0004e20000000c00 */
[----:B------:R-:W-:Y:S01]  /*16f0*/  FMUL.FTZ R24, R24, R25 ;  /* 0x0000001918187220 */ /* 0x000fe20000410000 */
[----:B------:R-:W-:Y:S01]  /*1700*/  FMUL.FTZ R27, R26, R27 ;  /* 0x0000001b1a1b7220 */ /* 0x000fe20000410000 */
[----:B------:R-:W-:Y:S01]  /*1710*/  FMUL.FTZ R39, R108, R39 ;  /* 0x000000276c277220 */ /* 0x000fe20000410000 */
[----:B------:R-:W-:Y:S01]  /*1720*/  FADD.FTZ R25, -R93, 1 ;  /* 0x3f8000005d197421 */ /* 0x000fe20000010100 */
[----:B------:R-:W-:Y:S01]  /*1730*/  FMUL.FTZ R26, R102, R97 ;  /* 0x00000061661a7220 */ /* 0x000fe20000410000 */
[----:B------:R-:W-:Y:S01]  /*1740*/  FMUL.FTZ R36, R100, R103 ;  /* 0x0000006764247220 */ /* 0x000fe20000410000 */
[----:B------:R-:W-:Y:S01]  /*1750*/  FMUL.FTZ R38, R39, R38 ;  /* 0x0000002627267220 */ /* 0x000fe20000410000 */
[----:B--2---:R-:W-:Y:S01]  /*1760*/  FADD.FTZ R74, -R110, 1 ;  /* 0x3f8000006e4a7421 */ /* 0x004fe20000010100 */
        /* <DEDUP_REMOVED lines=11> */
[C---:B------:R-:W-:Y:S01]  /*1820*/  FADD.FTZ R37, -R111.reuse, 1 ;  /* 0x3f8000006f257421 */ /* 0x040fe20000010100 */
[----:B0-----:R-:W-:Y:S01]  /*1830*/  FMUL.FTZ R112, R92, R109 ;  /* 0x0000006d5c707220 */ /* 0x001fe20000410000 */
[----:B------:R-:W-:Y:S01]  /*1840*/  FMUL.FTZ R26, R111, R26 ;  /* 0x0000001a6f1a7220 */ /* 0x000fe20000410000 */
[----:B------:R0:W2:Y:S01]  /*1850*/  MUFU.RCP R139, R74 ;  /* 0x0000004a008b7308 */ /* 0x0000a20000001000 */
        /* <DEDUP_REMOVED lines=16> */
[----:B---3--:R-:W-:-:S02]  /*1960*/  HADD2.F32 R127, -RZ, R21.H0_H0 ;  /* 0x20000015ff7f7230 */ /* 0x008fc40000004100 */
[----:B------:R-:W-:Y:S01]  /*1970*/  FMUL.FTZ R96, R101, R111 ;  /* 0x0000006f65607220 */ /* 0x000fe20000410000 */
[----:B------:R-:W-:Y:S02]  /*1980*/  HADD2.F32 R122, -RZ, R21.H1_H1 ;  /* 0x30000015ff7a7230 */ /* 0x000fe40000004100 */
[----:B------:R-:W-:Y:S01]  /*1990*/  FADD.FTZ R21, -R117, 1 ;  /* 0x3f80000075157421 */ /* 0x000fe20000010100 */
[----:B------:R-:W-:Y:S02]  /*19a0*/  HADD2.F32 R131, -RZ, R20.H0_H0 ;  /* 0x20000014ff837230 */ /* 0x000fe40000004100 */
[----:B0-----:R-:W-:Y:S01]  /*19b0*/  FMUL.FTZ R74, R42, R127 ;  /* 0x0000007f2a4a7220 */ /* 0x001fe20000410000 */
[--C-:B------:R-:W-:Y:S02]  /*19c0*/  HADD2.F32 R118, -RZ, R23.reuse.H0_H0 ;  /* 0x20000017ff767230 */ /* 0x100fe40000004100 */
[----:B------:R-:W-:Y:S01]  /*19d0*/  FMUL.FTZ R124, R49, R122 ;  /* 0x0000007a317c7220 */ /* 0x000fe20000410000 */
[----:B------:R-:W-:-:S02]  /*19e0*/  HADD2.F32 R121, -RZ, R23.H1_H1 ;  /* 0x30000017ff797230 */ /* 0x000fc40000004100 */
[----:B------:R-:W-:Y:S01]  /*19f0*/  FADD.FTZ R23, -R119, 1 ;  /* 0x3f80000077177421 */ /* 0x000fe20000010100 */
[----:B------:R-:W-:Y:S02]  /*1a00*/  HADD2.F32 R129, -RZ, R20.H1_H1 ;  /* 0x30000014ff817230 */ /* 0x000fe40000004100 */
[----:B------:R-:W-:Y:S01]  /*1a10*/  FFMA.FTZ R113, R82, R21, 1 ;  /* 0x3f80000052717423 */ /* 0x000fe20000010015 */
[----:B-1----:R-:W-:Y:S01]  /*1a20*/  FADD.FTZ R20, -R114, 1 ;  /* 0x3f80000072147421 */ /* 0x002fe20000010100 */
        /* <DEDUP_REMOVED lines=8> */
[--C-:B------:R-:W-:Y:S01]  /*1ab0*/  HADD2.F32 R120, -RZ, R22.reuse.H0_H0 ;  /* 0x20000016ff787230 */ /* 0x100fe20000004100 */
[----:B------:R-:W0:Y:S01]  /*1ac0*/  LDC.64 R112, c[0x0][0x3e8] ;  /* 0x0000fa00ff707b82 */ /* 0x000e220000000a00 */
[----:B------:R-:W-:-:S02]  /*1ad0*/  HADD2.F32 R125, -RZ, R22.H1_H1 ;  /* 0x30000016ff7d7230 */ /* 0x000fc40000004100 */
[----:B------:R-:W-:Y:S01]  /*1ae0*/  FADD.FTZ R126, -R134, 1 ;  /* 0x3f800000867e7421 */ /* 0x000fe20000010100 */
[----:B------:R-:W-:Y:S01]  /*1af0*/  FADD.FTZ R22, -R116, 1 ;  /* 0x3f80000074167421 */ /* 0x000fe20000010100 */
[----:B------:R-:W-:Y:S01]  /*1b00*/  FMUL.FTZ R23, R88, R129 ;  /* 0x0000008158177220 */ /* 0x000fe20000410000 */
[----:B------:R-:W-:Y:S01]  /*1b10*/  FMUL.FTZ R74, R21, R20 ;  /* 0x00000014154a7220 */ /* 0x000fe20000410000 */
[----:B--2---:R-:W-:Y:S01]  /*1b20*/  FADD.FTZ R21, -R139, 1 ;  /* 0x3f8000008b157421 */ /* 0x004fe20000010100 */
[----:B------:R-:W-:Y:S01]  /*1b30*/  FFMA.FTZ R137, R83, R126, 1 ;  /* 0x3f80000053897423 */ /* 0x000fe2000001007e */
[----:B------:R-:W-:Y:S01]  /*1b40*/  FFMA.FTZ R22, R81, R22, 1 ;  /* 0x3f80000051167423 */ /* 0x000fe20000010016 */
[----:B------:R-:W-:Y:S01]  /*1b50*/  FMUL.FTZ R23, R116, R23 ;  /* 0x0000001774177220 */ /* 0x000fe20000410000 */
[----:B------:R-:W-:Y:S01]  /*1b60*/  FMUL.FTZ R135, R45, R118 ;  /* 0x000000762d877220 */ /* 0x000fe20000410000 */
[----:B------:R-:W-:Y:S01]  /*1b70*/  FMUL.FTZ R126, R46, R121 ;  /* 0x000000792e7e7220 */ /* 0x000fe20000410000 */
[----:B------:R-:W-:Y:S01]  /*1b80*/  FFMA.FTZ R141, R86, R21, 1 ;  /* 0x3f800000568d7423 */ /* 0x000fe20000010015 */
[----:B------:R-:W-:Y:S01]  /*1b90*/  FADD.FTZ R20, -R128, 1 ;  /* 0x3f80000080147421 */ /* 0x000fe20000010100 */
[----:B------:R-:W-:Y:S01]  /*1ba0*/  FMUL.FTZ R21, R43, R120 ;  /* 0x000000782b157220 */ /* 0x000fe20000410000 */
[----:B------:R-:W-:Y:S01]  /*1bb0*/  FMUL.FTZ R123, R23, R22 ;  /* 0x00000016177b7220 */ /* 0x000fe20000410000 */
[----:B------:R-:W-:Y:S01]  /*1bc0*/  FMUL.FTZ R132, R134, R135 ;  /* 0x0000008786847220 */ /* 0x000fe20000410000 */
[----:B------:R-:W-:Y:S01]  /*1bd0*/  FMUL.FTZ R136, R139, R126 ;  /* 0x0000007e8b887220 */ /* 0x000fe20000410000 */
[----:B------:R-:W-:Y:S01]  /*1be0*/  FADD.FTZ R22, -R130, 1 ;  /* 0x3f80000082167421 */ /* 0x000fe20000010100 */
        /* <DEDUP_REMOVED lines=15> */
[----:B------:R-:W-:Y:S01]  /*1ce0*/  IMAD.WIDE.U32 R132, R48, UR14, R40 ;  /* 0x0000000e30847c25 */ /* 0x000fe2000f8e0028 */
[----:B------:R-:W-:Y:S01]  /*1cf0*/  LEA R36, R60, R3, 0x1 ;  /* 0x000000033c247211 */ /* 0x000fe200078e08ff */
[----:B------:R-:W1:Y:S01]  /*1d00*/  LDC R48, c[0x0][0x21c] ;  /* 0x00008700ff307b82 */ /* 0x000e620000000800 */
[----:B------:R-:W-:Y:S01]  /*1d10*/  F2FP.F16.F32.PACK_AB R23, R26, R39 ;  /* 0x000000271a17723e */ /* 0x000fe200000000ff */
[----:B------:R-:W-:Y:S01]  /*1d20*/  FMUL.FTZ R117, R82, R117 ;  /* 0x0000007552757220 */ /* 0x000fe20000410000 */
[----:B------:R-:W-:Y:S01]  /*1d30*/  F2FP.F16.F32.PACK_AB R24, R123, R74 ;  /* 0x0000004a7b18723e */ /* 0x000fe200000000ff */
[----:B------:R-:W-:Y:S01]  /*1d40*/  HADD2.F32 R123, -RZ, R12.H0_H0 ;  /* 0x2000000cff7b7230 */ /* 0x000fe20000004100 */
[----:B------:R-:W-:Y:S01]  /*1d50*/  F2FP.F16.F32.PACK_AB R22, R37, R38 ;  /* 0x000000262516723e */ /* 0x000fe200000000ff */
[----:B------:R-:W-:Y:S01]  /*1d60*/  FMUL.FTZ R119, R84, R119 ;  /* 0x0000007754777220 */ /* 0x000fe20000410000 */
[----:B------:R-:W-:Y:S01]  /*1d70*/  F2FP.F16.F32.PACK_AB R26, R135, R126 ;  /* 0x0000007e871a723e */ /* 0x000fe200000000ff */
[----:B------:R-:W-:Y:S01]  /*1d80*/  FMUL.FTZ R85, R85, R128 ;  /* 0x0000008055557220 */ /* 0x000fe20000410000 */
[----:B------:R-:W-:Y:S01]  /*1d90*/  LEA R74, R36, R73, 0x4 ;  /* 0x00000049244a7211 */ /* 0x000fe200078e20ff */
[----:B------:R-:W-:Y:S01]  /*1da0*/  BAR.SYNC.DEFER_BLOCKING 0x0 ;  /* 0x0000000000007b1d */ /* 0x000fe20000010000 */
[----:B------:R-:W-:Y:S01]  /*1db0*/  IADD3 R41, R133, R143, RZ ;  /* 0x0000008f85297210 */ /* 0x000fe20007ffe0ff */
[----:B------:R-:W-:Y:S01]  /*1dc0*/  FMUL.FTZ R87, R87, R130 ;  /* 0x0000008257577220 */ /* 0x000fe20000410000 */
[----:B0-----:R-:W-:Y:S01]  /*1dd0*/  LEA R40, P0, R132, R112, 0x1 ;  /* 0x0000007084287211 */ /* 0x001fe200078008ff */
[----:B------:R-:W-:Y:S01]  /*1de0*/  FMUL.FTZ R83, R83, R134 ;  /* 0x0000008653537220 */ /* 0x000fe20000410000 */
[----:B------:R-:W-:Y:S01]  /*1df0*/  FMUL.FTZ R139, R86, R139 ;  /* 0x0000008b568b7220 */ /* 0x000fe20000410000 */
[----:B------:R-:W-:Y:S01]  /*1e00*/  HADD2.F32 R143, -RZ, R19.H0_H0 ;  /* 0x20000013ff8f7230 */ /* 0x000fe20000004100 */
[----:B------:R-:W-:Y:S01]  /*1e10*/  LEA.HI.X R41, R132, R113, R41, 0x1, P0 ;  /* 0x0000007184297211 */ /* 0x000fe200000f0c29 */
[----:B------:R-:W-:Y:S01]  /*1e20*/  HADD2.F32 R113, -RZ, R15.H1_H1 ;  /* 0x3000000fff717230 */ /* 0x000fe20000004100 */
[----:B------:R-:W-:Y:S01]  /*1e30*/  ISETP.NE.U32.AND P0, PT, RZ, UR6, PT ;  /* 0x00000006ff007c0c */ /* 0x000fe2000bf05070 */
[----:B------:R-:W-:-:S02]  /*1e40*/  HADD2.F32 R141, -RZ, R19.H1_H1 ;  /* 0x30000013ff8d7230 */ /* 0x000fc40000004100 */
[----:B------:R-:W-:Y:S01]  /*1e50*/  FMUL.FTZ R94, R94, R77 ;  /* 0x0000004d5e5e7220 */ /* 0x000fe20000410000 */
[----:B------:R-:W-:Y:S01]  /*1e60*/  IMAD.WIDE R40, R75, 0x10, R40 ;  /* 0x000000104b287825 */ /* 0x000fe200078e0228 */
[----:B------:R-:W-:-:S03]  /*1e70*/  ISETP.NE.AND.EX P0, PT, RZ, UR7, PT, P0 ;  /* 0x00000007ff007c0c */ /* 0x000fc6000bf05300 */
        /* <DEDUP_REMOVED lines=9> */
[----:B------:R-:W-:Y:S04]  /*1f10*/  STS.128 [R74], R20 ;  /* 0x000000144a007388 */ /* 0x000fe80000000c00 */
[----:B------:R-:W-:Y:S01]  /*1f20*/  STS.128 [R74+0x10], R24 ;  /* 0x000010184a007388 */ /* 0x000fe20000000c00 */
[----:B------:R-:W-:-:S03]  /*1f30*/  NOP ;  /* 0x0000000000007918 */ /* 0x000fc60000000000 */
[----:B------:R-:W0:Y:S04]  /*1f40*/  LDS.128 R36, [R72] ;  /* 0x0000000048247984 */ /* 0x000e280000000c00 */
[----:B------:R-:W2:Y:S04]  /*1f50*/  LDS.128 R12, [R72+0x200] ;  /* 0x00020000480c7984 */ /* 0x000ea80000000c00 */
[----:B0-----:R0:W-:Y:S04]  /*1f60*/  STG.E.128 desc[UR12][R40.64+-0x800], R36 ;  /* 0xfff8002428007986 */ /* 0x0011e8000c101d0c */
[----:B--2---:R0:W-:Y:S01]  /*1f70*/  STG.E.128 desc[UR12][R40.64+-0x600], R12 ;  /* 0xfffa000c28007986 */ /* 0x0041e2000c101d0c */
        /* <DEDUP_REMOVED lines=23> */
[----:B------:R-:W-:Y:S01]  /*20f0*/  IMAD R2, R52, UR8, RZ ;  /* 0x0000000834027c24 */ /* 0x000fe2000f8e02ff */
[----:B------:R-:W-:Y:S01]  /*2100*/  F2FP.F16.F32.PACK_AB R12, R91, R12 ;  /* 0x0000000c5b0c723e */ /* 0x000fe200000000ff */
[----:B------:R-:W-:Y:S01]  /*2110*/  IMAD.WIDE.U32 R36, R53, UR8, R28 ;  /* 0x0000000835247c25 */ /* 0x000fe2000f8e001c */
[----:B------:R-:W-:-:S02]  /*2120*/  F2FP.F16.F32.PACK_AB R19, R22, R19 ;  /* 0x000000131613723e */ /* 0x000fc400000000ff */
[----:B------:R-:W-:Y:S01]  /*2130*/  F2FP.F16.F32.PACK_AB R18, R87, R18 ;  /* 0x000000125712723e */ /* 0x000fe200000000ff */
[----:B------:R1:W-:Y:S01]  /*2140*/  STS.128 [R74], R12 ;  /* 0x0000000c4a007388 */ /* 0x0003e20000000c00 */
[----:B------:R-:W-:Y:S01]  /*2150*/  F2FP.F16.F32.PACK_AB R17, R122, R17 ;  /* 0x000000117a11723e */ /* 0x000fe200000000ff */
[----:B------:R-:W-:Y:S01]  /*2160*/  IMAD R39, R53, UR9, R2 ;  /* 0x0000000935277c24 */ /* 0x000fe2000f8e0202 */
[----:B------:R-:W-:-:S04]  /*2170*/  F2FP.F16.F32.PACK_AB R16, R20, R79 ;  /* 0x0000004f1410723e */ /* 0x000fc800000000ff */
[----:B------:R-:W-:Y:S01]  /*2180*/  IADD3 R37, R37, R39, RZ ;  /* 0x0000002725257210 */ /* 0x000fe20007ffe0ff */
[----:B------:R-:W-:Y:S01]  /*2190*/  STS.128 [R74+0x10], R16 ;  /* 0x000010104a007388 */ /* 0x000fe20000000c00 */
[----:B------:R-:W-:-:S03]  /*21a0*/  NOP ;  /* 0x0000000000007918 */ /* 0x000fc60000000000 */
[----:B------:R-:W2:Y:S01]  /*21b0*/  LDS.128 R20, [R72] ;  /* 0x0000000048147984 */ /* 0x000ea20000000c00 */
[C---:B0-----:R-:W-:Y:S02]  /*21c0*/  IMAD R2, R40.reuse, UR15, RZ ;  /* 0x0000000f28027c24 */ /* 0x041fe4000f8e02ff */
[----:B-1----:R-:W-:Y:S01]  /*21d0*/  IMAD.WIDE.U32 R12, R40, UR14, R36 ;  /* 0x0000000e280c7c25 */ /* 0x002fe2000f8e0024 */
[----:B------:R-:W0:Y:S03]  /*21e0*/  LDS.128 R24, [R72+0x200] ;  /* 0x0002000048187984 */ /* 0x000e260000000c00 */
[----:B------:R-:W-:Y:S01]  /*21f0*/  IMAD R15, R41, UR14, R2 ;  /* 0x0000000e290f7c24 */ /* 0x000fe2000f8e0202 */
[----:B------:R-:W-:-:S04]  /*2200*/  LEA R14, P0, R12, UR6, 0x1 ;  /* 0x000000060c0e7c11 */ /* 0x000fc8000f8008ff */
[----:B------:R-:W-:-:S04]  /*2210*/  IADD3 R13, R13, R15, RZ ;  /* 0x0000000f0d0d7210 */ /* 0x000fc80007ffe0ff */
[----:B------:R-:W-:-:S03]  /*2220*/  LEA.HI.X R15, R12, UR7, R13, 0x1, P0 ;  /* 0x000000070c0f7c11 */ /* 0x000fc600080f0c0d */
[----:B------:R-:W-:-:S05]  /*2230*/  IMAD.WIDE R12, R75, 0x10, R14 ;  /* 0x000000104b0c7825 */ /* 0x000fca00078e020e */
[----:B--2---:R1:W-:Y:S04]  /*2240*/  STG.E.128 desc[UR12][R12.64+-0x800], R20 ;  /* 0xfff800140c007986 */ /* 0x0043e8000c101d0c */
[----:B0-----:R1:W-:Y:S02]  /*2250*/  STG.E.128 desc[UR12][R12.64+-0x600], R24 ;  /* 0xfffa00180c007986 */ /* 0x0013e4000c101d0c */
.L_x_5572:
[--C-:B------:R-:W-:Y:S01]  /*2260*/  HADD2.F32 R160, -RZ, R4.reuse.H0_H0 ;  /* 0x20000004ffa07230 */ /* 0x100fe20000004100 */
[----:B------:R-:W-:Y:S01]  /*2270*/  ISETP.GE.AND P0, PT, R48, 0x1, PT ;  /* 0x000000013000780c */ /* 0x000fe20003f06270 */
[----:B01----:R-:W-:Y:S01]  /*2280*/  HADD2.F32 R13, -RZ, R4.H1_H1 ;  /* 0x30000004ff0d7230 */ /* 0x003fe20000004100 */
        /* <DEDUP_REMOVED lines=31> */
[--C-:B-----5:R-:W-:Y:S01]  /*2480*/  FADD.FTZ R123, R123, R54.reuse ;  /* 0x000000367b7b7221 */ /* 0x120fe20000010000 */
        /* <DEDUP_REMOVED lines=19> */
[----:B------:R-:W-:Y:S01]  /*25c0*/  FADD.FTZ R97, R141, R54 ;  /* 0x000000368d617221 */ /* 0x000fe20000010000 */
[-C--:B------:R-:W-:Y:S01]  /*25d0*/  FMUL.FTZ R95, R0, R55.reuse ;  /* 0x00000037005f7220 */ /* 0x080fe20000410000 */
[-C--:B------:R-:W-:Y:S01]  /*25e0*/  FMUL.FTZ R93, R104, R55.reuse ;  /* 0x00000037685d7220 */ /* 0x080fe20000410000 */
        /* <DEDUP_REMOVED lines=18> */
[----:B------:R-:W0:Y:S01]  /*2710*/  LDC R149, c[0x0][0x224] ;  /* 0x00008900ff957b82 */ /* 0x000e220000000800 */
[----:B------:R-:W-:Y:S01]  /*2720*/  IADD3 R77, R68, -0x1, RZ ;  /* 0xffffffff444d7810 */ /* 0x000fe20007ffe0ff */
[----:B------:R-:W-:Y:S01]  /*2730*/  ULDC.64 UR6, c[0x0][0x230] ;  /* 0x00008c0000067ab9 */ /* 0x000fe20000000a00 */
[----:B------:R-:W-:Y:S01]  /*2740*/  ULDC.64 UR8, c[0x0][0x248] ;  /* 0x0000920000087ab9 */ /* 0x000fe20000000a00 */
[C---:B------:R-:W-:Y:S01]  /*2750*/  IMAD R22, R52.reuse, UR6, RZ ;  /* 0x0000000634167c24 */ /* 0x040fe2000f8e02ff */
[----:B------:R-:W-:Y:S01]  /*2760*/  LEA.HI R17, R77, R77, RZ, 0x1 ;  /* 0x0000004d4d117211 */ /* 0x000fe200078f08ff */
[----:B------:R-:W-:Y:S01]  /*2770*/  IMAD R24, R52, UR8, RZ ;  /* 0x0000000834187c24 */ /* 0x000fe2000f8e02ff */
[----:B------:R-:W-:Y:S01]  /*2780*/  IADD3 R140, R60, R60, R3 ;  /* 0x0000003c3c8c7210 */ /* 0x000fe20007ffe003 */
[----:B------:R-:W1:Y:S01]  /*2790*/  LDC.64 R40, c[0x0][0x2d8] ;  /* 0x0000b600ff287b82 */ /* 0x000e620000000a00 */
[----:B------:R-:W-:Y:S01]  /*27a0*/  IMAD.WIDE.U32 R36, R53, UR6, RZ ;  /* 0x0000000635247c25 */ /* 0x000fe2000f8e00ff */
[----:B------:R-:W-:Y:S01]  /*27b0*/  LOP3.LUT R20, R17, 0xfffffe, RZ, 0xc0, !PT ;  /* 0x00fffffe11147812 */ /* 0x000fe200078ec0ff */
[----:B------:R-:W-:Y:S01]  /*27c0*/  HFMA2.MMA R142, -RZ, RZ, 0, 0 ;  /* 0x00000000ff8e7435 */ /* 0x000fe200000001ff */
[----:B------:R-:W-:Y:S01]  /*27d0*/  ISETP.NE.AND P0, PT, R58, RZ, PT ;  /* 0x000000ff3a00720c */ /* 0x000fe20003f05270 */
[----:B------:R-:W-:Y:S01]  /*27e0*/  IMAD R143, R53, UR7, R22 ;  /* 0x00000007358f7c24 */ /* 0x000fe2000f8e0216 */
[----:B------:R-:W-:Y:S01]  /*27f0*/  IADD3 R77, R77, -R20, RZ ;  /* 0x800000144d4d7210 */ /* 0x000fe20007ffe0ff */
[----:B------:R-:W-:Y:S01]  /*2800*/  IMAD.WIDE.U32 R38, R53, UR8, RZ ;  /* 0x0000000835267c25 */ /* 0x000fe2000f8e00ff */
[----:B------:R-:W2:Y:S03]  /*2810*/  LDC.64 R42, c[0x0][0x2d0] ;  /* 0x0000b400ff2a7b82 */ /* 0x000ea60000000a00 */
[----:B------:R-:W-:Y:S01]  /*2820*/  FMUL.FTZ R160, R123, R160 ;  /* 0x000000a07ba07220 */ /* 0x000fe20000410000 */
[----:B------:R-:W-:Y:S01]  /*2830*/  FMUL.FTZ R159, R122, R13 ;  /* 0x0000000d7a9f7220 */ /* 0x000fe20000410000 */
[----:B------:R-:W-:Y:S01]  /*2840*/  IMAD R141, R53, UR9, R24 ;  /* 0x00000009358d7c24 */ /* 0x000fe2000f8e0218 */
[----:B------:R-:W-:Y:S01]  /*2850*/  P2R R3, PR, RZ, 0x1 ;  /* 0x00000001ff037803 */ /* 0x000fe20000000000 */
[----:B------:R-:W-:Y:S01]  /*2860*/  FMUL.FTZ R158, R121, R158 ;  /* 0x0000009e799e7220 */ /* 0x000fe20000410000 */
[----:B------:R-:W-:Y:S01]  /*2870*/  FMUL.FTZ R157, R120, R15 ;  /* 0x0000000f789d7220 */ /* 0x000fe20000410000 */
        /* <DEDUP_REMOVED lines=28> */
[----:B0-----:R-:W-:-:S05]  /*2a40*/  ULDC.64 UR20, c[0x0][0x370] ;  /* 0x0000dc0000147ab9 */ /* 0x001fca0000000a00 */
.L_x_5617:
[----:B------:R-:W-:Y:S02]  /*2a50*/  SHF.R.S32.HI R163, RZ, 0x1f, R142 ;  /* 0x0000001fffa37819 */ /* 0x000fe4000001148e */
[----:B------:R-:W-:Y:S02]  /*2a60*/  MOV R2, R36 ;  /* 0x0000002400027202 */ /* 0x000fe40000000f00 */
[----:B------:R-:W-:Y:S01]  /*2a70*/  MOV R3, R143 ;  /* 0x0000008f00037202 */ /* 0x000fe20000000f00 */
[C---:B--2---:R-:W-:Y:S02]  /*2a80*/  IMAD R13, R163.reuse, UR10, RZ ;  /* 0x0000000aa30d7c24 */ /* 0x044fe4000f8e02ff */
[----:B------:R-:W-:Y:S02]  /*2a90*/  IMAD R17, R163, UR18, RZ ;  /* 0x00000012a3117c24 */ /* 0x000fe4000f8e02ff */
[----:B------:R-:W-:-:S04]  /*2aa0*/  IMAD.WIDE.U32 R2, R142, UR10, R2 ;  /* 0x0000000a8e027c25 */ /* 0x000fc8000f8e0002 */
[----:B------:R-:W-:Y:S01]  /*2ab0*/  IMAD R15, R142, UR11, R13 ;  /* 0x0000000b8e0f7c24 */ /* 0x000fe2000f8e020d */
[----:B--2---:R-:W-:Y:S01]  /*2ac0*/  LEA R20, P0, R2, R42, 0x2 ;  /* 0x0000002a02147211 */ /* 0x004fe200078010ff */
[----:B------:R-:W-:-:S03]  /*2ad0*/  IMAD.WIDE.U32 R12, R142, UR18, RZ ;  /* 0x000000128e0c7c25 */ /* 0x000fc6000f8e00ff */
[----:B------:R-:W-:Y:S01]  /*2ae0*/  IADD3 R15, R3, R15, RZ ;  /* 0x0000000f030f7210 */ /* 0x000fe20007ffe0ff */
[----:B------:R-:W-:Y:S01]  /*2af0*/  IMAD R17, R142, UR19, R17 ;  /* 0x000000138e117c24 */ /* 0x000fe2000f8e0211 */
[----:B------:R-:W-:Y:S02]  /*2b00*/  LEA R14, P1, R12, R69, 0x1 ;  /* 0x000000450c0e7211 */ /* 0x000fe400078208ff */
[----:B------:R-:W-:Y:S02]  /*2b10*/  LEA.HI.X R21, R2, R43, R15, 0x2, P0 ;  /* 0x0000002b02157211 */ /* 0x000fe400000f140f */
[----:B------:R-:W-:-:S03]  /*2b20*/  IADD3 R3, R13, R17, RZ ;  /* 0x000000110d037210 */ /* 0x000fc60007ffe0ff */
[----:B0-----:R0:W2:Y:S01]  /*2b30*/  LDG.E R161, desc[UR12][R20.64] ;  /* 0x0000000c14a17981 */ /* 0x0010a2000c1e1900 */
[----:B------:R-:W-:-:S03]  /*2b40*/  LEA.HI.X R15, R12, R71, R3, 0x1, P1 ;  /* 0x000000470c0f7211 */ /* 0x000fc600008f0c03 */
[----:B------:R-:W-:-:S05]  /*2b50*/  IMAD.WIDE R22, R75, 0x10, R14 ;  /* 0x000000104b167825 */ /* 0x000fca00078e020e */
[----:B------:R-:W3:Y:S04]  /*2b60*/  LDG.E.128 R12, desc[UR12][R22.64] ;  /* 0x0000000c160c7981 */ /* 0x000ee8000c1e1d00 */
        /* <DEDUP_REMOVED lines=8> */
[----:B------:R-:W-:Y:S02]  /*2bf0*/  ISETP.NE.AND P3, PT, R58, RZ, PT ;  /* 0x000000ff3a00720c */ /* 0x000fe40003f65270 */
[----:B0-----:R-:W-:Y:S02]  /*2c00*/  LEA R20, R77, R142, 0x8 ;  /* 0x0000008e4d147211 */ /* 0x001fe400078e40ff */
[----:B-1----:R-:W-:Y:S02]  /*2c10*/  LEA R48, P2, R2, R40, 0x2 ;  /* 0x0000002802307211 */ /* 0x002fe400078410ff */
[----:B------:R-:W-:Y:S02]  /*2c20*/  IADD3 R3, R3, R27, RZ ;  /* 0x0000001b03037210 */ /* 0x000fe40007ffe0ff */
[----:B------:R-:W-:Y:S01]  /*2c30*/  SEL R20, R20, R25, !P3 ;  /* 0x0000001914147207 */ /* 0x000fe20005800000 */
[----:B------:R-:W0:Y:S01]  /*2c40*/  @!P1 LDC R51, c[0x0][0x21c] ;  /* 0x00008700ff339b82 */ /* 0x000e220000000800 */
[----:B------:R-:W-:-:S02]  /*2c50*/  LEA.HI.X R49, R2, R41, R3, 0x2, P2 ;  /* 0x0000002902317211 */ /* 0x000fc400010f1403 */
[----:B------:R-:W-:-:S03]  /*2c60*/  LEA R164, R20, R73, 0x2 ;  /* 0x0000004914a47211 */ /* 0x000fc600078e10ff */
[----:B------:R1:W5:Y:S01]  /*2c70*/  LDG.E R48, desc[UR12][R48.64] ;  /* 0x0000000c30307981 */ /* 0x000362000c1e1900 */
[----:B------:R-:W-:Y:S02]  /*2c80*/  @!P1 IADD3 R3, R68, -0x2, RZ ;  /* 0xfffffffe44039810 */ /* 0x000fe40007ffe0ff */
[----:B------:R-:W-:-:S03]  /*2c90*/  MOV R2, 0x3f800000 ;  /* 0x3f80000000027802 */ /* 0x000fc60000000f00 */
[----:B0-----:R-:W-:Y:S01]  /*2ca0*/  @!P1 IMAD R51, R3, R51, R142 ;  /* 0x0000003303339224 */ /* 0x001fe200078e028e */
[----:B------:R-:W-:-:S03]  /*2cb0*/  MOV R3, RZ ;  /* 0x000000ff00037202 */ /* 0x000fc60000000f00 */
        /* <DEDUP_REMOVED lines=9> */
[----:B------:R-:W2:Y:S01]  /*2d50*/  LDS.128 R20, [R140] ;  /* 0x000000008c147984 */ /* 0x000ea20000000c00 */
[----:B------:R-:W-:-:S03]  /*2d60*/  FMUL.FTZ R162, R122, R174 ;  /* 0x000000ae7aa27220 */ /* 0x000fc60000410000 */
[----:B------:R-:W3:Y:S04]  /*2d70*/  LDS.128 R24, [R140+0x10] ;  /* 0x000010008c187984 */ /* 0x000ee80000000c00 */
[----:B0-----:R0:W-:Y:S01]  /*2d80*/  STS [R164+0x1d10], R175 ;  /* 0x001d10afa4007388 */ /* 0x0011e20000000800 */
[----:B------:R-:W-:Y:S01]  /*2d90*/  BAR.SYNC.DEFER_BLOCKING 0x0 ;  /* 0x0000000000007b1d */ /* 0x000fe20000010000 */
[-C--:B------:R-:W-:Y:S01]  /*2da0*/  FMUL.FTZ R167, R121, R174.reuse ;  /* 0x000000ae79a77220 */ /* 0x080fe20000410000 */
[----:B------:R-:W-:-:S04]  /*2db0*/  FMUL.FTZ R166, R120, R174 ;  /* 0x000000ae78a67220 */ /* 0x000fc80000410000 */
[----:B------:R-:W4:Y:S01]  /*2dc0*/  MUFU.EX2 R162, R162 ;  /* 0x000000a200a27308 */ /* 0x000f220000000800 */
[-C--:B------:R-:W-:Y:S01]  /*2dd0*/  FMUL.FTZ R165, R119, R174.reuse ;  /* 0x000000ae77a57220 */ /* 0x080fe20000410000 */
[----:B0-----:R-:W-:-:S06]  /*2de0*/  FMUL.FTZ R164, R117, R174 ;  /* 0x000000ae75a47220 */ /* 0x001fcc0000410000 */
[----:B------:R-:W0:Y:S01]  /*2df0*/  MUFU.EX2 R167, R167 ;  /* 0x000000a700a77308 */ /* 0x000e220000000800 */
[----:B-1----:R-:W-:-:S07]  /*2e00*/  FMUL.FTZ R49, R115, R174 ;  /* 0x000000ae73317220 */ /* 0x002fce0000410000 */
[----:B------:R-:W1:Y:S01]  /*2e10*/  MUFU.EX2 R166, R166 ;  /* 0x000000a600a67308 */ /* 0x000e620000000800 */
[-C--:B----4-:R-:W-:Y:S01]  /*2e20*/  FMUL.FTZ R14, R175, R162.reuse ;  /* 0x000000a2af0e7220 */ /* 0x090fe20000410000 */
[----:B------:R4:W5:Y:S06]  /*2e30*/  @!P1 LDG.E.64 R2, desc[UR12][R50.64] ;  /* 0x0000000c32029981 */ /* 0x00096c000c1e1b00 */
[----:B------:R-:W2:Y:S01]  /*2e40*/  MUFU.EX2 R165, R165 ;  /* 0x000000a500a57308 */ /* 0x000ea20000000800 */
[----:B------:R-:W-:Y:S01]  /*2e50*/  FFMA.FTZ R12, R160, R162, R159 ;  /* 0x000000a2a00c7223 */ /* 0x000fe2000001009f */
[----:B------:R-:W-:Y:S01]  /*2e60*/  ISETP.NE.AND P1, PT, R58, 0x3f, PT ;  /* 0x0000003f3a00780c */ /* 0x000fe20003f25270 */
[----:B----4-:R-:W-:-:S05]  /*2e70*/  FMUL.FTZ R50, R113, R174 ;  /* 0x000000ae71327220 */ /* 0x010fca0000410000 */
[----:B------:R-:W4:Y:S01]  /*2e80*/  MUFU.EX2 R164, R164 ;  /* 0x000000a400a47308 */ /* 0x000f220000000800 */
[----:B0-----:R-:W-:Y:S01]  /*2e90*/  FMUL.FTZ R13, R167, R14 ;  /* 0x0000000ea70d7220 */ /* 0x001fe20000410000 */
[----:B------:R-:W-:Y:S01]  /*2ea0*/  FMUL.FTZ R51, R111, R174 ;  /* 0x000000ae6f337220 */ /* 0x000fe20000410000 */
[----:B------:R-:W-:-:S05]  /*2eb0*/  FFMA.FTZ R12, R167, R12, R158 ;  /* 0x0000000ca70c7223 */ /* 0x000fca000001009e */
[----:B------:R-:W0:Y:S01]  /*2ec0*/  MUFU.EX2 R49, R49 ;  /* 0x0000003100317308 */ /* 0x000e220000000800 */
[C---:B-1----:R-:W-:Y:S01]  /*2ed0*/  FMUL.FTZ R14, R166.reuse, R13 ;  /* 0x0000000da60e7220 */ /* 0x042fe20000410000 */
[----:B------:R-:W-:Y:S01]  /*2ee0*/  FMUL.FTZ R168, R109, R174 ;  /* 0x000000ae6da87220 */ /* 0x000fe20000410000 */
[----:B------:R-:W-:-:S05]  /*2ef0*/  FFMA.FTZ R12, R166, R12, R157 ;  /* 0x0000000ca60c7223 */ /* 0x000fca000001009d */
[----:B------:R-:W1:Y:S01]  /*2f00*/  MUFU.EX2 R50, R50 ;  /* 0x0000003200327308 */ /* 0x000e620000000800 */
[----:B--2---:R-:W-:Y:S01]  /*2f10*/  FMUL.FTZ R13, R165, R14 ;  /* 0x0000000ea50d7220 */ /* 0x004fe20000410000 */
[----:B------:R-:W-:Y:S01]  /*2f20*/  FMUL.FTZ R169, R107, R174 ;  /* 0x000000ae6ba97220 */ /* 0x000fe20000410000 */
[----:B------:R-:W-:Y:S01]  /*2f30*/  FFMA.FTZ R12, R165, R12, R156 ;  /* 0x0000000ca50c7223 */ /* 0x000fe2000001009c */
[----:B------:R-:W-:-:S04]  /*2f40*/  @P1 LEA R198, R58, R73, 0x2 ;  /* 0x000000493ac61211 */ /* 0x000fc800078e10ff */
[----:B------:R-:W2:Y:S01]  /*2f50*/  MUFU.EX2 R51, R51 ;  /* 0x0000003300337308 */ /* 0x000ea20000000800 */
[C---:B----4-:R-:W-:Y:S01]  /*2f60*/  FMUL.FTZ R14, R164.reuse, R13 ;  /* 0x0000000da40e7220 */ /* 0x050fe20000410000 */
[----:B------:R-:W-:Y:S01]  /*2f70*/  FMUL.FTZ R171, R105, R174 ;  /* 0x000000ae69ab7220 */ /* 0x000fe20000410000 */
[----:B------:R-:W-:Y:S01]  /*2f80*/  FFMA.FTZ R12, R164, R12, R155 ;  /* 0x0000000ca40c7223 */ /* 0x000fe2000001009b */
[----:B------:R-:W-:-:S04]  /*2f90*/  FMUL.FTZ R170, R103, R174 ;  /* 0x000000ae67aa7220 */ /* 0x000fc80000410000 */
[----:B------:R-:W4:Y:S01]  /*2fa0*/  MUFU.EX2 R168, R168 ;  /* 0x000000a800a87308 */ /* 0x000f220000000800 */
[C---:B0-----:R-:W-:Y:S01]  /*2fb0*/  FMUL.FTZ R13, R49.reuse, R14 ;  /* 0x0000000e310d7220 */ /* 0x041fe20000410000 */
[----:B------:R-:W-:Y:S01]  /*2fc0*/  FFMA.FTZ R12, R49, R12, R154 ;  /* 0x0000000c310c7223 */ /* 0x000fe2000001009a */
[----:B------:R-:W0:Y:S05]  /*2fd0*/  @P1 LDS R198, [R198+0x2514] ;  /* 0x00251400c6c61984 */ /* 0x000e2a0000000800 */
[----:B------:R-:W3:Y:S01]  /*2fe0*/  MUFU.EX2 R169, R169 ;  /* 0x000000a900a97308 */ /* 0x000ee20000000800 */
        /* <DEDUP_REMOVED lines=8> */
[C---:B----4-:R-:W-:Y:S01]  /*3070*/  FMUL.FTZ R14, R168.reuse, R13 ;  /* 0x0000000da80e7220 */ /* 0x050fe20000410000 */
[----:B------:R-:W-:Y:S01]  /*3080*/  FFMA.FTZ R12, R168, R12, R151 ;  /* 0x0000000ca80c7223 */ /* 0x000fe20000010097 */
[----:B------:R-:W-:-:S05]  /*3090*/  FMUL.FTZ R177, R97, R174 ;  /* 0x000000ae61b17220 */ /* 0x000fca0000410000 */
[----:B------:R-:W4:Y:S01]  /*30a0*/  MUFU.EX2 R173, R173 ;  /* 0x000000ad00ad7308 */ /* 0x000f220000000800 */
[C---:B---3--:R-:W-:Y:S01]  /*30b0*/  FMUL.FTZ R14, R169.reuse, R14 ;  /* 0x0000000ea90e7220 */ /* 0x048fe20000410000 */
[----:B------:R-:W-:-:S06]  /*30c0*/  FFMA.FTZ R12, R169, R12, R150 ;  /* 0x0000000ca90c7223 */ /* 0x000fcc0000010096 */
[----:B------:R-:W3:Y:S01]  /*30d0*/  MUFU.EX2 R172, R172 ;  /* 0x000000ac00ac7308 */ /* 0x000ee20000000800 */
[C---:B-1----:R-:W-:Y:S01]  /*30e0*/  FMUL.FTZ R13, R171.reuse, R14 ;  /* 0x0000000eab0d7220 */ /* 0x042fe20000410000 */
[----:B------:R-:W-:-:S06]  /*30f0*/  FFMA.FTZ R12, R171, R12, R148 ;  /* 0x0000000cab0c7223 */ /* 0x000fcc0000010094 */
[----:B------:R-:W1:Y:S01]  /*3100*/  MUFU.EX2 R177, R177 ;  /* 0x000000b100b17308 */ /* 0x000e620000000800 */
[C---:B--2---:R-:W-:Y:S01]  /*3110*/  FMUL.FTZ R14, R170.reuse, R13 ;  /* 0x0000000daa0e7220 */ /* 0x044fe20000410000 */
[----:B------:R-:W-:-:S03]  /*3120*/  FFMA.FTZ R12, R170, R12, R147 ;  /* 0x0000000caa0c7223 */ /* 0x000fc60000010093 */
[C---:B----4-:R-:W-:Y:S01]  /*3130*/  FMUL.FTZ R13, R173.reuse, R14 ;  /* 0x0000000ead0d7220 */ /* 0x050fe20000410000 */
[----:B------:R-:W-:-:S03]  /*3140*/  FFMA.FTZ R12, R173, R12, R146 ;  /* 0x0000000cad0c7223 */ /* 0x000fc60000010092 */
[C---:B---3--:R-:W-:Y:S01]  /*3150*/  FMUL.FTZ R14, R172.reuse, R13 ;  /* 0x0000000dac0e7220 */ /* 0x048fe20000410000 */
        /* <DEDUP_REMOVED lines=19> */
[----:B0-----:R-:W-:Y:S06]  /*3290*/  @P1 BRA `(.L_x_5575) ;  /* 0x0000000000201947 */ /* 0x001fec0003800000 */
[----:B------:R-:W-:Y:S01]  /*32a0*/  ISETP.NE.AND P1, PT, R68, R149, PT ;  /* 0x000000954400720c */ /* 0x000fe20003f25270 */
[----:B------:R-:W-:-:S12]  /*32b0*/  HFMA2.MMA R198, -RZ, RZ, 1.875, 0 ;  /* 0x3f800000ffc67435 */ /* 0x000fd800000001ff */
[----:B------:R-:W-:-:S04]  /*32c0*/  @P1 LEA.HI R14, R68, R68, RZ, 0x1 ;  /* 0x00000044440e1211 */ /* 0x000fc800078f08ff */
[----:B------:R-:W-:-:S04]  /*32d0*/  @P1 LOP3.LUT R15, R14, 0xfffffe, RZ, 0xc0, !PT ;  /* 0x00fffffe0e0f1812 */ /* 0x000fc800078ec0ff */
[----:B------:R-:W-:-:S04]  /*32e0*/  @P1 IADD3 R15, -R15, R68, RZ ;  /* 0x000000440f0f1210 */ /* 0x000fc80007ffe1ff */
[----:B------:R-:W-:-:S04]  /*32f0*/  @P1 LEA R14, R15, R142, 0x8 ;  /* 0x0000008e0f0e1211 */ /* 0x000fc800078e40ff */
[----:B------:R-:W-:-:S05]  /*3300*/  @P1 LEA R14, R14, R73, 0x2 ;  /* 0x000000490e0e1211 */ /* 0x000fca00078e10ff */
[----:B------:R0:W1:Y:S02]  /*3310*/  @P1 LDS R198, [R14+0x1d10] ;  /* 0x001d10000ec61984 */ /* 0x0000640000000800 */
.L_x_5575:
[----:B------:R-:W-:Y:S05]  /*3320*/  BSYNC B0 ;  /* 0x0000000000007941 */ /* 0x000fea0003800000 */
.L_x_5574:
[----:B------:R-:W-:Y:S01]  /*3330*/  ISETP.GT.U32.AND P1, PT, R58, 0x1f, PT ;  /* 0x0000001f3a00780c */ /* 0x000fe20003f24070 */
[C---:B-----5:R-:W-:Y:S01]  /*3340*/  FMUL.FTZ R215, R48.reuse, R209 ;  /* 0x000000d130d77220 */ /* 0x060fe20000410000 */
[----:B------:R2:W-:Y:S01]  /*3350*/  STS.64 [R200+0x1900], R12 ;  /* 0x0019000cc8007388 */ /* 0x0005e20000000a00 */
        /* <DEDUP_REMOVED lines=61> */
.L_x_5636:
[----:B------:R-:W-:Y:S01]  /*3730*/  ISETP.GE.AND P2, PT, R60, 0x10, PT ;  /* 0x000000103c00780c */ /* 0x000fe20003f46270 */
[----:B------:R-:W-:-:S12]  /*3740*/  UMOV UR7, 0xffffffff ;  /* 0xffffffff00077882 */ /* 0x000fd80000000000 */
[C---:B0-2---:R-:W-:Y:S01]  /*3750*/  @P2 FFMA.FTZ R15, R14.reuse, R16, R15 ;  /* 0x000000100e0f2223 */ /* 0x045fe2000001000f */
[----:B---3--:R-:W-:Y:S01]  /*3760*/  @P2 FMUL.FTZ R14, R14, R17 ;  /* 0x000000110e0e2220 */ /* 0x008fe20000410000 */
[----:B------:R-:W-:Y:S06]  /*3770*/  BRA.DIV UR7, `(.L_x_5578) ;  /* 0x0000003607a07947 */ /* 0x000fec000b800000 */
.L_x_5639:
[----:B------:R-:W-:-:S03]  /*3780*/  UMOV UR7, 0xffffffff ;  /* 0xffffffff00077882 */ /* 0x000fc60000000000 */
[----:B------:R-:W-:Y:S05]  /*3790*/  BRA.DIV UR7, `(.L_x_5579) ;  /* 0x0000003607c07947 */ /* 0x000fea000b800000 */
.L_x_5642:
[----:B------:R-:W-:-:S03]  /*37a0*/  UMOV UR7, 0xffffffff ;  /* 0xffffffff00077882 */ /* 0x000fc60000000000 */
[----:B------:R-:W-:Y:S05]  /*37b0*/  BRA.DIV UR7, `(.L_x_5580) ;  /* 0x0000003607e07947 */ /* 0x000fea000b800000 */
[----:B------:R-:W0:Y:S04]  /*37c0*/  SHFL.UP PT, R14, R14, 0x1, RZ ;  /* 0x042000000e0e7989 */ /* 0x000e2800000e00ff */
[----:B------:R-:W2:Y:S04]  /*37d0*/  SHFL.UP PT, R15, R15, 0x1, RZ ;  /* 0x042000000f0f7989 */ /* 0x000ea800000e00ff */
[----:B------:R3:W4:Y:S04]  /*37e0*/  SHFL.IDX PT, R16, R2, RZ, 0x1f ;  /* 0x00001fff02107589 */ /* 0x00072800000e0000 */
[----:B------:R3:W0:Y:S02]  /*37f0*/  SHFL.IDX PT, R17, R3, RZ, 0x1f ;  /* 0x00001fff03117589 */ /* 0x00062400000e0000 */
.L_x_5648:
[C---:B0-2---:R-:W-:Y:S01]  /*3800*/  @P3 FFMA.FTZ R17, R14.reuse, R17, R15 ;  /* 0x000000110e113223 */ /* 0x045fe2000001000f */
[----:B----4-:R-:W-:-:S03]  /*3810*/  @P3 FMUL.FTZ R16, R14, R16 ;  /* 0x000000100e103220 */ /* 0x010fc60000410000 */
[C---:B------:R-:W-:Y:S01]  /*3820*/  FFMA.FTZ R19, R12.reuse, R17, R13 ;  /* 0x000000110c137223 */ /* 0x040fe2000001000d */
[----:B------:R-:W-:-:S05]  /*3830*/  FMUL.FTZ R18, R12, R16 ;  /* 0x000000100c127220 */ /* 0x000fca0000410000 */
[----:B------:R2:W-:Y:S02]  /*3840*/  STS.128 [R24+0x1900], R16 ;  /* 0x0019001018007388 */ /* 0x0005e40000000c00 */
.L_x_5576:
[----:B------:R-:W-:Y:S05]  /*3850*/  WARPSYNC.ALL ;  /* 0x0000000000007948 */ /* 0x000fea0003800000 */
[----:B------:R-:W-:Y:S01]  /*3860*/  BAR.SYNC.DEFER_BLOCKING 0x0 ;  /* 0x0000000000007b1d */ /* 0x000fe20000010000 */
[C---:B-1-3--:R-:W-:Y:S01]  /*3870*/  FMUL.FTZ R3, R177.reuse, R198 ;  /* 0x000000c6b1037220 */ /* 0x04afe20000410000 */
[----:B------:R-:W-:Y:S01]  /*3880*/  FFMA.FTZ R2, R177, R219, R212 ;  /* 0x000000dbb1027223 */ /* 0x000fe200000100d4 */
[----:B------:R-:W-:Y:S02]  /*3890*/  ISETP.GE.OR P0, PT, R68, UR24, P0 ;  /* 0x0000001844007c0c */ /* 0x000fe40008706670 */
[C---:B------:R-:W-:Y:S01]  /*38a0*/  FMUL.FTZ R12, R172.reuse, R3 ;  /* 0x00000003ac0c7220 */ /* 0x040fe20000410000 */
[----:B------:R-:W-:-:S03]  /*38b0*/  FFMA.FTZ R2, R172, R2, R217 ;  /* 0x00000002ac027223 */ /* 0x000fc600000100d9 */
[C---:B------:R-:W-:Y:S01]  /*38c0*/  FMUL.FTZ R3, R173.reuse, R12 ;  /* 0x0000000cad037220 */ /* 0x040fe20000410000 */
[----:B------:R-:W-:-:S03]  /*38d0*/  FFMA.FTZ R2, R173, R2, R210 ;  /* 0x00000002ad027223 */ /* 0x000fc600000100d2 */
[C---:B------:R-:W-:Y:S01]  /*38e0*/  FMUL.FTZ R12, R170.reuse, R3 ;  /* 0x00000003aa0c7220 */ /* 0x040fe20000410000 */
[----:B------:R-:W-:Y:S02]  /*38f0*/  FFMA.FTZ R2, R170, R2, R215 ;  /* 0x00000002aa027223 */ /* 0x000fe400000100d7 */
[----:B0-----:R-:W-:Y:S01]  /*3900*/  @!P0 LEA R14, R142, R73, 0x3 ;  /* 0x000000498e0e8211 */ /* 0x001fe200078e18ff */
[C---:B------:R-:W-:Y:S01]  /*3910*/  FMUL.FTZ R12, R171.reuse, R12 ;  /* 0x0000000cab0c7220 */ /* 0x040fe20000410000 */
[----:B------:R-:W-:-:S03]  /*3920*/  FFMA.FTZ R2, R171, R2, R208 ;  /* 0x00000002ab027223 */ /* 0x000fc600000100d0 */
[C---:B------:R-:W-:Y:S01]  /*3930*/  FMUL.FTZ R3, R169.reuse, R12 ;  /* 0x0000000ca9037220 */ /* 0x040fe20000410000 */
[----:B------:R-:W-:Y:S01]  /*3940*/  FFMA.FTZ R2, R169, R2, R202 ;  /* 0x00000002a9027223 */ /* 0x000fe200000100ca */
[----:B------:R-:W0:Y:S02]  /*3950*/  LDS R186, [R200+0x1904] ;  /* 0x00190400c8ba7984 */ /* 0x000e240000000800 */
        /* <DEDUP_REMOVED lines=10> */
[C---:B--2---:R-:W-:Y:S01]  /*3a00*/  FMUL.FTZ R16, R164.reuse, R15 ;  /* 0x0000000fa4107220 */ /* 0x044fe20000410000 */
        /* <DEDUP_REMOVED lines=68> */
.L_x_5665:
[C---:B--2-4-:R-:W-:Y:S01]  /*3e50*/  @P5 FFMA.FTZ R19, R16.reuse, R19, R17 ;  /* 0x0000001310135223 */ /* 0x054fe20000010011 */
[----:B------:R-:W-:Y:S01]  /*3e60*/  @P5 FMUL.FTZ R18, R16, R18 ;  /* 0x0000001210125220 */ /* 0x000fe20000410000 */
[-C--:B-1-3--:R-:W-:Y:S01]  /*3e70*/  FFMA.FTZ R3, R3, R214.reuse, R216 ;  /* 0x000000d603037223 */ /* 0x08afe200000100d8 */
[----:B------:R-:W-:Y:S01]  /*3e80*/  FMUL.FTZ R2, R2, R214 ;  /* 0x000000d602027220 */ /* 0x000fe20000410000 */
[C---:B------:R-:W-:Y:S01]  /*3e90*/  FFMA.FTZ R17, R14.reuse, R19, R15 ;  /* 0x000000130e117223 */ /* 0x040fe2000001000f */
[----:B------:R-:W-:-:S05]  /*3ea0*/  FMUL.FTZ R16, R14, R18 ;  /* 0x000000120e107220 */ /* 0x000fca0000410000 */
[----:B------:R1:W-:Y:S02]  /*3eb0*/  STS.128 [R218+0x1b10], R16 ;  /* 0x001b1010da007388 */ /* 0x0003e40000000c00 */
.L_x_5581:
        /* <DEDUP_REMOVED lines=14> */
[----:B0-----:R-:W-:Y:S01]  /*3fa0*/  HFMA2.MMA R13, -RZ, RZ, 0, 0 ;  /* 0x00000000ff0d7435 */ /* 0x001fe200000001ff */
[----:B------:R-:W-:Y:S01]  /*3fb0*/  FFMA.FTZ R183, R102, R187, R183 ;  /* 0x000000bb66b77223 */ /* 0x000fe200000100b7 */
[----:B------:R-:W-:Y:S01]  /*3fc0*/  FMUL.FTZ R207, R207, R26 ;  /* 0x0000001acfcf7220 */ /* 0x000fe20000410000 */
[----:B------:R-:W-:Y:S01]  /*3fd0*/  MOV R12, R58 ;  /* 0x0000003a000c7202 */ /* 0x000fe20000000f00 */
[----:B------:R-:W-:Y:S01]  /*3fe0*/  FMUL.FTZ R209, R209, R24 ;  /* 0x00000018d1d17220 */ /* 0x000fe20000410000 */
[----:B------:R-:W-:Y:S01]  /*3ff0*/  FFMA.FTZ R183, R100, R189, R183 ;  /* 0x000000bd64b77223 */ /* 0x000fe200000100b7 */
[----:B------:R-:W-:-:S02]  /*4000*/  IMAD R14, R44, UR15, RZ ;  /* 0x0000000f2c0e7c24 */ /* 0x000fc4000f8e02ff */
[----:B------:R-:W-:Y:S01]  /*4010*/  FMUL.FTZ R211, R211, R196 ;  /* 0x000000c4d3d37220 */ /* 0x000fe20000410000 */
[----:B------:R-:W-:Y:S01]  /*4020*/  FMUL.FTZ R213, R213, R194 ;  /* 0x000000c2d5d57220 */ /* 0x000fe20000410000 */
[----:B------:R-:W-:Y:S01]  /*4030*/  FFMA.FTZ R183, R98, R191, R183 ;  /* 0x000000bf62b77223 */ /* 0x000fe200000100b7 */
[----:B------:R-:W-:Y:S01]  /*4040*/  IMAD.WIDE.U32 R12, R44, UR14, R12 ;  /* 0x0000000e2c0c7c25 */ /* 0x000fe2000f8e000c */
[----:B-1----:R-:W-:Y:S01]  /*4050*/  SHF.L.U32 R18, R58, 0x4, RZ ;  /* 0x000000043a127819 */ /* 0x002fe200000006ff */
[----:B------:R-:W0:Y:S02]  /*4060*/  LDS R16, [R200+0x1b14] ;  /* 0x001b1400c8107984 */ /* 0x000e240000000800 */
[----:B------:R-:W-:Y:S01]  /*4070*/  FFMA.FTZ R183, R96, R197, R183 ;  /* 0x000000c560b77223 */ /* 0x000fe200000100b7 */
[----:B------:R-:W-:Y:S02]  /*4080*/  IMAD R15, R45, UR14, R14 ;  /* 0x0000000e2d0f7c24 */ /* 0x000fe4000f8e020e */
[----:B------:R-:W-:Y:S01]  /*4090*/  FMUL.FTZ R203, R203, R192 ;  /* 0x000000c0cbcb7220 */ /* 0x000fe20000410000 */
[----:B------:R-:W-:-:S02]  /*40a0*/  IMAD R14, R59, UR20, RZ ;  /* 0x000000143b0e7c24 */ /* 0x000fc4000f8e02ff */
[----:B------:R-:W-:Y:S01]  /*40b0*/  FFMA.FTZ R183, R94, R199, R183 ;  /* 0x000000c75eb77223 */ /* 0x000fe200000100b7 */
[----:B------:R-:W-:Y:S01]  /*40c0*/  LEA.HI.SX32 R18, R18, R18, 0x1b ;  /* 0x0000001212127211 */ /* 0x000fe200078fdaff */
[----:B------:R-:W-:Y:S01]  /*40d0*/  FMUL.FTZ R17, R48, R186 ;  /* 0x000000ba30117220 */ /* 0x000fe20000410000 */
[----:B------:R-:W-:Y:S01]  /*40e0*/  IADD3 R13, R13, R15, RZ ;  /* 0x0000000f0d0d7210 */ /* 0x000fe20007ffe0ff */
[----:B------:R-:W-:Y:S01]  /*40f0*/  FFMA.FTZ R183, R92, R201, R183 ;  /* 0x000000c95cb77223 */ /* 0x000fe200000100b7 */
[----:B------:R-:W-:Y:S02]  /*4100*/  IMAD R187, R57, UR21, R14 ;  /* 0x0000001539bb7c24 */ /* 0x000fe4000f8e020e */
[----:B------:R-:W-:Y:S01]  /*4110*/  FMUL.FTZ R193, R193, R190 ;  /* 0x000000bec1c17220 */ /* 0x000fe20000410000 */
[----:B------:R-:W-:Y:S01]  /*4120*/  FMUL.FTZ R195, R195, R188 ;  /* 0x000000bcc3c37220 */ /* 0x000fe20000410000 */
[----:B------:R-:W-:Y:S01]  /*4130*/  FFMA.FTZ R183, R90, R205, R183 ;  /* 0x000000cd5ab77223 */ /* 0x000fe200000100b7 */
[----:B------:R-:W-:Y:S01]  /*4140*/  IMAD.WIDE.U32 R14, R57, UR20, R12 ;  /* 0x00000014390e7c25 */ /* 0x000fe2000f8e000c */
[----:B------:R-:W-:-:S03]  /*4150*/  LEA R214, R18, R73, 0x2 ;  /* 0x0000004912d67211 */ /* 0x000fc600078e10ff */
[----:B------:R-:W-:Y:S01]  /*4160*/  FMUL.FTZ R13, R0, R17 ;  /* 0x00000011000d7220 */ /* 0x000fe20000410000 */
[----:B------:R-:W-:Y:S01]  /*4170*/  FFMA.FTZ R183, R88, R207, R183 ;  /* 0x000000cf58b77223 */ /* 0x000fe200000100b7 */
[----:B------:R-:W-:Y:S01]  /*4180*/  IADD3 R189, P2, R28, -0x400, RZ ;  /* 0xfffffc001cbd7810 */ /* 0x000fe20007f5e0ff */
[----:B------:R-:W-:Y:S01]  /*4190*/  FMUL.FTZ R19, R48, R175 ;  /* 0x000000af30137220 */ /* 0x000fe20000410000 */
[----:B------:R-:W-:Y:S01]  /*41a0*/  IADD3 R187, R15, R187, RZ ;  /* 0x000000bb0fbb7210 */ /* 0x000fe20007ffe0ff */
[----:B------:R-:W-:Y:S01]  /*41b0*/  FFMA.FTZ R183, R86, R209, R183 ;  /* 0x000000d156b77223 */ /* 0x000fe200000100b7 */
[----:B------:R-:W-:Y:S01]  /*41c0*/  LEA R17, P1, R14, UR22, 0x2 ;  /* 0x000000160e117c11 */ /* 0x000fe2000f8210ff */
[----:B------:R-:W-:Y:S01]  /*41d0*/  FMUL.FTZ R19, R104, R19 ;  /* 0x0000001368137220 */ /* 0x000fe20000410000 */
[----:B------:R-:W-:Y:S01]  /*41e0*/  IADD3 R12, P3, R189, R14, RZ ;  /* 0x0000000ebd0c7210 */ /* 0x000fe20007f7e0ff */
[----:B------:R-:W-:Y:S01]  /*41f0*/  FFMA.FTZ R183, R84, R211, R183 ;  /* 0x000000d354b77223 */ /* 0x000fe200000100b7 */
[----:B------:R-:W-:Y:S01]  /*4200*/  LEA.HI.X R15, R14, UR23, R187, 0x2, P1 ;  /* 0x000000170e0f7c11 */ /* 0x000fe200088f14bb */
[----:B------:R-:W-:Y:S01]  /*4210*/  FMUL.FTZ R185, R48, R182 ;  /* 0x000000b630b97220 */ /* 0x000fe20000410000 */
[----:B------:R-:W-:Y:S01]  /*4220*/  @!P0 LEA R191, R142, R73, 0x3 ;  /* 0x000000498ebf8211 */ /* 0x000fe200078e18ff */
[----:B------:R-:W-:Y:S01]  /*4230*/  FFMA.FTZ R183, R82, R213, R183 ;  /* 0x000000d552b77223 */ /* 0x000fe200000100b7 */
[----:B------:R-:W-:Y:S01]  /*4240*/  BSSY B0, `(.L_x_5583) ;  /* 0x000004f000007945 */ /* 0x000fe20003800000 */
[----:B------:R-:W-:-:S02]  /*4250*/  FMUL.FTZ R185, R98, R185 ;  /* 0x000000b962b97220 */ /* 0x000fc40000410000 */
[----:B------:R-:W-:Y:S01]  /*4260*/  FFMA.FTZ R183, R80, R203, R183 ;  /* 0x000000cb50b77223 */ /* 0x000fe200000100b7 */
[----:B------:R1:W-:Y:S03]  /*4270*/  @!P0 STS.64 [R191+0x2610], R2 ;  /* 0x00261002bf008388 */ /* 0x0003e60000000a00 */
[----:B------:R-:W-:Y:S01]  /*4280*/  FFMA.FTZ R183, R78, R193, R183 ;  /* 0x000000c14eb77223 */ /* 0x000fe200000100b7 */
[----:B------:R2:W-:Y:S01]  /*4290*/  STS [R214+0x850], R13 ;  /* 0x0008500dd6007388 */ /* 0x0005e20000000800 */
[----:B0-----:R-:W-:Y:S01]  /*42a0*/  FFMA.FTZ R16, R16, R198, R219 ;  /* 0x000000c610107223 */ /* 0x001fe200000100db */
[----:B------:R-:W-:Y:S02]  /*42b0*/  FMUL.FTZ R198, R76, R195 ;  /* 0x000000c34cc67220 */ /* 0x000fe40000410000 */
[----:B------:R0:W-:Y:S01]  /*42c0*/  STS [R214+0x854], R19 ;  /* 0x00085413d6007388 */ /* 0x0001e20000000800 */
[----:B------:R-:W-:Y:S01]  /*42d0*/  FFMA.FTZ R18, R177, R16, R212 ;  /* 0x00000010b1127223 */ /* 0x000fe200000100d4 */
[----:B------:R-:W-:Y:S01]  /*42e0*/  FADD.FTZ R14, R183, R198 ;  /* 0x000000c6b70e7221 */ /* 0x000fe20000010000 */
[C---:B------:R-:W-:Y:S01]  /*42f0*/  FMUL.FTZ R177, R48.reuse, R184 ;  /* 0x000000b830b17220 */ /* 0x040fe20000410000 */
[----:B-1----:R-:W-:Y:S01]  /*4300*/  FMUL.FTZ R3, R48, R180 ;  /* 0x000000b430037220 */ /* 0x002fe20000410000 */
[----:B------:R-:W-:Y:S01]  /*4310*/  FFMA.FTZ R172, R172, R18, R217 ;  /* 0x00000012acac7223 */ /* 0x000fe200000100d9 */
[----:B--2---:R-:W-:Y:S01]  /*4320*/  FMUL.FTZ R13, R48, R178 ;  /* 0x000000b2300d7220 */ /* 0x004fe20000410000 */
[----:B------:R-:W-:Y:S01]  /*4330*/  FMUL.FTZ R177, R102, R177 ;  /* 0x000000b166b17220 */ /* 0x000fe20000410000 */
[----:B------:R-:W-:Y:S01]  /*4340*/  FMUL.FTZ R3, R96, R3 ;  /* 0x0000000360037220 */ /* 0x000fe20000410000 */
[----:B------:R-:W-:Y:S01]  /*4350*/  FFMA.FTZ R198, R173, R172, R210 ;  /* 0x000000acadc67223 */ /* 0x000fe200000100d2 */
[----:B------:R-:W-:Y:S01]  /*4360*/  FMUL.FTZ R13, R94, R13 ;  /* 0x0000000d5e0d7220 */ /* 0x000fe20000410000 */
[----:B------:R-:W-:Y:S01]  /*4370*/  FMUL.FTZ R183, R48, R27 ;  /* 0x0000001b30b77220 */ /* 0x000fe20000410000 */
[----:B------:R1:W-:Y:S01]  /*4380*/  STS [R214+0x858], R177 ;  /* 0x000858b1d6007388 */ /* 0x0003e20000000800 */
[----:B------:R-:W-:Y:S01]  /*4390*/  FFMA.FTZ R170, R170, R198, R215 ;  /* 0x000000c6aaaa7223 */ /* 0x000fe200000100d7 */
[C---:B------:R-:W-:Y:S01]  /*43a0*/  FMUL.FTZ R173, R48.reuse, R174 ;  /* 0x000000ae30ad7220 */ /* 0x040fe20000410000 */
[C---:B0-----:R-:W-:Y:S01]  /*43b0*/  FMUL.FTZ R19, R48.reuse, R26 ;  /* 0x0000001a30137220 */ /* 0x041fe20000410000 */
[----:B------:R0:W-:Y:S01]  /*43c0*/  STS [R214+0x864], R3 ;  /* 0x00086403d6007388 */ /* 0x0001e20000000800 */
[----:B------:R-:W-:Y:S01]  /*43d0*/  FFMA.FTZ R200, R171, R170, R208 ;  /* 0x000000aaabc87223 */ /* 0x000fe200000100d0 */
[----:B------:R-:W-:Y:S01]  /*43e0*/  FMUL.FTZ R171, R48, R176 ;  /* 0x000000b030ab7220 */ /* 0x000fe20000410000 */
[----:B------:R-:W-:Y:S01]  /*43f0*/  FMUL.FTZ R183, R100, R183 ;  /* 0x000000b764b77220 */ /* 0x000fe20000410000 */
[----:B------:R2:W-:Y:S01]  /*4400*/  STS [R214+0x868], R13 ;  /* 0x0008680dd6007388 */ /* 0x0005e20000000800 */
[----:B------:R-:W-:Y:S01]  /*4410*/  FFMA.FTZ R202, R169, R200, R202 ;  /* 0x000000c8a9ca7223 */ /* 0x000fe200000100ca */
[C---:B------:R-:W-:Y:S01]  /*4420*/  FMUL.FTZ R169, R48.reuse, R196 ;  /* 0x000000c430a97220 */ /* 0x040fe20000410000 */
[----:B-1----:R-:W-:Y:S01]  /*4430*/  FMUL.FTZ R177, R48, R194 ;  /* 0x000000c230b17220 */ /* 0x002fe20000410000 */
[----:B------:R-:W-:Y:S01]  /*4440*/  FMUL.FTZ R171, R92, R171 ;  /* 0x000000ab5cab7220 */ /* 0x000fe20000410000 */
[----:B------:R-:W-:Y:S01]  /*4450*/  FFMA.FTZ R168, R168, R202, R181 ;  /* 0x000000caa8a87223 */ /* 0x000fe200000100b5 */
[----:B0-----:R-:W-:Y:S01]  /*4460*/  FMUL.FTZ R3, R48, R192 ;  /* 0x000000c030037220 */ /* 0x001fe20000410000 */
[----:B------:R-:W-:Y:S01]  /*4470*/  FMUL.FTZ R173, R90, R173 ;  /* 0x000000ad5aad7220 */ /* 0x000fe20000410000 */
[----:B------:R-:W-:Y:S01]  /*4480*/  FMUL.FTZ R19, R88, R19 ;  /* 0x0000001358137220 */ /* 0x000fe20000410000 */
[----:B------:R-:W-:Y:S01]  /*4490*/  FFMA.FTZ R204, R51, R168, R204 ;  /* 0x000000a833cc7223 */ /* 0x000fe200000100cc */
[C---:B------:R-:W-:Y:S01]  /*44a0*/  FMUL.FTZ R51, R48.reuse, R24 ;  /* 0x0000001830337220 */ /* 0x040fe20000410000 */
[----:B--2---:R-:W-:Y:S01]  /*44b0*/  FMUL.FTZ R13, R48, R190 ;  /* 0x000000be300d7220 */ /* 0x004fe20000410000 */
        /* <DEDUP_REMOVED lines=10> */
[----:B------:R-:W-:Y:S01]  /*4560*/  IADD3 R23, -R189, UR9, -R58 ;  /* 0x00000009bd177c10 */ /* 0x000fe2000fffe93a */
[----:B------:R-:W-:Y:S01]  /*4570*/  FMUL.FTZ R49, R76, R49 ;  /* 0x000000314c317220 */ /* 0x000fe20000410000 */
[----:B------:R0:W-:Y:S01]  /*4580*/  STS [R214+0x860], R185 ;  /* 0x000860b9d6007388 */ /* 0x0001e20000000800 */
[----:B------:R-:W-:Y:S01]  /*4590*/  FFMA.FTZ R20, R165, R164, R20 ;  /* 0x000000a4a5147223 */ /* 0x000fe20000010014 */
[----:B------:R-:W-:-:S02]  /*45a0*/  ISETP.GE.AND P1, PT, R23, 0x1, PT ;  /* 0x000000011700780c */ /* 0x000fc40003f26270 */
[----:B------:R0:W-:Y:S01]  /*45b0*/  STS [R214+0x86c], R171 ;  /* 0x00086cabd6007388 */ /* 0x0001e20000000800 */
[----:B------:R-:W-:Y:S01]  /*45c0*/  FFMA.FTZ R166, R166, R20, R25 ;  /* 0x00000014a6a67223 */ /* 0x000fe20000010019 */
[----:B------:R-:W-:Y:S02]  /*45d0*/  IADD3.X R13, R187, -0x1, R29, P3, P2 ;  /* 0xffffffffbb0d7810 */ /* 0x000fe40001fe441d */
[----:B------:R0:W-:Y:S01]  /*45e0*/  STS [R214+0x870], R173 ;  /* 0x000870add6007388 */ /* 0x0001e20000000800 */
[----:B------:R-:W-:-:S03]  /*45f0*/  FFMA.FTZ R22, R167, R166, R22 ;  /* 0x000000a6a7167223 */ /* 0x000fc60000010016 */
        /* <DEDUP_REMOVED lines=19> */
.L_x_5584:
[----:B------:R-:W-:Y:S05]  /*4730*/  BSYNC B0 ;  /* 0x0000000000007941 */ /* 0x000fea0003800000 */
.L_x_5583:
[--C-:B01----:R-:W-:Y:S02]  /*4740*/  HADD2.F32 R3, -RZ, R4.reuse.H0_H0 ;  /* 0x20000004ff037230 */ /* 0x103fe40000004100 */
[-C--:B------:R-:W-:Y:S01]  /*4750*/  FFMA.FTZ R162, R162, R22.reuse, R21 ;  /* 0x00000016a2a27223 */ /* 0x080fe20000010015 */
[----:B------:R-:W-:Y:S02]  /*4760*/  HADD2.F32 R19, -RZ, R4.H1_H1 ;  /* 0x30000004ff137230 */ /* 0x000fe40000004100 */
[----:B------:R-:W-:Y:S01]  /*4770*/  FMUL.FTZ R48, R122, R22 ;  /* 0x000000167a307220 */ /* 0x000fe20000410000 */
[--C-:B------:R-:W-:Y:S02]  /*4780*/  HADD2.F32 R51, -RZ, R5.reuse.H1_H1 ;  /* 0x30000005ff337230 */ /* 0x100fe40000004100 */
[C---:B------:R-:W-:Y:S01]  /*4790*/  FFMA.FTZ R21, -R123.reuse, R3, R186 ;  /* 0x000000037b157223 */ /* 0x040fe200000101ba */
[----:B------:R-:W-:Y:S01]  /*47a0*/  FMUL.FTZ R2, R123, R162 ;  /* 0x000000a27b027220 */ /* 0x000fe20000410000 */
[----:B------:R-:W-:-:S02]  /*47b0*/  HADD2.F32 R49, -RZ, R5.H0_H0 ;  /* 0x20000005ff317230 */ /* 0x000fc40000004100 */
[----:B------:R-:W-:Y:S01]  /*47c0*/  FFMA.FTZ R175, -R122, R19, R175 ;  /* 0x000000137aaf7223 */ /* 0x000fe200000101af */
[--C-:B------:R-:W-:Y:S02]  /*47d0*/  HADD2.F32 R167, -RZ, R6.reuse.H1_H1 ;  /* 0x30000006ffa77230 */ /* 0x100fe40000004100 */
[----:B------:R-:W-:Y:S01]  /*47e0*/  FFMA.FTZ R13, R2, R21, RZ ;  /* 0x00000015020d7223 */ /* 0x000fe200000100ff */
        /* <DEDUP_REMOVED lines=9> */
[C---:B------:R-:W-:Y:S01]  /*4880*/  FFMA.FTZ R182, -R119.reuse, R165, R182 ;  /* 0x000000a577b67223 */ /* 0x040fe200000101b6 */
[----:B------:R-:W-:Y:S01]  /*4890*/  FMUL.FTZ R173, R119, R164 ;  /* 0x000000a477ad7220 */ /* 0x000fe20000410000 */
[----:B------:R-:W-:Y:S01]  /*48a0*/  FFMA.FTZ R12, R180, R163, R13 ;  /* 0x000000a3b40c7223 */ /* 0x000fe2000001000d */
[----:B------:R-:W-:Y:S02]  /*48b0*/  HADD2.F32 R169, -RZ, R7.H0_H0 ;  /* 0x20000007ffa97230 */ /* 0x000fe40000004100 */
[----:B------:R-:W-:Y:S01]  /*48c0*/  FFMA.FTZ R186, -R109, R181, R26 ;  /* 0x000000b56dba7223 */ /* 0x000fe2000001011a */
[----:B------:R-:W-:Y:S01]  /*48d0*/  FMUL.FTZ R26, R117, R206 ;  /* 0x000000ce751a7220 */ /* 0x000fe20000410000 */
[----:B------:R-:W-:Y:S01]  /*48e0*/  FFMA.FTZ R13, R173, R182, R12 ;  /* 0x000000b6ad0d7223 */ /* 0x000fe2000001000c */
[----:B------:R-:W-:Y:S02]  /*48f0*/  HADD2.F32 R183, -RZ, R9.H0_H0 ;  /* 0x20000009ffb77230 */ /* 0x000fe40000004100 */
[----:B------:R-:W-:Y:S01]  /*4900*/  FFMA.FTZ R178, -R115, R169, R178 ;  /* 0x000000a973b27223 */ /* 0x000fe200000101b2 */
[----:B------:R-:W-:-:S02]  /*4910*/  HADD2.F32 R171, -RZ, R7.H1_H1 ;  /* 0x30000007ffab7230 */ /* 0x000fc40000004100 */
[----:B------:R-:W-:Y:S01]  /*4920*/  FMUL.FTZ R187, R115, R50 ;  /* 0x0000003273bb7220 */ /* 0x000fe20000410000 */
[----:B------:R-:W-:Y:S01]  /*4930*/  FFMA.FTZ R12, R26, R177, R13 ;  /* 0x000000b11a0c7223 */ /* 0x000fe2000001000d */
[----:B------:R-:W-:Y:S02]  /*4940*/  HADD2.F32 R179, -RZ, R8.H0_H0 ;  /* 0x20000008ffb37230 */ /* 0x000fe40000004100 */
[----:B------:R-:W-:Y:S01]  /*4950*/  FFMA.FTZ R199, -R107, R183, R24 ;  /* 0x000000b76bc77223 */ /* 0x000fe20000010118 */
[C---:B------:R-:W-:Y:S01]  /*4960*/  FFMA.FTZ R176, -R113.reuse, R171, R176 ;  /* 0x000000ab71b07223 */ /* 0x040fe200000101b0 */
[----:B------:R-:W-:Y:S01]  /*4970*/  FMUL.FTZ R24, R113, R204 ;  /* 0x000000cc71187220 */ /* 0x000fe20000410000 */
[----:B------:R-:W-:Y:S01]  /*4980*/  FFMA.FTZ R13, R187, R178, R12 ;  /* 0x000000b2bb0d7223 */ /* 0x000fe2000001000c */
[--C-:B------:R-:W-:Y:S02]  /*4990*/  HADD2.F32 R195, -RZ, R11.reuse.H1_H1 ;  /* 0x3000000bffc37230 */ /* 0x100fe40000004100 */
[C---:B------:R-:W-:Y:S01]  /*49a0*/  FFMA.FTZ R174, -R111.reuse, R179, R174 ;  /* 0x000000b36fae7223 */ /* 0x040fe200000101ae */
[----:B------:R-:W-:Y:S01]  /*49b0*/  FMUL.FTZ R197, R111, R168 ;  /* 0x000000a86fc57220 */ /* 0x000fe20000410000 */
[----:B------:R-:W-:Y:S01]  /*49c0*/  FFMA.FTZ R12, R24, R176, R13 ;  /* 0x000000b0180c7223 */ /* 0x000fe2000001000d */
[----:B------:R-:W-:-:S02]  /*49d0*/  HADD2.F32 R193, -RZ, R11.H0_H0 ;  /* 0x2000000bffc17230 */ /* 0x000fc40000004100 */
[----:B------:R-:W-:Y:S01]  /*49e0*/  FFMA.FTZ R205, -R97, R195, R188 ;  /* 0x000000c361cd7223 */ /* 0x000fe200000101bc */
[----:B------:R-:W-:Y:S01]  /*49f0*/  FMUL.FTZ R188, R109, R202 ;  /* 0x000000ca6dbc7220 */ /* 0x000fe20000410000 */
[----:B------:R-:W-:Y:S01]  /*4a00*/  FFMA.FTZ R13, R197, R174, R12 ;  /* 0x000000aec50d7223 */ /* 0x000fe2000001000c */
[----:B------:R-:W-:Y:S01]  /*4a10*/  HADD2.F32 R185, -RZ, R9.H1_H1 ;  /* 0x30000009ffb97230 */ /* 0x000fe20000004100 */
[----:B------:R-:W-:Y:S01]  /*4a20*/  LEA R12, P3, R28, R17, 0x2 ;  /* 0x000000111c0c7211 */ /* 0x000fe200078610ff */
[----:B------:R-:W-:Y:S01]  /*4a30*/  FMUL.FTZ R17, R107, R200 ;  /* 0x000000c86b117220 */ /* 0x000fe20000410000 */
[----:B------:R-:W-:Y:S01]  /*4a40*/  FFMA.FTZ R208, R188, R186, R13 ;  /* 0x000000babcd07223 */ /* 0x000fe2000001000d */
[--C-:B------:R-:W-:Y:S01]  /*4a50*/  HADD2.F32 R189, -RZ, R10.reuse.H0_H0 ;  /* 0x2000000affbd7230 */ /* 0x100fe20000004100 */
[----:B------:R-:W-:Y:S01]  /*4a60*/  IADD3 R201, R58, 0x40, RZ ;  /* 0x000000403ac97810 */ /* 0x000fe20007ffe0ff */
[----:B------:R-:W-:Y:S01]  /*4a70*/  FFMA.FTZ R203, -R99, R193, R190 ;  /* 0x000000c163cb7223 */ /* 0x000fe200000101be */
[----:B------:R-:W-:Y:S01]  /*4a80*/  LEA.HI.X R13, R28, R15, R29, 0x2, P3 ;  /* 0x0000000f1c0d7211 */ /* 0x000fe200018f141d */
[C---:B------:R-:W-:Y:S01]  /*4a90*/  FFMA.FTZ R196, -R105.reuse, R185, R196 ;  /* 0x000000b969c47223 */ /* 0x040fe200000101c4 */
[----:B------:R-:W-:Y:S01]  /*4aa0*/  FMUL.FTZ R190, R105, R170 ;  /* 0x000000aa69be7220 */ /* 0x000fe20000410000 */
[----:B------:R-:W-:Y:S01]  /*4ab0*/  FFMA.FTZ R15, R17, R199, R208 ;  /* 0x000000c7110f7223 */ /* 0x000fe200000100d0 */
[----:B------:R-:W-:Y:S01]  /*4ac0*/  HADD2.F32 R191, -RZ, R10.H1_H1 ;  /* 0x3000000affbf7230 */ /* 0x000fe20000004100 */
[----:B------:R-:W-:Y:S01]  /*4ad0*/  LEA.HI.SX32 R214, R201, R58, 0x1b ;  /* 0x0000003ac9d67211 */ /* 0x000fe200078fdaff */
[C---:B------:R-:W-:Y:S01]  /*4ae0*/  FFMA.FTZ R194, -R103.reuse, R189, R194 ;  /* 0x000000bd67c27223 */ /* 0x040fe200000101c2 */
[----:B------:R-:W-:Y:S01]  /*4af0*/  FMUL.FTZ R201, R103, R198 ;  /* 0x000000c667c97220 */ /* 0x000fe20000410000 */
[----:B------:R-:W-:Y:S01]  /*4b00*/  FFMA.FTZ R208, R190, R196, R15 ;  /* 0x000000c4bed07223 */ /* 0x000fe2000001000f */
[C---:B------:R-:W-:Y:S01]  /*4b10*/  FFMA.FTZ R192, -R101.reuse, R191, R192 ;  /* 0x000000bf65c07223 */ /* 0x040fe200000101c0 */
[----:B------:R-:W-:Y:S01]  /*4b20*/  FMUL.FTZ R207, R101, R172 ;  /* 0x000000ac65cf7220 */ /* 0x000fe20000410000 */
[C---:B------:R-:W-:Y:S01]  /*4b30*/  IADD3 R209, R58.reuse, 0x80, RZ ;  /* 0x000000803ad17810 */ /* 0x040fe20007ffe0ff */
[----:B------:R-:W-:Y:S01]  /*4b40*/  FFMA.FTZ R212, R201, R194, R208 ;  /* 0x000000c2c9d47223 */ /* 0x000fe200000100d0 */
[----:B------:R-:W-:Y:S01]  /*4b50*/  IADD3 R25, R58, 0xc0, RZ ;  /* 0x000000c03a197810 */ /* 0x000fe20007ffe0ff */
[----:B------:R-:W-:Y:S01]  /*4b60*/  USHF.L.U64.HI UR8, UR5, 0x2, UR6 ;  /* 0x0000000205087899 */ /* 0x000fe20008010206 */
[----:B------:R-:W-:Y:S01]  /*4b70*/  ISETP.GE.AND P1, PT, R23, 0x41, PT ;  /* 0x000000411700780c */ /* 0x000fe20003f26270 */
[----:B------:R-:W-:Y:S01]  /*4b80*/  FFMA.FTZ R15, R207, R192, R212 ;  /* 0x000000c0cf0f7223 */ /* 0x000fe200000100d4 */
[-C--:B------:R-:W-:Y:S01]  /*4b90*/  LEA.HI.SX32 R212, R209, R58.reuse, 0x1b ;  /* 0x0000003ad1d47211 */ /* 0x080fe200078fdaff */
[----:B------:R-:W-:Y:S01]  /*4ba0*/  USHF.L.U32 UR7, UR5, 0x2, URZ ;  /* 0x0000000205077899 */ /* 0x000fe2000800063f */
[----:B------:R-:W-:Y:S01]  /*4bb0*/  LEA R209, R214, R73, 0x2 ;  /* 0x00000049d6d17211 */ /* 0x000fe200078e10ff */
[----:B------:R-:W-:Y:S01]  /*4bc0*/  IMAD R210, R46, UR8, RZ ;  /* 0x000000082ed27c24 */ /* 0x000fe2000f8e02ff */
[----:B------:R-:W-:Y:S01]  /*4bd0*/  LEA.HI.SX32 R214, R25, R58, 0x1b ;  /* 0x0000003a19d67211 */ /* 0x000fe200078fdaff */
[----:B------:R-:W-:Y:S01]  /*4be0*/  FMUL.FTZ R208, R99, R18 ;  /* 0x0000001263d07220 */ /* 0x000fe20000410000 */
[----:B------:R-:W-:Y:S01]  /*4bf0*/  BSSY B0, `(.L_x_5585) ;  /* 0x000000e000007945 */ /* 0x000fe20003800000 */
[----:B------:R0:W1:Y:S01]  /*4c00*/  LDS R25, [R209+0x950] ;  /* 0x00095000d1197984 */ /* 0x0000620000000800 */
[----:B------:R-:W-:-:S02]  /*4c10*/  IMAD R211, R47, UR7, R210 ;  /* 0x000000072fd37c24 */ /* 0x000fc4000f8e02d2 */
[----:B------:R-:W-:Y:S01]  /*4c20*/  FMUL.FTZ R210, R97, R16 ;  /* 0x0000001061d27220 */ /* 0x000fe20000410000 */
[----:B------:R-:W-:-:S04]  /*4c30*/  IMAD.WIDE.U32 R12, R46, UR7, R12 ;  /* 0x000000072e0c7c25 */ /* 0x000fc8000f8e000c */
[----:B------:R-:W-:Y:S01]  /*4c40*/  FFMA.FTZ R15, R208, R203, R15 ;  /* 0x000000cbd00f7223 */ /* 0x000fe2000001000f */
[C---:B------:R-:W-:Y:S01]  /*4c50*/  ISETP.GE.AND P2, PT, R23.reuse, 0x81, PT ;  /* 0x000000811700780c */ /* 0x040fe20003f46270 */
[----:B------:R-:W-:Y:S01]  /*4c60*/  FMUL.FTZ R216, R210, R205 ;  /* 0x000000cdd2d87220 */ /* 0x000fe20000410000 */
[----:B------:R-:W-:Y:S02]  /*4c70*/  ISETP.GE.AND P3, PT, R23, 0xc1, PT ;  /* 0x000000c11700780c */ /* 0x000fe40003f66270 */
[----:B------:R-:W-:Y:S01]  /*4c80*/  IADD3 R13, R13, R211, RZ ;  /* 0x000000d30d0d7210 */ /* 0x000fe20007ffe0ff */
[----:B------:R-:W-:Y:S01]  /*4c90*/  FADD.FTZ R15, R15, R216 ;  /* 0x000000d80f0f7221 */ /* 0x000fe20000010000 */
[----:B------:R-:W-:Y:S01]  /*4ca0*/  LEA R212, R212, R73, 0x2 ;  /* 0x00000049d4d47211 */ /* 0x000fe200078e10ff */
[----:B0-----:R-:W-:Y:S08]  /*4cb0*/  @!P1 BRA `(.L_x_5586) ;  /* 0x0000000000049947 */ /* 0x001ff00003800000 */
[----:B-1----:R0:W-:Y:S02]  /*4cc0*/  REDG.E.ADD.F32.FTZ.RN.STRONG.GPU desc[UR12][R12.64+-0xf00], R25 ;  /* 0xfff100190c0079a6 */ /* 0x0021e4000c10f38c */
.L_x_5586:
[----:B------:R-:W-:Y:S05]  /*4cd0*/  BSYNC B0 ;  /* 0x0000000000007941 */ /* 0x000fea0003800000 */
.L_x_5585:
[----:B01----:R0:W1:Y:S01]  /*4ce0*/  LDS R25, [R212+0xa50] ;  /* 0x000a5000d4197984 */ /* 0x0030620000000800 */
[----:B------:R-:W-:Y:S01]  /*4cf0*/  BSSY B0, `(.L_x_5587) ;  /* 0x0000004000007945 */ /* 0x000fe20003800000 */
[----:B------:R-:W-:-:S03]  /*4d00*/  LEA R214, R214, R73, 0x2 ;  /* 0x00000049d6d67211 */ /* 0x000fc600078e10ff */
[----:B------:R-:W-:Y:S05]  /*4d10*/  @!P2 BRA `(.L_x_5588) ;  /* 0x000000000004a947 */ /* 0x000fea0003800000 */
[----:B-1----:R2:W-:Y:S02]  /*4d20*/  REDG.E.ADD.F32.FTZ.RN.STRONG.GPU desc[UR12][R12.64+-0xe00], R25 ;  /* 0xfff200190c0079a6 */ /* 0x0025e4000c10f38c */
.L_x_5588:
[----:B------:R-:W-:Y:S05]  /*4d30*/  BSYNC B0 ;  /* 0x0000000000007941 */ /* 0x000fea0003800000 */
.L_x_5587:
[----:B-12---:R1:W2:Y:S01]  /*4d40*/  LDS R25, [R214+0xb50] ;  /* 0x000b5000d6197984 */ /* 0x0062a20000000800 */
[----:B------:R-:W-:Y:S01]  /*4d50*/  BSSY B0, `(.L_x_5589) ;  /* 0x0000005000007945 */ /* 0x000fe20003800000 */
[C---:B------:R-:W-:Y:S02]  /*4d60*/  IADD3 R209, R58.reuse, 0x100, RZ ;  /* 0x000001003ad17810 */ /* 0x040fe40007ffe0ff */
[----:B------:R-:W-:Y:S01]  /*4d70*/  IADD3 R211, R58, 0x140, RZ ;  /* 0x000001403ad37810 */ /* 0x000fe20007ffe0ff */
[----:B------:R-:W-:Y:S06]  /*4d80*/  @!P3 BRA `(.L_x_5590) ;  /* 0x000000000004b947 */ /* 0x000fec0003800000 */
[----:B--2---:R3:W-:Y:S02]  /*4d90*/  REDG.E.ADD.F32.FTZ.RN.STRONG.GPU desc[UR12][R12.64+-0xd00], R25 ;  /* 0xfff300190c0079a6 */ /* 0x0047e4000c10f38c */
.L_x_5590:
[----:B------:R-:W-:Y:S05]  /*4da0*/  BSYNC B0 ;  /* 0x0000000000007941 */ /* 0x000fea0003800000 */
.L_x_5589:
[----:B--23--:R-:W-:Y:S01]  /*4db0*/  IADD3 R25, R58, 0x180, RZ ;  /* 0x000001803a197810 */ /* 0x00cfe20007ffe0ff */
[----:B------:R-:W-:Y:S01]  /*4dc0*/  BSSY B0, `(.L_x_5591) ;  /* 0x0000010000007945 */ /* 0x000fe20003800000 */
[-C--:B0-----:R-:W-:Y:S02]  /*4dd0*/  LEA.HI.SX32 R212, R209, R58.reuse, 0x1b ;  /* 0x0000003ad1d47211 */ /* 0x081fe400078fdaff */
[-C--:B------:R-:W-:Y:S02]  /*4de0*/  LEA.HI.SX32 R216, R25, R58.reuse, 0x1b ;  /* 0x0000003a19d87211 */ /* 0x080fe400078fdaff */
[----:B------:R-:W-:Y:S02]  /*4df0*/  LEA R25, R212, R73, 0x2 ;  /* 0x00000049d4197211 */ /* 0x000fe400078e10ff */
[----:B------:R-:W-:Y:S02]  /*4e00*/  ISETP.GE.AND P6, PT, R23, 0x101, PT ;  /* 0x000001011700780c */ /* 0x000fe40003fc6270 */
[----:B-1----:R-:W-:-:S02]  /*4e10*/  LEA.HI.SX32 R214, R211, R58, 0x1b ;  /* 0x0000003ad3d67211 */ /* 0x002fc400078fdaff */
[----:B------:R-:W0:Y:S01]  /*4e20*/  LDS R25, [R25+0xc50] ;  /* 0x000c500019197984 */ /* 0x000e220000000800 */
        /* <DEDUP_REMOVED lines=9> */
.L_x_5592:
[----:B------:R-:W-:Y:S05]  /*4ec0*/  BSYNC B0 ;  /* 0x0000000000007941 */ /* 0x000fea0003800000 */
.L_x_5591:
[----:B------:R-:W-:Y:S01]  /*4ed0*/  LEA.HI.SX32 R212, R209, R58, 0x1b ;  /* 0x0000003ad1d47211 */ /* 0x000fe200078fdaff */
[----:B------:R-:W-:Y:S01]  /*4ee0*/  BSSY B0, `(.L_x_5593) ;  /* 0x0000006000007945 */ /* 0x000fe20003800000 */
[----:B------:R2:W3:Y:S01]  /*4ef0*/  LDS R209, [R214+0xd50] ;  /* 0x000d5000d6d17984 */ /* 0x0004e20000000800 */
[----:B01----:R-:W-:Y:S02]  /*4f00*/  IADD3 R25, R58, 0x200, RZ ;  /* 0x000002003a197810 */ /* 0x003fe40007ffe0ff */
[----:B------:R-:W-:Y:S01]  /*4f10*/  LEA R216, R216, R73, 0x2 ;  /* 0x00000049d8d87211 */ /* 0x000fe200078e10ff */
[----:B------:R-:W-:Y:S06]  /*4f20*/  @!P1 BRA `(.L_x_5594) ;  /* 0x0000000000049947 */ /* 0x000fec0003800000 */
[----:B---3--:R0:W-:Y:S02]  /*4f30*/  REDG.E.ADD.F32.FTZ.RN.STRONG.GPU desc[UR12][R12.64+-0xb00], R209 ;  /* 0xfff500d10c0079a6 */ /* 0x0081e4000c10f38c */
.L_x_5594:
[----:B------:R-:W-:Y:S05]  /*4f40*/  BSYNC B0 ;  /* 0x0000000000007941 */ /* 0x000fea0003800000 */
.L_x_5593:
[----:B0--3--:R0:W1:Y:S01]  /*4f50*/  LDS R209, [R216+0xe50] ;  /* 0x000e5000d8d17984 */ /* 0x0090620000000800 */
[----:B------:R-:W-:Y:S01]  /*4f60*/  BSSY B0, `(.L_x_5595) ;  /* 0x0000006000007945 */ /* 0x000fe20003800000 */
[----:B------:R-:W-:Y:S02]  /*4f70*/  IADD3 R211, R58, 0x240, RZ ;  /* 0x000002403ad37810 */ /* 0x000fe40007ffe0ff */
[----:B--2---:R-:W-:Y:S02]  /*4f80*/  LEA.HI.SX32 R214, R25, R58, 0x1b ;  /* 0x0000003a19d67211 */ /* 0x004fe400078fdaff */
[----:B------:R-:W-:Y:S01]  /*4f90*/  LEA R213, R212, R73, 0x2 ;  /* 0x00000049d4d57211 */ /* 0x000fe200078e10ff */
[----:B------:R-:W-:Y:S06]  /*4fa0*/  @!P2 BRA `(.L_x_5596) ;  /* 0x000000000004a947 */ /* 0x000fec0003800000 */
[----:B-1----:R2:W-:Y:S02]  /*4fb0*/  REDG.E.ADD.F32.FTZ.RN.STRONG.GPU desc[UR12][R12.64+-0xa00], R209 ;  /* 0xfff600d10c0079a6 */ /* 0x0025e4000c10f38c */
.L_x_5596:
[----:B------:R-:W-:Y:S05]  /*4fc0*/  BSYNC B0 ;  /* 0x0000000000007941 */ /* 0x000fea0003800000 */
.L_x_5595:
[----:B-12---:R1:W2:Y:S01]  /*4fd0*/  LDS R209, [R213+0xf50] ;  /* 0x000f5000d5d17984 */ /* 0x0062a20000000800 */
[----:B------:R-:W-:Y:S01]  /*4fe0*/  BSSY B0, `(.L_x_5597) ;  /* 0x0000005000007945 */ /* 0x000fe20003800000 */
[----:B------:R-:W-:Y:S02]  /*4ff0*/  LEA.HI.SX32 R212, R211, R58, 0x1b ;  /* 0x0000003ad3d47211 */ /* 0x000fe400078fdaff */
[----:B------:R-:W-:Y:S01]  /*5000*/  LEA R214, R214, R73, 0x2 ;  /* 0x00000049d6d67211 */ /* 0x000fe200078e10ff */
[----:B------:R-:W-:Y:S06]  /*5010*/  @!P3 BRA `(.L_x_5598) ;  /* 0x000000000004b947 */ /* 0x000fec0003800000 */
[----:B--2---:R3:W-:Y:S02]  /*5020*/  REDG.E.ADD.F32.FTZ.RN.STRONG.GPU desc[UR12][R12.64+-0x900], R209 ;  /* 0xfff700d10c0079a6 */ /* 0x0047e4000c10f38c */
.L_x_5598:
[----:B------:R-:W-:Y:S05]  /*5030*/  BSYNC B0 ;  /* 0x0000000000007941 */ /* 0x000fea0003800000 */
.L_x_5597:
[----:B--23--:R2:W3:Y:S01]  /*5040*/  LDS R209, [R214+0x1050] ;  /* 0x00105000d6d17984 */ /* 0x00c4e20000000800 */
[----:B------:R-:W-:Y:S01]  /*5050*/  BSSY B0, `(.L_x_5599) ;  /* 0x0000004000007945 */ /* 0x000fe20003800000 */
[----:B------:R-:W-:-:S03]  /*5060*/  LEA R212, R212, R73, 0x2 ;  /* 0x00000049d4d47211 */ /* 0x000fc600078e10ff */
[----:B------:R-:W-:Y:S05]  /*5070*/  @!P4 BRA `(.L_x_5600) ;  /* 0x000000000004c947 */ /* 0x000fea0003800000 */
[----:B---3--:R4:W-:Y:S02]  /*5080*/  REDG.E.ADD.F32.FTZ.RN.STRONG.GPU desc[UR12][R12.64+-0x800], R209 ;  /* 0xfff800d10c0079a6 */ /* 0x0089e4000c10f38c */
.L_x_5600:
[----:B------:R-:W-:Y:S05]  /*5090*/  BSYNC B0 ;  /* 0x0000000000007941 */ /* 0x000fea0003800000 */
.L_x_5599:
[----:B---34-:R3:W4:Y:S01]  /*50a0*/  LDS R209, [R212+0x1150] ;  /* 0x00115000d4d17984 */ /* 0x0187220000000800 */
[----:B------:R-:W-:Y:S01]  /*50b0*/  BSSY B0, `(.L_x_5601) ;  /* 0x0000005000007945 */ /* 0x000fe20003800000 */
[C---:B------:R-:W-:Y:S02]  /*50c0*/  IADD3 R211, R58.reuse, 0x280, RZ ;  /* 0x000002803ad37810 */ /* 0x040fe40007ffe0ff */
[----:B-1----:R-:W-:Y:S01]  /*50d0*/  IADD3 R213, R58, 0x2c0, RZ ;  /* 0x000002c03ad57810 */ /* 0x002fe20007ffe0ff */
[----:B------:R-:W-:Y:S06]  /*50e0*/  @!P5 BRA `(.L_x_5602) ;  /* 0x000000000004d947 */ /* 0x000fec0003800000 */
[----:B----4-:R1:W-:Y:S02]  /*50f0*/  REDG.E.ADD.F32.FTZ.RN.STRONG.GPU desc[UR12][R12.64+-0x700], R209 ;  /* 0xfff900d10c0079a6 */ /* 0x0103e4000c10f38c */
.L_x_5602:
[----:B------:R-:W-:Y:S05]  /*5100*/  BSYNC B0 ;  /* 0x0000000000007941 */ /* 0x000fea0003800000 */
.L_x_5601:
[----:B-1--4-:R-:W-:Y:S01]  /*5110*/  IADD3 R209, R58, 0x300, RZ ;  /* 0x000003003ad17810 */ /* 0x012fe20007ffe0ff */
[----:B------:R-:W-:Y:S01]  /*5120*/  BSSY B0, `(.L_x_5603) ;  /* 0x0000010000007945 */ /* 0x000fe20003800000 */
[-C--:B---3--:R-:W-:Y:S02]  /*5130*/  LEA.HI.SX32 R212, R211, R58.reuse, 0x1b ;  /* 0x0000003ad3d47211 */ /* 0x088fe400078fdaff */
[-C--:B0-----:R-:W-:Y:S02]  /*5140*/  LEA.HI.SX32 R216, R209, R58.reuse, 0x1b ;  /* 0x0000003ad1d87211 */ /* 0x081fe400078fdaff */
[----:B------:R-:W-:Y:S02]  /*5150*/  LEA R209, R212, R73, 0x2 ;  /* 0x00000049d4d17211 */ /* 0x000fe400078e10ff */
[----:B------:R-:W-:Y:S02]  /*5160*/  ISETP.GE.AND P6, PT, R23, 0x281, PT ;  /* 0x000002811700780c */ /* 0x000fe40003fc6270 */
[----:B--2---:R-:W-:-:S02]  /*5170*/  LEA.HI.SX32 R214, R213, R58, 0x1b ;  /* 0x0000003ad5d67211 */ /* 0x004fc400078fdaff */
        /* <DEDUP_REMOVED lines=10> */
.L_x_5604:
[----:B------:R-:W-:Y:S05]  /*5220*/  BSYNC B0 ;  /* 0x0000000000007941 */ /* 0x000fea0003800000 */
.L_x_5603:
[----:B------:R2:W3:Y:S01]  /*5230*/  LDS R23, [R214+0x1350] ;  /* 0x00135000d6177984 */ /* 0x0004e20000000800 */
[----:B------:R-:W-:Y:S01]  /*5240*/  BSSY B0, `(.L_x_5605) ;  /* 0x0000006000007945 */ /* 0x000fe20003800000 */
[----:B01----:R-:W-:Y:S02]  /*5250*/  IADD3 R209, R58, 0x380, RZ ;  /* 0x000003803ad17810 */ /* 0x003fe40007ffe0ff */
[----:B------:R-:W-:Y:S02]  /*5260*/  LEA.HI.SX32 R212, R211, R58, 0x1b ;  /* 0x0000003ad3d47211 */ /* 0x000fe400078fdaff */
[----:B------:R-:W-:Y:S01]  /*5270*/  LEA R216, R216, R73, 0x2 ;  /* 0x00000049d8d87211 */ /* 0x000fe200078e10ff */
[----:B------:R-:W-:Y:S06]  /*5280*/  @!P1 BRA `(.L_x_5606) ;  /* 0x0000000000049947 */ /* 0x000fec0003800000 */
[----:B---3--:R0:W-:Y:S02]  /*5290*/  REDG.E.ADD.F32.FTZ.RN.STRONG.GPU desc[UR12][R12.64+-0x500], R23 ;  /* 0xfffb00170c0079a6 */ /* 0x0081e4000c10f38c */
.L_x_5606:
[----:B------:R-:W-:Y:S05]  /*52a0*/  BSYNC B0 ;  /* 0x0000000000007941 */ /* 0x000fea0003800000 */
.L_x_5605:
[----:B0--3--:R0:W1:Y:S01]  /*52b0*/  LDS R23, [R216+0x1450] ;  /* 0x00145000d8177984 */ /* 0x0090620000000800 */
[----:B------:R-:W-:Y:S01]  /*52c0*/  BSSY B0, `(.L_x_5607) ;  /* 0x0000006000007945 */ /* 0x000fe20003800000 */
[----:B--2---:R-:W-:Y:S02]  /*52d0*/  LEA.HI.SX32 R214, R209, R58, 0x1b ;  /* 0x0000003ad1d67211 */ /* 0x004fe400078fdaff */
[----:B------:R-:W-:Y:S02]  /*52e0*/  IADD3 R211, R58, 0x3c0, RZ ;  /* 0x000003c03ad37810 */ /* 0x000fe40007ffe0ff */
[----:B------:R-:W-:Y:S01]  /*52f0*/  LEA R209, R212, R73, 0x2 ;  /* 0x00000049d4d17211 */ /* 0x000fe200078e10ff */
[----:B------:R-:W-:Y:S06]  /*5300*/  @!P2 BRA `(.L_x_5608) ;  /* 0x000000000004a947 */ /* 0x000fec0003800000 */
[----:B-1----:R2:W-:Y:S02]  /*5310*/  REDG.E.ADD.F32.FTZ.RN.STRONG.GPU desc[UR12][R12.64+-0x400], R23 ;  /* 0xfffc00170c0079a6 */ /* 0x0025e4000c10f38c */
.L_x_5608:
[----:B------:R-:W-:Y:S05]  /*5320*/  BSYNC B0 ;  /* 0x0000000000007941 */ /* 0x000fea0003800000 */
.L_x_5607:
[----:B-12---:R1:W2:Y:S01]  /*5330*/  LDS R23, [R209+0x1550] ;  /* 0x00155000d1177984 */ /* 0x0062a20000000800 */
[----:B------:R-:W-:Y:S01]  /*5340*/  BSSY B0, `(.L_x_5609) ;  /* 0x0000005000007945 */ /* 0x000fe20003800000 */
[----:B------:R-:W-:Y:S02]  /*5350*/  LEA.HI.SX32 R212, R211, R58, 0x1b ;  /* 0x0000003ad3d47211 */ /* 0x000fe400078fdaff */
[----:B------:R-:W-:Y:S01]  /*5360*/  LEA R214, R214, R73, 0x2 ;  /* 0x00000049d6d67211 */ /* 0x000fe200078e10ff */
[----:B------:R-:W-:Y:S06]  /*5370*/  @!P3 BRA `(.L_x_5610) ;  /* 0x000000000004b947 */ /* 0x000fec0003800000 */
[----:B--2---:R3:W-:Y:S02]  /*5380*/  REDG.E.ADD.F32.FTZ.RN.STRONG.GPU desc[UR12][R12.64+-0x300], R23 ;  /* 0xfffd00170c0079a6 */ /* 0x0047e4000c10f38c */
.L_x_5610:
[----:B------:R-:W-:Y:S05]  /*5390*/  BSYNC B0 ;  /* 0x0000000000007941 */ /* 0x000fea0003800000 */
.L_x_5609:
[----:B--23--:R2:W3:Y:S01]  /*53a0*/  LDS R23, [R214+0x1650] ;  /* 0x00165000d6177984 */ /* 0x00c4e20000000800 */
[----:B------:R-:W-:Y:S01]  /*53b0*/  BSSY B0, `(.L_x_5611) ;  /* 0x0000004000007945 */ /* 0x000fe20003800000 */
[----:B------:R-:W-:-:S03]  /*53c0*/  LEA R212, R212, R73, 0x2 ;  /* 0x00000049d4d47211 */ /* 0x000fc600078e10ff */
[----:B------:R-:W-:Y:S05]  /*53d0*/  @!P4 BRA `(.L_x_5612) ;  /* 0x000000000004c947 */ /* 0x000fea0003800000 */
[----:B---3--:R4:W-:Y:S02]  /*53e0*/  REDG.E.ADD.F32.FTZ.RN.STRONG.GPU desc[UR12][R12.64+-0x200], R23 ;  /* 0xfffe00170c0079a6 */ /* 0x0089e4000c10f38c */
.L_x_5612:
[----:B------:R-:W-:Y:S05]  /*53f0*/  BSYNC B0 ;  /* 0x0000000000007941 */ /* 0x000fea0003800000 */
.L_x_5611:
[----:B---34-:R3:W4:Y:S01]  /*5400*/  LDS R23, [R212+0x1750] ;  /* 0x00175000d4177984 */ /* 0x0187220000000800 */
[----:B------:R-:W-:Y:S04]  /*5410*/  BSSY B0, `(.L_x_5613) ;  /* 0x0000003000007945 */ /* 0x000fe80003800000 */
[----:B------:R-:W-:Y:S05]  /*5420*/  @!P5 BRA `(.L_x_5614) ;  /* 0x000000000004d947 */ /* 0x000fea0003800000 */
[----:B----4-:R4:W-:Y:S02]  /*5430*/  REDG.E.ADD.F32.FTZ.RN.STRONG.GPU desc[UR12][R12.64+-0x100], R23 ;  /* 0xffff00170c0079a6 */ /* 0x0109e4000c10f38c */
.L_x_5614:
[----:B------:R-:W-:Y:S05]  /*5440*/  BSYNC B0 ;  /* 0x0000000000007941 */ /* 0x000fea0003800000 */
.L_x_5613:
[----:B----4-:R-:W4:Y:S01]  /*5450*/  SHFL.DOWN PT, R12, R15, 0x1, 0x1f ;  /* 0x08201f000f0c7f89 */ /* 0x010f2200000e0000 */
[C---:B------:R-:W-:Y:S01]  /*5460*/  ISETP.GT.AND P1, PT, R60.reuse, 0x1e, PT ;  /* 0x0000001e3c00780c */ /* 0x040fe20003f24270 */
[----:B---3--:R-:W-:Y:S01]  /*5470*/  FMUL.FTZ R212, R161, R16 ;  /* 0x00000010a1d47220 */ /* 0x008fe20000410000 */
[----:B------:R-:W-:Y:S01]  /*5480*/  FADD.FTZ R110, R17, R110 ;  /* 0x0000006e116e7221 */ /* 0x000fe20000010000 */
[----:B------:R-:W3:Y:S01]  /*5490*/  SHFL.DOWN PT, R13, R14, 0x1, 0x1f ;  /* 0x08201f000e0d7f89 */ /* 0x000ee200000e0000 */
[----:B------:R-:W-:Y:S01]  /*54a0*/  ISETP.NE.AND P2, PT, R60, RZ, PT ;  /* 0x000000ff3c00720c */ /* 0x000fe20003f45270 */
[----:B------:R-:W-:Y:S01]  /*54b0*/  FMUL.FTZ R212, R205, R212 ;  /* 0x000000d4cdd47220 */ /* 0x000fe20000410000 */
[----:B------:R-:W-:Y:S01]  /*54c0*/  BSSY B0, `(.L_x_5615) ;  /* 0x0000078000007945 */ /* 0x000fe20003800000 */
        /* <DEDUP_REMOVED lines=17> */
[----:B------:R-:W-:Y:S01]  /*55e0*/  FADD.FTZ R95, R2, R95 ;  /* 0x0000005f025f7221 */ /* 0x000fe20000010000 */
[----:B---3--:R-:W-:-:S03]  /*55f0*/  @!P1 FADD.FTZ R14, R14, R13 ;  /* 0x0000000d0e0e9221 */ /* 0x008fc60000010000 */
[----:B------:R-:W3:Y:S01]  /*5600*/  SHFL.DOWN PT, R12, R15, 0x2, 0x1f ;  /* 0x08401f000f0c7f89 */ /* 0x000ee200000e0000 */
[----:B------:R-:W-:-:S03]  /*5610*/  ISETP.GT.AND P1, PT, R60, 0x1d, PT ;  /* 0x0000001d3c00780c */ /* 0x000fc60003f24270 */
[----:B------:R-:W4:Y:S10]  /*5620*/  SHFL.DOWN PT, R13, R14, 0x2, 0x1f ;  /* 0x08401f000e0d7f89 */ /* 0x000f3400000e0000 */
[----:B---3--:R-:W-:Y:S01]  /*5630*/  @!P1 FADD.FTZ R15, R15, R12 ;  /* 0x0000000c0f0f9221 */ /* 0x008fe20000010000 */
[----:B------:R-:W-:Y:S01]  /*5640*/  FMUL.FTZ R12, R161, R18 ;  /* 0x00000012a10c7220 */ /* 0x000fe20000410000 */
[----:B----4-:R-:W-:-:S03]  /*5650*/  @!P1 FADD.FTZ R14, R14, R13 ;  /* 0x0000000d0e0e9221 */ /* 0x010fc60000010000 */
[----:B--2---:R-:W2:Y:S01]  /*5660*/  SHFL.DOWN PT, R214, R15, 0x4, 0x1f ;  /* 0x08801f000fd67f89 */ /* 0x004ea200000e0000 */
[----:B------:R-:W-:Y:S01]  /*5670*/  ISETP.GT.AND P1, PT, R60, 0x1b, PT ;  /* 0x0000001b3c00780c */ /* 0x000fe20003f24270 */
[----:B------:R-:W-:Y:S01]  /*5680*/  FMUL.FTZ R13, R161, R172 ;  /* 0x000000aca10d7220 */ /* 0x000fe20000410000 */
[----:B------:R-:W-:Y:S01]  /*5690*/  FMUL.FTZ R12, R203, R12 ;  /* 0x0000000ccb0c7220 */ /* 0x000fe20000410000 */
[----:B------:R-:W3:Y:S02]  /*56a0*/  SHFL.DOWN PT, R23, R14, 0x4, 0x1f ;  /* 0x08801f000e177f89 */ /* 0x000ee400000e0000 */
[----:B------:R-:W-:Y:S01]  /*56b0*/  FMUL.FTZ R192, R192, R13 ;  /* 0x0000000dc0c07220 */ /* 0x000fe20000410000 */
[----:B------:R-:W-:Y:S01]  /*56c0*/  FMUL.FTZ R13, R161, R198 ;  /* 0x000000c6a10d7220 */ /* 0x000fe20000410000 */
[----:B------:R-:W-:Y:S02]  /*56d0*/  FFMA.FTZ R12, R193, R18, R12 ;  /* 0x00000012c10c7223 */ /* 0x000fe4000001000c */
[----:B------:R-:W-:Y:S01]  /*56e0*/  FFMA.FTZ R191, R191, R172, R192 ;  /* 0x000000acbfbf7223 */ /* 0x000fe200000100c0 */
[----:B------:R-:W-:Y:S01]  /*56f0*/  FMUL.FTZ R194, R194, R13 ;  /* 0x0000000dc2c27220 */ /* 0x000fe20000410000 */
[C---:B------:R-:W-:Y:S01]  /*5700*/  FMUL.FTZ R13, R161.reuse, R170 ;  /* 0x000000aaa10d7220 */ /* 0x040fe20000410000 */
[----:B------:R-:W-:Y:S01]  /*5710*/  FADD.FTZ R125, R12, R125 ;  /* 0x0000007d0c7d7221 */ /* 0x000fe20000010000 */
[----:B------:R-:W-:Y:S01]  /*5720*/  FMUL.FTZ R12, R161, R200 ;  /* 0x000000c8a10c7220 */ /* 0x000fe20000410000 */
        /* <DEDUP_REMOVED lines=9> */
[----:B--2---:R-:W-:Y:S01]  /*57c0*/  @!P1 FADD.FTZ R15, R15, R214 ;  /* 0x000000d60f0f9221 */ /* 0x004fe20000010000 */
[----:B------:R-:W-:Y:S01]  /*57d0*/  FFMA.FTZ R181, R181, R202, R186 ;  /* 0x000000cab5b57223 */ /* 0x000fe200000100ba */
[----:B------:R-:W-:Y:S01]  /*57e0*/  FMUL.FTZ R174, R174, R13 ;  /* 0x0000000daeae7220 */ /* 0x000fe20000410000 */
[C---:B------:R-:W-:Y:S01]  /*57f0*/  FMUL.FTZ R13, R161.reuse, R204 ;  /* 0x000000cca10d7220 */ /* 0x040fe20000410000 */
[----:B---3--:R-:W-:Y:S01]  /*5800*/  @!P1 FADD.FTZ R14, R14, R23 ;  /* 0x000000170e0e9221 */ /* 0x008fe20000010000 */
[----:B------:R-:W2:Y:S01]  /*5810*/  SHFL.DOWN PT, R16, R15, 0x8, 0x1f ;  /* 0x09001f000f107f89 */ /* 0x000ea200000e0000 */
[----:B------:R-:W-:Y:S01]  /*5820*/  ISETP.GT.AND P1, PT, R60, 0x17, PT ;  /* 0x000000173c00780c */ /* 0x000fe20003f24270 */
[----:B------:R-:W-:Y:S01]  /*5830*/  FMUL.FTZ R176, R176, R13 ;  /* 0x0000000db0b07220 */ /* 0x000fe20000410000 */
[----:B------:R-:W-:Y:S01]  /*5840*/  FADD.FTZ R129, R12, R129 ;  /* 0x000000810c817221 */ /* 0x000fe20000010000 */
[----:B------:R-:W3:Y:S01]  /*5850*/  SHFL.DOWN PT, R23, R14, 0x8, 0x1f ;  /* 0x09001f000e177f89 */ /* 0x000ee200000e0000 */
[C---:B------:R-:W-:Y:S01]  /*5860*/  FMUL.FTZ R13, R161.reuse, R50 ;  /* 0x00000032a10d7220 */ /* 0x040fe20000410000 */
[----:B------:R-:W-:Y:S01]  /*5870*/  FMUL.FTZ R12, R161, R206 ;  /* 0x000000cea10c7220 */ /* 0x000fe20000410000 */
[----:B------:R-:W-:Y:S01]  /*5880*/  FFMA.FTZ R174, R179, R168, R174 ;  /* 0x000000a8b3ae7223 */ /* 0x000fe200000100ae */
[----:B------:R-:W-:Y:S01]  /*5890*/  FFMA.FTZ R171, R171, R204, R176 ;  /* 0x000000ccabab7223 */ /* 0x000fe200000100b0 */
[----:B------:R-:W-:Y:S01]  /*58a0*/  FMUL.FTZ R178, R178, R13 ;  /* 0x0000000db2b27220 */ /* 0x000fe20000410000 */
[----:B------:R-:W-:Y:S01]  /*58b0*/  FMUL.FTZ R12, R177, R12 ;  /* 0x0000000cb10c7220 */ /* 0x000fe20000410000 */
[----:B------:R-:W-:Y:S01]  /*58c0*/  FMUL.FTZ R13, R161, R164 ;  /* 0x000000a4a10d7220 */ /* 0x000fe20000410000 */
[----:B------:R-:W-:Y:S01]  /*58d0*/  FADD.FTZ R127, R194, R127 ;  /* 0x0000007fc27f7221 */ /* 0x000fe20000010000 */
[----:B------:R-:W-:Y:S01]  /*58e0*/  FFMA.FTZ R178, R169, R50, R178 ;  /* 0x00000032a9b27223 */ /* 0x000fe200000100b2 */
[----:B------:R-:W-:Y:S01]  /*58f0*/  FFMA.FTZ R167, R167, R206, R12 ;  /* 0x000000cea7a77223 */ /* 0x000fe2000001000c */
[----:B------:R-:W-:Y:S01]  /*5900*/  FMUL.FTZ R182, R182, R13 ;  /* 0x0000000db6b67220 */ /* 0x000fe20000410000 */
[----:B------:R-:W-:Y:S01]  /*5910*/  FADD.FTZ R128, R185, R128 ;  /* 0x00000080b9807221 */ /* 0x000fe20000010000 */
[----:B------:R-:W-:Y:S01]  /*5920*/  FADD.FTZ R130, R181, R130 ;  /* 0x00000082b5827221 */ /* 0x000fe20000010000 */
[----:B------:R-:W-:Y:S01]  /*5930*/  FADD.FTZ R131, R174, R131 ;  /* 0x00000083ae837221 */ /* 0x000fe20000010000 */
[----:B------:R-:W-:Y:S01]  /*5940*/  FFMA.FTZ R182, R165, R164, R182 ;  /* 0x000000a4a5b67223 */ /* 0x000fe200000100b6 */
[----:B------:R-:W-:Y:S01]  /*5950*/  FADD.FTZ R132, R171, R132 ;  /* 0x00000084ab847221 */ /* 0x000fe20000010000 */
[----:B------:R-:W-:Y:S01]  /*5960*/  FADD.FTZ R133, R178, R133 ;  /* 0x00000085b2857221 */ /* 0x000fe20000010000 */
[----:B------:R-:W-:Y:S01]  /*5970*/  FADD.FTZ R134, R167, R134 ;  /* 0x00000086a7867221 */ /* 0x000fe20000010000 */
[----:B------:R-:W-:Y:S01]  /*5980*/  FADD.FTZ R135, R182, R135 ;  /* 0x00000087b6877221 */ /* 0x000fe20000010000 */
[----:B--2---:R-:W-:Y:S01]  /*5990*/  @!P1 FADD.FTZ R15, R15, R16 ;  /* 0x000000100f0f9221 */ /* 0x004fe20000010000 */
[----:B---3--:R-:W-:-:S04]  /*59a0*/  @!P1 FADD.FTZ R14, R14, R23 ;  /* 0x000000170e0e9221 */ /* 0x008fc80000010000 */
[----:B------:R-:W2:Y:S01]  /*59b0*/  SHFL.DOWN PT, R16, R15, 0x10, 0x1f ;  /* 0x0a001f000f107f89 */ /* 0x000ea200000e0000 */
[----:B------:R-:W-:-:S03]  /*59c0*/  ISETP.GT.AND P1, PT, R60, 0xf, PT ;  /* 0x0000000f3c00780c */ /* 0x000fc60003f24270 */
[----:B------:R-:W3:Y:S10]  /*59d0*/  SHFL.DOWN PT, R17, R14, 0x10, 0x1f ;  /* 0x0a001f000e117f89 */ /* 0x000ef400000e0000 */
[----:B--2---:R-:W-:Y:S01]  /*59e0*/  @!P1 FADD.FTZ R15, R15, R16 ;  /* 0x000000100f0f9221 */ /* 0x004fe20000010000 */
[----:B------:R-:W-:Y:S01]  /*59f0*/  FMUL.FTZ R16, R161, R20 ;  /* 0x00000014a1107220 */ /* 0x000fe20000410000 */
[----:B---3--:R-:W-:-:S03]  /*5a00*/  @!P1 FADD.FTZ R14, R14, R17 ;  /* 0x000000110e0e9221 */ /* 0x008fc60000010000 */
[----:B------:R-:W-:Y:S01]  /*5a10*/  FMUL.FTZ R16, R163, R16 ;  /* 0x00000010a3107220 */ /* 0x000fe20000410000 */
[----:B------:R-:W-:Y:S01]  /*5a20*/  MOV R12, R15 ;  /* 0x0000000f000c7202 */ /* 0x000fe20000000f00 */
[----:B------:R-:W-:Y:S01]  /*5a30*/  FMUL.FTZ R15, R161, R166 ;  /* 0x000000a6a10f7220 */ /* 0x000fe20000410000 */
[----:B------:R-:W-:Y:S01]  /*5a40*/  MOV R13, R14 ;  /* 0x0000000e000d7202 */ /* 0x000fe20000000f00 */
[----:B------:R-:W-:Y:S01]  /*5a50*/  FFMA.FTZ R51, R51, R20, R16 ;  /* 0x0000001433337223 */ /* 0x000fe20000010010 */
[C---:B------:R-:W-:Y:S01]  /*5a60*/  FMUL.FTZ R16, R161.reuse, R22 ;  /* 0x00000016a1107220 */ /* 0x040fe20000410000 */
[----:B------:R-:W-:Y:S01]  /*5a70*/  FMUL.FTZ R14, R161, R162 ;  /* 0x000000a2a10e7220 */ /* 0x000fe20000410000 */
[----:B------:R-:W-:Y:S01]  /*5a80*/  FMUL.FTZ R184, R184, R15 ;  /* 0x0000000fb8b87220 */ /* 0x000fe20000410000 */
[----:B------:R2:W-:Y:S01]  /*5a90*/  @!P2 STS.64 [R70+0x18d8], R12 ;  /* 0x0018d80c4600a388 */ /* 0x0005e20000000a00 */
        /* <DEDUP_REMOVED lines=9> */
[----:B------:R-:W-:Y:S06]  /*5b30*/  BAR.SYNC.DEFER_BLOCKING 0x0 ;  /* 0x0000000000007b1d */ /* 0x000fec0000010000 */
[----:B--2---:R-:W-:Y:S05]  /*5b40*/  @P0 BRA `(.L_x_5616) ;  /* 0x00000000003c0947 */ /* 0x004fea0003800000 */
[----:B------:R-:W2:Y:S01]  /*5b50*/  S2UR UR8, SR_CgaCtaId ;  /* 0x00000000000879c3 */ /* 0x000ea20000008800 */
[----:B------:R-:W-:Y:S01]  /*5b60*/  UMOV UR7, 0x400 ;  /* 0x0000040000077882 */ /* 0x000fe20000000000 */
[----:B------:R-:W-:Y:S01]  /*5b70*/  ISETP.NE.AND P0, PT, R68, UR24, PT ;  /* 0x0000001844007c0c */ /* 0x000fe2000bf05270 */
[----:B--2---:R-:W-:-:S06]  /*5b80*/  ULEA UR7, UR8, UR7, 0x18 ;  /* 0x0000000708077291 */ /* 0x004fcc000f8ec03f */
[----:B------:R-:W-:-:S04]  /*5b90*/  MOV R73, UR7 ;  /* 0x0000000700497c02 */ /* 0x000fc80008000f00 */
        /* <DEDUP_REMOVED lines=10> */
.L_x_5616:
[----:B------:R-:W-:Y:S05]  /*5c40*/  BSYNC B0 ;  /* 0x0000000000007941 */ /* 0x000fea0003800000 */
.L_x_5615:
[----:B------:R-:W-:Y:S01]  /*5c50*/  IADD3 R142, R142, 0x1, RZ ;  /* 0x000000018e8e7810 */ /* 0x000fe20007ffe0ff */
[----:B------:R-:W-:-:S03]  /*5c60*/  UIADD3 UR5, UP0, UR5, 0x1, URZ ;  /* 0x0000000105057890 */ /* 0x000fc6000ff1e03f */
[----:B------:R-:W-:Y:S01]  /*5c70*/  ISETP.GE.AND P0, PT, R142, UR25, PT ;  /* 0x000000198e007c0c */ /* 0x000fe2000bf06270 */
[----:B------:R-:W-:-:S12]  /*5c80*/  UIADD3.X UR6, URZ, UR6, URZ, UP0, !UPT ;  /* 0x000000063f067290 */ /* 0x000fd800087fe43f */
[----:B------:R-:W-:Y:S05]  /*5c90*/  @!P0 BRA `(.L_x_5617) ;  /* 0xffffffcc006c8947 */ /* 0x000fea000383ffff */
.L_x_5573:
[----:B------:R-:W-:Y:S01]  /*5ca0*/  BAR.SYNC.DEFER_BLOCKING 0x0 ;  /* 0x0000000000007b1d */ /* 0x000fe20000010000 */
[----:B------:R-:W-:Y:S01]  /*5cb0*/  F2FP.F16.F32.PACK_AB R15, R87, R114 ;  /* 0x00000072570f723e */ /* 0x000fe200000000ff */
[----:B------:R-:W-:Y:S01]  /*5cc0*/  UIADD3 UR4, UR4, -0x400, URZ ;  /* 0xfffffc0004047890 */ /* 0x000fe2000fffe03f */
[----:B------:R-:W-:Y:S02]  /*5cd0*/  F2FP.F16.F32.PACK_AB R14, R89, R116 ;  /* 0x00000074590e723e */ /* 0x000fe400000000ff */
[----:B--2---:R-:W-:-:S03]  /*5ce0*/  F2FP.F16.F32.PACK_AB R13, R91, R118 ;  /* 0x000000765b0d723e */ /* 0x004fc600000000ff */
[----:B------:R-:W2:Y:S01]  /*5cf0*/  LDC.64 R18, c[0x0][0x388] ;  /* 0x0000e200ff127b82 */ /* 0x000ea20000000a00 */
[----:B------:R-:W-:Y:S01]  /*5d00*/  F2FP.F16.F32.PACK_AB R12, R93, R95 ;  /* 0x0000005f5d0c723e */ /* 0x000fe200000000ff */
[----:B------:R-:W-:Y:S01]  /*5d10*/  ULDC.64 UR6, c[0x0][0x390] ;  /* 0x0000e40000067ab9 */ /* 0x000fe20000000a00 */
[----:B------:R-:W-:Y:S01]  /*5d20*/  F2FP.F16.F32.PACK_AB R79, R79, R106 ;  /* 0x0000006a4f4f723e */ /* 0x000fe200000000ff */
[----:B------:R-:W-:Y:S01]  /*5d30*/  IMAD R0, R52, UR6, RZ ;  /* 0x0000000634007c24 */ /* 0x000fe2000f8e02ff */
[----:B------:R-:W-:Y:S01]  /*5d40*/  F2FP.F16.F32.PACK_AB R78, R81, R108 ;  /* 0x0000006c514e723e */ /* 0x000fe200000000ff */
[----:B------:R-:W-:Y:S01]  /*5d50*/  IMAD.WIDE.U32 R2, R53, UR6, R28 ;  /* 0x0000000635027c25 */ /* 0x000fe2000f8e001c */
[----:B------:R-:W-:Y:S01]  /*5d60*/  F2FP.F16.F32.PACK_AB R77, R83, R110 ;  /* 0x0000006e534d723e */ /* 0x000fe200000000ff */
[----:B------:R-:W3:Y:S01]  /*5d70*/  LDC.64 R20, c[0x0][0x3e0] ;  /* 0x0000f800ff147b82 */ /* 0x000ee20000000a00 */
[----:B------:R-:W-:Y:S01]  /*5d80*/  F2FP.F16.F32.PACK_AB R76, R85, R112 ;  /* 0x00000070554c723e */ /* 0x000fe200000000ff */
[----:B------:R-:W-:Y:S01]  /*5d90*/  IMAD R17, R53, UR7, R0 ;  /* 0x0000000735117c24 */ /* 0x000fe2000f8e0200 */
[----:B------:R-:W-:Y:S01]  /*5da0*/  F2FP.F16.F32.PACK_AB R16, R130, R131 ;  /* 0x000000838210723e */ /* 0x000fe200000000ff */
[----:B------:R-:W-:Y:S01]  /*5db0*/  ULDC.64 UR6, c[0x0][0x3b0] ;  /* 0x0000ec0000067ab9 */ /* 0x000fe20000000a00 */
[----:B------:R-:W-:Y:S01]  /*5dc0*/  IADD3 R69, P1, R69, -0x800, RZ ;  /* 0xfffff80045457810 */ /* 0x000fe20007f3e0ff */
[----:B------:R-:W-:Y:S01]  /*5dd0*/  IMAD R24, R52, UR6, RZ ;  /* 0x0000000634187c24 */ /* 0x000fe2000f8e02ff */
[----:B------:R-:W-:Y:S01]  /*5de0*/  IADD3 R3, R3, R17, RZ ;  /* 0x0000001103037210 */ /* 0x000fe20007ffe0ff */
[----:B------:R-:W4:Y:S01]  /*5df0*/  LDC.64 R26, c[0x0][0x3a8] ;  /* 0x0000ea00ff1a7b82 */ /* 0x000f220000000a00 */
[----:B------:R-:W-:Y:S01]  /*5e00*/  F2FP.F16.F32.PACK_AB R17, R128, R129 ;  /* 0x000000818011723e */ /* 0x000fe200000000ff */
[----:B------:R5:W-:Y:S01]  /*5e10*/  STS.128 [R74], R12 ;  /* 0x0000000c4a007388 */ /* 0x000be20000000c00 */
[----:B------:R-:W-:-:S02]  /*5e20*/  IADD3 R62, P2, R62, -0x800, RZ ;  /* 0xfffff8003e3e7810 */ /* 0x000fc40007f5e0ff */
[----:B------:R-:W-:Y:S01]  /*5e30*/  IADD3 R64, P3, R64, -0x800, RZ ;  /* 0xfffff80040407810 */ /* 0x000fe20007f7e0ff */
[----:B------:R-:W-:Y:S01]  /*5e40*/  STS.128 [R74+0x10], R76 ;  /* 0x0000104c4a007388 */ /* 0x000fe20000000c00 */
[----:B------:R-:W-:-:S03]  /*5e50*/  NOP ;  /* 0x0000000000007918 */ /* 0x000fc60000000000 */
[----:B------:R-:W0:Y:S01]  /*5e60*/  LDS.128 R8, [R72] ;  /* 0x0000000048087984 */ /* 0x000e220000000c00 */
[C---:B--2---:R-:W-:Y:S01]  /*5e70*/  IMAD R0, R18.reuse, UR15, RZ ;  /* 0x0000000f12007c24 */ /* 0x044fe2000f8e02ff */
[----:B------:R-:W2:Y:S01]  /*5e80*/  LDC.64 R36, c[0x0][0x3f0] ;  /* 0x0000fc00ff247b82 */ /* 0x000ea20000000a00 */
[----:B------:R-:W-:Y:S01]  /*5e90*/  IMAD.WIDE.U32 R2, R18, UR14, R2 ;  /* 0x0000000e12027c25 */ /* 0x000fe2000f8e0002 */
[----:B------:R-:W1:Y:S03]  /*5ea0*/  LDS.128 R4, [R72+0x200] ;  /* 0x0002000048047984 */ /* 0x000e660000000c00 */
[----:B-----5:R-:W-:Y:S01]  /*5eb0*/  FADD.FTZ R13, R56, R139 ;  /* 0x0000008b380d7221 */ /* 0x020fe20000010000 */
[----:B------:R-:W-:Y:S01]  /*5ec0*/  F2FP.F16.F32.PACK_AB R14, R134, R135 ;  /* 0x00000087860e723e */ /* 0x000fe200000000ff */
[----:B------:R-:W-:Y:S01]  /*5ed0*/  IMAD R15, R19, UR14, R0 ;  /* 0x0000000e130f7c24 */ /* 0x000fe2000f8e0200 */
[----:B---3--:R-:W-:Y:S01]  /*5ee0*/  LEA R12, P0, R2, R20, 0x1 ;  /* 0x00000014020c7211 */ /* 0x008fe200078008ff */
[----:B------:R-:W-:Y:S01]  /*5ef0*/  FADD.FTZ R0, R13, R138 ;  /* 0x0000008a0d007221 */ /* 0x000fe20000010000 */
[----:B------:R-:W-:-:S02]  /*5f00*/  F2FP.F16.F32.PACK_AB R19, R124, R125 ;  /* 0x0000007d7c13723e */ /* 0x000fc400000000ff */
[----:B------:R-:W-:Y:S01]  /*5f10*/  IADD3 R13, R3, R15, RZ ;  /* 0x0000000f030d7210 */ /* 0x000fe20007ffe0ff */
[----:B------:R-:W-:Y:S01]  /*5f20*/  FADD.FTZ R3, R0, R137 ;  /* 0x0000008900037221 */ /* 0x000fe20000010000 */
[----:B------:R-:W-:Y:S02]  /*5f30*/  F2FP.F16.F32.PACK_AB R18, R126, R127 ;  /* 0x0000007f7e12723e */ /* 0x000fe400000000ff */
[----:B------:R-:W-:Y:S01]  /*5f40*/  LEA.HI.X R13, R2, R21, R13, 0x1, P0 ;  /* 0x00000015020d7211 */ /* 0x000fe200000f0c0d */
[----:B------:R-:W-:Y:S01]  /*5f50*/  FADD.FTZ R0, R3, R136 ;  /* 0x0000008803007221 */ /* 0x000fe20000010000 */
[----:B------:R-:W-:Y:S02]  /*5f60*/  IADD3 R66, P4, R66, -0x800, RZ ;  /* 0xfffff80042427810 */ /* 0x000fe40007f9e0ff */
[----:B------:R-:W-:Y:S01]  /*5f70*/  IADD3.X R71, R71, -0x1, RZ, P1, !PT ;  /* 0xffffffff47477810 */ /* 0x000fe20000ffe4ff */
[----:B------:R-:W-:-:S04]  /*5f80*/  IMAD.WIDE R2, R75, 0x10, R12 ;  /* 0x000000104b027825 */ /* 0x000fc800078e020c */
[----:B------:R-:W-:Y:S01]  /*5f90*/  FADD.FTZ R15, R0, R135 ;  /* 0x00000087000f7221 */ /* 0x000fe20000010000 */
[----:B------:R-:W-:Y:S02]  /*5fa0*/  F2FP.F16.F32.PACK_AB R13, R136, R137 ;  /* 0x00000089880d723e */ /* 0x000fe400000000ff */
[----:B------:R-:W-:Y:S01]  /*5fb0*/  F2FP.F16.F32.PACK_AB R12, R138, R139 ;  /* 0x0000008b8a0c723e */ /* 0x000fe200000000ff */
[----:B------:R-:W-:Y:S01]  /*5fc0*/  FADD.FTZ R0, R15, R134 ;  /* 0x000000860f007221 */ /* 0x000fe20000010000 */
[----:B------:R-:W-:Y:S02]  /*5fd0*/  F2FP.F16.F32.PACK_AB R15, R132, R133 ;  /* 0x00000085840f723e */ /* 0x000fe400000000ff */
[----:B------:R-:W-:Y:S01]  /*5fe0*/  IADD3.X R63, R63, -0x1, RZ, P2, !PT ;  /* 0xffffffff3f3f7810 */ /* 0x000fe200017fe4ff */
[----:B------:R-:W-:Y:S01]  /*5ff0*/  FADD.FTZ R133, R0, R133 ;  /* 0x0000008500857221 */ /* 0x000fe20000010000 */
[----:B----4-:R-:W-:Y:S01]  /*6000*/  IMAD R0, R26, UR15, RZ ;  /* 0x0000000f1a007c24 */ /* 0x010fe2000f8e02ff */
[----:B------:R-:W-:-:S02]  /*6010*/  IADD3.X R65, R65, -0x1, RZ, P3, !PT ;  /* 0xffffffff41417810 */ /* 0x000fc40001ffe4ff */
[----:B------:R-:W-:Y:S01]  /*6020*/  FADD.FTZ R132, R133, R132 ;  /* 0x0000008485847221 */ /* 0x000fe20000010000 */
[----:B------:R-:W-:-:S03]  /*6030*/  IADD3.X R67, R67, -0x1, RZ, P4, !PT ;  /* 0xffffffff43437810 */ /* 0x000fc600027fe4ff */
[----:B------:R-:W-:Y:S01]  /*6040*/  FADD.FTZ R131, R132, R131 ;  /* 0x0000008384837221 */ /* 0x000fe20000010000 */
[----:B0-----:R-:W-:Y:S03]  /*6050*/  STG.E.128 desc[UR12][R2.64+-0x800], R8 ;  /* 0xfff8000802007986 */ /* 0x001fe6000c101d0c */
[----:B------:R-:W-:Y:S01]  /*6060*/  FADD.FTZ R130, R131, R130 ;  /* 0x0000008283827221 */ /* 0x000fe20000010000 */
[----:B-1----:R0:W-:Y:S03]  /*6070*/  STG.E.128 desc[UR12][R2.64+-0x600], R4 ;  /* 0xfffa000402007986 */ /* 0x0021e6000c101d0c */
[----:B------:R-:W-:Y:S01]  /*6080*/  FADD.FTZ R129, R130, R129 ;  /* 0x0000008182817221 */ /* 0x000fe20000010000 */
[----:B------:R-:W-:Y:S03]  /*6090*/  BAR.SYNC.DEFER_BLOCKING 0x0 ;  /* 0x0000000000007b1d */ /* 0x000fe60000010000 */
[----:B------:R-:W-:-:S04]  /*60a0*/  FADD.FTZ R128, R129, R128 ;  /* 0x0000008081807221 */ /* 0x000fc80000010000 */
[----:B------:R-:W-:-:S04]  /*60b0*/  FADD.FTZ R127, R128, R127 ;  /* 0x0000007f807f7221 */ /* 0x000fc80000010000 */
[----:B------:R-:W-:Y:S01]  /*60c0*/  FADD.FTZ R126, R127, R126 ;  /* 0x0000007e7f7e7221 */ /* 0x000fe20000010000 */
[----:B0-----:R-:W-:-:S04]  /*60d0*/  IMAD.WIDE.U32 R2, R53, UR6, R28 ;  /* 0x0000000635027c25 */ /* 0x001fc8000f8e001c */
[----:B------:R-:W-:Y:S01]  /*60e0*/  FADD.FTZ R125, R126, R125 ;  /* 0x0000007d7e7d7221 */ /* 0x000fe20000010000 */
[----:B------:R-:W-:-:S03]  /*60f0*/  IMAD R5, R53, UR7, R24 ;  /* 0x0000000735057c24 */ /* 0x000fc6000f8e0218 */
[----:B------:R-:W-:Y:S02]  /*6100*/  FADD.FTZ R56, R125, R124 ;  /* 0x0000007c7d387221 */ /* 0x000fe40000010000 */
[----:B------:R-:W-:Y:S01]  /*6110*/  IADD3 R3, R3, R5, RZ ;  /* 0x0000000503037210 */ /* 0x000fe20007ffe0ff */
[----:B------:R-:W-:Y:S01]  /*6120*/  STS.128 [R74], R12 ;  /* 0x0000000c4a007388 */ /* 0x000fe20000000c00 */
[----:B------:R-:W-:-:S03]  /*6130*/  IMAD R5, R27, UR14, R0 ;  /* 0x0000000e1b057c24 */ /* 0x000fc6000f8e0200 */
[----:B------:R-:W-:Y:S01]  /*6140*/  STS.128 [R74+0x10], R16 ;  /* 0x000010104a007388 */ /* 0x000fe20000000c00 */
[----:B------:R-:W-:-:S03]  /*6150*/  NOP ;  /* 0x0000000000007918 */ /* 0x000fc60000000000 */
[----:B------:R-:W0:Y:S01]  /*6160*/  LDS.128 R8, [R72] ;  /* 0x0000000048087984 */ /* 0x000e220000000c00 */
[----:B------:R-:W-:-:S03]  /*6170*/  IMAD.WIDE.U32 R2, R26, UR14, R2 ;  /* 0x0000000e1a027c25 */ /* 0x000fc6000f8e0002 */
[----:B------:R-:W1:Y:S02]  /*6180*/  LDS.128 R20, [R72+0x200] ;  /* 0x0002000048147984 */ /* 0x000e640000000c00 */
[----:B------:R-:W-:Y:S02]  /*6190*/  IADD3 R0, R3, R5, RZ ;  /* 0x0000000503007210 */ /* 0x000fe40007ffe0ff */
[----:B--2---:R-:W-:-:S04]  /*61a0*/  LEA R4, P0, R2, R36, 0x1 ;  /* 0x0000002402047211 */ /* 0x004fc800078008ff */
[----:B------:R-:W-:Y:S02]  /*61b0*/  LEA.HI.X R5, R2, R37, R0, 0x1, P0 ;  /* 0x0000002502057211 */ /* 0x000fe400000f0c00 */
[C---:B------:R-:W-:Y:S02]  /*61c0*/  ISETP.GT.AND P0, PT, R68.reuse, 0x1, PT ;  /* 0x000000014400780c */ /* 0x040fe40003f04270 */
[----:B------:R-:W-:Y:S01]  /*61d0*/  IADD3 R68, R68, -0x1, RZ ;  /* 0xffffffff44447810 */ /* 0x000fe20007ffe0ff */
[----:B------:R-:W-:-:S05]  /*61e0*/  IMAD.WIDE R2, R75, 0x10, R4 ;  /* 0x000000104b027825 */ /* 0x000fca00078e0204 */
[----:B0-----:R0:W-:Y:S04]  /*61f0*/  STG.E.128 desc[UR12][R2.64+-0x800], R8 ;  /* 0xfff8000802007986 */ /* 0x0011e8000c101d0c */
[----:B-1----:R0:W-:Y:S01]  /*6200*/  STG.E.128 desc[UR12][R2.64+-0x600], R20 ;  /* 0xfffa001402007986 */ /* 0x0021e2000c101d0c */
[----:B------:R-:W-:Y:S05]  /*6210*/  @P0 BRA `(.L_x_5618) ;  /* 0xffffffa400c00947 */ /* 0x000fea000383ffff */
.L_x_5571:
        /* <DEDUP_REMOVED lines=35> */
.L_x_5620:
[----:B------:R-:W-:Y:S05]  /*6450*/  BSYNC B0 ;  /* 0x0000000000007941 */ /* 0x000fea0003800000 */
.L_x_5619:
        /* <DEDUP_REMOVED lines=38> */
.L_x_5622:
[----:B------:R-:W2:Y:S02]  /*66c0*/  S2R R15, SR_TID.X ;  /* 0x00000000000f7919 */ /* 0x000ea40000002100 */
.L_x_5623:
[----:B------:R-:W-:Y:S05]  /*66d0*/  BSYNC B0 ;  /* 0x0000000000007941 */ /* 0x000fea0003800000 */
.L_x_5621:
        /* <DEDUP_REMOVED lines=16> */
[----:B-1-3--:R-:W-:Y:S01]  /*67e0*/  IMAD.WIDE.U32 R4, R53, UR8, RZ ;  /* 0x0000000835047c25 */ /* 0x00afe2000f8e00ff */
[----:B------:R-:W-:Y:S01]  /*67f0*/  IADD3 R23, R3, R23, RZ ;  /* 0x0000001703177210 */ /* 0x000fe20007ffe0ff */
[----:B------:R-:W-:-:S03]  /*6800*/  ULDC.64 UR8, c[0x0][0x3c0] ;  /* 0x0000f00000087ab9 */ /* 0x000fc60000000a00 */
[----:B------:R-:W-:Y:S01]  /*6810*/  IADD3 R21, R5, R21, RZ ;  /* 0x0000001505157210 */ /* 0x000fe20007ffe0ff */
[----:B--2---:R-:W-:-:S03]  /*6820*/  ULEA UR4, UR5, UR4, 0x18 ;  /* 0x0000000405047291 */ /* 0x004fc6000f8ec03f */
[----:B------:R-:W-:-:S09]  /*6830*/  ULDC UR5, c[0x0][0x0] ;  /* 0x0000000000057ab9 */ /* 0x000fd20000000800 */
.L_x_5625:
        /* <DEDUP_REMOVED lines=8> */
[----:B----4-:R-:W-:Y:S01]  /*68c0*/  MOV R7, R21 ;  /* 0x0000001500077202 */ /* 0x010fe20000000f00 */
        /* <DEDUP_REMOVED lines=17> */
.L_x_5624:
[----:B------:R-:W-:Y:S05]  /*69e0*/  EXIT ;  /* 0x000000000000794d */ /* 0x000fea0003800000 */
.L_x_5577:
[----:B------:R-:W-:Y:S01]  /*69f0*/  HFMA2.MMA R18, -RZ, RZ, 0, 5.9604644775390625e-08 ;  /* 0x00000001ff127435 */ /* 0x000fe200000001ff */
[----:B------:R-:W-:Y:S02]  /*6a00*/  MOV R19, R14 ;  /* 0x0000000e00137202 */ /* 0x000fe40000000f00 */
[----:B------:R-:W-:Y:S02]  /*6a10*/  MOV R27, RZ ;  /* 0x000000ff001b7202 */ /* 0x000fe40000000f00 */
[----:B------:R-:W-:-:S07]  /*6a20*/  MOV R220, 0xffffffff ;  /* 0xffffffff00dc7802 */ /* 0x000fce0000000f00 */
[----:B-1----:R-:W-:Y:S05]  /*6a30*/  WARPSYNC.COLLECTIVE R220, `(.L_x_5626) ;  /* 0x00000000dc087348 */ /* 0x002fea0003c00000 */
[----:B------:R0:W2:Y:S02]  /*6a40*/  SHFL.UP P2, R16, R19, R18, R27 ;  /* 0x0400001213107389 */ /* 0x0000a4000004001b */
[----:B012---:R-:W-:Y:S01]  /*6a50*/  ENDCOLLECTIVE ;  /* 0x000000000000791b */ /* 0x007fe20003800000 */
.L_x_5626:
[----:B------:R-:W-:Y:S02]  /*6a60*/  MOV R19, R15 ;  /* 0x0000000f00137202 */ /* 0x000fe40000000f00 */
[----:B------:R-:W-:-:S07]  /*6a70*/  MOV R17, R16 ;  /* 0x0000001000117202 */ /* 0x000fce0000000f00 */
[----:B------:R-:W-:Y:S05]  /*6a80*/  WARPSYNC.COLLECTIVE R220, `(.L_x_5627) ;  /* 0x00000000dc087348 */ /* 0x000fea0003c00000 */
[----:B------:R0:W1:Y:S02]  /*6a90*/  SHFL.UP P2, R16, R19, R18, R27 ;  /* 0x0400001213107389 */ /* 0x000064000004001b */
[----:B01----:R-:W-:Y:S01]  /*6aa0*/  ENDCOLLECTIVE ;  /* 0x000000000000791b */ /* 0x003fe20003800000 */
.L_x_5627:
        /* <DEDUP_REMOVED lines=8> */
.L_x_5628:
[----:B------:R-:W-:Y:S02]  /*6b30*/  MOV R19, R15 ;  /* 0x0000000f00137202 */ /* 0x000fe40000000f00 */
[----:B------:R-:W-:-:S07]  /*6b40*/  MOV R17, R16 ;  /* 0x0000001000117202 */ /* 0x000fce0000000f00 */
[----:B------:R-:W-:Y:S05]  /*6b50*/  WARPSYNC.COLLECTIVE R220, `(.L_x_5629) ;  /* 0x00000000dc087348 */ /* 0x000fea0003c00000 */
[----:B------:R0:W1:Y:S02]  /*6b60*/  SHFL.UP P2, R16, R19, R18, R27 ;  /* 0x0400001213107389 */ /* 0x000064000004001b */
[----:B01----:R-:W-:Y:S01]  /*6b70*/  ENDCOLLECTIVE ;  /* 0x000000000000791b */ /* 0x003fe20003800000 */
.L_x_5629:
        /* <DEDUP_REMOVED lines=8> */
.L_x_5630:
[----:B------:R-:W-:Y:S02]  /*6c00*/  MOV R19, R15 ;  /* 0x0000000f00137202 */ /* 0x000fe40000000f00 */
[----:B------:R-:W-:-:S07]  /*6c10*/  MOV R17, R16 ;  /* 0x0000001000117202 */ /* 0x000fce0000000f00 */
[----:B------:R-:W-:Y:S05]  /*6c20*/  WARPSYNC.COLLECTIVE R220, `(.L_x_5631) ;  /* 0x00000000dc087348 */ /* 0x000fea0003c00000 */
[----:B------:R0:W1:Y:S02]  /*6c30*/  SHFL.UP P2, R16, R19, R18, R27 ;  /* 0x0400001213107389 */ /* 0x000064000004001b */
[----:B01----:R-:W-:Y:S01]  /*6c40*/  ENDCOLLECTIVE ;  /* 0x000000000000791b */ /* 0x003fe20003800000 */
.L_x_5631:
        /* <DEDUP_REMOVED lines=8> */
.L_x_5632:
[----:B------:R-:W-:Y:S02]  /*6cd0*/  MOV R19, R15 ;  /* 0x0000000f00137202 */ /* 0x000fe40000000f00 */
[----:B------:R-:W-:-:S07]  /*6ce0*/  MOV R17, R16 ;  /* 0x0000001000117202 */ /* 0x000fce0000000f00 */
[----:B------:R-:W-:Y:S05]  /*6cf0*/  WARPSYNC.COLLECTIVE R220, `(.L_x_5633) ;  /* 0x00000000dc087348 */ /* 0x000fea0003c00000 */
[----:B------:R0:W1:Y:S02]  /*6d00*/  SHFL.UP P2, R16, R19, R18, R27 ;  /* 0x0400001213107389 */ /* 0x000064000004001b */
[----:B01----:R-:W-:Y:S01]  /*6d10*/  ENDCOLLECTIVE ;  /* 0x000000000000791b */ /* 0x003fe20003800000 */
.L_x_5633:
        /* <DEDUP_REMOVED lines=8> */
.L_x_5634:
[----:B------:R-:W-:Y:S02]  /*6da0*/  MOV R19, R15 ;  /* 0x0000000f00137202 */ /* 0x000fe40000000f00 */
[----:B------:R-:W-:-:S07]  /*6db0*/  MOV R17, R16 ;  /* 0x0000001000117202 */ /* 0x000fce0000000f00 */
[----:B------:R-:W-:Y:S05]  /*6dc0*/  WARPSYNC.COLLECTIVE R220, `(.L_x_5635) ;  /* 0x00000000dc087348 */ /* 0x000fea0003c00000 */
[----:B------:R0:W1:Y:S02]  /*6dd0*/  SHFL.UP P2, R16, R19, R18, R27 ;  /* 0x0400001213107389 */ /* 0x000064000004001b */
[----:B01----:R-:W-:Y:S01]  /*6de0*/  ENDCOLLECTIVE ;  /* 0x000000000000791b */ /* 0x003fe20003800000 */
.L_x_5635:
[----:B------:R-:W-:Y:S05]  /*6df0*/  BRA `(.L_x_5636) ;  /* 0xffffffc8004c7947 */ /* 0x000fea000383ffff */
.L_x_5578:
        /* <DEDUP_REMOVED lines=8> */
.L_x_5638:
[----:B------:R-:W-:Y:S05]  /*6e80*/  BSYNC B0 ;  /* 0x0000000000007941 */ /* 0x000fea0003800000 */
.L_x_5637:
[----:B------:R-:W-:Y:S05]  /*6e90*/  BRA `(.L_x_5639) ;  /* 0xffffffc800387947 */ /* 0x000fea000383ffff */
.L_x_5579:
        /* <DEDUP_REMOVED lines=8> */
.L_x_5641:
[----:B------:R-:W-:Y:S05]  /*6f20*/  BSYNC B0 ;  /* 0x0000000000007941 */ /* 0x000fea0003800000 */
.L_x_5640:
[----:B------:R-:W-:Y:S05]  /*6f30*/  BRA `(.L_x_5642) ;  /* 0xffffffc800187947 */ /* 0x000fea000383ffff */
.L_x_5580:
        /* <DEDUP_REMOVED lines=8> */
.L_x_5644:
[----:B------:R-:W-:Y:S05]  /*6fc0*/  BSYNC B0 ;  /* 0x0000000000007941 */ /* 0x000fea0003800000 */
.L_x_5643:
        /* <DEDUP_REMOVED lines=11> */
.L_x_5645:
[----:B------:R-:W-:Y:S05]  /*7080*/  WARPSYNC.COLLECTIVE R220, `(.L_x_5646) ;  /* 0x00000000dc087348 */ /* 0x000fea0003c00000 */
[----:B------:R0:W1:Y:S02]  /*7090*/  SHFL.IDX P2, R221, R223, R222, R225 ;  /* 0x000000dedfdd7389 */ /* 0x00006400000400e1 */
[----:B01----:R-:W-:Y:S01]  /*70a0*/  ENDCOLLECTIVE ;  /* 0x000000000000791b */ /* 0x003fe20003800000 */
.L_x_5646:
[----:B------:R-:W-:Y:S02]  /*70b0*/  MOV R223, R3 ;  /* 0x0000000300df7202 */ /* 0x000fe40000000f00 */
[----:B------:R-:W-:Y:S02]  /*70c0*/  MOV R15, R16 ;  /* 0x00000010000f7202 */ /* 0x000fe40000000f00 */
[----:B------:R-:W-:-:S07]  /*70d0*/  MOV R16, R221 ;  /* 0x000000dd00107202 */ /* 0x000fce0000000f00 */
[----:B------:R-:W-:Y:S05]  /*70e0*/  WARPSYNC.COLLECTIVE R220, `(.L_x_5647) ;  /* 0x00000000dc087348 */ /* 0x000fea0003c00000 */
[----:B------:R0:W1:Y:S02]  /*70f0*/  SHFL.IDX P2, R221, R223, R222, R225 ;  /* 0x000000dedfdd7389 */ /* 0x00006400000400e1 */
[----:B01----:R-:W-:Y:S01]  /*7100*/  ENDCOLLECTIVE ;  /* 0x000000000000791b */ /* 0x003fe20003800000 */
.L_x_5647:
[----:B------:R-:W-:Y:S01]  /*7110*/  MOV R17, R221 ;  /* 0x000000dd00117202 */ /* 0x000fe20000000f00 */
[----:B------:R-:W-:Y:S06]  /*7120*/  BRA `(.L_x_5648) ;  /* 0xffffffc400b47947 */ /* 0x000fec000383ffff */
.L_x_5582:
        /* <DEDUP_REMOVED lines=9> */
.L_x_5649:
[----:B------:R-:W-:Y:S02]  /*71c0*/  MOV R19, R13 ;  /* 0x0000000d00137202 */ /* 0x000fe40000000f00 */
[----:B------:R-:W-:-:S07]  /*71d0*/  MOV R17, R18 ;  /* 0x0000001200117202 */ /* 0x000fce0000000f00 */
[----:B------:R-:W-:Y:S05]  /*71e0*/  WARPSYNC.COLLECTIVE R220, `(.L_x_5650) ;  /* 0x00000000dc087348 */ /* 0x000fea0003c00000 */
[----:B------:R0:W1:Y:S02]  /*71f0*/  SHFL.DOWN P6, R18, R19, R224, R227 ;  /* 0x080000e013127389 */ /* 0x00006400000c00e3 */
[----:B01----:R-:W-:Y:S01]  /*7200*/  ENDCOLLECTIVE ;  /* 0x000000000000791b */ /* 0x003fe20003800000 */
.L_x_5650:
        /* <DEDUP_REMOVED lines=8> */
.L_x_5651:
[----:B------:R-:W-:Y:S02]  /*7290*/  MOV R19, R13 ;  /* 0x0000000d00137202 */ /* 0x000fe40000000f00 */
[----:B------:R-:W-:-:S07]  /*72a0*/  MOV R17, R18 ;  /* 0x0000001200117202 */ /* 0x000fce0000000f00 */
[----:B------:R-:W-:Y:S05]  /*72b0*/  WARPSYNC.COLLECTIVE R220, `(.L_x_5652) ;  /* 0x00000000dc087348 */ /* 0x000fea0003c00000 */
[----:B------:R0:W1:Y:S02]  /*72c0*/  SHFL.DOWN P6, R18, R19, R224, R227 ;  /* 0x080000e013127389 */ /* 0x00006400000c00e3 */
[----:B01----:R-:W-:Y:S01]  /*72d0*/  ENDCOLLECTIVE ;  /* 0x000000000000791b */ /* 0x003fe20003800000 */
.L_x_5652:
        /* <DEDUP_REMOVED lines=8> */
.L_x_5653:
[----:B------:R-:W-:Y:S02]  /*7360*/  MOV R19, R13 ;  /* 0x0000000d00137202 */ /* 0x000fe40000000f00 */
[----:B------:R-:W-:-:S07]  /*7370*/  MOV R17, R18 ;  /* 0x0000001200117202 */ /* 0x000fce0000000f00 */
[----:B------:R-:W-:Y:S05]  /*7380*/  WARPSYNC.COLLECTIVE R220, `(.L_x_5654) ;  /* 0x00000000dc087348 */ /* 0x000fea0003c00000 */
[----:B------:R0:W1:Y:S02]  /*7390*/  SHFL.DOWN P6, R18, R19, R224, R227 ;  /* 0x080000e013127389 */ /* 0x00006400000c00e3 */
[----:B01----:R-:W-:Y:S01]  /*73a0*/  ENDCOLLECTIVE ;  /* 0x000000000000791b */ /* 0x003fe20003800000 */
.L_x_5654:
        /* <DEDUP_REMOVED lines=8> */
.L_x_5655:
[----:B------:R-:W-:Y:S02]  /*7430*/  MOV R19, R13 ;  /* 0x0000000d00137202 */ /* 0x000fe40000000f00 */
[----:B------:R-:W-:-:S07]  /*7440*/  MOV R17, R18 ;  /* 0x0000001200117202 */ /* 0x000fce0000000f00 */
[----:B------:R-:W-:Y:S05]  /*7450*/  WARPSYNC.COLLECTIVE R220, `(.L_x_5656) ;  /* 0x00000000dc087348 */ /* 0x000fea0003c00000 */
[----:B------:R0:W1:Y:S02]  /*7460*/  SHFL.DOWN P6, R18, R19, R224, R227 ;  /* 0x080000e013127389 */ /* 0x00006400000c00e3 */
[----:B01----:R-:W-:Y:S01]  /*7470*/  ENDCOLLECTIVE ;  /* 0x000000000000791b */ /* 0x003fe20003800000 */
.L_x_5656:
        /* <DEDUP_REMOVED lines=8> */
.L_x_5657:
[----:B------:R-:W-:Y:S02]  /*7500*/  MOV R19, R13 ;  /* 0x0000000d00137202 */ /* 0x000fe40000000f00 */
[----:B------:R-:W-:-:S07]  /*7510*/  MOV R17, R18 ;  /* 0x0000001200117202 */ /* 0x000fce0000000f00 */
[----:B------:R-:W-:Y:S05]  /*7520*/  WARPSYNC.COLLECTIVE R220, `(.L_x_5658) ;  /* 0x00000000dc087348 */ /* 0x000fea0003c00000 */
[----:B------:R0:W1:Y:S02]  /*7530*/  SHFL.DOWN P6, R18, R19, R224, R227 ;  /* 0x080000e013127389 */ /* 0x00006400000c00e3 */
[----:B01----:R-:W-:Y:S01]  /*7540*/  ENDCOLLECTIVE ;  /* 0x000000000000791b */ /* 0x003fe20003800000 */
.L_x_5658:
        /* <DEDUP_REMOVED lines=9> */
.L_x_5659:
[----:B------:R-:W-:Y:S02]  /*75e0*/  MOV R223, R13 ;  /* 0x0000000d00df7202 */ /* 0x000fe40000000f00 */
[----:B------:R-:W-:-:S07]  /*75f0*/  MOV R214, R221 ;  /* 0x000000dd00d67202 */ /* 0x000fce0000000f00 */
[----:B------:R-:W-:Y:S05]  /*7600*/  WARPSYNC.COLLECTIVE R220, `(.L_x_5660) ;  /* 0x00000000dc087348 */ /* 0x000fea0003c00000 */
[----:B------:R0:W1:Y:S02]  /*7610*/  SHFL.IDX P2, R221, R223, R222, R225 ;  /* 0x000000dedfdd7389 */ /* 0x00006400000400e1 */
[----:B01----:R-:W-:Y:S01]  /*7620*/  ENDCOLLECTIVE ;  /* 0x000000000000791b */ /* 0x003fe20003800000 */
.L_x_5660:
[----:B------:R-:W-:Y:S05]  /*7630*/  WARPSYNC.COLLECTIVE R220, `(.L_x_5661) ;  /* 0x00000000dc087348 */ /* 0x000fea0003c00000 */
[----:B------:R0:W1:Y:S02]  /*7640*/  SHFL.DOWN P6, R18, R19, R224, R227 ;  /* 0x080000e013127389 */ /* 0x00006400000c00e3 */
[----:B01----:R-:W-:Y:S01]  /*7650*/  ENDCOLLECTIVE ;  /* 0x000000000000791b */ /* 0x003fe20003800000 */
.L_x_5661:
[----:B------:R-:W-:Y:S02]  /*7660*/  MOV R223, R2 ;  /* 0x0000000200df7202 */ /* 0x000fe40000000f00 */
[----:B------:R-:W-:Y:S02]  /*7670*/  MOV R19, R13 ;  /* 0x0000000d00137202 */ /* 0x000fe40000000f00 */
[----:B------:R-:W-:Y:S02]  /*7680*/  MOV R216, R221 ;  /* 0x000000dd00d87202 */ /* 0x000fe40000000f00 */
[----:B------:R-:W-:-:S07]  /*7690*/  MOV R16, R18 ;  /* 0x0000001200107202 */ /* 0x000fce0000000f00 */
[----:B------:R-:W-:Y:S05]  /*76a0*/  WARPSYNC.COLLECTIVE R220, `(.L_x_5662) ;  /* 0x00000000dc087348 */ /* 0x000fea0003c00000 */
[----:B------:R0:W1:Y:S02]  /*76b0*/  SHFL.DOWN P6, R18, R19, R224, R227 ;  /* 0x080000e013127389 */ /* 0x00006400000c00e3 */
[----:B01----:R-:W-:Y:S01]  /*76c0*/  ENDCOLLECTIVE ;  /* 0x000000000000791b */ /* 0x003fe20003800000 */
.L_x_5662:
[----:B------:R-:W-:Y:S05]  /*76d0*/  WARPSYNC.COLLECTIVE R220, `(.L_x_5663) ;  /* 0x00000000dc087348 */ /* 0x000fea0003c00000 */
[----:B------:R0:W1:Y:S02]  /*76e0*/  SHFL.IDX P2, R221, R223, R222, R225 ;  /* 0x000000dedfdd7389 */ /* 0x00006400000400e1 */
[----:B01----:R-:W-:Y:S01]  /*76f0*/  ENDCOLLECTIVE ;  /* 0x000000000000791b */ /* 0x003fe20003800000 */
.L_x_5663:
[----:B------:R-:W-:Y:S02]  /*7700*/  MOV R223, R3 ;  /* 0x0000000300df7202 */ /* 0x000fe40000000f00 */
[----:B------:R-:W-:Y:S02]  /*7710*/  MOV R17, R18 ;  /* 0x0000001200117202 */ /* 0x000fe40000000f00 */
[----:B------:R-:W-:-:S07]  /*7720*/  MOV R18, R221 ;  /* 0x000000dd00127202 */ /* 0x000fce0000000f00 */
[----:B------:R-:W-:Y:S05]  /*7730*/  WARPSYNC.COLLECTIVE R220, `(.L_x_5664) ;  /* 0x00000000dc087348 */ /* 0x000fea0003c00000 */
[----:B------:R0:W1:Y:S02]  /*7740*/  SHFL.IDX P2, R221, R223, R222, R225 ;  /* 0x000000dedfdd7389 */ /* 0x00006400000400e1 */
[----:B01----:R-:W-:Y:S01]  /*7750*/  ENDCOLLECTIVE ;  /* 0x000000000000791b */ /* 0x003fe20003800000 */
.L_x_5664:
[----:B------:R-:W-:Y:S01]  /*7760*/  MOV R19, R221 ;  /* 0x000000dd00137202 */ /* 0x000fe20000000f00 */
[----:B------:R-:W-:Y:S06]  /*7770*/  BRA `(.L_x_5665) ;  /* 0xffffffc400b47947 */ /* 0x000fec000383ffff */
.L_x_5666:
        /* <DEDUP_REMOVED lines=16> */
.L_x_10965:


//--------------------- .text._Z25selective_scan_bwd_kernelI32Selective_Scan_bwd_kernel_traitsILi64ELi16ELb1ELb0ELb1ELb1ELb0EN3c104HalfEfEEv12SSMParamsBwd --------------------------
	.section	.text._Z25selective_scan_bwd_kernelI32Selective_Scan_bwd_kernel_traitsILi64ELi16ELb1ELb0ELb1ELb1ELb0EN3c104HalfEfEEv12SSMParamsBwd,"ax",@progbits
	.align	128
        .global         _Z25selective_scan_bwd_kernelI32Selective_Scan_bwd_kernel_traitsILi64ELi16ELb1ELb0ELb1ELb1ELb0EN3c104HalfEfEEv12SSMParamsBwd
        .type           _Z25selective_scan_bwd_kernelI32Selective_Scan_bwd_kernel_traitsILi64ELi16ELb1ELb0ELb1ELb1ELb0EN3c104HalfEfEEv12SSMParamsBwd,@function
        .size           _Z25selective_scan_bwd_kernelI32Selective_Scan_bwd_kernel_traitsILi64ELi16ELb1ELb0ELb1ELb1ELb0EN3c104HalfEfEEv12SSMParamsBwd,(.L_x_10966 - _Z25selective_scan_bwd_kernelI32Selective_Scan_bwd_kernel_traitsILi64ELi16ELb1ELb0ELb1ELb1ELb0EN3c104HalfEfEEv12SSMParamsBwd)
        .other          _Z25selective_scan_bwd_kernelI32Selective_Scan_bwd_kernel_traitsILi64ELi16ELb1ELb0ELb1ELb1ELb0EN3c104HalfEfEEv12SSMParamsBwd,@"STO_CUDA_ENTRY STV_DEFAULT"
_Z25selective_scan_bwd_kernelI32Selective_Scan_bwd_kernel_traitsILi64ELi16ELb1ELb0ELb1ELb1ELb0EN3c104HalfEfEEv12SSMParamsBwd:
.text._Z25selective_scan_bwd_kernelI32Selective_Scan_bwd_kernel_traitsILi64ELi16ELb1ELb0ELb1ELb1ELb0EN3c104HalfEfEEv12SSMParamsBwd:
[----:B------:R-:W-:Y:S08]  /*0000*/  LDC R1, c[0x0][0x28] ;  /* 0x00000a00ff017b82 */ /* 0x000ff00000000800 */
[----:B------:R-:W0:Y:S01]  /*0010*/  LDC R8, c[0x0][0x228] ;  /* 0x00008a00ff087b82 */ /* 0x000e220000000800 */
[----:B------:R-:W1:Y:S01]  /*0020*/  S2R R161, SR_CTAID.Y ;  /* 0x0000000000a17919 */ /* 0x000e620000002600 */
[----:B------:R-:W-:Y:S01]  /*0030*/  CS2R R154, SRZ ;  /* 0x00000000009a7805 */ /* 0x000fe2000001ff00 */
[----:B------:R-:W-:Y:S01]  /*0040*/  ULDC.64 UR12, c[0x0][0x208] ;  /* 0x00008200000c7ab9 */ /* 0x000fe20000000a00 */
[----:B------:R-:W-:Y:S01]  /*0050*/  HFMA2.MMA R152, -RZ, RZ, 0, 0 ;  /* 0x00000000ff987435 */ /* 0x000fe200000001ff */
        /* <DEDUP_REMOVED lines=36> */
[----:B------:R-:W3:Y:S04]  /*02a0*/  LDC.64 R22, c[0x0][0x2f8] ;  /* 0x0000be00ff167b82 */ /* 0x000ee80000000a00 */
[----:B------:R-:W-:-:S04]  /*02b0*/  IADD3 R0, -R159, RZ, RZ ;  /* 0x000000ff9f007210 */ /* 0x000fc80007ffe1ff */
[----:B------:R-:W3:Y:S01]  /*02c0*/  LDC.64 R146, c[0x0][0x3b8] ;  /* 0x0000ee00ff927b82 */ /* 0x000ee20000000a00 */
[----:B------:R-:W-:-:S05]  /*02d0*/  IMAD R0, R9, R0, R2 ;  /* 0x0000000009007224 */ /* 0x000fca00078e0202 */
[----:B------:R-:W-:Y:S02]  /*02e0*/  ISETP.GT.U32.AND P1, PT, R9, R0, PT ;  /* 0x000000000900720c */ /* 0x000fe40003f24070 */
[----:B------:R-:W1:Y:S01]  /*02f0*/  LDC.64 R2, c[0x0][0x288] ;  /* 0x0000a200ff027b82 */ /* 0x000e620000000a00 */
[----:B------:R-:W-:Y:S01]  /*0300*/  UIMAD.WIDE.U32 UR4, UR15, UR8, URZ ;  /* 0x000000080f0472a5 */ /* 0x000fe2000f8e003f */
[----:B------:R-:W-:Y:S01]  /*0310*/  LOP3.LUT R6, R161, R8, RZ, 0x3c, !PT ;  /* 0x00000008a1067212 */ /* 0x000fe200078e3cff */
[----:B------:R-:W-:-:S05]  /*0320*/  UIMAD UR8, UR15, UR9, UR6 ;  /* 0x000000090f0872a4 */ /* 0x000fca000f8e0206 */
[----:B------:R-:W3:Y:S03]  /*0330*/  LDC.64 R24, c[0x0][0x2e0] ;  /* 0x0000b800ff187b82 */ /* 0x000ee60000000a00 */
[----:B------:R-:W-:-:S04]  /*0340*/  @!P1 IADD3 R0, R0, -R9, RZ ;  /* 0x8000000900009210 */ /* 0x000fc80007ffe0ff */
[----:B------:R-:W-:Y:S01]  /*0350*/  ISETP.GE.U32.AND P0, PT, R0, R9, PT ;  /* 0x000000090000720c */ /* 0x000fe20003f06070 */
[----:B------:R-:W-:Y:S01]  /*0360*/  UIADD3 UR5, UR5, UR8, URZ ;  /* 0x0000000805057290 */ /* 0x000fe2000fffe03f */
[----:B------:R-:W-:Y:S02]  /*0370*/  ISETP.GE.AND P2, PT, R6, RZ, PT ;  /* 0x000000ff0600720c */ /* 0x000fe40003f46270 */
[----:B------:R-:W-:Y:S02]  /*0380*/  @!P1 IADD3 R159, R159, 0x1, RZ ;  /* 0x000000019f9f9810 */ /* 0x000fe40007ffe0ff */
[----:B------:R-:W-:Y:S01]  /*0390*/  ISETP.NE.AND P1, PT, R8, RZ, PT ;  /* 0x000000ff0800720c */ /* 0x000fe20003f25270 */
[----:B-1----:R-:W-:Y:S01]  /*03a0*/  IMAD R0, R156, R2, RZ ;  /* 0x000000029c007224 */ /* 0x002fe200078e02ff */
[----:B------:R-:W-:Y:S01]  /*03b0*/  UIMAD UR9, UR14, UR10, URZ ;  /* 0x0000000a0e0972a4 */ /* 0x000fe2000f8e023f */
[----:B------:R-:W-:Y:S02]  /*03c0*/  LEA R7, R19, 0xfffffc00, 0xa ;  /* 0xfffffc0013077811 */ /* 0x000fe400078e50ff */
[----:B------:R-:W-:-:S02]  /*03d0*/  IMAD R0, R161, R3, R0 ;  /* 0x00000003a1007224 */ /* 0x000fc400078e0200 */
        /* <DEDUP_REMOVED lines=30> */
[----:B--2---:R-:W-:Y:S01]  /*05c0*/  IMAD R0, R156, R10, RZ ;  /* 0x0000000a9c007224 */ /* 0x004fe200078e02ff */
        /* <DEDUP_REMOVED lines=10> */
[----:B------:R-:W2:Y:S01]  /*0670*/  @P0 LDC.64 R34, c[0x0][0x310] ;  /* 0x0000c400ff220b82 */ /* 0x000ea20000000a00 */
        /* <DEDUP_REMOVED lines=17> */
[----:B---3--:R-:W-:Y:S02]  /*0790*/  LEA R148, P1, R149, R22, 0x1 ;  /* 0x0000001695947211 */ /* 0x008fe400078208ff */
[----:B------:R-:W-:Y:S02]  /*07a0*/  LEA R146, P3, R7, R146, 0x1 ;  /* 0x0000009207927211 */ /* 0x000fe400078608ff */
[----:B------:R-:W-:Y:S01]  /*07b0*/  LEA R145, P4, R143, R24, 0x1 ;  /* 0x000000188f917211 */ /* 0x000fe200078808ff */
[----:B------:R-:W-:Y:S01]  /*07c0*/  HFMA2.MMA R144, -RZ, RZ, 0, 0 ;  /* 0x00000000ff907435 */ /* 0x000fe200000001ff */
[----:B--2---:R-:W-:Y:S01]  /*07d0*/  @P0 IMAD.WIDE R34, R3, 0x8, R34 ;  /* 0x0000000803220825 */ /* 0x004fe200078e0222 */
        /* <DEDUP_REMOVED lines=20> */
.L_x_5745:
[----:B------:R-:W-:Y:S01]  /*0920*/  BAR.SYNC.DEFER_BLOCKING 0x0 ;  /* 0x0000000000007b1d */ /* 0x000fe20000010000 */
[----:B------:R-:W-:-:S04]  /*0930*/  SHF.L.U32 R0, R153, 0x1, RZ ;  /* 0x0000000199007819 */ /* 0x000fc800000006ff */
[----:B------:R-:W-:-:S04]  /*0940*/  LOP3.LUT R0, R0, 0xffffffc0, RZ, 0xc0, !PT ;  /* 0xffffffc000007812 */ /* 0x000fc800078ec0ff */
[----:B------:R-:W-:-:S05]  /*0950*/  LOP3.LUT R139, R0, 0x1f, R153, 0xf8, !PT ;  /* 0x0000001f008b7812 */ /* 0x000fca00078ef899 */
[----:B0-----:R-:W-:-:S05]  /*0960*/  IMAD.WIDE R2, R139, 0x10, R150 ;  /* 0x000000108b027825 */ /* 0x001fca00078e0296 */
[----:B------:R-:W2:Y:S04]  /*0970*/  LDG.E.128 R12, desc[UR12][R2.64] ;  /* 0x0000000c020c7981 */ /* 0x000ea8000c1e1d00 */
[----:B------:R-:W3:Y:S01]  /*0980*/  LDG.E.128 R16, desc[UR12][R2.64+0x200] ;  /* 0x0002000c02107981 */ /* 0x000ee2000c1e1d00 */
[----:B------:R-:W-:Y:S01]  /*0990*/  IADD3 R5, R0, R142, RZ ;  /* 0x0000008e00057210 */ /* 0x000fe20007ffe0ff */
[----:B------:R-:W-:Y:S01]  /*09a0*/  IMAD.WIDE R28, R139, 0x10, R148 ;  /* 0x000000108b1c7825 */ /* 0x000fe200078e0294 */
[----:B------:R-:W0:Y:S02]  /*09b0*/  LDC R0, c[0x0][0x21c] ;  /* 0x00008700ff007b82 */ /* 0x000e240000000800 */
        /* <DEDUP_REMOVED lines=19> */
[----:B------:R4:W3:Y:S01]  /*0af0*/  LDG.E.128 R44, desc[UR12][R2.64+0x200] ;  /* 0x0002000c022c7981 */ /* 0x0008e2000c1e1d00 */
[----:B------:R-:W-:Y:S01]  /*0b00*/  BSSY B0, `(.L_x_5668) ;  /* 0x000004c000007945 */ /* 0x000fe20003800000 */
[----:B0-----:R-:W-:Y:S01]  /*0b10*/  ISETP.GE.AND P5, PT, R0, 0x1, PT ;  /* 0x000000010000780c */ /* 0x001fe20003fa6270 */
[----:B-1----:R-:W-:-:S02]  /*0b20*/  HADD2.F32 R135, -RZ, R16.H0_H0 ;  /* 0x20000010ff877230 */ /* 0x002fc40000004100 */
[----:B------:R-:W-:Y:S02]  /*0b30*/  HADD2.F32 R21, -RZ, R16.H1_H1 ;  /* 0x30000010ff157230 */ /* 0x000fe40000004100 */
[--C-:B------:R-:W-:Y:S02]  /*0b40*/  HADD2.F32 R133, -RZ, R17.reuse.H0_H0 ;  /* 0x20000011ff857230 */ /* 0x100fe40000004100 */
        /* <DEDUP_REMOVED lines=10> */
[----:B--2---:R-:W-:Y:S02]  /*0bf0*/  HADD2.F32 R105, -RZ, R36.H0_H0 ;  /* 0x20000024ff697230 */ /* 0x004fe40000004100 */
[----:B------:R-:W-:Y:S01]  /*0c00*/  FADD.FTZ R130, R25, R152 ;  /* 0x0000009819827221 */ /* 0x000fe20000010000 */
[--C-:B------:R-:W-:Y:S01]  /*0c10*/  HADD2.F32 R17, -RZ, R38.reuse.H0_H0 ;  /* 0x20000026ff117230 */ /* 0x100fe20000004100 */
[----:B------:R-:W-:Y:S01]  /*0c20*/  FSETP.GTU.FTZ.AND P3, PT, R134, 20, PT ;  /* 0x41a000008600780b */ /* 0x000fe20003f7c000 */
[----:B------:R-:W-:Y:S01]  /*0c30*/  HADD2.F32 R91, -RZ, R38.H1_H1 ;  /* 0x30000026ff5b7230 */ /* 0x000fe20000004100 */
[----:B------:R-:W-:Y:S01]  /*0c40*/  FSETP.GTU.FTZ.AND P2, PT, R133, 20, PT ;  /* 0x41a000008500780b */ /* 0x000fe20003f5c000 */
[--C-:B----4-:R-:W-:Y:S01]  /*0c50*/  HADD2.F32 R3, -RZ, R39.reuse.H0_H0 ;  /* 0x20000027ff037230 */ /* 0x110fe20000004100 */
[----:B------:R-:W-:Y:S01]  /*0c60*/  FSETP.GTU.FTZ.AND P1, PT, R132, 20, PT ;  /* 0x41a000008400780b */ /* 0x000fe20003f3c000 */
[----:B------:R-:W-:Y:S01]  /*0c70*/  HADD2.F32 R89, -RZ, R39.H1_H1 ;  /* 0x30000027ff597230 */ /* 0x000fe20000004100 */
[----:B------:R-:W-:-:S02]  /*0c80*/  FSETP.GTU.FTZ.AND P0, PT, R131, 20, PT ;  /* 0x41a000008300780b */ /* 0x000fc40003f1c000 */
[----:B------:R-:W-:Y:S01]  /*0c90*/  FSETP.GTU.FTZ.AND P6, PT, R130, 20, PT ;  /* 0x41a000008200780b */ /* 0x000fe20003fdc000 */
[----:B---3--:R0:W-:Y:S04]  /*0ca0*/  STS.128 [R137], R40 ;  /* 0x0000002889007388 */ /* 0x0081e80000000c00 */
[----:B------:R1:W-:Y:S01]  /*0cb0*/  STS.128 [R137+0x200], R44 ;  /* 0x0002002c89007388 */ /* 0x0003e20000000c00 */
[----:B------:R-:W-:-:S03]  /*0cc0*/  NOP ;  /* 0x0000000000007918 */ /* 0x000fc60000000000 */
[----:B------:R-:W2:Y:S04]  /*0cd0*/  LDS.128 R120, [R136] ;  /* 0x0000000088787984 */ /* 0x000ea80000000c00 */
[----:B------:R3:W4:Y:S01]  /*0ce0*/  LDS.128 R12, [R136+0x10] ;  /* 0x00001000880c7984 */ /* 0x0007220000000c00 */
[----:B0-----:R-:W-:Y:S02]  /*0cf0*/  HADD2.F32 R41, -RZ, R19.H1_H1 ;  /* 0x30000013ff297230 */ /* 0x001fe40000004100 */
[----:B------:R-:W-:Y:S02]  /*0d00*/  HADD2.F32 R43, -RZ, R36.H1_H1 ;  /* 0x30000024ff2b7230 */ /* 0x000fe40000004100 */
[--C-:B-1----:R-:W-:Y:S02]  /*0d10*/  HADD2.F32 R45, -RZ, R37.reuse.H0_H0 ;  /* 0x20000025ff2d7230 */ /* 0x102fe40000004100 */
[----:B------:R-:W-:-:S02]  /*0d20*/  HADD2.F32 R37, -RZ, R37.H1_H1 ;  /* 0x30000025ff257230 */ /* 0x000fc40000004100 */
[--C-:B--2---:R-:W-:Y:S02]  /*0d30*/  HADD2.F32 R126, -RZ, R122.reuse.H0_H0 ;  /* 0x2000007aff7e7230 */ /* 0x104fe40000004100 */
[----:B------:R-:W-:Y:S02]  /*0d40*/  HADD2.F32 R125, -RZ, R122.H1_H1 ;  /* 0x3000007aff7d7230 */ /* 0x000fe40000004100 */
[----:B------:R-:W-:Y:S01]  /*0d50*/  FADD.FTZ R122, R27, R152 ;  /* 0x000000981b7a7221 */ /* 0x000fe20000010000 */
[----:B------:R-:W-:Y:S02]  /*0d60*/  HADD2.F32 R124, -RZ, R123.H0_H0 ;  /* 0x2000007bff7c7230 */ /* 0x000fe40000004100 */
[--C-:B------:R-:W-:Y:S02]  /*0d70*/  HADD2.F32 R0, -RZ, R120.reuse.H0_H0 ;  /* 0x20000078ff007230 */ /* 0x100fe40000004100 */
[----:B------:R-:W-:Y:S02]  /*0d80*/  HADD2.F32 R129, -RZ, R120.H1_H1 ;  /* 0x30000078ff817230 */ /* 0x000fe40000004100 */
[----:B------:R-:W-:-:S02]  /*0d90*/  HADD2.F32 R128, -RZ, R121.H0_H0 ;  /* 0x20000079ff807230 */ /* 0x000fc40000004100 */
[----:B------:R-:W-:Y:S02]  /*0da0*/  HADD2.F32 R127, -RZ, R121.H1_H1 ;  /* 0x30000079ff7f7230 */ /* 0x000fe40000004100 */
[----:B------:R-:W-:Y:S01]  /*0db0*/  HADD2.F32 R123, -RZ, R123.H1_H1 ;  /* 0x3000007bff7b7230 */ /* 0x000fe20000004100 */
[----:B---34-:R-:W-:Y:S06]  /*0dc0*/  @P4 BRA `(.L_x_5669) ;  /* 0x00000000007c4947 */ /* 0x018fec0003800000 */
        /* <DEDUP_REMOVED lines=31> */
.L_x_5669:
[----:B------:R-:W-:Y:S05]  /*0fc0*/  BSYNC B0 ;  /* 0x0000000000007941 */ /* 0x000fea0003800000 */
.L_x_5668:
[----:B------:R-:W-:Y:S01]  /*0fd0*/  BSSY B0, `(.L_x_5670) ;  /* 0x000002c000007945 */ /* 0x000fe20003800000 */
[----:B------:R-:W-:Y:S01]  /*0fe0*/  FSETP.GTU.FTZ.AND P4, PT, R122, 20, PT ;  /* 0x41a000007a00780b */ /* 0x000fe20003f9c000 */
[--C-:B------:R-:W-:Y:S01]  /*0ff0*/  HADD2.F32 R121, -RZ, R12.reuse.H0_H0 ;  /* 0x2000000cff797230 */ /* 0x100fe20000004100 */
[----:B------:R-:W-:Y:S01]  /*1000*/  MOV R114, RZ ;  /* 0x000000ff00727202 */ /* 0x000fe20000000f00 */
[----:B------:R-:W-:Y:S02]  /*1010*/  HADD2.F32 R120, -RZ, R12.H1_H1 ;  /* 0x3000000cff787230 */ /* 0x000fe40000004100 */
[----:B------:R-:W-:Y:S01]  /*1020*/  FADD.FTZ R112, R41, R152 ;  /* 0x0000009829707221 */ /* 0x000fe20000010000 */
[--C-:B------:R-:W-:Y:S02]  /*1030*/  HADD2.F32 R119, -RZ, R13.reuse.H0_H0 ;  /* 0x2000000dff777230 */ /* 0x100fe40000004100 */
[----:B------:R-:W-:Y:S02]  /*1040*/  HADD2.F32 R118, -RZ, R13.H1_H1 ;  /* 0x3000000dff767230 */ /* 0x000fe40000004100 */
[----:B------:R-:W-:-:S02]  /*1050*/  HADD2.F32 R117, -RZ, R14.H0_H0 ;  /* 0x2000000eff757230 */ /* 0x000fc40000004100 */
[----:B------:R-:W-:Y:S02]  /*1060*/  HADD2.F32 R116, -RZ, R14.H1_H1 ;  /* 0x3000000eff747230 */ /* 0x000fe40000004100 */
[--C-:B------:R-:W-:Y:S02]  /*1070*/  HADD2.F32 R115, -RZ, R15.reuse.H0_H0 ;  /* 0x2000000fff737230 */ /* 0x100fe40000004100 */
        /* <DEDUP_REMOVED lines=33> */
.L_x_5671:
[----:B------:R-:W-:Y:S05]  /*1290*/  BSYNC B0 ;  /* 0x0000000000007941 */ /* 0x000fea0003800000 */
.L_x_5670:
[----:B------:R-:W-:Y:S01]  /*12a0*/  BSSY B0, `(.L_x_5672) ;  /* 0x0000026000007945 */ /* 0x000fe20003800000 */
[----:B------:R-:W-:Y:S01]  /*12b0*/  HFMA2.MMA R107, -RZ, RZ, 0, 0 ;  /* 0x00000000ff6b7435 */ /* 0x000fe200000001ff */
[----:B------:R-:W-:Y:S02]  /*12c0*/  FSETP.GTU.FTZ.AND P3, PT, R112, 20, PT ;  /* 0x41a000007000780b */ /* 0x000fe40003f7c000 */
[----:B------:R-:W-:Y:S02]  /*12d0*/  CS2R R110, SRZ ;  /* 0x00000000006e7805 */ /* 0x000fe4000001ff00 */
[----:B------:R-:W-:Y:S01]  /*12e0*/  CS2R R108, SRZ ;  /* 0x00000000006c7805 */ /* 0x000fe2000001ff00 */
        /* <DEDUP_REMOVED lines=33> */
.L_x_5673:
[----:B------:R-:W-:Y:S05]  /*1500*/  BSYNC B0 ;  /* 0x0000000000007941 */ /* 0x000fea0003800000 */
.L_x_5672:
[----:B------:R-:W-:Y:S01]  /*1510*/  BSSY B0, `(.L_x_5674) ;  /* 0x0000027000007945 */ /* 0x000fe20003800000 */
[----:B------:R-:W-:Y:S01]  /*1520*/  HFMA2.MMA R106, -RZ, RZ, 0, 0 ;  /* 0x00000000ff6a7435 */ /* 0x000fe200000001ff */
[----:B------:R-:W-:Y:S01]  /*1530*/  FSETP.GTU.FTZ.AND P2, PT, R105, 20, PT ;  /* 0x41a000006900780b */ /* 0x000fe20003f5c000 */
[----:B------:R-:W-:Y:S01]  /*1540*/  HFMA2.MMA R101, -RZ, RZ, 0, 0 ;  /* 0x00000000ff657435 */ /* 0x000fe200000001ff */
        /* <DEDUP_REMOVED lines=35> */
.L_x_5675:
[----:B------:R-:W-:Y:S05]  /*1780*/  BSYNC B0 ;  /* 0x0000000000007941 */ /* 0x000fea0003800000 */
.L_x_5674:
        /* <DEDUP_REMOVED lines=38> */
.L_x_5677:
[----:B------:R-:W-:Y:S05]  /*19f0*/  BSYNC B0 ;  /* 0x0000000000007941 */ /* 0x000fea0003800000 */
.L_x_5676:
        /* <DEDUP_REMOVED lines=40> */
.L_x_5679:
[----:B------:R-:W-:Y:S05]  /*1c80*/  BSYNC B0 ;  /* 0x0000000000007941 */ /* 0x000fea0003800000 */
.L_x_5678:
        /* <DEDUP_REMOVED lines=40> */
.L_x_5681:
[----:B------:R-:W-:Y:S05]  /*1f10*/  BSYNC B0 ;  /* 0x0000000000007941 */ /* 0x000fea0003800000 */
.L_x_5680:
        /* <DEDUP_REMOVED lines=40> */
.L_x_5683:
[----:B------:R-:W-:Y:S05]  /*21a0*/  BSYNC B0 ;  /* 0x0000000000007941 */ /* 0x000fea0003800000 */
.L_x_5682:
        /* <DEDUP_REMOVED lines=40> */
.L_x_5685:
[----:B------:R-:W-:Y:S05]  /*2430*/  BSYNC B0 ;  /* 0x0000000000007941 */ /* 0x000fea0003800000 */
.L_x_5684:
        /* <DEDUP_REMOVED lines=40> */
.L_x_5687:
[----:B------:R-:W-:Y:S05]  /*26c0*/  BSYNC B0 ;  /* 0x0000000000007941 */ /* 0x000fea0003800000 */
.L_x_5686:
        /* <DEDUP_REMOVED lines=40> */
.L_x_5689:
[----:B------:R-:W-:Y:S05]  /*2950*/  BSYNC B0 ;  /* 0x0000000000007941 */ /* 0x000fea0003800000 */
.L_x_5688:
        /* <DEDUP_REMOVED lines=33> */
.L_x_5691:
[----:B------:R-:W-:Y:S05]  /*2b70*/  BSYNC B0 ;  /* 0x0000000000007941 */ /* 0x000fea0003800000 */
.L_x_5690:
        /* <DEDUP_REMOVED lines=33> */
.L_x_5693:
[----:B------:R-:W-:Y:S05]  /*2d90*/  BSYNC B0 ;  /* 0x0000000000007941 */ /* 0x000fea0003800000 */
.L_x_5692:
        /* <DEDUP_REMOVED lines=33> */
.L_x_5695:
[----:B------:R-:W-:Y:S05]  /*2fb0*/  BSYNC B0 ;  /* 0x0000000000007941 */ /* 0x000fea0003800000 */
.L_x_5694:
        /* <DEDUP_REMOVED lines=33> */
.L_x_5697:
[----:B------:R-:W-:Y:S05]  /*31d0*/  BSYNC B0 ;  /* 0x0000000000007941 */ /* 0x000fea0003800000 */
.L_x_5696:
        /* <DEDUP_REMOVED lines=33> */
.L_x_5699:
[----:B------:R-:W-:Y:S05]  /*33f0*/  BSYNC B0 ;  /* 0x0000000000007941 */ /* 0x000fea0003800000 */
.L_x_5698:
[----:B------:R-:W-:Y:S01]  /*3400*/  FFMA.FTZ R14, R118, R59, R15 ;  /* 0x0000003b760e7223 */ /* 0x000fe2000001000f */
[----:B------:R-:W-:Y:S01]  /*3410*/  BAR.SYNC.DEFER_BLOCKING 0x0 ;  /* 0x0000000000007b1d */ /* 0x000fe20000010000 */
[-C--:B------:R-:W-:Y:S01]  /*3420*/  FMUL.FTZ R84, R126, R154.reuse ;  /* 0x0000009a7e547220 */ /* 0x080fe20000410000 */
[----:B------:R-:W-:Y:S01]  /*3430*/  FMUL.FTZ R83, R125, R154 ;  /* 0x0000009a7d537220 */ /* 0x000fe20000410000 */
        /* <DEDUP_REMOVED lines=19> */
[----:B------:R-:W-:Y:S01]  /*3570*/  IMAD R14, R156, UR6, RZ ;  /* 0x000000069c0e7c24 */ /* 0x000fe2000f8e02ff */
[----:B------:R-:W-:Y:S01]  /*3580*/  LEA.HI R3, R72, R72, RZ, 0x1 ;  /* 0x0000004848037211 */ /* 0x000fe200078f08ff */
[----:B------:R-:W-:Y:S01]  /*3590*/  IMAD R16, R156, UR8, RZ ;  /* 0x000000089c107c24 */ /* 0x000fe2000f8e02ff */
[----:B------:R-:W-:Y:S01]  /*35a0*/  ISETP.NE.AND P0, PT, R153, RZ, PT ;  /* 0x000000ff9900720c */ /* 0x000fe20003f05270 */
[----:B------:R-:W1:Y:S01]  /*35b0*/  LDC.64 R40, c[0x0][0x2d8] ;  /* 0x0000b600ff287b82 */ /* 0x000e620000000a00 */
[----:B------:R-:W-:Y:S01]  /*35c0*/  IMAD.WIDE.U32 R36, R161, UR6, RZ ;  /* 0x00000006a1247c25 */ /* 0x000fe2000f8e00ff */
[----:B------:R-:W-:Y:S01]  /*35d0*/  LOP3.LUT R3, R3, 0xfffffe, RZ, 0xc0, !PT ;  /* 0x00fffffe03037812 */ /* 0x000fe200078ec0ff */
[----:B------:R-:W-:-:S02]  /*35e0*/  HFMA2.MMA R57, -RZ, RZ, 0, 0 ;  /* 0x00000000ff397435 */ /* 0x000fc400000001ff */
[----:B------:R-:W-:Y:S01]  /*35f0*/  FMUL.FTZ R71, R2, R135 ;  /* 0x0000008702477220 */ /* 0x000fe20000410000 */
[C---:B------:R-:W-:Y:S01]  /*3600*/  IMAD R55, R161.reuse, UR7, R14 ;  /* 0x00000007a1377c24 */ /* 0x040fe2000f8e020e */
[----:B------:R-:W-:Y:S01]  /*3610*/  IADD3 R72, R72, -R3, RZ ;  /* 0x8000000348487210 */ /* 0x000fe20007ffe0ff */
[C---:B------:R-:W-:Y:S01]  /*3620*/  IMAD.WIDE.U32 R38, R161.reuse, UR8, RZ ;  /* 0x00000008a1267c25 */ /* 0x040fe2000f8e00ff */
[----:B------:R-:W2:Y:S03]  /*3630*/  LDC.64 R42, c[0x0][0x2d0] ;  /* 0x0000b400ff2a7b82 */ /* 0x000ea60000000a00 */
[----:B------:R-:W-:Y:S01]  /*3640*/  FMUL.FTZ R70, R70, R134 ;  /* 0x0000008646467220 */ /* 0x000fe20000410000 */
[----:B------:R-:W-:Y:S01]  /*3650*/  P2R R2, PR, RZ, 0x1 ;  /* 0x00000001ff027803 */ /* 0x000fe20000000000 */
[----:B------:R-:W-:Y:S02]  /*3660*/  IMAD R53, R161, UR9, R16 ;  /* 0x00000009a1357c24 */ /* 0x000fe4000f8e0210 */
[----:B------:R-:W-:Y:S01]  /*3670*/  FMUL.FTZ R69, R69, R133 ;  /* 0x0000008545457220 */ /* 0x000fe20000410000 */
        /* <DEDUP_REMOVED lines=15> */
[----:B------:R-:W-:Y:S01]  /*3770*/  MOV R114, RZ ;  /* 0x000000ff00727202 */ /* 0x000fe20000000f00 */
[----:B------:R-:W-:Y:S01]  /*3780*/  UMOV UR5, URZ ;  /* 0x0000003f00057c82 */ /* 0x000fe20008000000 */
[----:B------:R-:W-:Y:S01]  /*3790*/  IADD3 R24, R153, 0x200, RZ ;  /* 0x0000020099187810 */ /* 0x000fe20007ffe0ff */
[----:B------:R-:W-:Y:S01]  /*37a0*/  UMOV UR6, URZ ;  /* 0x0000003f00067c82 */ /* 0x000fe20008000000 */
        /* <DEDUP_REMOVED lines=9> */
.L_x_5744:
[----:B------:R-:W-:Y:S02]  /*3840*/  SHF.R.S32.HI R163, RZ, 0x1f, R57 ;  /* 0x0000001fffa37819 */ /* 0x000fe40000011439 */
[----:B------:R-:W-:Y:S02]  /*3850*/  MOV R2, R36 ;  /* 0x0000002400027202 */ /* 0x000fe40000000f00 */
[----:B------:R-:W-:Y:S01]  /*3860*/  MOV R3, R55 ;  /* 0x0000003700037202 */ /* 0x000fe20000000f00 */
[C---:B0--3--:R-:W-:Y:S02]  /*3870*/  IMAD R12, R163.reuse, UR10, RZ ;  /* 0x0000000aa30c7c24 */ /* 0x049fe4000f8e02ff */
[----:B------:R-:W-:Y:S02]  /*3880*/  IMAD R14, R163, UR18, RZ ;  /* 0x00000012a30e7c24 */ /* 0x000fe4000f8e02ff */
[----:B------:R-:W-:-:S04]  /*3890*/  IMAD.WIDE.U32 R2, R57, UR10, R2 ;  /* 0x0000000a39027c25 */ /* 0x000fc8000f8e0002 */
[C---:B------:R-:W-:Y:S01]  /*38a0*/  IMAD R15, R57.reuse, UR11, R12 ;  /* 0x0000000b390f7c24 */ /* 0x040fe2000f8e020c */
[----:B--2---:R-:W-:Y:S01]  /*38b0*/  LEA R20, P0, R2, R42, 0x2 ;  /* 0x0000002a02147211 */ /* 0x004fe200078010ff */
[----:B------:R-:W-:-:S03]  /*38c0*/  IMAD.WIDE.U32 R12, R57, UR18, RZ ;  /* 0x00000012390c7c25 */ /* 0x000fc6000f8e00ff */
[----:B------:R-:W-:Y:S01]  /*38d0*/  IADD3 R15, R3, R15, RZ ;  /* 0x0000000f030f7210 */ /* 0x000fe20007ffe0ff */
[----:B------:R-:W-:Y:S01]  /*38e0*/  IMAD R17, R57, UR19, R14 ;  /* 0x0000001339117c24 */ /* 0x000fe2000f8e020e */
[----:B------:R-:W-:Y:S02]  /*38f0*/  LEA R14, P1, R12, R145, 0x1 ;  /* 0x000000910c0e7211 */ /* 0x000fe400078208ff */
[----:B------:R-:W-:Y:S02]  /*3900*/  LEA.HI.X R21, R2, R43, R15, 0x2, P0 ;  /* 0x0000002b02157211 */ /* 0x000fe400000f140f */
[----:B------:R-:W-:-:S03]  /*3910*/  IADD3 R3, R13, R17, RZ ;  /* 0x000000110d037210 */ /* 0x000fc60007ffe0ff */
[----:B------:R0:W2:Y:S01]  /*3920*/  LDG.E R158, desc[UR12][R20.64] ;  /* 0x0000000c149e7981 */ /* 0x0000a2000c1e1900 */
        /* <DEDUP_REMOVED lines=14> */
[C---:B-1----:R-:W-:Y:S01]  /*3a10*/  LEA R48, P2, R2.reuse, R40, 0x2 ;  /* 0x0000002802307211 */ /* 0x042fe200078410ff */
[----:B------:R-:W0:Y:S01]  /*3a20*/  @!P1 LDC R51, c[0x0][0x21c] ;  /* 0x00008700ff339b82 */ /* 0x000e220000000800 */
[----:B------:R-:W-:Y:S02]  /*3a30*/  SEL R21, R3, R24, !P3 ;  /* 0x0000001803157207 */ /* 0x000fe40005800000 */
[----:B------:R-:W-:Y:S02]  /*3a40*/  LEA.HI.X R49, R2, R41, R20, 0x2, P2 ;  /* 0x0000002902317211 */ /* 0x000fe400010f1414 */
[----:B------:R-:W-:-:S03]  /*3a50*/  LEA R165, R21, R140, 0x2 ;  /* 0x0000008c15a57211 */ /* 0x000fc600078e10ff */
[----:B------:R1:W5:Y:S01]  /*3a60*/  LDG.E R48, desc[UR12][R48.64] ;  /* 0x0000000c30307981 */ /* 0x000362000c1e1900 */
        /* <DEDUP_REMOVED lines=14> */
[----:B-1----:R-:W-:-:S03]  /*3b50*/  FMUL.FTZ R49, R177, R134 ;  /* 0x00000086b1317220 */ /* 0x002fc60000410000 */
[----:B------:R-:W1:Y:S04]  /*3b60*/  LDS.128 R24, [R136+0x10] ;  /* 0x0000100088187984 */ /* 0x000e680000000c00 */
[----:B0-----:R0:W-:Y:S01]  /*3b70*/  STS [R165+0x1d10], R174 ;  /* 0x001d10aea5007388 */ /* 0x0011e20000000800 */
[----:B------:R-:W-:Y:S01]  /*3b80*/  BAR.SYNC.DEFER_BLOCKING 0x0 ;  /* 0x0000000000007b1d */ /* 0x000fe20000010000 */
[C---:B------:R-:W-:Y:S01]  /*3b90*/  FMUL.FTZ R164, R177.reuse, R133 ;  /* 0x00000085b1a47220 */ /* 0x040fe20000410000 */
[----:B------:R-:W-:-:S04]  /*3ba0*/  FMUL.FTZ R167, R177, R132 ;  /* 0x00000084b1a77220 */ /* 0x000fc80000410000 */
[----:B------:R-:W3:Y:S01]  /*3bb0*/  MUFU.EX2 R49, R49 ;  /* 0x0000003100317308 */ /* 0x000ee20000000800 */
[C---:B------:R-:W-:Y:S01]  /*3bc0*/  FMUL.FTZ R162, R177.reuse, R131 ;  /* 0x00000083b1a27220 */ /* 0x040fe20000410000 */
[----:B0-----:R-:W-:-:S06]  /*3bd0*/  FMUL.FTZ R165, R177, R130 ;  /* 0x00000082b1a57220 */ /* 0x001fcc0000410000 */
[----:B------:R-:W0:Y:S01]  /*3be0*/  MUFU.EX2 R164, R164 ;  /* 0x000000a400a47308 */ /* 0x000e220000000800 */
[----:B------:R-:W-:-:S07]  /*3bf0*/  FMUL.FTZ R160, R177, R122 ;  /* 0x0000007ab1a07220 */ /* 0x000fce0000410000 */
[----:B------:R-:W4:Y:S01]  /*3c00*/  MUFU.EX2 R167, R167 ;  /* 0x000000a700a77308 */ /* 0x000f220000000800 */
[-C--:B---3--:R-:W-:Y:S01]  /*3c10*/  FMUL.FTZ R13, R174, R49.reuse ;  /* 0x00000031ae0d7220 */ /* 0x088fe20000410000 */
[----:B------:R3:W5:Y:S01]  /*3c20*/  @!P1 LDG.E.64 R2, desc[UR12][R50.64] ;  /* 0x0000000c32029981 */ /* 0x000762000c1e1b00 */
[----:B------:R-:W-:-:S05]  /*3c30*/  FFMA.FTZ R12, R71, R49, R70 ;  /* 0x00000031470c7223 */ /* 0x000fca0000010046 */
[----:B------:R-:W2:Y:S01]  /*3c40*/  MUFU.EX2 R162, R162 ;  /* 0x000000a200a27308 */ /* 0x000ea20000000800 */
[----:B------:R-:W-:Y:S01]  /*3c50*/  ISETP.NE.AND P1, PT, R153, 0x3f, PT ;  /* 0x0000003f9900780c */ /* 0x000fe20003f25270 */
[----:B---3--:R-:W-:-:S06]  /*3c60*/  FMUL.FTZ R51, R177, R112 ;  /* 0x00000070b1337220 */ /* 0x008fcc0000410000 */
[----:B------:R-:W3:Y:S01]  /*3c70*/  MUFU.EX2 R165, R165 ;  /* 0x000000a500a57308 */ /* 0x000ee20000000800 */
        /* <DEDUP_REMOVED lines=8> */
[C---:B--2---:R-:W-:Y:S01]  /*3d00*/  FMUL.FTZ R14, R162.reuse, R13 ;  /* 0x0000000da20e7220 */ /* 0x044fe20000410000 */
[----:B------:R-:W-:Y:S01]  /*3d10*/  FFMA.FTZ R12, R162, R12, R67 ;  /* 0x0000000ca20c7223 */ /* 0x000fe20000010043 */
[----:B------:R-:W-:Y:S01]  /*3d20*/  FMUL.FTZ R169, R177, R94 ;  /* 0x0000005eb1a97220 */ /* 0x000fe20000410000 */
[----:B------:R-:W-:-:S04]  /*3d30*/  @P1 LEA R192, R153, R140, 0x2 ;  /* 0x0000008c99c01211 */ /* 0x000fc800078e10ff */
[----:B------:R-:W2:Y:S01]  /*3d40*/  MUFU.EX2 R50, R50 ;  /* 0x0000003200327308 */ /* 0x000ea20000000800 */
[C---:B---3--:R-:W-:Y:S01]  /*3d50*/  FMUL.FTZ R13, R165.reuse, R14 ;  /* 0x0000000ea50d7220 */ /* 0x048fe20000410000 */
[----:B------:R-:W-:Y:S01]  /*3d60*/  FFMA.FTZ R12, R165, R12, R66 ;  /* 0x0000000ca50c7223 */ /* 0x000fe20000010042 */
[C---:B------:R-:W-:Y:S01]  /*3d70*/  FMUL.FTZ R168, R177.reuse, R93 ;  /* 0x0000005db1a87220 */ /* 0x040fe20000410000 */
[----:B------:R-:W3:Y:S04]  /*3d80*/  @P1 LDS R192, [R192+0x2514] ;  /* 0x00251400c0c01984 */ /* 0x000ee80000000800 */
        /* <DEDUP_REMOVED lines=11> */
[----:B------:R-:W-:-:S05]  /*3e40*/  FMUL.FTZ R175, R177, R90 ;  /* 0x0000005ab1af7220 */ /* 0x000fca0000410000 */
[----:B------:R-:W2:Y:S01]  /*3e50*/  MUFU.EX2 R171, R171 ;  /* 0x000000ab00ab7308 */ /* 0x000ea20000000800 */
[C---:B-1----:R-:W-:Y:S01]  /*3e60*/  FMUL.FTZ R14, R166.reuse, R13 ;  /* 0x0000000da60e7220 */ /* 0x042fe20000410000 */
[----:B------:R-:W-:Y:S01]  /*3e70*/  FFMA.FTZ R12, R166, R12, R61 ;  /* 0x0000000ca60c7223 */ /* 0x000fe2000001003d */
[----:B------:R-:W-:-:S05]  /*3e80*/  FMUL.FTZ R195, R177, R89 ;  /* 0x00000059b1c37220 */ /* 0x000fca0000410000 */
[----:B------:R-:W1:Y:S01]  /*3e90*/  MUFU.EX2 R173, R173 ;  /* 0x000000ad00ad7308 */ /* 0x000e620000000800 */
[C---:B0-----:R-:W-:Y:S01]  /*3ea0*/  FMUL.FTZ R13, R169.reuse, R14 ;  /* 0x0000000ea90d7220 */ /* 0x041fe20000410000 */
[----:B------:R-:W-:-:S06]  /*3eb0*/  FFMA.FTZ R12, R169, R12, R60 ;  /* 0x0000000ca90c7223 */ /* 0x000fcc000001003c */
[----:B------:R-:W0:Y:S01]  /*3ec0*/  MUFU.EX2 R175, R175 ;  /* 0x000000af00af7308 */ /* 0x000e220000000800 */
[C---:B----4-:R-:W-:Y:S01]  /*3ed0*/  FMUL.FTZ R14, R168.reuse, R13 ;  /* 0x0000000da80e7220 */ /* 0x050fe20000410000 */
[----:B------:R-:W-:-:S06]  /*3ee0*/  FFMA.FTZ R12, R168, R12, R59 ;  /* 0x0000000ca80c7223 */ /* 0x000fcc000001003b */
[----:B------:R-:W4:Y:S01]  /*3ef0*/  MUFU.EX2 R195, R195 ;  /* 0x000000c300c37308 */ /* 0x000f220000000800 */
[C---:B--2---:R-:W-:Y:S01]  /*3f00*/  FMUL.FTZ R14, R171.reuse, R14 ;  /* 0x0000000eab0e7220 */ /* 0x044fe20000410000 */
[----:B------:R-:W-:-:S03]  /*3f10*/  FFMA.FTZ R12, R171, R12, R58 ;  /* 0x0000000cab0c7223 */ /* 0x000fc6000001003a */
[C---:B-1----:R-:W-:Y:S01]  /*3f20*/  FMUL.FTZ R14, R173.reuse, R14 ;  /* 0x0000000ead0e7220 */ /* 0x042fe20000410000 */
        /* <DEDUP_REMOVED lines=21> */
[----:B---3--:R-:W-:Y:S06]  /*4080*/  @P1 BRA `(.L_x_5702) ;  /* 0x0000000000201947 */ /* 0x008fec0003800000 */
        /* <DEDUP_REMOVED lines=8> */
.L_x_5702:
[----:B------:R-:W-:Y:S05]  /*4110*/  BSYNC B0 ;  /* 0x0000000000007941 */ /* 0x000fea0003800000 */
.L_x_5701:
[----:B------:R-:W-:Y:S01]  /*4120*/  ISETP.GT.U32.AND P1, PT, R153, 0x1f, PT ;  /* 0x0000001f9900780c */ /* 0x000fe20003f24070 */
[----:B------:R2:W-:Y:S01]  /*4130*/  STS.64 [R208+0x1900], R12 ;  /* 0x0019000cd0007388 */ /* 0x0005e20000000a00 */
[C---:B0----5:R-:W-:Y:S01]  /*4140*/  FMUL.FTZ R15, R48.reuse, R203 ;  /* 0x000000cb300f7220 */ /* 0x061fe20000410000 */
        /* <DEDUP_REMOVED lines=61> */
.L_x_5763:
[----:B------:R-:W-:Y:S01]  /*4520*/  ISETP.GE.AND P2, PT, R142, 0x10, PT ;  /* 0x000000108e00780c */ /* 0x000fe20003f46270 */
[----:B------:R-:W-:-:S12]  /*4530*/  UMOV UR7, 0xffffffff ;  /* 0xffffffff00077882 */ /* 0x000fd80000000000 */
[C---:B0-2---:R-:W-:Y:S01]  /*4540*/  @P2 FFMA.FTZ R15, R14.reuse, R16, R15 ;  /* 0x000000100e0f2223 */ /* 0x045fe2000001000f */
[----:B---3--:R-:W-:Y:S01]  /*4550*/  @P2 FMUL.FTZ R14, R14, R17 ;  /* 0x000000110e0e2220 */ /* 0x008fe20000410000 */
[----:B------:R-:W-:Y:S06]  /*4560*/  BRA.DIV UR7, `(.L_x_5705) ;  /* 0x0000003e07e07947 */ /* 0x000fec000b800000 */
.L_x_5766:
[----:B------:R-:W-:-:S03]  /*4570*/  UMOV UR7, 0xffffffff ;  /* 0xffffffff00077882 */ /* 0x000fc60000000000 */
[----:B------:R-:W-:Y:S05]  /*4580*/  BRA.DIV UR7, `(.L_x_5706) ;  /* 0x0000004207007947 */ /* 0x000fea000b800000 */
.L_x_5769:
[----:B------:R-:W-:-:S03]  /*4590*/  UMOV UR7, 0xffffffff ;  /* 0xffffffff00077882 */ /* 0x000fc60000000000 */
[----:B------:R-:W-:Y:S05]  /*45a0*/  BRA.DIV UR7, `(.L_x_5707) ;  /* 0x0000004207207947 */ /* 0x000fea000b800000 */
[----:B------:R-:W0:Y:S04]  /*45b0*/  SHFL.UP PT, R14, R14, 0x1, RZ ;  /* 0x042000000e0e7989 */ /* 0x000e2800000e00ff */
[----:B------:R-:W2:Y:S04]  /*45c0*/  SHFL.UP PT, R15, R15, 0x1, RZ ;  /* 0x042000000f0f7989 */ /* 0x000ea800000e00ff */
[----:B------:R3:W4:Y:S04]  /*45d0*/  SHFL.IDX PT, R16, R2, RZ, 0x1f ;  /* 0x00001fff02107589 */ /* 0x00072800000e0000 */
[----:B------:R3:W0:Y:S02]  /*45e0*/  SHFL.IDX PT, R17, R3, RZ, 0x1f ;  /* 0x00001fff03117589 */ /* 0x00062400000e0000 */
.L_x_5775:
[C---:B0-2---:R-:W-:Y:S01]  /*45f0*/  @P3 FFMA.FTZ R17, R14.reuse, R17, R15 ;  /* 0x000000110e113223 */ /* 0x045fe2000001000f */
[----:B----4-:R-:W-:-:S03]  /*4600*/  @P3 FMUL.FTZ R16, R14, R16 ;  /* 0x000000100e103220 */ /* 0x010fc60000410000 */
[C---:B------:R-:W-:Y:S01]  /*4610*/  FFMA.FTZ R19, R12.reuse, R17, R13 ;  /* 0x000000110c137223 */ /* 0x040fe2000001000d */
[----:B------:R-:W-:-:S05]  /*4620*/  FMUL.FTZ R18, R12, R16 ;  /* 0x000000100c127220 */ /* 0x000fca0000410000 */
[----:B------:R0:W-:Y:S02]  /*4630*/  STS.128 [R26+0x1900], R16 ;  /* 0x001900101a007388 */ /* 0x0001e40000000c00 */
.L_x_5703:
[----:B------:R-:W-:Y:S05]  /*4640*/  WARPSYNC.ALL ;  /* 0x0000000000007948 */ /* 0x000fea0003800000 */
[----:B------:R-:W-:Y:S01]  /*4650*/  BAR.SYNC.DEFER_BLOCKING 0x0 ;  /* 0x0000000000007b1d */ /* 0x000fe20000010000 */
[C---:B-1----:R-:W-:Y:S01]  /*4660*/  FMUL.FTZ R12, R195.reuse, R192 ;  /* 0x000000c0c30c7220 */ /* 0x042fe20000410000 */
[----:B---3--:R-:W-:Y:S01]  /*4670*/  FFMA.FTZ R3, R195, R215, R214 ;  /* 0x000000d7c3037223 */ /* 0x008fe200000100d6 */
[----:B------:R-:W-:Y:S02]  /*4680*/  ISETP.GE.OR P0, PT, R141, R62, P0 ;  /* 0x0000003e8d00720c */ /* 0x000fe40000706670 */
        /* <DEDUP_REMOVED lines=13> */
[----:B------:R-:W-:-:S04]  /*4760*/  FFMA.FTZ R3, R166, R3, R199 ;  /* 0x00000003a6037223 */ /* 0x000fc800000100c7 */
[----:B------:R-:W-:Y:S01]  /*4770*/  FFMA.FTZ R12, R50, R3, R193 ;  /* 0x00000003320c7223 */ /* 0x000fe200000100c1 */
[----:B------:R-:W-:-:S03]  /*4780*/  HFMA2.MMA R3, -RZ, RZ, 0, 0 ;  /* 0x00000000ff037435 */ /* 0x000fc600000001ff */
[----:B------:R-:W-:Y:S01]  /*4790*/  FFMA.FTZ R12, R51, R12, R184 ;  /* 0x0000000c330c7223 */ /* 0x000fe200000100b8 */
[----:B-1----:R-:W-:Y:S01]  /*47a0*/  FFMA.FTZ R174, R174, R2, R71 ;  /* 0x00000002aeae7223 */ /* 0x002fe20000010047 */
[----:B------:R-:W-:-:S03]  /*47b0*/  FMUL.FTZ R2, R50, R13 ;  /* 0x0000000d32027220 */ /* 0x000fc60000410000 */
[----:B------:R-:W-:Y:S01]  /*47c0*/  FFMA.FTZ R187, R49, R174, R70 ;  /* 0x000000ae31bb7223 */ /* 0x000fe20000010046 */
[----:B------:R-:W-:Y:S01]  /*47d0*/  FMUL.FTZ R13, R51, R2 ;  /* 0x00000002330d7220 */ /* 0x000fe20000410000 */
[----:B------:R-:W-:Y:S02]  /*47e0*/  MOV R2, 0x3f800000 ;  /* 0x3f80000000027802 */ /* 0x000fe40000000f00 */
[----:B------:R-:W-:Y:S01]  /*47f0*/  FFMA.FTZ R172, R164, R187, R69 ;  /* 0x000000bba4ac7223 */ /* 0x000fe20000010045 */
[C---:B0-----:R-:W-:Y:S01]  /*4800*/  FMUL.FTZ R16, R160.reuse, R13 ;  /* 0x0000000da0107220 */ /* 0x041fe20000410000 */
[----:B------:R-:W-:Y:S02]  /*4810*/  FFMA.FTZ R13, R160, R12, R21 ;  /* 0x0000000ca00d7223 */ /* 0x000fe40000010015 */
[----:B------:R-:W-:Y:S01]  /*4820*/  FFMA.FTZ R185, R167, R172, R68 ;  /* 0x000000aca7b97223 */ /* 0x000fe20000010044 */
[C---:B------:R-:W-:Y:S01]  /*4830*/  FMUL.FTZ R15, R165.reuse, R16 ;  /* 0x00000010a50f7220 */ /* 0x040fe20000410000 */
[----:B------:R-:W-:Y:S01]  /*4840*/  FFMA.FTZ R13, R165, R13, R22 ;  /* 0x0000000da50d7223 */ /* 0x000fe20000010016 */
[----:B------:R0:W1:Y:S01]  /*4850*/  @!P0 LDS.64 R2, [R14+0x2610] ;  /* 0x002610000e028984 */ /* 0x0000620000000a00 */
[C---:B------:R-:W-:Y:S01]  /*4860*/  FFMA.FTZ R170, R162.reuse, R185, R67 ;  /* 0x000000b9a2aa7223 */ /* 0x040fe20000010043 */
        /* <DEDUP_REMOVED lines=61> */
.L_x_5792:
[C---:B--2-4-:R-:W-:Y:S01]  /*4c40*/  @P5 FFMA.FTZ R19, R16.reuse, R19, R17 ;  /* 0x0000001310135223 */ /* 0x054fe20000010011 */
[----:B------:R-:W-:Y:S01]  /*4c50*/  @P5 FMUL.FTZ R18, R16, R18 ;  /* 0x0000001210125220 */ /* 0x000fe20000410000 */
[-C--:B-1-3--:R-:W-:Y:S01]  /*4c60*/  FFMA.FTZ R3, R3, R216.reuse, R218 ;  /* 0x000000d803037223 */ /* 0x08afe200000100da */
[----:B------:R-:W-:Y:S01]  /*4c70*/  FMUL.FTZ R2, R2, R216 ;  /* 0x000000d802027220 */ /* 0x000fe20000410000 */
[C---:B------:R-:W-:Y:S01]  /*4c80*/  FFMA.FTZ R17, R14.reuse, R19, R15 ;  /* 0x000000130e117223 */ /* 0x040fe2000001000f */
[----:B------:R-:W-:-:S05]  /*4c90*/  FMUL.FTZ R16, R14, R18 ;  /* 0x000000120e107220 */ /* 0x000fca0000410000 */
[----:B------:R1:W-:Y:S02]  /*4ca0*/  STS.128 [R217+0x1b10], R16 ;  /* 0x001b1010d9007388 */ /* 0x0003e40000000c00 */
.L_x_5708:
        /* <DEDUP_REMOVED lines=20> */
[----:B-1----:R-:W-:Y:S02]  /*4df0*/  IMAD R17, R45, UR15, R14 ;  /* 0x0000000f2d117c24 */ /* 0x002fe4000f8e020e */
[----:B------:R-:W-:Y:S01]  /*4e00*/  FMUL.FTZ R190, R190, R191 ;  /* 0x000000bfbebe7220 */ /* 0x000fe20000410000 */
[----:B------:R-:W-:Y:S02]  /*4e10*/  IMAD R16, R157, UR20, RZ ;  /* 0x000000149d107c24 */ /* 0x000fe4000f8e02ff */
[----:B------:R-:W-:Y:S01]  /*4e20*/  FFMA.FTZ R12, R126, R207, R13 ;  /* 0x000000cf7e0c7223 */ /* 0x000fe2000001000d */
[----:B------:R-:W-:Y:S01]  /*4e30*/  FMUL.FTZ R209, R209, R178 ;  /* 0x000000b2d1d17220 */ /* 0x000fe20000410000 */
[----:B------:R-:W-:Y:S01]  /*4e40*/  FMUL.FTZ R182, R182, R189 ;  /* 0x000000bdb6b67220 */ /* 0x000fe20000410000 */
[----:B------:R-:W0:Y:S01]  /*4e50*/  LDS R18, [R208+0x1b14] ;  /* 0x001b1400d0127984 */ /* 0x000e220000000800 */
[----:B------:R-:W-:Y:S01]  /*4e60*/  FFMA.FTZ R13, R125, R198, R12 ;  /* 0x000000c67d0d7223 */ /* 0x000fe2000001000c */
[----:B------:R-:W-:Y:S01]  /*4e70*/  MOV R12, R153 ;  /* 0x00000099000c7202 */ /* 0x000fe20000000f00 */
[----:B------:R-:W-:Y:S01]  /*4e80*/  BSSY B0, `(.L_x_5710) ;  /* 0x000006d000007945 */ /* 0x000fe20003800000 */
[----:B------:R-:W-:Y:S01]  /*4e90*/  LEA R188, R141, 0xfffffc00, 0xa ;  /* 0xfffffc008dbc7811 */ /* 0x000fe200078e50ff */
[----:B------:R-:W-:Y:S01]  /*4ea0*/  FFMA.FTZ R200, R124, R200, R13 ;  /* 0x000000c87cc87223 */ /* 0x000fe2000001000d */
[----:B------:R-:W-:Y:S01]  /*4eb0*/  HFMA2.MMA R13, -RZ, RZ, 0, 0 ;  /* 0x00000000ff0d7435 */ /* 0x000fe200000001ff */
[----:B------:R-:W-:-:S02]  /*4ec0*/  @!P0 LEA R194, R57, R140, 0x3 ;  /* 0x0000008c39c28211 */ /* 0x000fc400078e18ff */
[----:B------:R-:W-:-:S03]  /*4ed0*/  FFMA.FTZ R200, R123, R202, R200 ;  /* 0x000000ca7bc87223 */ /* 0x000fc600000100c8 */
[----:B------:R1:W-:Y:S01]  /*4ee0*/  @!P0 STS.64 [R194+0x2610], R2 ;  /* 0x00261002c2008388 */ /* 0x0003e20000000a00 */
[----:B------:R-:W-:Y:S01]  /*4ef0*/  FFMA.FTZ R213, R121, R213, R200 ;  /* 0x000000d579d57223 */ /* 0x000fe200000100c8 */
[----:B------:R-:W-:-:S04]  /*4f00*/  IMAD.WIDE.U32 R12, R44, UR15, R12 ;  /* 0x0000000f2c0c7c25 */ /* 0x000fc8000f8e000c */
[----:B------:R-:W-:-:S04]  /*4f10*/  FFMA.FTZ R204, R120, R204, R213 ;  /* 0x000000cc78cc7223 */ /* 0x000fc800000100d5 */
[----:B------:R-:W-:Y:S01]  /*4f20*/  FFMA.FTZ R15, R119, R206, R204 ;  /* 0x000000ce770f7223 */ /* 0x000fe200000100cc */
[----:B------:R-:W-:Y:S01]  /*4f30*/  IADD3 R13, R13, R17, RZ ;  /* 0x000000110d0d7210 */ /* 0x000fe20007ffe0ff */
[C---:B------:R-:W-:Y:S02]  /*4f40*/  IMAD R17, R159.reuse, UR21, R16 ;  /* 0x000000159f117c24 */ /* 0x040fe4000f8e0210 */
[----:B-1----:R-:W-:Y:S01]  /*4f50*/  FMUL.FTZ R3, R48, R170 ;  /* 0x000000aa30037220 */ /* 0x002fe20000410000 */
[----:B------:R-:W-:Y:S01]  /*4f60*/  FFMA.FTZ R14, R118, R211, R15 ;  /* 0x000000d3760e7223 */ /* 0x000fe2000001000f */
[----:B------:R-:W-:Y:S01]  /*4f70*/  FMUL.FTZ R2, R48, R183 ;  /* 0x000000b730027220 */ /* 0x000fe20000410000 */
[----:B------:R-:W-:-:S04]  /*4f80*/  IMAD.WIDE.U32 R12, R159, UR20, R12 ;  /* 0x000000149f0c7c25 */ /* 0x000fc8000f8e000c */
[----:B------:R-:W-:Y:S01]  /*4f90*/  FMUL.FTZ R3, R126, R3 ;  /* 0x000000037e037220 */ /* 0x000fe20000410000 */
[----:B------:R-:W-:Y:S01]  /*4fa0*/  FFMA.FTZ R15, R117, R190, R14 ;  /* 0x000000be750f7223 */ /* 0x000fe2000001000e */
[----:B------:R-:W-:Y:S01]  /*4fb0*/  FMUL.FTZ R2, R125, R2 ;  /* 0x000000027d027220 */ /* 0x000fe20000410000 */
[----:B------:R-:W-:Y:S02]  /*4fc0*/  LEA R16, P2, R12, UR22, 0x2 ;  /* 0x000000160c107c11 */ /* 0x000fe4000f8410ff */
[----:B------:R-:W-:Y:S01]  /*4fd0*/  FFMA.FTZ R190, R116, R209, R15 ;  /* 0x000000d174be7223 */ /* 0x000fe2000001000f */
[----:B------:R-:W-:Y:S02]  /*4fe0*/  IADD3 R15, R13, R17, RZ ;  /* 0x000000110d0f7210 */ /* 0x000fe40007ffe0ff */
[----:B------:R-:W-:Y:S01]  /*4ff0*/  IADD3 R13, -R62, UR4, RZ ;  /* 0x000000043e0d7c10 */ /* 0x000fe2000fffe1ff */
[----:B------:R-:W-:Y:S01]  /*5000*/  FFMA.FTZ R190, R115, R182, R190 ;  /* 0x000000b673be7223 */ /* 0x000fe200000100be */
[----:B------:R-:W-:Y:S01]  /*5010*/  IADD3 R14, P1, R188, R12, RZ ;  /* 0x0000000cbc0e7210 */ /* 0x000fe20007f3e0ff */
[----:B0-----:R-:W-:Y:S01]  /*5020*/  FFMA.FTZ R18, R18, R192, R215 ;  /* 0x000000c012127223 */ /* 0x001fe200000100d7 */
[----:B------:R-:W-:Y:S01]  /*5030*/  LEA.HI.X R17, R12, UR23, R15, 0x2, P2 ;  /* 0x000000170c117c11 */ /* 0x000fe200090f140f */
[----:B------:R-:W-:Y:S01]  /*5040*/  FMUL.FTZ R12, R197, R176 ;  /* 0x000000b0c50c7220 */ /* 0x000fe20000410000 */
[----:B------:R-:W-:-:S02]  /*5050*/  IMAD R13, R13, -0x400, RZ ;  /* 0xfffffc000d0d7824 */ /* 0x000fc400078e02ff */
[----:B------:R-:W-:Y:S01]  /*5060*/  FFMA.FTZ R19, R195, R18, R214 ;  /* 0x00000012c3137223 */ /* 0x000fe200000100d6 */
[----:B------:R-:W-:Y:S01]  /*5070*/  LEA.HI.X.SX32 R15, R188, R15, 0x1, P1 ;  /* 0x0000000fbc0f7211 */ /* 0x000fe200008f0eff */
[----:B------:R-:W-:Y:S01]  /*5080*/  FMUL.FTZ R195, R113, R12 ;  /* 0x0000000c71c37220 */ /* 0x000fe20000410000 */
[----:B------:R-:W-:-:S04]  /*5090*/  IMAD.WIDE R12, R13, 0x4, R16 ;  /* 0x000000040d0c7825 */ /* 0x000fc800078e0210 */
[----:B------:R-:W-:Y:S01]  /*50a0*/  FFMA.FTZ R182, R175, R19, R212 ;  /* 0x00000013afb67223 */ /* 0x000fe200000100d4 */
[----:B------:R-:W-:Y:S01]  /*50b0*/  SHF.L.U32 R175, R153, 0x4, RZ ;  /* 0x0000000499af7819 */ /* 0x000fe200000006ff */
[----:B------:R-:W-:Y:S01]  /*50c0*/  FMUL.FTZ R17, R48, R174 ;  /* 0x000000ae30117220 */ /* 0x000fe20000410000 */
[----:B------:R-:W-:Y:S01]  /*50d0*/  FADD.FTZ R16, R190, R195 ;  /* 0x000000c3be107221 */ /* 0x000fe20000010000 */
[----:B------:R-:W-:Y:S01]  /*50e0*/  FFMA.FTZ R173, R173, R182, R210 ;  /* 0x000000b6adad7223 */ /* 0x000fe200000100d2 */
[----:B------:R-:W-:Y:S01]  /*50f0*/  LEA.HI.SX32 R197, R175, R175, 0x1b ;  /* 0x000000afafc57211 */ /* 0x000fe200078fdaff */
[----:B------:R-:W-:Y:S01]  /*5100*/  FMUL.FTZ R175, R0, R17 ;  /* 0x0000001100af7220 */ /* 0x000fe20000410000 */
[C---:B------:R-:W-:Y:S01]  /*5110*/  FMUL.FTZ R195, R48.reuse, R172 ;  /* 0x000000ac30c37220 */ /* 0x040fe20000410000 */
[----:B------:R-:W-:Y:S01]  /*5120*/  FFMA.FTZ R171, R171, R173, R196 ;  /* 0x000000adabab7223 */ /* 0x000fe200000100c4 */
[----:B------:R-:W-:Y:S01]  /*5130*/  LEA R203, R197, R140, 0x2 ;  /* 0x0000008cc5cb7211 */ /* 0x000fe200078e10ff */
[----:B------:R-:W-:Y:S01]  /*5140*/  FMUL.FTZ R190, R48, R187 ;  /* 0x000000bb30be7220 */ /* 0x000fe20000410000 */
[----:B------:R-:W-:Y:S01]  /*5150*/  FMUL.FTZ R195, R128, R195 ;  /* 0x000000c380c37220 */ /* 0x000fe20000410000 */
[----:B------:R-:W-:Y:S01]  /*5160*/  FFMA.FTZ R17, R168, R171, R201 ;  /* 0x000000aba8117223 */ /* 0x000fe200000100c9 */
[C---:B------:R-:W-:Y:S01]  /*5170*/  FMUL.FTZ R168, R48.reuse, R179 ;  /* 0x000000b330a87220 */ /* 0x040fe20000410000 */
[----:B------:R0:W-:Y:S01]  /*5180*/  STS [R203+0x850], R175 ;  /* 0x000850afcb007388 */ /* 0x0001e20000000800 */
[C---:B------:R-:W-:Y:S01]  /*5190*/  FMUL.FTZ R192, R48.reuse, R185 ;  /* 0x000000b930c07220 */ /* 0x040fe20000410000 */
        /* <DEDUP_REMOVED lines=8> */
[----:B0-----:R-:W-:Y:S01]  /*5220*/  FFMA.FTZ R175, R166, R169, R199 ;  /* 0x000000a9a6af7223 */ /* 0x001fe200000100c7 */
[C---:B------:R-:W-:Y:S01]  /*5230*/  FMUL.FTZ R166, R48.reuse, R27 ;  /* 0x0000001b30a67220 */ /* 0x040fe20000410000 */
[----:B------:R0:W-:Y:S01]  /*5240*/  STS [R203+0x860], R3 ;  /* 0x00086003cb007388 */ /* 0x0001e20000000800 */
[----:B------:R-:W-:Y:S01]  /*5250*/  FMUL.FTZ R199, R48, R180 ;  /* 0x000000b430c77220 */ /* 0x000fe20000410000 */
[----:B------:R-:W-:Y:S01]  /*5260*/  FFMA.FTZ R193, R50, R175, R193 ;  /* 0x000000af32c17223 */ /* 0x000fe200000100c1 */
[C---:B------:R-:W-:Y:S01]  /*5270*/  FMUL.FTZ R50, R48.reuse, R26 ;  /* 0x0000001a30327220 */ /* 0x040fe20000410000 */
[----:B------:R3:W-:Y:S01]  /*5280*/  STS [R203+0x864], R2 ;  /* 0x00086402cb007388 */ /* 0x0007e20000000800 */
[----:B-1----:R-:W-:Y:S01]  /*5290*/  FMUL.FTZ R195, R48, R177 ;  /* 0x000000b130c37220 */ /* 0x002fe20000410000 */
[----:B------:R-:W-:Y:S01]  /*52a0*/  FFMA.FTZ R51, R51, R193, R184 ;  /* 0x000000c133337223 */ /* 0x000fe200000100b8 */
[----:B--2---:R-:W-:Y:S01]  /*52b0*/  IADD3 R168, -R188, UR9, -R153 ;  /* 0x00000009bca87c10 */ /* 0x004fe2000fffe999 */
[----:B------:R-:W-:Y:S01]  /*52c0*/  FMUL.FTZ R50, R121, R50 ;  /* 0x0000003279327220 */ /* 0x000fe20000410000 */
[----:B------:R-:W-:Y:S01]  /*52d0*/  FMUL.FTZ R195, R120, R195 ;  /* 0x000000c378c37220 */ /* 0x000fe20000410000 */
[----:B------:R-:W-:Y:S01]  /*52e0*/  FFMA.FTZ R21, R160, R51, R21 ;  /* 0x00000033a0157223 */ /* 0x000fe20000010015 */
[----:B------:R-:W-:Y:S01]  /*52f0*/  ISETP.GE.AND P1, PT, R168, 0x1, PT ;  /* 0x00000001a800780c */ /* 0x000fe20003f26270 */
[C---:B0-----:R-:W-:Y:S01]  /*5300*/  FMUL.FTZ R3, R48.reuse, R178 ;  /* 0x000000b230037220 */ /* 0x041fe20000410000 */
[C---:B------:R-:W-:Y:S01]  /*5310*/  FMUL.FTZ R160, R48.reuse, R189 ;  /* 0x000000bd30a07220 */ /* 0x040fe20000410000 */
[C---:B---3--:R-:W-:Y:S01]  /*5320*/  FMUL.FTZ R2, R48.reuse, R191 ;  /* 0x000000bf30027220 */ /* 0x048fe20000410000 */
[----:B------:R-:W-:Y:S01]  /*5330*/  FMUL.FTZ R48, R48, R176 ;  /* 0x000000b030307220 */ /* 0x000fe20000410000 */
[----:B------:R-:W-:Y:S01]  /*5340*/  FFMA.FTZ R22, R165, R21, R22 ;  /* 0x00000015a5167223 */ /* 0x000fe20000010016 */
[----:B------:R-:W-:Y:S01]  /*5350*/  FMUL.FTZ R166, R119, R166 ;  /* 0x000000a677a67220 */ /* 0x000fe20000410000 */
[----:B------:R-:W-:Y:S01]  /*5360*/  FMUL.FTZ R199, R118, R199 ;  /* 0x000000c776c77220 */ /* 0x000fe20000410000 */
[----:B------:R-:W-:Y:S01]  /*5370*/  FMUL.FTZ R2, R117, R2 ;  /* 0x0000000275027220 */ /* 0x000fe20000410000 */
        /* <DEDUP_REMOVED lines=24> */
[----:B------:R-:W-:Y:S01]  /*5500*/  LEA R2, P1, R14, UR22, 0x2 ;  /* 0x000000160e027c11 */ /* 0x000fe2000f8210ff */
[----:B------:R-:W0:Y:S03]  /*5510*/  LDS R165, [R24+0x850] ;  /* 0x0008500018a57984 */ /* 0x000e260000000800 */
[----:B------:R-:W-:-:S04]  /*5520*/  IADD3 R3, R15, R3, RZ ;  /* 0x000000030f037210 */ /* 0x000fc80007ffe0ff */
[----:B------:R-:W-:-:S05]  /*5530*/  LEA.HI.X R3, R14, UR23, R3, 0x2, P1 ;  /* 0x000000170e037c11 */ /* 0x000fca00088f1403 */
[----:B0-----:R1:W-:Y:S02]  /*5540*/  REDG.E.ADD.F32.FTZ.RN.STRONG.GPU desc[UR12][R2.64], R165 ;  /* 0x000000a5020079a6 */ /* 0x0013e4000c10f38c */
.L_x_5711:
[----:B------:R-:W-:Y:S05]  /*5550*/  BSYNC B0 ;  /* 0x0000000000007941 */ /* 0x000fea0003800000 */
.L_x_5710:
[--C-:B01----:R-:W-:Y:S02]  /*5560*/  HADD2.F32 R3, -RZ, R8.reuse.H0_H0 ;  /* 0x20000008ff037230 */ /* 0x103fe40000004100 */
[----:B------:R-:W-:Y:S01]  /*5570*/  FFMA.FTZ R20, R49, R25, R20 ;  /* 0x0000001931147223 */ /* 0x000fe20000010014 */
[----:B------:R-:W-:Y:S02]  /*5580*/  HADD2.F32 R14, -RZ, R8.H1_H1 ;  /* 0x30000008ff0e7230 */ /* 0x000fe40000004100 */
[-C--:B------:R-:W-:Y:S01]  /*5590*/  FMUL.FTZ R48, R25, R134.reuse ;  /* 0x0000008619307220 */ /* 0x080fe20000410000 */
[--C-:B------:R-:W-:Y:S02]  /*55a0*/  HADD2.F32 R49, -RZ, R9.reuse.H0_H0 ;  /* 0x20000009ff317230 */ /* 0x100fe40000004100 */
[-C--:B------:R-:W-:Y:S01]  /*55b0*/  FFMA.FTZ R15, R3, -R135.reuse, R174 ;  /* 0x80000087030f7223 */ /* 0x080fe200000100ae */
[----:B------:R-:W-:Y:S01]  /*55c0*/  FMUL.FTZ R2, R20, R135 ;  /* 0x0000008714027220 */ /* 0x000fe20000410000 */
[----:B------:R-:W-:Y:S01]  /*55d0*/  FFMA.FTZ R187, R14, -R134, R187 ;  /* 0x800000860ebb7223 */ /* 0x000fe200000100bb */
[----:B------:R-:W-:-:S02]  /*55e0*/  HADD2.F32 R50, -RZ, R9.H1_H1 ;  /* 0x30000009ff327230 */ /* 0x000fc40000004100 */
[----:B------:R-:W-:Y:S01]  /*55f0*/  FFMA.FTZ R172, R49, -R133, R172 ;  /* 0x8000008531ac7223 */ /* 0x000fe200000100ac */
[----:B------:R-:W-:Y:S01]  /*5600*/  FFMA.FTZ R195, R2, R15, RZ ;  /* 0x0000000f02c37223 */ /* 0x000fe200000100ff */
[----:B------:R-:W-:Y:S01]  /*5610*/  FMUL.FTZ R163, R167, R133 ;  /* 0x00000085a7a37220 */ /* 0x000fe20000410000 */
[--C-:B------:R-:W-:Y:S02]  /*5620*/  HADD2.F32 R165, -RZ, R10.reuse.H0_H0 ;  /* 0x2000000affa57230 */ /* 0x100fe40000004100 */
[-C--:B------:R-:W-:Y:S01]  /*5630*/  FFMA.FTZ R185, R50, -R132.reuse, R185 ;  /* 0x8000008432b97223 */ /* 0x080fe200000100b9 */
[----:B------:R-:W-:Y:S01]  /*5640*/  FFMA.FTZ R24, R48, R187, R195 ;  /* 0x000000bb30187223 */ /* 0x000fe200000100c3 */
[----:B------:R-:W-:Y:S01]  /*5650*/  FMUL.FTZ R160, R23, R132 ;  /* 0x0000008417a07220 */ /* 0x000fe20000410000 */
[----:B------:R-:W-:Y:S01]  /*5660*/  HADD2.F32 R162, -RZ, R10.H1_H1 ;  /* 0x3000000affa27230 */ /* 0x000fe20000004100 */
[----:B------:R-:W-:Y:S01]  /*5670*/  IADD3 R198, R153, 0x40, RZ ;  /* 0x0000004099c67810 */ /* 0x000fe20007ffe0ff */
[----:B------:R-:W-:Y:S01]  /*5680*/  FFMA.FTZ R205, R163, R172, R24 ;  /* 0x000000aca3cd7223 */ /* 0x000fe20000010018 */
[-C--:B------:R-:W-:Y:S01]  /*5690*/  FFMA.FTZ R170, R165, -R131.reuse, R170 ;  /* 0x80000083a5aa7223 */ /* 0x080fe200000100aa */
[----:B------:R-:W-:Y:S01]  /*56a0*/  FMUL.FTZ R195, R22, R131 ;  /* 0x0000008316c37220 */ /* 0x000fe20000410000 */
[----:B------:R-:W-:-:S02]  /*56b0*/  HADD2.F32 R197, -RZ, R4.H0_H0 ;  /* 0x20000004ffc57230 */ /* 0x000fc40000004100 */
[----:B------:R-:W-:Y:S01]  /*56c0*/  FFMA.FTZ R24, R160, R185, R205 ;  /* 0x000000b9a0187223 */ /* 0x000fe200000100cd */
[--C-:B------:R-:W-:Y:S01]  /*56d0*/  HADD2.F32 R164, -RZ, R11.reuse.H0_H0 ;  /* 0x2000000bffa47230 */ /* 0x100fe20000004100 */
[----:B------:R-:W-:Y:S01]  /*56e0*/  LEA.HI.SX32 R209, R198, R153, 0x1b ;  /* 0x00000099c6d17211 */ /* 0x000fe200078fdaff */
[-C--:B------:R-:W-:Y:S01]  /*56f0*/  FFMA.FTZ R183, R162, -R130.reuse, R183 ;  /* 0x80000082a2b77223 */ /* 0x080fe200000100b7 */
[----:B------:R-:W-:Y:S01]  /*5700*/  FMUL.FTZ R174, R21, R130 ;  /* 0x0000008215ae7220 */ /* 0x000fe20000410000 */
[----:B------:R-:W-:Y:S01]  /*5710*/  FFMA.FTZ R205, R195, R170, R24 ;  /* 0x000000aac3cd7223 */ /* 0x000fe20000010018 */
[----:B------:R-:W-:Y:S02]  /*5720*/  HADD2.F32 R166, -RZ, R11.H1_H1 ;  /* 0x3000000bffa67230 */ /* 0x000fe40000004100 */
[----:B------:R-:W-:Y:S01]  /*5730*/  FFMA.FTZ R192, R197, -R105, R26 ;  /* 0x80000069c5c07223 */ /* 0x000fe2000001001a */
[----:B------:R-:W-:Y:S01]  /*5740*/  LEA R209, R209, R140, 0x2 ;  /* 0x0000008cd1d17211 */ /* 0x000fe200078e10ff */
[-C--:B------:R-:W-:Y:S01]  /*5750*/  FFMA.FTZ R181, R164, -R122.reuse, R181 ;  /* 0x8000007aa4b57223 */ /* 0x080fe200000100b5 */
[----:B------:R-:W-:Y:S01]  /*5760*/  FMUL.FTZ R26, R51, R122 ;  /* 0x0000007a331a7220 */ /* 0x000fe20000410000 */
[----:B------:R-:W-:Y:S01]  /*5770*/  FFMA.FTZ R205, R174, R183, R205 ;  /* 0x000000b7aecd7223 */ /* 0x000fe200000100cd */
[----:B------:R-:W-:-:S02]  /*5780*/  HADD2.F32 R186, -RZ, R5.H0_H0 ;  /* 0x20000005ffba7230 */ /* 0x000fc40000004100 */
[-C--:B------:R-:W-:Y:S01]  /*5790*/  FFMA.FTZ R179, R166, -R112.reuse, R179 ;  /* 0x80000070a6b37223 */ /* 0x080fe200000100b3 */
[----:B------:R-:W-:Y:S01]  /*57a0*/  FMUL.FTZ R190, R193, R112 ;  /* 0x00000070c1be7220 */ /* 0x000fe20000410000 */
[----:B------:R-:W-:Y:S01]  /*57b0*/  FFMA.FTZ R205, R26, R181, R205 ;  /* 0x000000b51acd7223 */ /* 0x000fe200000100cd */
[----:B------:R-:W0:Y:S01]  /*57c0*/  LDS R209, [R209+0x950] ;  /* 0x00095000d1d17984 */ /* 0x000e220000000800 */
[----:B------:R-:W-:Y:S02]  /*57d0*/  HADD2.F32 R201, -RZ, R6.H1_H1 ;  /* 0x30000006ffc97230 */ /* 0x000fe40000004100 */
[----:B------:R-:W-:Y:S01]  /*57e0*/  FFMA.FTZ R196, R186, -R94, R27 ;  /* 0x8000005ebac47223 */ /* 0x000fe2000001001b */
[----:B------:R-:W-:Y:S02]  /*57f0*/  HADD2.F32 R184, -RZ, R4.H1_H1 ;  /* 0x30000004ffb87230 */ /* 0x000fe40000004100 */
[----:B------:R-:W-:Y:S01]  /*5800*/  FMUL.FTZ R27, R175, R105 ;  /* 0x00000069af1b7220 */ /* 0x000fe20000410000 */
[----:B------:R-:W-:Y:S01]  /*5810*/  FFMA.FTZ R24, R190, R179, R205 ;  /* 0x000000b3be187223 */ /* 0x000fe200000100cd */
[----:B------:R-:W-:-:S02]  /*5820*/  HADD2.F32 R194, -RZ, R7.H0_H0 ;  /* 0x20000007ffc27230 */ /* 0x000fc40000004100 */
[----:B------:R-:W-:Y:S01]  /*5830*/  FFMA.FTZ R200, R201, -R91, R178 ;  /* 0x8000005bc9c87223 */ /* 0x000fe200000100b2 */
[-C--:B------:R-:W-:Y:S01]  /*5840*/  FFMA.FTZ R177, R184, -R100.reuse, R177 ;  /* 0x80000064b8b17223 */ /* 0x080fe200000100b1 */
[----:B------:R-:W-:Y:S01]  /*5850*/  FMUL.FTZ R178, R169, R100 ;  /* 0x00000064a9b27220 */ /* 0x000fe20000410000 */
[----:B------:R-:W-:Y:S01]  /*5860*/  FFMA.FTZ R205, R27, R192, R24 ;  /* 0x000000c01bcd7223 */ /* 0x000fe20000010018 */
[----:B------:R-:W-:Y:S02]  /*5870*/  HADD2.F32 R199, -RZ, R5.H1_H1 ;  /* 0x30000005ffc77230 */ /* 0x000fe40000004100 */
[----:B------:R-:W-:Y:S01]  /*5880*/  FFMA.FTZ R204, R194, -R90, R189 ;  /* 0x8000005ac2cc7223 */ /* 0x000fe200000100bd */
[----:B------:R-:W-:Y:S01]  /*5890*/  FMUL.FTZ R189, R17, R94 ;  /* 0x0000005e11bd7220 */ /* 0x000fe20000410000 */
[----:B------:R-:W-:Y:S01]  /*58a0*/  FFMA.FTZ R24, R178, R177, R205 ;  /* 0x000000b1b2187223 */ /* 0x000fe200000100cd */
[----:B------:R-:W-:Y:S02]  /*58b0*/  HADD2.F32 R188, -RZ, R6.H0_H0 ;  /* 0x20000006ffbc7230 */ /* 0x000fe40000004100 */
[-C--:B------:R-:W-:Y:S01]  /*58c0*/  FFMA.FTZ R180, R199, -R93.reuse, R180 ;  /* 0x8000005dc7b47223 */ /* 0x080fe200000100b4 */
[----:B------:R-:W-:Y:S01]  /*58d0*/  FMUL.FTZ R198, R171, R93 ;  /* 0x0000005dabc67220 */ /* 0x000fe20000410000 */
[----:B------:R-:W-:Y:S01]  /*58e0*/  FFMA.FTZ R205, R189, R196, R24 ;  /* 0x000000c4bdcd7223 */ /* 0x000fe20000010018 */
[----:B------:R-:W-:Y:S01]  /*58f0*/  HADD2.F32 R203, -RZ, R7.H1_H1 ;  /* 0x30000007ffcb7230 */ /* 0x000fe20000004100 */
[----:B------:R-:W-:Y:S01]  /*5900*/  USHF.L.U64.HI UR8, UR5, 0x2, UR6 ;  /* 0x0000000205087899 */ /* 0x000fe20008010206 */
[-C--:B------:R-:W-:Y:S01]  /*5910*/  FFMA.FTZ R191, R188, -R92.reuse, R191 ;  /* 0x8000005cbcbf7223 */ /* 0x080fe200000100bf */
[----:B------:R-:W-:Y:S01]  /*5920*/  FMUL.FTZ R202, R173, R92 ;  /* 0x0000005cadca7220 */ /* 0x000fe20000410000 */
[----:B------:R-:W-:Y:S01]  /*5930*/  FFMA.FTZ R207, R198, R180, R205 ;  /* 0x000000b4c6cf7223 */ /* 0x000fe200000100cd */
[----:B------:R-:W-:Y:S01]  /*5940*/  USHF.L.U32 UR7, UR5, 0x2, URZ ;  /* 0x0000000205077899 */ /* 0x000fe2000800063f */
[----:B------:R-:W-:Y:S01]  /*5950*/  FFMA.FTZ R206, R203, -R89, R176 ;  /* 0x80000059cbce7223 */ /* 0x000fe200000100b0 */
[----:B------:R-:W-:Y:S01]  /*5960*/  ISETP.GE.AND P1, PT, R168, 0x41, PT ;  /* 0x00000041a800780c */ /* 0x000fe20003f26270 */
[----:B------:R-:W-:-:S02]  /*5970*/  IMAD R176, R46, UR8, RZ ;  /* 0x000000082eb07c24 */ /* 0x000fc4000f8e02ff */
[----:B------:R-:W-:Y:S01]  /*5980*/  FMUL.FTZ R205, R182, R91 ;  /* 0x0000005bb6cd7220 */ /* 0x000fe20000410000 */
[----:B------:R-:W-:Y:S01]  /*5990*/  FFMA.FTZ R24, R202, R191, R207 ;  /* 0x000000bfca187223 */ /* 0x000fe200000100cf */
[----:B------:R-:W-:-:S04]  /*59a0*/  IMAD.WIDE.U32 R12, R46, UR7, R12 ;  /* 0x000000072e0c7c25 */ /* 0x000fc8000f8e000c */
[----:B------:R-:W-:Y:S01]  /*59b0*/  FMUL.FTZ R208, R18, R89 ;  /* 0x0000005912d07220 */ /* 0x000fe20000410000 */
[----:B------:R-:W-:Y:S01]  /*59c0*/  FMUL.FTZ R207, R19, R90 ;  /* 0x0000005a13cf7220 */ /* 0x000fe20000410000 */
[----:B------:R-:W-:Y:S01]  /*59d0*/  FFMA.FTZ R24, R205, R200, R24 ;  /* 0x000000c8cd187223 */ /* 0x000fe20000010018 */
[----:B------:R-:W-:Y:S01]  /*59e0*/  IMAD R211, R47, UR7, R176 ;  /* 0x000000072fd37c24 */ /* 0x000fe2000f8e02b0 */
[----:B------:R-:W-:Y:S01]  /*59f0*/  IADD3 R210, R153, 0x80, RZ ;  /* 0x0000008099d27810 */ /* 0x000fe20007ffe0ff */
[----:B------:R-:W-:Y:S01]  /*5a00*/  FMUL.FTZ R213, R208, R206 ;  /* 0x000000ced0d57220 */ /* 0x000fe20000410000 */
[----:B------:R-:W-:Y:S01]  /*5a10*/  FFMA.FTZ R24, R207, R204, R24 ;  /* 0x000000cccf187223 */ /* 0x000fe20000010018 */
[----:B------:R-:W-:Y:S01]  /*5a20*/  IADD3 R212, R153, 0xc0, RZ ;  /* 0x000000c099d47810 */ /* 0x000fe20007ffe0ff */
[----:B------:R-:W-:Y:S01]  /*5a30*/  BSSY B0, `(.L_x_5712) ;  /* 0x000000a000007945 */ /* 0x000fe20003800000 */
[----:B------:R-:W-:Y:S01]  /*5a40*/  IADD3 R13, R13, R211, RZ ;  /* 0x000000d30d0d7210 */ /* 0x000fe20007ffe0ff */
[----:B------:R-:W-:Y:S01]  /*5a50*/  FADD.FTZ R176, R24, R213 ;  /* 0x000000d518b07221 */ /* 0x000fe20000010000 */
[----:B------:R-:W-:-:S02]  /*5a60*/  LEA.HI.SX32 R211, R210, R153, 0x1b ;  /* 0x00000099d2d37211 */ /* 0x000fc400078fdaff */
[C---:B------:R-:W-:Y:S02]  /*5a70*/  ISETP.GE.AND P2, PT, R168.reuse, 0x81, PT ;  /* 0x00000081a800780c */ /* 0x040fe40003f46270 */
[----:B------:R-:W-:Y:S02]  /*5a80*/  ISETP.GE.AND P3, PT, R168, 0xc1, PT ;  /* 0x000000c1a800780c */ /* 0x000fe40003f66270 */
[----:B------:R-:W-:Y:S02]  /*5a90*/  LEA.HI.SX32 R213, R212, R153, 0x1b ;  /* 0x00000099d4d57211 */ /* 0x000fe400078fdaff */
[----:B------:R-:W-:Y:S01]  /*5aa0*/  LEA R211, R211, R140, 0x2 ;  /* 0x0000008cd3d37211 */ /* 0x000fe200078e10ff */
[----:B0-----:R-:W-:Y:S08]  /*5ab0*/  @!P1 BRA `(.L_x_5713) ;  /* 0x0000000000049947 */ /* 0x001ff00003800000 */
[----:B------:R0:W-:Y:S02]  /*5ac0*/  REDG.E.ADD.F32.FTZ.RN.STRONG.GPU desc[UR12][R12.64+-0xf00], R209 ;  /* 0xfff100d10c0079a6 */ /* 0x0001e4000c10f38c */
.L_x_5713:
[----:B------:R-:W-:Y:S05]  /*5ad0*/  BSYNC B0 ;  /* 0x0000000000007941 */ /* 0x000fea0003800000 */
.L_x_5712:
[----:B0-----:R0:W1:Y:S01]  /*5ae0*/  LDS R209, [R211+0xa50] ;  /* 0x000a5000d3d17984 */ /* 0x0010620000000800 */
[----:B------:R-:W-:Y:S01]  /*5af0*/  BSSY B0, `(.L_x_5714) ;  /* 0x0000004000007945 */ /* 0x000fe20003800000 */
[----:B------:R-:W-:-:S03]  /*5b00*/  LEA R213, R213, R140, 0x2 ;  /* 0x0000008cd5d57211 */ /* 0x000fc600078e10ff */
[----:B------:R-:W-:Y:S05]  /*5b10*/  @!P2 BRA `(.L_x_5715) ;  /* 0x000000000004a947 */ /* 0x000fea0003800000 */
[----:B-1----:R2:W-:Y:S02]  /*5b20*/  REDG.E.ADD.F32.FTZ.RN.STRONG.GPU desc[UR12][R12.64+-0xe00], R209 ;  /* 0xfff200d10c0079a6 */ /* 0x0025e4000c10f38c */
.L_x_5715:
[----:B------:R-:W-:Y:S05]  /*5b30*/  BSYNC B0 ;  /* 0x0000000000007941 */ /* 0x000fea0003800000 */
.L_x_5714:
[----:B-12---:R1:W2:Y:S01]  /*5b40*/  LDS R209, [R213+0xb50] ;  /* 0x000b5000d5d17984 */ /* 0x0062a20000000800 */
[----:B------:R-:W-:Y:S01]  /*5b50*/  BSSY B0, `(.L_x_5716) ;  /* 0x0000005000007945 */ /* 0x000fe20003800000 */
[C---:B------:R-:W-:Y:S02]  /*5b60*/  IADD3 R24, R153.reuse, 0x100, RZ ;  /* 0x0000010099187810 */ /* 0x040fe40007ffe0ff */
[----:B------:R-:W-:Y:S01]  /*5b70*/  IADD3 R210, R153, 0x140, RZ ;  /* 0x0000014099d27810 */ /* 0x000fe20007ffe0ff */
[----:B------:R-:W-:Y:S06]  /*5b80*/  @!P3 BRA `(.L_x_5717) ;  /* 0x000000000004b947 */ /* 0x000fec0003800000 */
[----:B--2---:R3:W-:Y:S02]  /*5b90*/  REDG.E.ADD.F32.FTZ.RN.STRONG.GPU desc[UR12][R12.64+-0xd00], R209 ;  /* 0xfff300d10c0079a6 */ /* 0x0047e4000c10f38c */
.L_x_5717:
[----:B------:R-:W-:Y:S05]  /*5ba0*/  BSYNC B0 ;  /* 0x0000000000007941 */ /* 0x000fea0003800000 */
.L_x_5716:
[-C--:B--23--:R-:W-:Y:S01]  /*5bb0*/  LEA.HI.SX32 R209, R24, R153.reuse, 0x1b ;  /* 0x0000009918d17211 */ /* 0x08cfe200078fdaff */
[----:B------:R-:W-:Y:S01]  /*5bc0*/  BSSY B0, `(.L_x_5718) ;  /* 0x0000010000007945 */ /* 0x000fe20003800000 */
[----:B------:R-:W-:Y:S02]  /*5bd0*/  ISETP.GE.AND P6, PT, R168, 0x101, PT ;  /* 0x00000101a800780c */ /* 0x000fe40003fc6270 */
[----:B------:R-:W-:Y:S02]  /*5be0*/  LEA R209, R209, R140, 0x2 ;  /* 0x0000008cd1d17211 */ /* 0x000fe400078e10ff */
[----:B------:R-:W-:Y:S02]  /*5bf0*/  IADD3 R212, R153, 0x180, RZ ;  /* 0x0000018099d47810 */ /* 0x000fe40007ffe0ff */
[-C--:B0-----:R-:W-:Y:S02]  /*5c00*/  LEA.HI.SX32 R211, R210, R153.reuse, 0x1b ;  /* 0x00000099d2d37211 */ /* 0x081fe400078fdaff */
[----:B------:R-:W0:Y:S01]  /*5c10*/  LDS R209, [R209+0xc50] ;  /* 0x000c5000d1d17984 */ /* 0x000e220000000800 */
        /* <DEDUP_REMOVED lines=10> */
.L_x_5719:
[----:B------:R-:W-:Y:S05]  /*5cc0*/  BSYNC B0 ;  /* 0x0000000000007941 */ /* 0x000fea0003800000 */
.L_x_5718:
[----:B01----:R0:W1:Y:S01]  /*5cd0*/  LDS R209, [R212+0xd50] ;  /* 0x000d5000d4d17984 */ /* 0x0030620000000800 */
[----:B------:R-:W-:Y:S01]  /*5ce0*/  BSSY B0, `(.L_x_5720) ;  /* 0x0000006000007945 */ /* 0x000fe20003800000 */
[----:B------:R-:W-:Y:S02]  /*5cf0*/  IADD3 R24, R153, 0x200, RZ ;  /* 0x0000020099187810 */ /* 0x000fe40007ffe0ff */
[----:B------:R-:W-:Y:S02]  /*5d00*/  LEA.HI.SX32 R211, R210, R153, 0x1b ;  /* 0x00000099d2d37211 */ /* 0x000fe400078fdaff */
[----:B------:R-:W-:Y:S01]  /*5d10*/  LEA R214, R213, R140, 0x2 ;  /* 0x0000008cd5d67211 */ /* 0x000fe200078e10ff */
[----:B------:R-:W-:Y:S06]  /*5d20*/  @!P1 BRA `(.L_x_5721) ;  /* 0x0000000000049947 */ /* 0x000fec0003800000 */
[----:B-1----:R2:W-:Y:S02]  /*5d30*/  REDG.E.ADD.F32.FTZ.RN.STRONG.GPU desc[UR12][R12.64+-0xb00], R209 ;  /* 0xfff500d10c0079a6 */ /* 0x0025e4000c10f38c */
.L_x_5721:
[----:B------:R-:W-:Y:S05]  /*5d40*/  BSYNC B0 ;  /* 0x0000000000007941 */ /* 0x000fea0003800000 */
.L_x_5720:
[----:B-12---:R1:W2:Y:S01]  /*5d50*/  LDS R209, [R214+0xe50] ;  /* 0x000e5000d6d17984 */ /* 0x0062a20000000800 */
[----:B------:R-:W-:Y:S01]  /*5d60*/  BSSY B0, `(.L_x_5722) ;  /* 0x0000006000007945 */ /* 0x000fe20003800000 */
[----:B------:R-:W-:Y:S02]  /*5d70*/  IADD3 R210, R153, 0x240, RZ ;  /* 0x0000024099d27810 */ /* 0x000fe40007ffe0ff */
[----:B------:R-:W-:Y:S02]  /*5d80*/  LEA.HI.SX32 R213, R24, R153, 0x1b ;  /* 0x0000009918d57211 */ /* 0x000fe400078fdaff */
[----:B0-----:R-:W-:Y:S01]  /*5d90*/  LEA R212, R211, R140, 0x2 ;  /* 0x0000008cd3d47211 */ /* 0x001fe200078e10ff */
[----:B------:R-:W-:Y:S06]  /*5da0*/  @!P2 BRA `(.L_x_5723) ;  /* 0x000000000004a947 */ /* 0x000fec0003800000 */
[----:B--2---:R0:W-:Y:S02]  /*5db0*/  REDG.E.ADD.F32.FTZ.RN.STRONG.GPU desc[UR12][R12.64+-0xa00], R209 ;  /* 0xfff600d10c0079a6 */ /* 0x0041e4000c10f38c */
.L_x_5723:
[----:B------:R-:W-:Y:S05]  /*5dc0*/  BSYNC B0 ;  /* 0x0000000000007941 */ /* 0x000fea0003800000 */
.L_x_5722:
[----:B0-2---:R0:W2:Y:S01]  /*5dd0*/  LDS R209, [R212+0xf50] ;  /* 0x000f5000d4d17984 */ /* 0x0050a20000000800 */
[----:B------:R-:W-:Y:S01]  /*5de0*/  BSSY B0, `(.L_x_5724) ;  /* 0x0000005000007945 */ /* 0x000fe20003800000 */
[----:B------:R-:W-:Y:S02]  /*5df0*/  LEA.HI.SX32 R211, R210, R153, 0x1b ;  /* 0x00000099d2d37211 */ /* 0x000fe400078fdaff */
[----:B------:R-:W-:Y:S01]  /*5e00*/  LEA R213, R213, R140, 0x2 ;  /* 0x0000008cd5d57211 */ /* 0x000fe200078e10ff */
[----:B------:R-:W-:Y:S06]  /*5e10*/  @!P3 BRA `(.L_x_5725) ;  /* 0x000000000004b947 */ /* 0x000fec0003800000 */
[----:B--2---:R3:W-:Y:S02]  /*5e20*/  REDG.E.ADD.F32.FTZ.RN.STRONG.GPU desc[UR12][R12.64+-0x900], R209 ;  /* 0xfff700d10c0079a6 */ /* 0x0047e4000c10f38c */
.L_x_5725:
[----:B------:R-:W-:Y:S05]  /*5e30*/  BSYNC B0 ;  /* 0x0000000000007941 */ /* 0x000fea0003800000 */
.L_x_5724:
[----:B--23--:R2:W3:Y:S01]  /*5e40*/  LDS R209, [R213+0x1050] ;  /* 0x00105000d5d17984 */ /* 0x00c4e20000000800 */
[----:B------:R-:W-:Y:S01]  /*5e50*/  BSSY B0, `(.L_x_5726) ;  /* 0x0000004000007945 */ /* 0x000fe20003800000 */
[----:B------:R-:W-:-:S03]  /*5e60*/  LEA R211, R211, R140, 0x2 ;  /* 0x0000008cd3d37211 */ /* 0x000fc600078e10ff */
[----:B------:R-:W-:Y:S05]  /*5e70*/  @!P4 BRA `(.L_x_5727) ;  /* 0x000000000004c947 */ /* 0x000fea0003800000 */
[----:B---3--:R4:W-:Y:S02]  /*5e80*/  REDG.E.ADD.F32.FTZ.RN.STRONG.GPU desc[UR12][R12.64+-0x800], R209 ;  /* 0xfff800d10c0079a6 */ /* 0x0089e4000c10f38c */
.L_x_5727:
[----:B------:R-:W-:Y:S05]  /*5e90*/  BSYNC B0 ;  /* 0x0000000000007941 */ /* 0x000fea0003800000 */
.L_x_5726:
[----:B---34-:R3:W4:Y:S01]  /*5ea0*/  LDS R209, [R211+0x1150] ;  /* 0x00115000d3d17984 */ /* 0x0187220000000800 */
[----:B------:R-:W-:Y:S01]  /*5eb0*/  BSSY B0, `(.L_x_5728) ;  /* 0x0000005000007945 */ /* 0x000fe20003800000 */
[C---:B------:R-:W-:Y:S02]  /*5ec0*/  IADD3 R210, R153.reuse, 0x280, RZ ;  /* 0x0000028099d27810 */ /* 0x040fe40007ffe0ff */
[----:B0-----:R-:W-:Y:S01]  /*5ed0*/  IADD3 R212, R153, 0x2c0, RZ ;  /* 0x000002c099d47810 */ /* 0x001fe20007ffe0ff */
[----:B------:R-:W-:Y:S06]  /*5ee0*/  @!P5 BRA `(.L_x_5729) ;  /* 0x000000000004d947 */ /* 0x000fec0003800000 */
[----:B----4-:R0:W-:Y:S02]  /*5ef0*/  REDG.E.ADD.F32.FTZ.RN.STRONG.GPU desc[UR12][R12.64+-0x700], R209 ;  /* 0xfff900d10c0079a6 */ /* 0x0101e4000c10f38c */
.L_x_5729:
[----:B------:R-:W-:Y:S05]  /*5f00*/  BSYNC B0 ;  /* 0x0000000000007941 */ /* 0x000fea0003800000 */
.L_x_5728:
        /* <DEDUP_REMOVED lines=17> */
.L_x_5731:
[----:B------:R-:W-:Y:S05]  /*6020*/  BSYNC B0 ;  /* 0x0000000000007941 */ /* 0x000fea0003800000 */
.L_x_5730:
[----:B01----:R0:W1:Y:S01]  /*6030*/  LDS R209, [R212+0x1350] ;  /* 0x00135000d4d17984 */ /* 0x0030620000000800 */
[----:B------:R-:W-:Y:S01]  /*6040*/  BSSY B0, `(.L_x_5732) ;  /* 0x0000006000007945 */ /* 0x000fe20003800000 */
[----:B------:R-:W-:Y:S02]  /*6050*/  IADD3 R168, R153, 0x380, RZ ;  /* 0x0000038099a87810 */ /* 0x000fe40007ffe0ff */
[----:B------:R-:W-:Y:S02]  /*6060*/  LEA.HI.SX32 R211, R210, R153, 0x1b ;  /* 0x00000099d2d37211 */ /* 0x000fe400078fdaff */
[----:B------:R-:W-:Y:S01]  /*6070*/  LEA R214, R213, R140, 0x2 ;  /* 0x0000008cd5d67211 */ /* 0x000fe200078e10ff */
[----:B------:R-:W-:Y:S06]  /*6080*/  @!P1 BRA `(.L_x_5733) ;  /* 0x0000000000049947 */ /* 0x000fec0003800000 */
[----:B-1----:R2:W-:Y:S02]  /*6090*/  REDG.E.ADD.F32.FTZ.RN.STRONG.GPU desc[UR12][R12.64+-0x500], R209 ;  /* 0xfffb00d10c0079a6 */ /* 0x0025e4000c10f38c */
.L_x_5733:
[----:B------:R-:W-:Y:S05]  /*60a0*/  BSYNC B0 ;  /* 0x0000000000007941 */ /* 0x000fea0003800000 */
.L_x_5732:
[----:B-12---:R1:W2:Y:S01]  /*60b0*/  LDS R209, [R214+0x1450] ;  /* 0x00145000d6d17984 */ /* 0x0062a20000000800 */
[----:B------:R-:W-:Y:S01]  /*60c0*/  BSSY B0, `(.L_x_5734) ;  /* 0x0000006000007945 */ /* 0x000fe20003800000 */
[----:B------:R-:W-:Y:S02]  /*60d0*/  LEA.HI.SX32 R213, R168, R153, 0x1b ;  /* 0x00000099a8d57211 */ /* 0x000fe400078fdaff */
[----:B------:R-:W-:Y:S02]  /*60e0*/  IADD3 R210, R153, 0x3c0, RZ ;  /* 0x000003c099d27810 */ /* 0x000fe40007ffe0ff */
[----:B------:R-:W-:Y:S01]  /*60f0*/  LEA R168, R211, R140, 0x2 ;  /* 0x0000008cd3a87211 */ /* 0x000fe200078e10ff */
[----:B------:R-:W-:Y:S06]  /*6100*/  @!P2 BRA `(.L_x_5735) ;  /* 0x000000000004a947 */ /* 0x000fec0003800000 */
[----:B--2---:R3:W-:Y:S02]  /*6110*/  REDG.E.ADD.F32.FTZ.RN.STRONG.GPU desc[UR12][R12.64+-0x400], R209 ;  /* 0xfffc00d10c0079a6 */ /* 0x0047e4000c10f38c */
.L_x_5735:
[----:B------:R-:W-:Y:S05]  /*6120*/  BSYNC B0 ;  /* 0x0000000000007941 */ /* 0x000fea0003800000 */
.L_x_5734:
[----:B--23--:R2:W3:Y:S01]  /*6130*/  LDS R209, [R168+0x1550] ;  /* 0x00155000a8d17984 */ /* 0x00c4e20000000800 */
[----:B------:R-:W-:Y:S01]  /*6140*/  BSSY B0, `(.L_x_5736) ;  /* 0x0000005000007945 */ /* 0x000fe20003800000 */
[----:B------:R-:W-:Y:S02]  /*6150*/  LEA.HI.SX32 R211, R210, R153, 0x1b ;  /* 0x00000099d2d37211 */ /* 0x000fe400078fdaff */
[----:B------:R-:W-:Y:S01]  /*6160*/  LEA R213, R213, R140, 0x2 ;  /* 0x0000008cd5d57211 */ /* 0x000fe200078e10ff */
[----:B------:R-:W-:Y:S06]  /*6170*/  @!P3 BRA `(.L_x_5737) ;  /* 0x000000000004b947 */ /* 0x000fec0003800000 */
[----:B---3--:R4:W-:Y:S02]  /*6180*/  REDG.E.ADD.F32.FTZ.RN.STRONG.GPU desc[UR12][R12.64+-0x300], R209 ;  /* 0xfffd00d10c0079a6 */ /* 0x0089e4000c10f38c */
.L_x_5737:
[----:B------:R-:W-:Y:S05]  /*6190*/  BSYNC B0 ;  /* 0x0000000000007941 */ /* 0x000fea0003800000 */
.L_x_5736:
[----:B---34-:R3:W4:Y:S01]  /*61a0*/  LDS R209, [R213+0x1650] ;  /* 0x00165000d5d17984 */ /* 0x0187220000000800 */
[----:B------:R-:W-:Y:S01]  /*61b0*/  BSSY B0, `(.L_x_5738) ;  /* 0x0000004000007945 */ /* 0x000fe20003800000 */
[----:B------:R-:W-:-:S03]  /*61c0*/  LEA R211, R211, R140, 0x2 ;  /* 0x0000008cd3d37211 */ /* 0x000fc600078e10ff */
[----:B------:R-:W-:Y:S05]  /*61d0*/  @!P4 BRA `(.L_x_5739) ;  /* 0x000000000004c947 */ /* 0x000fea0003800000 */
[----:B----4-:R4:W-:Y:S02]  /*61e0*/  REDG.E.ADD.F32.FTZ.RN.STRONG.GPU desc[UR12][R12.64+-0x200], R209 ;  /* 0xfffe00d10c0079a6 */ /* 0x0109e4000c10f38c */
.L_x_5739:
[----:B------:R-:W-:Y:S05]  /*61f0*/  BSYNC B0 ;  /* 0x0000000000007941 */ /* 0x000fea0003800000 */
.L_x_5738:
[----:B----4-:R4:W0:Y:S01]  /*6200*/  LDS R209, [R211+0x1750] ;  /* 0x00175000d3d17984 */ /* 0x0108220000000800 */
[----:B------:R-:W-:Y:S04]  /*6210*/  BSSY B0, `(.L_x_5740) ;  /* 0x0000003000007945 */ /* 0x000fe80003800000 */
[----:B------:R-:W-:Y:S05]  /*6220*/  @!P5 BRA `(.L_x_5741) ;  /* 0x000000000004d947 */ /* 0x000fea0003800000 */
[----:B0-----:R0:W-:Y:S02]  /*6230*/  REDG.E.ADD.F32.FTZ.RN.STRONG.GPU desc[UR12][R12.64+-0x100], R209 ;  /* 0xffff00d10c0079a6 */ /* 0x0011e4000c10f38c */
.L_x_5741:
[----:B------:R-:W-:Y:S05]  /*6240*/  BSYNC B0 ;  /* 0x0000000000007941 */ /* 0x000fea0003800000 */
.L_x_5740:
        /* <DEDUP_REMOVED lines=24> */
[----:B0-----:R-:W-:Y:S01]  /*63d0*/  @!P1 FADD.FTZ R16, R16, R209 ;  /* 0x000000d110109221 */ /* 0x001fe20000010000 */
[----:B------:R-:W-:Y:S01]  /*63e0*/  FADD.FTZ R79, R178, R79 ;  /* 0x0000004fb24f7221 */ /* 0x000fe20000010000 */
[----:B------:R-:W-:Y:S01]  /*63f0*/  FFMA.FTZ R164, R164, R51, R181 ;  /* 0x00000033a4a47223 */ /* 0x000fe200000100b5 */
[----:B------:R-:W-:Y:S01]  /*6400*/  FMUL.FTZ R183, R183, R12 ;  /* 0x0000000cb7b77220 */ /* 0x000fe20000410000 */
[----:B-----5:R-:W-:Y:S01]  /*6410*/  @!P1 FADD.FTZ R176, R176, R13 ;  /* 0x0000000db0b09221 */ /* 0x020fe20000010000 */
[----:B------:R-:W0:Y:S01]  /*6420*/  SHFL.DOWN PT, R209, R16, 0x2, 0x1f ;  /* 0x08401f0010d17f89 */ /* 0x000e2200000e0000 */
[----:B------:R-:W-:Y:S01]  /*6430*/  ISETP.GT.AND P1, PT, R142, 0x1d, PT ;  /* 0x0000001d8e00780c */ /* 0x000fe20003f24270 */
[----:B------:R-:W-:Y:S01]  /*6440*/  FFMA.FTZ R183, R162, R21, R183 ;  /* 0x00000015a2b77223 */ /* 0x000fe200000100b7 */
[----:B------:R-:W-:Y:S01]  /*6450*/  FADD.FTZ R80, R27, R80 ;  /* 0x000000501b507221 */ /* 0x000fe20000010000 */
        /* <DEDUP_REMOVED lines=15> */
[----:B-----5:R-:W-:-:S03]  /*6550*/  @!P1 FADD.FTZ R176, R176, R13 ;  /* 0x0000000db0b09221 */ /* 0x020fc60000010000 */
[----:B---3--:R-:W0:Y:S01]  /*6560*/  SHFL.DOWN PT, R213, R16, 0x4, 0x1f ;  /* 0x08801f0010d57f89 */ /* 0x008e2200000e0000 */
[----:B------:R-:W-:Y:S01]  /*6570*/  ISETP.GT.AND P1, PT, R142, 0x1b, PT ;  /* 0x0000001b8e00780c */ /* 0x000fe20003f24270 */
[----:B------:R-:W-:Y:S01]  /*6580*/  FMUL.FTZ R13, R158, R19 ;  /* 0x000000139e0d7220 */ /* 0x000fe20000410000 */
[----:B------:R-:W-:Y:S01]  /*6590*/  FMUL.FTZ R206, R206, R209 ;  /* 0x000000d1cece7220 */ /* 0x000fe20000410000 */
[----:B----4-:R-:W3:Y:S02]  /*65a0*/  SHFL.DOWN PT, R211, R176, 0x4, 0x1f ;  /* 0x08801f00b0d37f89 */ /* 0x010ee400000e0000 */
        /* <DEDUP_REMOVED lines=9> */
[----:B------:R-:W-:Y:S01]  /*6640*/  FMUL.FTZ R13, R158, R171 ;  /* 0x000000ab9e0d7220 */ /* 0x000fe20000410000 */
[----:B------:R-:W-:-:S02]  /*6650*/  FFMA.FTZ R185, R50, R23, R185 ;  /* 0x0000001732b97223 */ /* 0x000fc400000100b9 */
        /* <DEDUP_REMOVED lines=8> */
[----:B---3--:R-:W-:Y:S02]  /*66e0*/  @!P1 FADD.FTZ R176, R176, R211 ;  /* 0x000000d3b0b09221 */ /* 0x008fe40000010000 */
[----:B------:R-:W0:Y:S01]  /*66f0*/  SHFL.DOWN PT, R205, R16, 0x8, 0x1f ;  /* 0x09001f0010cd7f89 */ /* 0x000e2200000e0000 */
[----:B------:R-:W-:Y:S01]  /*6700*/  ISETP.GT.AND P1, PT, R142, 0x17, PT ;  /* 0x000000178e00780c */ /* 0x000fe20003f24270 */
[----:B------:R-:W-:Y:S01]  /*6710*/  FFMA.FTZ R186, R186, R17, R13 ;  /* 0x00000011baba7223 */ /* 0x000fe2000001000d */
[----:B------:R-:W-:Y:S01]  /*6720*/  FMUL.FTZ R13, R158, R175 ;  /* 0x000000af9e0d7220 */ /* 0x000fe20000410000 */
[----:B------:R-:W3:Y:S01]  /*6730*/  SHFL.DOWN PT, R19, R176, 0x8, 0x1f ;  /* 0x09001f00b0137f89 */ /* 0x000ee200000e0000 */
[----:B------:R-:W-:Y:S01]  /*6740*/  FADD.FTZ R108, R171, R108 ;  /* 0x0000006cab6c7221 */ /* 0x000fe20000010000 */
[----:B------:R-:W-:Y:S01]  /*6750*/  FADD.FTZ R107, R186, R107 ;  /* 0x0000006bba6b7221 */ /* 0x000fe20000010000 */
[----:B------:R-:W-:Y:S01]  /*6760*/  FMUL.FTZ R192, R192, R13 ;  /* 0x0000000dc0c07220 */ /* 0x000fe20000410000 */
[----:B------:R-:W-:-:S03]  /*6770*/  FMUL.FTZ R13, R158, R22 ;  /* 0x000000169e0d7220 */ /* 0x000fc60000410000 */
[----:B------:R-:W-:Y:S01]  /*6780*/  FFMA.FTZ R192, R197, R175, R192 ;  /* 0x000000afc5c07223 */ /* 0x000fe200000100c0 */
[----:B------:R-:W-:-:S03]  /*6790*/  FMUL.FTZ R170, R170, R13 ;  /* 0x0000000daaaa7220 */ /* 0x000fc60000410000 */
[----:B------:R-:W-:Y:S01]  /*67a0*/  FADD.FTZ R103, R192, R103 ;  /* 0x00000067c0677221 */ /* 0x000fe20000010000 */
[----:B------:R-:W-:-:S04]  /*67b0*/  FFMA.FTZ R170, R165, R22, R170 ;  /* 0x00000016a5aa7223 */ /* 0x000fc800000100aa */
[----:B------:R-:W-:Y:S01]  /*67c0*/  FADD.FTZ R99, R170, R99 ;  /* 0x00000063aa637221 */ /* 0x000fe20000010000 */
[----:B0-----:R-:W-:Y:S01]  /*67d0*/  @!P1 FADD.FTZ R16, R16, R205 ;  /* 0x000000cd10109221 */ /* 0x001fe20000010000 */
[----:B---3--:R-:W-:Y:S01]  /*67e0*/  @!P1 FADD.FTZ R176, R176, R19 ;  /* 0x00000013b0b09221 */ /* 0x008fe20000010000 */
[----:B------:R-:W-:-:S03]  /*67f0*/  ISETP.GT.AND P1, PT, R142, 0xf, PT ;  /* 0x0000000f8e00780c */ /* 0x000fc60003f24270 */
[----:B------:R-:W0:Y:S04]  /*6800*/  SHFL.DOWN PT, R19, R16, 0x10, 0x1f ;  /* 0x0a001f0010137f89 */ /* 0x000e2800000e0000 */
[----:B------:R-:W3:Y:S06]  /*6810*/  SHFL.DOWN PT, R17, R176, 0x10, 0x1f ;  /* 0x0a001f00b0117f89 */ /* 0x000eec00000e0000 */
[----:B0-----:R-:W-:Y:S01]  /*6820*/  @!P1 FADD.FTZ R16, R16, R19 ;  /* 0x0000001310109221 */ /* 0x001fe20000010000 */
[----:B---3--:R-:W-:-:S04]  /*6830*/  @!P1 FADD.FTZ R176, R176, R17 ;  /* 0x00000011b0b09221 */ /* 0x008fc80000010000 */
[----:B------:R-:W-:Y:S01]  /*6840*/  MOV R13, R16 ;  /* 0x00000010000d7202 */ /* 0x000fe20000000f00 */
[C---:B------:R-:W-:Y:S01]  /*6850*/  FMUL.FTZ R17, R158.reuse, R167 ;  /* 0x000000a79e117220 */ /* 0x040fe20000410000 */
[C---:B------:R-:W-:Y:S01]  /*6860*/  FMUL.FTZ R16, R158.reuse, R25 ;  /* 0x000000199e107220 */ /* 0x040fe20000410000 */
[----:B------:R-:W-:Y:S01]  /*6870*/  FMUL.FTZ R158, R158, R20 ;  /* 0x000000149e9e7220 */ /* 0x000fe20000410000 */
[----:B------:R-:W-:Y:S01]  /*6880*/  MOV R12, R176 ;  /* 0x000000b0000c7202 */ /* 0x000fe20000000f00 */
[----:B------:R-:W-:Y:S01]  /*6890*/  FMUL.FTZ R172, R172, R17 ;  /* 0x00000011acac7220 */ /* 0x000fe20000410000 */
[----:B------:R-:W-:Y:S01]  /*68a0*/  FMUL.FTZ R187, R187, R16 ;  /* 0x00000010bbbb7220 */ /* 0x000fe20000410000 */
[----:B------:R-:W-:Y:S02]  /*68b0*/  FMUL.FTZ R158, R15, R158 ;  /* 0x0000009e0f9e7220 */ /* 0x000fe40000410000 */
[----:B------:R0:W-:Y:S01]  /*68c0*/  @!P2 STS.64 [R138+0x18d8], R12 ;  /* 0x0018d80c8a00a388 */ /* 0x0001e20000000a00 */
[----:B------:R-:W-:Y:S01]  /*68d0*/  FFMA.FTZ R172, R49, R167, R172 ;  /* 0x000000a731ac7223 */ /* 0x000fe200000100ac */
[----:B------:R-:W-:Y:S01]  /*68e0*/  FFMA.FTZ R187, R14, R25, R187 ;  /* 0x000000190ebb7223 */ /* 0x000fe200000100bb */
[----:B------:R-:W-:-:S02]  /*68f0*/  FFMA.FTZ R158, R3, R20, R158 ;  /* 0x00000014039e7223 */ /* 0x000fc4000001009e */
[----:B------:R-:W-:Y:S01]  /*6900*/  FADD.FTZ R97, R172, R97 ;  /* 0x00000061ac617221 */ /* 0x000fe20000010000 */
[----:B------:R-:W-:Y:S01]  /*6910*/  FADD.FTZ R96, R187, R96 ;  /* 0x00000060bb607221 */ /* 0x000fe20000010000 */
[----:B------:R-:W-:Y:S01]  /*6920*/  FADD.FTZ R95, R158, R95 ;  /* 0x0000005f9e5f7221 */ /* 0x000fe20000010000 */
[----:B------:R-:W-:Y:S06]  /*6930*/  BAR.SYNC.DEFER_BLOCKING 0x0 ;  /* 0x0000000000007b1d */ /* 0x000fec0000010000 */
[----:B------:R-:W-:Y:S05]  /*6940*/  @P0 BRA `(.L_x_5743) ;  /* 0x00000000003c0947 */ /* 0x000fea0003800000 */
[----:B------:R-:W3:Y:S01]  /*6950*/  S2UR UR8, SR_CgaCtaId ;  /* 0x00000000000879c3 */ /* 0x000ee20000008800 */
[----:B------:R-:W-:Y:S01]  /*6960*/  UMOV UR7, 0x400 ;  /* 0x0000040000077882 */ /* 0x000fe20000000000 */
[----:B------:R-:W-:Y:S01]  /*6970*/  ISETP.NE.AND P0, PT, R141, R62, PT ;  /* 0x0000003e8d00720c */ /* 0x000fe20003f05270 */
[----:B---3--:R-:W-:-:S06]  /*6980*/  ULEA UR7, UR8, UR7, 0x18 ;  /* 0x0000000708077291 */ /* 0x008fcc000f8ec03f */
[----:B------:R-:W-:-:S04]  /*6990*/  MOV R140, UR7 ;  /* 0x00000007008c7c02 */ /* 0x000fc80008000f00 */
[----:B------:R-:W-:Y:S01]  /*69a0*/  LEA R16, R57, R140, 0x2 ;  /* 0x0000008c39107211 */ /* 0x000fe200078e10ff */
[----:B------:R-:W0:Y:S04]  /*69b0*/  LDS.64 R2, [R140+0x18e0] ;  /* 0x0018e0008c027984 */ /* 0x000e280000000a00 */
[----:B------:R-:W3:Y:S04]  /*69c0*/  @P0 LDS R14, [R16+0x3210] ;  /* 0x00321000100e0984 */ /* 0x000ee80000000800 */
[----:B------:R-:W4:Y:S01]  /*69d0*/  @P0 LDS R15, [R16+0x2e10] ;  /* 0x002e1000100f0984 */ /* 0x000f220000000800 */
[----:B0-----:R-:W-:Y:S01]  /*69e0*/  FADD.FTZ R13, R13, R3 ;  /* 0x000000030d0d7221 */ /* 0x001fe20000010000 */
[----:B------:R-:W-:-:S03]  /*69f0*/  FADD.FTZ R12, R12, R2 ;  /* 0x000000020c0c7221 */ /* 0x000fc60000010000 */
[----:B---3--:R-:W-:Y:S01]  /*6a00*/  @P0 FADD.FTZ R13, R13, R14 ;  /* 0x0000000e0d0d0221 */ /* 0x008fe20000010000 */
[----:B----4-:R-:W-:-:S04]  /*6a10*/  @P0 FADD.FTZ R12, R12, R15 ;  /* 0x0000000f0c0c0221 */ /* 0x010fc80000010000 */
[----:B------:R3:W-:Y:S04]  /*6a20*/  STS [R16+0x3210], R13 ;  /* 0x0032100d10007388 */ /* 0x0007e80000000800 */
[----:B------:R3:W-:Y:S02]  /*6a30*/  STS [R16+0x2e10], R12 ;  /* 0x002e100c10007388 */ /* 0x0007e40000000800 */
.L_x_5743:
[----:B------:R-:W-:Y:S05]  /*6a40*/  BSYNC B0 ;  /* 0x0000000000007941 */ /* 0x000fea0003800000 */
.L_x_5742:
[----:B------:R-:W-:Y:S01]  /*6a50*/  IADD3 R57, R57, 0x1, RZ ;  /* 0x0000000139397810 */ /* 0x000fe20007ffe0ff */
[----:B------:R-:W-:-:S03]  /*6a60*/  UIADD3 UR5, UP0, UR5, 0x1, URZ ;  /* 0x0000000105057890 */ /* 0x000fc6000ff1e03f */
[----:B------:R-:W-:Y:S01]  /*6a70*/  ISETP.GE.AND P0, PT, R57, UR24, PT ;  /* 0x0000001839007c0c */ /* 0x000fe2000bf06270 */
[----:B------:R-:W-:-:S12]  /*6a80*/  UIADD3.X UR6, URZ, UR6, URZ, UP0, !UPT ;  /* 0x000000063f067290 */ /* 0x000fd800087fe43f */
[----:B------:R-:W-:Y:S05]  /*6a90*/  @!P0 BRA `(.L_x_5744) ;  /* 0xffffffcc00688947 */ /* 0x000fea000383ffff */
.L_x_5700:
[----:B------:R-:W-:Y:S08]  /*6aa0*/  BAR.SYNC.DEFER_BLOCKING 0x0 ;  /* 0x0000000000007b1d */ /* 0x000ff00000010000 */
[----:B------:R-:W4:Y:S01]  /*6ab0*/  LDC.64 R24, c[0x0][0x388] ;  /* 0x0000e200ff187b82 */ /* 0x000f220000000a00 */
[----:B------:R-:W-:Y:S01]  /*6ac0*/  F2FP.F16.F32.PACK_AB R91, R81, R82 ;  /* 0x00000052515b723e */ /* 0x000fe200000000ff */
[----:B------:R-:W-:Y:S01]  /*6ad0*/  ULDC.64 UR6, c[0x0][0x390] ;  /* 0x0000e40000067ab9 */ /* 0x000fe20000000a00 */
[----:B------:R-:W-:-:S02]  /*6ae0*/  F2FP.F16.F32.PACK_AB R90, R83, R84 ;  /* 0x00000054535a723e */ /* 0x000fc400000000ff */
[----:B------:R-:W-:Y:S02]  /*6af0*/  F2FP.F16.F32.PACK_AB R89, R85, R86 ;  /* 0x000000565559723e */ /* 0x000fe400000000ff */
[----:B------:R-:W-:Y:S01]  /*6b00*/  F2FP.F16.F32.PACK_AB R88, R87, R88 ;  /* 0x000000585758723e */ /* 0x000fe200000000ff */
[----:B------:R-:W5:Y:S01]  /*6b10*/  LDC.64 R26, c[0x0][0x3e0] ;  /* 0x0000f800ff1a7b82 */ /* 0x000f620000000a00 */
[----:B------:R-:W2:Y:S04]  /*6b20*/  LDG.E.128 R8, desc[UR12][R28.64] ;  /* 0x0000000c1c087981 */ /* 0x000ea8000c1e1d00 */
[----:B0--3--:R0:W3:Y:S01]  /*6b30*/  LDG.E.128 R12, desc[UR12][R28.64+0x200] ;  /* 0x0002000c1c0c7981 */ /* 0x0090e2000c1e1d00 */
[----:B------:R-:W-:Y:S01]  /*6b40*/  F2FP.F16.F32.PACK_AB R83, R73, R74 ;  /* 0x0000004a4953723e */ /* 0x000fe200000000ff */
[----:B------:R-:W-:Y:S01]  /*6b50*/  UIADD3 UR4, UR4, 0x1, URZ ;  /* 0x0000000104047890 */ /* 0x000fe2000fffe03f */
[----:B------:R-:W-:-:S02]  /*6b60*/  F2FP.F16.F32.PACK_AB R82, R75, R76 ;  /* 0x0000004c4b52723e */ /* 0x000fc400000000ff */
[----:B------:R-:W-:Y:S02]  /*6b70*/  F2FP.F16.F32.PACK_AB R81, R77, R78 ;  /* 0x0000004e4d51723e */ /* 0x000fe400000000ff */
[----:B------:R-:W-:Y:S02]  /*6b80*/  F2FP.F16.F32.PACK_AB R80, R79, R80 ;  /* 0x000000504f50723e */ /* 0x000fe400000000ff */
[----:B------:R-:W-:Y:S01]  /*6b90*/  IADD3 R44, R141, -0x1, RZ ;  /* 0xffffffff8d2c7810 */ /* 0x000fe20007ffe0ff */
[----:B0-----:R-:W0:Y:S01]  /*6ba0*/  LDC.64 R28, c[0x0][0x3f0] ;  /* 0x0000fc00ff1c7b82 */ /* 0x001e220000000a00 */
[----:B--2---:R-:W-:Y:S04]  /*6bb0*/  STS.128 [R137], R8 ;  /* 0x0000000889007388 */ /* 0x004fe80000000c00 */
[----:B---3--:R-:W-:Y:S01]  /*6bc0*/  STS.128 [R137+0x200], R12 ;  /* 0x0002000c89007388 */ /* 0x008fe20000000c00 */
[----:B------:R-:W-:-:S03]  /*6bd0*/  NOP ;  /* 0x0000000000007918 */ /* 0x000fc60000000000 */
[----:B------:R-:W2:Y:S04]  /*6be0*/  LDS.128 R4, [R136] ;  /* 0x0000000088047984 */ /* 0x000ea80000000c00 */
[----:B------:R-:W3:Y:S01]  /*6bf0*/  LDS.128 R8, [R136+0x10] ;  /* 0x0000100088087984 */ /* 0x000ee20000000c00 */
[--C-:B--2---:R-:W-:Y:S02]  /*6c00*/  HADD2.F32 R3, -RZ, R4.reuse.H0_H0 ;  /* 0x20000004ff037230 */ /* 0x104fe40000004100 */
[--C-:B------:R-:W-:Y:S02]  /*6c10*/  HADD2.F32 R17, -RZ, R5.reuse.H0_H0 ;  /* 0x20000005ff117230 */ /* 0x100fe40000004100 */
[----:B------:R-:W-:Y:S02]  /*6c20*/  HADD2.F32 R5, -RZ, R5.H1_H1 ;  /* 0x30000005ff057230 */ /* 0x000fe40000004100 */
[----:B------:R-:W-:Y:S01]  /*6c30*/  FADD.FTZ R0, R3, R152 ;  /* 0x0000009803007221 */ /* 0x000fe20000010000 */
[----:B------:R-:W-:-:S02]  /*6c40*/  HADD2.F32 R3, -RZ, R4.H1_H1 ;  /* 0x30000004ff037230 */ /* 0x000fc40000004100 */
[--C-:B------:R-:W-:Y:S01]  /*6c50*/  FADD.FTZ R17, R17, R152.reuse ;  /* 0x0000009811117221 */ /* 0x100fe20000010000 */
[----:B------:R-:W-:Y:S02]  /*6c60*/  HADD2.F32 R13, -RZ, R6.H0_H0 ;  /* 0x20000006ff0d7230 */ /* 0x000fe40000004100 */
[--C-:B------:R-:W-:Y:S01]  /*6c70*/  FADD.FTZ R5, R5, R152.reuse ;  /* 0x0000009805057221 */ /* 0x100fe20000010000 */
[----:B------:R-:W-:Y:S01]  /*6c80*/  BAR.SYNC.DEFER_BLOCKING 0x0 ;  /* 0x0000000000007b1d */ /* 0x000fe20000010000 */
[----:B------:R-:W-:Y:S01]  /*6c90*/  FSETP.GTU.FTZ.AND P2, PT, R0, 20, PT ;  /* 0x41a000000000780b */ /* 0x000fe20003f5c000 */
[----:B------:R-:W-:Y:S01]  /*6ca0*/  FADD.FTZ R3, R3, R152 ;  /* 0x0000009803037221 */ /* 0x000fe20000010000 */
[----:B------:R-:W-:Y:S02]  /*6cb0*/  FSETP.GTU.FTZ.AND P4, PT, R17, 20, PT ;  /* 0x41a000001100780b */ /* 0x000fe40003f9c000 */
[----:B------:R-:W-:Y:S02]  /*6cc0*/  FSETP.GTU.FTZ.AND P5, PT, R5, 20, PT ;  /* 0x41a000000500780b */ /* 0x000fe40003fbc000 */
[----:B------:R-:W-:-:S07]  /*6cd0*/  FSETP.GTU.FTZ.AND P3, PT, R3, 20, PT ;  /* 0x41a000000300780b */ /* 0x000fce0003f7c000 */
[----:B------:R-:W-:Y:S02]  /*6ce0*/  @!P2 FMUL.FTZ R0, R0, -1.4426950216293334961 ;  /* 0xbfb8aa3b0000a820 */ /* 0x000fe40000410000 */
[----:B------:R-:W-:Y:S02]  /*6cf0*/  @!P4 FMUL.FTZ R4, R17, -1.4426950216293334961 ;  /* 0xbfb8aa3b1104c820 */ /* 0x000fe40000410000 */
[----:B------:R-:W-:Y:S02]  /*6d00*/  @!P5 FMUL.FTZ R5, R5, -1.4426950216293334961 ;  /* 0xbfb8aa3b0505d820 */ /* 0x000fe40000410000 */
[----:B------:R-:W2:Y:S01]  /*6d10*/  @!P2 MUFU.EX2 R0, R0 ;  /* 0x000000000000a308 */ /* 0x000ea20000000800 */
[----:B------:R-:W-:-:S07]  /*6d20*/  @!P3 FMUL.FTZ R3, R3, -1.4426950216293334961 ;  /* 0xbfb8aa3b0303b820 */ /* 0x000fce0000410000 */
[----:B------:R-:W1:Y:S08]  /*6d30*/  @!P3 MUFU.EX2 R3, R3 ;  /* 0x000000030003b308 */ /* 0x000e700000000800 */
[----:B------:R-:W4:Y:S01]  /*6d40*/  @!P4 MUFU.EX2 R4, R4 ;  /* 0x000000040004c308 */ /* 0x000f220000000800 */
[----:B--2---:R-:W-:Y:S01]  /*6d50*/  @!P2 FADD.FTZ R2, R0, 1 ;  /* 0x3f8000000002a421 */ /* 0x004fe20000010000 */
[----:B------:R-:W-:Y:S01]  /*6d60*/  FADD.FTZ R0, R13, R152 ;  /* 0x000000980d007221 */ /* 0x000fe20000010000 */
[----:B------:R-:W-:-:S04]  /*6d70*/  HADD2.F32 R13, -RZ, R6.H1_H1 ;  /* 0x30000006ff0d7230 */ /* 0x000fc80000004100 */
[----:B------:R-:W-:Y:S01]  /*6d80*/  FSETP.GTU.FTZ.AND P6, PT, R0, 20, PT ;  /* 0x41a000000000780b */ /* 0x000fe20003fdc000 */
[----:B------:R-:W2:Y:S01]  /*6d90*/  @!P2 MUFU.RCP R2, R2 ;  /* 0x000000020002a308 */ /* 0x000ea20000001000 */
[--C-:B------:R-:W-:Y:S01]  /*6da0*/  FADD.FTZ R6, R13, R152.reuse ;  /* 0x000000980d067221 */ /* 0x100fe20000010000 */
[----:B-1----:R-:W-:Y:S01]  /*6db0*/  @!P3 FADD.FTZ R3, R3, 1 ;  /* 0x3f8000000303b421 */ /* 0x002fe20000010000 */
[--C-:B------:R-:W-:Y:S02]  /*6dc0*/  HADD2.F32 R13, -RZ, R7.reuse.H0_H0 ;  /* 0x20000007ff0d7230 */ /* 0x100fe40000004100 */
[----:B------:R-:W-:Y:S01]  /*6dd0*/  HADD2.F32 R7, -RZ, R7.H1_H1 ;  /* 0x30000007ff077230 */ /* 0x000fe20000004100 */
[----:B------:R-:W-:Y:S02]  /*6de0*/  FSETP.GTU.FTZ.AND P0, PT, R6, 20, PT ;  /* 0x41a000000600780b */ /* 0x000fe40003f1c000 */
[----:B------:R1:W5:Y:S01]  /*6df0*/  @!P3 MUFU.RCP R15, R3 ;  /* 0x00000003000fb308 */ /* 0x0003620000001000 */
[----:B----4-:R-:W-:Y:S01]  /*6e00*/  @!P4 FADD.FTZ R4, R4, 1 ;  /* 0x3f8000000404c421 */ /* 0x010fe20000010000 */
[--C-:B------:R-:W-:Y:S01]  /*6e10*/  FADD.FTZ R13, R13, R152.reuse ;  /* 0x000000980d0d7221 */ /* 0x100fe20000010000 */
[----:B------:R-:W-:Y:S01]  /*6e20*/  FADD.FTZ R12, R7, R152 ;  /* 0x00000098070c7221 */ /* 0x000fe20000010000 */
[----:B------:R-:W-:Y:S01]  /*6e30*/  @!P6 FMUL.FTZ R0, R0, -1.4426950216293334961 ;  /* 0xbfb8aa3b0000e820 */ /* 0x000fe20000410000 */
[----:B---3--:R-:W-:-:S02]  /*6e40*/  HADD2.F32 R7, -RZ, R8.H1_H1 ;  /* 0x30000008ff077230 */ /* 0x008fc40000004100 */
[----:B------:R-:W-:Y:S01]  /*6e50*/  FSETP.GTU.FTZ.AND P1, PT, R13, 20, PT ;  /* 0x41a000000d00780b */ /* 0x000fe20003f3c000 */
[----:B------:R-:W3:Y:S01]  /*6e60*/  @!P4 MUFU.RCP R4, R4 ;  /* 0x000000040004c308 */ /* 0x000ee20000001000 */
[----:B-1----:R-:W-:Y:S02]  /*6e70*/  HADD2.F32 R3, -RZ, R8.H0_H0 ;  /* 0x20000008ff037230 */ /* 0x002fe40000004100 */
[----:B--2---:R-:W-:Y:S01]  /*6e80*/  @!P2 FMUL.FTZ R95, R95, R2 ;  /* 0x000000025f5fa220 */ /* 0x004fe20000410000 */
[----:B------:R-:W-:Y:S01]  /*6e90*/  FSETP.GTU.FTZ.AND P2, PT, R12, 20, PT ;  /* 0x41a000000c00780b */ /* 0x000fe20003f5c000 */
[----:B------:R-:W-:Y:S01]  /*6ea0*/  @!P0 FMUL.FTZ R2, R6, -1.4426950216293334961 ;  /* 0xbfb8aa3b06028820 */ /* 0x000fe20000410000 */
[--C-:B------:R-:W-:Y:S01]  /*6eb0*/  FADD.FTZ R7, R7, R152.reuse ;  /* 0x0000009807077221 */ /* 0x100fe20000010000 */
[----:B------:R-:W-:Y:S01]  /*6ec0*/  FADD.FTZ R6, R3, R152 ;  /* 0x0000009803067221 */ /* 0x000fe20000010000 */
[----:B------:R-:W1:Y:S01]  /*6ed0*/  @!P5 MUFU.EX2 R5, R5 ;  /* 0x000000050005d308 */ /* 0x000e620000000800 */
[----:B-----5:R-:W-:-:S03]  /*6ee0*/  @!P3 FMUL.FTZ R96, R96, R15 ;  /* 0x0000000f6060b220 */ /* 0x020fc60000410000 */
[----:B------:R-:W-:Y:S01]  /*6ef0*/  FSETP.GTU.FTZ.AND P3, PT, R6, 20, PT ;  /* 0x41a000000600780b */ /* 0x000fe20003f7c000 */
[----:B------:R-:W-:Y:S01]  /*6f00*/  @!P1 FMUL.FTZ R3, R13, -1.4426950216293334961 ;  /* 0xbfb8aa3b0d039820 */ /* 0x000fe20000410000 */
[--C-:B------:R-:W-:Y:S02]  /*6f10*/  HADD2.F32 R13, -RZ, R9.reuse.H0_H0 ;  /* 0x20000009ff0d7230 */ /* 0x100fe40000004100 */
[----:B------:R-:W-:Y:S01]  /*6f20*/  HADD2.F32 R9, -RZ, R9.H1_H1 ;  /* 0x30000009ff097230 */ /* 0x000fe20000004100 */
[----:B------:R-:W2:Y:S01]  /*6f30*/  @!P6 MUFU.EX2 R0, R0 ;  /* 0x000000000000e308 */ /* 0x000ea20000000800 */
[----:B---3--:R-:W-:Y:S01]  /*6f40*/  @!P4 FMUL.FTZ R97, R97, R4 ;  /* 0x000000046161c220 */ /* 0x008fe20000410000 */
[----:B------:R-:W-:Y:S01]  /*6f50*/  @!P2 FMUL.FTZ R4, R12, -1.4426950216293334961 ;  /* 0xbfb8aa3b0c04a820 */ /* 0x000fe20000410000 */
[--C-:B------:R-:W-:Y:S01]  /*6f60*/  FADD.FTZ R12, R13, R152.reuse ;  /* 0x000000980d0c7221 */ /* 0x100fe20000010000 */
[----:B------:R-:W-:Y:S01]  /*6f70*/  FSETP.GTU.FTZ.AND P4, PT, R7, 20, PT ;  /* 0x41a000000700780b */ /* 0x000fe20003f9c000 */
[----:B------:R-:W-:-:S03]  /*6f80*/  FADD.FTZ R9, R9, R152 ;  /* 0x0000009809097221 */ /* 0x000fc60000010000 */
[----:B------:R-:W3:Y:S01]  /*6f90*/  @!P1 MUFU.EX2 R3, R3 ;  /* 0x0000000300039308 */ /* 0x000ee20000000800 */
[----:B-1----:R-:W-:Y:S01]  /*6fa0*/  @!P5 FADD.FTZ R5, R5, 1 ;  /* 0x3f8000000505d421 */ /* 0x002fe20000010000 */
[----:B------:R-:W-:-:S06]  /*6fb0*/  @!P3 FMUL.FTZ R6, R6, -1.4426950216293334961 ;  /* 0xbfb8aa3b0606b820 */ /* 0x000fcc0000410000 */
[----:B------:R-:W1:Y:S01]  /*6fc0*/  @!P2 MUFU.EX2 R4, R4 ;  /* 0x000000040004a308 */ /* 0x000e620000000800 */
[----:B--2---:R-:W-:Y:S01]  /*6fd0*/  @!P6 FADD.FTZ R0, R0, 1 ;  /* 0x3f8000000000e421 */ /* 0x004fe20000010000 */
[----:B------:R-:W-:-:S06]  /*6fe0*/  @!P4 FMUL.FTZ R7, R7, -1.4426950216293334961 ;  /* 0xbfb8aa3b0707c820 */ /* 0x000fcc0000410000 */
[----:B------:R-:W2:Y:S01]  /*6ff0*/  @!P0 MUFU.EX2 R2, R2 ;  /* 0x0000000200028308 */ /* 0x000ea20000000800 */
[----:B---3--:R-:W-:-:S07]  /*7000*/  @!P1 FADD.FTZ R3, R3, 1 ;  /* 0x3f80000003039421 */ /* 0x008fce0000010000 */
[----:B------:R-:W3:Y:S01]  /*7010*/  @!P5 MUFU.RCP R5, R5 ;  /* 0x000000050005d308 */ /* 0x000ee20000001000 */
[----:B-1----:R-:W-:-:S07]  /*7020*/  @!P2 FADD.FTZ R4, R4, 1 ;  /* 0x3f8000000404a421 */ /* 0x002fce0000010000 */
[----:B------:R-:W1:Y:S01]  /*7030*/  @!P3 MUFU.EX2 R6, R6 ;  /* 0x000000060006b308 */ /* 0x000e620000000800 */
[----:B--2---:R-:W-:-:S07]  /*7040*/  @!P0 FADD.FTZ R2, R2, 1 ;  /* 0x3f80000002028421 */ /* 0x004fce0000010000 */
[----:B------:R2:W4:Y:S01]  /*7050*/  @!P1 MUFU.RCP R8, R3 ;  /* 0x0000000300089308 */ /* 0x0005220000001000 */
[----:B---3--:R-:W-:Y:S01]  /*7060*/  @!P5 FMUL.FTZ R98, R98, R5 ;  /* 0x000000056262d220 */ /* 0x008fe20000410000 */
[----:B------:R-:W-:Y:S01]  /*7070*/  HADD2.F32 R5, -RZ, R10.H0_H0 ;  /* 0x2000000aff057230 */ /* 0x000fe20000004100 */
[----:B------:R-:W-:-:S04]  /*7080*/  FSETP.GTU.FTZ.AND P5, PT, R12, 20, PT ;  /* 0x41a000000c00780b */ /* 0x000fc80003fbc000 */
[--C-:B------:R-:W-:Y:S01]  /*7090*/  FADD.FTZ R14, R5, R152.reuse ;  /* 0x00000098050e7221 */ /* 0x100fe20000010000 */
[----:B------:R3:W5:Y:S01]  /*70a0*/  @!P2 MUFU.RCP R13, R4 ;  /* 0x00000004000da308 */ /* 0x0007620000001000 */
[----:B-1----:R-:W-:Y:S01]  /*70b0*/  @!P3 FADD.FTZ R6, R6, 1 ;  /* 0x3f8000000606b421 */ /* 0x002fe20000010000 */
[----:B--2---:R-:W-:Y:S02]  /*70c0*/  HADD2.F32 R3, -RZ, R10.H1_H1 ;  /* 0x3000000aff037230 */ /* 0x004fe40000004100 */
[--C-:B------:R-:W-:Y:S02]  /*70d0*/  HADD2.F32 R5, -RZ, R11.reuse.H0_H0 ;  /* 0x2000000bff057230 */ /* 0x100fe40000004100 */
[----:B------:R-:W-:Y:S02]  /*70e0*/  HADD2.F32 R11, -RZ, R11.H1_H1 ;  /* 0x3000000bff0b7230 */ /* 0x000fe40000004100 */
[----:B------:R-:W1:Y:S01]  /*70f0*/  @!P6 MUFU.RCP R0, R0 ;  /* 0x000000000000e308 */ /* 0x000e620000001000 */
[--C-:B---3--:R-:W-:Y:S01]  /*7100*/  FADD.FTZ R4, R3, R152.reuse ;  /* 0x0000009803047221 */ /* 0x108fe20000010000 */
[--C-:B------:R-:W-:Y:S01]  /*7110*/  FADD.FTZ R5, R5, R152.reuse ;  /* 0x0000009805057221 */ /* 0x100fe20000010000 */
[----:B----4-:R-:W-:Y:S01]  /*7120*/  @!P1 FMUL.FTZ R101, R101, R8 ;  /* 0x0000000865659220 */ /* 0x010fe20000410000 */
[----:B------:R-:W-:Y:S01]  /*7130*/  FADD.FTZ R11, R11, R152 ;  /* 0x000000980b0b7221 */ /* 0x000fe20000010000 */
[----:B------:R-:W-:-:S02]  /*7140*/  SHF.L.U32 R8, R153, 0x1, RZ ;  /* 0x0000000199087819 */ /* 0x000fc400000006ff */
[----:B------:R-:W-:Y:S01]  /*7150*/  FSETP.GTU.FTZ.AND P1, PT, R4, 20, PT ;  /* 0x41a000000400780b */ /* 0x000fe20003f3c000 */
[----:B------:R-:W2:Y:S01]  /*7160*/  @!P0 MUFU.RCP R15, R2 ;  /* 0x00000002000f8308 */ /* 0x000ea20000001000 */
[----:B-----5:R-:W-:Y:S01]  /*7170*/  @!P2 FMUL.FTZ R104, R104, R13 ;  /* 0x0000000d6868a220 */ /* 0x020fe20000410000 */
[----:B------:R-:W-:-:S06]  /*7180*/  FSETP.GTU.FTZ.AND P2, PT, R5, 20, PT ;  /* 0x41a000000500780b */ /* 0x000fcc0003f5c000 */
[----:B------:R-:W3:Y:S01]  /*7190*/  @!P3 MUFU.RCP R6, R6 ;  /* 0x000000060006b308 */ /* 0x000ee20000001000 */
[----:B-1----:R-:W-:Y:S01]  /*71a0*/  @!P6 FMUL.FTZ R99, R99, R0 ;  /* 0x000000006363e220 */ /* 0x002fe20000410000 */
[----:B------:R-:W-:Y:S01]  /*71b0*/  FSETP.GTU.FTZ.AND P6, PT, R9, 20, PT ;  /* 0x41a000000900780b */ /* 0x000fe20003fdc000 */
[----:B------:R-:W-:Y:S01]  /*71c0*/  @!P5 FMUL.FTZ R0, R12, -1.4426950216293334961 ;  /* 0xbfb8aa3b0c00d820 */ /* 0x000fe20000410000 */
[----:B------:R-:W-:Y:S01]  /*71d0*/  @!P1 FMUL.FTZ R4, R4, -1.4426950216293334961 ;  /* 0xbfb8aa3b04049820 */ /* 0x000fe20000410000 */
[----:B------:R-:W-:Y:S02]  /*71e0*/  SHF.L.U32 R12, R44, 0xa, RZ ;  /* 0x0000000a2c0c7819 */ /* 0x000fe400000006ff */
[----:B------:R-:W-:Y:S01]  /*71f0*/  @!P2 FMUL.FTZ R5, R5, -1.4426950216293334961 ;  /* 0xbfb8aa3b0505a820 */ /* 0x000fe20000410000 */
[----:B------:R-:W1:Y:S01]  /*7200*/  @!P4 MUFU.EX2 R7, R7 ;  /* 0x000000070007c308 */ /* 0x000e620000000800 */
[----:B--2---:R-:W-:Y:S01]  /*7210*/  @!P0 FMUL.FTZ R102, R102, R15 ;  /* 0x0000000f66668220 */ /* 0x004fe20000410000 */
[----:B------:R-:W-:-:S02]  /*7220*/  FSETP.GTU.FTZ.AND P0, PT, R14, 20, PT ;  /* 0x41a000000e00780b */ /* 0x000fc40003f1c000 */
[----:B------:R-:W-:-:S03]  /*7230*/  SHF.R.S32.HI R13, RZ, 0x1f, R12 ;  /* 0x0000001fff0d7819 */ /* 0x000fc6000001140c */
[----:B------:R-:W-:Y:S01]  /*7240*/  @!P6 FMUL.FTZ R2, R9, -1.4426950216293334961 ;  /* 0xbfb8aa3b0902e820 */ /* 0x000fe20000410000 */
[----:B------:R-:W2:Y:S01]  /*7250*/  @!P5 MUFU.EX2 R0, R0 ;  /* 0x000000000000d308 */ /* 0x000ea20000000800 */
[----:B---3--:R-:W-:Y:S01]  /*7260*/  @!P3 FMUL.FTZ R103, R103, R6 ;  /* 0x000000066767b220 */ /* 0x008fe20000410000 */
[----:B------:R-:W-:Y:S02]  /*7270*/  FSETP.GTU.FTZ.AND P3, PT, R11, 20, PT ;  /* 0x41a000000b00780b */ /* 0x000fe40003f7c000 */
[----:B------:R-:W-:-:S03]  /*7280*/  LOP3.LUT R9, R8, 0xffffffc0, RZ, 0xc0, !PT ;  /* 0xffffffc008097812 */ /* 0x000fc600078ec0ff */
[----:B------:R-:W-:Y:S01]  /*7290*/  @!P0 FMUL.FTZ R3, R14, -1.4426950216293334961 ;  /* 0xbfb8aa3b0e038820 */ /* 0x000fe20000410000 */
[----:B------:R-:W-:Y:S01]  /*72a0*/  @!P1 MUFU.EX2 R4, R4 ;  /* 0x0000000400049308 */ /* 0x000fe20000000800 */
[----:B-1----:R-:W-:-:S06]  /*72b0*/  @!P4 FADD.FTZ R7, R7, 1 ;  /* 0x3f8000000707c421 */ /* 0x002fcc0000010000 */
[----:B------:R-:W-:Y:S01]  /*72c0*/  @!P3 FMUL.FTZ R6, R11, -1.4426950216293334961 ;  /* 0xbfb8aa3b0b06b820 */ /* 0x000fe20000410000 */
[----:B------:R-:W1:Y:S01]  /*72d0*/  @!P2 MUFU.EX2 R5, R5 ;  /* 0x000000050005a308 */ /* 0x000e620000000800 */
[----:B--2---:R-:W-:-:S07]  /*72e0*/  @!P5 FADD.FTZ R0, R0, 1 ;  /* 0x3f8000000000d421 */ /* 0x004fce0000010000 */
[----:B------:R-:W2:Y:S08]  /*72f0*/  @!P6 MUFU.EX2 R2, R2 ;  /* 0x000000020002e308 */ /* 0x000eb00000000800 */
[----:B------:R-:W3:Y:S01]  /*7300*/  @!P0 MUFU.EX2 R3, R3 ;  /* 0x0000000300038308 */ /* 0x000ee20000000800 */
[----:B-1----:R-:W-:-:S07]  /*7310*/  @!P2 FADD.FTZ R14, R5, 1 ;  /* 0x3f800000050ea421 */ /* 0x002fce0000010000 */
[----:B------:R1:W4:Y:S01]  /*7320*/  @!P4 MUFU.RCP R19, R7 ;  /* 0x000000070013c308 */ /* 0x0003220000001000 */
[----:B--2---:R-:W-:-:S07]  /*7330*/  @!P6 FADD.FTZ R2, R2, 1 ;  /* 0x3f8000000202e421 */ /* 0x004fce0000010000 */
[----:B------:R-:W2:Y:S01]  /*7340*/  @!P3 MUFU.EX2 R15, R6 ;  /* 0x00000006000fb308 */ /* 0x000ea20000000800 */
[----:B-1----:R-:W-:Y:S01]  /*7350*/  LEA R7, R142, R9, 0x1 ;  /* 0x000000098e077211 */ /* 0x002fe200078e08ff */
[----:B---3--:R-:W-:-:S03]  /*7360*/  @!P0 FADD.FTZ R3, R3, 1 ;  /* 0x3f80000003038421 */ /* 0x008fc60000010000 */
[----:B------:R-:W-:-:S03]  /*7370*/  LEA R16, R7, R140, 0x4 ;  /* 0x0000008c07107211 */ /* 0x000fc600078e20ff */
[----:B------:R1:W3:Y:S01]  /*7380*/  @!P5 MUFU.RCP R18, R0 ;  /* 0x000000000012d308 */ /* 0x0002e20000001000 */
[----:B----4-:R-:W-:Y:S01]  /*7390*/  @!P4 FMUL.FTZ R106, R106, R19 ;  /* 0x000000136a6ac220 */ /* 0x010fe20000410000 */
[----:B------:R-:W-:Y:S01]  /*73a0*/  STS.128 [R16], R88 ;  /* 0x0000005810007388 */ /* 0x000fe20000000c00 */
[----:B------:R-:W-:-:S03]  /*73b0*/  IADD3 R146, P4, R146, -0x800, RZ ;  /* 0xfffff80092927810 */ /* 0x000fc60007f9e0ff */
[----:B------:R-:W-:Y:S01]  /*73c0*/  STS.128 [R16+0x10], R80 ;  /* 0x0000105010007388 */ /* 0x000fe20000000c00 */
[----:B------:R-:W-:Y:S01]  /*73d0*/  NOP ;  /* 0x0000000000007918 */ /* 0x000fe20000000000 */
[----:B-1----:R-:W-:Y:S02]  /*73e0*/  IMAD R0, R24, UR14, RZ ;  /* 0x0000000e18007c24 */ /* 0x002fe4000f8e02ff */
[----:B------:R-:W-:Y:S01]  /*73f0*/  LDS.128 R8, [R137+0x200] ;  /* 0x0002000089087984 */ /* 0x000fe20000000c00 */
[----:B------:R-:W1:Y:S01]  /*7400*/  @!P6 MUFU.RCP R21, R2 ;  /* 0x000000020015e308 */ /* 0x000e620000001000 */
[----:B--2---:R-:W-:Y:S01]  /*7410*/  @!P3 FADD.FTZ R15, R15, 1 ;  /* 0x3f8000000f0fb421 */ /* 0x004fe20000010000 */
[----:B------:R-:W-:Y:S02]  /*7420*/  IMAD R17, R25, UR15, R0 ;  /* 0x0000000f19117c24 */ /* 0x000fe4000f8e0200 */
[----:B------:R-:W-:Y:S01]  /*7430*/  @!P1 FADD.FTZ R0, R4, 1 ;  /* 0x3f80000004009421 */ /* 0x000fe20000010000 */
[----:B---3--:R-:W-:Y:S01]  /*7440*/  @!P5 FMUL.FTZ R107, R107, R18 ;  /* 0x000000126b6bd220 */ /* 0x008fe20000410000 */
[----:B------:R-:W2:Y:S01]  /*7450*/  LDS.128 R4, [R137] ;  /* 0x0000000089047984 */ /* 0x000ea20000000c00 */
[----:B------:R-:W-:Y:S01]  /*7460*/  IADD3.X R147, R147, -0x1, RZ, P4, !PT ;  /* 0xffffffff93937810 */ /* 0x000fe200027fe4ff */
[----:B------:R3:W4:Y:S08]  /*7470*/  @!P0 MUFU.RCP R20, R3 ;  /* 0x0000000300148308 */ /* 0x0007300000001000 */
[----:B------:R-:W5:Y:S01]  /*7480*/  @!P3 MUFU.RCP R15, R15 ;  /* 0x0000000f000fb308 */ /* 0x000f620000001000 */
[----:B---3--:R-:W-:-:S04]  /*7490*/  IMAD.WIDE.U32 R2, R24, UR15, R12 ;  /* 0x0000000f18027c25 */ /* 0x008fc8000f8e000c */
[----:B-1----:R-:W-:Y:S01]  /*74a0*/  @!P6 FMUL.FTZ R108, R108, R21 ;  /* 0x000000156c6ce220 */ /* 0x002fe20000410000 */
[----:B------:R-:W-:Y:S01]  /*74b0*/  F2FP.F16.F32.PACK_AB R21, R98, R97 ;  /* 0x000000616215723e */ /* 0x000fe200000000ff */
[----:B------:R-:W-:Y:S01]  /*74c0*/  IMAD R24, R156, UR6, RZ ;  /* 0x000000069c187c24 */ /* 0x000fe2000f8e02ff */
[----:B------:R-:W-:Y:S01]  /*74d0*/  IADD3 R3, R3, R17, RZ ;  /* 0x0000001103037210 */ /* 0x000fe20007ffe0ff */
[----:B------:R-:W-:Y:S01]  /*74e0*/  FADD.FTZ R17, R95, R144 ;  /* 0x000000905f117221 */ /* 0x000fe20000010000 */
[----:B------:R1:W3:Y:S01]  /*74f0*/  @!P1 MUFU.RCP R23, R0 ;  /* 0x0000000000179308 */ /* 0x0002e20000001000 */
[----:B------:R-:W-:Y:S02]  /*7500*/  IMAD R19, R161, UR7, R24 ;  /* 0x00000007a1137c24 */ /* 0x000fe4000f8e0218 */
[----:B----4-:R-:W-:Y:S01]  /*7510*/  @!P0 FMUL.FTZ R109, R109, R20 ;  /* 0x000000146d6d8220 */ /* 0x010fe20000410000 */
[----:B------:R-:W-:Y:S01]  /*7520*/  IMAD.WIDE.U32 R2, R161, UR6, R2 ;  /* 0x00000006a1027c25 */ /* 0x000fe2000f8e0002 */
[----:B------:R-:W-:Y:S01]  /*7530*/  F2FP.F16.F32.PACK_AB R20, R96, R95 ;  /* 0x0000005f6014723e */ /* 0x000fe200000000ff */
[----:B------:R-:W-:Y:S01]  /*7540*/  ULDC.64 UR6, c[0x0][0x3b0] ;  /* 0x0000ec0000067ab9 */ /* 0x000fe20000000a00 */
[----:B------:R-:W-:Y:S01]  /*7550*/  F2FP.F16.F32.PACK_AB R25, R108, R107 ;  /* 0x0000006b6c19723e */ /* 0x000fe200000000ff */
[----:B------:R4:W0:Y:S01]  /*7560*/  @!P2 MUFU.RCP R22, R14 ;  /* 0x0000000e0016a308 */ /* 0x0008220000001000 */
[----:B-1----:R-:W-:Y:S01]  /*7570*/  FADD.FTZ R0, R17, R96 ;  /* 0x0000006011007221 */ /* 0x002fe20000010000 */
[----:B-----5:R-:W-:Y:S01]  /*7580*/  @!P3 FMUL.FTZ R114, R114, R15 ;  /* 0x0000000f7272b220 */ /* 0x020fe20000410000 */
[----:B------:R-:W-:-:S02]  /*7590*/  F2FP.F16.F32.PACK_AB R24, R106, R103 ;  /* 0x000000676a18723e */ /* 0x000fc400000000ff */
[----:B------:R-:W-:Y:S01]  /*75a0*/  FADD.FTZ R17, R0, R97 ;  /* 0x0000006100117221 */ /* 0x000fe20000010000 */
[----:B------:R-:W-:-:S03]  /*75b0*/  IADD3 R150, P3, R150, -0x800, RZ ;  /* 0xfffff80096967810 */ /* 0x000fc60007f7e0ff */
[----:B------:R-:W-:Y:S01]  /*75c0*/  FADD.FTZ R0, R17, R98 ;  /* 0x0000006211007221 */ /* 0x000fe20000010000 */
[----:B------:R-:W-:Y:S01]  /*75d0*/  IADD3 R17, R3, R19, RZ ;  /* 0x0000001303117210 */ /* 0x000fe20007ffe0ff */
[----:B---3--:R-:W-:Y:S01]  /*75e0*/  @!P1 FMUL.FTZ R110, R110, R23 ;  /* 0x000000176e6e9220 */ /* 0x008fe20000410000 */
[----:B----4-:R-:W-:Y:S01]  /*75f0*/  LEA R14, P0, R2, R26, 0x1 ;  /* 0x0000001a020e7211 */ /* 0x010fe200078008ff */
[----:B------:R-:W-:Y:S01]  /*7600*/  FADD.FTZ R3, R0, R99 ;  /* 0x0000006300037221 */ /* 0x000fe20000010000 */
[----:B------:R-:W1:Y:S01]  /*7610*/  LDC.64 R18, c[0x0][0x3a8] ;  /* 0x0000ea00ff127b82 */ /* 0x000e620000000a00 */
[----:B------:R-:W-:Y:S02]  /*7620*/  F2FP.F16.F32.PACK_AB R23, R104, R101 ;  /* 0x000000656817723e */ /* 0x000fe400000000ff */
[----:B------:R-:W-:Y:S01]  /*7630*/  LEA.HI.X R15, R2, R27, R17, 0x1, P0 ;  /* 0x0000001b020f7211 */ /* 0x000fe200000f0c11 */
[----:B------:R-:W-:Y:S01]  /*7640*/  FADD.FTZ R0, R3, R102 ;  /* 0x0000006603007221 */ /* 0x000fe20000010000 */
[----:B0-----:R-:W-:Y:S01]  /*7650*/  @!P2 FMUL.FTZ R111, R111, R22 ;  /* 0x000000166f6fa220 */ /* 0x001fe20000410000 */
[----:B------:R-:W-:Y:S01]  /*7660*/  F2FP.F16.F32.PACK_AB R22, R102, R99 ;  /* 0x000000636616723e */ /* 0x000fe200000000ff */
[----:B------:R-:W-:Y:S01]  /*7670*/  IMAD.WIDE R2, R139, 0x10, R14 ;  /* 0x000000108b027825 */ /* 0x000fe200078e020e */
[----:B------:R-:W-:-:S03]  /*7680*/  F2FP.F16.F32.PACK_AB R26, R110, R109 ;  /* 0x0000006d6e1a723e */ /* 0x000fc600000000ff */
[----:B------:R-:W-:Y:S01]  /*7690*/  FADD.FTZ R101, R0, R101 ;  /* 0x0000006500657221 */ /* 0x000fe20000010000 */
[----:B------:R-:W-:Y:S01]  /*76a0*/  F2FP.F16.F32.PACK_AB R27, R114, R111 ;  /* 0x0000006f721b723e */ /* 0x000fe200000000ff */
[----:B------:R-:W-:Y:S01]  /*76b0*/  IMAD R0, R156, UR6, RZ ;  /* 0x000000069c007c24 */ /* 0x000fe2000f8e02ff */
[----:B--2---:R0:W-:Y:S01]  /*76c0*/  STG.E.128 desc[UR12][R2.64], R4 ;  /* 0x0000000402007986 */ /* 0x0041e2000c101d0c */
[----:B------:R-:W-:Y:S01]  /*76d0*/  FADD.FTZ R104, R101, R104 ;  /* 0x0000006865687221 */ /* 0x000fe20000010000 */
[----:B------:R-:W-:Y:S02]  /*76e0*/  IADD3 R148, P1, R148, -0x800, RZ ;  /* 0xfffff80094947810 */ /* 0x000fe40007f3e0ff */
[----:B------:R2:W-:Y:S01]  /*76f0*/  STG.E.128 desc[UR12][R2.64+0x200], R8 ;  /* 0x0002000802007986 */ /* 0x0005e2000c101d0c */
[----:B------:R-:W-:Y:S01]  /*7700*/  FADD.FTZ R103, R104, R103 ;  /* 0x0000006768677221 */ /* 0x000fe20000010000 */
[----:B------:R-:W-:Y:S03]  /*7710*/  BAR.SYNC.DEFER_BLOCKING 0x0 ;  /* 0x0000000000007b1d */ /* 0x000fe60000010000 */
[----:B------:R-:W-:Y:S01]  /*7720*/  FADD.FTZ R106, R103, R106 ;  /* 0x0000006a676a7221 */ /* 0x000fe20000010000 */
[----:B------:R-:W-:Y:S01]  /*7730*/  IADD3 R145, P2, R145, -0x800, RZ ;  /* 0xfffff80091917810 */ /* 0x000fe20007f5e0ff */
[C---:B-1----:R-:W-:Y:S01]  /*7740*/  IMAD R14, R18.reuse, UR14, RZ ;  /* 0x0000000e120e7c24 */ /* 0x042fe2000f8e02ff */
[----:B------:R-:W-:Y:S01]  /*7750*/  IADD3.X R149, R149, -0x1, RZ, P1, !PT ;  /* 0xffffffff95957810 */ /* 0x000fe20000ffe4ff */
[----:B------:R-:W-:-:S04]  /*7760*/  IMAD.WIDE.U32 R12, R18, UR15, R12 ;  /* 0x0000000f120c7c25 */ /* 0x000fc8000f8e000c */
[----:B------:R-:W-:Y:S01]  /*7770*/  FADD.FTZ R107, R106, R107 ;  /* 0x0000006b6a6b7221 */ /* 0x000fe20000010000 */
[----:B------:R-:W-:Y:S02]  /*7780*/  IADD3.X R143, R143, -0x1, RZ, P2, !PT ;  /* 0xffffffff8f8f7810 */ /* 0x000fe400017fe4ff */
[----:B------:R-:W-:Y:S01]  /*7790*/  IADD3.X R151, R151, -0x1, RZ, P3, !PT ;  /* 0xffffffff97977810 */ /* 0x000fe20001ffe4ff */
[----:B0-----:R-:W-:Y:S02]  /*77a0*/  IMAD R5, R19, UR15, R14 ;  /* 0x0000000f13057c24 */ /* 0x001fe4000f8e020e */
[----:B------:R-:W-:-:S03]  /*77b0*/  FADD.FTZ R108, R107, R108 ;  /* 0x0000006c6b6c7221 */ /* 0x000fc60000010000 */
[----:B------:R-:W-:Y:S01]  /*77c0*/  IADD3 R13, R13, R5, RZ ;  /* 0x000000050d0d7210 */ /* 0x000fe20007ffe0ff */
[C---:B------:R-:W-:Y:S02]  /*77d0*/  IMAD R5, R161.reuse, UR7, R0 ;  /* 0x00000007a1057c24 */ /* 0x040fe4000f8e0200 */
[----:B------:R-:W-:Y:S01]  /*77e0*/  FADD.FTZ R109, R108, R109 ;  /* 0x0000006d6c6d7221 */ /* 0x000fe20000010000 */
[----:B--2---:R-:W-:-:S04]  /*77f0*/  IMAD.WIDE.U32 R2, R161, UR6, R12 ;  /* 0x00000006a1027c25 */ /* 0x004fc8000f8e000c */
[----:B------:R-:W-:Y:S01]  /*7800*/  FADD.FTZ R110, R109, R110 ;  /* 0x0000006e6d6e7221 */ /* 0x000fe20000010000 */
[----:B------:R-:W-:Y:S01]  /*7810*/  STS.128 [R16], R20 ;  /* 0x0000001410007388 */ /* 0x000fe20000000c00 */
[----:B------:R-:W-:Y:S02]  /*7820*/  IADD3 R0, R3, R5, RZ ;  /* 0x0000000503007210 */ /* 0x000fe40007ffe0ff */
[----:B------:R-:W-:Y:S01]  /*7830*/  FADD.FTZ R111, R110, R111 ;  /* 0x0000006f6e6f7221 */ /* 0x000fe20000010000 */
[----:B------:R-:W-:Y:S01]  /*7840*/  LEA R4, P0, R2, R28, 0x1 ;  /* 0x0000001c02047211 */ /* 0x000fe200078008ff */
[----:B------:R-:W-:Y:S01]  /*7850*/  STS.128 [R16+0x10], R24 ;  /* 0x0000101810007388 */ /* 0x000fe20000000c00 */
[----:B------:R-:W-:-:S03]  /*7860*/  NOP ;  /* 0x0000000000007918 */ /* 0x000fc60000000000 */
[----:B------:R-:W0:Y:S01]  /*7870*/  LDS.128 R36, [R137] ;  /* 0x0000000089247984 */ /* 0x000e220000000c00 */
[----:B------:R-:W-:Y:S01]  /*7880*/  LEA.HI.X R5, R2, R29, R0, 0x1, P0 ;  /* 0x0000001d02057211 */ /* 0x000fe200000f0c00 */
[----:B------:R-:W-:Y:S01]  /*7890*/  FADD.FTZ R144, R111, R114 ;  /* 0x000000726f907221 */ /* 0x000fe20000010000 */
[----:B------:R-:W-:Y:S01]  /*78a0*/  ISETP.GT.AND P0, PT, R141, 0x1, PT ;  /* 0x000000018d00780c */ /* 0x000fe20003f04270 */
[----:B------:R-:W1:Y:S01]  /*78b0*/  LDS.128 R40, [R137+0x200] ;  /* 0x0002000089287984 */ /* 0x000e620000000c00 */
[----:B------:R-:W-:Y:S01]  /*78c0*/  MOV R141, R44 ;  /* 0x0000002c008d7202 */ /* 0x000fe20000000f00 */
[----:B------:R-:W-:-:S05]  /*78d0*/  IMAD.WIDE R2, R139, 0x10, R4 ;  /* 0x000000108b027825 */ /* 0x000fca00078e0204 */
[----:B0-----:R0:W-:Y:S04]  /*78e0*/  STG.E.128 desc[UR12][R2.64], R36 ;  /* 0x0000002402007986 */ /* 0x0011e8000c101d0c */
[----:B-1----:R0:W-:Y:S01]  /*78f0*/  STG.E.128 desc[UR12][R2.64+0x200], R40 ;  /* 0x0002002802007986 */ /* 0x0021e2000c101d0c */
[----:B------:R-:W-:Y:S05]  /*7900*/  @P0 BRA `(.L_x_5745) ;  /* 0xffffff9000040947 */ /* 0x000fea000383ffff */
.L_x_5667:
        /* <DEDUP_REMOVED lines=35> */
.L_x_5747:
[----:B------:R-:W-:Y:S05]  /*7b40*/  BSYNC B0 ;  /* 0x0000000000007941 */ /* 0x000fea0003800000 */
.L_x_5746:
        /* <DEDUP_REMOVED lines=38> */
.L_x_5749:
[----:B------:R-:W2:Y:S02]  /*7db0*/  S2R R15, SR_TID.X ;  /* 0x00000000000f7919 */ /* 0x000ea40000002100 */
.L_x_5750:
[----:B------:R-:W-:Y:S05]  /*7dc0*/  BSYNC B0 ;  /* 0x0000000000007941 */ /* 0x000fea0003800000 */
.L_x_5748:
        /* <DEDUP_REMOVED lines=22> */
.L_x_5752:
        /* <DEDUP_REMOVED lines=26> */
.L_x_5751:
[----:B------:R-:W-:Y:S05]  /*80d0*/  EXIT ;  /* 0x000000000000794d */ /* 0x000fea0003800000 */
.L_x_5704:
[----:B------:R-:W-:Y:S01]  /*80e0*/  HFMA2.MMA R19, -RZ, RZ, 0, 5.9604644775390625e-08 ;  /* 0x00000001ff137435 */ /* 0x000fe200000001ff */
[----:B------:R-:W-:Y:S02]  /*80f0*/  MOV R18, R14 ;  /* 0x0000000e00127202 */ /* 0x000fe40000000f00 */
[----:B------:R-:W-:Y:S02]  /*8100*/  MOV R170, RZ ;  /* 0x000000ff00aa7202 */ /* 0x000fe40000000f00 */
[----:B------:R-:W-:-:S07]  /*8110*/  MOV R219, 0xffffffff ;  /* 0xffffffff00db7802 */ /* 0x000fce0000000f00 */
[----:B-1----:R-:W-:Y:S05]  /*8120*/  WARPSYNC.COLLECTIVE R219, `(.L_x_5753) ;  /* 0x00000000db087348 */ /* 0x002fea0003c00000 */
[----:B------:R0:W2:Y:S02]  /*8130*/  SHFL.UP P2, R16, R18, R19, R170 ;  /* 0x0400001312107389 */ /* 0x0000a400000400aa */
[----:B012---:R-:W-:Y:S01]  /*8140*/  ENDCOLLECTIVE ;  /* 0x000000000000791b */ /* 0x007fe20003800000 */
.L_x_5753:
[----:B------:R-:W-:Y:S02]  /*8150*/  MOV R18, R15 ;  /* 0x0000000f00127202 */ /* 0x000fe40000000f00 */
[----:B------:R-:W-:-:S07]  /*8160*/  MOV R17, R16 ;  /* 0x0000001000117202 */ /* 0x000fce0000000f00 */
[----:B------:R-:W-:Y:S05]  /*8170*/  WARPSYNC.COLLECTIVE R219, `(.L_x_5754) ;  /* 0x00000000db087348 */ /* 0x000fea0003c00000 */
[----:B------:R0:W1:Y:S02]  /*8180*/  SHFL.UP P2, R16, R18, R19, R170 ;  /* 0x0400001312107389 */ /* 0x00006400000400aa */
[----:B01----:R-:W-:Y:S01]  /*8190*/  ENDCOLLECTIVE ;  /* 0x000000000000791b */ /* 0x003fe20003800000 */
.L_x_5754:
        /* <DEDUP_REMOVED lines=8> */
.L_x_5755:
[----:B------:R-:W-:Y:S02]  /*8220*/  MOV R18, R15 ;  /* 0x0000000f00127202 */ /* 0x000fe40000000f00 */
[----:B------:R-:W-:-:S07]  /*8230*/  MOV R17, R16 ;  /* 0x0000001000117202 */ /* 0x000fce0000000f00 */
[----:B------:R-:W-:Y:S05]  /*8240*/  WARPSYNC.COLLECTIVE R219, `(.L_x_5756) ;  /* 0x00000000db087348 */ /* 0x000fea0003c00000 */
[----:B------:R0:W1:Y:S02]  /*8250*/  SHFL.UP P2, R16, R18, R19, R170 ;  /* 0x0400001312107389 */ /* 0x00006400000400aa */
[----:B01----:R-:W-:Y:S01]  /*8260*/  ENDCOLLECTIVE ;  /* 0x000000000000791b */ /* 0x003fe20003800000 */
.L_x_5756:
        /* <DEDUP_REMOVED lines=8> */
.L_x_5757:
[----:B------:R-:W-:Y:S02]  /*82f0*/  MOV R18, R15 ;  /* 0x0000000f00127202 */ /* 0x000fe40000000f00 */
[----:B------:R-:W-:-:S07]  /*8300*/  MOV R17, R16 ;  /* 0x0000001000117202 */ /* 0x000fce0000000f00 */
[----:B------:R-:W-:Y:S05]  /*8310*/  WARPSYNC.COLLECTIVE R219, `(.L_x_5758) ;  /* 0x00000000db087348 */ /* 0x000fea0003c00000 */
[----:B------:R0:W1:Y:S02]  /*8320*/  SHFL.UP P2, R16, R18, R19, R170 ;  /* 0x0400001312107389 */ /* 0x00006400000400aa */
[----:B01----:R-:W-:Y:S01]  /*8330*/  ENDCOLLECTIVE ;  /* 0x000000000000791b */ /* 0x003fe20003800000 */
.L_x_5758:
        /* <DEDUP_REMOVED lines=8> */
.L_x_5759:
[----:B------:R-:W-:Y:S02]  /*83c0*/  MOV R18, R15 ;  /* 0x0000000f00127202 */ /* 0x000fe40000000f00 */
[----:B------:R-:W-:-:S07]  /*83d0*/  MOV R17, R16 ;  /* 0x0000001000117202 */ /* 0x000fce0000000f00 */
[----:B------:R-:W-:Y:S05]  /*83e0*/  WARPSYNC.COLLECTIVE R219, `(.L_x_5760) ;  /* 0x00000000db087348 */ /* 0x000fea0003c00000 */
[----:B------:R0:W1:Y:S02]  /*83f0*/  SHFL.UP P2, R16, R18, R19, R170 ;  /* 0x0400001312107389 */ /* 0x00006400000400aa */
[----:B01----:R-:W-:Y:S01]  /*8400*/  ENDCOLLECTIVE ;  /* 0x000000000000791b */ /* 0x003fe20003800000 */
.L_x_5760:
        /* <DEDUP_REMOVED lines=8> */
.L_x_5761:
[----:B------:R-:W-:Y:S02]  /*8490*/  MOV R18, R15 ;  /* 0x0000000f00127202 */ /* 0x000fe40000000f00 */
[----:B------:R-:W-:-:S07]  /*84a0*/  MOV R17, R16 ;  /* 0x0000001000117202 */ /* 0x000fce0000000f00 */
[----:B------:R-:W-:Y:S05]  /*84b0*/  WARPSYNC.COLLECTIVE R219, `(.L_x_5762) ;  /* 0x00000000db087348 */ /* 0x000fea0003c00000 */
[----:B------:R0:W1:Y:S02]  /*84c0*/  SHFL.UP P2, R16, R18, R19, R170 ;  /* 0x0400001312107389 */ /* 0x00006400000400aa */
[----:B01----:R-:W-:Y:S01]  /*84d0*/  ENDCOLLECTIVE ;  /* 0x000000000000791b */ /* 0x003fe20003800000 */
.L_x_5762:
[----:B------:R-:W-:Y:S05]  /*84e0*/  BRA `(.L_x_5763) ;  /* 0xffffffc0000c7947 */ /* 0x000fea000383ffff */
.L_x_5705:
        /* <DEDUP_REMOVED lines=8> */
.L_x_5765:
[----:B------:R-:W-:Y:S05]  /*8570*/  BSYNC B0 ;  /* 0x0000000000007941 */ /* 0x000fea0003800000 */
.L_x_5764:
[----:B------:R-:W-:Y:S05]  /*8580*/  BRA `(.L_x_5766) ;  /* 0xffffffbc00f87947 */ /* 0x000fea000383ffff */
.L_x_5706:
        /* <DEDUP_REMOVED lines=8> */
.L_x_5768:
[----:B------:R-:W-:Y:S05]  /*8610*/  BSYNC B0 ;  /* 0x0000000000007941 */ /* 0x000fea0003800000 */
.L_x_5767:
[----:B------:R-:W-:Y:S05]  /*8620*/  BRA `(.L_x_5769) ;  /* 0xffffffbc00d87947 */ /* 0x000fea000383ffff */
.L_x_5707:
        /* <DEDUP_REMOVED lines=8> */
.L_x_5771:
[----:B------:R-:W-:Y:S05]  /*86b0*/  BSYNC B0 ;  /* 0x0000000000007941 */ /* 0x000fea0003800000 */
.L_x_5770:
        /* <DEDUP_REMOVED lines=11> */
.L_x_5772:
[----:B------:R-:W-:Y:S05]  /*8770*/  WARPSYNC.COLLECTIVE R219, `(.L_x_5773) ;  /* 0x00000000db087348 */ /* 0x000fea0003c00000 */
[----:B------:R0:W1:Y:S02]  /*8780*/  SHFL.IDX P2, R220, R222, R221, R224 ;  /* 0x000000dddedc7389 */ /* 0x00006400000400e0 */
[----:B01----:R-:W-:Y:S01]  /*8790*/  ENDCOLLECTIVE ;  /* 0x000000000000791b */ /* 0x003fe20003800000 */
.L_x_5773:
[----:B------:R-:W-:Y:S02]  /*87a0*/  MOV R222, R3 ;  /* 0x0000000300de7202 */ /* 0x000fe40000000f00 */
[----:B------:R-:W-:Y:S02]  /*87b0*/  MOV R15, R16 ;  /* 0x00000010000f7202 */ /* 0x000fe40000000f00 */
[----:B------:R-:W-:-:S07]  /*87c0*/  MOV R16, R220 ;  /* 0x000000dc00107202 */ /* 0x000fce0000000f00 */
[----:B------:R-:W-:Y:S05]  /*87d0*/  WARPSYNC.COLLECTIVE R219, `(.L_x_5774) ;  /* 0x00000000db087348 */ /* 0x000fea0003c00000 */
[----:B------:R0:W1:Y:S02]  /*87e0*/  SHFL.IDX P2, R220, R222, R221, R224 ;  /* 0x000000dddedc7389 */ /* 0x00006400000400e0 */
[----:B01----:R-:W-:Y:S01]  /*87f0*/  ENDCOLLECTIVE ;  /* 0x000000000000791b */ /* 0x003fe20003800000 */
.L_x_5774:
[----:B------:R-:W-:Y:S01]  /*8800*/  MOV R17, R220 ;  /* 0x000000dc00117202 */ /* 0x000fe20000000f00 */
[----:B------:R-:W-:Y:S06]  /*8810*/  BRA `(.L_x_5775) ;  /* 0xffffffbc00747947 */ /* 0x000fec000383ffff */
.L_x_5709:
        /* <DEDUP_REMOVED lines=9> */
.L_x_5776:
[----:B------:R-:W-:Y:S02]  /*88b0*/  MOV R226, R13 ;  /* 0x0000000d00e27202 */ /* 0x000fe40000000f00 */
[----:B------:R-:W-:-:S07]  /*88c0*/  MOV R17, R18 ;  /* 0x0000001200117202 */ /* 0x000fce0000000f00 */
[----:B------:R-:W-:Y:S05]  /*88d0*/  WARPSYNC.COLLECTIVE R219, `(.L_x_5777) ;  /* 0x00000000db087348 */ /* 0x000fea0003c00000 */
[----:B------:R0:W1:Y:S02]  /*88e0*/  SHFL.DOWN P6, R18, R226, R19, R228 ;  /* 0x08000013e2127389 */ /* 0x00006400000c00e4 */
[----:B01----:R-:W-:Y:S01]  /*88f0*/  ENDCOLLECTIVE ;  /* 0x000000000000791b */ /* 0x003fe20003800000 */
.L_x_5777:
        /* <DEDUP_REMOVED lines=8> */
.L_x_5778:
[----:B------:R-:W-:Y:S02]  /*8980*/  MOV R226, R13 ;  /* 0x0000000d00e27202 */ /* 0x000fe40000000f00 */
[----:B------:R-:W-:-:S07]  /*8990*/  MOV R17, R18 ;  /* 0x0000001200117202 */ /* 0x000fce0000000f00 */
[----:B------:R-:W-:Y:S05]  /*89a0*/  WARPSYNC.COLLECTIVE R219, `(.L_x_5779) ;  /* 0x00000000db087348 */ /* 0x000fea0003c00000 */
[----:B------:R0:W1:Y:S02]  /*89b0*/  SHFL.DOWN P6, R18, R226, R19, R228 ;  /* 0x08000013e2127389 */ /* 0x00006400000c00e4 */
[----:B01----:R-:W-:Y:S01]  /*89c0*/  ENDCOLLECTIVE ;  /* 0x000000000000791b */ /* 0x003fe20003800000 */
.L_x_5779:
        /* <DEDUP_REMOVED lines=8> */
.L_x_5780:
[----:B------:R-:W-:Y:S02]  /*8a50*/  MOV R226, R13 ;  /* 0x0000000d00e27202 */ /* 0x000fe40000000f00 */
[----:B------:R-:W-:-:S07]  /*8a60*/  MOV R17, R18 ;  /* 0x0000001200117202 */ /* 0x000fce0000000f00 */
[----:B------:R-:W-:Y:S05]  /*8a70*/  WARPSYNC.COLLECTIVE R219, `(.L_x_5781) ;  /* 0x00000000db087348 */ /* 0x000fea0003c00000 */
[----:B------:R0:W1:Y:S02]  /*8a80*/  SHFL.DOWN P6, R18, R226, R19, R228 ;  /* 0x08000013e2127389 */ /* 0x00006400000c00e4 */
[----:B01----:R-:W-:Y:S01]  /*8a90*/  ENDCOLLECTIVE ;  /* 0x000000000000791b */ /* 0x003fe20003800000 */
.L_x_5781:
        /* <DEDUP_REMOVED lines=8> */
.L_x_5782:
[----:B------:R-:W-:Y:S02]  /*8b20*/  MOV R226, R13 ;  /* 0x0000000d00e27202 */ /* 0x000fe40000000f00 */
[----:B------:R-:W-:-:S07]  /*8b30*/  MOV R17, R18 ;  /* 0x0000001200117202 */ /* 0x000fce0000000f00 */
[----:B------:R-:W-:Y:S05]  /*8b40*/  WARPSYNC.COLLECTIVE R219, `(.L_x_5783) ;  /* 0x00000000db087348 */ /* 0x000fea0003c00000 */
[----:B------:R0:W1:Y:S02]  /*8b50*/  SHFL.DOWN P6, R18, R226, R19, R228 ;  /* 0x08000013e2127389 */ /* 0x00006400000c00e4 */
[----:B01----:R-:W-:Y:S01]  /*8b60*/  ENDCOLLECTIVE ;  /* 0x000000000000791b */ /* 0x003fe20003800000 */
.L_x_5783:
        /* <DEDUP_REMOVED lines=8> */
.L_x_5784:
[----:B------:R-:W-:Y:S02]  /*8bf0*/  MOV R226, R13 ;  /* 0x0000000d00e27202 */ /* 0x000fe40000000f00 */
[----:B------:R-:W-:-:S07]  /*8c00*/  MOV R17, R18 ;  /* 0x0000001200117202 */ /* 0x000fce0000000f00 */
[----:B------:R-:W-:Y:S05]  /*8c10*/  WARPSYNC.COLLECTIVE R219, `(.L_x_5785) ;  /* 0x00000000db087348 */ /* 0x000fea0003c00000 */
[----:B------:R0:W1:Y:S02]  /*8c20*/  SHFL.DOWN P6, R18, R226, R19, R228 ;  /* 0x08000013e2127389 */ /* 0x00006400000c00e4 */
[----:B01----:R-:W-:Y:S01]  /*8c30*/  ENDCOLLECTIVE ;  /* 0x000000000000791b */ /* 0x003fe20003800000 */
.L_x_5785:
        /* <DEDUP_REMOVED lines=9> */
.L_x_5786:
[----:B------:R-:W-:Y:S02]  /*8cd0*/  MOV R222, R13 ;  /* 0x0000000d00de7202 */ /* 0x000fe40000000f00 */
[----:B------:R-:W-:-:S07]  /*8ce0*/  MOV R216, R220 ;  /* 0x000000dc00d87202 */ /* 0x000fce0000000f00 */
[----:B------:R-:W-:Y:S05]  /*8cf0*/  WARPSYNC.COLLECTIVE R219, `(.L_x_5787) ;  /* 0x00000000db087348 */ /* 0x000fea0003c00000 */
[----:B------:R0:W1:Y:S02]  /*8d00*/  SHFL.IDX P2, R220, R222, R221, R224 ;  /* 0x000000dddedc7389 */ /* 0x00006400000400e0 */
[----:B01----:R-:W-:Y:S01]  /*8d10*/  ENDCOLLECTIVE ;  /* 0x000000000000791b */ /* 0x003fe20003800000 */
.L_x_5787:
[----:B------:R-:W-:Y:S05]  /*8d20*/  WARPSYNC.COLLECTIVE R219, `(.L_x_5788) ;  /* 0x00000000db087348 */ /* 0x000fea0003c00000 */
[----:B------:R0:W1:Y:S02]  /*8d30*/  SHFL.DOWN P6, R18, R226, R19, R228 ;  /* 0x08000013e2127389 */ /* 0x00006400000c00e4 */
[----:B01----:R-:W-:Y:S01]  /*8d40*/  ENDCOLLECTIVE ;  /* 0x000000000000791b */ /* 0x003fe20003800000 */
.L_x_5788:
[----:B------:R-:W-:Y:S02]  /*8d50*/  MOV R222, R2 ;  /* 0x0000000200de7202 */ /* 0x000fe40000000f00 */
[----:B------:R-:W-:Y:S02]  /*8d60*/  MOV R226, R13 ;  /* 0x0000000d00e27202 */ /* 0x000fe40000000f00 */
[----:B------:R-:W-:Y:S02]  /*8d70*/  MOV R218, R220 ;  /* 0x000000dc00da7202 */ /* 0x000fe40000000f00 */
[----:B------:R-:W-:-:S07]  /*8d80*/  MOV R16, R18 ;  /* 0x0000001200107202 */ /* 0x000fce0000000f00 */
[----:B------:R-:W-:Y:S05]  /*8d90*/  WARPSYNC.COLLECTIVE R219, `(.L_x_5789) ;  /* 0x00000000db087348 */ /* 0x000fea0003c00000 */
[----:B------:R0:W1:Y:S02]  /*8da0*/  SHFL.DOWN P6, R18, R226, R19, R228 ;  /* 0x08000013e2127389 */ /* 0x00006400000c00e4 */
[----:B01----:R-:W-:Y:S01]  /*8db0*/  ENDCOLLECTIVE ;  /* 0x000000000000791b */ /* 0x003fe20003800000 */
.L_x_5789:
[----:B------:R-:W-:Y:S05]  /*8dc0*/  WARPSYNC.COLLECTIVE R219, `(.L_x_5790) ;  /* 0x00000000db087348 */ /* 0x000fea0003c00000 */
[----:B------:R0:W1:Y:S02]  /*8dd0*/  SHFL.IDX P2, R220, R222, R221, R224 ;  /* 0x000000dddedc7389 */ /* 0x00006400000400e0 */
[----:B01----:R-:W-:Y:S01]  /*8de0*/  ENDCOLLECTIVE ;  /* 0x000000000000791b */ /* 0x003fe20003800000 */
.L_x_5790:
[----:B------:R-:W-:Y:S02]  /*8df0*/  MOV R222, R3 ;  /* 0x0000000300de7202 */ /* 0x000fe40000000f00 */
[----:B------:R-:W-:Y:S02]  /*8e00*/  MOV R17, R18 ;  /* 0x0000001200117202 */ /* 0x000fe40000000f00 */
[----:B------:R-:W-:-:S07]  /*8e10*/  MOV R18, R220 ;  /* 0x000000dc00127202 */ /* 0x000fce0000000f00 */
[----:B------:R-:W-:Y:S05]  /*8e20*/  WARPSYNC.COLLECTIVE R219, `(.L_x_5791) ;  /* 0x00000000db087348 */ /* 0x000fea0003c00000 */
[----:B------:R0:W1:Y:S02]  /*8e30*/  SHFL.IDX P2, R220, R222, R221, R224 ;  /* 0x000000dddedc7389 */ /* 0x00006400000400e0 */
[----:B01----:R-:W-:Y:S01]  /*8e40*/  ENDCOLLECTIVE ;  /* 0x000000000000791b */ /* 0x003fe20003800000 */
.L_x_5791:
[----:B------:R-:W-:Y:S01]  /*8e50*/  MOV R19, R220 ;  /* 0x000000dc00137202 */ /* 0x000fe20000000f00 */
[----:B------:R-:W-:Y:S06]  /*8e60*/  BRA `(.L_x_5792) ;  /* 0xffffffbc00747947 */ /* 0x000fec000383ffff */
.L_x_5793:
        /* <DEDUP_REMOVED lines=9> */
.L_x_10966:


//--------------------- .text._Z25selective_scan_bwd_kernelI32Selective_Scan_bwd_kernel_traitsILi64ELi16ELb1ELb0ELb1ELb1ELb1EN3c104HalfEfEEv12SSMParamsBwd --------------------------
	.section	.text._Z25selective_scan_bwd_kernelI32Selective_Scan_bwd_kernel_traitsILi64ELi16ELb1ELb0ELb1ELb1ELb1EN3c104HalfEfEEv12SSMParamsBwd,"ax",@progbits
	.align	128
        .global         _Z25selective_scan_bwd_kernelI32Selective_Scan_bwd_kernel_traitsILi64ELi16ELb1ELb0ELb1ELb1ELb1EN3c104HalfEfEEv12SSMParamsBwd
        .type           _Z25selective_scan_bwd_kernelI32Selective_Scan_bwd_kernel_traitsILi64ELi16ELb1ELb0ELb1ELb1ELb1EN3c104HalfEfEEv12SSMParamsBwd,@function
        .size           _Z25selective_scan_bwd_kernelI32Selective_Scan_bwd_kernel_traitsILi64ELi16ELb1ELb0ELb1ELb1ELb1EN3c104HalfEfEEv12SSMParamsBwd,(.L_x_10967 - _Z25selective_scan_bwd_kernelI32Selective_Scan_bwd_kernel_traitsILi64ELi16ELb1ELb0ELb1ELb1ELb1EN3c104HalfEfEEv12SSMParamsBwd)
        .other          _Z25selective_scan_bwd_kernelI32Selective_Scan_bwd_kernel_traitsILi64ELi16ELb1ELb0ELb1ELb1ELb1EN3c104HalfEfEEv12SSMParamsBwd,@"STO_CUDA_ENTRY STV_DEFAULT"
_Z25selective_scan_bwd_kernelI32Selective_Scan_bwd_kernel_traitsILi64ELi16ELb1ELb0ELb1ELb1ELb1EN3c104HalfEfEEv12SSMParamsBwd:
.text._Z25selective_scan_bwd_kernelI32Selective_Scan_bwd_kernel_traitsILi64ELi16ELb1ELb0ELb1ELb1ELb1EN3c104HalfEfEEv12SSMParamsBwd:
[----:B------:R-:W-:Y:S08]  /*0000*/  LDC R1, c[0x0][0x28] ;  /* 0x00000a00ff017b82 */ /* 0x000ff00000000800 */
[----:B------:R-:W0:Y:S01]  /*0010*/  LDC R8, c[0x0][0x228] ;  /* 0x00008a00ff087b82 */ /* 0x000e220000000800 */
[----:B------:R-:W1:Y:S01]  /*0020*/  S2R R79, SR_CTAID.Y ;  /* 0x00000000004f7919 */ /* 0x000e620000002600 */
[----:B------:R-:W-:Y:S01]  /*0030*/  HFMA2.MMA R77, -RZ, RZ, 0, 0 ;  /* 0x00000000ff4d7435 */ /* 0x000fe200000001ff */
[----:B------:R-:W-:Y:S01]  /*0040*/  ULDC.64 UR12, c[0x0][0x208] ;  /* 0x00008200000c7ab9 */ /* 0x000fe20000000a00 */
[----:B------:R-:W-:Y:S01]  /*0050*/  MOV R74, RZ ;  /* 0x000000ff004a7202 */ /* 0x000fe20000000f00 */
        /* <DEDUP_REMOVED lines=132> */
[----:B-1----:R-:W-:-:S06]  /*08a0*/  ULEA UR4, UR5, UR4, 0x18 ;  /* 0x0000000405047291 */ /* 0x002fcc000f8ec03f */
[----:B------:R-:W-:Y:S01]  /*08b0*/  MOV R60, UR4 ;  /* 0x00000004003c7c02 */ /* 0x000fe20008000f00 */
[----:B------:R-:W-:Y:S01]  /*08c0*/  UMOV UR4, URZ ;  /* 0x0000003f00047c82 */ /* 0x000fe20008000000 */
[----:B0-----:R-:W-:-:S04]  /*08d0*/  SHF.R.S32.HI R0, RZ, 0x1f, R71 ;  /* 0x0000001fff007819 */ /* 0x001fc80000011447 */
[----:B------:R-:W-:-:S04]  /*08e0*/  LEA.HI R0, R0, R71, RZ, 0x5 ;  /* 0x0000004700007211 */ /* 0x000fc800078f28ff */
[----:B------:R-:W-:-:S04]  /*08f0*/  SHF.R.S32.HI R3, RZ, 0x5, R0 ;  /* 0x00000005ff037819 */ /* 0x000fc80000011400 */
[----:B--2---:R-:W-:-:S07]  /*0900*/  LEA R58, R3, R60, 0x3 ;  /* 0x0000003c033a7211 */ /* 0x004fce00078e18ff */
.L_x_5873:
[----:B------:R-:W-:Y:S01]  /*0910*/  BAR.SYNC.DEFER_BLOCKING 0x0 ;  /* 0x0000000000007b1d */ /* 0x000fe20000010000 */
[----:B0-----:R-:W-:-:S04]  /*0920*/  SHF.L.U32 R3, R71, 0x1, RZ ;  /* 0x0000000147037819 */ /* 0x001fc800000006ff */
[----:B------:R-:W-:-:S03]  /*0930*/  LOP3.LUT R3, R3, 0xffffffc0, RZ, 0xc0, !PT ;  /* 0xffffffc003037812 */ /* 0x000fc600078ec0ff */
[----:B------:R-:W0:Y:S01]  /*0940*/  LDC R55, c[0x0][0x224] ;  /* 0x00008900ff377b82 */ /* 0x000e220000000800 */
[----:B------:R-:W-:-:S05]  /*0950*/  LOP3.LUT R59, R3, 0x1f, R71, 0xf8, !PT ;  /* 0x0000001f033b7812 */ /* 0x000fca00078ef847 */
[----:B------:R-:W-:-:S05]  /*0960*/  IMAD.WIDE R8, R59, 0x10, R68 ;  /* 0x000000103b087825 */ /* 0x000fca00078e0244 */
[----:B------:R-:W2:Y:S04]  /*0970*/  LDG.E.128 R12, desc[UR12][R8.64] ;  /* 0x0000000c080c7981 */ /* 0x000ea8000c1e1d00 */
[----:B------:R-:W3:Y:S01]  /*0980*/  LDG.E.128 R16, desc[UR12][R8.64+0x200] ;  /* 0x0002000c08107981 */ /* 0x000ee2000c1e1d00 */
[----:B------:R-:W-:Y:S01]  /*0990*/  IADD3 R5, R3, R62, RZ ;  /* 0x0000003e03057210 */ /* 0x000fe20007ffe0ff */
[----:B------:R-:W-:-:S03]  /*09a0*/  IMAD.WIDE R36, R59, 0x10, R66 ;  /* 0x000000103b247825 */ /* 0x000fc600078e0242 */
        /* <DEDUP_REMOVED lines=8> */
[----:B------:R-:W-:Y:S01]  /*0a30*/  BAR.SYNC.DEFER_BLOCKING 0x0 ;  /* 0x0000000000007b1d */ /* 0x000fe20000010000 */
[----:B-1----:R-:W-:-:S07]  /*0a40*/  IMAD.WIDE R16, R59, 0x10, R64 ;  /* 0x000000103b107825 */ /* 0x002fce00078e0240 */
[----:B------:R-:W1:Y:S01]  /*0a50*/  LDC.64 R18, c[0x0][0x2a0] ;  /* 0x0000a800ff127b82 */ /* 0x000e620000000a00 */
[----:B------:R-:W2:Y:S04]  /*0a60*/  LDG.E.128 R20, desc[UR12][R36.64] ;  /* 0x0000000c24147981 */ /* 0x000ea8000c1e1d00 */
[----:B------:R-:W3:Y:S04]  /*0a70*/  LDG.E.128 R24, desc[UR12][R36.64+0x200] ;  /* 0x0002000c24187981 */ /* 0x000ee8000c1e1d00 */
[----:B--2---:R-:W-:Y:S04]  /*0a80*/  STS.128 [R57], R20 ;  /* 0x0000001439007388 */ /* 0x004fe80000000c00 */
[----:B---3--:R-:W-:Y:S01]  /*0a90*/  STS.128 [R57+0x200], R24 ;  /* 0x0002001839007388 */ /* 0x008fe20000000c00 */
[----:B------:R-:W-:-:S03]  /*0aa0*/  NOP ;  /* 0x0000000000007918 */ /* 0x000fc60000000000 */
[----:B------:R-:W2:Y:S04]  /*0ab0*/  LDS.128 R40, [R56] ;  /* 0x0000000038287984 */ /* 0x000ea80000000c00 */
[----:B------:R3:W4:Y:S01]  /*0ac0*/  LDS.128 R12, [R56+0x10] ;  /* 0x00001000380c7984 */ /* 0x0007220000000c00 */
[----:B------:R-:W-:Y:S06]  /*0ad0*/  BAR.SYNC.DEFER_BLOCKING 0x0 ;  /* 0x0000000000007b1d */ /* 0x000fec0000010000 */
[----:B------:R-:W3:Y:S04]  /*0ae0*/  LDG.E.128 R44, desc[UR12][R16.64] ;  /* 0x0000000c102c7981 */ /* 0x000ee8000c1e1d00 */
[----:B------:R0:W4:Y:S01]  /*0af0*/  LDG.E.128 R48, desc[UR12][R16.64+0x200] ;  /* 0x0002000c10307981 */ /* 0x000122000c1e1d00 */
[----:B------:R-:W-:Y:S01]  /*0b00*/  BSSY B0, `(.L_x_5795) ;  /* 0x000003c000007945 */ /* 0x000fe20003800000 */
[----:B--2---:R-:W-:-:S02]  /*0b10*/  HADD2.F32 R29, -RZ, R40.H0_H0 ;  /* 0x20000028ff1d7230 */ /* 0x004fc40000004100 */
[--C-:B------:R-:W-:Y:S02]  /*0b20*/  HADD2.F32 R81, -RZ, R41.reuse.H0_H0 ;  /* 0x20000029ff517230 */ /* 0x100fe40000004100 */
[----:B------:R-:W-:Y:S02]  /*0b30*/  HADD2.F32 R39, -RZ, R40.H1_H1 ;  /* 0x30000028ff277230 */ /* 0x000fe40000004100 */
[--C-:B-----5:R-:W-:Y:S01]  /*0b40*/  FADD.FTZ R78, R29, R74.reuse ;  /* 0x0000004a1d4e7221 */ /* 0x120fe20000010000 */
[----:B0-----:R-:W0:Y:S01]  /*0b50*/  LDC.64 R16, c[0x0][0x318] ;  /* 0x0000c600ff107b82 */ /* 0x001e220000000a00 */
[----:B------:R-:W-:Y:S02]  /*0b60*/  HADD2.F32 R41, -RZ, R41.H1_H1 ;  /* 0x30000029ff297230 */ /* 0x000fe40000004100 */
[----:B------:R-:W-:Y:S01]  /*0b70*/  FADD.FTZ R81, R81, R74 ;  /* 0x0000004a51517221 */ /* 0x000fe20000010000 */
[--C-:B------:R-:W-:Y:S01]  /*0b80*/  HADD2.F32 R83, -RZ, R42.reuse.H0_H0 ;  /* 0x2000002aff537230 */ /* 0x100fe20000004100 */
[----:B------:R-:W-:Y:S01]  /*0b90*/  FSETP.GTU.FTZ.AND P2, PT, R78, 20, PT ;  /* 0x41a000004e00780b */ /* 0x000fe20003f5c000 */
[----:B------:R-:W-:-:S02]  /*0ba0*/  HADD2.F32 R21, -RZ, R42.H1_H1 ;  /* 0x3000002aff157230 */ /* 0x000fc40000004100 */
[--C-:B------:R-:W-:Y:S01]  /*0bb0*/  FADD.FTZ R80, R39, R74.reuse ;  /* 0x0000004a27507221 */ /* 0x100fe20000010000 */
[--C-:B------:R-:W-:Y:S02]  /*0bc0*/  HADD2.F32 R85, -RZ, R43.reuse.H0_H0 ;  /* 0x2000002bff557230 */ /* 0x100fe40000004100 */
[--C-:B------:R-:W-:Y:S01]  /*0bd0*/  FADD.FTZ R82, R41, R74.reuse ;  /* 0x0000004a29527221 */ /* 0x100fe20000010000 */
[----:B------:R-:W-:Y:S02]  /*0be0*/  HADD2.F32 R43, -RZ, R43.H1_H1 ;  /* 0x3000002bff2b7230 */ /* 0x000fe40000004100 */
[--C-:B------:R-:W-:Y:S01]  /*0bf0*/  FADD.FTZ R83, R83, R74.reuse ;  /* 0x0000004a53537221 */ /* 0x100fe20000010000 */
[--C-:B------:R-:W-:Y:S01]  /*0c00*/  FADD.FTZ R84, R21, R74.reuse ;  /* 0x0000004a15547221 */ /* 0x100fe20000010000 */
[--C-:B------:R-:W-:Y:S01]  /*0c10*/  FADD.FTZ R85, R85, R74.reuse ;  /* 0x0000004a55557221 */ /* 0x100fe20000010000 */
[----:B------:R-:W-:Y:S01]  /*0c20*/  FSETP.GTU.FTZ.AND P3, PT, R80, 20, PT ;  /* 0x41a000005000780b */ /* 0x000fe20003f7c000 */
[----:B------:R-:W-:Y:S01]  /*0c30*/  FADD.FTZ R86, R43, R74 ;  /* 0x0000004a2b567221 */ /* 0x000fe20000010000 */
[----:B------:R-:W-:-:S02]  /*0c40*/  FSETP.GTU.FTZ.AND P4, PT, R81, 20, PT ;  /* 0x41a000005100780b */ /* 0x000fc40003f9c000 */
[----:B------:R-:W-:Y:S02]  /*0c50*/  FSETP.GTU.FTZ.AND P5, PT, R82, 20, PT ;  /* 0x41a000005200780b */ /* 0x000fe40003fbc000 */
[----:B------:R-:W-:Y:S02]  /*0c60*/  FSETP.GTU.FTZ.AND P6, PT, R83, 20, PT ;  /* 0x41a000005300780b */ /* 0x000fe40003fdc000 */
[----:B------:R-:W-:Y:S02]  /*0c70*/  FSETP.GTU.FTZ.AND P0, PT, R84, 20, PT ;  /* 0x41a000005400780b */ /* 0x000fe40003f1c000 */
[----:B------:R-:W-:Y:S01]  /*0c80*/  FSETP.GTU.FTZ.AND P1, PT, R85, 20, PT ;  /* 0x41a000005500780b */ /* 0x000fe20003f3c000 */
[----:B---3--:R2:W-:Y:S04]  /*0c90*/  STS.128 [R57], R44 ;  /* 0x0000002c39007388 */ /* 0x0085e80000000c00 */
[----:B----4-:R2:W-:Y:S01]  /*0ca0*/  STS.128 [R57+0x200], R48 ;  /* 0x0002003039007388 */ /* 0x0105e20000000c00 */
[----:B------:R-:W-:Y:S01]  /*0cb0*/  NOP ;  /* 0x0000000000007918 */ /* 0x000fe20000000000 */
[----:B01----:R-:W-:Y:S06]  /*0cc0*/  @P2 BRA `(.L_x_5796) ;  /* 0x00000000007c2947 */ /* 0x003fec0003800000 */
        /* <DEDUP_REMOVED lines=31> */
.L_x_5796:
[----:B------:R-:W-:Y:S05]  /*0ec0*/  BSYNC B0 ;  /* 0x0000000000007941 */ /* 0x000fea0003800000 */
.L_x_5795:
[----:B------:R-:W-:Y:S01]  /*0ed0*/  HADD2.F32 R87, -RZ, R12.H0_H0 ;  /* 0x2000000cff577230 */ /* 0x000fe20000004100 */
[----:B------:R-:W-:Y:S01]  /*0ee0*/  BSSY B0, `(.L_x_5797) ;  /* 0x0000023000007945 */ /* 0x000fe20003800000 */
[----:B------:R-:W-:-:S03]  /*0ef0*/  FSETP.GTU.FTZ.AND P2, PT, R86, 20, PT ;  /* 0x41a000005600780b */ /* 0x000fc60003f5c000 */
[----:B------:R-:W-:Y:S01]  /*0f00*/  FADD.FTZ R87, R87, R74 ;  /* 0x0000004a57577221 */ /* 0x000fe20000010000 */
        /* <DEDUP_REMOVED lines=32> */
.L_x_5798:
[----:B------:R-:W-:Y:S05]  /*1110*/  BSYNC B0 ;  /* 0x0000000000007941 */ /* 0x000fea0003800000 */
.L_x_5797:
[----:B------:R-:W-:Y:S01]  /*1120*/  HADD2.F32 R21, -RZ, R12.H1_H1 ;  /* 0x3000000cff157230 */ /* 0x000fe20000004100 */
        /* <DEDUP_REMOVED lines=35> */
.L_x_5800:
[----:B------:R-:W-:Y:S05]  /*1360*/  BSYNC B0 ;  /* 0x0000000000007941 */ /* 0x000fea0003800000 */
.L_x_5799:
        /* <DEDUP_REMOVED lines=36> */
.L_x_5802:
[----:B------:R-:W-:Y:S05]  /*15b0*/  BSYNC B0 ;  /* 0x0000000000007941 */ /* 0x000fea0003800000 */
.L_x_5801:
        /* <DEDUP_REMOVED lines=36> */
.L_x_5804:
[----:B------:R-:W-:Y:S05]  /*1800*/  BSYNC B0 ;  /* 0x0000000000007941 */ /* 0x000fea0003800000 */
.L_x_5803:
        /* <DEDUP_REMOVED lines=36> */
.L_x_5806:
[----:B------:R-:W-:Y:S05]  /*1a50*/  BSYNC B0 ;  /* 0x0000000000007941 */ /* 0x000fea0003800000 */
.L_x_5805:
[----:B------:R-:W-:Y:S01]  /*1a60*/  HADD2.F32 R13, -RZ, R14.H1_H1 ;  /* 0x3000000eff0d7230 */ /* 0x000fe20000004100 */
[----:B------:R-:W-:Y:S01]  /*1a70*/  BSSY B0, `(.L_x_5807) ;  /* 0x0000024000007945 */ /* 0x000fe20003800000 */
[----:B------:R-:W-:Y:S02]  /*1a80*/  FSETP.GTU.FTZ.AND P0, PT, R91, 20, PT ;  /* 0x41a000005b00780b */ /* 0x000fe40003f1c000 */
[----:B------:R-:W-:Y:S01]  /*1a90*/  IADD3 R55, R55, -UR4, RZ ;  /* 0x8000000437377c10 */ /* 0x000fe2000fffe0ff */
        /* <DEDUP_REMOVED lines=33> */
.L_x_5808:
[----:B------:R-:W-:Y:S05]  /*1cb0*/  BSYNC B0 ;  /* 0x0000000000007941 */ /* 0x000fea0003800000 */
.L_x_5807:
[--C-:B------:R-:W-:Y:S01]  /*1cc0*/  HADD2.F32 R93, -RZ, R15.reuse.H0_H0 ;  /* 0x2000000fff5d7230 */ /* 0x100fe20000004100 */
[----:B------:R-:W-:Y:S01]  /*1cd0*/  BSSY B0, `(.L_x_5809) ;  /* 0x0000025000007945 */ /* 0x000fe20003800000 */
[----:B------:R-:W-:Y:S01]  /*1ce0*/  FSETP.GTU.FTZ.AND P1, PT, R92, 20, PT ;  /* 0x41a000005c00780b */ /* 0x000fe20003f3c000 */
[----:B------:R-:W-:Y:S01]  /*1cf0*/  HADD2.F32 R15, -RZ, R15.H1_H1 ;  /* 0x3000000fff0f7230 */ /* 0x000fe20000004100 */
[----:B------:R-:W-:Y:S01]  /*1d00*/  LEA R28, R55, 0xfffffc00, 0xa ;  /* 0xfffffc00371c7811 */ /* 0x000fe200078e50ff */
        /* <DEDUP_REMOVED lines=33> */
.L_x_5810:
[----:B------:R-:W-:Y:S05]  /*1f20*/  BSYNC B0 ;  /* 0x0000000000007941 */ /* 0x000fea0003800000 */
.L_x_5809:
        /* <DEDUP_REMOVED lines=38> */
.L_x_5812:
[----:B------:R-:W-:Y:S05]  /*2190*/  BSYNC B0 ;  /* 0x0000000000007941 */ /* 0x000fea0003800000 */
.L_x_5811:
[----:B------:R-:W-:Y:S01]  /*21a0*/  IMAD.WIDE.U32 R18, R18, UR14, R28 ;  /* 0x0000000e12127c25 */ /* 0x000fe2000f8e001c */
[----:B------:R-:W-:Y:S01]  /*21b0*/  BSSY B0, `(.L_x_5813) ;  /* 0x0000023000007945 */ /* 0x000fe20003800000 */
[----:B------:R-:W-:-:S03]  /*21c0*/  FSETP.GTU.FTZ.AND P3, PT, R94, 20, PT ;  /* 0x41a000005e00780b */ /* 0x000fc60003f7c000 */
[----:B------:R-:W-:Y:S01]  /*21d0*/  IADD3 R15, R19, R21, RZ ;  /* 0x00000015130f7210 */ /* 0x000fe20007ffe0ff */
        /* <DEDUP_REMOVED lines=32> */
.L_x_5814:
[----:B------:R-:W-:Y:S05]  /*23e0*/  BSYNC B0 ;  /* 0x0000000000007941 */ /* 0x000fea0003800000 */
.L_x_5813:
        /* <DEDUP_REMOVED lines=33> */
.L_x_5816:
[----:B------:R-:W-:Y:S05]  /*2600*/  BSYNC B0 ;  /* 0x0000000000007941 */ /* 0x000fea0003800000 */
.L_x_5815:
        /* <DEDUP_REMOVED lines=33> */
.L_x_5818:
[----:B------:R-:W-:Y:S05]  /*2820*/  BSYNC B0 ;  /* 0x0000000000007941 */ /* 0x000fea0003800000 */
.L_x_5817:
        /* <DEDUP_REMOVED lines=33> */
.L_x_5820:
[----:B------:R-:W-:Y:S05]  /*2a40*/  BSYNC B0 ;  /* 0x0000000000007941 */ /* 0x000fea0003800000 */
.L_x_5819:
        /* <DEDUP_REMOVED lines=33> */
.L_x_5822:
[----:B------:R-:W-:Y:S05]  /*2c60*/  BSYNC B0 ;  /* 0x0000000000007941 */ /* 0x000fea0003800000 */
.L_x_5821:
        /* <DEDUP_REMOVED lines=33> */
.L_x_5824:
[----:B------:R-:W-:Y:S05]  /*2e80*/  BSYNC B0 ;  /* 0x0000000000007941 */ /* 0x000fea0003800000 */
.L_x_5823:
        /* <DEDUP_REMOVED lines=33> */
.L_x_5826:
[----:B------:R-:W-:Y:S05]  /*30a0*/  BSYNC B0 ;  /* 0x0000000000007941 */ /* 0x000fea0003800000 */
.L_x_5825:
        /* <DEDUP_REMOVED lines=9> */
[----:B------:R-:W-:Y:S02]  /*3140*/  LEA R20, P0, R12, R16, 0x1 ;  /* 0x000000100c147211 */ /* 0x000fe400078008ff */
[----:B------:R-:W-:-:S04]  /*3150*/  IADD3 R0, R13, R15, RZ ;  /* 0x0000000f0d007210 */ /* 0x000fc80007ffe0ff */
[----:B------:R-:W-:Y:S02]  /*3160*/  LEA.HI.X R21, R12, R17, R0, 0x1, P0 ;  /* 0x000000110c157211 */ /* 0x000fe400000f0c00 */
[----:B------:R-:W-:Y:S01]  /*3170*/  LDS.128 R16, [R56] ;  /* 0x0000000038107984 */ /* 0x000fe20000000c00 */
[----:B------:R-:W-:-:S03]  /*3180*/  IMAD.WIDE R20, R59, 0x10, R20 ;  /* 0x000000103b147825 */ /* 0x000fc600078e0214 */
[----:B------:R-:W3:Y:S01]  /*3190*/  LDS.128 R12, [R56+0x10] ;  /* 0x00001000380c7984 */ /* 0x000ee20000000c00 */
[----:B------:R-:W-:Y:S06]  /*31a0*/  BAR.SYNC.DEFER_BLOCKING 0x0 ;  /* 0x0000000000007b1d */ /* 0x000fec0000010000 */
[----:B--2---:R-:W2:Y:S04]  /*31b0*/  LDG.E.128 R48, desc[UR12][R20.64] ;  /* 0x0000000c14307981 */ /* 0x004ea8000c1e1d00 */
[----:B------:R4:W5:Y:S01]  /*31c0*/  LDG.E.128 R100, desc[UR12][R20.64+0x200] ;  /* 0x0002000c14647981 */ /* 0x000962000c1e1d00 */
[----:B0-----:R-:W-:-:S02]  /*31d0*/  IMAD R0, R24, UR15, RZ ;  /* 0x0000000f18007c24 */ /* 0x001fc4000f8e02ff */
[----:B------:R-:W-:-:S04]  /*31e0*/  IMAD.WIDE.U32 R22, R24, UR14, R28 ;  /* 0x0000000e18167c25 */ /* 0x000fc8000f8e001c */
[----:B------:R-:W-:Y:S02]  /*31f0*/  IMAD R25, R25, UR14, R0 ;  /* 0x0000000e19197c24 */ /* 0x000fe4000f8e0200 */
[----:B------:R-:W-:-:S03]  /*3200*/  IMAD R0, R76, UR6, RZ ;  /* 0x000000064c007c24 */ /* 0x000fc6000f8e02ff */
[----:B------:R-:W-:Y:S01]  /*3210*/  IADD3 R23, R23, R25, RZ ;  /* 0x0000001917177210 */ /* 0x000fe20007ffe0ff */
[C---:B----4-:R-:W-:Y:S02]  /*3220*/  IMAD R21, R79.reuse, UR7, R0 ;  /* 0x000000074f157c24 */ /* 0x050fe4000f8e0200 */
[----:B------:R-:W-:Y:S01]  /*3230*/  IMAD.WIDE.U32 R22, R79, UR6, R22 ;  /* 0x000000064f167c25 */ /* 0x000fe2000f8e0016 */
[----:B------:R-:W-:Y:S01]  /*3240*/  LEA R3, R62, R3, 0x1 ;  /* 0x000000033e037211 */ /* 0x000fe200078e08ff */
[----:B------:R-:W-:Y:S01]  /*3250*/  ULDC.64 UR6, c[0x0][0x3a0] ;  /* 0x0000e80000067ab9 */ /* 0x000fe20000000a00 */
[----:B-1----:R-:W-:Y:S02]  /*3260*/  LEA R38, P0, R22, R38, 0x1 ;  /* 0x0000002616267211 */ /* 0x002fe400078008ff */
[----:B------:R-:W-:-:S04]  /*3270*/  IADD3 R0, R23, R21, RZ ;  /* 0x0000001517007210 */ /* 0x000fc80007ffe0ff */
[----:B------:R-:W-:-:S03]  /*3280*/  LEA.HI.X R39, R22, R39, R0, 0x1, P0 ;  /* 0x0000002716277211 */ /* 0x000fc600000f0c00 */
[----:B------:R-:W-:Y:S01]  /*3290*/  IMAD.WIDE R38, R59, 0x10, R38 ;  /* 0x000000103b267825 */ /* 0x000fe200078e0226 */
[----:B--2---:R-:W-:Y:S04]  /*32a0*/  STS.128 [R57], R48 ;  /* 0x0000003039007388 */ /* 0x004fe80000000c00 */
[----:B-----5:R-:W-:Y:S01]  /*32b0*/  STS.128 [R57+0x200], R100 ;  /* 0x0002006439007388 */ /* 0x020fe20000000c00 */
[----:B------:R-:W-:-:S03]  /*32c0*/  NOP ;  /* 0x0000000000007918 */ /* 0x000fc60000000000 */
[----:B------:R-:W0:Y:S04]  /*32d0*/  LDS.128 R44, [R56] ;  /* 0x00000000382c7984 */ /* 0x000e280000000c00 */
[----:B------:R-:W1:Y:S01]  /*32e0*/  LDS.128 R40, [R56+0x10] ;  /* 0x0000100038287984 */ /* 0x000e620000000c00 */
[----:B------:R-:W-:Y:S06]  /*32f0*/  BAR.SYNC.DEFER_BLOCKING 0x0 ;  /* 0x0000000000007b1d */ /* 0x000fec0000010000 */
[----:B------:R-:W2:Y:S04]  /*3300*/  LDG.E.128 R24, desc[UR12][R38.64] ;  /* 0x0000000c26187981 */ /* 0x000ea8000c1e1d00 */
[----:B------:R4:W5:Y:S01]  /*3310*/  LDG.E.128 R20, desc[UR12][R38.64+0x200] ;  /* 0x0002000c26147981 */ /* 0x000962000c1e1d00 */
[----:B---3--:R-:W-:-:S02]  /*3320*/  HADD2.F32 R110, -RZ, R12.H0_H0 ;  /* 0x2000000cff6e7230 */ /* 0x008fc40000004100 */
[----:B------:R-:W-:Y:S02]  /*3330*/  HADD2.F32 R108, -RZ, R12.H1_H1 ;  /* 0x3000000cff6c7230 */ /* 0x000fe40000004100 */
[--C-:B0-----:R-:W-:Y:S02]  /*3340*/  HADD2.F32 R53, -RZ, R45.reuse.H0_H0 ;  /* 0x2000002dff357230 */ /* 0x101fe40000004100 */
[----:B------:R-:W-:Y:S02]  /*3350*/  HADD2.F32 R95, -RZ, R45.H1_H1 ;  /* 0x3000002dff5f7230 */ /* 0x000fe40000004100 */
[----:B------:R-:W-:Y:S02]  /*3360*/  HADD2.F32 R97, -RZ, R44.H1_H1 ;  /* 0x3000002cff617230 */ /* 0x000fe40000004100 */
[----:B------:R-:W-:Y:S01]  /*3370*/  FMUL.FTZ R45, R53, -1.4426950216293334961 ;  /* 0xbfb8aa3b352d7820 */ /* 0x000fe20000410000 */
[----:B------:R-:W-:Y:S02]  /*3380*/  HADD2.F32 R0, -RZ, R46.H0_H0 ;  /* 0x2000002eff007230 */ /* 0x000fe40000004100 */
[----:B----4-:R-:W-:Y:S01]  /*3390*/  FMUL.FTZ R38, R95, -1.4426950216293334961 ;  /* 0xbfb8aa3b5f267820 */ /* 0x010fe20000410000 */
[----:B------:R-:W-:Y:S01]  /*33a0*/  HADD2.F32 R96, -RZ, R44.H0_H0 ;  /* 0x2000002cff607230 */ /* 0x000fe20000004100 */
[----:B------:R0:W3:Y:S01]  /*33b0*/  MUFU.EX2 R98, R45 ;  /* 0x0000002d00627308 */ /* 0x0000e20000000800 */
[----:B------:R-:W-:-:S02]  /*33c0*/  HADD2.F32 R39, -RZ, R47.H0_H0 ;  /* 0x2000002fff277230 */ /* 0x000fc40000004100 */
[----:B------:R-:W-:Y:S01]  /*33d0*/  FMUL.FTZ R44, R97, -1.4426950216293334961 ;  /* 0xbfb8aa3b612c7820 */ /* 0x000fe20000410000 */
[----:B------:R-:W-:Y:S02]  /*33e0*/  HADD2.F32 R46, -RZ, R46.H1_H1 ;  /* 0x3000002eff2e7230 */ /* 0x000fe40000004100 */
[----:B------:R-:W-:Y:S01]  /*33f0*/  FMUL.FTZ R48, R0, -1.4426950216293334961 ;  /* 0xbfb8aa3b00307820 */ /* 0x000fe20000410000 */
[----:B------:R-:W-:Y:S02]  /*3400*/  HADD2.F32 R47, -RZ, R47.H1_H1 ;  /* 0x3000002fff2f7230 */ /* 0x000fe40000004100 */
[----:B------:R-:W-:Y:S01]  /*3410*/  FMUL.FTZ R50, R39, -1.4426950216293334961 ;  /* 0xbfb8aa3b27327820 */ /* 0x000fe20000410000 */
[--C-:B-1----:R-:W-:Y:S01]  /*3420*/  HADD2.F32 R51, -RZ, R41.reuse.H1_H1 ;  /* 0x30000029ff337230 */ /* 0x102fe20000004100 */
[----:B------:R1:W4:Y:S01]  /*3430*/  MUFU.EX2 R54, R44 ;  /* 0x0000002c00367308 */ /* 0x0003220000000800 */
[----:B0-----:R-:W-:Y:S02]  /*3440*/  HADD2.F32 R45, -RZ, R40.H1_H1 ;  /* 0x30000028ff2d7230 */ /* 0x001fe40000004100 */
[----:B------:R-:W-:Y:S01]  /*3450*/  FMUL.FTZ R49, R46, -1.4426950216293334961 ;  /* 0xbfb8aa3b2e317820 */ /* 0x000fe20000410000 */
[----:B------:R-:W-:Y:S01]  /*3460*/  FMUL.FTZ R52, R47, -1.4426950216293334961 ;  /* 0xbfb8aa3b2f347820 */ /* 0x000fe20000410000 */
[----:B------:R-:W-:Y:S01]  /*3470*/  FMUL.FTZ R2, R96, -1.4426950216293334961 ;  /* 0xbfb8aa3b60027820 */ /* 0x000fe20000410000 */
[----:B------:R-:W-:Y:S01]  /*3480*/  FMUL.FTZ R106, R51, -1.4426950216293334961 ;  /* 0xbfb8aa3b336a7820 */ /* 0x000fe20000410000 */
[----:B------:R-:W-:Y:S01]  /*3490*/  HADD2.F32 R116, -RZ, R16.H0_H0 ;  /* 0x20000010ff747230 */ /* 0x000fe20000004100 */
[----:B------:R0:W4:Y:S01]  /*34a0*/  MUFU.EX2 R99, R38 ;  /* 0x0000002600637308 */ /* 0x0001220000000800 */
[----:B-1----:R-:W-:-:S02]  /*34b0*/  HADD2.F32 R44, -RZ, R41.H0_H0 ;  /* 0x20000029ff2c7230 */ /* 0x002fc40000004100 */
[----:B---3--:R-:W-:Y:S01]  /*34c0*/  FADD.FTZ R98, R98, 1 ;  /* 0x3f80000062627421 */ /* 0x008fe20000010000 */
[--C-:B------:R-:W-:Y:S02]  /*34d0*/  HADD2.F32 R122, -RZ, R17.reuse.H0_H0 ;  /* 0x20000011ff7a7230 */ /* 0x100fe40000004100 */
[----:B------:R-:W-:Y:S02]  /*34e0*/  HADD2.F32 R120, -RZ, R17.H1_H1 ;  /* 0x30000011ff787230 */ /* 0x000fe40000004100 */
[----:B------:R-:W-:Y:S01]  /*34f0*/  FMUL.FTZ R41, R44, -1.4426950216293334961 ;  /* 0xbfb8aa3b2c297820 */ /* 0x000fe20000410000 */
[--C-:B------:R-:W-:Y:S01]  /*3500*/  HADD2.F32 R114, -RZ, R19.reuse.H0_H0 ;  /* 0x20000013ff727230 */ /* 0x100fe20000004100 */
[----:B------:R1:W3:Y:S01]  /*3510*/  MUFU.EX2 R100, R48 ;  /* 0x0000003000647308 */ /* 0x0002e20000000800 */
[----:B0-----:R-:W-:Y:S02]  /*3520*/  HADD2.F32 R38, -RZ, R40.H0_H0 ;  /* 0x20000028ff267230 */ /* 0x001fe40000004100 */
[----:B----4-:R-:W-:Y:S01]  /*3530*/  FADD.FTZ R54, R54, 1 ;  /* 0x3f80000036367421 */ /* 0x010fe20000010000 */
[----:B------:R-:W-:-:S02]  /*3540*/  HADD2.F32 R112, -RZ, R19.H1_H1 ;  /* 0x30000013ff707230 */ /* 0x000fc40000004100 */
[----:B------:R-:W-:Y:S02]  /*3550*/  HADD2.F32 R118, -RZ, R18.H0_H0 ;  /* 0x20000012ff767230 */ /* 0x000fe40000004100 */
[----:B------:R-:W-:Y:S01]  /*3560*/  FMUL.FTZ R40, R38, -1.4426950216293334961 ;  /* 0xbfb8aa3b26287820 */ /* 0x000fe20000410000 */
[----:B------:R0:W4:Y:S01]  /*3570*/  MUFU.EX2 R101, R49 ;  /* 0x0000003100657308 */ /* 0x0001220000000800 */
[----:B-1----:R-:W-:Y:S01]  /*3580*/  FMUL.FTZ R48, R45, -1.4426950216293334961 ;  /* 0xbfb8aa3b2d307820 */ /* 0x002fe20000410000 */
[----:B------:R-:W-:-:S06]  /*3590*/  FADD.FTZ R99, R99, 1 ;  /* 0x3f80000063637421 */ /* 0x000fcc0000010000 */
[----:B------:R1:W4:Y:S01]  /*35a0*/  MUFU.EX2 R102, R50 ;  /* 0x0000003200667308 */ /* 0x0003220000000800 */
[----:B0-----:R-:W-:Y:S02]  /*35b0*/  HADD2.F32 R49, -RZ, R43.H1_H1 ;  /* 0x3000002bff317230 */ /* 0x001fe40000004100 */
[----:B---3--:R-:W-:-:S05]  /*35c0*/  FADD.FTZ R100, R100, 1 ;  /* 0x3f80000064647421 */ /* 0x008fca0000010000 */
[----:B------:R0:W3:Y:S01]  /*35d0*/  MUFU.EX2 R103, R52 ;  /* 0x0000003400677308 */ /* 0x0000e20000000800 */
[----:B-1----:R-:W-:Y:S02]  /*35e0*/  HADD2.F32 R50, -RZ, R42.H0_H0 ;  /* 0x2000002aff327230 */ /* 0x002fe40000004100 */
[----:B----4-:R-:W-:Y:S01]  /*35f0*/  FADD.FTZ R113, R101, 1 ;  /* 0x3f80000065717421 */ /* 0x010fe20000010000 */
[----:B------:R-:W-:-:S04]  /*3600*/  HADD2.F32 R101, -RZ, R16.H1_H1 ;  /* 0x30000010ff657230 */ /* 0x000fc80000004100 */
[----:B------:R1:W4:Y:S01]  /*3610*/  MUFU.EX2 R105, R48 ;  /* 0x0000003000697308 */ /* 0x0003220000000800 */
[----:B0-----:R-:W-:Y:S02]  /*3620*/  HADD2.F32 R52, -RZ, R42.H1_H1 ;  /* 0x3000002aff347230 */ /* 0x001fe40000004100 */
[----:B------:R-:W-:-:S03]  /*3630*/  FADD.FTZ R102, R102, 1 ;  /* 0x3f80000066667421 */ /* 0x000fc60000010000 */
[----:B------:R-:W-:Y:S02]  /*3640*/  FMUL.FTZ R42, R52, -1.4426950216293334961 ;  /* 0xbfb8aa3b342a7820 */ /* 0x000fe40000410000 */
[----:B------:R0:W4:Y:S01]  /*3650*/  MUFU.EX2 R104, R40 ;  /* 0x0000002800687308 */ /* 0x0001220000000800 */
[----:B-1----:R-:W-:Y:S02]  /*3660*/  HADD2.F32 R48, -RZ, R43.H0_H0 ;  /* 0x2000002bff307230 */ /* 0x002fe40000004100 */
[----:B------:R-:W-:Y:S01]  /*3670*/  FMUL.FTZ R43, R49, -1.4426950216293334961 ;  /* 0xbfb8aa3b312b7820 */ /* 0x000fe20000410000 */
[----:B---3--:R-:W-:Y:S01]  /*3680*/  FADD.FTZ R130, R103, 1 ;  /* 0x3f80000067827421 */ /* 0x008fe20000010000 */
[----:B------:R-:W-:-:S03]  /*3690*/  HADD2.F32 R103, -RZ, R18.H1_H1 ;  /* 0x30000012ff677230 */ /* 0x000fc60000004100 */
[----:B------:R1:W3:Y:S01]  /*36a0*/  MUFU.EX2 R107, R41 ;  /* 0x00000029006b7308 */ /* 0x0002e20000000800 */
[----:B0-----:R-:W-:Y:S01]  /*36b0*/  FMUL.FTZ R40, R50, -1.4426950216293334961 ;  /* 0xbfb8aa3b32287820 */ /* 0x001fe20000410000 */
[----:B----4-:R-:W-:-:S06]  /*36c0*/  FADD.FTZ R105, R105, 1 ;  /* 0x3f80000069697421 */ /* 0x010fcc0000010000 */
[----:B------:R-:W0:Y:S01]  /*36d0*/  MUFU.EX2 R121, R40 ;  /* 0x0000002800797308 */ /* 0x000e220000000800 */
[----:B-1----:R-:W-:Y:S01]  /*36e0*/  FMUL.FTZ R41, R48, -1.4426950216293334961 ;  /* 0xbfb8aa3b30297820 */ /* 0x002fe20000410000 */
[----:B------:R-:W-:Y:S01]  /*36f0*/  FADD.FTZ R115, R104, 1 ;  /* 0x3f80000068737421 */ /* 0x000fe20000010000 */
[----:B------:R-:W-:-:S05]  /*3700*/  HADD2.F32 R104, -RZ, R13.H1_H1 ;  /* 0x3000000dff687230 */ /* 0x000fca0000004100 */
[----:B------:R-:W1:Y:S01]  /*3710*/  MUFU.EX2 R123, R42 ;  /* 0x0000002a007b7308 */ /* 0x000e620000000800 */
[----:B---3--:R-:W-:-:S07]  /*3720*/  FADD.FTZ R117, R107, 1 ;  /* 0x3f8000006b757421 */ /* 0x008fce0000010000 */
[----:B------:R-:W-:Y:S01]  /*3730*/  MUFU.EX2 R125, R41 ;  /* 0x00000029007d7308 */ /* 0x000fe20000000800 */
[----:B0-----:R-:W-:-:S07]  /*3740*/  FADD.FTZ R121, R121, 1 ;  /* 0x3f80000079797421 */ /* 0x001fce0000010000 */
[----:B------:R-:W-:Y:S01]  /*3750*/  MUFU.EX2 R127, R43 ;  /* 0x0000002b007f7308 */ /* 0x000fe20000000800 */
[----:B-1----:R-:W-:-:S07]  /*3760*/  FADD.FTZ R123, R123, 1 ;  /* 0x3f8000007b7b7421 */ /* 0x002fce0000010000 */
[----:B------:R-:W0:Y:S08]  /*3770*/  MUFU.EX2 R2, R2 ;  /* 0x0000000200027308 */ /* 0x000e300000000800 */
[----:B------:R-:W1:Y:S08]  /*3780*/  MUFU.RCP R126, R54 ;  /* 0x00000036007e7308 */ /* 0x000e700000001000 */
[----:B------:R3:W4:Y:S01]  /*3790*/  MUFU.EX2 R119, R106 ;  /* 0x0000006a00777308 */ /* 0x0007220000000800 */
[----:B0-----:R-:W-:-:S07]  /*37a0*/  FADD.FTZ R2, R2, 1 ;  /* 0x3f80000002027421 */ /* 0x001fce0000010000 */
[----:B------:R-:W0:Y:S01]  /*37b0*/  MUFU.RCP R109, R2 ;  /* 0x00000002006d7308 */ /* 0x000e220000001000 */
[----:B---3--:R-:W-:Y:S02]  /*37c0*/  HADD2.F32 R106, -RZ, R13.H0_H0 ;  /* 0x2000000dff6a7230 */ /* 0x008fe40000004100 */
[----:B-1----:R-:W-:-:S04]  /*37d0*/  FADD.FTZ R12, -R126, 1 ;  /* 0x3f8000007e0c7421 */ /* 0x002fc80000010100 */
[C---:B------:R-:W-:Y:S01]  /*37e0*/  FFMA.FTZ R19, R97.reuse, R12, 1 ;  /* 0x3f80000061137423 */ /* 0x040fe2000001000c */
[----:B------:R-:W-:Y:S01]  /*37f0*/  FMUL.FTZ R97, R97, R126 ;  /* 0x0000007e61617220 */ /* 0x000fe20000410000 */
[----:B------:R1:W-:Y:S01]  /*3800*/  MUFU.RCP R124, R98 ;  /* 0x00000062007c7308 */ /* 0x0003e20000001000 */
[----:B----4-:R-:W-:-:S07]  /*3810*/  FADD.FTZ R119, R119, 1 ;  /* 0x3f80000077777421 */ /* 0x010fce0000010000 */
[----:B------:R-:W3:Y:S01]  /*3820*/  MUFU.RCP R128, R99 ;  /* 0x0000006300807308 */ /* 0x000ee20000001000 */
[----:B-1----:R-:W-:Y:S02]  /*3830*/  HADD2.F32 R98, -RZ, R15.H0_H0 ;  /* 0x2000000fff627230 */ /* 0x002fe40000004100 */
[----:B0-----:R-:W-:-:S04]  /*3840*/  FADD.FTZ R13, -R109, 1 ;  /* 0x3f8000006d0d7421 */ /* 0x001fc80000010100 */
[----:B------:R-:W-:Y:S01]  /*3850*/  FFMA.FTZ R17, R96, R13, 1 ;  /* 0x3f80000060117423 */ /* 0x000fe2000001000d */
[----:B------:R0:W-:Y:S08]  /*3860*/  MUFU.RCP R111, R100 ;  /* 0x00000064006f7308 */ /* 0x0001f00000001000 */
[----:B------:R1:W-:Y:S01]  /*3870*/  MUFU.RCP R132, R102 ;  /* 0x0000006600847308 */ /* 0x0003e20000001000 */
[----:B0-----:R-:W-:-:S02]  /*3880*/  HADD2.F32 R100, -RZ, R14.H1_H1 ;  /* 0x3000000eff647230 */ /* 0x001fc40000004100 */
[----:B---3--:R-:W-:-:S04]  /*3890*/  FADD.FTZ R18, -R128, 1 ;  /* 0x3f80000080127421 */ /* 0x008fc80000010100 */
[C---:B------:R-:W-:Y:S01]  /*38a0*/  FFMA.FTZ R18, R95.reuse, R18, 1 ;  /* 0x3f8000005f127423 */ /* 0x040fe20000010012 */
[----:B------:R-:W-:Y:S01]  /*38b0*/  FMUL.FTZ R95, R95, R128 ;  /* 0x000000805f5f7220 */ /* 0x000fe20000410000 */
[----:B------:R-:W-:Y:S01]  /*38c0*/  MUFU.RCP R113, R113 ;  /* 0x0000007100717308 */ /* 0x000fe20000001000 */
[----:B-1----:R-:W-:-:S07]  /*38d0*/  HADD2.F32 R102, -RZ, R14.H0_H0 ;  /* 0x2000000eff667230 */ /* 0x002fce0000004100 */
[----:B------:R-:W0:Y:S08]  /*38e0*/  MUFU.RCP R130, R130 ;  /* 0x0000008200827308 */ /* 0x000e300000001000 */
[----:B------:R1:W-:Y:S08]  /*38f0*/  MUFU.RCP R134, R105 ;  /* 0x0000006900867308 */ /* 0x0003f00000001000 */
[----:B------:R-:W3:Y:S08]  /*3900*/  MUFU.RCP R136, R119 ;  /* 0x0000007700887308 */ /* 0x000ef00000001000 */
[----:B------:R-:W4:Y:S08]  /*3910*/  MUFU.RCP R117, R117 ;  /* 0x0000007500757308 */ /* 0x000f300000001000 */
[----:B------:R-:W4:Y:S08]  /*3920*/  MUFU.RCP R115, R115 ;  /* 0x0000007300737308 */ /* 0x000f300000001000 */
[----:B------:R-:W-:Y:S08]  /*3930*/  MUFU.RCP R139, R121 ;  /* 0x00000079008b7308 */ /* 0x000ff00000001000 */
[----:B------:R-:W-:Y:S01]  /*3940*/  MUFU.RCP R141, R123 ;  /* 0x0000007b008d7308 */ /* 0x000fe20000001000 */
[----:B--2---:R2:W-:Y:S04]  /*3950*/  STS.128 [R57], R24 ;  /* 0x0000001839007388 */ /* 0x0045e80000000c00 */
[----:B-----5:R5:W-:Y:S01]  /*3960*/  STS.128 [R57+0x200], R20 ;  /* 0x0002001439007388 */ /* 0x020be20000000c00 */
[----:B------:R-:W-:-:S03]  /*3970*/  NOP ;  /* 0x0000000000007918 */ /* 0x000fc60000000000 */
[----:B------:R-:W1:Y:S01]  /*3980*/  LDS.128 R40, [R56] ;  /* 0x0000000038287984 */ /* 0x000e620000000c00 */
[----:B--2---:R-:W-:Y:S02]  /*3990*/  HADD2.F32 R26, -RZ, R15.H1_H1 ;  /* 0x3000000fff1a7230 */ /* 0x004fe40000004100 */
[----:B0-----:R-:W-:Y:S01]  /*39a0*/  FADD.FTZ R24, -R130, 1 ;  /* 0x3f80000082187421 */ /* 0x001fe20000010100 */
[----:B-----5:R-:W-:Y:S01]  /*39b0*/  FADD.FTZ R23, -R111, 1 ;  /* 0x3f8000006f177421 */ /* 0x020fe20000010100 */
[----:B------:R-:W-:Y:S02]  /*39c0*/  FADD.FTZ R22, -R132, 1 ;  /* 0x3f80000084167421 */ /* 0x000fe40000010100 */
[C---:B------:R-:W-:Y:S01]  /*39d0*/  FFMA.FTZ R24, R47.reuse, R24, 1 ;  /* 0x3f8000002f187423 */ /* 0x040fe20000010018 */
[----:B------:R-:W-:Y:S01]  /*39e0*/  FMUL.FTZ R47, R47, R130 ;  /* 0x000000822f2f7220 */ /* 0x000fe20000410000 */
[----:B------:R-:W-:Y:S01]  /*39f0*/  FFMA.FTZ R23, R0, R23, 1 ;  /* 0x3f80000000177423 */ /* 0x000fe20000010017 */
[C---:B------:R-:W-:Y:S01]  /*3a00*/  FFMA.FTZ R22, R39.reuse, R22, 1 ;  /* 0x3f80000027167423 */ /* 0x040fe20000010016 */
[----:B------:R-:W-:Y:S01]  /*3a10*/  FMUL.FTZ R39, R39, R132 ;  /* 0x0000008427277220 */ /* 0x000fe20000410000 */
[----:B-1----:R-:W-:-:S02]  /*3a20*/  HADD2.F32 R27, -RZ, R40.H0_H0 ;  /* 0x20000028ff1b7230 */ /* 0x002fc40000004100 */
[----:B------:R-:W-:Y:S02]  /*3a30*/  HADD2.F32 R40, -RZ, R40.H1_H1 ;  /* 0x30000028ff287230 */ /* 0x000fe40000004100 */
        /* <DEDUP_REMOVED lines=9> */
[----:B------:R-:W0:Y:S01]  /*3ad0*/  LDS.128 R12, [R56+0x10] ;  /* 0x00001000380c7984 */ /* 0x000e220000000c00 */
        /* <DEDUP_REMOVED lines=8> */
[----:B------:R-:W-:-:S02]  /*3b60*/  HADD2.F32 R107, -RZ, R43.H0_H0 ;  /* 0x2000002bff6b7230 */ /* 0x000fc40000004100 */
[----:B------:R-:W-:Y:S01]  /*3b70*/  FMUL.FTZ R20, R111, R20 ;  /* 0x000000146f147220 */ /* 0x000fe20000410000 */
[----:B------:R-:W-:Y:S02]  /*3b80*/  HADD2.F32 R43, -RZ, R43.H1_H1 ;  /* 0x3000002bff2b7230 */ /* 0x000fe40000004100 */
[----:B------:R-:W-:Y:S01]  /*3b90*/  FMUL.FTZ R16, R17, R16 ;  /* 0x0000001011107220 */ /* 0x000fe20000410000 */
[----:B------:R-:W-:Y:S01]  /*3ba0*/  FMUL.FTZ R21, R21, R18 ;  /* 0x0000001215157220 */ /* 0x000fe20000410000 */
[----:B------:R-:W-:Y:S01]  /*3bb0*/  FADD.FTZ R17, -R113, 1 ;  /* 0x3f80000071117421 */ /* 0x000fe20000010100 */
        /* <DEDUP_REMOVED lines=10> */
[----:B------:R-:W-:Y:S01]  /*3c60*/  FADD.FTZ R18, R125, 1 ;  /* 0x3f8000007d127421 */ /* 0x000fe20000010000 */
[----:B------:R-:W-:Y:S01]  /*3c70*/  FMUL.FTZ R22, R23, R22 ;  /* 0x0000001617167220 */ /* 0x000fe20000410000 */
[----:B------:R-:W-:Y:S01]  /*3c80*/  FMUL.FTZ R23, R25, R24 ;  /* 0x0000001819177220 */ /* 0x000fe20000410000 */
[----:B------:R-:W-:Y:S01]  /*3c90*/  FADD.FTZ R24, R127, 1 ;  /* 0x3f8000007f187421 */ /* 0x000fe20000010000 */
[----:B------:R3:W1:Y:S01]  /*3ca0*/  MUFU.RCP R145, R18 ;  /* 0x0000001200917308 */ /* 0x0006620000001000 */
[----:B------:R-:W-:Y:S01]  /*3cb0*/  FMUL.FTZ R46, R46, R113 ;  /* 0x000000712e2e7220 */ /* 0x000fe20000410000 */
[----:B------:R-:W-:Y:S01]  /*3cc0*/  FMUL.FTZ R109, R96, R109 ;  /* 0x0000006d606d7220 */ /* 0x000fe20000410000 */
[----:B------:R-:W2:Y:S01]  /*3cd0*/  LDC R113, c[0x0][0x21c] ;  /* 0x00008700ff717b82 */ /* 0x000ea20000000800 */
[----:B------:R-:W-:Y:S01]  /*3ce0*/  FMUL.FTZ R53, R53, R124 ;  /* 0x0000007c35357220 */ /* 0x000fe20000410000 */
[----:B------:R-:W-:Y:S01]  /*3cf0*/  FMUL.FTZ R124, R101, R97 ;  /* 0x00000061657c7220 */ /* 0x000fe20000410000 */
[----:B------:R-:W-:Y:S01]  /*3d00*/  FMUL.FTZ R120, R120, R95 ;  /* 0x0000005f78787220 */ /* 0x000fe20000410000 */
[----:B------:R-:W-:Y:S01]  /*3d10*/  FMUL.FTZ R118, R118, R111 ;  /* 0x0000006f76767220 */ /* 0x000fe20000410000 */
[----:B------:R5:W1:Y:S01]  /*3d20*/  MUFU.RCP R142, R24 ;  /* 0x00000018008e7308 */ /* 0x000a620000001000 */
[----:B---3--:R-:W-:Y:S01]  /*3d30*/  FADD.FTZ R18, -R136, 1 ;  /* 0x3f80000088127421 */ /* 0x008fe20000010100 */
[----:B------:R-:W-:Y:S01]  /*3d40*/  FMUL.FTZ R122, R122, R53 ;  /* 0x000000357a7a7220 */ /* 0x000fe20000410000 */
[----:B0-----:R-:W-:-:S02]  /*3d50*/  HADD2.F32 R127, -RZ, R13.H0_H0 ;  /* 0x2000000dff7f7230 */ /* 0x001fc40000004100 */
[----:B------:R-:W-:Y:S01]  /*3d60*/  FMUL.FTZ R114, R114, R39 ;  /* 0x0000002772727220 */ /* 0x000fe20000410000 */
[--C-:B------:R-:W-:Y:S02]  /*3d70*/  HADD2.F32 R131, -RZ, R12.reuse.H0_H0 ;  /* 0x2000000cff837230 */ /* 0x100fe40000004100 */
[----:B------:R-:W-:Y:S01]  /*3d80*/  FFMA.FTZ R138, R51, R18, 1 ;  /* 0x3f800000338a7423 */ /* 0x000fe20000010012 */
[----:B------:R-:W-:Y:S02]  /*3d90*/  HADD2.F32 R133, -RZ, R12.H1_H1 ;  /* 0x3000000cff857230 */ /* 0x000fe40000004100 */
[----:B------:R-:W-:Y:S01]  /*3da0*/  FADD.FTZ R12, -R134, 1 ;  /* 0x3f800000860c7421 */ /* 0x000fe20000010100 */
[--C-:B------:R-:W-:Y:S02]  /*3db0*/  HADD2.F32 R119, -RZ, R15.reuse.H0_H0 ;  /* 0x2000000fff777230 */ /* 0x100fe40000004100 */
[----:B------:R-:W-:Y:S01]  /*3dc0*/  FMUL.FTZ R18, R106, R127 ;  /* 0x0000007f6a127220 */ /* 0x000fe20000410000 */
[----:B------:R-:W-:-:S02]  /*3dd0*/  HADD2.F32 R121, -RZ, R15.H1_H1 ;  /* 0x3000000fff797230 */ /* 0x000fc40000004100 */
[C---:B----4-:R-:W-:Y:S01]  /*3de0*/  FADD.FTZ R15, -R117.reuse, 1 ;  /* 0x3f800000750f7421 */ /* 0x050fe20000010100 */
[--C-:B------:R-:W-:Y:S02]  /*3df0*/  HADD2.F32 R123, -RZ, R14.reuse.H0_H0 ;  /* 0x2000000eff7b7230 */ /* 0x100fe40000004100 */
[----:B-----5:R-:W-:Y:S01]  /*3e00*/  FMUL.FTZ R24, R117, R18 ;  /* 0x0000001275187220 */ /* 0x020fe20000410000 */
[----:B------:R-:W-:Y:S02]  /*3e10*/  HADD2.F32 R125, -RZ, R14.H1_H1 ;  /* 0x3000000eff7d7230 */ /* 0x000fe40000004100 */
[----:B------:R-:W-:Y:S01]  /*3e20*/  FFMA.FTZ R14, R45, R12, 1 ;  /* 0x3f8000002d0e7423 */ /* 0x000fe2000001000c */
[----:B------:R-:W-:Y:S02]  /*3e30*/  HADD2.F32 R129, -RZ, R13.H1_H1 ;  /* 0x3000000dff817230 */ /* 0x000fe40000004100 */
[C---:B------:R-:W-:Y:S01]  /*3e40*/  FADD.FTZ R13, -R115.reuse, 1 ;  /* 0x3f800000730d7421 */ /* 0x040fe20000010100 */
[----:B------:R-:W-:Y:S01]  /*3e50*/  FMUL.FTZ R12, R110, R131 ;  /* 0x000000836e0c7220 */ /* 0x000fe20000410000 */
[----:B------:R-:W-:Y:S01]  /*3e60*/  FFMA.FTZ R25, R44, R15, 1 ;  /* 0x3f8000002c197423 */ /* 0x000fe2000001000f */
[----:B------:R-:W-:Y:S01]  /*3e70*/  FMUL.FTZ R15, R108, R133 ;  /* 0x000000856c0f7220 */ /* 0x000fe20000410000 */
[----:B------:R-:W-:Y:S01]  /*3e80*/  FFMA.FTZ R13, R38, R13, 1 ;  /* 0x3f800000260d7423 */ /* 0x000fe2000001000d */
[----:B------:R-:W-:Y:S01]  /*3e90*/  FMUL.FTZ R12, R115, R12 ;  /* 0x0000000c730c7220 */ /* 0x000fe20000410000 */
[----:B------:R-:W-:Y:S01]  /*3ea0*/  FMUL.FTZ R54, R24, R25 ;  /* 0x0000001918367220 */ /* 0x000fe20000410000 */
[C---:B-1----:R-:W-:Y:S01]  /*3eb0*/  FADD.FTZ R25, -R145.reuse, 1 ;  /* 0x3f80000091197421 */ /* 0x042fe20000010100 */
        /* <DEDUP_REMOVED lines=10> */
[----:B------:R-:W-:Y:S01]  /*3f60*/  FADD.FTZ R13, -R139, 1 ;  /* 0x3f8000008b0d7421 */ /* 0x000fe20000010100 */
[----:B------:R-:W-:Y:S01]  /*3f70*/  FADD.FTZ R15, -R141, 1 ;  /* 0x3f8000008d0f7421 */ /* 0x000fe20000010100 */
[----:B------:R-:W-:Y:S01]  /*3f80*/  FMUL.FTZ R12, R102, R123 ;  /* 0x0000007b660c7220 */ /* 0x000fe20000410000 */
[----:B------:R-:W-:Y:S01]  /*3f90*/  FMUL.FTZ R14, R100, R125 ;  /* 0x0000007d640e7220 */ /* 0x000fe20000410000 */
[----:B------:R-:W-:Y:S01]  /*3fa0*/  FMUL.FTZ R143, R26, R121 ;  /* 0x000000791a8f7220 */ /* 0x000fe20000410000 */
[----:B------:R-:W-:Y:S01]  /*3fb0*/  FMUL.FTZ R140, R24, R25 ;  /* 0x00000019188c7220 */ /* 0x000fe20000410000 */
[----:B------:R-:W-:Y:S01]  /*3fc0*/  FFMA.FTZ R13, R50, R13, 1 ;  /* 0x3f800000320d7423 */ /* 0x000fe2000001000d */
[----:B------:R-:W0:Y:S01]  /*3fd0*/  LDC.64 R24, c[0x0][0x398] ;  /* 0x0000e600ff187b82 */ /* 0x000e220000000a00 */
        /* <DEDUP_REMOVED lines=19> */
[----:B------:R-:W-:Y:S01]  /*4110*/  BAR.SYNC.DEFER_BLOCKING 0x0 ;  /* 0x0000000000007b1d */ /* 0x000fe20000010000 */
[----:B------:R-:W-:Y:S01]  /*4120*/  F2FP.F16.F32.PACK_AB R22, R143, R138 ;  /* 0x0000008a8f16723e */ /* 0x000fe200000000ff */
[----:B------:R-:W-:Y:S01]  /*4130*/  FMUL.FTZ R52, R52, R141 ;  /* 0x0000008d34347220 */ /* 0x000fe20000410000 */
[----:B------:R-:W-:Y:S01]  /*4140*/  LEA R54, R3, R60, 0x4 ;  /* 0x0000003c03367211 */ /* 0x000fe200078e20ff */
[----:B0-----:R-:W-:Y:S01]  /*4150*/  IMAD R138, R24, UR15, RZ ;  /* 0x0000000f188a7c24 */ /* 0x001fe2000f8e02ff */
[----:B------:R-:W-:-:S03]  /*4160*/  F2FP.F16.F32.PACK_AB R23, R147, R140 ;  /* 0x0000008c9317723e */ /* 0x000fc600000000ff */
[----:B------:R-:W0:Y:S01]  /*4170*/  LDC.64 R2, c[0x0][0x3e8] ;  /* 0x0000fa00ff027b82 */ /* 0x000e220000000a00 */
[----:B------:R-:W-:Y:S01]  /*4180*/  FMUL.FTZ R48, R48, R145 ;  /* 0x0000009130307220 */ /* 0x000fe20000410000 */
[----:B------:R-:W-:Y:S02]  /*4190*/  IMAD R135, R25, UR14, R138 ;  /* 0x0000000e19877c24 */ /* 0x000fe4000f8e028a */
        /* <DEDUP_REMOVED lines=15> */
[----:B------:R-:W3:Y:S04]  /*4290*/  LDS.128 R16, [R57] ;  /* 0x0000000039107984 */ /* 0x000ee80000000c00 */
[----:B------:R-:W4:Y:S01]  /*42a0*/  LDS.128 R12, [R57+0x200] ;  /* 0x00020000390c7984 */ /* 0x000f220000000c00 */
[----:B-1----:R-:W-:Y:S02]  /*42b0*/  IMAD R22, R76, UR6, RZ ;  /* 0x000000064c167c24 */ /* 0x002fe4000f8e02ff */
[----:B------:R-:W-:-:S04]  /*42c0*/  IMAD.WIDE.U32 R20, R79, UR6, R24 ;  /* 0x000000064f147c25 */ /* 0x000fc8000f8e0018 */
[----:B------:R-:W-:Y:S01]  /*42d0*/  IMAD R23, R79, UR7, R22 ;  /* 0x000000074f177c24 */ /* 0x000fe2000f8e0216 */
[----:B0-----:R-:W-:Y:S01]  /*42e0*/  LEA R2, P0, R20, R2, 0x1 ;  /* 0x0000000214027211 */ /* 0x001fe200078008ff */
[----:B------:R-:W-:-:S03]  /*42f0*/  ULDC.64 UR6, c[0x0][0x320] ;  /* 0x0000c80000067ab9 */ /* 0x000fc60000000a00 */
[----:B------:R-:W-:-:S04]  /*4300*/  IADD3 R0, R21, R23, RZ ;  /* 0x0000001715007210 */ /* 0x000fc80007ffe0ff */
[----:B------:R-:W-:Y:S01]  /*4310*/  LEA.HI.X R3, R20, R3, R0, 0x1, P0 ;  /* 0x0000000314037211 */ /* 0x000fe200000f0c00 */
[----:B------:R-:W-:Y:S01]  /*4320*/  FMUL.FTZ R0, R116, R109 ;  /* 0x0000006d74007220 */ /* 0x000fe20000410000 */
[----:B------:R-:W-:Y:S01]  /*4330*/  ISETP.NE.U32.AND P0, PT, RZ, UR6, PT ;  /* 0x00000006ff007c0c */ /* 0x000fe2000bf05070 */
[----:B------:R-:W-:Y:S01]  /*4340*/  FMUL.FTZ R116, R103, R46 ;  /* 0x0000002e67747220 */ /* 0x000fe20000410000 */
[----:B------:R-:W-:Y:S02]  /*4350*/  IMAD.WIDE R2, R59, 0x10, R2 ;  /* 0x000000103b027825 */ /* 0x000fe400078e0202 */
[----:B------:R-:W-:-:S03]  /*4360*/  ISETP.NE.AND.EX P0, PT, RZ, UR7, PT, P0 ;  /* 0x00000007ff007c0c */ /* 0x000fc6000bf05300 */
[----:B---3--:R0:W-:Y:S04]  /*4370*/  STG.E.128 desc[UR12][R2.64], R16 ;  /* 0x0000001002007986 */ /* 0x0081e8000c101d0c */
[----:B----4-:R0:W-:Y:S06]  /*4380*/  STG.E.128 desc[UR12][R2.64+0x200], R12 ;  /* 0x0002000c02007986 */ /* 0x0101ec000c101d0c */
[----:B--2---:R-:W-:Y:S05]  /*4390*/  @!P0 BRA `(.L_x_5827) ;  /* 0x0000000000b48947 */ /* 0x004fea0003800000 */
[----:B------:R-:W-:Y:S01]  /*43a0*/  BAR.SYNC.DEFER_BLOCKING 0x0 ;  /* 0x0000000000007b1d */ /* 0x000fe20000010000 */
[----:B------:R-:W-:Y:S01]  /*43b0*/  FMUL.FTZ R97, R97, R40 ;  /* 0x0000002861617220 */ /* 0x000fe20000410000 */
[----:B0-----:R-:W-:Y:S01]  /*43c0*/  FMUL.FTZ R2, R95, R41 ;  /* 0x000000295f027220 */ /* 0x001fe20000410000 */
        /* <DEDUP_REMOVED lines=24> */
[----:B0-----:R-:W-:Y:S01]  /*4550*/  IMAD.WIDE.U32 R2, R40, UR14, R28 ;  /* 0x0000000e28027c25 */ /* 0x001fe2000f8e001c */
[----:B------:R-:W-:-:S03]  /*4560*/  F2FP.F16.F32.PACK_AB R16, R45, R38 ;  /* 0x000000262d10723e */ /* 0x000fc600000000ff */
[----:B------:R-:W-:Y:S02]  /*4570*/  IMAD R38, R40, UR15, RZ ;  /* 0x0000000f28267c24 */ /* 0x000fe4000f8e02ff */
[----:B------:R-:W-:Y:S01]  /*4580*/  STS.128 [R54+0x10], R16 ;  /* 0x0000101036007388 */ /* 0x000fe20000000c00 */
[----:B------:R-:W-:-:S03]  /*4590*/  NOP ;  /* 0x0000000000007918 */ /* 0x000fc60000000000 */
[----:B------:R-:W0:Y:S01]  /*45a0*/  LDS.128 R20, [R57] ;  /* 0x0000000039147984 */ /* 0x000e220000000c00 */
[----:B------:R-:W-:Y:S02]  /*45b0*/  IMAD R39, R41, UR14, R38 ;  /* 0x0000000e29277c24 */ /* 0x000fe4000f8e0226 */
[----:B------:R-:W-:Y:S01]  /*45c0*/  IMAD R38, R76, UR8, RZ ;  /* 0x000000084c267c24 */ /* 0x000fe2000f8e02ff */
[----:B------:R-:W2:Y:S02]  /*45d0*/  LDS.128 R24, [R57+0x200] ;  /* 0x0002000039187984 */ /* 0x000ea40000000c00 */
[----:B------:R-:W-:Y:S01]  /*45e0*/  IADD3 R3, R3, R39, RZ ;  /* 0x0000002703037210 */ /* 0x000fe20007ffe0ff */
[C---:B-1----:R-:W-:Y:S02]  /*45f0*/  IMAD R13, R79.reuse, UR9, R38 ;  /* 0x000000094f0d7c24 */ /* 0x042fe4000f8e0226 */
[----:B------:R-:W-:-:S05]  /*4600*/  IMAD.WIDE.U32 R2, R79, UR8, R2 ;  /* 0x000000084f027c25 */ /* 0x000fca000f8e0002 */
[----:B------:R-:W-:Y:S02]  /*4610*/  IADD3 R3, R3, R13, RZ ;  /* 0x0000000d03037210 */ /* 0x000fe40007ffe0ff */
[----:B------:R-:W-:-:S04]  /*4620*/  LEA R12, P0, R2, UR6, 0x1 ;  /* 0x00000006020c7c11 */ /* 0x000fc8000f8008ff */
[----:B------:R-:W-:-:S03]  /*4630*/  LEA.HI.X R13, R2, UR7, R3, 0x1, P0 ;  /* 0x00000007020d7c11 */ /* 0x000fc600080f0c03 */
[----:B------:R-:W-:-:S05]  /*4640*/  IMAD.WIDE R2, R59, 0x10, R12 ;  /* 0x000000103b027825 */ /* 0x000fca00078e020c */
[----:B0-----:R1:W-:Y:S04]  /*4650*/  STG.E.128 desc[UR12][R2.64], R20 ;  /* 0x0000001402007986 */ /* 0x0013e8000c101d0c */
[----:B--2---:R1:W-:Y:S02]  /*4660*/  STG.E.128 desc[UR12][R2.64+0x200], R24 ;  /* 0x0002001802007986 */ /* 0x0043e4000c101d0c */
.L_x_5827:
[--C-:B------:R-:W-:Y:S01]  /*4670*/  HADD2.F32 R161, -RZ, R4.reuse.H0_H0 ;  /* 0x20000004ffa17230 */ /* 0x100fe20000004100 */
[----:B------:R-:W-:Y:S01]  /*4680*/  ISETP.GE.AND P0, PT, R113, 0x1, PT ;  /* 0x000000017100780c */ /* 0x000fe20003f06270 */
[----:B01----:R-:W-:Y:S01]  /*4690*/  HADD2.F32 R3, -RZ, R4.H1_H1 ;  /* 0x30000004ff037230 */ /* 0x003fe20000004100 */
        /* <DEDUP_REMOVED lines=29> */
[----:B------:R-:W-:Y:S01]  /*4870*/  MOV R127, RZ ;  /* 0x000000ff007f7202 */ /* 0x000fe20000000f00 */
[----:B------:R-:W-:Y:S01]  /*4880*/  FFMA.FTZ R73, R112, R151, R73 ;  /* 0x0000009770497223 */ /* 0x000fe20000010049 */
[----:B------:R-:W-:Y:S01]  /*4890*/  HFMA2.MMA R140, -RZ, RZ, 0, 0 ;  /* 0x00000000ff8c7435 */ /* 0x000fe200000001ff */
[----:B------:R-:W-:Y:S01]  /*48a0*/  MOV R125, RZ ;  /* 0x000000ff007d7202 */ /* 0x000fe20000000f00 */
[-C--:B------:R-:W-:Y:S01]  /*48b0*/  FMUL.FTZ R111, R0, R77.reuse ;  /* 0x0000004d006f7220 */ /* 0x080fe20000410000 */
[----:B------:R-:W-:Y:S01]  /*48c0*/  FFMA.FTZ R73, R110, R16, R73 ;  /* 0x000000106e497223 */ /* 0x000fe20000010049 */
[----:B------:R-:W-:Y:S01]  /*48d0*/  MOV R123, RZ ;  /* 0x000000ff007b7202 */ /* 0x000fe20000000f00 */
[----:B------:R-:W-:Y:S01]  /*48e0*/  FMUL.FTZ R109, R124, R77 ;  /* 0x0000004d7c6d7220 */ /* 0x000fe20000410000 */
        /* <DEDUP_REMOVED lines=37> */
[----:B------:R-:W-:-:S03]  /*4b40*/  LOP3.LUT R15, R15, 0xfffffe, RZ, 0xc0, !PT ;  /* 0x00fffffe0f0f7812 */ /* 0x000fc600078ec0ff */
[----:B------:R-:W-:Y:S01]  /*4b50*/  FMUL.FTZ R160, R3, R80 ;  /* 0x0000005003a07220 */ /* 0x000fe20000410000 */
[----:B------:R-:W-:Y:S01]  /*4b60*/  FMUL.FTZ R161, R161, R78 ;  /* 0x0000004ea1a17220 */ /* 0x000fe20000410000 */
[C---:B------:R-:W-:Y:S01]  /*4b70*/  IMAD R131, R79.reuse, UR7, R24 ;  /* 0x000000074f837c24 */ /* 0x040fe2000f8e0218 */
[----:B------:R-:W-:Y:S01]  /*4b80*/  IADD3 R162, R162, -R15, RZ ;  /* 0x8000000fa2a27210 */ /* 0x000fe20007ffe0ff */
[C---:B------:R-:W-:Y:S01]  /*4b90*/  IMAD.WIDE.U32 R40, R79.reuse, UR8, RZ ;  /* 0x000000084f287c25 */ /* 0x040fe2000f8e00ff */
[----:B------:R-:W2:Y:S01]  /*4ba0*/  LDC.64 R44, c[0x0][0x2d0] ;  /* 0x0000b400ff2c7b82 */ /* 0x000ea20000000a00 */
[----:B------:R-:W-:Y:S02]  /*4bb0*/  P2R R3, PR, RZ, 0x1 ;  /* 0x00000001ff037803 */ /* 0x000fe40000000000 */
[----:B------:R-:W-:Y:S01]  /*4bc0*/  FMUL.FTZ R159, R2, R81 ;  /* 0x00000051029f7220 */ /* 0x000fe20000410000 */
        /* <DEDUP_REMOVED lines=16> */
[----:B------:R-:W-:Y:S01]  /*4cd0*/  MOV R133, RZ ;  /* 0x000000ff00857202 */ /* 0x000fe20000000f00 */
[----:B------:R-:W-:Y:S01]  /*4ce0*/  UMOV UR5, URZ ;  /* 0x0000003f00057c82 */ /* 0x000fe20008000000 */
[----:B------:R-:W-:Y:S01]  /*4cf0*/  MOV R154, RZ ;  /* 0x000000ff009a7202 */ /* 0x000fe20000000f00 */
[----:B------:R-:W-:Y:S01]  /*4d00*/  UMOV UR6, URZ ;  /* 0x0000003f00067c82 */ /* 0x000fe20008000000 */
[----:B------:R-:W-:Y:S01]  /*4d10*/  IADD3 R24, R71, 0x200, RZ ;  /* 0x0000020047187810 */ /* 0x000fe20007ffe0ff */
[----:B------:R-:W-:Y:S01]  /*4d20*/  ULDC UR24, c[0x0][0x21c] ;  /* 0x0000870000187ab9 */ /* 0x000fe20000000800 */
[----:B------:R-:W-:Y:S01]  /*4d30*/  IADD3 R131, R39, R131, RZ ;  /* 0x0000008327837210 */ /* 0x000fe20007ffe0ff */
[----:B------:R-:W-:Y:S01]  /*4d40*/  ULDC UR9, c[0x0][0x218] ;  /* 0x0000860000097ab9 */ /* 0x000fe20000000800 */
[----:B------:R-:W-:Y:S01]  /*4d50*/  IADD3 R129, R41, R129, RZ ;  /* 0x0000008129817210 */ /* 0x000fe20007ffe0ff */
[----:B------:R-:W-:Y:S01]  /*4d60*/  ULDC.64 UR22, c[0x0][0x3d0] ;  /* 0x0000f40000167ab9 */ /* 0x000fe20000000a00 */
[----:B------:R-:W-:Y:S01]  /*4d70*/  ULDC.64 UR18, c[0x0][0x270] ;  /* 0x00009c0000127ab9 */ /* 0x000fe20000000a00 */
[----:B------:R-:W-:Y:S01]  /*4d80*/  ULDC.64 UR16, c[0x0][0x250] ;  /* 0x0000940000107ab9 */ /* 0x000fe20000000a00 */
[----:B------:R-:W-:Y:S01]  /*4d90*/  ULDC.64 UR10, c[0x0][0x238] ;  /* 0x00008e00000a7ab9 */ /* 0x000fe20000000a00 */
[----:B0-----:R-:W-:-:S05]  /*4da0*/  ULDC.64 UR20, c[0x0][0x370] ;  /* 0x0000dc0000147ab9 */ /* 0x001fca0000000a00 */
.L_x_5872:
[----:B------:R-:W-:Y:S02]  /*4db0*/  SHF.R.S32.HI R165, RZ, 0x1f, R133 ;  /* 0x0000001fffa57819 */ /* 0x000fe40000011485 */
[----:B------:R-:W-:Y:S02]  /*4dc0*/  MOV R2, R38 ;  /* 0x0000002600027202 */ /* 0x000fe40000000f00 */
[----:B------:R-:W-:Y:S01]  /*4dd0*/  MOV R3, R131 ;  /* 0x0000008300037202 */ /* 0x000fe20000000f00 */
[C---:B0-----:R-:W-:Y:S02]  /*4de0*/  IMAD R12, R165.reuse, UR10, RZ ;  /* 0x0000000aa50c7c24 */ /* 0x041fe4000f8e02ff */
        /* <DEDUP_REMOVED lines=13> */
[----:B---3--:R-:W3:Y:S04]  /*4ec0*/  LDG.E.128 R12, desc[UR12][R22.64] ;  /* 0x0000000c160c7981 */ /* 0x008ee8000c1e1d00 */
[----:B----4-:R-:W4:Y:S01]  /*4ed0*/  LDG.E.128 R16, desc[UR12][R22.64+0x200] ;  /* 0x0002000c16107981 */ /* 0x010f22000c1e1d00 */
        /* <DEDUP_REMOVED lines=16> */
[----:B------:R-:W-:Y:S01]  /*4fe0*/  @!P1 IADD3 R2, R55, -0x2, RZ ;  /* 0xfffffffe37029810 */ /* 0x000fe20007ffe0ff */
[----:B------:R-:W-:-:S04]  /*4ff0*/  HFMA2.MMA R3, -RZ, RZ, 0, 0 ;  /* 0x00000000ff037435 */ /* 0x000fc800000001ff */
        /* <DEDUP_REMOVED lines=8> */
[----:B---3--:R2:W-:Y:S04]  /*5080*/  STS.128 [R57], R12 ;  /* 0x0000000c39007388 */ /* 0x0085e80000000c00 */
[----:B----4-:R-:W-:Y:S01]  /*5090*/  STS.128 [R57+0x200], R16 ;  /* 0x0002001039007388 */ /* 0x010fe20000000c00 */
[----:B------:R-:W-:-:S03]  /*50a0*/  NOP ;  /* 0x0000000000007918 */ /* 0x000fc60000000000 */
[----:B------:R-:W3:Y:S01]  /*50b0*/  LDS.128 R20, [R56] ;  /* 0x0000000038147984 */ /* 0x000ee20000000c00 */
[----:B-1----:R-:W-:-:S03]  /*50c0*/  FMUL.FTZ R51, R169, R80 ;  /* 0x00000050a9337220 */ /* 0x002fc60000410000 */
[----:B------:R-:W1:Y:S04]  /*50d0*/  LDS.128 R24, [R56+0x10] ;  /* 0x0000100038187984 */ /* 0x000e680000000c00 */
[----:B0-----:R0:W-:Y:S01]  /*50e0*/  STS [R171+0x1d10], R186 ;  /* 0x001d10baab007388 */ /* 0x0011e20000000800 */
[----:B------:R-:W-:Y:S01]  /*50f0*/  BAR.SYNC.DEFER_BLOCKING 0x0 ;  /* 0x0000000000007b1d */ /* 0x000fe20000010000 */
[C---:B------:R-:W-:Y:S01]  /*5100*/  FMUL.FTZ R170, R169.reuse, R81 ;  /* 0x00000051a9aa7220 */ /* 0x040fe20000410000 */
[----:B------:R-:W-:-:S04]  /*5110*/  FMUL.FTZ R167, R169, R82 ;  /* 0x00000052a9a77220 */ /* 0x000fc80000410000 */
[----:B------:R-:W2:Y:S01]  /*5120*/  MUFU.EX2 R51, R51 ;  /* 0x0000003300337308 */ /* 0x000ea20000000800 */
[C---:B------:R-:W-:Y:S01]  /*5130*/  FMUL.FTZ R168, R169.reuse, R83 ;  /* 0x00000053a9a87220 */ /* 0x040fe20000410000 */
[----:B------:R-:W-:-:S06]  /*5140*/  FMUL.FTZ R166, R169, R84 ;  /* 0x00000054a9a67220 */ /* 0x000fcc0000410000 */
[----:B------:R-:W4:Y:S01]  /*5150*/  MUFU.EX2 R170, R170 ;  /* 0x000000aa00aa7308 */ /* 0x000f220000000800 */
[----:B------:R-:W-:-:S07]  /*5160*/  FMUL.FTZ R164, R169, R85 ;  /* 0x00000055a9a47220 */ /* 0x000fce0000410000 */
[----:B------:R-:W0:Y:S01]  /*5170*/  MUFU.EX2 R167, R167 ;  /* 0x000000a700a77308 */ /* 0x000e220000000800 */
[-C--:B--2---:R-:W-:Y:S01]  /*5180*/  FMUL.FTZ R13, R186, R51.reuse ;  /* 0x00000033ba0d7220 */ /* 0x084fe20000410000 */
[----:B------:R2:W5:Y:S06]  /*5190*/  @!P1 LDG.E.64 R2, desc[UR12][R52.64] ;  /* 0x0000000c34029981 */ /* 0x00056c000c1e1b00 */
[----:B------:R-:W3:Y:S01]  /*51a0*/  MUFU.EX2 R168, R168 ;  /* 0x000000a800a87308 */ /* 0x000ee20000000800 */
[----:B------:R-:W-:Y:S01]  /*51b0*/  FFMA.FTZ R12, R161, R51, R160 ;  /* 0x00000033a10c7223 */ /* 0x000fe200000100a0 */
[----:B------:R-:W-:Y:S01]  /*51c0*/  ISETP.NE.AND P1, PT, R71, 0x3f, PT ;  /* 0x0000003f4700780c */ /* 0x000fe20003f25270 */
[----:B--2---:R-:W-:-:S05]  /*51d0*/  FMUL.FTZ R52, R169, R86 ;  /* 0x00000056a9347220 */ /* 0x004fca0000410000 */
[----:B------:R-:W2:Y:S01]  /*51e0*/  MUFU.EX2 R166, R166 ;  /* 0x000000a600a67308 */ /* 0x000ea20000000800 */
[C---:B----4-:R-:W-:Y:S01]  /*51f0*/  FMUL.FTZ R14, R170.reuse, R13 ;  /* 0x0000000daa0e7220 */ /* 0x050fe20000410000 */
[----:B------:R-:W-:Y:S01]  /*5200*/  FMUL.FTZ R172, R169, R87 ;  /* 0x00000057a9ac7220 */ /* 0x000fe20000410000 */
[----:B------:R-:W-:-:S05]  /*5210*/  FFMA.FTZ R12, R170, R12, R159 ;  /* 0x0000000caa0c7223 */ /* 0x000fca000001009f */
[----:B------:R-:W4:Y:S01]  /*5220*/  MUFU.EX2 R164, R164 ;  /* 0x000000a400a47308 */ /* 0x000f220000000800 */
[----:B0-----:R-:W-:Y:S01]  /*5230*/  FMUL.FTZ R13, R167, R14 ;  /* 0x0000000ea70d7220 */ /* 0x001fe20000410000 */
[----:B------:R-:W-:Y:S01]  /*5240*/  FMUL.FTZ R174, R169, R88 ;  /* 0x00000058a9ae7220 */ /* 0x000fe20000410000 */
[----:B------:R-:W-:-:S05]  /*5250*/  FFMA.FTZ R12, R167, R12, R158 ;  /* 0x0000000ca70c7223 */ /* 0x000fca000001009e */
[----:B------:R-:W0:Y:S01]  /*5260*/  MUFU.EX2 R52, R52 ;  /* 0x0000003400347308 */ /* 0x000e220000000800 */
[C---:B---3--:R-:W-:Y:S01]  /*5270*/  FMUL.FTZ R13, R168.reuse, R13 ;  /* 0x0000000da80d7220 */ /* 0x048fe20000410000 */
[----:B------:R-:W-:Y:S01]  /*5280*/  FMUL.FTZ R176, R169, R89 ;  /* 0x00000059a9b07220 */ /* 0x000fe20000410000 */
[----:B------:R-:W-:Y:S01]  /*5290*/  FFMA.FTZ R12, R168, R12, R157 ;  /* 0x0000000ca80c7223 */ /* 0x000fe2000001009d */
[----:B------:R-:W-:-:S04]  /*52a0*/  @P1 LEA R199, R71, R60, 0x2 ;  /* 0x0000003c47c71211 */ /* 0x000fc800078e10ff */
[----:B------:R-:W3:Y:S01]  /*52b0*/  MUFU.EX2 R172, R172 ;  /* 0x000000ac00ac7308 */ /* 0x000ee20000000800 */
[C---:B--2---:R-:W-:Y:S01]  /*52c0*/  FMUL.FTZ R13, R166.reuse, R13 ;  /* 0x0000000da60d7220 */ /* 0x044fe20000410000 */
[C---:B------:R-:W-:Y:S01]  /*52d0*/  FMUL.FTZ R178, R169.reuse, R90 ;  /* 0x0000005aa9b27220 */ /* 0x040fe20000410000 */
[----:B------:R-:W-:Y:S01]  /*52e0*/  FFMA.FTZ R12, R166, R12, R155 ;  /* 0x0000000ca60c7223 */ /* 0x000fe2000001009b */
[----:B------:R-:W-:-:S04]  /*52f0*/  FMUL.FTZ R180, R169, R91 ;  /* 0x0000005ba9b47220 */ /* 0x000fc80000410000 */
[----:B------:R-:W2:Y:S01]  /*5300*/  MUFU.EX2 R174, R174 ;  /* 0x000000ae00ae7308 */ /* 0x000ea20000000800 */
[C---:B----4-:R-:W-:Y:S01]  /*5310*/  FMUL.FTZ R13, R164.reuse, R13 ;  /* 0x0000000da40d7220 */ /* 0x050fe20000410000 */
[----:B------:R-:W-:Y:S01]  /*5320*/  FFMA.FTZ R12, R164, R12, R153 ;  /* 0x0000000ca40c7223 */ /* 0x000fe20000010099 */
[----:B------:R-:W4:Y:S05]  /*5330*/  @P1 LDS R199, [R199+0x2514] ;  /* 0x00251400c7c71984 */ /* 0x000f2a0000000800 */
[----:B------:R-:W1:Y:S01]  /*5340*/  MUFU.EX2 R176, R176 ;  /* 0x000000b000b07308 */ /* 0x000e620000000800 */
[C---:B0-----:R-:W-:Y:S01]  /*5350*/  FMUL.FTZ R13, R52.reuse, R13 ;  /* 0x0000000d340d7220 */ /* 0x041fe20000410000 */
[----:B------:R-:W-:Y:S01]  /*5360*/  FMUL.FTZ R182, R169, R92 ;  /* 0x0000005ca9b67220 */ /* 0x000fe20000410000 */
[----:B------:R-:W-:-:S05]  /*5370*/  FFMA.FTZ R12, R52, R12, R151 ;  /* 0x0000000c340c7223 */ /* 0x000fca0000010097 */
[----:B------:R-:W0:Y:S01]  /*5380*/  MUFU.EX2 R178, R178 ;  /* 0x000000b200b27308 */ /* 0x000e220000000800 */
[C---:B---3--:R-:W-:Y:S01]  /*5390*/  FMUL.FTZ R13, R172.reuse, R13 ;  /* 0x0000000dac0d7220 */ /* 0x048fe20000410000 */
[----:B------:R-:W-:Y:S01]  /*53a0*/  FMUL.FTZ R184, R169, R93 ;  /* 0x0000005da9b87220 */ /* 0x000fe20000410000 */
[----:B------:R-:W-:-:S05]  /*53b0*/  FFMA.FTZ R12, R172, R12, R149 ;  /* 0x0000000cac0c7223 */ /* 0x000fca0000010095 */
[----:B------:R-:W3:Y:S01]  /*53c0*/  MUFU.EX2 R180, R180 ;  /* 0x000000b400b47308 */ /* 0x000ee20000000800 */
[C---:B--2---:R-:W-:Y:S01]  /*53d0*/  FMUL.FTZ R13, R174.reuse, R13 ;  /* 0x0000000dae0d7220 */ /* 0x044fe20000410000 */
[----:B------:R-:W-:Y:S01]  /*53e0*/  FFMA.FTZ R12, R174, R12, R147 ;  /* 0x0000000cae0c7223 */ /* 0x000fe20000010093 */
[----:B------:R-:W-:-:S05]  /*53f0*/  FMUL.FTZ R190, R169, R94 ;  /* 0x0000005ea9be7220 */ /* 0x000fca0000410000 */
[----:B------:R-:W2:Y:S01]  /*5400*/  MUFU.EX2 R182, R182 ;  /* 0x000000b600b67308 */ /* 0x000ea20000000800 */
[C---:B-1----:R-:W-:Y:S01]  /*5410*/  FMUL.FTZ R13, R176.reuse, R13 ;  /* 0x0000000db00d7220 */ /* 0x042fe20000410000 */
[----:B------:R-:W-:-:S06]  /*5420*/  FFMA.FTZ R12, R176, R12, R145 ;  /* 0x0000000cb00c7223 */ /* 0x000fcc0000010091 */
[----:B------:R-:W1:Y:S01]  /*5430*/  MUFU.EX2 R184, R184 ;  /* 0x000000b800b87308 */ /* 0x000e620000000800 */
[C---:B0-----:R-:W-:Y:S01]  /*5440*/  FMUL.FTZ R13, R178.reuse, R13 ;  /* 0x0000000db20d7220 */ /* 0x041fe20000410000 */
[----:B------:R-:W-:-:S06]  /*5450*/  FFMA.FTZ R12, R178, R12, R143 ;  /* 0x0000000cb20c7223 */ /* 0x000fcc000001008f */
[----:B------:R-:W0:Y:S01]  /*5460*/  MUFU.EX2 R190, R190 ;  /* 0x000000be00be7308 */ /* 0x000e220000000800 */
[C---:B---3--:R-:W-:Y:S01]  /*5470*/  FMUL.FTZ R13, R180.reuse, R13 ;  /* 0x0000000db40d7220 */ /* 0x048fe20000410000 */
[----:B------:R-:W-:-:S03]  /*5480*/  FFMA.FTZ R12, R180, R12, R141 ;  /* 0x0000000cb40c7223 */ /* 0x000fc6000001008d */
[C---:B--2---:R-:W-:Y:S01]  /*5490*/  FMUL.FTZ R13, R182.reuse, R13 ;  /* 0x0000000db60d7220 */ /* 0x044fe20000410000 */
[----:B------:R-:W-:-:S03]  /*54a0*/  FFMA.FTZ R12, R182, R12, R139 ;  /* 0x0000000cb60c7223 */ /* 0x000fc6000001008b */
[C---:B-1----:R-:W-:Y:S01]  /*54b0*/  FMUL.FTZ R13, R184.reuse, R13 ;  /* 0x0000000db80d7220 */ /* 0x042fe20000410000 */
[----:B------:R-:W-:Y:S01]  /*54c0*/  FFMA.FTZ R14, R184, R12, R137 ;  /* 0x0000000cb80e7223 */ /* 0x000fe20000010089 */
[--C-:B------:R-:W-:Y:S02]  /*54d0*/  HADD2.F32 R194, -RZ, R20.reuse.H0_H0 ;  /* 0x20000014ffc27230 */ /* 0x100fe40000004100 */
[----:B------:R-:W-:Y:S02]  /*54e0*/  HADD2.F32 R198, -RZ, R20.H1_H1 ;  /* 0x30000014ffc67230 */ /* 0x000fe40000004100 */
[--C-:B------:R-:W-:Y:S02]  /*54f0*/  HADD2.F32 R200, -RZ, R21.reuse.H0_H0 ;  /* 0x20000015ffc87230 */ /* 0x100fe40000004100 */
[C---:B0-----:R-:W-:Y:S01]  /*5500*/  FMUL.FTZ R12, R190.reuse, R13 ;  /* 0x0000000dbe0c7220 */ /* 0x041fe20000410000 */
[----:B------:R-:W-:Y:S02]  /*5510*/  HADD2.F32 R202, -RZ, R21.H1_H1 ;  /* 0x30000015ffca7230 */ /* 0x000fe40000004100 */
[----:B------:R-:W-:Y:S01]  /*5520*/  FFMA.FTZ R13, R190, R14, R135 ;  /* 0x0000000ebe0d7223 */ /* 0x000fe20000010087 */
[----:B------:R-:W-:-:S02]  /*5530*/  HADD2.F32 R204, -RZ, R22.H0_H0 ;  /* 0x20000016ffcc7230 */ /* 0x000fc40000004100 */
        /* <DEDUP_REMOVED lines=22> */
.L_x_5830:
[----:B------:R-:W-:Y:S05]  /*56a0*/  BSYNC B0 ;  /* 0x0000000000007941 */ /* 0x000fea0003800000 */
.L_x_5829:
        /* <DEDUP_REMOVED lines=64> */
.L_x_5891:
[----:B------:R-:W-:Y:S01]  /*5ab0*/  ISETP.GE.AND P2, PT, R62, 0x10, PT ;  /* 0x000000103e00780c */ /* 0x000fe20003f46270 */
[----:B------:R-:W-:-:S12]  /*5ac0*/  UMOV UR7, 0xffffffff ;  /* 0xffffffff00077882 */ /* 0x000fd80000000000 */
[C---:B0-2---:R-:W-:Y:S01]  /*5ad0*/  @P2 FFMA.FTZ R15, R14.reuse, R16, R15 ;  /* 0x000000100e0f2223 */ /* 0x045fe2000001000f */
[----:B---3--:R-:W-:Y:S01]  /*5ae0*/  @P2 FMUL.FTZ R14, R14, R17 ;  /* 0x000000110e0e2220 */ /* 0x008fe20000410000 */
[----:B------:R-:W-:Y:S06]  /*5af0*/  BRA.DIV UR7, `(.L_x_5833) ;  /* 0x0000003e07c47947 */ /* 0x000fec000b800000 */
.L_x_5894:
[----:B------:R-:W-:-:S03]  /*5b00*/  UMOV UR7, 0xffffffff ;  /* 0xffffffff00077882 */ /* 0x000fc60000000000 */
[----:B------:R-:W-:Y:S05]  /*5b10*/  BRA.DIV UR7, `(.L_x_5834) ;  /* 0x0000003e07e47947 */ /* 0x000fea000b800000 */
.L_x_5897:
[----:B------:R-:W-:-:S03]  /*5b20*/  UMOV UR7, 0xffffffff ;  /* 0xffffffff00077882 */ /* 0x000fc60000000000 */
[----:B------:R-:W-:Y:S05]  /*5b30*/  BRA.DIV UR7, `(.L_x_5835) ;  /* 0x0000004207047947 */ /* 0x000fea000b800000 */
[----:B------:R-:W0:Y:S04]  /*5b40*/  SHFL.UP PT, R14, R14, 0x1, RZ ;  /* 0x042000000e0e7989 */ /* 0x000e2800000e00ff */
[----:B------:R-:W2:Y:S04]  /*5b50*/  SHFL.UP PT, R15, R15, 0x1, RZ ;  /* 0x042000000f0f7989 */ /* 0x000ea800000e00ff */
[----:B------:R3:W4:Y:S04]  /*5b60*/  SHFL.IDX PT, R16, R2, RZ, 0x1f ;  /* 0x00001fff02107589 */ /* 0x00072800000e0000 */
[----:B------:R3:W0:Y:S02]  /*5b70*/  SHFL.IDX PT, R17, R3, RZ, 0x1f ;  /* 0x00001fff03117589 */ /* 0x00062400000e0000 */
.L_x_5903:
[C---:B0-2---:R-:W-:Y:S01]  /*5b80*/  @P3 FFMA.FTZ R17, R14.reuse, R17, R15 ;  /* 0x000000110e113223 */ /* 0x045fe2000001000f */
[----:B----4-:R-:W-:-:S03]  /*5b90*/  @P3 FMUL.FTZ R16, R14, R16 ;  /* 0x000000100e103220 */ /* 0x010fc60000410000 */
[C---:B------:R-:W-:Y:S01]  /*5ba0*/  FFMA.FTZ R19, R12.reuse, R17, R13 ;  /* 0x000000110c137223 */ /* 0x040fe2000001000d */
[----:B------:R-:W-:-:S05]  /*5bb0*/  FMUL.FTZ R18, R12, R16 ;  /* 0x000000100c127220 */ /* 0x000fca0000410000 */
[----:B------:R0:W-:Y:S02]  /*5bc0*/  STS.128 [R24+0x1900], R16 ;  /* 0x0019001018007388 */ /* 0x0001e40000000c00 */
.L_x_5831:
[----:B------:R-:W-:Y:S05]  /*5bd0*/  WARPSYNC.ALL ;  /* 0x0000000000007948 */ /* 0x000fea0003800000 */
[----:B------:R-:W-:Y:S01]  /*5be0*/  BAR.SYNC.DEFER_BLOCKING 0x0 ;  /* 0x0000000000007b1d */ /* 0x000fe20000010000 */
[C---:B-1-3--:R-:W-:Y:S01]  /*5bf0*/  FMUL.FTZ R3, R190.reuse, R199 ;  /* 0x000000c7be037220 */ /* 0x04afe20000410000 */
[----:B------:R-:W-:Y:S01]  /*5c00*/  FFMA.FTZ R2, R190, R216, R219 ;  /* 0x000000d8be027223 */ /* 0x000fe200000100db */
        /* <DEDUP_REMOVED lines=25> */
[----:B------:R2:W3:Y:S02]  /*5da0*/  @!P0 LDS.64 R2, [R14+0x2610] ;  /* 0x002610000e028984 */ /* 0x0004e40000000a00 */
[C---:B0-----:R-:W-:Y:S01]  /*5db0*/  FMUL.FTZ R16, R168.reuse, R13 ;  /* 0x0000000da8107220 */ /* 0x041fe20000410000 */
        /* <DEDUP_REMOVED lines=25> */
[----:B--23--:R-:W-:Y:S05]  /*5f50*/  @P1 BRA `(.L_x_5836) ;  /* 0x0000000000b81947 */ /* 0x00cfea0003800000 */
        /* <DEDUP_REMOVED lines=39> */
.L_x_5920:
[C---:B--2-4-:R-:W-:Y:S01]  /*61d0*/  @P5 FFMA.FTZ R19, R16.reuse, R19, R17 ;  /* 0x0000001310135223 */ /* 0x054fe20000010011 */
[----:B------:R-:W-:Y:S01]  /*61e0*/  @P5 FMUL.FTZ R18, R16, R18 ;  /* 0x0000001210125220 */ /* 0x000fe20000410000 */
[-C--:B-1-3--:R-:W-:Y:S01]  /*61f0*/  FFMA.FTZ R3, R3, R218.reuse, R220 ;  /* 0x000000da03037223 */ /* 0x08afe200000100dc */
[----:B------:R-:W-:Y:S01]  /*6200*/  FMUL.FTZ R2, R2, R218 ;  /* 0x000000da02027220 */ /* 0x000fe20000410000 */
[C---:B------:R-:W-:Y:S01]  /*6210*/  FFMA.FTZ R17, R14.reuse, R19, R15 ;  /* 0x000000130e117223 */ /* 0x040fe2000001000f */
[----:B------:R-:W-:-:S05]  /*6220*/  FMUL.FTZ R16, R14, R18 ;  /* 0x000000120e107220 */ /* 0x000fca0000410000 */
[----:B------:R1:W-:Y:S02]  /*6230*/  STS.128 [R221+0x1b10], R16 ;  /* 0x001b1010dd007388 */ /* 0x0003e40000000c00 */
.L_x_5836:
[----:B------:R-:W-:Y:S05]  /*6240*/  WARPSYNC.ALL ;  /* 0x0000000000007948 */ /* 0x000fea0003800000 */
[----:B------:R-:W-:Y:S01]  /*6250*/  ISETP.NE.AND P0, PT, R71, RZ, PT ;  /* 0x000000ff4700720c */ /* 0x000fe20003f05270 */
[----:B0-----:R-:W-:Y:S01]  /*6260*/  FMUL.FTZ R13, R194, R189 ;  /* 0x000000bdc20d7220 */ /* 0x001fe20000410000 */
[----:B------:R-:W-:Y:S01]  /*6270*/  FMUL.FTZ R198, R198, R187 ;  /* 0x000000bbc6c67220 */ /* 0x000fe20000410000 */
[----:B------:R-:W-:Y:S01]  /*6280*/  BAR.SYNC.DEFER_BLOCKING 0x0 ;  /* 0x0000000000007b1d */ /* 0x000fe20000010000 */
        /* <DEDUP_REMOVED lines=11> */
[----:B------:R-:W-:Y:S01]  /*6340*/  MOV R12, R71 ;  /* 0x00000047000c7202 */ /* 0x000fe20000000f00 */
[----:B------:R-:W-:-:S02]  /*6350*/  IMAD R14, R46, UR15, RZ ;  /* 0x0000000f2e0e7c24 */ /* 0x000fc4000f8e02ff */
[----:B------:R-:W-:Y:S01]  /*6360*/  FFMA.FTZ R13, R120, R202, R13 ;  /* 0x000000ca780d7223 */ /* 0x000fe2000001000d */
[----:B------:R-:W-:Y:S01]  /*6370*/  FMUL.FTZ R215, R215, R24 ;  /* 0x00000018d7d77220 */ /* 0x000fe20000410000 */
[----:B------:R-:W-:Y:S01]  /*6380*/  FMUL.FTZ R209, R209, R195 ;  /* 0x000000c3d1d17220 */ /* 0x000fe20000410000 */
[----:B-1----:R-:W-:Y:S02]  /*6390*/  IMAD R17, R47, UR14, R14 ;  /* 0x0000000e2f117c24 */ /* 0x002fe4000f8e020e */
[----:B------:R-:W-:Y:S01]  /*63a0*/  FFMA.FTZ R13, R118, R204, R13 ;  /* 0x000000cc760d7223 */ /* 0x000fe2000001000d */
[----:B------:R-:W-:Y:S01]  /*63b0*/  FMUL.FTZ R205, R205, R188 ;  /* 0x000000bccdcd7220 */ /* 0x000fe20000410000 */
[----:B------:R-:W-:Y:S01]  /*63c0*/  FMUL.FTZ R196, R196, R193 ;  /* 0x000000c1c4c47220 */ /* 0x000fe20000410000 */
[----:B------:R-:W-:Y:S01]  /*63d0*/  IADD3 R194, -R156, UR4, RZ ;  /* 0x000000049cc27c10 */ /* 0x000fe2000fffe1ff */
[----:B------:R-:W-:Y:S01]  /*63e0*/  FFMA.FTZ R13, R116, R206, R13 ;  /* 0x000000ce740d7223 */ /* 0x000fe2000001000d */
[----:B------:R-:W-:Y:S01]  /*63f0*/  FMUL.FTZ R201, R201, R186 ;  /* 0x000000bac9c97220 */ /* 0x000fe20000410000 */
[----:B------:R-:W0:Y:S01]  /*6400*/  LDS R19, [R214+0x1b14] ;  /* 0x001b1400d6137984 */ /* 0x000e220000000800 */
[----:B------:R-:W-:Y:S01]  /*6410*/  BSSY B0, `(.L_x_5838) ;  /* 0x000006e000007945 */ /* 0x000fe20003800000 */
[----:B------:R-:W-:-:S04]  /*6420*/  FFMA.FTZ R13, R114, R208, R13 ;  /* 0x000000d0720d7223 */ /* 0x000fc8000001000d */
[----:B------:R-:W-:-:S04]  /*6430*/  FFMA.FTZ R13, R112, R210, R13 ;  /* 0x000000d2700d7223 */ /* 0x000fc8000001000d */
[----:B------:R-:W-:-:S04]  /*6440*/  FFMA.FTZ R13, R110, R213, R13 ;  /* 0x000000d56e0d7223 */ /* 0x000fc8000001000d */
[----:B------:R-:W-:Y:S01]  /*6450*/  FFMA.FTZ R15, R108, R212, R13 ;  /* 0x000000d46c0f7223 */ /* 0x000fe2000001000d */
[----:B------:R-:W-:-:S03]  /*6460*/  HFMA2.MMA R13, -RZ, RZ, 0, 0 ;  /* 0x00000000ff0d7435 */ /* 0x000fc600000001ff */
[----:B------:R-:W-:-:S04]  /*6470*/  FFMA.FTZ R15, R106, R215, R15 ;  /* 0x000000d76a0f7223 */ /* 0x000fc8000001000f */
[----:B------:R-:W-:Y:S01]  /*6480*/  FFMA.FTZ R15, R104, R209, R15 ;  /* 0x000000d1680f7223 */ /* 0x000fe2000001000f */
[----:B------:R-:W-:Y:S01]  /*6490*/  FMUL.FTZ R209, R50, R181 ;  /* 0x000000b532d17220 */ /* 0x000fe20000410000 */
[----:B------:R-:W-:-:S04]  /*64a0*/  IMAD.WIDE.U32 R12, R46, UR14, R12 ;  /* 0x0000000e2e0c7c25 */ /* 0x000fc8000f8e000c */
[----:B------:R-:W-:Y:S01]  /*64b0*/  FFMA.FTZ R205, R102, R205, R15 ;  /* 0x000000cd66cd7223 */ /* 0x000fe2000001000f */
[----:B------:R-:W-:Y:S01]  /*64c0*/  FMUL.FTZ R209, R118, R209 ;  /* 0x000000d176d17220 */ /* 0x000fe20000410000 */
[----:B------:R-:W-:Y:S01]  /*64d0*/  IADD3 R13, R13, R17, RZ ;  /* 0x000000110d0d7210 */ /* 0x000fe20007ffe0ff */
[----:B------:R-:W-:Y:S02]  /*64e0*/  IMAD R17, R75, UR20, RZ ;  /* 0x000000144b117c24 */ /* 0x000fe4000f8e02ff */
[----:B------:R-:W-:Y:S01]  /*64f0*/  FFMA.FTZ R205, R100, R196, R205 ;  /* 0x000000c464cd7223 */ /* 0x000fe200000100cd */
[----:B------:R-:W-:Y:S01]  /*6500*/  @!P0 LEA R196, R133, R60, 0x3 ;  /* 0x0000003c85c48211 */ /* 0x000fe200078e18ff */
[----:B------:R-:W-:Y:S02]  /*6510*/  IMAD R17, R72, UR21, R17 ;  /* 0x0000001548117c24 */ /* 0x000fe4000f8e0211 */
[----:B------:R-:W-:Y:S01]  /*6520*/  FFMA.FTZ R205, R98, R201, R205 ;  /* 0x000000c962cd7223 */ /* 0x000fe200000100cd */
[----:B------:R-:W-:Y:S01]  /*6530*/  IMAD.WIDE.U32 R12, R72, UR20, R12 ;  /* 0x00000014480c7c25 */ /* 0x000fe2000f8e000c */
[----:B------:R1:W-:Y:S03]  /*6540*/  @!P0 STS.64 [R196+0x2610], R2 ;  /* 0x00261002c4008388 */ /* 0x0003e60000000a00 */
[----:B0-----:R-:W-:Y:S01]  /*6550*/  FFMA.FTZ R18, R19, R199, R216 ;  /* 0x000000c713127223 */ /* 0x001fe200000100d8 */
[----:B------:R-:W-:Y:S01]  /*6560*/  FMUL.FTZ R199, R192, R191 ;  /* 0x000000bfc0c77220 */ /* 0x000fe20000410000 */
[----:B------:R-:W-:Y:S01]  /*6570*/  IADD3 R15, R13, R17, RZ ;  /* 0x000000110d0f7210 */ /* 0x000fe20007ffe0ff */
[----:B------:R-:W-:Y:S01]  /*6580*/  FMUL.FTZ R13, R50, R189 ;  /* 0x000000bd320d7220 */ /* 0x000fe20000410000 */
[----:B------:R-:W-:Y:S01]  /*6590*/  LEA R16, P1, R12, UR22, 0x2 ;  /* 0x000000160c107c11 */ /* 0x000fe2000f8210ff */
[----:B------:R-:W-:Y:S01]  /*65a0*/  FFMA.FTZ R190, R190, R18, R219 ;  /* 0x00000012bebe7223 */ /* 0x000fe200000100db */
[----:B------:R-:W-:Y:S01]  /*65b0*/  IADD3 R14, P2, R28, R12, RZ ;  /* 0x0000000c1c0e7210 */ /* 0x000fe20007f5e0ff */
[----:B------:R-:W-:Y:S01]  /*65c0*/  FMUL.FTZ R19, R0, R13 ;  /* 0x0000000d00137220 */ /* 0x000fe20000410000 */
[----:B------:R-:W-:Y:S01]  /*65d0*/  LEA.HI.X R17, R12, UR23, R15, 0x2, P1 ;  /* 0x000000170c117c11 */ /* 0x000fe200088f140f */
[----:B------:R-:W-:Y:S01]  /*65e0*/  IMAD R13, R194, -0x400, RZ ;  /* 0xfffffc00c20d7824 */ /* 0x000fe200078e02ff */
[----:B------:R-:W-:Y:S01]  /*65f0*/  SHF.L.U32 R12, R71, 0x4, RZ ;  /* 0x00000004470c7819 */ /* 0x000fe200000006ff */
[----:B------:R-:W-:Y:S01]  /*6600*/  FMUL.FTZ R194, R96, R199 ;  /* 0x000000c760c27220 */ /* 0x000fe20000410000 */
[----:B-1----:R-:W-:Y:S01]  /*6610*/  IADD3 R2, R156, -UR4, RZ ;  /* 0x800000049c027c10 */ /* 0x002fe2000fffe0ff */
[----:B------:R-:W-:Y:S01]  /*6620*/  FMUL.FTZ R199, R50, R187 ;  /* 0x000000bb32c77220 */ /* 0x000fe20000410000 */
[----:B------:R-:W-:Y:S01]  /*6630*/  LEA.HI.SX32 R201, R12, R12, 0x1b ;  /* 0x0000000c0cc97211 */ /* 0x000fe200078fdaff */
[----:B------:R-:W-:-:S04]  /*6640*/  IMAD.WIDE R12, R13, 0x4, R16 ;  /* 0x000000040d0c7825 */ /* 0x000fc800078e0210 */
[----:B------:R-:W-:Y:S01]  /*6650*/  FFMA.FTZ R17, R184, R190, R217 ;  /* 0x000000beb8117223 */ /* 0x000fe200000100d9 */
[C---:B------:R-:W-:Y:S01]  /*6660*/  FMUL.FTZ R3, R50.reuse, R179 ;  /* 0x000000b332037220 */ /* 0x040fe20000410000 */
[----:B------:R-:W-:Y:S01]  /*6670*/  LEA R192, R201, R60, 0x2 ;  /* 0x0000003cc9c07211 */ /* 0x000fe200078e10ff */
[----:B------:R-:W-:Y:S01]  /*6680*/  FMUL.FTZ R201, R50, R185 ;  /* 0x000000b932c97220 */ /* 0x000fe20000410000 */
[----:B------:R-:W-:Y:S01]  /*6690*/  FFMA.FTZ R182, R182, R17, R211 ;  /* 0x00000011b6b67223 */ /* 0x000fe200000100d3 */
[----:B------:R-:W-:Y:S01]  /*66a0*/  LEA R2, R2, 0xfffffc00, 0xa ;  /* 0xfffffc0002027811 */ /* 0x000fe200078e50ff */
[----:B------:R-:W-:Y:S01]  /*66b0*/  FMUL.FTZ R199, R124, R199 ;  /* 0x000000c77cc77220 */ /* 0x000fe20000410000 */
[----:B------:R0:W-:Y:S01]  /*66c0*/  STS [R192+0x850], R19 ;  /* 0x00085013c0007388 */ /* 0x0001e20000000800 */
[----:B------:R-:W-:Y:S01]  /*66d0*/  FMUL.FTZ R201, R122, R201 ;  /* 0x000000c97ac97220 */ /* 0x000fe20000410000 */
[----:B------:R-:W-:Y:S01]  /*66e0*/  FMUL.FTZ R3, R116, R3 ;  /* 0x0000000374037220 */ /* 0x000fe20000410000 */
[----:B------:R-:W-:Y:S01]  /*66f0*/  FADD.FTZ R16, R205, R194 ;  /* 0x000000c2cd107221 */ /* 0x000fe20000010000 */
[----:B------:R1:W-:Y:S01]  /*6700*/  STS [R192+0x854], R199 ;  /* 0x000854c7c0007388 */ /* 0x0003e20000000800 */
[C---:B------:R-:W-:Y:S01]  /*6710*/  FMUL.FTZ R205, R50.reuse, R183 ;  /* 0x000000b732cd7220 */ /* 0x040fe20000410000 */
[----:B------:R-:W-:Y:S01]  /*6720*/  FMUL.FTZ R211, R50, R26 ;  /* 0x0000001a32d37220 */ /* 0x000fe20000410000 */
[----:B------:R-:W-:Y:S01]  /*6730*/  IADD3.X R15, R29, R15, RZ, P2, !PT ;  /* 0x0000000f1d0f7210 */ /* 0x000fe200017fe4ff */
[----:B------:R2:W-:Y:S01]  /*6740*/  STS [R192+0x858], R201 ;  /* 0x000858c9c0007388 */ /* 0x0005e20000000800 */
[----:B------:R-:W-:Y:S01]  /*6750*/  FMUL.FTZ R205, R120, R205 ;  /* 0x000000cd78cd7220 */ /* 0x000fe20000410000 */
[----:B0-----:R-:W-:Y:S01]  /*6760*/  FFMA.FTZ R19, R180, R182, R207 ;  /* 0x000000b6b4137223 */ /* 0x001fe200000100cf */
[----:B------:R-:W-:Y:S01]  /*6770*/  FMUL.FTZ R207, R50, R175 ;  /* 0x000000af32cf7220 */ /* 0x000fe20000410000 */
[----:B------:R0:W-:Y:S01]  /*6780*/  STS [R192+0x864], R3 ;  /* 0x00086403c0007388 */ /* 0x0001e20000000800 */
[----:B------:R-:W-:Y:S01]  /*6790*/  FMUL.FTZ R211, R110, R211 ;  /* 0x000000d36ed37220 */ /* 0x000fe20000410000 */
[----:B------:R-:W-:Y:S01]  /*67a0*/  FFMA.FTZ R178, R178, R19, R203 ;  /* 0x00000013b2b27223 */ /* 0x000fe200000100cb */
[C---:B------:R-:W-:Y:S01]  /*67b0*/  FMUL.FTZ R203, R50.reuse, R177 ;  /* 0x000000b132cb7220 */ /* 0x040fe20000410000 */
[----:B-1----:R-:W-:Y:S01]  /*67c0*/  FMUL.FTZ R199, R50, R195 ;  /* 0x000000c332c77220 */ /* 0x002fe20000410000 */
[----:B------:R-:W-:Y:S01]  /*67d0*/  FMUL.FTZ R207, R112, R207 ;  /* 0x000000cf70cf7220 */ /* 0x000fe20000410000 */
[----:B------:R-:W-:Y:S01]  /*67e0*/  FFMA.FTZ R176, R176, R178, R197 ;  /* 0x000000b2b0b07223 */ /* 0x000fe200000100c5 */
[C---:B------:R-:W-:Y:S01]  /*67f0*/  FMUL.FTZ R197, R50.reuse, R24 ;  /* 0x0000001832c57220 */ /* 0x040fe20000410000 */
[----:B--2---:R-:W-:Y:S01]  /*6800*/  FMUL.FTZ R201, R50, R188 ;  /* 0x000000bc32c97220 */ /* 0x004fe20000410000 */
[----:B------:R-:W-:Y:S01]  /*6810*/  FMUL.FTZ R203, R114, R203 ;  /* 0x000000cb72cb7220 */ /* 0x000fe20000410000 */
[----:B------:R-:W-:Y:S01]  /*6820*/  FFMA.FTZ R174, R174, R176, R171 ;  /* 0x000000b0aeae7223 */ /* 0x000fe200000100ab */
[C---:B------:R-:W-:Y:S01]  /*6830*/  FMUL.FTZ R171, R50.reuse, R173 ;  /* 0x000000ad32ab7220 */ /* 0x040fe20000410000 */
[----:B0-----:R-:W-:Y:S01]  /*6840*/  FMUL.FTZ R3, R50, R193 ;  /* 0x000000c132037220 */ /* 0x001fe20000410000 */
[----:B------:R-:W-:Y:S01]  /*6850*/  FMUL.FTZ R197, R106, R197 ;  /* 0x000000c56ac57220 */ /* 0x000fe20000410000 */
[----:B------:R-:W-:Y:S01]  /*6860*/  FFMA.FTZ R169, R172, R174, R169 ;  /* 0x000000aeaca97223 */ /* 0x000fe200000100a9 */
[----:B------:R-:W-:Y:S01]  /*6870*/  FMUL.FTZ R171, R108, R171 ;  /* 0x000000ab6cab7220 */ /* 0x000fe20000410000 */
[----:B------:R-:W-:Y:S01]  /*6880*/  FMUL.FTZ R199, R104, R199 ;  /* 0x000000c768c77220 */ /* 0x000fe20000410000 */
[----:B------:R-:W-:Y:S01]  /*6890*/  FMUL.FTZ R201, R102, R201 ;  /* 0x000000c966c97220 */ /* 0x000fe20000410000 */
[----:B------:R-:W-:Y:S01]  /*68a0*/  FFMA.FTZ R52, R52, R169, R21 ;  /* 0x000000a934347223 */ /* 0x000fe20000010015 */
[----:B------:R-:W-:Y:S01]  /*68b0*/  IADD3 R21, -R2, UR9, -R71 ;  /* 0x0000000902157c10 */ /* 0x000fe2000fffe947 */
[----:B------:R0:W-:Y:S01]  /*68c0*/  STS [R192+0x874], R171 ;  /* 0x000874abc0007388 */ /* 0x0001e20000000800 */
[----:B------:R-:W-:Y:S01]  /*68d0*/  FMUL.FTZ R3, R100, R3 ;  /* 0x0000000364037220 */ /* 0x000fe20000410000 */
[----:B------:R-:W-:Y:S01]  /*68e0*/  FFMA.FTZ R23, R164, R52, R23 ;  /* 0x00000034a4177223 */ /* 0x000fe20000010017 */
[----:B------:R-:W-:Y:S01]  /*68f0*/  ISETP.GE.AND P1, PT, R21, 0x1, PT ;  /* 0x000000011500780c */ /* 0x000fe20003f26270 */
[----:B------:R1:W-:Y:S02]  /*6900*/  STS [R192+0x85c], R205 ;  /* 0x00085ccdc0007388 */ /* 0x0003e40000000800 */
[----:B------:R-:W-:Y:S01]  /*6910*/  FFMA.FTZ R166, R166, R23, R25 ;  /* 0x00000017a6a67223 */ /* 0x000fe20000010019 */
[C---:B------:R-:W-:Y:S01]  /*6920*/  FMUL.FTZ R25, R50.reuse, R186 ;  /* 0x000000ba32197220 */ /* 0x040fe20000410000 */
[----:B------:R1:W-:Y:S01]  /*6930*/  STS [R192+0x860], R209 ;  /* 0x000860d1c0007388 */ /* 0x0003e20000000800 */
[----:B0-----:R-:W-:-:S02]  /*6940*/  FMUL.FTZ R171, R50, R191 ;  /* 0x000000bf32ab7220 */ /* 0x001fc40000410000 */
[----:B------:R-:W-:Y:S01]  /*6950*/  FMUL.FTZ R25, R98, R25 ;  /* 0x0000001962197220 */ /* 0x000fe20000410000 */
[----:B------:R-:W-:Y:S01]  /*6960*/  FFMA.FTZ R27, R168, R166, R27 ;  /* 0x000000a6a81b7223 */ /* 0x000fe2000001001b */
[----:B------:R1:W-:Y:S01]  /*6970*/  STS [R192+0x868], R203 ;  /* 0x000868cbc0007388 */ /* 0x0003e20000000800 */
[----:B------:R-:W-:Y:S02]  /*6980*/  FMUL.FTZ R171, R96, R171 ;  /* 0x000000ab60ab7220 */ /* 0x000fe40000410000 */
        /* <DEDUP_REMOVED lines=22> */
.L_x_5839:
[----:B------:R-:W-:Y:S05]  /*6af0*/  BSYNC B0 ;  /* 0x0000000000007941 */ /* 0x000fea0003800000 */
.L_x_5838:
[--C-:B------:R-:W-:Y:S02]  /*6b00*/  HADD2.F32 R14, -RZ, R4.reuse.H0_H0 ;  /* 0x20000004ff0e7230 */ /* 0x100fe40000004100 */
[----:B------:R-:W-:Y:S01]  /*6b10*/  FFMA.FTZ R51, R51, R53, R20 ;  /* 0x0000003533337223 */ /* 0x000fe20000010014 */
[----:B------:R-:W-:Y:S02]  /*6b20*/  HADD2.F32 R20, -RZ, R4.H1_H1 ;  /* 0x30000004ff147230 */ /* 0x000fe40000004100 */
[----:B------:R-:W-:Y:S01]  /*6b30*/  FMUL.FTZ R50, R53, R80 ;  /* 0x0000005035327220 */ /* 0x000fe20000410000 */
[--C-:B------:R-:W-:Y:S02]  /*6b40*/  HADD2.F32 R164, -RZ, R5.reuse.H0_H0 ;  /* 0x20000005ffa47230 */ /* 0x100fe40000004100 */
[-C--:B------:R-:W-:Y:S01]  /*6b50*/  FFMA.FTZ R189, R14, -R78.reuse, R189 ;  /* 0x8000004e0ebd7223 */ /* 0x080fe200000100bd */
[----:B0-----:R-:W-:Y:S01]  /*6b60*/  FMUL.FTZ R2, R51, R78 ;  /* 0x0000004e33027220 */ /* 0x001fe20000410000 */
[----:B------:R-:W-:Y:S01]  /*6b70*/  FFMA.FTZ R187, R20, -R80, R187 ;  /* 0x8000005014bb7223 */ /* 0x000fe200000100bb */
[----:B------:R-:W-:-:S02]  /*6b80*/  HADD2.F32 R168, -RZ, R5.H1_H1 ;  /* 0x30000005ffa87230 */ /* 0x000fc40000004100 */
[----:B------:R-:W-:Y:S01]  /*6b90*/  FFMA.FTZ R185, R164, -R81, R185 ;  /* 0x80000051a4b97223 */ /* 0x000fe200000100b9 */
[----:B------:R-:W-:Y:S01]  /*6ba0*/  FFMA.FTZ R15, R2, R189, RZ ;  /* 0x000000bd020f7223 */ /* 0x000fe200000100ff */
[----:B-1----:R-:W-:Y:S01]  /*6bb0*/  FMUL.FTZ R3, R22, R81 ;  /* 0x0000005116037220 */ /* 0x002fe20000410000 */
[--C-:B------:R-:W-:Y:S02]  /*6bc0*/  HADD2.F32 R170, -RZ, R6.reuse.H0_H0 ;  /* 0x20000006ffaa7230 */ /* 0x100fe40000004100 */
[-C--:B------:R-:W-:Y:S01]  /*6bd0*/  FFMA.FTZ R183, R168, -R82.reuse, R183 ;  /* 0x80000052a8b77223 */ /* 0x080fe200000100b7 */
[----:B------:R-:W-:Y:S01]  /*6be0*/  FFMA.FTZ R194, R50, R187, R15 ;  /* 0x000000bb32c27223 */ /* 0x000fe2000001000f */
[----:B------:R-:W-:Y:S01]  /*6bf0*/  FMUL.FTZ R172, R27, R82 ;  /* 0x000000521bac7220 */ /* 0x000fe20000410000 */
[----:B------:R-:W-:Y:S02]  /*6c00*/  HADD2.F32 R180, -RZ, R6.H1_H1 ;  /* 0x30000006ffb47230 */ /* 0x000fe40000004100 */
[----:B------:R-:W-:Y:S01]  /*6c10*/  FFMA.FTZ R181, R170, -R83, R181 ;  /* 0x80000053aab57223 */ /* 0x000fe200000100b5 */
[----:B------:R-:W-:Y:S01]  /*6c20*/  FFMA.FTZ R171, R3, R185, R194 ;  /* 0x000000b903ab7223 */ /* 0x000fe200000100c2 */
[----:B------:R-:W-:Y:S01]  /*6c30*/  FMUL.FTZ R15, R166, R83 ;  /* 0x00000053a60f7220 */ /* 0x000fe20000410000 */
[----:B------:R-:W-:-:S02]  /*6c40*/  HADD2.F32 R25, -RZ, R8.H0_H0 ;  /* 0x20000008ff197230 */ /* 0x000fc40000004100 */
[-C--:B------:R-:W-:Y:S01]  /*6c50*/  FFMA.FTZ R179, R180, -R84.reuse, R179 ;  /* 0x80000054b4b37223 */ /* 0x080fe200000100b3 */
[----:B------:R-:W-:Y:S01]  /*6c60*/  FFMA.FTZ R200, R172, R183, R171 ;  /* 0x000000b7acc87223 */ /* 0x000fe200000100ab */
[--C-:B------:R-:W-:Y:S02]  /*6c70*/  HADD2.F32 R184, -RZ, R7.reuse.H0_H0 ;  /* 0x20000007ffb87230 */ /* 0x100fe40000004100 */
[----:B------:R-:W-:Y:S01]  /*6c80*/  FMUL.FTZ R194, R23, R84 ;  /* 0x0000005417c27220 */ /* 0x000fe20000410000 */
[----:B------:R-:W-:Y:S02]  /*6c90*/  HADD2.F32 R192, -RZ, R7.H1_H1 ;  /* 0x30000007ffc07230 */ /* 0x000fe40000004100 */
[----:B------:R-:W-:Y:S01]  /*6ca0*/  FFMA.FTZ R199, R15, R181, R200 ;  /* 0x000000b50fc77223 */ /* 0x000fe200000100c8 */
[----:B------:R-:W-:Y:S01]  /*6cb0*/  FFMA.FTZ R171, R25, -R87, R26 ;  /* 0x8000005719ab7223 */ /* 0x000fe2000001001a */
[-C--:B------:R-:W-:Y:S01]  /*6cc0*/  FFMA.FTZ R177, R184, -R85.reuse, R177 ;  /* 0x80000055b8b17223 */ /* 0x080fe200000100b1 */
[----:B------:R-:W-:Y:S01]  /*6cd0*/  FMUL.FTZ R26, R52, R85 ;  /* 0x00000055341a7220 */ /* 0x000fe20000410000 */
[----:B------:R-:W-:Y:S01]  /*6ce0*/  FFMA.FTZ R203, R194, R179, R199 ;  /* 0x000000b3c2cb7223 */ /* 0x000fe200000100c7 */
[----:B------:R-:W-:-:S02]  /*6cf0*/  HADD2.F32 R196, -RZ, R8.H1_H1 ;  /* 0x30000008ffc47230 */ /* 0x000fc40000004100 */
[-C--:B------:R-:W-:Y:S01]  /*6d00*/  FFMA.FTZ R175, R192, -R86.reuse, R175 ;  /* 0x80000056c0af7223 */ /* 0x080fe200000100af */
[----:B------:R-:W-:Y:S02]  /*6d10*/  HADD2.F32 R165, -RZ, R9.H0_H0 ;  /* 0x20000009ffa57230 */ /* 0x000fe40000004100 */
[----:B------:R-:W-:Y:S01]  /*6d20*/  FMUL.FTZ R200, R169, R86 ;  /* 0x00000056a9c87220 */ /* 0x000fe20000410000 */
[----:B------:R-:W-:Y:S01]  /*6d30*/  FFMA.FTZ R205, R26, R177, R203 ;  /* 0x000000b11acd7223 */ /* 0x000fe200000100cb */
[----:B------:R-:W-:Y:S02]  /*6d40*/  HADD2.F32 R167, -RZ, R10.H0_H0 ;  /* 0x2000000affa77230 */ /* 0x000fe40000004100 */
[----:B------:R-:W-:Y:S01]  /*6d50*/  FFMA.FTZ R199, R196, -R88, R173 ;  /* 0x80000058c4c77223 */ /* 0x000fe200000100ad */
[----:B------:R-:W-:Y:S01]  /*6d60*/  FFMA.FTZ R201, R165, -R89, R24 ;  /* 0x80000059a5c97223 */ /* 0x000fe20000010018 */
[----:B------:R-:W-:Y:S01]  /*6d70*/  FMUL.FTZ R173, R174, R87 ;  /* 0x00000057aead7220 */ /* 0x000fe20000410000 */
[----:B------:R-:W-:Y:S01]  /*6d80*/  FFMA.FTZ R24, R200, R175, R205 ;  /* 0x000000afc8187223 */ /* 0x000fe200000100cd */
[----:B------:R-:W-:-:S02]  /*6d90*/  HADD2.F32 R204, -RZ, R11.H1_H1 ;  /* 0x3000000bffcc7230 */ /* 0x000fc40000004100 */
[----:B------:R-:W-:Y:S01]  /*6da0*/  FFMA.FTZ R203, R167, -R91, R188 ;  /* 0x8000005ba7cb7223 */ /* 0x000fe200000100bc */
[----:B------:R-:W-:Y:S01]  /*6db0*/  FMUL.FTZ R188, R176, R88 ;  /* 0x00000058b0bc7220 */ /* 0x000fe20000410000 */
[----:B------:R-:W-:Y:S01]  /*6dc0*/  FFMA.FTZ R205, R173, R171, R24 ;  /* 0x000000abadcd7223 */ /* 0x000fe20000010018 */
[----:B------:R-:W-:Y:S01]  /*6dd0*/  HADD2.F32 R198, -RZ, R9.H1_H1 ;  /* 0x30000009ffc67230 */ /* 0x000fe20000004100 */
[----:B------:R-:W-:Y:S01]  /*6de0*/  IADD3 R206, R71, 0x40, RZ ;  /* 0x0000004047ce7810 */ /* 0x000fe20007ffe0ff */
[----:B------:R-:W-:Y:S01]  /*6df0*/  FFMA.FTZ R209, R204, -R94, R191 ;  /* 0x8000005eccd17223 */ /* 0x000fe200000100bf */
[----:B------:R-:W-:Y:S01]  /*6e00*/  FMUL.FTZ R191, R178, R89 ;  /* 0x00000059b2bf7220 */ /* 0x000fe20000410000 */
[----:B------:R-:W-:Y:S01]  /*6e10*/  FFMA.FTZ R24, R188, R199, R205 ;  /* 0x000000c7bc187223 */ /* 0x000fe200000100cd */
[----:B------:R-:W-:Y:S01]  /*6e20*/  LEA.HI.SX32 R213, R206, R71, 0x1b ;  /* 0x00000047ced57211 */ /* 0x000fe200078fdaff */
[-C--:B------:R-:W-:Y:S01]  /*6e30*/  FFMA.FTZ R195, R198, -R90.reuse, R195 ;  /* 0x8000005ac6c37223 */ /* 0x080fe200000100c3 */
[----:B------:R-:W-:Y:S01]  /*6e40*/  FMUL.FTZ R206, R19, R90 ;  /* 0x0000005a13ce7220 */ /* 0x000fe20000410000 */
[----:B------:R-:W-:Y:S01]  /*6e50*/  FFMA.FTZ R211, R191, R201, R24 ;  /* 0x000000c9bfd37223 */ /* 0x000fe20000010018 */
[----:B------:R-:W-:-:S02]  /*6e60*/  HADD2.F32 R202, -RZ, R10.H1_H1 ;  /* 0x3000000affca7230 */ /* 0x000fc40000004100 */
[----:B------:R-:W-:Y:S01]  /*6e70*/  FMUL.FTZ R205, R182, R91 ;  /* 0x0000005bb6cd7220 */ /* 0x000fe20000410000 */
[----:B------:R-:W-:Y:S02]  /*6e80*/  HADD2.F32 R197, -RZ, R11.H0_H0 ;  /* 0x2000000bffc57230 */ /* 0x000fe40000004100 */
[----:B------:R-:W-:Y:S01]  /*6e90*/  FFMA.FTZ R24, R206, R195, R211 ;  /* 0x000000c3ce187223 */ /* 0x000fe200000100d3 */
[----:B------:R-:W-:Y:S01]  /*6ea0*/  USHF.L.U64.HI UR8, UR5, 0x2, UR6 ;  /* 0x0000000205087899 */ /* 0x000fe20008010206 */
[-C--:B------:R-:W-:Y:S01]  /*6eb0*/  FFMA.FTZ R193, R202, -R92.reuse, R193 ;  /* 0x8000005ccac17223 */ /* 0x080fe200000100c1 */
[----:B------:R-:W-:Y:S01]  /*6ec0*/  FMUL.FTZ R208, R17, R92 ;  /* 0x0000005c11d07220 */ /* 0x000fe20000410000 */
[----:B------:R-:W-:Y:S01]  /*6ed0*/  FFMA.FTZ R211, R205, R203, R24 ;  /* 0x000000cbcdd37223 */ /* 0x000fe20000010018 */
[----:B------:R-:W-:Y:S01]  /*6ee0*/  USHF.L.U32 UR7, UR5, 0x2, URZ ;  /* 0x0000000205077899 */ /* 0x000fe2000800063f */
[----:B------:R-:W-:Y:S01]  /*6ef0*/  FFMA.FTZ R207, R197, -R93, R186 ;  /* 0x8000005dc5cf7223 */ /* 0x000fe200000100ba */
[----:B------:R-:W-:-:S02]  /*6f00*/  IMAD R186, R48, UR8, RZ ;  /* 0x0000000830ba7c24 */ /* 0x000fc4000f8e02ff */
[----:B------:R-:W-:Y:S01]  /*6f10*/  FMUL.FTZ R210, R190, R93 ;  /* 0x0000005dbed27220 */ /* 0x000fe20000410000 */
[----:B------:R-:W-:Y:S01]  /*6f20*/  FFMA.FTZ R211, R208, R193, R211 ;  /* 0x000000c1d0d37223 */ /* 0x000fe200000100d3 */
[----:B------:R-:W-:Y:S01]  /*6f30*/  IADD3 R214, R71, 0x80, RZ ;  /* 0x0000008047d67810 */ /* 0x000fe20007ffe0ff */
[----:B------:R-:W-:Y:S01]  /*6f40*/  IMAD R215, R49, UR7, R186 ;  /* 0x0000000731d77c24 */ /* 0x000fe2000f8e02ba */
[----:B------:R-:W-:Y:S01]  /*6f50*/  LEA R24, R213, R60, 0x2 ;  /* 0x0000003cd5187211 */ /* 0x000fe200078e10ff */
[----:B------:R-:W-:Y:S01]  /*6f60*/  FFMA.FTZ R186, R210, R207, R211 ;  /* 0x000000cfd2ba7223 */ /* 0x000fe200000100d3 */
[----:B------:R-:W-:Y:S01]  /*6f70*/  LEA.HI.SX32 R211, R214, R71, 0x1b ;  /* 0x00000047d6d37211 */ /* 0x000fe200078fdaff */
[----:B------:R-:W-:Y:S01]  /*6f80*/  IMAD.WIDE.U32 R12, R48, UR7, R12 ;  /* 0x00000007300c7c25 */ /* 0x000fe2000f8e000c */
[----:B------:R-:W-:-:S03]  /*6f90*/  ISETP.GE.AND P1, PT, R21, 0x41, PT ;  /* 0x000000411500780c */ /* 0x000fc60003f26270 */
[----:B------:R-:W-:Y:S01]  /*6fa0*/  FMUL.FTZ R212, R18, R94 ;  /* 0x0000005e12d47220 */ /* 0x000fe20000410000 */
[----:B------:R-:W-:Y:S01]  /*6fb0*/  LEA R214, R211, R60, 0x2 ;  /* 0x0000003cd3d67211 */ /* 0x000fe200078e10ff */
[----:B------:R-:W-:Y:S01]  /*6fc0*/  BSSY B0, `(.L_x_5840) ;  /* 0x000000b000007945 */ /* 0x000fe20003800000 */
[----:B------:R0:W1:Y:S01]  /*6fd0*/  LDS R211, [R24+0x950] ;  /* 0x0009500018d37984 */ /* 0x0000620000000800 */
[----:B------:R-:W-:Y:S01]  /*6fe0*/  IADD3 R13, R13, R215, RZ ;  /* 0x000000d70d0d7210 */ /* 0x000fe20007ffe0ff */
[----:B------:R-:W-:Y:S01]  /*6ff0*/  FMUL.FTZ R215, R212, R209 ;  /* 0x000000d1d4d77220 */ /* 0x000fe20000410000 */
[----:B------:R-:W-:Y:S02]  /*7000*/  IADD3 R216, R71, 0xc0, RZ ;  /* 0x000000c047d87810 */ /* 0x000fe40007ffe0ff */
[C---:B------:R-:W-:Y:S01]  /*7010*/  ISETP.GE.AND P2, PT, R21.reuse, 0x81, PT ;  /* 0x000000811500780c */ /* 0x040fe20003f46270 */
[----:B------:R-:W-:Y:S01]  /*7020*/  FADD.FTZ R186, R186, R215 ;  /* 0x000000d7baba7221 */ /* 0x000fe20000010000 */
[----:B------:R-:W-:-:S02]  /*7030*/  ISETP.GE.AND P3, PT, R21, 0xc1, PT ;  /* 0x000000c11500780c */ /* 0x000fc40003f66270 */
[----:B------:R-:W-:Y:S01]  /*7040*/  LEA.HI.SX32 R213, R216, R71, 0x1b ;  /* 0x00000047d8d57211 */ /* 0x000fe200078fdaff */
[----:B0-----:R-:W-:Y:S10]  /*7050*/  @!P1 BRA `(.L_x_5841) ;  /* 0x0000000000049947 */ /* 0x001ff40003800000 */
[----:B-1----:R0:W-:Y:S02]  /*7060*/  REDG.E.ADD.F32.FTZ.RN.STRONG.GPU desc[UR12][R12.64+-0xf00], R211 ;  /* 0xfff100d30c0079a6 */ /* 0x0021e4000c10f38c */
.L_x_5841:
[----:B------:R-:W-:Y:S05]  /*7070*/  BSYNC B0 ;  /* 0x0000000000007941 */ /* 0x000fea0003800000 */
.L_x_5840:
[----:B01----:R0:W1:Y:S01]  /*7080*/  LDS R211, [R214+0xa50] ;  /* 0x000a5000d6d37984 */ /* 0x0030620000000800 */
[----:B------:R-:W-:Y:S01]  /*7090*/  BSSY B0, `(.L_x_5842) ;  /* 0x0000004000007945 */ /* 0x000fe20003800000 */
[----:B------:R-:W-:-:S03]  /*70a0*/  LEA R213, R213, R60, 0x2 ;  /* 0x0000003cd5d57211 */ /* 0x000fc600078e10ff */
[----:B------:R-:W-:Y:S05]  /*70b0*/  @!P2 BRA `(.L_x_5843) ;  /* 0x000000000004a947 */ /* 0x000fea0003800000 */
[----:B-1----:R2:W-:Y:S02]  /*70c0*/  REDG.E.ADD.F32.FTZ.RN.STRONG.GPU desc[UR12][R12.64+-0xe00], R211 ;  /* 0xfff200d30c0079a6 */ /* 0x0025e4000c10f38c */
.L_x_5843:
[----:B------:R-:W-:Y:S05]  /*70d0*/  BSYNC B0 ;  /* 0x0000000000007941 */ /* 0x000fea0003800000 */
.L_x_5842:
[----:B-12---:R1:W2:Y:S01]  /*70e0*/  LDS R211, [R213+0xb50] ;  /* 0x000b5000d5d37984 */ /* 0x0062a20000000800 */
[----:B------:R-:W-:Y:S01]  /*70f0*/  BSSY B0, `(.L_x_5844) ;  /* 0x0000005000007945 */ /* 0x000fe20003800000 */
[C---:B------:R-:W-:Y:S02]  /*7100*/  IADD3 R24, R71.reuse, 0x100, RZ ;  /* 0x0000010047187810 */ /* 0x040fe40007ffe0ff */
[----:B0-----:R-:W-:Y:S01]  /*7110*/  IADD3 R214, R71, 0x140, RZ ;  /* 0x0000014047d67810 */ /* 0x001fe20007ffe0ff */
[----:B------:R-:W-:Y:S06]  /*7120*/  @!P3 BRA `(.L_x_5845) ;  /* 0x000000000004b947 */ /* 0x000fec0003800000 */
[----:B--2---:R0:W-:Y:S02]  /*7130*/  REDG.E.ADD.F32.FTZ.RN.STRONG.GPU desc[UR12][R12.64+-0xd00], R211 ;  /* 0xfff300d30c0079a6 */ /* 0x0041e4000c10f38c */
.L_x_5845:
[----:B------:R-:W-:Y:S05]  /*7140*/  BSYNC B0 ;  /* 0x0000000000007941 */ /* 0x000fea0003800000 */
.L_x_5844:
        /* <DEDUP_REMOVED lines=17> */
.L_x_5847:
[----:B------:R-:W-:Y:S05]  /*7260*/  BSYNC B0 ;  /* 0x0000000000007941 */ /* 0x000fea0003800000 */
.L_x_5846:
[----:B01----:R0:W1:Y:S01]  /*7270*/  LDS R211, [R216+0xd50] ;  /* 0x000d5000d8d37984 */ /* 0x0030620000000800 */
[----:B------:R-:W-:Y:S01]  /*7280*/  BSSY B0, `(.L_x_5848) ;  /* 0x0000006000007945 */ /* 0x000fe20003800000 */
[----:B------:R-:W-:Y:S02]  /*7290*/  IADD3 R24, R71, 0x200, RZ ;  /* 0x0000020047187810 */ /* 0x000fe40007ffe0ff */
[----:B------:R-:W-:Y:S02]  /*72a0*/  LEA.HI.SX32 R213, R214, R71, 0x1b ;  /* 0x00000047d6d57211 */ /* 0x000fe400078fdaff */
[----:B------:R-:W-:Y:S01]  /*72b0*/  LEA R217, R215, R60, 0x2 ;  /* 0x0000003cd7d97211 */ /* 0x000fe200078e10ff */
[----:B------:R-:W-:Y:S06]  /*72c0*/  @!P1 BRA `(.L_x_5849) ;  /* 0x0000000000049947 */ /* 0x000fec0003800000 */
[----:B-1----:R2:W-:Y:S02]  /*72d0*/  REDG.E.ADD.F32.FTZ.RN.STRONG.GPU desc[UR12][R12.64+-0xb00], R211 ;  /* 0xfff500d30c0079a6 */ /* 0x0025e4000c10f38c */
.L_x_5849:
[----:B------:R-:W-:Y:S05]  /*72e0*/  BSYNC B0 ;  /* 0x0000000000007941 */ /* 0x000fea0003800000 */
.L_x_5848:
[----:B-12---:R1:W2:Y:S01]  /*72f0*/  LDS R211, [R217+0xe50] ;  /* 0x000e5000d9d37984 */ /* 0x0062a20000000800 */
[----:B------:R-:W-:Y:S01]  /*7300*/  BSSY B0, `(.L_x_5850) ;  /* 0x0000006000007945 */ /* 0x000fe20003800000 */
[----:B------:R-:W-:Y:S02]  /*7310*/  IADD3 R214, R71, 0x240, RZ ;  /* 0x0000024047d67810 */ /* 0x000fe40007ffe0ff */
[----:B------:R-:W-:Y:S02]  /*7320*/  LEA.HI.SX32 R215, R24, R71, 0x1b ;  /* 0x0000004718d77211 */ /* 0x000fe400078fdaff */
[----:B0-----:R-:W-:Y:S01]  /*7330*/  LEA R216, R213, R60, 0x2 ;  /* 0x0000003cd5d87211 */ /* 0x001fe200078e10ff */
[----:B------:R-:W-:Y:S06]  /*7340*/  @!P2 BRA `(.L_x_5851) ;  /* 0x000000000004a947 */ /* 0x000fec0003800000 */
[----:B--2---:R0:W-:Y:S02]  /*7350*/  REDG.E.ADD.F32.FTZ.RN.STRONG.GPU desc[UR12][R12.64+-0xa00], R211 ;  /* 0xfff600d30c0079a6 */ /* 0x0041e4000c10f38c */
.L_x_5851:
[----:B------:R-:W-:Y:S05]  /*7360*/  BSYNC B0 ;  /* 0x0000000000007941 */ /* 0x000fea0003800000 */
.L_x_5850:
[----:B0-2---:R0:W2:Y:S01]  /*7370*/  LDS R211, [R216+0xf50] ;  /* 0x000f5000d8d37984 */ /* 0x0050a20000000800 */
[----:B------:R-:W-:Y:S01]  /*7380*/  BSSY B0, `(.L_x_5852) ;  /* 0x0000005000007945 */ /* 0x000fe20003800000 */
[----:B------:R-:W-:Y:S02]  /*7390*/  LEA.HI.SX32 R213, R214, R71, 0x1b ;  /* 0x00000047d6d57211 */ /* 0x000fe400078fdaff */
[----:B------:R-:W-:Y:S01]  /*73a0*/  LEA R215, R215, R60, 0x2 ;  /* 0x0000003cd7d77211 */ /* 0x000fe200078e10ff */
[----:B------:R-:W-:Y:S06]  /*73b0*/  @!P3 BRA `(.L_x_5853) ;  /* 0x000000000004b947 */ /* 0x000fec0003800000 */
[----:B--2---:R3:W-:Y:S02]  /*73c0*/  REDG.E.ADD.F32.FTZ.RN.STRONG.GPU desc[UR12][R12.64+-0x900], R211 ;  /* 0xfff700d30c0079a6 */ /* 0x0047e4000c10f38c */
.L_x_5853:
[----:B------:R-:W-:Y:S05]  /*73d0*/  BSYNC B0 ;  /* 0x0000000000007941 */ /* 0x000fea0003800000 */
.L_x_5852:
[----:B--23--:R2:W3:Y:S01]  /*73e0*/  LDS R211, [R215+0x1050] ;  /* 0x00105000d7d37984 */ /* 0x00c4e20000000800 */
[----:B------:R-:W-:Y:S01]  /*73f0*/  BSSY B0, `(.L_x_5854) ;  /* 0x0000004000007945 */ /* 0x000fe20003800000 */
[----:B------:R-:W-:-:S03]  /*7400*/  LEA R213, R213, R60, 0x2 ;  /* 0x0000003cd5d57211 */ /* 0x000fc600078e10ff */
[----:B------:R-:W-:Y:S05]  /*7410*/  @!P4 BRA `(.L_x_5855) ;  /* 0x000000000004c947 */ /* 0x000fea0003800000 */
[----:B---3--:R4:W-:Y:S02]  /*7420*/  REDG.E.ADD.F32.FTZ.RN.STRONG.GPU desc[UR12][R12.64+-0x800], R211 ;  /* 0xfff800d30c0079a6 */ /* 0x0089e4000c10f38c */
.L_x_5855:
[----:B------:R-:W-:Y:S05]  /*7430*/  BSYNC B0 ;  /* 0x0000000000007941 */ /* 0x000fea0003800000 */
.L_x_5854:
[----:B---34-:R3:W4:Y:S01]  /*7440*/  LDS R211, [R213+0x1150] ;  /* 0x00115000d5d37984 */ /* 0x0187220000000800 */
[----:B------:R-:W-:Y:S01]  /*7450*/  BSSY B0, `(.L_x_5856) ;  /* 0x0000005000007945 */ /* 0x000fe20003800000 */
[C---:B------:R-:W-:Y:S02]  /*7460*/  IADD3 R214, R71.reuse, 0x280, RZ ;  /* 0x0000028047d67810 */ /* 0x040fe40007ffe0ff */
[----:B0-----:R-:W-:Y:S01]  /*7470*/  IADD3 R216, R71, 0x2c0, RZ ;  /* 0x000002c047d87810 */ /* 0x001fe20007ffe0ff */
[----:B------:R-:W-:Y:S06]  /*7480*/  @!P5 BRA `(.L_x_5857) ;  /* 0x000000000004d947 */ /* 0x000fec0003800000 */
[----:B----4-:R0:W-:Y:S02]  /*7490*/  REDG.E.ADD.F32.FTZ.RN.STRONG.GPU desc[UR12][R12.64+-0x700], R211 ;  /* 0xfff900d30c0079a6 */ /* 0x0101e4000c10f38c */
.L_x_5857:
[----:B------:R-:W-:Y:S05]  /*74a0*/  BSYNC B0 ;  /* 0x0000000000007941 */ /* 0x000fea0003800000 */
.L_x_5856:
        /* <DEDUP_REMOVED lines=17> */
.L_x_5859:
[----:B------:R-:W-:Y:S05]  /*75c0*/  BSYNC B0 ;  /* 0x0000000000007941 */ /* 0x000fea0003800000 */
.L_x_5858:
[----:B------:R3:W4:Y:S01]  /*75d0*/  LDS R21, [R213+0x1350] ;  /* 0x00135000d5157984 */ /* 0x0007220000000800 */
[----:B------:R-:W-:Y:S01]  /*75e0*/  BSSY B0, `(.L_x_5860) ;  /* 0x0000006000007945 */ /* 0x000fe20003800000 */
[----:B------:R-:W-:Y:S02]  /*75f0*/  IADD3 R216, R71, 0x380, RZ ;  /* 0x0000038047d87810 */ /* 0x000fe40007ffe0ff */
[----:B0-2---:R-:W-:Y:S02]  /*7600*/  LEA.HI.SX32 R211, R214, R71, 0x1b ;  /* 0x00000047d6d37211 */ /* 0x005fe400078fdaff */
[----:B------:R-:W-:Y:S01]  /*7610*/  LEA R215, R215, R60, 0x2 ;  /* 0x0000003cd7d77211 */ /* 0x000fe200078e10ff */
[----:B------:R-:W-:Y:S06]  /*7620*/  @!P1 BRA `(.L_x_5861) ;  /* 0x0000000000049947 */ /* 0x000fec0003800000 */
[----:B----4-:R0:W-:Y:S02]  /*7630*/  REDG.E.ADD.F32.FTZ.RN.STRONG.GPU desc[UR12][R12.64+-0x500], R21 ;  /* 0xfffb00150c0079a6 */ /* 0x0101e4000c10f38c */
.L_x_5861:
[----:B------:R-:W-:Y:S05]  /*7640*/  BSYNC B0 ;  /* 0x0000000000007941 */ /* 0x000fea0003800000 */
.L_x_5860:
[----:B0---4-:R0:W2:Y:S01]  /*7650*/  LDS R21, [R215+0x1450] ;  /* 0x00145000d7157984 */ /* 0x0110a20000000800 */
[----:B------:R-:W-:Y:S01]  /*7660*/  BSSY B0, `(.L_x_5862) ;  /* 0x0000006000007945 */ /* 0x000fe20003800000 */
[----:B---3--:R-:W-:Y:S02]  /*7670*/  LEA.HI.SX32 R213, R216, R71, 0x1b ;  /* 0x00000047d8d57211 */ /* 0x008fe400078fdaff */
[----:B------:R-:W-:Y:S02]  /*7680*/  IADD3 R214, R71, 0x3c0, RZ ;  /* 0x000003c047d67810 */ /* 0x000fe40007ffe0ff */
[----:B------:R-:W-:Y:S01]  /*7690*/  LEA R216, R211, R60, 0x2 ;  /* 0x0000003cd3d87211 */ /* 0x000fe200078e10ff */
[----:B------:R-:W-:Y:S06]  /*76a0*/  @!P2 BRA `(.L_x_5863) ;  /* 0x000000000004a947 */ /* 0x000fec0003800000 */
[----:B--2---:R3:W-:Y:S02]  /*76b0*/  REDG.E.ADD.F32.FTZ.RN.STRONG.GPU desc[UR12][R12.64+-0x400], R21 ;  /* 0xfffc00150c0079a6 */ /* 0x0047e4000c10f38c */
.L_x_5863:
[----:B------:R-:W-:Y:S05]  /*76c0*/  BSYNC B0 ;  /* 0x0000000000007941 */ /* 0x000fea0003800000 */
.L_x_5862:
[----:B--23--:R2:W3:Y:S01]  /*76d0*/  LDS R21, [R216+0x1550] ;  /* 0x00155000d8157984 */ /* 0x00c4e20000000800 */
[----:B------:R-:W-:Y:S01]  /*76e0*/  BSSY B0, `(.L_x_5864) ;  /* 0x0000005000007945 */ /* 0x000fe20003800000 */
[----:B------:R-:W-:Y:S02]  /*76f0*/  LEA.HI.SX32 R211, R214, R71, 0x1b ;  /* 0x00000047d6d37211 */ /* 0x000fe400078fdaff */
[----:B------:R-:W-:Y:S01]  /*7700*/  LEA R213, R213, R60, 0x2 ;  /* 0x0000003cd5d57211 */ /* 0x000fe200078e10ff */
[----:B------:R-:W-:Y:S06]  /*7710*/  @!P3 BRA `(.L_x_5865) ;  /* 0x000000000004b947 */ /* 0x000fec0003800000 */
[----:B---3--:R4:W-:Y:S02]  /*7720*/  REDG.E.ADD.F32.FTZ.RN.STRONG.GPU desc[UR12][R12.64+-0x300], R21 ;  /* 0xfffd00150c0079a6 */ /* 0x0089e4000c10f38c */
.L_x_5865:
[----:B------:R-:W-:Y:S05]  /*7730*/  BSYNC B0 ;  /* 0x0000000000007941 */ /* 0x000fea0003800000 */
.L_x_5864:
[----:B---34-:R3:W4:Y:S01]  /*7740*/  LDS R21, [R213+0x1650] ;  /* 0x00165000d5157984 */ /* 0x0187220000000800 */
[----:B------:R-:W-:Y:S01]  /*7750*/  BSSY B0, `(.L_x_5866) ;  /* 0x0000004000007945 */ /* 0x000fe20003800000 */
[----:B------:R-:W-:-:S03]  /*7760*/  LEA R211, R211, R60, 0x2 ;  /* 0x0000003cd3d37211 */ /* 0x000fc600078e10ff */
[----:B------:R-:W-:Y:S05]  /*7770*/  @!P4 BRA `(.L_x_5867) ;  /* 0x000000000004c947 */ /* 0x000fea0003800000 */
[----:B----4-:R4:W-:Y:S02]  /*7780*/  REDG.E.ADD.F32.FTZ.RN.STRONG.GPU desc[UR12][R12.64+-0x200], R21 ;  /* 0xfffe00150c0079a6 */ /* 0x0109e4000c10f38c */
.L_x_5867:
[----:B------:R-:W-:Y:S05]  /*7790*/  BSYNC B0 ;  /* 0x0000000000007941 */ /* 0x000fea0003800000 */
.L_x_5866:
[----:B----4-:R4:W0:Y:S01]  /*77a0*/  LDS R21, [R211+0x1750] ;  /* 0x00175000d3157984 */ /* 0x0108220000000800 */
[----:B------:R-:W-:Y:S04]  /*77b0*/  BSSY B0, `(.L_x_5868) ;  /* 0x0000003000007945 */ /* 0x000fe80003800000 */
[----:B------:R-:W-:Y:S05]  /*77c0*/  @!P5 BRA `(.L_x_5869) ;  /* 0x000000000004d947 */ /* 0x000fea0003800000 */
[----:B0-----:R0:W-:Y:S02]  /*77d0*/  REDG.E.ADD.F32.FTZ.RN.STRONG.GPU desc[UR12][R12.64+-0x100], R21 ;  /* 0xffff00150c0079a6 */ /* 0x0011e4000c10f38c */
.L_x_5869:
[----:B------:R-:W-:Y:S05]  /*77e0*/  BSYNC B0 ;  /* 0x0000000000007941 */ /* 0x000fea0003800000 */
.L_x_5868:
[----:B0-----:R-:W0:Y:S01]  /*77f0*/  SHFL.DOWN PT, R21, R16, 0x1, 0x1f ;  /* 0x08201f0010157f89 */ /* 0x001e2200000e0000 */
[C---:B------:R-:W-:Y:S01]  /*7800*/  ISETP.GT.AND P1, PT, R62.reuse, 0x1e, PT ;  /* 0x0000001e3e00780c */ /* 0x040fe20003f24270 */
[C---:B------:R-:W-:Y:S01]  /*7810*/  FMUL.FTZ R12, R163.reuse, R190 ;  /* 0x000000bea30c7220 */ /* 0x040fe20000410000 */
[----:B------:R-:W-:Y:S01]  /*7820*/  FMUL.FTZ R214, R163, R18 ;  /* 0x00000012a3d67220 */ /* 0x000fe20000410000 */
[----:B------:R-:W5:Y:S01]  /*7830*/  SHFL.DOWN PT, R13, R186, 0x1, 0x1f ;  /* 0x08201f00ba0d7f89 */ /* 0x000f6200000e0000 */
[----:B------:R-:W-:Y:S01]  /*7840*/  ISETP.NE.AND P2, PT, R62, RZ, PT ;  /* 0x000000ff3e00720c */ /* 0x000fe20003f45270 */
[----:B------:R-:W-:Y:S01]  /*7850*/  FMUL.FTZ R12, R207, R12 ;  /* 0x0000000ccf0c7220 */ /* 0x000fe20000410000 */
[----:B------:R-:W-:Y:S01]  /*7860*/  FMUL.FTZ R209, R209, R214 ;  /* 0x000000d6d1d17220 */ /* 0x000fe20000410000 */
[----:B------:R-:W-:Y:S01]  /*7870*/  BSSY B0, `(.L_x_5870) ;  /* 0x0000077000007945 */ /* 0x000fe20003800000 */
[----:B------:R-:W-:Y:S01]  /*7880*/  FADD.FTZ R95, R212, R95 ;  /* 0x0000005fd45f7221 */ /* 0x000fe20000010000 */
[----:B------:R-:W-:Y:S01]  /*7890*/  FFMA.FTZ R190, R197, R190, R12 ;  /* 0x000000bec5be7223 */ /* 0x000fe2000001000c */
[-C--:B------:R-:W-:Y:S01]  /*78a0*/  FMUL.FTZ R12, R163, R17.reuse ;  /* 0x00000011a30c7220 */ /* 0x080fe20000410000 */
[----:B------:R-:W-:Y:S01]  /*78b0*/  FFMA.FTZ R209, R204, R18, R209 ;  /* 0x00000012ccd17223 */ /* 0x000fe200000100d1 */
[----:B------:R-:W-:Y:S01]  /*78c0*/  FADD.FTZ R126, R210, R126 ;  /* 0x0000007ed27e7221 */ /* 0x000fe20000010000 */
[----:B------:R-:W-:Y:S01]  /*78d0*/  FADD.FTZ R97, R208, R97 ;  /* 0x00000061d0617221 */ /* 0x000fe20000010000 */
[----:B------:R-:W-:Y:S01]  /*78e0*/  FMUL.FTZ R193, R193, R12 ;  /* 0x0000000cc1c17220 */ /* 0x000fe20000410000 */
[----:B------:R-:W-:Y:S01]  /*78f0*/  FMUL.FTZ R12, R163, R182 ;  /* 0x000000b6a30c7220 */ /* 0x000fe20000410000 */
[----:B------:R-:W-:Y:S01]  /*7900*/  FADD.FTZ R154, R209, R154 ;  /* 0x0000009ad19a7221 */ /* 0x000fe20000010000 */
[----:B------:R-:W-:Y:S01]  /*7910*/  FADD.FTZ R128, R205, R128 ;  /* 0x00000080cd807221 */ /* 0x000fe20000010000 */
[----:B------:R-:W-:Y:S01]  /*7920*/  FFMA.FTZ R193, R202, R17, R193 ;  /* 0x00000011cac17223 */ /* 0x000fe200000100c1 */
[----:B------:R-:W-:Y:S01]  /*7930*/  FMUL.FTZ R18, R203, R12 ;  /* 0x0000000ccb127220 */ /* 0x000fe20000410000 */
[-C--:B------:R-:W-:Y:S01]  /*7940*/  FMUL.FTZ R12, R163, R19.reuse ;  /* 0x00000013a30c7220 */ /* 0x080fe20000410000 */
[----:B------:R-:W-:Y:S01]  /*7950*/  FADD.FTZ R127, R190, R127 ;  /* 0x0000007fbe7f7221 */ /* 0x000fe20000010000 */
[----:B------:R-:W-:Y:S01]  /*7960*/  FADD.FTZ R99, R206, R99 ;  /* 0x00000063ce637221 */ /* 0x000fe20000010000 */
[----:B0-----:R-:W-:Y:S01]  /*7970*/  @!P1 FADD.FTZ R16, R16, R21 ;  /* 0x0000001510109221 */ /* 0x001fe20000010000 */
[----:B------:R-:W-:Y:S01]  /*7980*/  FMUL.FTZ R195, R195, R12 ;  /* 0x0000000cc3c37220 */ /* 0x000fe20000410000 */
[----:B------:R-:W-:Y:S01]  /*7990*/  FMUL.FTZ R12, R163, R178 ;  /* 0x000000b2a30c7220 */ /* 0x000fe20000410000 */
[----:B------:R-:W-:Y:S01]  /*79a0*/  FFMA.FTZ R182, R167, R182, R18 ;  /* 0x000000b6a7b67223 */ /* 0x000fe20000010012 */
        /* <DEDUP_REMOVED lines=30> */
[----:B------:R-:W0:Y:S01]  /*7b90*/  SHFL.DOWN PT, R21, R16, 0x4, 0x1f ;  /* 0x08801f0010157f89 */ /* 0x000e2200000e0000 */
[----:B------:R-:W-:Y:S01]  /*7ba0*/  ISETP.GT.AND P1, PT, R62, 0x1b, PT ;  /* 0x0000001b3e00780c */ /* 0x000fe20003f24270 */
[----:B------:R-:W-:Y:S01]  /*7bb0*/  FMUL.FTZ R12, R163, R166 ;  /* 0x000000a6a30c7220 */ /* 0x000fe20000410000 */
[----:B------:R-:W-:Y:S01]  /*7bc0*/  FMUL.FTZ R187, R187, R18 ;  /* 0x00000012bbbb7220 */ /* 0x000fe20000410000 */
[----:B------:R-:W5:Y:S01]  /*7bd0*/  SHFL.DOWN PT, R13, R186, 0x4, 0x1f ;  /* 0x08801f00ba0d7f89 */ /* 0x000f6200000e0000 */
[----:B------:R-:W-:Y:S01]  /*7be0*/  FFMA.FTZ R175, R192, R169, R175 ;  /* 0x000000a9c0af7223 */ /* 0x000fe200000100af */
        /* <DEDUP_REMOVED lines=27> */
[----:B------:R-:W5:Y:S10]  /*7da0*/  SHFL.DOWN PT, R13, R186, 0x8, 0x1f ;  /* 0x09001f00ba0d7f89 */ /* 0x000f7400000e0000 */
[----:B0-----:R-:W-:Y:S01]  /*7db0*/  @!P1 FADD.FTZ R16, R16, R21 ;  /* 0x0000001510109221 */ /* 0x001fe20000010000 */
[----:B-----5:R-:W-:-:S04]  /*7dc0*/  @!P1 FADD.FTZ R186, R186, R13 ;  /* 0x0000000dbaba9221 */ /* 0x020fc80000010000 */
[----:B------:R-:W0:Y:S01]  /*7dd0*/  SHFL.DOWN PT, R17, R16, 0x10, 0x1f ;  /* 0x0a001f0010117f89 */ /* 0x000e2200000e0000 */
[----:B------:R-:W-:-:S03]  /*7de0*/  ISETP.GT.AND P1, PT, R62, 0xf, PT ;  /* 0x0000000f3e00780c */ /* 0x000fc60003f24270 */
[----:B------:R-:W5:Y:S10]  /*7df0*/  SHFL.DOWN PT, R13, R186, 0x10, 0x1f ;  /* 0x0a001f00ba0d7f89 */ /* 0x000f7400000e0000 */
[----:B0-----:R-:W-:Y:S01]  /*7e00*/  @!P1 FADD.FTZ R16, R16, R17 ;  /* 0x0000001110109221 */ /* 0x001fe20000010000 */
[----:B-----5:R-:W-:-:S04]  /*7e10*/  @!P1 FADD.FTZ R186, R186, R13 ;  /* 0x0000000dbaba9221 */ /* 0x020fc80000010000 */
[----:B------:R-:W-:Y:S01]  /*7e20*/  MOV R13, R16 ;  /* 0x00000010000d7202 */ /* 0x000fe20000000f00 */
[----:B------:R-:W-:Y:S01]  /*7e30*/  FMUL.FTZ R16, R163, R22 ;  /* 0x00000016a3107220 */ /* 0x000fe20000410000 */
[----:B------:R-:W-:-:S03]  /*7e40*/  MOV R12, R186 ;  /* 0x000000ba000c7202 */ /* 0x000fc60000000f00 */
[----:B------:R-:W-:Y:S01]  /*7e50*/  FMUL.FTZ R185, R185, R16 ;  /* 0x00000010b9b97220 */ /* 0x000fe20000410000 */
[----:B------:R-:W-:Y:S01]  /*7e60*/  FMUL.FTZ R16, R163, R51 ;  /* 0x00000033a3107220 */ /* 0x000fe20000410000 */
[----:B------:R0:W-:Y:S03]  /*7e70*/  @!P2 STS.64 [R58+0x18d8], R12 ;  /* 0x0018d80c3a00a388 */ /* 0x0001e60000000a00 */
[----:B------:R-:W-:Y:S01]  /*7e80*/  FMUL.FTZ R189, R189, R16 ;  /* 0x00000010bdbd7220 */ /* 0x000fe20000410000 */
[----:B------:R-:W-:-:S03]  /*7e90*/  FFMA.FTZ R22, R164, R22, R185 ;  /* 0x00000016a4167223 */ /* 0x000fc600000100b9 */
[----:B------:R-:W-:Y:S01]  /*7ea0*/  FFMA.FTZ R14, R14, R51, R189 ;  /* 0x000000330e0e7223 */ /* 0x000fe200000100bd */
[----:B------:R-:W-:-:S03]  /*7eb0*/  FADD.FTZ R115, R22, R115 ;  /* 0x0000007316737221 */ /* 0x000fc60000010000 */
[----:B------:R-:W-:Y:S01]  /*7ec0*/  FADD.FTZ R113, R14, R113 ;  /* 0x000000710e717221 */ /* 0x000fe20000010000 */
[----:B------:R-:W-:Y:S06]  /*7ed0*/  BAR.SYNC.DEFER_BLOCKING 0x0 ;  /* 0x0000000000007b1d */ /* 0x000fec0000010000 */
[----:B------:R-:W-:Y:S05]  /*7ee0*/  @P0 BRA `(.L_x_5871) ;  /* 0x00000000003c0947 */ /* 0x000fea0003800000 */
[----:B------:R-:W5:Y:S01]  /*7ef0*/  S2UR UR8, SR_CgaCtaId ;  /* 0x00000000000879c3 */ /* 0x000f620000008800 */
[----:B------:R-:W-:Y:S01]  /*7f00*/  UMOV UR7, 0x400 ;  /* 0x0000040000077882 */ /* 0x000fe20000000000 */
[----:B------:R-:W-:Y:S01]  /*7f10*/  ISETP.NE.AND P0, PT, R55, R156, PT ;  /* 0x0000009c3700720c */ /* 0x000fe20003f05270 */
[----:B-----5:R-:W-:-:S06]  /*7f20*/  ULEA UR7, UR8, UR7, 0x18 ;  /* 0x0000000708077291 */ /* 0x020fcc000f8ec03f */
[----:B------:R-:W-:-:S04]  /*7f30*/  MOV R60, UR7 ;  /* 0x00000007003c7c02 */ /* 0x000fc80008000f00 */
[----:B------:R-:W-:Y:S01]  /*7f40*/  LEA R16, R133, R60, 0x2 ;  /* 0x0000003c85107211 */ /* 0x000fe200078e10ff */
        /* <DEDUP_REMOVED lines=9> */
.L_x_5871:
[----:B------:R-:W-:Y:S05]  /*7fe0*/  BSYNC B0 ;  /* 0x0000000000007941 */ /* 0x000fea0003800000 */
.L_x_5870:
[----:B------:R-:W-:Y:S01]  /*7ff0*/  IADD3 R133, R133, 0x1, RZ ;  /* 0x0000000185857810 */ /* 0x000fe20007ffe0ff */
[----:B------:R-:W-:-:S03]  /*8000*/  UIADD3 UR5, UP0, UR5, 0x1, URZ ;  /* 0x0000000105057890 */ /* 0x000fc6000ff1e03f */
[----:B------:R-:W-:Y:S01]  /*8010*/  ISETP.GE.AND P0, PT, R133, UR24, PT ;  /* 0x0000001885007c0c */ /* 0x000fe2000bf06270 */
[----:B------:R-:W-:-:S12]  /*8020*/  UIADD3.X UR6, URZ, UR6, URZ, UP0, !UPT ;  /* 0x000000063f067290 */ /* 0x000fd800087fe43f */
[----:B------:R-:W-:Y:S05]  /*8030*/  @!P0 BRA `(.L_x_5872) ;  /* 0xffffffcc005c8947 */ /* 0x000fea000383ffff */
.L_x_5828:
[----:B------:R-:W-:Y:S08]  /*8040*/  BAR.SYNC.DEFER_BLOCKING 0x0 ;  /* 0x0000000000007b1d */ /* 0x000ff00000010000 */
[----:B------:R-:W5:Y:S01]  /*8050*/  LDC.64 R24, c[0x0][0x388] ;  /* 0x0000e200ff187b82 */ /* 0x000f620000000a00 */
[----:B------:R-:W-:Y:S01]  /*8060*/  F2FP.F16.F32.PACK_AB R95, R95, R126 ;  /* 0x0000007e5f5f723e */ /* 0x000fe200000000ff */
[----:B------:R-:W-:Y:S01]  /*8070*/  ULDC.64 UR6, c[0x0][0x390] ;  /* 0x0000e40000067ab9 */ /* 0x000fe20000000a00 */
[----:B------:R-:W-:-:S02]  /*8080*/  F2FP.F16.F32.PACK_AB R94, R97, R128 ;  /* 0x00000080615e723e */ /* 0x000fc400000000ff */
[----:B------:R-:W-:Y:S02]  /*8090*/  F2FP.F16.F32.PACK_AB R93, R99, R130 ;  /* 0x00000082635d723e */ /* 0x000fe400000000ff */
[----:B------:R-:W-:Y:S01]  /*80a0*/  F2FP.F16.F32.PACK_AB R92, R101, R132 ;  /* 0x00000084655c723e */ /* 0x000fe200000000ff */
[----:B------:R-:W1:Y:S01]  /*80b0*/  LDC.64 R26, c[0x0][0x3e0] ;  /* 0x0000f800ff1a7b82 */ /* 0x000e620000000a00 */
[----:B------:R-:W2:Y:S04]  /*80c0*/  LDG.E.128 R4, desc[UR12][R36.64] ;  /* 0x0000000c24047981 */ /* 0x000ea8000c1e1d00 */
[----:B------:R-:W3:Y:S01]  /*80d0*/  LDG.E.128 R8, desc[UR12][R36.64+0x200] ;  /* 0x0002000c24087981 */ /* 0x000ee2000c1e1d00 */
[----:B------:R-:W-:-:S03]  /*80e0*/  UIADD3 UR4, UR4, 0x1, URZ ;  /* 0x0000000104047890 */ /* 0x000fc6000fffe03f */
[----:B--2---:R-:W-:Y:S04]  /*80f0*/  STS.128 [R57], R4 ;  /* 0x0000000439007388 */ /* 0x004fe80000000c00 */
[----:B---3--:R-:W-:Y:S01]  /*8100*/  STS.128 [R57+0x200], R8 ;  /* 0x0002000839007388 */ /* 0x008fe20000000c00 */
[----:B------:R-:W-:-:S03]  /*8110*/  NOP ;  /* 0x0000000000007918 */ /* 0x000fc60000000000 */
[----:B0-----:R-:W0:Y:S04]  /*8120*/  LDS.128 R12, [R56] ;  /* 0x00000000380c7984 */ /* 0x001e280000000c00 */
[----:B------:R-:W2:Y:S01]  /*8130*/  LDS.128 R4, [R56+0x10] ;  /* 0x0000100038047984 */ /* 0x000ea20000000c00 */
[----:B------:R-:W-:Y:S06]  /*8140*/  BAR.SYNC.DEFER_BLOCKING 0x0 ;  /* 0x0000000000007b1d */ /* 0x000fec0000010000 */
[----:B------:R-:W-:Y:S01]  /*8150*/  STS.128 [R54+0x10], R92 ;  /* 0x0000105c36007388 */ /* 0x000fe20000000c00 */
[----:B0-----:R-:W-:-:S02]  /*8160*/  HADD2.F32 R3, -RZ, R12.H0_H0 ;  /* 0x2000000cff037230 */ /* 0x001fc40000004100 */
[--C-:B------:R-:W-:Y:S02]  /*8170*/  HADD2.F32 R17, -RZ, R13.reuse.H0_H0 ;  /* 0x2000000dff117230 */ /* 0x100fe40000004100 */
[----:B------:R-:W-:Y:S02]  /*8180*/  HADD2.F32 R13, -RZ, R13.H1_H1 ;  /* 0x3000000dff0d7230 */ /* 0x000fe40000004100 */
[--C-:B------:R-:W-:Y:S01]  /*8190*/  FADD.FTZ R0, R3, R74.reuse ;  /* 0x0000004a03007221 */ /* 0x100fe20000010000 */
[----:B------:R-:W-:Y:S02]  /*81a0*/  HADD2.F32 R3, -RZ, R12.H1_H1 ;  /* 0x3000000cff037230 */ /* 0x000fe40000004100 */
[--C-:B------:R-:W-:Y:S01]  /*81b0*/  FADD.FTZ R17, R17, R74.reuse ;  /* 0x0000004a11117221 */ /* 0x100fe20000010000 */
[----:B------:R-:W-:Y:S02]  /*81c0*/  HADD2.F32 R11, -RZ, R14.H0_H0 ;  /* 0x2000000eff0b7230 */ /* 0x000fe40000004100 */
[--C-:B------:R-:W-:Y:S01]  /*81d0*/  FADD.FTZ R13, R13, R74.reuse ;  /* 0x0000004a0d0d7221 */ /* 0x100fe20000010000 */
[----:B------:R-:W-:Y:S01]  /*81e0*/  FSETP.GTU.FTZ.AND P2, PT, R0, 20, PT ;  /* 0x41a000000000780b */ /* 0x000fe20003f5c000 */
[----:B------:R-:W-:Y:S01]  /*81f0*/  FADD.FTZ R3, R3, R74 ;  /* 0x0000004a03037221 */ /* 0x000fe20000010000 */
[----:B------:R-:W-:-:S02]  /*8200*/  FSETP.GTU.FTZ.AND P4, PT, R17, 20, PT ;  /* 0x41a000001100780b */ /* 0x000fc40003f9c000 */
[----:B------:R-:W-:Y:S02]  /*8210*/  FSETP.GTU.FTZ.AND P5, PT, R13, 20, PT ;  /* 0x41a000000d00780b */ /* 0x000fe40003fbc000 */
[----:B------:R-:W-:-:S07]  /*8220*/  FSETP.GTU.FTZ.AND P3, PT, R3, 20, PT ;  /* 0x41a000000300780b */ /* 0x000fce0003f7c000 */
[----:B------:R-:W-:Y:S02]  /*8230*/  @!P2 FMUL.FTZ R0, R0, -1.4426950216293334961 ;  /* 0xbfb8aa3b0000a820 */ /* 0x000fe40000410000 */
[----:B------:R-:W-:Y:S02]  /*8240*/  @!P4 FMUL.FTZ R8, R17, -1.4426950216293334961 ;  /* 0xbfb8aa3b1108c820 */ /* 0x000fe40000410000 */
[----:B------:R-:W-:Y:S02]  /*8250*/  @!P5 FMUL.FTZ R9, R13, -1.4426950216293334961 ;  /* 0xbfb8aa3b0d09d820 */ /* 0x000fe40000410000 */
[----:B------:R-:W0:Y:S01]  /*8260*/  @!P2 MUFU.EX2 R0, R0 ;  /* 0x000000000000a308 */ /* 0x000e220000000800 */
[----:B------:R-:W-:-:S07]  /*8270*/  @!P3 FMUL.FTZ R3, R3, -1.4426950216293334961 ;  /* 0xbfb8aa3b0303b820 */ /* 0x000fce0000410000 */
[----:B------:R-:W3:Y:S08]  /*8280*/  @!P3 MUFU.EX2 R3, R3 ;  /* 0x000000030003b308 */ /* 0x000ef00000000800 */
[----:B------:R-:W4:Y:S01]  /*8290*/  @!P4 MUFU.EX2 R8, R8 ;  /* 0x000000080008c308 */ /* 0x000f220000000800 */
[----:B0-----:R-:W-:Y:S01]  /*82a0*/  @!P2 FADD.FTZ R2, R0, 1 ;  /* 0x3f8000000002a421 */ /* 0x001fe20000010000 */
[----:B------:R-:W-:Y:S01]  /*82b0*/  FADD.FTZ R0, R11, R74 ;  /* 0x0000004a0b007221 */ /* 0x000fe20000010000 */
[----:B------:R-:W-:-:S04]  /*82c0*/  HADD2.F32 R11, -RZ, R14.H1_H1 ;  /* 0x3000000eff0b7230 */ /* 0x000fc80000004100 */
[----:B------:R-:W-:Y:S01]  /*82d0*/  FSETP.GTU.FTZ.AND P6, PT, R0, 20, PT ;  /* 0x41a000000000780b */ /* 0x000fe20003fdc000 */
[----:B------:R-:W0:Y:S01]  /*82e0*/  @!P2 MUFU.RCP R2, R2 ;  /* 0x000000020002a308 */ /* 0x000e220000001000 */
[--C-:B------:R-:W-:Y:S01]  /*82f0*/  FADD.FTZ R10, R11, R74.reuse ;  /* 0x0000004a0b0a7221 */ /* 0x100fe20000010000 */
[--C-:B------:R-:W-:Y:S02]  /*8300*/  HADD2.F32 R11, -RZ, R15.reuse.H0_H0 ;  /* 0x2000000fff0b7230 */ /* 0x100fe40000004100 */
[----:B---3--:R-:W-:Y:S01]  /*8310*/  @!P3 FADD.FTZ R3, R3, 1 ;  /* 0x3f8000000303b421 */ /* 0x008fe20000010000 */
[----:B------:R-:W-:Y:S01]  /*8320*/  HADD2.F32 R15, -RZ, R15.H1_H1 ;  /* 0x3000000fff0f7230 */ /* 0x000fe20000004100 */
[----:B------:R-:W-:Y:S01]  /*8330*/  FSETP.GTU.FTZ.AND P0, PT, R10, 20, PT ;  /* 0x41a000000a00780b */ /* 0x000fe20003f1c000 */
[--C-:B------:R-:W-:Y:S01]  /*8340*/  FADD.FTZ R12, R11, R74.reuse ;  /* 0x0000004a0b0c7221 */ /* 0x100fe20000010000 */
[----:B------:R3:W5:Y:S02]  /*8350*/  @!P3 MUFU.RCP R13, R3 ;  /* 0x00000003000db308 */ /* 0x0007640000001000 */
[----:B------:R-:W-:Y:S01]  /*8360*/  FADD.FTZ R15, R15, R74 ;  /* 0x0000004a0f0f7221 */ /* 0x000fe20000010000 */
[----:B----4-:R-:W-:Y:S01]  /*8370*/  @!P4 FADD.FTZ R8, R8, 1 ;  /* 0x3f8000000808c421 */ /* 0x010fe20000010000 */
[----:B--2---:R-:W-:Y:S01]  /*8380*/  HADD2.F32 R11, -RZ, R4.H1_H1 ;  /* 0x30000004ff0b7230 */ /* 0x004fe20000004100 */
[----:B------:R-:W-:Y:S01]  /*8390*/  FSETP.GTU.FTZ.AND P1, PT, R12, 20, PT ;  /* 0x41a000000c00780b */ /* 0x000fe20003f3c000 */
[----:B------:R-:W-:-:S02]  /*83a0*/  @!P6 FMUL.FTZ R0, R0, -1.4426950216293334961 ;  /* 0xbfb8aa3b0000e820 */ /* 0x000fc40000410000 */
[----:B------:R-:W2:Y:S01]  /*83b0*/  @!P5 MUFU.EX2 R9, R9 ;  /* 0x000000090009d308 */ /* 0x000ea20000000800 */
[----:B0-----:R-:W-:Y:S01]  /*83c0*/  @!P2 FMUL.FTZ R113, R113, R2 ;  /* 0x000000027171a220 */ /* 0x001fe20000410000 */
[----:B------:R-:W-:Y:S01]  /*83d0*/  FSETP.GTU.FTZ.AND P2, PT, R15, 20, PT ;  /* 0x41a000000f00780b */ /* 0x000fe20003f5c000 */
[----:B---3--:R-:W-:Y:S02]  /*83e0*/  HADD2.F32 R3, -RZ, R4.H0_H0 ;  /* 0x20000004ff037230 */ /* 0x008fe40000004100 */
[----:B------:R-:W-:Y:S01]  /*83f0*/  @!P0 FMUL.FTZ R2, R10, -1.4426950216293334961 ;  /* 0xbfb8aa3b0a028820 */ /* 0x000fe20000410000 */
[--C-:B------:R-:W-:Y:S02]  /*8400*/  FADD.FTZ R11, R11, R74.reuse ;  /* 0x0000004a0b0b7221 */ /* 0x100fe40000010000 */
[----:B------:R-:W0:Y:S01]  /*8410*/  @!P4 MUFU.RCP R8, R8 ;  /* 0x000000080008c308 */ /* 0x000e220000001000 */
[----:B------:R-:W-:Y:S01]  /*8420*/  FADD.FTZ R10, R3, R74 ;  /* 0x0000004a030a7221 */ /* 0x000fe20000010000 */
[----:B-----5:R-:W-:Y:S01]  /*8430*/  @!P3 FMUL.FTZ R140, R140, R13 ;  /* 0x0000000d8c8cb220 */ /* 0x020fe20000410000 */
[----:B------:R-:W-:-:S03]  /*8440*/  @!P1 FMUL.FTZ R3, R12, -1.4426950216293334961 ;  /* 0xbfb8aa3b0c039820 */ /* 0x000fc60000410000 */
[----:B------:R-:W-:Y:S01]  /*8450*/  FSETP.GTU.FTZ.AND P3, PT, R10, 20, PT ;  /* 0x41a000000a00780b */ /* 0x000fe20003f7c000 */
[----:B------:R-:W-:Y:S01]  /*8460*/  @!P2 FMUL.FTZ R4, R15, -1.4426950216293334961 ;  /* 0xbfb8aa3b0f04a820 */ /* 0x000fe20000410000 */
[----:B------:R-:W3:Y:S01]  /*8470*/  @!P6 MUFU.EX2 R0, R0 ;  /* 0x000000000000e308 */ /* 0x000ee20000000800 */
[----:B--2---:R-:W-:-:S07]  /*8480*/  @!P5 FADD.FTZ R9, R9, 1 ;  /* 0x3f8000000909d421 */ /* 0x004fce0000010000 */
[----:B------:R-:W2:Y:S01]  /*8490*/  @!P1 MUFU.EX2 R3, R3 ;  /* 0x0000000300039308 */ /* 0x000ea20000000800 */
[----:B0-----:R-:W-:Y:S01]  /*84a0*/  @!P4 FMUL.FTZ R115, R115, R8 ;  /* 0x000000087373c220 */ /* 0x001fe20000410000 */
[----:B------:R-:W-:Y:S01]  /*84b0*/  FSETP.GTU.FTZ.AND P4, PT, R11, 20, PT ;  /* 0x41a000000b00780b */ /* 0x000fe20003f9c000 */
[----:B------:R-:W-:-:S05]  /*84c0*/  @!P3 FMUL.FTZ R8, R10, -1.4426950216293334961 ;  /* 0xbfb8aa3b0a08b820 */ /* 0x000fca0000410000 */
[----:B------:R-:W0:Y:S01]  /*84d0*/  @!P2 MUFU.EX2 R4, R4 ;  /* 0x000000040004a308 */ /* 0x000e220000000800 */
[----:B---3--:R-:W-:-:S06]  /*84e0*/  @!P6 FADD.FTZ R0, R0, 1 ;  /* 0x3f8000000000e421 */ /* 0x008fcc0000010000 */
[----:B------:R-:W-:Y:S01]  /*84f0*/  @!P4 FMUL.FTZ R10, R11, -1.4426950216293334961 ;  /* 0xbfb8aa3b0b0ac820 */ /* 0x000fe20000410000 */
[----:B------:R-:W3:Y:S01]  /*8500*/  @!P0 MUFU.EX2 R2, R2 ;  /* 0x0000000200028308 */ /* 0x000ee20000000800 */
[--C-:B------:R-:W-:Y:S02]  /*8510*/  HADD2.F32 R11, -RZ, R5.reuse.H0_H0 ;  /* 0x20000005ff0b7230 */ /* 0x100fe40000004100 */
[----:B--2---:R-:W-:Y:S01]  /*8520*/  @!P1 FADD.FTZ R3, R3, 1 ;  /* 0x3f80000003039421 */ /* 0x004fe20000010000 */
[----:B------:R-:W-:Y:S02]  /*8530*/  HADD2.F32 R5, -RZ, R5.H1_H1 ;  /* 0x30000005ff057230 */ /* 0x000fe40000004100 */
[--C-:B------:R-:W-:Y:S02]  /*8540*/  FADD.FTZ R11, R11, R74.reuse ;  /* 0x0000004a0b0b7221 */ /* 0x100fe40000010000 */
[----:B------:R-:W2:Y:S01]  /*8550*/  @!P5 MUFU.RCP R9, R9 ;  /* 0x000000090009d308 */ /* 0x000ea20000001000 */
[----:B0-----:R-:W-:Y:S01]  /*8560*/  @!P2 FADD.FTZ R4, R4, 1 ;  /* 0x3f8000000404a421 */ /* 0x001fe20000010000 */
[----:B------:R-:W-:Y:S01]  /*8570*/  FADD.FTZ R14, R5, R74 ;  /* 0x0000004a050e7221 */ /* 0x000fe20000010000 */
[----:B------:R-:W-:-:S05]  /*8580*/  HADD2.F32 R5, -RZ, R6.H0_H0 ;  /* 0x20000006ff057230 */ /* 0x000fca0000004100 */
[----:B------:R-:W0:Y:S01]  /*8590*/  @!P3 MUFU.EX2 R8, R8 ;  /* 0x000000080008b308 */ /* 0x000e220000000800 */
[----:B---3--:R-:W-:Y:S01]  /*85a0*/  @!P0 FADD.FTZ R2, R2, 1 ;  /* 0x3f80000002028421 */ /* 0x008fe20000010000 */
[----:B------:R-:W-:Y:S01]  /*85b0*/  FADD.FTZ R15, R5, R74 ;  /* 0x0000004a050f7221 */ /* 0x000fe20000010000 */
[--C-:B------:R-:W-:Y:S02]  /*85c0*/  HADD2.F32 R5, -RZ, R7.reuse.H0_H0 ;  /* 0x20000007ff057230 */ /* 0x100fe40000004100 */
[----:B------:R-:W-:-:S03]  /*85d0*/  HADD2.F32 R7, -RZ, R7.H1_H1 ;  /* 0x30000007ff077230 */ /* 0x000fc60000004100 */
[----:B------:R3:W4:Y:S01]  /*85e0*/  @!P1 MUFU.RCP R12, R3 ;  /* 0x00000003000c9308 */ /* 0x0007220000001000 */
[----:B--2---:R-:W-:Y:S01]  /*85f0*/  @!P5 FMUL.FTZ R142, R142, R9 ;  /* 0x000000098e8ed220 */ /* 0x004fe20000410000 */
[----:B------:R-:W-:Y:S01]  /*8600*/  FSETP.GTU.FTZ.AND P5, PT, R11, 20, PT ;  /* 0x41a000000b00780b */ /* 0x000fe20003fbc000 */
[--C-:B------:R-:W-:Y:S01]  /*8610*/  FADD.FTZ R5, R5, R74.reuse ;  /* 0x0000004a05057221 */ /* 0x100fe20000010000 */
[----:B------:R-:W-:Y:S02]  /*8620*/  FADD.FTZ R7, R7, R74 ;  /* 0x0000004a07077221 */ /* 0x000fe40000010000 */
[----:B------:R-:W-:Y:S02]  /*8630*/  F2FP.F16.F32.PACK_AB R141, R142, R115 ;  /* 0x000000738e8d723e */ /* 0x000fe400000000ff */
[----:B------:R2:W5:Y:S01]  /*8640*/  @!P2 MUFU.RCP R9, R4 ;  /* 0x000000040009a308 */ /* 0x0005620000001000 */
[----:B0-----:R-:W-:Y:S01]  /*8650*/  @!P3 FADD.FTZ R8, R8, 1 ;  /* 0x3f8000000808b421 */ /* 0x001fe20000010000 */
[----:B---3--:R-:W-:Y:S01]  /*8660*/  HADD2.F32 R3, -RZ, R6.H1_H1 ;  /* 0x30000006ff037230 */ /* 0x008fe20000004100 */
[----:B------:R-:W-:-:S05]  /*8670*/  F2FP.F16.F32.PACK_AB R6, R105, R136 ;  /* 0x000000886906723e */ /* 0x000fca00000000ff */
[----:B------:R-:W0:Y:S01]  /*8680*/  @!P0 MUFU.RCP R13, R2 ;  /* 0x00000002000d8308 */ /* 0x000e220000001000 */
[----:B--2---:R-:W-:Y:S01]  /*8690*/  FADD.FTZ R4, R3, R74 ;  /* 0x0000004a03047221 */ /* 0x004fe20000010000 */
[----:B----4-:R-:W-:-:S04]  /*86a0*/  @!P1 FMUL.FTZ R119, R119, R12 ;  /* 0x0000000c77779220 */ /* 0x010fc80000410000 */
[----:B------:R-:W-:Y:S02]  /*86b0*/  FSETP.GTU.FTZ.AND P1, PT, R4, 20, PT ;  /* 0x41a000000400780b */ /* 0x000fe40003f3c000 */
[----:B------:R-:W2:Y:S01]  /*86c0*/  @!P6 MUFU.RCP R0, R0 ;  /* 0x000000000000e308 */ /* 0x000ea20000001000 */
[----:B-----5:R-:W-:Y:S01]  /*86d0*/  @!P2 FMUL.FTZ R146, R146, R9 ;  /* 0x000000099292a220 */ /* 0x020fe20000410000 */
[----:B------:R-:W-:-:S04]  /*86e0*/  FSETP.GTU.FTZ.AND P2, PT, R5, 20, PT ;  /* 0x41a000000500780b */ /* 0x000fc80003f5c000 */
[----:B------:R-:W-:Y:S02]  /*86f0*/  F2FP.F16.F32.PACK_AB R143, R146, R119 ;  /* 0x00000077928f723e */ /* 0x000fe400000000ff */
[----:B------:R-:W3:Y:S01]  /*8700*/  @!P3 MUFU.RCP R8, R8 ;  /* 0x000000080008b308 */ /* 0x000ee20000001000 */
[----:B0-----:R-:W-:Y:S01]  /*8710*/  @!P0 FMUL.FTZ R144, R144, R13 ;  /* 0x0000000d90908220 */ /* 0x001fe20000410000 */
[----:B------:R-:W-:Y:S01]  /*8720*/  FSETP.GTU.FTZ.AND P0, PT, R15, 20, PT ;  /* 0x41a000000f00780b */ /* 0x000fe20003f1c000 */
[----:B------:R-:W-:-:S04]  /*8730*/  @!P1 FMUL.FTZ R4, R4, -1.4426950216293334961 ;  /* 0xbfb8aa3b04049820 */ /* 0x000fc80000410000 */
[----:B------:R-:W-:Y:S01]  /*8740*/  @!P2 FMUL.FTZ R5, R5, -1.4426950216293334961 ;  /* 0xbfb8aa3b0505a820 */ /* 0x000fe20000410000 */
[----:B------:R-:W0:Y:S01]  /*8750*/  @!P4 MUFU.EX2 R10, R10 ;  /* 0x0000000a000ac308 */ /* 0x000e220000000800 */
[----:B--2---:R-:W-:Y:S01]  /*8760*/  @!P6 FMUL.FTZ R117, R117, R0 ;  /* 0x000000007575e220 */ /* 0x004fe20000410000 */
[----:B------:R-:W-:Y:S01]  /*8770*/  FSETP.GTU.FTZ.AND P6, PT, R14, 20, PT ;  /* 0x41a000000e00780b */ /* 0x000fe20003fdc000 */
[----:B------:R-:W-:-:S04]  /*8780*/  @!P5 FMUL.FTZ R0, R11, -1.4426950216293334961 ;  /* 0xbfb8aa3b0b00d820 */ /* 0x000fc80000410000 */
[----:B------:R-:W-:Y:S01]  /*8790*/  @!P0 FMUL.FTZ R3, R15, -1.4426950216293334961 ;  /* 0xbfb8aa3b0f038820 */ /* 0x000fe20000410000 */
[----:B------:R2:W4:Y:S01]  /*87a0*/  @!P2 MUFU.EX2 R9, R5 ;  /* 0x000000050009a308 */ /* 0x0005220000000800 */
[----:B---3--:R-:W-:Y:S01]  /*87b0*/  @!P3 FMUL.FTZ R121, R121, R8 ;  /* 0x000000087979b220 */ /* 0x008fe20000410000 */
[----:B------:R-:W-:-:S05]  /*87c0*/  FSETP.GTU.FTZ.AND P3, PT, R7, 20, PT ;  /* 0x41a000000700780b */ /* 0x000fca0003f7c000 */
[----:B------:R-:W-:Y:S01]  /*87d0*/  @!P6 FMUL.FTZ R2, R14, -1.4426950216293334961 ;  /* 0xbfb8aa3b0e02e820 */ /* 0x000fe20000410000 */
[----:B------:R-:W3:Y:S01]  /*87e0*/  @!P5 MUFU.EX2 R0, R0 ;  /* 0x000000000000d308 */ /* 0x000ee20000000800 */
[----:B0-----:R-:W-:Y:S01]  /*87f0*/  @!P4 FADD.FTZ R10, R10, 1 ;  /* 0x3f8000000a0ac421 */ /* 0x001fe20000010000 */
[----:B--2---:R-:W-:-:S05]  /*8800*/  F2FP.F16.F32.PACK_AB R5, R107, R138 ;  /* 0x0000008a6b05723e */ /* 0x004fca00000000ff */
[----:B------:R-:W-:Y:S01]  /*8810*/  @!P3 FMUL.FTZ R11, R7, -1.4426950216293334961 ;  /* 0xbfb8aa3b070bb820 */ /* 0x000fe20000410000 */
[----:B------:R0:W-:Y:S01]  /*8820*/  @!P1 MUFU.EX2 R8, R4 ;  /* 0x0000000400089308 */ /* 0x0001e20000000800 */
[----:B------:R-:W-:Y:S01]  /*8830*/  F2FP.F16.F32.PACK_AB R7, R103, R134 ;  /* 0x000000866707723e */ /* 0x000fe200000000ff */
[----:B----4-:R-:W-:-:S06]  /*8840*/  @!P2 FADD.FTZ R16, R9, 1 ;  /* 0x3f8000000910a421 */ /* 0x010fcc0000010000 */
[----:B------:R-:W2:Y:S01]  /*8850*/  @!P0 MUFU.EX2 R3, R3 ;  /* 0x0000000300038308 */ /* 0x000ea20000000800 */
[----:B0-----:R-:W-:Y:S01]  /*8860*/  F2FP.F16.F32.PACK_AB R4, R109, R111 ;  /* 0x0000006f6d04723e */ /* 0x001fe200000000ff */
[----:B---3--:R-:W-:-:S04]  /*8870*/  @!P5 FADD.FTZ R0, R0, 1 ;  /* 0x3f8000000000d421 */ /* 0x008fc80000010000 */
[----:B------:R0:W-:Y:S01]  /*8880*/  STS.128 [R54], R4 ;  /* 0x0000000436007388 */ /* 0x0001e20000000c00 */
[----:B------:R-:W-:Y:S01]  /*8890*/  NOP ;  /* 0x0000000000007918 */ /* 0x000fe20000000000 */
[----:B------:R-:W3:Y:S02]  /*88a0*/  @!P6 MUFU.EX2 R2, R2 ;  /* 0x000000020002e308 */ /* 0x000ee40000000800 */
[----:B------:R-:W-:Y:S01]  /*88b0*/  LDS.128 R12, [R57+0x200] ;  /* 0x00020000390c7984 */ /* 0x000fe20000000c00 */
[----:B--2---:R-:W-:-:S05]  /*88c0*/  @!P0 FADD.FTZ R3, R3, 1 ;  /* 0x3f80000003038421 */ /* 0x004fca0000010000 */
[----:B------:R2:W4:Y:S01]  /*88d0*/  @!P4 MUFU.RCP R19, R10 ;  /* 0x0000000a0013c308 */ /* 0x0005220000001000 */
[----:B0-----:R-:W-:-:S07]  /*88e0*/  FADD.FTZ R5, R113, R70 ;  /* 0x0000004671057221 */ /* 0x001fce0000010000 */
[----:B------:R0:W5:Y:S01]  /*88f0*/  @!P5 MUFU.RCP R18, R0 ;  /* 0x000000000012d308 */ /* 0x0001620000001000 */
[----:B--2---:R-:W-:Y:S02]  /*8900*/  IMAD R10, R24, UR15, RZ ;  /* 0x0000000f180a7c24 */ /* 0x004fe4000f8e02ff */
[----:B---3--:R-:W-:Y:S02]  /*8910*/  @!P6 FADD.FTZ R2, R2, 1 ;  /* 0x3f8000000202e421 */ /* 0x008fe40000010000 */
[----:B------:R-:W-:-:S03]  /*8920*/  IMAD R25, R25, UR14, R10 ;  /* 0x0000000e19197c24 */ /* 0x000fc6000f8e020a */
[----:B------:R2:W3:Y:S01]  /*8930*/  @!P3 MUFU.EX2 R17, R11 ;  /* 0x0000000b0011b308 */ /* 0x0004e20000000800 */
[----:B0-----:R-:W-:Y:S01]  /*8940*/  @!P1 FADD.FTZ R0, R8, 1 ;  /* 0x3f80000008009421 */ /* 0x001fe20000010000 */
[----:B----4-:R-:W-:Y:S01]  /*8950*/  @!P4 FMUL.FTZ R148, R148, R19 ;  /* 0x000000139494c220 */ /* 0x010fe20000410000 */
[----:B------:R-:W-:-:S04]  /*8960*/  IADD3 R68, P4, R68, -0x800, RZ ;  /* 0xfffff80044447810 */ /* 0x000fc80007f9e0ff */
[----:B------:R-:W-:Y:S01]  /*8970*/  IADD3.X R69, R69, -0x1, RZ, P4, !PT ;  /* 0xffffffff45457810 */ /* 0x000fe200027fe4ff */
[----:B------:R-:W0:Y:S01]  /*8980*/  @!P0 MUFU.RCP R20, R3 ;  /* 0x0000000300148308 */ /* 0x000e220000001000 */
[----:B--2---:R-:W2:Y:S01]  /*8990*/  LDS.128 R8, [R57] ;  /* 0x0000000039087984 */ /* 0x004ea20000000c00 */
[----:B-----5:R-:W-:-:S06]  /*89a0*/  @!P5 FMUL.FTZ R123, R123, R18 ;  /* 0x000000127b7bd220 */ /* 0x020fcc0000410000 */
[----:B------:R4:W5:Y:S01]  /*89b0*/  @!P6 MUFU.RCP R21, R2 ;  /* 0x000000020015e308 */ /* 0x0009620000001000 */
[----:B---3--:R-:W-:-:S07]  /*89c0*/  @!P3 FADD.FTZ R17, R17, 1 ;  /* 0x3f8000001111b421 */ /* 0x008fce0000010000 */
[----:B------:R3:W1:Y:S01]  /*89d0*/  @!P1 MUFU.RCP R23, R0 ;  /* 0x0000000000179308 */ /* 0x0006620000001000 */
[----:B----4-:R-:W-:-:S04]  /*89e0*/  IMAD.WIDE.U32 R2, R24, UR14, R28 ;  /* 0x0000000e18027c25 */ /* 0x010fc8000f8e001c */
[----:B0-----:R-:W-:Y:S01]  /*89f0*/  @!P0 FMUL.FTZ R125, R125, R20 ;  /* 0x000000147d7d8220 */ /* 0x001fe20000410000 */
[----:B------:R-:W-:Y:S02]  /*8a00*/  IADD3 R3, R3, R25, RZ ;  /* 0x0000001903037210 */ /* 0x000fe40007ffe0ff */
[----:B------:R-:W0:Y:S01]  /*8a10*/  @!P2 MUFU.RCP R16, R16 ;  /* 0x000000100010a308 */ /* 0x000e220000001000 */
[----:B---3--:R-:W-:Y:S01]  /*8a20*/  IMAD R0, R76, UR6, RZ ;  /* 0x000000064c007c24 */ /* 0x008fe2000f8e02ff */
[----:B------:R-:W3:Y:S01]  /*8a30*/  LDC.64 R24, c[0x0][0x3a8] ;  /* 0x0000ea00ff187b82 */ /* 0x000ee20000000a00 */
[----:B------:R-:W-:-:S04]  /*8a40*/  IMAD.WIDE.U32 R2, R79, UR6, R2 ;  /* 0x000000064f027c25 */ /* 0x000fc8000f8e0002 */
[----:B-----5:R-:W-:Y:S01]  /*8a50*/  @!P6 FMUL.FTZ R150, R150, R21 ;  /* 0x000000159696e220 */ /* 0x020fe20000410000 */
[----:B------:R-:W-:Y:S02]  /*8a60*/  IMAD R7, R79, UR7, R0 ;  /* 0x000000074f077c24 */ /* 0x000fe4000f8e0200 */
[----:B------:R-:W-:Y:S01]  /*8a70*/  FADD.FTZ R0, R5, R140 ;  /* 0x0000008c05007221 */ /* 0x000fe20000010000 */
[----:B-1----:R-:W-:Y:S01]  /*8a80*/  LEA R4, P0, R2, R26, 0x1 ;  /* 0x0000001a02047211 */ /* 0x002fe200078008ff */
[----:B------:R-:W1:Y:S01]  /*8a90*/  @!P3 MUFU.RCP R17, R17 ;  /* 0x000000110011b308 */ /* 0x000e620000001000 */
[----:B------:R-:W-:Y:S01]  /*8aa0*/  @!P1 FMUL.FTZ R152, R152, R23 ;  /* 0x0000001798989220 */ /* 0x000fe20000410000 */
[----:B------:R-:W-:Y:S01]  /*8ab0*/  IADD3 R5, R3, R7, RZ ;  /* 0x0000000703057210 */ /* 0x000fe20007ffe0ff */
[----:B------:R-:W-:Y:S01]  /*8ac0*/  FADD.FTZ R3, R0, R115 ;  /* 0x0000007300037221 */ /* 0x000fe20000010000 */
[----:B------:R-:W-:Y:S01]  /*8ad0*/  F2FP.F16.F32.PACK_AB R140, R140, R113 ;  /* 0x000000718c8c723e */ /* 0x000fe200000000ff */
[----:B------:R-:W-:Y:S01]  /*8ae0*/  ULDC.64 UR6, c[0x0][0x3b0] ;  /* 0x0000ec0000067ab9 */ /* 0x000fe20000000a00 */
[----:B------:R-:W-:Y:S01]  /*8af0*/  LEA.HI.X R5, R2, R27, R5, 0x1, P0 ;  /* 0x0000001b02057211 */ /* 0x000fe200000f0c05 */
[----:B------:R-:W-:Y:S01]  /*8b00*/  FADD.FTZ R0, R3, R142 ;  /* 0x0000008e03007221 */ /* 0x000fe20000010000 */
[----:B0-----:R-:W-:Y:S01]  /*8b10*/  @!P2 FMUL.FTZ R127, R127, R16 ;  /* 0x000000107f7fa220 */ /* 0x001fe20000410000 */
[----:B------:R-:W-:Y:S01]  /*8b20*/  F2FP.F16.F32.PACK_AB R142, R144, R117 ;  /* 0x00000075908e723e */ /* 0x000fe200000000ff */
[----:B------:R-:W0:Y:S01]  /*8b30*/  LDC.64 R26, c[0x0][0x3f0] ;  /* 0x0000fc00ff1a7b82 */ /* 0x000e220000000a00 */
[----:B------:R-:W-:Y:S01]  /*8b40*/  IMAD.WIDE R2, R59, 0x10, R4 ;  /* 0x000000103b027825 */ /* 0x000fe200078e0204 */
[----:B------:R-:W-:-:S03]  /*8b50*/  F2FP.F16.F32.PACK_AB R4, R148, R121 ;  /* 0x000000799404723e */ /* 0x000fc600000000ff */
[----:B------:R-:W-:Y:S01]  /*8b60*/  FADD.FTZ R117, R0, R117 ;  /* 0x0000007500757221 */ /* 0x000fe20000010000 */
[----:B------:R-:W-:Y:S01]  /*8b70*/  F2FP.F16.F32.PACK_AB R5, R150, R123 ;  /* 0x0000007b9605723e */ /* 0x000fe200000000ff */
[----:B--2---:R2:W-:Y:S01]  /*8b80*/  STG.E.128 desc[UR12][R2.64], R8 ;  /* 0x0000000802007986 */ /* 0x0045e2000c101d0c */
[----:B-1----:R-:W-:Y:S01]  /*8b90*/  @!P3 FMUL.FTZ R154, R154, R17 ;  /* 0x000000119a9ab220 */ /* 0x002fe20000410000 */
[----:B------:R-:W-:Y:S01]  /*8ba0*/  F2FP.F16.F32.PACK_AB R6, R152, R125 ;  /* 0x0000007d9806723e */ /* 0x000fe200000000ff */
[----:B---3--:R-:W-:Y:S01]  /*8bb0*/  IMAD R0, R24, UR15, RZ ;  /* 0x0000000f18007c24 */ /* 0x008fe2000f8e02ff */
[----:B------:R1:W-:Y:S01]  /*8bc0*/  STG.E.128 desc[UR12][R2.64+0x200], R12 ;  /* 0x0002000c02007986 */ /* 0x0003e2000c101d0c */
[----:B------:R-:W-:Y:S01]  /*8bd0*/  FADD.FTZ R144, R117, R144 ;  /* 0x0000009075907221 */ /* 0x000fe20000010000 */
[----:B------:R-:W-:Y:S01]  /*8be0*/  F2FP.F16.F32.PACK_AB R7, R154, R127 ;  /* 0x0000007f9a07723e */ /* 0x000fe200000000ff */
[----:B------:R-:W-:Y:S02]  /*8bf0*/  BAR.SYNC.DEFER_BLOCKING 0x0 ;  /* 0x0000000000007b1d */ /* 0x000fe40000010000 */
[----:B------:R-:W-:Y:S01]  /*8c00*/  FADD.FTZ R119, R144, R119 ;  /* 0x0000007790777221 */ /* 0x000fe20000010000 */
[----:B------:R-:W-:-:S02]  /*8c10*/  IADD3 R66, P1, R66, -0x800, RZ ;  /* 0xfffff80042427810 */ /* 0x000fc40007f3e0ff */
[----:B------:R-:W-:Y:S01]  /*8c20*/  IADD3 R63, P2, R63, -0x800, RZ ;  /* 0xfffff8003f3f7810 */ /* 0x000fe20007f5e0ff */
[----:B------:R-:W-:Y:S01]  /*8c30*/  FADD.FTZ R146, R119, R146 ;  /* 0x0000009277927221 */ /* 0x000fe20000010000 */
[----:B------:R-:W-:Y:S02]  /*8c40*/  IADD3 R64, P3, R64, -0x800, RZ ;  /* 0xfffff80040407810 */ /* 0x000fe40007f7e0ff */
[----:B------:R-:W-:Y:S01]  /*8c50*/  IADD3.X R67, R67, -0x1, RZ, P1, !PT ;  /* 0xffffffff43437810 */ /* 0x000fe20000ffe4ff */
[----:B------:R-:W-:Y:S01]  /*8c60*/  FADD.FTZ R121, R146, R121 ;  /* 0x0000007992797221 */ /* 0x000fe20000010000 */
[----:B--2---:R-:W-:Y:S01]  /*8c70*/  IMAD R9, R25, UR14, R0 ;  /* 0x0000000e19097c24 */ /* 0x004fe2000f8e0200 */
[----:B------:R-:W-:Y:S01]  /*8c80*/  IADD3.X R61, R61, -0x1, RZ, P2, !PT ;  /* 0xffffffff3d3d7810 */ /* 0x000fe200017fe4ff */
[----:B------:R-:W-:Y:S02]  /*8c90*/  IMAD R0, R76, UR6, RZ ;  /* 0x000000064c007c24 */ /* 0x000fe4000f8e02ff */
[----:B------:R-:W-:Y:S01]  /*8ca0*/  FADD.FTZ R148, R121, R148 ;  /* 0x0000009479947221 */ /* 0x000fe20000010000 */
[----:B-1----:R-:W-:Y:S01]  /*8cb0*/  IMAD.WIDE.U32 R2, R24, UR14, R28 ;  /* 0x0000000e18027c25 */ /* 0x002fe2000f8e001c */
[----:B------:R-:W-:-:S03]  /*8cc0*/  IADD3.X R65, R65, -0x1, RZ, P3, !PT ;  /* 0xffffffff41417810 */ /* 0x000fc60001ffe4ff */
[----:B------:R-:W-:Y:S01]  /*8cd0*/  FADD.FTZ R123, R148, R123 ;  /* 0x0000007b947b7221 */ /* 0x000fe20000010000 */
[----:B------:R-:W-:-:S03]  /*8ce0*/  IADD3 R3, R3, R9, RZ ;  /* 0x0000000903037210 */ /* 0x000fc60007ffe0ff */
[----:B------:R-:W-:Y:S01]  /*8cf0*/  FADD.FTZ R150, R123, R150 ;  /* 0x000000967b967221 */ /* 0x000fe20000010000 */
[----:B------:R-:W-:Y:S01]  /*8d00*/  STS.128 [R54], R140 ;  /* 0x0000008c36007388 */ /* 0x000fe20000000c00 */
[----:B------:R-:W-:-:S04]  /*8d10*/  IMAD.WIDE.U32 R2, R79, UR6, R2 ;  /* 0x000000064f027c25 */ /* 0x000fc8000f8e0002 */
[----:B------:R-:W-:Y:S01]  /*8d20*/  FADD.FTZ R125, R150, R125 ;  /* 0x0000007d967d7221 */ /* 0x000fe20000010000 */
[----:B------:R1:W-:Y:S01]  /*8d30*/  STS.128 [R54+0x10], R4 ;  /* 0x0000100436007388 */ /* 0x0003e20000000c00 */
[----:B------:R-:W-:-:S03]  /*8d40*/  NOP ;  /* 0x0000000000007918 */ /* 0x000fc60000000000 */
[----:B------:R-:W2:Y:S01]  /*8d50*/  LDS.128 R16, [R57] ;  /* 0x0000000039107984 */ /* 0x000ea20000000c00 */
[----:B------:R-:W-:-:S03]  /*8d60*/  FADD.FTZ R152, R125, R152 ;  /* 0x000000987d987221 */ /* 0x000fc60000010000 */
[----:B------:R-:W3:Y:S01]  /*8d70*/  LDS.128 R20, [R57+0x200] ;  /* 0x0002000039147984 */ /* 0x000ee20000000c00 */
[----:B------:R-:W-:Y:S01]  /*8d80*/  FADD.FTZ R127, R152, R127 ;  /* 0x0000007f987f7221 */ /* 0x000fe20000010000 */
[----:B-1----:R-:W-:Y:S01]  /*8d90*/  IMAD R5, R79, UR7, R0 ;  /* 0x000000074f057c24 */ /* 0x002fe2000f8e0200 */
[----:B0-----:R-:W-:Y:S02]  /*8da0*/  LEA R4, P0, R2, R26, 0x1 ;  /* 0x0000001a02047211 */ /* 0x001fe400078008ff */
[----:B------:R-:W-:Y:S02]  /*8db0*/  FADD.FTZ R70, R127, R154 ;  /* 0x0000009a7f467221 */ /* 0x000fe40000010000 */
[----:B------:R-:W-:-:S04]  /*8dc0*/  IADD3 R0, R3, R5, RZ ;  /* 0x0000000503007210 */ /* 0x000fc80007ffe0ff */
[----:B------:R-:W-:Y:S02]  /*8dd0*/  LEA.HI.X R5, R2, R27, R0, 0x1, P0 ;  /* 0x0000001b02057211 */ /* 0x000fe400000f0c00 */
[----:B------:R-:W-:Y:S01]  /*8de0*/  ISETP.GT.AND P0, PT, R55, 0x1, PT ;  /* 0x000000013700780c */ /* 0x000fe20003f04270 */
[----:B------:R-:W-:-:S05]  /*8df0*/  IMAD.WIDE R2, R59, 0x10, R4 ;  /* 0x000000103b027825 */ /* 0x000fca00078e0204 */
[----:B--2---:R0:W-:Y:S04]  /*8e00*/  STG.E.128 desc[UR12][R2.64], R16 ;  /* 0x0000001002007986 */ /* 0x0041e8000c101d0c */
[----:B---3--:R0:W-:Y:S03]  /*8e10*/  STG.E.128 desc[UR12][R2.64+0x200], R20 ;  /* 0x0002001402007986 */ /* 0x0081e6000c101d0c */
[----:B------:R-:W-:Y:S05]  /*8e20*/  @P0 BRA `(.L_x_5873) ;  /* 0xffffff7800b80947 */ /* 0x000fea000383ffff */
.L_x_5794:
        /* <DEDUP_REMOVED lines=35> */
.L_x_5875:
[----:B------:R-:W-:Y:S05]  /*9060*/  BSYNC B0 ;  /* 0x0000000000007941 */ /* 0x000fea0003800000 */
.L_x_5874:
        /* <DEDUP_REMOVED lines=38> */
.L_x_5877:
[----:B------:R-:W2:Y:S02]  /*92d0*/  S2R R15, SR_TID.X ;  /* 0x00000000000f7919 */ /* 0x000ea40000002100 */
.L_x_5878:
[----:B------:R-:W-:Y:S05]  /*92e0*/  BSYNC B0 ;  /* 0x0000000000007941 */ /* 0x000fea0003800000 */
.L_x_5876:
        /* <DEDUP_REMOVED lines=22> */
.L_x_5880:
        /* <DEDUP_REMOVED lines=26> */
.L_x_5879:
[----:B------:R-:W-:Y:S05]  /*95f0*/  EXIT ;  /* 0x000000000000794d */ /* 0x000fea0003800000 */
.L_x_5832:
[----:B------:R-:W-:Y:S01]  /*9600*/  HFMA2.MMA R18, -RZ, RZ, 0, 5.9604644775390625e-08 ;  /* 0x00000001ff127435 */ /* 0x000fe200000001ff */
[----:B------:R-:W-:Y:S02]  /*9610*/  MOV R19, R14 ;  /* 0x0000000e00137202 */ /* 0x000fe40000000f00 */
[----:B------:R-:W-:Y:S02]  /*9620*/  MOV R173, RZ ;  /* 0x000000ff00ad7202 */ /* 0x000fe40000000f00 */
[----:B------:R-:W-:-:S07]  /*9630*/  MOV R222, 0xffffffff ;  /* 0xffffffff00de7802 */ /* 0x000fce0000000f00 */
[----:B-1----:R-:W-:Y:S05]  /*9640*/  WARPSYNC.COLLECTIVE R222, `(.L_x_5881) ;  /* 0x00000000de087348 */ /* 0x002fea0003c00000 */
[----:B------:R0:W2:Y:S02]  /*9650*/  SHFL.UP P2, R16, R19, R18, R173 ;  /* 0x0400001213107389 */ /* 0x0000a400000400ad */
[----:B012---:R-:W-:Y:S01]  /*9660*/  ENDCOLLECTIVE ;  /* 0x000000000000791b */ /* 0x007fe20003800000 */
.L_x_5881:
[----:B------:R-:W-:Y:S02]  /*9670*/  MOV R19, R15 ;  /* 0x0000000f00137202 */ /* 0x000fe40000000f00 */
[----:B------:R-:W-:-:S07]  /*9680*/  MOV R17, R16 ;  /* 0x0000001000117202 */ /* 0x000fce0000000f00 */
[----:B------:R-:W-:Y:S05]  /*9690*/  WARPSYNC.COLLECTIVE R222, `(.L_x_5882) ;  /* 0x00000000de087348 */ /* 0x000fea0003c00000 */
[----:B------:R0:W1:Y:S02]  /*96a0*/  SHFL.UP P2, R16, R19, R18, R173 ;  /* 0x0400001213107389 */ /* 0x00006400000400ad */
[----:B01----:R-:W-:Y:S01]  /*96b0*/  ENDCOLLECTIVE ;  /* 0x000000000000791b */ /* 0x003fe20003800000 */
.L_x_5882:
        /* <DEDUP_REMOVED lines=8> */
.L_x_5883:
[----:B------:R-:W-:Y:S02]  /*9740*/  MOV R19, R15 ;  /* 0x0000000f00137202 */ /* 0x000fe40000000f00 */
[----:B------:R-:W-:-:S07]  /*9750*/  MOV R17, R16 ;  /* 0x0000001000117202 */ /* 0x000fce0000000f00 */
[----:B------:R-:W-:Y:S05]  /*9760*/  WARPSYNC.COLLECTIVE R222, `(.L_x_5884) ;  /* 0x00000000de087348 */ /* 0x000fea0003c00000 */
[----:B------:R0:W1:Y:S02]  /*9770*/  SHFL.UP P2, R16, R19, R18, R173 ;  /* 0x0400001213107389 */ /* 0x00006400000400ad */
[----:B01----:R-:W-:Y:S01]  /*9780*/  ENDCOLLECTIVE ;  /* 0x000000000000791b */ /* 0x003fe20003800000 */
.L_x_5884:
        /* <DEDUP_REMOVED lines=8> */
.L_x_5885:
[----:B------:R-:W-:Y:S02]  /*9810*/  MOV R19, R15 ;  /* 0x0000000f00137202 */ /* 0x000fe40000000f00 */
[----:B------:R-:W-:-:S07]  /*9820*/  MOV R17, R16 ;  /* 0x0000001000117202 */ /* 0x000fce0000000f00 */
[----:B------:R-:W-:Y:S05]  /*9830*/  WARPSYNC.COLLECTIVE R222, `(.L_x_5886) ;  /* 0x00000000de087348 */ /* 0x000fea0003c00000 */
[----:B------:R0:W1:Y:S02]  /*9840*/  SHFL.UP P2, R16, R19, R18, R173 ;  /* 0x0400001213107389 */ /* 0x00006400000400ad */
[----:B01----:R-:W-:Y:S01]  /*9850*/  ENDCOLLECTIVE ;  /* 0x000000000000791b */ /* 0x003fe20003800000 */
.L_x_5886:
        /* <DEDUP_REMOVED lines=8> */
.L_x_5887:
[----:B------:R-:W-:Y:S02]  /*98e0*/  MOV R19, R15 ;  /* 0x0000000f00137202 */ /* 0x000fe40000000f00 */
[----:B------:R-:W-:-:S07]  /*98f0*/  MOV R17, R16 ;  /* 0x0000001000117202 */ /* 0x000fce0000000f00 */
[----:B------:R-:W-:Y:S05]  /*9900*/  WARPSYNC.COLLECTIVE R222, `(.L_x_5888) ;  /* 0x00000000de087348 */ /* 0x000fea0003c00000 */
[----:B------:R0:W1:Y:S02]  /*9910*/  SHFL.UP P2, R16, R19, R18, R173 ;  /* 0x0400001213107389 */ /* 0x00006400000400ad */
[----:B01----:R-:W-:Y:S01]  /*9920*/  ENDCOLLECTIVE ;  /* 0x000000000000791b */ /* 0x003fe20003800000 */
.L_x_5888:
        /* <DEDUP_REMOVED lines=8> */
.L_x_5889:
[----:B------:R-:W-:Y:S02]  /*99b0*/  MOV R19, R15 ;  /* 0x0000000f00137202 */ /* 0x000fe40000000f00 */
[----:B------:R-:W-:-:S07]  /*99c0*/  MOV R17, R16 ;  /* 0x0000001000117202 */ /* 0x000fce0000000f00 */
[----:B------:R-:W-:Y:S05]  /*99d0*/  WARPSYNC.COLLECTIVE R222, `(.L_x_5890) ;  /* 0x00000000de087348 */ /* 0x000fea0003c00000 */
[----:B------:R0:W1:Y:S02]  /*99e0*/  SHFL.UP P2, R16, R19, R18, R173 ;  /* 0x0400001213107389 */ /* 0x00006400000400ad */
[----:B01----:R-:W-:Y:S01]  /*99f0*/  ENDCOLLECTIVE ;  /* 0x000000000000791b */ /* 0x003fe20003800000 */
.L_x_5890:
[----:B------:R-:W-:Y:S05]  /*9a00*/  BRA `(.L_x_5891) ;  /* 0xffffffc000287947 */ /* 0x000fea000383ffff */
.L_x_5833:
        /* <DEDUP_REMOVED lines=8> */
.L_x_5893:
[----:B------:R-:W-:Y:S05]  /*9a90*/  BSYNC B0 ;  /* 0x0000000000007941 */ /* 0x000fea0003800000 */
.L_x_5892:
[----:B------:R-:W-:Y:S05]  /*9aa0*/  BRA `(.L_x_5894) ;  /* 0xffffffc000147947 */ /* 0x000fea000383ffff */
.L_x_5834:
        /* <DEDUP_REMOVED lines=8> */
.L_x_5896:
[----:B------:R-:W-:Y:S05]  /*9b30*/  BSYNC B0 ;  /* 0x0000000000007941 */ /* 0x000fea0003800000 */
.L_x_5895:
[----:B------:R-:W-:Y:S05]  /*9b40*/  BRA `(.L_x_5897) ;  /* 0xffffffbc00f47947 */ /* 0x000fea000383ffff */
.L_x_5835:
        /* <DEDUP_REMOVED lines=8> */
.L_x_5899:
[----:B------:R-:W-:Y:S05]  /*9bd0*/  BSYNC B0 ;  /* 0x0000000000007941 */ /* 0x000fea0003800000 */
.L_x_5898:
        /* <DEDUP_REMOVED lines=11> */
.L_x_5900:
[----:B------:R-:W-:Y:S05]  /*9c90*/  WARPSYNC.COLLECTIVE R222, `(.L_x_5901) ;  /* 0x00000000de087348 */ /* 0x000fea0003c00000 */
[----:B------:R0:W1:Y:S02]  /*9ca0*/  SHFL.IDX P2, R223, R225, R224, R227 ;  /* 0x000000e0e1df7389 */ /* 0x00006400000400e3 */
[----:B01----:R-:W-:Y:S01]  /*9cb0*/  ENDCOLLECTIVE ;  /* 0x000000000000791b */ /* 0x003fe20003800000 */
.L_x_5901:
[----:B------:R-:W-:Y:S02]  /*9cc0*/  MOV R225, R3 ;  /* 0x0000000300e17202 */ /* 0x000fe40000000f00 */
[----:B------:R-:W-:Y:S02]  /*9cd0*/  MOV R15, R16 ;  /* 0x00000010000f7202 */ /* 0x000fe40000000f00 */
[----:B------:R-:W-:-:S07]  /*9ce0*/  MOV R16, R223 ;  /* 0x000000df00107202 */ /* 0x000fce0000000f00 */
[----:B------:R-:W-:Y:S05]  /*9cf0*/  WARPSYNC.COLLECTIVE R222, `(.L_x_5902) ;  /* 0x00000000de087348 */ /* 0x000fea0003c00000 */
[----:B------:R0:W1:Y:S02]  /*9d00*/  SHFL.IDX P2, R223, R225, R224, R227 ;  /* 0x000000e0e1df7389 */ /* 0x00006400000400e3 */
[----:B01----:R-:W-:Y:S01]  /*9d10*/  ENDCOLLECTIVE ;  /* 0x000000000000791b */ /* 0x003fe20003800000 */
.L_x_5902:
[----:B------:R-:W-:Y:S01]  /*9d20*/  MOV R17, R223 ;  /* 0x000000df00117202 */ /* 0x000fe20000000f00 */
[----:B------:R-:W-:Y:S06]  /*9d30*/  BRA `(.L_x_5903) ;  /* 0xffffffbc00907947 */ /* 0x000fec000383ffff */
.L_x_5837:
        /* <DEDUP_REMOVED lines=9> */
.L_x_5904:
[----:B------:R-:W-:Y:S02]  /*9dd0*/  MOV R19, R13 ;  /* 0x0000000d00137202 */ /* 0x000fe40000000f00 */
[----:B------:R-:W-:-:S07]  /*9de0*/  MOV R17, R18 ;  /* 0x0000001200117202 */ /* 0x000fce0000000f00 */
[----:B------:R-:W-:Y:S05]  /*9df0*/  WARPSYNC.COLLECTIVE R222, `(.L_x_5905) ;  /* 0x00000000de087348 */ /* 0x000fea0003c00000 */
[----:B------:R0:W1:Y:S02]  /*9e00*/  SHFL.DOWN P6, R18, R19, R226, R229 ;  /* 0x080000e213127389 */ /* 0x00006400000c00e5 */
[----:B01----:R-:W-:Y:S01]  /*9e10*/  ENDCOLLECTIVE ;  /* 0x000000000000791b */ /* 0x003fe20003800000 */
.L_x_5905:
        /* <DEDUP_REMOVED lines=8> */
.L_x_5906:
[----:B------:R-:W-:Y:S02]  /*9ea0*/  MOV R19, R13 ;  /* 0x0000000d00137202 */ /* 0x000fe40000000f00 */
[----:B------:R-:W-:-:S07]  /*9eb0*/  MOV R17, R18 ;  /* 0x0000001200117202 */ /* 0x000fce0000000f00 */
[----:B------:R-:W-:Y:S05]  /*9ec0*/  WARPSYNC.COLLECTIVE R222, `(.L_x_5907) ;  /* 0x00000000de087348 */ /* 0x000fea0003c00000 */
[----:B------:R0:W1:Y:S02]  /*9ed0*/  SHFL.DOWN P6, R18, R19, R226, R229 ;  /* 0x080000e213127389 */ /* 0x00006400000c00e5 */
[----:B01----:R-:W-:Y:S01]  /*9ee0*/  ENDCOLLECTIVE ;  /* 0x000000000000791b */ /* 0x003fe20003800000 */
.L_x_5907:
        /* <DEDUP_REMOVED lines=8> */
.L_x_5908:
[----:B------:R-:W-:Y:S02]  /*9f70*/  MOV R19, R13 ;  /* 0x0000000d00137202 */ /* 0x000fe40000000f00 */
[----:B------:R-:W-:-:S07]  /*9f80*/  MOV R17, R18 ;  /* 0x0000001200117202 */ /* 0x000fce0000000f00 */
[----:B------:R-:W-:Y:S05]  /*9f90*/  WARPSYNC.COLLECTIVE R222, `(.L_x_5909) ;  /* 0x00000000de087348 */ /* 0x000fea0003c00000 */
[----:B------:R0:W1:Y:S02]  /*9fa0*/  SHFL.DOWN P6, R18, R19, R226, R229 ;  /* 0x080000e213127389 */ /* 0x00006400000c00e5 */
[----:B01----:R-:W-:Y:S01]  /*9fb0*/  ENDCOLLECTIVE ;  /* 0x000000000000791b */ /* 0x003fe20003800000 */
.L_x_5909:
        /* <DEDUP_REMOVED lines=8> */
.L_x_5910:
[----:B------:R-:W-:Y:S02]  /*a040*/  MOV R19, R13 ;  /* 0x0000000d00137202 */ /* 0x000fe40000000f00 */
[----:B------:R-:W-:-:S07]  /*a050*/  MOV R17, R18 ;  /* 0x0000001200117202 */ /* 0x000fce0000000f00 */
[----:B------:R-:W-:Y:S05]  /*a060*/  WARPSYNC.COLLECTIVE R222, `(.L_x_5911) ;  /* 0x00000000de087348 */ /* 0x000fea0003c00000 */
[----:B------:R0:W1:Y:S02]  /*a070*/  SHFL.DOWN P6, R18, R19, R226, R229 ;  /* 0x080000e213127389 */ /* 0x00006400000c00e5 */
[----:B01----:R-:W-:Y:S01]  /*a080*/  ENDCOLLECTIVE ;  /* 0x000000000000791b */ /* 0x003fe20003800000 */
.L_x_5911:
        /* <DEDUP_REMOVED lines=8> */
.L_x_5912:
[----:B------:R-:W-:Y:S02]  /*a110*/  MOV R19, R13 ;  /* 0x0000000d00137202 */ /* 0x000fe40000000f00 */
[----:B------:R-:W-:-:S07]  /*a120*/  MOV R17, R18 ;  /* 0x0000001200117202 */ /* 0x000fce0000000f00 */
[----:B------:R-:W-:Y:S05]  /*a130*/  WARPSYNC.COLLECTIVE R222, `(.L_x_5913) ;  /* 0x00000000de087348 */ /* 0x000fea0003c00000 */
[----:B------:R0:W1:Y:S02]  /*a140*/  SHFL.DOWN P6, R18, R19, R226, R229 ;  /* 0x080000e213127389 */ /* 0x00006400000c00e5 */
[----:B01----:R-:W-:Y:S01]  /*a150*/  ENDCOLLECTIVE ;  /* 0x000000000000791b */ /* 0x003fe20003800000 */
.L_x_5913:
        /* <DEDUP_REMOVED lines=9> */
.L_x_5914:
[----:B------:R-:W-:Y:S02]  /*a1f0*/  MOV R225, R13 ;  /* 0x0000000d00e17202 */ /* 0x000fe40000000f00 */
[----:B------:R-:W-:-:S07]  /*a200*/  MOV R218, R223 ;  /* 0x000000df00da7202 */ /* 0x000fce0000000f00 */
[----:B------:R-:W-:Y:S05]  /*a210*/  WARPSYNC.COLLECTIVE R222, `(.L_x_5915) ;  /* 0x00000000de087348 */ /* 0x000fea0003c00000 */
[----:B------:R0:W1:Y:S02]  /*a220*/  SHFL.IDX P2, R223, R225, R224, R227 ;  /* 0x000000e0e1df7389 */ /* 0x00006400000400e3 */
[----:B01----:R-:W-:Y:S01]  /*a230*/  ENDCOLLECTIVE ;  /* 0x000000000000791b */ /* 0x003fe20003800000 */
.L_x_5915:
[----:B------:R-:W-:Y:S05]  /*a240*/  WARPSYNC.COLLECTIVE R222, `(.L_x_5916) ;  /* 0x00000000de087348 */ /* 0x000fea0003c00000 */
[----:B------:R0:W1:Y:S02]  /*a250*/  SHFL.DOWN P6, R18, R19, R226, R229 ;  /* 0x080000e213127389 */ /* 0x00006400000c00e5 */
[----:B01----:R-:W-:Y:S01]  /*a260*/  ENDCOLLECTIVE ;  /* 0x000000000000791b */ /* 0x003fe20003800000 */
.L_x_5916:
[----:B------:R-:W-:Y:S02]  /*a270*/  MOV R225, R2 ;  /* 0x0000000200e17202 */ /* 0x000fe40000000f00 */
[----:B------:R-:W-:Y:S02]  /*a280*/  MOV R19, R13 ;  /* 0x0000000d00137202 */ /* 0x000fe40000000f00 */
[----:B------:R-:W-:Y:S02]  /*a290*/  MOV R220, R223 ;  /* 0x000000df00dc7202 */ /* 0x000fe40000000f00 */
[----:B------:R-:W-:-:S07]  /*a2a0*/  MOV R16, R18 ;  /* 0x0000001200107202 */ /* 0x000fce0000000f00 */
[----:B------:R-:W-:Y:S05]  /*a2b0*/  WARPSYNC.COLLECTIVE R222, `(.L_x_5917) ;  /* 0x00000000de087348 */ /* 0x000fea0003c00000 */
[----:B------:R0:W1:Y:S02]  /*a2c0*/  SHFL.DOWN P6, R18, R19, R226, R229 ;  /* 0x080000e213127389 */ /* 0x00006400000c00e5 */
[----:B01----:R-:W-:Y:S01]  /*a2d0*/  ENDCOLLECTIVE ;  /* 0x000000000000791b */ /* 0x003fe20003800000 */
.L_x_5917:
[----:B------:R-:W-:Y:S05]  /*a2e0*/  WARPSYNC.COLLECTIVE R222, `(.L_x_5918) ;  /* 0x00000000de087348 */ /* 0x000fea0003c00000 */
[----:B------:R0:W1:Y:S02]  /*a2f0*/  SHFL.IDX P2, R223, R225, R224, R227 ;  /* 0x000000e0e1df7389 */ /* 0x00006400000400e3 */
[----:B01----:R-:W-:Y:S01]  /*a300*/  ENDCOLLECTIVE ;  /* 0x000000000000791b */ /* 0x003fe20003800000 */
.L_x_5918:
[----:B------:R-:W-:Y:S02]  /*a310*/  MOV R225, R3 ;  /* 0x0000000300e17202 */ /* 0x000fe40000000f00 */
[----:B------:R-:W-:Y:S02]  /*a320*/  MOV R17, R18 ;  /* 0x0000001200117202 */ /* 0x000fe40000000f00 */
[----:B------:R-:W-:-:S07]  /*a330*/  MOV R18, R223 ;  /* 0x000000df00127202 */ /* 0x000fce0000000f00 */
[----:B------:R-:W-:Y:S05]  /*a340*/  WARPSYNC.COLLECTIVE R222, `(.L_x_5919) ;  /* 0x00000000de087348 */ /* 0x000fea0003c00000 */
[----:B------:R0:W1:Y:S02]  /*a350*/  SHFL.IDX P2, R223, R225, R224, R227 ;  /* 0x000000e0e1df7389 */ /* 0x00006400000400e3 */
[----:B01----:R-:W-:Y:S01]  /*a360*/  ENDCOLLECTIVE ;  /* 0x000000000000791b */ /* 0x003fe20003800000 */
.L_x_5919:
[----:B------:R-:W-:Y:S01]  /*a370*/  MOV R19, R223 ;  /* 0x000000df00137202 */ /* 0x000fe20000000f00 */
[----:B------:R-:W-:Y:S06]  /*a380*/  BRA `(.L_x_5920) ;  /* 0xffffffbc00907947 */ /* 0x000fec000383ffff */
.L_x_5921:
        /* <DEDUP_REMOVED lines=15> */
.L_x_10967:


//--------------------- .text._Z25selective_scan_bwd_kernelI32Selective_Scan_bwd_kernel_traitsILi64ELi16ELb1ELb1ELb0ELb0ELb0EN3c104HalfEfEEv12SSMParamsBwd --------------------------
	.section	.text._Z25selective_scan_bwd_kernelI32Selective_Scan_bwd_kernel_traitsILi64ELi16ELb1ELb1ELb0ELb0ELb0EN3c104HalfEfEEv12SSMParamsBwd,"ax",@progbits
	.align	128
        .global         _Z25selective_scan_bwd_kernelI32Selective_Scan_bwd_kernel_traitsILi64ELi16ELb1ELb1ELb0ELb0ELb0EN3c104HalfEfEEv12SSMParamsBwd
        .type           _Z25selective_scan_bwd_kernelI32Selective_Scan_bwd_kernel_traitsILi64ELi16ELb1ELb1ELb0ELb0ELb0EN3c104HalfEfEEv12SSMParamsBwd,@function
        .size           _Z25selective_scan_bwd_kernelI32Selective_Scan_bwd_kernel_traitsILi64ELi16ELb1ELb1ELb0ELb0ELb0EN3c104HalfEfEEv12SSMParamsBwd,(.L_x_10968 - _Z25selective_scan_bwd_kernelI32Selective_Scan_bwd_kernel_traitsILi64ELi16ELb1ELb1ELb0ELb0ELb0EN3c104HalfEfEEv12SSMParamsBwd)
        .other          _Z25selective_scan_bwd_kernelI32Selective_Scan_bwd_kernel_traitsILi64ELi16ELb1ELb1ELb0ELb0ELb0EN3c104HalfEfEEv12SSMParamsBwd,@"STO_CUDA_ENTRY STV_DEFAULT"
_Z25selective_scan_bwd_kernelI32Selective_Scan_bwd_kernel_traitsILi64ELi16ELb1ELb1ELb0ELb0ELb0EN3c104HalfEfEEv12SSMParamsBwd:
.text._Z25selective_scan_bwd_kernelI32Selective_Scan_bwd_kernel_traitsILi64ELi16ELb1ELb1ELb0ELb0ELb0EN3c104HalfEfEEv12SSMParamsBwd:
        /* <DEDUP_REMOVED lines=147> */
.L_x_5969:
[----:B------:R-:W-:Y:S01]  /*0930*/  BAR.SYNC.DEFER_BLOCKING 0x0 ;  /* 0x0000000000007b1d */ /* 0x000fe20000010000 */
[----:B------:R-:W-:-:S04]  /*0940*/  SHF.L.U32 R133, R117, 0x1, RZ ;  /* 0x0000000175857819 */ /* 0x000fc800000006ff */
[----:B------:R-:W-:Y:S01]  /*0950*/  LOP3.LUT R133, R133, 0xffffffc0, RZ, 0xc0, !PT ;  /* 0xffffffc085857812 */ /* 0x000fe200078ec0ff */
[----:B------:R-:W-:-:S03]  /*0960*/  ULDC UR4, c[0x0][0x21c] ;  /* 0x0000870000047ab9 */ /* 0x000fc60000000800 */
[----:B------:R-:W-:-:S05]  /*0970*/  LOP3.LUT R103, R133, 0x1f, R117, 0xf8, !PT ;  /* 0x0000001f85677812 */ /* 0x000fca00078ef875 */
[----:B0-----:R-:W-:-:S05]  /*0980*/  IMAD.WIDE R2, R103, 0x10, R114 ;  /* 0x0000001067027825 */ /* 0x001fca00078e0272 */
        /* <DEDUP_REMOVED lines=24> */
[--C-:B0-----:R-:W-:Y:S01]  /*0b10*/  HADD2.F32 R26, -RZ, R8.reuse.H0_H0 ;  /* 0x20000008ff1a7230 */ /* 0x101fe20000004100 */
[----:B------:R-:W-:Y:S01]  /*0b20*/  ISETP.LT.AND P0, PT, RZ, UR4, PT ;  /* 0x00000004ff007c0c */ /* 0x000fe2000bf01270 */
[----:B------:R-:W-:-:S02]  /*0b30*/  HADD2.F32 R27, -RZ, R8.H1_H1 ;  /* 0x30000008ff1b7230 */ /* 0x000fc40000004100 */
[----:B-1----:R-:W-:Y:S02]  /*0b40*/  HADD2.F32 R85, -RZ, R17.H1_H1 ;  /* 0x30000011ff557230 */ /* 0x002fe40000004100 */
[----:B------:R-:W-:Y:S02]  /*0b50*/  HADD2.F32 R81, -RZ, R19.H1_H1 ;  /* 0x30000013ff517230 */ /* 0x000fe40000004100 */
[----:B--2---:R-:W-:Y:S02]  /*0b60*/  HADD2.F32 R77, -RZ, R13.H1_H1 ;  /* 0x3000000dff4d7230 */ /* 0x004fe40000004100 */
[--C-:B-----5:R-:W-:Y:S01]  /*0b70*/  FADD.FTZ R85, R85, R120.reuse ;  /* 0x0000007855557221 */ /* 0x120fe20000010000 */
[--C-:B----4-:R-:W-:Y:S02]  /*0b80*/  HADD2.F32 R2, -RZ, R9.reuse.H0_H0 ;  /* 0x20000009ff027230 */ /* 0x110fe40000004100 */
[----:B------:R-:W-:Y:S01]  /*0b90*/  FADD.FTZ R81, R81, R120 ;  /* 0x0000007851517221 */ /* 0x000fe20000010000 */
[----:B------:R-:W-:-:S02]  /*0ba0*/  HADD2.F32 R3, -RZ, R9.H1_H1 ;  /* 0x30000009ff037230 */ /* 0x000fc40000004100 */
[--C-:B------:R-:W-:Y:S01]  /*0bb0*/  FADD.FTZ R77, R77, R120.reuse ;  /* 0x000000784d4d7221 */ /* 0x100fe20000010000 */
[----:B------:R-:W-:Y:S02]  /*0bc0*/  HADD2.F32 R87, -RZ, R16.H1_H1 ;  /* 0x30000010ff577230 */ /* 0x000fe40000004100 */
[----:B------:R-:W-:Y:S02]  /*0bd0*/  HADD2.F32 R83, -RZ, R18.H1_H1 ;  /* 0x30000012ff537230 */ /* 0x000fe40000004100 */
[----:B------:R-:W-:Y:S02]  /*0be0*/  HADD2.F32 R79, -RZ, R12.H1_H1 ;  /* 0x3000000cff4f7230 */ /* 0x000fe40000004100 */
[--C-:B------:R-:W-:Y:S01]  /*0bf0*/  FADD.FTZ R87, R87, R120.reuse ;  /* 0x0000007857577221 */ /* 0x100fe20000010000 */
[----:B------:R-:W-:Y:S02]  /*0c00*/  HADD2.F32 R75, -RZ, R14.H1_H1 ;  /* 0x3000000eff4b7230 */ /* 0x000fe40000004100 */
[----:B------:R-:W-:Y:S01]  /*0c10*/  FADD.FTZ R83, R83, R120 ;  /* 0x0000007853537221 */ /* 0x000fe20000010000 */
[----:B------:R-:W-:-:S02]  /*0c20*/  HADD2.F32 R73, -RZ, R15.H1_H1 ;  /* 0x3000000fff497230 */ /* 0x000fc40000004100 */
[--C-:B------:R-:W-:Y:S01]  /*0c30*/  FADD.FTZ R79, R79, R120.reuse ;  /* 0x000000784f4f7221 */ /* 0x100fe20000010000 */
[--C-:B------:R-:W-:Y:S02]  /*0c40*/  FADD.FTZ R75, R75, R120.reuse ;  /* 0x000000784b4b7221 */ /* 0x100fe40000010000 */
[----:B------:R-:W-:Y:S01]  /*0c50*/  FADD.FTZ R73, R73, R120 ;  /* 0x0000007849497221 */ /* 0x000fe20000010000 */
[----:B---3--:R-:W-:Y:S04]  /*0c60*/  STS.128 [R102], R40 ;  /* 0x0000002866007388 */ /* 0x008fe80000000c00 */
[----:B------:R-:W-:Y:S01]  /*0c70*/  STS.128 [R102+0x200], R44 ;  /* 0x0002002c66007388 */ /* 0x000fe20000000c00 */
        /* <DEDUP_REMOVED lines=8> */
[----:B------:R-:W-:Y:S01]  /*0d00*/  FMUL.FTZ R71, R0, R127 ;  /* 0x0000007f00477220 */ /* 0x000fe20000410000 */
[----:B------:R-:W-:Y:S02]  /*0d10*/  HADD2.F32 R98, -RZ, R94.H0_H0 ;  /* 0x2000005eff627230 */ /* 0x000fe40000004100 */
[C---:B------:R-:W-:Y:S01]  /*0d20*/  FFMA.FTZ R27, R101.reuse, R27, R26 ;  /* 0x0000001b651b7223 */ /* 0x040fe2000001001a */
[----:B------:R-:W-:Y:S02]  /*0d30*/  HADD2.F32 R26, -RZ, R10.H0_H0 ;  /* 0x2000000aff1a7230 */ /* 0x000fe40000004100 */
[----:B------:R-:W-:Y:S01]  /*0d40*/  FMUL.FTZ R68, R101, R127 ;  /* 0x0000007f65447220 */ /* 0x000fe20000410000 */
[----:B------:R-:W-:Y:S02]  /*0d50*/  HADD2.F32 R97, -RZ, R94.H1_H1 ;  /* 0x3000005eff617230 */ /* 0x000fe40000004100 */
[----:B------:R-:W-:Y:S01]  /*0d60*/  FFMA.FTZ R2, R100, R2, R27 ;  /* 0x0000000264027223 */ /* 0x000fe2000001001b */
[----:B------:R-:W-:-:S02]  /*0d70*/  HADD2.F32 R27, -RZ, R11.H0_H0 ;  /* 0x2000000bff1b7230 */ /* 0x000fc40000004100 */
[----:B------:R-:W-:Y:S01]  /*0d80*/  FMUL.FTZ R69, R100, R127 ;  /* 0x0000007f64457220 */ /* 0x000fe20000410000 */
[--C-:B------:R-:W-:Y:S02]  /*0d90*/  HADD2.F32 R96, -RZ, R95.reuse.H0_H0 ;  /* 0x2000005fff607230 */ /* 0x100fe40000004100 */
[C---:B------:R-:W-:Y:S01]  /*0da0*/  FFMA.FTZ R3, R99.reuse, R3, R2 ;  /* 0x0000000363037223 */ /* 0x040fe20000010002 */
[----:B------:R-:W-:Y:S02]  /*0db0*/  HADD2.F32 R2, -RZ, R10.H1_H1 ;  /* 0x3000000aff027230 */ /* 0x000fe40000004100 */
[----:B------:R-:W-:Y:S01]  /*0dc0*/  FMUL.FTZ R66, R99, R127 ;  /* 0x0000007f63427220 */ /* 0x000fe20000410000 */
[----:B------:R-:W-:Y:S02]  /*0dd0*/  HADD2.F32 R95, -RZ, R95.H1_H1 ;  /* 0x3000005fff5f7230 */ /* 0x000fe40000004100 */
[----:B------:R-:W-:Y:S01]  /*0de0*/  FFMA.FTZ R26, R98, R26, R3 ;  /* 0x0000001a621a7223 */ /* 0x000fe20000010003 */
[----:B-1----:R-:W-:-:S02]  /*0df0*/  HADD2.F32 R94, -RZ, R28.H0_H0 ;  /* 0x2000001cff5e7230 */ /* 0x002fc40000004100 */
[-C--:B------:R-:W-:Y:S01]  /*0e00*/  FMUL.FTZ R67, R98, R127.reuse ;  /* 0x0000007f62437220 */ /* 0x080fe20000410000 */
[----:B------:R-:W-:Y:S02]  /*0e10*/  HADD2.F32 R93, -RZ, R28.H1_H1 ;  /* 0x3000001cff5d7230 */ /* 0x000fe40000004100 */
[C---:B------:R-:W-:Y:S01]  /*0e20*/  FFMA.FTZ R3, R97.reuse, R2, R26 ;  /* 0x0000000261037223 */ /* 0x040fe2000001001a */
[----:B------:R-:W-:Y:S02]  /*0e30*/  HADD2.F32 R26, -RZ, R11.H1_H1 ;  /* 0x3000000bff1a7230 */ /* 0x000fe40000004100 */
[----:B------:R-:W-:Y:S01]  /*0e40*/  FMUL.FTZ R64, R97, R127 ;  /* 0x0000007f61407220 */ /* 0x000fe20000410000 */
[----:B------:R-:W-:Y:S02]  /*0e50*/  HADD2.F32 R92, -RZ, R29.H0_H0 ;  /* 0x2000001dff5c7230 */ /* 0x000fe40000004100 */
[----:B------:R-:W-:Y:S01]  /*0e60*/  FFMA.FTZ R2, R96, R27, R3 ;  /* 0x0000001b60027223 */ /* 0x000fe20000010003 */
[----:B------:R-:W-:-:S02]  /*0e70*/  HADD2.F32 R27, -RZ, R4.H0_H0 ;  /* 0x20000004ff1b7230 */ /* 0x000fc40000004100 */
        /* <DEDUP_REMOVED lines=17> */
[--C-:B------:R-:W-:Y:S02]  /*0f90*/  HADD2.F32 R88, -RZ, R31.reuse.H0_H0 ;  /* 0x2000001fff587230 */ /* 0x100fe40000004100 */
[C---:B------:R-:W-:Y:S01]  /*0fa0*/  FFMA.FTZ R3, R91.reuse, R26, R2 ;  /* 0x0000001a5b037223 */ /* 0x040fe20000010002 */
[----:B------:R-:W-:Y:S02]  /*0fb0*/  HADD2.F32 R26, -RZ, R6.H1_H1 ;  /* 0x30000006ff1a7230 */ /* 0x000fe40000004100 */
[----:B------:R-:W-:Y:S01]  /*0fc0*/  FMUL.FTZ R58, R91, R127 ;  /* 0x0000007f5b3a7220 */ /* 0x000fe20000410000 */
[----:B------:R-:W-:Y:S02]  /*0fd0*/  HADD2.F32 R86, -RZ, R31.H1_H1 ;  /* 0x3000001fff567230 */ /* 0x000fe40000004100 */
[----:B------:R-:W-:Y:S01]  /*0fe0*/  FFMA.FTZ R2, R90, R27, R3 ;  /* 0x0000001b5a027223 */ /* 0x000fe20000010003 */
[----:B------:R-:W-:-:S02]  /*0ff0*/  HADD2.F32 R27, -RZ, R17.H0_H0 ;  /* 0x20000011ff1b7230 */ /* 0x000fc40000004100 */
[----:B------:R-:W-:Y:S01]  /*1000*/  FMUL.FTZ R59, R90, R127 ;  /* 0x0000007f5a3b7220 */ /* 0x000fe20000410000 */
[----:B------:R-:W-:Y:S02]  /*1010*/  HADD2.F32 R29, -RZ, R19.H0_H0 ;  /* 0x20000013ff1d7230 */ /* 0x000fe40000004100 */
[----:B------:R-:W-:Y:S01]  /*1020*/  FFMA.FTZ R33, R89, R26, R2 ;  /* 0x0000001a59217223 */ /* 0x000fe20000010002 */
[----:B------:R-:W-:Y:S02]  /*1030*/  HADD2.F32 R31, -RZ, R13.H0_H0 ;  /* 0x2000000dff1f7230 */ /* 0x000fe40000004100 */
[----:B------:R-:W-:Y:S01]  /*1040*/  FADD.FTZ R82, R27, R120 ;  /* 0x000000781b527221 */ /* 0x000fe20000010000 */
[----:B------:R-:W-:Y:S02]  /*1050*/  HADD2.F32 R3, -RZ, R16.H0_H0 ;  /* 0x20000010ff037230 */ /* 0x000fe40000004100 */
[----:B------:R-:W-:Y:S01]  /*1060*/  FFMA.FTZ R121, R88, R28, R33 ;  /* 0x0000001c58797223 */ /* 0x000fe20000010021 */
[----:B------:R-:W-:-:S02]  /*1070*/  HADD2.F32 R17, -RZ, R18.H0_H0 ;  /* 0x20000012ff117230 */ /* 0x000fc40000004100 */
[--C-:B------:R-:W-:Y:S01]  /*1080*/  FADD.FTZ R78, R29, R120.reuse ;  /* 0x000000781d4e7221 */ /* 0x100fe20000010000 */
[----:B------:R-:W-:Y:S02]  /*1090*/  HADD2.F32 R2, -RZ, R7.H1_H1 ;  /* 0x30000007ff027230 */ /* 0x000fe40000004100 */
[--C-:B------:R-:W-:Y:S01]  /*10a0*/  FADD.FTZ R84, R3, R120.reuse ;  /* 0x0000007803547221 */ /* 0x100fe20000010000 */
[----:B------:R-:W-:Y:S02]  /*10b0*/  HADD2.F32 R19, -RZ, R12.H0_H0 ;  /* 0x2000000cff137230 */ /* 0x000fe40000004100 */
[----:B------:R-:W-:Y:S01]  /*10c0*/  FADD.FTZ R80, R17, R120 ;  /* 0x0000007811507221 */ /* 0x000fe20000010000 */
[----:B------:R-:W-:Y:S02]  /*10d0*/  HADD2.F32 R13, -RZ, R14.H0_H0 ;  /* 0x2000000eff0d7230 */ /* 0x000fe40000004100 */
[----:B------:R-:W-:Y:S01]  /*10e0*/  FFMA.FTZ R121, R86, R2, R121 ;  /* 0x0000000256797223 */ /* 0x000fe20000010079 */
[----:B------:R-:W-:-:S02]  /*10f0*/  HADD2.F32 R33, -RZ, R15.H0_H0 ;  /* 0x2000000fff217230 */ /* 0x000fc40000004100 */
[--C-:B------:R-:W-:Y:S01]  /*1100*/  FADD.FTZ R76, R19, R120.reuse ;  /* 0x00000078134c7221 */ /* 0x100fe20000010000 */
[--C-:B------:R-:W-:Y:S01]  /*1110*/  FADD.FTZ R74, R31, R120.reuse ;  /* 0x000000781f4a7221 */ /* 0x100fe20000010000 */
[--C-:B------:R-:W-:Y:S01]  /*1120*/  FADD.FTZ R72, R13, R120.reuse ;  /* 0x000000780d487221 */ /* 0x100fe20000010000 */
[-C--:B------:R-:W-:Y:S01]  /*1130*/  FMUL.FTZ R56, R89, R127.reuse ;  /* 0x0000007f59387220 */ /* 0x080fe20000410000 */
[----:B------:R-:W-:Y:S01]  /*1140*/  FADD.FTZ R70, R33, R120 ;  /* 0x0000007821467221 */ /* 0x000fe20000010000 */
[-C--:B------:R-:W-:Y:S01]  /*1150*/  FMUL.FTZ R57, R88, R127.reuse ;  /* 0x0000007f58397220 */ /* 0x080fe20000410000 */
[----:B------:R-:W-:Y:S01]  /*1160*/  FMUL.FTZ R54, R86, R127 ;  /* 0x0000007f56367220 */ /* 0x000fe20000410000 */
[----:B------:R-:W-:Y:S06]  /*1170*/  BAR.SYNC.DEFER_BLOCKING 0x0 ;  /* 0x0000000000007b1d */ /* 0x000fec0000010000 */
[----:B------:R-:W-:Y:S05]  /*1180*/  @P0 BRA `(.L_x_5923) ;  /* 0x0000000000280947 */ /* 0x000fea0003800000 */
[----:B------:R-:W-:Y:S01]  /*1190*/  HFMA2.MMA R38, -RZ, RZ, 0, 0 ;  /* 0x00000000ff267435 */ /* 0x000fe200000001ff */
[----:B------:R-:W-:Y:S02]  /*11a0*/  MOV R55, RZ ;  /* 0x000000ff00377202 */ /* 0x000fe40000000f00 */
        /* <DEDUP_REMOVED lines=8> */
.L_x_5923:
[----:B------:R-:W0:Y:S01]  /*1230*/  LDC R37, c[0x0][0x224] ;  /* 0x00008900ff257b82 */ /* 0x000e220000000800 */
[----:B------:R-:W-:Y:S01]  /*1240*/  HFMA2.MMA R55, -RZ, RZ, 0, 0 ;  /* 0x00000000ff377435 */ /* 0x000fe200000001ff */
[----:B------:R-:W-:Y:S02]  /*1250*/  CS2R R38, SRZ ;  /* 0x0000000000267805 */ /* 0x000fe4000001ff00 */
[----:B------:R-:W-:Y:S02]  /*1260*/  CS2R R52, SRZ ;  /* 0x0000000000347805 */ /* 0x000fe4000001ff00 */
[----:B------:R-:W-:Y:S02]  /*1270*/  CS2R R50, SRZ ;  /* 0x0000000000327805 */ /* 0x000fe4000001ff00 */
[----:B------:R-:W-:Y:S02]  /*1280*/  CS2R R48, SRZ ;  /* 0x0000000000307805 */ /* 0x000fe4000001ff00 */
[----:B------:R-:W-:-:S02]  /*1290*/  CS2R R46, SRZ ;  /* 0x00000000002e7805 */ /* 0x000fc4000001ff00 */
[----:B------:R-:W-:Y:S01]  /*12a0*/  CS2R R44, SRZ ;  /* 0x00000000002c7805 */ /* 0x000fe2000001ff00 */
[----:B------:R-:W1:Y:S01]  /*12b0*/  LDC.64 R26, c[0x0][0x2d0] ;  /* 0x0000b400ff1a7b82 */ /* 0x000e620000000a00 */
[----:B------:R-:W-:Y:S02]  /*12c0*/  CS2R R42, SRZ ;  /* 0x00000000002a7805 */ /* 0x000fe4000001ff00 */
[----:B------:R-:W-:Y:S01]  /*12d0*/  CS2R R40, SRZ ;  /* 0x0000000000287805 */ /* 0x000fe2000001ff00 */
[----:B------:R-:W-:Y:S01]  /*12e0*/  UMOV UR4, URZ ;  /* 0x0000003f00047c82 */ /* 0x000fe20008000000 */
[----:B------:R-:W-:Y:S01]  /*12f0*/  UMOV UR5, URZ ;  /* 0x0000003f00057c82 */ /* 0x000fe20008000000 */
[----:B------:R-:W-:Y:S01]  /*1300*/  ULDC UR23, c[0x0][0x224] ;  /* 0x0000890000177ab9 */ /* 0x000fe20000000800 */
[----:B------:R-:W-:Y:S01]  /*1310*/  ULDC UR28, c[0x0][0x21c] ;  /* 0x00008700001c7ab9 */ /* 0x000fe20000000800 */
[----:B------:R-:W-:Y:S01]  /*1320*/  ULDC UR22, c[0x0][0x218] ;  /* 0x0000860000167ab9 */ /* 0x000fe20000000800 */
[----:B------:R-:W2:Y:S01]  /*1330*/  LDC.64 R28, c[0x0][0x2e0] ;  /* 0x0000b800ff1c7b82 */ /* 0x000ea20000000a00 */
[----:B------:R-:W-:Y:S01]  /*1340*/  ULDC.64 UR26, c[0x0][0x3c8] ;  /* 0x0000f200001a7ab9 */ /* 0x000fe20000000a00 */
[----:B------:R-:W-:Y:S01]  /*1350*/  ULDC.64 UR16, c[0x0][0x250] ;  /* 0x0000940000107ab9 */ /* 0x000fe20000000a00 */
[----:B------:R-:W-:Y:S01]  /*1360*/  ULDC.64 UR10, c[0x0][0x238] ;  /* 0x00008e00000a7ab9 */ /* 0x000fe20000000a00 */
[----:B------:R-:W-:Y:S01]  /*1370*/  ULDC.64 UR8, c[0x0][0x230] ;  /* 0x00008c0000087ab9 */ /* 0x000fe20000000a00 */
[----:B------:R-:W-:Y:S01]  /*1380*/  ULDC.64 UR20, c[0x0][0x270] ;  /* 0x00009c0000147ab9 */ /* 0x000fe20000000a00 */
[----:B------:R-:W-:Y:S01]  /*1390*/  ULDC.64 UR18, c[0x0][0x268] ;  /* 0x00009a0000127ab9 */ /* 0x000fe20000000a00 */
[----:B------:R-:W-:Y:S01]  /*13a0*/  ULDC.64 UR24, c[0x0][0x350] ;  /* 0x0000d40000187ab9 */ /* 0x000fe20000000a00 */
[----:B------:R-:W3:Y:S08]  /*13b0*/  LDC.64 R30, c[0x0][0x348] ;  /* 0x0000d200ff1e7b82 */ /* 0x000ef00000000a00 */
[----:B------:R-:W4:Y:S02]  /*13c0*/  LDC.64 R32, c[0x0][0x360] ;  /* 0x0000d800ff207b82 */ /* 0x000f240000000a00 */
.L_x_5968:
[----:B0-2---:R-:W-:Y:S01]  /*13d0*/  IMAD R12, R122, UR8, RZ ;  /* 0x000000087a0c7c24 */ /* 0x005fe2000f8e02ff */
[----:B------:R-:W-:Y:S01]  /*13e0*/  SHF.R.S32.HI R131, RZ, 0x1f, R39 ;  /* 0x0000001fff837819 */ /* 0x000fe20000011427 */
[----:B------:R-:W-:-:S04]  /*13f0*/  IMAD.WIDE.U32 R2, R129, UR8, RZ ;  /* 0x0000000881027c25 */ /* 0x000fc8000f8e00ff */
[----:B------:R-:W-:Y:S02]  /*1400*/  IMAD R13, R129, UR9, R12 ;  /* 0x00000009810d7c24 */ /* 0x000fe4000f8e020c */
[----:B------:R-:W-:Y:S02]  /*1410*/  IMAD R12, R131, UR16, RZ ;  /* 0x00000010830c7c24 */ /* 0x000fe4000f8e02ff */
[----:B------:R-:W-:Y:S01]  /*1420*/  IMAD.WIDE.U32 R14, R39, UR16, RZ ;  /* 0x00000010270e7c25 */ /* 0x000fe2000f8e00ff */
[----:B------:R-:W-:-:S03]  /*1430*/  IADD3 R3, R3, R13, RZ ;  /* 0x0000000d03037210 */ /* 0x000fc60007ffe0ff */
[----:B------:R-:W-:Y:S01]  /*1440*/  IMAD R13, R39, UR17, R12 ;  /* 0x00000011270d7c24 */ /* 0x000fe2000f8e020c */
[----:B------:R-:W-:Y:S01]  /*1450*/  LEA R16, P0, R14, R109, 0x1 ;  /* 0x0000006d0e107211 */ /* 0x000fe200078008ff */
[----:B------:R-:W-:-:S03]  /*1460*/  IMAD R12, R131, UR10, RZ ;  /* 0x0000000a830c7c24 */ /* 0x000fc6000f8e02ff */
[----:B------:R-:W-:Y:S01]  /*1470*/  IADD3 R15, R15, R13, RZ ;  /* 0x0000000d0f0f7210 */ /* 0x000fe20007ffe0ff */
[C---:B------:R-:W-:Y:S02]  /*1480*/  IMAD R19, R39.reuse, UR11, R12 ;  /* 0x0000000b27137c24 */ /* 0x040fe4000f8e020c */
[----:B------:R-:W-:Y:S01]  /*1490*/  IMAD.WIDE.U32 R12, R39, UR10, R2 ;  /* 0x0000000a270c7c25 */ /* 0x000fe2000f8e0002 */
[----:B------:R-:W-:-:S04]  /*14a0*/  LEA.HI.X R17, R14, R107, R15, 0x1, P0 ;  /* 0x0000006b0e117211 */ /* 0x000fc800000f0c0f */
[----:B------:R-:W-:Y:S01]  /*14b0*/  IADD3 R13, R13, R19, RZ ;  /* 0x000000130d0d7210 */ /* 0x000fe20007ffe0ff */
[----:B------:R-:W-:Y:S01]  /*14c0*/  IMAD.WIDE R2, R103, 0x10, R16 ;  /* 0x0000001067027825 */ /* 0x000fe200078e0210 */
[----:B-1----:R-:W-:-:S04]  /*14d0*/  LEA R34, P0, R12, R26, 0x2 ;  /* 0x0000001a0c227211 */ /* 0x002fc800078010ff */
[----:B----4-:R-:W-:Y:S01]  /*14e0*/  LEA.HI.X R35, R12, R27, R13, 0x2, P0 ;  /* 0x0000001b0c237211 */ /* 0x010fe200000f140d */
[----:B------:R-:W3:Y:S04]  /*14f0*/  LDG.E.128 R16, desc[UR12][R2.64+0x200] ;  /* 0x0002000c02107981 */ /* 0x000ee8000c1e1d00 */
[----:B------:R-:W4:Y:S04]  /*1500*/  LDG.E.128 R12, desc[UR12][R2.64] ;  /* 0x0000000c020c7981 */ /* 0x000f28000c1e1d00 */
[----:B------:R1:W3:Y:S01]  /*1510*/  LDG.E R36, desc[UR12][R34.64] ;  /* 0x0000000c22247981 */ /* 0x0002e2000c1e1900 */
[----:B------:R-:W-:-:S04]  /*1520*/  LOP3.LUT P0, RZ, R117, 0x1f, RZ, 0xc0, !PT ;  /* 0x0000001f75ff7812 */ /* 0x000fc8000780c0ff */
[----:B------:R-:W-:Y:S01]  /*1530*/  ISETP.LT.OR P2, PT, R106, 0x2, P0 ;  /* 0x000000026a00780c */ /* 0x000fe20000741670 */
[----:B------:R-:W-:Y:S02]  /*1540*/  IMAD R124, R122, UR18, RZ ;  /* 0x000000127a7c7c24 */ /* 0x000fe4000f8e02ff */
[----:B------:R-:W-:-:S04]  /*1550*/  IMAD.WIDE.U32 R132, R129, UR18, RZ ;  /* 0x0000001281847c25 */ /* 0x000fc8000f8e00ff */
[----:B------:R-:W-:Y:S01]  /*1560*/  IMAD R135, R129, UR19, R124 ;  /* 0x0000001381877c24 */ /* 0x000fe2000f8e027c */
[----:B------:R-:W-:-:S05]  /*1570*/  IADD3 R124, R106, -0x1, RZ ;  /* 0xffffffff6a7c7810 */ /* 0x000fca0007ffe0ff */
[----:B-1----:R-:W1:Y:S01]  /*1580*/  @!P2 LDC R34, c[0x0][0x21c] ;  /* 0x00008700ff22ab82 */ /* 0x002e620000000800 */
[----:B------:R-:W-:Y:S01]  /*1590*/  IADD3 R133, R133, R135, RZ ;  /* 0x0000008785857210 */ /* 0x000fe20007ffe0ff */
[----:B------:R-:W-:Y:S01]  /*15a0*/  IMAD R128, R131, UR20, RZ ;  /* 0x0000001483807c24 */ /* 0x000fe2000f8e02ff */
[----:B------:R-:W-:-:S03]  /*15b0*/  LEA.HI R126, R124, R124, RZ, 0x1 ;  /* 0x0000007c7c7e7211 */ /* 0x000fc600078f08ff */
[C---:B------:R-:W-:Y:S02]  /*15c0*/  IMAD R135, R39.reuse, UR21, R128 ;  /* 0x0000001527877c24 */ /* 0x040fe4000f8e0280 */
[----:B------:R-:W-:Y:S01]  /*15d0*/  IMAD.WIDE.U32 R2, R39, UR20, R132 ;  /* 0x0000001427027c25 */ /* 0x000fe2000f8e0084 */
[----:B------:R-:W-:Y:S02]  /*15e0*/  LOP3.LUT R35, R126, 0xfffffe, RZ, 0xc0, !PT ;  /* 0x00fffffe7e237812 */ /* 0x000fe400078ec0ff */
[----:B------:R-:W-:Y:S02]  /*15f0*/  SHF.L.U32 R133, R117, 0x1, RZ ;  /* 0x0000000175857819 */ /* 0x000fe400000006ff */
[----:B------:R-:W-:Y:S02]  /*1600*/  IADD3 R3, R3, R135, RZ ;  /* 0x0000008703037210 */ /* 0x000fe40007ffe0ff */
[----:B--2---:R-:W-:Y:S02]  /*1610*/  LEA R134, P1, R2, R28, 0x2 ;  /* 0x0000001c02867211 */ /* 0x004fe400078210ff */
[----:B------:R-:W-:-:S02]  /*1620*/  IADD3 R124, R124, -R35, RZ ;  /* 0x800000237c7c7210 */ /* 0x000fc40007ffe0ff */
[----:B------:R-:W-:Y:S02]  /*1630*/  LOP3.LUT R133, R133, 0xffffffc0, RZ, 0xc0, !PT ;  /* 0xffffffc085857812 */ /* 0x000fe400078ec0ff */
[----:B------:R-:W-:Y:S02]  /*1640*/  LEA.HI.X R135, R2, R29, R3, 0x2, P1 ;  /* 0x0000001d02877211 */ /* 0x000fe400008f1403 */
[----:B------:R-:W-:Y:S02]  /*1650*/  @!P2 IADD3 R2, R106, -0x2, RZ ;  /* 0xfffffffe6a02a810 */ /* 0x000fe40007ffe0ff */
[C---:B------:R-:W-:Y:S02]  /*1660*/  ISETP.NE.AND P1, PT, R117.reuse, RZ, PT ;  /* 0x000000ff7500720c */ /* 0x040fe40003f25270 */
[----:B------:R-:W-:Y:S02]  /*1670*/  IADD3 R126, R117, 0x200, RZ ;  /* 0x00000200757e7810 */ /* 0x000fe40007ffe0ff */
[----:B------:R-:W-:-:S02]  /*1680*/  LEA R35, R124, R39, 0x8 ;  /* 0x000000277c237211 */ /* 0x000fc400078e40ff */
[----:B------:R-:W-:Y:S02]  /*1690*/  IADD3 R3, R116, R116, R133 ;  /* 0x0000007474037210 */ /* 0x000fe40007ffe085 */
[----:B------:R-:W-:Y:S02]  /*16a0*/  SEL R35, R35, R126, !P1 ;  /* 0x0000007e23237207 */ /* 0x000fe40004800000 */
[-C--:B------:R-:W-:Y:S02]  /*16b0*/  LEA R128, R3, R108.reuse, 0x4 ;  /* 0x0000006c03807211 */ /* 0x080fe400078e20ff */
[----:B------:R-:W-:Y:S01]  /*16c0*/  LEA R137, R35, R108, 0x2 ;  /* 0x0000006c23897211 */ /* 0x000fe200078e10ff */
[--C-:B------:R-:W-:Y:S02]  /*16d0*/  HADD2.F32 R159, -RZ, R8.reuse.H0_H0 ;  /* 0x20000008ff9f7230 */ /* 0x100fe40000004100 */
[----:B------:R-:W-:Y:S02]  /*16e0*/  HADD2.F32 R160, -RZ, R8.H1_H1 ;  /* 0x30000008ffa07230 */ /* 0x000fe40000004100 */
[----:B------:R-:W-:-:S02]  /*16f0*/  HADD2.F32 R157, -RZ, R9.H0_H0 ;  /* 0x20000009ff9d7230 */ /* 0x000fc40000004100 */
[----:B------:R-:W-:Y:S01]  /*1700*/  FMUL.FTZ R199, R84, R159 ;  /* 0x0000009f54c77220 */ /* 0x000fe20000410000 */
[----:B------:R-:W-:Y:S01]  /*1710*/  FMUL.FTZ R197, R87, R160 ;  /* 0x000000a057c57220 */ /* 0x000fe20000410000 */
[----:B------:R-:W-:Y:S01]  /*1720*/  MOV R3, RZ ;  /* 0x000000ff00037202 */ /* 0x000fe20000000f00 */
[----:B------:R-:W-:Y:S02]  /*1730*/  HADD2.F32 R158, -RZ, R9.H1_H1 ;  /* 0x30000009ff9e7230 */ /* 0x000fe40000004100 */
[----:B------:R-:W-:Y:S01]  /*1740*/  FMUL.FTZ R189, R82, R157 ;  /* 0x0000009d52bd7220 */ /* 0x000fe20000410000 */
        /* <DEDUP_REMOVED lines=24> */
[----:B------:R-:W-:Y:S01]  /*18d0*/  BSSY B0, `(.L_x_5925) ;  /* 0x000007a000007945 */ /* 0x000fe20003800000 */
[----:B------:R-:W-:Y:S01]  /*18e0*/  LEA R204, R117, R108, 0x3 ;  /* 0x0000006c75cc7211 */ /* 0x000fe200078e18ff */
[----:B----4-:R1:W-:Y:S01]  /*18f0*/  STS.128 [R102], R12 ;  /* 0x0000000c66007388 */ /* 0x0103e20000000c00 */
[----:B---3--:R-:W-:-:S03]  /*1900*/  FMUL.FTZ R164, R36, 1.4426950216293334961 ;  /* 0x3fb8aa3b24a47820 */ /* 0x008fc60000410000 */
[----:B------:R-:W-:Y:S01]  /*1910*/  STS.128 [R102+0x200], R16 ;  /* 0x0002001066007388 */ /* 0x000fe20000000c00 */
[----:B------:R-:W-:Y:S01]  /*1920*/  NOP ;  /* 0x0000000000007918 */ /* 0x000fe20000000000 */
[----:B-1----:R-:W-:Y:S02]  /*1930*/  @!P2 IMAD R13, R2, R34, R39 ;  /* 0x00000022020da224 */ /* 0x002fe400078e0227 */
[----:B------:R-:W-:Y:S01]  /*1940*/  FMUL.FTZ R186, R84, R164 ;  /* 0x000000a454ba7220 */ /* 0x000fe20000410000 */
[----:B------:R-:W-:Y:S01]  /*1950*/  LDS.128 R16, [R128+0x10] ;  /* 0x0000100080107984 */ /* 0x000fe20000000c00 */
[----:B------:R-:W-:-:S03]  /*1960*/  @!P2 IMAD.WIDE R34, R13, 0x8, R24 ;  /* 0x000000080d22a825 */ /* 0x000fc600078e0218 */
[----:B------:R-:W1:Y:S01]  /*1970*/  LDS.128 R12, [R128] ;  /* 0x00000000800c7984 */ /* 0x000e620000000c00 */
[----:B------:R-:W2:Y:S01]  /*1980*/  MUFU.EX2 R186, R186 ;  /* 0x000000ba00ba7308 */ /* 0x000ea20000000800 */
[-C--:B------:R-:W-:Y:S02]  /*1990*/  FMUL.FTZ R163, R87, R164.reuse ;  /* 0x000000a457a37220 */ /* 0x080fe40000410000 */
[----:B------:R3:W5:Y:S01]  /*19a0*/  LDG.E R211, desc[UR12][R134.64] ;  /* 0x0000000c86d37981 */ /* 0x000762000c1e1900 */
[-C--:B------:R-:W-:Y:S01]  /*19b0*/  FMUL.FTZ R162, R82, R164.reuse ;  /* 0x000000a452a27220 */ /* 0x080fe20000410000 */
[----:B------:R-:W-:-:S03]  /*19c0*/  FMUL.FTZ R167, R85, R164 ;  /* 0x000000a455a77220 */ /* 0x000fc60000410000 */
[----:B------:R-:W4:Y:S01]  /*19d0*/  MUFU.EX2 R163, R163 ;  /* 0x000000a300a37308 */ /* 0x000f220000000800 */
[----:B--2---:R2:W-:Y:S07]  /*19e0*/  STS [R137+0x1d10], R186 ;  /* 0x001d10ba89007388 */ /* 0x0045ee0000000800 */
[----:B------:R-:W0:Y:S01]  /*19f0*/  MUFU.EX2 R162, R162 ;  /* 0x000000a200a27308 */ /* 0x000e220000000800 */
[-C--:B------:R-:W-:Y:S01]  /*1a00*/  FMUL.FTZ R168, R80, R164.reuse ;  /* 0x000000a450a87220 */ /* 0x080fe20000410000 */
[-C--:B------:R-:W-:Y:S01]  /*1a10*/  FMUL.FTZ R171, R83, R164.reuse ;  /* 0x000000a453ab7220 */ /* 0x080fe20000410000 */
[----:B------:R-:W-:Y:S01]  /*1a20*/  MOV R2, 0x3f800000 ;  /* 0x3f80000000027802 */ /* 0x000fe20000000f00 */
[----:B------:R-:W-:Y:S06]  /*1a30*/  BAR.SYNC.DEFER_BLOCKING 0x0 ;  /* 0x0000000000007b1d */ /* 0x000fec0000010000 */
[----:B------:R-:W2:Y:S01]  /*1a40*/  MUFU.EX2 R167, R167 ;  /* 0x000000a700a77308 */ /* 0x000ea20000000800 */
[-C--:B------:R-:W-:Y:S01]  /*1a50*/  FMUL.FTZ R176, R78, R164.reuse ;  /* 0x000000a44eb07220 */ /* 0x080fe20000410000 */
[----:B------:R-:W-:-:S06]  /*1a60*/  FMUL.FTZ R175, R81, R164 ;  /* 0x000000a451af7220 */ /* 0x000fcc0000410000 */
[----:B------:R-:W2:Y:S01]  /*1a70*/  MUFU.EX2 R168, R168 ;  /* 0x000000a800a87308 */ /* 0x000ea20000000800 */
[--C-:B-1----:R-:W-:Y:S02]  /*1a80*/  HADD2.F32 R124, -RZ, R12.reuse.H0_H0 ;  /* 0x2000000cff7c7230 */ /* 0x102fe40000004100 */
[----:B------:R-:W-:Y:S02]  /*1a90*/  HADD2.F32 R130, -RZ, R12.H1_H1 ;  /* 0x3000000cff827230 */ /* 0x000fe40000004100 */
[--C-:B------:R-:W-:Y:S02]  /*1aa0*/  HADD2.F32 R128, -RZ, R13.reuse.H0_H0 ;  /* 0x2000000dff807230 */ /* 0x100fe40000004100 */
[----:B------:R-:W-:Y:S01]  /*1ab0*/  FMUL.FTZ R225, R124, R199 ;  /* 0x000000c77ce17220 */ /* 0x000fe20000410000 */
[----:B------:R-:W-:Y:S01]  /*1ac0*/  FMUL.FTZ R194, R130, R197 ;  /* 0x000000c582c27220 */ /* 0x000fe20000410000 */
[----:B---3--:R-:W-:Y:S01]  /*1ad0*/  HADD2.F32 R134, -RZ, R13.H1_H1 ;  /* 0x3000000dff867230 */ /* 0x008fe20000004100 */
[----:B------:R-:W1:Y:S01]  /*1ae0*/  MUFU.EX2 R171, R171 ;  /* 0x000000ab00ab7308 */ /* 0x000e620000000800 */
[----:B----4-:R-:W-:Y:S01]  /*1af0*/  FMUL.FTZ R13, R186, R163 ;  /* 0x000000a3ba0d7220 */ /* 0x010fe20000410000 */
[----:B------:R3:W5:Y:S01]  /*1b00*/  @!P2 LDG.E.64 R2, desc[UR12][R34.64] ;  /* 0x0000000c2202a981 */ /* 0x000762000c1e1b00 */
[----:B------:R-:W-:Y:S01]  /*1b10*/  FMUL.FTZ R221, R128, R189 ;  /* 0x000000bd80dd7220 */ /* 0x000fe20000410000 */
[----:B------:R-:W-:Y:S01]  /*1b20*/  FFMA.FTZ R12, R225, R163, R194 ;  /* 0x000000a3e10c7223 */ /* 0x000fe200000100c2 */
[----:B------:R-:W-:Y:S01]  /*1b30*/  ISETP.NE.AND P2, PT, R117, 0x3f, PT ;  /* 0x0000003f7500780c */ /* 0x000fe20003f45270 */
[----:B------:R-:W-:-:S02]  /*1b40*/  HADD2.F32 R132, -RZ, R14.H0_H0 ;  /* 0x2000000eff847230 */ /* 0x000fc40000004100 */
[----:B------:R-:W-:Y:S01]  /*1b50*/  HADD2.F32 R136, -RZ, R14.H1_H1 ;  /* 0x3000000eff887230 */ /* 0x000fe20000004100 */
[----:B------:R-:W4:Y:S01]  /*1b60*/  MUFU.EX2 R176, R176 ;  /* 0x000000b000b07308 */ /* 0x000f220000000800 */
[----:B0-----:R-:W-:Y:S01]  /*1b70*/  FMUL.FTZ R14, R162, R13 ;  /* 0x0000000da20e7220 */ /* 0x001fe20000410000 */
[----:B------:R-:W-:Y:S01]  /*1b80*/  FMUL.FTZ R177, R76, R164 ;  /* 0x000000a44cb17220 */ /* 0x000fe20000410000 */
[----:B------:R-:W-:Y:S01]  /*1b90*/  FMUL.FTZ R188, R134, R187 ;  /* 0x000000bb86bc7220 */ /* 0x000fe20000410000 */
[----:B------:R-:W-:Y:S01]  /*1ba0*/  FFMA.FTZ R12, R162, R12, R221 ;  /* 0x0000000ca20c7223 */ /* 0x000fe200000100dd */
[----:B--2---:R-:W-:Y:S01]  /*1bb0*/  FMUL.FTZ R13, R167, R14 ;  /* 0x0000000ea70d7220 */ /* 0x004fe20000410000 */
[----:B------:R-:W-:Y:S02]  /*1bc0*/  FMUL.FTZ R178, R79, R164 ;  /* 0x000000a44fb27220 */ /* 0x000fe40000410000 */
[----:B------:R-:W0:Y:S01]  /*1bd0*/  MUFU.EX2 R175, R175 ;  /* 0x000000af00af7308 */ /* 0x000e220000000800 */
[----:B------:R-:W-:Y:S01]  /*1be0*/  FMUL.FTZ R209, R132, R185 ;  /* 0x000000b984d17220 */ /* 0x000fe20000410000 */
[----:B------:R-:W-:Y:S01]  /*1bf0*/  FFMA.FTZ R12, R167, R12, R188 ;  /* 0x0000000ca70c7223 */ /* 0x000fe200000100bc */
[----:B------:R-:W-:-:S02]  /*1c00*/  HADD2.F32 R135, -RZ, R15.H0_H0 ;  /* 0x2000000fff877230 */ /* 0x000fc40000004100 */
[----:B------:R-:W-:Y:S01]  /*1c10*/  FMUL.FTZ R14, R168, R13 ;  /* 0x0000000da80e7220 */ /* 0x000fe20000410000 */
[----:B------:R-:W-:Y:S01]  /*1c20*/  FMUL.FTZ R182, R74, R164 ;  /* 0x000000a44ab67220 */ /* 0x000fe20000410000 */
[----:B------:R-:W-:Y:S01]  /*1c30*/  FMUL.FTZ R190, R136, R181 ;  /* 0x000000b588be7220 */ /* 0x000fe20000410000 */
[----:B------:R-:W2:Y:S01]  /*1c40*/  MUFU.EX2 R177, R177 ;  /* 0x000000b100b17308 */ /* 0x000ea20000000800 */
[----:B------:R-:W-:Y:S01]  /*1c50*/  FFMA.FTZ R12, R168, R12, R209 ;  /* 0x0000000ca80c7223 */ /* 0x000fe200000100d1 */
[----:B------:R-:W-:Y:S01]  /*1c60*/  @P2 LEA R207, R117, R108, 0x2 ;  /* 0x0000006c75cf2211 */ /* 0x000fe200078e10ff */
[----:B------:R-:W-:Y:S02]  /*1c70*/  HADD2.F32 R138, -RZ, R15.H1_H1 ;  /* 0x3000000fff8a7230 */ /* 0x000fe40000004100 */
[----:B-1----:R-:W-:Y:S01]  /*1c80*/  FMUL.FTZ R13, R171, R14 ;  /* 0x0000000eab0d7220 */ /* 0x002fe20000410000 */
[----:B------:R-:W-:Y:S01]  /*1c90*/  FMUL.FTZ R183, R77, R164 ;  /* 0x000000a44db77220 */ /* 0x000fe20000410000 */
[----:B------:R-:W-:Y:S01]  /*1ca0*/  FMUL.FTZ R193, R135, R180 ;  /* 0x000000b487c17220 */ /* 0x000fe20000410000 */
[----:B------:R-:W1:Y:S01]  /*1cb0*/  MUFU.EX2 R178, R178 ;  /* 0x000000b200b27308 */ /* 0x000e620000000800 */
[----:B------:R-:W-:Y:S01]  /*1cc0*/  FFMA.FTZ R12, R171, R12, R190 ;  /* 0x0000000cab0c7223 */ /* 0x000fe200000100be */
[----:B------:R-:W-:-:S02]  /*1cd0*/  HADD2.F32 R137, -RZ, R16.H0_H0 ;  /* 0x20000010ff897230 */ /* 0x000fc40000004100 */
[----:B----4-:R-:W-:Y:S01]  /*1ce0*/  FMUL.FTZ R14, R176, R13 ;  /* 0x0000000db00e7220 */ /* 0x010fe20000410000 */
[----:B------:R-:W-:Y:S01]  /*1cf0*/  FMUL.FTZ R184, R72, R164 ;  /* 0x000000a448b87220 */ /* 0x000fe20000410000 */
[----:B------:R-:W-:Y:S01]  /*1d00*/  FMUL.FTZ R206, R138, R179 ;  /* 0x000000b38ace7220 */ /* 0x000fe20000410000 */
[----:B------:R-:W-:Y:S01]  /*1d10*/  FFMA.FTZ R12, R176, R12, R193 ;  /* 0x0000000cb00c7223 */ /* 0x000fe200000100c1 */
[----:B------:R-:W4:Y:S01]  /*1d20*/  @P2 LDS R207, [R207+0x2514] ;  /* 0x00251400cfcf2984 */ /* 0x000f220000000800 */
[----:B------:R-:W3:Y:S01]  /*1d30*/  MUFU.EX2 R182, R182 ;  /* 0x000000b600b67308 */ /* 0x000ee20000000800 */
[----:B------:R-:W-:Y:S02]  /*1d40*/  HADD2.F32 R140, -RZ, R16.H1_H1 ;  /* 0x30000010ff8c7230 */ /* 0x000fe40000004100 */
[----:B0-----:R-:W-:Y:S01]  /*1d50*/  FMUL.FTZ R14, R175, R14 ;  /* 0x0000000eaf0e7220 */ /* 0x001fe20000410000 */
[----:B------:R-:W-:Y:S01]  /*1d60*/  FMUL.FTZ R192, R75, R164 ;  /* 0x000000a44bc07220 */ /* 0x000fe20000410000 */
[----:B------:R-:W-:Y:S01]  /*1d70*/  FMUL.FTZ R208, R137, R174 ;  /* 0x000000ae89d07220 */ /* 0x000fe20000410000 */
[----:B------:R-:W-:-:S02]  /*1d80*/  FFMA.FTZ R12, R175, R12, R206 ;  /* 0x0000000caf0c7223 */ /* 0x000fc400000100ce */
[----:B------:R-:W0:Y:S01]  /*1d90*/  MUFU.EX2 R183, R183 ;  /* 0x000000b700b77308 */ /* 0x000e220000000800 */
[--C-:B------:R-:W-:Y:S02]  /*1da0*/  HADD2.F32 R139, -RZ, R17.reuse.H0_H0 ;  /* 0x20000011ff8b7230 */ /* 0x100fe40000004100 */
[C---:B--2---:R-:W-:Y:S01]  /*1db0*/  FMUL.FTZ R13, R177.reuse, R14 ;  /* 0x0000000eb10d7220 */ /* 0x044fe20000410000 */
[----:B------:R-:W-:Y:S01]  /*1dc0*/  FMUL.FTZ R200, R70, R164 ;  /* 0x000000a446c87220 */ /* 0x000fe20000410000 */
[----:B------:R-:W-:Y:S01]  /*1dd0*/  FMUL.FTZ R235, R140, R173 ;  /* 0x000000ad8ceb7220 */ /* 0x000fe20000410000 */
[----:B------:R-:W-:Y:S02]  /*1de0*/  FFMA.FTZ R12, R177, R12, R208 ;  /* 0x0000000cb10c7223 */ /* 0x000fe400000100d0 */
[----:B------:R-:W2:Y:S01]  /*1df0*/  MUFU.EX2 R184, R184 ;  /* 0x000000b800b87308 */ /* 0x000ea20000000800 */
[----:B------:R-:W-:Y:S02]  /*1e00*/  HADD2.F32 R142, -RZ, R17.H1_H1 ;  /* 0x30000011ff8e7230 */ /* 0x000fe40000004100 */
[C---:B-1----:R-:W-:Y:S01]  /*1e10*/  FMUL.FTZ R13, R178.reuse, R13 ;  /* 0x0000000db20d7220 */ /* 0x042fe20000410000 */
[----:B------:R-:W-:Y:S01]  /*1e20*/  FMUL.FTZ R223, R139, R172 ;  /* 0x000000ac8bdf7220 */ /* 0x000fe20000410000 */
[----:B------:R-:W-:Y:S01]  /*1e30*/  FFMA.FTZ R12, R178, R12, R235 ;  /* 0x0000000cb20c7223 */ /* 0x000fe200000100eb */
[----:B------:R-:W-:-:S02]  /*1e40*/  FMUL.FTZ R202, R73, R164 ;  /* 0x000000a449ca7220 */ /* 0x000fc40000410000 */
[----:B------:R-:W1:Y:S01]  /*1e50*/  MUFU.EX2 R192, R192 ;  /* 0x000000c000c07308 */ /* 0x000e620000000800 */
[----:B------:R-:W-:Y:S02]  /*1e60*/  HADD2.F32 R141, -RZ, R18.H0_H0 ;  /* 0x20000012ff8d7230 */ /* 0x000fe40000004100 */
[----:B---3--:R-:W-:Y:S01]  /*1e70*/  FMUL.FTZ R14, R182, R13 ;  /* 0x0000000db60e7220 */ /* 0x008fe20000410000 */
[----:B------:R-:W-:Y:S01]  /*1e80*/  FMUL.FTZ R214, R142, R169 ;  /* 0x000000a98ed67220 */ /* 0x000fe20000410000 */
[----:B------:R-:W-:-:S03]  /*1e90*/  FFMA.FTZ R12, R182, R12, R223 ;  /* 0x0000000cb60c7223 */ /* 0x000fc600000100df */
[----:B------:R-:W3:Y:S01]  /*1ea0*/  MUFU.EX2 R200, R200 ;  /* 0x000000c800c87308 */ /* 0x000ee20000000800 */
[----:B------:R-:W-:Y:S02]  /*1eb0*/  HADD2.F32 R144, -RZ, R18.H1_H1 ;  /* 0x30000012ff907230 */ /* 0x000fe40000004100 */
[----:B0-----:R-:W-:Y:S01]  /*1ec0*/  FMUL.FTZ R13, R183, R14 ;  /* 0x0000000eb70d7220 */ /* 0x001fe20000410000 */
[----:B------:R-:W-:Y:S01]  /*1ed0*/  FMUL.FTZ R233, R141, R170 ;  /* 0x000000aa8de97220 */ /* 0x000fe20000410000 */
[----:B------:R-:W-:-:S03]  /*1ee0*/  FFMA.FTZ R12, R183, R12, R214 ;  /* 0x0000000cb70c7223 */ /* 0x000fc600000100d6 */
[----:B------:R-:W0:Y:S01]  /*1ef0*/  MUFU.EX2 R202, R202 ;  /* 0x000000ca00ca7308 */ /* 0x000e220000000800 */
[--C-:B------:R-:W-:Y:S02]  /*1f00*/  HADD2.F32 R143, -RZ, R19.reuse.H0_H0 ;  /* 0x20000013ff8f7230 */ /* 0x100fe40000004100 */
[----:B--2---:R-:W-:Y:S01]  /*1f10*/  FMUL.FTZ R13, R184, R13 ;  /* 0x0000000db80d7220 */ /* 0x004fe20000410000 */
[----:B------:R-:W-:Y:S01]  /*1f20*/  FMUL.FTZ R213, R144, R165 ;  /* 0x000000a590d57220 */ /* 0x000fe20000410000 */
[----:B------:R-:W-:Y:S01]  /*1f30*/  FFMA.FTZ R12, R184, R12, R233 ;  /* 0x0000000cb80c7223 */ /* 0x000fe200000100e9 */
[----:B------:R-:W-:Y:S02]  /*1f40*/  HADD2.F32 R161, -RZ, R19.H1_H1 ;  /* 0x30000013ffa17230 */ /* 0x000fe40000004100 */
[C---:B-1----:R-:W-:Y:S01]  /*1f50*/  FMUL.FTZ R13, R192.reuse, R13 ;  /* 0x0000000dc00d7220 */ /* 0x042fe20000410000 */
[----:B------:R-:W-:Y:S01]  /*1f60*/  FMUL.FTZ R164, R73, R146 ;  /* 0x0000009249a47220 */ /* 0x000fe20000410000 */
[----:B------:R-:W-:Y:S01]  /*1f70*/  FMUL.FTZ R231, R143, R166 ;  /* 0x000000a68fe77220 */ /* 0x000fe20000410000 */
[----:B------:R-:W-:Y:S01]  /*1f80*/  FFMA.FTZ R12, R192, R12, R213 ;  /* 0x0000000cc00c7223 */ /* 0x000fe200000100d5 */
[----:B---3--:R-:W-:Y:S01]  /*1f90*/  FMUL.FTZ R13, R200, R13 ;  /* 0x0000000dc80d7220 */ /* 0x008fe20000410000 */
[----:B------:R-:W-:-:S02]  /*1fa0*/  FMUL.FTZ R229, R161, R164 ;  /* 0x000000a4a1e57220 */ /* 0x000fc40000410000 */
[----:B------:R-:W-:Y:S01]  /*1fb0*/  FFMA.FTZ R14, R200, R12, R231 ;  /* 0x0000000cc80e7223 */ /* 0x000fe200000100e7 */
[----:B0-----:R-:W-:-:S03]  /*1fc0*/  FMUL.FTZ R12, R202, R13 ;  /* 0x0000000dca0c7220 */ /* 0x001fc60000410000 */
[----:B------:R-:W-:Y:S01]  /*1fd0*/  FFMA.FTZ R13, R202, R14, R229 ;  /* 0x0000000eca0d7223 */ /* 0x000fe200000100e5 */
[----:B----4-:R-:W-:Y:S06]  /*1fe0*/  @P2 BRA `(.L_x_5926) ;  /* 0x0000000000202947 */ /* 0x010fec0003800000 */
        /* <DEDUP_REMOVED lines=8> */
.L_x_5926:
[----:B------:R-:W-:Y:S05]  /*2070*/  BSYNC B0 ;  /* 0x0000000000007941 */ /* 0x000fea0003800000 */
.L_x_5925:
[----:B------:R-:W-:Y:S01]  /*2080*/  ISETP.GT.U32.AND P2, PT, R117, 0x1f, PT ;  /* 0x0000001f7500780c */ /* 0x000fe20003f44070 */
[----:B------:R2:W-:Y:S01]  /*2090*/  STS.64 [R204+0x1900], R12 ;  /* 0x0019000ccc007388 */ /* 0x0005e20000000a00 */
[----:B------:R-:W-:Y:S11]  /*20a0*/  BAR.SYNC.DEFER_BLOCKING 0x0 ;  /* 0x0000000000007b1d */ /* 0x000ff60000010000 */
        /* <DEDUP_REMOVED lines=29> */
.L_x_5987:
[----:B------:R-:W-:Y:S01]  /*2280*/  ISETP.GE.AND P3, PT, R116, 0x10, PT ;  /* 0x000000107400780c */ /* 0x000fe20003f66270 */
[----:B------:R-:W-:-:S12]  /*2290*/  UMOV UR6, 0xffffffff ;  /* 0xffffffff00067882 */ /* 0x000fd80000000000 */
[C---:B0-2---:R-:W-:Y:S01]  /*22a0*/  @P3 FFMA.FTZ R15, R14.reuse, R16, R15 ;  /* 0x000000100e0f3223 */ /* 0x045fe2000001000f */
[----:B---3--:R-:W-:Y:S01]  /*22b0*/  @P3 FMUL.FTZ R14, R14, R17 ;  /* 0x000000110e0e3220 */ /* 0x008fe20000410000 */
[----:B------:R-:W-:Y:S06]  /*22c0*/  BRA.DIV UR6, `(.L_x_5929) ;  /* 0x0000003606807947 */ /* 0x000fec000b800000 */
.L_x_5990:
[----:B------:R-:W-:-:S03]  /*22d0*/  UMOV UR6, 0xffffffff ;  /* 0xffffffff00067882 */ /* 0x000fc60000000000 */
[----:B------:R-:W-:Y:S05]  /*22e0*/  BRA.DIV UR6, `(.L_x_5930) ;  /* 0x0000003606a07947 */ /* 0x000fea000b800000 */
.L_x_5993:
[----:B------:R-:W-:-:S03]  /*22f0*/  UMOV UR6, 0xffffffff ;  /* 0xffffffff00067882 */ /* 0x000fc60000000000 */
[----:B------:R-:W-:Y:S05]  /*2300*/  BRA.DIV UR6, `(.L_x_5931) ;  /* 0x0000003606c07947 */ /* 0x000fea000b800000 */
[----:B------:R-:W0:Y:S04]  /*2310*/  SHFL.UP PT, R14, R14, 0x1, RZ ;  /* 0x042000000e0e7989 */ /* 0x000e2800000e00ff */
[----:B------:R-:W2:Y:S04]  /*2320*/  SHFL.UP PT, R15, R15, 0x1, RZ ;  /* 0x042000000f0f7989 */ /* 0x000ea800000e00ff */
[----:B-----5:R3:W4:Y:S04]  /*2330*/  SHFL.IDX PT, R16, R2, RZ, 0x1f ;  /* 0x00001fff02107589 */ /* 0x02072800000e0000 */
[----:B------:R3:W0:Y:S02]  /*2340*/  SHFL.IDX PT, R17, R3, RZ, 0x1f ;  /* 0x00001fff03117589 */ /* 0x00062400000e0000 */
.L_x_5999:
[C---:B0-2---:R-:W-:Y:S01]  /*2350*/  @P1 FFMA.FTZ R17, R14.reuse, R17, R15 ;  /* 0x000000110e111223 */ /* 0x045fe2000001000f */
[----:B----4-:R-:W-:-:S03]  /*2360*/  @P1 FMUL.FTZ R16, R14, R16 ;  /* 0x000000100e101220 */ /* 0x010fc60000410000 */
[C---:B------:R-:W-:Y:S01]  /*2370*/  FFMA.FTZ R19, R12.reuse, R17, R13 ;  /* 0x000000110c137223 */ /* 0x040fe2000001000d */
[----:B------:R-:W-:-:S05]  /*2380*/  FMUL.FTZ R18, R12, R16 ;  /* 0x000000100c127220 */ /* 0x000fca0000410000 */
[----:B------:R2:W-:Y:S02]  /*2390*/  STS.128 [R34+0x1900], R16 ;  /* 0x0019001022007388 */ /* 0x0005e40000000c00 */
.L_x_5927:
[----:B------:R-:W-:Y:S05]  /*23a0*/  WARPSYNC.ALL ;  /* 0x0000000000007948 */ /* 0x000fea0003800000 */
[----:B------:R-:W-:Y:S01]  /*23b0*/  BAR.SYNC.DEFER_BLOCKING 0x0 ;  /* 0x0000000000007b1d */ /* 0x000fe20000010000 */
[-C--:B-----5:R-:W-:Y:S01]  /*23c0*/  FMUL.FTZ R239, R88, R211.reuse ;  /* 0x000000d358ef7220 */ /* 0x0a0fe20000410000 */
[----:B------:R-:W-:Y:S01]  /*23d0*/  FMUL.FTZ R220, R86, R211 ;  /* 0x000000d356dc7220 */ /* 0x000fe20000410000 */
[----:B-1----:R-:W-:Y:S01]  /*23e0*/  FMUL.FTZ R13, R202, R207 ;  /* 0x000000cfca0d7220 */ /* 0x002fe20000410000 */
[-C--:B------:R-:W-:Y:S01]  /*23f0*/  FMUL.FTZ R237, R89, R211.reuse ;  /* 0x000000d359ed7220 */ /* 0x080fe20000410000 */
[----:B------:R-:W-:Y:S01]  /*2400*/  FMUL.FTZ R215, R90, R211 ;  /* 0x000000d35ad77220 */ /* 0x000fe20000410000 */
[----:B---3--:R-:W-:Y:S01]  /*2410*/  FFMA.FTZ R3, R202, R220, R239 ;  /* 0x000000dcca037223 */ /* 0x008fe200000100ef */
[----:B------:R-:W-:Y:S01]  /*2420*/  FMUL.FTZ R13, R200, R13 ;  /* 0x0000000dc80d7220 */ /* 0x000fe20000410000 */
[----:B------:R-:W-:Y:S01]  /*2430*/  FMUL.FTZ R205, R91, R211 ;  /* 0x000000d35bcd7220 */ /* 0x000fe20000410000 */
[----:B------:R-:W-:Y:S01]  /*2440*/  ISETP.GE.OR P0, PT, R106, UR23, P0 ;  /* 0x000000176a007c0c */ /* 0x000fe20008706670 */
[----:B------:R-:W-:Y:S01]  /*2450*/  FFMA.FTZ R3, R200, R3, R237 ;  /* 0x00000003c8037223 */ /* 0x000fe200000100ed */
[----:B------:R-:W-:Y:S01]  /*2460*/  FMUL.FTZ R13, R192, R13 ;  /* 0x0000000dc00d7220 */ /* 0x000fe20000410000 */
[-C--:B------:R-:W-:Y:S01]  /*2470*/  FMUL.FTZ R198, R92, R211.reuse ;  /* 0x000000d35cc67220 */ /* 0x080fe20000410000 */
[----:B------:R-:W-:Y:S01]  /*2480*/  FMUL.FTZ R203, R93, R211 ;  /* 0x000000d35dcb7220 */ /* 0x000fe20000410000 */
[----:B------:R-:W-:Y:S01]  /*2490*/  FFMA.FTZ R12, R192, R3, R215 ;  /* 0x00000003c00c7223 */ /* 0x000fe200000100d7 */
[----:B------:R-:W-:Y:S01]  /*24a0*/  FMUL.FTZ R14, R184, R13 ;  /* 0x0000000db80e7220 */ /* 0x000fe20000410000 */
[----:B------:R-:W-:Y:S01]  /*24b0*/  HFMA2.MMA R35, -RZ, RZ, 0, 0 ;  /* 0x00000000ff237435 */ /* 0x000fe200000001ff */
[-C--:B------:R-:W-:Y:S01]  /*24c0*/  FMUL.FTZ R201, R94, R211.reuse ;  /* 0x000000d35ec97220 */ /* 0x080fe20000410000 */
[----:B------:R-:W-:Y:S01]  /*24d0*/  FFMA.FTZ R12, R184, R12, R205 ;  /* 0x0000000cb80c7223 */ /* 0x000fe200000100cd */
[----:B------:R-:W-:Y:S01]  /*24e0*/  FMUL.FTZ R13, R183, R14 ;  /* 0x0000000eb70d7220 */ /* 0x000fe20000410000 */
[----:B--2---:R-:W-:Y:S01]  /*24f0*/  MOV R34, 0x3f800000 ;  /* 0x3f80000000227802 */ /* 0x004fe20000000f00 */
[----:B------:R-:W-:Y:S01]  /*2500*/  FMUL.FTZ R196, R95, R211 ;  /* 0x000000d35fc47220 */ /* 0x000fe20000410000 */
[----:B------:R-:W-:Y:S01]  /*2510*/  FFMA.FTZ R12, R183, R12, R198 ;  /* 0x0000000cb70c7223 */ /* 0x000fe200000100c6 */
[C---:B------:R-:W-:Y:S01]  /*2520*/  FMUL.FTZ R13, R182.reuse, R13 ;  /* 0x0000000db60d7220 */ /* 0x040fe20000410000 */
[----:B------:R-:W1:Y:S01]  /*2530*/  LDS R2, [R204+0x1904] ;  /* 0x00190400cc027984 */ /* 0x000e620000000800 */
[----:B------:R-:W-:Y:S01]  /*2540*/  @!P0 LEA R3, R39, R108, 0x3 ;  /* 0x0000006c27038211 */ /* 0x000fe200078e18ff */
[----:B------:R-:W-:Y:S01]  /*2550*/  FFMA.FTZ R12, R182, R12, R203 ;  /* 0x0000000cb60c7223 */ /* 0x000fe200000100cb */
[-C--:B------:R-:W-:Y:S01]  /*2560*/  FMUL.FTZ R195, R97, R211.reuse ;  /* 0x000000d361c37220 */ /* 0x080fe20000410000 */
[----:B------:R-:W-:-:S02]  /*2570*/  FMUL.FTZ R191, R99, R211 ;  /* 0x000000d363bf7220 */ /* 0x000fc40000410000 */
[----:B------:R-:W-:Y:S01]  /*2580*/  FFMA.FTZ R12, R178, R12, R201 ;  /* 0x0000000cb20c7223 */ /* 0x000fe200000100c9 */
[----:B------:R2:W3:Y:S03]  /*2590*/  @!P0 LDS.64 R34, [R3+0x2610] ;  /* 0x0026100003228984 */ /* 0x0004e60000000a00 */
[----:B------:R-:W-:Y:S01]  /*25a0*/  FFMA.FTZ R12, R177, R12, R196 ;  /* 0x0000000cb10c7223 */ /* 0x000fe200000100c4 */
[----:B-1----:R-:W-:Y:S01]  /*25b0*/  FFMA.FTZ R225, R186, R2, R225 ;  /* 0x00000002bae17223 */ /* 0x002fe200000100e1 */
[----:B------:R-:W-:Y:S01]  /*25c0*/  FMUL.FTZ R2, R178, R13 ;  /* 0x0000000db2027220 */ /* 0x000fe20000410000 */
[----:B------:R-:W-:Y:S02]  /*25d0*/  FMUL.FTZ R186, R98, R211 ;  /* 0x000000d362ba7220 */ /* 0x000fe40000410000 */
[----:B------:R-:W-:Y:S01]  /*25e0*/  FFMA.FTZ R227, R163, R225, R194 ;  /* 0x000000e1a3e37223 */ /* 0x000fe200000100c2 */
[----:B------:R-:W-:Y:S01]  /*25f0*/  FMUL.FTZ R2, R177, R2 ;  /* 0x00000002b1027220 */ /* 0x000fe20000410000 */
[----:B------:R-:W-:-:S02]  /*2600*/  FMUL.FTZ R194, R96, R211 ;  /* 0x000000d360c27220 */ /* 0x000fc40000410000 */
[----:B------:R-:W-:Y:S01]  /*2610*/  FFMA.FTZ R221, R162, R227, R221 ;  /* 0x000000e3a2dd7223 */ /* 0x000fe200000100dd */
[C---:B--2---:R-:W-:Y:S01]  /*2620*/  FMUL.FTZ R3, R175.reuse, R2 ;  /* 0x00000002af037220 */ /* 0x044fe20000410000 */
[----:B------:R-:W-:Y:S02]  /*2630*/  FFMA.FTZ R12, R175, R12, R194 ;  /* 0x0000000caf0c7223 */ /* 0x000fe400000100c2 */
[----:B------:R-:W-:Y:S01]  /*2640*/  FFMA.FTZ R217, R167, R221, R188 ;  /* 0x000000dda7d97223 */ /* 0x000fe200000100bc */
[C---:B------:R-:W-:Y:S01]  /*2650*/  FMUL.FTZ R2, R176.reuse, R3 ;  /* 0x00000003b0027220 */ /* 0x040fe20000410000 */
[----:B------:R-:W-:Y:S01]  /*2660*/  FFMA.FTZ R3, R176, R12, R195 ;  /* 0x0000000cb0037223 */ /* 0x000fe200000100c3 */
[----:B------:R-:W-:Y:S01]  /*2670*/  FMUL.FTZ R188, R100, R211 ;  /* 0x000000d364bc7220 */ /* 0x000fe20000410000 */
[----:B------:R-:W-:Y:S01]  /*2680*/  FFMA.FTZ R209, R168, R217, R209 ;  /* 0x000000d9a8d17223 */ /* 0x000fe200000100d1 */
[C---:B------:R-:W-:Y:S01]  /*2690*/  FMUL.FTZ R13, R171.reuse, R2 ;  /* 0x00000002ab0d7220 */ /* 0x040fe20000410000 */
[----:B------:R-:W-:-:S02]  /*26a0*/  FFMA.FTZ R3, R171, R3, R186 ;  /* 0x00000003ab037223 */ /* 0x000fc400000100ba */
[----:B------:R-:W-:Y:S01]  /*26b0*/  FFMA.FTZ R219, R171, R209, R190 ;  /* 0x000000d1abdb7223 */ /* 0x000fe200000100be */
[----:B------:R-:W-:Y:S01]  /*26c0*/  FMUL.FTZ R190, R0, R211 ;  /* 0x000000d300be7220 */ /* 0x000fe20000410000 */
[C---:B------:R-:W-:Y:S01]  /*26d0*/  FMUL.FTZ R2, R168.reuse, R13 ;  /* 0x0000000da8027220 */ /* 0x040fe20000410000 */
[----:B------:R-:W-:Y:S01]  /*26e0*/  FFMA.FTZ R3, R168, R3, R191 ;  /* 0x00000003a8037223 */ /* 0x000fe200000100bf */
[----:B------:R-:W-:Y:S01]  /*26f0*/  FFMA.FTZ R212, R176, R219, R193 ;  /* 0x000000dbb0d47223 */ /* 0x000fe200000100c1 */
[----:B------:R-:W-:Y:S01]  /*2700*/  FMUL.FTZ R193, R101, R211 ;  /* 0x000000d365c17220 */ /* 0x000fe20000410000 */
[C---:B------:R-:W-:Y:S01]  /*2710*/  FMUL.FTZ R13, R167.reuse, R2 ;  /* 0x00000002a70d7220 */ /* 0x040fe20000410000 */
[----:B------:R-:W-:Y:S01]  /*2720*/  FFMA.FTZ R3, R167, R3, R188 ;  /* 0x00000003a7037223 */ /* 0x000fe200000100bc */
[----:B------:R-:W-:Y:S02]  /*2730*/  FFMA.FTZ R206, R175, R212, R206 ;  /* 0x000000d4afce7223 */ /* 0x000fe400000100ce */
[C---:B------:R-:W-:Y:S01]  /*2740*/  FMUL.FTZ R2, R162.reuse, R13 ;  /* 0x0000000da2027220 */ /* 0x040fe20000410000 */
[----:B------:R-:W-:Y:S01]  /*2750*/  FFMA.FTZ R3, R162, R3, R193 ;  /* 0x00000003a2037223 */ /* 0x000fe200000100c1 */
[----:B------:R-:W-:-:S02]  /*2760*/  FFMA.FTZ R208, R177, R206, R208 ;  /* 0x000000ceb1d07223 */ /* 0x000fc400000100d0 */
[C---:B------:R-:W-:Y:S01]  /*2770*/  FMUL.FTZ R2, R163.reuse, R2 ;  /* 0x00000002a3027220 */ /* 0x040fe20000410000 */
[----:B------:R-:W-:Y:S01]  /*2780*/  FFMA.FTZ R3, R163, R3, R190 ;  /* 0x00000003a3037223 */ /* 0x000fe200000100be */
[----:B------:R-:W-:-:S04]  /*2790*/  FFMA.FTZ R211, R178, R208, R235 ;  /* 0x000000d0b2d37223 */ /* 0x000fc800000100eb */
[----:B------:R-:W-:Y:S01]  /*27a0*/  FFMA.FTZ R210, R182, R211, R223 ;  /* 0x000000d3b6d27223 */ /* 0x000fe200000100df */
[----:B------:R1:W-:Y:S03]  /*27b0*/  STS.64 [R204+0x1b10], R2 ;  /* 0x001b1002cc007388 */ /* 0x0003e60000000a00 */
[----:B------:R-:W-:-:S04]  /*27c0*/  FFMA.FTZ R223, R183, R210, R214 ;  /* 0x000000d2b7df7223 */ /* 0x000fc800000100d6 */
[----:B------:R-:W-:-:S04]  /*27d0*/  FFMA.FTZ R218, R184, R223, R233 ;  /* 0x000000dfb8da7223 */ /* 0x000fc800000100e9 */
[----:B------:R-:W-:-:S04]  /*27e0*/  FFMA.FTZ R213, R192, R218, R213 ;  /* 0x000000dac0d57223 */ /* 0x000fc800000100d5 */
[----:B------:R-:W-:-:S04]  /*27f0*/  FFMA.FTZ R216, R200, R213, R231 ;  /* 0x000000d5c8d87223 */ /* 0x000fc800000100e7 */
[----:B------:R-:W-:Y:S01]  /*2800*/  FFMA.FTZ R214, R202, R216, R229 ;  /* 0x000000d8cad67223 */ /* 0x000fe200000100e5 */
[----:B------:R-:W-:Y:S06]  /*2810*/  BAR.SYNC.DEFER_BLOCKING 0x0 ;  /* 0x0000000000007b1d */ /* 0x000fec0000010000 */
[----:B-1-3--:R-:W-:Y:S05]  /*2820*/  @P2 BRA `(.L_x_5932) ;  /* 0x0000000000c02947 */ /* 0x00afea0003800000 */
        /* <DEDUP_REMOVED lines=39> */
.L_x_6016:
        /* <DEDUP_REMOVED lines=9> */
.L_x_5932:
[----:B------:R-:W-:Y:S01]  /*2b30*/  ISETP.NE.AND P2, PT, R117, RZ, PT ;  /* 0x000000ff7500720c */ /* 0x000fe20003f45270 */
[----:B------:R-:W-:Y:S05]  /*2b40*/  WARPSYNC.ALL ;  /* 0x0000000000007948 */ /* 0x000fea0003800000 */
[----:B-1----:R-:W-:Y:S01]  /*2b50*/  P2R R2, PR, RZ, 0x4 ;  /* 0x00000004ff027803 */ /* 0x002fe20000000000 */
[----:B------:R-:W-:Y:S01]  /*2b60*/  BAR.SYNC.DEFER_BLOCKING 0x0 ;  /* 0x0000000000007b1d */ /* 0x000fe20000010000 */
[----:B0-----:R-:W-:Y:S01]  /*2b70*/  FFMA.FTZ R12, R0, R225, RZ ;  /* 0x000000e1000c7223 */ /* 0x001fe200000100ff */
[----:B------:R-:W-:Y:S01]  /*2b80*/  MOV R2, R117 ;  /* 0x0000007500027202 */ /* 0x000fe20000000f00 */
[----:B------:R-:W-:-:S02]  /*2b90*/  IMAD R14, R30, UR14, RZ ;  /* 0x0000000e1e0e7c24 */ /* 0x000fc4000f8e02ff */
[----:B------:R-:W-:Y:S01]  /*2ba0*/  FFMA.FTZ R187, R134, -R187, R217 ;  /* 0x800000bb86bb7223 */ /* 0x000fe200000100d9 */
[----:B------:R-:W-:Y:S01]  /*2bb0*/  FFMA.FTZ R15, R101, R227, R12 ;  /* 0x000000e3650f7223 */ /* 0x000fe2000001000c */
[----:B------:R-:W-:Y:S02]  /*2bc0*/  IMAD R16, R123, UR24, RZ ;  /* 0x000000187b107c24 */ /* 0x000fe4000f8e02ff */
[----:B------:R-:W-:Y:S01]  /*2bd0*/  FFMA.FTZ R181, R136, -R181, R219 ;  /* 0x800000b588b57223 */ /* 0x000fe200000100db */
[----:B------:R-:W-:Y:S01]  /*2be0*/  FFMA.FTZ R180, R135, -R180, R212 ;  /* 0x800000b487b47223 */ /* 0x000fe200000100d4 */
[----:B------:R-:W-:Y:S01]  /*2bf0*/  FFMA.FTZ R174, R137, -R174, R208 ;  /* 0x800000ae89ae7223 */ /* 0x000fe200000100d0 */
[----:B------:R-:W-:Y:S02]  /*2c00*/  IMAD R17, R125, UR25, R16 ;  /* 0x000000197d117c24 */ /* 0x000fe4000f8e0210 */
[----:B------:R-:W-:Y:S01]  /*2c10*/  FFMA.FTZ R197, R130, -R197, R227 ;  /* 0x800000c582c57223 */ /* 0x000fe200000100e3 */
[----:B------:R-:W-:Y:S01]  /*2c20*/  FFMA.FTZ R189, R128, -R189, R221 ;  /* 0x800000bd80bd7223 */ /* 0x000fe200000100dd */
[----:B------:R-:W-:Y:S01]  /*2c30*/  FFMA.FTZ R185, R132, -R185, R209 ;  /* 0x800000b984b97223 */ /* 0x000fe200000100d1 */
[----:B------:R-:W-:Y:S01]  /*2c40*/  FFMA.FTZ R173, R140, -R173, R211 ;  /* 0x800000ad8cad7223 */ /* 0x000fe200000100d3 */
[----:B------:R-:W-:Y:S01]  /*2c50*/  FFMA.FTZ R172, R139, -R172, R210 ;  /* 0x800000ac8bac7223 */ /* 0x000fe200000100d2 */
[----:B------:R-:W-:Y:S01]  /*2c60*/  FFMA.FTZ R179, R138, -R179, R206 ;  /* 0x800000b38ab37223 */ /* 0x000fe200000100ce */
[----:B------:R-:W-:Y:S01]  /*2c70*/  FFMA.FTZ R169, R142, -R169, R223 ;  /* 0x800000a98ea97223 */ /* 0x000fe200000100df */
[----:B------:R-:W-:Y:S01]  /*2c80*/  BSSY B0, `(.L_x_5934) ;  /* 0x000007a000007945 */ /* 0x000fe20003800000 */
[----:B------:R-:W-:Y:S01]  /*2c90*/  FFMA.FTZ R170, R141, -R170, R218 ;  /* 0x800000aa8daa7223 */ /* 0x000fe200000100da */
[----:B------:R-:W0:Y:S02]  /*2ca0*/  LDS R3, [R204+0x1b14] ;  /* 0x001b1400cc037984 */ /* 0x000e240000000800 */
[----:B0-----:R-:W-:Y:S01]  /*2cb0*/  FFMA.FTZ R207, R3, R207, R220 ;  /* 0x000000cf03cf7223 */ /* 0x001fe200000100dc */
[----:B------:R-:W-:-:S03]  /*2cc0*/  HFMA2.MMA R3, -RZ, RZ, 0, 0 ;  /* 0x00000000ff037435 */ /* 0x000fc600000001ff */
[----:B------:R-:W-:-:S04]  /*2cd0*/  FFMA.FTZ R19, R202, R207, R239 ;  /* 0x000000cfca137223 */ /* 0x000fc800000100ef */
[-C--:B------:R-:W-:Y:S01]  /*2ce0*/  FFMA.FTZ R229, R200, R19.reuse, R237 ;  /* 0x00000013c8e57223 */ /* 0x080fe200000100ed */
[----:B------:R-:W-:Y:S01]  /*2cf0*/  FMUL.FTZ R18, R70, R19 ;  /* 0x0000001346127220 */ /* 0x000fe20000410000 */
[----:B------:R-:W-:-:S04]  /*2d00*/  IMAD.WIDE.U32 R12, R30, UR15, R2 ;  /* 0x0000000f1e0c7c25 */ /* 0x000fc8000f8e0002 */
[----:B------:R-:W-:Y:S01]  /*2d10*/  FFMA.FTZ R215, R192, R229, R215 ;  /* 0x000000e5c0d77223 */ /* 0x000fe200000100d7 */
[----:B------:R-:W-:Y:S01]  /*2d20*/  FFMA.FTZ R2, R124, -R199, R225 ;  /* 0x800000c77c027223 */ /* 0x000fe200000100e1 */
[----:B------:R-:W-:Y:S01]  /*2d30*/  FMUL.FTZ R199, R73, R207 ;  /* 0x000000cf49c77220 */ /* 0x000fe20000410000 */
[----:B------:R-:W-:Y:S02]  /*2d40*/  IMAD R3, R31, UR15, R14 ;  /* 0x0000000f1f037c24 */ /* 0x000fe4000f8e020e */
[----:B------:R-:W-:Y:S01]  /*2d50*/  FFMA.FTZ R205, R184, R215, R205 ;  /* 0x000000d7b8cd7223 */ /* 0x000fe200000100cd */
[----:B------:R-:W-:-:S03]  /*2d60*/  FFMA.FTZ R14, R100, R221, R15 ;  /* 0x000000dd640e7223 */ /* 0x000fc6000001000f */
[----:B------:R-:W-:Y:S01]  /*2d70*/  FFMA.FTZ R183, R183, R205, R198 ;  /* 0x000000cdb7b77223 */ /* 0x000fe200000100c6 */
[----:B------:R-:W-:Y:S01]  /*2d80*/  FFMA.FTZ R217, R99, R217, R14 ;  /* 0x000000d963d97223 */ /* 0x000fe2000001000e */
[----:B------:R-:W-:Y:S01]  /*2d90*/  IADD3 R13, R13, R3, RZ ;  /* 0x000000030d0d7210 */ /* 0x000fe20007ffe0ff */
[----:B------:R-:W-:Y:S01]  /*2da0*/  FMUL.FTZ R221, R77, R205 ;  /* 0x000000cd4ddd7220 */ /* 0x000fe20000410000 */
[----:B------:R-:W-:Y:S01]  /*2db0*/  FFMA.FTZ R203, R182, R183, R203 ;  /* 0x000000b7b6cb7223 */ /* 0x000fe200000100cb */
[----:B------:R-:W-:Y:S01]  /*2dc0*/  FFMA.FTZ R14, R98, R209, R217 ;  /* 0x000000d1620e7223 */ /* 0x000fe200000100d9 */
[----:B------:R-:W-:Y:S01]  /*2dd0*/  LEA R3, R106, 0xfffffc00, 0xa ;  /* 0xfffffc006a037811 */ /* 0x000fe200078e50ff */
[----:B------:R-:W-:Y:S01]  /*2de0*/  FMUL.FTZ R192, R74, R183 ;  /* 0x000000b74ac07220 */ /* 0x000fe20000410000 */
[----:B------:R-:W-:Y:S01]  /*2df0*/  FFMA.FTZ R201, R178, R203, R201 ;  /* 0x000000cbb2c97223 */ /* 0x000fe200000100c9 */
[----:B------:R-:W-:Y:S01]  /*2e00*/  FFMA.FTZ R219, R97, R219, R14 ;  /* 0x000000db61db7223 */ /* 0x000fe2000001000e */
[----:B------:R-:W-:Y:S01]  /*2e10*/  IMAD.WIDE.U32 R14, R125, UR24, R12 ;  /* 0x000000187d0e7c25 */ /* 0x000fe2000f8e000c */
[----:B------:R-:W-:-:S03]  /*2e20*/  @!P2 LEA R178, R39, R108, 0x3 ;  /* 0x0000006c27b2a211 */ /* 0x000fc600078e18ff */
[----:B------:R-:W-:Y:S01]  /*2e30*/  FFMA.FTZ R177, R177, R201, R196 ;  /* 0x000000c9b1b17223 */ /* 0x000fe200000100c4 */
[----:B------:R-:W-:Y:S01]  /*2e40*/  FFMA.FTZ R212, R96, R212, R219 ;  /* 0x000000d460d47223 */ /* 0x000fe200000100db */
[----:B------:R-:W-:Y:S01]  /*2e50*/  FMUL.FTZ R182, R150, R221 ;  /* 0x000000dd96b67220 */ /* 0x000fe20000410000 */
[----:B------:R-:W-:Y:S01]  /*2e60*/  IADD3 R13, R15, R17, RZ ;  /* 0x000000110f0d7210 */ /* 0x000fe20007ffe0ff */
[----:B------:R-:W-:Y:S01]  /*2e70*/  FFMA.FTZ R175, R175, R177, R194 ;  /* 0x000000b1afaf7223 */ /* 0x000fe200000100c2 */
[----:B------:R-:W-:Y:S01]  /*2e80*/  LEA R16, P1, R14, UR26, 0x2 ;  /* 0x0000001a0e107c11 */ /* 0x000fe2000f8210ff */
[----:B------:R-:W-:Y:S01]  /*2e90*/  FFMA.FTZ R15, R95, R206, R212 ;  /* 0x000000ce5f0f7223 */ /* 0x000fe200000100d4 */
[----:B------:R-:W-:Y:S01]  /*2ea0*/  IADD3 R12, P0, R3, R14, RZ ;  /* 0x0000000e030c7210 */ /* 0x000fe20007f1e0ff */
[----:B------:R-:W-:Y:S01]  /*2eb0*/  FFMA.FTZ R195, R176, R175, R195 ;  /* 0x000000afb0c37223 */ /* 0x000fe200000100c3 */
[----:B------:R-:W-:Y:S01]  /*2ec0*/  LEA.HI.X R17, R14, UR27, R13, 0x2, P1 ;  /* 0x0000001b0e117c11 */ /* 0x000fe200088f140d */
[----:B------:R-:W-:Y:S01]  /*2ed0*/  FFMA.FTZ R208, R94, R208, R15 ;  /* 0x000000d05ed07223 */ /* 0x000fe2000001000f */
[----:B------:R-:W-:-:S02]  /*2ee0*/  IMAD R15, R105, -0x400, R118 ;  /* 0xfffffc00690f7824 */ /* 0x000fc400078e0276 */
[----:B------:R-:W-:Y:S01]  /*2ef0*/  FFMA.FTZ R171, R171, R195, R186 ;  /* 0x000000c3abab7223 */ /* 0x000fe200000100ba */
[----:B------:R0:W-:Y:S01]  /*2f00*/  @!P2 STS.64 [R178+0x2610], R34 ;  /* 0x00261022b200a388 */ /* 0x0001e20000000a00 */
[----:B------:R-:W-:Y:S01]  /*2f10*/  FMUL.FTZ R194, R72, R215 ;  /* 0x000000d748c27220 */ /* 0x000fe20000410000 */
[----:B------:R-:W-:-:S04]  /*2f20*/  IMAD.WIDE R14, R15, 0x4, R16 ;  /* 0x000000040f0e7825 */ /* 0x000fc800078e0210 */
[----:B------:R-:W-:Y:S01]  /*2f30*/  FFMA.FTZ R191, R168, R171, R191 ;  /* 0x000000aba8bf7223 */ /* 0x000fe200000100bf */
[----:B------:R-:W-:Y:S01]  /*2f40*/  SHF.L.U32 R16, R117, 0x4, RZ ;  /* 0x0000000475107819 */ /* 0x000fe200000006ff */
[----:B------:R-:W-:Y:S01]  /*2f50*/  FMUL.FTZ R176, R147, R194 ;  /* 0x000000c293b07220 */ /* 0x000fe20000410000 */
[----:B------:R-:W-:Y:S01]  /*2f60*/  FFMA.FTZ R211, R93, R211, R208 ;  /* 0x000000d35dd37223 */ /* 0x000fe200000100d0 */
[----:B------:R-:W-:Y:S01]  /*2f70*/  FFMA.FTZ R167, R167, R191, R188 ;  /* 0x000000bfa7a77223 */ /* 0x000fe200000100bc */
[----:B------:R-:W-:Y:S01]  /*2f80*/  LEA.HI.SX32 R17, R16, R16, 0x1b ;  /* 0x0000001010117211 */ /* 0x000fe200078fdaff */
[----:B------:R-:W-:Y:S01]  /*2f90*/  FMUL.FTZ R16, R146, R199 ;  /* 0x000000c792107220 */ /* 0x000fe20000410000 */
[----:B------:R-:W-:Y:S01]  /*2fa0*/  FMUL.FTZ R209, R83, R195 ;  /* 0x000000c353d17220 */ /* 0x000fe20000410000 */
[-C--:B------:R-:W-:Y:S01]  /*2fb0*/  FFMA.FTZ R193, R162, R167.reuse, R193 ;  /* 0x000000a7a2c17223 */ /* 0x080fe200000100c1 */
[----:B------:R-:W-:Y:S01]  /*2fc0*/  LEA R225, R17, R108, 0x2 ;  /* 0x0000006c11e17211 */ /* 0x000fe200078e10ff */
[----:B------:R-:W-:Y:S01]  /*2fd0*/  FMUL.FTZ R17, R145, R18 ;  /* 0x0000001291117220 */ /* 0x000fe20000410000 */
[----:B------:R-:W-:Y:S01]  /*2fe0*/  FMUL.FTZ R162, R82, R167 ;  /* 0x000000a752a27220 */ /* 0x000fe20000410000 */
[----:B------:R-:W-:Y:S01]  /*2ff0*/  FFMA.FTZ R163, R163, R193, R190 ;  /* 0x000000c1a3a37223 */ /* 0x000fe200000100be */
[----:B0-----:R-:W-:Y:S01]  /*3000*/  FMUL.FTZ R35, R85, R191 ;  /* 0x000000bf55237220 */ /* 0x001fe20000410000 */
[----:B------:R0:W-:Y:S01]  /*3010*/  STS [R225+0x88c], R16 ;  /* 0x00088c10e1007388 */ /* 0x0001e20000000800 */
[----:B------:R-:W-:Y:S01]  /*3020*/  FMUL.FTZ R178, R149, R192 ;  /* 0x000000c095b27220 */ /* 0x000fe20000410000 */
[----:B------:R-:W-:Y:S01]  /*3030*/  FMUL.FTZ R168, R75, R229 ;  /* 0x000000e54ba87220 */ /* 0x000fe20000410000 */
[----:B------:R-:W-:Y:S01]  /*3040*/  FFMA.FTZ R210, R92, R210, R211 ;  /* 0x000000d25cd27223 */ /* 0x000fe200000100d3 */
[----:B------:R1:W-:Y:S01]  /*3050*/  STS [R225+0x888], R17 ;  /* 0x00088811e1007388 */ /* 0x0003e20000000800 */
[----:B------:R-:W-:Y:S01]  /*3060*/  FMUL.FTZ R217, R81, R177 ;  /* 0x000000b151d97220 */ /* 0x000fe20000410000 */
[----:B------:R-:W-:Y:S01]  /*3070*/  FMUL.FTZ R184, R148, R168 ;  /* 0x000000a894b87220 */ /* 0x000fe20000410000 */
[----:B------:R-:W-:Y:S01]  /*3080*/  LEA.HI.X.SX32 R13, R3, R13, 0x1, P0 ;  /* 0x0000000d030d7211 */ /* 0x000fe200000f0eff */
[----:B------:R2:W-:Y:S01]  /*3090*/  STS [R225+0x880], R176 ;  /* 0x000880b0e1007388 */ /* 0x0005e20000000800 */
[----:B------:R-:W-:Y:S01]  /*30a0*/  FMUL.FTZ R219, R79, R203 ;  /* 0x000000cb4fdb7220 */ /* 0x000fe20000410000 */
[----:B0-----:R-:W-:Y:S01]  /*30b0*/  FMUL.FTZ R16, R84, R163 ;  /* 0x000000a354107220 */ /* 0x001fe20000410000 */
[----:B------:R-:W-:Y:S01]  /*30c0*/  FMUL.FTZ R186, R76, R201 ;  /* 0x000000c94cba7220 */ /* 0x000fe20000410000 */
[----:B------:R0:W-:Y:S01]  /*30d0*/  STS [R225+0x878], R178 ;  /* 0x000878b2e1007388 */ /* 0x0001e20000000800 */
[----:B------:R-:W-:Y:S01]  /*30e0*/  FMUL.FTZ R190, R152, R219 ;  /* 0x000000db98be7220 */ /* 0x000fe20000410000 */
[----:B-1----:R-:W-:Y:S01]  /*30f0*/  FMUL.FTZ R17, R87, R193 ;  /* 0x000000c157117220 */ /* 0x002fe20000410000 */
[----:B------:R-:W-:Y:S01]  /*3100*/  FFMA.FTZ R34, R2, R16, RZ ;  /* 0x0000001002227223 */ /* 0x000fe200000100ff */
[----:B------:R1:W-:Y:S01]  /*3110*/  STS [R225+0x87c], R182 ;  /* 0x00087cb6e1007388 */ /* 0x0003e20000000800 */
[----:B------:R-:W-:Y:S01]  /*3120*/  FMUL.FTZ R188, R151, R186 ;  /* 0x000000ba97bc7220 */ /* 0x000fe20000410000 */
[----:B--2---:R-:W-:Y:S01]  /*3130*/  FMUL.FTZ R176, R80, R171 ;  /* 0x000000ab50b07220 */ /* 0x004fe20000410000 */
[-C--:B------:R-:W-:Y:S01]  /*3140*/  FFMA.FTZ R34, R197, R17.reuse, R34 ;  /* 0x00000011c5227223 */ /* 0x080fe20000010022 */
[----:B------:R2:W-:Y:S01]  /*3150*/  STS [R225+0x884], R184 ;  /* 0x000884b8e1007388 */ /* 0x0005e20000000800 */
[----:B------:R-:W-:Y:S01]  /*3160*/  FMUL.FTZ R17, R160, R17 ;  /* 0x00000011a0117220 */ /* 0x000fe20000410000 */
[----:B0-----:R-:W-:Y:S01]  /*3170*/  FMUL.FTZ R178, R78, R175 ;  /* 0x000000af4eb27220 */ /* 0x001fe20000410000 */
[-C--:B------:R-:W-:Y:S01]  /*3180*/  FFMA.FTZ R34, R189, R162.reuse, R34 ;  /* 0x000000a2bd227223 */ /* 0x080fe20000010022 */
[----:B------:R-:W-:Y:S01]  /*3190*/  FMUL.FTZ R162, R157, R162 ;  /* 0x000000a29da27220 */ /* 0x000fe20000410000 */
[----:B------:R-:W-:Y:S01]  /*31a0*/  FMUL.FTZ R16, R159, R16 ;  /* 0x000000109f107220 */ /* 0x000fe20000410000 */
[----:B-1----:R-:W-:Y:S01]  /*31b0*/  FMUL.FTZ R182, R153, R178 ;  /* 0x000000b299b67220 */ /* 0x002fe20000410000 */
[-C--:B------:R-:W-:Y:S01]  /*31c0*/  FFMA.FTZ R34, R187, R35.reuse, R34 ;  /* 0x00000023bb227223 */ /* 0x080fe20000010022 */
[----:B------:R-:W-:Y:S01]  /*31d0*/  FMUL.FTZ R35, R158, R35 ;  /* 0x000000239e237220 */ /* 0x000fe20000410000 */
[----:B------:R-:W-:Y:S01]  /*31e0*/  FFMA.FTZ R223, R91, R223, R210 ;  /* 0x000000df5bdf7223 */ /* 0x000fe200000100d2 */
[----:B--2---:R-:W-:Y:S01]  /*31f0*/  FMUL.FTZ R184, R154, R217 ;  /* 0x000000d99ab87220 */ /* 0x004fe20000410000 */
[-C--:B------:R-:W-:Y:S01]  /*3200*/  FFMA.FTZ R34, R185, R176.reuse, R34 ;  /* 0x000000b0b9227223 */ /* 0x080fe20000010022 */
[----:B------:R-:W-:Y:S01]  /*3210*/  FMUL.FTZ R176, R155, R176 ;  /* 0x000000b09bb07220 */ /* 0x000fe20000410000 */
[----:B------:R0:W-:Y:S01]  /*3220*/  STS [R225+0x874], R190 ;  /* 0x000874bee1007388 */ /* 0x0001e20000000800 */
[----:B------:R-:W-:Y:S01]  /*3230*/  FFMA.FTZ R218, R90, R218, R223 ;  /* 0x000000da5ada7223 */ /* 0x000fe200000100df */
[-C--:B------:R-:W-:Y:S01]  /*3240*/  FFMA.FTZ R211, R181, R209.reuse, R34 ;  /* 0x000000d1b5d37223 */ /* 0x080fe20000010022 */
[----:B------:R-:W-:Y:S01]  /*3250*/  IADD3 R34, -R3, UR22, -R117 ;  /* 0x0000001603227c10 */ /* 0x000fe2000fffe975 */
[----:B------:R-:W-:Y:S01]  /*3260*/  FMUL.FTZ R209, R156, R209 ;  /* 0x000000d19cd17220 */ /* 0x000fe20000410000 */
[----:B------:R0:W-:Y:S01]  /*3270*/  STS [R225+0x870], R188 ;  /* 0x000870bce1007388 */ /* 0x0001e20000000800 */
[----:B------:R-:W-:Y:S01]  /*3280*/  FFMA.FTZ R178, R180, R178, R211 ;  /* 0x000000b2b4b27223 */ /* 0x000fe200000100d3 */
[----:B------:R-:W-:-:S02]  /*3290*/  ISETP.GE.AND P0, PT, R34, 0x1, PT ;  /* 0x000000012200780c */ /* 0x000fc40003f06270 */
[----:B------:R0:W-:Y:S01]  /*32a0*/  STS [R225+0x86c], R184 ;  /* 0x00086cb8e1007388 */ /* 0x0001e20000000800 */
[----:B------:R-:W-:-:S03]  /*32b0*/  FFMA.FTZ R217, R179, R217, R178 ;  /* 0x000000d9b3d97223 */ /* 0x000fc600000100b2 */
[----:B------:R0:W-:Y:S01]  /*32c0*/  STS [R225+0x868], R182 ;  /* 0x000868b6e1007388 */ /* 0x0001e20000000800 */
[----:B------:R-:W-:-:S03]  /*32d0*/  FFMA.FTZ R186, R174, R186, R217 ;  /* 0x000000baaeba7223 */ /* 0x000fc600000100d9 */
[----:B------:R0:W-:Y:S01]  /*32e0*/  STS [R225+0x864], R209 ;  /* 0x000864d1e1007388 */ /* 0x0001e20000000800 */
[----:B------:R-:W-:-:S03]  /*32f0*/  FFMA.FTZ R219, R173, R219, R186 ;  /* 0x000000dbaddb7223 */ /* 0x000fc600000100ba */
[----:B------:R0:W-:Y:S01]  /*3300*/  STS [R225+0x860], R176 ;  /* 0x000860b0e1007388 */ /* 0x0001e20000000800 */
[----:B------:R-:W-:-:S03]  /*3310*/  FFMA.FTZ R192, R172, R192, R219 ;  /* 0x000000c0acc07223 */ /* 0x000fc600000100db */
[----:B------:R0:W-:Y:S04]  /*3320*/  STS [R225+0x85c], R35 ;  /* 0x00085c23e1007388 */ /* 0x0001e80000000800 */
[----:B------:R0:W-:Y:S04]  /*3330*/  STS [R225+0x858], R162 ;  /* 0x000858a2e1007388 */ /* 0x0001e80000000800 */
[----:B------:R0:W-:Y:S04]  /*3340*/  STS [R225+0x854], R17 ;  /* 0x00085411e1007388 */ /* 0x0001e80000000800 */
[----:B------:R0:W-:Y:S01]  /*3350*/  STS [R225+0x850], R16 ;  /* 0x00085010e1007388 */ /* 0x0001e20000000800 */
[----:B------:R-:W-:Y:S06]  /*3360*/  BAR.SYNC.DEFER_BLOCKING 0x0 ;  /* 0x0000000000007b1d */ /* 0x000fec0000010000 */
[----:B------:R-:W-:Y:S05]  /*3370*/  @!P0 BRA `(.L_x_5935) ;  /* 0x0000000000288947 */ /* 0x000fea0003800000 */
[----:B------:R-:W-:Y:S01]  /*3380*/  LEA.HI.SX32 R3, R117, R117, 0x1b ;  /* 0x0000007575037211 */ /* 0x000fe200078fdaff */
[-C--:B0-----:R-:W-:Y:S02]  /*3390*/  IMAD R16, R131, R32.reuse, RZ ;  /* 0x0000002083107224 */ /* 0x081fe400078e02ff */
        /* <DEDUP_REMOVED lines=8> */
.L_x_5935:
[----:B------:R-:W-:Y:S05]  /*3420*/  BSYNC B0 ;  /* 0x0000000000007941 */ /* 0x000fea0003800000 */
.L_x_5934:
[----:B------:R-:W-:Y:S01]  /*3430*/  USHF.L.U32 UR6, UR4, 0x2, URZ ;  /* 0x0000000204067899 */ /* 0x000fe2000800063f */
[----:B01----:R-:W-:Y:S01]  /*3440*/  IADD3 R16, R117, 0x40, RZ ;  /* 0x0000004075107810 */ /* 0x003fe20007ffe0ff */
[----:B------:R-:W-:Y:S01]  /*3450*/  FFMA.FTZ R221, R169, R221, R192 ;  /* 0x000000dda9dd7223 */ /* 0x000fe200000100c0 */
[----:B------:R-:W-:Y:S01]  /*3460*/  USHF.L.U64.HI UR7, UR4, 0x2, UR5 ;  /* 0x0000000204077899 */ /* 0x000fe20008010205 */
[----:B------:R-:W-:Y:S01]  /*3470*/  ISETP.GE.AND P0, PT, R34, 0x41, PT ;  /* 0x000000412200780c */ /* 0x000fe20003f06270 */
[----:B------:R-:W-:Y:S01]  /*3480*/  FFMA.FTZ R165, R144, -R165, R213 ;  /* 0x800000a590a57223 */ /* 0x000fe200000100d5 */
[----:B------:R-:W-:Y:S01]  /*3490*/  IMAD.WIDE.U32 R12, R32, UR6, R14 ;  /* 0x00000006200c7c25 */ /* 0x000fe2000f8e000e */
[----:B------:R-:W-:-:S03]  /*34a0*/  LEA.HI.SX32 R15, R16, R117, 0x1b ;  /* 0x00000075100f7211 */ /* 0x000fc600078fdaff */
[----:B------:R-:W-:Y:S01]  /*34b0*/  FFMA.FTZ R194, R170, R194, R221 ;  /* 0x000000c2aac27223 */ /* 0x000fe200000100dd */
[----:B------:R-:W-:Y:S01]  /*34c0*/  FFMA.FTZ R213, R89, R213, R218 ;  /* 0x000000d559d57223 */ /* 0x000fe200000100da */
[----:B------:R-:W-:Y:S01]  /*34d0*/  IMAD R162, R32, UR7, RZ ;  /* 0x0000000720a27c24 */ /* 0x000fe2000f8e02ff */
[----:B------:R-:W-:Y:S01]  /*34e0*/  LEA R15, R15, R108, 0x2 ;  /* 0x0000006c0f0f7211 */ /* 0x000fe200078e10ff */
[----:B------:R-:W-:Y:S01]  /*34f0*/  FFMA.FTZ R17, R143, -R166, R216 ;  /* 0x800000a68f117223 */ /* 0x000fe200000100d8 */
[----:B------:R-:W-:Y:S01]  /*3500*/  FFMA.FTZ R194, R165, R168, R194 ;  /* 0x000000a8a5c27223 */ /* 0x000fe200000100c2 */
[----:B------:R-:W-:Y:S01]  /*3510*/  FFMA.FTZ R164, R161, -R164, R214 ;  /* 0x800000a4a1a47223 */ /* 0x000fe200000100d6 */
[----:B------:R-:W-:Y:S02]  /*3520*/  IMAD R3, R33, UR6, R162 ;  /* 0x0000000621037c24 */ /* 0x000fe4000f8e02a2 */
[----:B------:R-:W-:Y:S01]  /*3530*/  FFMA.FTZ R213, R88, R216, R213 ;  /* 0x000000d858d57223 */ /* 0x000fe200000100d5 */
[----:B------:R-:W0:Y:S01]  /*3540*/  LDS R15, [R15+0x950] ;  /* 0x000950000f0f7984 */ /* 0x000e220000000800 */
[----:B------:R-:W-:Y:S01]  /*3550*/  FFMA.FTZ R194, R17, R18, R194 ;  /* 0x0000001211c27223 */ /* 0x000fe200000100c2 */
[----:B------:R-:W-:Y:S01]  /*3560*/  FMUL.FTZ R214, R86, R214 ;  /* 0x000000d656d67220 */ /* 0x000fe20000410000 */
[----:B------:R-:W-:Y:S01]  /*3570*/  FMUL.FTZ R199, R164, R199 ;  /* 0x000000c7a4c77220 */ /* 0x000fe20000410000 */
[----:B------:R-:W-:Y:S01]  /*3580*/  BSSY B0, `(.L_x_5936) ;  /* 0x0000008000007945 */ /* 0x000fe20003800000 */
[----:B------:R-:W-:Y:S01]  /*3590*/  IADD3 R13, R13, R3, RZ ;  /* 0x000000030d0d7210 */ /* 0x000fe20007ffe0ff */
[----:B------:R-:W-:Y:S01]  /*35a0*/  FADD.FTZ R3, R213, R214 ;  /* 0x000000d6d5037221 */ /* 0x000fe20000010000 */
[----:B------:R-:W-:Y:S01]  /*35b0*/  FADD.FTZ R14, R194, R199 ;  /* 0x000000c7c20e7221 */ /* 0x000fe20000010000 */
[----:B------:R-:W-:-:S02]  /*35c0*/  IADD3 R16, R117, 0x80, RZ ;  /* 0x0000008075107810 */ /* 0x000fc40007ffe0ff */
[----:B------:R-:W-:Y:S01]  /*35d0*/  IADD3 R18, R117, 0xc0, RZ ;  /* 0x000000c075127810 */ /* 0x000fe20007ffe0ff */
[----:B------:R-:W-:Y:S06]  /*35e0*/  @!P0 BRA `(.L_x_5937) ;  /* 0x0000000000048947 */ /* 0x000fec0003800000 */
[----:B0-----:R1:W-:Y:S02]  /*35f0*/  REDG.E.ADD.F32.FTZ.RN.STRONG.GPU desc[UR12][R12.64+-0xf00], R15 ;  /* 0xfff1000f0c0079a6 */ /* 0x0013e4000c10f38c */
.L_x_5937:
[----:B------:R-:W-:Y:S05]  /*3600*/  BSYNC B0 ;  /* 0x0000000000007941 */ /* 0x000fea0003800000 */
.L_x_5936:
        /* <DEDUP_REMOVED lines=18> */
.L_x_5939:
[----:B------:R-:W-:Y:S05]  /*3730*/  BSYNC B0 ;  /* 0x0000000000007941 */ /* 0x000fea0003800000 */
.L_x_5938:
[----:B01----:R0:W1:Y:S01]  /*3740*/  LDS R15, [R162+0xb50] ;  /* 0x000b5000a20f7984 */ /* 0x0030620000000800 */
[----:B------:R-:W-:Y:S01]  /*3750*/  BSSY B0, `(.L_x_5940) ;  /* 0x0000006000007945 */ /* 0x000fe20003800000 */
[----:B------:R-:W-:Y:S02]  /*3760*/  IADD3 R18, R117, 0x180, RZ ;  /* 0x0000018075127810 */ /* 0x000fe40007ffe0ff */
[----:B------:R-:W-:Y:S02]  /*3770*/  LEA.HI.SX32 R35, R16, R117, 0x1b ;  /* 0x0000007510237211 */ /* 0x000fe400078fdaff */
[----:B------:R-:W-:Y:S01]  /*3780*/  LEA R166, R131, R108, 0x2 ;  /* 0x0000006c83a67211 */ /* 0x000fe200078e10ff */
[----:B------:R-:W-:Y:S06]  /*3790*/  @!P0 BRA `(.L_x_5941) ;  /* 0x0000000000048947 */ /* 0x000fec0003800000 */
[----:B-1----:R2:W-:Y:S02]  /*37a0*/  REDG.E.ADD.F32.FTZ.RN.STRONG.GPU desc[UR12][R12.64+-0xd00], R15 ;  /* 0xfff3000f0c0079a6 */ /* 0x0025e4000c10f38c */
.L_x_5941:
[----:B------:R-:W-:Y:S05]  /*37b0*/  BSYNC B0 ;  /* 0x0000000000007941 */ /* 0x000fea0003800000 */
.L_x_5940:
[----:B-12---:R1:W2:Y:S01]  /*37c0*/  LDS R15, [R166+0xc50] ;  /* 0x000c5000a60f7984 */ /* 0x0062a20000000800 */
[----:B------:R-:W-:Y:S01]  /*37d0*/  BSSY B0, `(.L_x_5942) ;  /* 0x0000006000007945 */ /* 0x000fe20003800000 */
[----:B------:R-:W-:Y:S02]  /*37e0*/  LEA.HI.SX32 R131, R18, R117, 0x1b ;  /* 0x0000007512837211 */ /* 0x000fe400078fdaff */
[----:B------:R-:W-:Y:S02]  /*37f0*/  IADD3 R16, R117, 0x1c0, RZ ;  /* 0x000001c075107810 */ /* 0x000fe40007ffe0ff */
[----:B------:R-:W-:Y:S01]  /*3800*/  LEA R18, R35, R108, 0x2 ;  /* 0x0000006c23127211 */ /* 0x000fe200078e10ff */
[----:B------:R-:W-:Y:S06]  /*3810*/  @!P1 BRA `(.L_x_5943) ;  /* 0x0000000000049947 */ /* 0x000fec0003800000 */
[----:B--2---:R3:W-:Y:S02]  /*3820*/  REDG.E.ADD.F32.FTZ.RN.STRONG.GPU desc[UR12][R12.64+-0xc00], R15 ;  /* 0xfff4000f0c0079a6 */ /* 0x0047e4000c10f38c */
.L_x_5943:
[----:B------:R-:W-:Y:S05]  /*3830*/  BSYNC B0 ;  /* 0x0000000000007941 */ /* 0x000fea0003800000 */
.L_x_5942:
[----:B--23--:R2:W3:Y:S01]  /*3840*/  LDS R15, [R18+0xd50] ;  /* 0x000d5000120f7984 */ /* 0x00c4e20000000800 */
[----:B------:R-:W-:Y:S01]  /*3850*/  BSSY B0, `(.L_x_5944) ;  /* 0x0000005000007945 */ /* 0x000fe20003800000 */
[----:B------:R-:W-:Y:S02]  /*3860*/  LEA.HI.SX32 R35, R16, R117, 0x1b ;  /* 0x0000007510237211 */ /* 0x000fe400078fdaff */
[----:B------:R-:W-:Y:S01]  /*3870*/  LEA R16, R131, R108, 0x2 ;  /* 0x0000006c83107211 */ /* 0x000fe200078e10ff */
[----:B------:R-:W-:Y:S06]  /*3880*/  @!P2 BRA `(.L_x_5945) ;  /* 0x000000000004a947 */ /* 0x000fec0003800000 */
[----:B---3--:R4:W-:Y:S02]  /*3890*/  REDG.E.ADD.F32.FTZ.RN.STRONG.GPU desc[UR12][R12.64+-0xb00], R15 ;  /* 0xfff5000f0c0079a6 */ /* 0x0089e4000c10f38c */
.L_x_5945:
[----:B------:R-:W-:Y:S05]  /*38a0*/  BSYNC B0 ;  /* 0x0000000000007941 */ /* 0x000fea0003800000 */
.L_x_5944:
[----:B---34-:R3:W4:Y:S01]  /*38b0*/  LDS R15, [R16+0xe50] ;  /* 0x000e5000100f7984 */ /* 0x0187220000000800 */
[----:B------:R-:W-:Y:S01]  /*38c0*/  BSSY B0, `(.L_x_5946) ;  /* 0x0000005000007945 */ /* 0x000fe20003800000 */
[----:B------:R-:W-:Y:S02]  /*38d0*/  LEA.HI.SX32 R131, R126, R117, 0x1b ;  /* 0x000000757e837211 */ /* 0x000fe400078fdaff */
[----:B------:R-:W-:Y:S01]  /*38e0*/  LEA R35, R35, R108, 0x2 ;  /* 0x0000006c23237211 */ /* 0x000fe200078e10ff */
[----:B------:R-:W-:Y:S06]  /*38f0*/  @!P3 BRA `(.L_x_5947) ;  /* 0x000000000004b947 */ /* 0x000fec0003800000 */
[----:B----4-:R4:W-:Y:S02]  /*3900*/  REDG.E.ADD.F32.FTZ.RN.STRONG.GPU desc[UR12][R12.64+-0xa00], R15 ;  /* 0xfff6000f0c0079a6 */ /* 0x0109e4000c10f38c */
.L_x_5947:
[----:B------:R-:W-:Y:S05]  /*3910*/  BSYNC B0 ;  /* 0x0000000000007941 */ /* 0x000fea0003800000 */
.L_x_5946:
[----:B----4-:R4:W0:Y:S01]  /*3920*/  LDS R15, [R35+0xf50] ;  /* 0x000f5000230f7984 */ /* 0x0108220000000800 */
[----:B------:R-:W-:Y:S01]  /*3930*/  BSSY B0, `(.L_x_5948) ;  /* 0x0000004000007945 */ /* 0x000fe20003800000 */
[----:B------:R-:W-:-:S03]  /*3940*/  LEA R131, R131, R108, 0x2 ;  /* 0x0000006c83837211 */ /* 0x000fc600078e10ff */
[----:B------:R-:W-:Y:S05]  /*3950*/  @!P4 BRA `(.L_x_5949) ;  /* 0x000000000004c947 */ /* 0x000fea0003800000 */
[----:B0-----:R0:W-:Y:S02]  /*3960*/  REDG.E.ADD.F32.FTZ.RN.STRONG.GPU desc[UR12][R12.64+-0x900], R15 ;  /* 0xfff7000f0c0079a6 */ /* 0x0011e4000c10f38c */
.L_x_5949:
[----:B------:R-:W-:Y:S05]  /*3970*/  BSYNC B0 ;  /* 0x0000000000007941 */ /* 0x000fea0003800000 */
.L_x_5948:
[----:B0-----:R0:W0:Y:S01]  /*3980*/  LDS R15, [R131+0x1050] ;  /* 0x00105000830f7984 */ /* 0x0010220000000800 */
[----:B------:R-:W-:Y:S01]  /*3990*/  BSSY B0, `(.L_x_5950) ;  /* 0x0000005000007945 */ /* 0x000fe20003800000 */
[C---:B---3--:R-:W-:Y:S02]  /*39a0*/  IADD3 R16, R117.reuse, 0x240, RZ ;  /* 0x0000024075107810 */ /* 0x048fe40007ffe0ff */
[----:B--2---:R-:W-:Y:S01]  /*39b0*/  IADD3 R18, R117, 0x280, RZ ;  /* 0x0000028075127810 */ /* 0x004fe20007ffe0ff */
[----:B------:R-:W-:Y:S06]  /*39c0*/  @!P5 BRA `(.L_x_5951) ;  /* 0x000000000004d947 */ /* 0x000fec0003800000 */
[----:B0-----:R2:W-:Y:S02]  /*39d0*/  REDG.E.ADD.F32.FTZ.RN.STRONG.GPU desc[UR12][R12.64+-0x800], R15 ;  /* 0xfff8000f0c0079a6 */ /* 0x0015e4000c10f38c */
.L_x_5951:
[----:B------:R-:W-:Y:S05]  /*39e0*/  BSYNC B0 ;  /* 0x0000000000007941 */ /* 0x000fea0003800000 */
.L_x_5950:
[-C--:B0-2---:R-:W-:Y:S01]  /*39f0*/  LEA.HI.SX32 R15, R16, R117.reuse, 0x1b ;  /* 0x00000075100f7211 */ /* 0x085fe200078fdaff */
[----:B------:R-:W-:Y:S01]  /*3a00*/  BSSY B0, `(.L_x_5952) ;  /* 0x0000011000007945 */ /* 0x000fe20003800000 */
[----:B------:R-:W-:Y:S02]  /*3a10*/  ISETP.GE.AND P6, PT, R34, 0x241, PT ;  /* 0x000002412200780c */ /* 0x000fe40003fc6270 */
[----:B------:R-:W-:Y:S02]  /*3a20*/  LEA R15, R15, R108, 0x2 ;  /* 0x0000006c0f0f7211 */ /* 0x000fe400078e10ff */
[----:B------:R-:W-:Y:S02]  /*3a30*/  IADD3 R126, R117, 0x2c0, RZ ;  /* 0x000002c0757e7810 */ /* 0x000fe40007ffe0ff */
[-C--:B----4-:R-:W-:Y:S02]  /*3a40*/  LEA.HI.SX32 R35, R18, R117.reuse, 0x1b ;  /* 0x0000007512237211 */ /* 0x090fe400078fdaff */
        /* <DEDUP_REMOVED lines=12> */
.L_x_5953:
[----:B------:R-:W-:Y:S05]  /*3b10*/  BSYNC B0 ;  /* 0x0000000000007941 */ /* 0x000fea0003800000 */
.L_x_5952:
[----:B0-2---:R0:W2:Y:S01]  /*3b20*/  LDS R15, [R126+0x1250] ;  /* 0x001250007e0f7984 */ /* 0x0050a20000000800 */
[----:B------:R-:W-:Y:S01]  /*3b30*/  BSSY B0, `(.L_x_5954) ;  /* 0x0000006000007945 */ /* 0x000fe20003800000 */
[----:B------:R-:W-:Y:S02]  /*3b40*/  IADD3 R18, R117, 0x340, RZ ;  /* 0x0000034075127810 */ /* 0x000fe40007ffe0ff */
[----:B------:R-:W-:Y:S02]  /*3b50*/  LEA.HI.SX32 R35, R16, R117, 0x1b ;  /* 0x0000007510237211 */ /* 0x000fe400078fdaff */
[----:B------:R-:W-:Y:S01]  /*3b60*/  LEA R34, R131, R108, 0x2 ;  /* 0x0000006c83227211 */ /* 0x000fe200078e10ff */
[----:B------:R-:W-:Y:S06]  /*3b70*/  @!P0 BRA `(.L_x_5955) ;  /* 0x0000000000048947 */ /* 0x000fec0003800000 */
[----:B--2---:R3:W-:Y:S02]  /*3b80*/  REDG.E.ADD.F32.FTZ.RN.STRONG.GPU desc[UR12][R12.64+-0x600], R15 ;  /* 0xfffa000f0c0079a6 */ /* 0x0047e4000c10f38c */
.L_x_5955:
[----:B------:R-:W-:Y:S05]  /*3b90*/  BSYNC B0 ;  /* 0x0000000000007941 */ /* 0x000fea0003800000 */
.L_x_5954:
[----:B--23--:R2:W3:Y:S01]  /*3ba0*/  LDS R15, [R34+0x1350] ;  /* 0x00135000220f7984 */ /* 0x00c4e20000000800 */
[----:B------:R-:W-:Y:S01]  /*3bb0*/  BSSY B0, `(.L_x_5956) ;  /* 0x0000006000007945 */ /* 0x000fe20003800000 */
[----:B------:R-:W-:Y:S02]  /*3bc0*/  IADD3 R16, R117, 0x380, RZ ;  /* 0x0000038075107810 */ /* 0x000fe40007ffe0ff */
[----:B------:R-:W-:Y:S02]  /*3bd0*/  LEA.HI.SX32 R131, R18, R117, 0x1b ;  /* 0x0000007512837211 */ /* 0x000fe400078fdaff */
[----:B0-----:R-:W-:Y:S01]  /*3be0*/  LEA R126, R35, R108, 0x2 ;  /* 0x0000006c237e7211 */ /* 0x001fe200078e10ff */
[----:B------:R-:W-:Y:S06]  /*3bf0*/  @!P1 BRA `(.L_x_5957) ;  /* 0x0000000000049947 */ /* 0x000fec0003800000 */
[----:B---3--:R0:W-:Y:S02]  /*3c00*/  REDG.E.ADD.F32.FTZ.RN.STRONG.GPU desc[UR12][R12.64+-0x500], R15 ;  /* 0xfffb000f0c0079a6 */ /* 0x0081e4000c10f38c */
.L_x_5957:
[----:B------:R-:W-:Y:S05]  /*3c10*/  BSYNC B0 ;  /* 0x0000000000007941 */ /* 0x000fea0003800000 */
.L_x_5956:
[----:B0--3--:R0:W3:Y:S01]  /*3c20*/  LDS R15, [R126+0x1450] ;  /* 0x001450007e0f7984 */ /* 0x0090e20000000800 */
[----:B------:R-:W-:Y:S01]  /*3c30*/  BSSY B0, `(.L_x_5958) ;  /* 0x0000006000007945 */ /* 0x000fe20003800000 */
[----:B------:R-:W-:Y:S02]  /*3c40*/  LEA.HI.SX32 R35, R16, R117, 0x1b ;  /* 0x0000007510237211 */ /* 0x000fe400078fdaff */
[----:B------:R-:W-:Y:S02]  /*3c50*/  IADD3 R18, R117, 0x3c0, RZ ;  /* 0x000003c075127810 */ /* 0x000fe40007ffe0ff */
[----:B------:R-:W-:Y:S01]  /*3c60*/  LEA R16, R131, R108, 0x2 ;  /* 0x0000006c83107211 */ /* 0x000fe200078e10ff */
[----:B------:R-:W-:Y:S06]  /*3c70*/  @!P2 BRA `(.L_x_5959) ;  /* 0x000000000004a947 */ /* 0x000fec0003800000 */
[----:B---3--:R4:W-:Y:S02]  /*3c80*/  REDG.E.ADD.F32.FTZ.RN.STRONG.GPU desc[UR12][R12.64+-0x400], R15 ;  /* 0xfffc000f0c0079a6 */ /* 0x0089e4000c10f38c */
.L_x_5959:
[----:B------:R-:W-:Y:S05]  /*3c90*/  BSYNC B0 ;  /* 0x0000000000007941 */ /* 0x000fea0003800000 */
.L_x_5958:
[----:B---34-:R3:W4:Y:S01]  /*3ca0*/  LDS R15, [R16+0x1550] ;  /* 0x00155000100f7984 */ /* 0x0187220000000800 */
[----:B------:R-:W-:Y:S01]  /*3cb0*/  BSSY B0, `(.L_x_5960) ;  /* 0x0000005000007945 */ /* 0x000fe20003800000 */
[----:B------:R-:W-:Y:S02]  /*3cc0*/  LEA.HI.SX32 R131, R18, R117, 0x1b ;  /* 0x0000007512837211 */ /* 0x000fe400078fdaff */
[----:B------:R-:W-:Y:S01]  /*3cd0*/  LEA R35, R35, R108, 0x2 ;  /* 0x0000006c23237211 */ /* 0x000fe200078e10ff */
[----:B------:R-:W-:Y:S06]  /*3ce0*/  @!P3 BRA `(.L_x_5961) ;  /* 0x000000000004b947 */ /* 0x000fec0003800000 */
[----:B----4-:R4:W-:Y:S02]  /*3cf0*/  REDG.E.ADD.F32.FTZ.RN.STRONG.GPU desc[UR12][R12.64+-0x300], R15 ;  /* 0xfffd000f0c0079a6 */ /* 0x0109e4000c10f38c */
.L_x_5961:
[----:B------:R-:W-:Y:S05]  /*3d00*/  BSYNC B0 ;  /* 0x0000000000007941 */ /* 0x000fea0003800000 */
.L_x_5960:
[----:B----4-:R4:W0:Y:S01]  /*3d10*/  LDS R15, [R35+0x1650] ;  /* 0x00165000230f7984 */ /* 0x0108220000000800 */
[----:B------:R-:W-:Y:S01]  /*3d20*/  BSSY B0, `(.L_x_5962) ;  /* 0x0000004000007945 */ /* 0x000fe20003800000 */
[----:B------:R-:W-:-:S03]  /*3d30*/  LEA R131, R131, R108, 0x2 ;  /* 0x0000006c83837211 */ /* 0x000fc600078e10ff */
[----:B------:R-:W-:Y:S05]  /*3d40*/  @!P4 BRA `(.L_x_5963) ;  /* 0x000000000004c947 */ /* 0x000fea0003800000 */
[----:B0-----:R0:W-:Y:S02]  /*3d50*/  REDG.E.ADD.F32.FTZ.RN.STRONG.GPU desc[UR12][R12.64+-0x200], R15 ;  /* 0xfffe000f0c0079a6 */ /* 0x0011e4000c10f38c */
.L_x_5963:
[----:B------:R-:W-:Y:S05]  /*3d60*/  BSYNC B0 ;  /* 0x0000000000007941 */ /* 0x000fea0003800000 */
.L_x_5962:
[----:B0-----:R0:W0:Y:S01]  /*3d70*/  LDS R15, [R131+0x1750] ;  /* 0x00175000830f7984 */ /* 0x0010220000000800 */
[----:B------:R-:W-:Y:S04]  /*3d80*/  BSSY B0, `(.L_x_5964) ;  /* 0x0000003000007945 */ /* 0x000fe80003800000 */
[----:B------:R-:W-:Y:S05]  /*3d90*/  @!P5 BRA `(.L_x_5965) ;  /* 0x000000000004d947 */ /* 0x000fea0003800000 */
[----:B0-----:R0:W-:Y:S02]  /*3da0*/  REDG.E.ADD.F32.FTZ.RN.STRONG.GPU desc[UR12][R12.64+-0x100], R15 ;  /* 0xffff000f0c0079a6 */ /* 0x0011e4000c10f38c */
.L_x_5965:
[----:B------:R-:W-:Y:S05]  /*3db0*/  BSYNC B0 ;  /* 0x0000000000007941 */ /* 0x000fea0003800000 */
.L_x_5964:
[----:B0-----:R-:W0:Y:S01]  /*3dc0*/  SHFL.DOWN PT, R13, R14, 0x1, 0x1f ;  /* 0x08201f000e0d7f89 */ /* 0x001e2200000e0000 */
[----:B------:R-:W-:Y:S01]  /*3dd0*/  ISETP.GT.AND P0, PT, R116, 0x1e, PT ;  /* 0x0000001e7400780c */ /* 0x000fe20003f04270 */
[----:B---3--:R-:W-:Y:S01]  /*3de0*/  FMUL.FTZ R16, R143, R19 ;  /* 0x000000138f107220 */ /* 0x008fe20000410000 */
[----:B------:R-:W-:Y:S01]  /*3df0*/  FMUL.FTZ R161, R161, R207 ;  /* 0x000000cfa1a17220 */ /* 0x000fe20000410000 */
[----:B------:R-:W3:Y:S01]  /*3e00*/  SHFL.DOWN PT, R12, R3, 0x1, 0x1f ;  /* 0x08201f00030c7f89 */ /* 0x000ee200000e0000 */
[----:B------:R-:W-:Y:S01]  /*3e10*/  FMUL.FTZ R132, R132, R171 ;  /* 0x000000ab84847220 */ /* 0x000fe20000410000 */
[----:B------:R-:W-:Y:S01]  /*3e20*/  FFMA.FTZ R57, R70, R16, R57 ;  /* 0x0000001046397223 */ /* 0x000fe20000010039 */
[----:B------:R-:W-:Y:S01]  /*3e30*/  ISETP.NE.AND P1, PT, R116, RZ, PT ;  /* 0x000000ff7400720c */ /* 0x000fe20003f25270 */
[----:B------:R-:W-:Y:S01]  /*3e40*/  FMUL.FTZ R128, R128, R167 ;  /* 0x000000a780807220 */ /* 0x000fe20000410000 */
[----:B------:R-:W-:Y:S01]  /*3e50*/  ISETP.NE.AND P2, PT, R117, RZ, PT ;  /* 0x000000ff7500720c */ /* 0x000fe20003f45270 */
[----:B------:R-:W-:Y:S01]  /*3e60*/  FMUL.FTZ R124, R124, R163 ;  /* 0x000000a37c7c7220 */ /* 0x000fe20000410000 */
[----:B------:R-:W-:Y:S01]  /*3e70*/  BSSY B0, `(.L_x_5966) ;  /* 0x0000085000007945 */ /* 0x000fe20003800000 */
[----:B------:R-:W-:Y:S01]  /*3e80*/  FFMA.FTZ R54, R73, R161, R54 ;  /* 0x000000a149367223 */ /* 0x000fe20000010036 */
[----:B------:R-:W-:Y:S01]  /*3e90*/  FFMA.FTZ R67, R80, R132, R67 ;  /* 0x0000008450437223 */ /* 0x000fe20000010043 */
[----:B------:R-:W-:Y:S01]  /*3ea0*/  FFMA.FTZ R69, R82, R128, R69 ;  /* 0x0000008052457223 */ /* 0x000fe20000010045 */
[----:B------:R-:W-:Y:S01]  /*3eb0*/  FFMA.FTZ R71, R84, R124, R71 ;  /* 0x0000007c54477223 */ /* 0x000fe20000010047 */
[----:B0-----:R-:W-:Y:S01]  /*3ec0*/  @!P0 FADD.FTZ R14, R14, R13 ;  /* 0x0000000d0e0e8221 */ /* 0x001fe20000010000 */
[----:B------:R-:W-:Y:S01]  /*3ed0*/  FMUL.FTZ R13, R36, R207 ;  /* 0x000000cf240d7220 */ /* 0x000fe20000410000 */
[----:B---3--:R-:W-:-:S03]  /*3ee0*/  @!P0 FADD.FTZ R3, R3, R12 ;  /* 0x0000000c03038221 */ /* 0x008fc60000010000 */
[----:B------:R-:W0:Y:S01]  /*3ef0*/  SHFL.DOWN PT, R15, R14, 0x2, 0x1f ;  /* 0x08401f000e0f7f89 */ /* 0x000e2200000e0000 */
[----:B------:R-:W-:Y:S01]  /*3f00*/  ISETP.GT.AND P0, PT, R116, 0x1d, PT ;  /* 0x0000001d7400780c */ /* 0x000fe20003f04270 */
[----:B------:R-:W-:Y:S02]  /*3f10*/  FMUL.FTZ R13, R164, R13 ;  /* 0x0000000da40d7220 */ /* 0x000fe40000410000 */
[----:B------:R-:W3:Y:S02]  /*3f20*/  SHFL.DOWN PT, R12, R3, 0x2, 0x1f ;  /* 0x08401f00030c7f89 */ /* 0x000ee400000e0000 */
[----:B------:R-:W-:Y:S01]  /*3f30*/  FFMA.FTZ R146, R146, R161, R13 ;  /* 0x000000a192927223 */ /* 0x000fe2000001000d */
[----:B------:R-:W-:-:S03]  /*3f40*/  FMUL.FTZ R13, R142, R205 ;  /* 0x000000cd8e0d7220 */ /* 0x000fc60000410000 */
[----:B------:R-:W-:Y:S01]  /*3f50*/  FADD.FTZ R55, R146, R55 ;  /* 0x0000003792377221 */ /* 0x000fe20000010000 */
[----:B------:R-:W-:-:S03]  /*3f60*/  FFMA.FTZ R58, R77, R13, R58 ;  /* 0x0000000d4d3a7223 */ /* 0x000fc6000001003a */
[----:B0-----:R-:W-:Y:S01]  /*3f70*/  @!P0 FADD.FTZ R14, R14, R15 ;  /* 0x0000000f0e0e8221 */ /* 0x001fe20000010000 */
[----:B---3--:R-:W-:-:S04]  /*3f80*/  @!P0 FADD.FTZ R3, R3, R12 ;  /* 0x0000000c03038221 */ /* 0x008fc80000010000 */
[----:B------:R-:W0:Y:S01]  /*3f90*/  SHFL.DOWN PT, R15, R14, 0x4, 0x1f ;  /* 0x08801f000e0f7f89 */ /* 0x000e2200000e0000 */
[----:B------:R-:W-:Y:S01]  /*3fa0*/  ISETP.GT.AND P0, PT, R116, 0x1b, PT ;  /* 0x0000001b7400780c */ /* 0x000fe20003f04270 */
[C---:B------:R-:W-:Y:S02]  /*3fb0*/  FMUL.FTZ R12, R36.reuse, R19 ;  /* 0x00000013240c7220 */ /* 0x040fe40000410000 */
[----:B--2---:R-:W2:Y:S02]  /*3fc0*/  SHFL.DOWN PT, R34, R3, 0x4, 0x1f ;  /* 0x08801f0003227f89 */ /* 0x004ea400000e0000 */
[----:B------:R-:W-:Y:S01]  /*3fd0*/  FMUL.FTZ R18, R17, R12 ;  /* 0x0000000c11127220 */ /* 0x000fe20000410000 */
[-C--:B------:R-:W-:Y:S01]  /*3fe0*/  FMUL.FTZ R12, R36, R229.reuse ;  /* 0x000000e5240c7220 */ /* 0x080fe20000410000 */
[----:B------:R-:W-:Y:S02]  /*3ff0*/  FMUL.FTZ R229, R144, R229 ;  /* 0x000000e590e57220 */ /* 0x000fe40000410000 */
[----:B------:R-:W-:Y:S01]  /*4000*/  FFMA.FTZ R145, R145, R16, R18 ;  /* 0x0000001091917223 */ /* 0x000fe20000010012 */
[-C--:B------:R-:W-:Y:S01]  /*4010*/  FMUL.FTZ R16, R141, R215.reuse ;  /* 0x000000d78d107220 */ /* 0x080fe20000410000 */
        /* <DEDUP_REMOVED lines=9> */
[-C--:B------:R-:W-:Y:S01]  /*40b0*/  FMUL.FTZ R16, R139, R183.reuse ;  /* 0x000000b78b107220 */ /* 0x080fe20000410000 */
[----:B------:R-:W-:Y:S01]  /*40c0*/  FMUL.FTZ R183, R36, R183 ;  /* 0x000000b724b77220 */ /* 0x000fe20000410000 */
[----:B------:R-:W-:Y:S01]  /*40d0*/  FMUL.FTZ R173, R173, R12 ;  /* 0x0000000cadad7220 */ /* 0x000fe20000410000 */
[----:B0-----:R-:W-:Y:S01]  /*40e0*/  @!P0 FADD.FTZ R14, R14, R15 ;  /* 0x0000000f0e0e8221 */ /* 0x001fe20000010000 */
[-C--:B------:R-:W-:Y:S01]  /*40f0*/  FFMA.FTZ R61, R74, R16.reuse, R61 ;  /* 0x000000104a3d7223 */ /* 0x080fe2000001003d */
[----:B------:R-:W-:Y:S01]  /*4100*/  FMUL.FTZ R172, R172, R183 ;  /* 0x000000b7acac7220 */ /* 0x000fe20000410000 */
[----:B------:R-:W-:Y:S01]  /*4110*/  FMUL.FTZ R12, R36, R177 ;  /* 0x000000b1240c7220 */ /* 0x000fe20000410000 */
[----:B--2---:R-:W-:Y:S01]  /*4120*/  @!P0 FADD.FTZ R3, R3, R34 ;  /* 0x0000002203038221 */ /* 0x004fe20000010000 */
[----:B------:R-:W0:Y:S01]  /*4130*/  SHFL.DOWN PT, R15, R14, 0x8, 0x1f ;  /* 0x09001f000e0f7f89 */ /* 0x000e2200000e0000 */
[----:B------:R-:W-:Y:S01]  /*4140*/  ISETP.GT.AND P0, PT, R116, 0x17, PT ;  /* 0x000000177400780c */ /* 0x000fe20003f04270 */
[----:B------:R-:W-:Y:S01]  /*4150*/  FFMA.FTZ R149, R149, R16, R172 ;  /* 0x0000001095957223 */ /* 0x000fe200000100ac */
[-C--:B------:R-:W-:Y:S01]  /*4160*/  FMUL.FTZ R16, R137, R201.reuse ;  /* 0x000000c989107220 */ /* 0x080fe20000410000 */
[----:B------:R-:W2:Y:S01]  /*4170*/  SHFL.DOWN PT, R18, R3, 0x8, 0x1f ;  /* 0x09001f0003127f89 */ /* 0x000ea200000e0000 */
[----:B------:R-:W-:Y:S01]  /*4180*/  FMUL.FTZ R201, R36, R201 ;  /* 0x000000c924c97220 */ /* 0x000fe20000410000 */
[----:B------:R-:W-:Y:S01]  /*4190*/  FFMA.FTZ R150, R150, R13, R169 ;  /* 0x0000000d96967223 */ /* 0x000fe200000100a9 */
[----:B------:R-:W-:Y:S01]  /*41a0*/  FFMA.FTZ R63, R76, R16, R63 ;  /* 0x000000104c3f7223 */ /* 0x000fe2000001003f */
[----:B------:R-:W-:Y:S01]  /*41b0*/  FMUL.FTZ R179, R179, R12 ;  /* 0x0000000cb3b37220 */ /* 0x000fe20000410000 */
[----:B------:R-:W-:Y:S01]  /*41c0*/  FMUL.FTZ R174, R174, R201 ;  /* 0x000000c9aeae7220 */ /* 0x000fe20000410000 */
[----:B------:R-:W-:Y:S01]  /*41d0*/  FMUL.FTZ R13, R140, R203 ;  /* 0x000000cb8c0d7220 */ /* 0x000fe20000410000 */
[C---:B------:R-:W-:Y:S01]  /*41e0*/  FMUL.FTZ R12, R36.reuse, R195 ;  /* 0x000000c3240c7220 */ /* 0x040fe20000410000 */
[----:B------:R-:W-:Y:S01]  /*41f0*/  FFMA.FTZ R56, R75, R229, R56 ;  /* 0x000000e54b387223 */ /* 0x000fe20000010038 */
[----:B------:R-:W-:Y:S01]  /*4200*/  FFMA.FTZ R151, R151, R16, R174 ;  /* 0x0000001097977223 */ /* 0x000fe200000100ae */
[-C--:B------:R-:W-:Y:S01]  /*4210*/  FMUL.FTZ R16, R135, R175.reuse ;  /* 0x000000af87107220 */ /* 0x080fe20000410000 */
[----:B------:R-:W-:Y:S01]  /*4220*/  FMUL.FTZ R175, R36, R175 ;  /* 0x000000af24af7220 */ /* 0x000fe20000410000 */
[-C--:B------:R-:W-:Y:S01]  /*4230*/  FFMA.FTZ R60, R79, R13.reuse, R60 ;  /* 0x0000000d4f3c7223 */ /* 0x080fe2000001003c */
[----:B------:R-:W-:Y:S01]  /*4240*/  FFMA.FTZ R152, R152, R13, R173 ;  /* 0x0000000d98987223 */ /* 0x000fe200000100ad */
[----:B------:R-:W-:Y:S01]  /*4250*/  FMUL.FTZ R181, R181, R12 ;  /* 0x0000000cb5b57220 */ /* 0x000fe20000410000 */
[----:B------:R-:W-:Y:S01]  /*4260*/  FMUL.FTZ R180, R180, R175 ;  /* 0x000000afb4b47220 */ /* 0x000fe20000410000 */
[----:B------:R-:W-:Y:S01]  /*4270*/  FMUL.FTZ R13, R138, R177 ;  /* 0x000000b18a0d7220 */ /* 0x000fe20000410000 */
[----:B------:R-:W-:Y:S01]  /*4280*/  FMUL.FTZ R12, R36, R171 ;  /* 0x000000ab240c7220 */ /* 0x000fe20000410000 */
[-C--:B------:R-:W-:Y:S01]  /*4290*/  FFMA.FTZ R65, R78, R16.reuse, R65 ;  /* 0x000000104e417223 */ /* 0x080fe20000010041 */
[----:B------:R-:W-:Y:S01]  /*42a0*/  FFMA.FTZ R153, R153, R16, R180 ;  /* 0x0000001099997223 */ /* 0x000fe200000100b4 */
[----:B0-----:R-:W-:Y:S01]  /*42b0*/  @!P0 FADD.FTZ R14, R14, R15 ;  /* 0x0000000f0e0e8221 */ /* 0x001fe20000010000 */
[-C--:B------:R-:W-:Y:S01]  /*42c0*/  FFMA.FTZ R62, R81, R13.reuse, R62 ;  /* 0x0000000d513e7223 */ /* 0x080fe2000001003e */
[----:B------:R-:W-:Y:S01]  /*42d0*/  FFMA.FTZ R154, R154, R13, R179 ;  /* 0x0000000d9a9a7223 */ /* 0x000fe200000100b3 */
[----:B------:R-:W-:Y:S01]  /*42e0*/  FMUL.FTZ R16, R185, R12 ;  /* 0x0000000cb9107220 */ /* 0x000fe20000410000 */
[----:B--2---:R-:W-:Y:S01]  /*42f0*/  @!P0 FADD.FTZ R3, R3, R18 ;  /* 0x0000001203038221 */ /* 0x004fe20000010000 */
[----:B------:R-:W0:Y:S01]  /*4300*/  SHFL.DOWN PT, R17, R14, 0x10, 0x1f ;  /* 0x0a001f000e117f89 */ /* 0x000e2200000e0000 */
[----:B------:R-:W-:Y:S01]  /*4310*/  ISETP.GT.AND P0, PT, R116, 0xf, PT ;  /* 0x0000000f7400780c */ /* 0x000fe20003f04270 */
[----:B------:R-:W-:Y:S01]  /*4320*/  FMUL.FTZ R13, R136, R195 ;  /* 0x000000c3880d7220 */ /* 0x000fe20000410000 */
[-C--:B------:R-:W-:Y:S01]  /*4330*/  FMUL.FTZ R12, R36, R191.reuse ;  /* 0x000000bf240c7220 */ /* 0x080fe20000410000 */
[----:B------:R-:W2:Y:S01]  /*4340*/  SHFL.DOWN PT, R18, R3, 0x10, 0x1f ;  /* 0x0a001f0003127f89 */ /* 0x000ea200000e0000 */
[----:B------:R-:W-:Y:S01]  /*4350*/  FMUL.FTZ R15, R134, R191 ;  /* 0x000000bf860f7220 */ /* 0x000fe20000410000 */
[-C--:B------:R-:W-:Y:S01]  /*4360*/  FFMA.FTZ R64, R83, R13.reuse, R64 ;  /* 0x0000000d53407223 */ /* 0x080fe20000010040 */
[----:B------:R-:W-:Y:S01]  /*4370*/  FFMA.FTZ R156, R156, R13, R181 ;  /* 0x0000000d9c9c7223 */ /* 0x000fe200000100b5 */
[----:B------:R-:W-:Y:S01]  /*4380*/  FMUL.FTZ R187, R187, R12 ;  /* 0x0000000cbbbb7220 */ /* 0x000fe20000410000 */
[----:B------:R-:W-:Y:S01]  /*4390*/  FFMA.FTZ R155, R155, R132, R16 ;  /* 0x000000849b9b7223 */ /* 0x000fe20000010010 */
[----:B------:R-:W-:Y:S01]  /*43a0*/  FMUL.FTZ R16, R36, R167 ;  /* 0x000000a724107220 */ /* 0x000fe20000410000 */
[-C--:B------:R-:W-:Y:S01]  /*43b0*/  FFMA.FTZ R66, R85, R15.reuse, R66 ;  /* 0x0000000f55427223 */ /* 0x080fe20000010042 */
[----:B------:R-:W-:Y:S01]  /*43c0*/  FFMA.FTZ R158, R158, R15, R187 ;  /* 0x0000000f9e9e7223 */ /* 0x000fe200000100bb */
[-C--:B------:R-:W-:Y:S01]  /*43d0*/  FMUL.FTZ R15, R130, R193.reuse ;  /* 0x000000c1820f7220 */ /* 0x080fe20000410000 */
        /* <DEDUP_REMOVED lines=14> */
[----:B--2---:R-:W-:Y:S01]  /*44c0*/  @!P0 FADD.FTZ R3, R3, R18 ;  /* 0x0000001203038221 */ /* 0x004fe20000010000 */
[----:B------:R-:W-:Y:S01]  /*44d0*/  MOV R12, R14 ;  /* 0x0000000e000c7202 */ /* 0x000fe20000000f00 */
[----:B------:R-:W-:Y:S01]  /*44e0*/  FMUL.FTZ R14, R36, R193 ;  /* 0x000000c1240e7220 */ /* 0x000fe20000410000 */
[----:B------:R-:W-:Y:S01]  /*44f0*/  FADD.FTZ R43, R158, R43 ;  /* 0x0000002b9e2b7221 */ /* 0x000fe20000010000 */
[----:B------:R-:W-:Y:S01]  /*4500*/  FFMA.FTZ R68, R87, R15, R68 ;  /* 0x0000000f57447223 */ /* 0x000fe20000010044 */
[----:B------:R-:W-:Y:S01]  /*4510*/  MOV R13, R3 ;  /* 0x00000003000d7202 */ /* 0x000fe20000000f00 */
[----:B------:R-:W-:Y:S01]  /*4520*/  FMUL.FTZ R3, R36, R163 ;  /* 0x000000a324037220 */ /* 0x000fe20000410000 */
[----:B------:R-:W-:Y:S01]  /*4530*/  FMUL.FTZ R197, R197, R14 ;  /* 0x0000000ec5c57220 */ /* 0x000fe20000410000 */
[----:B------:R-:W-:-:S02]  /*4540*/  FADD.FTZ R40, R157, R40 ;  /* 0x000000289d287221 */ /* 0x000fc40000010000 */
[----:B------:R-:W-:Y:S01]  /*4550*/  FMUL.FTZ R2, R2, R3 ;  /* 0x0000000302027220 */ /* 0x000fe20000410000 */
[----:B------:R0:W-:Y:S01]  /*4560*/  @!P1 STS.64 [R104+0x18d8], R12 ;  /* 0x0018d80c68009388 */ /* 0x0001e20000000a00 */
[----:B------:R-:W-:Y:S02]  /*4570*/  FFMA.FTZ R160, R160, R15, R197 ;  /* 0x0000000fa0a07223 */ /* 0x000fe400000100c5 */
[----:B------:R-:W-:Y:S02]  /*4580*/  FFMA.FTZ R159, R159, R124, R2 ;  /* 0x0000007c9f9f7223 */ /* 0x000fe40000010002 */
[----:B------:R-:W-:Y:S02]  /*4590*/  FADD.FTZ R41, R160, R41 ;  /* 0x00000029a0297221 */ /* 0x000fe40000010000 */
[----:B------:R-:W-:Y:S01]  /*45a0*/  FADD.FTZ R38, R159, R38 ;  /* 0x000000269f267221 */ /* 0x000fe20000010000 */
[----:B------:R-:W-:Y:S06]  /*45b0*/  BAR.SYNC.DEFER_BLOCKING 0x0 ;  /* 0x0000000000007b1d */ /* 0x000fec0000010000 */
[----:B------:R-:W-:Y:S05]  /*45c0*/  @P2 BRA `(.L_x_5967) ;  /* 0x00000000003c2947 */ /* 0x000fea0003800000 */
[----:B------:R-:W2:Y:S01]  /*45d0*/  S2UR UR7, SR_CgaCtaId ;  /* 0x00000000000779c3 */ /* 0x000ea20000008800 */
[----:B------:R-:W-:Y:S01]  /*45e0*/  UMOV UR6, 0x400 ;  /* 0x0000040000067882 */ /* 0x000fe20000000000 */
[----:B------:R-:W-:Y:S01]  /*45f0*/  ISETP.NE.AND P0, PT, R106, UR23, PT ;  /* 0x000000176a007c0c */ /* 0x000fe2000bf05270 */
[----:B--2---:R-:W-:-:S06]  /*4600*/  ULEA UR6, UR7, UR6, 0x18 ;  /* 0x0000000607067291 */ /* 0x004fcc000f8ec03f */
[----:B------:R-:W-:-:S04]  /*4610*/  MOV R108, UR6 ;  /* 0x00000006006c7c02 */ /* 0x000fc80008000f00 */
[----:B------:R-:W-:Y:S01]  /*4620*/  LEA R16, R39, R108, 0x2 ;  /* 0x0000006c27107211 */ /* 0x000fe200078e10ff */
        /* <DEDUP_REMOVED lines=9> */
.L_x_5967:
[----:B------:R-:W-:Y:S05]  /*46c0*/  BSYNC B0 ;  /* 0x0000000000007941 */ /* 0x000fea0003800000 */
.L_x_5966:
[----:B------:R-:W-:Y:S01]  /*46d0*/  IADD3 R39, R39, 0x1, RZ ;  /* 0x0000000127277810 */ /* 0x000fe20007ffe0ff */
[----:B------:R-:W-:-:S03]  /*46e0*/  UIADD3 UR4, UP0, UR4, 0x1, URZ ;  /* 0x0000000104047890 */ /* 0x000fc6000ff1e03f */
[----:B------:R-:W-:Y:S01]  /*46f0*/  ISETP.GE.AND P0, PT, R39, UR28, PT ;  /* 0x0000001c27007c0c */ /* 0x000fe2000bf06270 */
[----:B------:R-:W-:-:S12]  /*4700*/  UIADD3.X UR5, URZ, UR5, URZ, UP0, !UPT ;  /* 0x000000053f057290 */ /* 0x000fd800087fe43f */
[----:B------:R-:W-:Y:S05]  /*4710*/  @!P0 BRA `(.L_x_5968) ;  /* 0xffffffcc002c8947 */ /* 0x000fea000383ffff */
.L_x_5924:
[----:B------:R-:W-:Y:S01]  /*4720*/  BAR.SYNC.DEFER_BLOCKING 0x0 ;  /* 0x0000000000007b1d */ /* 0x000fe20000010000 */
[----:B------:R-:W-:Y:S02]  /*4730*/  LEA R133, R116, R133, 0x1 ;  /* 0x0000008574857211 */ /* 0x000fe400078e08ff */
[----:B------:R-:W-:Y:S02]  /*4740*/  F2FP.F16.F32.PACK_AB R7, R62, R65 ;  /* 0x000000413e07723e */ /* 0x000fe400000000ff */
[----:B------:R-:W-:-:S03]  /*4750*/  F2FP.F16.F32.PACK_AB R6, R64, R67 ;  /* 0x000000434006723e */ /* 0x000fc600000000ff */
[----:B------:R-:W3:Y:S01]  /*4760*/  LDC.64 R18, c[0x0][0x388] ;  /* 0x0000e200ff127b82 */ /* 0x000ee20000000a00 */
[----:B------:R-:W-:Y:S01]  /*4770*/  F2FP.F16.F32.PACK_AB R5, R66, R69 ;  /* 0x000000454205723e */ /* 0x000fe200000000ff */
[----:B------:R-:W-:Y:S01]  /*4780*/  ULDC.64 UR4, c[0x0][0x390] ;  /* 0x0000e40000047ab9 */ /* 0x000fe20000000a00 */
[----:B------:R-:W-:Y:S02]  /*4790*/  F2FP.F16.F32.PACK_AB R4, R68, R71 ;  /* 0x000000474404723e */ /* 0x000fe400000000ff */
[----:B------:R-:W-:Y:S02]  /*47a0*/  F2FP.F16.F32.PACK_AB R31, R54, R57 ;  /* 0x00000039361f723e */ /* 0x000fe400000000ff */
[----:B------:R-:W-:Y:S01]  /*47b0*/  F2FP.F16.F32.PACK_AB R30, R56, R59 ;  /* 0x0000003b381e723e */ /* 0x000fe200000000ff */
[----:B------:R-:W5:Y:S01]  /*47c0*/  LDC.64 R26, c[0x0][0x3e0] ;  /* 0x0000f800ff1a7b82 */ /* 0x000f620000000a00 */
[----:B------:R-:W-:Y:S02]  /*47d0*/  F2FP.F16.F32.PACK_AB R29, R58, R61 ;  /* 0x0000003d3a1d723e */ /* 0x000fe400000000ff */
[----:B------:R-:W-:-:S02]  /*47e0*/  LEA R133, R133, R108, 0x4 ;  /* 0x0000006c85857211 */ /* 0x000fc400078e20ff */
[----:B------:R-:W-:Y:S02]  /*47f0*/  F2FP.F16.F32.PACK_AB R28, R60, R63 ;  /* 0x0000003f3c1c723e */ /* 0x000fe400000000ff */
[----:B------:R-:W-:Y:S02]  /*4800*/  IADD3 R54, R106, -0x1, RZ ;  /* 0xffffffff6a367810 */ /* 0x000fe40007ffe0ff */
[----:B------:R-:W-:Y:S01]  /*4810*/  IADD3 R109, P1, R109, -0x800, RZ ;  /* 0xfffff8006d6d7810 */ /* 0x000fe20007f3e0ff */
[----:B------:R1:W-:Y:S01]  /*4820*/  STS.128 [R133], R4 ;  /* 0x0000000485007388 */ /* 0x0003e20000000c00 */
[----:B--2---:R-:W-:Y:S02]  /*4830*/  SHF.L.U32 R16, R54, 0xa, RZ ;  /* 0x0000000a36107819 */ /* 0x004fe400000006ff */
[----:B------:R-:W-:Y:S01]  /*4840*/  IADD3 R110, P2, R110, -0x800, RZ ;  /* 0xfffff8006e6e7810 */ /* 0x000fe20007f5e0ff */
[----:B------:R2:W-:Y:S01]  /*4850*/  STS.128 [R133+0x10], R28 ;  /* 0x0000101c85007388 */ /* 0x0005e20000000c00 */
[----:B------:R-:W-:-:S03]  /*4860*/  NOP ;  /* 0x0000000000007918 */ /* 0x000fc60000000000 */
[----:B------:R-:W4:Y:S01]  /*4870*/  LDS.128 R8, [R102] ;  /* 0x0000000066087984 */ /* 0x000f220000000c00 */
[C---:B---3--:R-:W-:Y:S01]  /*4880*/  IMAD R0, R18.reuse, UR14, RZ ;  /* 0x0000000e12007c24 */ /* 0x048fe2000f8e02ff */
[----:B------:R-:W-:Y:S02]  /*4890*/  SHF.R.S32.HI R17, RZ, 0x1f, R16 ;  /* 0x0000001fff117819 */ /* 0x000fe40000011410 */
[----:B0-----:R-:W0:Y:S01]  /*48a0*/  LDS.128 R12, [R102+0x200] ;  /* 0x00020000660c7984 */ /* 0x001e220000000c00 */
[----:B------:R-:W-:Y:S02]  /*48b0*/  IMAD R19, R19, UR15, R0 ;  /* 0x0000000f13137c24 */ /* 0x000fe4000f8e0200 */
[----:B------:R-:W-:Y:S01]  /*48c0*/  FADD.FTZ R0, R119, R38 ;  /* 0x0000002677007221 */ /* 0x000fe20000010000 */
[----:B------:R-:W-:Y:S01]  /*48d0*/  IMAD.WIDE.U32 R2, R18, UR15, R16 ;  /* 0x0000000f12027c25 */ /* 0x000fe2000f8e0010 */
[----:B-1----:R-:W-:-:S03]  /*48e0*/  F2FP.F16.F32.PACK_AB R6, R53, R50 ;  /* 0x000000323506723e */ /* 0x002fc600000000ff */
[----:B------:R-:W-:Y:S01]  /*48f0*/  FADD.FTZ R5, R0, R41 ;  /* 0x0000002900057221 */ /* 0x000fe20000010000 */
[----:B------:R-:W-:Y:S01]  /*4900*/  IMAD R4, R122, UR4, RZ ;  /* 0x000000047a047c24 */ /* 0x000fe2000f8e02ff */
[----:B------:R-:W-:Y:S02]  /*4910*/  IADD3 R3, R3, R19, RZ ;  /* 0x0000001303037210 */ /* 0x000fe40007ffe0ff */
[----:B------:R-:W-:Y:S01]  /*4920*/  FADD.FTZ R0, R5, R40 ;  /* 0x0000002805007221 */ /* 0x000fe20000010000 */
[----:B------:R-:W-:Y:S01]  /*4930*/  IMAD R7, R129, UR5, R4 ;  /* 0x0000000581077c24 */ /* 0x000fe2000f8e0204 */
[----:B--2---:R-:W-:Y:S01]  /*4940*/  F2FP.F16.F32.PACK_AB R30, R45, R42 ;  /* 0x0000002a2d1e723e */ /* 0x004fe200000000ff */
[----:B------:R-:W-:-:S04]  /*4950*/  IMAD.WIDE.U32 R2, R129, UR4, R2 ;  /* 0x0000000481027c25 */ /* 0x000fc8000f8e0002 */
[----:B------:R-:W-:Y:S01]  /*4960*/  FADD.FTZ R5, R0, R43 ;  /* 0x0000002b00057221 */ /* 0x000fe20000010000 */
[----:B------:R-:W-:Y:S01]  /*4970*/  F2FP.F16.F32.PACK_AB R29, R43, R40 ;  /* 0x000000282b1d723e */ /* 0x000fe200000000ff */
[----:B------:R-:W-:Y:S01]  /*4980*/  ULDC.64 UR4, c[0x0][0x3b0] ;  /* 0x0000ec0000047ab9 */ /* 0x000fe20000000a00 */
[----:B------:R-:W-:Y:S01]  /*4990*/  F2FP.F16.F32.PACK_AB R28, R41, R38 ;  /* 0x00000026291c723e */ /* 0x000fe200000000ff */
[----:B------:R-:W-:Y:S01]  /*49a0*/  FADD.FTZ R0, R5, R42 ;  /* 0x0000002a05007221 */ /* 0x000fe20000010000 */
[----:B------:R-:W-:Y:S01]  /*49b0*/  IADD3 R3, R3, R7, RZ ;  /* 0x0000000703037210 */ /* 0x000fe20007ffe0ff */
[----:B------:R-:W1:Y:S01]  /*49c0*/  LDC.64 R40, c[0x0][0x3f0] ;  /* 0x0000fc00ff287b82 */ /* 0x000e620000000a00 */
[C---:B-----5:R-:W-:Y:S02]  /*49d0*/  LEA R4, P0, R2.reuse, R26, 0x1 ;  /* 0x0000001a02047211 */ /* 0x060fe400078008ff */
[----:B------:R-:W-:Y:S02]  /*49e0*/  F2FP.F16.F32.PACK_AB R31, R47, R44 ;  /* 0x0000002c2f1f723e */ /* 0x000fe400000000ff */
[----:B------:R-:W-:Y:S01]  /*49f0*/  LEA.HI.X R5, R2, R27, R3, 0x1, P0 ;  /* 0x0000001b02057211 */ /* 0x000fe200000f0c03 */
[----:B------:R-:W-:Y:S01]  /*4a00*/  FADD.FTZ R3, R0, R45 ;  /* 0x0000002d00037221 */ /* 0x000fe20000010000 */
[----:B------:R-:W-:Y:S01]  /*4a10*/  F2FP.F16.F32.PACK_AB R7, R55, R52 ;  /* 0x000000343707723e */ /* 0x000fe200000000ff */
[----:B------:R-:W2:Y:S01]  /*4a20*/  LDC.64 R26, c[0x0][0x3a8] ;  /* 0x0000ea00ff1a7b82 */ /* 0x000ea20000000a00 */
[----:B------:R-:W-:Y:S01]  /*4a30*/  IADD3 R112, P3, R112, -0x800, RZ ;  /* 0xfffff80070707810 */ /* 0x000fe20007f7e0ff */
[----:B------:R-:W-:Y:S01]  /*4a40*/  FADD.FTZ R0, R3, R44 ;  /* 0x0000002c03007221 */ /* 0x000fe20000010000 */
[----:B------:R-:W-:Y:S01]  /*4a50*/  IMAD.WIDE R2, R103, 0x10, R4 ;  /* 0x0000001067027825 */ /* 0x000fe200078e0204 */
[----:B------:R-:W-:-:S02]  /*4a60*/  F2FP.F16.F32.PACK_AB R5, R51, R48 ;  /* 0x000000303305723e */ /* 0x000fc400000000ff */
[----:B------:R-:W-:Y:S01]  /*4a70*/  F2FP.F16.F32.PACK_AB R4, R49, R46 ;  /* 0x0000002e3104723e */ /* 0x000fe200000000ff */
[----:B------:R-:W-:Y:S01]  /*4a80*/  FADD.FTZ R47, R0, R47 ;  /* 0x0000002f002f7221 */ /* 0x000fe20000010000 */
[----:B----4-:R3:W-:Y:S01]  /*4a90*/  STG.E.128 desc[UR12][R2.64], R8 ;  /* 0x0000000802007986 */ /* 0x0107e2000c101d0c */
[----:B------:R-:W-:Y:S01]  /*4aa0*/  IMAD R0, R122, UR4, RZ ;  /* 0x000000047a007c24 */ /* 0x000fe2000f8e02ff */
[----:B------:R-:W-:Y:S01]  /*4ab0*/  IADD3 R114, P4, R114, -0x800, RZ ;  /* 0xfffff80072727810 */ /* 0x000fe20007f9e0ff */
[----:B------:R-:W-:Y:S01]  /*4ac0*/  FADD.FTZ R46, R47, R46 ;  /* 0x0000002e2f2e7221 */ /* 0x000fe20000010000 */
[----:B0-----:R0:W-:Y:S01]  /*4ad0*/  STG.E.128 desc[UR12][R2.64+0x200], R12 ;  /* 0x0002000c02007986 */ /* 0x0011e2000c101d0c */
[----:B------:R-:W-:Y:S02]  /*4ae0*/  IADD3 R105, R105, 0x1, RZ ;  /* 0x0000000169697810 */ /* 0x000fe40007ffe0ff */
[----:B------:R-:W-:Y:S01]  /*4af0*/  FADD.FTZ R49, R46, R49 ;  /* 0x000000312e317221 */ /* 0x000fe20000010000 */
[----:B------:R-:W-:Y:S01]  /*4b00*/  BAR.SYNC.DEFER_BLOCKING 0x0 ;  /* 0x0000000000007b1d */ /* 0x000fe20000010000 */
[----:B------:R-:W-:-:S02]  /*4b10*/  IADD3.X R107, R107, -0x1, RZ, P1, !PT ;  /* 0xffffffff6b6b7810 */ /* 0x000fc40000ffe4ff */
[----:B------:R-:W-:Y:S01]  /*4b20*/  FADD.FTZ R48, R49, R48 ;  /* 0x0000003031307221 */ /* 0x000fe20000010000 */
[----:B------:R-:W-:Y:S02]  /*4b30*/  IADD3.X R111, R111, -0x1, RZ, P2, !PT ;  /* 0xffffffff6f6f7810 */ /* 0x000fe400017fe4ff */
[----:B------:R-:W-:Y:S01]  /*4b40*/  IADD3.X R113, R113, -0x1, RZ, P3, !PT ;  /* 0xffffffff71717810 */ /* 0x000fe20001ffe4ff */
[----:B------:R-:W-:Y:S01]  /*4b50*/  FADD.FTZ R51, R48, R51 ;  /* 0x0000003330337221 */ /* 0x000fe20000010000 */
[C---:B--2---:R-:W-:Y:S01]  /*4b60*/  IMAD R18, R26.reuse, UR14, RZ ;  /* 0x0000000e1a127c24 */ /* 0x044fe2000f8e02ff */
[----:B------:R-:W-:Y:S01]  /*4b70*/  IADD3.X R115, R115, -0x1, RZ, P4, !PT ;  /* 0xffffffff73737810 */ /* 0x000fe200027fe4ff */
[----:B------:R-:W-:-:S04]  /*4b80*/  IMAD.WIDE.U32 R16, R26, UR15, R16 ;  /* 0x0000000f1a107c25 */ /* 0x000fc8000f8e0010 */
[----:B------:R-:W-:Y:S01]  /*4b90*/  FADD.FTZ R50, R51, R50 ;  /* 0x0000003233327221 */ /* 0x000fe20000010000 */
[----:B---3--:R-:W-:-:S03]  /*4ba0*/  IMAD R9, R27, UR15, R18 ;  /* 0x0000000f1b097c24 */ /* 0x008fc6000f8e0212 */
[----:B------:R-:W-:Y:S02]  /*4bb0*/  FADD.FTZ R53, R50, R53 ;  /* 0x0000003532357221 */ /* 0x000fe40000010000 */
[----:B------:R-:W-:Y:S02]  /*4bc0*/  IADD3 R17, R17, R9, RZ ;  /* 0x0000000911117210 */ /* 0x000fe40007ffe0ff */
[----:B------:R-:W-:Y:S01]  /*4bd0*/  FADD.FTZ R52, R53, R52 ;  /* 0x0000003435347221 */ /* 0x000fe20000010000 */
[----:B------:R-:W-:Y:S01]  /*4be0*/  STS.128 [R133], R28 ;  /* 0x0000001c85007388 */ /* 0x000fe20000000c00 */
[----:B0-----:R-:W-:-:S04]  /*4bf0*/  IMAD.WIDE.U32 R2, R129, UR4, R16 ;  /* 0x0000000481027c25 */ /* 0x001fc8000f8e0010 */
[----:B------:R-:W-:Y:S01]  /*4c00*/  FADD.FTZ R119, R52, R55 ;  /* 0x0000003734777221 */ /* 0x000fe20000010000 */
[----:B------:R0:W-:Y:S01]  /*4c10*/  STS.128 [R133+0x10], R4 ;  /* 0x0000100485007388 */ /* 0x0001e20000000c00 */
[----:B------:R-:W-:-:S03]  /*4c20*/  NOP ;  /* 0x0000000000007918 */ /* 0x000fc60000000000 */
[----:B------:R-:W2:Y:S04]  /*4c30*/  LDS.128 R32, [R102] ;  /* 0x0000000066207984 */ /* 0x000ea80000000c00 */
[----:B------:R-:W3:Y:S01]  /*4c40*/  LDS.128 R36, [R102+0x200] ;  /* 0x0002000066247984 */ /* 0x000ee20000000c00 */
[----:B0-----:R-:W-:Y:S01]  /*4c50*/  IMAD R5, R129, UR5, R0 ;  /* 0x0000000581057c24 */ /* 0x001fe2000f8e0200 */
[----:B-1----:R-:W-:-:S04]  /*4c60*/  LEA R4, P0, R2, R40, 0x1 ;  /* 0x0000002802047211 */ /* 0x002fc800078008ff */
[----:B------:R-:W-:-:S04]  /*4c70*/  IADD3 R0, R3, R5, RZ ;  /* 0x0000000503007210 */ /* 0x000fc80007ffe0ff */
[----:B------:R-:W-:Y:S02]  /*4c80*/  LEA.HI.X R5, R2, R41, R0, 0x1, P0 ;  /* 0x0000002902057211 */ /* 0x000fe400000f0c00 */
[----:B------:R-:W-:Y:S02]  /*4c90*/  ISETP.GT.AND P0, PT, R106, 0x1, PT ;  /* 0x000000016a00780c */ /* 0x000fe40003f04270 */
[----:B------:R-:W-:Y:S01]  /*4ca0*/  MOV R106, R54 ;  /* 0x00000036006a7202 */ /* 0x000fe20000000f00 */
[----:B------:R-:W-:-:S05]  /*4cb0*/  IMAD.WIDE R2, R103, 0x10, R4 ;  /* 0x0000001067027825 */ /* 0x000fca00078e0204 */
[----:B--2---:R0:W-:Y:S04]  /*4cc0*/  STG.E.128 desc[UR12][R2.64], R32 ;  /* 0x0000002002007986 */ /* 0x0041e8000c101d0c */
[----:B---3--:R0:W-:Y:S01]  /*4cd0*/  STG.E.128 desc[UR12][R2.64+0x200], R36 ;  /* 0x0002002402007986 */ /* 0x0081e2000c101d0c */
[----:B------:R-:W-:Y:S05]  /*4ce0*/  @P0 BRA `(.L_x_5969) ;  /* 0xffffffbc00100947 */ /* 0x000fea000383ffff */
.L_x_5922:
        /* <DEDUP_REMOVED lines=35> */
.L_x_5971:
[----:B------:R-:W-:Y:S05]  /*4f20*/  BSYNC B0 ;  /* 0x0000000000007941 */ /* 0x000fea0003800000 */
.L_x_5970:
        /* <DEDUP_REMOVED lines=38> */
.L_x_5973:
[----:B------:R-:W2:Y:S02]  /*5190*/  S2R R15, SR_TID.X ;  /* 0x00000000000f7919 */ /* 0x000ea40000002100 */
.L_x_5974:
[----:B------:R-:W-:Y:S05]  /*51a0*/  BSYNC B0 ;  /* 0x0000000000007941 */ /* 0x000fea0003800000 */
.L_x_5972:
        /* <DEDUP_REMOVED lines=10> */
[C---:B0--3--:R-:W-:Y:S01]  /*5250*/  IMAD.WIDE.U32 R2, R129.reuse, UR6, RZ ;  /* 0x0000000681027c25 */ /* 0x049fe2000f8e00ff */
[----:B------:R-:W-:Y:S01]  /*5260*/  ULDC.64 UR10, c[0x0][0x380] ;  /* 0x0000e000000a7ab9 */ /* 0x000fe20000000a00 */
[----:B------:R-:W-:Y:S02]  /*5270*/  ULDC.64 UR14, c[0x0][0x3d0] ;  /* 0x0000f400000e7ab9 */ /* 0x000fe40000000a00 */
[C---:B-1----:R-:W-:Y:S01]  /*5280*/  IMAD R23, R129.reuse, UR7, R0 ;  /* 0x0000000781177c24 */ /* 0x042fe2000f8e0200 */
[----:B------:R-:W-:Y:S01]  /*5290*/  ULDC.64 UR6, c[0x0][0x340] ;  /* 0x0000d00000067ab9 */ /* 0x000fe20000000a00 */
[----:B----4-:R-:W-:-:S02]  /*52a0*/  IMAD R21, R129, UR9, R122 ;  /* 0x0000000981157c24 */ /* 0x010fc4000f8e027a */
[----:B------:R-:W-:Y:S01]  /*52b0*/  IMAD.WIDE.U32 R4, R129, UR8, RZ ;  /* 0x0000000881047c25 */ /* 0x000fe2000f8e00ff */
[----:B------:R-:W-:Y:S01]  /*52c0*/  IADD3 R23, R3, R23, RZ ;  /* 0x0000001703177210 */ /* 0x000fe20007ffe0ff */
[----:B------:R-:W-:-:S03]  /*52d0*/  ULDC.64 UR8, c[0x0][0x3c0] ;  /* 0x0000f00000087ab9 */ /* 0x000fc60000000a00 */
[----:B------:R-:W-:Y:S01]  /*52e0*/  IADD3 R21, R5, R21, RZ ;  /* 0x0000001505157210 */ /* 0x000fe20007ffe0ff */
[----:B--2---:R-:W-:-:S03]  /*52f0*/  ULEA UR4, UR5, UR4, 0x18 ;  /* 0x0000000405047291 */ /* 0x004fc6000f8ec03f */
[----:B------:R-:W-:-:S09]  /*5300*/  ULDC UR5, c[0x0][0x0] ;  /* 0x0000000000057ab9 */ /* 0x000fd20000000800 */
.L_x_5976:
        /* <DEDUP_REMOVED lines=26> */
.L_x_5975:
[----:B------:R-:W-:Y:S05]  /*54b0*/  EXIT ;  /* 0x000000000000794d */ /* 0x000fea0003800000 */
.L_x_5928:
[----:B------:R-:W-:Y:S01]  /*54c0*/  HFMA2.MMA R191, -RZ, RZ, 0, 5.9604644775390625e-08 ;  /* 0x00000001ffbf7435 */ /* 0x000fe200000001ff */
[----:B------:R-:W-:Y:S02]  /*54d0*/  MOV R35, R14 ;  /* 0x0000000e00237202 */ /* 0x000fe40000000f00 */
[----:B------:R-:W-:Y:S02]  /*54e0*/  MOV R196, RZ ;  /* 0x000000ff00c47202 */ /* 0x000fe40000000f00 */
[----:B------:R-:W-:-:S07]  /*54f0*/  MOV R18, 0xffffffff ;  /* 0xffffffff00127802 */ /* 0x000fce0000000f00 */
[----:B-1---5:R-:W-:Y:S05]  /*5500*/  WARPSYNC.COLLECTIVE R18, `(.L_x_5977) ;  /* 0x0000000012087348 */ /* 0x022fea0003c00000 */
[----:B------:R0:W2:Y:S02]  /*5510*/  SHFL.UP P3, R16, R35, R191, R196 ;  /* 0x040000bf23107389 */ /* 0x0000a400000600c4 */
[----:B012--5:R-:W-:Y:S01]  /*5520*/  ENDCOLLECTIVE ;  /* 0x000000000000791b */ /* 0x027fe20003800000 */
.L_x_5977:
[----:B------:R-:W-:Y:S02]  /*5530*/  MOV R35, R15 ;  /* 0x0000000f00237202 */ /* 0x000fe40000000f00 */
[----:B------:R-:W-:-:S07]  /*5540*/  MOV R17, R16 ;  /* 0x0000001000117202 */ /* 0x000fce0000000f00 */
[----:B------:R-:W-:Y:S05]  /*5550*/  WARPSYNC.COLLECTIVE R18, `(.L_x_5978) ;  /* 0x0000000012087348 */ /* 0x000fea0003c00000 */
[----:B------:R0:W1:Y:S02]  /*5560*/  SHFL.UP P3, R16, R35, R191, R196 ;  /* 0x040000bf23107389 */ /* 0x00006400000600c4 */
[----:B01----:R-:W-:Y:S01]  /*5570*/  ENDCOLLECTIVE ;  /* 0x000000000000791b */ /* 0x003fe20003800000 */
.L_x_5978:
        /* <DEDUP_REMOVED lines=8> */
.L_x_5979:
[----:B------:R-:W-:Y:S02]  /*5600*/  MOV R35, R15 ;  /* 0x0000000f00237202 */ /* 0x000fe40000000f00 */
[----:B------:R-:W-:-:S07]  /*5610*/  MOV R17, R16 ;  /* 0x0000001000117202 */ /* 0x000fce0000000f00 */
[----:B------:R-:W-:Y:S05]  /*5620*/  WARPSYNC.COLLECTIVE R18, `(.L_x_5980) ;  /* 0x0000000012087348 */ /* 0x000fea0003c00000 */
[----:B------:R0:W1:Y:S02]  /*5630*/  SHFL.UP P3, R16, R35, R191, R196 ;  /* 0x040000bf23107389 */ /* 0x00006400000600c4 */
[----:B01----:R-:W-:Y:S01]  /*5640*/  ENDCOLLECTIVE ;  /* 0x000000000000791b */ /* 0x003fe20003800000 */
.L_x_5980:
        /* <DEDUP_REMOVED lines=8> */
.L_x_5981:
[----:B------:R-:W-:Y:S02]  /*56d0*/  MOV R35, R15 ;  /* 0x0000000f00237202 */ /* 0x000fe40000000f00 */
[----:B------:R-:W-:-:S07]  /*56e0*/  MOV R17, R16 ;  /* 0x0000001000117202 */ /* 0x000fce0000000f00 */
[----:B------:R-:W-:Y:S05]  /*56f0*/  WARPSYNC.COLLECTIVE R18, `(.L_x_5982) ;  /* 0x0000000012087348 */ /* 0x000fea0003c00000 */
[----:B------:R0:W1:Y:S02]  /*5700*/  SHFL.UP P3, R16, R35, R191, R196 ;  /* 0x040000bf23107389 */ /* 0x00006400000600c4 */
[----:B01----:R-:W-:Y:S01]  /*5710*/  ENDCOLLECTIVE ;  /* 0x000000000000791b */ /* 0x003fe20003800000 */
.L_x_5982:
        /* <DEDUP_REMOVED lines=8> */
.L_x_5983:
[----:B------:R-:W-:Y:S02]  /*57a0*/  MOV R35, R15 ;  /* 0x0000000f00237202 */ /* 0x000fe40000000f00 */
[----:B------:R-:W-:-:S07]  /*57b0*/  MOV R17, R16 ;  /* 0x0000001000117202 */ /* 0x000fce0000000f00 */
[----:B------:R-:W-:Y:S05]  /*57c0*/  WARPSYNC.COLLECTIVE R18, `(.L_x_5984) ;  /* 0x0000000012087348 */ /* 0x000fea0003c00000 */
[----:B------:R0:W1:Y:S02]  /*57d0*/  SHFL.UP P3, R16, R35, R191, R196 ;  /* 0x040000bf23107389 */ /* 0x00006400000600c4 */
[----:B01----:R-:W-:Y:S01]  /*57e0*/  ENDCOLLECTIVE ;  /* 0x000000000000791b */ /* 0x003fe20003800000 */
.L_x_5984:
        /* <DEDUP_REMOVED lines=8> */
.L_x_5985:
[----:B------:R-:W-:Y:S02]  /*5870*/  MOV R35, R15 ;  /* 0x0000000f00237202 */ /* 0x000fe40000000f00 */
[----:B------:R-:W-:-:S07]  /*5880*/  MOV R17, R16 ;  /* 0x0000001000117202 */ /* 0x000fce0000000f00 */
[----:B------:R-:W-:Y:S05]  /*5890*/  WARPSYNC.COLLECTIVE R18, `(.L_x_5986) ;  /* 0x0000000012087348 */ /* 0x000fea0003c00000 */
[----:B------:R0:W1:Y:S02]  /*58a0*/  SHFL.UP P3, R16, R35, R191, R196 ;  /* 0x040000bf23107389 */ /* 0x00006400000600c4 */
[----:B01----:R-:W-:Y:S01]  /*58b0*/  ENDCOLLECTIVE ;  /* 0x000000000000791b */ /* 0x003fe20003800000 */
.L_x_5986:
[----:B------:R-:W-:Y:S05]  /*58c0*/  BRA `(.L_x_5987) ;  /* 0xffffffc8006c7947 */ /* 0x000fea000383ffff */
.L_x_5929:
        /* <DEDUP_REMOVED lines=8> */
.L_x_5989:
[----:B------:R-:W-:Y:S05]  /*5950*/  BSYNC B0 ;  /* 0x0000000000007941 */ /* 0x000fea0003800000 */
.L_x_5988:
[----:B------:R-:W-:Y:S05]  /*5960*/  BRA `(.L_x_5990) ;  /* 0xffffffc800587947 */ /* 0x000fea000383ffff */
.L_x_5930:
        /* <DEDUP_REMOVED lines=8> */
.L_x_5992:
[----:B------:R-:W-:Y:S05]  /*59f0*/  BSYNC B0 ;  /* 0x0000000000007941 */ /* 0x000fea0003800000 */
.L_x_5991:
[----:B------:R-:W-:Y:S05]  /*5a00*/  BRA `(.L_x_5993) ;  /* 0xffffffc800387947 */ /* 0x000fea000383ffff */
.L_x_5931:
        /* <DEDUP_REMOVED lines=8> */
.L_x_5995:
[----:B------:R-:W-:Y:S05]  /*5a90*/  BSYNC B0 ;  /* 0x0000000000007941 */ /* 0x000fea0003800000 */
.L_x_5994:
        /* <DEDUP_REMOVED lines=11> */
.L_x_5996:
[----:B------:R-:W-:Y:S05]  /*5b50*/  WARPSYNC.COLLECTIVE R18, `(.L_x_5997) ;  /* 0x0000000012087348 */ /* 0x000fea0003c00000 */
[----:B------:R0:W1:Y:S02]  /*5b60*/  SHFL.IDX P3, R17, R241, R222, R19 ;  /* 0x000000def1117389 */ /* 0x0000640000060013 */
[----:B01----:R-:W-:Y:S01]  /*5b70*/  ENDCOLLECTIVE ;  /* 0x000000000000791b */ /* 0x003fe20003800000 */
.L_x_5997:
[----:B------:R-:W-:Y:S02]  /*5b80*/  MOV R241, R3 ;  /* 0x0000000300f17202 */ /* 0x000fe40000000f00 */
[----:B------:R-:W-:Y:S02]  /*5b90*/  MOV R15, R16 ;  /* 0x00000010000f7202 */ /* 0x000fe40000000f00 */
[----:B------:R-:W-:-:S07]  /*5ba0*/  MOV R16, R17 ;  /* 0x0000001100107202 */ /* 0x000fce0000000f00 */
[----:B------:R-:W-:Y:S05]  /*5bb0*/  WARPSYNC.COLLECTIVE R18, `(.L_x_5998) ;  /* 0x0000000012087348 */ /* 0x000fea0003c00000 */
[----:B------:R0:W1:Y:S02]  /*5bc0*/  SHFL.IDX P3, R17, R241, R222, R19 ;  /* 0x000000def1117389 */ /* 0x0000640000060013 */
[----:B01----:R-:W-:Y:S01]  /*5bd0*/  ENDCOLLECTIVE ;  /* 0x000000000000791b */ /* 0x003fe20003800000 */
.L_x_5998:
[----:B------:R-:W-:Y:S05]  /*5be0*/  BRA `(.L_x_5999) ;  /* 0xffffffc400d87947 */ /* 0x000fea000383ffff */
.L_x_5933:
        /* <DEDUP_REMOVED lines=9> */
.L_x_6000:
[----:B------:R-:W-:Y:S02]  /*5c80*/  MOV R231, R13 ;  /* 0x0000000d00e77202 */ /* 0x000fe40000000f00 */
[----:B------:R-:W-:-:S07]  /*5c90*/  MOV R3, R229 ;  /* 0x000000e500037202 */ /* 0x000fce0000000f00 */
[----:B------:R-:W-:Y:S05]  /*5ca0*/  WARPSYNC.COLLECTIVE R18, `(.L_x_6001) ;  /* 0x0000000012087348 */ /* 0x000fea0003c00000 */
[----:B------:R0:W1:Y:S02]  /*5cb0*/  SHFL.DOWN P6, R229, R231, R228, R233 ;  /* 0x080000e4e7e57389 */ /* 0x00006400000c00e9 */
[----:B01----:R-:W-:Y:S01]  /*5cc0*/  ENDCOLLECTIVE ;  /* 0x000000000000791b */ /* 0x003fe20003800000 */
.L_x_6001:
        /* <DEDUP_REMOVED lines=8> */
.L_x_6002:
[----:B------:R-:W-:Y:S02]  /*5d50*/  MOV R231, R13 ;  /* 0x0000000d00e77202 */ /* 0x000fe40000000f00 */
[----:B------:R-:W-:-:S07]  /*5d60*/  MOV R3, R229 ;  /* 0x000000e500037202 */ /* 0x000fce0000000f00 */
[----:B------:R-:W-:Y:S05]  /*5d70*/  WARPSYNC.COLLECTIVE R18, `(.L_x_6003) ;  /* 0x0000000012087348 */ /* 0x000fea0003c00000 */
[----:B------:R0:W1:Y:S02]  /*5d80*/  SHFL.DOWN P6, R229, R231, R228, R233 ;  /* 0x080000e4e7e57389 */ /* 0x00006400000c00e9 */
[----:B01----:R-:W-:Y:S01]  /*5d90*/  ENDCOLLECTIVE ;  /* 0x000000000000791b */ /* 0x003fe20003800000 */
.L_x_6003:
        /* <DEDUP_REMOVED lines=8> */
.L_x_6004:
[----:B------:R-:W-:Y:S02]  /*5e20*/  MOV R231, R13 ;  /* 0x0000000d00e77202 */ /* 0x000fe40000000f00 */
[----:B------:R-:W-:-:S07]  /*5e30*/  MOV R3, R229 ;  /* 0x000000e500037202 */ /* 0x000fce0000000f00 */
[----:B------:R-:W-:Y:S05]  /*5e40*/  WARPSYNC.COLLECTIVE R18, `(.L_x_6005) ;  /* 0x0000000012087348 */ /* 0x000fea0003c00000 */
[----:B------:R0:W1:Y:S02]  /*5e50*/  SHFL.DOWN P6, R229, R231, R228, R233 ;  /* 0x080000e4e7e57389 */ /* 0x00006400000c00e9 */
[----:B01----:R-:W-:Y:S01]  /*5e60*/  ENDCOLLECTIVE ;  /* 0x000000000000791b */ /* 0x003fe20003800000 */
.L_x_6005:
        /* <DEDUP_REMOVED lines=8> */
.L_x_6006:
[----:B------:R-:W-:Y:S02]  /*5ef0*/  MOV R231, R13 ;  /* 0x0000000d00e77202 */ /* 0x000fe40000000f00 */
[----:B------:R-:W-:-:S07]  /*5f00*/  MOV R3, R229 ;  /* 0x000000e500037202 */ /* 0x000fce0000000f00 */
[----:B------:R-:W-:Y:S05]  /*5f10*/  WARPSYNC.COLLECTIVE R18, `(.L_x_6007) ;  /* 0x0000000012087348 */ /* 0x000fea0003c00000 */
[----:B------:R0:W1:Y:S02]  /*5f20*/  SHFL.DOWN P6, R229, R231, R228, R233 ;  /* 0x080000e4e7e57389 */ /* 0x00006400000c00e9 */
[----:B01----:R-:W-:Y:S01]  /*5f30*/  ENDCOLLECTIVE ;  /* 0x000000000000791b */ /* 0x003fe20003800000 */
.L_x_6007:
        /* <DEDUP_REMOVED lines=8> */
.L_x_6008:
[----:B------:R-:W-:Y:S02]  /*5fc0*/  MOV R231, R13 ;  /* 0x0000000d00e77202 */ /* 0x000fe40000000f00 */
[----:B------:R-:W-:-:S07]  /*5fd0*/  MOV R3, R229 ;  /* 0x000000e500037202 */ /* 0x000fce0000000f00 */
[----:B------:R-:W-:Y:S05]  /*5fe0*/  WARPSYNC.COLLECTIVE R18, `(.L_x_6009) ;  /* 0x0000000012087348 */ /* 0x000fea0003c00000 */
[----:B------:R0:W1:Y:S02]  /*5ff0*/  SHFL.DOWN P6, R229, R231, R228, R233 ;  /* 0x080000e4e7e57389 */ /* 0x00006400000c00e9 */
[----:B01----:R-:W-:Y:S01]  /*6000*/  ENDCOLLECTIVE ;  /* 0x000000000000791b */ /* 0x003fe20003800000 */
.L_x_6009:
        /* <DEDUP_REMOVED lines=9> */
.L_x_6010:
[----:B------:R-:W-:Y:S02]  /*60a0*/  MOV R241, R13 ;  /* 0x0000000d00f17202 */ /* 0x000fe40000000f00 */
[----:B------:R-:W-:-:S07]  /*60b0*/  MOV R3, R17 ;  /* 0x0000001100037202 */ /* 0x000fce0000000f00 */
[----:B------:R-:W-:Y:S05]  /*60c0*/  WARPSYNC.COLLECTIVE R18, `(.L_x_6011) ;  /* 0x0000000012087348 */ /* 0x000fea0003c00000 */
[----:B------:R0:W1:Y:S02]  /*60d0*/  SHFL.IDX P3, R17, R241, R222, R19 ;  /* 0x000000def1117389 */ /* 0x0000640000060013 */
[----:B01----:R-:W-:Y:S01]  /*60e0*/  ENDCOLLECTIVE ;  /* 0x000000000000791b */ /* 0x003fe20003800000 */
.L_x_6011:
[----:B------:R-:W-:Y:S05]  /*60f0*/  WARPSYNC.COLLECTIVE R18, `(.L_x_6012) ;  /* 0x0000000012087348 */ /* 0x000fea0003c00000 */
[----:B------:R0:W1:Y:S02]  /*6100*/  SHFL.DOWN P6, R229, R231, R228, R233 ;  /* 0x080000e4e7e57389 */ /* 0x00006400000c00e9 */
[----:B01----:R-:W-:Y:S01]  /*6110*/  ENDCOLLECTIVE ;  /* 0x000000000000791b */ /* 0x003fe20003800000 */
.L_x_6012:
[----:B------:R-:W-:Y:S02]  /*6120*/  MOV R241, R34 ;  /* 0x0000002200f17202 */ /* 0x000fe40000000f00 */
[----:B------:R-:W-:Y:S02]  /*6130*/  MOV R231, R13 ;  /* 0x0000000d00e77202 */ /* 0x000fe40000000f00 */
[----:B------:R-:W-:Y:S02]  /*6140*/  MOV R224, R17 ;  /* 0x0000001100e07202 */ /* 0x000fe40000000f00 */
[----:B------:R-:W-:-:S07]  /*6150*/  MOV R16, R229 ;  /* 0x000000e500107202 */ /* 0x000fce0000000f00 */
[----:B------:R-:W-:Y:S05]  /*6160*/  WARPSYNC.COLLECTIVE R18, `(.L_x_6013) ;  /* 0x0000000012087348 */ /* 0x000fea0003c00000 */
[----:B------:R0:W1:Y:S02]  /*6170*/  SHFL.DOWN P6, R229, R231, R228, R233 ;  /* 0x080000e4e7e57389 */ /* 0x00006400000c00e9 */
[----:B01----:R-:W-:Y:S01]  /*6180*/  ENDCOLLECTIVE ;  /* 0x000000000000791b */ /* 0x003fe20003800000 */
.L_x_6013:
[----:B------:R-:W-:Y:S05]  /*6190*/  WARPSYNC.COLLECTIVE R18, `(.L_x_6014) ;  /* 0x0000000012087348 */ /* 0x000fea0003c00000 */
[----:B------:R0:W1:Y:S02]  /*61a0*/  SHFL.IDX P3, R17, R241, R222, R19 ;  /* 0x000000def1117389 */ /* 0x0000640000060013 */
[----:B01----:R-:W-:Y:S01]  /*61b0*/  ENDCOLLECTIVE ;  /* 0x000000000000791b */ /* 0x003fe20003800000 */
.L_x_6014:
[----:B------:R-:W-:Y:S02]  /*61c0*/  MOV R241, R35 ;  /* 0x0000002300f17202 */ /* 0x000fe40000000f00 */
[----:B------:R-:W-:-:S07]  /*61d0*/  MOV R226, R17 ;  /* 0x0000001100e27202 */ /* 0x000fce0000000f00 */
[----:B------:R-:W-:Y:S05]  /*61e0*/  WARPSYNC.COLLECTIVE R18, `(.L_x_6015) ;  /* 0x0000000012087348 */ /* 0x000fea0003c00000 */
[----:B------:R0:W1:Y:S02]  /*61f0*/  SHFL.IDX P3, R17, R241, R222, R19 ;  /* 0x000000def1117389 */ /* 0x0000640000060013 */
[----:B01----:R-:W-:Y:S01]  /*6200*/  ENDCOLLECTIVE ;  /* 0x000000000000791b */ /* 0x003fe20003800000 */
.L_x_6015:
[----:B------:R-:W-:Y:S05]  /*6210*/  BRA `(.L_x_6016) ;  /* 0xffffffc800207947 */ /* 0x000fea000383ffff */
.L_x_6017:
        /* <DEDUP_REMOVED lines=14> */
.L_x_10968:


//--------------------- .text._Z25selective_scan_bwd_kernelI32Selective_Scan_bwd_kernel_traitsILi64ELi16ELb1ELb1ELb0ELb0ELb1EN3c104HalfEfEEv12SSMParamsBwd --------------------------
	.section	.text._Z25selective_scan_bwd_kernelI32Selective_Scan_bwd_kernel_traitsILi64ELi16ELb1ELb1ELb0ELb0ELb1EN3c104HalfEfEEv12SSMParamsBwd,"ax",@progbits
	.align	128
        .global         _Z25selective_scan_bwd_kernelI32Selective_Scan_bwd_kernel_traitsILi64ELi16ELb1ELb1ELb0ELb0ELb1EN3c104HalfEfEEv12SSMParamsBwd
        .type           _Z25selective_scan_bwd_kernelI32Selective_Scan_bwd_kernel_traitsILi64ELi16ELb1ELb1ELb0ELb0ELb1EN3c104HalfEfEEv12SSMParamsBwd,@function
        .size           _Z25selective_scan_bwd_kernelI32Selective_Scan_bwd_kernel_traitsILi64ELi16ELb1ELb1ELb0ELb0ELb1EN3c104HalfEfEEv12SSMParamsBwd,(.L_x_10969 - _Z25selective_scan_bwd_kernelI32Selective_Scan_bwd_kernel_traitsILi64ELi16ELb1ELb1ELb0ELb0ELb1EN3c104HalfEfEEv12SSMParamsBwd)
        .other          _Z25selective_scan_bwd_kernelI32Selective_Scan_bwd_kernel_traitsILi64ELi16ELb1ELb1ELb0ELb0ELb1EN3c104HalfEfEEv12SSMParamsBwd,@"STO_CUDA_ENTRY STV_DEFAULT"
_Z25selective_scan_bwd_kernelI32Selective_Scan_bwd_kernel_traitsILi64ELi16ELb1ELb1ELb0ELb0ELb1EN3c104HalfEfEEv12SSMParamsBwd:
.text._Z25selective_scan_bwd_kernelI32Selective_Scan_bwd_kernel_traitsILi64ELi16ELb1ELb1ELb0ELb0ELb1EN3c104HalfEfEEv12SSMParamsBwd:
        /* <DEDUP_REMOVED lines=146> */
.L_x_6065:
[----:B------:R-:W-:Y:S01]  /*0920*/  BAR.SYNC.DEFER_BLOCKING 0x0 ;  /* 0x0000000000007b1d */ /* 0x000fe20000010000 */
[----:B------:R-:W-:-:S04]  /*0930*/  SHF.L.U32 R37, R44, 0x1, RZ ;  /* 0x000000012c257819 */ /* 0x000fc800000006ff */
[----:B------:R-:W-:-:S03]  /*0940*/  LOP3.LUT R37, R37, 0xffffffc0, RZ, 0xc0, !PT ;  /* 0xffffffc025257812 */ /* 0x000fc600078ec0ff */
[----:B0-----:R-:W0:Y:S01]  /*0950*/  LDC.64 R64, c[0x0][0x2a0] ;  /* 0x0000a800ff407b82 */ /* 0x001e220000000a00 */
[----:B------:R-:W-:Y:S01]  /*0960*/  ULDC.64 UR6, c[0x0][0x2a8] ;  /* 0x0000aa0000067ab9 */ /* 0x000fe20000000a00 */
[----:B------:R-:W-:-:S05]  /*0970*/  LOP3.LUT R58, R37, 0x1f, R44, 0xf8, !PT ;  /* 0x0000001f253a7812 */ /* 0x000fca00078ef82c */
[C---:B------:R-:W-:Y:S01]  /*0980*/  IMAD.WIDE R2, R58.reuse, 0x10, R48 ;  /* 0x000000103a027825 */ /* 0x040fe200078e0230 */
[----:B------:R-:W1:Y:S08]  /*0990*/  LDC.64 R76, c[0x0][0x2b0] ;  /* 0x0000ac00ff4c7b82 */ /* 0x000e700000000a00 */
[----:B------:R-:W2:Y:S01]  /*09a0*/  LDC.64 R78, c[0x0][0x308] ;  /* 0x0000c200ff4e7b82 */ /* 0x000ea20000000a00 */
[----:B------:R-:W3:Y:S04]  /*09b0*/  LDG.E.128 R12, desc[UR12][R2.64] ;  /* 0x0000000c020c7981 */ /* 0x000ee8000c1e1d00 */
[----:B------:R-:W4:Y:S01]  /*09c0*/  LDG.E.128 R16, desc[UR12][R2.64+0x200] ;  /* 0x0002000c02107981 */ /* 0x000f22000c1e1d00 */
[----:B------:R-:W-:Y:S01]  /*09d0*/  IADD3 R0, R37, R46, RZ ;  /* 0x0000002e25007210 */ /* 0x000fe20007ffe0ff */
[----:B------:R-:W-:Y:S01]  /*09e0*/  IMAD.WIDE R20, R58, 0x10, R50 ;  /* 0x000000103a147825 */ /* 0x000fe200078e0232 */
[----:B------:R-:W2:Y:S02]  /*09f0*/  LDC.64 R88, c[0x0][0x398] ;  /* 0x0000e600ff587b82 */ /* 0x000ea40000000a00 */
[----:B------:R-:W-:-:S02]  /*0a00*/  LEA R59, R0, R55, 0x4 ;  /* 0x00000037003b7211 */ /* 0x000fc400078e20ff */
        /* <DEDUP_REMOVED lines=9> */
[----:B------:R4:W2:Y:S01]  /*0aa0*/  LDG.E.128 R32, desc[UR12][R20.64+0x200] ;  /* 0x0002000c14207981 */ /* 0x0008a2000c1e1d00 */
[----:B------:R-:W-:Y:S01]  /*0ab0*/  IMAD.WIDE R2, R58, 0x10, R52 ;  /* 0x000000103a027825 */ /* 0x000fe200078e0234 */
[----:B----4-:R-:W4:Y:S02]  /*0ac0*/  LDC R20, c[0x0][0x224] ;  /* 0x00008900ff147b82 */ /* 0x010f240000000800 */
[----:B---3--:R-:W-:Y:S04]  /*0ad0*/  STS.128 [R59], R28 ;  /* 0x0000001c3b007388 */ /* 0x008fe80000000c00 */
[----:B--2---:R2:W-:Y:S01]  /*0ae0*/  STS.128 [R59+0x200], R32 ;  /* 0x000200203b007388 */ /* 0x0045e20000000c00 */
[----:B------:R-:W-:-:S03]  /*0af0*/  NOP ;  /* 0x0000000000007918 */ /* 0x000fc60000000000 */
[----:B------:R-:W-:Y:S04]  /*0b00*/  LDS.128 R16, [R61] ;  /* 0x000000003d107984 */ /* 0x000fe80000000c00 */
[----:B------:R-:W-:Y:S01]  /*0b10*/  LDS.128 R12, [R61+0x10] ;  /* 0x000010003d0c7984 */ /* 0x000fe20000000c00 */
[----:B------:R-:W-:Y:S01]  /*0b20*/  BAR.SYNC.DEFER_BLOCKING 0x0 ;  /* 0x0000000000007b1d */ /* 0x000fe20000010000 */
[----:B----4-:R-:W-:-:S07]  /*0b30*/  LEA R20, R20, UR4, 0xa ;  /* 0x0000000414147c11 */ /* 0x010fce000f8e50ff */
[----:B--2---:R-:W2:Y:S01]  /*0b40*/  LDC.64 R32, c[0x0][0x318] ;  /* 0x0000c600ff207b82 */ /* 0x004ea20000000a00 */
[----:B------:R-:W3:Y:S04]  /*0b50*/  LDG.E.128 R68, desc[UR12][R2.64] ;  /* 0x0000000c02447981 */ /* 0x000ee8000c1e1d00 */
[----:B------:R4:W3:Y:S01]  /*0b60*/  LDG.E.128 R72, desc[UR12][R2.64+0x200] ;  /* 0x0002000c02487981 */ /* 0x0008e2000c1e1d00 */
[----:B------:R-:W-:Y:S01]  /*0b70*/  SHF.R.S32.HI R21, RZ, 0x1f, R20 ;  /* 0x0000001fff157819 */ /* 0x000fe20000011414 */
[----:B------:R-:W-:-:S04]  /*0b80*/  IMAD R0, R38, UR6, RZ ;  /* 0x0000000626007c24 */ /* 0x000fc8000f8e02ff */
[C---:B------:R-:W-:Y:S02]  /*0b90*/  IMAD R31, R39.reuse, UR7, R0 ;  /* 0x00000007271f7c24 */ /* 0x040fe4000f8e0200 */
[----:B------:R-:W-:Y:S01]  /*0ba0*/  IMAD.WIDE.U32 R28, R39, UR6, R20 ;  /* 0x00000006271c7c25 */ /* 0x000fe2000f8e0014 */
[----:B------:R-:W-:-:S03]  /*0bb0*/  ULDC.64 UR6, c[0x0][0x2b8] ;  /* 0x0000ae0000067ab9 */ /* 0x000fc60000000a00 */
[----:B0-----:R-:W-:Y:S01]  /*0bc0*/  IMAD R0, R64, UR15, RZ ;  /* 0x0000000f40007c24 */ /* 0x001fe2000f8e02ff */
[----:B------:R-:W-:-:S03]  /*0bd0*/  IADD3 R29, R29, R31, RZ ;  /* 0x0000001f1d1d7210 */ /* 0x000fc60007ffe0ff */
[----:B------:R-:W-:Y:S02]  /*0be0*/  IMAD R31, R65, UR14, R0 ;  /* 0x0000000e411f7c24 */ /* 0x000fe4000f8e0200 */
[----:B----4-:R-:W-:-:S05]  /*0bf0*/  IMAD.WIDE.U32 R2, R64, UR14, R28 ;  /* 0x0000000e40027c25 */ /* 0x010fca000f8e001c */
[----:B------:R-:W-:Y:S02]  /*0c00*/  IADD3 R0, R3, R31, RZ ;  /* 0x0000001f03007210 */ /* 0x000fe40007ffe0ff */
[----:B--2---:R-:W-:-:S04]  /*0c10*/  LEA R28, P0, R2, R32, 0x1 ;  /* 0x00000020021c7211 */ /* 0x004fc800078008ff */
[----:B------:R-:W-:-:S03]  /*0c20*/  LEA.HI.X R29, R2, R33, R0, 0x1, P0 ;  /* 0x00000021021d7211 */ /* 0x000fc600000f0c00 */
[----:B------:R-:W-:Y:S01]  /*0c30*/  IMAD.WIDE R2, R58, 0x10, R28 ;  /* 0x000000103a027825 */ /* 0x000fe200078e021c */
[----:B---3--:R-:W-:Y:S04]  /*0c40*/  STS.128 [R59], R68 ;  /* 0x000000443b007388 */ /* 0x008fe80000000c00 */
[----:B------:R0:W-:Y:S01]  /*0c50*/  STS.128 [R59+0x200], R72 ;  /* 0x000200483b007388 */ /* 0x0001e20000000c00 */
[----:B------:R-:W-:-:S03]  /*0c60*/  NOP ;  /* 0x0000000000007918 */ /* 0x000fc60000000000 */
[----:B------:R-:W2:Y:S04]  /*0c70*/  LDS.128 R64, [R61] ;  /* 0x000000003d407984 */ /* 0x000ea80000000c00 */
[----:B------:R-:W-:Y:S01]  /*0c80*/  LDS.128 R32, [R61+0x10] ;  /* 0x000010003d207984 */ /* 0x000fe20000000c00 */
[----:B------:R-:W-:Y:S06]  /*0c90*/  BAR.SYNC.DEFER_BLOCKING 0x0 ;  /* 0x0000000000007b1d */ /* 0x000fec0000010000 */
[----:B------:R-:W3:Y:S04]  /*0ca0*/  LDG.E.128 R80, desc[UR12][R2.64+-0x800] ;  /* 0xfff8000c02507981 */ /* 0x000ee8000c1e1d00 */
[----:B------:R4:W2:Y:S01]  /*0cb0*/  LDG.E.128 R84, desc[UR12][R2.64+-0x600] ;  /* 0xfffa000c02547981 */ /* 0x0008a2000c1e1d00 */
[----:B------:R-:W-:-:S02]  /*0cc0*/  IMAD R0, R38, UR6, RZ ;  /* 0x0000000626007c24 */ /* 0x000fc4000f8e02ff */
[----:B------:R-:W-:-:S04]  /*0cd0*/  IMAD.WIDE.U32 R28, R39, UR6, R20 ;  /* 0x00000006271c7c25 */ /* 0x000fc8000f8e0014 */
[----:B------:R-:W-:Y:S01]  /*0ce0*/  IMAD R31, R39, UR7, R0 ;  /* 0x00000007271f7c24 */ /* 0x000fe2000f8e0200 */
[----:B------:R-:W-:Y:S01]  /*0cf0*/  ULDC.64 UR6, c[0x0][0x3a0] ;  /* 0x0000e80000067ab9 */ /* 0x000fe20000000a00 */
[----:B-1----:R-:W-:-:S03]  /*0d00*/  IMAD R0, R76, UR15, RZ ;  /* 0x0000000f4c007c24 */ /* 0x002fc6000f8e02ff */
[----:B------:R-:W-:Y:S01]  /*0d10*/  IADD3 R29, R29, R31, RZ ;  /* 0x0000001f1d1d7210 */ /* 0x000fe20007ffe0ff */
[----:B------:R-:W-:Y:S02]  /*0d20*/  IMAD R31, R77, UR14, R0 ;  /* 0x0000000e4d1f7c24 */ /* 0x000fe4000f8e0200 */
[----:B----4-:R-:W-:-:S05]  /*0d30*/  IMAD.WIDE.U32 R2, R76, UR14, R28 ;  /* 0x0000000e4c027c25 */ /* 0x010fca000f8e001c */
[----:B------:R-:W-:Y:S02]  /*0d40*/  IADD3 R0, R3, R31, RZ ;  /* 0x0000001f03007210 */ /* 0x000fe40007ffe0ff */
[----:B------:R-:W-:-:S04]  /*0d50*/  LEA R28, P0, R2, R78, 0x1 ;  /* 0x0000004e021c7211 */ /* 0x000fc800078008ff */
        /* <DEDUP_REMOVED lines=8> */
[----:B0-----:R-:W4:Y:S04]  /*0de0*/  LDG.E.128 R72, desc[UR12][R2.64+-0x800] ;  /* 0xfff8000c02487981 */ /* 0x001f28000c1e1d00 */
[----:B------:R0:W4:Y:S01]  /*0df0*/  LDG.E.128 R76, desc[UR12][R2.64+-0x600] ;  /* 0xfffa000c024c7981 */ /* 0x000122000c1e1d00 */
[----:B-1----:R-:W-:-:S02]  /*0e00*/  HADD2.F32 R85, -RZ, R64.H0_H0 ;  /* 0x20000040ff557230 */ /* 0x002fc40000004100 */
[----:B------:R-:W-:Y:S02]  /*0e10*/  HADD2.F32 R86, -RZ, R64.H1_H1 ;  /* 0x30000040ff567230 */ /* 0x000fe40000004100 */
[--C-:B--2---:R-:W-:Y:S02]  /*0e20*/  HADD2.F32 R92, -RZ, R68.reuse.H0_H0 ;  /* 0x20000044ff5c7230 */ /* 0x104fe40000004100 */
[----:B------:R-:W-:Y:S02]  /*0e30*/  HADD2.F32 R68, -RZ, R68.H1_H1 ;  /* 0x30000044ff447230 */ /* 0x000fe40000004100 */
[--C-:B------:R-:W-:Y:S02]  /*0e40*/  HADD2.F32 R94, -RZ, R69.reuse.H0_H0 ;  /* 0x20000045ff5e7230 */ /* 0x100fe40000004100 */
[----:B------:R-:W-:Y:S01]  /*0e50*/  FMUL.FTZ R0, R92, -1.4426950216293334961 ;  /* 0xbfb8aa3b5c007820 */ /* 0x000fe20000410000 */
[----:B------:R-:W-:Y:S02]  /*0e60*/  HADD2.F32 R98, -RZ, R69.H1_H1 ;  /* 0x30000045ff627230 */ /* 0x000fe40000004100 */
[----:B------:R-:W-:Y:S01]  /*0e70*/  FMUL.FTZ R36, R68, -1.4426950216293334961 ;  /* 0xbfb8aa3b44247820 */ /* 0x000fe20000410000 */
[----:B------:R-:W-:-:S02]  /*0e80*/  HADD2.F32 R99, -RZ, R70.H0_H0 ;  /* 0x20000046ff637230 */ /* 0x000fc40000004100 */
[----:B------:R-:W-:Y:S01]  /*0e90*/  FMUL.FTZ R60, R94, -1.4426950216293334961 ;  /* 0xbfb8aa3b5e3c7820 */ /* 0x000fe20000410000 */
[----:B------:R-:W-:Y:S01]  /*0ea0*/  HADD2.F32 R100, -RZ, R70.H1_H1 ;  /* 0x30000046ff647230 */ /* 0x000fe20000004100 */
[----:B------:R-:W1:Y:S01]  /*0eb0*/  MUFU.EX2 R0, R0 ;  /* 0x0000000000007308 */ /* 0x000e620000000800 */
[----:B0-----:R-:W-:Y:S01]  /*0ec0*/  FMUL.FTZ R2, R98, -1.4426950216293334961 ;  /* 0xbfb8aa3b62027820 */ /* 0x001fe20000410000 */
[----:B------:R-:W-:Y:S01]  /*0ed0*/  FMUL.FTZ R3, R99, -1.4426950216293334961 ;  /* 0xbfb8aa3b63037820 */ /* 0x000fe20000410000 */
[--C-:B------:R-:W-:Y:S02]  /*0ee0*/  HADD2.F32 R101, -RZ, R71.reuse.H0_H0 ;  /* 0x20000047ff657230 */ /* 0x100fe40000004100 */
[----:B------:R-:W-:Y:S01]  /*0ef0*/  FMUL.FTZ R69, R100, -1.4426950216293334961 ;  /* 0xbfb8aa3b64457820 */ /* 0x000fe20000410000 */
[----:B------:R-:W-:Y:S02]  /*0f00*/  HADD2.F32 R103, -RZ, R71.H1_H1 ;  /* 0x30000047ff677230 */ /* 0x000fe40000004100 */
[----:B---3--:R-:W-:Y:S01]  /*0f10*/  HADD2.F32 R105, -RZ, R28.H0_H0 ;  /* 0x2000001cff697230 */ /* 0x008fe20000004100 */
[----:B------:R-:W0:Y:S01]  /*0f20*/  MUFU.EX2 R36, R36 ;  /* 0x0000002400247308 */ /* 0x000e220000000800 */
[----:B------:R-:W-:Y:S01]  /*0f30*/  FMUL.FTZ R82, R101, -1.4426950216293334961 ;  /* 0xbfb8aa3b65527820 */ /* 0x000fe20000410000 */
[----:B------:R-:W-:Y:S01]  /*0f40*/  FMUL.FTZ R71, R103, -1.4426950216293334961 ;  /* 0xbfb8aa3b67477820 */ /* 0x000fe20000410000 */
[----:B------:R-:W-:-:S02]  /*0f50*/  HADD2.F32 R64, -RZ, R8.H1_H1 ;  /* 0x30000008ff407230 */ /* 0x000fc40000004100 */
[----:B------:R-:W-:Y:S02]  /*0f60*/  HADD2.F32 R87, -RZ, R65.H0_H0 ;  /* 0x20000041ff577230 */ /* 0x000fe40000004100 */
[--C-:B------:R-:W-:Y:S01]  /*0f70*/  HADD2.F32 R91, -RZ, R67.reuse.H0_H0 ;  /* 0x20000043ff5b7230 */ /* 0x100fe20000004100 */
[----:B------:R0:W2:Y:S01]  /*0f80*/  MUFU.EX2 R62, R60 ;  /* 0x0000003c003e7308 */ /* 0x0000a20000000800 */
[----:B-1----:R-:W-:Y:S01]  /*0f90*/  FADD.FTZ R0, R0, 1 ;  /* 0x3f80000000007421 */ /* 0x002fe20000010000 */
[----:B------:R-:W-:Y:S02]  /*0fa0*/  HADD2.F32 R96, -RZ, R67.H1_H1 ;  /* 0x30000043ff607230 */ /* 0x000fe40000004100 */
[----:B------:R-:W-:Y:S02]  /*0fb0*/  HADD2.F32 R127, -RZ, R28.H1_H1 ;  /* 0x3000001cff7f7230 */ /* 0x000fe40000004100 */
[----:B------:R-:W-:Y:S02]  /*0fc0*/  HADD2.F32 R90, -RZ, R66.H1_H1 ;  /* 0x30000042ff5a7230 */ /* 0x000fe40000004100 */
[----:B------:R1:W3:Y:S01]  /*0fd0*/  MUFU.EX2 R80, R2 ;  /* 0x0000000200507308 */ /* 0x0002e20000000800 */
[----:B0-----:R-:W-:Y:S01]  /*0fe0*/  FADD.FTZ R60, R36, 1 ;  /* 0x3f800000243c7421 */ /* 0x001fe20000010000 */
[----:B------:R-:W-:Y:S01]  /*0ff0*/  FMUL.FTZ R28, R127, -1.4426950216293334961 ;  /* 0xbfb8aa3b7f1c7820 */ /* 0x000fe20000410000 */
[----:B------:R-:W-:-:S02]  /*1000*/  HADD2.F32 R108, -RZ, R32.H0_H0 ;  /* 0x20000020ff6c7230 */ /* 0x000fc40000004100 */
[----:B------:R-:W-:Y:S02]  /*1010*/  HADD2.F32 R110, -RZ, R32.H1_H1 ;  /* 0x30000020ff6e7230 */ /* 0x000fe40000004100 */
[--C-:B------:R-:W-:Y:S01]  /*1020*/  HADD2.F32 R129, -RZ, R29.reuse.H0_H0 ;  /* 0x2000001dff817230 */ /* 0x100fe20000004100 */
[----:B------:R-:W0:Y:S01]  /*1030*/  MUFU.RCP R97, R0 ;  /* 0x0000000000617308 */ /* 0x000e220000001000 */
[----:B--2---:R-:W-:Y:S01]  /*1040*/  FADD.FTZ R62, R62, 1 ;  /* 0x3f8000003e3e7421 */ /* 0x004fe20000010000 */
[----:B-1----:R-:W-:Y:S02]  /*1050*/  IMAD R2, R38, UR6, RZ ;  /* 0x0000000626027c24 */ /* 0x002fe4000f8e02ff */
[----:B------:R-:W-:Y:S02]  /*1060*/  HADD2.F32 R93, -RZ, R34.H1_H1 ;  /* 0x30000022ff5d7230 */ /* 0x000fe40000004100 */
[----:B------:R-:W-:Y:S02]  /*1070*/  IMAD R83, R39, UR7, R2 ;  /* 0x0000000727537c24 */ /* 0x000fe4000f8e0202 */
[----:B------:R1:W2:Y:S01]  /*1080*/  MUFU.EX2 R70, R3 ;  /* 0x0000000300467308 */ /* 0x0002a20000000800 */
[----:B---3--:R-:W-:Y:S01]  /*1090*/  FADD.FTZ R80, R80, 1 ;  /* 0x3f80000050507421 */ /* 0x008fe20000010000 */
[----:B------:R-:W-:-:S02]  /*10a0*/  HADD2.F32 R131, -RZ, R29.H1_H1 ;  /* 0x3000001dff837230 */ /* 0x000fc40000004100 */
[----:B------:R-:W-:Y:S02]  /*10b0*/  HADD2.F32 R84, -RZ, R33.H0_H0 ;  /* 0x20000021ff547230 */ /* 0x000fe40000004100 */
[----:B------:R-:W-:Y:S02]  /*10c0*/  HADD2.F32 R135, -RZ, R30.H0_H0 ;  /* 0x2000001eff877230 */ /* 0x000fe40000004100 */
[----:B------:R-:W-:Y:S01]  /*10d0*/  MUFU.RCP R111, R60 ;  /* 0x0000003c006f7308 */ /* 0x000fe20000001000 */
[----:B0-----:R-:W-:Y:S01]  /*10e0*/  FMUL.FTZ R36, R92, R97 ;  /* 0x000000615c247220 */ /* 0x001fe20000410000 */
[----:B-1----:R-:W-:Y:S01]  /*10f0*/  IMAD.WIDE.U32 R2, R39, UR6, R20 ;  /* 0x0000000627027c25 */ /* 0x002fe2000f8e0014 */
[----:B------:R-:W-:-:S03]  /*1100*/  ULDC.64 UR6, c[0x0][0x320] ;  /* 0x0000c80000067ab9 */ /* 0x000fc60000000a00 */
[----:B------:R-:W-:Y:S01]  /*1110*/  FMUL.FTZ R0, R85, R36 ;  /* 0x0000002455007220 */ /* 0x000fe20000410000 */
[----:B------:R-:W-:Y:S01]  /*1120*/  IADD3 R3, R3, R83, RZ ;  /* 0x0000005303037210 */ /* 0x000fe20007ffe0ff */
[----:B------:R-:W0:Y:S01]  /*1130*/  MUFU.RCP R115, R62 ;  /* 0x0000003e00737308 */ /* 0x000e220000001000 */
[----:B--2---:R-:W-:Y:S01]  /*1140*/  FADD.FTZ R70, R70, 1 ;  /* 0x3f80000046467421 */ /* 0x004fe20000010000 */
[----:B------:R-:W-:-:S06]  /*1150*/  IMAD.WIDE.U32 R2, R88, UR14, R2 ;  /* 0x0000000e58027c25 */ /* 0x000fcc000f8e0002 */
[----:B------:R1:W2:Y:S08]  /*1160*/  MUFU.EX2 R81, R69 ;  /* 0x0000004500517308 */ /* 0x0002b00000000800 */
[----:B------:R3:W3:Y:S01]  /*1170*/  MUFU.RCP R119, R80 ;  /* 0x0000005000777308 */ /* 0x0006e20000001000 */
[----:B-1----:R-:W-:Y:S02]  /*1180*/  HADD2.F32 R69, -RZ, R8.H0_H0 ;  /* 0x20000008ff457230 */ /* 0x002fe40000004100 */
[----:B0-----:R-:W-:-:S03]  /*1190*/  FADD.FTZ R29, -R115, 1 ;  /* 0x3f800000731d7421 */ /* 0x001fc60000010100 */
[----:B------:R-:W-:Y:S01]  /*11a0*/  FFMA.FTZ R83, R0, R69, R63 ;  /* 0x0000004500537223 */ /* 0x000fe2000001003f */
[----:B------:R-:W-:Y:S01]  /*11b0*/  FMUL.FTZ R69, R68, R111 ;  /* 0x0000006f44457220 */ /* 0x000fe20000410000 */
[----:B------:R0:W1:Y:S01]  /*11c0*/  MUFU.EX2 R102, R82 ;  /* 0x0000005200667308 */ /* 0x0000620000000800 */
[----:B------:R-:W-:Y:S01]  /*11d0*/  FMUL.FTZ R63, R105, -1.4426950216293334961 ;  /* 0xbfb8aa3b693f7820 */ /* 0x000fe20000410000 */
[----:B--2---:R-:W-:Y:S01]  /*11e0*/  FADD.FTZ R81, R81, 1 ;  /* 0x3f80000051517421 */ /* 0x004fe20000010000 */
[----:B------:R-:W-:Y:S01]  /*11f0*/  FMUL.FTZ R60, R86, R69 ;  /* 0x00000045563c7220 */ /* 0x000fe20000410000 */
[----:B------:R-:W-:Y:S01]  /*1200*/  FFMA.FTZ R117, R94, R29, 1 ;  /* 0x3f8000005e757423 */ /* 0x000fe2000001001d */
[----:B---3--:R-:W-:Y:S02]  /*1210*/  HADD2.F32 R80, -RZ, R33.H1_H1 ;  /* 0x30000021ff507230 */ /* 0x008fe40000004100 */
[----:B------:R-:W-:Y:S01]  /*1220*/  FADD.FTZ R33, -R97, 1 ;  /* 0x3f80000061217421 */ /* 0x000fe20000010100 */
[----:B------:R-:W-:Y:S01]  /*1230*/  FFMA.FTZ R83, R60, R64, R83 ;  /* 0x000000403c537223 */ /* 0x000fe20000010053 */
[----:B------:R-:W2:Y:S01]  /*1240*/  MUFU.RCP R112, R70 ;  /* 0x0000004600707308 */ /* 0x000ea20000001000 */
[----:B0-----:R-:W-:-:S02]  /*1250*/  IMAD R82, R88, UR15, RZ ;  /* 0x0000000f58527c24 */ /* 0x001fc4000f8e02ff */
[----:B------:R-:W-:Y:S01]  /*1260*/  FMUL.FTZ R67, R98, R119 ;  /* 0x0000007762437220 */ /* 0x000fe20000410000 */
[----:B------:R-:W-:Y:S02]  /*1270*/  HADD2.F32 R88, -RZ, R65.H1_H1 ;  /* 0x30000041ff587230 */ /* 0x000fe40000004100 */
[----:B------:R-:W-:Y:S01]  /*1280*/  FMUL.FTZ R65, R94, R115 ;  /* 0x000000735e417220 */ /* 0x000fe20000410000 */
[----:B------:R-:W-:Y:S02]  /*1290*/  HADD2.F32 R64, -RZ, R9.H0_H0 ;  /* 0x20000009ff407230 */ /* 0x000fe40000004100 */
[----:B------:R-:W-:Y:S01]  /*12a0*/  FFMA.FTZ R109, R92, R33, 1 ;  /* 0x3f8000005c6d7423 */ /* 0x000fe20000010021 */
[----:B------:R-:W-:Y:S01]  /*12b0*/  IMAD R95, R89, UR14, R82 ;  /* 0x0000000e595f7c24 */ /* 0x000fe2000f8e0252 */
[----:B------:R0:W3:Y:S01]  /*12c0*/  MUFU.EX2 R104, R71 ;  /* 0x0000004700687308 */ /* 0x0000e20000000800 */
[----:B------:R-:W-:Y:S01]  /*12d0*/  FMUL.FTZ R62, R87, R65 ;  /* 0x00000041573e7220 */ /* 0x000fe20000410000 */
[----:B------:R-:W-:-:S02]  /*12e0*/  HADD2.F32 R89, -RZ, R66.H0_H0 ;  /* 0x20000042ff597230 */ /* 0x000fc40000004100 */
[----:B-1----:R-:W-:Y:S01]  /*12f0*/  FADD.FTZ R102, R102, 1 ;  /* 0x3f80000066667421 */ /* 0x002fe20000010000 */
[----:B------:R-:W-:Y:S02]  /*1300*/  HADD2.F32 R66, -RZ, R9.H1_H1 ;  /* 0x30000009ff427230 */ /* 0x000fe40000004100 */
[----:B------:R-:W-:Y:S01]  /*1310*/  FADD.FTZ R33, -R119, 1 ;  /* 0x3f80000077217421 */ /* 0x000fe20000010100 */
[----:B------:R-:W-:Y:S01]  /*1320*/  HADD2.F32 R82, -RZ, R34.H0_H0 ;  /* 0x20000022ff527230 */ /* 0x000fe20000004100 */
[----:B------:R-:W-:Y:S01]  /*1330*/  IADD3 R95, R3, R95, RZ ;  /* 0x0000005f035f7210 */ /* 0x000fe20007ffe0ff */
[----:B------:R1:W3:Y:S01]  /*1340*/  MUFU.EX2 R106, R63 ;  /* 0x0000003f006a7308 */ /* 0x0002e20000000800 */
[----:B0-----:R-:W-:Y:S01]  /*1350*/  FFMA.FTZ R71, R62, R64, R83 ;  /* 0x000000403e477223 */ /* 0x001fe20000010053 */
[----:B------:R-:W-:Y:S01]  /*1360*/  FMUL.FTZ R64, R88, R67 ;  /* 0x0000004358407220 */ /* 0x000fe20000410000 */
[----:B------:R-:W-:Y:S02]  /*1370*/  HADD2.F32 R83, -RZ, R35.H0_H0 ;  /* 0x20000023ff537230 */ /* 0x000fe40000004100 */
[----:B------:R-:W-:Y:S01]  /*1380*/  FFMA.FTZ R121, R98, R33, 1 ;  /* 0x3f80000062797423 */ /* 0x000fe20000010021 */
[----:B------:R-:W-:-:S02]  /*1390*/  HADD2.F32 R34, -RZ, R10.H0_H0 ;  /* 0x2000000aff227230 */ /* 0x000fc40000004100 */
[----:B------:R-:W-:Y:S01]  /*13a0*/  FFMA.FTZ R107, R64, R66, R71 ;  /* 0x00000042406b7223 */ /* 0x000fe20000010047 */
[----:B--2---:R-:W-:Y:S01]  /*13b0*/  FMUL.FTZ R71, R99, R112 ;  /* 0x0000007063477220 */ /* 0x004fe20000410000 */
[----:B------:R-:W0:Y:S01]  /*13c0*/  MUFU.RCP R123, R81 ;  /* 0x00000051007b7308 */ /* 0x000e220000001000 */
[----:B-1----:R-:W-:Y:S02]  /*13d0*/  HADD2.F32 R63, -RZ, R35.H1_H1 ;  /* 0x30000023ff3f7230 */ /* 0x002fe40000004100 */
[----:B------:R-:W-:Y:S01]  /*13e0*/  FADD.FTZ R35, -R111, 1 ;  /* 0x3f8000006f237421 */ /* 0x000fe20000010100 */
[----:B------:R-:W-:Y:S01]  /*13f0*/  FMUL.FTZ R66, R89, R71 ;  /* 0x0000004759427220 */ /* 0x000fe20000410000 */
[----:B---3--:R-:W-:Y:S01]  /*1400*/  FADD.FTZ R104, R104, 1 ;  /* 0x3f80000068687421 */ /* 0x008fe20000010000 */
[----:B------:R-:W-:Y:S02]  /*1410*/  HADD2.F32 R70, -RZ, R10.H1_H1 ;  /* 0x3000000aff467230 */ /* 0x000fe40000004100 */
[----:B------:R-:W-:Y:S01]  /*1420*/  FFMA.FTZ R113, R68, R35, 1 ;  /* 0x3f80000044717423 */ /* 0x000fe20000010023 */
[----:B------:R-:W-:Y:S01]  /*1430*/  FFMA.FTZ R35, R66, R34, R107 ;  /* 0x0000002242237223 */ /* 0x000fe2000001006b */
[----:B------:R1:W2:Y:S01]  /*1440*/  MUFU.EX2 R32, R28 ;  /* 0x0000001c00207308 */ /* 0x0002a20000000800 */
[----:B------:R-:W-:Y:S01]  /*1450*/  FADD.FTZ R106, R106, 1 ;  /* 0x3f8000006a6a7421 */ /* 0x000fe20000010000 */
[----:B------:R-:W-:-:S02]  /*1460*/  HADD2.F32 R33, -RZ, R11.H0_H0 ;  /* 0x2000000bff217230 */ /* 0x000fc40000004100 */
[----:B------:R-:W-:Y:S01]  /*1470*/  FMUL.FTZ R34, R131, -1.4426950216293334961 ;  /* 0xbfb8aa3b83227820 */ /* 0x000fe20000410000 */
[----:B------:R-:W-:-:S03]  /*1480*/  HADD2.F32 R3, -RZ, R6.H0_H0 ;  /* 0x20000006ff037230 */ /* 0x000fc60000004100 */
[----:B------:R-:W3:Y:S01]  /*1490*/  MUFU.RCP R116, R102 ;  /* 0x0000006600747308 */ /* 0x000ee20000001000 */
[----:B-1----:R-:W-:Y:S01]  /*14a0*/  FMUL.FTZ R28, R129, -1.4426950216293334961 ;  /* 0xbfb8aa3b811c7820 */ /* 0x002fe20000410000 */
[----:B0-----:R-:W-:Y:S01]  /*14b0*/  FADD.FTZ R29, -R123, 1 ;  /* 0x3f8000007b1d7421 */ /* 0x001fe20000010100 */
[----:B------:R-:W-:-:S03]  /*14c0*/  FMUL.FTZ R81, R100, R123 ;  /* 0x0000007b64517220 */ /* 0x000fc60000410000 */
[----:B------:R-:W-:Y:S01]  /*14d0*/  FFMA.FTZ R125, R100, R29, 1 ;  /* 0x3f800000647d7423 */ /* 0x000fe2000001001d */
[----:B------:R-:W-:Y:S01]  /*14e0*/  FMUL.FTZ R68, R90, R81 ;  /* 0x000000515a447220 */ /* 0x000fe20000410000 */
[----:B------:R-:W0:Y:S01]  /*14f0*/  MUFU.RCP R120, R104 ;  /* 0x0000006800787308 */ /* 0x000e220000001000 */
[----:B--2---:R-:W-:Y:S01]  /*1500*/  FADD.FTZ R29, R32, 1 ;  /* 0x3f800000201d7421 */ /* 0x004fe20000010000 */
[----:B------:R-:W-:Y:S02]  /*1510*/  HADD2.F32 R100, -RZ, R11.H1_H1 ;  /* 0x3000000bff647230 */ /* 0x000fe40000004100 */
[----:B------:R-:W-:-:S04]  /*1520*/  FFMA.FTZ R35, R68, R70, R35 ;  /* 0x0000004644237223 */ /* 0x000fc80000010023 */
[----:B------:R1:W2:Y:S01]  /*1530*/  MUFU.EX2 R107, R28 ;  /* 0x0000001c006b7308 */ /* 0x0002a20000000800 */
[----:B---3--:R-:W-:-:S04]  /*1540*/  FMUL.FTZ R92, R101, R116 ;  /* 0x00000074655c7220 */ /* 0x008fc80000410000 */
[----:B------:R-:W-:-:S03]  /*1550*/  FMUL.FTZ R70, R91, R92 ;  /* 0x0000005c5b467220 */ /* 0x000fc60000410000 */
[----:B------:R-:W3:Y:S01]  /*1560*/  MUFU.RCP R124, R106 ;  /* 0x0000006a007c7308 */ /* 0x000ee20000001000 */
[----:B-1----:R-:W-:Y:S01]  /*1570*/  FADD.FTZ R28, -R112, 1 ;  /* 0x3f800000701c7421 */ /* 0x002fe20000010100 */
[----:B0-----:R-:W-:-:S03]  /*1580*/  FMUL.FTZ R94, R103, R120 ;  /* 0x00000078675e7220 */ /* 0x001fc60000410000 */
[----:B------:R-:W-:Y:S01]  /*1590*/  FFMA.FTZ R114, R99, R28, 1 ;  /* 0x3f80000063727423 */ /* 0x000fe2000001001c */
[----:B------:R-:W-:Y:S01]  /*15a0*/  FFMA.FTZ R99, R70, R33, R35 ;  /* 0x0000002146637223 */ /* 0x000fe20000010023 */
[----:B------:R-:W-:Y:S01]  /*15b0*/  FADD.FTZ R28, -R116, 1 ;  /* 0x3f800000741c7421 */ /* 0x000fe20000010100 */
[----:B------:R0:W1:Y:S01]  /*15c0*/  MUFU.RCP R128, R29 ;  /* 0x0000001d00807308 */ /* 0x0000620000001000 */
[----:B--2---:R-:W-:Y:S01]  /*15d0*/  FADD.FTZ R98, R107, 1 ;  /* 0x3f8000006b627421 */ /* 0x004fe20000010000 */
[----:B------:R-:W-:Y:S02]  /*15e0*/  HADD2.F32 R107, -RZ, R30.H1_H1 ;  /* 0x3000001eff6b7230 */ /* 0x000fe40000004100 */
[----:B------:R-:W-:Y:S01]  /*15f0*/  FFMA.FTZ R118, R101, R28, 1 ;  /* 0x3f80000065767423 */ /* 0x000fe2000001001c */
[----:B------:R-:W-:Y:S01]  /*1600*/  FADD.FTZ R28, -R120, 1 ;  /* 0x3f800000781c7421 */ /* 0x000fe20000010100 */
[----:B------:R-:W-:Y:S02]  /*1610*/  HADD2.F32 R30, -RZ, R4.H1_H1 ;  /* 0x30000004ff1e7230 */ /* 0x000fe40000004100 */
[----:B------:R-:W-:Y:S01]  /*1620*/  HADD2.F32 R101, -RZ, R31.H1_H1 ;  /* 0x3000001fff657230 */ /* 0x000fe20000004100 */
[----:B------:R-:W-:Y:S01]  /*1630*/  MUFU.RCP R132, R98 ;  /* 0x0000006200847308 */ /* 0x000fe20000001000 */
[----:B0-----:R-:W-:Y:S01]  /*1640*/  FMUL.FTZ R29, R135, -1.4426950216293334961 ;  /* 0xbfb8aa3b871d7820 */ /* 0x001fe20000410000 */
[----:B------:R-:W-:Y:S01]  /*1650*/  FFMA.FTZ R122, R103, R28, 1 ;  /* 0x3f800000677a7423 */ /* 0x000fe2000001001c */
[----:B---3--:R-:W-:-:S04]  /*1660*/  FADD.FTZ R28, -R124, 1 ;  /* 0x3f8000007c1c7421 */ /* 0x008fc80000010100 */
[----:B------:R-:W-:Y:S01]  /*1670*/  FFMA.FTZ R126, R105, R28, 1 ;  /* 0x3f800000697e7423 */ /* 0x000fe2000001001c */
[----:B------:R-:W0:Y:S01]  /*1680*/  MUFU.EX2 R133, R34 ;  /* 0x0000002200857308 */ /* 0x000e220000000800 */
[----:B-1----:R-:W-:-:S04]  /*1690*/  FADD.FTZ R28, -R128, 1 ;  /* 0x3f800000801c7421 */ /* 0x002fc80000010100 */
[----:B------:R-:W-:-:S03]  /*16a0*/  FFMA.FTZ R130, R127, R28, 1 ;  /* 0x3f8000007f827423 */ /* 0x000fc6000001001c */
[----:B------:R-:W1:Y:S01]  /*16b0*/  MUFU.EX2 R137, R29 ;  /* 0x0000001d00897308 */ /* 0x000e620000000800 */
[----:B0-----:R-:W-:-:S07]  /*16c0*/  FADD.FTZ R133, R133, 1 ;  /* 0x3f80000085857421 */ /* 0x001fce0000010000 */
[----:B------:R0:W-:Y:S01]  /*16d0*/  MUFU.RCP R136, R133 ;  /* 0x0000008500887308 */ /* 0x0001e20000001000 */
[----:B-1----:R-:W-:-:S07]  /*16e0*/  FADD.FTZ R137, R137, 1 ;  /* 0x3f80000089897421 */ /* 0x002fce0000010000 */
[----:B------:R-:W-:Y:S01]  /*16f0*/  MUFU.RCP R138, R137 ;  /* 0x00000089008a7308 */ /* 0x000fe20000001000 */
[----:B0-----:R-:W-:Y:S01]  /*1700*/  HADD2.F32 R133, -RZ, R15.H1_H1 ;  /* 0x3000000fff857230 */ /* 0x001fe20000004100 */
[----:B----4-:R0:W-:Y:S04]  /*1710*/  STS.128 [R59], R72 ;  /* 0x000000483b007388 */ /* 0x0101e80000000c00 */
[----:B------:R1:W-:Y:S01]  /*1720*/  STS.128 [R59+0x200], R76 ;  /* 0x0002004c3b007388 */ /* 0x0003e20000000c00 */
[----:B------:R-:W-:-:S03]  /*1730*/  NOP ;  /* 0x0000000000007918 */ /* 0x000fc60000000000 */
[----:B------:R-:W2:Y:S01]  /*1740*/  LDS.128 R32, [R61] ;  /* 0x000000003d207984 */ /* 0x000ea20000000c00 */
[----:B0-----:R-:W-:Y:S01]  /*1750*/  FMUL.FTZ R72, R96, R94 ;  /* 0x0000005e60487220 */ /* 0x001fe20000410000 */
[----:B------:R-:W-:Y:S01]  /*1760*/  FMUL.FTZ R73, R105, R124 ;  /* 0x0000007c69497220 */ /* 0x000fe20000410000 */
[----:B------:R-:W-:Y:S02]  /*1770*/  HADD2.F32 R75, -RZ, R4.H0_H0 ;  /* 0x20000004ff4b7230 */ /* 0x000fe40000004100 */
[----:B------:R-:W-:Y:S01]  /*1780*/  FMUL.FTZ R105, R101, -1.4426950216293334961 ;  /* 0xbfb8aa3b65697820 */ /* 0x000fe20000410000 */
[----:B------:R-:W-:Y:S01]  /*1790*/  FFMA.FTZ R99, R72, R100, R99 ;  /* 0x0000006448637223 */ /* 0x000fe20000010063 */
[----:B------:R-:W-:Y:S01]  /*17a0*/  FMUL.FTZ R74, R108, R73 ;  /* 0x000000496c4a7220 */ /* 0x000fe20000410000 */
[----:B-1----:R-:W-:-:S03]  /*17b0*/  FMUL.FTZ R78, R107, -1.4426950216293334961 ;  /* 0xbfb8aa3b6b4e7820 */ /* 0x002fc60000410000 */
[----:B------:R-:W-:Y:S01]  /*17c0*/  FFMA.FTZ R77, R74, R75, R99 ;  /* 0x0000004b4a4d7223 */ /* 0x000fe20000010063 */
[----:B------:R-:W-:Y:S01]  /*17d0*/  FMUL.FTZ R75, R127, R128 ;  /* 0x000000807f4b7220 */ /* 0x000fe20000410000 */
[----:B------:R-:W-:Y:S01]  /*17e0*/  HADD2.F32 R99, -RZ, R31.H0_H0 ;  /* 0x2000001fff637230 */ /* 0x000fe20000004100 */
[----:B------:R0:W1:Y:S01]  /*17f0*/  MUFU.EX2 R139, R78 ;  /* 0x0000004e008b7308 */ /* 0x0000620000000800 */
[----:B------:R-:W-:Y:S02]  /*1800*/  HADD2.F32 R31, -RZ, R5.H0_H0 ;  /* 0x20000005ff1f7230 */ /* 0x000fe40000004100 */
[----:B------:R-:W-:Y:S01]  /*1810*/  FMUL.FTZ R76, R110, R75 ;  /* 0x0000004b6e4c7220 */ /* 0x000fe20000410000 */
[----:B------:R-:W-:-:S03]  /*1820*/  FMUL.FTZ R98, R99, -1.4426950216293334961 ;  /* 0xbfb8aa3b63627820 */ /* 0x000fc60000410000 */
[----:B------:R-:W-:Y:S01]  /*1830*/  FFMA.FTZ R29, R76, R30, R77 ;  /* 0x0000001e4c1d7223 */ /* 0x000fe2000001004d */
[C---:B------:R-:W-:Y:S01]  /*1840*/  FMUL.FTZ R77, R129.reuse, R132 ;  /* 0x00000084814d7220 */ /* 0x040fe20000410000 */
[----:B------:R-:W-:Y:S01]  /*1850*/  FADD.FTZ R30, -R132, 1 ;  /* 0x3f800000841e7421 */ /* 0x000fe20000010100 */
[----:B------:R2:W3:Y:S02]  /*1860*/  MUFU.EX2 R140, R98 ;  /* 0x00000062008c7308 */ /* 0x0004e40000000800 */
[----:B0-----:R-:W-:Y:S01]  /*1870*/  FMUL.FTZ R78, R84, R77 ;  /* 0x0000004d544e7220 */ /* 0x001fe20000410000 */
[----:B------:R-:W-:-:S03]  /*1880*/  FFMA.FTZ R134, R129, R30, 1 ;  /* 0x3f80000081867423 */ /* 0x000fc6000001001e */
[----:B------:R-:W-:Y:S02]  /*1890*/  FFMA.FTZ R129, R78, R31, R29 ;  /* 0x0000001f4e817223 */ /* 0x000fe4000001001d */
[----:B------:R-:W0:Y:S01]  /*18a0*/  LDS.128 R28, [R61+0x10] ;  /* 0x000010003d1c7984 */ /* 0x000e220000000c00 */
[----:B------:R4:W4:Y:S01]  /*18b0*/  MUFU.EX2 R127, R105 ;  /* 0x00000069007f7308 */ /* 0x0009220000000800 */
[----:B-1----:R-:W-:Y:S01]  /*18c0*/  FADD.FTZ R139, R139, 1 ;  /* 0x3f8000008b8b7421 */ /* 0x002fe20000010000 */
[----:B--2---:R-:W-:Y:S02]  /*18d0*/  HADD2.F32 R98, -RZ, R32.H1_H1 ;  /* 0x30000020ff627230 */ /* 0x004fe40000004100 */
[----:B------:R-:W-:Y:S02]  /*18e0*/  HADD2.F32 R100, -RZ, R33.H0_H0 ;  /* 0x20000021ff647230 */ /* 0x000fe40000004100 */
[----:B---3--:R-:W-:Y:S01]  /*18f0*/  FADD.FTZ R140, R140, 1 ;  /* 0x3f8000008c8c7421 */ /* 0x008fe20000010000 */
[----:B------:R-:W-:-:S02]  /*1900*/  HADD2.F32 R103, -RZ, R35.H0_H0 ;  /* 0x20000023ff677230 */ /* 0x000fc40000004100 */
[----:B------:R-:W-:Y:S01]  /*1910*/  FMUL.FTZ R86, R86, R98 ;  /* 0x0000006256567220 */ /* 0x000fe20000410000 */
[--C-:B------:R-:W-:Y:S02]  /*1920*/  HADD2.F32 R104, -RZ, R34.reuse.H0_H0 ;  /* 0x20000022ff687230 */ /* 0x100fe40000004100 */
[----:B------:R-:W-:Y:S02]  /*1930*/  HADD2.F32 R106, -RZ, R34.H1_H1 ;  /* 0x30000022ff6a7230 */ /* 0x000fe40000004100 */
[----:B------:R-:W-:Y:S01]  /*1940*/  FMUL.FTZ R34, R87, R100 ;  /* 0x0000006457227220 */ /* 0x000fe20000410000 */
[----:B------:R-:W-:Y:S01]  /*1950*/  FMUL.FTZ R91, R91, R103 ;  /* 0x000000675b5b7220 */ /* 0x000fe20000410000 */
[----:B----4-:R-:W-:Y:S02]  /*1960*/  HADD2.F32 R105, -RZ, R35.H1_H1 ;  /* 0x30000023ff697230 */ /* 0x010fe40000004100 */
[----:B------:R-:W-:Y:S01]  /*1970*/  FMUL.FTZ R86, R111, R86 ;  /* 0x000000566f567220 */ /* 0x000fe20000410000 */
[----:B------:R-:W-:-:S02]  /*1980*/  HADD2.F32 R79, -RZ, R32.H0_H0 ;  /* 0x20000020ff4f7230 */ /* 0x000fc40000004100 */
[----:B------:R-:W-:Y:S01]  /*1990*/  FMUL.FTZ R34, R115, R34 ;  /* 0x0000002273227220 */ /* 0x000fe20000410000 */
[----:B------:R-:W-:Y:S01]  /*19a0*/  FMUL.FTZ R91, R116, R91 ;  /* 0x0000005b745b7220 */ /* 0x000fe20000410000 */
[----:B------:R-:W-:Y:S02]  /*19b0*/  HADD2.F32 R102, -RZ, R33.H1_H1 ;  /* 0x30000021ff667230 */ /* 0x000fe40000004100 */
[----:B------:R-:W-:Y:S01]  /*19c0*/  FMUL.FTZ R89, R89, R104 ;  /* 0x0000006859597220 */ /* 0x000fe20000410000 */
[----:B------:R-:W-:Y:S01]  /*19d0*/  FMUL.FTZ R33, R96, R105 ;  /* 0x0000006960217220 */ /* 0x000fe20000410000 */
[----:B------:R-:W-:Y:S01]  /*19e0*/  FADD.FTZ R127, R127, 1 ;  /* 0x3f8000007f7f7421 */ /* 0x000fe20000010000 */
[----:B------:R-:W-:Y:S01]  /*19f0*/  FMUL.FTZ R34, R34, R117 ;  /* 0x0000007522227220 */ /* 0x000fe20000410000 */
[----:B------:R-:W-:Y:S01]  /*1a00*/  FMUL.FTZ R87, R91, R118 ;  /* 0x000000765b577220 */ /* 0x000fe20000410000 */
[----:B------:R-:W-:Y:S01]  /*1a10*/  FMUL.FTZ R32, R85, R79 ;  /* 0x0000004f55207220 */ /* 0x000fe20000410000 */
[----:B------:R-:W-:Y:S01]  /*1a20*/  FMUL.FTZ R89, R112, R89 ;  /* 0x0000005970597220 */ /* 0x000fe20000410000 */
[----:B------:R-:W-:Y:S01]  /*1a30*/  FMUL.FTZ R33, R120, R33 ;  /* 0x0000002178217220 */ /* 0x000fe20000410000 */
[----:B------:R-:W-:Y:S01]  /*1a40*/  MUFU.RCP R140, R140 ;  /* 0x0000008c008c7308 */ /* 0x000fe20000001000 */
[----:B------:R-:W-:Y:S01]  /*1a50*/  FMUL.FTZ R32, R97, R32 ;  /* 0x0000002061207220 */ /* 0x000fe20000410000 */
[----:B------:R-:W-:Y:S01]  /*1a60*/  FMUL.FTZ R113, R86, R113 ;  /* 0x0000007156717220 */ /* 0x000fe20000410000 */
[----:B------:R-:W-:Y:S01]  /*1a70*/  FMUL.FTZ R86, R89, R114 ;  /* 0x0000007259567220 */ /* 0x000fe20000410000 */
[----:B------:R-:W-:Y:S01]  /*1a80*/  FMUL.FTZ R88, R88, R102 ;  /* 0x0000006658587220 */ /* 0x000fe20000410000 */
[----:B------:R-:W-:Y:S01]  /*1a90*/  FMUL.FTZ R32, R32, R109 ;  /* 0x0000006d20207220 */ /* 0x000fe20000410000 */
[----:B------:R-:W-:Y:S01]  /*1aa0*/  FMUL.FTZ R90, R90, R106 ;  /* 0x0000006a5a5a7220 */ /* 0x000fe20000410000 */
[----:B------:R-:W-:Y:S01]  /*1ab0*/  FMUL.FTZ R122, R33, R122 ;  /* 0x0000007a217a7220 */ /* 0x000fe20000410000 */
[----:B------:R-:W-:Y:S01]  /*1ac0*/  MUFU.RCP R120, R139 ;  /* 0x0000008b00787308 */ /* 0x000fe20000001000 */
[----:B0-----:R-:W-:-:S02]  /*1ad0*/  HADD2.F32 R111, -RZ, R28.H1_H1 ;  /* 0x3000001cff6f7230 */ /* 0x001fc40000004100 */
[----:B------:R-:W-:Y:S01]  /*1ae0*/  FMUL.FTZ R88, R119, R88 ;  /* 0x0000005877587220 */ /* 0x000fe20000410000 */
[--C-:B------:R-:W-:Y:S02]  /*1af0*/  HADD2.F32 R117, -RZ, R31.reuse.H0_H0 ;  /* 0x2000001fff757230 */ /* 0x100fe40000004100 */
[----:B------:R-:W-:Y:S01]  /*1b00*/  FMUL.FTZ R90, R123, R90 ;  /* 0x0000005a7b5a7220 */ /* 0x000fe20000410000 */
[----:B------:R-:W-:Y:S02]  /*1b10*/  HADD2.F32 R118, -RZ, R31.H1_H1 ;  /* 0x3000001fff767230 */ /* 0x000fe40000004100 */
[----:B------:R-:W-:Y:S01]  /*1b20*/  FMUL.FTZ R31, R110, R111 ;  /* 0x0000006f6e1f7220 */ /* 0x000fe20000410000 */
[--C-:B------:R-:W-:Y:S01]  /*1b30*/  HADD2.F32 R114, -RZ, R29.reuse.H1_H1 ;  /* 0x3000001dff727230 */ /* 0x100fe20000004100 */
[----:B------:R-:W0:Y:S01]  /*1b40*/  MUFU.RCP R110, R127 ;  /* 0x0000007f006e7308 */ /* 0x000e220000001000 */
[----:B------:R-:W-:Y:S02]  /*1b50*/  HADD2.F32 R109, -RZ, R28.H0_H0 ;  /* 0x2000001cff6d7230 */ /* 0x000fe40000004100 */
[----:B------:R-:W-:Y:S01]  /*1b60*/  FADD.FTZ R28, -R136, 1 ;  /* 0x3f800000881c7421 */ /* 0x000fe20000010100 */
[----:B------:R-:W-:-:S02]  /*1b70*/  HADD2.F32 R112, -RZ, R29.H0_H0 ;  /* 0x2000001dff707230 */ /* 0x000fc40000004100 */
[----:B------:R-:W-:Y:S01]  /*1b80*/  FMUL.FTZ R35, R80, R114 ;  /* 0x0000007250237220 */ /* 0x000fe20000410000 */
[--C-:B------:R-:W-:Y:S02]  /*1b90*/  HADD2.F32 R116, -RZ, R30.reuse.H0_H0 ;  /* 0x2000001eff747230 */ /* 0x100fe40000004100 */
[----:B------:R-:W-:Y:S01]  /*1ba0*/  FMUL.FTZ R29, R108, R109 ;  /* 0x0000006d6c1d7220 */ /* 0x000fe20000410000 */
[----:B------:R-:W-:Y:S02]  /*1bb0*/  HADD2.F32 R108, -RZ, R30.H1_H1 ;  /* 0x3000001eff6c7230 */ /* 0x000fe40000004100 */
        /* <DEDUP_REMOVED lines=10> */
[----:B0-----:R-:W-:Y:S01]  /*1c60*/  FADD.FTZ R124, -R110, 1 ;  /* 0x3f8000006e7c7421 */ /* 0x001fe20000010100 */
[----:B------:R-:W-:Y:S01]  /*1c70*/  FMUL.FTZ R89, R63, R118 ;  /* 0x000000763f597220 */ /* 0x000fe20000410000 */
[----:B------:R-:W-:Y:S01]  /*1c80*/  FADD.FTZ R30, -R138, 1 ;  /* 0x3f8000008a1e7421 */ /* 0x000fe20000010100 */
[----:B------:R-:W-:Y:S01]  /*1c90*/  FADD.FTZ R84, -R120, 1 ;  /* 0x3f80000078547421 */ /* 0x000fe20000010100 */
[----:B------:R-:W-:Y:S01]  /*1ca0*/  FADD.FTZ R90, -R140, 1 ;  /* 0x3f8000008c5a7421 */ /* 0x000fe20000010100 */
[----:B------:R-:W-:Y:S01]  /*1cb0*/  FMUL.FTZ R31, R82, R116 ;  /* 0x00000074521f7220 */ /* 0x000fe20000410000 */
[----:B------:R-:W-:Y:S01]  /*1cc0*/  FMUL.FTZ R35, R93, R108 ;  /* 0x0000006c5d237220 */ /* 0x000fe20000410000 */
[----:B------:R-:W-:Y:S01]  /*1cd0*/  FMUL.FTZ R61, R83, R117 ;  /* 0x00000075533d7220 */ /* 0x000fe20000410000 */
[----:B------:R-:W-:Y:S01]  /*1ce0*/  FMUL.FTZ R33, R33, R134 ;  /* 0x0000008621217220 */ /* 0x000fe20000410000 */
[----:B------:R-:W-:Y:S01]  /*1cf0*/  FFMA.FTZ R124, R101, R124, 1 ;  /* 0x3f800000657c7423 */ /* 0x000fe2000001007c */
[----:B------:R-:W-:Y:S01]  /*1d00*/  FMUL.FTZ R89, R110, R89 ;  /* 0x000000596e597220 */ /* 0x000fe20000410000 */
[----:B------:R-:W-:Y:S01]  /*1d10*/  FFMA.FTZ R30, R135, R30, 1 ;  /* 0x3f800000871e7423 */ /* 0x000fe2000001001e */
        /* <DEDUP_REMOVED lines=12> */
[----:B------:R-:W-:Y:S01]  /*1de0*/  LEA R28, R46, R37, 0x1 ;  /* 0x000000252e1c7211 */ /* 0x000fe200078e08ff */
[----:B------:R-:W0:Y:S01]  /*1df0*/  LDC.64 R96, c[0x0][0x3e8] ;  /* 0x0000fa00ff607b82 */ /* 0x000e220000000a00 */
        /* <DEDUP_REMOVED lines=9> */
[----:B------:R-:W-:Y:S01]  /*1e90*/  HADD2.F32 R29, -RZ, R5.H1_H1 ;  /* 0x30000005ff1d7230 */ /* 0x000fe20000004100 */
[----:B------:R-:W-:Y:S01]  /*1ea0*/  F2FP.F16.F32.PACK_AB R90, R35, R30 ;  /* 0x0000001e235a723e */ /* 0x000fe200000000ff */
[----:B------:R-:W-:Y:S01]  /*1eb0*/  BAR.SYNC.DEFER_BLOCKING 0x0 ;  /* 0x0000000000007b1d */ /* 0x000fe20000010000 */
[----:B------:R-:W-:Y:S01]  /*1ec0*/  LEA R61, R28, R55, 0x4 ;  /* 0x000000371c3d7211 */ /* 0x000fe200078e20ff */
[----:B------:R-:W-:Y:S01]  /*1ed0*/  FMUL.FTZ R140, R99, R140 ;  /* 0x0000008c638c7220 */ /* 0x000fe20000410000 */
[----:B------:R-:W-:Y:S01]  /*1ee0*/  F2FP.F16.F32.PACK_AB R91, R124, R91 ;  /* 0x0000005b7c5b723e */ /* 0x000fe200000000ff */
[----:B------:R-:W-:Y:S01]  /*1ef0*/  FFMA.FTZ R129, R80, R29, R129 ;  /* 0x0000001d50817223 */ /* 0x000fe20000010081 */
[----:B------:R-:W-:Y:S01]  /*1f00*/  FMUL.FTZ R110, R101, R110 ;  /* 0x0000006e656e7220 */ /* 0x000fe20000410000 */
[----:B------:R-:W-:-:S02]  /*1f10*/  HADD2.F32 R37, -RZ, R16.H0_H0 ;  /* 0x20000010ff257230 */ /* 0x000fc40000004100 */
[----:B------:R-:W-:Y:S01]  /*1f20*/  FFMA.FTZ R3, R82, R3, R129 ;  /* 0x0000000352037223 */ /* 0x000fe20000010081 */
[----:B------:R-:W-:Y:S02]  /*1f30*/  HADD2.F32 R119, -RZ, R19.H1_H1 ;  /* 0x30000013ff777230 */ /* 0x000fe40000004100 */
[----:B------:R-:W-:Y:S01]  /*1f40*/  HADD2.F32 R121, -RZ, R12.H1_H1 ;  /* 0x3000000cff797230 */ /* 0x000fe20000004100 */
[C---:B0-----:R-:W-:Y:S01]  /*1f50*/  LEA R96, P0, R2.reuse, R96, 0x1 ;  /* 0x0000006002607211 */ /* 0x041fe200078008ff */
[--C-:B------:R-:W-:Y:S02]  /*1f60*/  HADD2.F32 R123, -RZ, R13.reuse.H0_H0 ;  /* 0x2000000dff7b7230 */ /* 0x100fe40000004100 */
[----:B------:R-:W-:Y:S01]  /*1f70*/  HADD2.F32 R125, -RZ, R13.H1_H1 ;  /* 0x3000000dff7d7230 */ /* 0x000fe20000004100 */
[----:B------:R-:W-:Y:S01]  /*1f80*/  LEA.HI.X R97, R2, R97, R95, 0x1, P0 ;  /* 0x0000006102617211 */ /* 0x000fe200000f0c5f */
[----:B------:R-:W-:Y:S01]  /*1f90*/  HADD2.F32 R2, -RZ, R6.H1_H1 ;  /* 0x30000006ff027230 */ /* 0x000fe20000004100 */
[----:B------:R-:W-:Y:S01]  /*1fa0*/  ISETP.NE.U32.AND P0, PT, RZ, UR6, PT ;  /* 0x00000006ff007c0c */ /* 0x000fe2000bf05070 */
[----:B------:R-:W-:-:S02]  /*1fb0*/  HADD2.F32 R95, -RZ, R18.H0_H0 ;  /* 0x20000012ff5f7230 */ /* 0x000fc40000004100 */
[--C-:B------:R-:W-:Y:S01]  /*1fc0*/  HADD2.F32 R127, -RZ, R14.reuse.H0_H0 ;  /* 0x2000000eff7f7230 */ /* 0x100fe20000004100 */
[----:B------:R-:W-:Y:S01]  /*1fd0*/  ISETP.NE.AND.EX P0, PT, RZ, UR7, PT, P0 ;  /* 0x00000007ff007c0c */ /* 0x000fe2000bf05300 */
[----:B------:R-:W-:Y:S01]  /*1fe0*/  HADD2.F32 R129, -RZ, R14.H1_H1 ;  /* 0x3000000eff817230 */ /* 0x000fe20000004100 */
[----:B------:R0:W-:Y:S01]  /*1ff0*/  STS.128 [R61], R84 ;  /* 0x000000543d007388 */ /* 0x0001e20000000c00 */
[----:B------:R-:W-:-:S03]  /*2000*/  HADD2.F32 R131, -RZ, R15.H0_H0 ;  /* 0x2000000fff837230 */ /* 0x000fc60000004100 */
[----:B------:R1:W-:Y:S01]  /*2010*/  STS.128 [R61+0x10], R88 ;  /* 0x000010583d007388 */ /* 0x0003e20000000c00 */
[----:B------:R-:W-:-:S03]  /*2020*/  NOP ;  /* 0x0000000000007918 */ /* 0x000fc60000000000 */
[----:B------:R-:W2:Y:S04]  /*2030*/  LDS.128 R28, [R59] ;  /* 0x000000003b1c7984 */ /* 0x000ea80000000c00 */
[----:B------:R-:W3:Y:S01]  /*2040*/  LDS.128 R32, [R59+0x200] ;  /* 0x000200003b207984 */ /* 0x000ee20000000c00 */
[----:B0-----:R-:W-:Y:S01]  /*2050*/  FMUL.FTZ R84, R93, R120 ;  /* 0x000000785d547220 */ /* 0x001fe20000410000 */
[----:B------:R-:W-:Y:S01]  /*2060*/  FMUL.FTZ R86, R83, R140 ;  /* 0x0000008c53567220 */ /* 0x000fe20000410000 */
[----:B------:R-:W-:Y:S02]  /*2070*/  HADD2.F32 R87, -RZ, R17.H0_H0 ;  /* 0x20000011ff577230 */ /* 0x000fe40000004100 */
[----:B------:R-:W-:Y:S01]  /*2080*/  FFMA.FTZ R3, R84, R2, R3 ;  /* 0x0000000254037223 */ /* 0x000fe20000010003 */
[----:B------:R-:W-:Y:S01]  /*2090*/  HADD2.F32 R2, -RZ, R7.H0_H0 ;  /* 0x20000007ff027230 */ /* 0x000fe20000004100 */
[----:B-1----:R-:W0:Y:S01]  /*20a0*/  LDC R90, c[0x0][0x21c] ;  /* 0x00008700ff5a7b82 */ /* 0x002e220000000800 */
[----:B------:R-:W-:-:S02]  /*20b0*/  HADD2.F32 R89, -RZ, R17.H1_H1 ;  /* 0x30000011ff597230 */ /* 0x000fc40000004100 */
[----:B------:R-:W-:Y:S01]  /*20c0*/  FMUL.FTZ R88, R63, R110 ;  /* 0x0000006e3f587220 */ /* 0x000fe20000410000 */
[----:B------:R-:W-:Y:S02]  /*20d0*/  HADD2.F32 R85, -RZ, R16.H1_H1 ;  /* 0x30000010ff557230 */ /* 0x000fe40000004100 */
[----:B------:R-:W-:Y:S01]  /*20e0*/  FFMA.FTZ R17, R86, R2, R3 ;  /* 0x0000000256117223 */ /* 0x000fe20000010003 */
[----:B------:R-:W-:-:S04]  /*20f0*/  IMAD.WIDE R2, R58, 0x10, R96 ;  /* 0x000000103a027825 */ /* 0x000fc800078e0260 */
[----:B------:R-:W-:Y:S02]  /*2100*/  HADD2.F32 R16, -RZ, R7.H1_H1 ;  /* 0x30000007ff107230 */ /* 0x000fe40000004100 */
[----:B------:R-:W-:Y:S02]  /*2110*/  HADD2.F32 R91, -RZ, R18.H1_H1 ;  /* 0x30000012ff5b7230 */ /* 0x000fe40000004100 */
[----:B------:R-:W-:Y:S02]  /*2120*/  HADD2.F32 R93, -RZ, R19.H0_H0 ;  /* 0x20000013ff5d7230 */ /* 0x000fe40000004100 */
[----:B------:R-:W-:Y:S01]  /*2130*/  FFMA.FTZ R63, R88, R16, R17 ;  /* 0x00000010583f7223 */ /* 0x000fe20000010011 */
[----:B------:R-:W-:Y:S01]  /*2140*/  HADD2.F32 R83, -RZ, R12.H0_H0 ;  /* 0x2000000cff537230 */ /* 0x000fe20000004100 */
[----:B--2---:R1:W-:Y:S04]  /*2150*/  STG.E.128 desc[UR12][R2.64+-0x800], R28 ;  /* 0xfff8001c02007986 */ /* 0x0043e8000c101d0c */
[----:B---3--:R1:W-:Y:S01]  /*2160*/  STG.E.128 desc[UR12][R2.64+-0x600], R32 ;  /* 0xfffa002002007986 */ /* 0x0083e2000c101d0c */
        /* <DEDUP_REMOVED lines=23> */
[----:B------:R-:W-:Y:S01]  /*22e0*/  IMAD R36, R38, UR8, RZ ;  /* 0x0000000826247c24 */ /* 0x000fe2000f8e02ff */
[----:B------:R-:W-:-:S02]  /*22f0*/  F2FP.F16.F32.PACK_AB R28, R69, R28 ;  /* 0x0000001c451c723e */ /* 0x000fc400000000ff */
[----:B------:R-:W-:Y:S01]  /*2300*/  F2FP.F16.F32.PACK_AB R35, R110, R35 ;  /* 0x000000236e23723e */ /* 0x000fe200000000ff */
[----:B------:R-:W-:Y:S01]  /*2310*/  IMAD R65, R39, UR9, R36 ;  /* 0x0000000927417c24 */ /* 0x000fe2000f8e0224 */
[----:B------:R-:W-:Y:S01]  /*2320*/  F2FP.F16.F32.PACK_AB R34, R3, R34 ;  /* 0x000000220322723e */ /* 0x000fe200000000ff */
[----:B------:R2:W-:Y:S01]  /*2330*/  STS.128 [R61], R28 ;  /* 0x0000001c3d007388 */ /* 0x0005e20000000c00 */
[----:B------:R-:W-:Y:S01]  /*2340*/  F2FP.F16.F32.PACK_AB R33, R114, R33 ;  /* 0x000000217221723e */ /* 0x000fe200000000ff */
[----:B------:R-:W-:Y:S01]  /*2350*/  IMAD.WIDE.U32 R2, R39, UR8, R20 ;  /* 0x0000000827027c25 */ /* 0x000fe2000f8e0014 */
[----:B------:R-:W-:-:S04]  /*2360*/  F2FP.F16.F32.PACK_AB R32, R75, R32 ;  /* 0x000000204b20723e */ /* 0x000fc800000000ff */
[----:B------:R-:W-:Y:S01]  /*2370*/  IADD3 R3, R3, R65, RZ ;  /* 0x0000004103037210 */ /* 0x000fe20007ffe0ff */
[----:B------:R-:W-:Y:S01]  /*2380*/  STS.128 [R61+0x10], R32 ;  /* 0x000010203d007388 */ /* 0x000fe20000000c00 */
[----:B------:R-:W-:-:S03]  /*2390*/  NOP ;  /* 0x0000000000007918 */ /* 0x000fc60000000000 */
[----:B------:R-:W3:Y:S01]  /*23a0*/  LDS.128 R12, [R59] ;  /* 0x000000003b0c7984 */ /* 0x000ee20000000c00 */
[C---:B-1----:R-:W-:Y:S02]  /*23b0*/  IMAD R36, R96.reuse, UR15, RZ ;  /* 0x0000000f60247c24 */ /* 0x042fe4000f8e02ff */
[----:B------:R-:W-:Y:S01]  /*23c0*/  IMAD.WIDE.U32 R2, R96, UR14, R2 ;  /* 0x0000000e60027c25 */ /* 0x000fe2000f8e0002 */
[----:B------:R-:W1:Y:S03]  /*23d0*/  LDS.128 R16, [R59+0x200] ;  /* 0x000200003b107984 */ /* 0x000e660000000c00 */
[----:B--2---:R-:W-:Y:S01]  /*23e0*/  IMAD R29, R97, UR14, R36 ;  /* 0x0000000e611d7c24 */ /* 0x004fe2000f8e0224 */
[----:B------:R-:W-:-:S04]  /*23f0*/  LEA R28, P0, R2, UR6, 0x1 ;  /* 0x00000006021c7c11 */ /* 0x000fc8000f8008ff */
[----:B------:R-:W-:-:S04]  /*2400*/  IADD3 R3, R3, R29, RZ ;  /* 0x0000001d03037210 */ /* 0x000fc80007ffe0ff */
[----:B------:R-:W-:-:S03]  /*2410*/  LEA.HI.X R29, R2, UR7, R3, 0x1, P0 ;  /* 0x00000007021d7c11 */ /* 0x000fc600080f0c03 */
[----:B------:R-:W-:-:S05]  /*2420*/  IMAD.WIDE R2, R58, 0x10, R28 ;  /* 0x000000103a027825 */ /* 0x000fca00078e021c */
[----:B---3--:R2:W-:Y:S04]  /*2430*/  STG.E.128 desc[UR12][R2.64+-0x800], R12 ;  /* 0xfff8000c02007986 */ /* 0x0085e8000c101d0c */
[----:B-1----:R2:W-:Y:S02]  /*2440*/  STG.E.128 desc[UR12][R2.64+-0x600], R16 ;  /* 0xfffa001002007986 */ /* 0x0025e4000c101d0c */
.L_x_6019:
[----:B0-----:R-:W-:Y:S01]  /*2450*/  ISETP.GE.AND P0, PT, R90, 0x1, PT ;  /* 0x000000015a00780c */ /* 0x001fe20003f06270 */
[----:B------:R-:W-:Y:S01]  /*2460*/  BAR.SYNC.DEFER_BLOCKING 0x0 ;  /* 0x0000000000007b1d */ /* 0x000fe20000010000 */
[----:B------:R-:W-:Y:S01]  /*2470*/  HFMA2.MMA R115, -RZ, RZ, 0, 0 ;  /* 0x00000000ff737435 */ /* 0x000fe200000001ff */
[--C-:B-----5:R-:W-:Y:S01]  /*2480*/  FADD.FTZ R118, R91, R40.reuse ;  /* 0x000000285b767221 */ /* 0x120fe20000010000 */
[----:B------:R-:W-:Y:S01]  /*2490*/  HFMA2.MMA R113, -RZ, RZ, 0, 0 ;  /* 0x00000000ff717435 */ /* 0x000fe200000001ff */
[--C-:B------:R-:W-:Y:S01]  /*24a0*/  FADD.FTZ R122, R85, R40.reuse ;  /* 0x00000028557a7221 */ /* 0x100fe20000010000 */
[----:B------:R-:W-:Y:S01]  /*24b0*/  HFMA2.MMA R111, -RZ, RZ, 0, 0 ;  /* 0x00000000ff6f7435 */ /* 0x000fe200000001ff */
[--C-:B------:R-:W-:Y:S01]  /*24c0*/  FADD.FTZ R97, R87, R40.reuse ;  /* 0x0000002857617221 */ /* 0x100fe20000010000 */
[----:B------:R-:W-:Y:S01]  /*24d0*/  HFMA2.MMA R109, -RZ, RZ, 0, 0 ;  /* 0x00000000ff6d7435 */ /* 0x000fe200000001ff */
[--C-:B------:R-:W-:Y:S01]  /*24e0*/  FADD.FTZ R120, R89, R40.reuse ;  /* 0x0000002859787221 */ /* 0x100fe20000010000 */
[----:B------:R-:W-:Y:S01]  /*24f0*/  HFMA2.MMA R107, -RZ, RZ, 0, 0 ;  /* 0x00000000ff6b7435 */ /* 0x000fe200000001ff */
[--C-:B------:R-:W-:Y:S01]  /*2500*/  FADD.FTZ R91, R83, R40.reuse ;  /* 0x00000028535b7221 */ /* 0x100fe20000010000 */
[----:B------:R-:W-:Y:S01]  /*2510*/  HFMA2.MMA R105, -RZ, RZ, 0, 0 ;  /* 0x00000000ff697435 */ /* 0x000fe200000001ff */
[----:B------:R-:W-:Y:S01]  /*2520*/  MOV R117, RZ ;  /* 0x000000ff00757202 */ /* 0x000fe20000000f00 */
[----:B------:R-:W-:Y:S01]  /*2530*/  HFMA2.MMA R103, -RZ, RZ, 0, 0 ;  /* 0x00000000ff677435 */ /* 0x000fe200000001ff */
[----:B------:R-:W-:Y:S01]  /*2540*/  MOV R136, RZ ;  /* 0x000000ff00887202 */ /* 0x000fe20000000f00 */
[----:B------:R-:W-:Y:S01]  /*2550*/  HFMA2.MMA R101, -RZ, RZ, 0, 0 ;  /* 0x00000000ff657435 */ /* 0x000fe200000001ff */
[----:B------:R-:W-:Y:S01]  /*2560*/  MOV R134, RZ ;  /* 0x000000ff00867202 */ /* 0x000fe20000000f00 */
[--C-:B------:R-:W-:Y:S01]  /*2570*/  FADD.FTZ R99, R37, R40.reuse ;  /* 0x0000002825637221 */ /* 0x100fe20000010000 */
        /* <DEDUP_REMOVED lines=33> */
[----:B------:R-:W-:Y:S01]  /*2790*/  MOV R90, RZ ;  /* 0x000000ff005a7202 */ /* 0x000fe20000000f00 */
[----:B------:R-:W-:Y:S01]  /*27a0*/  UMOV UR5, URZ ;  /* 0x0000003f00057c82 */ /* 0x000fe20008000000 */
[----:B------:R-:W-:Y:S01]  /*27b0*/  MOV R117, RZ ;  /* 0x000000ff00757202 */ /* 0x000fe20000000f00 */
[----:B------:R-:W-:Y:S01]  /*27c0*/  UMOV UR6, URZ ;  /* 0x0000003f00067c82 */ /* 0x000fe20008000000 */
[----:B------:R-:W-:Y:S01]  /*27d0*/  ULDC UR28, c[0x0][0x224] ;  /* 0x00008900001c7ab9 */ /* 0x000fe20000000800 */
[----:B------:R-:W-:Y:S01]  /*27e0*/  ULDC UR29, c[0x0][0x21c] ;  /* 0x00008700001d7ab9 */ /* 0x000fe20000000800 */
[----:B------:R-:W-:Y:S01]  /*27f0*/  ULDC UR9, c[0x0][0x218] ;  /* 0x0000860000097ab9 */ /* 0x000fe20000000800 */
[----:B-1----:R-:W1:Y:S01]  /*2800*/  LDC.64 R28, c[0x0][0x2d0] ;  /* 0x0000b400ff1c7b82 */ /* 0x002e620000000a00 */
        /* <DEDUP_REMOVED lines=8> */
[----:B------:R-:W4:Y:S08]  /*2890*/  LDC.64 R32, c[0x0][0x348] ;  /* 0x0000d200ff207b82 */ /* 0x000f300000000a00 */
[----:B------:R-:W0:Y:S02]  /*28a0*/  LDC.64 R34, c[0x0][0x360] ;  /* 0x0000d800ff227b82 */ /* 0x000e240000000a00 */
.L_x_6064:
[----:B------:R-:W-:Y:S01]  /*28b0*/  SHF.R.S32.HI R131, RZ, 0x1f, R90 ;  /* 0x0000001fff837819 */ /* 0x000fe2000001145a */
[----:B0-23--:R-:W-:Y:S02]  /*28c0*/  IMAD R12, R38, UR10, RZ ;  /* 0x0000000a260c7c24 */ /* 0x00dfe4000f8e02ff */
[----:B------:R-:W-:-:S04]  /*28d0*/  IMAD.WIDE.U32 R2, R39, UR10, RZ ;  /* 0x0000000a27027c25 */ /* 0x000fc8000f8e00ff */
[----:B------:R-:W-:Y:S02]  /*28e0*/  IMAD R17, R131, UR18, RZ ;  /* 0x0000001283117c24 */ /* 0x000fe4000f8e02ff */
[----:B------:R-:W-:Y:S02]  /*28f0*/  IMAD R13, R39, UR11, R12 ;  /* 0x0000000b270d7c24 */ /* 0x000fe4000f8e020c */
[----:B------:R-:W-:-:S03]  /*2900*/  IMAD.WIDE.U32 R14, R90, UR18, RZ ;  /* 0x000000125a0e7c25 */ /* 0x000fc6000f8e00ff */
[----:B------:R-:W-:Y:S01]  /*2910*/  IADD3 R3, R3, R13, RZ ;  /* 0x0000000d03037210 */ /* 0x000fe20007ffe0ff */
        /* <DEDUP_REMOVED lines=10> */
[----:B------:R-:W-:Y:S01]  /*29c0*/  LEA.HI.X R37, R12, R29, R13, 0x2, P0 ;  /* 0x0000001d0c257211 */ /* 0x000fe200000f140d */
[----:B------:R-:W2:Y:S04]  /*29d0*/  LDG.E.128 R16, desc[UR12][R2.64+0x200] ;  /* 0x0002000c02107981 */ /* 0x000ea8000c1e1d00 */
[----:B------:R1:W4:Y:S04]  /*29e0*/  LDG.E.128 R12, desc[UR12][R2.64] ;  /* 0x0000000c020c7981 */ /* 0x000328000c1e1d00 */
[----:B------:R3:W2:Y:S01]  /*29f0*/  LDG.E R65, desc[UR12][R36.64] ;  /* 0x0000000c24417981 */ /* 0x0006a2000c1e1900 */
[----:B------:R-:W-:-:S02]  /*2a00*/  IMAD R140, R38, UR20, RZ ;  /* 0x00000014268c7c24 */ /* 0x000fc4000f8e02ff */
[----:B------:R-:W-:-:S04]  /*2a10*/  IMAD.WIDE.U32 R138, R39, UR20, RZ ;  /* 0x00000014278a7c25 */ /* 0x000fc8000f8e00ff */
[----:B------:R-:W-:-:S05]  /*2a20*/  IMAD R119, R39, UR21, R140 ;  /* 0x0000001527777c24 */ /* 0x000fca000f8e028c */
[----:B------:R-:W-:Y:S02]  /*2a30*/  IADD3 R139, R139, R119, RZ ;  /* 0x000000778b8b7210 */ /* 0x000fe40007ffe0ff */
[----:B------:R-:W-:Y:S01]  /*2a40*/  IADD3 R119, R56, -0x1, RZ ;  /* 0xffffffff38777810 */ /* 0x000fe20007ffe0ff */
[----:B------:R-:W-:-:S03]  /*2a50*/  IMAD R123, R131, UR22, RZ ;  /* 0x00000016837b7c24 */ /* 0x000fc6000f8e02ff */
[----:B------:R-:W-:Y:S01]  /*2a60*/  LEA.HI R121, R119, R119, RZ, 0x1 ;  /* 0x0000007777797211 */ /* 0x000fe200078f08ff */
[C---:B------:R-:W-:Y:S02]  /*2a70*/  IMAD R123, R90.reuse, UR23, R123 ;  /* 0x000000175a7b7c24 */ /* 0x040fe4000f8e027b */
[----:B-1----:R-:W-:Y:S01]  /*2a80*/  IMAD.WIDE.U32 R2, R90, UR22, R138 ;  /* 0x000000165a027c25 */ /* 0x002fe2000f8e008a */
[----:B---3--:R-:W-:-:S04]  /*2a90*/  LOP3.LUT R36, R121, 0xfffffe, RZ, 0xc0, !PT ;  /* 0x00fffffe79247812 */ /* 0x008fc800078ec0ff */
[----:B------:R-:W-:Y:S02]  /*2aa0*/  IADD3 R3, R3, R123, RZ ;  /* 0x0000007b03037210 */ /* 0x000fe40007ffe0ff */
[----:B------:R-:W-:Y:S02]  /*2ab0*/  LEA R140, P1, R2, R30, 0x2 ;  /* 0x0000001e028c7211 */ /* 0x000fe400078210ff */
[----:B------:R-:W-:Y:S02]  /*2ac0*/  IADD3 R119, R119, -R36, RZ ;  /* 0x8000002477777210 */ /* 0x000fe40007ffe0ff */
[----:B------:R-:W-:Y:S02]  /*2ad0*/  SHF.L.U32 R36, R44, 0x1, RZ ;  /* 0x000000012c247819 */ /* 0x000fe400000006ff */
[----:B------:R-:W-:Y:S02]  /*2ae0*/  LEA.HI.X R141, R2, R31, R3, 0x2, P1 ;  /* 0x0000001f028d7211 */ /* 0x000fe400008f1403 */
[----:B------:R-:W-:-:S02]  /*2af0*/  LOP3.LUT R3, R36, 0xffffffc0, RZ, 0xc0, !PT ;  /* 0xffffffc024037812 */ /* 0x000fc400078ec0ff */
[C---:B------:R-:W-:Y:S02]  /*2b00*/  ISETP.NE.AND P1, PT, R44.reuse, RZ, PT ;  /* 0x000000ff2c00720c */ /* 0x040fe40003f25270 */
[----:B------:R-:W-:Y:S02]  /*2b10*/  IADD3 R121, R44, 0x200, RZ ;  /* 0x000002002c797810 */ /* 0x000fe40007ffe0ff */
[----:B------:R-:W-:Y:S02]  /*2b20*/  LEA R36, R119, R90, 0x8 ;  /* 0x0000005a77247211 */ /* 0x000fe400078e40ff */
[----:B------:R-:W-:Y:S02]  /*2b30*/  IADD3 R2, R46, R46, R3 ;  /* 0x0000002e2e027210 */ /* 0x000fe40007ffe003 */
[----:B------:R-:W-:-:S04]  /*2b40*/  LOP3.LUT P0, RZ, R44, 0x1f, RZ, 0xc0, !PT ;  /* 0x0000001f2cff7812 */ /* 0x000fc8000780c0ff */
[----:B------:R-:W-:-:S13]  /*2b50*/  ISETP.LT.OR P2, PT, R56, 0x2, P0 ;  /* 0x000000023800780c */ /* 0x000fda0000741670 */
[----:B------:R-:W1:Y:S01]  /*2b60*/  @!P2 LDC R139, c[0x0][0x21c] ;  /* 0x00008700ff8bab82 */ /* 0x000e620000000800 */
[----:B------:R-:W-:Y:S01]  /*2b70*/  @!P2 IADD3 R3, R56, -0x2, RZ ;  /* 0xfffffffe3803a810 */ /* 0x000fe20007ffe0ff */
[--C-:B------:R-:W-:Y:S02]  /*2b80*/  HADD2.F32 R160, -RZ, R8.reuse.H0_H0 ;  /* 0x20000008ffa07230 */ /* 0x100fe40000004100 */
[----:B------:R-:W-:Y:S02]  /*2b90*/  HADD2.F32 R159, -RZ, R8.H1_H1 ;  /* 0x30000008ff9f7230 */ /* 0x000fe40000004100 */
[--C-:B------:R-:W-:Y:S02]  /*2ba0*/  HADD2.F32 R158, -RZ, R9.reuse.H0_H0 ;  /* 0x20000009ff9e7230 */ /* 0x100fe40000004100 */
[----:B------:R-:W-:Y:S01]  /*2bb0*/  FMUL.FTZ R206, R99, R160 ;  /* 0x000000a063ce7220 */ /* 0x000fe20000410000 */
[----:B------:R-:W-:Y:S01]  /*2bc0*/  FMUL.FTZ R204, R122, R159 ;  /* 0x0000009f7acc7220 */ /* 0x000fe20000410000 */
[----:B------:R-:W-:-:S02]  /*2bd0*/  HADD2.F32 R157, -RZ, R9.H1_H1 ;  /* 0x30000009ff9d7230 */ /* 0x000fc40000004100 */
[----:B------:R-:W-:Y:S01]  /*2be0*/  FMUL.FTZ R200, R97, R158 ;  /* 0x0000009e61c87220 */ /* 0x000fe20000410000 */
[----:B------:R-:W-:Y:S02]  /*2bf0*/  HADD2.F32 R156, -RZ, R10.H0_H0 ;  /* 0x2000000aff9c7230 */ /* 0x000fe40000004100 */
[----:B------:R-:W-:Y:S01]  /*2c00*/  FMUL.FTZ R198, R120, R157 ;  /* 0x0000009d78c67220 */ /* 0x000fe20000410000 */
[----:B-1----:R-:W-:Y:S01]  /*2c10*/  @!P2 IMAD R139, R3, R139, R90 ;  /* 0x0000008b038ba224 */ /* 0x002fe200078e025a */
[----:B------:R-:W-:-:S03]  /*2c20*/  MOV R3, RZ ;  /* 0x000000ff00037202 */ /* 0x000fc60000000f00 */
[----:B------:R-:W-:-:S04]  /*2c30*/  @!P2 IMAD.WIDE R138, R139, 0x8, R26 ;  /* 0x000000088b8aa825 */ /* 0x000fc800078e021a */
[----:B------:R-:W-:Y:S01]  /*2c40*/  FMUL.FTZ R194, R95, R156 ;  /* 0x0000009c5fc27220 */ /* 0x000fe20000410000 */
[----:B------:R-:W-:Y:S02]  /*2c50*/  HADD2.F32 R155, -RZ, R10.H1_H1 ;  /* 0x3000000aff9b7230 */ /* 0x000fe40000004100 */
[----:B------:R-:W-:-:S03]  /*2c60*/  HADD2.F32 R154, -RZ, R11.H0_H0 ;  /* 0x2000000bff9a7230 */ /* 0x000fc60000004100 */
        /* <DEDUP_REMOVED lines=22> */
[----:B--2---:R-:W-:-:S03]  /*2dd0*/  FMUL.FTZ R162, R65, 1.4426950216293334961 ;  /* 0x3fb8aa3b41a27820 */ /* 0x004fc60000410000 */
[----:B------:R-:W-:Y:S01]  /*2de0*/  STS.128 [R59+0x200], R16 ;  /* 0x000200103b007388 */ /* 0x000fe20000000c00 */
[----:B------:R-:W-:Y:S01]  /*2df0*/  NOP ;  /* 0x0000000000007918 */ /* 0x000fe20000000000 */
[----:B-1----:R-:W-:Y:S01]  /*2e00*/  SEL R12, R36, R121, !P1 ;  /* 0x00000079240c7207 */ /* 0x002fe20004800000 */
[----:B------:R-:W-:Y:S01]  /*2e10*/  FMUL.FTZ R37, R99, R162 ;  /* 0x000000a263257220 */ /* 0x000fe20000410000 */
[-C--:B------:R-:W-:Y:S01]  /*2e20*/  LEA R36, R2, R55.reuse, 0x4 ;  /* 0x0000003702247211 */ /* 0x080fe200078e20ff */
[----:B------:R-:W5:Y:S01]  /*2e30*/  LDG.E R203, desc[UR12][R140.64] ;  /* 0x0000000c8ccb7981 */ /* 0x000f62000c1e1900 */
[----:B------:R-:W-:-:S03]  /*2e40*/  LEA R142, R12, R55, 0x2 ;  /* 0x000000370c8e7211 */ /* 0x000fc600078e10ff */
[----:B------:R-:W1:Y:S01]  /*2e50*/  LDS.128 R12, [R36] ;  /* 0x00000000240c7984 */ /* 0x000e620000000c00 */
[----:B------:R-:W2:Y:S03]  /*2e60*/  MUFU.EX2 R37, R37 ;  /* 0x0000002500257308 */ /* 0x000ea60000000800 */
[----:B------:R3:W4:Y:S01]  /*2e70*/  LDS.128 R16, [R36+0x10] ;  /* 0x0000100024107984 */ /* 0x0007220000000c00 */
[-C--:B------:R-:W-:Y:S01]  /*2e80*/  FMUL.FTZ R164, R122, R162.reuse ;  /* 0x000000a27aa47220 */ /* 0x080fe20000410000 */
[-C--:B------:R-:W-:Y:S01]  /*2e90*/  FMUL.FTZ R163, R97, R162.reuse ;  /* 0x000000a261a37220 */ /* 0x080fe20000410000 */
[-C--:B------:R-:W-:Y:S01]  /*2ea0*/  FMUL.FTZ R165, R120, R162.reuse ;  /* 0x000000a278a57220 */ /* 0x080fe20000410000 */
[----:B--2---:R2:W-:Y:S03]  /*2eb0*/  STS [R142+0x1d10], R37 ;  /* 0x001d10258e007388 */ /* 0x0045e60000000800 */
[----:B------:R-:W0:Y:S01]  /*2ec0*/  MUFU.EX2 R164, R164 ;  /* 0x000000a400a47308 */ /* 0x000e220000000800 */
[-C--:B------:R-:W-:Y:S01]  /*2ed0*/  FMUL.FTZ R167, R95, R162.reuse ;  /* 0x000000a25fa77220 */ /* 0x080fe20000410000 */
[----:B------:R-:W-:Y:S01]  /*2ee0*/  HFMA2.MMA R2, -RZ, RZ, 1.875, 0 ;  /* 0x3f800000ff027435 */ /* 0x000fe200000001ff */
[----:B------:R-:W-:Y:S06]  /*2ef0*/  BAR.SYNC.DEFER_BLOCKING 0x0 ;  /* 0x0000000000007b1d */ /* 0x000fec0000010000 */
[----:B------:R-:W2:Y:S01]  /*2f00*/  MUFU.EX2 R163, R163 ;  /* 0x000000a300a37308 */ /* 0x000ea20000000800 */
[-C--:B------:R-:W-:Y:S01]  /*2f10*/  FMUL.FTZ R176, R118, R162.reuse ;  /* 0x000000a276b07220 */ /* 0x080fe20000410000 */
[----:B------:R-:W-:-:S06]  /*2f20*/  FMUL.FTZ R175, R93, R162 ;  /* 0x000000a25daf7220 */ /* 0x000fcc0000410000 */
[----:B------:R-:W4:Y:S01]  /*2f30*/  MUFU.EX2 R165, R165 ;  /* 0x000000a500a57308 */ /* 0x000f220000000800 */
[--C-:B-1----:R-:W-:Y:S02]  /*2f40*/  HADD2.F32 R119, -RZ, R12.reuse.H0_H0 ;  /* 0x2000000cff777230 */ /* 0x102fe40000004100 */
[----:B------:R-:W-:Y:S02]  /*2f50*/  HADD2.F32 R125, -RZ, R12.H1_H1 ;  /* 0x3000000cff7d7230 */ /* 0x000fe40000004100 */
[----:B------:R-:W-:-:S03]  /*2f60*/  HADD2.F32 R123, -RZ, R13.H0_H0 ;  /* 0x2000000dff7b7230 */ /* 0x000fc60000004100 */
[----:B------:R-:W1:Y:S01]  /*2f70*/  MUFU.EX2 R167, R167 ;  /* 0x000000a700a77308 */ /* 0x000e620000000800 */
[----:B------:R-:W-:Y:S01]  /*2f80*/  FMUL.FTZ R236, R119, R206 ;  /* 0x000000ce77ec7220 */ /* 0x000fe20000410000 */
[----:B------:R-:W-:Y:S01]  /*2f90*/  FMUL.FTZ R207, R125, R204 ;  /* 0x000000cc7dcf7220 */ /* 0x000fe20000410000 */
[----:B------:R-:W-:Y:S01]  /*2fa0*/  HADD2.F32 R129, -RZ, R13.H1_H1 ;  /* 0x3000000dff817230 */ /* 0x000fe20000004100 */
[----:B------:R1:W5:Y:S01]  /*2fb0*/  @!P2 LDG.E.64 R2, desc[UR12][R138.64] ;  /* 0x0000000c8a02a981 */ /* 0x000362000c1e1b00 */
[--C-:B------:R-:W-:Y:S02]  /*2fc0*/  HADD2.F32 R127, -RZ, R14.reuse.H0_H0 ;  /* 0x2000000eff7f7230 */ /* 0x100fe40000004100 */
[----:B------:R-:W-:Y:S01]  /*2fd0*/  FMUL.FTZ R224, R123, R200 ;  /* 0x000000c87be07220 */ /* 0x000fe20000410000 */
[----:B------:R-:W-:Y:S01]  /*2fe0*/  HADD2.F32 R135, -RZ, R14.H1_H1 ;  /* 0x3000000eff877230 */ /* 0x000fe20000004100 */
[----:B------:R-:W1:Y:S01]  /*2ff0*/  MUFU.EX2 R176, R176 ;  /* 0x000000b000b07308 */ /* 0x000e620000000800 */
[-C--:B0-----:R-:W-:Y:S01]  /*3000*/  FMUL.FTZ R14, R37, R164.reuse ;  /* 0x000000a4250e7220 */ /* 0x081fe20000410000 */
[----:B------:R-:W-:Y:S01]  /*3010*/  FFMA.FTZ R12, R236, R164, R207 ;  /* 0x000000a4ec0c7223 */ /* 0x000fe200000100cf */
[----:B------:R-:W-:Y:S01]  /*3020*/  ISETP.NE.AND P2, PT, R44, 0x3f, PT ;  /* 0x0000003f2c00780c */ /* 0x000fe20003f45270 */
[----:B------:R-:W-:Y:S01]  /*3030*/  FMUL.FTZ R184, R116, R162 ;  /* 0x000000a274b87220 */ /* 0x000fe20000410000 */
[----:B---3--:R-:W-:Y:S01]  /*3040*/  FMUL.FTZ R36, R129, R198 ;  /* 0x000000c681247220 */ /* 0x008fe20000410000 */
[C---:B--2---:R-:W-:Y:S01]  /*3050*/  FMUL.FTZ R14, R163.reuse, R14 ;  /* 0x0000000ea30e7220 */ /* 0x044fe20000410000 */
[----:B------:R-:W-:Y:S01]  /*3060*/  FFMA.FTZ R12, R163, R12, R224 ;  /* 0x0000000ca30c7223 */ /* 0x000fe200000100e0 */
[----:B------:R-:W0:Y:S01]  /*3070*/  MUFU.EX2 R175, R175 ;  /* 0x000000af00af7308 */ /* 0x000e220000000800 */
[----:B------:R-:W-:Y:S01]  /*3080*/  FMUL.FTZ R183, R91, R162 ;  /* 0x000000a25bb77220 */ /* 0x000fe20000410000 */
[----:B------:R-:W-:Y:S01]  /*3090*/  FMUL.FTZ R222, R127, R194 ;  /* 0x000000c27fde7220 */ /* 0x000fe20000410000 */
[C---:B----4-:R-:W-:Y:S01]  /*30a0*/  FMUL.FTZ R14, R165.reuse, R14 ;  /* 0x0000000ea50e7220 */ /* 0x050fe20000410000 */
[----:B------:R-:W-:Y:S01]  /*30b0*/  FFMA.FTZ R12, R165, R12, R36 ;  /* 0x0000000ca50c7223 */ /* 0x000fe20000010024 */
[----:B------:R-:W-:-:S03]  /*30c0*/  FMUL.FTZ R177, R114, R162 ;  /* 0x000000a272b17220 */ /* 0x000fc60000410000 */
[----:B------:R-:W2:Y:S01]  /*30d0*/  MUFU.EX2 R184, R184 ;  /* 0x000000b800b87308 */ /* 0x000ea20000000800 */
[--C-:B------:R-:W-:Y:S02]  /*30e0*/  HADD2.F32 R133, -RZ, R15.reuse.H0_H0 ;  /* 0x2000000fff857230 */ /* 0x100fe40000004100 */
[----:B------:R-:W-:Y:S01]  /*30f0*/  FMUL.FTZ R205, R135, R188 ;  /* 0x000000bc87cd7220 */ /* 0x000fe20000410000 */
[C---:B-1----:R-:W-:Y:S01]  /*3100*/  FMUL.FTZ R13, R167.reuse, R14 ;  /* 0x0000000ea70d7220 */ /* 0x042fe20000410000 */
[----:B------:R-:W-:Y:S01]  /*3110*/  FFMA.FTZ R12, R167, R12, R222 ;  /* 0x0000000ca70c7223 */ /* 0x000fe200000100de */
[----:B------:R-:W-:Y:S02]  /*3120*/  FMUL.FTZ R187, R89, R162 ;  /* 0x000000a259bb7220 */ /* 0x000fe40000410000 */
[----:B------:R-:W1:Y:S01]  /*3130*/  MUFU.EX2 R183, R183 ;  /* 0x000000b700b77308 */ /* 0x000e620000000800 */
[----:B------:R-:W-:Y:S01]  /*3140*/  @P2 LEA R214, R44, R55, 0x2 ;  /* 0x000000372cd62211 */ /* 0x000fe200078e10ff */
[----:B------:R-:W-:-:S02]  /*3150*/  HADD2.F32 R138, -RZ, R15.H1_H1 ;  /* 0x3000000fff8a7230 */ /* 0x000fc40000004100 */
[----:B------:R-:W-:Y:S01]  /*3160*/  FMUL.FTZ R238, R133, R182 ;  /* 0x000000b685ee7220 */ /* 0x000fe20000410000 */
[C---:B------:R-:W-:Y:S01]  /*3170*/  FMUL.FTZ R14, R176.reuse, R13 ;  /* 0x0000000db00e7220 */ /* 0x040fe20000410000 */
[----:B------:R-:W-:Y:S01]  /*3180*/  FFMA.FTZ R12, R176, R12, R205 ;  /* 0x0000000cb00c7223 */ /* 0x000fe200000100cd */
[----:B------:R-:W-:Y:S01]  /*3190*/  FMUL.FTZ R191, R112, R162 ;  /* 0x000000a270bf7220 */ /* 0x000fe20000410000 */
[----:B------:R-:W3:Y:S01]  /*31a0*/  MUFU.EX2 R177, R177 ;  /* 0x000000b100b17308 */ /* 0x000ee20000000800 */
[--C-:B------:R-:W-:Y:S02]  /*31b0*/  HADD2.F32 R137, -RZ, R16.reuse.H0_H0 ;  /* 0x20000010ff897230 */ /* 0x100fe40000004100 */
[----:B------:R-:W-:Y:S01]  /*31c0*/  FMUL.FTZ R209, R138, R181 ;  /* 0x000000b58ad17220 */ /* 0x000fe20000410000 */
[C---:B0-----:R-:W-:Y:S01]  /*31d0*/  FMUL.FTZ R13, R175.reuse, R14 ;  /* 0x0000000eaf0d7220 */ /* 0x041fe20000410000 */
[----:B------:R-:W-:Y:S01]  /*31e0*/  FFMA.FTZ R12, R175, R12, R238 ;  /* 0x0000000caf0c7223 */ /* 0x000fe200000100ee */
[----:B------:R-:W0:Y:S01]  /*31f0*/  @P2 LDS R214, [R214+0x2514] ;  /* 0x00251400d6d62984 */ /* 0x000e220000000800 */
[----:B------:R-:W-:Y:S01]  /*3200*/  FMUL.FTZ R193, R87, R162 ;  /* 0x000000a257c17220 */ /* 0x000fe20000410000 */
[----:B------:R-:W4:Y:S01]  /*3210*/  MUFU.EX2 R187, R187 ;  /* 0x000000bb00bb7308 */ /* 0x000f220000000800 */
[----:B------:R-:W-:-:S02]  /*3220*/  HADD2.F32 R140, -RZ, R16.H1_H1 ;  /* 0x30000010ff8c7230 */ /* 0x000fc40000004100 */
[----:B------:R-:W-:Y:S01]  /*3230*/  FMUL.FTZ R240, R137, R180 ;  /* 0x000000b489f07220 */ /* 0x000fe20000410000 */
[C---:B--2---:R-:W-:Y:S01]  /*3240*/  FMUL.FTZ R14, R184.reuse, R13 ;  /* 0x0000000db80e7220 */ /* 0x044fe20000410000 */
[----:B------:R-:W-:Y:S01]  /*3250*/  FFMA.FTZ R12, R184, R12, R209 ;  /* 0x0000000cb80c7223 */ /* 0x000fe200000100d1 */
[----:B------:R-:W-:Y:S02]  /*3260*/  FMUL.FTZ R195, R110, R162 ;  /* 0x000000a26ec37220 */ /* 0x000fe40000410000 */
[----:B------:R-:W2:Y:S01]  /*3270*/  MUFU.EX2 R191, R191 ;  /* 0x000000bf00bf7308 */ /* 0x000ea20000000800 */
[----:B------:R-:W-:Y:S02]  /*3280*/  HADD2.F32 R139, -RZ, R17.H0_H0 ;  /* 0x20000011ff8b7230 */ /* 0x000fe40000004100 */
[----:B------:R-:W-:Y:S01]  /*3290*/  FMUL.FTZ R234, R140, R179 ;  /* 0x000000b38cea7220 */ /* 0x000fe20000410000 */
[C---:B-1----:R-:W-:Y:S01]  /*32a0*/  FMUL.FTZ R14, R183.reuse, R14 ;  /* 0x0000000eb70e7220 */ /* 0x042fe20000410000 */
[----:B------:R-:W-:Y:S01]  /*32b0*/  FFMA.FTZ R12, R183, R12, R240 ;  /* 0x0000000cb70c7223 */ /* 0x000fe200000100f0 */
[----:B------:R-:W-:-:S02]  /*32c0*/  FMUL.FTZ R197, R85, R162 ;  /* 0x000000a255c57220 */ /* 0x000fc40000410000 */
[----:B------:R-:W1:Y:S01]  /*32d0*/  MUFU.EX2 R193, R193 ;  /* 0x000000c100c17308 */ /* 0x000e620000000800 */
[----:B------:R-:W-:Y:S02]  /*32e0*/  HADD2.F32 R142, -RZ, R17.H1_H1 ;  /* 0x30000011ff8e7230 */ /* 0x000fe40000004100 */
[----:B------:R-:W-:Y:S01]  /*32f0*/  FMUL.FTZ R226, R139, R178 ;  /* 0x000000b28be27220 */ /* 0x000fe20000410000 */
[C---:B---3--:R-:W-:Y:S01]  /*3300*/  FMUL.FTZ R14, R177.reuse, R14 ;  /* 0x0000000eb10e7220 */ /* 0x048fe20000410000 */
[----:B------:R-:W-:Y:S01]  /*3310*/  FFMA.FTZ R12, R177, R12, R234 ;  /* 0x0000000cb10c7223 */ /* 0x000fe200000100ea */
[----:B------:R-:W-:Y:S02]  /*3320*/  FMUL.FTZ R199, R108, R162 ;  /* 0x000000a26cc77220 */ /* 0x000fe40000410000 */
[----:B------:R-:W3:Y:S01]  /*3330*/  MUFU.EX2 R195, R195 ;  /* 0x000000c300c37308 */ /* 0x000ee20000000800 */
[----:B------:R-:W-:Y:S02]  /*3340*/  HADD2.F32 R141, -RZ, R18.H0_H0 ;  /* 0x20000012ff8d7230 */ /* 0x000fe40000004100 */
[----:B------:R-:W-:Y:S01]  /*3350*/  FMUL.FTZ R228, R142, R173 ;  /* 0x000000ad8ee47220 */ /* 0x000fe20000410000 */
[C---:B----4-:R-:W-:Y:S01]  /*3360*/  FMUL.FTZ R14, R187.reuse, R14 ;  /* 0x0000000ebb0e7220 */ /* 0x050fe20000410000 */
[----:B------:R-:W-:-:S03]  /*3370*/  FFMA.FTZ R12, R187, R12, R226 ;  /* 0x0000000cbb0c7223 */ /* 0x000fc600000100e2 */
[----:B------:R-:W4:Y:S01]  /*3380*/  MUFU.EX2 R197, R197 ;  /* 0x000000c500c57308 */ /* 0x000f220000000800 */
[----:B------:R-:W-:Y:S02]  /*3390*/  HADD2.F32 R144, -RZ, R18.H1_H1 ;  /* 0x30000012ff907230 */ /* 0x000fe40000004100 */
[----:B------:R-:W-:Y:S01]  /*33a0*/  FMUL.FTZ R232, R141, R168 ;  /* 0x000000a88de87220 */ /* 0x000fe20000410000 */
[C---:B--2---:R-:W-:Y:S01]  /*33b0*/  FMUL.FTZ R14, R191.reuse, R14 ;  /* 0x0000000ebf0e7220 */ /* 0x044fe20000410000 */
[----:B------:R-:W-:-:S03]  /*33c0*/  FFMA.FTZ R12, R191, R12, R228 ;  /* 0x0000000cbf0c7223 */ /* 0x000fc600000100e4 */
[----:B------:R-:W2:Y:S01]  /*33d0*/  MUFU.EX2 R199, R199 ;  /* 0x000000c700c77308 */ /* 0x000ea20000000800 */
[--C-:B------:R-:W-:Y:S02]  /*33e0*/  HADD2.F32 R143, -RZ, R19.reuse.H0_H0 ;  /* 0x20000013ff8f7230 */ /* 0x100fe40000004100 */
[----:B------:R-:W-:Y:S01]  /*33f0*/  FMUL.FTZ R230, R144, R169 ;  /* 0x000000a990e67220 */ /* 0x000fe20000410000 */
[C---:B-1----:R-:W-:Y:S01]  /*3400*/  FMUL.FTZ R14, R193.reuse, R14 ;  /* 0x0000000ec10e7220 */ /* 0x042fe20000410000 */
[----:B------:R-:W-:Y:S01]  /*3410*/  FFMA.FTZ R12, R193, R12, R232 ;  /* 0x0000000cc10c7223 */ /* 0x000fe200000100e8 */
[----:B------:R-:W-:Y:S02]  /*3420*/  HADD2.F32 R161, -RZ, R19.H1_H1 ;  /* 0x30000013ffa17230 */ /* 0x000fe40000004100 */
[----:B------:R-:W-:Y:S01]  /*3430*/  FMUL.FTZ R162, R108, R145 ;  /* 0x000000916ca27220 */ /* 0x000fe20000410000 */
[----:B------:R-:W-:Y:S01]  /*3440*/  FMUL.FTZ R220, R143, R166 ;  /* 0x000000a68fdc7220 */ /* 0x000fe20000410000 */
[C---:B---3--:R-:W-:Y:S01]  /*3450*/  FMUL.FTZ R14, R195.reuse, R14 ;  /* 0x0000000ec30e7220 */ /* 0x048fe20000410000 */
[----:B------:R-:W-:Y:S01]  /*3460*/  FFMA.FTZ R12, R195, R12, R230 ;  /* 0x0000000cc30c7223 */ /* 0x000fe200000100e6 */
[----:B------:R-:W-:-:S02]  /*3470*/  FMUL.FTZ R218, R161, R162 ;  /* 0x000000a2a1da7220 */ /* 0x000fc40000410000 */
[C---:B----4-:R-:W-:Y:S01]  /*3480*/  FMUL.FTZ R14, R197.reuse, R14 ;  /* 0x0000000ec50e7220 */ /* 0x050fe20000410000 */
[----:B------:R-:W-:-:S03]  /*3490*/  FFMA.FTZ R13, R197, R12, R220 ;  /* 0x0000000cc50d7223 */ /* 0x000fc600000100dc */
        /* <DEDUP_REMOVED lines=11> */
.L_x_6022:
[----:B------:R-:W-:Y:S05]  /*3550*/  BSYNC B0 ;  /* 0x0000000000007941 */ /* 0x000fea0003800000 */
.L_x_6021:
        /* <DEDUP_REMOVED lines=48> */
.L_x_6083:
[----:B------:R-:W-:Y:S01]  /*3860*/  ISETP.GE.AND P3, PT, R46, 0x10, PT ;  /* 0x000000102e00780c */ /* 0x000fe20003f66270 */
[----:B------:R-:W-:-:S12]  /*3870*/  UMOV UR7, 0xffffffff ;  /* 0xffffffff00077882 */ /* 0x000fd80000000000 */
[C---:B0-2---:R-:W-:Y:S01]  /*3880*/  @P3 FFMA.FTZ R15, R14.reuse, R16, R15 ;  /* 0x000000100e0f3223 */ /* 0x045fe2000001000f */
[----:B---3--:R-:W-:Y:S01]  /*3890*/  @P3 FMUL.FTZ R14, R14, R17 ;  /* 0x000000110e0e3220 */ /* 0x008fe20000410000 */
[----:B------:R-:W-:Y:S06]  /*38a0*/  BRA.DIV UR7, `(.L_x_6025) ;  /* 0x00000036072c7947 */ /* 0x000fec000b800000 */
.L_x_6086:
[----:B------:R-:W-:-:S03]  /*38b0*/  UMOV UR7, 0xffffffff ;  /* 0xffffffff00077882 */ /* 0x000fc60000000000 */
[----:B------:R-:W-:Y:S05]  /*38c0*/  BRA.DIV UR7, `(.L_x_6026) ;  /* 0x00000036074c7947 */ /* 0x000fea000b800000 */
.L_x_6089:
[----:B------:R-:W-:-:S03]  /*38d0*/  UMOV UR7, 0xffffffff ;  /* 0xffffffff00077882 */ /* 0x000fc60000000000 */
[----:B------:R-:W-:Y:S05]  /*38e0*/  BRA.DIV UR7, `(.L_x_6027) ;  /* 0x00000036076c7947 */ /* 0x000fea000b800000 */
[----:B------:R-:W0:Y:S04]  /*38f0*/  SHFL.UP PT, R14, R14, 0x1, RZ ;  /* 0x042000000e0e7989 */ /* 0x000e2800000e00ff */
[----:B------:R-:W2:Y:S04]  /*3900*/  SHFL.UP PT, R15, R15, 0x1, RZ ;  /* 0x042000000f0f7989 */ /* 0x000ea800000e00ff */
[----:B------:R3:W4:Y:S04]  /*3910*/  SHFL.IDX PT, R16, R2, RZ, 0x1f ;  /* 0x00001fff02107589 */ /* 0x00072800000e0000 */
[----:B------:R3:W0:Y:S02]  /*3920*/  SHFL.IDX PT, R17, R3, RZ, 0x1f ;  /* 0x00001fff03117589 */ /* 0x00062400000e0000 */
.L_x_6095:
[C---:B0-2---:R-:W-:Y:S01]  /*3930*/  @P1 FFMA.FTZ R17, R14.reuse, R17, R15 ;  /* 0x000000110e111223 */ /* 0x045fe2000001000f */
[----:B----4-:R-:W-:-:S03]  /*3940*/  @P1 FMUL.FTZ R16, R14, R16 ;  /* 0x000000100e101220 */ /* 0x010fc60000410000 */
[C---:B------:R-:W-:Y:S01]  /*3950*/  FFMA.FTZ R19, R12.reuse, R17, R13 ;  /* 0x000000110c137223 */ /* 0x040fe2000001000d */
[----:B------:R-:W-:-:S05]  /*3960*/  FMUL.FTZ R18, R12, R16 ;  /* 0x000000100c127220 */ /* 0x000fca0000410000 */
[----:B------:R2:W-:Y:S02]  /*3970*/  STS.128 [R211+0x1900], R16 ;  /* 0x00190010d3007388 */ /* 0x0005e40000000c00 */
.L_x_6023:
        /* <DEDUP_REMOVED lines=36> */
[----:B------:R-:W-:-:S03]  /*3bc0*/  HFMA2.MMA R37, -RZ, RZ, 0, 0 ;  /* 0x00000000ff257435 */ /* 0x000fc600000001ff */
[----:B------:R-:W-:-:S04]  /*3bd0*/  FFMA.FTZ R246, R164, R244, R207 ;  /* 0x000000f4a4f67223 */ /* 0x000fc800000100cf */
[----:B------:R-:W-:-:S04]  /*3be0*/  FFMA.FTZ R236, R163, R246, R224 ;  /* 0x000000f6a3ec7223 */ /* 0x000fc800000100e0 */
[----:B------:R-:W-:Y:S01]  /*3bf0*/  FFMA.FTZ R242, R165, R236, R36 ;  /* 0x000000eca5f27223 */ /* 0x000fe20000010024 */
        /* <DEDUP_REMOVED lines=8> */
[----:B--2---:R-:W-:-:S04]  /*3c80*/  FFMA.FTZ R211, R177, R224, R234 ;  /* 0x000000e0b1d37223 */ /* 0x004fc800000100ea */
        /* <DEDUP_REMOVED lines=47> */
.L_x_6112:
        /* <DEDUP_REMOVED lines=9> */
.L_x_6028:
[----:B------:R-:W-:Y:S01]  /*4010*/  ISETP.NE.AND P3, PT, R44, RZ, PT ;  /* 0x000000ff2c00720c */ /* 0x000fe20003f65270 */
[----:B------:R-:W-:Y:S05]  /*4020*/  WARPSYNC.ALL ;  /* 0x0000000000007948 */ /* 0x000fea0003800000 */
[----:B-1----:R-:W-:Y:S01]  /*4030*/  P2R R2, PR, RZ, 0x8 ;  /* 0x00000008ff027803 */ /* 0x002fe20000000000 */
[----:B------:R-:W-:Y:S01]  /*4040*/  BAR.SYNC.DEFER_BLOCKING 0x0 ;  /* 0x0000000000007b1d */ /* 0x000fe20000010000 */
[----:B------:R-:W-:Y:S01]  /*4050*/  FFMA.FTZ R3, R0, R244, RZ ;  /* 0x000000f400037223 */ /* 0x000fe200000100ff */
[----:B0-----:R-:W-:Y:S01]  /*4060*/  HFMA2.MMA R13, -RZ, RZ, 0, 0 ;  /* 0x00000000ff0d7435 */ /* 0x001fe200000001ff */
[----:B------:R-:W-:Y:S01]  /*4070*/  MOV R12, R44 ;  /* 0x0000002c000c7202 */ /* 0x000fe20000000f00 */
[----:B------:R-:W-:-:S02]  /*4080*/  IMAD R14, R32, UR15, RZ ;  /* 0x0000000f200e7c24 */ /* 0x000fc4000f8e02ff */
[----:B------:R-:W-:Y:S01]  /*4090*/  FFMA.FTZ R3, R60, R246, R3 ;  /* 0x000000f63c037223 */ /* 0x000fe20000010003 */
[----:B------:R-:W-:Y:S01]  /*40a0*/  FFMA.FTZ R173, R142, -R173, R215 ;  /* 0x800000ad8ead7223 */ /* 0x000fe200000100d7 */
[----:B------:R-:W-:Y:S01]  /*40b0*/  FFMA.FTZ R188, R135, -R188, R222 ;  /* 0x800000bc87bc7223 */ /* 0x000fe200000100de */
[----:B------:R-:W-:Y:S02]  /*40c0*/  IMAD R15, R33, UR14, R14 ;  /* 0x0000000e210f7c24 */ /* 0x000fe4000f8e020e */
[----:B------:R-:W-:Y:S01]  /*40d0*/  FFMA.FTZ R3, R62, R236, R3 ;  /* 0x000000ec3e037223 */ /* 0x000fe20000010003 */
[----:B------:R-:W-:Y:S02]  /*40e0*/  IMAD R14, R45, UR24, RZ ;  /* 0x000000182d0e7c24 */ /* 0x000fe4000f8e02ff */
[----:B------:R-:W-:Y:S01]  /*40f0*/  FFMA.FTZ R204, R125, -R204, R246 ;  /* 0x800000cc7dcc7223 */ /* 0x000fe200000100f6 */
[----:B------:R-:W-:-:S04]  /*4100*/  IMAD.WIDE.U32 R12, R32, UR14, R12 ;  /* 0x0000000e200c7c25 */ /* 0x000fc8000f8e000c */
[----:B------:R-:W-:Y:S01]  /*4110*/  FFMA.FTZ R3, R64, R242, R3 ;  /* 0x000000f240037223 */ /* 0x000fe20000010003 */
[----:B------:R-:W-:Y:S01]  /*4120*/  FFMA.FTZ R200, R123, -R200, R236 ;  /* 0x800000c87bc87223 */ /* 0x000fe200000100ec */
[----:B------:R-:W-:Y:S01]  /*4130*/  FFMA.FTZ R198, R129, -R198, R242 ;  /* 0x800000c681c67223 */ /* 0x000fe200000100f2 */
[----:B------:R-:W-:Y:S02]  /*4140*/  IMAD R19, R43, UR25, R14 ;  /* 0x000000192b137c24 */ /* 0x000fe4000f8e020e */
[----:B------:R-:W-:Y:S01]  /*4150*/  FFMA.FTZ R3, R66, R207, R3 ;  /* 0x000000cf42037223 */ /* 0x000fe20000010003 */
[----:B------:R-:W-:Y:S01]  /*4160*/  IADD3 R13, R13, R15, RZ ;  /* 0x0000000f0d0d7210 */ /* 0x000fe20007ffe0ff */
[----:B------:R-:W-:Y:S01]  /*4170*/  FFMA.FTZ R194, R127, -R194, R207 ;  /* 0x800000c27fc27223 */ /* 0x000fe200000100cf */
[----:B------:R-:W-:Y:S01]  /*4180*/  FFMA.FTZ R182, R133, -R182, R205 ;  /* 0x800000b685b67223 */ /* 0x000fe200000100cd */
[----:B------:R-:W-:Y:S01]  /*4190*/  FFMA.FTZ R3, R68, R222, R3 ;  /* 0x000000de44037223 */ /* 0x000fe20000010003 */
[----:B------:R-:W-:Y:S01]  /*41a0*/  FFMA.FTZ R181, R138, -R181, R209 ;  /* 0x800000b58ab57223 */ /* 0x000fe200000100d1 */
[----:B------:R-:W-:Y:S01]  /*41b0*/  IMAD.WIDE.U32 R14, R43, UR24, R12 ;  /* 0x000000182b0e7c25 */ /* 0x000fe2000f8e000c */
[----:B------:R-:W0:Y:S03]  /*41c0*/  LDS R2, [R201+0x1b14] ;  /* 0x001b1400c9027984 */ /* 0x000e260000000800 */
[----:B------:R-:W-:Y:S01]  /*41d0*/  FFMA.FTZ R3, R70, R205, R3 ;  /* 0x000000cd46037223 */ /* 0x000fe20000010003 */
[----:B------:R-:W-:Y:S01]  /*41e0*/  FFMA.FTZ R180, R137, -R180, R224 ;  /* 0x800000b489b47223 */ /* 0x000fe200000100e0 */
[----:B------:R-:W-:Y:S01]  /*41f0*/  FFMA.FTZ R179, R140, -R179, R211 ;  /* 0x800000b38cb37223 */ /* 0x000fe200000100d3 */
[----:B------:R-:W-:Y:S01]  /*4200*/  IADD3 R13, R15, R19, RZ ;  /* 0x000000130f0d7210 */ /* 0x000fe20007ffe0ff */
[----:B------:R-:W-:Y:S01]  /*4210*/  FFMA.FTZ R3, R72, R209, R3 ;  /* 0x000000d148037223 */ /* 0x000fe20000010003 */
[----:B------:R-:W-:Y:S01]  /*4220*/  FFMA.FTZ R178, R139, -R178, R226 ;  /* 0x800000b28bb27223 */ /* 0x000fe200000100e2 */
[----:B------:R-:W-:Y:S01]  /*4230*/  BSSY B0, `(.L_x_6030) ;  /* 0x000006e000007945 */ /* 0x000fe20003800000 */
[----:B------:R-:W-:Y:S01]  /*4240*/  FFMA.FTZ R169, R144, -R169, R213 ;  /* 0x800000a990a97223 */ /* 0x000fe200000100d5 */
[----:B------:R-:W-:Y:S01]  /*4250*/  FFMA.FTZ R3, R74, R224, R3 ;  /* 0x000000e04a037223 */ /* 0x000fe20000010003 */
[----:B------:R-:W-:-:S03]  /*4260*/  FFMA.FTZ R168, R141, -R168, R228 ;  /* 0x800000a88da87223 */ /* 0x000fc600000100e4 */
[----:B------:R-:W-:-:S04]  /*4270*/  FFMA.FTZ R3, R76, R211, R3 ;  /* 0x000000d34c037223 */ /* 0x000fc80000010003 */
[----:B------:R-:W-:Y:S01]  /*4280*/  FFMA.FTZ R17, R78, R226, R3 ;  /* 0x000000e24e117223 */ /* 0x000fe20000010003 */
[----:B------:R-:W-:-:S03]  /*4290*/  LEA R3, P0, R14, UR26, 0x2 ;  /* 0x0000001a0e037c11 */ /* 0x000fc6000f8010ff */
[----:B------:R-:W-:Y:S01]  /*42a0*/  FFMA.FTZ R215, R80, R215, R17 ;  /* 0x000000d750d77223 */ /* 0x000fe20000010011 */
[----:B------:R-:W-:-:S03]  /*42b0*/  LEA.HI.X R17, R14, UR27, R13, 0x2, P0 ;  /* 0x0000001b0e117c11 */ /* 0x000fc600080f140d */
[----:B------:R-:W-:-:S04]  /*42c0*/  FFMA.FTZ R215, R82, R228, R215 ;  /* 0x000000e452d77223 */ /* 0x000fc800000100d7 */
[----:B------:R-:W-:Y:S01]  /*42d0*/  FFMA.FTZ R213, R84, R213, R215 ;  /* 0x000000d554d57223 */ /* 0x000fe200000100d7 */
[----:B0-----:R-:W-:Y:S01]  /*42e0*/  FFMA.FTZ R214, R2, R214, R203 ;  /* 0x000000d602d67223 */ /* 0x001fe200000100cb */
[----:B------:R-:W-:-:S03]  /*42f0*/  FFMA.FTZ R2, R119, -R206, R244 ;  /* 0x800000ce77027223 */ /* 0x000fc600000100f4 */
[-C--:B------:R-:W-:Y:S01]  /*4300*/  FFMA.FTZ R216, R199, R214.reuse, R216 ;  /* 0x000000d6c7d87223 */ /* 0x080fe200000100d8 */
[----:B------:R-:W-:-:S03]  /*4310*/  FMUL.FTZ R16, R108, R214 ;  /* 0x000000d66c107220 */ /* 0x000fc60000410000 */
[-C--:B------:R-:W-:Y:S01]  /*4320*/  FFMA.FTZ R197, R197, R216.reuse, R212 ;  /* 0x000000d8c5c57223 */ /* 0x080fe200000100d4 */
[----:B------:R-:W-:-:S03]  /*4330*/  FMUL.FTZ R19, R85, R216 ;  /* 0x000000d855137220 */ /* 0x000fc60000410000 */
[----:B------:R-:W-:-:S04]  /*4340*/  FFMA.FTZ R210, R195, R197, R210 ;  /* 0x000000c5c3d27223 */ /* 0x000fc800000100d2 */
[-C--:B------:R-:W-:Y:S01]  /*4350*/  FFMA.FTZ R193, R193, R210.reuse, R208 ;  /* 0x000000d2c1c17223 */ /* 0x080fe200000100d0 */
[----:B------:R-:W-:-:S03]  /*4360*/  FMUL.FTZ R199, R87, R210 ;  /* 0x000000d257c77220 */ /* 0x000fc60000410000 */
[-C--:B------:R-:W-:Y:S01]  /*4370*/  FFMA.FTZ R202, R191, R193.reuse, R202 ;  /* 0x000000c1bfca7223 */ /* 0x080fe200000100ca */
[----:B------:R-:W-:-:S03]  /*4380*/  FMUL.FTZ R212, R112, R193 ;  /* 0x000000c170d47220 */ /* 0x000fc60000410000 */
[-C--:B------:R-:W-:Y:S01]  /*4390*/  FFMA.FTZ R187, R187, R202.reuse, R196 ;  /* 0x000000cabbbb7223 */ /* 0x080fe200000100c4 */
[----:B------:R-:W-:-:S03]  /*43a0*/  FMUL.FTZ R195, R89, R202 ;  /* 0x000000ca59c37220 */ /* 0x000fc60000410000 */
[----:B------:R-:W-:Y:S01]  /*43b0*/  FFMA.FTZ R192, R177, R187, R192 ;  /* 0x000000bbb1c07223 */ /* 0x000fe200000100c0 */
[----:B------:R-:W-:Y:S01]  /*43c0*/  FMUL.FTZ R177, R148, R199 ;  /* 0x000000c794b17220 */ /* 0x000fe20000410000 */
[----:B------:R-:W-:Y:S02]  /*43d0*/  FMUL.FTZ R208, R114, R187 ;  /* 0x000000bb72d07220 */ /* 0x000fe40000410000 */
[----:B------:R-:W-:Y:S01]  /*43e0*/  FFMA.FTZ R183, R183, R192, R190 ;  /* 0x000000c0b7b77223 */ /* 0x000fe200000100be */
[----:B------:R-:W-:Y:S01]  /*43f0*/  FMUL.FTZ R190, R110, R197 ;  /* 0x000000c56ebe7220 */ /* 0x000fe20000410000 */
[----:B------:R-:W-:Y:S02]  /*4400*/  FMUL.FTZ R191, R151, R208 ;  /* 0x000000d097bf7220 */ /* 0x000fe40000410000 */
[-C--:B------:R-:W-:Y:S01]  /*4410*/  FFMA.FTZ R184, R184, R183.reuse, R189 ;  /* 0x000000b7b8b87223 */ /* 0x080fe200000100bd */
[----:B------:R-:W-:Y:S01]  /*4420*/  FMUL.FTZ R18, R147, R190 ;  /* 0x000000be93127220 */ /* 0x000fe20000410000 */
[----:B------:R-:W-:-:S02]  /*4430*/  FMUL.FTZ R206, R116, R183 ;  /* 0x000000b774ce7220 */ /* 0x000fc40000410000 */
[----:B------:R-:W-:Y:S01]  /*4440*/  FFMA.FTZ R186, R175, R184, R186 ;  /* 0x000000b8afba7223 */ /* 0x000fe200000100ba */
[----:B------:R-:W-:-:S03]  /*4450*/  IADD3 R175, P1, R20, -0x400, RZ ;  /* 0xfffffc0014af7810 */ /* 0x000fc60007f3e0ff */
[----:B------:R-:W-:Y:S01]  /*4460*/  FFMA.FTZ R176, R176, R186, R185 ;  /* 0x000000bab0b07223 */ /* 0x000fe200000100b9 */
[----:B------:R-:W-:Y:S02]  /*4470*/  IADD3 R12, P2, R175, R14, RZ ;  /* 0x0000000eaf0c7210 */ /* 0x000fe40007f5e0ff */
[----:B------:R-:W-:Y:S01]  /*4480*/  SHF.L.U32 R14, R44, 0x4, RZ ;  /* 0x000000042c0e7819 */ /* 0x000fe200000006ff */
[----:B------:R-:W-:Y:S01]  /*4490*/  FFMA.FTZ R170, R167, R176, R170 ;  /* 0x000000b0a7aa7223 */ /* 0x000fe200000100aa */
[----:B------:R-:W-:Y:S01]  /*44a0*/  @!P3 LEA R185, R90, R55, 0x3 ;  /* 0x000000375ab9b211 */ /* 0x000fe200078e18ff */
[----:B------:R-:W-:Y:S01]  /*44b0*/  FMUL.FTZ R167, R145, R16 ;  /* 0x0000001091a77220 */ /* 0x000fe20000410000 */
[----:B------:R-:W-:Y:S01]  /*44c0*/  LEA.HI.SX32 R14, R14, R14, 0x1b ;  /* 0x0000000e0e0e7211 */ /* 0x000fe200078fdaff */
[----:B------:R-:W-:Y:S01]  /*44d0*/  FFMA.FTZ R172, R165, R170, R172 ;  /* 0x000000aaa5ac7223 */ /* 0x000fe200000100ac */
[----:B------:R-:W-:Y:S01]  /*44e0*/  FMUL.FTZ R165, R146, R19 ;  /* 0x0000001392a57220 */ /* 0x000fe20000410000 */
[----:B------:R0:W-:Y:S01]  /*44f0*/  @!P3 STS.64 [R185+0x2610], R36 ;  /* 0x00261024b900b388 */ /* 0x0001e20000000a00 */
[----:B------:R-:W-:Y:S01]  /*4500*/  LEA R222, R14, R55, 0x2 ;  /* 0x000000370ede7211 */ /* 0x000fe200078e10ff */
[-C--:B------:R-:W-:Y:S01]  /*4510*/  FFMA.FTZ R174, R163, R172.reuse, R174 ;  /* 0x000000aca3ae7223 */ /* 0x080fe200000100ae */
[----:B------:R-:W-:Y:S01]  /*4520*/  FMUL.FTZ R163, R97, R172 ;  /* 0x000000ac61a37220 */ /* 0x000fe20000410000 */
[----:B------:R-:W-:-:S02]  /*4530*/  IADD3.X R13, R13, -0x1, R21, P2, P1 ;  /* 0xffffffff0d0d7810 */ /* 0x000fc400017e2415 */
[-C--:B------:R-:W-:Y:S01]  /*4540*/  FFMA.FTZ R164, R164, R174.reuse, R171 ;  /* 0x000000aea4a47223 */ /* 0x080fe200000100ab */
[----:B------:R-:W-:Y:S01]  /*4550*/  FMUL.FTZ R14, R122, R174 ;  /* 0x000000ae7a0e7220 */ /* 0x000fe20000410000 */
[----:B------:R1:W-:Y:S01]  /*4560*/  STS [R222+0x884], R18 ;  /* 0x00088412de007388 */ /* 0x0003e20000000800 */
[----:B------:R-:W-:Y:S01]  /*4570*/  FMUL.FTZ R171, R149, R212 ;  /* 0x000000d495ab7220 */ /* 0x000fe20000410000 */
[----:B------:R-:W-:Y:S02]  /*4580*/  FMUL.FTZ R15, R99, R164 ;  /* 0x000000a4630f7220 */ /* 0x000fe40000410000 */
[----:B------:R2:W-:Y:S01]  /*4590*/  STS [R222+0x888], R165 ;  /* 0x000888a5de007388 */ /* 0x0005e20000000800 */
[----:B0-----:R-:W-:Y:S01]  /*45a0*/  FMUL.FTZ R36, R118, R186 ;  /* 0x000000ba76247220 */ /* 0x001fe20000410000 */
[-C--:B------:R-:W-:Y:S01]  /*45b0*/  FFMA.FTZ R37, R2, R15.reuse, RZ ;  /* 0x0000000f02257223 */ /* 0x080fe200000100ff */
[----:B------:R-:W-:Y:S01]  /*45c0*/  FMUL.FTZ R185, R91, R192 ;  /* 0x000000c05bb97220 */ /* 0x000fe20000410000 */
[----:B------:R0:W-:Y:S01]  /*45d0*/  STS [R222+0x88c], R167 ;  /* 0x00088ca7de007388 */ /* 0x0001e20000000800 */
[----:B------:R-:W-:Y:S01]  /*45e0*/  FMUL.FTZ R15, R160, R15 ;  /* 0x0000000fa00f7220 */ /* 0x000fe20000410000 */
[----:B------:R-:W-:Y:S01]  /*45f0*/  FFMA.FTZ R37, R204, R14, R37 ;  /* 0x0000000ecc257223 */ /* 0x000fe20000010025 */
[----:B-1----:R-:W-:Y:S01]  /*4600*/  FMUL.FTZ R18, R120, R170 ;  /* 0x000000aa78127220 */ /* 0x002fe20000410000 */
[----:B------:R-:W-:Y:S01]  /*4610*/  STS [R222+0x87c], R171 ;  /* 0x00087cabde007388 */ /* 0x000fe20000000800 */
[----:B------:R-:W-:Y:S01]  /*4620*/  FMUL.FTZ R189, R152, R185 ;  /* 0x000000b998bd7220 */ /* 0x000fe20000410000 */
[-C--:B------:R-:W-:Y:S01]  /*4630*/  FFMA.FTZ R37, R200, R163.reuse, R37 ;  /* 0x000000a3c8257223 */ /* 0x080fe20000010025 */
[----:B--2---:R-:W-:Y:S01]  /*4640*/  FMUL.FTZ R165, R95, R176 ;  /* 0x000000b05fa57220 */ /* 0x004fe20000410000 */
[----:B------:R1:W-:Y:S01]  /*4650*/  STS [R222+0x880], R177 ;  /* 0x000880b1de007388 */ /* 0x0003e20000000800 */
[----:B------:R-:W-:Y:S01]  /*4660*/  FMUL.FTZ R163, R158, R163 ;  /* 0x000000a39ea37220 */ /* 0x000fe20000410000 */
[----:B------:R-:W-:Y:S01]  /*4670*/  FFMA.FTZ R37, R198, R18, R37 ;  /* 0x00000012c6257223 */ /* 0x000fe20000010025 */
[----:B0-----:R-:W-:Y:S01]  /*4680*/  FMUL.FTZ R167, R150, R195 ;  /* 0x000000c396a77220 */ /* 0x001fe20000410000 */
[----:B------:R-:W-:Y:S01]  /*4690*/  FMUL.FTZ R14, R159, R14 ;  /* 0x0000000e9f0e7220 */ /* 0x000fe20000410000 */
[----:B------:R-:W-:Y:S01]  /*46a0*/  STS [R222+0x874], R191 ;  /* 0x000874bfde007388 */ /* 0x000fe20000000800 */
[-C--:B------:R-:W-:Y:S01]  /*46b0*/  FFMA.FTZ R37, R194, R165.reuse, R37 ;  /* 0x000000a5c2257223 */ /* 0x080fe20000010025 */
[----:B------:R-:W-:-:S02]  /*46c0*/  FMUL.FTZ R165, R156, R165 ;  /* 0x000000a59ca57220 */ /* 0x000fc40000410000 */
[----:B------:R0:W-:Y:S01]  /*46d0*/  STS [R222+0x878], R167 ;  /* 0x000878a7de007388 */ /* 0x0001e20000000800 */
[----:B------:R-:W-:Y:S01]  /*46e0*/  FFMA.FTZ R37, R188, R36, R37 ;  /* 0x00000024bc257223 */ /* 0x000fe20000010025 */
[----:B-1----:R-:W-:Y:S02]  /*46f0*/  FMUL.FTZ R177, R153, R206 ;  /* 0x000000ce99b17220 */ /* 0x002fe40000410000 */
[----:B------:R-:W-:Y:S04]  /*4700*/  STS [R222+0x870], R189 ;  /* 0x000870bdde007388 */ /* 0x000fe80000000800 */
[----:B------:R-:W-:Y:S01]  /*4710*/  STS [R222+0x86c], R177 ;  /* 0x00086cb1de007388 */ /* 0x000fe20000000800 */
[----:B0-----:R-:W-:-:S03]  /*4720*/  FMUL.FTZ R167, R93, R184 ;  /* 0x000000b85da77220 */ /* 0x001fc60000410000 */
[----:B------:R-:W-:Y:S01]  /*4730*/  STS [R222+0x860], R165 ;  /* 0x000860a5de007388 */ /* 0x000fe20000000800 */
[-C--:B------:R-:W-:Y:S01]  /*4740*/  FFMA.FTZ R196, R182, R167.reuse, R37 ;  /* 0x000000a7b6c47223 */ /* 0x080fe20000010025 */
[----:B------:R-:W-:Y:S01]  /*4750*/  FMUL.FTZ R37, R155, R36 ;  /* 0x000000249b257220 */ /* 0x000fe20000410000 */
[----:B------:R-:W-:Y:S01]  /*4760*/  FMUL.FTZ R36, R157, R18 ;  /* 0x000000129d247220 */ /* 0x000fe20000410000 */
[----:B------:R-:W-:Y:S01]  /*4770*/  IADD3 R18, -R175, UR9, -R44 ;  /* 0x00000009af127c10 */ /* 0x000fe2000fffe92c */
[----:B------:R-:W-:Y:S01]  /*4780*/  FMUL.FTZ R171, R154, R167 ;  /* 0x000000a79aab7220 */ /* 0x000fe20000410000 */
[----:B------:R-:W-:Y:S01]  /*4790*/  FFMA.FTZ R167, R181, R206, R196 ;  /* 0x000000ceb5a77223 */ /* 0x000fe200000100c4 */
[----:B------:R0:W-:Y:S01]  /*47a0*/  STS [R222+0x864], R37 ;  /* 0x00086425de007388 */ /* 0x0001e20000000800 */
[----:B------:R-:W-:Y:S02]  /*47b0*/  ISETP.GE.AND P0, PT, R18, 0x1, PT ;  /* 0x000000011200780c */ /* 0x000fe40003f06270 */
[----:B------:R-:W-:Y:S01]  /*47c0*/  FFMA.FTZ R196, R180, R185, R167 ;  /* 0x000000b9b4c47223 */ /* 0x000fe200000100a7 */
[----:B------:R1:W-:Y:S03]  /*47d0*/  STS [R222+0x868], R171 ;  /* 0x000868abde007388 */ /* 0x0003e60000000800 */
[----:B------:R-:W-:Y:S01]  /*47e0*/  FFMA.FTZ R167, R179, R208, R196 ;  /* 0x000000d0b3a77223 */ /* 0x000fe200000100c4 */
[----:B------:R1:W-:Y:S03]  /*47f0*/  STS [R222+0x85c], R36 ;  /* 0x00085c24de007388 */ /* 0x0003e60000000800 */
[----:B------:R-:W-:Y:S01]  /*4800*/  FFMA.FTZ R196, R178, R195, R167 ;  /* 0x000000c3b2c47223 */ /* 0x000fe200000100a7 */
[----:B------:R1:W-:Y:S03]  /*4810*/  STS [R222+0x858], R163 ;  /* 0x000858a3de007388 */ /* 0x0003e60000000800 */
[----:B0-----:R-:W-:Y:S01]  /*4820*/  FFMA.FTZ R37, R173, R212, R196 ;  /* 0x000000d4ad257223 */ /* 0x001fe200000100c4 */
        /* <DEDUP_REMOVED lines=14> */
.L_x_6031:
[----:B------:R-:W-:Y:S05]  /*4910*/  BSYNC B0 ;  /* 0x0000000000007941 */ /* 0x000fea0003800000 */
.L_x_6030:
[----:B------:R-:W-:Y:S01]  /*4920*/  USHF.L.U64.HI UR8, UR5, 0x2, UR6 ;  /* 0x0000000205087899 */ /* 0x000fe20008010206 */
[----:B01----:R-:W-:Y:S01]  /*4930*/  FFMA.FTZ R14, R168, R199, R37 ;  /* 0x000000c7a80e7223 */ /* 0x003fe20000010025 */
[C---:B------:R-:W-:Y:S01]  /*4940*/  LEA R12, P0, R20.reuse, R3, 0x2 ;  /* 0x00000003140c7211 */ /* 0x040fe200078010ff */
[----:B------:R-:W-:Y:S01]  /*4950*/  USHF.L.U32 UR7, UR5, 0x2, URZ ;  /* 0x0000000205077899 */ /* 0x000fe2000800063f */
[----:B------:R-:W-:Y:S01]  /*4960*/  FFMA.FTZ R166, R143, -R166, R220 ;  /* 0x800000a68fa67223 */ /* 0x000fe200000100dc */
[----:B------:R-:W-:Y:S01]  /*4970*/  FFMA.FTZ R3, R169, R190, R14 ;  /* 0x000000bea9037223 */ /* 0x000fe2000001000e */
[----:B------:R-:W-:Y:S01]  /*4980*/  LEA.HI.X R13, R20, R17, R21, 0x2, P0 ;  /* 0x00000011140d7211 */ /* 0x000fe200000f1415 */
[----:B------:R-:W-:Y:S01]  /*4990*/  IMAD R14, R34, UR8, RZ ;  /* 0x00000008220e7c24 */ /* 0x000fe2000f8e02ff */
[----:B------:R-:W-:Y:S01]  /*49a0*/  IADD3 R17, R44, 0x40, RZ ;  /* 0x000000402c117810 */ /* 0x000fe20007ffe0ff */
[----:B------:R-:W-:Y:S01]  /*49b0*/  FFMA.FTZ R15, R161, -R162, R218 ;  /* 0x800000a2a10f7223 */ /* 0x000fe200000100da */
[----:B------:R-:W-:Y:S01]  /*49c0*/  ISETP.GE.AND P0, PT, R18, 0x41, PT ;  /* 0x000000411200780c */ /* 0x000fe20003f06270 */
[----:B------:R-:W-:Y:S01]  /*49d0*/  IMAD R37, R35, UR7, R14 ;  /* 0x0000000723257c24 */ /* 0x000fe2000f8e020e */
[----:B------:R-:W-:Y:S01]  /*49e0*/  LEA.HI.SX32 R14, R17, R44, 0x1b ;  /* 0x0000002c110e7211 */ /* 0x000fe200078fdaff */
[----:B------:R-:W-:-:S04]  /*49f0*/  IMAD.WIDE.U32 R12, R34, UR7, R12 ;  /* 0x00000007220c7c25 */ /* 0x000fc8000f8e000c */
[----:B------:R-:W-:Y:S01]  /*4a00*/  FFMA.FTZ R19, R166, R19, R3 ;  /* 0x00000013a6137223 */ /* 0x000fe20000010003 */
[----:B------:R-:W-:Y:S01]  /*4a10*/  FMUL.FTZ R16, R15, R16 ;  /* 0x000000100f107220 */ /* 0x000fe20000410000 */
[----:B------:R-:W-:Y:S01]  /*4a20*/  LEA R17, R14, R55, 0x2 ;  /* 0x000000370e117211 */ /* 0x000fe200078e10ff */
[----:B------:R-:W-:Y:S01]  /*4a30*/  FFMA.FTZ R213, R86, R220, R213 ;  /* 0x000000dc56d57223 */ /* 0x000fe200000100d5 */
[----:B------:R-:W-:Y:S01]  /*4a40*/  FMUL.FTZ R218, R88, R218 ;  /* 0x000000da58da7220 */ /* 0x000fe20000410000 */
[----:B------:R-:W-:Y:S01]  /*4a50*/  BSSY B0, `(.L_x_6032) ;  /* 0x0000009000007945 */ /* 0x000fe20003800000 */
[----:B------:R-:W-:Y:S01]  /*4a60*/  IADD3 R13, R13, R37, RZ ;  /* 0x000000250d0d7210 */ /* 0x000fe20007ffe0ff */
[----:B------:R-:W-:Y:S01]  /*4a70*/  FADD.FTZ R14, R19, R16 ;  /* 0x00000010130e7221 */ /* 0x000fe20000010000 */
[----:B------:R-:W0:Y:S01]  /*4a80*/  LDS R17, [R17+0x950] ;  /* 0x0009500011117984 */ /* 0x000e220000000800 */
[----:B------:R-:W-:Y:S01]  /*4a90*/  FADD.FTZ R3, R213, R218 ;  /* 0x000000dad5037221 */ /* 0x000fe20000010000 */
[----:B------:R-:W-:-:S02]  /*4aa0*/  IADD3 R19, R44, 0x80, RZ ;  /* 0x000000802c137810 */ /* 0x000fc40007ffe0ff */
[----:B------:R-:W-:Y:S01]  /*4ab0*/  IADD3 R37, R44, 0xc0, RZ ;  /* 0x000000c02c257810 */ /* 0x000fe20007ffe0ff */
[----:B------:R-:W-:Y:S06]  /*4ac0*/  @!P0 BRA `(.L_x_6033) ;  /* 0x0000000000048947 */ /* 0x000fec0003800000 */
[----:B0-----:R1:W-:Y:S02]  /*4ad0*/  REDG.E.ADD.F32.FTZ.RN.STRONG.GPU desc[UR12][R12.64+-0xf00], R17 ;  /* 0xfff100110c0079a6 */ /* 0x0013e4000c10f38c */
.L_x_6033:
[----:B------:R-:W-:Y:S05]  /*4ae0*/  BSYNC B0 ;  /* 0x0000000000007941 */ /* 0x000fea0003800000 */
.L_x_6032:
[-C--:B------:R-:W-:Y:S01]  /*4af0*/  LEA.HI.SX32 R16, R19, R44.reuse, 0x1b ;  /* 0x0000002c13107211 */ /* 0x080fe200078fdaff */
[----:B------:R-:W-:Y:S01]  /*4b00*/  BSSY B0, `(.L_x_6034) ;  /* 0x0000011000007945 */ /* 0x000fe20003800000 */
[----:B01----:R-:W-:Y:S02]  /*4b10*/  IADD3 R17, R44, 0x100, RZ ;  /* 0x000001002c117810 */ /* 0x003fe40007ffe0ff */
        /* <DEDUP_REMOVED lines=15> */
.L_x_6035:
[----:B------:R-:W-:Y:S05]  /*4c10*/  BSYNC B0 ;  /* 0x0000000000007941 */ /* 0x000fea0003800000 */
.L_x_6034:
[----:B01----:R0:W1:Y:S01]  /*4c20*/  LDS R17, [R36+0xb50] ;  /* 0x000b500024117984 */ /* 0x0030620000000800 */
[----:B------:R-:W-:Y:S01]  /*4c30*/  BSSY B0, `(.L_x_6036) ;  /* 0x0000006000007945 */ /* 0x000fe20003800000 */
[----:B------:R-:W-:Y:S02]  /*4c40*/  IADD3 R37, R44, 0x180, RZ ;  /* 0x000001802c257810 */ /* 0x000fe40007ffe0ff */
[----:B------:R-:W-:Y:S02]  /*4c50*/  LEA.HI.SX32 R16, R19, R44, 0x1b ;  /* 0x0000002c13107211 */ /* 0x000fe400078fdaff */
[----:B------:R-:W-:Y:S01]  /*4c60*/  LEA R162, R162, R55, 0x2 ;  /* 0x00000037a2a27211 */ /* 0x000fe200078e10ff */
[----:B------:R-:W-:Y:S06]  /*4c70*/  @!P0 BRA `(.L_x_6037) ;  /* 0x0000000000048947 */ /* 0x000fec0003800000 */
[----:B-1----:R2:W-:Y:S02]  /*4c80*/  REDG.E.ADD.F32.FTZ.RN.STRONG.GPU desc[UR12][R12.64+-0xd00], R17 ;  /* 0xfff300110c0079a6 */ /* 0x0025e4000c10f38c */
.L_x_6037:
[----:B------:R-:W-:Y:S05]  /*4c90*/  BSYNC B0 ;  /* 0x0000000000007941 */ /* 0x000fea0003800000 */
.L_x_6036:
[----:B-12---:R1:W2:Y:S01]  /*4ca0*/  LDS R17, [R162+0xc50] ;  /* 0x000c5000a2117984 */ /* 0x0062a20000000800 */
[----:B------:R-:W-:Y:S01]  /*4cb0*/  BSSY B0, `(.L_x_6038) ;  /* 0x0000006000007945 */ /* 0x000fe20003800000 */
[----:B0-----:R-:W-:Y:S02]  /*4cc0*/  LEA.HI.SX32 R36, R37, R44, 0x1b ;  /* 0x0000002c25247211 */ /* 0x001fe400078fdaff */
[----:B------:R-:W-:Y:S02]  /*4cd0*/  IADD3 R19, R44, 0x1c0, RZ ;  /* 0x000001c02c137810 */ /* 0x000fe40007ffe0ff */
[----:B------:R-:W-:Y:S01]  /*4ce0*/  LEA R37, R16, R55, 0x2 ;  /* 0x0000003710257211 */ /* 0x000fe200078e10ff */
[----:B------:R-:W-:Y:S06]  /*4cf0*/  @!P1 BRA `(.L_x_6039) ;  /* 0x0000000000049947 */ /* 0x000fec0003800000 */
[----:B--2---:R0:W-:Y:S02]  /*4d00*/  REDG.E.ADD.F32.FTZ.RN.STRONG.GPU desc[UR12][R12.64+-0xc00], R17 ;  /* 0xfff400110c0079a6 */ /* 0x0041e4000c10f38c */
.L_x_6039:
[----:B------:R-:W-:Y:S05]  /*4d10*/  BSYNC B0 ;  /* 0x0000000000007941 */ /* 0x000fea0003800000 */
.L_x_6038:
[----:B0-2---:R0:W2:Y:S01]  /*4d20*/  LDS R17, [R37+0xd50] ;  /* 0x000d500025117984 */ /* 0x0050a20000000800 */
[----:B------:R-:W-:Y:S01]  /*4d30*/  BSSY B0, `(.L_x_6040) ;  /* 0x0000005000007945 */ /* 0x000fe20003800000 */
[----:B------:R-:W-:Y:S02]  /*4d40*/  LEA.HI.SX32 R16, R19, R44, 0x1b ;  /* 0x0000002c13107211 */ /* 0x000fe400078fdaff */
[----:B------:R-:W-:Y:S01]  /*4d50*/  LEA R19, R36, R55, 0x2 ;  /* 0x0000003724137211 */ /* 0x000fe200078e10ff */
[----:B------:R-:W-:Y:S06]  /*4d60*/  @!P2 BRA `(.L_x_6041) ;  /* 0x000000000004a947 */ /* 0x000fec0003800000 */
[----:B--2---:R3:W-:Y:S02]  /*4d70*/  REDG.E.ADD.F32.FTZ.RN.STRONG.GPU desc[UR12][R12.64+-0xb00], R17 ;  /* 0xfff500110c0079a6 */ /* 0x0047e4000c10f38c */
.L_x_6041:
[----:B------:R-:W-:Y:S05]  /*4d80*/  BSYNC B0 ;  /* 0x0000000000007941 */ /* 0x000fea0003800000 */
.L_x_6040:
[----:B--23--:R2:W3:Y:S01]  /*4d90*/  LDS R17, [R19+0xe50] ;  /* 0x000e500013117984 */ /* 0x00c4e20000000800 */
[----:B------:R-:W-:Y:S01]  /*4da0*/  BSSY B0, `(.L_x_6042) ;  /* 0x0000005000007945 */ /* 0x000fe20003800000 */
[----:B------:R-:W-:Y:S02]  /*4db0*/  LEA.HI.SX32 R36, R121, R44, 0x1b ;  /* 0x0000002c79247211 */ /* 0x000fe400078fdaff */
[----:B------:R-:W-:Y:S01]  /*4dc0*/  LEA R16, R16, R55, 0x2 ;  /* 0x0000003710107211 */ /* 0x000fe200078e10ff */
[----:B------:R-:W-:Y:S06]  /*4dd0*/  @!P3 BRA `(.L_x_6043) ;  /* 0x000000000004b947 */ /* 0x000fec0003800000 */
[----:B---3--:R4:W-:Y:S02]  /*4de0*/  REDG.E.ADD.F32.FTZ.RN.STRONG.GPU desc[UR12][R12.64+-0xa00], R17 ;  /* 0xfff600110c0079a6 */ /* 0x0089e4000c10f38c */
.L_x_6043:
[----:B------:R-:W-:Y:S05]  /*4df0*/  BSYNC B0 ;  /* 0x0000000000007941 */ /* 0x000fea0003800000 */
.L_x_6042:
[----:B---34-:R3:W4:Y:S01]  /*4e00*/  LDS R17, [R16+0xf50] ;  /* 0x000f500010117984 */ /* 0x0187220000000800 */
[----:B------:R-:W-:Y:S01]  /*4e10*/  BSSY B0, `(.L_x_6044) ;  /* 0x0000004000007945 */ /* 0x000fe20003800000 */
[----:B------:R-:W-:-:S03]  /*4e20*/  LEA R36, R36, R55, 0x2 ;  /* 0x0000003724247211 */ /* 0x000fc600078e10ff */
[----:B------:R-:W-:Y:S05]  /*4e30*/  @!P4 BRA `(.L_x_6045) ;  /* 0x000000000004c947 */ /* 0x000fea0003800000 */
[----:B----4-:R4:W-:Y:S02]  /*4e40*/  REDG.E.ADD.F32.FTZ.RN.STRONG.GPU desc[UR12][R12.64+-0x900], R17 ;  /* 0xfff700110c0079a6 */ /* 0x0109e4000c10f38c */
.L_x_6045:
[----:B------:R-:W-:Y:S05]  /*4e50*/  BSYNC B0 ;  /* 0x0000000000007941 */ /* 0x000fea0003800000 */
.L_x_6044:
[----:B----4-:R4:W1:Y:S01]  /*4e60*/  LDS R17, [R36+0x1050] ;  /* 0x0010500024117984 */ /* 0x0108620000000800 */
[----:B------:R-:W-:Y:S01]  /*4e70*/  BSSY B0, `(.L_x_6046) ;  /* 0x0000005000007945 */ /* 0x000fe20003800000 */
[C---:B--2---:R-:W-:Y:S02]  /*4e80*/  IADD3 R19, R44.reuse, 0x240, RZ ;  /* 0x000002402c137810 */ /* 0x044fe40007ffe0ff */
[----:B0-----:R-:W-:Y:S01]  /*4e90*/  IADD3 R37, R44, 0x280, RZ ;  /* 0x000002802c257810 */ /* 0x001fe20007ffe0ff */
[----:B------:R-:W-:Y:S06]  /*4ea0*/  @!P5 BRA `(.L_x_6047) ;  /* 0x000000000004d947 */ /* 0x000fec0003800000 */
[----:B-1----:R0:W-:Y:S02]  /*4eb0*/  REDG.E.ADD.F32.FTZ.RN.STRONG.GPU desc[UR12][R12.64+-0x800], R17 ;  /* 0xfff800110c0079a6 */ /* 0x0021e4000c10f38c */
.L_x_6047:
[----:B------:R-:W-:Y:S05]  /*4ec0*/  BSYNC B0 ;  /* 0x0000000000007941 */ /* 0x000fea0003800000 */
.L_x_6046:
[-C--:B---3--:R-:W-:Y:S01]  /*4ed0*/  LEA.HI.SX32 R16, R19, R44.reuse, 0x1b ;  /* 0x0000002c13107211 */ /* 0x088fe200078fdaff */
[----:B------:R-:W-:Y:S01]  /*4ee0*/  BSSY B0, `(.L_x_6048) ;  /* 0x0000011000007945 */ /* 0x000fe20003800000 */
[----:B01----:R-:W-:Y:S02]  /*4ef0*/  IADD3 R17, R44, 0x2c0, RZ ;  /* 0x000002c02c117810 */ /* 0x003fe40007ffe0ff */
[----:B------:R-:W-:Y:S02]  /*4f00*/  LEA R16, R16, R55, 0x2 ;  /* 0x0000003710107211 */ /* 0x000fe400078e10ff */
[-C--:B------:R-:W-:Y:S02]  /*4f10*/  LEA.HI.SX32 R162, R17, R44.reuse, 0x1b ;  /* 0x0000002c11a27211 */ /* 0x080fe400078fdaff */
        /* <DEDUP_REMOVED lines=13> */
.L_x_6049:
[----:B------:R-:W-:Y:S05]  /*4ff0*/  BSYNC B0 ;  /* 0x0000000000007941 */ /* 0x000fea0003800000 */
.L_x_6048:
[----:B01----:R0:W1:Y:S01]  /*5000*/  LDS R17, [R36+0x1250] ;  /* 0x0012500024117984 */ /* 0x0030620000000800 */
[----:B------:R-:W-:Y:S01]  /*5010*/  BSSY B0, `(.L_x_6050) ;  /* 0x0000006000007945 */ /* 0x000fe20003800000 */
[----:B------:R-:W-:Y:S02]  /*5020*/  IADD3 R37, R44, 0x340, RZ ;  /* 0x000003402c257810 */ /* 0x000fe40007ffe0ff */
[----:B------:R-:W-:Y:S02]  /*5030*/  LEA.HI.SX32 R16, R19, R44, 0x1b ;  /* 0x0000002c13107211 */ /* 0x000fe400078fdaff */
[----:B------:R-:W-:Y:S01]  /*5040*/  LEA R162, R162, R55, 0x2 ;  /* 0x00000037a2a27211 */ /* 0x000fe200078e10ff */
[----:B------:R-:W-:Y:S06]  /*5050*/  @!P0 BRA `(.L_x_6051) ;  /* 0x0000000000048947 */ /* 0x000fec0003800000 */
[----:B-1----:R2:W-:Y:S02]  /*5060*/  REDG.E.ADD.F32.FTZ.RN.STRONG.GPU desc[UR12][R12.64+-0x600], R17 ;  /* 0xfffa00110c0079a6 */ /* 0x0025e4000c10f38c */
.L_x_6051:
[----:B------:R-:W-:Y:S05]  /*5070*/  BSYNC B0 ;  /* 0x0000000000007941 */ /* 0x000fea0003800000 */
.L_x_6050:
[----:B-12---:R1:W2:Y:S01]  /*5080*/  LDS R17, [R162+0x1350] ;  /* 0x00135000a2117984 */ /* 0x0062a20000000800 */
[----:B------:R-:W-:Y:S01]  /*5090*/  BSSY B0, `(.L_x_6052) ;  /* 0x0000006000007945 */ /* 0x000fe20003800000 */
[----:B------:R-:W-:Y:S02]  /*50a0*/  IADD3 R19, R44, 0x380, RZ ;  /* 0x000003802c137810 */ /* 0x000fe40007ffe0ff */
[----:B------:R-:W-:Y:S02]  /*50b0*/  LEA.HI.SX32 R18, R37, R44, 0x1b ;  /* 0x0000002c25127211 */ /* 0x000fe400078fdaff */
[----:B0-----:R-:W-:Y:S01]  /*50c0*/  LEA R36, R16, R55, 0x2 ;  /* 0x0000003710247211 */ /* 0x001fe200078e10ff */
[----:B------:R-:W-:Y:S06]  /*50d0*/  @!P1 BRA `(.L_x_6053) ;  /* 0x0000000000049947 */ /* 0x000fec0003800000 */
[----:B--2---:R0:W-:Y:S02]  /*50e0*/  REDG.E.ADD.F32.FTZ.RN.STRONG.GPU desc[UR12][R12.64+-0x500], R17 ;  /* 0xfffb00110c0079a6 */ /* 0x0041e4000c10f38c */
.L_x_6053:
[----:B------:R-:W-:Y:S05]  /*50f0*/  BSYNC B0 ;  /* 0x0000000000007941 */ /* 0x000fea0003800000 */
.L_x_6052:
[----:B0-2---:R0:W2:Y:S01]  /*5100*/  LDS R17, [R36+0x1450] ;  /* 0x0014500024117984 */ /* 0x0050a20000000800 */
[----:B------:R-:W-:Y:S01]  /*5110*/  BSSY B0, `(.L_x_6054) ;  /* 0x0000006000007945 */ /* 0x000fe20003800000 */
[----:B------:R-:W-:Y:S02]  /*5120*/  LEA.HI.SX32 R16, R19, R44, 0x1b ;  /* 0x0000002c13107211 */ /* 0x000fe400078fdaff */
[----:B------:R-:W-:Y:S02]  /*5130*/  IADD3 R37, R44, 0x3c0, RZ ;  /* 0x000003c02c257810 */ /* 0x000fe40007ffe0ff */
[----:B------:R-:W-:Y:S01]  /*5140*/  LEA R19, R18, R55, 0x2 ;  /* 0x0000003712137211 */ /* 0x000fe200078e10ff */
[----:B------:R-:W-:Y:S06]  /*5150*/  @!P2 BRA `(.L_x_6055) ;  /* 0x000000000004a947 */ /* 0x000fec0003800000 */
[----:B--2---:R3:W-:Y:S02]  /*5160*/  REDG.E.ADD.F32.FTZ.RN.STRONG.GPU desc[UR12][R12.64+-0x400], R17 ;  /* 0xfffc00110c0079a6 */ /* 0x0047e4000c10f38c */
.L_x_6055:
[----:B------:R-:W-:Y:S05]  /*5170*/  BSYNC B0 ;  /* 0x0000000000007941 */ /* 0x000fea0003800000 */
.L_x_6054:
[----:B--23--:R2:W3:Y:S01]  /*5180*/  LDS R17, [R19+0x1550] ;  /* 0x0015500013117984 */ /* 0x00c4e20000000800 */
[----:B------:R-:W-:Y:S01]  /*5190*/  BSSY B0, `(.L_x_6056) ;  /* 0x0000005000007945 */ /* 0x000fe20003800000 */
[----:B------:R-:W-:Y:S02]  /*51a0*/  LEA.HI.SX32 R18, R37, R44, 0x1b ;  /* 0x0000002c25127211 */ /* 0x000fe400078fdaff */
[----:B------:R-:W-:Y:S01]  /*51b0*/  LEA R16, R16, R55, 0x2 ;  /* 0x0000003710107211 */ /* 0x000fe200078e10ff */
[----:B------:R-:W-:Y:S06]  /*51c0*/  @!P3 BRA `(.L_x_6057) ;  /* 0x000000000004b947 */ /* 0x000fec0003800000 */
[----:B---3--:R4:W-:Y:S02]  /*51d0*/  REDG.E.ADD.F32.FTZ.RN.STRONG.GPU desc[UR12][R12.64+-0x300], R17 ;  /* 0xfffd00110c0079a6 */ /* 0x0089e4000c10f38c */
.L_x_6057:
[----:B------:R-:W-:Y:S05]  /*51e0*/  BSYNC B0 ;  /* 0x0000000000007941 */ /* 0x000fea0003800000 */
.L_x_6056:
[----:B---34-:R3:W4:Y:S01]  /*51f0*/  LDS R17, [R16+0x1650] ;  /* 0x0016500010117984 */ /* 0x0187220000000800 */
[----:B------:R-:W-:Y:S01]  /*5200*/  BSSY B0, `(.L_x_6058) ;  /* 0x0000004000007945 */ /* 0x000fe20003800000 */
[----:B------:R-:W-:-:S03]  /*5210*/  LEA R18, R18, R55, 0x2 ;  /* 0x0000003712127211 */ /* 0x000fc600078e10ff */
[----:B------:R-:W-:Y:S05]  /*5220*/  @!P4 BRA `(.L_x_6059) ;  /* 0x000000000004c947 */ /* 0x000fea0003800000 */
[----:B----4-:R4:W-:Y:S02]  /*5230*/  REDG.E.ADD.F32.FTZ.RN.STRONG.GPU desc[UR12][R12.64+-0x200], R17 ;  /* 0xfffe00110c0079a6 */ /* 0x0109e4000c10f38c */
.L_x_6059:
[----:B------:R-:W-:Y:S05]  /*5240*/  BSYNC B0 ;  /* 0x0000000000007941 */ /* 0x000fea0003800000 */
.L_x_6058:
[----:B----4-:R4:W0:Y:S01]  /*5250*/  LDS R17, [R18+0x1750] ;  /* 0x0017500012117984 */ /* 0x0108220000000800 */
[----:B------:R-:W-:Y:S04]  /*5260*/  BSSY B0, `(.L_x_6060) ;  /* 0x0000003000007945 */ /* 0x000fe80003800000 */
[----:B------:R-:W-:Y:S05]  /*5270*/  @!P5 BRA `(.L_x_6061) ;  /* 0x000000000004d947 */ /* 0x000fea0003800000 */
[----:B0-----:R0:W-:Y:S02]  /*5280*/  REDG.E.ADD.F32.FTZ.RN.STRONG.GPU desc[UR12][R12.64+-0x100], R17 ;  /* 0xffff00110c0079a6 */ /* 0x0011e4000c10f38c */
.L_x_6061:
[----:B------:R-:W-:Y:S05]  /*5290*/  BSYNC B0 ;  /* 0x0000000000007941 */ /* 0x000fea0003800000 */
.L_x_6060:
[----:B0-----:R-:W0:Y:S01]  /*52a0*/  SHFL.DOWN PT, R12, R3, 0x1, 0x1f ;  /* 0x08201f00030c7f89 */ /* 0x001e2200000e0000 */
[----:B------:R-:W-:Y:S01]  /*52b0*/  ISETP.GT.AND P0, PT, R46, 0x1e, PT ;  /* 0x0000001e2e00780c */ /* 0x000fe20003f04270 */
[----:B------:R-:W-:Y:S01]  /*52c0*/  FMUL.FTZ R143, R143, R216 ;  /* 0x000000d88f8f7220 */ /* 0x000fe20000410000 */
[----:B------:R-:W-:Y:S01]  /*52d0*/  FMUL.FTZ R141, R141, R210 ;  /* 0x000000d28d8d7220 */ /* 0x000fe20000410000 */
[----:B------:R-:W5:Y:S01]  /*52e0*/  SHFL.DOWN PT, R13, R14, 0x1, 0x1f ;  /* 0x08201f000e0d7f89 */ /* 0x000f6200000e0000 */
[----:B------:R-:W-:Y:S01]  /*52f0*/  FMUL.FTZ R139, R139, R202 ;  /* 0x000000ca8b8b7220 */ /* 0x000fe20000410000 */
[----:B------:R-:W-:Y:S01]  /*5300*/  FFMA.FTZ R92, R85, R143, R92 ;  /* 0x0000008f555c7223 */ /* 0x000fe2000001005c */
[----:B------:R-:W-:Y:S01]  /*5310*/  FFMA.FTZ R94, R87, R141, R94 ;  /* 0x0000008d575e7223 */ /* 0x000fe2000001005e */
[----:B------:R-:W-:Y:S01]  /*5320*/  FMUL.FTZ R144, R144, R197 ;  /* 0x000000c590907220 */ /* 0x000fe20000410000 */
[----:B------:R-:W-:Y:S01]  /*5330*/  FFMA.FTZ R96, R89, R139, R96 ;  /* 0x0000008b59607223 */ /* 0x000fe20000010060 */
        /* <DEDUP_REMOVED lines=13> */
[----:B------:R-:W-:Y:S01]  /*5410*/  FFMA.FTZ R102, R95, R127, R102 ;  /* 0x0000007f5f667223 */ /* 0x000fe20000010066 */
[----:B0-----:R-:W-:Y:S01]  /*5420*/  @!P0 FADD.FTZ R3, R3, R12 ;  /* 0x0000000c03038221 */ /* 0x001fe20000010000 */
[-C--:B------:R-:W-:Y:S01]  /*5430*/  FMUL.FTZ R12, R65, R214.reuse ;  /* 0x000000d6410c7220 */ /* 0x080fe20000410000 */
[----:B------:R-:W-:Y:S01]  /*5440*/  FMUL.FTZ R214, R161, R214 ;  /* 0x000000d6a1d67220 */ /* 0x000fe20000410000 */
[----:B------:R-:W-:Y:S01]  /*5450*/  ISETP.NE.AND P2, PT, R44, RZ, PT ;  /* 0x000000ff2c00720c */ /* 0x000fe20003f45270 */
[----:B-----5:R-:W-:Y:S01]  /*5460*/  @!P0 FADD.FTZ R14, R14, R13 ;  /* 0x0000000d0e0e8221 */ /* 0x020fe20000010000 */
[----:B---3--:R-:W0:Y:S01]  /*5470*/  SHFL.DOWN PT, R16, R3, 0x2, 0x1f ;  /* 0x08401f0003107f89 */ /* 0x008e2200000e0000 */
[----:B------:R-:W-:Y:S01]  /*5480*/  ISETP.GT.AND P0, PT, R46, 0x1d, PT ;  /* 0x0000001d2e00780c */ /* 0x000fe20003f04270 */
[----:B------:R-:W-:Y:S01]  /*5490*/  FMUL.FTZ R12, R15, R12 ;  /* 0x0000000c0f0c7220 */ /* 0x000fe20000410000 */
[----:B------:R-:W-:Y:S01]  /*54a0*/  FFMA.FTZ R69, R108, R214, R69 ;  /* 0x000000d66c457223 */ /* 0x000fe20000010045 */
[----:B------:R-:W3:Y:S01]  /*54b0*/  SHFL.DOWN PT, R13, R14, 0x2, 0x1f ;  /* 0x08401f000e0d7f89 */ /* 0x000ee200000e0000 */
[----:B------:R-:W-:Y:S01]  /*54c0*/  FMUL.FTZ R123, R123, R172 ;  /* 0x000000ac7b7b7220 */ /* 0x000fe20000410000 */
[----:B------:R-:W-:Y:S01]  /*54d0*/  FFMA.FTZ R214, R145, R214, R12 ;  /* 0x000000d691d67223 */ /* 0x000fe2000001000c */
[----:B------:R-:W-:Y:S01]  /*54e0*/  FMUL.FTZ R12, R65, R197 ;  /* 0x000000c5410c7220 */ /* 0x000fe20000410000 */
[----:B------:R-:W-:Y:S01]  /*54f0*/  FMUL.FTZ R119, R119, R164 ;  /* 0x000000a477777220 */ /* 0x000fe20000410000 */
[----:B------:R-:W-:Y:S01]  /*5500*/  BSSY B0, `(.L_x_6062) ;  /* 0x000006a000007945 */ /* 0x000fe20003800000 */
[----:B------:R-:W-:Y:S01]  /*5510*/  FADD.FTZ R101, R214, R101 ;  /* 0x00000065d6657221 */ /* 0x000fe20000010000 */
[----:B------:R-:W-:Y:S01]  /*5520*/  FMUL.FTZ R12, R169, R12 ;  /* 0x0000000ca90c7220 */ /* 0x000fe20000410000 */
[----:B------:R-:W-:Y:S01]  /*5530*/  FFMA.FTZ R104, R97, R123, R104 ;  /* 0x0000007b61687223 */ /* 0x000fe20000010068 */
[----:B------:R-:W-:-:S02]  /*5540*/  FFMA.FTZ R106, R99, R119, R106 ;  /* 0x00000077636a7223 */ /* 0x000fc4000001006a */
[----:B------:R-:W-:Y:S01]  /*5550*/  FFMA.FTZ R144, R147, R144, R12 ;  /* 0x0000009093907223 */ /* 0x000fe2000001000c */
[----:B------:R-:W-:-:S03]  /*5560*/  FMUL.FTZ R12, R65, R193 ;  /* 0x000000c1410c7220 */ /* 0x000fc60000410000 */
[----:B------:R-:W-:Y:S01]  /*5570*/  FADD.FTZ R103, R144, R103 ;  /* 0x0000006790677221 */ /* 0x000fe20000010000 */
[----:B------:R-:W-:Y:S01]  /*5580*/  FMUL.FTZ R12, R173, R12 ;  /* 0x0000000cad0c7220 */ /* 0x000fe20000410000 */
[----:B0-----:R-:W-:-:S03]  /*5590*/  @!P0 FADD.FTZ R3, R3, R16 ;  /* 0x0000001003038221 */ /* 0x001fc60000010000 */
[----:B------:R-:W-:Y:S01]  /*55a0*/  FFMA.FTZ R142, R149, R142, R12 ;  /* 0x0000008e958e7223 */ /* 0x000fe2000001000c */
[C---:B------:R-:W-:Y:S01]  /*55b0*/  FMUL.FTZ R12, R65.reuse, R187 ;  /* 0x000000bb410c7220 */ /* 0x040fe20000410000 */
[----:B---3--:R-:W-:Y:S01]  /*55c0*/  @!P0 FADD.FTZ R14, R14, R13 ;  /* 0x0000000d0e0e8221 */ /* 0x008fe20000010000 */
[----:B------:R-:W0:Y:S01]  /*55d0*/  SHFL.DOWN PT, R16, R3, 0x4, 0x1f ;  /* 0x08801f0003107f89 */ /* 0x000e2200000e0000 */
[----:B------:R-:W-:Y:S01]  /*55e0*/  ISETP.GT.AND P0, PT, R46, 0x1b, PT ;  /* 0x0000001b2e00780c */ /* 0x000fe20003f04270 */
[----:B------:R-:W-:Y:S01]  /*55f0*/  FMUL.FTZ R13, R65, R216 ;  /* 0x000000d8410d7220 */ /* 0x000fe20000410000 */
[----:B------:R-:W-:Y:S01]  /*5600*/  FMUL.FTZ R12, R179, R12 ;  /* 0x0000000cb30c7220 */ /* 0x000fe20000410000 */
[----:B------:R-:W3:Y:S01]  /*5610*/  SHFL.DOWN PT, R15, R14, 0x4, 0x1f ;  /* 0x08801f000e0f7f89 */ /* 0x000ee200000e0000 */
        /* <DEDUP_REMOVED lines=9> */
[----:B------:R-:W-:Y:S01]  /*56b0*/  FMUL.FTZ R13, R168, R13 ;  /* 0x0000000da80d7220 */ /* 0x000fe20000410000 */
[----:B------:R-:W-:Y:S01]  /*56c0*/  FFMA.FTZ R138, R153, R138, R12 ;  /* 0x0000008a998a7223 */ /* 0x000fe2000001000c */
[----:B------:R-:W-:Y:S02]  /*56d0*/  FMUL.FTZ R12, R135, R186 ;  /* 0x000000ba870c7220 */ /* 0x000fe40000410000 */
[----:B------:R-:W-:Y:S01]  /*56e0*/  FFMA.FTZ R141, R148, R141, R13 ;  /* 0x0000008d948d7223 */ /* 0x000fe2000001000d */
[----:B------:R-:W-:Y:S01]  /*56f0*/  FMUL.FTZ R13, R65, R202 ;  /* 0x000000ca410d7220 */ /* 0x000fe20000410000 */
[----:B------:R-:W-:Y:S01]  /*5700*/  FFMA.FTZ R79, R118, R12, R79 ;  /* 0x0000000c764f7223 */ /* 0x000fe2000001004f */
[----:B------:R-:W-:Y:S01]  /*5710*/  FADD.FTZ R109, R138, R109 ;  /* 0x0000006d8a6d7221 */ /* 0x000fe20000010000 */
[----:B------:R-:W-:Y:S01]  /*5720*/  FADD.FTZ R126, R141, R126 ;  /* 0x0000007e8d7e7221 */ /* 0x000fe20000010000 */
[----:B0-----:R-:W-:Y:S01]  /*5730*/  @!P0 FADD.FTZ R3, R3, R16 ;  /* 0x0000001003038221 */ /* 0x001fe20000010000 */
[----:B------:R-:W-:Y:S01]  /*5740*/  FMUL.FTZ R13, R178, R13 ;  /* 0x0000000db20d7220 */ /* 0x000fe20000410000 */
[----:B---3--:R-:W-:-:S03]  /*5750*/  @!P0 FADD.FTZ R14, R14, R15 ;  /* 0x0000000f0e0e8221 */ /* 0x008fc60000010000 */
[----:B------:R-:W0:Y:S01]  /*5760*/  SHFL.DOWN PT, R16, R3, 0x8, 0x1f ;  /* 0x09001f0003107f89 */ /* 0x000e2200000e0000 */
[----:B------:R-:W-:Y:S01]  /*5770*/  ISETP.GT.AND P0, PT, R46, 0x17, PT ;  /* 0x000000172e00780c */ /* 0x000fe20003f04270 */
[----:B------:R-:W-:Y:S01]  /*5780*/  FFMA.FTZ R139, R150, R139, R13 ;  /* 0x0000008b968b7223 */ /* 0x000fe2000001000d */
[----:B------:R-:W-:Y:S01]  /*5790*/  FMUL.FTZ R13, R65, R192 ;  /* 0x000000c0410d7220 */ /* 0x000fe20000410000 */
[----:B------:R-:W3:Y:S02]  /*57a0*/  SHFL.DOWN PT, R15, R14, 0x8, 0x1f ;  /* 0x09001f000e0f7f89 */ /* 0x000ee400000e0000 */
[----:B------:R-:W-:Y:S01]  /*57b0*/  FADD.FTZ R128, R139, R128 ;  /* 0x000000808b807221 */ /* 0x000fe20000010000 */
[----:B------:R-:W-:-:S04]  /*57c0*/  FMUL.FTZ R13, R180, R13 ;  /* 0x0000000db40d7220 */ /* 0x000fc80000410000 */
[----:B------:R-:W-:Y:S01]  /*57d0*/  FFMA.FTZ R137, R152, R137, R13 ;  /* 0x0000008998897223 */ /* 0x000fe2000001000d */
[----:B------:R-:W-:-:S03]  /*57e0*/  FMUL.FTZ R13, R65, R184 ;  /* 0x000000b8410d7220 */ /* 0x000fc60000410000 */
[----:B------:R-:W-:Y:S01]  /*57f0*/  FADD.FTZ R130, R137, R130 ;  /* 0x0000008289827221 */ /* 0x000fe20000010000 */
[----:B0-----:R-:W-:Y:S01]  /*5800*/  @!P0 FADD.FTZ R3, R3, R16 ;  /* 0x0000001003038221 */ /* 0x001fe20000010000 */
[----:B------:R-:W-:Y:S01]  /*5810*/  FMUL.FTZ R16, R129, R170 ;  /* 0x000000aa81107220 */ /* 0x000fe20000410000 */
[----:B---3--:R-:W-:-:S03]  /*5820*/  @!P0 FADD.FTZ R14, R14, R15 ;  /* 0x0000000f0e0e8221 */ /* 0x008fc60000010000 */
[----:B----4-:R-:W0:Y:S01]  /*5830*/  SHFL.DOWN PT, R18, R3, 0x10, 0x1f ;  /* 0x0a001f0003127f89 */ /* 0x010e2200000e0000 */
[----:B------:R-:W-:Y:S01]  /*5840*/  ISETP.GT.AND P0, PT, R46, 0xf, PT ;  /* 0x0000000f2e00780c */ /* 0x000fe20003f04270 */
[----:B------:R-:W-:Y:S01]  /*5850*/  FMUL.FTZ R15, R182, R13 ;  /* 0x0000000db60f7220 */ /* 0x000fe20000410000 */
[C---:B------:R-:W-:Y:S01]  /*5860*/  FMUL.FTZ R13, R65.reuse, R186 ;  /* 0x000000ba410d7220 */ /* 0x040fe20000410000 */
[----:B------:R-:W3:Y:S01]  /*5870*/  SHFL.DOWN PT, R17, R14, 0x10, 0x1f ;  /* 0x0a001f000e117f89 */ /* 0x000ee200000e0000 */
[----:B------:R-:W-:Y:S01]  /*5880*/  FFMA.FTZ R81, R120, R16, R81 ;  /* 0x0000001078517223 */ /* 0x000fe20000010051 */
        /* <DEDUP_REMOVED lines=10> */
[----:B------:R-:W-:Y:S02]  /*5930*/  FMUL.FTZ R15, R65, R172 ;  /* 0x000000ac410f7220 */ /* 0x000fe40000410000 */
[----:B------:R-:W-:Y:S01]  /*5940*/  FADD.FTZ R134, R127, R134 ;  /* 0x000000867f867221 */ /* 0x000fe20000010000 */
[----:B------:R-:W-:Y:S01]  /*5950*/  FFMA.FTZ R198, R157, R16, R198 ;  /* 0x000000109dc67223 */ /* 0x000fe200000100c6 */
[----:B------:R-:W-:Y:S01]  /*5960*/  FMUL.FTZ R15, R200, R15 ;  /* 0x0000000fc80f7220 */ /* 0x000fe20000410000 */
[----:B0-----:R-:W-:Y:S02]  /*5970*/  @!P0 FADD.FTZ R3, R3, R18 ;  /* 0x0000001203038221 */ /* 0x001fe40000010000 */
[----:B------:R-:W-:Y:S01]  /*5980*/  FADD.FTZ R113, R198, R113 ;  /* 0x00000071c6717221 */ /* 0x000fe20000010000 */
[----:B------:R-:W-:Y:S01]  /*5990*/  FFMA.FTZ R15, R158, R123, R15 ;  /* 0x0000007b9e0f7223 */ /* 0x000fe2000001000f */
[----:B---3--:R-:W-:Y:S01]  /*59a0*/  @!P0 FADD.FTZ R14, R14, R17 ;  /* 0x000000110e0e8221 */ /* 0x008fe20000010000 */
[----:B------:R-:W-:Y:S01]  /*59b0*/  MOV R13, R3 ;  /* 0x00000003000d7202 */ /* 0x000fe20000000f00 */
[C---:B------:R-:W-:Y:S01]  /*59c0*/  FMUL.FTZ R3, R65.reuse, R174 ;  /* 0x000000ae41037220 */ /* 0x040fe20000410000 */
[----:B------:R-:W-:Y:S01]  /*59d0*/  FMUL.FTZ R65, R65, R164 ;  /* 0x000000a441417220 */ /* 0x000fe20000410000 */
[----:B------:R-:W-:Y:S01]  /*59e0*/  FADD.FTZ R136, R15, R136 ;  /* 0x000000880f887221 */ /* 0x000fe20000010000 */
[----:B------:R-:W-:Y:S01]  /*59f0*/  MOV R12, R14 ;  /* 0x0000000e000c7202 */ /* 0x000fe20000000f00 */
[----:B------:R-:W-:Y:S01]  /*5a00*/  FMUL.FTZ R14, R125, R174 ;  /* 0x000000ae7d0e7220 */ /* 0x000fe20000410000 */
[----:B------:R-:W-:Y:S01]  /*5a10*/  FMUL.FTZ R204, R204, R3 ;  /* 0x00000003cccc7220 */ /* 0x000fe20000410000 */
[----:B------:R-:W-:-:S02]  /*5a20*/  FMUL.FTZ R65, R2, R65 ;  /* 0x0000004102417220 */ /* 0x000fc40000410000 */
[----:B------:R0:W-:Y:S01]  /*5a30*/  @!P1 STS.64 [R57+0x18d8], R12 ;  /* 0x0018d80c39009388 */ /* 0x0001e20000000a00 */
[-C--:B------:R-:W-:Y:S01]  /*5a40*/  FFMA.FTZ R204, R159, R14.reuse, R204 ;  /* 0x0000000e9fcc7223 */ /* 0x080fe200000100cc */
[----:B------:R-:W-:Y:S01]  /*5a50*/  FFMA.FTZ R160, R160, R119, R65 ;  /* 0x00000077a0a07223 */ /* 0x000fe20000010041 */
[----:B------:R-:W-:Y:S02]  /*5a60*/  FFMA.FTZ R83, R122, R14, R83 ;  /* 0x0000000e7a537223 */ /* 0x000fe40000010053 */
        /* <DEDUP_REMOVED lines=19> */
.L_x_6063:
[----:B------:R-:W-:Y:S05]  /*5ba0*/  BSYNC B0 ;  /* 0x0000000000007941 */ /* 0x000fea0003800000 */
.L_x_6062:
[----:B------:R-:W-:Y:S01]  /*5bb0*/  IADD3 R90, R90, 0x1, RZ ;  /* 0x000000015a5a7810 */ /* 0x000fe20007ffe0ff */
[----:B------:R-:W-:-:S03]  /*5bc0*/  UIADD3 UR5, UP0, UR5, 0x1, URZ ;  /* 0x0000000105057890 */ /* 0x000fc6000ff1e03f */
[----:B------:R-:W-:Y:S01]  /*5bd0*/  ISETP.GE.AND P0, PT, R90, UR29, PT ;  /* 0x0000001d5a007c0c */ /* 0x000fe2000bf06270 */
[----:B------:R-:W-:-:S12]  /*5be0*/  UIADD3.X UR6, URZ, UR6, URZ, UP0, !UPT ;  /* 0x000000063f067290 */ /* 0x000fd800087fe43f */
[----:B------:R-:W-:Y:S05]  /*5bf0*/  @!P0 BRA `(.L_x_6064) ;  /* 0xffffffcc002c8947 */ /* 0x000fea000383ffff */
.L_x_6020:
[----:B------:R-:W-:Y:S01]  /*5c00*/  BAR.SYNC.DEFER_BLOCKING 0x0 ;  /* 0x0000000000007b1d */ /* 0x000fe20000010000 */
[----:B------:R-:W-:Y:S01]  /*5c10*/  F2FP.F16.F32.PACK_AB R95, R69, R92 ;  /* 0x0000005c455f723e */ /* 0x000fe200000000ff */
[----:B------:R-:W-:Y:S01]  /*5c20*/  FADD.FTZ R42, R42, R117 ;  /* 0x000000752a2a7221 */ /* 0x000fe20000010000 */
[----:B--2---:R-:W-:Y:S01]  /*5c30*/  F2FP.F16.F32.PACK_AB R15, R77, R100 ;  /* 0x000000644d0f723e */ /* 0x004fe200000000ff */
[----:B------:R-:W-:Y:S01]  /*5c40*/  UIADD3 UR4, UR4, -0x400, URZ ;  /* 0xfffffc0004047890 */ /* 0x000fe2000fffe03f */
[----:B------:R-:W-:-:S03]  /*5c50*/  F2FP.F16.F32.PACK_AB R14, R79, R102 ;  /* 0x000000664f0e723e */ /* 0x000fc600000000ff */
[----:B------:R-:W2:Y:S01]  /*5c60*/  LDC.64 R18, c[0x0][0x388] ;  /* 0x0000e200ff127b82 */ /* 0x000ea20000000a00 */
[----:B0--3--:R-:W-:Y:S01]  /*5c70*/  F2FP.F16.F32.PACK_AB R13, R81, R104 ;  /* 0x00000068510d723e */ /* 0x009fe200000000ff */
[----:B------:R-:W-:Y:S01]  /*5c80*/  ULDC.64 UR6, c[0x0][0x390] ;  /* 0x0000e40000067ab9 */ /* 0x000fe20000000a00 */
[----:B------:R-:W-:Y:S01]  /*5c90*/  F2FP.F16.F32.PACK_AB R12, R83, R106 ;  /* 0x0000006a530c723e */ /* 0x000fe200000000ff */
[----:B------:R-:W-:Y:S01]  /*5ca0*/  IMAD R0, R38, UR6, RZ ;  /* 0x0000000626007c24 */ /* 0x000fe2000f8e02ff */
[----:B------:R-:W-:Y:S01]  /*5cb0*/  F2FP.F16.F32.PACK_AB R94, R71, R94 ;  /* 0x0000005e475e723e */ /* 0x000fe200000000ff */
[----:B-1----:R-:W-:Y:S01]  /*5cc0*/  IMAD.WIDE.U32 R2, R39, UR6, R20 ;  /* 0x0000000627027c25 */ /* 0x002fe2000f8e0014 */
[----:B------:R-:W-:Y:S01]  /*5cd0*/  F2FP.F16.F32.PACK_AB R93, R73, R96 ;  /* 0x00000060495d723e */ /* 0x000fe200000000ff */
[----:B------:R-:W0:Y:S01]  /*5ce0*/  LDC.64 R28, c[0x0][0x3e0] ;  /* 0x0000f800ff1c7b82 */ /* 0x000e220000000a00 */
[----:B------:R-:W-:Y:S01]  /*5cf0*/  F2FP.F16.F32.PACK_AB R92, R75, R98 ;  /* 0x000000624b5c723e */ /* 0x000fe200000000ff */
[----:B------:R-:W-:Y:S01]  /*5d00*/  IMAD R17, R39, UR7, R0 ;  /* 0x0000000727117c24 */ /* 0x000fe2000f8e0200 */
[----:B------:R-:W-:Y:S01]  /*5d10*/  F2FP.F16.F32.PACK_AB R112, R115, R117 ;  /* 0x000000757370723e */ /* 0x000fe200000000ff */
[----:B------:R-:W-:Y:S01]  /*5d20*/  ULDC.64 UR6, c[0x0][0x3b0] ;  /* 0x0000ec0000067ab9 */ /* 0x000fe20000000a00 */
[----:B------:R-:W-:-:S02]  /*5d30*/  F2FP.F16.F32.PACK_AB R114, R111, R134 ;  /* 0x000000866f72723e */ /* 0x000fc400000000ff */
[----:B------:R-:W-:Y:S01]  /*5d40*/  IADD3 R3, R3, R17, RZ ;  /* 0x0000001103037210 */ /* 0x000fe20007ffe0ff */
[----:B------:R-:W1:Y:S01]  /*5d50*/  LDC.64 R32, c[0x0][0x3f0] ;  /* 0x0000fc00ff207b82 */ /* 0x000e620000000a00 */
[----:B------:R-:W-:Y:S01]  /*5d60*/  F2FP.F16.F32.PACK_AB R17, R105, R128 ;  /* 0x000000806911723e */ /* 0x000fe200000000ff */
[----:B------:R3:W-:Y:S01]  /*5d70*/  STS.128 [R61], R12 ;  /* 0x0000000c3d007388 */ /* 0x0007e20000000c00 */
[----:B------:R-:W-:Y:S02]  /*5d80*/  F2FP.F16.F32.PACK_AB R16, R107, R130 ;  /* 0x000000826b10723e */ /* 0x000fe400000000ff */
[----:B------:R-:W-:Y:S01]  /*5d90*/  IADD3 R47, P1, R47, -0x800, RZ ;  /* 0xfffff8002f2f7810 */ /* 0x000fe20007f3e0ff */
[----:B------:R-:W-:Y:S01]  /*5da0*/  STS.128 [R61+0x10], R92 ;  /* 0x0000105c3d007388 */ /* 0x000fe20000000c00 */
[----:B------:R-:W-:-:S03]  /*5db0*/  NOP ;  /* 0x0000000000007918 */ /* 0x000fc60000000000 */
[----:B------:R-:W4:Y:S01]  /*5dc0*/  LDS.128 R8, [R59] ;  /* 0x000000003b087984 */ /* 0x000f220000000c00 */
[----:B--2---:R-:W-:Y:S01]  /*5dd0*/  IMAD R0, R18, UR15, RZ ;  /* 0x0000000f12007c24 */ /* 0x004fe2000f8e02ff */
[----:B------:R-:W-:Y:S01]  /*5de0*/  IADD3 R48, P2, R48, -0x800, RZ ;  /* 0xfffff80030307810 */ /* 0x000fe20007f5e0ff */
[----:B------:R-:W-:Y:S01]  /*5df0*/  IMAD.WIDE.U32 R2, R18, UR14, R2 ;  /* 0x0000000e12027c25 */ /* 0x000fe2000f8e0002 */
[----:B------:R-:W2:Y:S03]  /*5e00*/  LDS.128 R4, [R59+0x200] ;  /* 0x000200003b047984 */ /* 0x000ea60000000c00 */
[----:B---3--:R-:W-:Y:S01]  /*5e10*/  FADD.FTZ R13, R42, R115 ;  /* 0x000000732a0d7221 */ /* 0x008fe20000010000 */
[----:B------:R-:W-:Y:S01]  /*5e20*/  F2FP.F16.F32.PACK_AB R115, R109, R132 ;  /* 0x000000846d73723e */ /* 0x000fe200000000ff */
[----:B------:R-:W-:Y:S01]  /*5e30*/  IMAD R15, R19, UR14, R0 ;  /* 0x0000000e130f7c24 */ /* 0x000fe2000f8e0200 */
[----:B0-----:R-:W-:Y:S01]  /*5e40*/  LEA R12, P0, R2, R28, 0x1 ;  /* 0x0000001c020c7211 */ /* 0x001fe200078008ff */
[----:B------:R-:W-:Y:S01]  /*5e50*/  FADD.FTZ R0, R13, R136 ;  /* 0x000000880d007221 */ /* 0x000fe20000010000 */
[----:B------:R-:W-:-:S02]  /*5e60*/  F2FP.F16.F32.PACK_AB R19, R101, R124 ;  /* 0x0000007c6513723e */ /* 0x000fc400000000ff */
[----:B------:R-:W-:Y:S02]  /*5e70*/  IADD3 R3, R3, R15, RZ ;  /* 0x0000000f03037210 */ /* 0x000fe40007ffe0ff */
[----:B------:R-:W-:Y:S01]  /*5e80*/  F2FP.F16.F32.PACK_AB R18, R103, R126 ;  /* 0x0000007e6712723e */ /* 0x000fe200000000ff */
[----:B------:R-:W0:Y:S01]  /*5e90*/  LDC.64 R14, c[0x0][0x3a8] ;  /* 0x0000ea00ff0e7b82 */ /* 0x000e220000000a00 */
[----:B------:R-:W-:Y:S01]  /*5ea0*/  LEA.HI.X R13, R2, R29, R3, 0x1, P0 ;  /* 0x0000001d020d7211 */ /* 0x000fe200000f0c03 */
[----:B------:R-:W-:Y:S01]  /*5eb0*/  FADD.FTZ R3, R0, R113 ;  /* 0x0000007100037221 */ /* 0x000fe20000010000 */
[----:B------:R-:W-:Y:S02]  /*5ec0*/  F2FP.F16.F32.PACK_AB R113, R113, R136 ;  /* 0x000000887171723e */ /* 0x000fe400000000ff */
[----:B------:R-:W-:Y:S01]  /*5ed0*/  IADD3 R50, P3, R50, -0x800, RZ ;  /* 0xfffff80032327810 */ /* 0x000fe20007f7e0ff */
[----:B------:R-:W-:Y:S01]  /*5ee0*/  FADD.FTZ R0, R3, R134 ;  /* 0x0000008603007221 */ /* 0x000fe20000010000 */
[----:B------:R-:W-:Y:S01]  /*5ef0*/  IMAD.WIDE R2, R58, 0x10, R12 ;  /* 0x000000103a027825 */ /* 0x000fe200078e020c */
[----:B------:R-:W-:-:S03]  /*5f00*/  IADD3 R52, P4, R52, -0x800, RZ ;  /* 0xfffff80034347810 */ /* 0x000fc60007f9e0ff */
[----:B------:R-:W-:Y:S01]  /*5f10*/  FADD.FTZ R13, R0, R111 ;  /* 0x0000006f000d7221 */ /* 0x000fe20000010000 */
[----:B------:R-:W-:Y:S01]  /*5f20*/  IMAD R0, R38, UR6, RZ ;  /* 0x0000000626007c24 */ /* 0x000fe2000f8e02ff */
[----:B------:R-:W-:Y:S02]  /*5f30*/  IADD3.X R54, R54, -0x1, RZ, P1, !PT ;  /* 0xffffffff36367810 */ /* 0x000fe40000ffe4ff */
[----:B------:R-:W-:Y:S01]  /*5f40*/  FADD.FTZ R132, R13, R132 ;  /* 0x000000840d847221 */ /* 0x000fe20000010000 */
[----:B------:R-:W-:Y:S02]  /*5f50*/  IADD3.X R49, R49, -0x1, RZ, P2, !PT ;  /* 0xffffffff31317810 */ /* 0x000fe400017fe4ff */
[----:B------:R-:W-:Y:S01]  /*5f60*/  IADD3.X R51, R51, -0x1, RZ, P3, !PT ;  /* 0xffffffff33337810 */ /* 0x000fe20001ffe4ff */
[----:B------:R-:W-:Y:S01]  /*5f70*/  FADD.FTZ R109, R132, R109 ;  /* 0x0000006d846d7221 */ /* 0x000fe20000010000 */
[----:B------:R-:W-:-:S03]  /*5f80*/  IADD3.X R53, R53, -0x1, RZ, P4, !PT ;  /* 0xffffffff35357810 */ /* 0x000fc600027fe4ff */
[----:B------:R-:W-:Y:S01]  /*5f90*/  FADD.FTZ R130, R109, R130 ;  /* 0x000000826d827221 */ /* 0x000fe20000010000 */
[----:B----4-:R-:W-:Y:S03]  /*5fa0*/  STG.E.128 desc[UR12][R2.64+-0x800], R8 ;  /* 0xfff8000802007986 */ /* 0x010fe6000c101d0c */
[----:B------:R-:W-:Y:S01]  /*5fb0*/  FADD.FTZ R107, R130, R107 ;  /* 0x0000006b826b7221 */ /* 0x000fe20000010000 */
[----:B--2---:R2:W-:Y:S03]  /*5fc0*/  STG.E.128 desc[UR12][R2.64+-0x600], R4 ;  /* 0xfffa000402007986 */ /* 0x0045e6000c101d0c */
[----:B------:R-:W-:Y:S01]  /*5fd0*/  FADD.FTZ R128, R107, R128 ;  /* 0x000000806b807221 */ /* 0x000fe20000010000 */
[----:B------:R-:W-:Y:S03]  /*5fe0*/  BAR.SYNC.DEFER_BLOCKING 0x0 ;  /* 0x0000000000007b1d */ /* 0x000fe60000010000 */
[----:B------:R-:W-:-:S04]  /*5ff0*/  FADD.FTZ R105, R128, R105 ;  /* 0x0000006980697221 */ /* 0x000fc80000010000 */
[----:B------:R-:W-:-:S04]  /*6000*/  FADD.FTZ R126, R105, R126 ;  /* 0x0000007e697e7221 */ /* 0x000fc80000010000 */
[----:B------:R-:W-:-:S04]  /*6010*/  FADD.FTZ R103, R126, R103 ;  /* 0x000000677e677221 */ /* 0x000fc80000010000 */
[----:B------:R-:W-:Y:S01]  /*6020*/  FADD.FTZ R42, R103, R124 ;  /* 0x0000007c672a7221 */ /* 0x000fe20000010000 */
[----:B--2---:R-:W-:-:S04]  /*6030*/  IMAD.WIDE.U32 R2, R39, UR6, R20 ;  /* 0x0000000627027c25 */ /* 0x004fc8000f8e0014 */
[----:B------:R-:W-:Y:S01]  /*6040*/  FADD.FTZ R42, R42, R101 ;  /* 0x000000652a2a7221 */ /* 0x000fe20000010000 */
[----:B------:R-:W-:Y:S02]  /*6050*/  IMAD R5, R39, UR7, R0 ;  /* 0x0000000727057c24 */ /* 0x000fe4000f8e0200 */
[----:B0-----:R-:W-:-:S03]  /*6060*/  IMAD R0, R14, UR15, RZ ;  /* 0x0000000f0e007c24 */ /* 0x001fc6000f8e02ff */
[----:B------:R-:W-:Y:S01]  /*6070*/  IADD3 R3, R3, R5, RZ ;  /* 0x0000000503037210 */ /* 0x000fe20007ffe0ff */
[----:B------:R-:W-:Y:S01]  /*6080*/  STS.128 [R61], R112 ;  /* 0x000000703d007388 */ /* 0x000fe20000000c00 */
[----:B------:R-:W-:-:S03]  /*6090*/  IMAD R5, R15, UR14, R0 ;  /* 0x0000000e0f057c24 */ /* 0x000fc6000f8e0200 */
[----:B------:R-:W-:Y:S01]  /*60a0*/  STS.128 [R61+0x10], R16 ;  /* 0x000010103d007388 */ /* 0x000fe20000000c00 */
[----:B------:R-:W-:-:S03]  /*60b0*/  NOP ;  /* 0x0000000000007918 */ /* 0x000fc60000000000 */
[----:B------:R-:W0:Y:S01]  /*60c0*/  LDS.128 R8, [R59] ;  /* 0x000000003b087984 */ /* 0x000e220000000c00 */
[----:B------:R-:W-:-:S03]  /*60d0*/  IMAD.WIDE.U32 R2, R14, UR14, R2 ;  /* 0x0000000e0e027c25 */ /* 0x000fc6000f8e0002 */
[----:B------:R2:W3:Y:S02]  /*60e0*/  LDS.128 R28, [R59+0x200] ;  /* 0x000200003b1c7984 */ /* 0x0004e40000000c00 */
[----:B------:R-:W-:Y:S02]  /*60f0*/  IADD3 R0, R3, R5, RZ ;  /* 0x0000000503007210 */ /* 0x000fe40007ffe0ff */
[----:B-1----:R-:W-:-:S04]  /*6100*/  LEA R4, P0, R2, R32, 0x1 ;  /* 0x0000002002047211 */ /* 0x002fc800078008ff */
[----:B------:R-:W-:Y:S02]  /*6110*/  LEA.HI.X R5, R2, R33, R0, 0x1, P0 ;  /* 0x0000002102057211 */ /* 0x000fe400000f0c00 */
[C---:B------:R-:W-:Y:S02]  /*6120*/  ISETP.GT.AND P0, PT, R56.reuse, 0x1, PT ;  /* 0x000000013800780c */ /* 0x040fe40003f04270 */
[----:B------:R-:W-:Y:S01]  /*6130*/  IADD3 R56, R56, -0x1, RZ ;  /* 0xffffffff38387810 */ /* 0x000fe20007ffe0ff */
[----:B--2---:R-:W-:-:S05]  /*6140*/  IMAD.WIDE R58, R58, 0x10, R4 ;  /* 0x000000103a3a7825 */ /* 0x004fca00078e0204 */
[----:B0-----:R0:W-:Y:S04]  /*6150*/  STG.E.128 desc[UR12][R58.64+-0x800], R8 ;  /* 0xfff800083a007986 */ /* 0x0011e8000c101d0c */
[----:B---3--:R0:W-:Y:S01]  /*6160*/  STG.E.128 desc[UR12][R58.64+-0x600], R28 ;  /* 0xfffa001c3a007986 */ /* 0x0081e2000c101d0c */
[----:B------:R-:W-:Y:S05]  /*6170*/  @P0 BRA `(.L_x_6065) ;  /* 0xffffffa400e80947 */ /* 0x000fea000383ffff */
.L_x_6018:
        /* <DEDUP_REMOVED lines=11> */
[----:B0-----:R-:W0:Y:S01]  /*6230*/  @!P1 S2R R9, SR_CgaCtaId ;  /* 0x0000000000099919 */ /* 0x001e220000008800 */
[----:B---3--:R-:W-:Y:S01]  /*6240*/  @!P1 SHF.R.S32.HI R7, RZ, 0x1f, R6 ;  /* 0x0000001fff079819 */ /* 0x008fe20000011406 */
[----:B-1----:R-:W-:Y:S01]  /*6250*/  @P0 FADD R3, R0, R3 ;  /* 0x0000000300030221 */ /* 0x002fe20000000000 */
[----:B------:R-:W-:Y:S02]  /*6260*/  @!P1 MOV R0, 0x400 ;  /* 0x0000040000009802 */ /* 0x000fe40000000f00 */
[----:B------:R-:W-:Y:S02]  /*6270*/  @!P1 LEA.HI R7, R7, R6, RZ, 0x5 ;  /* 0x0000000607079211 */ /* 0x000fe400078f28ff */
[----:B------:R-:W1:Y:S01]  /*6280*/  SHFL.DOWN P0, R2, R3, 0x4, 0x1f ;  /* 0x08801f0003027f89 */ /* 0x000e620000000000 */
        /* <DEDUP_REMOVED lines=18> */
.L_x_6067:
[----:B------:R-:W-:Y:S05]  /*63b0*/  BSYNC B0 ;  /* 0x0000000000007941 */ /* 0x000fea0003800000 */
.L_x_6066:
        /* <DEDUP_REMOVED lines=38> */
.L_x_6069:
[----:B------:R-:W2:Y:S02]  /*6620*/  S2R R15, SR_TID.X ;  /* 0x00000000000f7919 */ /* 0x000ea40000002100 */
.L_x_6070:
[----:B------:R-:W-:Y:S05]  /*6630*/  BSYNC B0 ;  /* 0x0000000000007941 */ /* 0x000fea0003800000 */
.L_x_6068:
        /* <DEDUP_REMOVED lines=13> */
[C---:B----4-:R-:W-:Y:S01]  /*6710*/  IMAD R23, R39.reuse, UR7, R0 ;  /* 0x0000000727177c24 */ /* 0x050fe2000f8e0200 */
        /* <DEDUP_REMOVED lines=8> */
.L_x_6072:
        /* <DEDUP_REMOVED lines=26> */
.L_x_6071:
[----:B------:R-:W-:Y:S05]  /*6940*/  EXIT ;  /* 0x000000000000794d */ /* 0x000fea0003800000 */
.L_x_6024:
[----:B------:R-:W-:Y:S01]  /*6950*/  HFMA2.MMA R215, -RZ, RZ, 0, 5.9604644775390625e-08 ;  /* 0x00000001ffd77435 */ /* 0x000fe200000001ff */
[----:B------:R-:W-:Y:S02]  /*6960*/  MOV R213, R14 ;  /* 0x0000000e00d57202 */ /* 0x000fe40000000f00 */
[----:B------:R-:W-:Y:S02]  /*6970*/  MOV R242, RZ ;  /* 0x000000ff00f27202 */ /* 0x000fe40000000f00 */
[----:B------:R-:W-:-:S07]  /*6980*/  MOV R18, 0xffffffff ;  /* 0xffffffff00127802 */ /* 0x000fce0000000f00 */
[----:B-1----:R-:W-:Y:S05]  /*6990*/  WARPSYNC.COLLECTIVE R18, `(.L_x_6073) ;  /* 0x0000000012087348 */ /* 0x002fea0003c00000 */
[----:B------:R0:W2:Y:S02]  /*69a0*/  SHFL.UP P3, R16, R213, R215, R242 ;  /* 0x040000d7d5107389 */ /* 0x0000a400000600f2 */
[----:B012---:R-:W-:Y:S01]  /*69b0*/  ENDCOLLECTIVE ;  /* 0x000000000000791b */ /* 0x007fe20003800000 */
.L_x_6073:
[----:B------:R-:W-:Y:S02]  /*69c0*/  MOV R213, R15 ;  /* 0x0000000f00d57202 */ /* 0x000fe40000000f00 */
[----:B------:R-:W-:-:S07]  /*69d0*/  MOV R17, R16 ;  /* 0x0000001000117202 */ /* 0x000fce0000000f00 */
[----:B------:R-:W-:Y:S05]  /*69e0*/  WARPSYNC.COLLECTIVE R18, `(.L_x_6074) ;  /* 0x0000000012087348 */ /* 0x000fea0003c00000 */
[----:B------:R0:W1:Y:S02]  /*69f0*/  SHFL.UP P3, R16, R213, R215, R242 ;  /* 0x040000d7d5107389 */ /* 0x00006400000600f2 */
[----:B01----:R-:W-:Y:S01]  /*6a00*/  ENDCOLLECTIVE ;  /* 0x000000000000791b */ /* 0x003fe20003800000 */
.L_x_6074:
        /* <DEDUP_REMOVED lines=8> */
.L_x_6075:
[----:B------:R-:W-:Y:S02]  /*6a90*/  MOV R213, R15 ;  /* 0x0000000f00d57202 */ /* 0x000fe40000000f00 */
[----:B------:R-:W-:-:S07]  /*6aa0*/  MOV R17, R16 ;  /* 0x0000001000117202 */ /* 0x000fce0000000f00 */
[----:B------:R-:W-:Y:S05]  /*6ab0*/  WARPSYNC.COLLECTIVE R18, `(.L_x_6076) ;  /* 0x0000000012087348 */ /* 0x000fea0003c00000 */
[----:B------:R0:W1:Y:S02]  /*6ac0*/  SHFL.UP P3, R16, R213, R215, R242 ;  /* 0x040000d7d5107389 */ /* 0x00006400000600f2 */
[----:B01----:R-:W-:Y:S01]  /*6ad0*/  ENDCOLLECTIVE ;  /* 0x000000000000791b */ /* 0x003fe20003800000 */
.L_x_6076:
        /* <DEDUP_REMOVED lines=8> */
.L_x_6077:
[----:B------:R-:W-:Y:S02]  /*6b60*/  MOV R213, R15 ;  /* 0x0000000f00d57202 */ /* 0x000fe40000000f00 */
[----:B------:R-:W-:-:S07]  /*6b70*/  MOV R17, R16 ;  /* 0x0000001000117202 */ /* 0x000fce0000000f00 */
[----:B------:R-:W-:Y:S05]  /*6b80*/  WARPSYNC.COLLECTIVE R18, `(.L_x_6078) ;  /* 0x0000000012087348 */ /* 0x000fea0003c00000 */
[----:B------:R0:W1:Y:S02]  /*6b90*/  SHFL.UP P3, R16, R213, R215, R242 ;  /* 0x040000d7d5107389 */ /* 0x00006400000600f2 */
[----:B01----:R-:W-:Y:S01]  /*6ba0*/  ENDCOLLECTIVE ;  /* 0x000000000000791b */ /* 0x003fe20003800000 */
.L_x_6078:
        /* <DEDUP_REMOVED lines=8> */
.L_x_6079:
[----:B------:R-:W-:Y:S02]  /*6c30*/  MOV R213, R15 ;  /* 0x0000000f00d57202 */ /* 0x000fe40000000f00 */
[----:B------:R-:W-:-:S07]  /*6c40*/  MOV R17, R16 ;  /* 0x0000001000117202 */ /* 0x000fce0000000f00 */
[----:B------:R-:W-:Y:S05]  /*6c50*/  WARPSYNC.COLLECTIVE R18, `(.L_x_6080) ;  /* 0x0000000012087348 */ /* 0x000fea0003c00000 */
[----:B------:R0:W1:Y:S02]  /*6c60*/  SHFL.UP P3, R16, R213, R215, R242 ;  /* 0x040000d7d5107389 */ /* 0x00006400000600f2 */
[----:B01----:R-:W-:Y:S01]  /*6c70*/  ENDCOLLECTIVE ;  /* 0x000000000000791b */ /* 0x003fe20003800000 */
.L_x_6080:
        /* <DEDUP_REMOVED lines=8> */
.L_x_6081:
[----:B------:R-:W-:Y:S02]  /*6d00*/  MOV R213, R15 ;  /* 0x0000000f00d57202 */ /* 0x000fe40000000f00 */
[----:B------:R-:W-:-:S07]  /*6d10*/  MOV R17, R16 ;  /* 0x0000001000117202 */ /* 0x000fce0000000f00 */
[----:B------:R-:W-:Y:S05]  /*6d20*/  WARPSYNC.COLLECTIVE R18, `(.L_x_6082) ;  /* 0x0000000012087348 */ /* 0x000fea0003c00000 */
[----:B------:R0:W1:Y:S02]  /*6d30*/  SHFL.UP P3, R16, R213, R215, R242 ;  /* 0x040000d7d5107389 */ /* 0x00006400000600f2 */
[----:B01----:R-:W-:Y:S01]  /*6d40*/  ENDCOLLECTIVE ;  /* 0x000000000000791b */ /* 0x003fe20003800000 */
.L_x_6082:
[----:B------:R-:W-:Y:S05]  /*6d50*/  BRA `(.L_x_6083) ;  /* 0xffffffc800c07947 */ /* 0x000fea000383ffff */
.L_x_6025:
        /* <DEDUP_REMOVED lines=8> */
.L_x_6085:
[----:B------:R-:W-:Y:S05]  /*6de0*/  BSYNC B0 ;  /* 0x0000000000007941 */ /* 0x000fea0003800000 */
.L_x_6084:
[----:B------:R-:W-:Y:S05]  /*6df0*/  BRA `(.L_x_6086) ;  /* 0xffffffc800ac7947 */ /* 0x000fea000383ffff */
.L_x_6026:
        /* <DEDUP_REMOVED lines=8> */
.L_x_6088:
[----:B------:R-:W-:Y:S05]  /*6e80*/  BSYNC B0 ;  /* 0x0000000000007941 */ /* 0x000fea0003800000 */
.L_x_6087:
[----:B------:R-:W-:Y:S05]  /*6e90*/  BRA `(.L_x_6089) ;  /* 0xffffffc8008c7947 */ /* 0x000fea000383ffff */
.L_x_6027:
        /* <DEDUP_REMOVED lines=8> */
.L_x_6091:
[----:B------:R-:W-:Y:S05]  /*6f20*/  BSYNC B0 ;  /* 0x0000000000007941 */ /* 0x000fea0003800000 */
.L_x_6090:
        /* <DEDUP_REMOVED lines=11> */
.L_x_6092:
[----:B------:R-:W-:Y:S05]  /*6fe0*/  WARPSYNC.COLLECTIVE R18, `(.L_x_6093) ;  /* 0x0000000012087348 */ /* 0x000fea0003c00000 */
[----:B------:R0:W1:Y:S02]  /*6ff0*/  SHFL.IDX P3, R17, R248, R217, R19 ;  /* 0x000000d9f8117389 */ /* 0x0000640000060013 */
[----:B01----:R-:W-:Y:S01]  /*7000*/  ENDCOLLECTIVE ;  /* 0x000000000000791b */ /* 0x003fe20003800000 */
.L_x_6093:
[----:B------:R-:W-:Y:S02]  /*7010*/  MOV R248, R3 ;  /* 0x0000000300f87202 */ /* 0x000fe40000000f00 */
[----:B------:R-:W-:Y:S02]  /*7020*/  MOV R15, R16 ;  /* 0x00000010000f7202 */ /* 0x000fe40000000f00 */
[----:B------:R-:W-:-:S07]  /*7030*/  MOV R16, R17 ;  /* 0x0000001100107202 */ /* 0x000fce0000000f00 */
[----:B------:R-:W-:Y:S05]  /*7040*/  WARPSYNC.COLLECTIVE R18, `(.L_x_6094) ;  /* 0x0000000012087348 */ /* 0x000fea0003c00000 */
[----:B------:R0:W1:Y:S02]  /*7050*/  SHFL.IDX P3, R17, R248, R217, R19 ;  /* 0x000000d9f8117389 */ /* 0x0000640000060013 */
[----:B01----:R-:W-:Y:S01]  /*7060*/  ENDCOLLECTIVE ;  /* 0x000000000000791b */ /* 0x003fe20003800000 */
.L_x_6094:
[----:B------:R-:W-:Y:S05]  /*7070*/  BRA `(.L_x_6095) ;  /* 0xffffffc8002c7947 */ /* 0x000fea000383ffff */
.L_x_6029:
        /* <DEDUP_REMOVED lines=9> */
.L_x_6096:
[----:B------:R-:W-:Y:S02]  /*7110*/  MOV R223, R13 ;  /* 0x0000000d00df7202 */ /* 0x000fe40000000f00 */
[----:B------:R-:W-:-:S07]  /*7120*/  MOV R3, R219 ;  /* 0x000000db00037202 */ /* 0x000fce0000000f00 */
[----:B------:R-:W-:Y:S05]  /*7130*/  WARPSYNC.COLLECTIVE R18, `(.L_x_6097) ;  /* 0x0000000012087348 */ /* 0x000fea0003c00000 */
[----:B------:R0:W1:Y:S02]  /*7140*/  SHFL.DOWN P6, R219, R223, R225, R232 ;  /* 0x080000e1dfdb7389 */ /* 0x00006400000c00e8 */
[----:B01----:R-:W-:Y:S01]  /*7150*/  ENDCOLLECTIVE ;  /* 0x000000000000791b */ /* 0x003fe20003800000 */
.L_x_6097:
        /* <DEDUP_REMOVED lines=8> */
.L_x_6098:
[----:B------:R-:W-:Y:S02]  /*71e0*/  MOV R223, R13 ;  /* 0x0000000d00df7202 */ /* 0x000fe40000000f00 */
[----:B------:R-:W-:-:S07]  /*71f0*/  MOV R3, R219 ;  /* 0x000000db00037202 */ /* 0x000fce0000000f00 */
[----:B------:R-:W-:Y:S05]  /*7200*/  WARPSYNC.COLLECTIVE R18, `(.L_x_6099) ;  /* 0x0000000012087348 */ /* 0x000fea0003c00000 */
[----:B------:R0:W1:Y:S02]  /*7210*/  SHFL.DOWN P6, R219, R223, R225, R232 ;  /* 0x080000e1dfdb7389 */ /* 0x00006400000c00e8 */
[----:B01----:R-:W-:Y:S01]  /*7220*/  ENDCOLLECTIVE ;  /* 0x000000000000791b */ /* 0x003fe20003800000 */
.L_x_6099:
        /* <DEDUP_REMOVED lines=8> */
.L_x_6100:
[----:B------:R-:W-:Y:S02]  /*72b0*/  MOV R223, R13 ;  /* 0x0000000d00df7202 */ /* 0x000fe40000000f00 */
[----:B------:R-:W-:-:S07]  /*72c0*/  MOV R3, R219 ;  /* 0x000000db00037202 */ /* 0x000fce0000000f00 */
[----:B------:R-:W-:Y:S05]  /*72d0*/  WARPSYNC.COLLECTIVE R18, `(.L_x_6101) ;  /* 0x0000000012087348 */ /* 0x000fea0003c00000 */
[----:B------:R0:W1:Y:S02]  /*72e0*/  SHFL.DOWN P6, R219, R223, R225, R232 ;  /* 0x080000e1dfdb7389 */ /* 0x00006400000c00e8 */
[----:B01----:R-:W-:Y:S01]  /*72f0*/  ENDCOLLECTIVE ;  /* 0x000000000000791b */ /* 0x003fe20003800000 */
.L_x_6101:
        /* <DEDUP_REMOVED lines=8> */
.L_x_6102:
[----:B------:R-:W-:Y:S02]  /*7380*/  MOV R223, R13 ;  /* 0x0000000d00df7202 */ /* 0x000fe40000000f00 */
[----:B------:R-:W-:-:S07]  /*7390*/  MOV R3, R219 ;  /* 0x000000db00037202 */ /* 0x000fce0000000f00 */
[----:B------:R-:W-:Y:S05]  /*73a0*/  WARPSYNC.COLLECTIVE R18, `(.L_x_6103) ;  /* 0x0000000012087348 */ /* 0x000fea0003c00000 */
[----:B------:R0:W1:Y:S02]  /*73b0*/  SHFL.DOWN P6, R219, R223, R225, R232 ;  /* 0x080000e1dfdb7389 */ /* 0x00006400000c00e8 */
[----:B01----:R-:W-:Y:S01]  /*73c0*/  ENDCOLLECTIVE ;  /* 0x000000000000791b */ /* 0x003fe20003800000 */
.L_x_6103:
        /* <DEDUP_REMOVED lines=8> */
.L_x_6104:
[----:B------:R-:W-:Y:S02]  /*7450*/  MOV R223, R13 ;  /* 0x0000000d00df7202 */ /* 0x000fe40000000f00 */
[----:B------:R-:W-:-:S07]  /*7460*/  MOV R3, R219 ;  /* 0x000000db00037202 */ /* 0x000fce0000000f00 */
[----:B------:R-:W-:Y:S05]  /*7470*/  WARPSYNC.COLLECTIVE R18, `(.L_x_6105) ;  /* 0x0000000012087348 */ /* 0x000fea0003c00000 */
[----:B------:R0:W1:Y:S02]  /*7480*/  SHFL.DOWN P6, R219, R223, R225, R232 ;  /* 0x080000e1dfdb7389 */ /* 0x00006400000c00e8 */
[----:B01----:R-:W-:Y:S01]  /*7490*/  ENDCOLLECTIVE ;  /* 0x000000000000791b */ /* 0x003fe20003800000 */
.L_x_6105:
        /* <DEDUP_REMOVED lines=9> */
.L_x_6106:
[----:B------:R-:W-:Y:S02]  /*7530*/  MOV R248, R13 ;  /* 0x0000000d00f87202 */ /* 0x000fe40000000f00 */
[----:B------:R-:W-:-:S07]  /*7540*/  MOV R3, R17 ;  /* 0x0000001100037202 */ /* 0x000fce0000000f00 */
[----:B------:R-:W-:Y:S05]  /*7550*/  WARPSYNC.COLLECTIVE R18, `(.L_x_6107) ;  /* 0x0000000012087348 */ /* 0x000fea0003c00000 */
[----:B------:R0:W1:Y:S02]  /*7560*/  SHFL.IDX P3, R17, R248, R217, R19 ;  /* 0x000000d9f8117389 */ /* 0x0000640000060013 */
[----:B01----:R-:W-:Y:S01]  /*7570*/  ENDCOLLECTIVE ;  /* 0x000000000000791b */ /* 0x003fe20003800000 */
.L_x_6107:
[----:B------:R-:W-:Y:S05]  /*7580*/  WARPSYNC.COLLECTIVE R18, `(.L_x_6108) ;  /* 0x0000000012087348 */ /* 0x000fea0003c00000 */
[----:B------:R0:W1:Y:S02]  /*7590*/  SHFL.DOWN P6, R219, R223, R225, R232 ;  /* 0x080000e1dfdb7389 */ /* 0x00006400000c00e8 */
[----:B01----:R-:W-:Y:S01]  /*75a0*/  ENDCOLLECTIVE ;  /* 0x000000000000791b */ /* 0x003fe20003800000 */
.L_x_6108:
[----:B------:R-:W-:Y:S02]  /*75b0*/  MOV R248, R36 ;  /* 0x0000002400f87202 */ /* 0x000fe40000000f00 */
[----:B------:R-:W-:Y:S02]  /*75c0*/  MOV R223, R13 ;  /* 0x0000000d00df7202 */ /* 0x000fe40000000f00 */
[----:B------:R-:W-:Y:S02]  /*75d0*/  MOV R230, R17 ;  /* 0x0000001100e67202 */ /* 0x000fe40000000f00 */
[----:B------:R-:W-:-:S07]  /*75e0*/  MOV R16, R219 ;  /* 0x000000db00107202 */ /* 0x000fce0000000f00 */
[----:B------:R-:W-:Y:S05]  /*75f0*/  WARPSYNC.COLLECTIVE R18, `(.L_x_6109) ;  /* 0x0000000012087348 */ /* 0x000fea0003c00000 */
[----:B------:R0:W1:Y:S02]  /*7600*/  SHFL.DOWN P6, R219, R223, R225, R232 ;  /* 0x080000e1dfdb7389 */ /* 0x00006400000c00e8 */
[----:B01----:R-:W-:Y:S01]  /*7610*/  ENDCOLLECTIVE ;  /* 0x000000000000791b */ /* 0x003fe20003800000 */
.L_x_6109:
[----:B------:R-:W-:Y:S05]  /*7620*/  WARPSYNC.COLLECTIVE R18, `(.L_x_6110) ;  /* 0x0000000012087348 */ /* 0x000fea0003c00000 */
[----:B------:R0:W1:Y:S02]  /*7630*/  SHFL.IDX P3, R17, R248, R217, R19 ;  /* 0x000000d9f8117389 */ /* 0x0000640000060013 */
[----:B01----:R-:W-:Y:S01]  /*7640*/  ENDCOLLECTIVE ;  /* 0x000000000000791b */ /* 0x003fe20003800000 */
.L_x_6110:
[----:B------:R-:W-:Y:S02]  /*7650*/  MOV R248, R37 ;  /* 0x0000002500f87202 */ /* 0x000fe40000000f00 */
[----:B------:R-:W-:-:S07]  /*7660*/  MOV R221, R17 ;  /* 0x0000001100dd7202 */ /* 0x000fce0000000f00 */
[----:B------:R-:W-:Y:S05]  /*7670*/  WARPSYNC.COLLECTIVE R18, `(.L_x_6111) ;  /* 0x0000000012087348 */ /* 0x000fea0003c00000 */
[----:B------:R0:W1:Y:S02]  /*7680*/  SHFL.IDX P3, R17, R248, R217, R19 ;  /* 0x000000d9f8117389 */ /* 0x0000640000060013 */
[----:B01----:R-:W-:Y:S01]  /*7690*/  ENDCOLLECTIVE ;  /* 0x000000000000791b */ /* 0x003fe20003800000 */
.L_x_6111:
[----:B------:R-:W-:Y:S05]  /*76a0*/  BRA `(.L_x_6112) ;  /* 0xffffffc800347947 */ /* 0x000fea000383ffff */
.L_x_6113:
        /* <DEDUP_REMOVED lines=13> */
.L_x_10969:


//--------------------- .text._Z25selective_scan_bwd_kernelI32Selective_Scan_bwd_kernel_traitsILi64ELi16ELb1ELb1ELb0ELb1ELb0EN3c104HalfEfEEv12SSMParamsBwd --------------------------
	.section	.text._Z25selective_scan_bwd_kernelI32Selective_Scan_bwd_kernel_traitsILi64ELi16ELb1ELb1ELb0ELb1ELb0EN3c104HalfEfEEv12SSMParamsBwd,"ax",@progbits
	.align	128
        .global         _Z25selective_scan_bwd_kernelI32Selective_Scan_bwd_kernel_traitsILi64ELi16ELb1ELb1ELb0ELb1ELb0EN3c104HalfEfEEv12SSMParamsBwd
        .type           _Z25selective_scan_bwd_kernelI32Selective_Scan_bwd_kernel_traitsILi64ELi16ELb1ELb1ELb0ELb1ELb0EN3c104HalfEfEEv12SSMParamsBwd,@function
        .size           _Z25selective_scan_bwd_kernelI32Selective_Scan_bwd_kernel_traitsILi64ELi16ELb1ELb1ELb0ELb1ELb0EN3c104HalfEfEEv12SSMParamsBwd,(.L_x_10970 - _Z25selective_scan_bwd_kernelI32Selective_Scan_bwd_kernel_traitsILi64ELi16ELb1ELb1ELb0ELb1ELb0EN3c104HalfEfEEv12SSMParamsBwd)
        .other          _Z25selective_scan_bwd_kernelI32Selective_Scan_bwd_kernel_traitsILi64ELi16ELb1ELb1ELb0ELb1ELb0EN3c104HalfEfEEv12SSMParamsBwd,@"STO_CUDA_ENTRY STV_DEFAULT"
_Z25selective_scan_bwd_kernelI32Selective_Scan_bwd_kernel_traitsILi64ELi16ELb1ELb1ELb0ELb1ELb0EN3c104HalfEfEEv12SSMParamsBwd:
.text._Z25selective_scan_bwd_kernelI32Selective_Scan_bwd_kernel_traitsILi64ELi16ELb1ELb1ELb0ELb1ELb0EN3c104HalfEfEEv12SSMParamsBwd:
        /* <DEDUP_REMOVED lines=124> */
[----:B---3--:R-:W-:Y:S01]  /*07c0*/  @P0 IMAD.WIDE R24, R3, 0x8, R24 ;  /* 0x0000000803180825 */ /* 0x008fe200078e0218 */
[----:B------:R-:W-:Y:S02]  /*07d0*/  LEA.HI.X R115, R115, R29, R6, 0x1, P1 ;  /* 0x0000001d73737211 */ /* 0x000fe400008f0c06 */
[----:B------:R-:W-:-:S02]  /*07e0*/  CS2R R120, SRZ ;  /* 0x0000000000787805 */ /* 0x000fc4000001ff00 */
[----:B------:R-:W-:Y:S02]  /*07f0*/  LEA.HI.X R113, R7, R113, R2, 0x1, P3 ;  /* 0x0000007107717211 */ /* 0x000fe400018f0c02 */
[----:B------:R-:W-:Y:S02]  /*0800*/  @!P0 CS2R R24, SRZ ;  /* 0x0000000000188805 */ /* 0x000fe4000001ff00 */
[----:B------:R-:W-:Y:S01]  /*0810*/  LEA.HI.X R110, R110, R31, R9, 0x1, P4 ;  /* 0x0000001f6e6e7211 */ /* 0x000fe200020f0c09 */
[----:B------:R-:W-:Y:S06]  /*0820*/  @!P2 BRA `(.L_x_6114) ;  /* 0x0000006c00e8a947 */ /* 0x000fec0003800000 */
[----:B------:R-:W0:Y:S01]  /*0830*/  S2R R119, SR_TID.X ;  /* 0x0000000000777919 */ /* 0x000e220000002100 */
[----:B------:R-:W1:Y:S01]  /*0840*/  S2UR UR5, SR_CgaCtaId ;  /* 0x00000000000579c3 */ /* 0x000e620000008800 */
[----:B------:R-:W-:Y:S01]  /*0850*/  UMOV UR4, 0x400 ;  /* 0x0000040000047882 */ /* 0x000fe20000000000 */
[----:B------:R-:W-:Y:S01]  /*0860*/  ULDC UR6, c[0x0][0x224] ;  /* 0x0000890000067ab9 */ /* 0x000fe20000000800 */
[----:B------:R-:W2:Y:S01]  /*0870*/  S2R R118, SR_LANEID ;  /* 0x0000000000767919 */ /* 0x000ea20000000000 */
[----:B------:R-:W-:Y:S02]  /*0880*/  CS2R R120, SRZ ;  /* 0x0000000000787805 */ /* 0x000fe4000001ff00 */
        /* <DEDUP_REMOVED lines=8> */
.L_x_6192:
        /* <DEDUP_REMOVED lines=22> */
[----:B---3--:R0:W-:Y:S01]  /*0a70*/  STS.128 [R105+0x200], R32 ;  /* 0x0002002069007388 */ /* 0x0081e20000000c00 */
[----:B------:R-:W-:-:S03]  /*0a80*/  NOP ;  /* 0x0000000000007918 */ /* 0x000fc60000000000 */
[----:B------:R-:W1:Y:S04]  /*0a90*/  LDS.128 R16, [R104] ;  /* 0x0000000068107984 */ /* 0x000e680000000c00 */
[----:B------:R-:W-:Y:S01]  /*0aa0*/  LDS.128 R12, [R104+0x10] ;  /* 0x00001000680c7984 */ /* 0x000fe20000000c00 */
[----:B------:R-:W-:Y:S01]  /*0ab0*/  BAR.SYNC.DEFER_BLOCKING 0x0 ;  /* 0x0000000000007b1d */ /* 0x000fe20000010000 */
[--C-:B0-----:R-:W-:Y:S02]  /*0ac0*/  HADD2.F32 R32, -RZ, R8.reuse.H0_H0 ;  /* 0x20000008ff207230 */ /* 0x101fe40000004100 */
[----:B------:R-:W-:-:S05]  /*0ad0*/  HADD2.F32 R33, -RZ, R8.H1_H1 ;  /* 0x30000008ff217230 */ /* 0x000fca0000004100 */
[----:B------:R-:W0:Y:S01]  /*0ae0*/  LDC R34, c[0x0][0x21c] ;  /* 0x00008700ff227b82 */ /* 0x000e220000000800 */
[----:B------:R-:W2:Y:S04]  /*0af0*/  LDG.E.128 R36, desc[UR12][R2.64] ;  /* 0x0000000c02247981 */ /* 0x000ea8000c1e1d00 */
[----:B------:R3:W4:Y:S01]  /*0b00*/  LDG.E.128 R40, desc[UR12][R2.64+0x200] ;  /* 0x0002000c02287981 */ /* 0x000722000c1e1d00 */
[----:B------:R-:W-:Y:S01]  /*0b10*/  BSSY B0, `(.L_x_6115) ;  /* 0x0000054000007945 */ /* 0x000fe20003800000 */
[----:B0-----:R-:W-:Y:S01]  /*0b20*/  ISETP.GE.AND P5, PT, R34, 0x1, PT ;  /* 0x000000012200780c */ /* 0x001fe20003fa6270 */
[----:B-1----:R-:W-:Y:S02]  /*0b30*/  HADD2.F32 R97, -RZ, R16.H0_H0 ;  /* 0x20000010ff617230 */ /* 0x002fe40000004100 */
[----:B------:R-:W-:-:S02]  /*0b40*/  HADD2.F32 R95, -RZ, R17.H0_H0 ;  /* 0x20000011ff5f7230 */ /* 0x000fc40000004100 */
[----:B------:R-:W-:Y:S02]  /*0b50*/  HADD2.F32 R17, -RZ, R17.H1_H1 ;  /* 0x30000011ff117230 */ /* 0x000fe40000004100 */
[--C-:B-----5:R-:W-:Y:S01]  /*0b60*/  FADD.FTZ R97, R97, R122.reuse ;  /* 0x0000007a61617221 */ /* 0x120fe20000010000 */
[--C-:B---3--:R-:W-:Y:S02]  /*0b70*/  HADD2.F32 R2, -RZ, R9.reuse.H0_H0 ;  /* 0x20000009ff027230 */ /* 0x108fe40000004100 */
[--C-:B------:R-:W-:Y:S01]  /*0b80*/  FADD.FTZ R95, R95, R122.reuse ;  /* 0x0000007a5f5f7221 */ /* 0x100fe20000010000 */
[----:B------:R-:W-:Y:S02]  /*0b90*/  HADD2.F32 R3, -RZ, R9.H1_H1 ;  /* 0x30000009ff037230 */ /* 0x000fe40000004100 */
[----:B------:R-:W-:Y:S01]  /*0ba0*/  FADD.FTZ R92, R17, R122 ;  /* 0x0000007a115c7221 */ /* 0x000fe20000010000 */
[----:B------:R-:W-:Y:S01]  /*0bb0*/  FSETP.GTU.FTZ.AND P4, PT, R97, 20, PT ;  /* 0x41a000006100780b */ /* 0x000fe20003f9c000 */
[----:B------:R-:W-:Y:S01]  /*0bc0*/  HADD2.F32 R93, -RZ, R18.H0_H0 ;  /* 0x20000012ff5d7230 */ /* 0x000fe20000004100 */
[----:B------:R-:W-:Y:S01]  /*0bd0*/  FSETP.GTU.FTZ.AND P2, PT, R95, 20, PT ;  /* 0x41a000005f00780b */ /* 0x000fe20003f5c000 */
[--C-:B------:R-:W-:Y:S01]  /*0be0*/  HADD2.F32 R91, -RZ, R19.reuse.H0_H0 ;  /* 0x20000013ff5b7230 */ /* 0x100fe20000004100 */
[----:B------:R-:W-:Y:S01]  /*0bf0*/  FSETP.GTU.FTZ.AND P1, PT, R92, 20, PT ;  /* 0x41a000005c00780b */ /* 0x000fe20003f3c000 */
[----:B------:R-:W-:-:S02]  /*0c00*/  HADD2.F32 R19, -RZ, R19.H1_H1 ;  /* 0x30000013ff137230 */ /* 0x000fc40000004100 */
[--C-:B------:R-:W-:Y:S01]  /*0c10*/  FADD.FTZ R93, R93, R122.reuse ;  /* 0x0000007a5d5d7221 */ /* 0x100fe20000010000 */
[----:B------:R-:W-:Y:S02]  /*0c20*/  HADD2.F32 R17, -RZ, R4.H0_H0 ;  /* 0x20000004ff117230 */ /* 0x000fe40000004100 */
[----:B------:R-:W-:Y:S02]  /*0c30*/  FADD.FTZ R91, R91, R122 ;  /* 0x0000007a5b5b7221 */ /* 0x000fe40000010000 */
[----:B------:R-:W-:Y:S01]  /*0c40*/  FSETP.GTU.FTZ.AND P0, PT, R93, 20, PT ;  /* 0x41a000005d00780b */ /* 0x000fe20003f1c000 */
[----:B--2---:R-:W-:Y:S04]  /*0c50*/  STS.128 [R105], R36 ;  /* 0x0000002469007388 */ /* 0x004fe80000000c00 */
[----:B----4-:R-:W-:Y:S01]  /*0c60*/  STS.128 [R105+0x200], R40 ;  /* 0x0002002869007388 */ /* 0x010fe20000000c00 */
        /* <DEDUP_REMOVED lines=8> */
[----:B------:R-:W-:Y:S02]  /*0cf0*/  HADD2.F32 R28, -RZ, R10.H0_H0 ;  /* 0x2000000aff1c7230 */ /* 0x000fe40000004100 */
[----:B------:R-:W-:Y:S01]  /*0d00*/  FFMA.FTZ R33, R103, R33, R32 ;  /* 0x0000002167217223 */ /* 0x000fe20000010020 */
[--C-:B------:R-:W-:Y:S02]  /*0d10*/  HADD2.F32 R100, -RZ, R30.reuse.H0_H0 ;  /* 0x2000001eff647230 */ /* 0x100fe40000004100 */
[----:B------:R-:W-:Y:S02]  /*0d20*/  HADD2.F32 R99, -RZ, R30.H1_H1 ;  /* 0x3000001eff637230 */ /* 0x000fe40000004100 */
[----:B------:R-:W-:Y:S01]  /*0d30*/  FFMA.FTZ R2, R102, R2, R33 ;  /* 0x0000000266027223 */ /* 0x000fe20000010021 */
[----:B------:R-:W-:Y:S02]  /*0d40*/  HADD2.F32 R29, -RZ, R11.H0_H0 ;  /* 0x2000000bff1d7230 */ /* 0x000fe40000004100 */
[----:B------:R-:W-:-:S02]  /*0d50*/  HADD2.F32 R98, -RZ, R31.H0_H0 ;  /* 0x2000001fff627230 */ /* 0x000fc40000004100 */
[----:B------:R-:W-:Y:S01]  /*0d60*/  FFMA.FTZ R3, R101, R3, R2 ;  /* 0x0000000365037223 */ /* 0x000fe20000010002 */
[----:B------:R-:W-:Y:S02]  /*0d70*/  HADD2.F32 R2, -RZ, R10.H1_H1 ;  /* 0x3000000aff027230 */ /* 0x000fe40000004100 */
[----:B------:R-:W-:Y:S02]  /*0d80*/  HADD2.F32 R96, -RZ, R31.H1_H1 ;  /* 0x3000001fff607230 */ /* 0x000fe40000004100 */
[----:B------:R-:W-:Y:S01]  /*0d90*/  FFMA.FTZ R28, R100, R28, R3 ;  /* 0x0000001c641c7223 */ /* 0x000fe20000010003 */
[----:B-1----:R-:W-:-:S03]  /*0da0*/  HADD2.F32 R89, -RZ, R72.H0_H0 ;  /* 0x20000048ff597230 */ /* 0x002fc60000004100 */
[----:B------:R-:W-:Y:S01]  /*0db0*/  FFMA.FTZ R3, R99, R2, R28 ;  /* 0x0000000263037223 */ /* 0x000fe2000001001c */
[----:B------:R-:W-:-:S03]  /*0dc0*/  HADD2.F32 R2, -RZ, R11.H1_H1 ;  /* 0x3000000bff027230 */ /* 0x000fc60000004100 */
[----:B------:R-:W-:Y:S01]  /*0dd0*/  FFMA.FTZ R31, R98, R29, R3 ;  /* 0x0000001d621f7223 */ /* 0x000fe20000010003 */
[----:B------:R-:W-:Y:S02]  /*0de0*/  HADD2.F32 R3, -RZ, R16.H1_H1 ;  /* 0x30000010ff037230 */ /* 0x000fe40000004100 */
[----:B------:R-:W-:Y:S02]  /*0df0*/  HADD2.F32 R29, -RZ, R18.H1_H1 ;  /* 0x30000012ff1d7230 */ /* 0x000fe40000004100 */
[----:B------:R-:W-:Y:S01]  /*0e00*/  FFMA.FTZ R18, R96, R2, R31 ;  /* 0x0000000260127223 */ /* 0x000fe2000001001f */
[--C-:B------:R-:W-:Y:S02]  /*0e10*/  FADD.FTZ R94, R3, R122.reuse ;  /* 0x0000007a035e7221 */ /* 0x100fe40000010000 */
[----:B------:R-:W-:-:S03]  /*0e20*/  FADD.FTZ R90, R29, R122 ;  /* 0x0000007a1d5a7221 */ /* 0x000fc60000010000 */
[----:B------:R-:W-:Y:S02]  /*0e30*/  FSETP.GTU.FTZ.AND P3, PT, R94, 20, PT ;  /* 0x41a000005e00780b */ /* 0x000fe40003f7c000 */
[----:B------:R-:W-:Y:S01]  /*0e40*/  FSETP.GTU.FTZ.AND P6, PT, R90, 20, PT ;  /* 0x41a000005a00780b */ /* 0x000fe20003fdc000 */
[----:B------:R-:W-:-:S12]  /*0e50*/  @P4 BRA `(.L_x_6116) ;  /* 0x00000000007c4947 */ /* 0x000fd80003800000 */
        /* <DEDUP_REMOVED lines=31> */
.L_x_6116:
[----:B------:R-:W-:Y:S05]  /*1050*/  BSYNC B0 ;  /* 0x0000000000007941 */ /* 0x000fea0003800000 */
.L_x_6115:
[----:B------:R-:W-:Y:S01]  /*1060*/  BSSY B0, `(.L_x_6117) ;  /* 0x0000027000007945 */ /* 0x000fe20003800000 */
[----:B------:R-:W-:Y:S01]  /*1070*/  FFMA.FTZ R17, R89, R17, R18 ;  /* 0x0000001159117223 */ /* 0x000fe20000010012 */
[----:B------:R-:W-:Y:S01]  /*1080*/  FSETP.GTU.FTZ.AND P4, PT, R91, 20, PT ;  /* 0x41a000005b00780b */ /* 0x000fe20003f9c000 */
[----:B------:R-:W-:Y:S02]  /*1090*/  HADD2.F32 R18, -RZ, R4.H1_H1 ;  /* 0x30000004ff127230 */ /* 0x000fe40000004100 */
[----:B------:R-:W-:Y:S01]  /*10a0*/  FADD.FTZ R88, R19, R122 ;  /* 0x0000007a13587221 */ /* 0x000fe20000010000 */
[----:B------:R-:W-:Y:S02]  /*10b0*/  HADD2.F32 R87, -RZ, R12.H0_H0 ;  /* 0x2000000cff577230 */ /* 0x000fe40000004100 */
[----:B------:R-:W-:Y:S01]  /*10c0*/  HADD2.F32 R86, -RZ, R72.H1_H1 ;  /* 0x30000048ff567230 */ /* 0x000fe20000004100 */
        /* <DEDUP_REMOVED lines=32> */
.L_x_6118:
[----:B------:R-:W-:Y:S05]  /*12d0*/  BSYNC B0 ;  /* 0x0000000000007941 */ /* 0x000fea0003800000 */
.L_x_6117:
[----:B------:R-:W-:Y:S01]  /*12e0*/  BSSY B0, `(.L_x_6119) ;  /* 0x0000027000007945 */ /* 0x000fe20003800000 */
[----:B------:R-:W-:Y:S01]  /*12f0*/  FFMA.FTZ R18, R86, R18, R17 ;  /* 0x0000001256127223 */ /* 0x000fe20000010011 */
[----:B------:R-:W-:Y:S01]  /*1300*/  FSETP.GTU.FTZ.AND P3, PT, R88, 20, PT ;  /* 0x41a000005800780b */ /* 0x000fe20003f7c000 */
[----:B------:R-:W-:Y:S02]  /*1310*/  HADD2.F32 R16, -RZ, R5.H0_H0 ;  /* 0x20000005ff107230 */ /* 0x000fe40000004100 */
[----:B------:R-:W-:Y:S01]  /*1320*/  FADD.FTZ R87, R87, R122 ;  /* 0x0000007a57577221 */ /* 0x000fe20000010000 */
[----:B------:R-:W-:Y:S02]  /*1330*/  HADD2.F32 R17, -RZ, R12.H1_H1 ;  /* 0x3000000cff117230 */ /* 0x000fe40000004100 */
        /* <DEDUP_REMOVED lines=33> */
.L_x_6120:
[----:B------:R-:W-:Y:S05]  /*1550*/  BSYNC B0 ;  /* 0x0000000000007941 */ /* 0x000fea0003800000 */
.L_x_6119:
        /* <DEDUP_REMOVED lines=39> */
.L_x_6122:
[----:B------:R-:W-:Y:S05]  /*17d0*/  BSYNC B0 ;  /* 0x0000000000007941 */ /* 0x000fea0003800000 */
.L_x_6121:
[----:B------:R-:W-:Y:S01]  /*17e0*/  BSSY B0, `(.L_x_6123) ;  /* 0x0000027000007945 */ /* 0x000fe20003800000 */
[----:B------:R-:W-:Y:S01]  /*17f0*/  FSETP.GTU.FTZ.AND P1, PT, R84, 20, PT ;  /* 0x41a000005400780b */ /* 0x000fe20003f3c000 */
[----:B------:R-:W-:Y:S01]  /*1800*/  FFMA.FTZ R16, R82, R16, R19 ;  /* 0x0000001052107223 */ /* 0x000fe20000010013 */
        /* <DEDUP_REMOVED lines=36> */
.L_x_6124:
[----:B------:R-:W-:Y:S05]  /*1a50*/  BSYNC B0 ;  /* 0x0000000000007941 */ /* 0x000fea0003800000 */
.L_x_6123:
        /* <DEDUP_REMOVED lines=39> */
.L_x_6126:
[----:B------:R-:W-:Y:S05]  /*1cd0*/  BSYNC B0 ;  /* 0x0000000000007941 */ /* 0x000fea0003800000 */
.L_x_6125:
        /* <DEDUP_REMOVED lines=39> */
.L_x_6128:
[----:B------:R-:W-:Y:S05]  /*1f50*/  BSYNC B0 ;  /* 0x0000000000007941 */ /* 0x000fea0003800000 */
.L_x_6127:
[----:B------:R-:W-:Y:S01]  /*1f60*/  BSSY B0, `(.L_x_6129) ;  /* 0x0000028000007945 */ /* 0x000fe20003800000 */
[--C-:B------:R-:W-:Y:S01]  /*1f70*/  HADD2.F32 R69, -RZ, R15.reuse.H0_H0 ;  /* 0x2000000fff457230 */ /* 0x100fe20000004100 */
[----:B------:R-:W-:Y:S01]  /*1f80*/  FSETP.GTU.FTZ.AND P4, PT, R79, 20, PT ;  /* 0x41a000004f00780b */ /* 0x000fe20003f9c000 */
[----:B------:R-:W-:Y:S02]  /*1f90*/  HADD2.F32 R15, -RZ, R15.H1_H1 ;  /* 0x3000000fff0f7230 */ /* 0x000fe40000004100 */
[----:B------:R-:W-:Y:S01]  /*1fa0*/  FFMA.FTZ R16, R77, R17, R16 ;  /* 0x000000114d107223 */ /* 0x000fe20000010010 */
[----:B------:R-:W-:Y:S02]  /*1fb0*/  HADD2.F32 R75, -RZ, R75.H1_H1 ;  /* 0x3000004bff4b7230 */ /* 0x000fe40000004100 */
[----:B------:R-:W-:Y:S01]  /*1fc0*/  FADD.FTZ R76, R13, R122 ;  /* 0x0000007a0d4c7221 */ /* 0x000fe20000010000 */
        /* <DEDUP_REMOVED lines=33> */
.L_x_6130:
[----:B------:R-:W-:Y:S05]  /*21e0*/  BSYNC B0 ;  /* 0x0000000000007941 */ /* 0x000fea0003800000 */
.L_x_6129:
[----:B------:R-:W-:Y:S01]  /*21f0*/  BSSY B0, `(.L_x_6131) ;  /* 0x0000027000007945 */ /* 0x000fe20003800000 */
[----:B------:R-:W-:Y:S01]  /*2200*/  HFMA2.MMA R71, -RZ, RZ, 0, 0 ;  /* 0x00000000ff477435 */ /* 0x000fe200000001ff */
[----:B------:R-:W-:Y:S01]  /*2210*/  FSETP.GTU.FTZ.AND P3, PT, R76, 20, PT ;  /* 0x41a000004c00780b */ /* 0x000fe20003f7c000 */
[----:B------:R-:W-:Y:S01]  /*2220*/  FFMA.FTZ R121, R75, R121, R16 ;  /* 0x000000794b797223 */ /* 0x000fe20000010010 */
[----:B------:R-:W-:Y:S02]  /*2230*/  MOV R74, RZ ;  /* 0x000000ff004a7202 */ /* 0x000fe40000000f00 */
        /* <DEDUP_REMOVED lines=34> */
.L_x_6132:
[----:B------:R-:W-:Y:S05]  /*2460*/  BSYNC B0 ;  /* 0x0000000000007941 */ /* 0x000fea0003800000 */
.L_x_6131:
        /* <DEDUP_REMOVED lines=39> */
.L_x_6134:
[----:B------:R-:W-:Y:S05]  /*26e0*/  BSYNC B0 ;  /* 0x0000000000007941 */ /* 0x000fea0003800000 */
.L_x_6133:
        /* <DEDUP_REMOVED lines=37> */
.L_x_6136:
[----:B------:R-:W-:Y:S05]  /*2940*/  BSYNC B0 ;  /* 0x0000000000007941 */ /* 0x000fea0003800000 */
.L_x_6135:
        /* <DEDUP_REMOVED lines=33> */
.L_x_6138:
[----:B------:R-:W-:Y:S05]  /*2b60*/  BSYNC B0 ;  /* 0x0000000000007941 */ /* 0x000fea0003800000 */
.L_x_6137:
        /* <DEDUP_REMOVED lines=33> */
.L_x_6140:
[----:B------:R-:W-:Y:S05]  /*2d80*/  BSYNC B0 ;  /* 0x0000000000007941 */ /* 0x000fea0003800000 */
.L_x_6139:
        /* <DEDUP_REMOVED lines=33> */
.L_x_6142:
[----:B------:R-:W-:Y:S05]  /*2fa0*/  BSYNC B0 ;  /* 0x0000000000007941 */ /* 0x000fea0003800000 */
.L_x_6141:
        /* <DEDUP_REMOVED lines=33> */
.L_x_6144:
[----:B------:R-:W-:Y:S05]  /*31c0*/  BSYNC B0 ;  /* 0x0000000000007941 */ /* 0x000fea0003800000 */
.L_x_6143:
        /* <DEDUP_REMOVED lines=33> */
.L_x_6146:
[----:B------:R-:W-:Y:S05]  /*33e0*/  BSYNC B0 ;  /* 0x0000000000007941 */ /* 0x000fea0003800000 */
.L_x_6145:
        /* <DEDUP_REMOVED lines=26> */
[----:B------:R-:W-:Y:S01]  /*3590*/  ULDC.64 UR26, c[0x0][0x3c8] ;  /* 0x0000f200001a7ab9 */ /* 0x000fe20000000a00 */
[----:B------:R-:W1:Y:S01]  /*35a0*/  LDC.64 R28, c[0x0][0x2d0] ;  /* 0x0000b400ff1c7b82 */ /* 0x000e620000000a00 */
[----:B------:R-:W-:Y:S01]  /*35b0*/  ULDC.64 UR18, c[0x0][0x250] ;  /* 0x0000940000127ab9 */ /* 0x000fe20000000a00 */
[----:B------:R-:W-:Y:S01]  /*35c0*/  ULDC.64 UR16, c[0x0][0x238] ;  /* 0x00008e0000107ab9 */ /* 0x000fe20000000a00 */
[----:B------:R-:W-:Y:S01]  /*35d0*/  ULDC.64 UR10, c[0x0][0x230] ;  /* 0x00008c00000a7ab9 */ /* 0x000fe20000000a00 */
[----:B------:R-:W-:Y:S01]  /*35e0*/  ULDC.64 UR22, c[0x0][0x270] ;  /* 0x00009c0000167ab9 */ /* 0x000fe20000000a00 */
[----:B------:R-:W-:Y:S01]  /*35f0*/  ULDC.64 UR20, c[0x0][0x268] ;  /* 0x00009a0000147ab9 */ /* 0x000fe20000000a00 */
[----:B------:R-:W-:-:S02]  /*3600*/  ULDC.64 UR24, c[0x0][0x350] ;  /* 0x0000d40000187ab9 */ /* 0x000fc40000000a00 */
[----:B------:R-:W2:Y:S08]  /*3610*/  LDC.64 R30, c[0x0][0x2e0] ;  /* 0x0000b800ff1e7b82 */ /* 0x000eb00000000a00 */
[----:B------:R-:W3:Y:S08]  /*3620*/  LDC.64 R32, c[0x0][0x348] ;  /* 0x0000d200ff207b82 */ /* 0x000ef00000000a00 */
[----:B------:R-:W4:Y:S02]  /*3630*/  LDC.64 R34, c[0x0][0x360] ;  /* 0x0000d800ff227b82 */ /* 0x000f240000000a00 */
.L_x_6191:
[----:B0--3--:R-:W-:Y:S01]  /*3640*/  IMAD R12, R126, UR10, RZ ;  /* 0x0000000a7e0c7c24 */ /* 0x009fe2000f8e02ff */
[----:B--2---:R-:W-:Y:S01]  /*3650*/  SHF.R.S32.HI R131, RZ, 0x1f, R39 ;  /* 0x0000001fff837819 */ /* 0x004fe20000011427 */
[----:B------:R-:W-:-:S04]  /*3660*/  IMAD.WIDE.U32 R2, R127, UR10, RZ ;  /* 0x0000000a7f027c25 */ /* 0x000fc8000f8e00ff */
[----:B------:R-:W-:Y:S02]  /*3670*/  IMAD R13, R127, UR11, R12 ;  /* 0x0000000b7f0d7c24 */ /* 0x000fe4000f8e020c */
[C---:B------:R-:W-:Y:S02]  /*3680*/  IMAD R14, R131.reuse, UR18, RZ ;  /* 0x00000012830e7c24 */ /* 0x040fe4000f8e02ff */
[----:B------:R-:W-:Y:S01]  /*3690*/  IMAD R16, R131, UR16, RZ ;  /* 0x0000001083107c24 */ /* 0x000fe2000f8e02ff */
[----:B------:R-:W-:Y:S01]  /*36a0*/  IADD3 R3, R3, R13, RZ ;  /* 0x0000000d03037210 */ /* 0x000fe20007ffe0ff */
[----:B------:R-:W-:-:S04]  /*36b0*/  IMAD.WIDE.U32 R12, R39, UR18, RZ ;  /* 0x00000012270c7c25 */ /* 0x000fc8000f8e00ff */
[C---:B------:R-:W-:Y:S01]  /*36c0*/  IMAD R15, R39.reuse, UR19, R14 ;  /* 0x00000013270f7c24 */ /* 0x040fe2000f8e020e */
[----:B------:R-:W-:Y:S01]  /*36d0*/  LEA R14, P0, R12, R111, 0x1 ;  /* 0x0000006f0c0e7211 */ /* 0x000fe200078008ff */
[C---:B------:R-:W-:Y:S02]  /*36e0*/  IMAD R17, R39.reuse, UR17, R16 ;  /* 0x0000001127117c24 */ /* 0x040fe4000f8e0210 */
[----:B------:R-:W-:Y:S01]  /*36f0*/  IMAD.WIDE.U32 R2, R39, UR16, R2 ;  /* 0x0000001027027c25 */ /* 0x000fe2000f8e0002 */
[----:B------:R-:W-:-:S04]  /*3700*/  IADD3 R13, R13, R15, RZ ;  /* 0x0000000f0d0d7210 */ /* 0x000fc80007ffe0ff */
[----:B------:R-:W-:Y:S02]  /*3710*/  LEA.HI.X R15, R12, R110, R13, 0x1, P0 ;  /* 0x0000006e0c0f7211 */ /* 0x000fe400000f0c0d */
[----:B------:R-:W-:Y:S02]  /*3720*/  IADD3 R3, R3, R17, RZ ;  /* 0x0000001103037210 */ /* 0x000fe40007ffe0ff */
[----:B-1----:R-:W-:-:S04]  /*3730*/  LEA R36, P0, R2, R28, 0x2 ;  /* 0x0000001c02247211 */ /* 0x002fc800078010ff */
[----:B------:R-:W-:Y:S01]  /*3740*/  LEA.HI.X R37, R2, R29, R3, 0x2, P0 ;  /* 0x0000001d02257211 */ /* 0x000fe200000f1403 */
[----:B------:R-:W-:-:S04]  /*3750*/  IMAD.WIDE R2, R106, 0x10, R14 ;  /* 0x000000106a027825 */ /* 0x000fc800078e020e */
[----:B------:R1:W3:Y:S04]  /*3760*/  LDG.E R38, desc[UR12][R36.64] ;  /* 0x0000000c24267981 */ /* 0x0002e8000c1e1900 */
[----:B----4-:R-:W4:Y:S04]  /*3770*/  LDG.E.128 R12, desc[UR12][R2.64] ;  /* 0x0000000c020c7981 */ /* 0x010f28000c1e1d00 */
[----:B------:R0:W4:Y:S01]  /*3780*/  LDG.E.128 R16, desc[UR12][R2.64+0x200] ;  /* 0x0002000c02107981 */ /* 0x000122000c1e1d00 */
[----:B------:R-:W-:Y:S01]  /*3790*/  IMAD R130, R126, UR20, RZ ;  /* 0x000000147e827c24 */ /* 0x000fe2000f8e02ff */
[----:B------:R-:W-:Y:S01]  /*37a0*/  LOP3.LUT P0, RZ, R119, 0x1f, RZ, 0xc0, !PT ;  /* 0x0000001f77ff7812 */ /* 0x000fe2000780c0ff */
[----:B------:R-:W-:-:S03]  /*37b0*/  IMAD.WIDE.U32 R128, R127, UR20, RZ ;  /* 0x000000147f807c25 */ /* 0x000fc6000f8e00ff */
[----:B------:R-:W-:Y:S01]  /*37c0*/  ISETP.LT.OR P2, PT, R109, 0x2, P0 ;  /* 0x000000026d00780c */ /* 0x000fe20000741670 */
[----:B------:R-:W-:Y:S01]  /*37d0*/  IMAD R133, R127, UR21, R130 ;  /* 0x000000157f857c24 */ /* 0x000fe2000f8e0282 */
[----:B------:R-:W-:Y:S01]  /*37e0*/  IADD3 R130, R109, -0x1, RZ ;  /* 0xffffffff6d827810 */ /* 0x000fe20007ffe0ff */
[----:B------:R-:W-:-:S03]  /*37f0*/  IMAD R132, R131, UR22, RZ ;  /* 0x0000001683847c24 */ /* 0x000fc6000f8e02ff */
[----:B-1----:R-:W-:Y:S02]  /*3800*/  LEA.HI R36, R130, R130, RZ, 0x1 ;  /* 0x0000008282247211 */ /* 0x002fe400078f08ff */
[----:B------:R-:W-:Y:S01]  /*3810*/  IADD3 R129, R129, R133, RZ ;  /* 0x0000008581817210 */ /* 0x000fe20007ffe0ff */
[C---:B------:R-:W-:Y:S01]  /*3820*/  IMAD R133, R39.reuse, UR23, R132 ;  /* 0x0000001727857c24 */ /* 0x040fe2000f8e0284 */
[----:B------:R-:W-:Y:S01]  /*3830*/  LOP3.LUT R37, R36, 0xfffffe, RZ, 0xc0, !PT ;  /* 0x00fffffe24257812 */ /* 0x000fe200078ec0ff */
[----:B0-----:R-:W-:-:S03]  /*3840*/  IMAD.WIDE.U32 R2, R39, UR22, R128 ;  /* 0x0000001627027c25 */ /* 0x001fc6000f8e0080 */
[----:B------:R-:W-:Y:S01]  /*3850*/  IADD3 R130, R130, -R37, RZ ;  /* 0x8000002582827210 */ /* 0x000fe20007ffe0ff */
[----:B------:R-:W0:Y:S01]  /*3860*/  @!P2 LDC R137, c[0x0][0x21c] ;  /* 0x00008700ff89ab82 */ /* 0x000e220000000800 */
[----:B------:R-:W-:Y:S02]  /*3870*/  IADD3 R128, R119, 0x200, RZ ;  /* 0x0000020077807810 */ /* 0x000fe40007ffe0ff */
[----:B------:R-:W-:Y:S02]  /*3880*/  IADD3 R3, R3, R133, RZ ;  /* 0x0000008503037210 */ /* 0x000fe40007ffe0ff */
[----:B--2---:R-:W-:-:S04]  /*3890*/  LEA R192, P1, R2, R30, 0x2 ;  /* 0x0000001e02c07211 */ /* 0x004fc800078210ff */
[----:B------:R-:W-:Y:S02]  /*38a0*/  LEA.HI.X R193, R2, R31, R3, 0x2, P1 ;  /* 0x0000001f02c17211 */ /* 0x000fe400008f1403 */
[----:B------:R-:W-:Y:S02]  /*38b0*/  ISETP.NE.AND P1, PT, R119, RZ, PT ;  /* 0x000000ff7700720c */ /* 0x000fe40003f25270 */
[----:B------:R-:W-:Y:S02]  /*38c0*/  LEA R3, R130, R39, 0x8 ;  /* 0x0000002782037211 */ /* 0x000fe400078e40ff */
[----:B------:R-:W-:Y:S02]  /*38d0*/  @!P2 IADD3 R2, R109, -0x2, RZ ;  /* 0xfffffffe6d02a810 */ /* 0x000fe40007ffe0ff */
[----:B------:R-:W-:-:S04]  /*38e0*/  SEL R37, R3, R128, !P1 ;  /* 0x0000008003257207 */ /* 0x000fc80004800000 */
[----:B------:R-:W-:Y:S01]  /*38f0*/  LEA R37, R37, R108, 0x2 ;  /* 0x0000006c25257211 */ /* 0x000fe200078e10ff */
[--C-:B------:R-:W-:Y:S02]  /*3900*/  HADD2.F32 R160, -RZ, R8.reuse.H0_H0 ;  /* 0x20000008ffa07230 */ /* 0x100fe40000004100 */
[----:B------:R-:W-:Y:S02]  /*3910*/  HADD2.F32 R159, -RZ, R8.H1_H1 ;  /* 0x30000008ff9f7230 */ /* 0x000fe40000004100 */
[----:B0-----:R-:W-:Y:S01]  /*3920*/  @!P2 IMAD R137, R2, R137, R39 ;  /* 0x000000890289a224 */ /* 0x001fe200078e0227 */
[----:B------:R-:W-:Y:S01]  /*3930*/  HFMA2.MMA R2, -RZ, RZ, 1.875, 0 ;  /* 0x3f800000ff027435 */ /* 0x000fe200000001ff */
[----:B------:R-:W-:Y:S02]  /*3940*/  HADD2.F32 R158, -RZ, R9.H0_H0 ;  /* 0x20000009ff9e7230 */ /* 0x000fe40000004100 */
[----:B------:R-:W-:Y:S01]  /*3950*/  FMUL.FTZ R204, R160, R97 ;  /* 0x00000061a0cc7220 */ /* 0x000fe20000410000 */
[----:B------:R-:W-:Y:S01]  /*3960*/  FMUL.FTZ R201, R159, R94 ;  /* 0x0000005e9fc97220 */ /* 0x000fe20000410000 */
[----:B------:R-:W-:Y:S01]  /*3970*/  MOV R3, RZ ;  /* 0x000000ff00037202 */ /* 0x000fe20000000f00 */
        /* <DEDUP_REMOVED lines=26> */
[----:B------:R-:W-:-:S03]  /*3b20*/  FMUL.FTZ R166, R146, R69 ;  /* 0x0000004592a67220 */ /* 0x000fc60000410000 */
[----:B------:R-:W-:Y:S01]  /*3b30*/  FMUL.FTZ R164, R145, R64 ;  /* 0x0000004091a47220 */ /* 0x000fe20000410000 */
[----:B------:R-:W-:Y:S01]  /*3b40*/  BSSY B0, `(.L_x_6148) ;  /* 0x0000076000007945 */ /* 0x000fe20003800000 */
[----:B------:R-:W-:Y:S01]  /*3b50*/  LEA R209, R119, R108, 0x3 ;  /* 0x0000006c77d17211 */ /* 0x000fe200078e18ff */
[----:B---3--:R-:W-:Y:S01]  /*3b60*/  FMUL.FTZ R36, R38, 1.4426950216293334961 ;  /* 0x3fb8aa3b26247820 */ /* 0x008fe20000410000 */
[----:B----4-:R-:W-:Y:S03]  /*3b70*/  STS.128 [R105], R12 ;  /* 0x0000000c69007388 */ /* 0x010fe60000000c00 */
[----:B------:R-:W-:Y:S01]  /*3b80*/  FMUL.FTZ R222, R36, R97 ;  /* 0x0000006124de7220 */ /* 0x000fe20000410000 */
[----:B------:R-:W-:Y:S01]  /*3b90*/  STS.128 [R105+0x200], R16 ;  /* 0x0002001069007388 */ /* 0x000fe20000000c00 */
[----:B------:R-:W-:-:S03]  /*3ba0*/  NOP ;  /* 0x0000000000007918 */ /* 0x000fc60000000000 */
[----:B------:R-:W0:Y:S01]  /*3bb0*/  LDS.128 R12, [R104] ;  /* 0x00000000680c7984 */ /* 0x000e220000000c00 */
[----:B------:R-:W1:Y:S01]  /*3bc0*/  MUFU.EX2 R222, R222 ;  /* 0x000000de00de7308 */ /* 0x000e620000000800 */
[C---:B------:R-:W-:Y:S02]  /*3bd0*/  FMUL.FTZ R163, R36.reuse, R94 ;  /* 0x0000005e24a37220 */ /* 0x040fe40000410000 */
[----:B------:R-:W2:Y:S04]  /*3be0*/  LDS.128 R16, [R104+0x10] ;  /* 0x0000100068107984 */ /* 0x000ea80000000c00 */
[----:B------:R-:W5:Y:S01]  /*3bf0*/  LDG.E R192, desc[UR12][R192.64] ;  /* 0x0000000cc0c07981 */ /* 0x000f62000c1e1900 */
[C---:B------:R-:W-:Y:S01]  /*3c00*/  FMUL.FTZ R162, R36.reuse, R95 ;  /* 0x0000005f24a27220 */ /* 0x040fe20000410000 */
[----:B------:R-:W3:Y:S02]  /*3c10*/  MUFU.EX2 R163, R163 ;  /* 0x000000a300a37308 */ /* 0x000ee40000000800 */
[----:B-1----:R1:W-:Y:S01]  /*3c20*/  STS [R37+0x1d10], R222 ;  /* 0x001d10de25007388 */ /* 0x0023e20000000800 */
[----:B------:R-:W-:Y:S01]  /*3c30*/  BAR.SYNC.DEFER_BLOCKING 0x0 ;  /* 0x0000000000007b1d */ /* 0x000fe20000010000 */
[C---:B------:R-:W-:Y:S01]  /*3c40*/  FMUL.FTZ R167, R36.reuse, R92 ;  /* 0x0000005c24a77220 */ /* 0x040fe20000410000 */
[----:B------:R-:W-:-:S04]  /*3c50*/  FMUL.FTZ R168, R36, R93 ;  /* 0x0000005d24a87220 */ /* 0x000fc80000410000 */
[----:B------:R-:W4:Y:S01]  /*3c60*/  MUFU.EX2 R162, R162 ;  /* 0x000000a200a27308 */ /* 0x000f220000000800 */
[C---:B------:R-:W-:Y:S01]  /*3c70*/  FMUL.FTZ R171, R36.reuse, R90 ;  /* 0x0000005a24ab7220 */ /* 0x040fe20000410000 */
[----:B------:R-:W-:-:S06]  /*3c80*/  FMUL.FTZ R178, R36, R91 ;  /* 0x0000005b24b27220 */ /* 0x000fcc0000410000 */
[----:B------:R-:W1:Y:S01]  /*3c90*/  MUFU.EX2 R167, R167 ;  /* 0x000000a700a77308 */ /* 0x000e620000000800 */
[--C-:B0-----:R-:W-:Y:S02]  /*3ca0*/  HADD2.F32 R129, -RZ, R12.reuse.H0_H0 ;  /* 0x2000000cff817230 */ /* 0x101fe40000004100 */
[----:B------:R-:W-:-:S05]  /*3cb0*/  HADD2.F32 R132, -RZ, R12.H1_H1 ;  /* 0x3000000cff847230 */ /* 0x000fca0000004100 */
[----:B------:R-:W0:Y:S01]  /*3cc0*/  MUFU.EX2 R168, R168 ;  /* 0x000000a800a87308 */ /* 0x000e220000000800 */
[--C-:B------:R-:W-:Y:S02]  /*3cd0*/  HADD2.F32 R130, -RZ, R13.reuse.H0_H0 ;  /* 0x2000000dff827230 */ /* 0x100fe40000004100 */
[----:B------:R-:W-:Y:S01]  /*3ce0*/  FMUL.FTZ R195, R129, R204 ;  /* 0x000000cc81c37220 */ /* 0x000fe20000410000 */
[----:B------:R-:W-:Y:S01]  /*3cf0*/  FMUL.FTZ R194, R132, R201 ;  /* 0x000000c984c27220 */ /* 0x000fe20000410000 */
[----:B------:R-:W-:Y:S02]  /*3d00*/  HADD2.F32 R134, -RZ, R13.H1_H1 ;  /* 0x3000000dff867230 */ /* 0x000fe40000004100 */
[----:B---3--:R-:W-:Y:S01]  /*3d10*/  FMUL.FTZ R13, R222, R163 ;  /* 0x000000a3de0d7220 */ /* 0x008fe20000410000 */
[----:B------:R3:W5:Y:S01]  /*3d20*/  @!P2 LDG.E.64 R2, desc[UR12][R136.64] ;  /* 0x0000000c8802a981 */ /* 0x000762000c1e1b00 */
[----:B------:R-:W-:Y:S01]  /*3d30*/  FMUL.FTZ R177, R36, R88 ;  /* 0x0000005824b17220 */ /* 0x000fe20000410000 */
[----:B------:R-:W2:Y:S01]  /*3d40*/  MUFU.EX2 R171, R171 ;  /* 0x000000ab00ab7308 */ /* 0x000ea20000000800 */
[----:B------:R-:W-:Y:S01]  /*3d50*/  FMUL.FTZ R223, R130, R189 ;  /* 0x000000bd82df7220 */ /* 0x000fe20000410000 */
[----:B------:R-:W-:Y:S01]  /*3d60*/  FFMA.FTZ R12, R195, R163, R194 ;  /* 0x000000a3c30c7223 */ /* 0x000fe200000100c2 */
[----:B------:R-:W-:Y:S01]  /*3d70*/  ISETP.NE.AND P2, PT, R119, 0x3f, PT ;  /* 0x0000003f7700780c */ /* 0x000fe20003f45270 */
[----:B------:R-:W-:-:S02]  /*3d80*/  HADD2.F32 R133, -RZ, R14.H0_H0 ;  /* 0x2000000eff857230 */ /* 0x000fc40000004100 */
[----:B------:R-:W-:Y:S01]  /*3d90*/  FMUL.FTZ R176, R36, R87 ;  /* 0x0000005724b07220 */ /* 0x000fe20000410000 */
[----:B------:R-:W-:Y:S01]  /*3da0*/  FMUL.FTZ R188, R134, R187 ;  /* 0x000000bb86bc7220 */ /* 0x000fe20000410000 */
[C---:B----4-:R-:W-:Y:S01]  /*3db0*/  FFMA.FTZ R12, R162.reuse, R12, R223 ;  /* 0x0000000ca20c7223 */ /* 0x050fe200000100df */
[----:B---3--:R-:W-:Y:S01]  /*3dc0*/  HADD2.F32 R136, -RZ, R14.H1_H1 ;  /* 0x3000000eff887230 */ /* 0x008fe20000004100 */
[----:B------:R-:W3:Y:S01]  /*3dd0*/  MUFU.EX2 R178, R178 ;  /* 0x000000b200b27308 */ /* 0x000ee20000000800 */
[----:B------:R-:W-:Y:S01]  /*3de0*/  FMUL.FTZ R14, R162, R13 ;  /* 0x0000000da20e7220 */ /* 0x000fe20000410000 */
[----:B------:R-:W-:Y:S01]  /*3df0*/  FMUL.FTZ R179, R36, R84 ;  /* 0x0000005424b37220 */ /* 0x000fe20000410000 */
[----:B------:R-:W-:Y:S01]  /*3e00*/  FMUL.FTZ R191, R133, R184 ;  /* 0x000000b885bf7220 */ /* 0x000fe20000410000 */
[C---:B-1----:R-:W-:Y:S01]  /*3e10*/  FFMA.FTZ R12, R167.reuse, R12, R188 ;  /* 0x0000000ca70c7223 */ /* 0x042fe200000100bc */
[----:B------:R-:W-:Y:S01]  /*3e20*/  FMUL.FTZ R13, R167, R14 ;  /* 0x0000000ea70d7220 */ /* 0x000fe20000410000 */
[----:B------:R-:W-:-:S02]  /*3e30*/  HADD2.F32 R135, -RZ, R15.H0_H0 ;  /* 0x2000000fff877230 */ /* 0x000fc40000004100 */
[----:B------:R-:W-:Y:S01]  /*3e40*/  FMUL.FTZ R180, R36, R83 ;  /* 0x0000005324b47220 */ /* 0x000fe20000410000 */
[----:B------:R-:W1:Y:S01]  /*3e50*/  MUFU.EX2 R177, R177 ;  /* 0x000000b100b17308 */ /* 0x000e620000000800 */
[----:B0-----:R-:W-:Y:S01]  /*3e60*/  FMUL.FTZ R14, R168, R13 ;  /* 0x0000000da80e7220 */ /* 0x001fe20000410000 */
[----:B------:R-:W-:Y:S01]  /*3e70*/  FMUL.FTZ R190, R136, R181 ;  /* 0x000000b588be7220 */ /* 0x000fe20000410000 */
[----:B------:R-:W-:Y:S01]  /*3e80*/  FFMA.FTZ R12, R168, R12, R191 ;  /* 0x0000000ca80c7223 */ /* 0x000fe200000100bf */
[----:B------:R-:W-:Y:S01]  /*3e90*/  @P2 LEA R212, R119, R108, 0x2 ;  /* 0x0000006c77d42211 */ /* 0x000fe200078e10ff */
[----:B------:R-:W-:Y:S02]  /*3ea0*/  HADD2.F32 R138, -RZ, R15.H1_H1 ;  /* 0x3000000fff8a7230 */ /* 0x000fe40000004100 */
[----:B--2---:R-:W-:Y:S01]  /*3eb0*/  FMUL.FTZ R13, R171, R14 ;  /* 0x0000000eab0d7220 */ /* 0x004fe20000410000 */
[----:B------:R-:W-:Y:S01]  /*3ec0*/  FMUL.FTZ R183, R36, R80 ;  /* 0x0000005024b77220 */ /* 0x000fe20000410000 */
[----:B------:R-:W0:Y:S01]  /*3ed0*/  MUFU.EX2 R176, R176 ;  /* 0x000000b000b07308 */ /* 0x000e220000000800 */
[----:B------:R-:W-:Y:S01]  /*3ee0*/  FMUL.FTZ R193, R135, R182 ;  /* 0x000000b687c17220 */ /* 0x000fe20000410000 */
[----:B------:R-:W-:Y:S01]  /*3ef0*/  FFMA.FTZ R12, R171, R12, R190 ;  /* 0x0000000cab0c7223 */ /* 0x000fe200000100be */
[----:B------:R-:W-:-:S02]  /*3f00*/  HADD2.F32 R137, -RZ, R16.H0_H0 ;  /* 0x20000010ff897230 */ /* 0x000fc40000004100 */
[----:B---3--:R-:W-:Y:S01]  /*3f10*/  FMUL.FTZ R14, R178, R13 ;  /* 0x0000000db20e7220 */ /* 0x008fe20000410000 */
[----:B------:R-:W-:Y:S01]  /*3f20*/  FMUL.FTZ R185, R36, R79 ;  /* 0x0000004f24b97220 */ /* 0x000fe20000410000 */
[----:B------:R-:W-:Y:S01]  /*3f30*/  FMUL.FTZ R200, R138, R175 ;  /* 0x000000af8ac87220 */ /* 0x000fe20000410000 */
[----:B------:R-:W-:Y:S01]  /*3f40*/  FFMA.FTZ R12, R178, R12, R193 ;  /* 0x0000000cb20c7223 */ /* 0x000fe200000100c1 */
[----:B------:R-:W2:Y:S01]  /*3f50*/  MUFU.EX2 R179, R179 ;  /* 0x000000b300b37308 */ /* 0x000ea20000000800 */
[----:B------:R-:W3:Y:S01]  /*3f60*/  @P2 LDS R212, [R212+0x2514] ;  /* 0x00251400d4d42984 */ /* 0x000ee20000000800 */
[----:B------:R-:W-:Y:S02]  /*3f70*/  HADD2.F32 R140, -RZ, R16.H1_H1 ;  /* 0x30000010ff8c7230 */ /* 0x000fe40000004100 */
[----:B-1----:R-:W-:Y:S01]  /*3f80*/  FMUL.FTZ R13, R177, R14 ;  /* 0x0000000eb10d7220 */ /* 0x002fe20000410000 */
[----:B------:R-:W-:Y:S01]  /*3f90*/  FMUL.FTZ R186, R36, R76 ;  /* 0x0000004c24ba7220 */ /* 0x000fe20000410000 */
[----:B------:R-:W-:Y:S01]  /*3fa0*/  FMUL.FTZ R213, R137, R174 ;  /* 0x000000ae89d57220 */ /* 0x000fe20000410000 */
[----:B------:R-:W-:Y:S01]  /*3fb0*/  FFMA.FTZ R12, R177, R12, R200 ;  /* 0x0000000cb10c7223 */ /* 0x000fe200000100c8 */
[--C-:B------:R-:W-:Y:S01]  /*3fc0*/  HADD2.F32 R139, -RZ, R17.reuse.H0_H0 ;  /* 0x20000011ff8b7230 */ /* 0x100fe20000004100 */
[----:B------:R-:W1:Y:S01]  /*3fd0*/  MUFU.EX2 R180, R180 ;  /* 0x000000b400b47308 */ /* 0x000e620000000800 */
[----:B0-----:R-:W-:Y:S01]  /*3fe0*/  FMUL.FTZ R14, R176, R13 ;  /* 0x0000000db00e7220 */ /* 0x001fe20000410000 */
[----:B------:R-:W-:Y:S01]  /*3ff0*/  FMUL.FTZ R198, R36, R69 ;  /* 0x0000004524c67220 */ /* 0x000fe20000410000 */
[----:B------:R-:W-:Y:S01]  /*4000*/  FMUL.FTZ R196, R140, R173 ;  /* 0x000000ad8cc47220 */ /* 0x000fe20000410000 */
[----:B------:R-:W-:Y:S01]  /*4010*/  FFMA.FTZ R12, R176, R12, R213 ;  /* 0x0000000cb00c7223 */ /* 0x000fe200000100d5 */
        /* <DEDUP_REMOVED lines=11> */
[C---:B-1----:R-:W-:Y:S01]  /*40d0*/  FMUL.FTZ R14, R180.reuse, R13 ;  /* 0x0000000db40e7220 */ /* 0x042fe20000410000 */
[----:B------:R-:W-:Y:S01]  /*40e0*/  FFMA.FTZ R12, R180, R12, R221 ;  /* 0x0000000cb40c7223 */ /* 0x000fe200000100dd */
[----:B------:R-:W-:Y:S01]  /*40f0*/  FMUL.FTZ R220, R141, R170 ;  /* 0x000000aa8ddc7220 */ /* 0x000fe20000410000 */
[----:B------:R-:W-:Y:S01]  /*4100*/  FMUL.FTZ R215, R144, R165 ;  /* 0x000000a590d77220 */ /* 0x000fe20000410000 */
[----:B------:R-:W-:-:S02]  /*4110*/  HADD2.F32 R161, -RZ, R19.H1_H1 ;  /* 0x30000013ffa17230 */ /* 0x000fc40000004100 */
[----:B------:R-:W-:Y:S01]  /*4120*/  FMUL.FTZ R227, R143, R166 ;  /* 0x000000a68fe37220 */ /* 0x000fe20000410000 */
[----:B------:R-:W1:Y:S01]  /*4130*/  MUFU.EX2 R186, R186 ;  /* 0x000000ba00ba7308 */ /* 0x000e620000000800 */
[C---:B0-----:R-:W-:Y:S01]  /*4140*/  FMUL.FTZ R14, R183.reuse, R14 ;  /* 0x0000000eb70e7220 */ /* 0x041fe20000410000 */
[----:B------:R-:W-:Y:S01]  /*4150*/  FFMA.FTZ R12, R183, R12, R218 ;  /* 0x0000000cb70c7223 */ /* 0x000fe200000100da */
[----:B------:R-:W-:-:S05]  /*4160*/  FMUL.FTZ R216, R161, R164 ;  /* 0x000000a4a1d87220 */ /* 0x000fca0000410000 */
[----:B------:R-:W0:Y:S01]  /*4170*/  MUFU.EX2 R198, R198 ;  /* 0x000000c600c67308 */ /* 0x000e220000000800 */
[C---:B--2---:R-:W-:Y:S01]  /*4180*/  FMUL.FTZ R13, R185.reuse, R14 ;  /* 0x0000000eb90d7220 */ /* 0x044fe20000410000 */
[----:B------:R-:W-:-:S06]  /*4190*/  FFMA.FTZ R12, R185, R12, R220 ;  /* 0x0000000cb90c7223 */ /* 0x000fcc00000100dc */
[----:B------:R-:W2:Y:S01]  /*41a0*/  MUFU.EX2 R205, R205 ;  /* 0x000000cd00cd7308 */ /* 0x000ea20000000800 */
[C---:B-1----:R-:W-:Y:S01]  /*41b0*/  FMUL.FTZ R13, R186.reuse, R13 ;  /* 0x0000000dba0d7220 */ /* 0x042fe20000410000 */
[----:B------:R-:W-:-:S03]  /*41c0*/  FFMA.FTZ R12, R186, R12, R215 ;  /* 0x0000000cba0c7223 */ /* 0x000fc600000100d7 */
[C---:B0-----:R-:W-:Y:S01]  /*41d0*/  FMUL.FTZ R14, R198.reuse, R13 ;  /* 0x0000000dc60e7220 */ /* 0x041fe20000410000 */
[----:B------:R-:W-:-:S03]  /*41e0*/  FFMA.FTZ R13, R198, R12, R227 ;  /* 0x0000000cc60d7223 */ /* 0x000fc600000100e3 */
        /* <DEDUP_REMOVED lines=11> */
.L_x_6149:
[----:B------:R-:W-:Y:S05]  /*42a0*/  BSYNC B0 ;  /* 0x0000000000007941 */ /* 0x000fea0003800000 */
.L_x_6148:
        /* <DEDUP_REMOVED lines=32> */
.L_x_6210:
[----:B------:R-:W-:Y:S01]  /*44b0*/  ISETP.GE.AND P3, PT, R118, 0x10, PT ;  /* 0x000000107600780c */ /* 0x000fe20003f66270 */
[----:B------:R-:W-:-:S12]  /*44c0*/  UMOV UR7, 0xffffffff ;  /* 0xffffffff00077882 */ /* 0x000fd80000000000 */
[C---:B0-2---:R-:W-:Y:S01]  /*44d0*/  @P3 FFMA.FTZ R15, R14.reuse, R16, R15 ;  /* 0x000000100e0f3223 */ /* 0x045fe2000001000f */
[----:B---3--:R-:W-:Y:S01]  /*44e0*/  @P3 FMUL.FTZ R14, R14, R17 ;  /* 0x000000110e0e3220 */ /* 0x008fe20000410000 */
[----:B------:R-:W-:Y:S06]  /*44f0*/  BRA.DIV UR7, `(.L_x_6152) ;  /* 0x0000003e07ac7947 */ /* 0x000fec000b800000 */
.L_x_6213:
[----:B------:R-:W-:-:S03]  /*4500*/  UMOV UR7, 0xffffffff ;  /* 0xffffffff00077882 */ /* 0x000fc60000000000 */
[----:B------:R-:W-:Y:S05]  /*4510*/  BRA.DIV UR7, `(.L_x_6153) ;  /* 0x0000003e07cc7947 */ /* 0x000fea000b800000 */
.L_x_6216:
[----:B------:R-:W-:-:S03]  /*4520*/  UMOV UR7, 0xffffffff ;  /* 0xffffffff00077882 */ /* 0x000fc60000000000 */
[----:B------:R-:W-:Y:S05]  /*4530*/  BRA.DIV UR7, `(.L_x_6154) ;  /* 0x0000003e07ec7947 */ /* 0x000fea000b800000 */
[----:B------:R-:W0:Y:S04]  /*4540*/  SHFL.UP PT, R14, R14, 0x1, RZ ;  /* 0x042000000e0e7989 */ /* 0x000e2800000e00ff */
[----:B------:R-:W2:Y:S04]  /*4550*/  SHFL.UP PT, R15, R15, 0x1, RZ ;  /* 0x042000000f0f7989 */ /* 0x000ea800000e00ff */
[----:B-----5:R3:W4:Y:S04]  /*4560*/  SHFL.IDX PT, R16, R2, RZ, 0x1f ;  /* 0x00001fff02107589 */ /* 0x02072800000e0000 */
[----:B------:R3:W0:Y:S02]  /*4570*/  SHFL.IDX PT, R17, R3, RZ, 0x1f ;  /* 0x00001fff03117589 */ /* 0x00062400000e0000 */
.L_x_6222:
[C---:B0-2---:R-:W-:Y:S01]  /*4580*/  @P1 FFMA.FTZ R17, R14.reuse, R17, R15 ;  /* 0x000000110e111223 */ /* 0x045fe2000001000f */
[----:B----4-:R-:W-:-:S03]  /*4590*/  @P1 FMUL.FTZ R16, R14, R16 ;  /* 0x000000100e101220 */ /* 0x010fc60000410000 */
[C---:B------:R-:W-:Y:S01]  /*45a0*/  FFMA.FTZ R19, R12.reuse, R17, R13 ;  /* 0x000000110c137223 */ /* 0x040fe2000001000d */
[----:B------:R-:W-:-:S05]  /*45b0*/  FMUL.FTZ R18, R12, R16 ;  /* 0x000000100c127220 */ /* 0x000fca0000410000 */
[----:B------:R2:W-:Y:S02]  /*45c0*/  STS.128 [R36+0x1900], R16 ;  /* 0x0019001024007388 */ /* 0x0005e40000000c00 */
.L_x_6150:
[----:B------:R-:W-:Y:S05]  /*45d0*/  WARPSYNC.ALL ;  /* 0x0000000000007948 */ /* 0x000fea0003800000 */
[----:B------:R-:W-:Y:S01]  /*45e0*/  BAR.SYNC.DEFER_BLOCKING 0x0 ;  /* 0x0000000000007b1d */ /* 0x000fe20000010000 */
[-C--:B-----5:R-:W-:Y:S01]  /*45f0*/  FMUL.FTZ R224, R77, R192.reuse ;  /* 0x000000c04de07220 */ /* 0x0a0fe20000410000 */
[----:B------:R-:W-:Y:S01]  /*4600*/  FMUL.FTZ R229, R75, R192 ;  /* 0x000000c04be57220 */ /* 0x000fe20000410000 */
[----:B-1----:R-:W-:Y:S01]  /*4610*/  FMUL.FTZ R13, R205, R212 ;  /* 0x000000d4cd0d7220 */ /* 0x002fe20000410000 */
[-C--:B------:R-:W-:Y:S01]  /*4620*/  FMUL.FTZ R219, R78, R192.reuse ;  /* 0x000000c04edb7220 */ /* 0x080fe20000410000 */
[-C--:B------:R-:W-:Y:S01]  /*4630*/  FMUL.FTZ R211, R81, R192.reuse ;  /* 0x000000c051d37220 */ /* 0x080fe20000410000 */
[----:B---3--:R-:W-:Y:S01]  /*4640*/  FFMA.FTZ R3, R205, R229, R224 ;  /* 0x000000e5cd037223 */ /* 0x008fe200000100e0 */
[----:B------:R-:W-:Y:S01]  /*4650*/  FMUL.FTZ R13, R198, R13 ;  /* 0x0000000dc60d7220 */ /* 0x000fe20000410000 */
[----:B------:R-:W-:Y:S01]  /*4660*/  FMUL.FTZ R210, R82, R192 ;  /* 0x000000c052d27220 */ /* 0x000fe20000410000 */
[----:B------:R-:W-:Y:S01]  /*4670*/  ISETP.GE.OR P0, PT, R109, R40, P0 ;  /* 0x000000286d00720c */ /* 0x000fe20000706670 */
[----:B------:R-:W-:Y:S01]  /*4680*/  FFMA.FTZ R3, R198, R3, R219 ;  /* 0x00000003c6037223 */ /* 0x000fe200000100db */
[----:B------:R-:W-:Y:S01]  /*4690*/  FMUL.FTZ R12, R186, R13 ;  /* 0x0000000dba0c7220 */ /* 0x000fe20000410000 */
[-C--:B------:R-:W-:Y:S01]  /*46a0*/  FMUL.FTZ R206, R85, R192.reuse ;  /* 0x000000c055ce7220 */ /* 0x080fe20000410000 */
[----:B------:R-:W-:Y:S01]  /*46b0*/  FMUL.FTZ R203, R86, R192 ;  /* 0x000000c056cb7220 */ /* 0x000fe20000410000 */
[----:B------:R-:W-:Y:S01]  /*46c0*/  FFMA.FTZ R13, R186, R3, R211 ;  /* 0x00000003ba0d7223 */ /* 0x000fe200000100d3 */
[----:B------:R-:W-:Y:S01]  /*46d0*/  FMUL.FTZ R12, R185, R12 ;  /* 0x0000000cb90c7220 */ /* 0x000fe20000410000 */
[----:B------:R-:W-:Y:S01]  /*46e0*/  HFMA2.MMA R37, -RZ, RZ, 0, 0 ;  /* 0x00000000ff257435 */ /* 0x000fe200000001ff */
[----:B------:R-:W-:Y:S01]  /*46f0*/  FMUL.FTZ R202, R89, R192 ;  /* 0x000000c059ca7220 */ /* 0x000fe20000410000 */
[----:B------:R-:W-:Y:S01]  /*4700*/  FFMA.FTZ R13, R185, R13, R210 ;  /* 0x0000000db90d7223 */ /* 0x000fe200000100d2 */
[----:B0-----:R-:W-:Y:S01]  /*4710*/  FMUL.FTZ R15, R183, R12 ;  /* 0x0000000cb70f7220 */ /* 0x001fe20000410000 */
[----:B--2---:R-:W-:Y:S01]  /*4720*/  MOV R36, 0x3f800000 ;  /* 0x3f80000000247802 */ /* 0x004fe20000000f00 */
[----:B------:R-:W-:Y:S01]  /*4730*/  FMUL.FTZ R197, R99, R192 ;  /* 0x000000c063c57220 */ /* 0x000fe20000410000 */
[----:B------:R-:W-:Y:S01]  /*4740*/  FFMA.FTZ R13, R183, R13, R206 ;  /* 0x0000000db70d7223 */ /* 0x000fe200000100ce */
[----:B------:R-:W-:Y:S01]  /*4750*/  @!P0 LEA R3, R39, R108, 0x3 ;  /* 0x0000006c27038211 */ /* 0x000fe200078e18ff */
[----:B------:R-:W0:Y:S02]  /*4760*/  LDS R2, [R209+0x1904] ;  /* 0x00190400d1027984 */ /* 0x000e240000000800 */
[----:B------:R-:W-:-:S02]  /*4770*/  FFMA.FTZ R13, R180, R13, R203 ;  /* 0x0000000db40d7223 */ /* 0x000fc400000100cb */
[----:B------:R1:W2:Y:S02]  /*4780*/  @!P0 LDS.64 R36, [R3+0x2610] ;  /* 0x0026100003248984 */ /* 0x0002a40000000a00 */
[----:B------:R-:W-:Y:S01]  /*4790*/  FFMA.FTZ R13, R179, R13, R202 ;  /* 0x0000000db30d7223 */ /* 0x000fe200000100ca */
[----:B0-----:R-:W-:Y:S01]  /*47a0*/  FFMA.FTZ R222, R222, R2, R195 ;  /* 0x00000002dede7223 */ /* 0x001fe200000100c3 */
[----:B------:R-:W-:Y:S01]  /*47b0*/  FMUL.FTZ R2, R180, R15 ;  /* 0x0000000fb4027220 */ /* 0x000fe20000410000 */
[----:B------:R-:W-:Y:S02]  /*47c0*/  FMUL.FTZ R195, R96, R192 ;  /* 0x000000c060c37220 */ /* 0x000fe40000410000 */
        /* <DEDUP_REMOVED lines=8> */
[----:B-1----:R-:W-:Y:S01]  /*4850*/  FMUL.FTZ R3, R177, R2 ;  /* 0x00000002b1037220 */ /* 0x002fe20000410000 */
[-C--:B------:R-:W-:Y:S01]  /*4860*/  FMUL.FTZ R188, R100, R192.reuse ;  /* 0x000000c064bc7220 */ /* 0x080fe20000410000 */
[----:B------:R-:W-:Y:S01]  /*4870*/  FFMA.FTZ R13, R178, R13, R197 ;  /* 0x0000000db20d7223 */ /* 0x000fe200000100c5 */
[----:B------:R-:W-:Y:S01]  /*4880*/  FFMA.FTZ R214, R168, R217, R191 ;  /* 0x000000d9a8d67223 */ /* 0x000fe200000100bf */
[----:B------:R-:W-:Y:S01]  /*4890*/  FMUL.FTZ R2, R178, R3 ;  /* 0x00000003b2027220 */ /* 0x000fe20000410000 */
[----:B------:R-:W-:Y:S01]  /*48a0*/  FMUL.FTZ R191, R101, R192 ;  /* 0x000000c065bf7220 */ /* 0x000fe20000410000 */
[C---:B------:R-:W-:Y:S01]  /*48b0*/  FFMA.FTZ R13, R171.reuse, R13, R188 ;  /* 0x0000000dab0d7223 */ /* 0x040fe200000100bc */
[C---:B------:R-:W-:Y:S01]  /*48c0*/  FFMA.FTZ R207, R171.reuse, R214, R190 ;  /* 0x000000d6abcf7223 */ /* 0x040fe200000100be */
[----:B------:R-:W-:Y:S01]  /*48d0*/  FMUL.FTZ R3, R171, R2 ;  /* 0x00000002ab037220 */ /* 0x000fe20000410000 */
[-C--:B------:R-:W-:Y:S01]  /*48e0*/  FMUL.FTZ R190, R102, R192.reuse ;  /* 0x000000c066be7220 */ /* 0x080fe20000410000 */
[----:B------:R-:W-:Y:S01]  /*48f0*/  FFMA.FTZ R13, R168, R13, R191 ;  /* 0x0000000da80d7223 */ /* 0x000fe200000100bf */
[----:B------:R-:W-:Y:S01]  /*4900*/  FFMA.FTZ R208, R178, R207, R193 ;  /* 0x000000cfb2d07223 */ /* 0x000fe200000100c1 */
[----:B------:R-:W-:Y:S01]  /*4910*/  FMUL.FTZ R2, R168, R3 ;  /* 0x00000003a8027220 */ /* 0x000fe20000410000 */
[----:B------:R-:W-:Y:S01]  /*4920*/  FMUL.FTZ R193, R103, R192 ;  /* 0x000000c067c17220 */ /* 0x000fe20000410000 */
[----:B------:R-:W-:Y:S01]  /*4930*/  FFMA.FTZ R13, R167, R13, R190 ;  /* 0x0000000da70d7223 */ /* 0x000fe200000100be */
[----:B------:R-:W-:Y:S01]  /*4940*/  FFMA.FTZ R199, R177, R208, R200 ;  /* 0x000000d0b1c77223 */ /* 0x000fe200000100c8 */
[----:B------:R-:W-:Y:S01]  /*4950*/  FMUL.FTZ R3, R167, R2 ;  /* 0x00000002a7037220 */ /* 0x000fe20000410000 */
[----:B------:R-:W-:-:S02]  /*4960*/  FMUL.FTZ R192, R0, R192 ;  /* 0x000000c000c07220 */ /* 0x000fc40000410000 */
        /* <DEDUP_REMOVED lines=54> */
.L_x_6239:
        /* <DEDUP_REMOVED lines=9> */
.L_x_6155:
[----:B------:R-:W-:Y:S01]  /*4d60*/  ISETP.NE.AND P2, PT, R119, RZ, PT ;  /* 0x000000ff7700720c */ /* 0x000fe20003f45270 */
[----:B------:R-:W-:Y:S05]  /*4d70*/  WARPSYNC.ALL ;  /* 0x0000000000007948 */ /* 0x000fea0003800000 */
[----:B-1----:R-:W-:Y:S01]  /*4d80*/  P2R R2, PR, RZ, 0x4 ;  /* 0x00000004ff027803 */ /* 0x002fe20000000000 */
[----:B------:R-:W-:Y:S01]  /*4d90*/  BAR.SYNC.DEFER_BLOCKING 0x0 ;  /* 0x0000000000007b1d */ /* 0x000fe20000010000 */
[----:B------:R-:W-:Y:S01]  /*4da0*/  HFMA2.MMA R3, -RZ, RZ, 0, 0 ;  /* 0x00000000ff037435 */ /* 0x000fe200000001ff */
[----:B0-----:R-:W-:Y:S01]  /*4db0*/  FFMA.FTZ R12, R0, R222, RZ ;  /* 0x000000de000c7223 */ /* 0x001fe200000100ff */
[----:B------:R-:W-:-:S02]  /*4dc0*/  IMAD R14, R32, UR14, RZ ;  /* 0x0000000e200e7c24 */ /* 0x000fc4000f8e02ff */
[----:B------:R-:W-:Y:S01]  /*4dd0*/  FFMA.FTZ R187, R134, -R187, R217 ;  /* 0x800000bb86bb7223 */ /* 0x000fe200000100d9 */
[----:B------:R-:W-:Y:S01]  /*4de0*/  FFMA.FTZ R184, R133, -R184, R214 ;  /* 0x800000b885b87223 */ /* 0x000fe200000100d6 */
[----:B------:R-:W-:Y:S01]  /*4df0*/  FFMA.FTZ R15, R103, R225, R12 ;  /* 0x000000e1670f7223 */ /* 0x000fe2000001000c */
        /* <DEDUP_REMOVED lines=10> */
[----:B------:R-:W-:Y:S01]  /*4ea0*/  FFMA.FTZ R170, R141, -R170, R220 ;  /* 0x800000aa8daa7223 */ /* 0x000fe200000100dc */
[----:B------:R-:W0:Y:S02]  /*4eb0*/  LDS R2, [R209+0x1b14] ;  /* 0x001b1400d1027984 */ /* 0x000e240000000800 */
[----:B0-----:R-:W-:Y:S01]  /*4ec0*/  FFMA.FTZ R212, R2, R212, R229 ;  /* 0x000000d402d47223 */ /* 0x001fe200000100e5 */
[----:B------:R-:W-:-:S03]  /*4ed0*/  MOV R2, R119 ;  /* 0x0000007700027202 */ /* 0x000fc60000000f00 */
[----:B------:R-:W-:Y:S02]  /*4ee0*/  FFMA.FTZ R18, R205, R212, R224 ;  /* 0x000000d4cd127223 */ /* 0x000fe400000100e0 */
[----:B------:R-:W-:-:S04]  /*4ef0*/  IMAD.WIDE.U32 R12, R32, UR15, R2 ;  /* 0x0000000f200c7c25 */ /* 0x000fc8000f8e0002 */
[----:B------:R-:W-:Y:S01]  /*4f00*/  FFMA.FTZ R2, R129, -R204, R222 ;  /* 0x800000cc81027223 */ /* 0x000fe200000100de */
[----:B------:R-:W-:Y:S01]  /*4f10*/  FFMA.FTZ R219, R198, R18, R219 ;  /* 0x00000012c6db7223 */ /* 0x000fe200000100db */
[----:B------:R-:W-:Y:S01]  /*4f20*/  FMUL.FTZ R19, R18, R69 ;  /* 0x0000004512137220 */ /* 0x000fe20000410000 */
[----:B------:R-:W-:Y:S02]  /*4f30*/  IMAD R3, R33, UR15, R14 ;  /* 0x0000000f21037c24 */ /* 0x000fe4000f8e020e */
[----:B------:R-:W-:Y:S01]  /*4f40*/  FFMA.FTZ R14, R102, R223, R15 ;  /* 0x000000df660e7223 */ /* 0x000fe2000001000f */
[----:B------:R-:W-:-:S03]  /*4f50*/  FFMA.FTZ R186, R186, R219, R211 ;  /* 0x000000dbbaba7223 */ /* 0x000fc600000100d3 */
[----:B------:R-:W-:Y:S01]  /*4f60*/  FFMA.FTZ R217, R101, R217, R14 ;  /* 0x000000d965d97223 */ /* 0x000fe2000001000e */
[----:B------:R-:W-:Y:S01]  /*4f70*/  FFMA.FTZ R185, R185, R186, R210 ;  /* 0x000000bab9b97223 */ /* 0x000fe200000100d2 */
[----:B------:R-:W-:Y:S01]  /*4f80*/  IADD3 R13, R13, R3, RZ ;  /* 0x000000030d0d7210 */ /* 0x000fe20007ffe0ff */
[----:B------:R-:W-:Y:S02]  /*4f90*/  IMAD R14, R123, UR24, RZ ;  /* 0x000000187b0e7c24 */ /* 0x000fe4000f8e02ff */
[----:B------:R-:W-:Y:S01]  /*4fa0*/  FFMA.FTZ R214, R100, R214, R217 ;  /* 0x000000d664d67223 */ /* 0x000fe200000100d9 */
[----:B------:R-:W-:Y:S01]  /*4fb0*/  FFMA.FTZ R206, R183, R185, R206 ;  /* 0x000000b9b7ce7223 */ /* 0x000fe200000100ce */
[----:B------:R-:W-:Y:S01]  /*4fc0*/  FMUL.FTZ R204, R185, R80 ;  /* 0x00000050b9cc7220 */ /* 0x000fe20000410000 */
[----:B------:R-:W-:Y:S02]  /*4fd0*/  IMAD R3, R125, UR25, R14 ;  /* 0x000000197d037c24 */ /* 0x000fe4000f8e020e */
[----:B------:R-:W-:Y:S01]  /*4fe0*/  FFMA.FTZ R207, R99, R207, R214 ;  /* 0x000000cf63cf7223 */ /* 0x000fe200000100d6 */
[----:B------:R-:W-:Y:S01]  /*4ff0*/  FFMA.FTZ R203, R180, R206, R203 ;  /* 0x000000ceb4cb7223 */ /* 0x000fe200000100cb */
[----:B------:R-:W-:Y:S01]  /*5000*/  IMAD.WIDE.U32 R14, R125, UR24, R12 ;  /* 0x000000187d0e7c25 */ /* 0x000fe2000f8e000c */
[----:B------:R-:W-:-:S03]  /*5010*/  LEA R180, R109, 0xfffffc00, 0xa ;  /* 0xfffffc006db47811 */ /* 0x000fc600078e50ff */
[----:B------:R-:W-:Y:S01]  /*5020*/  FFMA.FTZ R207, R98, R208, R207 ;  /* 0x000000d062cf7223 */ /* 0x000fe200000100cf */
[----:B------:R-:W-:Y:S01]  /*5030*/  FFMA.FTZ R202, R179, R203, R202 ;  /* 0x000000cbb3ca7223 */ /* 0x000fe200000100ca */
[----:B------:R-:W-:Y:S01]  /*5040*/  FMUL.FTZ R205, R206, R83 ;  /* 0x00000053cecd7220 */ /* 0x000fe20000410000 */
[----:B------:R-:W-:Y:S01]  /*5050*/  IADD3 R3, R15, R3, RZ ;  /* 0x000000030f037210 */ /* 0x000fe20007ffe0ff */
[----:B------:R-:W-:Y:S01]  /*5060*/  FMUL.FTZ R198, R203, R84 ;  /* 0x00000054cbc67220 */ /* 0x000fe20000410000 */
[----:B------:R-:W-:Y:S01]  /*5070*/  FFMA.FTZ R195, R176, R202, R195 ;  /* 0x000000cab0c37223 */ /* 0x000fe200000100c3 */
[----:B------:R-:W-:Y:S02]  /*5080*/  LEA R16, P1, R14, UR26, 0x2 ;  /* 0x0000001a0e107c11 */ /* 0x000fe4000f8210ff */
[----:B------:R-:W-:Y:S01]  /*5090*/  IADD3 R12, P0, R180, R14, RZ ;  /* 0x0000000eb40c7210 */ /* 0x000fe20007f1e0ff */
[----:B------:R-:W-:Y:S01]  /*50a0*/  FFMA.FTZ R194, R177, R195, R194 ;  /* 0x000000c3b1c27223 */ /* 0x000fe200000100c2 */
[----:B------:R-:W-:Y:S01]  /*50b0*/  LEA.HI.X R17, R14, UR27, R3, 0x2, P1 ;  /* 0x0000001b0e117c11 */ /* 0x000fe200088f1403 */
[----:B------:R-:W-:Y:S01]  /*50c0*/  FFMA.FTZ R14, R96, R199, R207 ;  /* 0x000000c7600e7223 */ /* 0x000fe200000100cf */
[----:B------:R-:W-:Y:S01]  /*50d0*/  IADD3 R15, -R40, UR4, RZ ;  /* 0x00000004280f7c10 */ /* 0x000fe2000fffe1ff */
[----:B------:R-:W-:Y:S01]  /*50e0*/  FFMA.FTZ R197, R178, R194, R197 ;  /* 0x000000c2b2c57223 */ /* 0x000fe200000100c5 */
[----:B------:R-:W-:Y:S01]  /*50f0*/  @!P2 LEA R177, R39, R108, 0x3 ;  /* 0x0000006c27b1a211 */ /* 0x000fe200078e18ff */
[----:B------:R-:W-:Y:S01]  /*5100*/  FFMA.FTZ R13, R89, R200, R14 ;  /* 0x000000c8590d7223 */ /* 0x000fe2000001000e */
[----:B------:R-:W-:Y:S01]  /*5110*/  FMUL.FTZ R207, R186, R79 ;  /* 0x0000004fbacf7220 */ /* 0x000fe20000410000 */
[----:B------:R-:W-:Y:S01]  /*5120*/  FFMA.FTZ R188, R171, R197, R188 ;  /* 0x000000c5abbc7223 */ /* 0x000fe200000100bc */
[----:B------:R-:W-:-:S02]  /*5130*/  IMAD R15, R15, -0x400, RZ ;  /* 0xfffffc000f0f7824 */ /* 0x000fc400078e02ff */
[----:B------:R-:W-:Y:S01]  /*5140*/  FFMA.FTZ R176, R86, R213, R13 ;  /* 0x000000d556b07223 */ /* 0x000fe2000001000d */
[----:B------:R0:W-:Y:S01]  /*5150*/  @!P2 STS.64 [R177+0x2610], R36 ;  /* 0x00261024b100a388 */ /* 0x0001e20000000a00 */
[----:B------:R-:W-:Y:S01]  /*5160*/  FFMA.FTZ R191, R168, R188, R191 ;  /* 0x000000bca8bf7223 */ /* 0x000fe200000100bf */
[----:B------:R-:W-:-:S04]  /*5170*/  IMAD.WIDE R14, R15, 0x4, R16 ;  /* 0x000000040f0e7825 */ /* 0x000fc800078e0210 */
[----:B------:R-:W-:Y:S01]  /*5180*/  FFMA.FTZ R13, R85, R196, R176 ;  /* 0x000000c4550d7223 */ /* 0x000fe200000100b0 */
[----:B------:R-:W-:Y:S01]  /*5190*/  SHF.L.U32 R17, R119, 0x4, RZ ;  /* 0x0000000477117819 */ /* 0x000fe200000006ff */
[----:B------:R-:W-:Y:S01]  /*51a0*/  FFMA.FTZ R167, R167, R191, R190 ;  /* 0x000000bfa7a77223 */ /* 0x000fe200000100be */
[----:B------:R-:W-:Y:S01]  /*51b0*/  FMUL.FTZ R168, R212, R64 ;  /* 0x00000040d4a87220 */ /* 0x000fe20000410000 */
[----:B------:R-:W-:Y:S01]  /*51c0*/  FFMA.FTZ R16, R82, R221, R13 ;  /* 0x000000dd52107223 */ /* 0x000fe2000001000d */
[----:B------:R-:W-:Y:S01]  /*51d0*/  LEA.HI.SX32 R17, R17, R17, 0x1b ;  /* 0x0000001111117211 */ /* 0x000fe200078fdaff */
[----:B------:R-:W-:Y:S01]  /*51e0*/  FFMA.FTZ R193, R162, R167, R193 ;  /* 0x000000a7a2c17223 */ /* 0x000fe200000100c1 */
[----:B------:R-:W-:Y:S01]  /*51f0*/  FMUL.FTZ R176, R219, R76 ;  /* 0x0000004cdbb07220 */ /* 0x000fe20000410000 */
[----:B------:R-:W-:Y:S01]  /*5200*/  FFMA.FTZ R171, R81, R220, R16 ;  /* 0x000000dc51ab7223 */ /* 0x000fe20000010010 */
[----:B------:R-:W-:Y:S01]  /*5210*/  LEA R208, R17, R108, 0x2 ;  /* 0x0000006c11d07211 */ /* 0x000fe200078e10ff */
[----:B------:R-:W-:Y:S01]  /*5220*/  FFMA.FTZ R192, R163, R193, R192 ;  /* 0x000000c1a3c07223 */ /* 0x000fe200000100c0 */
[----:B------:R-:W-:Y:S01]  /*5230*/  FMUL.FTZ R16, R146, R19 ;  /* 0x0000001392107220 */ /* 0x000fe20000410000 */
[----:B------:R-:W-:Y:S01]  /*5240*/  FMUL.FTZ R13, R145, R168 ;  /* 0x000000a8910d7220 */ /* 0x000fe20000410000 */
[----:B0-----:R-:W-:Y:S01]  /*5250*/  FMUL.FTZ R36, R193, R94 ;  /* 0x0000005ec1247220 */ /* 0x001fe20000410000 */
[----:B------:R-:W-:Y:S01]  /*5260*/  FMUL.FTZ R17, R192, R97 ;  /* 0x00000061c0117220 */ /* 0x000fe20000410000 */
[----:B------:R-:W-:Y:S01]  /*5270*/  FMUL.FTZ R162, R147, R176 ;  /* 0x000000b093a27220 */ /* 0x000fe20000410000 */
[----:B------:R0:W-:Y:S01]  /*5280*/  STS [R208+0x888], R16 ;  /* 0x00088810d0007388 */ /* 0x0001e20000000800 */
[----:B------:R-:W-:Y:S01]  /*5290*/  FMUL.FTZ R37, R167, R95 ;  /* 0x0000005fa7257220 */ /* 0x000fe20000410000 */
        /* <DEDUP_REMOVED lines=13> */
[----:B-1----:R-:W-:Y:S01]  /*5370*/  FMUL.FTZ R13, R149, R204 ;  /* 0x000000cc950d7220 */ /* 0x002fe20000410000 */
[----:B------:R1:W-:Y:S01]  /*5380*/  STS [R208+0x878], R177 ;  /* 0x000878b1d0007388 */ /* 0x0003e20000000800 */
[----:B------:R-:W-:Y:S01]  /*5390*/  FMUL.FTZ R36, R159, R36 ;  /* 0x000000249f247220 */ /* 0x000fe20000410000 */
[----:B--2---:R-:W-:Y:S01]  /*53a0*/  FMUL.FTZ R162, R191, R92 ;  /* 0x0000005cbfa27220 */ /* 0x004fe20000410000 */
[-C--:B------:R-:W-:Y:S01]  /*53b0*/  FFMA.FTZ R16, R189, R37.reuse, R16 ;  /* 0x00000025bd107223 */ /* 0x080fe20000010010 */
[----:B------:R2:W-:Y:S01]  /*53c0*/  STS [R208+0x87c], R13 ;  /* 0x00087c0dd0007388 */ /* 0x0005e20000000800 */
[----:B------:R-:W-:Y:S01]  /*53d0*/  FMUL.FTZ R37, R158, R37 ;  /* 0x000000259e257220 */ /* 0x000fe20000410000 */
[----:B0-----:R-:W-:Y:S01]  /*53e0*/  FMUL.FTZ R163, R188, R93 ;  /* 0x0000005dbca37220 */ /* 0x001fe20000410000 */
[----:B------:R-:W-:Y:S01]  /*53f0*/  FMUL.FTZ R17, R160, R17 ;  /* 0x00000011a0117220 */ /* 0x000fe20000410000 */
[----:B------:R-:W-:Y:S01]  /*5400*/  STS [R208+0x874], R200 ;  /* 0x000874c8d0007388 */ /* 0x000fe20000000800 */
[----:B-1----:R-:W-:-:S03]  /*5410*/  FMUL.FTZ R177, R194, R91 ;  /* 0x0000005bc2b17220 */ /* 0x002fc60000410000 */
[----:B------:R-:W-:Y:S01]  /*5420*/  STS [R208+0x870], R196 ;  /* 0x000870c4d0007388 */ /* 0x000fe20000000800 */
[-C--:B--2---:R-:W-:Y:S01]  /*5430*/  FFMA.FTZ R13, R187, R162.reuse, R16 ;  /* 0x000000a2bb0d7223 */ /* 0x084fe20000010010 */
[----:B------:R-:W-:Y:S01]  /*5440*/  FMUL.FTZ R179, R154, R177 ;  /* 0x000000b19ab37220 */ /* 0x000fe20000410000 */
[----:B------:R-:W-:Y:S01]  /*5450*/  FMUL.FTZ R162, R157, R162 ;  /* 0x000000a29da27220 */ /* 0x000fe20000410000 */
[----:B------:R-:W-:Y:S01]  /*5460*/  STS [R208+0x86c], R183 ;  /* 0x00086cb7d0007388 */ /* 0x000fe20000000800 */
[-C--:B------:R-:W-:Y:S01]  /*5470*/  FFMA.FTZ R16, R184, R163.reuse, R13 ;  /* 0x000000a3b8107223 */ /* 0x080fe2000001000d */
[----:B------:R-:W-:Y:S02]  /*5480*/  FMUL.FTZ R163, R156, R163 ;  /* 0x000000a39ca37220 */ /* 0x000fe40000410000 */
[----:B------:R-:W-:Y:S01]  /*5490*/  STS [R208+0x868], R179 ;  /* 0x000868b3d0007388 */ /* 0x000fe20000000800 */
[-C--:B------:R-:W-:Y:S01]  /*54a0*/  FFMA.FTZ R13, R181, R178.reuse, R16 ;  /* 0x000000b2b50d7223 */ /* 0x080fe20000010010 */
[----:B------:R-:W-:-:S02]  /*54b0*/  FMUL.FTZ R178, R155, R178 ;  /* 0x000000b29bb27220 */ /* 0x000fc40000410000 */
[----:B------:R-:W-:Y:S01]  /*54c0*/  STS [R208+0x860], R163 ;  /* 0x000860a3d0007388 */ /* 0x000fe20000000800 */
[----:B------:R-:W-:Y:S01]  /*54d0*/  FFMA.FTZ R16, R182, R177, R13 ;  /* 0x000000b1b6107223 */ /* 0x000fe2000001000d */
[C---:B------:R-:W-:Y:S02]  /*54e0*/  LEA.HI.X.SX32 R13, R180.reuse, R3, 0x1, P0 ;  /* 0x00000003b40d7211 */ /* 0x040fe400000f0eff */
[----:B------:R-:W-:Y:S01]  /*54f0*/  IADD3 R180, -R180, UR9, -R119 ;  /* 0x00000009b4b47c10 */ /* 0x000fe2000fffe977 */
[----:B------:R-:W-:Y:S01]  /*5500*/  FFMA.FTZ R177, R175, R190, R16 ;  /* 0x000000beafb17223 */ /* 0x000fe20000010010 */
[----:B------:R0:W-:Y:S02]  /*5510*/  STS [R208+0x864], R178 ;  /* 0x000864b2d0007388 */ /* 0x0001e40000000800 */
[----:B------:R-:W-:Y:S01]  /*5520*/  ISETP.GE.AND P0, PT, R180, 0x1, PT ;  /* 0x00000001b400780c */ /* 0x000fe20003f06270 */
        /* <DEDUP_REMOVED lines=9> */
[----:B------:R-:W-:Y:S01]  /*55c0*/  LEA.HI.SX32 R3, R119, R119, 0x1b ;  /* 0x0000007777037211 */ /* 0x000fe200078fdaff */
[-C--:B------:R-:W-:Y:S02]  /*55d0*/  IMAD R16, R131, R34.reuse, RZ ;  /* 0x0000002283107224 */ /* 0x080fe400078e02ff */
[----:B------:R-:W-:Y:S01]  /*55e0*/  IMAD.WIDE.U32 R12, R39, R34, R12 ;  /* 0x00000022270c7225 */ /* 0x000fe200078e000c */
[----:B------:R-:W-:-:S03]  /*55f0*/  LEA R3, R3, R108, 0x2 ;  /* 0x0000006c03037211 */ /* 0x000fc600078e10ff */
[----:B-1----:R-:W-:Y:S01]  /*5600*/  IMAD R17, R39, R35, R16 ;  /* 0x0000002327117224 */ /* 0x002fe200078e0210 */
[----:B------:R-:W-:Y:S02]  /*5610*/  LEA R16, P0, R12, UR26, 0x2 ;  /* 0x0000001a0c107c11 */ /* 0x000fe4000f8010ff */
[----:B------:R-:W0:Y:S02]  /*5620*/  LDS R3, [R3+0x850] ;  /* 0x0008500003037984 */ /* 0x000e240000000800 */
[----:B------:R-:W-:-:S04]  /*5630*/  IADD3 R17, R13, R17, RZ ;  /* 0x000000110d117210 */ /* 0x000fc80007ffe0ff */
[----:B------:R-:W-:-:S05]  /*5640*/  LEA.HI.X R17, R12, UR27, R17, 0x2, P0 ;  /* 0x0000001b0c117c11 */ /* 0x000fca00080f1411 */
[----:B0-----:R0:W-:Y:S02]  /*5650*/  REDG.E.ADD.F32.FTZ.RN.STRONG.GPU desc[UR12][R16.64], R3 ;  /* 0x00000003100079a6 */ /* 0x0011e4000c10f38c */
.L_x_6158:
[----:B------:R-:W-:Y:S05]  /*5660*/  BSYNC B0 ;  /* 0x0000000000007941 */ /* 0x000fea0003800000 */
.L_x_6157:
[----:B0-----:R-:W-:Y:S01]  /*5670*/  FFMA.FTZ R16, R78, R215, R171 ;  /* 0x000000d74e107223 */ /* 0x001fe200000100ab */
[----:B------:R-:W-:Y:S01]  /*5680*/  FFMA.FTZ R166, R143, -R166, R218 ;  /* 0x800000a68fa67223 */ /* 0x000fe200000100da */
[----:B------:R-:W-:Y:S01]  /*5690*/  FFMA.FTZ R3, R169, R204, R178 ;  /* 0x000000cca9037223 */ /* 0x000fe200000100b2 */
[----:B------:R-:W-:Y:S01]  /*56a0*/  USHF.L.U64.HI UR8, UR5, 0x2, UR6 ;  /* 0x0000000205087899 */ /* 0x000fe20008010206 */
[----:B------:R-:W-:Y:S01]  /*56b0*/  FFMA.FTZ R218, R77, R218, R16 ;  /* 0x000000da4dda7223 */ /* 0x000fe20000010010 */
[----:B------:R-:W-:Y:S01]  /*56c0*/  IADD3 R16, R119, 0x40, RZ ;  /* 0x0000004077107810 */ /* 0x000fe20007ffe0ff */
[----:B------:R-:W-:Y:S01]  /*56d0*/  USHF.L.U32 UR7, UR5, 0x2, URZ ;  /* 0x0000000205077899 */ /* 0x000fe2000800063f */
[----:B------:R-:W-:Y:S01]  /*56e0*/  ISETP.GE.AND P0, PT, R180, 0x41, PT ;  /* 0x00000041b400780c */ /* 0x000fe20003f06270 */
[----:B------:R-:W-:Y:S01]  /*56f0*/  FFMA.FTZ R165, R144, -R165, R215 ;  /* 0x800000a590a57223 */ /* 0x000fe200000100d7 */
[----:B-1----:R-:W-:Y:S01]  /*5700*/  LEA.HI.SX32 R17, R16, R119, 0x1b ;  /* 0x0000007710117211 */ /* 0x002fe200078fdaff */
[----:B------:R-:W-:Y:S01]  /*5710*/  FFMA.FTZ R12, R170, R207, R3 ;  /* 0x000000cfaa0c7223 */ /* 0x000fe20000010003 */
[C---:B------:R-:W-:Y:S01]  /*5720*/  IMAD R36, R34.reuse, UR8, RZ ;  /* 0x0000000822247c24 */ /* 0x040fe2000f8e02ff */
[----:B------:R-:W-:Y:S01]  /*5730*/  BSSY B0, `(.L_x_6159) ;  /* 0x0000011000007945 */ /* 0x000fe20003800000 */
[----:B------:R-:W-:Y:S01]  /*5740*/  LEA R17, R17, R108, 0x2 ;  /* 0x0000006c11117211 */ /* 0x000fe200078e10ff */
[----:B------:R-:W-:Y:S01]  /*5750*/  FFMA.FTZ R3, R165, R176, R12 ;  /* 0x000000b0a5037223 */ /* 0x000fe2000001000c */
[----:B------:R-:W-:-:S04]  /*5760*/  IMAD.WIDE.U32 R12, R34, UR7, R14 ;  /* 0x00000007220c7c25 */ /* 0x000fc8000f8e000e */
[----:B------:R-:W-:Y:S01]  /*5770*/  FFMA.FTZ R15, R161, -R164, R216 ;  /* 0x800000a4a10f7223 */ /* 0x000fe200000100d8 */
[----:B------:R-:W-:Y:S01]  /*5780*/  IADD3 R16, R119, 0x80, RZ ;  /* 0x0000008077107810 */ /* 0x000fe20007ffe0ff */
[----:B------:R-:W-:Y:S01]  /*5790*/  FFMA.FTZ R14, R166, R19, R3 ;  /* 0x00000013a60e7223 */ /* 0x000fe20000010003 */
[----:B------:R-:W0:Y:S01]  /*57a0*/  LDS R17, [R17+0x950] ;  /* 0x0009500011117984 */ /* 0x000e220000000800 */
[----:B------:R-:W-:Y:S02]  /*57b0*/  IMAD R37, R35, UR7, R36 ;  /* 0x0000000723257c24 */ /* 0x000fe4000f8e0224 */
[----:B------:R-:W-:Y:S01]  /*57c0*/  FMUL.FTZ R3, R75, R216 ;  /* 0x000000d84b037220 */ /* 0x000fe20000410000 */
[----:B------:R-:W-:Y:S01]  /*57d0*/  FMUL.FTZ R19, R15, R168 ;  /* 0x000000a80f137220 */ /* 0x000fe20000410000 */
[----:B------:R-:W-:Y:S02]  /*57e0*/  IADD3 R36, R119, 0xc0, RZ ;  /* 0x000000c077247810 */ /* 0x000fe40007ffe0ff */
[----:B------:R-:W-:Y:S01]  /*57f0*/  IADD3 R13, R13, R37, RZ ;  /* 0x000000250d0d7210 */ /* 0x000fe20007ffe0ff */
[----:B------:R-:W-:Y:S01]  /*5800*/  FADD.FTZ R3, R218, R3 ;  /* 0x00000003da037221 */ /* 0x000fe20000010000 */
[----:B------:R-:W-:Y:S01]  /*5810*/  FADD.FTZ R14, R14, R19 ;  /* 0x000000130e0e7221 */ /* 0x000fe20000010000 */
[----:B------:R-:W-:Y:S06]  /*5820*/  @!P0 BRA `(.L_x_6160) ;  /* 0x0000000000048947 */ /* 0x000fec0003800000 */
[----:B0-----:R1:W-:Y:S02]  /*5830*/  REDG.E.ADD.F32.FTZ.RN.STRONG.GPU desc[UR12][R12.64+-0xf00], R17 ;  /* 0xfff100110c0079a6 */ /* 0x0013e4000c10f38c */
.L_x_6160:
[----:B------:R-:W-:Y:S05]  /*5840*/  BSYNC B0 ;  /* 0x0000000000007941 */ /* 0x000fea0003800000 */
.L_x_6159:
[-C--:B01----:R-:W-:Y:S01]  /*5850*/  LEA.HI.SX32 R17, R16, R119.reuse, 0x1b ;  /* 0x0000007710117211 */ /* 0x083fe200078fdaff */
[----:B------:R-:W-:Y:S01]  /*5860*/  BSSY B0, `(.L_x_6161) ;  /* 0x0000011000007945 */ /* 0x000fe20003800000 */
[----:B------:R-:W-:Y:S02]  /*5870*/  ISETP.GE.AND P6, PT, R180, 0x81, PT ;  /* 0x00000081b400780c */ /* 0x000fe40003fc6270 */
[----:B------:R-:W-:Y:S02]  /*5880*/  LEA R17, R17, R108, 0x2 ;  /* 0x0000006c11117211 */ /* 0x000fe400078e10ff */
[C---:B------:R-:W-:Y:S02]  /*5890*/  IADD3 R162, R119.reuse, 0x100, RZ ;  /* 0x0000010077a27810 */ /* 0x040fe40007ffe0ff */
        /* <DEDUP_REMOVED lines=13> */
.L_x_6162:
[----:B------:R-:W-:Y:S05]  /*5970*/  BSYNC B0 ;  /* 0x0000000000007941 */ /* 0x000fea0003800000 */
.L_x_6161:
[----:B01----:R0:W1:Y:S01]  /*5980*/  LDS R17, [R131+0xb50] ;  /* 0x000b500083117984 */ /* 0x0030620000000800 */
[----:B------:R-:W-:Y:S01]  /*5990*/  BSSY B0, `(.L_x_6163) ;  /* 0x0000006000007945 */ /* 0x000fe20003800000 */
[----:B------:R-:W-:Y:S02]  /*59a0*/  IADD3 R36, R119, 0x180, RZ ;  /* 0x0000018077247810 */ /* 0x000fe40007ffe0ff */
[----:B------:R-:W-:Y:S02]  /*59b0*/  LEA.HI.SX32 R19, R16, R119, 0x1b ;  /* 0x0000007710137211 */ /* 0x000fe400078fdaff */
[----:B------:R-:W-:Y:S01]  /*59c0*/  LEA R162, R37, R108, 0x2 ;  /* 0x0000006c25a27211 */ /* 0x000fe200078e10ff */
[----:B------:R-:W-:Y:S06]  /*59d0*/  @!P0 BRA `(.L_x_6164) ;  /* 0x0000000000048947 */ /* 0x000fec0003800000 */
[----:B-1----:R2:W-:Y:S02]  /*59e0*/  REDG.E.ADD.F32.FTZ.RN.STRONG.GPU desc[UR12][R12.64+-0xd00], R17 ;  /* 0xfff300110c0079a6 */ /* 0x0025e4000c10f38c */
.L_x_6164:
[----:B------:R-:W-:Y:S05]  /*59f0*/  BSYNC B0 ;  /* 0x0000000000007941 */ /* 0x000fea0003800000 */
.L_x_6163:
[----:B-12---:R1:W2:Y:S01]  /*5a00*/  LDS R17, [R162+0xc50] ;  /* 0x000c5000a2117984 */ /* 0x0062a20000000800 */
[----:B------:R-:W-:Y:S01]  /*5a10*/  BSSY B0, `(.L_x_6165) ;  /* 0x0000006000007945 */ /* 0x000fe20003800000 */
[----:B------:R-:W-:Y:S02]  /*5a20*/  LEA.HI.SX32 R37, R36, R119, 0x1b ;  /* 0x0000007724257211 */ /* 0x000fe400078fdaff */
[----:B------:R-:W-:Y:S02]  /*5a30*/  IADD3 R16, R119, 0x1c0, RZ ;  /* 0x000001c077107810 */ /* 0x000fe40007ffe0ff */
[----:B------:R-:W-:Y:S01]  /*5a40*/  LEA R36, R19, R108, 0x2 ;  /* 0x0000006c13247211 */ /* 0x000fe200078e10ff */
[----:B------:R-:W-:Y:S06]  /*5a50*/  @!P1 BRA `(.L_x_6166) ;  /* 0x0000000000049947 */ /* 0x000fec0003800000 */
[----:B--2---:R3:W-:Y:S02]  /*5a60*/  REDG.E.ADD.F32.FTZ.RN.STRONG.GPU desc[UR12][R12.64+-0xc00], R17 ;  /* 0xfff400110c0079a6 */ /* 0x0047e4000c10f38c */
.L_x_6166:
[----:B------:R-:W-:Y:S05]  /*5a70*/  BSYNC B0 ;  /* 0x0000000000007941 */ /* 0x000fea0003800000 */
.L_x_6165:
[----:B--23--:R2:W3:Y:S01]  /*5a80*/  LDS R17, [R36+0xd50] ;  /* 0x000d500024117984 */ /* 0x00c4e20000000800 */
[----:B------:R-:W-:Y:S01]  /*5a90*/  BSSY B0, `(.L_x_6167) ;  /* 0x0000005000007945 */ /* 0x000fe20003800000 */
[----:B------:R-:W-:Y:S02]  /*5aa0*/  LEA.HI.SX32 R19, R16, R119, 0x1b ;  /* 0x0000007710137211 */ /* 0x000fe400078fdaff */
[----:B------:R-:W-:Y:S01]  /*5ab0*/  LEA R16, R37, R108, 0x2 ;  /* 0x0000006c25107211 */ /* 0x000fe200078e10ff */
[----:B------:R-:W-:Y:S06]  /*5ac0*/  @!P2 BRA `(.L_x_6168) ;  /* 0x000000000004a947 */ /* 0x000fec0003800000 */
[----:B---3--:R4:W-:Y:S02]  /*5ad0*/  REDG.E.ADD.F32.FTZ.RN.STRONG.GPU desc[UR12][R12.64+-0xb00], R17 ;  /* 0xfff500110c0079a6 */ /* 0x0089e4000c10f38c */
.L_x_6168:
[----:B------:R-:W-:Y:S05]  /*5ae0*/  BSYNC B0 ;  /* 0x0000000000007941 */ /* 0x000fea0003800000 */
.L_x_6167:
[----:B---34-:R3:W4:Y:S01]  /*5af0*/  LDS R17, [R16+0xe50] ;  /* 0x000e500010117984 */ /* 0x0187220000000800 */
[----:B------:R-:W-:Y:S01]  /*5b00*/  BSSY B0, `(.L_x_6169) ;  /* 0x0000005000007945 */ /* 0x000fe20003800000 */
[----:B------:R-:W-:Y:S02]  /*5b10*/  LEA.HI.SX32 R37, R128, R119, 0x1b ;  /* 0x0000007780257211 */ /* 0x000fe400078fdaff */
[----:B------:R-:W-:Y:S01]  /*5b20*/  LEA R19, R19, R108, 0x2 ;  /* 0x0000006c13137211 */ /* 0x000fe200078e10ff */
[----:B------:R-:W-:Y:S06]  /*5b30*/  @!P3 BRA `(.L_x_6170) ;  /* 0x000000000004b947 */ /* 0x000fec0003800000 */
[----:B----4-:R4:W-:Y:S02]  /*5b40*/  REDG.E.ADD.F32.FTZ.RN.STRONG.GPU desc[UR12][R12.64+-0xa00], R17 ;  /* 0xfff600110c0079a6 */ /* 0x0109e4000c10f38c */
.L_x_6170:
[----:B------:R-:W-:Y:S05]  /*5b50*/  BSYNC B0 ;  /* 0x0000000000007941 */ /* 0x000fea0003800000 */
.L_x_6169:
[----:B----4-:R4:W0:Y:S01]  /*5b60*/  LDS R17, [R19+0xf50] ;  /* 0x000f500013117984 */ /* 0x0108220000000800 */
[----:B------:R-:W-:Y:S01]  /*5b70*/  BSSY B0, `(.L_x_6171) ;  /* 0x0000004000007945 */ /* 0x000fe20003800000 */
[----:B------:R-:W-:-:S03]  /*5b80*/  LEA R37, R37, R108, 0x2 ;  /* 0x0000006c25257211 */ /* 0x000fc600078e10ff */
[----:B------:R-:W-:Y:S05]  /*5b90*/  @!P4 BRA `(.L_x_6172) ;  /* 0x000000000004c947 */ /* 0x000fea0003800000 */
[----:B0-----:R0:W-:Y:S02]  /*5ba0*/  REDG.E.ADD.F32.FTZ.RN.STRONG.GPU desc[UR12][R12.64+-0x900], R17 ;  /* 0xfff700110c0079a6 */ /* 0x0011e4000c10f38c */
.L_x_6172:
[----:B------:R-:W-:Y:S05]  /*5bb0*/  BSYNC B0 ;  /* 0x0000000000007941 */ /* 0x000fea0003800000 */
.L_x_6171:
[----:B0-----:R0:W0:Y:S01]  /*5bc0*/  LDS R17, [R37+0x1050] ;  /* 0x0010500025117984 */ /* 0x0010220000000800 */
[----:B------:R-:W-:Y:S01]  /*5bd0*/  BSSY B0, `(.L_x_6173) ;  /* 0x0000005000007945 */ /* 0x000fe20003800000 */
[C---:B---3--:R-:W-:Y:S02]  /*5be0*/  IADD3 R16, R119.reuse, 0x240, RZ ;  /* 0x0000024077107810 */ /* 0x048fe40007ffe0ff */
[----:B--2---:R-:W-:Y:S01]  /*5bf0*/  IADD3 R36, R119, 0x280, RZ ;  /* 0x0000028077247810 */ /* 0x004fe20007ffe0ff */
[----:B------:R-:W-:Y:S06]  /*5c00*/  @!P5 BRA `(.L_x_6174) ;  /* 0x000000000004d947 */ /* 0x000fec0003800000 */
[----:B0-----:R2:W-:Y:S02]  /*5c10*/  REDG.E.ADD.F32.FTZ.RN.STRONG.GPU desc[UR12][R12.64+-0x800], R17 ;  /* 0xfff800110c0079a6 */ /* 0x0015e4000c10f38c */
.L_x_6174:
[----:B------:R-:W-:Y:S05]  /*5c20*/  BSYNC B0 ;  /* 0x0000000000007941 */ /* 0x000fea0003800000 */
.L_x_6173:
        /* <DEDUP_REMOVED lines=18> */
.L_x_6176:
[----:B------:R-:W-:Y:S05]  /*5d50*/  BSYNC B0 ;  /* 0x0000000000007941 */ /* 0x000fea0003800000 */
.L_x_6175:
[----:B0-2---:R0:W2:Y:S01]  /*5d60*/  LDS R17, [R128+0x1250] ;  /* 0x0012500080117984 */ /* 0x0050a20000000800 */
[----:B------:R-:W-:Y:S01]  /*5d70*/  BSSY B0, `(.L_x_6177) ;  /* 0x0000006000007945 */ /* 0x000fe20003800000 */
[----:B------:R-:W-:Y:S02]  /*5d80*/  IADD3 R36, R119, 0x340, RZ ;  /* 0x0000034077247810 */ /* 0x000fe40007ffe0ff */
[----:B------:R-:W-:Y:S02]  /*5d90*/  LEA.HI.SX32 R19, R16, R119, 0x1b ;  /* 0x0000007710137211 */ /* 0x000fe400078fdaff */
[----:B------:R-:W-:Y:S01]  /*5da0*/  LEA R131, R37, R108, 0x2 ;  /* 0x0000006c25837211 */ /* 0x000fe200078e10ff */
[----:B------:R-:W-:Y:S06]  /*5db0*/  @!P0 BRA `(.L_x_6178) ;  /* 0x0000000000048947 */ /* 0x000fec0003800000 */
[----:B--2---:R3:W-:Y:S02]  /*5dc0*/  REDG.E.ADD.F32.FTZ.RN.STRONG.GPU desc[UR12][R12.64+-0x600], R17 ;  /* 0xfffa00110c0079a6 */ /* 0x0047e4000c10f38c */
.L_x_6178:
[----:B------:R-:W-:Y:S05]  /*5dd0*/  BSYNC B0 ;  /* 0x0000000000007941 */ /* 0x000fea0003800000 */
.L_x_6177:
[----:B--23--:R2:W3:Y:S01]  /*5de0*/  LDS R17, [R131+0x1350] ;  /* 0x0013500083117984 */ /* 0x00c4e20000000800 */
[----:B------:R-:W-:Y:S01]  /*5df0*/  BSSY B0, `(.L_x_6179) ;  /* 0x0000006000007945 */ /* 0x000fe20003800000 */
[----:B------:R-:W-:Y:S02]  /*5e00*/  IADD3 R16, R119, 0x380, RZ ;  /* 0x0000038077107810 */ /* 0x000fe40007ffe0ff */
[----:B------:R-:W-:Y:S02]  /*5e10*/  LEA.HI.SX32 R37, R36, R119, 0x1b ;  /* 0x0000007724257211 */ /* 0x000fe400078fdaff */
[----:B0-----:R-:W-:Y:S01]  /*5e20*/  LEA R128, R19, R108, 0x2 ;  /* 0x0000006c13807211 */ /* 0x001fe200078e10ff */
[----:B------:R-:W-:Y:S06]  /*5e30*/  @!P1 BRA `(.L_x_6180) ;  /* 0x0000000000049947 */ /* 0x000fec0003800000 */
[----:B---3--:R0:W-:Y:S02]  /*5e40*/  REDG.E.ADD.F32.FTZ.RN.STRONG.GPU desc[UR12][R12.64+-0x500], R17 ;  /* 0xfffb00110c0079a6 */ /* 0x0081e4000c10f38c */
.L_x_6180:
[----:B------:R-:W-:Y:S05]  /*5e50*/  BSYNC B0 ;  /* 0x0000000000007941 */ /* 0x000fea0003800000 */
.L_x_6179:
[----:B0--3--:R0:W3:Y:S01]  /*5e60*/  LDS R17, [R128+0x1450] ;  /* 0x0014500080117984 */ /* 0x0090e20000000800 */
[----:B------:R-:W-:Y:S01]  /*5e70*/  BSSY B0, `(.L_x_6181) ;  /* 0x0000006000007945 */ /* 0x000fe20003800000 */
[----:B------:R-:W-:Y:S02]  /*5e80*/  LEA.HI.SX32 R19, R16, R119, 0x1b ;  /* 0x0000007710137211 */ /* 0x000fe400078fdaff */
[----:B------:R-:W-:Y:S02]  /*5e90*/  IADD3 R36, R119, 0x3c0, RZ ;  /* 0x000003c077247810 */ /* 0x000fe40007ffe0ff */
[----:B------:R-:W-:Y:S01]  /*5ea0*/  LEA R16, R37, R108, 0x2 ;  /* 0x0000006c25107211 */ /* 0x000fe200078e10ff */
[----:B------:R-:W-:Y:S06]  /*5eb0*/  @!P2 BRA `(.L_x_6182) ;  /* 0x000000000004a947 */ /* 0x000fec0003800000 */
[----:B---3--:R4:W-:Y:S02]  /*5ec0*/  REDG.E.ADD.F32.FTZ.RN.STRONG.GPU desc[UR12][R12.64+-0x400], R17 ;  /* 0xfffc00110c0079a6 */ /* 0x0089e4000c10f38c */
.L_x_6182:
[----:B------:R-:W-:Y:S05]  /*5ed0*/  BSYNC B0 ;  /* 0x0000000000007941 */ /* 0x000fea0003800000 */
.L_x_6181:
[----:B---34-:R3:W4:Y:S01]  /*5ee0*/  LDS R17, [R16+0x1550] ;  /* 0x0015500010117984 */ /* 0x0187220000000800 */
[----:B------:R-:W-:Y:S01]  /*5ef0*/  BSSY B0, `(.L_x_6183) ;  /* 0x0000005000007945 */ /* 0x000fe20003800000 */
[----:B------:R-:W-:Y:S02]  /*5f00*/  LEA.HI.SX32 R37, R36, R119, 0x1b ;  /* 0x0000007724257211 */ /* 0x000fe400078fdaff */
[----:B------:R-:W-:Y:S01]  /*5f10*/  LEA R19, R19, R108, 0x2 ;  /* 0x0000006c13137211 */ /* 0x000fe200078e10ff */
[----:B------:R-:W-:Y:S06]  /*5f20*/  @!P3 BRA `(.L_x_6184) ;  /* 0x000000000004b947 */ /* 0x000fec0003800000 */
[----:B----4-:R4:W-:Y:S02]  /*5f30*/  REDG.E.ADD.F32.FTZ.RN.STRONG.GPU desc[UR12][R12.64+-0x300], R17 ;  /* 0xfffd00110c0079a6 */ /* 0x0109e4000c10f38c */
.L_x_6184:
[----:B------:R-:W-:Y:S05]  /*5f40*/  BSYNC B0 ;  /* 0x0000000000007941 */ /* 0x000fea0003800000 */
.L_x_6183:
[----:B----4-:R4:W0:Y:S01]  /*5f50*/  LDS R17, [R19+0x1650] ;  /* 0x0016500013117984 */ /* 0x0108220000000800 */
[----:B------:R-:W-:Y:S01]  /*5f60*/  BSSY B0, `(.L_x_6185) ;  /* 0x0000004000007945 */ /* 0x000fe20003800000 */
[----:B------:R-:W-:-:S03]  /*5f70*/  LEA R37, R37, R108, 0x2 ;  /* 0x0000006c25257211 */ /* 0x000fc600078e10ff */
[----:B------:R-:W-:Y:S05]  /*5f80*/  @!P4 BRA `(.L_x_6186) ;  /* 0x000000000004c947 */ /* 0x000fea0003800000 */
[----:B0-----:R0:W-:Y:S02]  /*5f90*/  REDG.E.ADD.F32.FTZ.RN.STRONG.GPU desc[UR12][R12.64+-0x200], R17 ;  /* 0xfffe00110c0079a6 */ /* 0x0011e4000c10f38c */
.L_x_6186:
[----:B------:R-:W-:Y:S05]  /*5fa0*/  BSYNC B0 ;  /* 0x0000000000007941 */ /* 0x000fea0003800000 */
.L_x_6185:
[----:B0-----:R0:W0:Y:S01]  /*5fb0*/  LDS R17, [R37+0x1750] ;  /* 0x0017500025117984 */ /* 0x0010220000000800 */
[----:B------:R-:W-:Y:S04]  /*5fc0*/  BSSY B0, `(.L_x_6187) ;  /* 0x0000003000007945 */ /* 0x000fe80003800000 */
[----:B------:R-:W-:Y:S05]  /*5fd0*/  @!P5 BRA `(.L_x_6188) ;  /* 0x000000000004d947 */ /* 0x000fea0003800000 */
[----:B0-----:R0:W-:Y:S02]  /*5fe0*/  REDG.E.ADD.F32.FTZ.RN.STRONG.GPU desc[UR12][R12.64+-0x100], R17 ;  /* 0xffff00110c0079a6 */ /* 0x0011e4000c10f38c */
.L_x_6188:
[----:B------:R-:W-:Y:S05]  /*5ff0*/  BSYNC B0 ;  /* 0x0000000000007941 */ /* 0x000fea0003800000 */
.L_x_6187:
        /* <DEDUP_REMOVED lines=17> */
[----:B------:R-:W-:Y:S01]  /*6110*/  FMUL.FTZ R132, R132, R193 ;  /* 0x000000c184847220 */ /* 0x000fe20000410000 */
[----:B------:R-:W-:Y:S01]  /*6120*/  FMUL.FTZ R129, R129, R192 ;  /* 0x000000c081817220 */ /* 0x000fe20000410000 */
[----:B------:R-:W-:Y:S01]  /*6130*/  BSSY B0, `(.L_x_6189) ;  /* 0x000007d000007945 */ /* 0x000fe20003800000 */
[----:B------:R-:W-:Y:S01]  /*6140*/  FFMA.FTZ R42, R143, R69, R42 ;  /* 0x000000458f2a7223 */ /* 0x000fe2000001002a */
[----:B------:R-:W-:Y:S01]  /*6150*/  FFMA.FTZ R43, R144, R76, R43 ;  /* 0x0000004c902b7223 */ /* 0x000fe2000001002b */
[----:B------:R-:W-:Y:S01]  /*6160*/  FFMA.FTZ R44, R141, R79, R44 ;  /* 0x0000004f8d2c7223 */ /* 0x000fe2000001002c */
[----:B------:R-:W-:Y:S01]  /*6170*/  FFMA.FTZ R45, R142, R80, R45 ;  /* 0x000000508e2d7223 */ /* 0x000fe2000001002d */
[----:B0-----:R-:W-:Y:S01]  /*6180*/  @!P0 FADD.FTZ R14, R14, R13 ;  /* 0x0000000d0e0e8221 */ /* 0x001fe20000010000 */
[----:B------:R-:W-:Y:S01]  /*6190*/  FFMA.FTZ R46, R139, R83, R46 ;  /* 0x000000538b2e7223 */ /* 0x000fe2000001002e */
[----:B------:R-:W-:Y:S01]  /*61a0*/  FFMA.FTZ R47, R140, R84, R47 ;  /* 0x000000548c2f7223 */ /* 0x000fe2000001002f */
[----:B------:R-:W-:Y:S01]  /*61b0*/  FFMA.FTZ R48, R137, R87, R48 ;  /* 0x0000005789307223 */ /* 0x000fe20000010030 */
[----:B-----5:R-:W-:Y:S01]  /*61c0*/  @!P0 FADD.FTZ R3, R3, R12 ;  /* 0x0000000c03038221 */ /* 0x020fe20000010000 */
[----:B------:R-:W0:Y:S01]  /*61d0*/  SHFL.DOWN PT, R13, R14, 0x2, 0x1f ;  /* 0x08401f000e0d7f89 */ /* 0x000e2200000e0000 */
[----:B------:R-:W-:Y:S01]  /*61e0*/  ISETP.GT.AND P0, PT, R118, 0x1d, PT ;  /* 0x0000001d7600780c */ /* 0x000fe20003f04270 */
[-C--:B------:R-:W-:Y:S01]  /*61f0*/  FMUL.FTZ R12, R38, R212.reuse ;  /* 0x000000d4260c7220 */ /* 0x080fe20000410000 */
[----:B------:R-:W-:Y:S01]  /*6200*/  FMUL.FTZ R212, R161, R212 ;  /* 0x000000d4a1d47220 */ /* 0x000fe20000410000 */
[----:B---3--:R-:W3:Y:S01]  /*6210*/  SHFL.DOWN PT, R16, R3, 0x2, 0x1f ;  /* 0x08401f0003107f89 */ /* 0x008ee200000e0000 */
[----:B------:R-:W-:Y:S01]  /*6220*/  FFMA.FTZ R49, R138, R88, R49 ;  /* 0x000000588a317223 */ /* 0x000fe20000010031 */
[----:B------:R-:W-:Y:S01]  /*6230*/  FMUL.FTZ R12, R15, R12 ;  /* 0x0000000c0f0c7220 */ /* 0x000fe20000410000 */
[----:B------:R-:W-:Y:S01]  /*6240*/  FFMA.FTZ R41, R212, R64, R41 ;  /* 0x00000040d4297223 */ /* 0x000fe20000010029 */
[----:B------:R-:W-:Y:S01]  /*6250*/  FFMA.FTZ R50, R135, R91, R50 ;  /* 0x0000005b87327223 */ /* 0x000fe20000010032 */
[----:B------:R-:W-:Y:S01]  /*6260*/  FFMA.FTZ R51, R136, R90, R51 ;  /* 0x0000005a88337223 */ /* 0x000fe20000010033 */
[----:B------:R-:W-:Y:S01]  /*6270*/  FFMA.FTZ R145, R145, R212, R12 ;  /* 0x000000d491917223 */ /* 0x000fe2000001000c */
[----:B------:R-:W-:Y:S01]  /*6280*/  FMUL.FTZ R12, R38, R219 ;  /* 0x000000db260c7220 */ /* 0x000fe20000410000 */
[----:B------:R-:W-:Y:S01]  /*6290*/  FFMA.FTZ R52, R133, R93, R52 ;  /* 0x0000005d85347223 */ /* 0x000fe20000010034 */
[----:B------:R-:W-:Y:S01]  /*62a0*/  FFMA.FTZ R53, R134, R92, R53 ;  /* 0x0000005c86357223 */ /* 0x000fe20000010035 */
[----:B------:R-:W-:Y:S01]  /*62b0*/  FADD.FTZ R74, R145, R74 ;  /* 0x0000004a914a7221 */ /* 0x000fe20000010000 */
[----:B------:R-:W-:Y:S01]  /*62c0*/  FMUL.FTZ R12, R165, R12 ;  /* 0x0000000ca50c7220 */ /* 0x000fe20000410000 */
[----:B------:R-:W-:Y:S01]  /*62d0*/  FFMA.FTZ R55, R132, R94, R55 ;  /* 0x0000005e84377223 */ /* 0x000fe20000010037 */
[----:B------:R-:W-:-:S02]  /*62e0*/  FFMA.FTZ R56, R129, R97, R56 ;  /* 0x0000006181387223 */ /* 0x000fc40000010038 */
[----:B------:R-:W-:Y:S01]  /*62f0*/  FFMA.FTZ R147, R147, R144, R12 ;  /* 0x0000009093937223 */ /* 0x000fe2000001000c */
[----:B------:R-:W-:-:S03]  /*6300*/  FMUL.FTZ R12, R38, R185 ;  /* 0x000000b9260c7220 */ /* 0x000fc60000410000 */
[----:B------:R-:W-:Y:S01]  /*6310*/  FADD.FTZ R72, R147, R72 ;  /* 0x0000004893487221 */ /* 0x000fe20000010000 */
[----:B0-----:R-:W-:Y:S01]  /*6320*/  @!P0 FADD.FTZ R14, R14, R13 ;  /* 0x0000000d0e0e8221 */ /* 0x001fe20000010000 */
[----:B------:R-:W-:Y:S01]  /*6330*/  FMUL.FTZ R13, R38, R18 ;  /* 0x00000012260d7220 */ /* 0x000fe20000410000 */
[----:B------:R-:W-:Y:S01]  /*6340*/  FMUL.FTZ R12, R169, R12 ;  /* 0x0000000ca90c7220 */ /* 0x000fe20000410000 */
[----:B---3--:R-:W-:Y:S02]  /*6350*/  @!P0 FADD.FTZ R3, R3, R16 ;  /* 0x0000001003038221 */ /* 0x008fe40000010000 */
[----:B------:R-:W0:Y:S01]  /*6360*/  SHFL.DOWN PT, R15, R14, 0x4, 0x1f ;  /* 0x08801f000e0f7f89 */ /* 0x000e2200000e0000 */
[----:B------:R-:W-:Y:S01]  /*6370*/  ISETP.GT.AND P0, PT, R118, 0x1b, PT ;  /* 0x0000001b7600780c */ /* 0x000fe20003f04270 */
[----:B------:R-:W-:Y:S01]  /*6380*/  FMUL.FTZ R13, R166, R13 ;  /* 0x0000000da60d7220 */ /* 0x000fe20000410000 */
[----:B------:R-:W-:Y:S01]  /*6390*/  FFMA.FTZ R149, R149, R142, R12 ;  /* 0x0000008e95957223 */ /* 0x000fe2000001000c */
[----:B------:R-:W3:Y:S01]  /*63a0*/  SHFL.DOWN PT, R16, R3, 0x4, 0x1f ;  /* 0x08801f0003107f89 */ /* 0x000ee200000e0000 */
        /* <DEDUP_REMOVED lines=13> */
[----:B------:R-:W-:Y:S01]  /*6480*/  FADD.FTZ R71, R148, R71 ;  /* 0x0000004794477221 */ /* 0x000fe20000010000 */
[----:B------:R-:W-:Y:S02]  /*6490*/  FMUL.FTZ R13, R172, R13 ;  /* 0x0000000dac0d7220 */ /* 0x000fe40000410000 */
[----:B------:R-:W-:Y:S01]  /*64a0*/  FFMA.FTZ R153, R153, R138, R12 ;  /* 0x0000008a99997223 */ /* 0x000fe2000001000c */
[----:B------:R-:W-:Y:S01]  /*64b0*/  FMUL.FTZ R12, R38, R197 ;  /* 0x000000c5260c7220 */ /* 0x000fe20000410000 */
[----:B0-----:R-:W-:Y:S01]  /*64c0*/  @!P0 FADD.FTZ R14, R14, R15 ;  /* 0x0000000f0e0e8221 */ /* 0x001fe20000010000 */
[----:B------:R-:W-:Y:S01]  /*64d0*/  FFMA.FTZ R150, R150, R139, R13 ;  /* 0x0000008b96967223 */ /* 0x000fe2000001000d */
[----:B------:R-:W-:Y:S01]  /*64e0*/  FMUL.FTZ R13, R38, R202 ;  /* 0x000000ca260d7220 */ /* 0x000fe20000410000 */
[----:B------:R-:W-:Y:S01]  /*64f0*/  FMUL.FTZ R12, R181, R12 ;  /* 0x0000000cb50c7220 */ /* 0x000fe20000410000 */
[----:B---3--:R-:W-:Y:S01]  /*6500*/  @!P0 FADD.FTZ R3, R3, R16 ;  /* 0x0000001003038221 */ /* 0x008fe20000010000 */
        /* <DEDUP_REMOVED lines=11> */
[----:B------:R-:W-:Y:S01]  /*65c0*/  FMUL.FTZ R13, R182, R13 ;  /* 0x0000000db60d7220 */ /* 0x000fe20000410000 */
[----:B------:R-:W-:Y:S01]  /*65d0*/  FADD.FTZ R66, R153, R66 ;  /* 0x0000004299427221 */ /* 0x000fe20000010000 */
[----:B------:R-:W-:Y:S01]  /*65e0*/  FFMA.FTZ R157, R157, R134, R18 ;  /* 0x000000869d9d7223 */ /* 0x000fe20000010012 */
[----:B------:R-:W-:Y:S01]  /*65f0*/  FADD.FTZ R62, R155, R62 ;  /* 0x0000003e9b3e7221 */ /* 0x000fe20000010000 */
[----:B------:R-:W-:Y:S01]  /*6600*/  FFMA.FTZ R154, R154, R135, R13 ;  /* 0x000000879a9a7223 */ /* 0x000fe2000001000d */
[----:B------:R-:W-:Y:S01]  /*6610*/  FMUL.FTZ R13, R38, R188 ;  /* 0x000000bc260d7220 */ /* 0x000fe20000410000 */
[----:B------:R-:W-:-:S02]  /*6620*/  FADD.FTZ R60, R157, R60 ;  /* 0x0000003c9d3c7221 */ /* 0x000fc40000010000 */
[----:B------:R-:W-:Y:S01]  /*6630*/  FADD.FTZ R63, R154, R63 ;  /* 0x0000003f9a3f7221 */ /* 0x000fe20000010000 */
[----:B------:R-:W-:Y:S01]  /*6640*/  FMUL.FTZ R13, R184, R13 ;  /* 0x0000000db80d7220 */ /* 0x000fe20000410000 */
[----:B0-----:R-:W-:-:S03]  /*6650*/  @!P0 FADD.FTZ R14, R14, R15 ;  /* 0x0000000f0e0e8221 */ /* 0x001fc60000010000 */
[----:B------:R-:W-:Y:S01]  /*6660*/  FFMA.FTZ R156, R156, R133, R13 ;  /* 0x000000859c9c7223 */ /* 0x000fe2000001000d */
[----:B---3--:R-:W-:Y:S01]  /*6670*/  @!P0 FADD.FTZ R3, R3, R16 ;  /* 0x0000001003038221 */ /* 0x008fe20000010000 */
[----:B------:R-:W0:Y:S01]  /*6680*/  SHFL.DOWN PT, R15, R14, 0x10, 0x1f ;  /* 0x0a001f000e0f7f89 */ /* 0x000e2200000e0000 */
[----:B------:R-:W-:Y:S01]  /*6690*/  ISETP.GT.AND P0, PT, R118, 0xf, PT ;  /* 0x0000000f7600780c */ /* 0x000fe20003f04270 */
[----:B------:R-:W-:Y:S02]  /*66a0*/  FADD.FTZ R61, R156, R61 ;  /* 0x0000003d9c3d7221 */ /* 0x000fe40000010000 */
[----:B------:R-:W3:Y:S10]  /*66b0*/  SHFL.DOWN PT, R16, R3, 0x10, 0x1f ;  /* 0x0a001f0003107f89 */ /* 0x000ef400000e0000 */
[----:B0-----:R-:W-:Y:S01]  /*66c0*/  @!P0 FADD.FTZ R14, R14, R15 ;  /* 0x0000000f0e0e8221 */ /* 0x001fe20000010000 */
[----:B------:R-:W-:Y:S01]  /*66d0*/  FMUL.FTZ R15, R130, R167 ;  /* 0x000000a7820f7220 */ /* 0x000fe20000410000 */
[----:B---3--:R-:W-:-:S03]  /*66e0*/  @!P0 FADD.FTZ R3, R3, R16 ;  /* 0x0000001003038221 */ /* 0x008fc60000010000 */
[----:B------:R-:W-:Y:S01]  /*66f0*/  MOV R12, R14 ;  /* 0x0000000e000c7202 */ /* 0x000fe20000000f00 */
[C---:B------:R-:W-:Y:S01]  /*6700*/  FMUL.FTZ R16, R38.reuse, R167 ;  /* 0x000000a726107220 */ /* 0x040fe20000410000 */
[C---:B------:R-:W-:Y:S01]  /*6710*/  FMUL.FTZ R14, R38.reuse, R193 ;  /* 0x000000c1260e7220 */ /* 0x040fe20000410000 */
[----:B------:R-:W-:Y:S01]  /*6720*/  FFMA.FTZ R54, R15, R95, R54 ;  /* 0x0000005f0f367223 */ /* 0x000fe20000010036 */
[----:B------:R-:W-:Y:S01]  /*6730*/  MOV R13, R3 ;  /* 0x00000003000d7202 */ /* 0x000fe20000000f00 */
[----:B------:R-:W-:Y:S01]  /*6740*/  FMUL.FTZ R3, R38, R192 ;  /* 0x000000c026037220 */ /* 0x000fe20000410000 */
[----:B------:R-:W-:Y:S01]  /*6750*/  FMUL.FTZ R189, R189, R16 ;  /* 0x00000010bdbd7220 */ /* 0x000fe20000410000 */
[----:B------:R-:W-:Y:S02]  /*6760*/  FMUL.FTZ R14, R201, R14 ;  /* 0x0000000ec90e7220 */ /* 0x000fe40000410000 */
[----:B------:R-:W-:Y:S01]  /*6770*/  FMUL.FTZ R3, R2, R3 ;  /* 0x0000000302037220 */ /* 0x000fe20000410000 */
        /* <DEDUP_REMOVED lines=17> */
[----:B------:R-:W5:Y:S01]  /*6890*/  @P0 LDS R15, [R16+0x2e10] ;  /* 0x002e1000100f0984 */ /* 0x000f620000000800 */
[----:B0-----:R-:W-:Y:S01]  /*68a0*/  FADD.FTZ R13, R13, R3 ;  /* 0x000000030d0d7221 */ /* 0x001fe20000010000 */
[----:B------:R-:W-:-:S03]  /*68b0*/  FADD.FTZ R12, R12, R2 ;  /* 0x000000020c0c7221 */ /* 0x000fc60000010000 */
[----:B---3--:R-:W-:Y:S01]  /*68c0*/  @P0 FADD.FTZ R13, R13, R14 ;  /* 0x0000000e0d0d0221 */ /* 0x008fe20000010000 */
[----:B-----5:R-:W-:-:S04]  /*68d0*/  @P0 FADD.FTZ R12, R12, R15 ;  /* 0x0000000f0c0c0221 */ /* 0x020fc80000010000 */
[----:B------:R3:W-:Y:S04]  /*68e0*/  STS [R16+0x3210], R13 ;  /* 0x0032100d10007388 */ /* 0x0007e80000000800 */
[----:B------:R3:W-:Y:S02]  /*68f0*/  STS [R16+0x2e10], R12 ;  /* 0x002e100c10007388 */ /* 0x0007e40000000800 */
.L_x_6190:
[----:B------:R-:W-:Y:S05]  /*6900*/  BSYNC B0 ;  /* 0x0000000000007941 */ /* 0x000fea0003800000 */
.L_x_6189:
[----:B------:R-:W-:Y:S01]  /*6910*/  IADD3 R39, R39, 0x1, RZ ;  /* 0x0000000127277810 */ /* 0x000fe20007ffe0ff */
[----:B------:R-:W-:-:S03]  /*6920*/  UIADD3 UR5, UP0, UR5, 0x1, URZ ;  /* 0x0000000105057890 */ /* 0x000fc6000ff1e03f */
[----:B------:R-:W-:Y:S01]  /*6930*/  ISETP.GE.AND P0, PT, R39, UR28, PT ;  /* 0x0000001c27007c0c */ /* 0x000fe2000bf06270 */
[----:B------:R-:W-:-:S12]  /*6940*/  UIADD3.X UR6, URZ, UR6, URZ, UP0, !UPT ;  /* 0x000000063f067290 */ /* 0x000fd800087fe43f */
[----:B------:R-:W-:Y:S05]  /*6950*/  @!P0 BRA `(.L_x_6191) ;  /* 0xffffffcc00388947 */ /* 0x000fea000383ffff */
.L_x_6147:
[----:B------:R-:W-:Y:S08]  /*6960*/  BAR.SYNC.DEFER_BLOCKING 0x0 ;  /* 0x0000000000007b1d */ /* 0x000ff00000010000 */
[----:B------:R-:W5:Y:S01]  /*6970*/  LDC.64 R30, c[0x0][0x388] ;  /* 0x0000e200ff1e7b82 */ /* 0x000f620000000a00 */
[----:B------:R-:W-:Y:S01]  /*6980*/  F2FP.F16.F32.PACK_AB R48, R47, R48 ;  /* 0x000000302f30723e */ /* 0x000fe200000000ff */
[----:B------:R-:W-:-:S06]  /*6990*/  ULDC.64 UR6, c[0x0][0x390] ;  /* 0x0000e40000067ab9 */ /* 0x000fcc0000000a00 */
[----:B------:R-:W1:Y:S01]  /*69a0*/  LDC.64 R32, c[0x0][0x3e0] ;  /* 0x0000f800ff207b82 */ /* 0x000e620000000a00 */
[----:B------:R-:W2:Y:S04]  /*69b0*/  LDG.E.128 R8, desc[UR12][R26.64] ;  /* 0x0000000c1a087981 */ /* 0x000ea8000c1e1d00 */
[----:B0--3--:R-:W3:Y:S01]  /*69c0*/  LDG.E.128 R12, desc[UR12][R26.64+0x200] ;  /* 0x0002000c1a0c7981 */ /* 0x009ee2000c1e1d00 */
[----:B------:R-:W-:-:S03]  /*69d0*/  UIADD3 UR4, UR4, 0x1, URZ ;  /* 0x0000000104047890 */ /* 0x000fc6000fffe03f */
[----:B--2---:R-:W-:Y:S04]  /*69e0*/  STS.128 [R105], R8 ;  /* 0x0000000869007388 */ /* 0x004fe80000000c00 */
[----:B---3--:R-:W-:Y:S01]  /*69f0*/  STS.128 [R105+0x200], R12 ;  /* 0x0002000c69007388 */ /* 0x008fe20000000c00 */
[----:B------:R-:W-:-:S03]  /*6a00*/  NOP ;  /* 0x0000000000007918 */ /* 0x000fc60000000000 */
[----:B------:R-:W0:Y:S04]  /*6a10*/  LDS.128 R4, [R104] ;  /* 0x0000000068047984 */ /* 0x000e280000000c00 */
[----:B------:R-:W2:Y:S01]  /*6a20*/  LDS.128 R8, [R104+0x10] ;  /* 0x0000100068087984 */ /* 0x000ea20000000c00 */
[----:B0-----:R-:W-:Y:S02]  /*6a30*/  HADD2.F32 R3, -RZ, R4.H0_H0 ;  /* 0x20000004ff037230 */ /* 0x001fe40000004100 */
[----:B------:R-:W-:Y:S02]  /*6a40*/  HADD2.F32 R17, -RZ, R5.H0_H0 ;  /* 0x20000005ff117230 */ /* 0x000fe40000004100 */
[----:B------:R-:W-:Y:S02]  /*6a50*/  HADD2.F32 R13, -RZ, R6.H0_H0 ;  /* 0x20000006ff0d7230 */ /* 0x000fe40000004100 */
[----:B------:R-:W-:Y:S01]  /*6a60*/  FADD.FTZ R0, R3, R122 ;  /* 0x0000007a03007221 */ /* 0x000fe20000010000 */
[----:B------:R-:W-:-:S02]  /*6a70*/  HADD2.F32 R3, -RZ, R4.H1_H1 ;  /* 0x30000004ff037230 */ /* 0x000fc40000004100 */
        /* <DEDUP_REMOVED lines=10> */
[----:B------:R-:W-:-:S04]  /*6b20*/  @!P4 FMUL.FTZ R4, R17, -1.4426950216293334961 ;  /* 0xbfb8aa3b1104c820 */ /* 0x000fc80000410000 */
[----:B------:R-:W0:Y:S01]  /*6b30*/  @!P2 MUFU.EX2 R0, R0 ;  /* 0x000000000000a308 */ /* 0x000e220000000800 */
[----:B------:R-:W-:Y:S01]  /*6b40*/  @!P3 FMUL.FTZ R3, R3, -1.4426950216293334961 ;  /* 0xbfb8aa3b0303b820 */ /* 0x000fe20000410000 */
[----:B------:R-:W-:-:S06]  /*6b50*/  @!P5 FMUL.FTZ R5, R5, -1.4426950216293334961 ;  /* 0xbfb8aa3b0505d820 */ /* 0x000fcc0000410000 */
        /* <DEDUP_REMOVED lines=8> */
[----:B---3--:R-:W-:Y:S01]  /*6be0*/  @!P3 FADD.FTZ R3, R3, 1 ;  /* 0x3f8000000303b421 */ /* 0x008fe20000010000 */
        /* <DEDUP_REMOVED lines=8> */
[----:B--2---:R-:W-:-:S02]  /*6c70*/  HADD2.F32 R7, -RZ, R8.H1_H1 ;  /* 0x30000008ff077230 */ /* 0x004fc40000004100 */
[----:B------:R-:W-:Y:S01]  /*6c80*/  FSETP.GTU.FTZ.AND P1, PT, R13, 20, PT ;  /* 0x41a000000d00780b */ /* 0x000fe20003f3c000 */
[----:B------:R-:W2:Y:S01]  /*6c90*/  @!P4 MUFU.RCP R4, R4 ;  /* 0x000000040004c308 */ /* 0x000ea20000001000 */
[----:B---3--:R-:W-:Y:S02]  /*6ca0*/  HADD2.F32 R3, -RZ, R8.H0_H0 ;  /* 0x20000008ff037230 */ /* 0x008fe40000004100 */
[----:B0-----:R-:W-:Y:S01]  /*6cb0*/  @!P2 FMUL.FTZ R57, R57, R2 ;  /* 0x000000023939a220 */ /* 0x001fe20000410000 */
[----:B------:R-:W-:Y:S01]  /*6cc0*/  @!P0 FMUL.FTZ R2, R6, -1.4426950216293334961 ;  /* 0xbfb8aa3b06028820 */ /* 0x000fe20000410000 */
[----:B------:R-:W-:Y:S01]  /*6cd0*/  FSETP.GTU.FTZ.AND P2, PT, R12, 20, PT ;  /* 0x41a000000c00780b */ /* 0x000fe20003f5c000 */
[--C-:B------:R-:W-:Y:S01]  /*6ce0*/  FADD.FTZ R7, R7, R122.reuse ;  /* 0x0000007a07077221 */ /* 0x100fe20000010000 */
[----:B------:R-:W-:Y:S01]  /*6cf0*/  FADD.FTZ R6, R3, R122 ;  /* 0x0000007a03067221 */ /* 0x000fe20000010000 */
[----:B------:R-:W0:Y:S01]  /*6d00*/  @!P5 MUFU.EX2 R5, R5 ;  /* 0x000000050005d308 */ /* 0x000e220000000800 */
[----:B-----5:R-:W-:-:S03]  /*6d10*/  @!P3 FMUL.FTZ R58, R58, R15 ;  /* 0x0000000f3a3ab220 */ /* 0x020fc60000410000 */
[----:B------:R-:W-:Y:S01]  /*6d20*/  FSETP.GTU.FTZ.AND P3, PT, R6, 20, PT ;  /* 0x41a000000600780b */ /* 0x000fe20003f7c000 */
[----:B------:R-:W-:Y:S01]  /*6d30*/  @!P1 FMUL.FTZ R3, R13, -1.4426950216293334961 ;  /* 0xbfb8aa3b0d039820 */ /* 0x000fe20000410000 */
[--C-:B------:R-:W-:Y:S02]  /*6d40*/  HADD2.F32 R13, -RZ, R9.reuse.H0_H0 ;  /* 0x20000009ff0d7230 */ /* 0x100fe40000004100 */
[----:B------:R-:W-:Y:S01]  /*6d50*/  HADD2.F32 R9, -RZ, R9.H1_H1 ;  /* 0x30000009ff097230 */ /* 0x000fe20000004100 */
[----:B------:R-:W3:Y:S01]  /*6d60*/  @!P6 MUFU.EX2 R0, R0 ;  /* 0x000000000000e308 */ /* 0x000ee20000000800 */
[----:B--2---:R-:W-:Y:S01]  /*6d70*/  @!P4 FMUL.FTZ R59, R59, R4 ;  /* 0x000000043b3bc220 */ /* 0x004fe20000410000 */
[----:B------:R-:W-:Y:S01]  /*6d80*/  @!P2 FMUL.FTZ R4, R12, -1.4426950216293334961 ;  /* 0xbfb8aa3b0c04a820 */ /* 0x000fe20000410000 */
[--C-:B------:R-:W-:Y:S01]  /*6d90*/  FADD.FTZ R12, R13, R122.reuse ;  /* 0x0000007a0d0c7221 */ /* 0x100fe20000010000 */
[----:B------:R-:W-:Y:S01]  /*6da0*/  FSETP.GTU.FTZ.AND P4, PT, R7, 20, PT ;  /* 0x41a000000700780b */ /* 0x000fe20003f9c000 */
[----:B------:R-:W-:-:S03]  /*6db0*/  FADD.FTZ R9, R9, R122 ;  /* 0x0000007a09097221 */ /* 0x000fc60000010000 */
[----:B------:R-:W-:Y:S01]  /*6dc0*/  @!P3 FMUL.FTZ R6, R6, -1.4426950216293334961 ;  /* 0xbfb8aa3b0606b820 */ /* 0x000fe20000410000 */
[----:B0-----:R-:W-:Y:S01]  /*6dd0*/  @!P5 FADD.FTZ R5, R5, 1 ;  /* 0x3f8000000505d421 */ /* 0x001fe20000010000 */
[----:B------:R-:W0:Y:S01]  /*6de0*/  @!P0 MUFU.EX2 R2, R2 ;  /* 0x0000000200028308 */ /* 0x000e220000000800 */
[----:B---3--:R-:W-:-:S07]  /*6df0*/  @!P6 FADD.FTZ R0, R0, 1 ;  /* 0x3f8000000000e421 */ /* 0x008fce0000010000 */
[----:B------:R-:W2:Y:S01]  /*6e00*/  @!P1 MUFU.EX2 R3, R3 ;  /* 0x0000000300039308 */ /* 0x000ea20000000800 */
[----:B------:R-:W-:-:S07]  /*6e10*/  @!P4 FMUL.FTZ R7, R7, -1.4426950216293334961 ;  /* 0xbfb8aa3b0707c820 */ /* 0x000fce0000410000 */
[----:B------:R-:W3:Y:S01]  /*6e20*/  @!P2 MUFU.EX2 R4, R4 ;  /* 0x000000040004a308 */ /* 0x000ee20000000800 */
[----:B0-----:R-:W-:-:S07]  /*6e30*/  @!P0 FADD.FTZ R2, R2, 1 ;  /* 0x3f80000002028421 */ /* 0x001fce0000010000 */
[----:B------:R-:W0:Y:S01]  /*6e40*/  @!P3 MUFU.EX2 R6, R6 ;  /* 0x000000060006b308 */ /* 0x000e220000000800 */
[----:B--2---:R-:W-:-:S07]  /*6e50*/  @!P1 FADD.FTZ R3, R3, 1 ;  /* 0x3f80000003039421 */ /* 0x004fce0000010000 */
[----:B------:R-:W2:Y:S01]  /*6e60*/  @!P5 MUFU.RCP R5, R5 ;  /* 0x000000050005d308 */ /* 0x000ea20000001000 */
[----:B---3--:R-:W-:-:S07]  /*6e70*/  @!P2 FADD.FTZ R4, R4, 1 ;  /* 0x3f8000000404a421 */ /* 0x008fce0000010000 */
[----:B------:R-:W3:Y:S01]  /*6e80*/  @!P6 MUFU.RCP R0, R0 ;  /* 0x000000000000e308 */ /* 0x000ee20000001000 */
[----:B0-----:R-:W-:-:S07]  /*6e90*/  @!P3 FADD.FTZ R6, R6, 1 ;  /* 0x3f8000000606b421 */ /* 0x001fce0000010000 */
[----:B------:R-:W0:Y:S01]  /*6ea0*/  @!P0 MUFU.RCP R15, R2 ;  /* 0x00000002000f8308 */ /* 0x000e220000001000 */
[----:B--2---:R-:W-:Y:S01]  /*6eb0*/  @!P5 FMUL.FTZ R60, R60, R5 ;  /* 0x000000053c3cd220 */ /* 0x004fe20000410000 */
[----:B------:R-:W-:Y:S01]  /*6ec0*/  FSETP.GTU.FTZ.AND P5, PT, R12, 20, PT ;  /* 0x41a000000c00780b */ /* 0x000fe20003fbc000 */
[----:B------:R-:W-:-:S05]  /*6ed0*/  HADD2.F32 R5, -RZ, R10.H0_H0 ;  /* 0x2000000aff057230 */ /* 0x000fca0000004100 */
[----:B------:R2:W4:Y:S01]  /*6ee0*/  @!P1 MUFU.RCP R8, R3 ;  /* 0x0000000300089308 */ /* 0x0005220000001000 */
[--C-:B------:R-:W-:Y:S01]  /*6ef0*/  FADD.FTZ R14, R5, R122.reuse ;  /* 0x0000007a050e7221 */ /* 0x100fe20000010000 */
[--C-:B------:R-:W-:Y:S02]  /*6f00*/  HADD2.F32 R5, -RZ, R11.reuse.H0_H0 ;  /* 0x2000000bff057230 */ /* 0x100fe40000004100 */
[----:B---3--:R-:W-:Y:S01]  /*6f10*/  @!P6 FMUL.FTZ R61, R61, R0 ;  /* 0x000000003d3de220 */ /* 0x008fe20000410000 */
[----:B------:R-:W-:Y:S01]  /*6f20*/  HADD2.F32 R11, -RZ, R11.H1_H1 ;  /* 0x3000000bff0b7230 */ /* 0x000fe20000004100 */
[----:B------:R-:W-:Y:S01]  /*6f30*/  FSETP.GTU.FTZ.AND P6, PT, R9, 20, PT ;  /* 0x41a000000900780b */ /* 0x000fe20003fdc000 */
[----:B------:R-:W-:Y:S01]  /*6f40*/  @!P5 FMUL.FTZ R0, R12, -1.4426950216293334961 ;  /* 0xbfb8aa3b0c00d820 */ /* 0x000fe20000410000 */
[----:B------:R-:W3:Y:S01]  /*6f50*/  @!P2 MUFU.RCP R13, R4 ;  /* 0x00000004000da308 */ /* 0x000ee20000001000 */
[----:B--2---:R-:W-:Y:S02]  /*6f60*/  HADD2.F32 R3, -RZ, R10.H1_H1 ;  /* 0x3000000aff037230 */ /* 0x004fe40000004100 */
[--C-:B------:R-:W-:Y:S01]  /*6f70*/  FADD.FTZ R12, R5, R122.reuse ;  /* 0x0000007a050c7221 */ /* 0x100fe20000010000 */
[----:B0-----:R-:W-:Y:S01]  /*6f80*/  @!P0 FMUL.FTZ R62, R62, R15 ;  /* 0x0000000f3e3e8220 */ /* 0x001fe20000410000 */
[----:B------:R-:W-:Y:S01]  /*6f90*/  FSETP.GTU.FTZ.AND P0, PT, R14, 20, PT ;  /* 0x41a000000e00780b */ /* 0x000fe20003f1c000 */
[--C-:B------:R-:W-:Y:S01]  /*6fa0*/  FADD.FTZ R11, R11, R122.reuse ;  /* 0x0000007a0b0b7221 */ /* 0x100fe20000010000 */
[----:B------:R-:W-:Y:S01]  /*6fb0*/  FADD.FTZ R10, R3, R122 ;  /* 0x0000007a030a7221 */ /* 0x000fe20000010000 */
[----:B------:R-:W0:Y:S01]  /*6fc0*/  @!P3 MUFU.RCP R6, R6 ;  /* 0x000000060006b308 */ /* 0x000e220000001000 */
[----:B----4-:R-:W-:-:S02]  /*6fd0*/  @!P1 FMUL.FTZ R63, R63, R8 ;  /* 0x000000083f3f9220 */ /* 0x010fc40000410000 */
[----:B------:R-:W-:Y:S01]  /*6fe0*/  @!P6 FMUL.FTZ R3, R9, -1.4426950216293334961 ;  /* 0xbfb8aa3b0903e820 */ /* 0x000fe20000410000 */
[----:B------:R-:W-:-:S04]  /*6ff0*/  FSETP.GTU.FTZ.AND P1, PT, R10, 20, PT ;  /* 0x41a000000a00780b */ /* 0x000fc80003f3c000 */
[----:B------:R-:W-:Y:S01]  /*7000*/  @!P4 MUFU.EX2 R7, R7 ;  /* 0x000000070007c308 */ /* 0x000fe20000000800 */
[----:B---3--:R-:W-:Y:S01]  /*7010*/  @!P2 FMUL.FTZ R66, R66, R13 ;  /* 0x0000000d4242a220 */ /* 0x008fe20000410000 */
[----:B------:R-:W-:Y:S01]  /*7020*/  FSETP.GTU.FTZ.AND P2, PT, R12, 20, PT ;  /* 0x41a000000c00780b */ /* 0x000fe20003f5c000 */
[----:B------:R-:W-:-:S06]  /*7030*/  @!P0 FMUL.FTZ R4, R14, -1.4426950216293334961 ;  /* 0xbfb8aa3b0e048820 */ /* 0x000fcc0000410000 */
[----:B------:R-:W-:Y:S01]  /*7040*/  @!P1 FMUL.FTZ R5, R10, -1.4426950216293334961 ;  /* 0xbfb8aa3b0a059820 */ /* 0x000fe20000410000 */
[----:B0-----:R-:W-:Y:S01]  /*7050*/  @!P3 FMUL.FTZ R65, R65, R6 ;  /* 0x000000064141b220 */ /* 0x001fe20000410000 */
[----:B------:R-:W-:Y:S01]  /*7060*/  FSETP.GTU.FTZ.AND P3, PT, R11, 20, PT ;  /* 0x41a000000b00780b */ /* 0x000fe20003f7c000 */
[----:B------:R0:W2:Y:S01]  /*7070*/  @!P0 MUFU.EX2 R8, R4 ;  /* 0x0000000400088308 */ /* 0x0000a20000000800 */
[----:B------:R-:W-:Y:S02]  /*7080*/  F2FP.F16.F32.PACK_AB R6, R51, R52 ;  /* 0x000000343306723e */ /* 0x000fe400000000ff */
[----:B------:R-:W-:Y:S01]  /*7090*/  F2FP.F16.F32.PACK_AB R51, R41, R42 ;  /* 0x0000002a2933723e */ /* 0x000fe200000000ff */
[----:B------:R-:W-:Y:S01]  /*70a0*/  @!P2 FMUL.FTZ R10, R12, -1.4426950216293334961 ;  /* 0xbfb8aa3b0c0aa820 */ /* 0x000fe20000410000 */
[----:B------:R-:W-:-:S03]  /*70b0*/  SHF.L.U32 R12, R119, 0x1, RZ ;  /* 0x00000001770c7819 */ /* 0x000fc600000006ff */
[----:B------:R3:W-:Y:S01]  /*70c0*/  @!P1 MUFU.EX2 R9, R5 ;  /* 0x0000000500099308 */ /* 0x0007e20000000800 */
[----:B0-----:R-:W-:-:S03]  /*70d0*/  F2FP.F16.F32.PACK_AB R4, R55, R56 ;  /* 0x000000383704723e */ /* 0x001fc600000000ff */
[----:B------:R-:W-:-:S04]  /*70e0*/  @!P3 FMUL.FTZ R11, R11, -1.4426950216293334961 ;  /* 0xbfb8aa3b0b0bb820 */ /* 0x000fc80000410000 */
[----:B------:R-:W0:Y:S01]  /*70f0*/  @!P2 MUFU.EX2 R10, R10 ;  /* 0x0000000a000aa308 */ /* 0x000e220000000800 */
[----:B---3--:R-:W-:Y:S01]  /*7100*/  F2FP.F16.F32.PACK_AB R5, R53, R54 ;  /* 0x000000363505723e */ /* 0x008fe200000000ff */
[----:B--2---:R-:W-:-:S06]  /*7110*/  @!P0 FADD.FTZ R8, R8, 1 ;  /* 0x3f80000008088421 */ /* 0x004fcc0000010000 */
[----:B------:R2:W3:Y:S08]  /*7120*/  @!P3 MUFU.EX2 R15, R11 ;  /* 0x0000000b000fb308 */ /* 0x0004f00000000800 */
[----:B------:R4:W5:Y:S01]  /*7130*/  @!P5 MUFU.EX2 R2, R0 ;  /* 0x000000000002d308 */ /* 0x0009620000000800 */
[----:B--2---:R-:W-:Y:S01]  /*7140*/  LOP3.LUT R11, R12, 0xffffffc0, RZ, 0xc0, !PT ;  /* 0xffffffc00c0b7812 */ /* 0x004fe200078ec0ff */
[----:B0-----:R-:W-:-:S03]  /*7150*/  @!P2 FADD.FTZ R14, R10, 1 ;  /* 0x3f8000000a0ea421 */ /* 0x001fc60000010000 */
[----:B------:R-:W-:-:S03]  /*7160*/  LEA R11, R118, R11, 0x1 ;  /* 0x0000000b760b7211 */ /* 0x000fc600078e08ff */
[----:B------:R-:W0:Y:S01]  /*7170*/  @!P6 MUFU.EX2 R3, R3 ;  /* 0x000000030003e308 */ /* 0x000e220000000800 */
[----:B----4-:R-:W-:Y:S01]  /*7180*/  @!P4 FADD.FTZ R0, R7, 1 ;  /* 0x3f8000000700c421 */ /* 0x010fe20000010000 */
[----:B------:R-:W-:Y:S01]  /*7190*/  F2FP.F16.F32.PACK_AB R7, R49, R50 ;  /* 0x000000323107723e */ /* 0x000fe200000000ff */
[----:B---3--:R-:W-:Y:S01]  /*71a0*/  @!P3 FADD.FTZ R15, R15, 1 ;  /* 0x3f8000000f0fb421 */ /* 0x008fe20000010000 */
[----:B------:R-:W-:Y:S02]  /*71b0*/  F2FP.F16.F32.PACK_AB R50, R43, R44 ;  /* 0x0000002c2b32723e */ /* 0x000fe400000000ff */
[----:B------:R-:W-:Y:S02]  /*71c0*/  F2FP.F16.F32.PACK_AB R49, R45, R46 ;  /* 0x0000002e2d31723e */ /* 0x000fe400000000ff */
[----:B------:R2:W3:Y:S01]  /*71d0*/  @!P4 MUFU.RCP R19, R0 ;  /* 0x000000000013c308 */ /* 0x0004e20000001000 */
[----:B------:R-:W-:Y:S01]  /*71e0*/  LEA R16, R11, R108, 0x4 ;  /* 0x0000006c0b107211 */ /* 0x000fe200078e20ff */
[----:B-----5:R-:W-:Y:S01]  /*71f0*/  @!P5 FADD.FTZ R2, R2, 1 ;  /* 0x3f8000000202d421 */ /* 0x020fe20000010000 */
[----:B------:R-:W-:-:S03]  /*7200*/  IADD3 R44, R109, -0x1, RZ ;  /* 0xffffffff6d2c7810 */ /* 0x000fc60007ffe0ff */
[----:B------:R-:W-:Y:S01]  /*7210*/  STS.128 [R16], R4 ;  /* 0x0000000410007388 */ /* 0x000fe20000000c00 */
[----:B------:R-:W-:Y:S01]  /*7220*/  SHF.L.U32 R12, R44, 0xa, RZ ;  /* 0x0000000a2c0c7819 */ /* 0x000fe200000006ff */
[----:B------:R4:W5:Y:S01]  /*7230*/  @!P0 MUFU.RCP R26, R8 ;  /* 0x00000008001a8308 */ /* 0x0009620000001000 */
[----:B--2---:R-:W-:Y:S01]  /*7240*/  IMAD R0, R30, UR14, RZ ;  /* 0x0000000e1e007c24 */ /* 0x004fe2000f8e02ff */
[----:B------:R-:W-:Y:S01]  /*7250*/  STS.128 [R16+0x10], R48 ;  /* 0x0000103010007388 */ /* 0x000fe20000000c00 */
[----:B------:R-:W-:Y:S02]  /*7260*/  NOP ;  /* 0x0000000000007918 */ /* 0x000fe40000000000 */
[----:B------:R-:W-:Y:S02]  /*7270*/  IMAD R17, R31, UR15, R0 ;  /* 0x0000000f1f117c24 */ /* 0x000fe4000f8e0200 */
[----:B------:R-:W-:Y:S01]  /*7280*/  @!P1 FADD.FTZ R0, R9, 1 ;  /* 0x3f80000009009421 */ /* 0x000fe20000010000 */
[----:B------:R-:W2:Y:S01]  /*7290*/  LDS.128 R4, [R105] ;  /* 0x0000000069047984 */ /* 0x000ea20000000c00 */
[----:B0-----:R-:W-:Y:S01]  /*72a0*/  @!P6 FADD.FTZ R3, R3, 1 ;  /* 0x3f8000000303e421 */ /* 0x001fe20000010000 */
[----:B------:R-:W-:Y:S01]  /*72b0*/  SHF.R.S32.HI R13, RZ, 0x1f, R12 ;  /* 0x0000001fff0d7819 */ /* 0x000fe2000001140c */
[----:B------:R-:W0:Y:S01]  /*72c0*/  @!P5 MUFU.RCP R18, R2 ;  /* 0x000000020012d308 */ /* 0x000e220000001000 */
[----:B----4-:R-:W4:Y:S01]  /*72d0*/  LDS.128 R8, [R105+0x200] ;  /* 0x0002000069087984 */ /* 0x010f220000000c00 */
[----:B---3--:R-:W-:Y:S01]  /*72e0*/  @!P4 FMUL.FTZ R68, R68, R19 ;  /* 0x000000134444c220 */ /* 0x008fe20000410000 */
[----:B-----5:R-:W-:Y:S01]  /*72f0*/  @!P0 FMUL.FTZ R71, R71, R26 ;  /* 0x0000001a47478220 */ /* 0x020fe20000410000 */
[----:B------:R-:W-:-:S02]  /*7300*/  F2FP.F16.F32.PACK_AB R31, R66, R63 ;  /* 0x0000003f421f723e */ /* 0x000fc400000000ff */
[----:B------:R-:W-:Y:S02]  /*7310*/  IADD3 R112, P4, R112, -0x800, RZ ;  /* 0xfffff80070707810 */ /* 0x000fe40007f9e0ff */
[----:B------:R3:W5:Y:S02]  /*7320*/  @!P6 MUFU.RCP R27, R3 ;  /* 0x00000003001be308 */ /* 0x0007640000001000 */
[----:B------:R-:W-:-:S06]  /*7330*/  IADD3.X R113, R113, -0x1, RZ, P4, !PT ;  /* 0xffffffff71717810 */ /* 0x000fcc00027fe4ff */
[----:B------:R-:W1:Y:S01]  /*7340*/  @!P3 MUFU.RCP R15, R15 ;  /* 0x0000000f000fb308 */ /* 0x000e620000001000 */
[----:B---3--:R-:W-:-:S04]  /*7350*/  IMAD.WIDE.U32 R2, R30, UR15, R12 ;  /* 0x0000000f1e027c25 */ /* 0x008fc8000f8e000c */
[----:B0-----:R-:W-:Y:S01]  /*7360*/  @!P5 FMUL.FTZ R67, R67, R18 ;  /* 0x000000124343d220 */ /* 0x001fe20000410000 */
[----:B------:R-:W-:Y:S01]  /*7370*/  IMAD R30, R126, UR6, RZ ;  /* 0x000000067e1e7c24 */ /* 0x000fe2000f8e02ff */
[----:B------:R-:W-:Y:S01]  /*7380*/  IADD3 R3, R3, R17, RZ ;  /* 0x0000001103037210 */ /* 0x000fe20007ffe0ff */
[----:B------:R-:W-:Y:S01]  /*7390*/  FADD.FTZ R17, R57, R120 ;  /* 0x0000007839117221 */ /* 0x000fe20000010000 */
[----:B------:R0:W3:Y:S01]  /*73a0*/  @!P1 MUFU.RCP R29, R0 ;  /* 0x00000000001d9308 */ /* 0x0000e20000001000 */
[C---:B------:R-:W-:Y:S02]  /*73b0*/  IMAD R19, R127.reuse, UR7, R30 ;  /* 0x000000077f137c24 */ /* 0x040fe4000f8e021e */
[----:B-----5:R-:W-:Y:S01]  /*73c0*/  @!P6 FMUL.FTZ R70, R70, R27 ;  /* 0x0000001b4646e220 */ /* 0x020fe20000410000 */
[----:B------:R-:W-:Y:S01]  /*73d0*/  IMAD.WIDE.U32 R2, R127, UR6, R2 ;  /* 0x000000067f027c25 */ /* 0x000fe2000f8e0002 */
[----:B------:R-:W-:Y:S01]  /*73e0*/  F2FP.F16.F32.PACK_AB R30, R62, R61 ;  /* 0x0000003d3e1e723e */ /* 0x000fe200000000ff */
[----:B------:R-:W5:Y:S01]  /*73f0*/  LDC.64 R26, c[0x0][0x3f0] ;  /* 0x0000fc00ff1a7b82 */ /* 0x000f620000000a00 */
[----:B------:R-:W-:Y:S01]  /*7400*/  ULDC.64 UR6, c[0x0][0x3b0] ;  /* 0x0000ec0000067ab9 */ /* 0x000fe20000000a00 */
[----:B------:R2:W4:Y:S01]  /*7410*/  @!P2 MUFU.RCP R28, R14 ;  /* 0x0000000e001ca308 */ /* 0x0005220000001000 */
[----:B0-----:R-:W-:Y:S01]  /*7420*/  FADD.FTZ R0, R17, R58 ;  /* 0x0000003a11007221 */ /* 0x001fe20000010000 */
[----:B-1----:R-:W-:Y:S01]  /*7430*/  @!P3 FMUL.FTZ R74, R74, R15 ;  /* 0x0000000f4a4ab220 */ /* 0x002fe20000410000 */
[----:B------:R-:W-:-:S02]  /*7440*/  IADD3 R116, P3, R116, -0x800, RZ ;  /* 0xfffff80074747810 */ /* 0x000fc40007f7e0ff */
[----:B------:R-:W-:Y:S02]  /*7450*/  FADD.FTZ R17, R0, R59 ;  /* 0x0000003b00117221 */ /* 0x000fe40000010000 */
[----:B------:R-:W-:Y:S02]  /*7460*/  IADD3.X R117, R117, -0x1, RZ, P3, !PT ;  /* 0xffffffff75757810 */ /* 0x000fe40001ffe4ff */
[----:B------:R-:W-:Y:S01]  /*7470*/  FADD.FTZ R0, R17, R60 ;  /* 0x0000003c11007221 */ /* 0x000fe20000010000 */
[----:B------:R-:W-:Y:S01]  /*7480*/  IADD3 R17, R3, R19, RZ ;  /* 0x0000001303117210 */ /* 0x000fe20007ffe0ff */
[----:B---3--:R-:W-:Y:S01]  /*7490*/  @!P1 FMUL.FTZ R72, R72, R29 ;  /* 0x0000001d48489220 */ /* 0x008fe20000410000 */
[----:B--2---:R-:W-:Y:S01]  /*74a0*/  LEA R14, P0, R2, R32, 0x1 ;  /* 0x00000020020e7211 */ /* 0x004fe200078008ff */
[----:B------:R-:W-:Y:S01]  /*74b0*/  FADD.FTZ R3, R0, R61 ;  /* 0x0000003d00037221 */ /* 0x000fe20000010000 */
[----:B------:R-:W0:Y:S01]  /*74c0*/  LDC.64 R18, c[0x0][0x3a8] ;  /* 0x0000ea00ff127b82 */ /* 0x000e220000000a00 */
[----:B------:R-:W-:-:S02]  /*74d0*/  F2FP.F16.F32.PACK_AB R29, R60, R59 ;  /* 0x0000003b3c1d723e */ /* 0x000fc400000000ff */
[----:B------:R-:W-:Y:S01]  /*74e0*/  LEA.HI.X R15, R2, R33, R17, 0x1, P0 ;  /* 0x00000021020f7211 */ /* 0x000fe200000f0c11 */
[----:B------:R-:W-:Y:S01]  /*74f0*/  FADD.FTZ R0, R3, R62 ;  /* 0x0000003e03007221 */ /* 0x000fe20000010000 */
[----:B----4-:R-:W-:Y:S01]  /*7500*/  @!P2 FMUL.FTZ R73, R73, R28 ;  /* 0x0000001c4949a220 */ /* 0x010fe20000410000 */
[----:B------:R-:W-:Y:S01]  /*7510*/  F2FP.F16.F32.PACK_AB R28, R58, R57 ;  /* 0x000000393a1c723e */ /* 0x000fe200000000ff */
[----:B------:R-:W-:Y:S01]  /*7520*/  IMAD.WIDE R2, R106, 0x10, R14 ;  /* 0x000000106a027825 */ /* 0x000fe200078e020e */
[----:B------:R-:W-:-:S03]  /*7530*/  F2FP.F16.F32.PACK_AB R34, R72, R71 ;  /* 0x000000474822723e */ /* 0x000fc600000000ff */
[----:B------:R-:W-:Y:S01]  /*7540*/  FADD.FTZ R63, R0, R63 ;  /* 0x0000003f003f7221 */ /* 0x000fe20000010000 */
[----:B------:R-:W-:Y:S01]  /*7550*/  F2FP.F16.F32.PACK_AB R35, R74, R73 ;  /* 0x000000494a23723e */ /* 0x000fe200000000ff */
[----:B------:R-:W-:Y:S01]  /*7560*/  IMAD R0, R126, UR6, RZ ;  /* 0x000000067e007c24 */ /* 0x000fe2000f8e02ff */
[----:B------:R1:W-:Y:S01]  /*7570*/  STG.E.128 desc[UR12][R2.64], R4 ;  /* 0x0000000402007986 */ /* 0x0003e2000c101d0c */
[----:B------:R-:W-:Y:S01]  /*7580*/  F2FP.F16.F32.PACK_AB R33, R70, R67 ;  /* 0x000000434621723e */ /* 0x000fe200000000ff */
[----:B------:R-:W-:Y:S01]  /*7590*/  FADD.FTZ R66, R63, R66 ;  /* 0x000000423f427221 */ /* 0x000fe20000010000 */
[----:B------:R-:W-:Y:S01]  /*75a0*/  F2FP.F16.F32.PACK_AB R32, R68, R65 ;  /* 0x000000414420723e */ /* 0x000fe200000000ff */
[----:B------:R2:W-:Y:S01]  /*75b0*/  STG.E.128 desc[UR12][R2.64+0x200], R8 ;  /* 0x0002000802007986 */ /* 0x0005e2000c101d0c */
[----:B------:R-:W-:Y:S01]  /*75c0*/  BAR.SYNC.DEFER_BLOCKING 0x0 ;  /* 0x0000000000007b1d */ /* 0x000fe20000010000 */
[----:B------:R-:W-:Y:S01]  /*75d0*/  FADD.FTZ R65, R66, R65 ;  /* 0x0000004142417221 */ /* 0x000fe20000010000 */
[----:B------:R-:W-:Y:S01]  /*75e0*/  IADD3 R114, P1, R114, -0x800, RZ ;  /* 0xfffff80072727810 */ /* 0x000fe20007f3e0ff */
[C---:B0-----:R-:W-:Y:S01]  /*75f0*/  IMAD R14, R18.reuse, UR14, RZ ;  /* 0x0000000e120e7c24 */ /* 0x041fe2000f8e02ff */
[----:B------:R-:W-:Y:S01]  /*7600*/  IADD3 R111, P2, R111, -0x800, RZ ;  /* 0xfffff8006f6f7810 */ /* 0x000fe20007f5e0ff */
[----:B------:R-:W-:-:S04]  /*7610*/  IMAD.WIDE.U32 R12, R18, UR15, R12 ;  /* 0x0000000f120c7c25 */ /* 0x000fc8000f8e000c */
[----:B------:R-:W-:Y:S01]  /*7620*/  FADD.FTZ R68, R65, R68 ;  /* 0x0000004441447221 */ /* 0x000fe20000010000 */
[----:B------:R-:W-:Y:S02]  /*7630*/  IADD3.X R115, R115, -0x1, RZ, P1, !PT ;  /* 0xffffffff73737810 */ /* 0x000fe40000ffe4ff */
[----:B------:R-:W-:Y:S01]  /*7640*/  IADD3.X R110, R110, -0x1, RZ, P2, !PT ;  /* 0xffffffff6e6e7810 */ /* 0x000fe200017fe4ff */
[----:B-1----:R-:W-:Y:S02]  /*7650*/  IMAD R5, R19, UR15, R14 ;  /* 0x0000000f13057c24 */ /* 0x002fe4000f8e020e */
[----:B------:R-:W-:-:S03]  /*7660*/  FADD.FTZ R67, R68, R67 ;  /* 0x0000004344437221 */ /* 0x000fc60000010000 */
[----:B------:R-:W-:Y:S01]  /*7670*/  IADD3 R13, R13, R5, RZ ;  /* 0x000000050d0d7210 */ /* 0x000fe20007ffe0ff */
[----:B------:R-:W-:Y:S02]  /*7680*/  IMAD R5, R127, UR7, R0 ;  /* 0x000000077f057c24 */ /* 0x000fe4000f8e0200 */
[----:B------:R-:W-:Y:S01]  /*7690*/  FADD.FTZ R70, R67, R70 ;  /* 0x0000004643467221 */ /* 0x000fe20000010000 */
[----:B--2---:R-:W-:-:S04]  /*76a0*/  IMAD.WIDE.U32 R2, R127, UR6, R12 ;  /* 0x000000067f027c25 */ /* 0x004fc8000f8e000c */
[----:B------:R-:W-:Y:S01]  /*76b0*/  FADD.FTZ R71, R70, R71 ;  /* 0x0000004746477221 */ /* 0x000fe20000010000 */
[----:B------:R-:W-:Y:S01]  /*76c0*/  STS.128 [R16], R28 ;  /* 0x0000001c10007388 */ /* 0x000fe20000000c00 */
[----:B------:R-:W-:Y:S02]  /*76d0*/  IADD3 R0, R3, R5, RZ ;  /* 0x0000000503007210 */ /* 0x000fe40007ffe0ff */
[----:B------:R-:W-:Y:S01]  /*76e0*/  FADD.FTZ R72, R71, R72 ;  /* 0x0000004847487221 */ /* 0x000fe20000010000 */
[----:B-----5:R-:W-:Y:S01]  /*76f0*/  LEA R4, P0, R2, R26, 0x1 ;  /* 0x0000001a02047211 */ /* 0x020fe200078008ff */
        /* <DEDUP_REMOVED lines=8> */
[----:B------:R-:W-:-:S04]  /*7780*/  IMAD.WIDE R2, R106, 0x10, R4 ;  /* 0x000000106a027825 */ /* 0x000fc800078e0204 */
[----:B------:R-:W-:Y:S01]  /*7790*/  FADD.FTZ R120, R73, R74 ;  /* 0x0000004a49787221 */ /* 0x000fe20000010000 */
[----:B0-----:R0:W-:Y:S04]  /*77a0*/  STG.E.128 desc[UR12][R2.64], R36 ;  /* 0x0000002402007986 */ /* 0x0011e8000c101d0c */
[----:B-1----:R0:W-:Y:S01]  /*77b0*/  STG.E.128 desc[UR12][R2.64+0x200], R40 ;  /* 0x0002002802007986 */ /* 0x0021e2000c101d0c */
[----:B------:R-:W-:Y:S05]  /*77c0*/  @P0 BRA `(.L_x_6192) ;  /* 0xffffff9000500947 */ /* 0x000fea000383ffff */
.L_x_6114:
        /* <DEDUP_REMOVED lines=35> */
.L_x_6194:
[----:B------:R-:W-:Y:S05]  /*7a00*/  BSYNC B0 ;  /* 0x0000000000007941 */ /* 0x000fea0003800000 */
.L_x_6193:
        /* <DEDUP_REMOVED lines=38> */
.L_x_6196:
[----:B------:R-:W2:Y:S02]  /*7c70*/  S2R R15, SR_TID.X ;  /* 0x00000000000f7919 */ /* 0x000ea40000002100 */
.L_x_6197:
[----:B------:R-:W-:Y:S05]  /*7c80*/  BSYNC B0 ;  /* 0x0000000000007941 */ /* 0x000fea0003800000 */
.L_x_6195:
        /* <DEDUP_REMOVED lines=13> */
[C---:B-1----:R-:W-:Y:S01]  /*7d60*/  IMAD R23, R127.reuse, UR7, R0 ;  /* 0x000000077f177c24 */ /* 0x042fe2000f8e0200 */
[----:B------:R-:W-:Y:S01]  /*7d70*/  ULDC.64 UR6, c[0x0][0x340] ;  /* 0x0000d00000067ab9 */ /* 0x000fe20000000a00 */
[----:B----4-:R-:W-:-:S02]  /*7d80*/  IMAD R21, R127, UR9, R126 ;  /* 0x000000097f157c24 */ /* 0x010fc4000f8e027e */
[----:B---3--:R-:W-:Y:S01]  /*7d90*/  IMAD.WIDE.U32 R4, R127, UR8, RZ ;  /* 0x000000087f047c25 */ /* 0x008fe2000f8e00ff */
[----:B------:R-:W-:Y:S01]  /*7da0*/  IADD3 R23, R3, R23, RZ ;  /* 0x0000001703177210 */ /* 0x000fe20007ffe0ff */
[----:B------:R-:W-:-:S03]  /*7db0*/  ULDC.64 UR8, c[0x0][0x3c0] ;  /* 0x0000f00000087ab9 */ /* 0x000fc60000000a00 */
[----:B------:R-:W-:Y:S01]  /*7dc0*/  IADD3 R21, R5, R21, RZ ;  /* 0x0000001505157210 */ /* 0x000fe20007ffe0ff */
[----:B--2---:R-:W-:-:S03]  /*7dd0*/  ULEA UR4, UR5, UR4, 0x18 ;  /* 0x0000000405047291 */ /* 0x004fc6000f8ec03f */
[----:B------:R-:W-:-:S09]  /*7de0*/  ULDC UR5, c[0x0][0x0] ;  /* 0x0000000000057ab9 */ /* 0x000fd20000000800 */
.L_x_6199:
        /* <DEDUP_REMOVED lines=26> */
.L_x_6198:
[----:B------:R-:W-:Y:S05]  /*7f90*/  EXIT ;  /* 0x000000000000794d */ /* 0x000fea0003800000 */
.L_x_6151:
[----:B------:R-:W-:Y:S01]  /*7fa0*/  HFMA2.MMA R197, -RZ, RZ, 0, 5.9604644775390625e-08 ;  /* 0x00000001ffc57435 */ /* 0x000fe200000001ff */
[----:B------:R-:W-:Y:S02]  /*7fb0*/  MOV R37, R14 ;  /* 0x0000000e00257202 */ /* 0x000fe40000000f00 */
[----:B------:R-:W-:Y:S02]  /*7fc0*/  MOV R202, RZ ;  /* 0x000000ff00ca7202 */ /* 0x000fe40000000f00 */
[----:B------:R-:W-:-:S07]  /*7fd0*/  MOV R18, 0xffffffff ;  /* 0xffffffff00127802 */ /* 0x000fce0000000f00 */
[----:B-1---5:R-:W-:Y:S05]  /*7fe0*/  WARPSYNC.COLLECTIVE R18, `(.L_x_6200) ;  /* 0x0000000012087348 */ /* 0x022fea0003c00000 */
[----:B------:R0:W2:Y:S02]  /*7ff0*/  SHFL.UP P3, R16, R37, R197, R202 ;  /* 0x040000c525107389 */ /* 0x0000a400000600ca */
[----:B012--5:R-:W-:Y:S01]  /*8000*/  ENDCOLLECTIVE ;  /* 0x000000000000791b */ /* 0x027fe20003800000 */
.L_x_6200:
[----:B------:R-:W-:Y:S02]  /*8010*/  MOV R37, R15 ;  /* 0x0000000f00257202 */ /* 0x000fe40000000f00 */
[----:B------:R-:W-:-:S07]  /*8020*/  MOV R17, R16 ;  /* 0x0000001000117202 */ /* 0x000fce0000000f00 */
[----:B------:R-:W-:Y:S05]  /*8030*/  WARPSYNC.COLLECTIVE R18, `(.L_x_6201) ;  /* 0x0000000012087348 */ /* 0x000fea0003c00000 */
[----:B------:R0:W1:Y:S02]  /*8040*/  SHFL.UP P3, R16, R37, R197, R202 ;  /* 0x040000c525107389 */ /* 0x00006400000600ca */
[----:B01----:R-:W-:Y:S01]  /*8050*/  ENDCOLLECTIVE ;  /* 0x000000000000791b */ /* 0x003fe20003800000 */
.L_x_6201:
        /* <DEDUP_REMOVED lines=8> */
.L_x_6202:
[----:B------:R-:W-:Y:S02]  /*80e0*/  MOV R37, R15 ;  /* 0x0000000f00257202 */ /* 0x000fe40000000f00 */
[----:B------:R-:W-:-:S07]  /*80f0*/  MOV R17, R16 ;  /* 0x0000001000117202 */ /* 0x000fce0000000f00 */
[----:B------:R-:W-:Y:S05]  /*8100*/  WARPSYNC.COLLECTIVE R18, `(.L_x_6203) ;  /* 0x0000000012087348 */ /* 0x000fea0003c00000 */
[----:B------:R0:W1:Y:S02]  /*8110*/  SHFL.UP P3, R16, R37, R197, R202 ;  /* 0x040000c525107389 */ /* 0x00006400000600ca */
[----:B01----:R-:W-:Y:S01]  /*8120*/  ENDCOLLECTIVE ;  /* 0x000000000000791b */ /* 0x003fe20003800000 */
.L_x_6203:
        /* <DEDUP_REMOVED lines=8> */
.L_x_6204:
[----:B------:R-:W-:Y:S02]  /*81b0*/  MOV R37, R15 ;  /* 0x0000000f00257202 */ /* 0x000fe40000000f00 */
[----:B------:R-:W-:-:S07]  /*81c0*/  MOV R17, R16 ;  /* 0x0000001000117202 */ /* 0x000fce0000000f00 */
[----:B------:R-:W-:Y:S05]  /*81d0*/  WARPSYNC.COLLECTIVE R18, `(.L_x_6205) ;  /* 0x0000000012087348 */ /* 0x000fea0003c00000 */
[----:B------:R0:W1:Y:S02]  /*81e0*/  SHFL.UP P3, R16, R37, R197, R202 ;  /* 0x040000c525107389 */ /* 0x00006400000600ca */
[----:B01----:R-:W-:Y:S01]  /*81f0*/  ENDCOLLECTIVE ;  /* 0x000000000000791b */ /* 0x003fe20003800000 */
.L_x_6205:
        /* <DEDUP_REMOVED lines=8> */
.L_x_6206:
[----:B------:R-:W-:Y:S02]  /*8280*/  MOV R37, R15 ;  /* 0x0000000f00257202 */ /* 0x000fe40000000f00 */
[----:B------:R-:W-:-:S07]  /*8290*/  MOV R17, R16 ;  /* 0x0000001000117202 */ /* 0x000fce0000000f00 */
[----:B------:R-:W-:Y:S05]  /*82a0*/  WARPSYNC.COLLECTIVE R18, `(.L_x_6207) ;  /* 0x0000000012087348 */ /* 0x000fea0003c00000 */
[----:B------:R0:W1:Y:S02]  /*82b0*/  SHFL.UP P3, R16, R37, R197, R202 ;  /* 0x040000c525107389 */ /* 0x00006400000600ca */
[----:B01----:R-:W-:Y:S01]  /*82c0*/  ENDCOLLECTIVE ;  /* 0x000000000000791b */ /* 0x003fe20003800000 */
.L_x_6207:
        /* <DEDUP_REMOVED lines=8> */
.L_x_6208:
[----:B------:R-:W-:Y:S02]  /*8350*/  MOV R37, R15 ;  /* 0x0000000f00257202 */ /* 0x000fe40000000f00 */
[----:B------:R-:W-:-:S07]  /*8360*/  MOV R17, R16 ;  /* 0x0000001000117202 */ /* 0x000fce0000000f00 */
[----:B------:R-:W-:Y:S05]  /*8370*/  WARPSYNC.COLLECTIVE R18, `(.L_x_6209) ;  /* 0x0000000012087348 */ /* 0x000fea0003c00000 */
[----:B------:R0:W1:Y:S02]  /*8380*/  SHFL.UP P3, R16, R37, R197, R202 ;  /* 0x040000c525107389 */ /* 0x00006400000600ca */
[----:B01----:R-:W-:Y:S01]  /*8390*/  ENDCOLLECTIVE ;  /* 0x000000000000791b */ /* 0x003fe20003800000 */
.L_x_6209:
[----:B------:R-:W-:Y:S05]  /*83a0*/  BRA `(.L_x_6210) ;  /* 0xffffffc000407947 */ /* 0x000fea000383ffff */
.L_x_6152:
        /* <DEDUP_REMOVED lines=8> */
.L_x_6212:
[----:B------:R-:W-:Y:S05]  /*8430*/  BSYNC B0 ;  /* 0x0000000000007941 */ /* 0x000fea0003800000 */
.L_x_6211:
[----:B------:R-:W-:Y:S05]  /*8440*/  BRA `(.L_x_6213) ;  /* 0xffffffc0002c7947 */ /* 0x000fea000383ffff */
.L_x_6153:
        /* <DEDUP_REMOVED lines=8> */
.L_x_6215:
[----:B------:R-:W-:Y:S05]  /*84d0*/  BSYNC B0 ;  /* 0x0000000000007941 */ /* 0x000fea0003800000 */
.L_x_6214:
[----:B------:R-:W-:Y:S05]  /*84e0*/  BRA `(.L_x_6216) ;  /* 0xffffffc0000c7947 */ /* 0x000fea000383ffff */
.L_x_6154:
        /* <DEDUP_REMOVED lines=8> */
.L_x_6218:
[----:B------:R-:W-:Y:S05]  /*8570*/  BSYNC B0 ;  /* 0x0000000000007941 */ /* 0x000fea0003800000 */
.L_x_6217:
        /* <DEDUP_REMOVED lines=11> */
.L_x_6219:
[----:B------:R-:W-:Y:S05]  /*8630*/  WARPSYNC.COLLECTIVE R18, `(.L_x_6220) ;  /* 0x0000000012087348 */ /* 0x000fea0003c00000 */
[----:B------:R0:W1:Y:S02]  /*8640*/  SHFL.IDX P3, R17, R231, R226, R19 ;  /* 0x000000e2e7117389 */ /* 0x0000640000060013 */
[----:B01----:R-:W-:Y:S01]  /*8650*/  ENDCOLLECTIVE ;  /* 0x000000000000791b */ /* 0x003fe20003800000 */
.L_x_6220:
[----:B------:R-:W-:Y:S02]  /*8660*/  MOV R231, R3 ;  /* 0x0000000300e77202 */ /* 0x000fe40000000f00 */
[----:B------:R-:W-:Y:S02]  /*8670*/  MOV R15, R16 ;  /* 0x00000010000f7202 */ /* 0x000fe40000000f00 */
[----:B------:R-:W-:-:S07]  /*8680*/  MOV R16, R17 ;  /* 0x0000001100107202 */ /* 0x000fce0000000f00 */
[----:B------:R-:W-:Y:S05]  /*8690*/  WARPSYNC.COLLECTIVE R18, `(.L_x_6221) ;  /* 0x0000000012087348 */ /* 0x000fea0003c00000 */
[----:B------:R0:W1:Y:S02]  /*86a0*/  SHFL.IDX P3, R17, R231, R226, R19 ;  /* 0x000000e2e7117389 */ /* 0x0000640000060013 */
[----:B01----:R-:W-:Y:S01]  /*86b0*/  ENDCOLLECTIVE ;  /* 0x000000000000791b */ /* 0x003fe20003800000 */
.L_x_6221:
[----:B------:R-:W-:Y:S05]  /*86c0*/  BRA `(.L_x_6222) ;  /* 0xffffffbc00ac7947 */ /* 0x000fea000383ffff */
.L_x_6156:
        /* <DEDUP_REMOVED lines=9> */
.L_x_6223:
[----:B------:R-:W-:Y:S02]  /*8760*/  MOV R233, R13 ;  /* 0x0000000d00e97202 */ /* 0x000fe40000000f00 */
[----:B------:R-:W-:-:S07]  /*8770*/  MOV R3, R227 ;  /* 0x000000e300037202 */ /* 0x000fce0000000f00 */
[----:B------:R-:W-:Y:S05]  /*8780*/  WARPSYNC.COLLECTIVE R18, `(.L_x_6224) ;  /* 0x0000000012087348 */ /* 0x000fea0003c00000 */
[----:B------:R0:W1:Y:S02]  /*8790*/  SHFL.DOWN P6, R227, R233, R232, R235 ;  /* 0x080000e8e9e37389 */ /* 0x00006400000c00eb */
[----:B01----:R-:W-:Y:S01]  /*87a0*/  ENDCOLLECTIVE ;  /* 0x000000000000791b */ /* 0x003fe20003800000 */
.L_x_6224:
        /* <DEDUP_REMOVED lines=8> */
.L_x_6225:
[----:B------:R-:W-:Y:S02]  /*8830*/  MOV R233, R13 ;  /* 0x0000000d00e97202 */ /* 0x000fe40000000f00 */
[----:B------:R-:W-:-:S07]  /*8840*/  MOV R3, R227 ;  /* 0x000000e300037202 */ /* 0x000fce0000000f00 */
[----:B------:R-:W-:Y:S05]  /*8850*/  WARPSYNC.COLLECTIVE R18, `(.L_x_6226) ;  /* 0x0000000012087348 */ /* 0x000fea0003c00000 */
[----:B------:R0:W1:Y:S02]  /*8860*/  SHFL.DOWN P6, R227, R233, R232, R235 ;  /* 0x080000e8e9e37389 */ /* 0x00006400000c00eb */
[----:B01----:R-:W-:Y:S01]  /*8870*/  ENDCOLLECTIVE ;  /* 0x000000000000791b */ /* 0x003fe20003800000 */
.L_x_6226:
        /* <DEDUP_REMOVED lines=8> */
.L_x_6227:
[----:B------:R-:W-:Y:S02]  /*8900*/  MOV R233, R13 ;  /* 0x0000000d00e97202 */ /* 0x000fe40000000f00 */
[----:B------:R-:W-:-:S07]  /*8910*/  MOV R3, R227 ;  /* 0x000000e300037202 */ /* 0x000fce0000000f00 */
[----:B------:R-:W-:Y:S05]  /*8920*/  WARPSYNC.COLLECTIVE R18, `(.L_x_6228) ;  /* 0x0000000012087348 */ /* 0x000fea0003c00000 */
[----:B------:R0:W1:Y:S02]  /*8930*/  SHFL.DOWN P6, R227, R233, R232, R235 ;  /* 0x080000e8e9e37389 */ /* 0x00006400000c00eb */
[----:B01----:R-:W-:Y:S01]  /*8940*/  ENDCOLLECTIVE ;  /* 0x000000000000791b */ /* 0x003fe20003800000 */
.L_x_6228:
        /* <DEDUP_REMOVED lines=8> */
.L_x_6229:
[----:B------:R-:W-:Y:S02]  /*89d0*/  MOV R233, R13 ;  /* 0x0000000d00e97202 */ /* 0x000fe40000000f00 */
[----:B------:R-:W-:-:S07]  /*89e0*/  MOV R3, R227 ;  /* 0x000000e300037202 */ /* 0x000fce0000000f00 */
[----:B------:R-:W-:Y:S05]  /*89f0*/  WARPSYNC.COLLECTIVE R18, `(.L_x_6230) ;  /* 0x0000000012087348 */ /* 0x000fea0003c00000 */
[----:B------:R0:W1:Y:S02]  /*8a00*/  SHFL.DOWN P6, R227, R233, R232, R235 ;  /* 0x080000e8e9e37389 */ /* 0x00006400000c00eb */
[----:B01----:R-:W-:Y:S01]  /*8a10*/  ENDCOLLECTIVE ;  /* 0x000000000000791b */ /* 0x003fe20003800000 */
.L_x_6230:
        /* <DEDUP_REMOVED lines=8> */
.L_x_6231:
[----:B------:R-:W-:Y:S02]  /*8aa0*/  MOV R233, R13 ;  /* 0x0000000d00e97202 */ /* 0x000fe40000000f00 */
[----:B------:R-:W-:-:S07]  /*8ab0*/  MOV R3, R227 ;  /* 0x000000e300037202 */ /* 0x000fce0000000f00 */
[----:B------:R-:W-:Y:S05]  /*8ac0*/  WARPSYNC.COLLECTIVE R18, `(.L_x_6232) ;  /* 0x0000000012087348 */ /* 0x000fea0003c00000 */
[----:B------:R0:W1:Y:S02]  /*8ad0*/  SHFL.DOWN P6, R227, R233, R232, R235 ;  /* 0x080000e8e9e37389 */ /* 0x00006400000c00eb */
[----:B01----:R-:W-:Y:S01]  /*8ae0*/  ENDCOLLECTIVE ;  /* 0x000000000000791b */ /* 0x003fe20003800000 */
.L_x_6232:
        /* <DEDUP_REMOVED lines=9> */
.L_x_6233:
[----:B------:R-:W-:Y:S02]  /*8b80*/  MOV R231, R13 ;  /* 0x0000000d00e77202 */ /* 0x000fe40000000f00 */
[----:B------:R-:W-:-:S07]  /*8b90*/  MOV R3, R17 ;  /* 0x0000001100037202 */ /* 0x000fce0000000f00 */
[----:B------:R-:W-:Y:S05]  /*8ba0*/  WARPSYNC.COLLECTIVE R18, `(.L_x_6234) ;  /* 0x0000000012087348 */ /* 0x000fea0003c00000 */
[----:B------:R0:W1:Y:S02]  /*8bb0*/  SHFL.IDX P3, R17, R231, R226, R19 ;  /* 0x000000e2e7117389 */ /* 0x0000640000060013 */
[----:B01----:R-:W-:Y:S01]  /*8bc0*/  ENDCOLLECTIVE ;  /* 0x000000000000791b */ /* 0x003fe20003800000 */
.L_x_6234:
[----:B------:R-:W-:Y:S05]  /*8bd0*/  WARPSYNC.COLLECTIVE R18, `(.L_x_6235) ;  /* 0x0000000012087348 */ /* 0x000fea0003c00000 */
[----:B------:R0:W1:Y:S02]  /*8be0*/  SHFL.DOWN P6, R227, R233, R232, R235 ;  /* 0x080000e8e9e37389 */ /* 0x00006400000c00eb */
[----:B01----:R-:W-:Y:S01]  /*8bf0*/  ENDCOLLECTIVE ;  /* 0x000000000000791b */ /* 0x003fe20003800000 */
.L_x_6235:
[----:B------:R-:W-:Y:S02]  /*8c00*/  MOV R231, R36 ;  /* 0x0000002400e77202 */ /* 0x000fe40000000f00 */
[----:B------:R-:W-:Y:S02]  /*8c10*/  MOV R233, R13 ;  /* 0x0000000d00e97202 */ /* 0x000fe40000000f00 */
[----:B------:R-:W-:Y:S02]  /*8c20*/  MOV R228, R17 ;  /* 0x0000001100e47202 */ /* 0x000fe40000000f00 */
[----:B------:R-:W-:-:S07]  /*8c30*/  MOV R16, R227 ;  /* 0x000000e300107202 */ /* 0x000fce0000000f00 */
[----:B------:R-:W-:Y:S05]  /*8c40*/  WARPSYNC.COLLECTIVE R18, `(.L_x_6236) ;  /* 0x0000000012087348 */ /* 0x000fea0003c00000 */
[----:B------:R0:W1:Y:S02]  /*8c50*/  SHFL.DOWN P6, R227, R233, R232, R235 ;  /* 0x080000e8e9e37389 */ /* 0x00006400000c00eb */
[----:B01----:R-:W-:Y:S01]  /*8c60*/  ENDCOLLECTIVE ;  /* 0x000000000000791b */ /* 0x003fe20003800000 */
.L_x_6236:
[----:B------:R-:W-:Y:S05]  /*8c70*/  WARPSYNC.COLLECTIVE R18, `(.L_x_6237) ;  /* 0x0000000012087348 */ /* 0x000fea0003c00000 */
[----:B------:R0:W1:Y:S02]  /*8c80*/  SHFL.IDX P3, R17, R231, R226, R19 ;  /* 0x000000e2e7117389 */ /* 0x0000640000060013 */
[----:B01----:R-:W-:Y:S01]  /*8c90*/  ENDCOLLECTIVE ;  /* 0x000000000000791b */ /* 0x003fe20003800000 */
.L_x_6237:
[----:B------:R-:W-:Y:S02]  /*8ca0*/  MOV R231, R37 ;  /* 0x0000002500e77202 */ /* 0x000fe40000000f00 */
[----:B------:R-:W-:-:S07]  /*8cb0*/  MOV R230, R17 ;  /* 0x0000001100e67202 */ /* 0x000fce0000000f00 */
[----:B------:R-:W-:Y:S05]  /*8cc0*/  WARPSYNC.COLLECTIVE R18, `(.L_x_6238) ;  /* 0x0000000012087348 */ /* 0x000fea0003c00000 */
[----:B------:R0:W1:Y:S02]  /*8cd0*/  SHFL.IDX P3, R17, R231, R226, R19 ;  /* 0x000000e2e7117389 */ /* 0x0000640000060013 */
[----:B01----:R-:W-:Y:S01]  /*8ce0*/  ENDCOLLECTIVE ;  /* 0x000000000000791b */ /* 0x003fe20003800000 */
.L_x_6238:
[----:B------:R-:W-:Y:S05]  /*8cf0*/  BRA `(.L_x_6239) ;  /* 0xffffffbc00f47947 */ /* 0x000fea000383ffff */
.L_x_6240:
        /* <DEDUP_REMOVED lines=16> */
.L_x_10970:


//--------------------- .text._Z25selective_scan_bwd_kernelI32Selective_Scan_bwd_kernel_traitsILi64ELi16ELb1ELb1ELb0ELb1ELb1EN3c104HalfEfEEv12SSMParamsBwd --------------------------
	.section	.text._Z25selective_scan_bwd_kernelI32Selective_Scan_bwd_kernel_traitsILi64ELi16ELb1ELb1ELb0ELb1ELb1EN3c104HalfEfEEv12SSMParamsBwd,"ax",@progbits
	.align	128
        .global         _Z25selective_scan_bwd_kernelI32Selective_Scan_bwd_kernel_traitsILi64ELi16ELb1ELb1ELb0ELb1ELb1EN3c104HalfEfEEv12SSMParamsBwd
        .type           _Z25selective_scan_bwd_kernelI32Selective_Scan_bwd_kernel_traitsILi64ELi16ELb1ELb1ELb0ELb1ELb1EN3c104HalfEfEEv12SSMParamsBwd,@function
        .size           _Z25selective_scan_bwd_kernelI32Selective_Scan_bwd_kernel_traitsILi64ELi16ELb1ELb1ELb0ELb1ELb1EN3c104HalfEfEEv12SSMParamsBwd,(.L_x_10971 - _Z25selective_scan_bwd_kernelI32Selective_Scan_bwd_kernel_traitsILi64ELi16ELb1ELb1ELb0ELb1ELb1EN3c104HalfEfEEv12SSMParamsBwd)
        .other          _Z25selective_scan_bwd_kernelI32Selective_Scan_bwd_kernel_traitsILi64ELi16ELb1ELb1ELb0ELb1ELb1EN3c104HalfEfEEv12SSMParamsBwd,@"STO_CUDA_ENTRY STV_DEFAULT"
_Z25selective_scan_bwd_kernelI32Selective_Scan_bwd_kernel_traitsILi64ELi16ELb1ELb1ELb0ELb1ELb1EN3c104HalfEfEEv12SSMParamsBwd:
.text._Z25selective_scan_bwd_kernelI32Selective_Scan_bwd_kernel_traitsILi64ELi16ELb1ELb1ELb0ELb1ELb1EN3c104HalfEfEEv12SSMParamsBwd:
        /* <DEDUP_REMOVED lines=102> */
[----:B------:R-:W-:Y:S01]  /*0660*/  ISETP.NE.AND.EX P1, PT, R17, RZ, PT, P1 ;  /* 0x000000ff1100720c */ /* 0x000fe20003f25310 */
[C---:B------:R-:W-:Y:S02]  /*0670*/  IMAD.WIDE.U32 R2, R65.reuse, R10, UR4 ;  /* 0x0000000441027e25 */ /* 0x040fe4000f8e000a */
[----:B------:R-:W3:Y:S01]  /*0680*/  @P0 LDC.64 R34, c[0x0][0x310] ;  /* 0x0000c400ff220b82 */ /* 0x000ee20000000a00 */
[----:B------:R-:W-:-:S02]  /*0690*/  @P2 LEA R32, P3, R65, R14, 0x2 ;  /* 0x0000000e41202211 */ /* 0x000fc400078610ff */
[C---:B------:R-:W-:Y:S02]  /*06a0*/  IADD3 R46, P5, R7.reuse, R4, RZ ;  /* 0x00000004072e7210 */ /* 0x040fe40007fbe0ff */
[----:B------:R-:W-:Y:S02]  /*06b0*/  IADD3 R7, P4, R7, R2, RZ ;  /* 0x0000000207077210 */ /* 0x000fe40007f9e0ff */
[----:B------:R-:W-:Y:S02]  /*06c0*/  @P2 LEA.HI.X R33, R65, R15, R60, 0x2, P3 ;  /* 0x0000000f41212211 */ /* 0x000fe400018f143c */
[----:B------:R-:W-:Y:S02]  /*06d0*/  ISETP.GE.AND P2, PT, R19, 0x1, PT ;  /* 0x000000011300780c */ /* 0x000fe40003f46270 */
[----:B------:R-:W-:Y:S01]  /*06e0*/  IADD3.X R2, R9, R3, R0, P4, !PT ;  /* 0x0000000309027210 */ /* 0x000fe200027fe400 */
[----:B-1----:R-:W-:Y:S01]  /*06f0*/  @P0 IMAD R0, R12, UR14, R65 ;  /* 0x0000000e0c000c24 */ /* 0x002fe2000f8e0241 */
[----:B------:R-:W-:-:S02]  /*0700*/  CS2R R30, SRZ ;  /* 0x00000000001e7805 */ /* 0x000fc4000001ff00 */
[----:B------:R-:W-:Y:S02]  /*0710*/  LEA R54, P4, R53, R54, 0x1 ;  /* 0x0000003635367211 */ /* 0x000fe400078808ff */
[----:B------:R-:W-:Y:S01]  /*0720*/  @P1 LEA R30, P3, R65, R16, 0x2 ;  /* 0x00000010411e1211 */ /* 0x000fe200078610ff */
[----:B------:R-:W-:Y:S01]  /*0730*/  @P0 IMAD R0, R0, R19, RZ ;  /* 0x0000001300000224 */ /* 0x000fe200078e02ff */
[----:B------:R-:W-:Y:S02]  /*0740*/  IADD3 R4, R5, R11, RZ ;  /* 0x0000000b05047210 */ /* 0x000fe40007ffe0ff */
[----:B------:R-:W-:Y:S01]  /*0750*/  @P1 LEA.HI.X R31, R65, R17, R60, 0x2, P3 ;  /* 0x00000011411f1211 */ /* 0x000fe200018f143c */
[----:B--2---:R-:W-:Y:S01]  /*0760*/  @P0 IMAD R3, R0, R13, RZ ;  /* 0x0000000d00030224 */ /* 0x004fe200078e02ff */
[----:B------:R-:W-:Y:S02]  /*0770*/  LEA.HI.X R53, R53, R55, R8, 0x1, P4 ;  /* 0x0000003735357211 */ /* 0x000fe400020f0c08 */
[----:B0-----:R-:W-:-:S02]  /*0780*/  LEA R50, P3, R7, R48, 0x1 ;  /* 0x0000003007327211 */ /* 0x001fc400078608ff */
[----:B------:R-:W-:Y:S02]  /*0790*/  IADD3.X R9, R9, R4, RZ, P5, !PT ;  /* 0x0000000409097210 */ /* 0x000fe40002ffe4ff */
[----:B------:R-:W-:Y:S02]  /*07a0*/  LEA R52, P1, R51, R20, 0x1 ;  /* 0x0000001433347211 */ /* 0x000fe400078208ff */
[----:B------:R-:W-:Y:S01]  /*07b0*/  LEA R48, P4, R46, R22, 0x1 ;  /* 0x000000162e307211 */ /* 0x000fe200078808ff */
[----:B------:R-:W-:Y:S01]  /*07c0*/  HFMA2.MMA R57, -RZ, RZ, 0, 0 ;  /* 0x00000000ff397435 */ /* 0x000fe200000001ff */
[----:B---3--:R-:W-:Y:S01]  /*07d0*/  @P0 IMAD.WIDE R34, R3, 0x8, R34 ;  /* 0x0000000803220825 */ /* 0x008fe200078e0222 */
        /* <DEDUP_REMOVED lines=19> */
.L_x_6320:
[----:B------:R-:W-:Y:S01]  /*0910*/  BAR.SYNC.DEFER_BLOCKING 0x0 ;  /* 0x0000000000007b1d */ /* 0x000fe20000010000 */
[----:B0-----:R-:W-:Y:S02]  /*0920*/  SHF.L.U32 R2, R56, 0x1, RZ ;  /* 0x0000000138027819 */ /* 0x001fe400000006ff */
[----:B------:R-:W-:Y:S02]  /*0930*/  MOV R4, R54 ;  /* 0x0000003600047202 */ /* 0x000fe40000000f00 */
[----:B------:R-:W-:-:S03]  /*0940*/  LOP3.LUT R2, R2, 0xffffffc0, RZ, 0xc0, !PT ;  /* 0xffffffc002027812 */ /* 0x000fc600078ec0ff */
[----:B------:R-:W0:Y:S01]  /*0950*/  LDC R41, c[0x0][0x224] ;  /* 0x00008900ff297b82 */ /* 0x000e220000000800 */
[----:B------:R-:W-:Y:S02]  /*0960*/  MOV R5, R53 ;  /* 0x0000003500057202 */ /* 0x000fe40000000f00 */
[----:B------:R-:W-:-:S05]  /*0970*/  LOP3.LUT R44, R2, 0x1f, R56, 0xf8, !PT ;  /* 0x0000001f022c7812 */ /* 0x000fca00078ef838 */
[----:B------:R-:W-:-:S05]  /*0980*/  IMAD.WIDE R8, R44, 0x10, R4 ;  /* 0x000000102c087825 */ /* 0x000fca00078e0204 */
[----:B------:R-:W2:Y:S04]  /*0990*/  LDG.E.128 R12, desc[UR12][R8.64] ;  /* 0x0000000c080c7981 */ /* 0x000ea8000c1e1d00 */
[----:B------:R-:W3:Y:S01]  /*09a0*/  LDG.E.128 R16, desc[UR12][R8.64+0x200] ;  /* 0x0002000c08107981 */ /* 0x000ee2000c1e1d00 */
[-C--:B------:R-:W-:Y:S02]  /*09b0*/  IADD3 R0, R2, R55.reuse, RZ ;  /* 0x0000003702007210 */ /* 0x080fe40007ffe0ff */
[----:B------:R-:W-:Y:S02]  /*09c0*/  MOV R4, R52 ;  /* 0x0000003400047202 */ /* 0x000fe40000000f00 */
[C---:B------:R-:W-:Y:S02]  /*09d0*/  IADD3 R42, R0.reuse, R55, RZ ;  /* 0x00000037002a7210 */ /* 0x040fe40007ffe0ff */
[----:B------:R-:W-:-:S02]  /*09e0*/  LEA R43, R0, R47, 0x4 ;  /* 0x0000002f002b7211 */ /* 0x000fc400078e20ff */
[----:B------:R-:W-:Y:S02]  /*09f0*/  MOV R5, R51 ;  /* 0x0000003300057202 */ /* 0x000fe40000000f00 */
[----:B------:R-:W-:Y:S01]  /*0a00*/  LEA R42, R42, R47, 0x4 ;  /* 0x0000002f2a2a7211 */ /* 0x000fe200078e20ff */
[----:B------:R-:W-:Y:S01]  /*0a10*/  IMAD.WIDE R36, R44, 0x10, R4 ;  /* 0x000000102c247825 */ /* 0x000fe200078e0204 */
[----:B--2---:R1:W-:Y:S04]  /*0a20*/  STS.128 [R43], R12 ;  /* 0x0000000c2b007388 */ /* 0x0043e80000000c00 */
[----:B---3--:R2:W-:Y:S01]  /*0a30*/  STS.128 [R43+0x200], R16 ;  /* 0x000200102b007388 */ /* 0x0085e20000000c00 */
[----:B------:R-:W-:-:S03]  /*0a40*/  NOP ;  /* 0x0000000000007918 */ /* 0x000fc60000000000 */
[----:B------:R-:W-:Y:S04]  /*0a50*/  LDS.128 R4, [R42] ;  /* 0x000000002a047984 */ /* 0x000fe80000000c00 */
[----:B------:R-:W-:Y:S01]  /*0a60*/  LDS.128 R8, [R42+0x10] ;  /* 0x000010002a087984 */ /* 0x000fe20000000c00 */
[----:B------:R-:W-:Y:S01]  /*0a70*/  BAR.SYNC.DEFER_BLOCKING 0x0 ;  /* 0x0000000000007b1d */ /* 0x000fe20000010000 */
[----:B-1----:R-:W-:Y:S02]  /*0a80*/  MOV R12, R50 ;  /* 0x00000032000c7202 */ /* 0x002fe40000000f00 */
[----:B------:R-:W-:-:S05]  /*0a90*/  MOV R13, R49 ;  /* 0x00000031000d7202 */ /* 0x000fca0000000f00 */
[----:B--2---:R-:W1:Y:S01]  /*0aa0*/  LDC.64 R18, c[0x0][0x2a0] ;  /* 0x0000a800ff127b82 */ /* 0x004e620000000a00 */
[----:B------:R-:W2:Y:S04]  /*0ab0*/  LDG.E.128 R20, desc[UR12][R36.64] ;  /* 0x0000000c24147981 */ /* 0x000ea8000c1e1d00 */
[----:B------:R-:W3:Y:S01]  /*0ac0*/  LDG.E.128 R24, desc[UR12][R36.64+0x200] ;  /* 0x0002000c24187981 */ /* 0x000ee2000c1e1d00 */
[----:B------:R-:W-:-:S03]  /*0ad0*/  IMAD.WIDE R16, R44, 0x10, R12 ;  /* 0x000000102c107825 */ /* 0x000fc600078e020c */
        /* <DEDUP_REMOVED lines=68> */
.L_x_6243:
[----:B------:R-:W-:Y:S05]  /*0f20*/  BSYNC B0 ;  /* 0x0000000000007941 */ /* 0x000fea0003800000 */
.L_x_6242:
        /* <DEDUP_REMOVED lines=36> */
.L_x_6245:
[----:B------:R-:W-:Y:S05]  /*1170*/  BSYNC B0 ;  /* 0x0000000000007941 */ /* 0x000fea0003800000 */
.L_x_6244:
[----:B--2---:R-:W-:Y:S01]  /*1180*/  HADD2.F32 R79, -RZ, R12.H1_H1 ;  /* 0x3000000cff4f7230 */ /* 0x004fe20000004100 */
        /* <DEDUP_REMOVED lines=35> */
.L_x_6247:
[----:B------:R-:W-:Y:S05]  /*13c0*/  BSYNC B0 ;  /* 0x0000000000007941 */ /* 0x000fea0003800000 */
.L_x_6246:
        /* <DEDUP_REMOVED lines=36> */
.L_x_6249:
[----:B------:R-:W-:Y:S05]  /*1610*/  BSYNC B0 ;  /* 0x0000000000007941 */ /* 0x000fea0003800000 */
.L_x_6248:
        /* <DEDUP_REMOVED lines=36> */
.L_x_6251:
[----:B------:R-:W-:Y:S05]  /*1860*/  BSYNC B0 ;  /* 0x0000000000007941 */ /* 0x000fea0003800000 */
.L_x_6250:
        /* <DEDUP_REMOVED lines=36> */
.L_x_6253:
[----:B------:R-:W-:Y:S05]  /*1ab0*/  BSYNC B0 ;  /* 0x0000000000007941 */ /* 0x000fea0003800000 */
.L_x_6252:
[----:B------:R-:W-:Y:S01]  /*1ac0*/  HADD2.F32 R71, -RZ, R14.H1_H1 ;  /* 0x3000000eff477230 */ /* 0x000fe20000004100 */
[----:B------:R-:W-:Y:S01]  /*1ad0*/  BSSY B0, `(.L_x_6254) ;  /* 0x0000024000007945 */ /* 0x000fe20003800000 */
[----:B------:R-:W-:Y:S02]  /*1ae0*/  FSETP.GTU.FTZ.AND P0, PT, R73, 20, PT ;  /* 0x41a000004900780b */ /* 0x000fe40003f1c000 */
[----:B------:R-:W-:Y:S01]  /*1af0*/  IADD3 R41, R41, -UR4, RZ ;  /* 0x8000000429297c10 */ /* 0x000fe2000fffe0ff */
        /* <DEDUP_REMOVED lines=33> */
.L_x_6255:
[----:B------:R-:W-:Y:S05]  /*1d10*/  BSYNC B0 ;  /* 0x0000000000007941 */ /* 0x000fea0003800000 */
.L_x_6254:
        /* <DEDUP_REMOVED lines=38> */
.L_x_6257:
[----:B------:R-:W-:Y:S05]  /*1f80*/  BSYNC B0 ;  /* 0x0000000000007941 */ /* 0x000fea0003800000 */
.L_x_6256:
        /* <DEDUP_REMOVED lines=38> */
.L_x_6259:
[----:B------:R-:W-:Y:S05]  /*21f0*/  BSYNC B0 ;  /* 0x0000000000007941 */ /* 0x000fea0003800000 */
.L_x_6258:
        /* <DEDUP_REMOVED lines=36> */
.L_x_6261:
[----:B------:R-:W-:Y:S05]  /*2440*/  BSYNC B0 ;  /* 0x0000000000007941 */ /* 0x000fea0003800000 */
.L_x_6260:
        /* <DEDUP_REMOVED lines=33> */
.L_x_6263:
[----:B------:R-:W-:Y:S05]  /*2660*/  BSYNC B0 ;  /* 0x0000000000007941 */ /* 0x000fea0003800000 */
.L_x_6262:
        /* <DEDUP_REMOVED lines=33> */
.L_x_6265:
[----:B------:R-:W-:Y:S05]  /*2880*/  BSYNC B0 ;  /* 0x0000000000007941 */ /* 0x000fea0003800000 */
.L_x_6264:
        /* <DEDUP_REMOVED lines=33> */
.L_x_6267:
[----:B------:R-:W-:Y:S05]  /*2aa0*/  BSYNC B0 ;  /* 0x0000000000007941 */ /* 0x000fea0003800000 */
.L_x_6266:
        /* <DEDUP_REMOVED lines=33> */
.L_x_6269:
[----:B------:R-:W-:Y:S05]  /*2cc0*/  BSYNC B0 ;  /* 0x0000000000007941 */ /* 0x000fea0003800000 */
.L_x_6268:
        /* <DEDUP_REMOVED lines=33> */
.L_x_6271:
[----:B------:R-:W-:Y:S05]  /*2ee0*/  BSYNC B0 ;  /* 0x0000000000007941 */ /* 0x000fea0003800000 */
.L_x_6270:
        /* <DEDUP_REMOVED lines=33> */
.L_x_6273:
[----:B------:R-:W-:Y:S05]  /*3100*/  BSYNC B0 ;  /* 0x0000000000007941 */ /* 0x000fea0003800000 */
.L_x_6272:
[----:B------:R-:W-:Y:S01]  /*3110*/  ULDC.64 UR6, c[0x0][0x2a8] ;  /* 0x0000aa0000067ab9 */ /* 0x000fe20000000a00 */
[----:B------:R-:W0:Y:S01]  /*3120*/  LDS.128 R96, [R42] ;  /* 0x000000002a607984 */ /* 0x000e220000000c00 */
[----:B------:R-:W-:Y:S01]  /*3130*/  MOV R12, R18 ;  /* 0x00000012000c7202 */ /* 0x000fe20000000f00 */
[----:B------:R-:W-:Y:S01]  /*3140*/  IMAD R0, R60, UR6, RZ ;  /* 0x000000063c007c24 */ /* 0x000fe2000f8e02ff */
[----:B------:R-:W1:Y:S01]  /*3150*/  LDC.64 R14, c[0x0][0x2b0] ;  /* 0x0000ac00ff0e7b82 */ /* 0x000e620000000a00 */
[----:B------:R-:W-:Y:S02]  /*3160*/  LDS.128 R24, [R42+0x10] ;  /* 0x000010002a187984 */ /* 0x000fe40000000c00 */
[----:B------:R-:W-:-:S04]  /*3170*/  IMAD.WIDE.U32 R12, R65, UR6, R12 ;  /* 0x00000006410c7c25 */ /* 0x000fc8000f8e000c */
[----:B------:R-:W-:Y:S01]  /*3180*/  IMAD R3, R65, UR7, R0 ;  /* 0x0000000741037c24 */ /* 0x000fe2000f8e0200 */
[----:B------:R-:W-:Y:S01]  /*3190*/  LEA R16, P0, R12, R16, 0x1 ;  /* 0x000000100c107211 */ /* 0x000fe200078008ff */
[----:B------:R-:W2:Y:S01]  /*31a0*/  LDC.64 R38, c[0x0][0x308] ;  /* 0x0000c200ff267b82 */ /* 0x000ea20000000a00 */
[----:B------:R-:W-:Y:S02]  /*31b0*/  ULDC.64 UR6, c[0x0][0x2b8] ;  /* 0x0000ae0000067ab9 */ /* 0x000fe40000000a00 */
[----:B------:R-:W-:-:S04]  /*31c0*/  IADD3 R0, R13, R3, RZ ;  /* 0x000000030d007210 */ /* 0x000fc80007ffe0ff */
[----:B------:R-:W-:-:S03]  /*31d0*/  LEA.HI.X R17, R12, R17, R0, 0x1, P0 ;  /* 0x000000110c117211 */ /* 0x000fc600000f0c00 */
[----:B------:R-:W-:Y:S01]  /*31e0*/  IMAD.WIDE R12, R44, 0x10, R16 ;  /* 0x000000102c0c7825 */ /* 0x000fe200078e0210 */
[----:B------:R-:W-:Y:S06]  /*31f0*/  BAR.SYNC.DEFER_BLOCKING 0x0 ;  /* 0x0000000000007b1d */ /* 0x000fec0000010000 */
[----:B------:R-:W3:Y:S04]  /*3200*/  LDG.E.128 R104, desc[UR12][R12.64] ;  /* 0x0000000c0c687981 */ /* 0x000ee8000c1e1d00 */
[----:B------:R-:W4:Y:S01]  /*3210*/  LDG.E.128 R108, desc[UR12][R12.64+0x200] ;  /* 0x0002000c0c6c7981 */ /* 0x000f22000c1e1d00 */
[----:B-1----:R-:W-:-:S04]  /*3220*/  IMAD R0, R14, UR15, RZ ;  /* 0x0000000f0e007c24 */ /* 0x002fc8000f8e02ff */
[----:B------:R-:W-:Y:S02]  /*3230*/  IMAD R3, R15, UR14, R0 ;  /* 0x0000000e0f037c24 */ /* 0x000fe4000f8e0200 */
[----:B------:R-:W-:-:S04]  /*3240*/  IMAD.WIDE.U32 R14, R14, UR14, R28 ;  /* 0x0000000e0e0e7c25 */ /* 0x000fc8000f8e001c */
[----:B------:R-:W-:Y:S01]  /*3250*/  IMAD R0, R60, UR6, RZ ;  /* 0x000000063c007c24 */ /* 0x000fe2000f8e02ff */
[----:B------:R-:W-:-:S03]  /*3260*/  IADD3 R15, R15, R3, RZ ;  /* 0x000000030f0f7210 */ /* 0x000fc60007ffe0ff */
[C---:B------:R-:W-:Y:S02]  /*3270*/  IMAD R3, R65.reuse, UR7, R0 ;  /* 0x0000000741037c24 */ /* 0x040fe4000f8e0200 */
[----:B------:R-:W-:Y:S01]  /*3280*/  IMAD.WIDE.U32 R14, R65, UR6, R14 ;  /* 0x00000006410e7c25 */ /* 0x000fe2000f8e000e */
[----:B------:R-:W-:Y:S02]  /*3290*/  ULDC.64 UR6, c[0x0][0x3a0] ;  /* 0x0000e80000067ab9 */ /* 0x000fe40000000a00 */
[----:B--2---:R-:W-:Y:S02]  /*32a0*/  LEA R38, P0, R14, R38, 0x1 ;  /* 0x000000260e267211 */ /* 0x004fe400078008ff */
[----:B------:R-:W-:-:S04]  /*32b0*/  IADD3 R0, R15, R3, RZ ;  /* 0x000000030f007210 */ /* 0x000fc80007ffe0ff */
[----:B------:R-:W-:-:S03]  /*32c0*/  LEA.HI.X R39, R14, R39, R0, 0x1, P0 ;  /* 0x000000270e277211 */ /* 0x000fc600000f0c00 */
[----:B------:R-:W-:Y:S01]  /*32d0*/  IMAD.WIDE R38, R44, 0x10, R38 ;  /* 0x000000102c267825 */ /* 0x000fe200078e0226 */
[----:B---3--:R-:W-:Y:S04]  /*32e0*/  STS.128 [R43], R104 ;  /* 0x000000682b007388 */ /* 0x008fe80000000c00 */
[----:B----4-:R0:W-:Y:S01]  /*32f0*/  STS.128 [R43+0x200], R108 ;  /* 0x0002006c2b007388 */ /* 0x0101e20000000c00 */
[----:B------:R-:W-:-:S03]  /*3300*/  NOP ;  /* 0x0000000000007918 */ /* 0x000fc60000000000 */
[----:B------:R-:W1:Y:S04]  /*3310*/  LDS.128 R100, [R42] ;  /* 0x000000002a647984 */ /* 0x000e680000000c00 */
[----:B------:R-:W2:Y:S01]  /*3320*/  LDS.128 R12, [R42+0x10] ;  /* 0x000010002a0c7984 */ /* 0x000ea20000000c00 */
[----:B------:R-:W-:Y:S06]  /*3330*/  BAR.SYNC.DEFER_BLOCKING 0x0 ;  /* 0x0000000000007b1d */ /* 0x000fec0000010000 */
[----:B------:R-:W3:Y:S04]  /*3340*/  LDG.E.128 R16, desc[UR12][R38.64] ;  /* 0x0000000c26107981 */ /* 0x000ee8000c1e1d00 */
[----:B------:R4:W5:Y:S01]  /*3350*/  LDG.E.128 R20, desc[UR12][R38.64+0x200] ;  /* 0x0002000c26147981 */ /* 0x000962000c1e1d00 */
[----:B0-----:R-:W-:-:S02]  /*3360*/  HADD2.F32 R111, -RZ, R96.H0_H0 ;  /* 0x20000060ff6f7230 */ /* 0x001fc40000004100 */
[----:B------:R-:W-:Y:S02]  /*3370*/  HADD2.F32 R112, -RZ, R96.H1_H1 ;  /* 0x30000060ff707230 */ /* 0x000fe40000004100 */
[--C-:B-1----:R-:W-:Y:S02]  /*3380*/  HADD2.F32 R74, -RZ, R100.reuse.H0_H0 ;  /* 0x20000064ff4a7230 */ /* 0x102fe40000004100 */
        /* <DEDUP_REMOVED lines=11> */
[--C-:B------:R-:W-:Y:S02]  /*3440*/  HADD2.F32 R106, -RZ, R103.reuse.H0_H0 ;  /* 0x20000067ff6a7230 */ /* 0x100fe40000004100 */
[----:B------:R-:W-:Y:S01]  /*3450*/  FMUL.FTZ R66, R105, -1.4426950216293334961 ;  /* 0xbfb8aa3b69427820 */ /* 0x000fe20000410000 */
[----:B------:R-:W-:Y:S02]  /*3460*/  HADD2.F32 R107, -RZ, R103.H1_H1 ;  /* 0x30000067ff6b7230 */ /* 0x000fe40000004100 */
[----:B------:R-:W-:Y:S01]  /*3470*/  HADD2.F32 R115, -RZ, R97.H0_H0 ;  /* 0x20000061ff737230 */ /* 0x000fe20000004100 */
[----:B------:R-:W1:Y:S01]  /*3480*/  MUFU.EX2 R3, R3 ;  /* 0x0000000300037308 */ /* 0x000e620000000800 */
[----:B------:R-:W-:Y:S01]  /*3490*/  FMUL.FTZ R68, R106, -1.4426950216293334961 ;  /* 0xbfb8aa3b6a447820 */ /* 0x000fe20000410000 */
[----:B--2---:R-:W-:-:S02]  /*34a0*/  HADD2.F32 R108, -RZ, R12.H0_H0 ;  /* 0x2000000cff6c7230 */ /* 0x004fc40000004100 */
[----:B------:R-:W-:Y:S01]  /*34b0*/  FMUL.FTZ R70, R107, -1.4426950216293334961 ;  /* 0xbfb8aa3b6b467820 */ /* 0x000fe20000410000 */
[----:B------:R-:W-:Y:S02]  /*34c0*/  HADD2.F32 R116, -RZ, R97.H1_H1 ;  /* 0x30000061ff747230 */ /* 0x000fe40000004100 */
[----:B------:R-:W-:Y:S02]  /*34d0*/  HADD2.F32 R114, -RZ, R13.H1_H1 ;  /* 0x3000000dff727230 */ /* 0x000fe40000004100 */
[----:B------:R-:W-:Y:S01]  /*34e0*/  FMUL.FTZ R72, R108, -1.4426950216293334961 ;  /* 0xbfb8aa3b6c487820 */ /* 0x000fe20000410000 */
[----:B------:R-:W-:Y:S01]  /*34f0*/  MUFU.EX2 R40, R40 ;  /* 0x0000002800287308 */ /* 0x000fe20000000800 */
[----:B0-----:R-:W-:Y:S01]  /*3500*/  FADD.FTZ R0, R0, 1 ;  /* 0x3f80000000007421 */ /* 0x001fe20000010000 */
[----:B------:R-:W-:Y:S02]  /*3510*/  HADD2.F32 R94, -RZ, R27.H1_H1 ;  /* 0x3000001bff5e7230 */ /* 0x000fe40000004100 */
[----:B------:R-:W-:-:S02]  /*3520*/  HADD2.F32 R113, -RZ, R12.H1_H1 ;  /* 0x3000000cff717230 */ /* 0x000fc40000004100 */
[----:B------:R-:W-:Y:S02]  /*3530*/  HADD2.F32 R117, -RZ, R98.H0_H0 ;  /* 0x20000062ff757230 */ /* 0x000fe40000004100 */
[----:B------:R1:W0:Y:S01]  /*3540*/  MUFU.EX2 R62, R38 ;  /* 0x00000026003e7308 */ /* 0x0002220000000800 */
[----:B------:R-:W-:Y:S01]  /*3550*/  FMUL.FTZ R12, R113, -1.4426950216293334961 ;  /* 0xbfb8aa3b710c7820 */ /* 0x000fe20000410000 */
[----:B------:R-:W-:Y:S02]  /*3560*/  HADD2.F32 R97, -RZ, R26.H0_H0 ;  /* 0x2000001aff617230 */ /* 0x000fe40000004100 */
[----:B------:R-:W-:Y:S02]  /*3570*/  HADD2.F32 R118, -RZ, R98.H1_H1 ;  /* 0x30000062ff767230 */ /* 0x000fe40000004100 */
[--C-:B------:R-:W-:Y:S02]  /*3580*/  HADD2.F32 R119, -RZ, R99.reuse.H0_H0 ;  /* 0x20000063ff777230 */ /* 0x100fe40000004100 */
[----:B------:R-:W2:Y:S01]  /*3590*/  MUFU.RCP R123, R0 ;  /* 0x00000000007b7308 */ /* 0x000ea20000001000 */
[----:B-1----:R-:W-:Y:S01]  /*35a0*/  FADD.FTZ R38, R3, 1 ;  /* 0x3f80000003267421 */ /* 0x002fe20000010000 */
[----:B------:R-:W-:-:S02]  /*35b0*/  HADD2.F32 R120, -RZ, R99.H1_H1 ;  /* 0x30000063ff787230 */ /* 0x000fc40000004100 */
[----:B------:R-:W-:-:S04]  /*35c0*/  HADD2.F32 R121, -RZ, R24.H0_H0 ;  /* 0x20000018ff797230 */ /* 0x000fc80000004100 */
[----:B------:R-:W1:Y:S01]  /*35d0*/  MUFU.RCP R129, R38 ;  /* 0x0000002600817308 */ /* 0x000e620000001000 */
[----:B0-----:R-:W-:-:S07]  /*35e0*/  FADD.FTZ R62, R62, 1 ;  /* 0x3f8000003e3e7421 */ /* 0x001fce0000010000 */
[----:B------:R0:W4:Y:S01]  /*35f0*/  MUFU.EX2 R64, R39 ;  /* 0x0000002700407308 */ /* 0x0001220000000800 */
[----:B--2---:R-:W-:-:S04]  /*3600*/  FMUL.FTZ R3, R74, R123 ;  /* 0x0000007b4a037220 */ /* 0x004fc80000410000 */
[----:B------:R-:W-:-:S03]  /*3610*/  FMUL.FTZ R0, R111, R3 ;  /* 0x000000036f007220 */ /* 0x000fc60000410000 */
[----:B------:R2:W2:Y:S01]  /*3620*/  MUFU.RCP R122, R62 ;  /* 0x0000003e007a7308 */ /* 0x0004a20000001000 */
[----:B0-----:R-:W-:Y:S01]  /*3630*/  FADD.FTZ R39, R40, 1 ;  /* 0x3f80000028277421 */ /* 0x001fe20000010000 */
[----:B-1----:R-:W-:Y:S01]  /*3640*/  FMUL.FTZ R38, R100, R129 ;  /* 0x0000008164267220 */ /* 0x002fe20000410000 */
[----:B------:R-:W-:Y:S02]  /*3650*/  HADD2.F32 R40, -RZ, R13.H0_H0 ;  /* 0x2000000dff287230 */ /* 0x000fe40000004100 */
[----:B------:R-:W-:Y:S02]  /*3660*/  HADD2.F32 R13, -RZ, R5.H1_H1 ;  /* 0x30000005ff0d7230 */ /* 0x000fe40000004100 */
[----:B------:R-:W-:Y:S01]  /*3670*/  FMUL.FTZ R88, R112, R38 ;  /* 0x0000002670587220 */ /* 0x000fe20000410000 */
[----:B------:R0:W1:Y:S01]  /*3680*/  MUFU.RCP R131, R39 ;  /* 0x0000002700837308 */ /* 0x0000620000001000 */
[----:B----4-:R-:W-:Y:S01]  /*3690*/  FADD.FTZ R64, R64, 1 ;  /* 0x3f80000040407421 */ /* 0x010fe20000010000 */
[----:B--2---:R-:W-:-:S06]  /*36a0*/  HADD2.F32 R62, -RZ, R27.H0_H0 ;  /* 0x2000001bff3e7230 */ /* 0x004fcc0000004100 */
[----:B------:R2:W4:Y:S01]  /*36b0*/  MUFU.EX2 R78, R66 ;  /* 0x00000042004e7308 */ /* 0x0005220000000800 */
[----:B0-----:R-:W-:Y:S02]  /*36c0*/  HADD2.F32 R39, -RZ, R4.H1_H1 ;  /* 0x30000004ff277230 */ /* 0x001fe40000004100 */
[----:B------:R-:W-:-:S04]  /*36d0*/  FMUL.FTZ R95, R101, R122 ;  /* 0x0000007a655f7220 */ /* 0x000fc80000410000 */
[----:B------:R-:W-:Y:S01]  /*36e0*/  FMUL.FTZ R84, R116, R95 ;  /* 0x0000005f74547220 */ /* 0x000fe20000410000 */
[----:B------:R0:W-:Y:S01]  /*36f0*/  MUFU.EX2 R80, R68 ;  /* 0x0000004400507308 */ /* 0x0001e20000000800 */
[----:B--2---:R-:W-:-:S05]  /*3700*/  HADD2.F32 R66, -RZ, R4.H0_H0 ;  /* 0x20000004ff427230 */ /* 0x004fca0000004100 */
[----:B------:R-:W-:Y:S01]  /*3710*/  FFMA.FTZ R127, R0, R66, R127 ;  /* 0x00000042007f7223 */ /* 0x000fe2000001007f */
[----:B------:R-:W-:Y:S01]  /*3720*/  FMUL.FTZ R66, R40, -1.4426950216293334961 ;  /* 0xbfb8aa3b28427820 */ /* 0x000fe20000410000 */
[----:B------:R2:W2:Y:S01]  /*3730*/  MUFU.EX2 R102, R70 ;  /* 0x0000004600667308 */ /* 0x0004a20000000800 */
[----:B0-----:R-:W-:Y:S02]  /*3740*/  HADD2.F32 R68, -RZ, R5.H0_H0 ;  /* 0x20000005ff447230 */ /* 0x001fe40000004100 */
[----:B------:R-:W-:Y:S01]  /*3750*/  FFMA.FTZ R127, R88, R39, R127 ;  /* 0x00000027587f7223 */ /* 0x000fe2000001007f */
[----:B-1----:R-:W-:Y:S01]  /*3760*/  FMUL.FTZ R39, R76, R131 ;  /* 0x000000834c277220 */ /* 0x002fe20000410000 */
[----:B----4-:R-:W-:-:S03]  /*3770*/  FADD.FTZ R78, R78, 1 ;  /* 0x3f8000004e4e7421 */ /* 0x010fc60000010000 */
[----:B------:R-:W-:Y:S01]  /*3780*/  FMUL.FTZ R86, R115, R39 ;  /* 0x0000002773567220 */ /* 0x000fe20000410000 */
[----:B------:R0:W1:Y:S01]  /*3790*/  MUFU.RCP R133, R64 ;  /* 0x0000004000857308 */ /* 0x0000620000001000 */
[--C-:B--2---:R-:W-:Y:S02]  /*37a0*/  HADD2.F32 R70, -RZ, R25.reuse.H0_H0 ;  /* 0x20000019ff467230 */ /* 0x104fe40000004100 */
[----:B------:R-:W-:Y:S01]  /*37b0*/  FFMA.FTZ R127, R86, R68, R127 ;  /* 0x00000044567f7223 */ /* 0x000fe2000001007f */
[----:B------:R-:W-:Y:S02]  /*37c0*/  HADD2.F32 R68, -RZ, R25.H1_H1 ;  /* 0x30000019ff447230 */ /* 0x000fe40000004100 */
[----:B------:R-:W-:Y:S01]  /*37d0*/  FADD.FTZ R25, -R129, 1 ;  /* 0x3f80000081197421 */ /* 0x000fe20000010100 */
[----:B------:R-:W-:Y:S01]  /*37e0*/  FFMA.FTZ R27, R84, R13, R127 ;  /* 0x0000000d541b7223 */ /* 0x000fe2000001007f */
[----:B------:R2:W-:Y:S01]  /*37f0*/  MUFU.EX2 R103, R72 ;  /* 0x0000004800677308 */ /* 0x0005e20000000800 */
[----:B------:R-:W-:Y:S01]  /*3800*/  FADD.FTZ R13, -R123, 1 ;  /* 0x3f8000007b0d7421 */ /* 0x000fe20000010100 */
[----:B------:R-:W-:Y:S01]  /*3810*/  FADD.FTZ R102, R102, 1 ;  /* 0x3f80000066667421 */ /* 0x000fe20000010000 */
[----:B0-----:R-:W-:-:S02]  /*3820*/  HADD2.F32 R64, -RZ, R26.H1_H1 ;  /* 0x3000001aff407230 */ /* 0x001fc40000004100 */
[----:B------:R-:W-:Y:S01]  /*3830*/  FFMA.FTZ R127, R100, R25, 1 ;  /* 0x3f800000647f7423 */ /* 0x000fe20000010019 */
[----:B------:R-:W-:Y:S01]  /*3840*/  FFMA.FTZ R125, R74, R13, 1 ;  /* 0x3f8000004a7d7423 */ /* 0x000fe2000001000d */
[----:B------:R-:W-:Y:S01]  /*3850*/  FADD.FTZ R74, R80, 1 ;  /* 0x3f800000504a7421 */ /* 0x000fe20000010000 */
[--C-:B------:R-:W-:Y:S01]  /*3860*/  HADD2.F32 R26, -RZ, R6.reuse.H0_H0 ;  /* 0x20000006ff1a7230 */ /* 0x100fe20000004100 */
[----:B------:R-:W0:Y:S01]  /*3870*/  MUFU.RCP R126, R78 ;  /* 0x0000004e007e7308 */ /* 0x000e220000001000 */
[----:B-1----:R-:W-:Y:S01]  /*3880*/  FMUL.FTZ R96, R104, R133 ;  /* 0x0000008568607220 */ /* 0x002fe20000410000 */
[----:B------:R-:W-:Y:S02]  /*3890*/  HADD2.F32 R100, -RZ, R6.H1_H1 ;  /* 0x30000006ff647230 */ /* 0x000fe40000004100 */
[----:B------:R-:W-:Y:S01]  /*38a0*/  FADD.FTZ R13, -R131, 1 ;  /* 0x3f800000830d7421 */ /* 0x000fe20000010100 */
[----:B--2---:R-:W-:Y:S02]  /*38b0*/  HADD2.F32 R72, -RZ, R24.H1_H1 ;  /* 0x30000018ff487230 */ /* 0x004fe40000004100 */
[----:B------:R-:W-:Y:S01]  /*38c0*/  FMUL.FTZ R82, R117, R96 ;  /* 0x0000006075527220 */ /* 0x000fe20000410000 */
[----:B------:R-:W-:Y:S03]  /*38d0*/  MUFU.RCP R135, R74 ;  /* 0x0000004a00877308 */ /* 0x000fe60000001000 */
[----:B------:R-:W-:-:S05]  /*38e0*/  FFMA.FTZ R99, R82, R26, R27 ;  /* 0x0000001a52637223 */ /* 0x000fca000001001b */
[----:B------:R1:W-:Y:S01]  /*38f0*/  MUFU.RCP R130, R102 ;  /* 0x0000006600827308 */ /* 0x0003e20000001000 */
[----:B0-----:R-:W-:-:S04]  /*3900*/  FMUL.FTZ R98, R105, R126 ;  /* 0x0000007e69627220 */ /* 0x001fc80000410000 */
[----:B------:R-:W-:-:S03]  /*3910*/  FMUL.FTZ R80, R118, R98 ;  /* 0x0000006276507220 */ /* 0x000fc60000410000 */
[----:B------:R0:W-:Y:S01]  /*3920*/  MUFU.EX2 R109, R12 ;  /* 0x0000000c006d7308 */ /* 0x0001e20000000800 */
[----:B-1----:R-:W-:-:S07]  /*3930*/  HADD2.F32 R102, -RZ, R15.H0_H0 ;  /* 0x2000000fff667230 */ /* 0x002fce0000004100 */
[----:B------:R1:W2:Y:S01]  /*3940*/  MUFU.EX2 R136, R66 ;  /* 0x0000004200887308 */ /* 0x0002a20000000800 */
[----:B0-----:R-:W-:-:S07]  /*3950*/  FMUL.FTZ R12, R114, -1.4426950216293334961 ;  /* 0xbfb8aa3b720c7820 */ /* 0x001fce0000410000 */
[----:B------:R0:W4:Y:S01]  /*3960*/  MUFU.EX2 R138, R12 ;  /* 0x0000000c008a7308 */ /* 0x0001220000000800 */
[----:B-1----:R-:W-:-:S05]  /*3970*/  HADD2.F32 R66, -RZ, R14.H0_H0 ;  /* 0x2000000eff427230 */ /* 0x002fca0000004100 */
[----:B------:R-:W-:Y:S01]  /*3980*/  FMUL.FTZ R24, R66, -1.4426950216293334961 ;  /* 0xbfb8aa3b42187820 */ /* 0x000fe20000410000 */
[----:B0-----:R-:W-:-:S03]  /*3990*/  FADD.FTZ R12, -R122, 1 ;  /* 0x3f8000007a0c7421 */ /* 0x001fc60000010100 */
[----:B------:R-:W0:Y:S01]  /*39a0*/  MUFU.EX2 R140, R24 ;  /* 0x00000018008c7308 */ /* 0x000e220000000800 */
[----:B--2---:R-:W-:Y:S01]  /*39b0*/  FADD.FTZ R136, R136, 1 ;  /* 0x3f80000088887421 */ /* 0x004fe20000010000 */
[----:B------:R-:W-:Y:S01]  /*39c0*/  FFMA.FTZ R124, R101, R12, 1 ;  /* 0x3f800000657c7423 */ /* 0x000fe2000001000c */
[----:B------:R-:W-:Y:S02]  /*39d0*/  HADD2.F32 R12, -RZ, R7.H0_H0 ;  /* 0x20000007ff0c7230 */ /* 0x000fe40000004100 */
[----:B------:R-:W-:Y:S02]  /*39e0*/  HADD2.F32 R101, -RZ, R15.H1_H1 ;  /* 0x3000000fff657230 */ /* 0x000fe40000004100 */
[----:B------:R-:W-:Y:S01]  /*39f0*/  FMUL.FTZ R15, R102, -1.4426950216293334961 ;  /* 0xbfb8aa3b660f7820 */ /* 0x000fe20000410000 */
[----:B----4-:R-:W-:-:S03]  /*3a00*/  FADD.FTZ R138, R138, 1 ;  /* 0x3f8000008a8a7421 */ /* 0x010fc60000010000 */
[----:B------:R-:W1:Y:S01]  /*3a10*/  MUFU.EX2 R142, R15 ;  /* 0x0000000f008e7308 */ /* 0x000e620000000800 */
[----:B0-----:R-:W-:Y:S01]  /*3a20*/  FADD.FTZ R140, R140, 1 ;  /* 0x3f8000008c8c7421 */ /* 0x001fe20000010000 */
[----:B-1----:R-:W-:Y:S01]  /*3a30*/  FADD.FTZ R142, R142, 1 ;  /* 0x3f8000008e8e7421 */ /* 0x002fe20000010000 */
[----:B---3--:R0:W-:Y:S04]  /*3a40*/  STS.128 [R43], R16 ;  /* 0x000000102b007388 */ /* 0x0081e80000000c00 */
[----:B-----5:R1:W-:Y:S01]  /*3a50*/  STS.128 [R43+0x200], R20 ;  /* 0x000200142b007388 */ /* 0x0203e20000000c00 */
[----:B------:R-:W-:-:S03]  /*3a60*/  NOP ;  /* 0x0000000000007918 */ /* 0x000fc60000000000 */
[----:B------:R-:W2:Y:S01]  /*3a70*/  LDS.128 R24, [R42] ;  /* 0x000000002a187984 */ /* 0x000ea20000000c00 */
[----:B0-----:R-:W-:Y:S01]  /*3a80*/  FADD.FTZ R16, R103, 1 ;  /* 0x3f80000067107421 */ /* 0x001fe20000010000 */
[----:B------:R-:W-:Y:S01]  /*3a90*/  FFMA.FTZ R17, R80, R100, R99 ;  /* 0x0000006450117223 */ /* 0x000fe20000010063 */
[----:B------:R-:W-:Y:S01]  /*3aa0*/  FMUL.FTZ R99, R106, R135 ;  /* 0x000000876a637220 */ /* 0x000fe20000410000 */
[----:B------:R-:W-:Y:S01]  /*3ab0*/  HADD2.F32 R103, -RZ, R14.H1_H1 ;  /* 0x3000000eff677230 */ /* 0x000fe20000004100 */
[----:B------:R-:W0:Y:S01]  /*3ac0*/  MUFU.RCP R137, R16 ;  /* 0x0000001000897308 */ /* 0x000e220000001000 */
[----:B-1----:R-:W-:Y:S01]  /*3ad0*/  FFMA.FTZ R22, R76, R13, 1 ;  /* 0x3f8000004c167423 */ /* 0x002fe2000001000d */
[----:B------:R-:W-:Y:S01]  /*3ae0*/  FADD.FTZ R13, -R133, 1 ;  /* 0x3f800000850d7421 */ /* 0x000fe20000010100 */
[----:B------:R-:W-:Y:S01]  /*3af0*/  FMUL.FTZ R78, R119, R99 ;  /* 0x00000063774e7220 */ /* 0x000fe20000410000 */
[----:B------:R-:W-:Y:S01]  /*3b00*/  FMUL.FTZ R100, R107, R130 ;  /* 0x000000826b647220 */ /* 0x000fe20000410000 */
[----:B------:R-:W-:Y:S01]  /*3b10*/  FMUL.FTZ R14, R103, -1.4426950216293334961 ;  /* 0xbfb8aa3b670e7820 */ /* 0x000fe20000410000 */
[----:B------:R-:W-:Y:S01]  /*3b20*/  FFMA.FTZ R19, R104, R13, 1 ;  /* 0x3f80000068137423 */ /* 0x000fe2000001000d */
[----:B------:R-:W-:Y:S01]  /*3b30*/  FFMA.FTZ R17, R78, R12, R17 ;  /* 0x0000000c4e117223 */ /* 0x000fe20000010011 */
[----:B------:R-:W-:Y:S01]  /*3b40*/  FADD.FTZ R12, -R126, 1 ;  /* 0x3f8000007e0c7421 */ /* 0x000fe20000010100 */
[----:B------:R-:W-:Y:S01]  /*3b50*/  FADD.FTZ R13, -R135, 1 ;  /* 0x3f800000870d7421 */ /* 0x000fe20000010100 */
[----:B------:R-:W-:-:S02]  /*3b60*/  HADD2.F32 R18, -RZ, R7.H1_H1 ;  /* 0x30000007ff127230 */ /* 0x000fc40000004100 */
[----:B------:R-:W-:Y:S01]  /*3b70*/  FMUL.FTZ R76, R120, R100 ;  /* 0x00000064784c7220 */ /* 0x000fe20000410000 */
[----:B------:R1:W3:Y:S01]  /*3b80*/  MUFU.EX2 R141, R14 ;  /* 0x0000000e008d7308 */ /* 0x0002e20000000800 */
[----:B------:R-:W-:Y:S01]  /*3b90*/  FFMA.FTZ R23, R105, R12, 1 ;  /* 0x3f80000069177423 */ /* 0x000fe2000001000c */
[----:B------:R-:W-:Y:S01]  /*3ba0*/  FFMA.FTZ R128, R106, R13, 1 ;  /* 0x3f8000006a807423 */ /* 0x000fe2000001000d */
[----:B------:R-:W-:Y:S01]  /*3bb0*/  FADD.FTZ R12, -R130, 1 ;  /* 0x3f800000820c7421 */ /* 0x000fe20000010100 */
[----:B------:R-:W-:Y:S01]  /*3bc0*/  FFMA.FTZ R21, R76, R18, R17 ;  /* 0x000000124c157223 */ /* 0x000fe20000010011 */
[----:B0-----:R-:W-:Y:S01]  /*3bd0*/  FMUL.FTZ R104, R108, R137 ;  /* 0x000000896c687220 */ /* 0x001fe20000410000 */
[----:B------:R-:W-:Y:S01]  /*3be0*/  FADD.FTZ R13, -R137, 1 ;  /* 0x3f800000890d7421 */ /* 0x000fe20000010100 */
[----:B------:R-:W-:Y:S01]  /*3bf0*/  FFMA.FTZ R132, R107, R12, 1 ;  /* 0x3f8000006b847423 */ /* 0x000fe2000001000c */
[----:B------:R-:W-:Y:S01]  /*3c00*/  FADD.FTZ R17, R109, 1 ;  /* 0x3f8000006d117421 */ /* 0x000fe20000010000 */
[----:B-1----:R-:W-:-:S02]  /*3c10*/  HADD2.F32 R14, -RZ, R8.H0_H0 ;  /* 0x20000008ff0e7230 */ /* 0x002fc40000004100 */
[----:B------:R-:W-:Y:S01]  /*3c20*/  FMUL.FTZ R74, R121, R104 ;  /* 0x00000068794a7220 */ /* 0x000fe20000410000 */
[----:B------:R-:W-:Y:S01]  /*3c30*/  FFMA.FTZ R139, R108, R13, 1 ;  /* 0x3f8000006c8b7423 */ /* 0x000fe2000001000d */
[----:B------:R-:W-:Y:S01]  /*3c40*/  FMUL.FTZ R16, R101, -1.4426950216293334961 ;  /* 0xbfb8aa3b65107820 */ /* 0x000fe20000410000 */
[----:B------:R-:W-:Y:S01]  /*3c50*/  MUFU.RCP R134, R17 ;  /* 0x0000001100867308 */ /* 0x000fe20000001000 */
[----:B------:R-:W-:Y:S02]  /*3c60*/  FFMA.FTZ R145, R74, R14, R21 ;  /* 0x0000000e4a917223 */ /* 0x000fe40000010015 */
[----:B------:R-:W0:Y:S01]  /*3c70*/  LDS.128 R12, [R42+0x10] ;  /* 0x000010002a0c7984 */ /* 0x000e220000000c00 */
[----:B---3--:R-:W-:Y:S01]  /*3c80*/  FADD.FTZ R141, R141, 1 ;  /* 0x3f8000008d8d7421 */ /* 0x008fe20000010000 */
[----:B--2---:R-:W-:Y:S02]  /*3c90*/  HADD2.F32 R105, -RZ, R24.H1_H1 ;  /* 0x30000018ff697230 */ /* 0x004fe40000004100 */
[----:B------:R-:W-:Y:S01]  /*3ca0*/  HADD2.F32 R108, -RZ, R25.H0_H0 ;  /* 0x20000019ff6c7230 */ /* 0x000fe20000004100 */
[----:B------:R1:W2:Y:S01]  /*3cb0*/  MUFU.EX2 R143, R16 ;  /* 0x00000010008f7308 */ /* 0x0002a20000000800 */
[----:B------:R-:W-:-:S02]  /*3cc0*/  HADD2.F32 R109, -RZ, R26.H1_H1 ;  /* 0x3000001aff6d7230 */ /* 0x000fc40000004100 */
[----:B------:R-:W-:Y:S01]  /*3cd0*/  FMUL.FTZ R18, R112, R105 ;  /* 0x0000006970127220 */ /* 0x000fe20000410000 */
[----:B------:R-:W-:Y:S02]  /*3ce0*/  HADD2.F32 R106, -RZ, R24.H0_H0 ;  /* 0x20000018ff6a7230 */ /* 0x000fe40000004100 */
[----:B------:R-:W-:Y:S01]  /*3cf0*/  FMUL.FTZ R20, R115, R108 ;  /* 0x0000006c73147220 */ /* 0x000fe20000410000 */
[----:B------:R-:W-:Y:S02]  /*3d00*/  HADD2.F32 R110, -RZ, R25.H1_H1 ;  /* 0x30000019ff6e7230 */ /* 0x000fe40000004100 */
[----:B------:R-:W-:Y:S01]  /*3d10*/  FMUL.FTZ R21, R118, R109 ;  /* 0x0000006d76157220 */ /* 0x000fe20000410000 */
[--C-:B------:R-:W-:Y:S01]  /*3d20*/  HADD2.F32 R112, -RZ, R27.reuse.H0_H0 ;  /* 0x2000001bff707230 */ /* 0x100fe20000004100 */
[----:B------:R-:W3:Y:S01]  /*3d30*/  MUFU.RCP R115, R138 ;  /* 0x0000008a00737308 */ /* 0x000ee20000001000 */
[----:B-1----:R-:W-:Y:S01]  /*3d40*/  FMUL.FTZ R16, R111, R106 ;  /* 0x0000006a6f107220 */ /* 0x002fe20000410000 */
[----:B------:R-:W-:-:S02]  /*3d50*/  HADD2.F32 R111, -RZ, R27.H1_H1 ;  /* 0x3000001bff6f7230 */ /* 0x000fc40000004100 */
[----:B------:R-:W-:Y:S01]  /*3d60*/  FMUL.FTZ R131, R131, R20 ;  /* 0x0000001483837220 */ /* 0x000fe20000410000 */
[----:B------:R-:W-:Y:S01]  /*3d70*/  FMUL.FTZ R126, R126, R21 ;  /* 0x000000157e7e7220 */ /* 0x000fe20000410000 */
[----:B------:R-:W-:Y:S01]  /*3d80*/  FMUL.FTZ R17, R116, R110 ;  /* 0x0000006e74117220 */ /* 0x000fe20000410000 */
[----:B------:R-:W-:Y:S01]  /*3d90*/  FMUL.FTZ R20, R119, R112 ;  /* 0x0000007077147220 */ /* 0x000fe20000410000 */
[----:B------:R-:W-:Y:S01]  /*3da0*/  FMUL.FTZ R21, R131, R22 ;  /* 0x0000001683157220 */ /* 0x000fe20000410000 */
[----:B------:R-:W1:Y:S01]  /*3db0*/  MUFU.RCP R27, R136 ;  /* 0x00000088001b7308 */ /* 0x000e620000001000 */
[----:B------:R-:W-:Y:S01]  /*3dc0*/  FMUL.FTZ R18, R129, R18 ;  /* 0x0000001281127220 */ /* 0x000fe20000410000 */
[----:B------:R-:W-:Y:S01]  /*3dd0*/  FMUL.FTZ R22, R126, R23 ;  /* 0x000000177e167220 */ /* 0x000fe20000410000 */
[----:B------:R-:W-:Y:S02]  /*3de0*/  HADD2.F32 R107, -RZ, R26.H0_H0 ;  /* 0x2000001aff6b7230 */ /* 0x000fe40000004100 */
[----:B------:R-:W-:Y:S01]  /*3df0*/  FMUL.FTZ R17, R122, R17 ;  /* 0x000000117a117220 */ /* 0x000fe20000410000 */
[----:B------:R-:W-:Y:S01]  /*3e00*/  FMUL.FTZ R25, R120, R111 ;  /* 0x0000006f78197220 */ /* 0x000fe20000410000 */
[----:B------:R-:W-:Y:S01]  /*3e10*/  FMUL.FTZ R135, R135, R20 ;  /* 0x0000001487877220 */ /* 0x000fe20000410000 */
[----:B--2---:R-:W-:Y:S01]  /*3e20*/  FADD.FTZ R143, R143, 1 ;  /* 0x3f8000008f8f7421 */ /* 0x004fe20000010000 */
        /* <DEDUP_REMOVED lines=9> */
[----:B---3--:R-:W-:Y:S01]  /*3ec0*/  FADD.FTZ R17, -R115, 1 ;  /* 0x3f80000073117421 */ /* 0x008fe20000010100 */
[----:B0-----:R-:W-:Y:S01]  /*3ed0*/  HADD2.F32 R119, -RZ, R12.H1_H1 ;  /* 0x3000000cff777230 */ /* 0x001fe20000004100 */
[----:B------:R-:W0:Y:S01]  /*3ee0*/  MUFU.RCP R128, R141 ;  /* 0x0000008d00807308 */ /* 0x000e220000001000 */
[----:B------:R-:W-:-:S02]  /*3ef0*/  HADD2.F32 R126, -RZ, R14.H0_H0 ;  /* 0x2000000eff7e7230 */ /* 0x000fc40000004100 */
[----:B------:R-:W-:Y:S01]  /*3f00*/  FFMA.FTZ R17, R114, R17, 1 ;  /* 0x3f80000072117423 */ /* 0x000fe20000010011 */
[----:B------:R-:W-:Y:S02]  /*3f10*/  HADD2.F32 R129, -RZ, R14.H1_H1 ;  /* 0x3000000eff817230 */ /* 0x000fe40000004100 */
[----:B------:R-:W-:Y:S01]  /*3f20*/  FADD.FTZ R14, -R134, 1 ;  /* 0x3f800000860e7421 */ /* 0x000fe20000010100 */
[--C-:B------:R-:W-:Y:S02]  /*3f30*/  HADD2.F32 R120, -RZ, R13.reuse.H0_H0 ;  /* 0x2000000dff787230 */ /* 0x100fe40000004100 */
[----:B------:R-:W-:Y:S01]  /*3f40*/  FMUL.FTZ R19, R24, R19 ;  /* 0x0000001318137220 */ /* 0x000fe20000410000 */
[----:B------:R-:W-:Y:S02]  /*3f50*/  HADD2.F32 R122, -RZ, R13.H1_H1 ;  /* 0x3000000dff7a7230 */ /* 0x000fe40000004100 */
[----:B------:R-:W-:Y:S01]  /*3f60*/  FMUL.FTZ R13, R72, R119 ;  /* 0x00000077480d7220 */ /* 0x000fe20000410000 */
[C---:B------:R-:W-:Y:S01]  /*3f70*/  FFMA.FTZ R14, R113.reuse, R14, 1 ;  /* 0x3f800000710e7423 */ /* 0x040fe2000001000e */
[----:B------:R-:W-:Y:S01]  /*3f80*/  FMUL.FTZ R113, R113, R134 ;  /* 0x0000008671717220 */ /* 0x000fe20000410000 */
[----:B------:R-:W-:-:S02]  /*3f90*/  HADD2.F32 R130, -RZ, R15.H0_H0 ;  /* 0x2000000fff827230 */ /* 0x000fc40000004100 */
[----:B------:R-:W-:Y:S01]  /*3fa0*/  FMUL.FTZ R13, R134, R13 ;  /* 0x0000000d860d7220 */ /* 0x000fe20000410000 */
[----:B------:R-:W-:Y:S01]  /*3fb0*/  HADD2.F32 R133, -RZ, R15.H1_H1 ;  /* 0x3000000fff857230 */ /* 0x000fe20000004100 */
[----:B------:R-:W2:Y:S01]  /*3fc0*/  MUFU.RCP R134, R143 ;  /* 0x0000008f00867308 */ /* 0x000ea20000001000 */
[----:B------:R-:W-:Y:S01]  /*3fd0*/  FMUL.FTZ R16, R70, R120 ;  /* 0x0000007846107220 */ /* 0x000fe20000410000 */
[C---:B-1----:R-:W-:Y:S01]  /*3fe0*/  FADD.FTZ R15, -R27.reuse, 1 ;  /* 0x3f8000001b0f7421 */ /* 0x042fe20000010100 */
[----:B------:R-:W-:Y:S01]  /*3ff0*/  FMUL.FTZ R18, R68, R122 ;  /* 0x0000007a44127220 */ /* 0x000fe20000410000 */
[----:B------:R-:W-:Y:S02]  /*4000*/  HADD2.F32 R118, -RZ, R12.H0_H0 ;  /* 0x2000000cff767230 */ /* 0x000fe40000004100 */
[----:B------:R-:W-:Y:S01]  /*4010*/  FMUL.FTZ R16, R27, R16 ;  /* 0x000000101b107220 */ /* 0x000fe20000410000 */
[----:B------:R-:W-:Y:S01]  /*4020*/  FFMA.FTZ R15, R40, R15, 1 ;  /* 0x3f800000280f7423 */ /* 0x000fe2000001000f */
[----:B------:R-:W-:Y:S01]  /*4030*/  FMUL.FTZ R18, R115, R18 ;  /* 0x0000001273127220 */ /* 0x000fe20000410000 */
[----:B------:R-:W1:Y:S01]  /*4040*/  MUFU.RCP R125, R140 ;  /* 0x0000008c007d7308 */ /* 0x000e620000001000 */
[----:B------:R-:W-:Y:S01]  /*4050*/  FMUL.FTZ R12, R121, R118 ;  /* 0x00000076790c7220 */ /* 0x000fe20000410000 */
[----:B------:R-:W-:Y:S01]  /*4060*/  FMUL.FTZ R15, R16, R15 ;  /* 0x0000000f100f7220 */ /* 0x000fe20000410000 */
[----:B------:R-:W-:Y:S01]  /*4070*/  FMUL.FTZ R18, R18, R17 ;  /* 0x0000001112127220 */ /* 0x000fe20000410000 */
[----:B------:R-:W-:Y:S01]  /*4080*/  FMUL.FTZ R121, R40, R27 ;  /* 0x0000001b28797220 */ /* 0x000fe20000410000 */
[----:B------:R-:W3:Y:S01]  /*4090*/  LDC.64 R16, c[0x0][0x398] ;  /* 0x0000e600ff107b82 */ /* 0x000ee20000000a00 */
[----:B------:R-:W-:Y:S01]  /*40a0*/  FMUL.FTZ R13, R13, R14 ;  /* 0x0000000e0d0d7220 */ /* 0x000fe20000410000 */
[----:B0-----:R-:W-:Y:S01]  /*40b0*/  FADD.FTZ R14, -R128, 1 ;  /* 0x3f800000800e7421 */ /* 0x001fe20000010100 */
[----:B------:R-:W-:Y:S01]  /*40c0*/  FADD.FTZ R27, -R131, 1 ;  /* 0x3f800000831b7421 */ /* 0x000fe20000010100 */
[----:B--2---:R-:W-:Y:S01]  /*40d0*/  FADD.FTZ R26, -R134, 1 ;  /* 0x3f800000861a7421 */ /* 0x004fe20000010100 */
[----:B------:R-:W-:Y:S01]  /*40e0*/  FMUL.FTZ R123, R114, R115 ;  /* 0x00000073727b7220 */ /* 0x000fe20000410000 */
[----:B------:R-:W-:Y:S01]  /*40f0*/  FMUL.FTZ R132, R25, R132 ;  /* 0x0000008419847220 */ /* 0x000fe20000410000 */
[----:B------:R-:W-:Y:S01]  /*4100*/  FFMA.FTZ R24, R103, R14, 1 ;  /* 0x3f80000067187423 */ /* 0x000fe2000001000e */
[----:B------:R-:W-:Y:S01]  /*4110*/  FFMA.FTZ R115, R102, R27, 1 ;  /* 0x3f80000066737423 */ /* 0x000fe2000001001b */
[----:B------:R-:W-:Y:S01]  /*4120*/  FFMA.FTZ R40, R101, R26, 1 ;  /* 0x3f80000065287423 */ /* 0x000fe2000001001a */
[----:B------:R-:W-:Y:S01]  /*4130*/  FMUL.FTZ R14, R97, R126 ;  /* 0x0000007e610e7220 */ /* 0x000fe20000410000 */
[----:B------:R-:W-:Y:S01]  /*4140*/  FMUL.FTZ R27, R64, R129 ;  /* 0x00000081401b7220 */ /* 0x000fe20000410000 */
[C---:B-1----:R-:W-:Y:S01]  /*4150*/  FADD.FTZ R25, -R125.reuse, 1 ;  /* 0x3f8000007d197421 */ /* 0x042fe20000010100 */
        /* <DEDUP_REMOVED lines=13> */
[----:B------:R-:W-:Y:S01]  /*4230*/  LEA R40, R55, R2, 0x1 ;  /* 0x0000000237287211 */ /* 0x000fe200078e08ff */
[----:B------:R-:W-:-:S02]  /*4240*/  HADD2.F32 R2, -RZ, R8.H1_H1 ;  /* 0x30000008ff027230 */ /* 0x000fc40000004100 */
[----:B------:R-:W-:Y:S01]  /*4250*/  FMUL.FTZ R72, R72, R113 ;  /* 0x0000007148487220 */ /* 0x000fe20000410000 */
[----:B------:R-:W-:Y:S01]  /*4260*/  F2FP.F16.F32.PACK_AB R26, R27, R14 ;  /* 0x0000000e1b1a723e */ /* 0x000fe200000000ff */
[----:B---3--:R-:W-:Y:S01]  /*4270*/  IMAD.WIDE.U32 R116, R16, UR14, R28 ;  /* 0x0000000e10747c25 */ /* 0x008fe2000f8e001c */
[----:B------:R-:W-:-:S03]  /*4280*/  F2FP.F16.F32.PACK_AB R20, R127, R20 ;  /* 0x000000147f14723e */ /* 0x000fc600000000ff */
[----:B------:R-:W-:Y:S01]  /*4290*/  FFMA.FTZ R145, R72, R2, R145 ;  /* 0x0000000248917223 */ /* 0x000fe20000010091 */
[----:B------:R-:W-:Y:S01]  /*42a0*/  F2FP.F16.F32.PACK_AB R21, R124, R21 ;  /* 0x000000157c15723e */ /* 0x000fe200000000ff */
[----:B------:R-:W-:Y:S01]  /*42b0*/  IMAD R2, R16, UR15, RZ ;  /* 0x0000000f10027c24 */ /* 0x000fe2000f8e02ff */
[----:B------:R-:W-:Y:S01]  /*42c0*/  F2FP.F16.F32.PACK_AB R22, R22, R19 ;  /* 0x000000131616723e */ /* 0x000fe200000000ff */
[----:B------:R-:W-:Y:S01]  /*42d0*/  FMUL.FTZ R70, R70, R121 ;  /* 0x0000007946467220 */ /* 0x000fe20000410000 */
[----:B------:R-:W-:Y:S01]  /*42e0*/  F2FP.F16.F32.PACK_AB R23, R132, R23 ;  /* 0x000000178417723e */ /* 0x000fe200000000ff */
[----:B------:R-:W-:Y:S01]  /*42f0*/  IMAD R127, R17, UR14, R2 ;  /* 0x0000000e117f7c24 */ /* 0x000fe2000f8e0202 */
[----:B------:R-:W-:Y:S01]  /*4300*/  F2FP.F16.F32.PACK_AB R24, R13, R12 ;  /* 0x0000000c0d18723e */ /* 0x000fe200000000ff */
[----:B------:R-:W-:Y:S01]  /*4310*/  HADD2.F32 R2, -RZ, R9.H0_H0 ;  /* 0x20000009ff027230 */ /* 0x000fe20000004100 */
[----:B------:R-:W-:Y:S01]  /*4320*/  F2FP.F16.F32.PACK_AB R25, R18, R15 ;  /* 0x0000000f1219723e */ /* 0x000fe200000000ff */
[----:B------:R-:W-:Y:S01]  /*4330*/  BAR.SYNC.DEFER_BLOCKING 0x0 ;  /* 0x0000000000007b1d */ /* 0x000fe20000010000 */
[----:B------:R-:W-:Y:S01]  /*4340*/  LEA R40, R40, R47, 0x4 ;  /* 0x0000002f28287211 */ /* 0x000fe200078e20ff */
[----:B------:R-:W-:Y:S01]  /*4350*/  FMUL.FTZ R68, R68, R123 ;  /* 0x0000007b44447220 */ /* 0x000fe20000410000 */
[----:B------:R-:W-:Y:S01]  /*4360*/  F2FP.F16.F32.PACK_AB R27, R114, R115 ;  /* 0x00000073721b723e */ /* 0x000fe200000000ff */
[----:B------:R-:W-:Y:S01]  /*4370*/  FFMA.FTZ R145, R70, R2, R145 ;  /* 0x0000000246917223 */ /* 0x000fe20000010091 */
[----:B------:R-:W-:-:S03]  /*4380*/  IADD3 R117, R117, R127, RZ ;  /* 0x0000007f75757210 */ /* 0x000fc60007ffe0ff */
        /* <DEDUP_REMOVED lines=8> */
[----:B------:R-:W-:Y:S02]  /*4410*/  HADD2.F32 R127, -RZ, R11.H1_H1 ;  /* 0x3000000bff7f7230 */ /* 0x000fe40000004100 */
[----:B------:R-:W-:Y:S01]  /*4420*/  FMUL.FTZ R94, R94, R101 ;  /* 0x000000655e5e7220 */ /* 0x000fe20000410000 */
[----:B------:R1:W-:Y:S04]  /*4430*/  STS.128 [R40], R20 ;  /* 0x0000001428007388 */ /* 0x0003e80000000c00 */
[----:B------:R2:W-:Y:S01]  /*4440*/  STS.128 [R40+0x10], R24 ;  /* 0x0000101828007388 */ /* 0x0005e20000000c00 */
[----:B------:R-:W-:-:S03]  /*4450*/  NOP ;  /* 0x0000000000007918 */ /* 0x000fc60000000000 */
[----:B------:R-:W3:Y:S04]  /*4460*/  LDS.128 R12, [R43] ;  /* 0x000000002b0c7984 */ /* 0x000ee80000000c00 */
[----:B------:R-:W4:Y:S01]  /*4470*/  LDS.128 R16, [R43+0x200] ;  /* 0x000200002b107984 */ /* 0x000f220000000c00 */
[----:B-1----:R-:W-:Y:S02]  /*4480*/  HADD2.F32 R20, -RZ, R9.H1_H1 ;  /* 0x30000009ff147230 */ /* 0x002fe40000004100 */
[----:B------:R-:W-:Y:S02]  /*4490*/  HADD2.F32 R22, -RZ, R10.H0_H0 ;  /* 0x2000000aff167230 */ /* 0x000fe40000004100 */
[----:B--2---:R-:W-:Y:S02]  /*44a0*/  IMAD R24, R60, UR6, RZ ;  /* 0x000000063c187c24 */ /* 0x004fe4000f8e02ff */
[----:B------:R-:W-:Y:S01]  /*44b0*/  FFMA.FTZ R145, R68, R20, R145 ;  /* 0x0000001444917223 */ /* 0x000fe20000010091 */
[----:B------:R-:W-:-:S02]  /*44c0*/  IMAD.WIDE.U32 R20, R65, UR6, R116 ;  /* 0x0000000641147c25 */ /* 0x000fc4000f8e0074 */
[----:B------:R-:W1:Y:S02]  /*44d0*/  LDC R116, c[0x0][0x21c] ;  /* 0x00008700ff747b82 */ /* 0x000e640000000800 */
[----:B------:R-:W-:Y:S01]  /*44e0*/  FFMA.FTZ R145, R66, R22, R145 ;  /* 0x0000001642917223 */ /* 0x000fe20000010091 */
[----:B------:R-:W-:Y:S01]  /*44f0*/  IMAD R23, R65, UR7, R24 ;  /* 0x0000000741177c24 */ /* 0x000fe2000f8e0218 */
[----:B0-----:R-:W-:Y:S01]  /*4500*/  LEA R114, P0, R20, R114, 0x1 ;  /* 0x0000007214727211 */ /* 0x001fe200078008ff */
[----:B------:R-:W-:-:S03]  /*4510*/  ULDC.64 UR6, c[0x0][0x320] ;  /* 0x0000c80000067ab9 */ /* 0x000fc60000000a00 */
[----:B------:R-:W-:Y:S01]  /*4520*/  IADD3 R22, R21, R23, RZ ;  /* 0x0000001715167210 */ /* 0x000fe20007ffe0ff */
[----:B------:R-:W-:-:S03]  /*4530*/  HADD2.F32 R21, -RZ, R10.H1_H1 ;  /* 0x3000000aff157230 */ /* 0x000fc60000004100 */
[----:B------:R-:W-:Y:S01]  /*4540*/  LEA.HI.X R115, R20, R115, R22, 0x1, P0 ;  /* 0x0000007314737211 */ /* 0x000fe200000f0c16 */
[----:B------:R-:W-:Y:S02]  /*4550*/  HADD2.F32 R22, -RZ, R11.H0_H0 ;  /* 0x2000000bff167230 */ /* 0x000fe40000004100 */
[----:B------:R-:W-:Y:S01]  /*4560*/  FFMA.FTZ R145, R64, R21, R145 ;  /* 0x0000001540917223 */ /* 0x000fe20000010091 */
[----:B------:R-:W-:Y:S01]  /*4570*/  ISETP.NE.U32.AND P0, PT, RZ, UR6, PT ;  /* 0x00000006ff007c0c */ /* 0x000fe2000bf05070 */
[----:B------:R-:W-:-:S04]  /*4580*/  IMAD.WIDE R20, R44, 0x10, R114 ;  /* 0x000000102c147825 */ /* 0x000fc800078e0272 */
[----:B------:R-:W-:Y:S01]  /*4590*/  FFMA.FTZ R145, R62, R22, R145 ;  /* 0x000000163e917223 */ /* 0x000fe20000010091 */
[----:B------:R-:W-:Y:S01]  /*45a0*/  ISETP.NE.AND.EX P0, PT, RZ, UR7, PT, P0 ;  /* 0x00000007ff007c0c */ /* 0x000fe2000bf05300 */
[----:B---3--:R0:W-:Y:S04]  /*45b0*/  STG.E.128 desc[UR12][R20.64], R12 ;  /* 0x0000000c14007986 */ /* 0x0081e8000c101d0c */
[----:B----4-:R0:W-:Y:S08]  /*45c0*/  STG.E.128 desc[UR12][R20.64+0x200], R16 ;  /* 0x0002001014007986 */ /* 0x0101f0000c101d0c */
        /* <DEDUP_REMOVED lines=30> */
[----:B------:R-:W-:-:S04]  /*47b0*/  IMAD.WIDE.U32 R2, R96, UR14, R28 ;  /* 0x0000000e60027c25 */ /* 0x000fc8000f8e001c */
[----:B------:R-:W-:Y:S01]  /*47c0*/  STS.128 [R40+0x10], R16 ;  /* 0x0000101028007388 */ /* 0x000fe20000000c00 */
[----:B------:R-:W-:-:S03]  /*47d0*/  NOP ;  /* 0x0000000000007918 */ /* 0x000fc60000000000 */
[----:B------:R-:W0:Y:S01]  /*47e0*/  LDS.128 R20, [R43] ;  /* 0x000000002b147984 */ /* 0x000e220000000c00 */
[----:B------:R-:W-:Y:S02]  /*47f0*/  IMAD R39, R97, UR14, R38 ;  /* 0x0000000e61277c24 */ /* 0x000fe4000f8e0226 */
[----:B------:R-:W-:Y:S01]  /*4800*/  IMAD R38, R60, UR8, RZ ;  /* 0x000000083c267c24 */ /* 0x000fe2000f8e02ff */
[----:B------:R-:W3:Y:S02]  /*4810*/  LDS.128 R24, [R43+0x200] ;  /* 0x000200002b187984 */ /* 0x000ee40000000c00 */
[----:B------:R-:W-:Y:S01]  /*4820*/  IADD3 R3, R3, R39, RZ ;  /* 0x0000002703037210 */ /* 0x000fe20007ffe0ff */
[C---:B--2---:R-:W-:Y:S02]  /*4830*/  IMAD R13, R65.reuse, UR9, R38 ;  /* 0x00000009410d7c24 */ /* 0x044fe4000f8e0226 */
[----:B------:R-:W-:-:S05]  /*4840*/  IMAD.WIDE.U32 R2, R65, UR8, R2 ;  /* 0x0000000841027c25 */ /* 0x000fca000f8e0002 */
[----:B------:R-:W-:Y:S02]  /*4850*/  IADD3 R3, R3, R13, RZ ;  /* 0x0000000d03037210 */ /* 0x000fe40007ffe0ff */
[----:B------:R-:W-:-:S04]  /*4860*/  LEA R12, P0, R2, UR6, 0x1 ;  /* 0x00000006020c7c11 */ /* 0x000fc8000f8008ff */
[----:B------:R-:W-:-:S03]  /*4870*/  LEA.HI.X R13, R2, UR7, R3, 0x1, P0 ;  /* 0x00000007020d7c11 */ /* 0x000fc600080f0c03 */
[----:B------:R-:W-:-:S05]  /*4880*/  IMAD.WIDE R2, R44, 0x10, R12 ;  /* 0x000000102c027825 */ /* 0x000fca00078e020c */
[----:B0-----:R2:W-:Y:S04]  /*4890*/  STG.E.128 desc[UR12][R2.64], R20 ;  /* 0x0000001402007986 */ /* 0x0015e8000c101d0c */
[----:B---3--:R2:W-:Y:S02]  /*48a0*/  STG.E.128 desc[UR12][R2.64+0x200], R24 ;  /* 0x0002001802007986 */ /* 0x0085e4000c101d0c */
.L_x_6274:
[----:B-1----:R-:W-:Y:S01]  /*48b0*/  ISETP.GE.AND P0, PT, R116, 0x1, PT ;  /* 0x000000017400780c */ /* 0x002fe20003f06270 */
[----:B------:R-:W-:Y:S01]  /*48c0*/  BAR.SYNC.DEFER_BLOCKING 0x0 ;  /* 0x0000000000007b1d */ /* 0x000fe20000010000 */
[----:B------:R-:W-:Y:S01]  /*48d0*/  HFMA2.MMA R126, -RZ, RZ, 0, 0 ;  /* 0x00000000ff7e7435 */ /* 0x000fe200000001ff */
[----:B------:R-:W-:Y:S01]  /*48e0*/  FFMA.FTZ R127, R94, R127, R145 ;  /* 0x0000007f5e7f7223 */ /* 0x000fe20000010091 */
[----:B------:R-:W-:Y:S02]  /*48f0*/  CS2R R124, SRZ ;  /* 0x00000000007c7805 */ /* 0x000fe4000001ff00 */
[----:B------:R-:W-:Y:S02]  /*4900*/  CS2R R122, SRZ ;  /* 0x00000000007a7805 */ /* 0x000fe4000001ff00 */
[----:B------:R-:W-:Y:S02]  /*4910*/  CS2R R120, SRZ ;  /* 0x0000000000787805 */ /* 0x000fe4000001ff00 */
[----:B------:R-:W-:-:S02]  /*4920*/  CS2R R118, SRZ ;  /* 0x0000000000767805 */ /* 0x000fc4000001ff00 */
[----:B------:R-:W-:Y:S02]  /*4930*/  CS2R R116, SRZ ;  /* 0x0000000000747805 */ /* 0x000fe4000001ff00 */
[----:B------:R-:W-:Y:S02]  /*4940*/  CS2R R114, SRZ ;  /* 0x0000000000727805 */ /* 0x000fe4000001ff00 */
[----:B------:R-:W-:Y:S02]  /*4950*/  CS2R R112, SRZ ;  /* 0x0000000000707805 */ /* 0x000fe4000001ff00 */
[----:B------:R-:W-:Y:S01]  /*4960*/  MOV R111, RZ ;  /* 0x000000ff006f7202 */ /* 0x000fe20000000f00 */
        /* <DEDUP_REMOVED lines=17> */
[----:B------:R-:W1:Y:S01]  /*4a80*/  LDC R132, c[0x0][0x224] ;  /* 0x00008900ff847b82 */ /* 0x000e620000000800 */
[----:B------:R-:W-:Y:S01]  /*4a90*/  IADD3 R131, R41, -0x1, RZ ;  /* 0xffffffff29837810 */ /* 0x000fe20007ffe0ff */
[----:B------:R-:W-:Y:S01]  /*4aa0*/  UMOV UR5, URZ ;  /* 0x0000003f00057c82 */ /* 0x000fe20008000000 */
[----:B------:R-:W-:Y:S01]  /*4ab0*/  MOV R130, RZ ;  /* 0x000000ff00827202 */ /* 0x000fe20000000f00 */
[----:B------:R-:W-:Y:S01]  /*4ac0*/  UMOV UR6, URZ ;  /* 0x0000003f00067c82 */ /* 0x000fe20008000000 */
[C---:B--2---:R-:W-:Y:S01]  /*4ad0*/  LEA.HI R2, R131.reuse, R131, RZ, 0x1 ;  /* 0x0000008383027211 */ /* 0x044fe200078f08ff */
[----:B------:R-:W-:Y:S01]  /*4ae0*/  ULDC UR28, c[0x0][0x21c] ;  /* 0x00008700001c7ab9 */ /* 0x000fe20000000800 */
[----:B------:R-:W-:Y:S01]  /*4af0*/  MOV R126, RZ ;  /* 0x000000ff007e7202 */ /* 0x000fe20000000f00 */
[----:B0-----:R-:W0:Y:S01]  /*4b00*/  LDC.64 R20, c[0x0][0x2d0] ;  /* 0x0000b400ff147b82 */ /* 0x001e220000000a00 */
[----:B------:R-:W-:Y:S01]  /*4b10*/  LOP3.LUT R2, R2, 0xfffffe, RZ, 0xc0, !PT ;  /* 0x00fffffe02027812 */ /* 0x000fe200078ec0ff */
[----:B------:R-:W-:Y:S01]  /*4b20*/  ULDC UR9, c[0x0][0x218] ;  /* 0x0000860000097ab9 */ /* 0x000fe20000000800 */
[----:B------:R-:W-:Y:S01]  /*4b30*/  ULDC.64 UR26, c[0x0][0x3c8] ;  /* 0x0000f200001a7ab9 */ /* 0x000fe20000000a00 */
[----:B------:R-:W-:Y:S01]  /*4b40*/  ULDC.64 UR18, c[0x0][0x250] ;  /* 0x0000940000127ab9 */ /* 0x000fe20000000a00 */
[----:B------:R-:W-:Y:S01]  /*4b50*/  IADD3 R131, R131, -R2, RZ ;  /* 0x8000000283837210 */ /* 0x000fe20007ffe0ff */
[----:B------:R-:W-:Y:S01]  /*4b60*/  ULDC.64 UR16, c[0x0][0x238] ;  /* 0x00008e0000107ab9 */ /* 0x000fe20000000a00 */
[----:B------:R-:W-:Y:S01]  /*4b70*/  ULDC.64 UR10, c[0x0][0x230] ;  /* 0x00008c00000a7ab9 */ /* 0x000fe20000000a00 */
[----:B------:R-:W2:Y:S01]  /*4b80*/  LDC.64 R22, c[0x0][0x2e0] ;  /* 0x0000b800ff167b82 */ /* 0x000ea20000000a00 */
[----:B------:R-:W-:Y:S01]  /*4b90*/  ULDC.64 UR22, c[0x0][0x270] ;  /* 0x00009c0000167ab9 */ /* 0x000fe20000000a00 */
[----:B------:R-:W-:Y:S01]  /*4ba0*/  ULDC.64 UR20, c[0x0][0x268] ;  /* 0x00009a0000147ab9 */ /* 0x000fe20000000a00 */
[----:B------:R-:W-:-:S05]  /*4bb0*/  ULDC.64 UR24, c[0x0][0x350] ;  /* 0x0000d40000187ab9 */ /* 0x000fca0000000a00 */
[----:B------:R-:W3:Y:S08]  /*4bc0*/  LDC.64 R24, c[0x0][0x348] ;  /* 0x0000d200ff187b82 */ /* 0x000ef00000000a00 */
[----:B------:R-:W4:Y:S02]  /*4bd0*/  LDC.64 R26, c[0x0][0x360] ;  /* 0x0000d800ff1a7b82 */ /* 0x000f240000000a00 */
.L_x_6319:
[----:B0--3--:R-:W-:Y:S01]  /*4be0*/  IMAD R12, R60, UR10, RZ ;  /* 0x0000000a3c0c7c24 */ /* 0x009fe2000f8e02ff */
[----:B------:R-:W-:Y:S01]  /*4bf0*/  SHF.R.S32.HI R135, RZ, 0x1f, R130 ;  /* 0x0000001fff877819 */ /* 0x000fe20000011482 */
[----:B------:R-:W-:-:S04]  /*4c00*/  IMAD.WIDE.U32 R2, R65, UR10, RZ ;  /* 0x0000000a41027c25 */ /* 0x000fc8000f8e00ff */
[----:B------:R-:W-:Y:S02]  /*4c10*/  IMAD R13, R65, UR11, R12 ;  /* 0x0000000b410d7c24 */ /* 0x000fe4000f8e020c */
[C---:B------:R-:W-:Y:S02]  /*4c20*/  IMAD R15, R135.reuse, UR16, RZ ;  /* 0x00000010870f7c24 */ /* 0x040fe4000f8e02ff */
[----:B------:R-:W-:Y:S01]  /*4c30*/  IMAD R17, R135, UR18, RZ ;  /* 0x0000001287117c24 */ /* 0x000fe2000f8e02ff */
[----:B------:R-:W-:Y:S01]  /*4c40*/  IADD3 R3, R3, R13, RZ ;  /* 0x0000000d03037210 */ /* 0x000fe20007ffe0ff */
[C---:B------:R-:W-:Y:S02]  /*4c50*/  IMAD R15, R130.reuse, UR17, R15 ;  /* 0x00000011820f7c24 */ /* 0x040fe4000f8e020f */
[----:B------:R-:W-:-:S04]  /*4c60*/  IMAD.WIDE.U32 R12, R130, UR18, RZ ;  /* 0x00000012820c7c25 */ /* 0x000fc8000f8e00ff */
[----:B------:R-:W-:Y:S01]  /*4c70*/  IMAD.WIDE.U32 R2, R130, UR16, R2 ;  /* 0x0000001082027c25 */ /* 0x000fe2000f8e0002 */
[----:B------:R-:W-:-:S03]  /*4c80*/  LEA R14, P1, R12, R48, 0x1 ;  /* 0x000000300c0e7211 */ /* 0x000fc600078208ff */
[----:B------:R-:W-:Y:S01]  /*4c90*/  IMAD R17, R130, UR19, R17 ;  /* 0x0000001382117c24 */ /* 0x000fe2000f8e0211 */
[----:B------:R-:W-:Y:S02]  /*4ca0*/  IADD3 R3, R3, R15, RZ ;  /* 0x0000000f03037210 */ /* 0x000fe40007ffe0ff */
[C---:B0-----:R-:W-:Y:S02]  /*4cb0*/  LEA R128, P0, R2.reuse, R20, 0x2 ;  /* 0x0000001402807211 */ /* 0x041fe400078010ff */
[----:B------:R-:W-:Y:S02]  /*4cc0*/  IADD3 R13, R13, R17, RZ ;  /* 0x000000110d0d7210 */ /* 0x000fe40007ffe0ff */
[----:B------:R-:W-:Y:S02]  /*4cd0*/  LEA.HI.X R129, R2, R21, R3, 0x2, P0 ;  /* 0x0000001502817211 */ /* 0x000fe400000f1403 */
[----:B------:R-:W-:-:S03]  /*4ce0*/  LEA.HI.X R15, R12, R46, R13, 0x1, P1 ;  /* 0x0000002e0c0f7211 */ /* 0x000fc600008f0c0d */
[----:B------:R-:W3:Y:S01]  /*4cf0*/  LDG.E R128, desc[UR12][R128.64] ;  /* 0x0000000c80807981 */ /* 0x000ee2000c1e1900 */
[----:B------:R-:W-:-:S05]  /*4d00*/  IMAD.WIDE R2, R44, 0x10, R14 ;  /* 0x000000102c027825 */ /* 0x000fca00078e020e */
[----:B------:R-:W4:Y:S04]  /*4d10*/  LDG.E.128 R12, desc[UR12][R2.64] ;  /* 0x0000000c020c7981 */ /* 0x000f28000c1e1d00 */
[----:B------:R0:W4:Y:S01]  /*4d20*/  LDG.E.128 R16, desc[UR12][R2.64+0x200] ;  /* 0x0002000c02107981 */ /* 0x000122000c1e1d00 */
[----:B------:R-:W-:Y:S02]  /*4d30*/  IMAD R134, R60, UR20, RZ ;  /* 0x000000143c867c24 */ /* 0x000fe4000f8e02ff */
[----:B--2---:R-:W-:-:S04]  /*4d40*/  IMAD.WIDE.U32 R38, R65, UR20, RZ ;  /* 0x0000001441267c25 */ /* 0x004fc8000f8e00ff */
[----:B------:R-:W-:Y:S01]  /*4d50*/  IMAD R133, R65, UR21, R134 ;  /* 0x0000001541857c24 */ /* 0x000fe2000f8e0286 */
[----:B------:R-:W-:-:S04]  /*4d60*/  LOP3.LUT P0, RZ, R56, 0x1f, RZ, 0xc0, !PT ;  /* 0x0000001f38ff7812 */ /* 0x000fc8000780c0ff */
[----:B------:R-:W-:Y:S01]  /*4d70*/  IADD3 R39, R39, R133, RZ ;  /* 0x0000008527277210 */ /* 0x000fe20007ffe0ff */
[----:B------:R-:W-:Y:S01]  /*4d80*/  IMAD R133, R135, UR22, RZ ;  /* 0x0000001687857c24 */ /* 0x000fe2000f8e02ff */
[----:B------:R-:W-:-:S03]  /*4d90*/  ISETP.LT.OR P2, PT, R41, 0x2, P0 ;  /* 0x000000022900780c */ /* 0x000fc60000741670 */
[C---:B------:R-:W-:Y:S02]  /*4da0*/  IMAD R133, R130.reuse, UR23, R133 ;  /* 0x0000001782857c24 */ /* 0x040fe4000f8e0285 */
[----:B------:R-:W-:-:S05]  /*4db0*/  IMAD.WIDE.U32 R38, R130, UR22, R38 ;  /* 0x0000001682267c25 */ /* 0x000fca000f8e0026 */
[----:B0-----:R-:W-:Y:S02]  /*4dc0*/  IADD3 R2, R39, R133, RZ ;  /* 0x0000008527027210 */ /* 0x001fe40007ffe0ff */
[----:B--2---:R-:W-:Y:S01]  /*4dd0*/  LEA R136, P1, R38, R22, 0x2 ;  /* 0x0000001626887211 */ /* 0x004fe200078210ff */
[----:B------:R-:W0:Y:S01]  /*4de0*/  @!P2 LDC R134, c[0x0][0x21c] ;  /* 0x00008700ff86ab82 */ /* 0x000e220000000800 */
[----:B------:R-:W-:Y:S02]  /*4df0*/  IADD3 R129, R56, 0x200, RZ ;  /* 0x0000020038817810 */ /* 0x000fe40007ffe0ff */
[----:B------:R-:W-:Y:S02]  /*4e00*/  LEA.HI.X R137, R38, R23, R2, 0x2, P1 ;  /* 0x0000001726897211 */ /* 0x000fe400008f1402 */
[----:B------:R-:W-:Y:S02]  /*4e10*/  ISETP.NE.AND P1, PT, R56, RZ, PT ;  /* 0x000000ff3800720c */ /* 0x000fe40003f25270 */
[----:B------:R-:W-:-:S04]  /*4e20*/  LEA R2, R131, R130, 0x8 ;  /* 0x0000008283027211 */ /* 0x000fc800078e40ff */
[----:B------:R-:W-:-:S04]  /*4e30*/  SEL R2, R2, R129, !P1 ;  /* 0x0000008102027207 */ /* 0x000fc80004800000 */
[----:B------:R-:W-:Y:S02]  /*4e40*/  LEA R139, R2, R47, 0x2 ;  /* 0x0000002f028b7211 */ /* 0x000fe400078e10ff */
[----:B------:R-:W-:Y:S01]  /*4e50*/  @!P2 IADD3 R3, R41, -0x2, RZ ;  /* 0xfffffffe2903a810 */ /* 0x000fe20007ffe0ff */
[--C-:B------:R-:W-:Y:S02]  /*4e60*/  HADD2.F32 R176, -RZ, R4.reuse.H0_H0 ;  /* 0x20000004ffb07230 */ /* 0x100fe40000004100 */
[----:B------:R-:W-:Y:S02]  /*4e70*/  HADD2.F32 R151, -RZ, R4.H1_H1 ;  /* 0x30000004ff977230 */ /* 0x000fe40000004100 */
[----:B0-----:R-:W-:Y:S01]  /*4e80*/  @!P2 IMAD R39, R3, R134, R130 ;  /* 0x000000860327a224 */ /* 0x001fe200078e0282 */
[----:B------:R-:W-:Y:S01]  /*4e90*/  HFMA2.MMA R3, -RZ, RZ, 0, 0 ;  /* 0x00000000ff037435 */ /* 0x000fe200000001ff */
[----:B------:R-:W-:Y:S01]  /*4ea0*/  MOV R2, 0x3f800000 ;  /* 0x3f80000000027802 */ /* 0x000fe20000000f00 */
[----:B------:R-:W-:-:S02]  /*4eb0*/  HADD2.F32 R174, -RZ, R5.H0_H0 ;  /* 0x20000005ffae7230 */ /* 0x000fc40000004100 */
[----:B------:R-:W-:-:S04]  /*4ec0*/  @!P2 IMAD.WIDE R38, R39, 0x8, R34 ;  /* 0x000000082726a825 */ /* 0x000fc800078e0222 */
[----:B------:R-:W-:Y:S01]  /*4ed0*/  FMUL.FTZ R232, R176, R93 ;  /* 0x0000005db0e87220 */ /* 0x000fe20000410000 */
[----:B------:R-:W-:Y:S01]  /*4ee0*/  FMUL.FTZ R207, R151, R92 ;  /* 0x0000005c97cf7220 */ /* 0x000fe20000410000 */
        /* <DEDUP_REMOVED lines=26> */
[----:B------:R-:W-:Y:S01]  /*5090*/  BSSY B0, `(.L_x_6276) ;  /* 0x0000079000007945 */ /* 0x000fe20003800000 */
[----:B------:R-:W-:Y:S01]  /*50a0*/  LEA R211, R56, R47, 0x3 ;  /* 0x0000002f38d37211 */ /* 0x000fe200078e18ff */
[----:B---3--:R-:W-:-:S04]  /*50b0*/  FMUL.FTZ R178, R128, 1.4426950216293334961 ;  /* 0x3fb8aa3b80b27820 */ /* 0x008fc80000410000 */
[----:B------:R-:W-:Y:S01]  /*50c0*/  FMUL.FTZ R240, R178, R93 ;  /* 0x0000005db2f07220 */ /* 0x000fe20000410000 */
[----:B----4-:R-:W-:Y:S04]  /*50d0*/  STS.128 [R43], R12 ;  /* 0x0000000c2b007388 */ /* 0x010fe80000000c00 */
[----:B------:R-:W-:Y:S01]  /*50e0*/  STS.128 [R43+0x200], R16 ;  /* 0x000200102b007388 */ /* 0x000fe20000000c00 */
[----:B------:R-:W-:-:S03]  /*50f0*/  NOP ;  /* 0x0000000000007918 */ /* 0x000fc60000000000 */
[----:B------:R-:W0:Y:S01]  /*5100*/  LDS.128 R12, [R42] ;  /* 0x000000002a0c7984 */ /* 0x000e220000000c00 */
[----:B------:R-:W2:Y:S03]  /*5110*/  MUFU.EX2 R240, R240 ;  /* 0x000000f000f07308 */ /* 0x000ea60000000800 */
[----:B------:R-:W3:Y:S04]  /*5120*/  LDS.128 R16, [R42+0x10] ;  /* 0x000010002a107984 */ /* 0x000ee80000000c00 */
[----:B------:R4:W5:Y:S01]  /*5130*/  LDG.E R215, desc[UR12][R136.64] ;  /* 0x0000000c88d77981 */ /* 0x000962000c1e1900 */
[----:B------:R-:W-:-:S03]  /*5140*/  FMUL.FTZ R157, R178, R92 ;  /* 0x0000005cb29d7220 */ /* 0x000fc60000410000 */
[----:B--2---:R2:W-:Y:S01]  /*5150*/  STS [R139+0x1d10], R240 ;  /* 0x001d10f08b007388 */ /* 0x0045e20000000800 */
[----:B------:R-:W-:Y:S01]  /*5160*/  BAR.SYNC.DEFER_BLOCKING 0x0 ;  /* 0x0000000000007b1d */ /* 0x000fe20000010000 */
[C---:B------:R-:W-:Y:S01]  /*5170*/  FMUL.FTZ R155, R178.reuse, R91 ;  /* 0x0000005bb29b7220 */ /* 0x040fe20000410000 */
[----:B------:R-:W-:-:S04]  /*5180*/  FMUL.FTZ R161, R178, R90 ;  /* 0x0000005ab2a17220 */ /* 0x000fc80000410000 */
[----:B-1----:R-:W1:Y:S01]  /*5190*/  MUFU.EX2 R157, R157 ;  /* 0x0000009d009d7308 */ /* 0x002e620000000800 */
[C---:B------:R-:W-:Y:S01]  /*51a0*/  FMUL.FTZ R163, R178.reuse, R89 ;  /* 0x00000059b2a37220 */ /* 0x040fe20000410000 */
[----:B------:R-:W-:-:S06]  /*51b0*/  FMUL.FTZ R169, R178, R87 ;  /* 0x00000057b2a97220 */ /* 0x000fcc0000410000 */
[----:B------:R-:W2:Y:S01]  /*51c0*/  MUFU.EX2 R155, R155 ;  /* 0x0000009b009b7308 */ /* 0x000ea20000000800 */
[--C-:B0-----:R-:W-:Y:S02]  /*51d0*/  HADD2.F32 R133, -RZ, R12.reuse.H0_H0 ;  /* 0x2000000cff857230 */ /* 0x101fe40000004100 */
[----:B----4-:R-:W-:-:S05]  /*51e0*/  HADD2.F32 R136, -RZ, R12.H1_H1 ;  /* 0x3000000cff887230 */ /* 0x010fca0000004100 */
[----:B------:R-:W0:Y:S01]  /*51f0*/  MUFU.EX2 R161, R161 ;  /* 0x000000a100a17308 */ /* 0x000e220000000800 */
[----:B------:R-:W-:Y:S01]  /*5200*/  HADD2.F32 R134, -RZ, R13.H0_H0 ;  /* 0x2000000dff867230 */ /* 0x000fe20000004100 */
[----:B------:R4:W5:Y:S01]  /*5210*/  @!P2 LDG.E.64 R2, desc[UR12][R38.64] ;  /* 0x0000000c2602a981 */ /* 0x000962000c1e1b00 */
[----:B------:R-:W-:Y:S01]  /*5220*/  FMUL.FTZ R252, R136, R207 ;  /* 0x000000cf88fc7220 */ /* 0x000fe20000410000 */
[----:B------:R-:W-:-:S04]  /*5230*/  FMUL.FTZ R167, R178, R85 ;  /* 0x00000055b2a77220 */ /* 0x000fc80000410000 */
[----:B------:R-:W3:Y:S01]  /*5240*/  MUFU.EX2 R163, R163 ;  /* 0x000000a300a37308 */ /* 0x000ee20000000800 */
[----:B------:R-:W-:Y:S02]  /*5250*/  HADD2.F32 R138, -RZ, R13.H1_H1 ;  /* 0x3000000dff8a7230 */ /* 0x000fe40000004100 */
[----:B----4-:R-:W-:Y:S01]  /*5260*/  FMUL.FTZ R39, R133, R232 ;  /* 0x000000e885277220 */ /* 0x010fe20000410000 */
[--C-:B------:R-:W-:Y:S02]  /*5270*/  HADD2.F32 R137, -RZ, R14.reuse.H0_H0 ;  /* 0x2000000eff897230 */ /* 0x100fe40000004100 */
[----:B------:R-:W-:Y:S01]  /*5280*/  FMUL.FTZ R217, R134, R195 ;  /* 0x000000c386d97220 */ /* 0x000fe20000410000 */
[----:B------:R-:W-:Y:S01]  /*5290*/  HADD2.F32 R140, -RZ, R14.H1_H1 ;  /* 0x3000000eff8c7230 */ /* 0x000fe20000004100 */
[----:B------:R-:W4:Y:S01]  /*52a0*/  MUFU.EX2 R169, R169 ;  /* 0x000000a900a97308 */ /* 0x000f220000000800 */
[-C--:B-1----:R-:W-:Y:S01]  /*52b0*/  FMUL.FTZ R14, R240, R157.reuse ;  /* 0x0000009df00e7220 */ /* 0x082fe20000410000 */
[----:B------:R-:W-:Y:S01]  /*52c0*/  FFMA.FTZ R12, R39, R157, R252 ;  /* 0x0000009d270c7223 */ /* 0x000fe200000100fc */
[----:B------:R-:W-:Y:S01]  /*52d0*/  ISETP.NE.AND P2, PT, R56, 0x3f, PT ;  /* 0x0000003f3800780c */ /* 0x000fe20003f45270 */
[----:B------:R-:W-:Y:S01]  /*52e0*/  FMUL.FTZ R177, R178, R83 ;  /* 0x00000053b2b17220 */ /* 0x000fe20000410000 */
[----:B------:R-:W-:Y:S01]  /*52f0*/  FMUL.FTZ R38, R138, R193 ;  /* 0x000000c18a267220 */ /* 0x000fe20000410000 */
[C---:B--2---:R-:W-:Y:S01]  /*5300*/  FMUL.FTZ R14, R155.reuse, R14 ;  /* 0x0000000e9b0e7220 */ /* 0x044fe20000410000 */
[----:B------:R-:W-:Y:S01]  /*5310*/  FFMA.FTZ R12, R155, R12, R217 ;  /* 0x0000000c9b0c7223 */ /* 0x000fe200000100d9 */
[----:B------:R-:W1:Y:S01]  /*5320*/  MUFU.EX2 R167, R167 ;  /* 0x000000a700a77308 */ /* 0x000e620000000800 */
[C---:B------:R-:W-:Y:S01]  /*5330*/  FMUL.FTZ R175, R178.reuse, R81 ;  /* 0x00000051b2af7220 */ /* 0x040fe20000410000 */
[----:B------:R-:W-:Y:S01]  /*5340*/  FMUL.FTZ R238, R137, R210 ;  /* 0x000000d289ee7220 */ /* 0x000fe20000410000 */
[C---:B0-----:R-:W-:Y:S01]  /*5350*/  FMUL.FTZ R14, R161.reuse, R14 ;  /* 0x0000000ea10e7220 */ /* 0x041fe20000410000 */
[----:B------:R-:W-:Y:S01]  /*5360*/  FFMA.FTZ R12, R161, R12, R38 ;  /* 0x0000000ca10c7223 */ /* 0x000fe20000010026 */
[----:B------:R-:W-:-:S03]  /*5370*/  FMUL.FTZ R171, R178, R79 ;  /* 0x0000004fb2ab7220 */ /* 0x000fc60000410000 */
[----:B------:R-:W0:Y:S01]  /*5380*/  MUFU.EX2 R177, R177 ;  /* 0x000000b100b17308 */ /* 0x000e220000000800 */
[--C-:B------:R-:W-:Y:S02]  /*5390*/  HADD2.F32 R139, -RZ, R15.reuse.H0_H0 ;  /* 0x2000000fff8b7230 */ /* 0x100fe40000004100 */
[----:B------:R-:W-:Y:S01]  /*53a0*/  FMUL.FTZ R230, R140, R191 ;  /* 0x000000bf8ce67220 */ /* 0x000fe20000410000 */
[C---:B---3--:R-:W-:Y:S01]  /*53b0*/  FMUL.FTZ R14, R163.reuse, R14 ;  /* 0x0000000ea30e7220 */ /* 0x048fe20000410000 */
[----:B------:R-:W-:Y:S01]  /*53c0*/  FFMA.FTZ R12, R163, R12, R238 ;  /* 0x0000000ca30c7223 */ /* 0x000fe200000100ee */
[----:B------:R-:W-:Y:S02]  /*53d0*/  FMUL.FTZ R179, R178, R77 ;  /* 0x0000004db2b37220 */ /* 0x000fe40000410000 */
[----:B------:R-:W2:Y:S01]  /*53e0*/  MUFU.EX2 R175, R175 ;  /* 0x000000af00af7308 */ /* 0x000ea20000000800 */
[----:B------:R-:W-:Y:S01]  /*53f0*/  @P2 LEA R236, R56, R47, 0x2 ;  /* 0x0000002f38ec2211 */ /* 0x000fe200078e10ff */
[----:B------:R-:W-:-:S02]  /*5400*/  HADD2.F32 R142, -RZ, R15.H1_H1 ;  /* 0x3000000fff8e7230 */ /* 0x000fc40000004100 */
[----:B------:R-:W-:Y:S01]  /*5410*/  FMUL.FTZ R250, R139, R208 ;  /* 0x000000d08bfa7220 */ /* 0x000fe20000410000 */
[C---:B----4-:R-:W-:Y:S01]  /*5420*/  FMUL.FTZ R14, R169.reuse, R14 ;  /* 0x0000000ea90e7220 */ /* 0x050fe20000410000 */
[----:B------:R-:W-:Y:S01]  /*5430*/  FFMA.FTZ R12, R169, R12, R230 ;  /* 0x0000000ca90c7223 */ /* 0x000fe200000100e6 */
[----:B------:R-:W-:Y:S01]  /*5440*/  FMUL.FTZ R181, R178, R75 ;  /* 0x0000004bb2b57220 */ /* 0x000fe20000410000 */
[----:B------:R-:W3:Y:S01]  /*5450*/  MUFU.EX2 R171, R171 ;  /* 0x000000ab00ab7308 */ /* 0x000ee20000000800 */
[--C-:B------:R-:W-:Y:S02]  /*5460*/  HADD2.F32 R141, -RZ, R16.reuse.H0_H0 ;  /* 0x20000010ff8d7230 */ /* 0x100fe40000004100 */
[----:B------:R-:W-:Y:S01]  /*5470*/  FMUL.FTZ R226, R142, R183 ;  /* 0x000000b78ee27220 */ /* 0x000fe20000410000 */
[C---:B-1----:R-:W-:Y:S01]  /*5480*/  FMUL.FTZ R14, R167.reuse, R14 ;  /* 0x0000000ea70e7220 */ /* 0x042fe20000410000 */
[----:B------:R-:W-:Y:S01]  /*5490*/  FFMA.FTZ R12, R167, R12, R250 ;  /* 0x0000000ca70c7223 */ /* 0x000fe200000100fa */
[----:B------:R-:W1:Y:S01]  /*54a0*/  @P2 LDS R236, [R236+0x2514] ;  /* 0x00251400ecec2984 */ /* 0x000e620000000800 */
[----:B------:R-:W-:Y:S01]  /*54b0*/  FMUL.FTZ R189, R178, R73 ;  /* 0x00000049b2bd7220 */ /* 0x000fe20000410000 */
[----:B------:R-:W4:Y:S01]  /*54c0*/  MUFU.EX2 R179, R179 ;  /* 0x000000b300b37308 */ /* 0x000f220000000800 */
[----:B------:R-:W-:-:S02]  /*54d0*/  HADD2.F32 R144, -RZ, R16.H1_H1 ;  /* 0x30000010ff907230 */ /* 0x000fc40000004100 */
[----:B------:R-:W-:Y:S01]  /*54e0*/  FMUL.FTZ R248, R141, R198 ;  /* 0x000000c68df87220 */ /* 0x000fe20000410000 */
[C---:B0-----:R-:W-:Y:S01]  /*54f0*/  FMUL.FTZ R14, R177.reuse, R14 ;  /* 0x0000000eb10e7220 */ /* 0x041fe20000410000 */
[----:B------:R-:W-:Y:S01]  /*5500*/  FFMA.FTZ R12, R177, R12, R226 ;  /* 0x0000000cb10c7223 */ /* 0x000fe200000100e2 */
[----:B------:R-:W-:Y:S02]  /*5510*/  FMUL.FTZ R187, R178, R71 ;  /* 0x00000047b2bb7220 */ /* 0x000fe40000410000 */
[----:B------:R-:W0:Y:S01]  /*5520*/  MUFU.EX2 R181, R181 ;  /* 0x000000b500b57308 */ /* 0x000e220000000800 */
[----:B------:R-:W-:Y:S02]  /*5530*/  HADD2.F32 R143, -RZ, R17.H0_H0 ;  /* 0x20000011ff8f7230 */ /* 0x000fe40000004100 */
[----:B------:R-:W-:Y:S01]  /*5540*/  FMUL.FTZ R246, R144, R173 ;  /* 0x000000ad90f67220 */ /* 0x000fe20000410000 */
[C---:B--2---:R-:W-:Y:S01]  /*5550*/  FMUL.FTZ R14, R175.reuse, R14 ;  /* 0x0000000eaf0e7220 */ /* 0x044fe20000410000 */
[----:B------:R-:W-:Y:S01]  /*5560*/  FFMA.FTZ R12, R175, R12, R248 ;  /* 0x0000000caf0c7223 */ /* 0x000fe200000100f8 */
[----:B------:R-:W-:-:S02]  /*5570*/  FMUL.FTZ R185, R178, R69 ;  /* 0x00000045b2b97220 */ /* 0x000fc40000410000 */
[----:B------:R-:W2:Y:S01]  /*5580*/  MUFU.EX2 R189, R189 ;  /* 0x000000bd00bd7308 */ /* 0x000ea20000000800 */
        /* <DEDUP_REMOVED lines=13> */
[C---:B0-----:R-:W-:Y:S01]  /*5660*/  FMUL.FTZ R14, R181.reuse, R14 ;  /* 0x0000000eb50e7220 */ /* 0x041fe20000410000 */
[----:B------:R-:W-:-:S03]  /*5670*/  FFMA.FTZ R12, R181, R12, R244 ;  /* 0x0000000cb50c7223 */ /* 0x000fc600000100f4 */
[----:B------:R-:W0:Y:S01]  /*5680*/  MUFU.EX2 R197, R197 ;  /* 0x000000c500c57308 */ /* 0x000e220000000800 */
[--C-:B------:R-:W-:Y:S02]  /*5690*/  HADD2.F32 R147, -RZ, R19.reuse.H0_H0 ;  /* 0x20000013ff937230 */ /* 0x100fe40000004100 */
[----:B------:R-:W-:Y:S01]  /*56a0*/  FMUL.FTZ R242, R148, R159 ;  /* 0x0000009f94f27220 */ /* 0x000fe20000410000 */
[C---:B--2---:R-:W-:Y:S01]  /*56b0*/  FMUL.FTZ R14, R189.reuse, R14 ;  /* 0x0000000ebd0e7220 */ /* 0x044fe20000410000 */
        /* <DEDUP_REMOVED lines=9> */
[C---:B0-----:R-:W-:Y:S01]  /*5750*/  FMUL.FTZ R12, R197.reuse, R14 ;  /* 0x0000000ec50c7220 */ /* 0x041fe20000410000 */
[----:B------:R-:W-:Y:S01]  /*5760*/  FFMA.FTZ R13, R197, R13, R220 ;  /* 0x0000000dc50d7223 */ /* 0x000fe200000100dc */
[----:B-1----:R-:W-:Y:S06]  /*5770*/  @P2 BRA `(.L_x_6277) ;  /* 0x0000000000282947 */ /* 0x002fec0003800000 */
        /* <DEDUP_REMOVED lines=10> */
.L_x_6277:
[----:B------:R-:W-:Y:S05]  /*5820*/  BSYNC B0 ;  /* 0x0000000000007941 */ /* 0x000fea0003800000 */
.L_x_6276:
        /* <DEDUP_REMOVED lines=48> */
.L_x_6338:
[----:B------:R-:W-:Y:S01]  /*5b30*/  ISETP.GE.AND P3, PT, R55, 0x10, PT ;  /* 0x000000103700780c */ /* 0x000fe20003f66270 */
[----:B------:R-:W-:-:S12]  /*5b40*/  UMOV UR7, 0xffffffff ;  /* 0xffffffff00077882 */ /* 0x000fd80000000000 */
[C---:B0-2---:R-:W-:Y:S01]  /*5b50*/  @P3 FFMA.FTZ R15, R14.reuse, R16, R15 ;  /* 0x000000100e0f3223 */ /* 0x045fe2000001000f */
[----:B---3--:R-:W-:Y:S01]  /*5b60*/  @P3 FMUL.FTZ R14, R14, R17 ;  /* 0x000000110e0e3220 */ /* 0x008fe20000410000 */
[----:B------:R-:W-:Y:S06]  /*5b70*/  BRA.DIV UR7, `(.L_x_6280) ;  /* 0x0000003e07507947 */ /* 0x000fec000b800000 */
.L_x_6341:
[----:B------:R-:W-:-:S03]  /*5b80*/  UMOV UR7, 0xffffffff ;  /* 0xffffffff00077882 */ /* 0x000fc60000000000 */
[----:B------:R-:W-:Y:S05]  /*5b90*/  BRA.DIV UR7, `(.L_x_6281) ;  /* 0x0000003e07707947 */ /* 0x000fea000b800000 */
.L_x_6344:
[----:B------:R-:W-:-:S03]  /*5ba0*/  UMOV UR7, 0xffffffff ;  /* 0xffffffff00077882 */ /* 0x000fc60000000000 */
[----:B------:R-:W-:Y:S05]  /*5bb0*/  BRA.DIV UR7, `(.L_x_6282) ;  /* 0x0000003e07907947 */ /* 0x000fea000b800000 */
[----:B------:R-:W0:Y:S04]  /*5bc0*/  SHFL.UP PT, R14, R14, 0x1, RZ ;  /* 0x042000000e0e7989 */ /* 0x000e2800000e00ff */
[----:B------:R-:W2:Y:S04]  /*5bd0*/  SHFL.UP PT, R15, R15, 0x1, RZ ;  /* 0x042000000f0f7989 */ /* 0x000ea800000e00ff */
[----:B------:R3:W4:Y:S04]  /*5be0*/  SHFL.IDX PT, R16, R2, RZ, 0x1f ;  /* 0x00001fff02107589 */ /* 0x00072800000e0000 */
[----:B------:R3:W0:Y:S02]  /*5bf0*/  SHFL.IDX PT, R17, R3, RZ, 0x1f ;  /* 0x00001fff03117589 */ /* 0x00062400000e0000 */
.L_x_6350:
[C---:B0-2---:R-:W-:Y:S01]  /*5c00*/  @P1 FFMA.FTZ R17, R14.reuse, R17, R15 ;  /* 0x000000110e111223 */ /* 0x045fe2000001000f */
[----:B----4-:R-:W-:-:S03]  /*5c10*/  @P1 FMUL.FTZ R16, R14, R16 ;  /* 0x000000100e101220 */ /* 0x010fc60000410000 */
[C---:B------:R-:W-:Y:S01]  /*5c20*/  FFMA.FTZ R19, R12.reuse, R17, R13 ;  /* 0x000000110c137223 */ /* 0x040fe2000001000d */
[----:B------:R-:W-:-:S05]  /*5c30*/  FMUL.FTZ R18, R12, R16 ;  /* 0x000000100c127220 */ /* 0x000fca0000410000 */
[----:B------:R2:W-:Y:S02]  /*5c40*/  STS.128 [R199+0x1900], R16 ;  /* 0x00190010c7007388 */ /* 0x0005e40000000c00 */
.L_x_6278:
        /* <DEDUP_REMOVED lines=41> */
[----:B------:R-:W-:Y:S01]  /*5ee0*/  FFMA.FTZ R209, R169, R238, R230 ;  /* 0x000000eea9d17223 */ /* 0x000fe200000100e6 */
[----:B------:R-:W-:Y:S01]  /*5ef0*/  FMUL.FTZ R2, R157, R2 ;  /* 0x000000029d027220 */ /* 0x000fe20000410000 */
[----:B------:R1:W3:Y:S02]  /*5f00*/  @!P0 LDS.64 R38, [R12+0x2610] ;  /* 0x002610000c268984 */ /* 0x0002e40000000a00 */
        /* <DEDUP_REMOVED lines=8> */
[----:B--2---:R-:W-:-:S04]  /*5f90*/  FFMA.FTZ R199, R187, R228, R242 ;  /* 0x000000e4bbc77223 */ /* 0x004fc800000100f2 */
        /* <DEDUP_REMOVED lines=43> */
.L_x_6367:
        /* <DEDUP_REMOVED lines=9> */
.L_x_6283:
[----:B------:R-:W-:Y:S01]  /*62e0*/  ISETP.NE.AND P2, PT, R56, RZ, PT ;  /* 0x000000ff3800720c */ /* 0x000fe20003f45270 */
[----:B------:R-:W-:Y:S05]  /*62f0*/  WARPSYNC.ALL ;  /* 0x0000000000007948 */ /* 0x000fea0003800000 */
[----:B-1----:R-:W-:Y:S01]  /*6300*/  P2R R2, PR, RZ, 0x4 ;  /* 0x00000004ff027803 */ /* 0x002fe20000000000 */
[----:B------:R-:W-:Y:S01]  /*6310*/  BAR.SYNC.DEFER_BLOCKING 0x0 ;  /* 0x0000000000007b1d */ /* 0x000fe20000010000 */
[----:B0-----:R-:W-:Y:S01]  /*6320*/  FFMA.FTZ R13, R0, R240, RZ ;  /* 0x000000f0000d7223 */ /* 0x001fe200000100ff */
[----:B------:R-:W-:Y:S01]  /*6330*/  HFMA2.MMA R3, -RZ, RZ, 0, 0 ;  /* 0x00000000ff037435 */ /* 0x000fe200000001ff */
[----:B------:R-:W-:-:S02]  /*6340*/  IMAD R14, R24, UR15, RZ ;  /* 0x0000000f180e7c24 */ /* 0x000fc4000f8e02ff */
        /* <DEDUP_REMOVED lines=15> */
[----:B------:R-:W-:Y:S01]  /*6440*/  BSSY B0, `(.L_x_6285) ;  /* 0x000007b000007945 */ /* 0x000fe20003800000 */
[----:B------:R-:W-:Y:S01]  /*6450*/  FFMA.FTZ R182, R145, -R182, R228 ;  /* 0x800000b691b67223 */ /* 0x000fe200000100e4 */
[----:B------:R-:W-:Y:S01]  /*6460*/  FFMA.FTZ R209, R80, R209, R15 ;  /* 0x000000d150d17223 */ /* 0x000fe2000001000f */
[----:B------:R-:W0:Y:S03]  /*6470*/  LDS R2, [R211+0x1b14] ;  /* 0x001b1400d3027984 */ /* 0x000e260000000800 */
[----:B------:R-:W-:-:S04]  /*6480*/  FFMA.FTZ R209, R78, R230, R209 ;  /* 0x000000e64ed17223 */ /* 0x000fc800000100d1 */
[----:B------:R-:W-:-:S04]  /*6490*/  FFMA.FTZ R209, R76, R205, R209 ;  /* 0x000000cd4cd17223 */ /* 0x000fc800000100d1 */
[----:B------:R-:W-:-:S04]  /*64a0*/  FFMA.FTZ R209, R74, R226, R209 ;  /* 0x000000e24ad17223 */ /* 0x000fc800000100d1 */
[----:B------:R-:W-:-:S04]  /*64b0*/  FFMA.FTZ R209, R72, R203, R209 ;  /* 0x000000cb48d17223 */ /* 0x000fc800000100d1 */
[----:B------:R-:W-:Y:S01]  /*64c0*/  FFMA.FTZ R209, R70, R224, R209 ;  /* 0x000000e046d17223 */ /* 0x000fe200000100d1 */
[----:B0-----:R-:W-:Y:S01]  /*64d0*/  FFMA.FTZ R236, R2, R236, R215 ;  /* 0x000000ec02ec7223 */ /* 0x001fe200000100d7 */
[----:B------:R-:W-:-:S03]  /*64e0*/  MOV R2, R56 ;  /* 0x0000003800027202 */ /* 0x000fc60000000f00 */
[----:B------:R-:W-:Y:S01]  /*64f0*/  FFMA.FTZ R234, R197, R236, R234 ;  /* 0x000000ecc5ea7223 */ /* 0x000fe200000100ea */
[----:B------:R-:W-:Y:S01]  /*6500*/  FMUL.FTZ R19, R236, R67 ;  /* 0x00000043ec137220 */ /* 0x000fe20000410000 */
[----:B------:R-:W-:-:S04]  /*6510*/  IMAD.WIDE.U32 R12, R24, UR14, R2 ;  /* 0x0000000e180c7c25 */ /* 0x000fc8000f8e0002 */
[----:B------:R-:W-:Y:S01]  /*6520*/  FFMA.FTZ R2, R133, -R232, R240 ;  /* 0x800000e885027223 */ /* 0x000fe200000100f0 */
[----:B------:R-:W-:Y:S01]  /*6530*/  FFMA.FTZ R185, R185, R234, R214 ;  /* 0x000000eab9b97223 */ /* 0x000fe200000100d6 */
[----:B------:R-:W-:-:S03]  /*6540*/  IMAD R3, R25, UR14, R14 ;  /* 0x0000000e19037c24 */ /* 0x000fc6000f8e020e */
[----:B------:R-:W-:Y:S01]  /*6550*/  FFMA.FTZ R216, R187, R185, R216 ;  /* 0x000000b9bbd87223 */ /* 0x000fe200000100d8 */
[----:B------:R-:W-:Y:S01]  /*6560*/  IMAD R14, R59, UR24, RZ ;  /* 0x000000183b0e7c24 */ /* 0x000fe2000f8e02ff */
[----:B------:R-:W-:Y:S02]  /*6570*/  IADD3 R13, R13, R3, RZ ;  /* 0x000000030d0d7210 */ /* 0x000fe40007ffe0ff */
[----:B------:R-:W-:Y:S01]  /*6580*/  FFMA.FTZ R189, R189, R216, R218 ;  /* 0x000000d8bdbd7223 */ /* 0x000fe200000100da */
[----:B------:R-:W-:-:S03]  /*6590*/  IMAD R3, R61, UR25, R14 ;  /* 0x000000193d037c24 */ /* 0x000fc6000f8e020e */
[----:B------:R-:W-:Y:S01]  /*65a0*/  FFMA.FTZ R212, R181, R189, R212 ;  /* 0x000000bdb5d47223 */ /* 0x000fe200000100d4 */
[----:B------:R-:W-:Y:S01]  /*65b0*/  IMAD.WIDE.U32 R14, R61, UR24, R12 ;  /* 0x000000183d0e7c25 */ /* 0x000fe2000f8e000c */
[----:B------:R-:W-:-:S03]  /*65c0*/  SHF.L.U32 R13, R56, 0x4, RZ ;  /* 0x00000004380d7819 */ /* 0x000fc600000006ff */
[----:B------:R-:W-:Y:S01]  /*65d0*/  FMUL.FTZ R181, R216, R73 ;  /* 0x00000049d8b57220 */ /* 0x000fe20000410000 */
[----:B------:R-:W-:Y:S01]  /*65e0*/  FFMA.FTZ R179, R179, R212, R206 ;  /* 0x000000d4b3b37223 */ /* 0x000fe200000100ce */
[----:B------:R-:W-:Y:S01]  /*65f0*/  FMUL.FTZ R211, R189, R75 ;  /* 0x0000004bbdd37220 */ /* 0x000fe20000410000 */
[----:B------:R-:W-:Y:S02]  /*6600*/  IADD3 R3, R15, R3, RZ ;  /* 0x000000030f037210 */ /* 0x000fe40007ffe0ff */
[----:B------:R-:W-:Y:S01]  /*6610*/  FFMA.FTZ R204, R171, R179, R204 ;  /* 0x000000b3abcc7223 */ /* 0x000fe200000100cc */
[----:B------:R-:W-:Y:S01]  /*6620*/  LEA R16, P0, R14, UR26, 0x2 ;  /* 0x0000001a0e107c11 */ /* 0x000fe2000f8010ff */
[----:B------:R-:W-:Y:S01]  /*6630*/  FFMA.FTZ R171, R68, R201, R209 ;  /* 0x000000c944ab7223 */ /* 0x000fe200000100d1 */
[----:B------:R-:W-:Y:S01]  /*6640*/  IADD3 R15, -R132, UR4, RZ ;  /* 0x00000004840f7c10 */ /* 0x000fe2000fffe1ff */
[----:B------:R-:W-:Y:S01]  /*6650*/  FFMA.FTZ R175, R175, R204, R202 ;  /* 0x000000ccafaf7223 */ /* 0x000fe200000100ca */
[----:B------:R-:W-:Y:S01]  /*6660*/  LEA.HI.X R17, R14, UR27, R3, 0x2, P0 ;  /* 0x0000001b0e117c11 */ /* 0x000fe200080f1403 */
[----:B------:R-:W-:Y:S01]  /*6670*/  FMUL.FTZ R209, R212, R77 ;  /* 0x0000004dd4d17220 */ /* 0x000fe20000410000 */
[----:B------:R-:W-:Y:S01]  /*6680*/  IADD3 R12, P1, R28, R14, RZ ;  /* 0x0000000e1c0c7210 */ /* 0x000fe20007f3e0ff */
[----:B------:R-:W-:Y:S01]  /*6690*/  FFMA.FTZ R200, R177, R175, R200 ;  /* 0x000000afb1c87223 */ /* 0x000fe200000100c8 */
[----:B------:R-:W-:-:S02]  /*66a0*/  IMAD R15, R15, -0x400, RZ ;  /* 0xfffffc000f0f7824 */ /* 0x000fc400078e02ff */
[----:B------:R-:W-:Y:S01]  /*66b0*/  FMUL.FTZ R177, R185, R71 ;  /* 0x00000047b9b17220 */ /* 0x000fe20000410000 */
[----:B------:R-:W-:Y:S01]  /*66c0*/  FMUL.FTZ R187, R160, R209 ;  /* 0x000000d1a0bb7220 */ /* 0x000fe20000410000 */
[----:B------:R-:W-:Y:S01]  /*66d0*/  FFMA.FTZ R167, R167, R200, R184 ;  /* 0x000000c8a7a77223 */ /* 0x000fe200000100b8 */
[----:B------:R-:W-:Y:S01]  /*66e0*/  IMAD.WIDE R14, R15, 0x4, R16 ;  /* 0x000000040f0e7825 */ /* 0x000fe200078e0210 */
[----:B------:R-:W-:-:S03]  /*66f0*/  LEA.HI.SX32 R16, R13, R13, 0x1b ;  /* 0x0000000d0d107211 */ /* 0x000fc600078fdaff */
[----:B------:R-:W-:Y:S01]  /*6700*/  FMUL.FTZ R184, R150, R19 ;  /* 0x0000001396b87220 */ /* 0x000fe20000410000 */
[----:B------:R-:W-:Y:S01]  /*6710*/  FFMA.FTZ R186, R169, R167, R186 ;  /* 0x000000a7a9ba7223 */ /* 0x000fe200000100ba */
[----:B------:R-:W-:Y:S01]  /*6720*/  @!P2 LEA R17, R130, R47, 0x3 ;  /* 0x0000002f8211a211 */ /* 0x000fe200078e18ff */
[----:B------:R-:W-:Y:S01]  /*6730*/  FMUL.FTZ R169, R234, R69 ;  /* 0x00000045eaa97220 */ /* 0x000fe20000410000 */
[----:B------:R-:W-:Y:S01]  /*6740*/  LEA R213, R16, R47, 0x2 ;  /* 0x0000002f10d57211 */ /* 0x000fe200078e10ff */
[----:B------:R-:W-:Y:S01]  /*6750*/  FFMA.FTZ R163, R163, R186, R188 ;  /* 0x000000baa3a37223 */ /* 0x000fe200000100bc */
[----:B------:R-:W-:Y:S01]  /*6760*/  FMUL.FTZ R16, R154, R177 ;  /* 0x000000b19a107220 */ /* 0x000fe20000410000 */
[----:B------:R0:W-:Y:S01]  /*6770*/  @!P2 STS.64 [R17+0x2610], R38 ;  /* 0x002610261100a388 */ /* 0x0001e20000000a00 */
[----:B------:R-:W-:Y:S01]  /*6780*/  FMUL.FTZ R18, R152, R169 ;  /* 0x000000a998127220 */ /* 0x000fe20000410000 */
[----:B------:R-:W-:Y:S01]  /*6790*/  FFMA.FTZ R161, R161, R163, R190 ;  /* 0x000000a3a1a17223 */ /* 0x000fe200000100be */
[----:B------:R-:W-:Y:S01]  /*67a0*/  FMUL.FTZ R205, R179, R79 ;  /* 0x0000004fb3cd7220 */ /* 0x000fe20000410000 */
[----:B------:R1:W-:Y:S01]  /*67b0*/  STS [R213+0x884], R16 ;  /* 0x00088410d5007388 */ /* 0x0003e20000000800 */
[----:B------:R-:W-:Y:S01]  /*67c0*/  FMUL.FTZ R197, R200, R85 ;  /* 0x00000055c8c57220 */ /* 0x000fe20000410000 */
[----:B------:R-:W-:Y:S01]  /*67d0*/  FFMA.FTZ R155, R155, R161, R192 ;  /* 0x000000a19b9b7223 */ /* 0x000fe200000100c0 */
[----:B------:R-:W-:Y:S01]  /*67e0*/  IADD3 R192, R132, -UR4, RZ ;  /* 0x8000000484c07c10 */ /* 0x000fe2000fffe0ff */
[----:B------:R2:W-:Y:S01]  /*67f0*/  STS [R213+0x888], R18 ;  /* 0x00088812d5007388 */ /* 0x0005e20000000800 */
[----:B------:R-:W-:Y:S01]  /*6800*/  FMUL.FTZ R201, R175, R83 ;  /* 0x00000053afc97220 */ /* 0x000fe20000410000 */
[----:B------:R-:W-:Y:S01]  /*6810*/  FFMA.FTZ R194, R157, R155, R194 ;  /* 0x0000009b9dc27223 */ /* 0x000fe200000100c2 */
[----:B------:R-:W-:Y:S01]  /*6820*/  FMUL.FTZ R157, R186, R89 ;  /* 0x00000059ba9d7220 */ /* 0x000fe20000410000 */
[----:B0-----:R-:W-:Y:S01]  /*6830*/  FMUL.FTZ R17, R156, R181 ;  /* 0x000000b59c117220 */ /* 0x001fe20000410000 */
[----:B------:R-:W-:Y:S01]  /*6840*/  FMUL.FTZ R38, R155, R92 ;  /* 0x0000005c9b267220 */ /* 0x000fe20000410000 */
[----:B------:R-:W-:Y:S01]  /*6850*/  FMUL.FTZ R13, R194, R93 ;  /* 0x0000005dc20d7220 */ /* 0x000fe20000410000 */
[----:B------:R-:W-:Y:S01]  /*6860*/  FMUL.FTZ R39, R158, R211 ;  /* 0x000000d39e277220 */ /* 0x000fe20000410000 */
[----:B------:R0:W-:Y:S01]  /*6870*/  STS [R213+0x878], R187 ;  /* 0x000878bbd5007388 */ /* 0x0001e20000000800 */
[----:B------:R-:W-:Y:S01]  /*6880*/  FMUL.FTZ R203, R204, R81 ;  /* 0x00000051cccb7220 */ /* 0x000fe20000410000 */
[----:B-1----:R-:W-:Y:S01]  /*6890*/  FFMA.FTZ R16, R2, R13, RZ ;  /* 0x0000000d02107223 */ /* 0x002fe200000100ff */
[----:B--2---:R-:W-:Y:S01]  /*68a0*/  FMUL.FTZ R18, R163, R90 ;  /* 0x0000005aa3127220 */ /* 0x004fe20000410000 */
[----:B------:R1:W-:Y:S01]  /*68b0*/  STS [R213+0x880], R17 ;  /* 0x00088011d5007388 */ /* 0x0003e20000000800 */
[----:B------:R-:W-:Y:S01]  /*68c0*/  FMUL.FTZ R188, R166, R201 ;  /* 0x000000c9a6bc7220 */ /* 0x000fe20000410000 */
[-C--:B------:R-:W-:Y:S01]  /*68d0*/  FFMA.FTZ R16, R207, R38.reuse, R16 ;  /* 0x00000026cf107223 */ /* 0x080fe20000010010 */
[----:B------:R-:W-:Y:S01]  /*68e0*/  FMUL.FTZ R190, R164, R203 ;  /* 0x000000cba4be7220 */ /* 0x000fe20000410000 */
[----:B------:R2:W-:Y:S01]  /*68f0*/  STS [R213+0x87c], R39 ;  /* 0x00087c27d5007388 */ /* 0x0005e20000000800 */
[----:B------:R-:W-:Y:S01]  /*6900*/  FMUL.FTZ R38, R151, R38 ;  /* 0x0000002697267220 */ /* 0x000fe20000410000 */
[----:B0-----:R-:W-:Y:S01]  /*6910*/  FMUL.FTZ R187, R167, R87 ;  /* 0x00000057a7bb7220 */ /* 0x001fe20000410000 */
[----:B------:R-:W-:Y:S01]  /*6920*/  FFMA.FTZ R171, R66, R228, R171 ;  /* 0x000000e442ab7223 */ /* 0x000fe200000100ab */
[----:B------:R0:W-:Y:S01]  /*6930*/  STS [R213+0x88c], R184 ;  /* 0x00088cb8d5007388 */ /* 0x0001e20000000800 */
[----:B-1----:R-:W-:-:S03]  /*6940*/  FMUL.FTZ R17, R161, R91 ;  /* 0x0000005ba1117220 */ /* 0x002fc60000410000 */
[----:B------:R-:W-:Y:S01]  /*6950*/  STS [R213+0x870], R190 ;  /* 0x000870bed5007388 */ /* 0x000fe20000000800 */
[-C--:B------:R-:W-:Y:S01]  /*6960*/  FFMA.FTZ R16, R195, R17.reuse, R16 ;  /* 0x00000011c3107223 */ /* 0x080fe20000010010 */
[----:B------:R-:W-:Y:S02]  /*6970*/  FMUL.FTZ R17, R174, R17 ;  /* 0x00000011ae117220 */ /* 0x000fe40000410000 */
[----:B------:R-:W-:Y:S01]  /*6980*/  STS [R213+0x86c], R188 ;  /* 0x00086cbcd5007388 */ /* 0x000fe20000000800 */
[----:B--2---:R-:W-:Y:S01]  /*6990*/  FFMA.FTZ R39, R193, R18, R16 ;  /* 0x00000012c1277223 */ /* 0x004fe20000010010 */
[----:B0-----:R-:W-:Y:S02]  /*69a0*/  FMUL.FTZ R184, R162, R205 ;  /* 0x000000cda2b87220 */ /* 0x001fe40000410000 */
[----:B------:R-:W-:Y:S01]  /*69b0*/  STS [R213+0x858], R17 ;  /* 0x00085811d5007388 */ /* 0x000fe20000000800 */
[-C--:B------:R-:W-:Y:S01]  /*69c0*/  FFMA.FTZ R16, R210, R157.reuse, R39 ;  /* 0x0000009dd2107223 */ /* 0x080fe20000010027 */
[----:B------:R-:W-:-:S02]  /*69d0*/  FMUL.FTZ R157, R172, R157 ;  /* 0x0000009dac9d7220 */ /* 0x000fc40000410000 */
[----:B------:R0:W-:Y:S01]  /*69e0*/  STS [R213+0x874], R184 ;  /* 0x000874b8d5007388 */ /* 0x0001e20000000800 */
[-C--:B------:R-:W-:Y:S01]  /*69f0*/  FFMA.FTZ R39, R191, R187.reuse, R16 ;  /* 0x000000bbbf277223 */ /* 0x080fe20000010010 */
[----:B------:R-:W-:Y:S02]  /*6a00*/  FMUL.FTZ R187, R170, R187 ;  /* 0x000000bbaabb7220 */ /* 0x000fe40000410000 */
[----:B------:R-:W-:Y:S01]  /*6a10*/  STS [R213+0x860], R157 ;  /* 0x0008609dd5007388 */ /* 0x000fe20000000800 */
[-C--:B------:R-:W-:Y:S01]  /*6a20*/  FFMA.FTZ R16, R208, R197.reuse, R39 ;  /* 0x000000c5d0107223 */ /* 0x080fe20000010027 */
[----:B------:R-:W-:Y:S02]  /*6a30*/  FMUL.FTZ R39, R149, R18 ;  /* 0x0000001295277220 */ /* 0x000fe40000410000 */
[----:B------:R-:W-:Y:S01]  /*6a40*/  STS [R213+0x864], R187 ;  /* 0x000864bbd5007388 */ /* 0x000fe20000000800 */
[----:B0-----:R-:W-:Y:S01]  /*6a50*/  FMUL.FTZ R184, R168, R197 ;  /* 0x000000c5a8b87220 */ /* 0x001fe20000410000 */
[----:B------:R-:W-:Y:S01]  /*6a60*/  LEA R197, R192, 0xfffffc00, 0xa ;  /* 0xfffffc00c0c57811 */ /* 0x000fe200078e50ff */
[----:B------:R-:W-:Y:S01]  /*6a70*/  FFMA.FTZ R201, R183, R201, R16 ;  /* 0x000000c9b7c97223 */ /* 0x000fe20000010010 */
[----:B------:R-:W-:Y:S01]  /*6a80*/  FMUL.FTZ R16, R176, R13 ;  /* 0x0000000db0107220 */ /* 0x000fe20000410000 */
[----:B------:R-:W-:Y:S01]  /*6a90*/  STS [R213+0x85c], R39 ;  /* 0x00085c27d5007388 */ /* 0x000fe20000000800 */
[----:B------:R-:W-:-:S02]  /*6aa0*/  IADD3 R18, -R197, UR9, -R56 ;  /* 0x00000009c5127c10 */ /* 0x000fc4000fffe938 */
[----:B------:R-:W-:Y:S01]  /*6ab0*/  IADD3.X R13, R29, R3, RZ, P1, !PT ;  /* 0x000000031d0d7210 */ /* 0x000fe20000ffe4ff */
[----:B------:R0:W-:Y:S01]  /*6ac0*/  STS [R213+0x868], R184 ;  /* 0x000868b8d5007388 */ /* 0x0001e20000000800 */
[----:B------:R-:W-:-:S03]  /*6ad0*/  ISETP.GE.AND P0, PT, R18, 0x1, PT ;  /* 0x000000011200780c */ /* 0x000fc60003f06270 */
[----:B------:R1:W-:Y:S04]  /*6ae0*/  STS [R213+0x854], R38 ;  /* 0x00085426d5007388 */ /* 0x0003e80000000800 */
[----:B------:R1:W-:Y:S01]  /*6af0*/  STS [R213+0x850], R16 ;  /* 0x00085010d5007388 */ /* 0x0003e20000000800 */
[----:B0-----:R-:W-:-:S04]  /*6b00*/  FFMA.FTZ R184, R198, R203, R201 ;  /* 0x000000cbc6b87223 */ /* 0x001fc800000100c9 */
[----:B------:R-:W-:-:S04]  /*6b10*/  FFMA.FTZ R205, R173, R205, R184 ;  /* 0x000000cdadcd7223 */ /* 0x000fc800000100b8 */
[----:B------:R-:W-:Y:S01]  /*6b20*/  FFMA.FTZ R184, R196, R209, R205 ;  /* 0x000000d1c4b87223 */ /* 0x000fe200000100cd */
[----:B------:R-:W-:Y:S06]  /*6b30*/  BAR.SYNC.DEFER_BLOCKING 0x0 ;  /* 0x0000000000007b1d */ /* 0x000fec0000010000 */
[----:B-1----:R-:W-:Y:S05]  /*6b40*/  @!P0 BRA `(.L_x_6286) ;  /* 0x0000000000288947 */ /* 0x002fea0003800000 */
[----:B------:R-:W-:Y:S01]  /*6b50*/  LEA.HI.SX32 R16, R56, R56, 0x1b ;  /* 0x0000003838107211 */ /* 0x000fe200078fdaff */
        /* <DEDUP_REMOVED lines=9> */
.L_x_6286:
[----:B------:R-:W-:Y:S05]  /*6bf0*/  BSYNC B0 ;  /* 0x0000000000007941 */ /* 0x000fea0003800000 */
.L_x_6285:
[----:B------:R-:W-:Y:S01]  /*6c00*/  USHF.L.U64.HI UR8, UR5, 0x2, UR6 ;  /* 0x0000000205087899 */ /* 0x000fe20008010206 */
[----:B0-----:R-:W-:Y:S01]  /*6c10*/  IADD3 R3, R56, 0x40, RZ ;  /* 0x0000004038037810 */ /* 0x001fe20007ffe0ff */
[----:B------:R-:W-:Y:S01]  /*6c20*/  USHF.L.U32 UR7, UR5, 0x2, URZ ;  /* 0x0000000205077899 */ /* 0x000fe2000800063f */
[----:B------:R-:W-:Y:S01]  /*6c30*/  FFMA.FTZ R211, R165, R211, R184 ;  /* 0x000000d3a5d37223 */ /* 0x000fe200000100b8 */
[----:B------:R-:W-:Y:S01]  /*6c40*/  ISETP.GE.AND P0, PT, R18, 0x41, PT ;  /* 0x000000411200780c */ /* 0x000fe20003f06270 */
[----:B------:R-:W-:Y:S01]  /*6c50*/  FFMA.FTZ R16, R148, -R159, R199 ;  /* 0x8000009f94107223 */ /* 0x000fe200000100c7 */
[----:B------:R-:W-:Y:S02]  /*6c60*/  IMAD R38, R26, UR8, RZ ;  /* 0x000000081a267c24 */ /* 0x000fe4000f8e02ff */
[----:B------:R-:W-:Y:S01]  /*6c70*/  FFMA.FTZ R211, R182, R181, R211 ;  /* 0x000000b5b6d37223 */ /* 0x000fe200000100d3 */
[----:B------:R-:W-:Y:S01]  /*6c80*/  IMAD.WIDE.U32 R12, R26, UR7, R14 ;  /* 0x000000071a0c7c25 */ /* 0x000fe2000f8e000e */
[----:B------:R-:W-:-:S03]  /*6c90*/  LEA.HI.SX32 R14, R3, R56, 0x1b ;  /* 0x00000038030e7211 */ /* 0x000fc600078fdaff */
[----:B------:R-:W-:Y:S01]  /*6ca0*/  FFMA.FTZ R171, R64, R199, R171 ;  /* 0x000000c740ab7223 */ /* 0x000fe200000100ab */
[----:B------:R-:W-:Y:S01]  /*6cb0*/  FFMA.FTZ R180, R147, -R180, R222 ;  /* 0x800000b493b47223 */ /* 0x000fe200000100de */
[----:B------:R-:W-:Y:S02]  /*6cc0*/  IMAD R15, R27, UR7, R38 ;  /* 0x000000071b0f7c24 */ /* 0x000fe4000f8e0226 */
[----:B------:R-:W-:Y:S01]  /*6cd0*/  FFMA.FTZ R211, R16, R177, R211 ;  /* 0x000000b110d37223 */ /* 0x000fe200000100d3 */
[----:B------:R-:W-:Y:S01]  /*6ce0*/  FFMA.FTZ R178, R153, -R178, R220 ;  /* 0x800000b299b27223 */ /* 0x000fe200000100dc */
[----:B------:R-:W-:Y:S01]  /*6cf0*/  FFMA.FTZ R171, R62, R222, R171 ;  /* 0x000000de3eab7223 */ /* 0x000fe200000100ab */
[----:B------:R-:W-:Y:S01]  /*6d00*/  FMUL.FTZ R220, R94, R220 ;  /* 0x000000dc5edc7220 */ /* 0x000fe20000410000 */
[----:B------:R-:W-:Y:S01]  /*6d10*/  IADD3 R13, R13, R15, RZ ;  /* 0x0000000f0d0d7210 */ /* 0x000fe20007ffe0ff */
[----:B------:R-:W-:Y:S01]  /*6d20*/  FFMA.FTZ R211, R180, R169, R211 ;  /* 0x000000a9b4d37223 */ /* 0x000fe200000100d3 */
[----:B------:R-:W-:Y:S01]  /*6d30*/  LEA R15, R14, R47, 0x2 ;  /* 0x0000002f0e0f7211 */ /* 0x000fe200078e10ff */
[----:B------:R-:W-:Y:S01]  /*6d40*/  FMUL.FTZ R38, R178, R19 ;  /* 0x00000013b2267220 */ /* 0x000fe20000410000 */
[----:B------:R-:W-:Y:S01]  /*6d50*/  BSSY B0, `(.L_x_6287) ;  /* 0x0000008000007945 */ /* 0x000fe20003800000 */
[----:B------:R-:W-:Y:S01]  /*6d60*/  FADD.FTZ R3, R171, R220 ;  /* 0x000000dcab037221 */ /* 0x000fe20000010000 */
[C---:B------:R-:W-:Y:S01]  /*6d70*/  IADD3 R17, R56.reuse, 0x80, RZ ;  /* 0x0000008038117810 */ /* 0x040fe20007ffe0ff */
[----:B------:R-:W-:Y:S01]  /*6d80*/  FADD.FTZ R14, R211, R38 ;  /* 0x00000026d30e7221 */ /* 0x000fe20000010000 */
[----:B------:R-:W0:Y:S01]  /*6d90*/  LDS R15, [R15+0x950] ;  /* 0x000950000f0f7984 */ /* 0x000e220000000800 */
[----:B------:R-:W-:Y:S01]  /*6da0*/  IADD3 R19, R56, 0xc0, RZ ;  /* 0x000000c038137810 */ /* 0x000fe20007ffe0ff */
[----:B------:R-:W-:Y:S06]  /*6db0*/  @!P0 BRA `(.L_x_6288) ;  /* 0x0000000000048947 */ /* 0x000fec0003800000 */
[----:B0-----:R1:W-:Y:S02]  /*6dc0*/  REDG.E.ADD.F32.FTZ.RN.STRONG.GPU desc[UR12][R12.64+-0xf00], R15 ;  /* 0xfff1000f0c0079a6 */ /* 0x0013e4000c10f38c */
.L_x_6288:
[----:B------:R-:W-:Y:S05]  /*6dd0*/  BSYNC B0 ;  /* 0x0000000000007941 */ /* 0x000fea0003800000 */
.L_x_6287:
[----:B01----:R-:W-:Y:S01]  /*6de0*/  IADD3 R15, R56, 0x100, RZ ;  /* 0x00000100380f7810 */ /* 0x003fe20007ffe0ff */
[----:B------:R-:W-:Y:S01]  /*6df0*/  BSSY B0, `(.L_x_6289) ;  /* 0x0000011000007945 */ /* 0x000fe20003800000 */
[-C--:B------:R-:W-:Y:S02]  /*6e00*/  LEA.HI.SX32 R38, R17, R56.reuse, 0x1b ;  /* 0x0000003811267211 */ /* 0x080fe400078fdaff */
[-C--:B------:R-:W-:Y:S02]  /*6e10*/  LEA.HI.SX32 R188, R15, R56.reuse, 0x1b ;  /* 0x000000380fbc7211 */ /* 0x080fe400078fdaff */
[----:B------:R-:W-:Y:S02]  /*6e20*/  LEA R15, R38, R47, 0x2 ;  /* 0x0000002f260f7211 */ /* 0x000fe400078e10ff */
[----:B------:R-:W-:Y:S02]  /*6e30*/  ISETP.GE.AND P6, PT, R18, 0x81, PT ;  /* 0x000000811200780c */ /* 0x000fe40003fc6270 */
[----:B------:R-:W-:-:S02]  /*6e40*/  LEA.HI.SX32 R184, R19, R56, 0x1b ;  /* 0x0000003813b87211 */ /* 0x000fc400078fdaff */
[----:B------:R-:W0:Y:S01]  /*6e50*/  LDS R15, [R15+0xa50] ;  /* 0x000a50000f0f7984 */ /* 0x000e220000000800 */
        /* <DEDUP_REMOVED lines=10> */
.L_x_6290:
[----:B------:R-:W-:Y:S05]  /*6f00*/  BSYNC B0 ;  /* 0x0000000000007941 */ /* 0x000fea0003800000 */
.L_x_6289:
[----:B01----:R0:W1:Y:S01]  /*6f10*/  LDS R15, [R184+0xb50] ;  /* 0x000b5000b80f7984 */ /* 0x0030620000000800 */
[----:B------:R-:W-:Y:S01]  /*6f20*/  BSSY B0, `(.L_x_6291) ;  /* 0x0000006000007945 */ /* 0x000fe20003800000 */
[----:B------:R-:W-:Y:S02]  /*6f30*/  IADD3 R19, R56, 0x180, RZ ;  /* 0x0000018038137810 */ /* 0x000fe40007ffe0ff */
[----:B------:R-:W-:Y:S02]  /*6f40*/  LEA.HI.SX32 R38, R17, R56, 0x1b ;  /* 0x0000003811267211 */ /* 0x000fe400078fdaff */
[----:B------:R-:W-:Y:S01]  /*6f50*/  LEA R188, R188, R47, 0x2 ;  /* 0x0000002fbcbc7211 */ /* 0x000fe200078e10ff */
[----:B------:R-:W-:Y:S06]  /*6f60*/  @!P0 BRA `(.L_x_6292) ;  /* 0x0000000000048947 */ /* 0x000fec0003800000 */
[----:B-1----:R2:W-:Y:S02]  /*6f70*/  REDG.E.ADD.F32.FTZ.RN.STRONG.GPU desc[UR12][R12.64+-0xd00], R15 ;  /* 0xfff3000f0c0079a6 */ /* 0x0025e4000c10f38c */
.L_x_6292:
[----:B------:R-:W-:Y:S05]  /*6f80*/  BSYNC B0 ;  /* 0x0000000000007941 */ /* 0x000fea0003800000 */
.L_x_6291:
[----:B-12---:R1:W2:Y:S01]  /*6f90*/  LDS R15, [R188+0xc50] ;  /* 0x000c5000bc0f7984 */ /* 0x0062a20000000800 */
[----:B------:R-:W-:Y:S01]  /*6fa0*/  BSSY B0, `(.L_x_6293) ;  /* 0x0000006000007945 */ /* 0x000fe20003800000 */
[----:B0-----:R-:W-:Y:S02]  /*6fb0*/  LEA.HI.SX32 R184, R19, R56, 0x1b ;  /* 0x0000003813b87211 */ /* 0x001fe400078fdaff */
[----:B------:R-:W-:Y:S02]  /*6fc0*/  IADD3 R17, R56, 0x1c0, RZ ;  /* 0x000001c038117810 */ /* 0x000fe40007ffe0ff */
[----:B------:R-:W-:Y:S01]  /*6fd0*/  LEA R19, R38, R47, 0x2 ;  /* 0x0000002f26137211 */ /* 0x000fe200078e10ff */
[----:B------:R-:W-:Y:S06]  /*6fe0*/  @!P1 BRA `(.L_x_6294) ;  /* 0x0000000000049947 */ /* 0x000fec0003800000 */
[----:B--2---:R0:W-:Y:S02]  /*6ff0*/  REDG.E.ADD.F32.FTZ.RN.STRONG.GPU desc[UR12][R12.64+-0xc00], R15 ;  /* 0xfff4000f0c0079a6 */ /* 0x0041e4000c10f38c */
.L_x_6294:
[----:B------:R-:W-:Y:S05]  /*7000*/  BSYNC B0 ;  /* 0x0000000000007941 */ /* 0x000fea0003800000 */
.L_x_6293:
[----:B0-2---:R0:W2:Y:S01]  /*7010*/  LDS R15, [R19+0xd50] ;  /* 0x000d5000130f7984 */ /* 0x0050a20000000800 */
[----:B------:R-:W-:Y:S01]  /*7020*/  BSSY B0, `(.L_x_6295) ;  /* 0x0000005000007945 */ /* 0x000fe20003800000 */
[----:B------:R-:W-:Y:S02]  /*7030*/  LEA.HI.SX32 R38, R17, R56, 0x1b ;  /* 0x0000003811267211 */ /* 0x000fe400078fdaff */
[----:B------:R-:W-:Y:S01]  /*7040*/  LEA R17, R184, R47, 0x2 ;  /* 0x0000002fb8117211 */ /* 0x000fe200078e10ff */
[----:B------:R-:W-:Y:S06]  /*7050*/  @!P2 BRA `(.L_x_6296) ;  /* 0x000000000004a947 */ /* 0x000fec0003800000 */
[----:B--2---:R3:W-:Y:S02]  /*7060*/  REDG.E.ADD.F32.FTZ.RN.STRONG.GPU desc[UR12][R12.64+-0xb00], R15 ;  /* 0xfff5000f0c0079a6 */ /* 0x0047e4000c10f38c */
.L_x_6296:
[----:B------:R-:W-:Y:S05]  /*7070*/  BSYNC B0 ;  /* 0x0000000000007941 */ /* 0x000fea0003800000 */
.L_x_6295:
[----:B--23--:R2:W3:Y:S01]  /*7080*/  LDS R15, [R17+0xe50] ;  /* 0x000e5000110f7984 */ /* 0x00c4e20000000800 */
[----:B------:R-:W-:Y:S01]  /*7090*/  BSSY B0, `(.L_x_6297) ;  /* 0x0000005000007945 */ /* 0x000fe20003800000 */
[----:B------:R-:W-:Y:S02]  /*70a0*/  LEA.HI.SX32 R184, R129, R56, 0x1b ;  /* 0x0000003881b87211 */ /* 0x000fe400078fdaff */
[----:B------:R-:W-:Y:S01]  /*70b0*/  LEA R38, R38, R47, 0x2 ;  /* 0x0000002f26267211 */ /* 0x000fe200078e10ff */
[----:B------:R-:W-:Y:S06]  /*70c0*/  @!P3 BRA `(.L_x_6298) ;  /* 0x000000000004b947 */ /* 0x000fec0003800000 */
[----:B---3--:R4:W-:Y:S02]  /*70d0*/  REDG.E.ADD.F32.FTZ.RN.STRONG.GPU desc[UR12][R12.64+-0xa00], R15 ;  /* 0xfff6000f0c0079a6 */ /* 0x0089e4000c10f38c */
.L_x_6298:
[----:B------:R-:W-:Y:S05]  /*70e0*/  BSYNC B0 ;  /* 0x0000000000007941 */ /* 0x000fea0003800000 */
.L_x_6297:
[----:B---34-:R3:W4:Y:S01]  /*70f0*/  LDS R15, [R38+0xf50] ;  /* 0x000f5000260f7984 */ /* 0x0187220000000800 */
[----:B------:R-:W-:Y:S01]  /*7100*/  BSSY B0, `(.L_x_6299) ;  /* 0x0000004000007945 */ /* 0x000fe20003800000 */
[----:B------:R-:W-:-:S03]  /*7110*/  LEA R184, R184, R47, 0x2 ;  /* 0x0000002fb8b87211 */ /* 0x000fc600078e10ff */
[----:B------:R-:W-:Y:S05]  /*7120*/  @!P4 BRA `(.L_x_6300) ;  /* 0x000000000004c947 */ /* 0x000fea0003800000 */
[----:B----4-:R4:W-:Y:S02]  /*7130*/  REDG.E.ADD.F32.FTZ.RN.STRONG.GPU desc[UR12][R12.64+-0x900], R15 ;  /* 0xfff7000f0c0079a6 */ /* 0x0109e4000c10f38c */
.L_x_6300:
[----:B------:R-:W-:Y:S05]  /*7140*/  BSYNC B0 ;  /* 0x0000000000007941 */ /* 0x000fea0003800000 */
.L_x_6299:
[----:B----4-:R4:W1:Y:S01]  /*7150*/  LDS R15, [R184+0x1050] ;  /* 0x00105000b80f7984 */ /* 0x0108620000000800 */
[----:B------:R-:W-:Y:S01]  /*7160*/  BSSY B0, `(.L_x_6301) ;  /* 0x0000005000007945 */ /* 0x000fe20003800000 */
[C---:B--2---:R-:W-:Y:S02]  /*7170*/  IADD3 R17, R56.reuse, 0x240, RZ ;  /* 0x0000024038117810 */ /* 0x044fe40007ffe0ff */
[----:B0-----:R-:W-:Y:S01]  /*7180*/  IADD3 R19, R56, 0x280, RZ ;  /* 0x0000028038137810 */ /* 0x001fe20007ffe0ff */
[----:B------:R-:W-:Y:S06]  /*7190*/  @!P5 BRA `(.L_x_6302) ;  /* 0x000000000004d947 */ /* 0x000fec0003800000 */
[----:B-1----:R0:W-:Y:S02]  /*71a0*/  REDG.E.ADD.F32.FTZ.RN.STRONG.GPU desc[UR12][R12.64+-0x800], R15 ;  /* 0xfff8000f0c0079a6 */ /* 0x0021e4000c10f38c */
.L_x_6302:
[----:B------:R-:W-:Y:S05]  /*71b0*/  BSYNC B0 ;  /* 0x0000000000007941 */ /* 0x000fea0003800000 */
.L_x_6301:
[----:B01----:R-:W-:Y:S01]  /*71c0*/  IADD3 R15, R56, 0x2c0, RZ ;  /* 0x000002c0380f7810 */ /* 0x003fe20007ffe0ff */
[----:B------:R-:W-:Y:S01]  /*71d0*/  BSSY B0, `(.L_x_6303) ;  /* 0x0000011000007945 */ /* 0x000fe20003800000 */
[-C--:B---3--:R-:W-:Y:S02]  /*71e0*/  LEA.HI.SX32 R38, R17, R56.reuse, 0x1b ;  /* 0x0000003811267211 */ /* 0x088fe400078fdaff */
[-C--:B------:R-:W-:Y:S02]  /*71f0*/  LEA.HI.SX32 R188, R15, R56.reuse, 0x1b ;  /* 0x000000380fbc7211 */ /* 0x080fe400078fdaff */
[----:B------:R-:W-:Y:S02]  /*7200*/  LEA R15, R38, R47, 0x2 ;  /* 0x0000002f260f7211 */ /* 0x000fe400078e10ff */
[----:B------:R-:W-:Y:S02]  /*7210*/  ISETP.GE.AND P6, PT, R18, 0x241, PT ;  /* 0x000002411200780c */ /* 0x000fe40003fc6270 */
[----:B----4-:R-:W-:-:S02]  /*7220*/  LEA.HI.SX32 R184, R19, R56, 0x1b ;  /* 0x0000003813b87211 */ /* 0x010fc400078fdaff */
        /* <DEDUP_REMOVED lines=11> */
.L_x_6304:
[----:B------:R-:W-:Y:S05]  /*72e0*/  BSYNC B0 ;  /* 0x0000000000007941 */ /* 0x000fea0003800000 */
.L_x_6303:
[----:B01----:R0:W1:Y:S01]  /*72f0*/  LDS R15, [R184+0x1250] ;  /* 0x00125000b80f7984 */ /* 0x0030620000000800 */
[----:B------:R-:W-:Y:S01]  /*7300*/  BSSY B0, `(.L_x_6305) ;  /* 0x0000006000007945 */ /* 0x000fe20003800000 */
[----:B------:R-:W-:Y:S02]  /*7310*/  IADD3 R19, R56, 0x340, RZ ;  /* 0x0000034038137810 */ /* 0x000fe40007ffe0ff */
[----:B------:R-:W-:Y:S02]  /*7320*/  LEA.HI.SX32 R18, R17, R56, 0x1b ;  /* 0x0000003811127211 */ /* 0x000fe400078fdaff */
[----:B------:R-:W-:Y:S01]  /*7330*/  LEA R188, R188, R47, 0x2 ;  /* 0x0000002fbcbc7211 */ /* 0x000fe200078e10ff */
[----:B------:R-:W-:Y:S06]  /*7340*/  @!P0 BRA `(.L_x_6306) ;  /* 0x0000000000048947 */ /* 0x000fec0003800000 */
[----:B-1----:R2:W-:Y:S02]  /*7350*/  REDG.E.ADD.F32.FTZ.RN.STRONG.GPU desc[UR12][R12.64+-0x600], R15 ;  /* 0xfffa000f0c0079a6 */ /* 0x0025e4000c10f38c */
.L_x_6306:
[----:B------:R-:W-:Y:S05]  /*7360*/  BSYNC B0 ;  /* 0x0000000000007941 */ /* 0x000fea0003800000 */
.L_x_6305:
[----:B-12---:R1:W2:Y:S01]  /*7370*/  LDS R15, [R188+0x1350] ;  /* 0x00135000bc0f7984 */ /* 0x0062a20000000800 */
[----:B------:R-:W-:Y:S01]  /*7380*/  BSSY B0, `(.L_x_6307) ;  /* 0x0000006000007945 */ /* 0x000fe20003800000 */
[----:B------:R-:W-:Y:S02]  /*7390*/  IADD3 R17, R56, 0x380, RZ ;  /* 0x0000038038117810 */ /* 0x000fe40007ffe0ff */
[----:B------:R-:W-:Y:S02]  /*73a0*/  LEA.HI.SX32 R38, R19, R56, 0x1b ;  /* 0x0000003813267211 */ /* 0x000fe400078fdaff */
[----:B------:R-:W-:Y:S01]  /*73b0*/  LEA R39, R18, R47, 0x2 ;  /* 0x0000002f12277211 */ /* 0x000fe200078e10ff */
[----:B------:R-:W-:Y:S06]  /*73c0*/  @!P1 BRA `(.L_x_6308) ;  /* 0x0000000000049947 */ /* 0x000fec0003800000 */
[----:B--2---:R3:W-:Y:S02]  /*73d0*/  REDG.E.ADD.F32.FTZ.RN.STRONG.GPU desc[UR12][R12.64+-0x500], R15 ;  /* 0xfffb000f0c0079a6 */ /* 0x0047e4000c10f38c */
.L_x_6308:
[----:B------:R-:W-:Y:S05]  /*73e0*/  BSYNC B0 ;  /* 0x0000000000007941 */ /* 0x000fea0003800000 */
.L_x_6307:
[----:B--23--:R2:W3:Y:S01]  /*73f0*/  LDS R15, [R39+0x1450] ;  /* 0x00145000270f7984 */ /* 0x00c4e20000000800 */
[----:B------:R-:W-:Y:S01]  /*7400*/  BSSY B0, `(.L_x_6309) ;  /* 0x0000006000007945 */ /* 0x000fe20003800000 */
[----:B------:R-:W-:Y:S02]  /*7410*/  LEA.HI.SX32 R18, R17, R56, 0x1b ;  /* 0x0000003811127211 */ /* 0x000fe400078fdaff */
[----:B------:R-:W-:Y:S02]  /*7420*/  IADD3 R19, R56, 0x3c0, RZ ;  /* 0x000003c038137810 */ /* 0x000fe40007ffe0ff */
[----:B------:R-:W-:Y:S01]  /*7430*/  LEA R17, R38, R47, 0x2 ;  /* 0x0000002f26117211 */ /* 0x000fe200078e10ff */
[----:B------:R-:W-:Y:S06]  /*7440*/  @!P2 BRA `(.L_x_6310) ;  /* 0x000000000004a947 */ /* 0x000fec0003800000 */
[----:B---3--:R4:W-:Y:S02]  /*7450*/  REDG.E.ADD.F32.FTZ.RN.STRONG.GPU desc[UR12][R12.64+-0x400], R15 ;  /* 0xfffc000f0c0079a6 */ /* 0x0089e4000c10f38c */
.L_x_6310:
[----:B------:R-:W-:Y:S05]  /*7460*/  BSYNC B0 ;  /* 0x0000000000007941 */ /* 0x000fea0003800000 */
.L_x_6309:
[----:B---34-:R3:W4:Y:S01]  /*7470*/  LDS R15, [R17+0x1550] ;  /* 0x00155000110f7984 */ /* 0x0187220000000800 */
[----:B------:R-:W-:Y:S01]  /*7480*/  BSSY B0, `(.L_x_6311) ;  /* 0x0000005000007945 */ /* 0x000fe20003800000 */
[----:B------:R-:W-:Y:S02]  /*7490*/  LEA.HI.SX32 R38, R19, R56, 0x1b ;  /* 0x0000003813267211 */ /* 0x000fe400078fdaff */
[----:B------:R-:W-:Y:S01]  /*74a0*/  LEA R18, R18, R47, 0x2 ;  /* 0x0000002f12127211 */ /* 0x000fe200078e10ff */
[----:B------:R-:W-:Y:S06]  /*74b0*/  @!P3 BRA `(.L_x_6312) ;  /* 0x000000000004b947 */ /* 0x000fec0003800000 */
[----:B----4-:R4:W-:Y:S02]  /*74c0*/  REDG.E.ADD.F32.FTZ.RN.STRONG.GPU desc[UR12][R12.64+-0x300], R15 ;  /* 0xfffd000f0c0079a6 */ /* 0x0109e4000c10f38c */
.L_x_6312:
[----:B------:R-:W-:Y:S05]  /*74d0*/  BSYNC B0 ;  /* 0x0000000000007941 */ /* 0x000fea0003800000 */
.L_x_6311:
[----:B----4-:R4:W0:Y:S01]  /*74e0*/  LDS R15, [R18+0x1650] ;  /* 0x00165000120f7984 */ /* 0x0108220000000800 */
[----:B------:R-:W-:Y:S01]  /*74f0*/  BSSY B0, `(.L_x_6313) ;  /* 0x0000004000007945 */ /* 0x000fe20003800000 */
[----:B------:R-:W-:-:S03]  /*7500*/  LEA R38, R38, R47, 0x2 ;  /* 0x0000002f26267211 */ /* 0x000fc600078e10ff */
[----:B------:R-:W-:Y:S05]  /*7510*/  @!P4 BRA `(.L_x_6314) ;  /* 0x000000000004c947 */ /* 0x000fea0003800000 */
[----:B0-----:R0:W-:Y:S02]  /*7520*/  REDG.E.ADD.F32.FTZ.RN.STRONG.GPU desc[UR12][R12.64+-0x200], R15 ;  /* 0xfffe000f0c0079a6 */ /* 0x0011e4000c10f38c */
.L_x_6314:
[----:B------:R-:W-:Y:S05]  /*7530*/  BSYNC B0 ;  /* 0x0000000000007941 */ /* 0x000fea0003800000 */
.L_x_6313:
[----:B0-----:R0:W0:Y:S01]  /*7540*/  LDS R15, [R38+0x1750] ;  /* 0x00175000260f7984 */ /* 0x0010220000000800 */
[----:B------:R-:W-:Y:S04]  /*7550*/  BSSY B0, `(.L_x_6315) ;  /* 0x0000003000007945 */ /* 0x000fe80003800000 */
[----:B------:R-:W-:Y:S05]  /*7560*/  @!P5 BRA `(.L_x_6316) ;  /* 0x000000000004d947 */ /* 0x000fea0003800000 */
[----:B0-----:R0:W-:Y:S02]  /*7570*/  REDG.E.ADD.F32.FTZ.RN.STRONG.GPU desc[UR12][R12.64+-0x100], R15 ;  /* 0xffff000f0c0079a6 */ /* 0x0011e4000c10f38c */
.L_x_6316:
[----:B------:R-:W-:Y:S05]  /*7580*/  BSYNC B0 ;  /* 0x0000000000007941 */ /* 0x000fea0003800000 */
.L_x_6315:
[----:B0-----:R-:W0:Y:S01]  /*7590*/  SHFL.DOWN PT, R13, R14, 0x1, 0x1f ;  /* 0x08201f000e0d7f89 */ /* 0x001e2200000e0000 */
[----:B------:R-:W-:Y:S01]  /*75a0*/  ISETP.GT.AND P0, PT, R55, 0x1e, PT ;  /* 0x0000001e3700780c */ /* 0x000fe20003f04270 */
[----:B------:R-:W-:Y:S01]  /*75b0*/  FMUL.FTZ R153, R153, R236 ;  /* 0x000000ec99997220 */ /* 0x000fe20000410000 */
[----:B------:R-:W-:Y:S01]  /*75c0*/  ISETP.NE.AND P1, PT, R55, RZ, PT ;  /* 0x000000ff3700720c */ /* 0x000fe20003f25270 */
[----:B------:R-:W5:Y:S01]  /*75d0*/  SHFL.DOWN PT, R12, R3, 0x1, 0x1f ;  /* 0x08201f00030c7f89 */ /* 0x000f6200000e0000 */
[----:B------:R-:W-:Y:S01]  /*75e0*/  ISETP.NE.AND P2, PT, R56, RZ, PT ;  /* 0x000000ff3800720c */ /* 0x000fe20003f45270 */
[----:B------:R-:W-:Y:S01]  /*75f0*/  FFMA.FTZ R96, R153, R67, R96 ;  /* 0x0000004399607223 */ /* 0x000fe20000010060 */
[----:B------:R-:W-:Y:S01]  /*7600*/  FMUL.FTZ R138, R138, R163 ;  /* 0x000000a38a8a7220 */ /* 0x000fe20000410000 */
[----:B------:R-:W-:Y:S01]  /*7610*/  FMUL.FTZ R136, R136, R155 ;  /* 0x0000009b88887220 */ /* 0x000fe20000410000 */
[----:B------:R-:W-:Y:S01]  /*7620*/  FMUL.FTZ R133, R133, R194 ;  /* 0x000000c285857220 */ /* 0x000fe20000410000 */
[----:B------:R-:W-:Y:S01]  /*7630*/  BSSY B0, `(.L_x_6317) ;  /* 0x0000086000007945 */ /* 0x000fe20003800000 */
[----:B------:R-:W-:Y:S01]  /*7640*/  FFMA.FTZ R107, R138, R90, R107 ;  /* 0x0000005a8a6b7223 */ /* 0x000fe2000001006b */
[----:B------:R-:W-:Y:S01]  /*7650*/  FFMA.FTZ R109, R136, R92, R109 ;  /* 0x0000005c886d7223 */ /* 0x000fe2000001006d */
[----:B------:R-:W-:Y:S01]  /*7660*/  FFMA.FTZ R110, R133, R93, R110 ;  /* 0x0000005d856e7223 */ /* 0x000fe2000001006e */
[----:B0-----:R-:W-:Y:S01]  /*7670*/  @!P0 FADD.FTZ R14, R14, R13 ;  /* 0x0000000d0e0e8221 */ /* 0x001fe20000010000 */
[----:B------:R-:W-:Y:S01]  /*7680*/  FMUL.FTZ R13, R128, R236 ;  /* 0x000000ec800d7220 */ /* 0x000fe20000410000 */
[----:B-----5:R-:W-:-:S03]  /*7690*/  @!P0 FADD.FTZ R3, R3, R12 ;  /* 0x0000000c03038221 */ /* 0x020fc60000010000 */
[----:B------:R-:W0:Y:S01]  /*76a0*/  SHFL.DOWN PT, R15, R14, 0x2, 0x1f ;  /* 0x08401f000e0f7f89 */ /* 0x000e2200000e0000 */
[----:B------:R-:W-:-:S03]  /*76b0*/  ISETP.GT.AND P0, PT, R55, 0x1d, PT ;  /* 0x0000001d3700780c */ /* 0x000fc60003f04270 */
[----:B------:R-:W5:Y:S10]  /*76c0*/  SHFL.DOWN PT, R12, R3, 0x2, 0x1f ;  /* 0x08401f00030c7f89 */ /* 0x000f7400000e0000 */
[----:B0-----:R-:W-:Y:S01]  /*76d0*/  @!P0 FADD.FTZ R14, R14, R15 ;  /* 0x0000000f0e0e8221 */ /* 0x001fe20000010000 */
[----:B------:R-:W-:Y:S01]  /*76e0*/  FMUL.FTZ R15, R178, R13 ;  /* 0x0000000db20f7220 */ /* 0x000fe20000410000 */
[-C--:B------:R-:W-:Y:S01]  /*76f0*/  FMUL.FTZ R13, R128, R234.reuse ;  /* 0x000000ea800d7220 */ /* 0x080fe20000410000 */
[----:B------:R-:W-:Y:S01]  /*7700*/  FMUL.FTZ R234, R147, R234 ;  /* 0x000000ea93ea7220 */ /* 0x000fe20000410000 */
[----:B-----5:R-:W-:Y:S01]  /*7710*/  @!P0 FADD.FTZ R3, R3, R12 ;  /* 0x0000000c03038221 */ /* 0x020fe20000010000 */
[----:B---3--:R-:W0:Y:S01]  /*7720*/  SHFL.DOWN PT, R17, R14, 0x4, 0x1f ;  /* 0x08801f000e117f89 */ /* 0x008e2200000e0000 */
[----:B------:R-:W-:Y:S01]  /*7730*/  ISETP.GT.AND P0, PT, R55, 0x1b, PT ;  /* 0x0000001b3700780c */ /* 0x000fe20003f04270 */
[----:B------:R-:W-:Y:S01]  /*7740*/  FFMA.FTZ R153, R150, R153, R15 ;  /* 0x0000009996997223 */ /* 0x000fe2000001000f */
[----:B------:R-:W-:Y:S01]  /*7750*/  FMUL.FTZ R15, R180, R13 ;  /* 0x0000000db40f7220 */ /* 0x000fe20000410000 */
[----:B----4-:R-:W3:Y:S01]  /*7760*/  SHFL.DOWN PT, R18, R3, 0x4, 0x1f ;  /* 0x08801f0003127f89 */ /* 0x010ee200000e0000 */
[C---:B------:R-:W-:Y:S01]  /*7770*/  FMUL.FTZ R13, R128.reuse, R185 ;  /* 0x000000b9800d7220 */ /* 0x040fe20000410000 */
[----:B------:R-:W-:Y:S01]  /*7780*/  FMUL.FTZ R12, R128, R189 ;  /* 0x000000bd800c7220 */ /* 0x000fe20000410000 */
[----:B------:R-:W-:Y:S01]  /*7790*/  FFMA.FTZ R152, R152, R234, R15 ;  /* 0x000000ea98987223 */ /* 0x000fe2000001000f */
[----:B------:R-:W-:Y:S01]  /*77a0*/  FMUL.FTZ R185, R148, R185 ;  /* 0x000000b994b97220 */ /* 0x000fe20000410000 */
[----:B------:R-:W-:Y:S01]  /*77b0*/  FMUL.FTZ R15, R16, R13 ;  /* 0x0000000d100f7220 */ /* 0x000fe20000410000 */
[CC--:B------:R-:W-:Y:S01]  /*77c0*/  FMUL.FTZ R13, R128.reuse, R216.reuse ;  /* 0x000000d8800d7220 */ /* 0x0c0fe20000410000 */
        /* <DEDUP_REMOVED lines=8> */
[-C--:B------:R-:W-:Y:S01]  /*7850*/  FMUL.FTZ R13, R128, R212.reuse ;  /* 0x000000d4800d7220 */ /* 0x080fe20000410000 */
[----:B------:R-:W-:Y:S01]  /*7860*/  FMUL.FTZ R16, R143, R212 ;  /* 0x000000d48f107220 */ /* 0x000fe20000410000 */
[----:B------:R-:W-:Y:S01]  /*7870*/  FMUL.FTZ R173, R173, R12 ;  /* 0x0000000cadad7220 */ /* 0x000fe20000410000 */
[----:B------:R-:W-:Y:S01]  /*7880*/  FMUL.FTZ R15, R146, R189 ;  /* 0x000000bd920f7220 */ /* 0x000fe20000410000 */
[----:B------:R-:W-:Y:S01]  /*7890*/  FMUL.FTZ R13, R196, R13 ;  /* 0x0000000dc40d7220 */ /* 0x000fe20000410000 */
[----:B0-----:R-:W-:Y:S01]  /*78a0*/  @!P0 FADD.FTZ R14, R14, R17 ;  /* 0x000000110e0e8221 */ /* 0x001fe20000010000 */
[----:B------:R-:W-:Y:S01]  /*78b0*/  FFMA.FTZ R99, R16, R77, R99 ;  /* 0x0000004d10637223 */ /* 0x000fe20000010063 */
[----:B------:R-:W-:Y:S01]  /*78c0*/  FMUL.FTZ R12, R128, R175 ;  /* 0x000000af800c7220 */ /* 0x000fe20000410000 */
[----:B------:R-:W-:Y:S01]  /*78d0*/  FFMA.FTZ R160, R160, R16, R13 ;  /* 0x00000010a0a07223 */ /* 0x000fe2000001000d */
[----:B---3--:R-:W-:Y:S01]  /*78e0*/  @!P0 FADD.FTZ R3, R3, R18 ;  /* 0x0000001203038221 */ /* 0x008fe20000010000 */
[----:B------:R-:W0:Y:S01]  /*78f0*/  SHFL.DOWN PT, R17, R14, 0x8, 0x1f ;  /* 0x09001f000e117f89 */ /* 0x000e2200000e0000 */
[----:B------:R-:W-:Y:S01]  /*7900*/  ISETP.GT.AND P0, PT, R55, 0x17, PT ;  /* 0x000000173700780c */ /* 0x000fe20003f04270 */
[-C--:B------:R-:W-:Y:S01]  /*7910*/  FMUL.FTZ R13, R128, R204.reuse ;  /* 0x000000cc800d7220 */ /* 0x080fe20000410000 */
[----:B------:R-:W-:Y:S01]  /*7920*/  FMUL.FTZ R16, R141, R204 ;  /* 0x000000cc8d107220 */ /* 0x000fe20000410000 */
[----:B------:R-:W3:Y:S01]  /*7930*/  SHFL.DOWN PT, R18, R3, 0x8, 0x1f ;  /* 0x09001f0003127f89 */ /* 0x000ee200000e0000 */
[----:B------:R-:W-:Y:S01]  /*7940*/  FFMA.FTZ R100, R15, R75, R100 ;  /* 0x0000004b0f647223 */ /* 0x000fe20000010064 */
[----:B------:R-:W-:Y:S01]  /*7950*/  FMUL.FTZ R13, R198, R13 ;  /* 0x0000000dc60d7220 */ /* 0x000fe20000410000 */
[----:B------:R-:W-:Y:S01]  /*7960*/  FFMA.FTZ R101, R16, R81, R101 ;  /* 0x0000005110657223 */ /* 0x000fe20000010065 */
[----:B------:R-:W-:Y:S01]  /*7970*/  FFMA.FTZ R165, R158, R15, R165 ;  /* 0x0000000f9ea57223 */ /* 0x000fe200000100a5 */
[----:B------:R-:W-:Y:S01]  /*7980*/  FMUL.FTZ R183, R183, R12 ;  /* 0x0000000cb7b77220 */ /* 0x000fe20000410000 */
[----:B------:R-:W-:Y:S01]  /*7990*/  FFMA.FTZ R164, R164, R16, R13 ;  /* 0x00000010a4a47223 */ /* 0x000fe2000001000d */
[-C--:B------:R-:W-:Y:S01]  /*79a0*/  FMUL.FTZ R13, R128, R200.reuse ;  /* 0x000000c8800d7220 */ /* 0x080fe20000410000 */
        /* <DEDUP_REMOVED lines=12> */
[----:B0-----:R-:W-:Y:S01]  /*7a70*/  @!P0 FADD.FTZ R14, R14, R17 ;  /* 0x000000110e0e8221 */ /* 0x001fe20000010000 */
[----:B------:R-:W-:Y:S01]  /*7a80*/  FMUL.FTZ R13, R210, R13 ;  /* 0x0000000dd20d7220 */ /* 0x000fe20000410000 */
[----:B------:R-:W-:Y:S01]  /*7a90*/  FMUL.FTZ R12, R128, R163 ;  /* 0x000000a3800c7220 */ /* 0x000fe20000410000 */
[----:B------:R-:W-:Y:S01]  /*7aa0*/  FFMA.FTZ R104, R15, R83, R104 ;  /* 0x000000530f687223 */ /* 0x000fe20000010068 */
[----:B---3--:R-:W-:Y:S01]  /*7ab0*/  @!P0 FADD.FTZ R3, R3, R18 ;  /* 0x0000001203038221 */ /* 0x008fe20000010000 */
[----:B------:R-:W0:Y:S01]  /*7ac0*/  SHFL.DOWN PT, R17, R14, 0x10, 0x1f ;  /* 0x0a001f000e117f89 */ /* 0x000e2200000e0000 */
[----:B------:R-:W-:Y:S01]  /*7ad0*/  ISETP.GT.AND P0, PT, R55, 0xf, PT ;  /* 0x0000000f3700780c */ /* 0x000fe20003f04270 */
[----:B------:R-:W-:Y:S01]  /*7ae0*/  FFMA.FTZ R183, R166, R15, R183 ;  /* 0x0000000fa6b77223 */ /* 0x000fe200000100b7 */
[----:B------:R-:W-:Y:S01]  /*7af0*/  FFMA.FTZ R172, R172, R16, R13 ;  /* 0x00000010acac7223 */ /* 0x000fe2000001000d */
[----:B------:R-:W3:Y:S01]  /*7b00*/  SHFL.DOWN PT, R18, R3, 0x10, 0x1f ;  /* 0x0a001f0003127f89 */ /* 0x000ee200000e0000 */
[----:B------:R-:W-:Y:S01]  /*7b10*/  FMUL.FTZ R15, R140, R167 ;  /* 0x000000a78c0f7220 */ /* 0x000fe20000410000 */
[----:B------:R-:W-:Y:S01]  /*7b20*/  FFMA.FTZ R105, R16, R89, R105 ;  /* 0x0000005910697223 */ /* 0x000fe20000010069 */
        /* <DEDUP_REMOVED lines=20> */
[----:B------:R-:W-:Y:S01]  /*7c70*/  FFMA.FTZ R108, R15, R91, R108 ;  /* 0x0000005b0f6c7223 */ /* 0x000fe2000001006c */
[----:B---3--:R-:W-:Y:S01]  /*7c80*/  @!P0 FADD.FTZ R3, R3, R18 ;  /* 0x0000001203038221 */ /* 0x008fe20000010000 */
[----:B------:R-:W-:Y:S01]  /*7c90*/  FMUL.FTZ R18, R193, R12 ;  /* 0x0000000cc1127220 */ /* 0x000fe20000410000 */
[----:B------:R-:W-:Y:S01]  /*7ca0*/  MOV R12, R14 ;  /* 0x0000000e000c7202 */ /* 0x000fe20000000f00 */
[----:B------:R-:W-:Y:S01]  /*7cb0*/  FMUL.FTZ R14, R128, R155 ;  /* 0x0000009b800e7220 */ /* 0x000fe20000410000 */
[----:B------:R-:W-:Y:S01]  /*7cc0*/  FADD.FTZ R113, R174, R113 ;  /* 0x00000071ae717221 */ /* 0x000fe20000010000 */
[----:B------:R-:W-:Y:S01]  /*7cd0*/  MOV R13, R3 ;  /* 0x00000003000d7202 */ /* 0x000fe20000000f00 */
[----:B------:R-:W-:Y:S01]  /*7ce0*/  FMUL.FTZ R3, R128, R194 ;  /* 0x000000c280037220 */ /* 0x000fe20000410000 */
[----:B------:R-:W-:Y:S01]  /*7cf0*/  FMUL.FTZ R14, R207, R14 ;  /* 0x0000000ecf0e7220 */ /* 0x000fe20000410000 */
[----:B------:R-:W-:-:S02]  /*7d00*/  FFMA.FTZ R149, R149, R138, R18 ;  /* 0x0000008a95957223 */ /* 0x000fc40000010012 */
[----:B------:R-:W-:Y:S01]  /*7d10*/  FMUL.FTZ R3, R2, R3 ;  /* 0x0000000302037220 */ /* 0x000fe20000410000 */
[----:B------:R0:W-:Y:S01]  /*7d20*/  @!P1 STS.64 [R45+0x18d8], R12 ;  /* 0x0018d80c2d009388 */ /* 0x0001e20000000a00 */
[----:B------:R-:W-:Y:S01]  /*7d30*/  FFMA.FTZ R14, R151, R136, R14 ;  /* 0x00000088970e7223 */ /* 0x000fe2000001000e */
[----:B------:R-:W-:Y:S01]  /*7d40*/  FADD.FTZ R114, R149, R114 ;  /* 0x0000007295727221 */ /* 0x000fe20000010000 */
[----:B------:R-:W-:Y:S02]  /*7d50*/  FFMA.FTZ R3, R176, R133, R3 ;  /* 0x00000085b0037223 */ /* 0x000fe40000010003 */
[----:B------:R-:W-:Y:S02]  /*7d60*/  FADD.FTZ R111, R14, R111 ;  /* 0x0000006f0e6f7221 */ /* 0x000fe40000010000 */
        /* <DEDUP_REMOVED lines=18> */
.L_x_6318:
[----:B------:R-:W-:Y:S05]  /*7e90*/  BSYNC B0 ;  /* 0x0000000000007941 */ /* 0x000fea0003800000 */
.L_x_6317:
[----:B------:R-:W-:Y:S01]  /*7ea0*/  IADD3 R130, R130, 0x1, RZ ;  /* 0x0000000182827810 */ /* 0x000fe20007ffe0ff */
[----:B------:R-:W-:-:S03]  /*7eb0*/  UIADD3 UR5, UP0, UR5, 0x1, URZ ;  /* 0x0000000105057890 */ /* 0x000fc6000ff1e03f */
[----:B------:R-:W-:Y:S01]  /*7ec0*/  ISETP.GE.AND P0, PT, R130, UR28, PT ;  /* 0x0000001c82007c0c */ /* 0x000fe2000bf06270 */
[----:B------:R-:W-:-:S12]  /*7ed0*/  UIADD3.X UR6, URZ, UR6, URZ, UP0, !UPT ;  /* 0x000000063f067290 */ /* 0x000fd800087fe43f */
[----:B------:R-:W-:Y:S05]  /*7ee0*/  @!P0 BRA `(.L_x_6319) ;  /* 0xffffffcc003c8947 */ /* 0x000fea000383ffff */
.L_x_6275:
[----:B------:R-:W-:Y:S08]  /*7ef0*/  BAR.SYNC.DEFER_BLOCKING 0x0 ;  /* 0x0000000000007b1d */ /* 0x000ff00000010000 */
[----:B--2---:R-:W2:Y:S01]  /*7f00*/  LDC.64 R24, c[0x0][0x388] ;  /* 0x0000e200ff187b82 */ /* 0x004ea20000000a00 */
[----:B------:R-:W-:Y:S01]  /*7f10*/  F2FP.F16.F32.PACK_AB R95, R96, R95 ;  /* 0x0000005f605f723e */ /* 0x000fe200000000ff */
[----:B------:R-:W-:Y:S01]  /*7f20*/  ULDC.64 UR6, c[0x0][0x390] ;  /* 0x0000e40000067ab9 */ /* 0x000fe20000000a00 */
[----:B------:R-:W-:-:S02]  /*7f30*/  F2FP.F16.F32.PACK_AB R94, R98, R97 ;  /* 0x00000061625e723e */ /* 0x000fc400000000ff */
[----:B------:R-:W-:Y:S02]  /*7f40*/  F2FP.F16.F32.PACK_AB R93, R100, R99 ;  /* 0x00000063645d723e */ /* 0x000fe400000000ff */
[----:B------:R-:W-:Y:S01]  /*7f50*/  F2FP.F16.F32.PACK_AB R92, R102, R101 ;  /* 0x00000065665c723e */ /* 0x000fe200000000ff */
[----:B------:R-:W4:Y:S08]  /*7f60*/  LDC.64 R26, c[0x0][0x3e0] ;  /* 0x0000f800ff1a7b82 */ /* 0x000f300000000a00 */
[----:B------:R-:W5:Y:S01]  /*7f70*/  LDC.64 R38, c[0x0][0x3f0] ;  /* 0x0000fc00ff267b82 */ /* 0x000f620000000a00 */
[----:B------:R-:W3:Y:S04]  /*7f80*/  LDG.E.128 R4, desc[UR12][R36.64] ;  /* 0x0000000c24047981 */ /* 0x000ee8000c1e1d00 */
[----:B------:R0:W2:Y:S01]  /*7f90*/  LDG.E.128 R8, desc[UR12][R36.64+0x200] ;  /* 0x0002000c24087981 */ /* 0x0000a2000c1e1d00 */
[----:B------:R-:W-:-:S02]  /*7fa0*/  UIADD3 UR4, UR4, 0x1, URZ ;  /* 0x0000000104047890 */ /* 0x000fc4000fffe03f */
[----:B0-----:R-:W0:Y:S01]  /*7fb0*/  LDC.64 R36, c[0x0][0x3a8] ;  /* 0x0000ea00ff247b82 */ /* 0x001e220000000a00 */
[----:B---3--:R-:W-:Y:S04]  /*7fc0*/  STS.128 [R43], R4 ;  /* 0x000000042b007388 */ /* 0x008fe80000000c00 */
[----:B--2---:R-:W-:Y:S01]  /*7fd0*/  STS.128 [R43+0x200], R8 ;  /* 0x000200082b007388 */ /* 0x004fe20000000c00 */
[----:B------:R-:W-:-:S03]  /*7fe0*/  NOP ;  /* 0x0000000000007918 */ /* 0x000fc60000000000 */
[----:B------:R-:W2:Y:S04]  /*7ff0*/  LDS.128 R12, [R42] ;  /* 0x000000002a0c7984 */ /* 0x000ea80000000c00 */
[----:B------:R-:W3:Y:S01]  /*8000*/  LDS.128 R4, [R42+0x10] ;  /* 0x000010002a047984 */ /* 0x000ee20000000c00 */
[----:B------:R-:W-:Y:S06]  /*8010*/  BAR.SYNC.DEFER_BLOCKING 0x0 ;  /* 0x0000000000007b1d */ /* 0x000fec0000010000 */
[----:B------:R-:W-:Y:S01]  /*8020*/  STS.128 [R40+0x10], R92 ;  /* 0x0000105c28007388 */ /* 0x000fe20000000c00 */
[----:B--2---:R-:W-:-:S02]  /*8030*/  HADD2.F32 R3, -RZ, R12.H0_H0 ;  /* 0x2000000cff037230 */ /* 0x004fc40000004100 */
        /* <DEDUP_REMOVED lines=25> */
[--C-:B------:R-:W-:Y:S02]  /*81d0*/  HADD2.F32 R11, -RZ, R15.reuse.H0_H0 ;  /* 0x2000000fff0b7230 */ /* 0x100fe40000004100 */
[----:B-1----:R-:W-:Y:S01]  /*81e0*/  @!P3 FADD.FTZ R3, R3, 1 ;  /* 0x3f8000000303b421 */ /* 0x002fe20000010000 */
[----:B------:R-:W-:Y:S01]  /*81f0*/  HADD2.F32 R15, -RZ, R15.H1_H1 ;  /* 0x3000000fff0f7230 */ /* 0x000fe20000004100 */
[----:B------:R-:W-:Y:S01]  /*8200*/  FSETP.GTU.FTZ.AND P0, PT, R12, 20, PT ;  /* 0x41a000000c00780b */ /* 0x000fe20003f1c000 */
[--C-:B------:R-:W-:Y:S01]  /*8210*/  FADD.FTZ R14, R11, R58.reuse ;  /* 0x0000003a0b0e7221 */ /* 0x100fe20000010000 */
[----:B------:R1:W5:Y:S02]  /*8220*/  @!P3 MUFU.RCP R10, R3 ;  /* 0x00000003000ab308 */ /* 0x0003640000001000 */
[----:B------:R-:W-:Y:S01]  /*8230*/  FADD.FTZ R15, R15, R58 ;  /* 0x0000003a0f0f7221 */ /* 0x000fe20000010000 */
[----:B----4-:R-:W-:Y:S01]  /*8240*/  @!P4 FADD.FTZ R8, R8, 1 ;  /* 0x3f8000000808c421 */ /* 0x010fe20000010000 */
[----:B---3--:R-:W-:Y:S01]  /*8250*/  HADD2.F32 R11, -RZ, R4.H1_H1 ;  /* 0x30000004ff0b7230 */ /* 0x008fe20000004100 */
[----:B------:R-:W-:Y:S01]  /*8260*/  FSETP.GTU.FTZ.AND P1, PT, R14, 20, PT ;  /* 0x41a000000e00780b */ /* 0x000fe20003f3c000 */
[----:B------:R-:W-:-:S02]  /*8270*/  @!P6 FMUL.FTZ R0, R0, -1.4426950216293334961 ;  /* 0xbfb8aa3b0000e820 */ /* 0x000fc40000410000 */
[----:B------:R-:W3:Y:S01]  /*8280*/  @!P5 MUFU.EX2 R9, R9 ;  /* 0x000000090009d308 */ /* 0x000ee20000000800 */
[----:B--2---:R-:W-:Y:S01]  /*8290*/  @!P2 FMUL.FTZ R112, R112, R13 ;  /* 0x0000000d7070a220 */ /* 0x004fe20000410000 */
[----:B------:R-:W-:Y:S01]  /*82a0*/  FSETP.GTU.FTZ.AND P2, PT, R15, 20, PT ;  /* 0x41a000000f00780b */ /* 0x000fe20003f5c000 */
[----:B-1----:R-:W-:Y:S02]  /*82b0*/  HADD2.F32 R3, -RZ, R4.H0_H0 ;  /* 0x20000004ff037230 */ /* 0x002fe40000004100 */
[----:B------:R-:W-:Y:S01]  /*82c0*/  @!P0 FMUL.FTZ R2, R12, -1.4426950216293334961 ;  /* 0xbfb8aa3b0c028820 */ /* 0x000fe20000410000 */
[--C-:B------:R-:W-:Y:S02]  /*82d0*/  FADD.FTZ R11, R11, R58.reuse ;  /* 0x0000003a0b0b7221 */ /* 0x100fe40000010000 */
[----:B------:R-:W1:Y:S01]  /*82e0*/  @!P4 MUFU.RCP R8, R8 ;  /* 0x000000080008c308 */ /* 0x000e620000001000 */
[----:B------:R-:W-:Y:S01]  /*82f0*/  FADD.FTZ R12, R3, R58 ;  /* 0x0000003a030c7221 */ /* 0x000fe20000010000 */
[----:B-----5:R-:W-:Y:S01]  /*8300*/  @!P3 FMUL.FTZ R111, R111, R10 ;  /* 0x0000000a6f6fb220 */ /* 0x020fe20000410000 */
[----:B------:R-:W-:-:S03]  /*8310*/  @!P1 FMUL.FTZ R3, R14, -1.4426950216293334961 ;  /* 0xbfb8aa3b0e039820 */ /* 0x000fc60000410000 */
[----:B------:R-:W-:Y:S01]  /*8320*/  FSETP.GTU.FTZ.AND P3, PT, R12, 20, PT ;  /* 0x41a000000c00780b */ /* 0x000fe20003f7c000 */
[----:B------:R-:W-:Y:S01]  /*8330*/  @!P2 FMUL.FTZ R4, R15, -1.4426950216293334961 ;  /* 0xbfb8aa3b0f04a820 */ /* 0x000fe20000410000 */
[----:B------:R-:W2:Y:S01]  /*8340*/  @!P6 MUFU.EX2 R0, R0 ;  /* 0x000000000000e308 */ /* 0x000ea20000000800 */
[----:B---3--:R-:W-:-:S07]  /*8350*/  @!P5 FADD.FTZ R9, R9, 1 ;  /* 0x3f8000000909d421 */ /* 0x008fce0000010000 */
[----:B------:R-:W3:Y:S01]  /*8360*/  @!P1 MUFU.EX2 R3, R3 ;  /* 0x0000000300039308 */ /* 0x000ee20000000800 */
[----:B-1----:R-:W-:Y:S01]  /*8370*/  @!P4 FMUL.FTZ R113, R113, R8 ;  /* 0x000000087171c220 */ /* 0x002fe20000410000 */
[----:B------:R-:W-:Y:S01]  /*8380*/  FSETP.GTU.FTZ.AND P4, PT, R11, 20, PT ;  /* 0x41a000000b00780b */ /* 0x000fe20003f9c000 */
[----:B------:R-:W-:-:S05]  /*8390*/  @!P3 FMUL.FTZ R8, R12, -1.4426950216293334961 ;  /* 0xbfb8aa3b0c08b820 */ /* 0x000fca0000410000 */
[----:B------:R-:W1:Y:S01]  /*83a0*/  @!P2 MUFU.EX2 R4, R4 ;  /* 0x000000040004a308 */ /* 0x000e620000000800 */
[----:B--2---:R-:W-:-:S06]  /*83b0*/  @!P6 FADD.FTZ R0, R0, 1 ;  /* 0x3f8000000000e421 */ /* 0x004fcc0000010000 */
[----:B------:R-:W-:Y:S01]  /*83c0*/  @!P4 FMUL.FTZ R10, R11, -1.4426950216293334961 ;  /* 0xbfb8aa3b0b0ac820 */ /* 0x000fe20000410000 */
[----:B------:R-:W2:Y:S01]  /*83d0*/  @!P0 MUFU.EX2 R2, R2 ;  /* 0x0000000200028308 */ /* 0x000ea20000000800 */
[--C-:B------:R-:W-:Y:S02]  /*83e0*/  HADD2.F32 R11, -RZ, R5.reuse.H0_H0 ;  /* 0x20000005ff0b7230 */ /* 0x100fe40000004100 */
[----:B---3--:R-:W-:Y:S01]  /*83f0*/  @!P1 FADD.FTZ R3, R3, 1 ;  /* 0x3f80000003039421 */ /* 0x008fe20000010000 */
[----:B------:R-:W-:Y:S02]  /*8400*/  HADD2.F32 R5, -RZ, R5.H1_H1 ;  /* 0x30000005ff057230 */ /* 0x000fe40000004100 */
[--C-:B------:R-:W-:Y:S02]  /*8410*/  FADD.FTZ R11, R11, R58.reuse ;  /* 0x0000003a0b0b7221 */ /* 0x100fe40000010000 */
[----:B------:R-:W3:Y:S01]  /*8420*/  @!P5 MUFU.RCP R9, R9 ;  /* 0x000000090009d308 */ /* 0x000ee20000001000 */
[----:B-1----:R-:W-:Y:S01]  /*8430*/  @!P2 FADD.FTZ R4, R4, 1 ;  /* 0x3f8000000404a421 */ /* 0x002fe20000010000 */
[----:B------:R-:W-:Y:S01]  /*8440*/  FADD.FTZ R14, R5, R58 ;  /* 0x0000003a050e7221 */ /* 0x000fe20000010000 */
[----:B------:R-:W-:-:S05]  /*8450*/  HADD2.F32 R5, -RZ, R6.H0_H0 ;  /* 0x20000006ff057230 */ /* 0x000fca0000004100 */
[----:B------:R-:W1:Y:S01]  /*8460*/  @!P3 MUFU.EX2 R8, R8 ;  /* 0x000000080008b308 */ /* 0x000e620000000800 */
[----:B--2---:R-:W-:Y:S01]  /*8470*/  @!P0 FADD.FTZ R2, R2, 1 ;  /* 0x3f80000002028421 */ /* 0x004fe20000010000 */
[----:B------:R-:W-:Y:S01]  /*8480*/  FADD.FTZ R15, R5, R58 ;  /* 0x0000003a050f7221 */ /* 0x000fe20000010000 */
[--C-:B------:R-:W-:Y:S02]  /*8490*/  HADD2.F32 R5, -RZ, R7.reuse.H0_H0 ;  /* 0x20000007ff057230 */ /* 0x100fe40000004100 */
[----:B------:R-:W-:-:S03]  /*84a0*/  HADD2.F32 R7, -RZ, R7.H1_H1 ;  /* 0x30000007ff077230 */ /* 0x000fc60000004100 */
[----:B------:R2:W4:Y:S01]  /*84b0*/  @!P1 MUFU.RCP R12, R3 ;  /* 0x00000003000c9308 */ /* 0x0005220000001000 */
[----:B---3--:R-:W-:Y:S01]  /*84c0*/  @!P5 FMUL.FTZ R114, R114, R9 ;  /* 0x000000097272d220 */ /* 0x008fe20000410000 */
[----:B------:R-:W-:Y:S01]  /*84d0*/  FSETP.GTU.FTZ.AND P5, PT, R11, 20, PT ;  /* 0x41a000000b00780b */ /* 0x000fe20003fbc000 */
[--C-:B------:R-:W-:Y:S01]  /*84e0*/  FADD.FTZ R5, R5, R58.reuse ;  /* 0x0000003a05057221 */ /* 0x100fe20000010000 */
[----:B------:R-:W-:-:S04]  /*84f0*/  FADD.FTZ R7, R7, R58 ;  /* 0x0000003a07077221 */ /* 0x000fc80000010000 */
[----:B------:R3:W5:Y:S01]  /*8500*/  @!P2 MUFU.RCP R9, R4 ;  /* 0x000000040009a308 */ /* 0x0007620000001000 */
[----:B-1----:R-:W-:Y:S01]  /*8510*/  @!P3 FADD.FTZ R8, R8, 1 ;  /* 0x3f8000000808b421 */ /* 0x002fe20000010000 */
[----:B--2---:R-:W-:Y:S01]  /*8520*/  HADD2.F32 R3, -RZ, R6.H1_H1 ;  /* 0x30000006ff037230 */ /* 0x004fe20000004100 */
[----:B------:R-:W-:-:S05]  /*8530*/  F2FP.F16.F32.PACK_AB R6, R106, R105 ;  /* 0x000000696a06723e */ /* 0x000fca00000000ff */
[----:B------:R-:W1:Y:S01]  /*8540*/  @!P0 MUFU.RCP R13, R2 ;  /* 0x00000002000d8308 */ /* 0x000e620000001000 */
[----:B---3--:R-:W-:Y:S01]  /*8550*/  FADD.FTZ R4, R3, R58 ;  /* 0x0000003a03047221 */ /* 0x008fe20000010000 */
[----:B----4-:R-:W-:-:S04]  /*8560*/  @!P1 FMUL.FTZ R117, R117, R12 ;  /* 0x0000000c75759220 */ /* 0x010fc80000410000 */
[----:B------:R-:W-:Y:S02]  /*8570*/  FSETP.GTU.FTZ.AND P1, PT, R4, 20, PT ;  /* 0x41a000000400780b */ /* 0x000fe40003f3c000 */
[----:B------:R-:W2:Y:S01]  /*8580*/  @!P6 MUFU.RCP R0, R0 ;  /* 0x000000000000e308 */ /* 0x000ea20000001000 */
[----:B-----5:R-:W-:Y:S01]  /*8590*/  @!P2 FMUL.FTZ R118, R118, R9 ;  /* 0x000000097676a220 */ /* 0x020fe20000410000 */
[----:B------:R-:W-:-:S06]  /*85a0*/  FSETP.GTU.FTZ.AND P2, PT, R5, 20, PT ;  /* 0x41a000000500780b */ /* 0x000fcc0003f5c000 */
[----:B------:R-:W3:Y:S01]  /*85b0*/  @!P3 MUFU.RCP R8, R8 ;  /* 0x000000080008b308 */ /* 0x000ee20000001000 */
[----:B-1----:R-:W-:Y:S01]  /*85c0*/  @!P0 FMUL.FTZ R116, R116, R13 ;  /* 0x0000000d74748220 */ /* 0x002fe20000410000 */
[----:B------:R-:W-:Y:S01]  /*85d0*/  FSETP.GTU.FTZ.AND P0, PT, R15, 20, PT ;  /* 0x41a000000f00780b */ /* 0x000fe20003f1c000 */
[----:B------:R-:W-:-:S04]  /*85e0*/  @!P1 FMUL.FTZ R4, R4, -1.4426950216293334961 ;  /* 0xbfb8aa3b04049820 */ /* 0x000fc80000410000 */
[----:B------:R-:W-:Y:S01]  /*85f0*/  @!P2 FMUL.FTZ R5, R5, -1.4426950216293334961 ;  /* 0xbfb8aa3b0505a820 */ /* 0x000fe20000410000 */
[----:B------:R-:W1:Y:S01]  /*8600*/  @!P4 MUFU.EX2 R10, R10 ;  /* 0x0000000a000ac308 */ /* 0x000e620000000800 */
        /* <DEDUP_REMOVED lines=9> */
[----:B-1----:R-:W-:Y:S01]  /*86a0*/  @!P4 FADD.FTZ R10, R10, 1 ;  /* 0x3f8000000a0ac421 */ /* 0x002fe20000010000 */
[----:B--2---:R-:W-:-:S05]  /*86b0*/  F2FP.F16.F32.PACK_AB R5, R107, R108 ;  /* 0x0000006c6b05723e */ /* 0x004fca00000000ff */
[----:B------:R-:W-:Y:S01]  /*86c0*/  @!P3 FMUL.FTZ R11, R7, -1.4426950216293334961 ;  /* 0xbfb8aa3b070bb820 */ /* 0x000fe20000410000 */
[----:B------:R1:W-:Y:S01]  /*86d0*/  @!P1 MUFU.EX2 R8, R4 ;  /* 0x0000000400089308 */ /* 0x0003e20000000800 */
[----:B------:R-:W-:Y:S01]  /*86e0*/  F2FP.F16.F32.PACK_AB R7, R104, R103 ;  /* 0x000000676807723e */ /* 0x000fe200000000ff */
[----:B----4-:R-:W-:-:S06]  /*86f0*/  @!P2 FADD.FTZ R16, R9, 1 ;  /* 0x3f8000000910a421 */ /* 0x010fcc0000010000 */
[----:B------:R-:W2:Y:S01]  /*8700*/  @!P0 MUFU.EX2 R3, R3 ;  /* 0x0000000300038308 */ /* 0x000ea20000000800 */
[----:B-1----:R-:W-:Y:S01]  /*8710*/  F2FP.F16.F32.PACK_AB R4, R109, R110 ;  /* 0x0000006e6d04723e */ /* 0x002fe200000000ff */
[----:B---3--:R-:W-:-:S04]  /*8720*/  @!P5 FADD.FTZ R0, R0, 1 ;  /* 0x3f8000000000d421 */ /* 0x008fc80000010000 */
[----:B------:R1:W-:Y:S01]  /*8730*/  STS.128 [R40], R4 ;  /* 0x0000000428007388 */ /* 0x0003e20000000c00 */
[----:B------:R-:W-:Y:S01]  /*8740*/  NOP ;  /* 0x0000000000007918 */ /* 0x000fe20000000000 */
[----:B------:R-:W3:Y:S02]  /*8750*/  @!P6 MUFU.EX2 R2, R2 ;  /* 0x000000020002e308 */ /* 0x000ee40000000800 */
[----:B------:R-:W-:Y:S01]  /*8760*/  LDS.128 R12, [R43+0x200] ;  /* 0x000200002b0c7984 */ /* 0x000fe20000000c00 */
[----:B--2---:R-:W-:-:S05]  /*8770*/  @!P0 FADD.FTZ R3, R3, 1 ;  /* 0x3f80000003038421 */ /* 0x004fca0000010000 */
[----:B------:R2:W4:Y:S08]  /*8780*/  @!P4 MUFU.RCP R19, R10 ;  /* 0x0000000a0013c308 */ /* 0x0005300000001000 */
[----:B------:R5:W0:Y:S01]  /*8790*/  @!P5 MUFU.RCP R18, R0 ;  /* 0x000000000012d308 */ /* 0x000a220000001000 */
[----:B--2---:R-:W-:Y:S02]  /*87a0*/  IMAD R10, R24, UR15, RZ ;  /* 0x0000000f180a7c24 */ /* 0x004fe4000f8e02ff */
[----:B---3--:R-:W-:-:S02]  /*87b0*/  @!P6 FADD.FTZ R2, R2, 1 ;  /* 0x3f8000000202e421 */ /* 0x008fc40000010000 */
[----:B------:R-:W-:-:S03]  /*87c0*/  IMAD R25, R25, UR14, R10 ;  /* 0x0000000e19197c24 */ /* 0x000fc6000f8e020a */
[----:B------:R2:W3:Y:S01]  /*87d0*/  @!P3 MUFU.EX2 R17, R11 ;  /* 0x0000000b0011b308 */ /* 0x0004e20000000800 */
[----:B-----5:R-:W-:Y:S01]  /*87e0*/  @!P1 FADD.FTZ R0, R8, 1 ;  /* 0x3f80000008009421 */ /* 0x020fe20000010000 */
[----:B----4-:R-:W-:Y:S01]  /*87f0*/  @!P4 FMUL.FTZ R120, R120, R19 ;  /* 0x000000137878c220 */ /* 0x010fe20000410000 */
[----:B------:R-:W-:Y:S02]  /*8800*/  F2FP.F16.F32.PACK_AB R19, R118, R117 ;  /* 0x000000757613723e */ /* 0x000fe400000000ff */
[----:B------:R-:W-:-:S03]  /*8810*/  IADD3 R54, P4, R54, -0x800, RZ ;  /* 0xfffff80036367810 */ /* 0x000fc60007f9e0ff */
[----:B------:R-:W4:Y:S01]  /*8820*/  @!P0 MUFU.RCP R20, R3 ;  /* 0x0000000300148308 */ /* 0x000f220000001000 */
[----:B--2---:R-:W2:Y:S01]  /*8830*/  LDS.128 R8, [R43] ;  /* 0x000000002b087984 */ /* 0x004ea20000000c00 */
[----:B0-----:R-:W-:Y:S01]  /*8840*/  @!P5 FMUL.FTZ R121, R121, R18 ;  /* 0x000000127979d220 */ /* 0x001fe20000410000 */
[----:B------:R-:W-:Y:S02]  /*8850*/  F2FP.F16.F32.PACK_AB R18, R116, R115 ;  /* 0x000000737412723e */ /* 0x000fe400000000ff */
[----:B------:R-:W-:-:S03]  /*8860*/  IADD3.X R53, R53, -0x1, RZ, P4, !PT ;  /* 0xffffffff35357810 */ /* 0x000fc600027fe4ff */
[----:B------:R0:W5:Y:S01]  /*8870*/  @!P6 MUFU.RCP R21, R2 ;  /* 0x000000020015e308 */ /* 0x0001620000001000 */
[----:B---3--:R-:W-:-:S07]  /*8880*/  @!P3 FADD.FTZ R17, R17, 1 ;  /* 0x3f8000001111b421 */ /* 0x008fce0000010000 */
[----:B------:R3:W1:Y:S01]  /*8890*/  @!P1 MUFU.RCP R23, R0 ;  /* 0x0000000000179308 */ /* 0x0006620000001000 */
[----:B0-----:R-:W-:-:S04]  /*88a0*/  IMAD.WIDE.U32 R2, R24, UR14, R28 ;  /* 0x0000000e18027c25 */ /* 0x001fc8000f8e001c */
[----:B----4-:R-:W-:Y:S01]  /*88b0*/  @!P0 FMUL.FTZ R123, R123, R20 ;  /* 0x000000147b7b8220 */ /* 0x010fe20000410000 */
[----:B------:R-:W-:Y:S02]  /*88c0*/  IADD3 R3, R3, R25, RZ ;  /* 0x0000001903037210 */ /* 0x000fe40007ffe0ff */
[----:B------:R-:W0:Y:S01]  /*88d0*/  @!P2 MUFU.RCP R16, R16 ;  /* 0x000000100010a308 */ /* 0x000e220000001000 */
[----:B---3--:R-:W-:Y:S02]  /*88e0*/  IMAD R0, R60, UR6, RZ ;  /* 0x000000063c007c24 */ /* 0x008fe4000f8e02ff */
[----:B-----5:R-:W-:Y:S01]  /*88f0*/  @!P6 FMUL.FTZ R122, R122, R21 ;  /* 0x000000157a7ae220 */ /* 0x020fe20000410000 */
[----:B------:R-:W-:-:S04]  /*8900*/  IMAD.WIDE.U32 R2, R65, UR6, R2 ;  /* 0x0000000641027c25 */ /* 0x000fc8000f8e0002 */
[----:B-1----:R-:W-:Y:S02]  /*8910*/  IMAD R5, R65, UR7, R0 ;  /* 0x0000000741057c24 */ /* 0x002fe4000f8e0200 */
[----:B------:R-:W-:Y:S01]  /*8920*/  FADD.FTZ R0, R112, R57 ;  /* 0x0000003970007221 */ /* 0x000fe20000010000 */
[----:B------:R-:W-:Y:S01]  /*8930*/  LEA R4, P0, R2, R26, 0x1 ;  /* 0x0000001a02047211 */ /* 0x000fe200078008ff */
[----:B------:R-:W1:Y:S01]  /*8940*/  @!P3 MUFU.RCP R17, R17 ;  /* 0x000000110011b308 */ /* 0x000e620000001000 */
[----:B------:R-:W-:Y:S01]  /*8950*/  @!P1 FMUL.FTZ R124, R124, R23 ;  /* 0x000000177c7c9220 */ /* 0x000fe20000410000 */
[----:B------:R-:W-:Y:S01]  /*8960*/  FADD.FTZ R0, R0, R111 ;  /* 0x0000006f00007221 */ /* 0x000fe20000010000 */
[----:B------:R-:W-:Y:S01]  /*8970*/  IADD3 R5, R3, R5, RZ ;  /* 0x0000000503057210 */ /* 0x000fe20007ffe0ff */
[----:B------:R-:W-:Y:S01]  /*8980*/  ULDC.64 UR6, c[0x0][0x3b0] ;  /* 0x0000ec0000067ab9 */ /* 0x000fe20000000a00 */
[----:B------:R-:W-:Y:S01]  /*8990*/  IADD3 R52, P1, R52, -0x800, RZ ;  /* 0xfffff80034347810 */ /* 0x000fe20007f3e0ff */
[----:B------:R-:W-:Y:S01]  /*89a0*/  FADD.FTZ R3, R0, R113 ;  /* 0x0000007100037221 */ /* 0x000fe20000010000 */
[----:B------:R-:W-:Y:S01]  /*89b0*/  LEA.HI.X R5, R2, R27, R5, 0x1, P0 ;  /* 0x0000001b02057211 */ /* 0x000fe200000f0c05 */
[----:B0-----:R-:W-:Y:S01]  /*89c0*/  @!P2 FMUL.FTZ R125, R125, R16 ;  /* 0x000000107d7da220 */ /* 0x001fe20000410000 */
[----:B------:R-:W-:Y:S01]  /*89d0*/  F2FP.F16.F32.PACK_AB R16, R111, R112 ;  /* 0x000000706f10723e */ /* 0x000fe200000000ff */
[----:B------:R-:W-:Y:S01]  /*89e0*/  FADD.FTZ R0, R3, R114 ;  /* 0x0000007203007221 */ /* 0x000fe20000010000 */
[----:B------:R-:W-:Y:S01]  /*89f0*/  F2FP.F16.F32.PACK_AB R6, R124, R123 ;  /* 0x0000007b7c06723e */ /* 0x000fe200000000ff */
[----:B------:R-:W-:Y:S01]  /*8a00*/  IMAD.WIDE R2, R44, 0x10, R4 ;  /* 0x000000102c027825 */ /* 0x000fe200078e0204 */
[----:B------:R-:W-:-:S03]  /*8a10*/  F2FP.F16.F32.PACK_AB R4, R120, R119 ;  /* 0x000000777804723e */ /* 0x000fc600000000ff */
[----:B------:R-:W-:Y:S01]  /*8a20*/  FADD.FTZ R115, R0, R115 ;  /* 0x0000007300737221 */ /* 0x000fe20000010000 */
[----:B------:R-:W-:Y:S01]  /*8a30*/  F2FP.F16.F32.PACK_AB R5, R122, R121 ;  /* 0x000000797a05723e */ /* 0x000fe200000000ff */
[----:B------:R-:W-:Y:S01]  /*8a40*/  IMAD R0, R36, UR15, RZ ;  /* 0x0000000f24007c24 */ /* 0x000fe2000f8e02ff */
[----:B--2---:R0:W-:Y:S01]  /*8a50*/  STG.E.128 desc[UR12][R2.64], R8 ;  /* 0x0000000802007986 */ /* 0x0041e2000c101d0c */
[----:B-1----:R-:W-:Y:S01]  /*8a60*/  @!P3 FMUL.FTZ R126, R126, R17 ;  /* 0x000000117e7eb220 */ /* 0x002fe20000410000 */
[----:B------:R-:W-:Y:S01]  /*8a70*/  F2FP.F16.F32.PACK_AB R17, R114, R113 ;  /* 0x000000717211723e */ /* 0x000fe200000000ff */
[----:B------:R-:W-:Y:S01]  /*8a80*/  FADD.FTZ R116, R115, R116 ;  /* 0x0000007473747221 */ /* 0x000fe20000010000 */
[----:B------:R1:W-:Y:S01]  /*8a90*/  STG.E.128 desc[UR12][R2.64+0x200], R12 ;  /* 0x0002000c02007986 */ /* 0x0003e2000c101d0c */
[----:B------:R-:W-:Y:S01]  /*8aa0*/  BAR.SYNC.DEFER_BLOCKING 0x0 ;  /* 0x0000000000007b1d */ /* 0x000fe20000010000 */
[----:B------:R-:W-:Y:S01]  /*8ab0*/  F2FP.F16.F32.PACK_AB R7, R126, R125 ;  /* 0x0000007d7e07723e */ /* 0x000fe200000000ff */
[----:B------:R-:W-:Y:S01]  /*8ac0*/  FADD.FTZ R117, R116, R117 ;  /* 0x0000007574757221 */ /* 0x000fe20000010000 */
[----:B------:R-:W-:-:S02]  /*8ad0*/  IADD3 R48, P2, R48, -0x800, RZ ;  /* 0xfffff80030307810 */ /* 0x000fc40007f5e0ff */
[----:B------:R-:W-:Y:S01]  /*8ae0*/  IADD3 R50, P3, R50, -0x800, RZ ;  /* 0xfffff80032327810 */ /* 0x000fe20007f7e0ff */
[----:B------:R-:W-:Y:S01]  /*8af0*/  FADD.FTZ R118, R117, R118 ;  /* 0x0000007675767221 */ /* 0x000fe20000010000 */
[----:B------:R-:W-:Y:S02]  /*8b00*/  IADD3.X R51, R51, -0x1, RZ, P1, !PT ;  /* 0xffffffff33337810 */ /* 0x000fe40000ffe4ff */
[----:B------:R-:W-:Y:S01]  /*8b10*/  IADD3.X R46, R46, -0x1, RZ, P2, !PT ;  /* 0xffffffff2e2e7810 */ /* 0x000fe200017fe4ff */
[----:B0-----:R-:W-:Y:S02]  /*8b20*/  IMAD R9, R37, UR14, R0 ;  /* 0x0000000e25097c24 */ /* 0x001fe4000f8e0200 */
[----:B------:R-:W-:Y:S01]  /*8b30*/  FADD.FTZ R119, R118, R119 ;  /* 0x0000007776777221 */ /* 0x000fe20000010000 */
[----:B------:R-:W-:Y:S01]  /*8b40*/  IMAD R0, R60, UR6, RZ ;  /* 0x000000063c007c24 */ /* 0x000fe2000f8e02ff */
[----:B------:R-:W-:Y:S01]  /*8b50*/  IADD3.X R49, R49, -0x1, RZ, P3, !PT ;  /* 0xffffffff31317810 */ /* 0x000fe20001ffe4ff */
[----:B-1----:R-:W-:-:S04]  /*8b60*/  IMAD.WIDE.U32 R2, R36, UR14, R28 ;  /* 0x0000000e24027c25 */ /* 0x002fc8000f8e001c */
        /* <DEDUP_REMOVED lines=8> */
[----:B------:R-:W1:Y:S01]  /*8bf0*/  LDS.128 R20, [R43] ;  /* 0x000000002b147984 */ /* 0x000e620000000c00 */
[----:B------:R-:W-:-:S03]  /*8c00*/  FADD.FTZ R123, R122, R123 ;  /* 0x0000007b7a7b7221 */ /* 0x000fc60000010000 */
[----:B------:R-:W2:Y:S01]  /*8c10*/  LDS.128 R24, [R43+0x200] ;  /* 0x000200002b187984 */ /* 0x000ea20000000c00 */
[----:B------:R-:W-:Y:S01]  /*8c20*/  FADD.FTZ R124, R123, R124 ;  /* 0x0000007c7b7c7221 */ /* 0x000fe20000010000 */
[----:B0-----:R-:W-:Y:S01]  /*8c30*/  IMAD R5, R65, UR7, R0 ;  /* 0x0000000741057c24 */ /* 0x001fe2000f8e0200 */
[----:B------:R-:W-:Y:S02]  /*8c40*/  LEA R4, P0, R2, R38, 0x1 ;  /* 0x0000002602047211 */ /* 0x000fe400078008ff */
[----:B------:R-:W-:Y:S02]  /*8c50*/  FADD.FTZ R57, R124, R125 ;  /* 0x0000007d7c397221 */ /* 0x000fe40000010000 */
[----:B------:R-:W-:Y:S02]  /*8c60*/  IADD3 R0, R3, R5, RZ ;  /* 0x0000000503007210 */ /* 0x000fe40007ffe0ff */
[----:B------:R-:W-:Y:S02]  /*8c70*/  FADD.FTZ R57, R57, R126 ;  /* 0x0000007e39397221 */ /* 0x000fe40000010000 */
[----:B------:R-:W-:-:S02]  /*8c80*/  LEA.HI.X R5, R2, R39, R0, 0x1, P0 ;  /* 0x0000002702057211 */ /* 0x000fc400000f0c00 */
[----:B------:R-:W-:Y:S01]  /*8c90*/  ISETP.GT.AND P0, PT, R41, 0x1, PT ;  /* 0x000000012900780c */ /* 0x000fe20003f04270 */
[----:B------:R-:W-:-:S05]  /*8ca0*/  IMAD.WIDE R2, R44, 0x10, R4 ;  /* 0x000000102c027825 */ /* 0x000fca00078e0204 */
[----:B-1----:R0:W-:Y:S04]  /*8cb0*/  STG.E.128 desc[UR12][R2.64], R20 ;  /* 0x0000001402007986 */ /* 0x0021e8000c101d0c */
[----:B--2---:R0:W-:Y:S03]  /*8cc0*/  STG.E.128 desc[UR12][R2.64+0x200], R24 ;  /* 0x0002001802007986 */ /* 0x0041e6000c101d0c */
[----:B------:R-:W-:Y:S05]  /*8cd0*/  @P0 BRA `(.L_x_6320) ;  /* 0xffffff7c000c0947 */ /* 0x000fea000383ffff */
.L_x_6241:
        /* <DEDUP_REMOVED lines=35> */
.L_x_6322:
[----:B------:R-:W-:Y:S05]  /*8f10*/  BSYNC B0 ;  /* 0x0000000000007941 */ /* 0x000fea0003800000 */
.L_x_6321:
        /* <DEDUP_REMOVED lines=38> */
.L_x_6324:
[----:B------:R-:W2:Y:S02]  /*9180*/  S2R R15, SR_TID.X ;  /* 0x00000000000f7919 */ /* 0x000ea40000002100 */
.L_x_6325:
[----:B------:R-:W-:Y:S05]  /*9190*/  BSYNC B0 ;  /* 0x0000000000007941 */ /* 0x000fea0003800000 */
.L_x_6323:
        /* <DEDUP_REMOVED lines=22> */
.L_x_6327:
        /* <DEDUP_REMOVED lines=26> */
.L_x_6326:
[----:B------:R-:W-:Y:S05]  /*94a0*/  EXIT ;  /* 0x000000000000794d */ /* 0x000fea0003800000 */
.L_x_6279:
[----:B------:R-:W-:Y:S01]  /*94b0*/  HFMA2.MMA R203, -RZ, RZ, 0, 5.9604644775390625e-08 ;  /* 0x00000001ffcb7435 */ /* 0x000fe200000001ff */
[----:B------:R-:W-:Y:S02]  /*94c0*/  MOV R201, R14 ;  /* 0x0000000e00c97202 */ /* 0x000fe40000000f00 */
[----:B------:R-:W-:Y:S02]  /*94d0*/  MOV R205, RZ ;  /* 0x000000ff00cd7202 */ /* 0x000fe40000000f00 */
[----:B------:R-:W-:-:S07]  /*94e0*/  MOV R18, 0xffffffff ;  /* 0xffffffff00127802 */ /* 0x000fce0000000f00 */
[----:B-1----:R-:W-:Y:S05]  /*94f0*/  WARPSYNC.COLLECTIVE R18, `(.L_x_6328) ;  /* 0x0000000012087348 */ /* 0x002fea0003c00000 */
[----:B------:R0:W2:Y:S02]  /*9500*/  SHFL.UP P3, R16, R201, R203, R205 ;  /* 0x040000cbc9107389 */ /* 0x0000a400000600cd */
[----:B012---:R-:W-:Y:S01]  /*9510*/  ENDCOLLECTIVE ;  /* 0x000000000000791b */ /* 0x007fe20003800000 */
.L_x_6328:
[----:B------:R-:W-:Y:S02]  /*9520*/  MOV R201, R15 ;  /* 0x0000000f00c97202 */ /* 0x000fe40000000f00 */
[----:B------:R-:W-:-:S07]  /*9530*/  MOV R17, R16 ;  /* 0x0000001000117202 */ /* 0x000fce0000000f00 */
[----:B------:R-:W-:Y:S05]  /*9540*/  WARPSYNC.COLLECTIVE R18, `(.L_x_6329) ;  /* 0x0000000012087348 */ /* 0x000fea0003c00000 */
[----:B------:R0:W1:Y:S02]  /*9550*/  SHFL.UP P3, R16, R201, R203, R205 ;  /* 0x040000cbc9107389 */ /* 0x00006400000600cd */
[----:B01----:R-:W-:Y:S01]  /*9560*/  ENDCOLLECTIVE ;  /* 0x000000000000791b */ /* 0x003fe20003800000 */
.L_x_6329:
        /* <DEDUP_REMOVED lines=8> */
.L_x_6330:
[----:B------:R-:W-:Y:S02]  /*95f0*/  MOV R201, R15 ;  /* 0x0000000f00c97202 */ /* 0x000fe40000000f00 */
[----:B------:R-:W-:-:S07]  /*9600*/  MOV R17, R16 ;  /* 0x0000001000117202 */ /* 0x000fce0000000f00 */
[----:B------:R-:W-:Y:S05]  /*9610*/  WARPSYNC.COLLECTIVE R18, `(.L_x_6331) ;  /* 0x0000000012087348 */ /* 0x000fea0003c00000 */
[----:B------:R0:W1:Y:S02]  /*9620*/  SHFL.UP P3, R16, R201, R203, R205 ;  /* 0x040000cbc9107389 */ /* 0x00006400000600cd */
[----:B01----:R-:W-:Y:S01]  /*9630*/  ENDCOLLECTIVE ;  /* 0x000000000000791b */ /* 0x003fe20003800000 */
.L_x_6331:
        /* <DEDUP_REMOVED lines=8> */
.L_x_6332:
[----:B------:R-:W-:Y:S02]  /*96c0*/  MOV R201, R15 ;  /* 0x0000000f00c97202 */ /* 0x000fe40000000f00 */
[----:B------:R-:W-:-:S07]  /*96d0*/  MOV R17, R16 ;  /* 0x0000001000117202 */ /* 0x000fce0000000f00 */
[----:B------:R-:W-:Y:S05]  /*96e0*/  WARPSYNC.COLLECTIVE R18, `(.L_x_6333) ;  /* 0x0000000012087348 */ /* 0x000fea0003c00000 */
[----:B------:R0:W1:Y:S02]  /*96f0*/  SHFL.UP P3, R16, R201, R203, R205 ;  /* 0x040000cbc9107389 */ /* 0x00006400000600cd */
[----:B01----:R-:W-:Y:S01]  /*9700*/  ENDCOLLECTIVE ;  /* 0x000000000000791b */ /* 0x003fe20003800000 */
.L_x_6333:
        /* <DEDUP_REMOVED lines=8> */
.L_x_6334:
[----:B------:R-:W-:Y:S02]  /*9790*/  MOV R201, R15 ;  /* 0x0000000f00c97202 */ /* 0x000fe40000000f00 */
[----:B------:R-:W-:-:S07]  /*97a0*/  MOV R17, R16 ;  /* 0x0000001000117202 */ /* 0x000fce0000000f00 */
[----:B------:R-:W-:Y:S05]  /*97b0*/  WARPSYNC.COLLECTIVE R18, `(.L_x_6335) ;  /* 0x0000000012087348 */ /* 0x000fea0003c00000 */
[----:B------:R0:W1:Y:S02]  /*97c0*/  SHFL.UP P3, R16, R201, R203, R205 ;  /* 0x040000cbc9107389 */ /* 0x00006400000600cd */
[----:B01----:R-:W-:Y:S01]  /*97d0*/  ENDCOLLECTIVE ;  /* 0x000000000000791b */ /* 0x003fe20003800000 */
.L_x_6335:
        /* <DEDUP_REMOVED lines=8> */
.L_x_6336:
[----:B------:R-:W-:Y:S02]  /*9860*/  MOV R201, R15 ;  /* 0x0000000f00c97202 */ /* 0x000fe40000000f00 */
[----:B------:R-:W-:-:S07]  /*9870*/  MOV R17, R16 ;  /* 0x0000001000117202 */ /* 0x000fce0000000f00 */
[----:B------:R-:W-:Y:S05]  /*9880*/  WARPSYNC.COLLECTIVE R18, `(.L_x_6337) ;  /* 0x0000000012087348 */ /* 0x000fea0003c00000 */
[----:B------:R0:W1:Y:S02]  /*9890*/  SHFL.UP P3, R16, R201, R203, R205 ;  /* 0x040000cbc9107389 */ /* 0x00006400000600cd */
[----:B01----:R-:W-:Y:S01]  /*98a0*/  ENDCOLLECTIVE ;  /* 0x000000000000791b */ /* 0x003fe20003800000 */
.L_x_6337:
[----:B------:R-:W-:Y:S05]  /*98b0*/  BRA `(.L_x_6338) ;  /* 0xffffffc0009c7947 */ /* 0x000fea000383ffff */
.L_x_6280:
        /* <DEDUP_REMOVED lines=8> */
.L_x_6340:
[----:B------:R-:W-:Y:S05]  /*9940*/  BSYNC B0 ;  /* 0x0000000000007941 */ /* 0x000fea0003800000 */
.L_x_6339:
[----:B------:R-:W-:Y:S05]  /*9950*/  BRA `(.L_x_6341) ;  /* 0xffffffc000887947 */ /* 0x000fea000383ffff */
.L_x_6281:
        /* <DEDUP_REMOVED lines=8> */
.L_x_6343:
[----:B------:R-:W-:Y:S05]  /*99e0*/  BSYNC B0 ;  /* 0x0000000000007941 */ /* 0x000fea0003800000 */
.L_x_6342:
[----:B------:R-:W-:Y:S05]  /*99f0*/  BRA `(.L_x_6344) ;  /* 0xffffffc000687947 */ /* 0x000fea000383ffff */
.L_x_6282:
        /* <DEDUP_REMOVED lines=8> */
.L_x_6346:
[----:B------:R-:W-:Y:S05]  /*9a80*/  BSYNC B0 ;  /* 0x0000000000007941 */ /* 0x000fea0003800000 */
.L_x_6345:
        /* <DEDUP_REMOVED lines=11> */
.L_x_6347:
[----:B------:R-:W-:Y:S05]  /*9b40*/  WARPSYNC.COLLECTIVE R18, `(.L_x_6348) ;  /* 0x0000000012087348 */ /* 0x000fea0003c00000 */
[----:B------:R0:W1:Y:S02]  /*9b50*/  SHFL.IDX P3, R17, R223, R221, R19 ;  /* 0x000000dddf117389 */ /* 0x0000640000060013 */
[----:B01----:R-:W-:Y:S01]  /*9b60*/  ENDCOLLECTIVE ;  /* 0x000000000000791b */ /* 0x003fe20003800000 */
.L_x_6348:
[----:B------:R-:W-:Y:S02]  /*9b70*/  MOV R223, R3 ;  /* 0x0000000300df7202 */ /* 0x000fe40000000f00 */
[----:B------:R-:W-:Y:S02]  /*9b80*/  MOV R15, R16 ;  /* 0x00000010000f7202 */ /* 0x000fe40000000f00 */
[----:B------:R-:W-:-:S07]  /*9b90*/  MOV R16, R17 ;  /* 0x0000001100107202 */ /* 0x000fce0000000f00 */
[----:B------:R-:W-:Y:S05]  /*9ba0*/  WARPSYNC.COLLECTIVE R18, `(.L_x_6349) ;  /* 0x0000000012087348 */ /* 0x000fea0003c00000 */
[----:B------:R0:W1:Y:S02]  /*9bb0*/  SHFL.IDX P3, R17, R223, R221, R19 ;  /* 0x000000dddf117389 */ /* 0x0000640000060013 */
[----:B01----:R-:W-:Y:S01]  /*9bc0*/  ENDCOLLECTIVE ;  /* 0x000000000000791b */ /* 0x003fe20003800000 */
.L_x_6349:
[----:B------:R-:W-:Y:S05]  /*9bd0*/  BRA `(.L_x_6350) ;  /* 0xffffffc000087947 */ /* 0x000fea000383ffff */
.L_x_6284:
        /* <DEDUP_REMOVED lines=9> */
.L_x_6351:
[----:B------:R-:W-:Y:S02]  /*9c70*/  MOV R229, R13 ;  /* 0x0000000d00e57202 */ /* 0x000fe40000000f00 */
[----:B------:R-:W-:-:S07]  /*9c80*/  MOV R3, R225 ;  /* 0x000000e100037202 */ /* 0x000fce0000000f00 */
[----:B------:R-:W-:Y:S05]  /*9c90*/  WARPSYNC.COLLECTIVE R18, `(.L_x_6352) ;  /* 0x0000000012087348 */ /* 0x000fea0003c00000 */
[----:B------:R0:W1:Y:S02]  /*9ca0*/  SHFL.DOWN P6, R225, R229, R231, R244 ;  /* 0x080000e7e5e17389 */ /* 0x00006400000c00f4 */
[----:B01----:R-:W-:Y:S01]  /*9cb0*/  ENDCOLLECTIVE ;  /* 0x000000000000791b */ /* 0x003fe20003800000 */
.L_x_6352:
        /* <DEDUP_REMOVED lines=8> */
.L_x_6353:
[----:B------:R-:W-:Y:S02]  /*9d40*/  MOV R229, R13 ;  /* 0x0000000d00e57202 */ /* 0x000fe40000000f00 */
[----:B------:R-:W-:-:S07]  /*9d50*/  MOV R3, R225 ;  /* 0x000000e100037202 */ /* 0x000fce0000000f00 */
[----:B------:R-:W-:Y:S05]  /*9d60*/  WARPSYNC.COLLECTIVE R18, `(.L_x_6354) ;  /* 0x0000000012087348 */ /* 0x000fea0003c00000 */
[----:B------:R0:W1:Y:S02]  /*9d70*/  SHFL.DOWN P6, R225, R229, R231, R244 ;  /* 0x080000e7e5e17389 */ /* 0x00006400000c00f4 */
[----:B01----:R-:W-:Y:S01]  /*9d80*/  ENDCOLLECTIVE ;  /* 0x000000000000791b */ /* 0x003fe20003800000 */
.L_x_6354:
        /* <DEDUP_REMOVED lines=8> */
.L_x_6355:
[----:B------:R-:W-:Y:S02]  /*9e10*/  MOV R229, R13 ;  /* 0x0000000d00e57202 */ /* 0x000fe40000000f00 */
[----:B------:R-:W-:-:S07]  /*9e20*/  MOV R3, R225 ;  /* 0x000000e100037202 */ /* 0x000fce0000000f00 */
[----:B------:R-:W-:Y:S05]  /*9e30*/  WARPSYNC.COLLECTIVE R18, `(.L_x_6356) ;  /* 0x0000000012087348 */ /* 0x000fea0003c00000 */
[----:B------:R0:W1:Y:S02]  /*9e40*/  SHFL.DOWN P6, R225, R229, R231, R244 ;  /* 0x080000e7e5e17389 */ /* 0x00006400000c00f4 */
[----:B01----:R-:W-:Y:S01]  /*9e50*/  ENDCOLLECTIVE ;  /* 0x000000000000791b */ /* 0x003fe20003800000 */
.L_x_6356:
        /* <DEDUP_REMOVED lines=8> */
.L_x_6357:
[----:B------:R-:W-:Y:S02]  /*9ee0*/  MOV R229, R13 ;  /* 0x0000000d00e57202 */ /* 0x000fe40000000f00 */
[----:B------:R-:W-:-:S07]  /*9ef0*/  MOV R3, R225 ;  /* 0x000000e100037202 */ /* 0x000fce0000000f00 */
[----:B------:R-:W-:Y:S05]  /*9f00*/  WARPSYNC.COLLECTIVE R18, `(.L_x_6358) ;  /* 0x0000000012087348 */ /* 0x000fea0003c00000 */
[----:B------:R0:W1:Y:S02]  /*9f10*/  SHFL.DOWN P6, R225, R229, R231, R244 ;  /* 0x080000e7e5e17389 */ /* 0x00006400000c00f4 */
[----:B01----:R-:W-:Y:S01]  /*9f20*/  ENDCOLLECTIVE ;  /* 0x000000000000791b */ /* 0x003fe20003800000 */
.L_x_6358:
        /* <DEDUP_REMOVED lines=8> */
.L_x_6359:
[----:B------:R-:W-:Y:S02]  /*9fb0*/  MOV R229, R13 ;  /* 0x0000000d00e57202 */ /* 0x000fe40000000f00 */
[----:B------:R-:W-:-:S07]  /*9fc0*/  MOV R3, R225 ;  /* 0x000000e100037202 */ /* 0x000fce0000000f00 */
[----:B------:R-:W-:Y:S05]  /*9fd0*/  WARPSYNC.COLLECTIVE R18, `(.L_x_6360) ;  /* 0x0000000012087348 */ /* 0x000fea0003c00000 */
[----:B------:R0:W1:Y:S02]  /*9fe0*/  SHFL.DOWN P6, R225, R229, R231, R244 ;  /* 0x080000e7e5e17389 */ /* 0x00006400000c00f4 */
[----:B01----:R-:W-:Y:S01]  /*9ff0*/  ENDCOLLECTIVE ;  /* 0x000000000000791b */ /* 0x003fe20003800000 */
.L_x_6360:
        /* <DEDUP_REMOVED lines=9> */
.L_x_6361:
[----:B------:R-:W-:Y:S02]  /*a090*/  MOV R223, R13 ;  /* 0x0000000d00df7202 */ /* 0x000fe40000000f00 */
[----:B------:R-:W-:-:S07]  /*a0a0*/  MOV R3, R17 ;  /* 0x0000001100037202 */ /* 0x000fce0000000f00 */
[----:B------:R-:W-:Y:S05]  /*a0b0*/  WARPSYNC.COLLECTIVE R18, `(.L_x_6362) ;  /* 0x0000000012087348 */ /* 0x000fea0003c00000 */
[----:B------:R0:W1:Y:S02]  /*a0c0*/  SHFL.IDX P3, R17, R223, R221, R19 ;  /* 0x000000dddf117389 */ /* 0x0000640000060013 */
[----:B01----:R-:W-:Y:S01]  /*a0d0*/  ENDCOLLECTIVE ;  /* 0x000000000000791b */ /* 0x003fe20003800000 */
.L_x_6362:
[----:B------:R-:W-:Y:S05]  /*a0e0*/  WARPSYNC.COLLECTIVE R18, `(.L_x_6363) ;  /* 0x0000000012087348 */ /* 0x000fea0003c00000 */
[----:B------:R0:W1:Y:S02]  /*a0f0*/  SHFL.DOWN P6, R225, R229, R231, R244 ;  /* 0x080000e7e5e17389 */ /* 0x00006400000c00f4 */
[----:B01----:R-:W-:Y:S01]  /*a100*/  ENDCOLLECTIVE ;  /* 0x000000000000791b */ /* 0x003fe20003800000 */
.L_x_6363:
[----:B------:R-:W-:Y:S02]  /*a110*/  MOV R223, R38 ;  /* 0x0000002600df7202 */ /* 0x000fe40000000f00 */
[----:B------:R-:W-:Y:S02]  /*a120*/  MOV R229, R13 ;  /* 0x0000000d00e57202 */ /* 0x000fe40000000f00 */
[----:B------:R-:W-:Y:S02]  /*a130*/  MOV R242, R17 ;  /* 0x0000001100f27202 */ /* 0x000fe40000000f00 */
[----:B------:R-:W-:-:S07]  /*a140*/  MOV R16, R225 ;  /* 0x000000e100107202 */ /* 0x000fce0000000f00 */
[----:B------:R-:W-:Y:S05]  /*a150*/  WARPSYNC.COLLECTIVE R18, `(.L_x_6364) ;  /* 0x0000000012087348 */ /* 0x000fea0003c00000 */
[----:B------:R0:W1:Y:S02]  /*a160*/  SHFL.DOWN P6, R225, R229, R231, R244 ;  /* 0x080000e7e5e17389 */ /* 0x00006400000c00f4 */
[----:B01----:R-:W-:Y:S01]  /*a170*/  ENDCOLLECTIVE ;  /* 0x000000000000791b */ /* 0x003fe20003800000 */
.L_x_6364:
[----:B------:R-:W-:Y:S05]  /*a180*/  WARPSYNC.COLLECTIVE R18, `(.L_x_6365) ;  /* 0x0000000012087348 */ /* 0x000fea0003c00000 */
[----:B------:R0:W1:Y:S02]  /*a190*/  SHFL.IDX P3, R17, R223, R221, R19 ;  /* 0x000000dddf117389 */ /* 0x0000640000060013 */
[----:B01----:R-:W-:Y:S01]  /*a1a0*/  ENDCOLLECTIVE ;  /* 0x000000000000791b */ /* 0x003fe20003800000 */
.L_x_6365:
[----:B------:R-:W-:Y:S02]  /*a1b0*/  MOV R223, R39 ;  /* 0x0000002700df7202 */ /* 0x000fe40000000f00 */
[----:B------:R-:W-:-:S07]  /*a1c0*/  MOV R227, R17 ;  /* 0x0000001100e37202 */ /* 0x000fce0000000f00 */
[----:B------:R-:W-:Y:S05]  /*a1d0*/  WARPSYNC.COLLECTIVE R18, `(.L_x_6366) ;  /* 0x0000000012087348 */ /* 0x000fea0003c00000 */
[----:B------:R0:W1:Y:S02]  /*a1e0*/  SHFL.IDX P3, R17, R223, R221, R19 ;  /* 0x000000dddf117389 */ /* 0x0000640000060013 */
[----:B01----:R-:W-:Y:S01]  /*a1f0*/  ENDCOLLECTIVE ;  /* 0x000000000000791b */ /* 0x003fe20003800000 */
.L_x_6366:
[----:B------:R-:W-:Y:S05]  /*a200*/  BRA `(.L_x_6367) ;  /* 0xffffffc000107947 */ /* 0x000fea000383ffff */
.L_x_6368:
        /* <DEDUP_REMOVED lines=15> */
.L_x_10971:


//--------------------- .text._Z25selective_scan_bwd_kernelI32Selective_Scan_bwd_kernel_traitsILi64ELi16ELb1ELb1ELb1ELb0ELb0EN3c104HalfEfEEv12SSMParamsBwd --------------------------
	.section	.text._Z25selective_scan_bwd_kernelI32Selective_Scan_bwd_kernel_traitsILi64ELi16ELb1ELb1ELb1ELb0ELb0EN3c104HalfEfEEv12SSMParamsBwd,"ax",@progbits
	.align	128
        .global         _Z25selective_scan_bwd_kernelI32Selective_Scan_bwd_kernel_traitsILi64ELi16ELb1ELb1ELb1ELb0ELb0EN3c104HalfEfEEv12SSMParamsBwd
        .type           _Z25selective_scan_bwd_kernelI32Selective_Scan_bwd_kernel_traitsILi64ELi16ELb1ELb1ELb1ELb0ELb0EN3c104HalfEfEEv12SSMParamsBwd,@function
        .size           _Z25selective_scan_bwd_kernelI32Selective_Scan_bwd_kernel_traitsILi64ELi16ELb1ELb1ELb1ELb0ELb0EN3c104HalfEfEEv12SSMParamsBwd,(.L_x_10972 - _Z25selective_scan_bwd_kernelI32Selective_Scan_bwd_kernel_traitsILi64ELi16ELb1ELb1ELb1ELb0ELb0EN3c104HalfEfEEv12SSMParamsBwd)
        .other          _Z25selective_scan_bwd_kernelI32Selective_Scan_bwd_kernel_traitsILi64ELi16ELb1ELb1ELb1ELb0ELb0EN3c104HalfEfEEv12SSMParamsBwd,@"STO_CUDA_ENTRY STV_DEFAULT"
_Z25selective_scan_bwd_kernelI32Selective_Scan_bwd_kernel_traitsILi64ELi16ELb1ELb1ELb1ELb0ELb0EN3c104HalfEfEEv12SSMParamsBwd:
.text._Z25selective_scan_bwd_kernelI32Selective_Scan_bwd_kernel_traitsILi64ELi16ELb1ELb1ELb1ELb0ELb0EN3c104HalfEfEEv12SSMParamsBwd:
        /* <DEDUP_REMOVED lines=32> */
[----:B0-----:R-:W-:-:S06]  /*0200*/  IABS R2, R143 ;  /* 0x0000008f00027213 */ /* 0x001fcc0000000000 */
[----:B------:R-:W0:Y:S01]  /*0210*/  LDC.64 R20, c[0x0][0x3f8] ;  /* 0x0000fe00ff147b82 */ /* 0x000e220000000a00 */
[----:B--2---:R-:W-:-:S05]  /*0220*/  IADD3 R10, RZ, -R7, RZ ;  /* 0x80000007ff0a7210 */ /* 0x004fca0007ffe0ff */
[----:B------:R-:W-:Y:S02]  /*0230*/  IMAD R3, R10, R9, RZ ;  /* 0x000000090a037224 */ /* 0x000fe400078e02ff */
[----:B------:R-:W2:Y:S02]  /*0240*/  LDC.64 R4, c[0x0][0x288] ;  /* 0x0000a200ff047b82 */ /* 0x000ea40000000a00 */
[----:B------:R-:W-:-:S06]  /*0250*/  IMAD.HI.U32 R7, R7, R3, R6 ;  /* 0x0000000307077227 */ /* 0x000fcc00078e0006 */
[----:B------:R-:W3:Y:S01]  /*0260*/  LDC.64 R116, c[0x0][0x2f0] ;  /* 0x0000bc00ff747b82 */ /* 0x000ee20000000a00 */
[----:B------:R-:W-:-:S05]  /*0270*/  IMAD.HI.U32 R139, R7, R2, RZ ;  /* 0x00000002078b7227 */ /* 0x000fca00078e00ff */
[----:B------:R-:W-:Y:S02]  /*0280*/  IADD3 R0, -R139, RZ, RZ ;  /* 0x000000ff8b007210 */ /* 0x000fe40007ffe1ff */
[----:B------:R-:W3:Y:S03]  /*0290*/  LDC.64 R24, c[0x0][0x2e0] ;  /* 0x0000b800ff187b82 */ /* 0x000ee60000000a00 */
[----:B------:R-:W-:-:S05]  /*02a0*/  IMAD R0, R9, R0, R2 ;  /* 0x0000000009007224 */ /* 0x000fca00078e0202 */
[----:B------:R-:W-:Y:S01]  /*02b0*/  ISETP.GT.U32.AND P1, PT, R9, R0, PT ;  /* 0x000000000900720c */ /* 0x000fe20003f24070 */
[----:B------:R-:W-:Y:S02]  /*02c0*/  USHF.R.S32.HI UR14, URZ, 0x1f, UR15 ;  /* 0x0000001f3f0e7899 */ /* 0x000fe4000801140f */
[----:B------:R-:W-:Y:S02]  /*02d0*/  UIMAD.WIDE.U32 UR4, UR15, UR6, URZ ;  /* 0x000000060f0472a5 */ /* 0x000fe4000f8e003f */
[----:B------:R-:W-:-:S04]  /*02e0*/  UIMAD UR6, UR14, UR6, URZ ;  /* 0x000000060e0672a4 */ /* 0x000fc8000f8e023f */
[----:B------:R-:W-:-:S04]  /*02f0*/  UIMAD UR8, UR15, UR7, UR6 ;  /* 0x000000070f0872a4 */ /* 0x000fc8000f8e0206 */
[----:B------:R-:W-:Y:S01]  /*0300*/  @!P1 IADD3 R0, R0, -R9, RZ ;  /* 0x8000000900009210 */ /* 0x000fe20007ffe0ff */
[----:B------:R-:W-:-:S03]  /*0310*/  UIADD3 UR5, UR5, UR8, URZ ;  /* 0x0000000805057290 */ /* 0x000fc6000fffe03f */
[----:B------:R-:W-:Y:S02]  /*0320*/  ISETP.GE.U32.AND P0, PT, R0, R9, PT ;  /* 0x000000090000720c */ /* 0x000fe40003f06070 */
[----:B------:R-:W-:Y:S02]  /*0330*/  LOP3.LUT R0, R143, R8, RZ, 0x3c, !PT ;  /* 0x000000088f007212 */ /* 0x000fe400078e3cff */
[----:B------:R-:W-:Y:S01]  /*0340*/  SHF.L.U32 R138, R23, 0xa, RZ ;  /* 0x0000000a178a7819 */ /* 0x000fe200000006ff */
[----:B------:R-:W-:Y:S01]  /*0350*/  UIMAD UR8, UR14, UR10, URZ ;  /* 0x0000000a0e0872a4 */ /* 0x000fe2000f8e023f */
[----:B------:R-:W-:Y:S01]  /*0360*/  ISETP.GE.AND P2, PT, R0, RZ, PT ;  /* 0x000000ff0000720c */ /* 0x000fe20003f46270 */
[-C--:B--2---:R-:W-:Y:S01]  /*0370*/  IMAD R0, R142, R4.reuse, RZ ;  /* 0x000000048e007224 */ /* 0x084fe200078e02ff */
[----:B------:R-:W-:Y:S01]  /*0380*/  @!P1 IADD3 R139, R139, 0x1, RZ ;  /* 0x000000018b8b9810 */ /* 0x000fe20007ffe0ff */
[----:B------:R-:W-:Y:S01]  /*0390*/  IMAD.WIDE.U32 R2, R143, R4, UR4 ;  /* 0x000000048f027e25 */ /* 0x000fe2000f8e0004 */
[----:B------:R-:W-:Y:S01]  /*03a0*/  IADD3 R7, R138, -0x400, RZ ;  /* 0xfffffc008a077810 */ /* 0x000fe20007ffe0ff */
[----:B------:R-:W-:-:S02]  /*03b0*/  UIMAD.WIDE.U32 UR6, UR15, UR10, URZ ;  /* 0x0000000a0f0672a5 */ /* 0x000fc4000f8e003f */
[----:B------:R-:W-:Y:S01]  /*03c0*/  @P0 IADD3 R139, R139, 0x1, RZ ;  /* 0x000000018b8b0810 */ /* 0x000fe20007ffe0ff */
[----:B------:R-:W-:Y:S01]  /*03d0*/  IMAD R0, R143, R5, R0 ;  /* 0x000000058f007224 */ /* 0x000fe200078e0200 */
[----:B------:R-:W-:Y:S01]  /*03e0*/  UIMAD UR8, UR15, UR11, UR8 ;  /* 0x0000000b0f0872a4 */ /* 0x000fe2000f8e0208 */
[----:B------:R-:W-:Y:S02]  /*03f0*/  SHF.R.S32.HI R9, RZ, 0x1f, R7 ;  /* 0x0000001fff097819 */ /* 0x000fe40000011407 */
[----:B------:R-:W-:Y:S01]  /*0400*/  IADD3 R115, P0, R7, R2, RZ ;  /* 0x0000000207737210 */ /* 0x000fe20007f1e0ff */
[----:B------:R-:W-:Y:S01]  /*0410*/  UIADD3 UR7, UR7, UR8, URZ ;  /* 0x0000000807077290 */ /* 0x000fe2000fffe03f */
[----:B------:R-:W-:Y:S01]  /*0420*/  ISETP.NE.AND P1, PT, R8, RZ, PT ;  /* 0x000000ff0800720c */ /* 0x000fe20003f25270 */
[----:B------:R-:W-:Y:S01]  /*0430*/  ULDC.64 UR10, c[0x0][0x328] ;  /* 0x0000ca00000a7ab9 */ /* 0x000fe20000000a00 */
[----:B------:R-:W-:Y:S01]  /*0440*/  IADD3.X R10, R9, R3, R0, P0, !PT ;  /* 0x00000003090a7210 */ /* 0x000fe200007fe400 */
[-C--:B-1----:R-:W-:Y:S01]  /*0450*/  IMAD R0, R142, R12.reuse, RZ ;  /* 0x0000000c8e007224 */ /* 0x082fe200078e02ff */
[----:B------:R-:W-:Y:S01]  /*0460*/  UIMAD UR8, UR14, UR10, URZ ;  /* 0x0000000a0e0872a4 */ /* 0x000fe2000f8e023f */
[----:B------:R-:W-:-:S04]  /*0470*/  IMAD.WIDE.U32 R2, R143, R12, UR6 ;  /* 0x000000068f027e25 */ /* 0x000fc8000f8e000c */
[----:B------:R-:W-:Y:S02]  /*0480*/  IMAD R0, R143, R13, R0 ;  /* 0x0000000d8f007224 */ /* 0x000fe400078e0200 */
[----:B------:R-:W1:Y:S01]  /*0490*/  LDC.64 R12, c[0x0][0x278] ;  /* 0x00009e00ff0c7b82 */ /* 0x000e620000000a00 */
[----:B------:R-:W-:Y:S02]  /*04a0*/  UIMAD.WIDE.U32 UR4, UR15, UR10, URZ ;  /* 0x0000000a0f0472a5 */ /* 0x000fe4000f8e003f */
[----:B------:R-:W-:-:S03]  /*04b0*/  UIMAD UR8, UR15, UR11, UR8 ;  /* 0x0000000b0f0872a4 */ /* 0x000fc6000f8e0208 */
[----:B------:R-:W-:Y:S01]  /*04c0*/  ULDC.64 UR10, c[0x0][0x240] ;  /* 0x00009000000a7ab9 */ /* 0x000fe20000000a00 */
[----:B------:R-:W-:Y:S01]  /*04d0*/  @!P2 IADD3 R139, -R139, RZ, RZ ;  /* 0x000000ff8b8ba210 */ /* 0x000fe20007ffe1ff */
[----:B------:R-:W-:Y:S01]  /*04e0*/  UIMAD UR9, UR14, UR10, URZ ;  /* 0x0000000a0e0972a4 */ /* 0x000fe2000f8e023f */
[----:B------:R-:W-:Y:S01]  /*04f0*/  @!P1 LOP3.LUT R139, RZ, R8, RZ, 0x33, !PT ;  /* 0x00000008ff8b9212 */ /* 0x000fe200078e33ff */
[----:B------:R-:W-:Y:S01]  /*0500*/  UIADD3 UR5, UR5, UR8, URZ ;  /* 0x0000000805057290 */ /* 0x000fe2000fffe03f */
[----:B------:R-:W-:Y:S01]  /*0510*/  IADD3 R113, P0, R7, R2, RZ ;  /* 0x0000000207717210 */ /* 0x000fe20007f1e0ff */
[----:B------:R-:W-:Y:S02]  /*0520*/  UIMAD.WIDE.U32 UR6, UR15, UR10, URZ ;  /* 0x0000000a0f0672a5 */ /* 0x000fe4000f8e003f */
[----:B------:R-:W-:Y:S01]  /*0530*/  UIMAD UR9, UR15, UR11, UR9 ;  /* 0x0000000b0f0972a4 */ /* 0x000fe2000f8e0209 */
[----:B------:R-:W-:Y:S02]  /*0540*/  IADD3.X R8, R9, R3, R0, P0, !PT ;  /* 0x0000000309087210 */ /* 0x000fe400007fe400 */
[----:B------:R-:W-:Y:S01]  /*0550*/  ULDC.64 UR10, c[0x0][0x310] ;  /* 0x0000c400000a7ab9 */ /* 0x000fe20000000a00 */
[----:B------:R-:W-:Y:S01]  /*0560*/  SHF.R.S32.HI R121, RZ, 0x1f, R139 ;  /* 0x0000001fff797819 */ /* 0x000fe2000001148b */
[-C--:B----4-:R-:W-:Y:S01]  /*0570*/  IMAD R0, R142, R14.reuse, RZ ;  /* 0x0000000e8e007224 */ /* 0x090fe200078e02ff */
[----:B------:R-:W-:Y:S01]  /*0580*/  ISETP.NE.U32.AND P0, PT, RZ, UR10, PT ;  /* 0x0000000aff007c0c */ /* 0x000fe2000bf05070 */
[----:B------:R-:W-:Y:S01]  /*0590*/  IMAD.WIDE.U32 R2, R143, R14, UR4 ;  /* 0x000000048f027e25 */ /* 0x000fe2000f8e000e */
[----:B------:R-:W-:-:S02]  /*05a0*/  UIADD3 UR7, UR7, UR9, URZ ;  /* 0x0000000907077290 */ /* 0x000fc4000fffe03f */
[----:B------:R-:W-:Y:S01]  /*05b0*/  ISETP.NE.AND.EX P0, PT, RZ, UR11, PT, P0 ;  /* 0x0000000bff007c0c */ /* 0x000fe2000bf05300 */
[----:B------:R-:W-:Y:S01]  /*05c0*/  IMAD R4, R121, R16, RZ ;  /* 0x0000001079047224 */ /* 0x000fe200078e02ff */
[----:B------:R-:W-:Y:S01]  /*05d0*/  IADD3 R111, P1, R7, R2, RZ ;  /* 0x00000002076f7210 */ /* 0x000fe20007f3e0ff */
[----:B------:R-:W-:Y:S01]  /*05e0*/  IMAD R0, R143, R15, R0 ;  /* 0x0000000f8f007224 */ /* 0x000fe200078e0200 */
[----:B------:R-:W-:Y:S01]  /*05f0*/  ULDC.64 UR8, c[0x0][0x260] ;  /* 0x0000980000087ab9 */ /* 0x000fe20000000a00 */
[C---:B------:R-:W-:Y:S01]  /*0600*/  IMAD R11, R139.reuse, R17, R4 ;  /* 0x000000118b0b7224 */ /* 0x040fe200078e0204 */
[----:B------:R-:W2:Y:S01]  /*0610*/  LDC.64 R14, c[0x0][0x2f8] ;  /* 0x0000be00ff0e7b82 */ /* 0x000ea20000000a00 */
[----:B------:R-:W-:Y:S01]  /*0620*/  IMAD.WIDE.U32 R4, R139, R16, UR6 ;  /* 0x000000068b047e25 */ /* 0x000fe2000f8e0010 */
[----:B------:R-:W-:Y:S01]  /*0630*/  IADD3.X R6, R9, R3, R0, P1, !PT ;  /* 0x0000000309067210 */ /* 0x000fe20000ffe400 */
[----:B------:R-:W-:Y:S02]  /*0640*/  UIMAD UR6, UR14, UR8, URZ ;  /* 0x000000080e0672a4 */ /* 0x000fe4000f8e023f */
[----:B-1----:R-:W-:Y:S01]  /*0650*/  IMAD R0, R121, R12, RZ ;  /* 0x0000000c79007224 */ /* 0x002fe200078e02ff */
[----:B------:R-:W-:Y:S01]  /*0660*/  IADD3 R109, P3, R7, R4, RZ ;  /* 0x00000004076d7210 */ /* 0x000fe20007f7e0ff */
[----:B------:R-:W-:Y:S01]  /*0670*/  UIMAD.WIDE.U32 UR4, UR15, UR8, URZ ;  /* 0x000000080f0472a5 */ /* 0x000fe2000f8e003f */
[----:B------:R-:W-:Y:S01]  /*0680*/  IADD3 R4, R5, R11, RZ ;  /* 0x0000000b05047210 */ /* 0x000fe20007ffe0ff */
[----:B------:R-:W-:Y:S01]  /*0690*/  UIMAD UR6, UR15, UR9, UR6 ;  /* 0x000000090f0672a4 */ /* 0x000fe2000f8e0206 */
[----:B------:R-:W-:Y:S01]  /*06a0*/  IMAD R5, R139, R13, R0 ;  /* 0x0000000d8b057224 */ /* 0x000fe200078e0200 */
[----:B------:R-:W-:Y:S01]  /*06b0*/  ISETP.NE.U32.AND P1, PT, R18, RZ, PT ;  /* 0x000000ff1200720c */ /* 0x000fe20003f25070 */
[----:B------:R-:W1:Y:S01]  /*06c0*/  @P0 LDC R0, c[0x0][0x214] ;  /* 0x00008500ff000b82 */ /* 0x000e620000000800 */
[----:B------:R-:W-:-:S02]  /*06d0*/  UIADD3 UR5, UR5, UR6, URZ ;  /* 0x0000000605057290 */ /* 0x000fc4000fffe03f */
[----:B------:R-:W-:Y:S02]  /*06e0*/  ISETP.NE.AND.EX P1, PT, R19, RZ, PT, P1 ;  /* 0x000000ff1300720c */ /* 0x000fe40003f25310 */
[----:B0-----:R-:W-:Y:S02]  /*06f0*/  ISETP.NE.U32.AND P2, PT, R20, RZ, PT ;  /* 0x000000ff1400720c */ /* 0x001fe40003f45070 */
[----:B------:R-:W-:Y:S01]  /*0700*/  IMAD.WIDE.U32 R2, R139, R12, UR4 ;  /* 0x000000048b027e25 */ /* 0x000fe2000f8e000c */
[----:B------:R-:W0:Y:S01]  /*0710*/  @P0 LDC R11, c[0x0][0x21c] ;  /* 0x00008700ff0b0b82 */ /* 0x000e220000000800 */
[----:B------:R-:W-:Y:S02]  /*0720*/  ISETP.NE.AND.EX P2, PT, R21, RZ, PT, P2 ;  /* 0x000000ff1500720c */ /* 0x000fe40003f45320 */
[----:B------:R-:W-:-:S05]  /*0730*/  CS2R R124, SRZ ;  /* 0x00000000007c7805 */ /* 0x000fca000001ff00 */
[----:B------:R-:W4:Y:S08]  /*0740*/  LDC.64 R12, c[0x0][0x3b8] ;  /* 0x0000ee00ff0c7b82 */ /* 0x000f300000000a00 */
[----:B------:R-:W4:Y:S01]  /*0750*/  LDC.64 R16, c[0x0][0x2d8] ;  /* 0x0000b600ff107b82 */ /* 0x000f220000000a00 */
[----:B------:R-:W-:-:S07]  /*0760*/  @P1 LEA R124, P4, R143, R18, 0x2 ;  /* 0x000000128f7c1211 */ /* 0x000fce00078810ff */
[----:B------:R-:W4:Y:S01]  /*0770*/  @P0 LDC.64 R122, c[0x0][0x310] ;  /* 0x0000c400ff7a0b82 */ /* 0x000f220000000a00 */
[----:B------:R-:W-:Y:S02]  /*0780*/  CS2R R126, SRZ ;  /* 0x00000000007e7805 */ /* 0x000fe4000001ff00 */
[----:B------:R-:W-:Y:S02]  /*0790*/  IADD3 R7, P5, R7, R2, RZ ;  /* 0x0000000207077210 */ /* 0x000fe40007fbe0ff */
[----:B------:R-:W-:Y:S02]  /*07a0*/  @P1 LEA.HI.X R125, R143, R19, R142, 0x2, P4 ;  /* 0x000000138f7d1211 */ /* 0x000fe400020f148e */
[----:B------:R-:W-:Y:S02]  /*07b0*/  IADD3.X R2, R9, R4, RZ, P3, !PT ;  /* 0x0000000409027210 */ /* 0x000fe40001ffe4ff */
[----:B------:R-:W-:Y:S01]  /*07c0*/  ISETP.GE.AND P1, PT, R23, 0x1, PT ;  /* 0x000000011700780c */ /* 0x000fe20003f26270 */
[----:B-1----:R-:W-:Y:S01]  /*07d0*/  @P0 IMAD R0, R0, UR15, R143 ;  /* 0x0000000f00000c24 */ /* 0x002fe2000f8e028f */
[----:B------:R-:W-:-:S02]  /*07e0*/  @P2 LEA R126, P3, R143, R20, 0x2 ;  /* 0x000000148f7e2211 */ /* 0x000fc400078610ff */
[----:B------:R-:W-:Y:S01]  /*07f0*/  IADD3 R106, R3, R5, RZ ;  /* 0x00000005036a7210 */ /* 0x000fe20007ffe0ff */
[----:B------:R-:W-:Y:S01]  /*0800*/  @P0 IMAD R0, R0, R23, RZ ;  /* 0x0000001700000224 */ /* 0x000fe200078e02ff */
[----:B------:R-:W-:Y:S02]  /*0810*/  @P2 LEA.HI.X R127, R143, R21, R142, 0x2, P3 ;  /* 0x000000158f7f2211 */ /* 0x000fe400018f148e */
[----:B---3--:R-:W-:Y:S02]  /*0820*/  LEA R116, P2, R115, R116, 0x1 ;  /* 0x0000007473747211 */ /* 0x008fe400078408ff */
[----:B--2---:R-:W-:Y:S01]  /*0830*/  LEA R114, P3, R113, R14, 0x1 ;  /* 0x0000000e71727211 */ /* 0x004fe200078608ff */
[----:B0-----:R-:W-:Y:S01]  /*0840*/  @P0 IMAD R3, R0, R11, RZ ;  /* 0x0000000b00030224 */ /* 0x001fe200078e02ff */
[----:B------:R-:W-:Y:S02]  /*0850*/  LEA.HI.X R115, R115, R117, R10, 0x1, P2 ;  /* 0x0000007573737211 */ /* 0x000fe400010f0c0a */
[----:B------:R-:W-:-:S02]  /*0860*/  LEA.HI.X R113, R113, R15, R8, 0x1, P3 ;  /* 0x0000000f71717211 */ /* 0x000fc400018f0c08 */
[----:B------:R-:W-:Y:S02]  /*0870*/  IADD3.X R106, R9, R106, RZ, P5, !PT ;  /* 0x0000006a096a7210 */ /* 0x000fe40002ffe4ff */
[----:B----4-:R-:W-:Y:S02]  /*0880*/  LEA R112, P2, R111, R12, 0x1 ;  /* 0x0000000c6f707211 */ /* 0x010fe400078408ff */
[----:B------:R-:W-:Y:S02]  /*0890*/  LEA R110, P3, R109, R16, 0x1 ;  /* 0x000000106d6e7211 */ /* 0x000fe400078608ff */
[----:B------:R-:W-:Y:S01]  /*08a0*/  LEA R108, P4, R7, R24, 0x1 ;  /* 0x00000018076c7211 */ /* 0x000fe200078808ff */
[----:B------:R-:W-:Y:S01]  /*08b0*/  HFMA2.MMA R120, -RZ, RZ, 0, 0 ;  /* 0x00000000ff787435 */ /* 0x000fe200000001ff */
[----:B------:R-:W-:Y:S01]  /*08c0*/  @P0 IMAD.WIDE R122, R3, 0x8, R122 ;  /* 0x00000008037a0825 */ /* 0x000fe200078e027a */
        /* <DEDUP_REMOVED lines=21> */
.L_x_6416:
[----:B------:R-:W-:Y:S01]  /*0a20*/  BAR.SYNC.DEFER_BLOCKING 0x0 ;  /* 0x0000000000007b1d */ /* 0x000fe20000010000 */
[----:B------:R-:W-:Y:S02]  /*0a30*/  SHF.L.U32 R144, R118, 0x1, RZ ;  /* 0x0000000176907819 */ /* 0x000fe400000006ff */
[----:B0-----:R-:W-:Y:S02]  /*0a40*/  MOV R2, R116 ;  /* 0x0000007400027202 */ /* 0x001fe40000000f00 */
[----:B------:R-:W-:Y:S01]  /*0a50*/  LOP3.LUT R144, R144, 0xffffffc0, RZ, 0xc0, !PT ;  /* 0xffffffc090907812 */ /* 0x000fe200078ec0ff */
[----:B------:R-:W-:Y:S01]  /*0a60*/  ULDC UR4, c[0x0][0x21c] ;  /* 0x0000870000047ab9 */ /* 0x000fe20000000800 */
[----:B------:R-:W-:Y:S02]  /*0a70*/  MOV R3, R115 ;  /* 0x0000007300037202 */ /* 0x000fe40000000f00 */
[----:B------:R-:W-:-:S05]  /*0a80*/  LOP3.LUT R102, R144, 0x1f, R118, 0xf8, !PT ;  /* 0x0000001f90667812 */ /* 0x000fca00078ef876 */
[----:B------:R-:W-:-:S05]  /*0a90*/  IMAD.WIDE R2, R102, 0x10, R2 ;  /* 0x0000001066027825 */ /* 0x000fca00078e0202 */
[----:B------:R-:W2:Y:S04]  /*0aa0*/  LDG.E.128 R4, desc[UR12][R2.64] ;  /* 0x0000000c02047981 */ /* 0x000ea8000c1e1d00 */
[----:B------:R0:W3:Y:S01]  /*0ab0*/  LDG.E.128 R8, desc[UR12][R2.64+0x200] ;  /* 0x0002000c02087981 */ /* 0x0000e2000c1e1d00 */
[----:B------:R-:W-:-:S04]  /*0ac0*/  IADD3 R0, R144, R117, RZ ;  /* 0x0000007590007210 */ /* 0x000fc80007ffe0ff */
[C---:B------:R-:W-:Y:S02]  /*0ad0*/  LEA R101, R0.reuse, R107, 0x4 ;  /* 0x0000006b00657211 */ /* 0x040fe400078e20ff */
[----:B------:R-:W-:Y:S02]  /*0ae0*/  IADD3 R0, R0, R117, RZ ;  /* 0x0000007500007210 */ /* 0x000fe40007ffe0ff */
[----:B0-----:R-:W-:Y:S02]  /*0af0*/  MOV R2, R114 ;  /* 0x0000007200027202 */ /* 0x001fe40000000f00 */
[----:B------:R-:W-:Y:S02]  /*0b00*/  LEA R0, R0, R107, 0x4 ;  /* 0x0000006b00007211 */ /* 0x000fe400078e20ff */
[----:B------:R-:W-:-:S03]  /*0b10*/  MOV R3, R113 ;  /* 0x0000007100037202 */ /* 0x000fc60000000f00 */
[----:B------:R-:W-:Y:S01]  /*0b20*/  IMAD.WIDE R12, R102, 0x10, R2 ;  /* 0x00000010660c7825 */ /* 0x000fe200078e0202 */
        /* <DEDUP_REMOVED lines=8> */
[----:B------:R-:W-:-:S02]  /*0bb0*/  MOV R2, R112 ;  /* 0x0000007000027202 */ /* 0x000fc40000000f00 */
[----:B------:R-:W-:-:S03]  /*0bc0*/  MOV R3, R111 ;  /* 0x0000006f00037202 */ /* 0x000fc60000000f00 */
[----:B------:R-:W-:Y:S01]  /*0bd0*/  IMAD.WIDE R2, R102, 0x10, R2 ;  /* 0x0000001066027825 */ /* 0x000fe200078e0202 */
[----:B--2---:R-:W-:Y:S04]  /*0be0*/  STS.128 [R101], R16 ;  /* 0x0000001065007388 */ /* 0x004fe80000000c00 */
[----:B---3--:R0:W-:Y:S01]  /*0bf0*/  STS.128 [R101+0x200], R20 ;  /* 0x0002001465007388 */ /* 0x0081e20000000c00 */
        /* <DEDUP_REMOVED lines=9> */
[----:B-1----:R-:W-:Y:S02]  /*0c90*/  HADD2.F32 R49, -RZ, R9.H0_H0 ;  /* 0x20000009ff317230 */ /* 0x002fe40000004100 */
[----:B------:R-:W-:Y:S02]  /*0ca0*/  HADD2.F32 R45, -RZ, R11.H0_H0 ;  /* 0x2000000bff2d7230 */ /* 0x000fe40000004100 */
[----:B--2---:R-:W-:Y:S02]  /*0cb0*/  HADD2.F32 R41, -RZ, R5.H0_H0 ;  /* 0x20000005ff297230 */ /* 0x004fe40000004100 */
[--C-:B-----5:R-:W-:Y:S01]  /*0cc0*/  FADD.FTZ R49, R49, R140.reuse ;  /* 0x0000008c31317221 */ /* 0x120fe20000010000 */
[--C-:B----4-:R-:W-:Y:S02]  /*0cd0*/  HADD2.F32 R2, -RZ, R61.reuse.H0_H0 ;  /* 0x2000003dff027230 */ /* 0x110fe40000004100 */
[----:B------:R-:W-:Y:S01]  /*0ce0*/  FADD.FTZ R45, R45, R140 ;  /* 0x0000008c2d2d7221 */ /* 0x000fe20000010000 */
[----:B------:R-:W-:-:S02]  /*0cf0*/  HADD2.F32 R3, -RZ, R61.H1_H1 ;  /* 0x3000003dff037230 */ /* 0x000fc40000004100 */
[--C-:B------:R-:W-:Y:S01]  /*0d00*/  FADD.FTZ R41, R41, R140.reuse ;  /* 0x0000008c29297221 */ /* 0x100fe20000010000 */
[----:B------:R-:W-:Y:S02]  /*0d10*/  HADD2.F32 R37, -RZ, R7.H0_H0 ;  /* 0x20000007ff257230 */ /* 0x000fe40000004100 */
[----:B------:R-:W-:Y:S02]  /*0d20*/  HADD2.F32 R51, -RZ, R8.H0_H0 ;  /* 0x20000008ff337230 */ /* 0x000fe40000004100 */
[----:B------:R-:W-:Y:S02]  /*0d30*/  HADD2.F32 R9, -RZ, R9.H1_H1 ;  /* 0x30000009ff097230 */ /* 0x000fe40000004100 */
[--C-:B------:R-:W-:Y:S01]  /*0d40*/  FADD.FTZ R37, R37, R140.reuse ;  /* 0x0000008c25257221 */ /* 0x100fe20000010000 */
[----:B------:R-:W-:Y:S02]  /*0d50*/  HADD2.F32 R47, -RZ, R10.H0_H0 ;  /* 0x2000000aff2f7230 */ /* 0x000fe40000004100 */
[----:B------:R-:W-:Y:S01]  /*0d60*/  FADD.FTZ R51, R51, R140 ;  /* 0x0000008c33337221 */ /* 0x000fe20000010000 */
[----:B------:R-:W-:-:S02]  /*0d70*/  HADD2.F32 R11, -RZ, R11.H1_H1 ;  /* 0x3000000bff0b7230 */ /* 0x000fc40000004100 */
[--C-:B------:R-:W-:Y:S01]  /*0d80*/  FADD.FTZ R50, R9, R140.reuse ;  /* 0x0000008c09327221 */ /* 0x100fe20000010000 */
[----:B------:R-:W-:Y:S02]  /*0d90*/  HADD2.F32 R43, -RZ, R4.H0_H0 ;  /* 0x20000004ff2b7230 */ /* 0x000fe40000004100 */
[--C-:B------:R-:W-:Y:S01]  /*0da0*/  FADD.FTZ R47, R47, R140.reuse ;  /* 0x0000008c2f2f7221 */ /* 0x100fe20000010000 */
[----:B------:R-:W-:Y:S02]  /*0db0*/  HADD2.F32 R5, -RZ, R5.H1_H1 ;  /* 0x30000005ff057230 */ /* 0x000fe40000004100 */
[--C-:B------:R-:W-:Y:S01]  /*0dc0*/  FADD.FTZ R46, R11, R140.reuse ;  /* 0x0000008c0b2e7221 */ /* 0x100fe20000010000 */
[----:B------:R-:W-:Y:S02]  /*0dd0*/  HADD2.F32 R39, -RZ, R6.H0_H0 ;  /* 0x20000006ff277230 */ /* 0x000fe40000004100 */
        /* <DEDUP_REMOVED lines=9> */
[----:B------:R1:W2:Y:S02]  /*0e70*/  LDS.128 R12, [R0+0x10] ;  /* 0x00001000000c7984 */ /* 0x0002a40000000c00 */
[----:B-1----:R-:W-:Y:S02]  /*0e80*/  HADD2.F32 R0, -RZ, R62.H0_H0 ;  /* 0x2000003eff007230 */ /* 0x002fe40000004100 */
[--C-:B0-----:R-:W-:Y:S02]  /*0e90*/  HADD2.F32 R100, -RZ, R16.reuse.H0_H0 ;  /* 0x20000010ff647230 */ /* 0x101fe40000004100 */
[----:B------:R-:W-:-:S02]  /*0ea0*/  HADD2.F32 R99, -RZ, R16.H1_H1 ;  /* 0x30000010ff637230 */ /* 0x000fc40000004100 */
[--C-:B------:R-:W-:Y:S02]  /*0eb0*/  HADD2.F32 R98, -RZ, R17.reuse.H0_H0 ;  /* 0x20000011ff627230 */ /* 0x100fe40000004100 */
        /* <DEDUP_REMOVED lines=9> */
[--C-:B------:R-:W-:Y:S02]  /*0f50*/  HADD2.F32 R94, -RZ, R19.reuse.H0_H0 ;  /* 0x20000013ff5e7230 */ /* 0x100fe40000004100 */
[----:B------:R-:W-:Y:S01]  /*0f60*/  FMUL.FTZ R34, R98, R141 ;  /* 0x0000008d62227220 */ /* 0x000fe20000410000 */
[----:B------:R-:W-:Y:S02]  /*0f70*/  HADD2.F32 R93, -RZ, R19.H1_H1 ;  /* 0x30000013ff5d7230 */ /* 0x000fe40000004100 */
[C---:B------:R-:W-:Y:S01]  /*0f80*/  FFMA.FTZ R3, R97.reuse, R3, R2 ;  /* 0x0000000361037223 */ /* 0x040fe20000010002 */
[----:B------:R-:W-:Y:S02]  /*0f90*/  HADD2.F32 R2, -RZ, R62.H1_H1 ;  /* 0x3000003eff027230 */ /* 0x000fe40000004100 */
[----:B------:R-:W-:Y:S01]  /*0fa0*/  FMUL.FTZ R33, R97, R141 ;  /* 0x0000008d61217220 */ /* 0x000fe20000410000 */
[----:B--2---:R-:W-:-:S02]  /*0fb0*/  HADD2.F32 R92, -RZ, R12.H0_H0 ;  /* 0x2000000cff5c7230 */ /* 0x004fc40000004100 */
[C---:B------:R-:W-:Y:S01]  /*0fc0*/  FFMA.FTZ R0, R96.reuse, R0, R3 ;  /* 0x0000000060007223 */ /* 0x040fe20000010003 */
[----:B------:R-:W-:Y:S02]  /*0fd0*/  HADD2.F32 R59, -RZ, R12.H1_H1 ;  /* 0x3000000cff3b7230 */ /* 0x000fe40000004100 */
[-C--:B------:R-:W-:Y:S01]  /*0fe0*/  FMUL.FTZ R32, R96, R141.reuse ;  /* 0x0000008d60207220 */ /* 0x080fe20000410000 */
[----:B------:R-:W-:Y:S02]  /*0ff0*/  HADD2.F32 R12, -RZ, R65.H0_H0 ;  /* 0x20000041ff0c7230 */ /* 0x000fe40000004100 */
[C---:B------:R-:W-:Y:S01]  /*1000*/  FFMA.FTZ R3, R95.reuse, R2, R0 ;  /* 0x000000025f037223 */ /* 0x040fe20000010000 */
[----:B------:R-:W-:Y:S02]  /*1010*/  HADD2.F32 R0, -RZ, R63.H1_H1 ;  /* 0x3000003fff007230 */ /* 0x000fe40000004100 */
[----:B------:R-:W-:Y:S01]  /*1020*/  FMUL.FTZ R31, R95, R141 ;  /* 0x0000008d5f1f7220 */ /* 0x000fe20000410000 */
[----:B------:R-:W-:-:S02]  /*1030*/  HADD2.F32 R2, -RZ, R64.H0_H0 ;  /* 0x20000040ff027230 */ /* 0x000fc40000004100 */
[C---:B------:R-:W-:Y:S01]  /*1040*/  FFMA.FTZ R16, R94.reuse, R16, R3 ;  /* 0x000000105e107223 */ /* 0x040fe20000010003 */
[--C-:B------:R-:W-:Y:S02]  /*1050*/  HADD2.F32 R58, -RZ, R13.reuse.H0_H0 ;  /* 0x2000000dff3a7230 */ /* 0x100fe40000004100 */
[-C--:B------:R-:W-:Y:S01]  /*1060*/  FMUL.FTZ R30, R94, R141.reuse ;  /* 0x0000008d5e1e7220 */ /* 0x080fe20000410000 */
[----:B------:R-:W-:Y:S02]  /*1070*/  HADD2.F32 R57, -RZ, R13.H1_H1 ;  /* 0x3000000dff397230 */ /* 0x000fe40000004100 */
[C---:B------:R-:W-:Y:S01]  /*1080*/  FFMA.FTZ R3, R93.reuse, R0, R16 ;  /* 0x000000005d037223 */ /* 0x040fe20000010010 */
[----:B------:R-:W-:Y:S02]  /*1090*/  HADD2.F32 R0, -RZ, R64.H1_H1 ;  /* 0x30000040ff007230 */ /* 0x000fe40000004100 */
[----:B------:R-:W-:Y:S01]  /*10a0*/  FMUL.FTZ R29, R93, R141 ;  /* 0x0000008d5d1d7220 */ /* 0x000fe20000410000 */
[----:B------:R-:W-:-:S02]  /*10b0*/  HADD2.F32 R56, -RZ, R14.H0_H0 ;  /* 0x2000000eff387230 */ /* 0x000fc40000004100 */
        /* <DEDUP_REMOVED lines=9> */
[----:B------:R-:W-:Y:S02]  /*1150*/  HADD2.F32 R53, -RZ, R15.H1_H1 ;  /* 0x3000000fff357230 */ /* 0x000fe40000004100 */
        /* <DEDUP_REMOVED lines=8> */
[----:B------:R-:W-:Y:S01]  /*11e0*/  FADD.FTZ R48, R13, R140 ;  /* 0x0000008c0d307221 */ /* 0x000fe20000010000 */
[----:B------:R-:W-:Y:S02]  /*11f0*/  HADD2.F32 R119, -RZ, R67.H1_H1 ;  /* 0x30000043ff777230 */ /* 0x000fe40000004100 */
[----:B------:R-:W-:Y:S01]  /*1200*/  FFMA.FTZ R17, R55, R0, R2 ;  /* 0x0000000037117223 */ /* 0x000fe20000010002 */
[----:B------:R-:W-:Y:S02]  /*1210*/  HADD2.F32 R15, -RZ, R4.H1_H1 ;  /* 0x30000004ff0f7230 */ /* 0x000fe40000004100 */
[----:B------:R-:W-:Y:S01]  /*1220*/  FADD.FTZ R52, R3, R140 ;  /* 0x0000008c03347221 */ /* 0x000fe20000010000 */
[----:B------:R-:W-:Y:S01]  /*1230*/  FMUL.FTZ R24, R56, R141 ;  /* 0x0000008d38187220 */ /* 0x000fe20000410000 */
[----:B------:R-:W-:Y:S01]  /*1240*/  FFMA.FTZ R12, R54, R12, R17 ;  /* 0x0000000c360c7223 */ /* 0x000fe20000010011 */
[----:B------:R-:W-:-:S02]  /*1250*/  HADD2.F32 R17, -RZ, R6.H1_H1 ;  /* 0x30000006ff117230 */ /* 0x000fc40000004100 */
[----:B------:R-:W-:Y:S01]  /*1260*/  FADD.FTZ R44, R15, R140 ;  /* 0x0000008c0f2c7221 */ /* 0x000fe20000010000 */
[----:B------:R-:W-:Y:S01]  /*1270*/  FMUL.FTZ R23, R55, R141 ;  /* 0x0000008d37177220 */ /* 0x000fe20000410000 */
[----:B------:R-:W-:Y:S01]  /*1280*/  FFMA.FTZ R119, R53, R119, R12 ;  /* 0x0000007735777223 */ /* 0x000fe2000001000c */
[-C--:B------:R-:W-:Y:S01]  /*1290*/  FMUL.FTZ R22, R54, R141.reuse ;  /* 0x0000008d36167220 */ /* 0x080fe20000410000 */
[----:B------:R-:W-:Y:S01]  /*12a0*/  FADD.FTZ R40, R17, R140 ;  /* 0x0000008c11287221 */ /* 0x000fe20000010000 */
        /* <DEDUP_REMOVED lines=13> */
.L_x_6370:
        /* <DEDUP_REMOVED lines=24> */
[----:B------:R-:W3:Y:S01]  /*1500*/  LDC.64 R132, c[0x0][0x360] ;  /* 0x0000d800ff847b82 */ /* 0x000ee20000000a00 */
[----:B------:R-:W-:-:S07]  /*1510*/  ULDC.64 UR24, c[0x0][0x370] ;  /* 0x0000dc0000187ab9 */ /* 0x000fce0000000a00 */
[----:B------:R-:W4:Y:S08]  /*1520*/  LDC.64 R134, c[0x0][0x368] ;  /* 0x0000da00ff867b82 */ /* 0x000f300000000a00 */
[----:B------:R-:W0:Y:S02]  /*1530*/  LDC.64 R136, c[0x0][0x380] ;  /* 0x0000e000ff887b82 */ /* 0x000e240000000a00 */
.L_x_6415:
[----:B------:R-:W-:Y:S01]  /*1540*/  SHF.R.S32.HI R145, RZ, 0x1f, R4 ;  /* 0x0000001fff917819 */ /* 0x000fe20000011404 */
[----:B------:R-:W-:-:S04]  /*1550*/  IMAD.WIDE.U32 R68, R4, UR16, RZ ;  /* 0x0000001004447c25 */ /* 0x000fc8000f8e00ff */
[----:B------:R-:W-:Y:S01]  /*1560*/  IMAD R71, R145, UR16, RZ ;  /* 0x0000001091477c24 */ /* 0x000fe2000f8e02ff */
[----:B------:R-:W-:-:S03]  /*1570*/  LEA R76, P0, R68, R110, 0x1 ;  /* 0x0000006e444c7211 */ /* 0x000fc600078008ff */
[----:B------:R-:W-:-:S05]  /*1580*/  IMAD R71, R4, UR17, R71 ;  /* 0x0000001104477c24 */ /* 0x000fca000f8e0247 */
[----:B------:R-:W-:-:S04]  /*1590*/  IADD3 R0, R69, R71, RZ ;  /* 0x0000004745007210 */ /* 0x000fc80007ffe0ff */
[----:B------:R-:W-:-:S03]  /*15a0*/  LEA.HI.X R77, R68, R109, R0, 0x1, P0 ;  /* 0x0000006d444d7211 */ /* 0x000fc600000f0c00 */
[----:B------:R-:W-:-:S05]  /*15b0*/  IMAD.WIDE R76, R102, 0x10, R76 ;  /* 0x00000010664c7825 */ /* 0x000fca00078e024c */
[----:B0-2---:R-:W2:Y:S04]  /*15c0*/  LDG.E.128 R68, desc[UR12][R76.64] ;  /* 0x0000000c4c447981 */ /* 0x005ea8000c1e1d00 */
[----:B------:R1:W3:Y:S01]  /*15d0*/  LDG.E.128 R72, desc[UR12][R76.64+0x200] ;  /* 0x0002000c4c487981 */ /* 0x0002e2000c1e1d00 */
[----:B------:R-:W-:Y:S02]  /*15e0*/  IMAD R0, R142, UR8, RZ ;  /* 0x000000088e007c24 */ /* 0x000fe4000f8e02ff */
[----:B------:R-:W-:-:S04]  /*15f0*/  IMAD.WIDE.U32 R78, R143, UR8, RZ ;  /* 0x000000088f4e7c25 */ /* 0x000fc8000f8e00ff */
[----:B------:R-:W-:Y:S02]  /*1600*/  IMAD R81, R143, UR9, R0 ;  /* 0x000000098f517c24 */ /* 0x000fe4000f8e0200 */
[----:B------:R-:W-:-:S03]  /*1610*/  IMAD R85, R145, UR18, RZ ;  /* 0x0000001291557c24 */ /* 0x000fc6000f8e02ff */
[----:B------:R-:W-:Y:S01]  /*1620*/  IADD3 R79, R79, R81, RZ ;  /* 0x000000514f4f7210 */ /* 0x000fe20007ffe0ff */
[----:B------:R-:W-:Y:S02]  /*1630*/  IMAD R81, R145, UR10, RZ ;  /* 0x0000000a91517c24 */ /* 0x000fe4000f8e02ff */
[C---:B-1----:R-:W-:Y:S02]  /*1640*/  IMAD R77, R4.reuse, UR19, R85 ;  /* 0x00000013044d7c24 */ /* 0x042fe4000f8e0255 */
[C---:B------:R-:W-:Y:S02]  /*1650*/  IMAD R83, R4.reuse, UR11, R81 ;  /* 0x0000000b04537c24 */ /* 0x040fe4000f8e0251 */
[----:B------:R-:W-:-:S04]  /*1660*/  IMAD.WIDE.U32 R78, R4, UR10, R78 ;  /* 0x0000000a044e7c25 */ /* 0x000fc8000f8e004e */
[----:B------:R-:W-:Y:S01]  /*1670*/  IMAD.WIDE.U32 R80, R4, UR18, RZ ;  /* 0x0000001204507c25 */ /* 0x000fe2000f8e00ff */
[----:B------:R-:W-:Y:S02]  /*1680*/  IADD3 R0, R79, R83, RZ ;  /* 0x000000534f007210 */ /* 0x000fe40007ffe0ff */
[C---:B------:R-:W-:Y:S02]  /*1690*/  LEA R86, P0, R78.reuse, R128, 0x2 ;  /* 0x000000804e567211 */ /* 0x040fe400078010ff */
[----:B------:R-:W-:Y:S02]  /*16a0*/  IADD3 R77, R81, R77, RZ ;  /* 0x0000004d514d7210 */ /* 0x000fe40007ffe0ff */
[----:B------:R-:W-:Y:S02]  /*16b0*/  LEA.HI.X R87, R78, R129, R0, 0x2, P0 ;  /* 0x000000814e577211 */ /* 0x000fe400000f1400 */
[----:B------:R-:W-:-:S03]  /*16c0*/  LEA R84, P0, R80, R108, 0x1 ;  /* 0x0000006c50547211 */ /* 0x000fc600078008ff */
[----:B----4-:R1:W4:Y:S01]  /*16d0*/  LDG.E R2, desc[UR12][R86.64] ;  /* 0x0000000c56027981 */ /* 0x010322000c1e1900 */
[----:B------:R-:W-:-:S03]  /*16e0*/  LEA.HI.X R85, R80, R106, R77, 0x1, P0 ;  /* 0x0000006a50557211 */ /* 0x000fc600000f0c4d */
[----:B------:R-:W-:Y:S01]  /*16f0*/  IMAD.WIDE R84, R102, 0x10, R84 ;  /* 0x0000001066547825 */ /* 0x000fe200078e0254 */
[----:B--2---:R2:W-:Y:S04]  /*1700*/  STS.128 [R101], R68 ;  /* 0x0000004465007388 */ /* 0x0045e80000000c00 */
[----:B---3--:R3:W-:Y:S01]  /*1710*/  STS.128 [R101+0x200], R72 ;  /* 0x0002004865007388 */ /* 0x0087e20000000c00 */
[----:B------:R-:W-:-:S03]  /*1720*/  NOP ;  /* 0x0000000000007918 */ /* 0x000fc60000000000 */
[----:B------:R-:W3:Y:S04]  /*1730*/  LDG.E.128 R76, desc[UR12][R84.64] ;  /* 0x0000000c544c7981 */ /* 0x000ee8000c1e1d00 */
[----:B------:R0:W3:Y:S01]  /*1740*/  LDG.E.128 R80, desc[UR12][R84.64+0x200] ;  /* 0x0002000c54507981 */ /* 0x0000e2000c1e1d00 */
[----:B------:R-:W-:-:S04]  /*1750*/  LOP3.LUT P0, RZ, R118, 0x1f, RZ, 0xc0, !PT ;  /* 0x0000001f76ff7812 */ /* 0x000fc8000780c0ff */
[C---:B------:R-:W-:Y:S02]  /*1760*/  ISETP.LT.OR P2, PT, R104.reuse, 0x2, P0 ;  /* 0x000000026800780c */ /* 0x040fe40000741670 */
[----:B------:R-:W-:Y:S02]  /*1770*/  IADD3 R0, R104, -0x1, RZ ;  /* 0xffffffff68007810 */ /* 0x000fe40007ffe0ff */
[----:B------:R-:W-:-:S09]  /*1780*/  SHF.L.U32 R144, R118, 0x1, RZ ;  /* 0x0000000176907819 */ /* 0x000fd200000006ff */
[----:B-1----:R-:W1:Y:S01]  /*1790*/  @!P2 LDC R86, c[0x0][0x21c] ;  /* 0x00008700ff56ab82 */ /* 0x002e620000000800 */
[----:B------:R-:W-:Y:S02]  /*17a0*/  LEA.HI R88, R0, R0, RZ, 0x1 ;  /* 0x0000000000587211 */ /* 0x000fe400078f08ff */
[----:B------:R-:W-:Y:S02]  /*17b0*/  LOP3.LUT R144, R144, 0xffffffc0, RZ, 0xc0, !PT ;  /* 0xffffffc090907812 */ /* 0x000fe400078ec0ff */
[----:B--2---:R-:W-:-:S04]  /*17c0*/  LOP3.LUT R69, R88, 0xfffffe, RZ, 0xc0, !PT ;  /* 0x00fffffe58457812 */ /* 0x004fc800078ec0ff */
[----:B------:R-:W-:Y:S02]  /*17d0*/  IADD3 R69, R0, -R69, RZ ;  /* 0x8000004500457210 */ /* 0x000fe40007ffe0ff */
[-C--:B------:R-:W-:Y:S02]  /*17e0*/  IADD3 R0, R117, R117.reuse, R144 ;  /* 0x0000007575007210 */ /* 0x080fe40007ffe090 */
[----:B------:R-:W-:Y:S02]  /*17f0*/  IADD3 R68, R144, R117, RZ ;  /* 0x0000007590447210 */ /* 0x000fe40007ffe0ff */
[----:B0-----:R-:W-:Y:S02]  /*1800*/  @!P2 IADD3 R85, R104, -0x2, RZ ;  /* 0xfffffffe6855a810 */ /* 0x001fe40007ffe0ff */
[-C--:B------:R-:W-:Y:S01]  /*1810*/  LEA R150, R0, R107.reuse, 0x4 ;  /* 0x0000006b00967211 */ /* 0x080fe200078e20ff */
[----:B----4-:R-:W-:Y:S01]  /*1820*/  FMUL.FTZ R184, R2, 1.4426950216293334961 ;  /* 0x3fb8aa3b02b87820 */ /* 0x010fe20000410000 */
[----:B---3--:R-:W-:-:S02]  /*1830*/  LEA R101, R68, R107, 0x4 ;  /* 0x0000006b44657211 */ /* 0x008fc400078e20ff */
[----:B------:R-:W-:Y:S01]  /*1840*/  LEA R0, R69, R4, 0x8 ;  /* 0x0000000445007211 */ /* 0x000fe200078e40ff */
[----:B------:R-:W0:Y:S01]  /*1850*/  LDS.128 R72, [R150+0x10] ;  /* 0x0000100096487984 */ /* 0x000e220000000c00 */
[----:B-1----:R-:W-:-:S03]  /*1860*/  @!P2 IMAD R85, R85, R86, R4 ;  /* 0x000000565555a224 */ /* 0x002fc600078e0204 */
[----:B------:R-:W1:Y:S01]  /*1870*/  LDS.128 R68, [R150] ;  /* 0x0000000096447984 */ /* 0x000e620000000c00 */
[----:B------:R-:W-:Y:S01]  /*1880*/  FMUL.FTZ R203, R51, R184 ;  /* 0x000000b833cb7220 */ /* 0x000fe20000410000 */
[----:B------:R-:W-:Y:S01]  /*1890*/  @!P2 IMAD.WIDE R148, R85, 0x8, R122 ;  /* 0x000000085594a825 */ /* 0x000fe200078e027a */
[----:B------:R-:W-:-:S04]  /*18a0*/  ISETP.NE.AND P1, PT, R118, RZ, PT ;  /* 0x000000ff7600720c */ /* 0x000fc80003f25270 */
[----:B------:R-:W2:Y:S01]  /*18b0*/  MUFU.EX2 R203, R203 ;  /* 0x000000cb00cb7308 */ /* 0x000ea20000000800 */
[----:B------:R-:W-:-:S04]  /*18c0*/  IADD3 R173, R118, 0x200, RZ ;  /* 0x0000020076ad7810 */ /* 0x000fc80007ffe0ff */
[----:B------:R-:W-:-:S04]  /*18d0*/  SEL R0, R0, R173, !P1 ;  /* 0x000000ad00007207 */ /* 0x000fc80004800000 */
[----:B------:R-:W-:Y:S01]  /*18e0*/  LEA R152, R0, R107, 0x2 ;  /* 0x0000006b00987211 */ /* 0x000fe200078e10ff */
[-C--:B------:R-:W-:Y:S01]  /*18f0*/  FMUL.FTZ R0, R52, R184.reuse ;  /* 0x000000b834007220 */ /* 0x080fe20000410000 */
[-C--:B------:R-:W-:Y:S01]  /*1900*/  FMUL.FTZ R183, R49, R184.reuse ;  /* 0x000000b831b77220 */ /* 0x080fe20000410000 */
[----:B------:R-:W-:-:S04]  /*1910*/  FMUL.FTZ R182, R50, R184 ;  /* 0x000000b832b67220 */ /* 0x000fc80000410000 */
[----:B------:R-:W3:Y:S01]  /*1920*/  MUFU.EX2 R0, R0 ;  /* 0x0000000000007308 */ /* 0x000ee20000000800 */
[--C-:B------:R-:W-:Y:S02]  /*1930*/  HADD2.F32 R170, -RZ, R60.reuse.H0_H0 ;  /* 0x2000003cffaa7230 */ /* 0x100fe40000004100 */
[----:B------:R-:W-:Y:S02]  /*1940*/  HADD2.F32 R171, -RZ, R60.H1_H1 ;  /* 0x3000003cffab7230 */ /* 0x000fe40000004100 */
[----:B------:R-:W-:-:S03]  /*1950*/  FMUL.FTZ R181, R47, R184 ;  /* 0x000000b82fb57220 */ /* 0x000fc60000410000 */
[----:B------:R-:W4:Y:S01]  /*1960*/  MUFU.EX2 R183, R183 ;  /* 0x000000b700b77308 */ /* 0x000f220000000800 */
[----:B------:R-:W-:Y:S02]  /*1970*/  HADD2.F32 R168, -RZ, R61.H0_H0 ;  /* 0x2000003dffa87230 */ /* 0x000fe40000004100 */
[----:B------:R-:W-:Y:S01]  /*1980*/  FMUL.FTZ R201, R51, R170 ;  /* 0x000000aa33c97220 */ /* 0x000fe20000410000 */
[----:B------:R-:W-:Y:S01]  /*1990*/  FMUL.FTZ R199, R52, R171 ;  /* 0x000000ab34c77220 */ /* 0x000fe20000410000 */
[----:B------:R-:W-:-:S03]  /*19a0*/  FMUL.FTZ R180, R48, R184 ;  /* 0x000000b830b47220 */ /* 0x000fc60000410000 */
[----:B------:R-:W4:Y:S01]  /*19b0*/  MUFU.EX2 R182, R182 ;  /* 0x000000b600b67308 */ /* 0x000f220000000800 */
[----:B------:R-:W-:Y:S01]  /*19c0*/  MOV R147, RZ ;  /* 0x000000ff00937202 */ /* 0x000fe20000000f00 */
[----:B------:R-:W-:Y:S01]  /*19d0*/  HADD2.F32 R169, -RZ, R61.H1_H1 ;  /* 0x3000003dffa97230 */ /* 0x000fe20000004100 */
[----:B------:R-:W-:Y:S01]  /*19e0*/  MOV R146, 0x3f800000 ;  /* 0x3f80000000927802 */ /* 0x000fe20000000f00 */
[----:B------:R-:W-:Y:S01]  /*19f0*/  FMUL.FTZ R186, R49, R168 ;  /* 0x000000a831ba7220 */ /* 0x000fe20000410000 */
[----:B------:R-:W-:-:S03]  /*1a00*/  FMUL.FTZ R179, R45, R184 ;  /* 0x000000b82db37220 */ /* 0x000fc60000410000 */
[----:B------:R-:W4:Y:S01]  /*1a10*/  MUFU.EX2 R181, R181 ;  /* 0x000000b500b57308 */ /* 0x000f220000000800 */
[--C-:B------:R-:W-:Y:S02]  /*1a20*/  HADD2.F32 R166, -RZ, R62.reuse.H0_H0 ;  /* 0x2000003effa67230 */ /* 0x100fe40000004100 */
[----:B------:R-:W-:Y:S01]  /*1a30*/  FMUL.FTZ R187, R50, R169 ;  /* 0x000000a932bb7220 */ /* 0x000fe20000410000 */
[----:B------:R-:W-:Y:S01]  /*1a40*/  FMUL.FTZ R178, R46, R184 ;  /* 0x000000b82eb27220 */ /* 0x000fe20000410000 */
[----:B------:R-:W-:-:S03]  /*1a50*/  HADD2.F32 R167, -RZ, R62.H1_H1 ;  /* 0x3000003effa77230 */ /* 0x000fc60000004100 */
[----:B------:R-:W4:Y:S01]  /*1a60*/  MUFU.EX2 R180, R180 ;  /* 0x000000b400b47308 */ /* 0x000f220000000800 */
[----:B------:R-:W-:Y:S01]  /*1a70*/  FMUL.FTZ R188, R47, R166 ;  /* 0x000000a62fbc7220 */ /* 0x000fe20000410000 */
[----:B------:R-:W-:Y:S01]  /*1a80*/  FMUL.FTZ R177, R43, R184 ;  /* 0x000000b82bb17220 */ /* 0x000fe20000410000 */
[----:B------:R-:W-:-:S05]  /*1a90*/  HADD2.F32 R164, -RZ, R63.H0_H0 ;  /* 0x2000003fffa47230 */ /* 0x000fca0000004100 */
[----:B------:R-:W4:Y:S01]  /*1aa0*/  MUFU.EX2 R179, R179 ;  /* 0x000000b300b37308 */ /* 0x000f220000000800 */
[----:B------:R-:W-:Y:S01]  /*1ab0*/  FMUL.FTZ R189, R48, R167 ;  /* 0x000000a730bd7220 */ /* 0x000fe20000410000 */
[----:B------:R-:W-:Y:S01]  /*1ac0*/  FMUL.FTZ R176, R44, R184 ;  /* 0x000000b82cb07220 */ /* 0x000fe20000410000 */
[----:B------:R-:W-:-:S05]  /*1ad0*/  HADD2.F32 R165, -RZ, R63.H1_H1 ;  /* 0x3000003fffa57230 */ /* 0x000fca0000004100 */
[----:B------:R-:W4:Y:S01]  /*1ae0*/  MUFU.EX2 R178, R178 ;  /* 0x000000b200b27308 */ /* 0x000f220000000800 */
[----:B------:R-:W-:Y:S01]  /*1af0*/  FMUL.FTZ R190, R45, R164 ;  /* 0x000000a42dbe7220 */ /* 0x000fe20000410000 */
[----:B------:R-:W-:Y:S01]  /*1b00*/  FMUL.FTZ R175, R41, R184 ;  /* 0x000000b829af7220 */ /* 0x000fe20000410000 */
[----:B------:R-:W-:-:S05]  /*1b10*/  HADD2.F32 R162, -RZ, R64.H0_H0 ;  /* 0x20000040ffa27230 */ /* 0x000fca0000004100 */
[----:B------:R-:W4:Y:S01]  /*1b20*/  MUFU.EX2 R177, R177 ;  /* 0x000000b100b17308 */ /* 0x000f220000000800 */
[----:B------:R-:W-:Y:S01]  /*1b30*/  FMUL.FTZ R191, R46, R165 ;  /* 0x000000a52ebf7220 */ /* 0x000fe20000410000 */
[----:B------:R-:W-:Y:S02]  /*1b40*/  HADD2.F32 R163, -RZ, R64.H1_H1 ;  /* 0x30000040ffa37230 */ /* 0x000fe40000004100 */
[----:B------:R-:W-:-:S04]  /*1b50*/  FMUL.FTZ R192, R43, R162 ;  /* 0x000000a22bc07220 */ /* 0x000fc80000410000 */
[----:B------:R-:W4:Y:S01]  /*1b60*/  MUFU.EX2 R176, R176 ;  /* 0x000000b000b07308 */ /* 0x000f220000000800 */
[----:B------:R-:W-:Y:S02]  /*1b70*/  HADD2.F32 R160, -RZ, R65.H0_H0 ;  /* 0x20000041ffa07230 */ /* 0x000fe40000004100 */
[----:B------:R-:W-:-:S05]  /*1b80*/  FMUL.FTZ R193, R44, R163 ;  /* 0x000000a32cc17220 */ /* 0x000fca0000410000 */
[----:B------:R-:W4:Y:S01]  /*1b90*/  MUFU.EX2 R175, R175 ;  /* 0x000000af00af7308 */ /* 0x000f220000000800 */
[----:B------:R-:W-:Y:S01]  /*1ba0*/  FMUL.FTZ R210, R40, R184 ;  /* 0x000000b828d27220 */ /* 0x000fe20000410000 */
[----:B------:R-:W-:Y:S02]  /*1bb0*/  HADD2.F32 R161, -RZ, R65.H1_H1 ;  /* 0x30000041ffa17230 */ /* 0x000fe40000004100 */
[----:B------:R-:W-:Y:S01]  /*1bc0*/  FMUL.FTZ R194, R41, R160 ;  /* 0x000000a029c27220 */ /* 0x000fe20000410000 */
[-C--:B------:R-:W-:Y:S01]  /*1bd0*/  FMUL.FTZ R213, R37, R184.reuse ;  /* 0x000000b825d57220 */ /* 0x080fe20000410000 */
[----:B------:R-:W-:Y:S02]  /*1be0*/  HADD2.F32 R158, -RZ, R66.H0_H0 ;  /* 0x20000042ff9e7230 */ /* 0x000fe40000004100 */
[----:B------:R-:W-:Y:S01]  /*1bf0*/  FMUL.FTZ R215, R38, R184 ;  /* 0x000000b826d77220 */ /* 0x000fe20000410000 */
[----:B------:R-:W-:Y:S01]  /*1c00*/  FMUL.FTZ R195, R42, R161 ;  /* 0x000000a12ac37220 */ /* 0x000fe20000410000 */
[----:B------:R-:W-:Y:S01]  /*1c10*/  MUFU.EX2 R210, R210 ;  /* 0x000000d200d27308 */ /* 0x000fe20000000800 */
[----:B0-----:R-:W-:-:S02]  /*1c20*/  HADD2.F32 R151, -RZ, R74.H0_H0 ;  /* 0x2000004aff977230 */ /* 0x001fc40000004100 */
[----:B------:R-:W-:Y:S01]  /*1c30*/  FMUL.FTZ R196, R39, R158 ;  /* 0x0000009e27c47220 */ /* 0x000fe20000410000 */
[----:B------:R-:W-:-:S04]  /*1c40*/  HADD2.F32 R159, -RZ, R66.H1_H1 ;  /* 0x30000042ff9f7230 */ /* 0x000fc80000004100 */
[----:B------:R-:W-:Y:S01]  /*1c50*/  MUFU.EX2 R213, R213 ;  /* 0x000000d500d57308 */ /* 0x000fe20000000800 */
[----:B------:R-:W-:Y:S02]  /*1c60*/  HADD2.F32 R154, -RZ, R74.H1_H1 ;  /* 0x3000004aff9a7230 */ /* 0x000fe40000004100 */
[----:B------:R-:W-:Y:S01]  /*1c70*/  FMUL.FTZ R197, R40, R159 ;  /* 0x0000009f28c57220 */ /* 0x000fe20000410000 */
[----:B------:R-:W-:Y:S02]  /*1c80*/  HADD2.F32 R156, -RZ, R67.H0_H0 ;  /* 0x20000043ff9c7230 */ /* 0x000fe40000004100 */
[----:B------:R-:W-:Y:S02]  /*1c90*/  FMUL.FTZ R222, R151, R196 ;  /* 0x000000c497de7220 */ /* 0x000fe40000410000 */
[----:B------:R-:W-:Y:S01]  /*1ca0*/  MUFU.EX2 R215, R215 ;  /* 0x000000d700d77308 */ /* 0x000fe20000000800 */
[----:B------:R-:W-:Y:S02]  /*1cb0*/  HADD2.F32 R153, -RZ, R75.H0_H0 ;  /* 0x2000004bff997230 */ /* 0x000fe40000004100 */
[----:B------:R-:W-:Y:S01]  /*1cc0*/  FMUL.FTZ R174, R37, R156 ;  /* 0x0000009c25ae7220 */ /* 0x000fe20000410000 */
[----:B------:R-:W-:-:S02]  /*1cd0*/  HADD2.F32 R157, -RZ, R67.H1_H1 ;  /* 0x30000043ff9d7230 */ /* 0x000fc40000004100 */
[----:B------:R-:W-:Y:S01]  /*1ce0*/  FMUL.FTZ R223, R154, R197 ;  /* 0x000000c59adf7220 */ /* 0x000fe20000410000 */
[----:B------:R-:W-:Y:S02]  /*1cf0*/  HADD2.F32 R155, -RZ, R75.H1_H1 ;  /* 0x3000004bff9b7230 */ /* 0x000fe40000004100 */
[----:B------:R-:W-:Y:S01]  /*1d00*/  FMUL.FTZ R228, R153, R174 ;  /* 0x000000ae99e47220 */ /* 0x000fe20000410000 */
[----:B------:R-:W-:Y:S01]  /*1d10*/  FMUL.FTZ R172, R38, R157 ;  /* 0x0000009d26ac7220 */ /* 0x000fe20000410000 */
[----:B------:R-:W-:Y:S03]  /*1d20*/  BSSY B0, `(.L_x_6372) ;  /* 0x0000061000007945 */ /* 0x000fe60003800000 */
[----:B------:R-:W-:Y:S01]  /*1d30*/  FMUL.FTZ R226, R155, R172 ;  /* 0x000000ac9be27220 */ /* 0x000fe20000410000 */
[----:B------:R-:W-:Y:S01]  /*1d40*/  LEA R221, R118, R107, 0x3 ;  /* 0x0000006b76dd7211 */ /* 0x000fe200078e18ff */
[----:B------:R1:W-:Y:S04]  /*1d50*/  STS.128 [R101+0x840], R76 ;  /* 0x0008404c65007388 */ /* 0x0003e80000000c00 */
[----:B------:R0:W-:Y:S01]  /*1d60*/  STS.128 [R101+0xa40], R80 ;  /* 0x000a405065007388 */ /* 0x0001e20000000c00 */
[----:B------:R-:W-:-:S03]  /*1d70*/  NOP ;  /* 0x0000000000007918 */ /* 0x000fc60000000000 */
[----:B------:R-:W4:Y:S04]  /*1d80*/  LDS.128 R84, [R150+0x840] ;  /* 0x0008400096547984 */ /* 0x000f280000000c00 */
[----:B------:R3:W4:Y:S04]  /*1d90*/  LDS.128 R88, [R150+0x850] ;  /* 0x0008500096587984 */ /* 0x0007280000000c00 */
[----:B--2---:R2:W-:Y:S01]  /*1da0*/  STS [R152+0x35c0], R203 ;  /* 0x0035c0cb98007388 */ /* 0x0045e20000000800 */
[----:B------:R-:W-:Y:S01]  /*1db0*/  BAR.SYNC.DEFER_BLOCKING 0x0 ;  /* 0x0000000000007b1d */ /* 0x000fe20000010000 */
[----:B-1----:R-:W-:-:S02]  /*1dc0*/  HADD2.F32 R76, -RZ, R68.H0_H0 ;  /* 0x20000044ff4c7230 */ /* 0x002fc40000004100 */
[----:B------:R-:W-:Y:S02]  /*1dd0*/  HADD2.F32 R78, -RZ, R68.H1_H1 ;  /* 0x30000044ff4e7230 */ /* 0x000fe40000004100 */
[--C-:B------:R-:W-:Y:S02]  /*1de0*/  HADD2.F32 R79, -RZ, R70.reuse.H0_H0 ;  /* 0x20000046ff4f7230 */ /* 0x100fe40000004100 */
[----:B0-----:R-:W-:Y:S02]  /*1df0*/  HADD2.F32 R82, -RZ, R70.H1_H1 ;  /* 0x30000046ff527230 */ /* 0x001fe40000004100 */
[--C-:B------:R-:W-:Y:S02]  /*1e00*/  HADD2.F32 R77, -RZ, R69.reuse.H0_H0 ;  /* 0x20000045ff4d7230 */ /* 0x100fe40000004100 */
[----:B------:R-:W-:Y:S02]  /*1e10*/  HADD2.F32 R80, -RZ, R69.H1_H1 ;  /* 0x30000045ff507230 */ /* 0x000fe40000004100 */
[----:B------:R-:W-:-:S02]  /*1e20*/  HADD2.F32 R83, -RZ, R72.H0_H0 ;  /* 0x20000048ff537230 */ /* 0x000fc40000004100 */
[----:B------:R-:W-:Y:S01]  /*1e30*/  FMUL.FTZ R198, R77, R186 ;  /* 0x000000ba4dc67220 */ /* 0x000fe20000410000 */
[----:B---3--:R-:W-:Y:S02]  /*1e40*/  HADD2.F32 R150, -RZ, R72.H1_H1 ;  /* 0x30000048ff967230 */ /* 0x008fe40000004100 */
[----:B------:R-:W-:Y:S01]  /*1e50*/  FMUL.FTZ R72, R203, R0 ;  /* 0x00000000cb487220 */ /* 0x000fe20000410000 */
[----:B------:R-:W-:Y:S01]  /*1e60*/  FMUL.FTZ R249, R80, R187 ;  /* 0x000000bb50f97220 */ /* 0x000fe20000410000 */
[----:B------:R0:W5:Y:S01]  /*1e70*/  @!P2 LDG.E.64 R146, desc[UR12][R148.64] ;  /* 0x0000000c9492a981 */ /* 0x000162000c1e1b00 */
[--C-:B----4-:R-:W-:Y:S02]  /*1e80*/  HADD2.F32 R185, -RZ, R84.reuse.H0_H0 ;  /* 0x20000054ffb97230 */ /* 0x110fe40000004100 */
[----:B------:R-:W-:Y:S02]  /*1e90*/  HADD2.F32 R70, -RZ, R84.H1_H1 ;  /* 0x30000054ff467230 */ /* 0x000fe40000004100 */
[----:B------:R-:W-:Y:S01]  /*1ea0*/  FMUL.FTZ R84, R76, R201 ;  /* 0x000000c94c547220 */ /* 0x000fe20000410000 */
[----:B------:R-:W-:-:S02]  /*1eb0*/  HADD2.F32 R205, -RZ, R85.H0_H0 ;  /* 0x20000055ffcd7230 */ /* 0x000fc40000004100 */
[----:B------:R-:W-:Y:S02]  /*1ec0*/  HADD2.F32 R202, -RZ, R85.H1_H1 ;  /* 0x30000055ffca7230 */ /* 0x000fe40000004100 */
[----:B------:R-:W-:Y:S01]  /*1ed0*/  FMUL.FTZ R85, R78, R199 ;  /* 0x000000c74e557220 */ /* 0x000fe20000410000 */
[----:B------:R-:W-:-:S03]  /*1ee0*/  ISETP.NE.AND P2, PT, R118, 0x3f, PT ;  /* 0x0000003f7600780c */ /* 0x000fc60003f45270 */
[----:B------:R-:W-:Y:S01]  /*1ef0*/  FFMA.FTZ R68, R84, R0, R85 ;  /* 0x0000000054447223 */ /* 0x000fe20000010055 */
[----:B------:R-:W-:-:S03]  /*1f00*/  FMUL.FTZ R69, R183, R72 ;  /* 0x00000048b7457220 */ /* 0x000fc60000410000 */
[----:B------:R-:W-:Y:S01]  /*1f10*/  FFMA.FTZ R68, R183, R68, R198 ;  /* 0x00000044b7447223 */ /* 0x000fe200000100c6 */
[----:B------:R-:W-:Y:S01]  /*1f20*/  FMUL.FTZ R218, R79, R188 ;  /* 0x000000bc4fda7220 */ /* 0x000fe20000410000 */
[C---:B------:R-:W-:Y:S02]  /*1f30*/  FMUL.FTZ R72, R182.reuse, R69 ;  /* 0x00000045b6487220 */ /* 0x040fe40000410000 */
[----:B------:R-:W-:Y:S01]  /*1f40*/  FFMA.FTZ R68, R182, R68, R249 ;  /* 0x00000044b6447223 */ /* 0x000fe200000100f9 */
[--C-:B------:R-:W-:Y:S02]  /*1f50*/  HADD2.F32 R81, -RZ, R71.reuse.H0_H0 ;  /* 0x20000047ff517230 */ /* 0x100fe40000004100 */
[----:B------:R-:W-:Y:S01]  /*1f60*/  FMUL.FTZ R247, R82, R189 ;  /* 0x000000bd52f77220 */ /* 0x000fe20000410000 */
[C---:B------:R-:W-:Y:S01]  /*1f70*/  FMUL.FTZ R69, R181.reuse, R72 ;  /* 0x00000048b5457220 */ /* 0x040fe20000410000 */
[----:B------:R-:W-:Y:S01]  /*1f80*/  FFMA.FTZ R68, R181, R68, R218 ;  /* 0x00000044b5447223 */ /* 0x000fe200000100da */
[----:B0-----:R-:W-:Y:S01]  /*1f90*/  HADD2.F32 R148, -RZ, R71.H1_H1 ;  /* 0x30000047ff947230 */ /* 0x001fe20000004100 */
[----:B------:R-:W-:Y:S01]  /*1fa0*/  @P2 LEA R71, R118, R107, 0x2 ;  /* 0x0000006b76472211 */ /* 0x000fe200078e10ff */
[----:B------:R-:W-:-:S02]  /*1fb0*/  HADD2.F32 R207, -RZ, R86.H0_H0 ;  /* 0x20000056ffcf7230 */ /* 0x000fc40000004100 */
[----:B------:R-:W-:Y:S01]  /*1fc0*/  FMUL.FTZ R216, R81, R190 ;  /* 0x000000be51d87220 */ /* 0x000fe20000410000 */
[----:B------:R-:W-:Y:S02]  /*1fd0*/  HADD2.F32 R204, -RZ, R86.H1_H1 ;  /* 0x30000056ffcc7230 */ /* 0x000fe40000004100 */
[C---:B------:R-:W-:Y:S01]  /*1fe0*/  FMUL.FTZ R72, R180.reuse, R69 ;  /* 0x00000045b4487220 */ /* 0x040fe20000410000 */
[----:B------:R-:W-:Y:S01]  /*1ff0*/  FFMA.FTZ R68, R180, R68, R247 ;  /* 0x00000044b4447223 */ /* 0x000fe200000100f7 */
[----:B------:R-:W-:Y:S01]  /*2000*/  FMUL.FTZ R86, R42, R184 ;  /* 0x000000b82a567220 */ /* 0x000fe20000410000 */
[--C-:B------:R-:W-:Y:S02]  /*2010*/  HADD2.F32 R211, -RZ, R88.reuse.H0_H0 ;  /* 0x20000058ffd37230 */ /* 0x100fe40000004100 */
[----:B------:R-:W-:Y:S01]  /*2020*/  FMUL.FTZ R245, R148, R191 ;  /* 0x000000bf94f57220 */ /* 0x000fe20000410000 */
[----:B------:R-:W-:Y:S02]  /*2030*/  HADD2.F32 R208, -RZ, R88.H1_H1 ;  /* 0x30000058ffd07230 */ /* 0x000fe40000004100 */
[----:B------:R-:W-:Y:S01]  /*2040*/  FMUL.FTZ R69, R179, R72 ;  /* 0x00000048b3457220 */ /* 0x000fe20000410000 */
[----:B------:R-:W-:-:S02]  /*2050*/  HADD2.F32 R209, -RZ, R87.H0_H0 ;  /* 0x20000057ffd17230 */ /* 0x000fc40000004100 */
[----:B------:R-:W-:Y:S01]  /*2060*/  FFMA.FTZ R68, R179, R68, R216 ;  /* 0x00000044b3447223 */ /* 0x000fe200000100d8 */
[----:B------:R-:W-:Y:S01]  /*2070*/  HADD2.F32 R206, -RZ, R87.H1_H1 ;  /* 0x30000057ffce7230 */ /* 0x000fe20000004100 */
[----:B------:R0:W1:Y:S01]  /*2080*/  @P2 LDS R88, [R71+0x3dc4] ;  /* 0x003dc40047582984 */ /* 0x0000620000000800 */
[----:B------:R-:W-:Y:S01]  /*2090*/  FMUL.FTZ R87, R39, R184 ;  /* 0x000000b827577220 */ /* 0x000fe20000410000 */
[----:B------:R-:W3:Y:S01]  /*20a0*/  MUFU.EX2 R86, R86 ;  /* 0x0000005600567308 */ /* 0x000ee20000000800 */
[----:B------:R-:W-:Y:S01]  /*20b0*/  FMUL.FTZ R214, R83, R192 ;  /* 0x000000c053d67220 */ /* 0x000fe20000410000 */
[C---:B------:R-:W-:Y:S01]  /*20c0*/  FMUL.FTZ R72, R178.reuse, R69 ;  /* 0x00000045b2487220 */ /* 0x040fe20000410000 */
[----:B------:R-:W-:Y:S01]  /*20d0*/  FFMA.FTZ R68, R178, R68, R245 ;  /* 0x00000044b2447223 */ /* 0x000fe200000100f5 */
[--C-:B------:R-:W-:Y:S02]  /*20e0*/  HADD2.F32 R149, -RZ, R73.reuse.H0_H0 ;  /* 0x20000049ff957230 */ /* 0x100fe40000004100 */
[----:B------:R-:W-:Y:S01]  /*20f0*/  FMUL.FTZ R243, R150, R193 ;  /* 0x000000c196f37220 */ /* 0x000fe20000410000 */
[C---:B------:R-:W-:Y:S01]  /*2100*/  FMUL.FTZ R69, R177.reuse, R72 ;  /* 0x00000048b1457220 */ /* 0x040fe20000410000 */
[----:B------:R-:W-:Y:S01]  /*2110*/  FFMA.FTZ R68, R177, R68, R214 ;  /* 0x00000044b1447223 */ /* 0x000fe200000100d6 */
[----:B------:R-:W4:Y:S01]  /*2120*/  MUFU.EX2 R87, R87 ;  /* 0x0000005700577308 */ /* 0x000f220000000800 */
[----:B--2---:R-:W-:-:S02]  /*2130*/  HADD2.F32 R152, -RZ, R73.H1_H1 ;  /* 0x30000049ff987230 */ /* 0x004fc40000004100 */
[----:B------:R-:W-:Y:S01]  /*2140*/  FMUL.FTZ R212, R149, R194 ;  /* 0x000000c295d47220 */ /* 0x000fe20000410000 */
[C---:B------:R-:W-:Y:S01]  /*2150*/  FMUL.FTZ R72, R176.reuse, R69 ;  /* 0x00000045b0487220 */ /* 0x040fe20000410000 */
[----:B------:R-:W-:Y:S01]  /*2160*/  FFMA.FTZ R68, R176, R68, R243 ;  /* 0x00000044b0447223 */ /* 0x000fe200000100f3 */
[----:B------:R-:W-:Y:S02]  /*2170*/  FMUL.FTZ R251, R152, R195 ;  /* 0x000000c398fb7220 */ /* 0x000fe40000410000 */
[C---:B------:R-:W-:Y:S01]  /*2180*/  FMUL.FTZ R69, R175.reuse, R72 ;  /* 0x00000048af457220 */ /* 0x040fe20000410000 */
[----:B------:R-:W-:-:S03]  /*2190*/  FFMA.FTZ R68, R175, R68, R212 ;  /* 0x00000044af447223 */ /* 0x000fc600000100d4 */
[C---:B---3--:R-:W-:Y:S01]  /*21a0*/  FMUL.FTZ R72, R86.reuse, R69 ;  /* 0x0000004556487220 */ /* 0x048fe20000410000 */
[----:B------:R-:W-:-:S03]  /*21b0*/  FFMA.FTZ R68, R86, R68, R251 ;  /* 0x0000004456447223 */ /* 0x000fc600000100fb */
[C---:B----4-:R-:W-:Y:S01]  /*21c0*/  FMUL.FTZ R69, R87.reuse, R72 ;  /* 0x0000004857457220 */ /* 0x050fe20000410000 */
[----:B------:R-:W-:-:S03]  /*21d0*/  FFMA.FTZ R68, R87, R68, R222 ;  /* 0x0000004457447223 */ /* 0x000fc600000100de */
[C---:B------:R-:W-:Y:S01]  /*21e0*/  FMUL.FTZ R72, R210.reuse, R69 ;  /* 0x00000045d2487220 */ /* 0x040fe20000410000 */
[----:B------:R-:W-:-:S03]  /*21f0*/  FFMA.FTZ R68, R210, R68, R223 ;  /* 0x00000044d2447223 */ /* 0x000fc600000100df */
[C---:B------:R-:W-:Y:S01]  /*2200*/  FMUL.FTZ R74, R213.reuse, R72 ;  /* 0x00000048d54a7220 */ /* 0x040fe20000410000 */
[----:B------:R-:W-:Y:S01]  /*2210*/  FFMA.FTZ R69, R213, R68, R228 ;  /* 0x00000044d5457223 */ /* 0x000fe200000100e4 */
[--C-:B------:R-:W-:Y:S02]  /*2220*/  HADD2.F32 R219, -RZ, R90.reuse.H0_H0 ;  /* 0x2000005affdb7230 */ /* 0x100fe40000004100 */
[--C-:B------:R-:W-:Y:S02]  /*2230*/  HADD2.F32 R217, -RZ, R89.reuse.H0_H0 ;  /* 0x20000059ffd97230 */ /* 0x100fe40000004100 */
[C---:B------:R-:W-:Y:S01]  /*2240*/  FMUL.FTZ R68, R215.reuse, R74 ;  /* 0x0000004ad7447220 */ /* 0x040fe20000410000 */
[----:B------:R-:W-:Y:S02]  /*2250*/  HADD2.F32 R220, -RZ, R89.H1_H1 ;  /* 0x30000059ffdc7230 */ /* 0x000fe40000004100 */
[----:B------:R-:W-:Y:S01]  /*2260*/  FFMA.FTZ R69, R215, R69, R226 ;  /* 0x00000045d7457223 */ /* 0x000fe200000100e2 */
[----:B------:R-:W-:-:S02]  /*2270*/  HADD2.F32 R90, -RZ, R90.H1_H1 ;  /* 0x3000005aff5a7230 */ /* 0x000fc40000004100 */
[--C-:B------:R-:W-:Y:S02]  /*2280*/  HADD2.F32 R73, -RZ, R91.reuse.H0_H0 ;  /* 0x2000005bff497230 */ /* 0x100fe40000004100 */
[----:B------:R-:W-:Y:S01]  /*2290*/  HADD2.F32 R72, -RZ, R91.H1_H1 ;  /* 0x3000005bff487230 */ /* 0x000fe20000004100 */
[----:B01----:R-:W-:Y:S06]  /*22a0*/  @P2 BRA `(.L_x_6373) ;  /* 0x0000000000202947 */ /* 0x003fec0003800000 */
        /* <DEDUP_REMOVED lines=8> */
.L_x_6373:
[----:B------:R-:W-:Y:S05]  /*2330*/  BSYNC B0 ;  /* 0x0000000000007941 */ /* 0x000fea0003800000 */
.L_x_6372:
[----:B------:R-:W-:Y:S01]  /*2340*/  ISETP.GT.U32.AND P2, PT, R118, 0x1f, PT ;  /* 0x0000001f7600780c */ /* 0x000fe20003f44070 */
[----:B------:R2:W-:Y:S01]  /*2350*/  STS.64 [R221+0x31b0], R68 ;  /* 0x0031b044dd007388 */ /* 0x0005e20000000a00 */
        /* <DEDUP_REMOVED lines=46> */
.L_x_6433:
[----:B------:R-:W-:Y:S01]  /*2640*/  ISETP.GE.AND P3, PT, R117, 0x10, PT ;  /* 0x000000107500780c */ /* 0x000fe20003f66270 */
[----:B------:R-:W-:-:S12]  /*2650*/  UMOV UR6, 0xffffffff ;  /* 0xffffffff00067882 */ /* 0x000fd80000000000 */
[C---:B--23--:R-:W-:Y:S01]  /*2660*/  @P3 FFMA.FTZ R71, R70.reuse, R72, R71 ;  /* 0x0000004846473223 */ /* 0x04cfe20000010047 */
[----:B----4-:R-:W-:Y:S01]  /*2670*/  @P3 FMUL.FTZ R70, R70, R73 ;  /* 0x0000004946463220 */ /* 0x010fe20000410000 */
[----:B------:R-:W-:Y:S06]  /*2680*/  BRA.DIV UR6, `(.L_x_6376) ;  /* 0x0000003606c87947 */ /* 0x000fec000b800000 */
.L_x_6436:
[----:B------:R-:W-:-:S03]  /*2690*/  UMOV UR6, 0xffffffff ;  /* 0xffffffff00067882 */ /* 0x000fc60000000000 */
[----:B------:R-:W-:Y:S05]  /*26a0*/  BRA.DIV UR6, `(.L_x_6377) ;  /* 0x0000003606e87947 */ /* 0x000fea000b800000 */
.L_x_6439:
[----:B------:R-:W-:-:S03]  /*26b0*/  UMOV UR6, 0xffffffff ;  /* 0xffffffff00067882 */ /* 0x000fc60000000000 */
[----:B------:R-:W-:Y:S05]  /*26c0*/  BRA.DIV UR6, `(.L_x_6378) ;  /* 0x0000003a06087947 */ /* 0x000fea000b800000 */
[----:B------:R-:W2:Y:S04]  /*26d0*/  SHFL.UP PT, R70, R70, 0x1, RZ ;  /* 0x0420000046467989 */ /* 0x000ea800000e00ff */
[----:B------:R-:W3:Y:S04]  /*26e0*/  SHFL.UP PT, R71, R71, 0x1, RZ ;  /* 0x0420000047477989 */ /* 0x000ee800000e00ff */
[----:B-----5:R4:W0:Y:S04]  /*26f0*/  SHFL.IDX PT, R72, R146, RZ, 0x1f ;  /* 0x00001fff92487589 */ /* 0x02082800000e0000 */
[----:B------:R4:W0:Y:S02]  /*2700*/  SHFL.IDX PT, R73, R147, RZ, 0x1f ;  /* 0x00001fff93497589 */ /* 0x00082400000e0000 */
.L_x_6445:
[C---:B0-23--:R-:W-:Y:S01]  /*2710*/  @P1 FFMA.FTZ R73, R70.reuse, R73, R71 ;  /* 0x0000004946491223 */ /* 0x04dfe20000010047 */
[----:B------:R-:W-:-:S03]  /*2720*/  @P1 FMUL.FTZ R72, R70, R72 ;  /* 0x0000004846481220 */ /* 0x000fc60000410000 */
[C---:B------:R-:W-:Y:S01]  /*2730*/  FFMA.FTZ R75, R68.reuse, R73, R69 ;  /* 0x00000049444b7223 */ /* 0x040fe20000010045 */
[----:B------:R-:W-:-:S05]  /*2740*/  FMUL.FTZ R74, R68, R72 ;  /* 0x00000048444a7220 */ /* 0x000fca0000410000 */
[----:B------:R2:W-:Y:S02]  /*2750*/  STS.128 [R200+0x31b0], R72 ;  /* 0x0031b048c8007388 */ /* 0x0005e40000000c00 */
.L_x_6374:
[----:B------:R-:W-:Y:S05]  /*2760*/  WARPSYNC.ALL ;  /* 0x0000000000007948 */ /* 0x000fea0003800000 */
[----:B------:R-:W-:Y:S01]  /*2770*/  BAR.SYNC.DEFER_BLOCKING 0x0 ;  /* 0x0000000000007b1d */ /* 0x000fe20000010000 */
[C---:B-1----:R-:W-:Y:S01]  /*2780*/  FMUL.FTZ R70, R215.reuse, R88 ;  /* 0x00000058d7467220 */ /* 0x042fe20000410000 */
[----:B------:R-:W-:Y:S01]  /*2790*/  FFMA.FTZ R69, R215, R89, R230 ;  /* 0x00000059d7457223 */ /* 0x000fe200000100e6 */
        /* <DEDUP_REMOVED lines=12> */
[----:B------:R-:W1:Y:S02]  /*2860*/  LDS R68, [R221+0x31b4] ;  /* 0x0031b400dd447984 */ /* 0x000e640000000800 */
[----:B------:R-:W-:-:S04]  /*2870*/  FFMA.FTZ R69, R176, R69, R211 ;  /* 0x00000045b0457223 */ /* 0x000fc800000100d3 */
[----:B------:R-:W-:-:S04]  /*2880*/  FFMA.FTZ R69, R177, R69, R206 ;  /* 0x00000045b1457223 */ /* 0x000fc800000100ce */
[----:B------:R-:W-:Y:S01]  /*2890*/  FFMA.FTZ R69, R178, R69, R209 ;  /* 0x00000045b2457223 */ /* 0x000fe200000100d1 */
[----:B-1----:R-:W-:Y:S01]  /*28a0*/  FFMA.FTZ R203, R203, R68, R84 ;  /* 0x00000044cbcb7223 */ /* 0x002fe20000010054 */
[----:B------:R-:W-:Y:S01]  /*28b0*/  FMUL.FTZ R68, R176, R71 ;  /* 0x00000047b0447220 */ /* 0x000fe20000410000 */
[----:B------:R-:W-:Y:S02]  /*28c0*/  MOV R84, 0x3f800000 ;  /* 0x3f80000000547802 */ /* 0x000fe40000000f00 */
[----:B--2---:R-:W-:Y:S01]  /*28d0*/  FFMA.FTZ R200, R0, R203, R85 ;  /* 0x000000cb00c87223 */ /* 0x004fe20000010055 */
[----:B------:R-:W-:Y:S01]  /*28e0*/  FMUL.FTZ R71, R177, R68 ;  /* 0x00000044b1477220 */ /* 0x000fe20000410000 */
[----:B------:R-:W-:Y:S02]  /*28f0*/  HFMA2.MMA R85, -RZ, RZ, 0, 0 ;  /* 0x00000000ff557435 */ /* 0x000fe400000001ff */
[----:B------:R-:W-:Y:S01]  /*2900*/  FFMA.FTZ R198, R183, R200, R198 ;  /* 0x000000c8b7c67223 */ /* 0x000fe200000100c6 */
[----:B------:R-:W-:-:S03]  /*2910*/  FMUL.FTZ R68, R178, R71 ;  /* 0x00000047b2447220 */ /* 0x000fc60000410000 */
[----:B------:R-:W-:Y:S01]  /*2920*/  FFMA.FTZ R249, R182, R198, R249 ;  /* 0x000000c6b6f97223 */ /* 0x000fe200000100f9 */
[C---:B------:R-:W-:Y:S01]  /*2930*/  FMUL.FTZ R71, R179.reuse, R68 ;  /* 0x00000044b3477220 */ /* 0x040fe20000410000 */
[----:B------:R-:W-:Y:S02]  /*2940*/  FFMA.FTZ R68, R179, R69, R204 ;  /* 0x00000045b3447223 */ /* 0x000fe400000100cc */
[C---:B------:R-:W-:Y:S01]  /*2950*/  FFMA.FTZ R218, R181.reuse, R249, R218 ;  /* 0x000000f9b5da7223 */ /* 0x040fe200000100da */
[C---:B------:R-:W-:Y:S01]  /*2960*/  FMUL.FTZ R72, R180.reuse, R71 ;  /* 0x00000047b4487220 */ /* 0x040fe20000410000 */
[C---:B------:R-:W-:Y:S01]  /*2970*/  FFMA.FTZ R68, R180.reuse, R68, R207 ;  /* 0x00000044b4447223 */ /* 0x040fe200000100cf */
[----:B------:R1:W2:Y:S01]  /*2980*/  @!P0 LDS.64 R84, [R70+0x3ec0] ;  /* 0x003ec00046548984 */ /* 0x0002a20000000a00 */
        /* <DEDUP_REMOVED lines=22> */
[C---:B----45:R-:W-:Y:S01]  /*2af0*/  LEA R146, R118.reuse, R107, 0x4 ;  /* 0x0000006b76927211 */ /* 0x070fe200078e20ff */
[----:B------:R-:W-:Y:S01]  /*2b00*/  UMOV UR6, 0xffffffff ;  /* 0xffffffff00067882 */ /* 0x000fe20000000000 */
[C---:B------:R-:W-:Y:S02]  /*2b10*/  LOP3.LUT R72, R118.reuse, 0x1f, RZ, 0xc0, !PT ;  /* 0x0000001f76487812 */ /* 0x040fe400078ec0ff */
[----:B------:R-:W-:Y:S01]  /*2b20*/  ISETP.NE.AND P0, PT, R118, 0x1f, PT ;  /* 0x0000001f7600780c */ /* 0x000fe20003f05270 */
[----:B------:R-:W1:Y:S01]  /*2b30*/  LDS.128 R68, [R146+0x33c0] ;  /* 0x0033c00092447984 */ /* 0x000e620000000c00 */
[C---:B------:R-:W-:Y:S02]  /*2b40*/  ISETP.GE.U32.AND P1, PT, R72.reuse, 0x10, PT ;  /* 0x000000104800780c */ /* 0x040fe40003f26070 */
[C---:B------:R-:W-:Y:S02]  /*2b50*/  ISETP.GE.U32.AND P2, PT, R72.reuse, 0x18, PT ;  /* 0x000000184800780c */ /* 0x040fe40003f46070 */
[----:B------:R-:W-:-:S02]  /*2b60*/  ISETP.GE.U32.AND P3, PT, R72, 0x1c, PT ;  /* 0x0000001c4800780c */ /* 0x000fc40003f66070 */
[C---:B------:R-:W-:Y:S02]  /*2b70*/  ISETP.GE.U32.AND P4, PT, R72.reuse, 0x1e, PT ;  /* 0x0000001e4800780c */ /* 0x040fe40003f86070 */
[----:B------:R-:W-:Y:S01]  /*2b80*/  ISETP.NE.AND P5, PT, R72, 0x1f, PT ;  /* 0x0000001f4800780c */ /* 0x000fe20003fa5270 */
[C---:B-1----:R-:W-:Y:S01]  /*2b90*/  FFMA.FTZ R69, R68.reuse, R71, R69 ;  /* 0x0000004744457223 */ /* 0x042fe20000010045 */
[----:B------:R-:W-:Y:S01]  /*2ba0*/  FMUL.FTZ R68, R68, R70 ;  /* 0x0000004644447220 */ /* 0x000fe20000410000 */
[----:B------:R-:W-:Y:S10]  /*2bb0*/  BRA.DIV UR6, `(.L_x_6380) ;  /* 0x0000003606447947 */ /* 0x000ff4000b800000 */
[----:B------:R-:W1:Y:S04]  /*2bc0*/  SHFL.DOWN PT, R72, R69, 0x1, 0x1f ;  /* 0x08201f0045487f89 */ /* 0x000e6800000e0000 */
[----:B------:R-:W2:Y:S04]  /*2bd0*/  SHFL.DOWN PT, R73, R68, 0x1, 0x1f ;  /* 0x08201f0044497f89 */ /* 0x000ea800000e0000 */
[----:B------:R-:W-:Y:S01]  /*2be0*/  SHFL.IDX PT, R225, R84, RZ, 0x1f ;  /* 0x00001fff54e17589 */ /* 0x000fe200000e0000 */
[C---:B-1----:R-:W-:Y:S01]  /*2bf0*/  @P5 FFMA.FTZ R69, R68.reuse, R72, R69 ;  /* 0x0000004844455223 */ /* 0x042fe20000010045 */
[----:B--2---:R-:W-:-:S04]  /*2c00*/  @P5 FMUL.FTZ R68, R68, R73 ;  /* 0x0000004944445220 */ /* 0x004fc80000410000 */
[----:B------:R-:W1:Y:S04]  /*2c10*/  SHFL.DOWN PT, R72, R69, 0x2, 0x1f ;  /* 0x08401f0045487f89 */ /* 0x000e6800000e0000 */
[----:B------:R-:W2:Y:S01]  /*2c20*/  SHFL.DOWN PT, R73, R68, 0x2, 0x1f ;  /* 0x08401f0044497f89 */ /* 0x000ea200000e0000 */
[C---:B-1----:R-:W-:Y:S01]  /*2c30*/  @!P4 FFMA.FTZ R69, R68.reuse, R72, R69 ;  /* 0x000000484445c223 */ /* 0x042fe20000010045 */
[----:B--2---:R-:W-:-:S04]  /*2c40*/  @!P4 FMUL.FTZ R68, R68, R73 ;  /* 0x000000494444c220 */ /* 0x004fc80000410000 */
        /* <DEDUP_REMOVED lines=12> */
[----:B------:R1:W2:Y:S04]  /*2d10*/  SHFL.IDX PT, R234, R69, RZ, 0x1f ;  /* 0x00001fff45ea7589 */ /* 0x0002a800000e0000 */
[----:B------:R1:W3:Y:S04]  /*2d20*/  SHFL.IDX PT, R73, R85, RZ, 0x1f ;  /* 0x00001fff55497589 */ /* 0x0002e800000e0000 */
[----:B------:R1:W4:Y:S04]  /*2d30*/  SHFL.DOWN PT, R223, R69, 0x1, 0x1f ;  /* 0x08201f0045df7f89 */ /* 0x00032800000e0000 */
[----:B------:R1:W0:Y:S04]  /*2d40*/  SHFL.IDX PT, R147, R68, RZ, 0x1f ;  /* 0x00001fff44937589 */ /* 0x00022800000e0000 */
[----:B------:R1:W0:Y:S02]  /*2d50*/  SHFL.DOWN PT, R72, R68, 0x1, 0x1f ;  /* 0x08201f0044487f89 */ /* 0x00022400000e0000 */
.L_x_6462:
[----:B---3--:R-:W-:Y:S01]  /*2d60*/  MOV R75, R73 ;  /* 0x00000049004b7202 */ /* 0x008fe20000000f00 */
[----:B012---:R-:W-:Y:S01]  /*2d70*/  FFMA.FTZ R85, R85, R147, R234 ;  /* 0x0000009355557223 */ /* 0x007fe200000100ea */
[----:B------:R-:W-:Y:S01]  /*2d80*/  MOV R74, R225 ;  /* 0x000000e1004a7202 */ /* 0x000fe20000000f00 */
[----:B------:R-:W-:Y:S02]  /*2d90*/  FMUL.FTZ R84, R84, R147 ;  /* 0x0000009354547220 */ /* 0x000fe40000410000 */
[C---:B----4-:R-:W-:Y:S02]  /*2da0*/  @P0 FFMA.FTZ R75, R72.reuse, R75, R223 ;  /* 0x0000004b484b0223 */ /* 0x050fe400000100df */
[----:B------:R-:W-:Y:S02]  /*2db0*/  @P0 FMUL.FTZ R74, R72, R74 ;  /* 0x0000004a484a0220 */ /* 0x000fe40000410000 */
[C---:B------:R-:W-:Y:S02]  /*2dc0*/  FFMA.FTZ R73, R70.reuse, R75, R71 ;  /* 0x0000004b46497223 */ /* 0x040fe40000010047 */
[----:B------:R-:W-:-:S05]  /*2dd0*/  FMUL.FTZ R72, R70, R74 ;  /* 0x0000004a46487220 */ /* 0x000fca0000410000 */
[----:B------:R1:W-:Y:S02]  /*2de0*/  STS.128 [R146+0x33c0], R72 ;  /* 0x0033c04892007388 */ /* 0x0003e40000000c00 */
.L_x_6379:
[----:B------:R-:W-:Y:S01]  /*2df0*/  ISETP.NE.AND P3, PT, R118, RZ, PT ;  /* 0x000000ff7600720c */ /* 0x000fe20003f65270 */
[----:B------:R-:W-:Y:S05]  /*2e00*/  WARPSYNC.ALL ;  /* 0x0000000000007948 */ /* 0x000fea0003800000 */
[----:B------:R-:W-:Y:S01]  /*2e10*/  P2R R68, PR, RZ, 0x8 ;  /* 0x00000008ff447803 */ /* 0x000fe20000000000 */
[----:B------:R-:W-:Y:S01]  /*2e20*/  BAR.SYNC.DEFER_BLOCKING 0x0 ;  /* 0x0000000000007b1d */ /* 0x000fe20000010000 */
[----:B------:R-:W-:Y:S01]  /*2e30*/  HFMA2.MMA R71, -RZ, RZ, 0, 0 ;  /* 0x00000000ff477435 */ /* 0x000fe200000001ff */
[----:B------:R-:W-:Y:S01]  /*2e40*/  MOV R70, R118 ;  /* 0x0000007600467202 */ /* 0x000fe20000000f00 */
[----:B-1----:R-:W-:Y:S01]  /*2e50*/  IMAD R72, R134, UR14, RZ ;  /* 0x0000000e86487c24 */ /* 0x002fe2000f8e02ff */
[----:B------:R-:W-:Y:S01]  /*2e60*/  LEA R234, R104, 0xfffffc00, 0xa ;  /* 0xfffffc0068ea7811 */ /* 0x000fe200078e50ff */
        /* <DEDUP_REMOVED lines=12> */
[C---:B------:R-:W-:Y:S01]  /*2f30*/  IADD3 R223, R118.reuse, 0x380, RZ ;  /* 0x0000038076df7810 */ /* 0x040fe20007ffe0ff */
[----:B------:R-:W-:Y:S01]  /*2f40*/  FMUL.FTZ R249, R97, R249 ;  /* 0x000000f961f97220 */ /* 0x000fe20000410000 */
[C---:B------:R-:W-:Y:S01]  /*2f50*/  IADD3 R225, R118.reuse, 0x3c0, RZ ;  /* 0x000003c076e17810 */ /* 0x040fe20007ffe0ff */
[----:B------:R-:W-:Y:S01]  /*2f60*/  FMUL.FTZ R247, R95, R247 ;  /* 0x000000f75ff77220 */ /* 0x000fe20000410000 */
[----:B------:R-:W-:Y:S01]  /*2f70*/  LEA.HI.SX32 R238, R118, R118, 0x1b ;  /* 0x0000007676ee7211 */ /* 0x000fe200078fdaff */
[----:B------:R-:W-:Y:S01]  /*2f80*/  FMUL.FTZ R218, R96, R218 ;  /* 0x000000da60da7220 */ /* 0x000fe20000410000 */
[-C--:B------:R-:W-:Y:S01]  /*2f90*/  LEA.HI.SX32 R248, R223, R118.reuse, 0x1b ;  /* 0x00000076dff87211 */ /* 0x080fe200078fdaff */
[----:B------:R1:W2:Y:S01]  /*2fa0*/  LDS R68, [R221+0x33c4] ;  /* 0x0033c400dd447984 */ /* 0x0002a20000000800 */
[----:B------:R-:W-:Y:S01]  /*2fb0*/  LEA.HI.SX32 R250, R225, R118, 0x1b ;  /* 0x00000076e1fa7211 */ /* 0x000fe200078fdaff */
[----:B------:R-:W-:Y:S01]  /*2fc0*/  FMUL.FTZ R216, R94, R216 ;  /* 0x000000d85ed87220 */ /* 0x000fe20000410000 */
[----:B------:R-:W-:Y:S01]  /*2fd0*/  LEA R238, R238, R107, 0x2 ;  /* 0x0000006beeee7211 */ /* 0x000fe200078e10ff */
[----:B------:R-:W-:Y:S01]  /*2fe0*/  FMUL.FTZ R212, R58, R212 ;  /* 0x000000d43ad47220 */ /* 0x000fe20000410000 */
[----:B------:R-:W-:Y:S01]  /*2ff0*/  FMUL.FTZ R251, R57, R251 ;  /* 0x000000fb39fb7220 */ /* 0x000fe20000410000 */
[----:B------:R-:W-:Y:S01]  /*3000*/  BSSY B0, `(.L_x_6381) ;  /* 0x00000d6000007945 */ /* 0x000fe20003800000 */
[----:B-1----:R-:W-:-:S04]  /*3010*/  IADD3 R221, R118, 0x340, RZ ;  /* 0x0000034076dd7810 */ /* 0x002fc80007ffe0ff */
[----:B------:R-:W-:Y:S01]  /*3020*/  LEA.HI.SX32 R246, R221, R118, 0x1b ;  /* 0x00000076ddf67211 */ /* 0x000fe200078fdaff */
[----:B--2---:R-:W-:Y:S01]  /*3030*/  FFMA.FTZ R89, R68, R88, R89 ;  /* 0x0000005844597223 */ /* 0x004fe20000010059 */
[----:B------:R-:W-:-:S03]  /*3040*/  IMAD R68, R130, UR14, RZ ;  /* 0x0000000e82447c24 */ /* 0x000fc6000f8e02ff */
[----:B------:R-:W-:Y:S01]  /*3050*/  FFMA.FTZ R88, R215, R89, R230 ;  /* 0x00000059d7587223 */ /* 0x000fe200000100e6 */
[----:B------:R-:W-:Y:S02]  /*3060*/  IMAD R73, R131, UR15, R68 ;  /* 0x0000000f83497c24 */ /* 0x000fe4000f8e0244 */
[----:B------:R-:W-:-:S04]  /*3070*/  IMAD.WIDE.U32 R68, R130, UR15, R70 ;  /* 0x0000000f82447c25 */ /* 0x000fc8000f8e0046 */
[-C--:B------:R-:W-:Y:S01]  /*3080*/  FFMA.FTZ R91, R213, R88.reuse, R90 ;  /* 0x00000058d55b7223 */ /* 0x080fe2000001005a */
[----:B------:R-:W-:-:S03]  /*3090*/  FMUL.FTZ R230, R37, R88 ;  /* 0x0000005825e67220 */ /* 0x000fc60000410000 */
[----:B------:R-:W-:Y:S01]  /*30a0*/  FFMA.FTZ R90, R210, R91, R219 ;  /* 0x0000005bd25a7223 */ /* 0x000fe200000100db */
[----:B------:R-:W-:Y:S01]  /*30b0*/  IADD3 R69, R69, R73, RZ ;  /* 0x0000004945457210 */ /* 0x000fe20007ffe0ff */
[----:B------:R-:W-:Y:S02]  /*30c0*/  FMUL.FTZ R232, R40, R91 ;  /* 0x0000005b28e87220 */ /* 0x000fe40000410000 */
[----:B----45:R-:W-:Y:S01]  /*30d0*/  FFMA.FTZ R147, R87, R90, R220 ;  /* 0x0000005a57937223 */ /* 0x030fe200000100dc */
[----:B------:R-:W-:Y:S01]  /*30e0*/  FMUL.FTZ R220, R38, R89 ;  /* 0x0000005926dc7220 */ /* 0x000fe20000410000 */
[----:B------:R-:W-:-:S04]  /*30f0*/  IMAD.WIDE.U32 R68, R139, UR22, R68 ;  /* 0x000000168b447c25 */ /* 0x000fc8000f8e0044 */
[----:B------:R-:W-:Y:S01]  /*3100*/  FFMA.FTZ R146, R86, R147, R217 ;  /* 0x0000009356927223 */ /* 0x000fe200000100d9 */
[----:B------:R-:W-:Y:S01]  /*3110*/  IMAD.WIDE.U32 R86, R134, UR15, R70 ;  /* 0x0000000f86567c25 */ /* 0x000fe2000f8e0046 */
[----:B0-----:R-:W-:-:S03]  /*3120*/  LEA R74, P1, R68, UR26, 0x2 ;  /* 0x0000001a444a7c11 */ /* 0x001fc6000f8210ff */
[----:B------:R-:W-:Y:S01]  /*3130*/  FFMA.FTZ R175, R175, R146, R208 ;  /* 0x00000092afaf7223 */ /* 0x000fe200000100d0 */
[----:B------:R-:W-:-:S03]  /*3140*/  IMAD R71, R135, UR15, R72 ;  /* 0x0000000f87477c24 */ /* 0x000fc6000f8e0248 */
[----:B------:R-:W-:Y:S01]  /*3150*/  FFMA.FTZ R176, R176, R175, R211 ;  /* 0x000000afb0b07223 */ /* 0x000fe200000100d3 */
[----:B------:R-:W-:Y:S02]  /*3160*/  IMAD R70, R121, UR22, RZ ;  /* 0x0000001679467c24 */ /* 0x000fe4000f8e02ff */
[----:B------:R-:W-:Y:S01]  /*3170*/  FMUL.FTZ R211, R156, R230 ;  /* 0x000000e69cd37220 */ /* 0x000fe20000410000 */
[----:B------:R-:W-:Y:S01]  /*3180*/  IADD3 R87, R87, R71, RZ ;  /* 0x0000004757577210 */ /* 0x000fe20007ffe0ff */
[-C--:B------:R-:W-:Y:S01]  /*3190*/  FFMA.FTZ R177, R177, R176.reuse, R206 ;  /* 0x000000b0b1b17223 */ /* 0x080fe200000100ce */
[----:B------:R-:W-:Y:S02]  /*31a0*/  IMAD R72, R121, UR24, RZ ;  /* 0x0000001879487c24 */ /* 0x000fe4000f8e02ff */
[----:B------:R-:W-:Y:S01]  /*31b0*/  FMUL.FTZ R215, R43, R176 ;  /* 0x000000b02bd77220 */ /* 0x000fe20000410000 */
[C---:B------:R-:W-:Y:S02]  /*31c0*/  IMAD R71, R139.reuse, UR23, R70 ;  /* 0x000000178b477c24 */ /* 0x040fe4000f8e0246 */
[----:B------:R-:W-:Y:S01]  /*31d0*/  FFMA.FTZ R178, R178, R177, R209 ;  /* 0x000000b1b2b27223 */ /* 0x000fe200000100d1 */
[C---:B------:R-:W-:Y:S01]  /*31e0*/  IMAD R73, R139.reuse, UR25, R72 ;  /* 0x000000198b497c24 */ /* 0x040fe2000f8e0248 */
[----:B------:R-:W-:Y:S01]  /*31f0*/  IADD3 R70, P0, R234, R68, RZ ;  /* 0x00000044ea467210 */ /* 0x000fe20007f1e0ff */
[----:B------:R-:W-:-:S04]  /*3200*/  IMAD.WIDE.U32 R86, R139, UR24, R86 ;  /* 0x000000188b567c25 */ /* 0x000fc8000f8e0056 */
[----:B------:R-:W-:Y:S01]  /*3210*/  FFMA.FTZ R179, R179, R178, R204 ;  /* 0x000000b2b3b37223 */ /* 0x000fe200000100cc */
[----:B------:R-:W-:Y:S01]  /*3220*/  IADD3 R71, R69, R71, RZ ;  /* 0x0000004745477210 */ /* 0x000fe20007ffe0ff */
[----:B------:R-:W-:Y:S01]  /*3230*/  FMUL.FTZ R209, R159, R232 ;  /* 0x000000e89fd17220 */ /* 0x000fe20000410000 */
[----:B------:R-:W-:Y:S01]  /*3240*/  @!P3 LEA R204, R4, R107, 0x3 ;  /* 0x0000006b04ccb211 */ /* 0x000fe200078e18ff */
[----:B------:R-:W-:Y:S01]  /*3250*/  FFMA.FTZ R180, R180, R179, R207 ;  /* 0x000000b3b4b47223 */ /* 0x000fe200000100cf */
[----:B------:R-:W-:Y:S01]  /*3260*/  IADD3 R87, R87, R73, RZ ;  /* 0x0000004957577210 */ /* 0x000fe20007ffe0ff */
[----:B------:R-:W-:Y:S01]  /*3270*/  FMUL.FTZ R208, R48, R179 ;  /* 0x000000b330d07220 */ /* 0x000fe20000410000 */
[----:B------:R-:W-:Y:S01]  /*3280*/  LEA R72, P2, R86, UR28, 0x2 ;  /* 0x0000001c56487c11 */ /* 0x000fe2000f8410ff */
[----:B------:R-:W-:Y:S01]  /*3290*/  FFMA.FTZ R181, R181, R180, R202 ;  /* 0x000000b4b5b57223 */ /* 0x000fe200000100ca */
[----:B------:R-:W-:Y:S01]  /*32a0*/  LEA.HI.X R75, R68, UR27, R71, 0x2, P1 ;  /* 0x0000001b444b7c11 */ /* 0x000fe200088f1447 */
[----:B------:R0:W-:Y:S01]  /*32b0*/  @!P3 STS.64 [R204+0x3ec0], R84 ;  /* 0x003ec054cc00b388 */ /* 0x0001e20000000a00 */
[----:B------:R-:W-:Y:S01]  /*32c0*/  IADD3 R68, P1, R234, R86, RZ ;  /* 0x00000056ea447210 */ /* 0x000fe20007f3e0ff */
[----:B------:R-:W-:Y:S01]  /*32d0*/  FFMA.FTZ R182, R182, R181, R205 ;  /* 0x000000b5b6b67223 */ /* 0x000fe200000100cd */
[----:B------:R-:W-:Y:S01]  /*32e0*/  LEA.HI.X R73, R86, UR29, R87, 0x2, P2 ;  /* 0x0000001d56497c11 */ /* 0x000fe200090f1457 */
[----:B------:R-:W-:Y:S01]  /*32f0*/  FMUL.FTZ R205, R157, R220 ;  /* 0x000000dc9dcd7220 */ /* 0x000fe20000410000 */
[----:B------:R-:W-:Y:S01]  /*3300*/  SHF.L.U32 R86, R118, 0x4, RZ ;  /* 0x0000000476567819 */ /* 0x000fe200000006ff */
[----:B------:R-:W-:Y:S01]  /*3310*/  FFMA.FTZ R183, R183, R182, R184 ;  /* 0x000000b6b7b77223 */ /* 0x000fe200000100b8 */
[----:B------:R-:W-:Y:S01]  /*3320*/  SHF.R.S32.HI R69, RZ, 0x1f, R234 ;  /* 0x0000001fff457819 */ /* 0x000fe200000114ea */
[----:B------:R-:W-:Y:S01]  /*3330*/  FFMA.FTZ R184, R78, -R199, R200 ;  /* 0x800000c74eb87223 */ /* 0x000fe200000100c8 */
[----:B------:R-:W-:Y:S01]  /*3340*/  LEA.HI.SX32 R86, R86, R86, 0x1b ;  /* 0x0000005656567211 */ /* 0x000fe200078fdaff */
[----:B------:R-:W-:Y:S01]  /*3350*/  FFMA.FTZ R185, R0, R183, R185 ;  /* 0x000000b700b97223 */ /* 0x000fe200000100b9 */
[----:B------:R-:W-:Y:S01]  /*3360*/  FFMA.FTZ R0, R76, -R201, R203 ;  /* 0x800000c94c007223 */ /* 0x000fe200000100cb */
[----:B------:R-:W-:Y:S01]  /*3370*/  IADD3.X R71, R69, R71, RZ, P0, !PT ;  /* 0x0000004745477210 */ /* 0x000fe200007fe4ff */
[----:B0-----:R-:W-:Y:S01]  /*3380*/  FMUL.FTZ R84, R52, R183 ;  /* 0x000000b734547220 */ /* 0x001fe20000410000 */
[----:B------:R-:W-:Y:S01]  /*3390*/  LEA R86, R86, R107, 0x2 ;  /* 0x0000006b56567211 */ /* 0x000fe200078e10ff */
[----:B------:R-:W-:Y:S01]  /*33a0*/  FMUL.FTZ R85, R51, R185 ;  /* 0x000000b933557220 */ /* 0x000fe20000410000 */
[----:B------:R-:W-:Y:S01]  /*33b0*/  IADD3.X R69, R69, R87, RZ, P1, !PT ;  /* 0x0000005745457210 */ /* 0x000fe20000ffe4ff */
        /* <DEDUP_REMOVED lines=19> */
[----:B------:R-:W-:Y:S01]  /*34f0*/  IADD3 R234, -R234, UR20, -R118 ;  /* 0x00000014eaea7c10 */ /* 0x000fe2000fffe976 */
[----:B------:R-:W-:Y:S01]  /*3500*/  FFMA.FTZ R204, R186, R199, R205 ;  /* 0x000000c7bacc7223 */ /* 0x000fe200000100cd */
[----:B--2---:R-:W-:Y:S01]  /*3510*/  FMUL.FTZ R207, R47, R180 ;  /* 0x000000b42fcf7220 */ /* 0x004fe20000410000 */
[----:B------:R2:W-:Y:S01]  /*3520*/  STS [R86+0x10a4], R219 ;  /* 0x0010a4db56007388 */ /* 0x0005e20000000800 */
[----:B------:R-:W-:Y:S01]  /*3530*/  ISETP.GE.AND P0, PT, R234, 0x1, PT ;  /* 0x00000001ea00780c */ /* 0x000fe20003f06270 */
[----:B------:R-:W-:Y:S01]  /*3540*/  FFMA.FTZ R205, R187, R206, R204 ;  /* 0x000000cebbcd7223 */ /* 0x000fe200000100cc */
[----:B0-----:R-:W-:Y:S01]  /*3550*/  FMUL.FTZ R211, R160, R201 ;  /* 0x000000c9a0d37220 */ /* 0x001fe20000410000 */
[----:B------:R-:W-:Y:S02]  /*3560*/  STS [R86+0x10a0], R217 ;  /* 0x0010a0d956007388 */ /* 0x000fe40000000800 */
[----:B------:R-:W-:Y:S01]  /*3570*/  FFMA.FTZ R204, R188, R207, R205 ;  /* 0x000000cfbccc7223 */ /* 0x000fe200000100cd */
[----:B-1----:R-:W-:Y:S01]  /*3580*/  FMUL.FTZ R213, R165, R210 ;  /* 0x000000d2a5d57220 */ /* 0x002fe20000410000 */
[----:B------:R0:W-:Y:S02]  /*3590*/  STS [R86+0x10a8], R211 ;  /* 0x0010a8d356007388 */ /* 0x0001e40000000800 */
[----:B------:R-:W-:Y:S01]  /*35a0*/  FFMA.FTZ R205, R189, R208, R204 ;  /* 0x000000d0bdcd7223 */ /* 0x000fe200000100cc */
[----:B--2---:R-:W-:Y:S01]  /*35b0*/  IADD3 R219, R118, 0x300, RZ ;  /* 0x0000030076db7810 */ /* 0x004fe20007ffe0ff */
[----:B------:R-:W-:Y:S02]  /*35c0*/  STS [R86+0x109c], R213 ;  /* 0x00109cd556007388 */ /* 0x000fe40000000800 */
[-C--:B------:R-:W-:Y:S01]  /*35d0*/  FFMA.FTZ R204, R190, R209.reuse, R205 ;  /* 0x000000d1becc7223 */ /* 0x080fe200000100cd */
[----:B------:R-:W-:Y:S01]  /*35e0*/  FMUL.FTZ R205, R164, R209 ;  /* 0x000000d1a4cd7220 */ /* 0x000fe20000410000 */
[----:B------:R-:W-:Y:S01]  /*35f0*/  FMUL.FTZ R209, R166, R207 ;  /* 0x000000cfa6d17220 */ /* 0x000fe20000410000 */
[----:B------:R-:W-:Y:S01]  /*3600*/  FMUL.FTZ R207, R169, R206 ;  /* 0x000000cea9cf7220 */ /* 0x000fe20000410000 */
[----:B0-----:R-:W-:Y:S01]  /*3610*/  FFMA.FTZ R211, R191, R210, R204 ;  /* 0x000000d2bfd37223 */ /* 0x001fe200000100cc */
[----:B------:R-:W-:Y:S01]  /*3620*/  IADD3 R217, R118, 0x2c0, RZ ;  /* 0x000002c076d97810 */ /* 0x000fe20007ffe0ff */
[----:B------:R0:W-:Y:S01]  /*3630*/  STS [R86+0x1098], R205 ;  /* 0x001098cd56007388 */ /* 0x0001e20000000800 */
[----:B------:R-:W-:Y:S01]  /*3640*/  LEA.HI.SX32 R244, R219, R118, 0x1b ;  /* 0x00000076dbf47211 */ /* 0x000fe200078fdaff */
[----:B------:R-:W-:Y:S01]  /*3650*/  FFMA.FTZ R204, R192, R215, R211 ;  /* 0x000000d7c0cc7223 */ /* 0x000fe200000100d3 */
[----:B------:R-:W-:Y:S01]  /*3660*/  FMUL.FTZ R211, R167, R208 ;  /* 0x000000d0a7d37220 */ /* 0x000fe20000410000 */
[----:B------:R1:W-:Y:S01]  /*3670*/  STS [R86+0x1090], R209 ;  /* 0x001090d156007388 */ /* 0x0003e20000000800 */
[----:B------:R-:W-:Y:S01]  /*3680*/  LEA.HI.SX32 R242, R217, R118, 0x1b ;  /* 0x00000076d9f27211 */ /* 0x000fe200078fdaff */
[----:B------:R-:W-:-:S02]  /*3690*/  FFMA.FTZ R215, R193, R236, R204 ;  /* 0x000000ecc1d77223 */ /* 0x000fc400000100cc */
[----:B------:R2:W-:Y:S02]  /*36a0*/  STS [R86+0x1094], R211 ;  /* 0x001094d356007388 */ /* 0x0005e40000000800 */
[----:B------:R-:W-:Y:S01]  /*36b0*/  FFMA.FTZ R204, R194, R201, R215 ;  /* 0x000000c9c2cc7223 */ /* 0x000fe200000100d7 */
[----:B0-----:R-:W-:Y:S01]  /*36c0*/  FMUL.FTZ R205, R168, R199 ;  /* 0x000000c7a8cd7220 */ /* 0x001fe20000410000 */
[----:B------:R-:W-:Y:S01]  /*36d0*/  FMUL.FTZ R201, R171, R84 ;  /* 0x00000054abc97220 */ /* 0x000fe20000410000 */
[----:B------:R-:W-:Y:S01]  /*36e0*/  FMUL.FTZ R199, R170, R85 ;  /* 0x00000055aac77220 */ /* 0x000fe20000410000 */
[----:B------:R0:W-:Y:S01]  /*36f0*/  STS [R86+0x108c], R207 ;  /* 0x00108ccf56007388 */ /* 0x0001e20000000800 */
[----:B------:R-:W-:Y:S01]  /*3700*/  FFMA.FTZ R213, R195, R202, R204 ;  /* 0x000000cac3d57223 */ /* 0x000fe200000100cc */
[----:B------:R-:W-:Y:S01]  /*3710*/  LEA.HI.SX32 R202, R173, R118, 0x1b ;  /* 0x00000076adca7211 */ /* 0x000fe200078fdaff */
[----:B------:R-:W-:Y:S01]  /*3720*/  FMUL.FTZ R85, R100, R203 ;  /* 0x000000cb64557220 */ /* 0x000fe20000410000 */
[----:B------:R3:W-:Y:S01]  /*3730*/  STS [R86+0x1088], R205 ;  /* 0x001088cd56007388 */ /* 0x0007e20000000800 */
[----:B------:R-:W-:Y:S01]  /*3740*/  FFMA.FTZ R84, R196, R87, R213 ;  /* 0x00000057c4547223 */ /* 0x000fe200000100d5 */
[C---:B-1----:R-:W-:Y:S01]  /*3750*/  IADD3 R209, R118.reuse, 0xc0, RZ ;  /* 0x000000c076d17810 */ /* 0x042fe20007ffe0ff */
[----:B------:R-:W-:Y:S01]  /*3760*/  FMUL.FTZ R87, R99, R200 ;  /* 0x000000c863577220 */ /* 0x000fe20000410000 */
[----:B------:R1:W-:Y:S01]  /*3770*/  STS [R86+0x1084], R201 ;  /* 0x001084c956007388 */ /* 0x0003e20000000800 */
[C---:B--2---:R-:W-:Y:S01]  /*3780*/  IADD3 R211, R118.reuse, 0x1c0, RZ ;  /* 0x000001c076d37810 */ /* 0x044fe20007ffe0ff */
[----:B------:R-:W-:Y:S01]  /*3790*/  FFMA.FTZ R232, R197, R232, R84 ;  /* 0x000000e8c5e87223 */ /* 0x000fe20000010054 */
[C---:B0-----:R-:W-:Y:S01]  /*37a0*/  IADD3 R207, R118.reuse, 0x80, RZ ;  /* 0x0000008076cf7810 */ /* 0x041fe20007ffe0ff */
[----:B------:R0:W-:Y:S01]  /*37b0*/  STS [R86+0x1080], R199 ;  /* 0x001080c756007388 */ /* 0x0001e20000000800 */
[----:B------:R-:W-:Y:S01]  /*37c0*/  IADD3 R203, R118, 0x40, RZ ;  /* 0x0000004076cb7810 */ /* 0x000fe20007ffe0ff */
[----:B------:R-:W-:Y:S01]  /*37d0*/  FMUL.FTZ R84, R98, R198 ;  /* 0x000000c662547220 */ /* 0x000fe20000410000 */
[----:B---3--:R-:W-:-:S02]  /*37e0*/  IADD3 R205, R118, 0x100, RZ ;  /* 0x0000010076cd7810 */ /* 0x008fc40007ffe0ff */
[C---:B------:R-:W-:Y:S02]  /*37f0*/  IADD3 R213, R118.reuse, 0x240, RZ ;  /* 0x0000024076d57810 */ /* 0x040fe40007ffe0ff */
[C---:B-1----:R-:W-:Y:S02]  /*3800*/  IADD3 R201, R118.reuse, 0x140, RZ ;  /* 0x0000014076c97810 */ /* 0x042fe40007ffe0ff */
[C---:B------:R-:W-:Y:S02]  /*3810*/  IADD3 R215, R118.reuse, 0x280, RZ ;  /* 0x0000028076d77810 */ /* 0x040fe40007ffe0ff */
[----:B0-----:R-:W-:Y:S02]  /*3820*/  IADD3 R199, R118, 0x180, RZ ;  /* 0x0000018076c77810 */ /* 0x001fe40007ffe0ff */
[----:B------:R-:W-:Y:S01]  /*3830*/  LEA R173, R202, R107, 0x2 ;  /* 0x0000006bcaad7211 */ /* 0x000fe200078e10ff */
[----:B------:R-:W-:Y:S01]  /*3840*/  BAR.SYNC.DEFER_BLOCKING 0x0 ;  /* 0x0000000000007b1d */ /* 0x000fe20000010000 */
        /* <DEDUP_REMOVED lines=22> */
[----:B------:R-:W-:Y:S01]  /*39b0*/  LEA R207, R242, R107, 0x2 ;  /* 0x0000006bf2cf7211 */ /* 0x000fe200078e10ff */
[----:B------:R-:W-:Y:S01]  /*39c0*/  FMUL.FTZ R240, R93, R245 ;  /* 0x000000f55df07220 */ /* 0x000fe20000410000 */
[-C--:B------:R-:W-:Y:S01]  /*39d0*/  LEA R208, R244, R107.reuse, 0x2 ;  /* 0x0000006bf4d07211 */ /* 0x080fe200078e10ff */
[----:B------:R-:W4:Y:S01]  /*39e0*/  LDS R213, [R198+0x1180] ;  /* 0x00118000c6d57984 */ /* 0x000f220000000800 */
[-C--:B------:R-:W-:Y:S01]  /*39f0*/  LEA R209, R246, R107.reuse, 0x2 ;  /* 0x0000006bf6d17211 */ /* 0x080fe200078e10ff */
[----:B------:R-:W-:Y:S01]  /*3a00*/  FFMA.FTZ R245, R155, -R172, R226 ;  /* 0x800000ac9bf57223 */ /* 0x000fe200000100e2 */
[-C--:B------:R-:W-:Y:S01]  /*3a10*/  LEA R210, R248, R107.reuse, 0x2 ;  /* 0x0000006bf8d27211 */ /* 0x080fe200078e10ff */
[----:B------:R-:W0:Y:S01]  /*3a20*/  LDS R221, [R202+0x1580] ;  /* 0x00158000cadd7984 */ /* 0x000e220000000800 */
[----:B------:R-:W-:Y:S01]  /*3a30*/  LEA R211, R250, R107, 0x2 ;  /* 0x0000006bfad37211 */ /* 0x000fe200078e10ff */
[----:B------:R-:W-:-:S02]  /*3a40*/  FMUL.FTZ R226, R53, R226 ;  /* 0x000000e235e27220 */ /* 0x000fc40000410000 */
        /* <DEDUP_REMOVED lines=13> */
[----:B-1----:R-:W-:-:S03]  /*3b20*/  FMUL.FTZ R85, R92, R214 ;  /* 0x000000d65c557220 */ /* 0x002fc60000410000 */
[----:B------:R1:W-:Y:S01]  /*3b30*/  STS [R86+0x2114], R247 ;  /* 0x002114f756007388 */ /* 0x0003e20000000800 */
[----:B--2---:R-:W-:Y:S01]  /*3b40*/  FMUL.FTZ R87, R59, R243 ;  /* 0x000000f33b577220 */ /* 0x004fe20000410000 */
[----:B------:R-:W-:Y:S02]  /*3b50*/  FFMA.FTZ R243, R153, -R174, R228 ;  /* 0x800000ae99f37223 */ /* 0x000fe400000100e4 */
[----:B------:R2:W-:Y:S01]  /*3b60*/  STS [R86+0x2120], R85 ;  /* 0x0021205556007388 */ /* 0x0005e20000000800 */
[----:B---3--:R-:W-:-:S03]  /*3b70*/  FMUL.FTZ R249, R54, R228 ;  /* 0x000000e436f97220 */ /* 0x008fc60000410000 */
[----:B------:R3:W-:Y:S01]  /*3b80*/  STS [R86+0x2108], R84 ;  /* 0x0021085456007388 */ /* 0x0007e20000000800 */
[----:B-1----:R-:W-:-:S03]  /*3b90*/  FMUL.FTZ R247, R56, R222 ;  /* 0x000000de38f77220 */ /* 0x002fc60000410000 */
[----:B------:R3:W-:Y:S01]  /*3ba0*/  STS [R86+0x2110], R218 ;  /* 0x002110da56007388 */ /* 0x0007e20000000800 */
[----:B--2---:R-:W-:-:S03]  /*3bb0*/  FMUL.FTZ R85, R55, R224 ;  /* 0x000000e037557220 */ /* 0x004fc60000410000 */
        /* <DEDUP_REMOVED lines=10> */
[----:B0---4-:R-:W-:Y:S05]  /*3c60*/  @!P0 BRA `(.L_x_6382) ;  /* 0x00000000003c8947 */ /* 0x011fea0003800000 */
[----:B---3--:R-:W0:Y:S01]  /*3c70*/  LDS R247, [R238+0x2100] ;  /* 0x00210000eef77984 */ /* 0x008e220000000800 */
[C---:B------:R-:W-:Y:S02]  /*3c80*/  IMAD R84, R145.reuse, R132, RZ ;  /* 0x0000008491547224 */ /* 0x040fe400078e02ff */
[----:B------:R-:W-:Y:S02]  /*3c90*/  IMAD R145, R145, R136, RZ ;  /* 0x0000008891917224 */ /* 0x000fe400078e02ff */
[----:B------:R-:W-:-:S04]  /*3ca0*/  IMAD.WIDE.U32 R70, R4, R132, R70 ;  /* 0x0000008404467225 */ /* 0x000fc800078e0046 */
[----:B------:R-:W-:Y:S01]  /*3cb0*/  IMAD R85, R4, R133, R84 ;  /* 0x0000008504557224 */ /* 0x000fe200078e0254 */
[----:B------:R-:W-:Y:S01]  /*3cc0*/  LEA R84, P0, R70, UR26, 0x2 ;  /* 0x0000001a46547c11 */ /* 0x000fe2000f8010ff */
[----:B------:R-:W-:-:S03]  /*3cd0*/  IMAD.WIDE.U32 R68, R4, R136, R68 ;  /* 0x0000008804447225 */ /* 0x000fc600078e0044 */
[----:B------:R-:W-:Y:S01]  /*3ce0*/  IADD3 R85, R71, R85, RZ ;  /* 0x0000005547557210 */ /* 0x000fe20007ffe0ff */
[----:B------:R-:W-:Y:S01]  /*3cf0*/  IMAD R145, R4, R137, R145 ;  /* 0x0000008904917224 */ /* 0x000fe200078e0291 */
[----:B------:R-:W-:Y:S02]  /*3d00*/  LEA R86, P1, R68, UR28, 0x2 ;  /* 0x0000001c44567c11 */ /* 0x000fe4000f8210ff */
[----:B------:R-:W-:Y:S02]  /*3d10*/  LEA.HI.X R85, R70, UR27, R85, 0x2, P0 ;  /* 0x0000001b46557c11 */ /* 0x000fe400080f1455 */
[----:B------:R-:W-:-:S03]  /*3d20*/  IADD3 R145, R69, R145, RZ ;  /* 0x0000009145917210 */ /* 0x000fc60007ffe0ff */
[----:B------:R1:W-:Y:S01]  /*3d30*/  REDG.E.ADD.F32.FTZ.RN.STRONG.GPU desc[UR12][R84.64], R236 ;  /* 0x000000ec540079a6 */ /* 0x0003e2000c10f38c */
[----:B------:R-:W-:-:S05]  /*3d40*/  LEA.HI.X R87, R68, UR29, R145, 0x2, P1 ;  /* 0x0000001d44577c11 */ /* 0x000fca00088f1491 */
[----:B0-----:R1:W-:Y:S02]  /*3d50*/  REDG.E.ADD.F32.FTZ.RN.STRONG.GPU desc[UR12][R86.64], R247 ;  /* 0x000000f7560079a6 */ /* 0x0013e4000c10f38c */
.L_x_6382:
[----:B------:R-:W-:Y:S05]  /*3d60*/  BSYNC B0 ;  /* 0x0000000000007941 */ /* 0x000fea0003800000 */
.L_x_6381:
[----:B------:R-:W-:Y:S01]  /*3d70*/  IMAD R69, R105, -0x400, R138 ;  /* 0xfffffc0069457824 */ /* 0x000fe200078e028a */
[----:B------:R-:W-:Y:S01]  /*3d80*/  USHF.L.U64.HI UR7, UR4, 0x2, UR5 ;  /* 0x0000000204077899 */ /* 0x000fe20008010205 */
[----:B------:R-:W-:Y:S01]  /*3d90*/  ISETP.GE.AND P0, PT, R234, 0x41, PT ;  /* 0x00000041ea00780c */ /* 0x000fe20003f06270 */
[----:B------:R-:W-:Y:S01]  /*3da0*/  USHF.L.U32 UR6, UR4, 0x2, URZ ;  /* 0x0000000204067899 */ /* 0x000fe2000800063f */
[----:B------:R-:W-:-:S04]  /*3db0*/  IMAD.WIDE R74, R69, 0x4, R74 ;  /* 0x00000004454a7825 */ /* 0x000fc800078e024a */
[----:B------:R-:W-:Y:S01]  /*3dc0*/  FFMA.FTZ R232, R243, R230, R232 ;  /* 0x000000e6f3e87223 */ /* 0x000fe200000100e8 */
[----:B-1-3--:R-:W-:Y:S01]  /*3dd0*/  FMUL.FTZ R85, R245, R220 ;  /* 0x000000dcf5557220 */ /* 0x00afe20000410000 */
[----:B------:R-:W-:Y:S01]  /*3de0*/  BSSY B0, `(.L_x_6383) ;  /* 0x0000011000007945 */ /* 0x000fe20003800000 */
[----:B------:R-:W-:Y:S01]  /*3df0*/  IMAD R68, R132, UR7, RZ ;  /* 0x0000000784447c24 */ /* 0x000fe2000f8e02ff */
[C---:B------:R-:W-:Y:S01]  /*3e00*/  ISETP.GE.AND P1, PT, R234.reuse, 0x81, PT ;  /* 0x00000081ea00780c */ /* 0x040fe20003f26270 */
[----:B------:R-:W-:Y:S01]  /*3e10*/  IMAD.WIDE R72, R69, 0x4, R72 ;  /* 0x0000000445487825 */ /* 0x000fe200078e0248 */
[----:B------:R-:W-:-:S03]  /*3e20*/  ISETP.GE.AND P6, PT, R234, 0xc1, PT ;  /* 0x000000c1ea00780c */ /* 0x000fc60003fc6270 */
[----:B------:R-:W-:-:S04]  /*3e30*/  IMAD.WIDE.U32 R74, R132, UR6, R74 ;  /* 0x00000006844a7c25 */ /* 0x000fc8000f8e004a */
[----:B------:R-:W-:Y:S02]  /*3e40*/  IMAD R69, R133, UR6, R68 ;  /* 0x0000000685457c24 */ /* 0x000fe4000f8e0244 */
[C---:B------:R-:W-:Y:S02]  /*3e50*/  IMAD R70, R136.reuse, UR7, RZ ;  /* 0x0000000788467c24 */ /* 0x040fe4000f8e02ff */
[----:B------:R-:W-:Y:S01]  /*3e60*/  IMAD.WIDE.U32 R72, R136, UR6, R72 ;  /* 0x0000000688487c25 */ /* 0x000fe2000f8e0048 */
[----:B------:R-:W-:Y:S02]  /*3e70*/  IADD3 R75, R75, R69, RZ ;  /* 0x000000454b4b7210 */ /* 0x000fe40007ffe0ff */
[----:B------:R0:W1:Y:S01]  /*3e80*/  LDS R69, [R198+0x2200] ;  /* 0x00220000c6457984 */ /* 0x0000620000000800 */
[----:B------:R-:W-:-:S05]  /*3e90*/  IMAD R71, R137, UR6, R70 ;  /* 0x0000000689477c24 */ /* 0x000fca000f8e0246 */
[----:B------:R-:W-:Y:S01]  /*3ea0*/  IADD3 R73, R73, R71, RZ ;  /* 0x0000004749497210 */ /* 0x000fe20007ffe0ff */
[----:B------:R-:W-:Y:S01]  /*3eb0*/  FADD.FTZ R71, R232, R85 ;  /* 0x00000055e8477221 */ /* 0x000fe20000010000 */
[----:B0-----:R-:W-:Y:S06]  /*3ec0*/  @!P0 BRA `(.L_x_6384) ;  /* 0x0000000000088947 */ /* 0x001fec0003800000 */
[----:B------:R0:W-:Y:S04]  /*3ed0*/  REDG.E.ADD.F32.FTZ.RN.STRONG.GPU desc[UR12][R74.64+-0xf00], R213 ;  /* 0xfff100d54a0079a6 */ /* 0x0001e8000c10f38c */
[----:B-1----:R0:W-:Y:S02]  /*3ee0*/  REDG.E.ADD.F32.FTZ.RN.STRONG.GPU desc[UR12][R72.64+-0xf00], R69 ;  /* 0xfff10045480079a6 */ /* 0x0021e4000c10f38c */
.L_x_6384:
[----:B------:R-:W-:Y:S05]  /*3ef0*/  BSYNC B0 ;  /* 0x0000000000007941 */ /* 0x000fea0003800000 */
.L_x_6383:
[----:B------:R-:W2:Y:S01]  /*3f00*/  LDS R199, [R199+0x2300] ;  /* 0x00230000c7c77984 */ /* 0x000ea20000000800 */
[----:B------:R-:W-:Y:S04]  /*3f10*/  BSSY B0, `(.L_x_6385) ;  /* 0x0000004000007945 */ /* 0x000fe80003800000 */
[----:B------:R-:W-:Y:S05]  /*3f20*/  @!P1 BRA `(.L_x_6386) ;  /* 0x0000000000089947 */ /* 0x000fea0003800000 */
[----:B------:R3:W-:Y:S04]  /*3f30*/  REDG.E.ADD.F32.FTZ.RN.STRONG.GPU desc[UR12][R74.64+-0xe00], R215 ;  /* 0xfff200d74a0079a6 */ /* 0x0007e8000c10f38c */
[----:B--2---:R3:W-:Y:S02]  /*3f40*/  REDG.E.ADD.F32.FTZ.RN.STRONG.GPU desc[UR12][R72.64+-0xe00], R199 ;  /* 0xfff200c7480079a6 */ /* 0x0047e4000c10f38c */
.L_x_6386:
[----:B------:R-:W-:Y:S05]  /*3f50*/  BSYNC B0 ;  /* 0x0000000000007941 */ /* 0x000fea0003800000 */
.L_x_6385:
[----:B01----:R0:W1:Y:S01]  /*3f60*/  LDS R69, [R200+0x2400] ;  /* 0x00240000c8457984 */ /* 0x0030620000000800 */
[----:B------:R-:W-:Y:S01]  /*3f70*/  BSSY B0, `(.L_x_6387) ;  /* 0x000000a000007945 */ /* 0x000fe20003800000 */
[C---:B------:R-:W-:Y:S02]  /*3f80*/  ISETP.GE.AND P1, PT, R234.reuse, 0x101, PT ;  /* 0x00000101ea00780c */ /* 0x040fe40003f26270 */
[C---:B------:R-:W-:Y:S02]  /*3f90*/  ISETP.GE.AND P2, PT, R234.reuse, 0x141, PT ;  /* 0x00000141ea00780c */ /* 0x040fe40003f46270 */
[C---:B------:R-:W-:Y:S02]  /*3fa0*/  ISETP.GE.AND P3, PT, R234.reuse, 0x181, PT ;  /* 0x00000181ea00780c */ /* 0x040fe40003f66270 */
[C---:B------:R-:W-:Y:S02]  /*3fb0*/  ISETP.GE.AND P4, PT, R234.reuse, 0x1c1, PT ;  /* 0x000001c1ea00780c */ /* 0x040fe40003f86270 */
[----:B------:R-:W-:-:S02]  /*3fc0*/  ISETP.GE.AND P5, PT, R234, 0x201, PT ;  /* 0x00000201ea00780c */ /* 0x000fc40003fa6270 */
[----:B------:R-:W-:Y:S01]  /*3fd0*/  ISETP.GE.AND P0, PT, R234, 0x241, PT ;  /* 0x00000241ea00780c */ /* 0x000fe20003f06270 */
[----:B0-----:R-:W-:-:S12]  /*3fe0*/  @!P6 BRA `(.L_x_6388) ;  /* 0x000000000008e947 */ /* 0x001fd80003800000 */
[----:B------:R0:W-:Y:S04]  /*3ff0*/  REDG.E.ADD.F32.FTZ.RN.STRONG.GPU desc[UR12][R74.64+-0xd00], R217 ;  /* 0xfff300d94a0079a6 */ /* 0x0001e8000c10f38c */
[----:B-1----:R0:W-:Y:S02]  /*4000*/  REDG.E.ADD.F32.FTZ.RN.STRONG.GPU desc[UR12][R72.64+-0xd00], R69 ;  /* 0xfff30045480079a6 */ /* 0x0021e4000c10f38c */
.L_x_6388:
[----:B------:R-:W-:Y:S05]  /*4010*/  BSYNC B0 ;  /* 0x0000000000007941 */ /* 0x000fea0003800000 */
.L_x_6387:
[----:B------:R-:W4:Y:S01]  /*4020*/  LDS R201, [R201+0x2500] ;  /* 0x00250000c9c97984 */ /* 0x000f220000000800 */
[----:B------:R-:W-:Y:S04]  /*4030*/  BSSY B0, `(.L_x_6389) ;  /* 0x0000004000007945 */ /* 0x000fe80003800000 */
[----:B------:R-:W-:Y:S05]  /*4040*/  @!P1 BRA `(.L_x_6390) ;  /* 0x0000000000089947 */ /* 0x000fea0003800000 */
[----:B------:R0:W-:Y:S04]  /*4050*/  REDG.E.ADD.F32.FTZ.RN.STRONG.GPU desc[UR12][R74.64+-0xc00], R219 ;  /* 0xfff400db4a0079a6 */ /* 0x0001e8000c10f38c */
[----:B----4-:R0:W-:Y:S02]  /*4060*/  REDG.E.ADD.F32.FTZ.RN.STRONG.GPU desc[UR12][R72.64+-0xc00], R201 ;  /* 0xfff400c9480079a6 */ /* 0x0101e4000c10f38c */
.L_x_6390:
[----:B------:R-:W-:Y:S05]  /*4070*/  BSYNC B0 ;  /* 0x0000000000007941 */ /* 0x000fea0003800000 */
.L_x_6389:
[----:B01----:R0:W1:Y:S01]  /*4080*/  LDS R69, [R202+0x2600] ;  /* 0x00260000ca457984 */ /* 0x0030620000000800 */
[----:B------:R-:W-:Y:S04]  /*4090*/  BSSY B0, `(.L_x_6391) ;  /* 0x0000004000007945 */ /* 0x000fe80003800000 */
[----:B------:R-:W-:Y:S05]  /*40a0*/  @!P2 BRA `(.L_x_6392) ;  /* 0x000000000008a947 */ /* 0x000fea0003800000 */
[----:B------:R0:W-:Y:S04]  /*40b0*/  REDG.E.ADD.F32.FTZ.RN.STRONG.GPU desc[UR12][R74.64+-0xb00], R221 ;  /* 0xfff500dd4a0079a6 */ /* 0x0001e8000c10f38c */
[----:B-1----:R0:W-:Y:S02]  /*40c0*/  REDG.E.ADD.F32.FTZ.RN.STRONG.GPU desc[UR12][R72.64+-0xb00], R69 ;  /* 0xfff50045480079a6 */ /* 0x0021e4000c10f38c */
.L_x_6392:
[----:B------:R-:W-:Y:S05]  /*40d0*/  BSYNC B0 ;  /* 0x0000000000007941 */ /* 0x000fea0003800000 */
.L_x_6391:
[----:B------:R-:W0:Y:S01]  /*40e0*/  LDS R203, [R203+0x2700] ;  /* 0x00270000cbcb7984 */ /* 0x000e220000000800 */
[----:B------:R-:W-:Y:S04]  /*40f0*/  BSSY B0, `(.L_x_6393) ;  /* 0x0000004000007945 */ /* 0x000fe80003800000 */
[----:B------:R-:W-:Y:S05]  /*4100*/  @!P3 BRA `(.L_x_6394) ;  /* 0x000000000008b947 */ /* 0x000fea0003800000 */
[----:B------:R1:W-:Y:S04]  /*4110*/  REDG.E.ADD.F32.FTZ.RN.STRONG.GPU desc[UR12][R74.64+-0xa00], R223 ;  /* 0xfff600df4a0079a6 */ /* 0x0003e8000c10f38c */
[----:B0-----:R0:W-:Y:S02]  /*4120*/  REDG.E.ADD.F32.FTZ.RN.STRONG.GPU desc[UR12][R72.64+-0xa00], R203 ;  /* 0xfff600cb480079a6 */ /* 0x0011e4000c10f38c */
.L_x_6394:
[----:B------:R-:W-:Y:S05]  /*4130*/  BSYNC B0 ;  /* 0x0000000000007941 */ /* 0x000fea0003800000 */
.L_x_6393:
[----:B01----:R0:W1:Y:S01]  /*4140*/  LDS R69, [R204+0x2800] ;  /* 0x00280000cc457984 */ /* 0x0030620000000800 */
[----:B------:R-:W-:Y:S04]  /*4150*/  BSSY B0, `(.L_x_6395) ;  /* 0x0000004000007945 */ /* 0x000fe80003800000 */
[----:B------:R-:W-:Y:S05]  /*4160*/  @!P4 BRA `(.L_x_6396) ;  /* 0x000000000008c947 */ /* 0x000fea0003800000 */
[----:B------:R0:W-:Y:S04]  /*4170*/  REDG.E.ADD.F32.FTZ.RN.STRONG.GPU desc[UR12][R74.64+-0x900], R225 ;  /* 0xfff700e14a0079a6 */ /* 0x0001e8000c10f38c */
[----:B-1----:R0:W-:Y:S02]  /*4180*/  REDG.E.ADD.F32.FTZ.RN.STRONG.GPU desc[UR12][R72.64+-0x900], R69 ;  /* 0xfff70045480079a6 */ /* 0x0021e4000c10f38c */
.L_x_6396:
[----:B------:R-:W-:Y:S05]  /*4190*/  BSYNC B0 ;  /* 0x0000000000007941 */ /* 0x000fea0003800000 */
.L_x_6395:
[----:B------:R-:W0:Y:S01]  /*41a0*/  LDS R173, [R173+0x2900] ;  /* 0x00290000adad7984 */ /* 0x000e220000000800 */
[----:B------:R-:W-:Y:S04]  /*41b0*/  BSSY B0, `(.L_x_6397) ;  /* 0x0000004000007945 */ /* 0x000fe80003800000 */
[----:B------:R-:W-:Y:S05]  /*41c0*/  @!P5 BRA `(.L_x_6398) ;  /* 0x000000000008d947 */ /* 0x000fea0003800000 */
[----:B------:R1:W-:Y:S04]  /*41d0*/  REDG.E.ADD.F32.FTZ.RN.STRONG.GPU desc[UR12][R74.64+-0x800], R227 ;  /* 0xfff800e34a0079a6 */ /* 0x0003e8000c10f38c */
[----:B0-----:R0:W-:Y:S02]  /*41e0*/  REDG.E.ADD.F32.FTZ.RN.STRONG.GPU desc[UR12][R72.64+-0x800], R173 ;  /* 0xfff800ad480079a6 */ /* 0x0011e4000c10f38c */
.L_x_6398:
[----:B------:R-:W-:Y:S05]  /*41f0*/  BSYNC B0 ;  /* 0x0000000000007941 */ /* 0x000fea0003800000 */
.L_x_6397:
[----:B------:R-:W0:Y:S01]  /*4200*/  LDS R205, [R205+0x2a00] ;  /* 0x002a0000cdcd7984 */ /* 0x000e220000000800 */
        /* <DEDUP_REMOVED lines=10> */
.L_x_6400:
[----:B------:R-:W-:Y:S05]  /*42b0*/  BSYNC B0 ;  /* 0x0000000000007941 */ /* 0x000fea0003800000 */
.L_x_6399:
[----:B01----:R0:W1:Y:S01]  /*42c0*/  LDS R69, [R206+0x2b00] ;  /* 0x002b0000ce457984 */ /* 0x0030620000000800 */
[----:B------:R-:W-:Y:S04]  /*42d0*/  BSSY B0, `(.L_x_6401) ;  /* 0x0000004000007945 */ /* 0x000fe80003800000 */
[----:B------:R-:W-:Y:S05]  /*42e0*/  @!P1 BRA `(.L_x_6402) ;  /* 0x0000000000089947 */ /* 0x000fea0003800000 */
[----:B------:R0:W-:Y:S04]  /*42f0*/  REDG.E.ADD.F32.FTZ.RN.STRONG.GPU desc[UR12][R74.64+-0x600], R231 ;  /* 0xfffa00e74a0079a6 */ /* 0x0001e8000c10f38c */
[----:B-1----:R0:W-:Y:S02]  /*4300*/  REDG.E.ADD.F32.FTZ.RN.STRONG.GPU desc[UR12][R72.64+-0x600], R69 ;  /* 0xfffa0045480079a6 */ /* 0x0021e4000c10f38c */
.L_x_6402:
[----:B------:R-:W-:Y:S05]  /*4310*/  BSYNC B0 ;  /* 0x0000000000007941 */ /* 0x000fea0003800000 */
.L_x_6401:
[----:B------:R-:W0:Y:S01]  /*4320*/  LDS R207, [R207+0x2c00] ;  /* 0x002c0000cfcf7984 */ /* 0x000e220000000800 */
[----:B------:R-:W-:Y:S04]  /*4330*/  BSSY B0, `(.L_x_6403) ;  /* 0x0000004000007945 */ /* 0x000fe80003800000 */
[----:B------:R-:W-:Y:S05]  /*4340*/  @!P2 BRA `(.L_x_6404) ;  /* 0x000000000008a947 */ /* 0x000fea0003800000 */
[----:B------:R1:W-:Y:S04]  /*4350*/  REDG.E.ADD.F32.FTZ.RN.STRONG.GPU desc[UR12][R74.64+-0x500], R233 ;  /* 0xfffb00e94a0079a6 */ /* 0x0003e8000c10f38c */
[----:B0-----:R0:W-:Y:S02]  /*4360*/  REDG.E.ADD.F32.FTZ.RN.STRONG.GPU desc[UR12][R72.64+-0x500], R207 ;  /* 0xfffb00cf480079a6 */ /* 0x0011e4000c10f38c */
.L_x_6404:
[----:B------:R-:W-:Y:S05]  /*4370*/  BSYNC B0 ;  /* 0x0000000000007941 */ /* 0x000fea0003800000 */
.L_x_6403:
[----:B01----:R0:W1:Y:S01]  /*4380*/  LDS R69, [R208+0x2d00] ;  /* 0x002d0000d0457984 */ /* 0x0030620000000800 */
[----:B------:R-:W-:Y:S04]  /*4390*/  BSSY B0, `(.L_x_6405) ;  /* 0x0000004000007945 */ /* 0x000fe80003800000 */
[----:B------:R-:W-:Y:S05]  /*43a0*/  @!P3 BRA `(.L_x_6406) ;  /* 0x000000000008b947 */ /* 0x000fea0003800000 */
[----:B------:R0:W-:Y:S04]  /*43b0*/  REDG.E.ADD.F32.FTZ.RN.STRONG.GPU desc[UR12][R74.64+-0x400], R235 ;  /* 0xfffc00eb4a0079a6 */ /* 0x0001e8000c10f38c */
[----:B-1----:R0:W-:Y:S02]  /*43c0*/  REDG.E.ADD.F32.FTZ.RN.STRONG.GPU desc[UR12][R72.64+-0x400], R69 ;  /* 0xfffc0045480079a6 */ /* 0x0021e4000c10f38c */
.L_x_6406:
[----:B------:R-:W-:Y:S05]  /*43d0*/  BSYNC B0 ;  /* 0x0000000000007941 */ /* 0x000fea0003800000 */
.L_x_6405:
[----:B------:R-:W0:Y:S01]  /*43e0*/  LDS R209, [R209+0x2e00] ;  /* 0x002e0000d1d17984 */ /* 0x000e220000000800 */
[----:B------:R-:W-:Y:S04]  /*43f0*/  BSSY B0, `(.L_x_6407) ;  /* 0x0000004000007945 */ /* 0x000fe80003800000 */
[----:B------:R-:W-:Y:S05]  /*4400*/  @!P4 BRA `(.L_x_6408) ;  /* 0x000000000008c947 */ /* 0x000fea0003800000 */
[----:B------:R1:W-:Y:S04]  /*4410*/  REDG.E.ADD.F32.FTZ.RN.STRONG.GPU desc[UR12][R74.64+-0x300], R237 ;  /* 0xfffd00ed4a0079a6 */ /* 0x0003e8000c10f38c */
[----:B0-----:R0:W-:Y:S02]  /*4420*/  REDG.E.ADD.F32.FTZ.RN.STRONG.GPU desc[UR12][R72.64+-0x300], R209 ;  /* 0xfffd00d1480079a6 */ /* 0x0011e4000c10f38c */
.L_x_6408:
[----:B------:R-:W-:Y:S05]  /*4430*/  BSYNC B0 ;  /* 0x0000000000007941 */ /* 0x000fea0003800000 */
.L_x_6407:
[----:B01----:R0:W1:Y:S01]  /*4440*/  LDS R69, [R210+0x2f00] ;  /* 0x002f0000d2457984 */ /* 0x0030620000000800 */
[----:B------:R-:W-:Y:S04]  /*4450*/  BSSY B0, `(.L_x_6409) ;  /* 0x0000004000007945 */ /* 0x000fe80003800000 */
[----:B------:R-:W-:Y:S05]  /*4460*/  @!P5 BRA `(.L_x_6410) ;  /* 0x000000000008d947 */ /* 0x000fea0003800000 */
[----:B------:R0:W-:Y:S04]  /*4470*/  REDG.E.ADD.F32.FTZ.RN.STRONG.GPU desc[UR12][R74.64+-0x200], R239 ;  /* 0xfffe00ef4a0079a6 */ /* 0x0001e8000c10f38c */
[----:B-1----:R0:W-:Y:S02]  /*4480*/  REDG.E.ADD.F32.FTZ.RN.STRONG.GPU desc[UR12][R72.64+-0x200], R69 ;  /* 0xfffe0045480079a6 */ /* 0x0021e4000c10f38c */
.L_x_6410:
[----:B------:R-:W-:Y:S05]  /*4490*/  BSYNC B0 ;  /* 0x0000000000007941 */ /* 0x000fea0003800000 */
.L_x_6409:
[----:B------:R-:W0:Y:S01]  /*44a0*/  LDS R211, [R211+0x3000] ;  /* 0x00300000d3d37984 */ /* 0x000e220000000800 */
[----:B------:R-:W-:Y:S04]  /*44b0*/  BSSY B0, `(.L_x_6411) ;  /* 0x0000004000007945 */ /* 0x000fe80003800000 */
[----:B------:R-:W-:Y:S05]  /*44c0*/  @!P6 BRA `(.L_x_6412) ;  /* 0x000000000008e947 */ /* 0x000fea0003800000 */
[----:B------:R1:W-:Y:S04]  /*44d0*/  REDG.E.ADD.F32.FTZ.RN.STRONG.GPU desc[UR12][R74.64+-0x100], R241 ;  /* 0xffff00f14a0079a6 */ /* 0x0003e8000c10f38c */
[----:B0-----:R0:W-:Y:S02]  /*44e0*/  REDG.E.ADD.F32.FTZ.RN.STRONG.GPU desc[UR12][R72.64+-0x100], R211 ;  /* 0xffff00d3480079a6 */ /* 0x0011e4000c10f38c */
.L_x_6412:
[----:B------:R-:W-:Y:S05]  /*44f0*/  BSYNC B0 ;  /* 0x0000000000007941 */ /* 0x000fea0003800000 */
.L_x_6411:
[----:B01-3--:R-:W0:Y:S01]  /*4500*/  SHFL.DOWN P0, R74, R71, 0x1, 0x1f ;  /* 0x08201f00474a7f89 */ /* 0x00be220000000000 */
[C---:B------:R-:W-:Y:S01]  /*4510*/  FMUL.FTZ R68, R2.reuse, R89 ;  /* 0x0000005902447220 */ /* 0x040fe20000410000 */
[-C--:B------:R-:W-:Y:S01]  /*4520*/  FMUL.FTZ R69, R2, R90.reuse ;  /* 0x0000005a02457220 */ /* 0x080fe20000410000 */
        /* <DEDUP_REMOVED lines=18> */
[----:B------:R-:W-:Y:S01]  /*4650*/  FFMA.FTZ R160, R160, R149, R69 ;  /* 0x00000095a0a07223 */ /* 0x000fe20000010045 */
[----:B------:R-:W-:Y:S01]  /*4660*/  FMUL.FTZ R69, R2, R176 ;  /* 0x000000b002457220 */ /* 0x000fe20000410000 */
[----:B------:R-:W-:Y:S01]  /*4670*/  FFMA.FTZ R72, R157, R70, R72 ;  /* 0x000000469d487223 */ /* 0x000fe20000010048 */
[----:B0-----:R-:W-:Y:S01]  /*4680*/  @P0 FADD R74, R71, R74 ;  /* 0x0000004a474a0221 */ /* 0x001fe20000000000 */
[----:B------:R-:W-:Y:S01]  /*4690*/  FMUL.FTZ R68, R195, R68 ;  /* 0x00000044c3447220 */ /* 0x000fe20000410000 */
[----:B------:R-:W-:Y:S01]  /*46a0*/  FMUL.FTZ R69, R192, R69 ;  /* 0x00000045c0457220 */ /* 0x000fe20000410000 */
[-C--:B------:R-:W-:Y:S01]  /*46b0*/  FMUL.FTZ R150, R150, R175.reuse ;  /* 0x000000af96967220 */ /* 0x080fe20000410000 */
[----:B------:R-:W-:Y:S01]  /*46c0*/  FMUL.FTZ R81, R81, R178 ;  /* 0x000000b251517220 */ /* 0x000fe20000410000 */
[----:B------:R-:W0:Y:S01]  /*46d0*/  SHFL.DOWN P0, R73, R74, 0x2, 0x1f ;  /* 0x08401f004a497f89 */ /* 0x000e220000000000 */
[----:B------:R-:W-:Y:S01]  /*46e0*/  FFMA.FTZ R161, R161, R152, R68 ;  /* 0x00000098a1a17223 */ /* 0x000fe20000010044 */
        /* <DEDUP_REMOVED lines=12> */
[----:B------:R-:W-:Y:S01]  /*47b0*/  ISETP.NE.AND P1, PT, R117, RZ, PT ;  /* 0x000000ff7500720c */ /* 0x000fe20003f25270 */
[----:B------:R-:W-:Y:S01]  /*47c0*/  FMUL.FTZ R68, R191, R68 ;  /* 0x00000044bf447220 */ /* 0x000fe20000410000 */
[----:B------:R-:W-:Y:S01]  /*47d0*/  ISETP.NE.AND P2, PT, R118, RZ, PT ;  /* 0x000000ff7600720c */ /* 0x000fe20003f45270 */
[----:B------:R-:W-:Y:S01]  /*47e0*/  FMUL.FTZ R69, R188, R69 ;  /* 0x00000045bc457220 */ /* 0x000fe20000410000 */
[----:B------:R-:W-:Y:S01]  /*47f0*/  FMUL.FTZ R78, R78, R183 ;  /* 0x000000b74e4e7220 */ /* 0x000fe20000410000 */
[----:B------:R-:W-:Y:S01]  /*4800*/  FFMA.FTZ R165, R165, R148, R68 ;  /* 0x00000094a5a57223 */ /* 0x000fe20000010044 */
[----:B------:R-:W-:Y:S01]  /*4810*/  FMUL.FTZ R68, R2, R179 ;  /* 0x000000b302447220 */ /* 0x000fe20000410000 */
[----:B------:R-:W-:Y:S01]  /*4820*/  FFMA.FTZ R166, R166, R79, R69 ;  /* 0x0000004fa6a67223 */ /* 0x000fe20000010045 */
[C---:B------:R-:W-:Y:S01]  /*4830*/  FMUL.FTZ R69, R2.reuse, R182 ;  /* 0x000000b602457220 */ /* 0x040fe20000410000 */
[----:B------:R-:W-:Y:S01]  /*4840*/  FMUL.FTZ R183, R2, R183 ;  /* 0x000000b702b77220 */ /* 0x000fe20000410000 */
        /* <DEDUP_REMOVED lines=8> */
[----:B------:R-:W-:Y:S01]  /*48d0*/  FMUL.FTZ R184, R184, R183 ;  /* 0x000000b7b8b87220 */ /* 0x000fe20000410000 */
[-C--:B------:R-:W-:Y:S01]  /*48e0*/  FFMA.FTZ R243, R156, R153.reuse, R243 ;  /* 0x000000999cf37223 */ /* 0x080fe200000100f3 */
[----:B------:R-:W-:Y:S01]  /*48f0*/  BSSY B0, `(.L_x_6413) ;  /* 0x000003c000007945 */ /* 0x000fe20003800000 */
[----:B------:R-:W-:Y:S01]  /*4900*/  FMUL.FTZ R68, R187, R68 ;  /* 0x00000044bb447220 */ /* 0x000fe20000410000 */
[----:B------:R-:W-:Y:S01]  /*4910*/  FFMA.FTZ R171, R171, R78, R184 ;  /* 0x0000004eabab7223 */ /* 0x000fe200000100b8 */
[----:B------:R-:W-:Y:S01]  /*4920*/  FFMA.FTZ R22, R37, R153, R22 ;  /* 0x0000009925167223 */ /* 0x000fe20000010016 */
[----:B------:R-:W-:Y:S01]  /*4930*/  FADD.FTZ R5, R72, R5 ;  /* 0x0000000548057221 */ /* 0x000fe20000010000 */
[----:B------:R-:W-:Y:S01]  /*4940*/  FFMA.FTZ R169, R169, R80, R68 ;  /* 0x00000050a9a97223 */ /* 0x000fe20000010044 */
        /* <DEDUP_REMOVED lines=28> */
[----:B0-----:R-:W-:-:S05]  /*4b10*/  @P0 FADD R71, R84, R71 ;  /* 0x0000004754470221 */ /* 0x001fca0000000000 */
[----:B------:R-:W0:Y:S02]  /*4b20*/  SHFL.DOWN P0, R70, R71, 0x10, 0x1f ;  /* 0x0a001f0047467f89 */ /* 0x000e240000000000 */
[----:B0-----:R-:W-:Y:S01]  /*4b30*/  @P0 FADD R70, R71, R70 ;  /* 0x0000004647460221 */ /* 0x001fe20000000000 */
[----:B------:R-:W-:Y:S01]  /*4b40*/  FMUL.FTZ R71, R186, R69 ;  /* 0x00000045ba477220 */ /* 0x000fe20000410000 */
[-C--:B------:R-:W-:Y:S01]  /*4b50*/  FMUL.FTZ R69, R2, R185.reuse ;  /* 0x000000b902457220 */ /* 0x080fe20000410000 */
[----:B------:R-:W-:Y:S02]  /*4b60*/  FMUL.FTZ R185, R76, R185 ;  /* 0x000000b94cb97220 */ /* 0x000fe40000410000 */
[----:B------:R0:W-:Y:S01]  /*4b70*/  @!P1 STS [R103+0x3184], R70 ;  /* 0x0031844667009388 */ /* 0x0001e20000000800 */
[----:B------:R-:W-:Y:S01]  /*4b80*/  FMUL.FTZ R69, R0, R69 ;  /* 0x0000004500457220 */ /* 0x000fe20000410000 */
[----:B------:R-:W-:Y:S01]  /*4b90*/  FFMA.FTZ R168, R168, R77, R71 ;  /* 0x0000004da8a87223 */ /* 0x000fe20000010047 */
[----:B------:R-:W-:-:S02]  /*4ba0*/  FFMA.FTZ R36, R51, R185, R36 ;  /* 0x000000b933247223 */ /* 0x000fc40000010024 */
[----:B------:R-:W-:Y:S01]  /*4bb0*/  FFMA.FTZ R170, R170, R185, R69 ;  /* 0x000000b9aaaa7223 */ /* 0x000fe20000010045 */
[----:B------:R-:W-:-:S03]  /*4bc0*/  FADD.FTZ R9, R168, R9 ;  /* 0x00000009a8097221 */ /* 0x000fc60000010000 */
[----:B------:R-:W-:Y:S01]  /*4bd0*/  FADD.FTZ R7, R170, R7 ;  /* 0x00000007aa077221 */ /* 0x000fe20000010000 */
[----:B------:R-:W-:Y:S06]  /*4be0*/  BAR.SYNC.DEFER_BLOCKING 0x0 ;  /* 0x0000000000007b1d */ /* 0x000fec0000010000 */
[----:B0-----:R-:W-:Y:S05]  /*4bf0*/  @P2 BRA `(.L_x_6414) ;  /* 0x00000000002c2947 */ /* 0x001fea0003800000 */
[----:B------:R-:W0:Y:S01]  /*4c00*/  S2UR UR7, SR_CgaCtaId ;  /* 0x00000000000779c3 */ /* 0x000e220000008800 */
[----:B------:R-:W-:Y:S01]  /*4c10*/  UMOV UR6, 0x400 ;  /* 0x0000040000067882 */ /* 0x000fe20000000000 */
[----:B------:R-:W-:Y:S01]  /*4c20*/  ISETP.NE.AND P0, PT, R104, UR21, PT ;  /* 0x0000001568007c0c */ /* 0x000fe2000bf05270 */
[----:B0-----:R-:W-:-:S06]  /*4c30*/  ULEA UR6, UR7, UR6, 0x18 ;  /* 0x0000000607067291 */ /* 0x001fcc000f8ec03f */
[----:B------:R-:W-:-:S04]  /*4c40*/  MOV R107, UR6 ;  /* 0x00000006006b7c02 */ /* 0x000fc80008000f00 */
[----:B------:R-:W-:Y:S01]  /*4c50*/  LEA R73, R4, R107, 0x2 ;  /* 0x0000006b04497211 */ /* 0x000fe200078e10ff */
[----:B------:R-:W0:Y:S04]  /*4c60*/  LDS R69, [R107+0x3188] ;  /* 0x003188006b457984 */ /* 0x000e280000000800 */
[----:B------:R-:W1:Y:S01]  /*4c70*/  @P0 LDS R71, [R73+0x46c0] ;  /* 0x0046c00049470984 */ /* 0x000e620000000800 */
[----:B0-----:R-:W-:-:S04]  /*4c80*/  FADD.FTZ R70, R70, R69 ;  /* 0x0000004546467221 */ /* 0x001fc80000010000 */
[----:B-1----:R-:W-:-:S05]  /*4c90*/  @P0 FADD.FTZ R70, R70, R71 ;  /* 0x0000004746460221 */ /* 0x002fca0000010000 */
[----:B------:R0:W-:Y:S02]  /*4ca0*/  STS [R73+0x46c0], R70 ;  /* 0x0046c04649007388 */ /* 0x0001e40000000800 */
.L_x_6414:
[----:B------:R-:W-:Y:S05]  /*4cb0*/  BSYNC B0 ;  /* 0x0000000000007941 */ /* 0x000fea0003800000 */
.L_x_6413:
[----:B------:R-:W-:Y:S01]  /*4cc0*/  IADD3 R4, R4, 0x1, RZ ;  /* 0x0000000104047810 */ /* 0x000fe20007ffe0ff */
[----:B------:R-:W-:-:S03]  /*4cd0*/  UIADD3 UR4, UP0, UR4, 0x1, URZ ;  /* 0x0000000104047890 */ /* 0x000fc6000ff1e03f */
[----:B------:R-:W-:Y:S01]  /*4ce0*/  ISETP.GE.AND P0, PT, R4, UR30, PT ;  /* 0x0000001e04007c0c */ /* 0x000fe2000bf06270 */
[----:B------:R-:W-:-:S12]  /*4cf0*/  UIADD3.X UR5, URZ, UR5, URZ, UP0, !UPT ;  /* 0x000000053f057290 */ /* 0x000fd800087fe43f */
[----:B------:R-:W-:Y:S05]  /*4d00*/  @!P0 BRA `(.L_x_6415) ;  /* 0xffffffc8000c8947 */ /* 0x000fea000383ffff */
.L_x_6371:
[----:B------:R-:W-:Y:S01]  /*4d10*/  BAR.SYNC.DEFER_BLOCKING 0x0 ;  /* 0x0000000000007b1d */ /* 0x000fe20000010000 */
[----:B------:R-:W-:Y:S02]  /*4d20*/  LEA R144, R117, R144, 0x1 ;  /* 0x0000009075907211 */ /* 0x000fe400078e08ff */
[----:B------:R-:W-:Y:S02]  /*4d30*/  F2FP.F16.F32.PACK_AB R38, R31, R32 ;  /* 0x000000201f26723e */ /* 0x000fe400000000ff */
[----:B------:R-:W-:-:S03]  /*4d40*/  F2FP.F16.F32.PACK_AB R37, R33, R34 ;  /* 0x000000222125723e */ /* 0x000fc600000000ff */
[----:B------:R-:W1:Y:S01]  /*4d50*/  LDC.64 R40, c[0x0][0x388] ;  /* 0x0000e200ff287b82 */ /* 0x000e620000000a00 */
[----:B------:R-:W-:Y:S01]  /*4d60*/  F2FP.F16.F32.PACK_AB R36, R35, R36 ;  /* 0x000000242324723e */ /* 0x000fe200000000ff */
[----:B------:R-:W-:Y:S01]  /*4d70*/  ULDC.64 UR4, c[0x0][0x390] ;  /* 0x0000e40000047ab9 */ /* 0x000fe20000000a00 */
[----:B------:R-:W-:Y:S01]  /*4d80*/  F2FP.F16.F32.PACK_AB R39, R29, R30 ;  /* 0x0000001e1d27723e */ /* 0x000fe200000000ff */
[----:B------:R-:W-:Y:S01]  /*4d90*/  IMAD R4, R142, UR4, RZ ;  /* 0x000000048e047c24 */ /* 0x000fe2000f8e02ff */
[----:B------:R-:W-:Y:S01]  /*4da0*/  F2FP.F16.F32.PACK_AB R35, R21, R22 ;  /* 0x000000161523723e */ /* 0x000fe200000000ff */
[----:B------:R-:W-:Y:S01]  /*4db0*/  FADD.FTZ R21, R120, R7 ;  /* 0x0000000778157221 */ /* 0x000fe20000010000 */
[----:B------:R-:W-:Y:S01]  /*4dc0*/  F2FP.F16.F32.PACK_AB R34, R23, R24 ;  /* 0x000000181722723e */ /* 0x000fe200000000ff */
[----:B------:R-:W3:Y:S01]  /*4dd0*/  LDC.64 R42, c[0x0][0x3e0] ;  /* 0x0000f800ff2a7b82 */ /* 0x000ee20000000a00 */
[----:B------:R-:W-:Y:S02]  /*4de0*/  F2FP.F16.F32.PACK_AB R33, R25, R26 ;  /* 0x0000001a1921723e */ /* 0x000fe400000000ff */
[----:B------:R-:W-:-:S02]  /*4df0*/  LEA R144, R144, R107, 0x4 ;  /* 0x0000006b90907211 */ /* 0x000fc400078e20ff */
[----:B------:R-:W-:Y:S02]  /*4e00*/  F2FP.F16.F32.PACK_AB R32, R27, R28 ;  /* 0x0000001c1b20723e */ /* 0x000fe400000000ff */
[----:B------:R-:W-:Y:S01]  /*4e10*/  IADD3 R46, R104, -0x1, RZ ;  /* 0xffffffff682e7810 */ /* 0x000fe20007ffe0ff */
[----:B------:R-:W5:Y:S01]  /*4e20*/  LDC.64 R44, c[0x0][0x3a8] ;  /* 0x0000ea00ff2c7b82 */ /* 0x000f620000000a00 */
[----:B------:R-:W-:Y:S01]  /*4e30*/  IADD3 R110, P1, R110, -0x800, RZ ;  /* 0xfffff8006e6e7810 */ /* 0x000fe20007f3e0ff */
[----:B------:R0:W-:Y:S01]  /*4e40*/  STS.128 [R144], R36 ;  /* 0x0000002490007388 */ /* 0x0001e20000000c00 */
[----:B------:R-:W-:Y:S02]  /*4e50*/  SHF.L.U32 R22, R46, 0xa, RZ ;  /* 0x0000000a2e167819 */ /* 0x000fe400000006ff */
[----:B------:R-:W-:Y:S01]  /*4e60*/  IADD3 R108, P2, R108, -0x800, RZ ;  /* 0xfffff8006c6c7810 */ /* 0x000fe20007f5e0ff */
[----:B------:R2:W-:Y:S01]  /*4e70*/  STS.128 [R144+0x10], R32 ;  /* 0x0000102090007388 */ /* 0x0005e20000000c00 */
[----:B------:R-:W-:-:S03]  /*4e80*/  NOP ;  /* 0x0000000000007918 */ /* 0x000fc60000000000 */
[----:B------:R-:W4:Y:S01]  /*4e90*/  LDS.128 R24, [R101] ;  /* 0x0000000065187984 */ /* 0x000f220000000c00 */
[----:B------:R-:W-:Y:S01]  /*4ea0*/  SHF.R.S32.HI R23, RZ, 0x1f, R22 ;  /* 0x0000001fff177819 */ /* 0x000fe20000011416 */
[----:B-1----:R-:W-:Y:S01]  /*4eb0*/  IMAD R0, R40, UR14, RZ ;  /* 0x0000000e28007c24 */ /* 0x002fe2000f8e02ff */
[----:B------:R-:W-:Y:S01]  /*4ec0*/  IADD3 R112, P3, R112, -0x800, RZ ;  /* 0xfffff80070707810 */ /* 0x000fe20007f7e0ff */
[----:B------:R-:W1:Y:S01]  /*4ed0*/  LDS.128 R28, [R101+0x200] ;  /* 0x00020000651c7984 */ /* 0x000e620000000c00 */
[----:B0-----:R-:W-:Y:S01]  /*4ee0*/  F2FP.F16.F32.PACK_AB R38, R12, R11 ;  /* 0x0000000b0c26723e */ /* 0x001fe200000000ff */
[----:B------:R-:W-:Y:S02]  /*4ef0*/  IMAD R41, R41, UR15, R0 ;  /* 0x0000000f29297c24 */ /* 0x000fe4000f8e0200 */
[----:B------:R-:W-:Y:S01]  /*4f00*/  FADD.FTZ R0, R21, R8 ;  /* 0x0000000815007221 */ /* 0x000fe20000010000 */
[----:B------:R-:W-:Y:S01]  /*4f10*/  IMAD.WIDE.U32 R2, R40, UR15, R22 ;  /* 0x0000000f28027c25 */ /* 0x000fe2000f8e0016 */
[----:B------:R-:W-:-:S03]  /*4f20*/  F2FP.F16.F32.PACK_AB R37, R10, R9 ;  /* 0x000000090a25723e */ /* 0x000fc600000000ff */
[----:B------:R-:W-:Y:S01]  /*4f30*/  FADD.FTZ R21, R0, R9 ;  /* 0x0000000900157221 */ /* 0x000fe20000010000 */
[----:B--2---:R-:W-:Y:S01]  /*4f40*/  IMAD R33, R143, UR5, R4 ;  /* 0x000000058f217c24 */ /* 0x004fe2000f8e0204 */
[----:B------:R-:W-:Y:S01]  /*4f50*/  IADD3 R3, R3, R41, RZ ;  /* 0x0000002903037210 */ /* 0x000fe20007ffe0ff */
[----:B-----5:R-:W-:-:S04]  /*4f60*/  IMAD.WIDE.U32 R22, R44, UR15, R22 ;  /* 0x0000000f2c167c25 */ /* 0x020fc8000f8e0016 */
[----:B------:R-:W-:Y:S01]  /*4f70*/  FADD.FTZ R0, R21, R10 ;  /* 0x0000000a15007221 */ /* 0x000fe20000010000 */
[----:B------:R-:W-:Y:S01]  /*4f80*/  F2FP.F16.F32.PACK_AB R36, R8, R7 ;  /* 0x000000070824723e */ /* 0x000fe200000000ff */
[----:B------:R-:W-:Y:S01]  /*4f90*/  IMAD.WIDE.U32 R2, R143, UR4, R2 ;  /* 0x000000048f027c25 */ /* 0x000fe2000f8e0002 */
[----:B------:R-:W-:Y:S01]  /*4fa0*/  F2FP.F16.F32.PACK_AB R39, R14, R13 ;  /* 0x0000000d0e27723e */ /* 0x000fe200000000ff */
[----:B------:R-:W-:Y:S01]  /*4fb0*/  ULDC.64 UR4, c[0x0][0x3b0] ;  /* 0x0000ec0000047ab9 */ /* 0x000fe20000000a00 */
[----:B------:R-:W-:Y:S02]  /*4fc0*/  F2FP.F16.F32.PACK_AB R10, R20, R19 ;  /* 0x00000013140a723e */ /* 0x000fe400000000ff */
[----:B------:R-:W-:Y:S01]  /*4fd0*/  IADD3 R4, R3, R33, RZ ;  /* 0x0000002103047210 */ /* 0x000fe20007ffe0ff */
[----:B------:R-:W-:Y:S01]  /*4fe0*/  FADD.FTZ R3, R0, R11 ;  /* 0x0000000b00037221 */ /* 0x000fe20000010000 */
[C---:B---3--:R-:W-:Y:S02]  /*4ff0*/  LEA R32, P0, R2.reuse, R42, 0x1 ;  /* 0x0000002a02207211 */ /* 0x048fe400078008ff */
[----:B------:R-:W-:Y:S01]  /*5000*/  F2FP.F16.F32.PACK_AB R11, R5, R6 ;  /* 0x00000006050b723e */ /* 0x000fe200000000ff */
[----:B------:R-:W-:Y:S01]  /*5010*/  FADD.FTZ R0, R3, R12 ;  /* 0x0000000c03007221 */ /* 0x000fe20000010000 */
[----:B------:R-:W-:-:S02]  /*5020*/  LEA.HI.X R33, R2, R43, R4, 0x1, P0 ;  /* 0x0000002b02217211 */ /* 0x000fc400000f0c04 */
[----:B------:R-:W-:Y:S01]  /*5030*/  F2FP.F16.F32.PACK_AB R9, R18, R17 ;  /* 0x000000111209723e */ /* 0x000fe200000000ff */
[----:B------:R-:W-:Y:S01]  /*5040*/  FADD.FTZ R7, R0, R13 ;  /* 0x0000000d00077221 */ /* 0x000fe20000010000 */
[----:B------:R-:W-:Y:S01]  /*5050*/  F2FP.F16.F32.PACK_AB R8, R16, R15 ;  /* 0x0000000f1008723e */ /* 0x000fe200000000ff */
[----:B------:R-:W-:Y:S01]  /*5060*/  IMAD.WIDE R2, R102, 0x10, R32 ;  /* 0x0000001066027825 */ /* 0x000fe200078e0220 */
[----:B------:R-:W0:Y:S03]  /*5070*/  LDC.64 R12, c[0x0][0x3f0] ;  /* 0x0000fc00ff0c7b82 */ /* 0x000e260000000a00 */
[----:B------:R-:W-:Y:S01]  /*5080*/  FADD.FTZ R14, R7, R14 ;  /* 0x0000000e070e7221 */ /* 0x000fe20000010000 */
[----:B------:R-:W-:Y:S01]  /*5090*/  IADD3 R114, P4, R114, -0x800, RZ ;  /* 0xfffff80072727810 */ /* 0x000fe20007f9e0ff */
[----:B------:R-:W-:Y:S01]  /*50a0*/  IMAD R0, R44, UR14, RZ ;  /* 0x0000000e2c007c24 */ /* 0x000fe2000f8e02ff */
[----:B------:R-:W-:Y:S01]  /*50b0*/  IADD3 R116, P5, R116, -0x800, RZ ;  /* 0xfffff80074747810 */ /* 0x000fe20007fbe0ff */
[----:B----4-:R-:W-:Y:S01]  /*50c0*/  STG.E.128 desc[UR12][R2.64], R24 ;  /* 0x0000001802007986 */ /* 0x010fe2000c101d0c */
[----:B------:R-:W-:Y:S01]  /*50d0*/  FADD.FTZ R15, R14, R15 ;  /* 0x0000000f0e0f7221 */ /* 0x000fe20000010000 */
[----:B------:R-:W-:Y:S01]  /*50e0*/  IMAD R7, R45, UR15, R0 ;  /* 0x0000000f2d077c24 */ /* 0x000fe2000f8e0200 */
[----:B------:R-:W-:Y:S01]  /*50f0*/  IADD3 R105, R105, 0x1, RZ ;  /* 0x0000000169697810 */ /* 0x000fe20007ffe0ff */
[----:B-1----:R1:W-:Y:S01]  /*5100*/  STG.E.128 desc[UR12][R2.64+0x200], R28 ;  /* 0x0002001c02007986 */ /* 0x0023e2000c101d0c */
[----:B------:R-:W-:-:S02]  /*5110*/  IMAD R0, R142, UR4, RZ ;  /* 0x000000048e007c24 */ /* 0x000fc4000f8e02ff */
[----:B------:R-:W-:Y:S01]  /*5120*/  FADD.FTZ R16, R15, R16 ;  /* 0x000000100f107221 */ /* 0x000fe20000010000 */
[----:B------:R-:W-:Y:S01]  /*5130*/  IADD3 R23, R23, R7, RZ ;  /* 0x0000000717177210 */ /* 0x000fe20007ffe0ff */
[----:B------:R-:W-:Y:S01]  /*5140*/  BAR.SYNC.DEFER_BLOCKING 0x0 ;  /* 0x0000000000007b1d */ /* 0x000fe20000010000 */
[----:B------:R-:W-:Y:S02]  /*5150*/  IMAD R7, R143, UR5, R0 ;  /* 0x000000058f077c24 */ /* 0x000fe4000f8e0200 */
[----:B------:R-:W-:Y:S01]  /*5160*/  FADD.FTZ R17, R16, R17 ;  /* 0x0000001110117221 */ /* 0x000fe20000010000 */
[----:B------:R-:W-:Y:S02]  /*5170*/  IADD3.X R109, R109, -0x1, RZ, P1, !PT ;  /* 0xffffffff6d6d7810 */ /* 0x000fe40000ffe4ff */
[----:B------:R-:W-:Y:S01]  /*5180*/  IADD3.X R106, R106, -0x1, RZ, P2, !PT ;  /* 0xffffffff6a6a7810 */ /* 0x000fe200017fe4ff */
[----:B------:R-:W-:Y:S01]  /*5190*/  FADD.FTZ R18, R17, R18 ;  /* 0x0000001211127221 */ /* 0x000fe20000010000 */
[----:B------:R-:W-:-:S02]  /*51a0*/  IADD3.X R111, R111, -0x1, RZ, P3, !PT ;  /* 0xffffffff6f6f7810 */ /* 0x000fc40001ffe4ff */
[----:B------:R-:W-:Y:S01]  /*51b0*/  IADD3.X R113, R113, -0x1, RZ, P4, !PT ;  /* 0xffffffff71717810 */ /* 0x000fe200027fe4ff */
[----:B------:R-:W-:Y:S01]  /*51c0*/  FADD.FTZ R19, R18, R19 ;  /* 0x0000001312137221 */ /* 0x000fe20000010000 */
[----:B------:R-:W-:Y:S01]  /*51d0*/  IADD3.X R115, R115, -0x1, RZ, P5, !PT ;  /* 0xffffffff73737810 */ /* 0x000fe20002ffe4ff */
[----:B-1----:R-:W-:-:S04]  /*51e0*/  IMAD.WIDE.U32 R2, R143, UR4, R22 ;  /* 0x000000048f027c25 */ /* 0x002fc8000f8e0016 */
[----:B------:R-:W-:Y:S01]  /*51f0*/  FADD.FTZ R19, R19, R20 ;  /* 0x0000001413137221 */ /* 0x000fe20000010000 */
[----:B------:R-:W-:-:S03]  /*5200*/  IADD3 R0, R3, R7, RZ ;  /* 0x0000000703007210 */ /* 0x000fc60007ffe0ff */
[----:B------:R-:W-:Y:S01]  /*5210*/  FADD.FTZ R6, R19, R6 ;  /* 0x0000000613067221 */ /* 0x000fe20000010000 */
[----:B------:R-:W-:Y:S03]  /*5220*/  STS.128 [R144], R36 ;  /* 0x0000002490007388 */ /* 0x000fe60000000c00 */
[----:B------:R-:W-:Y:S01]  /*5230*/  FADD.FTZ R120, R6, R5 ;  /* 0x0000000506787221 */ /* 0x000fe20000010000 */
[----:B------:R0:W-:Y:S01]  /*5240*/  STS.128 [R144+0x10], R8 ;  /* 0x0000100890007388 */ /* 0x0001e20000000c00 */
[----:B------:R-:W-:-:S03]  /*5250*/  NOP ;  /* 0x0000000000007918 */ /* 0x000fc60000000000 */
[----:B------:R-:W1:Y:S04]  /*5260*/  LDS.128 R32, [R101] ;  /* 0x0000000065207984 */ /* 0x000e680000000c00 */
[----:B------:R-:W2:Y:S01]  /*5270*/  LDS.128 R40, [R101+0x200] ;  /* 0x0002000065287984 */ /* 0x000ea20000000c00 */
[----:B0-----:R-:W-:-:S04]  /*5280*/  LEA R8, P0, R2, R12, 0x1 ;  /* 0x0000000c02087211 */ /* 0x001fc800078008ff */
[----:B------:R-:W-:Y:S02]  /*5290*/  LEA.HI.X R9, R2, R13, R0, 0x1, P0 ;  /* 0x0000000d02097211 */ /* 0x000fe400000f0c00 */
[----:B------:R-:W-:Y:S02]  /*52a0*/  ISETP.GT.AND P0, PT, R104, 0x1, PT ;  /* 0x000000016800780c */ /* 0x000fe40003f04270 */
[----:B------:R-:W-:Y:S01]  /*52b0*/  MOV R104, R46 ;  /* 0x0000002e00687202 */ /* 0x000fe20000000f00 */
[----:B------:R-:W-:-:S05]  /*52c0*/  IMAD.WIDE R2, R102, 0x10, R8 ;  /* 0x0000001066027825 */ /* 0x000fca00078e0208 */
[----:B-1----:R0:W-:Y:S04]  /*52d0*/  STG.E.128 desc[UR12][R2.64], R32 ;  /* 0x0000002002007986 */ /* 0x0021e8000c101d0c */
[----:B--2---:R0:W-:Y:S01]  /*52e0*/  STG.E.128 desc[UR12][R2.64+0x200], R40 ;  /* 0x0002002802007986 */ /* 0x0041e2000c101d0c */
[----:B------:R-:W-:Y:S05]  /*52f0*/  @P0 BRA `(.L_x_6416) ;  /* 0xffffffb400c80947 */ /* 0x000fea000383ffff */
.L_x_6369:
        /* <DEDUP_REMOVED lines=34> */
[----:B------:R1:W-:Y:S02]  /*5520*/  REDG.E.ADD.F32.FTZ.RN.STRONG.GPU desc[UR12][R124.64], R4 ;  /* 0x000000047c0079a6 */ /* 0x0003e4000c10f38c */
.L_x_6418:
[----:B------:R-:W-:Y:S05]  /*5530*/  BSYNC B0 ;  /* 0x0000000000007941 */ /* 0x000fea0003800000 */
.L_x_6417:
        /* <DEDUP_REMOVED lines=36> */
[----:B------:R-:W-:Y:S01]  /*5780*/  MOV R9, RZ ;  /* 0x000000ff00097202 */ /* 0x000fe20000000f00 */
[----:B------:R-:W-:Y:S06]  /*5790*/  BRA `(.L_x_6421) ;  /* 0x0000000000047947 */ /* 0x000fec0003800000 */
.L_x_6420:
[----:B------:R-:W2:Y:S02]  /*57a0*/  S2R R9, SR_TID.X ;  /* 0x0000000000097919 */ /* 0x000ea40000002100 */
.L_x_6421:
[----:B------:R-:W-:Y:S05]  /*57b0*/  BSYNC B0 ;  /* 0x0000000000007941 */ /* 0x000fea0003800000 */
.L_x_6419:
[----:B------:R-:W-:Y:S02]  /*57c0*/  ULDC UR10, c[0x0][0x21c] ;  /* 0x00008700000a7ab9 */ /* 0x000fe40000000800 */
[----:B--2---:R-:W-:-:S13]  /*57d0*/  ISETP.GE.AND P0, PT, R9, UR10, PT ;  /* 0x0000000a09007c0c */ /* 0x004fda000bf06270 */
[----:B------:R-:W-:Y:S05]  /*57e0*/  @P0 EXIT ;  /* 0x000000000000094d */ /* 0x000fea0003800000 */
[----:B------:R-:W2:Y:S01]  /*57f0*/  S2UR UR5, SR_CgaCtaId ;  /* 0x00000000000579c3 */ /* 0x000ea20000008800 */
[----:B------:R-:W-:Y:S01]  /*5800*/  ULDC.64 UR6, c[0x0][0x338] ;  /* 0x0000ce0000067ab9 */ /* 0x000fe20000000a00 */
[----:B------:R-:W-:Y:S01]  /*5810*/  UMOV UR4, 0x400 ;  /* 0x0000040000047882 */ /* 0x000fe20000000000 */
[----:B------:R-:W-:Y:S01]  /*5820*/  IMAD R142, R142, UR6, RZ ;  /* 0x000000068e8e7c24 */ /* 0x000fe2000f8e02ff */
[----:B------:R-:W-:Y:S01]  /*5830*/  ULDC.64 UR8, c[0x0][0x3c0] ;  /* 0x0000f00000087ab9 */ /* 0x000fe20000000a00 */
[----:B0-----:R-:W-:-:S04]  /*5840*/  IMAD.WIDE.U32 R2, R143, UR6, RZ ;  /* 0x000000068f027c25 */ /* 0x001fc8000f8e00ff */
[----:B------:R-:W-:Y:S01]  /*5850*/  IMAD R13, R143, UR7, R142 ;  /* 0x000000078f0d7c24 */ /* 0x000fe2000f8e028e */
[----:B------:R-:W-:-:S04]  /*5860*/  ULDC.64 UR6, c[0x0][0x340] ;  /* 0x0000d00000067ab9 */ /* 0x000fc80000000a00 */
[----:B------:R-:W-:Y:S01]  /*5870*/  IADD3 R13, R3, R13, RZ ;  /* 0x0000000d030d7210 */ /* 0x000fe20007ffe0ff */
[----:B--2---:R-:W-:-:S03]  /*5880*/  ULEA UR4, UR5, UR4, 0x18 ;  /* 0x0000000405047291 */ /* 0x004fc6000f8ec03f */
[----:B------:R-:W-:-:S09]  /*5890*/  ULDC UR5, c[0x0][0x0] ;  /* 0x0000000000057ab9 */ /* 0x000fd20000000800 */
.L_x_6422:
[----:B------:R-:W-:Y:S02]  /*58a0*/  LEA R0, R9, UR4, 0x2 ;  /* 0x0000000409007c11 */ /* 0x000fe4000f8e10ff */
[----:B-1-3--:R-:W-:Y:S02]  /*58b0*/  SHF.R.S32.HI R4, RZ, 0x1f, R9 ;  /* 0x0000001fff047819 */ /* 0x00afe40000011409 */
[----:B------:R-:W-:Y:S01]  /*58c0*/  MOV R5, R13 ;  /* 0x0000000d00057202 */ /* 0x000fe20000000f00 */
[----:B0-----:R-:W0:Y:S02]  /*58d0*/  LDS R11, [R0+0x46c0] ;  /* 0x0046c000000b7984 */ /* 0x001e240000000800 */
[----:B------:R-:W-:Y:S01]  /*58e0*/  IMAD R6, R4, UR6, RZ ;  /* 0x0000000604067c24 */ /* 0x000fe2000f8e02ff */
[----:B------:R-:W-:-:S03]  /*58f0*/  MOV R4, R2 ;  /* 0x0000000200047202 */ /* 0x000fc60000000f00 */
[C---:B----4-:R-:W-:Y:S02]  /*5900*/  IMAD R7, R9.reuse, UR7, R6 ;  /* 0x0000000709077c24 */ /* 0x050fe4000f8e0206 */
        /* <DEDUP_REMOVED lines=9> */
.L_x_6375:
[----:B------:R-:W-:Y:S01]  /*59a0*/  HFMA2.MMA R224, -RZ, RZ, 0, 5.9604644775390625e-08 ;  /* 0x00000001ffe07435 */ /* 0x000fe200000001ff */
[----:B------:R-:W-:Y:S02]  /*59b0*/  MOV R225, R70 ;  /* 0x0000004600e17202 */ /* 0x000fe40000000f00 */
[----:B------:R-:W-:Y:S02]  /*59c0*/  MOV R227, RZ ;  /* 0x000000ff00e37202 */ /* 0x000fe40000000f00 */
[----:B0-----:R-:W-:-:S07]  /*59d0*/  MOV R74, 0xffffffff ;  /* 0xffffffff004a7802 */ /* 0x001fce0000000f00 */
[----:B-1---5:R-:W-:Y:S05]  /*59e0*/  WARPSYNC.COLLECTIVE R74, `(.L_x_6423) ;  /* 0x000000004a087348 */ /* 0x022fea0003c00000 */
[----:B------:R0:W2:Y:S02]  /*59f0*/  SHFL.UP P3, R72, R225, R224, R227 ;  /* 0x040000e0e1487389 */ /* 0x0000a400000600e3 */
[----:B012--5:R-:W-:Y:S01]  /*5a00*/  ENDCOLLECTIVE ;  /* 0x000000000000791b */ /* 0x027fe20003800000 */
.L_x_6423:
[----:B------:R-:W-:Y:S02]  /*5a10*/  MOV R225, R71 ;  /* 0x0000004700e17202 */ /* 0x000fe40000000f00 */
[----:B------:R-:W-:-:S07]  /*5a20*/  MOV R73, R72 ;  /* 0x0000004800497202 */ /* 0x000fce0000000f00 */
[----:B------:R-:W-:Y:S05]  /*5a30*/  WARPSYNC.COLLECTIVE R74, `(.L_x_6424) ;  /* 0x000000004a087348 */ /* 0x000fea0003c00000 */
[----:B------:R0:W1:Y:S02]  /*5a40*/  SHFL.UP P3, R72, R225, R224, R227 ;  /* 0x040000e0e1487389 */ /* 0x00006400000600e3 */
[----:B01----:R-:W-:Y:S01]  /*5a50*/  ENDCOLLECTIVE ;  /* 0x000000000000791b */ /* 0x003fe20003800000 */
.L_x_6424:
        /* <DEDUP_REMOVED lines=8> */
.L_x_6425:
[----:B------:R-:W-:Y:S02]  /*5ae0*/  MOV R225, R71 ;  /* 0x0000004700e17202 */ /* 0x000fe40000000f00 */
[----:B------:R-:W-:-:S07]  /*5af0*/  MOV R73, R72 ;  /* 0x0000004800497202 */ /* 0x000fce0000000f00 */
[----:B------:R-:W-:Y:S05]  /*5b00*/  WARPSYNC.COLLECTIVE R74, `(.L_x_6426) ;  /* 0x000000004a087348 */ /* 0x000fea0003c00000 */
[----:B------:R0:W1:Y:S02]  /*5b10*/  SHFL.UP P3, R72, R225, R224, R227 ;  /* 0x040000e0e1487389 */ /* 0x00006400000600e3 */
[----:B01----:R-:W-:Y:S01]  /*5b20*/  ENDCOLLECTIVE ;  /* 0x000000000000791b */ /* 0x003fe20003800000 */
.L_x_6426:
        /* <DEDUP_REMOVED lines=8> */
.L_x_6427:
[----:B------:R-:W-:Y:S02]  /*5bb0*/  MOV R225, R71 ;  /* 0x0000004700e17202 */ /* 0x000fe40000000f00 */
[----:B------:R-:W-:-:S07]  /*5bc0*/  MOV R73, R72 ;  /* 0x0000004800497202 */ /* 0x000fce0000000f00 */
[----:B------:R-:W-:Y:S05]  /*5bd0*/  WARPSYNC.COLLECTIVE R74, `(.L_x_6428) ;  /* 0x000000004a087348 */ /* 0x000fea0003c00000 */
[----:B------:R0:W1:Y:S02]  /*5be0*/  SHFL.UP P3, R72, R225, R224, R227 ;  /* 0x040000e0e1487389 */ /* 0x00006400000600e3 */
[----:B01----:R-:W-:Y:S01]  /*5bf0*/  ENDCOLLECTIVE ;  /* 0x000000000000791b */ /* 0x003fe20003800000 */
.L_x_6428:
        /* <DEDUP_REMOVED lines=8> */
.L_x_6429:
[----:B------:R-:W-:Y:S02]  /*5c80*/  MOV R225, R71 ;  /* 0x0000004700e17202 */ /* 0x000fe40000000f00 */
[----:B------:R-:W-:-:S07]  /*5c90*/  MOV R73, R72 ;  /* 0x0000004800497202 */ /* 0x000fce0000000f00 */
[----:B------:R-:W-:Y:S05]  /*5ca0*/  WARPSYNC.COLLECTIVE R74, `(.L_x_6430) ;  /* 0x000000004a087348 */ /* 0x000fea0003c00000 */
[----:B------:R0:W1:Y:S02]  /*5cb0*/  SHFL.UP P3, R72, R225, R224, R227 ;  /* 0x040000e0e1487389 */ /* 0x00006400000600e3 */
[----:B01----:R-:W-:Y:S01]  /*5cc0*/  ENDCOLLECTIVE ;  /* 0x000000000000791b */ /* 0x003fe20003800000 */
.L_x_6430:
        /* <DEDUP_REMOVED lines=8> */
.L_x_6431:
[----:B------:R-:W-:Y:S02]  /*5d50*/  MOV R225, R71 ;  /* 0x0000004700e17202 */ /* 0x000fe40000000f00 */
[----:B------:R-:W-:-:S07]  /*5d60*/  MOV R73, R72 ;  /* 0x0000004800497202 */ /* 0x000fce0000000f00 */
[----:B------:R-:W-:Y:S05]  /*5d70*/  WARPSYNC.COLLECTIVE R74, `(.L_x_6432) ;  /* 0x000000004a087348 */ /* 0x000fea0003c00000 */
[----:B------:R0:W1:Y:S02]  /*5d80*/  SHFL.UP P3, R72, R225, R224, R227 ;  /* 0x040000e0e1487389 */ /* 0x00006400000600e3 */
[----:B01----:R-:W-:Y:S01]  /*5d90*/  ENDCOLLECTIVE ;  /* 0x000000000000791b */ /* 0x003fe20003800000 */
.L_x_6432:
[----:B------:R-:W-:Y:S05]  /*5da0*/  BRA `(.L_x_6433) ;  /* 0xffffffc800247947 */ /* 0x000fea000383ffff */
.L_x_6376:
[----:B------:R-:W-:Y:S01]  /*5db0*/  HFMA2.MMA R91, -RZ, RZ, 0, 1.847743988037109375e-06 ;  /* 0x0000001fff5b7435 */ /* 0x000fe200000001ff */
[----:B------:R-:W-:Y:S01]  /*5dc0*/  BSSY B0, `(.L_x_6434) ;  /* 0x0000007000007945 */ /* 0x000fe20003800000 */
[----:B------:R-:W-:Y:S02]  /*5dd0*/  MOV R232, R70 ;  /* 0x0000004600e87202 */ /* 0x000fe40000000f00 */
[----:B------:R-:W-:Y:S02]  /*5de0*/  MOV R75, 0x1f ;  /* 0x0000001f004b7802 */ /* 0x000fe40000000f00 */
[----:B0-----:R-:W-:-:S07]  /*5df0*/  MOV R74, 0xffffffff ;  /* 0xffffffff004a7802 */ /* 0x001fce0000000f00 */
[----:B-1---5:R-:W-:Y:S05]  /*5e00*/  WARPSYNC.COLLECTIVE R74, `(.L_x_6435) ;  /* 0x000000004a087348 */ /* 0x022fea0003c00000 */
[----:B------:R0:W2:Y:S02]  /*5e10*/  SHFL.IDX P3, R73, R232, R91, R75 ;  /* 0x0000005be8497389 */ /* 0x0000a4000006004b */
[----:B012--5:R-:W-:Y:S01]  /*5e20*/  ENDCOLLECTIVE ;  /* 0x000000000000791b */ /* 0x027fe20003800000 */
.L_x_6435:
[----:B------:R-:W-:Y:S05]  /*5e30*/  BSYNC B0 ;  /* 0x0000000000007941 */ /* 0x000fea0003800000 */
.L_x_6434:
[----:B------:R-:W-:Y:S05]  /*5e40*/  BRA `(.L_x_6436) ;  /* 0xffffffc800107947 */ /* 0x000fea000383ffff */
.L_x_6377:
        /* <DEDUP_REMOVED lines=8> */
.L_x_6438:
[----:B------:R-:W-:Y:S05]  /*5ed0*/  BSYNC B0 ;  /* 0x0000000000007941 */ /* 0x000fea0003800000 */
.L_x_6437:
[----:B------:R-:W-:Y:S05]  /*5ee0*/  BRA `(.L_x_6439) ;  /* 0xffffffc400f07947 */ /* 0x000fea000383ffff */
.L_x_6378:
[----:B------:R-:W-:Y:S01]  /*5ef0*/  HFMA2.MMA R224, -RZ, RZ, 0, 5.9604644775390625e-08 ;  /* 0x00000001ffe07435 */ /* 0x000fe200000001ff */
[----:B------:R-:W-:Y:S01]  /*5f00*/  BSSY B0, `(.L_x_6440) ;  /* 0x0000007000007945 */ /* 0x000fe20003800000 */
[----:B------:R-:W-:Y:S02]  /*5f10*/  MOV R225, R70 ;  /* 0x0000004600e17202 */ /* 0x000fe40000000f00 */
[----:B------:R-:W-:Y:S02]  /*5f20*/  MOV R227, RZ ;  /* 0x000000ff00e37202 */ /* 0x000fe40000000f00 */
[----:B0-----:R-:W-:-:S07]  /*5f30*/  MOV R74, 0xffffffff ;  /* 0xffffffff004a7802 */ /* 0x001fce0000000f00 */
[----:B-1---5:R-:W-:Y:S05]  /*5f40*/  WARPSYNC.COLLECTIVE R74, `(.L_x_6441) ;  /* 0x000000004a087348 */ /* 0x022fea0003c00000 */
[----:B------:R0:W2:Y:S02]  /*5f50*/  SHFL.UP P3, R72, R225, R224, R227 ;  /* 0x040000e0e1487389 */ /* 0x0000a400000600e3 */
[----:B012--5:R-:W-:Y:S01]  /*5f60*/  ENDCOLLECTIVE ;  /* 0x000000000000791b */ /* 0x027fe20003800000 */
.L_x_6441:
[----:B------:R-:W-:Y:S05]  /*5f70*/  BSYNC B0 ;  /* 0x0000000000007941 */ /* 0x000fea0003800000 */
.L_x_6440:
        /* <DEDUP_REMOVED lines=11> */
.L_x_6442:
[----:B------:R-:W-:Y:S05]  /*6030*/  WARPSYNC.COLLECTIVE R74, `(.L_x_6443) ;  /* 0x000000004a087348 */ /* 0x000fea0003c00000 */
[----:B------:R0:W1:Y:S02]  /*6040*/  SHFL.IDX P3, R73, R232, R91, R75 ;  /* 0x0000005be8497389 */ /* 0x000064000006004b */
[----:B01----:R-:W-:Y:S01]  /*6050*/  ENDCOLLECTIVE ;  /* 0x000000000000791b */ /* 0x003fe20003800000 */
.L_x_6443:
[----:B------:R-:W-:Y:S02]  /*6060*/  MOV R232, R147 ;  /* 0x0000009300e87202 */ /* 0x000fe40000000f00 */
[----:B------:R-:W-:Y:S02]  /*6070*/  MOV R71, R72 ;  /* 0x0000004800477202 */ /* 0x000fe40000000f00 */
[----:B------:R-:W-:-:S07]  /*6080*/  MOV R72, R73 ;  /* 0x0000004900487202 */ /* 0x000fce0000000f00 */
[----:B------:R-:W-:Y:S05]  /*6090*/  WARPSYNC.COLLECTIVE R74, `(.L_x_6444) ;  /* 0x000000004a087348 */ /* 0x000fea0003c00000 */
[----:B------:R0:W1:Y:S02]  /*60a0*/  SHFL.IDX P3, R73, R232, R91, R75 ;  /* 0x0000005be8497389 */ /* 0x000064000006004b */
[----:B01----:R-:W-:Y:S01]  /*60b0*/  ENDCOLLECTIVE ;  /* 0x000000000000791b */ /* 0x003fe20003800000 */
.L_x_6444:
[----:B------:R-:W-:Y:S05]  /*60c0*/  BRA `(.L_x_6445) ;  /* 0xffffffc400907947 */ /* 0x000fea000383ffff */
.L_x_6380:
[----:B------:R-:W-:Y:S01]  /*60d0*/  HFMA2.MMA R229, -RZ, RZ, 0, 5.9604644775390625e-08 ;  /* 0x00000001ffe57435 */ /* 0x000fe200000001ff */
[----:B------:R-:W-:Y:S01]  /*60e0*/  MOV R227, R68 ;  /* 0x0000004400e37202 */ /* 0x000fe20000000f00 */
[----:B------:R-:W-:Y:S01]  /*60f0*/  HFMA2.MMA R91, -RZ, RZ, 0, 0 ;  /* 0x00000000ff5b7435 */ /* 0x000fe200000001ff */
[----:B------:R-:W-:Y:S02]  /*6100*/  MOV R236, 0x1f ;  /* 0x0000001f00ec7802 */ /* 0x000fe40000000f00 */
[----:B0-----:R-:W-:Y:S02]  /*6110*/  MOV R74, 0xffffffff ;  /* 0xffffffff004a7802 */ /* 0x001fe40000000f00 */
[----:B------:R-:W-:-:S07]  /*6120*/  MOV R75, 0x1f ;  /* 0x0000001f004b7802 */ /* 0x000fce0000000f00 */
[----:B------:R-:W-:Y:S05]  /*6130*/  WARPSYNC.COLLECTIVE R74, `(.L_x_6446) ;  /* 0x000000004a087348 */ /* 0x000fea0003c00000 */
[----:B------:R0:W1:Y:S02]  /*6140*/  SHFL.DOWN P6, R223, R227, R229, R236 ;  /* 0x080000e5e3df7389 */ /* 0x00006400000c00ec */
[----:B01----:R-:W-:Y:S01]  /*6150*/  ENDCOLLECTIVE ;  /* 0x000000000000791b */ /* 0x003fe20003800000 */
.L_x_6446:
[----:B------:R-:W-:Y:S02]  /*6160*/  MOV R227, R69 ;  /* 0x0000004500e37202 */ /* 0x000fe40000000f00 */
[----:B------:R-:W-:-:S07]  /*6170*/  MOV R73, R223 ;  /* 0x000000df00497202 */ /* 0x000fce0000000f00 */
[----:B------:R-:W-:Y:S05]  /*6180*/  WARPSYNC.COLLECTIVE R74, `(.L_x_6447) ;  /* 0x000000004a087348 */ /* 0x000fea0003c00000 */
[----:B------:R0:W1:Y:S02]  /*6190*/  SHFL.DOWN P6, R223, R227, R229, R236 ;  /* 0x080000e5e3df7389 */ /* 0x00006400000c00ec */
[----:B01----:R-:W-:Y:S01]  /*61a0*/  ENDCOLLECTIVE ;  /* 0x000000000000791b */ /* 0x003fe20003800000 */
.L_x_6447:
        /* <DEDUP_REMOVED lines=8> */
.L_x_6448:
[----:B------:R-:W-:Y:S02]  /*6230*/  MOV R227, R69 ;  /* 0x0000004500e37202 */ /* 0x000fe40000000f00 */
[----:B------:R-:W-:-:S07]  /*6240*/  MOV R73, R223 ;  /* 0x000000df00497202 */ /* 0x000fce0000000f00 */
[----:B------:R-:W-:Y:S05]  /*6250*/  WARPSYNC.COLLECTIVE R74, `(.L_x_6449) ;  /* 0x000000004a087348 */ /* 0x000fea0003c00000 */
[----:B------:R0:W1:Y:S02]  /*6260*/  SHFL.DOWN P6, R223, R227, R229, R236 ;  /* 0x080000e5e3df7389 */ /* 0x00006400000c00ec */
[----:B01----:R-:W-:Y:S01]  /*6270*/  ENDCOLLECTIVE ;  /* 0x000000000000791b */ /* 0x003fe20003800000 */
.L_x_6449:
        /* <DEDUP_REMOVED lines=8> */
.L_x_6450:
[----:B------:R-:W-:Y:S02]  /*6300*/  MOV R227, R69 ;  /* 0x0000004500e37202 */ /* 0x000fe40000000f00 */
[----:B------:R-:W-:-:S07]  /*6310*/  MOV R73, R223 ;  /* 0x000000df00497202 */ /* 0x000fce0000000f00 */
[----:B------:R-:W-:Y:S05]  /*6320*/  WARPSYNC.COLLECTIVE R74, `(.L_x_6451) ;  /* 0x000000004a087348 */ /* 0x000fea0003c00000 */
[----:B------:R0:W1:Y:S02]  /*6330*/  SHFL.DOWN P6, R223, R227, R229, R236 ;  /* 0x080000e5e3df7389 */ /* 0x00006400000c00ec */
[----:B01----:R-:W-:Y:S01]  /*6340*/  ENDCOLLECTIVE ;  /* 0x000000000000791b */ /* 0x003fe20003800000 */
.L_x_6451:
        /* <DEDUP_REMOVED lines=8> */
.L_x_6452:
[----:B------:R-:W-:Y:S02]  /*63d0*/  MOV R227, R69 ;  /* 0x0000004500e37202 */ /* 0x000fe40000000f00 */
[----:B------:R-:W-:-:S07]  /*63e0*/  MOV R73, R223 ;  /* 0x000000df00497202 */ /* 0x000fce0000000f00 */
[----:B------:R-:W-:Y:S05]  /*63f0*/  WARPSYNC.COLLECTIVE R74, `(.L_x_6453) ;  /* 0x000000004a087348 */ /* 0x000fea0003c00000 */
[----:B------:R0:W1:Y:S02]  /*6400*/  SHFL.DOWN P6, R223, R227, R229, R236 ;  /* 0x080000e5e3df7389 */ /* 0x00006400000c00ec */
[----:B01----:R-:W-:Y:S01]  /*6410*/  ENDCOLLECTIVE ;  /* 0x000000000000791b */ /* 0x003fe20003800000 */
.L_x_6453:
        /* <DEDUP_REMOVED lines=8> */
.L_x_6454:
[----:B------:R-:W-:Y:S02]  /*64a0*/  MOV R227, R69 ;  /* 0x0000004500e37202 */ /* 0x000fe40000000f00 */
[----:B------:R-:W-:-:S07]  /*64b0*/  MOV R73, R223 ;  /* 0x000000df00497202 */ /* 0x000fce0000000f00 */
[----:B------:R-:W-:Y:S05]  /*64c0*/  WARPSYNC.COLLECTIVE R74, `(.L_x_6455) ;  /* 0x000000004a087348 */ /* 0x000fea0003c00000 */
[----:B------:R0:W1:Y:S02]  /*64d0*/  SHFL.DOWN P6, R223, R227, R229, R236 ;  /* 0x080000e5e3df7389 */ /* 0x00006400000c00ec */
[----:B01----:R-:W-:Y:S01]  /*64e0*/  ENDCOLLECTIVE ;  /* 0x000000000000791b */ /* 0x003fe20003800000 */
.L_x_6455:
        /* <DEDUP_REMOVED lines=9> */
.L_x_6456:
[----:B------:R-:W-:Y:S02]  /*6580*/  MOV R232, R69 ;  /* 0x0000004500e87202 */ /* 0x000fe40000000f00 */
[----:B------:R-:W-:-:S07]  /*6590*/  MOV R147, R73 ;  /* 0x0000004900937202 */ /* 0x000fce0000000f00 */
[----:B------:R-:W-:Y:S05]  /*65a0*/  WARPSYNC.COLLECTIVE R74, `(.L_x_6457) ;  /* 0x000000004a087348 */ /* 0x000fea0003c00000 */
[----:B------:R0:W1:Y:S02]  /*65b0*/  SHFL.IDX P3, R73, R232, R91, R75 ;  /* 0x0000005be8497389 */ /* 0x000064000006004b */
[----:B01----:R-:W-:Y:S01]  /*65c0*/  ENDCOLLECTIVE ;  /* 0x000000000000791b */ /* 0x003fe20003800000 */
.L_x_6457:
[----:B------:R-:W-:Y:S05]  /*65d0*/  WARPSYNC.COLLECTIVE R74, `(.L_x_6458) ;  /* 0x000000004a087348 */ /* 0x000fea0003c00000 */
[----:B------:R0:W1:Y:S02]  /*65e0*/  SHFL.DOWN P6, R223, R227, R229, R236 ;  /* 0x080000e5e3df7389 */ /* 0x00006400000c00ec */
[----:B01----:R-:W-:Y:S01]  /*65f0*/  ENDCOLLECTIVE ;  /* 0x000000000000791b */ /* 0x003fe20003800000 */
.L_x_6458:
[----:B------:R-:W-:Y:S02]  /*6600*/  MOV R232, R84 ;  /* 0x0000005400e87202 */ /* 0x000fe40000000f00 */
[----:B------:R-:W-:Y:S02]  /*6610*/  MOV R227, R69 ;  /* 0x0000004500e37202 */ /* 0x000fe40000000f00 */
[----:B------:R-:W-:Y:S02]  /*6620*/  MOV R234, R73 ;  /* 0x0000004900ea7202 */ /* 0x000fe40000000f00 */
[----:B------:R-:W-:-:S07]  /*6630*/  MOV R72, R223 ;  /* 0x000000df00487202 */ /* 0x000fce0000000f00 */
[----:B------:R-:W-:Y:S05]  /*6640*/  WARPSYNC.COLLECTIVE R74, `(.L_x_6459) ;  /* 0x000000004a087348 */ /* 0x000fea0003c00000 */
[----:B------:R0:W1:Y:S02]  /*6650*/  SHFL.DOWN P6, R223, R227, R229, R236 ;  /* 0x080000e5e3df7389 */ /* 0x00006400000c00ec */
[----:B01----:R-:W-:Y:S01]  /*6660*/  ENDCOLLECTIVE ;  /* 0x000000000000791b */ /* 0x003fe20003800000 */
.L_x_6459:
[----:B------:R-:W-:Y:S05]  /*6670*/  WARPSYNC.COLLECTIVE R74, `(.L_x_6460) ;  /* 0x000000004a087348 */ /* 0x000fea0003c00000 */
[----:B------:R0:W1:Y:S02]  /*6680*/  SHFL.IDX P3, R73, R232, R91, R75 ;  /* 0x0000005be8497389 */ /* 0x000064000006004b */
[----:B01----:R-:W-:Y:S01]  /*6690*/  ENDCOLLECTIVE ;  /* 0x000000000000791b */ /* 0x003fe20003800000 */
.L_x_6460:
[----:B------:R-:W-:Y:S02]  /*66a0*/  MOV R232, R85 ;  /* 0x0000005500e87202 */ /* 0x000fe40000000f00 */
[----:B------:R-:W-:-:S07]  /*66b0*/  MOV R225, R73 ;  /* 0x0000004900e17202 */ /* 0x000fce0000000f00 */
[----:B------:R-:W-:Y:S05]  /*66c0*/  WARPSYNC.COLLECTIVE R74, `(.L_x_6461) ;  /* 0x000000004a087348 */ /* 0x000fea0003c00000 */
[----:B------:R0:W1:Y:S02]  /*66d0*/  SHFL.IDX P3, R73, R232, R91, R75 ;  /* 0x0000005be8497389 */ /* 0x000064000006004b */
[----:B01----:R-:W-:Y:S01]  /*66e0*/  ENDCOLLECTIVE ;  /* 0x000000000000791b */ /* 0x003fe20003800000 */
.L_x_6461:
[----:B------:R-:W-:Y:S05]  /*66f0*/  BRA `(.L_x_6462) ;  /* 0xffffffc400987947 */ /* 0x000fea000383ffff */
.L_x_6463:
        /* <DEDUP_REMOVED lines=16> */
.L_x_10972:


//--------------------- .text._Z25selective_scan_bwd_kernelI32Selective_Scan_bwd_kernel_traitsILi64ELi16ELb1ELb1ELb1ELb0ELb1EN3c104HalfEfEEv12SSMParamsBwd --------------------------
	.section	.text._Z25selective_scan_bwd_kernelI32Selective_Scan_bwd_kernel_traitsILi64ELi16ELb1ELb1ELb1ELb0ELb1EN3c104HalfEfEEv12SSMParamsBwd,"ax",@progbits
	.align	128
        .global         _Z25selective_scan_bwd_kernelI32Selective_Scan_bwd_kernel_traitsILi64ELi16ELb1ELb1ELb1ELb0ELb1EN3c104HalfEfEEv12SSMParamsBwd
        .type           _Z25selective_scan_bwd_kernelI32Selective_Scan_bwd_kernel_traitsILi64ELi16ELb1ELb1ELb1ELb0ELb1EN3c104HalfEfEEv12SSMParamsBwd,@function
        .size           _Z25selective_scan_bwd_kernelI32Selective_Scan_bwd_kernel_traitsILi64ELi16ELb1ELb1ELb1ELb0ELb1EN3c104HalfEfEEv12SSMParamsBwd,(.L_x_10973 - _Z25selective_scan_bwd_kernelI32Selective_Scan_bwd_kernel_traitsILi64ELi16ELb1ELb1ELb1ELb0ELb1EN3c104HalfEfEEv12SSMParamsBwd)
        .other          _Z25selective_scan_bwd_kernelI32Selective_Scan_bwd_kernel_traitsILi64ELi16ELb1ELb1ELb1ELb0ELb1EN3c104HalfEfEEv12SSMParamsBwd,@"STO_CUDA_ENTRY STV_DEFAULT"
_Z25selective_scan_bwd_kernelI32Selective_Scan_bwd_kernel_traitsILi64ELi16ELb1ELb1ELb1ELb0ELb1EN3c104HalfEfEEv12SSMParamsBwd:
.text._Z25selective_scan_bwd_kernelI32Selective_Scan_bwd_kernel_traitsILi64ELi16ELb1ELb1ELb1ELb0ELb1EN3c104HalfEfEEv12SSMParamsBwd:
        /* <DEDUP_REMOVED lines=23> */
[----:B------:R-:W-:Y:S02]  /*0170*/  @P1 LEA R4, P3, R142, R4, 0x2 ;  /* 0x000000048e041211 */ /* 0x000fe400078610ff */
        /* <DEDUP_REMOVED lines=20> */
[----:B------:R-:W-:Y:S01]  /*02c0*/  USHF.R.S32.HI UR14, URZ, 0x1f, UR15 ;  /* 0x0000001f3f0e7899 */ /* 0x000fe2000801140f */
[----:B------:R-:W3:Y:S03]  /*02d0*/  LDC.64 R106, c[0x0][0x2e0] ;  /* 0x0000b800ff6a7b82 */ /* 0x000ee60000000a00 */
[----:B------:R-:W-:Y:S02]  /*02e0*/  UIMAD UR6, UR14, UR8, URZ ;  /* 0x000000080e0672a4 */ /* 0x000fe4000f8e023f */
[----:B------:R-:W-:Y:S02]  /*02f0*/  UIMAD.WIDE.U32 UR4, UR15, UR8, URZ ;  /* 0x000000080f0472a5 */ /* 0x000fe4000f8e003f */
[----:B------:R-:W-:-:S03]  /*0300*/  UIMAD UR6, UR15, UR9, UR6 ;  /* 0x000000090f0672a4 */ /* 0x000fc6000f8e0206 */
[----:B------:R-:W-:Y:S01]  /*0310*/  ULDC.64 UR8, c[0x0][0x290] ;  /* 0x0000a40000087ab9 */ /* 0x000fe20000000a00 */
[----:B------:R-:W-:Y:S01]  /*0320*/  @!P1 IADD3 R0, R0, -R9, RZ ;  /* 0x8000000900009210 */ /* 0x000fe20007ffe0ff */
[----:B------:R-:W-:-:S03]  /*0330*/  UIADD3 UR5, UR5, UR6, URZ ;  /* 0x0000000605057290 */ /* 0x000fc6000fffe03f */
[----:B------:R-:W-:Y:S01]  /*0340*/  ISETP.GE.U32.AND P0, PT, R0, R9, PT ;  /* 0x000000090000720c */ /* 0x000fe20003f06070 */
[----:B------:R-:W-:Y:S01]  /*0350*/  UIMAD.WIDE.U32 UR6, UR15, UR8, URZ ;  /* 0x000000080f0672a5 */ /* 0x000fe2000f8e003f */
[----:B------:R-:W-:Y:S01]  /*0360*/  LOP3.LUT R0, R142, R11, RZ, 0x3c, !PT ;  /* 0x0000000b8e007212 */ /* 0x000fe200078e3cff */
[----:B------:R-:W-:Y:S01]  /*0370*/  UIMAD UR8, UR14, UR8, URZ ;  /* 0x000000080e0872a4 */ /* 0x000fe2000f8e023f */
[----:B------:R-:W-:Y:S01]  /*0380*/  @!P1 IADD3 R138, R138, 0x1, RZ ;  /* 0x000000018a8a9810 */ /* 0x000fe20007ffe0ff */
[-C--:B--2---:R-:W-:Y:S01]  /*0390*/  IMAD.WIDE.U32 R2, R142, R4.reuse, UR4 ;  /* 0x000000048e027e25 */ /* 0x084fe2000f8e0004 */
[----:B------:R-:W-:Y:S01]  /*03a0*/  ISETP.GE.AND P2, PT, R0, RZ, PT ;  /* 0x000000ff0000720c */ /* 0x000fe20003f46270 */
[----:B------:R-:W-:Y:S01]  /*03b0*/  UIMAD UR8, UR15, UR9, UR8 ;  /* 0x000000090f0872a4 */ /* 0x000fe2000f8e0208 */
[----:B------:R-:W-:Y:S01]  /*03c0*/  LEA R7, R23, 0xfffffc00, 0xa ;  /* 0xfffffc0017077811 */ /* 0x000fe200078e50ff */
[----:B------:R-:W-:Y:S01]  /*03d0*/  IMAD R0, R143, R4, RZ ;  /* 0x000000048f007224 */ /* 0x000fe200078e02ff */
[----:B------:R-:W-:Y:S01]  /*03e0*/  ISETP.NE.AND P1, PT, R11, RZ, PT ;  /* 0x000000ff0b00720c */ /* 0x000fe20003f25270 */
[----:B------:R-:W-:Y:S01]  /*03f0*/  UIADD3 UR7, UR7, UR8, URZ ;  /* 0x0000000807077290 */ /* 0x000fe2000fffe03f */
[----:B------:R-:W-:Y:S01]  /*0400*/  SHF.R.S32.HI R9, RZ, 0x1f, R7 ;  /* 0x0000001fff097819 */ /* 0x000fe20000011407 */
[----:B------:R-:W-:Y:S01]  /*0410*/  IMAD R0, R142, R5, R0 ;  /* 0x000000058e007224 */ /* 0x000fe200078e0200 */
[----:B------:R-:W-:Y:S01]  /*0420*/  @P0 IADD3 R138, R138, 0x1, RZ ;  /* 0x000000018a8a0810 */ /* 0x000fe20007ffe0ff */
[----:B------:R-:W-:Y:S01]  /*0430*/  UIMAD UR8, UR14, UR12, URZ ;  /* 0x0000000c0e0872a4 */ /* 0x000fe2000f8e023f */
[----:B------:R-:W-:Y:S01]  /*0440*/  IADD3 R117, P0, R7, R2, RZ ;  /* 0x0000000207757210 */ /* 0x000fe20007f1e0ff */
[----:B------:R-:W-:-:S02]  /*0450*/  UIMAD.WIDE.U32 UR4, UR15, UR12, URZ ;  /* 0x0000000c0f0472a5 */ /* 0x000fc4000f8e003f */
[----:B------:R-:W-:Y:S01]  /*0460*/  UIMAD UR8, UR15, UR13, UR8 ;  /* 0x0000000d0f0872a4 */ /* 0x000fe2000f8e0208 */
[----:B------:R-:W-:Y:S01]  /*0470*/  IADD3.X R10, R9, R3, R0, P0, !PT ;  /* 0x00000003090a7210 */ /* 0x000fe200007fe400 */
[-C--:B-1----:R-:W-:Y:S01]  /*0480*/  IMAD R0, R143, R12.reuse, RZ ;  /* 0x0000000c8f007224 */ /* 0x082fe200078e02ff */
[----:B------:R-:W-:Y:S01]  /*0490*/  ULDC.64 UR12, c[0x0][0x240] ;  /* 0x00009000000c7ab9 */ /* 0x000fe20000000a00 */
[----:B------:R-:W-:Y:S01]  /*04a0*/  IMAD.WIDE.U32 R2, R142, R12, UR6 ;  /* 0x000000068e027e25 */ /* 0x000fe2000f8e000c */
[----:B------:R-:W-:Y:S01]  /*04b0*/  UIMAD UR9, UR14, UR12, URZ ;  /* 0x0000000c0e0972a4 */ /* 0x000fe2000f8e023f */
[----:B------:R-:W-:Y:S02]  /*04c0*/  @!P2 IADD3 R138, -R138, RZ, RZ ;  /* 0x000000ff8a8aa210 */ /* 0x000fe40007ffe1ff */
[----:B------:R-:W-:Y:S01]  /*04d0*/  IMAD R0, R142, R13, R0 ;  /* 0x0000000d8e007224 */ /* 0x000fe200078e0200 */
[----:B------:R-:W-:Y:S01]  /*04e0*/  IADD3 R115, P0, R7, R2, RZ ;  /* 0x0000000207737210 */ /* 0x000fe20007f1e0ff */
[----:B------:R-:W1:Y:S01]  /*04f0*/  LDC.64 R12, c[0x0][0x278] ;  /* 0x00009e00ff0c7b82 */ /* 0x000e620000000a00 */
[----:B------:R-:W-:Y:S01]  /*0500*/  @!P1 LOP3.LUT R138, RZ, R11, RZ, 0x33, !PT ;  /* 0x0000000bff8a9212 */ /* 0x000fe200078e33ff */
[----:B------:R-:W-:-:S02]  /*0510*/  UIMAD.WIDE.U32 UR6, UR15, UR12, URZ ;  /* 0x0000000c0f0672a5 */ /* 0x000fc4000f8e003f */
[----:B------:R-:W-:Y:S01]  /*0520*/  UIMAD UR9, UR15, UR13, UR9 ;  /* 0x0000000d0f0972a4 */ /* 0x000fe2000f8e0209 */
[----:B------:R-:W-:Y:S02]  /*0530*/  IADD3.X R8, R9, R3, R0, P0, !PT ;  /* 0x0000000309087210 */ /* 0x000fe400007fe400 */
[----:B------:R-:W-:Y:S01]  /*0540*/  ULDC.64 UR12, c[0x0][0x310] ;  /* 0x0000c400000c7ab9 */ /* 0x000fe20000000a00 */
[----:B------:R-:W-:Y:S01]  /*0550*/  SHF.R.S32.HI R139, RZ, 0x1f, R138 ;  /* 0x0000001fff8b7819 */ /* 0x000fe2000001148a */
[----:B------:R-:W-:Y:S01]  /*0560*/  UIADD3 UR5, UR5, UR8, URZ ;  /* 0x0000000805057290 */ /* 0x000fe2000fffe03f */
[----:B------:R-:W-:Y:S01]  /*0570*/  ISETP.NE.U32.AND P0, PT, RZ, UR12, PT ;  /* 0x0000000cff007c0c */ /* 0x000fe2000bf05070 */
[----:B------:R-:W-:Y:S02]  /*0580*/  UIADD3 UR7, UR7, UR9, URZ ;  /* 0x0000000907077290 */ /* 0x000fe4000fffe03f */
[----:B----4-:R-:W-:Y:S01]  /*0590*/  IMAD R4, R139, R16, RZ ;  /* 0x000000108b047224 */ /* 0x010fe200078e02ff */
[----:B------:R-:W-:Y:S01]  /*05a0*/  ISETP.NE.AND.EX P0, PT, RZ, UR13, PT, P0 ;  /* 0x0000000dff007c0c */ /* 0x000fe2000bf05300 */
[-C--:B------:R-:W-:Y:S01]  /*05b0*/  IMAD R0, R143, R14.reuse, RZ ;  /* 0x0000000e8f007224 */ /* 0x080fe200078e02ff */
[----:B0-----:R-:W-:Y:S01]  /*05c0*/  ISETP.NE.U32.AND P2, PT, R20, RZ, PT ;  /* 0x000000ff1400720c */ /* 0x001fe20003f45070 */
[----:B------:R-:W-:Y:S01]  /*05d0*/  IMAD.WIDE.U32 R2, R142, R14, UR4 ;  /* 0x000000048e027e25 */ /* 0x000fe2000f8e000e */
[----:B------:R-:W-:-:S03]  /*05e0*/  ULDC.64 UR8, c[0x0][0x260] ;  /* 0x0000980000087ab9 */ /* 0x000fc60000000a00 */
[C---:B------:R-:W-:Y:S02]  /*05f0*/  IMAD R11, R138.reuse, R17, R4 ;  /* 0x000000118a0b7224 */ /* 0x040fe400078e0204 */
[----:B------:R-:W-:Y:S01]  /*0600*/  IMAD.WIDE.U32 R4, R138, R16, UR6 ;  /* 0x000000068a047e25 */ /* 0x000fe2000f8e0010 */
[C---:B------:R-:W-:Y:S01]  /*0610*/  IADD3 R113, P1, R7.reuse, R2, RZ ;  /* 0x0000000207717210 */ /* 0x040fe20007f3e0ff */
[----:B------:R-:W0:Y:S02]  /*0620*/  LDC.64 R16, c[0x0][0x2f8] ;  /* 0x0000be00ff107b82 */ /* 0x000e240000000a00 */
[----:B------:R-:W-:Y:S01]  /*0630*/  IMAD R0, R142, R15, R0 ;  /* 0x0000000f8e007224 */ /* 0x000fe200078e0200 */
[----:B------:R-:W-:Y:S02]  /*0640*/  IADD3 R110, P3, R7, R4, RZ ;  /* 0x00000004076e7210 */ /* 0x000fe40007f7e0ff */
[----:B------:R-:W-:Y:S02]  /*0650*/  IADD3 R4, R5, R11, RZ ;  /* 0x0000000b05047210 */ /* 0x000fe40007ffe0ff */
[----:B------:R-:W-:Y:S01]  /*0660*/  IADD3.X R6, R9, R3, R0, P1, !PT ;  /* 0x0000000309067210 */ /* 0x000fe20000ffe400 */
[----:B------:R-:W2:Y:S01]  /*0670*/  @P0 LDC R11, c[0x0][0x214] ;  /* 0x00008500ff0b0b82 */ /* 0x000ea20000000800 */
[----:B------:R-:W-:Y:S01]  /*0680*/  ISETP.NE.U32.AND P1, PT, R18, RZ, PT ;  /* 0x000000ff1200720c */ /* 0x000fe20003f25070 */
[----:B-1----:R-:W-:-:S03]  /*0690*/  IMAD R0, R139, R12, RZ ;  /* 0x0000000c8b007224 */ /* 0x002fc600078e02ff */
[----:B------:R-:W-:-:S03]  /*06a0*/  ISETP.NE.AND.EX P1, PT, R19, RZ, PT, P1 ;  /* 0x000000ff1300720c */ /* 0x000fc60003f25310 */
[----:B------:R-:W1:Y:S01]  /*06b0*/  LDC.64 R14, c[0x0][0x2f0] ;  /* 0x0000bc00ff0e7b82 */ /* 0x000e620000000a00 */
[----:B------:R-:W-:Y:S01]  /*06c0*/  IMAD R5, R138, R13, R0 ;  /* 0x0000000d8a057224 */ /* 0x000fe200078e0200 */
[----:B------:R-:W-:Y:S01]  /*06d0*/  UIMAD UR6, UR14, UR8, URZ ;  /* 0x000000080e0672a4 */ /* 0x000fe2000f8e023f */
[----:B------:R-:W-:-:S05]  /*06e0*/  ISETP.NE.AND.EX P2, PT, R21, RZ, PT, P2 ;  /* 0x000000ff1500720c */ /* 0x000fca0003f45320 */
[----:B------:R-:W4:Y:S01]  /*06f0*/  @P0 LDC R13, c[0x0][0x21c] ;  /* 0x00008700ff0d0b82 */ /* 0x000f220000000800 */
[----:B------:R-:W-:Y:S02]  /*0700*/  UIMAD.WIDE.U32 UR4, UR15, UR8, URZ ;  /* 0x000000080f0472a5 */ /* 0x000fe4000f8e003f */
[----:B------:R-:W-:Y:S01]  /*0710*/  UIMAD UR6, UR15, UR9, UR6 ;  /* 0x000000090f0672a4 */ /* 0x000fe2000f8e0206 */
[----:B------:R-:W-:-:S04]  /*0720*/  CS2R R124, SRZ ;  /* 0x00000000007c7805 */ /* 0x000fc8000001ff00 */
[----:B------:R-:W3:Y:S01]  /*0730*/  @P0 LDC.64 R122, c[0x0][0x310] ;  /* 0x0000c400ff7a0b82 */ /* 0x000ee20000000a00 */
[----:B------:R-:W-:Y:S01]  /*0740*/  UIADD3 UR5, UR5, UR6, URZ ;  /* 0x0000000605057290 */ /* 0x000fe2000fffe03f */
[C---:B------:R-:W-:Y:S02]  /*0750*/  @P1 LEA R124, P4, R142.reuse, R18, 0x2 ;  /* 0x000000128e7c1211 */ /* 0x040fe400078810ff */
[----:B------:R-:W-:Y:S02]  /*0760*/  CS2R R126, SRZ ;  /* 0x00000000007e7805 */ /* 0x000fe4000001ff00 */
[----:B------:R-:W-:Y:S02]  /*0770*/  IADD3.X R4, R9, R4, RZ, P3, !PT ;  /* 0x0000000409047210 */ /* 0x000fe40001ffe4ff */
[----:B------:R-:W-:Y:S01]  /*0780*/  @P1 LEA.HI.X R125, R142, R19, R143, 0x2, P4 ;  /* 0x000000138e7d1211 */ /* 0x000fe200020f148f */
[----:B------:R-:W-:Y:S01]  /*0790*/  IMAD.WIDE.U32 R2, R138, R12, UR4 ;  /* 0x000000048a027e25 */ /* 0x000fe2000f8e000c */
[----:B------:R-:W-:-:S02]  /*07a0*/  ISETP.GE.AND P1, PT, R23, 0x1, PT ;  /* 0x000000011700780c */ /* 0x000fc40003f26270 */
[C---:B------:R-:W-:Y:S01]  /*07b0*/  @P2 LEA R126, P3, R142.reuse, R20, 0x2 ;  /* 0x000000148e7e2211 */ /* 0x040fe200078610ff */
[----:B--2---:R-:W-:Y:S01]  /*07c0*/  @P0 IMAD R0, R11, UR15, R142 ;  /* 0x0000000f0b000c24 */ /* 0x004fe2000f8e028e */
[----:B------:R-:W-:Y:S02]  /*07d0*/  IADD3 R7, P5, R7, R2, RZ ;  /* 0x0000000207077210 */ /* 0x000fe40007fbe0ff */
[----:B------:R-:W-:Y:S01]  /*07e0*/  @P2 LEA.HI.X R127, R142, R21, R143, 0x2, P3 ;  /* 0x000000158e7f2211 */ /* 0x000fe200018f148f */
[----:B------:R-:W-:Y:S01]  /*07f0*/  @P0 IMAD R0, R0, R23, RZ ;  /* 0x0000001700000224 */ /* 0x000fe200078e02ff */
[----:B-1----:R-:W-:Y:S02]  /*0800*/  LEA R116, P2, R117, R14, 0x1 ;  /* 0x0000000e75747211 */ /* 0x002fe400078408ff */
[----:B0-----:R-:W-:Y:S02]  /*0810*/  LEA R114, P3, R115, R16, 0x1 ;  /* 0x0000001073727211 */ /* 0x001fe400078608ff */
[----:B------:R-:W-:Y:S01]  /*0820*/  IADD3 R2, R3, R5, RZ ;  /* 0x0000000503027210 */ /* 0x000fe20007ffe0ff */
[----:B----4-:R-:W-:Y:S01]  /*0830*/  @P0 IMAD R3, R0, R13, RZ ;  /* 0x0000000d00030224 */ /* 0x010fe200078e02ff */
[----:B------:R-:W-:-:S02]  /*0840*/  LEA.HI.X R117, R117, R15, R10, 0x1, P2 ;  /* 0x0000000f75757211 */ /* 0x000fc400010f0c0a */
[----:B------:R-:W-:Y:S02]  /*0850*/  LEA.HI.X R115, R115, R17, R8, 0x1, P3 ;  /* 0x0000001173737211 */ /* 0x000fe400018f0c08 */
[----:B------:R-:W-:Y:S02]  /*0860*/  IADD3.X R2, R9, R2, RZ, P5, !PT ;  /* 0x0000000209027210 */ /* 0x000fe40002ffe4ff */
[----:B---3--:R-:W-:Y:S02]  /*0870*/  LEA R112, P2, R113, R24, 0x1 ;  /* 0x0000001871707211 */ /* 0x008fe400078408ff */
[----:B------:R-:W-:Y:S02]  /*0880*/  LEA R111, P3, R110, R26, 0x1 ;  /* 0x0000001a6e6f7211 */ /* 0x000fe400078608ff */
[----:B------:R-:W-:Y:S01]  /*0890*/  LEA R109, P4, R7, R106, 0x1 ;  /* 0x0000006a076d7211 */ /* 0x000fe200078808ff */
[----:B------:R-:W-:Y:S01]  /*08a0*/  @P0 IMAD.WIDE R122, R3, 0x8, R122 ;  /* 0x00000008037a0825 */ /* 0x000fe200078e027a */
[----:B------:R-:W-:-:S02]  /*08b0*/  LEA.HI.X R113, R113, R25, R6, 0x1, P2 ;  /* 0x0000001971717211 */ /* 0x000fc400010f0c06 */
[----:B------:R-:W-:Y:S02]  /*08c0*/  CS2R R120, SRZ ;  /* 0x0000000000787805 */ /* 0x000fe4000001ff00 */
        /* <DEDUP_REMOVED lines=18> */
.L_x_6511:
[----:B------:R-:W-:Y:S01]  /*09f0*/  BAR.SYNC.DEFER_BLOCKING 0x0 ;  /* 0x0000000000007b1d */ /* 0x000fe20000010000 */
[----:B------:R-:W-:-:S04]  /*0a00*/  SHF.L.U32 R33, R119, 0x1, RZ ;  /* 0x0000000177217819 */ /* 0x000fc800000006ff */
[----:B------:R-:W-:-:S03]  /*0a10*/  LOP3.LUT R33, R33, 0xffffffc0, RZ, 0xc0, !PT ;  /* 0xffffffc021217812 */ /* 0x000fc600078ec0ff */
[----:B0-----:R-:W0:Y:S01]  /*0a20*/  LDC.64 R28, c[0x0][0x2a0] ;  /* 0x0000a800ff1c7b82 */ /* 0x001e220000000a00 */
[----:B------:R-:W-:Y:S01]  /*0a30*/  ULDC UR8, c[0x0][0x224] ;  /* 0x0000890000087ab9 */ /* 0x000fe20000000800 */
[----:B------:R-:W-:Y:S01]  /*0a40*/  ULDC.64 UR6, c[0x0][0x320] ;  /* 0x0000c80000067ab9 */ /* 0x000fe20000000a00 */
[----:B------:R-:W-:-:S05]  /*0a50*/  LOP3.LUT R104, R33, 0x1f, R119, 0xf8, !PT ;  /* 0x0000001f21687812 */ /* 0x000fca00078ef877 */
[----:B------:R-:W-:Y:S01]  /*0a60*/  IMAD.WIDE R2, R104, 0x10, R116 ;  /* 0x0000001068027825 */ /* 0x000fe200078e0274 */
[----:B------:R-:W1:Y:S08]  /*0a70*/  LDC.64 R50, c[0x0][0x3a0] ;  /* 0x0000e800ff327b82 */ /* 0x000e700000000a00 */
[----:B------:R-:W2:Y:S01]  /*0a80*/  LDC.64 R58, c[0x0][0x398] ;  /* 0x0000e600ff3a7b82 */ /* 0x000ea20000000a00 */
[----:B------:R-:W3:Y:S04]  /*0a90*/  LDG.E.128 R4, desc[UR10][R2.64] ;  /* 0x0000000a02047981 */ /* 0x000ee8000c1e1d00 */
[----:B------:R-:W4:Y:S01]  /*0aa0*/  LDG.E.128 R8, desc[UR10][R2.64+0x200] ;  /* 0x0002000a02087981 */ /* 0x000f22000c1e1d00 */
[----:B------:R-:W-:-:S04]  /*0ab0*/  IADD3 R13, R33, R118, RZ ;  /* 0x00000076210d7210 */ /* 0x000fc80007ffe0ff */
[C---:B------:R-:W-:Y:S02]  /*0ac0*/  IADD3 R15, R13.reuse, R118, RZ ;  /* 0x000000760d0f7210 */ /* 0x040fe40007ffe0ff */
[-C--:B------:R-:W-:Y:S01]  /*0ad0*/  LEA R103, R13, R108.reuse, 0x4 ;  /* 0x0000006c0d677211 */ /* 0x080fe200078e20ff */
[----:B------:R-:W-:Y:S01]  /*0ae0*/  IMAD.WIDE R12, R104, 0x10, R114 ;  /* 0x00000010680c7825 */ /* 0x000fe200078e0272 */
[----:B------:R-:W-:Y:S02]  /*0af0*/  LEA R32, R15, R108, 0x4 ;  /* 0x0000006c0f207211 */ /* 0x000fe400078e20ff */
[----:B------:R-:W0:Y:S01]  /*0b00*/  LDC.64 R14, c[0x0][0x2a8] ;  /* 0x0000aa00ff0e7b82 */ /* 0x000e220000000a00 */
        /* <DEDUP_REMOVED lines=10> */
[----:B----4-:R4:W-:Y:S01]  /*0bb0*/  STS.128 [R103+0x200], R20 ;  /* 0x0002001467007388 */ /* 0x0109e20000000c00 */
[----:B------:R-:W-:-:S03]  /*0bc0*/  NOP ;  /* 0x0000000000007918 */ /* 0x000fc60000000000 */
[----:B------:R-:W-:Y:S04]  /*0bd0*/  LDS.128 R8, [R32] ;  /* 0x0000000020087984 */ /* 0x000fe80000000c00 */
[----:B------:R-:W-:Y:S01]  /*0be0*/  LDS.128 R4, [R32+0x10] ;  /* 0x0000100020047984 */ /* 0x000fe20000000c00 */
[----:B------:R-:W-:Y:S01]  /*0bf0*/  ULEA UR8, UR8, UR4, 0xa ;  /* 0x0000000408087291 */ /* 0x000fe2000f8e503f */
[----:B---3--:R-:W3:Y:S08]  /*0c00*/  LDC.64 R16, c[0x0][0x318] ;  /* 0x0000c600ff107b82 */ /* 0x008ef00000000a00 */
[----:B------:R-:W-:Y:S01]  /*0c10*/  BAR.SYNC.DEFER_BLOCKING 0x0 ;  /* 0x0000000000007b1d */ /* 0x000fe20000010000 */
[----:B0-----:R-:W-:-:S07]  /*0c20*/  IMAD R0, R143, R14, RZ ;  /* 0x0000000e8f007224 */ /* 0x001fce00078e02ff */
[----:B----4-:R-:W0:Y:S08]  /*0c30*/  LDC.64 R20, c[0x0][0x2b0] ;  /* 0x0000ac00ff147b82 */ /* 0x010e300000000a00 */
[----:B------:R-:W4:Y:S01]  /*0c40*/  LDC.64 R22, c[0x0][0x308] ;  /* 0x0000c200ff167b82 */ /* 0x000f220000000a00 */
[----:B------:R-:W2:Y:S04]  /*0c50*/  LDG.E.128 R24, desc[UR10][R2.64] ;  /* 0x0000000a02187981 */ /* 0x000ea8000c1e1d00 */
[----:B------:R1:W4:Y:S01]  /*0c60*/  LDG.E.128 R36, desc[UR10][R2.64+0x200] ;  /* 0x0002000a02247981 */ /* 0x000322000c1e1d00 */
[----:B------:R-:W-:Y:S01]  /*0c70*/  USHF.R.S32.HI UR9, URZ, 0x1f, UR8 ;  /* 0x0000001f3f097899 */ /* 0x000fe20008011408 */
[----:B------:R-:W-:-:S02]  /*0c80*/  IMAD R15, R142, R15, R0 ;  /* 0x0000000f8e0f7224 */ /* 0x000fc400078e0200 */
[----:B------:R-:W-:-:S03]  /*0c90*/  IMAD R0, R28, UR14, RZ ;  /* 0x0000000e1c007c24 */ /* 0x000fc6000f8e02ff */
[----:B------:R-:W-:-:S05]  /*0ca0*/  IMAD.WIDE.U32 R12, R142, R14, UR8 ;  /* 0x000000088e0c7e25 */ /* 0x000fca000f8e000e */
[----:B------:R-:W-:Y:S01]  /*0cb0*/  IADD3 R13, R13, R15, RZ ;  /* 0x0000000f0d0d7210 */ /* 0x000fe20007ffe0ff */
[----:B------:R-:W-:Y:S02]  /*0cc0*/  IMAD R15, R29, UR15, R0 ;  /* 0x0000000f1d0f7c24 */ /* 0x000fe4000f8e0200 */
[----:B-1----:R-:W-:-:S05]  /*0cd0*/  IMAD.WIDE.U32 R2, R28, UR15, R12 ;  /* 0x0000000f1c027c25 */ /* 0x002fca000f8e000c */
[----:B------:R-:W-:Y:S02]  /*0ce0*/  IADD3 R0, R3, R15, RZ ;  /* 0x0000000f03007210 */ /* 0x000fe40007ffe0ff */
[C---:B---3--:R-:W-:Y:S01]  /*0cf0*/  LEA R12, P0, R2.reuse, R16, 0x1 ;  /* 0x00000010020c7211 */ /* 0x048fe200078008ff */
[----:B------:R-:W1:Y:S03]  /*0d00*/  LDC.64 R14, c[0x0][0x2b8] ;  /* 0x0000ae00ff0e7b82 */ /* 0x000e660000000a00 */
[----:B------:R-:W-:-:S03]  /*0d10*/  LEA.HI.X R13, R2, R17, R0, 0x1, P0 ;  /* 0x00000011020d7211 */ /* 0x000fc600000f0c00 */
[----:B------:R-:W-:Y:S01]  /*0d20*/  IMAD.WIDE R2, R104, 0x10, R12 ;  /* 0x0000001068027825 */ /* 0x000fe200078e020c */
[----:B--2---:R2:W-:Y:S04]  /*0d30*/  STS.128 [R103], R24 ;  /* 0x0000001867007388 */ /* 0x0045e80000000c00 */
[----:B----4-:R-:W-:Y:S01]  /*0d40*/  STS.128 [R103+0x200], R36 ;  /* 0x0002002467007388 */ /* 0x010fe20000000c00 */
[----:B------:R-:W-:-:S03]  /*0d50*/  NOP ;  /* 0x0000000000007918 */ /* 0x000fc60000000000 */
[----:B------:R-:W-:Y:S04]  /*0d60*/  LDS.128 R28, [R32] ;  /* 0x00000000201c7984 */ /* 0x000fe80000000c00 */
[----:B------:R-:W-:Y:S01]  /*0d70*/  LDS.128 R16, [R32+0x10] ;  /* 0x0000100020107984 */ /* 0x000fe20000000c00 */
[----:B------:R-:W-:Y:S06]  /*0d80*/  BAR.SYNC.DEFER_BLOCKING 0x0 ;  /* 0x0000000000007b1d */ /* 0x000fec0000010000 */
[----:B------:R-:W3:Y:S04]  /*0d90*/  LDG.E.128 R40, desc[UR10][R2.64+-0x800] ;  /* 0xfff8000a02287981 */ /* 0x000ee8000c1e1d00 */
[----:B------:R4:W2:Y:S01]  /*0da0*/  LDG.E.128 R44, desc[UR10][R2.64+-0x600] ;  /* 0xfffa000a022c7981 */ /* 0x0008a2000c1e1d00 */
[----:B-1----:R-:W-:-:S02]  /*0db0*/  IMAD R0, R143, R14, RZ ;  /* 0x0000000e8f007224 */ /* 0x002fc400078e02ff */
[----:B------:R-:W-:-:S04]  /*0dc0*/  IMAD.WIDE.U32 R12, R142, R14, UR8 ;  /* 0x000000088e0c7e25 */ /* 0x000fc8000f8e000e */
[----:B------:R-:W-:Y:S02]  /*0dd0*/  IMAD R15, R142, R15, R0 ;  /* 0x0000000f8e0f7224 */ /* 0x000fe400078e0200 */
[----:B0-----:R-:W-:-:S03]  /*0de0*/  IMAD R0, R20, UR14, RZ ;  /* 0x0000000e14007c24 */ /* 0x001fc6000f8e02ff */
        /* <DEDUP_REMOVED lines=8> */
[----:B--2---:R-:W-:Y:S01]  /*0e70*/  STS.128 [R103+0x200], R44 ;  /* 0x0002002c67007388 */ /* 0x004fe20000000c00 */
[----:B------:R-:W-:-:S03]  /*0e80*/  NOP ;  /* 0x0000000000007918 */ /* 0x000fc60000000000 */
[----:B------:R-:W0:Y:S04]  /*0e90*/  LDS.128 R36, [R32] ;  /* 0x0000000020247984 */ /* 0x000e280000000c00 */
[----:B------:R-:W1:Y:S01]  /*0ea0*/  LDS.128 R12, [R32+0x10] ;  /* 0x00001000200c7984 */ /* 0x000e620000000c00 */
[----:B------:R-:W-:Y:S06]  /*0eb0*/  BAR.SYNC.DEFER_BLOCKING 0x0 ;  /* 0x0000000000007b1d */ /* 0x000fec0000010000 */
[----:B------:R-:W2:Y:S04]  /*0ec0*/  LDG.E.128 R24, desc[UR10][R2.64+-0x600] ;  /* 0xfffa000a02187981 */ /* 0x000ea8000c1e1d00 */
[----:B------:R3:W4:Y:S01]  /*0ed0*/  LDG.E.128 R20, desc[UR10][R2.64+-0x800] ;  /* 0xfff8000a02147981 */ /* 0x000722000c1e1d00 */
[----:B0-----:R-:W-:-:S05]  /*0ee0*/  HADD2.F32 R34, -RZ, R36.H0_H0 ;  /* 0x20000024ff227230 */ /* 0x001fca0000004100 */
[----:B------:R-:W-:Y:S01]  /*0ef0*/  FMUL.FTZ R0, R34, -1.4426950216293334961 ;  /* 0xbfb8aa3b22007820 */ /* 0x000fe20000410000 */
[----:B------:R-:W-:Y:S02]  /*0f00*/  HADD2.F32 R36, -RZ, R36.H1_H1 ;  /* 0x30000024ff247230 */ /* 0x000fe40000004100 */
[----:B------:R-:W-:-:S03]  /*0f10*/  HADD2.F32 R40, -RZ, R37.H0_H0 ;  /* 0x20000025ff287230 */ /* 0x000fc60000004100 */
[----:B------:R-:W0:Y:S01]  /*0f20*/  MUFU.EX2 R0, R0 ;  /* 0x0000000000007308 */ /* 0x000e220000000800 */
[----:B------:R-:W-:Y:S01]  /*0f30*/  FMUL.FTZ R35, R36, -1.4426950216293334961 ;  /* 0xbfb8aa3b24237820 */ /* 0x000fe20000410000 */
[----:B------:R-:W-:Y:S02]  /*0f40*/  HADD2.F32 R41, -RZ, R37.H1_H1 ;  /* 0x30000025ff297230 */ /* 0x000fe40000004100 */
[----:B------:R-:W-:-:S04]  /*0f50*/  FMUL.FTZ R37, R40, -1.4426950216293334961 ;  /* 0xbfb8aa3b28257820 */ /* 0x000fc80000410000 */
[----:B------:R-:W1:Y:S01]  /*0f60*/  MUFU.EX2 R35, R35 ;  /* 0x0000002300237308 */ /* 0x000e620000000800 */
[----:B---3--:R-:W-:Y:S01]  /*0f70*/  FMUL.FTZ R2, R41, -1.4426950216293334961 ;  /* 0xbfb8aa3b29027820 */ /* 0x008fe20000410000 */
[----:B------:R-:W-:-:S06]  /*0f80*/  HADD2.F32 R44, -RZ, R38.H0_H0 ;  /* 0x20000026ff2c7230 */ /* 0x000fcc0000004100 */
[----:B------:R-:W-:Y:S01]  /*0f90*/  MUFU.EX2 R37, R37 ;  /* 0x0000002500257308 */ /* 0x000fe20000000800 */
[----:B0-----:R-:W-:Y:S01]  /*0fa0*/  FADD.FTZ R0, R0, 1 ;  /* 0x3f80000000007421 */ /* 0x001fe20000010000 */
[----:B------:R-:W-:Y:S02]  /*0fb0*/  HADD2.F32 R46, -RZ, R38.H1_H1 ;  /* 0x30000026ff2e7230 */ /* 0x000fe40000004100 */
[----:B------:R-:W-:-:S04]  /*0fc0*/  FMUL.FTZ R3, R44, -1.4426950216293334961 ;  /* 0xbfb8aa3b2c037820 */ /* 0x000fc80000410000 */
[----:B------:R0:W3:Y:S01]  /*0fd0*/  MUFU.EX2 R43, R2 ;  /* 0x00000002002b7308 */ /* 0x0000e20000000800 */
[----:B------:R-:W-:Y:S01]  /*0fe0*/  FMUL.FTZ R38, R46, -1.4426950216293334961 ;  /* 0xbfb8aa3b2e267820 */ /* 0x000fe20000410000 */
[----:B------:R-:W-:-:S06]  /*0ff0*/  HADD2.F32 R48, -RZ, R39.H0_H0 ;  /* 0x20000027ff307230 */ /* 0x000fcc0000004100 */
[----:B------:R-:W3:Y:S01]  /*1000*/  MUFU.RCP R75, R0 ;  /* 0x00000000004b7308 */ /* 0x000ee20000001000 */
[----:B-1----:R-:W-:Y:S01]  /*1010*/  FADD.FTZ R35, R35, 1 ;  /* 0x3f80000023237421 */ /* 0x002fe20000010000 */
[----:B0-----:R-:W-:Y:S02]  /*1020*/  IMAD R2, R143, R50, RZ ;  /* 0x000000328f027224 */ /* 0x001fe400078e02ff */
[----:B------:R-:W-:-:S04]  /*1030*/  FMUL.FTZ R42, R48, -1.4426950216293334961 ;  /* 0xbfb8aa3b302a7820 */ /* 0x000fc80000410000 */
[----:B------:R0:W1:Y:S01]  /*1040*/  MUFU.EX2 R45, R3 ;  /* 0x00000003002d7308 */ /* 0x0000620000000800 */
[----:B------:R-:W-:Y:S02]  /*1050*/  IMAD R51, R142, R51, R2 ;  /* 0x000000338e337224 */ /* 0x000fe400078e0202 */
[----:B---3--:R-:W-:-:S05]  /*1060*/  FADD.FTZ R43, R43, 1 ;  /* 0x3f8000002b2b7421 */ /* 0x008fca0000010000 */
[----:B------:R3:W-:Y:S01]  /*1070*/  MUFU.EX2 R47, R38 ;  /* 0x00000026002f7308 */ /* 0x0007e20000000800 */
[----:B0-----:R-:W-:-:S07]  /*1080*/  IMAD.WIDE.U32 R2, R142, R50, UR8 ;  /* 0x000000088e027e25 */ /* 0x001fce000f8e0032 */
[----:B------:R-:W0:Y:S01]  /*1090*/  MUFU.RCP R79, R35 ;  /* 0x00000023004f7308 */ /* 0x000e220000001000 */
[----:B---3--:R-:W-:Y:S01]  /*10a0*/  FADD.FTZ R38, R37, 1 ;  /* 0x3f80000025267421 */ /* 0x008fe20000010000 */
[----:B------:R-:W-:Y:S01]  /*10b0*/  FMUL.FTZ R0, R34, R75 ;  /* 0x0000004b22007220 */ /* 0x000fe20000410000 */
[----:B------:R-:W-:-:S05]  /*10c0*/  IADD3 R3, R3, R51, RZ ;  /* 0x0000003303037210 */ /* 0x000fca0007ffe0ff */
[----:B------:R-:W3:Y:S01]  /*10d0*/  MUFU.RCP R83, R38 ;  /* 0x0000002600537308 */ /* 0x000ee20000001000 */
[----:B------:R-:W-:-:S07]  /*10e0*/  HADD2.F32 R51, -RZ, R60.H0_H0 ;  /* 0x2000003cff337230 */ /* 0x000fce0000004100 */
[----:B------:R0:W3:Y:S01]  /*10f0*/  MUFU.EX2 R49, R42 ;  /* 0x0000002a00317308 */ /* 0x0000e20000000800 */
[----:B-1----:R-:W-:Y:S01]  /*1100*/  FADD.FTZ R45, R45, 1 ;  /* 0x3f8000002d2d7421 */ /* 0x002fe20000010000 */
[----:B0-----:R-:W-:-:S06]  /*1110*/  HADD2.F32 R42, -RZ, R28.H0_H0 ;  /* 0x2000001cff2a7230 */ /* 0x001fcc0000004100 */
[----:B------:R-:W0:Y:S01]  /*1120*/  MUFU.RCP R76, R43 ;  /* 0x0000002b004c7308 */ /* 0x000e220000001000 */
[----:B------:R-:W-:Y:S01]  /*1130*/  FMUL.FTZ R102, R42, R0 ;  /* 0x000000002a667220 */ /* 0x000fe20000410000 */
[----:B------:R-:W-:-:S03]  /*1140*/  HADD2.F32 R39, -RZ, R39.H1_H1 ;  /* 0x30000027ff277230 */ /* 0x000fc60000004100 */
[----:B------:R-:W-:Y:S01]  /*1150*/  FFMA.FTZ R54, R102, R51, R121 ;  /* 0x0000003366367223 */ /* 0x000fe20000010079 */
[----:B------:R-:W-:Y:S02]  /*1160*/  HADD2.F32 R51, -RZ, R28.H1_H1 ;  /* 0x3000001cff337230 */ /* 0x000fe40000004100 */
[----:B------:R-:W-:Y:S01]  /*1170*/  FMUL.FTZ R28, R36, R79 ;  /* 0x0000004f241c7220 */ /* 0x000fe20000410000 */
[----:B------:R1:W1:Y:S01]  /*1180*/  MUFU.RCP R87, R45 ;  /* 0x0000002d00577308 */ /* 0x0002620000001000 */
[C---:B------:R-:W-:Y:S02]  /*1190*/  IMAD R56, R58.reuse, UR14, RZ ;  /* 0x0000000e3a387c24 */ /* 0x040fe4000f8e02ff */
[----:B------:R-:W-:Y:S01]  /*11a0*/  FADD.FTZ R47, R47, 1 ;  /* 0x3f8000002f2f7421 */ /* 0x000fe20000010000 */
[----:B------:R-:W-:-:S04]  /*11b0*/  IMAD.WIDE.U32 R2, R58, UR15, R2 ;  /* 0x0000000f3a027c25 */ /* 0x000fc8000f8e0002 */
[----:B------:R-:W-:Y:S01]  /*11c0*/  FMUL.FTZ R101, R51, R28 ;  /* 0x0000001c33657220 */ /* 0x000fe20000410000 */
[----:B------:R-:W-:Y:S01]  /*11d0*/  FMUL.FTZ R50, R39, -1.4426950216293334961 ;  /* 0xbfb8aa3b27327820 */ /* 0x000fe20000410000 */
[----:B------:R-:W-:Y:S02]  /*11e0*/  HADD2.F32 R55, -RZ, R60.H1_H1 ;  /* 0x3000003cff377230 */ /* 0x000fe40000004100 */
[--C-:B------:R-:W-:Y:S02]  /*11f0*/  HADD2.F32 R58, -RZ, R29.reuse.H0_H0 ;  /* 0x2000001dff3a7230 */ /* 0x100fe40000004100 */
[----:B------:R-:W-:Y:S02]  /*1200*/  HADD2.F32 R68, -RZ, R29.H1_H1 ;  /* 0x3000001dff447230 */ /* 0x000fe40000004100 */
[----:B---3--:R-:W-:Y:S01]  /*1210*/  FMUL.FTZ R29, R40, R83 ;  /* 0x00000053281d7220 */ /* 0x008fe20000410000 */
[----:B------:R-:W-:Y:S01]  /*1220*/  HADD2.F32 R52, -RZ, R12.H0_H0 ;  /* 0x2000000cff347230 */ /* 0x000fe20000004100 */
[----:B------:R-:W3:Y:S01]  /*1230*/  MUFU.RCP R91, R47 ;  /* 0x0000002f005b7308 */ /* 0x000ee20000001000 */
[----:B------:R-:W-:-:S02]  /*1240*/  HADD2.F32 R38, -RZ, R61.H0_H0 ;  /* 0x2000003dff267230 */ /* 0x000fc40000004100 */
[----:B------:R-:W-:Y:S01]  /*1250*/  FADD.FTZ R49, R49, 1 ;  /* 0x3f80000031317421 */ /* 0x000fe20000010000 */
[--C-:B------:R-:W-:Y:S02]  /*1260*/  HADD2.F32 R69, -RZ, R30.reuse.H0_H0 ;  /* 0x2000001eff457230 */ /* 0x100fe40000004100 */
[----:B------:R-:W-:Y:S01]  /*1270*/  FFMA.FTZ R55, R101, R55, R54 ;  /* 0x0000003765377223 */ /* 0x000fe20000010036 */
[----:B------:R-:W-:Y:S02]  /*1280*/  HADD2.F32 R70, -RZ, R30.H1_H1 ;  /* 0x3000001eff467230 */ /* 0x000fe40000004100 */
[----:B------:R-:W-:Y:S01]  /*1290*/  FMUL.FTZ R100, R58, R29 ;  /* 0x0000001d3a647220 */ /* 0x000fe20000410000 */
[----:B0-----:R-:W-:Y:S01]  /*12a0*/  FMUL.FTZ R30, R41, R76 ;  /* 0x0000004c291e7220 */ /* 0x001fe20000410000 */
[----:B------:R-:W-:Y:S01]  /*12b0*/  HADD2.F32 R71, -RZ, R31.H0_H0 ;  /* 0x2000001fff477230 */ /* 0x000fe20000004100 */
[----:B------:R-:W0:Y:S01]  /*12c0*/  MUFU.EX2 R50, R50 ;  /* 0x0000003200327308 */ /* 0x000e220000000800 */
[----:B------:R-:W-:-:S02]  /*12d0*/  HADD2.F32 R82, -RZ, R12.H1_H1 ;  /* 0x3000000cff527230 */ /* 0x000fc40000004100 */
[----:B------:R-:W-:Y:S01]  /*12e0*/  FMUL.FTZ R35, R52, -1.4426950216293334961 ;  /* 0xbfb8aa3b34237820 */ /* 0x000fe20000410000 */
[----:B------:R-:W-:Y:S02]  /*12f0*/  HADD2.F32 R72, -RZ, R31.H1_H1 ;  /* 0x3000001fff487230 */ /* 0x000fe40000004100 */
[----:B------:R-:W-:Y:S01]  /*1300*/  FFMA.FTZ R38, R100, R38, R55 ;  /* 0x0000002664267223 */ /* 0x000fe20000010037 */
[----:B------:R-:W-:Y:S02]  /*1310*/  HADD2.F32 R31, -RZ, R61.H1_H1 ;  /* 0x3000003dff1f7230 */ /* 0x000fe40000004100 */
[----:B------:R-:W-:Y:S01]  /*1320*/  FMUL.FTZ R99, R68, R30 ;  /* 0x0000001e44637220 */ /* 0x000fe20000410000 */
[----:B------:R-:W0:Y:S01]  /*1330*/  MUFU.RCP R129, R49 ;  /* 0x0000003100817308 */ /* 0x000e220000001000 */
[----:B------:R-:W-:Y:S02]  /*1340*/  IMAD R37, R59, UR15, R56 ;  /* 0x0000000f3b257c24 */ /* 0x000fe4000f8e0238 */
[----:B------:R-:W-:Y:S01]  /*1350*/  FMUL.FTZ R12, R82, -1.4426950216293334961 ;  /* 0xbfb8aa3b520c7820 */ /* 0x000fe20000410000 */
[----:B------:R-:W-:-:S02]  /*1360*/  HADD2.F32 R43, -RZ, R17.H0_H0 ;  /* 0x20000011ff2b7230 */ /* 0x000fc40000004100 */
[----:B------:R-:W-:Y:S02]  /*1370*/  HADD2.F32 R59, -RZ, R17.H1_H1 ;  /* 0x30000011ff3b7230 */ /* 0x000fe40000004100 */
[----:B------:R-:W-:Y:S01]  /*1380*/  FADD.FTZ R17, -R75, 1 ;  /* 0x3f8000004b117421 */ /* 0x000fe20000010100 */
[----:B------:R3:W0:Y:S01]  /*1390*/  MUFU.EX2 R53, R35 ;  /* 0x0000002300357308 */ /* 0x0006220000000800 */
[----:B-1----:R-:W-:Y:S02]  /*13a0*/  HADD2.F32 R45, -RZ, R13.H0_H0 ;  /* 0x2000000dff2d7230 */ /* 0x002fe40000004100 */
[--C-:B------:R-:W-:Y:S02]  /*13b0*/  HADD2.F32 R73, -RZ, R16.reuse.H0_H0 ;  /* 0x20000010ff497230 */ /* 0x100fe40000004100 */
[----:B------:R-:W-:Y:S02]  /*13c0*/  HADD2.F32 R74, -RZ, R16.H1_H1 ;  /* 0x30000010ff4a7230 */ /* 0x000fe40000004100 */
[----:B---3--:R-:W-:Y:S01]  /*13d0*/  FFMA.FTZ R35, R99, R31, R38 ;  /* 0x0000001f63237223 */ /* 0x008fe20000010026 */
[----:B------:R-:W-:Y:S01]  /*13e0*/  FMUL.FTZ R31, R44, R87 ;  /* 0x000000572c1f7220 */ /* 0x000fe20000410000 */
[----:B------:R1:W3:Y:S01]  /*13f0*/  MUFU.EX2 R16, R12 ;  /* 0x0000000c00107308 */ /* 0x0002e20000000800 */
[----:B------:R-:W-:-:S02]  /*1400*/  HADD2.F32 R55, -RZ, R19.H0_H0 ;  /* 0x20000013ff377230 */ /* 0x000fc40000004100 */
[----:B------:R-:W-:Y:S02]  /*1410*/  HADD2.F32 R54, -RZ, R19.H1_H1 ;  /* 0x30000013ff367230 */ /* 0x000fe40000004100 */
[----:B------:R-:W-:Y:S01]  /*1420*/  FADD.FTZ R19, -R79, 1 ;  /* 0x3f8000004f137421 */ /* 0x000fe20000010100 */
[----:B------:R-:W-:Y:S01]  /*1430*/  FMUL.FTZ R98, R69, R31 ;  /* 0x0000001f45627220 */ /* 0x000fe20000410000 */
[----:B------:R-:W-:Y:S01]  /*1440*/  FFMA.FTZ R77, R34, R17, 1 ;  /* 0x3f800000224d7423 */ /* 0x000fe20000010011 */
[----:B------:R-:W-:Y:S01]  /*1450*/  FMUL.FTZ R17, R45, -1.4426950216293334961 ;  /* 0xbfb8aa3b2d117820 */ /* 0x000fe20000410000 */
[--C-:B-1----:R-:W-:Y:S02]  /*1460*/  HADD2.F32 R12, -RZ, R62.reuse.H0_H0 ;  /* 0x2000003eff0c7230 */ /* 0x102fe40000004100 */
[----:B------:R-:W-:Y:S01]  /*1470*/  FFMA.FTZ R81, R36, R19, 1 ;  /* 0x3f80000024517423 */ /* 0x000fe20000010013 */
[----:B------:R-:W-:Y:S01]  /*1480*/  FMUL.FTZ R34, R46, R91 ;  /* 0x0000005b2e227220 */ /* 0x000fe20000410000 */
[----:B------:R-:W-:Y:S01]  /*1490*/  HADD2.F32 R84, -RZ, R13.H1_H1 ;  /* 0x3000000dff547230 */ /* 0x000fe20000004100 */
[----:B------:R-:W1:Y:S01]  /*14a0*/  MUFU.EX2 R38, R17 ;  /* 0x0000001100267308 */ /* 0x000e620000000800 */
[----:B------:R-:W-:Y:S01]  /*14b0*/  FFMA.FTZ R36, R98, R12, R35 ;  /* 0x0000000c62247223 */ /* 0x000fe20000010023 */
[----:B------:R-:W-:Y:S01]  /*14c0*/  FADD.FTZ R13, -R83, 1 ;  /* 0x3f800000530d7421 */ /* 0x000fe20000010100 */
[----:B------:R-:W-:Y:S01]  /*14d0*/  FADD.FTZ R12, -R76, 1 ;  /* 0x3f8000004c0c7421 */ /* 0x000fe20000010100 */
[----:B------:R-:W-:-:S02]  /*14e0*/  HADD2.F32 R19, -RZ, R62.H1_H1 ;  /* 0x3000003eff137230 */ /* 0x000fc40000004100 */
[----:B------:R-:W-:Y:S01]  /*14f0*/  FMUL.FTZ R97, R70, R34 ;  /* 0x0000002246617220 */ /* 0x000fe20000410000 */
[----:B0-----:R-:W-:Y:S01]  /*1500*/  FADD.FTZ R50, R50, 1 ;  /* 0x3f80000032327421 */ /* 0x001fe20000010000 */
[----:B------:R-:W-:Y:S01]  /*1510*/  FMUL.FTZ R35, R48, R129 ;  /* 0x0000008130237220 */ /* 0x000fe20000410000 */
[----:B------:R-:W-:Y:S01]  /*1520*/  FFMA.FTZ R85, R40, R13, 1 ;  /* 0x3f80000028557423 */ /* 0x000fe2000001000d */
[----:B------:R-:W-:Y:S01]  /*1530*/  FFMA.FTZ R78, R41, R12, 1 ;  /* 0x3f800000294e7423 */ /* 0x000fe2000001000c */
[----:B------:R-:W-:Y:S02]  /*1540*/  HADD2.F32 R12, -RZ, R63.H0_H0 ;  /* 0x2000003fff0c7230 */ /* 0x000fe40000004100 */
[----:B------:R-:W-:Y:S01]  /*1550*/  FADD.FTZ R13, -R87, 1 ;  /* 0x3f800000570d7421 */ /* 0x000fe20000010100 */
[----:B------:R-:W-:Y:S01]  /*1560*/  FFMA.FTZ R19, R97, R19, R36 ;  /* 0x0000001361137223 */ /* 0x000fe20000010024 */
[----:B------:R-:W0:Y:S01]  /*1570*/  MUFU.RCP R80, R50 ;  /* 0x0000003200507308 */ /* 0x000e220000001000 */
[----:B------:R-:W-:Y:S01]  /*1580*/  FMUL.FTZ R96, R71, R35 ;  /* 0x0000002347607220 */ /* 0x000fe20000410000 */
[----:B------:R-:W-:Y:S01]  /*1590*/  FADD.FTZ R53, R53, 1 ;  /* 0x3f80000035357421 */ /* 0x000fe20000010000 */
[----:B------:R-:W-:-:S02]  /*15a0*/  FFMA.FTZ R89, R44, R13, 1 ;  /* 0x3f8000002c597423 */ /* 0x000fc4000001000d */
[----:B------:R-:W-:Y:S01]  /*15b0*/  FFMA.FTZ R44, R96, R12, R19 ;  /* 0x0000000c602c7223 */ /* 0x000fe20000010013 */
[----:B---3--:R-:W-:Y:S02]  /*15c0*/  FADD.FTZ R12, R16, 1 ;  /* 0x3f800000100c7421 */ /* 0x008fe40000010000 */
[----:B------:R-:W3:Y:S01]  /*15d0*/  MUFU.RCP R131, R53 ;  /* 0x0000003500837308 */ /* 0x000ee20000001000 */
[----:B-1----:R-:W-:-:S07]  /*15e0*/  FADD.FTZ R40, R38, 1 ;  /* 0x3f80000026287421 */ /* 0x002fce0000010000 */
[----:B------:R1:W-:Y:S01]  /*15f0*/  MUFU.RCP R133, R12 ;  /* 0x0000000c00857308 */ /* 0x0003e20000001000 */
[----:B0-----:R-:W-:Y:S01]  /*1600*/  FMUL.FTZ R36, R39, R80 ;  /* 0x0000005027247220 */ /* 0x001fe20000410000 */
[----:B------:R-:W-:Y:S01]  /*1610*/  FADD.FTZ R13, -R129, 1 ;  /* 0x3f800000810d7421 */ /* 0x000fe20000010100 */
[--C-:B------:R-:W-:Y:S02]  /*1620*/  HADD2.F32 R57, -RZ, R18.reuse.H0_H0 ;  /* 0x20000012ff397230 */ /* 0x100fe40000004100 */
[----:B------:R-:W-:Y:S01]  /*1630*/  FADD.FTZ R17, -R91, 1 ;  /* 0x3f8000005b117421 */ /* 0x000fe20000010100 */
[----:B------:R-:W-:Y:S02]  /*1640*/  HADD2.F32 R56, -RZ, R18.H1_H1 ;  /* 0x30000012ff387230 */ /* 0x000fe40000004100 */
[----:B------:R-:W-:Y:S01]  /*1650*/  FMUL.FTZ R18, R84, -1.4426950216293334961 ;  /* 0xbfb8aa3b54127820 */ /* 0x000fe20000410000 */
[----:B------:R-:W-:Y:S02]  /*1660*/  HADD2.F32 R41, -RZ, R63.H1_H1 ;  /* 0x3000003fff297230 */ /* 0x000fe40000004100 */
[----:B------:R-:W-:Y:S01]  /*1670*/  FMUL.FTZ R95, R72, R36 ;  /* 0x00000024485f7220 */ /* 0x000fe20000410000 */
[----:B---3--:R-:W-:Y:S01]  /*1680*/  FMUL.FTZ R38, R52, R131 ;  /* 0x0000008334267220 */ /* 0x008fe20000410000 */
[----:B-1----:R-:W-:Y:S01]  /*1690*/  FADD.FTZ R12, -R80, 1 ;  /* 0x3f800000500c7421 */ /* 0x002fe20000010100 */
[----:B------:R-:W0:Y:S01]  /*16a0*/  MUFU.EX2 R86, R18 ;  /* 0x0000001200567308 */ /* 0x000e220000000800 */
[----:B------:R-:W-:Y:S01]  /*16b0*/  FFMA.FTZ R41, R95, R41, R44 ;  /* 0x000000295f297223 */ /* 0x000fe2000001002c */
[----:B------:R-:W-:Y:S01]  /*16c0*/  FMUL.FTZ R94, R73, R38 ;  /* 0x00000026495e7220 */ /* 0x000fe20000410000 */
[----:B------:R-:W-:Y:S01]  /*16d0*/  FFMA.FTZ R121, R46, R17, 1 ;  /* 0x3f8000002e797423 */ /* 0x000fe20000010011 */
[----:B------:R-:W-:-:S02]  /*16e0*/  HADD2.F32 R53, -RZ, R14.H1_H1 ;  /* 0x3000000eff357230 */ /* 0x000fc40000004100 */
[----:B------:R-:W-:Y:S02]  /*16f0*/  HADD2.F32 R50, -RZ, R15.H1_H1 ;  /* 0x3000000fff327230 */ /* 0x000fe40000004100 */
[----:B------:R-:W-:Y:S02]  /*1700*/  HADD2.F32 R88, -RZ, R14.H0_H0 ;  /* 0x2000000eff587230 */ /* 0x000fe40000004100 */
[----:B------:R-:W-:Y:S01]  /*1710*/  FMUL.FTZ R14, R53, -1.4426950216293334961 ;  /* 0xbfb8aa3b350e7820 */ /* 0x000fe20000410000 */
[----:B------:R-:W-:-:S06]  /*1720*/  FMUL.FTZ R128, R50, -1.4426950216293334961 ;  /* 0xbfb8aa3b32807820 */ /* 0x000fcc0000410000 */
[----:B------:R-:W-:Y:S01]  /*1730*/  MUFU.EX2 R128, R128 ;  /* 0x0000008000807308 */ /* 0x000fe20000000800 */
[----:B0-----:R-:W-:Y:S01]  /*1740*/  FADD.FTZ R86, R86, 1 ;  /* 0x3f80000056567421 */ /* 0x001fe20000010000 */
[----:B--2---:R0:W-:Y:S04]  /*1750*/  STS.128 [R103+0x200], R24 ;  /* 0x0002001867007388 */ /* 0x0041e80000000c00 */
[----:B----4-:R1:W-:Y:S01]  /*1760*/  STS.128 [R103], R20 ;  /* 0x0000001467007388 */ /* 0x0103e20000000c00 */
[----:B------:R-:W-:-:S03]  /*1770*/  NOP ;  /* 0x0000000000007918 */ /* 0x000fc60000000000 */
[----:B------:R-:W2:Y:S01]  /*1780*/  LDS.128 R16, [R32] ;  /* 0x0000000020107984 */ /* 0x000ea20000000c00 */
[----:B0-----:R-:W0:Y:S01]  /*1790*/  MUFU.RCP R26, R40 ;  /* 0x00000028001a7308 */ /* 0x001e220000001000 */
[----:B------:R-:W-:Y:S01]  /*17a0*/  FFMA.FTZ R24, R39, R12, 1 ;  /* 0x3f80000027187423 */ /* 0x000fe2000001000c */
[----:B-1----:R-:W-:Y:S01]  /*17b0*/  FFMA.FTZ R22, R48, R13, 1 ;  /* 0x3f80000030167423 */ /* 0x002fe2000001000d */
[--C-:B------:R-:W-:Y:S02]  /*17c0*/  HADD2.F32 R13, -RZ, R64.reuse.H0_H0 ;  /* 0x20000040ff0d7230 */ /* 0x100fe40000004100 */
[----:B------:R-:W-:Y:S01]  /*17d0*/  FMUL.FTZ R39, R82, R133 ;  /* 0x0000008552277220 */ /* 0x000fe20000410000 */
[----:B------:R-:W-:Y:S02]  /*17e0*/  HADD2.F32 R27, -RZ, R64.H1_H1 ;  /* 0x30000040ff1b7230 */ /* 0x000fe40000004100 */
[----:B------:R-:W-:Y:S01]  /*17f0*/  FFMA.FTZ R12, R94, R13, R41 ;  /* 0x0000000d5e0c7223 */ /* 0x000fe20000010029 */
[----:B------:R-:W-:Y:S01]  /*1800*/  FADD.FTZ R13, -R131, 1 ;  /* 0x3f800000830d7421 */ /* 0x000fe20000010100 */
[----:B------:R-:W-:Y:S01]  /*1810*/  FMUL.FTZ R93, R74, R39 ;  /* 0x000000274a5d7220 */ /* 0x000fe20000410000 */
[----:B------:R-:W-:-:S02]  /*1820*/  HADD2.F32 R48, -RZ, R15.H0_H0 ;  /* 0x2000000fff307230 */ /* 0x000fc40000004100 */
[----:B------:R-:W-:Y:S01]  /*1830*/  FFMA.FTZ R25, R52, R13, 1 ;  /* 0x3f80000034197423 */ /* 0x000fe2000001000d */
[----:B0-----:R-:W-:Y:S01]  /*1840*/  FMUL.FTZ R40, R45, R26 ;  /* 0x0000001a2d287220 */ /* 0x001fe20000410000 */
[----:B------:R-:W-:Y:S01]  /*1850*/  FFMA.FTZ R15, R93, R27, R12 ;  /* 0x0000001b5d0f7223 */ /* 0x000fe2000001000c */
[----:B------:R-:W-:Y:S02]  /*1860*/  HADD2.F32 R41, -RZ, R65.H0_H0 ;  /* 0x20000041ff297230 */ /* 0x000fe40000004100 */
[----:B------:R-:W-:Y:S01]  /*1870*/  FADD.FTZ R13, -R133, 1 ;  /* 0x3f800000850d7421 */ /* 0x000fe20000010100 */
[----:B------:R-:W-:Y:S01]  /*1880*/  FADD.FTZ R12, -R26, 1 ;  /* 0x3f8000001a0c7421 */ /* 0x000fe20000010100 */
[----:B------:R-:W-:Y:S01]  /*1890*/  FMUL.FTZ R92, R43, R40 ;  /* 0x000000282b5c7220 */ /* 0x000fe20000410000 */
[----:B------:R0:W1:Y:S01]  /*18a0*/  MUFU.EX2 R21, R14 ;  /* 0x0000000e00157308 */ /* 0x0000620000000800 */
[----:B------:R-:W-:Y:S01]  /*18b0*/  FFMA.FTZ R27, R82, R13, 1 ;  /* 0x3f800000521b7423 */ /* 0x000fe2000001000d */
[----:B------:R-:W-:Y:S01]  /*18c0*/  FFMA.FTZ R82, R45, R12, 1 ;  /* 0x3f8000002d527423 */ /* 0x000fe2000001000c */
[----:B------:R-:W-:-:S02]  /*18d0*/  FFMA.FTZ R130, R92, R41, R15 ;  /* 0x000000295c827223 */ /* 0x000fc4000001000f */
[----:B0-----:R-:W0:Y:S01]  /*18e0*/  LDS.128 R12, [R32+0x10] ;  /* 0x00001000200c7984 */ /* 0x001e220000000c00 */
[----:B------:R-:W-:Y:S01]  /*18f0*/  FMUL.FTZ R23, R48, -1.4426950216293334961 ;  /* 0xbfb8aa3b30177820 */ /* 0x000fe20000410000 */
[----:B------:R-:W-:-:S03]  /*1900*/  FMUL.FTZ R20, R88, -1.4426950216293334961 ;  /* 0xbfb8aa3b58147820 */ /* 0x000fc60000410000 */
[----:B------:R-:W3:Y:S01]  /*1910*/  MUFU.EX2 R90, R23 ;  /* 0x00000017005a7308 */ /* 0x000ee20000000800 */
[--C-:B--2---:R-:W-:Y:S02]  /*1920*/  HADD2.F32 R45, -RZ, R16.reuse.H1_H1 ;  /* 0x30000010ff2d7230 */ /* 0x104fe40000004100 */
[----:B------:R-:W-:-:S05]  /*1930*/  HADD2.F32 R41, -RZ, R16.H0_H0 ;  /* 0x20000010ff297230 */ /* 0x000fca0000004100 */
[----:B------:R-:W2:Y:S01]  /*1940*/  MUFU.EX2 R20, R20 ;  /* 0x0000001400147308 */ /* 0x000ea20000000800 */
[----:B------:R-:W-:Y:S01]  /*1950*/  FMUL.FTZ R16, R51, R45 ;  /* 0x0000002d33107220 */ /* 0x000fe20000410000 */
[--C-:B------:R-:W-:Y:S02]  /*1960*/  HADD2.F32 R46, -RZ, R18.reuse.H0_H0 ;  /* 0x20000012ff2e7230 */ /* 0x100fe40000004100 */
[--C-:B------:R-:W-:Y:S02]  /*1970*/  HADD2.F32 R51, -RZ, R19.reuse.H1_H1 ;  /* 0x30000013ff337230 */ /* 0x100fe40000004100 */
[----:B------:R-:W-:Y:S01]  /*1980*/  FMUL.FTZ R42, R42, R41 ;  /* 0x000000292a2a7220 */ /* 0x000fe20000410000 */
[----:B------:R-:W-:Y:S02]  /*1990*/  HADD2.F32 R49, -RZ, R18.H1_H1 ;  /* 0x30000012ff317230 */ /* 0x000fe40000004100 */
[----:B------:R-:W-:Y:S01]  /*19a0*/  FMUL.FTZ R18, R69, R46 ;  /* 0x0000002e45127220 */ /* 0x000fe20000410000 */
[----:B------:R-:W-:-:S02]  /*19b0*/  HADD2.F32 R52, -RZ, R19.H0_H0 ;  /* 0x20000013ff347230 */ /* 0x000fc40000004100 */
[----:B------:R-:W-:Y:S01]  /*19c0*/  FMUL.FTZ R19, R72, R51 ;  /* 0x0000003348137220 */ /* 0x000fe20000410000 */
[--C-:B------:R-:W-:Y:S01]  /*19d0*/  HADD2.F32 R47, -RZ, R17.reuse.H1_H1 ;  /* 0x30000011ff2f7230 */ /* 0x100fe20000004100 */
[----:B------:R-:W4:Y:S01]  /*19e0*/  MUFU.RCP R69, R86 ;  /* 0x0000005600457308 */ /* 0x000f220000001000 */
[----:B-1----:R-:W-:Y:S01]  /*19f0*/  FADD.FTZ R72, R21, 1 ;  /* 0x3f80000015487421 */ /* 0x002fe20000010000 */
[----:B---3--:R-:W-:Y:S01]  /*1a00*/  FADD.FTZ R90, R90, 1 ;  /* 0x3f8000005a5a7421 */ /* 0x008fe20000010000 */
[----:B------:R-:W-:Y:S01]  /*1a10*/  FMUL.FTZ R42, R75, R42 ;  /* 0x0000002a4b2a7220 */ /* 0x000fe20000410000 */
[----:B------:R-:W-:Y:S01]  /*1a20*/  FMUL.FTZ R19, R80, R19 ;  /* 0x0000001350137220 */ /* 0x000fe20000410000 */
[----:B------:R-:W-:Y:S02]  /*1a30*/  HADD2.F32 R44, -RZ, R17.H0_H0 ;  /* 0x20000011ff2c7230 */ /* 0x000fe40000004100 */
[----:B------:R-:W-:Y:S01]  /*1a40*/  FADD.FTZ R128, R128, 1 ;  /* 0x3f80000080807421 */ /* 0x000fe20000010000 */
[----:B------:R-:W-:Y:S01]  /*1a50*/  FMUL.FTZ R17, R68, R47 ;  /* 0x0000002f44117220 */ /* 0x000fe20000410000 */
[----:B------:R1:W3:Y:S01]  /*1a60*/  MUFU.RCP R80, R72 ;  /* 0x0000004800507308 */ /* 0x0002e20000001000 */
[----:B--2---:R-:W-:Y:S01]  /*1a70*/  FADD.FTZ R23, R20, 1 ;  /* 0x3f80000014177421 */ /* 0x004fe20000010000 */
[----:B------:R-:W-:Y:S01]  /*1a80*/  FMUL.FTZ R70, R70, R49 ;  /* 0x0000003146467220 */ /* 0x000fe20000410000 */
[----:B0-----:R-:W-:-:S05]  /*1a90*/  HADD2.F32 R32, -RZ, R12.H0_H0 ;  /* 0x2000000cff207230 */ /* 0x001fca0000004100 */
[----:B------:R-:W0:Y:S01]  /*1aa0*/  MUFU.RCP R75, R90 ;  /* 0x0000005a004b7308 */ /* 0x000e220000001000 */
[----:B------:R-:W-:Y:S02]  /*1ab0*/  HADD2.F32 R68, -RZ, R12.H1_H1 ;  /* 0x3000000cff447230 */ /* 0x000fe40000004100 */
[----:B------:R-:W-:Y:S01]  /*1ac0*/  FMUL.FTZ R20, R71, R52 ;  /* 0x0000003447147220 */ /* 0x000fe20000410000 */
[----:B------:R-:W-:Y:S01]  /*1ad0*/  FMUL.FTZ R12, R73, R32 ;  /* 0x00000020490c7220 */ /* 0x000fe20000410000 */
[----:B------:R-:W-:-:S03]  /*1ae0*/  FMUL.FTZ R70, R91, R70 ;  /* 0x000000465b467220 */ /* 0x000fc60000410000 */
[----:B------:R-:W2:Y:S01]  /*1af0*/  MUFU.RCP R73, R128 ;  /* 0x0000008000497308 */ /* 0x000ea20000001000 */
[----:B-1----:R-:W-:Y:S02]  /*1b00*/  HADD2.F32 R72, -RZ, R13.H1_H1 ;  /* 0x3000000dff487230 */ /* 0x002fe40000004100 */
[----:B------:R-:W-:-:S05]  /*1b10*/  FMUL.FTZ R17, R76, R17 ;  /* 0x000000114c117220 */ /* 0x000fca0000410000 */
[----:B------:R1:W2:Y:S01]  /*1b20*/  MUFU.RCP R71, R23 ;  /* 0x0000001700477308 */ /* 0x0002a20000001000 */
[----:B------:R-:W-:Y:S01]  /*1b30*/  FMUL.FTZ R18, R87, R18 ;  /* 0x0000001257127220 */ /* 0x000fe20000410000 */
[----:B------:R-:W-:Y:S01]  /*1b40*/  FMUL.FTZ R121, R70, R121 ;  /* 0x0000007946797220 */ /* 0x000fe20000410000 */
[----:B------:R-:W-:Y:S01]  /*1b50*/  FMUL.FTZ R16, R79, R16 ;  /* 0x000000104f107220 */ /* 0x000fe20000410000 */
[----:B------:R-:W-:Y:S01]  /*1b60*/  FMUL.FTZ R58, R58, R44 ;  /* 0x0000002c3a3a7220 */ /* 0x000fe20000410000 */
[----:B------:R-:W-:Y:S02]  /*1b70*/  HADD2.F32 R70, -RZ, R13.H0_H0 ;  /* 0x2000000dff467230 */ /* 0x000fe40000004100 */
[----:B------:R-:W-:Y:S01]  /*1b80*/  FMUL.FTZ R74, R74, R68 ;  /* 0x000000444a4a7220 */ /* 0x000fe20000410000 */
[--C-:B------:R-:W-:Y:S02]  /*1b90*/  HADD2.F32 R76, -RZ, R14.reuse.H0_H0 ;  /* 0x2000000eff4c7230 */ /* 0x100fe40000004100 */
[----:B----4-:R-:W-:Y:S01]  /*1ba0*/  FADD.FTZ R13, -R69, 1 ;  /* 0x3f800000450d7421 */ /* 0x010fe20000010100 */
[----:B------:R-:W-:-:S02]  /*1bb0*/  HADD2.F32 R86, -RZ, R14.H1_H1 ;  /* 0x3000000eff567230 */ /* 0x000fc40000004100 */
[----:B------:R-:W-:Y:S01]  /*1bc0*/  FMUL.FTZ R14, R59, R72 ;  /* 0x000000483b0e7220 */ /* 0x000fe20000410000 */
[----:B------:R-:W-:Y:S01]  /*1bd0*/  FMUL.FTZ R18, R18, R89 ;  /* 0x0000005912127220 */ /* 0x000fe20000410000 */
[----:B------:R-:W-:Y:S01]  /*1be0*/  FMUL.FTZ R58, R83, R58 ;  /* 0x0000003a533a7220 */ /* 0x000fe20000410000 */
[----:B------:R-:W-:Y:S01]  /*1bf0*/  FMUL.FTZ R129, R129, R20 ;  /* 0x0000001481817220 */ /* 0x000fe20000410000 */
[----:B------:R-:W-:Y:S01]  /*1c00*/  FMUL.FTZ R81, R16, R81 ;  /* 0x0000005110517220 */ /* 0x000fe20000410000 */
[--C-:B------:R-:W-:Y:S02]  /*1c10*/  HADD2.F32 R89, -RZ, R15.reuse.H0_H0 ;  /* 0x2000000fff597230 */ /* 0x100fe40000004100 */
[----:B------:R-:W-:Y:S01]  /*1c20*/  FMUL.FTZ R43, R43, R70 ;  /* 0x000000462b2b7220 */ /* 0x000fe20000410000 */
[----:B------:R-:W-:Y:S02]  /*1c30*/  HADD2.F32 R91, -RZ, R15.H1_H1 ;  /* 0x3000000fff5b7230 */ /* 0x000fe40000004100 */
[----:B------:R-:W-:Y:S01]  /*1c40*/  FMUL.FTZ R74, R133, R74 ;  /* 0x0000004a854a7220 */ /* 0x000fe20000410000 */
[----:B------:R-:W-:Y:S01]  /*1c50*/  FFMA.FTZ R13, R84, R13, 1 ;  /* 0x3f800000540d7423 */ /* 0x000fe2000001000d */
[----:B------:R-:W-:Y:S01]  /*1c60*/  FMUL.FTZ R14, R69, R14 ;  /* 0x0000000e450e7220 */ /* 0x000fe20000410000 */
[----:B---3--:R-:W-:Y:S01]  /*1c70*/  FADD.FTZ R16, -R80, 1 ;  /* 0x3f80000050107421 */ /* 0x008fe20000010100 */
[----:B0-----:R-:W-:Y:S01]  /*1c80*/  FADD.FTZ R15, -R75, 1 ;  /* 0x3f8000004b0f7421 */ /* 0x001fe20000010100 */
[----:B------:R-:W-:Y:S01]  /*1c90*/  FMUL.FTZ R21, R58, R85 ;  /* 0x000000553a157220 */ /* 0x000fe20000410000 */
[----:B------:R-:W-:Y:S01]  /*1ca0*/  FMUL.FTZ R78, R17, R78 ;  /* 0x0000004e114e7220 */ /* 0x000fe20000410000 */
[----:B-1----:R-:W-:Y:S01]  /*1cb0*/  FMUL.FTZ R23, R129, R22 ;  /* 0x0000001681177220 */ /* 0x002fe20000410000 */
[----:B------:R-:W-:Y:S01]  /*1cc0*/  FMUL.FTZ R43, R26, R43 ;  /* 0x0000002b1a2b7220 */ /* 0x000fe20000410000 */
[----:B------:R-:W-:Y:S01]  /*1cd0*/  FMUL.FTZ R27, R74, R27 ;  /* 0x0000001b4a1b7220 */ /* 0x000fe20000410000 */
[----:B------:R-:W-:Y:S01]  /*1ce0*/  FMUL.FTZ R14, R14, R13 ;  /* 0x0000000d0e0e7220 */ /* 0x000fe20000410000 */
[----:B--2---:R-:W-:Y:S01]  /*1cf0*/  FADD.FTZ R17, -R73, 1 ;  /* 0x3f80000049117421 */ /* 0x004fe20000010100 */
[----:B------:R-:W-:Y:S01]  /*1d00*/  FFMA.FTZ R22, R53, R16, 1 ;  /* 0x3f80000035167423 */ /* 0x000fe20000010010 */
[----:B------:R-:W-:Y:S01]  /*1d10*/  FFMA.FTZ R58, R48, R15, 1 ;  /* 0x3f800000303a7423 */ /* 0x000fe2000001000f */
[----:B------:R-:W-:Y:S01]  /*1d20*/  FADD.FTZ R13, -R71, 1 ;  /* 0x3f800000470d7421 */ /* 0x000fe20000010100 */
[----:B------:R-:W-:Y:S01]  /*1d30*/  FMUL.FTZ R16, R57, R76 ;  /* 0x0000004c39107220 */ /* 0x000fe20000410000 */
[----:B------:R-:W-:Y:S01]  /*1d40*/  FMUL.FTZ R15, R56, R86 ;  /* 0x00000056380f7220 */ /* 0x000fe20000410000 */
        /* <DEDUP_REMOVED lines=18> */
[----:B------:R-:W-:Y:S01]  /*1e70*/  FMUL.FTZ R84, R84, R69 ;  /* 0x0000004554547220 */ /* 0x000fe20000410000 */
[----:B------:R-:W-:Y:S01]  /*1e80*/  F2FP.F16.F32.PACK_AB R23, R24, R23 ;  /* 0x000000171817723e */ /* 0x000fe200000000ff */
[----:B------:R-:W0:Y:S01]  /*1e90*/  LDC.64 R42, c[0x0][0x3e8] ;  /* 0x0000fa00ff2a7b82 */ /* 0x000e220000000a00 */
[----:B------:R-:W-:Y:S01]  /*1ea0*/  F2FP.F16.F32.PACK_AB R24, R27, R12 ;  /* 0x0000000c1b18723e */ /* 0x000fe200000000ff */
[----:B------:R-:W-:Y:S01]  /*1eb0*/  HADD2.F32 R12, -RZ, R65.H1_H1 ;  /* 0x30000041ff0c7230 */ /* 0x000fe20000004100 */
[----:B------:R-:W-:-:S02]  /*1ec0*/  F2FP.F16.F32.PACK_AB R20, R81, R20 ;  /* 0x000000145114723e */ /* 0x000fc400000000ff */
[----:B------:R-:W-:Y:S02]  /*1ed0*/  F2FP.F16.F32.PACK_AB R21, R78, R21 ;  /* 0x000000154e15723e */ /* 0x000fe400000000ff */
[----:B------:R-:W-:Y:S02]  /*1ee0*/  F2FP.F16.F32.PACK_AB R22, R121, R18 ;  /* 0x000000127916723e */ /* 0x000fe400000000ff */
[----:B------:R-:W-:Y:S02]  /*1ef0*/  F2FP.F16.F32.PACK_AB R25, R14, R25 ;  /* 0x000000190e19723e */ /* 0x000fe400000000ff */
[----:B------:R-:W-:Y:S02]  /*1f00*/  F2FP.F16.F32.PACK_AB R26, R26, R13 ;  /* 0x0000000d1a1a723e */ /* 0x000fe400000000ff */
[----:B------:R-:W-:Y:S01]  /*1f10*/  LEA R58, R33, R108, 0x4 ;  /* 0x0000006c213a7211 */ /* 0x000fe200078e20ff */
[----:B------:R-:W-:Y:S01]  /*1f20*/  BAR.SYNC.DEFER_BLOCKING 0x0 ;  /* 0x0000000000007b1d */ /* 0x000fe20000010000 */
[----:B------:R-:W-:Y:S01]  /*1f30*/  F2FP.F16.F32.PACK_AB R27, R74, R17 ;  /* 0x000000114a1b723e */ /* 0x000fe200000000ff */
[----:B------:R-:W-:-:S04]  /*1f40*/  FMUL.FTZ R59, R59, R84 ;  /* 0x000000543b3b7220 */ /* 0x000fc80000410000 */
[----:B------:R-:W-:Y:S01]  /*1f50*/  FFMA.FTZ R130, R59, R12, R130 ;  /* 0x0000000c3b827223 */ /* 0x000fe20000010082 */
[----:B------:R1:W-:Y:S04]  /*1f60*/  STS.128 [R58], R20 ;  /* 0x000000143a007388 */ /* 0x0003e80000000c00 */
[----:B------:R-:W-:Y:S01]  /*1f70*/  STS.128 [R58+0x10], R24 ;  /* 0x000010183a007388 */ /* 0x000fe20000000c00 */
[----:B------:R-:W-:-:S03]  /*1f80*/  NOP ;  /* 0x0000000000007918 */ /* 0x000fc60000000000 */
[----:B------:R-:W2:Y:S04]  /*1f90*/  LDS.128 R12, [R103] ;  /* 0x00000000670c7984 */ /* 0x000ea80000000c00 */
[----:B------:R-:W3:Y:S01]  /*1fa0*/  LDS.128 R16, [R103+0x200] ;  /* 0x0002000067107984 */ /* 0x000ee20000000c00 */
[----:B------:R-:W-:Y:S01]  /*1fb0*/  FMUL.FTZ R88, R88, R71 ;  /* 0x0000004758587220 */ /* 0x000fe20000410000 */
[----:B------:R-:W-:Y:S01]  /*1fc0*/  IADD3 R37, R3, R37, RZ ;  /* 0x0000002503257210 */ /* 0x000fe20007ffe0ff */
[--C-:B------:R-:W-:Y:S01]  /*1fd0*/  HADD2.F32 R3, -RZ, R66.reuse.H0_H0 ;  /* 0x20000042ff037230 */ /* 0x100fe20000004100 */
[----:B0-----:R-:W-:Y:S01]  /*1fe0*/  LEA R42, P0, R2, R42, 0x1 ;  /* 0x0000002a022a7211 */ /* 0x001fe200078008ff */
[----:B------:R-:W-:Y:S01]  /*1ff0*/  FMUL.FTZ R57, R57, R88 ;  /* 0x0000005839397220 */ /* 0x000fe20000410000 */
[----:B------:R-:W-:Y:S01]  /*2000*/  FMUL.FTZ R53, R53, R80 ;  /* 0x0000005035357220 */ /* 0x000fe20000410000 */
[----:B------:R-:W-:Y:S01]  /*2010*/  FMUL.FTZ R48, R48, R75 ;  /* 0x0000004b30307220 */ /* 0x000fe20000410000 */
[----:B------:R-:W-:Y:S01]  /*2020*/  LEA.HI.X R43, R2, R43, R37, 0x1, P0 ;  /* 0x0000002b022b7211 */ /* 0x000fe200000f0c25 */
[----:B------:R-:W-:-:S02]  /*2030*/  HADD2.F32 R2, -RZ, R66.H1_H1 ;  /* 0x30000042ff027230 */ /* 0x000fc40000004100 */
[----:B------:R-:W-:Y:S01]  /*2040*/  FFMA.FTZ R3, R57, R3, R130 ;  /* 0x0000000339037223 */ /* 0x000fe20000010082 */
[----:B------:R-:W-:Y:S01]  /*2050*/  FMUL.FTZ R56, R56, R53 ;  /* 0x0000003538387220 */ /* 0x000fe20000410000 */
[----:B------:R-:W-:Y:S01]  /*2060*/  FMUL.FTZ R55, R55, R48 ;  /* 0x0000003037377220 */ /* 0x000fe20000410000 */
[----:B-1----:R-:W0:Y:S02]  /*2070*/  LDC R20, c[0x0][0x21c] ;  /* 0x00008700ff147b82 */ /* 0x002e240000000800 */
[----:B------:R-:W-:Y:S01]  /*2080*/  FFMA.FTZ R2, R56, R2, R3 ;  /* 0x0000000238027223 */ /* 0x000fe20000010003 */
[----:B------:R-:W-:-:S05]  /*2090*/  HADD2.F32 R3, -RZ, R67.H0_H0 ;  /* 0x20000043ff037230 */ /* 0x000fca0000004100 */
[----:B------:R-:W-:Y:S01]  /*20a0*/  FFMA.FTZ R121, R55, R3, R2 ;  /* 0x0000000337797223 */ /* 0x000fe20000010002 */
[----:B------:R-:W-:Y:S01]  /*20b0*/  IMAD.WIDE R2, R104, 0x10, R42 ;  /* 0x0000001068027825 */ /* 0x000fe200078e022a */
[----:B------:R-:W-:-:S04]  /*20c0*/  ISETP.NE.U32.AND P0, PT, RZ, UR6, PT ;  /* 0x00000006ff007c0c */ /* 0x000fc8000bf05070 */
[----:B------:R-:W-:Y:S01]  /*20d0*/  ISETP.NE.AND.EX P0, PT, RZ, UR7, PT, P0 ;  /* 0x00000007ff007c0c */ /* 0x000fe2000bf05300 */
[----:B--2---:R1:W-:Y:S04]  /*20e0*/  STG.E.128 desc[UR10][R2.64+-0x800], R12 ;  /* 0xfff8000c02007986 */ /* 0x0043e8000c101d0a */
[----:B---3--:R1:W-:Y:S01]  /*20f0*/  STG.E.128 desc[UR10][R2.64+-0x600], R16 ;  /* 0xfffa001002007986 */ /* 0x0083e2000c101d0a */
[--C-:B------:R-:W-:Y:S02]  /*2100*/  HADD2.F32 R23, -RZ, R9.reuse.H0_H0 ;  /* 0x20000009ff177230 */ /* 0x100fe40000004100 */
[----:B------:R-:W-:Y:S02]  /*2110*/  HADD2.F32 R25, -RZ, R9.H1_H1 ;  /* 0x30000009ff197230 */ /* 0x000fe40000004100 */
[----:B------:R-:W-:Y:S01]  /*2120*/  FMUL.FTZ R9, R50, R73 ;  /* 0x0000004932097220 */ /* 0x000fe20000410000 */
[----:B------:R-:W-:-:S02]  /*2130*/  HADD2.F32 R21, -RZ, R8.H0_H0 ;  /* 0x20000008ff157230 */ /* 0x000fc40000004100 */
[----:B------:R-:W-:Y:S02]  /*2140*/  HADD2.F32 R37, -RZ, R8.H1_H1 ;  /* 0x30000008ff257230 */ /* 0x000fe40000004100 */
[----:B------:R-:W-:Y:S01]  /*2150*/  FMUL.FTZ R54, R54, R9 ;  /* 0x0000000936367220 */ /* 0x000fe20000410000 */
[----:B------:R-:W-:Y:S02]  /*2160*/  HADD2.F32 R8, -RZ, R67.H1_H1 ;  /* 0x30000043ff087230 */ /* 0x000fe40000004100 */
[--C-:B------:R-:W-:Y:S02]  /*2170*/  HADD2.F32 R27, -RZ, R10.reuse.H0_H0 ;  /* 0x2000000aff1b7230 */ /* 0x100fe40000004100 */
        /* <DEDUP_REMOVED lines=11> */
[----:B------:R-:W-:Y:S01]  /*2230*/  HADD2.F32 R87, -RZ, R7.H1_H1 ;  /* 0x30000007ff577230 */ /* 0x000fe20000004100 */
[----:B01----:R-:W-:Y:S06]  /*2240*/  @!P0 BRA `(.L_x_6465) ;  /* 0x0000000000b48947 */ /* 0x003fec0003800000 */
[----:B------:R-:W-:Y:S01]  /*2250*/  BAR.SYNC.DEFER_BLOCKING 0x0 ;  /* 0x0000000000007b1d */ /* 0x000fe20000010000 */
[----:B------:R-:W-:Y:S01]  /*2260*/  FMUL.FTZ R45, R28, R45 ;  /* 0x0000002d1c2d7220 */ /* 0x000fe20000410000 */
        /* <DEDUP_REMOVED lines=16> */
[----:B------:R-:W-:-:S02]  /*2370*/  F2FP.F16.F32.PACK_AB R13, R30, R13 ;  /* 0x0000000d1e0d723e */ /* 0x000fc400000000ff */
[----:B------:R-:W-:Y:S01]  /*2380*/  F2FP.F16.F32.PACK_AB R15, R36, R15 ;  /* 0x0000000f240f723e */ /* 0x000fe200000000ff */
[----:B------:R-:W1:Y:S01]  /*2390*/  LDC.64 R30, c[0x0][0x2c0] ;  /* 0x0000b000ff1e7b82 */ /* 0x000e620000000a00 */
[----:B------:R-:W-:Y:S02]  /*23a0*/  F2FP.F16.F32.PACK_AB R14, R49, R14 ;  /* 0x0000000e310e723e */ /* 0x000fe400000000ff */
[----:B------:R-:W-:Y:S02]  /*23b0*/  F2FP.F16.F32.PACK_AB R12, R45, R12 ;  /* 0x0000000c2d0c723e */ /* 0x000fe400000000ff */
[----:B------:R-:W-:Y:S02]  /*23c0*/  F2FP.F16.F32.PACK_AB R19, R0, R19 ;  /* 0x000000130013723e */ /* 0x000fe400000000ff */
[----:B------:R-:W-:Y:S01]  /*23d0*/  F2FP.F16.F32.PACK_AB R18, R53, R18 ;  /* 0x000000123512723e */ /* 0x000fe200000000ff */
[----:B------:R2:W-:Y:S01]  /*23e0*/  STS.128 [R58], R12 ;  /* 0x0000000c3a007388 */ /* 0x0005e20000000c00 */
[----:B------:R-:W-:Y:S01]  /*23f0*/  F2FP.F16.F32.PACK_AB R17, R72, R17 ;  /* 0x000000114811723e */ /* 0x000fe200000000ff */
[----:B0-----:R-:W-:Y:S01]  /*2400*/  IMAD R0, R143, R28, RZ ;  /* 0x0000001c8f007224 */ /* 0x001fe200078e02ff */
[----:B------:R-:W-:Y:S01]  /*2410*/  F2FP.F16.F32.PACK_AB R16, R39, R16 ;  /* 0x000000102710723e */ /* 0x000fe200000000ff */
[----:B------:R-:W-:-:S04]  /*2420*/  IMAD.WIDE.U32 R2, R142, R28, UR8 ;  /* 0x000000088e027e25 */ /* 0x000fc8000f8e001c */
[----:B------:R-:W-:Y:S01]  /*2430*/  STS.128 [R58+0x10], R16 ;  /* 0x000010103a007388 */ /* 0x000fe20000000c00 */
[----:B------:R-:W-:-:S03]  /*2440*/  NOP ;  /* 0x0000000000007918 */ /* 0x000fc60000000000 */
[----:B------:R-:W0:Y:S01]  /*2450*/  LDS.128 R4, [R103] ;  /* 0x0000000067047984 */ /* 0x000e220000000c00 */
[----:B------:R-:W-:Y:S02]  /*2460*/  IMAD R29, R142, R29, R0 ;  /* 0x0000001d8e1d7224 */ /* 0x000fe400078e0200 */
[C---:B-1----:R-:W-:Y:S01]  /*2470*/  IMAD R0, R30.reuse, UR14, RZ ;  /* 0x0000000e1e007c24 */ /* 0x042fe2000f8e02ff */
[----:B------:R-:W1:Y:S02]  /*2480*/  LDS.128 R8, [R103+0x200] ;  /* 0x0002000067087984 */ /* 0x000e640000000c00 */
[----:B------:R-:W-:Y:S01]  /*2490*/  IADD3 R3, R3, R29, RZ ;  /* 0x0000001d03037210 */ /* 0x000fe20007ffe0ff */
[----:B--2---:R-:W-:Y:S02]  /*24a0*/  IMAD R13, R31, UR15, R0 ;  /* 0x0000000f1f0d7c24 */ /* 0x004fe4000f8e0200 */
[----:B------:R-:W-:-:S05]  /*24b0*/  IMAD.WIDE.U32 R2, R30, UR15, R2 ;  /* 0x0000000f1e027c25 */ /* 0x000fca000f8e0002 */
[----:B------:R-:W-:Y:S02]  /*24c0*/  IADD3 R3, R3, R13, RZ ;  /* 0x0000000d03037210 */ /* 0x000fe40007ffe0ff */
[----:B------:R-:W-:-:S04]  /*24d0*/  LEA R12, P0, R2, UR6, 0x1 ;  /* 0x00000006020c7c11 */ /* 0x000fc8000f8008ff */
[----:B------:R-:W-:-:S03]  /*24e0*/  LEA.HI.X R13, R2, UR7, R3, 0x1, P0 ;  /* 0x00000007020d7c11 */ /* 0x000fc600080f0c03 */
[----:B------:R-:W-:-:S05]  /*24f0*/  IMAD.WIDE R2, R104, 0x10, R12 ;  /* 0x0000001068027825 */ /* 0x000fca00078e020c */
[----:B0-----:R0:W-:Y:S04]  /*2500*/  STG.E.128 desc[UR10][R2.64+-0x800], R4 ;  /* 0xfff8000402007986 */ /* 0x0011e8000c101d0a */
[----:B-1----:R0:W-:Y:S02]  /*2510*/  STG.E.128 desc[UR10][R2.64+-0x600], R8 ;  /* 0xfffa000802007986 */ /* 0x0021e4000c101d0a */
.L_x_6465:
[----:B------:R-:W-:Y:S01]  /*2520*/  ISETP.GE.AND P0, PT, R20, 0x1, PT ;  /* 0x000000011400780c */ /* 0x000fe20003f06270 */
[----:B------:R-:W-:Y:S01]  /*2530*/  BAR.SYNC.DEFER_BLOCKING 0x0 ;  /* 0x0000000000007b1d */ /* 0x000fe20000010000 */
[--C-:B-----5:R-:W-:Y:S01]  /*2540*/  FADD.FTZ R36, R21, R140.reuse ;  /* 0x0000008c15247221 */ /* 0x120fe20000010000 */
[--C-:B------:R-:W-:Y:S01]  /*2550*/  FADD.FTZ R34, R23, R140.reuse ;  /* 0x0000008c17227221 */ /* 0x100fe20000010000 */
[--C-:B------:R-:W-:Y:S01]  /*2560*/  FADD.FTZ R35, R25, R140.reuse ;  /* 0x0000008c19237221 */ /* 0x100fe20000010000 */
[----:B------:R-:W-:Y:S01]  /*2570*/  FADD.FTZ R32, R27, R140 ;  /* 0x0000008c1b207221 */ /* 0x000fe20000010000 */
[----:B------:R-:W-:Y:S02]  /*2580*/  CS2R R52, SRZ ;  /* 0x0000000000347805 */ /* 0x000fe4000001ff00 */
[----:B------:R-:W-:Y:S02]  /*2590*/  CS2R R50, SRZ ;  /* 0x0000000000327805 */ /* 0x000fe4000001ff00 */
[----:B------:R-:W-:-:S02]  /*25a0*/  CS2R R48, SRZ ;  /* 0x0000000000307805 */ /* 0x000fc4000001ff00 */
[----:B------:R-:W-:Y:S02]  /*25b0*/  CS2R R46, SRZ ;  /* 0x00000000002e7805 */ /* 0x000fe4000001ff00 */
[----:B------:R-:W-:Y:S02]  /*25c0*/  CS2R R44, SRZ ;  /* 0x00000000002c7805 */ /* 0x000fe4000001ff00 */
[----:B------:R-:W-:Y:S02]  /*25d0*/  CS2R R42, SRZ ;  /* 0x00000000002a7805 */ /* 0x000fe4000001ff00 */
[----:B------:R-:W-:Y:S02]  /*25e0*/  CS2R R40, SRZ ;  /* 0x0000000000287805 */ /* 0x000fe4000001ff00 */
[----:B------:R-:W-:Y:S01]  /*25f0*/  CS2R R38, SRZ ;  /* 0x0000000000267805 */ /* 0x000fe2000001ff00 */
        /* <DEDUP_REMOVED lines=22> */
[-C--:B0-----:R-:W-:Y:S01]  /*2760*/  FMUL.FTZ R11, R92, R141.reuse ;  /* 0x0000008d5c0b7220 */ /* 0x081fe20000410000 */
[-C--:B------:R-:W-:Y:S01]  /*2770*/  FMUL.FTZ R10, R59, R141.reuse ;  /* 0x0000008d3b0a7220 */ /* 0x080fe20000410000 */
[-C--:B------:R-:W-:Y:S01]  /*2780*/  FMUL.FTZ R9, R57, R141.reuse ;  /* 0x0000008d39097220 */ /* 0x080fe20000410000 */
[-C--:B------:R-:W-:Y:S01]  /*2790*/  FMUL.FTZ R8, R56, R141.reuse ;  /* 0x0000008d38087220 */ /* 0x080fe20000410000 */
[-C--:B------:R-:W-:Y:S01]  /*27a0*/  FMUL.FTZ R7, R55, R141.reuse ;  /* 0x0000008d37077220 */ /* 0x080fe20000410000 */
[----:B------:R-:W-:Y:S01]  /*27b0*/  FMUL.FTZ R6, R54, R141 ;  /* 0x0000008d36067220 */ /* 0x000fe20000410000 */
[----:B------:R-:W-:Y:S06]  /*27c0*/  @!P0 BRA `(.L_x_6466) ;  /* 0x0000003800548947 */ /* 0x000fec0003800000 */
[----:B------:R-:W0:Y:S01]  /*27d0*/  LDC R5, c[0x0][0x224] ;  /* 0x00008900ff057b82 */ /* 0x000e220000000800 */
[----:B------:R-:W-:Y:S01]  /*27e0*/  HFMA2.MMA R3, -RZ, RZ, 0, 0 ;  /* 0x00000000ff037435 */ /* 0x000fe200000001ff */
[----:B------:R-:W-:Y:S01]  /*27f0*/  MOV R53, RZ ;  /* 0x000000ff00357202 */ /* 0x000fe20000000f00 */
[----:B------:R-:W-:Y:S01]  /*2800*/  UMOV UR5, URZ ;  /* 0x0000003f00057c82 */ /* 0x000fe20008000000 */
[----:B------:R-:W-:Y:S01]  /*2810*/  UMOV UR6, URZ ;  /* 0x0000003f00067c82 */ /* 0x000fe20008000000 */
[----:B------:R-:W-:Y:S01]  /*2820*/  ULDC UR33, c[0x0][0x224] ;  /* 0x0000890000217ab9 */ /* 0x000fe20000000800 */
[----:B------:R-:W-:Y:S01]  /*2830*/  ULDC UR34, c[0x0][0x21c] ;  /* 0x0000870000227ab9 */ /* 0x000fe20000000800 */
[----:B------:R-:W-:Y:S01]  /*2840*/  ULDC.64 UR16, c[0x0][0x3c8] ;  /* 0x0000f20000107ab9 */ /* 0x000fe20000000a00 */
[----:B------:R-:W1:Y:S01]  /*2850*/  LDC R4, c[0x0][0x218] ;  /* 0x00008600ff047b82 */ /* 0x000e620000000800 */
[----:B------:R-:W-:Y:S01]  /*2860*/  ULDC.64 UR18, c[0x0][0x3d0] ;  /* 0x0000f40000127ab9 */ /* 0x000fe20000000a00 */
[----:B------:R-:W-:Y:S01]  /*2870*/  ULDC.64 UR20, c[0x0][0x250] ;  /* 0x0000940000147ab9 */ /* 0x000fe20000000a00 */
[----:B------:R-:W-:Y:S01]  /*2880*/  ULDC.64 UR22, c[0x0][0x238] ;  /* 0x00008e0000167ab9 */ /* 0x000fe20000000a00 */
[----:B------:R-:W-:Y:S01]  /*2890*/  ULDC.64 UR24, c[0x0][0x230] ;  /* 0x00008c0000187ab9 */ /* 0x000fe20000000a00 */
[----:B------:R-:W-:Y:S01]  /*28a0*/  ULDC.64 UR26, c[0x0][0x270] ;  /* 0x00009c00001a7ab9 */ /* 0x000fe20000000a00 */
[----:B------:R-:W-:Y:S01]  /*28b0*/  ULDC.64 UR28, c[0x0][0x350] ;  /* 0x0000d400001c7ab9 */ /* 0x000fe20000000a00 */
[----:B------:R-:W-:Y:S01]  /*28c0*/  ULDC.64 UR30, c[0x0][0x370] ;  /* 0x0000dc00001e7ab9 */ /* 0x000fe20000000a00 */
[----:B------:R-:W2:Y:S08]  /*28d0*/  LDC.64 R128, c[0x0][0x2d0] ;  /* 0x0000b400ff807b82 */ /* 0x000eb00000000a00 */
[----:B------:R-:W3:Y:S08]  /*28e0*/  LDC.64 R130, c[0x0][0x348] ;  /* 0x0000d200ff827b82 */ /* 0x000ef00000000a00 */
[----:B------:R-:W4:Y:S08]  /*28f0*/  LDC.64 R132, c[0x0][0x360] ;  /* 0x0000d800ff847b82 */ /* 0x000f300000000a00 */
[----:B------:R-:W0:Y:S08]  /*2900*/  LDC.64 R134, c[0x0][0x368] ;  /* 0x0000da00ff867b82 */ /* 0x000e300000000a00 */
[----:B------:R-:W0:Y:S02]  /*2910*/  LDC.64 R136, c[0x0][0x380] ;  /* 0x0000e000ff887b82 */ /* 0x000e240000000a00 */
.L_x_6510:
        /* <DEDUP_REMOVED lines=8> */
[----:B---3--:R-:W3:Y:S04]  /*29a0*/  LDG.E.128 R68, desc[UR10][R76.64] ;  /* 0x0000000a4c447981 */ /* 0x008ee8000c1e1d00 */
[----:B01----:R1:W4:Y:S01]  /*29b0*/  LDG.E.128 R72, desc[UR10][R76.64+0x200] ;  /* 0x0002000a4c487981 */ /* 0x003322000c1e1d00 */
[----:B------:R-:W-:Y:S02]  /*29c0*/  IMAD R81, R143, UR24, RZ ;  /* 0x000000188f517c24 */ /* 0x000fe4000f8e02ff */
[----:B------:R-:W-:-:S04]  /*29d0*/  IMAD.WIDE.U32 R78, R142, UR24, RZ ;  /* 0x000000188e4e7c25 */ /* 0x000fc8000f8e00ff */
[----:B------:R-:W-:Y:S02]  /*29e0*/  IMAD R81, R142, UR25, R81 ;  /* 0x000000198e517c24 */ /* 0x000fe4000f8e0251 */
[C---:B------:R-:W-:Y:S02]  /*29f0*/  IMAD R0, R145.reuse, UR22, RZ ;  /* 0x0000001691007c24 */ /* 0x040fe4000f8e02ff */
[----:B------:R-:W-:Y:S01]  /*2a00*/  IMAD R2, R145, UR26, RZ ;  /* 0x0000001a91027c24 */ /* 0x000fe2000f8e02ff */
[----:B------:R-:W-:Y:S01]  /*2a10*/  IADD3 R79, R79, R81, RZ ;  /* 0x000000514f4f7210 */ /* 0x000fe20007ffe0ff */
[C---:B------:R-:W-:Y:S02]  /*2a20*/  IMAD R83, R3.reuse, UR23, R0 ;  /* 0x0000001703537c24 */ /* 0x040fe4000f8e0200 */
[----:B------:R-:W-:-:S04]  /*2a30*/  IMAD.WIDE.U32 R80, R3, UR26, RZ ;  /* 0x0000001a03507c25 */ /* 0x000fc8000f8e00ff */
[----:B------:R-:W-:-:S04]  /*2a40*/  IMAD.WIDE.U32 R78, R3, UR22, R78 ;  /* 0x00000016034e7c25 */ /* 0x000fc8000f8e004e */
[----:B-1----:R-:W-:Y:S01]  /*2a50*/  IMAD R77, R3, UR27, R2 ;  /* 0x0000001b034d7c24 */ /* 0x002fe2000f8e0202 */
[----:B------:R-:W-:Y:S02]  /*2a60*/  IADD3 R0, R79, R83, RZ ;  /* 0x000000534f007210 */ /* 0x000fe40007ffe0ff */
[----:B--2---:R-:W-:-:S04]  /*2a70*/  LEA R86, P0, R78, R128, 0x2 ;  /* 0x000000804e567211 */ /* 0x004fc800078010ff */
[----:B------:R-:W-:Y:S02]  /*2a80*/  LEA.HI.X R87, R78, R129, R0, 0x2, P0 ;  /* 0x000000814e577211 */ /* 0x000fe400000f1400 */
[C---:B------:R-:W-:Y:S02]  /*2a90*/  LEA R84, P0, R80.reuse, R109, 0x1 ;  /* 0x0000006d50547211 */ /* 0x040fe400078008ff */
[----:B------:R-:W-:Y:S01]  /*2aa0*/  IADD3 R0, R81, R77, RZ ;  /* 0x0000004d51007210 */ /* 0x000fe20007ffe0ff */
[----:B------:R-:W2:Y:S03]  /*2ab0*/  LDG.E R2, desc[UR10][R86.64] ;  /* 0x0000000a56027981 */ /* 0x000ea6000c1e1900 */
[----:B------:R-:W-:-:S03]  /*2ac0*/  LEA.HI.X R85, R80, R107, R0, 0x1, P0 ;  /* 0x0000006b50557211 */ /* 0x000fc600000f0c00 */
[----:B------:R-:W-:Y:S01]  /*2ad0*/  IMAD.WIDE R84, R104, 0x10, R84 ;  /* 0x0000001068547825 */ /* 0x000fe200078e0254 */
[----:B---3--:R1:W-:Y:S04]  /*2ae0*/  STS.128 [R103], R68 ;  /* 0x0000004467007388 */ /* 0x0083e80000000c00 */
[----:B----4-:R3:W-:Y:S01]  /*2af0*/  STS.128 [R103+0x200], R72 ;  /* 0x0002004867007388 */ /* 0x0107e20000000c00 */
[----:B------:R-:W-:-:S03]  /*2b00*/  NOP ;  /* 0x0000000000007918 */ /* 0x000fc60000000000 */
[----:B------:R-:W4:Y:S04]  /*2b10*/  LDG.E.128 R76, desc[UR10][R84.64] ;  /* 0x0000000a544c7981 */ /* 0x000f28000c1e1d00 */
[----:B------:R0:W4:Y:S01]  /*2b20*/  LDG.E.128 R80, desc[UR10][R84.64+0x200] ;  /* 0x0002000a54507981 */ /* 0x000122000c1e1d00 */
[----:B------:R-:W-:-:S04]  /*2b30*/  LOP3.LUT P0, RZ, R119, 0x1f, RZ, 0xc0, !PT ;  /* 0x0000001f77ff7812 */ /* 0x000fc8000780c0ff */
[C---:B------:R-:W-:Y:S02]  /*2b40*/  ISETP.LT.OR P2, PT, R106.reuse, 0x2, P0 ;  /* 0x000000026a00780c */ /* 0x040fe40000741670 */
[----:B------:R-:W-:Y:S02]  /*2b50*/  IADD3 R0, R106, -0x1, RZ ;  /* 0xffffffff6a007810 */ /* 0x000fe40007ffe0ff */
[----:B-1----:R-:W-:Y:S02]  /*2b60*/  SHF.L.U32 R68, R119, 0x1, RZ ;  /* 0x0000000177447819 */ /* 0x002fe400000006ff */
[----:B------:R-:W-:-:S07]  /*2b70*/  LEA.HI R88, R0, R0, RZ, 0x1 ;  /* 0x0000000000587211 */ /* 0x000fce00078f08ff */
[----:B------:R-:W1:Y:S01]  /*2b80*/  @!P2 LDC R149, c[0x0][0x21c] ;  /* 0x00008700ff95ab82 */ /* 0x000e620000000800 */
[----:B------:R-:W-:Y:S02]  /*2b90*/  LOP3.LUT R69, R88, 0xfffffe, RZ, 0xc0, !PT ;  /* 0x00fffffe58457812 */ /* 0x000fe400078ec0ff */
[----:B------:R-:W-:Y:S02]  /*2ba0*/  LOP3.LUT R71, R68, 0xffffffc0, RZ, 0xc0, !PT ;  /* 0xffffffc044477812 */ /* 0x000fe400078ec0ff */
[----:B------:R-:W-:Y:S01]  /*2bb0*/  IADD3 R0, R0, -R69, RZ ;  /* 0x8000004500007210 */ /* 0x000fe20007ffe0ff */
[----:B--2---:R-:W-:Y:S01]  /*2bc0*/  FMUL.FTZ R172, R2, 1.4426950216293334961 ;  /* 0x3fb8aa3b02ac7820 */ /* 0x004fe20000410000 */
[-C--:B------:R-:W-:Y:S02]  /*2bd0*/  IADD3 R69, R118, R118.reuse, R71 ;  /* 0x0000007676457210 */ /* 0x080fe40007ffe047 */
[----:B------:R-:W-:Y:S01]  /*2be0*/  IADD3 R71, R71, R118, RZ ;  /* 0x0000007647477210 */ /* 0x000fe20007ffe0ff */
[----:B------:R-:W-:Y:S01]  /*2bf0*/  FMUL.FTZ R209, R36, R172 ;  /* 0x000000ac24d17220 */ /* 0x000fe20000410000 */
[----:B------:R-:W-:-:S02]  /*2c00*/  ISETP.NE.AND P1, PT, R119, RZ, PT ;  /* 0x000000ff7700720c */ /* 0x000fc40003f25270 */
[----:B------:R-:W-:Y:S02]  /*2c10*/  IADD3 R196, R119, 0x200, RZ ;  /* 0x0000020077c47810 */ /* 0x000fe40007ffe0ff */
[----:B0-----:R-:W-:Y:S02]  /*2c20*/  LEA R85, R0, R3, 0x8 ;  /* 0x0000000300557211 */ /* 0x001fe400078e40ff */
[-C--:B------:R-:W-:Y:S02]  /*2c30*/  LEA R144, R69, R108.reuse, 0x4 ;  /* 0x0000006c45907211 */ /* 0x080fe400078e20ff */
[----:B---3--:R-:W-:Y:S02]  /*2c40*/  LEA R103, R71, R108, 0x4 ;  /* 0x0000006c47677211 */ /* 0x008fe400078e20ff */
[----:B------:R-:W-:Y:S01]  /*2c50*/  @!P2 IADD3 R84, R106, -0x2, RZ ;  /* 0xfffffffe6a54a810 */ /* 0x000fe20007ffe0ff */
[----:B------:R-:W-:Y:S01]  /*2c60*/  LDS.128 R68, [R144] ;  /* 0x0000000090447984 */ /* 0x000fe20000000c00 */
[----:B------:R-:W-:Y:S01]  /*2c70*/  SEL R85, R85, R196, !P1 ;  /* 0x000000c455557207 */ /* 0x000fe20004800000 */
[----:B------:R-:W-:Y:S02]  /*2c80*/  MUFU.EX2 R209, R209 ;  /* 0x000000d100d17308 */ /* 0x000fe40000000800 */
[----:B------:R-:W0:Y:S01]  /*2c90*/  LDS.128 R72, [R144+0x10] ;  /* 0x0000100090487984 */ /* 0x000e220000000c00 */
[----:B-1----:R-:W-:Y:S01]  /*2ca0*/  @!P2 IMAD R149, R84, R149, R3 ;  /* 0x000000955495a224 */ /* 0x002fe200078e0203 */
[----:B------:R-:W-:Y:S01]  /*2cb0*/  LEA R150, R85, R108, 0x2 ;  /* 0x0000006c55967211 */ /* 0x000fe200078e10ff */
[-C--:B------:R-:W-:Y:S01]  /*2cc0*/  FMUL.FTZ R0, R37, R172.reuse ;  /* 0x000000ac25007220 */ /* 0x080fe20000410000 */
[-C--:B------:R-:W-:Y:S01]  /*2cd0*/  FMUL.FTZ R191, R34, R172.reuse ;  /* 0x000000ac22bf7220 */ /* 0x080fe20000410000 */
[----:B------:R-:W-:-:S04]  /*2ce0*/  FMUL.FTZ R189, R35, R172 ;  /* 0x000000ac23bd7220 */ /* 0x000fc80000410000 */
[----:B------:R-:W1:Y:S01]  /*2cf0*/  MUFU.EX2 R0, R0 ;  /* 0x0000000000007308 */ /* 0x000e620000000800 */
[----:B------:R-:W-:Y:S01]  /*2d00*/  MOV R147, RZ ;  /* 0x000000ff00937202 */ /* 0x000fe20000000f00 */
[--C-:B------:R-:W-:Y:S01]  /*2d10*/  HADD2.F32 R167, -RZ, R60.reuse.H0_H0 ;  /* 0x2000003cffa77230 */ /* 0x100fe20000004100 */
[----:B------:R-:W-:Y:S01]  /*2d20*/  MOV R146, 0x3f800000 ;  /* 0x3f80000000927802 */ /* 0x000fe20000000f00 */
[----:B------:R-:W-:Y:S02]  /*2d30*/  HADD2.F32 R168, -RZ, R60.H1_H1 ;  /* 0x3000003cffa87230 */ /* 0x000fe40000004100 */
[-C--:B------:R-:W-:Y:S01]  /*2d40*/  FMUL.FTZ R185, R32, R172.reuse ;  /* 0x000000ac20b97220 */ /* 0x080fe20000410000 */
[----:B------:R-:W-:Y:S01]  /*2d50*/  @!P2 IMAD.WIDE R148, R149, 0x8, R122 ;  /* 0x000000089594a825 */ /* 0x000fe200078e027a */
[----:B------:R-:W2:Y:S03]  /*2d60*/  MUFU.EX2 R191, R191 ;  /* 0x000000bf00bf7308 */ /* 0x000ea60000000800 */
[----:B------:R-:W-:Y:S01]  /*2d70*/  FMUL.FTZ R183, R33, R172 ;  /* 0x000000ac21b77220 */ /* 0x000fe20000410000 */
[----:B------:R-:W-:-:S02]  /*2d80*/  HADD2.F32 R165, -RZ, R61.H0_H0 ;  /* 0x2000003dffa57230 */ /* 0x000fc40000004100 */
[----:B------:R-:W-:Y:S01]  /*2d90*/  FMUL.FTZ R207, R36, R167 ;  /* 0x000000a724cf7220 */ /* 0x000fe20000410000 */
[----:B------:R-:W-:Y:S01]  /*2da0*/  FMUL.FTZ R205, R37, R168 ;  /* 0x000000a825cd7220 */ /* 0x000fe20000410000 */
[----:B------:R-:W3:Y:S01]  /*2db0*/  MUFU.EX2 R189, R189 ;  /* 0x000000bd00bd7308 */ /* 0x000ee20000000800 */
[----:B------:R-:W-:Y:S02]  /*2dc0*/  HADD2.F32 R166, -RZ, R61.H1_H1 ;  /* 0x3000003dffa67230 */ /* 0x000fe40000004100 */
[----:B------:R-:W-:Y:S01]  /*2dd0*/  FMUL.FTZ R181, R30, R172 ;  /* 0x000000ac1eb57220 */ /* 0x000fe20000410000 */
[----:B------:R-:W-:-:S04]  /*2de0*/  FMUL.FTZ R174, R34, R165 ;  /* 0x000000a522ae7220 */ /* 0x000fc80000410000 */
[----:B------:R-:W3:Y:S01]  /*2df0*/  MUFU.EX2 R185, R185 ;  /* 0x000000b900b97308 */ /* 0x000ee20000000800 */
[--C-:B------:R-:W-:Y:S02]  /*2e00*/  HADD2.F32 R163, -RZ, R62.reuse.H0_H0 ;  /* 0x2000003effa37230 */ /* 0x100fe40000004100 */
[----:B-1----:R-:W-:Y:S01]  /*2e10*/  FMUL.FTZ R176, R209, R0 ;  /* 0x00000000d1b07220 */ /* 0x002fe20000410000 */
[--C-:B0-----:R-:W-:Y:S02]  /*2e20*/  HADD2.F32 R152, -RZ, R75.reuse.H0_H0 ;  /* 0x2000004bff987230 */ /* 0x101fe40000004100 */
[----:B------:R-:W-:Y:S02]  /*2e30*/  HADD2.F32 R154, -RZ, R75.H1_H1 ;  /* 0x3000004bff9a7230 */ /* 0x000fe40000004100 */
[----:B------:R-:W0:Y:S01]  /*2e40*/  MUFU.EX2 R183, R183 ;  /* 0x000000b700b77308 */ /* 0x000e220000000800 */
[----:B------:R-:W-:Y:S01]  /*2e50*/  FMUL.FTZ R179, R31, R172 ;  /* 0x000000ac1fb37220 */ /* 0x000fe20000410000 */
[----:B------:R-:W-:Y:S01]  /*2e60*/  FMUL.FTZ R203, R35, R166 ;  /* 0x000000a623cb7220 */ /* 0x000fe20000410000 */
[----:B------:R-:W-:-:S02]  /*2e70*/  HADD2.F32 R164, -RZ, R62.H1_H1 ;  /* 0x3000003effa47230 */ /* 0x000fc40000004100 */
[----:B--2---:R-:W-:Y:S01]  /*2e80*/  FMUL.FTZ R176, R191, R176 ;  /* 0x000000b0bfb07220 */ /* 0x004fe20000410000 */
[----:B------:R-:W-:Y:S01]  /*2e90*/  FMUL.FTZ R194, R28, R172 ;  /* 0x000000ac1cc27220 */ /* 0x000fe20000410000 */
[----:B------:R-:W-:Y:S01]  /*2ea0*/  FMUL.FTZ R178, R32, R163 ;  /* 0x000000a320b27220 */ /* 0x000fe20000410000 */
[----:B------:R-:W1:Y:S01]  /*2eb0*/  MUFU.EX2 R181, R181 ;  /* 0x000000b500b57308 */ /* 0x000e620000000800 */
[----:B------:R-:W-:Y:S02]  /*2ec0*/  HADD2.F32 R161, -RZ, R63.H0_H0 ;  /* 0x2000003fffa17230 */ /* 0x000fe40000004100 */
[----:B---3--:R-:W-:Y:S01]  /*2ed0*/  FMUL.FTZ R176, R189, R176 ;  /* 0x000000b0bdb07220 */ /* 0x008fe20000410000 */
[----:B------:R-:W-:Y:S01]  /*2ee0*/  FMUL.FTZ R175, R29, R172 ;  /* 0x000000ac1daf7220 */ /* 0x000fe20000410000 */
[----:B------:R-:W-:-:S03]  /*2ef0*/  FMUL.FTZ R201, R33, R164 ;  /* 0x000000a421c97220 */ /* 0x000fc60000410000 */
[----:B------:R-:W2:Y:S01]  /*2f00*/  MUFU.EX2 R179, R179 ;  /* 0x000000b300b37308 */ /* 0x000ea20000000800 */
[----:B------:R-:W-:Y:S02]  /*2f10*/  HADD2.F32 R162, -RZ, R63.H1_H1 ;  /* 0x3000003fffa27230 */ /* 0x000fe40000004100 */
[----:B------:R-:W-:Y:S01]  /*2f20*/  FMUL.FTZ R176, R185, R176 ;  /* 0x000000b0b9b07220 */ /* 0x000fe20000410000 */
[----:B------:R-:W-:Y:S01]  /*2f30*/  FMUL.FTZ R177, R26, R172 ;  /* 0x000000ac1ab17220 */ /* 0x000fe20000410000 */
[----:B------:R-:W-:-:S03]  /*2f40*/  FMUL.FTZ R182, R30, R161 ;  /* 0x000000a11eb67220 */ /* 0x000fc60000410000 */
[----:B------:R-:W3:Y:S01]  /*2f50*/  MUFU.EX2 R194, R194 ;  /* 0x000000c200c27308 */ /* 0x000ee20000000800 */
[----:B------:R-:W-:Y:S02]  /*2f60*/  HADD2.F32 R153, -RZ, R74.H1_H1 ;  /* 0x3000004aff997230 */ /* 0x000fe40000004100 */
[----:B0-----:R-:W-:Y:S01]  /*2f70*/  FMUL.FTZ R176, R183, R176 ;  /* 0x000000b0b7b07220 */ /* 0x001fe20000410000 */
[--C-:B------:R-:W-:Y:S02]  /*2f80*/  HADD2.F32 R159, -RZ, R64.reuse.H0_H0 ;  /* 0x20000040ff9f7230 */ /* 0x100fe40000004100 */
[----:B------:R-:W-:Y:S01]  /*2f90*/  FMUL.FTZ R173, R27, R172 ;  /* 0x000000ac1bad7220 */ /* 0x000fe20000410000 */
[----:B------:R-:W-:Y:S01]  /*2fa0*/  FMUL.FTZ R199, R31, R162 ;  /* 0x000000a21fc77220 */ /* 0x000fe20000410000 */
[----:B------:R-:W0:Y:S01]  /*2fb0*/  MUFU.EX2 R175, R175 ;  /* 0x000000af00af7308 */ /* 0x000e220000000800 */
[----:B------:R-:W-:Y:S02]  /*2fc0*/  HADD2.F32 R160, -RZ, R64.H1_H1 ;  /* 0x30000040ffa07230 */ /* 0x000fe40000004100 */
[----:B-1----:R-:W-:Y:S01]  /*2fd0*/  FMUL.FTZ R176, R181, R176 ;  /* 0x000000b0b5b07220 */ /* 0x002fe20000410000 */
[----:B------:R-:W-:Y:S01]  /*2fe0*/  FMUL.FTZ R186, R28, R159 ;  /* 0x0000009f1cba7220 */ /* 0x000fe20000410000 */
[----:B------:R-:W-:-:S03]  /*2ff0*/  FMUL.FTZ R200, R24, R172 ;  /* 0x000000ac18c87220 */ /* 0x000fc60000410000 */
[----:B------:R-:W1:Y:S01]  /*3000*/  MUFU.EX2 R177, R177 ;  /* 0x000000b100b17308 */ /* 0x000e620000000800 */
[----:B------:R-:W-:Y:S02]  /*3010*/  HADD2.F32 R157, -RZ, R65.H0_H0 ;  /* 0x20000041ff9d7230 */ /* 0x000fe40000004100 */
[----:B------:R-:W-:Y:S01]  /*3020*/  FMUL.FTZ R188, R29, R160 ;  /* 0x000000a01dbc7220 */ /* 0x000fe20000410000 */
[-C--:B------:R-:W-:Y:S01]  /*3030*/  FMUL.FTZ R211, R25, R172.reuse ;  /* 0x000000ac19d37220 */ /* 0x080fe20000410000 */
[----:B------:R-:W-:-:S03]  /*3040*/  FMUL.FTZ R204, R22, R172 ;  /* 0x000000ac16cc7220 */ /* 0x000fc60000410000 */
[----:B------:R-:W1:Y:S01]  /*3050*/  MUFU.EX2 R173, R173 ;  /* 0x000000ad00ad7308 */ /* 0x000e620000000800 */
[----:B------:R-:W-:Y:S01]  /*3060*/  FMUL.FTZ R206, R23, R172 ;  /* 0x000000ac17ce7220 */ /* 0x000fe20000410000 */
[----:B------:R-:W-:Y:S02]  /*3070*/  HADD2.F32 R158, -RZ, R65.H1_H1 ;  /* 0x30000041ff9e7230 */ /* 0x000fe40000004100 */
[----:B------:R-:W-:-:S04]  /*3080*/  FMUL.FTZ R197, R26, R157 ;  /* 0x0000009d1ac57220 */ /* 0x000fc80000410000 */
[----:B------:R-:W1:Y:S01]  /*3090*/  MUFU.EX2 R200, R200 ;  /* 0x000000c800c87308 */ /* 0x000e620000000800 */
[----:B------:R-:W-:Y:S02]  /*30a0*/  HADD2.F32 R151, -RZ, R73.H1_H1 ;  /* 0x30000049ff977230 */ /* 0x000fe40000004100 */
[----:B------:R-:W-:Y:S01]  /*30b0*/  FMUL.FTZ R192, R27, R158 ;  /* 0x0000009e1bc07220 */ /* 0x000fe20000410000 */
[----:B------:R-:W-:-:S04]  /*30c0*/  HADD2.F32 R155, -RZ, R66.H0_H0 ;  /* 0x20000042ff9b7230 */ /* 0x000fc80000004100 */
[----:B------:R-:W1:Y:S01]  /*30d0*/  MUFU.EX2 R211, R211 ;  /* 0x000000d300d37308 */ /* 0x000e620000000800 */
[----:B------:R-:W-:Y:S02]  /*30e0*/  HADD2.F32 R156, -RZ, R66.H1_H1 ;  /* 0x30000042ff9c7230 */ /* 0x000fe40000004100 */
[----:B------:R-:W-:Y:S01]  /*30f0*/  FMUL.FTZ R195, R24, R155 ;  /* 0x0000009b18c37220 */ /* 0x000fe20000410000 */
[----:B------:R-:W-:-:S04]  /*3100*/  FMUL.FTZ R230, R151, R192 ;  /* 0x000000c097e67220 */ /* 0x000fc80000410000 */
[----:B------:R-:W1:Y:S01]  /*3110*/  MUFU.EX2 R204, R204 ;  /* 0x000000cc00cc7308 */ /* 0x000e620000000800 */
[----:B------:R-:W-:-:S07]  /*3120*/  FMUL.FTZ R170, R25, R156 ;  /* 0x0000009c19aa7220 */ /* 0x000fce0000410000 */
[----:B------:R-:W1:Y:S01]  /*3130*/  MUFU.EX2 R206, R206 ;  /* 0x000000ce00ce7308 */ /* 0x000e620000000800 */
[----:B------:R-:W-:Y:S01]  /*3140*/  FMUL.FTZ R210, R153, R170 ;  /* 0x000000aa99d27220 */ /* 0x000fe20000410000 */
[----:B------:R-:W-:Y:S01]  /*3150*/  BSSY B0, `(.L_x_6467) ;  /* 0x000005c000007945 */ /* 0x000fe20003800000 */
[----:B------:R-:W-:Y:S01]  /*3160*/  LEA R215, R119, R108, 0x3 ;  /* 0x0000006c77d77211 */ /* 0x000fe200078e18ff */
[----:B----4-:R4:W-:Y:S04]  /*3170*/  STS.128 [R103+0x840], R76 ;  /* 0x0008404c67007388 */ /* 0x0109e80000000c00 */
[----:B------:R2:W-:Y:S01]  /*3180*/  STS.128 [R103+0xa40], R80 ;  /* 0x000a405067007388 */ /* 0x0005e20000000c00 */
[----:B------:R-:W-:-:S03]  /*3190*/  NOP ;  /* 0x0000000000007918 */ /* 0x000fc60000000000 */
[----:B------:R-:W3:Y:S04]  /*31a0*/  LDS.128 R84, [R144+0x840] ;  /* 0x0008400090547984 */ /* 0x000ee80000000c00 */
[----:B------:R-:W0:Y:S04]  /*31b0*/  LDS.128 R88, [R144+0x850] ;  /* 0x0008500090587984 */ /* 0x000e280000000c00 */
[----:B------:R1:W-:Y:S01]  /*31c0*/  STS [R150+0x35c0], R209 ;  /* 0x0035c0d196007388 */ /* 0x0003e20000000800 */
[----:B------:R-:W-:Y:S01]  /*31d0*/  BAR.SYNC.DEFER_BLOCKING 0x0 ;  /* 0x0000000000007b1d */ /* 0x000fe20000010000 */
[----:B----4-:R-:W-:-:S02]  /*31e0*/  HADD2.F32 R76, -RZ, R68.H0_H0 ;  /* 0x20000044ff4c7230 */ /* 0x010fc40000004100 */
[----:B------:R-:W-:Y:S02]  /*31f0*/  HADD2.F32 R78, -RZ, R68.H1_H1 ;  /* 0x30000044ff4e7230 */ /* 0x000fe40000004100 */
[----:B--2---:R-:W-:Y:S02]  /*3200*/  HADD2.F32 R83, -RZ, R72.H0_H0 ;  /* 0x20000048ff537230 */ /* 0x004fe40000004100 */
[--C-:B------:R-:W-:Y:S02]  /*3210*/  HADD2.F32 R77, -RZ, R69.reuse.H0_H0 ;  /* 0x20000045ff4d7230 */ /* 0x100fe40000004100 */
[----:B------:R-:W-:-:S03]  /*3220*/  HADD2.F32 R80, -RZ, R69.H1_H1 ;  /* 0x30000045ff507230 */ /* 0x000fc60000004100 */
[----:B------:R-:W-:Y:S01]  /*3230*/  FMUL.FTZ R224, R77, R174 ;  /* 0x000000ae4de07220 */ /* 0x000fe20000410000 */
[----:B------:R-:W-:Y:S01]  /*3240*/  HADD2.F32 R79, -RZ, R70.H0_H0 ;  /* 0x20000046ff4f7230 */ /* 0x000fe20000004100 */
[----:B------:R2:W5:Y:S01]  /*3250*/  @!P2 LDG.E.64 R146, desc[UR10][R148.64] ;  /* 0x0000000a9492a981 */ /* 0x000562000c1e1b00 */
[----:B---3--:R-:W-:Y:S02]  /*3260*/  HADD2.F32 R193, -RZ, R84.H0_H0 ;  /* 0x20000054ffc17230 */ /* 0x008fe40000004100 */
[--C-:B------:R-:W-:Y:S02]  /*3270*/  HADD2.F32 R75, -RZ, R85.reuse.H0_H0 ;  /* 0x20000055ff4b7230 */ /* 0x100fe40000004100 */
[----:B------:R-:W-:Y:S02]  /*3280*/  HADD2.F32 R180, -RZ, R85.H1_H1 ;  /* 0x30000055ffb47230 */ /* 0x000fe40000004100 */
[----:B--2---:R-:W-:Y:S02]  /*3290*/  HADD2.F32 R149, -RZ, R72.H1_H1 ;  /* 0x30000048ff957230 */ /* 0x004fe40000004100 */
[----:B------:R-:W-:Y:S01]  /*32a0*/  FMUL.FTZ R85, R78, R205 ;  /* 0x000000cd4e557220 */ /* 0x000fe20000410000 */
[----:B------:R-:W-:-:S02]  /*32b0*/  HADD2.F32 R72, -RZ, R84.H1_H1 ;  /* 0x30000054ff487230 */ /* 0x000fc40000004100 */
[----:B------:R-:W-:Y:S01]  /*32c0*/  FMUL.FTZ R84, R76, R207 ;  /* 0x000000cf4c547220 */ /* 0x000fe20000410000 */
[----:B------:R-:W-:-:S03]  /*32d0*/  ISETP.NE.AND P2, PT, R119, 0x3f, PT ;  /* 0x0000003f7700780c */ /* 0x000fc60003f45270 */
[----:B------:R-:W-:Y:S01]  /*32e0*/  FFMA.FTZ R68, R84, R0, R85 ;  /* 0x0000000054447223 */ /* 0x000fe20000010055 */
[----:B------:R-:W-:-:S03]  /*32f0*/  FMUL.FTZ R226, R80, R203 ;  /* 0x000000cb50e27220 */ /* 0x000fc60000410000 */
[----:B------:R-:W-:Y:S01]  /*3300*/  FFMA.FTZ R68, R191, R68, R224 ;  /* 0x00000044bf447223 */ /* 0x000fe200000100e0 */
[----:B------:R-:W-:Y:S02]  /*3310*/  HADD2.F32 R82, -RZ, R70.H1_H1 ;  /* 0x30000046ff527230 */ /* 0x000fe40000004100 */
[----:B------:R-:W-:Y:S01]  /*3320*/  FMUL.FTZ R222, R79, R178 ;  /* 0x000000b24fde7220 */ /* 0x000fe20000410000 */
[----:B------:R-:W-:Y:S01]  /*3330*/  FFMA.FTZ R68, R189, R68, R226 ;  /* 0x00000044bd447223 */ /* 0x000fe200000100e2 */
[--C-:B------:R-:W-:Y:S02]  /*3340*/  HADD2.F32 R81, -RZ, R71.reuse.H0_H0 ;  /* 0x20000047ff517230 */ /* 0x100fe40000004100 */
[----:B------:R-:W-:Y:S01]  /*3350*/  FMUL.FTZ R218, R82, R201 ;  /* 0x000000c952da7220 */ /* 0x000fe20000410000 */
[----:B------:R-:W-:Y:S01]  /*3360*/  FFMA.FTZ R68, R185, R68, R222 ;  /* 0x00000044b9447223 */ /* 0x000fe200000100de */
[----:B-1----:R-:W-:Y:S01]  /*3370*/  HADD2.F32 R150, -RZ, R74.H0_H0 ;  /* 0x2000004aff967230 */ /* 0x002fe20000004100 */
[----:B------:R-:W-:Y:S01]  /*3380*/  @P2 LEA R74, R119, R108, 0x2 ;  /* 0x0000006c774a2211 */ /* 0x000fe200078e10ff */
[----:B------:R-:W-:-:S02]  /*3390*/  HADD2.F32 R144, -RZ, R71.H1_H1 ;  /* 0x30000047ff907230 */ /* 0x000fc40000004100 */
[----:B------:R-:W-:Y:S01]  /*33a0*/  FMUL.FTZ R220, R81, R182 ;  /* 0x000000b651dc7220 */ /* 0x000fe20000410000 */
[----:B------:R-:W-:Y:S01]  /*33b0*/  FFMA.FTZ R68, R183, R68, R218 ;  /* 0x00000044b7447223 */ /* 0x000fe200000100da */
[--C-:B0-----:R-:W-:Y:S02]  /*33c0*/  HADD2.F32 R213, -RZ, R88.reuse.H0_H0 ;  /* 0x20000058ffd57230 */ /* 0x101fe40000004100 */
[----:B------:R-:W-:Y:S02]  /*33d0*/  HADD2.F32 R208, -RZ, R88.H1_H1 ;  /* 0x30000058ffd07230 */ /* 0x000fe40000004100 */
[----:B------:R-:W-:Y:S01]  /*33e0*/  FMUL.FTZ R232, R144, R199 ;  /* 0x000000c790e87220 */ /* 0x000fe20000410000 */
[--C-:B------:R-:W-:Y:S02]  /*33f0*/  HADD2.F32 R217, -RZ, R89.reuse.H0_H0 ;  /* 0x20000059ffd97230 */ /* 0x100fe40000004100 */
[----:B------:R-:W-:Y:S01]  /*3400*/  FFMA.FTZ R68, R181, R68, R220 ;  /* 0x00000044b5447223 */ /* 0x000fe200000100dc */
[----:B------:R-:W-:-:S02]  /*3410*/  HADD2.F32 R88, -RZ, R89.H1_H1 ;  /* 0x30000059ff587230 */ /* 0x000fc40000004100 */
[----:B------:R0:W1:Y:S01]  /*3420*/  @P2 LDS R89, [R74+0x3dc4] ;  /* 0x003dc4004a592984 */ /* 0x0000620000000800 */
[----:B------:R-:W-:Y:S01]  /*3430*/  FMUL.FTZ R69, R179, R176 ;  /* 0x000000b0b3457220 */ /* 0x000fe20000410000 */
[----:B------:R-:W-:Y:S01]  /*3440*/  FMUL.FTZ R221, R83, R186 ;  /* 0x000000ba53dd7220 */ /* 0x000fe20000410000 */
[----:B------:R-:W-:Y:S01]  /*3450*/  FFMA.FTZ R68, R179, R68, R232 ;  /* 0x00000044b3447223 */ /* 0x000fe200000100e8 */
[----:B------:R-:W-:Y:S02]  /*3460*/  HADD2.F32 R148, -RZ, R73.H0_H0 ;  /* 0x20000049ff947230 */ /* 0x000fe40000004100 */
[C---:B------:R-:W-:Y:S01]  /*3470*/  FMUL.FTZ R172, R194.reuse, R69 ;  /* 0x00000045c2ac7220 */ /* 0x040fe20000410000 */
[----:B------:R-:W-:Y:S01]  /*3480*/  FMUL.FTZ R212, R149, R188 ;  /* 0x000000bc95d47220 */ /* 0x000fe20000410000 */
[----:B------:R-:W-:Y:S02]  /*3490*/  FFMA.FTZ R68, R194, R68, R221 ;  /* 0x00000044c2447223 */ /* 0x000fe400000100dd */
[C---:B------:R-:W-:Y:S01]  /*34a0*/  FMUL.FTZ R172, R175.reuse, R172 ;  /* 0x000000acafac7220 */ /* 0x040fe20000410000 */
[----:B------:R-:W-:Y:S01]  /*34b0*/  FMUL.FTZ R216, R148, R197 ;  /* 0x000000c594d87220 */ /* 0x000fe20000410000 */
[----:B------:R-:W-:-:S02]  /*34c0*/  FFMA.FTZ R68, R175, R68, R212 ;  /* 0x00000044af447223 */ /* 0x000fc400000100d4 */
[C---:B------:R-:W-:Y:S02]  /*34d0*/  FMUL.FTZ R172, R177.reuse, R172 ;  /* 0x000000acb1ac7220 */ /* 0x040fe40000410000 */
[----:B------:R-:W-:Y:S01]  /*34e0*/  FFMA.FTZ R68, R177, R68, R216 ;  /* 0x00000044b1447223 */ /* 0x000fe200000100d8 */
[--C-:B------:R-:W-:Y:S02]  /*34f0*/  HADD2.F32 R71, -RZ, R87.reuse.H0_H0 ;  /* 0x20000057ff477230 */ /* 0x100fe40000004100 */
[C---:B------:R-:W-:Y:S01]  /*3500*/  FMUL.FTZ R69, R173.reuse, R172 ;  /* 0x000000acad457220 */ /* 0x040fe20000410000 */
[----:B------:R-:W-:Y:S02]  /*3510*/  HADD2.F32 R70, -RZ, R87.H1_H1 ;  /* 0x30000057ff467230 */ /* 0x000fe40000004100 */
[----:B------:R-:W-:Y:S01]  /*3520*/  FMUL.FTZ R219, R150, R195 ;  /* 0x000000c396db7220 */ /* 0x000fe20000410000 */
[----:B------:R-:W-:Y:S02]  /*3530*/  HADD2.F32 R87, -RZ, R67.H0_H0 ;  /* 0x20000043ff577230 */ /* 0x000fe40000004100 */
[----:B------:R-:W-:Y:S01]  /*3540*/  FFMA.FTZ R68, R173, R68, R230 ;  /* 0x00000044ad447223 */ /* 0x000fe200000100e6 */
[----:B------:R-:W-:-:S02]  /*3550*/  HADD2.F32 R73, -RZ, R86.H0_H0 ;  /* 0x20000056ff497230 */ /* 0x000fc40000004100 */
[----:B------:R-:W-:Y:S01]  /*3560*/  FMUL.FTZ R172, R200, R69 ;  /* 0x00000045c8ac7220 */ /* 0x000fe20000410000 */
[----:B------:R-:W-:Y:S02]  /*3570*/  HADD2.F32 R190, -RZ, R86.H1_H1 ;  /* 0x30000056ffbe7230 */ /* 0x000fe40000004100 */
[----:B------:R-:W-:Y:S01]  /*3580*/  FMUL.FTZ R171, R22, R87 ;  /* 0x0000005716ab7220 */ /* 0x000fe20000410000 */
[----:B------:R-:W-:Y:S02]  /*3590*/  HADD2.F32 R86, -RZ, R67.H1_H1 ;  /* 0x30000043ff567230 */ /* 0x000fe40000004100 */
[----:B------:R-:W-:Y:S01]  /*35a0*/  FFMA.FTZ R68, R200, R68, R219 ;  /* 0x00000044c8447223 */ /* 0x000fe200000100db */
[----:B------:R-:W-:Y:S01]  /*35b0*/  FMUL.FTZ R69, R211, R172 ;  /* 0x000000acd3457220 */ /* 0x000fe20000410000 */
[----:B------:R-:W-:Y:S01]  /*35c0*/  FMUL.FTZ R243, R152, R171 ;  /* 0x000000ab98f37220 */ /* 0x000fe20000410000 */
[----:B------:R-:W-:Y:S01]  /*35d0*/  FMUL.FTZ R169, R23, R86 ;  /* 0x0000005617a97220 */ /* 0x000fe20000410000 */
[----:B------:R-:W-:Y:S01]  /*35e0*/  FFMA.FTZ R68, R211, R68, R210 ;  /* 0x00000044d3447223 */ /* 0x000fe200000100d2 */
[----:B------:R-:W-:-:S02]  /*35f0*/  HADD2.F32 R228, -RZ, R90.H0_H0 ;  /* 0x2000005affe47230 */ /* 0x000fc40000004100 */
[----:B------:R-:W-:Y:S01]  /*3600*/  FMUL.FTZ R69, R204, R69 ;  /* 0x00000045cc457220 */ /* 0x000fe20000410000 */
[----:B------:R-:W-:Y:S02]  /*3610*/  HADD2.F32 R223, -RZ, R90.H1_H1 ;  /* 0x3000005affdf7230 */ /* 0x000fe40000004100 */
[----:B------:R-:W-:Y:S01]  /*3620*/  FMUL.FTZ R241, R154, R169 ;  /* 0x000000a99af17220 */ /* 0x000fe20000410000 */
[----:B------:R-:W-:Y:S01]  /*3630*/  FFMA.FTZ R90, R204, R68, R243 ;  /* 0x00000044cc5a7223 */ /* 0x000fe200000100f3 */
[C---:B------:R-:W-:Y:S01]  /*3640*/  FMUL.FTZ R68, R206.reuse, R69 ;  /* 0x00000045ce447220 */ /* 0x040fe20000410000 */
[--C-:B------:R-:W-:Y:S02]  /*3650*/  HADD2.F32 R234, -RZ, R91.reuse.H0_H0 ;  /* 0x2000005bffea7230 */ /* 0x100fe40000004100 */
[----:B------:R-:W-:Y:S02]  /*3660*/  HADD2.F32 R225, -RZ, R91.H1_H1 ;  /* 0x3000005bffe17230 */ /* 0x000fe40000004100 */
[----:B------:R-:W-:Y:S01]  /*3670*/  FFMA.FTZ R69, R206, R90, R241 ;  /* 0x0000005ace457223 */ /* 0x000fe200000100f1 */
[----:B01----:R-:W-:Y:S06]  /*3680*/  @P2 BRA `(.L_x_6468) ;  /* 0x0000000000202947 */ /* 0x003fec0003800000 */
[----:B------:R-:W-:-:S13]  /*3690*/  ISETP.NE.AND P2, PT, R106, R5, PT ;  /* 0x000000056a00720c */ /* 0x000fda0003f45270 */
[----:B------:R-:W-:-:S04]  /*36a0*/  @P2 LEA.HI R74, R106, R106, RZ, 0x1 ;  /* 0x0000006a6a4a2211 */ /* 0x000fc800078f08ff */
[----:B------:R-:W-:-:S04]  /*36b0*/  @P2 LOP3.LUT R89, R74, 0xfffffe, RZ, 0xc0, !PT ;  /* 0x00fffffe4a592812 */ /* 0x000fc800078ec0ff */
[----:B------:R-:W-:Y:S01]  /*36c0*/  @P2 IADD3 R74, -R89, R106, RZ ;  /* 0x0000006a594a2210 */ /* 0x000fe20007ffe1ff */
[----:B------:R-:W-:-:S03]  /*36d0*/  HFMA2.MMA R89, -RZ, RZ, 1.875, 0 ;  /* 0x3f800000ff597435 */ /* 0x000fc600000001ff */
[----:B------:R-:W-:-:S04]  /*36e0*/  @P2 LEA R91, R74, R3, 0x8 ;  /* 0x000000034a5b2211 */ /* 0x000fc800078e40ff */
[----:B------:R-:W-:-:S05]  /*36f0*/  @P2 LEA R91, R91, R108, 0x2 ;  /* 0x0000006c5b5b2211 */ /* 0x000fca00078e10ff */
[----:B------:R0:W1:Y:S02]  /*3700*/  @P2 LDS R89, [R91+0x35c0] ;  /* 0x0035c0005b592984 */ /* 0x0000640000000800 */
.L_x_6468:
[----:B------:R-:W-:Y:S05]  /*3710*/  BSYNC B0 ;  /* 0x0000000000007941 */ /* 0x000fea0003800000 */
.L_x_6467:
        /* <DEDUP_REMOVED lines=18> */
[----:B------:R-:W-:Y:S06]  /*3840*/  BAR.SYNC.DEFER_BLOCKING 0x0 ;  /* 0x0000000000007b1d */ /* 0x000fec0000010000 */
[----:B--2---:R-:W-:Y:S05]  /*3850*/  @P2 BRA `(.L_x_6469) ;  /* 0x0000000000b82947 */ /* 0x004fea0003800000 */
        /* <DEDUP_REMOVED lines=28> */
.L_x_6528:
[----:B------:R-:W-:Y:S01]  /*3a20*/  ISETP.GE.AND P3, PT, R118, 0x10, PT ;  /* 0x000000107600780c */ /* 0x000fe20003f66270 */
[----:B------:R-:W-:-:S12]  /*3a30*/  UMOV UR7, 0xffffffff ;  /* 0xffffffff00077882 */ /* 0x000fd80000000000 */
[C---:B0-2---:R-:W-:Y:S01]  /*3a40*/  @P3 FFMA.FTZ R71, R70.reuse, R72, R71 ;  /* 0x0000004846473223 */ /* 0x045fe20000010047 */
[----:B---3--:R-:W-:Y:S01]  /*3a50*/  @P3 FMUL.FTZ R70, R70, R73 ;  /* 0x0000004946463220 */ /* 0x008fe20000410000 */
[----:B------:R-:W-:Y:S06]  /*3a60*/  BRA.DIV UR7, `(.L_x_6471) ;  /* 0x0000003607c07947 */ /* 0x000fec000b800000 */
.L_x_6531:
[----:B------:R-:W-:-:S03]  /*3a70*/  UMOV UR7, 0xffffffff ;  /* 0xffffffff00077882 */ /* 0x000fc60000000000 */
[----:B------:R-:W-:Y:S05]  /*3a80*/  BRA.DIV UR7, `(.L_x_6472) ;  /* 0x0000003607e07947 */ /* 0x000fea000b800000 */
.L_x_6534:
[----:B------:R-:W-:-:S03]  /*3a90*/  UMOV UR7, 0xffffffff ;  /* 0xffffffff00077882 */ /* 0x000fc60000000000 */
[----:B------:R-:W-:Y:S05]  /*3aa0*/  BRA.DIV UR7, `(.L_x_6473) ;  /* 0x0000003a07007947 */ /* 0x000fea000b800000 */
[----:B------:R-:W0:Y:S04]  /*3ab0*/  SHFL.UP PT, R70, R70, 0x1, RZ ;  /* 0x0420000046467989 */ /* 0x000e2800000e00ff */
[----:B------:R-:W2:Y:S04]  /*3ac0*/  SHFL.UP PT, R71, R71, 0x1, RZ ;  /* 0x0420000047477989 */ /* 0x000ea800000e00ff */
[----:B-----5:R3:W4:Y:S04]  /*3ad0*/  SHFL.IDX PT, R72, R146, RZ, 0x1f ;  /* 0x00001fff92487589 */ /* 0x02072800000e0000 */
[----:B------:R3:W0:Y:S02]  /*3ae0*/  SHFL.IDX PT, R73, R147, RZ, 0x1f ;  /* 0x00001fff93497589 */ /* 0x00062400000e0000 */
.L_x_6540:
[C---:B0-2---:R-:W-:Y:S01]  /*3af0*/  @P1 FFMA.FTZ R73, R70.reuse, R73, R71 ;  /* 0x0000004946491223 */ /* 0x045fe20000010047 */
[----:B----4-:R-:W-:-:S03]  /*3b00*/  @P1 FMUL.FTZ R72, R70, R72 ;  /* 0x0000004846481220 */ /* 0x010fc60000410000 */
[C---:B------:R-:W-:Y:S01]  /*3b10*/  FFMA.FTZ R75, R68.reuse, R73, R69 ;  /* 0x00000049444b7223 */ /* 0x040fe20000010045 */
[----:B------:R-:W-:-:S05]  /*3b20*/  FMUL.FTZ R74, R68, R72 ;  /* 0x00000048444a7220 */ /* 0x000fca0000410000 */
[----:B------:R0:W-:Y:S02]  /*3b30*/  STS.128 [R225+0x31b0], R72 ;  /* 0x0031b048e1007388 */ /* 0x0001e40000000c00 */
.L_x_6469:
        /* <DEDUP_REMOVED lines=37> */
[C---:B------:R-:W-:Y:S01]  /*3d90*/  FFMA.FTZ R222, R185.reuse, R226, R222 ;  /* 0x000000e2b9de7223 */ /* 0x040fe200000100de */
[----:B------:R-:W-:Y:S01]  /*3da0*/  FMUL.FTZ R68, R185, R68 ;  /* 0x00000044b9447220 */ /* 0x000fe20000410000 */
[----:B------:R1:W2:Y:S02]  /*3db0*/  @!P0 LDS.64 R84, [R70+0x3ec0] ;  /* 0x003ec00046548984 */ /* 0x0002a40000000a00 */
[----:B------:R-:W-:Y:S01]  /*3dc0*/  FFMA.FTZ R218, R183, R222, R218 ;  /* 0x000000deb7da7223 */ /* 0x000fe200000100da */
[----:B------:R-:W-:-:S03]  /*3dd0*/  FMUL.FTZ R68, R189, R68 ;  /* 0x00000044bd447220 */ /* 0x000fc60000410000 */
        /* <DEDUP_REMOVED lines=15> */
[C---:B---3-5:R-:W-:Y:S01]  /*3ed0*/  LEA R146, R119.reuse, R108, 0x4 ;  /* 0x0000006c77927211 */ /* 0x068fe200078e20ff */
[----:B------:R-:W-:Y:S01]  /*3ee0*/  UMOV UR7, 0xffffffff ;  /* 0xffffffff00077882 */ /* 0x000fe20000000000 */
[C---:B0-----:R-:W-:Y:S02]  /*3ef0*/  LOP3.LUT R72, R119.reuse, 0x1f, RZ, 0xc0, !PT ;  /* 0x0000001f77487812 */ /* 0x041fe400078ec0ff */
        /* <DEDUP_REMOVED lines=33> */
[----:B------:R0:W3:Y:S04]  /*4110*/  SHFL.DOWN PT, R219, R69, 0x1, 0x1f ;  /* 0x08201f0045db7f89 */ /* 0x0000e800000e0000 */
[----:B------:R0:W4:Y:S04]  /*4120*/  SHFL.IDX PT, R147, R68, RZ, 0x1f ;  /* 0x00001fff44937589 */ /* 0x00012800000e0000 */
[----:B------:R0:W0:Y:S02]  /*4130*/  SHFL.DOWN PT, R72, R68, 0x1, 0x1f ;  /* 0x08201f0044487f89 */ /* 0x00002400000e0000 */
.L_x_6557:
[----:B--2---:R-:W-:Y:S01]  /*4140*/  MOV R75, R73 ;  /* 0x00000049004b7202 */ /* 0x004fe20000000f00 */
[----:B01--4-:R-:W-:Y:S01]  /*4150*/  FFMA.FTZ R85, R85, R147, R216 ;  /* 0x0000009355557223 */ /* 0x013fe200000100d8 */
[----:B------:R-:W-:Y:S01]  /*4160*/  MOV R74, R221 ;  /* 0x000000dd004a7202 */ /* 0x000fe20000000f00 */
[----:B------:R-:W-:Y:S02]  /*4170*/  FMUL.FTZ R84, R84, R147 ;  /* 0x0000009354547220 */ /* 0x000fe40000410000 */
[C---:B---3--:R-:W-:Y:S02]  /*4180*/  @P0 FFMA.FTZ R75, R72.reuse, R75, R219 ;  /* 0x0000004b484b0223 */ /* 0x048fe400000100db */
[----:B------:R-:W-:Y:S02]  /*4190*/  @P0 FMUL.FTZ R74, R72, R74 ;  /* 0x0000004a484a0220 */ /* 0x000fe40000410000 */
[C---:B------:R-:W-:Y:S02]  /*41a0*/  FFMA.FTZ R73, R70.reuse, R75, R71 ;  /* 0x0000004b46497223 */ /* 0x040fe40000010047 */
[----:B------:R-:W-:-:S05]  /*41b0*/  FMUL.FTZ R72, R70, R74 ;  /* 0x0000004a46487220 */ /* 0x000fca0000410000 */
[----:B------:R1:W-:Y:S02]  /*41c0*/  STS.128 [R146+0x33c0], R72 ;  /* 0x0033c04892007388 */ /* 0x0003e40000000c00 */
.L_x_6474:
[C---:B------:R-:W-:Y:S01]  /*41d0*/  ISETP.NE.AND P0, PT, R119.reuse, RZ, PT ;  /* 0x000000ff7700720c */ /* 0x040fe20003f05270 */
[----:B------:R-:W-:Y:S05]  /*41e0*/  WARPSYNC.ALL ;  /* 0x0000000000007948 */ /* 0x000fea0003800000 */
[----:B------:R-:W-:Y:S01]  /*41f0*/  P2R R68, PR, RZ, 0x1 ;  /* 0x00000001ff447803 */ /* 0x000fe20000000000 */
[----:B------:R-:W-:Y:S01]  /*4200*/  BAR.SYNC.DEFER_BLOCKING 0x0 ;  /* 0x0000000000007b1d */ /* 0x000fe20000010000 */
[----:B------:R-:W-:Y:S01]  /*4210*/  HFMA2.MMA R69, -RZ, RZ, 0, 0 ;  /* 0x00000000ff457435 */ /* 0x000fe200000001ff */
[----:B------:R-:W-:Y:S01]  /*4220*/  IMAD R70, R130, UR14, RZ ;  /* 0x0000000e82467c24 */ /* 0x000fe2000f8e02ff */
[----:B------:R-:W-:Y:S01]  /*4230*/  MOV R68, R119 ;  /* 0x0000007700447202 */ /* 0x000fe20000000f00 */
[----:B01----:R-:W-:Y:S01]  /*4240*/  IMAD R74, R134, UR14, RZ ;  /* 0x0000000e864a7c24 */ /* 0x003fe2000f8e02ff */
[----:B------:R-:W-:Y:S01]  /*4250*/  SHF.L.U32 R72, R119, 0x4, RZ ;  /* 0x0000000477487819 */ /* 0x000fe200000006ff */
[----:B------:R-:W-:-:S02]  /*4260*/  IMAD R73, R131, UR15, R70 ;  /* 0x0000000f83497c24 */ /* 0x000fc4000f8e0246 */
[----:B------:R-:W-:Y:S01]  /*4270*/  FFMA.FTZ R174, R77, -R174, R224 ;  /* 0x800000ae4dae7223 */ /* 0x000fe200000100e0 */
[----:B------:R-:W-:Y:S02]  /*4280*/  IMAD R75, R135, UR15, R74 ;  /* 0x0000000f874b7c24 */ /* 0x000fe4000f8e024a */
[----:B------:R-:W-:Y:S01]  /*4290*/  FFMA.FTZ R178, R79, -R178, R222 ;  /* 0x800000b24fb27223 */ /* 0x000fe200000100de */
[----:B------:R-:W-:Y:S01]  /*42a0*/  FFMA.FTZ R182, R81, -R182, R220 ;  /* 0x800000b651b67223 */ /* 0x000fe200000100dc */
[----:B------:R-:W-:-:S04]  /*42b0*/  IMAD.WIDE.U32 R70, R130, UR15, R68 ;  /* 0x0000000f82467c25 */ /* 0x000fc8000f8e0044 */
[----:B------:R-:W-:Y:S01]  /*42c0*/  FFMA.FTZ R186, R83, -R186, R232 ;  /* 0x800000ba53ba7223 */ /* 0x000fe200000100e8 */
[----:B------:R-:W-:Y:S01]  /*42d0*/  FFMA.FTZ R188, R149, -R188, R212 ;  /* 0x800000bc95bc7223 */ /* 0x000fe200000100d4 */
[----:B------:R-:W-:Y:S01]  /*42e0*/  FFMA.FTZ R192, R151, -R192, R230 ;  /* 0x800000c097c07223 */ /* 0x000fe200000100e6 */
[----:B------:R-:W-:Y:S01]  /*42f0*/  IMAD.WIDE.U32 R68, R134, UR15, R68 ;  /* 0x0000000f86447c25 */ /* 0x000fe2000f8e0044 */
[----:B------:R-:W-:Y:S01]  /*4300*/  IADD3 R71, R71, R73, RZ ;  /* 0x0000004947477210 */ /* 0x000fe20007ffe0ff */
[----:B------:R-:W-:Y:S01]  /*4310*/  UIADD3 UR7, UP0, UR8, -0x400, URZ ;  /* 0xfffffc0008077890 */ /* 0x000fe2000ff1e03f */
[----:B------:R-:W-:Y:S01]  /*4320*/  LEA.HI.SX32 R73, R72, R72, 0x1b ;  /* 0x0000004848497211 */ /* 0x000fe200078fdaff */
[----:B------:R-:W-:Y:S01]  /*4330*/  FFMA.FTZ R171, R152, -R171, R243 ;  /* 0x800000ab98ab7223 */ /* 0x000fe200000100f3 */
[----:B------:R-:W-:Y:S01]  /*4340*/  @!P0 LEA R72, R3, R108, 0x3 ;  /* 0x0000006c03488211 */ /* 0x000fe200078e18ff */
[----:B------:R-:W-:Y:S01]  /*4350*/  FMUL.FTZ R222, R98, R222 ;  /* 0x000000de62de7220 */ /* 0x000fe20000410000 */
[----:B------:R-:W-:Y:S01]  /*4360*/  IADD3 R69, R69, R75, RZ ;  /* 0x0000004b45457210 */ /* 0x000fe20007ffe0ff */
[----:B------:R-:W-:Y:S01]  /*4370*/  FMUL.FTZ R220, R96, R220 ;  /* 0x000000dc60dc7220 */ /* 0x000fe20000410000 */
[----:B------:R-:W0:Y:S01]  /*4380*/  LDS R215, [R215+0x33c4] ;  /* 0x0033c400d7d77984 */ /* 0x000e220000000800 */
[----:B------:R-:W-:Y:S01]  /*4390*/  LEA R74, R73, R108, 0x2 ;  /* 0x0000006c494a7211 */ /* 0x000fe200078e10ff */
[----:B------:R-:W-:Y:S01]  /*43a0*/  FMUL.FTZ R243, R55, R243 ;  /* 0x000000f337f37220 */ /* 0x000fe20000410000 */
[C---:B------:R-:W-:Y:S01]  /*43b0*/  IADD3 R236, R119.reuse, 0x2c0, RZ ;  /* 0x000002c077ec7810 */ /* 0x040fe20007ffe0ff */
[----:B------:R-:W-:Y:S01]  /*43c0*/  @!P0 STS.64 [R72+0x3ec0], R84 ;  /* 0x003ec05448008388 */ /* 0x000fe20000000a00 */
[C---:B------:R-:W-:Y:S01]  /*43d0*/  IADD3 R238, R119.reuse, 0x300, RZ ;  /* 0x0000030077ee7810 */ /* 0x040fe20007ffe0ff */
[----:B------:R-:W-:Y:S01]  /*43e0*/  IMAD.WIDE.U32 R68, R138, UR30, R68 ;  /* 0x0000001e8a447c25 */ /* 0x000fe2000f8e0044 */
[C---:B------:R-:W-:Y:S01]  /*43f0*/  IADD3 R240, R119.reuse, 0x340, RZ ;  /* 0x0000034077f07810 */ /* 0x040fe20007ffe0ff */
[----:B------:R-:W-:Y:S01]  /*4400*/  UIADD3.X UR12, UR9, -0x1, URZ, UP0, !UPT ;  /* 0xffffffff090c7890 */ /* 0x000fe200087fe43f */
[C---:B------:R-:W-:Y:S01]  /*4410*/  IADD3 R242, R119.reuse, 0x380, RZ ;  /* 0x0000038077f27810 */ /* 0x040fe20007ffe0ff */
[----:B------:R-:W-:Y:S01]  /*4420*/  BSSY B0, `(.L_x_6476) ;  /* 0x00000cf000007945 */ /* 0x000fe20003800000 */
[----:B------:R-:W-:-:S02]  /*4430*/  IADD3 R244, R119, 0x3c0, RZ ;  /* 0x000003c077f47810 */ /* 0x000fc40007ffe0ff */
[-C--:B------:R-:W-:Y:S02]  /*4440*/  LEA.HI.SX32 R219, R242, R119.reuse, 0x1b ;  /* 0x00000077f2db7211 */ /* 0x080fe400078fdaff */
[----:B------:R-:W-:Y:S01]  /*4450*/  LEA.HI.SX32 R221, R244, R119, 0x1b ;  /* 0x00000077f4dd7211 */ /* 0x000fe200078fdaff */
[----:B0-----:R-:W-:-:S04]  /*4460*/  FFMA.FTZ R89, R215, R89, R88 ;  /* 0x00000059d7597223 */ /* 0x001fc80000010058 */
[----:B------:R-:W-:Y:S01]  /*4470*/  FFMA.FTZ R91, R206, R89, R91 ;  /* 0x00000059ce5b7223 */ /* 0x000fe2000001005b */
[----:B------:R-:W-:-:S03]  /*4480*/  IADD3 R206, R119, 0x240, RZ ;  /* 0x0000024077ce7810 */ /* 0x000fc60007ffe0ff */
[----:B------:R-:W-:Y:S01]  /*4490*/  FFMA.FTZ R88, R204, R91, R217 ;  /* 0x0000005bcc587223 */ /* 0x000fe200000100d9 */
[----:B------:R-:W-:-:S03]  /*44a0*/  IADD3 R204, R119, 0x1c0, RZ ;  /* 0x000001c077cc7810 */ /* 0x000fc60007ffe0ff */
[-C--:B---3-5:R-:W-:Y:S01]  /*44b0*/  FFMA.FTZ R147, R211, R88.reuse, R90 ;  /* 0x00000058d3937223 */ /* 0x0a8fe2000001005a */
[----:B------:R-:W-:-:S03]  /*44c0*/  FMUL.FTZ R247, R25, R88 ;  /* 0x0000005819f77220 */ /* 0x000fc60000410000 */
[----:B------:R-:W-:Y:S01]  /*44d0*/  FFMA.FTZ R90, R200, R147, R213 ;  /* 0x00000093c85a7223 */ /* 0x000fe200000100d5 */
[----:B------:R-:W-:Y:S01]  /*44e0*/  FMUL.FTZ R215, R156, R247 ;  /* 0x000000f79cd77220 */ /* 0x000fe20000410000 */
[----:B------:R-:W-:Y:S02]  /*44f0*/  FMUL.FTZ R216, R24, R147 ;  /* 0x0000009318d87220 */ /* 0x000fe40000410000 */
[-C--:B------:R-:W-:Y:S01]  /*4500*/  FFMA.FTZ R173, R173, R90.reuse, R214 ;  /* 0x0000005aadad7223 */ /* 0x080fe200000100d6 */
[----:B------:R-:W-:Y:S01]  /*4510*/  FMUL.FTZ R214, R22, R91 ;  /* 0x0000005b16d67220 */ /* 0x000fe20000410000 */
[----:B------:R-:W-:Y:S01]  /*4520*/  FMUL.FTZ R73, R27, R90 ;  /* 0x0000005a1b497220 */ /* 0x000fe20000410000 */
[----:B------:R0:W-:Y:S01]  /*4530*/  STS [R74+0x10b4], R215 ;  /* 0x0010b4d74a007388 */ /* 0x0001e20000000800 */
[-C--:B------:R-:W-:Y:S01]  /*4540*/  FFMA.FTZ R146, R177, R173.reuse, R208 ;  /* 0x000000adb1927223 */ /* 0x080fe200000100d0 */
[----:B------:R-:W-:Y:S01]  /*4550*/  FMUL.FTZ R200, R26, R173 ;  /* 0x000000ad1ac87220 */ /* 0x000fe20000410000 */
[----:B------:R-:W-:Y:S01]  /*4560*/  FMUL.FTZ R217, R87, R214 ;  /* 0x000000d657d97220 */ /* 0x000fe20000410000 */
[----:B------:R-:W-:Y:S01]  /*4570*/  FMUL.FTZ R213, R155, R216 ;  /* 0x000000d89bd57220 */ /* 0x000fe20000410000 */
[-C--:B------:R-:W-:Y:S01]  /*4580*/  FFMA.FTZ R175, R175, R146.reuse, R202 ;  /* 0x00000092afaf7223 */ /* 0x080fe200000100ca */
[----:B------:R-:W-:Y:S01]  /*4590*/  FMUL.FTZ R211, R158, R73 ;  /* 0x000000499ed37220 */ /* 0x000fe20000410000 */
[----:B------:R-:W-:Y:S01]  /*45a0*/  IADD3 R202, R119, 0x180, RZ ;  /* 0x0000018077ca7810 */ /* 0x000fe20007ffe0ff */
[----:B------:R1:W-:Y:S01]  /*45b0*/  STS [R74+0x10b8], R217 ;  /* 0x0010b8d94a007388 */ /* 0x0003e20000000800 */
[----:B------:R-:W-:Y:S01]  /*45c0*/  FFMA.FTZ R177, R194, R175, R187 ;  /* 0x000000afc2b17223 */ /* 0x000fe200000100bb */
[----:B------:R-:W-:Y:S01]  /*45d0*/  FMUL.FTZ R187, R23, R89 ;  /* 0x0000005917bb7220 */ /* 0x000fe20000410000 */
[----:B0-----:R-:W-:Y:S01]  /*45e0*/  FMUL.FTZ R215, R29, R146 ;  /* 0x000000921dd77220 */ /* 0x001fe20000410000 */
[----:B------:R0:W-:Y:S01]  /*45f0*/  STS [R74+0x10b0], R213 ;  /* 0x0010b0d54a007388 */ /* 0x0001e20000000800 */
[----:B------:R-:W-:Y:S01]  /*4600*/  FFMA.FTZ R179, R179, R177, R198 ;  /* 0x000000b1b3b37223 */ /* 0x000fe200000100c6 */
[----:B------:R-:W-:Y:S01]  /*4610*/  FMUL.FTZ R75, R86, R187 ;  /* 0x000000bb564b7220 */ /* 0x000fe20000410000 */
[----:B------:R-:W-:Y:S01]  /*4620*/  FMUL.FTZ R198, R28, R175 ;  /* 0x000000af1cc67220 */ /* 0x000fe20000410000 */
[----:B------:R2:W-:Y:S01]  /*4630*/  STS [R74+0x10ac], R211 ;  /* 0x0010acd34a007388 */ /* 0x0005e20000000800 */
[-C--:B------:R-:W-:Y:S01]  /*4640*/  FFMA.FTZ R181, R181, R179.reuse, R190 ;  /* 0x000000b3b5b57223 */ /* 0x080fe200000100be */
[----:B------:R-:W-:Y:S01]  /*4650*/  FMUL.FTZ R194, R30, R179 ;  /* 0x000000b31ec27220 */ /* 0x000fe20000410000 */
[----:B-1----:R-:W-:Y:S01]  /*4660*/  FMUL.FTZ R217, R160, R215 ;  /* 0x000000d7a0d97220 */ /* 0x002fe20000410000 */
[----:B------:R1:W-:Y:S01]  /*4670*/  STS [R74+0x10bc], R75 ;  /* 0x0010bc4b4a007388 */ /* 0x0003e20000000800 */
[----:B------:R-:W-:Y:S01]  /*4680*/  FFMA.FTZ R183, R183, R181, R184 ;  /* 0x000000b5b7b77223 */ /* 0x000fe200000100b8 */
[----:B------:R-:W-:Y:S01]  /*4690*/  FFMA.FTZ R184, R144, -R199, R251 ;  /* 0x800000c790b87223 */ /* 0x000fe200000100fb */
[----:B0-----:R-:W-:Y:S01]  /*46a0*/  FMUL.FTZ R213, R159, R198 ;  /* 0x000000c69fd57220 */ /* 0x001fe20000410000 */
[----:B------:R0:W-:Y:S01]  /*46b0*/  STS [R74+0x10a4], R217 ;  /* 0x0010a4d94a007388 */ /* 0x0001e20000000800 */
[-C--:B------:R-:W-:Y:S01]  /*46c0*/  FFMA.FTZ R185, R185, R183.reuse, R180 ;  /* 0x000000b7b9b97223 */ /* 0x080fe200000100b4 */
[----:B------:R-:W-:Y:S01]  /*46d0*/  FMUL.FTZ R190, R32, R183 ;  /* 0x000000b720be7220 */ /* 0x000fe20000410000 */
[----:B------:R-:W-:Y:S01]  /*46e0*/  FFMA.FTZ R180, R82, -R201, R218 ;  /* 0x800000c952b47223 */ /* 0x000fe200000100da */
        /* <DEDUP_REMOVED lines=13> */
[----:B------:R-:W-:Y:S01]  /*47c0*/  FMUL.FTZ R72, R36, R193 ;  /* 0x000000c124487220 */ /* 0x000fe20000410000 */
[----:B------:R3:W-:Y:S01]  /*47d0*/  STS [R74+0x10a8], R205 ;  /* 0x0010a8cd4a007388 */ /* 0x0007e20000000800 */
[----:B------:R-:W-:Y:S01]  /*47e0*/  IADD3 R208, R119, 0x280, RZ ;  /* 0x0000028077d07810 */ /* 0x000fe20007ffe0ff */
[----:B--2---:R-:W-:Y:S01]  /*47f0*/  FMUL.FTZ R211, R162, R207 ;  /* 0x000000cfa2d37220 */ /* 0x004fe20000410000 */
[----:B-1----:R-:W-:Y:S01]  /*4800*/  FFMA.FTZ R75, R0, R72, RZ ;  /* 0x00000048004b7223 */ /* 0x002fe200000100ff */
[----:B------:R1:W-:Y:S01]  /*4810*/  STS [R74+0x10a0], R213 ;  /* 0x0010a0d54a007388 */ /* 0x0003e20000000800 */
[----:B0-----:R-:W-:Y:S01]  /*4820*/  LEA.HI.SX32 R217, R240, R119, 0x1b ;  /* 0x00000077f0d97211 */ /* 0x001fe200078fdaff */
[----:B------:R-:W-:Y:S01]  /*4830*/  FMUL.FTZ R218, R97, R218 ;  /* 0x000000da61da7220 */ /* 0x000fe20000410000 */
[-C--:B------:R-:W-:Y:S01]  /*4840*/  FFMA.FTZ R75, R172, R85.reuse, R75 ;  /* 0x00000055ac4b7223 */ /* 0x080fe2000001004b */
[----:B------:R-:W-:Y:S01]  /*4850*/  FMUL.FTZ R85, R168, R85 ;  /* 0x00000055a8557220 */ /* 0x000fe20000410000 */
[----:B------:R-:W-:Y:S01]  /*4860*/  STS [R74+0x109c], R211 ;  /* 0x00109cd34a007388 */ /* 0x000fe20000000800 */
[----:B---3--:R-:W-:Y:S01]  /*4870*/  FMUL.FTZ R205, R161, R194 ;  /* 0x000000c2a1cd7220 */ /* 0x008fe20000410000 */
[----:B------:R-:W-:Y:S01]  /*4880*/  FFMA.FTZ R75, R174, R84, R75 ;  /* 0x00000054ae4b7223 */ /* 0x000fe2000001004b */
[----:B------:R-:W-:Y:S01]  /*4890*/  FMUL.FTZ R251, R95, R251 ;  /* 0x000000fb5ffb7220 */ /* 0x000fe20000410000 */
[----:B------:R0:W-:Y:S01]  /*48a0*/  STS [R74+0x1090], R199 ;  /* 0x001090c74a007388 */ /* 0x0001e20000000800 */
[----:B-1----:R-:W-:Y:S01]  /*48b0*/  LEA.HI.SX32 R213, R236, R119, 0x1b ;  /* 0x00000077ecd57211 */ /* 0x002fe200078fdaff */
[-C--:B------:R-:W-:Y:S01]  /*48c0*/  FFMA.FTZ R75, R176, R203.reuse, R75 ;  /* 0x000000cbb04b7223 */ /* 0x080fe2000001004b */
[----:B------:R-:W-:Y:S01]  /*48d0*/  FMUL.FTZ R203, R166, R203 ;  /* 0x000000cba6cb7220 */ /* 0x000fe20000410000 */
[----:B------:R-:W-:Y:S01]  /*48e0*/  STS [R74+0x1098], R205 ;  /* 0x001098cd4a007388 */ /* 0x000fe20000000800 */
[----:B------:R-:W-:Y:S01]  /*48f0*/  FMUL.FTZ R226, R99, R226 ;  /* 0x000000e263e27220 */ /* 0x000fe20000410000 */
[----:B------:R-:W-:Y:S01]  /*4900*/  FFMA.FTZ R75, R178, R190, R75 ;  /* 0x000000beb24b7223 */ /* 0x000fe2000001004b */
[----:B------:R-:W-:Y:S01]  /*4910*/  FFMA.FTZ R190, R148, -R197, R245 ;  /* 0x800000c594be7223 */ /* 0x000fe200000100f5 */
[----:B------:R-:W-:Y:S01]  /*4920*/  FMUL.FTZ R197, R165, R84 ;  /* 0x00000054a5c57220 */ /* 0x000fe20000410000 */
[----:B------:R-:W-:Y:S01]  /*4930*/  STS [R74+0x108c], R203 ;  /* 0x00108ccb4a007388 */ /* 0x000fe20000000800 */
[-C--:B------:R-:W-:Y:S01]  /*4940*/  FFMA.FTZ R75, R180, R201.reuse, R75 ;  /* 0x000000c9b44b7223 */ /* 0x080fe2000001004b */
[----:B------:R-:W-:Y:S01]  /*4950*/  FMUL.FTZ R201, R164, R201 ;  /* 0x000000c9a4c97220 */ /* 0x000fe20000410000 */
[C---:B------:R-:W-:Y:S01]  /*4960*/  IADD3 R84, R119.reuse, 0x80, RZ ;  /* 0x0000008077547810 */ /* 0x040fe20007ffe0ff */
[----:B------:R-:W-:Y:S01]  /*4970*/  STS [R74+0x1088], R197 ;  /* 0x001088c54a007388 */ /* 0x000fe20000000800 */
[----:B------:R-:W-:Y:S01]  /*4980*/  FFMA.FTZ R75, R182, R194, R75 ;  /* 0x000000c2b64b7223 */ /* 0x000fe2000001004b */
[----:B------:R-:W-:Y:S01]  /*4990*/  FFMA.FTZ R194, R150, -R195, R234 ;  /* 0x800000c396c27223 */ /* 0x000fe200000100ea */
[----:B------:R-:W-:Y:S01]  /*49a0*/  LEA.HI.SX32 R195, R196, R119, 0x1b ;  /* 0x00000077c4c37211 */ /* 0x000fe200078fdaff */
[----:B------:R1:W-:Y:S01]  /*49b0*/  STS [R74+0x1094], R201 ;  /* 0x001094c94a007388 */ /* 0x0003e20000000800 */
[----:B------:R-:W-:Y:S01]  /*49c0*/  FFMA.FTZ R75, R184, R207, R75 ;  /* 0x000000cfb84b7223 */ /* 0x000fe2000001004b */
[----:B------:R-:W-:Y:S01]  /*49d0*/  IADD3 R196, R119, 0xc0, RZ ;  /* 0x000000c077c47810 */ /* 0x000fe20007ffe0ff */
[----:B------:R-:W-:Y:S01]  /*49e0*/  FMUL.FTZ R234, R57, R234 ;  /* 0x000000ea39ea7220 */ /* 0x000fe20000410000 */
[----:B------:R2:W-:Y:S01]  /*49f0*/  STS [R74+0x1084], R85 ;  /* 0x001084554a007388 */ /* 0x0005e20000000800 */
[----:B------:R-:W-:Y:S01]  /*4a00*/  FFMA.FTZ R75, R186, R198, R75 ;  /* 0x000000c6ba4b7223 */ /* 0x000fe2000001004b */
[----:B------:R-:W-:-:S02]  /*4a10*/  IADD3 R198, R119, 0x100, RZ ;  /* 0x0000010077c67810 */ /* 0x000fc40007ffe0ff */
[----:B0-----:R-:W-:Y:S01]  /*4a20*/  LEA.HI.SX32 R199, R196, R119, 0x1b ;  /* 0x00000077c4c77211 */ /* 0x001fe200078fdaff */
[----:B------:R-:W-:Y:S01]  /*4a30*/  FFMA.FTZ R75, R188, R215, R75 ;  /* 0x000000d7bc4b7223 */ /* 0x000fe2000001004b */
[-C--:B-1----:R-:W-:Y:S02]  /*4a40*/  LEA.HI.SX32 R201, R198, R119.reuse, 0x1b ;  /* 0x00000077c6c97211 */ /* 0x082fe400078fdaff */
[----:B------:R-:W-:Y:S01]  /*4a50*/  LEA.HI.SX32 R207, R204, R119, 0x1b ;  /* 0x00000077cccf7211 */ /* 0x000fe200078fdaff */
[----:B------:R-:W-:Y:S01]  /*4a60*/  FFMA.FTZ R205, R190, R200, R75 ;  /* 0x000000c8becd7223 */ /* 0x000fe2000001004b */
[----:B------:R-:W-:Y:S01]  /*4a70*/  FMUL.FTZ R75, R167, R72 ;  /* 0x00000048a74b7220 */ /* 0x000fe20000410000 */
[C---:B------:R-:W-:Y:S02]  /*4a80*/  IADD3 R200, R119.reuse, 0x140, RZ ;  /* 0x0000014077c87810 */ /* 0x040fe40007ffe0ff */
[----:B------:R-:W-:Y:S01]  /*4a90*/  FFMA.FTZ R205, R192, R73, R205 ;  /* 0x00000049c0cd7223 */ /* 0x000fe200000100cd */
[----:B------:R-:W-:Y:S01]  /*4aa0*/  IADD3 R72, R119, 0x40, RZ ;  /* 0x0000004077487810 */ /* 0x000fe20007ffe0ff */
[----:B------:R0:W-:Y:S01]  /*4ab0*/  STS [R74+0x1080], R75 ;  /* 0x0010804b4a007388 */ /* 0x0001e20000000800 */
[----:B------:R-:W-:Y:S01]  /*4ac0*/  FMUL.FTZ R73, R102, R209 ;  /* 0x000000d166497220 */ /* 0x000fe20000410000 */
[----:B------:R-:W-:Y:S01]  /*4ad0*/  FFMA.FTZ R216, R194, R216, R205 ;  /* 0x000000d8c2d87223 */ /* 0x000fe200000100cd */
[----:B------:R-:W-:-:S02]  /*4ae0*/  LEA.HI.SX32 R203, R200, R119, 0x1b ;  /* 0x00000077c8cb7211 */ /* 0x000fc400078fdaff */
[-C--:B------:R-:W-:Y:S02]  /*4af0*/  LEA.HI.SX32 R205, R202, R119.reuse, 0x1b ;  /* 0x00000077cacd7211 */ /* 0x080fe400078fdaff */
[-C--:B------:R-:W-:Y:S02]  /*4b00*/  LEA.HI.SX32 R209, R206, R119.reuse, 0x1b ;  /* 0x00000077ced17211 */ /* 0x080fe400078fdaff */
[-C--:B--2---:R-:W-:Y:S02]  /*4b10*/  LEA.HI.SX32 R85, R72, R119.reuse, 0x1b ;  /* 0x0000007748557211 */ /* 0x084fe400078fdaff */
[-C--:B0-----:R-:W-:Y:S02]  /*4b20*/  LEA.HI.SX32 R75, R119, R119.reuse, 0x1b ;  /* 0x00000077774b7211 */ /* 0x081fe400078fdaff */
[-C--:B------:R-:W-:Y:S02]  /*4b30*/  LEA.HI.SX32 R197, R84, R119.reuse, 0x1b ;  /* 0x0000007754c57211 */ /* 0x080fe400078fdaff */
[----:B------:R-:W-:-:S02]  /*4b40*/  LEA.HI.SX32 R211, R208, R119, 0x1b ;  /* 0x00000077d0d37211 */ /* 0x000fc400078fdaff */
[----:B------:R-:W-:Y:S02]  /*4b50*/  LEA.HI.SX32 R215, R238, R119, 0x1b ;  /* 0x00000077eed77211 */ /* 0x000fe400078fdaff */
[-C--:B------:R-:W-:Y:S02]  /*4b60*/  LEA R198, R199, R108.reuse, 0x2 ;  /* 0x0000006cc7c67211 */ /* 0x080fe400078e10ff */
[-C--:B------:R-:W-:Y:S02]  /*4b70*/  LEA R199, R201, R108.reuse, 0x2 ;  /* 0x0000006cc9c77211 */ /* 0x080fe400078e10ff */
[-C--:B------:R-:W-:Y:S02]  /*4b80*/  LEA R200, R203, R108.reuse, 0x2 ;  /* 0x0000006ccbc87211 */ /* 0x080fe400078e10ff */
[-C--:B------:R-:W-:Y:S02]  /*4b90*/  LEA R201, R205, R108.reuse, 0x2 ;  /* 0x0000006ccdc97211 */ /* 0x080fe400078e10ff */
[-C--:B------:R-:W-:Y:S01]  /*4ba0*/  LEA R202, R207, R108.reuse, 0x2 ;  /* 0x0000006ccfca7211 */ /* 0x080fe200078e10ff */
[----:B------:R-:W-:Y:S01]  /*4bb0*/  BAR.SYNC.DEFER_BLOCKING 0x0 ;  /* 0x0000000000007b1d */ /* 0x000fe20000010000 */
[----:B------:R-:W-:-:S02]  /*4bc0*/  LEA R203, R209, R108, 0x2 ;  /* 0x0000006cd1cb7211 */ /* 0x000fc400078e10ff */
[-C--:B------:R-:W-:Y:S02]  /*4bd0*/  LEA R195, R195, R108.reuse, 0x2 ;  /* 0x0000006cc3c37211 */ /* 0x080fe400078e10ff */
[----:B------:R-:W-:Y:S01]  /*4be0*/  LEA R236, R75, R108, 0x2 ;  /* 0x0000006c4bec7211 */ /* 0x000fe200078e10ff */
[----:B------:R-:W-:Y:S01]  /*4bf0*/  FMUL.FTZ R75, R101, R228 ;  /* 0x000000e4654b7220 */ /* 0x000fe20000410000 */
[----:B------:R-:W-:Y:S01]  /*4c00*/  LEA R196, R85, R108, 0x2 ;  /* 0x0000006c55c47211 */ /* 0x000fe200078e10ff */
[----:B------:R-:W-:Y:S01]  /*4c10*/  FMUL.FTZ R85, R100, R224 ;  /* 0x000000e064557220 */ /* 0x000fe20000410000 */
[-C--:B------:R-:W-:Y:S02]  /*4c20*/  LEA R197, R197, R108.reuse, 0x2 ;  /* 0x0000006cc5c57211 */ /* 0x080fe400078e10ff */
[-C--:B------:R-:W-:Y:S02]  /*4c30*/  LEA R204, R211, R108.reuse, 0x2 ;  /* 0x0000006cd3cc7211 */ /* 0x080fe400078e10ff */
[----:B------:R-:W-:-:S02]  /*4c40*/  LEA R205, R213, R108, 0x2 ;  /* 0x0000006cd5cd7211 */ /* 0x000fc400078e10ff */
[-C--:B------:R-:W-:Y:S02]  /*4c50*/  LEA R206, R215, R108.reuse, 0x2 ;  /* 0x0000006cd7ce7211 */ /* 0x080fe400078e10ff */
        /* <DEDUP_REMOVED lines=22> */
[----:B-1----:R-:W-:-:S03]  /*4dc0*/  IMAD R73, R139, UR28, RZ ;  /* 0x0000001c8b497c24 */ /* 0x002fc6000f8e02ff */
[----:B------:R1:W-:Y:S01]  /*4dd0*/  STS [R74+0x2114], R218 ;  /* 0x002114da4a007388 */ /* 0x0003e20000000800 */
[----:B------:R-:W-:Y:S02]  /*4de0*/  IMAD R84, R138, UR29, R73 ;  /* 0x0000001d8a547c24 */ /* 0x000fe4000f8e0249 */
[----:B--2---:R-:W-:Y:S01]  /*4df0*/  FMUL.FTZ R75, R94, R232 ;  /* 0x000000e85e4b7220 */ /* 0x004fe20000410000 */
[----:B------:R-:W-:-:S04]  /*4e00*/  IMAD.WIDE.U32 R72, R138, UR28, R70 ;  /* 0x0000001c8a487c25 */ /* 0x000fc8000f8e0046 */
[----:B------:R-:W-:Y:S01]  /*4e10*/  FMUL.FTZ R71, R93, R212 ;  /* 0x000000d45d477220 */ /* 0x000fe20000410000 */
[----:B---3--:R-:W-:Y:S01]  /*4e20*/  FMUL.FTZ R85, R92, R245 ;  /* 0x000000f55c557220 */ /* 0x008fe20000410000 */
[----:B------:R-:W-:Y:S01]  /*4e30*/  FFMA.FTZ R245, R153, -R170, R210 ;  /* 0x800000aa99f57223 */ /* 0x000fe200000100d2 */
[----:B------:R-:W-:Y:S01]  /*4e40*/  FFMA.FTZ R170, R154, -R169, R241 ;  /* 0x800000a99aaa7223 */ /* 0x000fe200000100f1 */
[----:B------:R-:W-:Y:S01]  /*4e50*/  IADD3 R84, R73, R84, RZ ;  /* 0x0000005449547210 */ /* 0x000fe20007ffe0ff */
[----:B------:R2:W-:Y:S01]  /*4e60*/  STS [R74+0x2120], R75 ;  /* 0x0021204b4a007388 */ /* 0x0005e20000000800 */
[----:B-1----:R-:W-:Y:S01]  /*4e70*/  LEA R218, P0, R72, UR16, 0x2 ;  /* 0x0000001048da7c11 */ /* 0x002fe2000f8010ff */
[----:B------:R-:W-:Y:S01]  /*4e80*/  FMUL.FTZ R73, R59, R230 ;  /* 0x000000e63b497220 */ /* 0x000fe20000410000 */
[----:B------:R-:W-:Y:S01]  /*4e90*/  IADD3 R169, R4, -UR7, -R119 ;  /* 0x8000000704a97c10 */ /* 0x000fe2000fffe877 */
[----:B------:R1:W-:Y:S01]  /*4ea0*/  STS [R74+0x211c], R251 ;  /* 0x00211cfb4a007388 */ /* 0x0003e20000000800 */
[----:B------:R-:W-:Y:S01]  /*4eb0*/  LEA.HI.X R212, R72, UR17, R84, 0x2, P0 ;  /* 0x0000001148d47c11 */ /* 0x000fe200080f1454 */
[----:B------:R-:W-:Y:S01]  /*4ec0*/  FMUL.FTZ R241, R54, R241 ;  /* 0x000000f136f17220 */ /* 0x000fe20000410000 */
[----:B------:R-:W-:Y:S01]  /*4ed0*/  ISETP.GE.AND P0, PT, R169, 0x1, PT ;  /* 0x00000001a900780c */ /* 0x000fe20003f06270 */
[----:B------:R-:W-:Y:S01]  /*4ee0*/  STS [R74+0x210c], R226 ;  /* 0x00210ce24a007388 */ /* 0x000fe20000000800 */
[----:B------:R-:W-:Y:S01]  /*4ef0*/  IADD3 R70, P1, R72, UR7, RZ ;  /* 0x0000000748467c10 */ /* 0x000fe2000ff3e0ff */
[----:B--2---:R-:W-:Y:S01]  /*4f00*/  IMAD R75, R139, UR30, RZ ;  /* 0x0000001e8b4b7c24 */ /* 0x004fe2000f8e02ff */
[----:B------:R-:W-:Y:S01]  /*4f10*/  IADD3 R72, P2, R68, UR7, RZ ;  /* 0x0000000744487c10 */ /* 0x000fe2000ff5e0ff */
[----:B------:R-:W-:Y:S02]  /*4f20*/  STS [R74+0x2110], R222 ;  /* 0x002110de4a007388 */ /* 0x000fe40000000800 */
[----:B-1----:R-:W-:-:S02]  /*4f30*/  IMAD R251, R138, UR31, R75 ;  /* 0x0000001f8afb7c24 */ /* 0x002fc4000f8e024b */
[----:B------:R-:W-:Y:S01]  /*4f40*/  FMUL.FTZ R75, R56, R210 ;  /* 0x000000d2384b7220 */ /* 0x000fe20000410000 */
[----:B------:R-:W-:Y:S02]  /*4f50*/  STS [R74+0x2118], R220 ;  /* 0x002118dc4a007388 */ /* 0x000fe40000000800 */
[----:B------:R-:W-:Y:S02]  /*4f60*/  IADD3 R251, R69, R251, RZ ;  /* 0x000000fb45fb7210 */ /* 0x000fe40007ffe0ff */
[----:B------:R1:W-:Y:S04]  /*4f70*/  STS [R74+0x2124], R71 ;  /* 0x002124474a007388 */ /* 0x0003e80000000800 */
[----:B------:R-:W-:Y:S04]  /*4f80*/  STS [R74+0x2128], R85 ;  /* 0x002128554a007388 */ /* 0x000fe80000000800 */
[----:B------:R2:W-:Y:S01]  /*4f90*/  STS [R74+0x212c], R73 ;  /* 0x00212c494a007388 */ /* 0x0005e20000000800 */
[----:B-1----:R-:W-:-:S03]  /*4fa0*/  IADD3.X R71, R84, UR12, RZ, P1, !PT ;  /* 0x0000000c54477c10 */ /* 0x002fc60008ffe4ff */
[----:B------:R1:W-:Y:S04]  /*4fb0*/  STS [R74+0x2130], R234 ;  /* 0x002130ea4a007388 */ /* 0x0003e80000000800 */
[----:B------:R1:W-:Y:S01]  /*4fc0*/  STS [R74+0x2134], R75 ;  /* 0x0021344b4a007388 */ /* 0x0003e20000000800 */
[----:B--2---:R-:W-:-:S03]  /*4fd0*/  IADD3.X R73, R251, UR12, RZ, P2, !PT ;  /* 0x0000000cfb497c10 */ /* 0x004fc600097fe4ff */
[----:B------:R1:W-:Y:S04]  /*4fe0*/  STS [R74+0x2138], R243 ;  /* 0x002138f34a007388 */ /* 0x0003e80000000800 */
[----:B------:R1:W-:Y:S01]  /*4ff0*/  STS [R74+0x213c], R241 ;  /* 0x00213cf14a007388 */ /* 0x0003e20000000800 */
[----:B------:R-:W-:Y:S06]  /*5000*/  BAR.SYNC.DEFER_BLOCKING 0x0 ;  /* 0x0000000000007b1d */ /* 0x000fec0000010000 */
[----:B0---4-:R-:W-:Y:S05]  /*5010*/  @!P0 BRA `(.L_x_6477) ;  /* 0x00000000003c8947 */ /* 0x011fea0003800000 */
[----:B-1----:R-:W0:Y:S01]  /*5020*/  LDS R241, [R236+0x2100] ;  /* 0x00210000ecf17984 */ /* 0x002e220000000800 */
[C---:B------:R-:W-:Y:S02]  /*5030*/  IMAD R74, R145.reuse, R132, RZ ;  /* 0x00000084914a7224 */ /* 0x040fe400078e02ff */
[----:B------:R-:W-:Y:S02]  /*5040*/  IMAD R84, R145, R136, RZ ;  /* 0x0000008891547224 */ /* 0x000fe400078e02ff */
[----:B------:R-:W-:-:S04]  /*5050*/  IMAD.WIDE.U32 R70, R3, R132, R70 ;  /* 0x0000008403467225 */ /* 0x000fc800078e0046 */
[C---:B------:R-:W-:Y:S01]  /*5060*/  IMAD R75, R3.reuse, R133, R74 ;  /* 0x00000085034b7224 */ /* 0x040fe200078e024a */
        /* <DEDUP_REMOVED lines=10> */
.L_x_6477:
[----:B------:R-:W-:Y:S05]  /*5110*/  BSYNC B0 ;  /* 0x0000000000007941 */ /* 0x000fea0003800000 */
.L_x_6476:
[----:B------:R-:W-:Y:S01]  /*5120*/  USHF.L.U32 UR7, UR8, 0x2, URZ ;  /* 0x0000000208077899 */ /* 0x000fe2000800063f */
[C---:B------:R-:W-:Y:S01]  /*5130*/  LEA R69, P0, R68.reuse, UR18, 0x2 ;  /* 0x0000001244457c11 */ /* 0x040fe2000f8010ff */
[----:B------:R-:W-:Y:S01]  /*5140*/  USHF.L.U64.HI UR12, UR8, 0x2, UR9 ;  /* 0x00000002080c7899 */ /* 0x000fe20008010209 */
[----:B------:R-:W-:Y:S01]  /*5150*/  FFMA.FTZ R216, R245, R247, R216 ;  /* 0x000000f7f5d87223 */ /* 0x000fe200000100d8 */
[----:B------:R-:W-:Y:S01]  /*5160*/  USHF.L.U64.HI UR32, UR5, 0x2, UR6 ;  /* 0x0000000205207899 */ /* 0x000fe20008010206 */
[----:B------:R-:W-:Y:S01]  /*5170*/  LEA.HI.X R72, R68, UR19, R251, 0x2, P0 ;  /* 0x0000001344487c11 */ /* 0x000fe200080f14fb */
[----:B------:R-:W-:Y:S01]  /*5180*/  USHF.L.U32 UR13, UR5, 0x2, URZ ;  /* 0x00000002050d7899 */ /* 0x000fe2000800063f */
[----:B------:R-:W-:Y:S01]  /*5190*/  IADD3 R70, P0, R218, UR7, RZ ;  /* 0x00000007da467c10 */ /* 0x000fe2000ff1e0ff */
[----:B------:R-:W-:Y:S01]  /*51a0*/  FFMA.FTZ R216, R171, R214, R216 ;  /* 0x000000d6abd87223 */ /* 0x000fe200000100d8 */
[----:B------:R-:W-:Y:S01]  /*51b0*/  IADD3 R68, P1, R69, UR7, RZ ;  /* 0x0000000745447c10 */ /* 0x000fe2000ff3e0ff */
[----:B-12---:R-:W-:Y:S01]  /*51c0*/  IMAD R74, R132, UR32, RZ ;  /* 0x00000020844a7c24 */ /* 0x006fe2000f8e02ff */
[----:B------:R-:W-:Y:S01]  /*51d0*/  IADD3.X R71, R212, UR12, RZ, P0, !PT ;  /* 0x0000000cd4477c10 */ /* 0x000fe200087fe4ff */
[----:B------:R-:W-:Y:S01]  /*51e0*/  IMAD R84, R136, UR32, RZ ;  /* 0x0000002088547c24 */ /* 0x000fe2000f8e02ff */
[----:B------:R-:W-:Y:S01]  /*51f0*/  ISETP.GE.AND P0, PT, R169, 0x41, PT ;  /* 0x00000041a900780c */ /* 0x000fe20003f06270 */
[----:B------:R-:W-:Y:S01]  /*5200*/  IMAD R73, R133, UR13, R74 ;  /* 0x0000000d85497c24 */ /* 0x000fe2000f8e024a */
[----:B------:R-:W-:Y:S01]  /*5210*/  IADD3.X R69, R72, UR12, RZ, P1, !PT ;  /* 0x0000000c48457c10 */ /* 0x000fe20008ffe4ff */
[----:B------:R-:W-:-:S04]  /*5220*/  IMAD.WIDE.U32 R70, R132, UR13, R70 ;  /* 0x0000000d84467c25 */ /* 0x000fc8000f8e0046 */
[----:B------:R-:W-:Y:S01]  /*5230*/  FMUL.FTZ R187, R170, R187 ;  /* 0x000000bbaabb7220 */ /* 0x000fe20000410000 */
[----:B------:R-:W-:Y:S01]  /*5240*/  BSSY B0, `(.L_x_6478) ;  /* 0x000000c000007945 */ /* 0x000fe20003800000 */
[----:B------:R-:W-:Y:S01]  /*5250*/  ISETP.GE.AND P1, PT, R169, 0x81, PT ;  /* 0x00000081a900780c */ /* 0x000fe20003f26270 */
[----:B------:R-:W-:Y:S01]  /*5260*/  IMAD R75, R137, UR13, R84 ;  /* 0x0000000d894b7c24 */ /* 0x000fe2000f8e0254 */
[----:B------:R-:W-:Y:S01]  /*5270*/  IADD3 R71, R71, R73, RZ ;  /* 0x0000004947477210 */ /* 0x000fe20007ffe0ff */
[----:B------:R-:W-:Y:S01]  /*5280*/  IMAD.WIDE.U32 R68, R136, UR13, R68 ;  /* 0x0000000d88447c25 */ /* 0x000fe2000f8e0044 */
[----:B------:R0:W1:Y:S01]  /*5290*/  LDS R73, [R196+0x2200] ;  /* 0x00220000c4497984 */ /* 0x0000620000000800 */
[----:B------:R-:W-:Y:S02]  /*52a0*/  ISETP.GE.AND P6, PT, R169, 0xc1, PT ;  /* 0x000000c1a900780c */ /* 0x000fe40003fc6270 */
[----:B------:R-:W-:Y:S01]  /*52b0*/  FADD.FTZ R72, R216, R187 ;  /* 0x000000bbd8487221 */ /* 0x000fe20000010000 */
[----:B------:R-:W-:Y:S01]  /*52c0*/  IADD3 R69, R69, R75, RZ ;  /* 0x0000004b45457210 */ /* 0x000fe20007ffe0ff */
[----:B------:R-:W-:Y:S09]  /*52d0*/  @!P0 BRA `(.L_x_6479) ;  /* 0x0000000000088947 */ /* 0x000ff20003800000 */
[----:B------:R2:W-:Y:S04]  /*52e0*/  REDG.E.ADD.F32.FTZ.RN.STRONG.GPU desc[UR10][R70.64+-0xf00], R211 ;  /* 0xfff100d3460079a6 */ /* 0x0005e8000c10f38a */
[----:B-1----:R2:W-:Y:S02]  /*52f0*/  REDG.E.ADD.F32.FTZ.RN.STRONG.GPU desc[UR10][R68.64+-0xf00], R73 ;  /* 0xfff10049440079a6 */ /* 0x0025e4000c10f38a */
.L_x_6479:
[----:B------:R-:W-:Y:S05]  /*5300*/  BSYNC B0 ;  /* 0x0000000000007941 */ /* 0x000fea0003800000 */
.L_x_6478:
[----:B------:R-:W3:Y:S01]  /*5310*/  LDS R197, [R197+0x2300] ;  /* 0x00230000c5c57984 */ /* 0x000ee20000000800 */
[----:B------:R-:W-:Y:S04]  /*5320*/  BSSY B0, `(.L_x_6480) ;  /* 0x0000004000007945 */ /* 0x000fe80003800000 */
[----:B------:R-:W-:Y:S05]  /*5330*/  @!P1 BRA `(.L_x_6481) ;  /* 0x0000000000089947 */ /* 0x000fea0003800000 */
[----:B------:R4:W-:Y:S04]  /*5340*/  REDG.E.ADD.F32.FTZ.RN.STRONG.GPU desc[UR10][R70.64+-0xe00], R213 ;  /* 0xfff200d5460079a6 */ /* 0x0009e8000c10f38a */
[----:B---3--:R4:W-:Y:S02]  /*5350*/  REDG.E.ADD.F32.FTZ.RN.STRONG.GPU desc[UR10][R68.64+-0xe00], R197 ;  /* 0xfff200c5440079a6 */ /* 0x0089e4000c10f38a */
.L_x_6481:
[----:B------:R-:W-:Y:S05]  /*5360*/  BSYNC B0 ;  /* 0x0000000000007941 */ /* 0x000fea0003800000 */
.L_x_6480:
[----:B-12---:R1:W2:Y:S01]  /*5370*/  LDS R73, [R198+0x2400] ;  /* 0x00240000c6497984 */ /* 0x0062a20000000800 */
[----:B------:R-:W-:Y:S01]  /*5380*/  BSSY B0, `(.L_x_6482) ;  /* 0x000000a000007945 */ /* 0x000fe20003800000 */
[C---:B------:R-:W-:Y:S02]  /*5390*/  ISETP.GE.AND P1, PT, R169.reuse, 0x101, PT ;  /* 0x00000101a900780c */ /* 0x040fe40003f26270 */
[C---:B------:R-:W-:Y:S02]  /*53a0*/  ISETP.GE.AND P2, PT, R169.reuse, 0x141, PT ;  /* 0x00000141a900780c */ /* 0x040fe40003f46270 */
[C---:B------:R-:W-:Y:S02]  /*53b0*/  ISETP.GE.AND P3, PT, R169.reuse, 0x181, PT ;  /* 0x00000181a900780c */ /* 0x040fe40003f66270 */
[C---:B------:R-:W-:Y:S02]  /*53c0*/  ISETP.GE.AND P4, PT, R169.reuse, 0x1c1, PT ;  /* 0x000001c1a900780c */ /* 0x040fe40003f86270 */
[----:B------:R-:W-:-:S02]  /*53d0*/  ISETP.GE.AND P5, PT, R169, 0x201, PT ;  /* 0x00000201a900780c */ /* 0x000fc40003fa6270 */
[----:B------:R-:W-:Y:S01]  /*53e0*/  ISETP.GE.AND P0, PT, R169, 0x241, PT ;  /* 0x00000241a900780c */ /* 0x000fe20003f06270 */
[----:B-1----:R-:W-:-:S12]  /*53f0*/  @!P6 BRA `(.L_x_6483) ;  /* 0x000000000008e947 */ /* 0x002fd80003800000 */
[----:B------:R1:W-:Y:S04]  /*5400*/  REDG.E.ADD.F32.FTZ.RN.STRONG.GPU desc[UR10][R70.64+-0xd00], R215 ;  /* 0xfff300d7460079a6 */ /* 0x0003e8000c10f38a */
[----:B--2---:R1:W-:Y:S02]  /*5410*/  REDG.E.ADD.F32.FTZ.RN.STRONG.GPU desc[UR10][R68.64+-0xd00], R73 ;  /* 0xfff30049440079a6 */ /* 0x0043e4000c10f38a */
.L_x_6483:
[----:B------:R-:W-:Y:S05]  /*5420*/  BSYNC B0 ;  /* 0x0000000000007941 */ /* 0x000fea0003800000 */
.L_x_6482:
[----:B------:R-:W0:Y:S01]  /*5430*/  LDS R199, [R199+0x2500] ;  /* 0x00250000c7c77984 */ /* 0x000e220000000800 */
[----:B------:R-:W-:Y:S04]  /*5440*/  BSSY B0, `(.L_x_6484) ;  /* 0x0000004000007945 */ /* 0x000fe80003800000 */
[----:B------:R-:W-:Y:S05]  /*5450*/  @!P1 BRA `(.L_x_6485) ;  /* 0x0000000000089947 */ /* 0x000fea0003800000 */
[----:B------:R1:W-:Y:S04]  /*5460*/  REDG.E.ADD.F32.FTZ.RN.STRONG.GPU desc[UR10][R70.64+-0xc00], R217 ;  /* 0xfff400d9460079a6 */ /* 0x0003e8000c10f38a */
[----:B0-----:R1:W-:Y:S02]  /*5470*/  REDG.E.ADD.F32.FTZ.RN.STRONG.GPU desc[UR10][R68.64+-0xc00], R199 ;  /* 0xfff400c7440079a6 */ /* 0x0013e4000c10f38a */
.L_x_6485:
[----:B------:R-:W-:Y:S05]  /*5480*/  BSYNC B0 ;  /* 0x0000000000007941 */ /* 0x000fea0003800000 */
.L_x_6484:
[----:B-12---:R1:W2:Y:S01]  /*5490*/  LDS R73, [R200+0x2600] ;  /* 0x00260000c8497984 */ /* 0x0062a20000000800 */
[----:B------:R-:W-:Y:S04]  /*54a0*/  BSSY B0, `(.L_x_6486) ;  /* 0x0000004000007945 */ /* 0x000fe80003800000 */
[----:B------:R-:W-:Y:S05]  /*54b0*/  @!P2 BRA `(.L_x_6487) ;  /* 0x000000000008a947 */ /* 0x000fea0003800000 */
[----:B------:R0:W-:Y:S04]  /*54c0*/  REDG.E.ADD.F32.FTZ.RN.STRONG.GPU desc[UR10][R70.64+-0xb00], R219 ;  /* 0xfff500db460079a6 */ /* 0x0001e8000c10f38a */
[----:B--2---:R2:W-:Y:S02]  /*54d0*/  REDG.E.ADD.F32.FTZ.RN.STRONG.GPU desc[UR10][R68.64+-0xb00], R73 ;  /* 0xfff50049440079a6 */ /* 0x0045e4000c10f38a */
.L_x_6487:
[----:B------:R-:W-:Y:S05]  /*54e0*/  BSYNC B0 ;  /* 0x0000000000007941 */ /* 0x000fea0003800000 */
.L_x_6486:
[----:B------:R-:W0:Y:S01]  /*54f0*/  LDS R201, [R201+0x2700] ;  /* 0x00270000c9c97984 */ /* 0x000e220000000800 */
[----:B------:R-:W-:Y:S04]  /*5500*/  BSSY B0, `(.L_x_6488) ;  /* 0x0000004000007945 */ /* 0x000fe80003800000 */
[----:B------:R-:W-:Y:S05]  /*5510*/  @!P3 BRA `(.L_x_6489) ;  /* 0x000000000008b947 */ /* 0x000fea0003800000 */
[----:B------:R1:W-:Y:S04]  /*5520*/  REDG.E.ADD.F32.FTZ.RN.STRONG.GPU desc[UR10][R70.64+-0xa00], R221 ;  /* 0xfff600dd460079a6 */ /* 0x0003e8000c10f38a */
[----:B0-----:R1:W-:Y:S02]  /*5530*/  REDG.E.ADD.F32.FTZ.RN.STRONG.GPU desc[UR10][R68.64+-0xa00], R201 ;  /* 0xfff600c9440079a6 */ /* 0x0013e4000c10f38a */
.L_x_6489:
[----:B------:R-:W-:Y:S05]  /*5540*/  BSYNC B0 ;  /* 0x0000000000007941 */ /* 0x000fea0003800000 */
.L_x_6488:
[----:B--2---:R2:W0:Y:S01]  /*5550*/  LDS R73, [R202+0x2800] ;  /* 0x00280000ca497984 */ /* 0x0044220000000800 */
[----:B------:R-:W-:Y:S04]  /*5560*/  BSSY B0, `(.L_x_6490) ;  /* 0x0000004000007945 */ /* 0x000fe80003800000 */
[----:B------:R-:W-:Y:S05]  /*5570*/  @!P4 BRA `(.L_x_6491) ;  /* 0x000000000008c947 */ /* 0x000fea0003800000 */
[----:B------:R1:W-:Y:S04]  /*5580*/  REDG.E.ADD.F32.FTZ.RN.STRONG.GPU desc[UR10][R70.64+-0x900], R223 ;  /* 0xfff700df460079a6 */ /* 0x0003e8000c10f38a */
[----:B0-----:R1:W-:Y:S02]  /*5590*/  REDG.E.ADD.F32.FTZ.RN.STRONG.GPU desc[UR10][R68.64+-0x900], R73 ;  /* 0xfff70049440079a6 */ /* 0x0013e4000c10f38a */
.L_x_6491:
[----:B------:R-:W-:Y:S05]  /*55a0*/  BSYNC B0 ;  /* 0x0000000000007941 */ /* 0x000fea0003800000 */
.L_x_6490:
[----:B------:R-:W0:Y:S01]  /*55b0*/  LDS R195, [R195+0x2900] ;  /* 0x00290000c3c37984 */ /* 0x000e220000000800 */
[----:B------:R-:W-:Y:S04]  /*55c0*/  BSSY B0, `(.L_x_6492) ;  /* 0x0000004000007945 */ /* 0x000fe80003800000 */
[----:B------:R-:W-:Y:S05]  /*55d0*/  @!P5 BRA `(.L_x_6493) ;  /* 0x000000000008d947 */ /* 0x000fea0003800000 */
[----:B------:R1:W-:Y:S04]  /*55e0*/  REDG.E.ADD.F32.FTZ.RN.STRONG.GPU desc[UR10][R70.64+-0x800], R225 ;  /* 0xfff800e1460079a6 */ /* 0x0003e8000c10f38a */
[----:B0-----:R1:W-:Y:S02]  /*55f0*/  REDG.E.ADD.F32.FTZ.RN.STRONG.GPU desc[UR10][R68.64+-0x800], R195 ;  /* 0xfff800c3440079a6 */ /* 0x0013e4000c10f38a */
.L_x_6493:
[----:B------:R-:W-:Y:S05]  /*5600*/  BSYNC B0 ;  /* 0x0000000000007941 */ /* 0x000fea0003800000 */
.L_x_6492:
        /* <DEDUP_REMOVED lines=11> */
.L_x_6495:
[----:B------:R-:W-:Y:S05]  /*56c0*/  BSYNC B0 ;  /* 0x0000000000007941 */ /* 0x000fea0003800000 */
.L_x_6494:
[----:B01----:R0:W1:Y:S01]  /*56d0*/  LDS R73, [R204+0x2b00] ;  /* 0x002b0000cc497984 */ /* 0x0030620000000800 */
[----:B------:R-:W-:Y:S04]  /*56e0*/  BSSY B0, `(.L_x_6496) ;  /* 0x0000004000007945 */ /* 0x000fe80003800000 */
[----:B------:R-:W-:Y:S05]  /*56f0*/  @!P1 BRA `(.L_x_6497) ;  /* 0x0000000000089947 */ /* 0x000fea0003800000 */
[----:B------:R0:W-:Y:S04]  /*5700*/  REDG.E.ADD.F32.FTZ.RN.STRONG.GPU desc[UR10][R70.64+-0x600], R229 ;  /* 0xfffa00e5460079a6 */ /* 0x0001e8000c10f38a */
[----:B-1----:R0:W-:Y:S02]  /*5710*/  REDG.E.ADD.F32.FTZ.RN.STRONG.GPU desc[UR10][R68.64+-0x600], R73 ;  /* 0xfffa0049440079a6 */ /* 0x0021e4000c10f38a */
.L_x_6497:
[----:B------:R-:W-:Y:S05]  /*5720*/  BSYNC B0 ;  /* 0x0000000000007941 */ /* 0x000fea0003800000 */
.L_x_6496:
[----:B------:R-:W0:Y:S01]  /*5730*/  LDS R205, [R205+0x2c00] ;  /* 0x002c0000cdcd7984 */ /* 0x000e220000000800 */
[----:B------:R-:W-:Y:S04]  /*5740*/  BSSY B0, `(.L_x_6498) ;  /* 0x0000004000007945 */ /* 0x000fe80003800000 */
[----:B------:R-:W-:Y:S05]  /*5750*/  @!P2 BRA `(.L_x_6499) ;  /* 0x000000000008a947 */ /* 0x000fea0003800000 */
[----:B------:R1:W-:Y:S04]  /*5760*/  REDG.E.ADD.F32.FTZ.RN.STRONG.GPU desc[UR10][R70.64+-0x500], R231 ;  /* 0xfffb00e7460079a6 */ /* 0x0003e8000c10f38a */
[----:B0-----:R0:W-:Y:S02]  /*5770*/  REDG.E.ADD.F32.FTZ.RN.STRONG.GPU desc[UR10][R68.64+-0x500], R205 ;  /* 0xfffb00cd440079a6 */ /* 0x0011e4000c10f38a */
.L_x_6499:
[----:B------:R-:W-:Y:S05]  /*5780*/  BSYNC B0 ;  /* 0x0000000000007941 */ /* 0x000fea0003800000 */
.L_x_6498:
[----:B01----:R0:W1:Y:S01]  /*5790*/  LDS R73, [R206+0x2d00] ;  /* 0x002d0000ce497984 */ /* 0x0030620000000800 */
[----:B------:R-:W-:Y:S04]  /*57a0*/  BSSY B0, `(.L_x_6500) ;  /* 0x0000004000007945 */ /* 0x000fe80003800000 */
[----:B------:R-:W-:Y:S05]  /*57b0*/  @!P3 BRA `(.L_x_6501) ;  /* 0x000000000008b947 */ /* 0x000fea0003800000 */
[----:B------:R0:W-:Y:S04]  /*57c0*/  REDG.E.ADD.F32.FTZ.RN.STRONG.GPU desc[UR10][R70.64+-0x400], R233 ;  /* 0xfffc00e9460079a6 */ /* 0x0001e8000c10f38a */
[----:B-1----:R0:W-:Y:S02]  /*57d0*/  REDG.E.ADD.F32.FTZ.RN.STRONG.GPU desc[UR10][R68.64+-0x400], R73 ;  /* 0xfffc0049440079a6 */ /* 0x0021e4000c10f38a */
.L_x_6501:
[----:B------:R-:W-:Y:S05]  /*57e0*/  BSYNC B0 ;  /* 0x0000000000007941 */ /* 0x000fea0003800000 */
.L_x_6500:
[----:B------:R-:W0:Y:S01]  /*57f0*/  LDS R207, [R207+0x2e00] ;  /* 0x002e0000cfcf7984 */ /* 0x000e220000000800 */
[----:B------:R-:W-:Y:S04]  /*5800*/  BSSY B0, `(.L_x_6502) ;  /* 0x0000004000007945 */ /* 0x000fe80003800000 */
[----:B------:R-:W-:Y:S05]  /*5810*/  @!P4 BRA `(.L_x_6503) ;  /* 0x000000000008c947 */ /* 0x000fea0003800000 */
[----:B------:R1:W-:Y:S04]  /*5820*/  REDG.E.ADD.F32.FTZ.RN.STRONG.GPU desc[UR10][R70.64+-0x300], R235 ;  /* 0xfffd00eb460079a6 */ /* 0x0003e8000c10f38a */
[----:B0-----:R0:W-:Y:S02]  /*5830*/  REDG.E.ADD.F32.FTZ.RN.STRONG.GPU desc[UR10][R68.64+-0x300], R207 ;  /* 0xfffd00cf440079a6 */ /* 0x0011e4000c10f38a */
.L_x_6503:
[----:B------:R-:W-:Y:S05]  /*5840*/  BSYNC B0 ;  /* 0x0000000000007941 */ /* 0x000fea0003800000 */
.L_x_6502:
[----:B01----:R0:W1:Y:S01]  /*5850*/  LDS R73, [R208+0x2f00] ;  /* 0x002f0000d0497984 */ /* 0x0030620000000800 */
[----:B------:R-:W-:Y:S04]  /*5860*/  BSSY B0, `(.L_x_6504) ;  /* 0x0000004000007945 */ /* 0x000fe80003800000 */
[----:B------:R-:W-:Y:S05]  /*5870*/  @!P5 BRA `(.L_x_6505) ;  /* 0x000000000008d947 */ /* 0x000fea0003800000 */
[----:B------:R0:W-:Y:S04]  /*5880*/  REDG.E.ADD.F32.FTZ.RN.STRONG.GPU desc[UR10][R70.64+-0x200], R237 ;  /* 0xfffe00ed460079a6 */ /* 0x0001e8000c10f38a */
[----:B-1----:R0:W-:Y:S02]  /*5890*/  REDG.E.ADD.F32.FTZ.RN.STRONG.GPU desc[UR10][R68.64+-0x200], R73 ;  /* 0xfffe0049440079a6 */ /* 0x0021e4000c10f38a */
.L_x_6505:
[----:B------:R-:W-:Y:S05]  /*58a0*/  BSYNC B0 ;  /* 0x0000000000007941 */ /* 0x000fea0003800000 */
.L_x_6504:
[----:B------:R-:W0:Y:S01]  /*58b0*/  LDS R209, [R209+0x3000] ;  /* 0x00300000d1d17984 */ /* 0x000e220000000800 */
[----:B------:R-:W-:Y:S04]  /*58c0*/  BSSY B0, `(.L_x_6506) ;  /* 0x0000004000007945 */ /* 0x000fe80003800000 */
[----:B------:R-:W-:Y:S05]  /*58d0*/  @!P6 BRA `(.L_x_6507) ;  /* 0x000000000008e947 */ /* 0x000fea0003800000 */
[----:B------:R1:W-:Y:S04]  /*58e0*/  REDG.E.ADD.F32.FTZ.RN.STRONG.GPU desc[UR10][R70.64+-0x100], R239 ;  /* 0xffff00ef460079a6 */ /* 0x0003e8000c10f38a */
[----:B0-----:R0:W-:Y:S02]  /*58f0*/  REDG.E.ADD.F32.FTZ.RN.STRONG.GPU desc[UR10][R68.64+-0x100], R209 ;  /* 0xffff00d1440079a6 */ /* 0x0011e4000c10f38a */
.L_x_6507:
[----:B------:R-:W-:Y:S05]  /*5900*/  BSYNC B0 ;  /* 0x0000000000007941 */ /* 0x000fea0003800000 */
.L_x_6506:
[----:B01--4-:R-:W0:Y:S01]  /*5910*/  SHFL.DOWN P0, R71, R72, 0x1, 0x1f ;  /* 0x08201f0048477f89 */ /* 0x013e220000000000 */
        /* <DEDUP_REMOVED lines=14> */
[----:B------:R-:W-:Y:S01]  /*5a00*/  FMUL.FTZ R69, R2, R90 ;  /* 0x0000005a02457220 */ /* 0x000fe20000410000 */
[----:B------:R-:W-:Y:S01]  /*5a10*/  FMUL.FTZ R245, R245, R68 ;  /* 0x00000044f5f57220 */ /* 0x000fe20000410000 */
[----:B------:R-:W-:Y:S01]  /*5a20*/  FFMA.FTZ R12, R29, R149, R12 ;  /* 0x000000951d0c7223 */ /* 0x000fe2000001000c */
[----:B------:R-:W-:Y:S01]  /*5a30*/  FMUL.FTZ R68, R83, R175 ;  /* 0x000000af53447220 */ /* 0x000fe20000410000 */
[----:B------:R-:W-:Y:S01]  /*5a40*/  FMUL.FTZ R69, R192, R69 ;  /* 0x00000045c0457220 */ /* 0x000fe20000410000 */
[----:B------:R-:W-:Y:S01]  /*5a50*/  FMUL.FTZ R175, R2, R175 ;  /* 0x000000af02af7220 */ /* 0x000fe20000410000 */
[----:B------:R-:W-:Y:S01]  /*5a60*/  ISETP.NE.AND P1, PT, R118, RZ, PT ;  /* 0x000000ff7600720c */ /* 0x000fe20003f25270 */
[----:B------:R-:W-:Y:S01]  /*5a70*/  FFMA.FTZ R13, R28, R68, R13 ;  /* 0x000000441c0d7223 */ /* 0x000fe2000001000d */
[----:B------:R-:W-:Y:S01]  /*5a80*/  FFMA.FTZ R151, R158, R151, R69 ;  /* 0x000000979e977223 */ /* 0x000fe20000010045 */
[----:B0-----:R-:W-:Y:S01]  /*5a90*/  @P0 FADD R71, R72, R71 ;  /* 0x0000004748470221 */ /* 0x001fe20000000000 */
[----:B------:R-:W-:Y:S01]  /*5aa0*/  FMUL.FTZ R69, R2, R146 ;  /* 0x0000009202457220 */ /* 0x000fe20000410000 */
[----:B------:R-:W-:Y:S01]  /*5ab0*/  FMUL.FTZ R186, R186, R175 ;  /* 0x000000afbaba7220 */ /* 0x000fe20000410000 */
[----:B------:R-:W-:Y:S01]  /*5ac0*/  ISETP.NE.AND P2, PT, R119, RZ, PT ;  /* 0x000000ff7700720c */ /* 0x000fe20003f45270 */
[----:B------:R-:W-:Y:S01]  /*5ad0*/  FMUL.FTZ R150, R150, R147 ;  /* 0x0000009396967220 */ /* 0x000fe20000410000 */
[----:B------:R-:W0:Y:S01]  /*5ae0*/  SHFL.DOWN P0, R74, R71, 0x2, 0x1f ;  /* 0x08401f00474a7f89 */ /* 0x000e220000000000 */
[----:B------:R-:W-:Y:S01]  /*5af0*/  FMUL.FTZ R69, R188, R69 ;  /* 0x00000045bc457220 */ /* 0x000fe20000410000 */
[----:B------:R-:W-:Y:S01]  /*5b00*/  FFMA.FTZ R186, R159, R68, R186 ;  /* 0x000000449fba7223 */ /* 0x000fe200000100ba */
[-C--:B------:R-:W-:Y:S01]  /*5b10*/  FMUL.FTZ R68, R81, R179.reuse ;  /* 0x000000b351447220 */ /* 0x080fe20000410000 */
[----:B------:R-:W-:Y:S01]  /*5b20*/  FMUL.FTZ R179, R2, R179 ;  /* 0x000000b302b37220 */ /* 0x000fe20000410000 */
[----:B------:R-:W-:Y:S01]  /*5b30*/  FFMA.FTZ R149, R160, R149, R69 ;  /* 0x00000095a0957223 */ /* 0x000fe20000010045 */
[-C--:B------:R-:W-:Y:S01]  /*5b40*/  FMUL.FTZ R69, R144, R177.reuse ;  /* 0x000000b190457220 */ /* 0x080fe20000410000 */
[----:B------:R-:W-:Y:S01]  /*5b50*/  FMUL.FTZ R177, R2, R177 ;  /* 0x000000b102b17220 */ /* 0x000fe20000410000 */
[----:B------:R-:W-:Y:S01]  /*5b60*/  FMUL.FTZ R182, R182, R179 ;  /* 0x000000b3b6b67220 */ /* 0x000fe20000410000 */
[-C--:B------:R-:W-:Y:S01]  /*5b70*/  FFMA.FTZ R15, R30, R68.reuse, R15 ;  /* 0x000000441e0f7223 */ /* 0x080fe2000001000f */
[----:B------:R-:W-:Y:S01]  /*5b80*/  FFMA.FTZ R14, R31, R69, R14 ;  /* 0x000000451f0e7223 */ /* 0x000fe2000001000e */
        /* <DEDUP_REMOVED lines=12> */
[----:B------:R-:W-:Y:S01]  /*5c50*/  FMUL.FTZ R148, R148, R173 ;  /* 0x000000ad94947220 */ /* 0x000fe20000410000 */
[----:B0-----:R-:W-:Y:S01]  /*5c60*/  @P0 FADD R74, R71, R74 ;  /* 0x0000004a474a0221 */ /* 0x001fe20000000000 */
[----:B------:R-:W-:Y:S01]  /*5c70*/  FFMA.FTZ R181, R164, R69, R181 ;  /* 0x00000045a4b57223 */ /* 0x000fe200000100b5 */
[-C--:B------:R-:W-:Y:S01]  /*5c80*/  FMUL.FTZ R69, R80, R185.reuse ;  /* 0x000000b950457220 */ /* 0x080fe20000410000 */
[----:B------:R-:W-:Y:S01]  /*5c90*/  FMUL.FTZ R185, R2, R185 ;  /* 0x000000b902b97220 */ /* 0x000fe20000410000 */
[----:B------:R-:W-:Y:S01]  /*5ca0*/  FMUL.FTZ R68, R77, R189 ;  /* 0x000000bd4d447220 */ /* 0x000fe20000410000 */
[----:B------:R-:W0:Y:S01]  /*5cb0*/  SHFL.DOWN P0, R73, R74, 0x4, 0x1f ;  /* 0x08801f004a497f89 */ /* 0x000e220000000000 */
[----:B------:R-:W-:Y:S01]  /*5cc0*/  FFMA.FTZ R18, R35, R69, R18 ;  /* 0x0000004523127223 */ /* 0x000fe20000010012 */
[----:B------:R-:W-:Y:S01]  /*5cd0*/  FMUL.FTZ R185, R176, R185 ;  /* 0x000000b9b0b97220 */ /* 0x000fe20000410000 */
[----:B------:R-:W-:Y:S01]  /*5ce0*/  FMUL.FTZ R71, R78, R191 ;  /* 0x000000bf4e477220 */ /* 0x000fe20000410000 */
[C---:B------:R-:W-:Y:S01]  /*5cf0*/  FMUL.FTZ R147, R2.reuse, R147 ;  /* 0x0000009302937220 */ /* 0x040fe20000410000 */
[----:B------:R-:W-:Y:S01]  /*5d00*/  FMUL.FTZ R173, R2, R173 ;  /* 0x000000ad02ad7220 */ /* 0x000fe20000410000 */
[----:B------:R-:W-:Y:S01]  /*5d10*/  FFMA.FTZ R185, R166, R69, R185 ;  /* 0x00000045a6b97223 */ /* 0x000fe200000100b9 */
        /* <DEDUP_REMOVED lines=16> */
[----:B------:R-:W-:Y:S01]  /*5e20*/  BSSY B0, `(.L_x_6508) ;  /* 0x000002a000007945 */ /* 0x000fe20003800000 */
[----:B0-----:R-:W-:Y:S01]  /*5e30*/  @P0 FADD R73, R74, R73 ;  /* 0x000000494a490221 */ /* 0x001fe20000000000 */
[----:B------:R-:W-:Y:S01]  /*5e40*/  FFMA.FTZ R6, R23, R89, R6 ;  /* 0x0000005917067223 */ /* 0x000fe20000010006 */
[----:B------:R-:W-:Y:S01]  /*5e50*/  FFMA.FTZ R7, R22, R152, R7 ;  /* 0x0000009816077223 */ /* 0x000fe20000010007 */
[----:B------:R-:W-:Y:S01]  /*5e60*/  FFMA.FTZ R8, R25, R153, R8 ;  /* 0x0000009919087223 */ /* 0x000fe20000010008 */
[----:B------:R-:W-:Y:S01]  /*5e70*/  FFMA.FTZ R9, R24, R150, R9 ;  /* 0x0000009618097223 */ /* 0x000fe20000010009 */
[----:B------:R-:W0:Y:S01]  /*5e80*/  SHFL.DOWN P0, R70, R73, 0x8, 0x1f ;  /* 0x09001f0049467f89 */ /* 0x000e220000000000 */
        /* <DEDUP_REMOVED lines=35> */
.L_x_6509:
[----:B------:R-:W-:Y:S05]  /*60c0*/  BSYNC B0 ;  /* 0x0000000000007941 */ /* 0x000fea0003800000 */
.L_x_6508:
[----:B------:R-:W-:Y:S01]  /*60d0*/  IADD3 R3, R3, 0x1, RZ ;  /* 0x0000000103037810 */ /* 0x000fe20007ffe0ff */
[----:B------:R-:W-:-:S03]  /*60e0*/  UIADD3 UR5, UP0, UR5, 0x1, URZ ;  /* 0x0000000105057890 */ /* 0x000fc6000ff1e03f */
[----:B------:R-:W-:Y:S01]  /*60f0*/  ISETP.GE.AND P0, PT, R3, UR34, PT ;  /* 0x0000002203007c0c */ /* 0x000fe2000bf06270 */
[----:B------:R-:W-:-:S12]  /*6100*/  UIADD3.X UR6, URZ, UR6, URZ, UP0, !UPT ;  /* 0x000000063f067290 */ /* 0x000fd800087fe43f */
[----:B------:R-:W-:Y:S05]  /*6110*/  @!P0 BRA `(.L_x_6510) ;  /* 0xffffffc800008947 */ /* 0x000fea000383ffff */
.L_x_6466:
[----:B------:R-:W4:Y:S01]  /*6120*/  LDC.64 R4, c[0x0][0x390] ;  /* 0x0000e400ff047b82 */ /* 0x000f220000000a00 */
[----:B------:R-:W-:Y:S01]  /*6130*/  F2FP.F16.F32.PACK_AB R27, R14, R15 ;  /* 0x0000000f0e1b723e */ /* 0x000fe200000000ff */
[----:B------:R-:W-:Y:S01]  /*6140*/  UIADD3 UR4, UR4, -0x400, URZ ;  /* 0xfffffc0004047890 */ /* 0x000fe2000fffe03f */
[----:B------:R-:W-:Y:S02]  /*6150*/  F2FP.F16.F32.PACK_AB R26, R16, R17 ;  /* 0x00000011101a723e */ /* 0x000fe400000000ff */
[----:B------:R-:W-:Y:S02]  /*6160*/  F2FP.F16.F32.PACK_AB R25, R18, R19 ;  /* 0x000000131219723e */ /* 0x000fe400000000ff */
[----:B------:R-:W-:Y:S01]  /*6170*/  F2FP.F16.F32.PACK_AB R24, R20, R21 ;  /* 0x000000151418723e */ /* 0x000fe200000000ff */
[----:B------:R-:W-:Y:S01]  /*6180*/  BAR.SYNC.DEFER_BLOCKING 0x0 ;  /* 0x0000000000007b1d */ /* 0x000fe20000010000 */
[----:B------:R-:W-:Y:S02]  /*6190*/  F2FP.F16.F32.PACK_AB R19, R6, R7 ;  /* 0x000000070613723e */ /* 0x000fe400000000ff */
[----:B------:R-:W-:-:S02]  /*61a0*/  F2FP.F16.F32.PACK_AB R18, R8, R9 ;  /* 0x000000090812723e */ /* 0x000fc400000000ff */
[----:B------:R-:W-:-:S03]  /*61b0*/  F2FP.F16.F32.PACK_AB R17, R10, R11 ;  /* 0x0000000b0a11723e */ /* 0x000fc600000000ff */
[----:B------:R-:W5:Y:S01]  /*61c0*/  LDC.64 R14, c[0x0][0x388] ;  /* 0x0000e200ff0e7b82 */ /* 0x000f620000000a00 */
[----:B------:R-:W-:Y:S01]  /*61d0*/  F2FP.F16.F32.PACK_AB R16, R12, R13 ;  /* 0x0000000d0c10723e */ /* 0x000fe200000000ff */
[----:B------:R-:W-:Y:S01]  /*61e0*/  FADD.FTZ R13, R120, R53 ;  /* 0x00000035780d7221 */ /* 0x000fe20000010000 */
[----:B------:R-:W-:Y:S02]  /*61f0*/  IADD3 R111, P1, R111, -0x800, RZ ;  /* 0xfffff8006f6f7810 */ /* 0x000fe40007f3e0ff */
[----:B------:R-:W-:Y:S02]  /*6200*/  IADD3 R109, P2, R109, -0x800, RZ ;  /* 0xfffff8006d6d7810 */ /* 0x000fe40007f5e0ff */
[----:B------:R-:W-:Y:S01]  /*6210*/  IADD3 R116, P3, R116, -0x800, RZ ;  /* 0xfffff80074747810 */ /* 0x000fe20007f7e0ff */
[----:B------:R-:W0:Y:S01]  /*6220*/  LDC.64 R20, c[0x0][0x3e0] ;  /* 0x0000f800ff147b82 */ /* 0x000e220000000a00 */
[----:B------:R-:W-:Y:S01]  /*6230*/  IADD3 R114, P4, R114, -0x800, RZ ;  /* 0xfffff80072727810 */ /* 0x000fe20007f9e0ff */
[-C--:B----4-:R-:W-:Y:S01]  /*6240*/  IMAD R0, R143, R4.reuse, RZ ;  /* 0x000000048f007224 */ /* 0x090fe200078e02ff */
[----:B------:R-:W-:Y:S01]  /*6250*/  IADD3 R112, P5, R112, -0x800, RZ ;  /* 0xfffff80070707810 */ /* 0x000fe20007fbe0ff */
[----:B------:R-:W-:Y:S01]  /*6260*/  IMAD.WIDE.U32 R2, R142, R4, UR8 ;  /* 0x000000088e027e25 */ /* 0x000fe2000f8e0004 */
[----:B------:R-:W-:-:S02]  /*6270*/  IADD3.X R110, R110, -0x1, RZ, P1, !PT ;  /* 0xffffffff6e6e7810 */ /* 0x000fc40000ffe4ff */
[----:B------:R-:W-:Y:S01]  /*6280*/  IADD3.X R107, R107, -0x1, RZ, P2, !PT ;  /* 0xffffffff6b6b7810 */ /* 0x000fe200017fe4ff */
[----:B------:R-:W-:Y:S01]  /*6290*/  IMAD R5, R142, R5, R0 ;  /* 0x000000058e057224 */ /* 0x000fe200078e0200 */
[----:B------:R-:W4:Y:S01]  /*62a0*/  LDC.64 R28, c[0x0][0x3a8] ;  /* 0x0000ea00ff1c7b82 */ /* 0x000f220000000a00 */
[----:B------:R1:W-:Y:S01]  /*62b0*/  STS.128 [R58], R24 ;  /* 0x000000183a007388 */ /* 0x0003e20000000c00 */
[----:B------:R-:W-:Y:S02]  /*62c0*/  IADD3.X R117, R117, -0x1, RZ, P3, !PT ;  /* 0xffffffff75757810 */ /* 0x000fe40001ffe4ff */
[----:B------:R-:W-:Y:S01]  /*62d0*/  IADD3 R3, R3, R5, RZ ;  /* 0x0000000503037210 */ /* 0x000fe20007ffe0ff */
[----:B------:R2:W-:Y:S01]  /*62e0*/  STS.128 [R58+0x10], R16 ;  /* 0x000010103a007388 */ /* 0x0005e20000000c00 */
[----:B------:R-:W-:-:S03]  /*62f0*/  NOP ;  /* 0x0000000000007918 */ /* 0x000fc60000000000 */
[----:B------:R-:W3:Y:S01]  /*6300*/  LDS.128 R8, [R103] ;  /* 0x0000000067087984 */ /* 0x000ee20000000c00 */
[C---:B-----5:R-:W-:Y:S01]  /*6310*/  IMAD R0, R14.reuse, UR14, RZ ;  /* 0x0000000e0e007c24 */ /* 0x060fe2000f8e02ff */
[----:B------:R-:W5:Y:S01]  /*6320*/  LDC.64 R30, c[0x0][0x3f0] ;  /* 0x0000fc00ff1e7b82 */ /* 0x000f620000000a00 */
[----:B------:R-:W-:Y:S01]  /*6330*/  IMAD.WIDE.U32 R2, R14, UR15, R2 ;  /* 0x0000000f0e027c25 */ /* 0x000fe2000f8e0002 */
[----:B------:R-:W3:Y:S01]  /*6340*/  LDS.128 R4, [R103+0x200] ;  /* 0x0002000067047984 */ /* 0x000ee20000000c00 */
[----:B------:R-:W-:Y:S02]  /*6350*/  F2FP.F16.F32.PACK_AB R14, R48, R49 ;  /* 0x00000031300e723e */ /* 0x000fe400000000ff */
[----:B------:R-:W-:Y:S02]  /*6360*/  IMAD R15, R15, UR15, R0 ;  /* 0x0000000f0f0f7c24 */ /* 0x000fe4000f8e0200 */
[----:B------:R-:W-:Y:S01]  /*6370*/  FADD.FTZ R0, R13, R52 ;  /* 0x000000340d007221 */ /* 0x000fe20000010000 */
[----:B0-----:R-:W-:Y:S01]  /*6380*/  LEA R12, P0, R2, R20, 0x1 ;  /* 0x00000014020c7211 */ /* 0x001fe200078008ff */
[----:B-1----:R-:W0:Y:S01]  /*6390*/  LDC.64 R26, c[0x0][0x3b0] ;  /* 0x0000ec00ff1a7b82 */ /* 0x002e220000000a00 */
[----:B--2---:R-:W-:Y:S01]  /*63a0*/  F2FP.F16.F32.PACK_AB R19, R38, R39 ;  /* 0x000000272613723e */ /* 0x004fe200000000ff */
[----:B------:R-:W-:Y:S01]  /*63b0*/  FADD.FTZ R13, R0, R51 ;  /* 0x00000033000d7221 */ /* 0x000fe20000010000 */
[----:B------:R-:W-:-:S02]  /*63c0*/  IADD3 R3, R3, R15, RZ ;  /* 0x0000000f03037210 */ /* 0x000fc40007ffe0ff */
[----:B------:R-:W-:Y:S01]  /*63d0*/  F2FP.F16.F32.PACK_AB R15, R46, R47 ;  /* 0x0000002f2e0f723e */ /* 0x000fe200000000ff */
[----:B------:R-:W-:Y:S01]  /*63e0*/  FADD.FTZ R0, R13, R50 ;  /* 0x000000320d007221 */ /* 0x000fe20000010000 */
[----:B------:R-:W-:Y:S02]  /*63f0*/  LEA.HI.X R13, R2, R21, R3, 0x1, P0 ;  /* 0x00000015020d7211 */ /* 0x000fe400000f0c03 */
[----:B------:R-:W-:Y:S01]  /*6400*/  F2FP.F16.F32.PACK_AB R18, R40, R41 ;  /* 0x000000292812723e */ /* 0x000fe200000000ff */
[----:B------:R-:W-:Y:S01]  /*6410*/  FADD.FTZ R3, R0, R49 ;  /* 0x0000003100037221 */ /* 0x000fe20000010000 */
[----:B------:R-:W-:Y:S02]  /*6420*/  F2FP.F16.F32.PACK_AB R17, R42, R43 ;  /* 0x0000002b2a11723e */ /* 0x000fe400000000ff */
[----:B------:R-:W-:Y:S01]  /*6430*/  F2FP.F16.F32.PACK_AB R16, R44, R45 ;  /* 0x0000002d2c10723e */ /* 0x000fe200000000ff */
[----:B------:R-:W-:Y:S01]  /*6440*/  FADD.FTZ R0, R3, R48 ;  /* 0x0000003003007221 */ /* 0x000fe20000010000 */
[----:B------:R-:W-:Y:S01]  /*6450*/  IMAD.WIDE R2, R104, 0x10, R12 ;  /* 0x0000001068027825 */ /* 0x000fe200078e020c */
[----:B------:R-:W-:-:S03]  /*6460*/  F2FP.F16.F32.PACK_AB R12, R52, R53 ;  /* 0x00000035340c723e */ /* 0x000fc600000000ff */
[----:B------:R-:W-:Y:S01]  /*6470*/  FADD.FTZ R13, R0, R47 ;  /* 0x0000002f000d7221 */ /* 0x000fe20000010000 */
[----:B------:R-:W-:Y:S02]  /*6480*/  IADD3.X R115, R115, -0x1, RZ, P4, !PT ;  /* 0xffffffff73737810 */ /* 0x000fe400027fe4ff */
[----:B------:R-:W-:Y:S01]  /*6490*/  IADD3.X R113, R113, -0x1, RZ, P5, !PT ;  /* 0xffffffff71717810 */ /* 0x000fe20002ffe4ff */
[----:B------:R-:W-:Y:S01]  /*64a0*/  FADD.FTZ R0, R13, R46 ;  /* 0x0000002e0d007221 */ /* 0x000fe20000010000 */
[----:B------:R-:W-:Y:S01]  /*64b0*/  F2FP.F16.F32.PACK_AB R13, R50, R51 ;  /* 0x00000033320d723e */ /* 0x000fe200000000ff */
[----:B0-----:R-:W-:Y:S02]  /*64c0*/  IMAD R24, R143, R26, RZ ;  /* 0x0000001a8f187224 */ /* 0x001fe400078e02ff */
[----:B------:R-:W-:Y:S01]  /*64d0*/  FADD.FTZ R45, R0, R45 ;  /* 0x0000002d002d7221 */ /* 0x000fe20000010000 */
[----:B----4-:R-:W-:Y:S01]  /*64e0*/  IMAD R0, R28, UR14, RZ ;  /* 0x0000000e1c007c24 */ /* 0x010fe2000f8e02ff */
[----:B---3--:R-:W-:Y:S02]  /*64f0*/  STG.E.128 desc[UR10][R2.64+-0x800], R8 ;  /* 0xfff8000802007986 */ /* 0x008fe4000c101d0a */
[----:B------:R-:W-:-:S02]  /*6500*/  FADD.FTZ R44, R45, R44 ;  /* 0x0000002c2d2c7221 */ /* 0x000fc40000010000 */
[----:B------:R0:W-:Y:S02]  /*6510*/  STG.E.128 desc[UR10][R2.64+-0x600], R4 ;  /* 0xfffa000402007986 */ /* 0x0001e4000c101d0a */
[----:B------:R-:W-:Y:S01]  /*6520*/  FADD.FTZ R43, R44, R43 ;  /* 0x0000002b2c2b7221 */ /* 0x000fe20000010000 */
[----:B------:R-:W-:Y:S03]  /*6530*/  BAR.SYNC.DEFER_BLOCKING 0x0 ;  /* 0x0000000000007b1d */ /* 0x000fe60000010000 */
[----:B------:R-:W-:-:S04]  /*6540*/  FADD.FTZ R42, R43, R42 ;  /* 0x0000002a2b2a7221 */ /* 0x000fc80000010000 */
[----:B------:R-:W-:-:S04]  /*6550*/  FADD.FTZ R41, R42, R41 ;  /* 0x000000292a297221 */ /* 0x000fc80000010000 */
[----:B------:R-:W-:-:S04]  /*6560*/  FADD.FTZ R40, R41, R40 ;  /* 0x0000002829287221 */ /* 0x000fc80000010000 */
[----:B------:R-:W-:Y:S01]  /*6570*/  FADD.FTZ R39, R40, R39 ;  /* 0x0000002728277221 */ /* 0x000fe20000010000 */
[C---:B0-----:R-:W-:Y:S02]  /*6580*/  IMAD R5, R142.reuse, R27, R24 ;  /* 0x0000001b8e057224 */ /* 0x041fe400078e0218 */
[----:B------:R-:W-:-:S04]  /*6590*/  IMAD.WIDE.U32 R2, R142, R26, UR8 ;  /* 0x000000088e027e25 */ /* 0x000fc8000f8e001a */
[----:B------:R-:W-:Y:S01]  /*65a0*/  FADD.FTZ R120, R39, R38 ;  /* 0x0000002627787221 */ /* 0x000fe20000010000 */
[----:B------:R-:W-:Y:S01]  /*65b0*/  IADD3 R3, R3, R5, RZ ;  /* 0x0000000503037210 */ /* 0x000fe20007ffe0ff */
[----:B------:R-:W-:Y:S01]  /*65c0*/  IMAD R5, R29, UR15, R0 ;  /* 0x0000000f1d057c24 */ /* 0x000fe2000f8e0200 */
[----:B------:R-:W-:Y:S01]  /*65d0*/  STS.128 [R58], R12 ;  /* 0x0000000c3a007388 */ /* 0x000fe20000000c00 */
[----:B------:R-:W-:-:S03]  /*65e0*/  IMAD.WIDE.U32 R2, R28, UR15, R2 ;  /* 0x0000000f1c027c25 */ /* 0x000fc6000f8e0002 */
[----:B------:R-:W-:Y:S01]  /*65f0*/  STS.128 [R58+0x10], R16 ;  /* 0x000010103a007388 */ /* 0x000fe20000000c00 */
[----:B------:R-:W-:-:S03]  /*6600*/  NOP ;  /* 0x0000000000007918 */ /* 0x000fc60000000000 */
[----:B------:R-:W0:Y:S01]  /*6610*/  LDS.128 R8, [R103] ;  /* 0x0000000067087984 */ /* 0x000e220000000c00 */
[----:B------:R-:W-:Y:S02]  /*6620*/  IADD3 R0, R3, R5, RZ ;  /* 0x0000000503007210 */ /* 0x000fe40007ffe0ff */
[C---:B-----5:R-:W-:Y:S01]  /*6630*/  LEA R4, P0, R2.reuse, R30, 0x1 ;  /* 0x0000001e02047211 */ /* 0x060fe200078008ff */
        /* <DEDUP_REMOVED lines=8> */
.L_x_6464:
        /* <DEDUP_REMOVED lines=35> */
.L_x_6513:
[----:B------:R-:W-:Y:S05]  /*68f0*/  BSYNC B0 ;  /* 0x0000000000007941 */ /* 0x000fea0003800000 */
.L_x_6512:
        /* <DEDUP_REMOVED lines=36> */
[----:B------:R-:W-:Y:S01]  /*6b40*/  MOV R9, RZ ;  /* 0x000000ff00097202 */ /* 0x000fe20000000f00 */
[----:B------:R-:W-:Y:S06]  /*6b50*/  BRA `(.L_x_6516) ;  /* 0x0000000000047947 */ /* 0x000fec0003800000 */
.L_x_6515:
[----:B0-----:R-:W0:Y:S02]  /*6b60*/  S2R R9, SR_TID.X ;  /* 0x0000000000097919 */ /* 0x001e240000002100 */
.L_x_6516:
[----:B------:R-:W-:Y:S05]  /*6b70*/  BSYNC B0 ;  /* 0x0000000000007941 */ /* 0x000fea0003800000 */
.L_x_6514:
[----:B------:R-:W-:Y:S02]  /*6b80*/  ULDC UR12, c[0x0][0x21c] ;  /* 0x00008700000c7ab9 */ /* 0x000fe40000000800 */
[----:B0-----:R-:W-:-:S13]  /*6b90*/  ISETP.GE.AND P0, PT, R9, UR12, PT ;  /* 0x0000000c09007c0c */ /* 0x001fda000bf06270 */
[----:B------:R-:W-:Y:S05]  /*6ba0*/  @P0 EXIT ;  /* 0x000000000000094d */ /* 0x000fea0003800000 */
[----:B------:R-:W0:Y:S01]  /*6bb0*/  S2UR UR5, SR_CgaCtaId ;  /* 0x00000000000579c3 */ /* 0x000e220000008800 */
[----:B------:R-:W-:Y:S01]  /*6bc0*/  ULDC.64 UR6, c[0x0][0x338] ;  /* 0x0000ce0000067ab9 */ /* 0x000fe20000000a00 */
[----:B------:R-:W-:Y:S01]  /*6bd0*/  UMOV UR4, 0x400 ;  /* 0x0000040000047882 */ /* 0x000fe20000000000 */
[----:B------:R-:W-:Y:S01]  /*6be0*/  IMAD R143, R143, UR6, RZ ;  /* 0x000000068f8f7c24 */ /* 0x000fe2000f8e02ff */
[----:B------:R-:W-:Y:S01]  /*6bf0*/  ULDC.64 UR8, c[0x0][0x3c0] ;  /* 0x0000f00000087ab9 */ /* 0x000fe20000000a00 */
[----:B------:R-:W-:-:S04]  /*6c00*/  IMAD.WIDE.U32 R2, R142, UR6, RZ ;  /* 0x000000068e027c25 */ /* 0x000fc8000f8e00ff */
[----:B------:R-:W-:Y:S01]  /*6c10*/  IMAD R13, R142, UR7, R143 ;  /* 0x000000078e0d7c24 */ /* 0x000fe2000f8e028f */
[----:B------:R-:W-:-:S04]  /*6c20*/  ULDC.64 UR6, c[0x0][0x340] ;  /* 0x0000d00000067ab9 */ /* 0x000fc80000000a00 */
[----:B------:R-:W-:Y:S01]  /*6c30*/  IADD3 R13, R3, R13, RZ ;  /* 0x0000000d030d7210 */ /* 0x000fe20007ffe0ff */
[----:B0-----:R-:W-:-:S03]  /*6c40*/  ULEA UR4, UR5, UR4, 0x18 ;  /* 0x0000000405047291 */ /* 0x001fc6000f8ec03f */
[----:B------:R-:W-:-:S09]  /*6c50*/  ULDC UR5, c[0x0][0x0] ;  /* 0x0000000000057ab9 */ /* 0x000fd20000000800 */
.L_x_6517:
[----:B------:R-:W-:Y:S02]  /*6c60*/  LEA R0, R9, UR4, 0x2 ;  /* 0x0000000409007c11 */ /* 0x000fe4000f8e10ff */
[----:B-12---:R-:W-:Y:S02]  /*6c70*/  SHF.R.S32.HI R4, RZ, 0x1f, R9 ;  /* 0x0000001fff047819 */ /* 0x006fe40000011409 */
[----:B------:R-:W-:Y:S01]  /*6c80*/  MOV R5, R13 ;  /* 0x0000000d00057202 */ /* 0x000fe20000000f00 */
[----:B0-----:R-:W0:Y:S02]  /*6c90*/  LDS R11, [R0+0x46c0] ;  /* 0x0046c000000b7984 */ /* 0x001e240000000800 */
[----:B------:R-:W-:Y:S01]  /*6ca0*/  IMAD R6, R4, UR6, RZ ;  /* 0x0000000604067c24 */ /* 0x000fe2000f8e02ff */
[----:B------:R-:W-:-:S03]  /*6cb0*/  MOV R4, R2 ;  /* 0x0000000200047202 */ /* 0x000fc60000000f00 */
[C---:B---3--:R-:W-:Y:S02]  /*6cc0*/  IMAD R7, R9.reuse, UR7, R6 ;  /* 0x0000000709077c24 */ /* 0x048fe4000f8e0206 */
        /* <DEDUP_REMOVED lines=9> */
.L_x_6470:
[----:B------:R-:W-:Y:S01]  /*6d60*/  HFMA2.MMA R228, -RZ, RZ, 0, 5.9604644775390625e-08 ;  /* 0x00000001ffe47435 */ /* 0x000fe200000001ff */
[----:B------:R-:W-:Y:S02]  /*6d70*/  MOV R227, R70 ;  /* 0x0000004600e37202 */ /* 0x000fe40000000f00 */
[----:B------:R-:W-:Y:S02]  /*6d80*/  MOV R229, RZ ;  /* 0x000000ff00e57202 */ /* 0x000fe40000000f00 */
[----:B------:R-:W-:-:S07]  /*6d90*/  MOV R74, 0xffffffff ;  /* 0xffffffff004a7802 */ /* 0x000fce0000000f00 */
[----:B-1---5:R-:W-:Y:S05]  /*6da0*/  WARPSYNC.COLLECTIVE R74, `(.L_x_6518) ;  /* 0x000000004a087348 */ /* 0x022fea0003c00000 */
[----:B------:R0:W2:Y:S02]  /*6db0*/  SHFL.UP P3, R72, R227, R228, R229 ;  /* 0x040000e4e3487389 */ /* 0x0000a400000600e5 */
[----:B012--5:R-:W-:Y:S01]  /*6dc0*/  ENDCOLLECTIVE ;  /* 0x000000000000791b */ /* 0x027fe20003800000 */
.L_x_6518:
[----:B------:R-:W-:Y:S02]  /*6dd0*/  MOV R227, R71 ;  /* 0x0000004700e37202 */ /* 0x000fe40000000f00 */
[----:B------:R-:W-:-:S07]  /*6de0*/  MOV R73, R72 ;  /* 0x0000004800497202 */ /* 0x000fce0000000f00 */
[----:B------:R-:W-:Y:S05]  /*6df0*/  WARPSYNC.COLLECTIVE R74, `(.L_x_6519) ;  /* 0x000000004a087348 */ /* 0x000fea0003c00000 */
[----:B------:R0:W1:Y:S02]  /*6e00*/  SHFL.UP P3, R72, R227, R228, R229 ;  /* 0x040000e4e3487389 */ /* 0x00006400000600e5 */
[----:B01----:R-:W-:Y:S01]  /*6e10*/  ENDCOLLECTIVE ;  /* 0x000000000000791b */ /* 0x003fe20003800000 */
.L_x_6519:
        /* <DEDUP_REMOVED lines=8> */
.L_x_6520:
[----:B------:R-:W-:Y:S02]  /*6ea0*/  MOV R227, R71 ;  /* 0x0000004700e37202 */ /* 0x000fe40000000f00 */
[----:B------:R-:W-:-:S07]  /*6eb0*/  MOV R73, R72 ;  /* 0x0000004800497202 */ /* 0x000fce0000000f00 */
[----:B------:R-:W-:Y:S05]  /*6ec0*/  WARPSYNC.COLLECTIVE R74, `(.L_x_6521) ;  /* 0x000000004a087348 */ /* 0x000fea0003c00000 */
[----:B------:R0:W1:Y:S02]  /*6ed0*/  SHFL.UP P3, R72, R227, R228, R229 ;  /* 0x040000e4e3487389 */ /* 0x00006400000600e5 */
[----:B01----:R-:W-:Y:S01]  /*6ee0*/  ENDCOLLECTIVE ;  /* 0x000000000000791b */ /* 0x003fe20003800000 */
.L_x_6521:
        /* <DEDUP_REMOVED lines=8> */
.L_x_6522:
[----:B------:R-:W-:Y:S02]  /*6f70*/  MOV R227, R71 ;  /* 0x0000004700e37202 */ /* 0x000fe40000000f00 */
[----:B------:R-:W-:-:S07]  /*6f80*/  MOV R73, R72 ;  /* 0x0000004800497202 */ /* 0x000fce0000000f00 */
[----:B------:R-:W-:Y:S05]  /*6f90*/  WARPSYNC.COLLECTIVE R74, `(.L_x_6523) ;  /* 0x000000004a087348 */ /* 0x000fea0003c00000 */
[----:B------:R0:W1:Y:S02]  /*6fa0*/  SHFL.UP P3, R72, R227, R228, R229 ;  /* 0x040000e4e3487389 */ /* 0x00006400000600e5 */
[----:B01----:R-:W-:Y:S01]  /*6fb0*/  ENDCOLLECTIVE ;  /* 0x000000000000791b */ /* 0x003fe20003800000 */
.L_x_6523:
        /* <DEDUP_REMOVED lines=8> */
.L_x_6524:
[----:B------:R-:W-:Y:S02]  /*7040*/  MOV R227, R71 ;  /* 0x0000004700e37202 */ /* 0x000fe40000000f00 */
[----:B------:R-:W-:-:S07]  /*7050*/  MOV R73, R72 ;  /* 0x0000004800497202 */ /* 0x000fce0000000f00 */
[----:B------:R-:W-:Y:S05]  /*7060*/  WARPSYNC.COLLECTIVE R74, `(.L_x_6525) ;  /* 0x000000004a087348 */ /* 0x000fea0003c00000 */
[----:B------:R0:W1:Y:S02]  /*7070*/  SHFL.UP P3, R72, R227, R228, R229 ;  /* 0x040000e4e3487389 */ /* 0x00006400000600e5 */
[----:B01----:R-:W-:Y:S01]  /*7080*/  ENDCOLLECTIVE ;  /* 0x000000000000791b */ /* 0x003fe20003800000 */
.L_x_6525:
        /* <DEDUP_REMOVED lines=8> */
.L_x_6526:
[----:B------:R-:W-:Y:S02]  /*7110*/  MOV R227, R71 ;  /* 0x0000004700e37202 */ /* 0x000fe40000000f00 */
[----:B------:R-:W-:-:S07]  /*7120*/  MOV R73, R72 ;  /* 0x0000004800497202 */ /* 0x000fce0000000f00 */
[----:B------:R-:W-:Y:S05]  /*7130*/  WARPSYNC.COLLECTIVE R74, `(.L_x_6527) ;  /* 0x000000004a087348 */ /* 0x000fea0003c00000 */
[----:B------:R0:W1:Y:S02]  /*7140*/  SHFL.UP P3, R72, R227, R228, R229 ;  /* 0x040000e4e3487389 */ /* 0x00006400000600e5 */
[----:B01----:R-:W-:Y:S01]  /*7150*/  ENDCOLLECTIVE ;  /* 0x000000000000791b */ /* 0x003fe20003800000 */
.L_x_6527:
[----:B------:R-:W-:Y:S05]  /*7160*/  BRA `(.L_x_6528) ;  /* 0xffffffc8002c7947 */ /* 0x000fea000383ffff */
.L_x_6471:
        /* <DEDUP_REMOVED lines=8> */
.L_x_6530:
[----:B------:R-:W-:Y:S05]  /*71f0*/  BSYNC B0 ;  /* 0x0000000000007941 */ /* 0x000fea0003800000 */
.L_x_6529:
[----:B------:R-:W-:Y:S05]  /*7200*/  BRA `(.L_x_6531) ;  /* 0xffffffc800187947 */ /* 0x000fea000383ffff */
.L_x_6472:
        /* <DEDUP_REMOVED lines=8> */
.L_x_6533:
[----:B------:R-:W-:Y:S05]  /*7290*/  BSYNC B0 ;  /* 0x0000000000007941 */ /* 0x000fea0003800000 */
.L_x_6532:
[----:B------:R-:W-:Y:S05]  /*72a0*/  BRA `(.L_x_6534) ;  /* 0xffffffc400f87947 */ /* 0x000fea000383ffff */
.L_x_6473:
        /* <DEDUP_REMOVED lines=8> */
.L_x_6536:
[----:B------:R-:W-:Y:S05]  /*7330*/  BSYNC B0 ;  /* 0x0000000000007941 */ /* 0x000fea0003800000 */
.L_x_6535:
        /* <DEDUP_REMOVED lines=11> */
.L_x_6537:
[----:B------:R-:W-:Y:S05]  /*73f0*/  WARPSYNC.COLLECTIVE R74, `(.L_x_6538) ;  /* 0x000000004a087348 */ /* 0x000fea0003c00000 */
[----:B------:R0:W1:Y:S02]  /*7400*/  SHFL.IDX P3, R73, R236, R223, R75 ;  /* 0x000000dfec497389 */ /* 0x000064000006004b */
[----:B01----:R-:W-:Y:S01]  /*7410*/  ENDCOLLECTIVE ;  /* 0x000000000000791b */ /* 0x003fe20003800000 */
.L_x_6538:
[----:B------:R-:W-:Y:S02]  /*7420*/  MOV R236, R147 ;  /* 0x0000009300ec7202 */ /* 0x000fe40000000f00 */
[----:B------:R-:W-:Y:S02]  /*7430*/  MOV R71, R72 ;  /* 0x0000004800477202 */ /* 0x000fe40000000f00 */
[----:B------:R-:W-:-:S07]  /*7440*/  MOV R72, R73 ;  /* 0x0000004900487202 */ /* 0x000fce0000000f00 */
[----:B------:R-:W-:Y:S05]  /*7450*/  WARPSYNC.COLLECTIVE R74, `(.L_x_6539) ;  /* 0x000000004a087348 */ /* 0x000fea0003c00000 */
[----:B------:R0:W1:Y:S02]  /*7460*/  SHFL.IDX P3, R73, R236, R223, R75 ;  /* 0x000000dfec497389 */ /* 0x000064000006004b */
[----:B01----:R-:W-:Y:S01]  /*7470*/  ENDCOLLECTIVE ;  /* 0x000000000000791b */ /* 0x003fe20003800000 */
.L_x_6539:
[----:B------:R-:W-:Y:S05]  /*7480*/  BRA `(.L_x_6540) ;  /* 0xffffffc400987947 */ /* 0x000fea000383ffff */
.L_x_6475:
        /* <DEDUP_REMOVED lines=9> */
.L_x_6541:
[----:B------:R-:W-:Y:S02]  /*7520*/  MOV R225, R69 ;  /* 0x0000004500e17202 */ /* 0x000fe40000000f00 */
[----:B------:R-:W-:-:S07]  /*7530*/  MOV R73, R219 ;  /* 0x000000db00497202 */ /* 0x000fce0000000f00 */
[----:B------:R-:W-:Y:S05]  /*7540*/  WARPSYNC.COLLECTIVE R74, `(.L_x_6542) ;  /* 0x000000004a087348 */ /* 0x000fea0003c00000 */
[----:B------:R0:W1:Y:S02]  /*7550*/  SHFL.DOWN P6, R219, R225, R227, R238 ;  /* 0x080000e3e1db7389 */ /* 0x00006400000c00ee */
[----:B01----:R-:W-:Y:S01]  /*7560*/  ENDCOLLECTIVE ;  /* 0x000000000000791b */ /* 0x003fe20003800000 */
.L_x_6542:
        /* <DEDUP_REMOVED lines=8> */
.L_x_6543:
[----:B------:R-:W-:Y:S02]  /*75f0*/  MOV R225, R69 ;  /* 0x0000004500e17202 */ /* 0x000fe40000000f00 */
[----:B------:R-:W-:-:S07]  /*7600*/  MOV R73, R219 ;  /* 0x000000db00497202 */ /* 0x000fce0000000f00 */
[----:B------:R-:W-:Y:S05]  /*7610*/  WARPSYNC.COLLECTIVE R74, `(.L_x_6544) ;  /* 0x000000004a087348 */ /* 0x000fea0003c00000 */
[----:B------:R0:W1:Y:S02]  /*7620*/  SHFL.DOWN P6, R219, R225, R227, R238 ;  /* 0x080000e3e1db7389 */ /* 0x00006400000c00ee */
[----:B01----:R-:W-:Y:S01]  /*7630*/  ENDCOLLECTIVE ;  /* 0x000000000000791b */ /* 0x003fe20003800000 */
.L_x_6544:
        /* <DEDUP_REMOVED lines=8> */
.L_x_6545:
[----:B------:R-:W-:Y:S02]  /*76c0*/  MOV R225, R69 ;  /* 0x0000004500e17202 */ /* 0x000fe40000000f00 */
[----:B------:R-:W-:-:S07]  /*76d0*/  MOV R73, R219 ;  /* 0x000000db00497202 */ /* 0x000fce0000000f00 */
[----:B------:R-:W-:Y:S05]  /*76e0*/  WARPSYNC.COLLECTIVE R74, `(.L_x_6546) ;  /* 0x000000004a087348 */ /* 0x000fea0003c00000 */
[----:B------:R0:W1:Y:S02]  /*76f0*/  SHFL.DOWN P6, R219, R225, R227, R238 ;  /* 0x080000e3e1db7389 */ /* 0x00006400000c00ee */
[----:B01----:R-:W-:Y:S01]  /*7700*/  ENDCOLLECTIVE ;  /* 0x000000000000791b */ /* 0x003fe20003800000 */
.L_x_6546:
        /* <DEDUP_REMOVED lines=8> */
.L_x_6547:
[----:B------:R-:W-:Y:S02]  /*7790*/  MOV R225, R69 ;  /* 0x0000004500e17202 */ /* 0x000fe40000000f00 */
[----:B------:R-:W-:-:S07]  /*77a0*/  MOV R73, R219 ;  /* 0x000000db00497202 */ /* 0x000fce0000000f00 */
[----:B------:R-:W-:Y:S05]  /*77b0*/  WARPSYNC.COLLECTIVE R74, `(.L_x_6548) ;  /* 0x000000004a087348 */ /* 0x000fea0003c00000 */
[----:B------:R0:W1:Y:S02]  /*77c0*/  SHFL.DOWN P6, R219, R225, R227, R238 ;  /* 0x080000e3e1db7389 */ /* 0x00006400000c00ee */
[----:B01----:R-:W-:Y:S01]  /*77d0*/  ENDCOLLECTIVE ;  /* 0x000000000000791b */ /* 0x003fe20003800000 */
.L_x_6548:
        /* <DEDUP_REMOVED lines=8> */
.L_x_6549:
[----:B------:R-:W-:Y:S02]  /*7860*/  MOV R225, R69 ;  /* 0x0000004500e17202 */ /* 0x000fe40000000f00 */
[----:B------:R-:W-:-:S07]  /*7870*/  MOV R73, R219 ;  /* 0x000000db00497202 */ /* 0x000fce0000000f00 */
[----:B------:R-:W-:Y:S05]  /*7880*/  WARPSYNC.COLLECTIVE R74, `(.L_x_6550) ;  /* 0x000000004a087348 */ /* 0x000fea0003c00000 */
[----:B------:R0:W1:Y:S02]  /*7890*/  SHFL.DOWN P6, R219, R225, R227, R238 ;  /* 0x080000e3e1db7389 */ /* 0x00006400000c00ee */
[----:B01----:R-:W-:Y:S01]  /*78a0*/  ENDCOLLECTIVE ;  /* 0x000000000000791b */ /* 0x003fe20003800000 */
.L_x_6550:
        /* <DEDUP_REMOVED lines=9> */
.L_x_6551:
[----:B------:R-:W-:Y:S02]  /*7940*/  MOV R236, R69 ;  /* 0x0000004500ec7202 */ /* 0x000fe40000000f00 */
[----:B------:R-:W-:-:S07]  /*7950*/  MOV R147, R73 ;  /* 0x0000004900937202 */ /* 0x000fce0000000f00 */
[----:B------:R-:W-:Y:S05]  /*7960*/  WARPSYNC.COLLECTIVE R74, `(.L_x_6552) ;  /* 0x000000004a087348 */ /* 0x000fea0003c00000 */
[----:B------:R0:W1:Y:S02]  /*7970*/  SHFL.IDX P3, R73, R236, R223, R75 ;  /* 0x000000dfec497389 */ /* 0x000064000006004b */
[----:B01----:R-:W-:Y:S01]  /*7980*/  ENDCOLLECTIVE ;  /* 0x000000000000791b */ /* 0x003fe20003800000 */
.L_x_6552:
[----:B------:R-:W-:Y:S05]  /*7990*/  WARPSYNC.COLLECTIVE R74, `(.L_x_6553) ;  /* 0x000000004a087348 */ /* 0x000fea0003c00000 */
[----:B------:R0:W1:Y:S02]  /*79a0*/  SHFL.DOWN P6, R219, R225, R227, R238 ;  /* 0x080000e3e1db7389 */ /* 0x00006400000c00ee */
[----:B01----:R-:W-:Y:S01]  /*79b0*/  ENDCOLLECTIVE ;  /* 0x000000000000791b */ /* 0x003fe20003800000 */
.L_x_6553:
[----:B------:R-:W-:Y:S02]  /*79c0*/  MOV R236, R84 ;  /* 0x0000005400ec7202 */ /* 0x000fe40000000f00 */
[----:B------:R-:W-:Y:S02]  /*79d0*/  MOV R225, R69 ;  /* 0x0000004500e17202 */ /* 0x000fe40000000f00 */
[----:B------:R-:W-:Y:S02]  /*79e0*/  MOV R216, R73 ;  /* 0x0000004900d87202 */ /* 0x000fe40000000f00 */
[----:B------:R-:W-:-:S07]  /*79f0*/  MOV R72, R219 ;  /* 0x000000db00487202 */ /* 0x000fce0000000f00 */
[----:B------:R-:W-:Y:S05]  /*7a00*/  WARPSYNC.COLLECTIVE R74, `(.L_x_6554) ;  /* 0x000000004a087348 */ /* 0x000fea0003c00000 */
[----:B------:R0:W1:Y:S02]  /*7a10*/  SHFL.DOWN P6, R219, R225, R227, R238 ;  /* 0x080000e3e1db7389 */ /* 0x00006400000c00ee */
[----:B01----:R-:W-:Y:S01]  /*7a20*/  ENDCOLLECTIVE ;  /* 0x000000000000791b */ /* 0x003fe20003800000 */
.L_x_6554:
[----:B------:R-:W-:Y:S05]  /*7a30*/  WARPSYNC.COLLECTIVE R74, `(.L_x_6555) ;  /* 0x000000004a087348 */ /* 0x000fea0003c00000 */
[----:B------:R0:W1:Y:S02]  /*7a40*/  SHFL.IDX P3, R73, R236, R223, R75 ;  /* 0x000000dfec497389 */ /* 0x000064000006004b */
[----:B01----:R-:W-:Y:S01]  /*7a50*/  ENDCOLLECTIVE ;  /* 0x000000000000791b */ /* 0x003fe20003800000 */
.L_x_6555:
[----:B------:R-:W-:Y:S02]  /*7a60*/  MOV R236, R85 ;  /* 0x0000005500ec7202 */ /* 0x000fe40000000f00 */
[----:B------:R-:W-:-:S07]  /*7a70*/  MOV R221, R73 ;  /* 0x0000004900dd7202 */ /* 0x000fce0000000f00 */
[----:B------:R-:W-:Y:S05]  /*7a80*/  WARPSYNC.COLLECTIVE R74, `(.L_x_6556) ;  /* 0x000000004a087348 */ /* 0x000fea0003c00000 */
[----:B------:R0:W1:Y:S02]  /*7a90*/  SHFL.IDX P3, R73, R236, R223, R75 ;  /* 0x000000dfec497389 */ /* 0x000064000006004b */
[----:B01----:R-:W-:Y:S01]  /*7aa0*/  ENDCOLLECTIVE ;  /* 0x000000000000791b */ /* 0x003fe20003800000 */
.L_x_6556:
[----:B------:R-:W-:Y:S05]  /*7ab0*/  BRA `(.L_x_6557) ;  /* 0xffffffc400a07947 */ /* 0x000fea000383ffff */
.L_x_6558:
        /* <DEDUP_REMOVED lines=12> */
.L_x_10973:


//--------------------- .text._Z25selective_scan_bwd_kernelI32Selective_Scan_bwd_kernel_traitsILi64ELi16ELb1ELb1ELb1ELb1ELb0EN3c104HalfEfEEv12SSMParamsBwd --------------------------
	.section	.text._Z25selective_scan_bwd_kernelI32Selective_Scan_bwd_kernel_traitsILi64ELi16ELb1ELb1ELb1ELb1ELb0EN3c104HalfEfEEv12SSMParamsBwd,"ax",@progbits
	.align	128
        .global         _Z25selective_scan_bwd_kernelI32Selective_Scan_bwd_kernel_traitsILi64ELi16ELb1ELb1ELb1ELb1ELb0EN3c104HalfEfEEv12SSMParamsBwd
        .type           _Z25selective_scan_bwd_kernelI32Selective_Scan_bwd_kernel_traitsILi64ELi16ELb1ELb1ELb1ELb1ELb0EN3c104HalfEfEEv12SSMParamsBwd,@function
        .size           _Z25selective_scan_bwd_kernelI32Selective_Scan_bwd_kernel_traitsILi64ELi16ELb1ELb1ELb1ELb1ELb0EN3c104HalfEfEEv12SSMParamsBwd,(.L_x_10974 - _Z25selective_scan_bwd_kernelI32Selective_Scan_bwd_kernel_traitsILi64ELi16ELb1ELb1ELb1ELb1ELb0EN3c104HalfEfEEv12SSMParamsBwd)
        .other          _Z25selective_scan_bwd_kernelI32Selective_Scan_bwd_kernel_traitsILi64ELi16ELb1ELb1ELb1ELb1ELb0EN3c104HalfEfEEv12SSMParamsBwd,@"STO_CUDA_ENTRY STV_DEFAULT"
_Z25selective_scan_bwd_kernelI32Selective_Scan_bwd_kernel_traitsILi64ELi16ELb1ELb1ELb1ELb1ELb0EN3c104HalfEfEEv12SSMParamsBwd:
.text._Z25selective_scan_bwd_kernelI32Selective_Scan_bwd_kernel_traitsILi64ELi16ELb1ELb1ELb1ELb1ELb0EN3c104HalfEfEEv12SSMParamsBwd:
        /* <DEDUP_REMOVED lines=45> */
[----:B------:R-:W-:-:S04]  /*02d0*/  USHF.R.S32.HI UR14, URZ, 0x1f, UR15 ;  /* 0x0000001f3f0e7899 */ /* 0x000fc8000801140f */
[----:B------:R-:W-:Y:S02]  /*02e0*/  UIMAD UR6, UR14, UR8, URZ ;  /* 0x000000080e0672a4 */ /* 0x000fe4000f8e023f */
[----:B------:R-:W-:Y:S02]  /*02f0*/  UIMAD.WIDE.U32 UR4, UR15, UR8, URZ ;  /* 0x000000080f0472a5 */ /* 0x000fe4000f8e003f */
[----:B------:R-:W-:-:S03]  /*0300*/  UIMAD UR6, UR15, UR9, UR6 ;  /* 0x000000090f0672a4 */ /* 0x000fc6000f8e0206 */
[----:B------:R-:W-:Y:S01]  /*0310*/  ULDC.64 UR8, c[0x0][0x290] ;  /* 0x0000a40000087ab9 */ /* 0x000fe20000000a00 */
[----:B------:R-:W-:Y:S01]  /*0320*/  @!P1 IADD3 R0, R0, -R9, RZ ;  /* 0x8000000900009210 */ /* 0x000fe20007ffe0ff */
[----:B------:R-:W-:-:S03]  /*0330*/  UIADD3 UR5, UR5, UR6, URZ ;  /* 0x0000000605057290 */ /* 0x000fc6000fffe03f */
[----:B------:R-:W-:Y:S02]  /*0340*/  ISETP.GE.U32.AND P0, PT, R0, R9, PT ;  /* 0x000000090000720c */ /* 0x000fe40003f06070 */
[----:B------:R-:W-:Y:S01]  /*0350*/  LOP3.LUT R0, R57, R8, RZ, 0x3c, !PT ;  /* 0x0000000839007212 */ /* 0x000fe200078e3cff */
[----:B------:R-:W-:Y:S01]  /*0360*/  UIMAD.WIDE.U32 UR6, UR15, UR8, URZ ;  /* 0x000000080f0672a5 */ /* 0x000fe2000f8e003f */
[----:B------:R-:W-:Y:S01]  /*0370*/  @!P1 IADD3 R52, R52, 0x1, RZ ;  /* 0x0000000134349810 */ /* 0x000fe20007ffe0ff */
[----:B------:R-:W-:Y:S01]  /*0380*/  UIMAD UR8, UR14, UR8, URZ ;  /* 0x000000080e0872a4 */ /* 0x000fe2000f8e023f */
[----:B------:R-:W-:Y:S01]  /*0390*/  ISETP.GE.AND P2, PT, R0, RZ, PT ;  /* 0x000000ff0000720c */ /* 0x000fe20003f46270 */
[-C--:B--2---:R-:W-:Y:S01]  /*03a0*/  IMAD R0, R58, R4.reuse, RZ ;  /* 0x000000043a007224 */ /* 0x084fe200078e02ff */
[----:B------:R-:W-:Y:S01]  /*03b0*/  LEA R7, R23, 0xfffffc00, 0xa ;  /* 0xfffffc0017077811 */ /* 0x000fe200078e50ff */
[----:B------:R-:W-:Y:S01]  /*03c0*/  IMAD.WIDE.U32 R2, R57, R4, UR4 ;  /* 0x0000000439027e25 */ /* 0x000fe2000f8e0004 */
[----:B------:R-:W-:-:S02]  /*03d0*/  UIMAD UR8, UR15, UR9, UR8 ;  /* 0x000000090f0872a4 */ /* 0x000fc4000f8e0208 */
[----:B------:R-:W-:Y:S01]  /*03e0*/  SHF.R.S32.HI R9, RZ, 0x1f, R7 ;  /* 0x0000001fff097819 */ /* 0x000fe20000011407 */
[----:B------:R-:W-:Y:S01]  /*03f0*/  IMAD R0, R57, R5, R0 ;  /* 0x0000000539007224 */ /* 0x000fe200078e0200 */
[----:B------:R-:W-:Y:S02]  /*0400*/  @P0 IADD3 R52, R52, 0x1, RZ ;  /* 0x0000000134340810 */ /* 0x000fe40007ffe0ff */
[----:B------:R-:W-:Y:S01]  /*0410*/  IADD3 R47, P0, R7, R2, RZ ;  /* 0x00000002072f7210 */ /* 0x000fe20007f1e0ff */
[----:B------:R-:W-:Y:S01]  /*0420*/  UIADD3 UR7, UR7, UR8, URZ ;  /* 0x0000000807077290 */ /* 0x000fe2000fffe03f */
[----:B------:R-:W-:Y:S02]  /*0430*/  ISETP.NE.AND P1, PT, R8, RZ, PT ;  /* 0x000000ff0800720c */ /* 0x000fe40003f25270 */
        /* <DEDUP_REMOVED lines=30> */
[C---:B------:R-:W-:Y:S01]  /*0620*/  IMAD.WIDE.U32 R4, R52.reuse, R16, UR6 ;  /* 0x0000000634047e25 */ /* 0x040fe2000f8e0010 */
        /* <DEDUP_REMOVED lines=22> */
[--C-:B------:R-:W-:Y:S02]  /*0790*/  @P1 LEA.HI.X R121, R57, R19, R58.reuse, 0x2, P4 ;  /* 0x0000001339791211 */ /* 0x100fe400020f143a */
[----:B------:R-:W-:Y:S02]  /*07a0*/  IADD3.X R4, R9, R4, RZ, P3, !PT ;  /* 0x0000000409047210 */ /* 0x000fe40001ffe4ff */
[----:B------:R-:W-:Y:S01]  /*07b0*/  ISETP.GE.AND P1, PT, R23, 0x1, PT ;  /* 0x000000011700780c */ /* 0x000fe20003f26270 */
[----:B-1----:R-:W-:Y:S01]  /*07c0*/  @P0 IMAD R0, R0, UR15, R57 ;  /* 0x0000000f00000c24 */ /* 0x002fe2000f8e0239 */
[----:B------:R-:W-:Y:S02]  /*07d0*/  @P2 LEA R118, P3, R57, R20, 0x2 ;  /* 0x0000001439762211 */ /* 0x000fe400078610ff */
[----:B------:R-:W-:Y:S01]  /*07e0*/  IADD3 R7, P5, R7, R2, RZ ;  /* 0x0000000207077210 */ /* 0x000fe20007fbe0ff */
[----:B------:R-:W-:Y:S01]  /*07f0*/  @P0 IMAD R0, R0, R23, RZ ;  /* 0x0000001700000224 */ /* 0x000fe200078e02ff */
[----:B------:R-:W-:-:S02]  /*0800*/  @P2 LEA.HI.X R119, R57, R21, R58, 0x2, P3 ;  /* 0x0000001539772211 */ /* 0x000fc400018f143a */
[----:B---3--:R-:W-:Y:S02]  /*0810*/  LEA R48, P2, R47, R48, 0x1 ;  /* 0x000000302f307211 */ /* 0x008fe400078408ff */
[----:B--2---:R-:W-:Y:S02]  /*0820*/  LEA R46, P3, R45, R14, 0x1 ;  /* 0x0000000e2d2e7211 */ /* 0x004fe400078608ff */
[----:B------:R-:W-:Y:S01]  /*0830*/  IADD3 R2, R3, R5, RZ ;  /* 0x0000000503027210 */ /* 0x000fe20007ffe0ff */
[----:B0-----:R-:W-:Y:S01]  /*0840*/  @P0 IMAD R3, R0, R11, RZ ;  /* 0x0000000b00030224 */ /* 0x001fe200078e02ff */
[----:B------:R-:W-:Y:S02]  /*0850*/  LEA.HI.X R47, R47, R49, R10, 0x1, P2 ;  /* 0x000000312f2f7211 */ /* 0x000fe400010f0c0a */
[----:B------:R-:W-:Y:S02]  /*0860*/  LEA.HI.X R45, R45, R15, R8, 0x1, P3 ;  /* 0x0000000f2d2d7211 */ /* 0x000fe400018f0c08 */
[----:B------:R-:W-:-:S02]  /*0870*/  IADD3.X R2, R9, R2, RZ, P5, !PT ;  /* 0x0000000209027210 */ /* 0x000fc40002ffe4ff */
[----:B----4-:R-:W-:Y:S02]  /*0880*/  LEA R44, P2, R43, R12, 0x1 ;  /* 0x0000000c2b2c7211 */ /* 0x010fe400078408ff */
[----:B------:R-:W-:Y:S02]  /*0890*/  LEA R42, P3, R41, R16, 0x1 ;  /* 0x00000010292a7211 */ /* 0x000fe400078608ff */
[----:B------:R-:W-:Y:S01]  /*08a0*/  LEA R40, P4, R7, R38, 0x1 ;  /* 0x0000002607287211 */ /* 0x000fe200078808ff */
        /* <DEDUP_REMOVED lines=23> */
.L_x_6637:
[----:B------:R-:W-:Y:S01]  /*0a20*/  BAR.SYNC.DEFER_BLOCKING 0x0 ;  /* 0x0000000000007b1d */ /* 0x000fe20000010000 */
[----:B------:R-:W-:Y:S02]  /*0a30*/  SHF.L.U32 R102, R51, 0x1, RZ ;  /* 0x0000000133667819 */ /* 0x000fe400000006ff */
[----:B0-----:R-:W-:Y:S02]  /*0a40*/  MOV R2, R48 ;  /* 0x0000003000027202 */ /* 0x001fe40000000f00 */
[----:B------:R-:W-:Y:S02]  /*0a50*/  LOP3.LUT R102, R102, 0xffffffc0, RZ, 0xc0, !PT ;  /* 0xffffffc066667812 */ /* 0x000fe400078ec0ff */
[----:B------:R-:W-:Y:S02]  /*0a60*/  MOV R3, R47 ;  /* 0x0000002f00037202 */ /* 0x000fe40000000f00 */
[----:B------:R-:W-:-:S05]  /*0a70*/  LOP3.LUT R35, R102, 0x1f, R51, 0xf8, !PT ;  /* 0x0000001f66237812 */ /* 0x000fca00078ef833 */
[----:B------:R-:W-:-:S05]  /*0a80*/  IMAD.WIDE R2, R35, 0x10, R2 ;  /* 0x0000001023027825 */ /* 0x000fca00078e0202 */
[----:B------:R-:W2:Y:S04]  /*0a90*/  LDG.E.128 R4, desc[UR12][R2.64] ;  /* 0x0000000c02047981 */ /* 0x000ea8000c1e1d00 */
[----:B------:R0:W3:Y:S01]  /*0aa0*/  LDG.E.128 R8, desc[UR12][R2.64+0x200] ;  /* 0x0002000c02087981 */ /* 0x0000e2000c1e1d00 */
[----:B------:R-:W-:-:S04]  /*0ab0*/  IADD3 R0, R102, R49, RZ ;  /* 0x0000003166007210 */ /* 0x000fc80007ffe0ff */
[C---:B------:R-:W-:Y:S02]  /*0ac0*/  IADD3 R59, R0.reuse, R49, RZ ;  /* 0x00000031003b7210 */ /* 0x040fe40007ffe0ff */
[-C--:B------:R-:W-:Y:S02]  /*0ad0*/  LEA R34, R0, R38.reuse, 0x4 ;  /* 0x0000002600227211 */ /* 0x080fe400078e20ff */
[----:B------:R-:W-:Y:S02]  /*0ae0*/  LEA R59, R59, R38, 0x4 ;  /* 0x000000263b3b7211 */ /* 0x000fe400078e20ff */
[----:B0-----:R-:W-:Y:S02]  /*0af0*/  MOV R2, R46 ;  /* 0x0000002e00027202 */ /* 0x001fe40000000f00 */
        /* <DEDUP_REMOVED lines=16> */
[----:B------:R-:W2:Y:S04]  /*0c00*/  LDS.128 R8, [R59] ;  /* 0x000000003b087984 */ /* 0x000ea80000000c00 */
[----:B------:R-:W-:Y:S01]  /*0c10*/  LDS.128 R4, [R59+0x10] ;  /* 0x000010003b047984 */ /* 0x000fe20000000c00 */
[----:B------:R-:W-:Y:S06]  /*0c20*/  BAR.SYNC.DEFER_BLOCKING 0x0 ;  /* 0x0000000000007b1d */ /* 0x000fec0000010000 */
[----:B------:R-:W3:Y:S04]  /*0c30*/  LDG.E.128 R20, desc[UR12][R2.64] ;  /* 0x0000000c02147981 */ /* 0x000ee8000c1e1d00 */
[----:B------:R4:W3:Y:S01]  /*0c40*/  LDG.E.128 R24, desc[UR12][R2.64+0x200] ;  /* 0x0002000c02187981 */ /* 0x0008e2000c1e1d00 */
[--C-:B0-----:R-:W-:Y:S01]  /*0c50*/  HADD2.F32 R0, -RZ, R60.reuse.H0_H0 ;  /* 0x2000003cff007230 */ /* 0x101fe20000004100 */
[----:B------:R-:W-:Y:S01]  /*0c60*/  BSSY B0, `(.L_x_6560) ;  /* 0x0000056000007945 */ /* 0x000fe20003800000 */
[----:B-1----:R-:W-:-:S02]  /*0c70*/  HADD2.F32 R16, -RZ, R60.H1_H1 ;  /* 0x3000003cff107230 */ /* 0x002fc40000004100 */
[----:B--2---:R-:W-:Y:S02]  /*0c80*/  HADD2.F32 R117, -RZ, R8.H1_H1 ;  /* 0x30000008ff757230 */ /* 0x004fe40000004100 */
[----:B------:R-:W-:Y:S02]  /*0c90*/  HADD2.F32 R113, -RZ, R10.H1_H1 ;  /* 0x3000000aff717230 */ /* 0x000fe40000004100 */
[----:B------:R-:W-:Y:S02]  /*0ca0*/  HADD2.F32 R17, -RZ, R11.H0_H0 ;  /* 0x2000000bff117230 */ /* 0x000fe40000004100 */
[--C-:B-----5:R-:W-:Y:S01]  /*0cb0*/  FADD.FTZ R117, R117, R54.reuse ;  /* 0x0000003675757221 */ /* 0x120fe20000010000 */
[--C-:B----4-:R-:W-:Y:S02]  /*0cc0*/  HADD2.F32 R2, -RZ, R61.reuse.H0_H0 ;  /* 0x2000003dff027230 */ /* 0x110fe40000004100 */
[----:B------:R-:W-:Y:S01]  /*0cd0*/  FADD.FTZ R113, R113, R54 ;  /* 0x0000003671717221 */ /* 0x000fe20000010000 */
[----:B------:R-:W-:-:S02]  /*0ce0*/  HADD2.F32 R3, -RZ, R61.H1_H1 ;  /* 0x3000003dff037230 */ /* 0x000fc40000004100 */
[----:B------:R-:W-:Y:S01]  /*0cf0*/  FADD.FTZ R96, R17, R54 ;  /* 0x0000003611607221 */ /* 0x000fe20000010000 */
[----:B------:R-:W-:Y:S01]  /*0d00*/  FSETP.GTU.FTZ.AND P3, PT, R117, 20, PT ;  /* 0x41a000007500780b */ /* 0x000fe20003f7c000 */
[----:B------:R-:W-:Y:S01]  /*0d10*/  HADD2.F32 R11, -RZ, R11.H1_H1 ;  /* 0x3000000bff0b7230 */ /* 0x000fe20000004100 */
[----:B------:R-:W-:Y:S01]  /*0d20*/  FSETP.GTU.FTZ.AND P6, PT, R113, 20, PT ;  /* 0x41a000007100780b */ /* 0x000fe20003fdc000 */
        /* <DEDUP_REMOVED lines=9> */
[----:B------:R-:W-:Y:S01]  /*0dc0*/  HADD2.F32 R145, -RZ, R13.H1_H1 ;  /* 0x3000000dff917230 */ /* 0x000fe20000004100 */
[----:B------:R-:W0:Y:S01]  /*0dd0*/  LDC R12, c[0x0][0x21c] ;  /* 0x00008700ff0c7b82 */ /* 0x000e220000000800 */
[----:B------:R-:W-:-:S02]  /*0de0*/  HADD2.F32 R143, -RZ, R14.H0_H0 ;  /* 0x2000000eff8f7230 */ /* 0x000fc40000004100 */
[----:B------:R-:W-:Y:S01]  /*0df0*/  FFMA.FTZ R0, R149, R16, R0 ;  /* 0x0000001095007223 */ /* 0x000fe20000010000 */
[----:B------:R-:W-:Y:S02]  /*0e00*/  HADD2.F32 R141, -RZ, R14.H1_H1 ;  /* 0x3000000eff8d7230 */ /* 0x000fe40000004100 */
[--C-:B------:R-:W-:Y:S02]  /*0e10*/  HADD2.F32 R139, -RZ, R15.reuse.H0_H0 ;  /* 0x2000000fff8b7230 */ /* 0x100fe40000004100 */
[----:B------:R-:W-:Y:S01]  /*0e20*/  FFMA.FTZ R0, R147, R2, R0 ;  /* 0x0000000293007223 */ /* 0x000fe20000010000 */
[--C-:B------:R-:W-:Y:S02]  /*0e30*/  HADD2.F32 R2, -RZ, R62.reuse.H0_H0 ;  /* 0x2000003eff027230 */ /* 0x100fe40000004100 */
[----:B------:R-:W-:Y:S02]  /*0e40*/  HADD2.F32 R125, -RZ, R15.H1_H1 ;  /* 0x3000000fff7d7230 */ /* 0x000fe40000004100 */
[----:B------:R-:W-:Y:S01]  /*0e50*/  FFMA.FTZ R0, R145, R3, R0 ;  /* 0x0000000391007223 */ /* 0x000fe20000010000 */
[----:B------:R-:W-:-:S02]  /*0e60*/  HADD2.F32 R3, -RZ, R62.H1_H1 ;  /* 0x3000003eff037230 */ /* 0x000fc40000004100 */
[----:B------:R-:W-:Y:S02]  /*0e70*/  HADD2.F32 R13, -RZ, R9.H0_H0 ;  /* 0x20000009ff0d7230 */ /* 0x000fe40000004100 */
[----:B------:R-:W-:Y:S01]  /*0e80*/  FFMA.FTZ R0, R143, R2, R0 ;  /* 0x000000028f007223 */ /* 0x000fe20000010000 */
[----:B------:R-:W-:Y:S02]  /*0e90*/  HADD2.F32 R2, -RZ, R63.H0_H0 ;  /* 0x2000003fff027230 */ /* 0x000fe40000004100 */
[----:B------:R-:W-:Y:S02]  /*0ea0*/  HADD2.F32 R9, -RZ, R9.H1_H1 ;  /* 0x30000009ff097230 */ /* 0x000fe40000004100 */
[----:B------:R-:W-:Y:S01]  /*0eb0*/  FFMA.FTZ R0, R141, R3, R0 ;  /* 0x000000038d007223 */ /* 0x000fe20000010000 */
[----:B------:R-:W-:Y:S02]  /*0ec0*/  HADD2.F32 R3, -RZ, R8.H0_H0 ;  /* 0x20000008ff037230 */ /* 0x000fe40000004100 */
[----:B------:R-:W-:Y:S01]  /*0ed0*/  FADD.FTZ R100, R13, R54 ;  /* 0x000000360d647221 */ /* 0x000fe20000010000 */
[----:B------:R-:W-:-:S02]  /*0ee0*/  HADD2.F32 R15, -RZ, R10.H0_H0 ;  /* 0x2000000aff0f7230 */ /* 0x000fc40000004100 */
[----:B------:R-:W-:Y:S01]  /*0ef0*/  FFMA.FTZ R0, R139, R2, R0 ;  /* 0x000000028b007223 */ /* 0x000fe20000010000 */
[----:B------:R-:W-:Y:S02]  /*0f00*/  HADD2.F32 R2, -RZ, R63.H1_H1 ;  /* 0x3000003fff027230 */ /* 0x000fe40000004100 */
[--C-:B------:R-:W-:Y:S01]  /*0f10*/  FADD.FTZ R104, R3, R54.reuse ;  /* 0x0000003603687221 */ /* 0x100fe20000010000 */
[--C-:B------:R-:W-:Y:S01]  /*0f20*/  FADD.FTZ R115, R9, R54.reuse ;  /* 0x0000003609737221 */ /* 0x100fe20000010000 */
[----:B------:R-:W-:Y:S01]  /*0f30*/  FADD.FTZ R98, R15, R54 ;  /* 0x000000360f627221 */ /* 0x000fe20000010000 */
[----:B0-----:R-:W-:Y:S01]  /*0f40*/  ISETP.GE.AND P5, PT, R12, 0x1, PT ;  /* 0x000000010c00780c */ /* 0x001fe20003fa6270 */
[----:B------:R-:W-:Y:S01]  /*0f50*/  FFMA.FTZ R8, R125, R2, R0 ;  /* 0x000000027d087223 */ /* 0x000fe20000010000 */
[----:B------:R-:W-:Y:S01]  /*0f60*/  FSETP.GTU.FTZ.AND P4, PT, R104, 20, PT ;  /* 0x41a000006800780b */ /* 0x000fe20003f9c000 */
[----:B------:R-:W-:Y:S01]  /*0f70*/  HADD2.F32 R9, -RZ, R64.H0_H0 ;  /* 0x20000040ff097230 */ /* 0x000fe20000004100 */
[----:B------:R-:W-:Y:S01]  /*0f80*/  FSETP.GTU.FTZ.AND P2, PT, R100, 20, PT ;  /* 0x41a000006400780b */ /* 0x000fe20003f5c000 */
[----:B-1----:R-:W-:Y:S01]  /*0f90*/  HADD2.F32 R111, -RZ, R88.H0_H0 ;  /* 0x20000058ff6f7230 */ /* 0x002fe20000004100 */
[----:B------:R-:W-:-:S02]  /*0fa0*/  FSETP.GTU.FTZ.AND P1, PT, R115, 20, PT ;  /* 0x41a000007300780b */ /* 0x000fc40003f3c000 */
[----:B------:R-:W-:-:S07]  /*0fb0*/  FSETP.GTU.FTZ.AND P0, PT, R98, 20, PT ;  /* 0x41a000006200780b */ /* 0x000fce0003f1c000 */
        /* <DEDUP_REMOVED lines=32> */
.L_x_6561:
[----:B------:R-:W-:Y:S05]  /*11c0*/  BSYNC B0 ;  /* 0x0000000000007941 */ /* 0x000fea0003800000 */
.L_x_6560:
        /* <DEDUP_REMOVED lines=39> */
.L_x_6563:
[----:B------:R-:W-:Y:S05]  /*1440*/  BSYNC B0 ;  /* 0x0000000000007941 */ /* 0x000fea0003800000 */
.L_x_6562:
        /* <DEDUP_REMOVED lines=39> */
.L_x_6565:
[----:B------:R-:W-:Y:S05]  /*16c0*/  BSYNC B0 ;  /* 0x0000000000007941 */ /* 0x000fea0003800000 */
.L_x_6564:
[----:B------:R-:W-:Y:S01]  /*16d0*/  BSSY B0, `(.L_x_6566) ;  /* 0x0000027000007945 */ /* 0x000fe20003800000 */
[----:B------:R-:W-:Y:S01]  /*16e0*/  FSETP.GTU.FTZ.AND P2, PT, R94, 20, PT ;  /* 0x41a000005e00780b */ /* 0x000fe20003f5c000 */
[----:B------:R-:W-:Y:S01]  /*16f0*/  FFMA.FTZ R8, R105, R10, R8 ;  /* 0x0000000a69087223 */ /* 0x000fe20000010008 */
        /* <DEDUP_REMOVED lines=36> */
.L_x_6567:
[----:B------:R-:W-:Y:S05]  /*1940*/  BSYNC B0 ;  /* 0x0000000000007941 */ /* 0x000fea0003800000 */
.L_x_6566:
        /* <DEDUP_REMOVED lines=39> */
.L_x_6569:
[----:B------:R-:W-:Y:S05]  /*1bc0*/  BSYNC B0 ;  /* 0x0000000000007941 */ /* 0x000fea0003800000 */
.L_x_6568:
        /* <DEDUP_REMOVED lines=39> */
.L_x_6571:
[----:B------:R-:W-:Y:S05]  /*1e40*/  BSYNC B0 ;  /* 0x0000000000007941 */ /* 0x000fea0003800000 */
.L_x_6570:
        /* <DEDUP_REMOVED lines=39> */
.L_x_6573:
[----:B------:R-:W-:Y:S05]  /*20c0*/  BSYNC B0 ;  /* 0x0000000000007941 */ /* 0x000fea0003800000 */
.L_x_6572:
        /* <DEDUP_REMOVED lines=40> */
.L_x_6575:
[----:B------:R-:W-:Y:S05]  /*2350*/  BSYNC B0 ;  /* 0x0000000000007941 */ /* 0x000fea0003800000 */
.L_x_6574:
[----:B------:R-:W-:Y:S01]  /*2360*/  BSSY B0, `(.L_x_6576) ;  /* 0x0000026000007945 */ /* 0x000fe20003800000 */
[----:B------:R-:W-:Y:S01]  /*2370*/  FSETP.GTU.FTZ.AND P3, PT, R89, 20, PT ;  /* 0x41a000005900780b */ /* 0x000fe20003f7c000 */
[----:B------:R-:W-:Y:S01]  /*2380*/  FFMA.FTZ R50, R91, R50, R4 ;  /* 0x000000325b327223 */ /* 0x000fe20000010004 */
        /* <DEDUP_REMOVED lines=35> */
.L_x_6577:
[----:B------:R-:W-:Y:S05]  /*25c0*/  BSYNC B0 ;  /* 0x0000000000007941 */ /* 0x000fea0003800000 */
.L_x_6576:
        /* <DEDUP_REMOVED lines=38> */
.L_x_6579:
[----:B------:R-:W-:Y:S05]  /*2830*/  BSYNC B0 ;  /* 0x0000000000007941 */ /* 0x000fea0003800000 */
.L_x_6578:
        /* <DEDUP_REMOVED lines=38> */
.L_x_6581:
[----:B------:R-:W-:Y:S05]  /*2aa0*/  BSYNC B0 ;  /* 0x0000000000007941 */ /* 0x000fea0003800000 */
.L_x_6580:
        /* <DEDUP_REMOVED lines=33> */
.L_x_6583:
[----:B------:R-:W-:Y:S05]  /*2cc0*/  BSYNC B0 ;  /* 0x0000000000007941 */ /* 0x000fea0003800000 */
.L_x_6582:
        /* <DEDUP_REMOVED lines=33> */
.L_x_6585:
[----:B------:R-:W-:Y:S05]  /*2ee0*/  BSYNC B0 ;  /* 0x0000000000007941 */ /* 0x000fea0003800000 */
.L_x_6584:
        /* <DEDUP_REMOVED lines=33> */
.L_x_6587:
[----:B------:R-:W-:Y:S05]  /*3100*/  BSYNC B0 ;  /* 0x0000000000007941 */ /* 0x000fea0003800000 */
.L_x_6586:
        /* <DEDUP_REMOVED lines=33> */
.L_x_6589:
[----:B------:R-:W-:Y:S05]  /*3320*/  BSYNC B0 ;  /* 0x0000000000007941 */ /* 0x000fea0003800000 */
.L_x_6588:
        /* <DEDUP_REMOVED lines=33> */
.L_x_6591:
[----:B------:R-:W-:Y:S05]  /*3540*/  BSYNC B0 ;  /* 0x0000000000007941 */ /* 0x000fea0003800000 */
.L_x_6590:
        /* <DEDUP_REMOVED lines=38> */
[----:B------:R-:W0:Y:S02]  /*37b0*/  LDC.64 R136, c[0x0][0x380] ;  /* 0x0000e000ff887b82 */ /* 0x000e240000000a00 */
.L_x_6636:
[----:B------:R-:W-:Y:S01]  /*37c0*/  SHF.R.S32.HI R153, RZ, 0x1f, R85 ;  /* 0x0000001fff997819 */ /* 0x000fe20000011455 */
[----:B------:R-:W-:-:S04]  /*37d0*/  IMAD.WIDE.U32 R68, R85, UR18, RZ ;  /* 0x0000001255447c25 */ /* 0x000fc8000f8e00ff */
[----:B------:R-:W-:Y:S01]  /*37e0*/  IMAD R0, R153, UR18, RZ ;  /* 0x0000001299007c24 */ /* 0x000fe2000f8e02ff */
[----:B------:R-:W-:-:S03]  /*37f0*/  LEA R76, P0, R68, R42, 0x1 ;  /* 0x0000002a444c7211 */ /* 0x000fc600078008ff */
[----:B------:R-:W-:-:S05]  /*3800*/  IMAD R71, R85, UR19, R0 ;  /* 0x0000001355477c24 */ /* 0x000fca000f8e0200 */
[----:B------:R-:W-:-:S04]  /*3810*/  IADD3 R0, R69, R71, RZ ;  /* 0x0000004745007210 */ /* 0x000fc80007ffe0ff */
[----:B--2---:R-:W-:-:S03]  /*3820*/  LEA.HI.X R77, R68, R41, R0, 0x1, P0 ;  /* 0x00000029444d7211 */ /* 0x004fc600000f0c00 */
[----:B------:R-:W-:-:S05]  /*3830*/  IMAD.WIDE R76, R35, 0x10, R76 ;  /* 0x00000010234c7825 */ /* 0x000fca00078e024c */
[----:B-1----:R-:W2:Y:S04]  /*3840*/  LDG.E.128 R68, desc[UR12][R76.64] ;  /* 0x0000000c4c447981 */ /* 0x002ea8000c1e1d00 */
[----:B0--3--:R1:W3:Y:S01]  /*3850*/  LDG.E.128 R72, desc[UR12][R76.64+0x200] ;  /* 0x0002000c4c487981 */ /* 0x0092e2000c1e1d00 */
        /* <DEDUP_REMOVED lines=11> */
[----:B------:R-:W-:-:S04]  /*3910*/  LEA R156, P0, R78, R128, 0x2 ;  /* 0x000000804e9c7211 */ /* 0x000fc800078010ff */
[----:B------:R-:W-:Y:S02]  /*3920*/  LEA.HI.X R157, R78, R129, R0, 0x2, P0 ;  /* 0x000000814e9d7211 */ /* 0x000fe400000f1400 */
[C---:B------:R-:W-:Y:S02]  /*3930*/  LEA R154, P0, R80.reuse, R40, 0x1 ;  /* 0x00000028509a7211 */ /* 0x040fe400078008ff */
[----:B------:R-:W-:Y:S01]  /*3940*/  IADD3 R0, R81, R77, RZ ;  /* 0x0000004d51007210 */ /* 0x000fe20007ffe0ff */
[----:B------:R1:W4:Y:S03]  /*3950*/  LDG.E R84, desc[UR12][R156.64] ;  /* 0x0000000c9c547981 */ /* 0x000326000c1e1900 */
[----:B------:R-:W-:-:S03]  /*3960*/  LEA.HI.X R155, R80, R39, R0, 0x1, P0 ;  /* 0x00000027509b7211 */ /* 0x000fc600000f0c00 */
[----:B------:R-:W-:Y:S01]  /*3970*/  IMAD.WIDE R154, R35, 0x10, R154 ;  /* 0x00000010239a7825 */ /* 0x000fe200078e029a */
[----:B--2---:R-:W-:Y:S04]  /*3980*/  STS.128 [R34], R68 ;  /* 0x0000004422007388 */ /* 0x004fe80000000c00 */
[----:B---3--:R2:W-:Y:S01]  /*3990*/  STS.128 [R34+0x200], R72 ;  /* 0x0002004822007388 */ /* 0x0085e20000000c00 */
[----:B------:R-:W-:-:S03]  /*39a0*/  NOP ;  /* 0x0000000000007918 */ /* 0x000fc60000000000 */
[----:B------:R-:W3:Y:S04]  /*39b0*/  LDG.E.128 R76, desc[UR12][R154.64] ;  /* 0x0000000c9a4c7981 */ /* 0x000ee8000c1e1d00 */
[----:B------:R0:W3:Y:S01]  /*39c0*/  LDG.E.128 R80, desc[UR12][R154.64+0x200] ;  /* 0x0002000c9a507981 */ /* 0x0000e2000c1e1d00 */
[----:B------:R-:W-:Y:S02]  /*39d0*/  LOP3.LUT P0, RZ, R51, 0x1f, RZ, 0xc0, !PT ;  /* 0x0000001f33ff7812 */ /* 0x000fe4000780c0ff */
[C---:B------:R-:W-:Y:S01]  /*39e0*/  IADD3 R0, R37.reuse, -0x1, RZ ;  /* 0xffffffff25007810 */ /* 0x040fe20007ffe0ff */
[----:B------:R-:W-:Y:S01]  /*39f0*/  LDS.128 R72, [R59+0x10] ;  /* 0x000010003b487984 */ /* 0x000fe20000000c00 */
[----:B------:R-:W-:Y:S02]  /*3a00*/  ISETP.LT.OR P2, PT, R37, 0x2, P0 ;  /* 0x000000022500780c */ /* 0x000fe40000741670 */
[----:B------:R-:W-:-:S02]  /*3a10*/  SHF.L.U32 R102, R51, 0x1, RZ ;  /* 0x0000000133667819 */ /* 0x000fc400000006ff */
[----:B--2---:R-:W-:-:S09]  /*3a20*/  LEA.HI R34, R0, R0, RZ, 0x1 ;  /* 0x0000000000227211 */ /* 0x004fd200078f08ff */
[----:B------:R-:W2:Y:S01]  /*3a30*/  @!P2 LDC R159, c[0x0][0x21c] ;  /* 0x00008700ff9fab82 */ /* 0x000ea20000000800 */
[----:B------:R-:W-:Y:S02]  /*3a40*/  LOP3.LUT R102, R102, 0xffffffc0, RZ, 0xc0, !PT ;  /* 0xffffffc066667812 */ /* 0x000fe400078ec0ff */
[----:B------:R-:W-:Y:S02]  /*3a50*/  LOP3.LUT R69, R34, 0xfffffe, RZ, 0xc0, !PT ;  /* 0x00fffffe22457812 */ /* 0x000fe400078ec0ff */
[----:B------:R-:W-:Y:S02]  /*3a60*/  IADD3 R108, R102, R49, RZ ;  /* 0x00000031666c7210 */ /* 0x000fe40007ffe0ff */
[----:B------:R-:W-:Y:S02]  /*3a70*/  IADD3 R0, R0, -R69, RZ ;  /* 0x8000004500007210 */ /* 0x000fe40007ffe0ff */
[----:B------:R-:W-:Y:S01]  /*3a80*/  LEA R34, R108, R38, 0x4 ;  /* 0x000000266c227211 */ /* 0x000fe200078e20ff */
[----:B------:R0:W2:Y:S01]  /*3a90*/  LDS.128 R68, [R59] ;  /* 0x000000003b447984 */ /* 0x0000a20000000c00 */
[----:B------:R-:W-:-:S02]  /*3aa0*/  ISETP.NE.AND P1, PT, R51, RZ, PT ;  /* 0x000000ff3300720c */ /* 0x000fc40003f25270 */
[----:B------:R-:W-:Y:S02]  /*3ab0*/  IADD3 R194, R51, 0x200, RZ ;  /* 0x0000020033c27810 */ /* 0x000fe40007ffe0ff */
[----:B-1----:R-:W-:Y:S02]  /*3ac0*/  LEA R157, R0, R85, 0x8 ;  /* 0x00000055009d7211 */ /* 0x002fe400078e40ff */
[----:B------:R-:W-:Y:S02]  /*3ad0*/  @!P2 IADD3 R106, R37, -0x2, RZ ;  /* 0xfffffffe256aa810 */ /* 0x000fe40007ffe0ff */
[----:B0-----:R-:W-:Y:S01]  /*3ae0*/  SEL R59, R157, R194, !P1 ;  /* 0x000000c29d3b7207 */ /* 0x001fe20004800000 */
[----:B----4-:R-:W-:Y:S02]  /*3af0*/  FMUL.FTZ R176, R84, 1.4426950216293334961 ;  /* 0x3fb8aa3b54b07820 */ /* 0x010fe40000410000 */
[----:B--2---:R-:W-:Y:S01]  /*3b00*/  @!P2 IMAD R159, R106, R159, R85 ;  /* 0x0000009f6a9fa224 */ /* 0x004fe200078e0255 */
[----:B------:R-:W-:Y:S01]  /*3b10*/  LEA R106, R59, R38, 0x2 ;  /* 0x000000263b6a7211 */ /* 0x000fe200078e10ff */
[----:B------:R-:W-:-:S06]  /*3b20*/  FMUL.FTZ R229, R176, R104 ;  /* 0x00000068b0e57220 */ /* 0x000fcc0000410000 */
[----:B------:R-:W0:Y:S01]  /*3b30*/  MUFU.EX2 R229, R229 ;  /* 0x000000e500e57308 */ /* 0x000e220000000800 */
[C---:B------:R-:W-:Y:S01]  /*3b40*/  FMUL.FTZ R0, R176.reuse, R117 ;  /* 0x00000075b0007220 */ /* 0x040fe20000410000 */
[C---:B------:R-:W-:Y:S01]  /*3b50*/  FMUL.FTZ R197, R176.reuse, R100 ;  /* 0x00000064b0c57220 */ /* 0x040fe20000410000 */
[----:B------:R-:W-:-:S05]  /*3b60*/  FMUL.FTZ R195, R176, R115 ;  /* 0x00000073b0c37220 */ /* 0x000fca0000410000 */
[----:B------:R-:W1:Y:S01]  /*3b70*/  MUFU.EX2 R0, R0 ;  /* 0x0000000000007308 */ /* 0x000e620000000800 */
[--C-:B------:R-:W-:Y:S02]  /*3b80*/  HADD2.F32 R171, -RZ, R60.reuse.H0_H0 ;  /* 0x2000003cffab7230 */ /* 0x100fe40000004100 */
[----:B------:R-:W-:Y:S01]  /*3b90*/  FMUL.FTZ R193, R176, R98 ;  /* 0x00000062b0c17220 */ /* 0x000fe20000410000 */
[----:B------:R-:W-:-:S04]  /*3ba0*/  HADD2.F32 R172, -RZ, R60.H1_H1 ;  /* 0x3000003cffac7230 */ /* 0x000fc80000004100 */
[----:B------:R-:W2:Y:S01]  /*3bb0*/  MUFU.EX2 R197, R197 ;  /* 0x000000c500c57308 */ /* 0x000ea20000000800 */
[----:B------:R-:W-:Y:S01]  /*3bc0*/  HFMA2.MMA R154, -RZ, RZ, 1.875, 0 ;  /* 0x3f800000ff9a7435 */ /* 0x000fe200000001ff */
[----:B------:R-:W-:Y:S02]  /*3bd0*/  HADD2.F32 R110, -RZ, R68.H1_H1 ;  /* 0x30000044ff6e7230 */ /* 0x000fe40000004100 */
[----:B------:R-:W-:Y:S01]  /*3be0*/  FMUL.FTZ R174, R176, R113 ;  /* 0x00000071b0ae7220 */ /* 0x000fe20000410000 */
[----:B------:R-:W-:Y:S02]  /*3bf0*/  HADD2.F32 R169, -RZ, R61.H0_H0 ;  /* 0x2000003dffa97230 */ /* 0x000fe40000004100 */
[----:B------:R-:W-:Y:S01]  /*3c00*/  FMUL.FTZ R227, R171, R104 ;  /* 0x00000068abe37220 */ /* 0x000fe20000410000 */
[----:B------:R-:W-:Y:S01]  /*3c10*/  FMUL.FTZ R225, R172, R117 ;  /* 0x00000075ace17220 */ /* 0x000fe20000410000 */
[----:B------:R-:W4:Y:S01]  /*3c20*/  MUFU.EX2 R195, R195 ;  /* 0x000000c300c37308 */ /* 0x000f220000000800 */
[--C-:B------:R-:W-:Y:S01]  /*3c30*/  HADD2.F32 R146, -RZ, R74.reuse.H0_H0 ;  /* 0x2000004aff927230 */ /* 0x100fe20000004100 */
[----:B------:R-:W-:Y:S01]  /*3c40*/  MOV R155, RZ ;  /* 0x000000ff009b7202 */ /* 0x000fe20000000f00 */
[----:B------:R-:W-:-:S02]  /*3c50*/  HADD2.F32 R152, -RZ, R74.H1_H1 ;  /* 0x3000004aff987230 */ /* 0x000fc40000004100 */
[----:B------:R-:W-:Y:S01]  /*3c60*/  FMUL.FTZ R189, R176, R96 ;  /* 0x00000060b0bd7220 */ /* 0x000fe20000410000 */
[----:B------:R-:W-:Y:S02]  /*3c70*/  HADD2.F32 R170, -RZ, R61.H1_H1 ;  /* 0x3000003dffaa7230 */ /* 0x000fe40000004100 */
[----:B------:R-:W-:Y:S01]  /*3c80*/  FMUL.FTZ R223, R169, R100 ;  /* 0x00000064a9df7220 */ /* 0x000fe20000410000 */
[----:B------:R-:W4:Y:S01]  /*3c90*/  MUFU.EX2 R193, R193 ;  /* 0x000000c100c17308 */ /* 0x000f220000000800 */
[----:B------:R-:W-:-:S04]  /*3ca0*/  @!P2 IMAD.WIDE R156, R159, 0x8, R122 ;  /* 0x000000089f9ca825 */ /* 0x000fc800078e027a */
[----:B------:R-:W-:Y:S01]  /*3cb0*/  FMUL.FTZ R187, R176, R109 ;  /* 0x0000006db0bb7220 */ /* 0x000fe20000410000 */
[--C-:B------:R-:W-:Y:S02]  /*3cc0*/  HADD2.F32 R138, -RZ, R72.reuse.H0_H0 ;  /* 0x20000048ff8a7230 */ /* 0x100fe40000004100 */
[----:B------:R-:W-:Y:S01]  /*3cd0*/  HADD2.F32 R144, -RZ, R72.H1_H1 ;  /* 0x30000048ff907230 */ /* 0x000fe20000004100 */
[----:B------:R-:W4:Y:S01]  /*3ce0*/  MUFU.EX2 R174, R174 ;  /* 0x000000ae00ae7308 */ /* 0x000f220000000800 */
[----:B------:R-:W-:Y:S02]  /*3cf0*/  HADD2.F32 R114, -RZ, R69.H1_H1 ;  /* 0x30000045ff727230 */ /* 0x000fe40000004100 */
[----:B------:R-:W-:Y:S01]  /*3d00*/  FMUL.FTZ R221, R170, R115 ;  /* 0x00000073aadd7220 */ /* 0x000fe20000410000 */
[----:B------:R-:W-:Y:S02]  /*3d10*/  HADD2.F32 R167, -RZ, R62.H0_H0 ;  /* 0x2000003effa77230 */ /* 0x000fe40000004100 */
[----:B------:R-:W-:Y:S01]  /*3d20*/  FMUL.FTZ R178, R176, R94 ;  /* 0x0000005eb0b27220 */ /* 0x000fe20000410000 */
[----:B------:R-:W-:-:S02]  /*3d30*/  HADD2.F32 R112, -RZ, R70.H0_H0 ;  /* 0x20000046ff707230 */ /* 0x000fc40000004100 */
[----:B------:R-:W-:Y:S01]  /*3d40*/  FMUL.FTZ R216, R114, R221 ;  /* 0x000000dd72d87220 */ /* 0x000fe20000410000 */
[----:B------:R-:W-:Y:S01]  /*3d50*/  HADD2.F32 R168, -RZ, R62.H1_H1 ;  /* 0x3000003effa87230 */ /* 0x000fe20000004100 */
[----:B------:R-:W4:Y:S01]  /*3d60*/  MUFU.EX2 R189, R189 ;  /* 0x000000bd00bd7308 */ /* 0x000f220000000800 */
[----:B------:R-:W-:Y:S01]  /*3d70*/  FMUL.FTZ R219, R167, R98 ;  /* 0x00000062a7db7220 */ /* 0x000fe20000410000 */
[----:B------:R-:W-:Y:S02]  /*3d80*/  HADD2.F32 R124, -RZ, R70.H1_H1 ;  /* 0x30000046ff7c7230 */ /* 0x000fe40000004100 */
[----:B------:R-:W-:Y:S01]  /*3d90*/  FMUL.FTZ R182, R176, R103 ;  /* 0x00000067b0b67220 */ /* 0x000fe20000410000 */
[----:B------:R-:W-:Y:S02]  /*3da0*/  HADD2.F32 R165, -RZ, R63.H0_H0 ;  /* 0x2000003fffa57230 */ /* 0x000fe40000004100 */
[----:B------:R-:W-:Y:S01]  /*3db0*/  FMUL.FTZ R217, R168, R113 ;  /* 0x00000071a8d97220 */ /* 0x000fe20000410000 */
[----:B------:R-:W-:Y:S01]  /*3dc0*/  FMUL.FTZ R214, R112, R219 ;  /* 0x000000db70d67220 */ /* 0x000fe20000410000 */
[----:B------:R-:W4:Y:S01]  /*3dd0*/  MUFU.EX2 R187, R187 ;  /* 0x000000bb00bb7308 */ /* 0x000f220000000800 */
[----:B------:R-:W-:-:S02]  /*3de0*/  HADD2.F32 R116, -RZ, R71.H0_H0 ;  /* 0x20000047ff747230 */ /* 0x000fc40000004100 */
[----:B------:R-:W-:Y:S01]  /*3df0*/  FMUL.FTZ R186, R176, R92 ;  /* 0x0000005cb0ba7220 */ /* 0x000fe20000410000 */
[----:B------:R-:W-:Y:S02]  /*3e00*/  HADD2.F32 R166, -RZ, R63.H1_H1 ;  /* 0x3000003fffa67230 */ /* 0x000fe40000004100 */
[----:B------:R-:W-:Y:S01]  /*3e10*/  FMUL.FTZ R215, R165, R96 ;  /* 0x00000060a5d77220 */ /* 0x000fe20000410000 */
[----:B------:R-:W-:Y:S01]  /*3e20*/  FMUL.FTZ R237, R124, R217 ;  /* 0x000000d97ced7220 */ /* 0x000fe20000410000 */
[----:B------:R-:W4:Y:S01]  /*3e30*/  MUFU.EX2 R178, R178 ;  /* 0x000000b200b27308 */ /* 0x000f220000000800 */
[----:B------:R-:W-:Y:S02]  /*3e40*/  HADD2.F32 R140, -RZ, R71.H1_H1 ;  /* 0x30000047ff8c7230 */ /* 0x000fe40000004100 */
[C---:B------:R-:W-:Y:S01]  /*3e50*/  FMUL.FTZ R188, R176.reuse, R97 ;  /* 0x00000061b0bc7220 */ /* 0x040fe20000410000 */
[C---:B------:R-:W-:Y:S01]  /*3e60*/  FMUL.FTZ R177, R176.reuse, R90 ;  /* 0x0000005ab0b17220 */ /* 0x040fe20000410000 */
[C---:B------:R-:W-:Y:S01]  /*3e70*/  FMUL.FTZ R175, R176.reuse, R89 ;  /* 0x00000059b0af7220 */ /* 0x040fe20000410000 */
[C---:B------:R-:W-:Y:S01]  /*3e80*/  FMUL.FTZ R179, R176.reuse, R88 ;  /* 0x00000058b0b37220 */ /* 0x040fe20000410000 */
[----:B------:R-:W-:Y:S01]  /*3e90*/  FMUL.FTZ R190, R176, R87 ;  /* 0x00000057b0be7220 */ /* 0x000fe20000410000 */
[--C-:B------:R-:W-:Y:S01]  /*3ea0*/  HADD2.F32 R163, -RZ, R64.reuse.H0_H0 ;  /* 0x20000040ffa37230 */ /* 0x100fe20000004100 */
[----:B------:R-:W4:Y:S01]  /*3eb0*/  MUFU.EX2 R182, R182 ;  /* 0x000000b600b67308 */ /* 0x000f220000000800 */
[----:B------:R-:W-:Y:S01]  /*3ec0*/  FMUL.FTZ R213, R166, R109 ;  /* 0x0000006da6d57220 */ /* 0x000fe20000410000 */
[----:B------:R-:W-:-:S02]  /*3ed0*/  HADD2.F32 R164, -RZ, R64.H1_H1 ;  /* 0x30000040ffa47230 */ /* 0x000fc40000004100 */
[----:B------:R-:W-:Y:S01]  /*3ee0*/  FMUL.FTZ R211, R163, R94 ;  /* 0x0000005ea3d37220 */ /* 0x000fe20000410000 */
[----:B------:R-:W-:-:S03]  /*3ef0*/  FMUL.FTZ R204, R140, R213 ;  /* 0x000000d58ccc7220 */ /* 0x000fc60000410000 */
[----:B------:R-:W4:Y:S01]  /*3f00*/  MUFU.EX2 R186, R186 ;  /* 0x000000ba00ba7308 */ /* 0x000f220000000800 */
[----:B------:R-:W-:Y:S02]  /*3f10*/  HADD2.F32 R161, -RZ, R65.H0_H0 ;  /* 0x20000041ffa17230 */ /* 0x000fe40000004100 */
[----:B------:R-:W-:Y:S01]  /*3f20*/  FMUL.FTZ R209, R164, R103 ;  /* 0x00000067a4d17220 */ /* 0x000fe20000410000 */
[----:B------:R-:W-:-:S04]  /*3f30*/  FMUL.FTZ R249, R138, R211 ;  /* 0x000000d38af97220 */ /* 0x000fc80000410000 */
[----:B------:R-:W4:Y:S01]  /*3f40*/  MUFU.EX2 R188, R188 ;  /* 0x000000bc00bc7308 */ /* 0x000f220000000800 */
[----:B------:R-:W-:Y:S02]  /*3f50*/  HADD2.F32 R142, -RZ, R73.H0_H0 ;  /* 0x20000049ff8e7230 */ /* 0x000fe40000004100 */
[----:B------:R-:W-:Y:S01]  /*3f60*/  FMUL.FTZ R207, R161, R92 ;  /* 0x0000005ca1cf7220 */ /* 0x000fe20000410000 */
[----:B------:R-:W-:Y:S02]  /*3f70*/  HADD2.F32 R162, -RZ, R65.H1_H1 ;  /* 0x30000041ffa27230 */ /* 0x000fe40000004100 */
[----:B------:R-:W-:Y:S02]  /*3f80*/  FMUL.FTZ R247, R144, R209 ;  /* 0x000000d190f77220 */ /* 0x000fe40000410000 */
[----:B------:R-:W4:Y:S01]  /*3f90*/  MUFU.EX2 R177, R177 ;  /* 0x000000b100b17308 */ /* 0x000f220000000800 */
[----:B------:R-:W-:Y:S02]  /*3fa0*/  HADD2.F32 R148, -RZ, R73.H1_H1 ;  /* 0x30000049ff947230 */ /* 0x000fe40000004100 */
[----:B------:R-:W-:Y:S01]  /*3fb0*/  FMUL.FTZ R205, R162, R97 ;  /* 0x00000061a2cd7220 */ /* 0x000fe20000410000 */
[----:B------:R-:W-:-:S02]  /*3fc0*/  HADD2.F32 R159, -RZ, R66.H0_H0 ;  /* 0x20000042ff9f7230 */ /* 0x000fc40000004100 */
[----:B------:R-:W-:Y:S02]  /*3fd0*/  FMUL.FTZ R245, R142, R207 ;  /* 0x000000cf8ef57220 */ /* 0x000fe40000410000 */
[----:B------:R-:W4:Y:S01]  /*3fe0*/  MUFU.EX2 R175, R175 ;  /* 0x000000af00af7308 */ /* 0x000f220000000800 */
[----:B------:R-:W-:Y:S02]  /*3ff0*/  HADD2.F32 R160, -RZ, R66.H1_H1 ;  /* 0x30000042ffa07230 */ /* 0x000fe40000004100 */
[----:B------:R-:W-:Y:S01]  /*4000*/  FMUL.FTZ R203, R159, R90 ;  /* 0x0000005a9fcb7220 */ /* 0x000fe20000410000 */
[----:B------:R-:W-:-:S04]  /*4010*/  FMUL.FTZ R235, R148, R205 ;  /* 0x000000cd94eb7220 */ /* 0x000fc80000410000 */
[----:B------:R-:W4:Y:S01]  /*4020*/  MUFU.EX2 R179, R179 ;  /* 0x000000b300b37308 */ /* 0x000f220000000800 */
[----:B------:R-:W-:Y:S01]  /*4030*/  FMUL.FTZ R201, R160, R89 ;  /* 0x00000059a0c97220 */ /* 0x000fe20000410000 */
[----:B------:R-:W-:Y:S01]  /*4040*/  FMUL.FTZ R228, R146, R203 ;  /* 0x000000cb92e47220 */ /* 0x000fe20000410000 */
[----:B------:R-:W-:-:S05]  /*4050*/  HADD2.F32 R150, -RZ, R75.H0_H0 ;  /* 0x2000004bff967230 */ /* 0x000fca0000004100 */
[----:B------:R-:W4:Y:S01]  /*4060*/  MUFU.EX2 R190, R190 ;  /* 0x000000be00be7308 */ /* 0x000f220000000800 */
[----:B------:R-:W-:Y:S02]  /*4070*/  HADD2.F32 R158, -RZ, R67.H1_H1 ;  /* 0x30000043ff9e7230 */ /* 0x000fe40000004100 */
[----:B------:R-:W-:Y:S01]  /*4080*/  FMUL.FTZ R230, R152, R201 ;  /* 0x000000c998e67220 */ /* 0x000fe20000410000 */
[----:B------:R-:W-:Y:S01]  /*4090*/  BSSY B0, `(.L_x_6593) ;  /* 0x0000052000007945 */ /* 0x000fe20003800000 */
[----:B------:R-:W-:Y:S01]  /*40a0*/  LEA R198, R51, R38, 0x3 ;  /* 0x0000002633c67211 */ /* 0x000fe200078e18ff */
[----:B---3--:R3:W-:Y:S04]  /*40b0*/  STS.128 [R34+0x840], R76 ;  /* 0x0008404c22007388 */ /* 0x0087e80000000c00 */
[----:B------:R-:W-:Y:S01]  /*40c0*/  STS.128 [R34+0xa40], R80 ;  /* 0x000a405022007388 */ /* 0x000fe20000000c00 */
[----:B---3--:R-:W-:-:S04]  /*40d0*/  IADD3 R77, R108, R49, RZ ;  /* 0x000000316c4d7210 */ /* 0x008fc80007ffe0ff */
[----:B------:R-:W-:Y:S01]  /*40e0*/  LEA R59, R77, R38, 0x4 ;  /* 0x000000264d3b7211 */ /* 0x000fe200078e20ff */
[----:B------:R-:W-:-:S04]  /*40f0*/  NOP ;  /* 0x0000000000007918 */ /* 0x000fc80000000000 */
[----:B------:R-:W3:Y:S04]  /*4100*/  LDS.128 R76, [R59+0x840] ;  /* 0x000840003b4c7984 */ /* 0x000ee80000000c00 */
[----:B------:R-:W4:Y:S04]  /*4110*/  LDS.128 R80, [R59+0x850] ;  /* 0x000850003b507984 */ /* 0x000f280000000c00 */
[----:B0-----:R0:W-:Y:S01]  /*4120*/  STS [R106+0x35c0], R229 ;  /* 0x0035c0e56a007388 */ /* 0x0011e20000000800 */
[----:B------:R-:W-:Y:S01]  /*4130*/  BAR.SYNC.DEFER_BLOCKING 0x0 ;  /* 0x0000000000007b1d */ /* 0x000fe20000010000 */
[----:B------:R-:W-:-:S02]  /*4140*/  HADD2.F32 R108, -RZ, R69.H0_H0 ;  /* 0x20000045ff6c7230 */ /* 0x000fc40000004100 */
[----:B0-----:R-:W-:-:S03]  /*4150*/  HADD2.F32 R106, -RZ, R68.H0_H0 ;  /* 0x20000044ff6a7230 */ /* 0x001fc60000004100 */
[----:B------:R-:W-:Y:S01]  /*4160*/  FMUL.FTZ R218, R108, R223 ;  /* 0x000000df6cda7220 */ /* 0x000fe20000410000 */
[----:B------:R0:W5:Y:S01]  /*4170*/  @!P2 LDG.E.64 R154, desc[UR12][R156.64] ;  /* 0x0000000c9c9aa981 */ /* 0x000162000c1e1b00 */
[--C-:B---3--:R-:W-:Y:S02]  /*4180*/  HADD2.F32 R196, -RZ, R76.reuse.H0_H0 ;  /* 0x2000004cffc47230 */ /* 0x108fe40000004100 */
[----:B------:R-:W-:Y:S02]  /*4190*/  HADD2.F32 R200, -RZ, R76.H1_H1 ;  /* 0x3000004cffc87230 */ /* 0x000fe40000004100 */
[----:B------:R-:W-:Y:S01]  /*41a0*/  FMUL.FTZ R76, R106, R227 ;  /* 0x000000e36a4c7220 */ /* 0x000fe20000410000 */
[--C-:B------:R-:W-:Y:S02]  /*41b0*/  HADD2.F32 R74, -RZ, R77.reuse.H0_H0 ;  /* 0x2000004dff4a7230 */ /* 0x100fe40000004100 */
[----:B------:R-:W-:Y:S02]  /*41c0*/  HADD2.F32 R192, -RZ, R77.H1_H1 ;  /* 0x3000004dffc07230 */ /* 0x000fe40000004100 */
[----:B------:R-:W-:Y:S01]  /*41d0*/  FMUL.FTZ R77, R110, R225 ;  /* 0x000000e16e4d7220 */ /* 0x000fe20000410000 */
[----:B------:R-:W-:-:S02]  /*41e0*/  HADD2.F32 R72, -RZ, R78.H0_H0 ;  /* 0x2000004eff487230 */ /* 0x000fc40000004100 */
[----:B------:R-:W-:Y:S02]  /*41f0*/  HADD2.F32 R180, -RZ, R78.H1_H1 ;  /* 0x3000004effb47230 */ /* 0x000fe40000004100 */
[-C--:B-1----:R-:W-:Y:S01]  /*4200*/  FMUL.FTZ R78, R229, R0.reuse ;  /* 0x00000000e54e7220 */ /* 0x082fe20000410000 */
[----:B------:R-:W-:Y:S01]  /*4210*/  FFMA.FTZ R68, R76, R0, R77 ;  /* 0x000000004c447223 */ /* 0x000fe2000001004d */
[----:B------:R-:W-:Y:S02]  /*4220*/  ISETP.NE.AND P2, PT, R51, 0x3f, PT ;  /* 0x0000003f3300780c */ /* 0x000fe40003f45270 */
[C---:B--2---:R-:W-:Y:S01]  /*4230*/  FMUL.FTZ R78, R197.reuse, R78 ;  /* 0x0000004ec54e7220 */ /* 0x044fe20000410000 */
[----:B------:R-:W-:-:S03]  /*4240*/  FFMA.FTZ R68, R197, R68, R218 ;  /* 0x00000044c5447223 */ /* 0x000fc600000100da */
[C---:B----4-:R-:W-:Y:S01]  /*4250*/  FMUL.FTZ R78, R195.reuse, R78 ;  /* 0x0000004ec34e7220 */ /* 0x050fe20000410000 */
[----:B------:R-:W-:-:S03]  /*4260*/  FFMA.FTZ R68, R195, R68, R216 ;  /* 0x00000044c3447223 */ /* 0x000fc600000100d8 */
[C---:B------:R-:W-:Y:S01]  /*4270*/  FMUL.FTZ R69, R193.reuse, R78 ;  /* 0x0000004ec1457220 */ /* 0x040fe20000410000 */
[----:B------:R-:W-:Y:S01]  /*4280*/  FFMA.FTZ R68, R193, R68, R214 ;  /* 0x00000044c1447223 */ /* 0x000fe200000100d6 */
[----:B------:R-:W-:Y:S01]  /*4290*/  FMUL.FTZ R78, R116, R215 ;  /* 0x000000d7744e7220 */ /* 0x000fe20000410000 */
[----:B------:R-:W-:Y:S01]  /*42a0*/  @P2 LEA R71, R51, R38, 0x2 ;  /* 0x0000002633472211 */ /* 0x000fe200078e10ff */
[C---:B------:R-:W-:Y:S01]  /*42b0*/  FMUL.FTZ R176, R174.reuse, R69 ;  /* 0x00000045aeb07220 */ /* 0x040fe20000410000 */
[----:B------:R-:W-:Y:S01]  /*42c0*/  FFMA.FTZ R68, R174, R68, R237 ;  /* 0x00000044ae447223 */ /* 0x000fe200000100ed */
[--C-:B------:R-:W-:Y:S02]  /*42d0*/  HADD2.F32 R208, -RZ, R81.reuse.H0_H0 ;  /* 0x20000051ffd07230 */ /* 0x100fe40000004100 */
[C---:B------:R-:W-:Y:S01]  /*42e0*/  FMUL.FTZ R176, R189.reuse, R176 ;  /* 0x000000b0bdb07220 */ /* 0x040fe20000410000 */
[----:B------:R-:W-:Y:S02]  /*42f0*/  HADD2.F32 R210, -RZ, R81.H1_H1 ;  /* 0x30000051ffd27230 */ /* 0x000fe40000004100 */
[----:B------:R-:W-:Y:S01]  /*4300*/  FFMA.FTZ R68, R189, R68, R78 ;  /* 0x00000044bd447223 */ /* 0x000fe2000001004e */
[----:B------:R1:W2:Y:S01]  /*4310*/  @P2 LDS R81, [R71+0x3dc4] ;  /* 0x003dc40047512984 */ /* 0x0002a20000000800 */
[----:B------:R-:W-:-:S02]  /*4320*/  FMUL.FTZ R69, R187, R176 ;  /* 0x000000b0bb457220 */ /* 0x000fc40000410000 */
[----:B------:R-:W-:Y:S02]  /*4330*/  FFMA.FTZ R68, R187, R68, R204 ;  /* 0x00000044bb447223 */ /* 0x000fe400000100cc */
[C---:B------:R-:W-:Y:S02]  /*4340*/  FMUL.FTZ R69, R178.reuse, R69 ;  /* 0x00000045b2457220 */ /* 0x040fe40000410000 */
[----:B------:R-:W-:Y:S02]  /*4350*/  FFMA.FTZ R68, R178, R68, R249 ;  /* 0x00000044b2447223 */ /* 0x000fe400000100f9 */
[C---:B------:R-:W-:Y:S02]  /*4360*/  FMUL.FTZ R69, R182.reuse, R69 ;  /* 0x00000045b6457220 */ /* 0x040fe40000410000 */
[----:B------:R-:W-:Y:S02]  /*4370*/  FFMA.FTZ R68, R182, R68, R247 ;  /* 0x00000044b6447223 */ /* 0x000fe400000100f7 */
[----:B------:R-:W-:-:S02]  /*4380*/  FMUL.FTZ R69, R186, R69 ;  /* 0x00000045ba457220 */ /* 0x000fc40000410000 */
[----:B------:R-:W-:Y:S01]  /*4390*/  FFMA.FTZ R68, R186, R68, R245 ;  /* 0x00000044ba447223 */ /* 0x000fe200000100f5 */
[--C-:B------:R-:W-:Y:S02]  /*43a0*/  HADD2.F32 R202, -RZ, R80.reuse.H0_H0 ;  /* 0x20000050ffca7230 */ /* 0x100fe40000004100 */
[----:B------:R-:W-:Y:S02]  /*43b0*/  HADD2.F32 R206, -RZ, R80.H1_H1 ;  /* 0x30000050ffce7230 */ /* 0x000fe40000004100 */
[C---:B------:R-:W-:Y:S01]  /*43c0*/  FMUL.FTZ R80, R188.reuse, R69 ;  /* 0x00000045bc507220 */ /* 0x040fe20000410000 */
[----:B0-----:R-:W-:Y:S02]  /*43d0*/  HADD2.F32 R157, -RZ, R67.H0_H0 ;  /* 0x20000043ff9d7230 */ /* 0x001fe40000004100 */
[----:B------:R-:W-:Y:S01]  /*43e0*/  FFMA.FTZ R68, R188, R68, R235 ;  /* 0x00000044bc447223 */ /* 0x000fe200000100eb */
[----:B------:R-:W-:Y:S02]  /*43f0*/  FMUL.FTZ R80, R177, R80 ;  /* 0x00000050b1507220 */ /* 0x000fe40000410000 */
[----:B------:R-:W-:Y:S01]  /*4400*/  FMUL.FTZ R173, R157, R88 ;  /* 0x000000589dad7220 */ /* 0x000fe20000410000 */
[----:B------:R-:W-:Y:S01]  /*4410*/  FFMA.FTZ R68, R177, R68, R228 ;  /* 0x00000044b1447223 */ /* 0x000fe200000100e4 */
[----:B------:R-:W-:-:S02]  /*4420*/  HADD2.F32 R156, -RZ, R75.H1_H1 ;  /* 0x3000004bff9c7230 */ /* 0x000fc40000004100 */
[C---:B------:R-:W-:Y:S01]  /*4430*/  FMUL.FTZ R80, R175.reuse, R80 ;  /* 0x00000050af507220 */ /* 0x040fe20000410000 */
[--C-:B------:R-:W-:Y:S02]  /*4440*/  HADD2.F32 R184, -RZ, R79.reuse.H0_H0 ;  /* 0x2000004fffb87230 */ /* 0x100fe40000004100 */
[----:B------:R-:W-:Y:S01]  /*4450*/  FMUL.FTZ R232, R150, R173 ;  /* 0x000000ad96e87220 */ /* 0x000fe20000410000 */
[----:B------:R-:W-:Y:S02]  /*4460*/  HADD2.F32 R70, -RZ, R79.H1_H1 ;  /* 0x3000004fff467230 */ /* 0x000fe40000004100 */
[----:B------:R-:W-:Y:S01]  /*4470*/  FMUL.FTZ R79, R158, R87 ;  /* 0x000000579e4f7220 */ /* 0x000fe20000410000 */
[----:B------:R-:W-:Y:S01]  /*4480*/  FFMA.FTZ R68, R175, R68, R230 ;  /* 0x00000044af447223 */ /* 0x000fe200000100e6 */
[C---:B------:R-:W-:Y:S02]  /*4490*/  FMUL.FTZ R69, R179.reuse, R80 ;  /* 0x00000050b3457220 */ /* 0x040fe40000410000 */
[----:B------:R-:W-:Y:S01]  /*44a0*/  FMUL.FTZ R233, R156, R79 ;  /* 0x0000004f9ce97220 */ /* 0x000fe20000410000 */
[----:B------:R-:W-:Y:S01]  /*44b0*/  FFMA.FTZ R73, R179, R68, R232 ;  /* 0x00000044b3497223 */ /* 0x000fe200000100e8 */
[----:B------:R-:W-:Y:S01]  /*44c0*/  FMUL.FTZ R68, R190, R69 ;  /* 0x00000045be447220 */ /* 0x000fe20000410000 */
[----:B------:R-:W-:-:S02]  /*44d0*/  HADD2.F32 R212, -RZ, R82.H0_H0 ;  /* 0x20000052ffd47230 */ /* 0x000fc40000004100 */
[----:B------:R-:W-:Y:S02]  /*44e0*/  HADD2.F32 R220, -RZ, R82.H1_H1 ;  /* 0x30000052ffdc7230 */ /* 0x000fe40000004100 */
[----:B------:R-:W-:Y:S01]  /*44f0*/  FFMA.FTZ R69, R190, R73, R233 ;  /* 0x00000049be457223 */ /* 0x000fe200000100e9 */
[--C-:B------:R-:W-:Y:S02]  /*4500*/  HADD2.F32 R222, -RZ, R83.reuse.H0_H0 ;  /* 0x20000053ffde7230 */ /* 0x100fe40000004100 */
[----:B------:R-:W-:Y:S01]  /*4510*/  HADD2.F32 R224, -RZ, R83.H1_H1 ;  /* 0x30000053ffe07230 */ /* 0x000fe20000004100 */
[----:B-12---:R-:W-:Y:S06]  /*4520*/  @P2 BRA `(.L_x_6594) ;  /* 0x0000000000202947 */ /* 0x006fec0003800000 */
        /* <DEDUP_REMOVED lines=8> */
.L_x_6594:
[----:B------:R-:W-:Y:S05]  /*45b0*/  BSYNC B0 ;  /* 0x0000000000007941 */ /* 0x000fea0003800000 */
.L_x_6593:
        /* <DEDUP_REMOVED lines=48> */
.L_x_6654:
[----:B------:R-:W-:Y:S01]  /*48c0*/  ISETP.GE.AND P3, PT, R49, 0x10, PT ;  /* 0x000000103100780c */ /* 0x000fe20003f66270 */
[----:B------:R-:W-:-:S12]  /*48d0*/  UMOV UR7, 0xffffffff ;  /* 0xffffffff00077882 */ /* 0x000fd80000000000 */
[C---:B0-2---:R-:W-:Y:S01]  /*48e0*/  @P3 FFMA.FTZ R71, R70.reuse, R72, R71 ;  /* 0x0000004846473223 */ /* 0x045fe20000010047 */
[----:B---3--:R-:W-:Y:S01]  /*48f0*/  @P3 FMUL.FTZ R70, R70, R73 ;  /* 0x0000004946463220 */ /* 0x008fe20000410000 */
[----:B------:R-:W-:Y:S06]  /*4900*/  BRA.DIV UR7, `(.L_x_6597) ;  /* 0x0000003e07ec7947 */ /* 0x000fec000b800000 */
.L_x_6657:
[----:B------:R-:W-:-:S03]  /*4910*/  UMOV UR7, 0xffffffff ;  /* 0xffffffff00077882 */ /* 0x000fc60000000000 */
[----:B------:R-:W-:Y:S05]  /*4920*/  BRA.DIV UR7, `(.L_x_6598) ;  /* 0x00000042070c7947 */ /* 0x000fea000b800000 */
.L_x_6660:
[----:B------:R-:W-:-:S03]  /*4930*/  UMOV UR7, 0xffffffff ;  /* 0xffffffff00077882 */ /* 0x000fc60000000000 */
[----:B------:R-:W-:Y:S05]  /*4940*/  BRA.DIV UR7, `(.L_x_6599) ;  /* 0x00000042072c7947 */ /* 0x000fea000b800000 */
[----:B------:R-:W0:Y:S04]  /*4950*/  SHFL.UP PT, R70, R70, 0x1, RZ ;  /* 0x0420000046467989 */ /* 0x000e2800000e00ff */
[----:B------:R-:W2:Y:S04]  /*4960*/  SHFL.UP PT, R71, R71, 0x1, RZ ;  /* 0x0420000047477989 */ /* 0x000ea800000e00ff */
[----:B-----5:R3:W4:Y:S04]  /*4970*/  SHFL.IDX PT, R72, R154, RZ, 0x1f ;  /* 0x00001fff9a487589 */ /* 0x02072800000e0000 */
[----:B------:R3:W0:Y:S02]  /*4980*/  SHFL.IDX PT, R73, R155, RZ, 0x1f ;  /* 0x00001fff9b497589 */ /* 0x00062400000e0000 */
.L_x_6666:
[C---:B0-2---:R-:W-:Y:S01]  /*4990*/  @P1 FFMA.FTZ R73, R70.reuse, R73, R71 ;  /* 0x0000004946491223 */ /* 0x045fe20000010047 */
[----:B----4-:R-:W-:-:S03]  /*49a0*/  @P1 FMUL.FTZ R72, R70, R72 ;  /* 0x0000004846481220 */ /* 0x010fc60000410000 */
[C---:B------:R-:W-:Y:S01]  /*49b0*/  FFMA.FTZ R75, R68.reuse, R73, R69 ;  /* 0x00000049444b7223 */ /* 0x040fe20000010045 */
[----:B------:R-:W-:-:S05]  /*49c0*/  FMUL.FTZ R74, R68, R72 ;  /* 0x00000048444a7220 */ /* 0x000fca0000410000 */
[----:B------:R2:W-:Y:S02]  /*49d0*/  STS.128 [R208+0x31b0], R72 ;  /* 0x0031b048d0007388 */ /* 0x0005e40000000c00 */
.L_x_6595:
[----:B------:R-:W-:Y:S05]  /*49e0*/  WARPSYNC.ALL ;  /* 0x0000000000007948 */ /* 0x000fea0003800000 */
[----:B------:R-:W-:Y:S01]  /*49f0*/  BAR.SYNC.DEFER_BLOCKING 0x0 ;  /* 0x0000000000007b1d */ /* 0x000fe20000010000 */
[C---:B-1----:R-:W-:Y:S01]  /*4a00*/  FMUL.FTZ R70, R190.reuse, R81 ;  /* 0x00000051be467220 */ /* 0x042fe20000410000 */
[----:B------:R-:W-:Y:S01]  /*4a10*/  FFMA.FTZ R69, R190, R202, R83 ;  /* 0x000000cabe457223 */ /* 0x000fe20000010053 */
[----:B------:R-:W-:Y:S02]  /*4a20*/  ISETP.GE.OR P0, PT, R37, R86, P0 ;  /* 0x000000562500720c */ /* 0x000fe40000706670 */
[C---:B------:R-:W-:Y:S01]  /*4a30*/  FMUL.FTZ R70, R179.reuse, R70 ;  /* 0x00000046b3467220 */ /* 0x040fe20000410000 */
[----:B------:R-:W-:-:S03]  /*4a40*/  FFMA.FTZ R69, R179, R69, R200 ;  /* 0x00000045b3457223 */ /* 0x000fc600000100c8 */
[C---:B------:R-:W-:Y:S01]  /*4a50*/  FMUL.FTZ R70, R175.reuse, R70 ;  /* 0x00000046af467220 */ /* 0x040fe20000410000 */
[----:B------:R-:W-:-:S03]  /*4a60*/  FFMA.FTZ R69, R175, R69, R196 ;  /* 0x00000045af457223 */ /* 0x000fc600000100c4 */
[C---:B0-----:R-:W-:Y:S01]  /*4a70*/  FMUL.FTZ R71, R177.reuse, R70 ;  /* 0x00000046b1477220 */ /* 0x041fe20000410000 */
        /* <DEDUP_REMOVED lines=8> */
[----:B------:R-:W-:-:S04]  /*4b00*/  FFMA.FTZ R69, R182, R69, R183 ;  /* 0x00000045b6457223 */ /* 0x000fc800000100b7 */
[----:B------:R-:W-:-:S04]  /*4b10*/  FFMA.FTZ R69, R178, R69, R185 ;  /* 0x00000045b2457223 */ /* 0x000fc800000100b9 */
[----:B------:R-:W-:Y:S01]  /*4b20*/  FFMA.FTZ R69, R187, R69, R184 ;  /* 0x00000045bb457223 */ /* 0x000fe200000100b8 */
[----:B0-----:R-:W-:Y:S01]  /*4b30*/  FFMA.FTZ R229, R229, R68, R76 ;  /* 0x00000044e5e57223 */ /* 0x001fe2000001004c */
[----:B------:R-:W-:Y:S01]  /*4b40*/  FMUL.FTZ R68, R178, R71 ;  /* 0x00000047b2447220 */ /* 0x000fe20000410000 */
[----:B------:R-:W-:Y:S02]  /*4b50*/  MOV R76, 0x3f800000 ;  /* 0x3f800000004c7802 */ /* 0x000fe40000000f00 */
[----:B------:R-:W-:Y:S01]  /*4b60*/  FFMA.FTZ R220, R0, R229, R77 ;  /* 0x000000e500dc7223 */ /* 0x000fe2000001004d */
[----:B------:R-:W-:Y:S01]  /*4b70*/  FMUL.FTZ R68, R187, R68 ;  /* 0x00000044bb447220 */ /* 0x000fe20000410000 */
[----:B------:R-:W-:Y:S02]  /*4b80*/  HFMA2.MMA R77, -RZ, RZ, 0, 0 ;  /* 0x00000000ff4d7435 */ /* 0x000fe400000001ff */
[----:B------:R-:W-:Y:S01]  /*4b90*/  FFMA.FTZ R218, R197, R220, R218 ;  /* 0x000000dcc5da7223 */ /* 0x000fe200000100da */
[C---:B------:R-:W-:Y:S01]  /*4ba0*/  FMUL.FTZ R71, R189.reuse, R68 ;  /* 0x00000044bd477220 */ /* 0x040fe20000410000 */
[----:B------:R-:W-:-:S02]  /*4bb0*/  FFMA.FTZ R68, R189, R69, R180 ;  /* 0x00000045bd447223 */ /* 0x000fc400000100b4 */
[----:B------:R-:W-:Y:S01]  /*4bc0*/  FFMA.FTZ R216, R195, R218, R216 ;  /* 0x000000dac3d87223 */ /* 0x000fe200000100d8 */
[C---:B--2---:R-:W-:Y:S01]  /*4bd0*/  FMUL.FTZ R72, R174.reuse, R71 ;  /* 0x00000047ae487220 */ /* 0x044fe20000410000 */
        /* <DEDUP_REMOVED lines=25> */
[C---:B---3-5:R-:W-:Y:S01]  /*4d70*/  LEA R154, R51.reuse, R38, 0x4 ;  /* 0x00000026339a7211 */ /* 0x068fe200078e20ff */
        /* <DEDUP_REMOVED lines=38> */
.L_x_6683:
[----:B--2---:R-:W-:Y:S01]  /*4fe0*/  MOV R75, R73 ;  /* 0x00000049004b7202 */ /* 0x004fe20000000f00 */
[-C--:B01--4-:R-:W-:Y:S01]  /*4ff0*/  FFMA.FTZ R77, R77, R155.reuse, R204 ;  /* 0x0000009b4d4d7223 */ /* 0x093fe200000100cc */
[----:B------:R-:W-:Y:S01]  /*5000*/  MOV R74, R208 ;  /* 0x000000d0004a7202 */ /* 0x000fe20000000f00 */
[----:B------:R-:W-:Y:S02]  /*5010*/  FMUL.FTZ R76, R76, R155 ;  /* 0x0000009b4c4c7220 */ /* 0x000fe40000410000 */
[C---:B---3--:R-:W-:Y:S02]  /*5020*/  @P0 FFMA.FTZ R75, R72.reuse, R75, R233 ;  /* 0x0000004b484b0223 */ /* 0x048fe400000100e9 */
[----:B------:R-:W-:Y:S02]  /*5030*/  @P0 FMUL.FTZ R74, R72, R74 ;  /* 0x0000004a484a0220 */ /* 0x000fe40000410000 */
[C---:B------:R-:W-:Y:S02]  /*5040*/  FFMA.FTZ R73, R70.reuse, R75, R71 ;  /* 0x0000004b46497223 */ /* 0x040fe40000010047 */
[----:B------:R-:W-:-:S05]  /*5050*/  FMUL.FTZ R72, R70, R74 ;  /* 0x0000004a46487220 */ /* 0x000fca0000410000 */
[----:B------:R0:W-:Y:S02]  /*5060*/  STS.128 [R154+0x33c0], R72 ;  /* 0x0033c0489a007388 */ /* 0x0001e40000000c00 */
.L_x_6600:
[C---:B------:R-:W-:Y:S01]  /*5070*/  ISETP.NE.AND P3, PT, R51.reuse, RZ, PT ;  /* 0x000000ff3300720c */ /* 0x040fe20003f65270 */
[----:B------:R-:W-:Y:S05]  /*5080*/  WARPSYNC.ALL ;  /* 0x0000000000007948 */ /* 0x000fea0003800000 */
[----:B------:R-:W-:Y:S01]  /*5090*/  P2R R68, PR, RZ, 0x8 ;  /* 0x00000008ff447803 */ /* 0x000fe20000000000 */
[----:B------:R-:W-:Y:S01]  /*50a0*/  BAR.SYNC.DEFER_BLOCKING 0x0 ;  /* 0x0000000000007b1d */ /* 0x000fe20000010000 */
[----:B------:R-:W-:Y:S01]  /*50b0*/  MOV R68, R51 ;  /* 0x0000003300447202 */ /* 0x000fe20000000f00 */
[----:B------:R-:W-:Y:S01]  /*50c0*/  IMAD R70, R130, UR14, RZ ;  /* 0x0000000e82467c24 */ /* 0x000fe2000f8e02ff */
[----:B0--3-5:R-:W-:Y:S01]  /*50d0*/  SHF.L.U32 R154, R51, 0x4, RZ ;  /* 0x00000004339a7819 */ /* 0x029fe200000006ff */
[----:B------:R-:W-:Y:S01]  /*50e0*/  IMAD R74, R134, UR14, RZ ;  /* 0x0000000e864a7c24 */ /* 0x000fe2000f8e02ff */
[----:B------:R-:W-:Y:S01]  /*50f0*/  LEA R236, R37, 0xfffffc00, 0xa ;  /* 0xfffffc0025ec7811 */ /* 0x000fe200078e50ff */
[----:B------:R-:W-:Y:S01]  /*5100*/  IMAD R71, R131, UR15, R70 ;  /* 0x0000000f83477c24 */ /* 0x000fe2000f8e0246 */
[C---:B------:R-:W-:Y:S01]  /*5110*/  IADD3 R204, R51.reuse, 0x180, RZ ;  /* 0x0000018033cc7810 */ /* 0x040fe20007ffe0ff */
[----:B------:R-:W-:Y:S01]  /*5120*/  BSSY B0, `(.L_x_6602) ;  /* 0x00000ed000007945 */ /* 0x000fe20003800000 */
[C---:B------:R-:W-:Y:S01]  /*5130*/  IADD3 R206, R51.reuse, 0x1c0, RZ ;  /* 0x000001c033ce7810 */ /* 0x040fe20007ffe0ff */
[----:B------:R-:W-:Y:S01]  /*5140*/  FFMA.FTZ R173, R150, -R173, R232 ;  /* 0x800000ad96ad7223 */ /* 0x000fe200000100e8 */
[----:B------:R-:W-:-:S02]  /*5150*/  IADD3 R208, R51, 0x240, RZ ;  /* 0x0000024033d07810 */ /* 0x000fc40007ffe0ff */
[C---:B------:R-:W-:Y:S02]  /*5160*/  IADD3 R210, R51.reuse, 0x280, RZ ;  /* 0x0000028033d27810 */ /* 0x040fe40007ffe0ff */
[C---:B------:R-:W-:Y:S02]  /*5170*/  IADD3 R240, R51.reuse, 0x2c0, RZ ;  /* 0x000002c033f07810 */ /* 0x040fe40007ffe0ff */
[C---:B------:R-:W-:Y:S02]  /*5180*/  IADD3 R242, R51.reuse, 0x300, RZ ;  /* 0x0000030033f27810 */ /* 0x040fe40007ffe0ff */
[C---:B------:R-:W-:Y:S02]  /*5190*/  IADD3 R244, R51.reuse, 0x340, RZ ;  /* 0x0000034033f47810 */ /* 0x040fe40007ffe0ff */
[C---:B------:R-:W-:Y:S02]  /*51a0*/  IADD3 R246, R51.reuse, 0x380, RZ ;  /* 0x0000038033f67810 */ /* 0x040fe40007ffe0ff */
[C---:B------:R-:W-:Y:S01]  /*51b0*/  IADD3 R248, R51.reuse, 0x3c0, RZ ;  /* 0x000003c033f87810 */ /* 0x040fe20007ffe0ff */
[----:B------:R0:W1:Y:S02]  /*51c0*/  LDS R69, [R198+0x33c4] ;  /* 0x0033c400c6457984 */ /* 0x0000640000000800 */
[----:B0-----:R-:W-:Y:S01]  /*51d0*/  IADD3 R198, R51, 0xc0, RZ ;  /* 0x000000c033c67810 */ /* 0x001fe20007ffe0ff */
[----:B-1----:R-:W-:Y:S01]  /*51e0*/  FFMA.FTZ R81, R69, R81, R202 ;  /* 0x0000005145517223 */ /* 0x002fe200000100ca */
[----:B------:R-:W-:Y:S01]  /*51f0*/  HFMA2.MMA R69, -RZ, RZ, 0, 0 ;  /* 0x00000000ff457435 */ /* 0x000fe200000001ff */
[----:B------:R-:W-:-:S02]  /*5200*/  IADD3 R202, R51, 0x140, RZ ;  /* 0x0000014033ca7810 */ /* 0x000fc40007ffe0ff */
[----:B------:R-:W-:Y:S01]  /*5210*/  FFMA.FTZ R83, R190, R81, R83 ;  /* 0x00000051be537223 */ /* 0x000fe20000010053 */
[----:B------:R-:W-:-:S03]  /*5220*/  FMUL.FTZ R243, R81, R87 ;  /* 0x0000005751f37220 */ /* 0x000fc60000410000 */
[----:B------:R-:W-:Y:S01]  /*5230*/  FFMA.FTZ R155, R179, R83, R200 ;  /* 0x00000053b39b7223 */ /* 0x000fe200000100c8 */
[----:B------:R-:W-:Y:S01]  /*5240*/  FMUL.FTZ R222, R83, R88 ;  /* 0x0000005853de7220 */ /* 0x000fe20000410000 */
[----:B------:R-:W-:Y:S01]  /*5250*/  FMUL.FTZ R239, R158, R243 ;  /* 0x000000f39eef7220 */ /* 0x000fe20000410000 */
[----:B------:R-:W-:-:S04]  /*5260*/  IMAD.WIDE.U32 R72, R130, UR15, R68 ;  /* 0x0000000f82487c25 */ /* 0x000fc8000f8e0044 */
[----:B------:R-:W-:Y:S01]  /*5270*/  FFMA.FTZ R175, R175, R155, R196 ;  /* 0x0000009bafaf7223 */ /* 0x000fe200000100c4 */
[----:B------:R-:W-:Y:S01]  /*5280*/  FMUL.FTZ R237, R157, R222 ;  /* 0x000000de9ded7220 */ /* 0x000fe20000410000 */
[----:B------:R-:W-:Y:S02]  /*5290*/  IADD3 R200, R51, 0x100, RZ ;  /* 0x0000010033c87810 */ /* 0x000fe40007ffe0ff */
[----:B------:R-:W-:Y:S01]  /*52a0*/  FFMA.FTZ R177, R177, R175, R192 ;  /* 0x000000afb1b17223 */ /* 0x000fe200000100c0 */
[----:B------:R-:W-:Y:S01]  /*52b0*/  IADD3 R73, R73, R71, RZ ;  /* 0x0000004749497210 */ /* 0x000fe20007ffe0ff */
[----:B------:R-:W-:Y:S02]  /*52c0*/  IMAD R71, R55, UR24, RZ ;  /* 0x0000001837477c24 */ /* 0x000fe4000f8e02ff */
[----:B------:R-:W-:Y:S01]  /*52d0*/  FMUL.FTZ R192, R175, R90 ;  /* 0x0000005aafc07220 */ /* 0x000fe20000410000 */
[----:B------:R-:W-:Y:S01]  /*52e0*/  FFMA.FTZ R179, R188, R177, R191 ;  /* 0x000000b1bcb37223 */ /* 0x000fe200000100bf */
[----:B------:R-:W-:-:S04]  /*52f0*/  IMAD.WIDE.U32 R190, R134, UR15, R68 ;  /* 0x0000000f86be7c25 */ /* 0x000fc8000f8e0044 */
[----:B------:R-:W-:Y:S01]  /*5300*/  FMUL.FTZ R233, R159, R192 ;  /* 0x000000c09fe97220 */ /* 0x000fe20000410000 */
[----:B------:R-:W-:Y:S01]  /*5310*/  FFMA.FTZ R181, R186, R179, R181 ;  /* 0x000000b3bab57223 */ /* 0x000fe200000100b5 */
[----:B------:R-:W-:Y:S02]  /*5320*/  IMAD R69, R135, UR15, R74 ;  /* 0x0000000f87457c24 */ /* 0x000fe4000f8e024a */
[----:B------:R-:W-:Y:S01]  /*5330*/  FMUL.FTZ R188, R179, R92 ;  /* 0x0000005cb3bc7220 */ /* 0x000fe20000410000 */
[----:B------:R-:W-:Y:S02]  /*5340*/  IMAD R71, R52, UR25, R71 ;  /* 0x0000001934477c24 */ /* 0x000fe4000f8e0247 */
[----:B------:R-:W-:Y:S01]  /*5350*/  FFMA.FTZ R183, R182, R181, R183 ;  /* 0x000000b5b6b77223 */ /* 0x000fe200000100b7 */
[----:B------:R-:W-:Y:S01]  /*5360*/  IMAD.WIDE.U32 R72, R52, UR22, R72 ;  /* 0x0000001634487c25 */ /* 0x000fe2000f8e0048 */
[----:B------:R-:W-:-:S03]  /*5370*/  IADD3 R191, R191, R69, RZ ;  /* 0x00000045bfbf7210 */ /* 0x000fc60007ffe0ff */
[----:B------:R-:W-:Y:S01]  /*5380*/  FFMA.FTZ R182, R138, -R211, R249 ;  /* 0x800000d38ab67223 */ /* 0x000fe200000100f9 */
[----:B------:R-:W-:Y:S01]  /*5390*/  FFMA.FTZ R185, R178, R183, R185 ;  /* 0x000000b7b2b97223 */ /* 0x000fe200000100b9 */
[----:B------:R-:W-:Y:S01]  /*53a0*/  IMAD R69, R55, UR22, RZ ;  /* 0x0000001637457c24 */ /* 0x000fe2000f8e02ff */
[----:B------:R-:W-:Y:S01]  /*53b0*/  LEA R68, P1, R72, UR26, 0x2 ;  /* 0x0000001a48447c11 */ /* 0x000fe2000f8210ff */
[----:B------:R-:W-:-:S04]  /*53c0*/  IMAD.WIDE.U32 R190, R52, UR24, R190 ;  /* 0x0000001834be7c25 */ /* 0x000fc8000f8e00be */
[----:B------:R-:W-:Y:S01]  /*53d0*/  FFMA.FTZ R187, R187, R185, R184 ;  /* 0x000000b9bbbb7223 */ /* 0x000fe200000100b8 */
[----:B------:R-:W-:Y:S01]  /*53e0*/  IADD3 R74, P0, R236, R72, RZ ;  /* 0x00000048ec4a7210 */ /* 0x000fe20007f1e0ff */
[----:B------:R-:W-:Y:S01]  /*53f0*/  FMUL.FTZ R186, R183, R94 ;  /* 0x0000005eb7ba7220 */ /* 0x000fe20000410000 */
[----:B------:R-:W-:Y:S02]  /*5400*/  IMAD R69, R52, UR23, R69 ;  /* 0x0000001734457c24 */ /* 0x000fe4000f8e0245 */
[----:B------:R-:W-:Y:S01]  /*5410*/  FFMA.FTZ R189, R189, R187, R180 ;  /* 0x000000bbbdbd7223 */ /* 0x000fe200000100b4 */
[----:B------:R-:W-:Y:S01]  /*5420*/  IADD3 R178, R191, R71, RZ ;  /* 0x00000047bfb27210 */ /* 0x000fe20007ffe0ff */
[----:B------:R-:W-:Y:S01]  /*5430*/  FMUL.FTZ R184, R187, R96 ;  /* 0x00000060bbb87220 */ /* 0x000fe20000410000 */
[----:B------:R-:W-:Y:S01]  /*5440*/  LEA R70, P2, R190, UR28, 0x2 ;  /* 0x0000001cbe467c11 */ /* 0x000fe2000f8410ff */
[----:B------:R-:W-:Y:S01]  /*5450*/  FFMA.FTZ R191, R174, R189, R231 ;  /* 0x000000bdaebf7223 */ /* 0x000fe200000100e7 */
[----:B------:R-:W-:Y:S01]  /*5460*/  @!P3 LEA R174, R85, R38, 0x3 ;  /* 0x0000002655aeb211 */ /* 0x000fe200078e18ff */
[----:B------:R-:W-:Y:S01]  /*5470*/  FFMA.FTZ R180, R140, -R213, R251 ;  /* 0x800000d58cb47223 */ /* 0x000fe200000100fb */
[----:B------:R-:W-:Y:S01]  /*5480*/  IADD3 R75, R73, R69, RZ ;  /* 0x00000045494b7210 */ /* 0x000fe20007ffe0ff */
[----:B------:R-:W-:Y:S01]  /*5490*/  FFMA.FTZ R193, R193, R191, R82 ;  /* 0x000000bfc1c17223 */ /* 0x000fe20000010052 */
[----:B------:R-:W-:Y:S01]  /*54a0*/  FFMA.FTZ R82, R108, -R223, R218 ;  /* 0x800000df6c527223 */ /* 0x000fe200000100da */
[----:B------:R0:W-:Y:S01]  /*54b0*/  @!P3 STS.64 [R174+0x3ec0], R76 ;  /* 0x003ec04cae00b388 */ /* 0x0001e20000000a00 */
[----:B------:R-:W-:Y:S01]  /*54c0*/  LEA.HI.SX32 R231, R154, R154, 0x1b ;  /* 0x0000009a9ae77211 */ /* 0x000fe200078fdaff */
[----:B------:R-:W-:Y:S01]  /*54d0*/  FFMA.FTZ R195, R195, R193, R176 ;  /* 0x000000c1c3c37223 */ /* 0x000fe200000100b0 */
[----:B------:R-:W-:Y:S01]  /*54e0*/  FFMA.FTZ R154, R114, -R221, R216 ;  /* 0x800000dd729a7223 */ /* 0x000fe200000100d8 */
[----:B------:R-:W-:Y:S01]  /*54f0*/  FMUL.FTZ R221, R193, R115 ;  /* 0x00000073c1dd7220 */ /* 0x000fe20000410000 */
[----:B------:R-:W-:Y:S01]  /*5500*/  LEA.HI.X R69, R72, UR27, R75, 0x2, P1 ;  /* 0x0000001b48457c11 */ /* 0x000fe200088f144b */
[----:B------:R-:W-:Y:S01]  /*5510*/  FFMA.FTZ R197, R197, R195, R80 ;  /* 0x000000c3c5c57223 */ /* 0x000fe20000010050 */
[----:B------:R-:W-:Y:S01]  /*5520*/  FFMA.FTZ R80, R110, -R225, R220 ;  /* 0x800000e16e507223 */ /* 0x000fe200000100dc */
[----:B------:R-:W-:Y:S01]  /*5530*/  FMUL.FTZ R196, R195, R100 ;  /* 0x00000064c3c47220 */ /* 0x000fe20000410000 */
[----:B------:R-:W-:Y:S01]  /*5540*/  IADD3 R72, P1, R236, R190, RZ ;  /* 0x000000beec487210 */ /* 0x000fe20007f3e0ff */
[----:B------:R-:W-:Y:S01]  /*5550*/  FFMA.FTZ R199, R0, R197, R199 ;  /* 0x000000c500c77223 */ /* 0x000fe200000100c7 */
[----:B------:R-:W-:Y:S01]  /*5560*/  FFMA.FTZ R0, R106, -R227, R229 ;  /* 0x800000e36a007223 */ /* 0x000fe200000100e5 */
[----:B0-----:R-:W-:Y:S01]  /*5570*/  FMUL.FTZ R77, R197, R117 ;  /* 0x00000075c54d7220 */ /* 0x001fe20000410000 */
[----:B------:R-:W-:Y:S01]  /*5580*/  LEA.HI.X R71, R190, UR29, R178, 0x2, P2 ;  /* 0x0000001dbe477c11 */ /* 0x000fe200090f14b2 */
[----:B------:R-:W-:Y:S01]  /*5590*/  FMUL.FTZ R76, R199, R104 ;  /* 0x00000068c74c7220 */ /* 0x000fe20000410000 */
[----:B------:R-:W-:Y:S01]  /*55a0*/  FFMA.FTZ R174, R112, -R219, R214 ;  /* 0x800000db70ae7223 */ /* 0x000fe200000100d6 */
[----:B------:R-:W-:Y:S01]  /*55b0*/  FMUL.FTZ R190, R191, R98 ;  /* 0x00000062bfbe7220 */ /* 0x000fe20000410000 */
[----:B------:R-:W-:Y:S01]  /*55c0*/  SHF.R.S32.HI R73, RZ, 0x1f, R236 ;  /* 0x0000001fff497819 */ /* 0x000fe200000114ec */
[----:B------:R-:W-:Y:S01]  /*55d0*/  FFMA.FTZ R225, R0, R76, RZ ;  /* 0x0000004c00e17223 */ /* 0x000fe200000100ff */
[----:B------:R-:W-:Y:S01]  /*55e0*/  FFMA.FTZ R176, R124, -R217, R212 ;  /* 0x800000d97cb07223 */ /* 0x000fe200000100d4 */
[----:B------:R-:W-:Y:S01]  /*55f0*/  FMUL.FTZ R217, R189, R113 ;  /* 0x00000071bdd97220 */ /* 0x000fe20000410000 */
[C---:B------:R-:W-:Y:S01]  /*5600*/  IADD3.X R75, R73.reuse, R75, RZ, P0, !PT ;  /* 0x0000004b494b7210 */ /* 0x040fe200007fe4ff */
[----:B------:R-:W-:Y:S01]  /*5610*/  FFMA.FTZ R225, R80, R77, R225 ;  /* 0x0000004d50e17223 */ /* 0x000fe200000100e1 */
[----:B------:R-:W-:Y:S01]  /*5620*/  IADD3.X R73, R73, R178, RZ, P1, !PT ;  /* 0x000000b249497210 */ /* 0x000fe20000ffe4ff */
[----:B------:R-:W-:Y:S01]  /*5630*/  FFMA.FTZ R178, R116, -R215, R78 ;  /* 0x800000d774b27223 */ /* 0x000fe2000001004e */
[----:B------:R-:W-:Y:S01]  /*5640*/  FMUL.FTZ R213, R185, R109 ;  /* 0x0000006db9d57220 */ /* 0x000fe20000410000 */
[----:B------:R-:W-:Y:S01]  /*5650*/  FFMA.FTZ R225, R82, R196, R225 ;  /* 0x000000c452e17223 */ /* 0x000fe200000100e1 */
[----:B------:R-:W-:Y:S01]  /*5660*/  FMUL.FTZ R211, R165, R184 ;  /* 0x000000b8a5d37220 */ /* 0x000fe20000410000 */
[----:B------:R-:W-:Y:S01]  /*5670*/  FMUL.FTZ R223, R177, R97 ;  /* 0x00000061b1df7220 */ /* 0x000fe20000410000 */
[----:B------:R-:W-:Y:S01]  /*5680*/  FMUL.FTZ R219, R181, R103 ;  /* 0x00000067b5db7220 */ /* 0x000fe20000410000 */
[----:B------:R-:W-:Y:S01]  /*5690*/  FFMA.FTZ R225, R154, R221, R225 ;  /* 0x000000dd9ae17223 */ /* 0x000fe200000100e1 */
[----:B------:R-:W-:Y:S01]  /*56a0*/  LEA R238, R231, R38, 0x2 ;  /* 0x00000026e7ee7211 */ /* 0x000fe200078e10ff */
        /* <DEDUP_REMOVED lines=11> */
[----:B------:R-:W-:Y:S01]  /*5760*/  FFMA.FTZ R184, R144, -R209, R247 ;  /* 0x800000d190b87223 */ /* 0x000fe200000100f7 */
[----:B------:R-:W-:Y:S01]  /*5770*/  FMUL.FTZ R209, R167, R190 ;  /* 0x000000bea7d17220 */ /* 0x000fe20000410000 */
[----:B------:R-:W-:Y:S01]  /*5780*/  FFMA.FTZ R190, R146, -R203, R228 ;  /* 0x800000cb92be7223 */ /* 0x000fe200000100e4 */
[-C--:B------:R-:W-:Y:S01]  /*5790*/  FFMA.FTZ R225, R180, R213.reuse, R225 ;  /* 0x000000d5b4e17223 */ /* 0x080fe200000100e1 */
[----:B0-----:R-:W-:Y:S01]  /*57a0*/  FMUL.FTZ R233, R161, R188 ;  /* 0x000000bca1e97220 */ /* 0x001fe20000410000 */
[----:B------:R-:W-:Y:S01]  /*57b0*/  FMUL.FTZ R213, R166, R213 ;  /* 0x000000d5a6d57220 */ /* 0x000fe20000410000 */
[----:B------:R-:W-:Y:S01]  /*57c0*/  FMUL.FTZ R203, R171, R76 ;  /* 0x0000004cabcb7220 */ /* 0x000fe20000410000 */
[----:B------:R-:W-:Y:S01]  /*57d0*/  FFMA.FTZ R225, R182, R186, R225 ;  /* 0x000000bab6e17223 */ /* 0x000fe200000100e1 */
[----:B------:R-:W-:Y:S01]  /*57e0*/  FFMA.FTZ R186, R142, -R207, R245 ;  /* 0x800000cf8eba7223 */ /* 0x000fe200000100f5 */
[-C--:B-1----:R-:W-:Y:S01]  /*57f0*/  FMUL.FTZ R227, R164, R219.reuse ;  /* 0x000000dba4e37220 */ /* 0x082fe20000410000 */
[----:B------:R-:W-:Y:S01]  /*5800*/  FMUL.FTZ R207, R169, R196 ;  /* 0x000000c4a9cf7220 */ /* 0x000fe20000410000 */
[----:B------:R-:W-:Y:S01]  /*5810*/  FFMA.FTZ R225, R184, R219, R225 ;  /* 0x000000dbb8e17223 */ /* 0x000fe200000100e1 */
[----:B------:R-:W-:Y:S01]  /*5820*/  STS [R238+0x10bc], R239 ;  /* 0x0010bcefee007388 */ /* 0x000fe20000000800 */
[----:B------:R-:W-:Y:S01]  /*5830*/  IADD3 R76, R51, 0x40, RZ ;  /* 0x00000040334c7810 */ /* 0x000fe20007ffe0ff */
[----:B------:R-:W-:Y:S01]  /*5840*/  FMUL.FTZ R212, R141, R212 ;  /* 0x000000d48dd47220 */ /* 0x000fe20000410000 */
[----:B------:R-:W-:Y:S01]  /*5850*/  FFMA.FTZ R225, R186, R188, R225 ;  /* 0x000000bcbae17223 */ /* 0x000fe200000100e1 */
[----:B------:R-:W-:Y:S01]  /*5860*/  FFMA.FTZ R188, R148, -R205, R226 ;  /* 0x800000cd94bc7223 */ /* 0x000fe200000100e2 */
[----:B------:R-:W-:Y:S01]  /*5870*/  FMUL.FTZ R205, R172, R77 ;  /* 0x0000004daccd7220 */ /* 0x000fe20000410000 */
[----:B------:R-:W-:Y:S01]  /*5880*/  STS [R238+0x10b8], R237 ;  /* 0x0010b8edee007388 */ /* 0x000fe20000000800 */
[----:B------:R-:W-:Y:S01]  /*5890*/  IADD3 R196, R51, 0x80, RZ ;  /* 0x0000008033c47810 */ /* 0x000fe20007ffe0ff */
[----:B------:R-:W-:Y:S01]  /*58a0*/  FFMA.FTZ R225, R188, R223, R225 ;  /* 0x000000dfbce17223 */ /* 0x000fe200000100e1 */
[----:B------:R-:W-:Y:S01]  /*58b0*/  FMUL.FTZ R77, R151, R229 ;  /* 0x000000e5974d7220 */ /* 0x000fe20000410000 */
[----:B------:R-:W-:Y:S01]  /*58c0*/  STS [R238+0x10b4], R235 ;  /* 0x0010b4ebee007388 */ /* 0x000fe20000000800 */
[----:B------:R-:W-:Y:S01]  /*58d0*/  LEA.HI.SX32 R219, R210, R51, 0x1b ;  /* 0x00000033d2db7211 */ /* 0x000fe200078fdaff */
[----:B------:R-:W-:Y:S01]  /*58e0*/  FFMA.FTZ R225, R190, R192, R225 ;  /* 0x000000c0bee17223 */ /* 0x000fe200000100e1 */
[----:B------:R-:W-:Y:S01]  /*58f0*/  FFMA.FTZ R192, R152, -R201, R230 ;  /* 0x800000c998c07223 */ /* 0x000fe200000100e6 */
[----:B------:R-:W-:Y:S01]  /*5900*/  STS [R238+0x10a8], R233 ;  /* 0x0010a8e9ee007388 */ /* 0x000fe20000000800 */
[----:B------:R-:W-:Y:S01]  /*5910*/  LEA.HI.SX32 R201, R51, R51, 0x1b ;  /* 0x0000003333c97211 */ /* 0x000fe200078fdaff */
[----:B------:R-:W-:Y:S01]  /*5920*/  FMUL.FTZ R249, R111, R249 ;  /* 0x000000f96ff97220 */ /* 0x000fe20000410000 */
[----:B------:R-:W-:Y:S01]  /*5930*/  FFMA.FTZ R224, R192, R231, R225 ;  /* 0x000000e7c0e07223 */ /* 0x000fe200000100e1 */
[----:B------:R0:W-:Y:S01]  /*5940*/  STS [R238+0x10a4], R227 ;  /* 0x0010a4e3ee007388 */ /* 0x0001e20000000800 */
[----:B------:R-:W-:Y:S01]  /*5950*/  LEA.HI.SX32 R223, R242, R51, 0x1b ;  /* 0x00000033f2df7211 */ /* 0x000fe200078fdaff */
[----:B------:R-:W-:Y:S01]  /*5960*/  FMUL.FTZ R247, R107, R247 ;  /* 0x000000f76bf77220 */ /* 0x000fe20000410000 */
[-C--:B------:R-:W-:Y:S01]  /*5970*/  LEA.HI.SX32 R225, R244, R51.reuse, 0x1b ;  /* 0x00000033f4e17211 */ /* 0x080fe200078fdaff */
[----:B------:R1:W-:Y:S01]  /*5980*/  STS [R238+0x10a0], R215 ;  /* 0x0010a0d7ee007388 */ /* 0x0003e20000000800 */
[-C--:B------:R-:W-:Y:S01]  /*5990*/  LEA.HI.SX32 R229, R248, R51.reuse, 0x1b ;  /* 0x00000033f8e57211 */ /* 0x080fe200078fdaff */
[----:B------:R-:W-:Y:S01]  /*59a0*/  FMUL.FTZ R220, R149, R220 ;  /* 0x000000dc95dc7220 */ /* 0x000fe20000410000 */
[----:B------:R-:W-:Y:S01]  /*59b0*/  LEA R242, R201, R38, 0x2 ;  /* 0x00000026c9f27211 */ /* 0x000fe200078e10ff */
[----:B------:R2:W-:Y:S01]  /*59c0*/  STS [R238+0x109c], R213 ;  /* 0x00109cd5ee007388 */ /* 0x0005e20000000800 */
[----:B------:R-:W-:Y:S01]  /*59d0*/  IADD3 R236, -R236, UR9, -R51 ;  /* 0x00000009ecec7c10 */ /* 0x000fe2000fffe933 */
[----:B------:R-:W-:Y:S01]  /*59e0*/  FMUL.FTZ R218, R147, R218 ;  /* 0x000000da93da7220 */ /* 0x000fe20000410000 */
[-C--:B0-----:R-:W-:Y:S01]  /*59f0*/  LEA.HI.SX32 R227, R246, R51.reuse, 0x1b ;  /* 0x00000033f6e37211 */ /* 0x081fe200078fdaff */
[----:B------:R0:W-:Y:S01]  /*5a00*/  STS [R238+0x1098], R211 ;  /* 0x001098d3ee007388 */ /* 0x0001e20000000800 */
[----:B------:R-:W-:Y:S01]  /*5a10*/  ISETP.GE.AND P0, PT, R236, 0x1, PT ;  /* 0x00000001ec00780c */ /* 0x000fe20003f06270 */
[----:B------:R-:W-:Y:S01]  /*5a20*/  FMUL.FTZ R216, R145, R216 ;  /* 0x000000d891d87220 */ /* 0x000fe20000410000 */
[-C--:B-1----:R-:W-:Y:S01]  /*5a30*/  LEA.HI.SX32 R215, R206, R51.reuse, 0x1b ;  /* 0x00000033ced77211 */ /* 0x082fe200078fdaff */
[----:B------:R1:W-:Y:S01]  /*5a40*/  STS [R238+0x1094], R217 ;  /* 0x001094d9ee007388 */ /* 0x0003e20000000800 */
[----:B------:R-:W-:Y:S01]  /*5a50*/  LEA R206, R219, R38, 0x2 ;  /* 0x00000026dbce7211 */ /* 0x000fe200078e10ff */
[----:B------:R-:W-:Y:S01]  /*5a60*/  FMUL.FTZ R214, R143, R214 ;  /* 0x000000d68fd67220 */ /* 0x000fe20000410000 */
[-C--:B--2---:R-:W-:Y:S01]  /*5a70*/  LEA.HI.SX32 R213, R204, R51.reuse, 0x1b ;  /* 0x00000033ccd57211 */ /* 0x084fe200078fdaff */
[----:B------:R2:W-:Y:S01]  /*5a80*/  STS [R238+0x1090], R209 ;  /* 0x001090d1ee007388 */ /* 0x0005e20000000800 */
[----:B------:R-:W-:Y:S01]  /*5a90*/  LEA R204, R215, R38, 0x2 ;  /* 0x00000026d7cc7211 */ /* 0x000fe200078e10ff */
[----:B------:R-:W-:Y:S01]  /*5aa0*/  FMUL.FTZ R78, R139, R78 ;  /* 0x0000004e8b4e7220 */ /* 0x000fe20000410000 */
[----:B0-----:R-:W-:Y:S01]  /*5ab0*/  LEA.HI.SX32 R211, R202, R51, 0x1b ;  /* 0x00000033cad37211 */ /* 0x001fe200078fdaff */
[----:B------:R-:W-:Y:S01]  /*5ac0*/  STS [R238+0x108c], R221 ;  /* 0x00108cddee007388 */ /* 0x000fe20000000800 */
[-C--:B------:R-:W-:Y:S01]  /*5ad0*/  LEA R210, R227, R38.reuse, 0x2 ;  /* 0x00000026e3d27211 */ /* 0x080fe200078e10ff */
[----:B------:R-:W-:Y:S01]  /*5ae0*/  FMUL.FTZ R251, R125, R251 ;  /* 0x000000fb7dfb7220 */ /* 0x000fe20000410000 */
[----:B-1----:R-:W-:Y:S01]  /*5af0*/  LEA.HI.SX32 R217, R208, R51, 0x1b ;  /* 0x00000033d0d97211 */ /* 0x002fe200078fdaff */
[----:B------:R0:W-:Y:S01]  /*5b00*/  STS [R238+0x1088], R207 ;  /* 0x001088cfee007388 */ /* 0x0001e20000000800 */
[-C--:B------:R-:W-:Y:S01]  /*5b10*/  LEA R202, R211, R38.reuse, 0x2 ;  /* 0x00000026d3ca7211 */ /* 0x080fe200078e10ff */
[----:B------:R-:W-:Y:S01]  /*5b20*/  FMUL.FTZ R245, R105, R245 ;  /* 0x000000f569f57220 */ /* 0x000fe20000410000 */
[-C--:B--2---:R-:W-:Y:S01]  /*5b30*/  LEA.HI.SX32 R209, R194, R51.reuse, 0x1b ;  /* 0x00000033c2d17211 */ /* 0x084fe200078fdaff */
[----:B------:R1:W-:Y:S01]  /*5b40*/  STS [R238+0x1084], R205 ;  /* 0x001084cdee007388 */ /* 0x0003e20000000800 */
[----:B------:R-:W-:Y:S01]  /*5b50*/  LEA R208, R223, R38, 0x2 ;  /* 0x00000026dfd07211 */ /* 0x000fe200078e10ff */
[----:B------:R-:W-:Y:S01]  /*5b60*/  FMUL.FTZ R228, R99, R228 ;  /* 0x000000e463e47220 */ /* 0x000fe20000410000 */
[----:B------:R-:W-:Y:S01]  /*5b70*/  LEA R194, R209, R38, 0x2 ;  /* 0x00000026d1c27211 */ /* 0x000fe200078e10ff */
[----:B------:R2:W-:Y:S01]  /*5b80*/  STS [R238+0x1080], R203 ;  /* 0x001080cbee007388 */ /* 0x0005e20000000800 */
[----:B------:R-:W-:-:S02]  /*5b90*/  LEA.HI.SX32 R209, R200, R51, 0x1b ;  /* 0x00000033c8d17211 */ /* 0x000fc400078fdaff */
[-C--:B0-----:R-:W-:Y:S01]  /*5ba0*/  LEA.HI.SX32 R207, R198, R51.reuse, 0x1b ;  /* 0x00000033c6cf7211 */ /* 0x081fe200078fdaff */
[----:B------:R-:W-:Y:S01]  /*5bb0*/  BAR.SYNC.DEFER_BLOCKING 0x0 ;  /* 0x0000000000007b1d */ /* 0x000fe20000010000 */
[-C--:B------:R-:W-:Y:S02]  /*5bc0*/  LEA.HI.SX32 R221, R240, R51.reuse, 0x1b ;  /* 0x00000033f0dd7211 */ /* 0x080fe400078fdaff */
[-C--:B-1----:R-:W-:Y:S02]  /*5bd0*/  LEA.HI.SX32 R205, R196, R51.reuse, 0x1b ;  /* 0x00000033c4cd7211 */ /* 0x082fe400078fdaff */
[-C--:B------:R-:W-:Y:S02]  /*5be0*/  LEA R200, R207, R38.reuse, 0x2 ;  /* 0x00000026cfc87211 */ /* 0x080fe400078e10ff */
[----:B--2---:R-:W-:Y:S02]  /*5bf0*/  LEA.HI.SX32 R203, R76, R51, 0x1b ;  /* 0x000000334ccb7211 */ /* 0x004fe400078fdaff */
[----:B------:R-:W-:-:S02]  /*5c00*/  LEA R198, R205, R38, 0x2 ;  /* 0x00000026cdc67211 */ /* 0x000fc400078e10ff */
[-C--:B------:R-:W-:Y:S02]  /*5c10*/  LEA R196, R203, R38.reuse, 0x2 ;  /* 0x00000026cbc47211 */ /* 0x080fe400078e10ff */
[-C--:B------:R-:W-:Y:S02]  /*5c20*/  LEA R201, R209, R38.reuse, 0x2 ;  /* 0x00000026d1c97211 */ /* 0x080fe400078e10ff */
[-C--:B------:R-:W-:Y:S02]  /*5c30*/  LEA R203, R213, R38.reuse, 0x2 ;  /* 0x00000026d5cb7211 */ /* 0x080fe400078e10ff */
[-C--:B------:R-:W-:Y:S02]  /*5c40*/  LEA R205, R217, R38.reuse, 0x2 ;  /* 0x00000026d9cd7211 */ /* 0x080fe400078e10ff */
[-C--:B------:R-:W-:Y:S02]  /*5c50*/  LEA R207, R221, R38.reuse, 0x2 ;  /* 0x00000026ddcf7211 */ /* 0x080fe400078e10ff */
[----:B------:R-:W-:-:S02]  /*5c60*/  LEA R209, R225, R38, 0x2 ;  /* 0x00000026e1d17211 */ /* 0x000fc400078e10ff */
        /* <DEDUP_REMOVED lines=20> */
[----:B-1----:R-:W-:Y:S01]  /*5db0*/  FFMA.FTZ R212, R156, -R79, R234 ;  /* 0x8000004f9cd47223 */ /* 0x002fe200000100ea */
[----:B------:R-:W-:-:S02]  /*5dc0*/  FMUL.FTZ R79, R95, R230 ;  /* 0x000000e65f4f7220 */ /* 0x000fc40000410000 */
[----:B------:R1:W-:Y:S01]  /*5dd0*/  STS [R238+0x2124], R247 ;  /* 0x002124f7ee007388 */ /* 0x0003e20000000800 */
[----:B--2---:R-:W-:-:S03]  /*5de0*/  FMUL.FTZ R77, R101, R226 ;  /* 0x000000e2654d7220 */ /* 0x004fc60000410000 */
[----:B------:R-:W-:Y:S01]  /*5df0*/  STS [R238+0x2104], R220 ;  /* 0x002104dcee007388 */ /* 0x000fe20000000800 */
[----:B---3--:R-:W-:-:S03]  /*5e00*/  FMUL.FTZ R249, R91, R234 ;  /* 0x000000ea5bf97220 */ /* 0x008fc60000410000 */
[----:B------:R-:W-:Y:S01]  /*5e10*/  STS [R238+0x2108], R218 ;  /* 0x002108daee007388 */ /* 0x000fe20000000800 */
[----:B-1----:R-:W-:-:S03]  /*5e20*/  FMUL.FTZ R247, R93, R232 ;  /* 0x000000e85df77220 */ /* 0x002fc60000410000 */
[----:B------:R-:W-:Y:S04]  /*5e30*/  STS [R238+0x210c], R216 ;  /* 0x00210cd8ee007388 */ /* 0x000fe80000000800 */
[----:B------:R1:W-:Y:S04]  /*5e40*/  STS [R238+0x2110], R214 ;  /* 0x002110d6ee007388 */ /* 0x0003e80000000800 */
[----:B------:R2:W-:Y:S04]  /*5e50*/  STS [R238+0x2118], R78 ;  /* 0x0021184eee007388 */ /* 0x0005e80000000800 */
[----:B------:R2:W-:Y:S01]  /*5e60*/  STS [R238+0x211c], R251 ;  /* 0x00211cfbee007388 */ /* 0x0005e20000000800 */
[----:B-1----:R-:W-:-:S03]  /*5e70*/  IADD3 R214, -R86, UR4, RZ ;  /* 0x0000000456d67c10 */ /* 0x002fc6000fffe1ff */
        /* <DEDUP_REMOVED lines=8> */
[----:B--2---:R-:W0:Y:S01]  /*5f00*/  LDS R245, [R242+0x2100] ;  /* 0x00210000f2f57984 */ /* 0x004e220000000800 */
        /* <DEDUP_REMOVED lines=14> */
.L_x_6603:
[----:B------:R-:W-:Y:S05]  /*5ff0*/  BSYNC B0 ;  /* 0x0000000000007941 */ /* 0x000fea0003800000 */
.L_x_6602:
[----:B------:R-:W-:Y:S01]  /*6000*/  IMAD R73, R214, -0x400, RZ ;  /* 0xfffffc00d6497824 */ /* 0x000fe200078e02ff */
[----:B------:R-:W-:Y:S01]  /*6010*/  USHF.L.U64.HI UR8, UR5, 0x2, UR6 ;  /* 0x0000000205087899 */ /* 0x000fe20008010206 */
[----:B------:R-:W-:Y:S01]  /*6020*/  ISETP.GE.AND P0, PT, R236, 0x41, PT ;  /* 0x00000041ec00780c */ /* 0x000fe20003f06270 */
[----:B------:R-:W-:Y:S01]  /*6030*/  USHF.L.U32 UR7, UR5, 0x2, URZ ;  /* 0x0000000205077899 */ /* 0x000fe2000800063f */
[----:B------:R-:W-:-:S04]  /*6040*/  IMAD.WIDE R68, R73, 0x4, R68 ;  /* 0x0000000449447825 */ /* 0x000fc800078e0244 */
[----:B------:R-:W-:Y:S01]  /*6050*/  FFMA.FTZ R224, R173, R222, R224 ;  /* 0x000000deade07223 */ /* 0x000fe200000100e0 */
[----:B------:R-:W-:Y:S01]  /*6060*/  FMUL.FTZ R243, R212, R243 ;  /* 0x000000f3d4f37220 */ /* 0x000fe20000410000 */
[----:B------:R-:W-:Y:S01]  /*6070*/  BSSY B0, `(.L_x_6604) ;  /* 0x0000011000007945 */ /* 0x000fe20003800000 */
[----:B------:R-:W-:Y:S01]  /*6080*/  IMAD R72, R132, UR8, RZ ;  /* 0x0000000884487c24 */ /* 0x000fe2000f8e02ff */
[C---:B------:R-:W-:Y:S01]  /*6090*/  ISETP.GE.AND P1, PT, R236.reuse, 0x81, PT ;  /* 0x00000081ec00780c */ /* 0x040fe20003f26270 */
[----:B------:R-:W-:Y:S01]  /*60a0*/  IMAD.WIDE R70, R73, 0x4, R70 ;  /* 0x0000000449467825 */ /* 0x000fe200078e0246 */
[----:B------:R-:W-:-:S03]  /*60b0*/  ISETP.GE.AND P6, PT, R236, 0xc1, PT ;  /* 0x000000c1ec00780c */ /* 0x000fc60003fc6270 */
[----:B------:R-:W-:-:S04]  /*60c0*/  IMAD.WIDE.U32 R68, R132, UR7, R68 ;  /* 0x0000000784447c25 */ /* 0x000fc8000f8e0044 */
[----:B------:R-:W-:Y:S02]  /*60d0*/  IMAD R73, R133, UR7, R72 ;  /* 0x0000000785497c24 */ /* 0x000fe4000f8e0248 */
[----:B------:R-:W-:Y:S01]  /*60e0*/  FADD.FTZ R72, R224, R243 ;  /* 0x000000f3e0487221 */ /* 0x000fe20000010000 */
[C---:B------:R-:W-:Y:S02]  /*60f0*/  IMAD R74, R136.reuse, UR8, RZ ;  /* 0x00000008884a7c24 */ /* 0x040fe4000f8e02ff */
[----:B------:R-:W-:Y:S01]  /*6100*/  IMAD.WIDE.U32 R70, R136, UR7, R70 ;  /* 0x0000000788467c25 */ /* 0x000fe2000f8e0046 */
[----:B------:R-:W-:Y:S02]  /*6110*/  IADD3 R69, R69, R73, RZ ;  /* 0x0000004945457210 */ /* 0x000fe40007ffe0ff */
[----:B------:R0:W3:Y:S01]  /*6120*/  LDS R73, [R196+0x2200] ;  /* 0x00220000c4497984 */ /* 0x0000e20000000800 */
[----:B------:R-:W-:-:S05]  /*6130*/  IMAD R75, R137, UR7, R74 ;  /* 0x00000007894b7c24 */ /* 0x000fca000f8e024a */
[----:B------:R-:W-:Y:S01]  /*6140*/  IADD3 R71, R71, R75, RZ ;  /* 0x0000004b47477210 */ /* 0x000fe20007ffe0ff */
[----:B------:R-:W-:Y:S06]  /*6150*/  @!P0 BRA `(.L_x_6605) ;  /* 0x0000000000088947 */ /* 0x000fec0003800000 */
[----:B------:R4:W-:Y:S04]  /*6160*/  REDG.E.ADD.F32.FTZ.RN.STRONG.GPU desc[UR12][R68.64+-0xf00], R213 ;  /* 0xfff100d5440079a6 */ /* 0x0009e8000c10f38c */
[----:B---3--:R4:W-:Y:S02]  /*6170*/  REDG.E.ADD.F32.FTZ.RN.STRONG.GPU desc[UR12][R70.64+-0xf00], R73 ;  /* 0xfff10049460079a6 */ /* 0x0089e4000c10f38c */
.L_x_6605:
[----:B------:R-:W-:Y:S05]  /*6180*/  BSYNC B0 ;  /* 0x0000000000007941 */ /* 0x000fea0003800000 */
.L_x_6604:
[----:B---34-:R3:W4:Y:S01]  /*6190*/  LDS R73, [R198+0x2300] ;  /* 0x00230000c6497984 */ /* 0x0187220000000800 */
[----:B------:R-:W-:Y:S04]  /*61a0*/  BSSY B0, `(.L_x_6606) ;  /* 0x0000004000007945 */ /* 0x000fe80003800000 */
[----:B------:R-:W-:Y:S05]  /*61b0*/  @!P1 BRA `(.L_x_6607) ;  /* 0x0000000000089947 */ /* 0x000fea0003800000 */
[----:B------:R0:W-:Y:S04]  /*61c0*/  REDG.E.ADD.F32.FTZ.RN.STRONG.GPU desc[UR12][R68.64+-0xe00], R215 ;  /* 0xfff200d7440079a6 */ /* 0x0001e8000c10f38c */
[----:B----4-:R0:W-:Y:S02]  /*61d0*/  REDG.E.ADD.F32.FTZ.RN.STRONG.GPU desc[UR12][R70.64+-0xe00], R73 ;  /* 0xfff20049460079a6 */ /* 0x0101e4000c10f38c */
.L_x_6607:
[----:B------:R-:W-:Y:S05]  /*61e0*/  BSYNC B0 ;  /* 0x0000000000007941 */ /* 0x000fea0003800000 */
.L_x_6606:
[----:B0---4-:R0:W4:Y:S01]  /*61f0*/  LDS R73, [R200+0x2400] ;  /* 0x00240000c8497984 */ /* 0x0111220000000800 */
        /* <DEDUP_REMOVED lines=9> */
[----:B----4-:R0:W-:Y:S02]  /*6290*/  REDG.E.ADD.F32.FTZ.RN.STRONG.GPU desc[UR12][R70.64+-0xd00], R73 ;  /* 0xfff30049460079a6 */ /* 0x0101e4000c10f38c */
.L_x_6609:
[----:B------:R-:W-:Y:S05]  /*62a0*/  BSYNC B0 ;  /* 0x0000000000007941 */ /* 0x000fea0003800000 */
.L_x_6608:
[----:B------:R-:W0:Y:S01]  /*62b0*/  LDS R201, [R201+0x2500] ;  /* 0x00250000c9c97984 */ /* 0x000e220000000800 */
[----:B------:R-:W-:Y:S04]  /*62c0*/  BSSY B0, `(.L_x_6610) ;  /* 0x0000004000007945 */ /* 0x000fe80003800000 */
[----:B------:R-:W-:Y:S05]  /*62d0*/  @!P1 BRA `(.L_x_6611) ;  /* 0x0000000000089947 */ /* 0x000fea0003800000 */
[----:B------:R1:W-:Y:S04]  /*62e0*/  REDG.E.ADD.F32.FTZ.RN.STRONG.GPU desc[UR12][R68.64+-0xc00], R219 ;  /* 0xfff400db440079a6 */ /* 0x0003e8000c10f38c */
[----:B0-----:R1:W-:Y:S02]  /*62f0*/  REDG.E.ADD.F32.FTZ.RN.STRONG.GPU desc[UR12][R70.64+-0xc00], R201 ;  /* 0xfff400c9460079a6 */ /* 0x0013e4000c10f38c */
.L_x_6611:
[----:B------:R-:W-:Y:S05]  /*6300*/  BSYNC B0 ;  /* 0x0000000000007941 */ /* 0x000fea0003800000 */
.L_x_6610:
[----:B0---4-:R0:W4:Y:S01]  /*6310*/  LDS R73, [R202+0x2600] ;  /* 0x00260000ca497984 */ /* 0x0111220000000800 */
[----:B------:R-:W-:Y:S04]  /*6320*/  BSSY B0, `(.L_x_6612) ;  /* 0x0000004000007945 */ /* 0x000fe80003800000 */
[----:B------:R-:W-:Y:S05]  /*6330*/  @!P2 BRA `(.L_x_6613) ;  /* 0x000000000008a947 */ /* 0x000fea0003800000 */
[----:B------:R0:W-:Y:S04]  /*6340*/  REDG.E.ADD.F32.FTZ.RN.STRONG.GPU desc[UR12][R68.64+-0xb00], R221 ;  /* 0xfff500dd440079a6 */ /* 0x0001e8000c10f38c */
[----:B----4-:R0:W-:Y:S02]  /*6350*/  REDG.E.ADD.F32.FTZ.RN.STRONG.GPU desc[UR12][R70.64+-0xb00], R73 ;  /* 0xfff50049460079a6 */ /* 0x0101e4000c10f38c */
.L_x_6613:
[----:B------:R-:W-:Y:S05]  /*6360*/  BSYNC B0 ;  /* 0x0000000000007941 */ /* 0x000fea0003800000 */
.L_x_6612:
[----:B------:R-:W0:Y:S01]  /*6370*/  LDS R203, [R203+0x2700] ;  /* 0x00270000cbcb7984 */ /* 0x000e220000000800 */
[----:B------:R-:W-:Y:S04]  /*6380*/  BSSY B0, `(.L_x_6614) ;  /* 0x0000004000007945 */ /* 0x000fe80003800000 */
[----:B------:R-:W-:Y:S05]  /*6390*/  @!P3 BRA `(.L_x_6615) ;  /* 0x000000000008b947 */ /* 0x000fea0003800000 */
[----:B------:R1:W-:Y:S04]  /*63a0*/  REDG.E.ADD.F32.FTZ.RN.STRONG.GPU desc[UR12][R68.64+-0xa00], R223 ;  /* 0xfff600df440079a6 */ /* 0x0003e8000c10f38c */
[----:B0-----:R1:W-:Y:S02]  /*63b0*/  REDG.E.ADD.F32.FTZ.RN.STRONG.GPU desc[UR12][R70.64+-0xa00], R203 ;  /* 0xfff600cb460079a6 */ /* 0x0013e4000c10f38c */
.L_x_6615:
[----:B------:R-:W-:Y:S05]  /*63c0*/  BSYNC B0 ;  /* 0x0000000000007941 */ /* 0x000fea0003800000 */
.L_x_6614:
[----:B0---4-:R0:W4:Y:S01]  /*63d0*/  LDS R73, [R204+0x2800] ;  /* 0x00280000cc497984 */ /* 0x0111220000000800 */
[----:B------:R-:W-:Y:S04]  /*63e0*/  BSSY B0, `(.L_x_6616) ;  /* 0x0000004000007945 */ /* 0x000fe80003800000 */
[----:B------:R-:W-:Y:S05]  /*63f0*/  @!P4 BRA `(.L_x_6617) ;  /* 0x000000000008c947 */ /* 0x000fea0003800000 */
[----:B------:R0:W-:Y:S04]  /*6400*/  REDG.E.ADD.F32.FTZ.RN.STRONG.GPU desc[UR12][R68.64+-0x900], R225 ;  /* 0xfff700e1440079a6 */ /* 0x0001e8000c10f38c */
[----:B----4-:R0:W-:Y:S02]  /*6410*/  REDG.E.ADD.F32.FTZ.RN.STRONG.GPU desc[UR12][R70.64+-0x900], R73 ;  /* 0xfff70049460079a6 */ /* 0x0101e4000c10f38c */
.L_x_6617:
[----:B------:R-:W-:Y:S05]  /*6420*/  BSYNC B0 ;  /* 0x0000000000007941 */ /* 0x000fea0003800000 */
.L_x_6616:
[----:B0---4-:R0:W4:Y:S01]  /*6430*/  LDS R73, [R194+0x2900] ;  /* 0x00290000c2497984 */ /* 0x0111220000000800 */
[----:B------:R-:W-:Y:S04]  /*6440*/  BSSY B0, `(.L_x_6618) ;  /* 0x0000004000007945 */ /* 0x000fe80003800000 */
[----:B------:R-:W-:Y:S05]  /*6450*/  @!P5 BRA `(.L_x_6619) ;  /* 0x000000000008d947 */ /* 0x000fea0003800000 */
[----:B------:R0:W-:Y:S04]  /*6460*/  REDG.E.ADD.F32.FTZ.RN.STRONG.GPU desc[UR12][R68.64+-0x800], R227 ;  /* 0xfff800e3440079a6 */ /* 0x0001e8000c10f38c */
[----:B----4-:R0:W-:Y:S02]  /*6470*/  REDG.E.ADD.F32.FTZ.RN.STRONG.GPU desc[UR12][R70.64+-0x800], R73 ;  /* 0xfff80049460079a6 */ /* 0x0101e4000c10f38c */
.L_x_6619:
[----:B------:R-:W-:Y:S05]  /*6480*/  BSYNC B0 ;  /* 0x0000000000007941 */ /* 0x000fea0003800000 */
.L_x_6618:
        /* <DEDUP_REMOVED lines=11> */
.L_x_6621:
[----:B------:R-:W-:Y:S05]  /*6540*/  BSYNC B0 ;  /* 0x0000000000007941 */ /* 0x000fea0003800000 */
.L_x_6620:
[----:B0---4-:R0:W4:Y:S01]  /*6550*/  LDS R73, [R206+0x2b00] ;  /* 0x002b0000ce497984 */ /* 0x0111220000000800 */
[----:B------:R-:W-:Y:S04]  /*6560*/  BSSY B0, `(.L_x_6622) ;  /* 0x0000004000007945 */ /* 0x000fe80003800000 */
[----:B------:R-:W-:Y:S05]  /*6570*/  @!P1 BRA `(.L_x_6623) ;  /* 0x0000000000089947 */ /* 0x000fea0003800000 */
[----:B------:R0:W-:Y:S04]  /*6580*/  REDG.E.ADD.F32.FTZ.RN.STRONG.GPU desc[UR12][R68.64+-0x600], R231 ;  /* 0xfffa00e7440079a6 */ /* 0x0001e8000c10f38c */
[----:B----4-:R0:W-:Y:S02]  /*6590*/  REDG.E.ADD.F32.FTZ.RN.STRONG.GPU desc[UR12][R70.64+-0x600], R73 ;  /* 0xfffa0049460079a6 */ /* 0x0101e4000c10f38c */
.L_x_6623:
[----:B------:R-:W-:Y:S05]  /*65a0*/  BSYNC B0 ;  /* 0x0000000000007941 */ /* 0x000fea0003800000 */
.L_x_6622:
[----:B------:R-:W0:Y:S01]  /*65b0*/  LDS R207, [R207+0x2c00] ;  /* 0x002c0000cfcf7984 */ /* 0x000e220000000800 */
[----:B------:R-:W-:Y:S04]  /*65c0*/  BSSY B0, `(.L_x_6624) ;  /* 0x0000004000007945 */ /* 0x000fe80003800000 */
[----:B------:R-:W-:Y:S05]  /*65d0*/  @!P2 BRA `(.L_x_6625) ;  /* 0x000000000008a947 */ /* 0x000fea0003800000 */
[----:B------:R1:W-:Y:S04]  /*65e0*/  REDG.E.ADD.F32.FTZ.RN.STRONG.GPU desc[UR12][R68.64+-0x500], R233 ;  /* 0xfffb00e9440079a6 */ /* 0x0003e8000c10f38c */
[----:B0-----:R1:W-:Y:S02]  /*65f0*/  REDG.E.ADD.F32.FTZ.RN.STRONG.GPU desc[UR12][R70.64+-0x500], R207 ;  /* 0xfffb00cf460079a6 */ /* 0x0013e4000c10f38c */
.L_x_6625:
[----:B------:R-:W-:Y:S05]  /*6600*/  BSYNC B0 ;  /* 0x0000000000007941 */ /* 0x000fea0003800000 */
.L_x_6624:
[----:B0---4-:R0:W4:Y:S01]  /*6610*/  LDS R73, [R208+0x2d00] ;  /* 0x002d0000d0497984 */ /* 0x0111220000000800 */
[----:B------:R-:W-:Y:S04]  /*6620*/  BSSY B0, `(.L_x_6626) ;  /* 0x0000004000007945 */ /* 0x000fe80003800000 */
[----:B------:R-:W-:Y:S05]  /*6630*/  @!P3 BRA `(.L_x_6627) ;  /* 0x000000000008b947 */ /* 0x000fea0003800000 */
[----:B------:R0:W-:Y:S04]  /*6640*/  REDG.E.ADD.F32.FTZ.RN.STRONG.GPU desc[UR12][R68.64+-0x400], R235 ;  /* 0xfffc00eb440079a6 */ /* 0x0001e8000c10f38c */
[----:B----4-:R0:W-:Y:S02]  /*6650*/  REDG.E.ADD.F32.FTZ.RN.STRONG.GPU desc[UR12][R70.64+-0x400], R73 ;  /* 0xfffc0049460079a6 */ /* 0x0101e4000c10f38c */
.L_x_6627:
[----:B------:R-:W-:Y:S05]  /*6660*/  BSYNC B0 ;  /* 0x0000000000007941 */ /* 0x000fea0003800000 */
.L_x_6626:
[----:B------:R-:W0:Y:S01]  /*6670*/  LDS R209, [R209+0x2e00] ;  /* 0x002e0000d1d17984 */ /* 0x000e220000000800 */
[----:B------:R-:W-:Y:S04]  /*6680*/  BSSY B0, `(.L_x_6628) ;  /* 0x0000004000007945 */ /* 0x000fe80003800000 */
[----:B------:R-:W-:Y:S05]  /*6690*/  @!P4 BRA `(.L_x_6629) ;  /* 0x000000000008c947 */ /* 0x000fea0003800000 */
[----:B------:R1:W-:Y:S04]  /*66a0*/  REDG.E.ADD.F32.FTZ.RN.STRONG.GPU desc[UR12][R68.64+-0x300], R237 ;  /* 0xfffd00ed440079a6 */ /* 0x0003e8000c10f38c */
[----:B0-----:R1:W-:Y:S02]  /*66b0*/  REDG.E.ADD.F32.FTZ.RN.STRONG.GPU desc[UR12][R70.64+-0x300], R209 ;  /* 0xfffd00d1460079a6 */ /* 0x0013e4000c10f38c */
.L_x_6629:
[----:B------:R-:W-:Y:S05]  /*66c0*/  BSYNC B0 ;  /* 0x0000000000007941 */ /* 0x000fea0003800000 */
.L_x_6628:
[----:B0---4-:R0:W4:Y:S01]  /*66d0*/  LDS R73, [R210+0x2f00] ;  /* 0x002f0000d2497984 */ /* 0x0111220000000800 */
[----:B------:R-:W-:Y:S04]  /*66e0*/  BSSY B0, `(.L_x_6630) ;  /* 0x0000004000007945 */ /* 0x000fe80003800000 */
[----:B------:R-:W-:Y:S05]  /*66f0*/  @!P5 BRA `(.L_x_6631) ;  /* 0x000000000008d947 */ /* 0x000fea0003800000 */
[----:B------:R0:W-:Y:S04]  /*6700*/  REDG.E.ADD.F32.FTZ.RN.STRONG.GPU desc[UR12][R68.64+-0x200], R239 ;  /* 0xfffe00ef440079a6 */ /* 0x0001e8000c10f38c */
[----:B----4-:R0:W-:Y:S02]  /*6710*/  REDG.E.ADD.F32.FTZ.RN.STRONG.GPU desc[UR12][R70.64+-0x200], R73 ;  /* 0xfffe0049460079a6 */ /* 0x0101e4000c10f38c */
.L_x_6631:
[----:B------:R-:W-:Y:S05]  /*6720*/  BSYNC B0 ;  /* 0x0000000000007941 */ /* 0x000fea0003800000 */
.L_x_6630:
[----:B------:R-:W0:Y:S01]  /*6730*/  LDS R211, [R211+0x3000] ;  /* 0x00300000d3d37984 */ /* 0x000e220000000800 */
[----:B------:R-:W-:Y:S04]  /*6740*/  BSSY B0, `(.L_x_6632) ;  /* 0x0000004000007945 */ /* 0x000fe80003800000 */
[----:B------:R-:W-:Y:S05]  /*6750*/  @!P6 BRA `(.L_x_6633) ;  /* 0x000000000008e947 */ /* 0x000fea0003800000 */
[----:B------:R1:W-:Y:S04]  /*6760*/  REDG.E.ADD.F32.FTZ.RN.STRONG.GPU desc[UR12][R68.64+-0x100], R241 ;  /* 0xffff00f1440079a6 */ /* 0x0003e8000c10f38c */
[----:B0-----:R1:W-:Y:S02]  /*6770*/  REDG.E.ADD.F32.FTZ.RN.STRONG.GPU desc[UR12][R70.64+-0x100], R211 ;  /* 0xffff00d3460079a6 */ /* 0x0013e4000c10f38c */
.L_x_6633:
[----:B------:R-:W-:Y:S05]  /*6780*/  BSYNC B0 ;  /* 0x0000000000007941 */ /* 0x000fea0003800000 */
.L_x_6632:
[----:B01----:R-:W0:Y:S01]  /*6790*/  SHFL.DOWN P0, R71, R72, 0x1, 0x1f ;  /* 0x08201f0048477f89 */ /* 0x003e220000000000 */
[-C--:B------:R-:W-:Y:S01]  /*67a0*/  FMUL.FTZ R69, R84, R81.reuse ;  /* 0x0000005154457220 */ /* 0x080fe20000410000 */
[----:B------:R-:W-:Y:S01]  /*67b0*/  FMUL.FTZ R81, R156, R81 ;  /* 0x000000519c517220 */ /* 0x000fe20000410000 */
[-C--:B------:R-:W-:Y:S01]  /*67c0*/  FMUL.FTZ R68, R84, R83.reuse ;  /* 0x0000005354447220 */ /* 0x080fe20000410000 */
[----:B------:R-:W-:Y:S01]  /*67d0*/  FMUL.FTZ R150, R150, R83 ;  /* 0x0000005396967220 */ /* 0x000fe20000410000 */
[----:B------:R-:W-:Y:S01]  /*67e0*/  FMUL.FTZ R69, R212, R69 ;  /* 0x00000045d4457220 */ /* 0x000fe20000410000 */
[----:B------:R-:W-:Y:S01]  /*67f0*/  ISETP.NE.AND P1, PT, R49, RZ, PT ;  /* 0x000000ff3100720c */ /* 0x000fe20003f25270 */
[----:B------:R-:W-:Y:S01]  /*6800*/  FMUL.FTZ R68, R173, R68 ;  /* 0x00000044ad447220 */ /* 0x000fe20000410000 */
[----:B------:R-:W-:Y:S01]  /*6810*/  ISETP.NE.AND P2, PT, R51, RZ, PT ;  /* 0x000000ff3300720c */ /* 0x000fe20003f45270 */
[----:B------:R-:W-:Y:S01]  /*6820*/  FFMA.FTZ R158, R158, R81, R69 ;  /* 0x000000519e9e7223 */ /* 0x000fe20000010045 */
[-C--:B------:R-:W-:Y:S01]  /*6830*/  FMUL.FTZ R69, R84, R155.reuse ;  /* 0x0000009b54457220 */ /* 0x080fe20000410000 */
        /* <DEDUP_REMOVED lines=8> */
[-C--:B------:R-:W-:Y:S01]  /*68c0*/  FMUL.FTZ R69, R148, R177.reuse ;  /* 0x000000b194457220 */ /* 0x080fe20000410000 */
[----:B------:R-:W-:Y:S01]  /*68d0*/  FMUL.FTZ R177, R84, R177 ;  /* 0x000000b154b17220 */ /* 0x000fe20000410000 */
[----:B------:R-:W-:Y:S01]  /*68e0*/  FMUL.FTZ R112, R112, R191 ;  /* 0x000000bf70707220 */ /* 0x000fe20000410000 */
[----:B------:R-:W-:Y:S01]  /*68f0*/  FMUL.FTZ R108, R108, R195 ;  /* 0x000000c36c6c7220 */ /* 0x000fe20000410000 */
[----:B------:R-:W-:Y:S01]  /*6900*/  FFMA.FTZ R6, R69, R97, R6 ;  /* 0x0000006145067223 */ /* 0x000fe20000010006 */
[----:B0-----:R-:W-:Y:S01]  /*6910*/  @P0 FADD R71, R72, R71 ;  /* 0x0000004748470221 */ /* 0x001fe20000000000 */
[----:B------:R-:W-:Y:S01]  /*6920*/  FMUL.FTZ R177, R188, R177 ;  /* 0x000000b1bcb17220 */ /* 0x000fe20000410000 */
[C---:B------:R-:W-:Y:S01]  /*6930*/  FMUL.FTZ R175, R84.reuse, R175 ;  /* 0x000000af54af7220 */ /* 0x040fe20000410000 */
[C---:B------:R-:W-:Y:S01]  /*6940*/  FMUL.FTZ R179, R84.reuse, R179 ;  /* 0x000000b354b37220 */ /* 0x040fe20000410000 */
[----:B------:R-:W-:Y:S01]  /*6950*/  FMUL.FTZ R183, R84, R183 ;  /* 0x000000b754b77220 */ /* 0x000fe20000410000 */
[----:B------:R-:W0:Y:S01]  /*6960*/  SHFL.DOWN P0, R70, R71, 0x2, 0x1f ;  /* 0x08401f0047467f89 */ /* 0x000e220000000000 */
[----:B------:R-:W-:Y:S01]  /*6970*/  FFMA.FTZ R162, R162, R69, R177 ;  /* 0x00000045a2a27223 */ /* 0x000fe200000100b1 */
[-C--:B------:R-:W-:Y:S01]  /*6980*/  FMUL.FTZ R69, R144, R181.reuse ;  /* 0x000000b590457220 */ /* 0x080fe20000410000 */
[C---:B------:R-:W-:Y:S01]  /*6990*/  FMUL.FTZ R181, R84.reuse, R181 ;  /* 0x000000b554b57220 */ /* 0x040fe20000410000 */
[C---:B------:R-:W-:Y:S01]  /*69a0*/  FMUL.FTZ R187, R84.reuse, R187 ;  /* 0x000000bb54bb7220 */ /* 0x040fe20000410000 */
[----:B------:R-:W-:Y:S01]  /*69b0*/  FMUL.FTZ R191, R84, R191 ;  /* 0x000000bf54bf7220 */ /* 0x000fe20000410000 */
[----:B------:R-:W-:Y:S01]  /*69c0*/  FFMA.FTZ R8, R69, R103, R8 ;  /* 0x0000006745087223 */ /* 0x000fe20000010008 */
        /* <DEDUP_REMOVED lines=17> */
[----:B0-----:R-:W-:Y:S01]  /*6ae0*/  @P0 FADD R70, R71, R70 ;  /* 0x0000004647460221 */ /* 0x001fe20000000000 */
[----:B------:R-:W-:Y:S01]  /*6af0*/  FMUL.FTZ R71, R110, R197 ;  /* 0x000000c56e477220 */ /* 0x000fe20000410000 */
[----:B------:R-:W-:Y:S01]  /*6b00*/  FFMA.FTZ R12, R69, R113, R12 ;  /* 0x00000071450c7223 */ /* 0x000fe2000001000c */
[----:B------:R-:W-:Y:S01]  /*6b10*/  FMUL.FTZ R189, R176, R189 ;  /* 0x000000bdb0bd7220 */ /* 0x000fe20000410000 */
[----:B------:R-:W-:Y:S01]  /*6b20*/  FMUL.FTZ R197, R84, R197 ;  /* 0x000000c554c57220 */ /* 0x000fe20000410000 */
[----:B----4-:R-:W0:Y:S01]  /*6b30*/  SHFL.DOWN P0, R73, R70, 0x4, 0x1f ;  /* 0x08801f0046497f89 */ /* 0x010e220000000000 */
[----:B------:R-:W-:Y:S01]  /*6b40*/  FFMA.FTZ R159, R159, R146, R190 ;  /* 0x000000929f9f7223 */ /* 0x000fe200000100be */
[----:B------:R-:W-:Y:S01]  /*6b50*/  FFMA.FTZ R168, R168, R69, R189 ;  /* 0x00000045a8a87223 */ /* 0x000fe200000100bd */
[-C--:B------:R-:W-:Y:S01]  /*6b60*/  FMUL.FTZ R69, R114, R193.reuse ;  /* 0x000000c172457220 */ /* 0x080fe20000410000 */
[----:B------:R-:W-:Y:S01]  /*6b70*/  FMUL.FTZ R193, R84, R193 ;  /* 0x000000c154c17220 */ /* 0x000fe20000410000 */
[----:B------:R-:W-:Y:S01]  /*6b80*/  FMUL.FTZ R197, R80, R197 ;  /* 0x000000c550c57220 */ /* 0x000fe20000410000 */
[----:B------:R-:W-:Y:S01]  /*6b90*/  FFMA.FTZ R161, R161, R142, R186 ;  /* 0x0000008ea1a17223 */ /* 0x000fe200000100ba */
        /* <DEDUP_REMOVED lines=17> */
[----:B0-----:R-:W-:Y:S01]  /*6cb0*/  @P0 FADD R73, R70, R73 ;  /* 0x0000004946490221 */ /* 0x001fe20000000000 */
[----:B------:R-:W-:Y:S01]  /*6cc0*/  FFMA.FTZ R5, R146, R90, R5 ;  /* 0x0000005a92057223 */ /* 0x000fe20000010005 */
[----:B------:R-:W-:Y:S01]  /*6cd0*/  FADD.FTZ R31, R160, R31 ;  /* 0x0000001fa01f7221 */ /* 0x000fe20000010000 */
[----:B------:R-:W-:Y:S01]  /*6ce0*/  FADD.FTZ R30, R159, R30 ;  /* 0x0000001e9f1e7221 */ /* 0x000fe20000010000 */
[----:B------:R-:W-:Y:S01]  /*6cf0*/  FFMA.FTZ R7, R142, R92, R7 ;  /* 0x0000005c8e077223 */ /* 0x000fe20000010007 */
[----:B------:R-:W0:Y:S01]  /*6d00*/  SHFL.DOWN P0, R68, R73, 0x8, 0x1f ;  /* 0x09001f0049447f89 */ /* 0x000e220000000000 */
[----:B------:R-:W-:Y:S01]  /*6d10*/  FADD.FTZ R29, R162, R29 ;  /* 0x0000001da21d7221 */ /* 0x000fe20000010000 */
[----:B------:R-:W-:Y:S01]  /*6d20*/  FADD.FTZ R28, R161, R28 ;  /* 0x0000001ca11c7221 */ /* 0x000fe20000010000 */
[----:B------:R-:W-:Y:S01]  /*6d30*/  FFMA.FTZ R9, R138, R94, R9 ;  /* 0x0000005e8a097223 */ /* 0x000fe20000010009 */
        /* <DEDUP_REMOVED lines=23> */
[----:B------:R-:W-:Y:S01]  /*6eb0*/  ISETP.NE.AND P0, PT, R37, R86, PT ;  /* 0x000000562500720c */ /* 0x000fe20003f05270 */
        /* <DEDUP_REMOVED lines=8> */
.L_x_6635:
[----:B------:R-:W-:Y:S05]  /*6f40*/  BSYNC B0 ;  /* 0x0000000000007941 */ /* 0x000fea0003800000 */
.L_x_6634:
[----:B------:R-:W-:Y:S01]  /*6f50*/  IADD3 R85, R85, 0x1, RZ ;  /* 0x0000000155557810 */ /* 0x000fe20007ffe0ff */
[----:B------:R-:W-:-:S03]  /*6f60*/  UIADD3 UR5, UP0, UR5, 0x1, URZ ;  /* 0x0000000105057890 */ /* 0x000fc6000ff1e03f */
[----:B------:R-:W-:Y:S01]  /*6f70*/  ISETP.GE.AND P0, PT, R85, UR30, PT ;  /* 0x0000001e55007c0c */ /* 0x000fe2000bf06270 */
[----:B------:R-:W-:-:S12]  /*6f80*/  UIADD3.X UR6, URZ, UR6, URZ, UP0, !UPT ;  /* 0x000000063f067290 */ /* 0x000fd800087fe43f */
[----:B------:R-:W-:Y:S05]  /*6f90*/  @!P0 BRA `(.L_x_6636) ;  /* 0xffffffc800088947 */ /* 0x000fea000383ffff */
.L_x_6592:
[----:B------:R-:W-:Y:S01]  /*6fa0*/  BAR.SYNC.DEFER_BLOCKING 0x0 ;  /* 0x0000000000007b1d */ /* 0x000fe20000010000 */
[----:B--2---:R-:W-:-:S07]  /*6fb0*/  IADD3 R78, R37, -0x1, RZ ;  /* 0xffffffff254e7810 */ /* 0x004fce0007ffe0ff */
[----:B------:R-:W2:Y:S01]  /*6fc0*/  LDC.64 R76, c[0x0][0x3e0] ;  /* 0x0000f800ff4c7b82 */ /* 0x000ea20000000a00 */
[----:B------:R-:W-:Y:S01]  /*6fd0*/  ULDC.64 UR6, c[0x0][0x390] ;  /* 0x0000e40000067ab9 */ /* 0x000fe20000000a00 */
[----:B------:R-:W4:Y:S04]  /*6fe0*/  LDG.E.128 R60, desc[UR12][R126.64] ;  /* 0x0000000c7e3c7981 */ /* 0x000f28000c1e1d00 */
[----:B------:R-:W5:Y:S01]  /*6ff0*/  LDG.E.128 R64, desc[UR12][R126.64+0x200] ;  /* 0x0002000c7e407981 */ /* 0x000f62000c1e1d00 */
[----:B------:R-:W-:-:S03]  /*7000*/  UIADD3 UR4, UR4, 0x1, URZ ;  /* 0x0000000104047890 */ /* 0x000fc6000fffe03f */
[----:B----4-:R-:W-:Y:S04]  /*7010*/  STS.128 [R34], R60 ;  /* 0x0000003c22007388 */ /* 0x010fe80000000c00 */
[----:B-----5:R-:W-:Y:S01]  /*7020*/  STS.128 [R34+0x200], R64 ;  /* 0x0002004022007388 */ /* 0x020fe20000000c00 */
[----:B------:R-:W-:-:S03]  /*7030*/  NOP ;  /* 0x0000000000007918 */ /* 0x000fc60000000000 */
[----:B-1----:R-:W0:Y:S04]  /*7040*/  LDS.128 R68, [R59] ;  /* 0x000000003b447984 */ /* 0x002e280000000c00 */
[----:B------:R1:W4:Y:S01]  /*7050*/  LDS.128 R60, [R59+0x10] ;  /* 0x000010003b3c7984 */ /* 0x0003220000000c00 */
[--C-:B0-----:R-:W-:Y:S02]  /*7060*/  HADD2.F32 R73, -RZ, R68.reuse.H0_H0 ;  /* 0x20000044ff497230 */ /* 0x101fe40000004100 */
[--C-:B------:R-:W-:Y:S02]  /*7070*/  HADD2.F32 R75, -RZ, R69.reuse.H0_H0 ;  /* 0x20000045ff4b7230 */ /* 0x100fe40000004100 */
[----:B------:R-:W-:Y:S02]  /*7080*/  HADD2.F32 R69, -RZ, R69.H1_H1 ;  /* 0x30000045ff457230 */ /* 0x000fe40000004100 */
[----:B------:R-:W-:Y:S01]  /*7090*/  FADD.FTZ R0, R73, R54 ;  /* 0x0000003649007221 */ /* 0x000fe20000010000 */
[----:B------:R-:W-:-:S02]  /*70a0*/  HADD2.F32 R73, -RZ, R68.H1_H1 ;  /* 0x30000044ff497230 */ /* 0x000fc40000004100 */
[--C-:B------:R-:W-:Y:S01]  /*70b0*/  FADD.FTZ R75, R75, R54.reuse ;  /* 0x000000364b4b7221 */ /* 0x100fe20000010000 */
[--C-:B-1----:R-:W-:Y:S02]  /*70c0*/  HADD2.F32 R59, -RZ, R71.reuse.H0_H0 ;  /* 0x20000047ff3b7230 */ /* 0x102fe40000004100 */
[--C-:B------:R-:W-:Y:S01]  /*70d0*/  FADD.FTZ R69, R69, R54.reuse ;  /* 0x0000003645457221 */ /* 0x100fe20000010000 */
[----:B------:R-:W-:Y:S01]  /*70e0*/  BAR.SYNC.DEFER_BLOCKING 0x0 ;  /* 0x0000000000007b1d */ /* 0x000fe20000010000 */
[----:B------:R-:W-:Y:S01]  /*70f0*/  FADD.FTZ R73, R73, R54 ;  /* 0x0000003649497221 */ /* 0x000fe20000010000 */
[----:B------:R-:W-:Y:S01]  /*7100*/  FSETP.GTU.FTZ.AND P2, PT, R0, 20, PT ;  /* 0x41a000000000780b */ /* 0x000fe20003f5c000 */
[----:B------:R-:W-:Y:S01]  /*7110*/  HADD2.F32 R71, -RZ, R71.H1_H1 ;  /* 0x30000047ff477230 */ /* 0x000fe20000004100 */
[----:B------:R-:W-:Y:S02]  /*7120*/  FSETP.GTU.FTZ.AND P5, PT, R69, 20, PT ;  /* 0x41a000004500780b */ /* 0x000fe40003fbc000 */
[----:B------:R-:W-:-:S02]  /*7130*/  FSETP.GTU.FTZ.AND P3, PT, R73, 20, PT ;  /* 0x41a000004900780b */ /* 0x000fc40003f7c000 */
[----:B------:R-:W-:Y:S01]  /*7140*/  FSETP.GTU.FTZ.AND P4, PT, R75, 20, PT ;  /* 0x41a000004b00780b */ /* 0x000fe20003f9c000 */
[----:B------:R-:W-:-:S06]  /*7150*/  FADD.FTZ R71, R71, R54 ;  /* 0x0000003647477221 */ /* 0x000fcc0000010000 */
[----:B------:R-:W-:Y:S02]  /*7160*/  @!P2 FMUL.FTZ R0, R0, -1.4426950216293334961 ;  /* 0xbfb8aa3b0000a820 */ /* 0x000fe40000410000 */
[----:B------:R-:W-:Y:S01]  /*7170*/  @!P5 FMUL.FTZ R67, R69, -1.4426950216293334961 ;  /* 0xbfb8aa3b4543d820 */ /* 0x000fe20000410000 */
[----:B------:R-:W-:Y:S02]  /*7180*/  HADD2.F32 R69, -RZ, R70.H0_H0 ;  /* 0x20000046ff457230 */ /* 0x000fe40000004100 */
[----:B------:R-:W-:Y:S01]  /*7190*/  @!P3 FMUL.FTZ R65, R73, -1.4426950216293334961 ;  /* 0xbfb8aa3b4941b820 */ /* 0x000fe20000410000 */
[----:B------:R-:W0:Y:S01]  /*71a0*/  @!P2 MUFU.EX2 R0, R0 ;  /* 0x000000000000a308 */ /* 0x000e220000000800 */
[----:B------:R-:W-:-:S07]  /*71b0*/  @!P4 FMUL.FTZ R66, R75, -1.4426950216293334961 ;  /* 0xbfb8aa3b4b42c820 */ /* 0x000fce0000410000 */
[----:B------:R-:W1:Y:S08]  /*71c0*/  @!P3 MUFU.EX2 R65, R65 ;  /* 0x000000410041b308 */ /* 0x000e700000000800 */
[----:B------:R-:W5:Y:S01]  /*71d0*/  @!P4 MUFU.EX2 R66, R66 ;  /* 0x000000420042c308 */ /* 0x000f620000000800 */
[----:B0-----:R-:W-:Y:S01]  /*71e0*/  @!P2 FADD.FTZ R64, R0, 1 ;  /* 0x3f8000000040a421 */ /* 0x001fe20000010000 */
[----:B------:R-:W-:Y:S01]  /*71f0*/  FADD.FTZ R0, R69, R54 ;  /* 0x0000003645007221 */ /* 0x000fe20000010000 */
[----:B------:R-:W-:-:S04]  /*7200*/  HADD2.F32 R69, -RZ, R70.H1_H1 ;  /* 0x30000046ff457230 */ /* 0x000fc80000004100 */
[----:B------:R-:W-:Y:S01]  /*7210*/  FSETP.GTU.FTZ.AND P6, PT, R0, 20, PT ;  /* 0x41a000000000780b */ /* 0x000fe20003fdc000 */
[----:B------:R-:W-:Y:S01]  /*7220*/  FADD.FTZ R69, R69, R54 ;  /* 0x0000003645457221 */ /* 0x000fe20000010000 */
[----:B-1----:R-:W-:Y:S01]  /*7230*/  @!P3 FADD.FTZ R65, R65, 1 ;  /* 0x3f8000004141b421 */ /* 0x002fe20000010000 */
[----:B------:R0:W1:Y:S03]  /*7240*/  @!P2 MUFU.RCP R73, R64 ;  /* 0x000000400049a308 */ /* 0x0000660000001000 */
[----:B------:R-:W-:Y:S01]  /*7250*/  FSETP.GTU.FTZ.AND P0, PT, R69, 20, PT ;  /* 0x41a000004500780b */ /* 0x000fe20003f1c000 */
[----:B-----5:R-:W-:-:S04]  /*7260*/  @!P4 FADD.FTZ R66, R66, 1 ;  /* 0x3f8000004242c421 */ /* 0x020fc80000010000 */
[----:B------:R4:W5:Y:S01]  /*7270*/  @!P3 MUFU.RCP R68, R65 ;  /* 0x000000410044b308 */ /* 0x0009620000001000 */
[----:B0-----:R-:W-:Y:S01]  /*7280*/  FADD.FTZ R64, R59, R54 ;  /* 0x000000363b407221 */ /* 0x001fe20000010000 */
[----:B------:R-:W-:-:S04]  /*7290*/  @!P6 FMUL.FTZ R0, R0, -1.4426950216293334961 ;  /* 0xbfb8aa3b0000e820 */ /* 0x000fc80000410000 */
[----:B------:R-:W-:Y:S02]  /*72a0*/  FSETP.GTU.FTZ.AND P1, PT, R64, 20, PT ;  /* 0x41a000004000780b */ /* 0x000fe40003f3c000 */
[----:B------:R-:W-:Y:S01]  /*72b0*/  @!P0 FMUL.FTZ R59, R69, -1.4426950216293334961 ;  /* 0xbfb8aa3b453b8820 */ /* 0x000fe20000410000 */
[--C-:B----4-:R-:W-:Y:S01]  /*72c0*/  HADD2.F32 R65, -RZ, R60.reuse.H0_H0 ;  /* 0x2000003cff417230 */ /* 0x110fe20000004100 */
[----:B------:R-:W0:Y:S01]  /*72d0*/  @!P4 MUFU.RCP R75, R66 ;  /* 0x00000042004bc308 */ /* 0x000e220000001000 */
[----:B------:R-:W-:Y:S02]  /*72e0*/  HADD2.F32 R69, -RZ, R60.H1_H1 ;  /* 0x3000003cff457230 */ /* 0x000fe40000004100 */
[----:B-1----:R-:W-:Y:S01]  /*72f0*/  @!P2 FMUL.FTZ R18, R18, R73 ;  /* 0x000000491212a220 */ /* 0x002fe20000410000 */
[----:B------:R-:W-:Y:S01]  /*7300*/  FSETP.GTU.FTZ.AND P2, PT, R71, 20, PT ;  /* 0x41a000004700780b */ /* 0x000fe20003f5c000 */
[--C-:B------:R-:W-:Y:S01]  /*7310*/  FADD.FTZ R65, R65, R54.reuse ;  /* 0x0000003641417221 */ /* 0x100fe20000010000 */
[----:B------:R-:W-:Y:S01]  /*7320*/  FADD.FTZ R69, R69, R54 ;  /* 0x0000003645457221 */ /* 0x000fe20000010000 */
[----:B-----5:R-:W-:Y:S01]  /*7330*/  @!P3 FMUL.FTZ R19, R19, R68 ;  /* 0x000000441313b220 */ /* 0x020fe20000410000 */
[----:B------:R-:W1:Y:S02]  /*7340*/  @!P5 MUFU.EX2 R67, R67 ;  /* 0x000000430043d308 */ /* 0x000e640000000800 */
[----:B------:R-:W-:Y:S01]  /*7350*/  FSETP.GTU.FTZ.AND P3, PT, R65, 20, PT ;  /* 0x41a000004100780b */ /* 0x000fe20003f7c000 */
[----:B------:R-:W-:-:S05]  /*7360*/  @!P1 FMUL.FTZ R60, R64, -1.4426950216293334961 ;  /* 0xbfb8aa3b403c9820 */ /* 0x000fca0000410000 */
[----:B------:R-:W4:Y:S01]  /*7370*/  @!P6 MUFU.EX2 R0, R0 ;  /* 0x000000000000e308 */ /* 0x000f220000000800 */
[----:B------:R-:W-:Y:S01]  /*7380*/  @!P2 FMUL.FTZ R64, R71, -1.4426950216293334961 ;  /* 0xbfb8aa3b4740a820 */ /* 0x000fe20000410000 */
[----:B0-----:R-:W-:Y:S01]  /*7390*/  @!P4 FMUL.FTZ R20, R20, R75 ;  /* 0x0000004b1414c220 */ /* 0x001fe20000410000 */
[----:B------:R-:W-:Y:S01]  /*73a0*/  FSETP.GTU.FTZ.AND P4, PT, R69, 20, PT ;  /* 0x41a000004500780b */ /* 0x000fe20003f9c000 */
[----:B------:R-:W0:Y:S03]  /*73b0*/  LDC.64 R74, c[0x0][0x388] ;  /* 0x0000e200ff4a7b82 */ /* 0x000e260000000a00 */
[----:B------:R-:W-:Y:S01]  /*73c0*/  @!P3 FMUL.FTZ R65, R65, -1.4426950216293334961 ;  /* 0xbfb8aa3b4141b820 */ /* 0x000fe20000410000 */
[----:B------:R-:W5:Y:S01]  /*73d0*/  @!P1 MUFU.EX2 R60, R60 ;  /* 0x0000003c003c9308 */ /* 0x000f620000000800 */
[----:B-1----:R-:W-:-:S07]  /*73e0*/  @!P5 FADD.FTZ R67, R67, 1 ;  /* 0x3f8000004343d421 */ /* 0x002fce0000010000 */
[----:B------:R-:W1:Y:S01]  /*73f0*/  @!P0 MUFU.EX2 R59, R59 ;  /* 0x0000003b003b8308 */ /* 0x000e620000000800 */
[----:B----4-:R-:W-:Y:S01]  /*7400*/  @!P6 FADD.FTZ R0, R0, 1 ;  /* 0x3f8000000000e421 */ /* 0x010fe20000010000 */
[----:B------:R-:W-:Y:S01]  /*7410*/  @!P4 FMUL.FTZ R66, R69, -1.4426950216293334961 ;  /* 0xbfb8aa3b4542c820 */ /* 0x000fe20000410000 */
[--C-:B------:R-:W-:Y:S02]  /*7420*/  HADD2.F32 R69, -RZ, R61.reuse.H0_H0 ;  /* 0x2000003dff457230 */ /* 0x100fe40000004100 */
[----:B------:R-:W-:-:S03]  /*7430*/  HADD2.F32 R61, -RZ, R61.H1_H1 ;  /* 0x3000003dff3d7230 */ /* 0x000fc60000004100 */
[----:B------:R-:W4:Y:S01]  /*7440*/  @!P3 MUFU.EX2 R65, R65 ;  /* 0x000000410041b308 */ /* 0x000f220000000800 */
[----:B-----5:R-:W-:Y:S01]  /*7450*/  @!P1 FADD.FTZ R60, R60, 1 ;  /* 0x3f8000003c3c9421 */ /* 0x020fe20000010000 */
[----:B------:R-:W-:-:S06]  /*7460*/  FADD.FTZ R69, R69, R54 ;  /* 0x0000003645457221 */ /* 0x000fcc0000010000 */
[----:B------:R-:W5:Y:S01]  /*7470*/  @!P2 MUFU.EX2 R64, R64 ;  /* 0x000000400040a308 */ /* 0x000f620000000800 */
[----:B-1----:R-:W-:-:S07]  /*7480*/  @!P0 FADD.FTZ R59, R59, 1 ;  /* 0x3f8000003b3b8421 */ /* 0x002fce0000010000 */
[----:B------:R1:W3:Y:S01]  /*7490*/  @!P5 MUFU.RCP R68, R67 ;  /* 0x000000430044d308 */ /* 0x0002e20000001000 */
[----:B----4-:R-:W-:-:S07]  /*74a0*/  @!P3 FADD.FTZ R65, R65, 1 ;  /* 0x3f8000004141b421 */ /* 0x010fce0000010000 */
[----:B------:R-:W4:Y:S01]  /*74b0*/  @!P6 MUFU.RCP R71, R0 ;  /* 0x000000000047e308 */ /* 0x000f220000001000 */
[----:B-1----:R-:W-:Y:S01]  /*74c0*/  FADD.FTZ R67, R61, R54 ;  /* 0x000000363d437221 */ /* 0x002fe20000010000 */
[----:B-----5:R-:W-:Y:S01]  /*74d0*/  @!P2 FADD.FTZ R64, R64, 1 ;  /* 0x3f8000004040a421 */ /* 0x020fe20000010000 */
[--C-:B------:R-:W-:Y:S02]  /*74e0*/  HADD2.F32 R61, -RZ, R63.reuse.H0_H0 ;  /* 0x2000003fff3d7230 */ /* 0x100fe40000004100 */
[----:B------:R-:W-:-:S03]  /*74f0*/  HADD2.F32 R63, -RZ, R63.H1_H1 ;  /* 0x3000003fff3f7230 */ /* 0x000fc60000004100 */
[----:B------:R-:W1:Y:S01]  /*7500*/  @!P1 MUFU.RCP R73, R60 ;  /* 0x0000003c00499308 */ /* 0x000e620000001000 */
[----:B---3--:R-:W-:Y:S01]  /*7510*/  @!P5 FMUL.FTZ R21, R21, R68 ;  /* 0x000000441515d220 */ /* 0x008fe20000410000 */
[----:B------:R-:W-:Y:S01]  /*7520*/  FSETP.GTU.FTZ.AND P5, PT, R69, 20, PT ;  /* 0x41a000004500780b */ /* 0x000fe20003fbc000 */
[----:B------:R-:W-:-:S05]  /*7530*/  FADD.FTZ R63, R63, R54 ;  /* 0x000000363f3f7221 */ /* 0x000fca0000010000 */
[----:B------:R3:W5:Y:S01]  /*7540*/  @!P0 MUFU.RCP R70, R59 ;  /* 0x0000003b00468308 */ /* 0x0007620000001000 */
[----:B----4-:R-:W-:Y:S01]  /*7550*/  @!P6 FMUL.FTZ R22, R22, R71 ;  /* 0x000000471616e220 */ /* 0x010fe20000410000 */
[----:B------:R-:W-:-:S05]  /*7560*/  FSETP.GTU.FTZ.AND P6, PT, R67, 20, PT ;  /* 0x41a000004300780b */ /* 0x000fca0003fdc000 */
[----:B------:R-:W-:Y:S01]  /*7570*/  @!P5 FMUL.FTZ R0, R69, -1.4426950216293334961 ;  /* 0xbfb8aa3b4500d820 */ /* 0x000fe20000410000 */
[----:B------:R-:W4:Y:S01]  /*7580*/  @!P3 MUFU.RCP R65, R65 ;  /* 0x000000410041b308 */ /* 0x000f220000001000 */
[----:B---3--:R-:W-:Y:S02]  /*7590*/  HADD2.F32 R59, -RZ, R62.H0_H0 ;  /* 0x2000003eff3b7230 */ /* 0x008fe40000004100 */
[----:B-1----:R-:W-:-:S03]  /*75a0*/  @!P1 FMUL.FTZ R24, R24, R73 ;  /* 0x0000004918189220 */ /* 0x002fc60000410000 */
[--C-:B------:R-:W-:Y:S01]  /*75b0*/  FADD.FTZ R60, R59, R54.reuse ;  /* 0x000000363b3c7221 */ /* 0x100fe20000010000 */
[----:B------:R-:W-:Y:S01]  /*75c0*/  HADD2.F32 R59, -RZ, R62.H1_H1 ;  /* 0x3000003eff3b7230 */ /* 0x000fe20000004100 */
[----:B------:R-:W1:Y:S01]  /*75d0*/  @!P2 MUFU.RCP R64, R64 ;  /* 0x000000400040a308 */ /* 0x000e620000001000 */
[----:B-----5:R-:W-:Y:S02]  /*75e0*/  @!P0 FMUL.FTZ R23, R23, R70 ;  /* 0x0000004617178220 */ /* 0x020fe40000410000 */
[----:B------:R-:W-:Y:S01]  /*75f0*/  FSETP.GTU.FTZ.AND P0, PT, R60, 20, PT ;  /* 0x41a000003c00780b */ /* 0x000fe20003f1c000 */
[--C-:B------:R-:W-:Y:S01]  /*7600*/  FADD.FTZ R62, R59, R54.reuse ;  /* 0x000000363b3e7221 */ /* 0x100fe20000010000 */
[----:B------:R-:W-:Y:S01]  /*7610*/  @!P6 FMUL.FTZ R59, R67, -1.4426950216293334961 ;  /* 0xbfb8aa3b433be820 */ /* 0x000fe20000410000 */
[----:B------:R-:W-:Y:S02]  /*7620*/  FADD.FTZ R67, R61, R54 ;  /* 0x000000363d437221 */ /* 0x000fe40000010000 */
[----:B------:R-:W3:Y:S01]  /*7630*/  @!P4 MUFU.EX2 R66, R66 ;  /* 0x000000420042c308 */ /* 0x000ee20000000800 */
[----:B------:R-:W-:Y:S01]  /*7640*/  FSETP.GTU.FTZ.AND P1, PT, R62, 20, PT ;  /* 0x41a000003e00780b */ /* 0x000fe20003f3c000 */
[----:B----4-:R-:W-:Y:S01]  /*7650*/  @!P3 FMUL.FTZ R26, R26, R65 ;  /* 0x000000411a1ab220 */ /* 0x010fe20000410000 */
[----:B------:R-:W-:-:S05]  /*7660*/  FSETP.GTU.FTZ.AND P3, PT, R63, 20, PT ;  /* 0x41a000003f00780b */ /* 0x000fca0003f7c000 */
[----:B------:R-:W-:Y:S01]  /*7670*/  @!P0 FMUL.FTZ R60, R60, -1.4426950216293334961 ;  /* 0xbfb8aa3b3c3c8820 */ /* 0x000fe20000410000 */
[----:B------:R-:W4:Y:S01]  /*7680*/  @!P5 MUFU.EX2 R0, R0 ;  /* 0x000000000000d308 */ /* 0x000f220000000800 */
[----:B-1----:R-:W-:Y:S01]  /*7690*/  @!P2 FMUL.FTZ R25, R25, R64 ;  /* 0x000000401919a220 */ /* 0x002fe20000410000 */
[----:B------:R-:W-:-:S03]  /*76a0*/  FSETP.GTU.FTZ.AND P2, PT, R67, 20, PT ;  /* 0x41a000004300780b */ /* 0x000fc60003f5c000 */
[----:B------:R-:W-:Y:S01]  /*76b0*/  @!P1 FMUL.FTZ R61, R62, -1.4426950216293334961 ;  /* 0xbfb8aa3b3e3d9820 */ /* 0x000fe20000410000 */
[----:B------:R-:W-:Y:S01]  /*76c0*/  F2FP.F16.F32.PACK_AB R62, R12, R13 ;  /* 0x0000000d0c3e723e */ /* 0x000fe200000000ff */
[----:B------:R-:W-:Y:S01]  /*76d0*/  @!P3 FMUL.FTZ R68, R63, -1.4426950216293334961 ;  /* 0xbfb8aa3b3f44b820 */ /* 0x000fe20000410000 */
[----:B------:R1:W5:Y:S01]  /*76e0*/  @!P0 MUFU.EX2 R64, R60 ;  /* 0x0000003c00408308 */ /* 0x0003620000000800 */
[----:B---3--:R-:W-:Y:S01]  /*76f0*/  @!P4 FADD.FTZ R66, R66, 1 ;  /* 0x3f8000004242c421 */ /* 0x008fe20000010000 */
[----:B------:R-:W-:Y:S02]  /*7700*/  F2FP.F16.F32.PACK_AB R63, R10, R11 ;  /* 0x0000000b0a3f723e */ /* 0x000fe400000000ff */
[----:B------:R-:W-:Y:S02]  /*7710*/  F2FP.F16.F32.PACK_AB R13, R6, R7 ;  /* 0x00000007060d723e */ /* 0x000fe400000000ff */
[----:B------:R-:W-:Y:S01]  /*7720*/  F2FP.F16.F32.PACK_AB R12, R8, R9 ;  /* 0x00000009080c723e */ /* 0x000fe200000000ff */
[----:B------:R-:W-:Y:S01]  /*7730*/  @!P2 FMUL.FTZ R67, R67, -1.4426950216293334961 ;  /* 0xbfb8aa3b4343a820 */ /* 0x000fe20000410000 */
[----:B------:R3:W2:Y:S01]  /*7740*/  @!P1 MUFU.EX2 R65, R61 ;  /* 0x0000003d00419308 */ /* 0x0006a20000000800 */
[----:B-1----:R-:W-:Y:S01]  /*7750*/  F2FP.F16.F32.PACK_AB R60, R16, R17 ;  /* 0x00000011103c723e */ /* 0x002fe200000000ff */
[----:B----4-:R-:W-:Y:S01]  /*7760*/  @!P5 FADD.FTZ R0, R0, 1 ;  /* 0x3f8000000000d421 */ /* 0x010fe20000010000 */
[----:B------:R-:W-:-:S04]  /*7770*/  SHF.L.U32 R16, R78, 0xa, RZ ;  /* 0x0000000a4e107819 */ /* 0x000fc800000006ff */
[--C-:B------:R-:W-:Y:S01]  /*7780*/  SHF.R.S32.HI R17, RZ, 0x1f, R16.reuse ;  /* 0x0000001fff117819 */ /* 0x100fe20000011410 */
[----:B------:R1:W4:Y:S01]  /*7790*/  @!P4 MUFU.RCP R70, R66 ;  /* 0x000000420046c308 */ /* 0x0003220000001000 */
[----:B---3--:R-:W-:Y:S01]  /*77a0*/  F2FP.F16.F32.PACK_AB R61, R14, R15 ;  /* 0x0000000f0e3d723e */ /* 0x008fe200000000ff */
[----:B-----5:R-:W-:Y:S01]  /*77b0*/  @!P0 FADD.FTZ R64, R64, 1 ;  /* 0x3f80000040408421 */ /* 0x020fe20000010000 */
[----:B------:R-:W-:Y:S02]  /*77c0*/  F2FP.F16.F32.PACK_AB R15, R2, R3 ;  /* 0x00000003020f723e */ /* 0x000fe400000000ff */
[----:B------:R-:W-:Y:S02]  /*77d0*/  LEA R3, R49, R102, 0x1 ;  /* 0x0000006631037211 */ /* 0x000fe400078e08ff */
[----:B------:R-:W-:Y:S01]  /*77e0*/  F2FP.F16.F32.PACK_AB R14, R4, R5 ;  /* 0x00000005040e723e */ /* 0x000fe200000000ff */
[----:B------:R3:W5:Y:S01]  /*77f0*/  @!P5 MUFU.RCP R69, R0 ;  /* 0x000000000045d308 */ /* 0x0007620000001000 */
[----:B-1----:R-:W-:Y:S01]  /*7800*/  LEA R66, R3, R38, 0x4 ;  /* 0x0000002603427211 */ /* 0x002fe200078e20ff */
[----:B0-----:R-:W-:-:S04]  /*7810*/  IMAD.WIDE.U32 R2, R74, UR15, R16 ;  /* 0x0000000f4a027c25 */ /* 0x001fc8000f8e0010 */
[----:B--2---:R-:W-:Y:S01]  /*7820*/  @!P1 FADD.FTZ R65, R65, 1 ;  /* 0x3f80000041419421 */ /* 0x004fe20000010000 */
[----:B------:R-:W-:Y:S01]  /*7830*/  STS.128 [R66], R60 ;  /* 0x0000003c42007388 */ /* 0x000fe20000000c00 */
[----:B------:R-:W0:Y:S01]  /*7840*/  @!P0 MUFU.RCP R71, R64 ;  /* 0x0000004000478308 */ /* 0x000e220000001000 */
[----:B---3--:R-:W-:Y:S02]  /*7850*/  IMAD R0, R74, UR14, RZ ;  /* 0x0000000e4a007c24 */ /* 0x008fe4000f8e02ff */
[----:B------:R1:W-:Y:S01]  /*7860*/  STS.128 [R66+0x10], R12 ;  /* 0x0000100c42007388 */ /* 0x0003e20000000c00 */
[----:B------:R-:W-:-:S03]  /*7870*/  NOP ;  /* 0x0000000000007918 */ /* 0x000fc60000000000 */
[----:B------:R-:W2:Y:S01]  /*7880*/  LDS.128 R4, [R34] ;  /* 0x0000000022047984 */ /* 0x000ea20000000c00 */
[----:B------:R-:W-:Y:S02]  /*7890*/  IMAD R73, R75, UR15, R0 ;  /* 0x0000000f4b497c24 */ /* 0x000fe4000f8e0200 */
[----:B------:R-:W-:Y:S01]  /*78a0*/  FADD.FTZ R0, R18, R53 ;  /* 0x0000003512007221 */ /* 0x000fe20000010000 */
[----:B------:R-:W3:Y:S01]  /*78b0*/  @!P2 MUFU.EX2 R67, R67 ;  /* 0x000000430043a308 */ /* 0x000ee20000000800 */
[----:B------:R-:W2:Y:S01]  /*78c0*/  LDS.128 R8, [R34+0x200] ;  /* 0x0002000022087984 */ /* 0x000ea20000000c00 */
[----:B----4-:R-:W-:Y:S01]  /*78d0*/  @!P4 FMUL.FTZ R27, R27, R70 ;  /* 0x000000461b1bc220 */ /* 0x010fe20000410000 */
[----:B------:R-:W-:Y:S01]  /*78e0*/  IADD3 R3, R3, R73, RZ ;  /* 0x0000004903037210 */ /* 0x000fe20007ffe0ff */
[----:B-----5:R-:W-:Y:S01]  /*78f0*/  @!P5 FMUL.FTZ R28, R28, R69 ;  /* 0x000000451c1cd220 */ /* 0x020fe20000410000 */
[----:B0-----:R-:W-:Y:S01]  /*7900*/  @!P0 FMUL.FTZ R30, R30, R71 ;  /* 0x000000471e1e8220 */ /* 0x001fe20000410000 */
[----:B-1----:R-:W-:-:S02]  /*7910*/  IMAD R12, R58, UR6, RZ ;  /* 0x000000063a0c7c24 */ /* 0x002fc4000f8e02ff */
[----:B------:R-:W-:Y:S01]  /*7920*/  FADD.FTZ R13, R0, R19 ;  /* 0x00000013000d7221 */ /* 0x000fe20000010000 */
[----:B------:R-:W0:Y:S01]  /*7930*/  @!P3 MUFU.EX2 R68, R68 ;  /* 0x000000440044b308 */ /* 0x000e220000000800 */
[----:B------:R-:W-:Y:S01]  /*7940*/  IMAD.WIDE.U32 R2, R57, UR6, R2 ;  /* 0x0000000639027c25 */ /* 0x000fe2000f8e0002 */
[----:B------:R-:W-:-:S03]  /*7950*/  IADD3 R48, P4, R48, -0x800, RZ ;  /* 0xfffff80030307810 */ /* 0x000fc60007f9e0ff */
[----:B------:R-:W-:Y:S01]  /*7960*/  FADD.FTZ R0, R13, R20 ;  /* 0x000000140d007221 */ /* 0x000fe20000010000 */
[----:B------:R-:W-:Y:S01]  /*7970*/  IADD3 R44, P5, R44, -0x800, RZ ;  /* 0xfffff8002c2c7810 */ /* 0x000fe20007fbe0ff */
[----:B------:R-:W-:Y:S01]  /*7980*/  IMAD R15, R57, UR7, R12 ;  /* 0x00000007390f7c24 */ /* 0x000fe2000f8e020c */
[----:B------:R-:W-:Y:S01]  /*7990*/  LEA R12, P0, R2, R76, 0x1 ;  /* 0x0000004c020c7211 */ /* 0x000fe200078008ff */
[----:B------:R-:W-:Y:S01]  /*79a0*/  FADD.FTZ R13, R0, R21 ;  /* 0x00000015000d7221 */ /* 0x000fe20000010000 */
[----:B------:R-:W1:Y:S01]  /*79b0*/  @!P6 MUFU.EX2 R59, R59 ;  /* 0x0000003b003be308 */ /* 0x000e620000000800 */
[----:B---3--:R-:W-:Y:S01]  /*79c0*/  @!P2 FADD.FTZ R67, R67, 1 ;  /* 0x3f8000004343a421 */ /* 0x008fe20000010000 */
[----:B------:R-:W-:Y:S01]  /*79d0*/  IADD3 R3, R3, R15, RZ ;  /* 0x0000000f03037210 */ /* 0x000fe20007ffe0ff */
[----:B------:R-:W-:Y:S01]  /*79e0*/  FADD.FTZ R0, R13, R22 ;  /* 0x000000160d007221 */ /* 0x000fe20000010000 */
[----:B------:R-:W-:Y:S01]  /*79f0*/  F2FP.F16.F32.PACK_AB R22, R23, R22 ;  /* 0x000000161716723e */ /* 0x000fe200000000ff */
[----:B------:R-:W-:Y:S01]  /*7a00*/  ULDC.64 UR6, c[0x0][0x3b0] ;  /* 0x0000ec0000067ab9 */ /* 0x000fe20000000a00 */
[----:B------:R-:W-:Y:S01]  /*7a10*/  LEA.HI.X R13, R2, R77, R3, 0x1, P0 ;  /* 0x0000004d020d7211 */ /* 0x000fe200000f0c03 */
[----:B------:R-:W-:Y:S01]  /*7a20*/  FADD.FTZ R15, R0, R23 ;  /* 0x00000017000f7221 */ /* 0x000fe20000010000 */
[----:B------:R3:W4:Y:S01]  /*7a30*/  @!P1 MUFU.RCP R74, R65 ;  /* 0x00000041004a9308 */ /* 0x0007220000001000 */
[----:B0-----:R-:W-:Y:S01]  /*7a40*/  @!P3 FADD.FTZ R68, R68, 1 ;  /* 0x3f8000004444b421 */ /* 0x001fe20000010000 */
[----:B------:R-:W-:Y:S01]  /*7a50*/  F2FP.F16.F32.PACK_AB R21, R21, R20 ;  /* 0x000000141515723e */ /* 0x000fe200000000ff */
[----:B------:R-:W-:-:S04]  /*7a60*/  IMAD.WIDE R2, R35, 0x10, R12 ;  /* 0x0000001023027825 */ /* 0x000fc800078e020c */
[----:B------:R-:W-:Y:S01]  /*7a70*/  FADD.FTZ R0, R15, R24 ;  /* 0x000000180f007221 */ /* 0x000fe20000010000 */
[----:B------:R-:W-:Y:S02]  /*7a80*/  F2FP.F16.F32.PACK_AB R20, R19, R18 ;  /* 0x000000121314723e */ /* 0x000fe400000000ff */
[----:B------:R-:W-:Y:S01]  /*7a90*/  F2FP.F16.F32.PACK_AB R23, R25, R24 ;  /* 0x000000181917723e */ /* 0x000fe200000000ff */
[----:B------:R-:W0:Y:S01]  /*7aa0*/  @!P2 MUFU.RCP R67, R67 ;  /* 0x000000430043a308 */ /* 0x000e220000001000 */
[----:B-1----:R-:W-:Y:S01]  /*7ab0*/  @!P6 FADD.FTZ R59, R59, 1 ;  /* 0x3f8000003b3be421 */ /* 0x002fe20000010000 */
[----:B---3--:R-:W1:Y:S01]  /*7ac0*/  LDC.64 R64, c[0x0][0x3a8] ;  /* 0x0000ea00ff407b82 */ /* 0x008e620000000a00 */
[----:B------:R-:W-:Y:S01]  /*7ad0*/  F2FP.F16.F32.PACK_AB R12, R27, R26 ;  /* 0x0000001a1b0c723e */ /* 0x000fe200000000ff */
[----:B------:R-:W-:Y:S01]  /*7ae0*/  FADD.FTZ R25, R0, R25 ;  /* 0x0000001900197221 */ /* 0x000fe20000010000 */
[----:B--2---:R2:W-:Y:S01]  /*7af0*/  STG.E.128 desc[UR12][R2.64], R4 ;  /* 0x0000000402007986 */ /* 0x0045e2000c101d0c */
[----:B------:R-:W-:Y:S01]  /*7b00*/  IMAD R0, R58, UR6, RZ ;  /* 0x000000063a007c24 */ /* 0x000fe2000f8e02ff */
[----:B------:R-:W-:Y:S01]  /*7b10*/  IADD3.X R47, R47, -0x1, RZ, P4, !PT ;  /* 0xffffffff2f2f7810 */ /* 0x000fe200027fe4ff */
[----:B------:R-:W3:Y:S01]  /*7b20*/  @!P6 MUFU.RCP R72, R59 ;  /* 0x0000003b0048e308 */ /* 0x000ee20000001000 */
[----:B------:R5:W-:Y:S01]  /*7b30*/  STG.E.128 desc[UR12][R2.64+0x200], R8 ;  /* 0x0002000802007986 */ /* 0x000be2000c101d0c */
[----:B----4-:R-:W-:Y:S01]  /*7b40*/  @!P1 FMUL.FTZ R31, R31, R74 ;  /* 0x0000004a1f1f9220 */ /* 0x010fe20000410000 */
[----:B------:R-:W-:Y:S01]  /*7b50*/  FADD.FTZ R26, R25, R26 ;  /* 0x0000001a191a7221 */ /* 0x000fe20000010000 */
[----:B------:R-:W-:Y:S01]  /*7b60*/  IADD3 R46, P1, R46, -0x800, RZ ;  /* 0xfffff8002e2e7810 */ /* 0x000fe20007f3e0ff */
[----:B------:R-:W-:Y:S01]  /*7b70*/  BAR.SYNC.DEFER_BLOCKING 0x0 ;  /* 0x0000000000007b1d */ /* 0x000fe20000010000 */
[----:B------:R-:W-:Y:S01]  /*7b80*/  IADD3.X R43, R43, -0x1, RZ, P5, !PT ;  /* 0xffffffff2b2b7810 */ /* 0x000fe20002ffe4ff */
[----:B------:R-:W-:Y:S01]  /*7b90*/  FADD.FTZ R27, R26, R27 ;  /* 0x0000001b1a1b7221 */ /* 0x000fe20000010000 */
[----:B------:R-:W-:Y:S01]  /*7ba0*/  F2FP.F16.F32.PACK_AB R14, R31, R30 ;  /* 0x0000001e1f0e723e */ /* 0x000fe200000000ff */
[----:B0-----:R-:W-:Y:S01]  /*7bb0*/  @!P2 FMUL.FTZ R32, R32, R67 ;  /* 0x000000432020a220 */ /* 0x001fe20000410000 */
[----:B------:R-:W-:Y:S01]  /*7bc0*/  IADD3 R42, P2, R42, -0x800, RZ ;  /* 0xfffff8002a2a7810 */ /* 0x000fe20007f5e0ff */
[----:B------:R-:W0:Y:S01]  /*7bd0*/  @!P3 MUFU.RCP R68, R68 ;  /* 0x000000440044b308 */ /* 0x000e220000001000 */
[----:B------:R-:W-:-:S02]  /*7be0*/  IADD3.X R45, R45, -0x1, RZ, P1, !PT ;  /* 0xffffffff2d2d7810 */ /* 0x000fc40000ffe4ff */
[----:B------:R-:W-:Y:S01]  /*7bf0*/  IADD3.X R41, R41, -0x1, RZ, P2, !PT ;  /* 0xffffffff29297810 */ /* 0x000fe200017fe4ff */
[----:B---3--:R-:W-:Y:S01]  /*7c00*/  @!P6 FMUL.FTZ R29, R29, R72 ;  /* 0x000000481d1de220 */ /* 0x008fe20000410000 */
[C---:B-1----:R-:W-:Y:S01]  /*7c10*/  IMAD R18, R64.reuse, UR14, RZ ;  /* 0x0000000e40127c24 */ /* 0x042fe2000f8e02ff */
[----:B------:R-:W1:Y:S01]  /*7c20*/  LDC.64 R72, c[0x0][0x3f0] ;  /* 0x0000fc00ff487b82 */ /* 0x000e620000000a00 */
[----:B------:R-:W-:Y:S02]  /*7c30*/  IMAD.WIDE.U32 R16, R64, UR15, R16 ;  /* 0x0000000f40107c25 */ /* 0x000fe4000f8e0010 */
[----:B------:R-:W-:Y:S02]  /*7c40*/  F2FP.F16.F32.PACK_AB R13, R29, R28 ;  /* 0x0000001c1d0d723e */ /* 0x000fe400000000ff */
[----:B------:R-:W-:Y:S01]  /*7c50*/  FADD.FTZ R28, R27, R28 ;  /* 0x0000001c1b1c7221 */ /* 0x000fe20000010000 */
[----:B--2---:R-:W-:-:S03]  /*7c60*/  IMAD R5, R65, UR15, R18 ;  /* 0x0000000f41057c24 */ /* 0x004fc6000f8e0212 */
[----:B------:R-:W-:Y:S01]  /*7c70*/  FADD.FTZ R29, R28, R29 ;  /* 0x0000001d1c1d7221 */ /* 0x000fe20000010000 */
[----:B0-----:R-:W-:Y:S01]  /*7c80*/  @!P3 FMUL.FTZ R33, R33, R68 ;  /* 0x000000442121b220 */ /* 0x001fe20000410000 */
[----:B------:R-:W-:Y:S01]  /*7c90*/  STS.128 [R66], R20 ;  /* 0x0000001442007388 */ /* 0x000fe20000000c00 */
[----:B------:R-:W-:Y:S01]  /*7ca0*/  IADD3 R17, R17, R5, RZ ;  /* 0x0000000511117210 */ /* 0x000fe20007ffe0ff */
[----:B------:R-:W-:Y:S02]  /*7cb0*/  IMAD R5, R57, UR7, R0 ;  /* 0x0000000739057c24 */ /* 0x000fe4000f8e0200 */
[----:B------:R-:W-:Y:S01]  /*7cc0*/  FADD.FTZ R30, R29, R30 ;  /* 0x0000001e1d1e7221 */ /* 0x000fe20000010000 */
[----:B------:R-:W-:Y:S01]  /*7cd0*/  F2FP.F16.F32.PACK_AB R15, R33, R32 ;  /* 0x00000020210f723e */ /* 0x000fe200000000ff */
[----:B-----5:R-:W-:-:S04]  /*7ce0*/  IMAD.WIDE.U32 R2, R57, UR6, R16 ;  /* 0x0000000639027c25 */ /* 0x020fc8000f8e0010 */
[----:B------:R-:W-:Y:S01]  /*7cf0*/  FADD.FTZ R31, R30, R31 ;  /* 0x0000001f1e1f7221 */ /* 0x000fe20000010000 */
[----:B------:R-:W-:Y:S01]  /*7d00*/  IADD3 R40, P3, R40, -0x800, RZ ;  /* 0xfffff80028287810 */ /* 0x000fe20007f7e0ff */
[----:B------:R-:W-:Y:S01]  /*7d10*/  STS.128 [R66+0x10], R12 ;  /* 0x0000100c42007388 */ /* 0x000fe20000000c00 */
[----:B------:R-:W-:-:S03]  /*7d20*/  NOP ;  /* 0x0000000000007918 */ /* 0x000fc60000000000 */
[----:B------:R-:W0:Y:S01]  /*7d30*/  LDS.128 R60, [R34] ;  /* 0x00000000223c7984 */ /* 0x000e220000000c00 */
[----:B------:R-:W-:Y:S01]  /*7d40*/  IADD3 R0, R3, R5, RZ ;  /* 0x0000000503007210 */ /* 0x000fe20007ffe0ff */
[----:B------:R-:W-:Y:S01]  /*7d50*/  FADD.FTZ R32, R31, R32 ;  /* 0x000000201f207221 */ /* 0x000fe20000010000 */
[----:B-1----:R-:W-:Y:S01]  /*7d60*/  LEA R4, P0, R2, R72, 0x1 ;  /* 0x0000004802047211 */ /* 0x002fe200078008ff */
[----:B------:R-:W1:Y:S01]  /*7d70*/  LDS.128 R68, [R34+0x200] ;  /* 0x0002000022447984 */ /* 0x000e620000000c00 */
[----:B------:R-:W-:Y:S01]  /*7d80*/  IADD3.X R39, R39, -0x1, RZ, P3, !PT ;  /* 0xffffffff27277810 */ /* 0x000fe20001ffe4ff */
[----:B------:R-:W-:Y:S01]  /*7d90*/  FADD.FTZ R53, R32, R33 ;  /* 0x0000002120357221 */ /* 0x000fe20000010000 */
[----:B------:R-:W-:Y:S02]  /*7da0*/  LEA.HI.X R5, R2, R73, R0, 0x1, P0 ;  /* 0x0000004902057211 */ /* 0x000fe400000f0c00 */
[----:B------:R-:W-:Y:S02]  /*7db0*/  ISETP.GT.AND P0, PT, R37, 0x1, PT ;  /* 0x000000012500780c */ /* 0x000fe40003f04270 */
[----:B------:R-:W-:Y:S01]  /*7dc0*/  MOV R37, R78 ;  /* 0x0000004e00257202 */ /* 0x000fe20000000f00 */
[----:B------:R-:W-:-:S05]  /*7dd0*/  IMAD.WIDE R2, R35, 0x10, R4 ;  /* 0x0000001023027825 */ /* 0x000fca00078e0204 */
[----:B0-----:R0:W-:Y:S04]  /*7de0*/  STG.E.128 desc[UR12][R2.64], R60 ;  /* 0x0000003c02007986 */ /* 0x0011e8000c101d0c */
[----:B-1----:R0:W-:Y:S01]  /*7df0*/  STG.E.128 desc[UR12][R2.64+0x200], R68 ;  /* 0x0002004402007986 */ /* 0x0021e2000c101d0c */
[----:B------:R-:W-:Y:S05]  /*7e00*/  @P0 BRA `(.L_x_6637) ;  /* 0xffffff8c00040947 */ /* 0x000fea000383ffff */
.L_x_6559:
        /* <DEDUP_REMOVED lines=35> */
.L_x_6639:
[----:B------:R-:W-:Y:S05]  /*8040*/  BSYNC B0 ;  /* 0x0000000000007941 */ /* 0x000fea0003800000 */
.L_x_6638:
        /* <DEDUP_REMOVED lines=8> */
[----:B------:R-:W4:Y:S01]  /*80d0*/  S2R R9, SR_TID.X ;  /* 0x0000000000097919 */ /* 0x000f220000002100 */
[----:B--2---:R-:W-:-:S05]  /*80e0*/  @P0 FADD R0, R0, R53 ;  /* 0x0000003500000221 */ /* 0x004fca0000000000 */
[----:B0-----:R-:W0:Y:S01]  /*80f0*/  SHFL.DOWN P0, R3, R0, 0x2, 0x1f ;  /* 0x08401f0000037f89 */ /* 0x001e220000000000 */
[----:B---3--:R-:W-:-:S13]  /*8100*/  ISETP.NE.AND P1, PT, R4, RZ, PT ;  /* 0x000000ff0400720c */ /* 0x008fda0003f25270 */
[----:B-1----:R-:W1:Y:S01]  /*8110*/  @!P1 S2R R7, SR_CgaCtaId ;  /* 0x0000000000079919 */ /* 0x002e620000008800 */
[----:B------:R-:W-:Y:S01]  /*8120*/  @!P1 MOV R6, 0x400 ;  /* 0x0000040000069802 */ /* 0x000fe20000000f00 */
[----:B0-----:R-:W-:Y:S01]  /*8130*/  @P0 FADD R3, R0, R3 ;  /* 0x0000000300030221 */ /* 0x001fe20000000000 */
[----:B----4-:R-:W-:-:S04]  /*8140*/  @!P1 SHF.R.S32.HI R0, RZ, 0x1f, R9 ;  /* 0x0000001fff009819 */ /* 0x010fc80000011409 */
[----:B------:R-:W0:Y:S01]  /*8150*/  SHFL.DOWN P0, R2, R3, 0x4, 0x1f ;  /* 0x08801f0003027f89 */ /* 0x000e220000000000 */
[----:B------:R-:W-:-:S04]  /*8160*/  @!P1 LEA.HI R0, R0, R9, RZ, 0x5 ;  /* 0x0000000900009211 */ /* 0x000fc800078f28ff */
[----:B------:R-:W-:Y:S01]  /*8170*/  @!P1 SHF.R.S32.HI R0, RZ, 0x5, R0 ;  /* 0x00000005ff009819 */ /* 0x000fe20000011400 */
[----:B0-----:R-:W-:Y:S01]  /*8180*/  @P0 FADD R2, R3, R2 ;  /* 0x0000000203020221 */ /* 0x001fe20000000000 */
[----:B-1----:R-:W-:-:S04]  /*8190*/  @!P1 LEA R3, R7, R6, 0x18 ;  /* 0x0000000607039211 */ /* 0x002fc800078ec0ff */
        /* <DEDUP_REMOVED lines=15> */
[----:B------:R-:W-:Y:S01]  /*8290*/  MOV R9, RZ ;  /* 0x000000ff00097202 */ /* 0x000fe20000000f00 */
[----:B------:R-:W-:Y:S06]  /*82a0*/  BRA `(.L_x_6642) ;  /* 0x0000000000047947 */ /* 0x000fec0003800000 */
.L_x_6641:
[----:B------:R-:W2:Y:S02]  /*82b0*/  S2R R9, SR_TID.X ;  /* 0x0000000000097919 */ /* 0x000ea40000002100 */
.L_x_6642:
[----:B------:R-:W-:Y:S05]  /*82c0*/  BSYNC B0 ;  /* 0x0000000000007941 */ /* 0x000fea0003800000 */
.L_x_6640:
        /* <DEDUP_REMOVED lines=8> */
[----:B0--3--:R-:W-:-:S04]  /*8350*/  IMAD.WIDE.U32 R2, R57, UR6, RZ ;  /* 0x0000000639027c25 */ /* 0x009fc8000f8e00ff */
[----:B------:R-:W-:Y:S01]  /*8360*/  IMAD R13, R57, UR7, R58 ;  /* 0x00000007390d7c24 */ /* 0x000fe2000f8e023a */
[----:B------:R-:W-:-:S04]  /*8370*/  ULDC.64 UR6, c[0x0][0x340] ;  /* 0x0000d00000067ab9 */ /* 0x000fc80000000a00 */
[----:B------:R-:W-:Y:S01]  /*8380*/  IADD3 R13, R3, R13, RZ ;  /* 0x0000000d030d7210 */ /* 0x000fe20007ffe0ff */
[----:B--2---:R-:W-:-:S03]  /*8390*/  ULEA UR4, UR5, UR4, 0x18 ;  /* 0x0000000405047291 */ /* 0x004fc6000f8ec03f */
[----:B------:R-:W-:-:S09]  /*83a0*/  ULDC UR5, c[0x0][0x0] ;  /* 0x0000000000057ab9 */ /* 0x000fd20000000800 */
.L_x_6643:
[----:B------:R-:W-:Y:S02]  /*83b0*/  LEA R0, R9, UR4, 0x2 ;  /* 0x0000000409007c11 */ /* 0x000fe4000f8e10ff */
[----:B----4-:R-:W-:Y:S02]  /*83c0*/  SHF.R.S32.HI R4, RZ, 0x1f, R9 ;  /* 0x0000001fff047819 */ /* 0x010fe40000011409 */
[----:B------:R-:W-:Y:S01]  /*83d0*/  MOV R5, R13 ;  /* 0x0000000d00057202 */ /* 0x000fe20000000f00 */
[----:B0-----:R-:W0:Y:S02]  /*83e0*/  LDS R11, [R0+0x46c0] ;  /* 0x0046c000000b7984 */ /* 0x001e240000000800 */
[----:B------:R-:W-:Y:S01]  /*83f0*/  IMAD R6, R4, UR6, RZ ;  /* 0x0000000604067c24 */ /* 0x000fe2000f8e02ff */
[----:B------:R-:W-:-:S03]  /*8400*/  MOV R4, R2 ;  /* 0x0000000200047202 */ /* 0x000fc60000000f00 */
[C---:B-1----:R-:W-:Y:S02]  /*8410*/  IMAD R7, R9.reuse, UR7, R6 ;  /* 0x0000000709077c24 */ /* 0x042fe4000f8e0206 */
        /* <DEDUP_REMOVED lines=9> */
.L_x_6596:
[----:B------:R-:W-:Y:S01]  /*84b0*/  HFMA2.MMA R210, -RZ, RZ, 0, 5.9604644775390625e-08 ;  /* 0x00000001ffd27435 */ /* 0x000fe200000001ff */
[----:B------:R-:W-:Y:S02]  /*84c0*/  MOV R241, R70 ;  /* 0x0000004600f17202 */ /* 0x000fe40000000f00 */
[----:B------:R-:W-:Y:S02]  /*84d0*/  MOV R243, RZ ;  /* 0x000000ff00f37202 */ /* 0x000fe40000000f00 */
[----:B------:R-:W-:-:S07]  /*84e0*/  MOV R74, 0xffffffff ;  /* 0xffffffff004a7802 */ /* 0x000fce0000000f00 */
[----:B-1---5:R-:W-:Y:S05]  /*84f0*/  WARPSYNC.COLLECTIVE R74, `(.L_x_6644) ;  /* 0x000000004a087348 */ /* 0x022fea0003c00000 */
[----:B------:R0:W2:Y:S02]  /*8500*/  SHFL.UP P3, R72, R241, R210, R243 ;  /* 0x040000d2f1487389 */ /* 0x0000a400000600f3 */
[----:B012--5:R-:W-:Y:S01]  /*8510*/  ENDCOLLECTIVE ;  /* 0x000000000000791b */ /* 0x027fe20003800000 */
.L_x_6644:
[----:B------:R-:W-:Y:S02]  /*8520*/  MOV R241, R71 ;  /* 0x0000004700f17202 */ /* 0x000fe40000000f00 */
[----:B------:R-:W-:-:S07]  /*8530*/  MOV R73, R72 ;  /* 0x0000004800497202 */ /* 0x000fce0000000f00 */
[----:B------:R-:W-:Y:S05]  /*8540*/  WARPSYNC.COLLECTIVE R74, `(.L_x_6645) ;  /* 0x000000004a087348 */ /* 0x000fea0003c00000 */
[----:B------:R0:W1:Y:S02]  /*8550*/  SHFL.UP P3, R72, R241, R210, R243 ;  /* 0x040000d2f1487389 */ /* 0x00006400000600f3 */
[----:B01----:R-:W-:Y:S01]  /*8560*/  ENDCOLLECTIVE ;  /* 0x000000000000791b */ /* 0x003fe20003800000 */
.L_x_6645:
        /* <DEDUP_REMOVED lines=8> */
.L_x_6646:
[----:B------:R-:W-:Y:S02]  /*85f0*/  MOV R241, R71 ;  /* 0x0000004700f17202 */ /* 0x000fe40000000f00 */
[----:B------:R-:W-:-:S07]  /*8600*/  MOV R73, R72 ;  /* 0x0000004800497202 */ /* 0x000fce0000000f00 */
[----:B------:R-:W-:Y:S05]  /*8610*/  WARPSYNC.COLLECTIVE R74, `(.L_x_6647) ;  /* 0x000000004a087348 */ /* 0x000fea0003c00000 */
[----:B------:R0:W1:Y:S02]  /*8620*/  SHFL.UP P3, R72, R241, R210, R243 ;  /* 0x040000d2f1487389 */ /* 0x00006400000600f3 */
[----:B01----:R-:W-:Y:S01]  /*8630*/  ENDCOLLECTIVE ;  /* 0x000000000000791b */ /* 0x003fe20003800000 */
.L_x_6647:
        /* <DEDUP_REMOVED lines=8> */
.L_x_6648:
[----:B------:R-:W-:Y:S02]  /*86c0*/  MOV R241, R71 ;  /* 0x0000004700f17202 */ /* 0x000fe40000000f00 */
[----:B------:R-:W-:-:S07]  /*86d0*/  MOV R73, R72 ;  /* 0x0000004800497202 */ /* 0x000fce0000000f00 */
[----:B------:R-:W-:Y:S05]  /*86e0*/  WARPSYNC.COLLECTIVE R74, `(.L_x_6649) ;  /* 0x000000004a087348 */ /* 0x000fea0003c00000 */
[----:B------:R0:W1:Y:S02]  /*86f0*/  SHFL.UP P3, R72, R241, R210, R243 ;  /* 0x040000d2f1487389 */ /* 0x00006400000600f3 */
[----:B01----:R-:W-:Y:S01]  /*8700*/  ENDCOLLECTIVE ;  /* 0x000000000000791b */ /* 0x003fe20003800000 */
.L_x_6649:
        /* <DEDUP_REMOVED lines=8> */
.L_x_6650:
[----:B------:R-:W-:Y:S02]  /*8790*/  MOV R241, R71 ;  /* 0x0000004700f17202 */ /* 0x000fe40000000f00 */
[----:B------:R-:W-:-:S07]  /*87a0*/  MOV R73, R72 ;  /* 0x0000004800497202 */ /* 0x000fce0000000f00 */
[----:B------:R-:W-:Y:S05]  /*87b0*/  WARPSYNC.COLLECTIVE R74, `(.L_x_6651) ;  /* 0x000000004a087348 */ /* 0x000fea0003c00000 */
[----:B------:R0:W1:Y:S02]  /*87c0*/  SHFL.UP P3, R72, R241, R210, R243 ;  /* 0x040000d2f1487389 */ /* 0x00006400000600f3 */
[----:B01----:R-:W-:Y:S01]  /*87d0*/  ENDCOLLECTIVE ;  /* 0x000000000000791b */ /* 0x003fe20003800000 */
.L_x_6651:
        /* <DEDUP_REMOVED lines=8> */
.L_x_6652:
[----:B------:R-:W-:Y:S02]  /*8860*/  MOV R241, R71 ;  /* 0x0000004700f17202 */ /* 0x000fe40000000f00 */
[----:B------:R-:W-:-:S07]  /*8870*/  MOV R73, R72 ;  /* 0x0000004800497202 */ /* 0x000fce0000000f00 */
[----:B------:R-:W-:Y:S05]  /*8880*/  WARPSYNC.COLLECTIVE R74, `(.L_x_6653) ;  /* 0x000000004a087348 */ /* 0x000fea0003c00000 */
[----:B------:R0:W1:Y:S02]  /*8890*/  SHFL.UP P3, R72, R241, R210, R243 ;  /* 0x040000d2f1487389 */ /* 0x00006400000600f3 */
[----:B01----:R-:W-:Y:S01]  /*88a0*/  ENDCOLLECTIVE ;  /* 0x000000000000791b */ /* 0x003fe20003800000 */
.L_x_6653:
[----:B------:R-:W-:Y:S05]  /*88b0*/  BRA `(.L_x_6654) ;  /* 0xffffffc000007947 */ /* 0x000fea000383ffff */
.L_x_6597:
        /* <DEDUP_REMOVED lines=8> */
.L_x_6656:
[----:B------:R-:W-:Y:S05]  /*8940*/  BSYNC B0 ;  /* 0x0000000000007941 */ /* 0x000fea0003800000 */
.L_x_6655:
[----:B------:R-:W-:Y:S05]  /*8950*/  BRA `(.L_x_6657) ;  /* 0xffffffbc00ec7947 */ /* 0x000fea000383ffff */
.L_x_6598:
        /* <DEDUP_REMOVED lines=8> */
.L_x_6659:
[----:B------:R-:W-:Y:S05]  /*89e0*/  BSYNC B0 ;  /* 0x0000000000007941 */ /* 0x000fea0003800000 */
.L_x_6658:
[----:B------:R-:W-:Y:S05]  /*89f0*/  BRA `(.L_x_6660) ;  /* 0xffffffbc00cc7947 */ /* 0x000fea000383ffff */
.L_x_6599:
        /* <DEDUP_REMOVED lines=8> */
.L_x_6662:
[----:B------:R-:W-:Y:S05]  /*8a80*/  BSYNC B0 ;  /* 0x0000000000007941 */ /* 0x000fea0003800000 */
.L_x_6661:
        /* <DEDUP_REMOVED lines=11> */
.L_x_6663:
[----:B------:R-:W-:Y:S05]  /*8b40*/  WARPSYNC.COLLECTIVE R74, `(.L_x_6664) ;  /* 0x000000004a087348 */ /* 0x000fea0003c00000 */
[----:B------:R0:W1:Y:S02]  /*8b50*/  SHFL.IDX P3, R73, R75, R206, R239 ;  /* 0x000000ce4b497389 */ /* 0x00006400000600ef */
[----:B01----:R-:W-:Y:S01]  /*8b60*/  ENDCOLLECTIVE ;  /* 0x000000000000791b */ /* 0x003fe20003800000 */
.L_x_6664:
[----:B------:R-:W-:Y:S02]  /*8b70*/  MOV R75, R155 ;  /* 0x0000009b004b7202 */ /* 0x000fe40000000f00 */
[----:B------:R-:W-:Y:S02]  /*8b80*/  MOV R71, R72 ;  /* 0x0000004800477202 */ /* 0x000fe40000000f00 */
[----:B------:R-:W-:-:S07]  /*8b90*/  MOV R72, R73 ;  /* 0x0000004900487202 */ /* 0x000fce0000000f00 */
[----:B------:R-:W-:Y:S05]  /*8ba0*/  WARPSYNC.COLLECTIVE R74, `(.L_x_6665) ;  /* 0x000000004a087348 */ /* 0x000fea0003c00000 */
[----:B------:R0:W1:Y:S02]  /*8bb0*/  SHFL.IDX P3, R73, R75, R206, R239 ;  /* 0x000000ce4b497389 */ /* 0x00006400000600ef */
[----:B01----:R-:W-:Y:S01]  /*8bc0*/  ENDCOLLECTIVE ;  /* 0x000000000000791b */ /* 0x003fe20003800000 */
.L_x_6665:
[----:B------:R-:W-:Y:S05]  /*8bd0*/  BRA `(.L_x_6666) ;  /* 0xffffffbc006c7947 */ /* 0x000fea000383ffff */
.L_x_6601:
        /* <DEDUP_REMOVED lines=9> */
.L_x_6667:
[----:B------:R-:W-:Y:S02]  /*8c70*/  MOV R235, R69 ;  /* 0x0000004500eb7202 */ /* 0x000fe40000000f00 */
[----:B------:R-:W-:-:S07]  /*8c80*/  MOV R73, R233 ;  /* 0x000000e900497202 */ /* 0x000fce0000000f00 */
[----:B------:R-:W-:Y:S05]  /*8c90*/  WARPSYNC.COLLECTIVE R74, `(.L_x_6668) ;  /* 0x000000004a087348 */ /* 0x000fea0003c00000 */
[----:B------:R0:W1:Y:S02]  /*8ca0*/  SHFL.DOWN P6, R233, R235, R210, R237 ;  /* 0x080000d2ebe97389 */ /* 0x00006400000c00ed */
[----:B01----:R-:W-:Y:S01]  /*8cb0*/  ENDCOLLECTIVE ;  /* 0x000000000000791b */ /* 0x003fe20003800000 */
.L_x_6668:
        /* <DEDUP_REMOVED lines=8> */
.L_x_6669:
[----:B------:R-:W-:Y:S02]  /*8d40*/  MOV R235, R69 ;  /* 0x0000004500eb7202 */ /* 0x000fe40000000f00 */
[----:B------:R-:W-:-:S07]  /*8d50*/  MOV R73, R233 ;  /* 0x000000e900497202 */ /* 0x000fce0000000f00 */
[----:B------:R-:W-:Y:S05]  /*8d60*/  WARPSYNC.COLLECTIVE R74, `(.L_x_6670) ;  /* 0x000000004a087348 */ /* 0x000fea0003c00000 */
[----:B------:R0:W1:Y:S02]  /*8d70*/  SHFL.DOWN P6, R233, R235, R210, R237 ;  /* 0x080000d2ebe97389 */ /* 0x00006400000c00ed */
[----:B01----:R-:W-:Y:S01]  /*8d80*/  ENDCOLLECTIVE ;  /* 0x000000000000791b */ /* 0x003fe20003800000 */
.L_x_6670:
        /* <DEDUP_REMOVED lines=8> */
.L_x_6671:
[----:B------:R-:W-:Y:S02]  /*8e10*/  MOV R235, R69 ;  /* 0x0000004500eb7202 */ /* 0x000fe40000000f00 */
[----:B------:R-:W-:-:S07]  /*8e20*/  MOV R73, R233 ;  /* 0x000000e900497202 */ /* 0x000fce0000000f00 */
[----:B------:R-:W-:Y:S05]  /*8e30*/  WARPSYNC.COLLECTIVE R74, `(.L_x_6672) ;  /* 0x000000004a087348 */ /* 0x000fea0003c00000 */
[----:B------:R0:W1:Y:S02]  /*8e40*/  SHFL.DOWN P6, R233, R235, R210, R237 ;  /* 0x080000d2ebe97389 */ /* 0x00006400000c00ed */
[----:B01----:R-:W-:Y:S01]  /*8e50*/  ENDCOLLECTIVE ;  /* 0x000000000000791b */ /* 0x003fe20003800000 */
.L_x_6672:
        /* <DEDUP_REMOVED lines=8> */
.L_x_6673:
[----:B------:R-:W-:Y:S02]  /*8ee0*/  MOV R235, R69 ;  /* 0x0000004500eb7202 */ /* 0x000fe40000000f00 */
[----:B------:R-:W-:-:S07]  /*8ef0*/  MOV R73, R233 ;  /* 0x000000e900497202 */ /* 0x000fce0000000f00 */
[----:B------:R-:W-:Y:S05]  /*8f00*/  WARPSYNC.COLLECTIVE R74, `(.L_x_6674) ;  /* 0x000000004a087348 */ /* 0x000fea0003c00000 */
[----:B------:R0:W1:Y:S02]  /*8f10*/  SHFL.DOWN P6, R233, R235, R210, R237 ;  /* 0x080000d2ebe97389 */ /* 0x00006400000c00ed */
[----:B01----:R-:W-:Y:S01]  /*8f20*/  ENDCOLLECTIVE ;  /* 0x000000000000791b */ /* 0x003fe20003800000 */
.L_x_6674:
        /* <DEDUP_REMOVED lines=8> */
.L_x_6675:
[----:B------:R-:W-:Y:S02]  /*8fb0*/  MOV R235, R69 ;  /* 0x0000004500eb7202 */ /* 0x000fe40000000f00 */
[----:B------:R-:W-:-:S07]  /*8fc0*/  MOV R73, R233 ;  /* 0x000000e900497202 */ /* 0x000fce0000000f00 */
[----:B------:R-:W-:Y:S05]  /*8fd0*/  WARPSYNC.COLLECTIVE R74, `(.L_x_6676) ;  /* 0x000000004a087348 */ /* 0x000fea0003c00000 */
[----:B------:R0:W1:Y:S02]  /*8fe0*/  SHFL.DOWN P6, R233, R235, R210, R237 ;  /* 0x080000d2ebe97389 */ /* 0x00006400000c00ed */
[----:B01----:R-:W-:Y:S01]  /*8ff0*/  ENDCOLLECTIVE ;  /* 0x000000000000791b */ /* 0x003fe20003800000 */
.L_x_6676:
        /* <DEDUP_REMOVED lines=9> */
.L_x_6677:
[----:B------:R-:W-:Y:S02]  /*9090*/  MOV R75, R69 ;  /* 0x00000045004b7202 */ /* 0x000fe40000000f00 */
[----:B------:R-:W-:-:S07]  /*90a0*/  MOV R155, R73 ;  /* 0x00000049009b7202 */ /* 0x000fce0000000f00 */
[----:B------:R-:W-:Y:S05]  /*90b0*/  WARPSYNC.COLLECTIVE R74, `(.L_x_6678) ;  /* 0x000000004a087348 */ /* 0x000fea0003c00000 */
[----:B------:R0:W1:Y:S02]  /*90c0*/  SHFL.IDX P3, R73, R75, R206, R239 ;  /* 0x000000ce4b497389 */ /* 0x00006400000600ef */
[----:B01----:R-:W-:Y:S01]  /*90d0*/  ENDCOLLECTIVE ;  /* 0x000000000000791b */ /* 0x003fe20003800000 */
.L_x_6678:
[----:B------:R-:W-:Y:S05]  /*90e0*/  WARPSYNC.COLLECTIVE R74, `(.L_x_6679) ;  /* 0x000000004a087348 */ /* 0x000fea0003c00000 */
[----:B------:R0:W1:Y:S02]  /*90f0*/  SHFL.DOWN P6, R233, R235, R210, R237 ;  /* 0x080000d2ebe97389 */ /* 0x00006400000c00ed */
[----:B01----:R-:W-:Y:S01]  /*9100*/  ENDCOLLECTIVE ;  /* 0x000000000000791b */ /* 0x003fe20003800000 */
.L_x_6679:
[----:B------:R-:W-:Y:S02]  /*9110*/  MOV R75, R76 ;  /* 0x0000004c004b7202 */ /* 0x000fe40000000f00 */
[----:B------:R-:W-:Y:S02]  /*9120*/  MOV R235, R69 ;  /* 0x0000004500eb7202 */ /* 0x000fe40000000f00 */
[----:B------:R-:W-:Y:S02]  /*9130*/  MOV R204, R73 ;  /* 0x0000004900cc7202 */ /* 0x000fe40000000f00 */
[----:B------:R-:W-:-:S07]  /*9140*/  MOV R72, R233 ;  /* 0x000000e900487202 */ /* 0x000fce0000000f00 */
[----:B------:R-:W-:Y:S05]  /*9150*/  WARPSYNC.COLLECTIVE R74, `(.L_x_6680) ;  /* 0x000000004a087348 */ /* 0x000fea0003c00000 */
[----:B------:R0:W1:Y:S02]  /*9160*/  SHFL.DOWN P6, R233, R235, R210, R237 ;  /* 0x080000d2ebe97389 */ /* 0x00006400000c00ed */
[----:B01----:R-:W-:Y:S01]  /*9170*/  ENDCOLLECTIVE ;  /* 0x000000000000791b */ /* 0x003fe20003800000 */
.L_x_6680:
[----:B------:R-:W-:Y:S05]  /*9180*/  WARPSYNC.COLLECTIVE R74, `(.L_x_6681) ;  /* 0x000000004a087348 */ /* 0x000fea0003c00000 */
[----:B------:R0:W1:Y:S02]  /*9190*/  SHFL.IDX P3, R73, R75, R206, R239 ;  /* 0x000000ce4b497389 */ /* 0x00006400000600ef */
[----:B01----:R-:W-:Y:S01]  /*91a0*/  ENDCOLLECTIVE ;  /* 0x000000000000791b */ /* 0x003fe20003800000 */
.L_x_6681:
[----:B------:R-:W-:Y:S02]  /*91b0*/  MOV R75, R77 ;  /* 0x0000004d004b7202 */ /* 0x000fe40000000f00 */
[----:B------:R-:W-:-:S07]  /*91c0*/  MOV R208, R73 ;  /* 0x0000004900d07202 */ /* 0x000fce0000000f00 */
[----:B------:R-:W-:Y:S05]  /*91d0*/  WARPSYNC.COLLECTIVE R74, `(.L_x_6682) ;  /* 0x000000004a087348 */ /* 0x000fea0003c00000 */
[----:B------:R0:W1:Y:S02]  /*91e0*/  SHFL.IDX P3, R73, R75, R206, R239 ;  /* 0x000000ce4b497389 */ /* 0x00006400000600ef */
[----:B01----:R-:W-:Y:S01]  /*91f0*/  ENDCOLLECTIVE ;  /* 0x000000000000791b */ /* 0x003fe20003800000 */
.L_x_6682:
[----:B------:R-:W-:Y:S05]  /*9200*/  BRA `(.L_x_6683) ;  /* 0xffffffbc00747947 */ /* 0x000fea000383ffff */
.L_x_6684:
        /* <DEDUP_REMOVED lines=15> */
.L_x_10974:


//--------------------- .text._Z25selective_scan_bwd_kernelI32Selective_Scan_bwd_kernel_traitsILi64ELi16ELb1ELb1ELb1ELb1ELb1EN3c104HalfEfEEv12SSMParamsBwd --------------------------
	.section	.text._Z25selective_scan_bwd_kernelI32Selective_Scan_bwd_kernel_traitsILi64ELi16ELb1ELb1ELb1ELb1ELb1EN3c104HalfEfEEv12SSMParamsBwd,"ax",@progbits
	.align	128
        .global         _Z25selective_scan_bwd_kernelI32Selective_Scan_bwd_kernel_traitsILi64ELi16ELb1ELb1ELb1ELb1ELb1EN3c104HalfEfEEv12SSMParamsBwd
        .type           _Z25selective_scan_bwd_kernelI32Selective_Scan_bwd_kernel_traitsILi64ELi16ELb1ELb1ELb1ELb1ELb1EN3c104HalfEfEEv12SSMParamsBwd,@function
        .size           _Z25selective_scan_bwd_kernelI32Selective_Scan_bwd_kernel_traitsILi64ELi16ELb1ELb1ELb1ELb1ELb1EN3c104HalfEfEEv12SSMParamsBwd,(.L_x_10975 - _Z25selective_scan_bwd_kernelI32Selective_Scan_bwd_kernel_traitsILi64ELi16ELb1ELb1ELb1ELb1ELb1EN3c104HalfEfEEv12SSMParamsBwd)
        .other          _Z25selective_scan_bwd_kernelI32Selective_Scan_bwd_kernel_traitsILi64ELi16ELb1ELb1ELb1ELb1ELb1EN3c104HalfEfEEv12SSMParamsBwd,@"STO_CUDA_ENTRY STV_DEFAULT"
_Z25selective_scan_bwd_kernelI32Selective_Scan_bwd_kernel_traitsILi64ELi16ELb1ELb1ELb1ELb1ELb1EN3c104HalfEfEEv12SSMParamsBwd:
.text._Z25selective_scan_bwd_kernelI32Selective_Scan_bwd_kernel_traitsILi64ELi16ELb1ELb1ELb1ELb1ELb1EN3c104HalfEfEEv12SSMParamsBwd:
        /* <DEDUP_REMOVED lines=38> */
[----:B------:R-:W-:Y:S01]  /*0260*/  IMAD.HI.U32 R7, R7, R3, R6 ;  /* 0x0000000307077227 */ /* 0x000fe200078e0006 */
[----:B------:R-:W-:-:S05]  /*0270*/  USHF.R.S32.HI UR15, URZ, 0x1f, UR14 ;  /* 0x0000001f3f0f7899 */ /* 0x000fca000801140e */
[----:B------:R-:W3:Y:S01]  /*0280*/  LDC.64 R10, c[0x0][0x298] ;  /* 0x0000a600ff0a7b82 */ /* 0x000ee20000000a00 */
[----:B------:R-:W-:-:S05]  /*0290*/  IMAD.HI.U32 R22, R7, R2, RZ ;  /* 0x0000000207167227 */ /* 0x000fca00078e00ff */
[----:B------:R-:W-:Y:S02]  /*02a0*/  IADD3 R0, -R22, RZ, RZ ;  /* 0x000000ff16007210 */ /* 0x000fe40007ffe1ff */
[----:B------:R-:W0:Y:S03]  /*02b0*/  LDC.64 R36, c[0x0][0x2d8] ;  /* 0x0000b600ff247b82 */ /* 0x000e260000000a00 */
[----:B------:R-:W-:-:S05]  /*02c0*/  IMAD R0, R9, R0, R2 ;  /* 0x0000000009007224 */ /* 0x000fca00078e0202 */
[----:B------:R-:W-:Y:S01]  /*02d0*/  ISETP.GT.U32.AND P1, PT, R9, R0, PT ;  /* 0x000000000900720c */ /* 0x000fe20003f24070 */
[----:B------:R-:W-:Y:S01]  /*02e0*/  UIMAD UR6, UR15, UR8, URZ ;  /* 0x000000080f0672a4 */ /* 0x000fe2000f8e023f */
[----:B------:R-:W0:Y:S01]  /*02f0*/  LDC.64 R38, c[0x0][0x2e0] ;  /* 0x0000b800ff267b82 */ /* 0x000e220000000a00 */
[----:B------:R-:W-:Y:S02]  /*0300*/  UIMAD.WIDE.U32 UR4, UR14, UR8, URZ ;  /* 0x000000080e0472a5 */ /* 0x000fe4000f8e003f */
[----:B------:R-:W-:-:S03]  /*0310*/  UIMAD UR6, UR14, UR9, UR6 ;  /* 0x000000090e0672a4 */ /* 0x000fc6000f8e0206 */
[----:B------:R-:W-:-:S05]  /*0320*/  ULDC.64 UR8, c[0x0][0x290] ;  /* 0x0000a40000087ab9 */ /* 0x000fca0000000a00 */
[----:B------:R-:W-:Y:S01]  /*0330*/  @!P1 IADD3 R0, R0, -R9, RZ ;  /* 0x8000000900009210 */ /* 0x000fe20007ffe0ff */
[----:B------:R-:W-:-:S03]  /*0340*/  UIADD3 UR5, UR5, UR6, URZ ;  /* 0x0000000605057290 */ /* 0x000fc6000fffe03f */
[----:B------:R-:W-:Y:S01]  /*0350*/  ISETP.GE.U32.AND P0, PT, R0, R9, PT ;  /* 0x000000090000720c */ /* 0x000fe20003f06070 */
[----:B------:R-:W-:Y:S01]  /*0360*/  UIMAD.WIDE.U32 UR6, UR14, UR8, URZ ;  /* 0x000000080e0672a5 */ /* 0x000fe2000f8e003f */
[C---:B------:R-:W-:Y:S01]  /*0370*/  LOP3.LUT R0, R25.reuse, R8, RZ, 0x3c, !PT ;  /* 0x0000000819007212 */ /* 0x040fe200078e3cff */
        /* <DEDUP_REMOVED lines=17> */
[-C--:B---3--:R-:W-:Y:S01]  /*0490*/  IMAD R0, R26, R10.reuse, RZ ;  /* 0x0000000a1a007224 */ /* 0x088fe200078e02ff */
[----:B------:R-:W-:Y:S01]  /*04a0*/  ULDC.64 UR10, c[0x0][0x240] ;  /* 0x00009000000a7ab9 */ /* 0x000fe20000000a00 */
[C---:B------:R-:W-:Y:S01]  /*04b0*/  IMAD.WIDE.U32 R2, R25.reuse, R10, UR6 ;  /* 0x0000000619027e25 */ /* 0x040fe2000f8e000a */
[----:B------:R-:W-:Y:S01]  /*04c0*/  UIMAD UR9, UR15, UR10, URZ ;  /* 0x0000000a0f0972a4 */ /* 0x000fe2000f8e023f */
[----:B------:R-:W-:Y:S01]  /*04d0*/  @!P2 IADD3 R22, -R22, RZ, RZ ;  /* 0x000000ff1616a210 */ /* 0x000fe20007ffe1ff */
[----:B------:R-:W-:Y:S01]  /*04e0*/  UIADD3 UR5, UR5, UR8, URZ ;  /* 0x0000000805057290 */ /* 0x000fe2000fffe03f */
[----:B------:R-:W-:Y:S01]  /*04f0*/  IMAD R0, R25, R11, R0 ;  /* 0x0000000b19007224 */ /* 0x000fe200078e0200 */
[----:B------:R-:W-:Y:S02]  /*0500*/  @!P1 LOP3.LUT R22, RZ, R8, RZ, 0x33, !PT ;  /* 0x00000008ff169212 */ /* 0x000fe400078e33ff */
[----:B------:R-:W-:Y:S01]  /*0510*/  IADD3 R15, P0, R7, R2, RZ ;  /* 0x00000002070f7210 */ /* 0x000fe20007f1e0ff */
[----:B------:R-:W-:-:S02]  /*0520*/  UIMAD.WIDE.U32 UR6, UR14, UR10, URZ ;  /* 0x0000000a0e0672a5 */ /* 0x000fc4000f8e003f */
[----:B------:R-:W-:Y:S01]  /*0530*/  UIMAD UR9, UR14, UR11, UR9 ;  /* 0x0000000b0e0972a4 */ /* 0x000fe2000f8e0209 */
[----:B------:R-:W-:Y:S02]  /*0540*/  IADD3.X R8, R9, R3, R0, P0, !PT ;  /* 0x0000000309087210 */ /* 0x000fe400007fe400 */
[----:B------:R-:W-:Y:S01]  /*0550*/  ULDC.64 UR10, c[0x0][0x310] ;  /* 0x0000c400000a7ab9 */ /* 0x000fe20000000a00 */
[----:B------:R-:W-:Y:S01]  /*0560*/  SHF.R.S32.HI R21, RZ, 0x1f, R22 ;  /* 0x0000001fff157819 */ /* 0x000fe20000011416 */
[-C--:B-1----:R-:W-:Y:S01]  /*0570*/  IMAD R0, R26, R18.reuse, RZ ;  /* 0x000000121a007224 */ /* 0x082fe200078e02ff */
[----:B------:R-:W-:Y:S01]  /*0580*/  ISETP.NE.U32.AND P0, PT, RZ, UR10, PT ;  /* 0x0000000aff007c0c */ /* 0x000fe2000bf05070 */
[----:B------:R-:W-:Y:S01]  /*0590*/  IMAD.WIDE.U32 R2, R25, R18, UR4 ;  /* 0x0000000419027e25 */ /* 0x000fe2000f8e0012 */
[----:B------:R-:W-:Y:S02]  /*05a0*/  UIADD3 UR7, UR7, UR9, URZ ;  /* 0x0000000907077290 */ /* 0x000fe4000fffe03f */
[----:B------:R-:W-:Y:S01]  /*05b0*/  ISETP.NE.AND.EX P0, PT, RZ, UR11, PT, P0 ;  /* 0x0000000bff007c0c */ /* 0x000fe2000bf05300 */
[----:B----4-:R-:W-:Y:S01]  /*05c0*/  IMAD R4, R21, R28, RZ ;  /* 0x0000001c15047224 */ /* 0x010fe200078e02ff */
[----:B------:R-:W-:Y:S01]  /*05d0*/  IADD3 R13, P1, R7, R2, RZ ;  /* 0x00000002070d7210 */ /* 0x000fe20007f3e0ff */
[----:B------:R-:W-:Y:S01]  /*05e0*/  IMAD R0, R25, R19, R0 ;  /* 0x0000001319007224 */ /* 0x000fe200078e0200 */
[----:B------:R-:W-:Y:S01]  /*05f0*/  ULDC.64 UR8, c[0x0][0x260] ;  /* 0x0000980000087ab9 */ /* 0x000fe20000000a00 */
[C---:B------:R-:W-:Y:S01]  /*0600*/  IMAD R11, R22.reuse, R29, R4 ;  /* 0x0000001d160b7224 */ /* 0x040fe200078e0204 */
[----:B------:R-:W1:Y:S01]  /*0610*/  LDC.64 R18, c[0x0][0x2f0] ;  /* 0x0000bc00ff127b82 */ /* 0x000e620000000a00 */
[----:B------:R-:W-:Y:S01]  /*0620*/  IMAD.WIDE.U32 R4, R22, R28, UR6 ;  /* 0x0000000616047e25 */ /* 0x000fe2000f8e001c */
[----:B------:R-:W-:Y:S01]  /*0630*/  IADD3.X R6, R9, R3, R0, P1, !PT ;  /* 0x0000000309067210 */ /* 0x000fe20000ffe400 */
[----:B------:R-:W-:-:S02]  /*0640*/  UIMAD UR6, UR15, UR8, URZ ;  /* 0x000000080f0672a4 */ /* 0x000fc4000f8e023f */
[----:B------:R-:W-:Y:S01]  /*0650*/  IMAD R0, R21, R30, RZ ;  /* 0x0000001e15007224 */ /* 0x000fe200078e02ff */
[----:B------:R-:W-:Y:S01]  /*0660*/  IADD3 R10, P3, R7, R4, RZ ;  /* 0x00000004070a7210 */ /* 0x000fe20007f7e0ff */
[----:B------:R-:W-:Y:S01]  /*0670*/  UIMAD.WIDE.U32 UR4, UR14, UR8, URZ ;  /* 0x000000080e0472a5 */ /* 0x000fe2000f8e003f */
[----:B------:R-:W-:Y:S01]  /*0680*/  IADD3 R4, R5, R11, RZ ;  /* 0x0000000b05047210 */ /* 0x000fe20007ffe0ff */
[----:B------:R-:W-:Y:S01]  /*0690*/  UIMAD UR6, UR14, UR9, UR6 ;  /* 0x000000090e0672a4 */ /* 0x000fe2000f8e0206 */
[----:B------:R-:W-:Y:S01]  /*06a0*/  IMAD R5, R22, R31, R0 ;  /* 0x0000001f16057224 */ /* 0x000fe200078e0200 */
[----:B------:R-:W-:Y:S01]  /*06b0*/  ISETP.NE.U32.AND P1, PT, R32, RZ, PT ;  /* 0x000000ff2000720c */ /* 0x000fe20003f25070 */
[----:B------:R-:W2:Y:S01]  /*06c0*/  @P0 LDC R0, c[0x0][0x214] ;  /* 0x00008500ff000b82 */ /* 0x000ea20000000800 */
[----:B------:R-:W-:Y:S02]  /*06d0*/  UIADD3 UR5, UR5, UR6, URZ ;  /* 0x0000000605057290 */ /* 0x000fe4000fffe03f */
[----:B------:R-:W-:-:S02]  /*06e0*/  ISETP.NE.AND.EX P1, PT, R33, RZ, PT, P1 ;  /* 0x000000ff2100720c */ /* 0x000fc40003f25310 */
[----:B0-----:R-:W-:-:S03]  /*06f0*/  ISETP.NE.U32.AND P2, PT, R34, RZ, PT ;  /* 0x000000ff2200720c */ /* 0x001fc60003f45070 */
[----:B------:R-:W0:Y:S01]  /*0700*/  LDC.64 R28, c[0x0][0x2f8] ;  /* 0x0000be00ff1c7b82 */ /* 0x000e220000000a00 */
[----:B------:R-:W-:Y:S01]  /*0710*/  IMAD.WIDE.U32 R2, R22, R30, UR4 ;  /* 0x0000000416027e25 */ /* 0x000fe2000f8e001e */
[----:B------:R-:W-:-:S06]  /*0720*/  ISETP.NE.AND.EX P2, PT, R35, RZ, PT, P2 ;  /* 0x000000ff2300720c */ /* 0x000fcc0003f45320 */
[----:B------:R-:W3:Y:S01]  /*0730*/  @P0 LDC R11, c[0x0][0x21c] ;  /* 0x00008700ff0b0b82 */ /* 0x000ee20000000800 */
[----:B------:R-:W-:-:S07]  /*0740*/  CS2R R112, SRZ ;  /* 0x0000000000707805 */ /* 0x000fce000001ff00 */
[----:B------:R-:W4:Y:S01]  /*0750*/  LDC.64 R30, c[0x0][0x3b8] ;  /* 0x0000ee00ff1e7b82 */ /* 0x000f220000000a00 */
[----:B------:R-:W-:-:S07]  /*0760*/  @P1 LEA R112, P4, R25, R32, 0x2 ;  /* 0x0000002019701211 */ /* 0x000fce00078810ff */
[----:B------:R-:W4:Y:S01]  /*0770*/  @P0 LDC.64 R114, c[0x0][0x310] ;  /* 0x0000c400ff720b82 */ /* 0x000f220000000a00 */
[----:B------:R-:W-:Y:S02]  /*0780*/  CS2R R110, SRZ ;  /* 0x00000000006e7805 */ /* 0x000fe4000001ff00 */
[--C-:B------:R-:W-:Y:S02]  /*0790*/  @P1 LEA.HI.X R113, R25, R33, R26.reuse, 0x2, P4 ;  /* 0x0000002119711211 */ /* 0x100fe400020f141a */
[----:B------:R-:W-:Y:S02]  /*07a0*/  IADD3.X R4, R9, R4, RZ, P3, !PT ;  /* 0x0000000409047210 */ /* 0x000fe40001ffe4ff */
[----:B------:R-:W-:Y:S01]  /*07b0*/  ISETP.GE.AND P1, PT, R27, 0x1, PT ;  /* 0x000000011b00780c */ /* 0x000fe20003f26270 */
[----:B--2---:R-:W-:Y:S01]  /*07c0*/  @P0 IMAD R0, R0, UR14, R25 ;  /* 0x0000000e00000c24 */ /* 0x004fe2000f8e0219 */
[----:B------:R-:W-:Y:S02]  /*07d0*/  @P2 LEA R110, P3, R25, R34, 0x2 ;  /* 0x00000022196e2211 */ /* 0x000fe400078610ff */
[----:B------:R-:W-:Y:S01]  /*07e0*/  IADD3 R7, P5, R7, R2, RZ ;  /* 0x0000000207077210 */ /* 0x000fe20007fbe0ff */
[----:B------:R-:W-:Y:S01]  /*07f0*/  @P0 IMAD R0, R0, R27, RZ ;  /* 0x0000001b00000224 */ /* 0x000fe200078e02ff */
[----:B------:R-:W-:-:S02]  /*0800*/  @P2 LEA.HI.X R111, R25, R35, R26, 0x2, P3 ;  /* 0x00000023196f2211 */ /* 0x000fc400018f141a */
[----:B------:R-:W-:Y:S02]  /*0810*/  IADD3 R2, R3, R5, RZ ;  /* 0x0000000503027210 */ /* 0x000fe40007ffe0ff */
[----:B-1----:R-:W-:Y:S02]  /*0820*/  LEA R16, P2, R17, R18, 0x1 ;  /* 0x0000001211107211 */ /* 0x002fe400078408ff */
[----:B0-----:R-:W-:Y:S01]  /*0830*/  LEA R14, P3, R15, R28, 0x1 ;  /* 0x0000001c0f0e7211 */ /* 0x001fe200078608ff */
[----:B---3--:R-:W-:Y:S01]  /*0840*/  @P0 IMAD R3, R0, R11, RZ ;  /* 0x0000000b00030224 */ /* 0x008fe200078e02ff */
[----:B------:R-:W-:Y:S02]  /*0850*/  IADD3.X R2, R9, R2, RZ, P5, !PT ;  /* 0x0000000209027210 */ /* 0x000fe40002ffe4ff */
[----:B------:R-:W-:Y:S02]  /*0860*/  LEA.HI.X R17, R17, R19, R12, 0x1, P2 ;  /* 0x0000001311117211 */ /* 0x000fe400010f0c0c */
[----:B------:R-:W-:-:S02]  /*0870*/  LEA.HI.X R15, R15, R29, R8, 0x1, P3 ;  /* 0x0000001d0f0f7211 */ /* 0x000fc400018f0c08 */
[----:B----4-:R-:W-:Y:S02]  /*0880*/  LEA R12, P2, R13, R30, 0x1 ;  /* 0x0000001e0d0c7211 */ /* 0x010fe400078408ff */
[C---:B------:R-:W-:Y:S02]  /*0890*/  LEA R11, P3, R10.reuse, R36, 0x1 ;  /* 0x000000240a0b7211 */ /* 0x040fe400078608ff */
        /* <DEDUP_REMOVED lines=22> */
.L_x_6764:
[----:B------:R-:W-:Y:S01]  /*0a00*/  BAR.SYNC.DEFER_BLOCKING 0x0 ;  /* 0x0000000000007b1d */ /* 0x000fe20000010000 */
[----:B------:R-:W-:-:S04]  /*0a10*/  SHF.L.U32 R33, R19, 0x1, RZ ;  /* 0x0000000113217819 */ /* 0x000fc800000006ff */
[----:B------:R-:W-:-:S03]  /*0a20*/  LOP3.LUT R33, R33, 0xffffffc0, RZ, 0xc0, !PT ;  /* 0xffffffc021217812 */ /* 0x000fc600078ec0ff */
[----:B0-----:R-:W0:Y:S01]  /*0a30*/  LDC.64 R70, c[0x0][0x2a0] ;  /* 0x0000a800ff467b82 */ /* 0x001e220000000a00 */
[----:B------:R-:W-:-:S05]  /*0a40*/  LOP3.LUT R5, R33, 0x1f, R19, 0xf8, !PT ;  /* 0x0000001f21057812 */ /* 0x000fca00078ef813 */
[----:B------:R-:W-:Y:S02]  /*0a50*/  IMAD.WIDE R2, R5, 0x10, R16 ;  /* 0x0000001005027825 */ /* 0x000fe400078e0210 */
[----:B------:R-:W1:Y:S03]  /*0a60*/  LDC.64 R68, c[0x0][0x318] ;  /* 0x0000c600ff447b82 */ /* 0x000e660000000a00 */
        /* <DEDUP_REMOVED lines=29> */
[----:B------:R-:W2:Y:S01]  /*0c40*/  LDC R39, c[0x0][0x224] ;  /* 0x00008900ff277b82 */ /* 0x000ea20000000800 */
[----:B------:R-:W-:Y:S02]  /*0c50*/  HADD2.F32 R50, -RZ, R38.H0_H0 ;  /* 0x20000026ff327230 */ /* 0x000fe40000004100 */
[----:B------:R-:W-:Y:S01]  /*0c60*/  FADD.FTZ R46, R46, R23 ;  /* 0x000000172e2e7221 */ /* 0x000fe20000010000 */
[----:B------:R-:W-:Y:S01]  /*0c70*/  HADD2.F32 R36, -RZ, R36.H1_H1 ;  /* 0x30000024ff247230 */ /* 0x000fe20000004100 */
[----:B------:R-:W-:Y:S01]  /*0c80*/  FSETP.GTU.FTZ.AND P2, PT, R58, 20, PT ;  /* 0x41a000003a00780b */ /* 0x000fe20003f5c000 */
[----:B------:R-:W-:-:S02]  /*0c90*/  HADD2.F32 R54, -RZ, R37.H0_H0 ;  /* 0x20000025ff367230 */ /* 0x000fc40000004100 */
[--C-:B------:R-:W-:Y:S01]  /*0ca0*/  FADD.FTZ R50, R50, R23.reuse ;  /* 0x0000001732327221 */ /* 0x100fe20000010000 */
[----:B------:R-:W-:Y:S02]  /*0cb0*/  HADD2.F32 R52, -RZ, R37.H1_H1 ;  /* 0x30000025ff347230 */ /* 0x000fe40000004100 */
[--C-:B------:R-:W-:Y:S01]  /*0cc0*/  FADD.FTZ R56, R36, R23.reuse ;  /* 0x0000001724387221 */ /* 0x100fe20000010000 */
[----:B------:R-:W-:Y:S02]  /*0cd0*/  HADD2.F32 R38, -RZ, R38.H1_H1 ;  /* 0x30000026ff267230 */ /* 0x000fe40000004100 */
[--C-:B------:R-:W-:Y:S01]  /*0ce0*/  FADD.FTZ R54, R54, R23.reuse ;  /* 0x0000001736367221 */ /* 0x100fe20000010000 */
[----:B------:R-:W-:Y:S01]  /*0cf0*/  FSETP.GTU.FTZ.AND P6, PT, R50, 20, PT ;  /* 0x41a000003200780b */ /* 0x000fe20003fdc000 */
[--C-:B------:R-:W-:Y:S01]  /*0d00*/  FADD.FTZ R52, R52, R23.reuse ;  /* 0x0000001734347221 */ /* 0x100fe20000010000 */
[----:B------:R-:W-:Y:S01]  /*0d10*/  FSETP.GTU.FTZ.AND P3, PT, R56, 20, PT ;  /* 0x41a000003800780b */ /* 0x000fe20003f7c000 */
[--C-:B------:R-:W-:Y:S01]  /*0d20*/  FADD.FTZ R48, R38, R23.reuse ;  /* 0x0000001726307221 */ /* 0x100fe20000010000 */
[----:B------:R-:W-:Y:S01]  /*0d30*/  FSETP.GTU.FTZ.AND P4, PT, R54, 20, PT ;  /* 0x41a000003600780b */ /* 0x000fe20003f9c000 */
[----:B------:R-:W-:Y:S01]  /*0d40*/  FADD.FTZ R44, R44, R23 ;  /* 0x000000172c2c7221 */ /* 0x000fe20000010000 */
[----:B------:R-:W-:-:S02]  /*0d50*/  FSETP.GTU.FTZ.AND P5, PT, R52, 20, PT ;  /* 0x41a000003400780b */ /* 0x000fc40003fbc000 */
[----:B------:R-:W-:Y:S02]  /*0d60*/  FSETP.GTU.FTZ.AND P0, PT, R48, 20, PT ;  /* 0x41a000003000780b */ /* 0x000fe40003f1c000 */
[----:B------:R-:W-:Y:S01]  /*0d70*/  FSETP.GTU.FTZ.AND P1, PT, R46, 20, PT ;  /* 0x41a000002e00780b */ /* 0x000fe20003f3c000 */
[----:B---3--:R3:W-:Y:S04]  /*0d80*/  STS.128 [R4], R72 ;  /* 0x0000004804007388 */ /* 0x0087e80000000c00 */
[----:B----4-:R3:W-:Y:S01]  /*0d90*/  STS.128 [R4+0x200], R76 ;  /* 0x0002004c04007388 */ /* 0x0107e20000000c00 */
[----:B------:R-:W-:Y:S01]  /*0da0*/  NOP ;  /* 0x0000000000007918 */ /* 0x000fe20000000000 */
[----:B012---:R-:W-:Y:S06]  /*0db0*/  @P2 BRA `(.L_x_6687) ;  /* 0x00000000007c2947 */ /* 0x007fec0003800000 */
        /* <DEDUP_REMOVED lines=31> */
.L_x_6687:
[----:B------:R-:W-:Y:S05]  /*0fb0*/  BSYNC B0 ;  /* 0x0000000000007941 */ /* 0x000fea0003800000 */
.L_x_6686:
        /* <DEDUP_REMOVED lines=36> */
.L_x_6689:
[----:B------:R-:W-:Y:S05]  /*1200*/  BSYNC B0 ;  /* 0x0000000000007941 */ /* 0x000fea0003800000 */
.L_x_6688:
        /* <DEDUP_REMOVED lines=36> */
.L_x_6691:
[----:B------:R-:W-:Y:S05]  /*1450*/  BSYNC B0 ;  /* 0x0000000000007941 */ /* 0x000fea0003800000 */
.L_x_6690:
        /* <DEDUP_REMOVED lines=36> */
.L_x_6693:
[----:B------:R-:W-:Y:S05]  /*16a0*/  BSYNC B0 ;  /* 0x0000000000007941 */ /* 0x000fea0003800000 */
.L_x_6692:
        /* <DEDUP_REMOVED lines=36> */
.L_x_6695:
[----:B------:R-:W-:Y:S05]  /*18f0*/  BSYNC B0 ;  /* 0x0000000000007941 */ /* 0x000fea0003800000 */
.L_x_6694:
        /* <DEDUP_REMOVED lines=36> */
.L_x_6697:
[----:B------:R-:W-:Y:S05]  /*1b40*/  BSYNC B0 ;  /* 0x0000000000007941 */ /* 0x000fea0003800000 */
.L_x_6696:
        /* <DEDUP_REMOVED lines=37> */
.L_x_6699:
[----:B------:R-:W-:Y:S05]  /*1da0*/  BSYNC B0 ;  /* 0x0000000000007941 */ /* 0x000fea0003800000 */
.L_x_6698:
[--C-:B------:R-:W-:Y:S01]  /*1db0*/  HADD2.F32 R30, -RZ, R31.reuse.H0_H0 ;  /* 0x2000001fff1e7230 */ /* 0x100fe20000004100 */
[----:B------:R-:W-:Y:S01]  /*1dc0*/  BSSY B0, `(.L_x_6700) ;  /* 0x0000025000007945 */ /* 0x000fe20003800000 */
[----:B------:R-:W-:Y:S01]  /*1dd0*/  FSETP.GTU.FTZ.AND P1, PT, R32, 20, PT ;  /* 0x41a000002000780b */ /* 0x000fe20003f3c000 */
[----:B---3--:R-:W-:Y:S01]  /*1de0*/  HADD2.F32 R72, -RZ, R31.H1_H1 ;  /* 0x3000001fff487230 */ /* 0x008fe20000004100 */
        /* <DEDUP_REMOVED lines=34> */
.L_x_6701:
[----:B------:R-:W-:Y:S05]  /*2010*/  BSYNC B0 ;  /* 0x0000000000007941 */ /* 0x000fea0003800000 */
.L_x_6700:
        /* <DEDUP_REMOVED lines=38> */
.L_x_6703:
[----:B------:R-:W-:Y:S05]  /*2280*/  BSYNC B0 ;  /* 0x0000000000007941 */ /* 0x000fea0003800000 */
.L_x_6702:
        /* <DEDUP_REMOVED lines=36> */
.L_x_6705:
[----:B------:R-:W-:Y:S05]  /*24d0*/  BSYNC B0 ;  /* 0x0000000000007941 */ /* 0x000fea0003800000 */
.L_x_6704:
        /* <DEDUP_REMOVED lines=33> */
.L_x_6707:
[----:B------:R-:W-:Y:S05]  /*26f0*/  BSYNC B0 ;  /* 0x0000000000007941 */ /* 0x000fea0003800000 */
.L_x_6706:
        /* <DEDUP_REMOVED lines=33> */
.L_x_6709:
[----:B------:R-:W-:Y:S05]  /*2910*/  BSYNC B0 ;  /* 0x0000000000007941 */ /* 0x000fea0003800000 */
.L_x_6708:
        /* <DEDUP_REMOVED lines=33> */
.L_x_6711:
[----:B------:R-:W-:Y:S05]  /*2b30*/  BSYNC B0 ;  /* 0x0000000000007941 */ /* 0x000fea0003800000 */
.L_x_6710:
        /* <DEDUP_REMOVED lines=33> */
.L_x_6713:
[----:B------:R-:W-:Y:S05]  /*2d50*/  BSYNC B0 ;  /* 0x0000000000007941 */ /* 0x000fea0003800000 */
.L_x_6712:
        /* <DEDUP_REMOVED lines=33> */
.L_x_6715:
[----:B------:R-:W-:Y:S05]  /*2f70*/  BSYNC B0 ;  /* 0x0000000000007941 */ /* 0x000fea0003800000 */
.L_x_6714:
        /* <DEDUP_REMOVED lines=33> */
.L_x_6717:
[----:B------:R-:W-:Y:S05]  /*3190*/  BSYNC B0 ;  /* 0x0000000000007941 */ /* 0x000fea0003800000 */
.L_x_6716:
[----:B------:R-:W-:Y:S01]  /*31a0*/  ULDC.64 UR6, c[0x0][0x2a8] ;  /* 0x0000aa0000067ab9 */ /* 0x000fe20000000a00 */
[----:B------:R-:W-:Y:S01]  /*31b0*/  LDS.128 R84, [R27] ;  /* 0x000000001b547984 */ /* 0x000fe20000000c00 */
[----:B------:R-:W-:Y:S01]  /*31c0*/  MOV R71, R31 ;  /* 0x0000001f00477202 */ /* 0x000fe20000000f00 */
[----:B------:R-:W-:Y:S01]  /*31d0*/  IMAD R0, R26, UR6, RZ ;  /* 0x000000061a007c24 */ /* 0x000fe2000f8e02ff */
[----:B------:R-:W0:Y:S01]  /*31e0*/  LDC.64 R100, c[0x0][0x308] ;  /* 0x0000c200ff647b82 */ /* 0x000e220000000a00 */
[----:B------:R-:W-:Y:S01]  /*31f0*/  LDS.128 R80, [R27+0x10] ;  /* 0x000010001b507984 */ /* 0x000fe20000000c00 */
[----:B------:R-:W-:-:S04]  /*3200*/  IMAD.WIDE.U32 R70, R25, UR6, R70 ;  /* 0x0000000619467c25 */ /* 0x000fc8000f8e0046 */
[----:B------:R-:W-:Y:S01]  /*3210*/  IMAD R29, R25, UR7, R0 ;  /* 0x00000007191d7c24 */ /* 0x000fe2000f8e0200 */
[----:B------:R-:W-:Y:S01]  /*3220*/  LEA R68, P0, R70, R68, 0x1 ;  /* 0x0000004446447211 */ /* 0x000fe200078008ff */
[----:B------:R-:W-:-:S03]  /*3230*/  ULDC.64 UR6, c[0x0][0x2b8] ;  /* 0x0000ae0000067ab9 */ /* 0x000fc60000000a00 */
[----:B------:R-:W-:-:S04]  /*3240*/  IADD3 R0, R71, R29, RZ ;  /* 0x0000001d47007210 */ /* 0x000fc80007ffe0ff */
[----:B------:R-:W-:Y:S02]  /*3250*/  LEA.HI.X R69, R70, R69, R0, 0x1, P0 ;  /* 0x0000004546457211 */ /* 0x000fe400000f0c00 */
[----:B------:R-:W1:Y:S01]  /*3260*/  LDC.64 R70, c[0x0][0x2b0] ;  /* 0x0000ac00ff467b82 */ /* 0x000e620000000a00 */
[----:B------:R-:W-:-:S07]  /*3270*/  IMAD.WIDE R68, R5, 0x10, R68 ;  /* 0x0000001005447825 */ /* 0x000fce00078e0244 */
[----:B------:R-:W-:Y:S06]  /*3280*/  BAR.SYNC.DEFER_BLOCKING 0x0 ;  /* 0x0000000000007b1d */ /* 0x000fec0000010000 */
[----:B------:R-:W2:Y:S04]  /*3290*/  LDG.E.128 R92, desc[UR12][R68.64] ;  /* 0x0000000c445c7981 */ /* 0x000ea8000c1e1d00 */
[----:B------:R-:W3:Y:S01]  /*32a0*/  LDG.E.128 R96, desc[UR12][R68.64+0x200] ;  /* 0x0002000c44607981 */ /* 0x000ee2000c1e1d00 */
[----:B-1----:R-:W-:-:S04]  /*32b0*/  IMAD R0, R70, UR15, RZ ;  /* 0x0000000f46007c24 */ /* 0x002fc8000f8e02ff */
[----:B------:R-:W-:Y:S02]  /*32c0*/  IMAD R29, R71, UR14, R0 ;  /* 0x0000000e471d7c24 */ /* 0x000fe4000f8e0200 */
[----:B------:R-:W-:-:S04]  /*32d0*/  IMAD.WIDE.U32 R70, R70, UR14, R106 ;  /* 0x0000000e46467c25 */ /* 0x000fc8000f8e006a */
[----:B------:R-:W-:Y:S01]  /*32e0*/  IMAD R0, R26, UR6, RZ ;  /* 0x000000061a007c24 */ /* 0x000fe2000f8e02ff */
[----:B------:R-:W-:-:S03]  /*32f0*/  IADD3 R71, R71, R29, RZ ;  /* 0x0000001d47477210 */ /* 0x000fc60007ffe0ff */
[C---:B------:R-:W-:Y:S02]  /*3300*/  IMAD R29, R25.reuse, UR7, R0 ;  /* 0x00000007191d7c24 */ /* 0x040fe4000f8e0200 */
[----:B------:R-:W-:Y:S01]  /*3310*/  IMAD.WIDE.U32 R70, R25, UR6, R70 ;  /* 0x0000000619467c25 */ /* 0x000fe2000f8e0046 */
[----:B------:R-:W-:Y:S01]  /*3320*/  LEA R33, R18, R33, 0x1 ;  /* 0x0000002112217211 */ /* 0x000fe200078e08ff */
[----:B------:R-:W-:Y:S01]  /*3330*/  ULDC.64 UR6, c[0x0][0x3a0] ;  /* 0x0000e80000067ab9 */ /* 0x000fe20000000a00 */
[----:B0-----:R-:W-:Y:S02]  /*3340*/  LEA R100, P0, R70, R100, 0x1 ;  /* 0x0000006446647211 */ /* 0x001fe400078008ff */
[----:B------:R-:W-:-:S04]  /*3350*/  IADD3 R0, R71, R29, RZ ;  /* 0x0000001d47007210 */ /* 0x000fc80007ffe0ff */
        /* <DEDUP_REMOVED lines=10> */
[----:B0-----:R-:W-:-:S02]  /*3400*/  HADD2.F32 R41, -RZ, R88.H0_H0 ;  /* 0x20000058ff297230 */ /* 0x001fc40000004100 */
[----:B------:R-:W-:-:S03]  /*3410*/  HADD2.F32 R43, -RZ, R88.H1_H1 ;  /* 0x30000058ff2b7230 */ /* 0x000fc60000004100 */
[----:B------:R-:W-:Y:S01]  /*3420*/  FMUL.FTZ R0, R41, -1.4426950216293334961 ;  /* 0xbfb8aa3b29007820 */ /* 0x000fe20000410000 */
[--C-:B------:R-:W-:Y:S02]  /*3430*/  HADD2.F32 R45, -RZ, R89.reuse.H0_H0 ;  /* 0x20000059ff2d7230 */ /* 0x100fe40000004100 */
[----:B------:R-:W-:Y:S01]  /*3440*/  FMUL.FTZ R2, R43, -1.4426950216293334961 ;  /* 0xbfb8aa3b2b027820 */ /* 0x000fe20000410000 */
[----:B------:R-:W-:Y:S02]  /*3450*/  HADD2.F32 R92, -RZ, R89.H1_H1 ;  /* 0x30000059ff5c7230 */ /* 0x000fe40000004100 */
[----:B------:R-:W0:Y:S01]  /*3460*/  MUFU.EX2 R0, R0 ;  /* 0x0000000000007308 */ /* 0x000e220000000800 */
[----:B------:R-:W-:Y:S01]  /*3470*/  FMUL.FTZ R31, R45, -1.4426950216293334961 ;  /* 0xbfb8aa3b2d1f7820 */ /* 0x000fe20000410000 */
[----:B------:R-:W-:Y:S02]  /*3480*/  HADD2.F32 R93, -RZ, R90.H0_H0 ;  /* 0x2000005aff5d7230 */ /* 0x000fe40000004100 */
[----:B------:R-:W-:-:S04]  /*3490*/  FMUL.FTZ R35, R92, -1.4426950216293334961 ;  /* 0xbfb8aa3b5c237820 */ /* 0x000fc80000410000 */
[----:B------:R0:W5:Y:S01]  /*34a0*/  MUFU.EX2 R29, R2 ;  /* 0x00000002001d7308 */ /* 0x0001620000000800 */
[----:B------:R-:W-:-:S07]  /*34b0*/  FMUL.FTZ R37, R93, -1.4426950216293334961 ;  /* 0xbfb8aa3b5d257820 */ /* 0x000fce0000410000 */
[----:B------:R-:W3:Y:S01]  /*34c0*/  MUFU.EX2 R31, R31 ;  /* 0x0000001f001f7308 */ /* 0x000ee20000000800 */
[----:B0-----:R-:W-:-:S07]  /*34d0*/  FADD.FTZ R2, R0, 1 ;  /* 0x3f80000000027421 */ /* 0x001fce0000010000 */
[----:B------:R-:W0:Y:S01]  /*34e0*/  MUFU.EX2 R35, R35 ;  /* 0x0000002300237308 */ /* 0x000e220000000800 */
[----:B-----5:R-:W-:Y:S01]  /*34f0*/  FADD.FTZ R29, R29, 1 ;  /* 0x3f8000001d1d7421 */ /* 0x020fe20000010000 */
[----:B------:R-:W-:-:S06]  /*3500*/  HADD2.F32 R96, -RZ, R90.H1_H1 ;  /* 0x3000005aff607230 */ /* 0x000fcc0000004100 */
[----:B------:R-:W-:Y:S01]  /*3510*/  MUFU.EX2 R37, R37 ;  /* 0x0000002500257308 */ /* 0x000fe20000000800 */
[----:B---3--:R-:W-:-:S07]  /*3520*/  FADD.FTZ R31, R31, 1 ;  /* 0x3f8000001f1f7421 */ /* 0x008fce0000010000 */
[----:B------:R1:W3:Y:S01]  /*3530*/  MUFU.RCP R124, R2 ;  /* 0x00000002007c7308 */ /* 0x0002e20000001000 */
[----:B------:R-:W-:Y:S01]  /*3540*/  FMUL.FTZ R39, R96, -1.4426950216293334961 ;  /* 0xbfb8aa3b60277820 */ /* 0x000fe20000410000 */
[----:B------:R-:W-:-:S06]  /*3550*/  HADD2.F32 R97, -RZ, R91.H0_H0 ;  /* 0x2000005bff617230 */ /* 0x000fcc0000004100 */
[----:B------:R5:W3:Y:S01]  /*3560*/  MUFU.RCP R128, R29 ;  /* 0x0000001d00807308 */ /* 0x000ae20000001000 */
[----:B-1----:R-:W-:Y:S02]  /*3570*/  HADD2.F32 R2, -RZ, R69.H0_H0 ;  /* 0x20000045ff027230 */ /* 0x002fe40000004100 */
[----:B0-----:R-:W-:Y:S01]  /*3580*/  FADD.FTZ R35, R35, 1 ;  /* 0x3f80000023237421 */ /* 0x001fe20000010000 */
[----:B------:R-:W-:-:S04]  /*3590*/  FMUL.FTZ R49, R97, -1.4426950216293334961 ;  /* 0xbfb8aa3b61317820 */ /* 0x000fc80000410000 */
[----:B------:R-:W0:Y:S01]  /*35a0*/  MUFU.RCP R132, R31 ;  /* 0x0000001f00847308 */ /* 0x000e220000001000 */
[----:B-----5:R-:W-:Y:S01]  /*35b0*/  FMUL.FTZ R29, R2, -1.4426950216293334961 ;  /* 0xbfb8aa3b021d7820 */ /* 0x020fe20000410000 */
[----:B------:R-:W-:Y:S02]  /*35c0*/  HADD2.F32 R102, -RZ, R84.H0_H0 ;  /* 0x20000054ff667230 */ /* 0x000fe40000004100 */
[----:B---3--:R-:W-:-:S04]  /*35d0*/  FMUL.FTZ R0, R41, R124 ;  /* 0x0000007c29007220 */ /* 0x008fc80000410000 */
[----:B------:R-:W1:Y:S01]  /*35e0*/  MUFU.EX2 R47, R39 ;  /* 0x00000027002f7308 */ /* 0x000e620000000800 */
[----:B------:R-:W-:-:S07]  /*35f0*/  HADD2.F32 R105, -RZ, R84.H1_H1 ;  /* 0x30000054ff697230 */ /* 0x000fce0000004100 */
[----:B------:R3:W-:Y:S01]  /*3600*/  MUFU.EX2 R135, R29 ;  /* 0x0000001d00877308 */ /* 0x0007e20000000800 */
[----:B------:R-:W-:-:S07]  /*3610*/  HADD2.F32 R99, -RZ, R68.H0_H0 ;  /* 0x20000044ff637230 */ /* 0x000fce0000004100 */
[----:B------:R-:W5:Y:S01]  /*3620*/  MUFU.RCP R125, R35 ;  /* 0x00000023007d7308 */ /* 0x000f620000001000 */
[----:B---3--:R-:W-:Y:S01]  /*3630*/  FADD.FTZ R29, R37, 1 ;  /* 0x3f800000251d7421 */ /* 0x008fe20000010000 */
[----:B------:R-:W-:Y:S01]  /*3640*/  FMUL.FTZ R57, R102, R0 ;  /* 0x0000000066397220 */ /* 0x000fe20000410000 */
[----:B------:R-:W-:Y:S01]  /*3650*/  FMUL.FTZ R84, R43, R128 ;  /* 0x000000802b547220 */ /* 0x000fe20000410000 */
[----:B------:R-:W-:-:S04]  /*3660*/  HADD2.F32 R98, -RZ, R91.H1_H1 ;  /* 0x3000005bff627230 */ /* 0x000fc80000004100 */
[----:B------:R3:W-:Y:S01]  /*3670*/  MUFU.EX2 R90, R49 ;  /* 0x00000031005a7308 */ /* 0x0007e20000000800 */
[----:B------:R-:W-:Y:S02]  /*3680*/  HADD2.F32 R31, -RZ, R60.H1_H1 ;  /* 0x3000003cff1f7230 */ /* 0x000fe40000004100 */
[----:B------:R-:W-:-:S05]  /*3690*/  FMUL.FTZ R55, R105, R84 ;  /* 0x0000005469377220 */ /* 0x000fca0000410000 */
[----:B------:R-:W5:Y:S01]  /*36a0*/  MUFU.RCP R134, R29 ;  /* 0x0000001d00867308 */ /* 0x000f620000001000 */
[----:B---3--:R-:W-:Y:S02]  /*36b0*/  HADD2.F32 R49, -RZ, R60.H0_H0 ;  /* 0x2000003cff317230 */ /* 0x008fe40000004100 */
[----:B------:R-:W-:Y:S01]  /*36c0*/  FMUL.FTZ R53, R99, -1.4426950216293334961 ;  /* 0xbfb8aa3b63357820 */ /* 0x000fe20000410000 */
[----:B------:R-:W-:Y:S02]  /*36d0*/  HADD2.F32 R104, -RZ, R68.H1_H1 ;  /* 0x30000044ff687230 */ /* 0x000fe40000004100 */
[--C-:B------:R-:W-:Y:S02]  /*36e0*/  HADD2.F32 R117, -RZ, R85.reuse.H0_H0 ;  /* 0x20000055ff757230 */ /* 0x100fe40000004100 */
[----:B------:R-:W-:Y:S01]  /*36f0*/  FFMA.FTZ R136, R57, R49, R136 ;  /* 0x0000003139887223 */ /* 0x000fe20000010088 */
[----:B------:R-:W-:Y:S02]  /*3700*/  HADD2.F32 R118, -RZ, R85.H1_H1 ;  /* 0x30000055ff767230 */ /* 0x000fe40000004100 */
[----:B0-----:R-:W-:Y:S01]  /*3710*/  FMUL.FTZ R85, R45, R132 ;  /* 0x000000842d557220 */ /* 0x001fe20000410000 */
[----:B------:R-:W-:Y:S01]  /*3720*/  FMUL.FTZ R51, R98, -1.4426950216293334961 ;  /* 0xbfb8aa3b62337820 */ /* 0x000fe20000410000 */
[----:B------:R-:W-:Y:S01]  /*3730*/  FFMA.FTZ R136, R55, R31, R136 ;  /* 0x0000001f37887223 */ /* 0x000fe20000010088 */
[----:B-1----:R-:W-:Y:S01]  /*3740*/  FADD.FTZ R47, R47, 1 ;  /* 0x3f8000002f2f7421 */ /* 0x002fe20000010000 */
[----:B------:R0:W-:Y:S01]  /*3750*/  MUFU.EX2 R94, R53 ;  /* 0x00000035005e7308 */ /* 0x0001e20000000800 */
[----:B------:R-:W-:Y:S01]  /*3760*/  FMUL.FTZ R39, R104, -1.4426950216293334961 ;  /* 0xbfb8aa3b68277820 */ /* 0x000fe20000410000 */
[----:B------:R-:W-:-:S02]  /*3770*/  HADD2.F32 R31, -RZ, R61.H0_H0 ;  /* 0x2000003dff1f7230 */ /* 0x000fc40000004100 */
[--C-:B------:R-:W-:Y:S02]  /*3780*/  HADD2.F32 R119, -RZ, R86.reuse.H0_H0 ;  /* 0x20000056ff777230 */ /* 0x100fe40000004100 */
[----:B------:R-:W-:Y:S02]  /*3790*/  HADD2.F32 R120, -RZ, R86.H1_H1 ;  /* 0x30000056ff787230 */ /* 0x000fe40000004100 */
[----:B-----5:R-:W-:Y:S01]  /*37a0*/  FMUL.FTZ R86, R92, R125 ;  /* 0x0000007d5c567220 */ /* 0x020fe20000410000 */
[----:B------:R-:W-:Y:S02]  /*37b0*/  HADD2.F32 R116, -RZ, R69.H1_H1 ;  /* 0x30000045ff747230 */ /* 0x000fe40000004100 */
[----:B0-----:R-:W-:Y:S01]  /*37c0*/  FMUL.FTZ R53, R117, R85 ;  /* 0x0000005575357220 */ /* 0x001fe20000410000 */
[----:B------:R0:W1:Y:S01]  /*37d0*/  MUFU.EX2 R91, R51 ;  /* 0x00000033005b7308 */ /* 0x0000620000000800 */
[----:B------:R-:W-:Y:S02]  /*37e0*/  HADD2.F32 R68, -RZ, R61.H1_H1 ;  /* 0x3000003dff447230 */ /* 0x000fe40000004100 */
[----:B------:R-:W-:-:S02]  /*37f0*/  HADD2.F32 R121, -RZ, R87.H0_H0 ;  /* 0x20000057ff797230 */ /* 0x000fc40000004100 */
[----:B------:R-:W-:Y:S01]  /*3800*/  FFMA.FTZ R136, R53, R31, R136 ;  /* 0x0000001f35887223 */ /* 0x000fe20000010088 */
[----:B------:R-:W-:Y:S02]  /*3810*/  HADD2.F32 R122, -RZ, R87.H1_H1 ;  /* 0x30000057ff7a7230 */ /* 0x000fe40000004100 */
[----:B------:R-:W-:Y:S01]  /*3820*/  FMUL.FTZ R49, R116, -1.4426950216293334961 ;  /* 0xbfb8aa3b74317820 */ /* 0x000fe20000410000 */
[----:B------:R-:W3:Y:S01]  /*3830*/  MUFU.RCP R127, R47 ;  /* 0x0000002f007f7308 */ /* 0x000ee20000001000 */
[----:B------:R-:W-:Y:S02]  /*3840*/  HADD2.F32 R123, -RZ, R80.H0_H0 ;  /* 0x20000050ff7b7230 */ /* 0x000fe40000004100 */
[----:B0-----:R-:W-:Y:S01]  /*3850*/  FMUL.FTZ R51, R118, R86 ;  /* 0x0000005676337220 */ /* 0x001fe20000410000 */
[----:B------:R-:W-:Y:S01]  /*3860*/  FMUL.FTZ R87, R93, R134 ;  /* 0x000000865d577220 */ /* 0x000fe20000410000 */
[----:B------:R-:W-:-:S03]  /*3870*/  HADD2.F32 R37, -RZ, R81.H0_H0 ;  /* 0x20000051ff257230 */ /* 0x000fc60000004100 */
[----:B------:R0:W-:Y:S01]  /*3880*/  MUFU.EX2 R100, R39 ;  /* 0x0000002700647308 */ /* 0x0001e20000000800 */
[----:B------:R-:W-:Y:S02]  /*3890*/  HADD2.F32 R35, -RZ, R81.H1_H1 ;  /* 0x30000051ff237230 */ /* 0x000fe40000004100 */
[----:B------:R-:W-:Y:S01]  /*38a0*/  FFMA.FTZ R136, R51, R68, R136 ;  /* 0x0000004433887223 */ /* 0x000fe20000010088 */
[----:B------:R-:W-:Y:S02]  /*38b0*/  HADD2.F32 R81, -RZ, R62.H0_H0 ;  /* 0x2000003eff517230 */ /* 0x000fe40000004100 */
[----:B0-----:R-:W-:Y:S02]  /*38c0*/  HADD2.F32 R39, -RZ, R80.H1_H1 ;  /* 0x30000050ff277230 */ /* 0x001fe40000004100 */
[----:B------:R-:W-:Y:S01]  /*38d0*/  FADD.FTZ R80, -R128, 1 ;  /* 0x3f80000080507421 */ /* 0x000fe20000010100 */
[----:B------:R0:W-:Y:S03]  /*38e0*/  MUFU.EX2 R137, R49 ;  /* 0x0000003100897308 */ /* 0x0001e60000000800 */
[----:B------:R-:W-:Y:S01]  /*38f0*/  FFMA.FTZ R130, R43, R80, 1 ;  /* 0x3f8000002b827423 */ /* 0x000fe20000010050 */
[----:B------:R-:W-:Y:S01]  /*3900*/  FADD.FTZ R43, R90, 1 ;  /* 0x3f8000005a2b7421 */ /* 0x000fe20000010000 */
[----:B0-----:R-:W-:Y:S01]  /*3910*/  FMUL.FTZ R49, R119, R87 ;  /* 0x0000005777317220 */ /* 0x001fe20000410000 */
[----:B------:R-:W-:-:S03]  /*3920*/  HADD2.F32 R88, -RZ, R70.H0_H0 ;  /* 0x20000046ff587230 */ /* 0x000fc60000004100 */
[----:B------:R-:W-:Y:S02]  /*3930*/  FFMA.FTZ R138, R49, R81, R136 ;  /* 0x00000051318a7223 */ /* 0x000fe40000010088 */
[----:B------:R-:W0:Y:S01]  /*3940*/  MUFU.RCP R136, R43 ;  /* 0x0000002b00887308 */ /* 0x000e220000001000 */
[----:B-1----:R-:W-:Y:S01]  /*3950*/  FADD.FTZ R91, R91, 1 ;  /* 0x3f8000005b5b7421 */ /* 0x002fe20000010000 */
[----:B------:R-:W-:Y:S01]  /*3960*/  FMUL.FTZ R69, R88, -1.4426950216293334961 ;  /* 0xbfb8aa3b58457820 */ /* 0x000fe20000410000 */
[----:B---3--:R-:W-:Y:S01]  /*3970*/  FMUL.FTZ R90, R96, R127 ;  /* 0x0000007f605a7220 */ /* 0x008fe20000410000 */
[----:B------:R-:W-:Y:S02]  /*3980*/  HADD2.F32 R95, -RZ, R62.H1_H1 ;  /* 0x3000003eff5f7230 */ /* 0x000fe40000004100 */
[----:B------:R-:W-:Y:S01]  /*3990*/  FADD.FTZ R68, -R124, 1 ;  /* 0x3f8000007c447421 */ /* 0x000fe20000010100 */
[----:B------:R-:W-:Y:S01]  /*39a0*/  FMUL.FTZ R47, R120, R90 ;  /* 0x0000005a782f7220 */ /* 0x000fe20000410000 */
[----:B------:R0:W-:Y:S02]  /*39b0*/  MUFU.RCP R129, R91 ;  /* 0x0000005b00817308 */ /* 0x0001e40000001000 */
[----:B------:R-:W-:Y:S01]  /*39c0*/  FFMA.FTZ R126, R41, R68, 1 ;  /* 0x3f800000297e7423 */ /* 0x000fe20000010044 */
[----:B------:R-:W-:-:S05]  /*39d0*/  FADD.FTZ R41, -R125, 1 ;  /* 0x3f8000007d297421 */ /* 0x000fca0000010100 */
[----:B------:R1:W3:Y:S01]  /*39e0*/  MUFU.EX2 R139, R69 ;  /* 0x00000045008b7308 */ /* 0x0002e20000000800 */
[----:B------:R-:W-:Y:S01]  /*39f0*/  FADD.FTZ R68, -R132, 1 ;  /* 0x3f80000084447421 */ /* 0x000fe20000010100 */
[----:B0-----:R-:W-:Y:S01]  /*3a00*/  FMUL.FTZ R91, R97, R136 ;  /* 0x00000088615b7220 */ /* 0x001fe20000410000 */
[----:B-1----:R-:W-:Y:S01]  /*3a10*/  FADD.FTZ R69, R94, 1 ;  /* 0x3f8000005e457421 */ /* 0x002fe20000010000 */
[--C-:B------:R-:W-:Y:S02]  /*3a20*/  HADD2.F32 R89, -RZ, R82.reuse.H0_H0 ;  /* 0x20000052ff597230 */ /* 0x100fe40000004100 */
[----:B------:R-:W-:Y:S02]  /*3a30*/  HADD2.F32 R31, -RZ, R82.H1_H1 ;  /* 0x30000052ff1f7230 */ /* 0x000fe40000004100 */
[--C-:B------:R-:W-:Y:S02]  /*3a40*/  HADD2.F32 R29, -RZ, R83.reuse.H0_H0 ;  /* 0x20000053ff1d7230 */ /* 0x100fe40000004100 */
[----:B------:R-:W-:-:S02]  /*3a50*/  HADD2.F32 R59, -RZ, R83.H1_H1 ;  /* 0x30000053ff3b7230 */ /* 0x000fc40000004100 */
[----:B------:R-:W-:Y:S02]  /*3a60*/  HADD2.F32 R94, -RZ, R71.H0_H0 ;  /* 0x20000047ff5e7230 */ /* 0x000fe40000004100 */
[----:B------:R-:W-:Y:S01]  /*3a70*/  FADD.FTZ R135, R135, 1 ;  /* 0x3f80000087877421 */ /* 0x000fe20000010000 */
[----:B------:R-:W-:-:S05]  /*3a80*/  FADD.FTZ R137, R137, 1 ;  /* 0x3f80000089897421 */ /* 0x000fca0000010000 */
[----:B------:R-:W-:Y:S08]  /*3a90*/  MUFU.RCP R135, R135 ;  /* 0x0000008700877308 */ /* 0x000ff00000001000 */
[----:B------:R-:W-:Y:S01]  /*3aa0*/  MUFU.RCP R137, R137 ;  /* 0x0000008900897308 */ /* 0x000fe20000001000 */
[----:B---3--:R-:W-:Y:S01]  /*3ab0*/  FADD.FTZ R139, R139, 1 ;  /* 0x3f8000008b8b7421 */ /* 0x008fe20000010000 */
[----:B--2---:R0:W-:Y:S04]  /*3ac0*/  STS.128 [R4+0x200], R76 ;  /* 0x0002004c04007388 */ /* 0x0041e80000000c00 */
[----:B----4-:R1:W-:Y:S01]  /*3ad0*/  STS.128 [R4], R72 ;  /* 0x0000004804007388 */ /* 0x0103e20000000c00 */
[----:B------:R-:W-:-:S03]  /*3ae0*/  NOP ;  /* 0x0000000000007918 */ /* 0x000fc60000000000 */
[----:B------:R-:W2:Y:S01]  /*3af0*/  LDS.128 R80, [R27] ;  /* 0x000000001b507984 */ /* 0x000ea20000000c00 */
[----:B0-----:R-:W-:Y:S02]  /*3b00*/  FFMA.FTZ R76, R47, R95, R138 ;  /* 0x0000005f2f4c7223 */ /* 0x001fe4000001008a */
[----:B------:R0:W3:Y:S01]  /*3b10*/  MUFU.RCP R138, R69 ;  /* 0x00000045008a7308 */ /* 0x0000e20000001000 */
[----:B------:R-:W-:Y:S01]  /*3b20*/  FFMA.FTZ R77, R92, R41, 1 ;  /* 0x3f8000005c4d7423 */ /* 0x000fe20000010029 */
[----:B-1----:R-:W-:Y:S01]  /*3b30*/  FFMA.FTZ R72, R45, R68, 1 ;  /* 0x3f8000002d487423 */ /* 0x002fe20000010044 */
[--C-:B------:R-:W-:Y:S02]  /*3b40*/  HADD2.F32 R41, -RZ, R63.reuse.H0_H0 ;  /* 0x2000003fff297230 */ /* 0x100fe40000004100 */
[----:B------:R-:W-:Y:S01]  /*3b50*/  FMUL.FTZ R45, R121, R91 ;  /* 0x0000005b792d7220 */ /* 0x000fe20000410000 */
[----:B------:R-:W-:Y:S02]  /*3b60*/  HADD2.F32 R95, -RZ, R70.H1_H1 ;  /* 0x30000046ff5f7230 */ /* 0x000fe40000004100 */
[----:B------:R-:W-:Y:S01]  /*3b70*/  FADD.FTZ R68, -R134, 1 ;  /* 0x3f80000086447421 */ /* 0x000fe20000010100 */
[----:B------:R-:W-:Y:S01]  /*3b80*/  FMUL.FTZ R92, R98, R129 ;  /* 0x00000081625c7220 */ /* 0x000fe20000410000 */
[----:B------:R-:W-:Y:S01]  /*3b90*/  FFMA.FTZ R76, R45, R41, R76 ;  /* 0x000000292d4c7223 */ /* 0x000fe2000001004c */
[----:B------:R-:W-:Y:S01]  /*3ba0*/  FADD.FTZ R41, -R127, 1 ;  /* 0x3f8000007f297421 */ /* 0x000fe20000010100 */
[----:B------:R-:W-:Y:S01]  /*3bb0*/  FMUL.FTZ R70, R95, -1.4426950216293334961 ;  /* 0xbfb8aa3b5f467820 */ /* 0x000fe20000410000 */
[----:B------:R-:W-:Y:S01]  /*3bc0*/  FFMA.FTZ R74, R93, R68, 1 ;  /* 0x3f8000005d4a7423 */ /* 0x000fe20000010044 */
[----:B0-----:R-:W-:-:S02]  /*3bd0*/  HADD2.F32 R69, -RZ, R63.H1_H1 ;  /* 0x3000003fff457230 */ /* 0x001fc40000004100 */
[----:B------:R-:W-:Y:S01]  /*3be0*/  FADD.FTZ R68, -R136, 1 ;  /* 0x3f80000088447421 */ /* 0x000fe20000010100 */
[----:B------:R-:W-:Y:S01]  /*3bf0*/  FMUL.FTZ R43, R122, R92 ;  /* 0x0000005c7a2b7220 */ /* 0x000fe20000410000 */
[----:B------:R-:W-:Y:S01]  /*3c00*/  FFMA.FTZ R79, R96, R41, 1 ;  /* 0x3f800000604f7423 */ /* 0x000fe20000010029 */
[----:B------:R0:W1:Y:S01]  /*3c10*/  MUFU.EX2 R141, R70 ;  /* 0x00000046008d7308 */ /* 0x0000620000000800 */
[----:B---3--:R-:W-:Y:S01]  /*3c20*/  FMUL.FTZ R96, R99, R138 ;  /* 0x0000008a63607220 */ /* 0x008fe20000410000 */
[----:B------:R-:W-:Y:S02]  /*3c30*/  HADD2.F32 R93, -RZ, R71.H1_H1 ;  /* 0x30000047ff5d7230 */ /* 0x000fe40000004100 */
[----:B------:R-:W-:Y:S01]  /*3c40*/  FFMA.FTZ R78, R97, R68, 1 ;  /* 0x3f800000614e7423 */ /* 0x000fe20000010044 */
[----:B------:R-:W-:Y:S01]  /*3c50*/  FMUL.FTZ R71, R94, -1.4426950216293334961 ;  /* 0xbfb8aa3b5e477820 */ /* 0x000fe20000410000 */
[----:B------:R-:W-:Y:S02]  /*3c60*/  HADD2.F32 R75, -RZ, R64.H0_H0 ;  /* 0x20000040ff4b7230 */ /* 0x000fe40000004100 */
[----:B------:R-:W-:Y:S01]  /*3c70*/  FADD.FTZ R68, -R138, 1 ;  /* 0x3f8000008a447421 */ /* 0x000fe20000010100 */
[----:B------:R-:W-:Y:S01]  /*3c80*/  FMUL.FTZ R41, R123, R96 ;  /* 0x000000607b297220 */ /* 0x000fe20000410000 */
[----:B0-----:R-:W-:Y:S01]  /*3c90*/  FFMA.FTZ R70, R43, R69, R76 ;  /* 0x000000452b467223 */ /* 0x001fe2000001004c */
[----:B------:R-:W-:Y:S01]  /*3ca0*/  FADD.FTZ R69, -R129, 1 ;  /* 0x3f80000081457421 */ /* 0x000fe20000010100 */
[----:B------:R0:W-:Y:S01]  /*3cb0*/  MUFU.EX2 R142, R71 ;  /* 0x00000047008e7308 */ /* 0x0001e20000000800 */
[----:B------:R-:W-:Y:S01]  /*3cc0*/  FFMA.FTZ R140, R99, R68, 1 ;  /* 0x3f800000638c7423 */ /* 0x000fe20000010044 */
[----:B------:R-:W-:Y:S01]  /*3cd0*/  FFMA.FTZ R146, R41, R75, R70 ;  /* 0x0000004b29927223 */ /* 0x000fe20000010046 */
[----:B------:R-:W-:-:S02]  /*3ce0*/  FFMA.FTZ R131, R98, R69, 1 ;  /* 0x3f80000062837423 */ /* 0x000fc40000010045 */
[----:B0-----:R-:W0:Y:S01]  /*3cf0*/  LDS.128 R68, [R27+0x10] ;  /* 0x000010001b447984 */ /* 0x001e220000000c00 */
[----:B------:R-:W-:-:S04]  /*3d00*/  FMUL.FTZ R73, R93, -1.4426950216293334961 ;  /* 0xbfb8aa3b5d497820 */ /* 0x000fc80000410000 */
[----:B------:R3:W4:Y:S01]  /*3d10*/  MUFU.EX2 R144, R73 ;  /* 0x0000004900907308 */ /* 0x0007220000000800 */
[----:B------:R-:W-:Y:S01]  /*3d20*/  FADD.FTZ R76, R100, 1 ;  /* 0x3f800000644c7421 */ /* 0x000fe20000010000 */
[--C-:B--2---:R-:W-:Y:S02]  /*3d30*/  HADD2.F32 R99, -RZ, R80.reuse.H1_H1 ;  /* 0x30000050ff637230 */ /* 0x104fe40000004100 */
[----:B------:R-:W-:Y:S02]  /*3d40*/  HADD2.F32 R97, -RZ, R80.H0_H0 ;  /* 0x20000050ff617230 */ /* 0x000fe40000004100 */
[----:B------:R-:W-:Y:S02]  /*3d50*/  HADD2.F32 R103, -RZ, R82.H1_H1 ;  /* 0x30000052ff677230 */ /* 0x000fe40000004100 */
[----:B------:R2:W5:Y:S01]  /*3d60*/  MUFU.RCP R133, R76 ;  /* 0x0000004c00857308 */ /* 0x0005620000001000 */
[----:B------:R-:W-:Y:S01]  /*3d70*/  FMUL.FTZ R75, R105, R99 ;  /* 0x00000063694b7220 */ /* 0x000fe20000410000 */
[----:B------:R-:W-:-:S02]  /*3d80*/  HADD2.F32 R98, -RZ, R81.H0_H0 ;  /* 0x20000051ff627230 */ /* 0x000fc40000004100 */
[----:B---3--:R-:W-:Y:S01]  /*3d90*/  FMUL.FTZ R73, R102, R97 ;  /* 0x0000006166497220 */ /* 0x008fe20000410000 */
[----:B------:R-:W-:Y:S02]  /*3da0*/  HADD2.F32 R101, -RZ, R81.H1_H1 ;  /* 0x30000051ff657230 */ /* 0x000fe40000004100 */
[----:B------:R-:W-:Y:S01]  /*3db0*/  FMUL.FTZ R120, R120, R103 ;  /* 0x0000006778787220 */ /* 0x000fe20000410000 */
[----:B------:R-:W-:Y:S02]  /*3dc0*/  HADD2.F32 R100, -RZ, R82.H0_H0 ;  /* 0x20000052ff647230 */ /* 0x000fe40000004100 */
[----:B------:R-:W-:Y:S01]  /*3dd0*/  FMUL.FTZ R75, R128, R75 ;  /* 0x0000004b804b7220 */ /* 0x000fe20000410000 */
[----:B-1----:R-:W-:Y:S01]  /*3de0*/  FADD.FTZ R141, R141, 1 ;  /* 0x3f8000008d8d7421 */ /* 0x002fe20000010000 */
[----:B----4-:R-:W-:Y:S01]  /*3df0*/  FADD.FTZ R144, R144, 1 ;  /* 0x3f80000090907421 */ /* 0x010fe20000010000 */
[----:B------:R-:W-:Y:S01]  /*3e00*/  FADD.FTZ R142, R142, 1 ;  /* 0x3f8000008e8e7421 */ /* 0x000fe20000010000 */
[----:B------:R-:W-:Y:S01]  /*3e10*/  FMUL.FTZ R73, R124, R73 ;  /* 0x000000497c497220 */ /* 0x000fe20000410000 */
[----:B------:R-:W-:Y:S01]  /*3e20*/  FMUL.FTZ R117, R117, R98 ;  /* 0x0000006275757220 */ /* 0x000fe20000410000 */
[----:B------:R-:W-:Y:S01]  /*3e30*/  FMUL.FTZ R118, R118, R101 ;  /* 0x0000006576767220 */ /* 0x000fe20000410000 */
[----:B------:R-:W-:Y:S01]  /*3e40*/  FMUL.FTZ R119, R119, R100 ;  /* 0x0000006477777220 */ /* 0x000fe20000410000 */
[----:B------:R-:W-:Y:S01]  /*3e50*/  FMUL.FTZ R120, R127, R120 ;  /* 0x000000787f787220 */ /* 0x000fe20000410000 */
[----:B------:R-:W-:-:S02]  /*3e60*/  HADD2.F32 R105, -RZ, R83.H1_H1 ;  /* 0x30000053ff697230 */ /* 0x000fc40000004100 */
[----:B--2---:R-:W-:Y:S01]  /*3e70*/  FMUL.FTZ R76, R75, R130 ;  /* 0x000000824b4c7220 */ /* 0x004fe20000410000 */
[----:B------:R-:W-:Y:S01]  /*3e80*/  MUFU.RCP R143, R142 ;  /* 0x0000008e008f7308 */ /* 0x000fe20000001000 */
[----:B------:R-:W-:Y:S01]  /*3e90*/  FMUL.FTZ R117, R132, R117 ;  /* 0x0000007584757220 */ /* 0x000fe20000410000 */
[----:B------:R-:W-:Y:S01]  /*3ea0*/  FMUL.FTZ R118, R125, R118 ;  /* 0x000000767d767220 */ /* 0x000fe20000410000 */
[----:B------:R-:W-:Y:S01]  /*3eb0*/  FMUL.FTZ R119, R134, R119 ;  /* 0x0000007786777220 */ /* 0x000fe20000410000 */
[----:B------:R-:W-:Y:S01]  /*3ec0*/  FMUL.FTZ R79, R120, R79 ;  /* 0x0000004f784f7220 */ /* 0x000fe20000410000 */
[----:B0-----:R-:W-:-:S03]  /*3ed0*/  HADD2.F32 R124, -RZ, R68.H1_H1 ;  /* 0x30000044ff7c7230 */ /* 0x001fc60000004100 */
[----:B------:R-:W0:Y:S01]  /*3ee0*/  MUFU.RCP R130, R141 ;  /* 0x0000008d00827308 */ /* 0x000e220000001000 */
[----:B------:R-:W-:Y:S02]  /*3ef0*/  HADD2.F32 R120, -RZ, R68.H0_H0 ;  /* 0x20000044ff787230 */ /* 0x000fe40000004100 */
[----:B------:R-:W-:Y:S01]  /*3f00*/  FMUL.FTZ R122, R122, R105 ;  /* 0x000000697a7a7220 */ /* 0x000fe20000410000 */
[--C-:B------:R-:W-:Y:S02]  /*3f10*/  HADD2.F32 R125, -RZ, R69.reuse.H0_H0 ;  /* 0x20000045ff7d7230 */ /* 0x100fe40000004100 */
[----:B------:R-:W-:Y:S01]  /*3f20*/  FMUL.FTZ R68, R39, R124 ;  /* 0x0000007c27447220 */ /* 0x000fe20000410000 */
[----:B------:R-:W-:Y:S02]  /*3f30*/  HADD2.F32 R127, -RZ, R69.H1_H1 ;  /* 0x30000045ff7f7230 */ /* 0x000fe40000004100 */
[----:B-----5:R-:W-:Y:S01]  /*3f40*/  FADD.FTZ R69, -R133, 1 ;  /* 0x3f80000085457421 */ /* 0x020fe20000010100 */
[--C-:B------:R-:W-:Y:S01]  /*3f50*/  HADD2.F32 R132, -RZ, R71.reuse.H0_H0 ;  /* 0x20000047ff847230 */ /* 0x100fe20000004100 */
[----:B------:R-:W1:Y:S01]  /*3f60*/  MUFU.RCP R144, R144 ;  /* 0x0000009000907308 */ /* 0x000e620000001000 */
[----:B------:R-:W-:-:S02]  /*3f70*/  HADD2.F32 R134, -RZ, R71.H1_H1 ;  /* 0x30000047ff867230 */ /* 0x000fc40000004100 */
[----:B------:R-:W-:Y:S01]  /*3f80*/  FADD.FTZ R71, -R135, 1 ;  /* 0x3f80000087477421 */ /* 0x000fe20000010100 */
[----:B------:R-:W-:Y:S01]  /*3f90*/  FMUL.FTZ R73, R73, R126 ;  /* 0x0000007e49497220 */ /* 0x000fe20000410000 */
[----:B------:R-:W-:Y:S02]  /*3fa0*/  HADD2.F32 R102, -RZ, R83.H0_H0 ;  /* 0x20000053ff667230 */ /* 0x000fe40000004100 */
[----:B------:R-:W-:Y:S01]  /*3fb0*/  FMUL.FTZ R122, R129, R122 ;  /* 0x0000007a817a7220 */ /* 0x000fe20000410000 */
[----:B------:R-:W-:Y:S01]  /*3fc0*/  FFMA.FTZ R69, R104, R69, 1 ;  /* 0x3f80000068457423 */ /* 0x000fe20000010045 */
[----:B------:R-:W2:Y:S01]  /*3fd0*/  MUFU.RCP R139, R139 ;  /* 0x0000008b008b7308 */ /* 0x000ea20000001000 */
[----:B------:R-:W-:Y:S01]  /*3fe0*/  FMUL.FTZ R68, R133, R68 ;  /* 0x0000004485447220 */ /* 0x000fe20000410000 */
[C---:B------:R-:W-:Y:S01]  /*3ff0*/  FFMA.FTZ R75, R2.reuse, R71, 1 ;  /* 0x3f800000024b7423 */ /* 0x040fe20000010047 */
[----:B------:R-:W-:Y:S01]  /*4000*/  FMUL.FTZ R126, R2, R135 ;  /* 0x00000087027e7220 */ /* 0x000fe20000410000 */
[----:B------:R-:W-:Y:S01]  /*4010*/  FADD.FTZ R81, -R137, 1 ;  /* 0x3f80000089517421 */ /* 0x000fe20000010100 */
[----:B------:R-:W-:Y:S01]  /*4020*/  FMUL.FTZ R2, R35, R127 ;  /* 0x0000007f23027220 */ /* 0x000fe20000410000 */
[----:B------:R-:W-:Y:S01]  /*4030*/  FMUL.FTZ R122, R122, R131 ;  /* 0x000000837a7a7220 */ /* 0x000fe20000410000 */
[----:B------:R-:W-:Y:S01]  /*4040*/  FMUL.FTZ R121, R121, R102 ;  /* 0x0000006679797220 */ /* 0x000fe20000410000 */
[----:B------:R-:W-:-:S02]  /*4050*/  HADD2.F32 R129, -RZ, R70.H0_H0 ;  /* 0x20000046ff817230 */ /* 0x000fc40000004100 */
[----:B------:R-:W-:Y:S01]  /*4060*/  FFMA.FTZ R81, R116, R81, 1 ;  /* 0x3f80000074517423 */ /* 0x000fe20000010051 */
[----:B------:R-:W-:Y:S02]  /*4070*/  HADD2.F32 R131, -RZ, R70.H1_H1 ;  /* 0x30000046ff837230 */ /* 0x000fe40000004100 */
[----:B------:R-:W-:Y:S01]  /*4080*/  FMUL.FTZ R2, R137, R2 ;  /* 0x0000000289027220 */ /* 0x000fe20000410000 */
[----:B------:R-:W-:Y:S01]  /*4090*/  FMUL.FTZ R71, R68, R69 ;  /* 0x0000004544477220 */ /* 0x000fe20000410000 */
[----:B------:R-:W-:Y:S01]  /*40a0*/  FMUL.FTZ R70, R37, R125 ;  /* 0x0000007d25467220 */ /* 0x000fe20000410000 */
[----:B------:R-:W3:Y:S01]  /*40b0*/  LDC.64 R68, c[0x0][0x398] ;  /* 0x0000e600ff447b82 */ /* 0x000ee20000000a00 */
[----:B------:R-:W-:Y:S01]  /*40c0*/  FMUL.FTZ R121, R136, R121 ;  /* 0x0000007988797220 */ /* 0x000fe20000410000 */
[----:B------:R-:W-:Y:S01]  /*40d0*/  FMUL.FTZ R81, R2, R81 ;  /* 0x0000005102517220 */ /* 0x000fe20000410000 */
[----:B------:R-:W-:Y:S01]  /*40e0*/  FMUL.FTZ R70, R135, R70 ;  /* 0x0000004687467220 */ /* 0x000fe20000410000 */
[----:B0-----:R-:W-:Y:S01]  /*40f0*/  FADD.FTZ R2, -R130, 1 ;  /* 0x3f80000082027421 */ /* 0x001fe20000010100 */
[----:B------:R-:W-:Y:S01]  /*4100*/  FADD.FTZ R83, -R143, 1 ;  /* 0x3f8000008f537421 */ /* 0x000fe20000010100 */
[----:B-1----:R-:W-:Y:S01]  /*4110*/  FADD.FTZ R82, -R144, 1 ;  /* 0x3f80000090527421 */ /* 0x002fe20000010100 */
[----:B------:R-:W-:Y:S01]  /*4120*/  FMUL.FTZ R72, R117, R72 ;  /* 0x0000004875487220 */ /* 0x000fe20000410000 */
[----:B------:R-:W-:Y:S01]  /*4130*/  FMUL.FTZ R121, R121, R78 ;  /* 0x0000004e79797220 */ /* 0x000fe20000410000 */
[----:B------:R-:W-:Y:S01]  /*4140*/  FMUL.FTZ R128, R116, R137 ;  /* 0x0000008974807220 */ /* 0x000fe20000410000 */
[----:B------:R-:W-:Y:S01]  /*4150*/  FMUL.FTZ R70, R70, R75 ;  /* 0x0000004b46467220 */ /* 0x000fe20000410000 */
[----:B------:R-:W-:Y:S01]  /*4160*/  FFMA.FTZ R78, R95, R2, 1 ;  /* 0x3f8000005f4e7423 */ /* 0x000fe20000010002 */
[----:B------:R-:W-:Y:S01]  /*4170*/  FFMA.FTZ R117, R94, R83, 1 ;  /* 0x3f8000005e757423 */ /* 0x000fe20000010053 */
[----:B------:R-:W-:Y:S01]  /*4180*/  FMUL.FTZ R74, R119, R74 ;  /* 0x0000004a774a7220 */ /* 0x000fe20000410000 */
[----:B--2---:R-:W-:Y:S01]  /*4190*/  FADD.FTZ R75, -R139, 1 ;  /* 0x3f8000008b4b7421 */ /* 0x004fe20000010100 */
[----:B------:R-:W-:Y:S01]  /*41a0*/  FFMA.FTZ R116, R93, R82, 1 ;  /* 0x3f8000005d747423 */ /* 0x000fe20000010052 */
[----:B------:R-:W-:Y:S01]  /*41b0*/  FMUL.FTZ R2, R89, R129 ;  /* 0x0000008159027220 */ /* 0x000fe20000410000 */
        /* <DEDUP_REMOVED lines=18> */
[----:B------:R-:W-:-:S02]  /*42e0*/  HADD2.F32 R70, -RZ, R64.H1_H1 ;  /* 0x30000040ff467230 */ /* 0x000fc40000004100 */
[----:B------:R-:W-:Y:S01]  /*42f0*/  FMUL.FTZ R39, R39, R104 ;  /* 0x0000006827277220 */ /* 0x000fe20000410000 */
[----:B------:R-:W-:Y:S02]  /*4300*/  F2FP.F16.F32.PACK_AB R78, R79, R74 ;  /* 0x0000004a4f4e723e */ /* 0x000fe400000000ff */
[----:B------:R-:W-:Y:S01]  /*4310*/  F2FP.F16.F32.PACK_AB R82, R83, R2 ;  /* 0x000000025352723e */ /* 0x000fe200000000ff */
[----:B------:R-:W-:Y:S01]  /*4320*/  FFMA.FTZ R146, R39, R70, R146 ;  /* 0x0000004627927223 */ /* 0x000fe20000010092 */
[----:B------:R-:W-:Y:S01]  /*4330*/  F2FP.F16.F32.PACK_AB R76, R76, R73 ;  /* 0x000000494c4c723e */ /* 0x000fe200000000ff */
[----:B---3--:R-:W-:Y:S01]  /*4340*/  IMAD R70, R68, UR15, RZ ;  /* 0x0000000f44467c24 */ /* 0x008fe2000f8e02ff */
[----:B------:R-:W-:Y:S01]  /*4350*/  F2FP.F16.F32.PACK_AB R77, R77, R72 ;  /* 0x000000484d4d723e */ /* 0x000fe200000000ff */
[----:B------:R-:W-:Y:S01]  /*4360*/  BAR.SYNC.DEFER_BLOCKING 0x0 ;  /* 0x0000000000007b1d */ /* 0x000fe20000010000 */
[----:B------:R-:W-:Y:S02]  /*4370*/  F2FP.F16.F32.PACK_AB R79, R122, R121 ;  /* 0x000000797a4f723e */ /* 0x000fe400000000ff */
[----:B------:R-:W-:-:S02]  /*4380*/  F2FP.F16.F32.PACK_AB R80, R71, R80 ;  /* 0x000000504750723e */ /* 0x000fc400000000ff */
[----:B------:R-:W-:Y:S02]  /*4390*/  LEA R2, R33, R8, 0x4 ;  /* 0x0000000821027211 */ /* 0x000fe400078e20ff */
[----:B------:R-:W-:Y:S01]  /*43a0*/  F2FP.F16.F32.PACK_AB R83, R116, R117 ;  /* 0x000000757453723e */ /* 0x000fe200000000ff */
[----:B------:R-:W-:Y:S01]  /*43b0*/  IMAD R121, R69, UR14, R70 ;  /* 0x0000000e45797c24 */ /* 0x000fe2000f8e0246 */
[----:B------:R-:W0:Y:S01]  /*43c0*/  LDC.64 R116, c[0x0][0x3e8] ;  /* 0x0000fa00ff747b82 */ /* 0x000e220000000a00 */
[----:B------:R-:W-:Y:S01]  /*43d0*/  IMAD.WIDE.U32 R118, R68, UR14, R106 ;  /* 0x0000000e44767c25 */ /* 0x000fe2000f8e006a */
[----:B------:R-:W-:Y:S04]  /*43e0*/  STS.128 [R2], R76 ;  /* 0x0000004c02007388 */ /* 0x000fe80000000c00 */
[----:B------:R1:W-:Y:S01]  /*43f0*/  STS.128 [R2+0x10], R80 ;  /* 0x0000105002007388 */ /* 0x0003e20000000c00 */
[----:B------:R-:W-:-:S03]  /*4400*/  NOP ;  /* 0x0000000000007918 */ /* 0x000fc60000000000 */
[----:B------:R-:W2:Y:S04]  /*4410*/  LDS.128 R72, [R4] ;  /* 0x0000000004487984 */ /* 0x000ea80000000c00 */
[----:B------:R-:W3:Y:S01]  /*4420*/  LDS.128 R68, [R4+0x200] ;  /* 0x0002000004447984 */ /* 0x000ee20000000c00 */
[--C-:B------:R-:W-:Y:S02]  /*4430*/  HADD2.F32 R33, -RZ, R65.reuse.H0_H0 ;  /* 0x20000041ff217230 */ /* 0x100fe40000004100 */
[----:B------:R-:W-:Y:S01]  /*4440*/  FMUL.FTZ R37, R37, R126 ;  /* 0x0000007e25257220 */ /* 0x000fe20000410000 */
[----:B------:R-:W-:Y:S01]  /*4450*/  IADD3 R119, R119, R121, RZ ;  /* 0x0000007977777210 */ /* 0x000fe20007ffe0ff */
[----:B-1----:R-:W-:Y:S02]  /*4460*/  IMAD R80, R26, UR6, RZ ;  /* 0x000000061a507c24 */ /* 0x002fe4000f8e02ff */
[----:B------:R-:W-:Y:S01]  /*4470*/  FFMA.FTZ R146, R37, R33, R146 ;  /* 0x0000002125927223 */ /* 0x000fe20000010092 */
[----:B------:R-:W-:-:S02]  /*4480*/  HADD2.F32 R33, -RZ, R65.H1_H1 ;  /* 0x30000041ff217230 */ /* 0x000fc40000004100 */
[----:B------:R-:W-:Y:S01]  /*4490*/  FMUL.FTZ R35, R35, R128 ;  /* 0x0000008023237220 */ /* 0x000fe20000410000 */
[----:B------:R-:W-:-:S04]  /*44a0*/  IMAD.WIDE.U32 R76, R25, UR6, R118 ;  /* 0x00000006194c7c25 */ /* 0x000fc8000f8e0076 */
[----:B------:R-:W-:Y:S01]  /*44b0*/  FMUL.FTZ R88, R88, R139 ;  /* 0x0000008b58587220 */ /* 0x000fe20000410000 */
[----:B------:R-:W-:Y:S02]  /*44c0*/  IMAD R79, R25, UR7, R80 ;  /* 0x00000007194f7c24 */ /* 0x000fe4000f8e0250 */
[----:B------:R-:W-:Y:S01]  /*44d0*/  FFMA.FTZ R146, R35, R33, R146 ;  /* 0x0000002123927223 */ /* 0x000fe20000010092 */
[--C-:B------:R-:W-:Y:S02]  /*44e0*/  HADD2.F32 R78, -RZ, R66.reuse.H0_H0 ;  /* 0x20000042ff4e7230 */ /* 0x100fe40000004100 */
[----:B------:R-:W-:Y:S01]  /*44f0*/  FMUL.FTZ R33, R89, R88 ;  /* 0x0000005859217220 */ /* 0x000fe20000410000 */
[----:B------:R-:W-:Y:S01]  /*4500*/  FMUL.FTZ R130, R95, R130 ;  /* 0x000000825f827220 */ /* 0x000fe20000410000 */
[----:B0-----:R-:W-:Y:S01]  /*4510*/  LEA R116, P0, R76, R116, 0x1 ;  /* 0x000000744c747211 */ /* 0x001fe200078008ff */
[----:B------:R-:W-:Y:S01]  /*4520*/  ULDC.64 UR6, c[0x0][0x320] ;  /* 0x0000c80000067ab9 */ /* 0x000fe20000000a00 */
[----:B------:R-:W-:Y:S01]  /*4530*/  IADD3 R79, R77, R79, RZ ;  /* 0x0000004f4d4f7210 */ /* 0x000fe20007ffe0ff */
[----:B------:R-:W-:-:S02]  /*4540*/  HADD2.F32 R77, -RZ, R66.H1_H1 ;  /* 0x30000042ff4d7230 */ /* 0x000fc40000004100 */
[----:B------:R-:W-:Y:S01]  /*4550*/  FFMA.FTZ R78, R33, R78, R146 ;  /* 0x0000004e214e7223 */ /* 0x000fe20000010092 */
[----:B------:R-:W-:Y:S01]  /*4560*/  FMUL.FTZ R31, R31, R130 ;  /* 0x000000821f1f7220 */ /* 0x000fe20000410000 */
[----:B------:R-:W-:Y:S01]  /*4570*/  LEA.HI.X R117, R76, R117, R79, 0x1, P0 ;  /* 0x000000754c757211 */ /* 0x000fe200000f0c4f */
[----:B------:R-:W0:Y:S02]  /*4580*/  LDC R95, c[0x0][0x21c] ;  /* 0x00008700ff5f7b82 */ /* 0x000e240000000800 */
[----:B------:R-:W-:Y:S01]  /*4590*/  FFMA.FTZ R78, R31, R77, R78 ;  /* 0x0000004d1f4e7223 */ /* 0x000fe2000001004e */
[----:B------:R-:W-:Y:S01]  /*45a0*/  IMAD.WIDE R76, R5, 0x10, R116 ;  /* 0x00000010054c7825 */ /* 0x000fe200078e0274 */
[----:B------:R-:W-:-:S04]  /*45b0*/  ISETP.NE.U32.AND P0, PT, RZ, UR6, PT ;  /* 0x00000006ff007c0c */ /* 0x000fc8000bf05070 */
[----:B--2---:R1:W-:Y:S04]  /*45c0*/  STG.E.128 desc[UR12][R76.64], R72 ;  /* 0x000000484c007986 */ /* 0x0043e8000c101d0c */
[----:B---3--:R1:W-:Y:S01]  /*45d0*/  STG.E.128 desc[UR12][R76.64+0x200], R68 ;  /* 0x000200444c007986 */ /* 0x0083e2000c101d0c */
[----:B------:R-:W-:Y:S01]  /*45e0*/  ISETP.NE.AND.EX P0, PT, RZ, UR7, PT, P0 ;  /* 0x00000007ff007c0c */ /* 0x000fe2000bf05300 */
[----:B------:R-:W-:Y:S01]  /*45f0*/  FMUL.FTZ R94, R94, R143 ;  /* 0x0000008f5e5e7220 */ /* 0x000fe20000410000 */
[--C-:B------:R-:W-:Y:S02]  /*4600*/  HADD2.F32 R79, -RZ, R67.reuse.H0_H0 ;  /* 0x20000043ff4f7230 */ /* 0x100fe40000004100 */
[----:B------:R-:W-:Y:S01]  /*4610*/  FMUL.FTZ R144, R93, R144 ;  /* 0x000000905d907220 */ /* 0x000fe20000410000 */
[----:B------:R-:W-:Y:S01]  /*4620*/  FMUL.FTZ R29, R29, R94 ;  /* 0x0000005e1d1d7220 */ /* 0x000fe20000410000 */
[----:B------:R-:W-:-:S02]  /*4630*/  HADD2.F32 R89, -RZ, R67.H1_H1 ;  /* 0x30000043ff597230 */ /* 0x000fc40000004100 */
[----:B------:R-:W-:Y:S01]  /*4640*/  FMUL.FTZ R59, R59, R144 ;  /* 0x000000903b3b7220 */ /* 0x000fe20000410000 */
[----:B------:R-:W-:-:S04]  /*4650*/  FFMA.FTZ R136, R29, R79, R78 ;  /* 0x0000004f1d887223 */ /* 0x000fc8000001004e */
[----:B------:R-:W-:Y:S05]  /*4660*/  @!P0 BRA `(.L_x_6718) ;  /* 0x0000000000b48947 */ /* 0x000fea0003800000 */
[----:B------:R-:W-:Y:S01]  /*4670*/  BAR.SYNC.DEFER_BLOCKING 0x0 ;  /* 0x0000000000007b1d */ /* 0x000fe20000010000 */
[----:B------:R-:W-:Y:S01]  /*4680*/  FMUL.FTZ R103, R90, R103 ;  /* 0x000000675a677220 */ /* 0x000fe20000410000 */
[----:B-1----:R-:W-:Y:S01]  /*4690*/  FMUL.FTZ R71, R91, R102 ;  /* 0x000000665b477220 */ /* 0x002fe20000410000 */
[----:B------:R-:W-:Y:S01]  /*46a0*/  FMUL.FTZ R68, R0, R97 ;  /* 0x0000006100447220 */ /* 0x000fe20000410000 */
[----:B------:R-:W-:Y:S01]  /*46b0*/  FMUL.FTZ R99, R84, R99 ;  /* 0x0000006354637220 */ /* 0x000fe20000410000 */
[----:B------:R-:W-:-:S03]  /*46c0*/  FMUL.FTZ R69, R85, R98 ;  /* 0x0000006255457220 */ /* 0x000fc60000410000 */
[----:B------:R-:W1:Y:S01]  /*46d0*/  LDC.64 R90, c[0x0][0x2c0] ;  /* 0x0000b000ff5a7b82 */ /* 0x000e620000000a00 */
        /* <DEDUP_REMOVED lines=20> */
[C---:B-1----:R-:W-:Y:S01]  /*4820*/  IMAD R0, R90.reuse, UR15, RZ ;  /* 0x0000000f5a007c24 */ /* 0x042fe2000f8e02ff */
[----:B------:R-:W-:Y:S01]  /*4830*/  F2FP.F16.F32.PACK_AB R72, R77, R72 ;  /* 0x000000484d48723e */ /* 0x000fe200000000ff */
[----:B------:R-:W-:-:S04]  /*4840*/  IMAD.WIDE.U32 R84, R90, UR14, R106 ;  /* 0x0000000e5a547c25 */ /* 0x000fc8000f8e006a */
[----:B------:R-:W-:Y:S01]  /*4850*/  STS.128 [R2+0x10], R72 ;  /* 0x0000104802007388 */ /* 0x000fe20000000c00 */
[----:B------:R-:W-:-:S03]  /*4860*/  NOP ;  /* 0x0000000000007918 */ /* 0x000fc60000000000 */
[----:B------:R-:W1:Y:S01]  /*4870*/  LDS.128 R76, [R4] ;  /* 0x00000000044c7984 */ /* 0x000e620000000c00 */
        /* <DEDUP_REMOVED lines=10> */
[----:B-1----:R2:W-:Y:S04]  /*4920*/  STG.E.128 desc[UR12][R68.64], R76 ;  /* 0x0000004c44007986 */ /* 0x0025e8000c101d0c */
[----:B---3--:R2:W-:Y:S02]  /*4930*/  STG.E.128 desc[UR12][R68.64+0x200], R80 ;  /* 0x0002005044007986 */ /* 0x0085e4000c101d0c */
.L_x_6718:
[----:B0-----:R-:W-:Y:S01]  /*4940*/  ISETP.GE.AND P0, PT, R95, 0x1, PT ;  /* 0x000000015f00780c */ /* 0x001fe20003f06270 */
[----:B------:R-:W-:Y:S01]  /*4950*/  BAR.SYNC.DEFER_BLOCKING 0x0 ;  /* 0x0000000000007b1d */ /* 0x000fe20000010000 */
[----:B------:R-:W-:Y:S01]  /*4960*/  FFMA.FTZ R136, R59, R89, R136 ;  /* 0x000000593b887223 */ /* 0x000fe20000010088 */
[----:B------:R-:W-:Y:S02]  /*4970*/  CS2R R134, SRZ ;  /* 0x0000000000867805 */ /* 0x000fe4000001ff00 */
[----:B------:R-:W-:Y:S02]  /*4980*/  CS2R R132, SRZ ;  /* 0x0000000000847805 */ /* 0x000fe4000001ff00 */
[----:B------:R-:W-:Y:S02]  /*4990*/  CS2R R120, SRZ ;  /* 0x0000000000787805 */ /* 0x000fe4000001ff00 */
[----:B------:R-:W-:Y:S02]  /*49a0*/  CS2R R118, SRZ ;  /* 0x0000000000767805 */ /* 0x000fe4000001ff00 */
[----:B------:R-:W-:-:S02]  /*49b0*/  CS2R R116, SRZ ;  /* 0x0000000000747805 */ /* 0x000fc4000001ff00 */
[----:B------:R-:W-:Y:S02]  /*49c0*/  CS2R R104, SRZ ;  /* 0x0000000000687805 */ /* 0x000fe4000001ff00 */
[----:B------:R-:W-:Y:S02]  /*49d0*/  CS2R R102, SRZ ;  /* 0x0000000000667805 */ /* 0x000fe4000001ff00 */
[----:B------:R-:W-:Y:S01]  /*49e0*/  CS2R R100, SRZ ;  /* 0x0000000000647805 */ /* 0x000fe2000001ff00 */
        /* <DEDUP_REMOVED lines=18> */
[----:B------:R-:W-:Y:S01]  /*4b10*/  IADD3 R138, R3, -0x1, RZ ;  /* 0xffffffff038a7810 */ /* 0x000fe20007ffe0ff */
[----:B------:R-:W-:Y:S01]  /*4b20*/  HFMA2.MMA R141, -RZ, RZ, 0, 0 ;  /* 0x00000000ff8d7435 */ /* 0x000fe200000001ff */
[----:B------:R-:W-:Y:S01]  /*4b30*/  MOV R135, RZ ;  /* 0x000000ff00877202 */ /* 0x000fe20000000f00 */
[----:B------:R-:W-:Y:S01]  /*4b40*/  UMOV UR5, URZ ;  /* 0x0000003f00057c82 */ /* 0x000fe20008000000 */
[----:B------:R-:W-:Y:S01]  /*4b50*/  LEA.HI R0, R138, R138, RZ, 0x1 ;  /* 0x0000008a8a007211 */ /* 0x000fe200078f08ff */
[----:B------:R-:W-:Y:S01]  /*4b60*/  UMOV UR6, URZ ;  /* 0x0000003f00067c82 */ /* 0x000fe20008000000 */
[----:B------:R-:W-:Y:S01]  /*4b70*/  ULDC UR30, c[0x0][0x21c] ;  /* 0x00008700001e7ab9 */ /* 0x000fe20000000800 */
[----:B------:R-:W3:Y:S01]  /*4b80*/  LDC.64 R122, c[0x0][0x2d0] ;  /* 0x0000b400ff7a7b82 */ /* 0x000ee20000000a00 */
[----:B-12---:R-:W-:Y:S01]  /*4b90*/  LOP3.LUT R69, R0, 0xfffffe, RZ, 0xc0, !PT ;  /* 0x00fffffe00457812 */ /* 0x006fe200078ec0ff */
[----:B------:R-:W-:Y:S01]  /*4ba0*/  ULDC UR9, c[0x0][0x218] ;  /* 0x0000860000097ab9 */ /* 0x000fe20000000800 */
[----:B------:R-:W-:Y:S01]  /*4bb0*/  ULDC.64 UR26, c[0x0][0x3c8] ;  /* 0x0000f200001a7ab9 */ /* 0x000fe20000000a00 */
[----:B------:R-:W-:Y:S01]  /*4bc0*/  ULDC.64 UR28, c[0x0][0x3d0] ;  /* 0x0000f400001c7ab9 */ /* 0x000fe20000000a00 */
[----:B------:R-:W-:Y:S01]  /*4bd0*/  IADD3 R138, R138, -R69, RZ ;  /* 0x800000458a8a7210 */ /* 0x000fe20007ffe0ff */
[----:B------:R-:W-:Y:S01]  /*4be0*/  ULDC.64 UR18, c[0x0][0x250] ;  /* 0x0000940000127ab9 */ /* 0x000fe20000000a00 */
[----:B------:R-:W-:Y:S01]  /*4bf0*/  ULDC.64 UR16, c[0x0][0x238] ;  /* 0x00008e0000107ab9 */ /* 0x000fe20000000a00 */
[----:B------:R-:W1:Y:S01]  /*4c00*/  LDC.64 R124, c[0x0][0x348] ;  /* 0x0000d200ff7c7b82 */ /* 0x000e620000000a00 */
[----:B------:R-:W-:Y:S01]  /*4c10*/  ULDC.64 UR10, c[0x0][0x230] ;  /* 0x00008c00000a7ab9 */ /* 0x000fe20000000a00 */
[----:B------:R-:W-:Y:S01]  /*4c20*/  ULDC.64 UR20, c[0x0][0x270] ;  /* 0x00009c0000147ab9 */ /* 0x000fe20000000a00 */
[----:B------:R-:W-:Y:S01]  /*4c30*/  ULDC.64 UR22, c[0x0][0x350] ;  /* 0x0000d40000167ab9 */ /* 0x000fe20000000a00 */
[----:B------:R-:W-:-:S04]  /*4c40*/  ULDC.64 UR24, c[0x0][0x370] ;  /* 0x0000dc0000187ab9 */ /* 0x000fc80000000a00 */
[----:B------:R-:W2:Y:S08]  /*4c50*/  LDC.64 R126, c[0x0][0x360] ;  /* 0x0000d800ff7e7b82 */ /* 0x000eb00000000a00 */
[----:B------:R-:W4:Y:S08]  /*4c60*/  LDC.64 R128, c[0x0][0x368] ;  /* 0x0000da00ff807b82 */ /* 0x000f300000000a00 */
[----:B------:R-:W0:Y:S02]  /*4c70*/  LDC.64 R130, c[0x0][0x380] ;  /* 0x0000e000ff827b82 */ /* 0x000e240000000a00 */
.L_x_6763:
[----:B------:R-:W-:Y:S01]  /*4c80*/  SHF.R.S32.HI R139, RZ, 0x1f, R141 ;  /* 0x0000001fff8b7819 */ /* 0x000fe2000001148d */
[----:B------:R-:W-:-:S04]  /*4c90*/  IMAD.WIDE.U32 R68, R141, UR18, RZ ;  /* 0x000000128d447c25 */ /* 0x000fc8000f8e00ff */
[----:B------:R-:W-:Y:S01]  /*4ca0*/  IMAD R0, R139, UR18, RZ ;  /* 0x000000128b007c24 */ /* 0x000fe2000f8e02ff */
[----:B------:R-:W-:-:S03]  /*4cb0*/  LEA R76, P0, R68, R11, 0x1 ;  /* 0x0000000b444c7211 */ /* 0x000fc600078008ff */
[----:B01----:R-:W-:-:S05]  /*4cc0*/  IMAD R71, R141, UR19, R0 ;  /* 0x000000138d477c24 */ /* 0x003fca000f8e0200 */
[----:B------:R-:W-:-:S04]  /*4cd0*/  IADD3 R69, R69, R71, RZ ;  /* 0x0000004745457210 */ /* 0x000fc80007ffe0ff */
[----:B------:R-:W-:-:S03]  /*4ce0*/  LEA.HI.X R77, R68, R10, R69, 0x1, P0 ;  /* 0x0000000a444d7211 */ /* 0x000fc600000f0c45 */
[----:B------:R-:W-:-:S05]  /*4cf0*/  IMAD.WIDE R76, R5, 0x10, R76 ;  /* 0x00000010054c7825 */ /* 0x000fca00078e024c */
[----:B--2---:R-:W2:Y:S04]  /*4d00*/  LDG.E.128 R68, desc[UR12][R76.64] ;  /* 0x0000000c4c447981 */ /* 0x004ea8000c1e1d00 */
[----:B---3--:R3:W4:Y:S01]  /*4d10*/  LDG.E.128 R72, desc[UR12][R76.64+0x200] ;  /* 0x0002000c4c487981 */ /* 0x008722000c1e1d00 */
        /* <DEDUP_REMOVED lines=9> */
[----:B---3--:R-:W-:Y:S01]  /*4db0*/  IMAD R77, R141, UR21, R82 ;  /* 0x000000158d4d7c24 */ /* 0x008fe2000f8e0252 */
[----:B------:R-:W-:Y:S02]  /*4dc0*/  IADD3 R0, R79, R83, RZ ;  /* 0x000000534f007210 */ /* 0x000fe40007ffe0ff */
[----:B------:R-:W-:-:S04]  /*4dd0*/  LEA R144, P0, R78, R122, 0x2 ;  /* 0x0000007a4e907211 */ /* 0x000fc800078010ff */
[----:B------:R-:W-:Y:S02]  /*4de0*/  LEA.HI.X R145, R78, R123, R0, 0x2, P0 ;  /* 0x0000007b4e917211 */ /* 0x000fe400000f1400 */
[C---:B------:R-:W-:Y:S02]  /*4df0*/  LEA R142, P0, R80.reuse, R9, 0x1 ;  /* 0x00000009508e7211 */ /* 0x040fe400078008ff */
[----:B------:R-:W-:Y:S01]  /*4e00*/  IADD3 R0, R81, R77, RZ ;  /* 0x0000004d51007210 */ /* 0x000fe20007ffe0ff */
[----:B------:R3:W3:Y:S03]  /*4e10*/  LDG.E R137, desc[UR12][R144.64] ;  /* 0x0000000c90897981 */ /* 0x0006e6000c1e1900 */
[----:B------:R-:W-:-:S03]  /*4e20*/  LEA.HI.X R143, R80, R7, R0, 0x1, P0 ;  /* 0x00000007508f7211 */ /* 0x000fc600000f0c00 */
[----:B------:R-:W-:Y:S01]  /*4e30*/  IMAD.WIDE R142, R5, 0x10, R142 ;  /* 0x00000010058e7825 */ /* 0x000fe200078e028e */
[----:B--2---:R-:W-:Y:S04]  /*4e40*/  STS.128 [R4], R68 ;  /* 0x0000004404007388 */ /* 0x004fe80000000c00 */
[----:B----4-:R-:W-:Y:S01]  /*4e50*/  STS.128 [R4+0x200], R72 ;  /* 0x0002004804007388 */ /* 0x010fe20000000c00 */
[----:B------:R-:W-:-:S03]  /*4e60*/  NOP ;  /* 0x0000000000007918 */ /* 0x000fc60000000000 */
[----:B------:R-:W2:Y:S04]  /*4e70*/  LDG.E.128 R76, desc[UR12][R142.64] ;  /* 0x0000000c8e4c7981 */ /* 0x000ea8000c1e1d00 */
[----:B------:R4:W2:Y:S01]  /*4e80*/  LDG.E.128 R80, desc[UR12][R142.64+0x200] ;  /* 0x0002000c8e507981 */ /* 0x0008a2000c1e1d00 */
[C---:B------:R-:W-:Y:S02]  /*4e90*/  LOP3.LUT P0, RZ, R19.reuse, 0x1f, RZ, 0xc0, !PT ;  /* 0x0000001f13ff7812 */ /* 0x040fe4000780c0ff */
[----:B------:R-:W-:Y:S01]  /*4ea0*/  SHF.L.U32 R0, R19, 0x1, RZ ;  /* 0x0000000113007819 */ /* 0x000fe200000006ff */
[----:B------:R-:W1:Y:S01]  /*4eb0*/  LDS.128 R68, [R27] ;  /* 0x000000001b447984 */ /* 0x000e620000000c00 */
[----:B------:R-:W-:Y:S02]  /*4ec0*/  ISETP.LT.OR P2, PT, R3, 0x2, P0 ;  /* 0x000000020300780c */ /* 0x000fe40000741670 */
[----:B---3--:R-:W-:Y:S01]  /*4ed0*/  LOP3.LUT R145, R0, 0xffffffc0, RZ, 0xc0, !PT ;  /* 0xffffffc000917812 */ /* 0x008fe200078ec0ff */
[----:B------:R3:W0:Y:S03]  /*4ee0*/  LDS.128 R72, [R27+0x10] ;  /* 0x000010001b487984 */ /* 0x0006260000000c00 */
[----:B------:R-:W-:-:S04]  /*4ef0*/  IADD3 R145, R145, R18, RZ ;  /* 0x0000001291917210 */ /* 0x000fc80007ffe0ff */
[C---:B---3--:R-:W-:Y:S02]  /*4f00*/  IADD3 R27, R145.reuse, R18, RZ ;  /* 0x00000012911b7210 */ /* 0x048fe40007ffe0ff */
[-C--:B------:R-:W-:Y:S01]  /*4f10*/  LEA R4, R145, R8.reuse, 0x4 ;  /* 0x0000000891047211 */ /* 0x080fe200078e20ff */
[----:B------:R-:W3:Y:S01]  /*4f20*/  @!P2 LDC R149, c[0x0][0x21c] ;  /* 0x00008700ff95ab82 */ /* 0x000ee20000000800 */
[----:B------:R-:W-:Y:S01]  /*4f30*/  LEA R27, R27, R8, 0x4 ;  /* 0x000000081b1b7211 */ /* 0x000fe200078e20ff */
[----:B------:R-:W-:-:S04]  /*4f40*/  FMUL.FTZ R197, R137, 1.4426950216293334961 ;  /* 0x3fb8aa3b89c57820 */ /* 0x000fc80000410000 */
[----:B------:R-:W-:Y:S01]  /*4f50*/  FMUL.FTZ R229, R197, R58 ;  /* 0x0000003ac5e57220 */ /* 0x000fe20000410000 */
[----:B------:R-:W-:-:S05]  /*4f60*/  ISETP.NE.AND P1, PT, R19, RZ, PT ;  /* 0x000000ff1300720c */ /* 0x000fca0003f25270 */
[----:B------:R-:W-:Y:S01]  /*4f70*/  MUFU.EX2 R229, R229 ;  /* 0x000000e500e57308 */ /* 0x000fe20000000800 */
[----:B------:R-:W-:Y:S02]  /*4f80*/  IADD3 R158, R19, 0x200, RZ ;  /* 0x00000200139e7810 */ /* 0x000fe40007ffe0ff */
[----:B----4-:R-:W-:-:S04]  /*4f90*/  LEA R143, R138, R141, 0x8 ;  /* 0x0000008d8a8f7211 */ /* 0x010fc800078e40ff */
[----:B------:R-:W-:Y:S02]  /*4fa0*/  SEL R143, R143, R158, !P1 ;  /* 0x0000009e8f8f7207 */ /* 0x000fe40004800000 */
[----:B------:R-:W-:Y:S02]  /*4fb0*/  @!P2 IADD3 R0, R3, -0x2, RZ ;  /* 0xfffffffe0300a810 */ /* 0x000fe40007ffe0ff */
[----:B------:R-:W-:-:S03]  /*4fc0*/  LEA R142, R143, R8, 0x2 ;  /* 0x000000088f8e7211 */ /* 0x000fc600078e10ff */
[----:B---3--:R-:W-:Y:S02]  /*4fd0*/  @!P2 IMAD R149, R0, R149, R141 ;  /* 0x000000950095a224 */ /* 0x008fe400078e028d */
[C---:B------:R-:W-:Y:S01]  /*4fe0*/  FMUL.FTZ R0, R197.reuse, R56 ;  /* 0x00000038c5007220 */ /* 0x040fe20000410000 */
[C---:B------:R-:W-:Y:S01]  /*4ff0*/  FMUL.FTZ R209, R197.reuse, R54 ;  /* 0x00000036c5d17220 */ /* 0x040fe20000410000 */
[----:B------:R-:W-:-:S04]  /*5000*/  FMUL.FTZ R208, R197, R52 ;  /* 0x00000034c5d07220 */ /* 0x000fc80000410000 */
[----:B------:R-:W3:Y:S01]  /*5010*/  MUFU.EX2 R0, R0 ;  /* 0x0000000000007308 */ /* 0x000ee20000000800 */
[--C-:B------:R-:W-:Y:S02]  /*5020*/  HADD2.F32 R189, -RZ, R60.reuse.H0_H0 ;  /* 0x2000003cffbd7230 */ /* 0x100fe40000004100 */
[----:B------:R-:W-:Y:S01]  /*5030*/  FMUL.FTZ R186, R197, R50 ;  /* 0x00000032c5ba7220 */ /* 0x000fe20000410000 */
[----:B------:R-:W-:-:S04]  /*5040*/  HADD2.F32 R187, -RZ, R60.H1_H1 ;  /* 0x3000003cffbb7230 */ /* 0x000fc80000004100 */
[----:B------:R-:W4:Y:S01]  /*5050*/  MUFU.EX2 R209, R209 ;  /* 0x000000d100d17308 */ /* 0x000f220000000800 */
[----:B-1----:R-:W-:Y:S01]  /*5060*/  HADD2.F32 R144, -RZ, R68.H1_H1 ;  /* 0x30000044ff907230 */ /* 0x002fe20000004100 */
[----:B------:R-:W-:Y:S01]  /*5070*/  MOV R147, RZ ;  /* 0x000000ff00937202 */ /* 0x000fe20000000f00 */
[----:B------:R-:W-:Y:S01]  /*5080*/  HADD2.F32 R185, -RZ, R61.H0_H0 ;  /* 0x2000003dffb97230 */ /* 0x000fe20000004100 */
[----:B------:R-:W-:Y:S01]  /*5090*/  MOV R146, 0x3f800000 ;  /* 0x3f80000000927802 */ /* 0x000fe20000000f00 */
[----:B------:R-:W-:Y:S01]  /*50a0*/  FMUL.FTZ R190, R197, R48 ;  /* 0x00000030c5be7220 */ /* 0x000fe20000410000 */
[----:B------:R-:W-:Y:S02]  /*50b0*/  FMUL.FTZ R227, R189, R58 ;  /* 0x0000003abde37220 */ /* 0x000fe40000410000 */
[----:B------:R-:W1:Y:S01]  /*50c0*/  MUFU.EX2 R208, R208 ;  /* 0x000000d000d07308 */ /* 0x000e620000000800 */
[----:B------:R-:W-:Y:S01]  /*50d0*/  FMUL.FTZ R225, R187, R56 ;  /* 0x00000038bbe17220 */ /* 0x000fe20000410000 */
[----:B------:R-:W-:-:S04]  /*50e0*/  @!P2 IMAD.WIDE R148, R149, 0x8, R114 ;  /* 0x000000089594a825 */ /* 0x000fc800078e0272 */
[----:B------:R-:W-:Y:S01]  /*50f0*/  FMUL.FTZ R198, R197, R46 ;  /* 0x0000002ec5c67220 */ /* 0x000fe20000410000 */
[----:B------:R-:W-:Y:S01]  /*5100*/  FMUL.FTZ R204, R185, R54 ;  /* 0x00000036b9cc7220 */ /* 0x000fe20000410000 */
[----:B------:R-:W-:Y:S01]  /*5110*/  HADD2.F32 R143, -RZ, R69.H0_H0 ;  /* 0x20000045ff8f7230 */ /* 0x000fe20000004100 */
[----:B------:R-:W1:Y:S01]  /*5120*/  MUFU.EX2 R186, R186 ;  /* 0x000000ba00ba7308 */ /* 0x000e620000000800 */
[----:B------:R-:W-:Y:S02]  /*5130*/  HADD2.F32 R183, -RZ, R61.H1_H1 ;  /* 0x3000003dffb77230 */ /* 0x000fe40000004100 */
[----:B---3--:R-:W-:Y:S01]  /*5140*/  FMUL.FTZ R172, R229, R0 ;  /* 0x00000000e5ac7220 */ /* 0x008fe20000410000 */
[----:B------:R-:W-:Y:S02]  /*5150*/  HADD2.F32 R181, -RZ, R62.H0_H0 ;  /* 0x2000003effb57230 */ /* 0x000fe40000004100 */
[----:B------:R-:W-:Y:S01]  /*5160*/  FMUL.FTZ R202, R197, R44 ;  /* 0x0000002cc5ca7220 */ /* 0x000fe20000410000 */
[----:B------:R-:W-:Y:S01]  /*5170*/  FMUL.FTZ R182, R143, R204 ;  /* 0x000000cc8fb67220 */ /* 0x000fe20000410000 */
[----:B------:R-:W-:Y:S01]  /*5180*/  FMUL.FTZ R223, R183, R52 ;  /* 0x00000034b7df7220 */ /* 0x000fe20000410000 */
[----:B------:R-:W3:Y:S01]  /*5190*/  MUFU.EX2 R190, R190 ;  /* 0x000000be00be7308 */ /* 0x000ee20000000800 */
[----:B------:R-:W-:-:S02]  /*51a0*/  HADD2.F32 R145, -RZ, R70.H0_H0 ;  /* 0x20000046ff917230 */ /* 0x000fc40000004100 */
[----:B------:R-:W-:Y:S01]  /*51b0*/  FMUL.FTZ R206, R197, R42 ;  /* 0x0000002ac5ce7220 */ /* 0x000fe20000410000 */
[----:B------:R-:W-:Y:S02]  /*51c0*/  HADD2.F32 R179, -RZ, R62.H1_H1 ;  /* 0x3000003effb37230 */ /* 0x000fe40000004100 */
[----:B------:R-:W-:Y:S02]  /*51d0*/  FMUL.FTZ R200, R181, R50 ;  /* 0x00000032b5c87220 */ /* 0x000fe40000410000 */
[----:B------:R-:W3:Y:S01]  /*51e0*/  MUFU.EX2 R198, R198 ;  /* 0x000000c600c67308 */ /* 0x000ee20000000800 */
[----:B------:R-:W-:Y:S02]  /*51f0*/  HADD2.F32 R150, -RZ, R70.H1_H1 ;  /* 0x30000046ff967230 */ /* 0x000fe40000004100 */
[----:B------:R-:W-:Y:S01]  /*5200*/  FMUL.FTZ R164, R197, R40 ;  /* 0x00000028c5a47220 */ /* 0x000fe20000410000 */
[--C-:B0-----:R-:W-:Y:S02]  /*5210*/  HADD2.F32 R153, -RZ, R73.reuse.H0_H0 ;  /* 0x20000049ff997230 */ /* 0x101fe40000004100 */
[----:B------:R-:W-:Y:S01]  /*5220*/  FMUL.FTZ R221, R179, R48 ;  /* 0x00000030b3dd7220 */ /* 0x000fe20000410000 */
[----:B------:R-:W-:-:S02]  /*5230*/  HADD2.F32 R156, -RZ, R73.H1_H1 ;  /* 0x30000049ff9c7230 */ /* 0x000fc40000004100 */
[----:B------:R-:W-:Y:S01]  /*5240*/  FMUL.FTZ R180, R145, R200 ;  /* 0x000000c891b47220 */ /* 0x000fe20000410000 */
[--C-:B------:R-:W-:Y:S01]  /*5250*/  HADD2.F32 R177, -RZ, R63.reuse.H0_H0 ;  /* 0x2000003fffb17230 */ /* 0x100fe20000004100 */
[----:B------:R-:W0:Y:S01]  /*5260*/  MUFU.EX2 R202, R202 ;  /* 0x000000ca00ca7308 */ /* 0x000e220000000800 */
[----:B------:R-:W-:Y:S02]  /*5270*/  HADD2.F32 R175, -RZ, R63.H1_H1 ;  /* 0x3000003fffaf7230 */ /* 0x000fe40000004100 */
[----:B------:R-:W-:Y:S01]  /*5280*/  FMUL.FTZ R193, R197, R38 ;  /* 0x00000026c5c17220 */ /* 0x000fe20000410000 */
[----:B------:R-:W-:Y:S01]  /*5290*/  FMUL.FTZ R203, R150, R221 ;  /* 0x000000dd96cb7220 */ /* 0x000fe20000410000 */
[----:B------:R-:W-:-:S03]  /*52a0*/  FMUL.FTZ R196, R177, R46 ;  /* 0x0000002eb1c47220 */ /* 0x000fc60000410000 */
[----:B------:R-:W0:Y:S01]  /*52b0*/  MUFU.EX2 R206, R206 ;  /* 0x000000ce00ce7308 */ /* 0x000e220000000800 */
[----:B------:R-:W-:Y:S02]  /*52c0*/  HADD2.F32 R152, -RZ, R71.H1_H1 ;  /* 0x30000047ff987230 */ /* 0x000fe40000004100 */
[----:B------:R-:W-:Y:S01]  /*52d0*/  FMUL.FTZ R166, R197, R36 ;  /* 0x00000024c5a67220 */ /* 0x000fe20000410000 */
[----:B------:R-:W-:Y:S02]  /*52e0*/  HADD2.F32 R173, -RZ, R64.H0_H0 ;  /* 0x20000040ffad7230 */ /* 0x000fe40000004100 */
[----:B------:R-:W-:Y:S02]  /*52f0*/  FMUL.FTZ R219, R175, R44 ;  /* 0x0000002cafdb7220 */ /* 0x000fe40000410000 */
[----:B------:R-:W0:Y:S01]  /*5300*/  MUFU.EX2 R164, R164 ;  /* 0x000000a400a47308 */ /* 0x000e220000000800 */
[----:B------:R-:W-:Y:S02]  /*5310*/  HADD2.F32 R151, -RZ, R72.H0_H0 ;  /* 0x20000048ff977230 */ /* 0x000fe40000004100 */
[----:B------:R-:W-:Y:S01]  /*5320*/  FMUL.FTZ R195, R197, R34 ;  /* 0x00000022c5c37220 */ /* 0x000fe20000410000 */
[----:B------:R-:W-:-:S02]  /*5330*/  HADD2.F32 R171, -RZ, R64.H1_H1 ;  /* 0x30000040ffab7230 */ /* 0x000fc40000004100 */
[C---:B------:R-:W-:Y:S01]  /*5340*/  FMUL.FTZ R241, R197.reuse, R32 ;  /* 0x00000020c5f17220 */ /* 0x040fe20000410000 */
[----:B------:R-:W-:Y:S01]  /*5350*/  FMUL.FTZ R243, R197, R30 ;  /* 0x0000001ec5f37220 */ /* 0x000fe20000410000 */
[----:B------:R-:W-:Y:S01]  /*5360*/  FMUL.FTZ R192, R173, R42 ;  /* 0x0000002aadc07220 */ /* 0x000fe20000410000 */
[----:B------:R-:W0:Y:S01]  /*5370*/  MUFU.EX2 R193, R193 ;  /* 0x000000c100c17308 */ /* 0x000e220000000800 */
[----:B------:R-:W-:Y:S01]  /*5380*/  FMUL.FTZ R201, R152, R219 ;  /* 0x000000db98c97220 */ /* 0x000fe20000410000 */
[----:B------:R-:W-:Y:S02]  /*5390*/  HADD2.F32 R154, -RZ, R72.H1_H1 ;  /* 0x30000048ff9a7230 */ /* 0x000fe40000004100 */
[----:B------:R-:W-:Y:S01]  /*53a0*/  FMUL.FTZ R217, R171, R40 ;  /* 0x00000028abd97220 */ /* 0x000fe20000410000 */
[--C-:B------:R-:W-:Y:S02]  /*53b0*/  HADD2.F32 R169, -RZ, R65.reuse.H0_H0 ;  /* 0x20000041ffa97230 */ /* 0x100fe40000004100 */
[----:B------:R-:W-:Y:S01]  /*53c0*/  FMUL.FTZ R249, R151, R192 ;  /* 0x000000c097f97220 */ /* 0x000fe20000410000 */
[----:B------:R-:W0:Y:S01]  /*53d0*/  MUFU.EX2 R166, R166 ;  /* 0x000000a600a67308 */ /* 0x000e220000000800 */
[----:B------:R-:W-:-:S02]  /*53e0*/  HADD2.F32 R167, -RZ, R65.H1_H1 ;  /* 0x30000041ffa77230 */ /* 0x000fc40000004100 */
[----:B------:R-:W-:Y:S01]  /*53f0*/  FMUL.FTZ R188, R169, R38 ;  /* 0x00000026a9bc7220 */ /* 0x000fe20000410000 */
[----:B------:R-:W-:-:S04]  /*5400*/  FMUL.FTZ R199, R154, R217 ;  /* 0x000000d99ac77220 */ /* 0x000fc80000410000 */
[----:B------:R-:W0:Y:S01]  /*5410*/  MUFU.EX2 R195, R195 ;  /* 0x000000c300c37308 */ /* 0x000e220000000800 */
[----:B------:R-:W-:Y:S02]  /*5420*/  HADD2.F32 R165, -RZ, R66.H0_H0 ;  /* 0x20000042ffa57230 */ /* 0x000fe40000004100 */
[----:B------:R-:W-:Y:S01]  /*5430*/  FMUL.FTZ R215, R167, R36 ;  /* 0x00000024a7d77220 */ /* 0x000fe20000410000 */
[----:B------:R-:W-:-:S04]  /*5440*/  FMUL.FTZ R174, R153, R188 ;  /* 0x000000bc99ae7220 */ /* 0x000fc80000410000 */
[----:B------:R-:W0:Y:S01]  /*5450*/  MUFU.EX2 R241, R241 ;  /* 0x000000f100f17308 */ /* 0x000e220000000800 */
[----:B------:R-:W-:Y:S02]  /*5460*/  HADD2.F32 R155, -RZ, R74.H0_H0 ;  /* 0x2000004aff9b7230 */ /* 0x000fe40000004100 */
[----:B------:R-:W-:Y:S01]  /*5470*/  FMUL.FTZ R184, R165, R34 ;  /* 0x00000022a5b87220 */ /* 0x000fe20000410000 */
[----:B------:R-:W-:Y:S02]  /*5480*/  HADD2.F32 R163, -RZ, R66.H1_H1 ;  /* 0x30000042ffa37230 */ /* 0x000fe40000004100 */
[----:B------:R-:W-:Y:S02]  /*5490*/  FMUL.FTZ R213, R156, R215 ;  /* 0x000000d79cd57220 */ /* 0x000fe40000410000 */
[----:B------:R-:W0:Y:S01]  /*54a0*/  MUFU.EX2 R243, R243 ;  /* 0x000000f300f37308 */ /* 0x000e220000000800 */
[----:B------:R-:W-:Y:S02]  /*54b0*/  HADD2.F32 R157, -RZ, R74.H1_H1 ;  /* 0x3000004aff9d7230 */ /* 0x000fe40000004100 */
[----:B------:R-:W-:Y:S01]  /*54c0*/  FMUL.FTZ R162, R163, R32 ;  /* 0x00000020a3a27220 */ /* 0x000fe20000410000 */
[----:B------:R-:W-:-:S02]  /*54d0*/  HADD2.F32 R161, -RZ, R67.H0_H0 ;  /* 0x20000043ffa17230 */ /* 0x000fc40000004100 */
[----:B------:R-:W-:Y:S01]  /*54e0*/  FMUL.FTZ R216, R155, R184 ;  /* 0x000000b89bd87220 */ /* 0x000fe20000410000 */
[--C-:B------:R-:W-:Y:S02]  /*54f0*/  HADD2.F32 R159, -RZ, R75.reuse.H0_H0 ;  /* 0x2000004bff9f7230 */ /* 0x100fe40000004100 */
[----:B------:R-:W-:Y:S01]  /*5500*/  FMUL.FTZ R214, R157, R162 ;  /* 0x000000a29dd67220 */ /* 0x000fe20000410000 */
[----:B------:R-:W-:Y:S01]  /*5510*/  HADD2.F32 R160, -RZ, R75.H1_H1 ;  /* 0x3000004bffa07230 */ /* 0x000fe20000004100 */
[----:B------:R-:W-:Y:S01]  /*5520*/  BSSY B0, `(.L_x_6720) ;  /* 0x0000053000007945 */ /* 0x000fe20003800000 */
[----:B------:R-:W-:Y:S01]  /*5530*/  LEA R210, R19, R8, 0x3 ;  /* 0x0000000813d27211 */ /* 0x000fe200078e18ff */
[----:B--2---:R-:W-:Y:S04]  /*5540*/  STS.128 [R4+0x840], R76 ;  /* 0x0008404c04007388 */ /* 0x004fe80000000c00 */
[----:B------:R-:W-:Y:S01]  /*5550*/  STS.128 [R4+0xa40], R80 ;  /* 0x000a405004007388 */ /* 0x000fe20000000c00 */
[----:B------:R-:W-:-:S03]  /*5560*/  NOP ;  /* 0x0000000000007918 */ /* 0x000fc60000000000 */
[----:B------:R-:W2:Y:S04]  /*5570*/  LDS.128 R76, [R27+0x840] ;  /* 0x000840001b4c7984 */ /* 0x000ea80000000c00 */
[----:B------:R-:W0:Y:S04]  /*5580*/  LDS.128 R80, [R27+0x850] ;  /* 0x000850001b507984 */ /* 0x000e280000000c00 */
[----:B------:R4:W-:Y:S01]  /*5590*/  STS [R142+0x35c0], R229 ;  /* 0x0035c0e58e007388 */ /* 0x0009e20000000800 */
[----:B------:R-:W-:Y:S01]  /*55a0*/  BAR.SYNC.DEFER_BLOCKING 0x0 ;  /* 0x0000000000007b1d */ /* 0x000fe20000010000 */
[----:B----4-:R-:W-:-:S05]  /*55b0*/  HADD2.F32 R142, -RZ, R68.H0_H0 ;  /* 0x20000044ff8e7230 */ /* 0x010fca0000004100 */
[----:B------:R4:W5:Y:S01]  /*55c0*/  @!P2 LDG.E.64 R146, desc[UR12][R148.64] ;  /* 0x0000000c9492a981 */ /* 0x000962000c1e1b00 */
[--C-:B--2---:R-:W-:Y:S02]  /*55d0*/  HADD2.F32 R178, -RZ, R76.reuse.H0_H0 ;  /* 0x2000004cffb27230 */ /* 0x104fe40000004100 */
[----:B------:R-:W-:Y:S02]  /*55e0*/  HADD2.F32 R194, -RZ, R76.H1_H1 ;  /* 0x3000004cffc27230 */ /* 0x000fe40000004100 */
[----:B------:R-:W-:Y:S01]  /*55f0*/  FMUL.FTZ R76, R142, R227 ;  /* 0x000000e38e4c7220 */ /* 0x000fe20000410000 */
[--C-:B------:R-:W-:Y:S02]  /*5600*/  HADD2.F32 R170, -RZ, R77.reuse.H0_H0 ;  /* 0x2000004dffaa7230 */ /* 0x100fe40000004100 */
[----:B------:R-:W-:Y:S02]  /*5610*/  HADD2.F32 R176, -RZ, R77.H1_H1 ;  /* 0x3000004dffb07230 */ /* 0x000fe40000004100 */
[----:B------:R-:W-:Y:S01]  /*5620*/  FMUL.FTZ R77, R144, R225 ;  /* 0x000000e1904d7220 */ /* 0x000fe20000410000 */
[----:B----4-:R-:W-:Y:S01]  /*5630*/  HADD2.F32 R148, -RZ, R69.H1_H1 ;  /* 0x30000045ff947230 */ /* 0x010fe20000004100 */
[----:B------:R-:W-:-:S02]  /*5640*/  ISETP.NE.AND P2, PT, R19, 0x3f, PT ;  /* 0x0000003f1300780c */ /* 0x000fc40003f45270 */
[----:B------:R-:W-:Y:S01]  /*5650*/  FFMA.FTZ R68, R76, R0, R77 ;  /* 0x000000004c447223 */ /* 0x000fe2000001004d */
[C---:B------:R-:W-:Y:S01]  /*5660*/  FMUL.FTZ R69, R209.reuse, R172 ;  /* 0x000000acd1457220 */ /* 0x040fe20000410000 */
[----:B------:R-:W-:Y:S02]  /*5670*/  FMUL.FTZ R205, R148, R223 ;  /* 0x000000df94cd7220 */ /* 0x000fe40000410000 */
[----:B------:R-:W-:Y:S01]  /*5680*/  FFMA.FTZ R68, R209, R68, R182 ;  /* 0x00000044d1447223 */ /* 0x000fe200000100b6 */
[----:B-1----:R-:W-:-:S03]  /*5690*/  FMUL.FTZ R69, R208, R69 ;  /* 0x00000045d0457220 */ /* 0x002fc60000410000 */
[----:B------:R-:W-:Y:S01]  /*56a0*/  FFMA.FTZ R73, R208, R68, R205 ;  /* 0x00000044d0497223 */ /* 0x000fe200000100cd */
[----:B------:R-:W-:Y:S02]  /*56b0*/  HADD2.F32 R149, -RZ, R71.H0_H0 ;  /* 0x20000047ff957230 */ /* 0x000fe40000004100 */
[C---:B------:R-:W-:Y:S01]  /*56c0*/  FMUL.FTZ R69, R186.reuse, R69 ;  /* 0x00000045ba457220 */ /* 0x040fe20000410000 */
[----:B------:R-:W-:Y:S01]  /*56d0*/  FFMA.FTZ R73, R186, R73, R180 ;  /* 0x00000049ba497223 */ /* 0x000fe200000100b4 */
[----:B------:R-:W-:Y:S02]  /*56e0*/  @P2 LEA R71, R19, R8, 0x2 ;  /* 0x0000000813472211 */ /* 0x000fe400078e10ff */
[C---:B---3--:R-:W-:Y:S01]  /*56f0*/  FMUL.FTZ R69, R190.reuse, R69 ;  /* 0x00000045be457220 */ /* 0x048fe20000410000 */
[----:B------:R-:W-:Y:S01]  /*5700*/  FMUL.FTZ R251, R149, R196 ;  /* 0x000000c495fb7220 */ /* 0x000fe20000410000 */
[----:B------:R-:W-:Y:S01]  /*5710*/  FFMA.FTZ R73, R190, R73, R203 ;  /* 0x00000049be497223 */ /* 0x000fe200000100cb */
[----:B------:R-:W-:Y:S01]  /*5720*/  FMUL.FTZ R172, R197, R28 ;  /* 0x0000001cc5ac7220 */ /* 0x000fe20000410000 */
[C---:B------:R-:W-:Y:S01]  /*5730*/  FMUL.FTZ R69, R198.reuse, R69 ;  /* 0x00000045c6457220 */ /* 0x040fe20000410000 */
[----:B------:R1:W2:Y:S01]  /*5740*/  @P2 LDS R197, [R71+0x3dc4] ;  /* 0x003dc40047c52984 */ /* 0x0002a20000000800 */
[----:B------:R-:W-:-:S02]  /*5750*/  FFMA.FTZ R73, R198, R73, R251 ;  /* 0x00000049c6497223 */ /* 0x000fc400000100fb */
[C---:B0-----:R-:W-:Y:S02]  /*5760*/  FMUL.FTZ R69, R202.reuse, R69 ;  /* 0x00000045ca457220 */ /* 0x041fe40000410000 */
[----:B------:R-:W-:Y:S02]  /*5770*/  FFMA.FTZ R73, R202, R73, R201 ;  /* 0x00000049ca497223 */ /* 0x000fe400000100c9 */
[C---:B------:R-:W-:Y:S02]  /*5780*/  FMUL.FTZ R69, R206.reuse, R69 ;  /* 0x00000045ce457220 */ /* 0x040fe40000410000 */
[----:B------:R-:W-:Y:S02]  /*5790*/  FFMA.FTZ R73, R206, R73, R249 ;  /* 0x00000049ce497223 */ /* 0x000fe400000100f9 */
[C---:B------:R-:W-:Y:S02]  /*57a0*/  FMUL.FTZ R68, R164.reuse, R69 ;  /* 0x00000045a4447220 */ /* 0x040fe40000410000 */
[----:B------:R-:W-:-:S02]  /*57b0*/  FFMA.FTZ R73, R164, R73, R199 ;  /* 0x00000049a4497223 */ /* 0x000fc400000100c7 */
[C---:B------:R-:W-:Y:S02]  /*57c0*/  FMUL.FTZ R69, R193.reuse, R68 ;  /* 0x00000044c1457220 */ /* 0x040fe40000410000 */
[----:B------:R-:W-:Y:S01]  /*57d0*/  FFMA.FTZ R73, R193, R73, R174 ;  /* 0x00000049c1497223 */ /* 0x000fe200000100ae */
[----:B------:R-:W0:Y:S01]  /*57e0*/  MUFU.EX2 R172, R172 ;  /* 0x000000ac00ac7308 */ /* 0x000e220000000800 */
[C---:B------:R-:W-:Y:S02]  /*57f0*/  FMUL.FTZ R68, R166.reuse, R69 ;  /* 0x00000045a6447220 */ /* 0x040fe40000410000 */
[----:B------:R-:W-:Y:S01]  /*5800*/  FFMA.FTZ R73, R166, R73, R213 ;  /* 0x00000049a6497223 */ /* 0x000fe200000100d5 */
[--C-:B------:R-:W-:Y:S02]  /*5810*/  HADD2.F32 R70, -RZ, R79.reuse.H0_H0 ;  /* 0x2000004fff467230 */ /* 0x100fe40000004100 */
[----:B------:R-:W-:Y:S01]  /*5820*/  FMUL.FTZ R68, R195, R68 ;  /* 0x00000044c3447220 */ /* 0x000fe20000410000 */
[----:B------:R-:W-:-:S02]  /*5830*/  HADD2.F32 R72, -RZ, R79.H1_H1 ;  /* 0x3000004fff487230 */ /* 0x000fc40000004100 */
[----:B------:R-:W-:Y:S01]  /*5840*/  FFMA.FTZ R73, R195, R73, R216 ;  /* 0x00000049c3497223 */ /* 0x000fe200000100d8 */
[--C-:B------:R-:W-:Y:S02]  /*5850*/  HADD2.F32 R74, -RZ, R78.reuse.H0_H0 ;  /* 0x2000004eff4a7230 */ /* 0x100fe40000004100 */
[----:B------:R-:W-:Y:S02]  /*5860*/  HADD2.F32 R168, -RZ, R78.H1_H1 ;  /* 0x3000004effa87230 */ /* 0x000fe40000004100 */
[----:B------:R-:W-:Y:S01]  /*5870*/  FMUL.FTZ R78, R161, R30 ;  /* 0x0000001ea14e7220 */ /* 0x000fe20000410000 */
[----:B------:R-:W-:Y:S02]  /*5880*/  HADD2.F32 R79, -RZ, R67.H1_H1 ;  /* 0x30000043ff4f7230 */ /* 0x000fe40000004100 */
[C---:B------:R-:W-:Y:S01]  /*5890*/  FMUL.FTZ R68, R241.reuse, R68 ;  /* 0x00000044f1447220 */ /* 0x040fe20000410000 */
[----:B------:R-:W-:Y:S01]  /*58a0*/  FFMA.FTZ R73, R241, R73, R214 ;  /* 0x00000049f1497223 */ /* 0x000fe200000100d6 */
[----:B------:R-:W-:Y:S01]  /*58b0*/  FMUL.FTZ R212, R159, R78 ;  /* 0x0000004e9fd47220 */ /* 0x000fe20000410000 */
[----:B------:R-:W-:Y:S01]  /*58c0*/  FMUL.FTZ R191, R79, R28 ;  /* 0x0000001c4fbf7220 */ /* 0x000fe20000410000 */
[----:B------:R-:W-:-:S02]  /*58d0*/  FMUL.FTZ R69, R243, R68 ;  /* 0x00000044f3457220 */ /* 0x000fc40000410000 */
[----:B------:R-:W-:Y:S01]  /*58e0*/  FFMA.FTZ R73, R243, R73, R212 ;  /* 0x00000049f3497223 */ /* 0x000fe200000100d4 */
[----:B------:R-:W-:Y:S01]  /*58f0*/  FMUL.FTZ R211, R160, R191 ;  /* 0x000000bfa0d37220 */ /* 0x000fe20000410000 */
[--C-:B------:R-:W-:Y:S02]  /*5900*/  HADD2.F32 R218, -RZ, R80.reuse.H0_H0 ;  /* 0x20000050ffda7230 */ /* 0x100fe40000004100 */
[C---:B0-----:R-:W-:Y:S01]  /*5910*/  FMUL.FTZ R68, R172.reuse, R69 ;  /* 0x00000045ac447220 */ /* 0x041fe20000410000 */
[----:B------:R-:W-:Y:S02]  /*5920*/  HADD2.F32 R80, -RZ, R80.H1_H1 ;  /* 0x30000050ff507230 */ /* 0x000fe40000004100 */
[----:B------:R-:W-:Y:S01]  /*5930*/  FFMA.FTZ R69, R172, R73, R211 ;  /* 0x00000049ac457223 */ /* 0x000fe200000100d3 */
[--C-:B------:R-:W-:Y:S02]  /*5940*/  HADD2.F32 R220, -RZ, R81.reuse.H0_H0 ;  /* 0x20000051ffdc7230 */ /* 0x100fe40000004100 */
[----:B------:R-:W-:-:S02]  /*5950*/  HADD2.F32 R222, -RZ, R81.H1_H1 ;  /* 0x30000051ffde7230 */ /* 0x000fc40000004100 */
[--C-:B------:R-:W-:Y:S02]  /*5960*/  HADD2.F32 R224, -RZ, R82.reuse.H0_H0 ;  /* 0x20000052ffe07230 */ /* 0x100fe40000004100 */
[----:B------:R-:W-:Y:S02]  /*5970*/  HADD2.F32 R226, -RZ, R82.H1_H1 ;  /* 0x30000052ffe27230 */ /* 0x000fe40000004100 */
[--C-:B------:R-:W-:Y:S02]  /*5980*/  HADD2.F32 R228, -RZ, R83.reuse.H0_H0 ;  /* 0x20000053ffe47230 */ /* 0x100fe40000004100 */
[----:B------:R-:W-:Y:S01]  /*5990*/  HADD2.F32 R230, -RZ, R83.H1_H1 ;  /* 0x30000053ffe67230 */ /* 0x000fe20000004100 */
[----:B-12---:R-:W-:Y:S06]  /*59a0*/  @P2 BRA `(.L_x_6721) ;  /* 0x0000000000282947 */ /* 0x006fec0003800000 */
[----:B------:R-:W-:Y:S01]  /*59b0*/  ISETP.NE.AND P2, PT, R3, R140, PT ;  /* 0x0000008c0300720c */ /* 0x000fe20003f45270 */
[----:B------:R-:W-:-:S12]  /*59c0*/  HFMA2.MMA R197, -RZ, RZ, 1.875, 0 ;  /* 0x3f800000ffc57435 */ /* 0x000fd800000001ff */
        /* <DEDUP_REMOVED lines=8> */
.L_x_6721:
[----:B------:R-:W-:Y:S05]  /*5a50*/  BSYNC B0 ;  /* 0x0000000000007941 */ /* 0x000fea0003800000 */
.L_x_6720:
        /* <DEDUP_REMOVED lines=48> */
.L_x_6781:
[----:B------:R-:W-:Y:S01]  /*5d60*/  ISETP.GE.AND P3, PT, R18, 0x10, PT ;  /* 0x000000101200780c */ /* 0x000fe20003f66270 */
[----:B------:R-:W-:-:S12]  /*5d70*/  UMOV UR7, 0xffffffff ;  /* 0xffffffff00077882 */ /* 0x000fd80000000000 */
[C---:B0-2---:R-:W-:Y:S01]  /*5d80*/  @P3 FFMA.FTZ R71, R70.reuse, R72, R71 ;  /* 0x0000004846473223 */ /* 0x045fe20000010047 */
[----:B---3--:R-:W-:Y:S01]  /*5d90*/  @P3 FMUL.FTZ R70, R70, R73 ;  /* 0x0000004946463220 */ /* 0x008fe20000410000 */
[----:B------:R-:W-:Y:S06]  /*5da0*/  BRA.DIV UR7, `(.L_x_6724) ;  /* 0x0000003e07d47947 */ /* 0x000fec000b800000 */
.L_x_6784:
[----:B------:R-:W-:-:S03]  /*5db0*/  UMOV UR7, 0xffffffff ;  /* 0xffffffff00077882 */ /* 0x000fc60000000000 */
[----:B------:R-:W-:Y:S05]  /*5dc0*/  BRA.DIV UR7, `(.L_x_6725) ;  /* 0x0000003e07f47947 */ /* 0x000fea000b800000 */
.L_x_6787:
[----:B------:R-:W-:-:S03]  /*5dd0*/  UMOV UR7, 0xffffffff ;  /* 0xffffffff00077882 */ /* 0x000fc60000000000 */
[----:B------:R-:W-:Y:S05]  /*5de0*/  BRA.DIV UR7, `(.L_x_6726) ;  /* 0x0000004207147947 */ /* 0x000fea000b800000 */
[----:B------:R-:W0:Y:S04]  /*5df0*/  SHFL.UP PT, R70, R70, 0x1, RZ ;  /* 0x0420000046467989 */ /* 0x000e2800000e00ff */
[----:B------:R-:W2:Y:S04]  /*5e00*/  SHFL.UP PT, R71, R71, 0x1, RZ ;  /* 0x0420000047477989 */ /* 0x000ea800000e00ff */
[----:B-----5:R3:W4:Y:S04]  /*5e10*/  SHFL.IDX PT, R72, R146, RZ, 0x1f ;  /* 0x00001fff92487589 */ /* 0x02072800000e0000 */
[----:B------:R3:W0:Y:S02]  /*5e20*/  SHFL.IDX PT, R73, R147, RZ, 0x1f ;  /* 0x00001fff93497589 */ /* 0x00062400000e0000 */
.L_x_6793:
[C---:B0-2---:R-:W-:Y:S01]  /*5e30*/  @P1 FFMA.FTZ R73, R70.reuse, R73, R71 ;  /* 0x0000004946491223 */ /* 0x045fe20000010047 */
[----:B----4-:R-:W-:-:S03]  /*5e40*/  @P1 FMUL.FTZ R72, R70, R72 ;  /* 0x0000004846481220 */ /* 0x010fc60000410000 */
[C---:B------:R-:W-:Y:S01]  /*5e50*/  FFMA.FTZ R75, R68.reuse, R73, R69 ;  /* 0x00000049444b7223 */ /* 0x040fe20000010045 */
[----:B------:R-:W-:-:S05]  /*5e60*/  FMUL.FTZ R74, R68, R72 ;  /* 0x00000048444a7220 */ /* 0x000fca0000410000 */
[----:B------:R2:W-:Y:S02]  /*5e70*/  STS.128 [R176+0x31b0], R72 ;  /* 0x0031b048b0007388 */ /* 0x0005e40000000c00 */
.L_x_6722:
        /* <DEDUP_REMOVED lines=10> */
[----:B------:R-:W-:-:S03]  /*5f20*/  FFMA.FTZ R69, R195, R69, R82 ;  /* 0x00000045c3457223 */ /* 0x000fc60000010052 */
[C---:B------:R-:W-:Y:S01]  /*5f30*/  FMUL.FTZ R70, R166.reuse, R71 ;  /* 0x00000047a6467220 */ /* 0x040fe20000410000 */
[----:B------:R-:W-:-:S03]  /*5f40*/  FFMA.FTZ R69, R166, R69, R245 ;  /* 0x00000045a6457223 */ /* 0x000fc600000100f5 */
[C---:B------:R-:W-:Y:S01]  /*5f50*/  FMUL.FTZ R71, R193.reuse, R70 ;  /* 0x00000046c1477220 */ /* 0x040fe20000410000 */
[----:B------:R-:W-:Y:S01]  /*5f60*/  FFMA.FTZ R69, R193, R69, R80 ;  /* 0x00000045c1457223 */ /* 0x000fe20000010050 */
[----:B------:R-:W-:Y:S01]  /*5f70*/  @!P0 LEA R70, R141, R8, 0x3 ;  /* 0x000000088d468211 */ /* 0x000fe200078e18ff */
[----:B------:R-:W0:Y:S01]  /*5f80*/  LDS R68, [R210+0x31b4] ;  /* 0x0031b400d2447984 */ /* 0x000e220000000800 */
        /* <DEDUP_REMOVED lines=9> */
[----:B--2---:R-:W-:Y:S01]  /*6020*/  FMUL.FTZ R72, R208, R71 ;  /* 0x00000047d0487220 */ /* 0x004fe20000410000 */
        /* <DEDUP_REMOVED lines=69> */
.L_x_6810:
        /* <DEDUP_REMOVED lines=9> */
.L_x_6727:
[----:B------:R-:W-:Y:S01]  /*6510*/  ISETP.NE.AND P0, PT, R19, RZ, PT ;  /* 0x000000ff1300720c */ /* 0x000fe20003f05270 */
[----:B------:R-:W-:Y:S05]  /*6520*/  WARPSYNC.ALL ;  /* 0x0000000000007948 */ /* 0x000fea0003800000 */
[----:B------:R-:W-:Y:S01]  /*6530*/  P2R R68, PR, RZ, 0x1 ;  /* 0x00000001ff447803 */ /* 0x000fe20000000000 */
[----:B------:R-:W-:Y:S01]  /*6540*/  BAR.SYNC.DEFER_BLOCKING 0x0 ;  /* 0x0000000000007b1d */ /* 0x000fe20000010000 */
[----:B------:R-:W-:Y:S01]  /*6550*/  IMAD R70, R124, UR15, RZ ;  /* 0x0000000f7c467c24 */ /* 0x000fe2000f8e02ff */
[----:B------:R-:W-:Y:S01]  /*6560*/  MOV R68, R19 ;  /* 0x0000001300447202 */ /* 0x000fe20000000f00 */
[----:B0-----:R-:W-:-:S03]  /*6570*/  IMAD R72, R128, UR15, RZ ;  /* 0x0000000f80487c24 */ /* 0x001fc6000f8e02ff */
[----:B------:R-:W-:Y:S01]  /*6580*/  @!P0 LEA R73, R141, R8, 0x3 ;  /* 0x000000088d498211 */ /* 0x000fe200078e18ff */
[----:B------:R-:W-:Y:S01]  /*6590*/  IMAD R71, R125, UR14, R70 ;  /* 0x0000000e7d477c24 */ /* 0x000fe2000f8e0246 */
[----:B------:R-:W-:Y:S01]  /*65a0*/  SHF.L.U32 R70, R19, 0x4, RZ ;  /* 0x0000000413467819 */ /* 0x000fe200000006ff */
[----:B------:R-:W-:Y:S01]  /*65b0*/  FFMA.FTZ R204, R143, -R204, R182 ;  /* 0x800000cc8fcc7223 */ /* 0x000fe200000100b6 */
[----:B------:R-:W-:Y:S01]  /*65c0*/  FFMA.FTZ R200, R145, -R200, R180 ;  /* 0x800000c891c87223 */ /* 0x000fe200000100b4 */
[----:B------:R-:W-:Y:S01]  /*65d0*/  FFMA.FTZ R196, R149, -R196, R178 ;  /* 0x800000c495c47223 */ /* 0x000fe200000100b2 */
[----:B------:R-:W-:Y:S01]  /*65e0*/  LEA.HI.SX32 R249, R70, R70, 0x1b ;  /* 0x0000004646f97211 */ /* 0x000fe200078fdaff */
[----:B------:R-:W-:Y:S01]  /*65f0*/  FFMA.FTZ R192, R151, -R192, R176 ;  /* 0x800000c097c07223 */ /* 0x000fe200000100b0 */
[----:B------:R-:W-:Y:S01]  /*6600*/  FFMA.FTZ R188, R153, -R188, R174 ;  /* 0x800000bc99bc7223 */ /* 0x000fe200000100ae */
[----:B------:R-:W-:Y:S01]  /*6610*/  FFMA.FTZ R184, R155, -R184, R216 ;  /* 0x800000b89bb87223 */ /* 0x000fe200000100d8 */
[----:B------:R-:W-:Y:S01]  /*6620*/  LEA R249, R249, R8, 0x2 ;  /* 0x00000008f9f97211 */ /* 0x000fe200078e10ff */
[----:B------:R-:W-:Y:S01]  /*6630*/  FMUL.FTZ R252, R43, R201 ;  /* 0x000000c92bfc7220 */ /* 0x000fe20000410000 */
[----:B------:R-:W-:Y:S01]  /*6640*/  IADD3 R242, R19, 0x3c0, RZ ;  /* 0x000003c013f27810 */ /* 0x000fe20007ffe0ff */
[----:B------:R-:W-:Y:S01]  /*6650*/  FMUL.FTZ R174, R37, R174 ;  /* 0x000000ae25ae7220 */ /* 0x000fe20000410000 */
[----:B------:R-:W-:Y:S01]  /*6660*/  FFMA.FTZ R162, R157, -R162, R214 ;  /* 0x800000a29da27223 */ /* 0x000fe200000100d6 */
[----:B------:R-:W-:Y:S01]  /*6670*/  FMUL.FTZ R182, R53, R182 ;  /* 0x000000b635b67220 */ /* 0x000fe20000410000 */
[----:B------:R-:W-:Y:S01]  /*6680*/  FMUL.FTZ R180, R49, R180 ;  /* 0x000000b431b47220 */ /* 0x000fe20000410000 */
[----:B------:R-:W-:Y:S01]  /*6690*/  FMUL.FTZ R250, R47, R203 ;  /* 0x000000cb2ffa7220 */ /* 0x000fe20000410000 */
[----:B------:R-:W-:Y:S01]  /*66a0*/  FMUL.FTZ R178, R45, R178 ;  /* 0x000000b22db27220 */ /* 0x000fe20000410000 */
[----:B------:R-:W-:Y:S01]  /*66b0*/  FMUL.FTZ R176, R41, R176 ;  /* 0x000000b029b07220 */ /* 0x000fe20000410000 */
[----:B------:R-:W0:Y:S01]  /*66c0*/  LDS R69, [R210+0x33c4] ;  /* 0x0033c400d2457984 */ /* 0x000e220000000800 */
[----:B------:R-:W-:Y:S01]  /*66d0*/  FMUL.FTZ R216, R33, R216 ;  /* 0x000000d821d87220 */ /* 0x000fe20000410000 */
[----:B------:R-:W-:Y:S01]  /*66e0*/  FMUL.FTZ R214, R31, R214 ;  /* 0x000000d61fd67220 */ /* 0x000fe20000410000 */
[----:B------:R-:W-:Y:S01]  /*66f0*/  BSSY B0, `(.L_x_6729) ;  /* 0x00000da000007945 */ /* 0x000fe20003800000 */
[----:B------:R-:W-:Y:S01]  /*6700*/  @!P0 STS.64 [R73+0x3ec0], R76 ;  /* 0x003ec04c49008388 */ /* 0x000fe20000000a00 */
[----:B------:R-:W-:Y:S01]  /*6710*/  FFMA.FTZ R191, R160, -R191, R211 ;  /* 0x800000bfa0bf7223 */ /* 0x000fe200000100d3 */
[----:B0-----:R-:W-:Y:S01]  /*6720*/  FFMA.FTZ R197, R69, R197, R218 ;  /* 0x000000c545c57223 */ /* 0x001fe200000100da */
[----:B------:R-:W-:-:S03]  /*6730*/  HFMA2.MMA R69, -RZ, RZ, 0, 0 ;  /* 0x00000000ff457435 */ /* 0x000fc600000001ff */
[----:B------:R-:W-:Y:S01]  /*6740*/  FFMA.FTZ R172, R172, R197, R247 ;  /* 0x000000c5acac7223 */ /* 0x000fe200000100f7 */
[----:B------:R-:W-:-:S03]  /*6750*/  LEA.HI.SX32 R247, R19, R19, 0x1b ;  /* 0x0000001313f77211 */ /* 0x000fc600078fdaff */
[----:B------:R-:W-:Y:S01]  /*6760*/  FFMA.FTZ R170, R243, R172, R170 ;  /* 0x000000acf3aa7223 */ /* 0x000fe200000100aa */
[----:B------:R-:W-:Y:S01]  /*6770*/  FMUL.FTZ R210, R172, R30 ;  /* 0x0000001eacd27220 */ /* 0x000fe20000410000 */
[----:B------:R-:W-:Y:S01]  /*6780*/  LEA R247, R247, R8, 0x2 ;  /* 0x00000008f7f77211 */ /* 0x000fe200078e10ff */
[----:B------:R-:W-:-:S04]  /*6790*/  IMAD.WIDE.U32 R74, R124, UR14, R68 ;  /* 0x0000000e7c4a7c25 */ /* 0x000fc8000f8e0044 */
[----:B------:R-:W-:Y:S01]  /*67a0*/  FFMA.FTZ R168, R241, R170, R168 ;  /* 0x000000aaf1a87223 */ /* 0x000fe200000100a8 */
[----:B------:R-:W-:Y:S01]  /*67b0*/  FMUL.FTZ R218, R170, R32 ;  /* 0x00000020aada7220 */ /* 0x000fe20000410000 */
[----:B------:R-:W-:-:S04]  /*67c0*/  IMAD.WIDE.U32 R68, R128, UR14, R68 ;  /* 0x0000000e80447c25 */ /* 0x000fc8000f8e0044 */
[----:B------:R-:W-:Y:S01]  /*67d0*/  FFMA.FTZ R195, R195, R168, R82 ;  /* 0x000000a8c3c37223 */ /* 0x000fe20000010052 */
[----:B------:R-:W-:Y:S01]  /*67e0*/  FMUL.FTZ R82, R197, R28 ;  /* 0x0000001cc5527220 */ /* 0x000fe20000410000 */
[----:B------:R-:W-:Y:S01]  /*67f0*/  IADD3 R75, R75, R71, RZ ;  /* 0x000000474b4b7210 */ /* 0x000fe20007ffe0ff */
[----:B------:R-:W-:Y:S02]  /*6800*/  IMAD R71, R129, UR14, R72 ;  /* 0x0000000e81477c24 */ /* 0x000fe4000f8e0248 */
[----:B------:R-:W-:Y:S01]  /*6810*/  FFMA.FTZ R166, R166, R195, R245 ;  /* 0x000000c3a6a67223 */ /* 0x000fe200000100f5 */
[----:B------:R-:W-:Y:S01]  /*6820*/  FMUL.FTZ R72, R79, R82 ;  /* 0x000000524f487220 */ /* 0x000fe20000410000 */
[----:B------:R-:W-:Y:S01]  /*6830*/  FMUL.FTZ R70, R168, R34 ;  /* 0x00000022a8467220 */ /* 0x000fe20000410000 */
[----:B------:R-:W-:-:S04]  /*6840*/  IMAD.WIDE.U32 R74, R22, UR22, R74 ;  /* 0x00000016164a7c25 */ /* 0x000fc8000f8e004a */
[----:B------:R-:W-:Y:S01]  /*6850*/  FFMA.FTZ R193, R193, R166, R80 ;  /* 0x000000a6c1c17223 */ /* 0x000fe20000010050 */
[----:B------:R-:W-:Y:S01]  /*6860*/  IADD3 R69, R69, R71, RZ ;  /* 0x0000004745457210 */ /* 0x000fe20007ffe0ff */
[----:B------:R-:W-:Y:S01]  /*6870*/  STS [R249+0x10bc], R72 ;  /* 0x0010bc48f9007388 */ /* 0x000fe20000000800 */
[----:B------:R-:W-:Y:S01]  /*6880*/  FMUL.FTZ R71, R195, R36 ;  /* 0x00000024c3477220 */ /* 0x000fe20000410000 */
[----:B------:R-:W-:Y:S01]  /*6890*/  FFMA.FTZ R164, R164, R193, R239 ;  /* 0x000000c1a4a47223 */ /* 0x000fe200000100ef */
[----:B------:R-:W-:Y:S01]  /*68a0*/  FMUL.FTZ R238, R193, R40 ;  /* 0x00000028c1ee7220 */ /* 0x000fe20000410000 */
[----:B------:R-:W-:Y:S02]  /*68b0*/  FMUL.FTZ R240, R166, R38 ;  /* 0x00000026a6f07220 */ /* 0x000fe40000410000 */
[----:B---3-5:R-:W-:Y:S01]  /*68c0*/  FFMA.FTZ R147, R206, R164, R237 ;  /* 0x000000a4ce937223 */ /* 0x028fe200000100ed */
[----:B------:R-:W-:Y:S01]  /*68d0*/  FFMA.FTZ R206, R144, -R225, R220 ;  /* 0x800000e190ce7223 */ /* 0x000fe200000100dc */
        /* <DEDUP_REMOVED lines=17> */
[----:B------:R2:W-:Y:S01]  /*69f0*/  STS [R249+0x10b0], R190 ;  /* 0x0010b0bef9007388 */ /* 0x0005e20000000800 */
[----:B------:R-:W-:Y:S01]  /*6a00*/  FFMA.FTZ R208, R208, R81, R231 ;  /* 0x00000051d0d07223 */ /* 0x000fe200000100e7 */
[----:B0-----:R-:W-:Y:S01]  /*6a10*/  FFMA.FTZ R202, R148, -R223, R205 ;  /* 0x800000df94ca7223 */ /* 0x001fe200000100cd */
[----:B------:R-:W-:Y:S01]  /*6a20*/  FMUL.FTZ R234, R175, R226 ;  /* 0x000000e2afea7220 */ /* 0x000fe20000410000 */
[----:B------:R0:W-:Y:S01]  /*6a30*/  STS [R249+0x10ac], R186 ;  /* 0x0010acbaf9007388 */ /* 0x0001e20000000800 */
[----:B------:R-:W-:Y:S01]  /*6a40*/  FFMA.FTZ R209, R209, R208, R194 ;  /* 0x000000d0d1d17223 */ /* 0x000fe200000100c2 */
[----:B------:R-:W-:Y:S01]  /*6a50*/  FMUL.FTZ R76, R208, R54 ;  /* 0x00000036d04c7220 */ /* 0x000fe20000410000 */
[----:B-1----:R-:W-:Y:S01]  /*6a60*/  FFMA.FTZ R198, R150, -R221, R203 ;  /* 0x800000dd96c67223 */ /* 0x002fe200000100cb */
[----:B------:R-:W-:Y:S01]  /*6a70*/  FFMA.FTZ R194, R152, -R219, R201 ;  /* 0x800000db98c27223 */ /* 0x000fe200000100c9 */
[----:B------:R-:W-:Y:S01]  /*6a80*/  FFMA.FTZ R207, R0, R209, R207 ;  /* 0x000000d100cf7223 */ /* 0x000fe200000100cf */
[----:B------:R-:W-:Y:S01]  /*6a90*/  FFMA.FTZ R0, R142, -R227, R229 ;  /* 0x800000e38e007223 */ /* 0x000fe200000100e5 */
[----:B------:R-:W-:Y:S01]  /*6aa0*/  FMUL.FTZ R73, R209, R56 ;  /* 0x00000038d1497220 */ /* 0x000fe20000410000 */
[----:B--2---:R-:W-:Y:S01]  /*6ab0*/  FMUL.FTZ R190, R146, R46 ;  /* 0x0000002e92be7220 */ /* 0x004fe20000410000 */
[----:B------:R-:W-:Y:S01]  /*6ac0*/  FMUL.FTZ R72, R207, R58 ;  /* 0x0000003acf487220 */ /* 0x000fe20000410000 */
[----:B0-----:R-:W-:Y:S01]  /*6ad0*/  FMUL.FTZ R186, R81, R52 ;  /* 0x0000003451ba7220 */ /* 0x001fe20000410000 */
[----:B------:R0:W-:Y:S01]  /*6ae0*/  STS [R249+0x10a4], R230 ;  /* 0x0010a4e6f9007388 */ /* 0x0001e20000000800 */
[----:B------:R-:W-:Y:S01]  /*6af0*/  LEA.HI.SX32 R233, R242, R19, 0x1b ;  /* 0x00000013f2e97211 */ /* 0x000fe200078fdaff */
[----:B------:R-:W-:-:S02]  /*6b00*/  FFMA.FTZ R77, R0, R72, RZ ;  /* 0x00000048004d7223 */ /* 0x000fc400000100ff */
[----:B------:R1:W-:Y:S01]  /*6b10*/  STS [R249+0x10a8], R232 ;  /* 0x0010a8e8f9007388 */ /* 0x0003e20000000800 */
[----:B------:R-:W-:Y:S01]  /*6b20*/  LEA R233, R233, R8, 0x2 ;  /* 0x00000008e9e97211 */ /* 0x000fe200078e10ff */
[----:B------:R-:W-:Y:S02]  /*6b30*/  FFMA.FTZ R77, R206, R73, R77 ;  /* 0x00000049ce4d7223 */ /* 0x000fe4000001004d */
[----:B------:R2:W-:Y:S02]  /*6b40*/  STS [R249+0x10a0], R236 ;  /* 0x0010a0ecf9007388 */ /* 0x0005e40000000800 */
[----:B------:R-:W-:Y:S01]  /*6b50*/  FFMA.FTZ R77, R204, R76, R77 ;  /* 0x0000004ccc4d7223 */ /* 0x000fe2000001004d */
[----:B0-----:R-:W-:Y:S01]  /*6b60*/  FMUL.FTZ R230, R179, R224 ;  /* 0x000000e0b3e67220 */ /* 0x001fe20000410000 */
[----:B------:R-:W-:Y:S02]  /*6b70*/  STS [R249+0x109c], R234 ;  /* 0x00109ceaf9007388 */ /* 0x000fe40000000800 */
[----:B------:R-:W-:Y:S01]  /*6b80*/  FFMA.FTZ R77, R202, R186, R77 ;  /* 0x000000baca4d7223 */ /* 0x000fe2000001004d */
[----:B-1----:R-:W-:Y:S01]  /*6b90*/  FMUL.FTZ R232, R177, R190 ;  /* 0x000000beb1e87220 */ /* 0x002fe20000410000 */
[----:B------:R-:W-:Y:S02]  /*6ba0*/  STS [R249+0x1094], R230 ;  /* 0x001094e6f9007388 */ /* 0x000fe40000000800 */
[----:B------:R-:W-:Y:S01]  /*6bb0*/  FFMA.FTZ R77, R200, R222, R77 ;  /* 0x000000dec84d7223 */ /* 0x000fe2000001004d */
[----:B--2---:R-:W-:Y:S01]  /*6bc0*/  IADD3 R236, R19, 0x300, RZ ;  /* 0x0000030013ec7810 */ /* 0x004fe20007ffe0ff */
[----:B------:R-:W-:Y:S02]  /*6bd0*/  STS [R249+0x1098], R232 ;  /* 0x001098e8f9007388 */ /* 0x000fe40000000800 */
[----:B------:R-:W-:Y:S01]  /*6be0*/  FFMA.FTZ R77, R198, R224, R77 ;  /* 0x000000e0c64d7223 */ /* 0x000fe2000001004d */
[----:B------:R-:W-:Y:S01]  /*6bf0*/  FMUL.FTZ R224, R185, R76 ;  /* 0x0000004cb9e07220 */ /* 0x000fe20000410000 */
[----:B------:R-:W-:Y:S01]  /*6c00*/  FMUL.FTZ R76, R189, R72 ;  /* 0x00000048bd4c7220 */ /* 0x000fe20000410000 */
[----:B------:R-:W-:Y:S01]  /*6c10*/  FMUL.FTZ R72, R55, R220 ;  /* 0x000000dc37487220 */ /* 0x000fe20000410000 */
[----:B------:R-:W-:Y:S01]  /*6c20*/  FFMA.FTZ R77, R196, R190, R77 ;  /* 0x000000bec44d7223 */ /* 0x000fe2000001004d */
[----:B------:R-:W-:Y:S01]  /*6c30*/  FFMA.FTZ R190, R154, -R217, R199 ;  /* 0x800000d99abe7223 */ /* 0x000fe200000100c7 */
[----:B------:R0:W-:Y:S01]  /*6c40*/  STS [R249+0x1088], R224 ;  /* 0x001088e0f9007388 */ /* 0x0001e20000000800 */
[----:B------:R-:W-:Y:S01]  /*6c50*/  IADD3 R220, R19, 0x80, RZ ;  /* 0x0000008013dc7810 */ /* 0x000fe20007ffe0ff */
[----:B------:R-:W-:Y:S01]  /*6c60*/  FFMA.FTZ R77, R194, R226, R77 ;  /* 0x000000e2c24d7223 */ /* 0x000fe2000001004d */
[----:B------:R-:W-:Y:S01]  /*6c70*/  FMUL.FTZ R226, R183, R186 ;  /* 0x000000bab7e27220 */ /* 0x000fe20000410000 */
[----:B------:R1:W-:Y:S01]  /*6c80*/  STS [R249+0x1080], R76 ;  /* 0x0010804cf9007388 */ /* 0x0003e20000000800 */
[----:B------:R-:W-:Y:S01]  /*6c90*/  FFMA.FTZ R186, R156, -R215, R213 ;  /* 0x800000d79cba7223 */ /* 0x000fe200000100d5 */
[----:B------:R-:W-:Y:S01]  /*6ca0*/  FFMA.FTZ R77, R192, R228, R77 ;  /* 0x000000e4c04d7223 */ /* 0x000fe2000001004d */
[----:B------:R-:W-:Y:S01]  /*6cb0*/  FMUL.FTZ R228, R181, R222 ;  /* 0x000000deb5e47220 */ /* 0x000fe20000410000 */
[----:B------:R-:W-:Y:S01]  /*6cc0*/  FMUL.FTZ R222, R187, R73 ;  /* 0x00000049bbde7220 */ /* 0x000fe20000410000 */
[----:B------:R2:W-:Y:S01]  /*6cd0*/  STS [R249+0x108c], R226 ;  /* 0x00108ce2f9007388 */ /* 0x0005e20000000800 */
[----:B------:R-:W-:Y:S01]  /*6ce0*/  FFMA.FTZ R77, R190, R238, R77 ;  /* 0x000000eebe4d7223 */ /* 0x000fe2000001004d */
[----:B0-----:R-:W-:-:S02]  /*6cf0*/  IADD3 R224, R19, 0x140, RZ ;  /* 0x0000014013e07810 */ /* 0x001fc40007ffe0ff */
[----:B------:R0:W-:Y:S01]  /*6d00*/  STS [R249+0x1090], R228 ;  /* 0x001090e4f9007388 */ /* 0x0001e20000000800 */
[----:B------:R-:W-:Y:S01]  /*6d10*/  FFMA.FTZ R77, R188, R240, R77 ;  /* 0x000000f0bc4d7223 */ /* 0x000fe2000001004d */
[C---:B-1----:R-:W-:Y:S02]  /*6d20*/  IADD3 R76, R19.reuse, 0x1c0, RZ ;  /* 0x000001c0134c7810 */ /* 0x042fe40007ffe0ff */
[----:B------:R1:W-:Y:S01]  /*6d30*/  STS [R249+0x1084], R222 ;  /* 0x001084def9007388 */ /* 0x0003e20000000800 */
[----:B------:R-:W-:Y:S01]  /*6d40*/  FFMA.FTZ R77, R186, R71, R77 ;  /* 0x00000047ba4d7223 */ /* 0x000fe2000001004d */
[----:B------:R-:W-:Y:S02]  /*6d50*/  LEA.HI.SX32 R71, R158, R19, 0x1b ;  /* 0x000000139e477211 */ /* 0x000fe400078fdaff */
[C---:B------:R-:W-:Y:S01]  /*6d60*/  IADD3 R158, R19.reuse, 0x40, RZ ;  /* 0x00000040139e7810 */ /* 0x040fe20007ffe0ff */
[----:B------:R-:W-:Y:S01]  /*6d70*/  FFMA.FTZ R215, R184, R70, R77 ;  /* 0x00000046b8d77223 */ /* 0x000fe2000001004d */
[----:B--2---:R-:W-:Y:S01]  /*6d80*/  IADD3 R226, R19, 0xc0, RZ ;  /* 0x000000c013e27810 */ /* 0x004fe20007ffe0ff */
[----:B------:R-:W-:Y:S01]  /*6d90*/  FMUL.FTZ R70, R57, R229 ;  /* 0x000000e539467220 */ /* 0x000fe20000410000 */
[C---:B0-----:R-:W-:Y:S01]  /*6da0*/  IADD3 R228, R19.reuse, 0x100, RZ ;  /* 0x0000010013e47810 */ /* 0x041fe20007ffe0ff */
[----:B------:R-:W-:Y:S01]  /*6db0*/  FFMA.FTZ R218, R162, R218, R215 ;  /* 0x000000daa2da7223 */ /* 0x000fe200000100d7 */
[----:B-1----:R-:W-:-:S02]  /*6dc0*/  IADD3 R222, R19, 0x180, RZ ;  /* 0x0000018013de7810 */ /* 0x002fc40007ffe0ff */
[C---:B------:R-:W-:Y:S02]  /*6dd0*/  IADD3 R230, R19.reuse, 0x240, RZ ;  /* 0x0000024013e67810 */ /* 0x040fe40007ffe0ff */
[C---:B------:R-:W-:Y:S02]  /*6de0*/  IADD3 R232, R19.reuse, 0x280, RZ ;  /* 0x0000028013e87810 */ /* 0x040fe40007ffe0ff */
[C---:B------:R-:W-:Y:S02]  /*6df0*/  IADD3 R234, R19.reuse, 0x2c0, RZ ;  /* 0x000002c013ea7810 */ /* 0x040fe40007ffe0ff */
[C---:B------:R-:W-:Y:S02]  /*6e00*/  IADD3 R238, R19.reuse, 0x340, RZ ;  /* 0x0000034013ee7810 */ /* 0x040fe40007ffe0ff */
[----:B------:R-:W-:Y:S02]  /*6e10*/  IADD3 R240, R19, 0x380, RZ ;  /* 0x0000038013f07810 */ /* 0x000fe40007ffe0ff */
[----:B------:R-:W-:-:S02]  /*6e20*/  LEA R248, R71, R8, 0x2 ;  /* 0x0000000847f87211 */ /* 0x000fc400078e10ff */
[-C--:B------:R-:W-:Y:S01]  /*6e30*/  LEA.HI.SX32 R71, R158, R19.reuse, 0x1b ;  /* 0x000000139e477211 */ /* 0x080fe200078fdaff */
[----:B------:R-:W-:Y:S01]  /*6e40*/  BAR.SYNC.DEFER_BLOCKING 0x0 ;  /* 0x0000000000007b1d */ /* 0x000fe20000010000 */
[-C--:B------:R-:W-:Y:S02]  /*6e50*/  LEA.HI.SX32 R245, R220, R19.reuse, 0x1b ;  /* 0x00000013dcf57211 */ /* 0x080fe400078fdaff */
[-C--:B------:R-:W-:Y:S02]  /*6e60*/  LEA.HI.SX32 R73, R226, R19.reuse, 0x1b ;  /* 0x00000013e2497211 */ /* 0x080fe400078fdaff */
[-C--:B------:R-:W-:Y:S02]  /*6e70*/  LEA.HI.SX32 R243, R228, R19.reuse, 0x1b ;  /* 0x00000013e4f37211 */ /* 0x080fe400078fdaff */
[-C--:B------:R-:W-:Y:S02]  /*6e80*/  LEA.HI.SX32 R77, R224, R19.reuse, 0x1b ;  /* 0x00000013e04d7211 */ /* 0x080fe400078fdaff */
[----:B------:R-:W-:-:S02]  /*6e90*/  LEA.HI.SX32 R241, R222, R19, 0x1b ;  /* 0x00000013def17211 */ /* 0x000fc400078fdaff */
[----:B------:R-:W-:Y:S01]  /*6ea0*/  LEA.HI.SX32 R217, R76, R19, 0x1b ;  /* 0x000000134cd97211 */ /* 0x000fe200078fdaff */
[----:B------:R-:W-:Y:S01]  /*6eb0*/  FMUL.FTZ R76, R51, R205 ;  /* 0x000000cd334c7220 */ /* 0x000fe20000410000 */
[-C--:B------:R-:W-:Y:S02]  /*6ec0*/  LEA.HI.SX32 R239, R230, R19.reuse, 0x1b ;  /* 0x00000013e6ef7211 */ /* 0x080fe400078fdaff */
[-C--:B------:R-:W-:Y:S02]  /*6ed0*/  LEA.HI.SX32 R219, R232, R19.reuse, 0x1b ;  /* 0x00000013e8db7211 */ /* 0x080fe400078fdaff */
[-C--:B------:R-:W-:Y:S02]  /*6ee0*/  LEA.HI.SX32 R237, R234, R19.reuse, 0x1b ;  /* 0x00000013eaed7211 */ /* 0x080fe400078fdaff */
[-C--:B------:R-:W-:Y:S02]  /*6ef0*/  LEA.HI.SX32 R221, R236, R19.reuse, 0x1b ;  /* 0x00000013ecdd7211 */ /* 0x080fe400078fdaff */
[----:B------:R-:W-:-:S02]  /*6f00*/  LEA.HI.SX32 R235, R238, R19, 0x1b ;  /* 0x00000013eeeb7211 */ /* 0x000fc400078fdaff */
[----:B------:R-:W-:Y:S01]  /*6f10*/  LEA.HI.SX32 R223, R240, R19, 0x1b ;  /* 0x00000013f0df7211 */ /* 0x000fe200078fdaff */
[----:B------:R-:W0:Y:S01]  /*6f20*/  LDS R232, [R247+0x1080] ;  /* 0x00108000f7e87984 */ /* 0x000e220000000800 */
[-C--:B------:R-:W-:Y:S01]  /*6f30*/  LEA R246, R71, R8.reuse, 0x2 ;  /* 0x0000000847f67211 */ /* 0x080fe200078e10ff */
[----:B------:R-:W-:Y:S01]  /*6f40*/  IMAD R71, R21, UR22, RZ ;  /* 0x0000001615477c24 */ /* 0x000fe2000f8e02ff */
[-C--:B------:R-:W-:Y:S01]  /*6f50*/  LEA R245, R245, R8.reuse, 0x2 ;  /* 0x00000008f5f57211 */ /* 0x080fe200078e10ff */
[----:B------:R-:W1:Y:S01]  /*6f60*/  LDS R224, [R248+0x1880] ;  /* 0x00188000f8e07984 */ /* 0x000e620000000800 */
[-C--:B------:R-:W-:Y:S01]  /*6f70*/  LEA R244, R73, R8.reuse, 0x2 ;  /* 0x0000000849f47211 */ /* 0x080fe200078e10ff */
[----:B------:R-:W-:Y:S01]  /*6f80*/  IMAD R73, R21, UR24, RZ ;  /* 0x0000001815497c24 */ /* 0x000fe2000f8e02ff */
[-C--:B------:R-:W-:Y:S01]  /*6f90*/  LEA R243, R243, R8.reuse, 0x2 ;  /* 0x00000008f3f37211 */ /* 0x080fe200078e10ff */
[----:B------:R-:W2:Y:S01]  /*6fa0*/  LDS R231, [R246+0x1180] ;  /* 0x00118000f6e77984 */ /* 0x000ea20000000800 */
[-C--:B------:R-:W-:Y:S01]  /*6fb0*/  LEA R242, R77, R8.reuse, 0x2 ;  /* 0x000000084df27211 */ /* 0x080fe200078e10ff */
[C---:B------:R-:W-:Y:S01]  /*6fc0*/  IMAD R71, R22.reuse, UR23, R71 ;  /* 0x0000001716477c24 */ /* 0x040fe2000f8e0247 */
[-C--:B------:R-:W-:Y:S01]  /*6fd0*/  LEA R241, R241, R8.reuse, 0x2 ;  /* 0x00000008f1f17211 */ /* 0x080fe200078e10ff */
[----:B------:R-:W3:Y:S01]  /*6fe0*/  LDS R230, [R245+0x1280] ;  /* 0x00128000f5e67984 */ /* 0x000ee20000000800 */
[-C--:B------:R-:W-:Y:S01]  /*6ff0*/  LEA R240, R217, R8.reuse, 0x2 ;  /* 0x00000008d9f07211 */ /* 0x080fe200078e10ff */
[----:B------:R-:W-:Y:S01]  /*7000*/  IMAD R201, R22, UR25, R73 ;  /* 0x0000001916c97c24 */ /* 0x000fe2000f8e0249 */
[-C--:B------:R-:W-:Y:S01]  /*7010*/  LEA R239, R239, R8.reuse, 0x2 ;  /* 0x00000008efef7211 */ /* 0x080fe200078e10ff */
[----:B------:R-:W4:Y:S01]  /*7020*/  LDS R229, [R244+0x1380] ;  /* 0x00138000f4e57984 */ /* 0x000f220000000800 */
[----:B------:R-:W-:-:S02]  /*7030*/  LEA R238, R219, R8, 0x2 ;  /* 0x00000008dbee7211 */ /* 0x000fc400078e10ff */
[-C--:B------:R-:W-:Y:S01]  /*7040*/  LEA R237, R237, R8.reuse, 0x2 ;  /* 0x00000008eded7211 */ /* 0x080fe200078e10ff */
[----:B------:R-:W0:Y:S01]  /*7050*/  LDS R228, [R243+0x1480] ;  /* 0x00148000f3e47984 */ /* 0x000e220000000800 */
[-C--:B------:R-:W-:Y:S02]  /*7060*/  LEA R236, R221, R8.reuse, 0x2 ;  /* 0x00000008ddec7211 */ /* 0x080fe400078e10ff */
[-C--:B------:R-:W-:Y:S01]  /*7070*/  LEA R235, R235, R8.reuse, 0x2 ;  /* 0x00000008ebeb7211 */ /* 0x080fe200078e10ff */
[----:B------:R-:W0:Y:S01]  /*7080*/  LDS R227, [R242+0x1580] ;  /* 0x00158000f2e37984 */ /* 0x000e220000000800 */
[----:B------:R-:W-:Y:S02]  /*7090*/  LEA R234, R223, R8, 0x2 ;  /* 0x00000008dfea7211 */ /* 0x000fe400078e10ff */
[----:B------:R-:W-:Y:S01]  /*70a0*/  IADD3 R73, R75, R71, RZ ;  /* 0x000000474b497210 */ /* 0x000fe20007ffe0ff */
        /* <DEDUP_REMOVED lines=12> */
[----:B-1----:R-:W-:Y:S01]  /*7170*/  FMUL.FTZ R70, R39, R199 ;  /* 0x000000c727467220 */ /* 0x002fe20000410000 */
[----:B------:R-:W-:-:S02]  /*7180*/  FFMA.FTZ R199, R159, -R78, R212 ;  /* 0x8000004e9fc77223 */ /* 0x000fc400000100d4 */
[----:B------:R1:W-:Y:S01]  /*7190*/  STS [R249+0x2128], R174 ;  /* 0x002128aef9007388 */ /* 0x0003e20000000800 */
[----:B------:R-:W-:Y:S01]  /*71a0*/  FMUL.FTZ R212, R29, R212 ;  /* 0x000000d41dd47220 */ /* 0x000fe20000410000 */
[----:B--2---:R-:W-:Y:S01]  /*71b0*/  IMAD.WIDE.U32 R76, R22, UR24, R68 ;  /* 0x00000018164c7c25 */ /* 0x004fe2000f8e0044 */
[C---:B------:R-:W-:Y:S01]  /*71c0*/  LEA R68, P0, R74.reuse, UR26, 0x2 ;  /* 0x0000001a4a447c11 */ /* 0x040fe2000f8010ff */
[----:B------:R2:W-:Y:S02]  /*71d0*/  STS [R249+0x2124], R70 ;  /* 0x00212446f9007388 */ /* 0x0005e40000000800 */
[----:B---3--:R-:W-:Y:S01]  /*71e0*/  FMUL.FTZ R72, R35, R213 ;  /* 0x000000d523487220 */ /* 0x008fe20000410000 */
[----:B------:R-:W-:Y:S01]  /*71f0*/  LEA.HI.X R69, R74, UR27, R73, 0x2, P0 ;  /* 0x0000001b4a457c11 */ /* 0x000fe200080f1449 */
[----:B------:R-:W-:Y:S01]  /*7200*/  STS [R249+0x2108], R182 ;  /* 0x002108b6f9007388 */ /* 0x000fe20000000800 */
[----:B------:R-:W-:Y:S01]  /*7210*/  IADD3 R75, R77, R201, RZ ;  /* 0x000000c94d4b7210 */ /* 0x000fe20007ffe0ff */
[----:B-1----:R-:W-:-:S02]  /*7220*/  FMUL.FTZ R174, R59, R211 ;  /* 0x000000d33bae7220 */ /* 0x002fc40000410000 */
[----:B------:R1:W-:Y:S01]  /*7230*/  STS [R249+0x212c], R72 ;  /* 0x00212c48f9007388 */ /* 0x0003e20000000800 */
[----:B--2---:R-:W-:-:S03]  /*7240*/  IADD3 R70, R140, -UR4, RZ ;  /* 0x800000048c467c10 */ /* 0x004fc6000fffe0ff */
[----:B------:R-:W-:Y:S01]  /*7250*/  STS [R249+0x2110], R180 ;  /* 0x002110b4f9007388 */ /* 0x000fe20000000800 */
[----:B------:R-:W-:-:S03]  /*7260*/  LEA R70, R70, 0xfffffc00, 0xa ;  /* 0xfffffc0046467811 */ /* 0x000fc600078e50ff */
[----:B------:R-:W-:Y:S01]  /*7270*/  STS [R249+0x2114], R250 ;  /* 0x002114faf9007388 */ /* 0x000fe20000000800 */
[----:B------:R-:W-:Y:S02]  /*7280*/  IADD3 R78, -R70, UR9, -R19 ;  /* 0x00000009464e7c10 */ /* 0x000fe4000fffe913 */
[----:B------:R-:W-:Y:S01]  /*7290*/  LEA R70, P3, R76, UR28, 0x2 ;  /* 0x0000001c4c467c11 */ /* 0x000fe2000f8610ff */
[----:B------:R-:W-:Y:S01]  /*72a0*/  STS [R249+0x2118], R178 ;  /* 0x002118b2f9007388 */ /* 0x000fe20000000800 */
[----:B------:R-:W-:Y:S02]  /*72b0*/  ISETP.GE.AND P0, PT, R78, 0x1, PT ;  /* 0x000000014e00780c */ /* 0x000fe40003f06270 */
[C---:B-1----:R-:W-:Y:S01]  /*72c0*/  IADD3 R72, P1, R106.reuse, R74, RZ ;  /* 0x0000004a6a487210 */ /* 0x042fe20007f3e0ff */
[----:B------:R-:W-:Y:S01]  /*72d0*/  STS [R249+0x211c], R252 ;  /* 0x00211cfcf9007388 */ /* 0x000fe20000000800 */
[----:B------:R-:W-:Y:S02]  /*72e0*/  IADD3 R74, P2, R106, R76, RZ ;  /* 0x0000004c6a4a7210 */ /* 0x000fe40007f5e0ff */
[----:B------:R-:W-:Y:S01]  /*72f0*/  LEA.HI.X R71, R76, UR29, R75, 0x2, P3 ;  /* 0x0000001d4c477c11 */ /* 0x000fe200098f144b */
[----:B------:R-:W-:Y:S01]  /*7300*/  STS [R249+0x2120], R176 ;  /* 0x002120b0f9007388 */ /* 0x000fe20000000800 */
[----:B------:R-:W-:-:S02]  /*7310*/  IADD3.X R73, R107, R73, RZ, P1, !PT ;  /* 0x000000496b497210 */ /* 0x000fc40000ffe4ff */
[----:B------:R-:W-:Y:S01]  /*7320*/  IADD3.X R75, R107, R75, RZ, P2, !PT ;  /* 0x0000004b6b4b7210 */ /* 0x000fe200017fe4ff */
[----:B------:R-:W-:Y:S04]  /*7330*/  STS [R249+0x2130], R216 ;  /* 0x002130d8f9007388 */ /* 0x000fe80000000800 */
[----:B------:R-:W-:Y:S04]  /*7340*/  STS [R249+0x2134], R214 ;  /* 0x002134d6f9007388 */ /* 0x000fe80000000800 */
[----:B------:R-:W-:Y:S04]  /*7350*/  STS [R249+0x2138], R212 ;  /* 0x002138d4f9007388 */ /* 0x000fe80000000800 */
[----:B------:R1:W-:Y:S02]  /*7360*/  STS [R249+0x213c], R174 ;  /* 0x00213caef9007388 */ /* 0x0003e40000000800 */
[----:B-1----:R-:W-:Y:S01]  /*7370*/  IADD3 R174, -R140, UR4, RZ ;  /* 0x000000048cae7c10 */ /* 0x002fe2000fffe1ff */
[----:B------:R-:W-:Y:S06]  /*7380*/  BAR.SYNC.DEFER_BLOCKING 0x0 ;  /* 0x0000000000007b1d */ /* 0x000fec0000010000 */
[----:B0---4-:R-:W-:Y:S05]  /*7390*/  @!P0 BRA `(.L_x_6730) ;  /* 0x00000000003c8947 */ /* 0x011fea0003800000 */
[----:B------:R-:W0:Y:S01]  /*73a0*/  LDS R247, [R247+0x2100] ;  /* 0x00210000f7f77984 */ /* 0x000e220000000800 */
[-C--:B------:R-:W-:Y:S02]  /*73b0*/  IMAD R76, R139, R126.reuse, RZ ;  /* 0x0000007e8b4c7224 */ /* 0x080fe400078e02ff */
[----:B------:R-:W-:-:S04]  /*73c0*/  IMAD.WIDE.U32 R72, R141, R126, R72 ;  /* 0x0000007e8d487225 */ /* 0x000fc800078e0048 */
[----:B------:R-:W-:Y:S01]  /*73d0*/  IMAD R77, R141, R127, R76 ;  /* 0x0000007f8d4d7224 */ /* 0x000fe200078e024c */
[----:B------:R-:W-:Y:S01]  /*73e0*/  LEA R76, P0, R72, UR26, 0x2 ;  /* 0x0000001a484c7c11 */ /* 0x000fe2000f8010ff */
[-C--:B------:R-:W-:Y:S02]  /*73f0*/  IMAD R176, R139, R130.reuse, RZ ;  /* 0x000000828bb07224 */ /* 0x080fe400078e02ff */
[----:B------:R-:W-:Y:S01]  /*7400*/  IMAD.WIDE.U32 R74, R141, R130, R74 ;  /* 0x000000828d4a7225 */ /* 0x000fe200078e004a */
[----:B------:R-:W-:-:S03]  /*7410*/  IADD3 R77, R73, R77, RZ ;  /* 0x0000004d494d7210 */ /* 0x000fc60007ffe0ff */
[----:B------:R-:W-:Y:S01]  /*7420*/  IMAD R139, R141, R131, R176 ;  /* 0x000000838d8b7224 */ /* 0x000fe200078e02b0 */
[----:B------:R-:W-:Y:S02]  /*7430*/  LEA.HI.X R77, R72, UR27, R77, 0x2, P0 ;  /* 0x0000001b484d7c11 */ /* 0x000fe400080f144d */
[C---:B------:R-:W-:Y:S02]  /*7440*/  LEA R72, P0, R74.reuse, UR28, 0x2 ;  /* 0x0000001c4a487c11 */ /* 0x040fe4000f8010ff */
[----:B------:R-:W-:Y:S01]  /*7450*/  IADD3 R139, R75, R139, RZ ;  /* 0x0000008b4b8b7210 */ /* 0x000fe20007ffe0ff */
[----:B------:R1:W-:Y:S03]  /*7460*/  REDG.E.ADD.F32.FTZ.RN.STRONG.GPU desc[UR12][R76.64], R232 ;  /* 0x000000e84c0079a6 */ /* 0x0003e6000c10f38c */
[----:B------:R-:W-:-:S05]  /*7470*/  LEA.HI.X R73, R74, UR29, R139, 0x2, P0 ;  /* 0x0000001d4a497c11 */ /* 0x000fca00080f148b */
[----:B0-----:R1:W-:Y:S02]  /*7480*/  REDG.E.ADD.F32.FTZ.RN.STRONG.GPU desc[UR12][R72.64], R247 ;  /* 0x000000f7480079a6 */ /* 0x0013e4000c10f38c */
.L_x_6730:
[----:B------:R-:W-:Y:S05]  /*7490*/  BSYNC B0 ;  /* 0x0000000000007941 */ /* 0x000fea0003800000 */
.L_x_6729:
[----:B-1----:R-:W-:Y:S01]  /*74a0*/  IMAD R73, R174, -0x400, RZ ;  /* 0xfffffc00ae497824 */ /* 0x002fe200078e02ff */
        /* <DEDUP_REMOVED lines=17> */
[----:B------:R0:W1:Y:S01]  /*75c0*/  LDS R73, [R246+0x2200] ;  /* 0x00220000f6497984 */ /* 0x0000620000000800 */
[----:B------:R-:W-:-:S05]  /*75d0*/  IMAD R75, R131, UR7, R74 ;  /* 0x00000007834b7c24 */ /* 0x000fca000f8e024a */
[----:B------:R-:W-:Y:S01]  /*75e0*/  IADD3 R71, R71, R75, RZ ;  /* 0x0000004b47477210 */ /* 0x000fe20007ffe0ff */
[----:B------:R-:W-:Y:S06]  /*75f0*/  @!P0 BRA `(.L_x_6732) ;  /* 0x0000000000088947 */ /* 0x000fec0003800000 */
[----:B------:R2:W-:Y:S04]  /*7600*/  REDG.E.ADD.F32.FTZ.RN.STRONG.GPU desc[UR12][R68.64+-0xf00], R231 ;  /* 0xfff100e7440079a6 */ /* 0x0005e8000c10f38c */
[----:B-1----:R2:W-:Y:S02]  /*7610*/  REDG.E.ADD.F32.FTZ.RN.STRONG.GPU desc[UR12][R70.64+-0xf00], R73 ;  /* 0xfff10049460079a6 */ /* 0x0025e4000c10f38c */
.L_x_6732:
[----:B------:R-:W-:Y:S05]  /*7620*/  BSYNC B0 ;  /* 0x0000000000007941 */ /* 0x000fea0003800000 */
.L_x_6731:
[----:B------:R-:W3:Y:S01]  /*7630*/  LDS R245, [R245+0x2300] ;  /* 0x00230000f5f57984 */ /* 0x000ee20000000800 */
[----:B------:R-:W-:Y:S04]  /*7640*/  BSSY B0, `(.L_x_6733) ;  /* 0x0000004000007945 */ /* 0x000fe80003800000 */
[----:B------:R-:W-:Y:S05]  /*7650*/  @!P1 BRA `(.L_x_6734) ;  /* 0x0000000000089947 */ /* 0x000fea0003800000 */
[----:B------:R4:W-:Y:S04]  /*7660*/  REDG.E.ADD.F32.FTZ.RN.STRONG.GPU desc[UR12][R68.64+-0xe00], R230 ;  /* 0xfff200e6440079a6 */ /* 0x0009e8000c10f38c */
[----:B---3--:R4:W-:Y:S02]  /*7670*/  REDG.E.ADD.F32.FTZ.RN.STRONG.GPU desc[UR12][R70.64+-0xe00], R245 ;  /* 0xfff200f5460079a6 */ /* 0x0089e4000c10f38c */
.L_x_6734:
[----:B------:R-:W-:Y:S05]  /*7680*/  BSYNC B0 ;  /* 0x0000000000007941 */ /* 0x000fea0003800000 */
.L_x_6733:
        /* <DEDUP_REMOVED lines=11> */
.L_x_6736:
[----:B------:R-:W-:Y:S05]  /*7740*/  BSYNC B0 ;  /* 0x0000000000007941 */ /* 0x000fea0003800000 */
.L_x_6735:
[----:B------:R-:W0:Y:S01]  /*7750*/  LDS R243, [R243+0x2500] ;  /* 0x00250000f3f37984 */ /* 0x000e220000000800 */
[----:B------:R-:W-:Y:S04]  /*7760*/  BSSY B0, `(.L_x_6737) ;  /* 0x0000004000007945 */ /* 0x000fe80003800000 */
[----:B------:R-:W-:Y:S05]  /*7770*/  @!P1 BRA `(.L_x_6738) ;  /* 0x0000000000089947 */ /* 0x000fea0003800000 */
[----:B------:R1:W-:Y:S04]  /*7780*/  REDG.E.ADD.F32.FTZ.RN.STRONG.GPU desc[UR12][R68.64+-0xc00], R228 ;  /* 0xfff400e4440079a6 */ /* 0x0003e8000c10f38c */
[----:B0-----:R1:W-:Y:S02]  /*7790*/  REDG.E.ADD.F32.FTZ.RN.STRONG.GPU desc[UR12][R70.64+-0xc00], R243 ;  /* 0xfff400f3460079a6 */ /* 0x0013e4000c10f38c */
.L_x_6738:
[----:B------:R-:W-:Y:S05]  /*77a0*/  BSYNC B0 ;  /* 0x0000000000007941 */ /* 0x000fea0003800000 */
.L_x_6737:
[----:B-12---:R1:W2:Y:S01]  /*77b0*/  LDS R73, [R242+0x2600] ;  /* 0x00260000f2497984 */ /* 0x0062a20000000800 */
[----:B------:R-:W-:Y:S04]  /*77c0*/  BSSY B0, `(.L_x_6739) ;  /* 0x0000004000007945 */ /* 0x000fe80003800000 */
[----:B------:R-:W-:Y:S05]  /*77d0*/  @!P2 BRA `(.L_x_6740) ;  /* 0x000000000008a947 */ /* 0x000fea0003800000 */
[----:B------:R0:W-:Y:S04]  /*77e0*/  REDG.E.ADD.F32.FTZ.RN.STRONG.GPU desc[UR12][R68.64+-0xb00], R227 ;  /* 0xfff500e3440079a6 */ /* 0x0001e8000c10f38c */
[----:B--2---:R2:W-:Y:S02]  /*77f0*/  REDG.E.ADD.F32.FTZ.RN.STRONG.GPU desc[UR12][R70.64+-0xb00], R73 ;  /* 0xfff50049460079a6 */ /* 0x0045e4000c10f38c */
.L_x_6740:
[----:B------:R-:W-:Y:S05]  /*7800*/  BSYNC B0 ;  /* 0x0000000000007941 */ /* 0x000fea0003800000 */
.L_x_6739:
[----:B------:R-:W0:Y:S01]  /*7810*/  LDS R241, [R241+0x2700] ;  /* 0x00270000f1f17984 */ /* 0x000e220000000800 */
[----:B------:R-:W-:Y:S04]  /*7820*/  BSSY B0, `(.L_x_6741) ;  /* 0x0000004000007945 */ /* 0x000fe80003800000 */
[----:B------:R-:W-:Y:S05]  /*7830*/  @!P3 BRA `(.L_x_6742) ;  /* 0x000000000008b947 */ /* 0x000fea0003800000 */
[----:B------:R1:W-:Y:S04]  /*7840*/  REDG.E.ADD.F32.FTZ.RN.STRONG.GPU desc[UR12][R68.64+-0xa00], R226 ;  /* 0xfff600e2440079a6 */ /* 0x0003e8000c10f38c */
[----:B0-----:R1:W-:Y:S02]  /*7850*/  REDG.E.ADD.F32.FTZ.RN.STRONG.GPU desc[UR12][R70.64+-0xa00], R241 ;  /* 0xfff600f1460079a6 */ /* 0x0013e4000c10f38c */
.L_x_6742:
[----:B------:R-:W-:Y:S05]  /*7860*/  BSYNC B0 ;  /* 0x0000000000007941 */ /* 0x000fea0003800000 */
.L_x_6741:
[----:B--2---:R2:W0:Y:S01]  /*7870*/  LDS R73, [R240+0x2800] ;  /* 0x00280000f0497984 */ /* 0x0044220000000800 */
[----:B------:R-:W-:Y:S04]  /*7880*/  BSSY B0, `(.L_x_6743) ;  /* 0x0000004000007945 */ /* 0x000fe80003800000 */
[----:B------:R-:W-:Y:S05]  /*7890*/  @!P4 BRA `(.L_x_6744) ;  /* 0x000000000008c947 */ /* 0x000fea0003800000 */
[----:B------:R1:W-:Y:S04]  /*78a0*/  REDG.E.ADD.F32.FTZ.RN.STRONG.GPU desc[UR12][R68.64+-0x900], R225 ;  /* 0xfff700e1440079a6 */ /* 0x0003e8000c10f38c */
[----:B0-----:R1:W-:Y:S02]  /*78b0*/  REDG.E.ADD.F32.FTZ.RN.STRONG.GPU desc[UR12][R70.64+-0x900], R73 ;  /* 0xfff70049460079a6 */ /* 0x0013e4000c10f38c */
.L_x_6744:
[----:B------:R-:W-:Y:S05]  /*78c0*/  BSYNC B0 ;  /* 0x0000000000007941 */ /* 0x000fea0003800000 */
.L_x_6743:
[----:B01----:R0:W1:Y:S01]  /*78d0*/  LDS R73, [R248+0x2900] ;  /* 0x00290000f8497984 */ /* 0x0030620000000800 */
[----:B------:R-:W-:Y:S04]  /*78e0*/  BSSY B0, `(.L_x_6745) ;  /* 0x0000004000007945 */ /* 0x000fe80003800000 */
[----:B------:R-:W-:Y:S05]  /*78f0*/  @!P5 BRA `(.L_x_6746) ;  /* 0x000000000008d947 */ /* 0x000fea0003800000 */
[----:B------:R0:W-:Y:S04]  /*7900*/  REDG.E.ADD.F32.FTZ.RN.STRONG.GPU desc[UR12][R68.64+-0x800], R224 ;  /* 0xfff800e0440079a6 */ /* 0x0001e8000c10f38c */
[----:B-1----:R0:W-:Y:S02]  /*7910*/  REDG.E.ADD.F32.FTZ.RN.STRONG.GPU desc[UR12][R70.64+-0x800], R73 ;  /* 0xfff80049460079a6 */ /* 0x0021e4000c10f38c */
.L_x_6746:
[----:B------:R-:W-:Y:S05]  /*7920*/  BSYNC B0 ;  /* 0x0000000000007941 */ /* 0x000fea0003800000 */
.L_x_6745:
        /* <DEDUP_REMOVED lines=11> */
.L_x_6748:
[----:B------:R-:W-:Y:S05]  /*79e0*/  BSYNC B0 ;  /* 0x0000000000007941 */ /* 0x000fea0003800000 */
.L_x_6747:
[----:B01----:R0:W1:Y:S01]  /*79f0*/  LDS R73, [R238+0x2b00] ;  /* 0x002b0000ee497984 */ /* 0x0030620000000800 */
[----:B------:R-:W-:Y:S04]  /*7a00*/  BSSY B0, `(.L_x_6749) ;  /* 0x0000004000007945 */ /* 0x000fe80003800000 */
[----:B------:R-:W-:Y:S05]  /*7a10*/  @!P1 BRA `(.L_x_6750) ;  /* 0x0000000000089947 */ /* 0x000fea0003800000 */
[----:B------:R0:W-:Y:S04]  /*7a20*/  REDG.E.ADD.F32.FTZ.RN.STRONG.GPU desc[UR12][R68.64+-0x600], R222 ;  /* 0xfffa00de440079a6 */ /* 0x0001e8000c10f38c */
[----:B-1----:R0:W-:Y:S02]  /*7a30*/  REDG.E.ADD.F32.FTZ.RN.STRONG.GPU desc[UR12][R70.64+-0x600], R73 ;  /* 0xfffa0049460079a6 */ /* 0x0021e4000c10f38c */
.L_x_6750:
[----:B------:R-:W-:Y:S05]  /*7a40*/  BSYNC B0 ;  /* 0x0000000000007941 */ /* 0x000fea0003800000 */
.L_x_6749:
[----:B------:R-:W0:Y:S01]  /*7a50*/  LDS R237, [R237+0x2c00] ;  /* 0x002c0000eded7984 */ /* 0x000e220000000800 */
[----:B------:R-:W-:Y:S04]  /*7a60*/  BSSY B0, `(.L_x_6751) ;  /* 0x0000004000007945 */ /* 0x000fe80003800000 */
[----:B------:R-:W-:Y:S05]  /*7a70*/  @!P2 BRA `(.L_x_6752) ;  /* 0x000000000008a947 */ /* 0x000fea0003800000 */
[----:B------:R1:W-:Y:S04]  /*7a80*/  REDG.E.ADD.F32.FTZ.RN.STRONG.GPU desc[UR12][R68.64+-0x500], R221 ;  /* 0xfffb00dd440079a6 */ /* 0x0003e8000c10f38c */
[----:B0-----:R0:W-:Y:S02]  /*7a90*/  REDG.E.ADD.F32.FTZ.RN.STRONG.GPU desc[UR12][R70.64+-0x500], R237 ;  /* 0xfffb00ed460079a6 */ /* 0x0011e4000c10f38c */
.L_x_6752:
[----:B------:R-:W-:Y:S05]  /*7aa0*/  BSYNC B0 ;  /* 0x0000000000007941 */ /* 0x000fea0003800000 */
.L_x_6751:
[----:B01----:R0:W1:Y:S01]  /*7ab0*/  LDS R73, [R236+0x2d00] ;  /* 0x002d0000ec497984 */ /* 0x0030620000000800 */
[----:B------:R-:W-:Y:S04]  /*7ac0*/  BSSY B0, `(.L_x_6753) ;  /* 0x0000004000007945 */ /* 0x000fe80003800000 */
[----:B------:R-:W-:Y:S05]  /*7ad0*/  @!P3 BRA `(.L_x_6754) ;  /* 0x000000000008b947 */ /* 0x000fea0003800000 */
[----:B------:R0:W-:Y:S04]  /*7ae0*/  REDG.E.ADD.F32.FTZ.RN.STRONG.GPU desc[UR12][R68.64+-0x400], R220 ;  /* 0xfffc00dc440079a6 */ /* 0x0001e8000c10f38c */
[----:B-1----:R0:W-:Y:S02]  /*7af0*/  REDG.E.ADD.F32.FTZ.RN.STRONG.GPU desc[UR12][R70.64+-0x400], R73 ;  /* 0xfffc0049460079a6 */ /* 0x0021e4000c10f38c */
.L_x_6754:
[----:B------:R-:W-:Y:S05]  /*7b00*/  BSYNC B0 ;  /* 0x0000000000007941 */ /* 0x000fea0003800000 */
.L_x_6753:
[----:B------:R-:W0:Y:S01]  /*7b10*/  LDS R235, [R235+0x2e00] ;  /* 0x002e0000ebeb7984 */ /* 0x000e220000000800 */
[----:B------:R-:W-:Y:S04]  /*7b20*/  BSSY B0, `(.L_x_6755) ;  /* 0x0000004000007945 */ /* 0x000fe80003800000 */
[----:B------:R-:W-:Y:S05]  /*7b30*/  @!P4 BRA `(.L_x_6756) ;  /* 0x000000000008c947 */ /* 0x000fea0003800000 */
[----:B------:R1:W-:Y:S04]  /*7b40*/  REDG.E.ADD.F32.FTZ.RN.STRONG.GPU desc[UR12][R68.64+-0x300], R219 ;  /* 0xfffd00db440079a6 */ /* 0x0003e8000c10f38c */
[----:B0-----:R0:W-:Y:S02]  /*7b50*/  REDG.E.ADD.F32.FTZ.RN.STRONG.GPU desc[UR12][R70.64+-0x300], R235 ;  /* 0xfffd00eb460079a6 */ /* 0x0011e4000c10f38c */
.L_x_6756:
[----:B------:R-:W-:Y:S05]  /*7b60*/  BSYNC B0 ;  /* 0x0000000000007941 */ /* 0x000fea0003800000 */
.L_x_6755:
[----:B01----:R0:W1:Y:S01]  /*7b70*/  LDS R73, [R234+0x2f00] ;  /* 0x002f0000ea497984 */ /* 0x0030620000000800 */
[----:B------:R-:W-:Y:S04]  /*7b80*/  BSSY B0, `(.L_x_6757) ;  /* 0x0000004000007945 */ /* 0x000fe80003800000 */
[----:B------:R-:W-:Y:S05]  /*7b90*/  @!P5 BRA `(.L_x_6758) ;  /* 0x000000000008d947 */ /* 0x000fea0003800000 */
[----:B------:R0:W-:Y:S04]  /*7ba0*/  REDG.E.ADD.F32.FTZ.RN.STRONG.GPU desc[UR12][R68.64+-0x200], R217 ;  /* 0xfffe00d9440079a6 */ /* 0x0001e8000c10f38c */
[----:B-1----:R0:W-:Y:S02]  /*7bb0*/  REDG.E.ADD.F32.FTZ.RN.STRONG.GPU desc[UR12][R70.64+-0x200], R73 ;  /* 0xfffe0049460079a6 */ /* 0x0021e4000c10f38c */
.L_x_6758:
[----:B------:R-:W-:Y:S05]  /*7bc0*/  BSYNC B0 ;  /* 0x0000000000007941 */ /* 0x000fea0003800000 */
.L_x_6757:
[----:B------:R-:W0:Y:S01]  /*7bd0*/  LDS R233, [R233+0x3000] ;  /* 0x00300000e9e97984 */ /* 0x000e220000000800 */
[----:B------:R-:W-:Y:S04]  /*7be0*/  BSSY B0, `(.L_x_6759) ;  /* 0x0000004000007945 */ /* 0x000fe80003800000 */
[----:B------:R-:W-:Y:S05]  /*7bf0*/  @!P6 BRA `(.L_x_6760) ;  /* 0x000000000008e947 */ /* 0x000fea0003800000 */
[----:B------:R1:W-:Y:S04]  /*7c00*/  REDG.E.ADD.F32.FTZ.RN.STRONG.GPU desc[UR12][R68.64+-0x100], R158 ;  /* 0xffff009e440079a6 */ /* 0x0003e8000c10f38c */
[----:B0-----:R0:W-:Y:S02]  /*7c10*/  REDG.E.ADD.F32.FTZ.RN.STRONG.GPU desc[UR12][R70.64+-0x100], R233 ;  /* 0xffff00e9460079a6 */ /* 0x0011e4000c10f38c */
.L_x_6760:
[----:B------:R-:W-:Y:S05]  /*7c20*/  BSYNC B0 ;  /* 0x0000000000007941 */ /* 0x000fea0003800000 */
.L_x_6759:
[----:B01--4-:R-:W0:Y:S01]  /*7c30*/  SHFL.DOWN P0, R69, R72, 0x1, 0x1f ;  /* 0x08201f0048457f89 */ /* 0x013e220000000000 */
[----:B------:R-:W-:Y:S01]  /*7c40*/  FMUL.FTZ R68, R137, R197 ;  /* 0x000000c589447220 */ /* 0x000fe20000410000 */
[----:B------:R-:W-:Y:S01]  /*7c50*/  FMUL.FTZ R159, R159, R172 ;  /* 0x000000ac9f9f7220 */ /* 0x000fe20000410000 */
[----:B------:R-:W-:Y:S01]  /*7c60*/  ISETP.NE.AND P1, PT, R18, RZ, PT ;  /* 0x000000ff1200720c */ /* 0x000fe20003f25270 */
        /* <DEDUP_REMOVED lines=9> */
[----:B------:R-:W-:Y:S01]  /*7d00*/  FMUL.FTZ R144, R144, R209 ;  /* 0x000000d190907220 */ /* 0x000fe20000410000 */
[----:B------:R-:W-:Y:S01]  /*7d10*/  FFMA.FTZ R68, R161, R159, R68 ;  /* 0x0000009fa1447223 */ /* 0x000fe20000010044 */
[C---:B------:R-:W-:Y:S01]  /*7d20*/  FMUL.FTZ R195, R137.reuse, R195 ;  /* 0x000000c389c37220 */ /* 0x040fe20000410000 */
[C---:B------:R-:W-:Y:S01]  /*7d30*/  FMUL.FTZ R193, R137.reuse, R193 ;  /* 0x000000c189c17220 */ /* 0x040fe20000410000 */
[C---:B------:R-:W-:Y:S01]  /*7d40*/  FMUL.FTZ R147, R137.reuse, R147 ;  /* 0x0000009389937220 */ /* 0x040fe20000410000 */
[----:B------:R-:W-:Y:S01]  /*7d50*/  FADD.FTZ R101, R68, R101 ;  /* 0x0000006544657221 */ /* 0x000fe20000010000 */
[C---:B------:R-:W-:Y:S01]  /*7d60*/  FMUL.FTZ R83, R137.reuse, R83 ;  /* 0x0000005389537220 */ /* 0x040fe20000410000 */
[C---:B------:R-:W-:Y:S01]  /*7d70*/  FMUL.FTZ R81, R137.reuse, R81 ;  /* 0x0000005189517220 */ /* 0x040fe20000410000 */
        /* <DEDUP_REMOVED lines=27> */
[----:B------:R-:W-:Y:S01]  /*7f30*/  FFMA.FTZ R84, R159, R30, R84 ;  /* 0x0000001e9f547223 */ /* 0x000fe20000010054 */
[----:B------:R-:W-:Y:S01]  /*7f40*/  FADD.FTZ R100, R79, R100 ;  /* 0x000000644f647221 */ /* 0x000fe20000010000 */
[----:B------:R-:W-:Y:S01]  /*7f50*/  FFMA.FTZ R86, R155, R34, R86 ;  /* 0x000000229b567223 */ /* 0x000fe20000010056 */
[----:B------:R-:W-:Y:S01]  /*7f60*/  FFMA.FTZ R89, R156, R36, R89 ;  /* 0x000000249c597223 */ /* 0x000fe20000010059 */
[----:B------:R-:W-:Y:S01]  /*7f70*/  FFMA.FTZ R88, R153, R38, R88 ;  /* 0x0000002699587223 */ /* 0x000fe20000010058 */
[----:B0-----:R-:W-:Y:S01]  /*7f80*/  @P0 FADD R74, R69, R74 ;  /* 0x0000004a454a0221 */ /* 0x001fe20000000000 */
[-C--:B------:R-:W-:Y:S01]  /*7f90*/  FMUL.FTZ R69, R137, R170.reuse ;  /* 0x000000aa89457220 */ /* 0x080fe20000410000 */
[----:B------:R-:W-:Y:S01]  /*7fa0*/  FMUL.FTZ R170, R157, R170 ;  /* 0x000000aa9daa7220 */ /* 0x000fe20000410000 */
[----:B------:R-:W-:Y:S01]  /*7fb0*/  FADD.FTZ R104, R167, R104 ;  /* 0x00000068a7687221 */ /* 0x000fe20000010000 */
[----:B------:R-:W-:Y:S01]  /*7fc0*/  FFMA.FTZ R91, R154, R40, R91 ;  /* 0x000000289a5b7223 */ /* 0x000fe2000001005b */
[----:B------:R-:W0:Y:S01]  /*7fd0*/  SHFL.DOWN P0, R71, R74, 0x4, 0x1f ;  /* 0x08801f004a477f89 */ /* 0x000e220000000000 */
[----:B------:R-:W-:Y:S01]  /*7fe0*/  FMUL.FTZ R162, R162, R69 ;  /* 0x00000045a2a27220 */ /* 0x000fe20000410000 */
        /* <DEDUP_REMOVED lines=22> */
[----:B0-----:R-:W-:Y:S01]  /*8150*/  @P0 FADD R71, R74, R71 ;  /* 0x000000474a470221 */ /* 0x001fe20000000000 */
[----:B------:R-:W-:Y:S01]  /*8160*/  FFMA.FTZ R196, R177, R149, R196 ;  /* 0x00000095b1c47223 */ /* 0x000fe200000100c4 */
[----:B------:R-:W-:Y:S01]  /*8170*/  FMUL.FTZ R200, R200, R69 ;  /* 0x00000045c8c87220 */ /* 0x000fe20000410000 */
[C---:B------:R-:W-:Y:S01]  /*8180*/  FMUL.FTZ R69, R137.reuse, R208 ;  /* 0x000000d089457220 */ /* 0x040fe20000410000 */
[-C--:B------:R-:W-:Y:S01]  /*8190*/  FMUL.FTZ R137, R137, R207.reuse ;  /* 0x000000cf89897220 */ /* 0x080fe20000410000 */
[----:B------:R-:W0:Y:S01]  /*81a0*/  SHFL.DOWN P0, R68, R71, 0x8, 0x1f ;  /* 0x09001f0047447f89 */ /* 0x000e220000000000 */
[----:B------:R-:W-:Y:S01]  /*81b0*/  FMUL.FTZ R207, R142, R207 ;  /* 0x000000cf8ecf7220 */ /* 0x000fe20000410000 */
[----:B------:R-:W-:Y:S01]  /*81c0*/  FMUL.FTZ R204, R204, R69 ;  /* 0x00000045cccc7220 */ /* 0x000fe20000410000 */
[----:B------:R-:W-:Y:S01]  /*81d0*/  FMUL.FTZ R0, R0, R137 ;  /* 0x0000008900007220 */ /* 0x000fe20000410000 */
[----:B------:R-:W-:Y:S01]  /*81e0*/  FFMA.FTZ R145, R181, R145, R200 ;  /* 0x00000091b5917223 */ /* 0x000fe200000100c8 */
[----:B------:R-:W-:Y:S01]  /*81f0*/  FADD.FTZ R117, R192, R117 ;  /* 0x00000075c0757221 */ /* 0x000fe20000010000 */
[----:B------:R-:W-:Y:S01]  /*8200*/  FFMA.FTZ R143, R185, R143, R204 ;  /* 0x0000008fb98f7223 */ /* 0x000fe200000100cc */
[----:B------:R-:W-:Y:S01]  /*8210*/  FFMA.FTZ R0, R189, R207, R0 ;  /* 0x000000cfbd007223 */ /* 0x000fe20000010000 */
[----:B------:R-:W-:Y:S01]  /*8220*/  FFMA.FTZ R95, R150, R48, R95 ;  /* 0x00000030965f7223 */ /* 0x000fe2000001005f */
[----:B------:R-:W-:Y:S01]  /*8230*/  FADD.FTZ R119, R196, R119 ;  /* 0x00000077c4777221 */ /* 0x000fe20000010000 */
[----:B------:R-:W-:Y:S01]  /*8240*/  FADD.FTZ R135, R198, R135 ;  /* 0x00000087c6877221 */ /* 0x000fe20000010000 */
[----:B------:R-:W-:Y:S01]  /*8250*/  FFMA.FTZ R97, R148, R52, R97 ;  /* 0x0000003494617223 */ /* 0x000fe20000010061 */
[----:B------:R-:W-:Y:S01]  /*8260*/  FADD.FTZ R134, R145, R134 ;  /* 0x0000008691867221 */ /* 0x000fe20000010000 */
        /* <DEDUP_REMOVED lines=23> */
.L_x_6762:
[----:B------:R-:W-:Y:S05]  /*83e0*/  BSYNC B0 ;  /* 0x0000000000007941 */ /* 0x000fea0003800000 */
.L_x_6761:
[----:B------:R-:W-:Y:S01]  /*83f0*/  IADD3 R141, R141, 0x1, RZ ;  /* 0x000000018d8d7810 */ /* 0x000fe20007ffe0ff */
[----:B------:R-:W-:-:S03]  /*8400*/  UIADD3 UR5, UP0, UR5, 0x1, URZ ;  /* 0x0000000105057890 */ /* 0x000fc6000ff1e03f */
[----:B------:R-:W-:Y:S01]  /*8410*/  ISETP.GE.AND P0, PT, R141, UR30, PT ;  /* 0x0000001e8d007c0c */ /* 0x000fe2000bf06270 */
[----:B------:R-:W-:-:S12]  /*8420*/  UIADD3.X UR6, URZ, UR6, URZ, UP0, !UPT ;  /* 0x000000063f067290 */ /* 0x000fd800087fe43f */
[----:B------:R-:W-:Y:S05]  /*8430*/  @!P0 BRA `(.L_x_6763) ;  /* 0xffffffc800108947 */ /* 0x000fea000383ffff */
.L_x_6719:
[----:B------:R-:W-:Y:S08]  /*8440*/  BAR.SYNC.DEFER_BLOCKING 0x0 ;  /* 0x0000000000007b1d */ /* 0x000ff00000010000 */
[----:B------:R-:W4:Y:S01]  /*8450*/  LDC.64 R48, c[0x0][0x388] ;  /* 0x0000e200ff307b82 */ /* 0x000f220000000a00 */
[----:B------:R-:W-:-:S07]  /*8460*/  ULDC.64 UR6, c[0x0][0x390] ;  /* 0x0000e40000067ab9 */ /* 0x000fce0000000a00 */
[----:B------:R-:W5:Y:S01]  /*8470*/  LDC.64 R52, c[0x0][0x3a8] ;  /* 0x0000ea00ff347b82 */ /* 0x000f620000000a00 */
[----:B------:R-:W2:Y:S04]  /*8480*/  LDG.E.128 R28, desc[UR12][R108.64] ;  /* 0x0000000c6c1c7981 */ /* 0x000ea8000c1e1d00 */
[----:B------:R-:W3:Y:S01]  /*8490*/  LDG.E.128 R32, desc[UR12][R108.64+0x200] ;  /* 0x0002000c6c207981 */ /* 0x000ee2000c1e1d00 */
[----:B------:R-:W-:Y:S01]  /*84a0*/  UIADD3 UR4, UR4, 0x1, URZ ;  /* 0x0000000104047890 */ /* 0x000fe2000fffe03f */
[----:B----4-:R-:W-:Y:S02]  /*84b0*/  IMAD R46, R48, UR15, RZ ;  /* 0x0000000f302e7c24 */ /* 0x010fe4000f8e02ff */
[----:B--2---:R-:W-:Y:S04]  /*84c0*/  STS.128 [R4], R28 ;  /* 0x0000001c04007388 */ /* 0x004fe80000000c00 */
[----:B---3--:R-:W-:Y:S01]  /*84d0*/  STS.128 [R4+0x200], R32 ;  /* 0x0002002004007388 */ /* 0x008fe20000000c00 */
[----:B------:R-:W-:-:S03]  /*84e0*/  NOP ;  /* 0x0000000000007918 */ /* 0x000fc60000000000 */
[----:B------:R-:W2:Y:S04]  /*84f0*/  LDS.128 R36, [R27] ;  /* 0x000000001b247984 */ /* 0x000ea80000000c00 */
[----:B------:R-:W3:Y:S01]  /*8500*/  LDS.128 R28, [R27+0x10] ;  /* 0x000010001b1c7984 */ /* 0x000ee20000000c00 */
[--C-:B--2---:R-:W-:Y:S02]  /*8510*/  HADD2.F32 R0, -RZ, R36.reuse.H0_H0 ;  /* 0x20000024ff007230 */ /* 0x104fe40000004100 */
[----:B------:R-:W-:-:S03]  /*8520*/  HADD2.F32 R36, -RZ, R36.H1_H1 ;  /* 0x30000024ff247230 */ /* 0x000fc60000004100 */
        /* <DEDUP_REMOVED lines=13> */
[----:B------:R-:W2:Y:S01]  /*8600*/  @!P2 MUFU.EX2 R0, R0 ;  /* 0x000000000000a308 */ /* 0x000ea20000000800 */
[----:B------:R-:W-:Y:S01]  /*8610*/  @!P4 FMUL.FTZ R34, R37, -1.4426950216293334961 ;  /* 0xbfb8aa3b2522c820 */ /* 0x000fe20000410000 */
[----:B------:R-:W-:Y:S01]  /*8620*/  @!P5 FMUL.FTZ R35, R36, -1.4426950216293334961 ;  /* 0xbfb8aa3b2423d820 */ /* 0x000fe20000410000 */
[--C-:B------:R-:W-:Y:S02]  /*8630*/  HADD2.F32 R36, -RZ, R38.reuse.H0_H0 ;  /* 0x20000026ff247230 */ /* 0x100fe40000004100 */
[----:B------:R-:W-:-:S03]  /*8640*/  HADD2.F32 R38, -RZ, R38.H1_H1 ;  /* 0x30000026ff267230 */ /* 0x000fc60000004100 */
[----:B------:R-:W4:Y:S01]  /*8650*/  @!P3 MUFU.EX2 R33, R33 ;  /* 0x000000210021b308 */ /* 0x000f220000000800 */
[--C-:B------:R-:W-:Y:S01]  /*8660*/  FADD.FTZ R36, R36, R23.reuse ;  /* 0x0000001724247221 */ /* 0x100fe20000010000 */
[----:B------:R-:W-:-:S04]  /*8670*/  FADD.FTZ R38, R38, R23 ;  /* 0x0000001726267221 */ /* 0x000fc80000010000 */
[----:B------:R-:W-:Y:S02]  /*8680*/  FSETP.GTU.FTZ.AND P6, PT, R36, 20, PT ;  /* 0x41a000002400780b */ /* 0x000fe40003fdc000 */
[----:B------:R-:W0:Y:S01]  /*8690*/  @!P4 MUFU.EX2 R34, R34 ;  /* 0x000000220022c308 */ /* 0x000e220000000800 */
[----:B--2---:R-:W-:Y:S01]  /*86a0*/  @!P2 FADD.FTZ R32, R0, 1 ;  /* 0x3f8000000020a421 */ /* 0x004fe20000010000 */
[----:B------:R-:W-:Y:S01]  /*86b0*/  HADD2.F32 R0, -RZ, R39.H0_H0 ;  /* 0x20000027ff007230 */ /* 0x000fe20000004100 */
[----:B------:R-:W-:-:S04]  /*86c0*/  FSETP.GTU.FTZ.AND P0, PT, R38, 20, PT ;  /* 0x41a000002600780b */ /* 0x000fc80003f1c000 */
[----:B------:R-:W-:Y:S01]  /*86d0*/  FADD.FTZ R41, R0, R23 ;  /* 0x0000001700297221 */ /* 0x000fe20000010000 */
[----:B------:R2:W1:Y:S01]  /*86e0*/  @!P2 MUFU.RCP R40, R32 ;  /* 0x000000200028a308 */ /* 0x0004620000001000 */
[----:B----4-:R-:W-:Y:S02]  /*86f0*/  @!P3 FADD.FTZ R33, R33, 1 ;  /* 0x3f8000002121b421 */ /* 0x010fe40000010000 */
[----:B------:R-:W-:Y:S01]  /*8700*/  @!P6 FMUL.FTZ R0, R36, -1.4426950216293334961 ;  /* 0xbfb8aa3b2400e820 */ /* 0x000fe20000410000 */
[--C-:B---3--:R-:W-:Y:S01]  /*8710*/  HADD2.F32 R36, -RZ, R28.reuse.H0_H0 ;  /* 0x2000001cff247230 */ /* 0x108fe20000004100 */
[----:B------:R-:W-:Y:S01]  /*8720*/  FSETP.GTU.FTZ.AND P1, PT, R41, 20, PT ;  /* 0x41a000002900780b */ /* 0x000fe20003f3c000 */
[----:B------:R-:W-:Y:S02]  /*8730*/  HADD2.F32 R28, -RZ, R28.H1_H1 ;  /* 0x3000001cff1c7230 */ /* 0x000fe40000004100 */
[----:B------:R-:W3:Y:S01]  /*8740*/  @!P3 MUFU.RCP R33, R33 ;  /* 0x000000210021b308 */ /* 0x000ee20000001000 */
[----:B--2---:R-:W-:-:S02]  /*8750*/  HADD2.F32 R32, -RZ, R39.H1_H1 ;  /* 0x30000027ff207230 */ /* 0x004fc40000004100 */
[--C-:B------:R-:W-:Y:S01]  /*8760*/  FADD.FTZ R36, R36, R23.reuse ;  /* 0x0000001724247221 */ /* 0x100fe20000010000 */
[----:B0-----:R-:W-:Y:S01]  /*8770*/  @!P4 FADD.FTZ R34, R34, 1 ;  /* 0x3f8000002222c421 */ /* 0x001fe20000010000 */
[----:B------:R-:W-:Y:S01]  /*8780*/  @!P0 FMUL.FTZ R27, R38, -1.4426950216293334961 ;  /* 0xbfb8aa3b261b8820 */ /* 0x000fe20000410000 */
[----:B------:R-:W-:Y:S02]  /*8790*/  FADD.FTZ R32, R32, R23 ;  /* 0x0000001720207221 */ /* 0x000fe40000010000 */
[----:B------:R-:W0:Y:S01]  /*87a0*/  @!P6 MUFU.EX2 R0, R0 ;  /* 0x000000000000e308 */ /* 0x000e220000000800 */
[----:B-1----:R-:W-:Y:S02]  /*87b0*/  @!P2 FMUL.FTZ R121, R121, R40 ;  /* 0x000000287979a220 */ /* 0x002fe40000410000 */
[----:B------:R-:W-:-:S05]  /*87c0*/  FSETP.GTU.FTZ.AND P2, PT, R32, 20, PT ;  /* 0x41a000002000780b */ /* 0x000fca0003f5c000 */
[----:B------:R1:W2:Y:S01]  /*87d0*/  @!P4 MUFU.RCP R37, R34 ;  /* 0x000000220025c308 */ /* 0x0002a20000001000 */
[----:B---3--:R-:W-:Y:S01]  /*87e0*/  @!P3 FMUL.FTZ R120, R120, R33 ;  /* 0x000000217878b220 */ /* 0x008fe20000410000 */
[----:B------:R-:W-:-:S06]  /*87f0*/  FSETP.GTU.FTZ.AND P3, PT, R36, 20, PT ;  /* 0x41a000002400780b */ /* 0x000fcc0003f7c000 */
[----:B------:R-:W3:Y:S01]  /*8800*/  @!P5 MUFU.EX2 R35, R35 ;  /* 0x000000230023d308 */ /* 0x000ee20000000800 */
[----:B-1----:R-:W-:Y:S01]  /*8810*/  FADD.FTZ R34, R28, R23 ;  /* 0x000000171c227221 */ /* 0x002fe20000010000 */
[----:B------:R-:W-:Y:S01]  /*8820*/  @!P1 FMUL.FTZ R28, R41, -1.4426950216293334961 ;  /* 0xbfb8aa3b291c9820 */ /* 0x000fe20000410000 */
[----:B------:R-:W-:Y:S01]  /*8830*/  @!P2 FMUL.FTZ R32, R32, -1.4426950216293334961 ;  /* 0xbfb8aa3b2020a820 */ /* 0x000fe20000410000 */
[----:B0-----:R-:W-:-:S03]  /*8840*/  @!P6 FADD.FTZ R0, R0, 1 ;  /* 0x3f8000000000e421 */ /* 0x001fc60000010000 */
[----:B------:R-:W-:Y:S01]  /*8850*/  @!P3 FMUL.FTZ R33, R36, -1.4426950216293334961 ;  /* 0xbfb8aa3b2421b820 */ /* 0x000fe20000410000 */
[----:B------:R-:W0:Y:S01]  /*8860*/  @!P0 MUFU.EX2 R27, R27 ;  /* 0x0000001b001b8308 */ /* 0x000e220000000800 */
[----:B--2---:R-:W-:Y:S01]  /*8870*/  @!P4 FMUL.FTZ R132, R132, R37 ;  /* 0x000000258484c220 */ /* 0x004fe20000410000 */
[----:B------:R-:W-:Y:S01]  /*8880*/  HADD2.F32 R36, -RZ, R29.H0_H0 ;  /* 0x2000001dff247230 */ /* 0x000fe20000004100 */
[----:B------:R-:W-:-:S04]  /*8890*/  FSETP.GTU.FTZ.AND P4, PT, R34, 20, PT ;  /* 0x41a000002200780b */ /* 0x000fc80003f9c000 */
[----:B------:R-:W-:Y:S01]  /*88a0*/  FADD.FTZ R39, R36, R23 ;  /* 0x0000001724277221 */ /* 0x000fe20000010000 */
[----:B------:R-:W1:Y:S01]  /*88b0*/  @!P1 MUFU.EX2 R28, R28 ;  /* 0x0000001c001c9308 */ /* 0x000e620000000800 */
[----:B---3--:R-:W-:Y:S01]  /*88c0*/  @!P5 FADD.FTZ R35, R35, 1 ;  /* 0x3f8000002323d421 */ /* 0x008fe20000010000 */
[----:B------:R-:W-:-:S06]  /*88d0*/  HADD2.F32 R36, -RZ, R29.H1_H1 ;  /* 0x3000001dff247230 */ /* 0x000fcc0000004100 */
[----:B------:R-:W2:Y:S01]  /*88e0*/  @!P2 MUFU.EX2 R32, R32 ;  /* 0x000000200020a308 */ /* 0x000ea20000000800 */
[----:B0-----:R-:W-:Y:S01]  /*88f0*/  @!P0 FADD.FTZ R27, R27, 1 ;  /* 0x3f8000001b1b8421 */ /* 0x001fe20000010000 */
[----:B------:R-:W-:-:S06]  /*8900*/  @!P4 FMUL.FTZ R34, R34, -1.4426950216293334961 ;  /* 0xbfb8aa3b2222c820 */ /* 0x000fcc0000410000 */
[----:B------:R-:W0:Y:S01]  /*8910*/  @!P3 MUFU.EX2 R33, R33 ;  /* 0x000000210021b308 */ /* 0x000e220000000800 */
[----:B-1----:R-:W-:-:S07]  /*8920*/  @!P1 FADD.FTZ R28, R28, 1 ;  /* 0x3f8000001c1c9421 */ /* 0x002fce0000010000 */
[----:B------:R1:W3:Y:S01]  /*8930*/  @!P6 MUFU.RCP R37, R0 ;  /* 0x000000000025e308 */ /* 0x0002e20000001000 */
[----:B--2---:R-:W-:-:S07]  /*8940*/  @!P2 FADD.FTZ R32, R32, 1 ;  /* 0x3f8000002020a421 */ /* 0x004fce0000010000 */
[----:B------:R2:W4:Y:S01]  /*8950*/  @!P5 MUFU.RCP R38, R35 ;  /* 0x000000230026d308 */ /* 0x0005220000001000 */
[----:B0-----:R-:W-:Y:S01]  /*8960*/  @!P3 FADD.FTZ R33, R33, 1 ;  /* 0x3f8000002121b421 */ /* 0x001fe20000010000 */
[--C-:B-1----:R-:W-:Y:S02]  /*8970*/  HADD2.F32 R0, -RZ, R30.reuse.H0_H0 ;  /* 0x2000001eff007230 */ /* 0x102fe40000004100 */
[----:B------:R-:W-:-:S04]  /*8980*/  HADD2.F32 R30, -RZ, R30.H1_H1 ;  /* 0x3000001eff1e7230 */ /* 0x000fc80000004100 */
[----:B------:R-:W0:Y:S01]  /*8990*/  @!P0 MUFU.RCP R40, R27 ;  /* 0x0000001b00288308 */ /* 0x000e220000001000 */
[--C-:B--2---:R-:W-:Y:S01]  /*89a0*/  FADD.FTZ R35, R36, R23.reuse ;  /* 0x0000001724237221 */ /* 0x104fe20000010000 */
[----:B---3--:R-:W-:Y:S01]  /*89b0*/  @!P6 FMUL.FTZ R134, R134, R37 ;  /* 0x000000258686e220 */ /* 0x008fe20000410000 */
[----:B------:R-:W-:-:S03]  /*89c0*/  FADD.FTZ R37, R0, R23 ;  /* 0x0000001700257221 */ /* 0x000fc60000010000 */
[----:B------:R-:W-:Y:S02]  /*89d0*/  FSETP.GTU.FTZ.AND P6, PT, R35, 20, PT ;  /* 0x41a000002300780b */ /* 0x000fe40003fdc000 */
[----:B------:R-:W1:Y:S01]  /*89e0*/  @!P1 MUFU.RCP R28, R28 ;  /* 0x0000001c001c9308 */ /* 0x000e620000001000 */
[----:B----4-:R-:W-:Y:S01]  /*89f0*/  @!P5 FMUL.FTZ R133, R133, R38 ;  /* 0x000000268585d220 */ /* 0x010fe20000410000 */
[----:B------:R-:W-:Y:S01]  /*8a00*/  FSETP.GTU.FTZ.AND P5, PT, R39, 20, PT ;  /* 0x41a000002700780b */ /* 0x000fe20003fbc000 */
[----:B------:R-:W-:Y:S01]  /*8a10*/  FADD.FTZ R38, R30, R23 ;  /* 0x000000171e267221 */ /* 0x000fe20000010000 */
[----:B------:R-:W-:-:S04]  /*8a20*/  HADD2.F32 R30, -RZ, R31.H1_H1 ;  /* 0x3000001fff1e7230 */ /* 0x000fc80000004100 */
[----:B------:R2:W3:Y:S01]  /*8a30*/  @!P2 MUFU.RCP R29, R32 ;  /* 0x00000020001da308 */ /* 0x0004e20000001000 */
[----:B0-----:R-:W-:Y:S01]  /*8a40*/  @!P0 FMUL.FTZ R135, R135, R40 ;  /* 0x0000002887878220 */ /* 0x001fe20000410000 */
[----:B------:R-:W-:-:S05]  /*8a50*/  FSETP.GTU.FTZ.AND P0, PT, R37, 20, PT ;  /* 0x41a000002500780b */ /* 0x000fca0003f1c000 */
[----:B------:R-:W-:Y:S01]  /*8a60*/  @!P5 FMUL.FTZ R0, R39, -1.4426950216293334961 ;  /* 0xbfb8aa3b2700d820 */ /* 0x000fe20000410000 */
[----:B------:R0:W4:Y:S01]  /*8a70*/  @!P3 MUFU.RCP R36, R33 ;  /* 0x000000210024b308 */ /* 0x0001220000001000 */
[----:B--2---:R-:W-:Y:S02]  /*8a80*/  HADD2.F32 R32, -RZ, R31.H0_H0 ;  /* 0x2000001fff207230 */ /* 0x004fe40000004100 */
[----:B-1----:R-:W-:Y:S01]  /*8a90*/  @!P1 FMUL.FTZ R119, R119, R28 ;  /* 0x0000001c77779220 */ /* 0x002fe20000410000 */
[----:B------:R-:W-:Y:S01]  /*8aa0*/  @!P6 FMUL.FTZ R28, R35, -1.4426950216293334961 ;  /* 0xbfb8aa3b231ce820 */ /* 0x000fe20000410000 */
[----:B------:R-:W-:Y:S01]  /*8ab0*/  FSETP.GTU.FTZ.AND P1, PT, R38, 20, PT ;  /* 0x41a000002600780b */ /* 0x000fe20003f3c000 */
[--C-:B------:R-:W-:Y:S01]  /*8ac0*/  FADD.FTZ R32, R32, R23.reuse ;  /* 0x0000001720207221 */ /* 0x100fe20000010000 */
[----:B------:R-:W-:Y:S01]  /*8ad0*/  F2FP.F16.F32.PACK_AB R31, R93, R92 ;  /* 0x0000005c5d1f723e */ /* 0x000fe200000000ff */
[----:B------:R-:W1:Y:S01]  /*8ae0*/  @!P4 MUFU.EX2 R34, R34 ;  /* 0x000000220022c308 */ /* 0x000e620000000800 */
[----:B0-----:R-:W-:Y:S01]  /*8af0*/  FADD.FTZ R33, R30, R23 ;  /* 0x000000171e217221 */ /* 0x001fe20000010000 */
[----:B---3--:R-:W-:Y:S01]  /*8b00*/  @!P2 FMUL.FTZ R118, R118, R29 ;  /* 0x0000001d7676a220 */ /* 0x008fe20000410000 */
[----:B------:R-:W-:Y:S01]  /*8b10*/  FSETP.GTU.FTZ.AND P2, PT, R32, 20, PT ;  /* 0x41a000002000780b */ /* 0x000fe20003f5c000 */
[----:B------:R-:W-:Y:S01]  /*8b20*/  @!P0 FMUL.FTZ R29, R37, -1.4426950216293334961 ;  /* 0xbfb8aa3b251d8820 */ /* 0x000fe20000410000 */
[----:B------:R-:W-:-:S03]  /*8b30*/  F2FP.F16.F32.PACK_AB R35, R85, R84 ;  /* 0x000000545523723e */ /* 0x000fc600000000ff */
[----:B------:R-:W0:Y:S01]  /*8b40*/  @!P6 MUFU.EX2 R28, R28 ;  /* 0x0000001c001ce308 */ /* 0x000e220000000800 */
[----:B----4-:R-:W-:Y:S01]  /*8b50*/  @!P3 FMUL.FTZ R117, R117, R36 ;  /* 0x000000247575b220 */ /* 0x010fe20000410000 */
[----:B------:R-:W-:Y:S01]  /*8b60*/  FSETP.GTU.FTZ.AND P3, PT, R33, 20, PT ;  /* 0x41a000002100780b */ /* 0x000fe20003f7c000 */
[----:B------:R-:W-:-:S05]  /*8b70*/  @!P1 FMUL.FTZ R30, R38, -1.4426950216293334961 ;  /* 0xbfb8aa3b261e9820 */ /* 0x000fca0000410000 */
[----:B------:R1:W2:Y:S01]  /*8b80*/  @!P5 MUFU.EX2 R27, R0 ;  /* 0x00000000001bd308 */ /* 0x0002a20000000800 */
[----:B------:R-:W-:-:S06]  /*8b90*/  @!P2 FMUL.FTZ R32, R32, -1.4426950216293334961 ;  /* 0xbfb8aa3b2020a820 */ /* 0x000fcc0000410000 */
[----:B------:R-:W-:Y:S01]  /*8ba0*/  @!P3 FMUL.FTZ R33, R33, -1.4426950216293334961 ;  /* 0xbfb8aa3b2121b820 */ /* 0x000fe20000410000 */
[----:B------:R3:W-:Y:S01]  /*8bb0*/  @!P0 MUFU.EX2 R37, R29 ;  /* 0x0000001d00258308 */ /* 0x0007e20000000800 */
[----:B-1----:R-:W-:Y:S01]  /*8bc0*/  @!P4 FADD.FTZ R0, R34, 1 ;  /* 0x3f8000002200c421 */ /* 0x002fe20000010000 */
[----:B0-----:R-:W-:Y:S01]  /*8bd0*/  @!P6 FADD.FTZ R36, R28, 1 ;  /* 0x3f8000001c24e421 */ /* 0x001fe20000010000 */
[----:B------:R-:W-:Y:S02]  /*8be0*/  F2FP.F16.F32.PACK_AB R28, R99, R98 ;  /* 0x00000062631c723e */ /* 0x000fe400000000ff */
[----:B------:R-:W-:-:S03]  /*8bf0*/  F2FP.F16.F32.PACK_AB R34, R87, R86 ;  /* 0x000000565722723e */ /* 0x000fc600000000ff */
[----:B------:R0:W1:Y:S01]  /*8c00*/  @!P1 MUFU.EX2 R38, R30 ;  /* 0x0000001e00269308 */ /* 0x0000620000000800 */
[----:B---3--:R-:W-:Y:S01]  /*8c10*/  F2FP.F16.F32.PACK_AB R29, R97, R96 ;  /* 0x00000060611d723e */ /* 0x008fe200000000ff */
[----:B--2---:R-:W-:-:S06]  /*8c20*/  @!P5 FADD.FTZ R27, R27, 1 ;  /* 0x3f8000001b1bd421 */ /* 0x004fcc0000010000 */
[----:B------:R2:W3:Y:S01]  /*8c30*/  @!P2 MUFU.EX2 R39, R32 ;  /* 0x000000200027a308 */ /* 0x0004e20000000800 */
[----:B0-----:R-:W-:-:S05]  /*8c40*/  F2FP.F16.F32.PACK_AB R30, R95, R94 ;  /* 0x0000005e5f1e723e */ /* 0x001fca00000000ff */
[----:B------:R-:W-:Y:S02]  /*8c50*/  STS.128 [R2], R28 ;  /* 0x0000001c02007388 */ /* 0x000fe40000000c00 */
[----:B------:R0:W4:Y:S01]  /*8c60*/  @!P3 MUFU.EX2 R40, R33 ;  /* 0x000000210028b308 */ /* 0x0001220000000800 */
[----:B--2---:R-:W-:Y:S01]  /*8c70*/  F2FP.F16.F32.PACK_AB R32, R91, R90 ;  /* 0x0000005a5b20723e */ /* 0x004fe200000000ff */
[----:B-1----:R-:W-:-:S06]  /*8c80*/  @!P1 FADD.FTZ R38, R38, 1 ;  /* 0x3f80000026269421 */ /* 0x002fcc0000010000 */
[----:B------:R1:W2:Y:S01]  /*8c90*/  @!P4 MUFU.RCP R41, R0 ;  /* 0x000000000029c308 */ /* 0x0002a20000001000 */
[----:B0-----:R-:W-:Y:S01]  /*8ca0*/  F2FP.F16.F32.PACK_AB R33, R89, R88 ;  /* 0x000000585921723e */ /* 0x001fe200000000ff */
[----:B---3--:R-:W-:-:S04]  /*8cb0*/  @!P2 FADD.FTZ R39, R39, 1 ;  /* 0x3f8000002727a421 */ /* 0x008fc80000010000 */
[----:B------:R-:W-:Y:S01]  /*8cc0*/  STS.128 [R2+0x10], R32 ;  /* 0x0000102002007388 */ /* 0x000fe20000000c00 */
[----:B------:R-:W-:Y:S01]  /*8cd0*/  NOP ;  /* 0x0000000000007918 */ /* 0x000fe20000000000 */
[----:B------:R0:W3:Y:S01]  /*8ce0*/  @!P5 MUFU.RCP R42, R27 ;  /* 0x0000001b002ad308 */ /* 0x0000e20000001000 */
[----:B-1----:R-:W-:Y:S01]  /*8cf0*/  @!P0 FADD.FTZ R0, R37, 1 ;  /* 0x3f80000025008421 */ /* 0x002fe20000010000 */
[----:B------:R-:W1:Y:S01]  /*8d00*/  LDS.128 R28, [R4] ;  /* 0x00000000041c7984 */ /* 0x000e620000000c00 */
[----:B----4-:R-:W-:Y:S01]  /*8d10*/  @!P3 FADD.FTZ R40, R40, 1 ;  /* 0x3f8000002828b421 */ /* 0x010fe20000010000 */
[----:B--2---:R-:W-:Y:S01]  /*8d20*/  @!P4 FMUL.FTZ R116, R116, R41 ;  /* 0x000000297474c220 */ /* 0x004fe20000410000 */
[----:B------:R-:W-:Y:S01]  /*8d30*/  IADD3 R12, P4, R12, -0x800, RZ ;  /* 0xfffff8000c0c7810 */ /* 0x000fe20007f9e0ff */
[----:B------:R-:W2:Y:S02]  /*8d40*/  LDS.128 R32, [R4+0x200] ;  /* 0x0002000004207984 */ /* 0x000ea40000000c00 */
[----:B------:R4:W5:Y:S01]  /*8d50*/  @!P6 MUFU.RCP R43, R36 ;  /* 0x00000024002be308 */ /* 0x0009620000001000 */
[----:B0-----:R-:W-:Y:S01]  /*8d60*/  IMAD R27, R49, UR14, R46 ;  /* 0x0000000e311b7c24 */ /* 0x001fe2000f8e022e */
[----:B------:R-:W-:-:S06]  /*8d70*/  IADD3.X R13, R13, -0x1, RZ, P4, !PT ;  /* 0xffffffff0d0d7810 */ /* 0x000fcc00027fe4ff */
[----:B------:R0:W1:Y:S01]  /*8d80*/  @!P0 MUFU.RCP R44, R0 ;  /* 0x00000000002c8308 */ /* 0x0000620000001000 */
[----:B----4-:R-:W-:-:S04]  /*8d90*/  IMAD.WIDE.U32 R36, R48, UR14, R106 ;  /* 0x0000000e30247c25 */ /* 0x010fc8000f8e006a */
[----:B---3--:R-:W-:Y:S01]  /*8da0*/  @!P5 FMUL.FTZ R105, R105, R42 ;  /* 0x0000002a6969d220 */ /* 0x008fe20000410000 */
[----:B------:R-:W3:Y:S01]  /*8db0*/  LDC.64 R48, c[0x0][0x3e0] ;  /* 0x0000f800ff307b82 */ /* 0x000ee20000000a00 */
[----:B------:R-:W-:Y:S02]  /*8dc0*/  IADD3 R16, P5, R16, -0x800, RZ ;  /* 0xfffff80010107810 */ /* 0x000fe40007fbe0ff */
[----:B------:R-:W-:Y:S01]  /*8dd0*/  IADD3 R37, R37, R27, RZ ;  /* 0x0000001b25257210 */ /* 0x000fe20007ffe0ff */
[----:B------:R-:W-:Y:S01]  /*8de0*/  FADD.FTZ R27, R121, R20 ;  /* 0x00000014791b7221 */ /* 0x000fe20000010000 */
[----:B------:R4:W2:Y:S01]  /*8df0*/  @!P2 MUFU.RCP R46, R39 ;  /* 0x00000027002ea308 */ /* 0x0008a20000001000 */
[----:B0-----:R-:W-:Y:S02]  /*8e00*/  IMAD R0, R26, UR6, RZ ;  /* 0x000000061a007c24 */ /* 0x001fe4000f8e02ff */
[----:B-----5:R-:W-:Y:S01]  /*8e10*/  @!P6 FMUL.FTZ R104, R104, R43 ;  /* 0x0000002b6868e220 */ /* 0x020fe20000410000 */
[----:B------:R-:W-:-:S04]  /*8e20*/  IMAD.WIDE.U32 R36, R25, UR6, R36 ;  /* 0x0000000619247c25 */ /* 0x000fc8000f8e0024 */
[----:B------:R-:W-:Y:S01]  /*8e30*/  FADD.FTZ R27, R27, R120 ;  /* 0x000000781b1b7221 */ /* 0x000fe20000010000 */
[----:B------:R-:W-:Y:S02]  /*8e40*/  IADD3.X R17, R17, -0x1, RZ, P5, !PT ;  /* 0xffffffff11117810 */ /* 0x000fe40002ffe4ff */
[----:B------:R-:W-:Y:S01]  /*8e50*/  F2FP.F16.F32.PACK_AB R41, R104, R105 ;  /* 0x000000696829723e */ /* 0x000fe200000000ff */
[----:B------:R3:W0:Y:S01]  /*8e60*/  @!P1 MUFU.RCP R45, R38 ;  /* 0x00000026002d9308 */ /* 0x0006220000001000 */
[----:B----4-:R-:W-:Y:S02]  /*8e70*/  IMAD R39, R25, UR7, R0 ;  /* 0x0000000719277c24 */ /* 0x010fe4000f8e0200 */
[----:B-1----:R-:W-:Y:S01]  /*8e80*/  @!P0 FMUL.FTZ R103, R103, R44 ;  /* 0x0000002c67678220 */ /* 0x002fe20000410000 */
[----:B------:R-:W-:Y:S01]  /*8e90*/  FADD.FTZ R0, R27, R132 ;  /* 0x000000841b007221 */ /* 0x000fe20000010000 */
[----:B------:R-:W-:Y:S01]  /*8ea0*/  ULDC.64 UR6, c[0x0][0x3b0] ;  /* 0x0000ec0000067ab9 */ /* 0x000fe20000000a00 */
[----:B------:R-:W-:-:S02]  /*8eb0*/  IADD3 R20, R37, R39, RZ ;  /* 0x0000002725147210 */ /* 0x000fc40007ffe0ff */
[----:B------:R-:W-:Y:S01]  /*8ec0*/  FADD.FTZ R27, R0, R133 ;  /* 0x00000085001b7221 */ /* 0x000fe20000010000 */
[----:B------:R1:W4:Y:S01]  /*8ed0*/  @!P3 MUFU.RCP R47, R40 ;  /* 0x00000028002fb308 */ /* 0x0003220000001000 */
[----:B--2---:R-:W-:Y:S01]  /*8ee0*/  @!P2 FMUL.FTZ R101, R101, R46 ;  /* 0x0000002e6565a220 */ /* 0x004fe20000410000 */
[----:B------:R-:W-:Y:S01]  /*8ef0*/  F2FP.F16.F32.PACK_AB R133, R133, R132 ;  /* 0x000000848585723e */ /* 0x000fe200000000ff */
[----:B------:R-:W-:Y:S01]  /*8f00*/  FADD.FTZ R0, R27, R134 ;  /* 0x000000861b007221 */ /* 0x000fe20000010000 */
[----:B---3--:R-:W-:Y:S02]  /*8f10*/  LEA R38, P0, R36, R48, 0x1 ;  /* 0x0000003024267211 */ /* 0x008fe400078008ff */
[----:B------:R-:W-:Y:S01]  /*8f20*/  F2FP.F16.F32.PACK_AB R134, R135, R134 ;  /* 0x000000868786723e */ /* 0x000fe200000000ff */
[----:B------:R-:W-:Y:S01]  /*8f30*/  FADD.FTZ R0, R0, R135 ;  /* 0x0000008700007221 */ /* 0x000fe20000010000 */
[----:B------:R-:W-:Y:S01]  /*8f40*/  LEA.HI.X R39, R36, R49, R20, 0x1, P0 ;  /* 0x0000003124277211 */ /* 0x000fe200000f0c14 */
[----:B0-----:R-:W-:Y:S01]  /*8f50*/  @!P1 FMUL.FTZ R102, R102, R45 ;  /* 0x0000002d66669220 */ /* 0x001fe20000410000 */
[----:B------:R-:W-:Y:S01]  /*8f60*/  F2FP.F16.F32.PACK_AB R132, R120, R121 ;  /* 0x000000797884723e */ /* 0x000fe200000000ff */
[----:B------:R-:W-:Y:S01]  /*8f70*/  FADD.FTZ R27, R0, R119 ;  /* 0x00000077001b7221 */ /* 0x000fe20000010000 */
[----:B------:R-:W-:Y:S01]  /*8f80*/  F2FP.F16.F32.PACK_AB R135, R118, R119 ;  /* 0x000000777687723e */ /* 0x000fe200000000ff */
[----:B------:R-:W-:Y:S01]  /*8f90*/  IMAD.WIDE R36, R5, 0x10, R38 ;  /* 0x0000001005247825 */ /* 0x000fe200078e0226 */
[----:B-1----:R-:W-:Y:S01]  /*8fa0*/  F2FP.F16.F32.PACK_AB R40, R116, R117 ;  /* 0x000000757428723e */ /* 0x002fe200000000ff */
[----:B------:R-:W0:Y:S01]  /*8fb0*/  LDC.64 R38, c[0x0][0x3f0] ;  /* 0x0000fc00ff267b82 */ /* 0x000e220000000a00 */
[----:B------:R-:W-:Y:S01]  /*8fc0*/  F2FP.F16.F32.PACK_AB R42, R102, R103 ;  /* 0x00000067662a723e */ /* 0x000fe200000000ff */
[----:B----4-:R-:W-:Y:S01]  /*8fd0*/  @!P3 FMUL.FTZ R100, R100, R47 ;  /* 0x0000002f6464b220 */ /* 0x010fe20000410000 */
[----:B------:R1:W-:Y:S01]  /*8fe0*/  STG.E.128 desc[UR12][R36.64], R28 ;  /* 0x0000001c24007986 */ /* 0x0003e2000c101d0c */
[----:B------:R-:W-:-:S02]  /*8ff0*/  IMAD R0, R52, UR15, RZ ;  /* 0x0000000f34007c24 */ /* 0x000fc4000f8e02ff */
[----:B------:R-:W-:Y:S01]  /*9000*/  FADD.FTZ R118, R27, R118 ;  /* 0x000000761b767221 */ /* 0x000fe20000010000 */
[----:B------:R-:W-:Y:S01]  /*9010*/  IADD3 R14, P1, R14, -0x800, RZ ;  /* 0xfffff8000e0e7810 */ /* 0x000fe20007f3e0ff */
[----:B------:R-:W-:Y:S01]  /*9020*/  STG.E.128 desc[UR12][R36.64+0x200], R32 ;  /* 0x0002002024007986 */ /* 0x000fe2000c101d0c */
[----:B------:R-:W-:Y:S01]  /*9030*/  F2FP.F16.F32.PACK_AB R43, R100, R101 ;  /* 0x00000065642b723e */ /* 0x000fe200000000ff */
[----:B------:R-:W-:Y:S02]  /*9040*/  IMAD R27, R53, UR14, R0 ;  /* 0x0000000e351b7c24 */ /* 0x000fe4000f8e0200 */
[----:B------:R-:W-:Y:S01]  /*9050*/  FADD.FTZ R117, R118, R117 ;  /* 0x0000007576757221 */ /* 0x000fe20000010000 */
[----:B------:R-:W-:Y:S01]  /*9060*/  BAR.SYNC.DEFER_BLOCKING 0x0 ;  /* 0x0000000000007b1d */ /* 0x000fe20000010000 */
[----:B------:R-:W-:Y:S01]  /*9070*/  IMAD R0, R26, UR6, RZ ;  /* 0x000000061a007c24 */ /* 0x000fe2000f8e02ff */
[----:B------:R-:W-:Y:S01]  /*9080*/  IADD3 R11, P2, R11, -0x800, RZ ;  /* 0xfffff8000b0b7810 */ /* 0x000fe20007f5e0ff */
[----:B------:R-:W-:Y:S01]  /*9090*/  FADD.FTZ R116, R117, R116 ;  /* 0x0000007475747221 */ /* 0x000fe20000010000 */
[----:B------:R-:W-:-:S02]  /*90a0*/  IADD3 R9, P3, R9, -0x800, RZ ;  /* 0xfffff80009097810 */ /* 0x000fc40007f7e0ff */
[----:B------:R-:W-:Y:S01]  /*90b0*/  IADD3.X R15, R15, -0x1, RZ, P1, !PT ;  /* 0xffffffff0f0f7810 */ /* 0x000fe20000ffe4ff */
[----:B------:R-:W-:Y:S01]  /*90c0*/  FADD.FTZ R105, R116, R105 ;  /* 0x0000006974697221 */ /* 0x000fe20000010000 */
[----:B------:R-:W-:Y:S01]  /*90d0*/  IADD3.X R10, R10, -0x1, RZ, P2, !PT ;  /* 0xffffffff0a0a7810 */ /* 0x000fe200017fe4ff */
[----:B-1----:R-:W-:-:S04]  /*90e0*/  IMAD.WIDE.U32 R28, R52, UR14, R106 ;  /* 0x0000000e341c7c25 */ /* 0x002fc8000f8e006a */
[----:B------:R-:W-:Y:S01]  /*90f0*/  FADD.FTZ R104, R105, R104 ;  /* 0x0000006869687221 */ /* 0x000fe20000010000 */
[----:B------:R-:W-:Y:S02]  /*9100*/  IADD3.X R7, R7, -0x1, RZ, P3, !PT ;  /* 0xffffffff07077810 */ /* 0x000fe40001ffe4ff */
[----:B------:R-:W-:Y:S01]  /*9110*/  IADD3 R29, R29, R27, RZ ;  /* 0x0000001b1d1d7210 */ /* 0x000fe20007ffe0ff */
[C---:B------:R-:W-:Y:S02]  /*9120*/  IMAD R27, R25.reuse, UR7, R0 ;  /* 0x00000007191b7c24 */ /* 0x040fe4000f8e0200 */
[----:B------:R-:W-:Y:S01]  /*9130*/  FADD.FTZ R103, R104, R103 ;  /* 0x0000006768677221 */ /* 0x000fe20000010000 */
[----:B------:R-:W-:-:S04]  /*9140*/  IMAD.WIDE.U32 R28, R25, UR6, R28 ;  /* 0x00000006191c7c25 */ /* 0x000fc8000f8e001c */
[----:B------:R-:W-:Y:S01]  /*9150*/  FADD.FTZ R102, R103, R102 ;  /* 0x0000006667667221 */ /* 0x000fe20000010000 */
[----:B------:R-:W-:Y:S01]  /*9160*/  STS.128 [R2], R132 ;  /* 0x0000008402007388 */ /* 0x000fe20000000c00 */
[----:B------:R-:W-:Y:S02]  /*9170*/  IADD3 R0, R29, R27, RZ ;  /* 0x0000001b1d007210 */ /* 0x000fe40007ffe0ff */
[----:B------:R-:W-:Y:S01]  /*9180*/  FADD.FTZ R101, R102, R101 ;  /* 0x0000006566657221 */ /* 0x000fe20000010000 */
[----:B0-----:R-:W-:Y:S01]  /*9190*/  LEA R30, P0, R28, R38, 0x1 ;  /* 0x000000261c1e7211 */ /* 0x001fe200078008ff */
[----:B------:R-:W-:Y:S01]  /*91a0*/  STS.128 [R2+0x10], R40 ;  /* 0x0000102802007388 */ /* 0x000fe20000000c00 */
[----:B------:R-:W-:-:S03]  /*91b0*/  NOP ;  /* 0x0000000000007918 */ /* 0x000fc60000000000 */
[----:B------:R-:W0:Y:S01]  /*91c0*/  LDS.128 R44, [R4] ;  /* 0x00000000042c7984 */ /* 0x000e220000000c00 */
[----:B------:R-:W-:Y:S01]  /*91d0*/  LEA.HI.X R31, R28, R39, R0, 0x1, P0 ;  /* 0x000000271c1f7211 */ /* 0x000fe200000f0c00 */
[----:B------:R-:W-:Y:S01]  /*91e0*/  FADD.FTZ R20, R101, R100 ;  /* 0x0000006465147221 */ /* 0x000fe20000010000 */
[----:B------:R-:W-:Y:S01]  /*91f0*/  ISETP.GT.AND P0, PT, R3, 0x1, PT ;  /* 0x000000010300780c */ /* 0x000fe20003f04270 */
[----:B------:R1:W2:Y:S02]  /*9200*/  LDS.128 R48, [R4+0x200] ;  /* 0x0002000004307984 */ /* 0x0002a40000000c00 */
[----:B-1----:R-:W-:-:S05]  /*9210*/  IMAD.WIDE R4, R5, 0x10, R30 ;  /* 0x0000001005047825 */ /* 0x002fca00078e021e */
[----:B0-----:R0:W-:Y:S04]  /*9220*/  STG.E.128 desc[UR12][R4.64], R44 ;  /* 0x0000002c04007986 */ /* 0x0011e8000c101d0c */
[----:B--2---:R0:W-:Y:S01]  /*9230*/  STG.E.128 desc[UR12][R4.64+0x200], R48 ;  /* 0x0002003004007986 */ /* 0x0041e2000c101d0c */
[----:B------:R-:W-:Y:S05]  /*9240*/  @P0 BRA `(.L_x_6764) ;  /* 0xffffff7400ec0947 */ /* 0x000fea000383ffff */
.L_x_6685:
[----:B------:R-:W-:Y:S02]  /*9250*/  ULDC.64 UR4, c[0x0][0x3d8] ;  /* 0x0000f60000047ab9 */ /* 0x000fe40000000a00 */
[----:B------:R-:W-:-:S04]  /*9260*/  ISETP.NE.U32.AND P0, PT, RZ, UR4, PT ;  /* 0x00000004ff007c0c */ /* 0x000fc8000bf05070 */
[----:B------:R-:W-:-:S13]  /*9270*/  ISETP.NE.AND.EX P0, PT, RZ, UR5, PT, P0 ;  /* 0x00000005ff007c0c */ /* 0x000fda000bf05300 */
[----:B------:R-:W-:Y:S05]  /*9280*/  @!P0 BRA `(.L_x_6765) ;  /* 0x0000000000808947 */ /* 0x000fea0003800000 */
[----:B------:R-:W1:Y:S01]  /*9290*/  SHFL.DOWN P0, R3, R136, 0x1, 0x1f ;  /* 0x08201f0088037f89 */ /* 0x000e620000000000 */
[----:B------:R-:W-:Y:S01]  /*92a0*/  BSSY B0, `(.L_x_6765) ;  /* 0x000001e000007945 */ /* 0x000fe20003800000 */
[----:B0-----:R-:W0:Y:S01]  /*92b0*/  S2R R4, SR_LANEID ;  /* 0x0000000000047919 */ /* 0x001e220000000000 */
[----:B-1----:R-:W-:-:S05]  /*92c0*/  @P0 FADD R3, R3, R136 ;  /* 0x0000008803030221 */ /* 0x002fca0000000000 */
[----:B------:R-:W1:Y:S01]  /*92d0*/  SHFL.DOWN P0, R0, R3, 0x2, 0x1f ;  /* 0x08401f0003007f89 */ /* 0x000e620000000000 */
[----:B0-----:R-:W-:Y:S02]  /*92e0*/  ISETP.NE.AND P1, PT, R4, RZ, PT ;  /* 0x000000ff0400720c */ /* 0x001fe40003f25270 */
[----:B------:R-:W0:Y:S11]  /*92f0*/  S2R R4, SR_TID.X ;  /* 0x0000000000047919 */ /* 0x000e360000002100 */
[----:B------:R-:W2:Y:S01]  /*9300*/  @!P1 S2R R9, SR_CgaCtaId ;  /* 0x0000000000099919 */ /* 0x000ea20000008800 */
[----:B------:R-:W-:Y:S01]  /*9310*/  @!P1 MOV R6, 0x400 ;  /* 0x0000040000069802 */ /* 0x000fe20000000f00 */
[----:B-1----:R-:W-:-:S05]  /*9320*/  @P0 FADD R0, R3, R0 ;  /* 0x0000000003000221 */ /* 0x002fca0000000000 */
[----:B------:R-:W1:Y:S01]  /*9330*/  SHFL.DOWN P0, R5, R0, 0x4, 0x1f ;  /* 0x08801f0000057f89 */ /* 0x000e620000000000 */
[----:B0-----:R-:W-:-:S04]  /*9340*/  @!P1 SHF.R.S32.HI R3, RZ, 0x1f, R4 ;  /* 0x0000001fff039819 */ /* 0x001fc80000011404 */
[----:B------:R-:W-:-:S04]  /*9350*/  @!P1 LEA.HI R3, R3, R4, RZ, 0x5 ;  /* 0x0000000403039211 */ /* 0x000fc800078f28ff */
[----:B------:R-:W-:Y:S02]  /*9360*/  @!P1 SHF.R.S32.HI R3, RZ, 0x5, R3 ;  /* 0x00000005ff039819 */ /* 0x000fe40000011403 */
[----:B--2---:R-:W-:Y:S01]  /*9370*/  @!P1 LEA R6, R9, R6, 0x18 ;  /* 0x0000000609069211 */ /* 0x004fe200078ec0ff */
[----:B-1----:R-:W-:-:S03]  /*9380*/  @P0 FADD R5, R0, R5 ;  /* 0x0000000500050221 */ /* 0x002fc60000000000 */
        /* <DEDUP_REMOVED lines=15> */
.L_x_6766:
[----:B------:R-:W-:Y:S05]  /*9480*/  BSYNC B0 ;  /* 0x0000000000007941 */ /* 0x000fea0003800000 */
.L_x_6765:
[----:B------:R-:W-:Y:S01]  /*9490*/  ULDC.64 UR4, c[0x0][0x3f8] ;  /* 0x0000fe0000047ab9 */ /* 0x000fe20000000a00 */
[----:B------:R-:W-:Y:S01]  /*94a0*/  BSSY B0, `(.L_x_6767) ;  /* 0x0000026000007945 */ /* 0x000fe20003800000 */
[----:B------:R-:W-:-:S04]  /*94b0*/  ISETP.NE.U32.AND P0, PT, RZ, UR4, PT ;  /* 0x00000004ff007c0c */ /* 0x000fc8000bf05070 */
[----:B------:R-:W-:-:S13]  /*94c0*/  ISETP.NE.AND.EX P0, PT, RZ, UR5, PT, P0 ;  /* 0x00000005ff007c0c */ /* 0x000fda000bf05300 */
[----:B------:R-:W-:Y:S05]  /*94d0*/  @!P0 BRA `(.L_x_6768) ;  /* 0x0000000000848947 */ /* 0x000fea0003800000 */
[----:B------:R-:W-:Y:S06]  /*94e0*/  BAR.SYNC.DEFER_BLOCKING 0x0 ;  /* 0x0000000000007b1d */ /* 0x000fec0000010000 */
[----:B------:R-:W2:Y:S01]  /*94f0*/  SHFL.DOWN P0, R3, R20, 0x1, 0x1f ;  /* 0x08201f0014037f89 */ /* 0x000ea20000000000 */
[----:B0-----:R-:W0:Y:S01]  /*9500*/  S2R R4, SR_LANEID ;  /* 0x0000000000047919 */ /* 0x001e220000000000 */
[----:B------:R-:W3:Y:S01]  /*9510*/  S2R R9, SR_TID.X ;  /* 0x0000000000097919 */ /* 0x000ee20000002100 */
[----:B--2---:R-:W-:-:S05]  /*9520*/  @P0 FADD R3, R3, R20 ;  /* 0x0000001403030221 */ /* 0x004fca0000000000 */
[----:B------:R-:W2:Y:S01]  /*9530*/  SHFL.DOWN P0, R0, R3, 0x2, 0x1f ;  /* 0x08401f0003007f89 */ /* 0x000ea20000000000 */
[----:B0-----:R-:W-:-:S13]  /*9540*/  ISETP.NE.AND P1, PT, R4, RZ, PT ;  /* 0x000000ff0400720c */ /* 0x001fda0003f25270 */
[----:B------:R-:W0:Y:S01]  /*9550*/  @!P1 S2R R6, SR_CgaCtaId ;  /* 0x0000000000069919 */ /* 0x000e220000008800 */
[----:B---3--:R-:W-:Y:S01]  /*9560*/  @!P1 SHF.R.S32.HI R4, RZ, 0x1f, R9 ;  /* 0x0000001fff049819 */ /* 0x008fe20000011409 */
[----:B--2---:R-:W-:Y:S01]  /*9570*/  @P0 FADD R0, R3, R0 ;  /* 0x0000000003000221 */ /* 0x004fe20000000000 */
[----:B------:R-:W-:Y:S02]  /*9580*/  @!P1 MOV R3, 0x400 ;  /* 0x0000040000039802 */ /* 0x000fe40000000f00 */
[----:B------:R-:W-:Y:S02]  /*9590*/  @!P1 LEA.HI R4, R4, R9, RZ, 0x5 ;  /* 0x0000000904049211 */ /* 0x000fe400078f28ff */
[----:B------:R-:W2:Y:S02]  /*95a0*/  SHFL.DOWN P0, R5, R0, 0x4, 0x1f ;  /* 0x08801f0000057f89 */ /* 0x000ea40000000000 */
[----:B------:R-:W-:Y:S02]  /*95b0*/  @!P1 SHF.R.S32.HI R4, RZ, 0x5, R4 ;  /* 0x00000005ff049819 */ /* 0x000fe40000011404 */
[----:B0-----:R-:W-:Y:S01]  /*95c0*/  @!P1 LEA R3, R6, R3, 0x18 ;  /* 0x0000000306039211 */ /* 0x001fe200078ec0ff */
[----:B--2---:R-:W-:-:S03]  /*95d0*/  @P0 FADD R5, R0, R5 ;  /* 0x0000000500050221 */ /* 0x004fc60000000000 */
[----:B------:R-:W-:Y:S02]  /*95e0*/  @!P1 LEA R4, R4, R3, 0x2 ;  /* 0x0000000304049211 */ /* 0x000fe400078e10ff */
[----:B------:R-:W0:Y:S02]  /*95f0*/  SHFL.DOWN P0, R2, R5, 0x8, 0x1f ;  /* 0x09001f0005027f89 */ /* 0x000e240000000000 */
[----:B0-----:R-:W-:-:S05]  /*9600*/  @P0 FADD R2, R5, R2 ;  /* 0x0000000205020221 */ /* 0x001fca0000000000 */
[----:B-1----:R-:W0:Y:S02]  /*9610*/  SHFL.DOWN P0, R7, R2, 0x10, 0x1f ;  /* 0x0a001f0002077f89 */ /* 0x002e240000000000 */
        /* <DEDUP_REMOVED lines=13> */
.L_x_6768:
[----:B------:R-:W2:Y:S02]  /*96f0*/  S2R R9, SR_TID.X ;  /* 0x0000000000097919 */ /* 0x000ea40000002100 */
.L_x_6769:
[----:B------:R-:W-:Y:S05]  /*9700*/  BSYNC B0 ;  /* 0x0000000000007941 */ /* 0x000fea0003800000 */
.L_x_6767:
        /* <DEDUP_REMOVED lines=12> */
[----:B--2---:R-:W-:-:S03]  /*97d0*/  ULEA UR4, UR5, UR4, 0x18 ;  /* 0x0000000405047291 */ /* 0x004fc6000f8ec03f */
[----:B------:R-:W-:-:S09]  /*97e0*/  ULDC UR5, c[0x0][0x0] ;  /* 0x0000000000057ab9 */ /* 0x000fd20000000800 */
.L_x_6770:
[----:B------:R-:W-:Y:S02]  /*97f0*/  LEA R0, R9, UR4, 0x2 ;  /* 0x0000000409007c11 */ /* 0x000fe4000f8e10ff */
[----:B0--3--:R-:W-:Y:S02]  /*9800*/  SHF.R.S32.HI R4, RZ, 0x1f, R9 ;  /* 0x0000001fff047819 */ /* 0x009fe40000011409 */
[----:B------:R-:W-:Y:S01]  /*9810*/  MOV R5, R13 ;  /* 0x0000000d00057202 */ /* 0x000fe20000000f00 */
[----:B--2---:R-:W0:Y:S02]  /*9820*/  LDS R11, [R0+0x46c0] ;  /* 0x0046c000000b7984 */ /* 0x004e240000000800 */
[----:B------:R-:W-:Y:S01]  /*9830*/  IMAD R6, R4, UR6, RZ ;  /* 0x0000000604067c24 */ /* 0x000fe2000f8e02ff */
[----:B------:R-:W-:-:S03]  /*9840*/  MOV R4, R2 ;  /* 0x0000000200047202 */ /* 0x000fc60000000f00 */
[C---:B-1--4-:R-:W-:Y:S02]  /*9850*/  IMAD R7, R9.reuse, UR7, R6 ;  /* 0x0000000709077c24 */ /* 0x052fe4000f8e0206 */
        /* <DEDUP_REMOVED lines=9> */
.L_x_6723:
[----:B------:R-:W-:Y:S01]  /*98f0*/  HFMA2.MMA R75, -RZ, RZ, 0, 5.9604644775390625e-08 ;  /* 0x00000001ff4b7435 */ /* 0x000fe200000001ff */
[----:B------:R-:W-:Y:S02]  /*9900*/  MOV R178, R70 ;  /* 0x0000004600b27202 */ /* 0x000fe40000000f00 */
[----:B------:R-:W-:Y:S02]  /*9910*/  MOV R220, RZ ;  /* 0x000000ff00dc7202 */ /* 0x000fe40000000f00 */
[----:B------:R-:W-:-:S07]  /*9920*/  MOV R74, 0xffffffff ;  /* 0xffffffff004a7802 */ /* 0x000fce0000000f00 */
[----:B-1---5:R-:W-:Y:S05]  /*9930*/  WARPSYNC.COLLECTIVE R74, `(.L_x_6771) ;  /* 0x000000004a087348 */ /* 0x022fea0003c00000 */
[----:B------:R0:W2:Y:S02]  /*9940*/  SHFL.UP P3, R72, R178, R75, R220 ;  /* 0x0400004bb2487389 */ /* 0x0000a400000600dc */
[----:B012--5:R-:W-:Y:S01]  /*9950*/  ENDCOLLECTIVE ;  /* 0x000000000000791b */ /* 0x027fe20003800000 */
.L_x_6771:
[----:B------:R-:W-:Y:S02]  /*9960*/  MOV R178, R71 ;  /* 0x0000004700b27202 */ /* 0x000fe40000000f00 */
[----:B------:R-:W-:-:S07]  /*9970*/  MOV R73, R72 ;  /* 0x0000004800497202 */ /* 0x000fce0000000f00 */
[----:B------:R-:W-:Y:S05]  /*9980*/  WARPSYNC.COLLECTIVE R74, `(.L_x_6772) ;  /* 0x000000004a087348 */ /* 0x000fea0003c00000 */
[----:B------:R0:W1:Y:S02]  /*9990*/  SHFL.UP P3, R72, R178, R75, R220 ;  /* 0x0400004bb2487389 */ /* 0x00006400000600dc */
[----:B01----:R-:W-:Y:S01]  /*99a0*/  ENDCOLLECTIVE ;  /* 0x000000000000791b */ /* 0x003fe20003800000 */
.L_x_6772:
        /* <DEDUP_REMOVED lines=8> */
.L_x_6773:
[----:B------:R-:W-:Y:S02]  /*9a30*/  MOV R178, R71 ;  /* 0x0000004700b27202 */ /* 0x000fe40000000f00 */
[----:B------:R-:W-:-:S07]  /*9a40*/  MOV R73, R72 ;  /* 0x0000004800497202 */ /* 0x000fce0000000f00 */
[----:B------:R-:W-:Y:S05]  /*9a50*/  WARPSYNC.COLLECTIVE R74, `(.L_x_6774) ;  /* 0x000000004a087348 */ /* 0x000fea0003c00000 */
[----:B------:R0:W1:Y:S02]  /*9a60*/  SHFL.UP P3, R72, R178, R75, R220 ;  /* 0x0400004bb2487389 */ /* 0x00006400000600dc */
[----:B01----:R-:W-:Y:S01]  /*9a70*/  ENDCOLLECTIVE ;  /* 0x000000000000791b */ /* 0x003fe20003800000 */
.L_x_6774:
        /* <DEDUP_REMOVED lines=8> */
.L_x_6775:
[----:B------:R-:W-:Y:S02]  /*9b00*/  MOV R178, R71 ;  /* 0x0000004700b27202 */ /* 0x000fe40000000f00 */
[----:B------:R-:W-:-:S07]  /*9b10*/  MOV R73, R72 ;  /* 0x0000004800497202 */ /* 0x000fce0000000f00 */
[----:B------:R-:W-:Y:S05]  /*9b20*/  WARPSYNC.COLLECTIVE R74, `(.L_x_6776) ;  /* 0x000000004a087348 */ /* 0x000fea0003c00000 */
[----:B------:R0:W1:Y:S02]  /*9b30*/  SHFL.UP P3, R72, R178, R75, R220 ;  /* 0x0400004bb2487389 */ /* 0x00006400000600dc */
[----:B01----:R-:W-:Y:S01]  /*9b40*/  ENDCOLLECTIVE ;  /* 0x000000000000791b */ /* 0x003fe20003800000 */
.L_x_6776:
        /* <DEDUP_REMOVED lines=8> */
.L_x_6777:
[----:B------:R-:W-:Y:S02]  /*9bd0*/  MOV R178, R71 ;  /* 0x0000004700b27202 */ /* 0x000fe40000000f00 */
[----:B------:R-:W-:-:S07]  /*9be0*/  MOV R73, R72 ;  /* 0x0000004800497202 */ /* 0x000fce0000000f00 */
[----:B------:R-:W-:Y:S05]  /*9bf0*/  WARPSYNC.COLLECTIVE R74, `(.L_x_6778) ;  /* 0x000000004a087348 */ /* 0x000fea0003c00000 */
[----:B------:R0:W1:Y:S02]  /*9c00*/  SHFL.UP P3, R72, R178, R75, R220 ;  /* 0x0400004bb2487389 */ /* 0x00006400000600dc */
[----:B01----:R-:W-:Y:S01]  /*9c10*/  ENDCOLLECTIVE ;  /* 0x000000000000791b */ /* 0x003fe20003800000 */
.L_x_6778:
        /* <DEDUP_REMOVED lines=8> */
.L_x_6779:
[----:B------:R-:W-:Y:S02]  /*9ca0*/  MOV R178, R71 ;  /* 0x0000004700b27202 */ /* 0x000fe40000000f00 */
[----:B------:R-:W-:-:S07]  /*9cb0*/  MOV R73, R72 ;  /* 0x0000004800497202 */ /* 0x000fce0000000f00 */
[----:B------:R-:W-:Y:S05]  /*9cc0*/  WARPSYNC.COLLECTIVE R74, `(.L_x_6780) ;  /* 0x000000004a087348 */ /* 0x000fea0003c00000 */
[----:B------:R0:W1:Y:S02]  /*9cd0*/  SHFL.UP P3, R72, R178, R75, R220 ;  /* 0x0400004bb2487389 */ /* 0x00006400000600dc */
[----:B01----:R-:W-:Y:S01]  /*9ce0*/  ENDCOLLECTIVE ;  /* 0x000000000000791b */ /* 0x003fe20003800000 */
.L_x_6780:
[----:B------:R-:W-:Y:S05]  /*9cf0*/  BRA `(.L_x_6781) ;  /* 0xffffffc000187947 */ /* 0x000fea000383ffff */
.L_x_6724:
        /* <DEDUP_REMOVED lines=8> */
.L_x_6783:
[----:B------:R-:W-:Y:S05]  /*9d80*/  BSYNC B0 ;  /* 0x0000000000007941 */ /* 0x000fea0003800000 */
.L_x_6782:
[----:B------:R-:W-:Y:S05]  /*9d90*/  BRA `(.L_x_6784) ;  /* 0xffffffc000047947 */ /* 0x000fea000383ffff */
.L_x_6725:
        /* <DEDUP_REMOVED lines=8> */
.L_x_6786:
[----:B------:R-:W-:Y:S05]  /*9e20*/  BSYNC B0 ;  /* 0x0000000000007941 */ /* 0x000fea0003800000 */
.L_x_6785:
[----:B------:R-:W-:Y:S05]  /*9e30*/  BRA `(.L_x_6787) ;  /* 0xffffffbc00e47947 */ /* 0x000fea000383ffff */
.L_x_6726:
        /* <DEDUP_REMOVED lines=8> */
.L_x_6789:
[----:B------:R-:W-:Y:S05]  /*9ec0*/  BSYNC B0 ;  /* 0x0000000000007941 */ /* 0x000fea0003800000 */
.L_x_6788:
        /* <DEDUP_REMOVED lines=10> */
.L_x_6790:
[----:B------:R-:W-:-:S07]  /*9f70*/  MOV R75, R146 ;  /* 0x00000092004b7202 */ /* 0x000fce0000000f00 */
[----:B------:R-:W-:Y:S05]  /*9f80*/  WARPSYNC.COLLECTIVE R74, `(.L_x_6791) ;  /* 0x000000004a087348 */ /* 0x000fea0003c00000 */
[----:B------:R0:W1:Y:S02]  /*9f90*/  SHFL.IDX P3, R73, R75, R222, R224 ;  /* 0x000000de4b497389 */ /* 0x00006400000600e0 */
[----:B01----:R-:W-:Y:S01]  /*9fa0*/  ENDCOLLECTIVE ;  /* 0x000000000000791b */ /* 0x003fe20003800000 */
.L_x_6791:
[----:B------:R-:W-:Y:S02]  /*9fb0*/  MOV R71, R72 ;  /* 0x0000004800477202 */ /* 0x000fe40000000f00 */
[----:B------:R-:W-:Y:S02]  /*9fc0*/  MOV R75, R147 ;  /* 0x00000093004b7202 */ /* 0x000fe40000000f00 */
[----:B------:R-:W-:-:S07]  /*9fd0*/  MOV R72, R73 ;  /* 0x0000004900487202 */ /* 0x000fce0000000f00 */
[----:B------:R-:W-:Y:S05]  /*9fe0*/  WARPSYNC.COLLECTIVE R74, `(.L_x_6792) ;  /* 0x000000004a087348 */ /* 0x000fea0003c00000 */
[----:B------:R0:W1:Y:S02]  /*9ff0*/  SHFL.IDX P3, R73, R75, R222, R224 ;  /* 0x000000de4b497389 */ /* 0x00006400000600e0 */
[----:B01----:R-:W-:Y:S01]  /*a000*/  ENDCOLLECTIVE ;  /* 0x000000000000791b */ /* 0x003fe20003800000 */
.L_x_6792:
[----:B------:R-:W-:Y:S05]  /*a010*/  BRA `(.L_x_6793) ;  /* 0xffffffbc00847947 */ /* 0x000fea000383ffff */
.L_x_6728:
        /* <DEDUP_REMOVED lines=9> */
.L_x_6794:
[----:B------:R-:W-:Y:S02]  /*a0b0*/  MOV R251, R69 ;  /* 0x0000004500fb7202 */ /* 0x000fe40000000f00 */
[----:B------:R-:W-:-:S07]  /*a0c0*/  MOV R73, R249 ;  /* 0x000000f900497202 */ /* 0x000fce0000000f00 */
[----:B------:R-:W-:Y:S05]  /*a0d0*/  WARPSYNC.COLLECTIVE R74, `(.L_x_6795) ;  /* 0x000000004a087348 */ /* 0x000fea0003c00000 */
[----:B------:R0:W1:Y:S02]  /*a0e0*/  SHFL.DOWN P6, R249, R251, R230, R232 ;  /* 0x080000e6fbf97389 */ /* 0x00006400000c00e8 */
[----:B01----:R-:W-:Y:S01]  /*a0f0*/  ENDCOLLECTIVE ;  /* 0x000000000000791b */ /* 0x003fe20003800000 */
.L_x_6795:
        /* <DEDUP_REMOVED lines=8> */
.L_x_6796:
[----:B------:R-:W-:Y:S02]  /*a180*/  MOV R251, R69 ;  /* 0x0000004500fb7202 */ /* 0x000fe40000000f00 */
[----:B------:R-:W-:-:S07]  /*a190*/  MOV R73, R249 ;  /* 0x000000f900497202 */ /* 0x000fce0000000f00 */
[----:B------:R-:W-:Y:S05]  /*a1a0*/  WARPSYNC.COLLECTIVE R74, `(.L_x_6797) ;  /* 0x000000004a087348 */ /* 0x000fea0003c00000 */
[----:B------:R0:W1:Y:S02]  /*a1b0*/  SHFL.DOWN P6, R249, R251, R230, R232 ;  /* 0x080000e6fbf97389 */ /* 0x00006400000c00e8 */
[----:B01----:R-:W-:Y:S01]  /*a1c0*/  ENDCOLLECTIVE ;  /* 0x000000000000791b */ /* 0x003fe20003800000 */
.L_x_6797:
        /* <DEDUP_REMOVED lines=8> */
.L_x_6798:
[----:B------:R-:W-:Y:S02]  /*a250*/  MOV R251, R69 ;  /* 0x0000004500fb7202 */ /* 0x000fe40000000f00 */
[----:B------:R-:W-:-:S07]  /*a260*/  MOV R73, R249 ;  /* 0x000000f900497202 */ /* 0x000fce0000000f00 */
[----:B------:R-:W-:Y:S05]  /*a270*/  WARPSYNC.COLLECTIVE R74, `(.L_x_6799) ;  /* 0x000000004a087348 */ /* 0x000fea0003c00000 */
[----:B------:R0:W1:Y:S02]  /*a280*/  SHFL.DOWN P6, R249, R251, R230, R232 ;  /* 0x080000e6fbf97389 */ /* 0x00006400000c00e8 */
[----:B01----:R-:W-:Y:S01]  /*a290*/  ENDCOLLECTIVE ;  /* 0x000000000000791b */ /* 0x003fe20003800000 */
.L_x_6799:
        /* <DEDUP_REMOVED lines=8> */
.L_x_6800:
[----:B------:R-:W-:Y:S02]  /*a320*/  MOV R251, R69 ;  /* 0x0000004500fb7202 */ /* 0x000fe40000000f00 */
[----:B------:R-:W-:-:S07]  /*a330*/  MOV R73, R249 ;  /* 0x000000f900497202 */ /* 0x000fce0000000f00 */
[----:B------:R-:W-:Y:S05]  /*a340*/  WARPSYNC.COLLECTIVE R74, `(.L_x_6801) ;  /* 0x000000004a087348 */ /* 0x000fea0003c00000 */
[----:B------:R0:W1:Y:S02]  /*a350*/  SHFL.DOWN P6, R249, R251, R230, R232 ;  /* 0x080000e6fbf97389 */ /* 0x00006400000c00e8 */
[----:B01----:R-:W-:Y:S01]  /*a360*/  ENDCOLLECTIVE ;  /* 0x000000000000791b */ /* 0x003fe20003800000 */
.L_x_6801:
        /* <DEDUP_REMOVED lines=8> */
.L_x_6802:
[----:B------:R-:W-:Y:S02]  /*a3f0*/  MOV R251, R69 ;  /* 0x0000004500fb7202 */ /* 0x000fe40000000f00 */
[----:B------:R-:W-:-:S07]  /*a400*/  MOV R73, R249 ;  /* 0x000000f900497202 */ /* 0x000fce0000000f00 */
[----:B------:R-:W-:Y:S05]  /*a410*/  WARPSYNC.COLLECTIVE R74, `(.L_x_6803) ;  /* 0x000000004a087348 */ /* 0x000fea0003c00000 */
[----:B------:R0:W1:Y:S02]  /*a420*/  SHFL.DOWN P6, R249, R251, R230, R232 ;  /* 0x080000e6fbf97389 */ /* 0x00006400000c00e8 */
[----:B01----:R-:W-:Y:S01]  /*a430*/  ENDCOLLECTIVE ;  /* 0x000000000000791b */ /* 0x003fe20003800000 */
.L_x_6803:
        /* <DEDUP_REMOVED lines=9> */
.L_x_6804:
[----:B------:R-:W-:Y:S02]  /*a4d0*/  MOV R75, R69 ;  /* 0x00000045004b7202 */ /* 0x000fe40000000f00 */
[----:B------:R-:W-:-:S07]  /*a4e0*/  MOV R147, R73 ;  /* 0x0000004900937202 */ /* 0x000fce0000000f00 */
[----:B------:R-:W-:Y:S05]  /*a4f0*/  WARPSYNC.COLLECTIVE R74, `(.L_x_6805) ;  /* 0x000000004a087348 */ /* 0x000fea0003c00000 */
[----:B------:R0:W1:Y:S02]  /*a500*/  SHFL.IDX P3, R73, R75, R222, R224 ;  /* 0x000000de4b497389 */ /* 0x00006400000600e0 */
[----:B01----:R-:W-:Y:S01]  /*a510*/  ENDCOLLECTIVE ;  /* 0x000000000000791b */ /* 0x003fe20003800000 */
.L_x_6805:
[----:B------:R-:W-:Y:S05]  /*a520*/  WARPSYNC.COLLECTIVE R74, `(.L_x_6806) ;  /* 0x000000004a087348 */ /* 0x000fea0003c00000 */
[----:B------:R0:W1:Y:S02]  /*a530*/  SHFL.DOWN P6, R249, R251, R230, R232 ;  /* 0x080000e6fbf97389 */ /* 0x00006400000c00e8 */
[----:B01----:R-:W-:Y:S01]  /*a540*/  ENDCOLLECTIVE ;  /* 0x000000000000791b */ /* 0x003fe20003800000 */
.L_x_6806:
[----:B------:R-:W-:Y:S02]  /*a550*/  MOV R75, R76 ;  /* 0x0000004c004b7202 */ /* 0x000fe40000000f00 */
[----:B------:R-:W-:Y:S02]  /*a560*/  MOV R251, R69 ;  /* 0x0000004500fb7202 */ /* 0x000fe40000000f00 */
[----:B------:R-:W-:Y:S02]  /*a570*/  MOV R226, R73 ;  /* 0x0000004900e27202 */ /* 0x000fe40000000f00 */
[----:B------:R-:W-:-:S07]  /*a580*/  MOV R72, R249 ;  /* 0x000000f900487202 */ /* 0x000fce0000000f00 */
[----:B------:R-:W-:Y:S05]  /*a590*/  WARPSYNC.COLLECTIVE R74, `(.L_x_6807) ;  /* 0x000000004a087348 */ /* 0x000fea0003c00000 */
[----:B------:R0:W1:Y:S02]  /*a5a0*/  SHFL.DOWN P6, R249, R251, R230, R232 ;  /* 0x080000e6fbf97389 */ /* 0x00006400000c00e8 */
[----:B01----:R-:W-:Y:S01]  /*a5b0*/  ENDCOLLECTIVE ;  /* 0x000000000000791b */ /* 0x003fe20003800000 */
.L_x_6807:
[----:B------:R-:W-:Y:S05]  /*a5c0*/  WARPSYNC.COLLECTIVE R74, `(.L_x_6808) ;  /* 0x000000004a087348 */ /* 0x000fea0003c00000 */
[----:B------:R0:W1:Y:S02]  /*a5d0*/  SHFL.IDX P3, R73, R75, R222, R224 ;  /* 0x000000de4b497389 */ /* 0x00006400000600e0 */
[----:B01----:R-:W-:Y:S01]  /*a5e0*/  ENDCOLLECTIVE ;  /* 0x000000000000791b */ /* 0x003fe20003800000 */
.L_x_6808:
[----:B------:R-:W-:Y:S02]  /*a5f0*/  MOV R75, R77 ;  /* 0x0000004d004b7202 */ /* 0x000fe40000000f00 */
[----:B------:R-:W-:-:S07]  /*a600*/  MOV R228, R73 ;  /* 0x0000004900e47202 */ /* 0x000fce0000000f00 */
[----:B------:R-:W-:Y:S05]  /*a610*/  WARPSYNC.COLLECTIVE R74, `(.L_x_6809) ;  /* 0x000000004a087348 */ /* 0x000fea0003c00000 */
[----:B------:R0:W1:Y:S02]  /*a620*/  SHFL.IDX P3, R73, R75, R222, R224 ;  /* 0x000000de4b497389 */ /* 0x00006400000600e0 */
[----:B01----:R-:W-:Y:S01]  /*a630*/  ENDCOLLECTIVE ;  /* 0x000000000000791b */ /* 0x003fe20003800000 */
.L_x_6809:
[----:B------:R-:W-:Y:S05]  /*a640*/  BRA `(.L_x_6810) ;  /* 0xffffffbc008c7947 */ /* 0x000fea000383ffff */
.L_x_6811:
        /* <DEDUP_REMOVED lines=11> */
.L_x_10975:


//--------------------- .text._Z25selective_scan_bwd_kernelI32Selective_Scan_bwd_kernel_traitsILi32ELi16ELb0ELb0ELb0ELb0ELb0EN3c104HalfEfEEv12SSMParamsBwd --------------------------
	.section	.text._Z25selective_scan_bwd_kernelI32Selective_Scan_bwd_kernel_traitsILi32ELi16ELb0ELb0ELb0ELb0ELb0EN3c104HalfEfEEv12SSMParamsBwd,"ax",@progbits
	.align	128
        .global         _Z25selective_scan_bwd_kernelI32Selective_Scan_bwd_kernel_traitsILi32ELi16ELb0ELb0ELb0ELb0ELb0EN3c104HalfEfEEv12SSMParamsBwd
        .type           _Z25selective_scan_bwd_kernelI32Selective_Scan_bwd_kernel_traitsILi32ELi16ELb0ELb0ELb0ELb0ELb0EN3c104HalfEfEEv12SSMParamsBwd,@function
        .size           _Z25selective_scan_bwd_kernelI32Selective_Scan_bwd_kernel_traitsILi32ELi16ELb0ELb0ELb0ELb0ELb0EN3c104HalfEfEEv12SSMParamsBwd,(.L_x_10976 - _Z25selective_scan_bwd_kernelI32Selective_Scan_bwd_kernel_traitsILi32ELi16ELb0ELb0ELb0ELb0ELb0EN3c104HalfEfEEv12SSMParamsBwd)
        .other          _Z25selective_scan_bwd_kernelI32Selective_Scan_bwd_kernel_traitsILi32ELi16ELb0ELb0ELb0ELb0ELb0EN3c104HalfEfEEv12SSMParamsBwd,@"STO_CUDA_ENTRY STV_DEFAULT"
_Z25selective_scan_bwd_kernelI32Selective_Scan_bwd_kernel_traitsILi32ELi16ELb0ELb0ELb0ELb0ELb0EN3c104HalfEfEEv12SSMParamsBwd:
.text._Z25selective_scan_bwd_kernelI32Selective_Scan_bwd_kernel_traitsILi32ELi16ELb0ELb0ELb0ELb0ELb0EN3c104HalfEfEEv12SSMParamsBwd:
        /* <DEDUP_REMOVED lines=13> */
[----:B--2---:R-:W-:-:S05]  /*00d0*/  ISETP.NE.U32.AND P1, PT, R4, RZ, PT ;  /* 0x000000ff0400720c */ /* 0x004fca0003f25070 */
[----:B------:R-:W2:Y:S01]  /*00e0*/  LDC R29, c[0x0][0x224] ;  /* 0x00008900ff1d7b82 */ /* 0x000ea20000000800 */
[----:B-1----:R-:W-:Y:S02]  /*00f0*/  SHF.R.S32.HI R23, RZ, 0x1f, R22 ;  /* 0x0000001fff177819 */ /* 0x002fe40000011416 */
[----:B------:R-:W-:-:S03]  /*0100*/  ISETP.NE.AND.EX P1, PT, R5, RZ, PT, P1 ;  /* 0x000000ff0500720c */ /* 0x000fc60003f25310 */
[C---:B------:R-:W-:Y:S02]  /*0110*/  @P0 LEA R2, P2, R22.reuse, R2, 0x2 ;  /* 0x0000000216020211 */ /* 0x040fe400078410ff */
[----:B------:R-:W1:Y:S02]  /*0120*/  LDC.64 R6, c[0x0][0x288] ;  /* 0x0000a200ff067b82 */ /* 0x000e640000000a00 */
[----:B------:R-:W-:-:S06]  /*0130*/  @P0 LEA.HI.X R3, R22, R3, R23, 0x2, P2 ;  /* 0x0000000316030211 */ /* 0x000fcc00010f1417 */
[----:B------:R-:W4:Y:S01]  /*0140*/  LDC.64 R18, c[0x0][0x3d8] ;  /* 0x0000f600ff127b82 */ /* 0x000f220000000a00 */
[----:B------:R1:W5:Y:S01]  /*0150*/  @P0 LDG.E R25, desc[UR14][R2.64] ;  /* 0x0000000e02190981 */ /* 0x000362000c1e1900 */
[----:B---3--:R-:W-:Y:S01]  /*0160*/  ISETP.NE.U32.AND P0, PT, R8, RZ, PT ;  /* 0x000000ff0800720c */ /* 0x008fe20003f05070 */
[----:B0-----:R-:W-:Y:S01]  /*0170*/  USHF.R.S32.HI UR17, URZ, 0x1f, UR16 ;  /* 0x0000001f3f117899 */ /* 0x001fe20008011410 */
[C---:B------:R-:W-:Y:S02]  /*0180*/  @P1 LEA R4, P3, R22.reuse, R4, 0x2 ;  /* 0x0000000416041211 */ /* 0x040fe400078610ff */
[----:B------:R-:W-:Y:S02]  /*0190*/  ISETP.NE.AND.EX P0, PT, R9, RZ, PT, P0 ;  /* 0x000000ff0900720c */ /* 0x000fe40003f05300 */
[----:B------:R-:W0:Y:S01]  /*01a0*/  LDC.64 R20, c[0x0][0x3f8] ;  /* 0x0000fe00ff147b82 */ /* 0x000e220000000a00 */
[----:B------:R-:W-:Y:S01]  /*01b0*/  UIMAD.WIDE.U32 UR4, UR16, UR6, URZ ;  /* 0x00000006100472a5 */ /* 0x000fe2000f8e003f */
[----:B------:R-:W-:Y:S01]  /*01c0*/  @P1 LEA.HI.X R5, R22, R5, R23, 0x2, P3 ;  /* 0x0000000516051211 */ /* 0x000fe200018f1417 */
[----:B------:R-:W-:-:S05]  /*01d0*/  UIMAD UR6, UR17, UR6, URZ ;  /* 0x00000006110672a4 */ /* 0x000fca000f8e023f */
[----:B------:R-:W3:Y:S01]  /*01e0*/  LDC.64 R14, c[0x0][0x298] ;  /* 0x0000a600ff0e7b82 */ /* 0x000ee20000000a00 */
[----:B------:R-:W-:-:S07]  /*01f0*/  UIMAD UR9, UR17, UR10, URZ ;  /* 0x0000000a110972a4 */ /* 0x000fce000f8e023f */
[----:B------:R-:W3:Y:S01]  /*0200*/  LDC.64 R16, c[0x0][0x330] ;  /* 0x0000cc00ff107b82 */ /* 0x000ee20000000a00 */
[----:B------:R-:W-:Y:S01]  /*0210*/  UIMAD UR8, UR16, UR7, UR6 ;  /* 0x00000007100872a4 */ /* 0x000fe2000f8e0206 */
[----:B--2---:R-:W-:Y:S01]  /*0220*/  SHF.L.U32 R26, R29, 0x9, RZ ;  /* 0x000000091d1a7819 */ /* 0x004fe200000006ff */
[----:B------:R-:W-:Y:S01]  /*0230*/  UIMAD.WIDE.U32 UR6, UR16, UR10, URZ ;  /* 0x0000000a100672a5 */ /* 0x000fe2000f8e003f */
[----:B-1----:R-:W-:Y:S01]  /*0240*/  IMAD R0, R23, R6, RZ ;  /* 0x0000000617007224 */ /* 0x002fe200078e02ff */
[----:B------:R-:W-:Y:S01]  /*0250*/  UIMAD UR10, UR16, UR11, UR9 ;  /* 0x0000000b100a72a4 */ /* 0x000fe2000f8e0209 */
[----:B------:R1:W5:Y:S01]  /*0260*/  @P1 LDG.E R24, desc[UR14][R4.64] ;  /* 0x0000000e04181981 */ /* 0x000362000c1e1900 */
[----:B------:R-:W-:Y:S01]  /*0270*/  UIADD3 UR5, UR5, UR8, URZ ;  /* 0x0000000805057290 */ /* 0x000fe2000fffe03f */
[----:B------:R-:W2:Y:S01]  /*0280*/  @P0 LDC R27, c[0x0][0x214] ;  /* 0x00008500ff1b0b82 */ /* 0x000ea20000000800 */
[----:B------:R-:W-:Y:S02]  /*0290*/  UIMAD UR11, UR17, UR12, URZ ;  /* 0x0000000c110b72a4 */ /* 0x000fe4000f8e023f */
[----:B------:R-:W-:-:S02]  /*02a0*/  UIMAD.WIDE.U32 UR8, UR16, UR12, URZ ;  /* 0x0000000c100872a5 */ /* 0x000fc4000f8e003f */
[----:B------:R-:W-:Y:S01]  /*02b0*/  UIMAD UR11, UR16, UR13, UR11 ;  /* 0x0000000d100b72a4 */ /* 0x000fe2000f8e020b */
[----:B------:R-:W-:Y:S01]  /*02c0*/  IMAD.WIDE.U32 R2, R22, R6, UR4 ;  /* 0x0000000416027e25 */ /* 0x000fe2000f8e0006 */
[----:B------:R-:W-:Y:S01]  /*02d0*/  UIADD3 UR7, UR7, UR10, URZ ;  /* 0x0000000a07077290 */ /* 0x000fe2000fffe03f */
[----:B------:R-:W2:Y:S01]  /*02e0*/  LDC.64 R36, c[0x0][0x2f0] ;  /* 0x0000bc00ff247b82 */ /* 0x000ea20000000a00 */
[----:B------:R-:W-:Y:S01]  /*02f0*/  IADD3 R11, R26, -0x200, RZ ;  /* 0xfffffe001a0b7810 */ /* 0x000fe20007ffe0ff */
[----:B------:R-:W-:Y:S01]  /*0300*/  UIADD3 UR9, UR9, UR11, URZ ;  /* 0x0000000b09097290 */ /* 0x000fe2000fffe03f */
[----:B----4-:R-:W-:Y:S01]  /*0310*/  ISETP.NE.U32.AND P1, PT, R18, RZ, PT ;  /* 0x000000ff1200720c */ /* 0x010fe20003f25070 */
[----:B------:R-:W-:Y:S01]  /*0320*/  IMAD R0, R22, R7, R0 ;  /* 0x0000000716007224 */ /* 0x000fe200078e0200 */
[----:B0-----:R-:W-:-:S03]  /*0330*/  ISETP.NE.U32.AND P2, PT, R20, RZ, PT ;  /* 0x000000ff1400720c */ /* 0x001fc60003f45070 */
[----:B------:R-:W0:Y:S01]  /*0340*/  LDC.64 R38, c[0x0][0x2f8] ;  /* 0x0000be00ff267b82 */ /* 0x000e220000000a00 */
[----:B------:R-:W-:Y:S01]  /*0350*/  SHF.R.S32.HI R13, RZ, 0x1f, R11 ;  /* 0x0000001fff0d7819 */ /* 0x000fe2000001140b */
[----:B---3--:R-:W-:Y:S01]  /*0360*/  IMAD R10, R23, R14, RZ ;  /* 0x0000000e170a7224 */ /* 0x008fe200078e02ff */
[----:B------:R-:W-:Y:S01]  /*0370*/  IADD3 R33, P3, R11, R2, RZ ;  /* 0x000000020b217210 */ /* 0x000fe20007f7e0ff */
[----:B-1----:R-:W-:-:S04]  /*0380*/  IMAD.WIDE.U32 R4, R22, R14, UR6 ;  /* 0x0000000616047e25 */ /* 0x002fc8000f8e000e */
[----:B------:R-:W1:Y:S01]  /*0390*/  LDC.64 R40, c[0x0][0x3b8] ;  /* 0x0000ee00ff287b82 */ /* 0x000e620000000a00 */
[----:B------:R-:W-:Y:S01]  /*03a0*/  ISETP.NE.AND.EX P1, PT, R19, RZ, PT, P1 ;  /* 0x000000ff1300720c */ /* 0x000fe20003f25310 */
[----:B------:R-:W-:-:S06]  /*03b0*/  IMAD R12, R23, R16, RZ ;  /* 0x00000010170c7224 */ /* 0x000fcc00078e02ff */
[----:B------:R-:W3:Y:S01]  /*03c0*/  @P0 LDC R31, c[0x0][0x21c] ;  /* 0x00008700ff1f0b82 */ /* 0x000ee20000000800 */
[----:B------:R-:W-:Y:S01]  /*03d0*/  ISETP.NE.AND.EX P2, PT, R21, RZ, PT, P2 ;  /* 0x000000ff1500720c */ /* 0x000fe20003f45320 */
[----:B------:R-:W-:Y:S01]  /*03e0*/  IMAD.WIDE.U32 R6, R22, R16, UR8 ;  /* 0x0000000816067e25 */ /* 0x000fe2000f8e0010 */
[----:B------:R-:W-:-:S05]  /*03f0*/  IADD3.X R2, R13, R3, R0, P3, !PT ;  /* 0x000000030d027210 */ /* 0x000fca0001ffe400 */
[----:B------:R-:W4:Y:S01]  /*0400*/  @P0 LDC.64 R8, c[0x0][0x310] ;  /* 0x0000c400ff080b82 */ /* 0x000f220000000a00 */
[C---:B------:R-:W-:Y:S01]  /*0410*/  IMAD R0, R22.reuse, R15, R10 ;  /* 0x0000000f16007224 */ /* 0x040fe200078e020a */
[C---:B------:R-:W-:Y:S01]  /*0420*/  IADD3 R35, P3, R11.reuse, R4, RZ ;  /* 0x000000040b237210 */ /* 0x040fe20007f7e0ff */
[----:B------:R-:W-:Y:S01]  /*0430*/  IMAD R3, R22, R17, R12 ;  /* 0x0000001116037224 */ /* 0x000fe200078e020c */
[----:B------:R-:W-:Y:S01]  /*0440*/  IADD3 R11, P4, R11, R6, RZ ;  /* 0x000000060b0b7210 */ /* 0x000fe20007f9e0ff */
[----:B------:R-:W-:Y:S01]  /*0450*/  HFMA2.MMA R12, -RZ, RZ, 0, 0 ;  /* 0x00000000ff0c7435 */ /* 0x000fe200000001ff */
[----:B------:R-:W-:Y:S02]  /*0460*/  IADD3.X R4, R13, R5, R0, P3, !PT ;  /* 0x000000050d047210 */ /* 0x000fe40001ffe400 */
[----:B------:R-:W-:Y:S01]  /*0470*/  ISETP.GE.AND P3, PT, R29, 0x1, PT ;  /* 0x000000011d00780c */ /* 0x000fe20003f66270 */
[----:B--2---:R-:W-:Y:S01]  /*0480*/  @P0 IMAD R0, R27, UR16, R22 ;  /* 0x000000101b000c24 */ /* 0x004fe2000f8e0216 */
[----:B------:R-:W-:Y:S01]  /*0490*/  IADD3.X R6, R13, R7, R3, P4, !PT ;  /* 0x000000070d067210 */ /* 0x000fe200027fe403 */
[----:B------:R-:W-:Y:S01]  /*04a0*/  HFMA2.MMA R7, -RZ, RZ, 0, 0 ;  /* 0x00000000ff077435 */ /* 0x000fe200000001ff */
[----:B------:R-:W-:-:S02]  /*04b0*/  MOV R10, RZ ;  /* 0x000000ff000a7202 */ /* 0x000fc40000000f00 */
[----:B------:R-:W-:Y:S01]  /*04c0*/  @P1 LEA R12, P4, R22, R18, 0x2 ;  /* 0x00000012160c1211 */ /* 0x000fe200078810ff */
[----:B------:R-:W-:Y:S01]  /*04d0*/  @P0 IMAD R0, R0, R29, RZ ;  /* 0x0000001d00000224 */ /* 0x000fe200078e02ff */
[C---:B------:R-:W-:Y:S02]  /*04e0*/  @P2 LEA R10, P5, R22.reuse, R20, 0x2 ;  /* 0x00000014160a2211 */ /* 0x040fe400078a10ff */
[----:B------:R-:W-:Y:S02]  /*04f0*/  MOV R5, RZ ;  /* 0x000000ff00057202 */ /* 0x000fe40000000f00 */
[--C-:B------:R-:W-:Y:S01]  /*0500*/  @P1 LEA.HI.X R7, R22, R19, R23.reuse, 0x2, P4 ;  /* 0x0000001316071211 */ /* 0x100fe200020f1417 */
[----:B---3--:R-:W-:Y:S01]  /*0510*/  @P0 IMAD R3, R0, R31, RZ ;  /* 0x0000001f00030224 */ /* 0x008fe200078e02ff */
[----:B------:R-:W-:Y:S02]  /*0520*/  @P2 LEA.HI.X R5, R22, R21, R23, 0x2, P5 ;  /* 0x0000001516052211 */ /* 0x000fe400028f1417 */
[----:B------:R-:W-:-:S02]  /*0530*/  LEA R32, P1, R33, R36, 0x1 ;  /* 0x0000002421207211 */ /* 0x000fc400078208ff */
[----:B0-----:R-:W-:Y:S02]  /*0540*/  LEA R34, P2, R35, R38, 0x1 ;  /* 0x0000002623227211 */ /* 0x001fe400078408ff */
[----:B-1----:R-:W-:Y:S01]  /*0550*/  LEA R36, P4, R11, R40, 0x1 ;  /* 0x000000280b247211 */ /* 0x002fe200078808ff */
[----:B------:R-:W-:Y:S01]  /*0560*/  HFMA2.MMA R27, -RZ, RZ, 0, 0 ;  /* 0x00000000ff1b7435 */ /* 0x000fe200000001ff */
[----:B------:R-:W-:Y:S01]  /*0570*/  LEA.HI.X R33, R33, R37, R2, 0x1, P1 ;  /* 0x0000002521217211 */ /* 0x000fe200008f0c02 */
[----:B----4-:R-:W-:Y:S01]  /*0580*/  @P0 IMAD.WIDE R8, R3, 0x8, R8 ;  /* 0x0000000803080825 */ /* 0x010fe200078e0208 */
[----:B------:R-:W-:Y:S02]  /*0590*/  LEA.HI.X R35, R35, R39, R4, 0x1, P2 ;  /* 0x0000002723237211 */ /* 0x000fe400010f0c04 */
[----:B------:R-:W-:Y:S02]  /*05a0*/  @!P0 CS2R R8, SRZ ;  /* 0x0000000000088805 */ /* 0x000fe4000001ff00 */
[----:B------:R-:W-:-:S02]  /*05b0*/  LEA.HI.X R37, R11, R41, R6, 0x1, P4 ;  /* 0x000000290b257211 */ /* 0x000fc400020f0c06 */
[----:B------:R-:W-:Y:S02]  /*05c0*/  MOV R28, RZ ;  /* 0x000000ff001c7202 */ /* 0x000fe40000000f00 */
[----:B------:R-:W-:Y:S02]  /*05d0*/  MOV R6, R12 ;  /* 0x0000000c00067202 */ /* 0x000fe40000000f00 */
[----:B------:R-:W-:Y:S01]  /*05e0*/  MOV R4, R10 ;  /* 0x0000000a00047202 */ /* 0x000fe20000000f00 */
[----:B------:R-:W-:Y:S06]  /*05f0*/  @!P3 BRA `(.L_x_6812) ;  /* 0x0000004c00a8b947 */ /* 0x000fec0003800000 */
[----:B------:R-:W0:Y:S01]  /*0600*/  S2R R29, SR_TID.X ;  /* 0x00000000001d7919 */ /* 0x000e220000002100 */
[----:B------:R-:W-:Y:S02]  /*0610*/  MOV R28, RZ ;  /* 0x000000ff001c7202 */ /* 0x000fe40000000f00 */
[----:B------:R-:W-:Y:S01]  /*0620*/  MOV R31, RZ ;  /* 0x000000ff001f7202 */ /* 0x000fe20000000f00 */
[----:B------:R-:W1:Y:S01]  /*0630*/  S2R R30, SR_LANEID ;  /* 0x00000000001e7919 */ /* 0x000e620000000000 */
[----:B------:R-:W-:Y:S02]  /*0640*/  MOV R27, RZ ;  /* 0x000000ff001b7202 */ /* 0x000fe40000000f00 */
[----:B0-----:R-:W-:-:S04]  /*0650*/  SHF.L.U32 R38, R29, 0x4, RZ ;  /* 0x000000041d267819 */ /* 0x001fc800000006ff */
[----:B-1----:R-:W-:-:S07]  /*0660*/  LOP3.LUT R38, R38, 0xfffffe00, RZ, 0xc0, !PT ;  /* 0xfffffe0026267812 */ /* 0x002fce00078ec0ff */
.L_x_6823:
[----:B0-----:R-:W0:Y:S01]  /*0670*/  LDC R0, c[0x0][0x224] ;  /* 0x00008900ff007b82 */ /* 0x001e220000000800 */
[----:B------:R-:W-:Y:S01]  /*0680*/  ULDC UR4, c[0x0][0x218] ;  /* 0x0000860000047ab9 */ /* 0x000fe20000000800 */
[----:B------:R-:W-:-:S04]  /*0690*/  LOP3.LUT R41, R38, 0x1f, R29, 0xf8, !PT ;  /* 0x0000001f26297812 */ /* 0x000fc800078ef81d */
[C---:B------:R-:W-:Y:S01]  /*06a0*/  LOP3.LUT R75, R41.reuse, 0x20, RZ, 0xfc, !PT ;  /* 0x00000020294b7812 */ /* 0x040fe200078efcff */
[C---:B------:R-:W-:Y:S01]  /*06b0*/  IMAD.WIDE R2, R41.reuse, 0x2, R32 ;  /* 0x0000000229027825 */ /* 0x040fe200078e0220 */
[C---:B------:R-:W-:Y:S02]  /*06c0*/  LOP3.LUT R76, R41.reuse, 0x40, RZ, 0xfc, !PT ;  /* 0x00000040294c7812 */ /* 0x040fe400078efcff */
[----:B------:R-:W-:Y:S02]  /*06d0*/  LOP3.LUT R77, R41, 0x60, RZ, 0xfc, !PT ;  /* 0x00000060294d7812 */ /* 0x000fe400078efcff */
[----:B0-----:R-:W-:Y:S02]  /*06e0*/  IADD3 R39, -R31, R0, RZ ;  /* 0x000000001f277210 */ /* 0x001fe40007ffe1ff */
[----:B------:R-:W-:Y:S02]  /*06f0*/  PRMT R0, RZ, 0x7610, R0 ;  /* 0x00007610ff007816 */ /* 0x000fe40000000000 */
[----:B------:R-:W-:-:S04]  /*0700*/  LEA R40, R39, 0xfffffe00, 0x9 ;  /* 0xfffffe0027287811 */ /* 0x000fc800078e48ff */
[----:B------:R-:W-:-:S04]  /*0710*/  IADD3 R92, -R40, UR4, RZ ;  /* 0x00000004285c7c10 */ /* 0x000fc8000fffe1ff */
[-C--:B------:R-:W-:Y:S01]  /*0720*/  ISETP.GE.AND P0, PT, R41, R92.reuse, PT ;  /* 0x0000005c2900720c */ /* 0x080fe20003f06270 */
[----:B------:R-:W-:Y:S01]  /*0730*/  BAR.SYNC.DEFER_BLOCKING 0x0 ;  /* 0x0000000000007b1d */ /* 0x000fe20000010000 */
[-C--:B------:R-:W-:Y:S02]  /*0740*/  ISETP.GE.AND P1, PT, R76, R92.reuse, PT ;  /* 0x0000005c4c00720c */ /* 0x080fe40003f26270 */
[----:B------:R-:W-:Y:S02]  /*0750*/  ISETP.GE.AND P2, PT, R77, R92, PT ;  /* 0x0000005c4d00720c */ /* 0x000fe40003f46270 */
[C---:B------:R-:W-:Y:S02]  /*0760*/  LOP3.LUT R78, R41.reuse, 0x80, RZ, 0xfc, !PT ;  /* 0x00000080294e7812 */ /* 0x040fe400078efcff */
[----:B------:R-:W-:Y:S02]  /*0770*/  LOP3.LUT R79, R41, 0xa0, RZ, 0xfc, !PT ;  /* 0x000000a0294f7812 */ /* 0x000fe400078efcff */
[----:B------:R-:W-:-:S02]  /*0780*/  PRMT R11, RZ, 0x7610, R11 ;  /* 0x00007610ff0b7816 */ /* 0x000fc4000000000b */
[----:B------:R-:W-:Y:S02]  /*0790*/  PRMT R10, RZ, 0x7610, R10 ;  /* 0x00007610ff0a7816 */ /* 0x000fe4000000000a */
[-C--:B------:R-:W-:Y:S01]  /*07a0*/  ISETP.GE.AND P3, PT, R78, R92.reuse, PT ;  /* 0x0000005c4e00720c */ /* 0x080fe20003f66270 */
[----:B------:R-:W2:Y:S01]  /*07b0*/  @!P0 LDG.E.U16 R0, desc[UR14][R2.64] ;  /* 0x0000000e02008981 */ /* 0x000ea2000c1e1500 */
[-C--:B------:R-:W-:Y:S02]  /*07c0*/  ISETP.GE.AND P0, PT, R75, R92.reuse, PT ;  /* 0x0000005c4b00720c */ /* 0x080fe40003f06270 */
[----:B------:R-:W-:Y:S01]  /*07d0*/  PRMT R13, RZ, 0x7610, R13 ;  /* 0x00007610ff0d7816 */ /* 0x000fe2000000000d */
[----:B------:R-:W3:Y:S01]  /*07e0*/  @!P1 LDG.E.U16 R10, desc[UR14][R2.64+0x80] ;  /* 0x0000800e020a9981 */ /* 0x000ee2000c1e1500 */
[----:B------:R-:W-:Y:S02]  /*07f0*/  ISETP.GE.AND P4, PT, R79, R92, PT ;  /* 0x0000005c4f00720c */ /* 0x000fe40003f86270 */
[----:B------:R-:W-:-:S02]  /*0800*/  LOP3.LUT R80, R41, 0xc0, RZ, 0xfc, !PT ;  /* 0x000000c029507812 */ /* 0x000fc400078efcff */
[C---:B------:R-:W-:Y:S01]  /*0810*/  LOP3.LUT R81, R41.reuse, 0xe0, RZ, 0xfc, !PT ;  /* 0x000000e029517812 */ /* 0x040fe200078efcff */
[----:B------:R-:W4:Y:S01]  /*0820*/  @!P2 LDG.E.U16 R13, desc[UR14][R2.64+0xc0] ;  /* 0x0000c00e020da981 */ /* 0x000f22000c1e1500 */
[----:B------:R-:W-:Y:S02]  /*0830*/  LOP3.LUT R82, R41, 0x100, RZ, 0xfc, !PT ;  /* 0x0000010029527812 */ /* 0x000fe400078efcff */
[----:B------:R-:W-:Y:S01]  /*0840*/  PRMT R12, RZ, 0x7610, R12 ;  /* 0x00007610ff0c7816 */ /* 0x000fe2000000000c */
[----:B------:R-:W3:Y:S01]  /*0850*/  @!P0 LDG.E.U16 R11, desc[UR14][R2.64+0x40] ;  /* 0x0000400e020b8981 */ /* 0x000ee2000c1e1500 */
[-C--:B------:R-:W-:Y:S02]  /*0860*/  ISETP.GE.AND P0, PT, R80, R92.reuse, PT ;  /* 0x0000005c5000720c */ /* 0x080fe40003f06270 */
[-C--:B------:R-:W-:Y:S02]  /*0870*/  ISETP.GE.AND P1, PT, R81, R92.reuse, PT ;  /* 0x0000005c5100720c */ /* 0x080fe40003f26270 */
[----:B------:R-:W-:Y:S01]  /*0880*/  ISETP.GE.AND P2, PT, R82, R92, PT ;  /* 0x0000005c5200720c */ /* 0x000fe20003f46270 */
[----:B------:R-:W4:Y:S01]  /*0890*/  @!P3 LDG.E.U16 R12, desc[UR14][R2.64+0x100] ;  /* 0x0001000e020cb981 */ /* 0x000f22000c1e1500 */
[----:B------:R-:W-:-:S02]  /*08a0*/  PRMT R15, RZ, 0x7610, R15 ;  /* 0x00007610ff0f7816 */ /* 0x000fc4000000000f */
[C---:B------:R-:W-:Y:S02]  /*08b0*/  LOP3.LUT R83, R41.reuse, 0x120, RZ, 0xfc, !PT ;  /* 0x0000012029537812 */ /* 0x040fe400078efcff */
[----:B------:R-:W-:Y:S02]  /*08c0*/  LOP3.LUT R84, R41, 0x140, RZ, 0xfc, !PT ;  /* 0x0000014029547812 */ /* 0x000fe400078efcff */
[----:B------:R-:W-:Y:S01]  /*08d0*/  PRMT R14, RZ, 0x7610, R14 ;  /* 0x00007610ff0e7816 */ /* 0x000fe2000000000e */
[----:B------:R-:W4:Y:S01]  /*08e0*/  @!P4 LDG.E.U16 R15, desc[UR14][R2.64+0x140] ;  /* 0x0001400e020fc981 */ /* 0x000f22000c1e1500 */
[----:B------:R-:W-:Y:S02]  /*08f0*/  PRMT R17, RZ, 0x7610, R17 ;  /* 0x00007610ff117816 */ /* 0x000fe40000000011 */
[-C--:B------:R-:W-:Y:S02]  /*0900*/  ISETP.GE.AND P3, PT, R83, R92.reuse, PT ;  /* 0x0000005c5300720c */ /* 0x080fe40003f66270 */
[----:B------:R-:W-:Y:S01]  /*0910*/  PRMT R16, RZ, 0x7610, R16 ;  /* 0x00007610ff107816 */ /* 0x000fe20000000010 */
[----:B------:R-:W4:Y:S01]  /*0920*/  @!P0 LDG.E.U16 R14, desc[UR14][R2.64+0x180] ;  /* 0x0001800e020e8981 */ /* 0x000f22000c1e1500 */
[----:B------:R-:W-:-:S02]  /*0930*/  ISETP.GE.AND P4, PT, R84, R92, PT ;  /* 0x0000005c5400720c */ /* 0x000fc40003f86270 */
[C---:B------:R-:W-:Y:S01]  /*0940*/  LOP3.LUT R85, R41.reuse, 0x160, RZ, 0xfc, !PT ;  /* 0x0000016029557812 */ /* 0x040fe200078efcff */
[----:B------:R-:W4:Y:S01]  /*0950*/  @!P1 LDG.E.U16 R17, desc[UR14][R2.64+0x1c0] ;  /* 0x0001c00e02119981 */ /* 0x000f22000c1e1500 */
[C---:B------:R-:W-:Y:S02]  /*0960*/  LOP3.LUT R86, R41.reuse, 0x180, RZ, 0xfc, !PT ;  /* 0x0000018029567812 */ /* 0x040fe400078efcff */
[----:B------:R-:W-:Y:S01]  /*0970*/  LOP3.LUT R87, R41, 0x1a0, RZ, 0xfc, !PT ;  /* 0x000001a029577812 */ /* 0x000fe200078efcff */
[----:B------:R-:W4:Y:S01]  /*0980*/  @!P2 LDG.E.U16 R16, desc[UR14][R2.64+0x200] ;  /* 0x0002000e0210a981 */ /* 0x000f22000c1e1500 */
[-C--:B------:R-:W-:Y:S02]  /*0990*/  ISETP.GE.AND P0, PT, R85, R92.reuse, PT ;  /* 0x0000005c5500720c */ /* 0x080fe40003f06270 */
[----:B------:R-:W-:Y:S02]  /*09a0*/  ISETP.GE.AND P1, PT, R86, R92, PT ;  /* 0x0000005c5600720c */ /* 0x000fe40003f26270 */
[----:B------:R-:W-:-:S02]  /*09b0*/  PRMT R19, RZ, 0x7610, R19 ;  /* 0x00007610ff137816 */ /* 0x000fc40000000013 */
[----:B------:R-:W-:Y:S02]  /*09c0*/  ISETP.GE.AND P2, PT, R87, R92, PT ;  /* 0x0000005c5700720c */ /* 0x000fe40003f46270 */
[----:B------:R-:W-:Y:S02]  /*09d0*/  PRMT R18, RZ, 0x7610, R18 ;  /* 0x00007610ff127816 */ /* 0x000fe40000000012 */
[C---:B------:R-:W-:Y:S01]  /*09e0*/  LOP3.LUT R88, R41.reuse, 0x1c0, RZ, 0xfc, !PT ;  /* 0x000001c029587812 */ /* 0x040fe200078efcff */
[----:B------:R-:W4:Y:S01]  /*09f0*/  @!P3 LDG.E.U16 R19, desc[UR14][R2.64+0x240] ;  /* 0x0002400e0213b981 */ /* 0x000f22000c1e1500 */
[----:B------:R-:W-:Y:S02]  /*0a00*/  LOP3.LUT R89, R41, 0x1e0, RZ, 0xfc, !PT ;  /* 0x000001e029597812 */ /* 0x000fe400078efcff */
[----:B------:R-:W-:Y:S01]  /*0a10*/  PRMT R21, RZ, 0x7610, R21 ;  /* 0x00007610ff157816 */ /* 0x000fe20000000015 */
[----:B------:R-:W4:Y:S01]  /*0a20*/  @!P4 LDG.E.U16 R18, desc[UR14][R2.64+0x280] ;  /* 0x0002800e0212c981 */ /* 0x000f22000c1e1500 */
[----:B------:R-:W-:-:S02]  /*0a30*/  PRMT R20, RZ, 0x7610, R20 ;  /* 0x00007610ff147816 */ /* 0x000fc40000000014 */
[-C--:B------:R-:W-:Y:S02]  /*0a40*/  ISETP.GE.AND P3, PT, R88, R92.reuse, PT ;  /* 0x0000005c5800720c */ /* 0x080fe40003f66270 */
[----:B------:R-:W-:Y:S01]  /*0a50*/  PRMT R59, RZ, 0x7610, R59 ;  /* 0x00007610ff3b7816 */ /* 0x000fe2000000003b */
[----:B------:R-:W4:Y:S01]  /*0a60*/  @!P0 LDG.E.U16 R21, desc[UR14][R2.64+0x2c0] ;  /* 0x0002c00e02158981 */ /* 0x000f22000c1e1500 */
[----:B------:R-:W-:-:S03]  /*0a70*/  ISETP.GE.AND P4, PT, R89, R92, PT ;  /* 0x0000005c5900720c */ /* 0x000fc60003f86270 */
[----:B------:R-:W4:Y:S01]  /*0a80*/  @!P1 LDG.E.U16 R20, desc[UR14][R2.64+0x300] ;  /* 0x0003000e02149981 */ /* 0x000f22000c1e1500 */
[----:B------:R-:W-:-:S03]  /*0a90*/  PRMT R60, RZ, 0x7610, R60 ;  /* 0x00007610ff3c7816 */ /* 0x000fc6000000003c */
[----:B------:R-:W4:Y:S01]  /*0aa0*/  @!P2 LDG.E.U16 R59, desc[UR14][R2.64+0x340] ;  /* 0x0003400e023ba981 */ /* 0x000f22000c1e1500 */
[----:B------:R-:W-:-:S03]  /*0ab0*/  PRMT R61, RZ, 0x7610, R61 ;  /* 0x00007610ff3d7816 */ /* 0x000fc6000000003d */
[----:B------:R-:W4:Y:S04]  /*0ac0*/  @!P3 LDG.E.U16 R60, desc[UR14][R2.64+0x380] ;  /* 0x0003800e023cb981 */ /* 0x000f28000c1e1500 */
[----:B------:R0:W4:Y:S01]  /*0ad0*/  @!P4 LDG.E.U16 R61, desc[UR14][R2.64+0x3c0] ;  /* 0x0003c00e023dc981 */ /* 0x000122000c1e1500 */
[----:B------:R-:W1:Y:S01]  /*0ae0*/  S2UR UR5, SR_CgaCtaId ;  /* 0x00000000000579c3 */ /* 0x000e620000008800 */
[----:B------:R-:W-:Y:S01]  /*0af0*/  UMOV UR4, 0x400 ;  /* 0x0000040000047882 */ /* 0x000fe20000000000 */
[C---:B------:R-:W-:Y:S02]  /*0b00*/  IADD3 R45, R30.reuse, 0x20, RZ ;  /* 0x000000201e2d7810 */ /* 0x040fe40007ffe0ff */
[C---:B------:R-:W-:Y:S02]  /*0b10*/  IADD3 R47, R30.reuse, 0x40, RZ ;  /* 0x000000401e2f7810 */ /* 0x040fe40007ffe0ff */
[----:B------:R-:W-:-:S02]  /*0b20*/  IADD3 R49, R30, 0x60, RZ ;  /* 0x000000601e317810 */ /* 0x000fc40007ffe0ff */
[C---:B0-----:R-:W-:Y:S02]  /*0b30*/  IADD3 R3, R30.reuse, 0x80, RZ ;  /* 0x000000801e037810 */ /* 0x041fe40007ffe0ff */
[-C--:B------:R-:W-:Y:S02]  /*0b40*/  LEA.HI.SX32 R45, R45, R30.reuse, 0x1b ;  /* 0x0000001e2d2d7211 */ /* 0x080fe400078fdaff */
[-C--:B------:R-:W-:Y:S02]  /*0b50*/  LEA.HI.SX32 R43, R30, R30.reuse, 0x1b ;  /* 0x0000001e1e2b7211 */ /* 0x080fe400078fdaff */
[-C--:B------:R-:W-:Y:S01]  /*0b60*/  LEA.HI.SX32 R47, R47, R30.reuse, 0x1b ;  /* 0x0000001e2f2f7211 */ /* 0x080fe200078fdaff */
[----:B-1----:R-:W-:Y:S01]  /*0b70*/  ULEA UR4, UR5, UR4, 0x18 ;  /* 0x0000000405047291 */ /* 0x002fe2000f8ec03f */
[-C--:B------:R-:W-:Y:S02]  /*0b80*/  LEA.HI.SX32 R3, R3, R30.reuse, 0x1b ;  /* 0x0000001e03037211 */ /* 0x080fe400078fdaff */
[----:B------:R-:W-:-:S03]  /*0b90*/  LEA.HI.SX32 R49, R49, R30, 0x1b ;  /* 0x0000001e31317211 */ /* 0x000fc600078fdaff */
[----:B------:R-:W-:Y:S02]  /*0ba0*/  MOV R42, UR4 ;  /* 0x00000004002a7c02 */ /* 0x000fe40008000f00 */
[----:B------:R-:W-:Y:S02]  /*0bb0*/  IADD3 R51, R30, 0xa0, RZ ;  /* 0x000000a01e337810 */ /* 0x000fe40007ffe0ff */
[-C--:B------:R-:W-:Y:S02]  /*0bc0*/  LEA R44, R45, R42.reuse, 0x1 ;  /* 0x0000002a2d2c7211 */ /* 0x080fe400078e08ff */
[-C--:B------:R-:W-:Y:S02]  /*0bd0*/  LEA R43, R43, R42.reuse, 0x1 ;  /* 0x0000002a2b2b7211 */ /* 0x080fe400078e08ff */
[-C--:B------:R-:W-:Y:S02]  /*0be0*/  LEA R45, R47, R42.reuse, 0x1 ;  /* 0x0000002a2f2d7211 */ /* 0x080fe400078e08ff */
[----:B------:R-:W-:-:S02]  /*0bf0*/  LEA R47, R3, R42, 0x1 ;  /* 0x0000002a032f7211 */ /* 0x000fc400078e08ff */
[----:B------:R-:W-:Y:S02]  /*0c00*/  LEA R46, R49, R42, 0x1 ;  /* 0x0000002a312e7211 */ /* 0x000fe400078e08ff */
[C---:B------:R-:W-:Y:S02]  /*0c10*/  IADD3 R3, R30.reuse, 0xc0, RZ ;  /* 0x000000c01e037810 */ /* 0x040fe40007ffe0ff */
[-C--:B------:R-:W-:Y:S02]  /*0c20*/  LEA.HI.SX32 R51, R51, R30.reuse, 0x1b ;  /* 0x0000001e33337211 */ /* 0x080fe400078fdaff */
[----:B------:R-:W-:Y:S02]  /*0c30*/  IADD3 R49, R30, 0xe0, RZ ;  /* 0x000000e01e317810 */ /* 0x000fe40007ffe0ff */
[----:B------:R-:W-:Y:S02]  /*0c40*/  LEA.HI.SX32 R3, R3, R30, 0x1b ;  /* 0x0000001e03037211 */ /* 0x000fe400078fdaff */
[----:B------:R-:W-:-:S02]  /*0c50*/  LEA R48, R51, R42, 0x1 ;  /* 0x0000002a33307211 */ /* 0x000fc400078e08ff */
[C---:B------:R-:W-:Y:S02]  /*0c60*/  IADD3 R51, R30.reuse, 0x100, RZ ;  /* 0x000001001e337810 */ /* 0x040fe40007ffe0ff */
[C---:B------:R-:W-:Y:S02]  /*0c70*/  IADD3 R53, R30.reuse, 0x120, RZ ;  /* 0x000001201e357810 */ /* 0x040fe40007ffe0ff */
[----:B------:R-:W-:Y:S02]  /*0c80*/  IADD3 R55, R30, 0x140, RZ ;  /* 0x000001401e377810 */ /* 0x000fe40007ffe0ff */
[-C--:B------:R-:W-:Y:S02]  /*0c90*/  LEA.HI.SX32 R51, R51, R30.reuse, 0x1b ;  /* 0x0000001e33337211 */ /* 0x080fe400078fdaff */
[-C--:B------:R-:W-:Y:S02]  /*0ca0*/  LEA.HI.SX32 R53, R53, R30.reuse, 0x1b ;  /* 0x0000001e35357211 */ /* 0x080fe400078fdaff */
[----:B------:R-:W-:-:S02]  /*0cb0*/  LEA.HI.SX32 R55, R55, R30, 0x1b ;  /* 0x0000001e37377211 */ /* 0x000fc400078fdaff */
[-C--:B------:R-:W-:Y:S02]  /*0cc0*/  LEA R51, R51, R42.reuse, 0x1 ;  /* 0x0000002a33337211 */ /* 0x080fe400078e08ff */
[-C--:B------:R-:W-:Y:S02]  /*0cd0*/  LEA R52, R53, R42.reuse, 0x1 ;  /* 0x0000002a35347211 */ /* 0x080fe400078e08ff */
[----:B------:R-:W-:Y:S02]  /*0ce0*/  LEA R53, R55, R42, 0x1 ;  /* 0x0000002a37357211 */ /* 0x000fe400078e08ff */
[----:B------:R-:W-:Y:S02]  /*0cf0*/  IADD3 R57, R30, 0x1e0, RZ ;  /* 0x000001e01e397810 */ /* 0x000fe40007ffe0ff */
[-C--:B------:R-:W-:Y:S02]  /*0d00*/  ISETP.GE.AND P2, PT, R41, R92.reuse, PT ;  /* 0x0000005c2900720c */ /* 0x080fe40003f46270 */
[----:B------:R-:W-:-:S02]  /*0d10*/  ISETP.GE.AND P1, PT, R75, R92, PT ;  /* 0x0000005c4b00720c */ /* 0x000fc40003f26270 */
[-C--:B------:R-:W-:Y:S02]  /*0d20*/  ISETP.GE.AND P0, PT, R76, R92.reuse, PT ;  /* 0x0000005c4c00720c */ /* 0x080fe40003f06270 */
[-C--:B------:R-:W-:Y:S02]  /*0d30*/  ISETP.GE.AND P4, PT, R77, R92.reuse, PT ;  /* 0x0000005c4d00720c */ /* 0x080fe40003f86270 */
[-C--:B------:R-:W-:Y:S02]  /*0d40*/  ISETP.GE.AND P6, PT, R78, R92.reuse, PT ;  /* 0x0000005c4e00720c */ /* 0x080fe40003fc6270 */
[-C--:B------:R-:W-:Y:S02]  /*0d50*/  ISETP.GE.AND P5, PT, R79, R92.reuse, PT ;  /* 0x0000005c4f00720c */ /* 0x080fe40003fa6270 */
[----:B------:R-:W-:Y:S02]  /*0d60*/  ISETP.GE.AND P3, PT, R80, R92, PT ;  /* 0x0000005c5000720c */ /* 0x000fe40003f66270 */
[----:B------:R-:W-:-:S02]  /*0d70*/  PRMT R91, RZ, 0x7610, R91 ;  /* 0x00007610ff5b7816 */ /* 0x000fc4000000005b */
[----:B------:R-:W-:Y:S02]  /*0d80*/  PRMT R90, RZ, 0x7610, R90 ;  /* 0x00007610ff5a7816 */ /* 0x000fe4000000005a */
[----:B------:R-:W-:Y:S01]  /*0d90*/  PRMT R93, RZ, 0x7610, R93 ;  /* 0x00007610ff5d7816 */ /* 0x000fe2000000005d */
[----:B--2---:R-:W-:Y:S04]  /*0da0*/  STS.U16 [R43], R0 ;  /* 0x000000002b007388 */ /* 0x004fe80000000400 */
[----:B---3--:R0:W-:Y:S04]  /*0db0*/  STS.U16 [R44+0x40], R11 ;  /* 0x0000400b2c007388 */ /* 0x0081e80000000400 */
[----:B------:R-:W-:Y:S01]  /*0dc0*/  STS.U16 [R45+0x80], R10 ;  /* 0x0000800a2d007388 */ /* 0x000fe20000000400 */
[----:B0-----:R-:W-:-:S02]  /*0dd0*/  LEA.HI.SX32 R11, R49, R30, 0x1b ;  /* 0x0000001e310b7211 */ /* 0x001fc400078fdaff */
[-C--:B------:R-:W-:Y:S01]  /*0de0*/  LEA R49, R3, R42.reuse, 0x1 ;  /* 0x0000002a03317211 */ /* 0x080fe200078e08ff */
[----:B----4-:R0:W-:Y:S01]  /*0df0*/  STS.U16 [R46+0xc0], R13 ;  /* 0x0000c00d2e007388 */ /* 0x0101e20000000400 */
[----:B------:R-:W-:Y:S02]  /*0e00*/  LEA R50, R11, R42, 0x1 ;  /* 0x0000002a0b327211 */ /* 0x000fe400078e08ff */
[C---:B------:R-:W-:Y:S02]  /*0e10*/  IADD3 R3, R30.reuse, 0x160, RZ ;  /* 0x000001601e037810 */ /* 0x040fe40007ffe0ff */
[C---:B------:R-:W-:Y:S02]  /*0e20*/  IADD3 R11, R30.reuse, 0x180, RZ ;  /* 0x000001801e0b7810 */ /* 0x040fe40007ffe0ff */
[-C--:B------:R-:W-:Y:S02]  /*0e30*/  LEA.HI.SX32 R3, R3, R30.reuse, 0x1b ;  /* 0x0000001e03037211 */ /* 0x080fe400078fdaff */
[----:B0-----:R-:W-:Y:S01]  /*0e40*/  IADD3 R13, R30, 0x1a0, RZ ;  /* 0x000001a01e0d7810 */ /* 0x001fe20007ffe0ff */
[----:B------:R-:W-:Y:S01]  /*0e50*/  STS.U16 [R47+0x100], R12 ;  /* 0x0001000c2f007388 */ /* 0x000fe20000000400 */
[----:B------:R-:W-:-:S02]  /*0e60*/  LEA.HI.SX32 R11, R11, R30, 0x1b ;  /* 0x0000001e0b0b7211 */ /* 0x000fc400078fdaff */
[----:B------:R-:W-:Y:S01]  /*0e70*/  LEA.HI.SX32 R13, R13, R30, 0x1b ;  /* 0x0000001e0d0d7211 */ /* 0x000fe200078fdaff */
[----:B------:R0:W-:Y:S01]  /*0e80*/  STS.U16 [R48+0x140], R15 ;  /* 0x0001400f30007388 */ /* 0x0001e20000000400 */
[-C--:B------:R-:W-:Y:S02]  /*0e90*/  LEA R54, R3, R42.reuse, 0x1 ;  /* 0x0000002a03367211 */ /* 0x080fe400078e08ff */
[-C--:B------:R-:W-:Y:S01]  /*0ea0*/  LEA R55, R11, R42.reuse, 0x1 ;  /* 0x0000002a0b377211 */ /* 0x080fe200078e08ff */
[----:B------:R-:W-:Y:S01]  /*0eb0*/  STS.U16 [R49+0x180], R14 ;  /* 0x0001800e31007388 */ /* 0x000fe20000000400 */
[----:B------:R-:W-:-:S03]  /*0ec0*/  LEA R56, R13, R42, 0x1 ;  /* 0x0000002a0d387211 */ /* 0x000fc600078e08ff */
[----:B------:R-:W-:Y:S01]  /*0ed0*/  STS.U16 [R50+0x1c0], R17 ;  /* 0x0001c01132007388 */ /* 0x000fe20000000400 */
[----:B0-----:R-:W-:-:S03]  /*0ee0*/  IADD3 R15, R30, 0x1c0, RZ ;  /* 0x000001c01e0f7810 */ /* 0x001fc60007ffe0ff */
[----:B------:R-:W-:Y:S01]  /*0ef0*/  STS.U16 [R51+0x200], R16 ;  /* 0x0002001033007388 */ /* 0x000fe20000000400 */
[----:B------:R-:W-:-:S03]  /*0f00*/  SHF.L.U32 R0, R30, 0x4, RZ ;  /* 0x000000041e007819 */ /* 0x000fc600000006ff */
[----:B------:R-:W-:Y:S01]  /*0f10*/  STS.U16 [R52+0x240], R19 ;  /* 0x0002401334007388 */ /* 0x000fe20000000400 */
[----:B------:R-:W-:-:S03]  /*0f20*/  LEA.HI.SX32 R15, R15, R30, 0x1b ;  /* 0x0000001e0f0f7211 */ /* 0x000fc600078fdaff */
[----:B------:R-:W-:Y:S01]  /*0f30*/  STS.U16 [R53+0x280], R18 ;  /* 0x0002801235007388 */ /* 0x000fe20000000400 */
[----:B------:R-:W-:-:S03]  /*0f40*/  LEA.HI.SX32 R3, R57, R30, 0x1b ;  /* 0x0000001e39037211 */ /* 0x000fc600078fdaff */
[----:B------:R-:W-:Y:S01]  /*0f50*/  STS.U16 [R54+0x2c0], R21 ;  /* 0x0002c01536007388 */ /* 0x000fe20000000400 */
[----:B------:R-:W-:-:S03]  /*0f60*/  LEA R57, R15, R42, 0x1 ;  /* 0x0000002a0f397211 */ /* 0x000fc600078e08ff */
[----:B------:R-:W-:Y:S01]  /*0f70*/  STS.U16 [R55+0x300], R20 ;  /* 0x0003001437007388 */ /* 0x000fe20000000400 */
[----:B------:R-:W-:-:S03]  /*0f80*/  LEA R58, R3, R42, 0x1 ;  /* 0x0000002a033a7211 */ /* 0x000fc600078e08ff */
[----:B------:R0:W-:Y:S04]  /*0f90*/  STS.U16 [R56+0x340], R59 ;  /* 0x0003403b38007388 */ /* 0x0001e80000000400 */
[----:B------:R-:W-:Y:S01]  /*0fa0*/  STS.U16 [R57+0x380], R60 ;  /* 0x0003803c39007388 */ /* 0x000fe20000000400 */
[----:B0-----:R-:W-:-:S03]  /*0fb0*/  LEA.HI.SX32 R59, R0, R0, 0x1b ;  /* 0x00000000003b7211 */ /* 0x001fc600078fdaff */
[----:B------:R-:W-:Y:S01]  /*0fc0*/  STS.U16 [R58+0x3c0], R61 ;  /* 0x0003c03d3a007388 */ /* 0x000fe20000000400 */
[----:B------:R-:W-:Y:S01]  /*0fd0*/  LEA R59, R59, R42, 0x1 ;  /* 0x0000002a3b3b7211 */ /* 0x000fe200078e08ff */
[----:B------:R-:W-:-:S04]  /*0fe0*/  NOP ;  /* 0x0000000000007918 */ /* 0x000fc80000000000 */
        /* <DEDUP_REMOVED lines=16> */
[----:B------:R-:W-:Y:S01]  /*10f0*/  PRMT R10, RZ, 0x7610, R10 ;  /* 0x00007610ff0a7816 */ /* 0x000fe2000000000a */
[----:B------:R-:W-:Y:S01]  /*1100*/  IMAD.WIDE R2, R41, 0x2, R34 ;  /* 0x0000000229027825 */ /* 0x000fe200078e0222 */
[----:B------:R-:W-:Y:S01]  /*1110*/  BAR.SYNC.DEFER_BLOCKING 0x0 ;  /* 0x0000000000007b1d */ /* 0x000fe20000010000 */
        /* <DEDUP_REMOVED lines=40> */
[-C--:B------:R-:W-:Y:S01]  /*13a0*/  ISETP.GE.AND P4, PT, R77, R92.reuse, PT ;  /* 0x0000005c4d00720c */ /* 0x080fe20003f86270 */
[----:B0-----:R-:W-:Y:S01]  /*13b0*/  IMAD.WIDE R2, R41, 0x2, R36 ;  /* 0x0000000229027825 */ /* 0x001fe200078e0224 */
[-C--:B------:R-:W-:Y:S02]  /*13c0*/  ISETP.GE.AND P6, PT, R78, R92.reuse, PT ;  /* 0x0000005c4e00720c */ /* 0x080fe40003fc6270 */
[-C--:B------:R-:W-:Y:S02]  /*13d0*/  ISETP.GE.AND P5, PT, R79, R92.reuse, PT ;  /* 0x0000005c4f00720c */ /* 0x080fe40003fa6270 */
[----:B------:R-:W-:-:S02]  /*13e0*/  ISETP.GE.AND P3, PT, R80, R92, PT ;  /* 0x0000005c5000720c */ /* 0x000fc40003f66270 */
[----:B------:R-:W-:Y:S02]  /*13f0*/  PRMT R75, RZ, 0x7610, R75 ;  /* 0x00007610ff4b7816 */ /* 0x000fe4000000004b */
[----:B------:R-:W-:Y:S02]  /*1400*/  PRMT R76, RZ, 0x7610, R76 ;  /* 0x00007610ff4c7816 */ /* 0x000fe4000000004c */
[----:B------:R-:W-:Y:S01]  /*1410*/  PRMT R77, RZ, 0x7610, R77 ;  /* 0x00007610ff4d7816 */ /* 0x000fe2000000004d */
[----:B--2---:R0:W-:Y:S04]  /*1420*/  STS.U16 [R43], R10 ;  /* 0x0000000a2b007388 */ /* 0x0041e80000000400 */
        /* <DEDUP_REMOVED lines=34> */
[----:B--2---:R-:W-:-:S02]  /*1650*/  PRMT R11, RZ, 0x7610, R11 ;  /* 0x00007610ff0b7816 */ /* 0x004fc4000000000b */
[----:B---3--:R-:W-:Y:S02]  /*1660*/  PRMT R0, RZ, 0x7610, R0 ;  /* 0x00007610ff007816 */ /* 0x008fe40000000000 */
        /* <DEDUP_REMOVED lines=24> */
[----:B------:R-:W-:Y:S02]  /*17f0*/  PRMT R19, RZ, 0x7610, R19 ;  /* 0x00007610ff137816 */ /* 0x000fe40000000013 */
[----:B------:R-:W-:Y:S01]  /*1800*/  PRMT R18, RZ, 0x7610, R18 ;  /* 0x00007610ff127816 */ /* 0x000fe20000000012 */
[----:B------:R-:W3:Y:S01]  /*1810*/  @!P3 LDG.E.U16 R75, desc[UR14][R2.64+0x340] ;  /* 0x0003400e024bb981 */ /* 0x000ee2000c1e1500 */
[----:B----4-:R-:W-:Y:S02]  /*1820*/  PRMT R21, RZ, 0x7610, R21 ;  /* 0x00007610ff157816 */ /* 0x010fe40000000015 */
[----:B-1----:R-:W-:Y:S01]  /*1830*/  PRMT R20, RZ, 0x7610, R20 ;  /* 0x00007610ff147816 */ /* 0x002fe20000000014 */
[----:B------:R-:W4:Y:S04]  /*1840*/  @!P0 LDG.E.U16 R19, desc[UR14][R2.64+0x240] ;  /* 0x0002400e02138981 */ /* 0x000f28000c1e1500 */
[----:B------:R-:W4:Y:S04]  /*1850*/  @!P4 LDG.E.U16 R18, desc[UR14][R2.64+0x280] ;  /* 0x0002800e0212c981 */ /* 0x000f28000c1e1500 */
[----:B------:R-:W4:Y:S04]  /*1860*/  @!P6 LDG.E.U16 R21, desc[UR14][R2.64+0x2c0] ;  /* 0x0002c00e0215e981 */ /* 0x000f28000c1e1500 */
[----:B------:R-:W4:Y:S04]  /*1870*/  @!P5 LDG.E.U16 R20, desc[UR14][R2.64+0x300] ;  /* 0x0003000e0214d981 */ /* 0x000f28000c1e1500 */
[----:B------:R-:W4:Y:S04]  /*1880*/  @!P2 LDG.E.U16 R76, desc[UR14][R2.64+0x380] ;  /* 0x0003800e024ca981 */ /* 0x000f28000c1e1500 */
[----:B------:R-:W4:Y:S01]  /*1890*/  @!P1 LDG.E.U16 R77, desc[UR14][R2.64+0x3c0] ;  /* 0x0003c00e024d9981 */ /* 0x000f22000c1e1500 */
        /* <DEDUP_REMOVED lines=16> */
[----:B------:R-:W-:Y:S02]  /*19a0*/  HFMA2.MMA R136, -RZ, RZ, 0, 0 ;  /* 0x00000000ff887435 */ /* 0x000fe400000001ff */
[----:B------:R-:W-:Y:S02]  /*19b0*/  HFMA2.MMA R81, -RZ, RZ, 0, 0 ;  /* 0x00000000ff517435 */ /* 0x000fe400000001ff */
[----:B------:R-:W-:Y:S02]  /*19c0*/  HFMA2.MMA R132, -RZ, RZ, 0, 0 ;  /* 0x00000000ff847435 */ /* 0x000fe400000001ff */
[----:B------:R-:W-:-:S02]  /*19d0*/  HFMA2.MMA R86, -RZ, RZ, 0, 0 ;  /* 0x00000000ff567435 */ /* 0x000fc400000001ff */
[----:B------:R-:W-:Y:S02]  /*19e0*/  HFMA2.MMA R128, -RZ, RZ, 0, 0 ;  /* 0x00000000ff807435 */ /* 0x000fe400000001ff */
[----:B------:R-:W-:Y:S01]  /*19f0*/  HFMA2.MMA R126, -RZ, RZ, 0, 0 ;  /* 0x00000000ff7e7435 */ /* 0x000fe200000001ff */
[----:B------:R-:W-:Y:S02]  /*1a00*/  CS2R R84, SRZ ;  /* 0x0000000000547805 */ /* 0x000fe4000001ff00 */
[----:B------:R-:W-:Y:S02]  /*1a10*/  MOV R130, RZ ;  /* 0x000000ff00827202 */ /* 0x000fe40000000f00 */
[----:B------:R-:W-:Y:S02]  /*1a20*/  CS2R R82, SRZ ;  /* 0x0000000000527805 */ /* 0x000fe4000001ff00 */
[----:B------:R-:W-:Y:S02]  /*1a30*/  MOV R93, RZ ;  /* 0x000000ff005d7202 */ /* 0x000fe40000000f00 */
[----:B------:R-:W-:-:S02]  /*1a40*/  MOV R105, RZ ;  /* 0x000000ff00697202 */ /* 0x000fc40000000f00 */
[----:B------:R-:W-:Y:S02]  /*1a50*/  MOV R107, RZ ;  /* 0x000000ff006b7202 */ /* 0x000fe40000000f00 */
[----:B------:R-:W-:Y:S02]  /*1a60*/  MOV R103, RZ ;  /* 0x000000ff00677202 */ /* 0x000fe40000000f00 */
[----:B------:R-:W-:Y:S01]  /*1a70*/  MOV R89, RZ ;  /* 0x000000ff00597202 */ /* 0x000fe20000000f00 */
[----:B--2---:R-:W-:Y:S04]  /*1a80*/  STS.U16 [R43], R10 ;  /* 0x0000000a2b007388 */ /* 0x004fe80000000400 */
[----:B---3--:R-:W-:Y:S04]  /*1a90*/  STS.U16 [R44+0x40], R11 ;  /* 0x0000400b2c007388 */ /* 0x008fe80000000400 */
[----:B------:R-:W-:Y:S04]  /*1aa0*/  STS.U16 [R45+0x80], R0 ;  /* 0x000080002d007388 */ /* 0x000fe80000000400 */
[----:B------:R-:W-:Y:S04]  /*1ab0*/  STS.U16 [R46+0xc0], R13 ;  /* 0x0000c00d2e007388 */ /* 0x000fe80000000400 */
[----:B------:R-:W-:Y:S04]  /*1ac0*/  STS.U16 [R47+0x100], R12 ;  /* 0x0001000c2f007388 */ /* 0x000fe80000000400 */
[----:B------:R0:W-:Y:S04]  /*1ad0*/  STS.U16 [R48+0x140], R15 ;  /* 0x0001400f30007388 */ /* 0x0001e80000000400 */
[----:B------:R-:W-:Y:S04]  /*1ae0*/  STS.U16 [R49+0x180], R14 ;  /* 0x0001800e31007388 */ /* 0x000fe80000000400 */
[----:B------:R-:W-:Y:S01]  /*1af0*/  STS.U16 [R50+0x1c0], R17 ;  /* 0x0001c01132007388 */ /* 0x000fe20000000400 */
[----:B0-----:R-:W0:Y:S03]  /*1b00*/  LDC R15, c[0x0][0x21c] ;  /* 0x00008700ff0f7b82 */ /* 0x001e260000000800 */
[----:B------:R-:W-:Y:S04]  /*1b10*/  STS.U16 [R51+0x200], R16 ;  /* 0x0002001033007388 */ /* 0x000fe80000000400 */
[----:B----4-:R-:W-:Y:S04]  /*1b20*/  STS.U16 [R52+0x240], R19 ;  /* 0x0002401334007388 */ /* 0x010fe80000000400 */
        /* <DEDUP_REMOVED lines=17> */
[----:B------:R-:W0:Y:S01]  /*1c40*/  LDS.U16 R106, [R59+0x14] ;  /* 0x000014003b6a7984 */ /* 0x000e220000000400 */
[----:B-1----:R-:W-:-:S03]  /*1c50*/  HADD2.F32 R0, -RZ, R0.H0_H0 ;  /* 0x20000000ff007230 */ /* 0x002fc60000004100 */
[----:B------:R-:W1:Y:S01]  /*1c60*/  LDS.U16 R108, [R59+0x16] ;  /* 0x000016003b6c7984 */ /* 0x000e620000000400 */
[----:B--2---:R-:W-:Y:S02]  /*1c70*/  HADD2.F32 R88, -RZ, R88.H0_H0 ;  /* 0x20000058ff587230 */ /* 0x004fe40000004100 */
[----:B------:R-:W-:Y:S01]  /*1c80*/  FFMA.FTZ R27, R0, R176, R27 ;  /* 0x000000b0001b7223 */ /* 0x000fe2000001001b */
[----:B------:R-:W2:Y:S01]  /*1c90*/  LDS.U16 R110, [R59+0x18] ;  /* 0x000018003b6e7984 */ /* 0x000ea20000000400 */
[----:B---3--:R-:W-:Y:S02]  /*1ca0*/  HADD2.F32 R90, -RZ, R90.H0_H0 ;  /* 0x2000005aff5a7230 */ /* 0x008fe40000004100 */
[----:B------:R-:W-:Y:S01]  /*1cb0*/  FFMA.FTZ R27, R88, R174, R27 ;  /* 0x000000ae581b7223 */ /* 0x000fe2000001001b */
[----:B------:R-:W3:Y:S01]  /*1cc0*/  LDS.U16 R112, [R59+0x1a] ;  /* 0x00001a003b707984 */ /* 0x000ee20000000400 */
[----:B----4-:R-:W-:Y:S02]  /*1cd0*/  HADD2.F32 R92, -RZ, R92.H0_H0 ;  /* 0x2000005cff5c7230 */ /* 0x010fe40000004100 */
[----:B------:R-:W-:Y:S01]  /*1ce0*/  FFMA.FTZ R27, R90, R172, R27 ;  /* 0x000000ac5a1b7223 */ /* 0x000fe2000001001b */
[----:B------:R-:W4:Y:S01]  /*1cf0*/  LDS.U16 R114, [R59+0x1c] ;  /* 0x00001c003b727984 */ /* 0x000f220000000400 */
[----:B0-----:R-:W-:-:S02]  /*1d00*/  HADD2.F32 R94, -RZ, R94.H0_H0 ;  /* 0x2000005eff5e7230 */ /* 0x001fc40000004100 */
[----:B------:R-:W-:Y:S01]  /*1d10*/  FFMA.FTZ R27, R92, R170, R27 ;  /* 0x000000aa5c1b7223 */ /* 0x000fe2000001001b */
[----:B------:R-:W0:Y:S01]  /*1d20*/  LDS.U16 R116, [R59+0x1e] ;  /* 0x00001e003b747984 */ /* 0x000e220000000400 */
        /* <DEDUP_REMOVED lines=12> */
[----:B-1----:R-:W-:-:S03]  /*1df0*/  HADD2.F32 R108, -RZ, R108.H0_H0 ;  /* 0x2000006cff6c7230 */ /* 0x002fc60000004100 */
[----:B------:R-:W-:Y:S01]  /*1e00*/  FFMA.FTZ R27, R106, R154, R27 ;  /* 0x0000009a6a1b7223 */ /* 0x000fe2000001001b */
[----:B--2---:R-:W-:Y:S01]  /*1e10*/  HADD2.F32 R110, -RZ, R110.H0_H0 ;  /* 0x2000006eff6e7230 */ /* 0x004fe20000004100 */
[----:B------:R-:W-:Y:S02]  /*1e20*/  ISETP.GE.AND P0, PT, R15, 0x1, PT ;  /* 0x000000010f00780c */ /* 0x000fe40003f06270 */
[----:B------:R-:W-:Y:S01]  /*1e30*/  FFMA.FTZ R27, R108, R151, R27 ;  /* 0x000000976c1b7223 */ /* 0x000fe2000001001b */
[----:B---3--:R-:W-:-:S03]  /*1e40*/  HADD2.F32 R112, -RZ, R112.H0_H0 ;  /* 0x20000070ff707230 */ /* 0x008fc60000004100 */
[----:B------:R-:W-:Y:S01]  /*1e50*/  FFMA.FTZ R27, R110, R162, R27 ;  /* 0x000000a26e1b7223 */ /* 0x000fe2000001001b */
[----:B----4-:R-:W-:-:S03]  /*1e60*/  HADD2.F32 R114, -RZ, R114.H0_H0 ;  /* 0x20000072ff727230 */ /* 0x010fc60000004100 */
[----:B------:R-:W-:Y:S01]  /*1e70*/  FFMA.FTZ R27, R112, R149, R27 ;  /* 0x00000095701b7223 */ /* 0x000fe2000001001b */
[----:B0-----:R-:W-:-:S03]  /*1e80*/  HADD2.F32 R116, -RZ, R116.H0_H0 ;  /* 0x20000074ff747230 */ /* 0x001fc60000004100 */
        /* <DEDUP_REMOVED lines=20> */
[----:B------:R-:W0:Y:S01]  /*1fd0*/  LDC.64 R12, c[0x0][0x2d8] ;  /* 0x0000b600ff0c7b82 */ /* 0x000e220000000a00 */
[C---:B------:R-:W-:Y:S01]  /*1fe0*/  IADD3 R10, R39.reuse, -0x1, RZ ;  /* 0xffffffff270a7810 */ /* 0x040fe20007ffe0ff */
[----:B------:R-:W-:Y:S01]  /*1ff0*/  ULDC.64 UR4, c[0x0][0x230] ;  /* 0x00008c0000047ab9 */ /* 0x000fe20000000a00 */
[----:B------:R-:W-:Y:S01]  /*2000*/  IADD3 R14, R39, -0x2, RZ ;  /* 0xfffffffe270e7810 */ /* 0x000fe20007ffe0ff */
[----:B------:R-:W-:Y:S01]  /*2010*/  ULDC.64 UR6, c[0x0][0x248] ;  /* 0x0000920000067ab9 */ /* 0x000fe20000000a00 */
[----:B------:R-:W-:Y:S01]  /*2020*/  LEA.HI R11, R10, R10, RZ, 0x1 ;  /* 0x0000000a0a0b7211 */ /* 0x000fe200078f08ff */
[----:B------:R-:W-:Y:S01]  /*2030*/  ULDC.64 UR8, c[0x0][0x268] ;  /* 0x00009a0000087ab9 */ /* 0x000fe20000000a00 */
[----:B------:R-:W-:Y:S01]  /*2040*/  IMAD R109, R23, UR6, RZ ;  /* 0x00000006176d7c24 */ /* 0x000fe2000f8e02ff */
[----:B------:R-:W1:Y:S01]  /*2050*/  LDC.64 R2, c[0x0][0x2e0] ;  /* 0x0000b800ff027b82 */ /* 0x000e620000000a00 */
[----:B------:R-:W-:Y:S01]  /*2060*/  LOP3.LUT R11, R11, 0xfffffe, RZ, 0xc0, !PT ;  /* 0x00fffffe0b0b7812 */ /* 0x000fe200078ec0ff */
[C---:B------:R-:W-:Y:S01]  /*2070*/  IMAD R111, R23.reuse, UR8, RZ ;  /* 0x00000008176f7c24 */ /* 0x040fe2000f8e02ff */
[----:B------:R-:W-:Y:S01]  /*2080*/  MOV R136, RZ ;  /* 0x000000ff00887202 */ /* 0x000fe20000000f00 */
[----:B------:R-:W-:Y:S01]  /*2090*/  IMAD R21, R14, R15, RZ ;  /* 0x0000000f0e157224 */ /* 0x000fe200078e02ff */
[----:B------:R-:W-:Y:S01]  /*20a0*/  IADD3 R148, R10, -R11, RZ ;  /* 0x8000000b0a947210 */ /* 0x000fe20007ffe0ff */
[----:B------:R-:W-:-:S02]  /*20b0*/  IMAD R11, R23, UR4, RZ ;  /* 0x00000004170b7c24 */ /* 0x000fc4000f8e02ff */
[----:B------:R-:W2:Y:S01]  /*20c0*/  LDC.64 R16, c[0x0][0x2d0] ;  /* 0x0000b400ff107b82 */ /* 0x000ea20000000a00 */
[----:B------:R-:W-:Y:S01]  /*20d0*/  IMAD.WIDE.U32 R14, R22, UR6, RZ ;  /* 0x00000006160e7c25 */ /* 0x000fe2000f8e00ff */
[----:B------:R-:W-:-:S03]  /*20e0*/  SHF.L.U32 R148, R148, 0x8, RZ ;  /* 0x0000000894947819 */ /* 0x000fc600000006ff */
[C---:B------:R-:W-:Y:S01]  /*20f0*/  IMAD R143, R22.reuse, UR5, R11 ;  /* 0x00000005168f7c24 */ /* 0x040fe2000f8e020b */
[----:B------:R-:W-:Y:S01]  /*2100*/  ULDC UR5, c[0x0][0x224] ;  /* 0x0000890000057ab9 */ /* 0x000fe20000000800 */
[C---:B------:R-:W-:Y:S01]  /*2110*/  IMAD R145, R22.reuse, UR7, R109 ;  /* 0x0000000716917c24 */ /* 0x040fe2000f8e026d */
[----:B------:R-:W3:Y:S01]  /*2120*/  LDC R197, c[0x0][0x21c] ;  /* 0x00008700ffc57b82 */ /* 0x000ee20000000800 */
[----:B------:R-:W-:-:S03]  /*2130*/  IMAD.WIDE.U32 R10, R22, UR8, RZ ;  /* 0x00000008160a7c25 */ /* 0x000fc6000f8e00ff */
[----:B------:R-:W-:Y:S01]  /*2140*/  IADD3 R134, R15, R145, RZ ;  /* 0x000000910f867210 */ /* 0x000fe20007ffe0ff */
[----:B------:R-:W-:Y:S01]  /*2150*/  IMAD R153, R22, UR9, R111 ;  /* 0x0000000916997c24 */ /* 0x000fe2000f8e026f */
[----:B0-----:R-:W-:Y:S01]  /*2160*/  LEA R111, P1, R14, R12, 0x2 ;  /* 0x0000000c0e6f7211 */ /* 0x001fe200078210ff */
[----:B------:R-:W-:Y:S01]  /*2170*/  IMAD.WIDE.U32 R18, R22, UR4, RZ ;  /* 0x0000000416127c25 */ /* 0x000fe2000f8e00ff */
[----:B-1----:R-:W-:Y:S01]  /*2180*/  LEA R113, P2, R10, R2, 0x2 ;  /* 0x000000020a717211 */ /* 0x002fe200078410ff */
[----:B------:R-:W-:Y:S01]  /*2190*/  UMOV UR4, URZ ;  /* 0x0000003f00047c82 */ /* 0x000fe20008000000 */
[----:B------:R-:W-:Y:S01]  /*21a0*/  IADD3 R138, R11, R153, RZ ;  /* 0x000000990b8a7210 */ /* 0x000fe20007ffe0ff */
[----:B------:R-:W-:Y:S01]  /*21b0*/  HADD2.F32 R145, -RZ, R121.H0_H0 ;  /* 0x20000079ff917230 */ /* 0x000fe20000004100 */
[----:B------:R-:W-:Y:S01]  /*21c0*/  LEA.HI.X R134, R14, R13, R134, 0x2, P1 ;  /* 0x0000000d0e867211 */ /* 0x000fe200008f1486 */
[----:B------:R-:W-:Y:S01]  /*21d0*/  HADD2.F32 R153, -RZ, R123.H0_H0 ;  /* 0x2000007bff997230 */ /* 0x000fe20000004100 */
[----:B------:R-:W-:Y:S01]  /*21e0*/  LEA.HI.X R138, R10, R3, R138, 0x2, P2 ;  /* 0x000000030a8a7211 */ /* 0x000fe200010f148a */
[----:B------:R-:W0:Y:S01]  /*21f0*/  LDC.64 R12, c[0x0][0x250] ;  /* 0x00009400ff0c7b82 */ /* 0x000e220000000a00 */
[C---:B--2---:R-:W-:Y:S01]  /*2200*/  LEA R109, P0, R18.reuse, R16, 0x2 ;  /* 0x00000010126d7211 */ /* 0x044fe200078010ff */
[----:B------:R-:W-:Y:S01]  /*2210*/  HADD2.F32 R3, -RZ, R115.H0_H0 ;  /* 0x20000073ff037230 */ /* 0x000fe20000004100 */
[----:B------:R-:W-:Y:S01]  /*2220*/  IADD3 R2, R19, R143, RZ ;  /* 0x0000008f13027210 */ /* 0x000fe20007ffe0ff */
[----:B------:R-:W-:Y:S01]  /*2230*/  HADD2.F32 R143, -RZ, R119.H0_H0 ;  /* 0x20000077ff8f7230 */ /* 0x000fe20000004100 */
[----:B------:R-:W-:Y:S01]  /*2240*/  ISETP.NE.AND P1, PT, R29, RZ, PT ;  /* 0x000000ff1d00720c */ /* 0x000fe20003f25270 */
[----:B------:R-:W-:Y:S01]  /*2250*/  HADD2.F32 R155, -RZ, R125.H0_H0 ;  /* 0x2000007dff9b7230 */ /* 0x000fe20000004100 */
[----:B------:R-:W-:Y:S01]  /*2260*/  LEA.HI.X R18, R18, R17, R2, 0x2, P0 ;  /* 0x0000001112127211 */ /* 0x000fe200000f1402 */
[----:B------:R-:W1:Y:S01]  /*2270*/  LDC.64 R10, c[0x0][0x270] ;  /* 0x00009c00ff0a7b82 */ /* 0x000e620000000a00 */
[----:B------:R-:W-:Y:S01]  /*2280*/  LEA.HI R2, R39, R39, RZ, 0x1 ;  /* 0x0000002727027211 */ /* 0x000fe200078f08ff */
[----:B------:R-:W-:-:S02]  /*2290*/  HADD2.F32 R17, -RZ, R117.H0_H0 ;  /* 0x20000075ff117230 */ /* 0x000fc40000004100 */
[----:B------:R-:W-:Y:S01]  /*22a0*/  FADD.FTZ R123, R143, R24 ;  /* 0x000000188f7b7221 */ /* 0x000fe20000010000 */
[----:B------:R-:W-:Y:S01]  /*22b0*/  HADD2.F32 R157, -RZ, R127.H0_H0 ;  /* 0x2000007fff9d7230 */ /* 0x000fe20000004100 */
[----:B------:R-:W-:Y:S01]  /*22c0*/  LOP3.LUT R2, R2, 0x3ffffe, RZ, 0xc0, !PT ;  /* 0x003ffffe02027812 */ /* 0x000fe200078ec0ff */
[----:B------:R-:W-:Y:S01]  /*22d0*/  HADD2.F32 R159, -RZ, R129.H0_H0 ;  /* 0x20000081ff9f7230 */ /* 0x000fe20000004100 */
[----:B------:R-:W-:Y:S01]  /*22e0*/  ISETP.NE.AND P2, PT, R29, 0x1f, PT ;  /* 0x0000001f1d00780c */ /* 0x000fe20003f45270 */
[----:B------:R-:W2:Y:S01]  /*22f0*/  LDC.64 R14, c[0x0][0x238] ;  /* 0x00008e00ff0e7b82 */ /* 0x000ea20000000a00 */
[----:B------:R-:W-:Y:S01]  /*2300*/  HADD2.F32 R161, -RZ, R131.H0_H0 ;  /* 0x20000083ffa17230 */ /* 0x000fe20000004100 */
[----:B------:R-:W-:Y:S01]  /*2310*/  IADD3 R2, R39, -R2, RZ ;  /* 0x8000000227027210 */ /* 0x000fe20007ffe0ff */
[----:B------:R-:W-:Y:S01]  /*2320*/  HADD2.F32 R163, -RZ, R133.H0_H0 ;  /* 0x20000085ffa37230 */ /* 0x000fe20000004100 */
[-C--:B------:R-:W-:Y:S01]  /*2330*/  MOV R19, R42.reuse ;  /* 0x0000002a00137202 */ /* 0x080fe20000000f00 */
[----:B------:R-:W-:Y:S01]  /*2340*/  HADD2.F32 R165, -RZ, R135.H0_H0 ;  /* 0x20000087ffa57230 */ /* 0x000fe20000004100 */
[----:B------:R-:W-:Y:S01]  /*2350*/  MOV R115, R42 ;  /* 0x0000002a00737202 */ /* 0x000fe20000000f00 */
[----:B------:R-:W-:Y:S01]  /*2360*/  HADD2.F32 R167, -RZ, R137.H0_H0 ;  /* 0x20000089ffa77230 */ /* 0x000fe20000004100 */
[----:B------:R-:W-:Y:S01]  /*2370*/  IADD3 R117, R29, 0x200, RZ ;  /* 0x000002001d757810 */ /* 0x000fe20007ffe0ff */
[----:B------:R-:W-:-:S02]  /*2380*/  HADD2.F32 R169, -RZ, R139.H0_H0 ;  /* 0x2000008bffa97230 */ /* 0x000fc40000004100 */
[--C-:B------:R-:W-:Y:S01]  /*2390*/  FADD.FTZ R119, R3, R24.reuse ;  /* 0x0000001803777221 */ /* 0x100fe20000010000 */
[----:B------:R-:W-:Y:S02]  /*23a0*/  HADD2.F32 R171, -RZ, R140.H0_H0 ;  /* 0x2000008cffab7230 */ /* 0x000fe40000004100 */
[--C-:B------:R-:W-:Y:S01]  /*23b0*/  FADD.FTZ R121, R17, R24.reuse ;  /* 0x0000001811797221 */ /* 0x100fe20000010000 */
[----:B------:R-:W-:Y:S02]  /*23c0*/  HADD2.F32 R173, -RZ, R141.H0_H0 ;  /* 0x2000008dffad7230 */ /* 0x000fe40000004100 */
[--C-:B------:R-:W-:Y:S01]  /*23d0*/  FADD.FTZ R125, R145, R24.reuse ;  /* 0x00000018917d7221 */ /* 0x100fe20000010000 */
[----:B------:R-:W-:Y:S02]  /*23e0*/  HADD2.F32 R175, -RZ, R142.H0_H0 ;  /* 0x2000008effaf7230 */ /* 0x000fe40000004100 */
[----:B------:R-:W-:Y:S01]  /*23f0*/  FADD.FTZ R127, R153, R24 ;  /* 0x00000018997f7221 */ /* 0x000fe20000010000 */
[----:B------:R-:W-:-:S04]  /*2400*/  IMAD.WIDE R20, R21, 0x8, R8 ;  /* 0x0000000815147825 */ /* 0x000fc800078e0208 */
        /* <DEDUP_REMOVED lines=11> */
[----:B-1----:R-:W-:-:S02]  /*24c0*/  SHF.L.U64.HI R11, R10, 0x2, R11 ;  /* 0x000000020a0b7819 */ /* 0x002fc4000001020b */
[----:B0-----:R-:W-:Y:S02]  /*24d0*/  SHF.L.U64.HI R13, R12, 0x2, R13 ;  /* 0x000000020c0d7819 */ /* 0x001fe4000001020d */
[----:B--2---:R-:W-:Y:S02]  /*24e0*/  SHF.L.U64.HI R15, R14, 0x2, R15 ;  /* 0x000000020e0f7819 */ /* 0x004fe4000001020f */
[----:B---3--:R-:W-:-:S07]  /*24f0*/  LEA R146, R2, 0x668, 0xa ;  /* 0x0000066802927811 */ /* 0x008fce00078e50ff */
.L_x_6818:
[----:B------:R-:W-:Y:S02]  /*2500*/  MOV R2, R109 ;  /* 0x0000006d00027202 */ /* 0x000fe40000000f00 */
[----:B------:R-:W-:-:S05]  /*2510*/  MOV R3, R18 ;  /* 0x0000001200037202 */ /* 0x000fca0000000f00 */
[----:B0-----:R0:W2:Y:S01]  /*2520*/  LDG.E R145, desc[UR14][R2.64] ;  /* 0x0000000e02917981 */ /* 0x0010a2000c1e1900 */
[----:B------:R-:W-:Y:S02]  /*2530*/  MOV R16, R113 ;  /* 0x0000007100107202 */ /* 0x000fe40000000f00 */
[----:B------:R-:W-:-:S05]  /*2540*/  MOV R17, R138 ;  /* 0x0000008a00117202 */ /* 0x000fca0000000f00 */
[----:B------:R-:W3:Y:S01]  /*2550*/  LDG.E R16, desc[UR14][R16.64] ;  /* 0x0000000e10107981 */ /* 0x000ee2000c1e1900 */
[----:B0-----:R-:W-:Y:S02]  /*2560*/  MOV R2, R111 ;  /* 0x0000006f00027202 */ /* 0x001fe40000000f00 */
[----:B------:R-:W-:-:S05]  /*2570*/  MOV R3, R134 ;  /* 0x0000008600037202 */ /* 0x000fca0000000f00 */
[----:B------:R0:W3:Y:S01]  /*2580*/  LDG.E R167, desc[UR14][R2.64] ;  /* 0x0000000e02a77981 */ /* 0x0000e2000c1e1900 */
[----:B------:R-:W-:-:S04]  /*2590*/  SEL R153, R148, R117, !P1 ;  /* 0x0000007594997207 */ /* 0x000fc80004800000 */
[----:B------:R-:W-:Y:S01]  /*25a0*/  LEA R159, R153, R42, 0x2 ;  /* 0x0000002a999f7211 */ /* 0x000fe200078e10ff */
[----:B------:R-:W1:Y:S01]  /*25b0*/  @P2 S2R R180, SR_CgaCtaId ;  /* 0x0000000000b42919 */ /* 0x000e620000008800 */
[----:B------:R-:W-:-:S04]  /*25c0*/  LOP3.LUT P0, RZ, R29, 0x1f, RZ, 0xc0, !PT ;  /* 0x0000001f1dff7812 */ /* 0x000fc8000780c0ff */
[----:B------:R-:W-:Y:S01]  /*25d0*/  ISETP.LT.OR P3, PT, R39, 0x2, P0 ;  /* 0x000000022700780c */ /* 0x000fe20000761670 */
[----:B------:R-:W-:-:S12]  /*25e0*/  HFMA2.MMA R169, -RZ, RZ, 0, 0 ;  /* 0x00000000ffa97435 */ /* 0x000fd800000001ff */
[----:B0-----:R-:W-:Y:S02]  /*25f0*/  @!P3 MOV R2, R20 ;  /* 0x000000140002b202 */ /* 0x001fe40000000f00 */
[----:B------:R-:W-:Y:S01]  /*2600*/  @!P3 MOV R3, R21 ;  /* 0x000000150003b202 */ /* 0x000fe20000000f00 */
        /* <DEDUP_REMOVED lines=9> */
[----:B------:R-:W-:Y:S01]  /*26a0*/  BSSY B0, `(.L_x_6814) ;  /* 0x0000054000007945 */ /* 0x000fe20003800000 */
[----:B------:R-:W-:Y:S01]  /*26b0*/  FMUL.FTZ R158, R142, R149 ;  /* 0x000000958e9e7220 */ /* 0x000fe20000410000 */
[----:B------:R-:W-:Y:S01]  /*26c0*/  FMUL.FTZ R173, R139, R154 ;  /* 0x0000009a8bad7220 */ /* 0x000fe20000410000 */
[----:B------:R-:W-:Y:S01]  /*26d0*/  FMUL.FTZ R149, R143, R152 ;  /* 0x000000988f957220 */ /* 0x000fe20000410000 */
[----:B------:R-:W-:Y:S01]  /*26e0*/  FMUL.FTZ R162, R141, R162 ;  /* 0x000000a28da27220 */ /* 0x000fe20000410000 */
[----:B------:R-:W-:Y:S01]  /*26f0*/  FMUL.FTZ R147, R144, R147 ;  /* 0x0000009390937220 */ /* 0x000fe20000410000 */
[----:B--2---:R-:W-:-:S04]  /*2700*/  FMUL.FTZ R150, R145, 1.4426950216293334961 ;  /* 0x3fb8aa3b91967820 */ /* 0x004fc80000410000 */
[----:B------:R-:W-:-:S06]  /*2710*/  FMUL.FTZ R178, R119, R150 ;  /* 0x0000009677b27220 */ /* 0x000fcc0000410000 */
[----:B------:R-:W0:Y:S02]  /*2720*/  MUFU.EX2 R178, R178 ;  /* 0x000000b200b27308 */ /* 0x000e240000000800 */
[----:B0-----:R0:W-:Y:S01]  /*2730*/  STS [R159+0x668], R178 ;  /* 0x000668b29f007388 */ /* 0x0011e20000000800 */
[----:B------:R-:W-:Y:S01]  /*2740*/  BAR.SYNC.DEFER_BLOCKING 0x0 ;  /* 0x0000000000007b1d */ /* 0x000fe20000010000 */
[-C--:B------:R-:W-:Y:S01]  /*2750*/  FMUL.FTZ R153, R121, R150.reuse ;  /* 0x0000009679997220 */ /* 0x080fe20000410000 */
[-C--:B------:R-:W-:Y:S01]  /*2760*/  FMUL.FTZ R155, R123, R150.reuse ;  /* 0x000000967b9b7220 */ /* 0x080fe20000410000 */
[----:B------:R-:W-:-:S04]  /*2770*/  FMUL.FTZ R157, R125, R150 ;  /* 0x000000967d9d7220 */ /* 0x000fc80000410000 */
[----:B------:R-:W2:Y:S01]  /*2780*/  MUFU.EX2 R153, R153 ;  /* 0x0000009900997308 */ /* 0x000ea20000000800 */
[----:B0-----:R-:W-:-:S07]  /*2790*/  FMUL.FTZ R159, R127, R150 ;  /* 0x000000967f9f7220 */ /* 0x001fce0000410000 */
[----:B------:R-:W0:Y:S01]  /*27a0*/  MUFU.EX2 R155, R155 ;  /* 0x0000009b009b7308 */ /* 0x000e220000000800 */
[----:B------:R4:W5:Y:S07]  /*27b0*/  @!P3 LDG.E R169, desc[UR14][R2.64+0x4] ;  /* 0x0000040e02a9b981 */ /* 0x00096e000c1e1900 */
[----:B------:R-:W0:Y:S01]  /*27c0*/  MUFU.EX2 R157, R157 ;  /* 0x0000009d009d7308 */ /* 0x000e220000000800 */
[----:B----4-:R-:W-:-:S04]  /*27d0*/  @P2 MOV R3, 0x400 ;  /* 0x0000040000032802 */ /* 0x010fc80000000f00 */
[----:B-1----:R-:W-:-:S04]  /*27e0*/  @P2 LEA R42, R180, R3, 0x18 ;  /* 0x00000003b42a2211 */ /* 0x002fc800078ec0ff */
[----:B------:R-:W-:Y:S01]  /*27f0*/  @P2 LEA R191, R29, R42, 0x2 ;  /* 0x0000002a1dbf2211 */ /* 0x000fe200078e10ff */
[----:B---3--:R-:W-:Y:S01]  /*2800*/  FMUL.FTZ R3, R167, R16 ;  /* 0x00000010a7037220 */ /* 0x008fe20000410000 */
[----:B------:R-:W1:Y:S01]  /*2810*/  MUFU.EX2 R159, R159 ;  /* 0x0000009f009f7308 */ /* 0x000e620000000800 */
[-C--:B------:R-:W-:Y:S01]  /*2820*/  FMUL.FTZ R17, R129, R150.reuse ;  /* 0x0000009681117220 */ /* 0x080fe20000410000 */
[-C--:B------:R-:W-:Y:S01]  /*2830*/  FMUL.FTZ R16, R139, R150.reuse ;  /* 0x000000968b107220 */ /* 0x080fe20000410000 */
[----:B------:R-:W-:Y:S01]  /*2840*/  FMUL.FTZ R161, R131, R150 ;  /* 0x0000009683a17220 */ /* 0x000fe20000410000 */
[----:B------:R-:W3:Y:S01]  /*2850*/  @P2 LDS R191, [R191+0xe6c] ;  /* 0x000e6c00bfbf2984 */ /* 0x000ee20000000800 */
[----:B------:R-:W-:Y:S01]  /*2860*/  FMUL.FTZ R180, R123, R172 ;  /* 0x000000ac7bb47220 */ /* 0x000fe20000410000 */
[----:B------:R-:W-:Y:S01]  /*2870*/  FMUL.FTZ R172, R131, R164 ;  /* 0x000000a483ac7220 */ /* 0x000fe20000410000 */
[----:B--2---:R-:W-:Y:S01]  /*2880*/  FMUL.FTZ R188, R178, R153 ;  /* 0x00000099b2bc7220 */ /* 0x004fe20000410000 */
[----:B------:R2:W4:Y:S01]  /*2890*/  MUFU.EX2 R2, R17 ;  /* 0x0000001100027308 */ /* 0x0005220000000800 */
[-C--:B------:R-:W-:Y:S01]  /*28a0*/  FMUL.FTZ R163, R133, R150.reuse ;  /* 0x0000009685a37220 */ /* 0x080fe20000410000 */
[----:B------:R-:W-:Y:S01]  /*28b0*/  FMUL.FTZ R168, R144, R150 ;  /* 0x0000009690a87220 */ /* 0x000fe20000410000 */
[----:B0-----:R-:W-:-:S05]  /*28c0*/  FMUL.FTZ R188, R155, R188 ;  /* 0x000000bc9bbc7220 */ /* 0x001fca0000410000 */
[----:B------:R0:W-:Y:S01]  /*28d0*/  MUFU.EX2 R164, R16 ;  /* 0x0000001000a47308 */ /* 0x0001e20000000800 */
[-C--:B------:R-:W-:Y:S01]  /*28e0*/  FMUL.FTZ R165, R135, R150.reuse ;  /* 0x0000009687a57220 */ /* 0x080fe20000410000 */
[----:B--2---:R-:W-:Y:S01]  /*28f0*/  FMUL.FTZ R17, R140, R150 ;  /* 0x000000968c117220 */ /* 0x004fe20000410000 */
[----:B0-----:R-:W-:-:S05]  /*2900*/  FFMA.FTZ R16, R153, R175, R182 ;  /* 0x000000af99107223 */ /* 0x001fca00000100b6 */
[----:B------:R-:W0:Y:S01]  /*2910*/  MUFU.EX2 R161, R161 ;  /* 0x000000a100a17308 */ /* 0x000e220000000800 */
[----:B------:R-:W-:Y:S01]  /*2920*/  FFMA.FTZ R16, R155, R16, R180 ;  /* 0x000000109b107223 */ /* 0x000fe200000100b4 */
[----:B------:R-:W-:Y:S01]  /*2930*/  FMUL.FTZ R166, R143, R150 ;  /* 0x000000968fa67220 */ /* 0x000fe20000410000 */
[C---:B------:R-:W-:Y:S02]  /*2940*/  FMUL.FTZ R190, R157.reuse, R188 ;  /* 0x000000bc9dbe7220 */ /* 0x040fe40000410000 */
[----:B------:R-:W-:-:S03]  /*2950*/  FFMA.FTZ R16, R157, R16, R176 ;  /* 0x000000109d107223 */ /* 0x000fc600000100b0 */
[----:B------:R-:W2:Y:S01]  /*2960*/  MUFU.EX2 R163, R163 ;  /* 0x000000a300a37308 */ /* 0x000ea20000000800 */
[----:B------:R-:W-:Y:S01]  /*2970*/  FMUL.FTZ R171, R137, R150 ;  /* 0x0000009689ab7220 */ /* 0x000fe20000410000 */
[----:B-1----:R-:W-:Y:S01]  /*2980*/  FFMA.FTZ R16, R159, R16, R174 ;  /* 0x000000109f107223 */ /* 0x002fe200000100ae */
[----:B------:R-:W-:-:S05]  /*2990*/  FMUL.FTZ R181, R141, R150 ;  /* 0x000000968db57220 */ /* 0x000fca0000410000 */
[----:B------:R-:W1:Y:S01]  /*29a0*/  MUFU.EX2 R168, R168 ;  /* 0x000000a800a87308 */ /* 0x000e620000000800 */
[----:B------:R-:W-:Y:S01]  /*29b0*/  FMUL.FTZ R183, R142, R150 ;  /* 0x000000968eb77220 */ /* 0x000fe20000410000 */
[----:B----4-:R-:W-:-:S06]  /*29c0*/  FFMA.FTZ R16, R2, R16, R177 ;  /* 0x0000001002107223 */ /* 0x010fcc00000100b1 */
[----:B------:R-:W4:Y:S08]  /*29d0*/  MUFU.EX2 R165, R165 ;  /* 0x000000a500a57308 */ /* 0x000f300000000800 */
[----:B------:R3:W-:Y:S01]  /*29e0*/  MUFU.EX2 R151, R17 ;  /* 0x0000001100977308 */ /* 0x0007e20000000800 */
[----:B0-----:R-:W-:Y:S01]  /*29f0*/  FFMA.FTZ R16, R161, R16, R172 ;  /* 0x00000010a1107223 */ /* 0x001fe200000100ac */
[----:B---3--:R-:W-:-:S06]  /*2a00*/  FMUL.FTZ R17, R159, R190 ;  /* 0x000000be9f117220 */ /* 0x008fcc0000410000 */
[----:B------:R-:W0:Y:S01]  /*2a10*/  MUFU.EX2 R166, R166 ;  /* 0x000000a600a67308 */ /* 0x000e220000000800 */
[----:B------:R-:W-:-:S07]  /*2a20*/  FMUL.FTZ R190, R2, R17 ;  /* 0x0000001102be7220 */ /* 0x000fce0000410000 */
[----:B------:R3:W3:Y:S01]  /*2a30*/  MUFU.EX2 R167, R171 ;  /* 0x000000ab00a77308 */ /* 0x0006e20000000800 */
[----:B------:R-:W-:Y:S01]  /*2a40*/  FMUL.FTZ R190, R161, R190 ;  /* 0x000000bea1be7220 */ /* 0x000fe20000410000 */
[-C--:B------:R-:W-:Y:S01]  /*2a50*/  FMUL.FTZ R185, R114, R3.reuse ;  /* 0x0000000372b97220 */ /* 0x080fe20000410000 */
[----:B------:R-:W-:Y:S01]  /*2a60*/  FMUL.FTZ R189, R116, R3 ;  /* 0x0000000374bd7220 */ /* 0x000fe20000410000 */
[----:B--2---:R-:W-:-:S04]  /*2a70*/  FFMA.FTZ R16, R163, R16, R186 ;  /* 0x00000010a3107223 */ /* 0x004fc800000100ba */
[----:B------:R-:W2:Y:S01]  /*2a80*/  MUFU.EX2 R181, R181 ;  /* 0x000000b500b57308 */ /* 0x000ea20000000800 */
[----:B------:R-:W-:-:S07]  /*2a90*/  FMUL.FTZ R190, R163, R190 ;  /* 0x000000bea3be7220 */ /* 0x000fce0000410000 */
[----:B------:R-:W2:Y:S01]  /*2aa0*/  MUFU.EX2 R183, R183 ;  /* 0x000000b700b77308 */ /* 0x000ea20000000800 */
[----:B------:R-:W-:Y:S01]  /*2ab0*/  FMUL.FTZ R187, R112, R3 ;  /* 0x0000000370bb7220 */ /* 0x000fe20000410000 */
[----:B-1----:R-:W-:Y:S01]  /*2ac0*/  FFMA.FTZ R17, R168, R189, R185 ;  /* 0x000000bda8117223 */ /* 0x002fe200000100b9 */
[C---:B----4-:R-:W-:Y:S01]  /*2ad0*/  FMUL.FTZ R150, R165.reuse, R190 ;  /* 0x000000bea5967220 */ /* 0x050fe20000410000 */
[----:B------:R-:W-:Y:S01]  /*2ae0*/  FFMA.FTZ R16, R165, R16, R184 ;  /* 0x00000010a5107223 */ /* 0x000fe200000100b8 */
[----:B------:R-:W-:Y:S01]  /*2af0*/  FMUL.FTZ R152, R96, R3 ;  /* 0x0000000360987220 */ /* 0x000fe20000410000 */
[----:B0-----:R-:W-:Y:S01]  /*2b00*/  FFMA.FTZ R192, R166, R17, R187 ;  /* 0x00000011a6c07223 */ /* 0x001fe200000100bb */
[-C--:B------:R-:W-:Y:S01]  /*2b10*/  FMUL.FTZ R154, R100, R3.reuse ;  /* 0x00000003649a7220 */ /* 0x080fe20000410000 */
[-C--:B------:R-:W-:Y:S01]  /*2b20*/  FMUL.FTZ R156, R102, R3.reuse ;  /* 0x00000003669c7220 */ /* 0x080fe20000410000 */
[-C--:B---3--:R-:W-:Y:S01]  /*2b30*/  FMUL.FTZ R171, R104, R3.reuse ;  /* 0x0000000368ab7220 */ /* 0x088fe20000410000 */
[-C--:B------:R-:W-:Y:S01]  /*2b40*/  FMUL.FTZ R188, R106, R3.reuse ;  /* 0x000000036abc7220 */ /* 0x080fe20000410000 */
[-C--:B------:R-:W-:Y:S01]  /*2b50*/  FMUL.FTZ R179, R108, R3.reuse ;  /* 0x000000036cb37220 */ /* 0x080fe20000410000 */
[----:B------:R-:W-:Y:S01]  /*2b60*/  FMUL.FTZ R190, R110, R3 ;  /* 0x000000036ebe7220 */ /* 0x000fe20000410000 */
[C---:B------:R-:W-:Y:S01]  /*2b70*/  FMUL.FTZ R17, R167.reuse, R150 ;  /* 0x00000096a7117220 */ /* 0x040fe20000410000 */
[----:B------:R-:W-:Y:S01]  /*2b80*/  FFMA.FTZ R16, R167, R16, R170 ;  /* 0x00000010a7107223 */ /* 0x000fe200000100aa */
[----:B------:R-:W-:Y:S06]  /*2b90*/  @P2 BRA `(.L_x_6815) ;  /* 0x0000000000102947 */ /* 0x000fec0003800000 */
[----:B------:R-:W-:Y:S02]  /*2ba0*/  ISETP.NE.AND P2, PT, R39, UR5, PT ;  /* 0x0000000527007c0c */ /* 0x000fe4000bf45270 */
[----:B------:R-:W-:-:S11]  /*2bb0*/  MOV R191, 0x3f800000 ;  /* 0x3f80000000bf7802 */ /* 0x000fd60000000f00 */
[----:B------:R-:W-:-:S05]  /*2bc0*/  @P2 IADD3 R150, R146, R115, RZ ;  /* 0x0000007392962210 */ /* 0x000fca0007ffe0ff */
[----:B------:R0:W1:Y:S02]  /*2bd0*/  @P2 LDS R191, [R150] ;  /* 0x0000000096bf2984 */ /* 0x0000640000000800 */
.L_x_6815:
[----:B------:R-:W-:Y:S05]  /*2be0*/  BSYNC B0 ;  /* 0x0000000000007941 */ /* 0x000fea0003800000 */
.L_x_6814:
[----:B-1----:R-:W-:Y:S01]  /*2bf0*/  FMUL.FTZ R193, R168, R191 ;  /* 0x000000bfa8c17220 */ /* 0x002fe20000410000 */
[C---:B0-----:R-:W-:Y:S01]  /*2c00*/  FFMA.FTZ R150, R164.reuse, R16, R173 ;  /* 0x00000010a4967223 */ /* 0x041fe200000100ad */
[----:B------:R-:W-:Y:S01]  /*2c10*/  FMUL.FTZ R16, R164, R17 ;  /* 0x00000011a4107220 */ /* 0x000fe20000410000 */
[----:B--2---:R-:W-:Y:S01]  /*2c20*/  FFMA.FTZ R194, R183, R192, R190 ;  /* 0x000000c0b7c27223 */ /* 0x004fe200000100be */
[----:B------:R-:W-:Y:S01]  /*2c30*/  FMUL.FTZ R192, R166, R193 ;  /* 0x000000c1a6c07220 */ /* 0x000fe20000410000 */
[C---:B------:R-:W-:Y:S01]  /*2c40*/  FFMA.FTZ R17, R151.reuse, R150, R160 ;  /* 0x0000009697117223 */ /* 0x040fe200000100a0 */
[----:B------:R-:W-:Y:S01]  /*2c50*/  FMUL.FTZ R16, R151, R16 ;  /* 0x0000001097107220 */ /* 0x000fe20000410000 */
[----:B------:R-:W-:Y:S01]  /*2c60*/  FFMA.FTZ R194, R181, R194, R179 ;  /* 0x000000c2b5c27223 */ /* 0x000fe200000100b3 */
        /* <DEDUP_REMOVED lines=11> */
[C---:B------:R-:W-:Y:S01]  /*2d20*/  FFMA.FTZ R194, R167.reuse, R194, R156 ;  /* 0x000000c2a7c27223 */ /* 0x040fe2000001009c */
[----:B------:R-:W-:Y:S01]  /*2d30*/  FMUL.FTZ R16, R164, R193 ;  /* 0x000000c1a4107220 */ /* 0x000fe20000410000 */
[C---:B------:R-:W-:Y:S01]  /*2d40*/  FFMA.FTZ R199, R168.reuse, R150, R147 ;  /* 0x00000096a8c77223 */ /* 0x040fe20000010093 */
[----:B------:R-:W-:Y:S01]  /*2d50*/  FMUL.FTZ R202, R168, R17 ;  /* 0x00000011a8ca7220 */ /* 0x000fe20000410000 */
[-C--:B------:R-:W-:Y:S01]  /*2d60*/  FMUL.FTZ R192, R98, R3.reuse ;  /* 0x0000000362c07220 */ /* 0x080fe20000410000 */
[----:B------:R-:W-:Y:S01]  /*2d70*/  FMUL.FTZ R150, R167, R16 ;  /* 0x00000010a7967220 */ /* 0x000fe20000410000 */
[C---:B------:R-:W-:Y:S01]  /*2d80*/  FFMA.FTZ R194, R165.reuse, R194, R154 ;  /* 0x000000c2a5c27223 */ /* 0x040fe2000001009a */
[----:B------:R-:W0:Y:S01]  /*2d90*/  SHFL.UP PT, R16, R199, 0x1, RZ ;  /* 0x04200000c7107989 */ /* 0x000e2200000e00ff */
[-C--:B------:R-:W-:Y:S01]  /*2da0*/  FMUL.FTZ R193, R94, R3.reuse ;  /* 0x000000035ec17220 */ /* 0x080fe20000410000 */
[----:B------:R-:W-:Y:S01]  /*2db0*/  FMUL.FTZ R150, R165, R150 ;  /* 0x00000096a5967220 */ /* 0x000fe20000410000 */
[C---:B------:R-:W-:Y:S01]  /*2dc0*/  FFMA.FTZ R194, R163.reuse, R194, R192 ;  /* 0x000000c2a3c27223 */ /* 0x040fe200000100c0 */
[----:B------:R-:W1:Y:S01]  /*2dd0*/  SHFL.UP PT, R17, R202, 0x1, RZ ;  /* 0x04200000ca117989 */ /* 0x000e6200000e00ff */
[----:B------:R-:W-:Y:S01]  /*2de0*/  ISETP.GE.AND P2, PT, R30, 0x1, PT ;  /* 0x000000011e00780c */ /* 0x000fe20003f46270 */
[----:B------:R-:W-:Y:S01]  /*2df0*/  FMUL.FTZ R150, R163, R150 ;  /* 0x00000096a3967220 */ /* 0x000fe20000410000 */
[----:B------:R-:W-:Y:S01]  /*2e00*/  FFMA.FTZ R196, R161, R194, R152 ;  /* 0x000000c2a1c47223 */ /* 0x000fe20000010098 */
[-C--:B------:R-:W-:Y:S01]  /*2e10*/  FMUL.FTZ R194, R92, R3.reuse ;  /* 0x000000035cc27220 */ /* 0x080fe20000410000 */
[----:B------:R-:W-:Y:S01]  /*2e20*/  LOP3.LUT R206, R29, 0x1f, RZ, 0xc0, !PT ;  /* 0x0000001f1dce7812 */ /* 0x000fe200078ec0ff */
[----:B------:R-:W-:Y:S01]  /*2e30*/  FMUL.FTZ R201, R161, R150 ;  /* 0x00000096a1c97220 */ /* 0x000fe20000410000 */
[----:B------:R-:W-:Y:S01]  /*2e40*/  FFMA.FTZ R198, R2, R196, R193 ;  /* 0x000000c402c67223 */ /* 0x000fe200000100c1 */
[----:B------:R-:W-:Y:S01]  /*2e50*/  FMUL.FTZ R196, R90, R3 ;  /* 0x000000035ac47220 */ /* 0x000fe20000410000 */
[----:B------:R-:W-:Y:S01]  /*2e60*/  ISETP.NE.AND P3, PT, R206, 0x1f, PT ;  /* 0x0000001fce00780c */ /* 0x000fe20003f65270 */
[----:B------:R-:W-:Y:S01]  /*2e70*/  FMUL.FTZ R150, R2, R201 ;  /* 0x000000c902967220 */ /* 0x000fe20000410000 */
[----:B------:R-:W-:Y:S01]  /*2e80*/  FFMA.FTZ R200, R159, R198, R194 ;  /* 0x000000c69fc87223 */ /* 0x000fe200000100c2 */
[-C--:B------:R-:W-:Y:S01]  /*2e90*/  FMUL.FTZ R198, R88, R3.reuse ;  /* 0x0000000358c67220 */ /* 0x080fe20000410000 */
[----:B------:R-:W-:Y:S01]  /*2ea0*/  ISETP.GE.OR P0, PT, R39, UR5, P0 ;  /* 0x0000000527007c0c */ /* 0x000fe20008706670 */
[----:B------:R-:W-:Y:S01]  /*2eb0*/  FMUL.FTZ R150, R159, R150 ;  /* 0x000000969f967220 */ /* 0x000fe20000410000 */
[C---:B------:R-:W-:Y:S01]  /*2ec0*/  FFMA.FTZ R201, R157.reuse, R200, R196 ;  /* 0x000000c89dc97223 */ /* 0x040fe200000100c4 */
[----:B------:R-:W-:Y:S01]  /*2ed0*/  FMUL.FTZ R200, R0, R3 ;  /* 0x0000000300c87220 */ /* 0x000fe20000410000 */
[----:B-----5:R-:W-:Y:S01]  /*2ee0*/  SHFL.IDX PT, R214, R169, RZ, 0x1f ;  /* 0x00001fffa9d67589 */ /* 0x020fe200000e0000 */
[----:B------:R-:W-:Y:S01]  /*2ef0*/  FMUL.FTZ R204, R157, R150 ;  /* 0x000000969dcc7220 */ /* 0x000fe20000410000 */
[C---:B------:R-:W-:Y:S01]  /*2f00*/  FFMA.FTZ R201, R155.reuse, R201, R198 ;  /* 0x000000c99bc97223 */ /* 0x040fe200000100c6 */
[----:B0-----:R-:W-:Y:S01]  /*2f10*/  @P2 FFMA.FTZ R199, R202, R16, R199 ;  /* 0x00000010cac72223 */ /* 0x001fe200000100c7 */
[----:B------:R-:W-:Y:S01]  /*2f20*/  ISETP.GT.AND P5, PT, R30, 0x1d, PT ;  /* 0x0000001d1e00780c */ /* 0x000fe20003fa4270 */
[----:B------:R-:W-:Y:S01]  /*2f30*/  FMUL.FTZ R204, R155, R204 ;  /* 0x000000cc9bcc7220 */ /* 0x000fe20000410000 */
[C---:B------:R-:W-:Y:S01]  /*2f40*/  FFMA.FTZ R150, R153.reuse, R201, R200 ;  /* 0x000000c999967223 */ /* 0x040fe200000100c8 */
[----:B-1----:R-:W-:Y:S01]  /*2f50*/  @P2 FMUL.FTZ R202, R202, R17 ;  /* 0x00000011caca2220 */ /* 0x002fe20000410000 */
[----:B------:R-:W0:Y:S01]  /*2f60*/  SHFL.UP PT, R16, R199, 0x2, RZ ;  /* 0x04400000c7107989 */ /* 0x000e2200000e00ff */
[----:B------:R-:W-:Y:S01]  /*2f70*/  FMUL.FTZ R3, R153, R204 ;  /* 0x000000cc99037220 */ /* 0x000fe20000410000 */
[----:B------:R-:W-:Y:S01]  /*2f80*/  ISETP.GE.AND P2, PT, R30, 0x2, PT ;  /* 0x000000021e00780c */ /* 0x000fe20003f46270 */
[----:B------:R-:W-:Y:S01]  /*2f90*/  BSSY B0, `(.L_x_6816) ;  /* 0x0000124000007945 */ /* 0x000fe20003800000 */
[----:B------:R-:W1:Y:S01]  /*2fa0*/  SHFL.UP PT, R17, R202, 0x2, RZ ;  /* 0x04400000ca117989 */ /* 0x000e6200000e00ff */
[----:B------:R-:W-:-:S02]  /*2fb0*/  ISETP.NE.AND P6, PT, R29, RZ, PT ;  /* 0x000000ff1d00720c */ /* 0x000fc40003fc5270 */
[----:B------:R-:W-:Y:S01]  /*2fc0*/  ISETP.GT.AND P4, PT, R30, 0x17, PT ;  /* 0x000000171e00780c */ /* 0x000fe20003f84270 */
[----:B------:R-:W2:Y:S04]  /*2fd0*/  SHFL.DOWN PT, R201, R150, 0x1, 0x1f ;  /* 0x08201f0096c97f89 */ /* 0x000ea800000e0000 */
[----:B------:R-:W3:Y:S03]  /*2fe0*/  SHFL.DOWN PT, R204, R3, 0x1, 0x1f ;  /* 0x08201f0003cc7f89 */ /* 0x000ee600000e0000 */
[C---:B0-----:R-:W-:Y:S01]  /*2ff0*/  @P2 FFMA.FTZ R199, R202.reuse, R16, R199 ;  /* 0x00000010cac72223 */ /* 0x041fe200000100c7 */
[----:B-1----:R-:W-:-:S04]  /*3000*/  @P2 FMUL.FTZ R202, R202, R17 ;  /* 0x00000011caca2220 */ /* 0x002fc80000410000 */
[----:B------:R-:W0:Y:S01]  /*3010*/  SHFL.UP PT, R16, R199, 0x4, RZ ;  /* 0x04800000c7107989 */ /* 0x000e2200000e00ff */
[----:B------:R-:W-:Y:S01]  /*3020*/  ISETP.GE.AND P2, PT, R30, 0x4, PT ;  /* 0x000000041e00780c */ /* 0x000fe20003f46270 */
[C---:B--2---:R-:W-:Y:S02]  /*3030*/  @P3 FFMA.FTZ R150, R3.reuse, R201, R150 ;  /* 0x000000c903963223 */ /* 0x044fe40000010096 */
[----:B------:R-:W1:Y:S01]  /*3040*/  SHFL.UP PT, R17, R202, 0x4, RZ ;  /* 0x04800000ca117989 */ /* 0x000e6200000e00ff */
[----:B---3--:R-:W-:-:S03]  /*3050*/  @P3 FMUL.FTZ R3, R3, R204 ;  /* 0x000000cc03033220 */ /* 0x008fc60000410000 */
[----:B------:R-:W2:Y:S01]  /*3060*/  SHFL.DOWN PT, R201, R150, 0x2, 0x1f ;  /* 0x08401f0096c97f89 */ /* 0x000ea200000e0000 */
[----:B------:R-:W-:-:S03]  /*3070*/  ISETP.GE.U32.AND P3, PT, R206, 0x1e, PT ;  /* 0x0000001ece00780c */ /* 0x000fc60003f66070 */
[----:B------:R-:W3:Y:S02]  /*3080*/  SHFL.DOWN PT, R204, R3, 0x2, 0x1f ;  /* 0x08401f0003cc7f89 */ /* 0x000ee400000e0000 */
[C---:B0-----:R-:W-:Y:S01]  /*3090*/  @P2 FFMA.FTZ R199, R202.reuse, R16, R199 ;  /* 0x00000010cac72223 */ /* 0x041fe200000100c7 */
[----:B-1----:R-:W-:-:S04]  /*30a0*/  @P2 FMUL.FTZ R202, R202, R17 ;  /* 0x00000011caca2220 */ /* 0x002fc80000410000 */
[----:B------:R-:W0:Y:S01]  /*30b0*/  SHFL.UP PT, R16, R199, 0x8, RZ ;  /* 0x05000000c7107989 */ /* 0x000e2200000e00ff */
[----:B------:R-:W-:Y:S02]  /*30c0*/  ISETP.GE.AND P2, PT, R30, 0x8, PT ;  /* 0x000000081e00780c */ /* 0x000fe40003f46270 */
[C---:B--2---:R-:W-:Y:S01]  /*30d0*/  @!P3 FFMA.FTZ R150, R3.reuse, R201, R150 ;  /* 0x000000c90396b223 */ /* 0x044fe20000010096 */
[----:B------:R-:W1:Y:S01]  /*30e0*/  SHFL.UP PT, R17, R202, 0x8, RZ ;  /* 0x05000000ca117989 */ /* 0x000e6200000e00ff */
[----:B---3--:R-:W-:-:S03]  /*30f0*/  @!P3 FMUL.FTZ R3, R3, R204 ;  /* 0x000000cc0303b220 */ /* 0x008fc60000410000 */
[----:B------:R-:W2:Y:S01]  /*3100*/  SHFL.DOWN PT, R201, R150, 0x4, 0x1f ;  /* 0x08801f0096c97f89 */ /* 0x000ea200000e0000 */
[----:B------:R-:W-:-:S03]  /*3110*/  ISETP.GE.U32.AND P3, PT, R206, 0x1c, PT ;  /* 0x0000001cce00780c */ /* 0x000fc60003f66070 */
[----:B------:R-:W3:Y:S02]  /*3120*/  SHFL.DOWN PT, R204, R3, 0x4, 0x1f ;  /* 0x08801f0003cc7f89 */ /* 0x000ee400000e0000 */
[C---:B0-----:R-:W-:Y:S01]  /*3130*/  @P2 FFMA.FTZ R199, R202.reuse, R16, R199 ;  /* 0x00000010cac72223 */ /* 0x041fe200000100c7 */
[----:B------:R-:W-:Y:S01]  /*3140*/  MOV R16, 0x3f800000 ;  /* 0x3f80000000107802 */ /* 0x000fe20000000f00 */
[----:B-1----:R-:W-:-:S03]  /*3150*/  @P2 FMUL.FTZ R202, R202, R17 ;  /* 0x00000011caca2220 */ /* 0x002fc60000410000 */
[----:B------:R-:W0:Y:S01]  /*3160*/  SHFL.UP PT, R203, R199, 0x10, RZ ;  /* 0x06000000c7cb7989 */ /* 0x000e2200000e00ff */
[----:B------:R-:W-:Y:S01]  /*3170*/  ISETP.GE.AND P2, PT, R30, 0x10, PT ;  /* 0x000000101e00780c */ /* 0x000fe20003f46270 */
[----:B------:R-:W-:Y:S01]  /*3180*/  HFMA2.MMA R17, -RZ, RZ, 0, 0 ;  /* 0x00000000ff117435 */ /* 0x000fe200000001ff */
[C---:B--2---:R-:W-:Y:S02]  /*3190*/  @!P3 FFMA.FTZ R150, R3.reuse, R201, R150 ;  /* 0x000000c90396b223 */ /* 0x044fe40000010096 */
[----:B------:R-:W1:Y:S01]  /*31a0*/  SHFL.UP PT, R201, R202, 0x10, RZ ;  /* 0x06000000cac97989 */ /* 0x000e6200000e00ff */
[----:B---3--:R-:W-:Y:S01]  /*31b0*/  @!P3 FMUL.FTZ R3, R3, R204 ;  /* 0x000000cc0303b220 */ /* 0x008fe20000410000 */
[C---:B------:R-:W-:Y:S02]  /*31c0*/  ISETP.GE.U32.AND P3, PT, R206.reuse, 0x18, PT ;  /* 0x00000018ce00780c */ /* 0x040fe40003f66070 */
[----:B------:R-:W2:Y:S04]  /*31d0*/  SHFL.DOWN PT, R205, R150, 0x8, 0x1f ;  /* 0x09001f0096cd7f89 */ /* 0x000ea800000e0000 */
[----:B------:R-:W3:Y:S04]  /*31e0*/  SHFL.DOWN PT, R204, R3, 0x8, 0x1f ;  /* 0x09001f0003cc7f89 */ /* 0x000ee800000e0000 */
[----:B------:R-:W-:Y:S01]  /*31f0*/  @!P0 LDS.64 R16, [R19+0xee8] ;  /* 0x000ee80013108984 */ /* 0x000fe20000000a00 */
[----:B------:R-:W-:Y:S01]  /*3200*/  ISETP.GE.U32.AND P0, PT, R206, 0x10, PT ;  /* 0x00000010ce00780c */ /* 0x000fe20003f06070 */
[C---:B0-----:R-:W-:Y:S01]  /*3210*/  @P2 FFMA.FTZ R199, R202.reuse, R203, R199 ;  /* 0x000000cbcac72223 */ /* 0x041fe200000100c7 */
[----:B-1----:R-:W-:-:S05]  /*3220*/  @P2 FMUL.FTZ R202, R202, R201 ;  /* 0x000000c9caca2220 */ /* 0x002fca0000410000 */
[----:B------:R-:W-:Y:S01]  /*3230*/  SHFL.UP PT, R199, R199, 0x1, RZ ;  /* 0x04200000c7c77989 */ /* 0x000fe200000e00ff */
[----:B------:R-:W-:Y:S01]  /*3240*/  ISETP.NE.AND P2, PT, R29, 0x1f, PT ;  /* 0x0000001f1d00780c */ /* 0x000fe20003f45270 */
[C---:B--2---:R-:W-:Y:S02]  /*3250*/  @!P3 FFMA.FTZ R150, R3.reuse, R205, R150 ;  /* 0x000000cd0396b223 */ /* 0x044fe40000010096 */
[----:B------:R-:W0:Y:S01]  /*3260*/  SHFL.UP PT, R202, R202, 0x1, RZ ;  /* 0x04200000caca7989 */ /* 0x000e2200000e00ff */
[----:B---3--:R-:W-:Y:S01]  /*3270*/  @!P3 FMUL.FTZ R3, R3, R204 ;  /* 0x000000cc0303b220 */ /* 0x008fe20000410000 */
[----:B------:R-:W-:Y:S02]  /*3280*/  ISETP.GT.AND P3, PT, R30, 0x1e, PT ;  /* 0x0000001e1e00780c */ /* 0x000fe40003f64270 */
[----:B------:R-:W1:Y:S04]  /*3290*/  SHFL.DOWN PT, R201, R150, 0x10, 0x1f ;  /* 0x0a001f0096c97f89 */ /* 0x000e6800000e0000 */
[----:B------:R-:W2:Y:S01]  /*32a0*/  SHFL.DOWN PT, R204, R3, 0x10, 0x1f ;  /* 0x0a001f0003cc7f89 */ /* 0x000ea200000e0000 */
[----:B0-----:R-:W-:Y:S01]  /*32b0*/  @P1 FFMA.FTZ R214, R202, R214, R199 ;  /* 0x000000d6cad61223 */ /* 0x001fe200000100c7 */
[----:B-1----:R-:W-:-:S03]  /*32c0*/  @!P0 FFMA.FTZ R150, R3, R201, R150 ;  /* 0x000000c903968223 */ /* 0x002fc60000010096 */
[----:B------:R-:W-:Y:S02]  /*32d0*/  FFMA.FTZ R214, R178, R214, R175 ;  /* 0x000000d6b2d67223 */ /* 0x000fe400000100af */
[----:B------:R-:W-:Y:S01]  /*32e0*/  SHFL.IDX PT, R178, R17, RZ, 0x1f ;  /* 0x00001fff11b27589 */ /* 0x000fe200000e0000 */
[----:B--2---:R-:W-:Y:S01]  /*32f0*/  @!P0 FMUL.FTZ R3, R3, R204 ;  /* 0x000000cc03038220 */ /* 0x004fe20000410000 */
[-C--:B------:R-:W-:Y:S01]  /*3300*/  FFMA.FTZ R234, R153, R214.reuse, R182 ;  /* 0x000000d699ea7223 */ /* 0x080fe200000100b6 */
[----:B------:R-:W-:Y:S01]  /*3310*/  FFMA.FTZ R169, R0, R214, RZ ;  /* 0x000000d600a97223 */ /* 0x000fe200000100ff */
[----:B------:R-:W-:Y:S01]  /*3320*/  SHFL.DOWN PT, R182, R150, 0x1, 0x1f ;  /* 0x08201f0096b67f89 */ /* 0x000fe200000e0000 */
[----:B------:R-:W-:Y:S01]  /*3330*/  ISETP.GT.AND P0, PT, R30, 0x1b, PT ;  /* 0x0000001b1e00780c */ /* 0x000fe20003f04270 */
[-C--:B------:R-:W-:Y:S01]  /*3340*/  FFMA.FTZ R226, R155, R234.reuse, R180 ;  /* 0x000000ea9be27223 */ /* 0x080fe200000100b4 */
[----:B------:R-:W-:Y:S01]  /*3350*/  FFMA.FTZ R169, R88, R234, R169 ;  /* 0x000000ea58a97223 */ /* 0x000fe200000100a9 */
[----:B------:R-:W0:Y:S02]  /*3360*/  SHFL.DOWN PT, R175, R3, 0x1, 0x1f ;  /* 0x08201f0003af7f89 */ /* 0x000e2400000e0000 */
[-C--:B------:R-:W-:Y:S01]  /*3370*/  FFMA.FTZ R232, R157, R226.reuse, R176 ;  /* 0x000000e29de87223 */ /* 0x080fe200000100b0 */
[----:B------:R-:W-:Y:S01]  /*3380*/  FFMA.FTZ R169, R90, R226, R169 ;  /* 0x000000e25aa97223 */ /* 0x000fe200000100a9 */
[----:B------:R-:W-:Y:S01]  /*3390*/  HADD2.F32 R176, -RZ, R195.H0_H0 ;  /* 0x200000c3ffb07230 */ /* 0x000fe20000004100 */
[----:B------:R-:W-:Y:S01]  /*33a0*/  SHFL.IDX PT, R150, R150, RZ, 0x1f ;  /* 0x00001fff96967589 */ /* 0x000fe200000e0000 */
[-C--:B------:R-:W-:Y:S01]  /*33b0*/  FFMA.FTZ R230, R159, R232.reuse, R174 ;  /* 0x000000e89fe67223 */ /* 0x080fe200000100ae */
[----:B------:R-:W-:Y:S01]  /*33c0*/  FFMA.FTZ R169, R92, R232, R169 ;  /* 0x000000e85ca97223 */ /* 0x000fe200000100a9 */
[----:B------:R-:W-:Y:S01]  /*33d0*/  HADD2.F32 R174, -RZ, R60.H0_H0 ;  /* 0x2000003cffae7230 */ /* 0x000fe20000004100 */
[----:B------:R-:W-:Y:S01]  /*33e0*/  SHFL.IDX PT, R3, R3, RZ, 0x1f ;  /* 0x00001fff03037589 */ /* 0x000fe200000e0000 */
[-C--:B------:R-:W-:Y:S01]  /*33f0*/  FFMA.FTZ R224, R2, R230.reuse, R177 ;  /* 0x000000e602e07223 */ /* 0x080fe200000100b1 */
[----:B------:R-:W-:-:S03]  /*3400*/  FFMA.FTZ R169, R94, R230, R169 ;  /* 0x000000e65ea97223 */ /* 0x000fc600000100a9 */
[-C--:B------:R-:W-:Y:S01]  /*3410*/  FFMA.FTZ R204, R161, R224.reuse, R172 ;  /* 0x000000e0a1cc7223 */ /* 0x080fe200000100ac */
[----:B------:R-:W-:Y:S01]  /*3420*/  FFMA.FTZ R169, R96, R224, R169 ;  /* 0x000000e060a97223 */ /* 0x000fe200000100a9 */
[----:B------:R-:W-:Y:S02]  /*3430*/  HADD2.F32 R172, -RZ, R61.H0_H0 ;  /* 0x2000003dffac7230 */ /* 0x000fe40000004100 */
[-C--:B------:R-:W-:Y:S01]  /*3440*/  FFMA.FTZ R202, R163, R204.reuse, R186 ;  /* 0x000000cca3ca7223 */ /* 0x080fe200000100ba */
[----:B------:R-:W-:-:S03]  /*3450*/  FFMA.FTZ R169, R98, R204, R169 ;  /* 0x000000cc62a97223 */ /* 0x000fc600000100a9 */
[-C--:B------:R-:W-:Y:S01]  /*3460*/  FFMA.FTZ R186, R165, R202.reuse, R184 ;  /* 0x000000caa5ba7223 */ /* 0x080fe200000100b8 */
[----:B------:R-:W-:Y:S01]  /*3470*/  FFMA.FTZ R169, R100, R202, R169 ;  /* 0x000000ca64a97223 */ /* 0x000fe200000100a9 */
[----:B0-----:R-:W-:Y:S02]  /*3480*/  @P2 FFMA.FTZ R178, R175, R178, R182 ;  /* 0x000000b2afb22223 */ /* 0x001fe400000100b6 */
[-C--:B------:R-:W-:Y:S01]  /*3490*/  FFMA.FTZ R206, R167, R186.reuse, R170 ;  /* 0x000000baa7ce7223 */ /* 0x080fe200000100aa */
[----:B------:R-:W-:Y:S01]  /*34a0*/  FFMA.FTZ R169, R102, R186, R169 ;  /* 0x000000ba66a97223 */ /* 0x000fe200000100a9 */
[----:B------:R-:W-:Y:S01]  /*34b0*/  FFMA.FTZ R178, R178, R191, R189 ;  /* 0x000000bfb2b27223 */ /* 0x000fe200000100bd */
[----:B------:R-:W-:Y:S02]  /*34c0*/  HADD2.F32 R170, -RZ, R62.H0_H0 ;  /* 0x2000003effaa7230 */ /* 0x000fe40000004100 */
[-C--:B------:R-:W-:Y:S01]  /*34d0*/  FFMA.FTZ R208, R164, R206.reuse, R173 ;  /* 0x000000cea4d07223 */ /* 0x080fe200000100ad */
[----:B------:R-:W-:Y:S01]  /*34e0*/  FFMA.FTZ R173, R104, R206, R169 ;  /* 0x000000ce68ad7223 */ /* 0x000fe200000100a9 */
[-C--:B------:R-:W-:Y:S01]  /*34f0*/  FFMA.FTZ R180, R168, R178.reuse, R185 ;  /* 0x000000b2a8b47223 */ /* 0x080fe200000100b9 */
[----:B------:R-:W-:Y:S01]  /*3500*/  FMUL.FTZ R191, R144, R178 ;  /* 0x000000b290bf7220 */ /* 0x000fe20000410000 */
[-C--:B------:R-:W-:Y:S01]  /*3510*/  FFMA.FTZ R169, R151, R208.reuse, R160 ;  /* 0x000000d097a97223 */ /* 0x080fe200000100a0 */
[----:B------:R-:W-:Y:S01]  /*3520*/  FFMA.FTZ R173, R106, R208, R173 ;  /* 0x000000d06aad7223 */ /* 0x000fe200000100ad */
[----:B------:R-:W-:Y:S01]  /*3530*/  FFMA.FTZ R182, R166, R180, R187 ;  /* 0x000000b4a6b67223 */ /* 0x000fe200000100bb */
[----:B------:R-:W-:-:S02]  /*3540*/  HADD2.F32 R160, -RZ, R66.H0_H0 ;  /* 0x20000042ffa07230 */ /* 0x000fc40000004100 */
[-C--:B------:R-:W-:Y:S01]  /*3550*/  FFMA.FTZ R222, R181, R169.reuse, R162 ;  /* 0x000000a9b5de7223 */ /* 0x080fe200000100a2 */
[----:B------:R-:W-:Y:S01]  /*3560*/  FFMA.FTZ R173, R108, R169, R173 ;  /* 0x000000a96cad7223 */ /* 0x000fe200000100ad */
[C---:B------:R-:W-:Y:S01]  /*3570*/  FFMA.FTZ R190, R183.reuse, R182, R190 ;  /* 0x000000b6b7be7223 */ /* 0x040fe200000100be */
[----:B------:R-:W-:Y:S02]  /*3580*/  HADD2.F32 R162, -RZ, R71.H0_H0 ;  /* 0x20000047ffa27230 */ /* 0x000fe40000004100 */
[-C--:B------:R-:W-:Y:S01]  /*3590*/  FFMA.FTZ R183, R183, R222.reuse, R158 ;  /* 0x000000deb7b77223 */ /* 0x080fe2000001009e */
[----:B------:R-:W-:Y:S01]  /*35a0*/  FFMA.FTZ R173, R110, R222, R173 ;  /* 0x000000de6ead7223 */ /* 0x000fe200000100ad */
[----:B------:R-:W-:Y:S01]  /*35b0*/  FFMA.FTZ R184, R181, R190, R179 ;  /* 0x000000beb5b87223 */ /* 0x000fe200000100b3 */
[----:B------:R-:W-:Y:S02]  /*35c0*/  HADD2.F32 R158, -RZ, R67.H0_H0 ;  /* 0x20000043ff9e7230 */ /* 0x000fe40000004100 */
[-C--:B------:R-:W-:Y:S01]  /*35d0*/  FFMA.FTZ R228, R166, R183.reuse, R149 ;  /* 0x000000b7a6e47223 */ /* 0x080fe20000010095 */
[----:B------:R-:W-:Y:S01]  /*35e0*/  FFMA.FTZ R173, R112, R183, R173 ;  /* 0x000000b770ad7223 */ /* 0x000fe200000100ad */
[----:B------:R-:W-:Y:S01]  /*35f0*/  FFMA.FTZ R188, R151, R184, R188 ;  /* 0x000000b897bc7223 */ /* 0x000fe200000100bc */
[----:B------:R-:W-:-:S02]  /*3600*/  HADD2.F32 R166, -RZ, R64.H0_H0 ;  /* 0x20000040ffa67230 */ /* 0x000fc40000004100 */
[----:B------:R-:W-:Y:S01]  /*3610*/  FFMA.FTZ R202, -R133, R160, R202 ;  /* 0x000000a085ca7223 */ /* 0x000fe200000101ca */
[----:B------:R-:W-:Y:S01]  /*3620*/  FFMA.FTZ R173, R114, R228, R173 ;  /* 0x000000e472ad7223 */ /* 0x000fe200000100ad */
[----:B------:R-:W-:Y:S01]  /*3630*/  FFMA.FTZ R210, R164, R188, R171 ;  /* 0x000000bca4d27223 */ /* 0x000fe200000100ab */
[----:B------:R-:W-:Y:S01]  /*3640*/  FFMA.FTZ R171, R168, R228, R147 ;  /* 0x000000e4a8ab7223 */ /* 0x000fe20000010093 */
[----:B------:R-:W-:Y:S02]  /*3650*/  HADD2.F32 R168, -RZ, R63.H0_H0 ;  /* 0x2000003fffa87230 */ /* 0x000fe40000004100 */
[----:B------:R-:W-:Y:S01]  /*3660*/  FFMA.FTZ R224, -R129, R166, R224 ;  /* 0x000000a681e07223 */ /* 0x000fe200000101e0 */
[----:B------:R-:W-:Y:S01]  /*3670*/  FFMA.FTZ R220, R167, R210, R156 ;  /* 0x000000d2a7dc7223 */ /* 0x000fe2000001009c */
[----:B------:R-:W-:Y:S01]  /*3680*/  FFMA.FTZ R167, R116, R171, R173 ;  /* 0x000000ab74a77223 */ /* 0x000fe200000100ad */
[----:B------:R-:W-:Y:S02]  /*3690*/  HADD2.F32 R164, -RZ, R65.H0_H0 ;  /* 0x20000041ffa47230 */ /* 0x000fe40000004100 */
[----:B------:R-:W-:Y:S01]  /*36a0*/  FFMA.FTZ R230, -R127, R168, R230 ;  /* 0x000000a87fe67223 */ /* 0x000fe200000101e6 */
[----:B------:R-:W-:Y:S01]  /*36b0*/  FFMA.FTZ R218, R165, R220, R154 ;  /* 0x000000dca5da7223 */ /* 0x000fe2000001009a */
[----:B------:R-:W-:Y:S01]  /*36c0*/  HADD2.F32 R156, -RZ, R68.H0_H0 ;  /* 0x20000044ff9c7230 */ /* 0x000fe20000004100 */
[----:B------:R-:W0:Y:S01]  /*36d0*/  SHFL.DOWN PT, R154, R167, 0x1, 0x1f ;  /* 0x08201f00a79a7f89 */ /* 0x000e2200000e0000 */
[----:B------:R-:W-:Y:S01]  /*36e0*/  FFMA.FTZ R204, -R131, R164, R204 ;  /* 0x000000a483cc7223 */ /* 0x000fe200000101cc */
[-C--:B------:R-:W-:Y:S01]  /*36f0*/  FFMA.FTZ R216, R163, R218.reuse, R192 ;  /* 0x000000daa3d87223 */ /* 0x080fe200000100c0 */
[----:B------:R-:W-:Y:S01]  /*3700*/  FMUL.FTZ R175, R133, R218 ;  /* 0x000000da85af7220 */ /* 0x000fe20000410000 */
[C---:B------:R-:W-:Y:S01]  /*3710*/  FFMA.FTZ R186, -R135.reuse, R158, R186 ;  /* 0x0000009e87ba7223 */ /* 0x040fe200000101ba */
[----:B------:R-:W-:Y:S01]  /*3720*/  FMUL.FTZ R177, R135, R220 ;  /* 0x000000dc87b17220 */ /* 0x000fe20000410000 */
[-C--:B------:R-:W-:Y:S01]  /*3730*/  FFMA.FTZ R212, R161, R216.reuse, R152 ;  /* 0x000000d8a1d47223 */ /* 0x080fe20000010098 */
[----:B------:R-:W-:Y:S01]  /*3740*/  FMUL.FTZ R173, R131, R216 ;  /* 0x000000d883ad7220 */ /* 0x000fe20000410000 */
[C---:B------:R-:W-:Y:S01]  /*3750*/  FFMA.FTZ R206, -R137.reuse, R156, R206 ;  /* 0x0000009c89ce7223 */ /* 0x040fe200000101ce */
[----:B------:R-:W-:Y:S01]  /*3760*/  FMUL.FTZ R179, R137, R210 ;  /* 0x000000d289b37220 */ /* 0x000fe20000410000 */
[-C--:B------:R-:W-:Y:S01]  /*3770*/  FFMA.FTZ R192, R2, R212.reuse, R193 ;  /* 0x000000d402c07223 */ /* 0x080fe200000100c1 */
[----:B------:R-:W-:Y:S01]  /*3780*/  FMUL.FTZ R165, R129, R212 ;  /* 0x000000d481a57220 */ /* 0x000fe20000410000 */
[----:B------:R-:W-:-:S02]  /*3790*/  HADD2.F32 R151, -RZ, R70.H0_H0 ;  /* 0x20000046ff977230 */ /* 0x000fc40000004100 */
[----:B------:R-:W-:Y:S01]  /*37a0*/  FMUL.FTZ R181, R139, R188 ;  /* 0x000000bc8bb57220 */ /* 0x000fe20000410000 */
[----:B------:R-:W-:Y:S01]  /*37b0*/  FFMA.FTZ R194, R159, R192, R194 ;  /* 0x000000c09fc27223 */ /* 0x000fe200000100c2 */
[----:B------:R-:W-:Y:S01]  /*37c0*/  FFMA.FTZ R159, -R125, R170, R232 ;  /* 0x000000aa7d9f7223 */ /* 0x000fe200000101e8 */
[----:B------:R-:W-:Y:S01]  /*37d0*/  FMUL.FTZ R163, R127, R192 ;  /* 0x000000c07fa37220 */ /* 0x000fe20000410000 */
[C---:B------:R-:W-:Y:S01]  /*37e0*/  FMUL.FTZ R185, R140.reuse, R184 ;  /* 0x000000b88cb97220 */ /* 0x040fe20000410000 */
[----:B------:R-:W-:Y:S01]  /*37f0*/  FFMA.FTZ R196, R157, R194, R196 ;  /* 0x000000c29dc47223 */ /* 0x000fe200000100c4 */
[----:B------:R-:W-:Y:S01]  /*3800*/  FFMA.FTZ R157, -R123, R172, R226 ;  /* 0x000000ac7b9d7223 */ /* 0x000fe200000101e2 */
[----:B------:R-:W-:Y:S01]  /*3810*/  FMUL.FTZ R161, R125, R194 ;  /* 0x000000c27da17220 */ /* 0x000fe20000410000 */
[----:B------:R-:W-:Y:S01]  /*3820*/  FFMA.FTZ R187, -R140, R151, R169 ;  /* 0x000000978cbb7223 */ /* 0x000fe200000101a9 */
[----:B------:R-:W-:Y:S01]  /*3830*/  FFMA.FTZ R198, R155, R196, R198 ;  /* 0x000000c49bc67223 */ /* 0x000fe200000100c6 */
[----:B------:R-:W-:Y:S01]  /*3840*/  FFMA.FTZ R155, -R121, R174, R234 ;  /* 0x000000ae799b7223 */ /* 0x000fe200000101ea */
[----:B------:R-:W-:Y:S01]  /*3850*/  FMUL.FTZ R226, R123, R196 ;  /* 0x000000c47be27220 */ /* 0x000fe20000410000 */
[----:B0-----:R-:W-:Y:S01]  /*3860*/  @!P3 FADD.FTZ R167, R167, R154 ;  /* 0x0000009aa7a7b221 */ /* 0x001fe20000010000 */
[----:B------:R-:W-:Y:S01]  /*3870*/  FFMA.FTZ R200, R153, R198, R200 ;  /* 0x000000c699c87223 */ /* 0x000fe200000100c8 */
[----:B------:R-:W-:Y:S01]  /*3880*/  FFMA.FTZ R153, -R119, R176, R214 ;  /* 0x000000b077997223 */ /* 0x000fe200000101d6 */
[----:B------:R-:W-:Y:S01]  /*3890*/  FMUL.FTZ R214, R121, R198 ;  /* 0x000000c679d67220 */ /* 0x000fe20000410000 */
[----:B------:R-:W-:-:S02]  /*38a0*/  HADD2.F32 R154, -RZ, R69.H0_H0 ;  /* 0x20000045ff9a7230 */ /* 0x000fc40000004100 */
[----:B------:R-:W-:Y:S01]  /*38b0*/  FMUL.FTZ R2, R119, R200 ;  /* 0x000000c877027220 */ /* 0x000fe20000410000 */
[----:B------:R-:W-:Y:S02]  /*38c0*/  HADD2.F32 R149, -RZ, R72.H0_H0 ;  /* 0x20000048ff957230 */ /* 0x000fe40000004100 */
[C---:B------:R-:W-:Y:S01]  /*38d0*/  FMUL.FTZ R232, R141.reuse, R190 ;  /* 0x000000be8de87220 */ /* 0x040fe20000410000 */
[----:B------:R-:W-:Y:S01]  /*38e0*/  FFMA.FTZ R222, -R141, R162, R222 ;  /* 0x000000a28dde7223 */ /* 0x000fe200000101de */
[----:B------:R-:W-:Y:S01]  /*38f0*/  FFMA.FTZ R147, R2, R153, RZ ;  /* 0x0000009902937223 */ /* 0x000fe200000100ff */
[----:B------:R-:W-:Y:S01]  /*3900*/  FFMA.FTZ R208, -R139, R154, R208 ;  /* 0x0000009a8bd07223 */ /* 0x000fe200000101d0 */
[C---:B------:R-:W-:Y:S01]  /*3910*/  FMUL.FTZ R189, R142.reuse, R182 ;  /* 0x000000b68ebd7220 */ /* 0x040fe20000410000 */
[----:B------:R-:W-:Y:S01]  /*3920*/  FFMA.FTZ R183, -R142, R149, R183 ;  /* 0x000000958eb77223 */ /* 0x000fe200000101b7 */
[----:B------:R-:W-:Y:S01]  /*3930*/  FFMA.FTZ R147, R214, R155, R147 ;  /* 0x0000009bd6937223 */ /* 0x000fe20000010093 */
[----:B------:R-:W-:Y:S01]  /*3940*/  FMUL.FTZ R236, R143, R180 ;  /* 0x000000b48fec7220 */ /* 0x000fe20000410000 */
[----:B------:R-:W0:Y:S01]  /*3950*/  SHFL.DOWN PT, R238, R167, 0x2, 0x1f ;  /* 0x08401f00a7ee7f89 */ /* 0x000e2200000e0000 */
[C---:B------:R-:W-:Y:S01]  /*3960*/  FFMA.FTZ R17, R3.reuse, R17, R150 ;  /* 0x0000001103117223 */ /* 0x040fe20000010096 */
[----:B------:R-:W-:Y:S01]  /*3970*/  FFMA.FTZ R152, R226, R157, R147 ;  /* 0x0000009de2987223 */ /* 0x000fe20000010093 */
[----:B------:R-:W-:Y:S01]  /*3980*/  FMUL.FTZ R16, R3, R16 ;  /* 0x0000001003107220 */ /* 0x000fe20000410000 */
[----:B------:R-:W-:Y:S01]  /*3990*/  FMUL.FTZ R3, R145, R220 ;  /* 0x000000dc91037220 */ /* 0x000fe20000410000 */
[----:B------:R-:W-:Y:S01]  /*39a0*/  FADD.FTZ R120, R177, R120 ;  /* 0x00000078b1787221 */ /* 0x000fe20000010000 */
[----:B------:R-:W-:Y:S01]  /*39b0*/  FFMA.FTZ R152, R161, R159, R152 ;  /* 0x0000009fa1987223 */ /* 0x000fe20000010098 */
[----:B------:R-:W-:Y:S01]  /*39c0*/  FADD.FTZ R78, R175, R78 ;  /* 0x0000004eaf4e7221 */ /* 0x000fe20000010000 */
[----:B------:R1:W-:Y:S01]  /*39d0*/  @!P6 STS.64 [R19+0xee8], R16 ;  /* 0x000ee8101300e388 */ /* 0x0003e20000000a00 */
        /* <DEDUP_REMOVED lines=11> */
[----:B-1----:R-:W-:Y:S01]  /*3a90*/  FMUL.FTZ R16, R145, R184 ;  /* 0x000000b891107220 */ /* 0x002fe20000410000 */
[----:B------:R-:W-:Y:S01]  /*3aa0*/  FADD.FTZ R99, R232, R99 ;  /* 0x00000063e8637221 */ /* 0x000fe20000010000 */
[----:B------:R-:W-:Y:S01]  /*3ab0*/  FFMA.FTZ R152, R175, R202, R152 ;  /* 0x000000caaf987223 */ /* 0x000fe20000010098 */
[----:B------:R-:W-:Y:S01]  /*3ac0*/  FMUL.FTZ R175, R145, R190 ;  /* 0x000000be91af7220 */ /* 0x000fe20000410000 */
[----:B0-----:R-:W-:Y:S01]  /*3ad0*/  @!P5 FADD.FTZ R167, R167, R238 ;  /* 0x000000eea7a7d221 */ /* 0x001fe20000010000 */
[----:B------:R-:W-:Y:S01]  /*3ae0*/  FMUL.FTZ R16, R187, R16 ;  /* 0x00000010bb107220 */ /* 0x000fe20000410000 */
[----:B------:R-:W-:Y:S01]  /*3af0*/  FFMA.FTZ R152, R177, R186, R152 ;  /* 0x000000bab1987223 */ /* 0x000fe20000010098 */
[----:B------:R-:W-:Y:S01]  /*3b00*/  FMUL.FTZ R177, R186, R3 ;  /* 0x00000003bab17220 */ /* 0x000fe20000410000 */
[----:B------:R-:W-:Y:S01]  /*3b10*/  FMUL.FTZ R3, R145, R218 ;  /* 0x000000da91037220 */ /* 0x000fe20000410000 */
[----:B------:R-:W0:Y:S01]  /*3b20*/  SHFL.DOWN PT, R238, R167, 0x4, 0x1f ;  /* 0x08801f00a7ee7f89 */ /* 0x000e2200000e0000 */
        /* <DEDUP_REMOVED lines=9> */
[----:B------:R-:W-:-:S02]  /*3bc0*/  HADD2.F32 R152, -RZ, R73.H0_H0 ;  /* 0x20000049ff987230 */ /* 0x000fc40000004100 */
[----:B------:R-:W-:Y:S01]  /*3bd0*/  FMUL.FTZ R3, R145, R212 ;  /* 0x000000d491037220 */ /* 0x000fe20000410000 */
[----:B------:R-:W-:Y:S01]  /*3be0*/  FADD.FTZ R93, R16, R93 ;  /* 0x0000005d105d7221 */ /* 0x000fe20000010000 */
[----:B------:R-:W-:Y:S01]  /*3bf0*/  FFMA.FTZ R234, R232, R222, R147 ;  /* 0x000000dee8ea7223 */ /* 0x000fe20000010093 */
[----:B------:R-:W-:Y:S02]  /*3c00*/  HADD2.F32 R147, -RZ, R74.H0_H0 ;  /* 0x2000004aff937230 */ /* 0x000fe40000004100 */
[----:B------:R-:W-:Y:S01]  /*3c10*/  FFMA.FTZ R228, -R143, R152, R228 ;  /* 0x000000988fe47223 */ /* 0x000fe200000101e4 */
[----:B------:R-:W-:Y:S01]  /*3c20*/  FMUL.FTZ R17, R224, R3 ;  /* 0x00000003e0117220 */ /* 0x000fe20000410000 */
[----:B------:R-:W-:Y:S01]  /*3c30*/  FFMA.FTZ R169, R189, R183, R234 ;  /* 0x000000b7bda97223 */ /* 0x000fe200000100ea */
[C---:B------:R-:W-:Y:S01]  /*3c40*/  FMUL.FTZ R3, R145.reuse, R192 ;  /* 0x000000c091037220 */ /* 0x040fe20000410000 */
[----:B------:R-:W-:Y:S01]  /*3c50*/  FFMA.FTZ R171, -R144, R147, R171 ;  /* 0x0000009390ab7223 */ /* 0x000fe200000101ab */
[----:B------:R-:W-:Y:S01]  /*3c60*/  FFMA.FTZ R17, R166, R212, R17 ;  /* 0x000000d4a6117223 */ /* 0x000fe20000010011 */
[----:B------:R-:W-:Y:S01]  /*3c70*/  FFMA.FTZ R234, R236, R228, R169 ;  /* 0x000000e4ecea7223 */ /* 0x000fe200000100a9 */
[----:B------:R-:W-:Y:S01]  /*3c80*/  FMUL.FTZ R3, R230, R3 ;  /* 0x00000003e6037220 */ /* 0x000fe20000410000 */
[----:B------:R-:W-:Y:S01]  /*3c90*/  FMUL.FTZ R16, R145, R194 ;  /* 0x000000c291107220 */ /* 0x000fe20000410000 */
[----:B0-----:R-:W-:Y:S01]  /*3ca0*/  @!P0 FADD.FTZ R167, R167, R238 ;  /* 0x000000eea7a78221 */ /* 0x001fe20000010000 */
[----:B------:R-:W-:Y:S01]  /*3cb0*/  FFMA.FTZ R169, R191, R171, R234 ;  /* 0x000000abbfa97223 */ /* 0x000fe200000100ea */
[----:B------:R-:W-:Y:S01]  /*3cc0*/  FFMA.FTZ R192, R168, R192, R3 ;  /* 0x000000c0a8c07223 */ /* 0x000fe20000010003 */
[----:B------:R-:W-:Y:S01]  /*3cd0*/  FFMA.FTZ R216, R164, R216, R173 ;  /* 0x000000d8a4d87223 */ /* 0x000fe200000100ad */
[C---:B------:R-:W-:Y:S01]  /*3ce0*/  FMUL.FTZ R181, R145.reuse, R210 ;  /* 0x000000d291b57220 */ /* 0x040fe20000410000 */
[----:B------:R-:W0:Y:S01]  /*3cf0*/  SHFL.DOWN PT, R238, R167, 0x8, 0x1f ;  /* 0x09001f00a7ee7f89 */ /* 0x000e2200000e0000 */
[C---:B------:R-:W-:Y:S01]  /*3d00*/  FMUL.FTZ R185, R145.reuse, R188 ;  /* 0x000000bc91b97220 */ /* 0x040fe20000410000 */
[----:B------:R-:W-:Y:S01]  /*3d10*/  FMUL.FTZ R173, R145, R180 ;  /* 0x000000b491ad7220 */ /* 0x000fe20000410000 */
[----:B------:R-:W-:Y:S01]  /*3d20*/  FMUL.FTZ R159, R159, R16 ;  /* 0x000000109f9f7220 */ /* 0x000fe20000410000 */
[----:B------:R-:W1:Y:S01]  /*3d30*/  SHFL.DOWN PT, R234, R169, 0x1, 0x1f ;  /* 0x08201f00a9ea7f89 */ /* 0x000e6200000e0000 */
[----:B------:R-:W-:Y:S01]  /*3d40*/  FADD.FTZ R128, R17, R128 ;  /* 0x0000008011807221 */ /* 0x000fe20000010000 */
        /* <DEDUP_REMOVED lines=22> */
[----:B-1----:R-:W-:Y:S01]  /*3eb0*/  @!P3 FADD.FTZ R169, R169, R234 ;  /* 0x000000eaa9a9b221 */ /* 0x002fe20000010000 */
[----:B------:R-:W-:Y:S01]  /*3ec0*/  ISETP.NE.AND P3, PT, R30, RZ, PT ;  /* 0x000000ff1e00720c */ /* 0x000fe20003f65270 */
[----:B------:R-:W-:Y:S01]  /*3ed0*/  SHFL.DOWN PT, R238, R167, 0x10, 0x1f ;  /* 0x0a001f00a7ee7f89 */ /* 0x000fe200000e0000 */
[----:B------:R-:W-:Y:S01]  /*3ee0*/  FADD.FTZ R126, R159, R126 ;  /* 0x0000007e9f7e7221 */ /* 0x000fe20000010000 */
[----:B------:R-:W-:-:S02]  /*3ef0*/  FADD.FTZ R101, R2, R101 ;  /* 0x0000006502657221 */ /* 0x000fc40000010000 */
[----:B------:R-:W0:Y:S08]  /*3f00*/  SHFL.DOWN PT, R234, R169, 0x2, 0x1f ;  /* 0x08401f00a9ea7f89 */ /* 0x000e3000000e0000 */
[----:B------:R-:W1:Y:S01]  /*3f10*/  @!P3 S2R R240, SR_CgaCtaId ;  /* 0x0000000000f0b919 */ /* 0x000e620000008800 */
[----:B------:R-:W-:Y:S01]  /*3f20*/  @!P3 MOV R193, 0x400 ;  /* 0x0000040000c1b802 */ /* 0x000fe20000000f00 */
[----:B0-----:R-:W-:Y:S01]  /*3f30*/  @!P5 FADD.FTZ R169, R169, R234 ;  /* 0x000000eaa9a9d221 */ /* 0x001fe20000010000 */
[----:B------:R-:W-:-:S04]  /*3f40*/  ISETP.GT.AND P5, PT, R30, 0xf, PT ;  /* 0x0000000f1e00780c */ /* 0x000fc80003fa4270 */
[----:B------:R-:W0:Y:S09]  /*3f50*/  SHFL.DOWN PT, R234, R169, 0x4, 0x1f ;  /* 0x08801f00a9ea7f89 */ /* 0x000e3200000e0000 */
[----:B------:R-:W-:Y:S01]  /*3f60*/  @!P5 FADD.FTZ R167, R167, R238 ;  /* 0x000000eea7a7d221 */ /* 0x000fe20000010000 */
[----:B-1----:R-:W-:-:S04]  /*3f70*/  @!P3 LEA R42, R240, R193, 0x18 ;  /* 0x000000c1f02ab211 */ /* 0x002fc800078ec0ff */
[----:B------:R-:W-:Y:S01]  /*3f80*/  MOV R17, R167 ;  /* 0x000000a700117202 */ /* 0x000fe20000000f00 */
[----:B0-----:R-:W-:-:S05]  /*3f90*/  @!P0 FADD.FTZ R169, R169, R234 ;  /* 0x000000eaa9a98221 */ /* 0x001fca0000010000 */
[----:B------:R-:W0:Y:S02]  /*3fa0*/  SHFL.DOWN PT, R150, R169, 0x8, 0x1f ;  /* 0x09001f00a9967f89 */ /* 0x000e2400000e0000 */
[----:B0-----:R-:W-:Y:S01]  /*3fb0*/  @!P4 FADD.FTZ R169, R169, R150 ;  /* 0x00000096a9a9c221 */ /* 0x001fe20000010000 */
[----:B------:R-:W-:-:S04]  /*3fc0*/  FMUL.FTZ R150, R145, R182 ;  /* 0x000000b691967220 */ /* 0x000fc80000410000 */
[----:B------:R-:W0:Y:S01]  /*3fd0*/  SHFL.DOWN PT, R184, R169, 0x10, 0x1f ;  /* 0x0a001f00a9b87f89 */ /* 0x000e2200000e0000 */
[----:B------:R-:W-:-:S04]  /*3fe0*/  FMUL.FTZ R150, R183, R150 ;  /* 0x00000096b7967220 */ /* 0x000fc80000410000 */
[----:B------:R-:W-:Y:S01]  /*3ff0*/  FFMA.FTZ R165, R149, R182, R150 ;  /* 0x000000b695a57223 */ /* 0x000fe20000010096 */
[----:B------:R-:W-:-:S03]  /*4000*/  FMUL.FTZ R150, R145, R178 ;  /* 0x000000b291967220 */ /* 0x000fc60000410000 */
[----:B------:R-:W-:Y:S01]  /*4010*/  FADD.FTZ R130, R165, R130 ;  /* 0x00000082a5827221 */ /* 0x000fe20000010000 */
[----:B------:R-:W-:-:S04]  /*4020*/  FMUL.FTZ R150, R171, R150 ;  /* 0x00000096ab967220 */ /* 0x000fc80000410000 */
[----:B------:R-:W-:Y:S01]  /*4030*/  FFMA.FTZ R3, R147, R178, R150 ;  /* 0x000000b293037223 */ /* 0x000fe20000010096 */
[C---:B------:R-:W-:Y:S01]  /*4040*/  FMUL.FTZ R150, R145.reuse, R196 ;  /* 0x000000c491967220 */ /* 0x040fe20000410000 */
[----:B------:R-:W-:Y:S02]  /*4050*/  FMUL.FTZ R178, R145, R198 ;  /* 0x000000c691b27220 */ /* 0x000fe40000410000 */
[----:B------:R-:W-:Y:S01]  /*4060*/  FADD.FTZ R136, R3, R136 ;  /* 0x0000008803887221 */ /* 0x000fe20000010000 */
[----:B------:R-:W-:Y:S01]  /*4070*/  FMUL.FTZ R157, R157, R150 ;  /* 0x000000969d9d7220 */ /* 0x000fe20000410000 */
[----:B------:R-:W-:Y:S01]  /*4080*/  FMUL.FTZ R150, R145, R200 ;  /* 0x000000c891967220 */ /* 0x000fe20000410000 */
[----:B------:R-:W-:Y:S02]  /*4090*/  FMUL.FTZ R155, R155, R178 ;  /* 0x000000b29b9b7220 */ /* 0x000fe40000410000 */
[----:B------:R-:W-:Y:S01]  /*40a0*/  FFMA.FTZ R196, R172, R196, R157 ;  /* 0x000000c4acc47223 */ /* 0x000fe2000001009d */
[----:B0-----:R-:W-:Y:S01]  /*40b0*/  @!P5 FADD.FTZ R169, R169, R184 ;  /* 0x000000b8a9a9d221 */ /* 0x001fe20000010000 */
[----:B------:R-:W-:Y:S01]  /*40c0*/  FMUL.FTZ R153, R153, R150 ;  /* 0x0000009699997220 */ /* 0x000fe20000410000 */
[----:B------:R-:W-:Y:S01]  /*40d0*/  FFMA.FTZ R198, R174, R198, R155 ;  /* 0x000000c6aec67223 */ /* 0x000fe2000001009b */
[----:B------:R-:W-:-:S02]  /*40e0*/  FADD.FTZ R89, R196, R89 ;  /* 0x00000059c4597221 */ /* 0x000fc40000010000 */
[----:B------:R-:W-:Y:S01]  /*40f0*/  MOV R16, R169 ;  /* 0x000000a900107202 */ /* 0x000fe20000000f00 */
[----:B------:R-:W-:Y:S01]  /*4100*/  FFMA.FTZ R153, R176, R200, R153 ;  /* 0x000000c8b0997223 */ /* 0x000fe20000010099 */
[----:B------:R-:W-:-:S03]  /*4110*/  FADD.FTZ R83, R198, R83 ;  /* 0x00000053c6537221 */ /* 0x000fc60000010000 */
[----:B------:R0:W-:Y:S01]  /*4120*/  @!P3 STS.64 [R42+0x438], R16 ;  /* 0x000438102a00b388 */ /* 0x0001e20000000a00 */
[----:B------:R-:W-:Y:S01]  /*4130*/  FADD.FTZ R84, R153, R84 ;  /* 0x0000005499547221 */ /* 0x000fe20000010000 */
[----:B------:R-:W-:Y:S06]  /*4140*/  BAR.SYNC.DEFER_BLOCKING 0x0 ;  /* 0x0000000000007b1d */ /* 0x000fec0000010000 */
[----:B------:R-:W-:Y:S05]  /*4150*/  @P6 BRA `(.L_x_6817) ;  /* 0x00000000001c6947 */ /* 0x000fea0003800000 */
[----:B------:R-:W-:-:S13]  /*4160*/  ISETP.NE.AND P0, PT, R39, UR5, PT ;  /* 0x0000000527007c0c */ /* 0x000fda000bf05270 */
[----:B------:R-:W0:Y:S04]  /*4170*/  @P0 LDS R2, [R115+0x1ae8] ;  /* 0x001ae80073020984 */ /* 0x000e280000000800 */
[----:B------:R-:W1:Y:S01]  /*4180*/  @P0 LDS R3, [R115+0x16e8] ;  /* 0x0016e80073030984 */ /* 0x000e620000000800 */
[----:B0-----:R-:W-:Y:S01]  /*4190*/  @P0 FADD.FTZ R17, R17, R2 ;  /* 0x0000000211110221 */ /* 0x001fe20000010000 */
[----:B-1----:R-:W-:-:S04]  /*41a0*/  @P0 FADD.FTZ R16, R16, R3 ;  /* 0x0000000310100221 */ /* 0x002fc80000010000 */
[----:B------:R1:W-:Y:S04]  /*41b0*/  STS [R115+0x1ae8], R17 ;  /* 0x001ae81173007388 */ /* 0x0003e80000000800 */
[----:B------:R1:W-:Y:S02]  /*41c0*/  STS [R115+0x16e8], R16 ;  /* 0x0016e81073007388 */ /* 0x0003e40000000800 */
.L_x_6817:
[----:B------:R-:W-:Y:S05]  /*41d0*/  BSYNC B0 ;  /* 0x0000000000007941 */ /* 0x000fea0003800000 */
.L_x_6816:
        /* <DEDUP_REMOVED lines=14> */
.L_x_6813:
[----:B------:R-:W-:Y:S01]  /*42c0*/  BAR.SYNC.DEFER_BLOCKING 0x0 ;  /* 0x0000000000007b1d */ /* 0x000fe20000010000 */
[----:B------:R-:W-:Y:S02]  /*42d0*/  F2FP.F16.F32.PACK_AB R75, R75, R101 ;  /* 0x000000654b4b723e */ /* 0x000fe400000000ff */
[----:B------:R-:W-:Y:S02]  /*42e0*/  F2FP.F16.F32.PACK_AB R76, R76, R91 ;  /* 0x0000005b4c4c723e */ /* 0x000fe400000000ff */
[----:B------:R-:W-:-:S03]  /*42f0*/  F2FP.F16.F32.PACK_AB R77, R118, R77 ;  /* 0x0000004d764d723e */ /* 0x000fc600000000ff */
[----:B------:R-:W1:Y:S01]  /*4300*/  S2UR UR5, SR_CgaCtaId ;  /* 0x00000000000579c3 */ /* 0x000e620000008800 */
[----:B------:R-:W-:Y:S01]  /*4310*/  PRMT R0, R75, 0x7632, R0 ;  /* 0x000076324b007816 */ /* 0x000fe20000000000 */
[----:B------:R-:W-:Y:S01]  /*4320*/  UMOV UR4, 0x400 ;  /* 0x0000040000047882 */ /* 0x000fe20000000000 */
[----:B------:R-:W-:Y:S01]  /*4330*/  PRMT R2, R76, 0x7632, R2 ;  /* 0x000076324c027816 */ /* 0x000fe20000000002 */
[----:B------:R-:W-:Y:S01]  /*4340*/  ULDC UR6, c[0x0][0x218] ;  /* 0x0000860000067ab9 */ /* 0x000fe20000000800 */
[----:B------:R-:W-:Y:S01]  /*4350*/  PRMT R3, R77, 0x7632, R3 ;  /* 0x000076324d037816 */ /* 0x000fe20000000003 */
[----:B------:R-:W-:Y:S01]  /*4360*/  BSSY B0, `(.L_x_6819) ;  /* 0x0000047000007945 */ /* 0x000fe20003800000 */
[----:B------:R-:W-:Y:S01]  /*4370*/  ISETP.NE.AND P0, PT, R29, RZ, PT ;  /* 0x000000ff1d00720c */ /* 0x000fe20003f05270 */
[----:B------:R-:W2:Y:S01]  /*4380*/  LDC.64 R14, c[0x0][0x388] ;  /* 0x0000e200ff0e7b82 */ /* 0x000ea20000000a00 */
        /* <DEDUP_REMOVED lines=10> */
[----:B-1----:R-:W-:Y:S01]  /*4430*/  ULEA UR4, UR5, UR4, 0x18 ;  /* 0x0000000405047291 */ /* 0x002fe2000f8ec03f */
[----:B0-----:R-:W-:Y:S01]  /*4440*/  SHF.R.S32.HI R16, RZ, 0x1f, R41 ;  /* 0x0000001fff107819 */ /* 0x001fe20000011429 */
[----:B------:R0:W-:Y:S01]  /*4450*/  STS.U16 [R59+0xa], R3 ;  /* 0x00000a033b007388 */ /* 0x0001e20000000400 */
[----:B---3--:R-:W-:-:S03]  /*4460*/  PRMT R0, R78, 0x7632, R0 ;  /* 0x000076324e007816 */ /* 0x008fc60000000000 */
[----:B------:R-:W-:Y:S01]  /*4470*/  STS.U16 [R59], R75 ;  /* 0x0000004b3b007388 */ /* 0x000fe20000000400 */
[----:B----4-:R-:W-:-:S03]  /*4480*/  PRMT R2, R97, 0x7632, R2 ;  /* 0x0000763261027816 */ /* 0x010fc60000000002 */
        /* <DEDUP_REMOVED lines=11> */
[----:B--2---:R-:W-:-:S03]  /*4540*/  IMAD R2, R14, UR17, RZ ;  /* 0x000000110e027c24 */ /* 0x004fc6000f8e02ff */
[----:B------:R-:W-:Y:S01]  /*4550*/  STS.U16 [R59+0x1c], R87 ;  /* 0x00001c573b007388 */ /* 0x000fe20000000400 */
[----:B------:R-:W-:Y:S01]  /*4560*/  IMAD R15, R15, UR16, R2 ;  /* 0x000000100f0f7c24 */ /* 0x000fe2000f8e0202 */
[----:B------:R-:W-:Y:S02]  /*4570*/  IADD3 R2, P2, R41, R40, RZ ;  /* 0x0000002829027210 */ /* 0x000fe40007f5e0ff */
[----:B------:R1:W-:Y:S01]  /*4580*/  STS.U16 [R59+0x1e], R11 ;  /* 0x00001e0b3b007388 */ /* 0x0003e20000000400 */
[----:B------:R-:W-:-:S03]  /*4590*/  NOP ;  /* 0x0000000000007918 */ /* 0x000fc60000000000 */
[----:B------:R-:W-:Y:S01]  /*45a0*/  LDS.U16 R17, [R43] ;  /* 0x000000002b117984 */ /* 0x000fe20000000400 */
[----:B0-----:R-:W-:Y:S01]  /*45b0*/  LEA.HI.X.SX32 R3, R40, R16, 0x1, P2 ;  /* 0x0000001028037211 */ /* 0x001fe200010f0eff */
[----:B-1----:R-:W-:Y:S02]  /*45c0*/  IMAD.WIDE.U32 R10, R14, UR16, RZ ;  /* 0x000000100e0a7c25 */ /* 0x002fe4000f8e00ff */
        /* <DEDUP_REMOVED lines=32> */
.L_x_6820:
[----:B------:R-:W-:Y:S05]  /*47d0*/  BSYNC B0 ;  /* 0x0000000000007941 */ /* 0x000fea0003800000 */
.L_x_6819:
[----:B------:R-:W-:Y:S01]  /*47e0*/  MOV R11, R97 ;  /* 0x00000061000b7202 */ /* 0x000fe20000000f00 */
[----:B------:R-:W-:Y:S01]  /*47f0*/  ULDC.64 UR8, c[0x0][0x390] ;  /* 0x0000e40000087ab9 */ /* 0x000fe20000000a00 */
[----:B------:R-:W-:Y:S01]  /*4800*/  IMAD R99, R31, -0x200, R26 ;  /* 0xfffffe001f637824 */ /* 0x000fe200078e021a */
[----:B------:R-:W-:Y:S01]  /*4810*/  ULDC.64 UR6, c[0x0][0x3e0] ;  /* 0x0000f80000067ab9 */ /* 0x000fe20000000a00 */
[----:B------:R-:W-:Y:S01]  /*4820*/  IMAD R13, R23, UR8, RZ ;  /* 0x00000008170d7c24 */ /* 0x000fe2000f8e02ff */
[----:B------:R-:W-:Y:S01]  /*4830*/  LOP3.LUT R101, R41, 0x20, RZ, 0xfc, !PT ;  /* 0x0000002029657812 */ /* 0x000fe200078efcff */
[----:B------:R-:W-:Y:S01]  /*4840*/  IMAD.WIDE.U32 R10, R22, UR8, R10 ;  /* 0x00000008160a7c25 */ /* 0x000fe2000f8e000a */
[----:B------:R-:W-:-:S03]  /*4850*/  SHF.R.S32.HI R97, RZ, 0x1f, R99 ;  /* 0x0000001fff617819 */ /* 0x000fc60000011463 */
[----:B------:R-:W-:Y:S01]  /*4860*/  FADD.FTZ R28, R84, R28 ;  /* 0x0000001c541c7221 */ /* 0x000fe20000010000 */
[C---:B------:R-:W-:Y:S01]  /*4870*/  LOP3.LUT R109, R41.reuse, 0x40, RZ, 0xfc, !PT ;  /* 0x00000040296d7812 */ /* 0x040fe200078efcff */
[----:B0-----:R-:W-:Y:S01]  /*4880*/  IMAD R15, R22, UR9, R13 ;  /* 0x00000009160f7c24 */ /* 0x001fe2000f8e020d */
[----:B------:R-:W-:Y:S01]  /*4890*/  LEA R13, P1, R41, UR6, 0x1 ;  /* 0x00000006290d7c11 */ /* 0x000fe2000f8208ff */
[----:B------:R-:W-:Y:S01]  /*48a0*/  FADD.FTZ R28, R28, R83 ;  /* 0x000000531c1c7221 */ /* 0x000fe20000010000 */
[----:B------:R-:W-:Y:S01]  /*48b0*/  IADD3 R12, P2, R99, R10, RZ ;  /* 0x0000000a630c7210 */ /* 0x000fe20007f5e0ff */
[----:B------:R-:W-:Y:S01]  /*48c0*/  BSSY B0, `(.L_x_6821) ;  /* 0x0000089000007945 */ /* 0x000fe20003800000 */
[----:B------:R-:W-:Y:S02]  /*48d0*/  LEA.HI.X R14, R41, UR7, R16, 0x1, P1 ;  /* 0x00000007290e7c11 */ /* 0x000fe400088f0c10 */
[----:B------:R-:W-:Y:S02]  /*48e0*/  IADD3.X R11, R97, R15, R11, P2, !PT ;  /* 0x0000000f610b7210 */ /* 0x000fe400017fe40b */
[----:B------:R-:W-:Y:S01]  /*48f0*/  LEA R10, P1, R12, R13, 0x1 ;  /* 0x0000000d0c0a7211 */ /* 0x000fe200078208ff */
[----:B------:R-:W-:Y:S01]  /*4900*/  FADD.FTZ R13, R28, R89 ;  /* 0x000000591c0d7221 */ /* 0x000fe20000010000 */
[----:B------:R-:W-:-:S02]  /*4910*/  LOP3.LUT R117, R41, 0xc0, RZ, 0xfc, !PT ;  /* 0x000000c029757812 */ /* 0x000fc400078efcff */
[----:B------:R-:W-:Y:S02]  /*4920*/  LEA.HI.X R11, R12, R14, R11, 0x1, P1 ;  /* 0x0000000e0c0b7211 */ /* 0x000fe400008f0c0b */
[-C--:B------:R-:W-:Y:S02]  /*4930*/  ISETP.GE.AND P2, PT, R101, R0.reuse, PT ;  /* 0x000000006500720c */ /* 0x080fe40003f46270 */
[-C--:B------:R-:W-:Y:S02]  /*4940*/  ISETP.GE.AND P1, PT, R109, R0.reuse, PT ;  /* 0x000000006d00720c */ /* 0x080fe40003f26270 */
[----:B------:R-:W-:Y:S02]  /*4950*/  ISETP.GE.AND P6, PT, R117, R0, PT ;  /* 0x000000007500720c */ /* 0x000fe40003fc6270 */
[C---:B------:R-:W-:Y:S02]  /*4960*/  LOP3.LUT R111, R41.reuse, 0x60, RZ, 0xfc, !PT ;  /* 0x00000060296f7812 */ /* 0x040fe400078efcff */
[----:B------:R-:W-:-:S02]  /*4970*/  LOP3.LUT R113, R41, 0x80, RZ, 0xfc, !PT ;  /* 0x0000008029717812 */ /* 0x000fc400078efcff */
        /* <DEDUP_REMOVED lines=30> */
[----:B------:R-:W-:Y:S01]  /*4b60*/  ISETP.GE.AND P6, PT, R135, R0, PT ;  /* 0x000000008700720c */ /* 0x000fe20003fc6270 */
[----:B------:R-:W-:Y:S01]  /*4b70*/  FADD.FTZ R0, R13, R126 ;  /* 0x0000007e0d007221 */ /* 0x000fe20000010000 */
[----:B------:R-:W-:Y:S01]  /*4b80*/  F2FP.F16.F32.PACK_AB R83, R83, R84 ;  /* 0x000000545353723e */ /* 0x000fe200000000ff */
[----:B------:R-:W-:Y:S01]  /*4b90*/  @!P5 STG.E.U16 desc[UR14][R10.64+-0x140], R77 ;  /* 0xfffec04d0a00d986 */ /* 0x000fe2000c10150e */
[----:B------:R-:W-:Y:S01]  /*4ba0*/  F2FP.F16.F32.PACK_AB R89, R126, R89 ;  /* 0x000000597e59723e */ /* 0x000fe200000000ff */
[----:B------:R-:W-:Y:S01]  /*4bb0*/  FADD.FTZ R13, R0, R103 ;  /* 0x00000067000d7221 */ /* 0x000fe20000010000 */
[----:B------:R-:W-:Y:S01]  /*4bc0*/  PRMT R12, R83, 0x7632, R12 ;  /* 0x00007632530c7816 */ /* 0x000fe2000000000c */
[----:B------:R-:W-:Y:S01]  /*4bd0*/  @!P2 STG.E.U16 desc[UR14][R10.64+-0x180], R75 ;  /* 0xfffe804b0a00a986 */ /* 0x000fe2000c10150e */
[----:B------:R-:W-:-:S02]  /*4be0*/  F2FP.F16.F32.PACK_AB R0, R86, R107 ;  /* 0x0000006b5600723e */ /* 0x000fc400000000ff */
[----:B------:R-:W-:Y:S01]  /*4bf0*/  PRMT R14, R89, 0x7632, R14 ;  /* 0x00007632590e7816 */ /* 0x000fe2000000000e */
[----:B------:R-:W-:Y:S01]  /*4c00*/  @!P4 STG.E.U16 desc[UR14][R10.64+-0x100], R79 ;  /* 0xffff004f0a00c986 */ /* 0x000fe2000c10150e */
[----:B------:R-:W-:Y:S02]  /*4c10*/  PRMT R17, R0, 0x7610, R17 ;  /* 0x0000761000117816 */ /* 0x000fe40000000011 */
[----:B------:R-:W-:Y:S01]  /*4c20*/  F2FP.F16.F32.PACK_AB R103, R128, R103 ;  /* 0x000000678067723e */ /* 0x000fe200000000ff */
[----:B------:R-:W-:Y:S01]  /*4c30*/  @!P3 STG.E.U16 desc[UR14][R10.64+-0xc0], R87 ;  /* 0xffff40570a00b986 */ /* 0x000fe2000c10150e */
[----:B------:R-:W-:Y:S02]  /*4c40*/  FADD.FTZ R128, R13, R128 ;  /* 0x000000800d807221 */ /* 0x000fe40000010000 */
[----:B------:R-:W-:Y:S01]  /*4c50*/  PRMT R15, R103, 0x7632, R15 ;  /* 0x00007632670f7816 */ /* 0x000fe2000000000f */
[----:B------:R-:W-:Y:S01]  /*4c60*/  @!P1 STG.E.U16 desc[UR14][R10.64+-0x80], R91 ;  /* 0xffff805b0a009986 */ /* 0x000fe2000c10150e */
[----:B------:R-:W-:-:S03]  /*4c70*/  FADD.FTZ R107, R128, R107 ;  /* 0x0000006b806b7221 */ /* 0x000fc60000010000 */
[----:B------:R0:W-:Y:S01]  /*4c80*/  @!P6 STG.E.U16 desc[UR14][R10.64+-0x40], R95 ;  /* 0xffffc05f0a00e986 */ /* 0x0001e2000c10150e */
[----:B------:R-:W-:Y:S01]  /*4c90*/  FADD.FTZ R107, R107, R86 ;  /* 0x000000566b6b7221 */ /* 0x000fe20000010000 */
[----:B------:R-:W-:Y:S01]  /*4ca0*/  BAR.SYNC.DEFER_BLOCKING 0x0 ;  /* 0x0000000000007b1d */ /* 0x000fe20000010000 */
[----:B0-----:R-:W-:Y:S02]  /*4cb0*/  F2FP.F16.F32.PACK_AB R10, R105, R82 ;  /* 0x00000052690a723e */ /* 0x001fe400000000ff */
[----:B------:R-:W-:Y:S01]  /*4cc0*/  FADD.FTZ R82, R107, R82 ;  /* 0x000000526b527221 */ /* 0x000fe20000010000 */
[----:B------:R-:W-:Y:S02]  /*4cd0*/  F2FP.F16.F32.PACK_AB R11, R93, R132 ;  /* 0x000000845d0b723e */ /* 0x000fe400000000ff */
[----:B------:R-:W-:Y:S01]  /*4ce0*/  PRMT R19, R10, 0x7610, R19 ;  /* 0x000076100a137816 */ /* 0x000fe20000000013 */
[----:B------:R-:W-:Y:S01]  /*4cf0*/  FADD.FTZ R105, R82, R105 ;  /* 0x0000006952697221 */ /* 0x000fe20000010000 */
[----:B------:R-:W-:-:S02]  /*4d00*/  PRMT R20, R10, 0x7632, R20 ;  /* 0x000076320a147816 */ /* 0x000fc40000000014 */
[----:B------:R-:W-:Y:S01]  /*4d10*/  F2FP.F16.F32.PACK_AB R10, R136, R85 ;  /* 0x00000055880a723e */ /* 0x000fe200000000ff */
[----:B------:R-:W-:-:S03]  /*4d20*/  FADD.FTZ R132, R105, R132 ;  /* 0x0000008469847221 */ /* 0x000fc60000010000 */
[----:B------:R-:W-:Y:S01]  /*4d30*/  PRMT R28, R10, 0x7632, R28 ;  /* 0x000076320a1c7816 */ /* 0x000fe2000000001c */
[----:B------:R-:W-:Y:S01]  /*4d40*/  FADD.FTZ R132, R132, R93 ;  /* 0x0000005d84847221 */ /* 0x000fe20000010000 */
[----:B------:R0:W-:Y:S04]  /*4d50*/  STS.U16 [R59+0x2], R12 ;  /* 0x0000020c3b007388 */ /* 0x0001e80000000400 */
[----:B------:R1:W-:Y:S04]  /*4d60*/  STS.U16 [R59+0x6], R14 ;  /* 0x0000060e3b007388 */ /* 0x0003e80000000400 */
[----:B------:R-:W-:Y:S01]  /*4d70*/  STS.U16 [R59], R83 ;  /* 0x000000533b007388 */ /* 0x000fe20000000400 */
[----:B0-----:R-:W-:-:S02]  /*4d80*/  PRMT R12, R0, 0x7632, R12 ;  /* 0x00007632000c7816 */ /* 0x001fc4000000000c */
[----:B------:R-:W-:Y:S01]  /*4d90*/  F2FP.F16.F32.PACK_AB R0, R130, R81 ;  /* 0x000000518200723e */ /* 0x000fe200000000ff */
[----:B------:R-:W-:Y:S01]  /*4da0*/  STS.U16 [R59+0x4], R89 ;  /* 0x000004593b007388 */ /* 0x000fe20000000400 */
[----:B-1----:R-:W-:Y:S01]  /*4db0*/  PRMT R14, R11, 0x7632, R14 ;  /* 0x000076320b0e7816 */ /* 0x002fe2000000000e */
[----:B------:R-:W-:Y:S01]  /*4dc0*/  FADD.FTZ R81, R132, R81 ;  /* 0x0000005184517221 */ /* 0x000fe20000010000 */
[----:B------:R-:W-:Y:S01]  /*4dd0*/  PRMT R21, R0, 0x7632, R21 ;  /* 0x0000763200157816 */ /* 0x000fe20000000015 */
[----:B------:R-:W-:Y:S02]  /*4de0*/  STS.U16 [R59+0x8], R103 ;  /* 0x000008673b007388 */ /* 0x000fe40000000400 */
[----:B------:R-:W-:Y:S02]  /*4df0*/  FADD.FTZ R130, R81, R130 ;  /* 0x0000008251827221 */ /* 0x000fe40000010000 */
[----:B------:R-:W-:Y:S02]  /*4e00*/  STS.U16 [R59+0xa], R15 ;  /* 0x00000a0f3b007388 */ /* 0x000fe40000000400 */
[----:B------:R-:W-:-:S02]  /*4e10*/  FADD.FTZ R85, R130, R85 ;  /* 0x0000005582557221 */ /* 0x000fc40000010000 */
[----:B------:R-:W-:Y:S04]  /*4e20*/  STS.U16 [R59+0xc], R17 ;  /* 0x00000c113b007388 */ /* 0x000fe80000000400 */
[----:B------:R0:W-:Y:S04]  /*4e30*/  STS.U16 [R59+0xe], R12 ;  /* 0x00000e0c3b007388 */ /* 0x0001e80000000400 */
[----:B------:R-:W-:Y:S04]  /*4e40*/  STS.U16 [R59+0x10], R19 ;  /* 0x000010133b007388 */ /* 0x000fe80000000400 */
[----:B------:R-:W-:Y:S01]  /*4e50*/  STS.U16 [R59+0x12], R20 ;  /* 0x000012143b007388 */ /* 0x000fe20000000400 */
[----:B0-----:R-:W0:Y:S03]  /*4e60*/  LDC.64 R12, c[0x0][0x3a8] ;  /* 0x0000ea00ff0c7b82 */ /* 0x001e260000000a00 */
        /* <DEDUP_REMOVED lines=8> */
[C---:B0-----:R-:W-:Y:S02]  /*4ef0*/  IMAD R10, R12.reuse, UR17, RZ ;  /* 0x000000110c0a7c24 */ /* 0x041fe4000f8e02ff */
[----:B-1----:R-:W-:Y:S01]  /*4f00*/  FADD.FTZ R28, R85, R136 ;  /* 0x00000088551c7221 */ /* 0x002fe20000010000 */
        /* <DEDUP_REMOVED lines=36> */
.L_x_6822:
[----:B------:R-:W-:Y:S05]  /*5150*/  BSYNC B0 ;  /* 0x0000000000007941 */ /* 0x000fea0003800000 */
.L_x_6821:
[----:B------:R-:W-:Y:S01]  /*5160*/  MOV R2, R10 ;  /* 0x0000000a00027202 */ /* 0x000fe20000000f00 */
[----:B------:R-:W-:Y:S01]  /*5170*/  ULDC.64 UR4, c[0x0][0x3b0] ;  /* 0x0000ec0000047ab9 */ /* 0x000fe20000000a00 */
[----:B------:R-:W-:Y:S01]  /*5180*/  MOV R3, R67 ;  /* 0x0000004300037202 */ /* 0x000fe20000000f00 */
[----:B------:R-:W-:Y:S01]  /*5190*/  IMAD R11, R23, UR4, RZ ;  /* 0x00000004170b7c24 */ /* 0x000fe2000f8e02ff */
[----:B------:R-:W-:Y:S01]  /*51a0*/  ULDC.64 UR6, c[0x0][0x3f0] ;  /* 0x0000fc0000067ab9 */ /* 0x000fe20000000a00 */
[-C--:B------:R-:W-:Y:S01]  /*51b0*/  ISETP.GE.AND P4, PT, R109, R0.reuse, PT ;  /* 0x000000006d00720c */ /* 0x080fe20003f86270 */
[C---:B------:R-:W-:Y:S01]  /*51c0*/  IMAD.WIDE.U32 R2, R22.reuse, UR4, R2 ;  /* 0x0000000416027c25 */ /* 0x040fe2000f8e0002 */
[----:B------:R-:W-:Y:S02]  /*51d0*/  LEA R10, P1, R41, UR6, 0x1 ;  /* 0x00000006290a7c11 */ /* 0x000fe4000f8208ff */
        /* <DEDUP_REMOVED lines=44> */
.L_x_6812:
        /* <DEDUP_REMOVED lines=12> */
[----:B0-----:R-:W-:Y:S01]  /*5560*/  @P0 FADD R3, R0, R3 ;  /* 0x0000000300030221 */ /* 0x001fe20000000000 */
[----:B------:R-:W-:-:S04]  /*5570*/  @!P1 MOV R0, 0x400 ;  /* 0x0000040000009802 */ /* 0x000fc80000000f00 */
[----:B------:R-:W0:Y:S01]  /*5580*/  SHFL.DOWN P0, R2, R3, 0x4, 0x1f ;  /* 0x08801f0003027f89 */ /* 0x000e220000000000 */
[----:B-1----:R-:W-:Y:S01]  /*5590*/  @!P1 LEA R11, R11, R0, 0x18 ;  /* 0x000000000b0b9211 */ /* 0x002fe200078ec0ff */
[----:B0-----:R-:W-:-:S05]  /*55a0*/  @P0 FADD R2, R3, R2 ;  /* 0x0000000203020221 */ /* 0x001fca0000000000 */
[----:B------:R-:W0:Y:S02]  /*55b0*/  SHFL.DOWN P0, R9, R2, 0x8, 0x1f ;  /* 0x09001f0002097f89 */ /* 0x000e240000000000 */
[----:B0-----:R-:W-:-:S05]  /*55c0*/  @P0 FADD R9, R2, R9 ;  /* 0x0000000902090221 */ /* 0x001fca0000000000 */
[----:B------:R-:W0:Y:S02]  /*55d0*/  SHFL.DOWN P0, R8, R9, 0x10, 0x1f ;  /* 0x0a001f0009087f89 */ /* 0x000e240000000000 */
[----:B0-----:R-:W-:Y:S01]  /*55e0*/  @P0 FADD R8, R9, R8 ;  /* 0x0000000809080221 */ /* 0x001fe20000000000 */
[----:B---3--:R-:W-:-:S04]  /*55f0*/  ISETP.NE.AND P0, PT, R10, RZ, PT ;  /* 0x000000ff0a00720c */ /* 0x008fc80003f05270 */
[----:B------:R0:W-:Y:S01]  /*5600*/  @!P1 STS [R11+0x434], R8 ;  /* 0x000434080b009388 */ /* 0x0001e20000000800 */
[----:B------:R-:W-:Y:S08]  /*5610*/  BAR.SYNC.DEFER_BLOCKING 0x0 ;  /* 0x0000000000007b1d */ /* 0x000ff00000010000 */
[----:B------:R-:W-:Y:S05]  /*5620*/  @P0 BRA `(.L_x_6825) ;  /* 0x0000000000040947 */ /* 0x000fea0003800000 */
[----:B------:R1:W-:Y:S02]  /*5630*/  REDG.E.ADD.F32.FTZ.RN.STRONG.GPU desc[UR14][R6.64], R8 ;  /* 0x00000008060079a6 */ /* 0x0003e4000c10f38e */
.L_x_6825:
[----:B------:R-:W-:Y:S05]  /*5640*/  BSYNC B0 ;  /* 0x0000000000007941 */ /* 0x000fea0003800000 */
.L_x_6824:
        /* <DEDUP_REMOVED lines=22> */
[----:B--2---:R-:W-:-:S04]  /*57b0*/  ISETP.NE.AND P0, PT, R19, RZ, PT ;  /* 0x000000ff1300720c */ /* 0x004fc80003f05270 */
[----:B------:R2:W-:Y:S01]  /*57c0*/  @!P1 STS [R6+0x434], R9 ;  /* 0x0004340906009388 */ /* 0x0005e20000000800 */
[----:B------:R-:W-:Y:S08]  /*57d0*/  BAR.SYNC.DEFER_BLOCKING 0x0 ;  /* 0x0000000000007b1d */ /* 0x000ff00000010000 */
[----:B------:R-:W-:Y:S05]  /*57e0*/  @P0 BRA `(.L_x_6828) ;  /* 0x0000000000100947 */ /* 0x000fea0003800000 */
[----:B------:R3:W-:Y:S01]  /*57f0*/  REDG.E.ADD.F32.FTZ.RN.STRONG.GPU desc[UR14][R4.64], R9 ;  /* 0x00000009040079a6 */ /* 0x0007e2000c10f38e */
[----:B------:R-:W-:Y:S01]  /*5800*/  HFMA2.MMA R19, -RZ, RZ, 0, 0 ;  /* 0x00000000ff137435 */ /* 0x000fe200000001ff */
[----:B------:R-:W-:Y:S10]  /*5810*/  BRA `(.L_x_6828) ;  /* 0x0000000000047947 */ /* 0x000ff40003800000 */
.L_x_6827:
[----:B0-----:R-:W0:Y:S02]  /*5820*/  S2R R19, SR_TID.X ;  /* 0x0000000000137919 */ /* 0x001e240000002100 */
.L_x_6828:
[----:B------:R-:W-:Y:S05]  /*5830*/  BSYNC B0 ;  /* 0x0000000000007941 */ /* 0x000fea0003800000 */
.L_x_6826:
[----:B------:R-:W-:Y:S02]  /*5840*/  ULDC UR22, c[0x0][0x21c] ;  /* 0x0000870000167ab9 */ /* 0x000fe40000000800 */
[----:B0-----:R-:W-:-:S13]  /*5850*/  ISETP.GE.AND P0, PT, R19, UR22, PT ;  /* 0x0000001613007c0c */ /* 0x001fda000bf06270 */
[----:B------:R-:W-:Y:S05]  /*5860*/  @P0 EXIT ;  /* 0x000000000000094d */ /* 0x000fea0003800000 */
[----:B------:R-:W-:Y:S01]  /*5870*/  ULDC.64 UR6, c[0x0][0x378] ;  /* 0x0000de0000067ab9 */ /* 0x000fe20000000a00 */
[----:B------:R-:W0:Y:S01]  /*5880*/  S2UR UR5, SR_CgaCtaId ;  /* 0x00000000000579c3 */ /* 0x000e220000008800 */
[C---:B---3--:R-:W-:Y:S01]  /*5890*/  IMAD R5, R23.reuse, UR6, RZ ;  /* 0x0000000617057c24 */ /* 0x048fe2000f8e02ff */
        /* <DEDUP_REMOVED lines=13> */
[C---:B--2---:R-:W-:Y:S01]  /*5970*/  IMAD R9, R22.reuse, UR9, R5 ;  /* 0x0000000916097c24 */ /* 0x044fe2000f8e0205 */
[----:B------:R-:W-:Y:S01]  /*5980*/  ULDC.64 UR8, c[0x0][0x358] ;  /* 0x0000d60000087ab9 */ /* 0x000fe20000000a00 */
[C---:B-1----:R-:W-:Y:S01]  /*5990*/  IMAD R7, R23.reuse, UR6, RZ ;  /* 0x0000000617077c24 */ /* 0x042fe2000f8e02ff */
[----:B------:R-:W-:Y:S01]  /*59a0*/  ULDC.64 UR28, c[0x0][0x250] ;  /* 0x00009400001c7ab9 */ /* 0x000fe20000000a00 */
[----:B------:R-:W-:Y:S01]  /*59b0*/  IMAD R11, R23, UR10, RZ ;  /* 0x0000000a170b7c24 */ /* 0x000fe2000f8e02ff */
[----:B------:R-:W-:Y:S01]  /*59c0*/  IADD3 R37, R15, R9, RZ ;  /* 0x000000090f257210 */ /* 0x000fe20007ffe0ff */
[----:B------:R-:W-:Y:S01]  /*59d0*/  IMAD R23, R23, UR8, RZ ;  /* 0x0000000817177c24 */ /* 0x000fe2000f8e02ff */
[----:B------:R-:W-:Y:S01]  /*59e0*/  ULDC.64 UR12, c[0x0][0x3c0] ;  /* 0x0000f000000c7ab9 */ /* 0x000fe20000000a00 */
[C---:B------:R-:W-:Y:S01]  /*59f0*/  IMAD.WIDE.U32 R4, R22.reuse, UR6, RZ ;  /* 0x0000000616047c25 */ /* 0x040fe2000f8e00ff */
        /* <DEDUP_REMOVED lines=15> */
.L_x_6830:
        /* <DEDUP_REMOVED lines=10> */
[----:B-----5:R-:W1:Y:S03]  /*5b90*/  LDS R25, [R0+0x1ae8] ;  /* 0x001ae80000197984 */ /* 0x020e660000000800 */
        /* <DEDUP_REMOVED lines=44> */
.L_x_6829:
[----:B------:R-:W-:Y:S05]  /*5e60*/  EXIT ;  /* 0x000000000000794d */ /* 0x000fea0003800000 */
.L_x_6831:
        /* <DEDUP_REMOVED lines=9> */
.L_x_10976:


//--------------------- .text._Z25selective_scan_bwd_kernelI32Selective_Scan_bwd_kernel_traitsILi32ELi16ELb0ELb0ELb0ELb0ELb1EN3c104HalfEfEEv12SSMParamsBwd --------------------------
	.section	.text._Z25selective_scan_bwd_kernelI32Selective_Scan_bwd_kernel_traitsILi32ELi16ELb0ELb0ELb0ELb0ELb1EN3c104HalfEfEEv12SSMParamsBwd,"ax",@progbits
	.align	128
        .global         _Z25selective_scan_bwd_kernelI32Selective_Scan_bwd_kernel_traitsILi32ELi16ELb0ELb0ELb0ELb0ELb1EN3c104HalfEfEEv12SSMParamsBwd
        .type           _Z25selective_scan_bwd_kernelI32Selective_Scan_bwd_kernel_traitsILi32ELi16ELb0ELb0ELb0ELb0ELb1EN3c104HalfEfEEv12SSMParamsBwd,@function
        .size           _Z25selective_scan_bwd_kernelI32Selective_Scan_bwd_kernel_traitsILi32ELi16ELb0ELb0ELb0ELb0ELb1EN3c104HalfEfEEv12SSMParamsBwd,(.L_x_10977 - _Z25selective_scan_bwd_kernelI32Selective_Scan_bwd_kernel_traitsILi32ELi16ELb0ELb0ELb0ELb0ELb1EN3c104HalfEfEEv12SSMParamsBwd)
        .other          _Z25selective_scan_bwd_kernelI32Selective_Scan_bwd_kernel_traitsILi32ELi16ELb0ELb0ELb0ELb0ELb1EN3c104HalfEfEEv12SSMParamsBwd,@"STO_CUDA_ENTRY STV_DEFAULT"
_Z25selective_scan_bwd_kernelI32Selective_Scan_bwd_kernel_traitsILi32ELi16ELb0ELb0ELb0ELb0ELb1EN3c104HalfEfEEv12SSMParamsBwd:
.text._Z25selective_scan_bwd_kernelI32Selective_Scan_bwd_kernel_traitsILi32ELi16ELb0ELb0ELb0ELb0ELb1EN3c104HalfEfEEv12SSMParamsBwd:
        /* <DEDUP_REMOVED lines=8> */
[----:B------:R-:W-:Y:S01]  /*0080*/  CS2R R76, SRZ ;  /* 0x00000000004c7805 */ /* 0x000fe2000001ff00 */
[----:B------:R-:W2:Y:S08]  /*0090*/  LDC.64 R4, c[0x0][0x300] ;  /* 0x0000c000ff047b82 */ /* 0x000eb00000000a00 */
[----:B------:R-:W3:Y:S01]  /*00a0*/  LDC.64 R8, c[0x0][0x310] ;  /* 0x0000c400ff087b82 */ /* 0x000ee20000000a00 */
[----:B0-----:R-:W-:-:S07]  /*00b0*/  ISETP.NE.U32.AND P0, PT, R2, RZ, PT ;  /* 0x000000ff0200720c */ /* 0x001fce0003f05070 */
[----:B------:R-:W0:Y:S01]  /*00c0*/  S2UR UR16, SR_CTAID.X ;  /* 0x00000000001079c3 */ /* 0x000e220000002500 */
[----:B------:R-:W-:Y:S02]  /*00d0*/  ISETP.NE.AND.EX P0, PT, R3, RZ, PT, P0 ;  /* 0x000000ff0300720c */ /* 0x000fe40003f05300 */
[----:B--2---:R-:W-:-:S05]  /*00e0*/  ISETP.NE.U32.AND P1, PT, R4, RZ, PT ;  /* 0x000000ff0400720c */ /* 0x004fca0003f25070 */
[----:B------:R-:W2:Y:S01]  /*00f0*/  LDC.64 R6, c[0x0][0x288] ;  /* 0x0000a200ff067b82 */ /* 0x000ea20000000a00 */
[----:B-1----:R-:W-:Y:S02]  /*0100*/  SHF.R.S32.HI R78, RZ, 0x1f, R81 ;  /* 0x0000001fff4e7819 */ /* 0x002fe40000011451 */
[----:B------:R-:W-:-:S03]  /*0110*/  ISETP.NE.AND.EX P1, PT, R5, RZ, PT, P1 ;  /* 0x000000ff0500720c */ /* 0x000fc60003f25310 */
[C---:B------:R-:W-:Y:S02]  /*0120*/  @P0 LEA R2, P2, R81.reuse, R2, 0x2 ;  /* 0x0000000251020211 */ /* 0x040fe400078410ff */
[----:B------:R-:W1:Y:S02]  /*0130*/  LDC R23, c[0x0][0x224] ;  /* 0x00008900ff177b82 */ /* 0x000e640000000800 */
[----:B------:R-:W-:-:S06]  /*0140*/  @P0 LEA.HI.X R3, R81, R3, R78, 0x2, P2 ;  /* 0x0000000351030211 */ /* 0x000fcc00010f144e */
[----:B------:R-:W4:Y:S01]  /*0150*/  LDC.64 R18, c[0x0][0x3d8] ;  /* 0x0000f600ff127b82 */ /* 0x000f220000000a00 */
[----:B------:R1:W5:Y:S01]  /*0160*/  @P0 LDG.E R79, desc[UR14][R2.64] ;  /* 0x0000000e024f0981 */ /* 0x000362000c1e1900 */
[----:B---3--:R-:W-:Y:S01]  /*0170*/  ISETP.NE.U32.AND P0, PT, R8, RZ, PT ;  /* 0x000000ff0800720c */ /* 0x008fe20003f05070 */
[----:B0-----:R-:W-:Y:S01]  /*0180*/  USHF.R.S32.HI UR17, URZ, 0x1f, UR16 ;  /* 0x0000001f3f117899 */ /* 0x001fe20008011410 */
[----:B------:R-:W-:Y:S02]  /*0190*/  @P1 LEA R4, P3, R81, R4, 0x2 ;  /* 0x0000000451041211 */ /* 0x000fe400078610ff */
[----:B------:R-:W-:Y:S02]  /*01a0*/  ISETP.NE.AND.EX P0, PT, R9, RZ, PT, P0 ;  /* 0x000000ff0900720c */ /* 0x000fe40003f05300 */
[----:B------:R-:W0:Y:S01]  /*01b0*/  LDC.64 R20, c[0x0][0x3f8] ;  /* 0x0000fe00ff147b82 */ /* 0x000e220000000a00 */
[----:B------:R-:W-:Y:S01]  /*01c0*/  UIMAD UR6, UR17, UR8, URZ ;  /* 0x00000008110672a4 */ /* 0x000fe2000f8e023f */
[----:B------:R-:W-:-:S06]  /*01d0*/  @P1 LEA.HI.X R5, R81, R5, R78, 0x2, P3 ;  /* 0x0000000551051211 */ /* 0x000fcc00018f144e */
[----:B------:R-:W3:Y:S01]  /*01e0*/  LDC.64 R14, c[0x0][0x298] ;  /* 0x0000a600ff0e7b82 */ /* 0x000ee20000000a00 */
[----:B------:R-:W-:-:S07]  /*01f0*/  UIMAD.WIDE.U32 UR4, UR16, UR8, URZ ;  /* 0x00000008100472a5 */ /* 0x000fce000f8e003f */
[----:B------:R-:W0:Y:S01]  /*0200*/  LDC.64 R16, c[0x0][0x330] ;  /* 0x0000cc00ff107b82 */ /* 0x000e220000000a00 */
[----:B------:R-:W-:Y:S01]  /*0210*/  UIMAD UR8, UR16, UR9, UR6 ;  /* 0x00000009100872a4 */ /* 0x000fe2000f8e0206 */
[-C--:B--2---:R-:W-:Y:S01]  /*0220*/  IMAD R0, R78, R6.reuse, RZ ;  /* 0x000000064e007224 */ /* 0x084fe200078e02ff */
[----:B------:R-:W-:Y:S01]  /*0230*/  UIMAD UR9, UR17, UR10, URZ ;  /* 0x0000000a110972a4 */ /* 0x000fe2000f8e023f */
[----:B-1----:R-:W-:Y:S01]  /*0240*/  LEA R9, R23, 0xfffffe00, 0x9 ;  /* 0xfffffe0017097811 */ /* 0x002fe200078e48ff */
[----:B------:R-:W-:Y:S01]  /*0250*/  UIADD3 UR5, UR5, UR8, URZ ;  /* 0x0000000805057290 */ /* 0x000fe2000fffe03f */
[----:B------:R1:W5:Y:S01]  /*0260*/  @P1 LDG.E R76, desc[UR14][R4.64] ;  /* 0x0000000e044c1981 */ /* 0x000362000c1e1900 */
[----:B------:R-:W-:Y:S01]  /*0270*/  UIMAD.WIDE.U32 UR6, UR16, UR10, URZ ;  /* 0x0000000a100672a5 */ /* 0x000fe2000f8e003f */
[----:B------:R-:W2:Y:S01]  /*0280*/  @P0 LDC R22, c[0x0][0x214] ;  /* 0x00008500ff160b82 */ /* 0x000ea20000000800 */
[----:B------:R-:W-:Y:S02]  /*0290*/  UIMAD UR10, UR16, UR11, UR9 ;  /* 0x0000000b100a72a4 */ /* 0x000fe4000f8e0209 */
[----:B------:R-:W-:Y:S01]  /*02a0*/  UIMAD UR11, UR17, UR12, URZ ;  /* 0x0000000c110b72a4 */ /* 0x000fe2000f8e023f */
[----:B------:R-:W-:Y:S01]  /*02b0*/  IMAD.WIDE.U32 R2, R81, R6, UR4 ;  /* 0x0000000451027e25 */ /* 0x000fe2000f8e0006 */
[----:B------:R-:W-:-:S02]  /*02c0*/  UIADD3 UR7, UR7, UR10, URZ ;  /* 0x0000000a07077290 */ /* 0x000fc4000fffe03f */
[----:B------:R-:W-:Y:S01]  /*02d0*/  UIMAD.WIDE.U32 UR8, UR16, UR12, URZ ;  /* 0x0000000c100872a5 */ /* 0x000fe2000f8e003f */
[----:B------:R-:W2:Y:S01]  /*02e0*/  LDC.64 R66, c[0x0][0x3b8] ;  /* 0x0000ee00ff427b82 */ /* 0x000ea20000000a00 */
[----:B------:R-:W-:Y:S01]  /*02f0*/  UIMAD UR11, UR16, UR13, UR11 ;  /* 0x0000000d100b72a4 */ /* 0x000fe2000f8e020b */
[----:B------:R-:W-:Y:S01]  /*0300*/  IMAD R0, R81, R7, R0 ;  /* 0x0000000751007224 */ /* 0x000fe200078e0200 */
[----:B----4-:R-:W-:Y:S01]  /*0310*/  ISETP.NE.U32.AND P1, PT, R18, RZ, PT ;  /* 0x000000ff1200720c */ /* 0x010fe20003f25070 */
[----:B---3--:R-:W-:Y:S01]  /*0320*/  IMAD R8, R78, R14, RZ ;  /* 0x0000000e4e087224 */ /* 0x008fe200078e02ff */
[----:B0-----:R-:W-:-:S03]  /*0330*/  ISETP.NE.U32.AND P2, PT, R20, RZ, PT ;  /* 0x000000ff1400720c */ /* 0x001fc60003f45070 */
[----:B------:R-:W0:Y:S01]  /*0340*/  @P0 LDC R25, c[0x0][0x21c] ;  /* 0x00008700ff190b82 */ /* 0x000e220000000800 */
[----:B------:R-:W-:Y:S01]  /*0350*/  SHF.R.S32.HI R11, RZ, 0x1f, R9 ;  /* 0x0000001fff0b7819 */ /* 0x000fe20000011409 */
[----:B------:R-:W-:Y:S01]  /*0360*/  UIADD3 UR9, UR9, UR11, URZ ;  /* 0x0000000b09097290 */ /* 0x000fe2000fffe03f */
[----:B------:R-:W-:Y:S01]  /*0370*/  IADD3 R70, P3, R9, R2, RZ ;  /* 0x0000000209467210 */ /* 0x000fe20007f7e0ff */
[----:B-1----:R-:W-:-:S04]  /*0380*/  IMAD.WIDE.U32 R4, R81, R14, UR6 ;  /* 0x0000000651047e25 */ /* 0x002fc8000f8e000e */
[----:B------:R-:W1:Y:S01]  /*0390*/  LDC.64 R26, c[0x0][0x2f0] ;  /* 0x0000bc00ff1a7b82 */ /* 0x000e620000000a00 */
[----:B------:R-:W-:-:S07]  /*03a0*/  ISETP.NE.AND.EX P1, PT, R19, RZ, PT, P1 ;  /* 0x000000ff1300720c */ /* 0x000fce0003f25310 */
[----:B------:R-:W3:Y:S01]  /*03b0*/  LDC.64 R28, c[0x0][0x2f8] ;  /* 0x0000be00ff1c7b82 */ /* 0x000ee20000000a00 */
[----:B------:R-:W-:Y:S02]  /*03c0*/  ISETP.NE.AND.EX P2, PT, R21, RZ, PT, P2 ;  /* 0x000000ff1500720c */ /* 0x000fe40003f45320 */
[----:B------:R-:W-:Y:S01]  /*03d0*/  IADD3.X R2, R11, R3, R0, P3, !PT ;  /* 0x000000030b027210 */ /* 0x000fe20001ffe400 */
[----:B------:R-:W-:-:S04]  /*03e0*/  IMAD R0, R81, R15, R8 ;  /* 0x0000000f51007224 */ /* 0x000fc800078e0208 */
[----:B------:R-:W4:Y:S01]  /*03f0*/  @P0 LDC.64 R12, c[0x0][0x310] ;  /* 0x0000c400ff0c0b82 */ /* 0x000f220000000a00 */
[----:B------:R-:W-:Y:S01]  /*0400*/  IMAD R10, R78, R16, RZ ;  /* 0x000000104e0a7224 */ /* 0x000fe200078e02ff */
[----:B------:R-:W-:Y:S01]  /*0410*/  IADD3 R68, P3, R9, R4, RZ ;  /* 0x0000000409447210 */ /* 0x000fe20007f7e0ff */
[----:B------:R-:W-:Y:S01]  /*0420*/  IMAD.WIDE.U32 R6, R81, R16, UR8 ;  /* 0x0000000851067e25 */ /* 0x000fe2000f8e0010 */
[----:B------:R-:W-:Y:S02]  /*0430*/  HFMA2.MMA R8, -RZ, RZ, 0, 0 ;  /* 0x00000000ff087435 */ /* 0x000fe400000001ff */
[----:B------:R-:W-:Y:S01]  /*0440*/  IADD3.X R4, R11, R5, R0, P3, !PT ;  /* 0x000000050b047210 */ /* 0x000fe20001ffe400 */
[----:B------:R-:W-:Y:S01]  /*0450*/  IMAD R3, R81, R17, R10 ;  /* 0x0000001151037224 */ /* 0x000fe200078e020a */
[----:B------:R-:W-:Y:S02]  /*0460*/  IADD3 R9, P4, R9, R6, RZ ;  /* 0x0000000609097210 */ /* 0x000fe40007f9e0ff */
[----:B------:R-:W-:Y:S01]  /*0470*/  ISETP.GE.AND P3, PT, R23, 0x1, PT ;  /* 0x000000011700780c */ /* 0x000fe20003f66270 */
[----:B--2---:R-:W-:Y:S01]  /*0480*/  @P0 IMAD R0, R22, UR16, R81 ;  /* 0x0000001016000c24 */ /* 0x004fe2000f8e0251 */
[----:B------:R-:W-:Y:S01]  /*0490*/  MOV R10, RZ ;  /* 0x000000ff000a7202 */ /* 0x000fe20000000f00 */
[----:B------:R-:W-:Y:S01]  /*04a0*/  HFMA2.MMA R5, -RZ, RZ, 0, 0 ;  /* 0x00000000ff057435 */ /* 0x000fe200000001ff */
[----:B------:R-:W-:Y:S01]  /*04b0*/  IADD3.X R6, R11, R7, R3, P4, !PT ;  /* 0x000000070b067210 */ /* 0x000fe200027fe403 */
[----:B------:R-:W-:Y:S01]  /*04c0*/  @P0 IMAD R0, R0, R23, RZ ;  /* 0x0000001700000224 */ /* 0x000fe200078e02ff */
[----:B------:R-:W-:-:S02]  /*04d0*/  @P1 LEA R10, P4, R81, R18, 0x2 ;  /* 0x00000012510a1211 */ /* 0x000fc400078810ff */
[C---:B------:R-:W-:Y:S02]  /*04e0*/  @P2 LEA R8, P5, R81.reuse, R20, 0x2 ;  /* 0x0000001451082211 */ /* 0x040fe400078a10ff */
[----:B------:R-:W-:Y:S01]  /*04f0*/  MOV R11, RZ ;  /* 0x000000ff000b7202 */ /* 0x000fe20000000f00 */
[----:B0-----:R-:W-:Y:S01]  /*0500*/  @P0 IMAD R3, R0, R25, RZ ;  /* 0x0000001900030224 */ /* 0x001fe200078e02ff */
[C-C-:B------:R-:W-:Y:S02]  /*0510*/  @P1 LEA.HI.X R11, R81.reuse, R19, R78.reuse, 0x2, P4 ;  /* 0x00000013510b1211 */ /* 0x140fe400020f144e */
[----:B------:R-:W-:Y:S02]  /*0520*/  @P2 LEA.HI.X R5, R81, R21, R78, 0x2, P5 ;  /* 0x0000001551052211 */ /* 0x000fe400028f144e */
[----:B------:R-:W-:Y:S02]  /*0530*/  LEA R69, P4, R9, R66, 0x1 ;  /* 0x0000004209457211 */ /* 0x000fe400078808ff */
[----:B-1----:R-:W-:-:S02]  /*0540*/  LEA R73, P1, R70, R26, 0x1 ;  /* 0x0000001a46497211 */ /* 0x002fc400078208ff */
[----:B---3--:R-:W-:Y:S01]  /*0550*/  LEA R71, P2, R68, R28, 0x1 ;  /* 0x0000001c44477211 */ /* 0x008fe200078408ff */
[----:B----4-:R-:W-:Y:S01]  /*0560*/  @P0 IMAD.WIDE R12, R3, 0x8, R12 ;  /* 0x00000008030c0825 */ /* 0x010fe200078e020c */
[----:B------:R-:W-:Y:S02]  /*0570*/  LEA.HI.X R67, R9, R67, R6, 0x1, P4 ;  /* 0x0000004309437211 */ /* 0x000fe400020f0c06 */
[----:B------:R-:W-:Y:S02]  /*0580*/  @!P0 CS2R R12, SRZ ;  /* 0x00000000000c8805 */ /* 0x000fe4000001ff00 */
[----:B------:R-:W-:Y:S02]  /*0590*/  LEA.HI.X R70, R70, R27, R2, 0x1, P1 ;  /* 0x0000001b46467211 */ /* 0x000fe400008f0c02 */
[----:B------:R-:W-:Y:S02]  /*05a0*/  LEA.HI.X R68, R68, R29, R4, 0x1, P2 ;  /* 0x0000001d44447211 */ /* 0x000fe400010f0c04 */
[----:B------:R-:W-:-:S02]  /*05b0*/  MOV R74, RZ ;  /* 0x000000ff004a7202 */ /* 0x000fc40000000f00 */
[----:B------:R-:W-:Y:S01]  /*05c0*/  MOV R9, R5 ;  /* 0x0000000500097202 */ /* 0x000fe20000000f00 */
[----:B------:R-:W-:Y:S06]  /*05d0*/  @!P3 BRA `(.L_x_6832) ;  /* 0x000000780028b947 */ /* 0x000fec0003800000 */
[----:B------:R-:W0:Y:S01]  /*05e0*/  S2R R75, SR_TID.X ;  /* 0x00000000004b7919 */ /* 0x000e220000002100 */
[----:B------:R-:W-:Y:S02]  /*05f0*/  MOV R74, RZ ;  /* 0x000000ff004a7202 */ /* 0x000fe40000000f00 */
[----:B------:R-:W-:Y:S01]  /*0600*/  MOV R64, RZ ;  /* 0x000000ff00407202 */ /* 0x000fe20000000f00 */
[----:B------:R-:W1:Y:S01]  /*0610*/  S2R R72, SR_LANEID ;  /* 0x0000000000487919 */ /* 0x000e620000000000 */
[----:B------:R-:W-:Y:S02]  /*0620*/  MOV R77, RZ ;  /* 0x000000ff004d7202 */ /* 0x000fe40000000f00 */
[C---:B0-----:R-:W-:Y:S02]  /*0630*/  SHF.L.U32 R0, R75.reuse, 0x4, RZ ;  /* 0x000000044b007819 */ /* 0x041fe400000006ff */
[----:B------:R-:W-:Y:S02]  /*0640*/  LOP3.LUT R163, R75, 0x1f, RZ, 0xc0, !PT ;  /* 0x0000001f4ba37812 */ /* 0x000fe400078ec0ff */
[----:B------:R-:W-:-:S04]  /*0650*/  LOP3.LUT R0, R0, 0xfffffe00, RZ, 0xc0, !PT ;  /* 0xfffffe0000007812 */ /* 0x000fc800078ec0ff */
[----:B------:R-:W-:-:S04]  /*0660*/  LOP3.LUT R66, R0, 0x1f, R75, 0xf8, !PT ;  /* 0x0000001f00427812 */ /* 0x000fc800078ef84b */
[----:B-1----:R-:W-:-:S07]  /*0670*/  SHF.R.S32.HI R65, RZ, 0x1f, R66 ;  /* 0x0000001fff417819 */ /* 0x002fce0000011442 */
.L_x_6848:
[----:B0-----:R-:W0:Y:S01]  /*0680*/  LDC R115, c[0x0][0x224] ;  /* 0x00008900ff737b82 */ /* 0x001e220000000800 */
[----:B------:R-:W-:Y:S01]  /*0690*/  ULDC UR4, c[0x0][0x218] ;  /* 0x0000860000047ab9 */ /* 0x000fe20000000800 */
[C---:B------:R-:W-:Y:S01]  /*06a0*/  LEA R2, P1, R66.reuse, R73, 0x1 ;  /* 0x0000004942027211 */ /* 0x040fe200078208ff */
[----:B------:R-:W-:Y:S01]  /*06b0*/  ULDC.64 UR6, c[0x0][0x318] ;  /* 0x0000c60000067ab9 */ /* 0x000fe20000000a00 */
[----:B------:R-:W-:Y:S02]  /*06c0*/  PRMT R0, RZ, 0x7610, R0 ;  /* 0x00007610ff007816 */ /* 0x000fe40000000000 */
[C---:B------:R-:W-:Y:S02]  /*06d0*/  LEA.HI.X R3, R66.reuse, R70, R65, 0x1, P1 ;  /* 0x0000004642037211 */ /* 0x040fe400008f0c41 */
[C---:B------:R-:W-:Y:S02]  /*06e0*/  LOP3.LUT R18, R66.reuse, 0x20, RZ, 0xfc, !PT ;  /* 0x0000002042127812 */ /* 0x040fe400078efcff */
[----:B------:R-:W-:-:S02]  /*06f0*/  LOP3.LUT R19, R66, 0x40, RZ, 0xfc, !PT ;  /* 0x0000004042137812 */ /* 0x000fc400078efcff */
[C---:B------:R-:W-:Y:S02]  /*0700*/  LOP3.LUT R20, R66.reuse, 0x60, RZ, 0xfc, !PT ;  /* 0x0000006042147812 */ /* 0x040fe400078efcff */
[C---:B------:R-:W-:Y:S02]  /*0710*/  LOP3.LUT R21, R66.reuse, 0x80, RZ, 0xfc, !PT ;  /* 0x0000008042157812 */ /* 0x040fe400078efcff */
[----:B------:R-:W-:Y:S02]  /*0720*/  LOP3.LUT R22, R66, 0xa0, RZ, 0xfc, !PT ;  /* 0x000000a042167812 */ /* 0x000fe400078efcff */
[----:B------:R-:W-:Y:S02]  /*0730*/  PRMT R5, RZ, 0x7610, R5 ;  /* 0x00007610ff057816 */ /* 0x000fe40000000005 */
[----:B------:R-:W-:Y:S02]  /*0740*/  PRMT R4, RZ, 0x7610, R4 ;  /* 0x00007610ff047816 */ /* 0x000fe40000000004 */
[----:B------:R-:W-:-:S02]  /*0750*/  PRMT R7, RZ, 0x7610, R7 ;  /* 0x00007610ff077816 */ /* 0x000fc40000000007 */
[----:B------:R-:W-:Y:S02]  /*0760*/  PRMT R14, RZ, 0x7610, R14 ;  /* 0x00007610ff0e7816 */ /* 0x000fe4000000000e */
[C---:B------:R-:W-:Y:S02]  /*0770*/  LOP3.LUT R23, R66.reuse, 0xc0, RZ, 0xfc, !PT ;  /* 0x000000c042177812 */ /* 0x040fe400078efcff */
[----:B------:R-:W-:Y:S02]  /*0780*/  PRMT R15, RZ, 0x7610, R15 ;  /* 0x00007610ff0f7816 */ /* 0x000fe4000000000f */
[C---:B------:R-:W-:Y:S02]  /*0790*/  LOP3.LUT R24, R66.reuse, 0xe0, RZ, 0xfc, !PT ;  /* 0x000000e042187812 */ /* 0x040fe400078efcff */
[C---:B------:R-:W-:Y:S02]  /*07a0*/  LOP3.LUT R25, R66.reuse, 0x100, RZ, 0xfc, !PT ;  /* 0x0000010042197812 */ /* 0x040fe400078efcff */
[----:B------:R-:W-:-:S02]  /*07b0*/  LOP3.LUT R26, R66, 0x120, RZ, 0xfc, !PT ;  /* 0x00000120421a7812 */ /* 0x000fc400078efcff */
[C---:B------:R-:W-:Y:S02]  /*07c0*/  LOP3.LUT R27, R66.reuse, 0x140, RZ, 0xfc, !PT ;  /* 0x00000140421b7812 */ /* 0x040fe400078efcff */
[----:B------:R-:W-:Y:S02]  /*07d0*/  PRMT R16, RZ, 0x7610, R16 ;  /* 0x00007610ff107816 */ /* 0x000fe40000000010 */
[----:B------:R-:W-:Y:S02]  /*07e0*/  PRMT R17, RZ, 0x7610, R17 ;  /* 0x00007610ff117816 */ /* 0x000fe40000000011 */
[----:B------:R-:W-:Y:S02]  /*07f0*/  PRMT R30, RZ, 0x7610, R30 ;  /* 0x00007610ff1e7816 */ /* 0x000fe4000000001e */
[----:B------:R-:W-:Y:S02]  /*0800*/  PRMT R31, RZ, 0x7610, R31 ;  /* 0x00007610ff1f7816 */ /* 0x000fe4000000001f */
[----:B------:R-:W-:-:S02]  /*0810*/  LOP3.LUT R28, R66, 0x160, RZ, 0xfc, !PT ;  /* 0x00000160421c7812 */ /* 0x000fc400078efcff */
[----:B------:R-:W-:Y:S02]  /*0820*/  PRMT R32, RZ, 0x7610, R32 ;  /* 0x00007610ff207816 */ /* 0x000fe40000000020 */
[C---:B------:R-:W-:Y:S02]  /*0830*/  LOP3.LUT R29, R66.reuse, 0x180, RZ, 0xfc, !PT ;  /* 0x00000180421d7812 */ /* 0x040fe400078efcff */
[C---:B------:R-:W-:Y:S02]  /*0840*/  LOP3.LUT R99, R66.reuse, 0x1a0, RZ, 0xfc, !PT ;  /* 0x000001a042637812 */ /* 0x040fe400078efcff */
[C---:B------:R-:W-:Y:S02]  /*0850*/  LOP3.LUT R101, R66.reuse, 0x1c0, RZ, 0xfc, !PT ;  /* 0x000001c042657812 */ /* 0x040fe400078efcff */
[----:B------:R-:W-:Y:S02]  /*0860*/  LOP3.LUT R103, R66, 0x1e0, RZ, 0xfc, !PT ;  /* 0x000001e042677812 */ /* 0x000fe400078efcff */
[----:B------:R-:W-:-:S02]  /*0870*/  PRMT R33, RZ, 0x7610, R33 ;  /* 0x00007610ff217816 */ /* 0x000fc40000000021 */
[----:B------:R-:W-:Y:S02]  /*0880*/  PRMT R34, RZ, 0x7610, R34 ;  /* 0x00007610ff227816 */ /* 0x000fe40000000022 */
[----:B------:R-:W-:Y:S02]  /*0890*/  PRMT R35, RZ, 0x7610, R35 ;  /* 0x00007610ff237816 */ /* 0x000fe40000000023 */
[----:B------:R-:W-:Y:S02]  /*08a0*/  PRMT R36, RZ, 0x7610, R36 ;  /* 0x00007610ff247816 */ /* 0x000fe40000000024 */
[----:B------:R-:W-:Y:S01]  /*08b0*/  PRMT R37, RZ, 0x7610, R37 ;  /* 0x00007610ff257816 */ /* 0x000fe20000000025 */
[----:B------:R-:W-:Y:S01]  /*08c0*/  BAR.SYNC.DEFER_BLOCKING 0x0 ;  /* 0x0000000000007b1d */ /* 0x000fe20000010000 */
[----:B0-----:R-:W-:-:S04]  /*08d0*/  IADD3 R63, -R64, R115, RZ ;  /* 0x00000073403f7210 */ /* 0x001fc80007ffe1ff */
[----:B------:R-:W-:-:S03]  /*08e0*/  LEA R6, R63, 0xfffffe00, 0x9 ;  /* 0xfffffe003f067811 */ /* 0x000fc600078e48ff */
[----:B------:R-:W0:Y:S01]  /*08f0*/  S2UR UR5, SR_CgaCtaId ;  /* 0x00000000000579c3 */ /* 0x000e220000008800 */
[----:B------:R-:W-:-:S04]  /*0900*/  IADD3 R130, -R6, UR4, RZ ;  /* 0x0000000406827c10 */ /* 0x000fc8000fffe1ff */
[----:B------:R-:W-:-:S03]  /*0910*/  ISETP.GE.AND P0, PT, R66, R130, PT ;  /* 0x000000824200720c */ /* 0x000fc60003f06270 */
[----:B------:R-:W1:Y:S01]  /*0920*/  LDC.64 R112, c[0x0][0x2a0] ;  /* 0x0000a800ff707b82 */ /* 0x000e620000000a00 */
[-C--:B------:R-:W-:Y:S02]  /*0930*/  ISETP.GE.AND P1, PT, R19, R130.reuse, PT ;  /* 0x000000821300720c */ /* 0x080fe40003f26270 */
[-C--:B------:R-:W-:Y:S02]  /*0940*/  ISETP.GE.AND P2, PT, R20, R130.reuse, PT ;  /* 0x000000821400720c */ /* 0x080fe40003f46270 */
[-C--:B------:R-:W-:Y:S02]  /*0950*/  ISETP.GE.AND P3, PT, R21, R130.reuse, PT ;  /* 0x000000821500720c */ /* 0x080fe40003f66270 */
[-C--:B------:R-:W-:Y:S01]  /*0960*/  ISETP.GE.AND P4, PT, R22, R130.reuse, PT ;  /* 0x000000821600720c */ /* 0x080fe20003f86270 */
[----:B------:R-:W2:Y:S02]  /*0970*/  LDC.64 R116, c[0x0][0x2b0] ;  /* 0x0000ac00ff747b82 */ /* 0x000ea40000000a00 */
[----:B------:R-:W3:Y:S01]  /*0980*/  @!P0 LDG.E.U16 R0, desc[UR14][R2.64] ;  /* 0x0000000e02008981 */ /* 0x000ee2000c1e1500 */
[----:B------:R-:W-:-:S03]  /*0990*/  ISETP.GE.AND P0, PT, R18, R130, PT ;  /* 0x000000821200720c */ /* 0x000fc60003f06270 */
[----:B------:R-:W4:Y:S01]  /*09a0*/  @!P1 LDG.E.U16 R4, desc[UR14][R2.64+0x80] ;  /* 0x0000800e02049981 */ /* 0x000f22000c1e1500 */
[----:B------:R-:W-:-:S03]  /*09b0*/  ISETP.GE.AND P1, PT, R24, R130, PT ;  /* 0x000000821800720c */ /* 0x000fc60003f26270 */
[----:B------:R-:W2:Y:S01]  /*09c0*/  @!P2 LDG.E.U16 R7, desc[UR14][R2.64+0xc0] ;  /* 0x0000c00e0207a981 */ /* 0x000ea2000c1e1500 */
[----:B------:R-:W-:-:S03]  /*09d0*/  ISETP.GE.AND P2, PT, R25, R130, PT ;  /* 0x000000821900720c */ /* 0x000fc60003f46270 */
[----:B------:R-:W2:Y:S04]  /*09e0*/  @!P3 LDG.E.U16 R14, desc[UR14][R2.64+0x100] ;  /* 0x0001000e020eb981 */ /* 0x000ea8000c1e1500 */
[----:B------:R-:W4:Y:S01]  /*09f0*/  @!P0 LDG.E.U16 R5, desc[UR14][R2.64+0x40] ;  /* 0x0000400e02058981 */ /* 0x000f22000c1e1500 */
[-C--:B------:R-:W-:Y:S02]  /*0a00*/  ISETP.GE.AND P0, PT, R23, R130.reuse, PT ;  /* 0x000000821700720c */ /* 0x080fe40003f06270 */
[-C--:B------:R-:W-:Y:S01]  /*0a10*/  ISETP.GE.AND P3, PT, R26, R130.reuse, PT ;  /* 0x000000821a00720c */ /* 0x080fe20003f66270 */
[----:B------:R-:W2:Y:S01]  /*0a20*/  @!P4 LDG.E.U16 R15, desc[UR14][R2.64+0x140] ;  /* 0x0001400e020fc981 */ /* 0x000ea2000c1e1500 */
[----:B------:R-:W-:-:S03]  /*0a30*/  ISETP.GE.AND P4, PT, R27, R130, PT ;  /* 0x000000821b00720c */ /* 0x000fc60003f86270 */
        /* <DEDUP_REMOVED lines=10> */
[----:B------:R-:W2:Y:S04]  /*0ae0*/  @!P1 LDG.E.U16 R34, desc[UR14][R2.64+0x300] ;  /* 0x0003000e02229981 */ /* 0x000ea8000c1e1500 */
[----:B------:R-:W2:Y:S04]  /*0af0*/  @!P0 LDG.E.U16 R33, desc[UR14][R2.64+0x2c0] ;  /* 0x0002c00e02218981 */ /* 0x000ea8000c1e1500 */
[----:B------:R-:W2:Y:S04]  /*0b00*/  @!P2 LDG.E.U16 R35, desc[UR14][R2.64+0x340] ;  /* 0x0003400e0223a981 */ /* 0x000ea8000c1e1500 */
[----:B------:R-:W2:Y:S04]  /*0b10*/  @!P3 LDG.E.U16 R36, desc[UR14][R2.64+0x380] ;  /* 0x0003800e0224b981 */ /* 0x000ea8000c1e1500 */
[----:B------:R1:W2:Y:S01]  /*0b20*/  @!P4 LDG.E.U16 R37, desc[UR14][R2.64+0x3c0] ;  /* 0x0003c00e0225c981 */ /* 0x0002a2000c1e1500 */
[----:B------:R-:W-:-:S02]  /*0b30*/  UMOV UR4, 0x400 ;  /* 0x0000040000047882 */ /* 0x000fc40000000000 */
[----:B0-----:R-:W-:Y:S01]  /*0b40*/  ULEA UR4, UR5, UR4, 0x18 ;  /* 0x0000000405047291 */ /* 0x001fe2000f8ec03f */
[C---:B------:R-:W-:Y:S02]  /*0b50*/  IADD3 R39, R72.reuse, 0x20, RZ ;  /* 0x0000002048277810 */ /* 0x040fe40007ffe0ff */
[C---:B------:R-:W-:Y:S02]  /*0b60*/  IADD3 R41, R72.reuse, 0x40, RZ ;  /* 0x0000004048297810 */ /* 0x040fe40007ffe0ff */
[C---:B-1----:R-:W-:Y:S02]  /*0b70*/  IADD3 R3, R72.reuse, 0x80, RZ ;  /* 0x0000008048037810 */ /* 0x042fe40007ffe0ff */
[----:B------:R-:W-:Y:S02]  /*0b80*/  MOV R62, UR4 ;  /* 0x00000004003e7c02 */ /* 0x000fe40008000f00 */
[C---:B------:R-:W-:Y:S02]  /*0b90*/  IADD3 R43, R72.reuse, 0x60, RZ ;  /* 0x00000060482b7810 */ /* 0x040fe40007ffe0ff */
[----:B------:R-:W-:-:S02]  /*0ba0*/  LEA.HI.SX32 R61, R72, R72, 0x1b ;  /* 0x00000048483d7211 */ /* 0x000fc400078fdaff */
[----:B------:R-:W-:Y:S02]  /*0bb0*/  IADD3 R45, R72, 0xa0, RZ ;  /* 0x000000a0482d7810 */ /* 0x000fe40007ffe0ff */
        /* <DEDUP_REMOVED lines=17> */
[----:B------:R-:W-:Y:S01]  /*0cd0*/  IMAD R104, R112, UR17, RZ ;  /* 0x0000001170687c24 */ /* 0x000fe2000f8e02ff */
[-C--:B------:R-:W-:Y:S01]  /*0ce0*/  LEA.HI.SX32 R3, R3, R72.reuse, 0x1b ;  /* 0x0000004803037211 */ /* 0x080fe200078fdaff */
[----:B------:R-:W-:Y:S01]  /*0cf0*/  ULDC.64 UR4, c[0x0][0x2a8] ;  /* 0x0000aa0000047ab9 */ /* 0x000fe20000000a00 */
[----:B------:R-:W-:-:S02]  /*0d00*/  LEA.HI.SX32 R39, R39, R72, 0x1b ;  /* 0x0000004827277211 */ /* 0x000fc400078fdaff */
[----:B------:R-:W-:Y:S02]  /*0d10*/  LEA.HI.SX32 R41, R41, R72, 0x1b ;  /* 0x0000004829297211 */ /* 0x000fe400078fdaff */
[----:B------:R-:W-:Y:S02]  /*0d20*/  LEA R57, R3, R62, 0x1 ;  /* 0x0000003e03397211 */ /* 0x000fe400078e08ff */
[----:B------:R-:W-:Y:S02]  /*0d30*/  LEA.HI.SX32 R43, R43, R72, 0x1b ;  /* 0x000000482b2b7211 */ /* 0x000fe400078fdaff */
[----:B------:R-:W-:Y:S02]  /*0d40*/  IADD3 R3, R72, 0xc0, RZ ;  /* 0x000000c048037810 */ /* 0x000fe40007ffe0ff */
[----:B------:R-:W-:Y:S02]  /*0d50*/  LEA R61, R61, R62, 0x1 ;  /* 0x0000003e3d3d7211 */ /* 0x000fe400078e08ff */
[----:B------:R-:W-:-:S02]  /*0d60*/  LEA.HI.SX32 R45, R45, R72, 0x1b ;  /* 0x000000482d2d7211 */ /* 0x000fc400078fdaff */
[-C--:B------:R-:W-:Y:S02]  /*0d70*/  LEA R60, R39, R62.reuse, 0x1 ;  /* 0x0000003e273c7211 */ /* 0x080fe400078e08ff */
[-C--:B------:R-:W-:Y:S02]  /*0d80*/  LEA R59, R41, R62.reuse, 0x1 ;  /* 0x0000003e293b7211 */ /* 0x080fe400078e08ff */
[----:B------:R-:W-:Y:S02]  /*0d90*/  LEA R58, R43, R62, 0x1 ;  /* 0x0000003e2b3a7211 */ /* 0x000fe400078e08ff */
[----:B------:R-:W-:Y:S02]  /*0da0*/  IADD3 R39, R72, 0xe0, RZ ;  /* 0x000000e048277810 */ /* 0x000fe40007ffe0ff */
[----:B------:R-:W-:Y:S02]  /*0db0*/  LEA.HI.SX32 R3, R3, R72, 0x1b ;  /* 0x0000004803037211 */ /* 0x000fe400078fdaff */
[----:B------:R-:W-:-:S02]  /*0dc0*/  LEA R56, R45, R62, 0x1 ;  /* 0x0000003e2d387211 */ /* 0x000fc400078e08ff */
[C---:B------:R-:W-:Y:S02]  /*0dd0*/  IADD3 R41, R72.reuse, 0x100, RZ ;  /* 0x0000010048297810 */ /* 0x040fe40007ffe0ff */
[C---:B------:R-:W-:Y:S02]  /*0de0*/  IADD3 R43, R72.reuse, 0x120, RZ ;  /* 0x00000120482b7810 */ /* 0x040fe40007ffe0ff */
[C---:B------:R-:W-:Y:S02]  /*0df0*/  IADD3 R45, R72.reuse, 0x140, RZ ;  /* 0x00000140482d7810 */ /* 0x040fe40007ffe0ff */
[----:B------:R-:W-:Y:S02]  /*0e00*/  LEA.HI.SX32 R39, R39, R72, 0x1b ;  /* 0x0000004827277211 */ /* 0x000fe400078fdaff */
[----:B------:R-:W-:Y:S02]  /*0e10*/  LEA R55, R3, R62, 0x1 ;  /* 0x0000003e03377211 */ /* 0x000fe400078e08ff */
[----:B------:R-:W-:-:S02]  /*0e20*/  IADD3 R3, R72, 0x160, RZ ;  /* 0x0000016048037810 */ /* 0x000fc40007ffe0ff */
[-C--:B------:R-:W-:Y:S02]  /*0e30*/  LEA.HI.SX32 R41, R41, R72.reuse, 0x1b ;  /* 0x0000004829297211 */ /* 0x080fe400078fdaff */
[-C--:B------:R-:W-:Y:S02]  /*0e40*/  LEA.HI.SX32 R43, R43, R72.reuse, 0x1b ;  /* 0x000000482b2b7211 */ /* 0x080fe400078fdaff */
[----:B------:R-:W-:Y:S02]  /*0e50*/  LEA.HI.SX32 R45, R45, R72, 0x1b ;  /* 0x000000482d2d7211 */ /* 0x000fe400078fdaff */
[----:B------:R-:W-:Y:S02]  /*0e60*/  LEA R54, R39, R62, 0x1 ;  /* 0x0000003e27367211 */ /* 0x000fe400078e08ff */
[----:B------:R-:W-:Y:S02]  /*0e70*/  IADD3 R39, R72, 0x1e0, RZ ;  /* 0x000001e048277810 */ /* 0x000fe40007ffe0ff */
[----:B------:R-:W-:-:S02]  /*0e80*/  LEA.HI.SX32 R3, R3, R72, 0x1b ;  /* 0x0000004803037211 */ /* 0x000fc400078fdaff */
[-C--:B------:R-:W-:Y:S02]  /*0e90*/  LEA R53, R41, R62.reuse, 0x1 ;  /* 0x0000003e29357211 */ /* 0x080fe400078e08ff */
[-C--:B------:R-:W-:Y:S02]  /*0ea0*/  LEA R52, R43, R62.reuse, 0x1 ;  /* 0x0000003e2b347211 */ /* 0x080fe400078e08ff */
[-C--:B------:R-:W-:Y:S02]  /*0eb0*/  LEA R51, R45, R62.reuse, 0x1 ;  /* 0x0000003e2d337211 */ /* 0x080fe400078e08ff */
[----:B------:R-:W-:Y:S02]  /*0ec0*/  LEA R50, R3, R62, 0x1 ;  /* 0x0000003e03327211 */ /* 0x000fe400078e08ff */
[----:B------:R-:W-:-:S04]  /*0ed0*/  LEA.HI.SX32 R39, R39, R72, 0x1b ;  /* 0x0000004827277211 */ /* 0x000fc800078fdaff */
[----:B------:R-:W-:Y:S02]  /*0ee0*/  LEA R46, R39, R62, 0x1 ;  /* 0x0000003e272e7211 */ /* 0x000fe400078e08ff */
[-C--:B------:R-:W-:Y:S02]  /*0ef0*/  ISETP.GE.AND P2, PT, R66, R130.reuse, PT ;  /* 0x000000824200720c */ /* 0x080fe40003f46270 */
[-C--:B------:R-:W-:Y:S02]  /*0f00*/  ISETP.GE.AND P1, PT, R18, R130.reuse, PT ;  /* 0x000000821200720c */ /* 0x080fe40003f26270 */
[----:B------:R-:W-:Y:S02]  /*0f10*/  LEA R2, P0, R66, R71, 0x1 ;  /* 0x0000004742027211 */ /* 0x000fe400078008ff */
[----:B------:R-:W-:Y:S02]  /*0f20*/  ISETP.GE.AND P4, PT, R20, R130, PT ;  /* 0x000000821400720c */ /* 0x000fe40003f86270 */
[----:B------:R-:W-:-:S02]  /*0f30*/  LEA.HI.X R3, R66, R68, R65, 0x1, P0 ;  /* 0x0000004442037211 */ /* 0x000fc400000f0c41 */
[-C--:B------:R-:W-:Y:S02]  /*0f40*/  ISETP.GE.AND P0, PT, R19, R130.reuse, PT ;  /* 0x000000821300720c */ /* 0x080fe40003f06270 */
[----:B------:R-:W-:Y:S01]  /*0f50*/  ISETP.GE.AND P3, PT, R23, R130, PT ;  /* 0x000000821700720c */ /* 0x000fe20003f66270 */
[----:B---3--:R-:W-:Y:S04]  /*0f60*/  STS.U16 [R61], R0 ;  /* 0x000000003d007388 */ /* 0x008fe80000000400 */
[----:B----4-:R0:W-:Y:S04]  /*0f70*/  STS.U16 [R60+0x40], R5 ;  /* 0x000040053c007388 */ /* 0x0101e80000000400 */
[----:B------:R-:W-:Y:S04]  /*0f80*/  STS.U16 [R59+0x80], R4 ;  /* 0x000080043b007388 */ /* 0x000fe80000000400 */
[----:B--2---:R1:W-:Y:S01]  /*0f90*/  STS.U16 [R58+0xc0], R7 ;  /* 0x0000c0073a007388 */ /* 0x0043e20000000400 */
[----:B0-----:R-:W-:-:S03]  /*0fa0*/  IADD3 R5, R72, 0x180, RZ ;  /* 0x0000018048057810 */ /* 0x001fc60007ffe0ff */
[----:B------:R-:W-:Y:S04]  /*0fb0*/  STS.U16 [R57+0x100], R14 ;  /* 0x0001000e39007388 */ /* 0x000fe80000000400 */
[----:B------:R0:W-:Y:S01]  /*0fc0*/  STS.U16 [R56+0x140], R15 ;  /* 0x0001400f38007388 */ /* 0x0001e20000000400 */
[C---:B-1----:R-:W-:Y:S02]  /*0fd0*/  IADD3 R7, R72.reuse, 0x1a0, RZ ;  /* 0x000001a048077810 */ /* 0x042fe40007ffe0ff */
[-C--:B------:R-:W-:Y:S02]  /*0fe0*/  LEA.HI.SX32 R5, R5, R72.reuse, 0x1b ;  /* 0x0000004805057211 */ /* 0x080fe400078fdaff */
[----:B------:R-:W-:Y:S02]  /*0ff0*/  LEA.HI.SX32 R7, R7, R72, 0x1b ;  /* 0x0000004807077211 */ /* 0x000fe400078fdaff */
[----:B0-----:R-:W-:-:S02]  /*1000*/  IADD3 R15, R72, 0x1c0, RZ ;  /* 0x000001c0480f7810 */ /* 0x001fc40007ffe0ff */
[----:B------:R-:W-:Y:S01]  /*1010*/  SHF.L.U32 R0, R72, 0x4, RZ ;  /* 0x0000000448007819 */ /* 0x000fe200000006ff */
[----:B------:R0:W-:Y:S01]  /*1020*/  STS.U16 [R55+0x180], R16 ;  /* 0x0001801037007388 */ /* 0x0001e20000000400 */
[----:B------:R-:W-:Y:S02]  /*1030*/  LEA.HI.SX32 R15, R15, R72, 0x1b ;  /* 0x000000480f0f7211 */ /* 0x000fe400078fdaff */
[-C--:B------:R-:W-:Y:S01]  /*1040*/  LEA R49, R5, R62.reuse, 0x1 ;  /* 0x0000003e05317211 */ /* 0x080fe200078e08ff */
[----:B------:R1:W-:Y:S01]  /*1050*/  STS.U16 [R54+0x1c0], R17 ;  /* 0x0001c01136007388 */ /* 0x0003e20000000400 */
[----:B------:R-:W-:Y:S02]  /*1060*/  LEA R48, R7, R62, 0x1 ;  /* 0x0000003e07307211 */ /* 0x000fe400078e08ff */
[----:B------:R-:W-:Y:S01]  /*1070*/  LEA.HI.SX32 R45, R0, R0, 0x1b ;  /* 0x00000000002d7211 */ /* 0x000fe200078fdaff */
[----:B------:R-:W-:Y:S01]  /*1080*/  STS.U16 [R53+0x200], R30 ;  /* 0x0002001e35007388 */ /* 0x000fe20000000400 */
[----:B------:R-:W-:-:S03]  /*1090*/  LEA R47, R15, R62, 0x1 ;  /* 0x0000003e0f2f7211 */ /* 0x000fc600078e08ff */
[----:B------:R-:W-:Y:S01]  /*10a0*/  STS.U16 [R52+0x240], R31 ;  /* 0x0002401f34007388 */ /* 0x000fe20000000400 */
[----:B------:R-:W-:-:S03]  /*10b0*/  LEA R45, R45, R62, 0x1 ;  /* 0x0000003e2d2d7211 */ /* 0x000fc600078e08ff */
        /* <DEDUP_REMOVED lines=24> */
[----:B------:R-:W-:-:S02]  /*1240*/  PRMT R4, RZ, 0x7610, R4 ;  /* 0x00007610ff047816 */ /* 0x000fc40000000004 */
[----:B------:R-:W-:Y:S02]  /*1250*/  PRMT R5, RZ, 0x7610, R5 ;  /* 0x00007610ff057816 */ /* 0x000fe40000000005 */
[----:B------:R-:W-:Y:S02]  /*1260*/  PRMT R14, RZ, 0x7610, R14 ;  /* 0x00007610ff0e7816 */ /* 0x000fe4000000000e */
[----:B------:R-:W-:Y:S02]  /*1270*/  PRMT R7, RZ, 0x7610, R7 ;  /* 0x00007610ff077816 */ /* 0x000fe40000000007 */
[----:B0-----:R-:W-:Y:S02]  /*1280*/  PRMT R16, RZ, 0x7610, R16 ;  /* 0x00007610ff107816 */ /* 0x001fe40000000010 */
[----:B------:R-:W-:Y:S02]  /*1290*/  PRMT R15, RZ, 0x7610, R15 ;  /* 0x00007610ff0f7816 */ /* 0x000fe4000000000f */
[----:B-1----:R-:W-:Y:S01]  /*12a0*/  PRMT R17, RZ, 0x7610, R17 ;  /* 0x00007610ff117816 */ /* 0x002fe20000000011 */
        /* <DEDUP_REMOVED lines=18> */
[----:B------:R-:W-:Y:S01]  /*13d0*/  PRMT R0, RZ, 0x7610, R0 ;  /* 0x00007610ff007816 */ /* 0x000fe20000000000 */
[----:B------:R-:W4:Y:S04]  /*13e0*/  @!P0 LDG.E.U16 R83, desc[UR14][R2.64+0x240] ;  /* 0x0002400e02538981 */ /* 0x000f28000c1e1500 */
[----:B------:R-:W4:Y:S04]  /*13f0*/  @!P6 LDG.E.U16 R85, desc[UR14][R2.64+0x2c0] ;  /* 0x0002c00e0255e981 */ /* 0x000f28000c1e1500 */
[----:B------:R-:W4:Y:S04]  /*1400*/  @!P4 LDG.E.U16 R0, desc[UR14][R2.64+0x280] ;  /* 0x0002800e0200c981 */ /* 0x000f28000c1e1500 */
[----:B------:R-:W4:Y:S04]  /*1410*/  @!P5 LDG.E.U16 R84, desc[UR14][R2.64+0x300] ;  /* 0x0003000e0254d981 */ /* 0x000f28000c1e1500 */
[----:B------:R-:W4:Y:S04]  /*1420*/  @!P3 LDG.E.U16 R87, desc[UR14][R2.64+0x340] ;  /* 0x0003400e0257b981 */ /* 0x000f28000c1e1500 */
[----:B------:R-:W4:Y:S04]  /*1430*/  @!P2 LDG.E.U16 R86, desc[UR14][R2.64+0x380] ;  /* 0x0003800e0256a981 */ /* 0x000f28000c1e1500 */
[----:B------:R0:W4:Y:S01]  /*1440*/  @!P1 LDG.E.U16 R89, desc[UR14][R2.64+0x3c0] ;  /* 0x0003c00e02599981 */ /* 0x000122000c1e1500 */
[----:B------:R-:W-:-:S02]  /*1450*/  ISETP.GE.AND P3, PT, R18, R130, PT ;  /* 0x000000821200720c */ /* 0x000fc40003f66270 */
[----:B------:R-:W-:Y:S02]  /*1460*/  ISETP.GE.AND P2, PT, R19, R130, PT ;  /* 0x000000821300720c */ /* 0x000fe40003f46270 */
[----:B0-----:R-:W-:-:S04]  /*1470*/  LEA R2, P0, R66, R69, 0x1 ;  /* 0x0000004542027211 */ /* 0x001fc800078008ff */
[C---:B------:R-:W-:Y:S02]  /*1480*/  LEA.HI.X R3, R66.reuse, R67, R65, 0x1, P0 ;  /* 0x0000004342037211 */ /* 0x040fe400000f0c41 */
[-C--:B------:R-:W-:Y:S02]  /*1490*/  ISETP.GE.AND P0, PT, R66, R130.reuse, PT ;  /* 0x000000824200720c */ /* 0x080fe40003f06270 */
[-C--:B------:R-:W-:Y:S02]  /*14a0*/  ISETP.GE.AND P6, PT, R20, R130.reuse, PT ;  /* 0x000000821400720c */ /* 0x080fe40003fc6270 */
[-C--:B------:R-:W-:Y:S02]  /*14b0*/  ISETP.GE.AND P5, PT, R21, R130.reuse, PT ;  /* 0x000000821500720c */ /* 0x080fe40003fa6270 */
[-C--:B------:R-:W-:Y:S02]  /*14c0*/  ISETP.GE.AND P1, PT, R22, R130.reuse, PT ;  /* 0x000000821600720c */ /* 0x080fe40003f26270 */
[----:B------:R-:W-:Y:S01]  /*14d0*/  ISETP.GE.AND P4, PT, R23, R130, PT ;  /* 0x000000821700720c */ /* 0x000fe20003f86270 */
        /* <DEDUP_REMOVED lines=54> */
[-C--:B------:R-:W-:Y:S02]  /*1840*/  ISETP.GE.AND P5, PT, R28, R130.reuse, PT ;  /* 0x000000821c00720c */ /* 0x080fe40003fa6270 */
[-C--:B------:R-:W-:Y:S01]  /*1850*/  ISETP.GE.AND P1, PT, R29, R130.reuse, PT ;  /* 0x000000821d00720c */ /* 0x080fe20003f26270 */
[----:B------:R-:W4:Y:S01]  /*1860*/  @!P0 LDG.E.U16 R17, desc[UR14][R2.64+0x1c0] ;  /* 0x0001c00e02118981 */ /* 0x000f22000c1e1500 */
[----:B------:R-:W-:-:S03]  /*1870*/  ISETP.GE.AND P0, PT, R99, R130, PT ;  /* 0x000000826300720c */ /* 0x000fc60003f06270 */
[----:B------:R-:W4:Y:S04]  /*1880*/  @!P3 LDG.E.U16 R82, desc[UR14][R2.64+0x200] ;  /* 0x0002000e0252b981 */ /* 0x000f28000c1e1500 */
[----:B------:R-:W4:Y:S04]  /*1890*/  @!P2 LDG.E.U16 R105, desc[UR14][R2.64+0x240] ;  /* 0x0002400e0269a981 */ /* 0x000f28000c1e1500 */
[----:B------:R-:W4:Y:S01]  /*18a0*/  @!P6 LDG.E.U16 R98, desc[UR14][R2.64+0x280] ;  /* 0x0002800e0262e981 */ /* 0x000f22000c1e1500 */
[----:B------:R-:W-:-:S03]  /*18b0*/  ISETP.GE.AND P2, PT, R101, R130, PT ;  /* 0x000000826500720c */ /* 0x000fc60003f46270 */
[----:B------:R-:W4:Y:S04]  /*18c0*/  @!P5 LDG.E.U16 R107, desc[UR14][R2.64+0x2c0] ;  /* 0x0002c00e026bd981 */ /* 0x000f28000c1e1500 */
[----:B------:R-:W4:Y:S04]  /*18d0*/  @!P1 LDG.E.U16 R100, desc[UR14][R2.64+0x300] ;  /* 0x0003000e02649981 */ /* 0x000f28000c1e1500 */
[----:B------:R-:W4:Y:S01]  /*18e0*/  @!P0 LDG.E.U16 R109, desc[UR14][R2.64+0x340] ;  /* 0x0003400e026d8981 */ /* 0x000f22000c1e1500 */
[----:B------:R-:W-:-:S03]  /*18f0*/  ISETP.GE.AND P0, PT, R103, R130, PT ;  /* 0x000000826700720c */ /* 0x000fc60003f06270 */
[----:B------:R-:W4:Y:S10]  /*1900*/  @!P2 LDG.E.U16 R102, desc[UR14][R2.64+0x380] ;  /* 0x0003800e0266a981 */ /* 0x000f34000c1e1500 */
[----:B------:R0:W4:Y:S01]  /*1910*/  @!P0 LDG.E.U16 R111, desc[UR14][R2.64+0x3c0] ;  /* 0x0003c00e026f8981 */ /* 0x000122000c1e1500 */
[----:B------:R-:W-:Y:S01]  /*1920*/  ISETP.GE.AND P0, PT, R66, R130, PT ;  /* 0x000000824200720c */ /* 0x000fe20003f06270 */
[----:B------:R-:W-:-:S02]  /*1930*/  IMAD R113, R113, UR16, R104 ;  /* 0x0000001071717c24 */ /* 0x000fc4000f8e0268 */
[----:B0-----:R-:W-:-:S05]  /*1940*/  IMAD.WIDE.U32 R2, R112, UR16, RZ ;  /* 0x0000001070027c25 */ /* 0x001fca000f8e00ff */
[----:B------:R-:W-:Y:S02]  /*1950*/  IADD3 R3, R3, R113, RZ ;  /* 0x0000007103037210 */ /* 0x000fe40007ffe0ff */
[-C--:B------:R-:W-:Y:S02]  /*1960*/  ISETP.GE.AND P4, PT, R23, R130.reuse, PT ;  /* 0x000000821700720c */ /* 0x080fe40003f86270 */
[-C--:B------:R-:W-:Y:S02]  /*1970*/  ISETP.GE.AND P5, PT, R21, R130.reuse, PT ;  /* 0x000000821500720c */ /* 0x080fe40003fa6270 */
[----:B------:R-:W-:Y:S02]  /*1980*/  ISETP.GE.AND P6, PT, R22, R130, PT ;  /* 0x000000821600720c */ /* 0x000fe40003fc6270 */
[----:B------:R-:W-:Y:S02]  /*1990*/  PRMT R114, RZ, 0x7610, R114 ;  /* 0x00007610ff727816 */ /* 0x000fe40000000072 */
[----:B------:R-:W-:-:S02]  /*19a0*/  PRMT R118, RZ, 0x7610, R118 ;  /* 0x00007610ff767816 */ /* 0x000fc40000000076 */
[----:B------:R-:W-:Y:S02]  /*19b0*/  PRMT R120, RZ, 0x7610, R120 ;  /* 0x00007610ff787816 */ /* 0x000fe40000000078 */
[----:B------:R-:W-:Y:S01]  /*19c0*/  PRMT R127, RZ, 0x7610, R127 ;  /* 0x00007610ff7f7816 */ /* 0x000fe2000000007f */
[----:B--2---:R-:W-:Y:S04]  /*19d0*/  STS.U16 [R61], R4 ;  /* 0x000000043d007388 */ /* 0x004fe80000000400 */
[----:B---3--:R-:W-:Y:S04]  /*19e0*/  STS.U16 [R60+0x40], R5 ;  /* 0x000040053c007388 */ /* 0x008fe80000000400 */
[----:B----4-:R-:W-:Y:S04]  /*19f0*/  STS.U16 [R59+0x80], R14 ;  /* 0x0000800e3b007388 */ /* 0x010fe80000000400 */
[----:B------:R0:W-:Y:S04]  /*1a00*/  STS.U16 [R58+0xc0], R7 ;  /* 0x0000c0073a007388 */ /* 0x0001e80000000400 */
[----:B------:R-:W-:Y:S04]  /*1a10*/  STS.U16 [R57+0x100], R16 ;  /* 0x0001001039007388 */ /* 0x000fe80000000400 */
[----:B------:R-:W-:Y:S01]  /*1a20*/  STS.U16 [R56+0x140], R15 ;  /* 0x0001400f38007388 */ /* 0x000fe20000000400 */
[----:B0-----:R-:W-:-:S03]  /*1a30*/  SHF.R.S32.HI R7, RZ, 0x1f, R6 ;  /* 0x0000001fff077819 */ /* 0x001fc60000011406 */
[----:B------:R0:W-:Y:S01]  /*1a40*/  STS.U16 [R55+0x180], R80 ;  /* 0x0001805037007388 */ /* 0x0001e20000000400 */
[----:B------:R-:W-:-:S03]  /*1a50*/  IMAD.WIDE.U32 R4, R81, UR4, R2 ;  /* 0x0000000451047c25 */ /* 0x000fc6000f8e0002 */
[----:B------:R-:W-:Y:S01]  /*1a60*/  STS.U16 [R54+0x1c0], R17 ;  /* 0x0001c01136007388 */ /* 0x000fe20000000400 */
[----:B0-----:R-:W-:Y:S01]  /*1a70*/  IADD3 R80, R64, -R115, RZ ;  /* 0x8000007340507210 */ /* 0x001fe20007ffe0ff */
[----:B------:R-:W-:Y:S02]  /*1a80*/  IMAD R14, R78, UR4, RZ ;  /* 0x000000044e0e7c24 */ /* 0x000fe4000f8e02ff */
[----:B------:R0:W-:Y:S01]  /*1a90*/  STS.U16 [R53+0x200], R82 ;  /* 0x0002005235007388 */ /* 0x0001e20000000400 */
[----:B------:R-:W-:-:S04]  /*1aa0*/  @!P0 IMAD.WIDE.U32 R2, R112, UR16, R6 ;  /* 0x0000001070028c25 */ /* 0x000fc8000f8e0006 */
[----:B------:R-:W-:Y:S01]  /*1ab0*/  IMAD R80, R80, -0x200, RZ ;  /* 0xfffffe0050507824 */ /* 0x000fe200078e02ff */
[----:B------:R-:W-:Y:S01]  /*1ac0*/  STS.U16 [R52+0x240], R105 ;  /* 0x0002406934007388 */ /* 0x000fe20000000400 */
[----:B------:R-:W-:Y:S01]  /*1ad0*/  IMAD R115, R81, UR5, R14 ;  /* 0x0000000551737c24 */ /* 0x000fe2000f8e020e */
[----:B------:R-:W-:Y:S02]  /*1ae0*/  @!P0 IADD3 R3, R113, R3, RZ ;  /* 0x0000000371038210 */ /* 0x000fe40007ffe0ff */
[----:B------:R1:W-:Y:S01]  /*1af0*/  STS.U16 [R51+0x280], R98 ;  /* 0x0002806233007388 */ /* 0x0003e20000000400 */
[----:B0-----:R-:W-:Y:S02]  /*1b00*/  SHF.R.S32.HI R82, RZ, 0x1f, R80 ;  /* 0x0000001fff527819 */ /* 0x001fe40000011450 */
[----:B------:R-:W-:Y:S02]  /*1b10*/  @!P0 MOV R16, R6 ;  /* 0x0000000600108202 */ /* 0x000fe40000000f00 */
[----:B------:R-:W-:-:S02]  /*1b20*/  @!P0 MOV R17, R7 ;  /* 0x0000000700118202 */ /* 0x000fc40000000f00 */
[----:B-1----:R-:W-:Y:S01]  /*1b30*/  IADD3 R98, P1, R80, R4, RZ ;  /* 0x0000000450627210 */ /* 0x002fe20007f3e0ff */
[----:B------:R-:W-:-:S03]  /*1b40*/  IMAD R4, R116, UR17, RZ ;  /* 0x0000001174047c24 */ /* 0x000fc6000f8e02ff */
[----:B------:R-:W-:Y:S01]  /*1b50*/  IADD3.X R105, R82, R115, R5, P1, !PT ;  /* 0x0000007352697210 */ /* 0x000fe20000ffe405 */
[----:B------:R-:W-:Y:S02]  /*1b60*/  IMAD R113, R117, UR16, R4 ;  /* 0x0000001075717c24 */ /* 0x000fe4000f8e0204 */
[----:B------:R-:W-:Y:S01]  /*1b70*/  @!P0 IMAD.WIDE.U32 R4, R81, UR4, R2 ;  /* 0x0000000451048c25 */ /* 0x000fe2000f8e0002 */
[----:B------:R-:W-:Y:S01]  /*1b80*/  LEA R3, P1, R66, UR6, 0x1 ;  /* 0x0000000642037c11 */ /* 0x000fe2000f8208ff */
[----:B------:R-:W-:Y:S01]  /*1b90*/  STS.U16 [R50+0x2c0], R107 ;  /* 0x0002c06b32007388 */ /* 0x000fe20000000400 */
[----:B------:R-:W-:Y:S01]  /*1ba0*/  ULDC.64 UR4, c[0x0][0x2b8] ;  /* 0x0000ae0000047ab9 */ /* 0x000fe20000000a00 */
[----:B------:R-:W-:Y:S01]  /*1bb0*/  @!P0 IMAD.WIDE.U32 R16, R116, UR16, R16 ;  /* 0x0000001074108c25 */ /* 0x000fe2000f8e0010 */
[----:B------:R-:W-:Y:S01]  /*1bc0*/  LEA R2, P2, R98, R3, 0x1 ;  /* 0x0000000362027211 */ /* 0x000fe200078408ff */
[----:B------:R0:W-:Y:S02]  /*1bd0*/  STS.U16 [R49+0x300], R100 ;  /* 0x0003006431007388 */ /* 0x0001e40000000400 */
[----:B------:R-:W-:Y:S01]  /*1be0*/  IMAD.WIDE.U32 R14, R116, UR16, RZ ;  /* 0x00000010740e7c25 */ /* 0x000fe2000f8e00ff */
[----:B------:R-:W-:-:S04]  /*1bf0*/  @!P0 IADD3 R17, R113, R17, RZ ;  /* 0x0000001171118210 */ /* 0x000fc80007ffe0ff */
[----:B------:R-:W-:Y:S02]  /*1c00*/  IADD3 R15, R15, R113, RZ ;  /* 0x000000710f0f7210 */ /* 0x000fe40007ffe0ff */
[C---:B0-----:R-:W-:Y:S02]  /*1c10*/  LEA.HI.X R100, R66.reuse, UR7, R65, 0x1, P1 ;  /* 0x0000000742647c11 */ /* 0x041fe400088f0c41 */
[----:B------:R-:W-:Y:S02]  /*1c20*/  @!P0 IADD3 R107, P1, R66, R4, RZ ;  /* 0x00000004426b8210 */ /* 0x000fe40007f3e0ff */
[----:B------:R-:W-:Y:S01]  /*1c30*/  LEA.HI.X R3, R98, R100, R105, 0x1, P2 ;  /* 0x0000006462037211 */ /* 0x000fe200010f0c69 */
[----:B------:R-:W-:Y:S01]  /*1c40*/  IMAD R100, R78, UR4, RZ ;  /* 0x000000044e647c24 */ /* 0x000fe2000f8e02ff */
[----:B------:R-:W-:Y:S01]  /*1c50*/  @!P0 IADD3.X R98, R65, R5, R115, P1, !PT ;  /* 0x0000000541628210 */ /* 0x000fe20000ffe473 */
[----:B------:R-:W-:Y:S01]  /*1c60*/  @!P0 IMAD.WIDE.U32 R4, R81, UR4, R16 ;  /* 0x0000000451048c25 */ /* 0x000fe2000f8e0010 */
[----:B------:R-:W-:Y:S01]  /*1c70*/  @!P0 LEA R104, P1, R107, UR6, 0x1 ;  /* 0x000000066b688c11 */ /* 0x000fe2000f8208ff */
[----:B------:R0:W-:Y:S02]  /*1c80*/  STS.U16 [R48+0x340], R109 ;  /* 0x0003406d30007388 */ /* 0x0001e40000000400 */
[----:B------:R-:W-:Y:S01]  /*1c90*/  IMAD.WIDE.U32 R14, R81, UR4, R14 ;  /* 0x00000004510e7c25 */ /* 0x000fe2000f8e000e */
[----:B------:R-:W-:Y:S01]  /*1ca0*/  @!P0 LEA.HI.X R105, R107, UR7, R98, 0x1, P1 ;  /* 0x000000076b698c11 */ /* 0x000fe200088f0c62 */
[----:B------:R1:W-:Y:S01]  /*1cb0*/  STS.U16 [R47+0x380], R102 ;  /* 0x000380662f007388 */ /* 0x0003e20000000400 */
[----:B------:R-:W-:Y:S01]  /*1cc0*/  @!P0 IADD3 R106, P2, R66, R4, RZ ;  /* 0x00000004426a8210 */ /* 0x000fe20007f5e0ff */
[----:B0-----:R-:W-:Y:S01]  /*1cd0*/  IMAD R109, R81, UR5, R100 ;  /* 0x00000005516d7c24 */ /* 0x001fe2000f8e0264 */
[----:B------:R-:W-:-:S02]  /*1ce0*/  ULDC.64 UR4, c[0x0][0x308] ;  /* 0x0000c20000047ab9 */ /* 0x000fc40000000a00 */
[----:B------:R-:W-:Y:S02]  /*1cf0*/  LEA R17, P1, R66, UR4, 0x1 ;  /* 0x0000000442117c11 */ /* 0x000fe4000f8208ff */
[----:B-1----:R-:W-:Y:S01]  /*1d00*/  IADD3 R102, P3, R80, R14, RZ ;  /* 0x0000000e50667210 */ /* 0x002fe20007f7e0ff */
[----:B------:R0:W-:Y:S01]  /*1d10*/  STS.U16 [R46+0x3c0], R111 ;  /* 0x0003c06f2e007388 */ /* 0x0001e20000000400 */
[----:B------:R-:W-:Y:S01]  /*1d20*/  @!P0 IADD3.X R107, R65, R5, R109, P2, !PT ;  /* 0x00000005416b8210 */ /* 0x000fe200017fe46d */
[----:B------:R-:W-:Y:S01]  /*1d30*/  NOP ;  /* 0x0000000000007918 */ /* 0x000fe20000000000 */
[----:B------:R-:W-:Y:S01]  /*1d40*/  LEA R4, P2, R102, R17, 0x1 ;  /* 0x0000001166047211 */ /* 0x000fe200078408ff */
        /* <DEDUP_REMOVED lines=17> */
[----:B------:R-:W-:-:S02]  /*1e60*/  IADD3.X R15, R82, R109, R15, P3, !PT ;  /* 0x0000006d520f7210 */ /* 0x000fc40001ffe40f */
[----:B------:R-:W-:Y:S02]  /*1e70*/  LEA.HI.X R5, R66, UR5, R65, 0x1, P1 ;  /* 0x0000000542057c11 */ /* 0x000fe400088f0c41 */
[----:B------:R-:W-:Y:S02]  /*1e80*/  @!P0 LEA R14, P1, R106, UR4, 0x1 ;  /* 0x000000046a0e8c11 */ /* 0x000fe4000f8208ff */
[----:B------:R-:W-:Y:S02]  /*1e90*/  LEA.HI.X R5, R102, R5, R15, 0x1, P2 ;  /* 0x0000000566057211 */ /* 0x000fe400010f0c0f */
[--C-:B------:R-:W-:Y:S02]  /*1ea0*/  @!P0 LEA.HI.X R15, R106, UR5, R107.reuse, 0x1, P1 ;  /* 0x000000056a0f8c11 */ /* 0x100fe400088f0c6b */
[----:B------:R-:W-:Y:S02]  /*1eb0*/  ISETP.GE.AND P1, PT, R18, R130, PT ;  /* 0x000000821200720c */ /* 0x000fe40003f26270 */
[----:B------:R-:W-:-:S02]  /*1ec0*/  PRMT R107, RZ, 0x7610, R107 ;  /* 0x00007610ff6b7816 */ /* 0x000fc4000000006b */
[----:B------:R-:W-:-:S09]  /*1ed0*/  PRMT R113, RZ, 0x7610, R113 ;  /* 0x00007610ff717816 */ /* 0x000fd20000000071 */
[----:B------:R-:W2:Y:S01]  /*1ee0*/  @!P1 LDG.E.U16 R107, desc[UR14][R2.64+-0x3c0] ;  /* 0xfffc400e026b9981 */ /* 0x000ea2000c1e1500 */
[-C--:B------:R-:W-:Y:S02]  /*1ef0*/  ISETP.GE.AND P1, PT, R24, R130.reuse, PT ;  /* 0x000000821800720c */ /* 0x080fe40003f26270 */
[----:B------:R-:W-:Y:S01]  /*1f00*/  PRMT R116, RZ, 0x7610, R116 ;  /* 0x00007610ff747816 */ /* 0x000fe20000000074 */
[----:B------:R-:W3:Y:S10]  /*1f10*/  @!P4 LDG.E.U16 R114, desc[UR14][R2.64+-0x280] ;  /* 0xfffd800e0272c981 */ /* 0x000ef4000c1e1500 */
[----:B------:R-:W4:Y:S01]  /*1f20*/  @!P1 LDG.E.U16 R113, desc[UR14][R2.64+-0x240] ;  /* 0xfffdc00e02719981 */ /* 0x000f22000c1e1500 */
[----:B------:R-:W-:-:S02]  /*1f30*/  ISETP.GE.AND P1, PT, R25, R130, PT ;  /* 0x000000821900720c */ /* 0x000fc40003f26270 */
[----:B------:R-:W-:Y:S02]  /*1f40*/  PRMT R98, RZ, 0x7610, R98 ;  /* 0x00007610ff627816 */ /* 0x000fe40000000062 */
[-C--:B------:R-:W-:Y:S02]  /*1f50*/  ISETP.GE.AND P2, PT, R19, R130.reuse, PT ;  /* 0x000000821300720c */ /* 0x080fe40003f46270 */
[-C--:B------:R-:W-:Y:S02]  /*1f60*/  ISETP.GE.AND P3, PT, R20, R130.reuse, PT ;  /* 0x000000821400720c */ /* 0x080fe40003f66270 */
[----:B------:R1:W2:Y:S05]  /*1f70*/  @!P0 LDG.E.U16 R98, desc[UR14][R104.64] ;  /* 0x0000000e68628981 */ /* 0x0002aa000c1e1500 */
[----:B------:R-:W4:Y:S01]  /*1f80*/  @!P1 LDG.E.U16 R116, desc[UR14][R2.64+-0x200] ;  /* 0xfffe000e02749981 */ /* 0x000f22000c1e1500 */
[----:B------:R-:W-:-:S02]  /*1f90*/  ISETP.GE.AND P1, PT, R26, R130, PT ;  /* 0x000000821a00720c */ /* 0x000fc40003f26270 */
[----:B------:R-:W-:Y:S02]  /*1fa0*/  PRMT R102, RZ, 0x7610, R102 ;  /* 0x00007610ff667816 */ /* 0x000fe40000000066 */
[----:B-1----:R-:W-:Y:S02]  /*1fb0*/  PRMT R105, RZ, 0x7610, R105 ;  /* 0x00007610ff697816 */ /* 0x002fe40000000069 */
[----:B------:R-:W-:Y:S02]  /*1fc0*/  PRMT R109, RZ, 0x7610, R109 ;  /* 0x00007610ff6d7816 */ /* 0x000fe4000000006d */
[----:B------:R-:W-:Y:S01]  /*1fd0*/  PRMT R106, RZ, 0x7610, R106 ;  /* 0x00007610ff6a7816 */ /* 0x000fe2000000006a */
[----:B------:R-:W3:Y:S01]  /*1fe0*/  @!P2 LDG.E.U16 R102, desc[UR14][R2.64+-0x380] ;  /* 0xfffc800e0266a981 */ /* 0x000ee2000c1e1500 */
[----:B0-----:R-:W-:-:S03]  /*1ff0*/  PRMT R111, RZ, 0x7610, R111 ;  /* 0x00007610ff6f7816 */ /* 0x001fc6000000006f */
[----:B------:R-:W4:Y:S01]  /*2000*/  @!P1 LDG.E.U16 R105, desc[UR14][R2.64+-0x1c0] ;  /* 0xfffe400e02699981 */ /* 0x000f22000c1e1500 */
[-C--:B------:R-:W-:Y:S02]  /*2010*/  ISETP.GE.AND P1, PT, R27, R130.reuse, PT ;  /* 0x000000821b00720c */ /* 0x080fe40003f26270 */
[-C--:B------:R-:W-:Y:S01]  /*2020*/  ISETP.GE.AND P2, PT, R28, R130.reuse, PT ;  /* 0x000000821c00720c */ /* 0x080fe20003f46270 */
[----:B------:R-:W4:Y:S01]  /*2030*/  @!P3 LDG.E.U16 R109, desc[UR14][R2.64+-0x340] ;  /* 0xfffcc00e026db981 */ /* 0x000f22000c1e1500 */
[-C--:B------:R-:W-:Y:S02]  /*2040*/  ISETP.GE.AND P3, PT, R29, R130.reuse, PT ;  /* 0x000000821d00720c */ /* 0x080fe40003f66270 */
[-C--:B------:R-:W-:Y:S01]  /*2050*/  ISETP.GE.AND P4, PT, R99, R130.reuse, PT ;  /* 0x000000826300720c */ /* 0x080fe20003f86270 */
[----:B------:R-:W4:Y:S01]  /*2060*/  @!P5 LDG.E.U16 R106, desc[UR14][R2.64+-0x300] ;  /* 0xfffd000e026ad981 */ /* 0x000f22000c1e1500 */
[----:B------:R-:W-:-:S03]  /*2070*/  ISETP.GE.AND P5, PT, R101, R130, PT ;  /* 0x000000826500720c */ /* 0x000fc60003fa6270 */
[----:B------:R-:W4:Y:S01]  /*2080*/  @!P6 LDG.E.U16 R111, desc[UR14][R2.64+-0x2c0] ;  /* 0xfffd400e026fe981 */ /* 0x000f22000c1e1500 */
[----:B------:R-:W-:Y:S02]  /*2090*/  ISETP.GE.AND P6, PT, R103, R130, PT ;  /* 0x000000826700720c */ /* 0x000fe40003fc6270 */
        /* <DEDUP_REMOVED lines=36> */
[----:B------:R-:W2:Y:S04]  /*22e0*/  LDS.U16 R102, [R45] ;  /* 0x000000002d667984 */ /* 0x000ea80000000400 */
[----:B------:R-:W-:Y:S04]  /*22f0*/  LDS.U16 R98, [R45+0x2] ;  /* 0x000002002d627984 */ /* 0x000fe80000000400 */
[----:B------:R-:W-:Y:S04]  /*2300*/  LDS.U16 R2, [R45+0x4] ;  /* 0x000004002d027984 */ /* 0x000fe80000000400 */
[----:B------:R-:W-:Y:S04]  /*2310*/  LDS.U16 R106, [R45+0x6] ;  /* 0x000006002d6a7984 */ /* 0x000fe80000000400 */
[----:B------:R-:W3:Y:S04]  /*2320*/  LDS.U16 R114, [R45+0x8] ;  /* 0x000008002d727984 */ /* 0x000ee80000000400 */
[----:B------:R-:W-:Y:S04]  /*2330*/  LDS.U16 R116, [R45+0xa] ;  /* 0x00000a002d747984 */ /* 0x000fe80000000400 */
        /* <DEDUP_REMOVED lines=8> */
[----:B------:R-:W4:Y:S04]  /*23c0*/  LDS.U16 R131, [R45+0x1c] ;  /* 0x00001c002d837984 */ /* 0x000f280000000400 */
[----:B------:R-:W4:Y:S01]  /*23d0*/  LDS.U16 R132, [R45+0x1e] ;  /* 0x00001e002d847984 */ /* 0x000f220000000400 */
[----:B------:R-:W-:Y:S01]  /*23e0*/  BAR.SYNC.DEFER_BLOCKING 0x0 ;  /* 0x0000000000007b1d */ /* 0x000fe20000010000 */
[----:B0-----:R-:W-:-:S05]  /*23f0*/  PRMT R105, RZ, 0x7610, R105 ;  /* 0x00007610ff697816 */ /* 0x001fca0000000069 */
[----:B------:R0:W4:Y:S01]  /*2400*/  @!P0 LDG.E.U16 R142, desc[UR14][R14.64] ;  /* 0x0000000e0e8e8981 */ /* 0x000122000c1e1500 */
[----:B------:R-:W-:-:S03]  /*2410*/  ISETP.GE.AND P0, PT, R19, R130, PT ;  /* 0x000000821300720c */ /* 0x000fc60003f06270 */
[----:B------:R-:W4:Y:S01]  /*2420*/  @!P1 LDG.E.U16 R105, desc[UR14][R4.64+-0x3c0] ;  /* 0xfffc400e04699981 */ /* 0x000f22000c1e1500 */
[-C--:B------:R-:W-:Y:S02]  /*2430*/  ISETP.GE.AND P1, PT, R20, R130.reuse, PT ;  /* 0x000000821400720c */ /* 0x080fe40003f26270 */
[----:B------:R-:W-:Y:S01]  /*2440*/  PRMT R107, RZ, 0x7610, R107 ;  /* 0x00007610ff6b7816 */ /* 0x000fe2000000006b */
[----:B------:R-:W4:Y:S01]  /*2450*/  @!P3 LDG.E.U16 R152, desc[UR14][R4.64+-0x100] ;  /* 0xffff000e0498b981 */ /* 0x000f22000c1e1500 */
[----:B------:R-:W-:Y:S02]  /*2460*/  PRMT R109, RZ, 0x7610, R109 ;  /* 0x00007610ff6d7816 */ /* 0x000fe4000000006d */
[----:B------:R-:W-:Y:S01]  /*2470*/  PRMT R111, RZ, 0x7610, R111 ;  /* 0x00007610ff6f7816 */ /* 0x000fe2000000006f */
[----:B------:R-:W4:Y:S04]  /*2480*/  @!P5 LDG.E.U16 R154, desc[UR14][R4.64+-0x80] ;  /* 0xffff800e049ad981 */ /* 0x000f28000c1e1500 */
[----:B------:R-:W4:Y:S01]  /*2490*/  @!P0 LDG.E.U16 R144, desc[UR14][R4.64+-0x380] ;  /* 0xfffc800e04908981 */ /* 0x000f22000c1e1500 */
[----:B------:R-:W-:-:S03]  /*24a0*/  ISETP.GE.AND P0, PT, R21, R130, PT ;  /* 0x000000821500720c */ /* 0x000fc60003f06270 */
[----:B------:R-:W4:Y:S01]  /*24b0*/  @!P1 LDG.E.U16 R107, desc[UR14][R4.64+-0x340] ;  /* 0xfffcc00e046b9981 */ /* 0x000f22000c1e1500 */
[-C--:B------:R-:W-:Y:S02]  /*24c0*/  ISETP.GE.AND P1, PT, R22, R130.reuse, PT ;  /* 0x000000821600720c */ /* 0x080fe40003f26270 */
[----:B------:R-:W-:Y:S01]  /*24d0*/  PRMT R113, RZ, 0x7610, R113 ;  /* 0x00007610ff717816 */ /* 0x000fe20000000071 */
[----:B------:R-:W4:Y:S01]  /*24e0*/  @!P6 LDG.E.U16 R143, desc[UR14][R4.64+-0x40] ;  /* 0xffffc00e048fe981 */ /* 0x000f22000c1e1500 */
[----:B0-----:R-:W-:Y:S02]  /*24f0*/  PRMT R14, RZ, 0x7610, R14 ;  /* 0x00007610ff0e7816 */ /* 0x001fe4000000000e */
[----:B------:R-:W-:Y:S02]  /*2500*/  PRMT R15, RZ, 0x7610, R15 ;  /* 0x00007610ff0f7816 */ /* 0x000fe4000000000f */
[----:B-1----:R-:W-:Y:S01]  /*2510*/  PRMT R115, RZ, 0x7610, R115 ;  /* 0x00007610ff737816 */ /* 0x002fe20000000073 */
        /* <DEDUP_REMOVED lines=9> */
[----:B------:R-:W-:-:S09]  /*25b0*/  ISETP.NE.AND P1, PT, R135, RZ, PT ;  /* 0x000000ff8700720c */ /* 0x000fd20003f25270 */
[----:B------:R-:W4:Y:S01]  /*25c0*/  @!P0 LDG.E.U16 R148, desc[UR14][R4.64+-0x200] ;  /* 0xfffe000e04948981 */ /* 0x000f22000c1e1500 */
[----:B------:R-:W-:-:S03]  /*25d0*/  ISETP.GE.AND P0, PT, R26, R130, PT ;  /* 0x000000821a00720c */ /* 0x000fc60003f06270 */
[----:B------:R-:W4:Y:S10]  /*25e0*/  @!P1 LDG.E.U16 R150, desc[UR14][R4.64+-0x180] ;  /* 0xfffe800e04969981 */ /* 0x000f34000c1e1500 */
[----:B------:R0:W4:Y:S01]  /*25f0*/  @!P0 LDG.E.U16 R111, desc[UR14][R4.64+-0x1c0] ;  /* 0xfffe400e046f8981 */ /* 0x000122000c1e1500 */
[----:B--2---:R-:W-:-:S05]  /*2600*/  HADD2.F32 R102, -RZ, R102.H0_H0 ;  /* 0x20000066ff667230 */ /* 0x004fca0000004100 */
[----:B------:R-:W-:-:S04]  /*2610*/  FMUL.FTZ R3, R102, -1.4426950216293334961 ;  /* 0xbfb8aa3b66037820 */ /* 0x000fc80000410000 */
[----:B------:R-:W1:Y:S01]  /*2620*/  MUFU.EX2 R135, R3 ;  /* 0x0000000300877308 */ /* 0x000e620000000800 */
[----:B---3--:R-:W-:Y:S02]  /*2630*/  HADD2.F32 R114, -RZ, R114.H0_H0 ;  /* 0x20000072ff727230 */ /* 0x008fe40000004100 */
[----:B------:R-:W-:Y:S02]  /*2640*/  HADD2.F32 R106, -RZ, R106.H0_H0 ;  /* 0x2000006aff6a7230 */ /* 0x000fe40000004100 */
[----:B------:R-:W-:Y:S02]  /*2650*/  HADD2.F32 R98, -RZ, R98.H0_H0 ;  /* 0x20000062ff627230 */ /* 0x000fe40000004100 */
[----:B0-----:R-:W-:Y:S01]  /*2660*/  FMUL.FTZ R5, R114, -1.4426950216293334961 ;  /* 0xbfb8aa3b72057820 */ /* 0x001fe20000410000 */
[----:B------:R-:W-:Y:S02]  /*2670*/  HADD2.F32 R104, -RZ, R2.H0_H0 ;  /* 0x20000002ff687230 */ /* 0x000fe40000004100 */
[----:B------:R-:W-:Y:S01]  /*2680*/  FMUL.FTZ R4, R106, -1.4426950216293334961 ;  /* 0xbfb8aa3b6a047820 */ /* 0x000fe20000410000 */
[----:B------:R-:W-:Y:S01]  /*2690*/  FMUL.FTZ R2, R98, -1.4426950216293334961 ;  /* 0xbfb8aa3b62027820 */ /* 0x000fe20000410000 */
[----:B------:R-:W-:Y:S01]  /*26a0*/  MUFU.EX2 R145, R5 ;  /* 0x0000000500917308 */ /* 0x000fe20000000800 */
[----:B------:R-:W-:Y:S01]  /*26b0*/  FMUL.FTZ R139, R104, -1.4426950216293334961 ;  /* 0xbfb8aa3b688b7820 */ /* 0x000fe20000410000 */
[----:B-1----:R-:W-:-:S06]  /*26c0*/  FADD.FTZ R135, R135, 1 ;  /* 0x3f80000087877421 */ /* 0x002fcc0000010000 */
[----:B------:R-:W0:Y:S01]  /*26d0*/  MUFU.EX2 R4, R4 ;  /* 0x0000000400047308 */ /* 0x000e220000000800 */
[----:B----4-:R-:W-:-:S07]  /*26e0*/  HADD2.F32 R118, -RZ, R118.H0_H0 ;  /* 0x20000076ff767230 */ /* 0x010fce0000004100 */
[----:B------:R1:W2:Y:S01]  /*26f0*/  MUFU.EX2 R137, R2 ;  /* 0x0000000200897308 */ /* 0x0002a20000000800 */
[----:B------:R-:W-:Y:S02]  /*2700*/  HADD2.F32 R116, -RZ, R116.H0_H0 ;  /* 0x20000074ff747230 */ /* 0x000fe40000004100 */
[----:B------:R-:W-:-:S05]  /*2710*/  FMUL.FTZ R141, R118, -1.4426950216293334961 ;  /* 0xbfb8aa3b768d7820 */ /* 0x000fca0000410000 */
[----:B------:R-:W-:Y:S01]  /*2720*/  MUFU.RCP R135, R135 ;  /* 0x0000008700877308 */ /* 0x000fe20000001000 */
[----:B------:R-:W-:-:S07]  /*2730*/  HADD2.F32 R127, -RZ, R127.H0_H0 ;  /* 0x2000007fff7f7230 */ /* 0x000fce0000004100 */
[----:B------:R-:W3:Y:S01]  /*2740*/  MUFU.EX2 R139, R139 ;  /* 0x0000008b008b7308 */ /* 0x000ee20000000800 */
[----:B------:R-:W-:Y:S02]  /*2750*/  HADD2.F32 R117, -RZ, R117.H0_H0 ;  /* 0x20000075ff757230 */ /* 0x000fe40000004100 */
[----:B-1----:R-:W-:Y:S01]  /*2760*/  FMUL.FTZ R2, R116, -1.4426950216293334961 ;  /* 0xbfb8aa3b74027820 */ /* 0x002fe20000410000 */
[----:B0-----:R-:W-:Y:S01]  /*2770*/  FADD.FTZ R4, R4, 1 ;  /* 0x3f80000004047421 */ /* 0x001fe20000010000 */
[----:B------:R-:W-:-:S03]  /*2780*/  HADD2.F32 R112, -RZ, R112.H0_H0 ;  /* 0x20000070ff707230 */ /* 0x000fc60000004100 */
[----:B------:R0:W-:Y:S01]  /*2790*/  MUFU.EX2 R151, R141 ;  /* 0x0000008d00977308 */ /* 0x0001e20000000800 */
[----:B--2---:R-:W-:Y:S01]  /*27a0*/  FADD.FTZ R137, R137, 1 ;  /* 0x3f80000089897421 */ /* 0x004fe20000010000 */
[----:B------:R-:W-:Y:S01]  /*27b0*/  FMUL.FTZ R3, R117, -1.4426950216293334961 ;  /* 0xbfb8aa3b75037820 */ /* 0x000fe20000410000 */
[----:B------:R-:W-:Y:S02]  /*27c0*/  HADD2.F32 R120, -RZ, R120.H0_H0 ;  /* 0x20000078ff787230 */ /* 0x000fe40000004100 */
[----:B0-----:R-:W-:-:S03]  /*27d0*/  FMUL.FTZ R141, R127, -1.4426950216293334961 ;  /* 0xbfb8aa3b7f8d7820 */ /* 0x001fc60000410000 */
[----:B------:R-:W-:Y:S01]  /*27e0*/  MUFU.EX2 R147, R2 ;  /* 0x0000000200937308 */ /* 0x000fe20000000800 */
[----:B---3--:R-:W-:Y:S01]  /*27f0*/  FADD.FTZ R139, R139, 1 ;  /* 0x3f8000008b8b7421 */ /* 0x008fe20000010000 */
[----:B------:R-:W-:-:S06]  /*2800*/  FMUL.FTZ R153, R120, -1.4426950216293334961 ;  /* 0xbfb8aa3b78997820 */ /* 0x000fcc0000410000 */
[----:B------:R-:W-:Y:S08]  /*2810*/  MUFU.EX2 R160, R141 ;  /* 0x0000008d00a07308 */ /* 0x000ff00000000800 */
[----:B------:R-:W-:Y:S08]  /*2820*/  MUFU.RCP R141, R4 ;  /* 0x00000004008d7308 */ /* 0x000ff00000001000 */
[----:B------:R-:W0:Y:S08]  /*2830*/  MUFU.EX2 R149, R3 ;  /* 0x0000000300957308 */ /* 0x000e300000000800 */
[----:B------:R-:W-:Y:S01]  /*2840*/  MUFU.RCP R137, R137 ;  /* 0x0000008900897308 */ /* 0x000fe20000001000 */
[----:B------:R-:W-:-:S07]  /*2850*/  HADD2.F32 R110, -RZ, R110.H0_H0 ;  /* 0x2000006eff6e7230 */ /* 0x000fce0000004100 */
[----:B------:R-:W-:Y:S01]  /*2860*/  MUFU.RCP R139, R139 ;  /* 0x0000008b008b7308 */ /* 0x000fe20000001000 */
[----:B------:R-:W-:-:S07]  /*2870*/  HADD2.F32 R126, -RZ, R126.H0_H0 ;  /* 0x2000007eff7e7230 */ /* 0x000fce0000004100 */
[----:B------:R-:W1:Y:S01]  /*2880*/  MUFU.EX2 R153, R153 ;  /* 0x0000009900997308 */ /* 0x000e620000000800 */
[----:B------:R-:W-:Y:S02]  /*2890*/  HADD2.F32 R108, -RZ, R108.H0_H0 ;  /* 0x2000006cff6c7230 */ /* 0x000fe40000004100 */
[----:B------:R-:W-:Y:S01]  /*28a0*/  FMUL.FTZ R156, R126, -1.4426950216293334961 ;  /* 0xbfb8aa3b7e9c7820 */ /* 0x000fe20000410000 */
[----:B------:R-:W-:Y:S02]  /*28b0*/  HADD2.F32 R136, -RZ, R136.H0_H0 ;  /* 0x20000088ff887230 */ /* 0x000fe40000004100 */
[----:B------:R-:W-:Y:S02]  /*28c0*/  HADD2.F32 R129, -RZ, R129.H0_H0 ;  /* 0x20000081ff817230 */ /* 0x000fe40000004100 */
[----:B------:R-:W-:Y:S01]  /*28d0*/  HADD2.F32 R128, -RZ, R128.H0_H0 ;  /* 0x20000080ff807230 */ /* 0x000fe20000004100 */
[----:B------:R-:W2:Y:S01]  /*28e0*/  MUFU.EX2 R156, R156 ;  /* 0x0000009c009c7308 */ /* 0x000ea20000000800 */
[----:B------:R-:W-:-:S02]  /*28f0*/  HADD2.F32 R138, -RZ, R138.H0_H0 ;  /* 0x2000008aff8a7230 */ /* 0x000fc40000004100 */
[----:B------:R-:W-:Y:S01]  /*2900*/  FMUL.FTZ R5, R129, -1.4426950216293334961 ;  /* 0xbfb8aa3b81057820 */ /* 0x000fe20000410000 */
        /* <DEDUP_REMOVED lines=20> */
[----:B------:R-:W2:Y:S04]  /*2a50*/  LDS.U16 R107, [R45+0x2] ;  /* 0x000002002d6b7984 */ /* 0x000ea80000000400 */
[----:B------:R-:W2:Y:S04]  /*2a60*/  LDS.U16 R109, [R45+0x4] ;  /* 0x000004002d6d7984 */ /* 0x000ea80000000400 */
[----:B------:R-:W2:Y:S04]  /*2a70*/  LDS.U16 R111, [R45+0x6] ;  /* 0x000006002d6f7984 */ /* 0x000ea80000000400 */
[----:B------:R-:W2:Y:S01]  /*2a80*/  LDS.U16 R113, [R45+0x8] ;  /* 0x000008002d717984 */ /* 0x000ea20000000400 */
[----:B---3--:R-:W-:-:S03]  /*2a90*/  FADD.FTZ R14, R145, 1 ;  /* 0x3f800000910e7421 */ /* 0x008fc60000010000 */
[----:B------:R-:W3:Y:S01]  /*2aa0*/  LDS.U16 R115, [R45+0xa] ;  /* 0x00000a002d737984 */ /* 0x000ee20000000400 */
[----:B----4-:R4:W3:Y:S01]  /*2ab0*/  MUFU.RCP R143, R14 ;  /* 0x0000000e008f7308 */ /* 0x0108e20000001000 */
[----:B------:R-:W-:Y:S01]  /*2ac0*/  FADD.FTZ R15, -R135, 1 ;  /* 0x3f800000870f7421 */ /* 0x000fe20000010100 */
[----:B0-----:R-:W-:Y:S01]  /*2ad0*/  FADD.FTZ R144, R149, 1 ;  /* 0x3f80000095907421 */ /* 0x001fe20000010000 */
[----:B-1----:R-:W-:Y:S01]  /*2ae0*/  FADD.FTZ R150, R153, 1 ;  /* 0x3f80000099967421 */ /* 0x002fe20000010000 */
[----:B------:R-:W-:Y:S01]  /*2af0*/  HADD2.F32 R131, -RZ, R131.H0_H0 ;  /* 0x20000083ff837230 */ /* 0x000fe20000004100 */
[----:B------:R-:W-:Y:S04]  /*2b00*/  LDS.U16 R148, [R45+0x10] ;  /* 0x000010002d947984 */ /* 0x000fe80000000400 */
[----:B----4-:R-:W0:Y:S01]  /*2b10*/  LDS.U16 R14, [R45+0xc] ;  /* 0x00000c002d0e7984 */ /* 0x010e220000000400 */
[----:B------:R-:W-:Y:S01]  /*2b20*/  FFMA.FTZ R15, R102, R15, 1 ;  /* 0x3f800000660f7423 */ /* 0x000fe2000001000f */
[----:B------:R-:W-:Y:S01]  /*2b30*/  MUFU.EX2 R162, R157 ;  /* 0x0000009d00a27308 */ /* 0x000fe20000000800 */
[----:B------:R-:W-:-:S02]  /*2b40*/  HADD2.F32 R122, -RZ, R122.H0_H0 ;  /* 0x2000007aff7a7230 */ /* 0x000fc40000004100 */
[----:B--2---:R-:W-:Y:S01]  /*2b50*/  FADD.FTZ R156, R156, 1 ;  /* 0x3f8000009c9c7421 */ /* 0x004fe20000010000 */
[----:B------:R-:W-:Y:S01]  /*2b60*/  LDS.U16 R154, [R45+0x16] ;  /* 0x000016002d9a7984 */ /* 0x000fe20000000400 */
[----:B------:R-:W-:-:S03]  /*2b70*/  HADD2.F32 R132, -RZ, R132.H0_H0 ;  /* 0x20000084ff847230 */ /* 0x000fc60000004100 */
[----:B------:R-:W-:Y:S01]  /*2b80*/  LDS.U16 R167, [R45+0x1e] ;  /* 0x00001e002da77984 */ /* 0x000fe20000000400 */
[----:B------:R-:W-:-:S05]  /*2b90*/  HADD2.F32 R105, -RZ, R105.H0_H0 ;  /* 0x20000069ff697230 */ /* 0x000fca0000004100 */
[----:B------:R-:W-:-:S04]  /*2ba0*/  FMUL.FTZ R4, R112, R105 ;  /* 0x0000006970047220 */ /* 0x000fc80000410000 */
[----:B------:R-:W-:-:S04]  /*2bb0*/  FMUL.FTZ R4, R135, R4 ;  /* 0x0000000487047220 */ /* 0x000fc80000410000 */
[----:B------:R-:W-:Y:S02]  /*2bc0*/  FMUL.FTZ R158, R4, R15 ;  /* 0x0000000f049e7220 */ /* 0x000fe40000410000 */
[----:B------:R-:W1:Y:S01]  /*2bd0*/  LDS.U16 R15, [R45+0xe] ;  /* 0x00000e002d0f7984 */ /* 0x000e620000000400 */
[----:B------:R-:W-:Y:S01]  /*2be0*/  FADD.FTZ R145, R147, 1 ;  /* 0x3f80000093917421 */ /* 0x000fe20000010000 */
[----:B------:R-:W-:Y:S02]  /*2bf0*/  HADD2.F32 R107, -RZ, R107.H0_H0 ;  /* 0x2000006bff6b7230 */ /* 0x000fe40000004100 */
[----:B------:R-:W-:Y:S01]  /*2c00*/  FADD.FTZ R147, -R137, 1 ;  /* 0x3f80000089937421 */ /* 0x000fe20000010100 */
[----:B------:R-:W-:Y:S02]  /*2c10*/  HADD2.F32 R109, -RZ, R109.H0_H0 ;  /* 0x2000006dff6d7230 */ /* 0x000fe40000004100 */
[----:B------:R-:W-:Y:S01]  /*2c20*/  FMUL.FTZ R142, R110, R107 ;  /* 0x0000006b6e8e7220 */ /* 0x000fe20000410000 */
[----:B------:R-:W2:Y:S01]  /*2c30*/  MUFU.RCP R145, R145 ;  /* 0x0000009100917308 */ /* 0x000ea20000001000 */
[----:B------:R-:W-:Y:S01]  /*2c40*/  FADD.FTZ R149, R151, 1 ;  /* 0x3f80000097957421 */ /* 0x000fe20000010000 */
[----:B------:R-:W-:Y:S01]  /*2c50*/  FFMA.FTZ R147, R98, R147, 1 ;  /* 0x3f80000062937423 */ /* 0x000fe20000010093 */
[----:B------:R-:W-:Y:S01]  /*2c60*/  FMUL.FTZ R142, R137, R142 ;  /* 0x0000008e898e7220 */ /* 0x000fe20000410000 */
[----:B------:R-:W-:-:S02]  /*2c70*/  HADD2.F32 R111, -RZ, R111.H0_H0 ;  /* 0x2000006fff6f7230 */ /* 0x000fc40000004100 */
[C---:B------:R-:W-:Y:S01]  /*2c80*/  FADD.FTZ R151, -R139.reuse, 1 ;  /* 0x3f8000008b977421 */ /* 0x040fe20000010100 */
[----:B------:R-:W-:Y:S01]  /*2c90*/  FMUL.FTZ R146, R108, R109 ;  /* 0x0000006d6c927220 */ /* 0x000fe20000410000 */
[----:B------:R-:W4:Y:S01]  /*2ca0*/  MUFU.RCP R144, R144 ;  /* 0x0000009000907308 */ /* 0x000f220000001000 */
[----:B------:R-:W-:Y:S01]  /*2cb0*/  FMUL.FTZ R159, R142, R147 ;  /* 0x000000938e9f7220 */ /* 0x000fe20000410000 */
[----:B------:R-:W-:Y:S01]  /*2cc0*/  FFMA.FTZ R153, R104, R151, 1 ;  /* 0x3f80000068997423 */ /* 0x000fe20000010097 */
[----:B------:R-:W-:Y:S01]  /*2cd0*/  FMUL.FTZ R146, R139, R146 ;  /* 0x000000928b927220 */ /* 0x000fe20000410000 */
[----:B------:R-:W-:Y:S01]  /*2ce0*/  FADD.FTZ R147, -R141, 1 ;  /* 0x3f8000008d937421 */ /* 0x000fe20000010100 */
[----:B------:R-:W-:Y:S02]  /*2cf0*/  HADD2.F32 R113, -RZ, R113.H0_H0 ;  /* 0x20000071ff717230 */ /* 0x000fe40000004100 */
[----:B------:R-:W-:Y:S01]  /*2d00*/  FMUL.FTZ R142, R136, R111 ;  /* 0x0000006f888e7220 */ /* 0x000fe20000410000 */
[----:B------:R-:W-:Y:S01]  /*2d10*/  FMUL.FTZ R4, R146, R153 ;  /* 0x0000009992047220 */ /* 0x000fe20000410000 */
[----:B---3--:R-:W-:-:S02]  /*2d20*/  HADD2.F32 R115, -RZ, R115.H0_H0 ;  /* 0x20000073ff737230 */ /* 0x008fc40000004100 */
[----:B------:R-:W-:Y:S01]  /*2d30*/  FFMA.FTZ R147, R106, R147, 1 ;  /* 0x3f8000006a937423 */ /* 0x000fe20000010093 */
[----:B------:R-:W-:Y:S01]  /*2d40*/  FMUL.FTZ R142, R141, R142 ;  /* 0x0000008e8d8e7220 */ /* 0x000fe20000410000 */
[----:B------:R-:W-:Y:S01]  /*2d50*/  FADD.FTZ R153, -R143, 1 ;  /* 0x3f8000008f997421 */ /* 0x000fe20000010100 */
[----:B------:R-:W-:Y:S01]  /*2d60*/  FMUL.FTZ R146, R138, R113 ;  /* 0x000000718a927220 */ /* 0x000fe20000410000 */
[----:B------:R-:W3:Y:S01]  /*2d70*/  MUFU.EX2 R5, R5 ;  /* 0x0000000500057308 */ /* 0x000ee20000000800 */
[----:B------:R-:W-:Y:S01]  /*2d80*/  FMUL.FTZ R173, R142, R147 ;  /* 0x000000938ead7220 */ /* 0x000fe20000410000 */
[----:B--2---:R-:W-:Y:S01]  /*2d90*/  FADD.FTZ R157, -R145, 1 ;  /* 0x3f800000919d7421 */ /* 0x004fe20000010100 */
[----:B------:R-:W-:Y:S01]  /*2da0*/  FFMA.FTZ R153, R114, R153, 1 ;  /* 0x3f80000072997423 */ /* 0x000fe20000010099 */
[----:B------:R-:W-:Y:S01]  /*2db0*/  FMUL.FTZ R146, R143, R146 ;  /* 0x000000928f927220 */ /* 0x000fe20000410000 */
[----:B------:R-:W-:-:S03]  /*2dc0*/  HADD2.F32 R142, -RZ, R123.H0_H0 ;  /* 0x2000007bff8e7230 */ /* 0x000fc60000004100 */
[----:B------:R2:W-:Y:S01]  /*2dd0*/  MUFU.RCP R151, R150 ;  /* 0x0000009600977308 */ /* 0x0005e20000001000 */
[----:B0-----:R-:W-:Y:S02]  /*2de0*/  HADD2.F32 R123, -RZ, R14.H0_H0 ;  /* 0x2000000eff7b7230 */ /* 0x001fe40000004100 */
[----:B------:R-:W-:Y:S01]  /*2df0*/  FMUL.FTZ R3, R131, -1.4426950216293334961 ;  /* 0xbfb8aa3b83037820 */ /* 0x000fe20000410000 */
[----:B------:R-:W-:Y:S01]  /*2e00*/  FFMA.FTZ R165, R116, R157, 1 ;  /* 0x3f80000074a57423 */ /* 0x000fe2000001009d */
[----:B------:R-:W-:-:S03]  /*2e10*/  FMUL.FTZ R166, R146, R153 ;  /* 0x0000009992a67220 */ /* 0x000fc60000410000 */
[----:B------:R-:W0:Y:S01]  /*2e20*/  MUFU.RCP R149, R149 ;  /* 0x0000009500957308 */ /* 0x000e220000001000 */
[----:B--2---:R-:W-:Y:S01]  /*2e30*/  FMUL.FTZ R150, R140, R115 ;  /* 0x000000738c967220 */ /* 0x004fe20000410000 */
[----:B----4-:R-:W-:Y:S01]  /*2e40*/  FADD.FTZ R146, -R144, 1 ;  /* 0x3f80000090927421 */ /* 0x010fe20000010100 */
[----:B------:R-:W-:Y:S01]  /*2e50*/  FMUL.FTZ R147, R142, R123 ;  /* 0x0000007b8e937220 */ /* 0x000fe20000410000 */
[----:B------:R-:W-:Y:S01]  /*2e60*/  FMUL.FTZ R2, R122, -1.4426950216293334961 ;  /* 0xbfb8aa3b7a027820 */ /* 0x000fe20000410000 */
[----:B------:R-:W-:Y:S01]  /*2e70*/  FMUL.FTZ R150, R145, R150 ;  /* 0x0000009691967220 */ /* 0x000fe20000410000 */
[----:B------:R-:W2:Y:S02]  /*2e80*/  LDS.U16 R153, [R45+0x14] ;  /* 0x000014002d997984 */ /* 0x000ea40000000400 */
[----:B------:R-:W4:Y:S01]  /*2e90*/  MUFU.EX2 R3, R3 ;  /* 0x0000000300037308 */ /* 0x000f220000000800 */
[----:B------:R-:W-:Y:S01]  /*2ea0*/  FMUL.FTZ R175, R150, R165 ;  /* 0x000000a596af7220 */ /* 0x000fe20000410000 */
[----:B------:R-:W-:Y:S01]  /*2eb0*/  FFMA.FTZ R165, R117, R146, 1 ;  /* 0x3f80000075a57423 */ /* 0x000fe20000010092 */
[----:B------:R-:W-:Y:S01]  /*2ec0*/  FMUL.FTZ R146, R144, R147 ;  /* 0x0000009390927220 */ /* 0x000fe20000410000 */
[----:B------:R-:W-:-:S02]  /*2ed0*/  HADD2.F32 R147, -RZ, R134.H0_H0 ;  /* 0x20000086ff937230 */ /* 0x000fc40000004100 */
[----:B------:R-:W-:Y:S01]  /*2ee0*/  FADD.FTZ R169, R162, 1 ;  /* 0x3f800000a2a97421 */ /* 0x000fe20000010000 */
[----:B-1----:R-:W-:Y:S01]  /*2ef0*/  HADD2.F32 R134, -RZ, R15.H0_H0 ;  /* 0x2000000fff867230 */ /* 0x002fe20000004100 */
[----:B------:R-:W-:Y:S01]  /*2f00*/  LDS.U16 R14, [R45+0x12] ;  /* 0x000012002d0e7984 */ /* 0x000fe20000000400 */
[----:B------:R1:W-:Y:S01]  /*2f10*/  MUFU.RCP R157, R156 ;  /* 0x0000009c009d7308 */ /* 0x0003e20000001000 */
[----:B---3--:R-:W-:Y:S01]  /*2f20*/  FADD.FTZ R162, R5, 1 ;  /* 0x3f80000005a27421 */ /* 0x008fe20000010000 */
[----:B0-----:R-:W-:Y:S01]  /*2f30*/  FADD.FTZ R5, -R149, 1 ;  /* 0x3f80000095057421 */ /* 0x001fe20000010100 */
[----:B------:R-:W-:-:S05]  /*2f40*/  FMUL.FTZ R150, R147, R134 ;  /* 0x0000008693967220 */ /* 0x000fca0000410000 */
[----:B------:R0:W3:Y:S01]  /*2f50*/  MUFU.EX2 R155, R2 ;  /* 0x00000002009b7308 */ /* 0x0000e20000000800 */
[----:B-1----:R-:W1:Y:S01]  /*2f60*/  LDS.U16 R156, [R45+0x18] ;  /* 0x000018002d9c7984 */ /* 0x002e620000000400 */
[----:B------:R-:W-:Y:S01]  /*2f70*/  FMUL.FTZ R15, R146, R165 ;  /* 0x000000a5920f7220 */ /* 0x000fe20000410000 */
[----:B------:R-:W-:Y:S01]  /*2f80*/  FFMA.FTZ R5, R118, R5, 1 ;  /* 0x3f80000076057423 */ /* 0x000fe20000010005 */
[----:B------:R-:W-:Y:S01]  /*2f90*/  FMUL.FTZ R150, R149, R150 ;  /* 0x0000009695967220 */ /* 0x000fe20000410000 */
[----:B------:R-:W-:Y:S01]  /*2fa0*/  FADD.FTZ R165, -R151, 1 ;  /* 0x3f80000097a57421 */ /* 0x000fe20000010100 */
[----:B----4-:R-:W-:Y:S02]  /*2fb0*/  FADD.FTZ R164, R3, 1 ;  /* 0x3f80000003a47421 */ /* 0x010fe40000010000 */
[----:B------:R-:W-:Y:S01]  /*2fc0*/  FMUL.FTZ R168, R150, R5 ;  /* 0x0000000596a87220 */ /* 0x000fe20000410000 */
[----:B0-----:R-:W-:Y:S01]  /*2fd0*/  FMUL.FTZ R2, R132, -1.4426950216293334961 ;  /* 0xbfb8aa3b84027820 */ /* 0x001fe20000410000 */
[----:B------:R-:W-:Y:S01]  /*2fe0*/  FFMA.FTZ R5, R120, R165, 1 ;  /* 0x3f80000078057423 */ /* 0x000fe200000100a5 */
[----:B------:R-:W0:Y:S04]  /*2ff0*/  LDS.U16 R3, [R45+0x1a] ;  /* 0x00001a002d037984 */ /* 0x000e280000000400 */
[----:B------:R-:W4:Y:S01]  /*3000*/  LDS.U16 R165, [R45+0x1c] ;  /* 0x00001c002da57984 */ /* 0x000f220000000400 */
[----:B---3--:R-:W-:Y:S01]  /*3010*/  FADD.FTZ R155, R155, 1 ;  /* 0x3f8000009b9b7421 */ /* 0x008fe20000010000 */
[----:B------:R-:W3:Y:S01]  /*3020*/  MUFU.EX2 R2, R2 ;  /* 0x0000000200027308 */ /* 0x000ee20000000800 */
[----:B------:R-:W-:Y:S01]  /*3030*/  FADD.FTZ R160, R160, 1 ;  /* 0x3f800000a0a07421 */ /* 0x000fe20000010000 */
[----:B------:R-:W-:-:S06]  /*3040*/  HADD2.F32 R146, -RZ, R133.H0_H0 ;  /* 0x20000085ff927230 */ /* 0x000fcc0000004100 */
[----:B------:R-:W2:Y:S01]  /*3050*/  MUFU.RCP R155, R155 ;  /* 0x0000009b009b7308 */ /* 0x000ea20000001000 */
[----:B------:R-:W-:Y:S02]  /*3060*/  HADD2.F32 R133, -RZ, R148.H0_H0 ;  /* 0x20000094ff857230 */ /* 0x000fe40000004100 */
[----:B------:R-:W-:-:S05]  /*3070*/  HADD2.F32 R150, -RZ, R121.H0_H0 ;  /* 0x20000079ff967230 */ /* 0x000fca0000004100 */
[----:B------:R-:W0:Y:S01]  /*3080*/  MUFU.RCP R160, R160 ;  /* 0x000000a000a07308 */ /* 0x000e220000001000 */
[----:B------:R-:W-:Y:S01]  /*3090*/  FMUL.FTZ R148, R146, R133 ;  /* 0x0000008592947220 */ /* 0x000fe20000410000 */
[----:B------:R-:W-:-:S06]  /*30a0*/  FADD.FTZ R121, -R157, 1 ;  /* 0x3f8000009d797421 */ /* 0x000fcc0000010100 */
[----:B------:R-:W4:Y:S01]  /*30b0*/  MUFU.RCP R169, R169 ;  /* 0x000000a900a97308 */ /* 0x000f220000001000 */
[----:B---3--:R-:W-:Y:S01]  /*30c0*/  FADD.FTZ R171, R2, 1 ;  /* 0x3f80000002ab7421 */ /* 0x008fe20000010000 */
[----:B------:R-:W-:Y:S01]  /*30d0*/  FMUL.FTZ R148, R151, R148 ;  /* 0x0000009497947220 */ /* 0x000fe20000410000 */
[----:B------:R-:W-:Y:S01]  /*30e0*/  FFMA.FTZ R179, R126, R121, 1 ;  /* 0x3f8000007eb37423 */ /* 0x000fe20000010079 */
[----:B------:R-:W-:Y:S02]  /*30f0*/  HADD2.F32 R152, -RZ, R119.H0_H0 ;  /* 0x20000077ff987230 */ /* 0x000fe40000004100 */
[----:B--2---:R-:W-:Y:S01]  /*3100*/  FADD.FTZ R119, -R155, 1 ;  /* 0x3f8000009b777421 */ /* 0x004fe20000010100 */
[----:B------:R-:W-:Y:S02]  /*3110*/  HADD2.F32 R121, -RZ, R153.H0_H0 ;  /* 0x20000099ff797230 */ /* 0x000fe40000004100 */
[----:B-1----:R-:W-:Y:S01]  /*3120*/  HADD2.F32 R153, -RZ, R156.H0_H0 ;  /* 0x2000009cff997230 */ /* 0x002fe20000004100 */
[----:B------:R-:W1:Y:S01]  /*3130*/  MUFU.RCP R162, R162 ;  /* 0x000000a200a27308 */ /* 0x000e620000001000 */
[----:B------:R-:W-:Y:S01]  /*3140*/  FMUL.FTZ R5, R148, R5 ;  /* 0x0000000594057220 */ /* 0x000fe20000410000 */
[----:B------:R-:W-:-:S02]  /*3150*/  HADD2.F32 R148, -RZ, R125.H0_H0 ;  /* 0x2000007dff947230 */ /* 0x000fc40000004100 */
[----:B------:R-:W-:Y:S01]  /*3160*/  FFMA.FTZ R177, R122, R119, 1 ;  /* 0x3f8000007ab17423 */ /* 0x000fe20000010077 */
[----:B------:R-:W-:Y:S02]  /*3170*/  HADD2.F32 R125, -RZ, R154.H0_H0 ;  /* 0x2000009aff7d7230 */ /* 0x000fe40000004100 */
[----:B0-----:R-:W-:Y:S01]  /*3180*/  FADD.FTZ R2, -R160, 1 ;  /* 0x3f800000a0027421 */ /* 0x001fe20000010100 */
[----:B------:R-:W0:Y:S01]  /*3190*/  MUFU.RCP R164, R164 ;  /* 0x000000a400a47308 */ /* 0x000e220000001000 */
[----:B----4-:R-:W-:Y:S01]  /*31a0*/  FADD.FTZ R181, -R169, 1 ;  /* 0x3f800000a9b57421 */ /* 0x010fe20000010100 */
[----:B------:R-:W-:Y:S02]  /*31b0*/  HADD2.F32 R119, -RZ, R14.H0_H0 ;  /* 0x2000000eff777230 */ /* 0x000fe40000004100 */
[----:B------:R-:W-:-:S04]  /*31c0*/  FMUL.FTZ R154, R152, R153 ;  /* 0x00000099989a7220 */ /* 0x000fc80000410000 */
[----:B------:R-:W2:Y:S01]  /*31d0*/  MUFU.RCP R171, R171 ;  /* 0x000000ab00ab7308 */ /* 0x000ea20000001000 */
[----:B------:R-:W-:Y:S01]  /*31e0*/  FFMA.FTZ R170, R127, R2, 1 ;  /* 0x3f8000007faa7423 */ /* 0x000fe20000010002 */
[----:B------:R-:W-:Y:S01]  /*31f0*/  FFMA.FTZ R183, R128, R181, 1 ;  /* 0x3f80000080b77423 */ /* 0x000fe200000100b5 */
[----:B------:R-:W-:Y:S01]  /*3200*/  FMUL.FTZ R154, R169, R154 ;  /* 0x0000009aa99a7220 */ /* 0x000fe20000410000 */
[----:B------:R-:W-:Y:S01]  /*3210*/  FMUL.FTZ R2, R148, R119 ;  /* 0x0000007794027220 */ /* 0x000fe20000410000 */
[----:B------:R-:W-:Y:S01]  /*3220*/  FMUL.FTZ R181, R150, R125 ;  /* 0x0000007d96b57220 */ /* 0x000fe20000410000 */
[----:B------:R-:W-:Y:S01]  /*3230*/  F2FP.F16.F32.PACK_AB R172, R159, R158 ;  /* 0x0000009e9fac723e */ /* 0x000fe200000000ff */
[----:B------:R-:W-:Y:S01]  /*3240*/  BAR.SYNC.DEFER_BLOCKING 0x0 ;  /* 0x0000000000007b1d */ /* 0x000fe20000010000 */
[----:B------:R-:W-:Y:S01]  /*3250*/  FMUL.FTZ R183, R154, R183 ;  /* 0x000000b79ab77220 */ /* 0x000fe20000410000 */
[----:B------:R-:W-:Y:S02]  /*3260*/  HADD2.F32 R124, -RZ, R124.H0_H0 ;  /* 0x2000007cff7c7230 */ /* 0x000fe40000004100 */
[----:B------:R-:W-:Y:S01]  /*3270*/  FMUL.FTZ R2, R155, R2 ;  /* 0x000000029b027220 */ /* 0x000fe20000410000 */
[----:B------:R-:W-:Y:S01]  /*3280*/  FMUL.FTZ R181, R160, R181 ;  /* 0x000000b5a0b57220 */ /* 0x000fe20000410000 */
        /* <DEDUP_REMOVED lines=9> */
[----:B-1----:R-:W-:Y:S01]  /*3320*/  FADD.FTZ R16, -R162, 1 ;  /* 0x3f800000a2107421 */ /* 0x002fe20000010100 */
[----:B0-----:R-:W-:Y:S01]  /*3330*/  FADD.FTZ R100, -R164, 1 ;  /* 0x3f800000a4647421 */ /* 0x001fe20000010100 */
[----:B--2---:R-:W-:Y:S01]  /*3340*/  FADD.FTZ R177, -R171, 1 ;  /* 0x3f800000abb17421 */ /* 0x004fe20000010100 */
        /* <DEDUP_REMOVED lines=8> */
[----:B------:R-:W-:Y:S01]  /*33d0*/  FFMA.FTZ R177, R132, R177, 1 ;  /* 0x3f80000084b17423 */ /* 0x000fe200000100b1 */
[----:B------:R-:W-:Y:S01]  /*33e0*/  FMUL.FTZ R170, R171, R170 ;  /* 0x000000aaabaa7220 */ /* 0x000fe20000410000 */
[----:B------:R-:W-:Y:S01]  /*33f0*/  F2FP.F16.F32.PACK_AB R4, R173, R4 ;  /* 0x00000004ad04723e */ /* 0x000fe200000000ff */
[----:B------:R-:W-:Y:S01]  /*3400*/  FMUL.FTZ R14, R14, R179 ;  /* 0x000000b30e0e7220 */ /* 0x000fe20000410000 */
[----:B------:R-:W-:Y:S01]  /*3410*/  FMUL.FTZ R16, R3, R16 ;  /* 0x0000001003107220 */ /* 0x000fe20000410000 */
[----:B------:R-:W-:Y:S01]  /*3420*/  FMUL.FTZ R17, R17, R100 ;  /* 0x0000006411117220 */ /* 0x000fe20000410000 */
[----:B------:R-:W-:Y:S01]  /*3430*/  FMUL.FTZ R170, R170, R177 ;  /* 0x000000b1aaaa7220 */ /* 0x000fe20000410000 */
[----:B------:R-:W-:-:S02]  /*3440*/  PRMT R3, R172, 0x7632, R3 ;  /* 0x00007632ac037816 */ /* 0x000fc40000000003 */
[----:B------:R-:W-:Y:S02]  /*3450*/  PRMT R100, R4, 0x7632, R100 ;  /* 0x0000763204647816 */ /* 0x000fe40000000064 */
[----:B------:R-:W-:Y:S02]  /*3460*/  F2FP.F16.F32.PACK_AB R15, R168, R15 ;  /* 0x0000000fa80f723e */ /* 0x000fe400000000ff */
[----:B------:R-:W-:Y:S02]  /*3470*/  ISETP.NE.AND P1, PT, R75, RZ, PT ;  /* 0x000000ff4b00720c */ /* 0x000fe40003f25270 */
[----:B------:R-:W-:Y:S02]  /*3480*/  F2FP.F16.F32.PACK_AB R166, R175, R166 ;  /* 0x000000a6afa6723e */ /* 0x000fe400000000ff */
[----:B------:R-:W-:Y:S02]  /*3490*/  F2FP.F16.F32.PACK_AB R2, R2, R5 ;  /* 0x000000050202723e */ /* 0x000fe400000000ff */
[----:B------:R-:W-:-:S02]  /*34a0*/  F2FP.F16.F32.PACK_AB R14, R181, R14 ;  /* 0x0000000eb50e723e */ /* 0x000fc400000000ff */
[----:B------:R-:W-:Y:S02]  /*34b0*/  F2FP.F16.F32.PACK_AB R16, R16, R183 ;  /* 0x000000b71010723e */ /* 0x000fe400000000ff */
[----:B------:R-:W-:Y:S01]  /*34c0*/  F2FP.F16.F32.PACK_AB R17, R170, R17 ;  /* 0x00000011aa11723e */ /* 0x000fe200000000ff */
[----:B------:R0:W-:Y:S01]  /*34d0*/  STS.U16 [R45+0x2], R3 ;  /* 0x000002032d007388 */ /* 0x0001e20000000400 */
[----:B------:R-:W-:Y:S02]  /*34e0*/  PRMT R173, R166, 0x7632, R173 ;  /* 0x00007632a6ad7816 */ /* 0x000fe400000000ad */
[----:B------:R-:W-:Y:S01]  /*34f0*/  PRMT R5, R2, 0x7632, R5 ;  /* 0x0000763202057816 */ /* 0x000fe20000000005 */
[----:B------:R1:W-:Y:S04]  /*3500*/  STS.U16 [R45+0x4], R4 ;  /* 0x000004042d007388 */ /* 0x0003e80000000400 */
[----:B------:R2:W-:Y:S01]  /*3510*/  STS.U16 [R45+0x6], R100 ;  /* 0x000006642d007388 */ /* 0x0005e20000000400 */
[----:B0-----:R-:W-:-:S03]  /*3520*/  PRMT R3, R15, 0x7632, R3 ;  /* 0x000076320f037816 */ /* 0x001fc60000000003 */
[----:B------:R0:W-:Y:S01]  /*3530*/  STS.U16 [R45+0xc], R15 ;  /* 0x00000c0f2d007388 */ /* 0x0001e20000000400 */
[----:B-1----:R-:W-:Y:S02]  /*3540*/  PRMT R4, R14, 0x7632, R4 ;  /* 0x000076320e047816 */ /* 0x002fe40000000004 */
[----:B--2---:R-:W-:Y:S02]  /*3550*/  PRMT R100, R16, 0x7632, R100 ;  /* 0x0000763210647816 */ /* 0x004fe40000000064 */
[----:B0-----:R-:W-:Y:S01]  /*3560*/  PRMT R15, R17, 0x7632, R15 ;  /* 0x00007632110f7816 */ /* 0x001fe2000000000f */
        /* <DEDUP_REMOVED lines=32> */
[----:B------:R-:W1:Y:S01]  /*3770*/  LDS R100, [R62+0x420] ;  /* 0x000420003e647984 */ /* 0x000e620000000800 */
[----:B0-----:R-:W-:-:S02]  /*3780*/  IMAD R4, R14, UR17, RZ ;  /* 0x000000110e047c24 */ /* 0x001fc4000f8e02ff */
[----:B------:R-:W-:Y:S01]  /*3790*/  IMAD.WIDE.U32 R2, R14, UR16, RZ ;  /* 0x000000100e027c25 */ /* 0x000fe2000f8e00ff */
[----:B------:R-:W-:Y:S03]  /*37a0*/  BSSY B0, `(.L_x_6833) ;  /* 0x0000012000007945 */ /* 0x000fe60003800000 */
[----:B------:R-:W-:Y:S01]  /*37b0*/  IMAD R17, R15, UR16, R4 ;  /* 0x000000100f117c24 */ /* 0x000fe2000f8e0204 */
[----:B------:R-:W-:-:S04]  /*37c0*/  IADD3 R4, P2, R66, R6, RZ ;  /* 0x0000000642047210 */ /* 0x000fc80007f5e0ff */
[----:B------:R-:W-:Y:S02]  /*37d0*/  IADD3 R205, R3, R17, RZ ;  /* 0x0000001103cd7210 */ /* 0x000fe40007ffe0ff */
[----:B------:R-:W-:Y:S02]  /*37e0*/  IADD3.X R5, R65, R7, RZ, P2, !PT ;  /* 0x0000000741057210 */ /* 0x000fe400017fe4ff */
        /* <DEDUP_REMOVED lines=13> */
.L_x_6834:
[----:B------:R-:W-:Y:S05]  /*38c0*/  BSYNC B0 ;  /* 0x0000000000007941 */ /* 0x000fea0003800000 */
.L_x_6833:
[----:B------:R-:W-:Y:S01]  /*38d0*/  MOV R3, R205 ;  /* 0x000000cd00037202 */ /* 0x000fe20000000f00 */
[----:B------:R-:W-:Y:S01]  /*38e0*/  ULDC.64 UR6, c[0x0][0x3a0] ;  /* 0x0000e80000067ab9 */ /* 0x000fe20000000a00 */
[----:B------:R-:W-:Y:S01]  /*38f0*/  ULDC.64 UR4, c[0x0][0x3e8] ;  /* 0x0000fa0000047ab9 */ /* 0x000fe20000000a00 */
[----:B------:R-:W-:Y:S01]  /*3900*/  IMAD R14, R78, UR6, RZ ;  /* 0x000000064e0e7c24 */ /* 0x000fe2000f8e02ff */
[-C--:B------:R-:W-:Y:S01]  /*3910*/  ISETP.GE.AND P0, PT, R19, R100.reuse, PT ;  /* 0x000000641300720c */ /* 0x080fe20003f06270 */
[----:B------:R-:W-:Y:S01]  /*3920*/  IMAD.WIDE.U32 R2, R81, UR6, R2 ;  /* 0x0000000651027c25 */ /* 0x000fe2000f8e0002 */
[----:B------:R-:W-:-:S03]  /*3930*/  ISETP.GE.AND P4, PT, R23, R100, PT ;  /* 0x000000641700720c */ /* 0x000fc60003f86270 */
[----:B0-----:R-:W-:Y:S01]  /*3940*/  FMUL.FTZ R16, R98, R137 ;  /* 0x0000008962107220 */ /* 0x001fe20000410000 */
[----:B------:R-:W-:Y:S01]  /*3950*/  ISETP.GE.AND P5, PT, R24, R100, PT ;  /* 0x000000641800720c */ /* 0x000fe20003fa6270 */
[----:B------:R-:W-:Y:S01]  /*3960*/  IMAD R17, R81, UR7, R14 ;  /* 0x0000000751117c24 */ /* 0x000fe2000f8e020e */
[----:B------:R-:W-:Y:S01]  /*3970*/  IADD3 R15, P3, R80, R2, RZ ;  /* 0x00000002500f7210 */ /* 0x000fe20007f7e0ff */
[----:B------:R-:W-:Y:S01]  /*3980*/  FMUL.FTZ R14, R102, R135 ;  /* 0x00000087660e7220 */ /* 0x000fe20000410000 */
[----:B------:R-:W-:Y:S01]  /*3990*/  LEA R2, P2, R66, UR4, 0x1 ;  /* 0x0000000442027c11 */ /* 0x000fe2000f8408ff */
[----:B------:R-:W-:Y:S01]  /*39a0*/  FMUL.FTZ R166, R104, R139 ;  /* 0x0000008b68a67220 */ /* 0x000fe20000410000 */
[----:B------:R-:W-:Y:S01]  /*39b0*/  IADD3.X R102, R82, R17, R3, P3, !PT ;  /* 0x0000001152667210 */ /* 0x000fe20001ffe403 */
[----:B------:R-:W-:Y:S01]  /*39c0*/  FMUL.FTZ R168, R106, R141 ;  /* 0x0000008d6aa87220 */ /* 0x000fe20000410000 */
[----:B------:R-:W-:Y:S01]  /*39d0*/  LEA.HI.X R3, R66, UR5, R65, 0x1, P2 ;  /* 0x0000000542037c11 */ /* 0x000fe200090f0c41 */
[----:B------:R-:W-:Y:S01]  /*39e0*/  ULDC.64 UR4, c[0x0][0x320] ;  /* 0x0000c80000047ab9 */ /* 0x000fe20000000a00 */
[C---:B------:R-:W-:Y:S01]  /*39f0*/  LEA R2, P2, R15.reuse, R2, 0x1 ;  /* 0x000000020f027211 */ /* 0x040fe200078408ff */
        /* <DEDUP_REMOVED lines=10> */
[----:B------:R-:W-:Y:S01]  /*3aa0*/  FMUL.FTZ R160, R127, R160 ;  /* 0x000000a07fa07220 */ /* 0x000fe20000410000 */
[----:B------:R-:W-:Y:S01]  /*3ab0*/  FMUL.FTZ R162, R129, R162 ;  /* 0x000000a281a27220 */ /* 0x000fe20000410000 */
[----:B------:R-:W-:Y:S01]  /*3ac0*/  @!P4 STG.E.U16 desc[UR14][R2.64+-0x280], R185 ;  /* 0xfffd80b90200c986 */ /* 0x000fe2000c10150e */
[----:B------:R-:W-:Y:S01]  /*3ad0*/  ISETP.GE.AND P4, PT, R103, R100, PT ;  /* 0x000000646700720c */ /* 0x000fe20003f86270 */
[----:B------:R-:W-:Y:S01]  /*3ae0*/  FMUL.FTZ R164, R131, R164 ;  /* 0x000000a483a47220 */ /* 0x000fe20000410000 */
[----:B------:R-:W-:Y:S01]  /*3af0*/  HADD2.F32 R97, -RZ, R97.H0_H0 ;  /* 0x20000061ff617230 */ /* 0x000fe20000004100 */
        /* <DEDUP_REMOVED lines=23> */
[----:B-----5:R-:W-:Y:S01]  /*3c70*/  FADD.FTZ R83, R97, R76 ;  /* 0x0000004c61537221 */ /* 0x020fe20000010000 */
[----:B------:R-:W-:Y:S01]  /*3c80*/  @!P2 STG.E.U16 desc[UR14][R2.64+-0x180], R193 ;  /* 0xfffe80c10200a986 */ /* 0x000fe2000c10150e */
[----:B------:R-:W-:Y:S01]  /*3c90*/  ISETP.GE.AND P2, PT, R101, R100, PT ;  /* 0x000000646500720c */ /* 0x000fe20003f46270 */
[----:B------:R-:W-:-:S02]  /*3ca0*/  HADD2.F32 R131, -RZ, R86.H0_H0 ;  /* 0x20000056ff837230 */ /* 0x000fc40000004100 */
[----:B------:R-:W-:Y:S01]  /*3cb0*/  FADD.FTZ R85, R95, R76 ;  /* 0x0000004c5f557221 */ /* 0x000fe20000010000 */
[----:B------:R-:W-:Y:S01]  /*3cc0*/  @!P0 STG.E.U16 desc[UR14][R2.64+-0x140], R195 ;  /* 0xfffec0c302008986 */ /* 0x000fe2000c10150e */
[----:B------:R-:W-:Y:S01]  /*3cd0*/  ISETP.NE.U32.AND P0, PT, RZ, UR4, PT ;  /* 0x00000004ff007c0c */ /* 0x000fe2000bf05070 */
[----:B------:R-:W-:Y:S02]  /*3ce0*/  HADD2.F32 R135, -RZ, R87.H0_H0 ;  /* 0x20000057ff877230 */ /* 0x000fe40000004100 */
[----:B------:R-:W-:Y:S01]  /*3cf0*/  FMUL.FTZ R0, R112, R14 ;  /* 0x0000000e70007220 */ /* 0x000fe20000410000 */
[----:B------:R-:W-:Y:S01]  /*3d00*/  @!P5 STG.E.U16 desc[UR14][R2.64+-0x100], R197 ;  /* 0xffff00c50200d986 */ /* 0x000fe2000c10150e */
[----:B------:R-:W-:Y:S01]  /*3d10*/  ISETP.NE.AND.EX P0, PT, RZ, UR5, PT, P0 ;  /* 0x00000005ff007c0c */ /* 0x000fe2000bf05300 */
[----:B------:R-:W-:Y:S02]  /*3d20*/  HADD2.F32 R137, -RZ, R89.H0_H0 ;  /* 0x20000059ff897230 */ /* 0x000fe40000004100 */
[----:B------:R-:W-:Y:S01]  /*3d30*/  FMUL.FTZ R100, R110, R16 ;  /* 0x000000106e647220 */ /* 0x000fe20000410000 */
[----:B------:R-:W-:Y:S01]  /*3d40*/  @!P6 STG.E.U16 desc[UR14][R2.64+-0xc0], R199 ;  /* 0xffff40c70200e986 */ /* 0x000fe2000c10150e */
[----:B------:R-:W-:-:S02]  /*3d50*/  HADD2.F32 R139, -RZ, R90.H0_H0 ;  /* 0x2000005aff8b7230 */ /* 0x000fc40000004100 */
[----:B------:R-:W-:Y:S01]  /*3d60*/  FMUL.FTZ R104, R108, R166 ;  /* 0x000000a66c687220 */ /* 0x000fe20000410000 */
[----:B------:R-:W-:Y:S01]  /*3d70*/  HADD2.F32 R141, -RZ, R91.H0_H0 ;  /* 0x2000005bff8d7230 */ /* 0x000fe20000004100 */
[----:B------:R-:W-:Y:S01]  /*3d80*/  @!P2 STG.E.U16 desc[UR14][R2.64+-0x80], R201 ;  /* 0xffff80c90200a986 */ /* 0x000fe2000c10150e */
[----:B------:R-:W-:Y:S02]  /*3d90*/  HADD2.F32 R143, -RZ, R92.H0_H0 ;  /* 0x2000005cff8f7230 */ /* 0x000fe40000004100 */
[----:B------:R-:W-:Y:S01]  /*3da0*/  FMUL.FTZ R118, R124, R157 ;  /* 0x0000009d7c767220 */ /* 0x000fe20000410000 */
[----:B------:R-:W-:Y:S01]  /*3db0*/  HADD2.F32 R145, -RZ, R93.H0_H0 ;  /* 0x2000005dff917230 */ /* 0x000fe20000004100 */
[----:B------:R-:W-:Y:S01]  /*3dc0*/  @!P3 STG.E.U16 desc[UR14][R2.64+-0x3c0], R175 ;  /* 0xfffc40af0200b986 */ /* 0x000fe2000c10150e */
[----:B------:R-:W-:Y:S02]  /*3dd0*/  HADD2.F32 R149, -RZ, R94.H0_H0 ;  /* 0x2000005eff957230 */ /* 0x000fe40000004100 */
        /* <DEDUP_REMOVED lines=14> */
[----:B0-----:R-:W-:-:S02]  /*3ec0*/  HADD2.F32 R3, -RZ, R88.H0_H0 ;  /* 0x20000058ff037230 */ /* 0x001fc40000004100 */
[--C-:B------:R-:W-:Y:S01]  /*3ed0*/  FADD.FTZ R88, R127, R76.reuse ;  /* 0x0000004c7f587221 */ /* 0x100fe20000010000 */
        /* <DEDUP_REMOVED lines=48> */
[----:B-1----:R-:W-:Y:S01]  /*41e0*/  PRMT R3, R123, 0x7632, R3 ;  /* 0x000076327b037816 */ /* 0x002fe20000000003 */
[----:B------:R-:W-:Y:S01]  /*41f0*/  STS.U16 [R45+0x4], R109 ;  /* 0x0000046d2d007388 */ /* 0x000fe20000000400 */
[----:B--2---:R-:W-:-:S03]  /*4200*/  PRMT R15, R121, 0x7632, R15 ;  /* 0x00007632790f7816 */ /* 0x004fc6000000000f */
[----:B------:R-:W-:Y:S01]  /*4210*/  STS.U16 [R45+0x8], R113 ;  /* 0x000008712d007388 */ /* 0x000fe20000000400 */
[----:B0-----:R-:W-:-:S03]  /*4220*/  PRMT R16, R153, 0x7632, R16 ;  /* 0x0000763299107816 */ /* 0x001fc60000000010 */
        /* <DEDUP_REMOVED lines=10> */
[----:B------:R0:W-:Y:S01]  /*42d0*/  STS.U16 [R45+0x1e], R17 ;  /* 0x00001e112d007388 */ /* 0x0001e20000000400 */
        /* <DEDUP_REMOVED lines=8> */
[----:B0-----:R-:W-:-:S03]  /*4360*/  IMAD R17, R15, UR16, R16 ;  /* 0x000000100f117c24 */ /* 0x001fc6000f8e0210 */
        /* <DEDUP_REMOVED lines=27> */
.L_x_6837:
[----:B------:R-:W-:Y:S05]  /*4520*/  BSYNC B0 ;  /* 0x0000000000007941 */ /* 0x000fea0003800000 */
.L_x_6836:
[----:B------:R-:W-:Y:S01]  /*4530*/  MOV R3, R137 ;  /* 0x0000008900037202 */ /* 0x000fe20000000f00 */
[----:B------:R-:W-:Y:S01]  /*4540*/  ULDC.64 UR6, c[0x0][0x2c8] ;  /* 0x0000b20000067ab9 */ /* 0x000fe20000000a00 */
[----:B------:R-:W-:Y:S01]  /*4550*/  LEA R15, P0, R66, UR4, 0x1 ;  /* 0x00000004420f7c11 */ /* 0x000fe2000f8008ff */
[----:B------:R-:W-:Y:S01]  /*4560*/  IMAD R14, R78, UR6, RZ ;  /* 0x000000064e0e7c24 */ /* 0x000fe2000f8e02ff */
[-C--:B------:R-:W-:Y:S01]  /*4570*/  ISETP.GE.AND P4, PT, R18, R132.reuse, PT ;  /* 0x000000841200720c */ /* 0x080fe20003f86270 */
[----:B------:R-:W-:Y:S01]  /*4580*/  IMAD.WIDE.U32 R2, R81, UR6, R2 ;  /* 0x0000000651027c25 */ /* 0x000fe2000f8e0002 */
[----:B------:R-:W-:Y:S02]  /*4590*/  ISETP.GE.AND P3, PT, R19, R132, PT ;  /* 0x000000841300720c */ /* 0x000fe40003f66270 */
[----:B0-----:R-:W-:Y:S01]  /*45a0*/  LEA.HI.X R16, R66, UR5, R65, 0x1, P0 ;  /* 0x0000000542107c11 */ /* 0x001fe200080f0c41 */
        /* <DEDUP_REMOVED lines=33> */
.L_x_6835:
[----:B------:R-:W-:Y:S01]  /*47c0*/  HADD2.F32 R178, -RZ, R161.H0_H0 ;  /* 0x200000a1ffb27230 */ /* 0x000fe20000004100 */
[----:B------:R-:W1:Y:S01]  /*47d0*/  LDC R18, c[0x0][0x21c] ;  /* 0x00008700ff127b82 */ /* 0x000e620000000800 */
[----:B------:R-:W-:Y:S01]  /*47e0*/  HADD2.F32 R157, -RZ, R44.H0_H0 ;  /* 0x2000002cff9d7230 */ /* 0x000fe20000004100 */
[----:B------:R-:W-:Y:S01]  /*47f0*/  HFMA2.MMA R22, -RZ, RZ, 0, 0 ;  /* 0x00000000ff167435 */ /* 0x000fe200000001ff */
[----:B------:R-:W-:Y:S02]  /*4800*/  HADD2.F32 R176, -RZ, R43.H0_H0 ;  /* 0x2000002bffb07230 */ /* 0x000fe40000004100 */
[----:B------:R-:W-:Y:S01]  /*4810*/  FFMA.FTZ R77, R0, R178, R77 ;  /* 0x000000b2004d7223 */ /* 0x000fe2000001004d */
[----:B------:R-:W-:Y:S01]  /*4820*/  HADD2.F32 R155, -RZ, R42.H0_H0 ;  /* 0x2000002aff9b7230 */ /* 0x000fe20000004100 */
[----:B------:R-:W-:Y:S01]  /*4830*/  HFMA2.MMA R152, -RZ, RZ, 0, 0 ;  /* 0x00000000ff987435 */ /* 0x000fe200000001ff */
[----:B------:R-:W-:Y:S02]  /*4840*/  HADD2.F32 R174, -RZ, R41.H0_H0 ;  /* 0x20000029ffae7230 */ /* 0x000fe40000004100 */
[----:B------:R-:W-:Y:S01]  /*4850*/  FFMA.FTZ R77, R100, R157, R77 ;  /* 0x0000009d644d7223 */ /* 0x000fe2000001004d */
[----:B------:R-:W-:Y:S01]  /*4860*/  HADD2.F32 R153, -RZ, R40.H0_H0 ;  /* 0x20000028ff997230 */ /* 0x000fe20000004100 */
[----:B0-----:R-:W-:Y:S01]  /*4870*/  HFMA2.MMA R107, -RZ, RZ, 0, 0 ;  /* 0x00000000ff6b7435 */ /* 0x001fe200000001ff */
[----:B------:R-:W-:-:S02]  /*4880*/  HADD2.F32 R172, -RZ, R39.H0_H0 ;  /* 0x20000027ffac7230 */ /* 0x000fc40000004100 */
[----:B------:R-:W-:Y:S01]  /*4890*/  FFMA.FTZ R77, R104, R176, R77 ;  /* 0x000000b0684d7223 */ /* 0x000fe2000001004d */
        /* <DEDUP_REMOVED lines=9> */
[----:B------:R-:W-:Y:S01]  /*4930*/  HFMA2.MMA R148, -RZ, RZ, 0, 0 ;  /* 0x00000000ff947435 */ /* 0x000fe200000001ff */
[----:B------:R-:W-:-:S02]  /*4940*/  HADD2.F32 R170, -RZ, R33.H0_H0 ;  /* 0x20000021ffaa7230 */ /* 0x000fc40000004100 */
[----:B------:R-:W-:Y:S01]  /*4950*/  FFMA.FTZ R77, R108, R153, R77 ;  /* 0x000000996c4d7223 */ /* 0x000fe2000001004d */
[----:B-1----:R-:W-:Y:S01]  /*4960*/  ISETP.GE.AND P0, PT, R18, 0x1, PT ;  /* 0x000000011200780c */ /* 0x002fe20003f06270 */
[----:B------:R-:W-:Y:S01]  /*4970*/  HADD2.F32 R145, -RZ, R32.H0_H0 ;  /* 0x20000020ff917230 */ /* 0x000fe20000004100 */
[----:B------:R-:W-:Y:S01]  /*4980*/  HFMA2.MMA R144, -RZ, RZ, 0, 0 ;  /* 0x00000000ff907435 */ /* 0x000fe200000001ff */
[----:B------:R-:W-:Y:S01]  /*4990*/  FFMA.FTZ R77, R110, R172, R77 ;  /* 0x000000ac6e4d7223 */ /* 0x000fe2000001004d */
[----:B------:R-:W-:Y:S01]  /*49a0*/  HADD2.F32 R164, -RZ, R31.H0_H0 ;  /* 0x2000001fffa47230 */ /* 0x000fe20000004100 */
[----:B------:R-:W-:Y:S01]  /*49b0*/  HFMA2.MMA R125, -RZ, RZ, 0, 0 ;  /* 0x00000000ff7d7435 */ /* 0x000fe200000001ff */
[----:B------:R-:W-:Y:S02]  /*49c0*/  HADD2.F32 R143, -RZ, R30.H0_H0 ;  /* 0x2000001eff8f7230 */ /* 0x000fe40000004100 */
        /* <DEDUP_REMOVED lines=17> */
[-C--:B------:R-:W-:Y:S01]  /*4ae0*/  FMUL.FTZ R117, R122, R79.reuse ;  /* 0x0000004f7a757220 */ /* 0x080fe20000410000 */
[-C--:B------:R-:W-:Y:S01]  /*4af0*/  FMUL.FTZ R142, R124, R79.reuse ;  /* 0x0000004f7c8e7220 */ /* 0x080fe20000410000 */
[-C--:B------:R-:W-:Y:S01]  /*4b00*/  FMUL.FTZ R132, R126, R79.reuse ;  /* 0x0000004f7e847220 */ /* 0x080fe20000410000 */
[----:B------:R-:W-:Y:S01]  /*4b10*/  FFMA.FTZ R77, R122, R170, R77 ;  /* 0x000000aa7a4d7223 */ /* 0x000fe2000001004d */
[----:B------:R-:W-:Y:S01]  /*4b20*/  FMUL.FTZ R101, R128, R79 ;  /* 0x0000004f80657220 */ /* 0x000fe20000410000 */
[----:B------:R-:W-:-:S02]  /*4b30*/  MOV R129, RZ ;  /* 0x000000ff00817202 */ /* 0x000fc40000000f00 */
[----:B------:R-:W-:Y:S01]  /*4b40*/  FFMA.FTZ R77, R124, R145, R77 ;  /* 0x000000917c4d7223 */ /* 0x000fe2000001004d */
[----:B------:R-:W-:Y:S02]  /*4b50*/  MOV R121, RZ ;  /* 0x000000ff00797202 */ /* 0x000fe40000000f00 */
[----:B------:R-:W-:Y:S01]  /*4b60*/  MOV R154, RZ ;  /* 0x000000ff009a7202 */ /* 0x000fe20000000f00 */
[----:B------:R-:W-:Y:S01]  /*4b70*/  FFMA.FTZ R77, R126, R164, R77 ;  /* 0x000000a47e4d7223 */ /* 0x000fe2000001004d */
[----:B------:R-:W-:Y:S02]  /*4b80*/  MOV R123, RZ ;  /* 0x000000ff007b7202 */ /* 0x000fe40000000f00 */
[----:B------:R-:W-:Y:S01]  /*4b90*/  MOV R150, RZ ;  /* 0x000000ff00967202 */ /* 0x000fe20000000f00 */
[----:B------:R-:W-:Y:S01]  /*4ba0*/  FFMA.FTZ R77, R128, R143, R77 ;  /* 0x0000008f804d7223 */ /* 0x000fe2000001004d */
[----:B------:R-:W-:Y:S02]  /*4bb0*/  MOV R135, RZ ;  /* 0x000000ff00877202 */ /* 0x000fe40000000f00 */
[----:B------:R-:W-:-:S02]  /*4bc0*/  MOV R103, RZ ;  /* 0x000000ff00677202 */ /* 0x000fc40000000f00 */
[----:B------:R-:W-:Y:S01]  /*4bd0*/  MOV R127, RZ ;  /* 0x000000ff007f7202 */ /* 0x000fe20000000f00 */
[----:B------:R-:W-:Y:S06]  /*4be0*/  BAR.SYNC.DEFER_BLOCKING 0x0 ;  /* 0x0000000000007b1d */ /* 0x000fec0000010000 */
[----:B------:R-:W-:Y:S05]  /*4bf0*/  @!P0 BRA `(.L_x_6838) ;  /* 0x00000020003c8947 */ /* 0x000fea0003800000 */
[C---:B------:R-:W-:Y:S01]  /*4c00*/  IADD3 R16, R63.reuse, -0x1, RZ ;  /* 0xffffffff3f107810 */ /* 0x040fe20007ffe0ff */
[----:B------:R-:W0:Y:S01]  /*4c10*/  LDC.64 R2, c[0x0][0x2d0] ;  /* 0x0000b400ff027b82 */ /* 0x000e220000000a00 */
[----:B------:R-:W-:Y:S01]  /*4c20*/  IADD3 R15, R63, -0x2, RZ ;  /* 0xfffffffe3f0f7810 */ /* 0x000fe20007ffe0ff */
[----:B------:R-:W-:Y:S01]  /*4c30*/  ULDC.64 UR4, c[0x0][0x230] ;  /* 0x00008c0000047ab9 */ /* 0x000fe20000000a00 */
[----:B------:R-:W-:Y:S01]  /*4c40*/  LEA.HI R14, R16, R16, RZ, 0x1 ;  /* 0x00000010100e7211 */ /* 0x000fe200078f08ff */
[----:B------:R-:W-:Y:S01]  /*4c50*/  ULDC.64 UR6, c[0x0][0x268] ;  /* 0x00009a0000067ab9 */ /* 0x000fe20000000a00 */
[----:B------:R-:W-:Y:S02]  /*4c60*/  IMAD.WIDE.U32 R24, R81, UR4, RZ ;  /* 0x0000000451187c25 */ /* 0x000fe4000f8e00ff */
[----:B------:R-:W-:Y:S01]  /*4c70*/  LOP3.LUT R17, R14, 0xfffffe, RZ, 0xc0, !PT ;  /* 0x00fffffe0e117812 */ /* 0x000fe200078ec0ff */
[----:B------:R-:W1:Y:S01]  /*4c80*/  LDC.64 R22, c[0x0][0x2e0] ;  /* 0x0000b800ff167b82 */ /* 0x000e620000000a00 */
[----:B------:R-:W-:-:S02]  /*4c90*/  IMAD R15, R15, R18, RZ ;  /* 0x000000120f0f7224 */ /* 0x000fc400078e02ff */
[----:B------:R-:W-:Y:S01]  /*4ca0*/  IADD3 R160, R16, -R17, RZ ;  /* 0x8000001110a07210 */ /* 0x000fe20007ffe0ff */
[----:B------:R-:W-:Y:S02]  /*4cb0*/  IMAD R16, R78, UR4, RZ ;  /* 0x000000044e107c24 */ /* 0x000fe4000f8e02ff */
[----:B------:R-:W-:Y:S01]  /*4cc0*/  IMAD.WIDE R14, R15, 0x8, R12 ;  /* 0x000000080f0e7825 */ /* 0x000fe200078e020c */
[----:B------:R-:W-:Y:S01]  /*4cd0*/  SHF.L.U32 R160, R160, 0x8, RZ ;  /* 0x00000008a0a07819 */ /* 0x000fe200000006ff */
[----:B------:R-:W2:Y:S02]  /*4ce0*/  LDC.64 R20, c[0x0][0x2d8] ;  /* 0x0000b600ff147b82 */ /* 0x000ea40000000a00 */
[----:B------:R-:W-:Y:S01]  /*4cf0*/  IMAD R162, R78, UR6, RZ ;  /* 0x000000064ea27c24 */ /* 0x000fe2000f8e02ff */
[----:B------:R-:W-:Y:S01]  /*4d00*/  MOV R131, R14 ;  /* 0x0000000e00837202 */ /* 0x000fe20000000f00 */
[C---:B------:R-:W-:Y:S01]  /*4d10*/  IMAD R159, R81.reuse, UR5, R16 ;  /* 0x00000005519f7c24 */ /* 0x040fe2000f8e0210 */
[----:B------:R-:W-:Y:S01]  /*4d20*/  MOV R156, R15 ;  /* 0x0000000f009c7202 */ /* 0x000fe20000000f00 */
[C---:B------:R-:W-:Y:S01]  /*4d30*/  IMAD.WIDE.U32 R28, R81.reuse, UR6, RZ ;  /* 0x00000006511c7c25 */ /* 0x040fe2000f8e00ff */
[----:B------:R-:W-:Y:S01]  /*4d40*/  ULDC.64 UR4, c[0x0][0x248] ;  /* 0x0000920000047ab9 */ /* 0x000fe20000000a00 */
[----:B------:R-:W3:Y:S01]  /*4d50*/  LDC.64 R14, c[0x0][0x270] ;  /* 0x00009c00ff0e7b82 */ /* 0x000ee20000000a00 */
[----:B0-----:R-:W-:Y:S01]  /*4d60*/  LEA R137, P0, R24, R2, 0x2 ;  /* 0x0000000218897211 */ /* 0x001fe200078010ff */
[----:B------:R-:W-:-:S02]  /*4d70*/  IMAD R167, R81, UR7, R162 ;  /* 0x0000000751a77c24 */ /* 0x000fc4000f8e02a2 */
[----:B------:R-:W-:Y:S02]  /*4d80*/  IMAD R158, R78, UR4, RZ ;  /* 0x000000044e9e7c24 */ /* 0x000fe4000f8e02ff */
[----:B------:R-:W-:Y:S01]  /*4d90*/  IMAD.WIDE.U32 R26, R81, UR4, RZ ;  /* 0x00000004511a7c25 */ /* 0x000fe2000f8e00ff */
[----:B------:R-:W-:Y:S01]  /*4da0*/  IADD3 R2, R29, R167, RZ ;  /* 0x000000a71d027210 */ /* 0x000fe20007ffe0ff */
[----:B------:R-:W0:Y:S01]  /*4db0*/  LDC.64 R16, c[0x0][0x250] ;  /* 0x00009400ff107b82 */ /* 0x000e220000000a00 */
[C---:B-1----:R-:W-:Y:S01]  /*4dc0*/  LEA R141, P3, R28.reuse, R22, 0x2 ;  /* 0x000000161c8d7211 */ /* 0x042fe200078610ff */
[----:B------:R-:W-:Y:S01]  /*4dd0*/  IMAD R165, R81, UR5, R158 ;  /* 0x0000000551a57c24 */ /* 0x000fe2000f8e029e */
[----:B------:R-:W-:Y:S01]  /*4de0*/  IADD3 R22, R25, R159, RZ ;  /* 0x0000009f19167210 */ /* 0x000fe20007ffe0ff */
[----:B------:R-:W-:Y:S01]  /*4df0*/  UMOV UR4, URZ ;  /* 0x0000003f00047c82 */ /* 0x000fe20008000000 */
[----:B------:R-:W-:Y:S01]  /*4e00*/  LEA.HI.X R28, R28, R23, R2, 0x2, P3 ;  /* 0x000000171c1c7211 */ /* 0x000fe200018f1402 */
[----:B------:R-:W-:Y:S01]  /*4e10*/  ULDC UR5, c[0x0][0x224] ;  /* 0x0000890000057ab9 */ /* 0x000fe20000000800 */
[----:B------:R-:W-:Y:S01]  /*4e20*/  LEA.HI R2, R63, R63, RZ, 0x1 ;  /* 0x0000003f3f027211 */ /* 0x000fe200078f08ff */
[----:B------:R-:W1:Y:S01]  /*4e30*/  LDC.64 R18, c[0x0][0x238] ;  /* 0x00008e00ff127b82 */ /* 0x000e620000000a00 */
[----:B--2---:R-:W-:-:S02]  /*4e40*/  LEA R139, P2, R26, R20, 0x2 ;  /* 0x000000141a8b7211 */ /* 0x004fc400078410ff */
[----:B------:R-:W-:Y:S02]  /*4e50*/  LOP3.LUT R2, R2, 0x3ffffe, RZ, 0xc0, !PT ;  /* 0x003ffffe02027812 */ /* 0x000fe400078ec0ff */
[----:B------:R-:W-:Y:S02]  /*4e60*/  IADD3 R20, R27, R165, RZ ;  /* 0x000000a51b147210 */ /* 0x000fe40007ffe0ff */
[----:B------:R-:W-:Y:S01]  /*4e70*/  IADD3 R2, R63, -R2, RZ ;  /* 0x800000023f027210 */ /* 0x000fe20007ffe0ff */
[----:B------:R-:W2:Y:S01]  /*4e80*/  LDC R195, c[0x0][0x21c] ;  /* 0x00008700ffc37b82 */ /* 0x000ea20000000800 */
[----:B------:R-:W-:Y:S02]  /*4e90*/  LEA.HI.X R24, R24, R3, R22, 0x2, P0 ;  /* 0x0000000318187211 */ /* 0x000fe400000f1416 */
[----:B------:R-:W-:Y:S02]  /*4ea0*/  LEA.HI.X R26, R26, R21, R20, 0x2, P2 ;  /* 0x000000151a1a7211 */ /* 0x000fe400010f1414 */
[----:B------:R-:W-:-:S02]  /*4eb0*/  ISETP.NE.AND P3, PT, R75, 0x1f, PT ;  /* 0x0000001f4b00780c */ /* 0x000fc40003f65270 */
[C---:B------:R-:W-:Y:S02]  /*4ec0*/  ISETP.NE.AND P2, PT, R75.reuse, RZ, PT ;  /* 0x000000ff4b00720c */ /* 0x040fe40003f45270 */
[-C--:B------:R-:W-:Y:S02]  /*4ed0*/  MOV R23, R62.reuse ;  /* 0x0000003e00177202 */ /* 0x080fe40000000f00 */
[----:B------:R-:W-:Y:S02]  /*4ee0*/  MOV R22, RZ ;  /* 0x000000ff00167202 */ /* 0x000fe40000000f00 */
[----:B------:R-:W-:Y:S02]  /*4ef0*/  MOV R25, R62 ;  /* 0x0000003e00197202 */ /* 0x000fe40000000f00 */
[----:B------:R-:W-:Y:S02]  /*4f00*/  IADD3 R27, R75, 0x200, RZ ;  /* 0x000002004b1b7810 */ /* 0x000fe40007ffe0ff */
[----:B---3--:R-:W-:-:S02]  /*4f10*/  SHF.L.U64.HI R15, R14, 0x2, R15 ;  /* 0x000000020e0f7819 */ /* 0x008fc4000001020f */
[----:B0-----:R-:W-:Y:S02]  /*4f20*/  SHF.L.U64.HI R17, R16, 0x2, R17 ;  /* 0x0000000210117819 */ /* 0x001fe40000010211 */
[----:B-1----:R-:W-:Y:S02]  /*4f30*/  SHF.L.U64.HI R19, R18, 0x2, R19 ;  /* 0x0000000212137819 */ /* 0x002fe40000010213 */
[----:B------:R-:W-:-:S07]  /*4f40*/  LEA R158, R2, 0x668, 0xa ;  /* 0x00000668029e7811 */ /* 0x000fce00078e50ff */
.L_x_6843:
[----:B------:R-:W-:Y:S02]  /*4f50*/  MOV R2, R137 ;  /* 0x0000008900027202 */ /* 0x000fe40000000f00 */
[----:B------:R-:W-:-:S05]  /*4f60*/  MOV R3, R24 ;  /* 0x0000001800037202 */ /* 0x000fca0000000f00 */
[----:B0-----:R0:W3:Y:S01]  /*4f70*/  LDG.E R29, desc[UR14][R2.64] ;  /* 0x0000000e021d7981 */ /* 0x0010e2000c1e1900 */
[----:B------:R-:W-:Y:S02]  /*4f80*/  MOV R20, R141 ;  /* 0x0000008d00147202 */ /* 0x000fe40000000f00 */
[----:B------:R-:W-:-:S05]  /*4f90*/  MOV R21, R28 ;  /* 0x0000001c00157202 */ /* 0x000fca0000000f00 */
[----:B------:R-:W4:Y:S01]  /*4fa0*/  LDG.E R20, desc[UR14][R20.64] ;  /* 0x0000000e14147981 */ /* 0x000f22000c1e1900 */
[----:B0-----:R-:W-:Y:S02]  /*4fb0*/  MOV R2, R139 ;  /* 0x0000008b00027202 */ /* 0x001fe40000000f00 */
[----:B------:R-:W-:-:S05]  /*4fc0*/  MOV R3, R26 ;  /* 0x0000001a00037202 */ /* 0x000fca0000000f00 */
[----:B------:R0:W4:Y:S01]  /*4fd0*/  LDG.E R177, desc[UR14][R2.64] ;  /* 0x0000000e02b17981 */ /* 0x000122000c1e1900 */
[----:B------:R-:W-:-:S04]  /*4fe0*/  SEL R159, R160, R27, !P2 ;  /* 0x0000001ba09f7207 */ /* 0x000fc80005000000 */
[----:B------:R-:W-:Y:S01]  /*4ff0*/  LEA R169, R159, R62, 0x2 ;  /* 0x0000003e9fa97211 */ /* 0x000fe200078e10ff */
[----:B------:R-:W1:Y:S01]  /*5000*/  @P3 S2R R182, SR_CgaCtaId ;  /* 0x0000000000b63919 */ /* 0x000e620000008800 */
[----:B------:R-:W-:-:S04]  /*5010*/  ISETP.NE.AND P0, PT, R163, RZ, PT ;  /* 0x000000ffa300720c */ /* 0x000fc80003f05270 */
        /* <DEDUP_REMOVED lines=19> */
[----:B---3--:R-:W-:-:S04]  /*5150*/  FMUL.FTZ R162, R29, 1.4426950216293334961 ;  /* 0x3fb8aa3b1da27820 */ /* 0x008fc80000410000 */
[----:B------:R-:W-:-:S06]  /*5160*/  FMUL.FTZ R180, R83, R162 ;  /* 0x000000a253b47220 */ /* 0x000fcc0000410000 */
[----:B------:R-:W0:Y:S02]  /*5170*/  MUFU.EX2 R180, R180 ;  /* 0x000000b400b47308 */ /* 0x000e240000000800 */
[----:B0-----:R0:W-:Y:S01]  /*5180*/  STS [R169+0x668], R180 ;  /* 0x000668b4a9007388 */ /* 0x0011e20000000800 */
[----:B------:R-:W-:Y:S01]  /*5190*/  BAR.SYNC.DEFER_BLOCKING 0x0 ;  /* 0x0000000000007b1d */ /* 0x000fe20000010000 */
[-C--:B------:R-:W-:Y:S01]  /*51a0*/  FMUL.FTZ R159, R84, R162.reuse ;  /* 0x000000a2549f7220 */ /* 0x080fe20000410000 */
[-C--:B------:R-:W-:Y:S01]  /*51b0*/  FMUL.FTZ R165, R85, R162.reuse ;  /* 0x000000a255a57220 */ /* 0x080fe20000410000 */
[----:B------:R-:W-:-:S04]  /*51c0*/  FMUL.FTZ R167, R86, R162 ;  /* 0x000000a256a77220 */ /* 0x000fc80000410000 */
[----:B------:R-:W3:Y:S01]  /*51d0*/  MUFU.EX2 R159, R159 ;  /* 0x0000009f009f7308 */ /* 0x000ee20000000800 */
[----:B0-----:R-:W-:-:S07]  /*51e0*/  FMUL.FTZ R169, R87, R162 ;  /* 0x000000a257a97220 */ /* 0x001fce0000410000 */
[----:B------:R-:W0:Y:S01]  /*51f0*/  MUFU.EX2 R165, R165 ;  /* 0x000000a500a57308 */ /* 0x000e220000000800 */
[----:B------:R2:W5:Y:S07]  /*5200*/  @!P4 LDG.E R179, desc[UR14][R2.64+0x4] ;  /* 0x0000040e02b3c981 */ /* 0x00056e000c1e1900 */
[----:B------:R-:W0:Y:S01]  /*5210*/  MUFU.EX2 R167, R167 ;  /* 0x000000a700a77308 */ /* 0x000e220000000800 */
[----:B--2---:R-:W-:-:S04]  /*5220*/  @P3 MOV R3, 0x400 ;  /* 0x0000040000033802 */ /* 0x004fc80000000f00 */
[----:B-1----:R-:W-:-:S04]  /*5230*/  @P3 LEA R62, R182, R3, 0x18 ;  /* 0x00000003b63e3211 */ /* 0x002fc800078ec0ff */
[----:B------:R-:W-:Y:S01]  /*5240*/  @P3 LEA R191, R75, R62, 0x2 ;  /* 0x0000003e4bbf3211 */ /* 0x000fe200078e10ff */
[----:B----4-:R-:W-:Y:S01]  /*5250*/  FMUL.FTZ R3, R177, R20 ;  /* 0x00000014b1037220 */ /* 0x010fe20000410000 */
[----:B------:R-:W1:Y:S01]  /*5260*/  MUFU.EX2 R169, R169 ;  /* 0x000000a900a97308 */ /* 0x000e620000000800 */
[-C--:B------:R-:W-:Y:S01]  /*5270*/  FMUL.FTZ R21, R88, R162.reuse ;  /* 0x000000a258157220 */ /* 0x080fe20000410000 */
[-C--:B------:R-:W-:Y:S01]  /*5280*/  FMUL.FTZ R20, R93, R162.reuse ;  /* 0x000000a25d147220 */ /* 0x080fe20000410000 */
[-C--:B------:R-:W-:Y:S01]  /*5290*/  FMUL.FTZ R171, R89, R162.reuse ;  /* 0x000000a259ab7220 */ /* 0x080fe20000410000 */
[----:B------:R-:W2:Y:S01]  /*52a0*/  @P3 LDS R191, [R191+0xe6c] ;  /* 0x000e6c00bfbf3984 */ /* 0x000ea20000000800 */
[----:B------:R-:W-:Y:S01]  /*52b0*/  FMUL.FTZ R182, R86, R155 ;  /* 0x0000009b56b67220 */ /* 0x000fe20000410000 */
[----:B------:R-:W-:Y:S01]  /*52c0*/  FMUL.FTZ R155, R88, R153 ;  /* 0x00000099589b7220 */ /* 0x000fe20000410000 */
[----:B---3--:R-:W-:Y:S01]  /*52d0*/  FMUL.FTZ R164, R180, R159 ;  /* 0x0000009fb4a47220 */ /* 0x008fe20000410000 */
[----:B------:R-:W3:Y:S01]  /*52e0*/  MUFU.EX2 R2, R21 ;  /* 0x0000001500027308 */ /* 0x000ee20000000800 */
[-C--:B------:R-:W-:Y:S01]  /*52f0*/  FMUL.FTZ R173, R90, R162.reuse ;  /* 0x000000a25aad7220 */ /* 0x080fe20000410000 */
[----:B------:R-:W-:Y:S01]  /*5300*/  FMUL.FTZ R175, R91, R162 ;  /* 0x000000a25baf7220 */ /* 0x000fe20000410000 */
[----:B0-----:R-:W-:-:S05]  /*5310*/  FMUL.FTZ R164, R165, R164 ;  /* 0x000000a4a5a47220 */ /* 0x001fca0000410000 */
[----:B------:R0:W-:Y:S01]  /*5320*/  MUFU.EX2 R153, R20 ;  /* 0x0000001400997308 */ /* 0x0001e20000000800 */
[----:B------:R-:W-:Y:S01]  /*5330*/  FMUL.FTZ R192, R98, R162 ;  /* 0x000000a262c07220 */ /* 0x000fe20000410000 */
[----:B0-----:R-:W-:-:S06]  /*5340*/  FFMA.FTZ R20, R159, R181, R194 ;  /* 0x000000b59f147223 */ /* 0x001fcc00000100c2 */
[----:B------:R-:W0:Y:S01]  /*5350*/  MUFU.EX2 R171, R171 ;  /* 0x000000ab00ab7308 */ /* 0x000e220000000800 */
[----:B------:R-:W-:Y:S01]  /*5360*/  FFMA.FTZ R20, R165, R20, R188 ;  /* 0x00000014a5147223 */ /* 0x000fe200000100bc */
[----:B------:R-:W-:Y:S01]  /*5370*/  FMUL.FTZ R164, R167, R164 ;  /* 0x000000a4a7a47220 */ /* 0x000fe20000410000 */
[----:B------:R-:W-:Y:S02]  /*5380*/  FMUL.FTZ R174, R97, R162 ;  /* 0x000000a261ae7220 */ /* 0x000fe40000410000 */
[----:B------:R-:W-:-:S03]  /*5390*/  FFMA.FTZ R20, R167, R20, R182 ;  /* 0x00000014a7147223 */ /* 0x000fc600000100b6 */
[----:B------:R-:W4:Y:S01]  /*53a0*/  MUFU.EX2 R173, R173 ;  /* 0x000000ad00ad7308 */ /* 0x000f220000000800 */
[----:B------:R-:W-:Y:S01]  /*53b0*/  FMUL.FTZ R183, R92, R162 ;  /* 0x000000a25cb77220 */ /* 0x000fe20000410000 */
[C---:B-1----:R-:W-:Y:S01]  /*53c0*/  FMUL.FTZ R21, R169.reuse, R164 ;  /* 0x000000a4a9157220 */ /* 0x042fe20000410000 */
[----:B------:R-:W-:Y:S01]  /*53d0*/  FFMA.FTZ R20, R169, R20, R184 ;  /* 0x00000014a9147223 */ /* 0x000fe200000100b8 */
[-C--:B------:R-:W-:Y:S01]  /*53e0*/  FMUL.FTZ R147, R94, R162.reuse ;  /* 0x000000a25e937220 */ /* 0x080fe20000410000 */
[----:B------:R-:W-:-:S03]  /*53f0*/  FMUL.FTZ R202, R95, R162 ;  /* 0x000000a25fca7220 */ /* 0x000fc60000410000 */
[----:B------:R-:W-:Y:S01]  /*5400*/  MUFU.EX2 R175, R175 ;  /* 0x000000af00af7308 */ /* 0x000fe20000000800 */
[----:B------:R-:W-:Y:S01]  /*5410*/  FMUL.FTZ R204, R96, R162 ;  /* 0x000000a260cc7220 */ /* 0x000fe20000410000 */
[C---:B---3--:R-:W-:Y:S01]  /*5420*/  FMUL.FTZ R164, R2.reuse, R21 ;  /* 0x0000001502a47220 */ /* 0x048fe20000410000 */
[----:B------:R-:W-:-:S05]  /*5430*/  FFMA.FTZ R20, R2, R20, R155 ;  /* 0x0000001402147223 */ /* 0x000fca000001009b */
[----:B------:R-:W1:Y:S01]  /*5440*/  MUFU.EX2 R192, R192 ;  /* 0x000000c000c07308 */ /* 0x000e620000000800 */
[C---:B0-----:R-:W-:Y:S01]  /*5450*/  FMUL.FTZ R164, R171.reuse, R164 ;  /* 0x000000a4aba47220 */ /* 0x041fe20000410000 */
[----:B------:R-:W-:-:S06]  /*5460*/  FFMA.FTZ R20, R171, R20, R186 ;  /* 0x00000014ab147223 */ /* 0x000fcc00000100ba */
[----:B------:R0:W-:Y:S08]  /*5470*/  MUFU.EX2 R177, R183 ;  /* 0x000000b700b17308 */ /* 0x0001f00000000800 */
[----:B------:R-:W3:Y:S01]  /*5480*/  MUFU.EX2 R174, R174 ;  /* 0x000000ae00ae7308 */ /* 0x000ee20000000800 */
[-C--:B0-----:R-:W-:Y:S01]  /*5490*/  FMUL.FTZ R183, R126, R3.reuse ;  /* 0x000000037eb77220 */ /* 0x081fe20000410000 */
[----:B------:R-:W-:Y:S01]  /*54a0*/  FMUL.FTZ R189, R128, R3 ;  /* 0x0000000380bd7220 */ /* 0x000fe20000410000 */
[C---:B----4-:R-:W-:Y:S01]  /*54b0*/  FMUL.FTZ R164, R173.reuse, R164 ;  /* 0x000000a4ada47220 */ /* 0x050fe20000410000 */
[----:B------:R-:W-:-:S04]  /*54c0*/  FFMA.FTZ R20, R173, R20, R198 ;  /* 0x00000014ad147223 */ /* 0x000fc800000100c6 */
[----:B------:R-:W0:Y:S08]  /*54d0*/  MUFU.EX2 R147, R147 ;  /* 0x0000009300937308 */ /* 0x000e300000000800 */
[----:B------:R-:W4:Y:S08]  /*54e0*/  MUFU.EX2 R202, R202 ;  /* 0x000000ca00ca7308 */ /* 0x000f300000000800 */
[----:B------:R-:W0:Y:S01]  /*54f0*/  MUFU.EX2 R204, R204 ;  /* 0x000000cc00cc7308 */ /* 0x000e220000000800 */
[----:B------:R-:W-:Y:S01]  /*5500*/  FMUL.FTZ R185, R124, R3 ;  /* 0x000000037cb97220 */ /* 0x000fe20000410000 */
[----:B-1----:R-:W-:Y:S01]  /*5510*/  FFMA.FTZ R21, R192, R189, R183 ;  /* 0x000000bdc0157223 */ /* 0x002fe200000100b7 */
[C---:B------:R-:W-:Y:S01]  /*5520*/  FMUL.FTZ R164, R175.reuse, R164 ;  /* 0x000000a4afa47220 */ /* 0x040fe20000410000 */
[----:B------:R-:W-:Y:S01]  /*5530*/  FFMA.FTZ R20, R175, R20, R196 ;  /* 0x00000014af147223 */ /* 0x000fe200000100c4 */
[-C--:B------:R-:W-:Y:S01]  /*5540*/  FMUL.FTZ R166, R108, R3.reuse ;  /* 0x000000036ca67220 */ /* 0x080fe20000410000 */
[-C--:B------:R-:W-:Y:S01]  /*5550*/  FMUL.FTZ R168, R112, R3.reuse ;  /* 0x0000000370a87220 */ /* 0x080fe20000410000 */
[-C--:B------:R-:W-:Y:S01]  /*5560*/  FMUL.FTZ R170, R114, R3.reuse ;  /* 0x0000000372aa7220 */ /* 0x080fe20000410000 */
[-C--:B------:R-:W-:Y:S01]  /*5570*/  FMUL.FTZ R176, R116, R3.reuse ;  /* 0x0000000374b07220 */ /* 0x080fe20000410000 */
[-C--:B------:R-:W-:Y:S01]  /*5580*/  FMUL.FTZ R200, R118, R3.reuse ;  /* 0x0000000376c87220 */ /* 0x080fe20000410000 */
[-C--:B------:R-:W-:Y:S01]  /*5590*/  FMUL.FTZ R157, R120, R3.reuse ;  /* 0x00000003789d7220 */ /* 0x080fe20000410000 */
[----:B------:R-:W-:Y:S01]  /*55a0*/  FMUL.FTZ R187, R122, R3 ;  /* 0x000000037abb7220 */ /* 0x000fe20000410000 */
[----:B---3--:R-:W-:Y:S01]  /*55b0*/  FFMA.FTZ R162, R174, R21, R185 ;  /* 0x00000015aea27223 */ /* 0x008fe200000100b9 */
[C---:B------:R-:W-:Y:S01]  /*55c0*/  FMUL.FTZ R164, R177.reuse, R164 ;  /* 0x000000a4b1a47220 */ /* 0x040fe20000410000 */
[----:B------:R-:W-:Y:S01]  /*55d0*/  FFMA.FTZ R20, R177, R20, R190 ;  /* 0x00000014b1147223 */ /* 0x000fe200000100be */
[----:B--2-4-:R-:W-:Y:S06]  /*55e0*/  @P3 BRA `(.L_x_6840) ;  /* 0x0000000000103947 */ /* 0x014fec0003800000 */
[----:B------:R-:W-:Y:S02]  /*55f0*/  ISETP.NE.AND P3, PT, R63, UR5, PT ;  /* 0x000000053f007c0c */ /* 0x000fe4000bf65270 */
[----:B------:R-:W-:-:S11]  /*5600*/  MOV R191, 0x3f800000 ;  /* 0x3f80000000bf7802 */ /* 0x000fd60000000f00 */
[----:B------:R-:W-:-:S05]  /*5610*/  @P3 IADD3 R21, R158, R25, RZ ;  /* 0x000000199e153210 */ /* 0x000fca0007ffe0ff */
[----:B------:R1:W2:Y:S02]  /*5620*/  @P3 LDS R191, [R21] ;  /* 0x0000000015bf3984 */ /* 0x0002a40000000800 */
.L_x_6840:
[----:B------:R-:W-:Y:S05]  /*5630*/  BSYNC B0 ;  /* 0x0000000000007941 */ /* 0x000fea0003800000 */
.L_x_6839:
[----:B-12---:R-:W-:Y:S01]  /*5640*/  FMUL.FTZ R21, R192, R191 ;  /* 0x000000bfc0157220 */ /* 0x006fe20000410000 */
[C---:B------:R-:W-:Y:S01]  /*5650*/  FFMA.FTZ R20, R153.reuse, R20, R178 ;  /* 0x0000001499147223 */ /* 0x040fe200000100b2 */
[----:B------:R-:W-:Y:S01]  /*5660*/  FMUL.FTZ R164, R153, R164 ;  /* 0x000000a499a47220 */ /* 0x000fe20000410000 */
[----:B0-----:R-:W-:Y:S01]  /*5670*/  FFMA.FTZ R162, R204, R162, R187 ;  /* 0x000000a2cca27223 */ /* 0x001fe200000100bb */
[----:B------:R-:W-:Y:S01]  /*5680*/  FMUL.FTZ R193, R174, R21 ;  /* 0x00000015aec17220 */ /* 0x000fe20000410000 */
[C---:B------:R-:W-:Y:S01]  /*5690*/  FFMA.FTZ R20, R147.reuse, R20, R172 ;  /* 0x0000001493147223 */ /* 0x040fe200000100ac */
[C---:B------:R-:W-:Y:S01]  /*56a0*/  FMUL.FTZ R21, R147.reuse, R164 ;  /* 0x000000a493157220 */ /* 0x040fe20000410000 */
[----:B------:R-:W-:Y:S01]  /*56b0*/  FFMA.FTZ R162, R202, R162, R157 ;  /* 0x000000a2caa27223 */ /* 0x000fe2000001009d */
[----:B------:R-:W-:Y:S01]  /*56c0*/  FMUL.FTZ R193, R204, R193 ;  /* 0x000000c1ccc17220 */ /* 0x000fe20000410000 */
[C---:B------:R-:W-:Y:S01]  /*56d0*/  FFMA.FTZ R20, R202.reuse, R20, R149 ;  /* 0x00000014ca147223 */ /* 0x040fe20000010095 */
[C---:B------:R-:W-:Y:S01]  /*56e0*/  FMUL.FTZ R21, R202.reuse, R21 ;  /* 0x00000015ca157220 */ /* 0x040fe20000410000 */
        /* <DEDUP_REMOVED lines=12> */
[----:B------:R-:W-:Y:S01]  /*57b0*/  FMUL.FTZ R206, R110, R3 ;  /* 0x000000036ece7220 */ /* 0x000fe20000410000 */
[----:B------:R-:W-:Y:S01]  /*57c0*/  FFMA.FTZ R193, R175, R193, R168 ;  /* 0x000000c1afc17223 */ /* 0x000fe200000100a8 */
[----:B------:R-:W-:Y:S01]  /*57d0*/  FMUL.FTZ R162, R177, R162 ;  /* 0x000000a2b1a27220 */ /* 0x000fe20000410000 */
[----:B------:R-:W0:Y:S01]  /*57e0*/  SHFL.UP PT, R21, R164, 0x1, RZ ;  /* 0x04200000a4157989 */ /* 0x000e2200000e00ff */
[----:B------:R-:W-:Y:S01]  /*57f0*/  ISETP.GE.AND P3, PT, R72, 0x1, PT ;  /* 0x000000014800780c */ /* 0x000fe20003f66270 */
[----:B------:R-:W-:Y:S01]  /*5800*/  FFMA.FTZ R199, R173, R193, R206 ;  /* 0x000000c1adc77223 */ /* 0x000fe200000100ce */
[----:B------:R-:W-:Y:S01]  /*5810*/  FMUL.FTZ R162, R175, R162 ;  /* 0x000000a2afa27220 */ /* 0x000fe20000410000 */
[----:B------:R-:W1:Y:S01]  /*5820*/  SHFL.UP PT, R20, R197, 0x1, RZ ;  /* 0x04200000c5147989 */ /* 0x000e6200000e00ff */
        /* <DEDUP_REMOVED lines=11> */
[----:B------:R-:W-:Y:S01]  /*58e0*/  ISETP.NE.AND P4, PT, R163, 0x1f, PT ;  /* 0x0000001fa300780c */ /* 0x000fe20003f85270 */
[----:B-----5:R-:W-:Y:S01]  /*58f0*/  SHFL.IDX PT, R220, R179, RZ, 0x1f ;  /* 0x00001fffb3dc7589 */ /* 0x020fe200000e0000 */
[----:B------:R-:W-:Y:S01]  /*5900*/  FFMA.FTZ R201, R167, R201, R210 ;  /* 0x000000c9a7c97223 */ /* 0x000fe200000100d2 */
[----:B------:R-:W-:Y:S01]  /*5910*/  FMUL.FTZ R162, R169, R162 ;  /* 0x000000a2a9a27220 */ /* 0x000fe20000410000 */
[----:B------:R-:W-:Y:S01]  /*5920*/  ISETP.GE.OR P0, PT, R63, UR5, P0 ;  /* 0x000000053f007c0c */ /* 0x000fe20008706670 */
[----:B------:R-:W-:Y:S01]  /*5930*/  BSSY B0, `(.L_x_6841) ;  /* 0x000012d000007945 */ /* 0x000fe20003800000 */
[----:B------:R-:W-:Y:S01]  /*5940*/  FFMA.FTZ R201, R165, R201, R212 ;  /* 0x000000c9a5c97223 */ /* 0x000fe200000100d4 */
[----:B------:R-:W-:Y:S01]  /*5950*/  FMUL.FTZ R216, R167, R162 ;  /* 0x000000a2a7d87220 */ /* 0x000fe20000410000 */
[----:B0-----:R-:W-:Y:S01]  /*5960*/  @P3 FFMA.FTZ R164, R197, R21, R164 ;  /* 0x00000015c5a43223 */ /* 0x001fe200000100a4 */
[C---:B------:R-:W-:Y:S01]  /*5970*/  ISETP.GT.AND P5, PT, R72.reuse, 0x1e, PT ;  /* 0x0000001e4800780c */ /* 0x040fe20003fa4270 */
[----:B------:R-:W-:Y:S01]  /*5980*/  FFMA.FTZ R162, R159, R201, R214 ;  /* 0x000000c99fa27223 */ /* 0x000fe200000100d6 */
[----:B------:R-:W-:Y:S01]  /*5990*/  FMUL.FTZ R216, R165, R216 ;  /* 0x000000d8a5d87220 */ /* 0x000fe20000410000 */
[----:B-1----:R-:W-:Y:S01]  /*59a0*/  @P3 FMUL.FTZ R197, R197, R20 ;  /* 0x00000014c5c53220 */ /* 0x002fe20000410000 */
[----:B------:R-:W0:Y:S01]  /*59b0*/  SHFL.UP PT, R21, R164, 0x2, RZ ;  /* 0x04400000a4157989 */ /* 0x000e2200000e00ff */
[C---:B------:R-:W-:Y:S01]  /*59c0*/  ISETP.GE.AND P3, PT, R72.reuse, 0x2, PT ;  /* 0x000000024800780c */ /* 0x040fe20003f66270 */
[----:B------:R-:W-:Y:S01]  /*59d0*/  FMUL.FTZ R3, R159, R216 ;  /* 0x000000d89f037220 */ /* 0x000fe20000410000 */
[----:B------:R-:W-:Y:S01]  /*59e0*/  ISETP.GT.AND P6, PT, R72, 0x17, PT ;  /* 0x000000174800780c */ /* 0x000fe20003fc4270 */
[----:B------:R-:W1:Y:S04]  /*59f0*/  SHFL.UP PT, R20, R197, 0x2, RZ ;  /* 0x04400000c5147989 */ /* 0x000e6800000e00ff */
[----:B------:R-:W2:Y:S04]  /*5a00*/  SHFL.DOWN PT, R199, R162, 0x1, 0x1f ;  /* 0x08201f00a2c77f89 */ /* 0x000ea800000e0000 */
[----:B------:R-:W3:Y:S02]  /*5a10*/  SHFL.DOWN PT, R216, R3, 0x1, 0x1f ;  /* 0x08201f0003d87f89 */ /* 0x000ee400000e0000 */
        /* <DEDUP_REMOVED lines=21> */
[----:B------:R-:W-:Y:S01]  /*5b70*/  HFMA2.MMA R21, -RZ, RZ, 0, 0 ;  /* 0x00000000ff157435 */ /* 0x000fe200000001ff */
[----:B-1----:R-:W-:Y:S01]  /*5b80*/  @P3 FMUL.FTZ R197, R197, R20 ;  /* 0x00000014c5c53220 */ /* 0x002fe20000410000 */
[----:B------:R-:W-:Y:S02]  /*5b90*/  ISETP.GE.AND P3, PT, R72, 0x10, PT ;  /* 0x000000104800780c */ /* 0x000fe40003f66270 */
[----:B------:R-:W-:-:S03]  /*5ba0*/  MOV R20, 0x3f800000 ;  /* 0x3f80000000147802 */ /* 0x000fc60000000f00 */
[C---:B--2---:R-:W-:Y:S01]  /*5bb0*/  @!P4 FFMA.FTZ R162, R3.reuse, R199, R162 ;  /* 0x000000c703a2c223 */ /* 0x044fe200000100a2 */
[----:B------:R-:W-:Y:S01]  /*5bc0*/  SHFL.UP PT, R216, R197, 0x10, RZ ;  /* 0x06000000c5d87989 */ /* 0x000fe200000e00ff */
[----:B---3--:R-:W-:-:S03]  /*5bd0*/  @!P4 FMUL.FTZ R3, R3, R218 ;  /* 0x000000da0303c220 */ /* 0x008fc60000410000 */
[----:B------:R-:W0:Y:S01]  /*5be0*/  SHFL.UP PT, R199, R164, 0x10, RZ ;  /* 0x06000000a4c77989 */ /* 0x000e2200000e00ff */
[----:B------:R-:W-:-:S03]  /*5bf0*/  ISETP.GE.U32.AND P4, PT, R163, 0x18, PT ;  /* 0x00000018a300780c */ /* 0x000fc60003f86070 */
[----:B------:R-:W1:Y:S04]  /*5c00*/  SHFL.DOWN PT, R201, R162, 0x8, 0x1f ;  /* 0x09001f00a2c97f89 */ /* 0x000e6800000e0000 */
[----:B------:R-:W2:Y:S04]  /*5c10*/  SHFL.DOWN PT, R218, R3, 0x8, 0x1f ;  /* 0x09001f0003da7f89 */ /* 0x000ea800000e0000 */
[----:B------:R-:W-:Y:S01]  /*5c20*/  @!P0 LDS.64 R20, [R23+0xee8] ;  /* 0x000ee80017148984 */ /* 0x000fe20000000a00 */
[----:B------:R-:W-:Y:S01]  /*5c30*/  ISETP.GE.U32.AND P0, PT, R163, 0x10, PT ;  /* 0x00000010a300780c */ /* 0x000fe20003f06070 */
[C---:B0-----:R-:W-:Y:S01]  /*5c40*/  @P3 FFMA.FTZ R164, R197.reuse, R199, R164 ;  /* 0x000000c7c5a43223 */ /* 0x041fe200000100a4 */
[----:B------:R-:W-:Y:S01]  /*5c50*/  @P3 FMUL.FTZ R197, R197, R216 ;  /* 0x000000d8c5c53220 */ /* 0x000fe20000410000 */
[----:B------:R-:W-:Y:S01]  /*5c60*/  ISETP.NE.AND P3, PT, R75, 0x1f, PT ;  /* 0x0000001f4b00780c */ /* 0x000fe20003f65270 */
[----:B-1----:R-:W-:-:S03]  /*5c70*/  @!P4 FFMA.FTZ R162, R3, R201, R162 ;  /* 0x000000c903a2c223 */ /* 0x002fc600000100a2 */
[----:B------:R-:W-:Y:S01]  /*5c80*/  SHFL.UP PT, R164, R164, 0x1, RZ ;  /* 0x04200000a4a47989 */ /* 0x000fe200000e00ff */
[----:B--2---:R-:W-:Y:S01]  /*5c90*/  @!P4 FMUL.FTZ R3, R3, R218 ;  /* 0x000000da0303c220 */ /* 0x004fe20000410000 */
[----:B------:R-:W-:Y:S02]  /*5ca0*/  ISETP.GT.AND P4, PT, R72, 0x1b, PT ;  /* 0x0000001b4800780c */ /* 0x000fe40003f84270 */
[----:B------:R-:W0:Y:S04]  /*5cb0*/  SHFL.UP PT, R197, R197, 0x1, RZ ;  /* 0x04200000c5c57989 */ /* 0x000e2800000e00ff */
        /* <DEDUP_REMOVED lines=16> */
[----:B------:R-:W-:Y:S02]  /*5dc0*/  SHFL.IDX PT, R162, R162, RZ, 0x1f ;  /* 0x00001fffa2a27589 */ /* 0x000fe400000e0000 */
[-C--:B------:R-:W-:Y:S01]  /*5dd0*/  FFMA.FTZ R218, R169, R199.reuse, R184 ;  /* 0x000000c7a9da7223 */ /* 0x080fe200000100b8 */
[----:B------:R-:W-:Y:S01]  /*5de0*/  FFMA.FTZ R179, R102, R199, R179 ;  /* 0x000000c766b37223 */ /* 0x000fe200000100b3 */
[----:B------:R-:W-:Y:S02]  /*5df0*/  SHFL.IDX PT, R3, R3, RZ, 0x1f ;  /* 0x00001fff03037589 */ /* 0x000fe400000e0000 */
[-C--:B------:R-:W-:Y:S01]  /*5e00*/  FFMA.FTZ R197, R2, R218.reuse, R155 ;  /* 0x000000da02c57223 */ /* 0x080fe2000001009b */
[----:B------:R-:W-:-:S03]  /*5e10*/  FFMA.FTZ R179, R106, R218, R179 ;  /* 0x000000da6ab37223 */ /* 0x000fc600000100b3 */
[-C--:B------:R-:W-:Y:S01]  /*5e20*/  FFMA.FTZ R216, R171, R197.reuse, R186 ;  /* 0x000000c5abd87223 */ /* 0x080fe200000100ba */
[----:B------:R-:W-:-:S03]  /*5e30*/  FFMA.FTZ R155, R108, R197, R179 ;  /* 0x000000c56c9b7223 */ /* 0x000fc600000100b3 */
[-C--:B------:R-:W-:Y:S01]  /*5e40*/  FFMA.FTZ R179, R173, R216.reuse, R198 ;  /* 0x000000d8adb37223 */ /* 0x080fe200000100c6 */
[----:B------:R-:W-:-:S04]  /*5e50*/  FFMA.FTZ R155, R110, R216, R155 ;  /* 0x000000d86e9b7223 */ /* 0x000fc8000001009b */
[-C--:B------:R-:W-:Y:S01]  /*5e60*/  FFMA.FTZ R155, R112, R179.reuse, R155 ;  /* 0x000000b3709b7223 */ /* 0x080fe2000001009b */
[----:B0-----:R-:W-:Y:S01]  /*5e70*/  @P3 FFMA.FTZ R180, R181, R180, R164 ;  /* 0x000000b4b5b43223 */ /* 0x001fe200000100a4 */
[----:B------:R-:W-:-:S03]  /*5e80*/  FFMA.FTZ R164, R175, R179, R196 ;  /* 0x000000b3afa47223 */ /* 0x000fc600000100c4 */
[----:B------:R-:W-:Y:S01]  /*5e90*/  FFMA.FTZ R180, R180, R191, R189 ;  /* 0x000000bfb4b47223 */ /* 0x000fe200000100bd */
[-C--:B------:R-:W-:Y:S01]  /*5ea0*/  FFMA.FTZ R181, R177, R164.reuse, R190 ;  /* 0x000000a4b1b57223 */ /* 0x080fe200000100be */
[----:B------:R-:W-:Y:S02]  /*5eb0*/  FFMA.FTZ R155, R114, R164, R155 ;  /* 0x000000a4729b7223 */ /* 0x000fe4000001009b */
[----:B------:R-:W-:Y:S01]  /*5ec0*/  FFMA.FTZ R182, R192, R180, R183 ;  /* 0x000000b4c0b67223 */ /* 0x000fe200000100b7 */
[-C--:B------:R-:W-:Y:S01]  /*5ed0*/  FFMA.FTZ R194, R153, R181.reuse, R178 ;  /* 0x000000b599c27223 */ /* 0x080fe200000100b2 */
[----:B------:R-:W-:Y:S01]  /*5ee0*/  FFMA.FTZ R155, R116, R181, R155 ;  /* 0x000000b5749b7223 */ /* 0x000fe2000001009b */
[----:B------:R-:W-:Y:S02]  /*5ef0*/  HADD2.F32 R178, -RZ, R161.H0_H0 ;  /* 0x200000a1ffb27230 */ /* 0x000fe40000004100 */
[----:B------:R-:W-:Y:S01]  /*5f00*/  FFMA.FTZ R184, R174, R182, R185 ;  /* 0x000000b6aeb87223 */ /* 0x000fe200000100b9 */
[-C--:B------:R-:W-:Y:S01]  /*5f10*/  FFMA.FTZ R183, R147, R194.reuse, R172 ;  /* 0x000000c293b77223 */ /* 0x080fe200000100ac */
[----:B------:R-:W-:Y:S01]  /*5f20*/  FFMA.FTZ R155, R118, R194, R155 ;  /* 0x000000c2769b7223 */ /* 0x000fe2000001009b */
[----:B------:R-:W-:-:S02]  /*5f30*/  HADD2.F32 R172, -RZ, R39.H0_H0 ;  /* 0x20000027ffac7230 */ /* 0x000fc40000004100 */
[----:B------:R-:W-:Y:S01]  /*5f40*/  FFMA.FTZ R186, R204, R184, R187 ;  /* 0x000000b8ccba7223 */ /* 0x000fe200000100bb */
[-C--:B------:R-:W-:Y:S01]  /*5f50*/  FFMA.FTZ R198, R202, R183.reuse, R149 ;  /* 0x000000b7cac67223 */ /* 0x080fe20000010095 */
[----:B------:R-:W-:Y:S01]  /*5f60*/  FFMA.FTZ R155, R120, R183, R155 ;  /* 0x000000b7789b7223 */ /* 0x000fe2000001009b */
[----:B------:R-:W-:Y:S02]  /*5f70*/  HADD2.F32 R149, -RZ, R38.H0_H0 ;  /* 0x20000026ff957230 */ /* 0x000fe40000004100 */
        /* <DEDUP_REMOVED lines=13> */
[----:B------:R-:W-:Y:S02]  /*6050*/  HADD2.F32 R153, -RZ, R40.H0_H0 ;  /* 0x20000028ff997230 */ /* 0x000fe40000004100 */
[----:B------:R-:W-:Y:S01]  /*6060*/  FFMA.FTZ R177, R128, R187, R155 ;  /* 0x000000bb80b17223 */ /* 0x000fe2000001009b */
[----:B------:R-:W-:Y:S02]  /*6070*/  HADD2.F32 R155, -RZ, R42.H0_H0 ;  /* 0x2000002aff9b7230 */ /* 0x000fe40000004100 */
[----:B------:R-:W-:Y:S01]  /*6080*/  FFMA.FTZ R204, R175, R192, R168 ;  /* 0x000000c0afcc7223 */ /* 0x000fe200000100a8 */
[----:B------:R-:W-:Y:S01]  /*6090*/  FFMA.FTZ R218, -R87, R174, R218 ;  /* 0x000000ae57da7223 */ /* 0x000fe200000101da */
[----:B------:R-:W-:Y:S01]  /*60a0*/  FFMA.FTZ R197, -R88, R153, R197 ;  /* 0x0000009958c57223 */ /* 0x000fe200000101c5 */
[----:B------:R-:W0:Y:S01]  /*60b0*/  SHFL.DOWN PT, R168, R177, 0x1, 0x1f ;  /* 0x08201f00b1a87f89 */ /* 0x000e2200000e0000 */
[----:B------:R-:W-:Y:S01]  /*60c0*/  FFMA.FTZ R206, R173, R204, R206 ;  /* 0x000000ccadce7223 */ /* 0x000fe200000100ce */
[----:B------:R-:W-:Y:S01]  /*60d0*/  FFMA.FTZ R199, -R86, R155, R199 ;  /* 0x0000009b56c77223 */ /* 0x000fe200000101c7 */
[----:B------:R-:W-:Y:S01]  /*60e0*/  FFMA.FTZ R216, -R89, R172, R216 ;  /* 0x000000ac59d87223 */ /* 0x000fe200000101d8 */
[C---:B------:R-:W-:Y:S01]  /*60f0*/  FFMA.FTZ R179, -R90.reuse, R149, R179 ;  /* 0x000000955ab37223 */ /* 0x040fe200000101b3 */
[-C--:B------:R-:W-:Y:S01]  /*6100*/  FFMA.FTZ R202, R171, R206.reuse, R166 ;  /* 0x000000ceabca7223 */ /* 0x080fe200000100a6 */
[----:B------:R-:W-:Y:S01]  /*6110*/  FMUL.FTZ R173, R89, R206 ;  /* 0x000000ce59ad7220 */ /* 0x000fe20000410000 */
[----:B------:R-:W-:Y:S01]  /*6120*/  FMUL.FTZ R189, R90, R204 ;  /* 0x000000cc5abd7220 */ /* 0x000fe20000410000 */
[----:B------:R-:W-:-:S02]  /*6130*/  HADD2.F32 R147, -RZ, R36.H0_H0 ;  /* 0x20000024ff937230 */ /* 0x000fc40000004100 */
[-C--:B------:R-:W-:Y:S01]  /*6140*/  FFMA.FTZ R200, R2, R202.reuse, R193 ;  /* 0x000000ca02c87223 */ /* 0x080fe200000100c1 */
[----:B------:R-:W-:Y:S01]  /*6150*/  FMUL.FTZ R226, R88, R202 ;  /* 0x000000ca58e27220 */ /* 0x000fe20000410000 */
[----:B------:R-:W-:Y:S01]  /*6160*/  FMUL.FTZ R228, R91, R192 ;  /* 0x000000c05be47220 */ /* 0x000fe20000410000 */
[C---:B------:R-:W-:Y:S01]  /*6170*/  FMUL.FTZ R230, R92.reuse, R196 ;  /* 0x000000c45ce67220 */ /* 0x040fe20000410000 */
[-C--:B------:R-:W-:Y:S01]  /*6180*/  FFMA.FTZ R208, R169, R200.reuse, R208 ;  /* 0x000000c8a9d07223 */ /* 0x080fe200000100d0 */
[----:B------:R-:W-:Y:S01]  /*6190*/  FMUL.FTZ R171, R87, R200 ;  /* 0x000000c857ab7220 */ /* 0x000fe20000410000 */
[----:B------:R-:W-:Y:S01]  /*61a0*/  FFMA.FTZ R181, -R92, R147, R181 ;  /* 0x000000935cb57223 */ /* 0x000fe200000101b5 */
[----:B------:R-:W-:Y:S02]  /*61b0*/  HADD2.F32 R151, -RZ, R34.H0_H0 ;  /* 0x20000022ff977230 */ /* 0x000fe40000004100 */
[----:B------:R-:W-:Y:S01]  /*61c0*/  FFMA.FTZ R210, R167, R208, R210 ;  /* 0x000000d0a7d27223 */ /* 0x000fe200000100d2 */
[----:B------:R-:W-:Y:S01]  /*61d0*/  FFMA.FTZ R167, -R85, R176, R224 ;  /* 0x000000b055a77223 */ /* 0x000fe200000101e0 */
[----:B------:R-:W-:Y:S01]  /*61e0*/  FMUL.FTZ R169, R86, R208 ;  /* 0x000000d056a97220 */ /* 0x000fe20000410000 */
[----:B------:R-:W-:Y:S01]  /*61f0*/  FMUL.FTZ R232, R93, R190 ;  /* 0x000000be5de87220 */ /* 0x000fe20000410000 */
[-C--:B------:R-:W-:Y:S01]  /*6200*/  FFMA.FTZ R212, R165, R210.reuse, R212 ;  /* 0x000000d2a5d47223 */ /* 0x080fe200000100d4 */
[C---:B------:R-:W-:Y:S01]  /*6210*/  FFMA.FTZ R165, -R84.reuse, R157, R201 ;  /* 0x0000009d54a57223 */ /* 0x040fe200000101c9 */
[----:B------:R-:W-:Y:S01]  /*6220*/  FMUL.FTZ R224, R85, R210 ;  /* 0x000000d255e07220 */ /* 0x000fe20000410000 */
[----:B0-----:R-:W-:Y:S01]  /*6230*/  @!P5 FADD.FTZ R177, R177, R168 ;  /* 0x000000a8b1b1d221 */ /* 0x001fe20000010000 */
[----:B------:R-:W-:Y:S01]  /*6240*/  FFMA.FTZ R214, R159, R212, R214 ;  /* 0x000000d49fd67223 */ /* 0x000fe200000100d6 */
[----:B------:R-:W-:Y:S01]  /*6250*/  FFMA.FTZ R159, -R83, R178, R220 ;  /* 0x000000b2539f7223 */ /* 0x000fe200000101dc */
[----:B------:R-:W-:Y:S01]  /*6260*/  FMUL.FTZ R220, R84, R212 ;  /* 0x000000d454dc7220 */ /* 0x000fe20000410000 */
[----:B------:R-:W-:-:S02]  /*6270*/  HADD2.F32 R168, -RZ, R37.H0_H0 ;  /* 0x20000025ffa87230 */ /* 0x000fc40000004100 */
[----:B------:R-:W-:Y:S01]  /*6280*/  FMUL.FTZ R2, R83, R214 ;  /* 0x000000d653027220 */ /* 0x000fe20000410000 */
[C---:B------:R-:W-:Y:S01]  /*6290*/  FMUL.FTZ R193, R94.reuse, R188 ;  /* 0x000000bc5ec17220 */ /* 0x040fe20000410000 */
[----:B------:R-:W-:Y:S01]  /*62a0*/  FFMA.FTZ R183, -R94, R151, R183 ;  /* 0x000000975eb77223 */ /* 0x000fe200000101b7 */
[----:B------:R-:W-:Y:S02]  /*62b0*/  HADD2.F32 R145, -RZ, R32.H0_H0 ;  /* 0x20000020ff917230 */ /* 0x000fe40000004100 */
[----:B------:R-:W-:Y:S01]  /*62c0*/  FFMA.FTZ R143, R2, R159, RZ ;  /* 0x0000009f028f7223 */ /* 0x000fe200000100ff */
[----:B------:R-:W-:Y:S01]  /*62d0*/  FFMA.FTZ R191, -R91, R168, R164 ;  /* 0x000000a85bbf7223 */ /* 0x000fe200000101a4 */
[----:B------:R-:W-:Y:S01]  /*62e0*/  FMUL.FTZ R234, R95, R186 ;  /* 0x000000ba5fea7220 */ /* 0x000fe20000410000 */
[----:B------:R-:W-:Y:S01]  /*62f0*/  FMUL.FTZ R201, R96, R184 ;  /* 0x000000b860c97220 */ /* 0x000fe20000410000 */
[----:B------:R-:W-:Y:S01]  /*6300*/  FFMA.FTZ R143, R220, R165, R143 ;  /* 0x000000a5dc8f7223 */ /* 0x000fe2000001008f */
[----:B------:R-:W-:Y:S01]  /*6310*/  FFMA.FTZ R185, -R96, R145, R185 ;  /* 0x0000009160b97223 */ /* 0x000fe200000101b9 */
[----:B------:R-:W-:Y:S01]  /*6320*/  FMUL.FTZ R238, R97, R182 ;  /* 0x000000b661ee7220 */ /* 0x000fe20000410000 */
[----:B------:R-:W-:Y:S01]  /*6330*/  FMUL.FTZ R203, R98, R180 ;  /* 0x000000b462cb7220 */ /* 0x000fe20000410000 */
[----:B------:R-:W-:Y:S01]  /*6340*/  FFMA.FTZ R166, R224, R167, R143 ;  /* 0x000000a7e0a67223 */ /* 0x000fe2000001008f */
[----:B------:R-:W0:Y:S01]  /*6350*/  SHFL.DOWN PT, R240, R177, 0x2, 0x1f ;  /* 0x08401f00b1f07f89 */ /* 0x000e2200000e0000 */
[----:B------:R-:W-:Y:S01]  /*6360*/  FADD.FTZ R115, R232, R115 ;  /* 0x00000073e8737221 */ /* 0x000fe20000010000 */
[----:B------:R-:W-:Y:S01]  /*6370*/  FFMA.FTZ R21, R3, R21, R162 ;  /* 0x0000001503157223 */ /* 0x000fe200000100a2 */
[----:B------:R-:W-:Y:S01]  /*6380*/  FFMA.FTZ R166, R169, R199, R166 ;  /* 0x000000c7a9a67223 */ /* 0x000fe200000100a6 */
[----:B------:R-:W-:Y:S01]  /*6390*/  FMUL.FTZ R20, R3, R20 ;  /* 0x0000001403147220 */ /* 0x000fe20000410000 */
[C---:B------:R-:W-:Y:S01]  /*63a0*/  FMUL.FTZ R3, R29.reuse, R190 ;  /* 0x000000be1d037220 */ /* 0x040fe20000410000 */
[----:B------:R-:W-:Y:S01]  /*63b0*/  FMUL.FTZ R162, R29, R196 ;  /* 0x000000c41da27220 */ /* 0x000fe20000410000 */
[----:B------:R-:W-:Y:S01]  /*63c0*/  FFMA.FTZ R143, R171, R218, R166 ;  /* 0x000000daab8f7223 */ /* 0x000fe200000100a6 */
[----:B------:R-:W-:Y:S01]  /*63d0*/  FADD.FTZ R111, R173, R111 ;  /* 0x0000006fad6f7221 */ /* 0x000fe20000010000 */
[----:B------:R1:W-:Y:S01]  /*63e0*/  @!P1 STS.64 [R23+0xee8], R20 ;  /* 0x000ee81417009388 */ /* 0x0003e20000000a00 */
[----:B------:R-:W-:Y:S01]  /*63f0*/  FMUL.FTZ R162, R181, R162 ;  /* 0x000000a2b5a27220 */ /* 0x000fe20000410000 */
[----:B------:R-:W-:Y:S01]  /*6400*/  FFMA.FTZ R166, R226, R197, R143 ;  /* 0x000000c5e2a67223 */ /* 0x000fe2000001008f */
        /* <DEDUP_REMOVED lines=8> */
[----:B------:R-:W-:Y:S02]  /*6490*/  HADD2.F32 R170, -RZ, R33.H0_H0 ;  /* 0x20000021ffaa7230 */ /* 0x000fe40000004100 */
[----:B------:R-:W-:Y:S01]  /*64a0*/  FFMA.FTZ R194, -R93, R166, R194 ;  /* 0x000000a65dc27223 */ /* 0x000fe200000101c2 */
[----:B-1----:R-:W-:Y:S01]  /*64b0*/  FMUL.FTZ R20, R29, R192 ;  /* 0x000000c01d147220 */ /* 0x002fe20000410000 */
[----:B------:R-:W-:Y:S01]  /*64c0*/  FFMA.FTZ R143, R228, R191, R143 ;  /* 0x000000bfe48f7223 */ /* 0x000fe2000001008f */
[----:B0-----:R-:W-:Y:S01]  /*64d0*/  @!P0 FADD.FTZ R177, R177, R240 ;  /* 0x000000f0b1b18221 */ /* 0x001fe20000010000 */
[----:B------:R-:W-:Y:S01]  /*64e0*/  FFMA.FTZ R198, -R95, R170, R198 ;  /* 0x000000aa5fc67223 */ /* 0x000fe200000101c6 */
[----:B------:R-:W-:Y:S01]  /*64f0*/  FMUL.FTZ R21, R194, R3 ;  /* 0x00000003c2157220 */ /* 0x000fe20000410000 */
[----:B------:R-:W-:Y:S01]  /*6500*/  FFMA.FTZ R143, R230, R181, R143 ;  /* 0x000000b5e68f7223 */ /* 0x000fe2000001008f */
[----:B------:R-:W-:Y:S01]  /*6510*/  FMUL.FTZ R191, R191, R20 ;  /* 0x00000014bfbf7220 */ /* 0x000fe20000410000 */
[----:B------:R-:W0:Y:S01]  /*6520*/  SHFL.DOWN PT, R240, R177, 0x4, 0x1f ;  /* 0x08801f00b1f07f89 */ /* 0x000e2200000e0000 */
[C---:B------:R-:W-:Y:S01]  /*6530*/  FMUL.FTZ R20, R29.reuse, R204 ;  /* 0x000000cc1d147220 */ /* 0x040fe20000410000 */
[----:B------:R-:W-:Y:S01]  /*6540*/  FFMA.FTZ R164, R232, R194, R143 ;  /* 0x000000c2e8a47223 */ /* 0x000fe2000001008f */
[----:B------:R-:W-:Y:S01]  /*6550*/  FMUL.FTZ R194, R29, R188 ;  /* 0x000000bc1dc27220 */ /* 0x000fe20000410000 */
[----:B------:R-:W-:Y:S01]  /*6560*/  FFMA.FTZ R21, R166, R190, R21 ;  /* 0x000000bea6157223 */ /* 0x000fe20000010015 */
[----:B------:R-:W-:Y:S01]  /*6570*/  FMUL.FTZ R20, R179, R20 ;  /* 0x00000014b3147220 */ /* 0x000fe20000410000 */
[----:B------:R-:W-:Y:S01]  /*6580*/  FFMA.FTZ R143, R193, R183, R164 ;  /* 0x000000b7c18f7223 */ /* 0x000fe200000100a4 */
[----:B------:R-:W-:-:S02]  /*6590*/  HADD2.F32 R164, -RZ, R31.H0_H0 ;  /* 0x2000001fffa47230 */ /* 0x000fc40000004100 */
[----:B------:R-:W-:Y:S01]  /*65a0*/  FMUL.FTZ R194, R183, R194 ;  /* 0x000000c2b7c27220 */ /* 0x000fe20000410000 */
[----:B------:R-:W-:Y:S01]  /*65b0*/  FFMA.FTZ R3, R147, R196, R162 ;  /* 0x000000c493037223 */ /* 0x000fe200000100a2 */
[----:B------:R-:W-:Y:S01]  /*65c0*/  FFMA.FTZ R236, R234, R198, R143 ;  /* 0x000000c6eaec7223 */ /* 0x000fe2000001008f */
[----:B------:R-:W-:Y:S02]  /*65d0*/  HADD2.F32 R143, -RZ, R30.H0_H0 ;  /* 0x2000001eff8f7230 */ /* 0x000fe40000004100 */
[----:B------:R-:W-:Y:S01]  /*65e0*/  FFMA.FTZ R222, -R97, R164, R222 ;  /* 0x000000a461de7223 */ /* 0x000fe200000101de */
[----:B------:R-:W-:Y:S01]  /*65f0*/  FFMA.FTZ R194, R151, R188, R194 ;  /* 0x000000bc97c27223 */ /* 0x000fe200000100c2 */
[----:B------:R-:W-:Y:S01]  /*6600*/  FFMA.FTZ R175, R201, R185, R236 ;  /* 0x000000b9c9af7223 */ /* 0x000fe200000100ec */
[----:B------:R-:W-:Y:S01]  /*6610*/  FMUL.FTZ R179, R29, R186 ;  /* 0x000000ba1db37220 */ /* 0x000fe20000410000 */
[----:B------:R-:W-:Y:S01]  /*6620*/  FFMA.FTZ R187, -R98, R143, R187 ;  /* 0x0000008f62bb7223 */ /* 0x000fe200000101bb */
[----:B------:R-:W-:Y:S01]  /*6630*/  FADD.FTZ R154, R21, R154 ;  /* 0x0000009a159a7221 */ /* 0x000fe20000010000 */
[----:B------:R-:W-:Y:S01]  /*6640*/  FFMA.FTZ R236, R238, R222, R175 ;  /* 0x000000deeeec7223 */ /* 0x000fe200000100af */
[C---:B------:R-:W-:Y:S01]  /*6650*/  FMUL.FTZ R162, R29.reuse, R184 ;  /* 0x000000b81da27220 */ /* 0x040fe20000410000 */
[----:B------:R-:W-:Y:S01]  /*6660*/  FMUL.FTZ R21, R29, R182 ;  /* 0x000000b61d157220 */ /* 0x000fe20000410000 */
[----:B------:R-:W-:Y:S01]  /*6670*/  FMUL.FTZ R179, R198, R179 ;  /* 0x000000b3c6b37220 */ /* 0x000fe20000410000 */
[----:B------:R-:W-:Y:S01]  /*6680*/  FFMA.FTZ R175, R203, R187, R236 ;  /* 0x000000bbcbaf7223 */ /* 0x000fe200000100ec */
[----:B------:R-:W-:Y:S01]  /*6690*/  FMUL.FTZ R162, R185, R162 ;  /* 0x000000a2b9a27220 */ /* 0x000fe20000410000 */
[----:B0-----:R-:W-:Y:S01]  /*66a0*/  @!P4 FADD.FTZ R177, R177, R240 ;  /* 0x000000f0b1b1c221 */ /* 0x001fe20000010000 */
[----:B------:R-:W-:Y:S01]  /*66b0*/  FMUL.FTZ R181, R222, R21 ;  /* 0x00000015deb57220 */ /* 0x000fe20000410000 */
[----:B------:R-:W-:Y:S01]  /*66c0*/  FFMA.FTZ R204, R149, R204, R20 ;  /* 0x000000cc95cc7223 */ /* 0x000fe20000010014 */
[----:B------:R-:W0:Y:S01]  /*66d0*/  SHFL.DOWN PT, R236, R175, 0x1, 0x1f ;  /* 0x08201f00afec7f89 */ /* 0x000e2200000e0000 */
[----:B------:R-:W-:Y:S01]  /*66e0*/  FFMA.FTZ R186, R170, R186, R179 ;  /* 0x000000baaaba7223 */ /* 0x000fe200000100b3 */
[----:B------:R-:W-:Y:S01]  /*66f0*/  FADD.FTZ R146, R3, R146 ;  /* 0x0000009203927221 */ /* 0x000fe20000010000 */
[----:B------:R-:W-:Y:S01]  /*6700*/  FMUL.FTZ R20, R29, R202 ;  /* 0x000000ca1d147220 */ /* 0x000fe20000410000 */
[----:B------:R-:W1:Y:S01]  /*6710*/  SHFL.DOWN PT, R240, R177, 0x8, 0x1f ;  /* 0x09001f00b1f07f89 */ /* 0x000e6200000e0000 */
[----:B------:R-:W-:Y:S01]  /*6720*/  FFMA.FTZ R179, R145, R184, R162 ;  /* 0x000000b891b37223 */ /* 0x000fe200000100a2 */
[C---:B------:R-:W-:Y:S01]  /*6730*/  FMUL.FTZ R3, R29.reuse, R206 ;  /* 0x000000ce1d037220 */ /* 0x040fe20000410000 */
[----:B------:R-:W-:Y:S01]  /*6740*/  FFMA.FTZ R162, R164, R182, R181 ;  /* 0x000000b6a4a27223 */ /* 0x000fe200000100b5 */
        /* <DEDUP_REMOVED lines=8> */
[C---:B------:R-:W-:Y:S01]  /*67d0*/  FMUL.FTZ R20, R29.reuse, R208 ;  /* 0x000000d01d147220 */ /* 0x040fe20000410000 */
[----:B------:R-:W-:Y:S01]  /*67e0*/  FMUL.FTZ R3, R29, R200 ;  /* 0x000000c81d037220 */ /* 0x000fe20000410000 */
[----:B------:R-:W-:Y:S01]  /*67f0*/  FFMA.FTZ R169, R143, R180, R184 ;  /* 0x000000b48fa97223 */ /* 0x000fe200000100b8 */
[----:B------:R-:W-:Y:S01]  /*6800*/  FMUL.FTZ R167, R167, R162 ;  /* 0x000000a2a7a77220 */ /* 0x000fe20000410000 */
[C---:B------:R-:W-:Y:S01]  /*6810*/  FMUL.FTZ R180, R29.reuse, R212 ;  /* 0x000000d41db47220 */ /* 0x040fe20000410000 */
[----:B------:R-:W-:Y:S01]  /*6820*/  FMUL.FTZ R162, R29, R214 ;  /* 0x000000d61da27220 */ /* 0x000fe20000410000 */
[----:B------:R-:W-:Y:S01]  /*6830*/  FMUL.FTZ R182, R199, R20 ;  /* 0x00000014c7b67220 */ /* 0x000fe20000410000 */
[----:B------:R-:W-:Y:S01]  /*6840*/  FADD.FTZ R148, R21, R148 ;  /* 0x0000009415947221 */ /* 0x000fe20000010000 */
[----:B0-----:R-:W-:Y:S01]  /*6850*/  @!P5 FADD.FTZ R175, R175, R236 ;  /* 0x000000ecafafd221 */ /* 0x001fe20000010000 */
[----:B------:R-:W-:Y:S01]  /*6860*/  ISETP.NE.AND P5, PT, R72, RZ, PT ;  /* 0x000000ff4800720c */ /* 0x000fe20003fa5270 */
[----:B------:R-:W-:Y:S01]  /*6870*/  FMUL.FTZ R3, R218, R3 ;  /* 0x00000003da037220 */ /* 0x000fe20000410000 */
[----:B------:R-:W-:Y:S01]  /*6880*/  FMUL.FTZ R180, R165, R180 ;  /* 0x000000b4a5b47220 */ /* 0x000fe20000410000 */
[----:B-1----:R-:W-:Y:S01]  /*6890*/  @!P6 FADD.FTZ R177, R177, R240 ;  /* 0x000000f0b1b1e221 */ /* 0x002fe20000010000 */
[----:B------:R-:W0:Y:S01]  /*68a0*/  SHFL.DOWN PT, R236, R175, 0x2, 0x1f ;  /* 0x08401f00afec7f89 */ /* 0x000e2200000e0000 */
[----:B------:R-:W-:Y:S01]  /*68b0*/  FMUL.FTZ R159, R159, R162 ;  /* 0x000000a29f9f7220 */ /* 0x000fe20000410000 */
[----:B------:R-:W-:Y:S01]  /*68c0*/  FFMA.FTZ R200, R174, R200, R3 ;  /* 0x000000c8aec87223 */ /* 0x000fe20000010003 */
[----:B------:R-:W-:Y:S01]  /*68d0*/  FFMA.FTZ R192, R168, R192, R191 ;  /* 0x000000c0a8c07223 */ /* 0x000fe200000100bf */
[----:B------:R-:W1:Y:S01]  /*68e0*/  SHFL.DOWN PT, R240, R177, 0x10, 0x1f ;  /* 0x0a001f00b1f07f89 */ /* 0x000e6200000e0000 */
[----:B------:R-:W-:Y:S01]  /*68f0*/  FFMA.FTZ R3, R155, R208, R182 ;  /* 0x000000d09b037223 */ /* 0x000fe200000100b6 */
[----:B------:R-:W-:Y:S01]  /*6900*/  FFMA.FTZ R210, R176, R210, R167 ;  /* 0x000000d2b0d27223 */ /* 0x000fe200000100a7 */
[----:B------:R-:W-:Y:S01]  /*6910*/  FFMA.FTZ R180, R157, R212, R180 ;  /* 0x000000d49db47223 */ /* 0x000fe200000100b4 */
[----:B------:R-:W-:Y:S01]  /*6920*/  FFMA.FTZ R214, R178, R214, R159 ;  /* 0x000000d6b2d67223 */ /* 0x000fe2000001009f */
[----:B------:R-:W2:Y:S01]  /*6930*/  @!P5 S2R R242, SR_CgaCtaId ;  /* 0x0000000000f2d919 */ /* 0x000ea20000008800 */
[----:B------:R-:W-:Y:S01]  /*6940*/  @!P5 MOV R205, 0x400 ;  /* 0x0000040000cdd802 */ /* 0x000fe20000000f00 */
        /* <DEDUP_REMOVED lines=20> */
[----:B------:R-:W-:Y:S01]  /*6a90*/  FADD.FTZ R133, R2, R133 ;  /* 0x0000008502857221 */ /* 0x000fe20000010000 */
[----:B------:R-:W-:Y:S01]  /*6aa0*/  FADD.FTZ R103, R210, R103 ;  /* 0x00000067d2677221 */ /* 0x000fe20000010000 */
[----:B------:R-:W-:Y:S01]  /*6ab0*/  FADD.FTZ R125, R180, R125 ;  /* 0x0000007db47d7221 */ /* 0x000fe20000010000 */
[----:B------:R-:W-:-:S04]  /*6ac0*/  FADD.FTZ R127, R214, R127 ;  /* 0x0000007fd67f7221 */ /* 0x000fc80000010000 */
[----:B-1----:R-:W-:Y:S01]  /*6ad0*/  @!P0 FADD.FTZ R177, R177, R240 ;  /* 0x000000f0b1b18221 */ /* 0x002fe20000010000 */
[----:B--2---:R-:W-:-:S04]  /*6ae0*/  @!P5 LEA R62, R242, R205, 0x18 ;  /* 0x000000cdf23ed211 */ /* 0x004fc800078ec0ff */
[----:B------:R-:W-:Y:S01]  /*6af0*/  MOV R21, R177 ;  /* 0x000000b100157202 */ /* 0x000fe20000000f00 */
[----:B0-----:R-:W-:-:S05]  /*6b00*/  @!P4 FADD.FTZ R175, R175, R236 ;  /* 0x000000ecafafc221 */ /* 0x001fca0000010000 */
[----:B------:R-:W0:Y:S02]  /*6b10*/  SHFL.DOWN PT, R232, R175, 0x8, 0x1f ;  /* 0x09001f00afe87f89 */ /* 0x000e2400000e0000 */
[----:B0-----:R-:W-:-:S05]  /*6b20*/  @!P6 FADD.FTZ R175, R175, R232 ;  /* 0x000000e8afafe221 */ /* 0x001fca0000010000 */
[----:B------:R-:W0:Y:S02]  /*6b30*/  SHFL.DOWN PT, R188, R175, 0x10, 0x1f ;  /* 0x0a001f00afbc7f89 */ /* 0x000e2400000e0000 */
[----:B0-----:R-:W-:-:S05]  /*6b40*/  @!P0 FADD.FTZ R175, R175, R188 ;  /* 0x000000bcafaf8221 */ /* 0x001fca0000010000 */
[----:B------:R-:W-:-:S05]  /*6b50*/  MOV R20, R175 ;  /* 0x000000af00147202 */ /* 0x000fca0000000f00 */
[----:B------:R0:W-:Y:S01]  /*6b60*/  @!P5 STS.64 [R62+0x438], R20 ;  /* 0x000438143e00d388 */ /* 0x0001e20000000a00 */
        /* <DEDUP_REMOVED lines=9> */
.L_x_6842:
[----:B------:R-:W-:Y:S05]  /*6c00*/  BSYNC B0 ;  /* 0x0000000000007941 */ /* 0x000fea0003800000 */
.L_x_6841:
[----:B------:R-:W-:Y:S01]  /*6c10*/  UIADD3 UR4, UR4, 0x1, URZ ;  /* 0x0000000104047890 */ /* 0x000fe2000fffe03f */
[----:B------:R-:W-:Y:S02]  /*6c20*/  LEA R141, P6, R14, R141, 0x2 ;  /* 0x0000008d0e8d7211 */ /* 0x000fe400078c10ff */
[----:B------:R-:W-:Y:S02]  /*6c30*/  LEA R139, P0, R16, R139, 0x2 ;  /* 0x0000008b108b7211 */ /* 0x000fe400078010ff */
[----:B------:R-:W-:Y:S02]  /*6c40*/  IADD3.X R28, R28, R15, RZ, P6, !PT ;  /* 0x0000000f1c1c7210 */ /* 0x000fe400037fe4ff */
[----:B------:R-:W-:Y:S02]  /*6c50*/  ISETP.LE.AND P6, PT, R195, UR4, PT ;  /* 0x00000004c3007c0c */ /* 0x000fe4000bfc3270 */
[----:B------:R-:W-:Y:S02]  /*6c60*/  LEA R137, P4, R18, R137, 0x2 ;  /* 0x0000008912897211 */ /* 0x000fe400078810ff */
[----:B------:R-:W-:-:S02]  /*6c70*/  IADD3 R131, P5, R131, 0x8, RZ ;  /* 0x0000000883837810 */ /* 0x000fc40007fbe0ff */
[----:B-1----:R-:W-:Y:S02]  /*6c80*/  IADD3 R25, R25, 0x4, RZ ;  /* 0x0000000419197810 */ /* 0x002fe40007ffe0ff */
[----:B------:R-:W-:Y:S02]  /*6c90*/  IADD3 R23, R23, 0x8, RZ ;  /* 0x0000000817177810 */ /* 0x000fe40007ffe0ff */
[----:B------:R-:W-:Y:S02]  /*6ca0*/  IADD3 R160, R160, 0x1, RZ ;  /* 0x00000001a0a07810 */ /* 0x000fe40007ffe0ff */
[----:B------:R-:W-:Y:S02]  /*6cb0*/  IADD3.X R26, R26, R17, RZ, P0, !PT ;  /* 0x000000111a1a7210 */ /* 0x000fe400007fe4ff */
[----:B------:R-:W-:Y:S02]  /*6cc0*/  IADD3.X R24, R24, R19, RZ, P4, !PT ;  /* 0x0000001318187210 */ /* 0x000fe400027fe4ff */
[----:B------:R-:W-:Y:S01]  /*6cd0*/  IADD3.X R156, RZ, R156, RZ, P5, !PT ;  /* 0x0000009cff9c7210 */ /* 0x000fe20002ffe4ff */
[----:B------:R-:W-:Y:S06]  /*6ce0*/  @!P6 BRA `(.L_x_6843) ;  /* 0xffffffe00098e947 */ /* 0x000fec000383ffff */
.L_x_6838:
        /* <DEDUP_REMOVED lines=11> */
[----:B------:R-:W-:Y:S02]  /*6da0*/  F2FP.F16.F32.PACK_AB R111, R138, R111 ;  /* 0x0000006f8a6f723e */ /* 0x000fe400000000ff */
[----:B------:R-:W-:Y:S02]  /*6db0*/  F2FP.F16.F32.PACK_AB R113, R140, R113 ;  /* 0x000000718c71723e */ /* 0x000fe400000000ff */
[----:B------:R-:W-:-:S02]  /*6dc0*/  F2FP.F16.F32.PACK_AB R115, R130, R115 ;  /* 0x000000738273723e */ /* 0x000fc400000000ff */
[----:B------:R-:W-:Y:S02]  /*6dd0*/  F2FP.F16.F32.PACK_AB R117, R142, R117 ;  /* 0x000000758e75723e */ /* 0x000fe400000000ff */
[----:B------:R-:W-:Y:S02]  /*6de0*/  F2FP.F16.F32.PACK_AB R101, R101, R132 ;  /* 0x000000846565723e */ /* 0x000fe400000000ff */
[----:B------:R-:W-:Y:S01]  /*6df0*/  PRMT R7, R113, 0x7632, R7 ;  /* 0x0000763271077816 */ /* 0x000fe20000000007 */
[----:B------:R2:W-:Y:S01]  /*6e00*/  STS.U16 [R45+0x2], R0 ;  /* 0x000002002d007388 */ /* 0x0005e20000000400 */
[----:B------:R-:W-:Y:S02]  /*6e10*/  PRMT R14, R101, 0x7632, R14 ;  /* 0x00007632650e7816 */ /* 0x000fe4000000000e */
[----:B------:R-:W-:Y:S01]  /*6e20*/  IADD3 R16, -R6, UR6, RZ ;  /* 0x0000000606107c10 */ /* 0x000fe2000fffe1ff */
[----:B------:R3:W-:Y:S01]  /*6e30*/  STS.U16 [R45+0x6], R2 ;  /* 0x000006022d007388 */ /* 0x0007e20000000400 */
[----:B-1----:R-:W-:-:S03]  /*6e40*/  ULEA UR4, UR5, UR4, 0x18 ;  /* 0x0000000405047291 */ /* 0x002fc6000f8ec03f */
[----:B------:R1:W-:Y:S01]  /*6e50*/  STS.U16 [R45+0xa], R3 ;  /* 0x00000a032d007388 */ /* 0x0003e20000000400 */
[----:B--2---:R-:W-:-:S03]  /*6e60*/  PRMT R0, R111, 0x7632, R0 ;  /* 0x000076326f007816 */ /* 0x004fc60000000000 */
[----:B------:R-:W-:Y:S01]  /*6e70*/  STS.U16 [R45], R119 ;  /* 0x000000772d007388 */ /* 0x000fe20000000400 */
[----:B---3--:R-:W-:-:S03]  /*6e80*/  PRMT R2, R115, 0x7632, R2 ;  /* 0x0000763273027816 */ /* 0x008fc60000000002 */
        /* <DEDUP_REMOVED lines=15> */
[----:B-1----:R-:W1:Y:S03]  /*6f80*/  LDC.64 R14, c[0x0][0x388] ;  /* 0x0000e200ff0e7b82 */ /* 0x002e660000000a00 */
[----:B------:R-:W-:Y:S04]  /*6f90*/  LDS.U16 R19, [R60+0x40] ;  /* 0x000040003c137984 */ /* 0x000fe80000000400 */
[----:B0-----:R-:W-:Y:S04]  /*6fa0*/  LDS.U16 R21, [R59+0x80] ;  /* 0x000080003b157984 */ /* 0x001fe80000000400 */
[----:B------:R-:W-:Y:S04]  /*6fb0*/  LDS.U16 R23, [R58+0xc0] ;  /* 0x0000c0003a177984 */ /* 0x000fe80000000400 */
[----:B------:R-:W-:Y:S04]  /*6fc0*/  LDS.U16 R25, [R57+0x100] ;  /* 0x0001000039197984 */ /* 0x000fe80000000400 */
        /* <DEDUP_REMOVED lines=33> */
.L_x_6845:
[----:B------:R-:W-:Y:S05]  /*71e0*/  BSYNC B0 ;  /* 0x0000000000007941 */ /* 0x000fea0003800000 */
.L_x_6844:
[----:B------:R-:W-:Y:S01]  /*71f0*/  MOV R3, R89 ;  /* 0x0000005900037202 */ /* 0x000fe20000000f00 */
[----:B------:R-:W-:Y:S01]  /*7200*/  ULDC.64 UR8, c[0x0][0x390] ;  /* 0x0000e40000087ab9 */ /* 0x000fe20000000a00 */
[----:B------:R-:W-:Y:S01]  /*7210*/  ULDC.64 UR6, c[0x0][0x3e0] ;  /* 0x0000f80000067ab9 */ /* 0x000fe20000000a00 */
[----:B------:R-:W-:Y:S01]  /*7220*/  IMAD R0, R78, UR8, RZ ;  /* 0x000000084e007c24 */ /* 0x000fe2000f8e02ff */
[C---:B------:R-:W-:Y:S01]  /*7230*/  LEA R7, P0, R66.reuse, UR6, 0x1 ;  /* 0x0000000642077c11 */ /* 0x040fe2000f8008ff */
[----:B------:R-:W-:Y:S01]  /*7240*/  IMAD.WIDE.U32 R2, R81, UR8, R2 ;  /* 0x0000000851027c25 */ /* 0x000fe2000f8e0002 */
[----:B------:R-:W-:-:S03]  /*7250*/  LOP3.LUT R18, R66, 0x20, RZ, 0xfc, !PT ;  /* 0x0000002042127812 */ /* 0x000fc600078efcff */
[----:B------:R-:W-:Y:S01]  /*7260*/  FADD.FTZ R74, R127, R74 ;  /* 0x0000004a7f4a7221 */ /* 0x000fe20000010000 */
[----:B------:R-:W-:Y:S01]  /*7270*/  LEA.HI.X R6, R66, UR7, R65, 0x1, P0 ;  /* 0x0000000742067c11 */ /* 0x000fe200080f0c41 */
[----:B0-----:R-:W-:Y:S01]  /*7280*/  IMAD R15, R81, UR9, R0 ;  /* 0x00000009510f7c24 */ /* 0x001fe2000f8e0200 */
[----:B------:R-:W-:Y:S01]  /*7290*/  IADD3 R0, P2, R80, R2, RZ ;  /* 0x0000000250007210 */ /* 0x000fe20007f5e0ff */
[----:B------:R-:W-:Y:S01]  /*72a0*/  FADD.FTZ R74, R74, R125 ;  /* 0x0000007d4a4a7221 */ /* 0x000fe20000010000 */
[----:B------:R-:W-:Y:S01]  /*72b0*/  LOP3.LUT R20, R66, 0x40, RZ, 0xfc, !PT ;  /* 0x0000004042147812 */ /* 0x000fe200078efcff */
[----:B------:R-:W-:Y:S01]  /*72c0*/  BSSY B0, `(.L_x_6846) ;  /* 0x0000088000007945 */ /* 0x000fe20003800000 */
[----:B------:R-:W-:Y:S02]  /*72d0*/  IADD3.X R3, R82, R15, R3, P2, !PT ;  /* 0x0000000f52037210 */ /* 0x000fe400017fe403 */
[----:B------:R-:W-:Y:S01]  /*72e0*/  LEA R2, P0, R0, R7, 0x1 ;  /* 0x0000000700027211 */ /* 0x000fe200078008ff */
[----:B------:R-:W-:Y:S01]  /*72f0*/  FADD.FTZ R7, R74, R103 ;  /* 0x000000674a077221 */ /* 0x000fe20000010000 */
[----:B------:R-:W-:-:S02]  /*7300*/  LOP3.LUT R30, R66, 0xc0, RZ, 0xfc, !PT ;  /* 0x000000c0421e7812 */ /* 0x000fc400078efcff */
[----:B------:R-:W-:Y:S01]  /*7310*/  LEA.HI.X R3, R0, R6, R3, 0x1, P0 ;  /* 0x0000000600037211 */ /* 0x000fe200000f0c03 */
[----:B------:R-:W-:Y:S01]  /*7320*/  FADD.FTZ R0, R7, R144 ;  /* 0x0000009007007221 */ /* 0x000fe20000010000 */
[-C--:B------:R-:W-:Y:S02]  /*7330*/  ISETP.GE.AND P2, PT, R18, R87.reuse, PT ;  /* 0x000000571200720c */ /* 0x080fe40003f46270 */
[-C--:B------:R-:W-:Y:S01]  /*7340*/  ISETP.GE.AND P0, PT, R20, R87.reuse, PT ;  /* 0x000000571400720c */ /* 0x080fe20003f06270 */
[----:B------:R-:W-:Y:S01]  /*7350*/  FADD.FTZ R7, R0, R135 ;  /* 0x0000008700077221 */ /* 0x000fe20000010000 */
[----:B------:R-:W-:Y:S02]  /*7360*/  ISETP.GE.AND P6, PT, R30, R87, PT ;  /* 0x000000571e00720c */ /* 0x000fe40003fc6270 */
[C---:B------:R-:W-:Y:S01]  /*7370*/  LOP3.LUT R24, R66.reuse, 0x60, RZ, 0xfc, !PT ;  /* 0x0000006042187812 */ /* 0x040fe200078efcff */
[----:B------:R-:W-:Y:S01]  /*7380*/  FADD.FTZ R7, R7, R148 ;  /* 0x0000009407077221 */ /* 0x000fe20000010000 */
        /* <DEDUP_REMOVED lines=32> */
[----:B------:R-:W-:Y:S01]  /*7590*/  F2FP.F16.F32.PACK_AB R125, R125, R127 ;  /* 0x0000007f7d7d723e */ /* 0x000fe200000000ff */
[----:B------:R-:W-:Y:S01]  /*75a0*/  @!P5 STG.E.U16 desc[UR14][R2.64+-0x140], R39 ;  /* 0xfffec0270200d986 */ /* 0x000fe2000c10150e */
[----:B------:R-:W-:Y:S02]  /*75b0*/  F2FP.F16.F32.PACK_AB R103, R144, R103 ;  /* 0x000000679067723e */ /* 0x000fe400000000ff */
[----:B------:R-:W-:Y:S01]  /*75c0*/  PRMT R6, R125, 0x7632, R6 ;  /* 0x000076327d067816 */ /* 0x000fe20000000006 */
[----:B------:R-:W-:Y:S01]  /*75d0*/  @!P2 STG.E.U16 desc[UR14][R2.64+-0x180], R37 ;  /* 0xfffe80250200a986 */ /* 0x000fe2000c10150e */
[----:B------:R-:W-:Y:S01]  /*75e0*/  F2FP.F16.F32.PACK_AB R0, R99, R150 ;  /* 0x000000966300723e */ /* 0x000fe200000000ff */
[----:B------:R-:W-:Y:S01]  /*75f0*/  FADD.FTZ R150, R7, R150 ;  /* 0x0000009607967221 */ /* 0x000fe20000010000 */
[----:B------:R-:W-:Y:S01]  /*7600*/  PRMT R14, R103, 0x7632, R14 ;  /* 0x00007632670e7816 */ /* 0x000fe2000000000e */
[----:B------:R-:W-:Y:S01]  /*7610*/  @!P4 STG.E.U16 desc[UR14][R2.64+-0x100], R41 ;  /* 0xffff00290200c986 */ /* 0x000fe2000c10150e */
[----:B------:R-:W-:Y:S01]  /*7620*/  PRMT R17, R0, 0x7610, R17 ;  /* 0x0000761000117816 */ /* 0x000fe20000000011 */
[----:B------:R-:W-:Y:S01]  /*7630*/  FADD.FTZ R150, R150, R99 ;  /* 0x0000006396967221 */ /* 0x000fe20000010000 */
[----:B------:R-:W-:Y:S01]  /*7640*/  F2FP.F16.F32.PACK_AB R135, R148, R135 ;  /* 0x000000879487723e */ /* 0x000fe200000000ff */
[----:B------:R-:W-:Y:S03]  /*7650*/  @!P3 STG.E.U16 desc[UR14][R2.64+-0xc0], R43 ;  /* 0xffff402b0200b986 */ /* 0x000fe6000c10150e */
[----:B------:R-:W-:Y:S01]  /*7660*/  PRMT R15, R135, 0x7632, R15 ;  /* 0x00007632870f7816 */ /* 0x000fe2000000000f */
[----:B------:R-:W-:Y:S04]  /*7670*/  @!P0 STG.E.U16 desc[UR14][R2.64+-0x80], R83 ;  /* 0xffff805302008986 */ /* 0x000fe8000c10150e */
[----:B------:R0:W-:Y:S01]  /*7680*/  @!P6 STG.E.U16 desc[UR14][R2.64+-0x40], R85 ;  /* 0xffffc0550200e986 */ /* 0x0001e2000c10150e */
[----:B------:R-:W-:Y:S01]  /*7690*/  BAR.SYNC.DEFER_BLOCKING 0x0 ;  /* 0x0000000000007b1d */ /* 0x000fe20000010000 */
[----:B0-----:R-:W-:Y:S01]  /*76a0*/  F2FP.F16.F32.PACK_AB R2, R146, R123 ;  /* 0x0000007b9202723e */ /* 0x001fe200000000ff */
[----:B------:R-:W-:Y:S01]  /*76b0*/  FADD.FTZ R123, R150, R123 ;  /* 0x0000007b967b7221 */ /* 0x000fe20000010000 */
[----:B------:R-:W-:-:S02]  /*76c0*/  F2FP.F16.F32.PACK_AB R3, R107, R154 ;  /* 0x0000009a6b03723e */ /* 0x000fc400000000ff */
[C---:B------:R-:W-:Y:S01]  /*76d0*/  PRMT R19, R2.reuse, 0x7610, R19 ;  /* 0x0000761002137816 */ /* 0x040fe20000000013 */
[----:B------:R-:W-:Y:S01]  /*76e0*/  FADD.FTZ R123, R123, R146 ;  /* 0x000000927b7b7221 */ /* 0x000fe20000010000 */
[----:B------:R-:W-:Y:S02]  /*76f0*/  PRMT R21, R2, 0x7632, R21 ;  /* 0x0000763202157816 */ /* 0x000fe40000000015 */
        /* <DEDUP_REMOVED lines=17> */
[----:B------:R-:W-:Y:S02]  /*7810*/  STS.U16 [R45+0xc], R17 ;  /* 0x00000c112d007388 */ /* 0x000fe40000000400 */
[----:B------:R-:W-:Y:S02]  /*7820*/  FADD.FTZ R74, R129, R22 ;  /* 0x00000016814a7221 */ /* 0x000fe40000010000 */
[----:B------:R0:W-:Y:S04]  /*7830*/  STS.U16 [R45+0xe], R6 ;  /* 0x00000e062d007388 */ /* 0x0001e80000000400 */
[----:B------:R-:W-:Y:S04]  /*7840*/  STS.U16 [R45+0x10], R19 ;  /* 0x000010132d007388 */ /* 0x000fe80000000400 */
[----:B------:R-:W-:Y:S01]  /*7850*/  STS.U16 [R45+0x12], R21 ;  /* 0x000012152d007388 */ /* 0x000fe20000000400 */
[----:B0-----:R-:W0:Y:S03]  /*7860*/  LDC.64 R6, c[0x0][0x3a8] ;  /* 0x0000ea00ff067b82 */ /* 0x001e260000000a00 */
[----:B------:R-:W-:Y:S04]  /*7870*/  STS.U16 [R45+0x14], R3 ;  /* 0x000014032d007388 */ /* 0x000fe80000000400 */
[----:B------:R-:W-:Y:S04]  /*7880*/  STS.U16 [R45+0x16], R14 ;  /* 0x0000160e2d007388 */ /* 0x000fe80000000400 */
[----:B------:R0:W-:Y:S04]  /*7890*/  STS.U16 [R45+0x18], R0 ;  /* 0x000018002d007388 */ /* 0x0001e80000000400 */
[----:B------:R-:W-:Y:S04]  /*78a0*/  STS.U16 [R45+0x1a], R23 ;  /* 0x00001a172d007388 */ /* 0x000fe80000000400 */
[----:B------:R1:W-:Y:S04]  /*78b0*/  STS.U16 [R45+0x1c], R2 ;  /* 0x00001c022d007388 */ /* 0x0003e80000000400 */
[----:B------:R-:W-:Y:S01]  /*78c0*/  STS.U16 [R45+0x1e], R25 ;  /* 0x00001e192d007388 */ /* 0x000fe20000000400 */
[----:B------:R-:W-:-:S03]  /*78d0*/  NOP ;  /* 0x0000000000007918 */ /* 0x000fc60000000000 */
[----:B------:R-:W-:Y:S01]  /*78e0*/  LDS.U16 R61, [R61] ;  /* 0x000000003d3d7984 */ /* 0x000fe20000000400 */
[C---:B0-----:R-:W-:Y:S02]  /*78f0*/  IMAD R0, R6.reuse, UR17, RZ ;  /* 0x0000001106007c24 */ /* 0x041fe4000f8e02ff */
        /* <DEDUP_REMOVED lines=20> */
[----:B------:R-:W-:-:S04]  /*7a40*/  IADD3 R14, P1, R66, -0x1e0, RZ ;  /* 0xfffffe20420e7810 */ /* 0x000fc80007f3e0ff */
[----:B------:R-:W-:Y:S01]  /*7a50*/  IADD3.X R33, R65, -0x1, RZ, P1, !PT ;  /* 0xffffffff41217810 */ /* 0x000fe20000ffe4ff */
        /* <DEDUP_REMOVED lines=14> */
.L_x_6847:
[----:B------:R-:W-:Y:S05]  /*7b40*/  BSYNC B0 ;  /* 0x0000000000007941 */ /* 0x000fea0003800000 */
.L_x_6846:
[----:B------:R-:W-:Y:S01]  /*7b50*/  MOV R3, R35 ;  /* 0x0000002300037202 */ /* 0x000fe20000000f00 */
[----:B------:R-:W-:Y:S01]  /*7b60*/  ULDC.64 UR4, c[0x0][0x3b0] ;  /* 0x0000ec0000047ab9 */ /* 0x000fe20000000a00 */
[----:B------:R-:W-:Y:S01]  /*7b70*/  ULDC.64 UR6, c[0x0][0x3f0] ;  /* 0x0000fc0000067ab9 */ /* 0x000fe20000000a00 */
[----:B------:R-:W-:Y:S01]  /*7b80*/  IMAD R4, R78, UR4, RZ ;  /* 0x000000044e047c24 */ /* 0x000fe2000f8e02ff */
[----:B------:R-:W-:Y:S01]  /*7b90*/  LEA R0, P1, R14, UR6, 0x1 ;  /* 0x000000060e007c11 */ /* 0x000fe2000f8208ff */
[C---:B------:R-:W-:Y:S01]  /*7ba0*/  IMAD.WIDE.U32 R2, R81.reuse, UR4, R2 ;  /* 0x0000000451027c25 */ /* 0x040fe2000f8e0002 */
[-C--:B------:R-:W-:Y:S02]  /*7bb0*/  ISETP.GE.AND P4, PT, R20, R31.reuse, PT ;  /* 0x0000001f1400720c */ /* 0x080fe40003f86270 */
        /* <DEDUP_REMOVED lines=44> */
.L_x_6832:
        /* <DEDUP_REMOVED lines=26> */
.L_x_6850:
[----:B------:R-:W-:Y:S05]  /*8020*/  BSYNC B0 ;  /* 0x0000000000007941 */ /* 0x000fea0003800000 */
.L_x_6849:
        /* <DEDUP_REMOVED lines=29> */
.L_x_6852:
[----:B0-----:R-:W0:Y:S02]  /*8200*/  S2R R21, SR_TID.X ;  /* 0x0000000000157919 */ /* 0x001e240000002100 */
.L_x_6853:
[----:B------:R-:W-:Y:S05]  /*8210*/  BSYNC B0 ;  /* 0x0000000000007941 */ /* 0x000fea0003800000 */
.L_x_6851:
[----:B------:R-:W-:Y:S02]  /*8220*/  ULDC UR22, c[0x0][0x21c] ;  /* 0x0000870000167ab9 */ /* 0x000fe40000000800 */
[----:B0-----:R-:W-:-:S13]  /*8230*/  ISETP.GE.AND P0, PT, R21, UR22, PT ;  /* 0x0000001615007c0c */ /* 0x001fda000bf06270 */
[----:B------:R-:W-:Y:S05]  /*8240*/  @P0 EXIT ;  /* 0x000000000000094d */ /* 0x000fea0003800000 */
[----:B------:R-:W0:Y:S01]  /*8250*/  S2UR UR5, SR_CgaCtaId ;  /* 0x00000000000579c3 */ /* 0x000e220000008800 */
[----:B------:R-:W-:Y:S01]  /*8260*/  ULDC.64 UR6, c[0x0][0x378] ;  /* 0x0000de0000067ab9 */ /* 0x000fe20000000a00 */
[----:B------:R-:W-:Y:S01]  /*8270*/  ULDC.64 UR8, c[0x0][0x248] ;  /* 0x0000920000087ab9 */ /* 0x000fe20000000a00 */
[C---:B------:R-:W-:Y:S01]  /*8280*/  IMAD R0, R78.reuse, UR6, RZ ;  /* 0x000000064e007c24 */ /* 0x040fe2000f8e02ff */
[----:B------:R-:W-:Y:S01]  /*8290*/  ULDC.64 UR10, c[0x0][0x268] ;  /* 0x00009a00000a7ab9 */ /* 0x000fe20000000a00 */
[C---:B-12---:R-:W-:Y:S01]  /*82a0*/  IMAD R4, R78.reuse, UR8, RZ ;  /* 0x000000084e047c24 */ /* 0x046fe2000f8e02ff */
[----:B------:R-:W-:Y:S01]  /*82b0*/  BSSY B0, `(.L_x_6854) ;  /* 0x0000058000007945 */ /* 0x000fe20003800000 */
[C---:B------:R-:W-:Y:S01]  /*82c0*/  IMAD.WIDE.U32 R2, R81.reuse, UR6, RZ ;  /* 0x0000000651027c25 */ /* 0x040fe2000f8e00ff */
[----:B------:R-:W-:Y:S01]  /*82d0*/  UMOV UR4, 0x400 ;  /* 0x0000040000047882 */ /* 0x000fe20000000000 */
[----:B------:R-:W-:Y:S01]  /*82e0*/  ULDC.64 UR30, c[0x0][0x2d8] ;  /* 0x0000b600001e7ab9 */ /* 0x000fe20000000a00 */
[----:B------:R-:W-:Y:S01]  /*82f0*/  ULDC.64 UR26, c[0x0][0x2e0] ;  /* 0x0000b800001a7ab9 */ /* 0x000fe20000000a00 */
[C---:B------:R-:W-:Y:S01]  /*8300*/  IMAD R31, R81.reuse, UR7, R0 ;  /* 0x00000007511f7c24 */ /* 0x040fe2000f8e0200 */
[----:B------:R-:W-:Y:S01]  /*8310*/  ULDC.64 UR6, c[0x0][0x338] ;  /* 0x0000ce0000067ab9 */ /* 0x000fe20000000a00 */
[----:B------:R-:W-:Y:S01]  /*8320*/  IMAD.WIDE.U32 R16, R81, UR8, RZ ;  /* 0x0000000851107c25 */ /* 0x000fe2000f8e00ff */
[----:B------:R-:W-:Y:S01]  /*8330*/  ULDC.64 UR24, c[0x0][0x270] ;  /* 0x00009c0000187ab9 */ /* 0x000fe20000000a00 */
[----:B------:R-:W-:Y:S01]  /*8340*/  ULDC.64 UR28, c[0x0][0x250] ;  /* 0x00009400001c7ab9 */ /* 0x000fe20000000a00 */
[----:B------:R-:W-:Y:S01]  /*8350*/  IADD3 R31, R3, R31, RZ ;  /* 0x0000001f031f7210 */ /* 0x000fe20007ffe0ff */
[----:B---3--:R-:W-:Y:S01]  /*8360*/  IMAD R9, R81, UR9, R4 ;  /* 0x0000000951097c24 */ /* 0x008fe2000f8e0204 */
[----:B------:R-:W-:Y:S01]  /*8370*/  ULDC.64 UR8, c[0x0][0x358] ;  /* 0x0000d60000087ab9 */ /* 0x000fe20000000a00 */
[C---:B------:R-:W-:Y:S01]  /*8380*/  IMAD R0, R78.reuse, UR6, RZ ;  /* 0x000000064e007c24 */ /* 0x040fe2000f8e02ff */
[----:B------:R-:W-:Y:S01]  /*8390*/  ULDC.64 UR12, c[0x0][0x3c0] ;  /* 0x0000f000000c7ab9 */ /* 0x000fe20000000a00 */
[C---:B------:R-:W-:Y:S01]  /*83a0*/  IMAD R6, R78.reuse, UR10, RZ ;  /* 0x0000000a4e067c24 */ /* 0x040fe2000f8e02ff */
[----:B------:R-:W-:Y:S01]  /*83b0*/  IADD3 R37, R17, R9, RZ ;  /* 0x0000000911257210 */ /* 0x000fe20007ffe0ff */
[----:B------:R-:W-:Y:S01]  /*83c0*/  IMAD R78, R78, UR8, RZ ;  /* 0x000000084e4e7c24 */ /* 0x000fe2000f8e02ff */
[----:B------:R-:W-:Y:S01]  /*83d0*/  ULDC.64 UR16, c[0x0][0x360] ;  /* 0x0000d80000107ab9 */ /* 0x000fe20000000a00 */
[C---:B------:R-:W-:Y:S01]  /*83e0*/  IMAD R11, R81.reuse, UR11, R6 ;  /* 0x0000000b510b7c24 */ /* 0x040fe2000f8e0206 */
[----:B------:R-:W-:Y:S01]  /*83f0*/  ULDC.64 UR18, c[0x0][0x3c8] ;  /* 0x0000f20000127ab9 */ /* 0x000fe20000000a00 */
[----:B------:R-:W-:Y:S01]  /*8400*/  IMAD.WIDE.U32 R4, R81, UR6, RZ ;  /* 0x0000000651047c25 */ /* 0x000fe2000f8e00ff */
[----:B------:R-:W-:Y:S01]  /*8410*/  ULDC UR6, c[0x0][0x0] ;  /* 0x0000000000067ab9 */ /* 0x000fe20000000800 */
[----:B0-----:R-:W-:-:S02]  /*8420*/  ULEA UR4, UR5, UR4, 0x18 ;  /* 0x0000000405047291 */ /* 0x001fc4000f8ec03f */
[C---:B------:R-:W-:Y:S01]  /*8430*/  IMAD R29, R81.reuse, UR7, R0 ;  /* 0x00000007511d7c24 */ /* 0x040fe2000f8e0200 */
[----:B------:R-:W-:Y:S01]  /*8440*/  ULDC.64 UR20, c[0x0][0x3d0] ;  /* 0x0000f40000147ab9 */ /* 0x000fe20000000a00 */
[----:B------:R-:W-:Y:S01]  /*8450*/  IMAD.WIDE.U32 R18, R81, UR10, RZ ;  /* 0x0000000a51127c25 */ /* 0x000fe2000f8e00ff */
[----:B------:R-:W-:Y:S02]  /*8460*/  ULDC.64 UR10, c[0x0][0x340] ;  /* 0x0000d000000a7ab9 */ /* 0x000fe40000000a00 */
[----:B------:R-:W-:Y:S01]  /*8470*/  IADD3 R29, R5, R29, RZ ;  /* 0x0000001d051d7210 */ /* 0x000fe20007ffe0ff */
[----:B------:R-:W-:Y:S01]  /*8480*/  IMAD R27, R81, UR9, R78 ;  /* 0x00000009511b7c24 */ /* 0x000fe2000f8e024e */
[----:B------:R-:W-:Y:S01]  /*8490*/  IADD3 R39, R19, R11, RZ ;  /* 0x0000000b13277210 */ /* 0x000fe20007ffe0ff */
[----:B------:R-:W-:Y:S01]  /*84a0*/  IMAD.WIDE.U32 R6, R81, UR8, RZ ;  /* 0x0000000851067c25 */ /* 0x000fe2000f8e00ff */
[----:B------:R-:W-:-:S04]  /*84b0*/  ULDC.64 UR8, c[0x0][0x380] ;  /* 0x0000e00000087ab9 */ /* 0x000fc80000000a00 */
[----:B------:R-:W-:-:S07]  /*84c0*/  IADD3 R27, R7, R27, RZ ;  /* 0x0000001b071b7210 */ /* 0x000fce0007ffe0ff */
.L_x_6855:
        /* <DEDUP_REMOVED lines=55> */
.L_x_6854:
[----:B------:R-:W-:Y:S05]  /*8840*/  EXIT ;  /* 0x000000000000794d */ /* 0x000fea0003800000 */
.L_x_6856:
        /* <DEDUP_REMOVED lines=11> */
.L_x_10977:


//--------------------- .text._Z25selective_scan_bwd_kernelI32Selective_Scan_bwd_kernel_traitsILi32ELi16ELb0ELb0ELb0ELb1ELb0EN3c104HalfEfEEv12SSMParamsBwd --------------------------
	.section	.text._Z25selective_scan_bwd_kernelI32Selective_Scan_bwd_kernel_traitsILi32ELi16ELb0ELb0ELb0ELb1ELb0EN3c104HalfEfEEv12SSMParamsBwd,"ax",@progbits
	.align	128
        .global         _Z25selective_scan_bwd_kernelI32Selective_Scan_bwd_kernel_traitsILi32ELi16ELb0ELb0ELb0ELb1ELb0EN3c104HalfEfEEv12SSMParamsBwd
        .type           _Z25selective_scan_bwd_kernelI32Selective_Scan_bwd_kernel_traitsILi32ELi16ELb0ELb0ELb0ELb1ELb0EN3c104HalfEfEEv12SSMParamsBwd,@function
        .size           _Z25selective_scan_bwd_kernelI32Selective_Scan_bwd_kernel_traitsILi32ELi16ELb0ELb0ELb0ELb1ELb0EN3c104HalfEfEEv12SSMParamsBwd,(.L_x_10978 - _Z25selective_scan_bwd_kernelI32Selective_Scan_bwd_kernel_traitsILi32ELi16ELb0ELb0ELb0ELb1ELb0EN3c104HalfEfEEv12SSMParamsBwd)
        .other          _Z25selective_scan_bwd_kernelI32Selective_Scan_bwd_kernel_traitsILi32ELi16ELb0ELb0ELb0ELb1ELb0EN3c104HalfEfEEv12SSMParamsBwd,@"STO_CUDA_ENTRY STV_DEFAULT"
_Z25selective_scan_bwd_kernelI32Selective_Scan_bwd_kernel_traitsILi32ELi16ELb0ELb0ELb0ELb1ELb0EN3c104HalfEfEEv12SSMParamsBwd:
.text._Z25selective_scan_bwd_kernelI32Selective_Scan_bwd_kernel_traitsILi32ELi16ELb0ELb0ELb0ELb1ELb0EN3c104HalfEfEEv12SSMParamsBwd:
        /* <DEDUP_REMOVED lines=28> */
[----:B------:R-:W-:-:S07]  /*01c0*/  UIMAD.WIDE.U32 UR4, UR16, UR6, URZ ;  /* 0x00000006100472a5 */ /* 0x000fce000f8e003f */
[----:B------:R-:W3:Y:S01]  /*01d0*/  LDC.64 R14, c[0x0][0x298] ;  /* 0x0000a600ff0e7b82 */ /* 0x000ee20000000a00 */
[----:B------:R-:W-:-:S07]  /*01e0*/  UIMAD UR6, UR17, UR6, URZ ;  /* 0x00000006110672a4 */ /* 0x000fce000f8e023f */
[----:B------:R-:W3:Y:S01]  /*01f0*/  LDC.64 R16, c[0x0][0x330] ;  /* 0x0000cc00ff107b82 */ /* 0x000ee20000000a00 */
[----:B------:R-:W-:Y:S01]  /*0200*/  UIMAD UR8, UR16, UR7, UR6 ;  /* 0x00000007100872a4 */ /* 0x000fe2000f8e0206 */
[----:B--2---:R-:W-:Y:S01]  /*0210*/  SHF.L.U32 R85, R23, 0x9, RZ ;  /* 0x0000000917557819 */ /* 0x004fe200000006ff */
[----:B------:R-:W-:Y:S01]  /*0220*/  UIMAD UR9, UR17, UR10, URZ ;  /* 0x0000000a110972a4 */ /* 0x000fe2000f8e023f */
[----:B------:R-:W-:Y:S01]  /*0230*/  @P1 LEA.HI.X R5, R89, R5, R84, 0x2, P3 ;  /* 0x0000000559051211 */ /* 0x000fe200018f1454 */
[----:B------:R-:W-:Y:S02]  /*0240*/  UIMAD.WIDE.U32 UR6, UR16, UR10, URZ ;  /* 0x0000000a100672a5 */ /* 0x000fe4000f8e003f */
[----:B------:R-:W-:Y:S01]  /*0250*/  UIADD3 UR5, UR5, UR8, URZ ;  /* 0x0000000805057290 */ /* 0x000fe2000fffe03f */
[----:B------:R-:W2:Y:S01]  /*0260*/  @P0 LDC R22, c[0x0][0x214] ;  /* 0x00008500ff160b82 */ /* 0x000ea20000000800 */
[----:B------:R-:W-:Y:S01]  /*0270*/  UIMAD UR10, UR16, UR11, UR9 ;  /* 0x0000000b100a72a4 */ /* 0x000fe2000f8e0209 */
[-C--:B-1----:R-:W-:Y:S01]  /*0280*/  IMAD R0, R84, R6.reuse, RZ ;  /* 0x0000000654007224 */ /* 0x082fe200078e02ff */
[----:B------:R-:W-:Y:S01]  /*0290*/  UIMAD UR11, UR17, UR12, URZ ;  /* 0x0000000c110b72a4 */ /* 0x000fe2000f8e023f */
[----:B------:R-:W-:Y:S01]  /*02a0*/  IADD3 R9, R85, -0x200, RZ ;  /* 0xfffffe0055097810 */ /* 0x000fe20007ffe0ff */
[----:B------:R-:W-:Y:S01]  /*02b0*/  UIMAD.WIDE.U32 UR8, UR16, UR12, URZ ;  /* 0x0000000c100872a5 */ /* 0x000fe2000f8e003f */
[C---:B------:R-:W-:Y:S01]  /*02c0*/  IMAD.WIDE.U32 R2, R89.reuse, R6, UR4 ;  /* 0x0000000459027e25 */ /* 0x040fe2000f8e0006 */
[----:B------:R-:W-:Y:S01]  /*02d0*/  UIMAD UR11, UR16, UR13, UR11 ;  /* 0x0000000d100b72a4 */ /* 0x000fe2000f8e020b */
[----:B------:R-:W1:Y:S01]  /*02e0*/  LDC.64 R72, c[0x0][0x3b8] ;  /* 0x0000ee00ff487b82 */ /* 0x000e620000000a00 */
[----:B------:R-:W-:Y:S01]  /*02f0*/  UIADD3 UR7, UR7, UR10, URZ ;  /* 0x0000000a07077290 */ /* 0x000fe2000fffe03f */
[----:B------:R3:W5:Y:S01]  /*0300*/  @P1 LDG.E R82, desc[UR14][R4.64] ;  /* 0x0000000e04521981 */ /* 0x000762000c1e1900 */
[----:B------:R-:W-:Y:S01]  /*0310*/  IMAD R0, R89, R7, R0 ;  /* 0x0000000759007224 */ /* 0x000fe200078e0200 */
[----:B----4-:R-:W-:Y:S01]  /*0320*/  ISETP.NE.U32.AND P1, PT, R18, RZ, PT ;  /* 0x000000ff1200720c */ /* 0x010fe20003f25070 */
[----:B------:R-:W-:-:S03]  /*0330*/  UIADD3 UR9, UR9, UR11, URZ ;  /* 0x0000000b09097290 */ /* 0x000fc6000fffe03f */
[----:B------:R-:W4:Y:S01]  /*0340*/  @P0 LDC R25, c[0x0][0x21c] ;  /* 0x00008700ff190b82 */ /* 0x000f220000000800 */
[----:B0-----:R-:W-:Y:S01]  /*0350*/  ISETP.NE.U32.AND P2, PT, R20, RZ, PT ;  /* 0x000000ff1400720c */ /* 0x001fe20003f45070 */
[-C--:B---3--:R-:W-:Y:S01]  /*0360*/  IMAD R8, R84, R14.reuse, RZ ;  /* 0x0000000e54087224 */ /* 0x088fe200078e02ff */
[----:B------:R-:W-:Y:S01]  /*0370*/  SHF.R.S32.HI R13, RZ, 0x1f, R9 ;  /* 0x0000001fff0d7819 */ /* 0x000fe20000011409 */
[----:B------:R-:W-:Y:S01]  /*0380*/  IMAD.WIDE.U32 R4, R89, R14, UR6 ;  /* 0x0000000659047e25 */ /* 0x000fe2000f8e000e */
[----:B------:R-:W-:-:S03]  /*0390*/  IADD3 R77, P3, R9, R2, RZ ;  /* 0x00000002094d7210 */ /* 0x000fc60007f7e0ff */
[----:B------:R-:W0:Y:S01]  /*03a0*/  LDC.64 R78, c[0x0][0x2f0] ;  /* 0x0000bc00ff4e7b82 */ /* 0x000e220000000a00 */
[----:B------:R-:W-:-:S07]  /*03b0*/  ISETP.NE.AND.EX P1, PT, R19, RZ, PT, P1 ;  /* 0x000000ff1300720c */ /* 0x000fce0003f25310 */
[----:B------:R-:W3:Y:S01]  /*03c0*/  LDC.64 R26, c[0x0][0x2f8] ;  /* 0x0000be00ff1a7b82 */ /* 0x000ee20000000a00 */
[----:B------:R-:W-:Y:S01]  /*03d0*/  ISETP.NE.AND.EX P2, PT, R21, RZ, PT, P2 ;  /* 0x000000ff1500720c */ /* 0x000fe20003f45320 */
[-C--:B------:R-:W-:Y:S01]  /*03e0*/  IMAD R12, R84, R16.reuse, RZ ;  /* 0x00000010540c7224 */ /* 0x080fe200078e02ff */
[----:B------:R-:W-:Y:S01]  /*03f0*/  IADD3.X R2, R13, R3, R0, P3, !PT ;  /* 0x000000030d027210 */ /* 0x000fe20001ffe400 */
[----:B------:R-:W-:-:S04]  /*0400*/  IMAD.WIDE.U32 R6, R89, R16, UR8 ;  /* 0x0000000859067e25 */ /* 0x000fc8000f8e0010 */
[----:B------:R-:W3:Y:S01]  /*0410*/  @P0 LDC.64 R10, c[0x0][0x310] ;  /* 0x0000c400ff0a0b82 */ /* 0x000ee20000000a00 */
[----:B------:R-:W-:Y:S01]  /*0420*/  IMAD R0, R89, R15, R8 ;  /* 0x0000000f59007224 */ /* 0x000fe200078e0208 */
[----:B------:R-:W-:Y:S01]  /*0430*/  IADD3 R75, P3, R9, R4, RZ ;  /* 0x00000004094b7210 */ /* 0x000fe20007f7e0ff */
        /* <DEDUP_REMOVED lines=8> */
[----:B------:R-:W-:Y:S01]  /*04c0*/  MOV R8, RZ ;  /* 0x000000ff00087202 */ /* 0x000fe20000000f00 */
[----:B------:R-:W-:Y:S01]  /*04d0*/  @P0 IMAD R0, R0, R23, RZ ;  /* 0x0000001700000224 */ /* 0x000fe200078e02ff */
[----:B------:R-:W-:-:S02]  /*04e0*/  @P1 LEA R8, P4, R89, R18, 0x2 ;  /* 0x0000001259081211 */ /* 0x000fc400078810ff */
[C---:B------:R-:W-:Y:S02]  /*04f0*/  @P2 LEA R12, P5, R89.reuse, R20, 0x2 ;  /* 0x00000014590c2211 */ /* 0x040fe400078a10ff */
[----:B------:R-:W-:Y:S01]  /*0500*/  MOV R5, RZ ;  /* 0x000000ff00057202 */ /* 0x000fe20000000f00 */
[----:B----4-:R-:W-:Y:S01]  /*0510*/  @P0 IMAD R3, R0, R25, RZ ;  /* 0x0000001900030224 */ /* 0x010fe200078e02ff */
[C-C-:B------:R-:W-:Y:S02]  /*0520*/  @P1 LEA.HI.X R5, R89.reuse, R19, R84.reuse, 0x2, P4 ;  /* 0x0000001359051211 */ /* 0x140fe400020f1454 */
[----:B------:R-:W-:Y:S02]  /*0530*/  @P2 LEA.HI.X R7, R89, R21, R84, 0x2, P5 ;  /* 0x0000001559072211 */ /* 0x000fe400028f1454 */
[----:B-1----:R-:W-:Y:S02]  /*0540*/  LEA R74, P4, R9, R72, 0x1 ;  /* 0x00000048094a7211 */ /* 0x002fe400078808ff */
[----:B0-----:R-:W-:-:S02]  /*0550*/  LEA R78, P1, R77, R78, 0x1 ;  /* 0x0000004e4d4e7211 */ /* 0x001fc400078208ff */
[----:B---3--:R-:W-:Y:S01]  /*0560*/  LEA R76, P2, R75, R26, 0x1 ;  /* 0x0000001a4b4c7211 */ /* 0x008fe200078408ff */
[----:B------:R-:W-:Y:S01]  /*0570*/  @P0 IMAD.WIDE R10, R3, 0x8, R10 ;  /* 0x00000008030a0825 */ /* 0x000fe200078e020a */
[----:B------:R-:W-:Y:S02]  /*0580*/  LEA.HI.X R73, R9, R73, R6, 0x1, P4 ;  /* 0x0000004909497211 */ /* 0x000fe400020f0c06 */
[----:B------:R-:W-:Y:S02]  /*0590*/  @!P0 CS2R R10, SRZ ;  /* 0x00000000000a8805 */ /* 0x000fe4000001ff00 */
[----:B------:R-:W-:Y:S02]  /*05a0*/  LEA.HI.X R77, R77, R79, R2, 0x1, P1 ;  /* 0x0000004f4d4d7211 */ /* 0x000fe400008f0c02 */
[----:B------:R-:W-:Y:S02]  /*05b0*/  LEA.HI.X R75, R75, R27, R4, 0x1, P2 ;  /* 0x0000001b4b4b7211 */ /* 0x000fe400010f0c04 */
[----:B------:R-:W-:-:S02]  /*05c0*/  MOV R81, RZ ;  /* 0x000000ff00517202 */ /* 0x000fc40000000f00 */
        /* <DEDUP_REMOVED lines=10> */
.L_x_6900:
[----:B0-----:R-:W0:Y:S01]  /*0670*/  LDC R3, c[0x0][0x224] ;  /* 0x00008900ff037b82 */ /* 0x001e220000000800 */
[----:B------:R-:W-:Y:S01]  /*0680*/  ULDC UR4, c[0x0][0x218] ;  /* 0x0000860000047ab9 */ /* 0x000fe20000000800 */
[----:B------:R-:W-:Y:S02]  /*0690*/  LOP3.LUT R68, R71, 0x1f, R80, 0xf8, !PT ;  /* 0x0000001f47447812 */ /* 0x000fe400078ef850 */
[----:B------:R-:W-:Y:S02]  /*06a0*/  MOV R2, R78 ;  /* 0x0000004e00027202 */ /* 0x000fe40000000f00 */
[----:B------:R-:W-:Y:S02]  /*06b0*/  PRMT R5, RZ, 0x7610, R5 ;  /* 0x00007610ff057816 */ /* 0x000fe40000000005 */
[C---:B------:R-:W-:Y:S02]  /*06c0*/  LOP3.LUT R24, R68.reuse, 0x20, RZ, 0xfc, !PT ;  /* 0x0000002044187812 */ /* 0x040fe400078efcff */
[----:B------:R-:W-:-:S02]  /*06d0*/  LOP3.LUT R26, R68, 0x40, RZ, 0xfc, !PT ;  /* 0x00000040441a7812 */ /* 0x000fc400078efcff */
[----:B------:R-:W-:Y:S02]  /*06e0*/  LOP3.LUT R27, R68, 0x60, RZ, 0xfc, !PT ;  /* 0x00000060441b7812 */ /* 0x000fe400078efcff */
[----:B0-----:R-:W-:Y:S02]  /*06f0*/  IADD3 R70, -R72, R3, RZ ;  /* 0x0000000348467210 */ /* 0x001fe40007ffe1ff */
[----:B------:R-:W-:Y:S02]  /*0700*/  MOV R3, R77 ;  /* 0x0000004d00037202 */ /* 0x000fe40000000f00 */
[----:B------:R-:W-:Y:S01]  /*0710*/  LEA R69, R70, 0xfffffe00, 0x9 ;  /* 0xfffffe0046457811 */ /* 0x000fe200078e48ff */
[----:B------:R-:W-:-:S03]  /*0720*/  IMAD.WIDE R2, R68, 0x2, R2 ;  /* 0x0000000244027825 */ /* 0x000fc600078e0202 */
[----:B------:R-:W-:-:S04]  /*0730*/  IADD3 R93, -R69, UR4, RZ ;  /* 0x00000004455d7c10 */ /* 0x000fc8000fffe1ff */
[CC--:B------:R-:W-:Y:S01]  /*0740*/  ISETP.GE.AND P0, PT, R68.reuse, R93.reuse, PT ;  /* 0x0000005d4400720c */ /* 0x0c0fe20003f06270 */
[----:B------:R-:W-:Y:S01]  /*0750*/  BAR.SYNC.DEFER_BLOCKING 0x0 ;  /* 0x0000000000007b1d */ /* 0x000fe20000010000 */
[C---:B------:R-:W-:Y:S02]  /*0760*/  LOP3.LUT R28, R68.reuse, 0x80, RZ, 0xfc, !PT ;  /* 0x00000080441c7812 */ /* 0x040fe400078efcff */
[----:B------:R-:W-:Y:S02]  /*0770*/  LOP3.LUT R29, R68, 0xa0, RZ, 0xfc, !PT ;  /* 0x000000a0441d7812 */ /* 0x000fe400078efcff */
[-C--:B------:R-:W-:Y:S02]  /*0780*/  ISETP.GE.AND P1, PT, R26, R93.reuse, PT ;  /* 0x0000005d1a00720c */ /* 0x080fe40003f26270 */
[-C--:B------:R-:W-:Y:S02]  /*0790*/  ISETP.GE.AND P2, PT, R27, R93.reuse, PT ;  /* 0x0000005d1b00720c */ /* 0x080fe40003f46270 */
[----:B------:R-:W-:-:S02]  /*07a0*/  ISETP.GE.AND P3, PT, R28, R93, PT ;  /* 0x0000005d1c00720c */ /* 0x000fc40003f66270 */
[-C--:B------:R-:W-:Y:S02]  /*07b0*/  ISETP.GE.AND P4, PT, R29, R93.reuse, PT ;  /* 0x0000005d1d00720c */ /* 0x080fe40003f86270 */
[----:B------:R-:W-:Y:S02]  /*07c0*/  PRMT R0, RZ, 0x7610, R0 ;  /* 0x00007610ff007816 */ /* 0x000fe40000000000 */
[----:B------:R-:W-:Y:S01]  /*07d0*/  PRMT R13, RZ, 0x7610, R13 ;  /* 0x00007610ff0d7816 */ /* 0x000fe2000000000d */
[----:B------:R-:W2:Y:S01]  /*07e0*/  @!P0 LDG.E.U16 R5, desc[UR14][R2.64] ;  /* 0x0000000e02058981 */ /* 0x000ea2000c1e1500 */
[----:B------:R-:W-:Y:S02]  /*07f0*/  ISETP.GE.AND P0, PT, R24, R93, PT ;  /* 0x0000005d1800720c */ /* 0x000fe40003f06270 */
[----:B------:R-:W-:Y:S02]  /*0800*/  PRMT R4, RZ, 0x7610, R4 ;  /* 0x00007610ff047816 */ /* 0x000fe40000000004 */
[----:B------:R-:W3:Y:S01]  /*0810*/  @!P1 LDG.E.U16 R13, desc[UR14][R2.64+0x80] ;  /* 0x0000800e020d9981 */ /* 0x000ee2000c1e1500 */
[----:B------:R-:W-:-:S02]  /*0820*/  PRMT R15, RZ, 0x7610, R15 ;  /* 0x00007610ff0f7816 */ /* 0x000fc4000000000f */
[C---:B------:R-:W-:Y:S02]  /*0830*/  LOP3.LUT R30, R68.reuse, 0xc0, RZ, 0xfc, !PT ;  /* 0x000000c0441e7812 */ /* 0x040fe400078efcff */
[----:B------:R-:W-:Y:S01]  /*0840*/  PRMT R12, RZ, 0x7610, R12 ;  /* 0x00007610ff0c7816 */ /* 0x000fe2000000000c */
[----:B------:R-:W4:Y:S01]  /*0850*/  @!P2 LDG.E.U16 R4, desc[UR14][R2.64+0xc0] ;  /* 0x0000c00e0204a981 */ /* 0x000f22000c1e1500 */
[C---:B------:R-:W-:Y:S02]  /*0860*/  LOP3.LUT R31, R68.reuse, 0xe0, RZ, 0xfc, !PT ;  /* 0x000000e0441f7812 */ /* 0x040fe400078efcff */
[C---:B------:R-:W-:Y:S01]  /*0870*/  LOP3.LUT R32, R68.reuse, 0x100, RZ, 0xfc, !PT ;  /* 0x0000010044207812 */ /* 0x040fe200078efcff */
[----:B------:R-:W3:Y:S01]  /*0880*/  @!P0 LDG.E.U16 R0, desc[UR14][R2.64+0x40] ;  /* 0x0000400e02008981 */ /* 0x000ee2000c1e1500 */
[C---:B------:R-:W-:Y:S02]  /*0890*/  LOP3.LUT R33, R68.reuse, 0x120, RZ, 0xfc, !PT ;  /* 0x0000012044217812 */ /* 0x040fe400078efcff */
[----:B------:R-:W-:Y:S01]  /*08a0*/  LOP3.LUT R34, R68, 0x140, RZ, 0xfc, !PT ;  /* 0x0000014044227812 */ /* 0x000fe200078efcff */
[----:B------:R-:W4:Y:S01]  /*08b0*/  @!P3 LDG.E.U16 R15, desc[UR14][R2.64+0x100] ;  /* 0x0001000e020fb981 */ /* 0x000f22000c1e1500 */
        /* <DEDUP_REMOVED lines=11> */
[C---:B------:R-:W-:Y:S02]  /*0970*/  LOP3.LUT R86, R68.reuse, 0x160, RZ, 0xfc, !PT ;  /* 0x0000016044567812 */ /* 0x040fe400078efcff */
[----:B------:R-:W-:Y:S01]  /*0980*/  PRMT R21, RZ, 0x7610, R21 ;  /* 0x00007610ff157816 */ /* 0x000fe20000000015 */
[----:B------:R-:W4:Y:S01]  /*0990*/  @!P1 LDG.E.U16 R14, desc[UR14][R2.64+0x1c0] ;  /* 0x0001c00e020e9981 */ /* 0x000f22000c1e1500 */
[C---:B------:R-:W-:Y:S02]  /*09a0*/  LOP3.LUT R88, R68.reuse, 0x180, RZ, 0xfc, !PT ;  /* 0x0000018044587812 */ /* 0x040fe400078efcff */
[C---:B------:R-:W-:Y:S01]  /*09b0*/  LOP3.LUT R90, R68.reuse, 0x1a0, RZ, 0xfc, !PT ;  /* 0x000001a0445a7812 */ /* 0x040fe200078efcff */
[----:B------:R-:W4:Y:S01]  /*09c0*/  @!P2 LDG.E.U16 R19, desc[UR14][R2.64+0x200] ;  /* 0x0002000e0213a981 */ /* 0x000f22000c1e1500 */
[----:B------:R-:W-:-:S02]  /*09d0*/  LOP3.LUT R91, R68, 0x1c0, RZ, 0xfc, !PT ;  /* 0x000001c0445b7812 */ /* 0x000fc400078efcff */
[----:B------:R-:W-:Y:S01]  /*09e0*/  LOP3.LUT R92, R68, 0x1e0, RZ, 0xfc, !PT ;  /* 0x000001e0445c7812 */ /* 0x000fe200078efcff */
[----:B------:R-:W4:Y:S01]  /*09f0*/  @!P3 LDG.E.U16 R16, desc[UR14][R2.64+0x240] ;  /* 0x0002400e0210b981 */ /* 0x000f22000c1e1500 */
[-C--:B------:R-:W-:Y:S02]  /*0a00*/  ISETP.GE.AND P0, PT, R86, R93.reuse, PT ;  /* 0x0000005d5600720c */ /* 0x080fe40003f06270 */
[-C--:B------:R-:W-:Y:S01]  /*0a10*/  ISETP.GE.AND P1, PT, R88, R93.reuse, PT ;  /* 0x0000005d5800720c */ /* 0x080fe20003f26270 */
[----:B------:R-:W4:Y:S01]  /*0a20*/  @!P4 LDG.E.U16 R21, desc[UR14][R2.64+0x280] ;  /* 0x0002800e0215c981 */ /* 0x000f22000c1e1500 */
[-C--:B------:R-:W-:Y:S02]  /*0a30*/  ISETP.GE.AND P2, PT, R90, R93.reuse, PT ;  /* 0x0000005d5a00720c */ /* 0x080fe40003f46270 */
[-C--:B------:R-:W-:Y:S02]  /*0a40*/  ISETP.GE.AND P3, PT, R91, R93.reuse, PT ;  /* 0x0000005d5b00720c */ /* 0x080fe40003f66270 */
[----:B------:R-:W-:-:S02]  /*0a50*/  ISETP.GE.AND P4, PT, R92, R93, PT ;  /* 0x0000005d5c00720c */ /* 0x000fc40003f86270 */
        /* <DEDUP_REMOVED lines=10> */
[----:B------:R-:W1:Y:S01]  /*0b00*/  S2UR UR5, SR_CgaCtaId ;  /* 0x00000000000579c3 */ /* 0x000e620000008800 */
[----:B------:R-:W-:Y:S01]  /*0b10*/  UMOV UR4, 0x400 ;  /* 0x0000040000047882 */ /* 0x000fe20000000000 */
[----:B------:R-:W-:-:S02]  /*0b20*/  ISETP.GE.AND P3, PT, R24, R93, PT ;  /* 0x0000005d1800720c */ /* 0x000fc40003f66270 */
[C---:B------:R-:W-:Y:S02]  /*0b30*/  LEA.HI.SX32 R66, R79.reuse, R79, 0x1b ;  /* 0x0000004f4f427211 */ /* 0x040fe400078fdaff */
[-C--:B------:R-:W-:Y:S02]  /*0b40*/  ISETP.GE.AND P2, PT, R26, R93.reuse, PT ;  /* 0x0000005d1a00720c */ /* 0x080fe40003f46270 */
[C---:B0-----:R-:W-:Y:S02]  /*0b50*/  IADD3 R2, R79.reuse, 0x20, RZ ;  /* 0x000000204f027810 */ /* 0x041fe40007ffe0ff */
[C---:B------:R-:W-:Y:S02]  /*0b60*/  IADD3 R24, R79.reuse, 0x40, RZ ;  /* 0x000000404f187810 */ /* 0x040fe40007ffe0ff */
[----:B------:R-:W-:Y:S02]  /*0b70*/  ISETP.GE.AND P0, PT, R28, R93, PT ;  /* 0x0000005d1c00720c */ /* 0x000fe40003f06270 */
[----:B------:R-:W-:-:S02]  /*0b80*/  IADD3 R26, R79, 0x60, RZ ;  /* 0x000000604f1a7810 */ /* 0x000fc40007ffe0ff */
[----:B------:R-:W-:Y:S01]  /*0b90*/  LEA.HI.SX32 R2, R2, R79, 0x1b ;  /* 0x0000004f02027211 */ /* 0x000fe200078fdaff */
[----:B-1----:R-:W-:Y:S01]  /*0ba0*/  ULEA UR4, UR5, UR4, 0x18 ;  /* 0x0000000405047291 */ /* 0x002fe2000f8ec03f */
[----:B------:R-:W-:Y:S02]  /*0bb0*/  ISETP.GE.AND P5, PT, R30, R93, PT ;  /* 0x0000005d1e00720c */ /* 0x000fe40003fa6270 */
[----:B------:R-:W-:-:S03]  /*0bc0*/  IADD3 R28, R79, 0x80, RZ ;  /* 0x000000804f1c7810 */ /* 0x000fc60007ffe0ff */
[----:B------:R-:W-:Y:S02]  /*0bd0*/  MOV R67, UR4 ;  /* 0x0000000400437c02 */ /* 0x000fe40008000f00 */
[----:B------:R-:W-:Y:S02]  /*0be0*/  IADD3 R30, R79, 0xa0, RZ ;  /* 0x000000a04f1e7810 */ /* 0x000fe40007ffe0ff */
[----:B------:R-:W-:Y:S02]  /*0bf0*/  LEA R66, R66, R67, 0x1 ;  /* 0x0000004342427211 */ /* 0x000fe400078e08ff */
[-C--:B------:R-:W-:Y:S02]  /*0c00*/  LEA.HI.SX32 R24, R24, R79.reuse, 0x1b ;  /* 0x0000004f18187211 */ /* 0x080fe400078fdaff */
[----:B------:R-:W-:Y:S02]  /*0c10*/  LEA.HI.SX32 R26, R26, R79, 0x1b ;  /* 0x0000004f1a1a7211 */ /* 0x000fe400078fdaff */
[----:B------:R-:W-:-:S02]  /*0c20*/  LEA R65, R2, R67, 0x1 ;  /* 0x0000004302417211 */ /* 0x000fc400078e08ff */
[-C--:B------:R-:W-:Y:S02]  /*0c30*/  LEA.HI.SX32 R28, R28, R79.reuse, 0x1b ;  /* 0x0000004f1c1c7211 */ /* 0x080fe400078fdaff */
[C---:B------:R-:W-:Y:S02]  /*0c40*/  IADD3 R2, R79.reuse, 0xc0, RZ ;  /* 0x000000c04f027810 */ /* 0x040fe40007ffe0ff */
[----:B------:R-:W-:Y:S02]  /*0c50*/  LEA.HI.SX32 R30, R30, R79, 0x1b ;  /* 0x0000004f1e1e7211 */ /* 0x000fe400078fdaff */
[-C--:B------:R-:W-:Y:S02]  /*0c60*/  LEA R64, R24, R67.reuse, 0x1 ;  /* 0x0000004318407211 */ /* 0x080fe400078e08ff */
[----:B------:R-:W-:Y:S02]  /*0c70*/  LEA R63, R26, R67, 0x1 ;  /* 0x000000431a3f7211 */ /* 0x000fe400078e08ff */
[----:B------:R-:W-:-:S02]  /*0c80*/  IADD3 R24, R79, 0xe0, RZ ;  /* 0x000000e04f187810 */ /* 0x000fc40007ffe0ff */
[----:B------:R-:W-:Y:S02]  /*0c90*/  LEA R62, R28, R67, 0x1 ;  /* 0x000000431c3e7211 */ /* 0x000fe400078e08ff */
[----:B------:R-:W-:Y:S02]  /*0ca0*/  LEA.HI.SX32 R2, R2, R79, 0x1b ;  /* 0x0000004f02027211 */ /* 0x000fe400078fdaff */
[----:B------:R-:W-:Y:S02]  /*0cb0*/  LEA R61, R30, R67, 0x1 ;  /* 0x000000431e3d7211 */ /* 0x000fe400078e08ff */
[C---:B------:R-:W-:Y:S02]  /*0cc0*/  IADD3 R26, R79.reuse, 0x100, RZ ;  /* 0x000001004f1a7810 */ /* 0x040fe40007ffe0ff */
[C---:B------:R-:W-:Y:S02]  /*0cd0*/  IADD3 R28, R79.reuse, 0x120, RZ ;  /* 0x000001204f1c7810 */ /* 0x040fe40007ffe0ff */
[----:B------:R-:W-:-:S02]  /*0ce0*/  IADD3 R30, R79, 0x140, RZ ;  /* 0x000001404f1e7810 */ /* 0x000fc40007ffe0ff */
[----:B------:R-:W-:Y:S02]  /*0cf0*/  LEA.HI.SX32 R24, R24, R79, 0x1b ;  /* 0x0000004f18187211 */ /* 0x000fe400078fdaff */
[----:B------:R-:W-:Y:S02]  /*0d00*/  LEA R60, R2, R67, 0x1 ;  /* 0x00000043023c7211 */ /* 0x000fe400078e08ff */
[-C--:B------:R-:W-:Y:S02]  /*0d10*/  LEA.HI.SX32 R26, R26, R79.reuse, 0x1b ;  /* 0x0000004f1a1a7211 */ /* 0x080fe400078fdaff */
[----:B------:R-:W-:Y:S02]  /*0d20*/  IADD3 R2, R79, 0x180, RZ ;  /* 0x000001804f027810 */ /* 0x000fe40007ffe0ff */
[-C--:B------:R-:W-:Y:S02]  /*0d30*/  LEA.HI.SX32 R28, R28, R79.reuse, 0x1b ;  /* 0x0000004f1c1c7211 */ /* 0x080fe400078fdaff */
[----:B------:R-:W-:-:S02]  /*0d40*/  LEA.HI.SX32 R30, R30, R79, 0x1b ;  /* 0x0000004f1e1e7211 */ /* 0x000fc400078fdaff */
[-C--:B------:R-:W-:Y:S02]  /*0d50*/  LEA R59, R24, R67.reuse, 0x1 ;  /* 0x00000043183b7211 */ /* 0x080fe400078e08ff */
[----:B------:R-:W-:Y:S02]  /*0d60*/  IADD3 R24, R79, 0x1e0, RZ ;  /* 0x000001e04f187810 */ /* 0x000fe40007ffe0ff */
[----:B------:R-:W-:Y:S02]  /*0d70*/  LEA R58, R26, R67, 0x1 ;  /* 0x000000431a3a7211 */ /* 0x000fe400078e08ff */
[----:B------:R-:W-:Y:S02]  /*0d80*/  LEA.HI.SX32 R2, R2, R79, 0x1b ;  /* 0x0000004f02027211 */ /* 0x000fe400078fdaff */
[-C--:B------:R-:W-:Y:S02]  /*0d90*/  LEA R57, R28, R67.reuse, 0x1 ;  /* 0x000000431c397211 */ /* 0x080fe400078e08ff */
[----:B------:R-:W-:-:S02]  /*0da0*/  LEA R56, R30, R67, 0x1 ;  /* 0x000000431e387211 */ /* 0x000fc400078e08ff */
[----:B------:R-:W-:Y:S02]  /*0db0*/  LEA.HI.SX32 R24, R24, R79, 0x1b ;  /* 0x0000004f18187211 */ /* 0x000fe400078fdaff */
[-C--:B------:R-:W-:Y:S02]  /*0dc0*/  LEA R54, R2, R67.reuse, 0x1 ;  /* 0x0000004302367211 */ /* 0x080fe400078e08ff */
[----:B------:R-:W-:Y:S02]  /*0dd0*/  LEA R51, R24, R67, 0x1 ;  /* 0x0000004318337211 */ /* 0x000fe400078e08ff */
[----:B------:R-:W-:Y:S02]  /*0de0*/  MOV R2, R76 ;  /* 0x0000004c00027202 */ /* 0x000fe40000000f00 */
[----:B------:R-:W-:Y:S02]  /*0df0*/  MOV R3, R75 ;  /* 0x0000004b00037202 */ /* 0x000fe40000000f00 */
[----:B------:R-:W-:-:S02]  /*0e00*/  P2R R99, PR, RZ, 0x1 ;  /* 0x00000001ff637803 */ /* 0x000fc40000000000 */
[-C--:B------:R-:W-:Y:S02]  /*0e10*/  ISETP.GE.AND P1, PT, R27, R93.reuse, PT ;  /* 0x0000005d1b00720c */ /* 0x080fe40003f26270 */
[-C--:B------:R-:W-:Y:S02]  /*0e20*/  ISETP.GE.AND P4, PT, R68, R93.reuse, PT ;  /* 0x0000005d4400720c */ /* 0x080fe40003f86270 */
[----:B------:R-:W-:Y:S02]  /*0e30*/  ISETP.GE.AND P6, PT, R29, R93, PT ;  /* 0x0000005d1d00720c */ /* 0x000fe40003fc6270 */
[----:B------:R-:W-:Y:S02]  /*0e40*/  P2R R29, PR, RZ, 0x2 ;  /* 0x00000002ff1d7803 */ /* 0x000fe40000000000 */
[----:B------:R-:W-:Y:S02]  /*0e50*/  P2R R98, PR, RZ, 0x4 ;  /* 0x00000004ff627803 */ /* 0x000fe40000000000 */
[----:B------:R-:W-:-:S02]  /*0e60*/  P2R R97, PR, RZ, 0x8 ;  /* 0x00000008ff617803 */ /* 0x000fc40000000000 */
[----:B------:R-:W-:Y:S02]  /*0e70*/  P2R R101, PR, RZ, 0x20 ;  /* 0x00000020ff657803 */ /* 0x000fe40000000000 */
[----:B------:R-:W-:Y:S02]  /*0e80*/  P2R R100, PR, RZ, 0x40 ;  /* 0x00000040ff647803 */ /* 0x000fe40000000000 */
[----:B------:R-:W-:Y:S02]  /*0e90*/  PRMT R24, RZ, 0x7610, R24 ;  /* 0x00007610ff187816 */ /* 0x000fe40000000018 */
[----:B------:R-:W-:Y:S01]  /*0ea0*/  PRMT R27, RZ, 0x7610, R27 ;  /* 0x00007610ff1b7816 */ /* 0x000fe2000000001b */
[----:B--2---:R-:W-:Y:S04]  /*0eb0*/  STS.U16 [R66], R5 ;  /* 0x0000000542007388 */ /* 0x004fe80000000400 */
[----:B---3--:R0:W-:Y:S04]  /*0ec0*/  STS.U16 [R65+0x40], R0 ;  /* 0x0000400041007388 */ /* 0x0081e80000000400 */
[----:B------:R-:W-:Y:S01]  /*0ed0*/  STS.U16 [R64+0x80], R13 ;  /* 0x0000800d40007388 */ /* 0x000fe20000000400 */
[----:B0-----:R-:W-:-:S03]  /*0ee0*/  IADD3 R0, R79, 0x160, RZ ;  /* 0x000001604f007810 */ /* 0x001fc60007ffe0ff */
[----:B----4-:R0:W-:Y:S01]  /*0ef0*/  STS.U16 [R63+0xc0], R4 ;  /* 0x0000c0043f007388 */ /* 0x0101e20000000400 */
[----:B------:R-:W-:-:S03]  /*0f00*/  LEA.HI.SX32 R0, R0, R79, 0x1b ;  /* 0x0000004f00007211 */ /* 0x000fc600078fdaff */
[----:B------:R-:W-:Y:S04]  /*0f10*/  STS.U16 [R62+0x100], R15 ;  /* 0x0001000f3e007388 */ /* 0x000fe80000000400 */
[----:B------:R1:W-:Y:S01]  /*0f20*/  STS.U16 [R61+0x140], R12 ;  /* 0x0001400c3d007388 */ /* 0x0003e20000000400 */
[C---:B0-----:R-:W-:Y:S02]  /*0f30*/  IADD3 R4, R79.reuse, 0x1a0, RZ ;  /* 0x000001a04f047810 */ /* 0x041fe40007ffe0ff */
[----:B------:R-:W-:Y:S02]  /*0f40*/  LEA R55, R0, R67, 0x1 ;  /* 0x0000004300377211 */ /* 0x000fe400078e08ff */
[----:B------:R-:W-:Y:S02]  /*0f50*/  LEA.HI.SX32 R4, R4, R79, 0x1b ;  /* 0x0000004f04047211 */ /* 0x000fe400078fdaff */
[----:B-1----:R-:W-:-:S02]  /*0f60*/  IADD3 R12, R79, 0x1c0, RZ ;  /* 0x000001c04f0c7810 */ /* 0x002fc40007ffe0ff */
[----:B------:R-:W-:Y:S01]  /*0f70*/  SHF.L.U32 R0, R79, 0x4, RZ ;  /* 0x000000044f007819 */ /* 0x000fe200000006ff */
[----:B------:R0:W-:Y:S01]  /*0f80*/  STS.U16 [R60+0x180], R17 ;  /* 0x000180113c007388 */ /* 0x0001e20000000400 */
[----:B------:R-:W-:Y:S02]  /*0f90*/  LEA.HI.SX32 R12, R12, R79, 0x1b ;  /* 0x0000004f0c0c7211 */ /* 0x000fe400078fdaff */
[-C--:B------:R-:W-:Y:S01]  /*0fa0*/  LEA R53, R4, R67.reuse, 0x1 ;  /* 0x0000004304357211 */ /* 0x080fe200078e08ff */
[----:B------:R-:W-:Y:S01]  /*0fb0*/  STS.U16 [R59+0x1c0], R14 ;  /* 0x0001c00e3b007388 */ /* 0x000fe20000000400 */
[----:B------:R-:W-:Y:S02]  /*0fc0*/  LEA.HI.SX32 R50, R0, R0, 0x1b ;  /* 0x0000000000327211 */ /* 0x000fe400078fdaff */
[-C--:B------:R-:W-:Y:S01]  /*0fd0*/  LEA R52, R12, R67.reuse, 0x1 ;  /* 0x000000430c347211 */ /* 0x080fe200078e08ff */
[----:B------:R-:W-:Y:S01]  /*0fe0*/  STS.U16 [R58+0x200], R19 ;  /* 0x000200133a007388 */ /* 0x000fe20000000400 */
[----:B------:R-:W-:-:S03]  /*0ff0*/  LEA R50, R50, R67, 0x1 ;  /* 0x0000004332327211 */ /* 0x000fc600078e08ff */
        /* <DEDUP_REMOVED lines=28> */
[----:B------:R-:W4:Y:S01]  /*11c0*/  @!P0 LDG.E.U16 R17, desc[UR14][R4.64+0x100] ;  /* 0x0001000e04118981 */ /* 0x000f22000c1e1500 */
[----:B------:R-:W-:-:S04]  /*11d0*/  ISETP.GE.AND P0, PT, R31, R93, PT ;  /* 0x0000005d1f00720c */ /* 0x000fc80003f06270 */
[----:B------:R-:W-:-:S09]  /*11e0*/  P2R R2, PR, RZ, 0x1 ;  /* 0x00000001ff027803 */ /* 0x000fd20000000000 */
[----:B------:R-:W4:Y:S01]  /*11f0*/  @!P0 LDG.E.U16 R18, desc[UR14][R4.64+0x1c0] ;  /* 0x0001c00e04128981 */ /* 0x000f22000c1e1500 */
[----:B------:R-:W-:Y:S02]  /*1200*/  ISETP.GE.AND P0, PT, R32, R93, PT ;  /* 0x0000005d2000720c */ /* 0x000fe40003f06270 */
[----:B------:R-:W-:Y:S02]  /*1210*/  PRMT R21, RZ, 0x7610, R21 ;  /* 0x00007610ff157816 */ /* 0x000fe40000000015 */
        /* <DEDUP_REMOVED lines=8> */
[----:B------:R-:W-:Y:S02]  /*12a0*/  P2R R3, PR, RZ, 0x1 ;  /* 0x00000001ff037803 */ /* 0x000fe40000000000 */
[-C--:B------:R-:W-:Y:S01]  /*12b0*/  ISETP.GE.AND P0, PT, R33, R93.reuse, PT ;  /* 0x0000005d2100720c */ /* 0x080fe20003f06270 */
[----:B------:R-:W4:Y:S01]  /*12c0*/  @!P2 LDG.E.U16 R15, desc[UR14][R4.64+0x80] ;  /* 0x0000800e040fa981 */ /* 0x000f22000c1e1500 */
[-C--:B------:R-:W-:Y:S02]  /*12d0*/  ISETP.GE.AND P1, PT, R34, R93.reuse, PT ;  /* 0x0000005d2200720c */ /* 0x080fe40003f26270 */
[-C--:B------:R-:W-:Y:S01]  /*12e0*/  ISETP.GE.AND P2, PT, R86, R93.reuse, PT ;  /* 0x0000005d5600720c */ /* 0x080fe20003f46270 */
        /* <DEDUP_REMOVED lines=8> */
[----:B--2---:R-:W-:Y:S02]  /*1370*/  PRMT R20, RZ, 0x7610, R20 ;  /* 0x00007610ff147816 */ /* 0x004fe40000000014 */
[----:B------:R-:W-:Y:S01]  /*1380*/  PRMT R23, RZ, 0x7610, R23 ;  /* 0x00007610ff177816 */ /* 0x000fe20000000017 */
[----:B------:R-:W2:Y:S01]  /*1390*/  @!P4 LDG.E.U16 R24, desc[UR14][R4.64+0x340] ;  /* 0x0003400e0418c981 */ /* 0x000ea2000c1e1500 */
[----:B---3--:R-:W-:Y:S02]  /*13a0*/  PRMT R22, RZ, 0x7610, R22 ;  /* 0x00007610ff167816 */ /* 0x008fe40000000016 */
[----:B------:R-:W-:Y:S01]  /*13b0*/  PRMT R25, RZ, 0x7610, R25 ;  /* 0x00007610ff197816 */ /* 0x000fe20000000019 */
[----:B------:R-:W3:Y:S01]  /*13c0*/  @!P0 LDG.E.U16 R20, desc[UR14][R4.64+0x240] ;  /* 0x0002400e04148981 */ /* 0x000ee2000c1e1500 */
[----:B------:R-:W-:-:S03]  /*13d0*/  PRMT R0, RZ, 0x7610, R0 ;  /* 0x00007610ff007816 */ /* 0x000fc60000000000 */
        /* <DEDUP_REMOVED lines=14> */
[----:B------:R-:W-:Y:S02]  /*14c0*/  ISETP.NE.AND P0, PT, R99, RZ, PT ;  /* 0x000000ff6300720c */ /* 0x000fe40003f05270 */
[----:B------:R-:W-:Y:S02]  /*14d0*/  MOV R2, R74 ;  /* 0x0000004a00027202 */ /* 0x000fe40000000f00 */
[----:B------:R-:W-:Y:S02]  /*14e0*/  MOV R3, R73 ;  /* 0x0000004900037202 */ /* 0x000fe40000000f00 */
        /* <DEDUP_REMOVED lines=26> */
[----:B--2---:R-:W-:Y:S04]  /*1690*/  STS.U16 [R56+0x280], R23 ;  /* 0x0002801738007388 */ /* 0x004fe80000000400 */
        /* <DEDUP_REMOVED lines=23> */
[----:B------:R-:W-:Y:S01]  /*1810*/  BAR.SYNC.DEFER_BLOCKING 0x0 ;  /* 0x0000000000007b1d */ /* 0x000fe20000010000 */
[----:B0-----:R-:W-:-:S05]  /*1820*/  PRMT R27, RZ, 0x7610, R27 ;  /* 0x00007610ff1b7816 */ /* 0x001fca000000001b */
[----:B------:R-:W4:Y:S01]  /*1830*/  @!P0 LDG.E.U16 R29, desc[UR14][R14.64] ;  /* 0x0000000e0e1d8981 */ /* 0x000f22000c1e1500 */
[----:B------:R-:W-:Y:S02]  /*1840*/  ISETP.NE.AND P0, PT, R26, RZ, PT ;  /* 0x000000ff1a00720c */ /* 0x000fe40003f05270 */
[----:B------:R-:W-:Y:S01]  /*1850*/  PRMT R26, RZ, 0x7610, R26 ;  /* 0x00007610ff1a7816 */ /* 0x000fe2000000001a */
[----:B------:R-:W4:Y:S04]  /*1860*/  @!P1 LDG.E.U16 R93, desc[UR14][R14.64+0x280] ;  /* 0x0002800e0e5d9981 */ /* 0x000f28000c1e1500 */
[----:B------:R-:W4:Y:S04]  /*1870*/  @!P2 LDG.E.U16 R88, desc[UR14][R14.64+0x2c0] ;  /* 0x0002c00e0e58a981 */ /* 0x000f28000c1e1500 */
[----:B------:R-:W4:Y:S04]  /*1880*/  @!P4 LDG.E.U16 R100, desc[UR14][R14.64+0x340] ;  /* 0x0003400e0e64c981 */ /* 0x000f28000c1e1500 */
[----:B------:R-:W4:Y:S01]  /*1890*/  @!P0 LDG.E.U16 R26, desc[UR14][R14.64+0x40] ;  /* 0x0000400e0e1a8981 */ /* 0x000f22000c1e1500 */
[----:B------:R-:W-:-:S02]  /*18a0*/  ISETP.NE.AND P0, PT, R28, RZ, PT ;  /* 0x000000ff1c00720c */ /* 0x000fc40003f05270 */
[----:B------:R-:W-:Y:S01]  /*18b0*/  PRMT R28, RZ, 0x7610, R28 ;  /* 0x00007610ff1c7816 */ /* 0x000fe2000000001c */
[----:B------:R-:W4:Y:S04]  /*18c0*/  @!P5 LDG.E.U16 R97, desc[UR14][R14.64+0x380] ;  /* 0x0003800e0e61d981 */ /* 0x000f28000c1e1500 */
[----:B------:R-:W4:Y:S06]  /*18d0*/  @!P6 LDG.E.U16 R106, desc[UR14][R14.64+0x3c0] ;  /* 0x0003c00e0e6ae981 */ /* 0x000f2c000c1e1500 */
        /* <DEDUP_REMOVED lines=16> */
[----:B------:R-:W-:-:S06]  /*19e0*/  PRMT R95, RZ, 0x7610, R95 ;  /* 0x00007610ff5f7816 */ /* 0x000fcc000000005f */
[----:B------:R-:W4:Y:S05]  /*19f0*/  @!P3 LDG.E.U16 R95, desc[UR14][R14.64+0x300] ;  /* 0x0003000e0e5fb981 */ /* 0x000f2a000c1e1500 */
[----:B------:R-:W4:Y:S01]  /*1a00*/  @!P0 LDG.E.U16 R91, desc[UR14][R14.64+0x200] ;  /* 0x0002000e0e5b8981 */ /* 0x000f22000c1e1500 */
[----:B------:R-:W-:-:S13]  /*1a10*/  ISETP.NE.AND P0, PT, R96, RZ, PT ;  /* 0x000000ff6000720c */ /* 0x000fda0003f05270 */
[----:B------:R0:W4:Y:S01]  /*1a20*/  @!P0 LDG.E.U16 R34, desc[UR14][R14.64+0x240] ;  /* 0x0002400e0e228981 */ /* 0x000122000c1e1500 */
[----:B-1----:R-:W-:Y:S01]  /*1a30*/  HADD2.F32 R17, -RZ, R17.H0_H0 ;  /* 0x20000011ff117230 */ /* 0x002fe20000004100 */
[----:B0-----:R-:W0:Y:S01]  /*1a40*/  LDC R14, c[0x0][0x21c] ;  /* 0x00008700ff0e7b82 */ /* 0x001e220000000800 */
[----:B--2---:R-:W-:Y:S02]  /*1a50*/  HADD2.F32 R19, -RZ, R19.H0_H0 ;  /* 0x20000013ff137230 */ /* 0x004fe40000004100 */
[----:B---3--:R-:W-:Y:S02]  /*1a60*/  HADD2.F32 R21, -RZ, R21.H0_H0 ;  /* 0x20000015ff157230 */ /* 0x008fe40000004100 */
[----:B----4-:R-:W-:Y:S01]  /*1a70*/  HADD2.F32 R23, -RZ, R23.H0_H0 ;  /* 0x20000017ff177230 */ /* 0x010fe20000004100 */
[----:B------:R-:W-:Y:S01]  /*1a80*/  BSSY B0, `(.L_x_6858) ;  /* 0x000005c000007945 */ /* 0x000fe20003800000 */
[----:B------:R-:W-:Y:S02]  /*1a90*/  HFMA2.MMA R116, -RZ, RZ, 0, 0 ;  /* 0x00000000ff747435 */ /* 0x000fe400000001ff */
[----:B------:R-:W-:-:S02]  /*1aa0*/  HFMA2.MMA R114, -RZ, RZ, 0, 0 ;  /* 0x00000000ff727435 */ /* 0x000fc400000001ff */
[----:B------:R-:W-:Y:S02]  /*1ab0*/  HFMA2.MMA R112, -RZ, RZ, 0, 0 ;  /* 0x00000000ff707435 */ /* 0x000fe400000001ff */
[----:B------:R-:W-:Y:S02]  /*1ac0*/  HFMA2.MMA R110, -RZ, RZ, 0, 0 ;  /* 0x00000000ff6e7435 */ /* 0x000fe400000001ff */
[----:B------:R-:W-:Y:S01]  /*1ad0*/  HFMA2.MMA R108, -RZ, RZ, 0, 0 ;  /* 0x00000000ff6c7435 */ /* 0x000fe200000001ff */
[----:B------:R-:W-:Y:S02]  /*1ae0*/  MOV R107, RZ ;  /* 0x000000ff006b7202 */ /* 0x000fe40000000f00 */
[----:B------:R-:W-:Y:S02]  /*1af0*/  MOV R105, RZ ;  /* 0x000000ff00697202 */ /* 0x000fe40000000f00 */
[----:B------:R-:W-:Y:S02]  /*1b00*/  MOV R103, RZ ;  /* 0x000000ff00677202 */ /* 0x000fe40000000f00 */
[----:B------:R-:W-:-:S02]  /*1b10*/  MOV R101, RZ ;  /* 0x000000ff00657202 */ /* 0x000fc40000000f00 */
        /* <DEDUP_REMOVED lines=18> */
[----:B------:R1:W2:Y:S04]  /*1c40*/  LDS.U16 R15, [R50] ;  /* 0x00000000320f7984 */ /* 0x0002a80000000400 */
[----:B------:R1:W3:Y:S04]  /*1c50*/  LDS.U16 R90, [R50+0x2] ;  /* 0x00000200325a7984 */ /* 0x0002e80000000400 */
[----:B------:R1:W4:Y:S04]  /*1c60*/  LDS.U16 R92, [R50+0x4] ;  /* 0x00000400325c7984 */ /* 0x0003280000000400 */
        /* <DEDUP_REMOVED lines=13> */
[----:B0----5:R-:W-:-:S05]  /*1d40*/  FADD.FTZ R34, R17, R82 ;  /* 0x0000005211227221 */ /* 0x021fca0000010000 */
[----:B------:R-:W-:Y:S01]  /*1d50*/  FSETP.GTU.FTZ.AND P4, PT, R34, 20, PT ;  /* 0x41a000002200780b */ /* 0x000fe20003f9c000 */
[----:B------:R-:W-:Y:S02]  /*1d60*/  HADD2.F32 R33, -RZ, R18.H0_H0 ;  /* 0x20000012ff217230 */ /* 0x000fe40000004100 */
[----:B------:R-:W-:Y:S02]  /*1d70*/  HADD2.F32 R31, -RZ, R20.H0_H0 ;  /* 0x20000014ff1f7230 */ /* 0x000fe40000004100 */
[----:B------:R-:W-:Y:S02]  /*1d80*/  HADD2.F32 R29, -RZ, R22.H0_H0 ;  /* 0x20000016ff1d7230 */ /* 0x000fe40000004100 */
[--C-:B------:R-:W-:Y:S01]  /*1d90*/  FADD.FTZ R33, R33, R82.reuse ;  /* 0x0000005221217221 */ /* 0x100fe20000010000 */
[--C-:B------:R-:W-:Y:S01]  /*1da0*/  FADD.FTZ R32, R19, R82.reuse ;  /* 0x0000005213207221 */ /* 0x100fe20000010000 */
        /* <DEDUP_REMOVED lines=8> */
[----:B------:R-:W-:Y:S01]  /*1e30*/  FSETP.GTU.FTZ.AND P6, PT, R29, 20, PT ;  /* 0x41a000001d00780b */ /* 0x000fe20003fdc000 */
[----:B--234-:R-:W-:-:S12]  /*1e40*/  @P4 BRA `(.L_x_6859) ;  /* 0x00000000007c4947 */ /* 0x01cfd80003800000 */
        /* <DEDUP_REMOVED lines=31> */
.L_x_6859:
[----:B------:R-:W-:Y:S05]  /*2040*/  BSYNC B0 ;  /* 0x0000000000007941 */ /* 0x000fea0003800000 */
.L_x_6858:
[----:B------:R-:W-:Y:S01]  /*2050*/  HADD2.F32 R27, -RZ, R24.H0_H0 ;  /* 0x20000018ff1b7230 */ /* 0x000fe20000004100 */
[----:B------:R-:W-:Y:S01]  /*2060*/  BSSY B0, `(.L_x_6860) ;  /* 0x0000027000007945 */ /* 0x000fe20003800000 */
[----:B------:R-:W-:Y:S01]  /*2070*/  HFMA2.MMA R99, -RZ, RZ, 0, 0 ;  /* 0x00000000ff637435 */ /* 0x000fe200000001ff */
[----:B------:R-:W-:Y:S01]  /*2080*/  FSETP.GTU.FTZ.AND P4, PT, R28, 20, PT ;  /* 0x41a000001c00780b */ /* 0x000fe20003f9c000 */
[----:B-1----:R-:W-:Y:S01]  /*2090*/  HFMA2.MMA R97, -RZ, RZ, 0, 0 ;  /* 0x00000000ff617435 */ /* 0x002fe200000001ff */
[----:B------:R-:W-:Y:S01]  /*20a0*/  MOV R106, RZ ;  /* 0x000000ff006a7202 */ /* 0x000fe20000000f00 */
[----:B------:R-:W-:Y:S01]  /*20b0*/  FADD.FTZ R27, R27, R82 ;  /* 0x000000521b1b7221 */ /* 0x000fe20000010000 */
[----:B------:R-:W-:Y:S01]  /*20c0*/  MOV R23, RZ ;  /* 0x000000ff00177202 */ /* 0x000fe20000000f00 */
        /* <DEDUP_REMOVED lines=32> */
.L_x_6861:
[----:B------:R-:W-:Y:S05]  /*22d0*/  BSYNC B0 ;  /* 0x0000000000007941 */ /* 0x000fea0003800000 */
.L_x_6860:
        /* <DEDUP_REMOVED lines=39> */
.L_x_6863:
[----:B------:R-:W-:Y:S05]  /*2550*/  BSYNC B0 ;  /* 0x0000000000007941 */ /* 0x000fea0003800000 */
.L_x_6862:
        /* <DEDUP_REMOVED lines=40> */
.L_x_6865:
[----:B------:R-:W-:Y:S05]  /*27e0*/  BSYNC B0 ;  /* 0x0000000000007941 */ /* 0x000fea0003800000 */
.L_x_6864:
        /* <DEDUP_REMOVED lines=40> */
.L_x_6867:
[----:B------:R-:W-:Y:S05]  /*2a70*/  BSYNC B0 ;  /* 0x0000000000007941 */ /* 0x000fea0003800000 */
.L_x_6866:
        /* <DEDUP_REMOVED lines=40> */
.L_x_6869:
[----:B------:R-:W-:Y:S05]  /*2d00*/  BSYNC B0 ;  /* 0x0000000000007941 */ /* 0x000fea0003800000 */
.L_x_6868:
        /* <DEDUP_REMOVED lines=40> */
.L_x_6871:
[----:B------:R-:W-:Y:S05]  /*2f90*/  BSYNC B0 ;  /* 0x0000000000007941 */ /* 0x000fea0003800000 */
.L_x_6870:
        /* <DEDUP_REMOVED lines=40> */
.L_x_6873:
[----:B------:R-:W-:Y:S05]  /*3220*/  BSYNC B0 ;  /* 0x0000000000007941 */ /* 0x000fea0003800000 */
.L_x_6872:
        /* <DEDUP_REMOVED lines=40> */
.L_x_6875:
[----:B------:R-:W-:Y:S05]  /*34b0*/  BSYNC B0 ;  /* 0x0000000000007941 */ /* 0x000fea0003800000 */
.L_x_6874:
        /* <DEDUP_REMOVED lines=40> */
.L_x_6877:
[----:B------:R-:W-:Y:S05]  /*3740*/  BSYNC B0 ;  /* 0x0000000000007941 */ /* 0x000fea0003800000 */
.L_x_6876:
        /* <DEDUP_REMOVED lines=11> */
[-C--:B------:R-:W-:Y:S01]  /*3800*/  FMUL.FTZ R125, R0, R87.reuse ;  /* 0x00000057007d7220 */ /* 0x080fe20000410000 */
        /* <DEDUP_REMOVED lines=40> */
.L_x_6879:
[----:B------:R-:W-:Y:S05]  /*3a90*/  BSYNC B0 ;  /* 0x0000000000007941 */ /* 0x000fea0003800000 */
.L_x_6878:
        /* <DEDUP_REMOVED lines=33> */
.L_x_6881:
[----:B------:R-:W-:Y:S05]  /*3cb0*/  BSYNC B0 ;  /* 0x0000000000007941 */ /* 0x000fea0003800000 */
.L_x_6880:
        /* <DEDUP_REMOVED lines=33> */
.L_x_6883:
[----:B------:R-:W-:Y:S05]  /*3ed0*/  BSYNC B0 ;  /* 0x0000000000007941 */ /* 0x000fea0003800000 */
.L_x_6882:
        /* <DEDUP_REMOVED lines=33> */
.L_x_6885:
[----:B------:R-:W-:Y:S05]  /*40f0*/  BSYNC B0 ;  /* 0x0000000000007941 */ /* 0x000fea0003800000 */
.L_x_6884:
        /* <DEDUP_REMOVED lines=33> */
.L_x_6887:
[----:B------:R-:W-:Y:S05]  /*4310*/  BSYNC B0 ;  /* 0x0000000000007941 */ /* 0x000fea0003800000 */
.L_x_6886:
        /* <DEDUP_REMOVED lines=33> */
.L_x_6889:
[----:B------:R-:W-:Y:S05]  /*4530*/  BSYNC B0 ;  /* 0x0000000000007941 */ /* 0x000fea0003800000 */
.L_x_6888:
        /* <DEDUP_REMOVED lines=24> */
[----:B------:R-:W-:Y:S01]  /*46c0*/  LEA.HI R16, R15, R15, RZ, 0x1 ;  /* 0x0000000f0f107211 */ /* 0x000fe200078f08ff */
[----:B------:R-:W-:Y:S01]  /*46d0*/  ULDC.64 UR8, c[0x0][0x268] ;  /* 0x00009a0000087ab9 */ /* 0x000fe20000000a00 */
[----:B------:R-:W-:Y:S01]  /*46e0*/  IMAD.WIDE.U32 R20, R89, UR4, RZ ;  /* 0x0000000459147c25 */ /* 0x000fe2000f8e00ff */
[----:B------:R-:W1:Y:S01]  /*46f0*/  LDC.64 R12, c[0x0][0x2e0] ;  /* 0x0000b800ff0c7b82 */ /* 0x000e620000000a00 */
[----:B------:R-:W-:Y:S01]  /*4700*/  LOP3.LUT R16, R16, 0xfffffe, RZ, 0xc0, !PT ;  /* 0x00fffffe10107812 */ /* 0x000fe200078ec0ff */
[----:B------:R-:W-:Y:S01]  /*4710*/  HFMA2.MMA R116, -RZ, RZ, 0, 0 ;  /* 0x00000000ff747435 */ /* 0x000fe200000001ff */
[----:B------:R-:W-:Y:S01]  /*4720*/  IMAD R23, R17, R14, RZ ;  /* 0x0000000e11177224 */ /* 0x000fe200078e02ff */
[----:B------:R-:W-:Y:S01]  /*4730*/  HFMA2.MMA R114, -RZ, RZ, 0, 0 ;  /* 0x00000000ff727435 */ /* 0x000fe200000001ff */
[----:B------:R-:W-:Y:S01]  /*4740*/  IADD3 R170, R15, -R16, RZ ;  /* 0x800000100faa7210 */ /* 0x000fe20007ffe0ff */
[C---:B------:R-:W-:Y:S01]  /*4750*/  IMAD R14, R84.reuse, UR4, RZ ;  /* 0x00000004540e7c24 */ /* 0x040fe2000f8e02ff */
[----:B------:R-:W-:Y:S01]  /*4760*/  HFMA2.MMA R112, -RZ, RZ, 0, 0 ;  /* 0x00000000ff707435 */ /* 0x000fe200000001ff */
[C---:B------:R-:W-:Y:S01]  /*4770*/  IMAD R16, R84.reuse, UR6, RZ ;  /* 0x0000000654107c24 */ /* 0x040fe2000f8e02ff */
[----:B------:R-:W2:Y:S01]  /*4780*/  LDC.64 R18, c[0x0][0x2d0] ;  /* 0x0000b400ff127b82 */ /* 0x000ea20000000a00 */
[----:B------:R-:W-:Y:S01]  /*4790*/  IMAD R22, R84, UR8, RZ ;  /* 0x0000000854167c24 */ /* 0x000fe2000f8e02ff */
[----:B------:R-:W-:Y:S01]  /*47a0*/  HFMA2.MMA R110, -RZ, RZ, 0, 0 ;  /* 0x00000000ff6e7435 */ /* 0x000fe200000001ff */
[C---:B------:R-:W-:Y:S01]  /*47b0*/  IMAD R97, R89.reuse, UR5, R14 ;  /* 0x0000000559617c24 */ /* 0x040fe2000f8e020e */
[----:B------:R-:W-:Y:S01]  /*47c0*/  HFMA2.MMA R108, -RZ, RZ, 0, 0 ;  /* 0x00000000ff6c7435 */ /* 0x000fe200000001ff */
[C---:B------:R-:W-:Y:S01]  /*47d0*/  IMAD R99, R89.reuse, UR7, R16 ;  /* 0x0000000759637c24 */ /* 0x040fe2000f8e0210 */
[----:B------:R-:W-:Y:S01]  /*47e0*/  MOV R147, R67 ;  /* 0x0000004300937202 */ /* 0x000fe20000000f00 */
[----:B------:R-:W-:Y:S01]  /*47f0*/  IMAD.WIDE.U32 R14, R89, UR6, RZ ;  /* 0x00000006590e7c25 */ /* 0x000fe2000f8e00ff */
[----:B------:R-:W3:Y:S01]  /*4800*/  LDC R191, c[0x0][0x21c] ;  /* 0x00008700ffbf7b82 */ /* 0x000ee20000000800 */
[----:B------:R-:W-:Y:S01]  /*4810*/  IADD3 R152, R21, R97, RZ ;  /* 0x0000006115987210 */ /* 0x000fe20007ffe0ff */
[----:B------:R-:W-:Y:S01]  /*4820*/  HFMA2.MMA R97, -RZ, RZ, 0, 0 ;  /* 0x00000000ff617435 */ /* 0x000fe200000001ff */
[----:B------:R-:W-:Y:S01]  /*4830*/  IMAD.WIDE.U32 R16, R89, UR8, RZ ;  /* 0x0000000859107c25 */ /* 0x000fe2000f8e00ff */
[----:B0-----:R-:W-:-:S02]  /*4840*/  LEA R129, P1, R14, R2, 0x2 ;  /* 0x000000020e817211 */ /* 0x001fc400078210ff */
[----:B------:R-:W-:Y:S02]  /*4850*/  CS2R R106, SRZ ;  /* 0x00000000006a7805 */ /* 0x000fe4000001ff00 */
[----:B------:R-:W-:Y:S01]  /*4860*/  IADD3 R158, R15, R99, RZ ;  /* 0x000000630f9e7210 */ /* 0x000fe20007ffe0ff */
[----:B------:R-:W-:Y:S01]  /*4870*/  IMAD R101, R89, UR9, R22 ;  /* 0x0000000959657c24 */ /* 0x000fe2000f8e0216 */
[----:B-1----:R-:W-:Y:S01]  /*4880*/  LEA R131, P2, R16, R12, 0x2 ;  /* 0x0000000c10837211 */ /* 0x002fe200078410ff */
[----:B------:R-:W-:Y:S01]  /*4890*/  IMAD.WIDE R22, R23, 0x8, R10 ;  /* 0x0000000817167825 */ /* 0x000fe200078e020a */
[----:B------:R-:W-:Y:S01]  /*48a0*/  LEA.HI.X R158, R14, R3, R158, 0x2, P1 ;  /* 0x000000030e9e7211 */ /* 0x000fe200008f149e */
[----:B------:R-:W-:Y:S01]  /*48b0*/  UMOV UR4, URZ ;  /* 0x0000003f00047c82 */ /* 0x000fe20008000000 */
[----:B------:R-:W-:Y:S01]  /*48c0*/  IADD3 R164, R17, R101, RZ ;  /* 0x0000006511a47210 */ /* 0x000fe20007ffe0ff */
[----:B------:R-:W0:Y:S01]  /*48d0*/  LDC.64 R14, c[0x0][0x250] ;  /* 0x00009400ff0e7b82 */ /* 0x000e220000000a00 */
[----:B------:R-:W-:Y:S01]  /*48e0*/  LEA.HI R2, R70, R70, RZ, 0x1 ;  /* 0x0000004646027211 */ /* 0x000fe200078f08ff */
[----:B------:R-:W-:Y:S01]  /*48f0*/  ULDC UR5, c[0x0][0x224] ;  /* 0x0000890000057ab9 */ /* 0x000fe20000000800 */
[----:B------:R-:W-:-:S02]  /*4900*/  LEA.HI.X R164, R16, R13, R164, 0x2, P2 ;  /* 0x0000000d10a47211 */ /* 0x000fc400010f14a4 */
[----:B------:R-:W-:Y:S02]  /*4910*/  LOP3.LUT R3, R2, 0x3ffffe, RZ, 0xc0, !PT ;  /* 0x003ffffe02037812 */ /* 0x000fe400078ec0ff */
[----:B--2---:R-:W-:Y:S01]  /*4920*/  LEA R127, P0, R20, R18, 0x2 ;  /* 0x00000012147f7211 */ /* 0x004fe200078010ff */
[----:B------:R-:W1:Y:S01]  /*4930*/  LDC.64 R12, c[0x0][0x270] ;  /* 0x00009c00ff0c7b82 */ /* 0x000e620000000a00 */
[----:B------:R-:W-:Y:S02]  /*4940*/  IADD3 R3, R70, -R3, RZ ;  /* 0x8000000346037210 */ /* 0x000fe40007ffe0ff */
[----:B------:R-:W-:Y:S02]  /*4950*/  MOV R133, R22 ;  /* 0x0000001600857202 */ /* 0x000fe40000000f00 */
[----:B------:R-:W-:Y:S02]  /*4960*/  MOV R146, R23 ;  /* 0x0000001700927202 */ /* 0x000fe40000000f00 */
[----:B------:R-:W-:-:S02]  /*4970*/  CS2R R22, SRZ ;  /* 0x0000000000167805 */ /* 0x000fc4000001ff00 */
[----:B------:R-:W-:Y:S01]  /*4980*/  LEA.HI.X R152, R20, R19, R152, 0x2, P0 ;  /* 0x0000001314987211 */ /* 0x000fe200000f1498 */
[----:B------:R-:W2:Y:S01]  /*4990*/  LDC.64 R16, c[0x0][0x238] ;  /* 0x00008e00ff107b82 */ /* 0x000ea20000000a00 */
[C---:B------:R-:W-:Y:S02]  /*49a0*/  ISETP.NE.AND P1, PT, R80.reuse, RZ, PT ;  /* 0x000000ff5000720c */ /* 0x040fe40003f25270 */
[----:B------:R-:W-:Y:S02]  /*49b0*/  CS2R R20, SRZ ;  /* 0x0000000000147805 */ /* 0x000fe4000001ff00 */
[----:B------:R-:W-:Y:S02]  /*49c0*/  ISETP.NE.AND P2, PT, R80, 0x1f, PT ;  /* 0x0000001f5000780c */ /* 0x000fe40003f45270 */
[----:B------:R-:W-:Y:S02]  /*49d0*/  MOV R149, R67 ;  /* 0x0000004300957202 */ /* 0x000fe40000000f00 */
[----:B------:R-:W-:-:S02]  /*49e0*/  MOV R105, RZ ;  /* 0x000000ff00697202 */ /* 0x000fc40000000f00 */
[----:B------:R-:W-:Y:S02]  /*49f0*/  MOV R103, RZ ;  /* 0x000000ff00677202 */ /* 0x000fe40000000f00 */
[----:B------:R-:W-:Y:S02]  /*4a00*/  MOV R101, RZ ;  /* 0x000000ff00657202 */ /* 0x000fe40000000f00 */
[----:B------:R-:W-:Y:S02]  /*4a10*/  MOV R99, RZ ;  /* 0x000000ff00637202 */ /* 0x000fe40000000f00 */
[----:B------:R-:W-:Y:S02]  /*4a20*/  IADD3 R151, R80, 0x200, RZ ;  /* 0x0000020050977810 */ /* 0x000fe40007ffe0ff */
[----:B-1----:R-:W-:Y:S02]  /*4a30*/  SHF.L.U64.HI R13, R12, 0x2, R13 ;  /* 0x000000020c0d7819 */ /* 0x002fe4000001020d */
[----:B0-----:R-:W-:-:S02]  /*4a40*/  SHF.L.U64.HI R15, R14, 0x2, R15 ;  /* 0x000000020e0f7819 */ /* 0x001fc4000001020f */
[----:B------:R-:W-:Y:S02]  /*4a50*/  LEA R168, R3, 0x668, 0xa ;  /* 0x0000066803a87811 */ /* 0x000fe400078e50ff */
[----:B------:R-:W-:Y:S02]  /*4a60*/  SHF.L.U32 R170, R170, 0x8, RZ ;  /* 0x00000008aaaa7819 */ /* 0x000fe400000006ff */
[----:B--23--:R-:W-:-:S07]  /*4a70*/  SHF.L.U64.HI R17, R16, 0x2, R17 ;  /* 0x0000000210117819 */ /* 0x00cfce0000010211 */
.L_x_6895:
        /* <DEDUP_REMOVED lines=10> */
[----:B------:R-:W-:Y:S02]  /*4b20*/  LEA R165, R178, R67, 0x2 ;  /* 0x00000043b2a57211 */ /* 0x000fe400078e10ff */
[----:B------:R-:W1:Y:S01]  /*4b30*/  @P2 S2R R178, SR_CgaCtaId ;  /* 0x0000000000b22919 */ /* 0x000e620000008800 */
[----:B------:R-:W-:-:S04]  /*4b40*/  LOP3.LUT P0, RZ, R80, 0x1f, RZ, 0xc0, !PT ;  /* 0x0000001f50ff7812 */ /* 0x000fc8000780c0ff */
[----:B------:R-:W-:Y:S02]  /*4b50*/  ISETP.LT.OR P3, PT, R70, 0x2, P0 ;  /* 0x000000024600780c */ /* 0x000fe40000761670 */
[----:B------:R-:W-:-:S11]  /*4b60*/  MOV R173, RZ ;  /* 0x000000ff00ad7202 */ /* 0x000fd60000000f00 */
        /* <DEDUP_REMOVED lines=22> */
[C---:B------:R-:W-:Y:S01]  /*4cd0*/  FMUL.FTZ R159, R174.reuse, R33 ;  /* 0x00000021ae9f7220 */ /* 0x040fe20000410000 */
[C---:B------:R-:W-:Y:S01]  /*4ce0*/  FMUL.FTZ R161, R174.reuse, R32 ;  /* 0x00000020aea17220 */ /* 0x040fe20000410000 */
        /* <DEDUP_REMOVED lines=11> */
[C---:B------:R-:W-:Y:S01]  /*4da0*/  FMUL.FTZ R19, R174.reuse, R29 ;  /* 0x0000001dae137220 */ /* 0x040fe20000410000 */
[C---:B------:R-:W-:Y:S01]  /*4db0*/  FMUL.FTZ R18, R174.reuse, R24 ;  /* 0x00000018ae127220 */ /* 0x040fe20000410000 */
[----:B------:R-:W-:Y:S01]  /*4dc0*/  FMUL.FTZ R175, R155, R34 ;  /* 0x000000229baf7220 */ /* 0x000fe20000410000 */
[----:B------:R-:W3:Y:S01]  /*4dd0*/  @P2 LDS R202, [R202+0xe6c] ;  /* 0x000e6c00caca2984 */ /* 0x000ee20000000800 */
[----:B------:R-:W-:Y:S01]  /*4de0*/  FMUL.FTZ R167, R174, R28 ;  /* 0x0000001caea77220 */ /* 0x000fe20000410000 */
[----:B------:R-:W-:Y:S01]  /*4df0*/  FMUL.FTZ R178, R162, R31 ;  /* 0x0000001fa2b27220 */ /* 0x000fe20000410000 */
[----:B--2---:R-:W-:Y:S01]  /*4e00*/  FMUL.FTZ R162, R176, R159 ;  /* 0x0000009fb0a27220 */ /* 0x004fe20000410000 */
[----:B------:R-:W2:Y:S01]  /*4e10*/  MUFU.EX2 R2, R19 ;  /* 0x0000001300027308 */ /* 0x000ea20000000800 */
[C---:B------:R-:W-:Y:S01]  /*4e20*/  FMUL.FTZ R169, R174.reuse, R27 ;  /* 0x0000001baea97220 */ /* 0x040fe20000410000 */
[----:B------:R-:W-:Y:S01]  /*4e30*/  FMUL.FTZ R171, R174, R26 ;  /* 0x0000001aaeab7220 */ /* 0x000fe20000410000 */
[----:B0-----:R-:W-:-:S05]  /*4e40*/  FMUL.FTZ R194, R161, R162 ;  /* 0x000000a2a1c27220 */ /* 0x001fca0000410000 */
[----:B------:R0:W-:Y:S01]  /*4e50*/  MUFU.EX2 R141, R18 ;  /* 0x00000012008d7308 */ /* 0x0001e20000000800 */
[----:B------:R-:W-:Y:S01]  /*4e60*/  FMUL.FTZ R145, R174, R95 ;  /* 0x0000005fae917220 */ /* 0x000fe20000410000 */
[----:B0-----:R-:W-:-:S06]  /*4e70*/  FFMA.FTZ R18, R159, R175, R188 ;  /* 0x000000af9f127223 */ /* 0x001fcc00000100bc */
[----:B------:R-:W0:Y:S01]  /*4e80*/  MUFU.EX2 R167, R167 ;  /* 0x000000a700a77308 */ /* 0x000e220000000800 */
[----:B------:R-:W-:Y:S01]  /*4e90*/  FFMA.FTZ R18, R161, R18, R184 ;  /* 0x00000012a1127223 */ /* 0x000fe200000100b8 */
[C---:B------:R-:W-:Y:S01]  /*4ea0*/  FMUL.FTZ R198, R163.reuse, R194 ;  /* 0x000000c2a3c67220 */ /* 0x040fe20000410000 */
[----:B------:R-:W-:Y:S02]  /*4eb0*/  FMUL.FTZ R160, R174, R93 ;  /* 0x0000005daea07220 */ /* 0x000fe40000410000 */
[----:B------:R-:W-:-:S03]  /*4ec0*/  FFMA.FTZ R18, R163, R18, R178 ;  /* 0x00000012a3127223 */ /* 0x000fc600000100b2 */
[----:B------:R-:W4:Y:S01]  /*4ed0*/  MUFU.EX2 R169, R169 ;  /* 0x000000a900a97308 */ /* 0x000f220000000800 */
[C---:B------:R-:W-:Y:S01]  /*4ee0*/  FMUL.FTZ R179, R174.reuse, R25 ;  /* 0x00000019aeb37220 */ /* 0x040fe20000410000 */
[C---:B-1----:R-:W-:Y:S01]  /*4ef0*/  FMUL.FTZ R19, R165.reuse, R198 ;  /* 0x000000c6a5137220 */ /* 0x042fe20000410000 */
[----:B------:R-:W-:Y:S01]  /*4f00*/  FFMA.FTZ R18, R165, R18, R180 ;  /* 0x00000012a5127223 */ /* 0x000fe200000100b4 */
[C---:B------:R-:W-:Y:S01]  /*4f10*/  FMUL.FTZ R135, R174.reuse, R86 ;  /* 0x00000056ae877220 */ /* 0x040fe20000410000 */
[----:B------:R-:W-:-:S03]  /*4f20*/  FMUL.FTZ R196, R174, R88 ;  /* 0x00000058aec47220 */ /* 0x000fc60000410000 */
[----:B------:R-:W-:Y:S01]  /*4f30*/  MUFU.EX2 R171, R171 ;  /* 0x000000ab00ab7308 */ /* 0x000fe20000000800 */
[----:B------:R-:W-:Y:S01]  /*4f40*/  FMUL.FTZ R198, R174, R91 ;  /* 0x0000005baec67220 */ /* 0x000fe20000410000 */
[C---:B--2---:R-:W-:Y:S01]  /*4f50*/  FMUL.FTZ R204, R2.reuse, R19 ;  /* 0x0000001302cc7220 */ /* 0x044fe20000410000 */
[----:B------:R-:W-:-:S05]  /*4f60*/  FFMA.FTZ R18, R2, R18, R153 ;  /* 0x0000001202127223 */ /* 0x000fca0000010099 */
[----:B------:R-:W1:Y:S01]  /*4f70*/  MUFU.EX2 R145, R145 ;  /* 0x0000009100917308 */ /* 0x000e620000000800 */
[C---:B0-----:R-:W-:Y:S01]  /*4f80*/  FMUL.FTZ R204, R167.reuse, R204 ;  /* 0x000000cca7cc7220 */ /* 0x041fe20000410000 */
[----:B------:R-:W-:-:S06]  /*4f90*/  FFMA.FTZ R18, R167, R18, R182 ;  /* 0x00000012a7127223 */ /* 0x000fcc00000100b6 */
[----:B------:R0:W-:Y:S08]  /*4fa0*/  MUFU.EX2 R155, R179 ;  /* 0x000000b3009b7308 */ /* 0x0001f00000000800 */
[----:B------:R-:W2:Y:S01]  /*4fb0*/  MUFU.EX2 R160, R160 ;  /* 0x000000a000a07308 */ /* 0x000ea20000000800 */
[-C--:B------:R-:W-:Y:S01]  /*4fc0*/  FMUL.FTZ R200, R128, R3.reuse ;  /* 0x0000000380c87220 */ /* 0x080fe20000410000 */
[----:B------:R-:W-:Y:S01]  /*4fd0*/  FMUL.FTZ R185, R138, R3 ;  /* 0x000000038ab97220 */ /* 0x000fe20000410000 */
[C---:B----4-:R-:W-:Y:S01]  /*4fe0*/  FMUL.FTZ R204, R169.reuse, R204 ;  /* 0x000000cca9cc7220 */ /* 0x050fe20000410000 */
[----:B------:R-:W-:-:S04]  /*4ff0*/  FFMA.FTZ R18, R169, R18, R192 ;  /* 0x00000012a9127223 */ /* 0x000fc800000100c0 */
[----:B------:R-:W4:Y:S08]  /*5000*/  MUFU.EX2 R135, R135 ;  /* 0x0000008700877308 */ /* 0x000f300000000800 */
[----:B------:R-:W0:Y:S08]  /*5010*/  MUFU.EX2 R196, R196 ;  /* 0x000000c400c47308 */ /* 0x000e300000000800 */
[----:B------:R-:W3:Y:S01]  /*5020*/  MUFU.EX2 R198, R198 ;  /* 0x000000c600c67308 */ /* 0x000ee20000000800 */
        /* <DEDUP_REMOVED lines=9> */
[-C--:B0-----:R-:W-:Y:S01]  /*50c0*/  FMUL.FTZ R179, R122, R3.reuse ;  /* 0x000000037ab37220 */ /* 0x081fe20000410000 */
[----:B------:R-:W-:Y:S01]  /*50d0*/  FMUL.FTZ R183, R124, R3 ;  /* 0x000000037cb77220 */ /* 0x000fe20000410000 */
[----:B--2---:R-:W-:Y:S01]  /*50e0*/  FFMA.FTZ R174, R160, R19, R181 ;  /* 0x00000013a0ae7223 */ /* 0x004fe200000100b5 */
[C---:B------:R-:W-:Y:S01]  /*50f0*/  FMUL.FTZ R204, R155.reuse, R204 ;  /* 0x000000cc9bcc7220 */ /* 0x040fe20000410000 */
[----:B------:R-:W-:Y:S01]  /*5100*/  FFMA.FTZ R18, R155, R18, R186 ;  /* 0x000000129b127223 */ /* 0x000fe200000100ba */
[----:B----4-:R-:W-:Y:S06]  /*5110*/  @P2 BRA `(.L_x_6892) ;  /* 0x0000000000102947 */ /* 0x010fec0003800000 */
[----:B------:R-:W-:Y:S01]  /*5120*/  ISETP.NE.AND P2, PT, R70, UR5, PT ;  /* 0x0000000546007c0c */ /* 0x000fe2000bf45270 */
[----:B---3--:R-:W-:-:S12]  /*5130*/  HFMA2.MMA R202, -RZ, RZ, 1.875, 0 ;  /* 0x3f800000ffca7435 */ /* 0x008fd800000001ff */
[----:B------:R-:W-:-:S05]  /*5140*/  @P2 IADD3 R19, R168, R149, RZ ;  /* 0x00000095a8132210 */ /* 0x000fca0007ffe0ff */
[----:B------:R0:W1:Y:S02]  /*5150*/  @P2 LDS R202, [R19] ;  /* 0x0000000013ca2984 */ /* 0x0000640000000800 */
.L_x_6892:
[----:B------:R-:W-:Y:S05]  /*5160*/  BSYNC B0 ;  /* 0x0000000000007941 */ /* 0x000fea0003800000 */
.L_x_6891:
[----:B01-3--:R-:W-:Y:S01]  /*5170*/  FMUL.FTZ R19, R145, R202 ;  /* 0x000000ca91137220 */ /* 0x00bfe20000410000 */
[C---:B------:R-:W-:Y:S01]  /*5180*/  FFMA.FTZ R18, R141.reuse, R18, R166 ;  /* 0x000000128d127223 */ /* 0x040fe200000100a6 */
[----:B------:R-:W-:Y:S01]  /*5190*/  FMUL.FTZ R204, R141, R204 ;  /* 0x000000cc8dcc7220 */ /* 0x000fe20000410000 */
[----:B------:R-:W-:Y:S01]  /*51a0*/  FFMA.FTZ R174, R198, R174, R183 ;  /* 0x000000aec6ae7223 */ /* 0x000fe200000100b7 */
        /* <DEDUP_REMOVED lines=23> */
[-C--:B------:R-:W-:Y:S01]  /*5320*/  FMUL.FTZ R187, R96, R3.reuse ;  /* 0x0000000360bb7220 */ /* 0x080fe20000410000 */
[----:B------:R-:W-:Y:S01]  /*5330*/  FFMA.FTZ R174, R169, R174, R204 ;  /* 0x000000aea9ae7223 */ /* 0x000fe200000100cc */
[----:B------:R-:W-:Y:S01]  /*5340*/  FMUL.FTZ R206, R171, R206 ;  /* 0x000000ceabce7220 */ /* 0x000fe20000410000 */
[----:B------:R-:W1:Y:S01]  /*5350*/  SHFL.UP PT, R19, R214, 0x1, RZ ;  /* 0x04200000d6137989 */ /* 0x000e6200000e00ff */
[----:B------:R-:W-:Y:S01]  /*5360*/  ISETP.GE.AND P2, PT, R79, 0x1, PT ;  /* 0x000000014f00780c */ /* 0x000fe20003f46270 */
        /* <DEDUP_REMOVED lines=10> */
[----:B------:R-:W-:Y:S01]  /*5410*/  LOP3.LUT R199, R80, 0x1f, RZ, 0xc0, !PT ;  /* 0x0000001f50c77812 */ /* 0x000fe200078ec0ff */
[----:B-----5:R-:W-:Y:S01]  /*5420*/  SHFL.IDX PT, R224, R173, RZ, 0x1f ;  /* 0x00001fffade07589 */ /* 0x020fe200000e0000 */
[----:B------:R-:W-:Y:S01]  /*5430*/  FFMA.FTZ R195, R163, R195, R208 ;  /* 0x000000c3a3c37223 */ /* 0x000fe200000100d0 */
[----:B------:R-:W-:Y:S01]  /*5440*/  FMUL.FTZ R174, R165, R174 ;  /* 0x000000aea5ae7220 */ /* 0x000fe20000410000 */
[----:B------:R-:W-:Y:S01]  /*5450*/  ISETP.NE.AND P3, PT, R199, 0x1f, PT ;  /* 0x0000001fc700780c */ /* 0x000fe20003f65270 */
[----:B------:R-:W-:Y:S01]  /*5460*/  BSSY B0, `(.L_x_6893) ;  /* 0x000012f000007945 */ /* 0x000fe20003800000 */
[----:B------:R-:W-:Y:S01]  /*5470*/  FFMA.FTZ R195, R161, R195, R210 ;  /* 0x000000c3a1c37223 */ /* 0x000fe200000100d2 */
[----:B------:R-:W-:Y:S01]  /*5480*/  FMUL.FTZ R216, R163, R174 ;  /* 0x000000aea3d87220 */ /* 0x000fe20000410000 */
[----:B0-----:R-:W-:Y:S01]  /*5490*/  @P2 FFMA.FTZ R189, R214, R18, R189 ;  /* 0x00000012d6bd2223 */ /* 0x001fe200000100bd */
[----:B------:R-:W-:Y:S01]  /*54a0*/  ISETP.GE.OR P0, PT, R70, UR5, P0 ;  /* 0x0000000546007c0c */ /* 0x000fe20008706670 */
[----:B------:R-:W-:Y:S01]  /*54b0*/  FFMA.FTZ R174, R159, R195, R212 ;  /* 0x000000c39fae7223 */ /* 0x000fe200000100d4 */
[----:B------:R-:W-:Y:S01]  /*54c0*/  FMUL.FTZ R216, R161, R216 ;  /* 0x000000d8a1d87220 */ /* 0x000fe20000410000 */
[----:B-1----:R-:W-:Y:S01]  /*54d0*/  @P2 FMUL.FTZ R214, R214, R19 ;  /* 0x00000013d6d62220 */ /* 0x002fe20000410000 */
[----:B------:R-:W0:Y:S01]  /*54e0*/  SHFL.UP PT, R18, R189, 0x2, RZ ;  /* 0x04400000bd127989 */ /* 0x000e2200000e00ff */
[----:B------:R-:W-:Y:S01]  /*54f0*/  ISETP.GE.AND P2, PT, R79, 0x2, PT ;  /* 0x000000024f00780c */ /* 0x000fe20003f46270 */
[----:B------:R-:W-:Y:S01]  /*5500*/  FMUL.FTZ R3, R159, R216 ;  /* 0x000000d89f037220 */ /* 0x000fe20000410000 */
[C---:B------:R-:W-:Y:S01]  /*5510*/  ISETP.GT.AND P5, PT, R79.reuse, 0x1d, PT ;  /* 0x0000001d4f00780c */ /* 0x040fe20003fa4270 */
[----:B------:R-:W1:Y:S01]  /*5520*/  SHFL.UP PT, R19, R214, 0x2, RZ ;  /* 0x04400000d6137989 */ /* 0x000e6200000e00ff */
[----:B------:R-:W-:-:S02]  /*5530*/  ISETP.GT.AND P4, PT, R79, 0x17, PT ;  /* 0x000000174f00780c */ /* 0x000fc40003f84270 */
[----:B------:R-:W-:Y:S01]  /*5540*/  ISETP.NE.AND P6, PT, R80, RZ, PT ;  /* 0x000000ff5000720c */ /* 0x000fe20003fc5270 */
        /* <DEDUP_REMOVED lines=23> */
[----:B------:R-:W-:Y:S01]  /*56c0*/  HFMA2.MMA R18, -RZ, RZ, 1.875, 0 ;  /* 0x3f800000ff127435 */ /* 0x000fe200000001ff */
[----:B-1----:R-:W-:-:S03]  /*56d0*/  @P2 FMUL.FTZ R214, R214, R19 ;  /* 0x00000013d6d62220 */ /* 0x002fc60000410000 */
[----:B------:R-:W0:Y:S01]  /*56e0*/  SHFL.UP PT, R195, R189, 0x10, RZ ;  /* 0x06000000bdc37989 */ /* 0x000e2200000e00ff */
[----:B------:R-:W-:Y:S02]  /*56f0*/  ISETP.GE.AND P2, PT, R79, 0x10, PT ;  /* 0x000000104f00780c */ /* 0x000fe40003f46270 */
[C---:B--2---:R-:W-:Y:S01]  /*5700*/  @!P3 FFMA.FTZ R174, R3.reuse, R193, R174 ;  /* 0x000000c103aeb223 */ /* 0x044fe200000100ae */
[----:B------:R-:W-:Y:S01]  /*5710*/  MOV R19, RZ ;  /* 0x000000ff00137202 */ /* 0x000fe20000000f00 */
        /* <DEDUP_REMOVED lines=40> */
[----:B------:R-:W-:-:S03]  /*59a0*/  FFMA.FTZ R153, R100, R184, R153 ;  /* 0x000000b864997223 */ /* 0x000fc60000010099 */
[-C--:B------:R-:W-:Y:S01]  /*59b0*/  FFMA.FTZ R190, R171, R173.reuse, R190 ;  /* 0x000000adabbe7223 */ /* 0x080fe200000100be */
[----:B------:R-:W-:Y:S01]  /*59c0*/  FFMA.FTZ R153, R102, R173, R153 ;  /* 0x000000ad66997223 */ /* 0x000fe20000010099 */
[----:B0-----:R-:W-:-:S03]  /*59d0*/  @P2 FFMA.FTZ R176, R175, R176, R188 ;  /* 0x000000b0afb02223 */ /* 0x001fc600000100bc */
[----:B------:R-:W-:Y:S01]  /*59e0*/  FFMA.FTZ R153, R104, R190, R153 ;  /* 0x000000be68997223 */ /* 0x000fe20000010099 */
[----:B------:R-:W-:Y:S01]  /*59f0*/  FFMA.FTZ R176, R176, R202, R185 ;  /* 0x000000cab0b07223 */ /* 0x000fe200000100b9 */
[----:B------:R-:W-:-:S03]  /*5a00*/  FFMA.FTZ R185, R155, R190, R186 ;  /* 0x000000be9bb97223 */ /* 0x000fc600000100ba */
[----:B------:R-:W-:Y:S01]  /*5a10*/  FFMA.FTZ R178, R145, R176, R200 ;  /* 0x000000b091b27223 */ /* 0x000fe200000100c8 */
[-C--:B------:R-:W-:Y:S01]  /*5a20*/  FFMA.FTZ R186, R141, R185.reuse, R166 ;  /* 0x000000b98dba7223 */ /* 0x080fe200000100a6 */
[----:B------:R-:W-:Y:S01]  /*5a30*/  FFMA.FTZ R153, R118, R185, R153 ;  /* 0x000000b976997223 */ /* 0x000fe20000010099 */
[----:B------:R-:W-:Y:S02]  /*5a40*/  HADD2.F32 R166, -RZ, R49.H0_H0 ;  /* 0x20000031ffa67230 */ /* 0x000fe40000004100 */
[----:B------:R-:W-:Y:S01]  /*5a50*/  FFMA.FTZ R180, R160, R178, R181 ;  /* 0x000000b2a0b47223 */ /* 0x000fe200000100b5 */
[CC--:B------:R-:W-:Y:S01]  /*5a60*/  FFMA.FTZ R192, R135.reuse, R186.reuse, R156 ;  /* 0x000000ba87c07223 */ /* 0x0c0fe2000001009c */
[----:B------:R-:W-:Y:S01]  /*5a70*/  FFMA.FTZ R153, R120, R186, R153 ;  /* 0x000000ba78997223 */ /* 0x000fe20000010099 */
[----:B------:R-:W-:Y:S02]  /*5a80*/  HADD2.F32 R156, -RZ, R43.H0_H0 ;  /* 0x2000002bff9c7230 */ /* 0x000fe40000004100 */
[----:B------:R-:W-:Y:S01]  /*5a90*/  FFMA.FTZ R182, R198, R180, R183 ;  /* 0x000000b4c6b67223 */ /* 0x000fe200000100b7 */
[-C--:B------:R-:W-:Y:S01]  /*5aa0*/  FFMA.FTZ R202, R196, R192.reuse, R143 ;  /* 0x000000c0c4ca7223 */ /* 0x080fe2000001008f */
[----:B------:R-:W-:Y:S01]  /*5ab0*/  FFMA.FTZ R153, R122, R192, R153 ;  /* 0x000000c07a997223 */ /* 0x000fe20000010099 */
[----:B------:R-:W-:Y:S01]  /*5ac0*/  FMUL.FTZ R199, R180, R91 ;  /* 0x0000005bb4c77220 */ /* 0x000fe20000410000 */
[----:B------:R-:W-:Y:S01]  /*5ad0*/  FFMA.FTZ R196, R196, R182, R179 ;  /* 0x000000b6c4c47223 */ /* 0x000fe200000100b3 */
[-C--:B------:R-:W-:Y:S01]  /*5ae0*/  FFMA.FTZ R179, R198, R202.reuse, R139 ;  /* 0x000000cac6b37223 */ /* 0x080fe2000001008b */
[----:B------:R-:W-:Y:S01]  /*5af0*/  FFMA.FTZ R153, R124, R202, R153 ;  /* 0x000000ca7c997223 */ /* 0x000fe20000010099 */
[----:B------:R-:W-:Y:S01]  /*5b00*/  FMUL.FTZ R230, R182, R88 ;  /* 0x00000058b6e67220 */ /* 0x000fe20000410000 */
        /* <DEDUP_REMOVED lines=13> */
[----:B------:R-:W-:-:S02]  /*5be0*/  HADD2.F32 R145, -RZ, R46.H0_H0 ;  /* 0x2000002eff917230 */ /* 0x000fc40000004100 */
[----:B------:R-:W-:Y:S01]  /*5bf0*/  FFMA.FTZ R189, R160, -R29, R189 ;  /* 0x8000001da0bd7223 */ /* 0x000fe200000100bd */
[----:B------:R-:W-:Y:S02]  /*5c00*/  HADD2.F32 R141, -RZ, R44.H0_H0 ;  /* 0x2000002cff8d7230 */ /* 0x000fe40000004100 */
[----:B------:R-:W-:Y:S01]  /*5c10*/  FFMA.FTZ R214, R169, R216, R204 ;  /* 0x000000d8a9d67223 */ /* 0x000fe200000100cc */
[----:B------:R-:W-:Y:S01]  /*5c20*/  FFMA.FTZ R220, R153, -R32, R220 ;  /* 0x8000002099dc7223 */ /* 0x000fe200000100dc */
[----:B------:R-:W-:Y:S01]  /*5c30*/  FFMA.FTZ R222, R145, -R30, R222 ;  /* 0x8000001e91de7223 */ /* 0x000fe200000100de */
[----:B------:R-:W0:Y:S01]  /*5c40*/  SHFL.DOWN PT, R150, R175, 0x1, 0x1f ;  /* 0x08201f00af967f89 */ /* 0x000e2200000e0000 */
[----:B------:R-:W-:Y:S01]  /*5c50*/  FFMA.FTZ R200, R167, R214, R148 ;  /* 0x000000d6a7c87223 */ /* 0x000fe20000010094 */
[-C--:B------:R-:W-:Y:S01]  /*5c60*/  FFMA.FTZ R184, R141, -R28.reuse, R184 ;  /* 0x8000001c8db87223 */ /* 0x080fe200000100b8 */
[----:B------:R-:W-:Y:S01]  /*5c70*/  FMUL.FTZ R171, R214, R28 ;  /* 0x0000001cd6ab7220 */ /* 0x000fe20000410000 */
[----:B------:R-:W-:Y:S01]  /*5c80*/  FMUL.FTZ R226, R216, R27 ;  /* 0x0000001bd8e27220 */ /* 0x000fe20000410000 */
[----:B------:R-:W-:Y:S01]  /*5c90*/  FFMA.FTZ R188, R2, R200, R187 ;  /* 0x000000c802bc7223 */ /* 0x000fe200000100bb */
[----:B------:R-:W-:Y:S01]  /*5ca0*/  FMUL.FTZ R169, R200, R29 ;  /* 0x0000001dc8a97220 */ /* 0x000fe20000410000 */
[----:B------:R-:W-:Y:S01]  /*5cb0*/  FFMA.FTZ R187, R156, -R27, R173 ;  /* 0x8000001b9cbb7223 */ /* 0x000fe200000100ad */
[----:B------:R-:W-:-:S02]  /*5cc0*/  HADD2.F32 R154, -RZ, R41.H0_H0 ;  /* 0x20000029ff9a7230 */ /* 0x000fc40000004100 */
[----:B------:R-:W-:Y:S01]  /*5cd0*/  FFMA.FTZ R206, R165, R188, R206 ;  /* 0x000000bca5ce7223 */ /* 0x000fe200000100ce */
[----:B------:R-:W-:Y:S01]  /*5ce0*/  FFMA.FTZ R165, R162, -R31, R193 ;  /* 0x8000001fa2a57223 */ /* 0x000fe200000100c1 */
[----:B------:R-:W-:Y:S01]  /*5cf0*/  FMUL.FTZ R167, R188, R30 ;  /* 0x0000001ebca77220 */ /* 0x000fe20000410000 */
[----:B------:R-:W-:Y:S02]  /*5d00*/  HADD2.F32 R137, -RZ, R40.H0_H0 ;  /* 0x20000028ff897230 */ /* 0x000fe40000004100 */
[----:B------:R-:W-:Y:S01]  /*5d10*/  FFMA.FTZ R208, R163, R206, R208 ;  /* 0x000000cea3d07223 */ /* 0x000fe200000100d0 */
[-C--:B------:R-:W-:Y:S01]  /*5d20*/  FFMA.FTZ R185, R154, -R25.reuse, R185 ;  /* 0x800000199ab97223 */ /* 0x080fe200000100b9 */
[----:B------:R-:W-:Y:S01]  /*5d30*/  FMUL.FTZ R228, R198, R25 ;  /* 0x00000019c6e47220 */ /* 0x000fe20000410000 */
[----:B------:R-:W-:Y:S01]  /*5d40*/  FMUL.FTZ R197, R196, R86 ;  /* 0x00000056c4c57220 */ /* 0x000fe20000410000 */
        /* <DEDUP_REMOVED lines=8> */
[----:B------:R-:W-:Y:S01]  /*5dd0*/  FMUL.FTZ R2, R212, R34 ;  /* 0x00000022d4027220 */ /* 0x000fe20000410000 */
[----:B------:R-:W-:Y:S01]  /*5de0*/  FFMA.FTZ R186, R137, -R24, R186 ;  /* 0x8000001889ba7223 */ /* 0x000fe200000100ba */
[----:B0-----:R-:W-:Y:S01]  /*5df0*/  @!P3 FADD.FTZ R175, R175, R150 ;  /* 0x00000096afafb221 */ /* 0x001fe20000010000 */
[----:B------:R-:W-:-:S02]  /*5e00*/  HADD2.F32 R150, -RZ, R37.H0_H0 ;  /* 0x20000025ff967230 */ /* 0x000fc40000004100 */
[----:B------:R-:W-:Y:S01]  /*5e10*/  FFMA.FTZ R135, R2, R159, RZ ;  /* 0x0000009f02877223 */ /* 0x000fe200000100ff */
[----:B------:R-:W-:Y:S02]  /*5e20*/  HADD2.F32 R172, -RZ, R35.H0_H0 ;  /* 0x20000023ffac7230 */ /* 0x000fe40000004100 */
[----:B------:R-:W-:Y:S01]  /*5e30*/  FMUL.FTZ R201, R178, R93 ;  /* 0x0000005db2c97220 */ /* 0x000fe20000410000 */
[----:B------:R-:W-:Y:S01]  /*5e40*/  FMUL.FTZ R203, R176, R95 ;  /* 0x0000005fb0cb7220 */ /* 0x000fe20000410000 */
[----:B------:R-:W-:Y:S01]  /*5e50*/  FFMA.FTZ R148, R204, R161, R135 ;  /* 0x000000a1cc947223 */ /* 0x000fe20000010087 */
[----:B------:R-:W-:Y:S01]  /*5e60*/  FFMA.FTZ R179, R150, -R91, R179 ;  /* 0x8000005b96b37223 */ /* 0x000fe200000100b3 */
[----:B------:R-:W-:Y:S01]  /*5e70*/  FFMA.FTZ R183, R172, -R95, R183 ;  /* 0x8000005facb77223 */ /* 0x000fe200000100b7 */
[----:B------:R-:W0:Y:S01]  /*5e80*/  SHFL.DOWN PT, R234, R175, 0x2, 0x1f ;  /* 0x08401f00afea7f89 */ /* 0x000e2200000e0000 */
[----:B------:R-:W-:Y:S01]  /*5e90*/  FFMA.FTZ R135, R163, R220, R148 ;  /* 0x000000dca3877223 */ /* 0x000fe20000010094 */
[----:B------:R-:W-:Y:S01]  /*5ea0*/  FADD.FTZ R115, R230, R115 ;  /* 0x00000073e6737221 */ /* 0x000fe20000010000 */
[C---:B------:R-:W-:Y:S01]  /*5eb0*/  FFMA.FTZ R19, R3.reuse, R19, R174 ;  /* 0x0000001303137223 */ /* 0x040fe200000100ae */
[----:B------:R-:W-:Y:S01]  /*5ec0*/  FMUL.FTZ R18, R3, R18 ;  /* 0x0000001203127220 */ /* 0x000fe20000410000 */
[----:B------:R-:W-:Y:S01]  /*5ed0*/  FFMA.FTZ R148, R224, R165, R135 ;  /* 0x000000a5e0947223 */ /* 0x000fe20000010087 */
[----:B------:R-:W-:-:S02]  /*5ee0*/  HADD2.F32 R135, -RZ, R42.H0_H0 ;  /* 0x2000002aff877230 */ /* 0x000fc40000004100 */
[C---:B------:R-:W-:Y:S01]  /*5ef0*/  FMUL.FTZ R3, R157.reuse, R194 ;  /* 0x000000c29d037220 */ /* 0x040fe20000410000 */
[----:B------:R-:W-:Y:S01]  /*5f00*/  FMUL.FTZ R174, R157, R198 ;  /* 0x000000c69dae7220 */ /* 0x000fe20000410000 */
[----:B------:R-:W-:Y:S01]  /*5f10*/  FFMA.FTZ R148, R167, R222, R148 ;  /* 0x000000dea7947223 */ /* 0x000fe20000010094 */
[----:B------:R1:W-:Y:S01]  /*5f20*/  @!P6 STS.64 [R147+0xee8], R18 ;  /* 0x000ee8129300e388 */ /* 0x0003e20000000a00 */
[-C--:B------:R-:W-:Y:S01]  /*5f30*/  FFMA.FTZ R193, R135, -R26.reuse, R190 ;  /* 0x8000001a87c17223 */ /* 0x080fe200000100be */
[----:B------:R-:W-:Y:S01]  /*5f40*/  FMUL.FTZ R190, R218, R26 ;  /* 0x0000001adabe7220 */ /* 0x000fe20000410000 */
        /* <DEDUP_REMOVED lines=9> */
[----:B-1----:R-:W-:Y:S01]  /*5fe0*/  FMUL.FTZ R18, R157, R218 ;  /* 0x000000da9d127220 */ /* 0x002fe20000410000 */
[C---:B------:R-:W-:Y:S01]  /*5ff0*/  FADD.FTZ R111, R190.reuse, R111 ;  /* 0x0000006fbe6f7221 */ /* 0x040fe20000010000 */
[----:B0-----:R-:W-:Y:S01]  /*6000*/  @!P5 FADD.FTZ R175, R175, R234 ;  /* 0x000000eaafafd221 */ /* 0x001fe20000010000 */
[----:B------:R-:W-:Y:S01]  /*6010*/  FFMA.FTZ R143, R190, R193, R139 ;  /* 0x000000c1be8f7223 */ /* 0x000fe2000001008b */
[----:B------:R-:W-:-:S02]  /*6020*/  HADD2.F32 R139, -RZ, R39.H0_H0 ;  /* 0x20000027ff8b7230 */ /* 0x000fc40000004100 */
[----:B------:R-:W-:Y:S01]  /*6030*/  FADD.FTZ R109, R226, R109 ;  /* 0x0000006de26d7221 */ /* 0x000fe20000010000 */
[----:B------:R-:W-:Y:S01]  /*6040*/  FADD.FTZ R144, R171, R144 ;  /* 0x00000090ab907221 */ /* 0x000fe20000010000 */
[----:B------:R-:W-:Y:S01]  /*6050*/  FFMA.FTZ R148, R228, R185, R143 ;  /* 0x000000b9e4947223 */ /* 0x000fe2000001008f */
[----:B------:R-:W-:Y:S02]  /*6060*/  HADD2.F32 R143, -RZ, R38.H0_H0 ;  /* 0x20000026ff8f7230 */ /* 0x000fe40000004100 */
[----:B------:R-:W-:Y:S01]  /*6070*/  FFMA.FTZ R192, R139, -R86, R192 ;  /* 0x800000568bc07223 */ /* 0x000fe200000100c0 */
[----:B------:R-:W0:Y:S01]  /*6080*/  SHFL.DOWN PT, R234, R175, 0x4, 0x1f ;  /* 0x08801f00afea7f89 */ /* 0x000e2200000e0000 */
[----:B------:R-:W-:Y:S01]  /*6090*/  FFMA.FTZ R148, R195, R186, R148 ;  /* 0x000000bac3947223 */ /* 0x000fe20000010094 */
[----:B------:R-:W-:Y:S01]  /*60a0*/  FMUL.FTZ R186, R186, R3 ;  /* 0x00000003baba7220 */ /* 0x000fe20000410000 */
[----:B------:R-:W-:Y:S01]  /*60b0*/  FFMA.FTZ R202, R143, -R88, R202 ;  /* 0x800000588fca7223 */ /* 0x000fe200000100ca */
[----:B------:R-:W-:Y:S01]  /*60c0*/  FMUL.FTZ R185, R185, R174 ;  /* 0x000000aeb9b97220 */ /* 0x000fe20000410000 */
[----:B------:R-:W-:Y:S01]  /*60d0*/  FFMA.FTZ R173, R197, R192, R148 ;  /* 0x000000c0c5ad7223 */ /* 0x000fe20000010094 */
[----:B------:R-:W-:-:S02]  /*60e0*/  HADD2.F32 R148, -RZ, R36.H0_H0 ;  /* 0x20000024ff947230 */ /* 0x000fc40000004100 */
[----:B------:R-:W-:Y:S01]  /*60f0*/  FFMA.FTZ R186, R137, R194, R186 ;  /* 0x000000c289ba7223 */ /* 0x000fe200000100ba */
[----:B------:R-:W-:Y:S01]  /*6100*/  FMUL.FTZ R174, R193, R18 ;  /* 0x00000012c1ae7220 */ /* 0x000fe20000410000 */
[----:B------:R-:W-:Y:S01]  /*6110*/  FFMA.FTZ R232, R230, R202, R173 ;  /* 0x000000cae6e87223 */ /* 0x000fe200000100ad */
[----:B------:R-:W-:Y:S01]  /*6120*/  FMUL.FTZ R18, R157, R216 ;  /* 0x000000d89d127220 */ /* 0x000fe20000410000 */
[----:B------:R-:W-:Y:S01]  /*6130*/  FFMA.FTZ R181, R148, -R93, R181 ;  /* 0x8000005d94b57223 */ /* 0x000fe200000100b5 */
[----:B------:R-:W-:Y:S01]  /*6140*/  FADD.FTZ R103, R186, R103 ;  /* 0x00000067ba677221 */ /* 0x000fe20000010000 */
[----:B------:R-:W-:Y:S01]  /*6150*/  FFMA.FTZ R232, R199, R179, R232 ;  /* 0x000000b3c7e87223 */ /* 0x000fe200000100e8 */
[----:B------:R-:W-:Y:S01]  /*6160*/  FFMA.FTZ R174, R135, R218, R174 ;  /* 0x000000da87ae7223 */ /* 0x000fe200000100ae */
[----:B------:R-:W-:Y:S01]  /*6170*/  FMUL.FTZ R3, R157, R196 ;  /* 0x000000c49d037220 */ /* 0x000fe20000410000 */
[----:B------:R-:W-:Y:S01]  /*6180*/  FMUL.FTZ R187, R187, R18 ;  /* 0x00000012bbbb7220 */ /* 0x000fe20000410000 */
[----:B------:R-:W-:Y:S01]  /*6190*/  FFMA.FTZ R232, R201, R181, R232 ;  /* 0x000000b5c9e87223 */ /* 0x000fe200000100e8 */
[----:B------:R-:W-:Y:S01]  /*61a0*/  FADD.FTZ R101, R174, R101 ;  /* 0x00000065ae657221 */ /* 0x000fe20000010000 */
[C---:B------:R-:W-:Y:S01]  /*61b0*/  FMUL.FTZ R174, R157.reuse, R180 ;  /* 0x000000b49dae7220 */ /* 0x040fe20000410000 */
[----:B------:R-:W-:Y:S01]  /*61c0*/  FMUL.FTZ R18, R157, R200 ;  /* 0x000000c89d127220 */ /* 0x000fe20000410000 */
[----:B------:R-:W-:Y:S01]  /*61d0*/  FFMA.FTZ R173, R203, R183, R232 ;  /* 0x000000b7cbad7223 */ /* 0x000fe200000100e8 */
[----:B------:R-:W-:Y:S01]  /*61e0*/  FMUL.FTZ R192, R192, R3 ;  /* 0x00000003c0c07220 */ /* 0x000fe20000410000 */
[----:B------:R-:W-:Y:S01]  /*61f0*/  FMUL.FTZ R3, R157, R214 ;  /* 0x000000d69d037220 */ /* 0x000fe20000410000 */
[----:B0-----:R-:W-:Y:S01]  /*6200*/  @!P0 FADD.FTZ R175, R175, R234 ;  /* 0x000000eaafaf8221 */ /* 0x001fe20000010000 */
[----:B------:R-:W-:Y:S01]  /*6210*/  FMUL.FTZ R179, R179, R174 ;  /* 0x000000aeb3b37220 */ /* 0x000fe20000410000 */
[----:B------:R-:W0:Y:S01]  /*6220*/  SHFL.DOWN PT, R232, R173, 0x1, 0x1f ;  /* 0x08201f00ade87f89 */ /* 0x000e2200000e0000 */
[----:B------:R-:W-:Y:S01]  /*6230*/  FMUL.FTZ R174, R157, R176 ;  /* 0x000000b09dae7220 */ /* 0x000fe20000410000 */
[----:B------:R-:W-:Y:S01]  /*6240*/  FMUL.FTZ R189, R189, R18 ;  /* 0x00000012bdbd7220 */ /* 0x000fe20000410000 */
[C---:B------:R-:W-:Y:S01]  /*6250*/  FMUL.FTZ R18, R157.reuse, R178 ;  /* 0x000000b29d127220 */ /* 0x040fe20000410000 */
[----:B------:R-:W1:Y:S01]  /*6260*/  SHFL.DOWN PT, R234, R175, 0x8, 0x1f ;  /* 0x09001f00afea7f89 */ /* 0x000e6200000e0000 */
[----:B------:R-:W-:Y:S01]  /*6270*/  FMUL.FTZ R184, R184, R3 ;  /* 0x00000003b8b87220 */ /* 0x000fe20000410000 */
[----:B------:R-:W-:Y:S01]  /*6280*/  FFMA.FTZ R185, R154, R198, R185 ;  /* 0x000000c69ab97223 */ /* 0x000fe200000100b9 */
[----:B------:R-:W-:Y:S01]  /*6290*/  FMUL.FTZ R3, R157, R188 ;  /* 0x000000bc9d037220 */ /* 0x000fe20000410000 */
[----:B------:R-:W-:Y:S01]  /*62a0*/  FMUL.FTZ R183, R183, R174 ;  /* 0x000000aeb7b77220 */ /* 0x000fe20000410000 */
[----:B------:R-:W-:Y:S01]  /*62b0*/  FMUL.FTZ R181, R181, R18 ;  /* 0x00000012b5b57220 */ /* 0x000fe20000410000 */
[----:B------:R-:W-:Y:S01]  /*62c0*/  FFMA.FTZ R19, R139, R196, R192 ;  /* 0x000000c48b137223 */ /* 0x000fe200000100c0 */
[----:B------:R-:W-:Y:S01]  /*62d0*/  FMUL.FTZ R18, R157, R206 ;  /* 0x000000ce9d127220 */ /* 0x000fe20000410000 */
[----:B------:R-:W-:Y:S01]  /*62e0*/  FADD.FTZ R110, R185, R110 ;  /* 0x0000006eb96e7221 */ /* 0x000fe20000010000 */
[----:B------:R-:W-:Y:S01]  /*62f0*/  FMUL.FTZ R222, R222, R3 ;  /* 0x00000003dede7220 */ /* 0x000fe20000410000 */
[----:B------:R-:W-:Y:S01]  /*6300*/  FFMA.FTZ R183, R172, R176, R183 ;  /* 0x000000b0acb77223 */ /* 0x000fe200000100b7 */
[C---:B------:R-:W-:Y:S01]  /*6310*/  FMUL.FTZ R185, R157.reuse, R182 ;  /* 0x000000b69db97220 */ /* 0x040fe20000410000 */
[C---:B------:R-:W-:Y:S01]  /*6320*/  FMUL.FTZ R3, R157.reuse, R208 ;  /* 0x000000d09d037220 */ /* 0x040fe20000410000 */
[C---:B------:R-:W-:Y:S01]  /*6330*/  FMUL.FTZ R176, R157.reuse, R210 ;  /* 0x000000d29db07220 */ /* 0x040fe20000410000 */
[----:B------:R-:W-:Y:S01]  /*6340*/  FMUL.FTZ R174, R157, R212 ;  /* 0x000000d49dae7220 */ /* 0x000fe20000410000 */
[----:B------:R-:W-:Y:S01]  /*6350*/  FADD.FTZ R112, R19, R112 ;  /* 0x0000007013707221 */ /* 0x000fe20000010000 */
[----:B------:R-:W-:Y:S01]  /*6360*/  FMUL.FTZ R165, R165, R18 ;  /* 0x00000012a5a57220 */ /* 0x000fe20000410000 */
[----:B------:R-:W-:Y:S01]  /*6370*/  FMUL.FTZ R202, R202, R185 ;  /* 0x000000b9caca7220 */ /* 0x000fe20000410000 */
[----:B------:R-:W-:Y:S01]  /*6380*/  FMUL.FTZ R220, R220, R3 ;  /* 0x00000003dcdc7220 */ /* 0x000fe20000410000 */
[----:B------:R-:W-:Y:S01]  /*6390*/  FMUL.FTZ R161, R161, R176 ;  /* 0x000000b0a1a17220 */ /* 0x000fe20000410000 */
[----:B0-----:R-:W-:Y:S01]  /*63a0*/  @!P3 FADD.FTZ R173, R173, R232 ;  /* 0x000000e8adadb221 */ /* 0x001fe20000010000 */
[----:B------:R-:W-:Y:S01]  /*63b0*/  ISETP.NE.AND P3, PT, R79, RZ, PT ;  /* 0x000000ff4f00720c */ /* 0x000fe20003f65270 */
[----:B------:R-:W-:Y:S01]  /*63c0*/  FMUL.FTZ R174, R159, R174 ;  /* 0x000000ae9fae7220 */ /* 0x000fe20000410000 */
[----:B------:R-:W-:Y:S01]  /*63d0*/  FFMA.FTZ R187, R156, R216, R187 ;  /* 0x000000d89cbb7223 */ /* 0x000fe200000100bb */
[----:B-1----:R-:W-:Y:S01]  /*63e0*/  @!P4 FADD.FTZ R175, R175, R234 ;  /* 0x000000eaafafc221 */ /* 0x002fe20000010000 */
[----:B------:R-:W0:Y:S01]  /*63f0*/  SHFL.DOWN PT, R232, R173, 0x2, 0x1f ;  /* 0x08401f00ade87f89 */ /* 0x000e2200000e0000 */
[----:B------:R-:W-:Y:S01]  /*6400*/  FFMA.FTZ R202, R143, R182, R202 ;  /* 0x000000b68fca7223 */ /* 0x000fe200000100ca */
        /* <DEDUP_REMOVED lines=52> */
.L_x_6894:
[----:B------:R-:W-:Y:S05]  /*6750*/  BSYNC B0 ;  /* 0x0000000000007941 */ /* 0x000fea0003800000 */
.L_x_6893:
        /* <DEDUP_REMOVED lines=14> */
.L_x_6890:
        /* <DEDUP_REMOVED lines=11> */
[C---:B0-----:R-:W-:Y:S02]  /*68f0*/  LOP3.LUT R19, R68.reuse, 0xa0, RZ, 0xfc, !PT ;  /* 0x000000a044137812 */ /* 0x041fe400078efcff */
[----:B------:R-:W-:Y:S02]  /*6900*/  LOP3.LUT R18, R68, 0xc0, RZ, 0xfc, !PT ;  /* 0x000000c044127812 */ /* 0x000fe400078efcff */
        /* <DEDUP_REMOVED lines=26> */
[C---:B------:R-:W-:Y:S01]  /*6ab0*/  LOP3.LUT R3, R68.reuse, 0x1a0, RZ, 0xfc, !PT ;  /* 0x000001a044037812 */ /* 0x040fe200078efcff */
[----:B------:R-:W5:Y:S01]  /*6ac0*/  @!P3 LDG.E.U16 R37, desc[UR14][R4.64+0x180] ;  /* 0x0001800e0425b981 */ /* 0x000f62000c1e1500 */
[-C--:B------:R-:W-:Y:S02]  /*6ad0*/  ISETP.GE.AND P0, PT, R15, R29.reuse, PT ;  /* 0x0000001d0f00720c */ /* 0x080fe40003f06270 */
[----:B------:R-:W-:Y:S01]  /*6ae0*/  LOP3.LUT R2, R68, 0x1c0, RZ, 0xfc, !PT ;  /* 0x000001c044027812 */ /* 0x000fe200078efcff */
        /* <DEDUP_REMOVED lines=50> */
[--C-:B------:R-:W-:Y:S01]  /*6e10*/  FADD.FTZ R33, R31, R82.reuse ;  /* 0x000000521f217221 */ /* 0x100fe20000010000 */
[----:B--2---:R-:W-:Y:S02]  /*6e20*/  HADD2.F32 R5, -RZ, R5.H0_H0 ;  /* 0x20000005ff057230 */ /* 0x004fe40000004100 */
[----:B---3--:R-:W-:Y:S02]  /*6e30*/  HADD2.F32 R31, -RZ, R28.H0_H0 ;  /* 0x2000001cff1f7230 */ /* 0x008fe40000004100 */
[----:B------:R-:W-:Y:S01]  /*6e40*/  FSETP.GTU.FTZ.AND P1, PT, R33, 20, PT ;  /* 0x41a000002100780b */ /* 0x000fe20003f3c000 */
[--C-:B------:R-:W-:Y:S01]  /*6e50*/  FADD.FTZ R34, R5, R82.reuse ;  /* 0x0000005205227221 */ /* 0x100fe20000010000 */
[----:B------:R-:W-:Y:S01]  /*6e60*/  LDS.U16 R28, [R50+0xc] ;  /* 0x00000c00321c7984 */ /* 0x000fe20000000400 */
[----:B------:R-:W-:-:S03]  /*6e70*/  FADD.FTZ R35, R31, R82 ;  /* 0x000000521f237221 */ /* 0x000fc60000010000 */
[----:B------:R-:W2:Y:S02]  /*6e80*/  LDS.U16 R5, [R50+0xa] ;  /* 0x00000a0032057984 */ /* 0x000ea40000000400 */
[----:B------:R-:W-:-:S05]  /*6e90*/  FSETP.GTU.FTZ.AND P5, PT, R35, 20, PT ;  /* 0x41a000002300780b */ /* 0x000fca0003fbc000 */
[----:B------:R-:W-:Y:S01]  /*6ea0*/  @!P1 FMUL.FTZ R33, R33, -1.4426950216293334961 ;  /* 0xbfb8aa3b21219820 */ /* 0x000fe20000410000 */
[----:B----4-:R-:W-:Y:S01]  /*6eb0*/  HADD2.F32 R31, -RZ, R30.H0_H0 ;  /* 0x2000001eff1f7230 */ /* 0x010fe20000004100 */
[C---:B------:R-:W-:Y:S01]  /*6ec0*/  FSETP.GTU.FTZ.AND P6, PT, R34.reuse, 20, PT ;  /* 0x41a000002200780b */ /* 0x040fe20003fdc000 */
[----:B------:R-:W3:Y:S03]  /*6ed0*/  LDS.U16 R30, [R50+0xe] ;  /* 0x00000e00321e7984 */ /* 0x000ee60000000400 */
[----:B------:R-:W4:Y:S02]  /*6ee0*/  @!P1 MUFU.EX2 R33, R33 ;  /* 0x0000002100219308 */ /* 0x000f240000000800 */
[----:B------:R-:W-:Y:S01]  /*6ef0*/  @!P5 FMUL.FTZ R35, R35, -1.4426950216293334961 ;  /* 0xbfb8aa3b2323d820 */ /* 0x000fe20000410000 */
[----:B------:R-:W-:Y:S02]  /*6f00*/  FADD.FTZ R36, R31, R82 ;  /* 0x000000521f247221 */ /* 0x000fe40000010000 */
[----:B------:R-:W5:Y:S03]  /*6f10*/  LDS.U16 R31, [R50+0x10] ;  /* 0x00001000321f7984 */ /* 0x000f660000000400 */
[----:B------:R-:W0:Y:S01]  /*6f20*/  @!P5 MUFU.EX2 R35, R35 ;  /* 0x000000230023d308 */ /* 0x000e220000000800 */
[----:B------:R-:W-:Y:S01]  /*6f30*/  @!P6 FMUL.FTZ R34, R34, -1.4426950216293334961 ;  /* 0xbfb8aa3b2222e820 */ /* 0x000fe20000410000 */
[----:B----4-:R-:W-:-:S06]  /*6f40*/  @!P1 FADD.FTZ R33, R33, 1 ;  /* 0x3f80000021219421 */ /* 0x010fcc0000010000 */
[----:B------:R-:W4:Y:S01]  /*6f50*/  @!P6 MUFU.EX2 R34, R34 ;  /* 0x000000220022e308 */ /* 0x000f220000000800 */
[----:B-1----:R-:W-:-:S07]  /*6f60*/  HADD2.F32 R37, -RZ, R4.H0_H0 ;  /* 0x20000004ff257230 */ /* 0x002fce0000004100 */
[----:B------:R-:W1:Y:S01]  /*6f70*/  @!P1 MUFU.RCP R33, R33 ;  /* 0x0000002100219308 */ /* 0x000e620000001000 */
[----:B--2---:R-:W-:Y:S02]  /*6f80*/  HADD2.F32 R5, -RZ, R5.H0_H0 ;  /* 0x20000005ff057230 */ /* 0x004fe40000004100 */
[----:B0-----:R-:W-:Y:S01]  /*6f90*/  @!P5 FADD.FTZ R35, R35, 1 ;  /* 0x3f8000002323d421 */ /* 0x001fe20000010000 */
[--C-:B------:R-:W-:Y:S02]  /*6fa0*/  FADD.FTZ R37, R37, R82.reuse ;  /* 0x0000005225257221 */ /* 0x100fe40000010000 */
[--C-:B------:R-:W-:Y:S01]  /*6fb0*/  FADD.FTZ R38, R5, R82.reuse ;  /* 0x0000005205267221 */ /* 0x100fe20000010000 */
[----:B------:R-:W-:Y:S02]  /*6fc0*/  HADD2.F32 R5, -RZ, R28.H0_H0 ;  /* 0x2000001cff057230 */ /* 0x000fe40000004100 */
[----:B------:R-:W0:Y:S01]  /*6fd0*/  @!P5 MUFU.RCP R35, R35 ;  /* 0x000000230023d308 */ /* 0x000e220000001000 */
[----:B------:R-:W-:Y:S01]  /*6fe0*/  FSETP.GTU.FTZ.AND P4, PT, R37, 20, PT ;  /* 0x41a000002500780b */ /* 0x000fe20003f9c000 */
[----:B----4-:R-:W-:Y:S01]  /*6ff0*/  @!P6 FADD.FTZ R34, R34, 1 ;  /* 0x3f8000002222e421 */ /* 0x010fe20000010000 */
[--C-:B------:R-:W-:Y:S01]  /*7000*/  FADD.FTZ R28, R5, R82.reuse ;  /* 0x00000052051c7221 */ /* 0x100fe20000010000 */
[----:B---3--:R-:W-:Y:S01]  /*7010*/  HADD2.F32 R5, -RZ, R30.H0_H0 ;  /* 0x2000001eff057230 */ /* 0x008fe20000004100 */
[----:B------:R-:W-:Y:S01]  /*7020*/  FSETP.GTU.FTZ.AND P3, PT, R38, 20, PT ;  /* 0x41a000002600780b */ /* 0x000fe20003f7c000 */
[----:B-1----:R-:W-:Y:S01]  /*7030*/  @!P1 FMUL.FTZ R20, R20, R33 ;  /* 0x0000002114149220 */ /* 0x002fe20000410000 */
[----:B------:R-:W-:Y:S01]  /*7040*/  HADD2.F32 R33, -RZ, R32.H0_H0 ;  /* 0x20000020ff217230 */ /* 0x000fe20000004100 */
[----:B------:R-:W1:Y:S01]  /*7050*/  @!P6 MUFU.RCP R34, R34 ;  /* 0x000000220022e308 */ /* 0x000e620000001000 */
[----:B------:R-:W-:Y:S01]  /*7060*/  FSETP.GTU.FTZ.AND P2, PT, R28, 20, PT ;  /* 0x41a000001c00780b */ /* 0x000fe20003f5c000 */
[----:B------:R-:W-:-:S02]  /*7070*/  FADD.FTZ R30, R5, R82 ;  /* 0x00000052051e7221 */ /* 0x000fc40000010000 */
[--C-:B------:R-:W-:Y:S02]  /*7080*/  FADD.FTZ R33, R33, R82.reuse ;  /* 0x0000005221217221 */ /* 0x100fe40000010000 */
[----:B------:R-:W-:Y:S01]  /*7090*/  @!P4 FMUL.FTZ R4, R37, -1.4426950216293334961 ;  /* 0xbfb8aa3b2504c820 */ /* 0x000fe20000410000 */
[----:B0-----:R-:W-:Y:S01]  /*70a0*/  @!P5 FMUL.FTZ R22, R22, R35 ;  /* 0x000000231616d220 */ /* 0x001fe20000410000 */
[----:B-----5:R-:W-:Y:S01]  /*70b0*/  HADD2.F32 R31, -RZ, R31.H0_H0 ;  /* 0x2000001fff1f7230 */ /* 0x020fe20000004100 */
[----:B------:R-:W-:Y:S02]  /*70c0*/  FSETP.GTU.FTZ.AND P1, PT, R30, 20, PT ;  /* 0x41a000001e00780b */ /* 0x000fe40003f3c000 */
[----:B------:R-:W-:Y:S01]  /*70d0*/  FSETP.GTU.FTZ.AND P5, PT, R33, 20, PT ;  /* 0x41a000002100780b */ /* 0x000fe20003fbc000 */
[----:B------:R-:W0:Y:S01]  /*70e0*/  @!P4 MUFU.EX2 R4, R4 ;  /* 0x000000040004c308 */ /* 0x000e220000000800 */
[----:B------:R-:W-:Y:S01]  /*70f0*/  @!P3 FMUL.FTZ R5, R38, -1.4426950216293334961 ;  /* 0xbfb8aa3b2605b820 */ /* 0x000fe20000410000 */
[----:B------:R-:W-:Y:S01]  /*7100*/  FADD.FTZ R31, R31, R82 ;  /* 0x000000521f1f7221 */ /* 0x000fe20000010000 */
[----:B------:R-:W-:Y:S01]  /*7110*/  @!P2 FMUL.FTZ R28, R28, -1.4426950216293334961 ;  /* 0xbfb8aa3b1c1ca820 */ /* 0x000fe20000410000 */
[----:B-1----:R-:W-:-:S03]  /*7120*/  @!P6 FMUL.FTZ R21, R21, R34 ;  /* 0x000000221515e220 */ /* 0x002fc60000410000 */
[----:B------:R-:W-:Y:S01]  /*7130*/  FSETP.GTU.FTZ.AND P6, PT, R31, 20, PT ;  /* 0x41a000001f00780b */ /* 0x000fe20003fdc000 */
[----:B------:R-:W1:Y:S02]  /*7140*/  @!P3 MUFU.EX2 R5, R5 ;  /* 0x000000050005b308 */ /* 0x000e640000000800 */
[----:B------:R-:W-:Y:S02]  /*7150*/  @!P1 FMUL.FTZ R30, R30, -1.4426950216293334961 ;  /* 0xbfb8aa3b1e1e9820 */ /* 0x000fe40000410000 */
[----:B------:R-:W-:-:S04]  /*7160*/  @!P5 FMUL.FTZ R32, R33, -1.4426950216293334961 ;  /* 0xbfb8aa3b2120d820 */ /* 0x000fc80000410000 */
[----:B------:R-:W2:Y:S01]  /*7170*/  @!P2 MUFU.EX2 R28, R28 ;  /* 0x0000001c001ca308 */ /* 0x000ea20000000800 */
[----:B------:R-:W-:Y:S01]  /*7180*/  FSETP.GTU.FTZ.AND P0, PT, R36, 20, PT ;  /* 0x41a000002400780b */ /* 0x000fe20003f1c000 */
[----:B0-----:R-:W-:Y:S02]  /*7190*/  @!P4 FADD.FTZ R4, R4, 1 ;  /* 0x3f8000000404c421 */ /* 0x001fe40000010000 */
[----:B------:R-:W-:-:S04]  /*71a0*/  @!P6 FMUL.FTZ R31, R31, -1.4426950216293334961 ;  /* 0xbfb8aa3b1f1fe820 */ /* 0x000fc80000410000 */
[----:B------:R-:W0:Y:S08]  /*71b0*/  @!P1 MUFU.EX2 R30, R30 ;  /* 0x0000001e001e9308 */ /* 0x000e300000000800 */
[----:B------:R-:W3:Y:S01]  /*71c0*/  @!P5 MUFU.EX2 R32, R32 ;  /* 0x000000200020d308 */ /* 0x000ee20000000800 */
[----:B------:R-:W-:Y:S01]  /*71d0*/  @!P0 FMUL.FTZ R36, R36, -1.4426950216293334961 ;  /* 0xbfb8aa3b24248820 */ /* 0x000fe20000410000 */
[----:B-1----:R-:W-:Y:S01]  /*71e0*/  @!P3 FADD.FTZ R5, R5, 1 ;  /* 0x3f8000000505b421 */ /* 0x002fe20000010000 */
[----:B--2---:R-:W-:-:S05]  /*71f0*/  @!P2 FADD.FTZ R28, R28, 1 ;  /* 0x3f8000001c1ca421 */ /* 0x004fca0000010000 */
[----:B------:R-:W1:Y:S01]  /*7200*/  @!P4 MUFU.RCP R4, R4 ;  /* 0x000000040004c308 */ /* 0x000e620000001000 */
[----:B0-----:R-:W-:-:S07]  /*7210*/  @!P1 FADD.FTZ R30, R30, 1 ;  /* 0x3f8000001e1e9421 */ /* 0x001fce0000010000 */
[----:B------:R-:W0:Y:S01]  /*7220*/  @!P6 MUFU.EX2 R31, R31 ;  /* 0x0000001f001fe308 */ /* 0x000e220000000800 */
[----:B---3--:R-:W-:-:S07]  /*7230*/  @!P5 FADD.FTZ R32, R32, 1 ;  /* 0x3f8000002020d421 */ /* 0x008fce0000010000 */
[----:B------:R-:W2:Y:S08]  /*7240*/  @!P0 MUFU.EX2 R36, R36 ;  /* 0x0000002400248308 */ /* 0x000eb00000000800 */
[----:B------:R-:W3:Y:S08]  /*7250*/  @!P3 MUFU.RCP R5, R5 ;  /* 0x000000050005b308 */ /* 0x000ef00000001000 */
[----:B------:R-:W4:Y:S01]  /*7260*/  @!P2 MUFU.RCP R28, R28 ;  /* 0x0000001c001ca308 */ /* 0x000f220000001000 */
[----:B-1----:R-:W-:-:S02]  /*7270*/  @!P4 FMUL.FTZ R97, R97, R4 ;  /* 0x000000046161c220 */ /* 0x002fc40000410000 */
[----:B------:R-:W-:Y:S05]  /*7280*/  LDS.U16 R4, [R50+0x14] ;  /* 0x0000140032047984 */ /* 0x000fea0000000400 */
[----:B------:R1:W5:Y:S01]  /*7290*/  @!P1 MUFU.RCP R33, R30 ;  /* 0x0000001e00219308 */ /* 0x0003620000001000 */
[----:B0-----:R-:W-:-:S07]  /*72a0*/  @!P6 FADD.FTZ R31, R31, 1 ;  /* 0x3f8000001f1fe421 */ /* 0x001fce0000010000 */
[----:B------:R0:W-:Y:S01]  /*72b0*/  @!P5 MUFU.RCP R35, R32 ;  /* 0x000000200023d308 */ /* 0x0001e20000001000 */
[----:B-1----:R-:W1:Y:S04]  /*72c0*/  LDS.U16 R30, [R50+0x1a] ;  /* 0x00001a00321e7984 */ /* 0x002e680000000400 */
[----:B0-----:R-:W0:Y:S01]  /*72d0*/  LDS.U16 R32, [R50+0x1e] ;  /* 0x00001e0032207984 */ /* 0x001e220000000400 */
[----:B--2---:R-:W-:Y:S02]  /*72e0*/  @!P0 FADD.FTZ R36, R36, 1 ;  /* 0x3f80000024248421 */ /* 0x004fe40000010000 */
[----:B------:R2:W5:Y:S01]  /*72f0*/  @!P6 MUFU.RCP R34, R31 ;  /* 0x0000001f0022e308 */ /* 0x0005620000001000 */
[----:B---3--:R-:W-:Y:S01]  /*7300*/  @!P3 FMUL.FTZ R106, R106, R5 ;  /* 0x000000056a6ab220 */ /* 0x008fe20000410000 */
[----:B----4-:R-:W-:Y:S01]  /*7310*/  @!P2 FMUL.FTZ R99, R99, R28 ;  /* 0x0000001c6363a220 */ /* 0x010fe20000410000 */
[----:B------:R-:W3:Y:S04]  /*7320*/  LDS.U16 R5, [R50+0x16] ;  /* 0x0000160032057984 */ /* 0x000ee80000000400 */
[----:B------:R-:W-:Y:S04]  /*7330*/  LDS.U16 R28, [R50+0x18] ;  /* 0x00001800321c7984 */ /* 0x000fe80000000400 */
[----:B--2---:R-:W2:Y:S01]  /*7340*/  LDS.U16 R31, [R50+0x1c] ;  /* 0x00001c00321f7984 */ /* 0x004ea20000000400 */
[----:B------:R-:W-:Y:S06]  /*7350*/  BAR.SYNC.DEFER_BLOCKING 0x0 ;  /* 0x0000000000007b1d */ /* 0x000fec0000010000 */
[----:B------:R-:W4:Y:S01]  /*7360*/  @!P0 MUFU.RCP R36, R36 ;  /* 0x0000002400248308 */ /* 0x000f220000001000 */
[----:B-----5:R-:W-:Y:S01]  /*7370*/  @!P1 FMUL.FTZ R108, R108, R33 ;  /* 0x000000216c6c9220 */ /* 0x020fe20000410000 */
[----:B------:R-:W-:-:S02]  /*7380*/  F2FP.F16.F32.PACK_AB R109, R109, R144 ;  /* 0x000000906d6d723e */ /* 0x000fc400000000ff */
[----:B------:R-:W-:Y:S01]  /*7390*/  PRMT R33, R119, 0x7632, R33 ;  /* 0x0000763277217816 */ /* 0x000fe20000000021 */
[----:B------:R-:W-:Y:S01]  /*73a0*/  @!P6 FMUL.FTZ R101, R101, R34 ;  /* 0x000000226565e220 */ /* 0x000fe20000410000 */
[----:B------:R-:W-:Y:S02]  /*73b0*/  F2FP.F16.F32.PACK_AB R111, R130, R111 ;  /* 0x0000006f826f723e */ /* 0x000fe400000000ff */
[----:B------:R-:W-:Y:S01]  /*73c0*/  PRMT R34, R121, 0x7632, R34 ;  /* 0x0000763279227816 */ /* 0x000fe20000000022 */
[----:B------:R-:W-:Y:S01]  /*73d0*/  UMOV UR4, 0x400 ;  /* 0x0000040000047882 */ /* 0x000fe20000000000 */
[----:B------:R-:W-:Y:S02]  /*73e0*/  F2FP.F16.F32.PACK_AB R123, R142, R123 ;  /* 0x0000007b8e7b723e */ /* 0x000fe400000000ff */
[----:B------:R-:W-:Y:S02]  /*73f0*/  F2FP.F16.F32.PACK_AB R113, R132, R113 ;  /* 0x000000718471723e */ /* 0x000fe400000000ff */
[----:B------:R-:W-:Y:S01]  /*7400*/  F2FP.F16.F32.PACK_AB R115, R134, R115 ;  /* 0x000000738673723e */ /* 0x000fe200000000ff */
[----:B----4-:R-:W-:Y:S01]  /*7410*/  @!P0 FMUL.FTZ R23, R23, R36 ;  /* 0x0000002417178220 */ /* 0x010fe20000410000 */
[----:B------:R-:W-:Y:S01]  /*7420*/  PRMT R36, R109, 0x7632, R36 ;  /* 0x000076326d247816 */ /* 0x000fe20000000024 */
[----:B------:R4:W-:Y:S01]  /*7430*/  STS.U16 [R50+0x2], R33 ;  /* 0x0000022132007388 */ /* 0x0009e20000000400 */
[----:B------:R-:W-:-:S02]  /*7440*/  ISETP.NE.AND P0, PT, R80, RZ, PT ;  /* 0x000000ff5000720c */ /* 0x000fc40003f05270 */
[----:B------:R-:W-:Y:S01]  /*7450*/  F2FP.F16.F32.PACK_AB R117, R136, R117 ;  /* 0x000000758875723e */ /* 0x000fe200000000ff */
[----:B------:R-:W-:Y:S01]  /*7460*/  @!P5 FMUL.FTZ R110, R110, R35 ;  /* 0x000000236e6ed220 */ /* 0x000fe20000410000 */
[----:B------:R5:W-:Y:S01]  /*7470*/  STS.U16 [R50+0x6], R34 ;  /* 0x0000062232007388 */ /* 0x000be20000000400 */
[----:B------:R-:W-:Y:S01]  /*7480*/  ULEA UR4, UR5, UR4, 0x18 ;  /* 0x0000000405047291 */ /* 0x000fe2000f8ec03f */
[----:B------:R-:W-:Y:S02]  /*7490*/  PRMT R35, R123, 0x7632, R35 ;  /* 0x000076327b237816 */ /* 0x000fe40000000023 */
[----:B----4-:R-:W-:Y:S01]  /*74a0*/  PRMT R33, R111, 0x7632, R33 ;  /* 0x000076326f217816 */ /* 0x010fe20000000021 */
[----:B------:R4:W-:Y:S01]  /*74b0*/  STS.U16 [R50+0xe], R36 ;  /* 0x00000e2432007388 */ /* 0x0009e20000000400 */
[----:B------:R-:W-:Y:S01]  /*74c0*/  PRMT R38, R115, 0x7632, R38 ;  /* 0x0000763273267816 */ /* 0x000fe20000000026 */
[----:B-1----:R-:W-:Y:S01]  /*74d0*/  HADD2.F32 R37, -RZ, R30.H0_H0 ;  /* 0x2000001eff257230 */ /* 0x002fe20000004100 */
[----:B-----5:R-:W-:Y:S01]  /*74e0*/  PRMT R34, R113, 0x7632, R34 ;  /* 0x0000763271227816 */ /* 0x020fe20000000022 */
[----:B0-----:R-:W-:Y:S01]  /*74f0*/  HADD2.F32 R39, -RZ, R32.H0_H0 ;  /* 0x20000020ff277230 */ /* 0x001fe20000004100 */
[----:B------:R0:W-:Y:S01]  /*7500*/  STS.U16 [R50+0x12], R33 ;  /* 0x0000122132007388 */ /* 0x0001e20000000400 */
[----:B----4-:R-:W-:-:S03]  /*7510*/  PRMT R36, R117, 0x7632, R36 ;  /* 0x0000763275247816 */ /* 0x010fc60000000024 */
[----:B------:R-:W-:Y:S01]  /*7520*/  STS.U16 [R50], R119 ;  /* 0x0000007732007388 */ /* 0x000fe20000000400 */
[--C-:B------:R-:W-:Y:S01]  /*7530*/  FADD.FTZ R32, R37, R82.reuse ;  /* 0x0000005225207221 */ /* 0x100fe20000010000 */
[----:B0-----:R-:W-:Y:S02]  /*7540*/  HADD2.F32 R33, -RZ, R4.H0_H0 ;  /* 0x20000004ff217230 */ /* 0x001fe40000004100 */
[----:B------:R-:W-:Y:S04]  /*7550*/  STS.U16 [R50+0x4], R121 ;  /* 0x0000047932007388 */ /* 0x000fe80000000400 */
[----:B------:R-:W-:Y:S01]  /*7560*/  STS.U16 [R50+0x8], R123 ;  /* 0x0000087b32007388 */ /* 0x000fe20000000400 */
[----:B------:R-:W-:-:S03]  /*7570*/  FADD.FTZ R33, R33, R82 ;  /* 0x0000005221217221 */ /* 0x000fc60000010000 */
        /* <DEDUP_REMOVED lines=11> */
[----:B---3--:R-:W-:Y:S01]  /*7630*/  HADD2.F32 R5, -RZ, R5.H0_H0 ;  /* 0x20000005ff057230 */ /* 0x008fe20000004100 */
[----:B------:R-:W-:Y:S01]  /*7640*/  FSETP.GTU.FTZ.AND P1, PT, R32, 20, PT ;  /* 0x41a000002000780b */ /* 0x000fe20003f3c000 */
[--C-:B0-----:R-:W-:Y:S01]  /*7650*/  FADD.FTZ R36, R39, R82.reuse ;  /* 0x0000005227247221 */ /* 0x101fe20000010000 */
[----:B------:R-:W-:Y:S01]  /*7660*/  LDS.U16 R41, [R64+0x80] ;  /* 0x0000800040297984 */ /* 0x000fe20000000400 */
[----:B--2---:R-:W-:Y:S01]  /*7670*/  HADD2.F32 R31, -RZ, R31.H0_H0 ;  /* 0x2000001fff1f7230 */ /* 0x004fe20000004100 */
[----:B------:R-:W0:Y:S02]  /*7680*/  LDC.64 R122, c[0x0][0x388] ;  /* 0x0000e200ff7a7b82 */ /* 0x000e240000000a00 */
        /* <DEDUP_REMOVED lines=21> */
[----:B------:R-:W-:-:S05]  /*77e0*/  FADD.FTZ R35, R35, R82 ;  /* 0x0000005223237221 */ /* 0x000fca0000010000 */
[----:B------:R-:W1:Y:S01]  /*77f0*/  @!P6 MUFU.EX2 R4, R4 ;  /* 0x000000040004e308 */ /* 0x000e620000000800 */
[----:B------:R-:W2:Y:S01]  /*7800*/  LDS R119, [UR4+0x420] ;  /* 0x00042004ff777984 */ /* 0x000ea20008000800 */
[----:B------:R-:W-:Y:S01]  /*7810*/  FSETP.GTU.FTZ.AND P2, PT, R35, 20, PT ;  /* 0x41a000002300780b */ /* 0x000fe20003f5c000 */
[----:B------:R-:W-:Y:S01]  /*7820*/  @!P5 FMUL.FTZ R5, R5, -1.4426950216293334961 ;  /* 0xbfb8aa3b0505d820 */ /* 0x000fe20000410000 */
[----:B------:R-:W-:Y:S01]  /*7830*/  FADD.FTZ R34, R31, R82 ;  /* 0x000000521f227221 */ /* 0x000fe20000010000 */
[----:B------:R-:W-:-:S04]  /*7840*/  @!P1 FMUL.FTZ R31, R32, -1.4426950216293334961 ;  /* 0xbfb8aa3b201f9820 */ /* 0x000fc80000410000 */
[----:B------:R-:W3:Y:S01]  /*7850*/  @!P5 MUFU.EX2 R5, R5 ;  /* 0x000000050005d308 */ /* 0x000ee20000000800 */
[----:B------:R-:W-:Y:S01]  /*7860*/  FSETP.GTU.FTZ.AND P3, PT, R34, 20, PT ;  /* 0x41a000002200780b */ /* 0x000fe20003f7c000 */
[----:B-1----:R-:W-:-:S04]  /*7870*/  @!P6 FADD.FTZ R4, R4, 1 ;  /* 0x3f8000000404e421 */ /* 0x002fc80000010000 */
[----:B------:R-:W-:Y:S02]  /*7880*/  @!P2 FMUL.FTZ R28, R35, -1.4426950216293334961 ;  /* 0xbfb8aa3b231ca820 */ /* 0x000fe40000410000 */
        /* <DEDUP_REMOVED lines=37> */
.L_x_6897:
[----:B------:R-:W-:Y:S05]  /*7ae0*/  BSYNC B0 ;  /* 0x0000000000007941 */ /* 0x000fea0003800000 */
.L_x_6896:
[----:B------:R-:W-:Y:S01]  /*7af0*/  IADD3 R31, R31, R123, RZ ;  /* 0x0000007b1f1f7210 */ /* 0x000fe20007ffe0ff */
[----:B------:R-:W-:Y:S01]  /*7b00*/  ULDC.64 UR6, c[0x0][0x390] ;  /* 0x0000e40000067ab9 */ /* 0x000fe20000000a00 */
[----:B------:R-:W-:Y:S02]  /*7b10*/  IMAD R69, R72, -0x200, R85 ;  /* 0xfffffe0048457824 */ /* 0x000fe400078e0255 */
[----:B------:R-:W-:Y:S01]  /*7b20*/  @!P4 FADD.FTZ R36, R36, 1 ;  /* 0x3f8000002424c421 */ /* 0x000fe20000010000 */
[----:B------:R-:W-:Y:S02]  /*7b30*/  IMAD R32, R84, UR6, RZ ;  /* 0x0000000654207c24 */ /* 0x000fe4000f8e02ff */
[----:B------:R-:W-:Y:S01]  /*7b40*/  @!P2 FMUL.FTZ R105, R105, R38 ;  /* 0x000000266969a220 */ /* 0x000fe20000410000 */
[C---:B------:R-:W-:Y:S01]  /*7b50*/  IMAD.WIDE.U32 R30, R89.reuse, UR6, R30 ;  /* 0x00000006591e7c25 */ /* 0x040fe2000f8e001e */
[----:B------:R-:W-:Y:S01]  /*7b60*/  SHF.R.S32.HI R123, RZ, 0x1f, R69 ;  /* 0x0000001fff7b7819 */ /* 0x000fe20000011445 */
[----:B------:R-:W1:Y:S02]  /*7b70*/  @!P3 MUFU.RCP R28, R28 ;  /* 0x0000001c001cb308 */ /* 0x000e640000001000 */
[----:B---3--:R-:W-:Y:S01]  /*7b80*/  @!P1 FMUL.FTZ R114, R114, R121 ;  /* 0x0000007972729220 */ /* 0x008fe20000410000 */
[----:B0-----:R-:W-:Y:S01]  /*7b90*/  IMAD R34, R89, UR7, R32 ;  /* 0x0000000759227c24 */ /* 0x001fe2000f8e0220 */
[----:B------:R-:W-:Y:S01]  /*7ba0*/  ULDC.64 UR6, c[0x0][0x3e0] ;  /* 0x0000f80000067ab9 */ /* 0x000fe20000000a00 */
[----:B------:R-:W-:Y:S01]  /*7bb0*/  IADD3 R32, P5, R69, R30, RZ ;  /* 0x0000001e45207210 */ /* 0x000fe20007fbe0ff */
[----:B------:R-:W-:Y:S01]  /*7bc0*/  BSSY B0, `(.L_x_6898) ;  /* 0x0000084000007945 */ /* 0x000fe20003800000 */
[----:B------:R-:W-:Y:S01]  /*7bd0*/  LEA R35, P2, R68, UR6, 0x1 ;  /* 0x0000000644237c11 */ /* 0x000fe2000f8408ff */
[----:B------:R-:W0:Y:S01]  /*7be0*/  @!P4 MUFU.RCP R33, R36 ;  /* 0x000000240021c308 */ /* 0x000e220000001000 */
[----:B------:R-:W-:-:S02]  /*7bf0*/  IADD3.X R31, R123, R34, R31, P5, !PT ;  /* 0x000000227b1f7210 */ /* 0x000fc40002ffe41f */
[----:B------:R-:W-:Y:S02]  /*7c00*/  LEA.HI.X R34, R68, UR7, R40, 0x1, P2 ;  /* 0x0000000744227c11 */ /* 0x000fe400090f0c28 */
[-C--:B------:R-:W-:Y:S02]  /*7c10*/  ISETP.GE.AND P5, PT, R26, R119.reuse, PT ;  /* 0x000000771a00720c */ /* 0x080fe40003fa6270 */
[-C--:B------:R-:W-:Y:S02]  /*7c20*/  ISETP.GE.AND P1, PT, R25, R119.reuse, PT ;  /* 0x000000771900720c */ /* 0x080fe40003f26270 */
[----:B------:R-:W-:Y:S01]  /*7c30*/  ISETP.GE.AND P2, PT, R24, R119, PT ;  /* 0x000000771800720c */ /* 0x000fe20003f46270 */
[----:B-1----:R-:W-:Y:S01]  /*7c40*/  @!P3 FMUL.FTZ R107, R107, R28 ;  /* 0x0000001c6b6bb220 */ /* 0x002fe20000410000 */
[----:B------:R-:W-:Y:S01]  /*7c50*/  LEA R30, P6, R32, R35, 0x1 ;  /* 0x00000023201e7211 */ /* 0x000fe200078c08ff */
[----:B------:R-:W-:Y:S01]  /*7c60*/  FADD.FTZ R28, R20, R81 ;  /* 0x00000051141c7221 */ /* 0x000fe20000010000 */
[----:B------:R-:W-:-:S02]  /*7c70*/  ISETP.GE.AND P3, PT, R19, R119, PT ;  /* 0x000000771300720c */ /* 0x000fc40003f66270 */
[----:B------:R-:W-:Y:S01]  /*7c80*/  LEA.HI.X R31, R32, R34, R31, 0x1, P6 ;  /* 0x00000022201f7211 */ /* 0x000fe200030f0c1f */
[----:B0-----:R-:W-:Y:S01]  /*7c90*/  @!P4 FMUL.FTZ R116, R116, R33 ;  /* 0x000000217474c220 */ /* 0x001fe20000410000 */
[-C--:B------:R-:W-:Y:S01]  /*7ca0*/  ISETP.GE.AND P4, PT, R18, R119.reuse, PT ;  /* 0x000000771200720c */ /* 0x080fe20003f86270 */
[----:B------:R-:W-:Y:S02]  /*7cb0*/  FADD.FTZ R33, R28, R21 ;  /* 0x000000151c217221 */ /* 0x000fe40000010000 */
[----:B------:R-:W-:Y:S01]  /*7cc0*/  @!P5 STG.E.U16 desc[UR14][R30.64+-0x380], R41 ;  /* 0xfffc80291e00d986 */ /* 0x000fe2000c10150e */
[-C--:B------:R-:W-:Y:S02]  /*7cd0*/  ISETP.GE.AND P6, PT, R17, R119.reuse, PT ;  /* 0x000000771100720c */ /* 0x080fe40003fc6270 */
[-C--:B------:R-:W-:Y:S01]  /*7ce0*/  ISETP.GE.AND P5, PT, R16, R119.reuse, PT ;  /* 0x000000771000720c */ /* 0x080fe20003fa6270 */
        /* <DEDUP_REMOVED lines=13> */
[C---:B------:R-:W-:Y:S01]  /*7dc0*/  PRMT R32, R22.reuse, 0x7610, R32 ;  /* 0x0000761016207816 */ /* 0x040fe20000000020 */
[----:B------:R-:W-:Y:S01]  /*7dd0*/  @!P6 STG.E.U16 desc[UR14][R30.64+-0x240], R67 ;  /* 0xfffdc0431e00e986 */ /* 0x000fe2000c10150e */
[-C--:B------:R-:W-:Y:S02]  /*7de0*/  ISETP.GE.AND P6, PT, R3, R119.reuse, PT ;  /* 0x000000770300720c */ /* 0x080fe40003fc6270 */
[----:B------:R-:W-:Y:S01]  /*7df0*/  PRMT R33, R22, 0x7632, R33 ;  /* 0x0000763216217816 */ /* 0x000fe20000000021 */
[----:B------:R-:W-:Y:S01]  /*7e00*/  @!P5 STG.E.U16 desc[UR14][R30.64+-0x200], R91 ;  /* 0xfffe005b1e00d986 */ /* 0x000fe2000c10150e */
[----:B------:R-:W-:Y:S02]  /*7e10*/  ISETP.GE.AND P5, PT, R2, R119, PT ;  /* 0x000000770200720c */ /* 0x000fe40003fa6270 */
[----:B------:R-:W-:Y:S01]  /*7e20*/  F2FP.F16.F32.PACK_AB R22, R110, R101 ;  /* 0x000000656e16723e */ /* 0x000fe200000000ff */
[----:B------:R-:W-:Y:S01]  /*7e30*/  @!P1 STG.E.U16 desc[UR14][R30.64+-0x1c0], R93 ;  /* 0xfffe405d1e009986 */ /* 0x000fe2000c10150e */
[----:B------:R-:W-:-:S02]  /*7e40*/  ISETP.GE.AND P1, PT, R27, R119, PT ;  /* 0x000000771b00720c */ /* 0x000fc40003f26270 */
[----:B------:R-:W-:Y:S01]  /*7e50*/  PRMT R34, R22, 0x7610, R34 ;  /* 0x0000761016227816 */ /* 0x000fe20000000022 */
[----:B------:R-:W-:Y:S01]  /*7e60*/  @!P2 STG.E.U16 desc[UR14][R30.64+-0x180], R95 ;  /* 0xfffe805f1e00a986 */ /* 0x000fe2000c10150e */
[----:B------:R-:W-:Y:S02]  /*7e70*/  ISETP.GE.AND P2, PT, R0, R119, PT ;  /* 0x000000770000720c */ /* 0x000fe40003f46270 */
[----:B------:R-:W-:Y:S01]  /*7e80*/  PRMT R35, R22, 0x7632, R35 ;  /* 0x0000763216237816 */ /* 0x000fe20000000023 */
[----:B------:R-:W-:Y:S01]  /*7e90*/  @!P3 STG.E.U16 desc[UR14][R30.64+-0x140], R109 ;  /* 0xfffec06d1e00b986 */ /* 0x000fe2000c10150e */
[----:B------:R-:W-:Y:S02]  /*7ea0*/  F2FP.F16.F32.PACK_AB R23, R112, R103 ;  /* 0x000000677017723e */ /* 0x000fe400000000ff */
[----:B------:R-:W-:Y:S01]  /*7eb0*/  F2FP.F16.F32.PACK_AB R22, R116, R107 ;  /* 0x0000006b7416723e */ /* 0x000fe200000000ff */
[----:B------:R-:W-:Y:S04]  /*7ec0*/  @!P4 STG.E.U16 desc[UR14][R30.64+-0x100], R111 ;  /* 0xffff006f1e00c986 */ /* 0x000fe8000c10150e */
[----:B------:R-:W-:Y:S04]  /*7ed0*/  @!P6 STG.E.U16 desc[UR14][R30.64+-0xc0], R113 ;  /* 0xffff40711e00e986 */ /* 0x000fe8000c10150e */
[----:B------:R-:W-:Y:S04]  /*7ee0*/  @!P5 STG.E.U16 desc[UR14][R30.64+-0x80], R115 ;  /* 0xffff80731e00d986 */ /* 0x000fe8000c10150e */
[----:B------:R-:W-:Y:S04]  /*7ef0*/  @!P1 STG.E.U16 desc[UR14][R30.64+-0x3c0], R39 ;  /* 0xfffc40271e009986 */ /* 0x000fe8000c10150e */
[----:B------:R0:W-:Y:S01]  /*7f00*/  @!P2 STG.E.U16 desc[UR14][R30.64+-0x40], R117 ;  /* 0xffffc0751e00a986 */ /* 0x0001e2000c10150e */
[----:B------:R-:W-:Y:S01]  /*7f10*/  BAR.SYNC.DEFER_BLOCKING 0x0 ;  /* 0x0000000000007b1d */ /* 0x000fe20000010000 */
[----:B0-----:R-:W-:Y:S01]  /*7f20*/  PRMT R31, R21, 0x7632, R31 ;  /* 0x00007632151f7816 */ /* 0x001fe2000000001f */
[----:B------:R-:W-:Y:S01]  /*7f30*/  FADD.FTZ R21, R20, R97 ;  /* 0x0000006114157221 */ /* 0x000fe20000010000 */
[----:B------:R-:W-:-:S02]  /*7f40*/  F2FP.F16.F32.PACK_AB R97, R106, R97 ;  /* 0x000000616a61723e */ /* 0x000fc400000000ff */
[----:B------:R-:W-:Y:S01]  /*7f50*/  F2FP.F16.F32.PACK_AB R20, R108, R99 ;  /* 0x000000636c14723e */ /* 0x000fe200000000ff */
        /* <DEDUP_REMOVED lines=8> */
[----:B------:R2:W-:Y:S03]  /*7fe0*/  STS.U16 [R50+0x4], R32 ;  /* 0x0000042032007388 */ /* 0x0005e60000000400 */
[----:B------:R-:W-:Y:S01]  /*7ff0*/  FADD.FTZ R103, R110, R103 ;  /* 0x000000676e677221 */ /* 0x000fe20000010000 */
[C---:B0-----:R-:W-:Y:S01]  /*8000*/  PRMT R28, R20.reuse, 0x7610, R28 ;  /* 0x00007610141c7816 */ /* 0x041fe2000000001c */
[----:B------:R0:W-:Y:S02]  /*8010*/  STS.U16 [R50+0xa], R30 ;  /* 0x00000a1e32007388 */ /* 0x0001e40000000400 */
[----:B------:R-:W-:Y:S01]  /*8020*/  FADD.FTZ R112, R103, R112 ;  /* 0x0000007067707221 */ /* 0x000fe20000010000 */
[----:B-1----:R-:W-:-:S02]  /*8030*/  PRMT R31, R20, 0x7632, R31 ;  /* 0x00007632141f7816 */ /* 0x002fc4000000001f */
[----:B------:R-:W-:Y:S01]  /*8040*/  F2FP.F16.F32.PACK_AB R20, R114, R105 ;  /* 0x000000697214723e */ /* 0x000fe200000000ff */
[----:B------:R1:W-:Y:S01]  /*8050*/  STS.U16 [R50+0xc], R28 ;  /* 0x00000c1c32007388 */ /* 0x0003e20000000400 */
[----:B------:R-:W-:Y:S02]  /*8060*/  FADD.FTZ R105, R112, R105 ;  /* 0x0000006970697221 */ /* 0x000fe40000010000 */
[----:B--2---:R-:W-:Y:S01]  /*8070*/  PRMT R32, R20, 0x7632, R32 ;  /* 0x0000763214207816 */ /* 0x004fe20000000020 */
[----:B------:R-:W-:Y:S01]  /*8080*/  STS.U16 [R50+0x6], R33 ;  /* 0x0000062132007388 */ /* 0x000fe20000000400 */
[----:B0-----:R-:W-:Y:S01]  /*8090*/  PRMT R30, R23, 0x7632, R30 ;  /* 0x00007632171e7816 */ /* 0x001fe2000000001e */
[----:B------:R-:W-:Y:S02]  /*80a0*/  FADD.FTZ R114, R105, R114 ;  /* 0x0000007269727221 */ /* 0x000fe40000010000 */
        /* <DEDUP_REMOVED lines=53> */
.L_x_6899:
[----:B------:R-:W-:Y:S05]  /*8400*/  BSYNC B0 ;  /* 0x0000000000007941 */ /* 0x000fea0003800000 */
.L_x_6898:
        /* <DEDUP_REMOVED lines=52> */
.L_x_6857:
[----:B------:R-:W-:Y:S02]  /*8750*/  ULDC.64 UR4, c[0x0][0x3d8] ;  /* 0x0000f60000047ab9 */ /* 0x000fe40000000a00 */
[----:B------:R-:W-:-:S04]  /*8760*/  ISETP.NE.U32.AND P0, PT, RZ, UR4, PT ;  /* 0x00000004ff007c0c */ /* 0x000fc8000bf05070 */
[----:B------:R-:W-:-:S13]  /*8770*/  ISETP.NE.AND.EX P0, PT, RZ, UR5, PT, P0 ;  /* 0x00000005ff007c0c */ /* 0x000fda000bf05300 */
[----:B------:R-:W-:Y:S05]  /*8780*/  @!P0 BRA `(.L_x_6901) ;  /* 0x00000000005c8947 */ /* 0x000fea0003800000 */
[----:B------:R-:W1:Y:S01]  /*8790*/  SHFL.DOWN P0, R0, R83, 0x1, 0x1f ;  /* 0x08201f0053007f89 */ /* 0x000e620000000000 */
[----:B------:R-:W-:Y:S01]  /*87a0*/  BSSY B0, `(.L_x_6901) ;  /* 0x0000015000007945 */ /* 0x000fe20003800000 */
[----:B0-----:R-:W0:Y:S01]  /*87b0*/  S2R R4, SR_LANEID ;  /* 0x0000000000047919 */ /* 0x001e220000000000 */
[----:B------:R-:W2:Y:S01]  /*87c0*/  S2R R10, SR_TID.X ;  /* 0x00000000000a7919 */ /* 0x000ea20000002100 */
[----:B-1----:R-:W-:-:S05]  /*87d0*/  @P0 FADD R0, R0, R83 ;  /* 0x0000005300000221 */ /* 0x002fca0000000000 */
[----:B------:R-:W1:Y:S01]  /*87e0*/  SHFL.DOWN P0, R3, R0, 0x2, 0x1f ;  /* 0x08401f0000037f89 */ /* 0x000e620000000000 */
[----:B0-----:R-:W-:-:S13]  /*87f0*/  ISETP.NE.AND P1, PT, R4, RZ, PT ;  /* 0x000000ff0400720c */ /* 0x001fda0003f25270 */
[----:B------:R-:W0:Y:S01]  /*8800*/  @!P1 S2R R11, SR_CgaCtaId ;  /* 0x00000000000b9919 */ /* 0x000e220000008800 */
[----:B-1----:R-:W-:Y:S01]  /*8810*/  @P0 FADD R3, R0, R3 ;  /* 0x0000000300030221 */ /* 0x002fe20000000000 */
[----:B------:R-:W-:-:S04]  /*8820*/  @!P1 MOV R0, 0x400 ;  /* 0x0000040000009802 */ /* 0x000fc80000000f00 */
[----:B------:R-:W1:Y:S01]  /*8830*/  SHFL.DOWN P0, R2, R3, 0x4, 0x1f ;  /* 0x08801f0003027f89 */ /* 0x000e620000000000 */
[----:B0-----:R-:W-:Y:S01]  /*8840*/  @!P1 LEA R11, R11, R0, 0x18 ;  /* 0x000000000b0b9211 */ /* 0x001fe200078ec0ff */
[----:B-1----:R-:W-:-:S05]  /*8850*/  @P0 FADD R2, R3, R2 ;  /* 0x0000000203020221 */ /* 0x002fca0000000000 */
        /* <DEDUP_REMOVED lines=8> */
[----:B------:R1:W-:Y:S02]  /*88e0*/  REDG.E.ADD.F32.FTZ.RN.STRONG.GPU desc[UR14][R8.64], R4 ;  /* 0x00000004080079a6 */ /* 0x0003e4000c10f38e */
.L_x_6902:
[----:B------:R-:W-:Y:S05]  /*88f0*/  BSYNC B0 ;  /* 0x0000000000007941 */ /* 0x000fea0003800000 */
.L_x_6901:
        /* <DEDUP_REMOVED lines=13> */
[----:B--2---:R-:W-:Y:S01]  /*89d0*/  @P0 FADD R3, R0, R3 ;  /* 0x0000000300030221 */ /* 0x004fe20000000000 */
[----:B------:R-:W-:-:S04]  /*89e0*/  @!P1 MOV R0, 0x400 ;  /* 0x0000040000009802 */ /* 0x000fc80000000f00 */
[----:B------:R-:W2:Y:S01]  /*89f0*/  SHFL.DOWN P0, R2, R3, 0x4, 0x1f ;  /* 0x08801f0003027f89 */ /* 0x000ea20000000000 */
[----:B0-----:R-:W-:Y:S01]  /*8a00*/  @!P1 LEA R9, R9, R0, 0x18 ;  /* 0x0000000009099211 */ /* 0x001fe200078ec0ff */
[----:B--2---:R-:W-:-:S05]  /*8a10*/  @P0 FADD R2, R3, R2 ;  /* 0x0000000203020221 */ /* 0x004fca0000000000 */
[----:B------:R-:W0:Y:S02]  /*8a20*/  SHFL.DOWN P0, R5, R2, 0x8, 0x1f ;  /* 0x09001f0002057f89 */ /* 0x000e240000000000 */
[----:B0-----:R-:W-:-:S05]  /*8a30*/  @P0 FADD R5, R2, R5 ;  /* 0x0000000502050221 */ /* 0x001fca0000000000 */
[----:B------:R-:W0:Y:S02]  /*8a40*/  SHFL.DOWN P0, R4, R5, 0x10, 0x1f ;  /* 0x0a001f0005047f89 */ /* 0x000e240000000000 */
[----:B0-----:R-:W-:Y:S01]  /*8a50*/  @P0 FADD R4, R5, R4 ;  /* 0x0000000405040221 */ /* 0x001fe20000000000 */
[----:B-1----:R-:W-:-:S04]  /*8a60*/  ISETP.NE.AND P0, PT, R21, RZ, PT ;  /* 0x000000ff1500720c */ /* 0x002fc80003f05270 */
[----:B------:R3:W-:Y:S01]  /*8a70*/  @!P1 STS [R9+0x434], R4 ;  /* 0x0004340409009388 */ /* 0x0007e20000000800 */
[----:B------:R-:W-:Y:S08]  /*8a80*/  BAR.SYNC.DEFER_BLOCKING 0x0 ;  /* 0x0000000000007b1d */ /* 0x000ff00000010000 */
[----:B------:R-:W-:Y:S05]  /*8a90*/  @P0 BRA `(.L_x_6905) ;  /* 0x0000000000100947 */ /* 0x000fea0003800000 */
[----:B------:R4:W-:Y:S01]  /*8aa0*/  REDG.E.ADD.F32.FTZ.RN.STRONG.GPU desc[UR14][R6.64], R4 ;  /* 0x00000004060079a6 */ /* 0x0009e2000c10f38e */
[----:B------:R-:W-:Y:S01]  /*8ab0*/  HFMA2.MMA R21, -RZ, RZ, 0, 0 ;  /* 0x00000000ff157435 */ /* 0x000fe200000001ff */
[----:B------:R-:W-:Y:S10]  /*8ac0*/  BRA `(.L_x_6905) ;  /* 0x0000000000047947 */ /* 0x000ff40003800000 */
.L_x_6904:
[----:B------:R-:W2:Y:S02]  /*8ad0*/  S2R R21, SR_TID.X ;  /* 0x0000000000157919 */ /* 0x000ea40000002100 */
.L_x_6905:
[----:B------:R-:W-:Y:S05]  /*8ae0*/  BSYNC B0 ;  /* 0x0000000000007941 */ /* 0x000fea0003800000 */
.L_x_6903:
[----:B------:R-:W-:Y:S02]  /*8af0*/  ULDC UR22, c[0x0][0x21c] ;  /* 0x0000870000167ab9 */ /* 0x000fe40000000800 */
[----:B--2---:R-:W-:-:S13]  /*8b00*/  ISETP.GE.AND P0, PT, R21, UR22, PT ;  /* 0x0000001615007c0c */ /* 0x004fda000bf06270 */
[----:B------:R-:W-:Y:S05]  /*8b10*/  @P0 EXIT ;  /* 0x000000000000094d */ /* 0x000fea0003800000 */
[----:B------:R-:W2:Y:S01]  /*8b20*/  S2UR UR5, SR_CgaCtaId ;  /* 0x00000000000579c3 */ /* 0x000ea20000008800 */
[----:B------:R-:W-:Y:S01]  /*8b30*/  ULDC.64 UR6, c[0x0][0x378] ;  /* 0x0000de0000067ab9 */ /* 0x000fe20000000a00 */
[----:B------:R-:W-:Y:S01]  /*8b40*/  ULDC.64 UR8, c[0x0][0x248] ;  /* 0x0000920000087ab9 */ /* 0x000fe20000000a00 */
[C---:B------:R-:W-:Y:S01]  /*8b50*/  IMAD R0, R84.reuse, UR6, RZ ;  /* 0x0000000654007c24 */ /* 0x040fe2000f8e02ff */
[----:B------:R-:W-:Y:S01]  /*8b60*/  ULDC.64 UR10, c[0x0][0x268] ;  /* 0x00009a00000a7ab9 */ /* 0x000fe20000000a00 */
[C---:B01-34-:R-:W-:Y:S01]  /*8b70*/  IMAD R4, R84.reuse, UR8, RZ ;  /* 0x0000000854047c24 */ /* 0x05bfe2000f8e02ff */
        /* <DEDUP_REMOVED lines=11> */
[----:B------:R-:W-:Y:S01]  /*8c30*/  IMAD R9, R89, UR9, R4 ;  /* 0x0000000959097c24 */ /* 0x000fe2000f8e0204 */
        /* <DEDUP_REMOVED lines=11> */
[----:B--2---:R-:W-:-:S02]  /*8cf0*/  ULEA UR4, UR5, UR4, 0x18 ;  /* 0x0000000405047291 */ /* 0x004fc4000f8ec03f */
        /* <DEDUP_REMOVED lines=10> */
.L_x_6907:
        /* <DEDUP_REMOVED lines=55> */
.L_x_6906:
[----:B------:R-:W-:Y:S05]  /*9110*/  EXIT ;  /* 0x000000000000794d */ /* 0x000fea0003800000 */
.L_x_6908:
        /* <DEDUP_REMOVED lines=14> */
.L_x_10978:


//--------------------- .text._Z25selective_scan_bwd_kernelI32Selective_Scan_bwd_kernel_traitsILi32ELi16ELb0ELb0ELb0ELb1ELb1EN3c104HalfEfEEv12SSMParamsBwd --------------------------
	.section	.text._Z25selective_scan_bwd_kernelI32Selective_Scan_bwd_kernel_traitsILi32ELi16ELb0ELb0ELb0ELb1ELb1EN3c104HalfEfEEv12SSMParamsBwd,"ax",@progbits
	.align	128
        .global         _Z25selective_scan_bwd_kernelI32Selective_Scan_bwd_kernel_traitsILi32ELi16ELb0ELb0ELb0ELb1ELb1EN3c104HalfEfEEv12SSMParamsBwd
        .type           _Z25selective_scan_bwd_kernelI32Selective_Scan_bwd_kernel_traitsILi32ELi16ELb0ELb0ELb0ELb1ELb1EN3c104HalfEfEEv12SSMParamsBwd,@function
        .size           _Z25selective_scan_bwd_kernelI32Selective_Scan_bwd_kernel_traitsILi32ELi16ELb0ELb0ELb0ELb1ELb1EN3c104HalfEfEEv12SSMParamsBwd,(.L_x_10979 - _Z25selective_scan_bwd_kernelI32Selective_Scan_bwd_kernel_traitsILi32ELi16ELb0ELb0ELb0ELb1ELb1EN3c104HalfEfEEv12SSMParamsBwd)
        .other          _Z25selective_scan_bwd_kernelI32Selective_Scan_bwd_kernel_traitsILi32ELi16ELb0ELb0ELb0ELb1ELb1EN3c104HalfEfEEv12SSMParamsBwd,@"STO_CUDA_ENTRY STV_DEFAULT"
_Z25selective_scan_bwd_kernelI32Selective_Scan_bwd_kernel_traitsILi32ELi16ELb0ELb0ELb0ELb1ELb1EN3c104HalfEfEEv12SSMParamsBwd:
.text._Z25selective_scan_bwd_kernelI32Selective_Scan_bwd_kernel_traitsILi32ELi16ELb0ELb0ELb0ELb1ELb1EN3c104HalfEfEEv12SSMParamsBwd:
        /* <DEDUP_REMOVED lines=32> */
[----:B------:R-:W3:Y:S01]  /*0200*/  LDC.64 R16, c[0x0][0x330] ;  /* 0x0000cc00ff107b82 */ /* 0x000ee20000000a00 */
[----:B------:R-:W-:Y:S01]  /*0210*/  UIMAD UR8, UR16, UR9, UR6 ;  /* 0x00000009100872a4 */ /* 0x000fe2000f8e0206 */
[----:B--2---:R-:W-:Y:S01]  /*0220*/  IMAD R0, R76, R6, RZ ;  /* 0x000000064c007224 */ /* 0x004fe200078e02ff */
[----:B------:R-:W-:Y:S01]  /*0230*/  UIMAD UR9, UR17, UR10, URZ ;  /* 0x0000000a110972a4 */ /* 0x000fe2000f8e023f */
[----:B-1----:R-:W-:Y:S01]  /*0240*/  LEA R9, R23, 0xfffffe00, 0x9 ;  /* 0xfffffe0017097811 */ /* 0x002fe200078e48ff */
[----:B------:R-:W-:Y:S01]  /*0250*/  UIMAD.WIDE.U32 UR6, UR16, UR10, URZ ;  /* 0x0000000a100672a5 */ /* 0x000fe2000f8e003f */
[----:B------:R1:W5:Y:S01]  /*0260*/  @P1 LDG.E R74, desc[UR14][R4.64] ;  /* 0x0000000e044a1981 */ /* 0x000362000c1e1900 */
[----:B------:R-:W-:Y:S01]  /*0270*/  UIADD3 UR5, UR5, UR8, URZ ;  /* 0x0000000805057290 */ /* 0x000fe2000fffe03f */
[----:B------:R-:W2:Y:S01]  /*0280*/  @P0 LDC R22, c[0x0][0x214] ;  /* 0x00008500ff160b82 */ /* 0x000ea20000000800 */
[----:B------:R-:W-:Y:S02]  /*0290*/  UIMAD UR10, UR16, UR11, UR9 ;  /* 0x0000000b100a72a4 */ /* 0x000fe4000f8e0209 */
[----:B------:R-:W-:-:S02]  /*02a0*/  UIMAD UR11, UR17, UR12, URZ ;  /* 0x0000000c110b72a4 */ /* 0x000fc4000f8e023f */
[----:B------:R-:W-:Y:S01]  /*02b0*/  UIMAD.WIDE.U32 UR8, UR16, UR12, URZ ;  /* 0x0000000c100872a5 */ /* 0x000fe2000f8e003f */
[C---:B------:R-:W-:Y:S01]  /*02c0*/  IMAD.WIDE.U32 R2, R79.reuse, R6, UR4 ;  /* 0x000000044f027e25 */ /* 0x040fe2000f8e0006 */
[----:B------:R-:W-:Y:S01]  /*02d0*/  UIMAD UR11, UR16, UR13, UR11 ;  /* 0x0000000d100b72a4 */ /* 0x000fe2000f8e020b */
[----:B------:R-:W2:Y:S01]  /*02e0*/  LDC.64 R64, c[0x0][0x3b8] ;  /* 0x0000ee00ff407b82 */ /* 0x000ea20000000a00 */
[----:B------:R-:W-:Y:S01]  /*02f0*/  UIADD3 UR7, UR7, UR10, URZ ;  /* 0x0000000a07077290 */ /* 0x000fe2000fffe03f */
[----:B------:R-:W-:Y:S01]  /*0300*/  IMAD R0, R79, R7, R0 ;  /* 0x000000074f007224 */ /* 0x000fe200078e0200 */
[----:B----4-:R-:W-:Y:S01]  /*0310*/  ISETP.NE.U32.AND P1, PT, R18, RZ, PT ;  /* 0x000000ff1200720c */ /* 0x010fe20003f25070 */
[----:B------:R-:W-:Y:S01]  /*0320*/  UIADD3 UR9, UR9, UR11, URZ ;  /* 0x0000000b09097290 */ /* 0x000fe2000fffe03f */
[----:B0-----:R-:W-:-:S03]  /*0330*/  ISETP.NE.U32.AND P2, PT, R20, RZ, PT ;  /* 0x000000ff1400720c */ /* 0x001fc60003f45070 */
[----:B------:R-:W0:Y:S01]  /*0340*/  @P0 LDC R25, c[0x0][0x21c] ;  /* 0x00008700ff190b82 */ /* 0x000e220000000800 */
[----:B------:R-:W-:Y:S01]  /*0350*/  SHF.R.S32.HI R13, RZ, 0x1f, R9 ;  /* 0x0000001fff0d7819 */ /* 0x000fe20000011409 */
[----:B---3--:R-:W-:Y:S01]  /*0360*/  IMAD R8, R76, R14, RZ ;  /* 0x0000000e4c087224 */ /* 0x008fe200078e02ff */
[----:B------:R-:W-:Y:S01]  /*0370*/  IADD3 R68, P3, R9, R2, RZ ;  /* 0x0000000209447210 */ /* 0x000fe20007f7e0ff */
[----:B-1----:R-:W-:-:S04]  /*0380*/  IMAD.WIDE.U32 R4, R79, R14, UR6 ;  /* 0x000000064f047e25 */ /* 0x002fc8000f8e000e */
[----:B------:R-:W1:Y:S01]  /*0390*/  LDC.64 R26, c[0x0][0x2f0] ;  /* 0x0000bc00ff1a7b82 */ /* 0x000e620000000a00 */
[----:B------:R-:W-:-:S07]  /*03a0*/  ISETP.NE.AND.EX P1, PT, R19, RZ, PT, P1 ;  /* 0x000000ff1300720c */ /* 0x000fce0003f25310 */
[----:B------:R-:W3:Y:S01]  /*03b0*/  LDC.64 R28, c[0x0][0x2f8] ;  /* 0x0000be00ff1c7b82 */ /* 0x000ee20000000a00 */
[----:B------:R-:W-:Y:S01]  /*03c0*/  ISETP.NE.AND.EX P2, PT, R21, RZ, PT, P2 ;  /* 0x000000ff1500720c */ /* 0x000fe20003f45320 */
[-C--:B------:R-:W-:Y:S01]  /*03d0*/  IMAD R12, R76, R16.reuse, RZ ;  /* 0x000000104c0c7224 */ /* 0x080fe200078e02ff */
[----:B------:R-:W-:Y:S01]  /*03e0*/  IADD3.X R2, R13, R3, R0, P3, !PT ;  /* 0x000000030d027210 */ /* 0x000fe20001ffe400 */
[----:B------:R-:W-:-:S04]  /*03f0*/  IMAD.WIDE.U32 R6, R79, R16, UR8 ;  /* 0x000000084f067e25 */ /* 0x000fc8000f8e0010 */
[----:B------:R-:W4:Y:S01]  /*0400*/  @P0 LDC.64 R10, c[0x0][0x310] ;  /* 0x0000c400ff0a0b82 */ /* 0x000f220000000a00 */
        /* <DEDUP_REMOVED lines=40> */
.L_x_6957:
[----:B0-----:R-:W0:Y:S01]  /*0690*/  LDC R17, c[0x0][0x224] ;  /* 0x00008900ff117b82 */ /* 0x001e220000000800 */
[----:B------:R-:W-:Y:S01]  /*06a0*/  ULDC UR4, c[0x0][0x218] ;  /* 0x0000860000047ab9 */ /* 0x000fe20000000800 */
[C---:B------:R-:W-:Y:S02]  /*06b0*/  LEA R2, P1, R64.reuse, R71, 0x1 ;  /* 0x0000004740027211 */ /* 0x040fe400078208ff */
[----:B------:R-:W-:Y:S02]  /*06c0*/  PRMT R0, RZ, 0x7610, R0 ;  /* 0x00007610ff007816 */ /* 0x000fe40000000000 */
[C---:B------:R-:W-:Y:S02]  /*06d0*/  LEA.HI.X R3, R64.reuse, R68, R63, 0x1, P1 ;  /* 0x0000004440037211 */ /* 0x040fe400008f0c3f */
[C---:B------:R-:W-:Y:S02]  /*06e0*/  LOP3.LUT R20, R64.reuse, 0x20, RZ, 0xfc, !PT ;  /* 0x0000002040147812 */ /* 0x040fe400078efcff */
[----:B------:R-:W-:-:S02]  /*06f0*/  LOP3.LUT R21, R64, 0x40, RZ, 0xfc, !PT ;  /* 0x0000004040157812 */ /* 0x000fc400078efcff */
[----:B------:R-:W-:Y:S02]  /*0700*/  LOP3.LUT R22, R64, 0x60, RZ, 0xfc, !PT ;  /* 0x0000006040167812 */ /* 0x000fe400078efcff */
[----:B0-----:R-:W-:-:S04]  /*0710*/  IADD3 R61, -R62, R17, RZ ;  /* 0x000000113e3d7210 */ /* 0x001fc80007ffe1ff */
[----:B------:R-:W-:-:S04]  /*0720*/  LEA R4, R61, 0xfffffe00, 0x9 ;  /* 0xfffffe003d047811 */ /* 0x000fc800078e48ff */
        /* <DEDUP_REMOVED lines=63> */
[----:B------:R-:W-:-:S02]  /*0b20*/  IADD3 R39, R70, 0x20, RZ ;  /* 0x0000002046277810 */ /* 0x000fc40007ffe0ff */
[C---:B------:R-:W-:Y:S02]  /*0b30*/  IADD3 R41, R70.reuse, 0x40, RZ ;  /* 0x0000004046297810 */ /* 0x040fe40007ffe0ff */
[C---:B0-----:R-:W-:Y:S02]  /*0b40*/  IADD3 R3, R70.reuse, 0x80, RZ ;  /* 0x0000008046037810 */ /* 0x041fe40007ffe0ff */
[C---:B------:R-:W-:Y:S02]  /*0b50*/  IADD3 R43, R70.reuse, 0x60, RZ ;  /* 0x00000060462b7810 */ /* 0x040fe40007ffe0ff */
[-C--:B------:R-:W-:Y:S02]  /*0b60*/  LEA.HI.SX32 R3, R3, R70.reuse, 0x1b ;  /* 0x0000004603037211 */ /* 0x080fe400078fdaff */
[C---:B------:R-:W-:Y:S01]  /*0b70*/  LEA.HI.SX32 R59, R70.reuse, R70, 0x1b ;  /* 0x00000046463b7211 */ /* 0x040fe200078fdaff */
[----:B-1----:R-:W-:Y:S01]  /*0b80*/  ULEA UR4, UR5, UR4, 0x18 ;  /* 0x0000000405047291 */ /* 0x002fe2000f8ec03f */
[----:B------:R-:W-:-:S02]  /*0b90*/  IADD3 R45, R70, 0xa0, RZ ;  /* 0x000000a0462d7810 */ /* 0x000fc40007ffe0ff */
[----:B------:R-:W-:-:S03]  /*0ba0*/  LEA.HI.SX32 R39, R39, R70, 0x1b ;  /* 0x0000004627277211 */ /* 0x000fc600078fdaff */
[----:B------:R-:W-:Y:S02]  /*0bb0*/  MOV R60, UR4 ;  /* 0x00000004003c7c02 */ /* 0x000fe40008000f00 */
[----:B------:R-:W-:Y:S02]  /*0bc0*/  LEA.HI.SX32 R41, R41, R70, 0x1b ;  /* 0x0000004629297211 */ /* 0x000fe400078fdaff */
[----:B------:R-:W-:Y:S02]  /*0bd0*/  LEA R55, R3, R60, 0x1 ;  /* 0x0000003c03377211 */ /* 0x000fe400078e08ff */
[----:B------:R-:W-:Y:S02]  /*0be0*/  LEA.HI.SX32 R43, R43, R70, 0x1b ;  /* 0x000000462b2b7211 */ /* 0x000fe400078fdaff */
[----:B------:R-:W-:Y:S02]  /*0bf0*/  IADD3 R3, R70, 0xc0, RZ ;  /* 0x000000c046037810 */ /* 0x000fe40007ffe0ff */
[----:B------:R-:W-:-:S02]  /*0c00*/  LEA R59, R59, R60, 0x1 ;  /* 0x0000003c3b3b7211 */ /* 0x000fc400078e08ff */
[----:B------:R-:W-:Y:S02]  /*0c10*/  LEA.HI.SX32 R45, R45, R70, 0x1b ;  /* 0x000000462d2d7211 */ /* 0x000fe400078fdaff */
[-C--:B------:R-:W-:Y:S02]  /*0c20*/  LEA R58, R39, R60.reuse, 0x1 ;  /* 0x0000003c273a7211 */ /* 0x080fe400078e08ff */
[-C--:B------:R-:W-:Y:S02]  /*0c30*/  LEA R57, R41, R60.reuse, 0x1 ;  /* 0x0000003c29397211 */ /* 0x080fe400078e08ff */
[----:B------:R-:W-:Y:S02]  /*0c40*/  LEA R56, R43, R60, 0x1 ;  /* 0x0000003c2b387211 */ /* 0x000fe400078e08ff */
[----:B------:R-:W-:Y:S02]  /*0c50*/  IADD3 R39, R70, 0xe0, RZ ;  /* 0x000000e046277810 */ /* 0x000fe40007ffe0ff */
[----:B------:R-:W-:-:S02]  /*0c60*/  LEA.HI.SX32 R3, R3, R70, 0x1b ;  /* 0x0000004603037211 */ /* 0x000fc400078fdaff */
[----:B------:R-:W-:Y:S02]  /*0c70*/  LEA R54, R45, R60, 0x1 ;  /* 0x0000003c2d367211 */ /* 0x000fe400078e08ff */
[C---:B------:R-:W-:Y:S02]  /*0c80*/  IADD3 R41, R70.reuse, 0x100, RZ ;  /* 0x0000010046297810 */ /* 0x040fe40007ffe0ff */
[C---:B------:R-:W-:Y:S02]  /*0c90*/  IADD3 R43, R70.reuse, 0x120, RZ ;  /* 0x00000120462b7810 */ /* 0x040fe40007ffe0ff */
[----:B------:R-:W-:Y:S02]  /*0ca0*/  IADD3 R45, R70, 0x140, RZ ;  /* 0x00000140462d7810 */ /* 0x000fe40007ffe0ff */
[----:B------:R-:W-:Y:S02]  /*0cb0*/  LEA.HI.SX32 R39, R39, R70, 0x1b ;  /* 0x0000004627277211 */ /* 0x000fe400078fdaff */
[----:B------:R-:W-:-:S02]  /*0cc0*/  LEA R53, R3, R60, 0x1 ;  /* 0x0000003c03357211 */ /* 0x000fc400078e08ff */
[C---:B------:R-:W-:Y:S02]  /*0cd0*/  IADD3 R3, R70.reuse, 0x160, RZ ;  /* 0x0000016046037810 */ /* 0x040fe40007ffe0ff */
[-C--:B------:R-:W-:Y:S02]  /*0ce0*/  LEA.HI.SX32 R41, R41, R70.reuse, 0x1b ;  /* 0x0000004629297211 */ /* 0x080fe400078fdaff */
[-C--:B------:R-:W-:Y:S02]  /*0cf0*/  LEA.HI.SX32 R43, R43, R70.reuse, 0x1b ;  /* 0x000000462b2b7211 */ /* 0x080fe400078fdaff */
[----:B------:R-:W-:Y:S02]  /*0d00*/  LEA.HI.SX32 R45, R45, R70, 0x1b ;  /* 0x000000462d2d7211 */ /* 0x000fe400078fdaff */
[----:B------:R-:W-:Y:S02]  /*0d10*/  LEA R52, R39, R60, 0x1 ;  /* 0x0000003c27347211 */ /* 0x000fe400078e08ff */
[----:B------:R-:W-:-:S02]  /*0d20*/  IADD3 R39, R70, 0x1e0, RZ ;  /* 0x000001e046277810 */ /* 0x000fc40007ffe0ff */
[----:B------:R-:W-:Y:S02]  /*0d30*/  LEA.HI.SX32 R3, R3, R70, 0x1b ;  /* 0x0000004603037211 */ /* 0x000fe400078fdaff */
[-C--:B------:R-:W-:Y:S02]  /*0d40*/  LEA R51, R41, R60.reuse, 0x1 ;  /* 0x0000003c29337211 */ /* 0x080fe400078e08ff */
[-C--:B------:R-:W-:Y:S02]  /*0d50*/  LEA R50, R43, R60.reuse, 0x1 ;  /* 0x0000003c2b327211 */ /* 0x080fe400078e08ff */
[-C--:B------:R-:W-:Y:S02]  /*0d60*/  LEA R49, R45, R60.reuse, 0x1 ;  /* 0x0000003c2d317211 */ /* 0x080fe400078e08ff */
[----:B------:R-:W-:Y:S02]  /*0d70*/  LEA R48, R3, R60, 0x1 ;  /* 0x0000003c03307211 */ /* 0x000fe400078e08ff */
[----:B------:R-:W-:-:S04]  /*0d80*/  LEA.HI.SX32 R39, R39, R70, 0x1b ;  /* 0x0000004627277211 */ /* 0x000fc800078fdaff */
[----:B------:R-:W-:Y:S02]  /*0d90*/  LEA R44, R39, R60, 0x1 ;  /* 0x0000003c272c7211 */ /* 0x000fe400078e08ff */
[----:B------:R-:W-:Y:S02]  /*0da0*/  PRMT R83, RZ, 0x7610, R83 ;  /* 0x00007610ff537816 */ /* 0x000fe40000000053 */
[C---:B------:R-:W-:Y:S02]  /*0db0*/  LEA R2, P1, R64.reuse, R67, 0x1 ;  /* 0x0000004340027211 */ /* 0x040fe400078208ff */
[-C--:B------:R-:W-:Y:S02]  /*0dc0*/  ISETP.GE.AND P2, PT, R23, R128.reuse, PT ;  /* 0x000000801700720c */ /* 0x080fe40003f46270 */
[C---:B------:R-:W-:Y:S02]  /*0dd0*/  LEA.HI.X R3, R64.reuse, R65, R63, 0x1, P1 ;  /* 0x0000004140037211 */ /* 0x040fe400008f0c3f */
        /* <DEDUP_REMOVED lines=14> */
[----:B--2---:R-:W-:Y:S04]  /*0ec0*/  STS.U16 [R59], R0 ;  /* 0x000000003b007388 */ /* 0x004fe80000000400 */
[----:B---3--:R0:W-:Y:S04]  /*0ed0*/  STS.U16 [R58+0x40], R13 ;  /* 0x0000400d3a007388 */ /* 0x0081e80000000400 */
[----:B------:R-:W-:Y:S04]  /*0ee0*/  STS.U16 [R57+0x80], R12 ;  /* 0x0000800c39007388 */ /* 0x000fe80000000400 */
[----:B----4-:R1:W-:Y:S01]  /*0ef0*/  STS.U16 [R56+0xc0], R15 ;  /* 0x0000c00f38007388 */ /* 0x0103e20000000400 */
        /* <DEDUP_REMOVED lines=8> */
[----:B------:R-:W-:Y:S01]  /*0f80*/  STS.U16 [R53+0x180], R16 ;  /* 0x0001801035007388 */ /* 0x000fe20000000400 */
[----:B------:R-:W-:Y:S02]  /*0f90*/  LEA.HI.SX32 R19, R19, R70, 0x1b ;  /* 0x0000004613137211 */ /* 0x000fe400078fdaff */
[-C--:B------:R-:W-:Y:S01]  /*0fa0*/  LEA R47, R13, R60.reuse, 0x1 ;  /* 0x0000003c0d2f7211 */ /* 0x080fe200078e08ff */
[----:B------:R-:W-:Y:S01]  /*0fb0*/  STS.U16 [R52+0x1c0], R29 ;  /* 0x0001c01d34007388 */ /* 0x000fe20000000400 */
[----:B------:R-:W-:Y:S02]  /*0fc0*/  LEA R46, R15, R60, 0x1 ;  /* 0x0000003c0f2e7211 */ /* 0x000fe400078e08ff */
[----:B------:R-:W-:Y:S01]  /*0fd0*/  LEA.HI.SX32 R43, R0, R0, 0x1b ;  /* 0x00000000002b7211 */ /* 0x000fe200078fdaff */
[----:B------:R0:W-:Y:S01]  /*0fe0*/  STS.U16 [R51+0x200], R18 ;  /* 0x0002001233007388 */ /* 0x0001e20000000400 */
        /* <DEDUP_REMOVED lines=26> */
[----:B------:R-:W-:-:S04]  /*1190*/  LEA R12, P0, R64, R69, 0x1 ;  /* 0x00000045400c7211 */ /* 0x000fc800078008ff */
[----:B------:R-:W-:Y:S01]  /*11a0*/  LEA.HI.X R13, R64, R66, R63, 0x1, P0 ;  /* 0x00000042400d7211 */ /* 0x000fe200000f0c3f */
[----:B------:R-:W-:Y:S01]  /*11b0*/  BAR.SYNC.DEFER_BLOCKING 0x0 ;  /* 0x0000000000007b1d */ /* 0x000fe20000010000 */
[----:B------:R-:W-:Y:S02]  /*11c0*/  ISETP.GE.AND P0, PT, R20, R128, PT ;  /* 0x000000801400720c */ /* 0x000fe40003f06270 */
[----:B------:R-:W-:-:S11]  /*11d0*/  PRMT R15, RZ, 0x7610, R15 ;  /* 0x00007610ff0f7816 */ /* 0x000fd6000000000f */
[----:B------:R-:W2:Y:S01]  /*11e0*/  @!P0 LDG.E.U16 R15, desc[UR14][R12.64+0x40] ;  /* 0x0000400e0c0f8981 */ /* 0x000ea2000c1e1500 */
[----:B------:R-:W-:Y:S02]  /*11f0*/  ISETP.GE.AND P0, PT, R26, R128, PT ;  /* 0x000000801a00720c */ /* 0x000fe40003f06270 */
[----:B------:R-:W-:Y:S01]  /*1200*/  PRMT R14, RZ, 0x7610, R14 ;  /* 0x00007610ff0e7816 */ /* 0x000fe2000000000e */
[----:B------:R-:W3:Y:S01]  /*1210*/  @!P5 LDG.E.U16 R78, desc[UR14][R12.64+0x180] ;  /* 0x0001800e0c4ed981 */ /* 0x000ee2000c1e1500 */
[----:B0-----:R-:W-:Y:S02]  /*1220*/  PRMT R18, RZ, 0x7610, R18 ;  /* 0x00007610ff127816 */ /* 0x001fe40000000012 */
[----:B------:R-:W-:Y:S01]  /*1230*/  PRMT R19, RZ, 0x7610, R19 ;  /* 0x00007610ff137816 */ /* 0x000fe20000000013 */
[----:B------:R-:W4:Y:S01]  /*1240*/  @!P6 LDG.E.U16 R81, desc[UR14][R12.64+0x140] ;  /* 0x0001400e0c51e981 */ /* 0x000f22000c1e1500 */
[----:B------:R-:W-:-:S03]  /*1250*/  PRMT R16, RZ, 0x7610, R16 ;  /* 0x00007610ff107816 */ /* 0x000fc60000000010 */
[----:B------:R-:W2:Y:S04]  /*1260*/  @!P1 LDG.E.U16 R14, desc[UR14][R12.64] ;  /* 0x0000000e0c0e9981 */ /* 0x000ea8000c1e1500 */
[----:B------:R-:W3:Y:S01]  /*1270*/  @!P0 LDG.E.U16 R83, desc[UR14][R12.64+0x1c0] ;  /* 0x0001c00e0c538981 */ /* 0x000ee2000c1e1500 */
[-C--:B------:R-:W-:Y:S02]  /*1280*/  ISETP.GE.AND P0, PT, R27, R128.reuse, PT ;  /* 0x000000801b00720c */ /* 0x080fe40003f06270 */
[-C--:B------:R-:W-:Y:S01]  /*1290*/  ISETP.GE.AND P1, PT, R99, R128.reuse, PT ;  /* 0x000000806300720c */ /* 0x080fe20003f26270 */
[----:B------:R-:W4:Y:S01]  /*12a0*/  @!P2 LDG.E.U16 R18, desc[UR14][R12.64+0x100] ;  /* 0x0001000e0c12a981 */ /* 0x000f22000c1e1500 */
[----:B------:R-:W-:-:S03]  /*12b0*/  ISETP.GE.AND P2, PT, R101, R128, PT ;  /* 0x000000806500720c */ /* 0x000fc60003f46270 */
[----:B------:R-:W3:Y:S01]  /*12c0*/  @!P3 LDG.E.U16 R19, desc[UR14][R12.64+0xc0] ;  /* 0x0000c00e0c13b981 */ /* 0x000ee2000c1e1500 */
[----:B------:R-:W-:-:S03]  /*12d0*/  ISETP.GE.AND P3, PT, R103, R128, PT ;  /* 0x000000806700720c */ /* 0x000fc60003f66270 */
[----:B------:R-:W4:Y:S04]  /*12e0*/  @!P4 LDG.E.U16 R16, desc[UR14][R12.64+0x80] ;  /* 0x0000800e0c10c981 */ /* 0x000f28000c1e1500 */
[----:B------:R-:W3:Y:S01]  /*12f0*/  @!P0 LDG.E.U16 R80, desc[UR14][R12.64+0x200] ;  /* 0x0002000e0c508981 */ /* 0x000ee2000c1e1500 */
[-C--:B------:R-:W-:Y:S02]  /*1300*/  ISETP.GE.AND P0, PT, R97, R128.reuse, PT ;  /* 0x000000806100720c */ /* 0x080fe40003f06270 */
[-C--:B------:R-:W-:Y:S01]  /*1310*/  ISETP.GE.AND P4, PT, R105, R128.reuse, PT ;  /* 0x000000806900720c */ /* 0x080fe20003f86270 */
[----:B------:R-:W3:Y:S01]  /*1320*/  @!P1 LDG.E.U16 R82, desc[UR14][R12.64+0x280] ;  /* 0x0002800e0c529981 */ /* 0x000ee2000c1e1500 */
[-C--:B------:R-:W-:Y:S02]  /*1330*/  ISETP.GE.AND P5, PT, R107, R128.reuse, PT ;  /* 0x000000806b00720c */ /* 0x080fe40003fa6270 */
[----:B------:R-:W-:Y:S01]  /*1340*/  ISETP.GE.AND P6, PT, R109, R128, PT ;  /* 0x000000806d00720c */ /* 0x000fe20003fc6270 */
[----:B------:R-:W3:Y:S01]  /*1350*/  @!P2 LDG.E.U16 R87, desc[UR14][R12.64+0x2c0] ;  /* 0x0002c00e0c57a981 */ /* 0x000ee2000c1e1500 */
[----:B------:R-:W-:-:S03]  /*1360*/  PRMT R91, RZ, 0x7610, R91 ;  /* 0x00007610ff5b7816 */ /* 0x000fc6000000005b */
[----:B------:R-:W3:Y:S04]  /*1370*/  @!P3 LDG.E.U16 R84, desc[UR14][R12.64+0x300] ;  /* 0x0003000e0c54b981 */ /* 0x000ee8000c1e1500 */
[----:B------:R-:W3:Y:S04]  /*1380*/  @!P0 LDG.E.U16 R85, desc[UR14][R12.64+0x240] ;  /* 0x0002400e0c558981 */ /* 0x000ee8000c1e1500 */
[----:B------:R-:W3:Y:S04]  /*1390*/  @!P4 LDG.E.U16 R89, desc[UR14][R12.64+0x340] ;  /* 0x0003400e0c59c981 */ /* 0x000ee8000c1e1500 */
[----:B------:R-:W3:Y:S04]  /*13a0*/  @!P5 LDG.E.U16 R86, desc[UR14][R12.64+0x380] ;  /* 0x0003800e0c56d981 */ /* 0x000ee8000c1e1500 */
[----:B------:R-:W3:Y:S01]  /*13b0*/  @!P6 LDG.E.U16 R91, desc[UR14][R12.64+0x3c0] ;  /* 0x0003c00e0c5be981 */ /* 0x000ee2000c1e1500 */
        /* <DEDUP_REMOVED lines=15> */
[----:B--2---:R0:W-:Y:S04]  /*14b0*/  STS.U16 [R59], R14 ;  /* 0x0000000e3b007388 */ /* 0x0041e80000000400 */
[----:B------:R1:W-:Y:S04]  /*14c0*/  STS.U16 [R58+0x40], R15 ;  /* 0x0000400f3a007388 */ /* 0x0003e80000000400 */
        /* <DEDUP_REMOVED lines=17> */
[----:B------:R-:W3:Y:S04]  /*15e0*/  LDS.U16 R81, [R43+0x4] ;  /* 0x000004002b517984 */ /* 0x000ee80000000400 */
[----:B------:R-:W-:Y:S04]  /*15f0*/  LDS.U16 R82, [R43+0x6] ;  /* 0x000006002b527984 */ /* 0x000fe80000000400 */
[----:B------:R-:W4:Y:S04]  /*1600*/  LDS.U16 R83, [R43+0x8] ;  /* 0x000008002b537984 */ /* 0x000f280000000400 */
[----:B------:R-:W-:Y:S04]  /*1610*/  LDS.U16 R84, [R43+0xa] ;  /* 0x00000a002b547984 */ /* 0x000fe80000000400 */
[----:B------:R-:W4:Y:S04]  /*1620*/  LDS.U16 R85, [R43+0xc] ;  /* 0x00000c002b557984 */ /* 0x000f280000000400 */
[----:B------:R-:W3:Y:S04]  /*1630*/  LDS.U16 R86, [R43+0xe] ;  /* 0x00000e002b567984 */ /* 0x000ee80000000400 */
        /* <DEDUP_REMOVED lines=9> */
[----:B0-----:R-:W-:-:S02]  /*16d0*/  PRMT R14, RZ, 0x7610, R14 ;  /* 0x00007610ff0e7816 */ /* 0x001fc4000000000e */
[----:B-1----:R-:W-:Y:S02]  /*16e0*/  PRMT R15, RZ, 0x7610, R15 ;  /* 0x00007610ff0f7816 */ /* 0x002fe4000000000f */
[----:B--2---:R-:W-:Y:S02]  /*16f0*/  PRMT R91, RZ, 0x7610, R91 ;  /* 0x00007610ff5b7816 */ /* 0x004fe4000000005b */
        /* <DEDUP_REMOVED lines=16> */
[----:B------:R-:W2:Y:S06]  /*1800*/  @!P6 LDG.E.U16 R117, desc[UR14][R2.64+0x3c0] ;  /* 0x0003c00e0275e981 */ /* 0x000eac000c1e1500 */
[----:B------:R-:W2:Y:S01]  /*1810*/  @!P0 LDG.E.U16 R96, desc[UR14][R2.64+0x180] ;  /* 0x0001800e02608981 */ /* 0x000ea2000c1e1500 */
[----:B------:R-:W-:-:S03]  /*1820*/  ISETP.GE.AND P0, PT, R27, R128, PT ;  /* 0x000000801b00720c */ /* 0x000fc60003f06270 */
[----:B------:R-:W2:Y:S01]  /*1830*/  @!P1 LDG.E.U16 R95, desc[UR14][R2.64+0x1c0] ;  /* 0x0001c00e025f9981 */ /* 0x000ea2000c1e1500 */
[----:B------:R-:W-:Y:S02]  /*1840*/  ISETP.NE.AND P1, PT, R98, RZ, PT ;  /* 0x000000ff6200720c */ /* 0x000fe40003f25270 */
[----:B------:R-:W-:-:S07]  /*1850*/  PRMT R98, RZ, 0x7610, R98 ;  /* 0x00007610ff627816 */ /* 0x000fce0000000062 */
[----:B------:R-:W2:Y:S01]  /*1860*/  @!P0 LDG.E.U16 R98, desc[UR14][R2.64+0x200] ;  /* 0x0002000e02628981 */ /* 0x000ea2000c1e1500 */
[----:B------:R-:W-:Y:S02]  /*1870*/  ISETP.NE.AND P0, PT, R100, RZ, PT ;  /* 0x000000ff6400720c */ /* 0x000fe40003f05270 */
[----:B------:R-:W-:-:S06]  /*1880*/  PRMT R100, RZ, 0x7610, R100 ;  /* 0x00007610ff647816 */ /* 0x000fcc0000000064 */
[----:B------:R-:W2:Y:S05]  /*1890*/  @!P1 LDG.E.U16 R100, desc[UR14][R2.64+0x280] ;  /* 0x0002800e02649981 */ /* 0x000eaa000c1e1500 */
[----:B------:R0:W2:Y:S02]  /*18a0*/  @!P0 LDG.E.U16 R111, desc[UR14][R2.64+0x240] ;  /* 0x0002400e026f8981 */ /* 0x0000a4000c1e1500 */
[----:B0-----:R-:W0:Y:S01]  /*18b0*/  LDC.64 R2, c[0x0][0x2b0] ;  /* 0x0000ac00ff027b82 */ /* 0x001e220000000a00 */
[----:B---3--:R-:W-:Y:S02]  /*18c0*/  HADD2.F32 R81, -RZ, R81.H0_H0 ;  /* 0x20000051ff517230 */ /* 0x008fe40000004100 */
[----:B----4-:R-:W-:-:S02]  /*18d0*/  HADD2.F32 R83, -RZ, R83.H0_H0 ;  /* 0x20000053ff537230 */ /* 0x010fc40000004100 */
[----:B------:R-:W-:Y:S02]  /*18e0*/  HADD2.F32 R85, -RZ, R85.H0_H0 ;  /* 0x20000055ff557230 */ /* 0x000fe40000004100 */
[--C-:B-----5:R-:W-:Y:S01]  /*18f0*/  FADD.FTZ R81, R81, R74.reuse ;  /* 0x0000004a51517221 */ /* 0x120fe20000010000 */
[--C-:B------:R-:W-:Y:S01]  /*1900*/  FADD.FTZ R83, R83, R74.reuse ;  /* 0x0000004a53537221 */ /* 0x100fe20000010000 */
[----:B------:R-:W-:Y:S01]  /*1910*/  BSSY B0, `(.L_x_6910) ;  /* 0x0000043000007945 */ /* 0x000fe20003800000 */
[----:B------:R-:W-:Y:S01]  /*1920*/  ISETP.GE.AND P0, PT, R64, R128, PT ;  /* 0x000000804000720c */ /* 0x000fe20003f06270 */
[----:B------:R-:W-:Y:S01]  /*1930*/  FADD.FTZ R85, R85, R74 ;  /* 0x0000004a55557221 */ /* 0x000fe20000010000 */
[----:B------:R-:W-:Y:S02]  /*1940*/  FSETP.GTU.FTZ.AND P3, PT, R81, 20, PT ;  /* 0x41a000005100780b */ /* 0x000fe40003f7c000 */
[----:B------:R-:W-:Y:S01]  /*1950*/  FSETP.GTU.FTZ.AND P1, PT, R83, 20, PT ;  /* 0x41a000005300780b */ /* 0x000fe20003f3c000 */
[----:B--2---:R-:W-:Y:S04]  /*1960*/  STS.U16 [R59], R14 ;  /* 0x0000000e3b007388 */ /* 0x004fe80000000400 */
[----:B------:R1:W-:Y:S02]  /*1970*/  STS.U16 [R58+0x40], R15 ;  /* 0x0000400f3a007388 */ /* 0x0003e40000000400 */
[----:B-1----:R-:W1:Y:S02]  /*1980*/  LDC.64 R14, c[0x0][0x2a0] ;  /* 0x0000a800ff0e7b82 */ /* 0x002e640000000a00 */
[----:B------:R-:W-:Y:S04]  /*1990*/  STS.U16 [R57+0x80], R92 ;  /* 0x0000805c39007388 */ /* 0x000fe80000000400 */
[----:B------:R2:W-:Y:S02]  /*19a0*/  STS.U16 [R56+0xc0], R91 ;  /* 0x0000c05b38007388 */ /* 0x0005e40000000400 */
[----:B--2---:R-:W-:-:S05]  /*19b0*/  HADD2.F32 R91, -RZ, R78.H0_H0 ;  /* 0x2000004eff5b7230 */ /* 0x004fca0000004100 */
[----:B------:R-:W-:Y:S01]  /*19c0*/  FADD.FTZ R78, R91, R74 ;  /* 0x0000004a5b4e7221 */ /* 0x000fe20000010000 */
[----:B------:R-:W-:Y:S04]  /*19d0*/  STS.U16 [R55+0x100], R94 ;  /* 0x0001005e37007388 */ /* 0x000fe80000000400 */
[----:B------:R2:W-:Y:S01]  /*19e0*/  STS.U16 [R54+0x140], R93 ;  /* 0x0001405d36007388 */ /* 0x0005e20000000400 */
[----:B------:R-:W-:-:S03]  /*19f0*/  FSETP.GTU.FTZ.AND P5, PT, R78, 20, PT ;  /* 0x41a000004e00780b */ /* 0x000fc60003fbc000 */
[----:B------:R-:W-:Y:S04]  /*1a00*/  STS.U16 [R53+0x180], R96 ;  /* 0x0001806035007388 */ /* 0x000fe80000000400 */
[----:B------:R3:W-:Y:S01]  /*1a10*/  STS.U16 [R52+0x1c0], R95 ;  /* 0x0001c05f34007388 */ /* 0x0007e20000000400 */
[----:B--2---:R-:W-:-:S03]  /*1a20*/  HADD2.F32 R93, -RZ, R80.H0_H0 ;  /* 0x20000050ff5d7230 */ /* 0x004fc60000004100 */
[----:B------:R-:W-:Y:S01]  /*1a30*/  STS.U16 [R51+0x200], R98 ;  /* 0x0002006233007388 */ /* 0x000fe20000000400 */
[----:B---3--:R-:W-:Y:S02]  /*1a40*/  HADD2.F32 R95, -RZ, R82.H0_H0 ;  /* 0x20000052ff5f7230 */ /* 0x008fe40000004100 */
[----:B------:R-:W-:-:S03]  /*1a50*/  FADD.FTZ R80, R93, R74 ;  /* 0x0000004a5d507221 */ /* 0x000fc60000010000 */
[----:B------:R-:W-:Y:S01]  /*1a60*/  FADD.FTZ R82, R95, R74 ;  /* 0x0000004a5f527221 */ /* 0x000fe20000010000 */
[----:B------:R2:W-:Y:S04]  /*1a70*/  STS.U16 [R50+0x240], R111 ;  /* 0x0002406f32007388 */ /* 0x0005e80000000400 */
[----:B------:R3:W-:Y:S04]  /*1a80*/  STS.U16 [R49+0x280], R100 ;  /* 0x0002806431007388 */ /* 0x0007e80000000400 */
[----:B------:R3:W-:Y:S01]  /*1a90*/  STS.U16 [R48+0x2c0], R113 ;  /* 0x0002c07130007388 */ /* 0x0007e20000000400 */
[----:B--2---:R-:W-:-:S03]  /*1aa0*/  HADD2.F32 R111, -RZ, R84.H0_H0 ;  /* 0x20000054ff6f7230 */ /* 0x004fc60000004100 */
[----:B------:R3:W-:Y:S02]  /*1ab0*/  STS.U16 [R47+0x300], R102 ;  /* 0x000300662f007388 */ /* 0x0007e40000000400 */
[----:B------:R-:W-:Y:S02]  /*1ac0*/  FADD.FTZ R84, R111, R74 ;  /* 0x0000004a6f547221 */ /* 0x000fe40000010000 */
[----:B------:R3:W-:Y:S04]  /*1ad0*/  STS.U16 [R46+0x340], R115 ;  /* 0x000340732e007388 */ /* 0x0007e80000000400 */
[----:B------:R3:W-:Y:S04]  /*1ae0*/  STS.U16 [R45+0x380], R104 ;  /* 0x000380682d007388 */ /* 0x0007e80000000400 */
[----:B------:R3:W-:Y:S01]  /*1af0*/  STS.U16 [R44+0x3c0], R117 ;  /* 0x0003c0752c007388 */ /* 0x0007e20000000400 */
[----:B------:R-:W-:-:S02]  /*1b00*/  FSETP.GTU.FTZ.AND P4, PT, R80, 20, PT ;  /* 0x41a000005000780b */ /* 0x000fc40003f9c000 */
[----:B------:R-:W-:Y:S02]  /*1b10*/  FSETP.GTU.FTZ.AND P2, PT, R82, 20, PT ;  /* 0x41a000005200780b */ /* 0x000fe40003f5c000 */
[----:B------:R-:W-:Y:S01]  /*1b20*/  FSETP.GTU.FTZ.AND P6, PT, R84, 20, PT ;  /* 0x41a000005400780b */ /* 0x000fe20003fdc000 */
[----:B------:R-:W-:Y:S01]  /*1b30*/  NOP ;  /* 0x0000000000007918 */ /* 0x000fe20000000000 */
[----:B01----:R-:W-:Y:S11]  /*1b40*/  @P5 BRA `(.L_x_6911) ;  /* 0x00000000007c5947 */ /* 0x003ff60003800000 */
        /* <DEDUP_REMOVED lines=31> */
.L_x_6911:
[----:B------:R-:W-:Y:S05]  /*1d40*/  BSYNC B0 ;  /* 0x0000000000007941 */ /* 0x000fea0003800000 */
.L_x_6910:
        /* <DEDUP_REMOVED lines=36> */
.L_x_6913:
[----:B------:R-:W-:Y:S05]  /*1f90*/  BSYNC B0 ;  /* 0x0000000000007941 */ /* 0x000fea0003800000 */
.L_x_6912:
        /* <DEDUP_REMOVED lines=36> */
.L_x_6915:
[----:B------:R-:W-:Y:S05]  /*21e0*/  BSYNC B0 ;  /* 0x0000000000007941 */ /* 0x000fea0003800000 */
.L_x_6914:
        /* <DEDUP_REMOVED lines=36> */
.L_x_6917:
[----:B------:R-:W-:Y:S05]  /*2430*/  BSYNC B0 ;  /* 0x0000000000007941 */ /* 0x000fea0003800000 */
.L_x_6916:
        /* <DEDUP_REMOVED lines=36> */
.L_x_6919:
[----:B------:R-:W-:Y:S05]  /*2680*/  BSYNC B0 ;  /* 0x0000000000007941 */ /* 0x000fea0003800000 */
.L_x_6918:
        /* <DEDUP_REMOVED lines=36> */
.L_x_6921:
[----:B------:R-:W-:Y:S05]  /*28d0*/  BSYNC B0 ;  /* 0x0000000000007941 */ /* 0x000fea0003800000 */
.L_x_6920:
        /* <DEDUP_REMOVED lines=36> */
.L_x_6923:
[----:B------:R-:W-:Y:S05]  /*2b20*/  BSYNC B0 ;  /* 0x0000000000007941 */ /* 0x000fea0003800000 */
.L_x_6922:
        /* <DEDUP_REMOVED lines=38> */
.L_x_6925:
[----:B------:R-:W-:Y:S05]  /*2d90*/  BSYNC B0 ;  /* 0x0000000000007941 */ /* 0x000fea0003800000 */
.L_x_6924:
        /* <DEDUP_REMOVED lines=10> */
[----:B---3--:R-:W-:Y:S02]  /*2e40*/  MOV R115, 0x3d39bf78 ;  /* 0x3d39bf7800737802 */ /* 0x008fe40000000f00 */
        /* <DEDUP_REMOVED lines=28> */
.L_x_6927:
[----:B------:R-:W-:Y:S05]  /*3010*/  BSYNC B0 ;  /* 0x0000000000007941 */ /* 0x000fea0003800000 */
.L_x_6926:
[----:B------:R-:W-:Y:S01]  /*3020*/  HADD2.F32 R95, -RZ, R0.H0_H0 ;  /* 0x20000000ff5f7230 */ /* 0x000fe20000004100 */
[----:B------:R-:W-:Y:S01]  /*3030*/  BSSY B0, `(.L_x_6928) ;  /* 0x0000026000007945 */ /* 0x000fe20003800000 */
[----:B---3--:R-:W-:Y:S02]  /*3040*/  IADD3 R113, R15, R111, RZ ;  /* 0x0000006f0f717210 */ /* 0x008fe40007ffe0ff */
[----:B------:R-:W-:Y:S01]  /*3050*/  FSETP.GTU.FTZ.AND P3, PT, R93, 20, PT ;  /* 0x41a000005d00780b */ /* 0x000fe20003f7c000 */
[----:B------:R-:W-:Y:S01]  /*3060*/  FADD.FTZ R94, R95, R74 ;  /* 0x0000004a5f5e7221 */ /* 0x000fe20000010000 */
[----:B------:R-:W-:Y:S02]  /*3070*/  IADD3 R96, R62, -R17, RZ ;  /* 0x800000113e607210 */ /* 0x000fe40007ffe0ff */
        /* <DEDUP_REMOVED lines=33> */
.L_x_6929:
[----:B------:R-:W-:Y:S05]  /*3290*/  BSYNC B0 ;  /* 0x0000000000007941 */ /* 0x000fea0003800000 */
.L_x_6928:
[----:B------:R-:W-:Y:S01]  /*32a0*/  IMAD R0, R2, UR17, RZ ;  /* 0x0000001102007c24 */ /* 0x000fe2000f8e02ff */
[----:B------:R-:W-:Y:S01]  /*32b0*/  BSSY B0, `(.L_x_6930) ;  /* 0x0000026000007945 */ /* 0x000fe20003800000 */
[----:B------:R-:W-:Y:S01]  /*32c0*/  FSETP.GTU.FTZ.AND P2, PT, R94, 20, PT ;  /* 0x41a000005e00780b */ /* 0x000fe20003f5c000 */
[----:B------:R-:W-:Y:S01]  /*32d0*/  IMAD R95, R96, -0x200, RZ ;  /* 0xfffffe00605f7824 */ /* 0x000fe200078e02ff */
[----:B------:R-:W-:Y:S01]  /*32e0*/  MOV R15, R113 ;  /* 0x00000071000f7202 */ /* 0x000fe20000000f00 */
[----:B------:R-:W-:Y:S01]  /*32f0*/  IMAD R3, R3, UR16, R0 ;  /* 0x0000001003037c24 */ /* 0x000fe2000f8e0200 */
[----:B------:R-:W-:Y:S01]  /*3300*/  @!P0 MOV R19, R111 ;  /* 0x0000006f00138202 */ /* 0x000fe20000000f00 */
        /* <DEDUP_REMOVED lines=32> */
.L_x_6931:
[----:B------:R-:W-:Y:S05]  /*3510*/  BSYNC B0 ;  /* 0x0000000000007941 */ /* 0x000fea0003800000 */
.L_x_6930:
        /* <DEDUP_REMOVED lines=33> */
.L_x_6933:
[----:B------:R-:W-:Y:S05]  /*3730*/  BSYNC B0 ;  /* 0x0000000000007941 */ /* 0x000fea0003800000 */
.L_x_6932:
        /* <DEDUP_REMOVED lines=33> */
.L_x_6935:
[----:B------:R-:W-:Y:S05]  /*3950*/  BSYNC B0 ;  /* 0x0000000000007941 */ /* 0x000fea0003800000 */
.L_x_6934:
        /* <DEDUP_REMOVED lines=33> */
.L_x_6937:
[----:B------:R-:W-:Y:S05]  /*3b70*/  BSYNC B0 ;  /* 0x0000000000007941 */ /* 0x000fea0003800000 */
.L_x_6936:
        /* <DEDUP_REMOVED lines=33> */
.L_x_6939:
[----:B------:R-:W-:Y:S05]  /*3d90*/  BSYNC B0 ;  /* 0x0000000000007941 */ /* 0x000fea0003800000 */
.L_x_6938:
        /* <DEDUP_REMOVED lines=33> */
.L_x_6941:
[----:B------:R-:W-:Y:S05]  /*3fb0*/  BSYNC B0 ;  /* 0x0000000000007941 */ /* 0x000fea0003800000 */
.L_x_6940:
        /* <DEDUP_REMOVED lines=20> */
[----:B------:R-:W-:Y:S01]  /*4100*/  LDS.U16 R138, [R43+0x8] ;  /* 0x000008002b8a7984 */ /* 0x000fe20000000400 */
[----:B------:R-:W-:Y:S01]  /*4110*/  IADD3.X R19, R96, R115, R15, P2, !PT ;  /* 0x0000007360137210 */ /* 0x000fe200017fe40f */
[C---:B------:R-:W-:Y:S01]  /*4120*/  @!P0 IMAD.WIDE.U32 R14, R79.reuse, UR6, R110 ;  /* 0x000000064f0e8c25 */ /* 0x040fe2000f8e006e */
[C---:B------:R-:W-:Y:S01]  /*4130*/  LEA R3, P1, R64.reuse, UR4, 0x1 ;  /* 0x0000000440037c11 */ /* 0x040fe2000f8208ff */
[----:B------:R-:W-:Y:S02]  /*4140*/  LDS.U16 R136, [R43+0xa] ;  /* 0x00000a002b887984 */ /* 0x000fe40000000400 */
[C---:B------:R-:W-:Y:S01]  /*4150*/  IMAD.WIDE.U32 R16, R79.reuse, UR6, R16 ;  /* 0x000000064f107c25 */ /* 0x040fe2000f8e0010 */
[----:B------:R-:W-:Y:S01]  /*4160*/  LEA.HI.X R18, R64, UR5, R63, 0x1, P1 ;  /* 0x0000000540127c11 */ /* 0x000fe200088f0c3f */
[----:B------:R-:W-:Y:S01]  /*4170*/  LDS.U16 R126, [R43+0xc] ;  /* 0x00000c002b7e7984 */ /* 0x000fe20000000400 */
[----:B------:R-:W-:Y:S01]  /*4180*/  @!P0 LEA R114, P1, R98, UR4, 0x1 ;  /* 0x0000000462728c11 */ /* 0x000fe2000f8208ff */
[----:B------:R-:W-:Y:S01]  /*4190*/  IMAD R111, R79, UR7, R2 ;  /* 0x000000074f6f7c24 */ /* 0x000fe2000f8e0202 */
[----:B------:R-:W-:Y:S01]  /*41a0*/  LEA R2, P2, R0, R3, 0x1 ;  /* 0x0000000300027211 */ /* 0x000fe200078408ff */
[----:B------:R-:W-:Y:S01]  /*41b0*/  LDS.U16 R125, [R43+0xe] ;  /* 0x00000e002b7d7984 */ /* 0x000fe20000000400 */
[----:B------:R-:W-:-:S02]  /*41c0*/  @!P0 IADD3 R104, P3, R64, R14, RZ ;  /* 0x0000000e40688210 */ /* 0x000fc40007f7e0ff */
[----:B------:R-:W-:Y:S01]  /*41d0*/  IADD3 R100, P4, R95, R16, RZ ;  /* 0x000000105f647210 */ /* 0x000fe20007f9e0ff */
[----:B------:R-:W-:Y:S01]  /*41e0*/  LDS.U16 R124, [R43+0x10] ;  /* 0x000010002b7c7984 */ /* 0x000fe20000000400 */
[----:B------:R-:W-:Y:S02]  /*41f0*/  LEA.HI.X R3, R0, R18, R19, 0x1, P2 ;  /* 0x0000001200037211 */ /* 0x000fe400010f0c13 */
[----:B------:R-:W-:Y:S01]  /*4200*/  @!P0 LEA.HI.X R115, R98, UR5, R113, 0x1, P1 ;  /* 0x0000000562738c11 */ /* 0x000fe200088f0c71 */
[----:B------:R-:W-:Y:S01]  /*4210*/  LDS.U16 R118, [R43+0x12] ;  /* 0x000012002b767984 */ /* 0x000fe20000000400 */
[----:B------:R-:W-:Y:S01]  /*4220*/  @!P0 IADD3.X R117, R63, R15, R111, P3, !PT ;  /* 0x0000000f3f758210 */ /* 0x000fe20001ffe46f */
[----:B------:R-:W-:Y:S01]  /*4230*/  ULDC.64 UR4, c[0x0][0x308] ;  /* 0x0000c20000047ab9 */ /* 0x000fe20000000a00 */
[----:B------:R-:W-:Y:S01]  /*4240*/  IADD3.X R17, R96, R111, R17, P4, !PT ;  /* 0x0000006f60117210 */ /* 0x000fe200027fe411 */
[----:B------:R-:W-:Y:S01]  /*4250*/  LDS.U16 R116, [R43+0x14] ;  /* 0x000014002b747984 */ /* 0x000fe20000000400 */
[----:B------:R-:W-:-:S02]  /*4260*/  LEA R15, P1, R64, UR4, 0x1 ;  /* 0x00000004400f7c11 */ /* 0x000fc4000f8208ff */
[----:B------:R-:W-:Y:S01]  /*4270*/  PRMT R123, RZ, 0x7610, R123 ;  /* 0x00007610ff7b7816 */ /* 0x000fe2000000007b */
[----:B------:R-:W-:Y:S01]  /*4280*/  LDS.U16 R113, [R43+0x16] ;  /* 0x000016002b717984 */ /* 0x000fe20000000400 */
[----:B------:R-:W-:Y:S02]  /*4290*/  LEA.HI.X R102, R64, UR5, R63, 0x1, P1 ;  /* 0x0000000540667c11 */ /* 0x000fe400088f0c3f */
[----:B------:R-:W-:Y:S01]  /*42a0*/  LEA R14, P2, R100, R15, 0x1 ;  /* 0x0000000f640e7211 */ /* 0x000fe200078408ff */
[----:B------:R-:W-:Y:S01]  /*42b0*/  LDS.U16 R111, [R43+0x18] ;  /* 0x000018002b6f7984 */ /* 0x000fe20000000400 */
[----:B------:R-:W-:-:S03]  /*42c0*/  @!P0 LEA R16, P1, R104, UR4, 0x1 ;  /* 0x0000000468108c11 */ /* 0x000fc6000f8208ff */
[----:B------:R-:W-:Y:S04]  /*42d0*/  LDS.U16 R19, [R43+0x1a] ;  /* 0x00001a002b137984 */ /* 0x000fe80000000400 */
[----:B------:R-:W-:Y:S04]  /*42e0*/  LDS.U16 R18, [R43+0x1c] ;  /* 0x00001c002b127984 */ /* 0x000fe80000000400 */
[----:B------:R-:W-:Y:S01]  /*42f0*/  LDS.U16 R0, [R43+0x1e] ;  /* 0x00001e002b007984 */ /* 0x000fe20000000400 */
[----:B------:R-:W-:Y:S02]  /*4300*/  LEA.HI.X R15, R100, R102, R17, 0x1, P2 ;  /* 0x00000066640f7211 */ /* 0x000fe400010f0c11 */
[----:B------:R-:W-:-:S02]  /*4310*/  @!P0 LEA.HI.X R17, R104, UR5, R117, 0x1, P1 ;  /* 0x0000000568118c11 */ /* 0x000fc400088f0c75 */
[----:B------:R-:W-:Y:S02]  /*4320*/  ISETP.GE.AND P1, PT, R20, R128, PT ;  /* 0x000000801400720c */ /* 0x000fe40003f26270 */
[----:B------:R-:W-:Y:S01]  /*4330*/  PRMT R117, RZ, 0x7610, R117 ;  /* 0x00007610ff757816 */ /* 0x000fe20000000075 */
[----:B------:R-:W-:Y:S01]  /*4340*/  BAR.SYNC.DEFER_BLOCKING 0x0 ;  /* 0x0000000000007b1d */ /* 0x000fe20000010000 */
[----:B------:R-:W-:Y:S02]  /*4350*/  PRMT R106, RZ, 0x7610, R106 ;  /* 0x00007610ff6a7816 */ /* 0x000fe4000000006a */
[----:B------:R-:W-:-:S07]  /*4360*/  PRMT R98, RZ, 0x7610, R98 ;  /* 0x00007610ff627816 */ /* 0x000fce0000000062 */
        /* <DEDUP_REMOVED lines=74> */
[----:B------:R-:W2:Y:S04]  /*4810*/  LDS.U16 R102, [R43+0x4] ;  /* 0x000004002b667984 */ /* 0x000ea80000000400 */
[----:B------:R-:W3:Y:S04]  /*4820*/  LDS.U16 R104, [R43+0x6] ;  /* 0x000006002b687984 */ /* 0x000ee80000000400 */
[----:B------:R-:W4:Y:S04]  /*4830*/  LDS.U16 R106, [R43+0x8] ;  /* 0x000008002b6a7984 */ /* 0x000f280000000400 */
[----:B------:R-:W5:Y:S04]  /*4840*/  LDS.U16 R108, [R43+0xa] ;  /* 0x00000a002b6c7984 */ /* 0x000f680000000400 */
[----:B------:R-:W-:Y:S04]  /*4850*/  LDS.U16 R110, [R43+0xc] ;  /* 0x00000c002b6e7984 */ /* 0x000fe80000000400 */
[----:B------:R-:W5:Y:S04]  /*4860*/  LDS.U16 R112, [R43+0xe] ;  /* 0x00000e002b707984 */ /* 0x000f680000000400 */
[----:B------:R-:W-:Y:S04]  /*4870*/  LDS.U16 R114, [R43+0x10] ;  /* 0x000010002b727984 */ /* 0x000fe80000000400 */
[----:B------:R-:W-:Y:S04]  /*4880*/  LDS.U16 R115, [R43+0x12] ;  /* 0x000012002b737984 */ /* 0x000fe80000000400 */
[----:B------:R-:W5:Y:S04]  /*4890*/  LDS.U16 R117, [R43+0x14] ;  /* 0x000014002b757984 */ /* 0x000f680000000400 */
[----:B------:R-:W-:Y:S04]  /*48a0*/  LDS.U16 R119, [R43+0x16] ;  /* 0x000016002b777984 */ /* 0x000fe80000000400 */
[----:B------:R-:W5:Y:S04]  /*48b0*/  LDS.U16 R120, [R43+0x18] ;  /* 0x000018002b787984 */ /* 0x000f680000000400 */
[----:B------:R-:W5:Y:S04]  /*48c0*/  LDS.U16 R121, [R43+0x1a] ;  /* 0x00001a002b797984 */ /* 0x000f680000000400 */
[----:B------:R-:W5:Y:S04]  /*48d0*/  LDS.U16 R122, [R43+0x1c] ;  /* 0x00001c002b7a7984 */ /* 0x000f680000000400 */
[----:B------:R-:W-:Y:S01]  /*48e0*/  LDS.U16 R123, [R43+0x1e] ;  /* 0x00001e002b7b7984 */ /* 0x000fe20000000400 */
[----:B------:R-:W-:Y:S01]  /*48f0*/  BAR.SYNC.DEFER_BLOCKING 0x0 ;  /* 0x0000000000007b1d */ /* 0x000fe20000010000 */
[----:B0-----:R-:W-:-:S05]  /*4900*/  PRMT R127, RZ, 0x7610, R127 ;  /* 0x00007610ff7f7816 */ /* 0x001fca000000007f */
[----:B------:R0:W5:Y:S01]  /*4910*/  @!P0 LDG.E.U16 R130, desc[UR14][R16.64] ;  /* 0x0000000e10828981 */ /* 0x000162000c1e1500 */
[----:B------:R-:W-:-:S03]  /*4920*/  ISETP.GE.AND P0, PT, R21, R128, PT ;  /* 0x000000801500720c */ /* 0x000fc60003f06270 */
[----:B------:R-:W5:Y:S01]  /*4930*/  @!P1 LDG.E.U16 R127, desc[UR14][R14.64+-0x3c0] ;  /* 0xfffc400e0e7f9981 */ /* 0x000f62000c1e1500 */
[-C--:B------:R-:W-:Y:S02]  /*4940*/  ISETP.GE.AND P1, PT, R22, R128.reuse, PT ;  /* 0x000000801600720c */ /* 0x080fe40003f26270 */
[----:B-1----:R-:W-:Y:S01]  /*4950*/  PRMT R129, RZ, 0x7610, R129 ;  /* 0x00007610ff817816 */ /* 0x002fe20000000081 */
        /* <DEDUP_REMOVED lines=25> */
[----:B------:R-:W-:Y:S02]  /*4af0*/  HADD2.F32 R100, -RZ, R100.H0_H0 ;  /* 0x20000064ff647230 */ /* 0x000fe40000004100 */
[----:B------:R-:W-:-:S02]  /*4b00*/  HADD2.F32 R98, -RZ, R98.H0_H0 ;  /* 0x20000062ff627230 */ /* 0x000fc40000004100 */
[----:B------:R-:W-:Y:S01]  /*4b10*/  FMUL.FTZ R147, R102, -1.4426950216293334961 ;  /* 0xbfb8aa3b66937820 */ /* 0x000fe20000410000 */
[----:B------:R-:W-:Y:S02]  /*4b20*/  FMUL.FTZ R2, R100, -1.4426950216293334961 ;  /* 0xbfb8aa3b64027820 */ /* 0x000fe40000410000 */
[----:B------:R-:W-:Y:S02]  /*4b30*/  FMUL.FTZ R3, R98, -1.4426950216293334961 ;  /* 0xbfb8aa3b62037820 */ /* 0x000fe40000410000 */
[----:B------:R1:W2:Y:S01]  /*4b40*/  MUFU.EX2 R131, R2 ;  /* 0x0000000200837308 */ /* 0x0002a20000000800 */
[----:B---3--:R-:W-:-:S07]  /*4b50*/  HADD2.F32 R104, -RZ, R104.H0_H0 ;  /* 0x20000068ff687230 */ /* 0x008fce0000004100 */
[----:B------:R-:W-:Y:S01]  /*4b60*/  MUFU.EX2 R147, R147 ;  /* 0x0000009300937308 */ /* 0x000fe20000000800 */
[----:B----4-:R-:W-:-:S07]  /*4b70*/  HADD2.F32 R106, -RZ, R106.H0_H0 ;  /* 0x2000006aff6a7230 */ /* 0x010fce0000004100 */
[----:B------:R3:W4:Y:S01]  /*4b80*/  MUFU.EX2 R143, R3 ;  /* 0x00000003008f7308 */ /* 0x0007220000000800 */
[----:B-----5:R-:W-:Y:S02]  /*4b90*/  HADD2.F32 R108, -RZ, R108.H0_H0 ;  /* 0x2000006cff6c7230 */ /* 0x020fe40000004100 */
[----:B0-----:R-:W-:Y:S01]  /*4ba0*/  FMUL.FTZ R14, R104, -1.4426950216293334961 ;  /* 0xbfb8aa3b680e7820 */ /* 0x001fe20000410000 */
[----:B------:R-:W-:Y:S02]  /*4bb0*/  HADD2.F32 R112, -RZ, R112.H0_H0 ;  /* 0x20000070ff707230 */ /* 0x000fe40000004100 */
[----:B------:R-:W-:Y:S01]  /*4bc0*/  FMUL.FTZ R151, R106, -1.4426950216293334961 ;  /* 0xbfb8aa3b6a977820 */ /* 0x000fe20000410000 */
[----:B------:R-:W-:Y:S02]  /*4bd0*/  HADD2.F32 R110, -RZ, R110.H0_H0 ;  /* 0x2000006eff6e7230 */ /* 0x000fe40000004100 */
[----:B-1----:R-:W-:Y:S01]  /*4be0*/  FMUL.FTZ R2, R108, -1.4426950216293334961 ;  /* 0xbfb8aa3b6c027820 */ /* 0x002fe20000410000 */
[----:B--2---:R-:W-:Y:S01]  /*4bf0*/  FADD.FTZ R131, R131, 1 ;  /* 0x3f80000083837421 */ /* 0x004fe20000010000 */
[----:B------:R0:W1:Y:S01]  /*4c00*/  MUFU.EX2 R15, R14 ;  /* 0x0000000e000f7308 */ /* 0x0000620000000800 */
[----:B---3--:R-:W-:Y:S01]  /*4c10*/  FMUL.FTZ R3, R110, -1.4426950216293334961 ;  /* 0xbfb8aa3b6e037820 */ /* 0x008fe20000410000 */
[----:B0-----:R-:W-:-:S06]  /*4c20*/  FMUL.FTZ R14, R112, -1.4426950216293334961 ;  /* 0xbfb8aa3b700e7820 */ /* 0x001fcc0000410000 */
[----:B------:R-:W-:Y:S01]  /*4c30*/  MUFU.EX2 R151, R151 ;  /* 0x0000009700977308 */ /* 0x000fe20000000800 */
[----:B----4-:R-:W-:-:S07]  /*4c40*/  FADD.FTZ R143, R143, 1 ;  /* 0x3f8000008f8f7421 */ /* 0x010fce0000010000 */
[----:B------:R0:W-:Y:S01]  /*4c50*/  MUFU.EX2 R152, R2 ;  /* 0x0000000200987308 */ /* 0x0001e20000000800 */
[----:B------:R-:W-:-:S07]  /*4c60*/  HADD2.F32 R117, -RZ, R117.H0_H0 ;  /* 0x20000075ff757230 */ /* 0x000fce0000004100 */
[----:B------:R-:W-:Y:S08]  /*4c70*/  MUFU.EX2 R154, R14 ;  /* 0x0000000e009a7308 */ /* 0x000ff00000000800 */
[----:B------:R-:W-:Y:S08]  /*4c80*/  MUFU.EX2 R153, R3 ;  /* 0x0000000300997308 */ /* 0x000ff00000000800 */
[----:B------:R-:W-:Y:S01]  /*4c90*/  MUFU.RCP R131, R131 ;  /* 0x0000008300837308 */ /* 0x000fe20000001000 */
[----:B------:R-:W-:-:S02]  /*4ca0*/  HADD2.F32 R114, -RZ, R114.H0_H0 ;  /* 0x20000072ff727230 */ /* 0x000fc40000004100 */
[----:B------:R-:W-:Y:S01]  /*4cb0*/  FMUL.FTZ R157, R117, -1.4426950216293334961 ;  /* 0xbfb8aa3b759d7820 */ /* 0x000fe20000410000 */
[----:B------:R-:W-:Y:S02]  /*4cc0*/  HADD2.F32 R115, -RZ, R115.H0_H0 ;  /* 0x20000073ff737230 */ /* 0x000fe40000004100 */
[----:B-1----:R-:W-:Y:S01]  /*4cd0*/  FADD.FTZ R15, R15, 1 ;  /* 0x3f8000000f0f7421 */ /* 0x002fe20000010000 */
[----:B------:R-:W-:Y:S02]  /*4ce0*/  HADD2.F32 R132, -RZ, R132.H0_H0 ;  /* 0x20000084ff847230 */ /* 0x000fe40000004100 */
[----:B------:R-:W-:Y:S01]  /*4cf0*/  FMUL.FTZ R155, R114, -1.4426950216293334961 ;  /* 0xbfb8aa3b729b7820 */ /* 0x000fe20000410000 */
[----:B------:R-:W-:Y:S02]  /*4d00*/  HADD2.F32 R145, -RZ, R145.H0_H0 ;  /* 0x20000091ff917230 */ /* 0x000fe40000004100 */
[----:B0-----:R-:W-:Y:S01]  /*4d10*/  FMUL.FTZ R2, R115, -1.4426950216293334961 ;  /* 0xbfb8aa3b73027820 */ /* 0x001fe20000410000 */
[----:B------:R-:W0:Y:S01]  /*4d20*/  MUFU.EX2 R157, R157 ;  /* 0x0000009d009d7308 */ /* 0x000e220000000800 */
[----:B------:R-:W-:-:S07]  /*4d30*/  HADD2.F32 R134, -RZ, R134.H0_H0 ;  /* 0x20000086ff867230 */ /* 0x000fce0000004100 */
[----:B------:R-:W-:Y:S01]  /*4d40*/  MUFU.EX2 R156, R2 ;  /* 0x00000002009c7308 */ /* 0x000fe20000000800 */
[----:B------:R-:W-:-:S07]  /*4d50*/  HADD2.F32 R120, -RZ, R120.H0_H0 ;  /* 0x20000078ff787230 */ /* 0x000fce0000004100 */
[----:B------:R-:W1:Y:S01]  /*4d60*/  MUFU.EX2 R155, R155 ;  /* 0x0000009b009b7308 */ /* 0x000e620000000800 */
[----:B------:R-:W-:Y:S02]  /*4d70*/  HADD2.F32 R119, -RZ, R119.H0_H0 ;  /* 0x20000077ff777230 */ /* 0x000fe40000004100 */
[----:B------:R-:W-:Y:S02]  /*4d80*/  HADD2.F32 R149, -RZ, R149.H0_H0 ;  /* 0x20000095ff957230 */ /* 0x000fe40000004100 */
[----:B------:R-:W-:Y:S01]  /*4d90*/  FMUL.FTZ R159, R120, -1.4426950216293334961 ;  /* 0xbfb8aa3b789f7820 */ /* 0x000fe20000410000 */
[----:B------:R-:W-:Y:S02]  /*4da0*/  HADD2.F32 R121, -RZ, R121.H0_H0 ;  /* 0x20000079ff797230 */ /* 0x000fe40000004100 */
[----:B0-----:R-:W-:Y:S01]  /*4db0*/  FADD.FTZ R160, R157, 1 ;  /* 0x3f8000009da07421 */ /* 0x001fe20000010000 */
[----:B------:R-:W-:Y:S01]  /*4dc0*/  FMUL.FTZ R158, R119, -1.4426950216293334961 ;  /* 0xbfb8aa3b779e7820 */ /* 0x000fe20000410000 */
[----:B------:R-:W-:Y:S01]  /*4dd0*/  MUFU.EX2 R162, R159 ;  /* 0x0000009f00a27308 */ /* 0x000fe20000000800 */
[----:B------:R-:W-:Y:S01]  /*4de0*/  FMUL.FTZ R14, R121, -1.4426950216293334961 ;  /* 0xbfb8aa3b790e7820 */ /* 0x000fe20000410000 */
[----:B------:R-:W-:-:S06]  /*4df0*/  HADD2.F32 R122, -RZ, R122.H0_H0 ;  /* 0x2000007aff7a7230 */ /* 0x000fcc0000004100 */
[----:B------:R-:W-:Y:S01]  /*4e00*/  MUFU.EX2 R161, R158 ;  /* 0x0000009e00a17308 */ /* 0x000fe20000000800 */
[----:B-1----:R-:W-:Y:S01]  /*4e10*/  FADD.FTZ R155, R155, 1 ;  /* 0x3f8000009b9b7421 */ /* 0x002fe20000010000 */
[----:B------:R-:W-:-:S06]  /*4e20*/  FMUL.FTZ R3, R122, -1.4426950216293334961 ;  /* 0xbfb8aa3b7a037820 */ /* 0x000fcc0000410000 */
[----:B------:R-:W-:Y:S08]  /*4e30*/  MUFU.EX2 R14, R14 ;  /* 0x0000000e000e7308 */ /* 0x000ff00000000800 */
[----:B------:R-:W0:Y:S01]  /*4e40*/  MUFU.RCP R155, R155 ;  /* 0x0000009b009b7308 */ /* 0x000e220000001000 */
        /* <DEDUP_REMOVED lines=14> */
[----:B------:R-:W-:Y:S04]  /*4f30*/  STS.U16 [R45+0x380], R150 ;  /* 0x000380962d007388 */ /* 0x000fe80000000400 */
[----:B------:R3:W-:Y:S01]  /*4f40*/  STS.U16 [R44+0x3c0], R141 ;  /* 0x0003c08d2c007388 */ /* 0x0007e20000000400 */
[----:B------:R-:W-:-:S03]  /*4f50*/  NOP ;  /* 0x0000000000007918 */ /* 0x000fc60000000000 */
[----:B------:R-:W4:Y:S04]  /*4f60*/  LDS.U16 R127, [R43] ;  /* 0x000000002b7f7984 */ /* 0x000f280000000400 */
[----:B------:R-:W5:Y:S04]  /*4f70*/  LDS.U16 R130, [R43+0x4] ;  /* 0x000004002b827984 */ /* 0x000f680000000400 */
[----:B------:R-:W0:Y:S04]  /*4f80*/  LDS.U16 R129, [R43+0x2] ;  /* 0x000002002b817984 */ /* 0x000e280000000400 */
[----:B------:R-:W0:Y:S04]  /*4f90*/  LDS.U16 R17, [R43+0x6] ;  /* 0x000006002b117984 */ /* 0x000e280000000400 */
[----:B------:R-:W0:Y:S04]  /*4fa0*/  LDS.U16 R140, [R43+0x8] ;  /* 0x000008002b8c7984 */ /* 0x000e280000000400 */
[----:B------:R-:W0:Y:S01]  /*4fb0*/  LDS.U16 R144, [R43+0xa] ;  /* 0x00000a002b907984 */ /* 0x000e220000000400 */
[----:B-1----:R-:W-:Y:S01]  /*4fc0*/  FADD.FTZ R135, R147, 1 ;  /* 0x3f80000093877421 */ /* 0x002fe20000010000 */
[----:B------:R1:W-:Y:S02]  /*4fd0*/  MUFU.RCP R133, R143 ;  /* 0x0000008f00857308 */ /* 0x0003e40000001000 */
[----:B------:R-:W0:Y:S01]  /*4fe0*/  LDS.U16 R146, [R43+0xc] ;  /* 0x00000c002b927984 */ /* 0x000e220000000400 */
[----:B--2---:R-:W-:Y:S01]  /*4ff0*/  FADD.FTZ R139, R151, 1 ;  /* 0x3f800000978b7421 */ /* 0x004fe20000010000 */
[----:B---3--:R-:W-:Y:S01]  /*5000*/  FADD.FTZ R141, R152, 1 ;  /* 0x3f800000988d7421 */ /* 0x008fe20000010000 */
[----:B------:R-:W-:Y:S01]  /*5010*/  FADD.FTZ R147, R154, 1 ;  /* 0x3f8000009a937421 */ /* 0x000fe20000010000 */
[----:B------:R-:W2:Y:S02]  /*5020*/  LDS.U16 R152, [R43+0xe] ;  /* 0x00000e002b987984 */ /* 0x000ea40000000400 */
[----:B------:R-:W3:Y:S01]  /*5030*/  MUFU.RCP R135, R135 ;  /* 0x0000008700877308 */ /* 0x000ee20000001000 */
[----:B-1----:R-:W-:Y:S01]  /*5040*/  FADD.FTZ R143, R153, 1 ;  /* 0x3f800000998f7421 */ /* 0x002fe20000010000 */
[----:B------:R-:W1:Y:S04]  /*5050*/  LDS.U16 R154, [R43+0x10] ;  /* 0x000010002b9a7984 */ /* 0x000e680000000400 */
[----:B------:R-:W1:Y:S01]  /*5060*/  LDS.U16 R165, [R43+0x14] ;  /* 0x000014002ba57984 */ /* 0x000e620000000400 */
[----:B----4-:R-:W-:Y:S01]  /*5070*/  HADD2.F32 R127, -RZ, R127.H0_H0 ;  /* 0x2000007fff7f7230 */ /* 0x010fe20000004100 */
[----:B------:R4:W2:Y:S08]  /*5080*/  MUFU.RCP R137, R15 ;  /* 0x0000000f00897308 */ /* 0x0008b00000001000 */
[----:B------:R-:W-:Y:S01]  /*5090*/  MUFU.EX2 R3, R3 ;  /* 0x0000000300037308 */ /* 0x000fe20000000800 */
[----:B-----5:R-:W-:-:S02]  /*50a0*/  HADD2.F32 R130, -RZ, R130.H0_H0 ;  /* 0x20000082ff827230 */ /* 0x020fc40000004100 */
[----:B0-----:R-:W-:Y:S01]  /*50b0*/  FADD.FTZ R175, -R155, 1 ;  /* 0x3f8000009baf7421 */ /* 0x001fe20000010100 */
[----:B------:R-:W-:Y:S02]  /*50c0*/  HADD2.F32 R129, -RZ, R129.H0_H0 ;  /* 0x20000081ff817230 */ /* 0x000fe40000004100 */
[----:B----4-:R-:W-:Y:S01]  /*50d0*/  FADD.FTZ R15, -R131, 1 ;  /* 0x3f800000830f7421 */ /* 0x010fe20000010100 */
[----:B------:R-:W-:Y:S01]  /*50e0*/  FMUL.FTZ R16, R132, R127 ;  /* 0x0000007f84107220 */ /* 0x000fe20000410000 */
[----:B---3--:R-:W-:Y:S01]  /*50f0*/  FADD.FTZ R153, -R135, 1 ;  /* 0x3f80000087997421 */ /* 0x008fe20000010100 */
[----:B------:R-:W-:Y:S01]  /*5100*/  FMUL.FTZ R148, R145, R130 ;  /* 0x0000008291947220 */ /* 0x000fe20000410000 */
[----:B------:R-:W0:Y:S01]  /*5110*/  MUFU.RCP R139, R139 ;  /* 0x0000008b008b7308 */ /* 0x000e220000001000 */
[----:B------:R-:W-:Y:S01]  /*5120*/  FADD.FTZ R151, -R133, 1 ;  /* 0x3f80000085977421 */ /* 0x000fe20000010100 */
[----:B------:R-:W-:Y:S01]  /*5130*/  FMUL.FTZ R142, R134, R129 ;  /* 0x00000081868e7220 */ /* 0x000fe20000410000 */
[----:B------:R-:W-:Y:S01]  /*5140*/  FFMA.FTZ R15, R100, R15, 1 ;  /* 0x3f800000640f7423 */ /* 0x000fe2000001000f */
[----:B------:R-:W-:Y:S01]  /*5150*/  FMUL.FTZ R16, R131, R16 ;  /* 0x0000001083107220 */ /* 0x000fe20000410000 */
[----:B------:R-:W-:Y:S01]  /*5160*/  FFMA.FTZ R153, R102, R153, 1 ;  /* 0x3f80000066997423 */ /* 0x000fe20000010099 */
[----:B------:R-:W-:Y:S01]  /*5170*/  FMUL.FTZ R148, R135, R148 ;  /* 0x0000009487947220 */ /* 0x000fe20000410000 */
[----:B------:R-:W-:Y:S01]  /*5180*/  LDS.U16 R163, [R43+0x12] ;  /* 0x000012002ba37984 */ /* 0x000fe20000000400 */
[----:B------:R-:W3:Y:S01]  /*5190*/  MUFU.RCP R141, R141 ;  /* 0x0000008d008d7308 */ /* 0x000ee20000001000 */
[----:B------:R-:W-:Y:S01]  /*51a0*/  FFMA.FTZ R151, R98, R151, 1 ;  /* 0x3f80000062977423 */ /* 0x000fe20000010097 */
[----:B------:R-:W-:Y:S01]  /*51b0*/  FMUL.FTZ R142, R133, R142 ;  /* 0x0000008e858e7220 */ /* 0x000fe20000410000 */
[----:B------:R-:W-:Y:S01]  /*51c0*/  FMUL.FTZ R16, R16, R15 ;  /* 0x0000000f10107220 */ /* 0x000fe20000410000 */
[----:B------:R-:W-:Y:S01]  /*51d0*/  FMUL.FTZ R15, R148, R153 ;  /* 0x00000099940f7220 */ /* 0x000fe20000410000 */
[----:B------:R-:W-:-:S02]  /*51e0*/  HADD2.F32 R153, -RZ, R136.H0_H0 ;  /* 0x20000088ff997230 */ /* 0x000fc40000004100 */
[----:B------:R-:W-:Y:S01]  /*51f0*/  FMUL.FTZ R169, R142, R151 ;  /* 0x000000978ea97220 */ /* 0x000fe20000410000 */
[----:B------:R-:W-:Y:S01]  /*5200*/  HADD2.F32 R136, -RZ, R17.H0_H0 ;  /* 0x20000011ff887230 */ /* 0x000fe20000004100 */
[----:B------:R-:W4:Y:S01]  /*5210*/  MUFU.RCP R143, R143 ;  /* 0x0000008f008f7308 */ /* 0x000f220000001000 */
[----:B------:R-:W-:Y:S02]  /*5220*/  HADD2.F32 R151, -RZ, R138.H0_H0 ;  /* 0x2000008aff977230 */ /* 0x000fe40000004100 */
[----:B------:R-:W-:Y:S02]  /*5230*/  HADD2.F32 R138, -RZ, R140.H0_H0 ;  /* 0x2000008cff8a7230 */ /* 0x000fe40000004100 */
[----:B------:R-:W-:Y:S02]  /*5240*/  HADD2.F32 R140, -RZ, R144.H0_H0 ;  /* 0x20000090ff8c7230 */ /* 0x000fe40000004100 */
[----:B--2---:R-:W-:Y:S01]  /*5250*/  FADD.FTZ R157, -R137, 1 ;  /* 0x3f800000899d7421 */ /* 0x004fe20000010100 */
[----:B------:R-:W-:Y:S01]  /*5260*/  FMUL.FTZ R144, R149, R136 ;  /* 0x0000008895907220 */ /* 0x000fe20000410000 */
[----:B------:R-:W-:Y:S01]  /*5270*/  FADD.FTZ R142, R156, 1 ;  /* 0x3f8000009c8e7421 */ /* 0x000fe20000010000 */
[----:B0-----:R-:W-:Y:S01]  /*5280*/  FADD.FTZ R159, -R139, 1 ;  /* 0x3f8000008b9f7421 */ /* 0x001fe20000010100 */
[----:B------:R-:W-:Y:S01]  /*5290*/  FMUL.FTZ R156, R153, R140 ;  /* 0x0000008c999c7220 */ /* 0x000fe20000410000 */
[----:B------:R-:W-:Y:S01]  /*52a0*/  FFMA.FTZ R157, R104, R157, 1 ;  /* 0x3f800000689d7423 */ /* 0x000fe2000001009d */
[----:B------:R-:W-:Y:S01]  /*52b0*/  FMUL.FTZ R144, R137, R144 ;  /* 0x0000009089907220 */ /* 0x000fe20000410000 */
[C---:B---3--:R-:W-:Y:S01]  /*52c0*/  FADD.FTZ R17, -R141.reuse, 1 ;  /* 0x3f8000008d117421 */ /* 0x048fe20000010100 */
[----:B------:R-:W-:Y:S01]  /*52d0*/  FMUL.FTZ R158, R141, R156 ;  /* 0x0000009c8d9e7220 */ /* 0x000fe20000410000 */
[----:B------:R-:W-:Y:S01]  /*52e0*/  FFMA.FTZ R150, R106, R159, 1 ;  /* 0x3f8000006a967423 */ /* 0x000fe2000001009f */
[----:B------:R-:W-:Y:S01]  /*52f0*/  FMUL.FTZ R156, R144, R157 ;  /* 0x0000009d909c7220 */ /* 0x000fe20000410000 */
[----:B------:R-:W-:Y:S01]  /*5300*/  FFMA.FTZ R159, R108, R17, 1 ;  /* 0x3f8000006c9f7423 */ /* 0x000fe20000010011 */
[----:B------:R-:W-:Y:S01]  /*5310*/  HADD2.F32 R157, -RZ, R126.H0_H0 ;  /* 0x2000007eff9d7230 */ /* 0x000fe20000004100 */
[----:B------:R-:W0:Y:S01]  /*5320*/  MUFU.RCP R147, R147 ;  /* 0x0000009300937308 */ /* 0x000e220000001000 */
[----:B------:R-:W-:-:S02]  /*5330*/  HADD2.F32 R144, -RZ, R146.H0_H0 ;  /* 0x20000092ff907230 */ /* 0x000fc40000004100 */
[----:B------:R-:W-:Y:S01]  /*5340*/  FMUL.FTZ R148, R151, R138 ;  /* 0x0000008a97947220 */ /* 0x000fe20000410000 */
[----:B------:R-:W-:Y:S01]  /*5350*/  FMUL.FTZ R166, R158, R159 ;  /* 0x0000009f9ea67220 */ /* 0x000fe20000410000 */
[----:B----4-:R-:W-:Y:S01]  /*5360*/  FADD.FTZ R159, -R143, 1 ;  /* 0x3f8000008f9f7421 */ /* 0x010fe20000010100 */
[----:B------:R-:W-:Y:S01]  /*5370*/  FMUL.FTZ R126, R157, R144 ;  /* 0x000000909d7e7220 */ /* 0x000fe20000410000 */
[----:B------:R-:W-:Y:S02]  /*5380*/  FMUL.FTZ R17, R139, R148 ;  /* 0x000000948b117220 */ /* 0x000fe40000410000 */
[----:B------:R-:W-:Y:S01]  /*5390*/  FFMA.FTZ R159, R110, R159, 1 ;  /* 0x3f8000006e9f7423 */ /* 0x000fe2000001009f */
[----:B------:R-:W-:Y:S01]  /*53a0*/  FMUL.FTZ R146, R143, R126 ;  /* 0x0000007e8f927220 */ /* 0x000fe20000410000 */
[----:B------:R-:W-:Y:S01]  /*53b0*/  FMUL.FTZ R17, R17, R150 ;  /* 0x0000009611117220 */ /* 0x000fe20000410000 */
[----:B------:R-:W-:Y:S01]  /*53c0*/  FADD.FTZ R150, R161, 1 ;  /* 0x3f800000a1967421 */ /* 0x000fe20000010000 */
[----:B------:R-:W-:-:S02]  /*53d0*/  HADD2.F32 R126, -RZ, R125.H0_H0 ;  /* 0x2000007dff7e7230 */ /* 0x000fc40000004100 */
[----:B------:R-:W-:Y:S01]  /*53e0*/  FADD.FTZ R161, R162, 1 ;  /* 0x3f800000a2a17421 */ /* 0x000fe20000010000 */
[----:B------:R-:W-:Y:S02]  /*53f0*/  HADD2.F32 R125, -RZ, R152.H0_H0 ;  /* 0x20000098ff7d7230 */ /* 0x000fe40000004100 */
[----:B------:R-:W-:Y:S01]  /*5400*/  FMUL.FTZ R168, R146, R159 ;  /* 0x0000009f92a87220 */ /* 0x000fe20000410000 */
[----:B------:R-:W2:Y:S01]  /*5410*/  LDS.U16 R162, [R43+0x18] ;  /* 0x000018002ba27984 */ /* 0x000ea20000000400 */
[----:B------:R-:W-:Y:S02]  /*5420*/  HADD2.F32 R159, -RZ, R124.H0_H0 ;  /* 0x2000007cff9f7230 */ /* 0x000fe40000004100 */
[----:B-1----:R-:W-:Y:S01]  /*5430*/  HADD2.F32 R146, -RZ, R154.H0_H0 ;  /* 0x2000009aff927230 */ /* 0x002fe20000004100 */
[----:B------:R1:W3:Y:S01]  /*5440*/  MUFU.RCP R148, R160 ;  /* 0x000000a000947308 */ /* 0x0002e20000001000 */
[----:B------:R-:W-:Y:S01]  /*5450*/  FADD.FTZ R124, R14, 1 ;  /* 0x3f8000000e7c7421 */ /* 0x000fe20000010000 */
[----:B0-----:R-:W-:Y:S01]  /*5460*/  FADD.FTZ R167, -R147, 1 ;  /* 0x3f80000093a77421 */ /* 0x001fe20000010100 */
[----:B------:R-:W-:Y:S01]  /*5470*/  FMUL.FTZ R14, R126, R125 ;  /* 0x0000007d7e0e7220 */ /* 0x000fe20000410000 */
[----:B------:R-:W-:Y:S01]  /*5480*/  FMUL.FTZ R152, R159, R146 ;  /* 0x000000929f987220 */ /* 0x000fe20000410000 */
[----:B------:R-:W-:Y:S01]  /*5490*/  HADD2.F32 R123, -RZ, R123.H0_H0 ;  /* 0x2000007bff7b7230 */ /* 0x000fe20000004100 */
[----:B-1----:R-:W0:Y:S01]  /*54a0*/  LDS.U16 R160, [R43+0x16] ;  /* 0x000016002ba07984 */ /* 0x002e220000000400 */
[----:B------:R-:W-:Y:S01]  /*54b0*/  FFMA.FTZ R167, R112, R167, 1 ;  /* 0x3f80000070a77423 */ /* 0x000fe200000100a7 */
[----:B------:R-:W-:Y:S01]  /*54c0*/  FMUL.FTZ R14, R147, R14 ;  /* 0x0000000e930e7220 */ /* 0x000fe20000410000 */
[----:B------:R-:W-:Y:S01]  /*54d0*/  FFMA.FTZ R177, R114, R175, 1 ;  /* 0x3f80000072b17423 */ /* 0x000fe200000100af */
[----:B------:R-:W-:Y:S01]  /*54e0*/  FMUL.FTZ R152, R155, R152 ;  /* 0x000000989b987220 */ /* 0x000fe20000410000 */
[----:B------:R-:W-:Y:S01]  /*54f0*/  FMUL.FTZ R2, R123, -1.4426950216293334961 ;  /* 0xbfb8aa3b7b027820 */ /* 0x000fe20000410000 */
[----:B------:R-:W-:Y:S01]  /*5500*/  FMUL.FTZ R179, R14, R167 ;  /* 0x000000a70eb37220 */ /* 0x000fe20000410000 */
[----:B------:R-:W-:Y:S01]  /*5510*/  FADD.FTZ R154, R3, 1 ;  /* 0x3f800000039a7421 */ /* 0x000fe20000010000 */
[----:B------:R-:W-:Y:S01]  /*5520*/  FMUL.FTZ R14, R152, R177 ;  /* 0x000000b1980e7220 */ /* 0x000fe20000410000 */
[----:B------:R-:W1:Y:S04]  /*5530*/  LDS.U16 R3, [R43+0x1a] ;  /* 0x00001a002b037984 */ /* 0x000e680000000400 */
[----:B------:R-:W4:Y:S04]  /*5540*/  LDS.U16 R175, [R43+0x1c] ;  /* 0x00001c002baf7984 */ /* 0x000f280000000400 */
[----:B------:R-:W5:Y:S01]  /*5550*/  LDS.U16 R177, [R43+0x1e] ;  /* 0x00001e002bb17984 */ /* 0x000f620000000400 */
[----:B------:R-:W-:Y:S08]  /*5560*/  MUFU.RCP R150, R150 ;  /* 0x0000009600967308 */ /* 0x000ff00000001000 */
[----:B------:R-:W2:Y:S08]  /*5570*/  MUFU.EX2 R2, R2 ;  /* 0x0000000200027308 */ /* 0x000eb00000000800 */
[----:B------:R-:W1:Y:S01]  /*5580*/  MUFU.RCP R161, R161 ;  /* 0x000000a100a17308 */ /* 0x000e620000001000 */
[----:B---3--:R-:W-:-:S07]  /*5590*/  FADD.FTZ R152, -R148, 1 ;  /* 0x3f80000094987421 */ /* 0x008fce0000010100 */
[----:B------:R-:W3:Y:S01]  /*55a0*/  MUFU.RCP R142, R142 ;  /* 0x0000008e008e7308 */ /* 0x000ee20000001000 */
[----:B--2---:R-:W-:Y:S01]  /*55b0*/  FADD.FTZ R158, R2, 1 ;  /* 0x3f800000029e7421 */ /* 0x004fe20000010000 */
[----:B------:R-:W-:-:S06]  /*55c0*/  HADD2.F32 R116, -RZ, R116.H0_H0 ;  /* 0x20000074ff747230 */ /* 0x000fcc0000004100 */
[----:B------:R2:W-:Y:S01]  /*55d0*/  MUFU.RCP R167, R154 ;  /* 0x0000009a00a77308 */ /* 0x0005e20000001000 */
[----:B------:R-:W-:Y:S02]  /*55e0*/  HADD2.F32 R111, -RZ, R111.H0_H0 ;  /* 0x2000006fff6f7230 */ /* 0x000fe40000004100 */
[----:B------:R-:W-:Y:S02]  /*55f0*/  HADD2.F32 R165, -RZ, R165.H0_H0 ;  /* 0x200000a5ffa57230 */ /* 0x000fe40000004100 */
[----:B--2---:R-:W-:-:S03]  /*5600*/  FADD.FTZ R154, -R150, 1 ;  /* 0x3f800000969a7421 */ /* 0x004fc60000010100 */
[----:B------:R-:W2:Y:S01]  /*5610*/  MUFU.RCP R124, R124 ;  /* 0x0000007c007c7308 */ /* 0x000ea20000001000 */
[----:B------:R-:W-:Y:S01]  /*5620*/  FFMA.FTZ R170, R119, R154, 1 ;  /* 0x3f80000077aa7423 */ /* 0x000fe2000001009a */
[----:B------:R-:W-:Y:S02]  /*5630*/  HADD2.F32 R154, -RZ, R162.H0_H0 ;  /* 0x200000a2ff9a7230 */ /* 0x000fe40000004100 */
[----:B------:R-:W-:Y:S01]  /*5640*/  FFMA.FTZ R164, R117, R152, 1 ;  /* 0x3f80000075a47423 */ /* 0x000fe20000010098 */
[----:B0-----:R-:W-:-:S03]  /*5650*/  HADD2.F32 R152, -RZ, R160.H0_H0 ;  /* 0x200000a0ff987230 */ /* 0x001fc60000004100 */
[----:B------:R-:W0:Y:S01]  /*5660*/  MUFU.RCP R158, R158 ;  /* 0x0000009e009e7308 */ /* 0x000e220000001000 */
[----:B------:R-:W-:Y:S02]  /*5670*/  HADD2.F32 R118, -RZ, R118.H0_H0 ;  /* 0x20000076ff767230 */ /* 0x000fe40000004100 */
[----:B-1----:R-:W-:Y:S01]  /*5680*/  FADD.FTZ R181, -R161, 1 ;  /* 0x3f800000a1b57421 */ /* 0x002fe20000010100 */
[----:B------:R-:W-:Y:S02]  /*5690*/  HADD2.F32 R113, -RZ, R113.H0_H0 ;  /* 0x20000071ff717230 */ /* 0x000fe40000004100 */
[----:B------:R-:W-:Y:S01]  /*56a0*/  FMUL.FTZ R183, R116, R165 ;  /* 0x000000a574b77220 */ /* 0x000fe20000410000 */
[----:B------:R-:W-:Y:S02]  /*56b0*/  HADD2.F32 R163, -RZ, R163.H0_H0 ;  /* 0x200000a3ffa37230 */ /* 0x000fe40000004100 */
[----:B------:R-:W-:Y:S01]  /*56c0*/  FMUL.FTZ R160, R111, R154 ;  /* 0x0000009a6fa07220 */ /* 0x000fe20000410000 */
[----:B------:R-:W-:Y:S01]  /*56d0*/  FFMA.FTZ R187, R120, R181, 1 ;  /* 0x3f80000078bb7423 */ /* 0x000fe200000100b5 */
[----:B------:R-:W-:Y:S01]  /*56e0*/  FMUL.FTZ R183, R148, R183 ;  /* 0x000000b794b77220 */ /* 0x000fe20000410000 */
[----:B---3--:R-:W-:Y:S01]  /*56f0*/  FADD.FTZ R2, -R142, 1 ;  /* 0x3f8000008e027421 */ /* 0x008fe20000010100 */
[----:B------:R-:W-:Y:S01]  /*5700*/  FMUL.FTZ R160, R161, R160 ;  /* 0x000000a0a1a07220 */ /* 0x000fe20000410000 */
[----:B------:R-:W-:Y:S01]  /*5710*/  FMUL.FTZ R181, R118, R163 ;  /* 0x000000a376b57220 */ /* 0x000fe20000410000 */
[----:B------:R-:W-:Y:S01]  /*5720*/  FMUL.FTZ R185, R113, R152 ;  /* 0x0000009871b97220 */ /* 0x000fe20000410000 */
[----:B------:R-:W-:Y:S01]  /*5730*/  FMUL.FTZ R183, R183, R164 ;  /* 0x000000a4b7b77220 */ /* 0x000fe20000410000 */
[----:B------:R-:W-:Y:S01]  /*5740*/  FMUL.FTZ R187, R160, R187 ;  /* 0x000000bba0bb7220 */ /* 0x000fe20000410000 */
[----:B------:R-:W-:Y:S01]  /*5750*/  F2FP.F16.F32.PACK_AB R172, R169, R16 ;  /* 0x00000010a9ac723e */ /* 0x000fe200000000ff */
[----:B------:R-:W-:Y:S01]  /*5760*/  BAR.SYNC.DEFER_BLOCKING 0x0 ;  /* 0x0000000000007b1d */ /* 0x000fe20000010000 */
[----:B------:R-:W-:Y:S01]  /*5770*/  FFMA.FTZ R2, R115, R2, 1 ;  /* 0x3f80000073027423 */ /* 0x000fe20000010002 */
[----:B------:R-:W-:Y:S01]  /*5780*/  FMUL.FTZ R181, R142, R181 ;  /* 0x000000b58eb57220 */ /* 0x000fe20000410000 */
[----:B------:R-:W-:Y:S01]  /*5790*/  FMUL.FTZ R185, R150, R185 ;  /* 0x000000b996b97220 */ /* 0x000fe20000410000 */
[----:B------:R-:W-:-:S02]  /*57a0*/  HADD2.F32 R169, -RZ, R19.H0_H0 ;  /* 0x20000013ffa97230 */ /* 0x000fc40000004100 */
[----:B------:R-:W-:Y:S02]  /*57b0*/  HADD2.F32 R164, -RZ, R18.H0_H0 ;  /* 0x20000012ffa47230 */ /* 0x000fe40000004100 */
[----:B------:R-:W-:Y:S02]  /*57c0*/  HADD2.F32 R162, -RZ, R0.H0_H0 ;  /* 0x20000000ffa27230 */ /* 0x000fe40000004100 */
[----:B------:R-:W-:Y:S02]  /*57d0*/  HADD2.F32 R160, -RZ, R3.H0_H0 ;  /* 0x20000003ffa07230 */ /* 0x000fe40000004100 */
[----:B----4-:R-:W-:Y:S02]  /*57e0*/  HADD2.F32 R175, -RZ, R175.H0_H0 ;  /* 0x200000afffaf7230 */ /* 0x010fe40000004100 */
[----:B-----5:R-:W-:Y:S02]  /*57f0*/  HADD2.F32 R177, -RZ, R177.H0_H0 ;  /* 0x200000b1ffb17230 */ /* 0x020fe40000004100 */
[----:B------:R-:W-:Y:S01]  /*5800*/  FMUL.FTZ R181, R181, R2 ;  /* 0x00000002b5b57220 */ /* 0x000fe20000410000 */
[----:B------:R-:W-:Y:S01]  /*5810*/  FMUL.FTZ R170, R185, R170 ;  /* 0x000000aab9aa7220 */ /* 0x000fe20000410000 */
[----:B--2---:R-:W-:Y:S01]  /*5820*/  FADD.FTZ R0, -R124, 1 ;  /* 0x3f8000007c007421 */ /* 0x004fe20000010100 */
[----:B------:R-:W-:Y:S01]  /*5830*/  FADD.FTZ R19, -R167, 1 ;  /* 0x3f800000a7137421 */ /* 0x000fe20000010100 */
        /* <DEDUP_REMOVED lines=14> */
[----:B------:R-:W-:-:S02]  /*5920*/  PRMT R3, R172, 0x7632, R3 ;  /* 0x00007632ac037816 */ /* 0x000fc40000000003 */
[----:B------:R-:W-:Y:S02]  /*5930*/  F2FP.F16.F32.PACK_AB R17, R166, R17 ;  /* 0x00000011a611723e */ /* 0x000fe400000000ff */
[----:B------:R-:W-:Y:S02]  /*5940*/  PRMT R16, R15, 0x7632, R16 ;  /* 0x000076320f107816 */ /* 0x000fe40000000010 */
        /* <DEDUP_REMOVED lines=69> */
.L_x_6943:
[----:B------:R-:W-:Y:S05]  /*5da0*/  BSYNC B0 ;  /* 0x0000000000007941 */ /* 0x000fea0003800000 */
.L_x_6942:
        /* <DEDUP_REMOVED lines=13> */
[----:B------:R-:W-:Y:S01]  /*5e80*/  FMUL.FTZ R115, R115, R142 ;  /* 0x0000008e73737220 */ /* 0x000fe20000410000 */
        /* <DEDUP_REMOVED lines=57> */
[----:B------:R-:W-:Y:S01]  /*6220*/  FMUL.FTZ R122, R169, R121 ;  /* 0x00000079a97a7220 */ /* 0x000fe20000410000 */
[----:B------:R-:W-:Y:S01]  /*6230*/  FMUL.FTZ R124, R164, R167 ;  /* 0x000000a7a47c7220 */ /* 0x000fe20000410000 */
[----:B------:R0:W-:Y:S01]  /*6240*/  @!P2 STG.E.U16 desc[UR14][R2.64+-0x80], R207 ;  /* 0xffff80cf0200a986 */ /* 0x0001e2000c10150e */
[----:B------:R-:W-:-:S03]  /*6250*/  FMUL.FTZ R126, R162, R123 ;  /* 0x0000007ba27e7220 */ /* 0x000fc60000410000 */
[----:B------:R0:W-:Y:S04]  /*6260*/  @!P3 STG.E.U16 desc[UR14][R2.64+-0x3c0], R181 ;  /* 0xfffc40b50200b986 */ /* 0x0001e8000c10150e */
[----:B------:R0:W-:Y:S01]  /*6270*/  @!P4 STG.E.U16 desc[UR14][R2.64+-0x40], R209 ;  /* 0xffffc0d10200c986 */ /* 0x0001e2000c10150e */
[----:B------:R-:W-:Y:S05]  /*6280*/  @!P0 BRA `(.L_x_6944) ;  /* 0x0000000800088947 */ /* 0x000fea0003800000 */
[----:B------:R-:W-:Y:S01]  /*6290*/  BAR.SYNC.DEFER_BLOCKING 0x0 ;  /* 0x0000000000007b1d */ /* 0x000fe20000010000 */
[----:B------:R-:W-:Y:S01]  /*62a0*/  FMUL.FTZ R127, R131, R127 ;  /* 0x0000007f837f7220 */ /* 0x000fe20000410000 */
[----:B0-----:R-:W-:Y:S01]  /*62b0*/  FMUL.FTZ R2, R133, R129 ;  /* 0x0000008185027220 */ /* 0x001fe20000410000 */
        /* <DEDUP_REMOVED lines=33> */
[----:B------:R-:W-:Y:S01]  /*64d0*/  STS.U16 [R43], R127 ;  /* 0x0000007f2b007388 */ /* 0x000fe20000000400 */
[C---:B------:R-:W-:Y:S02]  /*64e0*/  PRMT R125, R121.reuse, 0x7632, R125 ;  /* 0x00007632797d7816 */ /* 0x040fe4000000007d */
        /* <DEDUP_REMOVED lines=50> */
.L_x_6946:
[----:B------:R-:W-:Y:S05]  /*6810*/  BSYNC B0 ;  /* 0x0000000000007941 */ /* 0x000fea0003800000 */
.L_x_6945:
        /* <DEDUP_REMOVED lines=41> */
.L_x_6944:
[----:B------:R-:W-:Y:S01]  /*6ab0*/  HADD2.F32 R163, -RZ, R171.H0_H0 ;  /* 0x200000abffa37230 */ /* 0x000fe20000004100 */
[----:B------:R-:W2:Y:S01]  /*6ac0*/  LDC R27, c[0x0][0x21c] ;  /* 0x00008700ff1b7b82 */ /* 0x000ea20000000800 */
[----:B------:R-:W-:Y:S01]  /*6ad0*/  HADD2.F32 R161, -RZ, R42.H0_H0 ;  /* 0x2000002affa17230 */ /* 0x000fe20000004100 */
[----:B-1----:R-:W-:Y:S01]  /*6ae0*/  HFMA2.MMA R129, -RZ, RZ, 0, 0 ;  /* 0x00000000ff817435 */ /* 0x002fe200000001ff */
        /* <DEDUP_REMOVED lines=22> */
[----:B--2---:R-:W-:Y:S01]  /*6c50*/  ISETP.GE.AND P0, PT, R27, 0x1, PT ;  /* 0x000000011b00780c */ /* 0x004fe20003f06270 */
        /* <DEDUP_REMOVED lines=41> */
[----:B------:R-:W1:Y:S01]  /*6ef0*/  LDC.64 R18, c[0x0][0x2d8] ;  /* 0x0000b600ff127b82 */ /* 0x000e620000000a00 */
[C---:B------:R-:W-:Y:S01]  /*6f00*/  IADD3 R16, R61.reuse, -0x1, RZ ;  /* 0xffffffff3d107810 */ /* 0x040fe20007ffe0ff */
[----:B------:R-:W-:Y:S01]  /*6f10*/  ULDC.64 UR4, c[0x0][0x230] ;  /* 0x00008c0000047ab9 */ /* 0x000fe20000000a00 */
[----:B------:R-:W-:Y:S01]  /*6f20*/  IADD3 R20, R61, -0x2, RZ ;  /* 0xfffffffe3d147810 */ /* 0x000fe20007ffe0ff */
[----:B------:R-:W-:Y:S01]  /*6f30*/  ULDC.64 UR6, c[0x0][0x248] ;  /* 0x0000920000067ab9 */ /* 0x000fe20000000a00 */
[----:B------:R-:W-:Y:S01]  /*6f40*/  LEA.HI R17, R16, R16, RZ, 0x1 ;  /* 0x0000001010117211 */ /* 0x000fe200078f08ff */
[----:B------:R-:W-:Y:S01]  /*6f50*/  ULDC.64 UR8, c[0x0][0x268] ;  /* 0x00009a0000087ab9 */ /* 0x000fe20000000a00 */
[C---:B------:R-:W-:Y:S01]  /*6f60*/  IMAD R26, R76.reuse, UR6, RZ ;  /* 0x000000064c1a7c24 */ /* 0x040fe2000f8e02ff */
[----:B0-----:R-:W0:Y:S01]  /*6f70*/  LDC.64 R2, c[0x0][0x2e0] ;  /* 0x0000b800ff027b82 */ /* 0x001e220000000a00 */
[----:B------:R-:W-:Y:S01]  /*6f80*/  LOP3.LUT R17, R17, 0xfffffe, RZ, 0xc0, !PT ;  /* 0x00fffffe11117812 */ /* 0x000fe200078ec0ff */
[----:B------:R-:W-:Y:S01]  /*6f90*/  IMAD R142, R76, UR8, RZ ;  /* 0x000000084c8e7c24 */ /* 0x000fe2000f8e02ff */
[-C--:B------:R-:W-:Y:S01]  /*6fa0*/  MOV R135, R60.reuse ;  /* 0x0000003c00877202 */ /* 0x080fe20000000f00 */
[----:B------:R-:W-:Y:S01]  /*6fb0*/  IMAD R27, R20, R27, RZ ;  /* 0x0000001b141b7224 */ /* 0x000fe200078e02ff */
[----:B------:R-:W-:Y:S01]  /*6fc0*/  IADD3 R162, R16, -R17, RZ ;  /* 0x8000001110a27210 */ /* 0x000fe20007ffe0ff */
[----:B------:R-:W-:Y:S01]  /*6fd0*/  IMAD R16, R76, UR4, RZ ;  /* 0x000000044c107c24 */ /* 0x000fe2000f8e02ff */
[----:B------:R-:W-:Y:S01]  /*6fe0*/  MOV R129, RZ ;  /* 0x000000ff00817202 */ /* 0x000fe20000000f00 */
[----:B------:R-:W2:Y:S01]  /*6ff0*/  LDC.64 R22, c[0x0][0x2d0] ;  /* 0x0000b400ff167b82 */ /* 0x000ea20000000a00 */
[----:B------:R-:W-:Y:S01]  /*7000*/  IMAD.WIDE.U32 R20, R79, UR6, RZ ;  /* 0x000000064f147c25 */ /* 0x000fe2000f8e00ff */
[----:B------:R-:W-:-:S02]  /*7010*/  MOV R137, R60 ;  /* 0x0000003c00897202 */ /* 0x000fc40000000f00 */
[----:B------:R-:W-:Y:S01]  /*7020*/  MOV R144, RZ ;  /* 0x000000ff00907202 */ /* 0x000fe20000000f00 */
[C---:B------:R-:W-:Y:S01]  /*7030*/  IMAD R121, R79.reuse, UR5, R16 ;  /* 0x000000054f797c24 */ /* 0x040fe2000f8e0210 */
[----:B------:R-:W-:Y:S01]  /*7040*/  MOV R156, RZ ;  /* 0x000000ff009c7202 */ /* 0x000fe20000000f00 */
[C---:B------:R-:W-:Y:S01]  /*7050*/  IMAD R123, R79.reuse, UR7, R26 ;  /* 0x000000074f7b7c24 */ /* 0x040fe2000f8e021a */
[----:B-1----:R-:W-:Y:S01]  /*7060*/  LEA R117, P2, R20, R18, 0x2 ;  /* 0x0000001214757211 */ /* 0x002fe200078410ff */
[C---:B------:R-:W-:Y:S01]  /*7070*/  IMAD.WIDE.U32 R16, R79.reuse, UR8, RZ ;  /* 0x000000084f107c25 */ /* 0x040fe2000f8e00ff */
[----:B------:R-:W1:Y:S01]  /*7080*/  LDC R199, c[0x0][0x21c] ;  /* 0x00008700ffc77b82 */ /* 0x000e620000000800 */
[----:B------:R-:W-:Y:S01]  /*7090*/  MOV R158, RZ ;  /* 0x000000ff009e7202 */ /* 0x000fe20000000f00 */
[----:B------:R-:W-:Y:S01]  /*70a0*/  ULDC UR5, c[0x0][0x224] ;  /* 0x0000890000057ab9 */ /* 0x000fe20000000800 */
[----:B------:R-:W-:Y:S01]  /*70b0*/  IMAD R125, R79, UR9, R142 ;  /* 0x000000094f7d7c24 */ /* 0x000fe2000f8e028e */
[----:B------:R-:W-:Y:S01]  /*70c0*/  IADD3 R142, R21, R123, RZ ;  /* 0x0000007b158e7210 */ /* 0x000fe20007ffe0ff */
[----:B------:R-:W-:Y:S01]  /*70d0*/  IMAD.WIDE.U32 R24, R79, UR4, RZ ;  /* 0x000000044f187c25 */ /* 0x000fe2000f8e00ff */
[----:B0-----:R-:W-:Y:S01]  /*70e0*/  LEA R119, P3, R16, R2, 0x2 ;  /* 0x0000000210777211 */ /* 0x001fe200078610ff */
[----:B------:R-:W-:Y:S01]  /*70f0*/  UMOV UR4, URZ ;  /* 0x0000003f00047c82 */ /* 0x000fe20008000000 */
[----:B------:R-:W-:Y:S01]  /*7100*/  IADD3 R146, R17, R125, RZ ;  /* 0x0000007d11927210 */ /* 0x000fe20007ffe0ff */
[----:B------:R-:W-:Y:S01]  /*7110*/  IMAD.WIDE R26, R27, 0x8, R10 ;  /* 0x000000081b1a7825 */ /* 0x000fe200078e020a */
[----:B------:R-:W-:-:S02]  /*7120*/  LEA.HI.X R142, R20, R19, R142, 0x2, P2 ;  /* 0x00000013148e7211 */ /* 0x000fc400010f148e */
[----:B------:R-:W-:Y:S01]  /*7130*/  LEA.HI.X R146, R16, R3, R146, 0x2, P3 ;  /* 0x0000000310927211 */ /* 0x000fe200018f1492 */
[----:B------:R-:W0:Y:S01]  /*7140*/  LDC.64 R18, c[0x0][0x250] ;  /* 0x00009400ff127b82 */ /* 0x000e220000000a00 */
[C---:B--2---:R-:W-:Y:S02]  /*7150*/  LEA R115, P0, R24.reuse, R22, 0x2 ;  /* 0x0000001618737211 */ /* 0x044fe400078010ff */
[----:B------:R-:W-:Y:S02]  /*7160*/  IADD3 R2, R25, R121, RZ ;  /* 0x0000007919027210 */ /* 0x000fe40007ffe0ff */
[----:B------:R-:W-:Y:S02]  /*7170*/  ISETP.NE.AND P3, PT, R73, 0x1f, PT ;  /* 0x0000001f4900780c */ /* 0x000fe40003f65270 */
[----:B------:R-:W-:Y:S01]  /*7180*/  LEA.HI.X R24, R24, R23, R2, 0x2, P0 ;  /* 0x0000001718187211 */ /* 0x000fe200000f1402 */
[----:B------:R-:W2:Y:S01]  /*7190*/  LDC.64 R16, c[0x0][0x270] ;  /* 0x00009c00ff107b82 */ /* 0x000ea20000000a00 */
[----:B------:R-:W-:-:S02]  /*71a0*/  LEA.HI R2, R61, R61, RZ, 0x1 ;  /* 0x0000003d3d027211 */ /* 0x000fc400078f08ff */
[----:B------:R-:W-:Y:S02]  /*71b0*/  ISETP.NE.AND P2, PT, R73, RZ, PT ;  /* 0x000000ff4900720c */ /* 0x000fe40003f45270 */
[----:B------:R-:W-:Y:S02]  /*71c0*/  LOP3.LUT R2, R2, 0x3ffffe, RZ, 0xc0, !PT ;  /* 0x003ffffe02027812 */ /* 0x000fe400078ec0ff */
[----:B------:R-:W-:Y:S01]  /*71d0*/  MOV R125, RZ ;  /* 0x000000ff007d7202 */ /* 0x000fe20000000f00 */
[----:B------:R-:W3:Y:S01]  /*71e0*/  LDC.64 R20, c[0x0][0x238] ;  /* 0x00008e00ff147b82 */ /* 0x000ee20000000a00 */
[----:B------:R-:W-:Y:S02]  /*71f0*/  IADD3 R2, R61, -R2, RZ ;  /* 0x800000023d027210 */ /* 0x000fe40007ffe0ff */
[----:B------:R-:W-:Y:S02]  /*7200*/  MOV R123, RZ ;  /* 0x000000ff007b7202 */ /* 0x000fe40000000f00 */
        /* <DEDUP_REMOVED lines=10> */
[----:B------:R-:W-:Y:S02]  /*72b0*/  IADD3 R139, R73, 0x200, RZ ;  /* 0x00000200498b7810 */ /* 0x000fe40007ffe0ff */
[----:B--2---:R-:W-:Y:S02]  /*72c0*/  SHF.L.U64.HI R17, R16, 0x2, R17 ;  /* 0x0000000210117819 */ /* 0x004fe40000010211 */
[----:B0-----:R-:W-:-:S02]  /*72d0*/  SHF.L.U64.HI R19, R18, 0x2, R19 ;  /* 0x0000000212137819 */ /* 0x001fc40000010213 */
[----:B---3--:R-:W-:Y:S02]  /*72e0*/  SHF.L.U64.HI R21, R20, 0x2, R21 ;  /* 0x0000000214157819 */ /* 0x008fe40000010215 */
[----:B------:R-:W-:Y:S02]  /*72f0*/  LEA R160, R2, 0x668, 0xa ;  /* 0x0000066802a07811 */ /* 0x000fe400078e50ff */
[----:B-1----:R-:W-:-:S07]  /*7300*/  SHF.L.U32 R162, R162, 0x8, RZ ;  /* 0x00000008a2a27819 */ /* 0x002fce00000006ff */
.L_x_6952:
        /* <DEDUP_REMOVED lines=41> */
[C---:B0-----:R-:W-:Y:S01]  /*75a0*/  FMUL.FTZ R175, R191.reuse, R83 ;  /* 0x00000053bfaf7220 */ /* 0x041fe20000410000 */
[----:B------:R-:W-:-:S06]  /*75b0*/  FMUL.FTZ R22, R191, R84 ;  /* 0x00000054bf167220 */ /* 0x000fcc0000410000 */
[----:B------:R-:W0:Y:S01]  /*75c0*/  MUFU.EX2 R165, R165 ;  /* 0x000000a500a57308 */ /* 0x000e220000000800 */
[----:B------:R4:W5:Y:S07]  /*75d0*/  @!P4 LDG.E R169, desc[UR14][R2.64+0x4] ;  /* 0x0000040e02a9c981 */ /* 0x00096e000c1e1900 */
[----:B------:R-:W0:Y:S01]  /*75e0*/  MUFU.EX2 R167, R167 ;  /* 0x000000a700a77308 */ /* 0x000e220000000800 */
[----:B----4-:R-:W-:-:S04]  /*75f0*/  @P3 MOV R3, 0x400 ;  /* 0x0000040000033802 */ /* 0x010fc80000000f00 */
[----:B-1----:R-:W-:-:S04]  /*7600*/  @P3 LEA R60, R182, R3, 0x18 ;  /* 0x00000003b63c3211 */ /* 0x002fc800078ec0ff */
[----:B------:R-:W-:Y:S01]  /*7610*/  @P3 LEA R195, R73, R60, 0x2 ;  /* 0x0000003c49c33211 */ /* 0x000fe200078e10ff */
[----:B------:R1:W-:Y:S01]  /*7620*/  MUFU.EX2 R2, R22 ;  /* 0x0000001600027308 */ /* 0x0003e20000000800 */
[----:B------:R-:W-:Y:S01]  /*7630*/  FMUL.FTZ R177, R191, R85 ;  /* 0x00000055bfb17220 */ /* 0x000fe20000410000 */
[----:B---3--:R-:W-:-:S03]  /*7640*/  FMUL.FTZ R3, R164, R23 ;  /* 0x00000017a4037220 */ /* 0x008fc60000410000 */
[----:B------:R-:W3:Y:S03]  /*7650*/  @P3 LDS R195, [R195+0xe6c] ;  /* 0x000e6c00c3c33984 */ /* 0x000ee60000000800 */
[----:B------:R-:W4:Y:S01]  /*7660*/  MUFU.EX2 R175, R175 ;  /* 0x000000af00af7308 */ /* 0x000f220000000800 */
[C---:B-1----:R-:W-:Y:S01]  /*7670*/  FMUL.FTZ R22, R191.reuse, R89 ;  /* 0x00000059bf167220 */ /* 0x042fe20000410000 */
[----:B--2---:R-:W-:Y:S01]  /*7680*/  FMUL.FTZ R164, R180, R159 ;  /* 0x0000009fb4a47220 */ /* 0x004fe20000410000 */
[----:B------:R-:W-:-:S05]  /*7690*/  FMUL.FTZ R179, R191, R86 ;  /* 0x00000056bfb37220 */ /* 0x000fca0000410000 */
[----:B------:R1:W-:Y:S01]  /*76a0*/  MUFU.EX2 R155, R22 ;  /* 0x00000016009b7308 */ /* 0x0003e20000000800 */
[----:B------:R-:W-:Y:S01]  /*76b0*/  FMUL.FTZ R182, R157, R82 ;  /* 0x000000529db67220 */ /* 0x000fe20000410000 */
[----:B0-----:R-:W-:Y:S01]  /*76c0*/  FMUL.FTZ R164, R165, R164 ;  /* 0x000000a4a5a47220 */ /* 0x001fe20000410000 */
[C---:B------:R-:W-:Y:S01]  /*76d0*/  FMUL.FTZ R181, R191.reuse, R87 ;  /* 0x00000057bfb57220 */ /* 0x040fe20000410000 */
[----:B------:R-:W-:Y:S01]  /*76e0*/  FMUL.FTZ R196, R191, R94 ;  /* 0x0000005ebfc47220 */ /* 0x000fe20000410000 */
[----:B-1----:R-:W-:-:S03]  /*76f0*/  FFMA.FTZ R22, R159, R163, R198 ;  /* 0x000000a39f167223 */ /* 0x002fc600000100c6 */
[----:B------:R-:W0:Y:S01]  /*7700*/  MUFU.EX2 R177, R177 ;  /* 0x000000b100b17308 */ /* 0x000e220000000800 */
[----:B------:R-:W-:Y:S01]  /*7710*/  FFMA.FTZ R22, R165, R22, R192 ;  /* 0x00000016a5167223 */ /* 0x000fe200000100c0 */
[----:B------:R-:W-:Y:S01]  /*7720*/  FMUL.FTZ R164, R167, R164 ;  /* 0x000000a4a7a47220 */ /* 0x000fe20000410000 */
[C---:B------:R-:W-:Y:S01]  /*7730*/  FMUL.FTZ R194, R191.reuse, R88 ;  /* 0x00000058bfc27220 */ /* 0x040fe20000410000 */
[----:B------:R-:W-:Y:S01]  /*7740*/  FMUL.FTZ R176, R191, R93 ;  /* 0x0000005dbfb07220 */ /* 0x000fe20000410000 */
[----:B------:R-:W-:-:S03]  /*7750*/  FFMA.FTZ R22, R167, R22, R182 ;  /* 0x00000016a7167223 */ /* 0x000fc600000100b6 */
[----:B------:R-:W1:Y:S01]  /*7760*/  MUFU.EX2 R179, R179 ;  /* 0x000000b300b37308 */ /* 0x000e620000000800 */
[----:B----4-:R-:W-:Y:S01]  /*7770*/  FMUL.FTZ R23, R175, R164 ;  /* 0x000000a4af177220 */ /* 0x010fe20000410000 */
[----:B------:R-:W-:Y:S01]  /*7780*/  FMUL.FTZ R190, R191, R90 ;  /* 0x0000005abfbe7220 */ /* 0x000fe20000410000 */
[----:B------:R-:W-:Y:S01]  /*7790*/  FFMA.FTZ R22, R175, R22, R186 ;  /* 0x00000016af167223 */ /* 0x000fe200000100ba */
[C---:B------:R-:W-:Y:S01]  /*77a0*/  FMUL.FTZ R204, R191.reuse, R91 ;  /* 0x0000005bbfcc7220 */ /* 0x040fe20000410000 */
[----:B------:R-:W-:-:S03]  /*77b0*/  FMUL.FTZ R191, R191, R92 ;  /* 0x0000005cbfbf7220 */ /* 0x000fc60000410000 */
[----:B------:R-:W-:Y:S01]  /*77c0*/  MUFU.EX2 R181, R181 ;  /* 0x000000b500b57308 */ /* 0x000fe20000000800 */
[C---:B------:R-:W-:Y:S01]  /*77d0*/  FMUL.FTZ R164, R2.reuse, R23 ;  /* 0x0000001702a47220 */ /* 0x040fe20000410000 */
[----:B------:R-:W-:-:S06]  /*77e0*/  FFMA.FTZ R22, R2, R22, R183 ;  /* 0x0000001602167223 */ /* 0x000fcc00000100b7 */
[----:B------:R-:W2:Y:S01]  /*77f0*/  MUFU.EX2 R196, R196 ;  /* 0x000000c400c47308 */ /* 0x000ea20000000800 */
[C---:B0-----:R-:W-:Y:S01]  /*7800*/  FMUL.FTZ R164, R177.reuse, R164 ;  /* 0x000000a4b1a47220 */ /* 0x041fe20000410000 */
[----:B------:R-:W-:-:S06]  /*7810*/  FFMA.FTZ R22, R177, R22, R188 ;  /* 0x00000016b1167223 */ /* 0x000fcc00000100bc */
[----:B------:R-:W-:Y:S08]  /*7820*/  MUFU.EX2 R194, R194 ;  /* 0x000000c200c27308 */ /* 0x000ff00000000800 */
[----:B------:R-:W0:Y:S01]  /*7830*/  MUFU.EX2 R176, R176 ;  /* 0x000000b000b07308 */ /* 0x000e220000000800 */
[----:B------:R-:W-:Y:S01]  /*7840*/  FMUL.FTZ R157, R172, R91 ;  /* 0x0000005bac9d7220 */ /* 0x000fe20000410000 */
[-C--:B------:R-:W-:Y:S01]  /*7850*/  FMUL.FTZ R147, R124, R3.reuse ;  /* 0x000000037c937220 */ /* 0x080fe20000410000 */
[----:B------:R-:W-:Y:S01]  /*7860*/  FMUL.FTZ R172, R126, R3 ;  /* 0x000000037eac7220 */ /* 0x000fe20000410000 */
[----:B-1----:R-:W-:-:S04]  /*7870*/  FMUL.FTZ R164, R179, R164 ;  /* 0x000000a4b3a47220 */ /* 0x002fc80000410000 */
[----:B------:R-:W1:Y:S01]  /*7880*/  MUFU.EX2 R190, R190 ;  /* 0x000000be00be7308 */ /* 0x000e620000000800 */
[----:B------:R-:W-:-:S07]  /*7890*/  FFMA.FTZ R22, R179, R22, R202 ;  /* 0x00000016b3167223 */ /* 0x000fce00000100ca */
[----:B------:R-:W4:Y:S08]  /*78a0*/  MUFU.EX2 R204, R204 ;  /* 0x000000cc00cc7308 */ /* 0x000f300000000800 */
[----:B------:R-:W1:Y:S01]  /*78b0*/  MUFU.EX2 R191, R191 ;  /* 0x000000bf00bf7308 */ /* 0x000e620000000800 */
[-C--:B------:R-:W-:Y:S01]  /*78c0*/  FMUL.FTZ R193, R122, R3.reuse ;  /* 0x000000037ac17220 */ /* 0x080fe20000410000 */
[----:B--2---:R-:W-:Y:S01]  /*78d0*/  FFMA.FTZ R145, R196, R172, R147 ;  /* 0x000000acc4917223 */ /* 0x004fe20000010093 */
        /* <DEDUP_REMOVED lines=9> */
[----:B0-----:R-:W-:Y:S01]  /*7970*/  FFMA.FTZ R166, R176, R145, R193 ;  /* 0x00000091b0a67223 */ /* 0x001fe200000100c1 */
[C---:B------:R-:W-:Y:S01]  /*7980*/  FMUL.FTZ R164, R194.reuse, R23 ;  /* 0x00000017c2a47220 */ /* 0x040fe20000410000 */
[----:B------:R-:W-:Y:S01]  /*7990*/  FFMA.FTZ R22, R194, R22, R185 ;  /* 0x00000016c2167223 */ /* 0x000fe200000100b9 */
[----:B---34-:R-:W-:Y:S06]  /*79a0*/  @P3 BRA `(.L_x_6949) ;  /* 0x0000000000103947 */ /* 0x018fec0003800000 */
[----:B------:R-:W-:Y:S02]  /*79b0*/  ISETP.NE.AND P3, PT, R61, UR5, PT ;  /* 0x000000053d007c0c */ /* 0x000fe4000bf65270 */
[----:B------:R-:W-:-:S11]  /*79c0*/  MOV R195, 0x3f800000 ;  /* 0x3f80000000c37802 */ /* 0x000fd60000000f00 */
[----:B------:R-:W-:-:S05]  /*79d0*/  @P3 IADD3 R23, R160, R137, RZ ;  /* 0x00000089a0173210 */ /* 0x000fca0007ffe0ff */
[----:B------:R0:W2:Y:S02]  /*79e0*/  @P3 LDS R195, [R23] ;  /* 0x0000000017c33984 */ /* 0x0000a40000000800 */
.L_x_6949:
[----:B------:R-:W-:Y:S05]  /*79f0*/  BSYNC B0 ;  /* 0x0000000000007941 */ /* 0x000fea0003800000 */
.L_x_6948:
[----:B--2---:R-:W-:Y:S01]  /*7a00*/  FMUL.FTZ R145, R196, R195 ;  /* 0x000000c3c4917220 */ /* 0x004fe20000410000 */
[C---:B------:R-:W-:Y:S01]  /*7a10*/  FFMA.FTZ R22, R155.reuse, R22, R184 ;  /* 0x000000169b167223 */ /* 0x040fe200000100b8 */
[----:B0-----:R-:W-:Y:S01]  /*7a20*/  FMUL.FTZ R23, R155, R164 ;  /* 0x000000a49b177220 */ /* 0x001fe20000410000 */
[C---:B-1----:R-:W-:Y:S01]  /*7a30*/  FFMA.FTZ R166, R191.reuse, R166, R210 ;  /* 0x000000a6bfa67223 */ /* 0x042fe200000100d2 */
[----:B------:R-:W-:Y:S01]  /*7a40*/  FMUL.FTZ R164, R176, R145 ;  /* 0x00000091b0a47220 */ /* 0x000fe20000410000 */
[C---:B------:R-:W-:Y:S01]  /*7a50*/  FFMA.FTZ R22, R190.reuse, R22, R161 ;  /* 0x00000016be167223 */ /* 0x040fe200000100a1 */
[----:B------:R-:W-:Y:S01]  /*7a60*/  FMUL.FTZ R23, R190, R23 ;  /* 0x00000017be177220 */ /* 0x000fe20000410000 */
[C---:B------:R-:W-:Y:S01]  /*7a70*/  FFMA.FTZ R166, R204.reuse, R166, R189 ;  /* 0x000000a6cca67223 */ /* 0x040fe200000100bd */
[C---:B------:R-:W-:Y:S01]  /*7a80*/  FMUL.FTZ R197, R191.reuse, R164 ;  /* 0x000000a4bfc57220 */ /* 0x040fe20000410000 */
        /* <DEDUP_REMOVED lines=18> */
[----:B------:R-:W-:Y:S01]  /*7bb0*/  FMUL.FTZ R197, R104, R3 ;  /* 0x0000000368c57220 */ /* 0x000fe20000410000 */
        /* <DEDUP_REMOVED lines=23> */
[----:B------:R-:W-:Y:S01]  /*7d30*/  ISETP.GT.AND P5, PT, R70, 0x1e, PT ;  /* 0x0000001e4600780c */ /* 0x000fe20003fa4270 */
        /* <DEDUP_REMOVED lines=71> */
[----:B------:R-:W1:Y:S02]  /*81b0*/  SHFL.IDX PT, R3, R3, RZ, 0x1f ;  /* 0x00001fff03037589 */ /* 0x000e6400000e0000 */
        /* <DEDUP_REMOVED lines=11> */
[----:B------:R-:W-:Y:S01]  /*8270*/  FFMA.FTZ R172, R194, R145, R185 ;  /* 0x00000091c2ac7223 */ /* 0x000fe200000100b9 */
[----:B------:R-:W-:Y:S02]  /*8280*/  HADD2.F32 R163, -RZ, R171.H0_H0 ;  /* 0x200000abffa37230 */ /* 0x000fe40000004100 */
[----:B------:R-:W-:Y:S01]  /*8290*/  FFMA.FTZ R182, R196, R180, R147 ;  /* 0x000000b4c4b67223 */ /* 0x000fe20000010093 */
[-C--:B------:R-:W-:Y:S01]  /*82a0*/  FFMA.FTZ R147, R155, R172.reuse, R184 ;  /* 0x000000ac9b937223 */ /* 0x080fe200000100b8 */
[----:B------:R-:W-:Y:S01]  /*82b0*/  FFMA.FTZ R169, R114, R172, R169 ;  /* 0x000000ac72a97223 */ /* 0x000fe200000100a9 */
[----:B-1----:R-:W-:Y:S01]  /*82c0*/  FFMA.FTZ R23, R3, R23, R164 ;  /* 0x0000001703177223 */ /* 0x002fe200000100a4 */
        /* <DEDUP_REMOVED lines=21> */
[----:B------:R-:W-:Y:S01]  /*8420*/  FFMA.FTZ R220, R157, -R82, R220 ;  /* 0x800000529ddc7223 */ /* 0x000fe200000100dc */
[----:B------:R-:W-:Y:S01]  /*8430*/  FFMA.FTZ R185, R126, R222, R161 ;  /* 0x000000de7eb97223 */ /* 0x000fe200000100a1 */
[----:B------:R-:W-:Y:S02]  /*8440*/  HADD2.F32 R161, -RZ, R42.H0_H0 ;  /* 0x2000002affa17230 */ /* 0x000fe40000004100 */
[----:B------:R-:W-:Y:S01]  /*8450*/  FFMA.FTZ R196, R181, R194, R170 ;  /* 0x000000c2b5c47223 */ /* 0x000fe200000100aa */
[----:B------:R-:W-:Y:S02]  /*8460*/  HADD2.F32 R155, -RZ, R38.H0_H0 ;  /* 0x20000026ff9b7230 */ /* 0x000fe40000004100 */
[----:B------:R-:W-:Y:S01]  /*8470*/  FFMA.FTZ R201, R176, -R83, R201 ;  /* 0x80000053b0c97223 */ /* 0x000fe200000100c9 */
[----:B------:R-:W0:Y:S01]  /*8480*/  SHFL.DOWN PT, R170, R185, 0x1, 0x1f ;  /* 0x08201f00b9aa7f89 */ /* 0x000e2200000e0000 */
[----:B------:R-:W-:Y:S01]  /*8490*/  FFMA.FTZ R212, R179, R196, R212 ;  /* 0x000000c4b3d47223 */ /* 0x000fe200000100d4 */
[----:B------:R-:W-:-:S02]  /*84a0*/  HADD2.F32 R151, -RZ, R36.H0_H0 ;  /* 0x20000024ff977230 */ /* 0x000fc40000004100 */
[----:B------:R-:W-:Y:S01]  /*84b0*/  FFMA.FTZ R218, R155, -R84, R218 ;  /* 0x800000549bda7223 */ /* 0x000fe200000100da */
[-C--:B------:R-:W-:Y:S01]  /*84c0*/  FFMA.FTZ R183, R174, -R85.reuse, R183 ;  /* 0x80000055aeb77223 */ /* 0x080fe200000100b7 */
[----:B------:R-:W-:Y:S01]  /*84d0*/  FFMA.FTZ R204, R177, R212, R168 ;  /* 0x000000d4b1cc7223 */ /* 0x000fe200000100a8 */
[----:B------:R-:W-:Y:S01]  /*84e0*/  FMUL.FTZ R181, R212, R85 ;  /* 0x00000055d4b57220 */ /* 0x000fe20000410000 */
[----:B------:R-:W-:Y:S01]  /*84f0*/  FFMA.FTZ R189, R151, -R86, R166 ;  /* 0x8000005697bd7223 */ /* 0x000fe200000100a6 */
        /* <DEDUP_REMOVED lines=14> */
[----:B------:R-:W-:Y:S01]  /*85e0*/  FFMA.FTZ R165, R161, -R80, R226 ;  /* 0x80000050a1a57223 */ /* 0x000fe200000100e2 */
[-C--:B------:R-:W-:Y:S01]  /*85f0*/  FMUL.FTZ R167, R216, R81.reuse ;  /* 0x00000051d8a77220 */ /* 0x080fe20000410000 */
[----:B0-----:R-:W-:Y:S01]  /*8600*/  @!P5 FADD.FTZ R185, R185, R170 ;  /* 0x000000aab9b9d221 */ /* 0x001fe20000010000 */
[----:B------:R-:W-:Y:S01]  /*8610*/  FFMA.FTZ R206, R159, R208, R206 ;  /* 0x000000d09fce7223 */ /* 0x000fe200000100ce */
[----:B------:R-:W-:Y:S01]  /*8620*/  FFMA.FTZ R159, R163, -R78, R224 ;  /* 0x8000004ea39f7223 */ /* 0x000fe200000100e0 */
[----:B------:R-:W-:Y:S01]  /*8630*/  FMUL.FTZ R210, R208, R80 ;  /* 0x00000050d0d27220 */ /* 0x000fe20000410000 */
[----:B------:R-:W-:Y:S01]  /*8640*/  FFMA.FTZ R224, R178, -R81, R203 ;  /* 0x80000051b2e07223 */ /* 0x000fe200000100cb */
[----:B------:R-:W-:Y:S01]  /*8650*/  FMUL.FTZ R2, R206, R78 ;  /* 0x0000004ece027220 */ /* 0x000fe20000410000 */
[----:B------:R-:W-:-:S02]  /*8660*/  HADD2.F32 R170, -RZ, R35.H0_H0 ;  /* 0x20000023ffaa7230 */ /* 0x000fc40000004100 */
[----:B------:R-:W-:Y:S01]  /*8670*/  FMUL.FTZ R226, R196, R86 ;  /* 0x00000056c4e27220 */ /* 0x000fe20000410000 */
[----:B------:R-:W0:Y:S01]  /*8680*/  SHFL.DOWN PT, R234, R185, 0x2, 0x1f ;  /* 0x08401f00b9ea7f89 */ /* 0x000e2200000e0000 */
[----:B------:R-:W-:Y:S01]  /*8690*/  FFMA.FTZ R149, R2, R159, RZ ;  /* 0x0000009f02957223 */ /* 0x000fe200000100ff */
[----:B------:R-:W-:Y:S01]  /*86a0*/  FMUL.FTZ R203, R198, R88 ;  /* 0x00000058c6cb7220 */ /* 0x000fe20000410000 */
[----:B------:R-:W-:Y:S01]  /*86b0*/  FFMA.FTZ R193, R170, -R87, R145 ;  /* 0x80000057aac17223 */ /* 0x000fe20000010091 */
[----:B------:R1:W-:Y:S01]  /*86c0*/  @!P1 STS.64 [R135+0xee8], R22 ;  /* 0x000ee81687009388 */ /* 0x0003e20000000a00 */
[----:B------:R-:W-:Y:S01]  /*86d0*/  FFMA.FTZ R168, R210, R165, R149 ;  /* 0x000000a5d2a87223 */ /* 0x000fe20000010095 */
[----:B------:R-:W-:Y:S02]  /*86e0*/  HADD2.F32 R149, -RZ, R34.H0_H0 ;  /* 0x20000022ff957230 */ /* 0x000fe40000004100 */
[----:B------:R-:W-:Y:S01]  /*86f0*/  FADD.FTZ R101, R228, R101 ;  /* 0x00000065e4657221 */ /* 0x000fe20000010000 */
[----:B------:R-:W-:Y:S01]  /*8700*/  FADD.FTZ R138, R177, R138 ;  /* 0x0000008ab18a7221 */ /* 0x000fe20000010000 */
[C---:B------:R-:W-:Y:S01]  /*8710*/  FFMA.FTZ R168, R167.reuse, R224, R168 ;  /* 0x000000e0a7a87223 */ /* 0x040fe200000100a8 */
[----:B------:R-:W-:Y:S01]  /*8720*/  FADD.FTZ R140, R167, R140 ;  /* 0x0000008ca78c7221 */ /* 0x000fe20000010000 */
[----:B------:R-:W-:Y:S01]  /*8730*/  FFMA.FTZ R197, R149, -R88, R172 ;  /* 0x8000005895c57223 */ /* 0x000fe200000100ac */
[----:B------:R-:W-:-:S02]  /*8740*/  HADD2.F32 R172, -RZ, R31.H0_H0 ;  /* 0x2000001fffac7230 */ /* 0x000fc40000004100 */
[----:B------:R-:W-:Y:S01]  /*8750*/  FFMA.FTZ R168, R175, R220, R168 ;  /* 0x000000dcafa87223 */ /* 0x000fe200000100a8 */
[----:B------:R-:W-:Y:S01]  /*8760*/  FADD.FTZ R128, R211, R128 ;  /* 0x00000080d3807221 */ /* 0x000fe20000010000 */
[----:B------:R-:W-:Y:S01]  /*8770*/  FMUL.FTZ R164, R197, R164 ;  /* 0x000000a4c5a47220 */ /* 0x000fe20000410000 */
[----:B-1----:R-:W-:Y:S01]  /*8780*/  FMUL.FTZ R23, R143, R188 ;  /* 0x000000bc8f177220 */ /* 0x002fe20000410000 */
[----:B------:R-:W-:Y:S01]  /*8790*/  FFMA.FTZ R168, R177, R201, R168 ;  /* 0x000000c9b1a87223 */ /* 0x000fe200000100a8 */
[----:B------:R-:W-:Y:S01]  /*87a0*/  FFMA.FTZ R191, R172, -R91, R169 ;  /* 0x8000005bacbf7223 */ /* 0x000fe200000100a9 */
[----:B------:R-:W-:Y:S01]  /*87b0*/  FMUL.FTZ R22, R143, R194 ;  /* 0x000000c28f167220 */ /* 0x000fe20000410000 */
[----:B------:R-:W-:Y:S01]  /*87c0*/  FFMA.FTZ R3, R149, R198, R164 ;  /* 0x000000c695037223 */ /* 0x000fe200000100a4 */
[----:B------:R-:W-:Y:S01]  /*87d0*/  FFMA.FTZ R168, R179, R218, R168 ;  /* 0x000000dab3a87223 */ /* 0x000fe200000100a8 */
[----:B------:R-:W-:Y:S01]  /*87e0*/  FMUL.FTZ R177, R143, R180 ;  /* 0x000000b48fb17220 */ /* 0x000fe20000410000 */
[----:B------:R-:W-:Y:S01]  /*87f0*/  FADD.FTZ R99, R232, R99 ;  /* 0x00000063e8637221 */ /* 0x000fe20000010000 */
[----:B0-----:R-:W-:Y:S01]  /*8800*/  @!P0 FADD.FTZ R185, R185, R234 ;  /* 0x000000eab9b98221 */ /* 0x001fe20000010000 */
[----:B------:R-:W-:Y:S01]  /*8810*/  FFMA.FTZ R153, R181, R183, R168 ;  /* 0x000000b7b5997223 */ /* 0x000fe200000100a8 */
[----:B------:R-:W-:-:S02]  /*8820*/  HADD2.F32 R168, -RZ, R33.H0_H0 ;  /* 0x20000021ffa87230 */ /* 0x000fc40000004100 */
[----:B------:R-:W-:Y:S01]  /*8830*/  FMUL.FTZ R234, R180, R94 ;  /* 0x0000005eb4ea7220 */ /* 0x000fe20000410000 */
[----:B------:R-:W-:Y:S01]  /*8840*/  FADD.FTZ R150, R3, R150 ;  /* 0x0000009603967221 */ /* 0x000fe20000010000 */
[----:B------:R-:W-:Y:S01]  /*8850*/  FFMA.FTZ R166, R226, R189, R153 ;  /* 0x000000bde2a67223 */ /* 0x000fe20000010099 */
[----:B------:R-:W-:Y:S02]  /*8860*/  HADD2.F32 R153, -RZ, R32.H0_H0 ;  /* 0x20000020ff997230 */ /* 0x000fe40000004100 */
[----:B------:R-:W-:Y:S01]  /*8870*/  FFMA.FTZ R207, R168, -R89, R147 ;  /* 0x80000059a8cf7223 */ /* 0x000fe20000010093 */
[----:B------:R-:W-:Y:S02]  /*8880*/  HADD2.F32 R147, -RZ, R30.H0_H0 ;  /* 0x2000001eff937230 */ /* 0x000fe40000004100 */
[----:B------:R-:W-:Y:S01]  /*8890*/  FFMA.FTZ R166, R195, R193, R166 ;  /* 0x000000c1c3a67223 */ /* 0x000fe200000100a6 */
[----:B------:R-:W0:Y:S01]  /*88a0*/  SHFL.DOWN PT, R236, R185, 0x4, 0x1f ;  /* 0x08801f00b9ec7f89 */ /* 0x000e2200000e0000 */
[----:B------:R-:W-:Y:S01]  /*88b0*/  FFMA.FTZ R192, R153, -R90, R192 ;  /* 0x8000005a99c07223 */ /* 0x000fe200000100c0 */
[----:B------:R-:W-:Y:S01]  /*88c0*/  FMUL.FTZ R193, R193, R22 ;  /* 0x00000016c1c17220 */ /* 0x000fe20000410000 */
[----:B------:R-:W-:Y:S01]  /*88d0*/  FFMA.FTZ R166, R203, R197, R166 ;  /* 0x000000c5cba67223 */ /* 0x000fe200000100a6 */
[----:B------:R-:W-:Y:S01]  /*88e0*/  FFMA.FTZ R200, R147, -R92, R200 ;  /* 0x8000005c93c87223 */ /* 0x000fe200000100c8 */
[C---:B------:R-:W-:Y:S01]  /*88f0*/  FMUL.FTZ R22, R143.reuse, R196 ;  /* 0x000000c48f167220 */ /* 0x040fe20000410000 */
[----:B------:R-:W-:Y:S01]  /*8900*/  FMUL.FTZ R3, R143, R204 ;  /* 0x000000cc8f037220 */ /* 0x000fe20000410000 */
[----:B------:R-:W-:Y:S01]  /*8910*/  FFMA.FTZ R145, R205, R207, R166 ;  /* 0x000000cfcd917223 */ /* 0x000fe200000100a6 */
[----:B------:R-:W-:-:S02]  /*8920*/  HADD2.F32 R166, -RZ, R29.H0_H0 ;  /* 0x2000001dffa67230 */ /* 0x000fc40000004100 */
[----:B------:R-:W-:Y:S01]  /*8930*/  FMUL.FTZ R164, R189, R22 ;  /* 0x00000016bda47220 */ /* 0x000fe20000410000 */
[----:B------:R-:W-:Y:S01]  /*8940*/  FMUL.FTZ R218, R218, R3 ;  /* 0x00000003dada7220 */ /* 0x000fe20000410000 */
[----:B------:R-:W-:Y:S01]  /*8950*/  FFMA.FTZ R230, R228, R192, R145 ;  /* 0x000000c0e4e67223 */ /* 0x000fe20000010091 */
[----:B------:R-:W-:Y:S02]  /*8960*/  HADD2.F32 R145, -RZ, R28.H0_H0 ;  /* 0x2000001cff917230 */ /* 0x000fe40000004100 */
[----:B------:R-:W-:Y:S01]  /*8970*/  FFMA.FTZ R187, R166, -R93, R187 ;  /* 0x8000005da6bb7223 */ /* 0x000fe200000100bb */
[----:B------:R-:W-:Y:S01]  /*8980*/  FMUL.FTZ R192, R192, R23 ;  /* 0x00000017c0c07220 */ /* 0x000fe20000410000 */
[----:B------:R-:W-:Y:S01]  /*8990*/  FFMA.FTZ R169, R209, R191, R230 ;  /* 0x000000bfd1a97223 */ /* 0x000fe200000100e6 */
[----:B------:R-:W-:Y:S01]  /*89a0*/  FMUL.FTZ R23, R143, R184 ;  /* 0x000000b88f177220 */ /* 0x000fe20000410000 */
[----:B------:R-:W-:Y:S01]  /*89b0*/  FFMA.FTZ R222, R145, -R94, R222 ;  /* 0x8000005e91de7223 */ /* 0x000fe200000100de */
[----:B------:R-:W-:Y:S01]  /*89c0*/  FFMA.FTZ R192, R153, R188, R192 ;  /* 0x000000bc99c07223 */ /* 0x000fe200000100c0 */
[----:B------:R-:W-:Y:S01]  /*89d0*/  FFMA.FTZ R230, R232, R200, R169 ;  /* 0x000000c8e8e67223 */ /* 0x000fe200000100a9 */
[----:B------:R-:W-:Y:S01]  /*89e0*/  FMUL.FTZ R200, R200, R23 ;  /* 0x00000017c8c87220 */ /* 0x000fe20000410000 */
[----:B------:R-:W-:Y:S01]  /*89f0*/  FFMA.FTZ R164, R151, R196, R164 ;  /* 0x000000c497a47223 */ /* 0x000fe200000100a4 */
[----:B------:R-:W-:Y:S01]  /*8a00*/  FMUL.FTZ R228, R143, R190 ;  /* 0x000000be8fe47220 */ /* 0x000fe20000410000 */
[----:B------:R-:W-:Y:S01]  /*8a10*/  FFMA.FTZ R169, R211, R187, R230 ;  /* 0x000000bbd3a97223 */ /* 0x000fe200000100e6 */
[----:B0-----:R-:W-:Y:S01]  /*8a20*/  @!P4 FADD.FTZ R185, R185, R236 ;  /* 0x000000ecb9b9c221 */ /* 0x001fe20000010000 */
[----:B------:R-:W-:Y:S01]  /*8a30*/  FFMA.FTZ R3, R147, R184, R200 ;  /* 0x000000b893037223 */ /* 0x000fe200000100c8 */
[----:B------:R-:W-:Y:S01]  /*8a40*/  FMUL.FTZ R22, R143, R212 ;  /* 0x000000d48f167220 */ /* 0x000fe20000410000 */
[----:B------:R-:W-:Y:S01]  /*8a50*/  FFMA.FTZ R169, R234, R222, R169 ;  /* 0x000000deeaa97223 */ /* 0x000fe200000100a9 */
[----:B------:R-:W-:Y:S01]  /*8a60*/  FADD.FTZ R25, R164, R25 ;  /* 0x00000019a4197221 */ /* 0x000fe20000010000 */
[----:B------:R-:W0:Y:S01]  /*8a70*/  SHFL.DOWN PT, R236, R185, 0x8, 0x1f ;  /* 0x09001f00b9ec7f89 */ /* 0x000e2200000e0000 */
[----:B------:R-:W-:Y:S01]  /*8a80*/  FADD.FTZ R156, R3, R156 ;  /* 0x0000009c039c7221 */ /* 0x000fe20000010000 */
[----:B------:R-:W-:Y:S01]  /*8a90*/  FMUL.FTZ R207, R207, R228 ;  /* 0x000000e4cfcf7220 */ /* 0x000fe20000410000 */
[C---:B------:R-:W-:Y:S01]  /*8aa0*/  FMUL.FTZ R164, R143.reuse, R182 ;  /* 0x000000b68fa47220 */ /* 0x040fe20000410000 */
[----:B------:R-:W1:Y:S01]  /*8ab0*/  SHFL.DOWN PT, R230, R169, 0x1, 0x1f ;  /* 0x08201f00a9e67f89 */ /* 0x000e6200000e0000 */
        /* <DEDUP_REMOVED lines=9> */
[C---:B------:R-:W-:Y:S01]  /*8b50*/  FMUL.FTZ R190, R143.reuse, R186 ;  /* 0x000000ba8fbe7220 */ /* 0x040fe20000410000 */
[C---:B------:R-:W-:Y:S01]  /*8b60*/  FMUL.FTZ R3, R143.reuse, R216 ;  /* 0x000000d88f037220 */ /* 0x040fe20000410000 */
[C---:B------:R-:W-:Y:S01]  /*8b70*/  FMUL.FTZ R180, R143.reuse, R208 ;  /* 0x000000d08fb47220 */ /* 0x040fe20000410000 */
[----:B------:R-:W-:Y:S01]  /*8b80*/  FMUL.FTZ R164, R143, R206 ;  /* 0x000000ce8fa47220 */ /* 0x000fe20000410000 */
[----:B------:R-:W-:Y:S01]  /*8b90*/  FMUL.FTZ R201, R201, R22 ;  /* 0x00000016c9c97220 */ /* 0x000fe20000410000 */
[----:B------:R-:W-:Y:S01]  /*8ba0*/  FADD.FTZ R152, R23, R152 ;  /* 0x0000009817987221 */ /* 0x000fe20000010000 */
[----:B------:R-:W-:Y:S01]  /*8bb0*/  FMUL.FTZ R191, R191, R190 ;  /* 0x000000bebfbf7220 */ /* 0x000fe20000410000 */
[----:B------:R-:W-:Y:S01]  /*8bc0*/  FMUL.FTZ R3, R224, R3 ;  /* 0x00000003e0037220 */ /* 0x000fe20000410000 */
[----:B------:R-:W-:Y:S01]  /*8bd0*/  FMUL.FTZ R180, R165, R180 ;  /* 0x000000b4a5b47220 */ /* 0x000fe20000410000 */
[----:B------:R-:W-:Y:S01]  /*8be0*/  FMUL.FTZ R164, R159, R164 ;  /* 0x000000a49fa47220 */ /* 0x000fe20000410000 */
[----:B0-----:R-:W-:Y:S01]  /*8bf0*/  @!P6 FADD.FTZ R185, R185, R236 ;  /* 0x000000ecb9b9e221 */ /* 0x001fe20000010000 */
[----:B------:R-:W-:Y:S01]  /*8c00*/  FFMA.FTZ R194, R170, R194, R193 ;  /* 0x000000c2aac27223 */ /* 0x000fe200000100c1 */
[----:B------:R-:W-:Y:S01]  /*8c10*/  FFMA.FTZ R186, R172, R186, R191 ;  /* 0x000000baacba7223 */ /* 0x000fe200000100bf */
[----:B------:R-:W-:Y:S01]  /*8c20*/  FFMA.FTZ R183, R174, R212, R183 ;  /* 0x000000d4aeb77223 */ /* 0x000fe200000100b7 */
[----:B-1----:R-:W-:Y:S01]  /*8c30*/  @!P5 FADD.FTZ R169, R169, R230 ;  /* 0x000000e6a9a9d221 */ /* 0x002fe20000010000 */
[----:B------:R-:W-:Y:S01]  /*8c40*/  ISETP.NE.AND P5, PT, R70, RZ, PT ;  /* 0x000000ff4600720c */ /* 0x000fe20003fa5270 */
[----:B------:R-:W-:Y:S01]  /*8c50*/  SHFL.DOWN PT, R236, R185, 0x10, 0x1f ;  /* 0x0a001f00b9ec7f89 */ /* 0x000fe200000e0000 */
[----:B------:R-:W-:Y:S01]  /*8c60*/  FFMA.FTZ R187, R166, R182, R187 ;  /* 0x000000b6a6bb7223 */ /* 0x000fe200000100bb */
[----:B------:R-:W-:Y:S01]  /*8c70*/  FFMA.FTZ R202, R176, R202, R201 ;  /* 0x000000cab0ca7223 */ /* 0x000fe200000100c9 */
[----:B------:R-:W-:Y:S01]  /*8c80*/  FFMA.FTZ R167, R157, R214, R220 ;  /* 0x000000d69da77223 */ /* 0x000fe200000100dc */
[----:B------:R-:W0:Y:S01]  /*8c90*/  SHFL.DOWN PT, R230, R169, 0x2, 0x1f ;  /* 0x08401f00a9e67f89 */ /* 0x000e2200000e0000 */
[----:B------:R-:W-:Y:S01]  /*8ca0*/  FFMA.FTZ R216, R178, R216, R3 ;  /* 0x000000d8b2d87223 */ /* 0x000fe20000010003 */
[----:B------:R-:W-:Y:S01]  /*8cb0*/  FFMA.FTZ R180, R161, R208, R180 ;  /* 0x000000d0a1b47223 */ /* 0x000fe200000100b4 */
[----:B------:R-:W-:Y:S01]  /*8cc0*/  FFMA.FTZ R164, R163, R206, R164 ;  /* 0x000000cea3a47223 */ /* 0x000fe200000100a4 */
[----:B------:R-:W-:Y:S01]  /*8cd0*/  FADD.FTZ R97, R234, R97 ;  /* 0x00000061ea617221 */ /* 0x000fe20000010000 */
[----:B------:R-:W-:Y:S01]  /*8ce0*/  FADD.FTZ R130, R209, R130 ;  /* 0x00000082d1827221 */ /* 0x000fe20000010000 */
[----:B------:R-:W-:Y:S01]  /*8cf0*/  FADD.FTZ R132, R205, R132 ;  /* 0x00000084cd847221 */ /* 0x000fe20000010000 */
[----:B------:R-:W-:Y:S01]  /*8d00*/  FADD.FTZ R103, R203, R103 ;  /* 0x00000067cb677221 */ /* 0x000fe20000010000 */
[----:B------:R-:W1:Y:S01]  /*8d10*/  @!P5 S2R R238, SR_CgaCtaId ;  /* 0x0000000000eed919 */ /* 0x000e620000008800 */
        /* <DEDUP_REMOVED lines=23> */
[----:B------:R-:W-:Y:S01]  /*8e90*/  @!P0 FADD.FTZ R185, R185, R236 ;  /* 0x000000ecb9b98221 */ /* 0x000fe20000010000 */
[----:B-1----:R-:W-:-:S04]  /*8ea0*/  @!P5 LEA R60, R238, R213, 0x18 ;  /* 0x000000d5ee3cd211 */ /* 0x002fc800078ec0ff */
        /* <DEDUP_REMOVED lines=17> */
.L_x_6951:
[----:B------:R-:W-:Y:S05]  /*8fc0*/  BSYNC B0 ;  /* 0x0000000000007941 */ /* 0x000fea0003800000 */
.L_x_6950:
        /* <DEDUP_REMOVED lines=14> */
.L_x_6947:
[----:B------:R-:W-:Y:S01]  /*90b0*/  BAR.SYNC.DEFER_BLOCKING 0x0 ;  /* 0x0000000000007b1d */ /* 0x000fe20000010000 */
[C---:B------:R-:W-:Y:S02]  /*90c0*/  LOP3.LUT R26, R64.reuse, 0x20, RZ, 0xfc, !PT ;  /* 0x00000020401a7812 */ /* 0x040fe400078efcff */
        /* <DEDUP_REMOVED lines=10> */
[----:B0-----:R-:W-:Y:S02]  /*9170*/  LOP3.LUT R2, R64, 0x80, RZ, 0xfc, !PT ;  /* 0x0000008040027812 */ /* 0x001fe400078efcff */
        /* <DEDUP_REMOVED lines=53> */
[----:B------:R-:W0:Y:S03]  /*94d0*/  S2UR UR5, SR_CgaCtaId ;  /* 0x00000000000579c3 */ /* 0x000e260000008800 */
        /* <DEDUP_REMOVED lines=20> */
[----:B------:R-:W4:Y:S01]  /*9620*/  LDS.U16 R13, [R43+0x2] ;  /* 0x000002002b0d7984 */ /* 0x000f220000000400 */
[----:B-1----:R-:W-:-:S03]  /*9630*/  HADD2.F32 R31, -RZ, R12.H0_H0 ;  /* 0x2000000cff1f7230 */ /* 0x002fc60000004100 */
[----:B------:R-:W1:Y:S02]  /*9640*/  LDS.U16 R12, [R43+0x8] ;  /* 0x000008002b0c7984 */ /* 0x000e640000000400 */
[--C-:B------:R-:W-:Y:S01]  /*9650*/  FADD.FTZ R30, R31, R74.reuse ;  /* 0x0000004a1f1e7221 */ /* 0x100fe20000010000 */
[----:B--2---:R-:W-:Y:S02]  /*9660*/  HADD2.F32 R31, -RZ, R28.H0_H0 ;  /* 0x2000001cff1f7230 */ /* 0x004fe40000004100 */
[----:B---3--:R-:W-:Y:S01]  /*9670*/  HADD2.F32 R29, -RZ, R29.H0_H0 ;  /* 0x2000001dff1d7230 */ /* 0x008fe20000004100 */
[----:B------:R-:W-:Y:S01]  /*9680*/  LDS.U16 R28, [R43+0xc] ;  /* 0x00000c002b1c7984 */ /* 0x000fe20000000400 */
[----:B------:R-:W-:Y:S01]  /*9690*/  FSETP.GTU.FTZ.AND P5, PT, R30, 20, PT ;  /* 0x41a000001e00780b */ /* 0x000fe20003fbc000 */
[--C-:B------:R-:W-:Y:S01]  /*96a0*/  FADD.FTZ R34, R31, R74.reuse ;  /* 0x0000004a1f227221 */ /* 0x100fe20000010000 */
[----:B----4-:R-:W-:Y:S02]  /*96b0*/  HADD2.F32 R13, -RZ, R13.H0_H0 ;  /* 0x2000000dff0d7230 */ /* 0x010fe40000004100 */
[----:B------:R-:W-:-:S02]  /*96c0*/  FADD.FTZ R35, R29, R74 ;  /* 0x0000004a1d237221 */ /* 0x000fc40000010000 */
[----:B------:R-:W-:Y:S01]  /*96d0*/  LDS.U16 R29, [R43+0xe] ;  /* 0x00000e002b1d7984 */ /* 0x000fe20000000400 */
[----:B------:R-:W-:Y:S01]  /*96e0*/  FSETP.GTU.FTZ.AND P0, PT, R34, 20, PT ;  /* 0x41a000002200780b */ /* 0x000fe20003f1c000 */
[----:B------:R-:W-:Y:S01]  /*96f0*/  FADD.FTZ R33, R13, R74 ;  /* 0x0000004a0d217221 */ /* 0x000fe20000010000 */
[----:B------:R-:W-:Y:S01]  /*9700*/  FSETP.GTU.FTZ.AND P2, PT, R35, 20, PT ;  /* 0x41a000002300780b */ /* 0x000fe20003f5c000 */
[----:B------:R-:W2:Y:S03]  /*9710*/  LDS.U16 R13, [R43+0xa] ;  /* 0x00000a002b0d7984 */ /* 0x000ea60000000400 */
[----:B------:R-:W-:Y:S01]  /*9720*/  FSETP.GTU.FTZ.AND P6, PT, R33, 20, PT ;  /* 0x41a000002100780b */ /* 0x000fe20003fdc000 */
[----:B------:R-:W-:Y:S02]  /*9730*/  @!P5 FMUL.FTZ R31, R30, -1.4426950216293334961 ;  /* 0xbfb8aa3b1e1fd820 */ /* 0x000fe40000410000 */
[----:B------:R-:W3:Y:S04]  /*9740*/  LDS.U16 R30, [R43+0x10] ;  /* 0x000010002b1e7984 */ /* 0x000ee80000000400 */
[----:B------:R-:W-:Y:S01]  /*9750*/  @!P0 FMUL.FTZ R34, R34, -1.4426950216293334961 ;  /* 0xbfb8aa3b22228820 */ /* 0x000fe20000410000 */
[----:B------:R4:W-:Y:S01]  /*9760*/  @!P5 MUFU.EX2 R32, R31 ;  /* 0x0000001f0020d308 */ /* 0x0009e20000000800 */
[----:B------:R-:W-:Y:S01]  /*9770*/  @!P2 FMUL.FTZ R35, R35, -1.4426950216293334961 ;  /* 0xbfb8aa3b2323a820 */ /* 0x000fe20000410000 */
[----:B----4-:R-:W4:Y:S06]  /*9780*/  LDS.U16 R31, [R43+0x12] ;  /* 0x000012002b1f7984 */ /* 0x010f2c0000000400 */
[----:B------:R-:W5:Y:S01]  /*9790*/  @!P0 MUFU.EX2 R34, R34 ;  /* 0x0000002200228308 */ /* 0x000f620000000800 */
[----:B------:R-:W-:-:S07]  /*97a0*/  @!P6 FMUL.FTZ R33, R33, -1.4426950216293334961 ;  /* 0xbfb8aa3b2121e820 */ /* 0x000fce0000410000 */
[----:B------:R-:W0:Y:S08]  /*97b0*/  @!P2 MUFU.EX2 R35, R35 ;  /* 0x000000230023a308 */ /* 0x000e300000000800 */
[----:B------:R-:W1:Y:S01]  /*97c0*/  @!P6 MUFU.EX2 R33, R33 ;  /* 0x000000210021e308 */ /* 0x000e620000000800 */
[----:B-----5:R-:W-:-:S07]  /*97d0*/  @!P0 FADD.FTZ R34, R34, 1 ;  /* 0x3f80000022228421 */ /* 0x020fce0000010000 */
[----:B------:R-:W5:Y:S01]  /*97e0*/  @!P0 MUFU.RCP R34, R34 ;  /* 0x0000002200228308 */ /* 0x000f620000001000 */
[----:B0-----:R-:W-:Y:S01]  /*97f0*/  @!P2 FADD.FTZ R35, R35, 1 ;  /* 0x3f8000002323a421 */ /* 0x001fe20000010000 */
[----:B-1----:R-:W-:-:S06]  /*9800*/  @!P6 FADD.FTZ R33, R33, 1 ;  /* 0x3f8000002121e421 */ /* 0x002fcc0000010000 */
[----:B------:R-:W0:Y:S01]  /*9810*/  @!P2 MUFU.RCP R35, R35 ;  /* 0x000000230023a308 */ /* 0x000e220000001000 */
[----:B------:R-:W-:-:S07]  /*9820*/  HADD2.F32 R37, -RZ, R12.H0_H0 ;  /* 0x2000000cff257230 */ /* 0x000fce0000004100 */
[----:B------:R3:W-:Y:S01]  /*9830*/  @!P6 MUFU.RCP R36, R33 ;  /* 0x000000210024e308 */ /* 0x0007e20000001000 */
[----:B--2---:R-:W-:Y:S02]  /*9840*/  HADD2.F32 R13, -RZ, R13.H0_H0 ;  /* 0x2000000dff0d7230 */ /* 0x004fe40000004100 */
[----:B---3--:R-:W-:Y:S02]  /*9850*/  HADD2.F32 R33, -RZ, R30.H0_H0 ;  /* 0x2000001eff217230 */ /* 0x008fe40000004100 */
[----:B----4-:R-:W-:-:S03]  /*9860*/  HADD2.F32 R31, -RZ, R31.H0_H0 ;  /* 0x2000001fff1f7230 */ /* 0x010fc60000004100 */
[--C-:B------:R-:W-:Y:S01]  /*9870*/  FADD.FTZ R33, R33, R74.reuse ;  /* 0x0000004a21217221 */ /* 0x100fe20000010000 */
[--C-:B------:R-:W-:Y:S01]  /*9880*/  FADD.FTZ R37, R37, R74.reuse ;  /* 0x0000004a25257221 */ /* 0x100fe20000010000 */
[----:B-----5:R-:W-:Y:S01]  /*9890*/  @!P0 FMUL.FTZ R121, R121, R34 ;  /* 0x0000002279798220 */ /* 0x020fe20000410000 */
[----:B------:R-:W-:Y:S02]  /*98a0*/  @!P5 FADD.FTZ R32, R32, 1 ;  /* 0x3f8000002020d421 */ /* 0x000fe40000010000 */
[----:B------:R-:W-:Y:S01]  /*98b0*/  FSETP.GTU.FTZ.AND P0, PT, R33, 20, PT ;  /* 0x41a000002100780b */ /* 0x000fe20003f1c000 */
[--C-:B------:R-:W-:Y:S01]  /*98c0*/  FADD.FTZ R38, R13, R74.reuse ;  /* 0x0000004a0d267221 */ /* 0x100fe20000010000 */
[----:B------:R-:W-:Y:S01]  /*98d0*/  FADD.FTZ R31, R31, R74 ;  /* 0x0000004a1f1f7221 */ /* 0x000fe20000010000 */
[----:B------:R-:W-:Y:S01]  /*98e0*/  FSETP.GTU.FTZ.AND P3, PT, R37, 20, PT ;  /* 0x41a000002500780b */ /* 0x000fe20003f7c000 */
[----:B0-----:R-:W-:Y:S01]  /*98f0*/  @!P2 FMUL.FTZ R148, R148, R35 ;  /* 0x000000239494a220 */ /* 0x001fe20000410000 */
[----:B------:R-:W0:Y:S01]  /*9900*/  @!P5 MUFU.RCP R32, R32 ;  /* 0x000000200020d308 */ /* 0x000e220000001000 */
[----:B------:R-:W-:-:S02]  /*9910*/  FSETP.GTU.FTZ.AND P4, PT, R38, 20, PT ;  /* 0x41a000002600780b */ /* 0x000fc40003f9c000 */
[----:B------:R-:W-:Y:S01]  /*9920*/  FSETP.GTU.FTZ.AND P2, PT, R31, 20, PT ;  /* 0x41a000001f00780b */ /* 0x000fe20003f5c000 */
[----:B------:R-:W-:Y:S02]  /*9930*/  HADD2.F32 R13, -RZ, R28.H0_H0 ;  /* 0x2000001cff0d7230 */ /* 0x000fe40000004100 */
[----:B------:R-:W-:Y:S02]  /*9940*/  HADD2.F32 R29, -RZ, R29.H0_H0 ;  /* 0x2000001dff1d7230 */ /* 0x000fe40000004100 */
[----:B------:R-:W-:Y:S01]  /*9950*/  @!P0 FMUL.FTZ R30, R33, -1.4426950216293334961 ;  /* 0xbfb8aa3b211e8820 */ /* 0x000fe20000410000 */
[--C-:B------:R-:W-:Y:S02]  /*9960*/  FADD.FTZ R28, R13, R74.reuse ;  /* 0x0000004a0d1c7221 */ /* 0x100fe40000010000 */
[----:B------:R-:W-:Y:S01]  /*9970*/  @!P3 FMUL.FTZ R12, R37, -1.4426950216293334961 ;  /* 0xbfb8aa3b250cb820 */ /* 0x000fe20000410000 */
[----:B------:R-:W-:Y:S02]  /*9980*/  FADD.FTZ R29, R29, R74 ;  /* 0x0000004a1d1d7221 */ /* 0x000fe40000010000 */
[----:B------:R-:W1:Y:S01]  /*9990*/  @!P0 MUFU.EX2 R30, R30 ;  /* 0x0000001e001e8308 */ /* 0x000e620000000800 */
[----:B------:R-:W-:Y:S01]  /*99a0*/  @!P4 FMUL.FTZ R13, R38, -1.4426950216293334961 ;  /* 0xbfb8aa3b260dc820 */ /* 0x000fe20000410000 */
[----:B------:R-:W-:Y:S01]  /*99b0*/  @!P2 FMUL.FTZ R31, R31, -1.4426950216293334961 ;  /* 0xbfb8aa3b1f1fa820 */ /* 0x000fe20000410000 */
[----:B0-----:R-:W-:Y:S01]  /*99c0*/  @!P5 FMUL.FTZ R133, R133, R32 ;  /* 0x000000208585d220 */ /* 0x001fe20000410000 */
[----:B------:R-:W-:Y:S01]  /*99d0*/  @!P6 FMUL.FTZ R131, R131, R36 ;  /* 0x000000248383e220 */ /* 0x000fe20000410000 */
[----:B------:R-:W-:-:S03]  /*99e0*/  FSETP.GTU.FTZ.AND P5, PT, R28, 20, PT ;  /* 0x41a000001c00780b */ /* 0x000fc60003fbc000 */
[----:B------:R-:W0:Y:S01]  /*99f0*/  @!P3 MUFU.EX2 R12, R12 ;  /* 0x0000000c000cb308 */ /* 0x000e220000000800 */
[----:B------:R-:W-:-:S07]  /*9a00*/  FSETP.GTU.FTZ.AND P6, PT, R29, 20, PT ;  /* 0x41a000001d00780b */ /* 0x000fce0003fdc000 */
[----:B------:R-:W2:Y:S08]  /*9a10*/  @!P4 MUFU.EX2 R13, R13 ;  /* 0x0000000d000dc308 */ /* 0x000eb00000000800 */
[----:B------:R-:W3:Y:S01]  /*9a20*/  @!P2 MUFU.EX2 R31, R31 ;  /* 0x0000001f001fa308 */ /* 0x000ee20000000800 */
[----:B-1----:R-:W-:Y:S01]  /*9a30*/  @!P0 FADD.FTZ R30, R30, 1 ;  /* 0x3f8000001e1e8421 */ /* 0x002fe20000010000 */
[----:B------:R-:W-:Y:S01]  /*9a40*/  @!P5 FMUL.FTZ R28, R28, -1.4426950216293334961 ;  /* 0xbfb8aa3b1c1cd820 */ /* 0x000fe20000410000 */
[----:B------:R-:W-:Y:S01]  /*9a50*/  @!P6 FMUL.FTZ R29, R29, -1.4426950216293334961 ;  /* 0xbfb8aa3b1d1de820 */ /* 0x000fe20000410000 */
[----:B0-----:R-:W-:-:S04]  /*9a60*/  @!P3 FADD.FTZ R12, R12, 1 ;  /* 0x3f8000000c0cb421 */ /* 0x001fc80000010000 */
[----:B------:R-:W0:Y:S01]  /*9a70*/  @!P0 MUFU.RCP R30, R30 ;  /* 0x0000001e001e8308 */ /* 0x000e220000001000 */
[----:B--2---:R-:W-:-:S07]  /*9a80*/  @!P4 FADD.FTZ R13, R13, 1 ;  /* 0x3f8000000d0dc421 */ /* 0x004fce0000010000 */
[----:B------:R-:W1:Y:S01]  /*9a90*/  @!P5 MUFU.EX2 R28, R28 ;  /* 0x0000001c001cd308 */ /* 0x000e620000000800 */
[----:B---3--:R-:W-:-:S07]  /*9aa0*/  @!P2 FADD.FTZ R31, R31, 1 ;  /* 0x3f8000001f1fa421 */ /* 0x008fce0000010000 */
[----:B------:R-:W2:Y:S08]  /*9ab0*/  @!P6 MUFU.EX2 R29, R29 ;  /* 0x0000001d001de308 */ /* 0x000eb00000000800 */
[----:B------:R-:W3:Y:S08]  /*9ac0*/  @!P3 MUFU.RCP R12, R12 ;  /* 0x0000000c000cb308 */ /* 0x000ef00000001000 */
[----:B------:R-:W4:Y:S08]  /*9ad0*/  @!P4 MUFU.RCP R13, R13 ;  /* 0x0000000d000dc308 */ /* 0x000f300000001000 */
[----:B------:R-:W5:Y:S01]  /*9ae0*/  @!P2 MUFU.RCP R31, R31 ;  /* 0x0000001f001fa308 */ /* 0x000f620000001000 */
[----:B0-----:R-:W-:Y:S01]  /*9af0*/  @!P0 FMUL.FTZ R127, R127, R30 ;  /* 0x0000001e7f7f8220 */ /* 0x001fe20000410000 */
[----:B-1----:R-:W-:Y:S01]  /*9b00*/  @!P5 FADD.FTZ R28, R28, 1 ;  /* 0x3f8000001c1cd421 */ /* 0x002fe20000010000 */
[----:B------:R-:W-:Y:S01]  /*9b10*/  LDS.U16 R30, [R43+0x1c] ;  /* 0x00001c002b1e7984 */ /* 0x000fe20000000400 */
[----:B--2---:R-:W-:Y:S01]  /*9b20*/  @!P6 FADD.FTZ R29, R29, 1 ;  /* 0x3f8000001d1de421 */ /* 0x004fe20000010000 */
[----:B---3--:R-:W-:-:S02]  /*9b30*/  @!P3 FMUL.FTZ R141, R141, R12 ;  /* 0x0000000c8d8db220 */ /* 0x008fc40000410000 */
[----:B------:R-:W-:Y:S01]  /*9b40*/  LDS.U16 R12, [R43+0x14] ;  /* 0x000014002b0c7984 */ /* 0x000fe20000000400 */
[----:B------:R0:W-:Y:S01]  /*9b50*/  @!P5 MUFU.RCP R33, R28 ;  /* 0x0000001c0021d308 */ /* 0x0001e20000001000 */
[----:B----4-:R-:W-:Y:S02]  /*9b60*/  @!P4 FMUL.FTZ R152, R152, R13 ;  /* 0x0000000d9898c220 */ /* 0x010fe40000410000 */
[----:B------:R-:W1:Y:S05]  /*9b70*/  LDS.U16 R13, [R43+0x16] ;  /* 0x000016002b0d7984 */ /* 0x000e6a0000000400 */
[----:B------:R2:W3:Y:S01]  /*9b80*/  @!P6 MUFU.RCP R32, R29 ;  /* 0x0000001d0020e308 */ /* 0x0004e20000001000 */
[----:B-----5:R-:W-:Y:S01]  /*9b90*/  @!P2 FMUL.FTZ R150, R150, R31 ;  /* 0x0000001f9696a220 */ /* 0x020fe20000410000 */
[----:B0-----:R-:W-:Y:S04]  /*9ba0*/  LDS.U16 R28, [R43+0x18] ;  /* 0x000018002b1c7984 */ /* 0x001fe80000000400 */
[----:B------:R-:W-:Y:S04]  /*9bb0*/  LDS.U16 R31, [R43+0x1e] ;  /* 0x00001e002b1f7984 */ /* 0x000fe80000000400 */
[----:B--2---:R-:W0:Y:S01]  /*9bc0*/  LDS.U16 R29, [R43+0x1a] ;  /* 0x00001a002b1d7984 */ /* 0x004e220000000400 */
[----:B------:R-:W-:-:S02]  /*9bd0*/  F2FP.F16.F32.PACK_AB R111, R111, R113 ;  /* 0x000000716f6f723e */ /* 0x000fc400000000ff */
[----:B------:R-:W-:Y:S01]  /*9be0*/  F2FP.F16.F32.PACK_AB R107, R107, R138 ;  /* 0x0000008a6b6b723e */ /* 0x000fe200000000ff */
[----:B------:R-:W-:Y:S01]  /*9bf0*/  BAR.SYNC.DEFER_BLOCKING 0x0 ;  /* 0x0000000000007b1d */ /* 0x000fe20000010000 */
[----:B---3--:R-:W-:Y:S01]  /*9c00*/  @!P6 FMUL.FTZ R25, R25, R32 ;  /* 0x000000201919e220 */ /* 0x008fe20000410000 */
[----:B------:R-:W-:Y:S02]  /*9c10*/  PRMT R32, R111, 0x7632, R32 ;  /* 0x000076326f207816 */ /* 0x000fe40000000020 */
[----:B------:R-:W-:Y:S02]  /*9c20*/  F2FP.F16.F32.PACK_AB R105, R105, R136 ;  /* 0x000000886969723e */ /* 0x000fe400000000ff */
[----:B------:R-:W-:Y:S02]  /*9c30*/  F2FP.F16.F32.PACK_AB R103, R103, R134 ;  /* 0x000000866767723e */ /* 0x000fe400000000ff */
[----:B------:R-:W-:Y:S01]  /*9c40*/  F2FP.F16.F32.PACK_AB R109, R109, R140 ;  /* 0x0000008c6d6d723e */ /* 0x000fe200000000ff */
[----:B------:R-:W-:Y:S01]  /*9c50*/  UMOV UR4, 0x400 ;  /* 0x0000040000047882 */ /* 0x000fe20000000000 */
[----:B------:R-:W-:-:S02]  /*9c60*/  PRMT R34, R107, 0x7632, R34 ;  /* 0x000076326b227816 */ /* 0x000fc40000000022 */
[----:B------:R-:W-:Y:S02]  /*9c70*/  F2FP.F16.F32.PACK_AB R101, R101, R132 ;  /* 0x000000846565723e */ /* 0x000fe400000000ff */
[----:B------:R-:W-:Y:S02]  /*9c80*/  F2FP.F16.F32.PACK_AB R99, R99, R130 ;  /* 0x000000826363723e */ /* 0x000fe400000000ff */
[----:B------:R-:W-:Y:S01]  /*9c90*/  F2FP.F16.F32.PACK_AB R97, R97, R128 ;  /* 0x000000806161723e */ /* 0x000fe200000000ff */
[----:B------:R-:W-:Y:S01]  /*9ca0*/  @!P5 FMUL.FTZ R154, R154, R33 ;  /* 0x000000219a9ad220 */ /* 0x000fe20000410000 */
[----:B------:R-:W-:Y:S01]  /*9cb0*/  PRMT R35, R103, 0x7632, R35 ;  /* 0x0000763267237816 */ /* 0x000fe20000000023 */
[----:B-1----:R-:W-:Y:S01]  /*9cc0*/  HADD2.F32 R13, -RZ, R13.H0_H0 ;  /* 0x2000000dff0d7230 */ /* 0x002fe20000004100 */
[----:B------:R-:W1:Y:S01]  /*9cd0*/  LDC.64 R112, c[0x0][0x388] ;  /* 0x0000e200ff707b82 */ /* 0x000e620000000a00 */
[----:B------:R2:W-:Y:S01]  /*9ce0*/  STS.U16 [R43+0x2], R32 ;  /* 0x000002202b007388 */ /* 0x0005e20000000400 */
[----:B------:R-:W-:Y:S01]  /*9cf0*/  PRMT R33, R109, 0x7632, R33 ;  /* 0x000076326d217816 */ /* 0x000fe20000000021 */
[----:B------:R-:W-:Y:S01]  /*9d00*/  ULEA UR4, UR5, UR4, 0x18 ;  /* 0x0000000405047291 */ /* 0x000fe2000f8ec03f */
[----:B------:R-:W-:Y:S01]  /*9d10*/  PRMT R36, R101, 0x7632, R36 ;  /* 0x0000763265247816 */ /* 0x000fe20000000024 */
[----:B------:R3:W-:Y:S01]  /*9d20*/  STS.U16 [R43+0xa], R34 ;  /* 0x00000a222b007388 */ /* 0x0007e20000000400 */
[----:B--2---:R-:W-:-:S03]  /*9d30*/  PRMT R32, R105, 0x7632, R32 ;  /* 0x0000763269207816 */ /* 0x004fc60000000020 */
[----:B------:R2:W-:Y:S01]  /*9d40*/  STS.U16 [R43+0x12], R35 ;  /* 0x000012232b007388 */ /* 0x0005e20000000400 */
[----:B---3--:R-:W-:-:S03]  /*9d50*/  PRMT R34, R99, 0x7632, R34 ;  /* 0x0000763263227816 */ /* 0x008fc60000000022 */
[----:B------:R3:W-:Y:S01]  /*9d60*/  STS.U16 [R43+0xe], R32 ;  /* 0x00000e202b007388 */ /* 0x0007e20000000400 */
[----:B--2---:R-:W-:Y:S01]  /*9d70*/  HADD2.F32 R35, -RZ, R30.H0_H0 ;  /* 0x2000001eff237230 */ /* 0x004fe20000004100 */
[----:B---3--:R-:W-:Y:S02]  /*9d80*/  PRMT R32, R97, 0x7632, R32 ;  /* 0x0000763261207816 */ /* 0x008fe40000000020 */
[----:B------:R2:W-:Y:S04]  /*9d90*/  STS.U16 [R43+0x6], R33 ;  /* 0x000006212b007388 */ /* 0x0005e80000000400 */
[----:B------:R-:W-:Y:S04]  /*9da0*/  STS.U16 [R43], R111 ;  /* 0x0000006f2b007388 */ /* 0x000fe80000000400 */
[----:B------:R-:W-:Y:S01]  /*9db0*/  STS.U16 [R43+0x4], R109 ;  /* 0x0000046d2b007388 */ /* 0x000fe20000000400 */
[----:B--2---:R-:W-:-:S03]  /*9dc0*/  HADD2.F32 R33, -RZ, R12.H0_H0 ;  /* 0x2000000cff217230 */ /* 0x004fc60000004100 */
        /* <DEDUP_REMOVED lines=10> */
[----:B------:R-:W-:Y:S01]  /*9e70*/  LDS.U16 R37, [R58+0x40] ;  /* 0x000040003a257984 */ /* 0x000fe20000000400 */
[----:B--2---:R-:W-:-:S03]  /*9e80*/  FADD.FTZ R32, R35, R74 ;  /* 0x0000004a23207221 */ /* 0x004fc60000010000 */
[----:B------:R-:W-:Y:S01]  /*9e90*/  LDS.U16 R39, [R57+0x80] ;  /* 0x0000800039277984 */ /* 0x000fe20000000400 */
[----:B------:R-:W-:-:S03]  /*9ea0*/  FADD.FTZ R12, R33, R74 ;  /* 0x0000004a210c7221 */ /* 0x000fc60000010000 */
        /* <DEDUP_REMOVED lines=17> */
[----:B0-----:R-:W-:-:S02]  /*9fc0*/  HADD2.F32 R29, -RZ, R29.H0_H0 ;  /* 0x2000001dff1d7230 */ /* 0x001fc40000004100 */
[----:B------:R-:W-:Y:S02]  /*9fd0*/  HADD2.F32 R33, -RZ, R28.H0_H0 ;  /* 0x2000001cff217230 */ /* 0x000fe40000004100 */
[--C-:B------:R-:W-:Y:S01]  /*9fe0*/  FADD.FTZ R13, R13, R74.reuse ;  /* 0x0000004a0d0d7221 */ /* 0x100fe20000010000 */
[--C-:B------:R-:W-:Y:S01]  /*9ff0*/  FADD.FTZ R29, R29, R74.reuse ;  /* 0x0000004a1d1d7221 */ /* 0x100fe20000010000 */
[----:B------:R-:W-:Y:S01]  /*a000*/  FSETP.GTU.FTZ.AND P3, PT, R32, 20, PT ;  /* 0x41a000002000780b */ /* 0x000fe20003f7c000 */
[----:B------:R-:W-:-:S05]  /*a010*/  FADD.FTZ R33, R33, R74 ;  /* 0x0000004a21217221 */ /* 0x000fca0000010000 */
[----:B------:R-:W-:Y:S01]  /*a020*/  @!P6 FMUL.FTZ R12, R12, -1.4426950216293334961 ;  /* 0xbfb8aa3b0c0ce820 */ /* 0x000fe20000410000 */
[----:B------:R-:W-:Y:S02]  /*a030*/  FSETP.GTU.FTZ.AND P0, PT, R13, 20, PT ;  /* 0x41a000000d00780b */ /* 0x000fe40003f1c000 */
[----:B------:R-:W-:-:S03]  /*a040*/  FSETP.GTU.FTZ.AND P5, PT, R29, 20, PT ;  /* 0x41a000001d00780b */ /* 0x000fc60003fbc000 */
[----:B------:R-:W0:Y:S01]  /*a050*/  @!P6 MUFU.EX2 R12, R12 ;  /* 0x0000000c000ce308 */ /* 0x000e220000000800 */
[----:B------:R-:W2:Y:S01]  /*a060*/  LDS R107, [UR4+0x420] ;  /* 0x00042004ff6b7984 */ /* 0x000ea20008000800 */
[----:B------:R-:W-:Y:S01]  /*a070*/  FSETP.GTU.FTZ.AND P2, PT, R33, 20, PT ;  /* 0x41a000002100780b */ /* 0x000fe20003f5c000 */
[----:B------:R-:W-:-:S05]  /*a080*/  HADD2.F32 R31, -RZ, R31.H0_H0 ;  /* 0x2000001fff1f7230 */ /* 0x000fca0000004100 */
[----:B------:R-:W-:Y:S01]  /*a090*/  @!P0 FMUL.FTZ R13, R13, -1.4426950216293334961 ;  /* 0xbfb8aa3b0d0d8820 */ /* 0x000fe20000410000 */
[----:B------:R-:W-:Y:S01]  /*a0a0*/  FADD.FTZ R34, R31, R74 ;  /* 0x0000004a1f227221 */ /* 0x000fe20000010000 */
[----:B------:R-:W-:Y:S01]  /*a0b0*/  @!P3 FMUL.FTZ R31, R32, -1.4426950216293334961 ;  /* 0xbfb8aa3b201fb820 */ /* 0x000fe20000410000 */
[----:B------:R-:W-:Y:S01]  /*a0c0*/  @!P5 FMUL.FTZ R30, R29, -1.4426950216293334961 ;  /* 0xbfb8aa3b1d1ed820 */ /* 0x000fe20000410000 */
[----:B0-----:R-:W-:-:S03]  /*a0d0*/  @!P6 FADD.FTZ R12, R12, 1 ;  /* 0x3f8000000c0ce421 */ /* 0x001fc60000010000 */
[----:B------:R-:W-:Y:S01]  /*a0e0*/  @!P2 FMUL.FTZ R28, R33, -1.4426950216293334961 ;  /* 0xbfb8aa3b211ca820 */ /* 0x000fe20000410000 */
[----:B------:R-:W0:Y:S01]  /*a0f0*/  @!P3 MUFU.EX2 R31, R31 ;  /* 0x0000001f001fb308 */ /* 0x000e220000000800 */
[----:B------:R-:W-:-:S07]  /*a100*/  FSETP.GTU.FTZ.AND P4, PT, R34, 20, PT ;  /* 0x41a000002200780b */ /* 0x000fce0003f9c000 */
[----:B------:R-:W3:Y:S08]  /*a110*/  @!P0 MUFU.EX2 R13, R13 ;  /* 0x0000000d000d8308 */ /* 0x000ef00000000800 */
[----:B------:R3:W4:Y:S08]  /*a120*/  @!P2 MUFU.EX2 R29, R28 ;  /* 0x0000001c001da308 */ /* 0x0007300000000800 */
[----:B------:R-:W5:Y:S08]  /*a130*/  @!P5 MUFU.EX2 R30, R30 ;  /* 0x0000001e001ed308 */ /* 0x000f700000000800 */
[----:B------:R-:W1:Y:S01]  /*a140*/  @!P6 MUFU.RCP R109, R12 ;  /* 0x0000000c006de308 */ /* 0x000e620000001000 */
[----:B------:R-:W-:Y:S01]  /*a150*/  @!P4 FMUL.FTZ R34, R34, -1.4426950216293334961 ;  /* 0xbfb8aa3b2222c820 */ /* 0x000fe20000410000 */
[----:B0-----:R-:W-:Y:S01]  /*a160*/  @!P3 FADD.FTZ R33, R31, 1 ;  /* 0x3f8000001f21b421 */ /* 0x001fe20000010000 */
[----:B---3--:R-:W-:Y:S01]  /*a170*/  @!P0 FADD.FTZ R28, R13, 1 ;  /* 0x3f8000000d1c8421 */ /* 0x008fe20000010000 */
[----:B----4-:R-:W-:Y:S01]  /*a180*/  @!P2 FADD.FTZ R29, R29, 1 ;  /* 0x3f8000001d1da421 */ /* 0x010fe20000010000 */
[----:B-----5:R-:W-:-:S03]  /*a190*/  @!P5 FADD.FTZ R32, R30, 1 ;  /* 0x3f8000001e20d421 */ /* 0x020fc60000010000 */
[----:B------:R-:W0:Y:S01]  /*a1a0*/  @!P4 MUFU.EX2 R34, R34 ;  /* 0x000000220022c308 */ /* 0x000e220000000800 */
[----:B-1----:R-:W-:Y:S01]  /*a1b0*/  @!P6 FMUL.FTZ R158, R158, R109 ;  /* 0x0000006d9e9ee220 */ /* 0x002fe20000410000 */
[----:B--2---:R-:W-:-:S06]  /*a1c0*/  ISETP.GE.AND P6, PT, R64, R107, PT ;  /* 0x0000006b4000720c */ /* 0x004fcc0003fc6270 */
[----:B------:R1:W2:Y:S01]  /*a1d0*/  @!P0 MUFU.RCP R36, R28 ;  /* 0x0000001c00248308 */ /* 0x0002a20000001000 */
[----:B------:R-:W-:-:S07]  /*a1e0*/  IMAD R30, R112, UR17, RZ ;  /* 0x00000011701e7c24 */ /* 0x000fce000f8e02ff */
[----:B------:R1:W3:Y:S01]  /*a1f0*/  @!P2 MUFU.RCP R38, R29 ;  /* 0x0000001d0026a308 */ /* 0x0002e20000001000 */
[----:B------:R-:W-:-:S07]  /*a200*/  IMAD R113, R113, UR16, R30 ;  /* 0x0000001071717c24 */ /* 0x000fce000f8e021e */
[----:B------:R1:W4:Y:S01]  /*a210*/  @!P5 MUFU.RCP R111, R32 ;  /* 0x00000020006fd308 */ /* 0x0003220000001000 */
[----:B------:R-:W-:-:S07]  /*a220*/  IMAD.WIDE.U32 R12, R112, UR16, RZ ;  /* 0x00000010700c7c25 */ /* 0x000fce000f8e00ff */
[----:B------:R-:W0:Y:S01]  /*a230*/  @!P3 MUFU.RCP R33, R33 ;  /* 0x000000210021b308 */ /* 0x000e220000001000 */
[----:B------:R-:W-:Y:S01]  /*a240*/  BSSY B0, `(.L_x_6953) ;  /* 0x0000011000007945 */ /* 0x000fe20003800000 */
[----:B------:R-:W-:Y:S02]  /*a250*/  IADD3 R31, R13, R113, RZ ;  /* 0x000000710d1f7210 */ /* 0x000fe40007ffe0ff */
[----:B------:R-:W-:Y:S01]  /*a260*/  MOV R30, R12 ;  /* 0x0000000c001e7202 */ /* 0x000fe20000000f00 */
[----:B-123--:R-:W-:Y:S06]  /*a270*/  @P6 BRA `(.L_x_6954) ;  /* 0x0000000000346947 */ /* 0x00efec0003800000 */
[----:B------:R-:W-:Y:S01]  /*a280*/  MOV R12, R14 ;  /* 0x0000000e000c7202 */ /* 0x000fe20000000f00 */
[----:B------:R-:W-:Y:S01]  /*a290*/  ULDC.64 UR6, c[0x0][0x390] ;  /* 0x0000e40000067ab9 */ /* 0x000fe20000000a00 */
[----:B------:R-:W-:Y:S01]  /*a2a0*/  MOV R13, R15 ;  /* 0x0000000f000d7202 */ /* 0x000fe20000000f00 */
[----:B------:R-:W-:Y:S02]  /*a2b0*/  IMAD R28, R76, UR6, RZ ;  /* 0x000000064c1c7c24 */ /* 0x000fe4000f8e02ff */
[----:B------:R-:W-:-:S04]  /*a2c0*/  IMAD.WIDE.U32 R12, R112, UR16, R12 ;  /* 0x00000010700c7c25 */ /* 0x000fc8000f8e000c */
[----:B------:R-:W-:Y:S01]  /*a2d0*/  IMAD R29, R79, UR7, R28 ;  /* 0x000000074f1d7c24 */ /* 0x000fe2000f8e021c */
[----:B------:R-:W-:-:S03]  /*a2e0*/  IADD3 R13, R113, R13, RZ ;  /* 0x0000000d710d7210 */ /* 0x000fc60007ffe0ff */
[----:B------:R-:W-:Y:S01]  /*a2f0*/  IMAD.WIDE.U32 R12, R79, UR6, R12 ;  /* 0x000000064f0c7c25 */ /* 0x000fe2000f8e000c */
[----:B------:R-:W-:-:S04]  /*a300*/  ULDC.64 UR6, c[0x0][0x3e0] ;  /* 0x0000f80000067ab9 */ /* 0x000fc80000000a00 */
[----:B------:R-:W-:Y:S02]  /*a310*/  IADD3 R13, R13, R29, RZ ;  /* 0x0000001d0d0d7210 */ /* 0x000fe40007ffe0ff */
[----:B------:R-:W-:-:S04]  /*a320*/  LEA R28, P6, R12, UR6, 0x1 ;  /* 0x000000060c1c7c11 */ /* 0x000fc8000f8c08ff */
[----:B------:R-:W-:-:S05]  /*a330*/  LEA.HI.X R29, R12, UR7, R13, 0x1, P6 ;  /* 0x000000070c1d7c11 */ /* 0x000fca000b0f0c0d */
[----:B------:R1:W-:Y:S04]  /*a340*/  STG.E.U16 desc[UR14][R28.64], R35 ;  /* 0x000000231c007986 */ /* 0x0003e8000c10150e */
.L_x_6954:
[----:B------:R-:W-:Y:S05]  /*a350*/  BSYNC B0 ;  /* 0x0000000000007941 */ /* 0x000fea0003800000 */
.L_x_6953:
[----:B------:R-:W-:Y:S01]  /*a360*/  ULDC.64 UR6, c[0x0][0x390] ;  /* 0x0000e40000067ab9 */ /* 0x000fe20000000a00 */
[----:B0-----:R-:W-:Y:S01]  /*a370*/  @!P4 FADD.FTZ R34, R34, 1 ;  /* 0x3f8000002222c421 */ /* 0x001fe20000010000 */
[----:B-1----:R-:W-:Y:S02]  /*a380*/  IMAD R28, R76, UR6, RZ ;  /* 0x000000064c1c7c24 */ /* 0x002fe4000f8e02ff */
[----:B------:R-:W-:Y:S01]  /*a390*/  @!P0 FMUL.FTZ R123, R123, R36 ;  /* 0x000000247b7b8220 */ /* 0x000fe20000410000 */
[----:B------:R-:W-:-:S04]  /*a3a0*/  IMAD.WIDE.U32 R12, R79, UR6, R30 ;  /* 0x000000064f0c7c25 */ /* 0x000fc8000f8e001e */
[----:B------:R-:W-:Y:S01]  /*a3b0*/  @!P2 FMUL.FTZ R125, R125, R38 ;  /* 0x000000267d7da220 */ /* 0x000fe20000410000 */
[----:B----4-:R-:W-:Y:S01]  /*a3c0*/  @!P5 FMUL.FTZ R156, R156, R111 ;  /* 0x0000006f9c9cd220 */ /* 0x010fe20000410000 */
[----:B------:R-:W0:Y:S01]  /*a3d0*/  @!P4 MUFU.RCP R34, R34 ;  /* 0x000000220022c308 */ /* 0x000e220000001000 */
[----:B------:R-:W-:Y:S01]  /*a3e0*/  IMAD R31, R79, UR7, R28 ;  /* 0x000000074f1f7c24 */ /* 0x000fe2000f8e021c */
[----:B------:R-:W-:Y:S01]  /*a3f0*/  ULDC.64 UR6, c[0x0][0x3e0] ;  /* 0x0000f80000067ab9 */ /* 0x000fe20000000a00 */
[----:B------:R-:W-:Y:S01]  /*a400*/  IADD3 R28, P6, R95, R12, RZ ;  /* 0x0000000c5f1c7210 */ /* 0x000fe20007fde0ff */
[----:B------:R-:W-:Y:S01]  /*a410*/  @!P3 FMUL.FTZ R144, R144, R33 ;  /* 0x000000219090b220 */ /* 0x000fe20000410000 */
[----:B------:R-:W-:Y:S01]  /*a420*/  LEA R29, P0, R64, UR6, 0x1 ;  /* 0x00000006401d7c11 */ /* 0x000fe2000f8008ff */
[----:B------:R-:W-:Y:S01]  /*a430*/  FADD.FTZ R72, R133, R72 ;  /* 0x0000004885487221 */ /* 0x000fe20000010000 */
[-C--:B------:R-:W-:Y:S01]  /*a440*/  ISETP.GE.AND P5, PT, R24, R107.reuse, PT ;  /* 0x0000006b1800720c */ /* 0x080fe20003fa6270 */
[----:B------:R-:W-:Y:S01]  /*a450*/  BSSY B0, `(.L_x_6955) ;  /* 0x000007d000007945 */ /* 0x000fe20003800000 */
[----:B------:R-:W-:Y:S01]  /*a460*/  LEA.HI.X R30, R64, UR7, R63, 0x1, P0 ;  /* 0x00000007401e7c11 */ /* 0x000fe200080f0c3f */
[----:B------:R-:W-:Y:S01]  /*a470*/  FADD.FTZ R72, R72, R131 ;  /* 0x0000008348487221 */ /* 0x000fe20000010000 */
[----:B------:R-:W-:-:S02]  /*a480*/  ISETP.GE.AND P0, PT, R0, R107, PT ;  /* 0x0000006b0000720c */ /* 0x000fc40003f06270 */
[----:B------:R-:W-:Y:S02]  /*a490*/  ISETP.GE.AND P2, PT, R2, R107, PT ;  /* 0x0000006b0200720c */ /* 0x000fe40003f46270 */
[----:B------:R-:W-:Y:S02]  /*a4a0*/  IADD3.X R13, R96, R31, R13, P6, !PT ;  /* 0x0000001f600d7210 */ /* 0x000fe400037fe40d */
[----:B------:R-:W-:Y:S01]  /*a4b0*/  LEA R12, P6, R28, R29, 0x1 ;  /* 0x0000001d1c0c7211 */ /* 0x000fe200078c08ff */
[----:B0-----:R-:W-:Y:S01]  /*a4c0*/  @!P4 FMUL.FTZ R129, R129, R34 ;  /* 0x000000228181c220 */ /* 0x001fe20000410000 */
[-C--:B------:R-:W-:Y:S01]  /*a4d0*/  ISETP.GE.AND P3, PT, R3, R107.reuse, PT ;  /* 0x0000006b0300720c */ /* 0x080fe20003f66270 */
[----:B------:R-:W-:Y:S01]  /*a4e0*/  FADD.FTZ R29, R72, R121 ;  /* 0x00000079481d7221 */ /* 0x000fe20000010000 */
[----:B------:R-:W-:Y:S02]  /*a4f0*/  LEA.HI.X R13, R28, R30, R13, 0x1, P6 ;  /* 0x0000001e1c0d7211 */ /* 0x000fe400030f0c0d */
        /* <DEDUP_REMOVED lines=22> */
[----:B------:R-:W-:Y:S01]  /*a660*/  F2FP.F16.F32.PACK_AB R28, R123, R158 ;  /* 0x0000009e7b1c723e */ /* 0x000fe200000000ff */
[----:B------:R-:W-:Y:S01]  /*a670*/  @!P5 STG.E.U16 desc[UR14][R12.64+-0x200], R89 ;  /* 0xfffe00590c00d986 */ /* 0x000fe2000c10150e */
[-C--:B------:R-:W-:Y:S02]  /*a680*/  ISETP.GE.AND P5, PT, R16, R107.reuse, PT ;  /* 0x0000006b1000720c */ /* 0x080fe40003fa6270 */
        /* <DEDUP_REMOVED lines=17> */
[C---:B------:R-:W-:Y:S02]  /*a7a0*/  PRMT R34, R13.reuse, 0x7610, R34 ;  /* 0x000076100d227816 */ /* 0x040fe40000000022 */
[----:B------:R-:W-:Y:S01]  /*a7b0*/  PRMT R35, R13, 0x7632, R35 ;  /* 0x000076320d237816 */ /* 0x000fe20000000023 */
[----:B------:R-:W-:Y:S01]  /*a7c0*/  FADD.FTZ R127, R154, R127 ;  /* 0x0000007f9a7f7221 */ /* 0x000fe20000010000 */
[----:B------:R-:W-:-:S03]  /*a7d0*/  F2FP.F16.F32.PACK_AB R13, R129, R144 ;  /* 0x00000090810d723e */ /* 0x000fc600000000ff */
[----:B------:R-:W-:Y:S01]  /*a7e0*/  FADD.FTZ R127, R127, R150 ;  /* 0x000000967f7f7221 */ /* 0x000fe20000010000 */
[----:B------:R-:W-:Y:S01]  /*a7f0*/  PRMT R38, R13, 0x7632, R38 ;  /* 0x000076320d267816 */ /* 0x000fe20000000026 */
[----:B------:R0:W-:Y:S02]  /*a800*/  STS.U16 [R43+0x2], R30 ;  /* 0x0000021e2b007388 */ /* 0x0001e40000000400 */
[----:B------:R-:W-:Y:S02]  /*a810*/  FADD.FTZ R158, R127, R158 ;  /* 0x0000009e7f9e7221 */ /* 0x000fe40000010000 */
[----:B------:R1:W-:Y:S02]  /*a820*/  STS.U16 [R43+0xa], R32 ;  /* 0x00000a202b007388 */ /* 0x0003e40000000400 */
[----:B------:R-:W-:Y:S02]  /*a830*/  FADD.FTZ R158, R158, R123 ;  /* 0x0000007b9e9e7221 */ /* 0x000fe40000010000 */
        /* <DEDUP_REMOVED lines=21> */
[----:B------:R0:W-:Y:S04]  /*a990*/  STS.U16 [R43+0x1c], R13 ;  /* 0x00001c0d2b007388 */ /* 0x0001e80000000400 */
[----:B------:R-:W-:Y:S01]  /*a9a0*/  STS.U16 [R43+0x1e], R38 ;  /* 0x00001e262b007388 */ /* 0x000fe20000000400 */
[----:B------:R-:W-:-:S03]  /*a9b0*/  NOP ;  /* 0x0000000000007918 */ /* 0x000fc60000000000 */
[----:B------:R-:W-:Y:S04]  /*a9c0*/  LDS.U16 R59, [R59] ;  /* 0x000000003b3b7984 */ /* 0x000fe80000000400 */
[----:B------:R-:W-:Y:S01]  /*a9d0*/  LDS.U16 R31, [R58+0x40] ;  /* 0x000040003a1f7984 */ /* 0x000fe20000000400 */
[----:B-1----:R-:W-:-:S03]  /*a9e0*/  IMAD R12, R28, UR17, RZ ;  /* 0x000000111c0c7c24 */ /* 0x002fc6000f8e02ff */
[----:B------:R-:W-:Y:S01]  /*a9f0*/  LDS.U16 R57, [R57+0x80] ;  /* 0x0000800039397984 */ /* 0x000fe20000000400 */
[----:B------:R-:W-:-:S03]  /*aa00*/  IMAD R29, R29, UR16, R12 ;  /* 0x000000101d1d7c24 */ /* 0x000fc6000f8e020c */
[----:B------:R-:W-:Y:S01]  /*aa10*/  LDS.U16 R33, [R56+0xc0] ;  /* 0x0000c00038217984 */ /* 0x000fe20000000400 */
[----:B0-----:R-:W-:-:S03]  /*aa20*/  IMAD.WIDE.U32 R12, R28, UR16, RZ ;  /* 0x000000101c0c7c25 */ /* 0x001fc6000f8e00ff */
        /* <DEDUP_REMOVED lines=14> */
[----:B------:R-:W-:-:S02]  /*ab10*/  IADD3 R25, P1, R64, -0x1e0, RZ ;  /* 0xfffffe2040197810 */ /* 0x000fc40007f3e0ff */
[----:B0-----:R-:W-:Y:S02]  /*ab20*/  IADD3 R27, R13, R29, RZ ;  /* 0x0000001d0d1b7210 */ /* 0x001fe40007ffe0ff */
        /* <DEDUP_REMOVED lines=15> */
.L_x_6956:
[----:B------:R-:W-:Y:S05]  /*ac20*/  BSYNC B0 ;  /* 0x0000000000007941 */ /* 0x000fea0003800000 */
.L_x_6955:
[----:B------:R-:W-:Y:S01]  /*ac30*/  MOV R13, R27 ;  /* 0x0000001b000d7202 */ /* 0x000fe20000000f00 */
[----:B------:R-:W-:Y:S01]  /*ac40*/  ULDC.64 UR4, c[0x0][0x3b0] ;  /* 0x0000ec0000047ab9 */ /* 0x000fe20000000a00 */
[----:B------:R-:W-:Y:S01]  /*ac50*/  ULDC.64 UR6, c[0x0][0x3f0] ;  /* 0x0000fc0000067ab9 */ /* 0x000fe20000000a00 */
[----:B0-----:R-:W-:Y:S01]  /*ac60*/  IMAD R28, R76, UR4, RZ ;  /* 0x000000044c1c7c24 */ /* 0x001fe2000f8e02ff */
[----:B------:R-:W-:Y:S01]  /*ac70*/  LEA R14, P1, R25, UR6, 0x1 ;  /* 0x00000006190e7c11 */ /* 0x000fe2000f8208ff */
[----:B------:R-:W-:Y:S01]  /*ac80*/  IMAD.WIDE.U32 R12, R79, UR4, R12 ;  /* 0x000000044f0c7c25 */ /* 0x000fe2000f8e000c */
[----:B------:R-:W-:Y:S02]  /*ac90*/  ISETP.GE.AND P4, PT, R24, R83, PT ;  /* 0x000000531800720c */ /* 0x000fe40003f86270 */
[----:B------:R-:W-:Y:S01]  /*aca0*/  LEA.HI.X R15, R25, UR7, R30, 0x1, P1 ;  /* 0x00000007190f7c11 */ /* 0x000fe200088f0c1e */
[----:B------:R-:W-:Y:S01]  /*acb0*/  IMAD R27, R79, UR5, R28 ;  /* 0x000000054f1b7c24 */ /* 0x000fe2000f8e021c */
[----:B------:R-:W-:-:S02]  /*acc0*/  IADD3 R95, P0, R95, R12, RZ ;  /* 0x0000000c5f5f7210 */ /* 0x000fc40007f1e0ff */
[----:B------:R-:W-:Y:S02]  /*acd0*/  ISETP.GE.AND P5, PT, R0, R83, PT ;  /* 0x000000530000720c */ /* 0x000fe40003fa6270 */
        /* <DEDUP_REMOVED lines=40> */
.L_x_6909:
        /* <DEDUP_REMOVED lines=12> */
[----:B-1----:R-:W-:Y:S01]  /*b020*/  @P0 FADD R3, R0, R3 ;  /* 0x0000000300030221 */ /* 0x002fe20000000000 */
[----:B------:R-:W-:-:S04]  /*b030*/  @!P1 MOV R0, 0x400 ;  /* 0x0000040000009802 */ /* 0x000fc80000000f00 */
[----:B------:R-:W1:Y:S01]  /*b040*/  SHFL.DOWN P0, R2, R3, 0x4, 0x1f ;  /* 0x08801f0003027f89 */ /* 0x000e620000000000 */
[----:B--2---:R-:W-:Y:S01]  /*b050*/  @!P1 LEA R11, R11, R0, 0x18 ;  /* 0x000000000b0b9211 */ /* 0x004fe200078ec0ff */
[----:B-1----:R-:W-:-:S05]  /*b060*/  @P0 FADD R2, R3, R2 ;  /* 0x0000000203020221 */ /* 0x002fca0000000000 */
[----:B------:R-:W1:Y:S02]  /*b070*/  SHFL.DOWN P0, R5, R2, 0x8, 0x1f ;  /* 0x09001f0002057f89 */ /* 0x000e640000000000 */
[----:B-1----:R-:W-:-:S05]  /*b080*/  @P0 FADD R5, R2, R5 ;  /* 0x0000000502050221 */ /* 0x002fca0000000000 */
[----:B------:R-:W1:Y:S02]  /*b090*/  SHFL.DOWN P0, R4, R5, 0x10, 0x1f ;  /* 0x0a001f0005047f89 */ /* 0x000e640000000000 */
[----:B-1----:R-:W-:Y:S01]  /*b0a0*/  @P0 FADD R4, R5, R4 ;  /* 0x0000000405040221 */ /* 0x002fe20000000000 */
[----:B---3--:R-:W-:-:S04]  /*b0b0*/  ISETP.NE.AND P0, PT, R10, RZ, PT ;  /* 0x000000ff0a00720c */ /* 0x008fc80003f05270 */
[----:B------:R1:W-:Y:S01]  /*b0c0*/  @!P1 STS [R11+0x434], R4 ;  /* 0x000434040b009388 */ /* 0x0003e20000000800 */
[----:B------:R-:W-:Y:S08]  /*b0d0*/  BAR.SYNC.DEFER_BLOCKING 0x0 ;  /* 0x0000000000007b1d */ /* 0x000ff00000010000 */
[----:B------:R-:W-:Y:S05]  /*b0e0*/  @P0 BRA `(.L_x_6959) ;  /* 0x0000000000040947 */ /* 0x000fea0003800000 */
[----:B------:R2:W-:Y:S02]  /*b0f0*/  REDG.E.ADD.F32.FTZ.RN.STRONG.GPU desc[UR14][R8.64], R4 ;  /* 0x00000004080079a6 */ /* 0x0005e4000c10f38e */
.L_x_6959:
[----:B------:R-:W-:Y:S05]  /*b100*/  BSYNC B0 ;  /* 0x0000000000007941 */ /* 0x000fea0003800000 */
.L_x_6958:
        /* <DEDUP_REMOVED lines=13> */
[----:B---3--:R-:W-:Y:S01]  /*b1e0*/  @P0 FADD R0, R3, R0 ;  /* 0x0000000003000221 */ /* 0x008fe20000000000 */
[----:B------:R-:W-:-:S04]  /*b1f0*/  @!P1 MOV R3, 0x400 ;  /* 0x0000040000039802 */ /* 0x000fc80000000f00 */
[----:B------:R-:W3:Y:S01]  /*b200*/  SHFL.DOWN P0, R5, R0, 0x4, 0x1f ;  /* 0x08801f0000057f89 */ /* 0x000ee20000000000 */
[----:B-1----:R-:W-:Y:S01]  /*b210*/  @!P1 LEA R4, R4, R3, 0x18 ;  /* 0x0000000304049211 */ /* 0x002fe200078ec0ff */
[----:B---3--:R-:W-:-:S05]  /*b220*/  @P0 FADD R5, R0, R5 ;  /* 0x0000000500050221 */ /* 0x008fca0000000000 */
[----:B------:R-:W1:Y:S02]  /*b230*/  SHFL.DOWN P0, R2, R5, 0x8, 0x1f ;  /* 0x09001f0005027f89 */ /* 0x000e640000000000 */
[----:B-1----:R-:W-:-:S05]  /*b240*/  @P0 FADD R2, R5, R2 ;  /* 0x0000000205020221 */ /* 0x002fca0000000000 */
[----:B------:R-:W1:Y:S02]  /*b250*/  SHFL.DOWN P0, R9, R2, 0x10, 0x1f ;  /* 0x0a001f0002097f89 */ /* 0x000e640000000000 */
[----:B-1----:R-:W-:Y:S01]  /*b260*/  @P0 FADD R9, R2, R9 ;  /* 0x0000000902090221 */ /* 0x002fe20000000000 */
[----:B--2---:R-:W-:-:S04]  /*b270*/  ISETP.NE.AND P0, PT, R21, RZ, PT ;  /* 0x000000ff1500720c */ /* 0x004fc80003f05270 */
[----:B------:R4:W-:Y:S01]  /*b280*/  @!P1 STS [R4+0x434], R9 ;  /* 0x0004340904009388 */ /* 0x0009e20000000800 */
[----:B------:R-:W-:Y:S08]  /*b290*/  BAR.SYNC.DEFER_BLOCKING 0x0 ;  /* 0x0000000000007b1d */ /* 0x000ff00000010000 */
[----:B------:R-:W-:Y:S05]  /*b2a0*/  @P0 BRA `(.L_x_6962) ;  /* 0x0000000000100947 */ /* 0x000fea0003800000 */
[----:B------:R1:W-:Y:S01]  /*b2b0*/  REDG.E.ADD.F32.FTZ.RN.STRONG.GPU desc[UR14][R6.64], R9 ;  /* 0x00000009060079a6 */ /* 0x0003e2000c10f38e */
[----:B------:R-:W-:Y:S01]  /*b2c0*/  HFMA2.MMA R21, -RZ, RZ, 0, 0 ;  /* 0x00000000ff157435 */ /* 0x000fe200000001ff */
[----:B------:R-:W-:Y:S10]  /*b2d0*/  BRA `(.L_x_6962) ;  /* 0x0000000000047947 */ /* 0x000ff40003800000 */
.L_x_6961:
[----:B------:R-:W3:Y:S02]  /*b2e0*/  S2R R21, SR_TID.X ;  /* 0x0000000000157919 */ /* 0x000ee40000002100 */
.L_x_6962:
[----:B------:R-:W-:Y:S05]  /*b2f0*/  BSYNC B0 ;  /* 0x0000000000007941 */ /* 0x000fea0003800000 */
.L_x_6960:
[----:B------:R-:W-:Y:S02]  /*b300*/  ULDC UR22, c[0x0][0x21c] ;  /* 0x0000870000167ab9 */ /* 0x000fe40000000800 */
[----:B---3--:R-:W-:-:S13]  /*b310*/  ISETP.GE.AND P0, PT, R21, UR22, PT ;  /* 0x0000001615007c0c */ /* 0x008fda000bf06270 */
[----:B------:R-:W-:Y:S05]  /*b320*/  @P0 EXIT ;  /* 0x000000000000094d */ /* 0x000fea0003800000 */
[----:B------:R-:W3:Y:S01]  /*b330*/  S2UR UR5, SR_CgaCtaId ;  /* 0x00000000000579c3 */ /* 0x000ee20000008800 */
[----:B------:R-:W-:Y:S01]  /*b340*/  ULDC.64 UR6, c[0x0][0x378] ;  /* 0x0000de0000067ab9 */ /* 0x000fe20000000a00 */
[----:B------:R-:W-:Y:S01]  /*b350*/  ULDC.64 UR8, c[0x0][0x248] ;  /* 0x0000920000087ab9 */ /* 0x000fe20000000a00 */
[C---:B------:R-:W-:Y:S01]  /*b360*/  IMAD R0, R76.reuse, UR6, RZ ;  /* 0x000000064c007c24 */ /* 0x040fe2000f8e02ff */
[----:B------:R-:W-:Y:S01]  /*b370*/  ULDC.64 UR10, c[0x0][0x268] ;  /* 0x00009a00000a7ab9 */ /* 0x000fe20000000a00 */
[C---:B-12-4-:R-:W-:Y:S01]  /*b380*/  IMAD R4, R76.reuse, UR8, RZ ;  /* 0x000000084c047c24 */ /* 0x056fe2000f8e02ff */
[----:B------:R-:W-:Y:S01]  /*b390*/  BSSY B0, `(.L_x_6963) ;  /* 0x0000058000007945 */ /* 0x000fe20003800000 */
[C---:B------:R-:W-:Y:S01]  /*b3a0*/  IMAD.WIDE.U32 R2, R79.reuse, UR6, RZ ;  /* 0x000000064f027c25 */ /* 0x040fe2000f8e00ff */
[----:B------:R-:W-:Y:S01]  /*b3b0*/  UMOV UR4, 0x400 ;  /* 0x0000040000047882 */ /* 0x000fe20000000000 */
[----:B------:R-:W-:Y:S01]  /*b3c0*/  ULDC.64 UR30, c[0x0][0x2d8] ;  /* 0x0000b600001e7ab9 */ /* 0x000fe20000000a00 */
[----:B------:R-:W-:Y:S01]  /*b3d0*/  ULDC.64 UR26, c[0x0][0x2e0] ;  /* 0x0000b800001a7ab9 */ /* 0x000fe20000000a00 */
[C---:B0-----:R-:W-:Y:S01]  /*b3e0*/  IMAD R31, R79.reuse, UR7, R0 ;  /* 0x000000074f1f7c24 */ /* 0x041fe2000f8e0200 */
        /* <DEDUP_REMOVED lines=17> */
[----:B---3--:R-:W-:-:S02]  /*b500*/  ULEA UR4, UR5, UR4, 0x18 ;  /* 0x0000000405047291 */ /* 0x008fc4000f8ec03f */
        /* <DEDUP_REMOVED lines=10> */
.L_x_6964:
        /* <DEDUP_REMOVED lines=55> */
.L_x_6963:
[----:B------:R-:W-:Y:S05]  /*b920*/  EXIT ;  /* 0x000000000000794d */ /* 0x000fea0003800000 */
.L_x_6965:
        /* <DEDUP_REMOVED lines=13> */
.L_x_10979:


//--------------------- .text._Z25selective_scan_bwd_kernelI32Selective_Scan_bwd_kernel_traitsILi32ELi16ELb0ELb0ELb1ELb0ELb0EN3c104HalfEfEEv12SSMParamsBwd --------------------------
	.section	.text._Z25selective_scan_bwd_kernelI32Selective_Scan_bwd_kernel_traitsILi32ELi16ELb0ELb0ELb1ELb0ELb0EN3c104HalfEfEEv12SSMParamsBwd,"ax",@progbits
	.align	128
        .global         _Z25selective_scan_bwd_kernelI32Selective_Scan_bwd_kernel_traitsILi32ELi16ELb0ELb0ELb1ELb0ELb0EN3c104HalfEfEEv12SSMParamsBwd
        .type           _Z25selective_scan_bwd_kernelI32Selective_Scan_bwd_kernel_traitsILi32ELi16ELb0ELb0ELb1ELb0ELb0EN3c104HalfEfEEv12SSMParamsBwd,@function
        .size           _Z25selective_scan_bwd_kernelI32Selective_Scan_bwd_kernel_traitsILi32ELi16ELb0ELb0ELb1ELb0ELb0EN3c104HalfEfEEv12SSMParamsBwd,(.L_x_10980 - _Z25selective_scan_bwd_kernelI32Selective_Scan_bwd_kernel_traitsILi32ELi16ELb0ELb0ELb1ELb0ELb0EN3c104HalfEfEEv12SSMParamsBwd)
        .other          _Z25selective_scan_bwd_kernelI32Selective_Scan_bwd_kernel_traitsILi32ELi16ELb0ELb0ELb1ELb0ELb0EN3c104HalfEfEEv12SSMParamsBwd,@"STO_CUDA_ENTRY STV_DEFAULT"
_Z25selective_scan_bwd_kernelI32Selective_Scan_bwd_kernel_traitsILi32ELi16ELb0ELb0ELb1ELb0ELb0EN3c104HalfEfEEv12SSMParamsBwd:
.text._Z25selective_scan_bwd_kernelI32Selective_Scan_bwd_kernel_traitsILi32ELi16ELb0ELb0ELb1ELb0ELb0EN3c104HalfEfEEv12SSMParamsBwd:
        /* <DEDUP_REMOVED lines=21> */
[----:B------:R-:W0:Y:S01]  /*0150*/  LDC.64 R132, c[0x0][0x2e0] ;  /* 0x0000b800ff847b82 */ /* 0x000e220000000a00 */
[----:B------:R-:W3:Y:S01]  /*0160*/  I2F.RP R0, R7 ;  /* 0x0000000700007306 */ /* 0x000ee20000209400 */
[----:B-1----:R-:W-:Y:S02]  /*0170*/  USHF.R.S32.HI UR15, URZ, 0x1f, UR14 ;  /* 0x0000001f3f0f7899 */ /* 0x002fe4000801140e */
[----:B------:R-:W-:Y:S02]  /*0180*/  @UP0 ULEA UR4, UP2, UR14, UR4, 0x2 ;  /* 0x000000040e040291 */ /* 0x000fe4000f84103f */
[----:B------:R-:W-:Y:S02]  /*0190*/  @UP1 ULEA UR6, UP3, UR14, UR6, 0x2 ;  /* 0x000000060e061291 */ /* 0x000fe4000f86103f */
[----:B------:R-:W-:Y:S02]  /*01a0*/  @UP0 ULEA.HI.X UR5, UR14, UR5, UR15, 0x2, UP2 ;  /* 0x000000050e050291 */ /* 0x000fe400090f140f */
[----:B------:R-:W-:Y:S01]  /*01b0*/  MOV R2, UR4 ;  /* 0x0000000400027c02 */ /* 0x000fe20008000f00 */
[----:B------:R-:W-:Y:S01]  /*01c0*/  @UP1 ULEA.HI.X UR7, UR14, UR7, UR15, 0x2, UP3 ;  /* 0x000000070e071291 */ /* 0x000fe200098f140f */
[----:B------:R-:W-:Y:S01]  /*01d0*/  MOV R4, UR6 ;  /* 0x0000000600047c02 */ /* 0x000fe20008000f00 */
[----:B---3--:R-:W1:Y:S01]  /*01e0*/  MUFU.RCP R0, R0 ;  /* 0x0000000000007308 */ /* 0x008e620000001000 */
[----:B------:R-:W-:Y:S01]  /*01f0*/  MOV R3, UR5 ;  /* 0x0000000500037c02 */ /* 0x000fe20008000f00 */
[----:B--2---:R-:W-:-:S02]  /*0200*/  USHF.R.S32.HI UR47, URZ, 0x1f, UR46 ;  /* 0x0000001f3f2f7899 */ /* 0x004fc4000801142e */
[----:B------:R-:W-:Y:S01]  /*0210*/  MOV R5, UR7 ;  /* 0x0000000700057c02 */ /* 0x000fe20008000f00 */
[----:B------:R-:W-:Y:S01]  /*0220*/  ULDC.64 UR4, c[0x0][0x310] ;  /* 0x0000c40000047ab9 */ /* 0x000fe20000000a00 */
[----:B------:R2:W5:Y:S01]  /*0230*/  @P0 LDG.E R145, desc[UR24][R2.64] ;  /* 0x0000001802910981 */ /* 0x000562000c1e1900 */
[----:B------:R-:W-:Y:S01]  /*0240*/  UISETP.NE.U32.AND UP1, UPT, UR26, URZ, UPT ;  /* 0x0000003f1a00728c */ /* 0x000fe2000bf25070 */
[----:B------:R-:W-:Y:S02]  /*0250*/  ULDC.64 UR6, c[0x0][0x328] ;  /* 0x0000ca0000067ab9 */ /* 0x000fe40000000a00 */
[----:B------:R3:W5:Y:S01]  /*0260*/  @P1 LDG.E R134, desc[UR24][R4.64] ;  /* 0x0000001804861981 */ /* 0x000762000c1e1900 */
[----:B------:R-:W-:Y:S01]  /*0270*/  UISETP.NE.U32.AND UP0, UPT, UR4, URZ, UPT ;  /* 0x0000003f0400728c */ /* 0x000fe2000bf05070 */
[----:B------:R-:W-:Y:S01]  /*0280*/  HFMA2.MMA R139, -RZ, RZ, 0, 0 ;  /* 0x00000000ff8b7435 */ /* 0x000fe200000001ff */
[----:B------:R-:W-:Y:S01]  /*0290*/  UIMAD UR4, UR47, UR18, URZ ;  /* 0x000000122f0472a4 */ /* 0x000fe2000f8e023f */
[----:B------:R-:W-:Y:S01]  /*02a0*/  MOV R137, RZ ;  /* 0x000000ff00897202 */ /* 0x000fe20000000f00 */
[----:B------:R-:W-:Y:S01]  /*02b0*/  UISETP.NE.AND.EX UP0, UPT, UR5, URZ, UPT, UP0 ;  /* 0x0000003f0500728c */ /* 0x000fe2000bf05300 */
[----:B--2---:R-:W-:Y:S01]  /*02c0*/  HFMA2.MMA R2, -RZ, RZ, 0, 0 ;  /* 0x00000000ff027435 */ /* 0x004fe200000001ff */
[----:B-1----:R-:W-:Y:S01]  /*02d0*/  IADD3 R6, R0, 0xffffffe, RZ ;  /* 0x0ffffffe00067810 */ /* 0x002fe20007ffe0ff */
[----:B------:R-:W-:-:S02]  /*02e0*/  UIMAD UR19, UR46, UR19, UR4 ;  /* 0x000000132e1372a4 */ /* 0x000fc4000f8e0204 */
[----:B------:R-:W-:Y:S01]  /*02f0*/  UISETP.NE.U32.AND UP2, UPT, UR28, URZ, UPT ;  /* 0x0000003f1c00728c */ /* 0x000fe2000bf45070 */
[----:B------:R-:W1:Y:S01]  /*0300*/  F2I.FTZ.U32.TRUNC.NTZ R3, R6 ;  /* 0x0000000600037305 */ /* 0x000e62000021f000 */
[----:B------:R-:W-:Y:S02]  /*0310*/  UIMAD UR5, UR47, UR20, URZ ;  /* 0x000000142f0572a4 */ /* 0x000fe4000f8e023f */
[----:B------:R-:W-:Y:S02]  /*0320*/  UIMAD UR4, UR47, UR6, URZ ;  /* 0x000000062f0472a4 */ /* 0x000fe4000f8e023f */
[----:B------:R-:W-:Y:S02]  /*0330*/  UISETP.NE.AND.EX UP1, UPT, UR27, URZ, UPT, UP1 ;  /* 0x0000003f1b00728c */ /* 0x000fe4000bf25310 */
[----:B------:R-:W-:Y:S02]  /*0340*/  UISETP.NE.AND.EX UP2, UPT, UR29, URZ, UPT, UP2 ;  /* 0x0000003f1d00728c */ /* 0x000fe4000bf45320 */
[----:B------:R-:W-:-:S02]  /*0350*/  UIMAD UR21, UR46, UR21, UR5 ;  /* 0x000000152e1572a4 */ /* 0x000fc4000f8e0205 */
[----:B------:R-:W-:Y:S02]  /*0360*/  UIMAD UR22, UR46, UR7, UR4 ;  /* 0x000000072e1672a4 */ /* 0x000fe4000f8e0204 */
[----:B------:R-:W-:Y:S01]  /*0370*/  UIMAD.WIDE.U32 UR16, UR46, UR18, URZ ;  /* 0x000000122e1072a5 */ /* 0x000fe2000f8e003f */
[----:B-1----:R-:W-:Y:S01]  /*0380*/  IADD3 R0, RZ, -R3, RZ ;  /* 0x80000003ff007210 */ /* 0x002fe20007ffe0ff */
[----:B------:R-:W-:Y:S01]  /*0390*/  ULDC.64 UR4, c[0x0][0x260] ;  /* 0x0000980000047ab9 */ /* 0x000fe20000000a00 */
[----:B------:R-:W-:Y:S02]  /*03a0*/  UIMAD.WIDE.U32 UR10, UR46, UR6, URZ ;  /* 0x000000062e0a72a5 */ /* 0x000fe4000f8e003f */
[----:B------:R-:W-:Y:S01]  /*03b0*/  UIMAD UR18, UR47, UR4, URZ ;  /* 0x000000042f1272a4 */ /* 0x000fe2000f8e023f */
[----:B---3--:R-:W-:Y:S01]  /*03c0*/  IMAD R5, R0, R7, RZ ;  /* 0x0000000700057224 */ /* 0x008fe200078e02ff */
[----:B------:R-:W-:Y:S01]  /*03d0*/  IABS R0, UR14 ;  /* 0x0000000e00007c13 */ /* 0x000fe20008000000 */
[----:B------:R-:W-:Y:S01]  /*03e0*/  UMOV UR6, URZ ;  /* 0x0000003f00067c82 */ /* 0x000fe20008000000 */
[----:B------:R-:W-:Y:S01]  /*03f0*/  @UP1 ULEA UR6, UP3, UR14, UR26, 0x2 ;  /* 0x0000001a0e061291 */ /* 0x000fe2000f86103f */
[----:B------:R-:W-:Y:S01]  /*0400*/  IMAD.HI.U32 R2, R3, R5, R2 ;  /* 0x0000000503027227 */ /* 0x000fe200078e0002 */
[----:B------:R-:W-:Y:S01]  /*0410*/  UIMAD.WIDE.U32 UR12, UR46, UR20, URZ ;  /* 0x000000142e0c72a5 */ /* 0x000fe2000f8e003f */
[----:B------:R-:W1:Y:S01]  /*0420*/  LDC.64 R4, c[0x0][0x278] ;  /* 0x00009e00ff047b82 */ /* 0x000e620000000a00 */
[----:B------:R-:W-:Y:S01]  /*0430*/  UIMAD UR18, UR46, UR5, UR18 ;  /* 0x000000052e1272a4 */ /* 0x000fe2000f8e0212 */
[----:B------:R-:W-:-:S02]  /*0440*/  UMOV UR7, URZ ;  /* 0x0000003f00077c82 */ /* 0x000fc40008000000 */
[----:B------:R-:W-:Y:S01]  /*0450*/  IMAD.HI.U32 R143, R2, R0, RZ ;  /* 0x00000000028f7227 */ /* 0x000fe200078e00ff */
[----:B------:R-:W-:Y:S01]  /*0460*/  UMOV UR5, URZ ;  /* 0x0000003f00057c82 */ /* 0x000fe20008000000 */
[----:B------:R-:W-:Y:S02]  /*0470*/  @UP2 ULEA UR7, UP4, UR14, UR28, 0x2 ;  /* 0x0000001c0e072291 */ /* 0x000fe4000f88103f */
[----:B------:R-:W-:Y:S01]  /*0480*/  @UP1 ULEA.HI.X UR5, UR14, UR27, UR15, 0x2, UP3 ;  /* 0x0000001b0e051291 */ /* 0x000fe200098f140f */
[----:B------:R-:W-:Y:S01]  /*0490*/  IADD3 R2, -R143, RZ, RZ ;  /* 0x000000ff8f027210 */ /* 0x000fe20007ffe1ff */
[----:B------:R-:W-:Y:S01]  /*04a0*/  UIMAD.WIDE.U32 UR8, UR46, UR4, URZ ;  /* 0x000000042e0872a5 */ /* 0x000fe2000f8e003f */
[----:B------:R-:W-:Y:S02]  /*04b0*/  ULDC.64 UR26, c[0x0][0x288] ;  /* 0x0000a200001a7ab9 */ /* 0x000fe40000000a00 */
[----:B------:R-:W-:Y:S01]  /*04c0*/  UMOV UR4, URZ ;  /* 0x0000003f00047c82 */ /* 0x000fe20008000000 */
[C---:B------:R-:W-:Y:S01]  /*04d0*/  IMAD R0, R7.reuse, R2, R0 ;  /* 0x0000000207007224 */ /* 0x040fe200078e0200 */
[----:B------:R-:W-:Y:S01]  /*04e0*/  UIADD3 UR13, UR13, UR21, URZ ;  /* 0x000000150d0d7290 */ /* 0x000fe2000fffe03f */
[----:B------:R-:W-:Y:S01]  /*04f0*/  MOV R6, UR7 ;  /* 0x0000000700067c02 */ /* 0x000fe20008000f00 */
[----:B------:R-:W-:Y:S01]  /*0500*/  @UP2 ULEA.HI.X UR4, UR14, UR29, UR15, 0x2, UP4 ;  /* 0x0000001d0e042291 */ /* 0x000fe2000a0f140f */
[----:B------:R-:W-:Y:S01]  /*0510*/  MOV R9, UR5 ;  /* 0x0000000500097c02 */ /* 0x000fe20008000f00 */
[----:B------:R-:W-:Y:S01]  /*0520*/  UIMAD UR20, UR15, UR26, URZ ;  /* 0x0000001a0f1472a4 */ /* 0x000fe2000f8e023f */
[----:B------:R-:W-:Y:S01]  /*0530*/  ISETP.GT.U32.AND P1, PT, R7, R0, PT ;  /* 0x000000000700720c */ /* 0x000fe20003f24070 */
[----:B------:R-:W-:Y:S01]  /*0540*/  ULDC.64 UR28, c[0x0][0x298] ;  /* 0x0000a600001c7ab9 */ /* 0x000fe20000000a00 */
[----:B------:R-:W-:-:S02]  /*0550*/  UIADD3 UR17, UR17, UR19, URZ ;  /* 0x0000001311117290 */ /* 0x000fc4000fffe03f */
[----:B------:R-:W-:Y:S02]  /*0560*/  UIMAD UR19, UR15, UR28, URZ ;  /* 0x0000001c0f1372a4 */ /* 0x000fe4000f8e023f */
[----:B------:R-:W-:Y:S02]  /*0570*/  UIMAD.WIDE.U32 UR12, UR14, UR28, UR12 ;  /* 0x0000001c0e0c72a5 */ /* 0x000fe4000f8e000c */
[----:B------:R-:W-:Y:S01]  /*0580*/  UIMAD UR23, UR14, UR27, UR20 ;  /* 0x0000001b0e1772a4 */ /* 0x000fe2000f8e0214 */
[----:B------:R-:W-:Y:S01]  /*0590*/  ULDC UR28, c[0x0][0x224] ;  /* 0x00008900001c7ab9 */ /* 0x000fe20000000800 */
[----:B------:R-:W-:-:S03]  /*05a0*/  UIMAD.WIDE.U32 UR16, UR14, UR26, UR16 ;  /* 0x0000001a0e1072a5 */ /* 0x000fc6000f8e0010 */
[-C--:B------:R-:W-:Y:S01]  /*05b0*/  @!P1 IADD3 R0, R0, -R7.reuse, RZ ;  /* 0x8000000700009210 */ /* 0x080fe20007ffe0ff */
[----:B------:R-:W-:Y:S01]  /*05c0*/  USHF.L.U32 UR45, UR28, 0x9, URZ ;  /* 0x000000091c2d7899 */ /* 0x000fe2000800063f */
[----:B------:R-:W-:Y:S01]  /*05d0*/  @!P1 IADD3 R143, R143, 0x1, RZ ;  /* 0x000000018f8f9810 */ /* 0x000fe20007ffe0ff */
[----:B------:R-:W-:Y:S01]  /*05e0*/  ULDC.64 UR20, c[0x0][0x330] ;  /* 0x0000cc0000147ab9 */ /* 0x000fe20000000a00 */
[----:B------:R-:W-:Y:S01]  /*05f0*/  ISETP.GE.U32.AND P0, PT, R0, R7, PT ;  /* 0x000000070000720c */ /* 0x000fe20003f06070 */
[----:B------:R-:W-:Y:S02]  /*0600*/  UIMAD UR26, UR14, UR29, UR19 ;  /* 0x0000001d0e1a72a4 */ /* 0x000fe4000f8e0213 */
[C---:B------:R-:W-:Y:S01]  /*0610*/  LOP3.LUT R0, R8.reuse, UR14, RZ, 0x3c, !PT ;  /* 0x0000000e08007c12 */ /* 0x040fe2000f8e3cff */
[----:B------:R-:W-:Y:S01]  /*0620*/  UIMAD UR19, UR15, UR20, URZ ;  /* 0x000000140f1372a4 */ /* 0x000fe2000f8e023f */
[----:B------:R-:W-:Y:S01]  /*0630*/  ISETP.NE.AND P1, PT, R8, RZ, PT ;  /* 0x000000ff0800720c */ /* 0x000fe20003f25270 */
[----:B------:R-:W-:Y:S01]  /*0640*/  UIADD3 UR29, UR45, -0x200, URZ ;  /* 0xfffffe002d1d7890 */ /* 0x000fe2000fffe03f */
[----:B------:R-:W-:Y:S01]  /*0650*/  ISETP.GE.AND P2, PT, R0, RZ, PT ;  /* 0x000000ff0000720c */ /* 0x000fe20003f46270 */
[----:B------:R-:W-:Y:S01]  /*0660*/  UIADD3 UR11, UR11, UR22, URZ ;  /* 0x000000160b0b7290 */ /* 0x000fe2000fffe03f */
[----:B------:R-:W-:Y:S01]  /*0670*/  MOV R7, UR4 ;  /* 0x0000000400077c02 */ /* 0x000fe20008000f00 */
[----:B------:R-:W-:-:S02]  /*0680*/  UIMAD UR27, UR14, UR21, UR19 ;  /* 0x000000150e1b72a4 */ /* 0x000fc4000f8e0213 */
[----:B------:R-:W-:Y:S02]  /*0690*/  USHF.R.S32.HI UR32, URZ, 0x1f, UR29 ;  /* 0x0000001f3f207899 */ /* 0x000fe4000801141d */
[----:B------:R-:W-:Y:S01]  /*06a0*/  UIADD3 UR19, UP2, UR29, UR12, URZ ;  /* 0x0000000c1d137290 */ /* 0x000fe2000ff5e03f */
[----:B------:R-:W-:Y:S01]  /*06b0*/  @P0 IADD3 R143, R143, 0x1, RZ ;  /* 0x000000018f8f0810 */ /* 0x000fe20007ffe0ff */
[----:B------:R-:W-:Y:S02]  /*06c0*/  UIMAD.WIDE.U32 UR10, UR14, UR20, UR10 ;  /* 0x000000140e0a72a5 */ /* 0x000fe4000f8e000a */
[----:B------:R-:W-:Y:S01]  /*06d0*/  UIADD3 UR22, UP1, UR29, UR16, URZ ;  /* 0x000000101d167290 */ /* 0x000fe2000ff3e03f */
[----:B------:R-:W-:Y:S01]  /*06e0*/  ULDC.64 UR20, c[0x0][0x2f8] ;  /* 0x0000be0000147ab9 */ /* 0x000fe20000000a00 */
[----:B------:R-:W-:Y:S01]  /*06f0*/  UIADD3.X UR13, UR32, UR13, UR26, UP2, !UPT ;  /* 0x0000000d200d7290 */ /* 0x000fe200097fe41a */
[----:B------:R-:W-:Y:S01]  /*0700*/  @!P2 IADD3 R143, -R143, RZ, RZ ;  /* 0x000000ff8f8fa210 */ /* 0x000fe20007ffe1ff */
[----:B------:R-:W-:Y:S01]  /*0710*/  ULEA UR12, UP2, UR19, UR20, 0x1 ;  /* 0x00000014130c7291 */ /* 0x000fe2000f84083f */
[----:B------:R-:W-:Y:S01]  /*0720*/  @!P1 LOP3.LUT R143, RZ, R8, RZ, 0x33, !PT ;  /* 0x00000008ff8f9212 */ /* 0x000fe200078e33ff */
[----:B------:R-:W-:Y:S01]  /*0730*/  UIADD3.X UR17, UR32, UR17, UR23, UP1, !UPT ;  /* 0x0000001120117290 */ /* 0x000fe20008ffe417 */
[----:B------:R-:W-:Y:S01]  /*0740*/  MOV R8, UR6 ;  /* 0x0000000600087c02 */ /* 0x000fe20008000f00 */
[----:B------:R-:W-:Y:S01]  /*0750*/  ULEA UR16, UP1, UR22, UR30, 0x1 ;  /* 0x0000001e16107291 */ /* 0x000fe2000f82083f */
[----:B------:R-:W-:Y:S01]  /*0760*/  SHF.R.S32.HI R141, RZ, 0x1f, R143 ;  /* 0x0000001fff8d7819 */ /* 0x000fe2000001148f */
[----:B------:R-:W-:-:S02]  /*0770*/  ULEA.HI.X UR19, UR19, UR21, UR13, 0x1, UP2 ;  /* 0x0000001513137291 */ /* 0x000fc400090f0c0d */
[----:B------:R-:W-:Y:S02]  /*0780*/  UIADD3 UR9, UR9, UR18, URZ ;  /* 0x0000001209097290 */ /* 0x000fe4000fffe03f */
[----:B------:R-:W-:Y:S01]  /*0790*/  UIADD3 UR21, UP2, UR29, UR10, URZ ;  /* 0x0000000a1d157290 */ /* 0x000fe2000ff5e03f */
[-C--:B-1----:R-:W-:Y:S01]  /*07a0*/  IMAD R0, R141, R4.reuse, RZ ;  /* 0x000000048d007224 */ /* 0x082fe200078e02ff */
[----:B------:R-:W-:Y:S01]  /*07b0*/  ULEA.HI.X UR17, UR22, UR31, UR17, 0x1, UP1 ;  /* 0x0000001f16117291 */ /* 0x000fe200088f0c11 */
[----:B------:R-:W-:Y:S02]  /*07c0*/  @UP0 ULDC UR13, c[0x0][0x214] ;  /* 0x00008500000d0ab9 */ /* 0x000fe40000000800 */
[----:B------:R-:W-:Y:S01]  /*07d0*/  ULDC.64 UR22, c[0x0][0x3b8] ;  /* 0x0000ee0000167ab9 */ /* 0x000fe20000000a00 */
[----:B------:R-:W-:Y:S01]  /*07e0*/  UIADD3.X UR10, UR32, UR11, UR27, UP2, !UPT ;  /* 0x0000000b200a7290 */ /* 0x000fe200097fe41b */
[----:B------:R-:W-:Y:S01]  /*07f0*/  IMAD.WIDE.U32 R2, R143, R4, UR8 ;  /* 0x000000088f027e25 */ /* 0x000fe2000f8e0004 */
[----:B------:R-:W-:-:S02]  /*0800*/  ULEA UR20, UP2, UR21, UR22, 0x1 ;  /* 0x0000001615147291 */ /* 0x000fc4000f84083f */
[----:B------:R-:W-:Y:S01]  /*0810*/  @UP0 UIMAD UR8, UR46, UR13, UR14 ;  /* 0x0000000d2e0802a4 */ /* 0x000fe2000f8e020e */
[----:B------:R-:W-:Y:S01]  /*0820*/  IMAD R5, R143, R5, R0 ;  /* 0x000000058f057224 */ /* 0x000fe200078e0200 */
[----:B------:R-:W-:Y:S01]  /*0830*/  UISETP.GE.AND UP1, UPT, UR28, 0x1, UPT ;  /* 0x000000011c00788c */ /* 0x000fe2000bf26270 */
[----:B------:R-:W-:Y:S01]  /*0840*/  IADD3 R131, P0, R2, UR29, RZ ;  /* 0x0000001d02837c10 */ /* 0x000fe2000ff1e0ff */
[----:B------:R-:W-:Y:S02]  /*0850*/  ULEA.HI.X UR21, UR21, UR23, UR10, 0x1, UP2 ;  /* 0x0000001715157291 */ /* 0x000fe400090f0c0a */
[----:B------:R-:W-:Y:S01]  /*0860*/  @UP0 UIMAD UR10, UR8, UR28, URZ ;  /* 0x0000001c080a02a4 */ /* 0x000fe2000f8e023f */
[----:B------:R-:W-:Y:S01]  /*0870*/  IADD3 R0, R3, R5, RZ ;  /* 0x0000000503007210 */ /* 0x000fe20007ffe0ff */
[----:B------:R-:W-:Y:S01]  /*0880*/  @UP0 ULDC UR11, c[0x0][0x21c] ;  /* 0x00008700000b0ab9 */ /* 0x000fe20000000800 */
[----:B------:R-:W-:Y:S01]  /*0890*/  PLOP3.LUT P2, PT, PT, PT, UP1, 0x80, 0x0 ;  /* 0x000000000000781c */ /* 0x000fe20003f4f018 */
[----:B------:R-:W-:Y:S01]  /*08a0*/  @UP0 UIMAD UR10, UR10, UR11, URZ ;  /* 0x0000000b0a0a02a4 */ /* 0x000fe2000f8e023f */
[----:B0-----:R-:W-:Y:S01]  /*08b0*/  LEA R132, P1, R131, R132, 0x1 ;  /* 0x0000008483847211 */ /* 0x001fe200078208ff */
[----:B------:R-:W-:Y:S01]  /*08c0*/  @UP0 ULDC.64 UR8, c[0x0][0x310] ;  /* 0x0000c40000080ab9 */ /* 0x000fe20000000a00 */
[----:B------:R-:W-:Y:S01]  /*08d0*/  IADD3.X R0, R0, UR32, RZ, P0, !PT ;  /* 0x0000002000007c10 */ /* 0x000fe200087fe4ff */
[----:B------:R-:W-:-:S03]  /*08e0*/  @UP0 UIMAD.WIDE UR8, UR10, 0x8, UR8 ;  /* 0x000000080a0808a5 */ /* 0x000fc6000f8e0208 */
[----:B------:R-:W-:-:S04]  /*08f0*/  LEA.HI.X R131, R131, R133, R0, 0x1, P1 ;  /* 0x0000008583837211 */ /* 0x000fc800008f0c00 */
[----:B------:R-:W-:Y:S01]  /*0900*/  @!UP0 UMOV UR8, URZ ;  /* 0x0000003f00088c82 */ /* 0x000fe20008000000 */
[----:B------:R-:W-:Y:S01]  /*0910*/  @!UP0 UMOV UR9, URZ ;  /* 0x0000003f00098c82 */ /* 0x000fe20008000000 */
[----:B------:R-:W-:Y:S05]  /*0920*/  @!P2 BRA `(.L_x_6966) ;  /* 0x0000006400d4a947 */ /* 0x000fea0003800000 */
[----:B------:R-:W0:Y:S01]  /*0930*/  S2R R135, SR_TID.X ;  /* 0x0000000000877919 */ /* 0x000e220000002100 */
[----:B------:R-:W-:Y:S01]  /*0940*/  MOV R137, RZ ;  /* 0x000000ff00897202 */ /* 0x000fe20000000f00 */
[----:B------:R-:W-:Y:S01]  /*0950*/  UMOV UR18, UR12 ;  /* 0x0000000c00127c82 */ /* 0x000fe20008000000 */
[----:B------:R-:W-:Y:S01]  /*0960*/  MOV R139, RZ ;  /* 0x000000ff008b7202 */ /* 0x000fe20000000f00 */
[----:B------:R-:W1:Y:S01]  /*0970*/  S2R R133, SR_LANEID ;  /* 0x0000000000857919 */ /* 0x000e620000000000 */
[----:B------:R-:W-:Y:S01]  /*0980*/  UMOV UR4, URZ ;  /* 0x0000003f00047c82 */ /* 0x000fe20008000000 */
[----:B0-----:R-:W-:-:S04]  /*0990*/  SHF.L.U32 R130, R135, 0x4, RZ ;  /* 0x0000000487827819 */ /* 0x001fc800000006ff */
[----:B-1----:R-:W-:-:S07]  /*09a0*/  LOP3.LUT R130, R130, 0xfffffe00, RZ, 0xc0, !PT ;  /* 0xfffffe0082827812 */ /* 0x002fce00078ec0ff */
.L_x_7010:
[----:B------:R-:W-:Y:S01]  /*09b0*/  ULDC UR22, c[0x0][0x224] ;  /* 0x0000890000167ab9 */ /* 0x000fe20000000800 */
[----:B------:R-:W-:Y:S01]  /*09c0*/  ULDC UR23, c[0x0][0x218] ;  /* 0x0000860000177ab9 */ /* 0x000fe20000000800 */
[----:B------:R-:W-:Y:S01]  /*09d0*/  UIADD3 UR22, -UR4, UR22, URZ ;  /* 0x0000001604167290 */ /* 0x000fe2000fffe13f */
[----:B------:R-:W-:Y:S02]  /*09e0*/  LOP3.LUT R4, R130, 0x1f, R135, 0xf8, !PT ;  /* 0x0000001f82047812 */ /* 0x000fe400078ef887 */
[----:B0-----:R-:W-:Y:S01]  /*09f0*/  MOV R2, UR16 ;  /* 0x0000001000027c02 */ /* 0x001fe20008000f00 */
[----:B------:R-:W-:Y:S01]  /*0a00*/  ULEA UR48, UR22, 0xfffffe00, 0x9 ;  /* 0xfffffe0016307891 */ /* 0x000fe2000f8e483f */
[----:B------:R-:W-:Y:S02]  /*0a10*/  MOV R3, UR17 ;  /* 0x0000001100037c02 */ /* 0x000fe40008000f00 */
[----:B------:R-:W-:Y:S01]  /*0a20*/  PRMT R11, RZ, 0x7610, R11 ;  /* 0x00007610ff0b7816 */ /* 0x000fe2000000000b */
[----:B------:R-:W-:Y:S01]  /*0a30*/  UIADD3 UR49, -UR48, UR23, URZ ;  /* 0x0000001730317290 */ /* 0x000fe2000fffe13f */
[C---:B------:R-:W-:Y:S01]  /*0a40*/  LOP3.LUT R129, R4.reuse, 0x20, RZ, 0xfc, !PT ;  /* 0x0000002004817812 */ /* 0x040fe200078efcff */
[C---:B------:R-:W-:Y:S01]  /*0a50*/  IMAD.WIDE R2, R4.reuse, 0x2, R2 ;  /* 0x0000000204027825 */ /* 0x040fe200078e0202 */
[----:B------:R-:W-:-:S02]  /*0a60*/  LOP3.LUT R128, R4, 0x40, RZ, 0xfc, !PT ;  /* 0x0000004004807812 */ /* 0x000fc400078efcff */
[C---:B------:R-:W-:Y:S02]  /*0a70*/  LOP3.LUT R127, R4.reuse, 0x60, RZ, 0xfc, !PT ;  /* 0x00000060047f7812 */ /* 0x040fe400078efcff */
[C---:B------:R-:W-:Y:S01]  /*0a80*/  ISETP.GE.AND P0, PT, R4.reuse, UR49, PT ;  /* 0x0000003104007c0c */ /* 0x040fe2000bf06270 */
[----:B------:R-:W-:Y:S01]  /*0a90*/  BAR.SYNC.DEFER_BLOCKING 0x0 ;  /* 0x0000000000007b1d */ /* 0x000fe20000010000 */
[C---:B------:R-:W-:Y:S02]  /*0aa0*/  LOP3.LUT R126, R4.reuse, 0x80, RZ, 0xfc, !PT ;  /* 0x00000080047e7812 */ /* 0x040fe400078efcff */
[----:B------:R-:W-:Y:S02]  /*0ab0*/  LOP3.LUT R125, R4, 0xa0, RZ, 0xfc, !PT ;  /* 0x000000a0047d7812 */ /* 0x000fe400078efcff */
[----:B------:R-:W-:Y:S02]  /*0ac0*/  ISETP.GE.AND P1, PT, R128, UR49, PT ;  /* 0x0000003180007c0c */ /* 0x000fe4000bf26270 */
[----:B------:R-:W-:-:S02]  /*0ad0*/  ISETP.GE.AND P2, PT, R127, UR49, PT ;  /* 0x000000317f007c0c */ /* 0x000fc4000bf46270 */
[----:B------:R-:W-:Y:S02]  /*0ae0*/  ISETP.GE.AND P3, PT, R126, UR49, PT ;  /* 0x000000317e007c0c */ /* 0x000fe4000bf66270 */
[----:B------:R-:W-:Y:S02]  /*0af0*/  ISETP.GE.AND P4, PT, R125, UR49, PT ;  /* 0x000000317d007c0c */ /* 0x000fe4000bf86270 */
[----:B------:R-:W-:Y:S02]  /*0b00*/  PRMT R0, RZ, 0x7610, R0 ;  /* 0x00007610ff007816 */ /* 0x000fe40000000000 */
[----:B------:R-:W-:Y:S01]  /*0b10*/  PRMT R13, RZ, 0x7610, R13 ;  /* 0x00007610ff0d7816 */ /* 0x000fe2000000000d */
[----:B--2---:R-:W2:Y:S01]  /*0b20*/  @!P0 LDG.E.U16 R11, desc[UR24][R2.64] ;  /* 0x00000018020b8981 */ /* 0x004ea2000c1e1500 */
[----:B------:R-:W-:Y:S02]  /*0b30*/  ISETP.GE.AND P0, PT, R129, UR49, PT ;  /* 0x0000003181007c0c */ /* 0x000fe4000bf06270 */
[----:B------:R-:W-:-:S02]  /*0b40*/  PRMT R10, RZ, 0x7610, R10 ;  /* 0x00007610ff0a7816 */ /* 0x000fc4000000000a */
[----:B---3--:R-:W3:Y:S01]  /*0b50*/  @!P1 LDG.E.U16 R13, desc[UR24][R2.64+0x80] ;  /* 0x00008018020d9981 */ /* 0x008ee2000c1e1500 */
[----:B------:R-:W-:Y:S02]  /*0b60*/  PRMT R15, RZ, 0x7610, R15 ;  /* 0x00007610ff0f7816 */ /* 0x000fe4000000000f */
[C---:B------:R-:W-:Y:S02]  /*0b70*/  LOP3.LUT R124, R4.reuse, 0xc0, RZ, 0xfc, !PT ;  /* 0x000000c0047c7812 */ /* 0x040fe400078efcff */
[----:B------:R-:W-:Y:S01]  /*0b80*/  PRMT R12, RZ, 0x7610, R12 ;  /* 0x00007610ff0c7816 */ /* 0x000fe2000000000c */
[----:B------:R-:W4:Y:S01]  /*0b90*/  @!P2 LDG.E.U16 R10, desc[UR24][R2.64+0xc0] ;  /* 0x0000c018020aa981 */ /* 0x000f22000c1e1500 */
[C---:B------:R-:W-:Y:S02]  /*0ba0*/  LOP3.LUT R123, R4.reuse, 0xe0, RZ, 0xfc, !PT ;  /* 0x000000e0047b7812 */ /* 0x040fe400078efcff */
[C---:B------:R-:W-:Y:S01]  /*0bb0*/  LOP3.LUT R122, R4.reuse, 0x100, RZ, 0xfc, !PT ;  /* 0x00000100047a7812 */ /* 0x040fe200078efcff */
[----:B------:R-:W3:Y:S01]  /*0bc0*/  @!P0 LDG.E.U16 R0, desc[UR24][R2.64+0x40] ;  /* 0x0000401802008981 */ /* 0x000ee2000c1e1500 */
[----:B------:R-:W-:-:S02]  /*0bd0*/  LOP3.LUT R121, R4, 0x120, RZ, 0xfc, !PT ;  /* 0x0000012004797812 */ /* 0x000fc400078efcff */
[----:B------:R-:W-:Y:S01]  /*0be0*/  LOP3.LUT R120, R4, 0x140, RZ, 0xfc, !PT ;  /* 0x0000014004787812 */ /* 0x000fe200078efcff */
[----:B------:R-:W4:Y:S01]  /*0bf0*/  @!P3 LDG.E.U16 R15, desc[UR24][R2.64+0x100] ;  /* 0x00010018020fb981 */ /* 0x000f22000c1e1500 */
        /* <DEDUP_REMOVED lines=15> */
[C---:B------:R-:W-:Y:S01]  /*0cf0*/  LOP3.LUT R117, R4.reuse, 0x1a0, RZ, 0xfc, !PT ;  /* 0x000001a004757812 */ /* 0x040fe200078efcff */
        /* <DEDUP_REMOVED lines=20> */
[----:B-1----:R-:W1:Y:S01]  /*0e40*/  S2UR UR5, SR_CgaCtaId ;  /* 0x00000000000579c3 */ /* 0x002e620000008800 */
[----:B------:R-:W-:Y:S01]  /*0e50*/  UMOV UR12, 0x400 ;  /* 0x00000400000c7882 */ /* 0x000fe20000000000 */
[----:B------:R-:W-:-:S02]  /*0e60*/  IADD3 R24, R133, 0x20, RZ ;  /* 0x0000002085187810 */ /* 0x000fc40007ffe0ff */
[CC--:B------:R-:W-:Y:S02]  /*0e70*/  LEA.HI.SX32 R114, R133.reuse, R133.reuse, 0x1b ;  /* 0x0000008585727211 */ /* 0x0c0fe400078fdaff */
[C---:B------:R-:W-:Y:S02]  /*0e80*/  IADD3 R26, R133.reuse, 0x40, RZ ;  /* 0x00000040851a7810 */ /* 0x040fe40007ffe0ff */
[C---:B0-----:R-:W-:Y:S02]  /*0e90*/  IADD3 R2, R133.reuse, 0xa0, RZ ;  /* 0x000000a085027810 */ /* 0x041fe40007ffe0ff */
[----:B------:R-:W-:Y:S02]  /*0ea0*/  IADD3 R28, R133, 0x60, RZ ;  /* 0x00000060851c7810 */ /* 0x000fe40007ffe0ff */
[-C--:B------:R-:W-:Y:S02]  /*0eb0*/  LEA.HI.SX32 R24, R24, R133.reuse, 0x1b ;  /* 0x0000008518187211 */ /* 0x080fe400078fdaff */
[----:B------:R-:W-:-:S02]  /*0ec0*/  LEA.HI.SX32 R2, R2, R133, 0x1b ;  /* 0x0000008502027211 */ /* 0x000fc400078fdaff */
[----:B------:R-:W-:Y:S01]  /*0ed0*/  IADD3 R30, R133, 0x80, RZ ;  /* 0x00000080851e7810 */ /* 0x000fe20007ffe0ff */
[----:B-1----:R-:W-:Y:S01]  /*0ee0*/  ULEA UR12, UR5, UR12, 0x18 ;  /* 0x0000000c050c7291 */ /* 0x002fe2000f8ec03f */
[-C--:B------:R-:W-:Y:S02]  /*0ef0*/  LEA.HI.SX32 R26, R26, R133.reuse, 0x1b ;  /* 0x000000851a1a7211 */ /* 0x080fe400078fdaff */
[----:B------:R-:W-:Y:S01]  /*0f00*/  LEA.HI.SX32 R28, R28, R133, 0x1b ;  /* 0x000000851c1c7211 */ /* 0x000fe200078fdaff */
[----:B------:R-:W-:Y:S02]  /*0f10*/  ULDC UR5, c[0x0][0x21c] ;  /* 0x0000870000057ab9 */ /* 0x000fe40000000800 */
[----:B------:R-:W-:Y:S02]  /*0f20*/  LEA R114, R114, UR12, 0x1 ;  /* 0x0000000c72727c11 */ /* 0x000fe4000f8e08ff */
[----:B------:R-:W-:Y:S02]  /*0f30*/  LEA R113, R24, UR12, 0x1 ;  /* 0x0000000c18717c11 */ /* 0x000fe4000f8e08ff */
[----:B------:R-:W-:-:S02]  /*0f40*/  LEA R109, R2, UR12, 0x1 ;  /* 0x0000000c026d7c11 */ /* 0x000fc4000f8e08ff */
[----:B------:R-:W-:Y:S02]  /*0f50*/  LEA.HI.SX32 R30, R30, R133, 0x1b ;  /* 0x000000851e1e7211 */ /* 0x000fe400078fdaff */
[C---:B------:R-:W-:Y:S02]  /*0f60*/  IADD3 R2, R133.reuse, 0xc0, RZ ;  /* 0x000000c085027810 */ /* 0x040fe40007ffe0ff */
[----:B------:R-:W-:Y:S02]  /*0f70*/  LEA R112, R26, UR12, 0x1 ;  /* 0x0000000c1a707c11 */ /* 0x000fe4000f8e08ff */
[----:B------:R-:W-:Y:S02]  /*0f80*/  LEA R111, R28, UR12, 0x1 ;  /* 0x0000000c1c6f7c11 */ /* 0x000fe4000f8e08ff */
[----:B------:R-:W-:Y:S02]  /*0f90*/  IADD3 R24, R133, 0xe0, RZ ;  /* 0x000000e085187810 */ /* 0x000fe40007ffe0ff */
[----:B------:R-:W-:-:S02]  /*0fa0*/  LEA R110, R30, UR12, 0x1 ;  /* 0x0000000c1e6e7c11 */ /* 0x000fc4000f8e08ff */
[-C--:B------:R-:W-:Y:S02]  /*0fb0*/  LEA.HI.SX32 R2, R2, R133.reuse, 0x1b ;  /* 0x0000008502027211 */ /* 0x080fe400078fdaff */
[C---:B------:R-:W-:Y:S02]  /*0fc0*/  IADD3 R26, R133.reuse, 0x100, RZ ;  /* 0x00000100851a7810 */ /* 0x040fe40007ffe0ff */
[C---:B------:R-:W-:Y:S02]  /*0fd0*/  IADD3 R28, R133.reuse, 0x120, RZ ;  /* 0x00000120851c7810 */ /* 0x040fe40007ffe0ff */
[----:B------:R-:W-:Y:S02]  /*0fe0*/  IADD3 R30, R133, 0x140, RZ ;  /* 0x00000140851e7810 */ /* 0x000fe40007ffe0ff */
[----:B------:R-:W-:Y:S02]  /*0ff0*/  LEA.HI.SX32 R24, R24, R133, 0x1b ;  /* 0x0000008518187211 */ /* 0x000fe400078fdaff */
[----:B------:R-:W-:-:S02]  /*1000*/  LEA R108, R2, UR12, 0x1 ;  /* 0x0000000c026c7c11 */ /* 0x000fc4000f8e08ff */
[-C--:B------:R-:W-:Y:S02]  /*1010*/  LEA.HI.SX32 R26, R26, R133.reuse, 0x1b ;  /* 0x000000851a1a7211 */ /* 0x080fe400078fdaff */
[C---:B------:R-:W-:Y:S02]  /*1020*/  IADD3 R2, R133.reuse, 0x180, RZ ;  /* 0x0000018085027810 */ /* 0x040fe40007ffe0ff */
[-C--:B------:R-:W-:Y:S02]  /*1030*/  LEA.HI.SX32 R28, R28, R133.reuse, 0x1b ;  /* 0x000000851c1c7211 */ /* 0x080fe400078fdaff */
[----:B------:R-:W-:Y:S02]  /*1040*/  LEA.HI.SX32 R30, R30, R133, 0x1b ;  /* 0x000000851e1e7211 */ /* 0x000fe400078fdaff */
[----:B------:R-:W-:Y:S02]  /*1050*/  LEA R107, R24, UR12, 0x1 ;  /* 0x0000000c186b7c11 */ /* 0x000fe4000f8e08ff */
[----:B------:R-:W-:-:S02]  /*1060*/  IADD3 R24, R133, 0x1e0, RZ ;  /* 0x000001e085187810 */ /* 0x000fc40007ffe0ff */
[----:B------:R-:W-:Y:S02]  /*1070*/  LEA R106, R26, UR12, 0x1 ;  /* 0x0000000c1a6a7c11 */ /* 0x000fe4000f8e08ff */
[-C--:B------:R-:W-:Y:S02]  /*1080*/  LEA.HI.SX32 R2, R2, R133.reuse, 0x1b ;  /* 0x0000008502027211 */ /* 0x080fe400078fdaff */
[----:B------:R-:W-:Y:S02]  /*1090*/  LEA R105, R28, UR12, 0x1 ;  /* 0x0000000c1c697c11 */ /* 0x000fe4000f8e08ff */
[----:B------:R-:W-:Y:S02]  /*10a0*/  LEA R104, R30, UR12, 0x1 ;  /* 0x0000000c1e687c11 */ /* 0x000fe4000f8e08ff */
[----:B------:R-:W-:Y:S02]  /*10b0*/  LEA.HI.SX32 R24, R24, R133, 0x1b ;  /* 0x0000008518187211 */ /* 0x000fe400078fdaff */
[----:B------:R-:W-:-:S02]  /*10c0*/  LEA R102, R2, UR12, 0x1 ;  /* 0x0000000c02667c11 */ /* 0x000fc4000f8e08ff */
[----:B------:R-:W-:Y:S02]  /*10d0*/  LEA R99, R24, UR12, 0x1 ;  /* 0x0000000c18637c11 */ /* 0x000fe4000f8e08ff */
[----:B------:R-:W-:Y:S02]  /*10e0*/  ISETP.GE.AND P2, PT, R4, UR49, PT ;  /* 0x0000003104007c0c */ /* 0x000fe4000bf46270 */
[----:B------:R-:W-:Y:S02]  /*10f0*/  ISETP.GE.AND P1, PT, R129, UR49, PT ;  /* 0x0000003181007c0c */ /* 0x000fe4000bf26270 */
[----:B------:R-:W-:Y:S02]  /*1100*/  MOV R2, UR18 ;  /* 0x0000001200027c02 */ /* 0x000fe40008000f00 */
[----:B------:R-:W-:Y:S02]  /*1110*/  MOV R3, UR19 ;  /* 0x0000001300037c02 */ /* 0x000fe40008000f00 */
[----:B------:R-:W-:Y:S01]  /*1120*/  ISETP.GE.AND P0, PT, R128, UR49, PT ;  /* 0x0000003180007c0c */ /* 0x000fe2000bf06270 */
[----:B------:R-:W-:Y:S01]  /*1130*/  IMAD.WIDE R2, R4, 0x2, R2 ;  /* 0x0000000204027825 */ /* 0x000fe200078e0202 */
[----:B------:R-:W-:-:S02]  /*1140*/  ISETP.GE.AND P4, PT, R127, UR49, PT ;  /* 0x000000317f007c0c */ /* 0x000fc4000bf86270 */
[----:B------:R-:W-:Y:S02]  /*1150*/  ISETP.GE.AND P6, PT, R126, UR49, PT ;  /* 0x000000317e007c0c */ /* 0x000fe4000bfc6270 */
[----:B------:R-:W-:Y:S02]  /*1160*/  ISETP.GE.AND P5, PT, R125, UR49, PT ;  /* 0x000000317d007c0c */ /* 0x000fe4000bfa6270 */
[----:B------:R-:W-:Y:S01]  /*1170*/  ISETP.GE.AND P3, PT, R124, UR49, PT ;  /* 0x000000317c007c0c */ /* 0x000fe2000bf66270 */
        /* <DEDUP_REMOVED lines=9> */
[----:B------:R-:W-:Y:S02]  /*1210*/  LEA R103, R0, UR12, 0x1 ;  /* 0x0000000c00677c11 */ /* 0x000fe4000f8e08ff */
[----:B------:R-:W-:Y:S02]  /*1220*/  LEA.HI.SX32 R10, R10, R133, 0x1b ;  /* 0x000000850a0a7211 */ /* 0x000fe400078fdaff */
[----:B-1----:R-:W-:-:S02]  /*1230*/  IADD3 R12, R133, 0x1c0, RZ ;  /* 0x000001c0850c7810 */ /* 0x002fc40007ffe0ff */
[----:B------:R-:W-:Y:S01]  /*1240*/  SHF.L.U32 R0, R133, 0x4, RZ ;  /* 0x0000000485007819 */ /* 0x000fe200000006ff */
[----:B------:R-:W-:Y:S01]  /*1250*/  STS.U16 [R108+0x180], R17 ;  /* 0x000180116c007388 */ /* 0x000fe20000000400 */
[----:B------:R-:W-:Y:S02]  /*1260*/  LEA.HI.SX32 R12, R12, R133, 0x1b ;  /* 0x000000850c0c7211 */ /* 0x000fe400078fdaff */
[----:B------:R-:W-:Y:S01]  /*1270*/  LEA R101, R10, UR12, 0x1 ;  /* 0x0000000c0a657c11 */ /* 0x000fe2000f8e08ff */
[----:B------:R0:W-:Y:S01]  /*1280*/  STS.U16 [R107+0x1c0], R14 ;  /* 0x0001c00e6b007388 */ /* 0x0001e20000000400 */
[----:B------:R-:W-:Y:S02]  /*1290*/  LEA.HI.SX32 R98, R0, R0, 0x1b ;  /* 0x0000000000627211 */ /* 0x000fe400078fdaff */
[----:B------:R-:W-:Y:S01]  /*12a0*/  LEA R100, R12, UR12, 0x1 ;  /* 0x0000000c0c647c11 */ /* 0x000fe2000f8e08ff */
        /* <DEDUP_REMOVED lines=32> */
[----:B0-----:R-:W-:Y:S02]  /*14b0*/  PRMT R14, RZ, 0x7610, R14 ;  /* 0x00007610ff0e7816 */ /* 0x001fe4000000000e */
[----:B------:R-:W-:Y:S02]  /*14c0*/  PRMT R17, RZ, 0x7610, R17 ;  /* 0x00007610ff117816 */ /* 0x000fe40000000011 */
[----:B-1----:R-:W-:-:S02]  /*14d0*/  PRMT R16, RZ, 0x7610, R16 ;  /* 0x00007610ff107816 */ /* 0x002fc40000000010 */
[----:B------:R-:W-:Y:S01]  /*14e0*/  PRMT R19, RZ, 0x7610, R19 ;  /* 0x00007610ff137816 */ /* 0x000fe20000000013 */
        /* <DEDUP_REMOVED lines=18> */
[----:B--2---:R-:W-:Y:S02]  /*1610*/  PRMT R18, RZ, 0x7610, R18 ;  /* 0x00007610ff127816 */ /* 0x004fe40000000012 */
[----:B------:R-:W-:Y:S02]  /*1620*/  PRMT R21, RZ, 0x7610, R21 ;  /* 0x00007610ff157816 */ /* 0x000fe40000000015 */
[----:B------:R-:W-:Y:S02]  /*1630*/  PRMT R0, RZ, 0x7610, R0 ;  /* 0x00007610ff007816 */ /* 0x000fe40000000000 */
[----:B---3--:R-:W-:Y:S01]  /*1640*/  PRMT R23, RZ, 0x7610, R23 ;  /* 0x00007610ff177816 */ /* 0x008fe20000000017 */
[----:B------:R-:W2:Y:S01]  /*1650*/  @!P0 LDG.E.U16 R18, desc[UR24][R2.64+0x240] ;  /* 0x0002401802128981 */ /* 0x000ea2000c1e1500 */
[----:B----4-:R-:W-:-:S02]  /*1660*/  PRMT R20, RZ, 0x7610, R20 ;  /* 0x00007610ff147816 */ /* 0x010fc40000000014 */
[----:B------:R-:W-:Y:S01]  /*1670*/  PRMT R25, RZ, 0x7610, R25 ;  /* 0x00007610ff197816 */ /* 0x000fe20000000019 */
[----:B------:R-:W3:Y:S01]  /*1680*/  @!P4 LDG.E.U16 R21, desc[UR24][R2.64+0x280] ;  /* 0x000280180215c981 */ /* 0x000ee2000c1e1500 */
[----:B------:R-:W-:-:S03]  /*1690*/  PRMT R22, RZ, 0x7610, R22 ;  /* 0x00007610ff167816 */ /* 0x000fc60000000016 */
        /* <DEDUP_REMOVED lines=41> */
[----:B----4-:R0:W-:Y:S04]  /*1930*/  STS.U16 [R103+0x2c0], R0 ;  /* 0x0002c00067007388 */ /* 0x0101e80000000400 */
        /* <DEDUP_REMOVED lines=189> */
.L_x_6967:
[----:B------:R-:W0:Y:S01]  /*2510*/  LDC.64 R10, c[0x0][0x368] ;  /* 0x0000da00ff0a7b82 */ /* 0x000e220000000a00 */
[----:B------:R-:W-:Y:S01]  /*2520*/  ULDC.64 UR42, c[0x0][0x230] ;  /* 0x00008c00002a7ab9 */ /* 0x000fe20000000a00 */
[----:B------:R-:W-:Y:S01]  /*2530*/  ULDC.64 UR12, c[0x0][0x248] ;  /* 0x00009200000c7ab9 */ /* 0x000fe20000000a00 */
[----:B------:R-:W-:Y:S01]  /*2540*/  UIMAD.WIDE.U32 UR26, UR14, UR42, URZ ;  /* 0x0000002a0e1a72a5 */ /* 0x000fe2000f8e003f */
[----:B------:R-:W-:Y:S01]  /*2550*/  ISETP.GE.AND P0, PT, R4, UR49, PT ;  /* 0x0000003104007c0c */ /* 0x000fe2000bf06270 */
[----:B------:R-:W-:Y:S01]  /*2560*/  UIMAD UR5, UR15, UR42, URZ ;  /* 0x0000002a0f0572a4 */ /* 0x000fe2000f8e023f */
[----:B------:R-:W-:Y:S01]  /*2570*/  CS2R R34, SRZ ;  /* 0x0000000000227805 */ /* 0x000fe2000001ff00 */
[----:B------:R-:W-:Y:S01]  /*2580*/  UIADD3 UR42, UR22, -0x1, URZ ;  /* 0xffffffff162a7890 */ /* 0x000fe2000fffe03f */
[----:B------:R-:W1:Y:S01]  /*2590*/  LDC.64 R12, c[0x0][0x380] ;  /* 0x0000e000ff0c7b82 */ /* 0x000e620000000a00 */
[----:B------:R-:W-:Y:S01]  /*25a0*/  UIMAD UR6, UR15, UR12, URZ ;  /* 0x0000000c0f0672a4 */ /* 0x000fe2000f8e023f */
[----:B------:R-:W-:Y:S01]  /*25b0*/  P2R R204, PR, RZ, 0x1 ;  /* 0x00000001ffcc7803 */ /* 0x000fe20000000000 */
        /* <DEDUP_REMOVED lines=29> */
.L_x_7005:
[----:B------:R-:W-:Y:S01]  /*2790*/  USHF.R.S32.HI UR52, URZ, 0x1f, UR5 ;  /* 0x0000001f3f347899 */ /* 0x000fe20008011405 */
[----:B0---4-:R-:W-:Y:S01]  /*27a0*/  MOV R15, UR38 ;  /* 0x00000026000f7c02 */ /* 0x011fe20008000f00 */
        /* <DEDUP_REMOVED lines=16> */
[----:B------:R-:W-:Y:S02]  /*28b0*/  ISETP.NE.AND P6, PT, R204, RZ, PT ;  /* 0x000000ffcc00720c */ /* 0x000fe40003fc5270 */
[----:B------:R-:W-:Y:S01]  /*28c0*/  PRMT R16, RZ, 0x7610, R16 ;  /* 0x00007610ff107816 */ /* 0x000fe20000000010 */
[----:B------:R-:W-:Y:S01]  /*28d0*/  ULEA UR54, UP0, UR12, UR32, 0x2 ;  /* 0x000000200c367291 */ /* 0x000fe2000f80103f */
[----:B------:R-:W-:Y:S01]  /*28e0*/  LOP3.LUT R126, R4, 0x80, RZ, 0xfc, !PT ;  /* 0x00000080047e7812 */ /* 0x000fe200078efcff */
[----:B------:R-:W-:Y:S01]  /*28f0*/  UIADD3 UR13, UR13, UR53, URZ ;  /* 0x000000350d0d7290 */ /* 0x000fe2000fffe03f */
[----:B------:R-:W-:-:S02]  /*2900*/  LEA.HI.X R3, R14, R131, R3, 0x1, P0 ;  /* 0x000000830e037211 */ /* 0x000fc400000f0c03 */
[----:B------:R-:W-:Y:S01]  /*2910*/  PRMT R19, RZ, 0x7610, R19 ;  /* 0x00007610ff137816 */ /* 0x000fe20000000013 */
[----:B------:R-:W-:Y:S01]  /*2920*/  ULEA.HI.X UR12, UR12, UR33, UR13, 0x2, UP0 ;  /* 0x000000210c0c7291 */ /* 0x000fe200080f140d */
[C---:B------:R-:W-:Y:S01]  /*2930*/  LOP3.LUT R125, R4.reuse, 0xa0, RZ, 0xfc, !PT ;  /* 0x000000a0047d7812 */ /* 0x040fe200078efcff */
[----:B--2---:R-:W2:Y:S01]  /*2940*/  @!P3 LDG.E.U16 R16, desc[UR24][R2.64+0x40] ;  /* 0x000040180210b981 */ /* 0x004ea2000c1e1500 */
[----:B------:R-:W-:Y:S02]  /*2950*/  PRMT R18, RZ, 0x7610, R18 ;  /* 0x00007610ff127816 */ /* 0x000fe40000000012 */
[C---:B------:R-:W-:Y:S01]  /*2960*/  LOP3.LUT R124, R4.reuse, 0xc0, RZ, 0xfc, !PT ;  /* 0x000000c0047c7812 */ /* 0x040fe200078efcff */
[----:B---3--:R-:W3:Y:S01]  /*2970*/  @!P2 LDG.E.U16 R19, desc[UR24][R2.64+0x80] ;  /* 0x000080180213a981 */ /* 0x008ee2000c1e1500 */
[C---:B------:R-:W-:Y:S02]  /*2980*/  LOP3.LUT R123, R4.reuse, 0xe0, RZ, 0xfc, !PT ;  /* 0x000000e0047b7812 */ /* 0x040fe400078efcff */
[----:B------:R-:W-:Y:S01]  /*2990*/  LOP3.LUT R122, R4, 0x100, RZ, 0xfc, !PT ;  /* 0x00000100047a7812 */ /* 0x000fe200078efcff */
[----:B------:R-:W4:Y:S01]  /*29a0*/  @!P1 LDG.E.U16 R18, desc[UR24][R2.64+0xc0] ;  /* 0x0000c01802129981 */ /* 0x000f22000c1e1500 */
[----:B------:R-:W-:-:S02]  /*29b0*/  ISETP.GE.AND P0, PT, R126, UR49, PT ;  /* 0x000000317e007c0c */ /* 0x000fc4000bf06270 */
[----:B------:R-:W-:Y:S02]  /*29c0*/  LOP3.LUT R121, R4, 0x120, RZ, 0xfc, !PT ;  /* 0x0000012004797812 */ /* 0x000fe400078efcff */
[----:B------:R-:W-:Y:S02]  /*29d0*/  PRMT R17, RZ, 0x7610, R17 ;  /* 0x00007610ff117816 */ /* 0x000fe40000000011 */
[----:B------:R-:W-:Y:S02]  /*29e0*/  ISETP.GE.AND P5, PT, R125, UR49, PT ;  /* 0x000000317d007c0c */ /* 0x000fe4000bfa6270 */
[----:B------:R-:W-:Y:S02]  /*29f0*/  ISETP.GE.AND P4, PT, R124, UR49, PT ;  /* 0x000000317c007c0c */ /* 0x000fe4000bf86270 */
[----:B------:R-:W-:Y:S01]  /*2a00*/  ISETP.GE.AND P3, PT, R123, UR49, PT ;  /* 0x000000317b007c0c */ /* 0x000fe2000bf66270 */
[----:B------:R-:W2:Y:S01]  /*2a10*/  @!P6 LDG.E.U16 R17, desc[UR24][R2.64] ;  /* 0x000000180211e981 */ /* 0x000ea2000c1e1500 */
[----:B------:R-:W-:-:S02]  /*2a20*/  MOV R14, UR54 ;  /* 0x00000036000e7c02 */ /* 0x000fc40008000f00 */
[----:B------:R-:W-:Y:S02]  /*2a30*/  MOV R15, UR12 ;  /* 0x0000000c000f7c02 */ /* 0x000fe40008000f00 */
[----:B------:R-:W-:Y:S02]  /*2a40*/  ISETP.GE.AND P2, PT, R122, UR49, PT ;  /* 0x000000317a007c0c */ /* 0x000fe4000bf46270 */
[----:B------:R-:W-:Y:S01]  /*2a50*/  ISETP.GE.AND P1, PT, R121, UR49, PT ;  /* 0x0000003179007c0c */ /* 0x000fe2000bf26270 */
[----:B------:R0:W3:Y:S01]  /*2a60*/  LDG.E R136, desc[UR24][R14.64] ;  /* 0x000000180e887981 */ /* 0x0000e2000c1e1900 */
        /* <DEDUP_REMOVED lines=14> */
[----:B------:R-:W-:Y:S02]  /*2b50*/  LOP3.LUT R116, R4, 0x1c0, RZ, 0xfc, !PT ;  /* 0x000001c004747812 */ /* 0x000fe400078efcff */
        /* <DEDUP_REMOVED lines=8> */
[----:B------:R-:W-:Y:S02]  /*2be0*/  ISETP.GE.AND P1, PT, R115, UR49, PT ;  /* 0x0000003173007c0c */ /* 0x000fe4000bf26270 */
[----:B------:R-:W-:Y:S02]  /*2bf0*/  PRMT R153, RZ, 0x7610, R153 ;  /* 0x00007610ff997816 */ /* 0x000fe40000000099 */
[----:B------:R-:W-:Y:S02]  /*2c00*/  PRMT R144, RZ, 0x7610, R144 ;  /* 0x00007610ff907816 */ /* 0x000fe40000000090 */
[----:B------:R-:W-:-:S02]  /*2c10*/  PRMT R155, RZ, 0x7610, R155 ;  /* 0x00007610ff9b7816 */ /* 0x000fc4000000009b */
        /* <DEDUP_REMOVED lines=8> */
[----:B-1----:R1:W4:Y:S01]  /*2ca0*/  @!P1 LDG.E.U16 R148, desc[UR24][R2.64+0x3c0] ;  /* 0x0003c01802949981 */ /* 0x002322000c1e1500 */
[----:B------:R-:W-:Y:S01]  /*2cb0*/  UIMAD UR53, UR52, UR34, URZ ;  /* 0x00000022343572a4 */ /* 0x000fe2000f8e023f */
[----:B------:R-:W-:Y:S01]  /*2cc0*/  UMOV UR12, UR10 ;  /* 0x0000000a000c7c82 */ /* 0x000fe20008000000 */
[----:B------:R-:W-:-:S02]  /*2cd0*/  UMOV UR13, UR44 ;  /* 0x0000002c000d7c82 */ /* 0x000fc40008000000 */
[----:B------:R-:W-:Y:S02]  /*2ce0*/  UIMAD UR53, UR5, UR35, UR53 ;  /* 0x00000023053572a4 */ /* 0x000fe4000f8e0235 */
[----:B------:R-:W-:Y:S01]  /*2cf0*/  UIMAD.WIDE.U32 UR12, UR5, UR34, UR12 ;  /* 0x00000022050c72a5 */ /* 0x000fe2000f8e000c */
[----:B------:R-:W-:Y:S02]  /*2d00*/  LOP3.LUT P0, RZ, R135, 0x1f, RZ, 0xc0, !PT ;  /* 0x0000001f87ff7812 */ /* 0x000fe4000780c0ff */
[----:B------:R-:W-:Y:S01]  /*2d10*/  MOV R150, UR22 ;  /* 0x0000001600967c02 */ /* 0x000fe20008000f00 */
[----:B------:R-:W-:-:S03]  /*2d20*/  UIADD3 UR13, UR13, UR53, URZ ;  /* 0x000000350d0d7290 */ /* 0x000fc6000fffe03f */
[----:B------:R-:W-:Y:S01]  /*2d30*/  ISETP.LT.OR P1, PT, R150, 0x2, P0 ;  /* 0x000000029600780c */ /* 0x000fe20000721670 */
[----:B------:R-:W-:-:S04]  /*2d40*/  ULEA UR54, UP0, UR12, UR36, 0x2 ;  /* 0x000000240c367291 */ /* 0x000fc8000f80103f */
[----:B------:R-:W-:-:S03]  /*2d50*/  ULEA.HI.X UR12, UR12, UR37, UR13, 0x2, UP0 ;  /* 0x000000250c0c7291 */ /* 0x000fc600080f140d */
[----:B------:R-:W1:Y:S08]  /*2d60*/  S2UR UR13, SR_CgaCtaId ;  /* 0x00000000000d79c3 */ /* 0x000e700000008800 */
[----:B0-----:R-:W0:Y:S01]  /*2d70*/  @!P1 LDC R14, c[0x0][0x21c] ;  /* 0x00008700ff0e9b82 */ /* 0x001e220000000800 */
[----:B------:R-:W-:Y:S02]  /*2d80*/  ISETP.NE.AND P2, PT, R135, RZ, PT ;  /* 0x000000ff8700720c */ /* 0x000fe40003f45270 */
[----:B-1----:R-:W-:-:S02]  /*2d90*/  MOV R2, UR54 ;  /* 0x0000003600027c02 */ /* 0x002fc40008000f00 */
[----:B------:R-:W-:Y:S01]  /*2da0*/  MOV R3, UR12 ;  /* 0x0000000c00037c02 */ /* 0x000fe20008000f00 */
[----:B------:R-:W-:-:S04]  /*2db0*/  UMOV UR12, 0x400 ;  /* 0x00000400000c7882 */ /* 0x000fc80000000000 */
[----:B------:R1:W5:Y:S01]  /*2dc0*/  LDG.E R156, desc[UR24][R2.64] ;  /* 0x00000018029c7981 */ /* 0x000362000c1e1900 */
[----:B------:R-:W-:Y:S01]  /*2dd0*/  ULEA UR12, UR13, UR12, 0x18 ;  /* 0x0000000c0d0c7291 */ /* 0x000fe2000f8ec03f */
[----:B-1----:R-:W-:Y:S02]  /*2de0*/  MOV R3, UR22 ;  /* 0x0000001600037c02 */ /* 0x002fe40008000f00 */
[----:B------:R-:W-:Y:S02]  /*2df0*/  MOV R2, UR42 ;  /* 0x0000002a00027c02 */ /* 0x000fe40008000f00 */
[----:B------:R-:W-:Y:S02]  /*2e00*/  @!P1 IADD3 R3, R3, -0x2, RZ ;  /* 0xfffffffe03039810 */ /* 0x000fe40007ffe0ff */
[----:B------:R-:W-:Y:S02]  /*2e10*/  LEA R2, R2, UR5, 0x8 ;  /* 0x0000000502027c11 */ /* 0x000fe4000f8e40ff */
[----:B------:R-:W-:Y:S01]  /*2e20*/  @P2 IADD3 R2, R135, 0x200, RZ ;  /* 0x0000020087022810 */ /* 0x000fe20007ffe0ff */
[----:B0-----:R-:W-:-:S03]  /*2e30*/  @!P1 IMAD R3, R3, R14, UR5 ;  /* 0x0000000503039e24 */ /* 0x001fc6000f8e020e */
[----:B------:R-:W-:Y:S02]  /*2e40*/  LEA R15, R2, UR12, 0x2 ;  /* 0x0000000c020f7c11 */ /* 0x000fe4000f8e10ff */
[----:B------:R-:W-:Y:S01]  /*2e50*/  MOV R14, RZ ;  /* 0x000000ff000e7202 */ /* 0x000fe20000000f00 */
[----:B------:R-:W-:Y:S02]  /*2e60*/  HADD2.F32 R152, -RZ, R94.H0_H0 ;  /* 0x2000005eff987230 */ /* 0x000fe40000004100 */
[----:B------:R-:W-:-:S03]  /*2e70*/  HADD2.F32 R159, -RZ, R93.H0_H0 ;  /* 0x2000005dff9f7230 */ /* 0x000fc60000004100 */
[----:B------:R-:W-:Y:S01]  /*2e80*/  FMUL.FTZ R176, R63, R152 ;  /* 0x000000983fb07220 */ /* 0x000fe20000410000 */
[----:B------:R-:W-:Y:S02]  /*2e90*/  HADD2.F32 R150, -RZ, R92.H0_H0 ;  /* 0x2000005cff967230 */ /* 0x000fe40000004100 */
[----:B------:R-:W-:-:S03]  /*2ea0*/  FMUL.FTZ R185, R62, R159 ;  /* 0x0000009f3eb97220 */ /* 0x000fc60000410000 */
[----:B------:R-:W-:Y:S01]  /*2eb0*/  FMUL.FTZ R217, R61, R150 ;  /* 0x000000963dd97220 */ /* 0x000fe20000410000 */
[----:B------:R-:W-:Y:S01]  /*2ec0*/  BSSY B0, `(.L_x_6969) ;  /* 0x000008f000007945 */ /* 0x000fe20003800000 */
[----:B--2---:R3:W-:Y:S02]  /*2ed0*/  STS.U16 [R114], R17 ;  /* 0x0000001172007388 */ /* 0x0047e40000000400 */
[----:B---3--:R-:W-:-:S04]  /*2ee0*/  FMUL.FTZ R17, R136, 1.4426950216293334961 ;  /* 0x3fb8aa3b88117820 */ /* 0x008fc80000410000 */
[----:B------:R-:W-:Y:S01]  /*2ef0*/  FMUL.FTZ R158, R67, R17 ;  /* 0x00000011439e7220 */ /* 0x000fe20000410000 */
[----:B------:R0:W-:Y:S04]  /*2f00*/  STS.U16 [R113+0x40], R16 ;  /* 0x0000401071007388 */ /* 0x0001e80000000400 */
[----:B------:R-:W-:Y:S01]  /*2f10*/  STS.U16 [R112+0x80], R19 ;  /* 0x0000801370007388 */ /* 0x000fe20000000400 */
[----:B------:R-:W1:Y:S03]  /*2f20*/  MUFU.EX2 R158, R158 ;  /* 0x0000009e009e7308 */ /* 0x000e660000000800 */
[----:B----4-:R-:W-:Y:S01]  /*2f30*/  STS.U16 [R111+0xc0], R18 ;  /* 0x0000c0126f007388 */ /* 0x010fe20000000400 */
[----:B0-----:R-:W-:-:S03]  /*2f40*/  HFMA2.MMA R16, -RZ, RZ, 0, 4.76837158203125e-07 ;  /* 0x00000008ff107435 */ /* 0x001fc600000001ff */
        /* <DEDUP_REMOVED lines=9> */
[----:B------:R-:W-:-:S03]  /*2fe0*/  @!P1 IMAD.WIDE R2, R3, R16, UR8 ;  /* 0x0000000803029e25 */ /* 0x000fc6000f8e0210 */
        /* <DEDUP_REMOVED lines=8> */
[----:B------:R-:W0:Y:S04]  /*3070*/  LDS.U16 R227, [R98+0x8] ;  /* 0x0000080062e37984 */ /* 0x000e280000000400 */
[----:B------:R-:W0:Y:S04]  /*3080*/  LDS.U16 R194, [R98+0xa] ;  /* 0x00000a0062c27984 */ /* 0x000e280000000400 */
[----:B------:R-:W0:Y:S04]  /*3090*/  LDS.U16 R223, [R98+0xc] ;  /* 0x00000c0062df7984 */ /* 0x000e280000000400 */
[----:B------:R-:W0:Y:S04]  /*30a0*/  LDS.U16 R196, [R98+0xe] ;  /* 0x00000e0062c47984 */ /* 0x000e280000000400 */
        /* <DEDUP_REMOVED lines=8> */
[----:B------:R-:W-:-:S03]  /*3130*/  FMUL.FTZ R169, R66, R17 ;  /* 0x0000001142a97220 */ /* 0x000fc60000410000 */
[----:B-1----:R1:W-:Y:S01]  /*3140*/  STS [R15+0xea8], R158 ;  /* 0x000ea89e0f007388 */ /* 0x0023e20000000800 */
[----:B------:R-:W-:Y:S01]  /*3150*/  BAR.SYNC.DEFER_BLOCKING 0x0 ;  /* 0x0000000000007b1d */ /* 0x000fe20000010000 */
[-C--:B------:R-:W-:Y:S01]  /*3160*/  FMUL.FTZ R166, R65, R17.reuse ;  /* 0x0000001141a67220 */ /* 0x080fe20000410000 */
[----:B------:R-:W-:-:S04]  /*3170*/  FMUL.FTZ R167, R64, R17 ;  /* 0x0000001140a77220 */ /* 0x000fc80000410000 */
[----:B------:R-:W3:Y:S01]  /*3180*/  MUFU.EX2 R169, R169 ;  /* 0x000000a900a97308 */ /* 0x000ee20000000800 */
[----:B------:R-:W-:Y:S01]  /*3190*/  FMUL.FTZ R165, R63, R17 ;  /* 0x000000113fa57220 */ /* 0x000fe20000410000 */
[----:B0-----:R-:W-:Y:S02]  /*31a0*/  HADD2.F32 R140, -RZ, R206.H0_H0 ;  /* 0x200000ceff8c7230 */ /* 0x001fe40000004100 */
[----:B------:R-:W-:-:S04]  /*31b0*/  HADD2.F32 R149, -RZ, R97.H0_H0 ;  /* 0x20000061ff957230 */ /* 0x000fc80000004100 */
[----:B------:R-:W0:Y:S01]  /*31c0*/  MUFU.EX2 R166, R166 ;  /* 0x000000a600a67308 */ /* 0x000e220000000800 */
[----:B------:R-:W-:Y:S01]  /*31d0*/  FMUL.FTZ R164, R62, R17 ;  /* 0x000000113ea47220 */ /* 0x000fe20000410000 */
[----:B------:R-:W-:Y:S02]  /*31e0*/  HADD2.F32 R138, -RZ, R96.H0_H0 ;  /* 0x20000060ff8a7230 */ /* 0x000fe40000004100 */
[----:B------:R-:W-:-:S04]  /*31f0*/  FMUL.FTZ R163, R67, R140 ;  /* 0x0000008c43a37220 */ /* 0x000fc80000410000 */
[----:B------:R-:W4:Y:S01]  /*3200*/  MUFU.EX2 R167, R167 ;  /* 0x000000a700a77308 */ /* 0x000f220000000800 */
[----:B------:R-:W-:Y:S01]  /*3210*/  FMUL.FTZ R154, R66, R149 ;  /* 0x00000095429a7220 */ /* 0x000fe20000410000 */
[----:B------:R-:W-:Y:S01]  /*3220*/  FMUL.FTZ R162, R61, R17 ;  /* 0x000000113da27220 */ /* 0x000fe20000410000 */
[----:B------:R0:W5:Y:S01]  /*3230*/  @!P1 LDG.E R14, desc[UR24][R2.64+0x4] ;  /* 0x00000418020e9981 */ /* 0x000162000c1e1900 */
[----:B------:R-:W-:-:S04]  /*3240*/  HADD2.F32 R147, -RZ, R95.H0_H0 ;  /* 0x2000005fff937230 */ /* 0x000fc80000004100 */
[----:B------:R-:W2:Y:S01]  /*3250*/  MUFU.EX2 R165, R165 ;  /* 0x000000a500a57308 */ /* 0x000ea20000000800 */
[----:B---3--:R-:W-:Y:S01]  /*3260*/  FMUL.FTZ R161, R158, R169 ;  /* 0x000000a99ea17220 */ /* 0x008fe20000410000 */
[----:B-1----:R-:W-:Y:S01]  /*3270*/  FFMA.FTZ R15, R169, R163, R154 ;  /* 0x000000a3a90f7223 */ /* 0x002fe2000001009a */
[----:B------:R-:W-:Y:S01]  /*3280*/  FMUL.FTZ R160, R60, R17 ;  /* 0x000000113ca07220 */ /* 0x000fe20000410000 */
[----:B------:R-:W-:Y:S01]  /*3290*/  ISETP.NE.AND P1, PT, R135, 0x1f, PT ;  /* 0x0000001f8700780c */ /* 0x000fe20003f25270 */
[----:B0-----:R-:W-:-:S03]  /*32a0*/  FMUL.FTZ R3, R65, R138 ;  /* 0x0000008a41037220 */ /* 0x001fc60000410000 */
[----:B------:R-:W0:Y:S01]  /*32b0*/  MUFU.EX2 R164, R164 ;  /* 0x000000a400a47308 */ /* 0x000e220000000800 */
[----:B------:R-:W-:Y:S01]  /*32c0*/  FMUL.FTZ R2, R64, R147 ;  /* 0x0000009340027220 */ /* 0x000fe20000410000 */
[C---:B------:R-:W-:Y:S01]  /*32d0*/  FMUL.FTZ R168, R166.reuse, R161 ;  /* 0x000000a1a6a87220 */ /* 0x040fe20000410000 */
[----:B------:R-:W-:Y:S01]  /*32e0*/  FFMA.FTZ R15, R166, R15, R3 ;  /* 0x0000000fa60f7223 */ /* 0x000fe20000010003 */
[----:B------:R-:W-:-:S04]  /*32f0*/  FMUL.FTZ R174, R59, R17 ;  /* 0x000000113bae7220 */ /* 0x000fc80000410000 */
[----:B------:R-:W1:Y:S01]  /*3300*/  MUFU.EX2 R162, R162 ;  /* 0x000000a200a27308 */ /* 0x000e620000000800 */
[C---:B----4-:R-:W-:Y:S01]  /*3310*/  FMUL.FTZ R168, R167.reuse, R168 ;  /* 0x000000a8a7a87220 */ /* 0x050fe20000410000 */
[----:B------:R-:W-:Y:S01]  /*3320*/  FFMA.FTZ R15, R167, R15, R2 ;  /* 0x0000000fa70f7223 */ /* 0x000fe20000010002 */
[----:B------:R-:W-:-:S05]  /*3330*/  FMUL.FTZ R178, R58, R17 ;  /* 0x000000113ab27220 */ /* 0x000fca0000410000 */
[----:B------:R-:W3:Y:S01]  /*3340*/  MUFU.EX2 R160, R160 ;  /* 0x000000a000a07308 */ /* 0x000ee20000000800 */
[C---:B--2---:R-:W-:Y:S01]  /*3350*/  FMUL.FTZ R161, R165.reuse, R168 ;  /* 0x000000a8a5a17220 */ /* 0x044fe20000410000 */
[----:B------:R-:W-:Y:S01]  /*3360*/  FFMA.FTZ R15, R165, R15, R176 ;  /* 0x0000000fa50f7223 */ /* 0x000fe200000100b0 */
[----:B------:R-:W-:Y:S01]  /*3370*/  FMUL.FTZ R180, R57, R17 ;  /* 0x0000001139b47220 */ /* 0x000fe20000410000 */
[----:B------:R-:W-:-:S04]  /*3380*/  @P1 LEA R199, R135, UR12, 0x2 ;  /* 0x0000000c87c71c11 */ /* 0x000fc8000f8e10ff */
[----:B------:R-:W2:Y:S01]  /*3390*/  MUFU.EX2 R174, R174 ;  /* 0x000000ae00ae7308 */ /* 0x000ea20000000800 */
[----:B------:R-:W-:Y:S02]  /*33a0*/  HADD2.F32 R157, -RZ, R91.H0_H0 ;  /* 0x2000005bff9d7230 */ /* 0x000fe40000004100 */
[C---:B0-----:R-:W-:Y:S01]  /*33b0*/  FMUL.FTZ R161, R164.reuse, R161 ;  /* 0x000000a1a4a17220 */ /* 0x041fe20000410000 */
[----:B------:R-:W-:Y:S01]  /*33c0*/  FFMA.FTZ R15, R164, R15, R185 ;  /* 0x0000000fa40f7223 */ /* 0x000fe200000100b9 */
[----:B------:R-:W-:Y:S01]  /*33d0*/  FMUL.FTZ R182, R56, R17 ;  /* 0x0000001138b67220 */ /* 0x000fe20000410000 */
[----:B------:R-:W-:Y:S02]  /*33e0*/  HADD2.F32 R148, -RZ, R90.H0_H0 ;  /* 0x2000005aff947230 */ /* 0x000fe40000004100 */
[----:B------:R-:W0:Y:S01]  /*33f0*/  MUFU.EX2 R178, R178 ;  /* 0x000000b200b27308 */ /* 0x000e220000000800 */
[----:B------:R-:W-:Y:S01]  /*3400*/  FMUL.FTZ R213, R60, R157 ;  /* 0x0000009d3cd57220 */ /* 0x000fe20000410000 */
[C---:B-1----:R-:W-:Y:S01]  /*3410*/  FMUL.FTZ R161, R162.reuse, R161 ;  /* 0x000000a1a2a17220 */ /* 0x042fe20000410000 */
[----:B------:R-:W-:Y:S01]  /*3420*/  FFMA.FTZ R168, R162, R15, R217 ;  /* 0x0000000fa2a87223 */ /* 0x000fe200000100d9 */
[----:B------:R-:W1:Y:S01]  /*3430*/  @P1 LDS R199, [R199+0x16ac] ;  /* 0x0016ac00c7c71984 */ /* 0x000e620000000800 */
[----:B------:R-:W-:-:S03]  /*3440*/  FMUL.FTZ R184, R55, R17 ;  /* 0x0000001137b87220 */ /* 0x000fc60000410000 */
[----:B------:R-:W4:Y:S01]  /*3450*/  MUFU.EX2 R180, R180 ;  /* 0x000000b400b47308 */ /* 0x000f220000000800 */
[----:B------:R-:W-:Y:S02]  /*3460*/  HADD2.F32 R155, -RZ, R89.H0_H0 ;  /* 0x20000059ff9b7230 */ /* 0x000fe40000004100 */
[----:B------:R-:W-:Y:S01]  /*3470*/  FMUL.FTZ R15, R59, R148 ;  /* 0x000000943b0f7220 */ /* 0x000fe20000410000 */
[C---:B---3--:R-:W-:Y:S01]  /*3480*/  FMUL.FTZ R161, R160.reuse, R161 ;  /* 0x000000a1a0a17220 */ /* 0x048fe20000410000 */
[----:B------:R-:W-:Y:S01]  /*3490*/  FFMA.FTZ R168, R160, R168, R213 ;  /* 0x000000a8a0a87223 */ /* 0x000fe200000100d5 */
[----:B------:R-:W-:Y:S02]  /*34a0*/  FMUL.FTZ R186, R54, R17 ;  /* 0x0000001136ba7220 */ /* 0x000fe40000410000 */
[----:B------:R-:W3:Y:S01]  /*34b0*/  MUFU.EX2 R182, R182 ;  /* 0x000000b600b67308 */ /* 0x000ee20000000800 */
[----:B------:R-:W-:Y:S02]  /*34c0*/  HADD2.F32 R146, -RZ, R88.H0_H0 ;  /* 0x20000058ff927230 */ /* 0x000fe40000004100 */
[----:B------:R-:W-:Y:S01]  /*34d0*/  FMUL.FTZ R215, R58, R155 ;  /* 0x0000009b3ad77220 */ /* 0x000fe20000410000 */
[C---:B--2---:R-:W-:Y:S01]  /*34e0*/  FMUL.FTZ R161, R174.reuse, R161 ;  /* 0x000000a1aea17220 */ /* 0x044fe20000410000 */
[----:B------:R-:W-:Y:S01]  /*34f0*/  FFMA.FTZ R168, R174, R168, R15 ;  /* 0x000000a8aea87223 */ /* 0x000fe2000001000f */
[----:B------:R-:W-:-:S02]  /*3500*/  FMUL.FTZ R188, R53, R17 ;  /* 0x0000001135bc7220 */ /* 0x000fc40000410000 */
[----:B------:R-:W2:Y:S01]  /*3510*/  MUFU.EX2 R184, R184 ;  /* 0x000000b800b87308 */ /* 0x000ea20000000800 */
[----:B------:R-:W-:Y:S02]  /*3520*/  HADD2.F32 R153, -RZ, R87.H0_H0 ;  /* 0x20000057ff997230 */ /* 0x000fe40000004100 */
[----:B------:R-:W-:Y:S01]  /*3530*/  FMUL.FTZ R211, R57, R146 ;  /* 0x0000009239d37220 */ /* 0x000fe20000410000 */
[C---:B0-----:R-:W-:Y:S01]  /*3540*/  FMUL.FTZ R161, R178.reuse, R161 ;  /* 0x000000a1b2a17220 */ /* 0x041fe20000410000 */
[----:B------:R-:W-:Y:S01]  /*3550*/  FFMA.FTZ R168, R178, R168, R215 ;  /* 0x000000a8b2a87223 */ /* 0x000fe200000100d7 */
[----:B------:R-:W-:Y:S02]  /*3560*/  FMUL.FTZ R190, R52, R17 ;  /* 0x0000001134be7220 */ /* 0x000fe40000410000 */
[----:B------:R-:W0:Y:S01]  /*3570*/  MUFU.EX2 R186, R186 ;  /* 0x000000ba00ba7308 */ /* 0x000e220000000800 */
[----:B------:R-:W-:Y:S02]  /*3580*/  HADD2.F32 R144, -RZ, R86.H0_H0 ;  /* 0x20000056ff907230 */ /* 0x000fe40000004100 */
[----:B------:R-:W-:Y:S01]  /*3590*/  FMUL.FTZ R207, R56, R153 ;  /* 0x0000009938cf7220 */ /* 0x000fe20000410000 */
[C---:B----4-:R-:W-:Y:S01]  /*35a0*/  FMUL.FTZ R161, R180.reuse, R161 ;  /* 0x000000a1b4a17220 */ /* 0x050fe20000410000 */
[----:B------:R-:W-:-:S03]  /*35b0*/  FFMA.FTZ R168, R180, R168, R211 ;  /* 0x000000a8b4a87223 */ /* 0x000fc600000100d3 */
[----:B------:R-:W4:Y:S01]  /*35c0*/  MUFU.EX2 R188, R188 ;  /* 0x000000bc00bc7308 */ /* 0x000f220000000800 */
[----:B------:R-:W-:Y:S02]  /*35d0*/  HADD2.F32 R151, -RZ, R85.H0_H0 ;  /* 0x20000055ff977230 */ /* 0x000fe40000004100 */
[----:B------:R-:W-:Y:S01]  /*35e0*/  FMUL.FTZ R205, R55, R144 ;  /* 0x0000009037cd7220 */ /* 0x000fe20000410000 */
[C---:B---3--:R-:W-:Y:S01]  /*35f0*/  FMUL.FTZ R171, R182.reuse, R161 ;  /* 0x000000a1b6ab7220 */ /* 0x048fe20000410000 */
[----:B------:R-:W-:-:S03]  /*3600*/  FFMA.FTZ R168, R182, R168, R207 ;  /* 0x000000a8b6a87223 */ /* 0x000fc600000100cf */
[----:B------:R-:W3:Y:S01]  /*3610*/  MUFU.EX2 R190, R190 ;  /* 0x000000be00be7308 */ /* 0x000ee20000000800 */
[----:B------:R-:W-:Y:S02]  /*3620*/  HADD2.F32 R142, -RZ, R84.H0_H0 ;  /* 0x20000054ff8e7230 */ /* 0x000fe40000004100 */
[----:B------:R-:W-:Y:S01]  /*3630*/  FMUL.FTZ R17, R54, R151 ;  /* 0x0000009736117220 */ /* 0x000fe20000410000 */
[C---:B--2---:R-:W-:Y:S01]  /*3640*/  FMUL.FTZ R171, R184.reuse, R171 ;  /* 0x000000abb8ab7220 */ /* 0x044fe20000410000 */
[----:B------:R-:W-:Y:S01]  /*3650*/  FFMA.FTZ R168, R184, R168, R205 ;  /* 0x000000a8b8a87223 */ /* 0x000fe200000100cd */
[----:B------:R-:W-:Y:S02]  /*3660*/  HADD2.F32 R161, -RZ, R83.H0_H0 ;  /* 0x20000053ffa17230 */ /* 0x000fe40000004100 */
[----:B------:R-:W-:Y:S01]  /*3670*/  FMUL.FTZ R203, R53, R142 ;  /* 0x0000008e35cb7220 */ /* 0x000fe20000410000 */
[C---:B0-----:R-:W-:Y:S01]  /*3680*/  FMUL.FTZ R171, R186.reuse, R171 ;  /* 0x000000abbaab7220 */ /* 0x041fe20000410000 */
[----:B------:R-:W-:Y:S01]  /*3690*/  FFMA.FTZ R168, R186, R168, R17 ;  /* 0x000000a8baa87223 */ /* 0x000fe20000010011 */
[----:B------:R-:W-:-:S02]  /*36a0*/  FMUL.FTZ R201, R52, R161 ;  /* 0x000000a134c97220 */ /* 0x000fc40000410000 */
[C---:B----4-:R-:W-:Y:S01]  /*36b0*/  FMUL.FTZ R171, R188.reuse, R171 ;  /* 0x000000abbcab7220 */ /* 0x050fe20000410000 */
[----:B------:R-:W-:-:S03]  /*36c0*/  FFMA.FTZ R168, R188, R168, R203 ;  /* 0x000000a8bca87223 */ /* 0x000fc600000100cb */
[C---:B---3--:R-:W-:Y:S01]  /*36d0*/  FMUL.FTZ R231, R190.reuse, R171 ;  /* 0x000000abbee77220 */ /* 0x048fe20000410000 */
[----:B------:R-:W-:Y:S01]  /*36e0*/  FFMA.FTZ R202, R190, R168, R201 ;  /* 0x000000a8beca7223 */ /* 0x000fe200000100c9 */
[----:B-1----:R-:W-:Y:S06]  /*36f0*/  @P1 BRA `(.L_x_6970) ;  /* 0x00000000002c1947 */ /* 0x002fec0003800000 */
        /* <DEDUP_REMOVED lines=8> */
[----:B------:R-:W-:-:S04]  /*3780*/  ULEA UR13, UR13, UR5, 0x8 ;  /* 0x000000050d0d7291 */ /* 0x000fc8000f8e403f */
[----:B------:R-:W-:-:S09]  /*3790*/  ULEA UR13, UR13, UR12, 0x2 ;  /* 0x0000000c0d0d7291 */ /* 0x000fd2000f8e103f */
[----:B------:R-:W0:Y:S03]  /*37a0*/  LDS R199, [UR13+0xea8] ;  /* 0x000ea80dffc77984 */ /* 0x000e260008000800 */
.L_x_6970:
[----:B------:R-:W-:Y:S05]  /*37b0*/  BSYNC B0 ;  /* 0x0000000000007941 */ /* 0x000fea0003800000 */
.L_x_6969:
[----:B------:R-:W1:Y:S01]  /*37c0*/  SHFL.UP PT, R170, R202, 0x1, RZ ;  /* 0x04200000caaa7989 */ /* 0x000e6200000e00ff */
[----:B------:R-:W-:Y:S01]  /*37d0*/  ISETP.GE.AND P3, PT, R133, 0x1, PT ;  /* 0x000000018500780c */ /* 0x000fe20003f66270 */
[----:B------:R-:W-:Y:S01]  /*37e0*/  HADD2.F32 R209, -RZ, R209.H0_H0 ;  /* 0x200000d1ffd17230 */ /* 0x000fe20000004100 */
[----:B------:R-:W-:Y:S01]  /*37f0*/  LOP3.LUT R212, R135, 0x1f, RZ, 0xc0, !PT ;  /* 0x0000001f87d47812 */ /* 0x000fe200078ec0ff */
[----:B------:R-:W2:Y:S01]  /*3800*/  SHFL.UP PT, R168, R231, 0x1, RZ ;  /* 0x04200000e7a87989 */ /* 0x000ea200000e00ff */
[----:B------:R-:W-:Y:S01]  /*3810*/  HADD2.F32 R19, -RZ, R19.H0_H0 ;  /* 0x20000013ff137230 */ /* 0x000fe20000004100 */
[----:B------:R-:W-:Y:S01]  /*3820*/  UIMAD UR53, UR4, -0x200, UR45 ;  /* 0xfffffe00043578a4 */ /* 0x000fe2000f8e022d */
[----:B------:R-:W-:Y:S01]  /*3830*/  HADD2.F32 R18, -RZ, R18.H0_H0 ;  /* 0x20000012ff127230 */ /* 0x000fe20000004100 */
[----:B------:R-:W-:Y:S01]  /*3840*/  ISETP.NE.AND P4, PT, R212, 0x1f, PT ;  /* 0x0000001fd400780c */ /* 0x000fe20003f85270 */
[----:B------:R-:W-:Y:S02]  /*3850*/  HADD2.F32 R221, -RZ, R221.H0_H0 ;  /* 0x200000ddffdd7230 */ /* 0x000fe40000004100 */
[----:B-----5:R-:W-:Y:S01]  /*3860*/  FMUL.FTZ R171, R156, R19 ;  /* 0x000000139cab7220 */ /* 0x020fe20000410000 */
[----:B------:R-:W-:-:S02]  /*3870*/  HADD2.F32 R16, -RZ, R16.H0_H0 ;  /* 0x20000010ff107230 */ /* 0x000fc40000004100 */
[----:B------:R-:W-:Y:S01]  /*3880*/  FMUL.FTZ R195, R156, R18 ;  /* 0x000000129cc37220 */ /* 0x000fe20000410000 */
[----:B------:R-:W-:Y:S02]  /*3890*/  HADD2.F32 R219, -RZ, R219.H0_H0 ;  /* 0x200000dbffdb7230 */ /* 0x000fe40000004100 */
[----:B------:R-:W-:Y:S01]  /*38a0*/  FMUL.FTZ R192, R68, R171 ;  /* 0x000000ab44c07220 */ /* 0x000fe20000410000 */
[----:B0-----:R-:W-:Y:S01]  /*38b0*/  FMUL.FTZ R171, R190, R199 ;  /* 0x000000c7beab7220 */ /* 0x001fe20000410000 */
[----:B------:R-:W-:Y:S01]  /*38c0*/  FMUL.FTZ R195, R70, R195 ;  /* 0x000000c346c37220 */ /* 0x000fe20000410000 */
[----:B------:R-:W-:Y:S01]  /*38d0*/  FMUL.FTZ R191, R156, R16 ;  /* 0x000000109cbf7220 */ /* 0x000fe20000410000 */
[----:B------:R-:W-:Y:S02]  /*38e0*/  HADD2.F32 R198, -RZ, R198.H0_H0 ;  /* 0x200000c6ffc67230 */ /* 0x000fe40000004100 */
[----:B------:R-:W-:Y:S01]  /*38f0*/  FMUL.FTZ R171, R188, R171 ;  /* 0x000000abbcab7220 */ /* 0x000fe20000410000 */
[----:B------:R-:W-:-:S02]  /*3900*/  HADD2.F32 R225, -RZ, R225.H0_H0 ;  /* 0x200000e1ffe17230 */ /* 0x000fc40000004100 */
[----:B------:R-:W-:Y:S01]  /*3910*/  FMUL.FTZ R191, R72, R191 ;  /* 0x000000bf48bf7220 */ /* 0x000fe20000410000 */
[----:B------:R-:W-:Y:S02]  /*3920*/  HADD2.F32 R196, -RZ, R196.H0_H0 ;  /* 0x200000c4ffc47230 */ /* 0x000fe40000004100 */
[----:B------:R-:W-:Y:S01]  /*3930*/  FMUL.FTZ R171, R186, R171 ;  /* 0x000000abbaab7220 */ /* 0x000fe20000410000 */
[C---:B-1----:R-:W-:Y:S01]  /*3940*/  @P3 FFMA.FTZ R202, R231.reuse, R170, R202 ;  /* 0x000000aae7ca3223 */ /* 0x042fe200000100ca */
[----:B------:R-:W-:Y:S01]  /*3950*/  FMUL.FTZ R187, R156, R198 ;  /* 0x000000c69cbb7220 */ /* 0x000fe20000410000 */
[----:B------:R-:W-:Y:S02]  /*3960*/  HADD2.F32 R223, -RZ, R223.H0_H0 ;  /* 0x200000dfffdf7230 */ /* 0x000fe40000004100 */
[----:B------:R-:W-:Y:S01]  /*3970*/  FMUL.FTZ R171, R184, R171 ;  /* 0x000000abb8ab7220 */ /* 0x000fe20000410000 */
[----:B--2---:R-:W-:Y:S01]  /*3980*/  @P3 FMUL.FTZ R231, R231, R168 ;  /* 0x000000a8e7e73220 */ /* 0x004fe20000410000 */
[----:B------:R-:W0:Y:S01]  /*3990*/  SHFL.UP PT, R170, R202, 0x2, RZ ;  /* 0x04400000caaa7989 */ /* 0x000e2200000e00ff */
[----:B------:R-:W-:Y:S01]  /*39a0*/  ISETP.GE.AND P3, PT, R133, 0x2, PT ;  /* 0x000000028500780c */ /* 0x000fe20003f66270 */
[----:B------:R-:W-:Y:S01]  /*39b0*/  FMUL.FTZ R187, R74, R187 ;  /* 0x000000bb4abb7220 */ /* 0x000fe20000410000 */
[----:B------:R-:W-:Y:S01]  /*39c0*/  FMUL.FTZ R171, R182, R171 ;  /* 0x000000abb6ab7220 */ /* 0x000fe20000410000 */
[----:B------:R-:W1:Y:S01]  /*39d0*/  SHFL.UP PT, R168, R231, 0x2, RZ ;  /* 0x04400000e7a87989 */ /* 0x000e6200000e00ff */
        /* <DEDUP_REMOVED lines=8> */
[----:B------:R-:W-:Y:S01]  /*3a60*/  HADD2.F32 R229, -RZ, R229.H0_H0 ;  /* 0x200000e5ffe57230 */ /* 0x000fe20000004100 */
[----:B------:R-:W-:Y:S01]  /*3a70*/  USHF.R.S32.HI UR54, URZ, 0x1f, UR53 ;  /* 0x0000001f3f367899 */ /* 0x000fe20008011435 */
[----:B------:R-:W-:Y:S01]  /*3a80*/  FMUL.FTZ R175, R174, R175 ;  /* 0x000000afaeaf7220 */ /* 0x000fe20000410000 */
[----:B------:R-:W-:Y:S01]  /*3a90*/  FMUL.FTZ R173, R78, R173 ;  /* 0x000000ad4ead7220 */ /* 0x000fe20000410000 */
[----:B------:R-:W-:Y:S01]  /*3aa0*/  FMUL.FTZ R235, R156, R200 ;  /* 0x000000c89ceb7220 */ /* 0x000fe20000410000 */
[----:B------:R-:W-:-:S02]  /*3ab0*/  HADD2.F32 R208, -RZ, R208.H0_H0 ;  /* 0x200000d0ffd07230 */ /* 0x000fc40000004100 */
[----:B------:R-:W-:Y:S01]  /*3ac0*/  FMUL.FTZ R237, R160, R175 ;  /* 0x000000afa0ed7220 */ /* 0x000fe20000410000 */
[----:B------:R-:W-:Y:S01]  /*3ad0*/  HADD2.F32 R179, -RZ, R179.H0_H0 ;  /* 0x200000b3ffb37230 */ /* 0x000fe20000004100 */
[----:B------:R-:W-:Y:S02]  /*3ae0*/  BSSY B0, `(.L_x_6971) ;  /* 0x0000100000007945 */ /* 0x000fe40003800000 */
[----:B------:R-:W-:Y:S01]  /*3af0*/  FMUL.FTZ R237, R162, R237 ;  /* 0x000000eda2ed7220 */ /* 0x000fe20000410000 */
[C---:B0-----:R-:W-:Y:S01]  /*3b00*/  @P3 FFMA.FTZ R202, R231.reuse, R170, R202 ;  /* 0x000000aae7ca3223 */ /* 0x041fe200000100ca */
[C---:B------:R-:W-:Y:S01]  /*3b10*/  FMUL.FTZ R177, R156.reuse, R208 ;  /* 0x000000d09cb17220 */ /* 0x040fe20000410000 */
[----:B------:R-:W-:Y:S01]  /*3b20*/  FMUL.FTZ R233, R156, R179 ;  /* 0x000000b39ce97220 */ /* 0x000fe20000410000 */
[----:B-1----:R-:W-:Y:S02]  /*3b30*/  @P3 FMUL.FTZ R231, R231, R168 ;  /* 0x000000a8e7e73220 */ /* 0x002fe40000410000 */
[----:B------:R-:W0:Y:S01]  /*3b40*/  SHFL.UP PT, R170, R202, 0x4, RZ ;  /* 0x04800000caaa7989 */ /* 0x000e2200000e00ff */
[----:B------:R-:W-:Y:S01]  /*3b50*/  ISETP.GE.AND P3, PT, R133, 0x4, PT ;  /* 0x000000048500780c */ /* 0x000fe20003f66270 */
[----:B------:R-:W-:-:S02]  /*3b60*/  FMUL.FTZ R177, R82, R177 ;  /* 0x000000b152b17220 */ /* 0x000fc40000410000 */
[----:B------:R-:W1:Y:S10]  /*3b70*/  SHFL.UP PT, R168, R231, 0x4, RZ ;  /* 0x04800000e7a87989 */ /* 0x000e7400000e00ff */
[C---:B0-----:R-:W-:Y:S01]  /*3b80*/  @P3 FFMA.FTZ R202, R231.reuse, R170, R202 ;  /* 0x000000aae7ca3223 */ /* 0x041fe200000100ca */
[----:B-1----:R-:W-:Y:S01]  /*3b90*/  @P3 FMUL.FTZ R231, R231, R168 ;  /* 0x000000a8e7e73220 */ /* 0x002fe20000410000 */
[----:B------:R-:W-:-:S03]  /*3ba0*/  FMUL.FTZ R168, R156, R209 ;  /* 0x000000d19ca87220 */ /* 0x000fc60000410000 */
[----:B------:R-:W0:Y:S01]  /*3bb0*/  SHFL.UP PT, R216, R202, 0x8, RZ ;  /* 0x05000000cad87989 */ /* 0x000e2200000e00ff */
[----:B------:R-:W-:Y:S01]  /*3bc0*/  ISETP.GE.AND P3, PT, R133, 0x8, PT ;  /* 0x000000088500780c */ /* 0x000fe20003f66270 */
[----:B------:R-:W-:Y:S01]  /*3bd0*/  FMUL.FTZ R197, R69, R168 ;  /* 0x000000a845c57220 */ /* 0x000fe20000410000 */
[----:B------:R-:W-:Y:S01]  /*3be0*/  FMUL.FTZ R168, R156, R221 ;  /* 0x000000dd9ca87220 */ /* 0x000fe20000410000 */
[----:B------:R-:W1:Y:S02]  /*3bf0*/  SHFL.UP PT, R214, R231, 0x8, RZ ;  /* 0x05000000e7d67989 */ /* 0x000e6400000e00ff */
[----:B------:R-:W-:Y:S01]  /*3c00*/  FFMA.FTZ R170, R190, R192, R197 ;  /* 0x000000c0beaa7223 */ /* 0x000fe200000100c5 */
[----:B------:R-:W-:Y:S01]  /*3c10*/  FMUL.FTZ R193, R71, R168 ;  /* 0x000000a847c17220 */ /* 0x000fe20000410000 */
[----:B------:R-:W-:Y:S02]  /*3c20*/  FMUL.FTZ R168, R156, R219 ;  /* 0x000000db9ca87220 */ /* 0x000fe40000410000 */
[----:B------:R-:W-:-:S02]  /*3c30*/  FFMA.FTZ R170, R188, R170, R195 ;  /* 0x000000aabcaa7223 */ /* 0x000fc400000100c3 */
[----:B------:R-:W-:Y:S01]  /*3c40*/  FMUL.FTZ R189, R73, R168 ;  /* 0x000000a849bd7220 */ /* 0x000fe20000410000 */
[----:B------:R-:W-:Y:S01]  /*3c50*/  FMUL.FTZ R168, R156, R225 ;  /* 0x000000e19ca87220 */ /* 0x000fe20000410000 */
[----:B------:R-:W-:-:S03]  /*3c60*/  FFMA.FTZ R170, R186, R170, R193 ;  /* 0x000000aabaaa7223 */ /* 0x000fc600000100c1 */
[----:B------:R-:W-:Y:S01]  /*3c70*/  FMUL.FTZ R183, R75, R168 ;  /* 0x000000a84bb77220 */ /* 0x000fe20000410000 */
[----:B------:R-:W-:Y:S01]  /*3c80*/  FFMA.FTZ R170, R184, R170, R191 ;  /* 0x000000aab8aa7223 */ /* 0x000fe200000100bf */
[----:B------:R-:W-:-:S03]  /*3c90*/  FMUL.FTZ R168, R156, R223 ;  /* 0x000000df9ca87220 */ /* 0x000fc60000410000 */
[----:B------:R-:W-:Y:S01]  /*3ca0*/  FFMA.FTZ R170, R182, R170, R189 ;  /* 0x000000aab6aa7223 */ /* 0x000fe200000100bd */
[----:B------:R-:W-:Y:S01]  /*3cb0*/  FMUL.FTZ R171, R77, R168 ;  /* 0x000000a84dab7220 */ /* 0x000fe20000410000 */
[----:B------:R-:W-:Y:S01]  /*3cc0*/  FMUL.FTZ R168, R156, R227 ;  /* 0x000000e39ca87220 */ /* 0x000fe20000410000 */
[----:B0-----:R-:W-:Y:S01]  /*3cd0*/  @P3 FFMA.FTZ R202, R231, R216, R202 ;  /* 0x000000d8e7ca3223 */ /* 0x001fe200000100ca */
[----:B------:R-:W-:Y:S02]  /*3ce0*/  FFMA.FTZ R170, R180, R170, R187 ;  /* 0x000000aab4aa7223 */ /* 0x000fe400000100bb */
[----:B------:R-:W-:Y:S01]  /*3cf0*/  FMUL.FTZ R175, R79, R168 ;  /* 0x000000a84faf7220 */ /* 0x000fe20000410000 */
[----:B------:R-:W-:Y:S01]  /*3d00*/  FMUL.FTZ R168, R80, R235 ;  /* 0x000000eb50a87220 */ /* 0x000fe20000410000 */
[----:B------:R-:W-:Y:S01]  /*3d10*/  FFMA.FTZ R170, R178, R170, R183 ;  /* 0x000000aab2aa7223 */ /* 0x000fe200000100b7 */
[----:B-1----:R-:W-:Y:S01]  /*3d20*/  @P3 FMUL.FTZ R231, R231, R214 ;  /* 0x000000d6e7e73220 */ /* 0x002fe20000410000 */
[----:B------:R-:W0:Y:S01]  /*3d30*/  SHFL.UP PT, R216, R202, 0x10, RZ ;  /* 0x06000000cad87989 */ /* 0x000e2200000e00ff */
[----:B------:R-:W-:Y:S01]  /*3d40*/  ISETP.GE.AND P3, PT, R133, 0x10, PT ;  /* 0x000000108500780c */ /* 0x000fe20003f66270 */
[----:B------:R-:W-:-:S02]  /*3d50*/  FFMA.FTZ R170, R174, R170, R181 ;  /* 0x000000aaaeaa7223 */ /* 0x000fc400000100b5 */
[----:B------:R-:W1:Y:S02]  /*3d60*/  SHFL.UP PT, R214, R231, 0x10, RZ ;  /* 0x06000000e7d67989 */ /* 0x000e6400000e00ff */
[----:B------:R-:W-:-:S04]  /*3d70*/  FFMA.FTZ R170, R160, R170, R171 ;  /* 0x000000aaa0aa7223 */ /* 0x000fc800000100ab */
[----:B------:R-:W-:Y:S01]  /*3d80*/  FFMA.FTZ R172, R162, R170, R173 ;  /* 0x000000aaa2ac7223 */ /* 0x000fe200000100ad */
[----:B------:R-:W-:-:S03]  /*3d90*/  FMUL.FTZ R170, R156, R229 ;  /* 0x000000e59caa7220 */ /* 0x000fc60000410000 */
[C---:B------:R-:W-:Y:S01]  /*3da0*/  FFMA.FTZ R210, R164.reuse, R172, R175 ;  /* 0x000000aca4d27223 */ /* 0x040fe200000100af */
[----:B------:R-:W-:Y:S01]  /*3db0*/  FMUL.FTZ R172, R164, R237 ;  /* 0x000000eda4ac7220 */ /* 0x000fe20000410000 */
[----:B------:R-:W-:Y:S02]  /*3dc0*/  FMUL.FTZ R170, R81, R170 ;  /* 0x000000aa51aa7220 */ /* 0x000fe40000410000 */
[C---:B------:R-:W-:Y:S01]  /*3dd0*/  FFMA.FTZ R210, R165.reuse, R210, R168 ;  /* 0x000000d2a5d27223 */ /* 0x040fe200000100a8 */
[----:B------:R-:W-:-:S03]  /*3de0*/  FMUL.FTZ R172, R165, R172 ;  /* 0x000000aca5ac7220 */ /* 0x000fc60000410000 */
[C---:B------:R-:W-:Y:S01]  /*3df0*/  FFMA.FTZ R210, R167.reuse, R210, R170 ;  /* 0x000000d2a7d27223 */ /* 0x040fe200000100aa */
[----:B------:R-:W-:Y:S01]  /*3e00*/  FMUL.FTZ R235, R167, R172 ;  /* 0x000000aca7eb7220 */ /* 0x000fe20000410000 */
[----:B------:R-:W-:Y:S01]  /*3e10*/  FMUL.FTZ R172, R0, R233 ;  /* 0x000000e900ac7220 */ /* 0x000fe20000410000 */
[C---:B0-----:R-:W-:Y:S01]  /*3e20*/  @P3 FFMA.FTZ R202, R231.reuse, R216, R202 ;  /* 0x000000d8e7ca3223 */ /* 0x041fe200000100ca */
[C---:B------:R-:W-:Y:S01]  /*3e30*/  FFMA.FTZ R233, R166.reuse, R210, R177 ;  /* 0x000000d2a6e97223 */ /* 0x040fe200000100b1 */
[----:B------:R-:W-:Y:S01]  /*3e40*/  FMUL.FTZ R210, R166, R235 ;  /* 0x000000eba6d27220 */ /* 0x000fe20000410000 */
[----:B-1----:R-:W-:Y:S01]  /*3e50*/  @P3 FMUL.FTZ R231, R231, R214 ;  /* 0x000000d6e7e73220 */ /* 0x002fe20000410000 */
[----:B------:R-:W-:Y:S01]  /*3e60*/  ISETP.GE.U32.AND P3, PT, R212, 0x1e, PT ;  /* 0x0000001ed400780c */ /* 0x000fe20003f66070 */
[C---:B------:R-:W-:Y:S01]  /*3e70*/  FFMA.FTZ R233, R169.reuse, R233, R172 ;  /* 0x000000e9a9e97223 */ /* 0x040fe200000100ac */
[----:B------:R-:W-:Y:S01]  /*3e80*/  FMUL.FTZ R210, R169, R210 ;  /* 0x000000d2a9d27220 */ /* 0x000fe20000410000 */
[----:B------:R-:W-:Y:S04]  /*3e90*/  SHFL.IDX PT, R214, R14, RZ, 0x1f ;  /* 0x00001fff0ed67589 */ /* 0x000fe800000e0000 */
[----:B------:R-:W0:Y:S04]  /*3ea0*/  SHFL.DOWN PT, R218, R233, 0x1, 0x1f ;  /* 0x08201f00e9da7f89 */ /* 0x000e2800000e0000 */
[----:B------:R-:W1:Y:S04]  /*3eb0*/  SHFL.DOWN PT, R235, R210, 0x1, 0x1f ;  /* 0x08201f00d2eb7f89 */ /* 0x000e6800000e0000 */
[----:B------:R-:W-:Y:S04]  /*3ec0*/  SHFL.UP PT, R202, R202, 0x1, RZ ;  /* 0x04200000caca7989 */ /* 0x000fe800000e00ff */
[----:B------:R-:W2:Y:S01]  /*3ed0*/  SHFL.UP PT, R231, R231, 0x1, RZ ;  /* 0x04200000e7e77989 */ /* 0x000ea200000e00ff */
[C---:B0-----:R-:W-:Y:S01]  /*3ee0*/  @P4 FFMA.FTZ R233, R210.reuse, R218, R233 ;  /* 0x000000dad2e94223 */ /* 0x041fe200000100e9 */
[----:B-1----:R-:W-:-:S04]  /*3ef0*/  @P4 FMUL.FTZ R210, R210, R235 ;  /* 0x000000ebd2d24220 */ /* 0x002fc80000410000 */
[----:B------:R-:W0:Y:S04]  /*3f00*/  SHFL.DOWN PT, R218, R233, 0x2, 0x1f ;  /* 0x08401f00e9da7f89 */ /* 0x000e2800000e0000 */
[----:B------:R-:W1:Y:S01]  /*3f10*/  SHFL.DOWN PT, R235, R210, 0x2, 0x1f ;  /* 0x08401f00d2eb7f89 */ /* 0x000e6200000e0000 */
[----:B--2---:R-:W-:Y:S01]  /*3f20*/  @P2 FFMA.FTZ R214, R231, R214, R202 ;  /* 0x000000d6e7d62223 */ /* 0x004fe200000100ca */
[----:B------:R-:W-:-:S03]  /*3f30*/  ISETP.GE.U32.AND P2, PT, R212, 0x1c, PT ;  /* 0x0000001cd400780c */ /* 0x000fc60003f46070 */
[----:B------:R-:W-:Y:S01]  /*3f40*/  FFMA.FTZ R158, R158, R214, R163 ;  /* 0x000000d69e9e7223 */ /* 0x000fe200000100a3 */
[----:B------:R-:W-:-:S03]  /*3f50*/  MOV R214, UR50 ;  /* 0x0000003200d67c02 */ /* 0x000fc60008000f00 */
[-C--:B------:R-:W-:Y:S01]  /*3f60*/  FFMA.FTZ R163, R169, R158.reuse, R154 ;  /* 0x0000009ea9a37223 */ /* 0x080fe2000001009a */
[----:B------:R-:W-:Y:S01]  /*3f70*/  FMUL.FTZ R179, R179, R158 ;  /* 0x0000009eb3b37220 */ /* 0x000fe20000410000 */
[----:B------:R-:W-:Y:S02]  /*3f80*/  ISETP.LE.OR P0, PT, R214, UR22, P0 ;  /* 0x00000016d6007c0c */ /* 0x000fe40008703670 */
[----:B------:R-:W-:Y:S01]  /*3f90*/  FFMA.FTZ R154, R166, R163, R3 ;  /* 0x000000a3a69a7223 */ /* 0x000fe20000010003 */
[----:B------:R-:W-:Y:S01]  /*3fa0*/  FFMA.FTZ R179, R0, R179, RZ ;  /* 0x000000b300b37223 */ /* 0x000fe200000100ff */
[----:B------:R-:W-:Y:S02]  /*3fb0*/  FMUL.FTZ R208, R208, R163 ;  /* 0x000000a3d0d07220 */ /* 0x000fe40000410000 */
[----:B------:R-:W-:Y:S01]  /*3fc0*/  FMUL.FTZ R229, R229, R154 ;  /* 0x0000009ae5e57220 */ /* 0x000fe20000410000 */
[----:B0-----:R-:W-:Y:S01]  /*3fd0*/  @!P3 FFMA.FTZ R233, R210, R218, R233 ;  /* 0x000000dad2e9b223 */ /* 0x001fe200000100e9 */
[----:B------:R-:W-:Y:S01]  /*3fe0*/  FFMA.FTZ R208, R82, R208, R179 ;  /* 0x000000d052d07223 */ /* 0x000fe200000100b3 */
[----:B------:R-:W-:Y:S01]  /*3ff0*/  FFMA.FTZ R179, R167, R154, R2 ;  /* 0x0000009aa7b37223 */ /* 0x000fe20000010002 */
[----:B------:R-:W-:Y:S01]  /*4000*/  MOV R2, 0x3f800000 ;  /* 0x3f80000000027802 */ /* 0x000fe20000000f00 */
[----:B-1----:R-:W-:Y:S01]  /*4010*/  @!P3 FMUL.FTZ R210, R210, R235 ;  /* 0x000000ebd2d2b220 */ /* 0x002fe20000410000 */
[----:B------:R-:W0:Y:S01]  /*4020*/  SHFL.DOWN PT, R216, R233, 0x4, 0x1f ;  /* 0x08801f00e9d87f89 */ /* 0x000e2200000e0000 */
[----:B------:R-:W-:Y:S01]  /*4030*/  FFMA.FTZ R3, R81, R229, R208 ;  /* 0x000000e551037223 */ /* 0x000fe200000100d0 */
[-C--:B------:R-:W-:Y:S01]  /*4040*/  FMUL.FTZ R200, R200, R179.reuse ;  /* 0x000000b3c8c87220 */ /* 0x080fe20000410000 */
[----:B------:R-:W-:Y:S01]  /*4050*/  VOTEU.ALL UP0, P0 ;  /* 0x00000000003f7886 */ /* 0x000fe20000000000 */
[----:B------:R-:W1:Y:S01]  /*4060*/  SHFL.DOWN PT, R235, R210, 0x4, 0x1f ;  /* 0x08801f00d2eb7f89 */ /* 0x000e6200000e0000 */
[----:B------:R-:W-:Y:S01]  /*4070*/  FFMA.FTZ R176, R165, R179, R176 ;  /* 0x000000b3a5b07223 */ /* 0x000fe200000100b0 */
[----:B------:R-:W-:Y:S01]  /*4080*/  FFMA.FTZ R200, R80, R200, R3 ;  /* 0x000000c850c87223 */ /* 0x000fe20000010003 */
[----:B------:R-:W-:Y:S01]  /*4090*/  HFMA2.MMA R3, -RZ, RZ, 0, 0 ;  /* 0x00000000ff037435 */ /* 0x000fe200000001ff */
[----:B------:R-:W-:Y:S01]  /*40a0*/  @!UP0 ULEA UR13, UR5, UR12, 0x3 ;  /* 0x0000000c050d8291 */ /* 0x000fe2000f8e183f */
[-C--:B------:R-:W-:Y:S01]  /*40b0*/  FMUL.FTZ R227, R227, R176.reuse ;  /* 0x000000b0e3e37220 */ /* 0x080fe20000410000 */
[----:B------:R-:W-:Y:S01]  /*40c0*/  FFMA.FTZ R185, R164, R176, R185 ;  /* 0x000000b0a4b97223 */ /* 0x000fe200000100b9 */
[----:B------:R-:W-:-:S02]  /*40d0*/  IMAD R208, R10, UR47, RZ ;  /* 0x0000002f0ad07c24 */ /* 0x000fc4000f8e02ff */
[----:B------:R-:W-:Y:S01]  /*40e0*/  FFMA.FTZ R227, R79, R227, R200 ;  /* 0x000000e34fe37223 */ /* 0x000fe200000100c8 */
[-C--:B------:R-:W-:Y:S01]  /*40f0*/  FMUL.FTZ R200, R194, R185.reuse ;  /* 0x000000b9c2c87220 */ /* 0x080fe20000410000 */
[----:B------:R-:W-:Y:S02]  /*4100*/  FFMA.FTZ R194, R162, R185, R217 ;  /* 0x000000b9a2c27223 */ /* 0x000fe400000100d9 */
[----:B------:R-:W-:Y:S01]  /*4110*/  @!P0 LDS.64 R2, [UR13+0x1728] ;  /* 0x0017280dff028984 */ /* 0x000fe20008000a00 */
[----:B------:R-:W-:Y:S01]  /*4120*/  FFMA.FTZ R200, R78, R200, R227 ;  /* 0x000000c84ec87223 */ /* 0x000fe200000100e3 */
[-C--:B------:R-:W-:Y:S01]  /*4130*/  FFMA.FTZ R213, R160, R194.reuse, R213 ;  /* 0x000000c2a0d57223 */ /* 0x080fe200000100d5 */
[----:B------:R-:W-:Y:S01]  /*4140*/  FMUL.FTZ R223, R223, R194 ;  /* 0x000000c2dfdf7220 */ /* 0x000fe20000410000 */
[----:B------:R-:W-:Y:S01]  /*4150*/  ISETP.GE.U32.AND P0, PT, R212, 0x10, PT ;  /* 0x00000010d400780c */ /* 0x000fe20003f06070 */
[C---:B0-----:R-:W-:Y:S02]  /*4160*/  @!P2 FFMA.FTZ R233, R210.reuse, R216, R233 ;  /* 0x000000d8d2e9a223 */ /* 0x041fe400000100e9 */
[----:B------:R-:W-:Y:S01]  /*4170*/  FFMA.FTZ R223, R77, R223, R200 ;  /* 0x000000df4ddf7223 */ /* 0x000fe200000100c8 */
[----:B------:R-:W-:Y:S01]  /*4180*/  MOV R216, UR54 ;  /* 0x0000003600d87c02 */ /* 0x000fe20008000f00 */
[----:B-1----:R-:W-:Y:S01]  /*4190*/  @!P2 FMUL.FTZ R210, R210, R235 ;  /* 0x000000ebd2d2a220 */ /* 0x002fe20000410000 */
[----:B------:R-:W0:Y:S01]  /*41a0*/  SHFL.DOWN PT, R14, R233, 0x8, 0x1f ;  /* 0x09001f00e90e7f89 */ /* 0x000e2200000e0000 */
[----:B------:R-:W-:-:S03]  /*41b0*/  ISETP.GE.U32.AND P2, PT, R212, 0x18, PT ;  /* 0x00000018d400780c */ /* 0x000fc60003f46070 */
[----:B------:R-:W1:Y:S10]  /*41c0*/  SHFL.DOWN PT, R229, R210, 0x8, 0x1f ;  /* 0x09001f00d2e57f89 */ /* 0x000e7400000e0000 */
[----:B0-----:R-:W-:Y:S01]  /*41d0*/  @!P2 FFMA.FTZ R233, R210, R14, R233 ;  /* 0x0000000ed2e9a223 */ /* 0x001fe200000100e9 */
[-C--:B------:R-:W-:Y:S01]  /*41e0*/  FMUL.FTZ R14, R196, R213.reuse ;  /* 0x000000d5c40e7220 */ /* 0x080fe20000410000 */
[----:B------:R-:W-:Y:S01]  /*41f0*/  FFMA.FTZ R196, R174, R213, R15 ;  /* 0x000000d5aec47223 */ /* 0x000fe2000001000f */
[----:B------:R-:W-:Y:S01]  /*4200*/  HFMA2.MMA R15, -RZ, RZ, 0, 0 ;  /* 0x00000000ff0f7435 */ /* 0x000fe200000001ff */
[----:B-1----:R-:W-:Y:S01]  /*4210*/  @!P2 FMUL.FTZ R210, R210, R229 ;  /* 0x000000e5d2d2a220 */ /* 0x002fe20000410000 */
[----:B------:R-:W0:Y:S01]  /*4220*/  SHFL.DOWN PT, R202, R233, 0x10, 0x1f ;  /* 0x0a001f00e9ca7f89 */ /* 0x000e2200000e0000 */
[----:B------:R-:W-:Y:S01]  /*4230*/  FFMA.FTZ R215, R178, R196, R215 ;  /* 0x000000c4b2d77223 */ /* 0x000fe200000100d7 */
[----:B------:R-:W-:Y:S01]  /*4240*/  FFMA.FTZ R14, R76, R14, R223 ;  /* 0x0000000e4c0e7223 */ /* 0x000fe200000100df */
[----:B------:R-:W-:Y:S01]  /*4250*/  FMUL.FTZ R225, R225, R196 ;  /* 0x000000c4e1e17220 */ /* 0x000fe20000410000 */
[----:B------:R-:W1:Y:S01]  /*4260*/  SHFL.DOWN PT, R217, R210, 0x10, 0x1f ;  /* 0x0a001f00d2d97f89 */ /* 0x000e6200000e0000 */
[-C--:B------:R-:W-:Y:S01]  /*4270*/  FMUL.FTZ R200, R198, R215.reuse ;  /* 0x000000d7c6c87220 */ /* 0x080fe20000410000 */
[----:B------:R-:W-:Y:S01]  /*4280*/  FFMA.FTZ R198, R180, R215, R211 ;  /* 0x000000d7b4c67223 */ /* 0x000fe200000100d3 */
[----:B------:R-:W-:Y:S01]  /*4290*/  FFMA.FTZ R225, R75, R225, R14 ;  /* 0x000000e14be17223 */ /* 0x000fe2000001000e */
[----:B------:R-:W-:Y:S01]  /*42a0*/  MOV R14, R135 ;  /* 0x00000087000e7202 */ /* 0x000fe20000000f00 */
[----:B------:R-:W-:-:S02]  /*42b0*/  IMAD R211, R11, UR46, R208 ;  /* 0x0000002e0bd37c24 */ /* 0x000fc4000f8e02d0 */
[----:B------:R-:W-:Y:S01]  /*42c0*/  FMUL.FTZ R219, R219, R198 ;  /* 0x000000c6dbdb7220 */ /* 0x000fe20000410000 */
[----:B------:R-:W-:Y:S01]  /*42d0*/  FFMA.FTZ R200, R74, R200, R225 ;  /* 0x000000c84ac87223 */ /* 0x000fe200000100e1 */
[----:B------:R-:W-:Y:S01]  /*42e0*/  FFMA.FTZ R207, R182, R198, R207 ;  /* 0x000000c6b6cf7223 */ /* 0x000fe200000100cf */
[----:B------:R-:W-:-:S04]  /*42f0*/  IMAD.WIDE.U32 R14, R10, UR46, R14 ;  /* 0x0000002e0a0e7c25 */ /* 0x000fc8000f8e000e */
[----:B------:R-:W-:Y:S01]  /*4300*/  FFMA.FTZ R219, R73, R219, R200 ;  /* 0x000000db49db7223 */ /* 0x000fe200000100c8 */
[-C--:B------:R-:W-:Y:S01]  /*4310*/  FMUL.FTZ R16, R16, R207.reuse ;  /* 0x000000cf10107220 */ /* 0x080fe20000410000 */
[----:B------:R-:W-:Y:S01]  /*4320*/  FFMA.FTZ R200, R184, R207, R205 ;  /* 0x000000cfb8c87223 */ /* 0x000fe200000100cd */
[----:B------:R-:W-:Y:S01]  /*4330*/  IADD3 R15, R15, R211, RZ ;  /* 0x000000d30f0f7210 */ /* 0x000fe20007ffe0ff */
[----:B------:R-:W-:Y:S02]  /*4340*/  IMAD R208, R141, UR40, RZ ;  /* 0x000000288dd07c24 */ /* 0x000fe4000f8e02ff */
[----:B------:R-:W-:Y:S01]  /*4350*/  FFMA.FTZ R16, R72, R16, R219 ;  /* 0x0000001048107223 */ /* 0x000fe200000100db */
[-C--:B------:R-:W-:Y:S01]  /*4360*/  FMUL.FTZ R221, R221, R200.reuse ;  /* 0x000000c8dddd7220 */ /* 0x080fe20000410000 */
[----:B------:R-:W-:Y:S01]  /*4370*/  FFMA.FTZ R205, R186, R200, R17 ;  /* 0x000000c8bacd7223 */ /* 0x000fe20000010011 */
[----:B------:R-:W-:Y:S02]  /*4380*/  IMAD R211, R143, UR41, R208 ;  /* 0x000000298fd37c24 */ /* 0x000fe4000f8e02d0 */
[----:B0-----:R-:W-:Y:S01]  /*4390*/  @!P0 FFMA.FTZ R233, R210, R202, R233 ;  /* 0x000000cad2e98223 */ /* 0x001fe200000100e9 */
[----:B------:R-:W-:Y:S01]  /*43a0*/  FFMA.FTZ R221, R71, R221, R16 ;  /* 0x000000dd47dd7223 */ /* 0x000fe20000010010 */
[----:B------:R-:W-:-:S04]  /*43b0*/  IMAD.WIDE.U32 R16, R143, UR40, R14 ;  /* 0x000000288f107c25 */ /* 0x000fc8000f8e000e */
[----:B------:R-:W-:Y:S01]  /*43c0*/  FFMA.FTZ R202, R188, R205, R203 ;  /* 0x000000cdbcca7223 */ /* 0x000fe200000100cb */
[----:B-1----:R-:W-:Y:S01]  /*43d0*/  @!P0 FMUL.FTZ R210, R210, R217 ;  /* 0x000000d9d2d28220 */ /* 0x002fe20000410000 */
[----:B------:R-:W-:Y:S01]  /*43e0*/  SHFL.DOWN PT, R219, R233, 0x1, 0x1f ;  /* 0x08201f00e9db7f89 */ /* 0x000fe200000e0000 */
[----:B------:R-:W-:Y:S01]  /*43f0*/  FMUL.FTZ R18, R18, R205 ;  /* 0x000000cd12127220 */ /* 0x000fe20000410000 */
[----:B------:R-:W-:Y:S01]  /*4400*/  IADD3 R17, R17, R211, RZ ;  /* 0x000000d311117210 */ /* 0x000fe20007ffe0ff */
[----:B------:R-:W-:Y:S01]  /*4410*/  FFMA.FTZ R203, R190, R202, R201 ;  /* 0x000000cabecb7223 */ /* 0x000fe200000100c9 */
[----:B------:R-:W-:Y:S01]  /*4420*/  SHFL.IDX PT, R217, R3, RZ, 0x1f ;  /* 0x00001fff03d97589 */ /* 0x000fe200000e0000 */
[----:B------:R-:W-:Y:S01]  /*4430*/  LEA R14, P0, R16, UR28, 0x2 ;  /* 0x0000001c100e7c11 */ /* 0x000fe2000f8010ff */
[----:B------:R-:W-:Y:S01]  /*4440*/  FFMA.FTZ R212, R70, R18, R221 ;  /* 0x0000001246d47223 */ /* 0x000fe200000100dd */
[----:B------:R-:W-:Y:S01]  /*4450*/  FMUL.FTZ R209, R209, R202 ;  /* 0x000000cad1d17220 */ /* 0x000fe20000410000 */
[----:B------:R-:W0:Y:S01]  /*4460*/  SHFL.DOWN PT, R214, R210, 0x1, 0x1f ;  /* 0x08201f00d2d67f89 */ /* 0x000e2200000e0000 */
[C---:B------:R-:W-:Y:S01]  /*4470*/  LEA.HI.X R15, R16.reuse, UR29, R17, 0x2, P0 ;  /* 0x0000001d100f7c11 */ /* 0x040fe200080f1411 */
[----:B------:R-:W-:Y:S01]  /*4480*/  FMUL.FTZ R19, R19, R203 ;  /* 0x000000cb13137220 */ /* 0x000fe20000410000 */
[----:B------:R-:W-:Y:S01]  /*4490*/  ISETP.NE.AND P0, PT, R135, RZ, PT ;  /* 0x000000ff8700720c */ /* 0x000fe20003f05270 */
[----:B------:R-:W-:Y:S01]  /*44a0*/  SHFL.IDX PT, R211, R233, RZ, 0x1f ;  /* 0x00001fffe9d37589 */ /* 0x000fe200000e0000 */
[----:B------:R-:W-:Y:S01]  /*44b0*/  MOV R201, UR53 ;  /* 0x0000003500c97c02 */ /* 0x000fe20008000f00 */
[----:B------:R-:W-:Y:S01]  /*44c0*/  FFMA.FTZ R209, R69, R209, R212 ;  /* 0x000000d145d17223 */ /* 0x000fe200000100d4 */
[----:B------:R-:W-:Y:S01]  /*44d0*/  IADD3 R18, P2, R16, UR48, RZ ;  /* 0x0000003010127c10 */ /* 0x000fe2000ff5e0ff */
[----:B------:R1:W2:Y:S01]  /*44e0*/  SHFL.IDX PT, R208, R210, RZ, 0x1f ;  /* 0x00001fffd2d07589 */ /* 0x0002a200000e0000 */
[----:B------:R-:W-:-:S02]  /*44f0*/  LEA R16, P3, R201, R14, 0x2 ;  /* 0x0000000ec9107211 */ /* 0x000fc400078610ff */
[----:B------:R-:W-:Y:S02]  /*4500*/  MOV R212, UR48 ;  /* 0x0000003000d47c02 */ /* 0x000fe40008000f00 */
[----:B------:R-:W-:-:S03]  /*4510*/  MOV R221, UR53 ;  /* 0x0000003500dd7c02 */ /* 0x000fc60008000f00 */
[----:B------:R-:W-:Y:S01]  /*4520*/  VOTEU.ALL UP0, P0 ;  /* 0x00000000003f7886 */ /* 0x000fe20000000000 */
[----:B-1----:R-:W-:Y:S01]  /*4530*/  FMUL.FTZ R210, R68, R19 ;  /* 0x0000001344d27220 */ /* 0x002fe20000410000 */
[----:B------:R-:W-:Y:S02]  /*4540*/  LEA.HI.X.SX32 R19, R212, R17, 0x1, P2 ;  /* 0x00000011d4137211 */ /* 0x000fe400010f0eff */
[----:B------:R-:W-:Y:S01]  /*4550*/  LEA.HI.X R17, R221, R15, R216, 0x2, P3 ;  /* 0x0000000fdd117211 */ /* 0x000fe200018f14d8 */
[----:B------:R-:W-:Y:S01]  /*4560*/  @!UP0 ULEA UR13, UR5, UR12, 0x3 ;  /* 0x0000000c050d8291 */ /* 0x000fe2000f8e183f */
[----:B------:R-:W-:Y:S01]  /*4570*/  FADD.FTZ R201, R209, R210 ;  /* 0x000000d2d1c97221 */ /* 0x000fe20000010000 */
[----:B------:R-:W-:Y:S01]  /*4580*/  FMUL.FTZ R209, R156, R158 ;  /* 0x0000009e9cd17220 */ /* 0x000fe20000410000 */
[----:B0-----:R-:W-:Y:S01]  /*4590*/  @P1 FFMA.FTZ R217, R214, R217, R219 ;  /* 0x000000d9d6d91223 */ /* 0x001fe200000100db */
[C---:B------:R-:W-:Y:S01]  /*45a0*/  FMUL.FTZ R219, R156.reuse, R179 ;  /* 0x000000b39cdb7220 */ /* 0x040fe20000410000 */
[----:B------:R-:W-:Y:S01]  /*45b0*/  FMUL.FTZ R221, R156, R185 ;  /* 0x000000b99cdd7220 */ /* 0x000fe20000410000 */
[----:B------:R-:W-:Y:S01]  /*45c0*/  FMUL.FTZ R209, R0, R209 ;  /* 0x000000d100d17220 */ /* 0x000fe20000410000 */
[----:B------:R-:W-:Y:S01]  /*45d0*/  FFMA.FTZ R199, R217, R199, R192 ;  /* 0x000000c7d9c77223 */ /* 0x000fe200000100c0 */
[----:B------:R-:W-:Y:S01]  /*45e0*/  SHF.L.U32 R192, R135, 0x4, RZ ;  /* 0x0000000487c07819 */ /* 0x000fe200000006ff */
[----:B------:R-:W-:Y:S01]  /*45f0*/  FMUL.FTZ R219, R80, R219 ;  /* 0x000000db50db7220 */ /* 0x000fe20000410000 */
[----:B------:R-:W-:Y:S01]  /*4600*/  FMUL.FTZ R221, R78, R221 ;  /* 0x000000dd4edd7220 */ /* 0x000fe20000410000 */
[----:B------:R-:W-:Y:S01]  /*4610*/  FFMA.FTZ R197, R190, R199, R197 ;  /* 0x000000c7bec57223 */ /* 0x000fe200000100c5 */
[C---:B--2---:R-:W-:Y:S01]  /*4620*/  FFMA.FTZ R3, R208.reuse, R3, R211 ;  /* 0x00000003d0037223 */ /* 0x044fe200000100d3 */
[----:B------:R-:W-:Y:S01]  /*4630*/  FMUL.FTZ R2, R208, R2 ;  /* 0x00000002d0027220 */ /* 0x000fe20000410000 */
[----:B------:R-:W-:Y:S01]  /*4640*/  LEA.HI.SX32 R190, R192, R192, 0x1b ;  /* 0x000000c0c0be7211 */ /* 0x000fe200078fdaff */
[----:B------:R-:W-:Y:S01]  /*4650*/  FFMA.FTZ R195, R188, R197, R195 ;  /* 0x000000c5bcc37223 */ /* 0x000fe200000100c3 */
[----:B------:R-:W-:-:S02]  /*4660*/  FMUL.FTZ R211, R156, R163 ;  /* 0x000000a39cd37220 */ /* 0x000fc40000410000 */
[----:B------:R-:W-:Y:S01]  /*4670*/  LEA R188, R190, UR12, 0x2 ;  /* 0x0000000cbebc7c11 */ /* 0x000fe2000f8e10ff */
[----:B------:R-:W-:Y:S01]  /*4680*/  FFMA.FTZ R193, R186, R195, R193 ;  /* 0x000000c3bac17223 */ /* 0x000fe200000100c1 */
[----:B------:R-:W-:Y:S01]  /*4690*/  FMUL.FTZ R190, R156, R154 ;  /* 0x0000009a9cbe7220 */ /* 0x000fe20000410000 */
[----:B------:R0:W-:Y:S01]  /*46a0*/  @!P0 STS.64 [UR13+0x1728], R2 ;  /* 0x00172802ff008988 */ /* 0x0001e20008000a0d */
[----:B------:R-:W-:Y:S01]  /*46b0*/  FMUL.FTZ R211, R82, R211 ;  /* 0x000000d352d37220 */ /* 0x000fe20000410000 */
[----:B------:R-:W-:Y:S01]  /*46c0*/  FFMA.FTZ R191, R184, R193, R191 ;  /* 0x000000c1b8bf7223 */ /* 0x000fe200000100bf */
[----:B------:R-:W-:Y:S01]  /*46d0*/  FMUL.FTZ R217, R81, R190 ;  /* 0x000000be51d97220 */ /* 0x000fe20000410000 */
[----:B------:R1:W-:Y:S02]  /*46e0*/  STS [R188+0x430], R209 ;  /* 0x000430d1bc007388 */ /* 0x0003e40000000800 */
[----:B------:R-:W-:Y:S01]  /*46f0*/  FFMA.FTZ R189, R182, R191, R189 ;  /* 0x000000bfb6bd7223 */ /* 0x000fe200000100bd */
[----:B------:R-:W-:Y:S01]  /*4700*/  FMUL.FTZ R182, R156, R176 ;  /* 0x000000b09cb67220 */ /* 0x000fe20000410000 */
[----:B------:R2:W-:Y:S02]  /*4710*/  STS [R188+0x434], R211 ;  /* 0x000434d3bc007388 */ /* 0x0005e40000000800 */
[----:B------:R-:W-:Y:S01]  /*4720*/  FFMA.FTZ R187, R180, R189, R187 ;  /* 0x000000bdb4bb7223 */ /* 0x000fe200000100bb */
[----:B0-----:R-:W-:Y:S01]  /*4730*/  FMUL.FTZ R2, R156, R194 ;  /* 0x000000c29c027220 */ /* 0x001fe20000410000 */
[----:B------:R0:W-:Y:S01]  /*4740*/  STS [R188+0x438], R217 ;  /* 0x000438d9bc007388 */ /* 0x0001e20000000800 */
[----:B------:R-:W-:Y:S01]  /*4750*/  FMUL.FTZ R3, R79, R182 ;  /* 0x000000b64f037220 */ /* 0x000fe20000410000 */
[----:B------:R-:W-:Y:S01]  /*4760*/  FFMA.FTZ R183, R178, R187, R183 ;  /* 0x000000bbb2b77223 */ /* 0x000fe200000100b7 */
[----:B-1----:R-:W-:Y:S01]  /*4770*/  FMUL.FTZ R209, R77, R2 ;  /* 0x000000024dd17220 */ /* 0x002fe20000410000 */
[----:B------:R-:W-:Y:S01]  /*4780*/  FMUL.FTZ R2, R156, R196 ;  /* 0x000000c49c027220 */ /* 0x000fe20000410000 */
[----:B------:R1:W-:Y:S01]  /*4790*/  STS [R188+0x43c], R219 ;  /* 0x00043cdbbc007388 */ /* 0x0003e20000000800 */
[----:B------:R-:W-:Y:S01]  /*47a0*/  FFMA.FTZ R181, R174, R183, R181 ;  /* 0x000000b7aeb57223 */ /* 0x000fe200000100b5 */
[----:B--2---:R-:W-:-:S02]  /*47b0*/  FMUL.FTZ R211, R156, R213 ;  /* 0x000000d59cd37220 */ /* 0x004fc40000410000 */
[----:B------:R2:W-:Y:S01]  /*47c0*/  STS [R188+0x440], R3 ;  /* 0x00044003bc007388 */ /* 0x0005e20000000800 */
[----:B------:R-:W-:Y:S01]  /*47d0*/  FFMA.FTZ R171, R160, R181, R171 ;  /* 0x000000b5a0ab7223 */ /* 0x000fe200000100ab */
[----:B0-----:R-:W-:Y:S01]  /*47e0*/  FMUL.FTZ R217, R75, R2 ;  /* 0x000000024bd97220 */ /* 0x001fe20000410000 */
[----:B------:R-:W-:Y:S01]  /*47f0*/  FMUL.FTZ R2, R156, R198 ;  /* 0x000000c69c027220 */ /* 0x000fe20000410000 */
[----:B------:R-:W-:Y:S01]  /*4800*/  MOV R160, UR23 ;  /* 0x0000001700a07c02 */ /* 0x000fe20008000f00 */
[----:B------:R-:W-:Y:S01]  /*4810*/  FMUL.FTZ R211, R76, R211 ;  /* 0x000000d34cd37220 */ /* 0x000fe20000410000 */
[----:B-1----:R-:W-:Y:S01]  /*4820*/  FMUL.FTZ R219, R156, R215 ;  /* 0x000000d79cdb7220 */ /* 0x002fe20000410000 */
[----:B------:R-:W-:Y:S01]  /*4830*/  FFMA.FTZ R173, R162, R171, R173 ;  /* 0x000000aba2ad7223 */ /* 0x000fe200000100ad */
[----:B------:R-:W-:Y:S01]  /*4840*/  IADD3 R160, R160, -UR48, -R135 ;  /* 0x80000030a0a07c10 */ /* 0x000fe2000fffe887 */
[----:B------:R0:W-:Y:S01]  /*4850*/  STS [R188+0x448], R209 ;  /* 0x000448d1bc007388 */ /* 0x0001e20000000800 */
[----:B------:R-:W-:Y:S01]  /*4860*/  FMUL.FTZ R219, R74, R219 ;  /* 0x000000db4adb7220 */ /* 0x000fe20000410000 */
[----:B--2---:R-:W-:Y:S01]  /*4870*/  FMUL.FTZ R3, R73, R2 ;  /* 0x0000000249037220 */ /* 0x004fe20000410000 */
[----:B------:R-:W-:Y:S01]  /*4880*/  FMUL.FTZ R2, R156, R200 ;  /* 0x000000c89c027220 */ /* 0x000fe20000410000 */
[----:B------:R-:W-:Y:S01]  /*4890*/  FFMA.FTZ R175, R164, R173, R175 ;  /* 0x000000ada4af7223 */ /* 0x000fe200000100af */
[----:B------:R1:W-:Y:S01]  /*48a0*/  STS [R188+0x44c], R211 ;  /* 0x00044cd3bc007388 */ /* 0x0003e20000000800 */
[----:B------:R-:W-:-:S02]  /*48b0*/  ISETP.GE.AND P1, PT, R160, 0x1, PT ;  /* 0x00000001a000780c */ /* 0x000fc40003f26270 */
[----:B------:R-:W-:Y:S01]  /*48c0*/  FFMA.FTZ R165, R165, R175, R168 ;  /* 0x000000afa5a57223 */ /* 0x000fe200000100a8 */
[----:B------:R2:W-:Y:S01]  /*48d0*/  STS [R188+0x450], R217 ;  /* 0x000450d9bc007388 */ /* 0x0005e20000000800 */
[----:B0-----:R-:W-:Y:S02]  /*48e0*/  FMUL.FTZ R209, R156, R207 ;  /* 0x000000cf9cd17220 */ /* 0x001fe40000410000 */
[----:B------:R-:W-:Y:S01]  /*48f0*/  FFMA.FTZ R167, R167, R165, R170 ;  /* 0x000000a5a7a77223 */ /* 0x000fe200000100aa */
[----:B------:R0:W-:Y:S01]  /*4900*/  STS [R188+0x454], R219 ;  /* 0x000454dbbc007388 */ /* 0x0001e20000000800 */
[----:B------:R-:W-:Y:S01]  /*4910*/  FMUL.FTZ R209, R72, R209 ;  /* 0x000000d148d17220 */ /* 0x000fe20000410000 */
        /* <DEDUP_REMOVED lines=9> */
[----:B------:R2:W-:Y:S01]  /*49b0*/  STS [R188+0x45c], R209 ;  /* 0x00045cd1bc007388 */ /* 0x0005e20000000800 */
[----:B-1----:R-:W-:Y:S01]  /*49c0*/  FMUL.FTZ R3, R69, R2 ;  /* 0x0000000245037220 */ /* 0x002fe20000410000 */
[----:B------:R-:W-:Y:S02]  /*49d0*/  FMUL.FTZ R219, R68, R219 ;  /* 0x000000db44db7220 */ /* 0x000fe40000410000 */
[----:B------:R2:W-:Y:S04]  /*49e0*/  STS [R188+0x460], R211 ;  /* 0x000460d3bc007388 */ /* 0x0005e80000000800 */
[----:B------:R2:W-:Y:S04]  /*49f0*/  STS [R188+0x464], R217 ;  /* 0x000464d9bc007388 */ /* 0x0005e80000000800 */
[----:B------:R2:W-:Y:S04]  /*4a00*/  STS [R188+0x468], R3 ;  /* 0x00046803bc007388 */ /* 0x0005e80000000800 */
[----:B------:R2:W-:Y:S01]  /*4a10*/  STS [R188+0x46c], R219 ;  /* 0x00046cdbbc007388 */ /* 0x0005e20000000800 */
[----:B------:R-:W-:Y:S06]  /*4a20*/  BAR.SYNC.DEFER_BLOCKING 0x0 ;  /* 0x0000000000007b1d */ /* 0x000fec0000010000 */
[----:B------:R-:W-:Y:S05]  /*4a30*/  @!P1 BRA `(.L_x_6972) ;  /* 0x0000000000289947 */ /* 0x000fea0003800000 */
[----:B------:R-:W-:Y:S01]  /*4a40*/  LEA.HI.SX32 R2, R135, R135, 0x1b ;  /* 0x0000008787027211 */ /* 0x000fe200078fdaff */
[----:B------:R-:W-:-:S03]  /*4a50*/  IMAD.WIDE.U32 R18, R12, UR5, R18 ;  /* 0x000000050c127c25 */ /* 0x000fc6000f8e0012 */
[----:B------:R-:W-:Y:S01]  /*4a60*/  LEA R156, R2, UR12, 0x2 ;  /* 0x0000000c029c7c11 */ /* 0x000fe2000f8e10ff */
[----:B------:R-:W-:-:S04]  /*4a70*/  IMAD R2, R12, UR52, RZ ;  /* 0x000000340c027c24 */ /* 0x000fc8000f8e02ff */
[----:B--2---:R-:W0:Y:S01]  /*4a80*/  LDS R209, [R156+0x430] ;  /* 0x000430009cd17984 */ /* 0x004e220000000800 */
[----:B------:R-:W-:Y:S01]  /*4a90*/  IMAD R3, R13, UR5, R2 ;  /* 0x000000050d037c24 */ /* 0x000fe2000f8e0202 */
[----:B------:R-:W-:-:S04]  /*4aa0*/  LEA R2, P1, R18, UR28, 0x2 ;  /* 0x0000001c12027c11 */ /* 0x000fc8000f8210ff */
[----:B------:R-:W-:-:S04]  /*4ab0*/  IADD3 R3, R19, R3, RZ ;  /* 0x0000000313037210 */ /* 0x000fc80007ffe0ff */
[----:B------:R-:W-:-:S05]  /*4ac0*/  LEA.HI.X R3, R18, UR29, R3, 0x2, P1 ;  /* 0x0000001d12037c11 */ /* 0x000fca00088f1403 */
[----:B0-----:R0:W-:Y:S02]  /*4ad0*/  REDG.E.ADD.F32.FTZ.RN.STRONG.GPU desc[UR24][R2.64], R209 ;  /* 0x000000d1020079a6 */ /* 0x0011e4000c10f398 */
.L_x_6972:
[----:B------:R-:W-:Y:S05]  /*4ae0*/  BSYNC B0 ;  /* 0x0000000000007941 */ /* 0x000fea0003800000 */
.L_x_6971:
[C---:B------:R-:W-:Y:S01]  /*4af0*/  FFMA.FTZ R19, -R67.reuse, R140, R158 ;  /* 0x0000008c43137223 */ /* 0x040fe2000001019e */
[----:B0-----:R-:W-:Y:S01]  /*4b00*/  FMUL.FTZ R2, R67, R169 ;  /* 0x000000a943027220 */ /* 0x001fe20000410000 */
[C---:B------:R-:W-:Y:S01]  /*4b10*/  FFMA.FTZ R18, -R66.reuse, R149, R163 ;  /* 0x0000009542127223 */ /* 0x040fe200000101a3 */
[----:B--2---:R-:W-:Y:S01]  /*4b20*/  FMUL.FTZ R3, R66, R177 ;  /* 0x000000b142037220 */ /* 0x004fe20000410000 */
[C---:B------:R-:W-:Y:S01]  /*4b30*/  FFMA.FTZ R154, -R65.reuse, R138, R154 ;  /* 0x0000008a419a7223 */ /* 0x040fe2000001019a */
[----:B------:R-:W-:Y:S01]  /*4b40*/  FFMA.FTZ R158, R2, R19, RZ ;  /* 0x00000013029e7223 */ /* 0x000fe200000100ff */
[----:B------:R-:W-:Y:S01]  /*4b50*/  FMUL.FTZ R156, R65, R167 ;  /* 0x000000a7419c7220 */ /* 0x000fe20000410000 */
[C---:B------:R-:W-:Y:S01]  /*4b60*/  FMUL.FTZ R163, R64.reuse, R165 ;  /* 0x000000a540a37220 */ /* 0x040fe20000410000 */
[----:B------:R-:W-:Y:S01]  /*4b70*/  IADD3 R166, R135, 0x20, RZ ;  /* 0x0000002087a67810 */ /* 0x000fe20007ffe0ff */
[----:B------:R-:W-:Y:S01]  /*4b80*/  FFMA.FTZ R209, R3, R18, R158 ;  /* 0x0000001203d17223 */ /* 0x000fe2000001009e */
[----:B------:R-:W-:Y:S01]  /*4b90*/  FFMA.FTZ R158, -R64, R147, R179 ;  /* 0x00000093409e7223 */ /* 0x000fe200000101b3 */
[C---:B------:R-:W-:Y:S01]  /*4ba0*/  FFMA.FTZ R176, -R63.reuse, R152, R176 ;  /* 0x000000983fb07223 */ /* 0x040fe200000101b0 */
[----:B------:R-:W-:Y:S01]  /*4bb0*/  FMUL.FTZ R162, R63, R175 ;  /* 0x000000af3fa27220 */ /* 0x000fe20000410000 */
[----:B------:R-:W-:Y:S01]  /*4bc0*/  FFMA.FTZ R164, R156, R154, R209 ;  /* 0x0000009a9ca47223 */ /* 0x000fe200000100d1 */
[----:B------:R-:W-:Y:S01]  /*4bd0*/  LEA.HI.SX32 R190, R166, R135, 0x1b ;  /* 0x00000087a6be7211 */ /* 0x000fe200078fdaff */
[C---:B------:R-:W-:Y:S01]  /*4be0*/  FMUL.FTZ R179, R62.reuse, R173 ;  /* 0x000000ad3eb37220 */ /* 0x040fe20000410000 */
[----:B------:R-:W-:Y:S01]  /*4bf0*/  FMUL.FTZ R166, R61, R171 ;  /* 0x000000ab3da67220 */ /* 0x000fe20000410000 */
[----:B------:R-:W-:Y:S01]  /*4c00*/  FFMA.FTZ R209, R163, R158, R164 ;  /* 0x0000009ea3d17223 */ /* 0x000fe200000100a4 */
[----:B------:R-:W-:Y:S01]  /*4c10*/  FFMA.FTZ R164, -R62, R159, R185 ;  /* 0x0000009f3ea47223 */ /* 0x000fe200000101b9 */
[----:B------:R-:W-:Y:S01]  /*4c20*/  LEA R190, R190, UR12, 0x2 ;  /* 0x0000000cbebe7c11 */ /* 0x000fe2000f8e10ff */
[----:B------:R-:W-:Y:S01]  /*4c30*/  FFMA.FTZ R185, -R61, R150, R194 ;  /* 0x000000963db97223 */ /* 0x000fe200000101c2 */
[----:B------:R-:W-:Y:S01]  /*4c40*/  FFMA.FTZ R168, R162, R176, R209 ;  /* 0x000000b0a2a87223 */ /* 0x000fe200000100d1 */
[----:B------:R-:W-:Y:S01]  /*4c50*/  FFMA.FTZ R188, -R52, R161, R203 ;  /* 0x000000a134bc7223 */ /* 0x000fe200000101cb */
[C---:B------:R-:W-:Y:S01]  /*4c60*/  FMUL.FTZ R209, R60.reuse, R181 ;  /* 0x000000b53cd17220 */ /* 0x040fe20000410000 */
[----:B------:R0:W1:Y:S01]  /*4c70*/  LDS R203, [R190+0x4b0] ;  /* 0x0004b000becb7984 */ /* 0x0000620000000800 */
[----:B------:R-:W-:Y:S01]  /*4c80*/  FFMA.FTZ R211, R179, R164, R168 ;  /* 0x000000a4b3d37223 */ /* 0x000fe200000100a8 */
[----:B------:R-:W-:Y:S01]  /*4c90*/  FFMA.FTZ R168, -R60, R157, R213 ;  /* 0x0000009d3ca87223 */ /* 0x000fe200000101d5 */
[C---:B------:R-:W-:Y:S01]  /*4ca0*/  FMUL.FTZ R170, R59.reuse, R183 ;  /* 0x000000b73baa7220 */ /* 0x040fe20000410000 */
[----:B------:R-:W-:Y:S01]  /*4cb0*/  FFMA.FTZ R174, -R58, R155, R215 ;  /* 0x0000009b3aae7223 */ /* 0x000fe200000101d7 */
[----:B------:R-:W-:Y:S01]  /*4cc0*/  FFMA.FTZ R172, R166, R185, R211 ;  /* 0x000000b9a6ac7223 */ /* 0x000fe200000100d3 */
[----:B------:R-:W-:Y:S01]  /*4cd0*/  FFMA.FTZ R211, -R59, R148, R196 ;  /* 0x000000943bd37223 */ /* 0x000fe200000101c4 */
        /* <DEDUP_REMOVED lines=9> */
[----:B------:R-:W-:Y:S01]  /*4d70*/  ISETP.GE.AND P1, PT, R160, 0x21, PT ;  /* 0x00000021a000780c */ /* 0x000fe20003f26270 */
[----:B------:R-:W-:Y:S01]  /*4d80*/  FFMA.FTZ R217, R213, R174, R172 ;  /* 0x000000aed5d97223 */ /* 0x000fe200000100ac */
[----:B------:R-:W-:Y:S01]  /*4d90*/  USHF.L.U64.HI UR13, UR6, 0x2, UR7 ;  /* 0x00000002060d7899 */ /* 0x000fe20008010207 */
[C---:B------:R-:W-:Y:S01]  /*4da0*/  FFMA.FTZ R205, -R54.reuse, R151, R205 ;  /* 0x0000009736cd7223 */ /* 0x040fe200000101cd */
[----:B------:R-:W-:Y:S01]  /*4db0*/  FMUL.FTZ R184, R54, R195 ;  /* 0x000000c336b87220 */ /* 0x000fe20000410000 */
[----:B------:R-:W-:Y:S01]  /*4dc0*/  FFMA.FTZ R172, R178, R215, R217 ;  /* 0x000000d7b2ac7223 */ /* 0x000fe200000100d9 */
[----:B------:R-:W-:Y:S01]  /*4dd0*/  USHF.L.U32 UR52, UR6, 0x2, URZ ;  /* 0x0000000206347899 */ /* 0x000fe2000800063f */
[----:B------:R-:W-:Y:S01]  /*4de0*/  IADD3 R192, R135, 0x40, RZ ;  /* 0x0000004087c07810 */ /* 0x000fe20007ffe0ff */
[----:B------:R-:W-:Y:S01]  /*4df0*/  FFMA.FTZ R202, -R53, R142, R202 ;  /* 0x0000008e35ca7223 */ /* 0x000fe200000101ca */
[----:B------:R-:W-:Y:S01]  /*4e00*/  FFMA.FTZ R219, R207, R180, R172 ;  /* 0x000000b4cfdb7223 */ /* 0x000fe200000100ac */
[----:B------:R-:W-:-:S02]  /*4e10*/  IMAD R172, R12, UR13, RZ ;  /* 0x0000000d0cac7c24 */ /* 0x000fc4000f8e02ff */
[----:B------:R-:W-:Y:S01]  /*4e20*/  FMUL.FTZ R217, R52, R199 ;  /* 0x000000c734d97220 */ /* 0x000fe20000410000 */
[----:B------:R-:W-:Y:S01]  /*4e30*/  FMUL.FTZ R186, R53, R197 ;  /* 0x000000c535ba7220 */ /* 0x000fe20000410000 */
[----:B------:R-:W-:Y:S01]  /*4e40*/  FFMA.FTZ R219, R182, R200, R219 ;  /* 0x000000c8b6db7223 */ /* 0x000fe200000100db */
[----:B------:R-:W-:Y:S01]  /*4e50*/  IMAD.WIDE.U32 R16, R12, UR52, R16 ;  /* 0x000000340c107c25 */ /* 0x000fe2000f8e0010 */
[----:B------:R-:W-:Y:S01]  /*4e60*/  IADD3 R208, R135, 0x60, RZ ;  /* 0x0000006087d07810 */ /* 0x000fe20007ffe0ff */
[----:B------:R-:W-:Y:S02]  /*4e70*/  BSSY B0, `(.L_x_6973) ;  /* 0x0000012000007945 */ /* 0x000fe40003800000 */
[----:B------:R-:W-:Y:S01]  /*4e80*/  FFMA.FTZ R219, R184, R205, R219 ;  /* 0x000000cdb8db7223 */ /* 0x000fe200000100db */
[----:B------:R-:W-:Y:S02]  /*4e90*/  IMAD R221, R13, UR52, R172 ;  /* 0x000000340ddd7c24 */ /* 0x000fe4000f8e02ac */
[----:B------:R-:W-:Y:S01]  /*4ea0*/  FMUL.FTZ R172, R217, R188 ;  /* 0x000000bcd9ac7220 */ /* 0x000fe20000410000 */
[----:B------:R-:W-:Y:S01]  /*4eb0*/  LEA.HI.SX32 R192, R192, R135, 0x1b ;  /* 0x00000087c0c07211 */ /* 0x000fe200078fdaff */
[----:B------:R-:W-:Y:S01]  /*4ec0*/  FFMA.FTZ R219, R186, R202, R219 ;  /* 0x000000cabadb7223 */ /* 0x000fe200000100db */
[----:B------:R-:W-:-:S02]  /*4ed0*/  ISETP.GE.AND P2, PT, R160, 0x41, PT ;  /* 0x00000041a000780c */ /* 0x000fc40003f46270 */
[----:B------:R-:W-:Y:S01]  /*4ee0*/  ISETP.GE.AND P3, PT, R160, 0x61, PT ;  /* 0x00000061a000780c */ /* 0x000fe20003f66270 */
[----:B------:R-:W-:Y:S01]  /*4ef0*/  FADD.FTZ R172, R219, R172 ;  /* 0x000000acdbac7221 */ /* 0x000fe20000010000 */
[----:B------:R-:W-:Y:S02]  /*4f00*/  IADD3 R17, R221, R17, RZ ;  /* 0x00000011dd117210 */ /* 0x000fe40007ffe0ff */
[----:B------:R-:W-:Y:S02]  /*4f10*/  LEA.HI.SX32 R208, R208, R135, 0x1b ;  /* 0x00000087d0d07211 */ /* 0x000fe400078fdaff */
[----:B------:R-:W-:Y:S01]  /*4f20*/  LEA R192, R192, UR12, 0x2 ;  /* 0x0000000cc0c07c11 */ /* 0x000fe2000f8e10ff */
[----:B01----:R-:W-:Y:S06]  /*4f30*/  @!P1 BRA `(.L_x_6974) ;  /* 0x0000000000149947 */ /* 0x003fec0003800000 */
[----:B------:R-:W-:-:S05]  /*4f40*/  MOV R219, UR53 ;  /* 0x0000003500db7c02 */ /* 0x000fca0008000f00 */
[----:B------:R-:W-:-:S04]  /*4f50*/  IMAD.WIDE R14, R219, 0x4, R14 ;  /* 0x00000004db0e7825 */ /* 0x000fc800078e020e */
[----:B------:R-:W-:-:S05]  /*4f60*/  IMAD.WIDE.U32 R14, R12, UR52, R14 ;  /* 0x000000340c0e7c25 */ /* 0x000fca000f8e000e */
[----:B------:R-:W-:-:S05]  /*4f70*/  IADD3 R15, R15, R221, RZ ;  /* 0x000000dd0f0f7210 */ /* 0x000fca0007ffe0ff */
[----:B------:R0:W-:Y:S02]  /*4f80*/  REDG.E.ADD.F32.FTZ.RN.STRONG.GPU desc[UR24][R14.64+-0x780], R203 ;  /* 0xfff880cb0e0079a6 */ /* 0x0001e4000c10f398 */
.L_x_6974:
[----:B------:R-:W-:Y:S05]  /*4f90*/  BSYNC B0 ;  /* 0x0000000000007941 */ /* 0x000fea0003800000 */
.L_x_6973:
[----:B0-----:R0:W1:Y:S01]  /*4fa0*/  LDS R15, [R192+0x530] ;  /* 0x00053000c00f7984 */ /* 0x0010620000000800 */
[----:B------:R-:W-:Y:S01]  /*4fb0*/  BSSY B0, `(.L_x_6975) ;  /* 0x0000004000007945 */ /* 0x000fe20003800000 */
[----:B------:R-:W-:-:S03]  /*4fc0*/  LEA R208, R208, UR12, 0x2 ;  /* 0x0000000cd0d07c11 */ /* 0x000fc6000f8e10ff */
[----:B------:R-:W-:Y:S05]  /*4fd0*/  @!P2 BRA `(.L_x_6976) ;  /* 0x000000000004a947 */ /* 0x000fea0003800000 */
[----:B-1----:R2:W-:Y:S02]  /*4fe0*/  REDG.E.ADD.F32.FTZ.RN.STRONG.GPU desc[UR24][R16.64+-0x700], R15 ;  /* 0xfff9000f100079a6 */ /* 0x0025e4000c10f398 */
.L_x_6976:
[----:B------:R-:W-:Y:S05]  /*4ff0*/  BSYNC B0 ;  /* 0x0000000000007941 */ /* 0x000fea0003800000 */
.L_x_6975:
[----:B-12---:R1:W2:Y:S01]  /*5000*/  LDS R15, [R208+0x5b0] ;  /* 0x0005b000d00f7984 */ /* 0x0062a20000000800 */
[----:B------:R-:W-:Y:S01]  /*5010*/  BSSY B0, `(.L_x_6977) ;  /* 0x0000005000007945 */ /* 0x000fe20003800000 */
[C---:B------:R-:W-:Y:S02]  /*5020*/  IADD3 R14, R135.reuse, 0x80, RZ ;  /* 0x00000080870e7810 */ /* 0x040fe40007ffe0ff */
[----:B------:R-:W-:Y:S01]  /*5030*/  IADD3 R190, R135, 0xa0, RZ ;  /* 0x000000a087be7810 */ /* 0x000fe20007ffe0ff */
[----:B------:R-:W-:Y:S06]  /*5040*/  @!P3 BRA `(.L_x_6978) ;  /* 0x000000000004b947 */ /* 0x000fec0003800000 */
[----:B--2---:R3:W-:Y:S02]  /*5050*/  REDG.E.ADD.F32.FTZ.RN.STRONG.GPU desc[UR24][R16.64+-0x680], R15 ;  /* 0xfff9800f100079a6 */ /* 0x0047e4000c10f398 */
.L_x_6978:
[----:B------:R-:W-:Y:S05]  /*5060*/  BSYNC B0 ;  /* 0x0000000000007941 */ /* 0x000fea0003800000 */
.L_x_6977:
[-C--:B------:R-:W-:Y:S01]  /*5070*/  LEA.HI.SX32 R14, R14, R135.reuse, 0x1b ;  /* 0x000000870e0e7211 */ /* 0x080fe200078fdaff */
[----:B------:R-:W-:Y:S01]  /*5080*/  BSSY B0, `(.L_x_6979) ;  /* 0x0000010000007945 */ /* 0x000fe20003800000 */
[----:B------:R-:W-:Y:S02]  /*5090*/  ISETP.GE.AND P6, PT, R160, 0x81, PT ;  /* 0x00000081a000780c */ /* 0x000fe40003fc6270 */
[----:B------:R-:W-:Y:S02]  /*50a0*/  LEA R14, R14, UR12, 0x2 ;  /* 0x0000000c0e0e7c11 */ /* 0x000fe4000f8e10ff */
[C---:B0-----:R-:W-:Y:S02]  /*50b0*/  IADD3 R192, R135.reuse, 0xc0, RZ ;  /* 0x000000c087c07810 */ /* 0x041fe40007ffe0ff */
[----:B------:R-:W-:Y:S01]  /*50c0*/  LEA.HI.SX32 R190, R190, R135, 0x1b ;  /* 0x00000087bebe7211 */ /* 0x000fe200078fdaff */
[----:B--23--:R0:W2:Y:S01]  /*50d0*/  LDS R15, [R14+0x630] ;  /* 0x000630000e0f7984 */ /* 0x00c0a20000000800 */
[----:B------:R-:W-:-:S02]  /*50e0*/  IADD3 R194, R135, 0xe0, RZ ;  /* 0x000000e087c27810 */ /* 0x000fc40007ffe0ff */
[----:B------:R-:W-:Y:S02]  /*50f0*/  LEA.HI.SX32 R192, R192, R135, 0x1b ;  /* 0x00000087c0c07211 */ /* 0x000fe400078fdaff */
[----:B------:R-:W-:Y:S02]  /*5100*/  LEA R190, R190, UR12, 0x2 ;  /* 0x0000000cbebe7c11 */ /* 0x000fe4000f8e10ff */
[C---:B------:R-:W-:Y:S02]  /*5110*/  ISETP.GE.AND P1, PT, R160.reuse, 0xa1, PT ;  /* 0x000000a1a000780c */ /* 0x040fe40003f26270 */
[C---:B------:R-:W-:Y:S02]  /*5120*/  ISETP.GE.AND P2, PT, R160.reuse, 0xc1, PT ;  /* 0x000000c1a000780c */ /* 0x040fe40003f46270 */
[C---:B------:R-:W-:Y:S02]  /*5130*/  ISETP.GE.AND P3, PT, R160.reuse, 0xe1, PT ;  /* 0x000000e1a000780c */ /* 0x040fe40003f66270 */
[----:B------:R-:W-:-:S02]  /*5140*/  ISETP.GE.AND P4, PT, R160, 0x101, PT ;  /* 0x00000101a000780c */ /* 0x000fc40003f86270 */
[----:B------:R-:W-:Y:S01]  /*5150*/  ISETP.GE.AND P5, PT, R160, 0x121, PT ;  /* 0x00000121a000780c */ /* 0x000fe20003fa6270 */
[----:B0-----:R-:W-:-:S12]  /*5160*/  @!P6 BRA `(.L_x_6980) ;  /* 0x000000000004e947 */ /* 0x001fd80003800000 */
[----:B--2---:R0:W-:Y:S02]  /*5170*/  REDG.E.ADD.F32.FTZ.RN.STRONG.GPU desc[UR24][R16.64+-0x600], R15 ;  /* 0xfffa000f100079a6 */ /* 0x0041e4000c10f398 */
.L_x_6980:
[----:B------:R-:W-:Y:S05]  /*5180*/  BSYNC B0 ;  /* 0x0000000000007941 */ /* 0x000fea0003800000 */
.L_x_6979:
[----:B0-2---:R0:W2:Y:S01]  /*5190*/  LDS R15, [R190+0x6b0] ;  /* 0x0006b000be0f7984 */ /* 0x0050a20000000800 */
[----:B------:R-:W-:Y:S01]  /*51a0*/  BSSY B0, `(.L_x_6981) ;  /* 0x0000006000007945 */ /* 0x000fe20003800000 */
[----:B------:R-:W-:Y:S02]  /*51b0*/  IADD3 R14, R135, 0x100, RZ ;  /* 0x00000100870e7810 */ /* 0x000fe40007ffe0ff */
[----:B------:R-:W-:Y:S02]  /*51c0*/  LEA.HI.SX32 R194, R194, R135, 0x1b ;  /* 0x00000087c2c27211 */ /* 0x000fe400078fdaff */
[----:B------:R-:W-:Y:S01]  /*51d0*/  LEA R192, R192, UR12, 0x2 ;  /* 0x0000000cc0c07c11 */ /* 0x000fe2000f8e10ff */
[----:B------:R-:W-:Y:S06]  /*51e0*/  @!P1 BRA `(.L_x_6982) ;  /* 0x0000000000049947 */ /* 0x000fec0003800000 */
[----:B--2---:R3:W-:Y:S02]  /*51f0*/  REDG.E.ADD.F32.FTZ.RN.STRONG.GPU desc[UR24][R16.64+-0x580], R15 ;  /* 0xfffa800f100079a6 */ /* 0x0047e4000c10f398 */
.L_x_6982:
[----:B------:R-:W-:Y:S05]  /*5200*/  BSYNC B0 ;  /* 0x0000000000007941 */ /* 0x000fea0003800000 */
.L_x_6981:
[----:B--23--:R2:W3:Y:S01]  /*5210*/  LDS R15, [R192+0x730] ;  /* 0x00073000c00f7984 */ /* 0x00c4e20000000800 */
[----:B------:R-:W-:Y:S01]  /*5220*/  BSSY B0, `(.L_x_6983) ;  /* 0x0000006000007945 */ /* 0x000fe20003800000 */
[----:B0-----:R-:W-:Y:S02]  /*5230*/  IADD3 R190, R135, 0x120, RZ ;  /* 0x0000012087be7810 */ /* 0x001fe40007ffe0ff */
[----:B------:R-:W-:Y:S02]  /*5240*/  LEA.HI.SX32 R14, R14, R135, 0x1b ;  /* 0x000000870e0e7211 */ /* 0x000fe400078fdaff */
[----:B------:R-:W-:Y:S01]  /*5250*/  LEA R194, R194, UR12, 0x2 ;  /* 0x0000000cc2c27c11 */ /* 0x000fe2000f8e10ff */
[----:B------:R-:W-:Y:S06]  /*5260*/  @!P2 BRA `(.L_x_6984) ;  /* 0x000000000004a947 */ /* 0x000fec0003800000 */
[----:B---3--:R0:W-:Y:S02]  /*5270*/  REDG.E.ADD.F32.FTZ.RN.STRONG.GPU desc[UR24][R16.64+-0x500], R15 ;  /* 0xfffb000f100079a6 */ /* 0x0081e4000c10f398 */
.L_x_6984:
[----:B------:R-:W-:Y:S05]  /*5280*/  BSYNC B0 ;  /* 0x0000000000007941 */ /* 0x000fea0003800000 */
.L_x_6983:
[----:B0--3--:R0:W3:Y:S01]  /*5290*/  LDS R15, [R194+0x7b0] ;  /* 0x0007b000c20f7984 */ /* 0x0090e20000000800 */
[----:B------:R-:W-:Y:S01]  /*52a0*/  BSSY B0, `(.L_x_6985) ;  /* 0x0000005000007945 */ /* 0x000fe20003800000 */
[----:B------:R-:W-:Y:S02]  /*52b0*/  LEA.HI.SX32 R190, R190, R135, 0x1b ;  /* 0x00000087bebe7211 */ /* 0x000fe400078fdaff */
[----:B------:R-:W-:Y:S01]  /*52c0*/  LEA R14, R14, UR12, 0x2 ;  /* 0x0000000c0e0e7c11 */ /* 0x000fe2000f8e10ff */
[----:B------:R-:W-:Y:S06]  /*52d0*/  @!P3 BRA `(.L_x_6986) ;  /* 0x000000000004b947 */ /* 0x000fec0003800000 */
[----:B---3--:R4:W-:Y:S02]  /*52e0*/  REDG.E.ADD.F32.FTZ.RN.STRONG.GPU desc[UR24][R16.64+-0x480], R15 ;  /* 0xfffb800f100079a6 */ /* 0x0089e4000c10f398 */
.L_x_6986:
[----:B------:R-:W-:Y:S05]  /*52f0*/  BSYNC B0 ;  /* 0x0000000000007941 */ /* 0x000fea0003800000 */
.L_x_6985:
[----:B---34-:R3:W4:Y:S01]  /*5300*/  LDS R15, [R14+0x830] ;  /* 0x000830000e0f7984 */ /* 0x0187220000000800 */
[----:B------:R-:W-:Y:S01]  /*5310*/  BSSY B0, `(.L_x_6987) ;  /* 0x0000004000007945 */ /* 0x000fe20003800000 */
[----:B--2---:R-:W-:-:S03]  /*5320*/  LEA R192, R190, UR12, 0x2 ;  /* 0x0000000cbec07c11 */ /* 0x004fc6000f8e10ff */
[----:B------:R-:W-:Y:S05]  /*5330*/  @!P4 BRA `(.L_x_6988) ;  /* 0x000000000004c947 */ /* 0x000fea0003800000 */
[----:B----4-:R2:W-:Y:S02]  /*5340*/  REDG.E.ADD.F32.FTZ.RN.STRONG.GPU desc[UR24][R16.64+-0x400], R15 ;  /* 0xfffc000f100079a6 */ /* 0x0105e4000c10f398 */
.L_x_6988:
[----:B------:R-:W-:Y:S05]  /*5350*/  BSYNC B0 ;  /* 0x0000000000007941 */ /* 0x000fea0003800000 */
.L_x_6987:
[----:B--2-4-:R2:W4:Y:S01]  /*5360*/  LDS R15, [R192+0x8b0] ;  /* 0x0008b000c00f7984 */ /* 0x0145220000000800 */
[----:B------:R-:W-:Y:S01]  /*5370*/  BSSY B0, `(.L_x_6989) ;  /* 0x0000005000007945 */ /* 0x000fe20003800000 */
[C---:B---3--:R-:W-:Y:S02]  /*5380*/  IADD3 R14, R135.reuse, 0x140, RZ ;  /* 0x00000140870e7810 */ /* 0x048fe40007ffe0ff */
[----:B------:R-:W-:Y:S01]  /*5390*/  IADD3 R190, R135, 0x160, RZ ;  /* 0x0000016087be7810 */ /* 0x000fe20007ffe0ff */
[----:B------:R-:W-:Y:S06]  /*53a0*/  @!P5 BRA `(.L_x_6990) ;  /* 0x000000000004d947 */ /* 0x000fec0003800000 */
[----:B----4-:R3:W-:Y:S02]  /*53b0*/  REDG.E.ADD.F32.FTZ.RN.STRONG.GPU desc[UR24][R16.64+-0x380], R15 ;  /* 0xfffc800f100079a6 */ /* 0x0107e4000c10f398 */
.L_x_6990:
[----:B------:R-:W-:Y:S05]  /*53c0*/  BSYNC B0 ;  /* 0x0000000000007941 */ /* 0x000fea0003800000 */
.L_x_6989:
[-C--:B------:R-:W-:Y:S01]  /*53d0*/  LEA.HI.SX32 R14, R14, R135.reuse, 0x1b ;  /* 0x000000870e0e7211 */ /* 0x080fe200078fdaff */
[----:B------:R-:W-:Y:S01]  /*53e0*/  BSSY B0, `(.L_x_6991) ;  /* 0x0000010000007945 */ /* 0x000fe20003800000 */
[----:B------:R-:W-:Y:S02]  /*53f0*/  ISETP.GE.AND P6, PT, R160, 0x141, PT ;  /* 0x00000141a000780c */ /* 0x000fe40003fc6270 */
[----:B------:R-:W-:Y:S02]  /*5400*/  LEA R14, R14, UR12, 0x2 ;  /* 0x0000000c0e0e7c11 */ /* 0x000fe4000f8e10ff */
[C---:B--2---:R-:W-:Y:S02]  /*5410*/  IADD3 R192, R135.reuse, 0x180, RZ ;  /* 0x0000018087c07810 */ /* 0x044fe40007ffe0ff */
[----:B------:R-:W-:Y:S01]  /*5420*/  LEA.HI.SX32 R190, R190, R135, 0x1b ;  /* 0x00000087bebe7211 */ /* 0x000fe200078fdaff */
[----:B---34-:R2:W3:Y:S01]  /*5430*/  LDS R15, [R14+0x930] ;  /* 0x000930000e0f7984 */ /* 0x0184e20000000800 */
[----:B0-----:R-:W-:-:S02]  /*5440*/  IADD3 R194, R135, 0x1a0, RZ ;  /* 0x000001a087c27810 */ /* 0x001fc40007ffe0ff */
[----:B------:R-:W-:Y:S02]  /*5450*/  LEA.HI.SX32 R192, R192, R135, 0x1b ;  /* 0x00000087c0c07211 */ /* 0x000fe400078fdaff */
[----:B------:R-:W-:Y:S02]  /*5460*/  LEA R190, R190, UR12, 0x2 ;  /* 0x0000000cbebe7c11 */ /* 0x000fe4000f8e10ff */
[C---:B------:R-:W-:Y:S02]  /*5470*/  ISETP.GE.AND P1, PT, R160.reuse, 0x161, PT ;  /* 0x00000161a000780c */ /* 0x040fe40003f26270 */
[C---:B------:R-:W-:Y:S02]  /*5480*/  ISETP.GE.AND P2, PT, R160.reuse, 0x181, PT ;  /* 0x00000181a000780c */ /* 0x040fe40003f46270 */
[C---:B------:R-:W-:Y:S02]  /*5490*/  ISETP.GE.AND P3, PT, R160.reuse, 0x1a1, PT ;  /* 0x000001a1a000780c */ /* 0x040fe40003f66270 */
[----:B------:R-:W-:-:S02]  /*54a0*/  ISETP.GE.AND P4, PT, R160, 0x1c1, PT ;  /* 0x000001c1a000780c */ /* 0x000fc40003f86270 */
[----:B------:R-:W-:Y:S01]  /*54b0*/  ISETP.GE.AND P5, PT, R160, 0x1e1, PT ;  /* 0x000001e1a000780c */ /* 0x000fe20003fa6270 */
[----:B--2---:R-:W-:-:S12]  /*54c0*/  @!P6 BRA `(.L_x_6992) ;  /* 0x000000000004e947 */ /* 0x004fd80003800000 */
[----:B---3--:R0:W-:Y:S02]  /*54d0*/  REDG.E.ADD.F32.FTZ.RN.STRONG.GPU desc[UR24][R16.64+-0x300], R15 ;  /* 0xfffd000f100079a6 */ /* 0x0081e4000c10f398 */
.L_x_6992:
[----:B------:R-:W-:Y:S05]  /*54e0*/  BSYNC B0 ;  /* 0x0000000000007941 */ /* 0x000fea0003800000 */
.L_x_6991:
[----:B0--3--:R0:W2:Y:S01]  /*54f0*/  LDS R15, [R190+0x9b0] ;  /* 0x0009b000be0f7984 */ /* 0x0090a20000000800 */
[----:B------:R-:W-:Y:S01]  /*5500*/  BSSY B0, `(.L_x_6993) ;  /* 0x0000006000007945 */ /* 0x000fe20003800000 */
[----:B------:R-:W-:Y:S02]  /*5510*/  IADD3 R14, R135, 0x1c0, RZ ;  /* 0x000001c0870e7810 */ /* 0x000fe40007ffe0ff */
[----:B------:R-:W-:Y:S02]  /*5520*/  LEA.HI.SX32 R194, R194, R135, 0x1b ;  /* 0x00000087c2c27211 */ /* 0x000fe400078fdaff */
[----:B------:R-:W-:Y:S01]  /*5530*/  LEA R192, R192, UR12, 0x2 ;  /* 0x0000000cc0c07c11 */ /* 0x000fe2000f8e10ff */
[----:B------:R-:W-:Y:S06]  /*5540*/  @!P1 BRA `(.L_x_6994) ;  /* 0x0000000000049947 */ /* 0x000fec0003800000 */
[----:B--2---:R3:W-:Y:S02]  /*5550*/  REDG.E.ADD.F32.FTZ.RN.STRONG.GPU desc[UR24][R16.64+-0x280], R15 ;  /* 0xfffd800f100079a6 */ /* 0x0047e4000c10f398 */
.L_x_6994:
[----:B------:R-:W-:Y:S05]  /*5560*/  BSYNC B0 ;  /* 0x0000000000007941 */ /* 0x000fea0003800000 */
.L_x_6993:
[----:B--23--:R2:W3:Y:S01]  /*5570*/  LDS R15, [R192+0xa30] ;  /* 0x000a3000c00f7984 */ /* 0x00c4e20000000800 */
[----:B------:R-:W-:Y:S01]  /*5580*/  BSSY B0, `(.L_x_6995) ;  /* 0x0000006000007945 */ /* 0x000fe20003800000 */
[----:B------:R-:W-:Y:S02]  /*5590*/  IADD3 R160, R135, 0x1e0, RZ ;  /* 0x000001e087a07810 */ /* 0x000fe40007ffe0ff */
[----:B------:R-:W-:Y:S02]  /*55a0*/  LEA.HI.SX32 R14, R14, R135, 0x1b ;  /* 0x000000870e0e7211 */ /* 0x000fe400078fdaff */
[----:B------:R-:W-:Y:S01]  /*55b0*/  LEA R194, R194, UR12, 0x2 ;  /* 0x0000000cc2c27c11 */ /* 0x000fe2000f8e10ff */
[----:B------:R-:W-:Y:S06]  /*55c0*/  @!P2 BRA `(.L_x_6996) ;  /* 0x000000000004a947 */ /* 0x000fec0003800000 */
[----:B---3--:R4:W-:Y:S02]  /*55d0*/  REDG.E.ADD.F32.FTZ.RN.STRONG.GPU desc[UR24][R16.64+-0x200], R15 ;  /* 0xfffe000f100079a6 */ /* 0x0089e4000c10f398 */
.L_x_6996:
[----:B------:R-:W-:Y:S05]  /*55e0*/  BSYNC B0 ;  /* 0x0000000000007941 */ /* 0x000fea0003800000 */
.L_x_6995:
[----:B---34-:R3:W4:Y:S01]  /*55f0*/  LDS R15, [R194+0xab0] ;  /* 0x000ab000c20f7984 */ /* 0x0187220000000800 */
[----:B------:R-:W-:Y:S01]  /*5600*/  BSSY B0, `(.L_x_6997) ;  /* 0x0000005000007945 */ /* 0x000fe20003800000 */
[----:B------:R-:W-:Y:S02]  /*5610*/  LEA.HI.SX32 R160, R160, R135, 0x1b ;  /* 0x00000087a0a07211 */ /* 0x000fe400078fdaff */
[----:B------:R-:W-:Y:S01]  /*5620*/  LEA R14, R14, UR12, 0x2 ;  /* 0x0000000c0e0e7c11 */ /* 0x000fe2000f8e10ff */
[----:B------:R-:W-:Y:S06]  /*5630*/  @!P3 BRA `(.L_x_6998) ;  /* 0x000000000004b947 */ /* 0x000fec0003800000 */
[----:B----4-:R4:W-:Y:S02]  /*5640*/  REDG.E.ADD.F32.FTZ.RN.STRONG.GPU desc[UR24][R16.64+-0x180], R15 ;  /* 0xfffe800f100079a6 */ /* 0x0109e4000c10f398 */
.L_x_6998:
[----:B------:R-:W-:Y:S05]  /*5650*/  BSYNC B0 ;  /* 0x0000000000007941 */ /* 0x000fea0003800000 */
.L_x_6997:
[----:B----4-:R4:W0:Y:S01]  /*5660*/  LDS R15, [R14+0xb30] ;  /* 0x000b30000e0f7984 */ /* 0x0108220000000800 */
[----:B------:R-:W-:Y:S01]  /*5670*/  BSSY B0, `(.L_x_6999) ;  /* 0x0000004000007945 */ /* 0x000fe20003800000 */
[----:B------:R-:W-:-:S03]  /*5680*/  LEA R160, R160, UR12, 0x2 ;  /* 0x0000000ca0a07c11 */ /* 0x000fc6000f8e10ff */
[----:B------:R-:W-:Y:S05]  /*5690*/  @!P4 BRA `(.L_x_7000) ;  /* 0x000000000004c947 */ /* 0x000fea0003800000 */
[----:B0-----:R0:W-:Y:S02]  /*56a0*/  REDG.E.ADD.F32.FTZ.RN.STRONG.GPU desc[UR24][R16.64+-0x100], R15 ;  /* 0xffff000f100079a6 */ /* 0x0011e4000c10f398 */
.L_x_7000:
[----:B------:R-:W-:Y:S05]  /*56b0*/  BSYNC B0 ;  /* 0x0000000000007941 */ /* 0x000fea0003800000 */
.L_x_6999:
[----:B0-----:R0:W0:Y:S01]  /*56c0*/  LDS R15, [R160+0xbb0] ;  /* 0x000bb000a00f7984 */ /* 0x0010220000000800 */
[----:B------:R-:W-:Y:S04]  /*56d0*/  BSSY B0, `(.L_x_7001) ;  /* 0x0000003000007945 */ /* 0x000fe80003800000 */
[----:B------:R-:W-:Y:S05]  /*56e0*/  @!P5 BRA `(.L_x_7002) ;  /* 0x000000000004d947 */ /* 0x000fea0003800000 */
[----:B0-----:R0:W-:Y:S02]  /*56f0*/  REDG.E.ADD.F32.FTZ.RN.STRONG.GPU desc[UR24][R16.64+-0x80], R15 ;  /* 0xffff800f100079a6 */ /* 0x0011e4000c10f398 */
.L_x_7002:
[----:B------:R-:W-:Y:S05]  /*5700*/  BSYNC B0 ;  /* 0x0000000000007941 */ /* 0x000fea0003800000 */
.L_x_7001:
[----:B0-----:R-:W0:Y:S01]  /*5710*/  SHFL.DOWN PT, R15, R172, 0x1, 0x1f ;  /* 0x08201f00ac0f7f89 */ /* 0x001e2200000e0000 */
[C---:B------:R-:W-:Y:S01]  /*5720*/  ISETP.GT.AND P1, PT, R133.reuse, 0x1e, PT ;  /* 0x0000001e8500780c */ /* 0x040fe20003f24270 */
[----:B------:R-:W-:Y:S01]  /*5730*/  FMUL.FTZ R17, R136, R199 ;  /* 0x000000c788117220 */ /* 0x000fe20000410000 */
[----:B------:R-:W-:Y:S01]  /*5740*/  ISETP.NE.AND P2, PT, R133, RZ, PT ;  /* 0x000000ff8500720c */ /* 0x000fe20003f45270 */
[----:B----4-:R-:W4:Y:S01]  /*5750*/  SHFL.DOWN PT, R14, R201, 0x1, 0x1f ;  /* 0x08201f00c90e7f89 */ /* 0x010f2200000e0000 */
[----:B------:R-:W-:Y:S01]  /*5760*/  BSSY B0, `(.L_x_7003) ;  /* 0x0000074000007945 */ /* 0x000fe20003800000 */
        /* <DEDUP_REMOVED lines=20> */
[----:B----4-:R-:W-:-:S03]  /*58b0*/  @!P1 FADD.FTZ R201, R201, R14 ;  /* 0x0000000ec9c99221 */ /* 0x010fc60000010000 */
[----:B------:R-:W0:Y:S01]  /*58c0*/  SHFL.DOWN PT, R15, R172, 0x2, 0x1f ;  /* 0x08401f00ac0f7f89 */ /* 0x000e2200000e0000 */
[----:B------:R-:W-:-:S03]  /*58d0*/  ISETP.GT.AND P1, PT, R133, 0x1d, PT ;  /* 0x0000001d8500780c */ /* 0x000fc60003f24270 */
[----:B------:R-:W4:Y:S10]  /*58e0*/  SHFL.DOWN PT, R14, R201, 0x2, 0x1f ;  /* 0x08401f00c90e7f89 */ /* 0x000f3400000e0000 */
[----:B0-----:R-:W-:Y:S01]  /*58f0*/  @!P1 FADD.FTZ R172, R172, R15 ;  /* 0x0000000facac9221 */ /* 0x001fe20000010000 */
[----:B------:R-:W-:Y:S01]  /*5900*/  FMUL.FTZ R15, R136, R197 ;  /* 0x000000c5880f7220 */ /* 0x000fe20000410000 */
[----:B----4-:R-:W-:-:S03]  /*5910*/  @!P1 FADD.FTZ R201, R201, R14 ;  /* 0x0000000ec9c99221 */ /* 0x010fc60000010000 */
[----:B------:R-:W0:Y:S01]  /*5920*/  SHFL.DOWN PT, R203, R172, 0x4, 0x1f ;  /* 0x08801f00accb7f89 */ /* 0x000e2200000e0000 */
[----:B------:R-:W-:Y:S01]  /*5930*/  ISETP.GT.AND P1, PT, R133, 0x1b, PT ;  /* 0x0000001b8500780c */ /* 0x000fe20003f24270 */
[----:B------:R-:W-:Y:S01]  /*5940*/  FMUL.FTZ R15, R202, R15 ;  /* 0x0000000fca0f7220 */ /* 0x000fe20000410000 */
[----:B------:R-:W-:Y:S01]  /*5950*/  FMUL.FTZ R14, R136, R195 ;  /* 0x000000c3880e7220 */ /* 0x000fe20000410000 */
[----:B------:R-:W4:Y:S02]  /*5960*/  SHFL.DOWN PT, R16, R201, 0x4, 0x1f ;  /* 0x08801f00c9107f89 */ /* 0x000f2400000e0000 */
[----:B------:R-:W-:Y:S01]  /*5970*/  FFMA.FTZ R197, R142, R197, R15 ;  /* 0x000000c58ec57223 */ /* 0x000fe2000001000f */
[----:B------:R-:W-:Y:S01]  /*5980*/  FMUL.FTZ R15, R136, R193 ;  /* 0x000000c1880f7220 */ /* 0x000fe20000410000 */
[----:B------:R-:W-:Y:S02]  /*5990*/  FMUL.FTZ R14, R205, R14 ;  /* 0x0000000ecd0e7220 */ /* 0x000fe40000410000 */
        /* <DEDUP_REMOVED lines=9> */
[----:B------:R-:W-:Y:S01]  /*5a30*/  FMUL.FTZ R15, R136, R181 ;  /* 0x000000b5880f7220 */ /* 0x000fe20000410000 */
[----:B0-----:R-:W-:Y:S02]  /*5a40*/  @!P1 FADD.FTZ R172, R172, R203 ;  /* 0x000000cbacac9221 */ /* 0x001fe40000010000 */
[----:B------:R-:W-:Y:S01]  /*5a50*/  FFMA.FTZ R174, R155, R187, R174 ;  /* 0x000000bb9bae7223 */ /* 0x000fe200000100ae */
[----:B------:R-:W-:Y:S01]  /*5a60*/  FMUL.FTZ R168, R168, R15 ;  /* 0x0000000fa8a87220 */ /* 0x000fe20000410000 */
[C---:B------:R-:W-:Y:S01]  /*5a70*/  FMUL.FTZ R15, R136.reuse, R173 ;  /* 0x000000ad880f7220 */ /* 0x040fe20000410000 */
[----:B----4-:R-:W-:Y:S01]  /*5a80*/  @!P1 FADD.FTZ R201, R201, R16 ;  /* 0x00000010c9c99221 */ /* 0x010fe20000010000 */
[----:B------:R-:W0:Y:S01]  /*5a90*/  SHFL.DOWN PT, R161, R172, 0x8, 0x1f ;  /* 0x09001f00aca17f89 */ /* 0x000e2200000e0000 */
[----:B------:R-:W-:Y:S01]  /*5aa0*/  ISETP.GT.AND P1, PT, R133, 0x17, PT ;  /* 0x000000178500780c */ /* 0x000fe20003f24270 */
[----:B------:R-:W-:Y:S01]  /*5ab0*/  FFMA.FTZ R16, R151, R195, R14 ;  /* 0x000000c397107223 */ /* 0x000fe2000001000e */
[----:B------:R-:W-:Y:S01]  /*5ac0*/  FMUL.FTZ R14, R136, R189 ;  /* 0x000000bd880e7220 */ /* 0x000fe20000410000 */
[----:B------:R-:W4:Y:S01]  /*5ad0*/  SHFL.DOWN PT, R142, R201, 0x8, 0x1f ;  /* 0x09001f00c98e7f89 */ /* 0x000f2200000e0000 */
[----:B------:R-:W-:Y:S01]  /*5ae0*/  FMUL.FTZ R164, R164, R15 ;  /* 0x0000000fa4a47220 */ /* 0x000fe20000410000 */
[----:B------:R-:W-:Y:S01]  /*5af0*/  FADD.FTZ R33, R16, R33 ;  /* 0x0000002110217221 */ /* 0x000fe20000010000 */
[----:B------:R-:W-:Y:S01]  /*5b00*/  FMUL.FTZ R215, R215, R14 ;  /* 0x0000000ed7d77220 */ /* 0x000fe20000410000 */
[C---:B------:R-:W-:Y:S01]  /*5b10*/  FMUL.FTZ R14, R136.reuse, R183 ;  /* 0x000000b7880e7220 */ /* 0x040fe20000410000 */
[----:B------:R-:W-:Y:S01]  /*5b20*/  FMUL.FTZ R15, R136, R175 ;  /* 0x000000af880f7220 */ /* 0x000fe20000410000 */
[----:B------:R-:W-:Y:S01]  /*5b30*/  FFMA.FTZ R168, R157, R181, R168 ;  /* 0x000000b59da87223 */ /* 0x000fe200000100a8 */
[----:B------:R-:W-:Y:S01]  /*5b40*/  FFMA.FTZ R215, R146, R189, R215 ;  /* 0x000000bd92d77223 */ /* 0x000fe200000100d7 */
[----:B------:R-:W-:Y:S01]  /*5b50*/  FMUL.FTZ R211, R211, R14 ;  /* 0x0000000ed3d37220 */ /* 0x000fe20000410000 */
[----:B------:R-:W-:Y:S01]  /*5b60*/  FMUL.FTZ R14, R136, R171 ;  /* 0x000000ab880e7220 */ /* 0x000fe20000410000 */
[----:B------:R-:W-:Y:S01]  /*5b70*/  FMUL.FTZ R15, R176, R15 ;  /* 0x0000000fb00f7220 */ /* 0x000fe20000410000 */
[----:B------:R-:W-:Y:S01]  /*5b80*/  FFMA.FTZ R164, R159, R173, R164 ;  /* 0x000000ad9fa47223 */ /* 0x000fe200000100a4 */
[----:B------:R-:W-:Y:S01]  /*5b90*/  FFMA.FTZ R211, R148, R183, R211 ;  /* 0x000000b794d37223 */ /* 0x000fe200000100d3 */
[----:B------:R-:W-:Y:S01]  /*5ba0*/  FMUL.FTZ R185, R185, R14 ;  /* 0x0000000eb9b97220 */ /* 0x000fe20000410000 */
[----:B------:R-:W-:Y:S01]  /*5bb0*/  FFMA.FTZ R175, R152, R175, R15 ;  /* 0x000000af98af7223 */ /* 0x000fe2000001000f */
[----:B------:R-:W-:Y:S01]  /*5bc0*/  FADD.FTZ R31, R180, R31 ;  /* 0x0000001fb41f7221 */ /* 0x000fe20000010000 */
[----:B------:R-:W-:Y:S01]  /*5bd0*/  FADD.FTZ R30, R215, R30 ;  /* 0x0000001ed71e7221 */ /* 0x000fe20000010000 */
[----:B------:R-:W-:Y:S01]  /*5be0*/  FFMA.FTZ R185, R150, R171, R185 ;  /* 0x000000ab96b97223 */ /* 0x000fe200000100b9 */
        /* <DEDUP_REMOVED lines=9> */
[----:B------:R-:W-:-:S02]  /*5c80*/  FADD.FTZ R24, R175, R24 ;  /* 0x00000018af187221 */ /* 0x000fc40000010000 */
[----:B------:R-:W4:Y:S10]  /*5c90*/  SHFL.DOWN PT, R16, R201, 0x10, 0x1f ;  /* 0x0a001f00c9107f89 */ /* 0x000f3400000e0000 */
[----:B0-----:R-:W-:Y:S01]  /*5ca0*/  @!P1 FADD.FTZ R172, R172, R17 ;  /* 0x00000011acac9221 */ /* 0x001fe20000010000 */
[----:B------:R-:W-:Y:S01]  /*5cb0*/  FMUL.FTZ R17, R136, R165 ;  /* 0x000000a588117220 */ /* 0x000fe20000410000 */
[----:B----4-:R-:W-:-:S03]  /*5cc0*/  @!P1 FADD.FTZ R201, R201, R16 ;  /* 0x00000010c9c99221 */ /* 0x010fc60000010000 */
[----:B------:R-:W-:Y:S01]  /*5cd0*/  FMUL.FTZ R158, R158, R17 ;  /* 0x000000119e9e7220 */ /* 0x000fe20000410000 */
[----:B------:R-:W-:Y:S01]  /*5ce0*/  FMUL.FTZ R17, R136, R167 ;  /* 0x000000a788117220 */ /* 0x000fe20000410000 */
[----:B------:R-:W-:Y:S02]  /*5cf0*/  MOV R14, R172 ;  /* 0x000000ac000e7202 */ /* 0x000fe40000000f00 */
[----:B------:R-:W-:Y:S01]  /*5d00*/  FFMA.FTZ R158, R147, R165, R158 ;  /* 0x000000a5939e7223 */ /* 0x000fe2000001009e */
[----:B------:R-:W-:Y:S01]  /*5d10*/  FMUL.FTZ R147, R154, R17 ;  /* 0x000000119a937220 */ /* 0x000fe20000410000 */
[C---:B------:R-:W-:Y:S01]  /*5d20*/  FMUL.FTZ R17, R136.reuse, R177 ;  /* 0x000000b188117220 */ /* 0x040fe20000410000 */
[----:B------:R-:W-:Y:S01]  /*5d30*/  FMUL.FTZ R136, R136, R169 ;  /* 0x000000a988887220 */ /* 0x000fe20000410000 */
[----:B------:R-:W-:Y:S01]  /*5d40*/  MOV R15, R201 ;  /* 0x000000c9000f7202 */ /* 0x000fe20000000f00 */
[----:B------:R-:W-:Y:S01]  /*5d50*/  FFMA.FTZ R147, R138, R167, R147 ;  /* 0x000000a78a937223 */ /* 0x000fe20000010093 */
[----:B------:R-:W-:Y:S01]  /*5d60*/  FMUL.FTZ R18, R18, R17 ;  /* 0x0000001112127220 */ /* 0x000fe20000410000 */
[----:B------:R-:W-:Y:S01]  /*5d70*/  FMUL.FTZ R19, R19, R136 ;  /* 0x0000008813137220 */ /* 0x000fe20000410000 */
[----:B------:R-:W-:Y:S01]  /*5d80*/  FADD.FTZ R23, R158, R23 ;  /* 0x000000179e177221 */ /* 0x000fe20000010000 */
[----:B------:R0:W-:Y:S01]  /*5d90*/  @!P2 STS.64 [UR12+0xc78], R14 ;  /* 0x000c780eff00a988 */ /* 0x0001e20008000a0c */
[----:B------:R-:W-:Y:S01]  /*5da0*/  FFMA.FTZ R18, R149, R177, R18 ;  /* 0x000000b195127223 */ /* 0x000fe20000010012 */
[----:B------:R-:W-:Y:S01]  /*5db0*/  FFMA.FTZ R19, R140, R169, R19 ;  /* 0x000000a98c137223 */ /* 0x000fe20000010013 */
[----:B------:R-:W-:-:S02]  /*5dc0*/  FADD.FTZ R22, R147, R22 ;  /* 0x0000001693167221 */ /* 0x000fc40000010000 */
[----:B------:R-:W-:Y:S01]  /*5dd0*/  FADD.FTZ R21, R18, R21 ;  /* 0x0000001512157221 */ /* 0x000fe20000010000 */
[----:B------:R-:W-:Y:S01]  /*5de0*/  FADD.FTZ R20, R19, R20 ;  /* 0x0000001413147221 */ /* 0x000fe20000010000 */
[----:B------:R-:W-:Y:S06]  /*5df0*/  BAR.SYNC.DEFER_BLOCKING 0x0 ;  /* 0x0000000000007b1d */ /* 0x000fec0000010000 */
[----:B------:R-:W-:Y:S05]  /*5e00*/  @P0 BRA `(.L_x_7004) ;  /* 0x0000000000240947 */ /* 0x000fea0003800000 */
[----:B------:R-:W-:Y:S02]  /*5e10*/  UISETP.NE.AND UP0, UPT, UR22, UR50, UPT ;  /* 0x000000321600728c */ /* 0x000fe4000bf05270 */
[----:B------:R-:W-:-:S04]  /*5e20*/  ULEA UR13, UR5, UR12, 0x2 ;  /* 0x0000000c050d7291 */ /* 0x000fc8000f8e103f */
[----:B------:R-:W-:-:S13]  /*5e30*/  PLOP3.LUT P0, PT, PT, PT, UP0, 0x80, 0x0 ;  /* 0x000000000000781c */ /* 0x000fda0003f0f008 */
[----:B------:R-:W0:Y:S04]  /*5e40*/  @P0 LDS R2, [UR13+0x2328] ;  /* 0x0023280dff020984 */ /* 0x000e280008000800 */
[----:B------:R-:W4:Y:S01]  /*5e50*/  @P0 LDS R3, [UR13+0x1f28] ;  /* 0x001f280dff030984 */ /* 0x000f220008000800 */
[----:B0-----:R-:W-:Y:S01]  /*5e60*/  @P0 FADD.FTZ R15, R15, R2 ;  /* 0x000000020f0f0221 */ /* 0x001fe20000010000 */
[----:B----4-:R-:W-:-:S04]  /*5e70*/  @P0 FADD.FTZ R14, R14, R3 ;  /* 0x000000030e0e0221 */ /* 0x010fc80000010000 */
[----:B------:R4:W-:Y:S04]  /*5e80*/  STS [UR13+0x2328], R15 ;  /* 0x0023280fff007988 */ /* 0x0009e8000800080d */
[----:B------:R4:W-:Y:S02]  /*5e90*/  STS [UR13+0x1f28], R14 ;  /* 0x001f280eff007988 */ /* 0x0009e4000800080d */
.L_x_7004:
[----:B------:R-:W-:Y:S05]  /*5ea0*/  BSYNC B0 ;  /* 0x0000000000007941 */ /* 0x000fea0003800000 */
.L_x_7003:
[----:B------:R-:W-:Y:S02]  /*5eb0*/  UIADD3 UR5, UR5, 0x1, URZ ;  /* 0x0000000105057890 */ /* 0x000fe4000fffe03f */
[----:B------:R-:W-:Y:S02]  /*5ec0*/  UIADD3 UR6, UP1, UR6, 0x1, URZ ;  /* 0x0000000106067890 */ /* 0x000fe4000ff3e03f */
[----:B------:R-:W-:Y:S02]  /*5ed0*/  UISETP.GE.AND UP0, UPT, UR5, UR51, UPT ;  /* 0x000000330500728c */ /* 0x000fe4000bf06270 */
[----:B------:R-:W-:-:S04]  /*5ee0*/  UIADD3.X UR7, URZ, UR7, URZ, UP1, !UPT ;  /* 0x000000073f077290 */ /* 0x000fc80008ffe43f */
[----:B------:R-:W-:-:S13]  /*5ef0*/  PLOP3.LUT P0, PT, PT, PT, UP0, 0x80, 0x0 ;  /* 0x000000000000781c */ /* 0x000fda0003f0f008 */
[----:B------:R-:W-:Y:S05]  /*5f00*/  @!P0 BRA `(.L_x_7005) ;  /* 0xffffffc800208947 */ /* 0x000fea000383ffff */
.L_x_6968:
[----:B------:R-:W-:Y:S01]  /*5f10*/  BAR.SYNC.DEFER_BLOCKING 0x0 ;  /* 0x0000000000007b1d */ /* 0x000fe20000010000 */
[----:B------:R-:W-:Y:S01]  /*5f20*/  F2FP.F16.F32.PACK_AB R50, R50, R51 ;  /* 0x000000333232723e */ /* 0x000fe200000000ff */
[----:B------:R-:W-:Y:S01]  /*5f30*/  UIADD3 UR28, -UR48, UR23, URZ ;  /* 0x00000017301c7290 */ /* 0x000fe2000fffe13f */
[----:B------:R-:W-:Y:S01]  /*5f40*/  F2FP.F16.F32.PACK_AB R48, R48, R49 ;  /* 0x000000313030723e */ /* 0x000fe200000000ff */
[----:B------:R-:W-:Y:S01]  /*5f50*/  UIMAD UR5, UR4, -0x200, UR45 ;  /* 0xfffffe00040578a4 */ /* 0x000fe2000f8e022d */
[----:B------:R-:W-:Y:S01]  /*5f60*/  PRMT R49, R50, 0x7632, R49 ;  /* 0x0000763232317816 */ /* 0x000fe20000000031 */
[----:B------:R-:W-:Y:S01]  /*5f70*/  ULDC.64 UR30, c[0x0][0x388] ;  /* 0x0000e200001e7ab9 */ /* 0x000fe20000000a00 */
[----:B------:R-:W-:Y:S01]  /*5f80*/  F2FP.F16.F32.PACK_AB R46, R46, R47 ;  /* 0x0000002f2e2e723e */ /* 0x000fe200000000ff */
[----:B------:R-:W-:Y:S01]  /*5f90*/  UIMAD UR10, UR47, UR30, URZ ;  /* 0x0000001e2f0a72a4 */ /* 0x000fe2000f8e023f */
[----:B------:R-:W-:Y:S01]  /*5fa0*/  F2FP.F16.F32.PACK_AB R44, R44, R45 ;  /* 0x0000002d2c2c723e */ /* 0x000fe200000000ff */
[----:B------:R-:W-:Y:S01]  /*5fb0*/  ULDC.64 UR26, c[0x0][0x3a8] ;  /* 0x0000ea00001a7ab9 */ /* 0x000fe20000000a00 */
[----:B------:R-:W-:Y:S01]  /*5fc0*/  PRMT R0, R48, 0x7632, R0 ;  /* 0x0000763230007816 */ /* 0x000fe20000000000 */
[----:B------:R-:W-:Y:S01]  /*5fd0*/  UIMAD.WIDE.U32 UR6, UR46, UR30, URZ ;  /* 0x0000001e2e0672a5 */ /* 0x000fe2000f8e003f */
[----:B------:R-:W-:Y:S01]  /*5fe0*/  PRMT R2, R46, 0x7632, R2 ;  /* 0x000076322e027816 */ /* 0x000fe20000000002 */
[----:B------:R-:W-:Y:S01]  /*5ff0*/  UIMAD UR13, UR47, UR26, URZ ;  /* 0x0000001a2f0d72a4 */ /* 0x000fe2000f8e023f */
[----:B------:R-:W-:Y:S01]  /*6000*/  ISETP.NE.AND P0, PT, R135, RZ, PT ;  /* 0x000000ff8700720c */ /* 0x000fe20003f05270 */
[----:B------:R-:W-:Y:S01]  /*6010*/  UIMAD UR11, UR46, UR31, UR10 ;  /* 0x0000001f2e0b72a4 */ /* 0x000fe2000f8e020a */
[----:B------:R-:W-:Y:S01]  /*6020*/  F2FP.F16.F32.PACK_AB R42, R42, R43 ;  /* 0x0000002b2a2a723e */ /* 0x000fe200000000ff */
[----:B------:R-:W-:Y:S01]  /*6030*/  UIMAD UR13, UR46, UR27, UR13 ;  /* 0x0000001b2e0d72a4 */ /* 0x000fe2000f8e020d */
[----:B------:R-:W-:Y:S01]  /*6040*/  F2FP.F16.F32.PACK_AB R40, R40, R41 ;  /* 0x000000292828723e */ /* 0x000fe200000000ff */
[----:B------:R-:W-:Y:S01]  /*6050*/  UIADD3 UR10, UR7, UR11, URZ ;  /* 0x0000000b070a7290 */ /* 0x000fe2000fffe03f */
[----:B------:R-:W-:Y:S01]  /*6060*/  F2FP.F16.F32.PACK_AB R38, R38, R39 ;  /* 0x000000272626723e */ /* 0x000fe200000000ff */
[----:B------:R-:W-:Y:S01]  /*6070*/  BSSY B0, `(.L_x_7006) ;  /* 0x000003f000007945 */ /* 0x000fe20003800000 */
[----:B------:R-:W-:Y:S01]  /*6080*/  F2FP.F16.F32.PACK_AB R36, R36, R37 ;  /* 0x000000252424723e */ /* 0x000fe200000000ff */
[----:B------:R5:W-:Y:S01]  /*6090*/  STS.U16 [R98+0x2], R49 ;  /* 0x0000023162007388 */ /* 0x000be20000000400 */
[----:B------:R-:W-:-:S02]  /*60a0*/  PRMT R3, R42, 0x7632, R3 ;  /* 0x000076322a037816 */ /* 0x000fc40000000003 */
[----:B0---4-:R-:W-:Y:S01]  /*60b0*/  MOV R14, UR28 ;  /* 0x0000001c000e7c02 */ /* 0x011fe20008000f00 */
[----:B------:R0:W-:Y:S01]  /*60c0*/  STS.U16 [R98+0x6], R0 ;  /* 0x0000060062007388 */ /* 0x0001e20000000400 */
[----:B------:R-:W-:Y:S02]  /*60d0*/  SHF.R.S32.HI R63, RZ, 0x1f, R4 ;  /* 0x0000001fff3f7819 */ /* 0x000fe40000011404 */
[----:B------:R-:W-:Y:S01]  /*60e0*/  MOV R10, UR48 ;  /* 0x00000030000a7c02 */ /* 0x000fe20008000f00 */
[----:B------:R4:W-:Y:S01]  /*60f0*/  STS.U16 [R98+0xa], R2 ;  /* 0x00000a0262007388 */ /* 0x0009e20000000400 */
[----:B-----5:R-:W-:-:S03]  /*6100*/  PRMT R49, R44, 0x7632, R49 ;  /* 0x000076322c317816 */ /* 0x020fc60000000031 */
[----:B------:R-:W-:Y:S01]  /*6110*/  STS.U16 [R98], R50 ;  /* 0x0000003262007388 */ /* 0x000fe20000000400 */
[----:B0-----:R-:W-:-:S03]  /*6120*/  PRMT R0, R40, 0x7632, R0 ;  /* 0x0000763228007816 */ /* 0x001fc60000000000 */
[----:B------:R0:W-:Y:S01]  /*6130*/  STS.U16 [R98+0xe], R49 ;  /* 0x00000e3162007388 */ /* 0x0001e20000000400 */
[----:B----4-:R-:W-:-:S03]  /*6140*/  PRMT R2, R38, 0x7632, R2 ;  /* 0x0000763226027816 */ /* 0x010fc60000000002 */
        /* <DEDUP_REMOVED lines=49> */
.L_x_7007:
[----:B------:R-:W-:Y:S05]  /*6460*/  BSYNC B0 ;  /* 0x0000000000007941 */ /* 0x000fea0003800000 */
.L_x_7006:
[----:B------:R-:W-:Y:S01]  /*6470*/  ULDC.64 UR28, c[0x0][0x390] ;  /* 0x0000e400001c7ab9 */ /* 0x000fe20000000a00 */
[----:B------:R-:W-:Y:S01]  /*6480*/  UMOV UR7, UR10 ;  /* 0x0000000a00077c82 */ /* 0x000fe20008000000 */
[----:B------:R-:W-:Y:S01]  /*6490*/  UIMAD UR11, UR15, UR28, URZ ;  /* 0x0000001c0f0b72a4 */ /* 0x000fe2000f8e023f */
[-C--:B------:R-:W-:Y:S01]  /*64a0*/  ISETP.GE.AND P2, PT, R128, R0.reuse, PT ;  /* 0x000000008000720c */ /* 0x080fe20003f46270 */
[----:B------:R-:W-:Y:S01]  /*64b0*/  UIMAD.WIDE.U32 UR6, UR14, UR28, UR6 ;  /* 0x0000001c0e0672a5 */ /* 0x000fe2000f8e0006 */
[-C--:B------:R-:W-:Y:S01]  /*64c0*/  ISETP.GE.AND P3, PT, R127, R0.reuse, PT ;  /* 0x000000007f00720c */ /* 0x080fe20003f66270 */
[----:B------:R-:W-:Y:S01]  /*64d0*/  USHF.R.S32.HI UR23, URZ, 0x1f, UR5 ;  /* 0x0000001f3f177899 */ /* 0x000fe20008011405 */
[-C--:B------:R-:W-:Y:S01]  /*64e0*/  ISETP.GE.AND P4, PT, R126, R0.reuse, PT ;  /* 0x000000007e00720c */ /* 0x080fe20003f86270 */
[----:B------:R-:W-:Y:S01]  /*64f0*/  UIMAD UR11, UR14, UR29, UR11 ;  /* 0x0000001d0e0b72a4 */ /* 0x000fe2000f8e020b */
[-C--:B------:R-:W-:Y:S01]  /*6500*/  ISETP.GE.AND P5, PT, R125, R0.reuse, PT ;  /* 0x000000007d00720c */ /* 0x080fe20003fa6270 */
[----:B------:R-:W-:Y:S01]  /*6510*/  UIADD3 UR10, UP0, UR5, UR6, URZ ;  /* 0x00000006050a7290 */ /* 0x000fe2000ff1e03f */
[----:B------:R-:W-:Y:S01]  /*6520*/  ISETP.GE.AND P6, PT, R124, R0, PT ;  /* 0x000000007c00720c */ /* 0x000fe20003fc6270 */
[----:B------:R-:W-:Y:S01]  /*6530*/  ULDC.64 UR28, c[0x0][0x3e0] ;  /* 0x0000f800001c7ab9 */ /* 0x000fe20000000a00 */
[----:B------:R-:W-:Y:S01]  /*6540*/  BSSY B0, `(.L_x_7008) ;  /* 0x000007b000007945 */ /* 0x000fe20003800000 */
[----:B------:R-:W-:Y:S01]  /*6550*/  UIADD3.X UR6, UR23, UR11, UR7, UP0, !UPT ;  /* 0x0000000b17067290 */ /* 0x000fe200087fe407 */
[----:B------:R-:W-:-:S02]  /*6560*/  LEA R10, P1, R4, UR28, 0x1 ;  /* 0x0000001c040a7c11 */ /* 0x000fc4000f8208ff */
[----:B------:R-:W-:Y:S02]  /*6570*/  MOV R11, UR10 ;  /* 0x0000000a000b7c02 */ /* 0x000fe40008000f00 */
[----:B------:R-:W-:Y:S02]  /*6580*/  LEA.HI.X R5, R4, UR29, R63, 0x1, P1 ;  /* 0x0000001d04057c11 */ /* 0x000fe400088f0c3f */
[----:B------:R-:W-:Y:S02]  /*6590*/  LEA R10, P1, R11, R10, 0x1 ;  /* 0x0000000a0b0a7211 */ /* 0x000fe400078208ff */
[----:B0-----:R-:W-:Y:S01]  /*65a0*/  MOV R12, UR6 ;  /* 0x00000006000c7c02 */ /* 0x001fe20008000f00 */
[----:B------:R-:W-:-:S03]  /*65b0*/  UIMAD.WIDE.U32 UR6, UR46, UR26, URZ ;  /* 0x0000001a2e0672a5 */ /* 0x000fc6000f8e003f */
[----:B------:R-:W-:Y:S01]  /*65c0*/  LEA.HI.X R11, R11, R5, R12, 0x1, P1 ;  /* 0x000000050b0b7211 */ /* 0x000fe200008f0c0c */
[----:B------:R-:W-:Y:S01]  /*65d0*/  UIADD3 UR10, UR7, UR13, URZ ;  /* 0x0000000d070a7290 */ /* 0x000fe2000fffe03f */
        /* <DEDUP_REMOVED lines=16> */
[----:B------:R-:W-:-:S03]  /*66e0*/  ISETP.GE.AND P3, PT, R129, R0, PT ;  /* 0x000000008100720c */ /* 0x000fc60003f66270 */
[----:B------:R-:W-:Y:S01]  /*66f0*/  @!P4 STG.E.U16 desc[UR24][R10.64+-0x180], R51 ;  /* 0xfffe80330a00c986 */ /* 0x000fe2000c101518 */
[----:B------:R-:W-:Y:S01]  /*6700*/  ISETP.GE.AND P4, PT, R115, R0, PT ;  /* 0x000000007300720c */ /* 0x000fe20003f86270 */
[----:B------:R-:W-:Y:S01]  /*6710*/  FADD.FTZ R0, R20, R137 ;  /* 0x0000008914007221 */ /* 0x000fe20000010000 */
[----:B------:R-:W-:Y:S01]  /*6720*/  F2FP.F16.F32.PACK_AB R20, R21, R20 ;  /* 0x000000141514723e */ /* 0x000fe200000000ff */
[----:B------:R-:W-:Y:S02]  /*6730*/  @!P5 STG.E.U16 desc[UR24][R10.64+-0x140], R53 ;  /* 0xfffec0350a00d986 */ /* 0x000fe4000c101518 */
[----:B------:R-:W-:Y:S02]  /*6740*/  FADD.FTZ R5, R0, R21 ;  /* 0x0000001500057221 */ /* 0x000fe40000010000 */
[----:B------:R-:W-:Y:S01]  /*6750*/  @!P6 STG.E.U16 desc[UR24][R10.64+-0x100], R55 ;  /* 0xffff00370a00e986 */ /* 0x000fe2000c101518 */
[----:B0-----:R-:W-:Y:S01]  /*6760*/  PRMT R49, R20, 0x7632, R49 ;  /* 0x0000763214317816 */ /* 0x001fe20000000031 */
[----:B------:R-:W-:Y:S01]  /*6770*/  FADD.FTZ R0, R5, R22 ;  /* 0x0000001605007221 */ /* 0x000fe20000010000 */
[----:B------:R-:W-:Y:S01]  /*6780*/  F2FP.F16.F32.PACK_AB R22, R23, R22 ;  /* 0x000000161716723e */ /* 0x000fe200000000ff */
[----:B------:R-:W-:Y:S02]  /*6790*/  @!P1 STG.E.U16 desc[UR24][R10.64+-0xc0], R57 ;  /* 0xffff40390a009986 */ /* 0x000fe4000c101518 */
[----:B------:R-:W-:Y:S01]  /*67a0*/  FADD.FTZ R5, R0, R23 ;  /* 0x0000001700057221 */ /* 0x000fe20000010000 */
[----:B------:R-:W-:Y:S01]  /*67b0*/  PRMT R12, R22, 0x7632, R12 ;  /* 0x00007632160c7816 */ /* 0x000fe2000000000c */
[----:B------:R-:W-:Y:S02]  /*67c0*/  @!P2 STG.E.U16 desc[UR24][R10.64+-0x80], R59 ;  /* 0xffff803b0a00a986 */ /* 0x000fe4000c101518 */
[----:B------:R-:W-:Y:S01]  /*67d0*/  FADD.FTZ R0, R5, R24 ;  /* 0x0000001805007221 */ /* 0x000fe20000010000 */
[----:B------:R-:W-:Y:S01]  /*67e0*/  F2FP.F16.F32.PACK_AB R5, R27, R26 ;  /* 0x0000001a1b05723e */ /* 0x000fe200000000ff */
[----:B------:R-:W-:Y:S01]  /*67f0*/  @!P3 STG.E.U16 desc[UR24][R10.64+-0x3c0], R17 ;  /* 0xfffc40110a00b986 */ /* 0x000fe2000c101518 */
[----:B------:R-:W-:Y:S01]  /*6800*/  F2FP.F16.F32.PACK_AB R24, R25, R24 ;  /* 0x000000181918723e */ /* 0x000fe200000000ff */
[----:B------:R-:W-:Y:S01]  /*6810*/  FADD.FTZ R25, R0, R25 ;  /* 0x0000001900197221 */ /* 0x000fe20000010000 */
[----:B------:R-:W-:Y:S01]  /*6820*/  PRMT R15, R5, 0x7610, R15 ;  /* 0x00007610050f7816 */ /* 0x000fe2000000000f */
[----:B------:R0:W-:Y:S01]  /*6830*/  @!P4 STG.E.U16 desc[UR24][R10.64+-0x40], R61 ;  /* 0xffffc03d0a00c986 */ /* 0x0001e2000c101518 */
[----:B------:R-:W-:Y:S01]  /*6840*/  PRMT R13, R24, 0x7632, R13 ;  /* 0x00007632180d7816 */ /* 0x000fe2000000000d */
[----:B------:R-:W-:Y:S01]  /*6850*/  FADD.FTZ R26, R25, R26 ;  /* 0x0000001a191a7221 */ /* 0x000fe20000010000 */
[----:B------:R-:W-:Y:S01]  /*6860*/  BAR.SYNC.DEFER_BLOCKING 0x0 ;  /* 0x0000000000007b1d */ /* 0x000fe20000010000 */
[----:B------:R-:W-:-:S02]  /*6870*/  IADD3 R0, P1, R4, -0x1e0, RZ ;  /* 0xfffffe2004007810 */ /* 0x000fc40007f3e0ff */
[----:B------:R-:W-:Y:S02]  /*6880*/  FADD.FTZ R27, R26, R27 ;  /* 0x0000001b1a1b7221 */ /* 0x000fe40000010000 */
[----:B------:R-:W-:Y:S02]  /*6890*/  IADD3.X R25, R63, -0x1, RZ, P1, !PT ;  /* 0xffffffff3f197810 */ /* 0x000fe40000ffe4ff */
[----:B0-----:R-:W-:Y:S01]  /*68a0*/  F2FP.F16.F32.PACK_AB R10, R29, R28 ;  /* 0x0000001c1d0a723e */ /* 0x001fe200000000ff */
[----:B------:R-:W-:Y:S01]  /*68b0*/  FADD.FTZ R28, R27, R28 ;  /* 0x0000001c1b1c7221 */ /* 0x000fe20000010000 */
[----:B------:R-:W-:Y:S02]  /*68c0*/  F2FP.F16.F32.PACK_AB R11, R31, R30 ;  /* 0x0000001e1f0b723e */ /* 0x000fe400000000ff */
[----:B------:R-:W-:Y:S01]  /*68d0*/  PRMT R16, R10, 0x7610, R16 ;  /* 0x000076100a107816 */ /* 0x000fe20000000010 */
[----:B------:R-:W-:Y:S01]  /*68e0*/  FADD.FTZ R29, R28, R29 ;  /* 0x0000001d1c1d7221 */ /* 0x000fe20000010000 */
[----:B------:R-:W-:-:S02]  /*68f0*/  PRMT R17, R10, 0x7632, R17 ;  /* 0x000076320a117816 */ /* 0x000fc40000000011 */
[----:B------:R-:W-:Y:S01]  /*6900*/  F2FP.F16.F32.PACK_AB R10, R35, R34 ;  /* 0x00000022230a723e */ /* 0x000fe200000000ff */
[----:B------:R-:W-:-:S04]  /*6910*/  FADD.FTZ R30, R29, R30 ;  /* 0x0000001e1d1e7221 */ /* 0x000fc80000010000 */
[----:B------:R-:W-:Y:S01]  /*6920*/  FADD.FTZ R31, R30, R31 ;  /* 0x0000001f1e1f7221 */ /* 0x000fe20000010000 */
[----:B------:R0:W-:Y:S04]  /*6930*/  STS.U16 [R98+0x2], R49 ;  /* 0x0000023162007388 */ /* 0x0001e80000000400 */
[----:B------:R4:W-:Y:S04]  /*6940*/  STS.U16 [R98], R20 ;  /* 0x0000001462007388 */ /* 0x0009e80000000400 */
[----:B------:R5:W-:Y:S01]  /*6950*/  STS.U16 [R98+0x6], R12 ;  /* 0x0000060c62007388 */ /* 0x000be20000000400 */
[----:B0-----:R-:W-:-:S02]  /*6960*/  PRMT R49, R5, 0x7632, R49 ;  /* 0x0000763205317816 */ /* 0x001fc40000000031 */
[----:B------:R-:W-:Y:S01]  /*6970*/  F2FP.F16.F32.PACK_AB R5, R33, R32 ;  /* 0x000000202105723e */ /* 0x000fe200000000ff */
[----:B------:R-:W-:Y:S01]  /*6980*/  STS.U16 [R98+0x4], R22 ;  /* 0x0000041662007388 */ /* 0x000fe20000000400 */
[----:B----4-:R-:W-:Y:S01]  /*6990*/  PRMT R20, R10, 0x7632, R20 ;  /* 0x000076320a147816 */ /* 0x010fe20000000014 */
[----:B------:R-:W-:Y:S01]  /*69a0*/  FADD.FTZ R32, R31, R32 ;  /* 0x000000201f207221 */ /* 0x000fe20000010000 */
[----:B------:R-:W-:Y:S01]  /*69b0*/  PRMT R18, R5, 0x7632, R18 ;  /* 0x0000763205127816 */ /* 0x000fe20000000012 */
[----:B------:R-:W-:Y:S01]  /*69c0*/  STS.U16 [R98+0x8], R24 ;  /* 0x0000081862007388 */ /* 0x000fe20000000400 */
[----:B-----5:R-:W-:Y:S01]  /*69d0*/  PRMT R12, R11, 0x7632, R12 ;  /* 0x000076320b0c7816 */ /* 0x020fe2000000000c */
        /* <DEDUP_REMOVED lines=49> */
.L_x_7009:
[----:B------:R-:W-:Y:S05]  /*6cf0*/  BSYNC B0 ;  /* 0x0000000000007941 */ /* 0x000fea0003800000 */
.L_x_7008:
        /* <DEDUP_REMOVED lines=56> */
.L_x_6966:
[----:B------:R-:W-:Y:S02]  /*7080*/  ULDC.64 UR4, c[0x0][0x3d8] ;  /* 0x0000f60000047ab9 */ /* 0x000fe40000000a00 */
[----:B------:R-:W-:-:S04]  /*7090*/  ISETP.NE.U32.AND P0, PT, RZ, UR4, PT ;  /* 0x00000004ff007c0c */ /* 0x000fc8000bf05070 */
[----:B------:R-:W-:-:S13]  /*70a0*/  ISETP.NE.AND.EX P0, PT, RZ, UR5, PT, P0 ;  /* 0x00000005ff007c0c */ /* 0x000fda000bf05300 */
[----:B------:R-:W-:Y:S05]  /*70b0*/  @!P0 BRA `(.L_x_7011) ;  /* 0x00000000005c8947 */ /* 0x000fea0003800000 */
[----:B------:R-:W4:Y:S01]  /*70c0*/  SHFL.DOWN P0, R0, R139, 0x1, 0x1f ;  /* 0x08201f008b007f89 */ /* 0x000f220000000000 */
[----:B------:R-:W-:Y:S01]  /*70d0*/  BSSY B0, `(.L_x_7011) ;  /* 0x0000015000007945 */ /* 0x000fe20003800000 */
[----:B------:R-:W1:Y:S01]  /*70e0*/  S2R R4, SR_LANEID ;  /* 0x0000000000047919 */ /* 0x000e620000000000 */
[----:B------:R-:W2:Y:S01]  /*70f0*/  S2R R10, SR_TID.X ;  /* 0x00000000000a7919 */ /* 0x000ea20000002100 */
[----:B----4-:R-:W-:-:S05]  /*7100*/  @P0 FADD R0, R0, R139 ;  /* 0x0000008b00000221 */ /* 0x010fca0000000000 */
[----:B0-----:R-:W0:Y:S01]  /*7110*/  SHFL.DOWN P0, R3, R0, 0x2, 0x1f ;  /* 0x08401f0000037f89 */ /* 0x001e220000000000 */
        /* <DEDUP_REMOVED lines=16> */
.L_x_7012:
[----:B------:R-:W-:Y:S05]  /*7220*/  BSYNC B0 ;  /* 0x0000000000007941 */ /* 0x000fea0003800000 */
.L_x_7011:
        /* <DEDUP_REMOVED lines=13> */
[----:B----4-:R-:W-:Y:S01]  /*7300*/  @P0 FADD R3, R0, R3 ;  /* 0x0000000300030221 */ /* 0x010fe20000000000 */
[----:B------:R-:W-:-:S04]  /*7310*/  @!P1 MOV R0, 0x400 ;  /* 0x0000040000009802 */ /* 0x000fc80000000f00 */
[----:B------:R-:W4:Y:S01]  /*7320*/  SHFL.DOWN P0, R2, R3, 0x4, 0x1f ;  /* 0x08801f0003027f89 */ /* 0x000f220000000000 */
[----:B0-----:R-:W-:Y:S01]  /*7330*/  @!P1 LEA R9, R9, R0, 0x18 ;  /* 0x0000000009099211 */ /* 0x001fe200078ec0ff */
[----:B----4-:R-:W-:-:S05]  /*7340*/  @P0 FADD R2, R3, R2 ;  /* 0x0000000203020221 */ /* 0x010fca0000000000 */
        /* <DEDUP_REMOVED lines=11> */
.L_x_7014:
[----:B0-----:R-:W0:Y:S02]  /*7400*/  S2R R11, SR_TID.X ;  /* 0x00000000000b7919 */ /* 0x001e240000002100 */
.L_x_7015:
[----:B------:R-:W-:Y:S05]  /*7410*/  BSYNC B0 ;  /* 0x0000000000007941 */ /* 0x000fea0003800000 */
.L_x_7013:
[----:B------:R-:W-:Y:S02]  /*7420*/  ULDC UR20, c[0x0][0x21c] ;  /* 0x0000870000147ab9 */ /* 0x000fe40000000800 */
[----:B0-----:R-:W-:-:S13]  /*7430*/  ISETP.GE.AND P0, PT, R11, UR20, PT ;  /* 0x000000140b007c0c */ /* 0x001fda000bf06270 */
[----:B------:R-:W-:Y:S05]  /*7440*/  @P0 EXIT ;  /* 0x000000000000094d */ /* 0x000fea0003800000 */
[----:B------:R-:W0:Y:S01]  /*7450*/  S2UR UR10, SR_CgaCtaId ;  /* 0x00000000000a79c3 */ /* 0x000e220000008800 */
[----:B------:R-:W-:Y:S01]  /*7460*/  ULDC.64 UR6, c[0x0][0x358] ;  /* 0x0000d60000067ab9 */ /* 0x000fe20000000a00 */
[----:B------:R-:W-:Y:S01]  /*7470*/  ULDC.64 UR8, c[0x0][0x338] ;  /* 0x0000ce0000087ab9 */ /* 0x000fe20000000a00 */
[----:B------:R-:W-:Y:S01]  /*7480*/  UIMAD UR4, UR15, UR6, URZ ;  /* 0x000000060f0472a4 */ /* 0x000fe2000f8e023f */
[----:B------:R-:W-:Y:S01]  /*7490*/  BSSY B0, `(.L_x_7016) ;  /* 0x000002c000007945 */ /* 0x000fe20003800000 */
[----:B------:R-:W-:Y:S02]  /*74a0*/  UIMAD UR15, UR15, UR8, URZ ;  /* 0x000000080f0f72a4 */ /* 0x000fe4000f8e023f */
[----:B------:R-:W-:Y:S02]  /*74b0*/  UIMAD.WIDE.U32 UR12, UR14, UR6, URZ ;  /* 0x000000060e0c72a5 */ /* 0x000fe4000f8e003f */
[----:B------:R-:W-:Y:S02]  /*74c0*/  UIMAD UR7, UR14, UR7, UR4 ;  /* 0x000000070e0772a4 */ /* 0x000fe4000f8e0204 */
[----:B------:R-:W-:-:S02]  /*74d0*/  UIMAD.WIDE.U32 UR4, UR14, UR8, URZ ;  /* 0x000000080e0472a5 */ /* 0x000fc4000f8e003f */
[----:B------:R-:W-:Y:S01]  /*74e0*/  UIMAD UR6, UR14, UR9, UR15 ;  /* 0x000000090e0672a4 */ /* 0x000fe2000f8e020f */
[----:B------:R-:W-:Y:S01]  /*74f0*/  UMOV UR8, 0x400 ;  /* 0x0000040000087882 */ /* 0x000fe20000000000 */
[----:B------:R-:W-:Y:S02]  /*7500*/  UIADD3 UR7, UR13, UR7, URZ ;  /* 0x000000070d077290 */ /* 0x000fe4000fffe03f */
[----:B------:R-:W-:Y:S01]  /*7510*/  UIADD3 UR6, UR5, UR6, URZ ;  /* 0x0000000605067290 */ /* 0x000fe2000fffe03f */
[----:B------:R-:W-:Y:S01]  /*7520*/  ULDC UR9, c[0x0][0x0] ;  /* 0x0000000000097ab9 */ /* 0x000fe20000000800 */
[----:B------:R-:W-:Y:S01]  /*7530*/  ULDC.64 UR14, c[0x0][0x3c0] ;  /* 0x0000f000000e7ab9 */ /* 0x000fe20000000a00 */
[----:B------:R-:W-:Y:S01]  /*7540*/  ULDC.64 UR16, c[0x0][0x360] ;  /* 0x0000d80000107ab9 */ /* 0x000fe20000000a00 */
[----:B------:R-:W-:Y:S01]  /*7550*/  ULDC.64 UR18, c[0x0][0x3c8] ;  /* 0x0000f20000127ab9 */ /* 0x000fe20000000a00 */
[----:B0-----:R-:W-:-:S03]  /*7560*/  ULEA UR8, UR10, UR8, 0x18 ;  /* 0x000000080a087291 */ /* 0x001fc6000f8ec03f */
[----:B------:R-:W-:-:S09]  /*7570*/  ULDC.64 UR10, c[0x0][0x340] ;  /* 0x0000d000000a7ab9 */ /* 0x000fd20000000a00 */
.L_x_7017:
[----:B------:R-:W-:Y:S02]  /*7580*/  LEA R0, R11, UR8, 0x2 ;  /* 0x000000080b007c11 */ /* 0x000fe4000f8e10ff */
[----:B0-----:R-:W-:Y:S02]  /*7590*/  MOV R5, UR5 ;  /* 0x0000000500057c02 */ /* 0x001fe40008000f00 */
[----:B-1--4-:R-:W-:Y:S01]  /*75a0*/  MOV R4, UR4 ;  /* 0x0000000400047c02 */ /* 0x012fe20008000f00 */
        /* <DEDUP_REMOVED lines=27> */
.L_x_7016:
[----:B------:R-:W-:Y:S05]  /*7760*/  EXIT ;  /* 0x000000000000794d */ /* 0x000fea0003800000 */
.L_x_7018:
        /* <DEDUP_REMOVED lines=9> */
.L_x_10980:


//--------------------- .text._Z25selective_scan_bwd_kernelI32Selective_Scan_bwd_kernel_traitsILi32ELi16ELb0ELb0ELb1ELb0ELb1EN3c104HalfEfEEv12SSMParamsBwd --------------------------
	.section	.text._Z25selective_scan_bwd_kernelI32Selective_Scan_bwd_kernel_traitsILi32ELi16ELb0ELb0ELb1ELb0ELb1EN3c104HalfEfEEv12SSMParamsBwd,"ax",@progbits
	.align	128
        .global         _Z25selective_scan_bwd_kernelI32Selective_Scan_bwd_kernel_traitsILi32ELi16ELb0ELb0ELb1ELb0ELb1EN3c104HalfEfEEv12SSMParamsBwd
        .type           _Z25selective_scan_bwd_kernelI32Selective_Scan_bwd_kernel_traitsILi32ELi16ELb0ELb0ELb1ELb0ELb1EN3c104HalfEfEEv12SSMParamsBwd,@function
        .size           _Z25selective_scan_bwd_kernelI32Selective_Scan_bwd_kernel_traitsILi32ELi16ELb0ELb0ELb1ELb0ELb1EN3c104HalfEfEEv12SSMParamsBwd,(.L_x_10981 - _Z25selective_scan_bwd_kernelI32Selective_Scan_bwd_kernel_traitsILi32ELi16ELb0ELb0ELb1ELb0ELb1EN3c104HalfEfEEv12SSMParamsBwd)
        .other          _Z25selective_scan_bwd_kernelI32Selective_Scan_bwd_kernel_traitsILi32ELi16ELb0ELb0ELb1ELb0ELb1EN3c104HalfEfEEv12SSMParamsBwd,@"STO_CUDA_ENTRY STV_DEFAULT"
_Z25selective_scan_bwd_kernelI32Selective_Scan_bwd_kernel_traitsILi32ELi16ELb0ELb0ELb1ELb0ELb1EN3c104HalfEfEEv12SSMParamsBwd:
.text._Z25selective_scan_bwd_kernelI32Selective_Scan_bwd_kernel_traitsILi32ELi16ELb0ELb0ELb1ELb0ELb1EN3c104HalfEfEEv12SSMParamsBwd:
        /* <DEDUP_REMOVED lines=19> */
[----:B------:R-:W-:-:S04]  /*0130*/  UMOV UR5, URZ ;  /* 0x0000003f00057c82 */ /* 0x000fc80008000000 */
[----:B------:R-:W1:Y:S01]  /*0140*/  LDC.64 R22, c[0x0][0x330] ;  /* 0x0000cc00ff167b82 */ /* 0x000e620000000a00 */
[----:B------:R5:W5:Y:S01]  /*0150*/  @P1 LDG.E R6, desc[UR14][R2.64] ;  /* 0x0000000e02061981 */ /* 0x000b62000c1e1900 */
[----:B--2---:R-:W-:Y:S01]  /*0160*/  ISETP.NE.U32.AND P0, PT, R4, RZ, PT ;  /* 0x000000ff0400720c */ /* 0x004fe20003f05070 */
[----:B------:R-:W-:Y:S01]  /*0170*/  HFMA2.MMA R17, -RZ, RZ, 0, 0 ;  /* 0x00000000ff117435 */ /* 0x000fe200000001ff */
[----:B------:R-:W-:Y:S01]  /*0180*/  ULDC.64 UR18, c[0x0][0x328] ;  /* 0x0000ca0000127ab9 */ /* 0x000fe20000000a00 */
[----:B------:R-:W-:Y:S01]  /*0190*/  ULDC.64 UR20, c[0x0][0x260] ;  /* 0x0000980000147ab9 */ /* 0x000fe20000000a00 */
[----:B------:R-:W-:Y:S02]  /*01a0*/  ISETP.NE.AND.EX P0, PT, R5, RZ, PT, P0 ;  /* 0x000000ff0500720c */ /* 0x000fe40003f05300 */
[----:B------:R-:W2:Y:S08]  /*01b0*/  LDC R27, c[0x0][0x224] ;  /* 0x00008900ff1b7b82 */ /* 0x000eb00000000800 */
[----:B------:R-:W2:Y:S03]  /*01c0*/  LDC.64 R30, c[0x0][0x2f0] ;  /* 0x0000bc00ff1e7b82 */ /* 0x000ea60000000a00 */
[----:B------:R-:W-:-:S04]  /*01d0*/  @P0 LEA R4, P2, R132, R4, 0x2 ;  /* 0x0000000484040211 */ /* 0x000fc800078410ff */
[----:B------:R-:W-:Y:S01]  /*01e0*/  @P0 LEA.HI.X R5, R132, R5, R7, 0x2, P2 ;  /* 0x0000000584050211 */ /* 0x000fe200010f1407 */
[----:B------:R-:W2:Y:S04]  /*01f0*/  LDC.64 R32, c[0x0][0x2f8] ;  /* 0x0000be00ff207b82 */ /* 0x000ea80000000a00 */
        /* <DEDUP_REMOVED lines=22> */
[----:B------:R-:W-:-:S03]  /*0360*/  UIADD3 UR9, UR9, UR13, URZ ;  /* 0x0000000d09097290 */ /* 0x000fc6000fffe03f */
[----:B------:R-:W-:Y:S01]  /*0370*/  @P3 LEA R17, P5, R132, R24, 0x2 ;  /* 0x0000001884113211 */ /* 0x000fe200078a10ff */
[----:B------:R-:W-:-:S03]  /*0380*/  UIMAD.WIDE.U32 UR12, UR17, UR20, URZ ;  /* 0x00000014110c72a5 */ /* 0x000fc6000f8e003f */
[----:B------:R-:W-:Y:S02]  /*0390*/  @P3 LEA.HI.X R18, R132, R25, R7, 0x2, P5 ;  /* 0x0000001984123211 */ /* 0x000fe400028f1407 */
[----:B------:R-:W5:Y:S01]  /*03a0*/  LDC.64 R24, c[0x0][0x278] ;  /* 0x00009e00ff187b82 */ /* 0x000f620000000a00 */
        /* <DEDUP_REMOVED lines=22> */
[----:B------:R-:W-:Y:S02]  /*0510*/  @P2 LEA R19, P1, R132, R20, 0x2 ;  /* 0x0000001484132211 */ /* 0x000fe400078210ff */
[----:B------:R-:W-:-:S02]  /*0520*/  MOV R20, RZ ;  /* 0x000000ff00147202 */ /* 0x000fc40000000f00 */
[----:B------:R-:W-:Y:S01]  /*0530*/  @P2 LEA.HI.X R20, R132, R21, R7, 0x2, P1 ;  /* 0x0000001584142211 */ /* 0x000fe200008f1407 */
[----:B------:R-:W-:Y:S01]  /*0540*/  IMAD R7, R7, R22, RZ ;  /* 0x0000001607077224 */ /* 0x000fe200078e02ff */
[----:B------:R-:W-:Y:S02]  /*0550*/  ISETP.NE.U32.AND P1, PT, RZ, UR10, PT ;  /* 0x0000000aff007c0c */ /* 0x000fe4000bf25070 */
[----:B------:R-:W-:Y:S01]  /*0560*/  ISETP.GE.U32.AND P2, PT, R0, R9, PT ;  /* 0x000000090000720c */ /* 0x000fe20003f46070 */
[----:B------:R-:W-:Y:S01]  /*0570*/  IMAD R15, R132, R23, R7 ;  /* 0x00000017840f7224 */ /* 0x000fe200078e0207 */
[----:B------:R-:W-:Y:S01]  /*0580*/  ISETP.NE.AND.EX P1, PT, RZ, UR11, PT, P1 ;  /* 0x0000000bff007c0c */ /* 0x000fe2000bf25310 */
[----:B------:R-:W-:Y:S01]  /*0590*/  UIMAD.WIDE.U32 UR10, UR17, UR18, URZ ;  /* 0x00000012110a72a5 */ /* 0x000fe2000f8e003f */
[----:B--2---:R-:W-:Y:S01]  /*05a0*/  LEA R9, R27, 0xfffffe00, 0x9 ;  /* 0xfffffe001b097811 */ /* 0x004fe200078e48ff */
[----:B------:R-:W-:Y:S02]  /*05b0*/  UIMAD UR18, UR17, UR19, UR4 ;  /* 0x00000013111272a4 */ /* 0x000fe4000f8e0204 */
[----:B------:R-:W-:Y:S01]  /*05c0*/  UIMAD UR19, UR16, UR20, URZ ;  /* 0x00000014101372a4 */ /* 0x000fe2000f8e023f */
[----:B------:R-:W-:Y:S01]  /*05d0*/  UMOV UR4, URZ ;  /* 0x0000003f00047c82 */ /* 0x000fe20008000000 */
[----:B------:R-:W-:-:S02]  /*05e0*/  UIADD3 UR11, UR11, UR18, URZ ;  /* 0x000000120b0b7290 */ /* 0x000fc4000fffe03f */
[----:B------:R-:W-:Y:S02]  /*05f0*/  UIMAD UR19, UR17, UR21, UR19 ;  /* 0x00000015111372a4 */ /* 0x000fe4000f8e0213 */
[----:B------:R-:W-:Y:S02]  /*0600*/  @P2 IADD3 R139, R139, 0x1, RZ ;  /* 0x000000018b8b2810 */ /* 0x000fe40007ffe0ff */
[----:B------:R-:W0:Y:S01]  /*0610*/  @P1 LDC R23, c[0x0][0x214] ;  /* 0x00008500ff171b82 */ /* 0x000e220000000800 */
[----:B------:R-:W-:Y:S01]  /*0620*/  UIADD3 UR13, UR13, UR19, URZ ;  /* 0x000000130d0d7290 */ /* 0x000fe2000fffe03f */
[----:B------:R-:W-:Y:S01]  /*0630*/  @!P5 IADD3 R139, -R139, RZ, RZ ;  /* 0x000000ff8b8bd210 */ /* 0x000fe20007ffe1ff */
[----:B------:R-:W-:Y:S01]  /*0640*/  IMAD.WIDE.U32 R6, R132, R22, UR10 ;  /* 0x0000000a84067e25 */ /* 0x000fe2000f8e0016 */
[----:B------:R-:W-:Y:S02]  /*0650*/  @!P3 LOP3.LUT R139, RZ, R11, RZ, 0x33, !PT ;  /* 0x0000000bff8bb212 */ /* 0x000fe400078e33ff */
[----:B------:R-:W-:Y:S01]  /*0660*/  @P0 R2UR UR4, R4 ;  /* 0x00000000040402ca */ /* 0x000fe200000e0000 */
[----:B------:R-:W-:Y:S01]  /*0670*/  IMAD.WIDE.U32 R4, R132, R14, UR8 ;  /* 0x0000000884047e25 */ /* 0x000fe2000f8e000e */
[----:B------:R-:W1:Y:S01]  /*0680*/  @P1 LDC R29, c[0x0][0x21c] ;  /* 0x00008700ff1d1b82 */ /* 0x000e620000000800 */
[----:B------:R-:W-:-:S02]  /*0690*/  SHF.R.S32.HI R11, RZ, 0x1f, R9 ;  /* 0x0000001fff0b7819 */ /* 0x000fc40000011409 */
[----:B------:R-:W-:Y:S02]  /*06a0*/  IADD3 R16, P0, R9, R2, RZ ;  /* 0x0000000209107210 */ /* 0x000fe40007f1e0ff */
[----:B------:R-:W-:Y:S02]  /*06b0*/  SHF.R.S32.HI R137, RZ, 0x1f, R139 ;  /* 0x0000001fff897819 */ /* 0x000fe4000001148b */
[----:B------:R-:W-:Y:S01]  /*06c0*/  IADD3.X R10, R11, R3, R10, P0, !PT ;  /* 0x000000030b0a7210 */ /* 0x000fe200007fe40a */
[----:B------:R-:W2:Y:S01]  /*06d0*/  @P1 LDC.64 R12, c[0x0][0x310] ;  /* 0x0000c400ff0c1b82 */ /* 0x000ea20000000a00 */
[----:B------:R-:W-:Y:S01]  /*06e0*/  IADD3 R14, P0, R9, R4, RZ ;  /* 0x00000004090e7210 */ /* 0x000fe20007f1e0ff */
[----:B-----5:R-:W-:Y:S01]  /*06f0*/  IMAD R0, R137, R24, RZ ;  /* 0x0000001889007224 */ /* 0x020fe200078e02ff */
[----:B------:R-:W-:Y:S01]  /*0700*/  IADD3 R6, P2, R9, R6, RZ ;  /* 0x0000000609067210 */ /* 0x000fe20007f5e0ff */
[----:B------:R-:W-:Y:S01]  /*0710*/  IMAD.WIDE.U32 R2, R139, R24, UR12 ;  /* 0x0000000c8b027e25 */ /* 0x000fe2000f8e0018 */
[----:B------:R-:W-:-:S02]  /*0720*/  IADD3.X R8, R11, R5, R8, P0, !PT ;  /* 0x000000050b087210 */ /* 0x000fc400007fe408 */
[----:B------:R-:W-:Y:S01]  /*0730*/  ISETP.GE.AND P0, PT, R27, 0x1, PT ;  /* 0x000000011b00780c */ /* 0x000fe20003f06270 */
[----:B------:R-:W-:Y:S01]  /*0740*/  IMAD R21, R139, R25, R0 ;  /* 0x000000198b157224 */ /* 0x000fe200078e0200 */
[----:B------:R-:W-:Y:S01]  /*0750*/  IADD3.X R7, R11, R7, R15, P2, !PT ;  /* 0x000000070b077210 */ /* 0x000fe200017fe40f */
[----:B0-----:R-:W-:Y:S01]  /*0760*/  @P1 IMAD R0, R23, UR17, R132 ;  /* 0x0000001117001c24 */ /* 0x001fe2000f8e0284 */
[----:B------:R-:W-:Y:S02]  /*0770*/  IADD3 R9, P3, R9, R2, RZ ;  /* 0x0000000209097210 */ /* 0x000fe40007f7e0ff */
[----:B------:R-:W-:Y:S01]  /*0780*/  LEA R15, P2, R16, R30, 0x1 ;  /* 0x0000001e100f7211 */ /* 0x000fe200078408ff */
[----:B------:R-:W-:Y:S01]  /*0790*/  @P1 IMAD R0, R0, R27, RZ ;  /* 0x0000001b00001224 */ /* 0x000fe200078e02ff */
[----:B------:R-:W-:Y:S02]  /*07a0*/  IADD3 R2, R3, R21, RZ ;  /* 0x0000001503027210 */ /* 0x000fe40007ffe0ff */
[----:B------:R-:W-:Y:S01]  /*07b0*/  LEA.HI.X R16, R16, R31, R10, 0x1, P2 ;  /* 0x0000001f10107211 */ /* 0x000fe200010f0c0a */
[----:B-1----:R-:W-:Y:S01]  /*07c0*/  @P1 IMAD R3, R0, R29, RZ ;  /* 0x0000001d00031224 */ /* 0x002fe200078e02ff */
[----:B------:R-:W-:-:S02]  /*07d0*/  IADD3.X R2, R11, R2, RZ, P3, !PT ;  /* 0x000000020b027210 */ /* 0x000fc40001ffe4ff */
[----:B------:R-:W-:Y:S02]  /*07e0*/  LEA R5, P2, R14, R32, 0x1 ;  /* 0x000000200e057211 */ /* 0x000fe400078408ff */
[----:B---3--:R-:W-:Y:S01]  /*07f0*/  LEA R131, P4, R9, R128, 0x1 ;  /* 0x0000008009837211 */ /* 0x008fe200078808ff */
[----:B--2---:R-:W-:Y:S01]  /*0800*/  @P1 IMAD.WIDE R12, R3, 0x8, R12 ;  /* 0x00000008030c1825 */ /* 0x004fe200078e020c */
[----:B----4-:R-:W-:Y:S02]  /*0810*/  LEA R4, P3, R6, R34, 0x1 ;  /* 0x0000002206047211 */ /* 0x010fe400078608ff */
[----:B------:R-:W-:Y:S02]  /*0820*/  @!P1 CS2R R12, SRZ ;  /* 0x00000000000c9805 */ /* 0x000fe4000001ff00 */
[----:B------:R-:W-:Y:S02]  /*0830*/  LEA.HI.X R14, R14, R33, R8, 0x1, P2 ;  /* 0x000000210e0e7211 */ /* 0x000fe400010f0c08 */
[----:B------:R-:W-:-:S02]  /*0840*/  LEA.HI.X R129, R9, R129, R2, 0x1, P4 ;  /* 0x0000008109817211 */ /* 0x000fc400020f0c02 */
[----:B------:R-:W-:Y:S02]  /*0850*/  LEA.HI.X R3, R6, R35, R7, 0x1, P3 ;  /* 0x0000002306037211 */ /* 0x000fe400018f0c07 */
[----:B------:R-:W-:Y:S02]  /*0860*/  MOV R10, R19 ;  /* 0x00000013000a7202 */ /* 0x000fe40000000f00 */
[----:B------:R-:W-:Y:S02]  /*0870*/  MOV R11, R20 ;  /* 0x00000014000b7202 */ /* 0x000fe40000000f00 */
[----:B------:R-:W-:Y:S02]  /*0880*/  MOV R8, R17 ;  /* 0x0000001100087202 */ /* 0x000fe40000000f00 */
[----:B------:R-:W-:Y:S01]  /*0890*/  MOV R9, R18 ;  /* 0x0000001200097202 */ /* 0x000fe20000000f00 */
[----:B------:R-:W-:Y:S06]  /*08a0*/  @!P0 BRA `(.L_x_7019) ;  /* 0x0000008c00f48947 */ /* 0x000fec0003800000 */
[----:B------:R-:W0:Y:S01]  /*08b0*/  S2R R133, SR_TID.X ;  /* 0x0000000000857919 */ /* 0x000e220000002100 */
[----:B------:R-:W-:Y:S01]  /*08c0*/  R2UR UR37, R15 ;  /* 0x000000000f2572ca */ /* 0x000fe200000e0000 */
[----:B------:R-:W-:Y:S01]  /*08d0*/  UMOV UR6, URZ ;  /* 0x0000003f00067c82 */ /* 0x000fe20008000000 */
[----:B------:R-:W-:Y:S01]  /*08e0*/  R2UR UR36, R16 ;  /* 0x00000000102472ca */ /* 0x000fe200000e0000 */
[----:B------:R-:W1:Y:S01]  /*08f0*/  S2R R128, SR_LANEID ;  /* 0x0000000000807919 */ /* 0x000e620000000000 */
[----:B------:R-:W-:Y:S02]  /*0900*/  R2UR UR35, R5 ;  /* 0x00000000052372ca */ /* 0x000fe400000e0000 */
[----:B------:R-:W-:Y:S02]  /*0910*/  R2UR UR34, R14 ;  /* 0x000000000e2272ca */ /* 0x000fe400000e0000 */
[----:B------:R-:W-:Y:S02]  /*0920*/  R2UR UR33, R4 ;  /* 0x00000000042172ca */ /* 0x000fe400000e0000 */
[----:B------:R-:W-:-:S02]  /*0930*/  R2UR UR32, R3 ;  /* 0x00000000032072ca */ /* 0x000fc400000e0000 */
[----:B------:R-:W-:Y:S02]  /*0940*/  MOV R130, RZ ;  /* 0x000000ff00827202 */ /* 0x000fe40000000f00 */
[----:B------:R-:W-:Y:S02]  /*0950*/  MOV R135, RZ ;  /* 0x000000ff00877202 */ /* 0x000fe40000000f00 */
[C---:B0-----:R-:W-:Y:S02]  /*0960*/  SHF.L.U32 R0, R133.reuse, 0x4, RZ ;  /* 0x0000000485007819 */ /* 0x041fe400000006ff */
[----:B------:R-:W-:Y:S02]  /*0970*/  LOP3.LUT R205, R133, 0x1f, RZ, 0xc0, !PT ;  /* 0x0000001f85cd7812 */ /* 0x000fe400078ec0ff */
[----:B------:R-:W-:-:S04]  /*0980*/  LOP3.LUT R0, R0, 0xfffffe00, RZ, 0xc0, !PT ;  /* 0xfffffe0000007812 */ /* 0x000fc800078ec0ff */
[----:B------:R-:W-:-:S04]  /*0990*/  LOP3.LUT R6, R0, 0x1f, R133, 0xf8, !PT ;  /* 0x0000001f00067812 */ /* 0x000fc800078ef885 */
[----:B-1----:R-:W-:-:S07]  /*09a0*/  SHF.R.S32.HI R7, RZ, 0x1f, R6 ;  /* 0x0000001fff077819 */ /* 0x002fce0000011406 */
.L_x_7067:
[----:B0-----:R-:W0:Y:S01]  /*09b0*/  LDC R97, c[0x0][0x224] ;  /* 0x00008900ff617b82 */ /* 0x001e220000000800 */
[----:B------:R-:W-:Y:S01]  /*09c0*/  ULDC UR12, c[0x0][0x218] ;  /* 0x00008600000c7ab9 */ /* 0x000fe20000000800 */
[C---:B--2---:R-:W-:Y:S02]  /*09d0*/  LEA R2, P1, R6.reuse, UR37, 0x1 ;  /* 0x0000002506027c11 */ /* 0x044fe4000f8208ff */
[----:B------:R-:W-:Y:S02]  /*09e0*/  PRMT R5, RZ, 0x7610, R5 ;  /* 0x00007610ff057816 */ /* 0x000fe40000000005 */
[C---:B------:R-:W-:Y:S02]  /*09f0*/  LOP3.LUT R162, R6.reuse, 0x20, RZ, 0xfc, !PT ;  /* 0x0000002006a27812 */ /* 0x040fe400078efcff */
[C---:B------:R-:W-:Y:S02]  /*0a00*/  LOP3.LUT R160, R6.reuse, 0x40, RZ, 0xfc, !PT ;  /* 0x0000004006a07812 */ /* 0x040fe400078efcff */
[----:B------:R-:W-:-:S02]  /*0a10*/  LOP3.LUT R158, R6, 0x60, RZ, 0xfc, !PT ;  /* 0x00000060069e7812 */ /* 0x000fc400078efcff */
[C---:B------:R-:W-:Y:S02]  /*0a20*/  LOP3.LUT R156, R6.reuse, 0x80, RZ, 0xfc, !PT ;  /* 0x00000080069c7812 */ /* 0x040fe400078efcff */
[----:B------:R-:W-:Y:S02]  /*0a30*/  LOP3.LUT R154, R6, 0xa0, RZ, 0xfc, !PT ;  /* 0x000000a0069a7812 */ /* 0x000fe400078efcff */
[----:B------:R-:W-:Y:S02]  /*0a40*/  PRMT R0, RZ, 0x7610, R0 ;  /* 0x00007610ff007816 */ /* 0x000fe40000000000 */
[----:B------:R-:W-:Y:S02]  /*0a50*/  PRMT R15, RZ, 0x7610, R15 ;  /* 0x00007610ff0f7816 */ /* 0x000fe4000000000f */
[----:B------:R-:W-:Y:S02]  /*0a60*/  PRMT R14, RZ, 0x7610, R14 ;  /* 0x00007610ff0e7816 */ /* 0x000fe4000000000e */
[----:B------:R-:W-:-:S02]  /*0a70*/  PRMT R17, RZ, 0x7610, R17 ;  /* 0x00007610ff117816 */ /* 0x000fc40000000011 */
[C---:B------:R-:W-:Y:S02]  /*0a80*/  LOP3.LUT R152, R6.reuse, 0xc0, RZ, 0xfc, !PT ;  /* 0x000000c006987812 */ /* 0x040fe400078efcff */
[----:B------:R-:W-:Y:S02]  /*0a90*/  PRMT R16, RZ, 0x7610, R16 ;  /* 0x00007610ff107816 */ /* 0x000fe40000000010 */
[C---:B------:R-:W-:Y:S02]  /*0aa0*/  LOP3.LUT R150, R6.reuse, 0xe0, RZ, 0xfc, !PT ;  /* 0x000000e006967812 */ /* 0x040fe400078efcff */
[C---:B------:R-:W-:Y:S02]  /*0ab0*/  LOP3.LUT R148, R6.reuse, 0x100, RZ, 0xfc, !PT ;  /* 0x0000010006947812 */ /* 0x040fe400078efcff */
[C---:B------:R-:W-:Y:S02]  /*0ac0*/  LOP3.LUT R146, R6.reuse, 0x120, RZ, 0xfc, !PT ;  /* 0x0000012006927812 */ /* 0x040fe400078efcff */
[----:B------:R-:W-:-:S02]  /*0ad0*/  LOP3.LUT R144, R6, 0x140, RZ, 0xfc, !PT ;  /* 0x0000014006907812 */ /* 0x000fc400078efcff */
[----:B------:R-:W-:Y:S02]  /*0ae0*/  PRMT R19, RZ, 0x7610, R19 ;  /* 0x00007610ff137816 */ /* 0x000fe40000000013 */
[----:B------:R-:W-:Y:S02]  /*0af0*/  PRMT R18, RZ, 0x7610, R18 ;  /* 0x00007610ff127816 */ /* 0x000fe40000000012 */
[----:B------:R-:W-:Y:S02]  /*0b00*/  PRMT R21, RZ, 0x7610, R21 ;  /* 0x00007610ff157816 */ /* 0x000fe40000000015 */
[----:B------:R-:W-:Y:S02]  /*0b10*/  PRMT R20, RZ, 0x7610, R20 ;  /* 0x00007610ff147816 */ /* 0x000fe40000000014 */
[----:B------:R-:W-:Y:S02]  /*0b20*/  LOP3.LUT R142, R6, 0x160, RZ, 0xfc, !PT ;  /* 0x00000160068e7812 */ /* 0x000fe400078efcff */
[----:B------:R-:W-:-:S02]  /*0b30*/  PRMT R23, RZ, 0x7610, R23 ;  /* 0x00007610ff177816 */ /* 0x000fc40000000017 */
[C---:B------:R-:W-:Y:S02]  /*0b40*/  LOP3.LUT R140, R6.reuse, 0x180, RZ, 0xfc, !PT ;  /* 0x00000180068c7812 */ /* 0x040fe400078efcff */
[C---:B------:R-:W-:Y:S02]  /*0b50*/  LOP3.LUT R138, R6.reuse, 0x1a0, RZ, 0xfc, !PT ;  /* 0x000001a0068a7812 */ /* 0x040fe400078efcff */
[C---:B------:R-:W-:Y:S02]  /*0b60*/  LOP3.LUT R136, R6.reuse, 0x1c0, RZ, 0xfc, !PT ;  /* 0x000001c006887812 */ /* 0x040fe400078efcff */
[----:B------:R-:W-:Y:S02]  /*0b70*/  LOP3.LUT R134, R6, 0x1e0, RZ, 0xfc, !PT ;  /* 0x000001e006867812 */ /* 0x000fe400078efcff */
[----:B------:R-:W-:Y:S02]  /*0b80*/  PRMT R22, RZ, 0x7610, R22 ;  /* 0x00007610ff167816 */ /* 0x000fe40000000016 */
[----:B------:R-:W-:-:S02]  /*0b90*/  PRMT R25, RZ, 0x7610, R25 ;  /* 0x00007610ff197816 */ /* 0x000fc40000000019 */
[----:B------:R-:W-:Y:S02]  /*0ba0*/  PRMT R24, RZ, 0x7610, R24 ;  /* 0x00007610ff187816 */ /* 0x000fe40000000018 */
[----:B------:R-:W-:Y:S02]  /*0bb0*/  PRMT R27, RZ, 0x7610, R27 ;  /* 0x00007610ff1b7816 */ /* 0x000fe4000000001b */
[----:B------:R-:W-:Y:S01]  /*0bc0*/  PRMT R26, RZ, 0x7610, R26 ;  /* 0x00007610ff1a7816 */ /* 0x000fe2000000001a */
[----:B------:R-:W-:Y:S01]  /*0bd0*/  BAR.SYNC.DEFER_BLOCKING 0x0 ;  /* 0x0000000000007b1d */ /* 0x000fe20000010000 */
[----:B0-----:R-:W-:Y:S02]  /*0be0*/  IADD3 R203, R97, -UR6, RZ ;  /* 0x8000000661cb7c10 */ /* 0x001fe4000fffe0ff */
[----:B------:R-:W-:Y:S02]  /*0bf0*/  LEA.HI.X R3, R6, UR36, R7, 0x1, P1 ;  /* 0x0000002406037c11 */ /* 0x000fe400088f0c07 */
[----:B------:R-:W-:-:S03]  /*0c00*/  LEA R4, R203, 0xfffffe00, 0x9 ;  /* 0xfffffe00cb047811 */ /* 0x000fc600078e48ff */
[----:B------:R-:W0:Y:S01]  /*0c10*/  S2UR UR7, SR_CgaCtaId ;  /* 0x00000000000779c3 */ /* 0x000e220000008800 */
[----:B------:R-:W-:Y:S01]  /*0c20*/  UMOV UR10, 0x400 ;  /* 0x00000400000a7882 */ /* 0x000fe20000000000 */
[----:B------:R-:W-:Y:S01]  /*0c30*/  LEA.HI.SX32 R126, R128, R128, 0x1b ;  /* 0x00000080807e7211 */ /* 0x000fe200078fdaff */
[----:B------:R-:W-:Y:S01]  /*0c40*/  ULDC.64 UR8, c[0x0][0x2a8] ;  /* 0x0000aa0000087ab9 */ /* 0x000fe20000000a00 */
[----:B------:R-:W-:Y:S01]  /*0c50*/  IADD3 R127, -R4, UR12, RZ ;  /* 0x0000000c047f7c10 */ /* 0x000fe2000fffe1ff */
[----:B------:R-:W-:-:S03]  /*0c60*/  ULDC.64 UR18, c[0x0][0x318] ;  /* 0x0000c60000127ab9 */ /* 0x000fc60000000a00 */
[-C--:B------:R-:W-:Y:S01]  /*0c70*/  ISETP.GE.AND P0, PT, R6, R127.reuse, PT ;  /* 0x0000007f0600720c */ /* 0x080fe20003f06270 */
[----:B-1----:R-:W1:Y:S01]  /*0c80*/  LDC.64 R46, c[0x0][0x2a0] ;  /* 0x0000a800ff2e7b82 */ /* 0x002e620000000a00 */
[-C--:B------:R-:W-:Y:S02]  /*0c90*/  ISETP.GE.AND P1, PT, R160, R127.reuse, PT ;  /* 0x0000007fa000720c */ /* 0x080fe40003f26270 */
[-C--:B------:R-:W-:Y:S02]  /*0ca0*/  ISETP.GE.AND P2, PT, R158, R127.reuse, PT ;  /* 0x0000007f9e00720c */ /* 0x080fe40003f46270 */
[-C--:B------:R-:W-:Y:S02]  /*0cb0*/  ISETP.GE.AND P3, PT, R156, R127.reuse, PT ;  /* 0x0000007f9c00720c */ /* 0x080fe40003f66270 */
[-C--:B------:R-:W-:Y:S01]  /*0cc0*/  ISETP.GE.AND P4, PT, R154, R127.reuse, PT ;  /* 0x0000007f9a00720c */ /* 0x080fe20003f86270 */
[----:B------:R-:W2:Y:S04]  /*0cd0*/  LDC.64 R48, c[0x0][0x2b0] ;  /* 0x0000ac00ff307b82 */ /* 0x000ea80000000a00 */
[----:B------:R-:W3:Y:S01]  /*0ce0*/  @!P0 LDG.E.U16 R5, desc[UR14][R2.64] ;  /* 0x0000000e02058981 */ /* 0x000ee2000c1e1500 */
[----:B------:R-:W-:-:S03]  /*0cf0*/  ISETP.GE.AND P0, PT, R162, R127, PT ;  /* 0x0000007fa200720c */ /* 0x000fc60003f06270 */
[----:B------:R-:W4:Y:S01]  /*0d00*/  @!P1 LDG.E.U16 R15, desc[UR14][R2.64+0x80] ;  /* 0x0000800e020f9981 */ /* 0x000f22000c1e1500 */
[----:B------:R-:W-:-:S03]  /*0d10*/  ISETP.GE.AND P1, PT, R150, R127, PT ;  /* 0x0000007f9600720c */ /* 0x000fc60003f26270 */
[----:B------:R-:W5:Y:S01]  /*0d20*/  @!P2 LDG.E.U16 R14, desc[UR14][R2.64+0xc0] ;  /* 0x0000c00e020ea981 */ /* 0x000f62000c1e1500 */
        /* <DEDUP_REMOVED lines=22> */
[----:B0-----:R-:W-:Y:S01]  /*0e90*/  ULEA UR10, UR7, UR10, 0x18 ;  /* 0x0000000a070a7291 */ /* 0x001fe2000f8ec03f */
[----:B------:R-:W-:-:S02]  /*0ea0*/  IADD3 R29, R128, 0x20, RZ ;  /* 0x00000020801d7810 */ /* 0x000fc40007ffe0ff */
[C---:B------:R-:W-:Y:S02]  /*0eb0*/  IADD3 R31, R128.reuse, 0x40, RZ ;  /* 0x00000040801f7810 */ /* 0x040fe40007ffe0ff */
[----:B-1----:R-:W-:Y:S02]  /*0ec0*/  IADD3 R3, R128, 0xa0, RZ ;  /* 0x000000a080037810 */ /* 0x002fe40007ffe0ff */
[----:B------:R-:W-:Y:S02]  /*0ed0*/  LEA R126, R126, UR10, 0x1 ;  /* 0x0000000a7e7e7c11 */ /* 0x000fe4000f8e08ff */
[----:B------:R-:W-:Y:S02]  /*0ee0*/  LEA.HI.SX32 R3, R3, R128, 0x1b ;  /* 0x0000008003037211 */ /* 0x000fe400078fdaff */
[C---:B------:R-:W-:Y:S02]  /*0ef0*/  IADD3 R33, R128.reuse, 0x60, RZ ;  /* 0x0000006080217810 */ /* 0x040fe40007ffe0ff */
[----:B------:R-:W-:-:S02]  /*0f00*/  IADD3 R35, R128, 0x80, RZ ;  /* 0x0000008080237810 */ /* 0x000fc40007ffe0ff */
[-C--:B------:R-:W-:Y:S02]  /*0f10*/  LEA.HI.SX32 R29, R29, R128.reuse, 0x1b ;  /* 0x000000801d1d7211 */ /* 0x080fe400078fdaff */
[----:B------:R-:W-:Y:S02]  /*0f20*/  LEA R121, R3, UR10, 0x1 ;  /* 0x0000000a03797c11 */ /* 0x000fe4000f8e08ff */
[-C--:B------:R-:W-:Y:S02]  /*0f30*/  LEA.HI.SX32 R31, R31, R128.reuse, 0x1b ;  /* 0x000000801f1f7211 */ /* 0x080fe400078fdaff */
[----:B------:R-:W-:Y:S02]  /*0f40*/  IADD3 R3, R128, 0xc0, RZ ;  /* 0x000000c080037810 */ /* 0x000fe40007ffe0ff */
[-C--:B------:R-:W-:Y:S02]  /*0f50*/  LEA.HI.SX32 R33, R33, R128.reuse, 0x1b ;  /* 0x0000008021217211 */ /* 0x080fe400078fdaff */
[----:B------:R-:W-:-:S02]  /*0f60*/  LEA.HI.SX32 R35, R35, R128, 0x1b ;  /* 0x0000008023237211 */ /* 0x000fc400078fdaff */
[----:B------:R-:W-:Y:S02]  /*0f70*/  LEA R125, R29, UR10, 0x1 ;  /* 0x0000000a1d7d7c11 */ /* 0x000fe4000f8e08ff */
[----:B------:R-:W-:Y:S02]  /*0f80*/  LEA R124, R31, UR10, 0x1 ;  /* 0x0000000a1f7c7c11 */ /* 0x000fe4000f8e08ff */
[----:B------:R-:W-:Y:S02]  /*0f90*/  IADD3 R29, R128, 0x100, RZ ;  /* 0x00000100801d7810 */ /* 0x000fe40007ffe0ff */
[----:B------:R-:W-:Y:S02]  /*0fa0*/  LEA.HI.SX32 R3, R3, R128, 0x1b ;  /* 0x0000008003037211 */ /* 0x000fe400078fdaff */
[----:B------:R-:W-:Y:S02]  /*0fb0*/  LEA R123, R33, UR10, 0x1 ;  /* 0x0000000a217b7c11 */ /* 0x000fe4000f8e08ff */
[----:B------:R-:W-:-:S02]  /*0fc0*/  LEA R122, R35, UR10, 0x1 ;  /* 0x0000000a237a7c11 */ /* 0x000fc4000f8e08ff */
[C---:B------:R-:W-:Y:S02]  /*0fd0*/  IADD3 R31, R128.reuse, 0x120, RZ ;  /* 0x00000120801f7810 */ /* 0x040fe40007ffe0ff */
[C---:B------:R-:W-:Y:S02]  /*0fe0*/  IADD3 R33, R128.reuse, 0x140, RZ ;  /* 0x0000014080217810 */ /* 0x040fe40007ffe0ff */
[-C--:B------:R-:W-:Y:S02]  /*0ff0*/  LEA.HI.SX32 R29, R29, R128.reuse, 0x1b ;  /* 0x000000801d1d7211 */ /* 0x080fe400078fdaff */
[----:B------:R-:W-:Y:S02]  /*1000*/  LEA R120, R3, UR10, 0x1 ;  /* 0x0000000a03787c11 */ /* 0x000fe4000f8e08ff */
[----:B------:R-:W-:Y:S02]  /*1010*/  IADD3 R3, R128, 0x160, RZ ;  /* 0x0000016080037810 */ /* 0x000fe40007ffe0ff */
[----:B------:R-:W-:-:S02]  /*1020*/  LEA.HI.SX32 R31, R31, R128, 0x1b ;  /* 0x000000801f1f7211 */ /* 0x000fc400078fdaff */
[-C--:B------:R-:W-:Y:S02]  /*1030*/  LEA.HI.SX32 R33, R33, R128.reuse, 0x1b ;  /* 0x0000008021217211 */ /* 0x080fe400078fdaff */
[----:B------:R-:W-:Y:S02]  /*1040*/  LEA R118, R29, UR10, 0x1 ;  /* 0x0000000a1d767c11 */ /* 0x000fe4000f8e08ff */
[----:B------:R-:W-:Y:S02]  /*1050*/  IADD3 R29, R128, 0x1e0, RZ ;  /* 0x000001e0801d7810 */ /* 0x000fe40007ffe0ff */
[----:B------:R-:W-:Y:S02]  /*1060*/  LEA.HI.SX32 R3, R3, R128, 0x1b ;  /* 0x0000008003037211 */ /* 0x000fe400078fdaff */
[----:B------:R-:W-:Y:S02]  /*1070*/  LEA R117, R31, UR10, 0x1 ;  /* 0x0000000a1f757c11 */ /* 0x000fe4000f8e08ff */
[----:B------:R-:W-:-:S02]  /*1080*/  LEA R116, R33, UR10, 0x1 ;  /* 0x0000000a21747c11 */ /* 0x000fc4000f8e08ff */
[----:B------:R-:W-:Y:S02]  /*1090*/  LEA R115, R3, UR10, 0x1 ;  /* 0x0000000a03737c11 */ /* 0x000fe4000f8e08ff */
[----:B------:R-:W-:-:S04]  /*10a0*/  LEA.HI.SX32 R29, R29, R128, 0x1b ;  /* 0x000000801d1d7211 */ /* 0x000fc800078fdaff */
[----:B------:R-:W-:Y:S02]  /*10b0*/  LEA R111, R29, UR10, 0x1 ;  /* 0x0000000a1d6f7c11 */ /* 0x000fe4000f8e08ff */
[-C--:B------:R-:W-:Y:S02]  /*10c0*/  ISETP.GE.AND P2, PT, R6, R127.reuse, PT ;  /* 0x0000007f0600720c */ /* 0x080fe40003f46270 */
[-C--:B------:R-:W-:Y:S02]  /*10d0*/  ISETP.GE.AND P1, PT, R162, R127.reuse, PT ;  /* 0x0000007fa200720c */ /* 0x080fe40003f26270 */
[----:B------:R-:W-:Y:S02]  /*10e0*/  LEA R2, P0, R6, UR35, 0x1 ;  /* 0x0000002306027c11 */ /* 0x000fe4000f8008ff */
[----:B------:R-:W-:Y:S02]  /*10f0*/  ISETP.GE.AND P4, PT, R158, R127, PT ;  /* 0x0000007f9e00720c */ /* 0x000fe40003f86270 */
[----:B------:R-:W-:-:S02]  /*1100*/  LEA.HI.X R3, R6, UR34, R7, 0x1, P0 ;  /* 0x0000002206037c11 */ /* 0x000fc400080f0c07 */
[-C--:B------:R-:W-:Y:S02]  /*1110*/  ISETP.GE.AND P0, PT, R160, R127.reuse, PT ;  /* 0x0000007fa000720c */ /* 0x080fe40003f06270 */
[-C--:B------:R-:W-:Y:S02]  /*1120*/  ISETP.GE.AND P6, PT, R156, R127.reuse, PT ;  /* 0x0000007f9c00720c */ /* 0x080fe40003fc6270 */
[-C--:B------:R-:W-:Y:S02]  /*1130*/  ISETP.GE.AND P5, PT, R154, R127.reuse, PT ;  /* 0x0000007f9a00720c */ /* 0x080fe40003fa6270 */
[----:B------:R-:W-:Y:S01]  /*1140*/  ISETP.GE.AND P3, PT, R152, R127, PT ;  /* 0x0000007f9800720c */ /* 0x000fe20003f66270 */
[----:B---3--:R0:W-:Y:S02]  /*1150*/  STS.U16 [R126], R5 ;  /* 0x000000057e007388 */ /* 0x0081e40000000400 */
[----:B0-----:R-:W-:-:S04]  /*1160*/  IADD3 R5, R128, 0xe0, RZ ;  /* 0x000000e080057810 */ /* 0x001fc80007ffe0ff */
[----:B------:R-:W-:Y:S01]  /*1170*/  LEA.HI.SX32 R5, R5, R128, 0x1b ;  /* 0x0000008005057211 */ /* 0x000fe200078fdaff */
[----:B----4-:R-:W-:Y:S03]  /*1180*/  STS.U16 [R125+0x40], R0 ;  /* 0x000040007d007388 */ /* 0x010fe60000000400 */
[----:B------:R-:W-:Y:S01]  /*1190*/  LEA R119, R5, UR10, 0x1 ;  /* 0x0000000a05777c11 */ /* 0x000fe2000f8e08ff */
[----:B------:R0:W-:Y:S01]  /*11a0*/  STS.U16 [R124+0x80], R15 ;  /* 0x0000800f7c007388 */ /* 0x0001e20000000400 */
[----:B------:R-:W-:-:S03]  /*11b0*/  IADD3 R5, R128, 0x180, RZ ;  /* 0x0000018080057810 */ /* 0x000fc60007ffe0ff */
[----:B-----5:R-:W-:Y:S01]  /*11c0*/  STS.U16 [R123+0xc0], R14 ;  /* 0x0000c00e7b007388 */ /* 0x020fe20000000400 */
[----:B------:R-:W-:-:S03]  /*11d0*/  LEA.HI.SX32 R5, R5, R128, 0x1b ;  /* 0x0000008005057211 */ /* 0x000fc600078fdaff */
[----:B--2---:R1:W-:Y:S01]  /*11e0*/  STS.U16 [R122+0x100], R17 ;  /* 0x000100117a007388 */ /* 0x0043e20000000400 */
[C---:B0-----:R-:W-:Y:S02]  /*11f0*/  IADD3 R15, R128.reuse, 0x1a0, RZ ;  /* 0x000001a0800f7810 */ /* 0x041fe40007ffe0ff */
[C---:B------:R-:W-:Y:S01]  /*1200*/  SHF.L.U32 R0, R128.reuse, 0x4, RZ ;  /* 0x0000000480007819 */ /* 0x040fe200000006ff */
[----:B------:R0:W-:Y:S01]  /*1210*/  STS.U16 [R121+0x140], R16 ;  /* 0x0001401079007388 */ /* 0x0001e20000000400 */
[-C--:B------:R-:W-:Y:S02]  /*1220*/  LEA.HI.SX32 R15, R15, R128.reuse, 0x1b ;  /* 0x000000800f0f7211 */ /* 0x080fe400078fdaff */
[----:B-1----:R-:W-:Y:S01]  /*1230*/  IADD3 R17, R128, 0x1c0, RZ ;  /* 0x000001c080117810 */ /* 0x002fe20007ffe0ff */
[----:B------:R-:W-:Y:S01]  /*1240*/  STS.U16 [R120+0x180], R19 ;  /* 0x0001801378007388 */ /* 0x000fe20000000400 */
[----:B------:R-:W-:Y:S02]  /*1250*/  LEA R114, R5, UR10, 0x1 ;  /* 0x0000000a05727c11 */ /* 0x000fe4000f8e08ff */
[----:B------:R-:W-:Y:S01]  /*1260*/  LEA.HI.SX32 R17, R17, R128, 0x1b ;  /* 0x0000008011117211 */ /* 0x000fe200078fdaff */
[----:B------:R1:W-:Y:S01]  /*1270*/  STS.U16 [R119+0x1c0], R18 ;  /* 0x0001c01277007388 */ /* 0x0003e20000000400 */
[----:B------:R-:W-:-:S02]  /*1280*/  LEA R113, R15, UR10, 0x1 ;  /* 0x0000000a0f717c11 */ /* 0x000fc4000f8e08ff */
[----:B------:R-:W-:Y:S01]  /*1290*/  LEA.HI.SX32 R110, R0, R0, 0x1b ;  /* 0x00000000006e7211 */ /* 0x000fe200078fdaff */
[----:B------:R-:W-:Y:S01]  /*12a0*/  STS.U16 [R118+0x200], R21 ;  /* 0x0002001576007388 */ /* 0x000fe20000000400 */
[----:B------:R-:W-:-:S03]  /*12b0*/  LEA R112, R17, UR10, 0x1 ;  /* 0x0000000a11707c11 */ /* 0x000fc6000f8e08ff */
[----:B------:R2:W-:Y:S01]  /*12c0*/  STS.U16 [R117+0x240], R20 ;  /* 0x0002401475007388 */ /* 0x0005e20000000400 */
[----:B------:R-:W-:-:S03]  /*12d0*/  LEA R110, R110, UR10, 0x1 ;  /* 0x0000000a6e6e7c11 */ /* 0x000fc6000f8e08ff */
        /* <DEDUP_REMOVED lines=27> */
[----:B0-----:R-:W-:Y:S02]  /*1490*/  PRMT R16, RZ, 0x7610, R16 ;  /* 0x00007610ff107816 */ /* 0x001fe40000000010 */
[----:B------:R-:W-:Y:S02]  /*14a0*/  PRMT R17, RZ, 0x7610, R17 ;  /* 0x00007610ff117816 */ /* 0x000fe40000000011 */
[----:B-1----:R-:W-:Y:S02]  /*14b0*/  PRMT R18, RZ, 0x7610, R18 ;  /* 0x00007610ff127816 */ /* 0x002fe40000000012 */
[----:B------:R-:W-:Y:S02]  /*14c0*/  PRMT R19, RZ, 0x7610, R19 ;  /* 0x00007610ff137816 */ /* 0x000fe40000000013 */
[----:B--2---:R-:W-:-:S02]  /*14d0*/  PRMT R20, RZ, 0x7610, R20 ;  /* 0x00007610ff147816 */ /* 0x004fc40000000014 */
[----:B------:R-:W-:Y:S01]  /*14e0*/  PRMT R21, RZ, 0x7610, R21 ;  /* 0x00007610ff157816 */ /* 0x000fe20000000015 */
        /* <DEDUP_REMOVED lines=17> */
[----:B------:R-:W-:Y:S02]  /*1600*/  ISETP.GE.AND P1, PT, R134, R127, PT ;  /* 0x0000007f8600720c */ /* 0x000fe40003f26270 */
[----:B------:R-:W-:Y:S02]  /*1610*/  PRMT R0, RZ, 0x7610, R0 ;  /* 0x00007610ff007816 */ /* 0x000fe40000000000 */
[----:B---3--:R-:W-:Y:S02]  /*1620*/  PRMT R23, RZ, 0x7610, R23 ;  /* 0x00007610ff177816 */ /* 0x008fe40000000017 */
[----:B----4-:R-:W-:Y:S02]  /*1630*/  PRMT R22, RZ, 0x7610, R22 ;  /* 0x00007610ff167816 */ /* 0x010fe40000000016 */
[----:B-----5:R-:W-:Y:S01]  /*1640*/  PRMT R25, RZ, 0x7610, R25 ;  /* 0x00007610ff197816 */ /* 0x020fe20000000019 */
[----:B------:R-:W3:Y:S01]  /*1650*/  @!P0 LDG.E.U16 R0, desc[UR14][R2.64+0x240] ;  /* 0x0002400e02008981 */ /* 0x000ee2000c1e1500 */
[----:B------:R-:W-:-:S02]  /*1660*/  PRMT R24, RZ, 0x7610, R24 ;  /* 0x00007610ff187816 */ /* 0x000fc40000000018 */
        /* <DEDUP_REMOVED lines=8> */
[----:B------:R-:W-:-:S02]  /*16f0*/  ISETP.GE.AND P4, PT, R6, R127, PT ;  /* 0x0000007f0600720c */ /* 0x000fc40003f86270 */
[----:B0-----:R-:W-:-:S04]  /*1700*/  LEA R2, P0, R6, UR33, 0x1 ;  /* 0x0000002106027c11 */ /* 0x001fc8000f8008ff */
[----:B------:R-:W-:Y:S02]  /*1710*/  LEA.HI.X R3, R6, UR32, R7, 0x1, P0 ;  /* 0x0000002006037c11 */ /* 0x000fe400080f0c07 */
        /* <DEDUP_REMOVED lines=15> */
[----:B--2---:R0:W-:Y:S04]  /*1810*/  STS.U16 [R126], R5 ;  /* 0x000000057e007388 */ /* 0x0041e80000000400 */
        /* <DEDUP_REMOVED lines=35> */
[----:B------:R-:W-:Y:S02]  /*1a50*/  PRMT R14, RZ, 0x7610, R14 ;  /* 0x00007610ff0e7816 */ /* 0x000fe4000000000e */
[----:B------:R-:W-:Y:S02]  /*1a60*/  PRMT R15, RZ, 0x7610, R15 ;  /* 0x00007610ff0f7816 */ /* 0x000fe4000000000f */
[----:B--2---:R-:W-:Y:S02]  /*1a70*/  PRMT R17, RZ, 0x7610, R17 ;  /* 0x00007610ff117816 */ /* 0x004fe40000000011 */
        /* <DEDUP_REMOVED lines=10> */
[----:B------:R-:W3:Y:S01]  /*1b20*/  @!P1 LDG.E.U16 R17, desc[UR14][R2.64+0x100] ;  /* 0x0001000e02119981 */ /* 0x000ee2000c1e1500 */
[----:B------:R-:W-:-:S03]  /*1b30*/  ISETP.GE.AND P1, PT, R142, R127, PT ;  /* 0x0000007f8e00720c */ /* 0x000fc60003f26270 */
[----:B------:R-:W3:Y:S04]  /*1b40*/  @!P2 LDG.E.U16 R18, desc[UR14][R2.64+0x140] ;  /* 0x0001400e0212a981 */ /* 0x000ee8000c1e1500 */
[----:B------:R-:W3:Y:S01]  /*1b50*/  @!P3 LDG.E.U16 R19, desc[UR14][R2.64+0x180] ;  /* 0x0001800e0213b981 */ /* 0x000ee2000c1e1500 */
[----:B------:R-:W-:-:S03]  /*1b60*/  ISETP.GE.AND P2, PT, R140, R127, PT ;  /* 0x0000007f8c00720c */ /* 0x000fc60003f46270 */
[----:B------:R-:W3:Y:S04]  /*1b70*/  @!P4 LDG.E.U16 R36, desc[UR14][R2.64+0x1c0] ;  /* 0x0001c00e0224c981 */ /* 0x000ee8000c1e1500 */
[----:B------:R-:W3:Y:S01]  /*1b80*/  @!P0 LDG.E.U16 R39, desc[UR14][R2.64+0x280] ;  /* 0x0002800e02278981 */ /* 0x000ee2000c1e1500 */
[----:B------:R-:W-:-:S03]  /*1b90*/  ISETP.GE.AND P0, PT, R138, R127, PT ;  /* 0x0000007f8a00720c */ /* 0x000fc60003f06270 */
[----:B------:R-:W3:Y:S04]  /*1ba0*/  @!P5 LDG.E.U16 R37, desc[UR14][R2.64+0x200] ;  /* 0x0002000e0225d981 */ /* 0x000ee8000c1e1500 */
[----:B------:R-:W3:Y:S04]  /*1bb0*/  @!P6 LDG.E.U16 R38, desc[UR14][R2.64+0x240] ;  /* 0x0002400e0226e981 */ /* 0x000ee8000c1e1500 */
[----:B------:R-:W3:Y:S01]  /*1bc0*/  @!P1 LDG.E.U16 R40, desc[UR14][R2.64+0x2c0] ;  /* 0x0002c00e02289981 */ /* 0x000ee2000c1e1500 */
[----:B------:R-:W-:-:S03]  /*1bd0*/  ISETP.GE.AND P1, PT, R136, R127, PT ;  /* 0x0000007f8800720c */ /* 0x000fc60003f26270 */
[----:B------:R-:W3:Y:S01]  /*1be0*/  @!P0 LDG.E.U16 R42, desc[UR14][R2.64+0x340] ;  /* 0x0003400e022a8981 */ /* 0x000ee2000c1e1500 */
[----:B------:R-:W-:-:S03]  /*1bf0*/  ISETP.GE.AND P0, PT, R134, R127, PT ;  /* 0x0000007f8600720c */ /* 0x000fc60003f06270 */
[----:B------:R-:W3:Y:S06]  /*1c00*/  @!P2 LDG.E.U16 R41, desc[UR14][R2.64+0x300] ;  /* 0x0003000e0229a981 */ /* 0x000eec000c1e1500 */
[----:B------:R-:W3:Y:S04]  /*1c10*/  @!P1 LDG.E.U16 R43, desc[UR14][R2.64+0x380] ;  /* 0x0003800e022b9981 */ /* 0x000ee8000c1e1500 */
[----:B------:R0:W3:Y:S01]  /*1c20*/  @!P0 LDG.E.U16 R44, desc[UR14][R2.64+0x3c0] ;  /* 0x0003c00e022c8981 */ /* 0x0000e2000c1e1500 */
[----:B------:R-:W-:Y:S01]  /*1c30*/  IMAD R20, R46, UR16, RZ ;  /* 0x000000102e147c24 */ /* 0x000fe2000f8e02ff */
[----:B------:R-:W-:-:S03]  /*1c40*/  ISETP.GE.AND P0, PT, R6, R127, PT ;  /* 0x0000007f0600720c */ /* 0x000fc60003f06270 */
[----:B------:R-:W-:Y:S02]  /*1c50*/  IMAD R45, R47, UR17, R20 ;  /* 0x000000112f2d7c24 */ /* 0x000fe4000f8e0214 */
        /* <DEDUP_REMOVED lines=13> */
[----:B------:R-:W-:Y:S02]  /*1d30*/  PRMT R55, RZ, 0x7610, R55 ;  /* 0x00007610ff377816 */ /* 0x000fe40000000037 */
[----:B------:R-:W-:Y:S01]  /*1d40*/  PRMT R60, RZ, 0x7610, R60 ;  /* 0x00007610ff3c7816 */ /* 0x000fe2000000003c */
[----:B--2---:R0:W-:Y:S04]  /*1d50*/  STS.U16 [R126], R5 ;  /* 0x000000057e007388 */ /* 0x0041e80000000400 */
[----:B----4-:R-:W-:Y:S01]  /*1d60*/  STS.U16 [R125+0x40], R14 ;  /* 0x0000400e7d007388 */ /* 0x010fe20000000400 */
[----:B0-----:R-:W-:-:S03]  /*1d70*/  SHF.R.S32.HI R5, RZ, 0x1f, R4 ;  /* 0x0000001fff057819 */ /* 0x001fc60000011404 */
[----:B-----5:R0:W-:Y:S04]  /*1d80*/  STS.U16 [R124+0x80], R15 ;  /* 0x0000800f7c007388 */ /* 0x0201e80000000400 */
[----:B---3--:R-:W-:Y:S04]  /*1d90*/  STS.U16 [R123+0xc0], R16 ;  /* 0x0000c0107b007388 */ /* 0x008fe80000000400 */
[----:B------:R1:W-:Y:S01]  /*1da0*/  STS.U16 [R122+0x100], R17 ;  /* 0x000100117a007388 */ /* 0x0003e20000000400 */
[----:B0-----:R-:W-:-:S03]  /*1db0*/  IMAD.WIDE.U32 R14, R132, UR8, R2 ;  /* 0x00000008840e7c25 */ /* 0x001fc6000f8e0002 */
[----:B------:R0:W-:Y:S01]  /*1dc0*/  STS.U16 [R121+0x140], R18 ;  /* 0x0001401279007388 */ /* 0x0001e20000000400 */
[----:B------:R-:W-:-:S03]  /*1dd0*/  @!P0 IMAD.WIDE.U32 R2, R46, UR17, R4 ;  /* 0x000000112e028c25 */ /* 0x000fc6000f8e0004 */
[----:B------:R2:W-:Y:S01]  /*1de0*/  STS.U16 [R120+0x180], R19 ;  /* 0x0001801378007388 */ /* 0x0005e20000000400 */
[----:B-1----:R-:W-:-:S03]  /*1df0*/  IMAD R17, R20, UR8, RZ ;  /* 0x0000000814117c24 */ /* 0x002fc6000f8e02ff */
[----:B------:R1:W-:Y:S01]  /*1e00*/  STS.U16 [R119+0x1c0], R36 ;  /* 0x0001c02477007388 */ /* 0x0003e20000000400 */
[----:B------:R-:W-:Y:S01]  /*1e10*/  @!P0 IADD3 R3, R45, R3, RZ ;  /* 0x000000032d038210 */ /* 0x000fe20007ffe0ff */
[----:B------:R-:W-:Y:S01]  /*1e20*/  IMAD R47, R132, UR9, R17 ;  /* 0x00000009842f7c24 */ /* 0x000fe2000f8e0211 */
[----:B0-----:R-:W-:Y:S01]  /*1e30*/  @!P0 MOV R18, R4 ;  /* 0x0000000400128202 */ /* 0x001fe20000000f00 */
[----:B------:R0:W-:Y:S01]  /*1e40*/  STS.U16 [R118+0x200], R37 ;  /* 0x0002002576007388 */ /* 0x0001e20000000400 */
[----:B--2---:R-:W-:Y:S02]  /*1e50*/  @!P0 MOV R19, R5 ;  /* 0x0000000500138202 */ /* 0x004fe40000000f00 */
[----:B-1----:R-:W-:Y:S01]  /*1e60*/  IADD3 R36, P1, R97, R14, RZ ;  /* 0x0000000e61247210 */ /* 0x002fe20007f3e0ff */
[----:B------:R-:W-:-:S03]  /*1e70*/  IMAD R14, R48, UR16, RZ ;  /* 0x00000010300e7c24 */ /* 0x000fc6000f8e02ff */
[----:B0-----:R-:W-:Y:S01]  /*1e80*/  IADD3.X R37, R95, R47, R15, P1, !PT ;  /* 0x0000002f5f257210 */ /* 0x001fe20000ffe40f */
[----:B------:R-:W-:Y:S02]  /*1e90*/  IMAD R45, R49, UR17, R14 ;  /* 0x00000011312d7c24 */ /* 0x000fe4000f8e020e */
[----:B------:R-:W-:Y:S01]  /*1ea0*/  @!P0 IMAD.WIDE.U32 R14, R132, UR8, R2 ;  /* 0x00000008840e8c25 */ /* 0x000fe2000f8e0002 */
[----:B------:R-:W-:-:S03]  /*1eb0*/  LEA R3, P1, R6, UR18, 0x1 ;  /* 0x0000001206037c11 */ /* 0x000fc6000f8208ff */
[C---:B------:R-:W-:Y:S01]  /*1ec0*/  IMAD.WIDE.U32 R16, R48.reuse, UR17, RZ ;  /* 0x0000001130107c25 */ /* 0x040fe2000f8e00ff */
[----:B------:R0:W-:Y:S03]  /*1ed0*/  STS.U16 [R117+0x240], R38 ;  /* 0x0002402675007388 */ /* 0x0001e60000000400 */
[----:B------:R-:W-:Y:S01]  /*1ee0*/  @!P0 IMAD.WIDE.U32 R18, R48, UR17, R18 ;  /* 0x0000001130128c25 */ /* 0x000fe2000f8e0012 */
[----:B------:R-:W-:Y:S01]  /*1ef0*/  LEA R2, P2, R36, R3, 0x1 ;  /* 0x0000000324027211 */ /* 0x000fe200078408ff */
[----:B------:R1:W-:Y:S01]  /*1f00*/  STS.U16 [R116+0x280], R39 ;  /* 0x0002802774007388 */ /* 0x0003e20000000400 */
[----:B------:R-:W-:Y:S01]  /*1f10*/  IADD3 R17, R17, R45, RZ ;  /* 0x0000002d11117210 */ /* 0x000fe20007ffe0ff */
[----:B------:R-:W-:Y:S01]  /*1f20*/  ULDC.64 UR8, c[0x0][0x2b8] ;  /* 0x0000ae0000087ab9 */ /* 0x000fe20000000a00 */
[----:B------:R-:W-:Y:S02]  /*1f30*/  @!P0 IADD3 R19, R45, R19, RZ ;  /* 0x000000132d138210 */ /* 0x000fe40007ffe0ff */
[C---:B0-----:R-:W-:Y:S01]  /*1f40*/  LEA.HI.X R38, R6.reuse, UR19, R7, 0x1, P1 ;  /* 0x0000001306267c11 */ /* 0x041fe200088f0c07 */
[----:B------:R-:W-:Y:S01]  /*1f50*/  STS.U16 [R115+0x2c0], R40 ;  /* 0x0002c02873007388 */ /* 0x000fe20000000400 */
[----:B-1----:R-:W-:-:S03]  /*1f60*/  @!P0 IADD3 R39, P1, R6, R14, RZ ;  /* 0x0000000e06278210 */ /* 0x002fc60007f3e0ff */
[----:B------:R0:W-:Y:S01]  /*1f70*/  STS.U16 [R114+0x300], R41 ;  /* 0x0003002972007388 */ /* 0x0001e20000000400 */
[----:B------:R-:W-:Y:S01]  /*1f80*/  LEA.HI.X R3, R36, R38, R37, 0x1, P2 ;  /* 0x0000002624037211 */ /* 0x000fe200010f0c25 */
[----:B------:R-:W-:Y:S02]  /*1f90*/  IMAD R37, R20, UR8, RZ ;  /* 0x0000000814257c24 */ /* 0x000fe4000f8e02ff */
[----:B------:R1:W-:Y:S01]  /*1fa0*/  STS.U16 [R113+0x340], R42 ;  /* 0x0003402a71007388 */ /* 0x0003e20000000400 */
[----:B------:R-:W-:-:S04]  /*1fb0*/  IMAD.WIDE.U32 R16, R132, UR8, R16 ;  /* 0x0000000884107c25 */ /* 0x000fc8000f8e0010 */
[C---:B0-----:R-:W-:Y:S01]  /*1fc0*/  IMAD R41, R132.reuse, UR9, R37 ;  /* 0x0000000984297c24 */ /* 0x041fe2000f8e0225 */
[----:B-1----:R-:W-:Y:S01]  /*1fd0*/  @!P0 IADD3.X R42, R7, R15, R47, P1, !PT ;  /* 0x0000000f072a8210 */ /* 0x002fe20000ffe42f */
[----:B------:R-:W-:Y:S01]  /*1fe0*/  @!P0 IMAD.WIDE.U32 R14, R132, UR8, R18 ;  /* 0x00000008840e8c25 */ /* 0x000fe2000f8e0012 */
[----:B------:R-:W-:Y:S01]  /*1ff0*/  @!P0 LEA R36, P1, R39, UR18, 0x1 ;  /* 0x0000001227248c11 */ /* 0x000fe2000f8208ff */
[----:B------:R-:W-:Y:S01]  /*2000*/  ULDC.64 UR8, c[0x0][0x308] ;  /* 0x0000c20000087ab9 */ /* 0x000fe20000000a00 */
[----:B------:R-:W-:Y:S02]  /*2010*/  IADD3 R38, P3, R97, R16, RZ ;  /* 0x0000001061267210 */ /* 0x000fe40007f7e0ff */
[----:B------:R-:W-:Y:S02]  /*2020*/  @!P0 LEA.HI.X R37, R39, UR19, R42, 0x1, P1 ;  /* 0x0000001327258c11 */ /* 0x000fe400088f0c2a */
[C---:B------:R-:W-:Y:S02]  /*2030*/  @!P0 IADD3 R40, P2, R6.reuse, R14, RZ ;  /* 0x0000000e06288210 */ /* 0x040fe40007f5e0ff */
[----:B------:R-:W-:Y:S01]  /*2040*/  LEA R19, P1, R6, UR8, 0x1 ;  /* 0x0000000806137c11 */ /* 0x000fe2000f8208ff */
[----:B------:R-:W-:Y:S01]  /*2050*/  STS.U16 [R112+0x380], R43 ;  /* 0x0003802b70007388 */ /* 0x000fe20000000400 */
[----:B------:R-:W-:-:S02]  /*2060*/  IADD3.X R17, R95, R41, R17, P3, !PT ;  /* 0x000000295f117210 */ /* 0x000fc40001ffe411 */
[----:B------:R-:W-:Y:S01]  /*2070*/  @!P0 IADD3.X R41, R7, R15, R41, P2, !PT ;  /* 0x0000000f07298210 */ /* 0x000fe200017fe429 */
[----:B------:R0:W-:Y:S01]  /*2080*/  STS.U16 [R111+0x3c0], R44 ;  /* 0x0003c02c6f007388 */ /* 0x0001e20000000400 */
        /* <DEDUP_REMOVED lines=33> */
[----:B------:R1:W4:Y:S05]  /*22a0*/  @!P0 LDG.E.U16 R39, desc[UR14][R36.64] ;  /* 0x0000000e24278981 */ /* 0x00032a000c1e1500 */
[----:B------:R-:W5:Y:S01]  /*22b0*/  @!P1 LDG.E.U16 R51, desc[UR14][R2.64+-0x200] ;  /* 0xfffe000e02339981 */ /* 0x000f62000c1e1500 */
[----:B------:R-:W-:-:S02]  /*22c0*/  ISETP.GE.AND P1, PT, R146, R127, PT ;  /* 0x0000007f9200720c */ /* 0x000fc40003f26270 */
[----:B------:R-:W-:Y:S02]  /*22d0*/  PRMT R41, RZ, 0x7610, R41 ;  /* 0x00007610ff297816 */ /* 0x000fe40000000029 */
[----:B-1----:R-:W-:Y:S02]  /*22e0*/  PRMT R36, RZ, 0x7610, R36 ;  /* 0x00007610ff247816 */ /* 0x002fe40000000024 */
[----:B------:R-:W-:Y:S02]  /*22f0*/  PRMT R40, RZ, 0x7610, R40 ;  /* 0x00007610ff287816 */ /* 0x000fe40000000028 */
[----:B------:R-:W-:Y:S01]  /*2300*/  PRMT R45, RZ, 0x7610, R45 ;  /* 0x00007610ff2d7816 */ /* 0x000fe2000000002d */
[----:B------:R-:W3:Y:S01]  /*2310*/  @!P2 LDG.E.U16 R41, desc[UR14][R2.64+-0x380] ;  /* 0xfffc800e0229a981 */ /* 0x000ee2000c1e1500 */
[----:B0-----:R-:W-:Y:S02]  /*2320*/  PRMT R44, RZ, 0x7610, R44 ;  /* 0x00007610ff2c7816 */ /* 0x001fe4000000002c */
[----:B------:R-:W-:Y:S01]  /*2330*/  PRMT R43, RZ, 0x7610, R43 ;  /* 0x00007610ff2b7816 */ /* 0x000fe2000000002b */
[----:B------:R-:W5:Y:S01]  /*2340*/  @!P1 LDG.E.U16 R36, desc[UR14][R2.64+-0x1c0] ;  /* 0xfffe400e02249981 */ /* 0x000f62000c1e1500 */
[----:B------:R-:W-:-:S02]  /*2350*/  ISETP.GE.AND P1, PT, R144, R127, PT ;  /* 0x0000007f9000720c */ /* 0x000fc40003f26270 */
[-C--:B------:R-:W-:Y:S01]  /*2360*/  ISETP.GE.AND P2, PT, R142, R127.reuse, PT ;  /* 0x0000007f8e00720c */ /* 0x080fe20003f46270 */
        /* <DEDUP_REMOVED lines=9> */
[----:B------:R-:W5:Y:S04]  /*2400*/  @!P2 LDG.E.U16 R50, desc[UR14][R2.64+-0x140] ;  /* 0xfffec00e0232a981 */ /* 0x000f68000c1e1500 */
[----:B------:R-:W5:Y:S04]  /*2410*/  @!P3 LDG.E.U16 R53, desc[UR14][R2.64+-0x100] ;  /* 0xffff000e0235b981 */ /* 0x000f68000c1e1500 */
[----:B------:R-:W5:Y:S04]  /*2420*/  @!P1 LDG.E.U16 R37, desc[UR14][R2.64+-0x180] ;  /* 0xfffe800e02259981 */ /* 0x000f68000c1e1500 */
[----:B------:R-:W5:Y:S04]  /*2430*/  @!P4 LDG.E.U16 R58, desc[UR14][R2.64+-0xc0] ;  /* 0xffff400e023ac981 */ /* 0x000f68000c1e1500 */
[----:B------:R-:W5:Y:S04]  /*2440*/  @!P5 LDG.E.U16 R55, desc[UR14][R2.64+-0x80] ;  /* 0xffff800e0237d981 */ /* 0x000f68000c1e1500 */
[----:B------:R-:W5:Y:S01]  /*2450*/  @!P6 LDG.E.U16 R60, desc[UR14][R2.64+-0x40] ;  /* 0xffffc00e023ce981 */ /* 0x000f62000c1e1500 */
        /* <DEDUP_REMOVED lines=12> */
[----:B----4-:R-:W-:Y:S04]  /*2520*/  STS.U16 [R126], R39 ;  /* 0x000000277e007388 */ /* 0x010fe80000000400 */
[----:B--2---:R-:W-:Y:S04]  /*2530*/  STS.U16 [R125+0x40], R38 ;  /* 0x000040267d007388 */ /* 0x004fe80000000400 */
[----:B---3--:R-:W-:Y:S04]  /*2540*/  STS.U16 [R124+0x80], R41 ;  /* 0x000080297c007388 */ /* 0x008fe80000000400 */
        /* <DEDUP_REMOVED lines=26> */
[----:B------:R-:W5:Y:S04]  /*26f0*/  LDS.U16 R59, [R110+0x18] ;  /* 0x000018006e3b7984 */ /* 0x000f680000000400 */
[----:B------:R-:W-:Y:S04]  /*2700*/  LDS.U16 R61, [R110+0x1a] ;  /* 0x00001a006e3d7984 */ /* 0x000fe80000000400 */
[----:B------:R-:W5:Y:S04]  /*2710*/  LDS.U16 R62, [R110+0x1c] ;  /* 0x00001c006e3e7984 */ /* 0x000f680000000400 */
[----:B------:R-:W5:Y:S01]  /*2720*/  LDS.U16 R63, [R110+0x1e] ;  /* 0x00001e006e3f7984 */ /* 0x000f620000000400 */
[----:B------:R-:W-:Y:S01]  /*2730*/  BAR.SYNC.DEFER_BLOCKING 0x0 ;  /* 0x0000000000007b1d */ /* 0x000fe20000010000 */
[----:B0-----:R-:W-:-:S02]  /*2740*/  PRMT R37, RZ, 0x7610, R37 ;  /* 0x00007610ff257816 */ /* 0x001fc40000000025 */
[----:B------:R-:W-:-:S03]  /*2750*/  PRMT R36, RZ, 0x7610, R36 ;  /* 0x00007610ff247816 */ /* 0x000fc60000000024 */
[----:B------:R0:W5:Y:S01]  /*2760*/  @!P0 LDG.E.U16 R69, desc[UR14][R16.64] ;  /* 0x0000000e10458981 */ /* 0x000162000c1e1500 */
[----:B------:R-:W-:-:S03]  /*2770*/  ISETP.GE.AND P0, PT, R160, R127, PT ;  /* 0x0000007fa000720c */ /* 0x000fc60003f06270 */
[----:B------:R-:W5:Y:S01]  /*2780*/  @!P1 LDG.E.U16 R36, desc[UR14][R14.64+-0x3c0] ;  /* 0xfffc400e0e249981 */ /* 0x000f62000c1e1500 */
[----:B------:R-:W-:Y:S02]  /*2790*/  ISETP.GE.AND P1, PT, R158, R127, PT ;  /* 0x0000007f9e00720c */ /* 0x000fe40003f26270 */
[----:B------:R-:W-:Y:S01]  /*27a0*/  PRMT R38, RZ, 0x7610, R38 ;  /* 0x00007610ff267816 */ /* 0x000fe20000000026 */
[----:B------:R-:W5:Y:S01]  /*27b0*/  @!P2 LDG.E.U16 R76, desc[UR14][R14.64+-0x140] ;  /* 0xfffec00e0e4ca981 */ /* 0x000f62000c1e1500 */
[----:B-1----:R-:W-:-:S03]  /*27c0*/  PRMT R60, RZ, 0x7610, R60 ;  /* 0x00007610ff3c7816 */ /* 0x002fc6000000003c */
        /* <DEDUP_REMOVED lines=19> */
[----:B------:R-:W-:-:S08]  /*2900*/  ISETP.GE.AND P0, PT, R146, R127, PT ;  /* 0x0000007f9200720c */ /* 0x000fd00003f06270 */
[----:B------:R-:W5:Y:S05]  /*2910*/  @!P1 LDG.E.U16 R77, desc[UR14][R14.64+-0x180] ;  /* 0xfffe800e0e4d9981 */ /* 0x000f6a000c1e1500 */
[----:B------:R0:W5:Y:S01]  /*2920*/  @!P0 LDG.E.U16 R74, desc[UR14][R14.64+-0x1c0] ;  /* 0xfffe400e0e4a8981 */ /* 0x000162000c1e1500 */
[----:B--2---:R-:W-:Y:S02]  /*2930*/  HADD2.F32 R41, -RZ, R41.H0_H0 ;  /* 0x20000029ff297230 */ /* 0x004fe40000004100 */
[----:B---3--:R-:W-:Y:S02]  /*2940*/  HADD2.F32 R39, -RZ, R39.H0_H0 ;  /* 0x20000027ff277230 */ /* 0x008fe40000004100 */
[----:B----4-:R-:W-:-:S02]  /*2950*/  HADD2.F32 R40, -RZ, R40.H0_H0 ;  /* 0x20000028ff287230 */ /* 0x010fc40000004100 */
[----:B------:R-:W-:Y:S01]  /*2960*/  FMUL.FTZ R2, R41, -1.4426950216293334961 ;  /* 0xbfb8aa3b29027820 */ /* 0x000fe20000410000 */
[----:B------:R-:W-:Y:S02]  /*2970*/  FMUL.FTZ R3, R39, -1.4426950216293334961 ;  /* 0xbfb8aa3b27037820 */ /* 0x000fe40000410000 */
[----:B------:R-:W-:Y:S01]  /*2980*/  FMUL.FTZ R82, R40, -1.4426950216293334961 ;  /* 0xbfb8aa3b28527820 */ /* 0x000fe20000410000 */
[----:B------:R1:W2:Y:S01]  /*2990*/  MUFU.EX2 R68, R2 ;  /* 0x0000000200447308 */ /* 0x0002a20000000800 */
[----:B-----5:R-:W-:Y:S02]  /*29a0*/  HADD2.F32 R43, -RZ, R43.H0_H0 ;  /* 0x2000002bff2b7230 */ /* 0x020fe40000004100 */
[----:B------:R-:W-:-:S05]  /*29b0*/  HADD2.F32 R44, -RZ, R44.H0_H0 ;  /* 0x2000002cff2c7230 */ /* 0x000fca0000004100 */
[----:B------:R3:W4:Y:S01]  /*29c0*/  MUFU.EX2 R70, R3 ;  /* 0x0000000300467308 */ /* 0x0007220000000800 */
[----:B0-----:R-:W-:Y:S01]  /*29d0*/  FMUL.FTZ R14, R43, -1.4426950216293334961 ;  /* 0xbfb8aa3b2b0e7820 */ /* 0x001fe20000410000 */
[----:B------:R-:W-:Y:S02]  /*29e0*/  HADD2.F32 R45, -RZ, R45.H0_H0 ;  /* 0x2000002dff2d7230 */ /* 0x000fe40000004100 */
[----:B------:R-:W-:-:S04]  /*29f0*/  FMUL.FTZ R15, R44, -1.4426950216293334961 ;  /* 0xbfb8aa3b2c0f7820 */ /* 0x000fc80000410000 */
[----:B------:R-:W-:Y:S01]  /*2a00*/  MUFU.EX2 R82, R82 ;  /* 0x0000005200527308 */ /* 0x000fe20000000800 */
[----:B------:R-:W-:Y:S02]  /*2a10*/  HADD2.F32 R48, -RZ, R48.H0_H0 ;  /* 0x20000030ff307230 */ /* 0x000fe40000004100 */
[----:B-1----:R-:W-:Y:S01]  /*2a20*/  FMUL.FTZ R2, R45, -1.4426950216293334961 ;  /* 0xbfb8aa3b2d027820 */ /* 0x002fe20000410000 */
[----:B------:R-:W-:-:S04]  /*2a30*/  HADD2.F32 R50, -RZ, R50.H0_H0 ;  /* 0x20000032ff327230 */ /* 0x000fc80000004100 */
[----:B------:R-:W0:Y:S01]  /*2a40*/  MUFU.EX2 R14, R14 ;  /* 0x0000000e000e7308 */ /* 0x000e220000000800 */
[----:B---3--:R-:W-:Y:S01]  /*2a50*/  FMUL.FTZ R3, R48, -1.4426950216293334961 ;  /* 0xbfb8aa3b30037820 */ /* 0x008fe20000410000 */
[----:B------:R-:W-:Y:S01]  /*2a60*/  FMUL.FTZ R85, R50, -1.4426950216293334961 ;  /* 0xbfb8aa3b32557820 */ /* 0x000fe20000410000 */
[----:B--2---:R-:W-:Y:S01]  /*2a70*/  FADD.FTZ R68, R68, 1 ;  /* 0x3f80000044447421 */ /* 0x004fe20000010000 */
[----:B----4-:R-:W-:-:S04]  /*2a80*/  FADD.FTZ R70, R70, 1 ;  /* 0x3f80000046467421 */ /* 0x010fc80000010000 */
[----:B------:R-:W1:Y:S01]  /*2a90*/  MUFU.EX2 R15, R15 ;  /* 0x0000000f000f7308 */ /* 0x000e620000000800 */
[----:B------:R-:W-:-:S07]  /*2aa0*/  HADD2.F32 R51, -RZ, R51.H0_H0 ;  /* 0x20000033ff337230 */ /* 0x000fce0000004100 */
[----:B------:R-:W-:Y:S01]  /*2ab0*/  MUFU.EX2 R83, R2 ;  /* 0x0000000200537308 */ /* 0x000fe20000000800 */
[----:B------:R-:W-:-:S07]  /*2ac0*/  FMUL.FTZ R86, R51, -1.4426950216293334961 ;  /* 0xbfb8aa3b33567820 */ /* 0x000fce0000410000 */
[----:B------:R-:W-:Y:S01]  /*2ad0*/  MUFU.EX2 R84, R3 ;  /* 0x0000000300547308 */ /* 0x000fe20000000800 */
[----:B0-----:R-:W-:-:S07]  /*2ae0*/  FADD.FTZ R14, R14, 1 ;  /* 0x3f8000000e0e7421 */ /* 0x001fce0000010000 */
[----:B------:R-:W-:Y:S01]  /*2af0*/  MUFU.EX2 R85, R85 ;  /* 0x0000005500557308 */ /* 0x000fe20000000800 */
[----:B------:R-:W-:-:S07]  /*2b00*/  HADD2.F32 R55, -RZ, R55.H0_H0 ;  /* 0x20000037ff377230 */ /* 0x000fce0000004100 */
[----:B------:R-:W-:Y:S08]  /*2b10*/  MUFU.RCP R68, R68 ;  /* 0x0000004400447308 */ /* 0x000ff00000001000 */
[----:B------:R-:W-:Y:S01]  /*2b20*/  MUFU.RCP R70, R70 ;  /* 0x0000004600467308 */ /* 0x000fe20000001000 */
[----:B-1----:R-:W-:Y:S01]  /*2b30*/  FADD.FTZ R15, R15, 1 ;  /* 0x3f8000000f0f7421 */ /* 0x002fe20000010000 */
[----:B------:R-:W-:-:S06]  /*2b40*/  FMUL.FTZ R88, R55, -1.4426950216293334961 ;  /* 0xbfb8aa3b37587820 */ /* 0x000fcc0000410000 */
[----:B------:R-:W0:Y:S01]  /*2b50*/  MUFU.EX2 R86, R86 ;  /* 0x0000005600567308 */ /* 0x000e220000000800 */
[----:B------:R-:W-:Y:S02]  /*2b60*/  HADD2.F32 R49, -RZ, R49.H0_H0 ;  /* 0x20000031ff317230 */ /* 0x000fe40000004100 */
[----:B------:R-:W-:Y:S02]  /*2b70*/  HADD2.F32 R46, -RZ, R46.H0_H0 ;  /* 0x2000002eff2e7230 */ /* 0x000fe40000004100 */
[----:B------:R-:W-:Y:S02]  /*2b80*/  HADD2.F32 R59, -RZ, R59.H0_H0 ;  /* 0x2000003bff3b7230 */ /* 0x000fe40000004100 */
[----:B------:R-:W-:Y:S01]  /*2b90*/  HADD2.F32 R47, -RZ, R47.H0_H0 ;  /* 0x2000002fff2f7230 */ /* 0x000fe20000004100 */
[----:B------:R-:W1:Y:S01]  /*2ba0*/  MUFU.EX2 R88, R88 ;  /* 0x0000005800587308 */ /* 0x000e620000000800 */
[----:B------:R-:W-:Y:S02]  /*2bb0*/  HADD2.F32 R73, -RZ, R73.H0_H0 ;  /* 0x20000049ff497230 */ /* 0x000fe40000004100 */
[----:B------:R-:W-:Y:S01]  /*2bc0*/  FMUL.FTZ R90, R59, -1.4426950216293334961 ;  /* 0xbfb8aa3b3b5a7820 */ /* 0x000fe20000410000 */
[----:B------:R-:W-:-:S02]  /*2bd0*/  HADD2.F32 R72, -RZ, R72.H0_H0 ;  /* 0x20000048ff487230 */ /* 0x000fc40000004100 */
[----:B------:R-:W-:Y:S02]  /*2be0*/  HADD2.F32 R66, -RZ, R66.H0_H0 ;  /* 0x20000042ff427230 */ /* 0x000fe40000004100 */
[----:B------:R-:W-:Y:S01]  /*2bf0*/  MUFU.EX2 R91, R90 ;  /* 0x0000005a005b7308 */ /* 0x000fe20000000800 */
[----:B0-----:R-:W-:Y:S01]  /*2c00*/  FADD.FTZ R86, R86, 1 ;  /* 0x3f80000056567421 */ /* 0x001fe20000010000 */
[----:B------:R-:W-:Y:S02]  /*2c10*/  HADD2.F32 R58, -RZ, R58.H0_H0 ;  /* 0x2000003aff3a7230 */ /* 0x000fe40000004100 */
[----:B------:R-:W-:Y:S02]  /*2c20*/  HADD2.F32 R53, -RZ, R53.H0_H0 ;  /* 0x20000035ff357230 */ /* 0x000fe40000004100 */
[----:B------:R-:W-:Y:S02]  /*2c30*/  HADD2.F32 R166, -RZ, R65.H0_H0 ;  /* 0x20000041ffa67230 */ /* 0x000fe40000004100 */
[----:B-1----:R-:W-:Y:S01]  /*2c40*/  FADD.FTZ R88, R88, 1 ;  /* 0x3f80000058587421 */ /* 0x002fe20000010000 */
[----:B------:R-:W-:-:S02]  /*2c50*/  HADD2.F32 R62, -RZ, R62.H0_H0 ;  /* 0x2000003eff3e7230 */ /* 0x000fc40000004100 */
[----:B------:R-:W-:Y:S01]  /*2c60*/  FMUL.FTZ R89, R58, -1.4426950216293334961 ;  /* 0xbfb8aa3b3a597820 */ /* 0x000fe20000410000 */
[----:B------:R-:W-:Y:S01]  /*2c70*/  FMUL.FTZ R2, R53, -1.4426950216293334961 ;  /* 0xbfb8aa3b35027820 */ /* 0x000fe20000410000 */
[----:B------:R-:W-:Y:S02]  /*2c80*/  HADD2.F32 R61, -RZ, R61.H0_H0 ;  /* 0x2000003dff3d7230 */ /* 0x000fe40000004100 */
[----:B------:R-:W-:Y:S01]  /*2c90*/  FMUL.FTZ R3, R62, -1.4426950216293334961 ;  /* 0xbfb8aa3b3e037820 */ /* 0x000fe20000410000 */
[----:B------:R0:W-:Y:S01]  /*2ca0*/  MUFU.EX2 R87, R2 ;  /* 0x0000000200577308 */ /* 0x0001e20000000800 */
[----:B------:R-:W-:Y:S02]  /*2cb0*/  HADD2.F32 R63, -RZ, R63.H0_H0 ;  /* 0x2000003fff3f7230 */ /* 0x000fe40000004100 */
[----:B------:R-:W-:Y:S01]  /*2cc0*/  FMUL.FTZ R93, R61, -1.4426950216293334961 ;  /* 0xbfb8aa3b3d5d7820 */ /* 0x000fe20000410000 */
[----:B------:R-:W-:-:S04]  /*2cd0*/  HADD2.F32 R164, -RZ, R67.H0_H0 ;  /* 0x20000043ffa47230 */ /* 0x000fc80000004100 */
[----:B------:R-:W-:Y:S01]  /*2ce0*/  MUFU.EX2 R89, R89 ;  /* 0x0000005900597308 */ /* 0x000fe20000000800 */
[----:B0-----:R-:W-:Y:S01]  /*2cf0*/  FMUL.FTZ R2, R63, -1.4426950216293334961 ;  /* 0xbfb8aa3b3f027820 */ /* 0x001fe20000410000 */
[----:B------:R0:W-:Y:S04]  /*2d00*/  STS.U16 [R126], R69 ;  /* 0x000000457e007388 */ /* 0x0001e80000000400 */
        /* <DEDUP_REMOVED lines=21> */
[----:B------:R-:W5:Y:S01]  /*2e60*/  LDS.U16 R143, [R110+0xa] ;  /* 0x00000a006e8f7984 */ /* 0x000f620000000400 */
[----:B0-----:R-:W-:-:S03]  /*2e70*/  FADD.FTZ R69, R82, 1 ;  /* 0x3f80000052457421 */ /* 0x001fc60000010000 */
[----:B------:R-:W0:Y:S03]  /*2e80*/  LDS.U16 R147, [R110+0xe] ;  /* 0x00000e006e937984 */ /* 0x000e260000000400 */
[----:B------:R-:W4:Y:S01]  /*2e90*/  MUFU.RCP R69, R69 ;  /* 0x0000004500457308 */ /* 0x000f220000001000 */
[----:B-1----:R-:W-:Y:S01]  /*2ea0*/  FADD.FTZ R76, R83, 1 ;  /* 0x3f800000534c7421 */ /* 0x002fe20000010000 */
[----:B------:R-:W1:Y:S01]  /*2eb0*/  LDS.U16 R145, [R110+0xc] ;  /* 0x00000c006e917984 */ /* 0x000e620000000400 */
[----:B------:R-:W-:-:S05]  /*2ec0*/  FADD.FTZ R75, R84, 1 ;  /* 0x3f800000544b7421 */ /* 0x000fca0000010000 */
[----:B------:R3:W5:Y:S01]  /*2ed0*/  MUFU.RCP R74, R14 ;  /* 0x0000000e004a7308 */ /* 0x0007620000001000 */
[----:B------:R-:W-:Y:S01]  /*2ee0*/  FADD.FTZ R77, R85, 1 ;  /* 0x3f800000554d7421 */ /* 0x000fe20000010000 */
[----:B------:R-:W-:Y:S01]  /*2ef0*/  FADD.FTZ R16, -R70, 1 ;  /* 0x3f80000046107421 */ /* 0x000fe20000010100 */
[----:B------:R-:W1:Y:S01]  /*2f00*/  LDS.U16 R149, [R110+0x10] ;  /* 0x000010006e957984 */ /* 0x000e620000000400 */
[----:B--2---:R-:W-:-:S03]  /*2f10*/  HADD2.F32 R36, -RZ, R36.H0_H0 ;  /* 0x20000024ff247230 */ /* 0x004fc60000004100 */
[----:B------:R-:W-:Y:S01]  /*2f20*/  LDS.U16 R168, [R110+0x18] ;  /* 0x000018006ea87984 */ /* 0x000fe20000000400 */
[----:B------:R2:W0:Y:S01]  /*2f30*/  MUFU.RCP R71, R15 ;  /* 0x0000000f00477308 */ /* 0x0004220000001000 */
[----:B---3--:R-:W-:Y:S02]  /*2f40*/  HADD2.F32 R37, -RZ, R37.H0_H0 ;  /* 0x20000025ff257230 */ /* 0x008fe40000004100 */
[----:B------:R-:W-:Y:S01]  /*2f50*/  FADD.FTZ R14, -R68, 1 ;  /* 0x3f800000440e7421 */ /* 0x000fe20000010100 */
[----:B------:R-:W-:Y:S01]  /*2f60*/  LDS.U16 R159, [R110+0x1a] ;  /* 0x00001a006e9f7984 */ /* 0x000fe20000000400 */
[----:B----4-:R-:W-:-:S03]  /*2f70*/  HADD2.F32 R38, -RZ, R38.H0_H0 ;  /* 0x20000026ff267230 */ /* 0x010fc60000004100 */
[----:B------:R-:W-:Y:S01]  /*2f80*/  LDS.U16 R172, [R110+0x1e] ;  /* 0x00001e006eac7984 */ /* 0x000fe20000000400 */
[----:B------:R-:W3:Y:S01]  /*2f90*/  MUFU.RCP R76, R76 ;  /* 0x0000004c004c7308 */ /* 0x000ee20000001000 */
[----:B--2---:R-:W-:Y:S01]  /*2fa0*/  FMUL.FTZ R15, R49, R36 ;  /* 0x00000024310f7220 */ /* 0x004fe20000410000 */
[----:B------:R-:W-:Y:S01]  /*2fb0*/  FMUL.FTZ R17, R46, R37 ;  /* 0x000000252e117220 */ /* 0x000fe20000410000 */
[----:B------:R-:W-:Y:S01]  /*2fc0*/  FADD.FTZ R79, -R69, 1 ;  /* 0x3f800000454f7421 */ /* 0x000fe20000010100 */
[----:B------:R-:W-:Y:S01]  /*2fd0*/  FFMA.FTZ R14, R41, R14, 1 ;  /* 0x3f800000290e7423 */ /* 0x000fe2000001000e */
[----:B------:R-:W-:-:S03]  /*2fe0*/  FFMA.FTZ R16, R39, R16, 1 ;  /* 0x3f80000027107423 */ /* 0x000fc60000010010 */
[----:B------:R-:W2:Y:S01]  /*2ff0*/  MUFU.RCP R75, R75 ;  /* 0x0000004b004b7308 */ /* 0x000ea20000001000 */
[----:B------:R-:W-:Y:S01]  /*3000*/  FMUL.FTZ R78, R47, R38 ;  /* 0x000000262f4e7220 */ /* 0x000fe20000410000 */
[----:B------:R-:W-:Y:S01]  /*3010*/  FMUL.FTZ R15, R68, R15 ;  /* 0x0000000f440f7220 */ /* 0x000fe20000410000 */
[----:B------:R-:W-:Y:S01]  /*3020*/  FMUL.FTZ R17, R70, R17 ;  /* 0x0000001146117220 */ /* 0x000fe20000410000 */
[----:B-----5:R-:W-:Y:S02]  /*3030*/  HADD2.F32 R60, -RZ, R60.H0_H0 ;  /* 0x2000003cff3c7230 */ /* 0x020fe40000004100 */
[----:B------:R-:W-:Y:S01]  /*3040*/  FFMA.FTZ R80, R40, R79, 1 ;  /* 0x3f80000028507423 */ /* 0x000fe2000001004f */
[----:B------:R-:W-:Y:S01]  /*3050*/  FMUL.FTZ R81, R15, R14 ;  /* 0x0000000e0f517220 */ /* 0x000fe20000410000 */
[----:B------:R-:W4:Y:S01]  /*3060*/  MUFU.RCP R77, R77 ;  /* 0x0000004d004d7308 */ /* 0x000f220000001000 */
[----:B------:R-:W-:Y:S01]  /*3070*/  FMUL.FTZ R90, R17, R16 ;  /* 0x00000010115a7220 */ /* 0x000fe20000410000 */
[----:B------:R-:W-:-:S02]  /*3080*/  HADD2.F32 R141, -RZ, R141.H0_H0 ;  /* 0x2000008dff8d7230 */ /* 0x000fc40000004100 */
[----:B------:R-:W-:Y:S01]  /*3090*/  FMUL.FTZ R79, R69, R78 ;  /* 0x0000004e454f7220 */ /* 0x000fe20000410000 */
[----:B------:R-:W-:Y:S01]  /*30a0*/  FADD.FTZ R16, -R74, 1 ;  /* 0x3f8000004a107421 */ /* 0x000fe20000010100 */
[----:B------:R-:W-:Y:S02]  /*30b0*/  HADD2.F32 R143, -RZ, R143.H0_H0 ;  /* 0x2000008fff8f7230 */ /* 0x000fe40000004100 */
[----:B------:R-:W-:Y:S01]  /*30c0*/  FMUL.FTZ R15, R73, R60 ;  /* 0x0000003c490f7220 */ /* 0x000fe20000410000 */
[----:B------:R3:W5:Y:S01]  /*30d0*/  MUFU.RCP R78, R86 ;  /* 0x00000056004e7308 */ /* 0x0007620000001000 */
[----:B0-----:R-:W-:Y:S01]  /*30e0*/  FADD.FTZ R17, -R71, 1 ;  /* 0x3f80000047117421 */ /* 0x001fe20000010100 */
[----:B------:R-:W-:Y:S01]  /*30f0*/  FMUL.FTZ R14, R79, R80 ;  /* 0x000000504f0e7220 */ /* 0x000fe20000410000 */
[----:B------:R-:W-:Y:S01]  /*3100*/  FFMA.FTZ R16, R43, R16, 1 ;  /* 0x3f8000002b107423 */ /* 0x000fe20000010010 */
[----:B------:R-:W-:Y:S01]  /*3110*/  FMUL.FTZ R82, R72, R141 ;  /* 0x0000008d48527220 */ /* 0x000fe20000410000 */
[----:B------:R-:W-:Y:S01]  /*3120*/  FMUL.FTZ R15, R74, R15 ;  /* 0x0000000f4a0f7220 */ /* 0x000fe20000410000 */
[----:B------:R-:W-:Y:S01]  /*3130*/  FMUL.FTZ R79, R66, R143 ;  /* 0x0000008f424f7220 */ /* 0x000fe20000410000 */
[----:B------:R-:W-:Y:S01]  /*3140*/  FFMA.FTZ R84, R44, R17, 1 ;  /* 0x3f8000002c547423 */ /* 0x000fe20000010011 */
[C---:B---3--:R-:W-:Y:S01]  /*3150*/  FADD.FTZ R86, -R76.reuse, 1 ;  /* 0x3f8000004c567421 */ /* 0x048fe20000010100 */
[----:B------:R-:W-:Y:S01]  /*3160*/  FMUL.FTZ R17, R71, R82 ;  /* 0x0000005247117220 */ /* 0x000fe20000410000 */
[----:B------:R-:W-:Y:S01]  /*3170*/  FMUL.FTZ R83, R15, R16 ;  /* 0x000000100f537220 */ /* 0x000fe20000410000 */
[----:B------:R-:W-:Y:S01]  /*3180*/  FMUL.FTZ R79, R76, R79 ;  /* 0x0000004f4c4f7220 */ /* 0x000fe20000410000 */
[----:B------:R-:W-:Y:S01]  /*3190*/  FFMA.FTZ R86, R45, R86, 1 ;  /* 0x3f8000002d567423 */ /* 0x000fe20000010056 */
[----:B--2---:R-:W-:Y:S01]  /*31a0*/  FADD.FTZ R15, -R75, 1 ;  /* 0x3f8000004b0f7421 */ /* 0x004fe20000010100 */
[----:B------:R-:W-:Y:S01]  /*31b0*/  HADD2.F32 R147, -RZ, R147.H0_H0 ;  /* 0x20000093ff937230 */ /* 0x000fe20000004100 */
[----:B------:R0:W-:Y:S01]  /*31c0*/  MUFU.RCP R82, R88 ;  /* 0x0000005800527308 */ /* 0x0001e20000001000 */
[----:B------:R-:W-:Y:S01]  /*31d0*/  FMUL.FTZ R85, R17, R84 ;  /* 0x0000005411557220 */ /* 0x000fe20000410000 */
[----:B------:R-:W-:Y:S01]  /*31e0*/  FMUL.FTZ R174, R79, R86 ;  /* 0x000000564fae7220 */ /* 0x000fe20000410000 */
[----:B------:R-:W-:Y:S01]  /*31f0*/  FFMA.FTZ R86, R48, R15, 1 ;  /* 0x3f80000030567423 */ /* 0x000fe2000001000f */
[----:B------:R-:W2:Y:S01]  /*3200*/  LDS.U16 R17, [R110+0x16] ;  /* 0x000016006e117984 */ /* 0x000ea20000000400 */
[----:B----4-:R-:W-:-:S03]  /*3210*/  FADD.FTZ R65, -R77, 1 ;  /* 0x3f8000004d417421 */ /* 0x010fc60000010100 */
[----:B------:R-:W3:Y:S01]  /*3220*/  LDS.U16 R15, [R110+0x12] ;  /* 0x000012006e0f7984 */ /* 0x000ee20000000400 */
[----:B0-----:R-:W-:-:S03]  /*3230*/  FMUL.FTZ R88, R166, R147 ;  /* 0x00000093a6587220 */ /* 0x001fc60000410000 */
[----:B------:R-:W0:Y:S01]  /*3240*/  LDS.U16 R16, [R110+0x14] ;  /* 0x000014006e107984 */ /* 0x000e220000000400 */
[----:B------:R-:W-:Y:S01]  /*3250*/  FFMA.FTZ R65, R50, R65, 1 ;  /* 0x3f80000032417423 */ /* 0x000fe20000010041 */
[----:B------:R-:W-:Y:S01]  /*3260*/  FMUL.FTZ R88, R77, R88 ;  /* 0x000000584d587220 */ /* 0x000fe20000410000 */
[----:B-----5:R-:W-:Y:S01]  /*3270*/  FADD.FTZ R170, -R78, 1 ;  /* 0x3f8000004eaa7421 */ /* 0x020fe20000010100 */
[----:B------:R-:W4:Y:S01]  /*3280*/  MUFU.EX2 R3, R3 ;  /* 0x0000000300037308 */ /* 0x000f220000000800 */
[----:B-1----:R-:W-:Y:S02]  /*3290*/  HADD2.F32 R145, -RZ, R145.H0_H0 ;  /* 0x20000091ff917230 */ /* 0x002fe40000004100 */
[----:B------:R-:W-:Y:S01]  /*32a0*/  FMUL.FTZ R176, R88, R65 ;  /* 0x0000004158b07220 */ /* 0x000fe20000410000 */
[----:B------:R-:W-:Y:S02]  /*32b0*/  FFMA.FTZ R88, R51, R170, 1 ;  /* 0x3f80000033587423 */ /* 0x000fe400000100aa */
[----:B------:R-:W1:Y:S01]  /*32c0*/  LDS.U16 R170, [R110+0x1c] ;  /* 0x00001c006eaa7984 */ /* 0x000e620000000400 */
[----:B------:R-:W-:Y:S01]  /*32d0*/  FMUL.FTZ R84, R164, R145 ;  /* 0x00000091a4547220 */ /* 0x000fe20000410000 */
[----:B------:R-:W5:Y:S01]  /*32e0*/  MUFU.EX2 R93, R93 ;  /* 0x0000005d005d7308 */ /* 0x000f620000000800 */
[----:B------:R-:W-:-:S02]  /*32f0*/  HADD2.F32 R64, -RZ, R64.H0_H0 ;  /* 0x20000040ff407230 */ /* 0x000fc40000004100 */
[----:B------:R-:W-:Y:S01]  /*3300*/  FMUL.FTZ R79, R75, R84 ;  /* 0x000000544b4f7220 */ /* 0x000fe20000410000 */
[----:B------:R-:W-:-:S04]  /*3310*/  HADD2.F32 R149, -RZ, R149.H0_H0 ;  /* 0x20000095ff957230 */ /* 0x000fc80000004100 */
[----:B------:R-:W2:Y:S01]  /*3320*/  MUFU.EX2 R2, R2 ;  /* 0x0000000200027308 */ /* 0x000ea20000000800 */
[----:B------:R-:W-:Y:S01]  /*3330*/  FADD.FTZ R80, R87, 1 ;  /* 0x3f80000057507421 */ /* 0x000fe20000010000 */
[----:B------:R-:W-:Y:S01]  /*3340*/  FADD.FTZ R67, R89, 1 ;  /* 0x3f80000059437421 */ /* 0x000fe20000010000 */
[----:B------:R-:W-:Y:S01]  /*3350*/  FMUL.FTZ R87, R79, R86 ;  /* 0x000000564f577220 */ /* 0x000fe20000410000 */
[----:B------:R-:W-:Y:S01]  /*3360*/  FMUL.FTZ R79, R64, R149 ;  /* 0x00000095404f7220 */ /* 0x000fe20000410000 */
[----:B----4-:R-:W-:-:S03]  /*3370*/  FADD.FTZ R89, R3, 1 ;  /* 0x3f80000003597421 */ /* 0x010fc60000010000 */
[----:B------:R-:W-:Y:S01]  /*3380*/  FMUL.FTZ R3, R78, R79 ;  /* 0x0000004f4e037220 */ /* 0x000fe20000410000 */
[----:B------:R-:W4:Y:S01]  /*3390*/  MUFU.RCP R67, R67 ;  /* 0x0000004300437308 */ /* 0x000f220000001000 */
[----:B-----5:R-:W-:Y:S02]  /*33a0*/  FADD.FTZ R86, R93, 1 ;  /* 0x3f8000005d567421 */ /* 0x020fe40000010000 */
[----:B------:R-:W-:-:S05]  /*33b0*/  FMUL.FTZ R3, R3, R88 ;  /* 0x0000005803037220 */ /* 0x000fca0000410000 */
[----:B------:R-:W5:Y:S01]  /*33c0*/  MUFU.RCP R80, R80 ;  /* 0x0000005000507308 */ /* 0x000f620000001000 */
[----:B--2---:R-:W-:Y:S01]  /*33d0*/  FADD.FTZ R88, R2, 1 ;  /* 0x3f80000002587421 */ /* 0x004fe20000010000 */
[----:B------:R-:W-:Y:S01]  /*33e0*/  FADD.FTZ R91, R91, 1 ;  /* 0x3f8000005b5b7421 */ /* 0x000fe20000010000 */
[----:B------:R-:W-:Y:S02]  /*33f0*/  HADD2.F32 R151, -RZ, R52.H0_H0 ;  /* 0x20000034ff977230 */ /* 0x000fe40000004100 */
[----:B------:R-:W-:Y:S01]  /*3400*/  FADD.FTZ R52, -R82, 1 ;  /* 0x3f80000052347421 */ /* 0x000fe20000010100 */
[----:B------:R-:W-:Y:S02]  /*3410*/  HADD2.F32 R153, -RZ, R56.H0_H0 ;  /* 0x20000038ff997230 */ /* 0x000fe40000004100 */
[----:B------:R-:W2:Y:S01]  /*3420*/  MUFU.RCP R84, R91 ;  /* 0x0000005b00547308 */ /* 0x000ea20000001000 */
[----:B------:R-:W-:Y:S02]  /*3430*/  HADD2.F32 R65, -RZ, R54.H0_H0 ;  /* 0x20000036ff417230 */ /* 0x000fe40000004100 */
[----:B------:R-:W-:Y:S01]  /*3440*/  FFMA.FTZ R178, R55, R52, 1 ;  /* 0x3f80000037b27423 */ /* 0x000fe20000010034 */
[----:B------:R-:W-:-:S02]  /*3450*/  HADD2.F32 R56, -RZ, R17.H0_H0 ;  /* 0x20000011ff387230 */ /* 0x000fc40000004100 */
[----:B------:R-:W-:Y:S02]  /*3460*/  HADD2.F32 R57, -RZ, R57.H0_H0 ;  /* 0x20000039ff397230 */ /* 0x000fe40000004100 */
[----:B------:R-:W2:Y:S01]  /*3470*/  MUFU.RCP R86, R86 ;  /* 0x0000005600567308 */ /* 0x000ea20000001000 */
[----:B---3--:R-:W-:Y:S02]  /*3480*/  HADD2.F32 R52, -RZ, R15.H0_H0 ;  /* 0x2000000fff347230 */ /* 0x008fe40000004100 */
[----:B0-----:R-:W-:-:S05]  /*3490*/  HADD2.F32 R54, -RZ, R16.H0_H0 ;  /* 0x20000010ff367230 */ /* 0x001fca0000004100 */
[----:B------:R4:W0:Y:S01]  /*34a0*/  MUFU.RCP R79, R89 ;  /* 0x00000059004f7308 */ /* 0x0008220000001000 */
[----:B------:R-:W-:-:S07]  /*34b0*/  FMUL.FTZ R16, R65, R56 ;  /* 0x0000003841107220 */ /* 0x000fce0000410000 */
[----:B------:R-:W3:Y:S01]  /*34c0*/  MUFU.RCP R88, R88 ;  /* 0x0000005800587308 */ /* 0x000ee20000001000 */
[----:B----4-:R-:W-:Y:S01]  /*34d0*/  FADD.FTZ R89, -R67, 1 ;  /* 0x3f80000043597421 */ /* 0x010fe20000010100 */
[----:B-----5:R-:W-:Y:S01]  /*34e0*/  FADD.FTZ R2, -R80, 1 ;  /* 0x3f80000050027421 */ /* 0x020fe20000010100 */
[----:B------:R-:W-:Y:S01]  /*34f0*/  FMUL.FTZ R15, R57, R52 ;  /* 0x00000034390f7220 */ /* 0x000fe20000410000 */
[----:B------:R-:W-:Y:S01]  /*3500*/  FMUL.FTZ R17, R153, R54 ;  /* 0x0000003699117220 */ /* 0x000fe20000410000 */
[----:B------:R-:W-:Y:S01]  /*3510*/  FFMA.FTZ R89, R58, R89, 1 ;  /* 0x3f8000003a597423 */ /* 0x000fe20000010059 */
[----:B------:R-:W-:Y:S01]  /*3520*/  FMUL.FTZ R16, R67, R16 ;  /* 0x0000001043107220 */ /* 0x000fe20000410000 */
[----:B------:R-:W-:Y:S01]  /*3530*/  FFMA.FTZ R2, R53, R2, 1 ;  /* 0x3f80000035027423 */ /* 0x000fe20000010002 */
[----:B------:R-:W-:Y:S02]  /*3540*/  HADD2.F32 R168, -RZ, R168.H0_H0 ;  /* 0x200000a8ffa87230 */ /* 0x000fe40000004100 */
[----:B------:R-:W-:Y:S01]  /*3550*/  FMUL.FTZ R15, R80, R15 ;  /* 0x0000000f500f7220 */ /* 0x000fe20000410000 */
[----:B------:R-:W-:Y:S01]  /*3560*/  FMUL.FTZ R17, R82, R17 ;  /* 0x0000001152117220 */ /* 0x000fe20000410000 */
[----:B------:R-:W-:-:S02]  /*3570*/  HADD2.F32 R42, -RZ, R42.H0_H0 ;  /* 0x2000002aff2a7230 */ /* 0x000fc40000004100 */
[----:B------:R-:W-:Y:S02]  /*3580*/  HADD2.F32 R155, -RZ, R19.H0_H0 ;  /* 0x20000013ff9b7230 */ /* 0x000fe40000004100 */
[----:B------:R-:W-:Y:S02]  /*3590*/  HADD2.F32 R157, -RZ, R18.H0_H0 ;  /* 0x20000012ff9d7230 */ /* 0x000fe40000004100 */
[----:B------:R-:W-:Y:S02]  /*35a0*/  HADD2.F32 R159, -RZ, R159.H0_H0 ;  /* 0x2000009fff9f7230 */ /* 0x000fe40000004100 */
[----:B-1----:R-:W-:Y:S02]  /*35b0*/  HADD2.F32 R170, -RZ, R170.H0_H0 ;  /* 0x200000aaffaa7230 */ /* 0x002fe40000004100 */
[----:B------:R-:W-:Y:S02]  /*35c0*/  HADD2.F32 R172, -RZ, R172.H0_H0 ;  /* 0x200000acffac7230 */ /* 0x000fe40000004100 */
[----:B------:R-:W-:Y:S01]  /*35d0*/  FMUL.FTZ R16, R16, R89 ;  /* 0x0000005910107220 */ /* 0x000fe20000410000 */
[----:B------:R-:W-:Y:S01]  /*35e0*/  FMUL.FTZ R2, R15, R2 ;  /* 0x000000020f027220 */ /* 0x000fe20000410000 */
[----:B------:R-:W-:Y:S01]  /*35f0*/  FMUL.FTZ R17, R17, R178 ;  /* 0x000000b211117220 */ /* 0x000fe20000410000 */
[----:B------:R-:W-:Y:S01]  /*3600*/  F2FP.F16.F32.PACK_AB R89, R90, R81 ;  /* 0x000000515a59723e */ /* 0x000fe200000000ff */
[----:B------:R-:W-:Y:S01]  /*3610*/  BAR.SYNC.DEFER_BLOCKING 0x0 ;  /* 0x0000000000007b1d */ /* 0x000fe20000010000 */
[----:B--2---:R-:W-:Y:S01]  /*3620*/  FADD.FTZ R180, -R84, 1 ;  /* 0x3f80000054b47421 */ /* 0x004fe20000010100 */
[----:B------:R-:W-:Y:S01]  /*3630*/  FMUL.FTZ R91, R151, R168 ;  /* 0x000000a8975b7220 */ /* 0x000fe20000410000 */
[----:B------:R-:W-:Y:S01]  /*3640*/  FADD.FTZ R18, -R86, 1 ;  /* 0x3f80000056127421 */ /* 0x000fe20000010100 */
[----:B0-----:R-:W-:Y:S01]  /*3650*/  FADD.FTZ R19, -R79, 1 ;  /* 0x3f8000004f137421 */ /* 0x001fe20000010100 */
[----:B---3--:R-:W-:Y:S01]  /*3660*/  FADD.FTZ R178, -R88, 1 ;  /* 0x3f80000058b27421 */ /* 0x008fe20000010100 */
[----:B------:R-:W-:Y:S01]  /*3670*/  FMUL.FTZ R15, R42, R159 ;  /* 0x0000009f2a0f7220 */ /* 0x000fe20000410000 */
[----:B------:R-:W-:Y:S01]  /*3680*/  FMUL.FTZ R90, R155, R170 ;  /* 0x000000aa9b5a7220 */ /* 0x000fe20000410000 */
[----:B------:R-:W-:Y:S01]  /*3690*/  FMUL.FTZ R81, R157, R172 ;  /* 0x000000ac9d517220 */ /* 0x000fe20000410000 */
[----:B------:R-:W-:Y:S01]  /*36a0*/  FFMA.FTZ R180, R59, R180, 1 ;  /* 0x3f8000003bb47423 */ /* 0x000fe200000100b4 */
[----:B------:R-:W-:Y:S01]  /*36b0*/  FMUL.FTZ R91, R84, R91 ;  /* 0x0000005b545b7220 */ /* 0x000fe20000410000 */
[----:B------:R-:W-:Y:S01]  /*36c0*/  FFMA.FTZ R18, R61, R18, 1 ;  /* 0x3f8000003d127423 */ /* 0x000fe20000010012 */
[----:B------:R-:W-:Y:S01]  /*36d0*/  FFMA.FTZ R19, R62, R19, 1 ;  /* 0x3f8000003e137423 */ /* 0x000fe20000010013 */
        /* <DEDUP_REMOVED lines=8> */
[----:B------:R-:W-:-:S02]  /*3760*/  F2FP.F16.F32.PACK_AB R14, R83, R14 ;  /* 0x0000000e530e723e */ /* 0x000fc400000000ff */
[----:B------:R-:W-:Y:S02]  /*3770*/  PRMT R15, R89, 0x7632, R15 ;  /* 0x00007632590f7816 */ /* 0x000fe4000000000f */
[----:B------:R-:W-:Y:S02]  /*3780*/  ISETP.NE.AND P6, PT, R133, RZ, PT ;  /* 0x000000ff8500720c */ /* 0x000fe40003fc5270 */
[----:B------:R-:W-:Y:S02]  /*3790*/  F2FP.F16.F32.PACK_AB R85, R174, R85 ;  /* 0x00000055ae55723e */ /* 0x000fe400000000ff */
        /* <DEDUP_REMOVED lines=8> */
[----:B------:R1:W-:Y:S01]  /*3820*/  STS.U16 [R110+0x4], R14 ;  /* 0x0000040e6e007388 */ /* 0x0003e20000000400 */
[----:B------:R-:W-:Y:S02]  /*3830*/  PRMT R3, R87, 0x7632, R3 ;  /* 0x0000763257037816 */ /* 0x000fe40000000003 */
[----:B------:R-:W-:-:S02]  /*3840*/  PRMT R17, R18, 0x7632, R17 ;  /* 0x0000763212117816 */ /* 0x000fc40000000011 */
[----:B------:R-:W-:Y:S02]  /*3850*/  PRMT R90, R19, 0x7632, R90 ;  /* 0x00007632135a7816 */ /* 0x000fe4000000005a */
[----:B0-----:R-:W-:Y:S02]  /*3860*/  PRMT R15, R2, 0x7632, R15 ;  /* 0x00007632020f7816 */ /* 0x001fe4000000000f */
[----:B-1----:R-:W-:Y:S01]  /*3870*/  PRMT R14, R16, 0x7632, R14 ;  /* 0x00007632100e7816 */ /* 0x002fe2000000000e */
        /* <DEDUP_REMOVED lines=34> */
[----:B------:R-:W2:Y:S01]  /*3aa0*/  LDS R181, [UR10+0x420] ;  /* 0x0004200affb57984 */ /* 0x000ea20008000800 */
[----:B------:R-:W-:Y:S01]  /*3ab0*/  P2R R2, PR, RZ, 0x40 ;  /* 0x00000040ff027803 */ /* 0x000fe20000000000 */
[----:B0-----:R-:W-:-:S02]  /*3ac0*/  IMAD R2, R16, UR16, RZ ;  /* 0x0000001010027c24 */ /* 0x001fc4000f8e02ff */
[----:B------:R-:W-:Y:S01]  /*3ad0*/  IMAD.WIDE.U32 R14, R16, UR17, RZ ;  /* 0x00000011100e7c25 */ /* 0x000fe2000f8e00ff */
[----:B------:R-:W-:Y:S03]  /*3ae0*/  BSSY B0, `(.L_x_7020) ;  /* 0x0000013000007945 */ /* 0x000fe60003800000 */
[----:B-1----:R-:W-:Y:S01]  /*3af0*/  IMAD R19, R17, UR17, R2 ;  /* 0x0000001111137c24 */ /* 0x002fe2000f8e0202 */
[----:B------:R-:W-:-:S04]  /*3b00*/  IADD3 R2, P1, R6, R4, RZ ;  /* 0x0000000406027210 */ /* 0x000fc80007f3e0ff */
[----:B------:R-:W-:Y:S02]  /*3b10*/  IADD3 R183, R15, R19, RZ ;  /* 0x000000130fb77210 */ /* 0x000fe40007ffe0ff */
[----:B------:R-:W-:Y:S02]  /*3b20*/  IADD3.X R93, R7, R5, RZ, P1, !PT ;  /* 0x00000005075d7210 */ /* 0x000fe40000ffe4ff */
[----:B--2---:R-:W-:-:S13]  /*3b30*/  ISETP.GE.AND P0, PT, R6, R181, PT ;  /* 0x000000b50600720c */ /* 0x004fda0003f06270 */
[----:B------:R-:W-:Y:S05]  /*3b40*/  @P0 BRA `(.L_x_7021) ;  /* 0x0000000000300947 */ /* 0x000fea0003800000 */
[----:B------:R-:W-:Y:S01]  /*3b50*/  MOV R3, R93 ;  /* 0x0000005d00037202 */ /* 0x000fe20000000f00 */
[----:B------:R-:W-:Y:S02]  /*3b60*/  ULDC.64 UR8, c[0x0][0x3a0] ;  /* 0x0000e80000087ab9 */ /* 0x000fe40000000a00 */
        /* <DEDUP_REMOVED lines=10> */
.L_x_7021:
[----:B------:R-:W-:Y:S05]  /*3c10*/  BSYNC B0 ;  /* 0x0000000000007941 */ /* 0x000fea0003800000 */
.L_x_7020:
        /* <DEDUP_REMOVED lines=11> */
[----:B------:R-:W-:Y:S01]  /*3cd0*/  HADD2.F32 R0, -RZ, R0.H0_H0 ;  /* 0x20000000ff007230 */ /* 0x000fe20000004100 */
[C---:B------:R-:W-:Y:S01]  /*3ce0*/  LEA R17, P1, R6.reuse, UR8, 0x1 ;  /* 0x0000000806117c11 */ /* 0x040fe2000f8208ff */
[----:B------:R-:W-:Y:S01]  /*3cf0*/  FMUL.FTZ R51, R51, R78 ;  /* 0x0000004e33337220 */ /* 0x000fe20000410000 */
[----:B------:R-:W-:Y:S01]  /*3d00*/  IADD3.X R15, R95, R18, R15, P2, !PT ;  /* 0x000000125f0f7210 */ /* 0x000fe200017fe40f */
[----:B------:R-:W-:Y:S01]  /*3d10*/  HADD2.F32 R35, -RZ, R35.H0_H0 ;  /* 0x20000023ff237230 */ /* 0x000fe20000004100 */
[----:B------:R-:W-:Y:S01]  /*3d20*/  LEA.HI.X R18, R6, UR9, R7, 0x1, P1 ;  /* 0x0000000906127c11 */ /* 0x000fe200088f0c07 */
[----:B------:R-:W-:Y:S01]  /*3d30*/  ULDC.64 UR8, c[0x0][0x320] ;  /* 0x0000c80000087ab9 */ /* 0x000fe20000000a00 */
[----:B------:R-:W-:Y:S01]  /*3d40*/  LEA R14, P1, R16, R17, 0x1 ;  /* 0x00000011100e7211 */ /* 0x000fe200078208ff */
        /* <DEDUP_REMOVED lines=24> */
[----:B------:R0:W-:Y:S01]  /*3ed0*/  @!P0 STG.E.U16 desc[UR14][R14.64+-0x2c0], R91 ;  /* 0xfffd405b0e008986 */ /* 0x0001e2000c10150e */
[----:B------:R-:W-:Y:S01]  /*3ee0*/  ISETP.GE.AND P0, PT, R142, R181, PT ;  /* 0x000000b58e00720c */ /* 0x000fe20003f06270 */
        /* <DEDUP_REMOVED lines=29> */
[----:B------:R-:W-:Y:S01]  /*40c0*/  FMUL.FTZ R71, R66, R45 ;  /* 0x0000002d42477220 */ /* 0x000fe20000410000 */
[----:B------:R-:W-:Y:S01]  /*40d0*/  @!P3 STG.E.U16 desc[UR14][R14.64+-0x40], R179 ;  /* 0xffffc0b30e00b986 */ /* 0x000fe2000c10150e */
[----:B------:R-:W-:Y:S01]  /*40e0*/  FMUL.FTZ R68, R64, R51 ;  /* 0x0000003340447220 */ /* 0x000fe20000410000 */
[----:B0-----:R-:W-:Y:S01]  /*40f0*/  FADD.FTZ R91, R35, UR4 ;  /* 0x00000004235b7e21 */ /* 0x001fe20008010000 */
[----:B------:R-:W-:Y:S01]  /*4100*/  FADD.FTZ R90, R34, UR4 ;  /* 0x00000004225a7e21 */ /* 0x000fe20008010000 */
[----:B------:R-:W-:Y:S01]  /*4110*/  @!P2 STG.E.U16 desc[UR14][R14.64+-0x1c0], R167 ;  /* 0xfffe40a70e00a986 */ /* 0x000fe2000c10150e */
[----:B------:R-:W-:Y:S01]  /*4120*/  ISETP.GE.AND P2, PT, R162, R181, PT ;  /* 0x000000b5a200720c */ /* 0x000fe20003f46270 */
[----:B------:R-:W-:Y:S01]  /*4130*/  FADD.FTZ R89, R33, UR4 ;  /* 0x0000000421597e21 */ /* 0x000fe20008010000 */
[----:B------:R-:W-:Y:S01]  /*4140*/  FADD.FTZ R88, R32, UR4 ;  /* 0x0000000420587e21 */ /* 0x000fe20008010000 */
[----:B-1----:R-:W-:Y:S01]  /*4150*/  FADD.FTZ R87, R31, UR4 ;  /* 0x000000041f577e21 */ /* 0x002fe20008010000 */
        /* <DEDUP_REMOVED lines=53> */
[----:B------:R-:W-:Y:S01]  /*44b0*/  F2FP.F16.F32.PACK_AB R15, R15, R54 ;  /* 0x000000360f0f723e */ /* 0x000fe200000000ff */
[----:B------:R-:W2:Y:S01]  /*44c0*/  LDC.64 R52, c[0x0][0x2c0] ;  /* 0x0000b000ff347b82 */ /* 0x000ea20000000a00 */
[----:B------:R-:W-:Y:S01]  /*44d0*/  F2FP.F16.F32.PACK_AB R16, R16, R59 ;  /* 0x0000003b1010723e */ /* 0x000fe200000000ff */
[----:B------:R-:W-:Y:S01]  /*44e0*/  STS.U16 [R110], R36 ;  /* 0x000000246e007388 */ /* 0x000fe20000000400 */
[----:B------:R-:W-:-:S02]  /*44f0*/  F2FP.F16.F32.PACK_AB R17, R18, R17 ;  /* 0x000000111211723e */ /* 0x000fc400000000ff */
[----:B------:R-:W-:Y:S01]  /*4500*/  PRMT R19, R44, 0x7632, R19 ;  /* 0x000076322c137816 */ /* 0x000fe20000000013 */
[----:B------:R-:W-:Y:S01]  /*4510*/  STS.U16 [R110+0x4], R38 ;  /* 0x000004266e007388 */ /* 0x000fe20000000400 */
[----:B0-----:R-:W-:Y:S02]  /*4520*/  PRMT R55, R48, 0x7632, R55 ;  /* 0x0000763230377816 */ /* 0x001fe40000000037 */
[----:B------:R-:W-:Y:S01]  /*4530*/  PRMT R21, R51, 0x7632, R21 ;  /* 0x0000763233157816 */ /* 0x000fe20000000015 */
[----:B------:R-:W-:Y:S01]  /*4540*/  STS.U16 [R110+0x8], R44 ;  /* 0x0000082c6e007388 */ /* 0x000fe20000000400 */
[----:B-1----:R-:W-:Y:S02]  /*4550*/  PRMT R14, R15, 0x7632, R14 ;  /* 0x000076320f0e7816 */ /* 0x002fe4000000000e */
[----:B------:R-:W-:Y:S01]  /*4560*/  PRMT R18, R16, 0x7632, R18 ;  /* 0x0000763210127816 */ /* 0x000fe20000000012 */
[----:B------:R-:W-:Y:S01]  /*4570*/  STS.U16 [R110+0xa], R19 ;  /* 0x00000a136e007388 */ /* 0x000fe20000000400 */
[----:B------:R-:W-:-:S03]  /*4580*/  PRMT R22, R17, 0x7632, R22 ;  /* 0x0000763211167816 */ /* 0x000fc60000000016 */
        /* <DEDUP_REMOVED lines=8> */
[----:B--2---:R-:W-:-:S03]  /*4610*/  IMAD.WIDE.U32 R14, R52, UR17, RZ ;  /* 0x00000011340e7c25 */ /* 0x004fc6000f8e00ff */
[----:B------:R1:W-:Y:S01]  /*4620*/  STS.U16 [R110+0x1c], R17 ;  /* 0x00001c116e007388 */ /* 0x0003e20000000400 */
[----:B0-----:R-:W-:-:S03]  /*4630*/  IMAD R16, R52, UR16, RZ ;  /* 0x0000001034107c24 */ /* 0x001fc6000f8e02ff */
[----:B------:R-:W-:Y:S01]  /*4640*/  STS.U16 [R110+0x1e], R22 ;  /* 0x00001e166e007388 */ /* 0x000fe20000000400 */
[----:B------:R-:W-:-:S03]  /*4650*/  NOP ;  /* 0x0000000000007918 */ /* 0x000fc60000000000 */
[----:B------:R-:W-:Y:S01]  /*4660*/  LDS.U16 R19, [R126] ;  /* 0x000000007e137984 */ /* 0x000fe20000000400 */
[----:B-1----:R-:W-:-:S03]  /*4670*/  IMAD R17, R53, UR17, R16 ;  /* 0x0000001135117c24 */ /* 0x002fc6000f8e0210 */
        /* <DEDUP_REMOVED lines=22> */
[----:B------:R-:W-:Y:S02]  /*47e0*/  ULDC.64 UR18, c[0x0][0x2c8] ;  /* 0x0000b20000127ab9 */ /* 0x000fe40000000a00 */
[----:B------:R-:W-:Y:S02]  /*47f0*/  IMAD R55, R20, UR18, RZ ;  /* 0x0000001214377c24 */ /* 0x000fe4000f8e02ff */
[----:B------:R-:W-:-:S04]  /*4800*/  IMAD.WIDE.U32 R2, R52, UR17, R2 ;  /* 0x0000001134027c25 */ /* 0x000fc8000f8e0002 */
[----:B------:R-:W-:Y:S01]  /*4810*/  IMAD R55, R132, UR19, R55 ;  /* 0x0000001384377c24 */ /* 0x000fe2000f8e0237 */
[----:B------:R-:W-:-:S03]  /*4820*/  IADD3 R3, R17, R3, RZ ;  /* 0x0000000311037210 */ /* 0x000fc60007ffe0ff */
[----:B------:R-:W-:-:S05]  /*4830*/  IMAD.WIDE.U32 R2, R132, UR18, R2 ;  /* 0x0000001284027c25 */ /* 0x000fca000f8e0002 */
[----:B------:R-:W-:Y:S02]  /*4840*/  IADD3 R3, R3, R55, RZ ;  /* 0x0000003703037210 */ /* 0x000fe40007ffe0ff */
[----:B------:R-:W-:-:S04]  /*4850*/  LEA R16, P0, R2, UR8, 0x1 ;  /* 0x0000000802107c11 */ /* 0x000fc8000f8008ff */
[----:B------:R-:W-:-:S05]  /*4860*/  LEA.HI.X R17, R2, UR9, R3, 0x1, P0 ;  /* 0x0000000902117c11 */ /* 0x000fca00080f0c03 */
[----:B------:R0:W-:Y:S04]  /*4870*/  STG.E.U16 desc[UR14][R16.64], R19 ;  /* 0x0000001310007986 */ /* 0x0001e8000c10150e */
.L_x_7024:
[----:B------:R-:W-:Y:S05]  /*4880*/  BSYNC B0 ;  /* 0x0000000000007941 */ /* 0x000fea0003800000 */
.L_x_7023:
        /* <DEDUP_REMOVED lines=42> */
.L_x_7022:
[----:B0-----:R-:W-:Y:S01]  /*4b30*/  HADD2.F32 R2, -RZ, R201.H0_H0 ;  /* 0x200000c9ff027230 */ /* 0x001fe20000004100 */
[----:B------:R-:W0:Y:S01]  /*4b40*/  LDC R16, c[0x0][0x21c] ;  /* 0x00008700ff107b82 */ /* 0x000e220000000800 */
[----:B------:R-:W-:Y:S01]  /*4b50*/  HADD2.F32 R3, -RZ, R109.H0_H0 ;  /* 0x2000006dff037230 */ /* 0x000fe20000004100 */
[----:B------:R-:W-:Y:S01]  /*4b60*/  HFMA2.MMA R44, -RZ, RZ, 0, 0 ;  /* 0x00000000ff2c7435 */ /* 0x000fe200000001ff */
[----:B------:R-:W-:Y:S02]  /*4b70*/  HADD2.F32 R14, -RZ, R108.H0_H0 ;  /* 0x2000006cff0e7230 */ /* 0x000fe40000004100 */
[C---:B------:R-:W-:Y:S01]  /*4b80*/  FFMA.FTZ R2, R0.reuse, R2, R135 ;  /* 0x0000000200027223 */ /* 0x040fe20000010087 */
[----:B------:R-:W-:Y:S02]  /*4b90*/  HADD2.F32 R15, -RZ, R106.H0_H0 ;  /* 0x2000006aff0f7230 */ /* 0x000fe40000004100 */
[----:B------:R-:W-:Y:S01]  /*4ba0*/  FMUL.FTZ R60, R0, UR5 ;  /* 0x00000005003c7c20 */ /* 0x000fe20008410000 */
[----:B------:R-:W-:-:S02]  /*4bb0*/  HADD2.F32 R135, -RZ, R92.H0_H0 ;  /* 0x2000005cff877230 */ /* 0x000fc40000004100 */
[C---:B------:R-:W-:Y:S01]  /*4bc0*/  FFMA.FTZ R3, R75.reuse, R3, R2 ;  /* 0x000000034b037223 */ /* 0x040fe20000010002 */
[----:B------:R-:W-:Y:S02]  /*4bd0*/  HADD2.F32 R2, -RZ, R107.H0_H0 ;  /* 0x2000006bff027230 */ /* 0x000fe40000004100 */
[----:B------:R-:W-:Y:S01]  /*4be0*/  FMUL.FTZ R59, R75, UR5 ;  /* 0x000000054b3b7c20 */ /* 0x000fe20008410000 */
[C---:B------:R-:W-:Y:S01]  /*4bf0*/  FMUL.FTZ R58, R74.reuse, UR5 ;  /* 0x000000054a3a7c20 */ /* 0x040fe20008410000 */
        /* <DEDUP_REMOVED lines=41> */
[----:B------:R-:W-:Y:S01]  /*4e90*/  HADD2.F32 R15, -RZ, R94.H0_H0 ;  /* 0x2000005eff0f7230 */ /* 0x000fe20000004100 */
[----:B------:R-:W-:-:S02]  /*4ea0*/  MOV R29, RZ ;  /* 0x000000ff001d7202 */ /* 0x000fc40000000f00 */
[----:B------:R-:W-:-:S04]  /*4eb0*/  FFMA.FTZ R3, R63, R14, R2 ;  /* 0x0000000e3f037223 */ /* 0x000fc80000010002 */
[----:B------:R-:W-:-:S04]  /*4ec0*/  FFMA.FTZ R2, R62, R15, R3 ;  /* 0x0000000f3e027223 */ /* 0x000fc80000010003 */
[----:B------:R-:W-:Y:S01]  /*4ed0*/  FFMA.FTZ R135, R61, R135, R2 ;  /* 0x000000873d877223 */ /* 0x000fe20000010002 */
[----:B------:R-:W-:Y:S06]  /*4ee0*/  BAR.SYNC.DEFER_BLOCKING 0x0 ;  /* 0x0000000000007b1d */ /* 0x000fec0000010000 */
[----:B------:R-:W-:Y:S05]  /*4ef0*/  @!P0 BRA `(.L_x_7025) ;  /* 0x0000003800348947 */ /* 0x000fea0003800000 */
[----:B------:R-:W-:Y:S01]  /*4f00*/  ULDC.64 UR8, c[0x0][0x230] ;  /* 0x00008c0000087ab9 */ /* 0x000fe20000000a00 */
[----:B------:R-:W-:Y:S01]  /*4f10*/  IADD3 R28, R203, -0x1, RZ ;  /* 0xffffffffcb1c7810 */ /* 0x000fe20007ffe0ff */
[----:B------:R-:W-:Y:S01]  /*4f20*/  IMAD R17, R20, UR8, RZ ;  /* 0x0000000814117c24 */ /* 0x000fe2000f8e02ff */
[----:B------:R-:W0:Y:S01]  /*4f30*/  LDC.64 R18, c[0x0][0x380] ;  /* 0x0000e000ff127b82 */ /* 0x000e220000000a00 */
[----:B------:R-:W-:Y:S01]  /*4f40*/  ULDC.64 UR10, c[0x0][0x248] ;  /* 0x00009200000a7ab9 */ /* 0x000fe20000000a00 */
[----:B------:R-:W-:Y:S01]  /*4f50*/  LEA.HI R2, R28, R28, RZ, 0x1 ;  /* 0x0000001c1c027211 */ /* 0x000fe200078f08ff */
[----:B------:R-:W-:Y:S01]  /*4f60*/  IMAD R27, R132, UR9, R17 ;  /* 0x00000009841b7c24 */ /* 0x000fe2000f8e0211 */
[----:B------:R-:W-:Y:S01]  /*4f70*/  ISETP.GE.AND P0, PT, R6, R127, PT ;  /* 0x0000007f0600720c */ /* 0x000fe20003f06270 */
[----:B------:R-:W-:Y:S01]  /*4f80*/  IMAD.WIDE.U32 R14, R132, UR8, RZ ;  /* 0x00000008840e7c25 */ /* 0x000fe2000f8e00ff */
[----:B------:R-:W-:Y:S01]  /*4f90*/  LOP3.LUT R3, R2, 0xfffffe, RZ, 0xc0, !PT ;  /* 0x00fffffe02037812 */ /* 0x000fe200078ec0ff */
[----:B------:R-:W-:Y:S01]  /*4fa0*/  UMOV UR7, URZ ;  /* 0x0000003f00077c82 */ /* 0x000fe20008000000 */
[----:B------:R-:W1:Y:S01]  /*4fb0*/  LDC.64 R16, c[0x0][0x368] ;  /* 0x0000da00ff107b82 */ /* 0x000e620000000a00 */
[----:B------:R-:W-:Y:S01]  /*4fc0*/  MOV R44, RZ ;  /* 0x000000ff002c7202 */ /* 0x000fe20000000f00 */
[----:B------:R-:W-:Y:S01]  /*4fd0*/  UMOV UR8, URZ ;  /* 0x0000003f00087c82 */ /* 0x000fe20008000000 */
[----:B------:R-:W-:Y:S01]  /*4fe0*/  IADD3 R28, R28, -R3, RZ ;  /* 0x800000031c1c7210 */ /* 0x000fe20007ffe0ff */
[----:B------:R-:W-:Y:S01]  /*4ff0*/  IMAD R3, R20, UR10, RZ ;  /* 0x0000000a14037c24 */ /* 0x000fe2000f8e02ff */
[----:B------:R-:W-:Y:S01]  /*5000*/  IADD3 R27, R15, R27, RZ ;  /* 0x0000001b0f1b7210 */ /* 0x000fe20007ffe0ff */
[C---:B------:R-:W-:Y:S01]  /*5010*/  IMAD.WIDE.U32 R20, R132.reuse, UR10, RZ ;  /* 0x0000000a84147c25 */ /* 0x040fe2000f8e00ff */
[----:B------:R-:W-:Y:S01]  /*5020*/  UMOV UR9, URZ ;  /* 0x0000003f00097c82 */ /* 0x000fe20008000000 */
[----:B------:R-:W-:Y:S01]  /*5030*/  ULDC UR39, c[0x0][0x224] ;  /* 0x0000890000277ab9 */ /* 0x000fe20000000800 */
[----:B------:R-:W-:Y:S01]  /*5040*/  ULDC UR40, c[0x0][0x21c] ;  /* 0x0000870000287ab9 */ /* 0x000fe20000000800 */
[----:B------:R-:W-:Y:S01]  /*5050*/  IMAD R3, R132, UR11, R3 ;  /* 0x0000000b84037c24 */ /* 0x000fe2000f8e0203 */
[----:B------:R-:W-:Y:S01]  /*5060*/  ULDC UR12, c[0x0][0x218] ;  /* 0x00008600000c7ab9 */ /* 0x000fe20000000800 */
[----:B------:R-:W-:Y:S01]  /*5070*/  ULDC.64 UR18, c[0x0][0x3d0] ;  /* 0x0000f40000127ab9 */ /* 0x000fe20000000a00 */
[----:B------:R-:W-:Y:S01]  /*5080*/  ULDC.64 UR20, c[0x0][0x238] ;  /* 0x00008e0000147ab9 */ /* 0x000fe20000000a00 */
[----:B------:R-:W-:Y:S01]  /*5090*/  ULDC.64 UR22, c[0x0][0x2d0] ;  /* 0x0000b40000167ab9 */ /* 0x000fe20000000a00 */
[----:B------:R-:W-:Y:S01]  /*50a0*/  IADD3 R26, R21, R3, RZ ;  /* 0x00000003151a7210 */ /* 0x000fe20007ffe0ff */
[----:B------:R-:W-:Y:S01]  /*50b0*/  ULDC.64 UR24, c[0x0][0x250] ;  /* 0x0000940000187ab9 */ /* 0x000fe20000000a00 */
[----:B------:R-:W-:Y:S01]  /*50c0*/  ULDC.64 UR26, c[0x0][0x2d8] ;  /* 0x0000b600001a7ab9 */ /* 0x000fe20000000a00 */
[----:B------:R-:W-:Y:S01]  /*50d0*/  ULDC.64 UR28, c[0x0][0x270] ;  /* 0x00009c00001c7ab9 */ /* 0x000fe20000000a00 */
[----:B------:R-:W-:-:S05]  /*50e0*/  ULDC.64 UR30, c[0x0][0x370] ;  /* 0x0000dc00001e7ab9 */ /* 0x000fca0000000a00 */
.L_x_7062:
[----:B------:R-:W-:Y:S01]  /*50f0*/  USHF.R.S32.HI UR38, URZ, 0x1f, UR7 ;  /* 0x0000001f3f267899 */ /* 0x000fe20008011407 */
[----:B0-----:R-:W-:Y:S02]  /*5100*/  MOV R23, UR28 ;  /* 0x0000001c00177c02 */ /* 0x001fe40008000f00 */
[----:B------:R-:W-:Y:S01]  /*5110*/  R2UR UR11, R15 ;  /* 0x000000000f0b72ca */ /* 0x000fe200000e0000 */
[----:B------:R-:W-:Y:S01]  /*5120*/  UIMAD UR10, UR38, UR28, URZ ;  /* 0x0000001c260a72a4 */ /* 0x000fe2000f8e023f */
[----:B------:R-:W-:Y:S01]  /*5130*/  R2UR UR11, R27 ;  /* 0x000000001b0b72ca */ /* 0x000fe200000e0000 */
[----:B------:R-:W-:Y:S01]  /*5140*/  IMAD.WIDE.U32 R22, R23, UR7, R6 ;  /* 0x0000000717167c25 */ /* 0x000fe2000f8e0006 */
[C---:B------:R-:W-:Y:S01]  /*5150*/  LOP3.LUT R162, R6.reuse, 0x20, RZ, 0xfc, !PT ;  /* 0x0000002006a27812 */ /* 0x040fe200078efcff */
[----:B------:R-:W-:Y:S01]  /*5160*/  UIMAD UR10, UR7, UR29, UR10 ;  /* 0x0000001d070a72a4 */ /* 0x000fe2000f8e020a */
[----:B------:R-:W-:Y:S02]  /*5170*/  LOP3.LUT R160, R6, 0x40, RZ, 0xfc, !PT ;  /* 0x0000004006a07812 */ /* 0x000fe400078efcff */
[----:B------:R-:W-:Y:S01]  /*5180*/  LEA R2, P1, R22, R131, 0x1 ;  /* 0x0000008316027211 */ /* 0x000fe200078208ff */
[----:B------:R-:W-:Y:S01]  /*5190*/  UIMAD UR13, UR38, UR20, URZ ;  /* 0x00000014260d72a4 */ /* 0x000fe2000f8e023f */
[----:B------:R-:W-:-:S02]  /*51a0*/  LOP3.LUT R158, R6, 0x60, RZ, 0xfc, !PT ;  /* 0x00000060069e7812 */ /* 0x000fc400078efcff */
[----:B------:R-:W-:Y:S02]  /*51b0*/  IADD3 R3, R23, UR10, RZ ;  /* 0x0000000a17037c10 */ /* 0x000fe4000fffe0ff */
[----:B------:R-:W-:Y:S02]  /*51c0*/  R2UR UR10, R14 ;  /* 0x000000000e0a72ca */ /* 0x000fe400000e0000 */
[----:B------:R-:W-:Y:S02]  /*51d0*/  LEA.HI.X R3, R22, R129, R3, 0x1, P1 ;  /* 0x0000008116037211 */ /* 0x000fe400008f0c03 */
[C---:B------:R-:W-:Y:S02]  /*51e0*/  LOP3.LUT R156, R6.reuse, 0x80, RZ, 0xfc, !PT ;  /* 0x00000080069c7812 */ /* 0x040fe400078efcff */
[----:B------:R-:W-:Y:S02]  /*51f0*/  LOP3.LUT R154, R6, 0xa0, RZ, 0xfc, !PT ;  /* 0x000000a0069a7812 */ /* 0x000fe400078efcff */
[-C--:B------:R-:W-:Y:S01]  /*5200*/  ISETP.GE.AND P1, PT, R162, R127.reuse, PT ;  /* 0x0000007fa200720c */ /* 0x080fe20003f26270 */
[----:B------:R-:W-:Y:S01]  /*5210*/  UIMAD UR13, UR7, UR21, UR13 ;  /* 0x00000015070d72a4 */ /* 0x000fe2000f8e020d */
[----:B------:R-:W-:-:S02]  /*5220*/  ISETP.GE.AND P2, PT, R160, R127, PT ;  /* 0x0000007fa000720c */ /* 0x000fc40003f46270 */
[-C--:B------:R-:W-:Y:S01]  /*5230*/  ISETP.GE.AND P3, PT, R158, R127.reuse, PT ;  /* 0x0000007f9e00720c */ /* 0x080fe20003f66270 */
[----:B------:R-:W-:Y:S01]  /*5240*/  UIMAD.WIDE.U32 UR10, UR7, UR20, UR10 ;  /* 0x00000014070a72a5 */ /* 0x000fe2000f8e000a */
[-C--:B------:R-:W-:Y:S02]  /*5250*/  ISETP.GE.AND P4, PT, R156, R127.reuse, PT ;  /* 0x0000007f9c00720c */ /* 0x080fe40003f86270 */
[----:B------:R-:W-:Y:S01]  /*5260*/  ISETP.GE.AND P5, PT, R154, R127, PT ;  /* 0x0000007f9a00720c */ /* 0x000fe20003fa6270 */
[----:B------:R-:W-:Y:S01]  /*5270*/  ULEA UR41, UP0, UR10, UR22, 0x2 ;  /* 0x000000160a297291 */ /* 0x000fe2000f80103f */
[----:B------:R-:W-:Y:S01]  /*5280*/  PRMT R24, RZ, 0x7610, R24 ;  /* 0x00007610ff187816 */ /* 0x000fe20000000018 */
[----:B------:R-:W-:Y:S01]  /*5290*/  UIADD3 UR11, UR11, UR13, URZ ;  /* 0x0000000d0b0b7290 */ /* 0x000fe2000fffe03f */
[----:B------:R-:W-:Y:S02]  /*52a0*/  PRMT R143, RZ, 0x7610, R143 ;  /* 0x00007610ff8f7816 */ /* 0x000fe4000000008f */
[----:B------:R-:W-:Y:S01]  /*52b0*/  PRMT R164, RZ, 0x7610, R164 ;  /* 0x00007610ffa47816 */ /* 0x000fe200000000a4 */
[----:B------:R-:W-:Y:S01]  /*52c0*/  ULEA.HI.X UR10, UR10, UR23, UR11, 0x2, UP0 ;  /* 0x000000170a0a7291 */ /* 0x000fe200080f140b */
[----:B------:R-:W-:Y:S01]  /*52d0*/  PRMT R145, RZ, 0x7610, R145 ;  /* 0x00007610ff917816 */ /* 0x000fe20000000091 */
[----:B------:R-:W2:Y:S01]  /*52e0*/  @!P1 LDG.E.U16 R24, desc[UR14][R2.64+0x40] ;  /* 0x0000400e02189981 */ /* 0x000ea2000c1e1500 */
[----:B------:R-:W-:-:S02]  /*52f0*/  LOP3.LUT R152, R6, 0xc0, RZ, 0xfc, !PT ;  /* 0x000000c006987812 */ /* 0x000fc400078efcff */
[----:B------:R-:W-:Y:S01]  /*5300*/  PRMT R166, RZ, 0x7610, R166 ;  /* 0x00007610ffa67816 */ /* 0x000fe200000000a6 */
[----:B------:R-:W3:Y:S01]  /*5310*/  @!P2 LDG.E.U16 R143, desc[UR14][R2.64+0x80] ;  /* 0x0000800e028fa981 */ /* 0x000ee2000c1e1500 */
[C---:B------:R-:W-:Y:S02]  /*5320*/  LOP3.LUT R150, R6.reuse, 0xe0, RZ, 0xfc, !PT ;  /* 0x000000e006967812 */ /* 0x040fe400078efcff */
[C---:B------:R-:W-:Y:S01]  /*5330*/  LOP3.LUT R148, R6.reuse, 0x100, RZ, 0xfc, !PT ;  /* 0x0000010006947812 */ /* 0x040fe200078efcff */
[----:B------:R-:W4:Y:S01]  /*5340*/  @!P3 LDG.E.U16 R164, desc[UR14][R2.64+0xc0] ;  /* 0x0000c00e02a4b981 */ /* 0x000f22000c1e1500 */
[C---:B------:R-:W-:Y:S02]  /*5350*/  LOP3.LUT R146, R6.reuse, 0x120, RZ, 0xfc, !PT ;  /* 0x0000012006927812 */ /* 0x040fe400078efcff */
[----:B------:R-:W-:Y:S01]  /*5360*/  LOP3.LUT R144, R6, 0x140, RZ, 0xfc, !PT ;  /* 0x0000014006907812 */ /* 0x000fe200078efcff */
[----:B------:R-:W4:Y:S01]  /*5370*/  @!P4 LDG.E.U16 R145, desc[UR14][R2.64+0x100] ;  /* 0x0001000e0291c981 */ /* 0x000f22000c1e1500 */
[----:B------:R-:W-:-:S02]  /*5380*/  ISETP.GE.AND P1, PT, R152, R127, PT ;  /* 0x0000007f9800720c */ /* 0x000fc40003f26270 */
[-C--:B------:R-:W-:Y:S01]  /*5390*/  ISETP.GE.AND P2, PT, R150, R127.reuse, PT ;  /* 0x0000007f9600720c */ /* 0x080fe20003f46270 */
[----:B------:R-:W4:Y:S01]  /*53a0*/  @!P5 LDG.E.U16 R166, desc[UR14][R2.64+0x140] ;  /* 0x0001400e02a6d981 */ /* 0x000f22000c1e1500 */
[-C--:B------:R-:W-:Y:S02]  /*53b0*/  ISETP.GE.AND P3, PT, R148, R127.reuse, PT ;  /* 0x0000007f9400720c */ /* 0x080fe40003f66270 */
[----:B------:R-:W-:Y:S02]  /*53c0*/  MOV R22, UR41 ;  /* 0x0000002900167c02 */ /* 0x000fe40008000f00 */
[----:B------:R-:W-:Y:S02]  /*53d0*/  MOV R23, UR10 ;  /* 0x0000000a00177c02 */ /* 0x000fe40008000f00 */
[-C--:B------:R-:W-:Y:S02]  /*53e0*/  ISETP.GE.AND P4, PT, R146, R127.reuse, PT ;  /* 0x0000007f9200720c */ /* 0x080fe40003f86270 */
[----:B------:R-:W-:Y:S01]  /*53f0*/  ISETP.GE.AND P5, PT, R144, R127, PT ;  /* 0x0000007f9000720c */ /* 0x000fe20003fa6270 */
[----:B------:R-:W2:Y:S01]  /*5400*/  LDG.E R141, desc[UR14][R22.64] ;  /* 0x0000000e168d7981 */ /* 0x000ea2000c1e1900 */
[----:B------:R-:W-:-:S02]  /*5410*/  PRMT R147, RZ, 0x7610, R147 ;  /* 0x00007610ff937816 */ /* 0x000fc40000000093 */
[----:B------:R-:W-:Y:S02]  /*5420*/  PRMT R168, RZ, 0x7610, R168 ;  /* 0x00007610ffa87816 */ /* 0x000fe400000000a8 */
[----:B------:R-:W-:Y:S02]  /*5430*/  PRMT R149, RZ, 0x7610, R149 ;  /* 0x00007610ff957816 */ /* 0x000fe40000000095 */
        /* <DEDUP_REMOVED lines=10> */
[----:B------:R-:W3:Y:S01]  /*54e0*/  @!P0 LDG.E.U16 R25, desc[UR14][R2.64] ;  /* 0x0000000e02198981 */ /* 0x000ee2000c1e1500 */
[-C--:B------:R-:W-:Y:S02]  /*54f0*/  ISETP.GE.AND P1, PT, R142, R127.reuse, PT ;  /* 0x0000007f8e00720c */ /* 0x080fe40003f26270 */
[----:B------:R-:W-:Y:S01]  /*5500*/  LOP3.LUT R134, R6, 0x1e0, RZ, 0xfc, !PT ;  /* 0x000001e006867812 */ /* 0x000fe200078efcff */
[----:B------:R-:W4:Y:S01]  /*5510*/  @!P4 LDG.E.U16 R170, desc[UR14][R2.64+0x240] ;  /* 0x0002400e02aac981 */ /* 0x000f22000c1e1500 */
[----:B------:R-:W-:-:S02]  /*5520*/  ISETP.GE.AND P2, PT, R140, R127, PT ;  /* 0x0000007f8c00720c */ /* 0x000fc40003f46270 */
[-C--:B------:R-:W-:Y:S01]  /*5530*/  ISETP.GE.AND P3, PT, R138, R127.reuse, PT ;  /* 0x0000007f8a00720c */ /* 0x080fe20003f66270 */
[----:B------:R-:W4:Y:S01]  /*5540*/  @!P5 LDG.E.U16 R151, desc[UR14][R2.64+0x280] ;  /* 0x0002800e0297d981 */ /* 0x000f22000c1e1500 */
[-C--:B------:R-:W-:Y:S02]  /*5550*/  ISETP.GE.AND P4, PT, R136, R127.reuse, PT ;  /* 0x0000007f8800720c */ /* 0x080fe40003f86270 */
[----:B------:R-:W-:Y:S02]  /*5560*/  ISETP.GE.AND P5, PT, R134, R127, PT ;  /* 0x0000007f8600720c */ /* 0x000fe40003fa6270 */
[----:B------:R-:W-:Y:S02]  /*5570*/  PRMT R172, RZ, 0x7610, R172 ;  /* 0x00007610ffac7816 */ /* 0x000fe400000000ac */
[----:B------:R-:W-:Y:S02]  /*5580*/  PRMT R153, RZ, 0x7610, R153 ;  /* 0x00007610ff997816 */ /* 0x000fe40000000099 */
[----:B------:R-:W-:-:S02]  /*5590*/  PRMT R174, RZ, 0x7610, R174 ;  /* 0x00007610ffae7816 */ /* 0x000fc400000000ae */
[----:B------:R-:W-:Y:S01]  /*55a0*/  PRMT R155, RZ, 0x7610, R155 ;  /* 0x00007610ff9b7816 */ /* 0x000fe2000000009b */
[----:B------:R-:W4:Y:S01]  /*55b0*/  @!P1 LDG.E.U16 R172, desc[UR14][R2.64+0x2c0] ;  /* 0x0002c00e02ac9981 */ /* 0x000f22000c1e1500 */
[----:B------:R-:W-:-:S03]  /*55c0*/  PRMT R176, RZ, 0x7610, R176 ;  /* 0x00007610ffb07816 */ /* 0x000fc600000000b0 */
[----:B------:R-:W4:Y:S04]  /*55d0*/  @!P2 LDG.E.U16 R153, desc[UR14][R2.64+0x300] ;  /* 0x0003000e0299a981 */ /* 0x000f28000c1e1500 */
[----:B------:R-:W4:Y:S04]  /*55e0*/  @!P3 LDG.E.U16 R174, desc[UR14][R2.64+0x340] ;  /* 0x0003400e02aeb981 */ /* 0x000f28000c1e1500 */
[----:B------:R-:W4:Y:S04]  /*55f0*/  @!P4 LDG.E.U16 R155, desc[UR14][R2.64+0x380] ;  /* 0x0003800e029bc981 */ /* 0x000f28000c1e1500 */
[----:B------:R0:W4:Y:S01]  /*5600*/  @!P5 LDG.E.U16 R176, desc[UR14][R2.64+0x3c0] ;  /* 0x0003c00e02b0d981 */ /* 0x000122000c1e1500 */
[----:B------:R-:W-:-:S02]  /*5610*/  R2UR UR11, R21 ;  /* 0x00000000150b72ca */ /* 0x000fc400000e0000 */
[----:B------:R-:W-:Y:S02]  /*5620*/  R2UR UR10, R20 ;  /* 0x00000000140a72ca */ /* 0x000fe400000e0000 */
[----:B------:R-:W-:Y:S01]  /*5630*/  R2UR UR11, R26 ;  /* 0x000000001a0b72ca */ /* 0x000fe200000e0000 */
[----:B------:R-:W-:-:S04]  /*5640*/  UIMAD UR13, UR38, UR24, URZ ;  /* 0x00000018260d72a4 */ /* 0x000fc8000f8e023f */
[----:B------:R-:W-:-:S08]  /*5650*/  UIMAD UR13, UR7, UR25, UR13 ;  /* 0x00000019070d72a4 */ /* 0x000fd0000f8e020d */
[----:B------:R-:W-:-:S04]  /*5660*/  UIMAD.WIDE.U32 UR10, UR7, UR24, UR10 ;  /* 0x00000018070a72a5 */ /* 0x000fc8000f8e000a */
[----:B------:R-:W-:Y:S02]  /*5670*/  ULEA UR41, UP0, UR10, UR26, 0x2 ;  /* 0x0000001a0a297291 */ /* 0x000fe4000f80103f */
[----:B------:R-:W-:-:S04]  /*5680*/  UIADD3 UR11, UR11, UR13, URZ ;  /* 0x0000000d0b0b7290 */ /* 0x000fc8000fffe03f */
[----:B------:R-:W-:Y:S01]  /*5690*/  ULEA.HI.X UR10, UR10, UR27, UR11, 0x2, UP0 ;  /* 0x0000001b0a0a7291 */ /* 0x000fe200080f140b */
[----:B0-----:R-:W-:-:S05]  /*56a0*/  MOV R2, UR41 ;  /* 0x0000002900027c02 */ /* 0x001fca0008000f00 */
[----:B------:R-:W-:-:S05]  /*56b0*/  MOV R3, UR10 ;  /* 0x0000000a00037c02 */ /* 0x000fca0008000f00 */
[----:B------:R0:W4:Y:S01]  /*56c0*/  LDG.E R165, desc[UR14][R2.64] ;  /* 0x0000000e02a57981 */ /* 0x000122000c1e1900 */
[----:B-1----:R-:W1:Y:S01]  /*56d0*/  S2UR UR11, SR_CgaCtaId ;  /* 0x00000000000b79c3 */ /* 0x002e620000008800 */
[----:B------:R-:W-:Y:S02]  /*56e0*/  ISETP.NE.AND P1, PT, R205, RZ, PT ;  /* 0x000000ffcd00720c */ /* 0x000fe40003f25270 */
[----:B------:R-:W-:Y:S02]  /*56f0*/  ISETP.NE.AND P3, PT, R133, RZ, PT ;  /* 0x000000ff8500720c */ /* 0x000fe40003f65270 */
[----:B------:R-:W-:Y:S01]  /*5700*/  ISETP.LT.OR P2, PT, R203, 0x2, P1 ;  /* 0x00000002cb00780c */ /* 0x000fe20000f41670 */
[----:B------:R-:W-:Y:S01]  /*5710*/  UMOV UR10, 0x400 ;  /* 0x00000400000a7882 */ /* 0x000fe20000000000 */
[----:B0-----:R-:W-:-:S09]  /*5720*/  LEA R2, R28, UR7, 0x8 ;  /* 0x000000071c027c11 */ /* 0x001fd2000f8e40ff */
[----:B------:R-:W-:Y:S02]  /*5730*/  @P3 IADD3 R2, R133, 0x200, RZ ;  /* 0x0000020085023810 */ /* 0x000fe40007ffe0ff */
[----:B------:R-:W0:Y:S01]  /*5740*/  @!P2 LDC R22, c[0x0][0x21c] ;  /* 0x00008700ff16ab82 */ /* 0x000e220000000800 */
[----:B-1----:R-:W-:-:S06]  /*5750*/  ULEA UR10, UR11, UR10, 0x18 ;  /* 0x0000000a0b0a7291 */ /* 0x002fcc000f8ec03f */
[----:B------:R-:W-:Y:S02]  /*5760*/  LEA R23, R2, UR10, 0x2 ;  /* 0x0000000a02177c11 */ /* 0x000fe4000f8e10ff */
[----:B------:R-:W-:Y:S01]  /*5770*/  @!P2 IADD3 R3, R203, -0x2, RZ ;  /* 0xfffffffecb03a810 */ /* 0x000fe20007ffe0ff */
[----:B------:R-:W-:-:S04]  /*5780*/  HFMA2.MMA R161, -RZ, RZ, 0, 0 ;  /* 0x00000000ffa17435 */ /* 0x000fc800000001ff */
[----:B0-----:R-:W-:-:S04]  /*5790*/  @!P2 IMAD R3, R3, R22, UR7 ;  /* 0x000000070303ae24 */ /* 0x001fc8000f8e0216 */
[----:B------:R-:W-:-:S04]  /*57a0*/  @!P2 IMAD.WIDE R2, R3, 0x8, R12 ;  /* 0x000000080302a825 */ /* 0x000fc800078e020c */
[----:B------:R-:W-:-:S05]  /*57b0*/  HADD2.F32 R178, -RZ, R106.H0_H0 ;  /* 0x2000006affb27230 */ /* 0x000fca0000004100 */
[----:B------:R-:W-:Y:S01]  /*57c0*/  FMUL.FTZ R175, R87, R178 ;  /* 0x000000b257af7220 */ /* 0x000fe20000410000 */
[----:B------:R-:W-:Y:S01]  /*57d0*/  BSSY B0, `(.L_x_7026) ;  /* 0x0000091000007945 */ /* 0x000fe20003800000 */
[----:B--2---:R-:W-:-:S04]  /*57e0*/  FMUL.FTZ R157, R141, 1.4426950216293334961 ;  /* 0x3fb8aa3b8d9d7820 */ /* 0x004fc80000410000 */
[----:B------:R-:W-:-:S06]  /*57f0*/  FMUL.FTZ R186, R91, R157 ;  /* 0x0000009d5bba7220 */ /* 0x000fcc0000410000 */
[----:B------:R-:W0:Y:S01]  /*5800*/  MUFU.EX2 R186, R186 ;  /* 0x000000ba00ba7308 */ /* 0x000e220000000800 */
[----:B---3--:R-:W-:Y:S04]  /*5810*/  STS.U16 [R126], R25 ;  /* 0x000000197e007388 */ /* 0x008fe80000000400 */
[----:B------:R-:W-:Y:S04]  /*5820*/  STS.U16 [R125+0x40], R24 ;  /* 0x000040187d007388 */ /* 0x000fe80000000400 */
[----:B------:R-:W-:Y:S04]  /*5830*/  STS.U16 [R124+0x80], R143 ;  /* 0x0000808f7c007388 */ /* 0x000fe80000000400 */
[----:B----4-:R-:W-:Y:S04]  /*5840*/  STS.U16 [R123+0xc0], R164 ;  /* 0x0000c0a47b007388 */ /* 0x010fe80000000400 */
        /* <DEDUP_REMOVED lines=31> */
[-C--:B------:R-:W-:Y:S01]  /*5a40*/  FMUL.FTZ R159, R90, R157.reuse ;  /* 0x0000009d5a9f7220 */ /* 0x080fe20000410000 */
[-C--:B------:R-:W-:Y:S01]  /*5a50*/  FMUL.FTZ R182, R89, R157.reuse ;  /* 0x0000009d59b67220 */ /* 0x080fe20000410000 */
[----:B------:R-:W-:-:S04]  /*5a60*/  FMUL.FTZ R163, R88, R157 ;  /* 0x0000009d58a37220 */ /* 0x000fc80000410000 */
[----:B------:R-:W0:Y:S01]  /*5a70*/  MUFU.EX2 R159, R159 ;  /* 0x0000009f009f7308 */ /* 0x000e220000000800 */
[----:B------:R-:W-:Y:S01]  /*5a80*/  FMUL.FTZ R190, R87, R157 ;  /* 0x0000009d57be7220 */ /* 0x000fe20000410000 */
[----:B-1----:R-:W-:Y:S02]  /*5a90*/  HADD2.F32 R166, -RZ, R201.H0_H0 ;  /* 0x200000c9ffa67230 */ /* 0x002fe40000004100 */
[----:B------:R-:W-:-:S04]  /*5aa0*/  HADD2.F32 R145, -RZ, R109.H0_H0 ;  /* 0x2000006dff917230 */ /* 0x000fc80000004100 */
[----:B------:R-:W1:Y:S01]  /*5ab0*/  MUFU.EX2 R182, R182 ;  /* 0x000000b600b67308 */ /* 0x000e620000000800 */
[----:B------:R-:W-:Y:S01]  /*5ac0*/  FMUL.FTZ R25, R86, R157 ;  /* 0x0000009d56197220 */ /* 0x000fe20000410000 */
[----:B------:R-:W-:-:S06]  /*5ad0*/  HADD2.F32 R164, -RZ, R108.H0_H0 ;  /* 0x2000006cffa47230 */ /* 0x000fcc0000004100 */
[----:B------:R-:W3:Y:S01]  /*5ae0*/  MUFU.EX2 R163, R163 ;  /* 0x000000a300a37308 */ /* 0x000ee20000000800 */
[----:B------:R4:W5:Y:S01]  /*5af0*/  @!P2 LDG.E R161, desc[UR14][R2.64+0x4] ;  /* 0x0000040e02a1a981 */ /* 0x000962000c1e1900 */
[----:B------:R-:W-:Y:S01]  /*5b00*/  FMUL.FTZ R24, R85, R157 ;  /* 0x0000009d55187220 */ /* 0x000fe20000410000 */
[----:B------:R-:W-:-:S05]  /*5b10*/  HADD2.F32 R143, -RZ, R107.H0_H0 ;  /* 0x2000006bff8f7230 */ /* 0x000fca0000004100 */
[----:B------:R-:W2:Y:S01]  /*5b20*/  MUFU.EX2 R190, R190 ;  /* 0x000000be00be7308 */ /* 0x000ea20000000800 */
[----:B----4-:R-:W-:Y:S01]  /*5b30*/  FMUL.FTZ R3, R91, R166 ;  /* 0x000000a65b037220 */ /* 0x010fe20000410000 */
[----:B------:R-:W-:Y:S01]  /*5b40*/  FMUL.FTZ R2, R90, R145 ;  /* 0x000000915a027220 */ /* 0x000fe20000410000 */
[----:B------:R-:W-:Y:S01]  /*5b50*/  FMUL.FTZ R173, R89, R164 ;  /* 0x000000a459ad7220 */ /* 0x000fe20000410000 */
[----:B0-----:R-:W-:-:S04]  /*5b60*/  FMUL.FTZ R23, R186, R159 ;  /* 0x0000009fba177220 */ /* 0x001fc80000410000 */
[----:B------:R-:W0:Y:S01]  /*5b70*/  MUFU.EX2 R25, R25 ;  /* 0x0000001900197308 */ /* 0x000e220000000800 */
[----:B------:R-:W-:Y:S01]  /*5b80*/  FFMA.FTZ R22, R159, R3, R2 ;  /* 0x000000039f167223 */ /* 0x000fe20000010002 */
[----:B------:R-:W-:Y:S01]  /*5b90*/  FMUL.FTZ R179, R84, R157 ;  /* 0x0000009d54b37220 */ /* 0x000fe20000410000 */
[----:B------:R-:W-:Y:S01]  /*5ba0*/  ISETP.NE.AND P2, PT, R133, 0x1f, PT ;  /* 0x0000001f8500780c */ /* 0x000fe20003f45270 */
[----:B------:R-:W-:Y:S01]  /*5bb0*/  FMUL.FTZ R192, R88, R143 ;  /* 0x0000008f58c07220 */ /* 0x000fe20000410000 */
[C---:B-1----:R-:W-:Y:S01]  /*5bc0*/  FMUL.FTZ R180, R182.reuse, R23 ;  /* 0x00000017b6b47220 */ /* 0x042fe20000410000 */
[----:B------:R-:W-:Y:S02]  /*5bd0*/  FFMA.FTZ R22, R182, R22, R173 ;  /* 0x00000016b6167223 */ /* 0x000fe400000100ad */
[----:B------:R-:W1:Y:S01]  /*5be0*/  MUFU.EX2 R24, R24 ;  /* 0x0000001800187308 */ /* 0x000e620000000800 */
[----:B------:R-:W-:Y:S01]  /*5bf0*/  FMUL.FTZ R202, R83, R157 ;  /* 0x0000009d53ca7220 */ /* 0x000fe20000410000 */
[----:B------:R-:W-:-:S02]  /*5c00*/  HADD2.F32 R155, -RZ, R105.H0_H0 ;  /* 0x20000069ff9b7230 */ /* 0x000fc40000004100 */
        /* <DEDUP_REMOVED lines=10> */
[----:B------:R-:W-:Y:S01]  /*5cb0*/  @P2 LEA R218, R133, UR10, 0x2 ;  /* 0x0000000a85da2c11 */ /* 0x000fe2000f8e10ff */
[----:B------:R-:W-:Y:S02]  /*5cc0*/  HADD2.F32 R153, -RZ, R103.H0_H0 ;  /* 0x20000067ff997230 */ /* 0x000fe40000004100 */
        /* <DEDUP_REMOVED lines=9> */
[----:B------:R-:W1:Y:S01]  /*5d60*/  @P2 LDS R218, [R218+0x16ac] ;  /* 0x0016ac00dada2984 */ /* 0x000e620000000800 */
[----:B------:R-:W-:Y:S01]  /*5d70*/  FMUL.FTZ R185, R79, R157 ;  /* 0x0000009d4fb97220 */ /* 0x000fe20000410000 */
[----:B------:R-:W4:Y:S01]  /*5d80*/  MUFU.EX2 R200, R200 ;  /* 0x000000c800c87308 */ /* 0x000f220000000800 */
[----:B------:R-:W-:-:S02]  /*5d90*/  HADD2.F32 R151, -RZ, R101.H0_H0 ;  /* 0x20000065ff977230 */ /* 0x000fc40000004100 */
        /* <DEDUP_REMOVED lines=35> */
[----:B------:R-:W-:Y:S01]  /*5fd0*/  R2UR UR41, R165 ;  /* 0x00000000a52972ca */ /* 0x000fe200000e0000 */
[----:B------:R-:W-:Y:S01]  /*5fe0*/  FMUL.FTZ R224, R76, R157 ;  /* 0x0000009d4ce07220 */ /* 0x000fe20000410000 */
[C---:B----4-:R-:W-:Y:S01]  /*5ff0*/  FMUL.FTZ R188, R220.reuse, R171 ;  /* 0x000000abdcbc7220 */ /* 0x050fe20000410000 */
[----:B------:R-:W-:-:S03]  /*6000*/  FFMA.FTZ R177, R220, R177, R211 ;  /* 0x000000b1dcb17223 */ /* 0x000fc600000100d3 */
[C---:B---3--:R-:W-:Y:S01]  /*6010*/  FMUL.FTZ R188, R209.reuse, R188 ;  /* 0x000000bcd1bc7220 */ /* 0x048fe20000410000 */
[----:B------:R-:W-:Y:S01]  /*6020*/  FFMA.FTZ R223, R209, R177, R224 ;  /* 0x000000b1d1df7223 */ /* 0x000fe200000100e0 */
[----:B-1----:R-:W-:Y:S07]  /*6030*/  @P2 BRA `(.L_x_7027) ;  /* 0x0000000000282947 */ /* 0x002fee0003800000 */
[----:B------:R-:W-:Y:S02]  /*6040*/  ISETP.NE.AND P4, PT, R203, UR39, PT ;  /* 0x00000027cb007c0c */ /* 0x000fe4000bf85270 */
[----:B------:R-:W-:-:S11]  /*6050*/  MOV R218, 0x3f800000 ;  /* 0x3f80000000da7802 */ /* 0x000fd60000000f00 */
        /* <DEDUP_REMOVED lines=8> */
.L_x_7027:
[----:B------:R-:W-:Y:S05]  /*60e0*/  BSYNC B0 ;  /* 0x0000000000007941 */ /* 0x000fea0003800000 */
.L_x_7026:
[----:B------:R-:W1:Y:S01]  /*60f0*/  SHFL.UP PT, R171, R223, 0x1, RZ ;  /* 0x04200000dfab7989 */ /* 0x000e6200000e00ff */
[----:B------:R-:W-:Y:S01]  /*6100*/  ISETP.GE.AND P4, PT, R128, 0x1, PT ;  /* 0x000000018000780c */ /* 0x000fe20003f86270 */
[----:B------:R-:W-:Y:S01]  /*6110*/  HADD2.F32 R167, -RZ, R167.H0_H0 ;  /* 0x200000a7ffa77230 */ /* 0x000fe20000004100 */
[----:B------:R-:W-:Y:S01]  /*6120*/  ISETP.GE.OR P1, PT, R203, UR39, P1 ;  /* 0x00000027cb007c0c */ /* 0x000fe20008f26670 */
[----:B------:R-:W2:Y:S01]  /*6130*/  SHFL.UP PT, R165, R188, 0x1, RZ ;  /* 0x04200000bca57989 */ /* 0x000ea200000e00ff */
[----:B------:R-:W-:Y:S01]  /*6140*/  HADD2.F32 R226, -RZ, R226.H0_H0 ;  /* 0x200000e2ffe27230 */ /* 0x000fe20000004100 */
[----:B------:R-:W-:Y:S01]  /*6150*/  ISETP.NE.AND P5, PT, R133, RZ, PT ;  /* 0x000000ff8500720c */ /* 0x000fe20003fa5270 */
[----:B------:R-:W-:Y:S01]  /*6160*/  FMUL.FTZ R184, R167, UR41 ;  /* 0x00000029a7b87c20 */ /* 0x000fe20008410000 */
[----:B------:R-:W-:Y:S01]  /*6170*/  HADD2.F32 R199, -RZ, R199.H0_H0 ;  /* 0x200000c7ffc77230 */ /* 0x000fe20000004100 */
[----:B------:R-:W-:Y:S01]  /*6180*/  BSSY B0, `(.L_x_7028) ;  /* 0x0000113000007945 */ /* 0x000fe20003800000 */
[----:B------:R-:W-:Y:S01]  /*6190*/  FMUL.FTZ R180, R226, UR41 ;  /* 0x00000029e2b47c20 */ /* 0x000fe20008410000 */
[----:B------:R-:W-:Y:S01]  /*61a0*/  FMUL.FTZ R213, R61, R184 ;  /* 0x000000b83dd57220 */ /* 0x000fe20000410000 */
[----:B------:R-:W-:-:S02]  /*61b0*/  HADD2.F32 R240, -RZ, R240.H0_H0 ;  /* 0x200000f0fff07230 */ /* 0x000fc40000004100 */
[----:B------:R-:W-:Y:S01]  /*61c0*/  FMUL.FTZ R207, R63, R180 ;  /* 0x000000b43fcf7220 */ /* 0x000fe20000410000 */
[----:B------:R-:W-:Y:S01]  /*61d0*/  HADD2.F32 R225, -RZ, R225.H0_H0 ;  /* 0x200000e1ffe17230 */ /* 0x000fe20000004100 */
[----:B------:R-:W-:Y:S01]  /*61e0*/  VOTEU.ALL UP0, P1 ;  /* 0x00000000003f7886 */ /* 0x000fe20000800000 */
[----:B------:R-:W-:Y:S01]  /*61f0*/  FMUL.FTZ R204, R240, UR41 ;  /* 0x00000029f0cc7c20 */ /* 0x000fe20008410000 */
[----:B------:R-:W-:Y:S02]  /*6200*/  HADD2.F32 R236, -RZ, R236.H0_H0 ;  /* 0x200000ecffec7230 */ /* 0x000fe40000004100 */
[----:B------:R-:W-:Y:S02]  /*6210*/  HADD2.F32 R221, -RZ, R221.H0_H0 ;  /* 0x200000ddffdd7230 */ /* 0x000fe40000004100 */
[----:B------:R-:W-:Y:S01]  /*6220*/  FMUL.FTZ R204, R65, R204 ;  /* 0x000000cc41cc7220 */ /* 0x000fe20000410000 */
[----:B------:R-:W-:Y:S02]  /*6230*/  HADD2.F32 R234, -RZ, R234.H0_H0 ;  /* 0x200000eaffea7230 */ /* 0x000fe40000004100 */
[----:B------:R-:W-:Y:S01]  /*6240*/  FMUL.FTZ R180, R236, UR41 ;  /* 0x00000029ecb47c20 */ /* 0x000fe20008410000 */
[C---:B-1----:R-:W-:Y:S01]  /*6250*/  @P4 FFMA.FTZ R223, R188.reuse, R171, R223 ;  /* 0x000000abbcdf4223 */ /* 0x042fe200000100df */
[----:B------:R-:W-:Y:S01]  /*6260*/  HADD2.F32 R217, -RZ, R217.H0_H0 ;  /* 0x200000d9ffd97230 */ /* 0x000fe20000004100 */
[----:B------:R-:W-:Y:S01]  /*6270*/  @!UP0 ULEA UR11, UR7, UR10, 0x3 ;  /* 0x0000000a070b8291 */ /* 0x000fe2000f8e183f */
[----:B------:R-:W-:Y:S01]  /*6280*/  FMUL.FTZ R191, R67, R180 ;  /* 0x000000b443bf7220 */ /* 0x000fe20000410000 */
[----:B--2---:R-:W-:Y:S01]  /*6290*/  @P4 FMUL.FTZ R188, R188, R165 ;  /* 0x000000a5bcbc4220 */ /* 0x004fe20000410000 */
[----:B------:R-:W1:Y:S01]  /*62a0*/  SHFL.UP PT, R171, R223, 0x2, RZ ;  /* 0x04400000dfab7989 */ /* 0x000e6200000e00ff */
[----:B------:R-:W-:Y:S01]  /*62b0*/  ISETP.GE.AND P4, PT, R128, 0x2, PT ;  /* 0x000000028000780c */ /* 0x000fe20003f86270 */
[----:B------:R-:W-:Y:S01]  /*62c0*/  FMUL.FTZ R180, R234, UR41 ;  /* 0x00000029eab47c20 */ /* 0x000fe20008410000 */
[----:B------:R-:W-:Y:S01]  /*62d0*/  HADD2.F32 R232, -RZ, R232.H0_H0 ;  /* 0x200000e8ffe87230 */ /* 0x000fe20000004100 */
[----:B------:R-:W2:Y:S01]  /*62e0*/  SHFL.UP PT, R165, R188, 0x2, RZ ;  /* 0x04400000bca57989 */ /* 0x000ea200000e00ff */
[----:B------:R-:W-:-:S02]  /*62f0*/  HADD2.F32 R215, -RZ, R215.H0_H0 ;  /* 0x200000d7ffd77230 */ /* 0x000fc40000004100 */
[----:B------:R-:W-:Y:S01]  /*6300*/  FMUL.FTZ R193, R69, R180 ;  /* 0x000000b445c17220 */ /* 0x000fe20000410000 */
[----:B------:R-:W-:Y:S02]  /*6310*/  HADD2.F32 R230, -RZ, R230.H0_H0 ;  /* 0x200000e6ffe67230 */ /* 0x000fe40000004100 */
[----:B------:R-:W-:Y:S01]  /*6320*/  FMUL.FTZ R180, R232, UR41 ;  /* 0x00000029e8b47c20 */ /* 0x000fe20008410000 */
[----:B------:R-:W-:Y:S01]  /*6330*/  HADD2.F32 R197, -RZ, R197.H0_H0 ;  /* 0x200000c5ffc57230 */ /* 0x000fe20000004100 */
[----:B------:R-:W-:Y:S01]  /*6340*/  VOTEU.ALL UP0, P5 ;  /* 0x00000000003f7886 */ /* 0x000fe20002800000 */
[----:B------:R-:W-:Y:S02]  /*6350*/  HADD2.F32 R238, -RZ, R238.H0_H0 ;  /* 0x200000eeffee7230 */ /* 0x000fe40000004100 */
[----:B------:R-:W-:Y:S02]  /*6360*/  HADD2.F32 R219, -RZ, R219.H0_H0 ;  /* 0x200000dbffdb7230 */ /* 0x000fe40000004100 */
[C---:B-1----:R-:W-:Y:S01]  /*6370*/  @P4 FFMA.FTZ R223, R188.reuse, R171, R223 ;  /* 0x000000abbcdf4223 */ /* 0x042fe200000100df */
[----:B--2---:R-:W-:-:S04]  /*6380*/  @P4 FMUL.FTZ R188, R188, R165 ;  /* 0x000000a5bcbc4220 */ /* 0x004fc80000410000 */
[----:B------:R-:W1:Y:S01]  /*6390*/  SHFL.UP PT, R171, R223, 0x4, RZ ;  /* 0x04800000dfab7989 */ /* 0x000e6200000e00ff */
[----:B------:R-:W-:-:S03]  /*63a0*/  ISETP.GE.AND P4, PT, R128, 0x4, PT ;  /* 0x000000048000780c */ /* 0x000fc60003f86270 */
[----:B------:R-:W2:Y:S10]  /*63b0*/  SHFL.UP PT, R165, R188, 0x4, RZ ;  /* 0x04800000bca57989 */ /* 0x000eb400000e00ff */
[C---:B-1----:R-:W-:Y:S01]  /*63c0*/  @P4 FFMA.FTZ R223, R188.reuse, R171, R223 ;  /* 0x000000abbcdf4223 */ /* 0x042fe200000100df */
[----:B--2---:R-:W-:Y:S01]  /*63d0*/  @P4 FMUL.FTZ R188, R188, R165 ;  /* 0x000000a5bcbc4220 */ /* 0x004fe20000410000 */
[----:B------:R-:W-:-:S03]  /*63e0*/  HADD2.F32 R165, -RZ, R169.H0_H0 ;  /* 0x200000a9ffa57230 */ /* 0x000fc60000004100 */
[----:B------:R-:W1:Y:S01]  /*63f0*/  SHFL.UP PT, R231, R223, 0x8, RZ ;  /* 0x05000000dfe77989 */ /* 0x000e6200000e00ff */
[----:B------:R-:W-:Y:S01]  /*6400*/  ISETP.GE.AND P4, PT, R128, 0x8, PT ;  /* 0x000000088000780c */ /* 0x000fe20003f86270 */
[----:B------:R-:W-:-:S04]  /*6410*/  FMUL.FTZ R169, R165, UR41 ;  /* 0x00000029a5a97c20 */ /* 0x000fc80008410000 */
[----:B------:R-:W-:Y:S01]  /*6420*/  FMUL.FTZ R222, R62, R169 ;  /* 0x000000a93ede7220 */ /* 0x000fe20000410000 */
[----:B------:R-:W-:-:S03]  /*6430*/  FMUL.FTZ R169, R199, UR41 ;  /* 0x00000029c7a97c20 */ /* 0x000fc60008410000 */
[----:B------:R-:W-:Y:S01]  /*6440*/  FFMA.FTZ R171, R209, R213, R222 ;  /* 0x000000d5d1ab7223 */ /* 0x000fe200000100de */
[----:B------:R-:W-:Y:S01]  /*6450*/  FMUL.FTZ R214, R64, R169 ;  /* 0x000000a940d67220 */ /* 0x000fe20000410000 */
[----:B------:R-:W-:Y:S02]  /*6460*/  FMUL.FTZ R169, R225, UR41 ;  /* 0x00000029e1a97c20 */ /* 0x000fe40008410000 */
[----:B------:R-:W-:Y:S01]  /*6470*/  FFMA.FTZ R177, R220, R171, R207 ;  /* 0x000000abdcb17223 */ /* 0x000fe200000100cf */
[----:B0-----:R-:W-:Y:S01]  /*6480*/  FMUL.FTZ R171, R209, R218 ;  /* 0x000000dad1ab7220 */ /* 0x001fe20000410000 */
[----:B------:R-:W-:Y:S01]  /*6490*/  FMUL.FTZ R206, R66, R169 ;  /* 0x000000a942ce7220 */ /* 0x000fe20000410000 */
[----:B------:R-:W-:Y:S01]  /*64a0*/  FMUL.FTZ R169, R221, UR41 ;  /* 0x00000029dda97c20 */ /* 0x000fe20008410000 */
[----:B------:R-:W-:Y:S01]  /*64b0*/  FFMA.FTZ R177, R195, R177, R214 ;  /* 0x000000b1c3b17223 */ /* 0x000fe200000100d6 */
[----:B------:R-:W-:Y:S02]  /*64c0*/  FMUL.FTZ R184, R220, R171 ;  /* 0x000000abdcb87220 */ /* 0x000fe40000410000 */
[----:B------:R-:W-:Y:S01]  /*64d0*/  FMUL.FTZ R208, R68, R169 ;  /* 0x000000a944d07220 */ /* 0x000fe20000410000 */
[----:B------:R-:W-:Y:S01]  /*64e0*/  FFMA.FTZ R177, R185, R177, R204 ;  /* 0x000000b1b9b17223 */ /* 0x000fe200000100cc */
[----:B------:R-:W-:Y:S01]  /*64f0*/  FMUL.FTZ R184, R195, R184 ;  /* 0x000000b8c3b87220 */ /* 0x000fe20000410000 */
[----:B------:R-:W-:Y:S01]  /*6500*/  FMUL.FTZ R169, R217, UR41 ;  /* 0x00000029d9a97c20 */ /* 0x000fe20008410000 */
[----:B-1----:R-:W-:Y:S01]  /*6510*/  @P4 FFMA.FTZ R223, R188, R231, R223 ;  /* 0x000000e7bcdf4223 */ /* 0x002fe200000100df */
[----:B------:R-:W-:Y:S01]  /*6520*/  FFMA.FTZ R177, R187, R177, R206 ;  /* 0x000000b1bbb17223 */ /* 0x000fe200000100ce */
[----:B------:R-:W-:Y:S01]  /*6530*/  FMUL.FTZ R184, R185, R184 ;  /* 0x000000b8b9b87220 */ /* 0x000fe20000410000 */
[----:B------:R-:W-:Y:S01]  /*6540*/  FMUL.FTZ R198, R70, R169 ;  /* 0x000000a946c67220 */ /* 0x000fe20000410000 */
[----:B------:R-:W-:Y:S01]  /*6550*/  FMUL.FTZ R169, R215, UR41 ;  /* 0x00000029d7a97c20 */ /* 0x000fe20008410000 */
[C---:B------:R-:W-:Y:S01]  /*6560*/  FFMA.FTZ R177, R200.reuse, R177, R191 ;  /* 0x000000b1c8b17223 */ /* 0x040fe200000100bf */
[----:B------:R-:W-:Y:S01]  /*6570*/  FMUL.FTZ R171, R187, R184 ;  /* 0x000000b8bbab7220 */ /* 0x000fe20000410000 */
[----:B------:R-:W-:Y:S02]  /*6580*/  SHFL.UP PT, R231, R223, 0x10, RZ ;  /* 0x06000000dfe77989 */ /* 0x000fe400000e00ff */
[----:B------:R-:W-:Y:S01]  /*6590*/  FFMA.FTZ R177, R189, R177, R208 ;  /* 0x000000b1bdb17223 */ /* 0x000fe200000100d0 */
[----:B------:R-:W-:-:S03]  /*65a0*/  FMUL.FTZ R184, R200, R171 ;  /* 0x000000abc8b87220 */ /* 0x000fc60000410000 */
[----:B------:R-:W-:Y:S01]  /*65b0*/  FFMA.FTZ R194, R202, R177, R193 ;  /* 0x000000b1cac27223 */ /* 0x000fe200000100c1 */
[----:B------:R-:W-:Y:S01]  /*65c0*/  FMUL.FTZ R171, R189, R184 ;  /* 0x000000b8bdab7220 */ /* 0x000fe20000410000 */
[----:B------:R-:W-:Y:S01]  /*65d0*/  FMUL.FTZ R177, R71, R180 ;  /* 0x000000b447b17220 */ /* 0x000fe20000410000 */
[----:B------:R-:W-:Y:S01]  /*65e0*/  FMUL.FTZ R180, R230, UR41 ;  /* 0x00000029e6b47c20 */ /* 0x000fe20008410000 */
[----:B------:R-:W-:Y:S01]  /*65f0*/  FFMA.FTZ R227, R179, R194, R198 ;  /* 0x000000c2b3e37223 */ /* 0x000fe200000100c6 */
[----:B------:R-:W-:Y:S01]  /*6600*/  FMUL.FTZ R184, R202, R171 ;  /* 0x000000abcab87220 */ /* 0x000fe20000410000 */
[----:B------:R-:W-:Y:S01]  /*6610*/  FMUL.FTZ R194, R72, R169 ;  /* 0x000000a948c27220 */ /* 0x000fe20000410000 */
[----:B------:R-:W-:Y:S01]  /*6620*/  FMUL.FTZ R171, R73, R180 ;  /* 0x000000b449ab7220 */ /* 0x000fe20000410000 */
[----:B------:R-:W-:Y:S01]  /*6630*/  FFMA.FTZ R229, R24, R227, R177 ;  /* 0x000000e318e57223 */ /* 0x000fe200000100b1 */
[----:B------:R-:W-:Y:S01]  /*6640*/  FMUL.FTZ R227, R179, R184 ;  /* 0x000000b8b3e37220 */ /* 0x000fe20000410000 */
[----:B------:R-:W-:Y:S01]  /*6650*/  FMUL.FTZ R169, R197, UR41 ;  /* 0x00000029c5a97c20 */ /* 0x000fe20008410000 */
[----:B------:R-:W-:Y:S01]  /*6660*/  FMUL.FTZ R180, R238, UR41 ;  /* 0x00000029eeb47c20 */ /* 0x000fe20008410000 */
[----:B------:R-:W-:Y:S01]  /*6670*/  FFMA.FTZ R229, R25, R229, R194 ;  /* 0x000000e519e57223 */ /* 0x000fe200000100c2 */
[----:B------:R-:W-:Y:S01]  /*6680*/  FMUL.FTZ R242, R24, R227 ;  /* 0x000000e318f27220 */ /* 0x000fe20000410000 */
[----:B------:R-:W-:Y:S01]  /*6690*/  FMUL.FTZ R184, R74, R169 ;  /* 0x000000a94ab87220 */ /* 0x000fe20000410000 */
[----:B------:R-:W-:Y:S01]  /*66a0*/  FMUL.FTZ R169, R75, R180 ;  /* 0x000000b44ba97220 */ /* 0x000fe20000410000 */
[----:B------:R-:W-:Y:S01]  /*66b0*/  FFMA.FTZ R229, R190, R229, R171 ;  /* 0x000000e5bee57223 */ /* 0x000fe200000100ab */
[----:B------:R-:W-:-:S03]  /*66c0*/  FMUL.FTZ R227, R25, R242 ;  /* 0x000000f219e37220 */ /* 0x000fc60000410000 */
[----:B------:R-:W-:Y:S01]  /*66d0*/  FFMA.FTZ R235, R163, R229, R184 ;  /* 0x000000e5a3eb7223 */ /* 0x000fe200000100b8 */
[----:B------:R-:W-:Y:S01]  /*66e0*/  FMUL.FTZ R180, R190, R227 ;  /* 0x000000e3beb47220 */ /* 0x000fe20000410000 */
[----:B------:R-:W0:Y:S01]  /*66f0*/  SHFL.UP PT, R229, R188, 0x8, RZ ;  /* 0x05000000bce57989 */ /* 0x000e2200000e00ff */
[----:B------:R-:W-:Y:S01]  /*6700*/  FMUL.FTZ R227, R219, UR41 ;  /* 0x00000029dbe37c20 */ /* 0x000fe20008410000 */
[----:B------:R-:W-:Y:S01]  /*6710*/  FFMA.FTZ R235, R182, R235, R169 ;  /* 0x000000ebb6eb7223 */ /* 0x000fe200000100a9 */
[----:B------:R-:W-:Y:S02]  /*6720*/  FMUL.FTZ R233, R163, R180 ;  /* 0x000000b4a3e97220 */ /* 0x000fe40000410000 */
[----:B------:R-:W-:Y:S02]  /*6730*/  FMUL.FTZ R180, R0, R227 ;  /* 0x000000e300b47220 */ /* 0x000fe40000410000 */
[----:B------:R-:W-:Y:S02]  /*6740*/  FMUL.FTZ R244, R182, R233 ;  /* 0x000000e9b6f47220 */ /* 0x000fe40000410000 */
[----:B------:R-:W-:-:S02]  /*6750*/  FFMA.FTZ R242, R159, R235, R180 ;  /* 0x000000eb9ff27223 */ /* 0x000fc400000100b4 */
[----:B------:R-:W-:-:S03]  /*6760*/  FMUL.FTZ R227, R159, R244 ;  /* 0x000000f49fe37220 */ /* 0x000fc60000410000 */
[----:B------:R-:W1:Y:S04]  /*6770*/  SHFL.DOWN PT, R233, R242, 0x1, 0x1f ;  /* 0x08201f00f2e97f89 */ /* 0x000e6800000e0000 */
[----:B------:R-:W2:Y:S01]  /*6780*/  SHFL.DOWN PT, R244, R227, 0x1, 0x1f ;  /* 0x08201f00e3f47f89 */ /* 0x000ea200000e0000 */
[----:B0-----:R-:W-:Y:S01]  /*6790*/  @P4 FMUL.FTZ R188, R188, R229 ;  /* 0x000000e5bcbc4220 */ /* 0x001fe20000410000 */
[----:B------:R-:W-:-:S04]  /*67a0*/  ISETP.NE.AND P4, PT, R205, 0x1f, PT ;  /* 0x0000001fcd00780c */ /* 0x000fc80003f85270 */
[----:B------:R-:W0:Y:S09]  /*67b0*/  SHFL.UP PT, R229, R188, 0x10, RZ ;  /* 0x06000000bce57989 */ /* 0x000e3200000e00ff */
[C---:B-1----:R-:W-:Y:S01]  /*67c0*/  @P4 FFMA.FTZ R242, R227.reuse, R233, R242 ;  /* 0x000000e9e3f24223 */ /* 0x042fe200000100f2 */
[----:B--2---:R-:W-:Y:S01]  /*67d0*/  @P4 FMUL.FTZ R227, R227, R244 ;  /* 0x000000f4e3e34220 */ /* 0x004fe20000410000 */
[----:B------:R-:W-:-:S03]  /*67e0*/  ISETP.GE.AND P4, PT, R128, 0x10, PT ;  /* 0x000000108000780c */ /* 0x000fc60003f86270 */
[----:B------:R-:W1:Y:S04]  /*67f0*/  SHFL.DOWN PT, R233, R242, 0x2, 0x1f ;  /* 0x08401f00f2e97f89 */ /* 0x000e6800000e0000 */
[----:B------:R-:W2:Y:S06]  /*6800*/  SHFL.DOWN PT, R244, R227, 0x2, 0x1f ;  /* 0x08401f00e3f47f89 */ /* 0x000eac00000e0000 */
[C---:B------:R-:W-:Y:S01]  /*6810*/  @P4 FFMA.FTZ R223, R188.reuse, R231, R223 ;  /* 0x000000e7bcdf4223 */ /* 0x040fe200000100df */
[----:B0-----:R-:W-:Y:S01]  /*6820*/  @P4 FMUL.FTZ R188, R188, R229 ;  /* 0x000000e5bcbc4220 */ /* 0x001fe20000410000 */
[----:B------:R-:W-:Y:S01]  /*6830*/  ISETP.GE.U32.AND P4, PT, R205, 0x1e, PT ;  /* 0x0000001ecd00780c */ /* 0x000fe20003f86070 */
[----:B-----5:R-:W-:Y:S04]  /*6840*/  SHFL.IDX PT, R229, R161, RZ, 0x1f ;  /* 0x00001fffa1e57589 */ /* 0x020fe800000e0000 */
[----:B------:R-:W-:Y:S04]  /*6850*/  SHFL.UP PT, R223, R223, 0x1, RZ ;  /* 0x04200000dfdf7989 */ /* 0x000fe800000e00ff */
[----:B------:R-:W0:Y:S04]  /*6860*/  SHFL.UP PT, R188, R188, 0x1, RZ ;  /* 0x04200000bcbc7989 */ /* 0x000e2800000e00ff */
[C---:B-1----:R-:W-:Y:S01]  /*6870*/  @!P4 FFMA.FTZ R242, R227.reuse, R233, R242 ;  /* 0x000000e9e3f2c223 */ /* 0x042fe200000100f2 */
[----:B--2---:R-:W-:Y:S01]  /*6880*/  @!P4 FMUL.FTZ R227, R227, R244 ;  /* 0x000000f4e3e3c220 */ /* 0x004fe20000410000 */
[----:B------:R-:W-:-:S03]  /*6890*/  ISETP.GE.U32.AND P4, PT, R205, 0x1c, PT ;  /* 0x0000001ccd00780c */ /* 0x000fc60003f86070 */
[----:B------:R-:W1:Y:S04]  /*68a0*/  SHFL.DOWN PT, R231, R242, 0x4, 0x1f ;  /* 0x08801f00f2e77f89 */ /* 0x000e6800000e0000 */
[----:B------:R-:W2:Y:S01]  /*68b0*/  SHFL.DOWN PT, R244, R227, 0x4, 0x1f ;  /* 0x08801f00e3f47f89 */ /* 0x000ea200000e0000 */
[----:B0-----:R-:W-:Y:S01]  /*68c0*/  @P3 FFMA.FTZ R229, R188, R229, R223 ;  /* 0x000000e5bce53223 */ /* 0x001fe200000100df */
[----:B------:R-:W-:-:S03]  /*68d0*/  ISETP.GE.U32.AND P3, PT, R205, 0x18, PT ;  /* 0x00000018cd00780c */ /* 0x000fc60003f66070 */
[----:B------:R-:W-:Y:S01]  /*68e0*/  FFMA.FTZ R186, R186, R229, R3 ;  /* 0x000000e5baba7223 */ /* 0x000fe20000010003 */
[----:B------:R-:W-:-:S03]  /*68f0*/  MOV R3, RZ ;  /* 0x000000ff00037202 */ /* 0x000fc60000000f00 */
[-C--:B------:R-:W-:Y:S01]  /*6900*/  FMUL.FTZ R219, R219, R186.reuse ;  /* 0x000000badbdb7220 */ /* 0x080fe20000410000 */
[----:B-1----:R-:W-:Y:S01]  /*6910*/  @!P4 FFMA.FTZ R242, R227, R231, R242 ;  /* 0x000000e7e3f2c223 */ /* 0x002fe200000100f2 */
[----:B------:R-:W-:Y:S02]  /*6920*/  FFMA.FTZ R161, R159, R186, R2 ;  /* 0x000000ba9fa17223 */ /* 0x000fe40000010002 */
[----:B------:R-:W-:Y:S01]  /*6930*/  FFMA.FTZ R2, R0, R219, RZ ;  /* 0x000000db00027223 */ /* 0x000fe200000100ff */
[----:B--2---:R-:W-:Y:S01]  /*6940*/  @!P4 FMUL.FTZ R227, R227, R244 ;  /* 0x000000f4e3e3c220 */ /* 0x004fe20000410000 */
[----:B------:R-:W0:Y:S01]  /*6950*/  SHFL.DOWN PT, R223, R242, 0x8, 0x1f ;  /* 0x09001f00f2df7f89 */ /* 0x000e2200000e0000 */
[-C--:B------:R-:W-:Y:S01]  /*6960*/  FMUL.FTZ R238, R238, R161.reuse ;  /* 0x000000a1eeee7220 */ /* 0x080fe20000410000 */
[----:B------:R-:W-:Y:S02]  /*6970*/  FFMA.FTZ R188, R182, R161, R173 ;  /* 0x000000a1b6bc7223 */ /* 0x000fe400000100ad */
[----:B------:R-:W1:Y:S01]  /*6980*/  SHFL.DOWN PT, R244, R227, 0x8, 0x1f ;  /* 0x09001f00e3f47f89 */ /* 0x000e6200000e0000 */
[----:B------:R-:W-:Y:S01]  /*6990*/  FFMA.FTZ R219, R75, R238, R2 ;  /* 0x000000ee4bdb7223 */ /* 0x000fe20000010002 */
[----:B------:R-:W-:Y:S01]  /*69a0*/  HFMA2.MMA R2, -RZ, RZ, 1.875, 0 ;  /* 0x3f800000ff027435 */ /* 0x000fe200000001ff */
[-C--:B------:R-:W-:Y:S01]  /*69b0*/  FFMA.FTZ R173, R163, R188.reuse, R192 ;  /* 0x000000bca3ad7223 */ /* 0x080fe200000100c0 */
[----:B------:R-:W-:-:S03]  /*69c0*/  FMUL.FTZ R197, R197, R188 ;  /* 0x000000bcc5c57220 */ /* 0x000fc60000410000 */
[----:B------:R-:W-:Y:S01]  /*69d0*/  FMUL.FTZ R230, R230, R173 ;  /* 0x000000ade6e67220 */ /* 0x000fe20000410000 */
[----:B------:R-:W-:Y:S01]  /*69e0*/  FFMA.FTZ R238, R74, R197, R219 ;  /* 0x000000c54aee7223 */ /* 0x000fe200000100db */
[----:B------:R-:W-:-:S03]  /*69f0*/  FFMA.FTZ R192, R190, R173, R175 ;  /* 0x000000adbec07223 */ /* 0x000fc600000100af */
[----:B------:R-:W-:Y:S01]  /*6a00*/  @!P1 LDS.64 R2, [UR11+0x1728] ;  /* 0x0017280bff029984 */ /* 0x000fe20008000a00 */
[----:B------:R-:W-:Y:S01]  /*6a10*/  FFMA.FTZ R219, R73, R230, R238 ;  /* 0x000000e649db7223 */ /* 0x000fe200000100ee */
[-C--:B------:R-:W-:Y:S01]  /*6a20*/  FFMA.FTZ R175, R25, R192.reuse, R196 ;  /* 0x000000c019af7223 */ /* 0x080fe200000100c4 */
[----:B------:R-:W-:Y:S01]  /*6a30*/  FMUL.FTZ R215, R215, R192 ;  /* 0x000000c0d7d77220 */ /* 0x000fe20000410000 */
[----:B------:R-:W-:Y:S01]  /*6a40*/  ISETP.GE.U32.AND P1, PT, R205, 0x10, PT ;  /* 0x00000010cd00780c */ /* 0x000fe20003f26070 */
[----:B------:R-:W-:Y:S01]  /*6a50*/  @!UP0 ULEA UR11, UR7, UR10, 0x3 ;  /* 0x0000000a070b8291 */ /* 0x000fe2000f8e183f */
[----:B------:R-:W-:Y:S01]  /*6a60*/  FFMA.FTZ R196, R24, R175, R181 ;  /* 0x000000af18c47223 */ /* 0x000fe200000100b5 */
[----:B------:R-:W-:Y:S01]  /*6a70*/  FFMA.FTZ R238, R72, R215, R219 ;  /* 0x000000d748ee7223 */ /* 0x000fe200000100db */
[----:B0-----:R-:W-:Y:S01]  /*6a80*/  @!P3 FFMA.FTZ R242, R227, R223, R242 ;  /* 0x000000dfe3f2b223 */ /* 0x001fe200000100f2 */
[----:B------:R-:W-:Y:S01]  /*6a90*/  FMUL.FTZ R232, R232, R175 ;  /* 0x000000afe8e87220 */ /* 0x000fe20000410000 */
[-C--:B------:R-:W-:Y:S01]  /*6aa0*/  FFMA.FTZ R181, R179, R196.reuse, R212 ;  /* 0x000000c4b3b57223 */ /* 0x080fe200000100d4 */
[----:B------:R-:W-:Y:S01]  /*6ab0*/  FMUL.FTZ R217, R217, R196 ;  /* 0x000000c4d9d97220 */ /* 0x000fe20000410000 */
[----:B-1----:R-:W-:Y:S01]  /*6ac0*/  @!P3 FMUL.FTZ R227, R227, R244 ;  /* 0x000000f4e3e3b220 */ /* 0x002fe20000410000 */
[----:B------:R-:W0:Y:S01]  /*6ad0*/  SHFL.DOWN PT, R197, R242, 0x10, 0x1f ;  /* 0x0a001f00f2c57f89 */ /* 0x000e2200000e0000 */
[----:B------:R-:W-:Y:S01]  /*6ae0*/  FFMA.FTZ R215, R71, R232, R238 ;  /* 0x000000e847d77223 */ /* 0x000fe200000100ee */
[-C--:B------:R-:W-:Y:S01]  /*6af0*/  FFMA.FTZ R212, R202, R181.reuse, R183 ;  /* 0x000000b5cad47223 */ /* 0x080fe200000100b7 */
[----:B------:R-:W-:Y:S01]  /*6b00*/  FMUL.FTZ R234, R234, R181 ;  /* 0x000000b5eaea7220 */ /* 0x000fe20000410000 */
[----:B------:R-:W1:Y:S01]  /*6b10*/  SHFL.DOWN PT, R230, R227, 0x10, 0x1f ;  /* 0x0a001f00e3e67f89 */ /* 0x000e6200000e0000 */
[----:B------:R-:W-:Y:S01]  /*6b20*/  FFMA.FTZ R232, R70, R217, R215 ;  /* 0x000000d946e87223 */ /* 0x000fe200000100d7 */
[----:B------:R-:W-:-:S03]  /*6b30*/  FMUL.FTZ R221, R221, R212 ;  /* 0x000000d4dddd7220 */ /* 0x000fc60000410000 */
[----:B------:R-:W-:-:S04]  /*6b40*/  FFMA.FTZ R183, R69, R234, R232 ;  /* 0x000000ea45b77223 */ /* 0x000fc800000100e8 */
[----:B------:R-:W-:Y:S01]  /*6b50*/  FFMA.FTZ R234, R68, R221, R183 ;  /* 0x000000dd44ea7223 */ /* 0x000fe200000100b7 */
[----:B------:R-:W-:-:S04]  /*6b60*/  FFMA.FTZ R183, R189, R212, R210 ;  /* 0x000000d4bdb77223 */ /* 0x000fc800000100d2 */
[-C--:B------:R-:W-:Y:S01]  /*6b70*/  FFMA.FTZ R210, R200, R183.reuse, R23 ;  /* 0x000000b7c8d27223 */ /* 0x080fe20000010017 */
[----:B------:R-:W-:-:S03]  /*6b80*/  FMUL.FTZ R236, R236, R183 ;  /* 0x000000b7ecec7220 */ /* 0x000fc60000410000 */
[----:B------:R-:W-:Y:S01]  /*6b90*/  FMUL.FTZ R225, R225, R210 ;  /* 0x000000d2e1e17220 */ /* 0x000fe20000410000 */
[----:B------:R-:W-:Y:S01]  /*6ba0*/  FFMA.FTZ R23, R67, R236, R234 ;  /* 0x000000ec43177223 */ /* 0x000fe200000100ea */
[----:B0-----:R-:W-:Y:S01]  /*6bb0*/  @!P1 FFMA.FTZ R242, R227, R197, R242 ;  /* 0x000000c5e3f29223 */ /* 0x001fe200000100f2 */
[----:B------:R-:W-:Y:S01]  /*6bc0*/  FFMA.FTZ R197, R187, R210, R22 ;  /* 0x000000d2bbc57223 */ /* 0x000fe20000010016 */
[----:B------:R-:W-:Y:S02]  /*6bd0*/  IMAD R234, R16, UR16, RZ ;  /* 0x0000001010ea7c24 */ /* 0x000fe4000f8e02ff */
[----:B------:R-:W-:Y:S01]  /*6be0*/  FFMA.FTZ R22, R66, R225, R23 ;  /* 0x000000e142167223 */ /* 0x000fe20000010017 */
[----:B-1----:R-:W-:Y:S01]  /*6bf0*/  @!P1 FMUL.FTZ R227, R227, R230 ;  /* 0x000000e6e3e39220 */ /* 0x002fe20000410000 */
[----:B------:R-:W-:Y:S01]  /*6c00*/  SHFL.DOWN PT, R238, R242, 0x1, 0x1f ;  /* 0x08201f00f2ee7f89 */ /* 0x000fe200000e0000 */
[-C--:B------:R-:W-:Y:S01]  /*6c10*/  FMUL.FTZ R240, R240, R197.reuse ;  /* 0x000000c5f0f07220 */ /* 0x080fe20000410000 */
[----:B------:R-:W-:Y:S01]  /*6c20*/  FFMA.FTZ R216, R185, R197, R216 ;  /* 0x000000c5b9d87223 */ /* 0x000fe200000100d8 */
[----:B------:R-:W-:Y:S01]  /*6c30*/  HFMA2.MMA R23, -RZ, RZ, 0, 0 ;  /* 0x00000000ff177435 */ /* 0x000fe200000001ff */
[----:B------:R-:W-:Y:S01]  /*6c40*/  SHFL.IDX PT, R230, R3, RZ, 0x1f ;  /* 0x00001fff03e67589 */ /* 0x000fe200000e0000 */
[----:B------:R-:W-:Y:S01]  /*6c50*/  FFMA.FTZ R217, R65, R240, R22 ;  /* 0x000000f041d97223 */ /* 0x000fe20000010016 */
[----:B------:R-:W-:Y:S01]  /*6c60*/  FMUL.FTZ R199, R199, R216 ;  /* 0x000000d8c7c77220 */ /* 0x000fe20000410000 */
[----:B------:R-:W-:Y:S01]  /*6c70*/  MOV R22, R133 ;  /* 0x0000008500167202 */ /* 0x000fe20000000f00 */
[----:B------:R-:W0:Y:S01]  /*6c80*/  SHFL.DOWN PT, R221, R227, 0x1, 0x1f ;  /* 0x08201f00e3dd7f89 */ /* 0x000e2200000e0000 */
[----:B------:R-:W-:-:S02]  /*6c90*/  IMAD R219, R17, UR17, R234 ;  /* 0x0000001111db7c24 */ /* 0x000fc4000f8e02ea */
[----:B------:R-:W-:Y:S01]  /*6ca0*/  FFMA.FTZ R234, R64, R199, R217 ;  /* 0x000000c740ea7223 */ /* 0x000fe200000100d9 */
[----:B------:R-:W-:Y:S01]  /*6cb0*/  FFMA.FTZ R199, R195, R216, R228 ;  /* 0x000000d8c3c77223 */ /* 0x000fe200000100e4 */
[----:B------:R-:W-:Y:S01]  /*6cc0*/  SHFL.IDX PT, R232, R242, RZ, 0x1f ;  /* 0x00001ffff2e87589 */ /* 0x000fe200000e0000 */
[----:B------:R-:W-:-:S04]  /*6cd0*/  IMAD.WIDE.U32 R22, R16, UR17, R22 ;  /* 0x0000001110167c25 */ /* 0x000fc8000f8e0016 */
[----:B------:R-:W-:Y:S01]  /*6ce0*/  FMUL.FTZ R217, R186, UR41 ;  /* 0x00000029bad97c20 */ /* 0x000fe20008410000 */
[----:B------:R-:W-:Y:S01]  /*6cf0*/  FMUL.FTZ R226, R226, R199 ;  /* 0x000000c7e2e27220 */ /* 0x000fe20000410000 */
[----:B------:R-:W1:Y:S01]  /*6d00*/  SHFL.IDX PT, R215, R227, RZ, 0x1f ;  /* 0x00001fffe3d77589 */ /* 0x000e6200000e0000 */
[----:B------:R-:W-:Y:S01]  /*6d10*/  IADD3 R23, R23, R219, RZ ;  /* 0x000000db17177210 */ /* 0x000fe20007ffe0ff */
[----:B------:R-:W-:Y:S01]  /*6d20*/  FMUL.FTZ R228, R0, R217 ;  /* 0x000000d900e47220 */ /* 0x000fe20000410000 */
[----:B------:R-:W-:Y:S01]  /*6d30*/  SHF.L.U32 R219, R133, 0x4, RZ ;  /* 0x0000000485db7819 */ /* 0x000fe200000006ff */
[----:B------:R-:W-:-:S03]  /*6d40*/  FMUL.FTZ R217, R188, UR41 ;  /* 0x00000029bcd97c20 */ /* 0x000fc60008410000 */
[----:B------:R-:W-:Y:S01]  /*6d50*/  LEA.HI.SX32 R219, R219, R219, 0x1b ;  /* 0x000000dbdbdb7211 */ /* 0x000fe200078fdaff */
[----:B0-----:R-:W-:-:S04]  /*6d60*/  @P2 FFMA.FTZ R230, R221, R230, R238 ;  /* 0x000000e6dde62223 */ /* 0x001fc800000100ee */
[----:B------:R-:W-:Y:S01]  /*6d70*/  FFMA.FTZ R218, R230, R218, R213 ;  /* 0x000000dae6da7223 */ /* 0x000fe200000100d5 */
[----:B------:R-:W-:Y:S01]  /*6d80*/  FMUL.FTZ R230, R161, UR41 ;  /* 0x00000029a1e67c20 */ /* 0x000fe20008410000 */
[----:B------:R-:W-:Y:S01]  /*6d90*/  LEA R213, R219, UR10, 0x2 ;  /* 0x0000000adbd57c11 */ /* 0x000fe2000f8e10ff */
[C---:B-1----:R-:W-:Y:S01]  /*6da0*/  FFMA.FTZ R3, R215.reuse, R3, R232 ;  /* 0x00000003d7037223 */ /* 0x042fe200000100e8 */
[----:B------:R-:W-:Y:S01]  /*6db0*/  FMUL.FTZ R2, R215, R2 ;  /* 0x00000002d7027220 */ /* 0x000fe20000410000 */
[----:B------:R-:W-:Y:S01]  /*6dc0*/  FFMA.FTZ R222, R209, R218, R222 ;  /* 0x000000dad1de7223 */ /* 0x000fe200000100de */
[----:B------:R-:W-:Y:S01]  /*6dd0*/  FFMA.FTZ R215, R63, R226, R234 ;  /* 0x000000e23fd77223 */ /* 0x000fe200000100ea */
[C---:B------:R-:W-:Y:S01]  /*6de0*/  FFMA.FTZ R226, R220.reuse, R199, R211 ;  /* 0x000000c7dce27223 */ /* 0x040fe200000100d3 */
[----:B------:R-:W-:Y:S01]  /*6df0*/  FMUL.FTZ R230, R75, R230 ;  /* 0x000000e64be67220 */ /* 0x000fe20000410000 */
[----:B------:R-:W-:Y:S01]  /*6e00*/  FFMA.FTZ R220, R220, R222, R207 ;  /* 0x000000dedcdc7223 */ /* 0x000fe200000100cf */
[----:B------:R0:W-:Y:S01]  /*6e10*/  @!P5 STS.64 [UR11+0x1728], R2 ;  /* 0x00172802ff00d988 */ /* 0x0001e20008000a0b */
[----:B------:R-:W-:Y:S01]  /*6e20*/  FFMA.FTZ R211, R209, R226, R224 ;  /* 0x000000e2d1d37223 */ /* 0x000fe200000100e0 */
[----:B------:R-:W-:Y:S01]  /*6e30*/  FMUL.FTZ R224, R74, R217 ;  /* 0x000000d94ae07220 */ /* 0x000fe20000410000 */
[----:B------:R-:W-:Y:S01]  /*6e40*/  FFMA.FTZ R214, R195, R220, R214 ;  /* 0x000000dcc3d67223 */ /* 0x000fe200000100d6 */
[----:B------:R-:W-:Y:S01]  /*6e50*/  FMUL.FTZ R234, R175, UR41 ;  /* 0x00000029afea7c20 */ /* 0x000fe20008410000 */
[----:B------:R1:W-:Y:S02]  /*6e60*/  STS [R213+0x430], R228 ;  /* 0x000430e4d5007388 */ /* 0x0003e40000000800 */
[----:B------:R-:W-:Y:S01]  /*6e70*/  FFMA.FTZ R204, R185, R214, R204 ;  /* 0x000000d6b9cc7223 */ /* 0x000fe200000100cc */
[----:B------:R-:W-:Y:S01]  /*6e80*/  FMUL.FTZ R234, R71, R234 ;  /* 0x000000ea47ea7220 */ /* 0x000fe20000410000 */
[----:B------:R2:W-:Y:S01]  /*6e90*/  STS [R213+0x438], R224 ;  /* 0x000438e0d5007388 */ /* 0x0005e20000000800 */
[----:B0-----:R-:W-:Y:S01]  /*6ea0*/  FMUL.FTZ R3, R192, UR41 ;  /* 0x00000029c0037c20 */ /* 0x001fe20008410000 */
[----:B------:R-:W-:Y:S01]  /*6eb0*/  FMUL.FTZ R2, R173, UR41 ;  /* 0x00000029ad027c20 */ /* 0x000fe20008410000 */
[----:B------:R-:W-:Y:S01]  /*6ec0*/  FFMA.FTZ R206, R187, R204, R206 ;  /* 0x000000ccbbce7223 */ /* 0x000fe200000100ce */
[----:B------:R0:W-:Y:S01]  /*6ed0*/  STS [R213+0x434], R230 ;  /* 0x000434e6d5007388 */ /* 0x0001e20000000800 */
[----:B------:R-:W-:Y:S01]  /*6ee0*/  FMUL.FTZ R232, R72, R3 ;  /* 0x0000000348e87220 */ /* 0x000fe20000410000 */
[----:B------:R-:W-:Y:S01]  /*6ef0*/  FMUL.FTZ R3, R196, UR41 ;  /* 0x00000029c4037c20 */ /* 0x000fe20008410000 */
[----:B------:R-:W-:Y:S01]  /*6f00*/  FMUL.FTZ R2, R73, R2 ;  /* 0x0000000249027220 */ /* 0x000fe20000410000 */
[----:B------:R-:W-:Y:S01]  /*6f10*/  FMUL.FTZ R185, R210, UR41 ;  /* 0x00000029d2b97c20 */ /* 0x000fe20008410000 */
[----:B------:R-:W-:Y:S01]  /*6f20*/  FFMA.FTZ R200, R200, R206, R191 ;  /* 0x000000cec8c87223 */ /* 0x000fe200000100bf */
[----:B-1----:R-:W-:Y:S01]  /*6f30*/  FMUL.FTZ R228, R70, R3 ;  /* 0x0000000346e47220 */ /* 0x002fe20000410000 */
[----:B--2---:R-:W-:Y:S01]  /*6f40*/  FMUL.FTZ R224, R181, UR41 ;  /* 0x00000029b5e07c20 */ /* 0x004fe20008410000 */
[----:B------:R-:W-:Y:S01]  /*6f50*/  FMUL.FTZ R3, R212, UR41 ;  /* 0x00000029d4037c20 */ /* 0x000fe20008410000 */
[----:B------:R1:W-:Y:S01]  /*6f60*/  STS [R213+0x43c], R2 ;  /* 0x00043c02d5007388 */ /* 0x0003e20000000800 */
[----:B0-----:R-:W-:Y:S01]  /*6f70*/  FMUL.FTZ R230, R183, UR41 ;  /* 0x00000029b7e67c20 */ /* 0x001fe20008410000 */
[----:B------:R-:W-:Y:S01]  /*6f80*/  FMUL.FTZ R224, R69, R224 ;  /* 0x000000e045e07220 */ /* 0x000fe20000410000 */
[----:B------:R-:W-:Y:S01]  /*6f90*/  FFMA.FTZ R208, R189, R200, R208 ;  /* 0x000000c8bdd07223 */ /* 0x000fe200000100d0 */
[----:B------:R0:W-:Y:S01]  /*6fa0*/  STS [R213+0x440], R232 ;  /* 0x000440e8d5007388 */ /* 0x0001e20000000800 */
[----:B------:R-:W-:-:S02]  /*6fb0*/  FMUL.FTZ R230, R67, R230 ;  /* 0x000000e643e67220 */ /* 0x000fc40000410000 */
[----:B------:R-:W-:Y:S01]  /*6fc0*/  FFMA.FTZ R202, R202, R208, R193 ;  /* 0x000000d0caca7223 */ /* 0x000fe200000100c1 */
[----:B------:R2:W-:Y:S01]  /*6fd0*/  STS [R213+0x444], R234 ;  /* 0x000444ead5007388 */ /* 0x0005e20000000800 */
[----:B-1----:R-:W-:Y:S01]  /*6fe0*/  FMUL.FTZ R2, R68, R3 ;  /* 0x0000000344027220 */ /* 0x002fe20000410000 */
[----:B------:R-:W-:Y:S02]  /*6ff0*/  FMUL.FTZ R3, R216, UR41 ;  /* 0x00000029d8037c20 */ /* 0x000fe40008410000 */
[----:B------:R1:W-:Y:S01]  /*7000*/  STS [R213+0x44c], R224 ;  /* 0x00044ce0d5007388 */ /* 0x0003e20000000800 */
[----:B------:R-:W-:Y:S01]  /*7010*/  FFMA.FTZ R198, R179, R202, R198 ;  /* 0x000000cab3c67223 */ /* 0x000fe200000100c6 */
[----:B0-----:R-:W-:Y:S01]  /*7020*/  FMUL.FTZ R232, R66, R185 ;  /* 0x000000b942e87220 */ /* 0x001fe20000410000 */
[----:B------:R-:W-:Y:S01]  /*7030*/  IADD3 R185, -R4, UR12, -R133 ;  /* 0x0000000c04b97c10 */ /* 0x000fe2000fffe985 */
[----:B------:R0:W-:Y:S01]  /*7040*/  STS [R213+0x450], R2 ;  /* 0x00045002d5007388 */ /* 0x0001e20000000800 */
[----:B--2---:R-:W-:-:S02]  /*7050*/  IMAD R234, R137, UR30, RZ ;  /* 0x0000001e89ea7c24 */ /* 0x004fc4000f8e02ff */
[----:B------:R-:W-:Y:S01]  /*7060*/  ISETP.GE.AND P1, PT, R185, 0x1, PT ;  /* 0x00000001b900780c */ /* 0x000fe20003f26270 */
[----:B------:R2:W-:Y:S01]  /*7070*/  STS [R213+0x448], R228 ;  /* 0x000448e4d5007388 */ /* 0x0005e20000000800 */
[----:B-1----:R-:W-:Y:S01]  /*7080*/  FMUL.FTZ R224, R64, R3 ;  /* 0x0000000340e07220 */ /* 0x002fe20000410000 */
[----:B------:R-:W-:Y:S02]  /*7090*/  IMAD R187, R139, UR31, R234 ;  /* 0x0000001f8bbb7c24 */ /* 0x000fe4000f8e02ea */
[----:B------:R1:W-:Y:S01]  /*70a0*/  STS [R213+0x454], R230 ;  /* 0x000454e6d5007388 */ /* 0x0003e20000000800 */
[----:B------:R-:W-:Y:S01]  /*70b0*/  FMUL.FTZ R234, R211, UR41 ;  /* 0x00000029d3ea7c20 */ /* 0x000fe20008410000 */
[----:B0-----:R-:W-:-:S04]  /*70c0*/  IMAD.WIDE.U32 R2, R139, UR30, R22 ;  /* 0x0000001e8b027c25 */ /* 0x001fc8000f8e0016 */
[----:B------:R-:W-:Y:S01]  /*70d0*/  FMUL.FTZ R23, R226, UR41 ;  /* 0x00000029e2177c20 */ /* 0x000fe20008410000 */
[----:B------:R0:W-:Y:S01]  /*70e0*/  STS [R213+0x458], R232 ;  /* 0x000458e8d5007388 */ /* 0x0001e20000000800 */
[----:B------:R-:W-:Y:S01]  /*70f0*/  FMUL.FTZ R234, R61, R234 ;  /* 0x000000ea3dea7220 */ /* 0x000fe20000410000 */
[----:B--2---:R-:W-:Y:S01]  /*7100*/  FMUL.FTZ R228, R197, UR41 ;  /* 0x00000029c5e47c20 */ /* 0x004fe20008410000 */
[----:B------:R-:W-:Y:S01]  /*7110*/  IADD3 R179, R3, R187, RZ ;  /* 0x000000bb03b37210 */ /* 0x000fe20007ffe0ff */
[----:B------:R2:W-:Y:S01]  /*7120*/  STS [R213+0x460], R224 ;  /* 0x000460e0d5007388 */ /* 0x0005e20000000800 */
[----:B------:R-:W-:Y:S01]  /*7130*/  IADD3 R22, P2, R4, R2, RZ ;  /* 0x0000000204167210 */ /* 0x000fe20007f5e0ff */
[----:B-1----:R-:W-:Y:S01]  /*7140*/  FMUL.FTZ R230, R199, UR41 ;  /* 0x00000029c7e67c20 */ /* 0x002fe20008410000 */
[----:B------:R-:W-:Y:S01]  /*7150*/  FMUL.FTZ R228, R65, R228 ;  /* 0x000000e441e47220 */ /* 0x000fe20000410000 */
[----:B------:R1:W-:Y:S02]  /*7160*/  STS [R213+0x46c], R234 ;  /* 0x00046cead5007388 */ /* 0x0003e40000000800 */
[----:B------:R-:W-:Y:S01]  /*7170*/  FMUL.FTZ R230, R63, R230 ;  /* 0x000000e63fe67220 */ /* 0x000fe20000410000 */
[----:B0-----:R-:W-:Y:S01]  /*7180*/  FMUL.FTZ R232, R62, R23 ;  /* 0x000000173ee87220 */ /* 0x001fe20000410000 */
[----:B------:R1:W-:Y:S01]  /*7190*/  STS [R213+0x45c], R228 ;  /* 0x00045ce4d5007388 */ /* 0x0003e20000000800 */
[----:B------:R-:W-:Y:S01]  /*71a0*/  IADD3.X R23, R5, R179, RZ, P2, !PT ;  /* 0x000000b305177210 */ /* 0x000fe200017fe4ff */
[----:B--2---:R-:W-:-:S02]  /*71b0*/  FFMA.FTZ R224, R24, R198, R177 ;  /* 0x000000c618e07223 */ /* 0x004fc400000100b1 */
[----:B------:R1:W-:Y:S02]  /*71c0*/  STS [R213+0x464], R230 ;  /* 0x000464e6d5007388 */ /* 0x0003e40000000800 */
[----:B------:R-:W-:Y:S02]  /*71d0*/  FFMA.FTZ R194, R25, R224, R194 ;  /* 0x000000e019c27223 */ /* 0x000fe400000100c2 */
[----:B------:R1:W-:Y:S01]  /*71e0*/  STS [R213+0x468], R232 ;  /* 0x000468e8d5007388 */ /* 0x0003e20000000800 */
[----:B------:R-:W-:Y:S06]  /*71f0*/  BAR.SYNC.DEFER_BLOCKING 0x0 ;  /* 0x0000000000007b1d */ /* 0x000fec0000010000 */
[----:B------:R-:W-:Y:S05]  /*7200*/  @!P1 BRA `(.L_x_7029) ;  /* 0x0000000000289947 */ /* 0x000fea0003800000 */
[----:B------:R-:W-:Y:S01]  /*7210*/  LEA.HI.SX32 R24, R133, R133, 0x1b ;  /* 0x0000008585187211 */ /* 0x000fe200078fdaff */
[----:B------:R-:W-:-:S03]  /*7220*/  IMAD.WIDE.U32 R22, R18, UR7, R22 ;  /* 0x0000000712167c25 */ /* 0x000fc6000f8e0016 */
[----:B------:R-:W-:Y:S01]  /*7230*/  LEA R177, R24, UR10, 0x2 ;  /* 0x0000000a18b17c11 */ /* 0x000fe2000f8e10ff */
[----:B------:R-:W-:-:S04]  /*7240*/  IMAD R24, R18, UR38, RZ ;  /* 0x0000002612187c24 */ /* 0x000fc8000f8e02ff */
[----:B------:R-:W-:Y:S01]  /*7250*/  IMAD R25, R19, UR7, R24 ;  /* 0x0000000713197c24 */ /* 0x000fe2000f8e0218 */
[----:B------:R-:W0:Y:S01]  /*7260*/  LDS R177, [R177+0x430] ;  /* 0x00043000b1b17984 */ /* 0x000e220000000800 */
[----:B------:R-:W-:-:S03]  /*7270*/  LEA R24, P1, R22, UR18, 0x2 ;  /* 0x0000001216187c11 */ /* 0x000fc6000f8210ff */
[----:B------:R-:W-:-:S04]  /*7280*/  IADD3 R25, R23, R25, RZ ;  /* 0x0000001917197210 */ /* 0x000fc80007ffe0ff */
[----:B------:R-:W-:-:S05]  /*7290*/  LEA.HI.X R25, R22, UR19, R25, 0x2, P1 ;  /* 0x0000001316197c11 */ /* 0x000fca00088f1419 */
[----:B0-----:R0:W-:Y:S02]  /*72a0*/  REDG.E.ADD.F32.FTZ.RN.STRONG.GPU desc[UR14][R24.64], R177 ;  /* 0x000000b1180079a6 */ /* 0x0011e4000c10f38e */
.L_x_7029:
[----:B------:R-:W-:Y:S05]  /*72b0*/  BSYNC B0 ;  /* 0x0000000000007941 */ /* 0x000fea0003800000 */
.L_x_7028:
[----:B------:R-:W-:Y:S01]  /*72c0*/  FFMA.FTZ R190, R190, R194, R171 ;  /* 0x000000c2bebe7223 */ /* 0x000fe200000100ab */
[C---:B0-----:R-:W-:Y:S01]  /*72d0*/  LEA R24, P1, R2.reuse, UR18, 0x2 ;  /* 0x0000001202187c11 */ /* 0x041fe2000f8210ff */
[----:B------:R-:W-:Y:S01]  /*72e0*/  FMUL.FTZ R165, R165, R226 ;  /* 0x000000e2a5a57220 */ /* 0x000fe20000410000 */
[----:B------:R-:W-:Y:S01]  /*72f0*/  FMUL.FTZ R22, R167, R211 ;  /* 0x000000d3a7167220 */ /* 0x000fe20000410000 */
[----:B------:R-:W-:Y:S01]  /*7300*/  FFMA.FTZ R184, R163, R190, R184 ;  /* 0x000000bea3b87223 */ /* 0x000fe200000100b8 */
[----:B------:R-:W-:Y:S01]  /*7310*/  LEA.HI.X R25, R2, UR19, R179, 0x2, P1 ;  /* 0x0000001302197c11 */ /* 0x000fe200088f14b3 */
[----:B------:R-:W-:Y:S01]  /*7320*/  FFMA.FTZ R165, R62, R165, R215 ;  /* 0x000000a53ea57223 */ /* 0x000fe200000100d7 */
[----:B------:R-:W-:Y:S01]  /*7330*/  FMUL.FTZ R22, R61, R22 ;  /* 0x000000163d167220 */ /* 0x000fe20000410000 */
[----:B------:R-:W-:Y:S01]  /*7340*/  FFMA.FTZ R182, R182, R184, R169 ;  /* 0x000000b8b6b67223 */ /* 0x000fe200000100a9 */
[C---:B------:R-:W-:Y:S01]  /*7350*/  FFMA.FTZ R161, -R90.reuse, R145, R161 ;  /* 0x000000915aa17223 */ /* 0x040fe200000101a1 */
[----:B-1----:R-:W-:Y:S01]  /*7360*/  IADD3 R228, R133, 0x20, RZ ;  /* 0x0000002085e47810 */ /* 0x002fe20007ffe0ff */
[----:B------:R-:W-:Y:S01]  /*7370*/  FADD.FTZ R3, R165, R22 ;  /* 0x00000016a5037221 */ /* 0x000fe20000010000 */
[----:B------:R-:W-:Y:S01]  /*7380*/  FFMA.FTZ R180, R159, R182, R180 ;  /* 0x000000b69fb47223 */ /* 0x000fe200000100b4 */
[----:B------:R-:W-:Y:S01]  /*7390*/  FFMA.FTZ R159, -R91, R166, R186 ;  /* 0x000000a65b9f7223 */ /* 0x000fe200000101ba */
[----:B------:R-:W-:Y:S01]  /*73a0*/  FMUL.FTZ R186, R90, R182 ;  /* 0x000000b65aba7220 */ /* 0x000fe20000410000 */
[----:B------:R-:W-:Y:S01]  /*73b0*/  FFMA.FTZ R188, -R89, R164, R188 ;  /* 0x000000a459bc7223 */ /* 0x000fe200000101bc */
[----:B------:R-:W-:Y:S01]  /*73c0*/  FMUL.FTZ R2, R91, R180 ;  /* 0x000000b45b027220 */ /* 0x000fe20000410000 */
[----:B------:R-:W-:Y:S01]  /*73d0*/  FMUL.FTZ R163, R89, R184 ;  /* 0x000000b859a37220 */ /* 0x000fe20000410000 */
[----:B------:R-:W-:Y:S01]  /*73e0*/  LEA.HI.SX32 R171, R228, R133, 0x1b ;  /* 0x00000085e4ab7211 */ /* 0x000fe200078fdaff */
[----:B------:R-:W-:Y:S01]  /*73f0*/  FFMA.FTZ R173, -R88, R143, R173 ;  /* 0x0000008f58ad7223 */ /* 0x000fe200000101ad */
[----:B------:R-:W-:Y:S01]  /*7400*/  FFMA.FTZ R165, R2, R159, RZ ;  /* 0x0000009f02a57223 */ /* 0x000fe200000100ff */
[----:B------:R-:W-:Y:S01]  /*7410*/  FMUL.FTZ R228, R88, R190 ;  /* 0x000000be58e47220 */ /* 0x000fe20000410000 */
[C---:B------:R-:W-:Y:S01]  /*7420*/  FFMA.FTZ R192, -R87.reuse, R178, R192 ;  /* 0x000000b257c07223 */ /* 0x040fe200000101c0 */
[----:B------:R-:W-:Y:S01]  /*7430*/  FFMA.FTZ R175, -R86, R155, R175 ;  /* 0x0000009b56af7223 */ /* 0x000fe200000101af */
[----:B------:R-:W-:Y:S01]  /*7440*/  FFMA.FTZ R230, R186, R161, R165 ;  /* 0x000000a1bae67223 */ /* 0x000fe200000100a5 */
[----:B------:R-:W-:Y:S01]  /*7450*/  FMUL.FTZ R165, R87, R194 ;  /* 0x000000c257a57220 */ /* 0x000fe20000410000 */
[----:B------:R-:W-:Y:S01]  /*7460*/  FFMA.FTZ R196, -R85, R176, R196 ;  /* 0x000000b055c47223 */ /* 0x000fe200000101c4 */
        /* <DEDUP_REMOVED lines=18> */
[----:B------:R-:W-:Y:S01]  /*7590*/  FMUL.FTZ R238, R82, R200 ;  /* 0x000000c852ee7220 */ /* 0x000fe20000410000 */
[----:B------:R-:W-:Y:S01]  /*75a0*/  UIADD3 UR11, UR6, -UR39, URZ ;  /* 0x80000027060b7290 */ /* 0x000fe2000fffe03f */
[----:B------:R-:W-:Y:S01]  /*75b0*/  ISETP.GE.AND P1, PT, R185, 0x21, PT ;  /* 0x00000021b900780c */ /* 0x000fe20003f26270 */
[----:B------:R-:W-:Y:S01]  /*75c0*/  FFMA.FTZ R240, R232, R181, R177 ;  /* 0x000000b5e8f07223 */ /* 0x000fe200000100b1 */
[----:B------:R-:W-:Y:S01]  /*75d0*/  FMUL.FTZ R177, R81, R206 ;  /* 0x000000ce51b17220 */ /* 0x000fe20000410000 */
[----:B------:R-:W-:Y:S01]  /*75e0*/  UIMAD UR11, UR11, -0x200, URZ ;  /* 0xfffffe000b0b78a4 */ /* 0x000fe2000f8e023f */
[----:B------:R-:W-:Y:S01]  /*75f0*/  IADD3 R236, R133, 0x40, RZ ;  /* 0x0000004085ec7810 */ /* 0x000fe20007ffe0ff */
[----:B------:R-:W-:Y:S01]  /*7600*/  FFMA.FTZ R179, R169, R212, R240 ;  /* 0x000000d4a9b37223 */ /* 0x000fe200000100f0 */
[----:B------:R-:W-:Y:S01]  /*7610*/  USHF.L.U32 UR13, UR8, 0x2, URZ ;  /* 0x00000002080d7899 */ /* 0x000fe2000800063f */
[----:B------:R-:W-:Y:S01]  /*7620*/  FFMA.FTZ R211, -R76, R157, R211 ;  /* 0x0000009d4cd37223 */ /* 0x000fe200000101d3 */
[----:B------:R-:W-:Y:S01]  /*7630*/  IADD3 R234, R133, 0x60, RZ ;  /* 0x0000006085ea7810 */ /* 0x000fe20007ffe0ff */
[----:B------:R-:W-:Y:S01]  /*7640*/  FFMA.FTZ R240, R238, R183, R179 ;  /* 0x000000b7eef07223 */ /* 0x000fe200000100b3 */
[----:B------:R-:W-:Y:S01]  /*7650*/  FFMA.FTZ R179, -R79, R170, R216 ;  /* 0x000000aa4fb37223 */ /* 0x000fe200000101d8 */
[----:B------:R-:W-:Y:S01]  /*7660*/  FMUL.FTZ R216, R80, R204 ;  /* 0x000000cc50d87220 */ /* 0x000fe20000410000 */
[----:B------:R-:W-:Y:S01]  /*7670*/  MOV R23, UR11 ;  /* 0x0000000b00177c02 */ /* 0x000fe20008000f00 */
[----:B------:R-:W-:Y:S01]  /*7680*/  FFMA.FTZ R191, R177, R210, R240 ;  /* 0x000000d2b1bf7223 */ /* 0x000fe200000100f0 */
[----:B------:R-:W-:Y:S01]  /*7690*/  USHF.L.U64.HI UR11, UR8, 0x2, UR9 ;  /* 0x00000002080b7899 */ /* 0x000fe20008010209 */
[----:B------:R-:W-:Y:S01]  /*76a0*/  FMUL.FTZ R240, R76, R218 ;  /* 0x000000da4cf07220 */ /* 0x000fe20000410000 */
[----:B------:R-:W-:Y:S01]  /*76b0*/  LEA.HI.SX32 R236, R236, R133, 0x1b ;  /* 0x00000085ecec7211 */ /* 0x000fe200078fdaff */
[----:B------:R-:W-:Y:S01]  /*76c0*/  FFMA.FTZ R242, R216, R197, R191 ;  /* 0x000000c5d8f27223 */ /* 0x000fe200000100bf */
[----:B------:R-:W-:Y:S01]  /*76d0*/  IMAD.WIDE R22, R23, 0x4, R24 ;  /* 0x0000000417167825 */ /* 0x000fe200078e0218 */
[----:B------:R-:W-:-:S03]  /*76e0*/  LEA R24, P2, R97, R24, 0x2 ;  /* 0x0000001861187211 */ /* 0x000fc600078410ff */
[----:B------:R-:W-:Y:S01]  /*76f0*/  FMUL.FTZ R191, R77, R222 ;  /* 0x000000de4dbf7220 */ /* 0x000fe20000410000 */
[----:B------:R-:W-:Y:S01]  /*7700*/  FFMA.FTZ R193, R187, R179, R242 ;  /* 0x000000b3bbc17223 */ /* 0x000fe200000100f2 */
[----:B------:R-:W-:Y:S01]  /*7710*/  IMAD R244, R18, UR11, RZ ;  /* 0x0000000b12f47c24 */ /* 0x000fe2000f8e02ff */
[----:B------:R-:W-:Y:S01]  /*7720*/  LEA.HI.X R25, R97, R25, R95, 0x2, P2 ;  /* 0x0000001961197211 */ /* 0x000fe200010f145f */
[----:B------:R-:W-:Y:S01]  /*7730*/  FMUL.FTZ R207, R240, R211 ;  /* 0x000000d3f0cf7220 */ /* 0x000fe20000410000 */
[----:B------:R-:W-:Y:S01]  /*7740*/  FFMA.FTZ R242, R226, R199, R193 ;  /* 0x000000c7e2f27223 */ /* 0x000fe200000100c1 */
[----:B------:R-:W-:Y:S01]  /*7750*/  LEA R193, R171, UR10, 0x2 ;  /* 0x0000000aabc17c11 */ /* 0x000fe2000f8e10ff */
[----:B------:R-:W-:Y:S01]  /*7760*/  IMAD R195, R19, UR13, R244 ;  /* 0x0000000d13c37c24 */ /* 0x000fe2000f8e02f4 */
[----:B------:R-:W-:Y:S01]  /*7770*/  BSSY B0, `(.L_x_7030) ;  /* 0x000000e000007945 */ /* 0x000fe20003800000 */
[----:B------:R-:W-:-:S04]  /*7780*/  IMAD.WIDE.U32 R24, R18, UR13, R24 ;  /* 0x0000000d12187c25 */ /* 0x000fc8000f8e0018 */
[----:B------:R-:W-:Y:S01]  /*7790*/  FFMA.FTZ R242, R191, R189, R242 ;  /* 0x000000bdbff27223 */ /* 0x000fe200000100f2 */
[C---:B------:R-:W-:Y:S01]  /*77a0*/  ISETP.GE.AND P2, PT, R185.reuse, 0x41, PT ;  /* 0x00000041b900780c */ /* 0x040fe20003f46270 */
[----:B------:R-:W0:Y:S01]  /*77b0*/  LDS R193, [R193+0x4b0] ;  /* 0x0004b000c1c17984 */ /* 0x000e220000000800 */
[----:B------:R-:W-:Y:S01]  /*77c0*/  ISETP.GE.AND P3, PT, R185, 0x61, PT ;  /* 0x00000061b900780c */ /* 0x000fe20003f66270 */
[----:B------:R-:W-:Y:S01]  /*77d0*/  FADD.FTZ R171, R242, R207 ;  /* 0x000000cff2ab7221 */ /* 0x000fe20000010000 */
[----:B------:R-:W-:Y:S02]  /*77e0*/  IADD3 R25, R195, R25, RZ ;  /* 0x00000019c3197210 */ /* 0x000fe40007ffe0ff */
[----:B------:R-:W-:Y:S02]  /*77f0*/  LEA.HI.SX32 R234, R234, R133, 0x1b ;  /* 0x00000085eaea7211 */ /* 0x000fe400078fdaff */
[----:B------:R-:W-:Y:S01]  /*7800*/  LEA R236, R236, UR10, 0x2 ;  /* 0x0000000aecec7c11 */ /* 0x000fe2000f8e10ff */
[----:B------:R-:W-:Y:S06]  /*7810*/  @!P1 BRA `(.L_x_7031) ;  /* 0x00000000000c9947 */ /* 0x000fec0003800000 */
[----:B------:R-:W-:-:S05]  /*7820*/  IMAD.WIDE.U32 R22, R18, UR13, R22 ;  /* 0x0000000d12167c25 */ /* 0x000fca000f8e0016 */
[----:B------:R-:W-:-:S05]  /*7830*/  IADD3 R23, R23, R195, RZ ;  /* 0x000000c317177210 */ /* 0x000fca0007ffe0ff */
[----:B0-----:R1:W-:Y:S02]  /*7840*/  REDG.E.ADD.F32.FTZ.RN.STRONG.GPU desc[UR14][R22.64+-0x780], R193 ;  /* 0xfff880c1160079a6 */ /* 0x0013e4000c10f38e */
.L_x_7031:
[----:B------:R-:W-:Y:S05]  /*7850*/  BSYNC B0 ;  /* 0x0000000000007941 */ /* 0x000fea0003800000 */
.L_x_7030:
[----:B-1----:R1:W2:Y:S01]  /*7860*/  LDS R23, [R236+0x530] ;  /* 0x00053000ec177984 */ /* 0x0022a20000000800 */
[----:B------:R-:W-:Y:S01]  /*7870*/  BSSY B0, `(.L_x_7032) ;  /* 0x0000004000007945 */ /* 0x000fe20003800000 */
[----:B0-----:R-:W-:-:S03]  /*7880*/  LEA R193, R234, UR10, 0x2 ;  /* 0x0000000aeac17c11 */ /* 0x001fc6000f8e10ff */
[----:B------:R-:W-:Y:S05]  /*7890*/  @!P2 BRA `(.L_x_7033) ;  /* 0x000000000004a947 */ /* 0x000fea0003800000 */
[----:B--2---:R0:W-:Y:S02]  /*78a0*/  REDG.E.ADD.F32.FTZ.RN.STRONG.GPU desc[UR14][R24.64+-0x700], R23 ;  /* 0xfff90017180079a6 */ /* 0x0041e4000c10f38e */
.L_x_7033:
[----:B------:R-:W-:Y:S05]  /*78b0*/  BSYNC B0 ;  /* 0x0000000000007941 */ /* 0x000fea0003800000 */
.L_x_7032:
[----:B0-2---:R0:W2:Y:S01]  /*78c0*/  LDS R23, [R193+0x5b0] ;  /* 0x0005b000c1177984 */ /* 0x0050a20000000800 */
[----:B------:R-:W-:Y:S01]  /*78d0*/  BSSY B0, `(.L_x_7034) ;  /* 0x0000005000007945 */ /* 0x000fe20003800000 */
[C---:B------:R-:W-:Y:S02]  /*78e0*/  IADD3 R22, R133.reuse, 0x80, RZ ;  /* 0x0000008085167810 */ /* 0x040fe40007ffe0ff */
[----:B------:R-:W-:Y:S01]  /*78f0*/  IADD3 R234, R133, 0xa0, RZ ;  /* 0x000000a085ea7810 */ /* 0x000fe20007ffe0ff */
[----:B------:R-:W-:Y:S06]  /*7900*/  @!P3 BRA `(.L_x_7035) ;  /* 0x000000000004b947 */ /* 0x000fec0003800000 */
[----:B--2---:R3:W-:Y:S02]  /*7910*/  REDG.E.ADD.F32.FTZ.RN.STRONG.GPU desc[UR14][R24.64+-0x680], R23 ;  /* 0xfff98017180079a6 */ /* 0x0047e4000c10f38e */
.L_x_7035:
[----:B------:R-:W-:Y:S05]  /*7920*/  BSYNC B0 ;  /* 0x0000000000007941 */ /* 0x000fea0003800000 */
.L_x_7034:
[-C--:B------:R-:W-:Y:S01]  /*7930*/  LEA.HI.SX32 R22, R22, R133.reuse, 0x1b ;  /* 0x0000008516167211 */ /* 0x080fe200078fdaff */
[----:B------:R-:W-:Y:S01]  /*7940*/  BSSY B0, `(.L_x_7036) ;  /* 0x0000010000007945 */ /* 0x000fe20003800000 */
[----:B------:R-:W-:Y:S02]  /*7950*/  ISETP.GE.AND P6, PT, R185, 0x81, PT ;  /* 0x00000081b900780c */ /* 0x000fe40003fc6270 */
[----:B------:R-:W-:Y:S02]  /*7960*/  LEA R22, R22, UR10, 0x2 ;  /* 0x0000000a16167c11 */ /* 0x000fe4000f8e10ff */
[C---:B-1----:R-:W-:Y:S02]  /*7970*/  IADD3 R236, R133.reuse, 0xc0, RZ ;  /* 0x000000c085ec7810 */ /* 0x042fe40007ffe0ff */
        /* <DEDUP_REMOVED lines=10> */
[----:B-1----:R-:W-:-:S12]  /*7a20*/  @!P6 BRA `(.L_x_7037) ;  /* 0x000000000004e947 */ /* 0x002fd80003800000 */
[----:B--2---:R1:W-:Y:S02]  /*7a30*/  REDG.E.ADD.F32.FTZ.RN.STRONG.GPU desc[UR14][R24.64+-0x600], R23 ;  /* 0xfffa0017180079a6 */ /* 0x0043e4000c10f38e */
.L_x_7037:
[----:B------:R-:W-:Y:S05]  /*7a40*/  BSYNC B0 ;  /* 0x0000000000007941 */ /* 0x000fea0003800000 */
.L_x_7036:
[----:B-12---:R1:W2:Y:S01]  /*7a50*/  LDS R23, [R234+0x6b0] ;  /* 0x0006b000ea177984 */ /* 0x0062a20000000800 */
[----:B------:R-:W-:Y:S01]  /*7a60*/  BSSY B0, `(.L_x_7038) ;  /* 0x0000006000007945 */ /* 0x000fe20003800000 */
[----:B------:R-:W-:Y:S02]  /*7a70*/  IADD3 R22, R133, 0x100, RZ ;  /* 0x0000010085167810 */ /* 0x000fe40007ffe0ff */
[----:B------:R-:W-:Y:S02]  /*7a80*/  LEA.HI.SX32 R242, R242, R133, 0x1b ;  /* 0x00000085f2f27211 */ /* 0x000fe400078fdaff */
[----:B------:R-:W-:Y:S01]  /*7a90*/  LEA R236, R236, UR10, 0x2 ;  /* 0x0000000aecec7c11 */ /* 0x000fe2000f8e10ff */
[----:B------:R-:W-:Y:S06]  /*7aa0*/  @!P1 BRA `(.L_x_7039) ;  /* 0x0000000000049947 */ /* 0x000fec0003800000 */
[----:B--2---:R3:W-:Y:S02]  /*7ab0*/  REDG.E.ADD.F32.FTZ.RN.STRONG.GPU desc[UR14][R24.64+-0x580], R23 ;  /* 0xfffa8017180079a6 */ /* 0x0047e4000c10f38e */
.L_x_7039:
[----:B------:R-:W-:Y:S05]  /*7ac0*/  BSYNC B0 ;  /* 0x0000000000007941 */ /* 0x000fea0003800000 */
.L_x_7038:
[----:B--23--:R2:W3:Y:S01]  /*7ad0*/  LDS R23, [R236+0x730] ;  /* 0x00073000ec177984 */ /* 0x00c4e20000000800 */
[----:B------:R-:W-:Y:S01]  /*7ae0*/  BSSY B0, `(.L_x_7040) ;  /* 0x0000006000007945 */ /* 0x000fe20003800000 */
[----:B-1----:R-:W-:Y:S02]  /*7af0*/  IADD3 R234, R133, 0x120, RZ ;  /* 0x0000012085ea7810 */ /* 0x002fe40007ffe0ff */
[----:B------:R-:W-:Y:S02]  /*7b00*/  LEA.HI.SX32 R22, R22, R133, 0x1b ;  /* 0x0000008516167211 */ /* 0x000fe400078fdaff */
[----:B------:R-:W-:Y:S01]  /*7b10*/  LEA R242, R242, UR10, 0x2 ;  /* 0x0000000af2f27c11 */ /* 0x000fe2000f8e10ff */
[----:B------:R-:W-:Y:S06]  /*7b20*/  @!P2 BRA `(.L_x_7041) ;  /* 0x000000000004a947 */ /* 0x000fec0003800000 */
[----:B---3--:R1:W-:Y:S02]  /*7b30*/  REDG.E.ADD.F32.FTZ.RN.STRONG.GPU desc[UR14][R24.64+-0x500], R23 ;  /* 0xfffb0017180079a6 */ /* 0x0083e4000c10f38e */
.L_x_7041:
[----:B------:R-:W-:Y:S05]  /*7b40*/  BSYNC B0 ;  /* 0x0000000000007941 */ /* 0x000fea0003800000 */
.L_x_7040:
[----:B-1-3--:R1:W3:Y:S01]  /*7b50*/  LDS R23, [R242+0x7b0] ;  /* 0x0007b000f2177984 */ /* 0x00a2e20000000800 */
[----:B------:R-:W-:Y:S01]  /*7b60*/  BSSY B0, `(.L_x_7042) ;  /* 0x0000005000007945 */ /* 0x000fe20003800000 */
[----:B------:R-:W-:Y:S02]  /*7b70*/  LEA.HI.SX32 R234, R234, R133, 0x1b ;  /* 0x00000085eaea7211 */ /* 0x000fe400078fdaff */
[----:B------:R-:W-:Y:S01]  /*7b80*/  LEA R22, R22, UR10, 0x2 ;  /* 0x0000000a16167c11 */ /* 0x000fe2000f8e10ff */
[----:B------:R-:W-:Y:S06]  /*7b90*/  @!P3 BRA `(.L_x_7043) ;  /* 0x000000000004b947 */ /* 0x000fec0003800000 */
[----:B---3--:R4:W-:Y:S02]  /*7ba0*/  REDG.E.ADD.F32.FTZ.RN.STRONG.GPU desc[UR14][R24.64+-0x480], R23 ;  /* 0xfffb8017180079a6 */ /* 0x0089e4000c10f38e */
.L_x_7043:
[----:B------:R-:W-:Y:S05]  /*7bb0*/  BSYNC B0 ;  /* 0x0000000000007941 */ /* 0x000fea0003800000 */
.L_x_7042:
[----:B---34-:R3:W4:Y:S01]  /*7bc0*/  LDS R23, [R22+0x830] ;  /* 0x0008300016177984 */ /* 0x0187220000000800 */
[----:B------:R-:W-:Y:S01]  /*7bd0*/  BSSY B0, `(.L_x_7044) ;  /* 0x0000004000007945 */ /* 0x000fe20003800000 */
[----:B0-----:R-:W-:-:S03]  /*7be0*/  LEA R193, R234, UR10, 0x2 ;  /* 0x0000000aeac17c11 */ /* 0x001fc6000f8e10ff */
[----:B------:R-:W-:Y:S05]  /*7bf0*/  @!P4 BRA `(.L_x_7045) ;  /* 0x000000000004c947 */ /* 0x000fea0003800000 */
[----:B----4-:R0:W-:Y:S02]  /*7c00*/  REDG.E.ADD.F32.FTZ.RN.STRONG.GPU desc[UR14][R24.64+-0x400], R23 ;  /* 0xfffc0017180079a6 */ /* 0x0101e4000c10f38e */
.L_x_7045:
[----:B------:R-:W-:Y:S05]  /*7c10*/  BSYNC B0 ;  /* 0x0000000000007941 */ /* 0x000fea0003800000 */
.L_x_7044:
[----:B0---4-:R0:W4:Y:S01]  /*7c20*/  LDS R23, [R193+0x8b0] ;  /* 0x0008b000c1177984 */ /* 0x0111220000000800 */
[----:B------:R-:W-:Y:S01]  /*7c30*/  BSSY B0, `(.L_x_7046) ;  /* 0x0000005000007945 */ /* 0x000fe20003800000 */
[C---:B---3--:R-:W-:Y:S02]  /*7c40*/  IADD3 R22, R133.reuse, 0x140, RZ ;  /* 0x0000014085167810 */ /* 0x048fe40007ffe0ff */
[----:B------:R-:W-:Y:S01]  /*7c50*/  IADD3 R234, R133, 0x160, RZ ;  /* 0x0000016085ea7810 */ /* 0x000fe20007ffe0ff */
[----:B------:R-:W-:Y:S06]  /*7c60*/  @!P5 BRA `(.L_x_7047) ;  /* 0x000000000004d947 */ /* 0x000fec0003800000 */
[----:B----4-:R3:W-:Y:S02]  /*7c70*/  REDG.E.ADD.F32.FTZ.RN.STRONG.GPU desc[UR14][R24.64+-0x380], R23 ;  /* 0xfffc8017180079a6 */ /* 0x0107e4000c10f38e */
.L_x_7047:
[----:B------:R-:W-:Y:S05]  /*7c80*/  BSYNC B0 ;  /* 0x0000000000007941 */ /* 0x000fea0003800000 */
.L_x_7046:
[-C--:B------:R-:W-:Y:S01]  /*7c90*/  LEA.HI.SX32 R22, R22, R133.reuse, 0x1b ;  /* 0x0000008516167211 */ /* 0x080fe200078fdaff */
[----:B------:R-:W-:Y:S01]  /*7ca0*/  BSSY B0, `(.L_x_7048) ;  /* 0x0000010000007945 */ /* 0x000fe20003800000 */
[----:B------:R-:W-:Y:S02]  /*7cb0*/  ISETP.GE.AND P6, PT, R185, 0x141, PT ;  /* 0x00000141b900780c */ /* 0x000fe40003fc6270 */
[----:B------:R-:W-:Y:S02]  /*7cc0*/  LEA R22, R22, UR10, 0x2 ;  /* 0x0000000a16167c11 */ /* 0x000fe4000f8e10ff */
[C---:B--2---:R-:W-:Y:S02]  /*7cd0*/  IADD3 R236, R133.reuse, 0x180, RZ ;  /* 0x0000018085ec7810 */ /* 0x044fe40007ffe0ff */
[----:B------:R-:W-:Y:S01]  /*7ce0*/  LEA.HI.SX32 R234, R234, R133, 0x1b ;  /* 0x00000085eaea7211 */ /* 0x000fe200078fdaff */
[----:B---34-:R2:W3:Y:S01]  /*7cf0*/  LDS R23, [R22+0x930] ;  /* 0x0009300016177984 */ /* 0x0184e20000000800 */
[----:B-1----:R-:W-:-:S02]  /*7d00*/  IADD3 R242, R133, 0x1a0, RZ ;  /* 0x000001a085f27810 */ /* 0x002fc40007ffe0ff */
        /* <DEDUP_REMOVED lines=9> */
.L_x_7049:
[----:B------:R-:W-:Y:S05]  /*7da0*/  BSYNC B0 ;  /* 0x0000000000007941 */ /* 0x000fea0003800000 */
.L_x_7048:
[----:B-1-3--:R1:W2:Y:S01]  /*7db0*/  LDS R23, [R234+0x9b0] ;  /* 0x0009b000ea177984 */ /* 0x00a2a20000000800 */
[----:B------:R-:W-:Y:S01]  /*7dc0*/  BSSY B0, `(.L_x_7050) ;  /* 0x0000006000007945 */ /* 0x000fe20003800000 */
[----:B------:R-:W-:Y:S02]  /*7dd0*/  IADD3 R22, R133, 0x1c0, RZ ;  /* 0x000001c085167810 */ /* 0x000fe40007ffe0ff */
[----:B------:R-:W-:Y:S02]  /*7de0*/  LEA.HI.SX32 R242, R242, R133, 0x1b ;  /* 0x00000085f2f27211 */ /* 0x000fe400078fdaff */
[----:B------:R-:W-:Y:S01]  /*7df0*/  LEA R236, R236, UR10, 0x2 ;  /* 0x0000000aecec7c11 */ /* 0x000fe2000f8e10ff */
[----:B------:R-:W-:Y:S06]  /*7e00*/  @!P1 BRA `(.L_x_7051) ;  /* 0x0000000000049947 */ /* 0x000fec0003800000 */
[----:B--2---:R3:W-:Y:S02]  /*7e10*/  REDG.E.ADD.F32.FTZ.RN.STRONG.GPU desc[UR14][R24.64+-0x280], R23 ;  /* 0xfffd8017180079a6 */ /* 0x0047e4000c10f38e */
.L_x_7051:
[----:B------:R-:W-:Y:S05]  /*7e20*/  BSYNC B0 ;  /* 0x0000000000007941 */ /* 0x000fea0003800000 */
.L_x_7050:
[----:B--23--:R2:W3:Y:S01]  /*7e30*/  LDS R23, [R236+0xa30] ;  /* 0x000a3000ec177984 */ /* 0x00c4e20000000800 */
[----:B------:R-:W-:Y:S01]  /*7e40*/  BSSY B0, `(.L_x_7052) ;  /* 0x0000006000007945 */ /* 0x000fe20003800000 */
[----:B-1----:R-:W-:Y:S02]  /*7e50*/  IADD3 R234, R133, 0x1e0, RZ ;  /* 0x000001e085ea7810 */ /* 0x002fe40007ffe0ff */
[----:B------:R-:W-:Y:S02]  /*7e60*/  LEA.HI.SX32 R22, R22, R133, 0x1b ;  /* 0x0000008516167211 */ /* 0x000fe400078fdaff */
[----:B------:R-:W-:Y:S01]  /*7e70*/  LEA R242, R242, UR10, 0x2 ;  /* 0x0000000af2f27c11 */ /* 0x000fe2000f8e10ff */
[----:B------:R-:W-:Y:S06]  /*7e80*/  @!P2 BRA `(.L_x_7053) ;  /* 0x000000000004a947 */ /* 0x000fec0003800000 */
[----:B---3--:R1:W-:Y:S02]  /*7e90*/  REDG.E.ADD.F32.FTZ.RN.STRONG.GPU desc[UR14][R24.64+-0x200], R23 ;  /* 0xfffe0017180079a6 */ /* 0x0083e4000c10f38e */
.L_x_7053:
[----:B------:R-:W-:Y:S05]  /*7ea0*/  BSYNC B0 ;  /* 0x0000000000007941 */ /* 0x000fea0003800000 */
.L_x_7052:
[----:B-1-3--:R1:W3:Y:S01]  /*7eb0*/  LDS R23, [R242+0xab0] ;  /* 0x000ab000f2177984 */ /* 0x00a2e20000000800 */
[----:B------:R-:W-:Y:S01]  /*7ec0*/  BSSY B0, `(.L_x_7054) ;  /* 0x0000005000007945 */ /* 0x000fe20003800000 */
[----:B------:R-:W-:Y:S02]  /*7ed0*/  LEA.HI.SX32 R234, R234, R133, 0x1b ;  /* 0x00000085eaea7211 */ /* 0x000fe400078fdaff */
[----:B------:R-:W-:Y:S01]  /*7ee0*/  LEA R22, R22, UR10, 0x2 ;  /* 0x0000000a16167c11 */ /* 0x000fe2000f8e10ff */
[----:B------:R-:W-:Y:S06]  /*7ef0*/  @!P3 BRA `(.L_x_7055) ;  /* 0x000000000004b947 */ /* 0x000fec0003800000 */
[----:B---3--:R4:W-:Y:S02]  /*7f00*/  REDG.E.ADD.F32.FTZ.RN.STRONG.GPU desc[UR14][R24.64+-0x180], R23 ;  /* 0xfffe8017180079a6 */ /* 0x0089e4000c10f38e */
.L_x_7055:
[----:B------:R-:W-:Y:S05]  /*7f10*/  BSYNC B0 ;  /* 0x0000000000007941 */ /* 0x000fea0003800000 */
.L_x_7054:
[----:B---34-:R3:W4:Y:S01]  /*7f20*/  LDS R23, [R22+0xb30] ;  /* 0x000b300016177984 */ /* 0x0187220000000800 */
[----:B------:R-:W-:Y:S01]  /*7f30*/  BSSY B0, `(.L_x_7056) ;  /* 0x0000004000007945 */ /* 0x000fe20003800000 */
[----:B------:R-:W-:-:S03]  /*7f40*/  LEA R234, R234, UR10, 0x2 ;  /* 0x0000000aeaea7c11 */ /* 0x000fc6000f8e10ff */
[----:B------:R-:W-:Y:S05]  /*7f50*/  @!P4 BRA `(.L_x_7057) ;  /* 0x000000000004c947 */ /* 0x000fea0003800000 */
[----:B----4-:R4:W-:Y:S02]  /*7f60*/  REDG.E.ADD.F32.FTZ.RN.STRONG.GPU desc[UR14][R24.64+-0x100], R23 ;  /* 0xffff0017180079a6 */ /* 0x0109e4000c10f38e */
.L_x_7057:
[----:B------:R-:W-:Y:S05]  /*7f70*/  BSYNC B0 ;  /* 0x0000000000007941 */ /* 0x000fea0003800000 */
.L_x_7056:
[----:B----4-:R4:W0:Y:S01]  /*7f80*/  LDS R23, [R234+0xbb0] ;  /* 0x000bb000ea177984 */ /* 0x0108220000000800 */
[----:B------:R-:W-:Y:S04]  /*7f90*/  BSSY B0, `(.L_x_7058) ;  /* 0x0000003000007945 */ /* 0x000fe80003800000 */
[----:B------:R-:W-:Y:S05]  /*7fa0*/  @!P5 BRA `(.L_x_7059) ;  /* 0x000000000004d947 */ /* 0x000fea0003800000 */
[----:B0-----:R0:W-:Y:S02]  /*7fb0*/  REDG.E.ADD.F32.FTZ.RN.STRONG.GPU desc[UR14][R24.64+-0x80], R23 ;  /* 0xffff8017180079a6 */ /* 0x0011e4000c10f38e */
.L_x_7059:
[----:B------:R-:W-:Y:S05]  /*7fc0*/  BSYNC B0 ;  /* 0x0000000000007941 */ /* 0x000fea0003800000 */
.L_x_7058:
[----:B---3--:R-:W3:Y:S01]  /*7fd0*/  SHFL.DOWN PT, R22, R171, 0x1, 0x1f ;  /* 0x08201f00ab167f89 */ /* 0x008ee200000e0000 */
[C---:B------:R-:W-:Y:S01]  /*7fe0*/  ISETP.GT.AND P1, PT, R128.reuse, 0x1e, PT ;  /* 0x0000001e8000780c */ /* 0x040fe20003f24270 */
[-C--:B0-----:R-:W-:Y:S01]  /*7ff0*/  FMUL.FTZ R23, R141, R206.reuse ;  /* 0x000000ce8d177220 */ /* 0x081fe20000410000 */
[----:B------:R-:W-:Y:S01]  /*8000*/  ISETP.NE.AND P2, PT, R128, RZ, PT ;  /* 0x000000ff8000720c */ /* 0x000fe20003f45270 */
[----:B------:R-:W0:Y:S01]  /*8010*/  SHFL.DOWN PT, R24, R3, 0x1, 0x1f ;  /* 0x08201f0003187f89 */ /* 0x000e2200000e0000 */
[----:B------:R-:W-:Y:S01]  /*8020*/  ISETP.NE.AND P3, PT, R133, RZ, PT ;  /* 0x000000ff8500720c */ /* 0x000fe20003f65270 */
[----:B------:R-:W-:Y:S01]  /*8030*/  FMUL.FTZ R23, R210, R23 ;  /* 0x00000017d2177220 */ /* 0x000fe20000410000 */
[----:B------:R-:W-:Y:S01]  /*8040*/  BSSY B0, `(.L_x_7060) ;  /* 0x0000072000007945 */ /* 0x000fe20003800000 */
[----:B------:R-:W-:Y:S01]  /*8050*/  FADD.FTZ R45, R240, R45 ;  /* 0x0000002df02d7221 */ /* 0x000fe20000010000 */
[----:B------:R-:W-:Y:S01]  /*8060*/  FADD.FTZ R46, R191, R46 ;  /* 0x0000002ebf2e7221 */ /* 0x000fe20000010000 */
[----:B------:R-:W-:Y:S01]  /*8070*/  FFMA.FTZ R172, R172, R206, R23 ;  /* 0x000000ceacac7223 */ /* 0x000fe20000010017 */
[-C--:B------:R-:W-:Y:S01]  /*8080*/  FMUL.FTZ R23, R141, R208.reuse ;  /* 0x000000d08d177220 */ /* 0x080fe20000410000 */
[----:B------:R-:W-:Y:S01]  /*8090*/  FADD.FTZ R47, R226, R47 ;  /* 0x0000002fe22f7221 */ /* 0x000fe20000010000 */
[----:B------:R-:W-:Y:S01]  /*80a0*/  FADD.FTZ R48, R187, R48 ;  /* 0x00000030bb307221 */ /* 0x000fe20000010000 */
[----:B------:R-:W-:Y:S01]  /*80b0*/  FADD.FTZ R49, R216, R49 ;  /* 0x00000031d8317221 */ /* 0x000fe20000010000 */
[----:B------:R-:W-:Y:S01]  /*80c0*/  FMUL.FTZ R23, R212, R23 ;  /* 0x00000017d4177220 */ /* 0x000fe20000410000 */
[----:B------:R-:W-:Y:S01]  /*80d0*/  FADD.FTZ R50, R177, R50 ;  /* 0x00000032b1327221 */ /* 0x000fe20000010000 */
[----:B------:R-:W-:Y:S01]  /*80e0*/  FADD.FTZ R51, R238, R51 ;  /* 0x00000033ee337221 */ /* 0x000fe20000010000 */
[----:B------:R-:W-:Y:S01]  /*80f0*/  FADD.FTZ R52, R169, R52 ;  /* 0x00000034a9347221 */ /* 0x000fe20000010000 */
[----:B------:R-:W-:Y:S01]  /*8100*/  FFMA.FTZ R174, R174, R208, R23 ;  /* 0x000000d0aeae7223 */ /* 0x000fe20000010017 */
[-C--:B------:R-:W-:Y:S01]  /*8110*/  FMUL.FTZ R23, R141, R198.reuse ;  /* 0x000000c68d177220 */ /* 0x080fe20000410000 */
[----:B------:R-:W-:Y:S01]  /*8120*/  FADD.FTZ R39, R172, R39 ;  /* 0x00000027ac277221 */ /* 0x000fe20000010000 */
[----:B------:R-:W-:Y:S01]  /*8130*/  FADD.FTZ R53, R232, R53 ;  /* 0x00000035e8357221 */ /* 0x000fe20000010000 */
[----:B------:R-:W-:Y:S01]  /*8140*/  FADD.FTZ R54, R167, R54 ;  /* 0x00000036a7367221 */ /* 0x000fe20000010000 */
[----:B---3--:R-:W-:Y:S01]  /*8150*/  @!P1 FADD.FTZ R171, R171, R22 ;  /* 0x00000016abab9221 */ /* 0x008fe20000010000 */
[----:B------:R-:W-:Y:S01]  /*8160*/  FMUL.FTZ R23, R196, R23 ;  /* 0x00000017c4177220 */ /* 0x000fe20000410000 */
[----:B------:R-:W-:Y:S01]  /*8170*/  FADD.FTZ R37, R174, R37 ;  /* 0x00000025ae257221 */ /* 0x000fe20000010000 */
[----:B------:R-:W-:Y:S01]  /*8180*/  FADD.FTZ R55, R230, R55 ;  /* 0x00000037e6377221 */ /* 0x000fe20000010000 */
[----:B0-----:R-:W-:Y:S01]  /*8190*/  @!P1 FADD.FTZ R3, R3, R24 ;  /* 0x0000001803039221 */ /* 0x001fe20000010000 */
[----:B------:R-:W0:Y:S01]  /*81a0*/  SHFL.DOWN PT, R22, R171, 0x2, 0x1f ;  /* 0x08401f00ab167f89 */ /* 0x000e2200000e0000 */
[----:B------:R-:W-:Y:S01]  /*81b0*/  ISETP.GT.AND P1, PT, R128, 0x1d, PT ;  /* 0x0000001d8000780c */ /* 0x000fe20003f24270 */
[----:B------:R-:W-:Y:S01]  /*81c0*/  FFMA.FTZ R176, R176, R198, R23 ;  /* 0x000000c6b0b07223 */ /* 0x000fe20000010017 */
[-C--:B------:R-:W-:Y:S01]  /*81d0*/  FMUL.FTZ R23, R141, R194.reuse ;  /* 0x000000c28d177220 */ /* 0x080fe20000410000 */
[----:B------:R-:W3:Y:S01]  /*81e0*/  SHFL.DOWN PT, R24, R3, 0x2, 0x1f ;  /* 0x08401f0003187f89 */ /* 0x000ee200000e0000 */
[----:B------:R-:W-:Y:S01]  /*81f0*/  FADD.FTZ R56, R165, R56 ;  /* 0x00000038a5387221 */ /* 0x000fe20000010000 */
[----:B------:R-:W-:Y:S01]  /*8200*/  FADD.FTZ R35, R176, R35 ;  /* 0x00000023b0237221 */ /* 0x000fe20000010000 */
[----:B------:R-:W-:Y:S01]  /*8210*/  FMUL.FTZ R23, R192, R23 ;  /* 0x00000017c0177220 */ /* 0x000fe20000410000 */
[----:B------:R-:W-:Y:S01]  /*8220*/  FADD.FTZ R57, R228, R57 ;  /* 0x00000039e4397221 */ /* 0x000fe20000010000 */
[----:B------:R-:W-:Y:S01]  /*8230*/  FADD.FTZ R58, R163, R58 ;  /* 0x0000003aa33a7221 */ /* 0x000fe20000010000 */
[----:B------:R-:W-:Y:S01]  /*8240*/  FADD.FTZ R59, R186, R59 ;  /* 0x0000003bba3b7221 */ /* 0x000fe20000010000 */
[----:B------:R-:W-:Y:S01]  /*8250*/  FFMA.FTZ R178, R178, R194, R23 ;  /* 0x000000c2b2b27223 */ /* 0x000fe20000010017 */
[----:B------:R-:W-:-:S03]  /*8260*/  FADD.FTZ R60, R2, R60 ;  /* 0x0000003c023c7221 */ /* 0x000fc60000010000 */
[----:B------:R-:W-:Y:S01]  /*8270*/  FADD.FTZ R33, R178, R33 ;  /* 0x00000021b2217221 */ /* 0x000fe20000010000 */
[----:B0-----:R-:W-:Y:S01]  /*8280*/  @!P1 FADD.FTZ R171, R171, R22 ;  /* 0x00000016abab9221 */ /* 0x001fe20000010000 */
[----:B------:R-:W-:Y:S01]  /*8290*/  FMUL.FTZ R22, R141, R222 ;  /* 0x000000de8d167220 */ /* 0x000fe20000410000 */
[----:B---3--:R-:W-:-:S03]  /*82a0*/  @!P1 FADD.FTZ R3, R3, R24 ;  /* 0x0000001803039221 */ /* 0x008fc60000010000 */
[----:B----4-:R-:W0:Y:S01]  /*82b0*/  SHFL.DOWN PT, R234, R171, 0x4, 0x1f ;  /* 0x08801f00abea7f89 */ /* 0x010e2200000e0000 */
[----:B------:R-:W-:Y:S01]  /*82c0*/  ISETP.GT.AND P1, PT, R128, 0x1b, PT ;  /* 0x0000001b8000780c */ /* 0x000fe20003f24270 */
[----:B------:R-:W-:Y:S01]  /*82d0*/  FMUL.FTZ R24, R141, R218 ;  /* 0x000000da8d187220 */ /* 0x000fe20000410000 */
[----:B------:R-:W-:Y:S01]  /*82e0*/  FMUL.FTZ R189, R189, R22 ;  /* 0x00000016bdbd7220 */ /* 0x000fe20000410000 */
[----:B--2---:R-:W2:Y:S01]  /*82f0*/  SHFL.DOWN PT, R236, R3, 0x4, 0x1f ;  /* 0x08801f0003ec7f89 */ /* 0x004ea200000e0000 */
[----:B------:R-:W-:Y:S01]  /*8300*/  FMUL.FTZ R22, R141, R220 ;  /* 0x000000dc8d167220 */ /* 0x000fe20000410000 */
[----:B------:R-:W-:Y:S01]  /*8310*/  FMUL.FTZ R24, R211, R24 ;  /* 0x00000018d3187220 */ /* 0x000fe20000410000 */
[----:B------:R-:W-:-:S03]  /*8320*/  FFMA.FTZ R168, R168, R222, R189 ;  /* 0x000000dea8a87223 */ /* 0x000fc600000100bd */
[----:B------:R-:W-:Y:S01]  /*8330*/  FFMA.FTZ R157, R157, R218, R24 ;  /* 0x000000da9d9d7223 */ /* 0x000fe20000010018 */
[----:B------:R-:W-:Y:S01]  /*8340*/  FMUL.FTZ R24, R199, R22 ;  /* 0x00000016c7187220 */ /* 0x000fe20000410000 */
[----:B------:R-:W-:Y:S01]  /*8350*/  FMUL.FTZ R22, R141, R214 ;  /* 0x000000d68d167220 */ /* 0x000fe20000410000 */
[----:B------:R-:W-:Y:S01]  /*8360*/  FADD.FTZ R43, R168, R43 ;  /* 0x0000002ba82b7221 */ /* 0x000fe20000010000 */
[----:B------:R-:W-:Y:S01]  /*8370*/  FADD.FTZ R44, R157, R44 ;  /* 0x0000002c9d2c7221 */ /* 0x000fe20000010000 */
[----:B------:R-:W-:Y:S01]  /*8380*/  FFMA.FTZ R147, R147, R220, R24 ;  /* 0x000000dc93937223 */ /* 0x000fe20000010018 */
[----:B------:R-:W-:Y:S01]  /*8390*/  FMUL.FTZ R179, R179, R22 ;  /* 0x00000016b3b37220 */ /* 0x000fe20000410000 */
[----:B------:R-:W-:Y:S02]  /*83a0*/  FMUL.FTZ R22, R141, R204 ;  /* 0x000000cc8d167220 */ /* 0x000fe40000410000 */
[----:B------:R-:W-:Y:S01]  /*83b0*/  FADD.FTZ R42, R147, R42 ;  /* 0x0000002a932a7221 */ /* 0x000fe20000010000 */
[----:B------:R-:W-:Y:S01]  /*83c0*/  FFMA.FTZ R170, R170, R214, R179 ;  /* 0x000000d6aaaa7223 */ /* 0x000fe200000100b3 */
[----:B------:R-:W-:Y:S01]  /*83d0*/  FMUL.FTZ R22, R197, R22 ;  /* 0x00000016c5167220 */ /* 0x000fe20000410000 */
[----:B0-----:R-:W-:-:S03]  /*83e0*/  @!P1 FADD.FTZ R171, R171, R234 ;  /* 0x000000eaabab9221 */ /* 0x001fc60000010000 */
[----:B------:R-:W-:Y:S01]  /*83f0*/  FFMA.FTZ R149, R149, R204, R22 ;  /* 0x000000cc95957223 */ /* 0x000fe20000010016 */
[----:B------:R-:W-:Y:S01]  /*8400*/  FMUL.FTZ R22, R141, R200 ;  /* 0x000000c88d167220 */ /* 0x000fe20000410000 */
[----:B------:R-:W-:Y:S01]  /*8410*/  FADD.FTZ R41, R170, R41 ;  /* 0x00000029aa297221 */ /* 0x000fe20000010000 */
[----:B--2---:R-:W-:Y:S01]  /*8420*/  @!P1 FADD.FTZ R3, R3, R236 ;  /* 0x000000ec03039221 */ /* 0x004fe20000010000 */
[----:B------:R-:W0:Y:S01]  /*8430*/  SHFL.DOWN PT, R218, R171, 0x8, 0x1f ;  /* 0x09001f00abda7f89 */ /* 0x000e2200000e0000 */
[----:B------:R-:W-:Y:S01]  /*8440*/  ISETP.GT.AND P1, PT, R128, 0x17, PT ;  /* 0x000000178000780c */ /* 0x000fe20003f24270 */
[----:B------:R-:W-:Y:S01]  /*8450*/  FMUL.FTZ R22, R183, R22 ;  /* 0x00000016b7167220 */ /* 0x000fe20000410000 */
[----:B------:R-:W-:Y:S01]  /*8460*/  FADD.FTZ R40, R149, R40 ;  /* 0x0000002895287221 */ /* 0x000fe20000010000 */
[----:B------:R-:W2:Y:S02]  /*8470*/  SHFL.DOWN PT, R222, R3, 0x8, 0x1f ;  /* 0x09001f0003de7f89 */ /* 0x000ea400000e0000 */
[----:B------:R-:W-:Y:S01]  /*8480*/  FFMA.FTZ R151, R151, R200, R22 ;  /* 0x000000c897977223 */ /* 0x000fe20000010016 */
[----:B------:R-:W-:-:S03]  /*8490*/  FMUL.FTZ R22, R141, R202 ;  /* 0x000000ca8d167220 */ /* 0x000fc60000410000 */
[----:B------:R-:W-:Y:S01]  /*84a0*/  FADD.FTZ R38, R151, R38 ;  /* 0x0000002697267221 */ /* 0x000fe20000010000 */
[----:B------:R-:W-:-:S04]  /*84b0*/  FMUL.FTZ R22, R181, R22 ;  /* 0x00000016b5167220 */ /* 0x000fc80000410000 */
[----:B------:R-:W-:Y:S01]  /*84c0*/  FFMA.FTZ R153, R153, R202, R22 ;  /* 0x000000ca99997223 */ /* 0x000fe20000010016 */
[----:B------:R-:W-:-:S03]  /*84d0*/  FMUL.FTZ R22, R141, R224 ;  /* 0x000000e08d167220 */ /* 0x000fc60000410000 */
[----:B------:R-:W-:Y:S01]  /*84e0*/  FADD.FTZ R36, R153, R36 ;  /* 0x0000002499247221 */ /* 0x000fe20000010000 */
[----:B------:R-:W-:Y:S01]  /*84f0*/  FMUL.FTZ R22, R175, R22 ;  /* 0x00000016af167220 */ /* 0x000fe20000410000 */
[----:B0-----:R-:W-:-:S03]  /*8500*/  @!P1 FADD.FTZ R171, R171, R218 ;  /* 0x000000daabab9221 */ /* 0x001fc60000010000 */
[----:B------:R-:W-:Y:S01]  /*8510*/  FFMA.FTZ R155, R155, R224, R22 ;  /* 0x000000e09b9b7223 */ /* 0x000fe20000010016 */
[----:B--2---:R-:W-:Y:S01]  /*8520*/  @!P1 FADD.FTZ R3, R3, R222 ;  /* 0x000000de03039221 */ /* 0x004fe20000010000 */
[----:B------:R-:W0:Y:S01]  /*8530*/  SHFL.DOWN PT, R24, R171, 0x10, 0x1f ;  /* 0x0a001f00ab187f89 */ /* 0x000e2200000e0000 */
[----:B------:R-:W-:Y:S01]  /*8540*/  ISETP.GT.AND P1, PT, R128, 0xf, PT ;  /* 0x0000000f8000780c */ /* 0x000fe20003f24270 */
[----:B------:R-:W-:Y:S02]  /*8550*/  FADD.FTZ R34, R155, R34 ;  /* 0x000000229b227221 */ /* 0x000fe40000010000 */
[----:B------:R-:W2:Y:S10]  /*8560*/  SHFL.DOWN PT, R168, R3, 0x10, 0x1f ;  /* 0x0a001f0003a87f89 */ /* 0x000eb400000e0000 */
[----:B0-----:R-:W-:Y:S01]  /*8570*/  @!P1 FADD.FTZ R171, R171, R24 ;  /* 0x00000018abab9221 */ /* 0x001fe20000010000 */
[----:B------:R-:W-:Y:S01]  /*8580*/  FMUL.FTZ R24, R141, R190 ;  /* 0x000000be8d187220 */ /* 0x000fe20000410000 */
[----:B--2---:R-:W-:-:S03]  /*8590*/  @!P1 FADD.FTZ R3, R3, R168 ;  /* 0x000000a803039221 */ /* 0x004fc60000010000 */
[----:B------:R-:W-:Y:S01]  /*85a0*/  FMUL.FTZ R24, R173, R24 ;  /* 0x00000018ad187220 */ /* 0x000fe20000410000 */
[----:B------:R-:W-:Y:S01]  /*85b0*/  FMUL.FTZ R168, R141, R182 ;  /* 0x000000b68da87220 */ /* 0x000fe20000410000 */
[----:B------:R-:W-:Y:S02]  /*85c0*/  MOV R22, R171 ;  /* 0x000000ab00167202 */ /* 0x000fe40000000f00 */
[----:B------:R-:W-:Y:S01]  /*85d0*/  MOV R23, R3 ;  /* 0x0000000300177202 */ /* 0x000fe20000000f00 */
[----:B------:R-:W-:Y:S01]  /*85e0*/  FFMA.FTZ R143, R143, R190, R24 ;  /* 0x000000be8f8f7223 */ /* 0x000fe20000010018 */
[C---:B------:R-:W-:Y:S01]  /*85f0*/  FMUL.FTZ R3, R141.reuse, R184 ;  /* 0x000000b88d037220 */ /* 0x040fe20000410000 */
[----:B------:R-:W-:Y:S01]  /*8600*/  FMUL.FTZ R24, R141, R180 ;  /* 0x000000b48d187220 */ /* 0x000fe20000410000 */
[----:B------:R-:W-:Y:S01]  /*8610*/  FMUL.FTZ R168, R161, R168 ;  /* 0x000000a8a1a87220 */ /* 0x000fe20000410000 */
[----:B------:R0:W-:Y:S01]  /*8620*/  @!P2 STS.64 [UR10+0xc78], R22 ;  /* 0x000c7816ff00a988 */ /* 0x0001e20008000a0a */
        /* <DEDUP_REMOVED lines=10> */
[----:B0-----:R-:W-:Y:S05]  /*86d0*/  @P3 BRA `(.L_x_7061) ;  /* 0x0000000000203947 */ /* 0x001fea0003800000 */
[----:B------:R-:W-:Y:S01]  /*86e0*/  ISETP.NE.AND P1, PT, R203, UR39, PT ;  /* 0x00000027cb007c0c */ /* 0x000fe2000bf25270 */
[----:B------:R-:W-:-:S12]  /*86f0*/  ULEA UR11, UR7, UR10, 0x2 ;  /* 0x0000000a070b7291 */ /* 0x000fd8000f8e103f */
[----:B------:R-:W0:Y:S04]  /*8700*/  @P1 LDS R2, [UR11+0x2328] ;  /* 0x0023280bff021984 */ /* 0x000e280008000800 */
[----:B------:R-:W2:Y:S01]  /*8710*/  @P1 LDS R3, [UR11+0x1f28] ;  /* 0x001f280bff031984 */ /* 0x000ea20008000800 */
[----:B0-----:R-:W-:Y:S01]  /*8720*/  @P1 FADD.FTZ R23, R23, R2 ;  /* 0x0000000217171221 */ /* 0x001fe20000010000 */
[----:B--2---:R-:W-:-:S04]  /*8730*/  @P1 FADD.FTZ R22, R22, R3 ;  /* 0x0000000316161221 */ /* 0x004fc80000010000 */
[----:B------:R0:W-:Y:S04]  /*8740*/  STS [UR11+0x2328], R23 ;  /* 0x00232817ff007988 */ /* 0x0001e8000800080b */
[----:B------:R0:W-:Y:S02]  /*8750*/  STS [UR11+0x1f28], R22 ;  /* 0x001f2816ff007988 */ /* 0x0001e4000800080b */
.L_x_7061:
[----:B------:R-:W-:Y:S05]  /*8760*/  BSYNC B0 ;  /* 0x0000000000007941 */ /* 0x000fea0003800000 */
.L_x_7060:
[----:B------:R-:W-:Y:S02]  /*8770*/  UIADD3 UR7, UR7, 0x1, URZ ;  /* 0x0000000107077890 */ /* 0x000fe4000fffe03f */
[----:B------:R-:W-:Y:S02]  /*8780*/  UIADD3 UR8, UP1, UR8, 0x1, URZ ;  /* 0x0000000108087890 */ /* 0x000fe4000ff3e03f */
[----:B------:R-:W-:Y:S02]  /*8790*/  UISETP.GE.AND UP0, UPT, UR7, UR40, UPT ;  /* 0x000000280700728c */ /* 0x000fe4000bf06270 */
[----:B------:R-:W-:-:S04]  /*87a0*/  UIADD3.X UR9, URZ, UR9, URZ, UP1, !UPT ;  /* 0x000000093f097290 */ /* 0x000fc80008ffe43f */
[----:B------:R-:W-:-:S13]  /*87b0*/  PLOP3.LUT P1, PT, PT, PT, UP0, 0x80, 0x0 ;  /* 0x000000000000781c */ /* 0x000fda0003f2f008 */
[----:B------:R-:W-:Y:S05]  /*87c0*/  @!P1 BRA `(.L_x_7062) ;  /* 0xffffffc800489947 */ /* 0x000fea000383ffff */
.L_x_7025:
[----:B------:R-:W-:Y:S01]  /*87d0*/  BAR.SYNC.DEFER_BLOCKING 0x0 ;  /* 0x0000000000007b1d */ /* 0x000fe20000010000 */
[----:B------:R-:W-:Y:S02]  /*87e0*/  F2FP.F16.F32.PACK_AB R59, R59, R60 ;  /* 0x0000003c3b3b723e */ /* 0x000fe400000000ff */
[----:B------:R-:W-:Y:S02]  /*87f0*/  F2FP.F16.F32.PACK_AB R57, R57, R58 ;  /* 0x0000003a3939723e */ /* 0x000fe400000000ff */
[----:B------:R-:W-:Y:S01]  /*8800*/  F2FP.F16.F32.PACK_AB R55, R55, R56 ;  /* 0x000000383737723e */ /* 0x000fe200000000ff */
[----:B------:R-:W-:Y:S01]  /*8810*/  BSSY B0, `(.L_x_7063) ;  /* 0x000004a000007945 */ /* 0x000fe20003800000 */
[----:B------:R-:W-:Y:S02]  /*8820*/  PRMT R0, R59, 0x7632, R0 ;  /* 0x000076323b007816 */ /* 0x000fe40000000000 */
[----:B------:R-:W-:Y:S02]  /*8830*/  PRMT R2, R57, 0x7632, R2 ;  /* 0x0000763239027816 */ /* 0x000fe40000000002 */
[----:B------:R-:W-:-:S02]  /*8840*/  PRMT R3, R55, 0x7632, R3 ;  /* 0x0000763237037816 */ /* 0x000fc40000000003 */
[----:B------:R-:W-:Y:S02]  /*8850*/  ISETP.NE.AND P6, PT, R133, RZ, PT ;  /* 0x000000ff8500720c */ /* 0x000fe40003fc5270 */
[----:B------:R-:W-:Y:S02]  /*8860*/  F2FP.F16.F32.PACK_AB R53, R53, R54 ;  /* 0x000000363535723e */ /* 0x000fe400000000ff */
[----:B------:R-:W-:Y:S02]  /*8870*/  F2FP.F16.F32.PACK_AB R51, R51, R52 ;  /* 0x000000343333723e */ /* 0x000fe400000000ff */
[----:B------:R-:W-:Y:S02]  /*8880*/  F2FP.F16.F32.PACK_AB R49, R49, R50 ;  /* 0x000000323131723e */ /* 0x000fe400000000ff */
[----:B------:R-:W-:Y:S02]  /*8890*/  F2FP.F16.F32.PACK_AB R47, R47, R48 ;  /* 0x000000302f2f723e */ /* 0x000fe400000000ff */
[----:B------:R-:W-:Y:S01]  /*88a0*/  F2FP.F16.F32.PACK_AB R45, R45, R46 ;  /* 0x0000002e2d2d723e */ /* 0x000fe200000000ff */
[----:B------:R2:W-:Y:S01]  /*88b0*/  STS.U16 [R110+0x2], R0 ;  /* 0x000002006e007388 */ /* 0x0005e20000000400 */
[----:B------:R-:W-:-:S02]  /*88c0*/  PRMT R5, R51, 0x7632, R5 ;  /* 0x0000763233057816 */ /* 0x000fc40000000005 */
[----:B------:R-:W-:Y:S01]  /*88d0*/  PRMT R14, R45, 0x7632, R14 ;  /* 0x000076322d0e7816 */ /* 0x000fe2000000000e */
[----:B------:R3:W-:Y:S01]  /*88e0*/  STS.U16 [R110+0x6], R2 ;  /* 0x000006026e007388 */ /* 0x0007e20000000400 */
[----:B------:R-:W-:Y:S02]  /*88f0*/  IADD3 R16, -R4, UR12, RZ ;  /* 0x0000000c04107c10 */ /* 0x000fe4000fffe1ff */
[----:B------:R-:W-:Y:S01]  /*8900*/  SHF.R.S32.HI R18, RZ, 0x1f, R132 ;  /* 0x0000001fff127819 */ /* 0x000fe20000011484 */
[----:B------:R4:W-:Y:S01]  /*8910*/  STS.U16 [R110+0x8], R55 ;  /* 0x000008376e007388 */ /* 0x0009e20000000400 */
[----:B--2---:R-:W-:-:S03]  /*8920*/  PRMT R0, R53, 0x7632, R0 ;  /* 0x0000763235007816 */ /* 0x004fc60000000000 */
[----:B------:R2:W-:Y:S01]  /*8930*/  STS.U16 [R110+0xa], R3 ;  /* 0x00000a036e007388 */ /* 0x0005e20000000400 */
[----:B---3--:R-:W-:-:S03]  /*8940*/  PRMT R2, R47, 0x7632, R2 ;  /* 0x000076322f027816 */ /* 0x008fc60000000002 */
[----:B------:R-:W-:Y:S01]  /*8950*/  STS.U16 [R110], R59 ;  /* 0x0000003b6e007388 */ /* 0x000fe20000000400 */
[----:B----4-:R-:W-:-:S03]  /*8960*/  PRMT R55, R49, 0x7632, R55 ;  /* 0x0000763231377816 */ /* 0x010fc60000000037 */
        /* <DEDUP_REMOVED lines=8> */
[----:B--2---:R-:W-:-:S03]  /*89f0*/  LEA R5, R203, 0xfffffe00, 0x9 ;  /* 0xfffffe00cb057811 */ /* 0x004fc600078e48ff */
[----:B------:R-:W-:Y:S01]  /*8a00*/  STS.U16 [R110+0x18], R47 ;  /* 0x0000182f6e007388 */ /* 0x000fe20000000400 */
[----:B------:R-:W-:-:S03]  /*8a10*/  IADD3 R92, R6, R5, RZ ;  /* 0x00000005065c7210 */ /* 0x000fc60007ffe0ff */
[----:B------:R-:W-:Y:S04]  /*8a20*/  STS.U16 [R110+0x1a], R2 ;  /* 0x00001a026e007388 */ /* 0x000fe80000000400 */
[----:B------:R-:W-:Y:S04]  /*8a30*/  STS.U16 [R110+0x1c], R3 ;  /* 0x00001c036e007388 */ /* 0x000fe80000000400 */
[----:B------:R2:W-:Y:S01]  /*8a40*/  STS.U16 [R110+0x1e], R14 ;  /* 0x00001e0e6e007388 */ /* 0x0005e20000000400 */
[----:B------:R-:W-:-:S03]  /*8a50*/  NOP ;  /* 0x0000000000007918 */ /* 0x000fc60000000000 */
[----:B------:R-:W-:Y:S01]  /*8a60*/  LDS.U16 R17, [R126] ;  /* 0x000000007e117984 */ /* 0x000fe20000000400 */
[----:B--2---:R-:W2:Y:S03]  /*8a70*/  LDC.64 R14, c[0x0][0x388] ;  /* 0x0000e200ff0e7b82 */ /* 0x004ea60000000a00 */
[----:B------:R-:W-:Y:S04]  /*8a80*/  LDS.U16 R19, [R125+0x40] ;  /* 0x000040007d137984 */ /* 0x000fe80000000400 */
[----:B------:R-:W-:Y:S04]  /*8a90*/  LDS.U16 R21, [R124+0x80] ;  /* 0x000080007c157984 */ /* 0x000fe80000000400 */
[----:B0-----:R-:W-:Y:S04]  /*8aa0*/  LDS.U16 R23, [R123+0xc0] ;  /* 0x0000c0007b177984 */ /* 0x001fe80000000400 */
[----:B------:R-:W-:Y:S04]  /*8ab0*/  LDS.U16 R25, [R122+0x100] ;  /* 0x000100007a197984 */ /* 0x000fe80000000400 */
[----:B------:R-:W-:Y:S04]  /*8ac0*/  LDS.U16 R27, [R121+0x140] ;  /* 0x00014000791b7984 */ /* 0x000fe80000000400 */
[----:B------:R-:W-:Y:S01]  /*8ad0*/  LDS.U16 R45, [R120+0x180] ;  /* 0x00018000782d7984 */ /* 0x000fe20000000400 */
[----:B--2---:R-:W-:-:S03]  /*8ae0*/  IMAD R0, R14, UR16, RZ ;  /* 0x000000100e007c24 */ /* 0x004fc6000f8e02ff */
        /* <DEDUP_REMOVED lines=28> */
.L_x_7064:
[----:B------:R-:W-:Y:S05]  /*8cb0*/  BSYNC B0 ;  /* 0x0000000000007941 */ /* 0x000fea0003800000 */
.L_x_7063:
[----:B------:R-:W-:Y:S01]  /*8cc0*/  MOV R3, R67 ;  /* 0x0000004300037202 */ /* 0x000fe20000000f00 */
[----:B------:R-:W-:Y:S01]  /*8cd0*/  ULDC.64 UR12, c[0x0][0x390] ;  /* 0x0000e400000c7ab9 */ /* 0x000fe20000000a00 */
[----:B------:R-:W-:Y:S01]  /*8ce0*/  ULDC.64 UR8, c[0x0][0x3e0] ;  /* 0x0000f80000087ab9 */ /* 0x000fe20000000a00 */
[----:B0-----:R-:W-:Y:S01]  /*8cf0*/  IMAD R15, R18, UR12, RZ ;  /* 0x0000000c120f7c24 */ /* 0x001fe2000f8e02ff */
[----:B------:R-:W-:Y:S01]  /*8d00*/  LEA R5, P0, R6, UR8, 0x1 ;  /* 0x0000000806057c11 */ /* 0x000fe2000f8008ff */
[----:B------:R-:W-:Y:S01]  /*8d10*/  IMAD.WIDE.U32 R2, R132, UR12, R2 ;  /* 0x0000000c84027c25 */ /* 0x000fe2000f8e0002 */
        /* <DEDUP_REMOVED lines=8> */
[----:B------:R-:W-:Y:S01]  /*8da0*/  LEA R2, P0, R0, R5, 0x1 ;  /* 0x0000000500027211 */ /* 0x000fe200078008ff */
[----:B------:R-:W-:Y:S01]  /*8db0*/  FADD.FTZ R5, R29, R130 ;  /* 0x000000821d057221 */ /* 0x000fe20000010000 */
[-C--:B------:R-:W-:Y:S02]  /*8dc0*/  ISETP.GE.AND P4, PT, R154, R65.reuse, PT ;  /* 0x000000419a00720c */ /* 0x080fe40003f86270 */
[----:B------:R-:W-:Y:S01]  /*8dd0*/  LEA.HI.X R3, R0, R4, R3, 0x1, P0 ;  /* 0x0000000400037211 */ /* 0x000fe200000f0c03 */
[----:B------:R-:W-:Y:S01]  /*8de0*/  FADD.FTZ R0, R5, R30 ;  /* 0x0000001e05007221 */ /* 0x000fe20000010000 */
[----:B------:R-:W-:-:S02]  /*8df0*/  ISETP.GE.AND P5, PT, R152, R65, PT ;  /* 0x000000419800720c */ /* 0x000fc40003fa6270 */
        /* <DEDUP_REMOVED lines=29> */
[----:B------:R-:W-:-:S03]  /*8fd0*/  ISETP.GE.AND P2, PT, R162, R65, PT ;  /* 0x00000041a200720c */ /* 0x000fc60003f46270 */
[----:B------:R-:W-:Y:S01]  /*8fe0*/  @!P3 STG.E.U16 desc[UR14][R2.64+-0x180], R53 ;  /* 0xfffe80350200b986 */ /* 0x000fe2000c10150e */
[----:B------:R-:W-:-:S03]  /*8ff0*/  ISETP.GE.AND P3, PT, R134, R65, PT ;  /* 0x000000418600720c */ /* 0x000fc60003f66270 */
[----:B------:R0:W-:Y:S04]  /*9000*/  @!P4 STG.E.U16 desc[UR14][R2.64+-0x140], R55 ;  /* 0xfffec0370200c986 */ /* 0x0001e8000c10150e */
[----:B------:R-:W-:Y:S04]  /*9010*/  @!P5 STG.E.U16 desc[UR14][R2.64+-0x100], R57 ;  /* 0xffff00390200d986 */ /* 0x000fe8000c10150e */
[----:B------:R-:W-:Y:S04]  /*9020*/  @!P0 STG.E.U16 desc[UR14][R2.64+-0xc0], R59 ;  /* 0xffff403b02008986 */ /* 0x000fe8000c10150e */
[----:B------:R-:W-:Y:S01]  /*9030*/  @!P1 STG.E.U16 desc[UR14][R2.64+-0x80], R61 ;  /* 0xffff803d02009986 */ /* 0x000fe2000c10150e */
[----:B0-----:R-:W-:-:S03]  /*9040*/  PRMT R55, R29, 0x7632, R55 ;  /* 0x000076321d377816 */ /* 0x001fc60000000037 */
[----:B------:R-:W-:Y:S04]  /*9050*/  @!P2 STG.E.U16 desc[UR14][R2.64+-0x3c0], R19 ;  /* 0xfffc40130200a986 */ /* 0x000fe8000c10150e */
[----:B------:R0:W-:Y:S01]  /*9060*/  @!P3 STG.E.U16 desc[UR14][R2.64+-0x40], R63 ;  /* 0xffffc03f0200b986 */ /* 0x0001e2000c10150e */
[----:B------:R-:W-:Y:S01]  /*9070*/  BAR.SYNC.DEFER_BLOCKING 0x0 ;  /* 0x0000000000007b1d */ /* 0x000fe20000010000 */
[----:B0-----:R-:W-:Y:S01]  /*9080*/  F2FP.F16.F32.PACK_AB R2, R38, R37 ;  /* 0x000000252602723e */ /* 0x001fe200000000ff */
[----:B------:R-:W-:Y:S01]  /*9090*/  FADD.FTZ R37, R36, R37 ;  /* 0x0000002524257221 */ /* 0x000fe20000010000 */
[----:B------:R-:W-:Y:S02]  /*90a0*/  F2FP.F16.F32.PACK_AB R3, R40, R39 ;  /* 0x000000272803723e */ /* 0x000fe400000000ff */
[C---:B------:R-:W-:Y:S01]  /*90b0*/  PRMT R17, R2.reuse, 0x7610, R17 ;  /* 0x0000761002117816 */ /* 0x040fe20000000011 */
[----:B------:R-:W-:Y:S01]  /*90c0*/  FADD.FTZ R38, R37, R38 ;  /* 0x0000002625267221 */ /* 0x000fe20000010000 */
[----:B------:R-:W-:-:S02]  /*90d0*/  PRMT R19, R2, 0x7632, R19 ;  /* 0x0000763202137816 */ /* 0x000fc40000000013 */
[----:B------:R-:W-:Y:S01]  /*90e0*/  F2FP.F16.F32.PACK_AB R2, R44, R43 ;  /* 0x0000002b2c02723e */ /* 0x000fe200000000ff */
[----:B------:R-:W-:-:S04]  /*90f0*/  FADD.FTZ R39, R38, R39 ;  /* 0x0000002726277221 */ /* 0x000fc80000010000 */
[----:B------:R-:W-:Y:S01]  /*9100*/  FADD.FTZ R40, R39, R40 ;  /* 0x0000002827287221 */ /* 0x000fe20000010000 */
[----:B------:R0:W-:Y:S04]  /*9110*/  STS.U16 [R110+0x2], R55 ;  /* 0x000002376e007388 */ /* 0x0001e80000000400 */
[----:B------:R2:W-:Y:S04]  /*9120*/  STS.U16 [R110+0x6], R4 ;  /* 0x000006046e007388 */ /* 0x0005e80000000400 */
[----:B------:R3:W-:Y:S01]  /*9130*/  STS.U16 [R110+0xa], R14 ;  /* 0x00000a0e6e007388 */ /* 0x0007e20000000400 */
[----:B0-----:R-:W-:-:S02]  /*9140*/  PRMT R55, R0, 0x7632, R55 ;  /* 0x0000763200377816 */ /* 0x001fc40000000037 */
[----:B------:R-:W-:Y:S01]  /*9150*/  F2FP.F16.F32.PACK_AB R0, R42, R41 ;  /* 0x000000292a00723e */ /* 0x000fe200000000ff */
[----:B------:R0:W-:Y:S01]  /*9160*/  STS.U16 [R110+0xc], R15 ;  /* 0x00000c0f6e007388 */ /* 0x0001e20000000400 */
[----:B--2---:R-:W-:Y:S01]  /*9170*/  PRMT R4, R3, 0x7632, R4 ;  /* 0x0000763203047816 */ /* 0x004fe20000000004 */
[----:B------:R-:W-:Y:S02]  /*9180*/  FADD.FTZ R41, R40, R41 ;  /* 0x0000002928297221 */ /* 0x000fe40000010000 */
[----:B------:R-:W-:Y:S01]  /*9190*/  STS.U16 [R110], R29 ;  /* 0x0000001d6e007388 */ /* 0x000fe20000000400 */
[----:B---3--:R-:W-:Y:S01]  /*91a0*/  PRMT R14, R0, 0x7632, R14 ;  /* 0x00007632000e7816 */ /* 0x008fe2000000000e */
[----:B------:R-:W-:Y:S02]  /*91b0*/  FADD.FTZ R42, R41, R42 ;  /* 0x0000002a292a7221 */ /* 0x000fe40000010000 */
[----:B------:R-:W-:Y:S01]  /*91c0*/  STS.U16 [R110+0x4], R31 ;  /* 0x0000041f6e007388 */ /* 0x000fe20000000400 */
[----:B0-----:R-:W-:Y:S01]  /*91d0*/  PRMT R15, R2, 0x7632, R15 ;  /* 0x00007632020f7816 */ /* 0x001fe2000000000f */
        /* <DEDUP_REMOVED lines=52> */
.L_x_7066:
[----:B------:R-:W-:Y:S05]  /*9520*/  BSYNC B0 ;  /* 0x0000000000007941 */ /* 0x000fea0003800000 */
.L_x_7065:
[----:B------:R-:W-:Y:S01]  /*9530*/  MOV R3, R37 ;  /* 0x0000002500037202 */ /* 0x000fe20000000f00 */
        /* <DEDUP_REMOVED lines=52> */
.L_x_7019:
[----:B------:R-:W-:Y:S02]  /*9880*/  ULDC.64 UR4, c[0x0][0x3d8] ;  /* 0x0000f60000047ab9 */ /* 0x000fe40000000a00 */
[----:B------:R-:W-:-:S04]  /*9890*/  ISETP.NE.U32.AND P0, PT, RZ, UR4, PT ;  /* 0x00000004ff007c0c */ /* 0x000fc8000bf05070 */
[----:B------:R-:W-:-:S13]  /*98a0*/  ISETP.NE.AND.EX P0, PT, RZ, UR5, PT, P0 ;  /* 0x00000005ff007c0c */ /* 0x000fda000bf05300 */
[----:B------:R-:W-:Y:S05]  /*98b0*/  @!P0 BRA `(.L_x_7068) ;  /* 0x00000000005c8947 */ /* 0x000fea0003800000 */
[----:B------:R-:W3:Y:S01]  /*98c0*/  SHFL.DOWN P0, R0, R135, 0x1, 0x1f ;  /* 0x08201f0087007f89 */ /* 0x000ee20000000000 */
[----:B------:R-:W-:Y:S01]  /*98d0*/  BSSY B0, `(.L_x_7068) ;  /* 0x0000015000007945 */ /* 0x000fe20003800000 */
[----:B------:R-:W4:Y:S01]  /*98e0*/  S2R R4, SR_LANEID ;  /* 0x0000000000047919 */ /* 0x000f220000000000 */
[----:B------:R-:W5:Y:S01]  /*98f0*/  S2R R6, SR_TID.X ;  /* 0x0000000000067919 */ /* 0x000f620000002100 */
[----:B---3--:R-:W-:-:S05]  /*9900*/  @P0 FADD R0, R0, R135 ;  /* 0x0000008700000221 */ /* 0x008fca0000000000 */
[----:B--2---:R-:W2:Y:S01]  /*9910*/  SHFL.DOWN P0, R3, R0, 0x2, 0x1f ;  /* 0x08401f0000037f89 */ /* 0x004ea20000000000 */
[----:B----4-:R-:W-:-:S13]  /*9920*/  ISETP.NE.AND P1, PT, R4, RZ, PT ;  /* 0x000000ff0400720c */ /* 0x010fda0003f25270 */
[----:B------:R-:W3:Y:S01]  /*9930*/  @!P1 S2R R7, SR_CgaCtaId ;  /* 0x0000000000079919 */ /* 0x000ee20000008800 */
[----:B--2---:R-:W-:Y:S01]  /*9940*/  @P0 FADD R3, R0, R3 ;  /* 0x0000000300030221 */ /* 0x004fe20000000000 */
[----:B------:R-:W-:-:S04]  /*9950*/  @!P1 MOV R0, 0x400 ;  /* 0x0000040000009802 */ /* 0x000fc80000000f00 */
[----:B------:R-:W2:Y:S01]  /*9960*/  SHFL.DOWN P0, R2, R3, 0x4, 0x1f ;  /* 0x08801f0003027f89 */ /* 0x000ea20000000000 */
[----:B---3--:R-:W-:Y:S01]  /*9970*/  @!P1 LEA R7, R7, R0, 0x18 ;  /* 0x0000000007079211 */ /* 0x008fe200078ec0ff */
[----:B--2---:R-:W-:-:S05]  /*9980*/  @P0 FADD R2, R3, R2 ;  /* 0x0000000203020221 */ /* 0x004fca0000000000 */
[----:B------:R-:W2:Y:S02]  /*9990*/  SHFL.DOWN P0, R5, R2, 0x8, 0x1f ;  /* 0x09001f0002057f89 */ /* 0x000ea40000000000 */
[----:B--2---:R-:W-:-:S05]  /*99a0*/  @P0 FADD R5, R2, R5 ;  /* 0x0000000502050221 */ /* 0x004fca0000000000 */
[----:B------:R-:W2:Y:S02]  /*99b0*/  SHFL.DOWN P0, R4, R5, 0x10, 0x1f ;  /* 0x0a001f0005047f89 */ /* 0x000ea40000000000 */
[----:B--2---:R-:W-:Y:S01]  /*99c0*/  @P0 FADD R4, R5, R4 ;  /* 0x0000000405040221 */ /* 0x004fe20000000000 */
[----:B-----5:R-:W-:-:S04]  /*99d0*/  ISETP.NE.AND P0, PT, R6, RZ, PT ;  /* 0x000000ff0600720c */ /* 0x020fc80003f05270 */
[----:B------:R2:W-:Y:S01]  /*99e0*/  @!P1 STS [R7+0xc74], R4 ;  /* 0x000c740407009388 */ /* 0x0005e20000000800 */
[----:B------:R-:W-:Y:S08]  /*99f0*/  BAR.SYNC.DEFER_BLOCKING 0x0 ;  /* 0x0000000000007b1d */ /* 0x000ff00000010000 */
[----:B------:R-:W-:Y:S05]  /*9a00*/  @P0 BRA `(.L_x_7069) ;  /* 0x0000000000040947 */ /* 0x000fea0003800000 */
[----:B------:R3:W-:Y:S02]  /*9a10*/  REDG.E.ADD.F32.FTZ.RN.STRONG.GPU desc[UR14][R10.64], R4 ;  /* 0x000000040a0079a6 */ /* 0x0007e4000c10f38e */
.L_x_7069:
[----:B------:R-:W-:Y:S05]  /*9a20*/  BSYNC B0 ;  /* 0x0000000000007941 */ /* 0x000fea0003800000 */
.L_x_7068:
[----:B------:R-:W-:Y:S01]  /*9a30*/  ULDC.64 UR4, c[0x0][0x3f8] ;  /* 0x0000fe0000047ab9 */ /* 0x000fe20000000a00 */
[----:B------:R-:W-:Y:S01]  /*9a40*/  BSSY B0, `(.L_x_7070) ;  /* 0x000001d000007945 */ /* 0x000fe20003800000 */
[----:B------:R-:W-:-:S04]  /*9a50*/  ISETP.NE.U32.AND P0, PT, RZ, UR4, PT ;  /* 0x00000004ff007c0c */ /* 0x000fc8000bf05070 */
[----:B------:R-:W-:-:S13]  /*9a60*/  ISETP.NE.AND.EX P0, PT, RZ, UR5, PT, P0 ;  /* 0x00000005ff007c0c */ /* 0x000fda000bf05300 */
[----:B------:R-:W-:Y:S05]  /*9a70*/  @!P0 BRA `(.L_x_7071) ;  /* 0x0000000000608947 */ /* 0x000fea0003800000 */
[----:B------:R-:W-:Y:S06]  /*9a80*/  BAR.SYNC.DEFER_BLOCKING 0x0 ;  /* 0x0000000000007b1d */ /* 0x000fec0000010000 */
[----:B--2---:R-:W2:Y:S01]  /*9a90*/  SHFL.DOWN P0, R3, R130, 0x1, 0x1f ;  /* 0x08201f0082037f89 */ /* 0x004ea20000000000 */
[----:B---3--:R-:W3:Y:S01]  /*9aa0*/  S2R R4, SR_LANEID ;  /* 0x0000000000047919 */ /* 0x008ee20000000000 */
[----:B------:R-:W4:Y:S01]  /*9ab0*/  S2R R13, SR_TID.X ;  /* 0x00000000000d7919 */ /* 0x000f220000002100 */
[----:B--2---:R-:W-:-:S05]  /*9ac0*/  @P0 FADD R3, R3, R130 ;  /* 0x0000008203030221 */ /* 0x004fca0000000000 */
[----:B------:R-:W2:Y:S01]  /*9ad0*/  SHFL.DOWN P0, R0, R3, 0x2, 0x1f ;  /* 0x08401f0003007f89 */ /* 0x000ea20000000000 */
[----:B---3--:R-:W-:-:S13]  /*9ae0*/  ISETP.NE.AND P1, PT, R4, RZ, PT ;  /* 0x000000ff0400720c */ /* 0x008fda0003f25270 */
        /* <DEDUP_REMOVED lines=10> */
[----:B----4-:R-:W-:-:S04]  /*9b90*/  ISETP.NE.AND P0, PT, R13, RZ, PT ;  /* 0x000000ff0d00720c */ /* 0x010fc80003f05270 */
[----:B------:R2:W-:Y:S01]  /*9ba0*/  @!P1 STS [R4+0xc74], R7 ;  /* 0x000c740704009388 */ /* 0x0005e20000000800 */
[----:B------:R-:W-:Y:S08]  /*9bb0*/  BAR.SYNC.DEFER_BLOCKING 0x0 ;  /* 0x0000000000007b1d */ /* 0x000ff00000010000 */
[----:B------:R-:W-:Y:S05]  /*9bc0*/  @P0 BRA `(.L_x_7072) ;  /* 0x0000000000100947 */ /* 0x000fea0003800000 */
[----:B------:R3:W-:Y:S01]  /*9bd0*/  REDG.E.ADD.F32.FTZ.RN.STRONG.GPU desc[UR14][R8.64], R7 ;  /* 0x00000007080079a6 */ /* 0x0007e2000c10f38e */
[----:B------:R-:W-:Y:S01]  /*9be0*/  HFMA2.MMA R13, -RZ, RZ, 0, 0 ;  /* 0x00000000ff0d7435 */ /* 0x000fe200000001ff */
[----:B------:R-:W-:Y:S10]  /*9bf0*/  BRA `(.L_x_7072) ;  /* 0x0000000000047947 */ /* 0x000ff40003800000 */
.L_x_7071:
[----:B------:R-:W4:Y:S02]  /*9c00*/  S2R R13, SR_TID.X ;  /* 0x00000000000d7919 */ /* 0x000f240000002100 */
.L_x_7072:
[----:B------:R-:W-:Y:S05]  /*9c10*/  BSYNC B0 ;  /* 0x0000000000007941 */ /* 0x000fea0003800000 */
.L_x_7070:
[----:B------:R-:W-:Y:S02]  /*9c20*/  ULDC UR16, c[0x0][0x21c] ;  /* 0x0000870000107ab9 */ /* 0x000fe40000000800 */
[----:B----4-:R-:W-:-:S13]  /*9c30*/  ISETP.GE.AND P0, PT, R13, UR16, PT ;  /* 0x000000100d007c0c */ /* 0x010fda000bf06270 */
[----:B------:R-:W-:Y:S05]  /*9c40*/  @P0 EXIT ;  /* 0x000000000000094d */ /* 0x000fea0003800000 */
[----:B------:R-:W4:Y:S01]  /*9c50*/  S2UR UR5, SR_CgaCtaId ;  /* 0x00000000000579c3 */ /* 0x000f220000008800 */
[----:B--23--:R-:W-:Y:S01]  /*9c60*/  SHF.R.S32.HI R7, RZ, 0x1f, R132 ;  /* 0x0000001fff077819 */ /* 0x00cfe20000011484 */
        /* <DEDUP_REMOVED lines=16> */
[----:B----4-:R-:W-:-:S03]  /*9d70*/  ULEA UR4, UR5, UR4, 0x18 ;  /* 0x0000000405047291 */ /* 0x010fc6000f8ec03f */
[----:B------:R-:W-:-:S09]  /*9d80*/  ULDC UR5, c[0x0][0x0] ;  /* 0x0000000000057ab9 */ /* 0x000fd20000000800 */
.L_x_7074:
[----:B------:R-:W-:Y:S02]  /*9d90*/  LEA R0, R13, UR4, 0x2 ;  /* 0x000000040d007c11 */ /* 0x000fe4000f8e10ff */
[----:B------:R-:W-:Y:S02]  /*9da0*/  SHF.R.S32.HI R8, RZ, 0x1f, R13 ;  /* 0x0000001fff087819 */ /* 0x000fe4000001140d */
[----:B---3--:R-:W-:Y:S01]  /*9db0*/  MOV R6, R2 ;  /* 0x0000000200067202 */ /* 0x008fe20000000f00 */
[----:B0-----:R-:W0:Y:S01]  /*9dc0*/  LDS R15, [R0+0x1f28] ;  /* 0x001f2800000f7984 */ /* 0x001e220000000800 */
[----:B------:R-:W-:Y:S01]  /*9dd0*/  MOV R7, R21 ;  /* 0x0000001500077202 */ /* 0x000fe20000000f00 */
[C---:B------:R-:W-:Y:S01]  /*9de0*/  IMAD R10, R8.reuse, UR6, RZ ;  /* 0x00000006080a7c24 */ /* 0x040fe2000f8e02ff */
[----:B------:R-:W-:Y:S01]  /*9df0*/  MOV R4, R132 ;  /* 0x0000008400047202 */ /* 0x000fe20000000f00 */
[----:B------:R-:W2:Y:S01]  /*9e00*/  LDS R17, [R0+0x2328] ;  /* 0x0023280000117984 */ /* 0x000ea20000000800 */
        /* <DEDUP_REMOVED lines=15> */
[----:B--2---:R3:W-:Y:S02]  /*9f00*/  REDG.E.ADD.F32.FTZ.RN.STRONG.GPU desc[UR14][R10.64], R17 ;  /* 0x000000110a0079a6 */ /* 0x0047e4000c10f38e */
[----:B------:R-:W-:Y:S05]  /*9f10*/  @!P0 BRA `(.L_x_7074) ;  /* 0xfffffffc009c8947 */ /* 0x000fea000383ffff */
[----:B------:R-:W-:Y:S05]  /*9f20*/  BSYNC B0 ;  /* 0x0000000000007941 */ /* 0x000fea0003800000 */
.L_x_7073:
[----:B------:R-:W-:Y:S05]  /*9f30*/  EXIT ;  /* 0x000000000000794d */ /* 0x000fea0003800000 */
.L_x_7075:
        /* <DEDUP_REMOVED lines=12> */
.L_x_10981:


//--------------------- .text._Z25selective_scan_bwd_kernelI32Selective_Scan_bwd_kernel_traitsILi32ELi16ELb0ELb0ELb1ELb1ELb0EN3c104HalfEfEEv12SSMParamsBwd --------------------------
	.section	.text._Z25selective_scan_bwd_kernelI32Selective_Scan_bwd_kernel_traitsILi32ELi16ELb0ELb0ELb1ELb1ELb0EN3c104HalfEfEEv12SSMParamsBwd,"ax",@progbits
	.align	128
        .global         _Z25selective_scan_bwd_kernelI32Selective_Scan_bwd_kernel_traitsILi32ELi16ELb0ELb0ELb1ELb1ELb0EN3c104HalfEfEEv12SSMParamsBwd
        .type           _Z25selective_scan_bwd_kernelI32Selective_Scan_bwd_kernel_traitsILi32ELi16ELb0ELb0ELb1ELb1ELb0EN3c104HalfEfEEv12SSMParamsBwd,@function
        .size           _Z25selective_scan_bwd_kernelI32Selective_Scan_bwd_kernel_traitsILi32ELi16ELb0ELb0ELb1ELb1ELb0EN3c104HalfEfEEv12SSMParamsBwd,(.L_x_10982 - _Z25selective_scan_bwd_kernelI32Selective_Scan_bwd_kernel_traitsILi32ELi16ELb0ELb0ELb1ELb1ELb0EN3c104HalfEfEEv12SSMParamsBwd)
        .other          _Z25selective_scan_bwd_kernelI32Selective_Scan_bwd_kernel_traitsILi32ELi16ELb0ELb0ELb1ELb1ELb0EN3c104HalfEfEEv12SSMParamsBwd,@"STO_CUDA_ENTRY STV_DEFAULT"
_Z25selective_scan_bwd_kernelI32Selective_Scan_bwd_kernel_traitsILi32ELi16ELb0ELb0ELb1ELb1ELb0EN3c104HalfEfEEv12SSMParamsBwd:
.text._Z25selective_scan_bwd_kernelI32Selective_Scan_bwd_kernel_traitsILi32ELi16ELb0ELb0ELb1ELb1ELb0EN3c104HalfEfEEv12SSMParamsBwd:
[----:B------:R-:W-:Y:S08]  /*0000*/  LDC R1, c[0x0][0x28] ;  /* 0x00000a00ff017b82 */ /* 0x000ff00000000800 */
[----:B------:R-:W0:Y:S01]  /*0010*/  LDC R8, c[0x0][0x228] ;  /* 0x00008a00ff087b82 */ /* 0x000e220000000800 */
[----:B------:R-:W-:Y:S01]  /*0020*/  ULDC.64 UR4, c[0x0][0x2e8] ;  /* 0x0000ba0000047ab9 */ /* 0x000fe20000000a00 */
[----:B------:R-:W-:Y:S01]  /*0030*/  ULDC.64 UR6, c[0x0][0x300] ;  /* 0x0000c00000067ab9 */ /* 0x000fe20000000a00 */
[----:B------:R-:W-:Y:S01]  /*0040*/  UISETP.NE.U32.AND UP0, UPT, UR4, URZ, UPT ;  /* 0x0000003f0400728c */ /* 0x000fe2000bf05070 */
[----:B------:R-:W-:Y:S01]  /*0050*/  CS2R R138, SRZ ;  /* 0x00000000008a7805 */ /* 0x000fe2000001ff00 */
[----:B------:R-:W-:Y:S01]  /*0060*/  UISETP.NE.U32.AND UP1, UPT, UR6, URZ, UPT ;  /* 0x0000003f0600728c */ /* 0x000fe2000bf25070 */
[----:B------:R-:W-:Y:S01]  /*0070*/  HFMA2.MMA R136, -RZ, RZ, 0, 0 ;  /* 0x00000000ff887435 */ /* 0x000fe200000001ff */
        /* <DEDUP_REMOVED lines=33> */
[----:B------:R-:W-:Y:S02]  /*0290*/  UIMAD UR4, UR47, UR18, URZ ;  /* 0x000000122f0472a4 */ /* 0x000fe4000f8e023f */
[----:B------:R-:W-:Y:S01]  /*02a0*/  UISETP.NE.AND.EX UP0, UPT, UR5, URZ, UPT, UP0 ;  /* 0x0000003f0500728c */ /* 0x000fe2000bf05300 */
[----:B--2---:R-:W-:Y:S01]  /*02b0*/  MOV R2, RZ ;  /* 0x000000ff00027202 */ /* 0x004fe20000000f00 */
[----:B------:R-:W-:Y:S01]  /*02c0*/  UIMAD UR19, UR46, UR19, UR4 ;  /* 0x000000132e1372a4 */ /* 0x000fe2000f8e0204 */
[----:B-1----:R-:W-:Y:S01]  /*02d0*/  IADD3 R6, R0, 0xffffffe, RZ ;  /* 0x0ffffffe00067810 */ /* 0x002fe20007ffe0ff */
[----:B------:R-:W-:-:S02]  /*02e0*/  UISETP.NE.U32.AND UP2, UPT, UR28, URZ, UPT ;  /* 0x0000003f1c00728c */ /* 0x000fc4000bf45070 */
[----:B------:R-:W-:Y:S01]  /*02f0*/  UIMAD UR5, UR47, UR20, URZ ;  /* 0x000000142f0572a4 */ /* 0x000fe2000f8e023f */
[----:B------:R-:W1:Y:S01]  /*0300*/  F2I.FTZ.U32.TRUNC.NTZ R3, R6 ;  /* 0x0000000600037305 */ /* 0x000e62000021f000 */
[----:B------:R-:W-:Y:S02]  /*0310*/  UIMAD UR4, UR47, UR6, URZ ;  /* 0x000000062f0472a4 */ /* 0x000fe4000f8e023f */
[----:B------:R-:W-:Y:S02]  /*0320*/  UISETP.NE.AND.EX UP1, UPT, UR27, URZ, UPT, UP1 ;  /* 0x0000003f1b00728c */ /* 0x000fe4000bf25310 */
[----:B------:R-:W-:Y:S02]  /*0330*/  UISETP.NE.AND.EX UP2, UPT, UR29, URZ, UPT, UP2 ;  /* 0x0000003f1d00728c */ /* 0x000fe4000bf45320 */
[----:B------:R-:W-:Y:S02]  /*0340*/  UIMAD UR21, UR46, UR21, UR5 ;  /* 0x000000152e1572a4 */ /* 0x000fe4000f8e0205 */
[----:B------:R-:W-:-:S02]  /*0350*/  UIMAD UR22, UR46, UR7, UR4 ;  /* 0x000000072e1672a4 */ /* 0x000fc4000f8e0204 */
[----:B------:R-:W-:Y:S01]  /*0360*/  UIMAD.WIDE.U32 UR16, UR46, UR18, URZ ;  /* 0x000000122e1072a5 */ /* 0x000fe2000f8e003f */
[----:B------:R-:W-:Y:S01]  /*0370*/  ULDC.64 UR4, c[0x0][0x260] ;  /* 0x0000980000047ab9 */ /* 0x000fe20000000a00 */
[----:B------:R-:W-:Y:S01]  /*0380*/  UIMAD.WIDE.U32 UR10, UR46, UR6, URZ ;  /* 0x000000062e0a72a5 */ /* 0x000fe2000f8e003f */
[----:B-1----:R-:W-:Y:S01]  /*0390*/  IADD3 R0, RZ, -R3, RZ ;  /* 0x80000003ff007210 */ /* 0x002fe20007ffe0ff */
[----:B------:R-:W-:Y:S01]  /*03a0*/  UIMAD UR18, UR47, UR4, URZ ;  /* 0x000000042f1272a4 */ /* 0x000fe2000f8e023f */
[----:B------:R-:W-:Y:S01]  /*03b0*/  UMOV UR6, URZ ;  /* 0x0000003f00067c82 */ /* 0x000fe20008000000 */
[----:B------:R-:W-:Y:S02]  /*03c0*/  @UP1 ULEA UR6, UP3, UR14, UR26, 0x2 ;  /* 0x0000001a0e061291 */ /* 0x000fe4000f86103f */
[----:B---3--:R-:W-:Y:S01]  /*03d0*/  IMAD R5, R0, R7, RZ ;  /* 0x0000000700057224 */ /* 0x008fe200078e02ff */
[----:B------:R-:W-:Y:S01]  /*03e0*/  IABS R0, UR14 ;  /* 0x0000000e00007c13 */ /* 0x000fe20008000000 */
[----:B------:R-:W-:-:S02]  /*03f0*/  UIMAD.WIDE.U32 UR12, UR46, UR20, URZ ;  /* 0x000000142e0c72a5 */ /* 0x000fc4000f8e003f */
[----:B------:R-:W-:Y:S01]  /*0400*/  IMAD.HI.U32 R2, R3, R5, R2 ;  /* 0x0000000503027227 */ /* 0x000fe200078e0002 */
[----:B------:R-:W-:Y:S01]  /*0410*/  UIMAD UR18, UR46, UR5, UR18 ;  /* 0x000000052e1272a4 */ /* 0x000fe2000f8e0212 */
[----:B------:R-:W1:Y:S01]  /*0420*/  LDC.64 R4, c[0x0][0x278] ;  /* 0x00009e00ff047b82 */ /* 0x000e620000000a00 */
[----:B------:R-:W-:Y:S01]  /*0430*/  UMOV UR7, URZ ;  /* 0x0000003f00077c82 */ /* 0x000fe20008000000 */
[----:B------:R-:W-:Y:S01]  /*0440*/  UMOV UR5, URZ ;  /* 0x0000003f00057c82 */ /* 0x000fe20008000000 */
[----:B------:R-:W-:Y:S01]  /*0450*/  @UP2 ULEA UR7, UP4, UR14, UR28, 0x2 ;  /* 0x0000001c0e072291 */ /* 0x000fe2000f88103f */
[----:B------:R-:W-:Y:S01]  /*0460*/  IMAD.HI.U32 R145, R2, R0, RZ ;  /* 0x0000000002917227 */ /* 0x000fe200078e00ff */
[----:B------:R-:W-:Y:S02]  /*0470*/  @UP1 ULEA.HI.X UR5, UR14, UR27, UR15, 0x2, UP3 ;  /* 0x0000001b0e051291 */ /* 0x000fe400098f140f */
[----:B------:R-:W-:Y:S02]  /*0480*/  UIMAD.WIDE.U32 UR8, UR46, UR4, URZ ;  /* 0x000000042e0872a5 */ /* 0x000fe4000f8e003f */
[----:B------:R-:W-:Y:S01]  /*0490*/  IADD3 R2, -R145, RZ, RZ ;  /* 0x000000ff91027210 */ /* 0x000fe20007ffe1ff */
[----:B------:R-:W-:Y:S01]  /*04a0*/  ULDC.64 UR26, c[0x0][0x288] ;  /* 0x0000a200001a7ab9 */ /* 0x000fe20000000a00 */
[----:B------:R-:W-:Y:S01]  /*04b0*/  UMOV UR4, URZ ;  /* 0x0000003f00047c82 */ /* 0x000fe20008000000 */
[----:B------:R-:W-:Y:S01]  /*04c0*/  UIADD3 UR13, UR13, UR21, URZ ;  /* 0x000000150d0d7290 */ /* 0x000fe2000fffe03f */
[----:B------:R-:W-:Y:S01]  /*04d0*/  MOV R6, UR7 ;  /* 0x0000000700067c02 */ /* 0x000fe20008000f00 */
[----:B------:R-:W-:Y:S01]  /*04e0*/  IMAD R0, R7, R2, R0 ;  /* 0x0000000207007224 */ /* 0x000fe200078e0200 */
[----:B------:R-:W-:Y:S01]  /*04f0*/  @UP2 ULEA.HI.X UR4, UR14, UR29, UR15, 0x2, UP4 ;  /* 0x0000001d0e042291 */ /* 0x000fe2000a0f140f */
[----:B------:R-:W-:Y:S01]  /*0500*/  MOV R9, UR5 ;  /* 0x0000000500097c02 */ /* 0x000fe20008000f00 */
[----:B------:R-:W-:-:S02]  /*0510*/  UIMAD UR20, UR15, UR26, URZ ;  /* 0x0000001a0f1472a4 */ /* 0x000fc4000f8e023f */
[----:B------:R-:W-:Y:S01]  /*0520*/  ISETP.GT.U32.AND P1, PT, R7, R0, PT ;  /* 0x000000000700720c */ /* 0x000fe20003f24070 */
[----:B------:R-:W-:Y:S01]  /*0530*/  ULDC.64 UR28, c[0x0][0x298] ;  /* 0x0000a600001c7ab9 */ /* 0x000fe20000000a00 */
[----:B------:R-:W-:Y:S02]  /*0540*/  UIADD3 UR17, UR17, UR19, URZ ;  /* 0x0000001311117290 */ /* 0x000fe4000fffe03f */
        /* <DEDUP_REMOVED lines=69> */
.L_x_7151:
        /* <DEDUP_REMOVED lines=23> */
[----:B------:R-:W2:Y:S01]  /*0b10*/  @!P0 LDG.E.U16 R11, desc[UR24][R2.64] ;  /* 0x00000018020b8981 */ /* 0x000ea2000c1e1500 */
[----:B------:R-:W-:Y:S02]  /*0b20*/  ISETP.GE.AND P0, PT, R131, UR48, PT ;  /* 0x0000003083007c0c */ /* 0x000fe4000bf06270 */
[----:B------:R-:W-:-:S02]  /*0b30*/  PRMT R10, RZ, 0x7610, R10 ;  /* 0x00007610ff0a7816 */ /* 0x000fc4000000000a */
[----:B------:R-:W3:Y:S01]  /*0b40*/  @!P1 LDG.E.U16 R13, desc[UR24][R2.64+0x80] ;  /* 0x00008018020d9981 */ /* 0x000ee2000c1e1500 */
        /* <DEDUP_REMOVED lines=58> */
[----:B------:R-:W-:-:S03]  /*0ef0*/  LEA.HI.SX32 R28, R28, R135, 0x1b ;  /* 0x000000871c1c7211 */ /* 0x000fc600078fdaff */
[----:B------:R-:W-:Y:S02]  /*0f00*/  LEA R116, R116, UR12, 0x1 ;  /* 0x0000000c74747c11 */ /* 0x000fe4000f8e08ff */
[----:B------:R-:W-:Y:S02]  /*0f10*/  LEA R115, R24, UR12, 0x1 ;  /* 0x0000000c18737c11 */ /* 0x000fe4000f8e08ff */
[----:B------:R-:W-:Y:S02]  /*0f20*/  LEA R111, R2, UR12, 0x1 ;  /* 0x0000000c026f7c11 */ /* 0x000fe4000f8e08ff */
[----:B------:R-:W-:Y:S02]  /*0f30*/  LEA.HI.SX32 R30, R30, R135, 0x1b ;  /* 0x000000871e1e7211 */ /* 0x000fe400078fdaff */
[----:B------:R-:W-:Y:S02]  /*0f40*/  IADD3 R2, R135, 0xc0, RZ ;  /* 0x000000c087027810 */ /* 0x000fe40007ffe0ff */
[----:B------:R-:W-:-:S02]  /*0f50*/  LEA R114, R26, UR12, 0x1 ;  /* 0x0000000c1a727c11 */ /* 0x000fc4000f8e08ff */
[----:B------:R-:W-:Y:S02]  /*0f60*/  LEA R113, R28, UR12, 0x1 ;  /* 0x0000000c1c717c11 */ /* 0x000fe4000f8e08ff */
[C---:B------:R-:W-:Y:S02]  /*0f70*/  IADD3 R24, R135.reuse, 0xe0, RZ ;  /* 0x000000e087187810 */ /* 0x040fe40007ffe0ff */
[----:B------:R-:W-:Y:S02]  /*0f80*/  LEA R112, R30, UR12, 0x1 ;  /* 0x0000000c1e707c11 */ /* 0x000fe4000f8e08ff */
[----:B------:R-:W-:Y:S02]  /*0f90*/  LEA.HI.SX32 R2, R2, R135, 0x1b ;  /* 0x0000008702027211 */ /* 0x000fe400078fdaff */
[C---:B------:R-:W-:Y:S02]  /*0fa0*/  IADD3 R26, R135.reuse, 0x100, RZ ;  /* 0x00000100871a7810 */ /* 0x040fe40007ffe0ff */
[----:B------:R-:W-:-:S02]  /*0fb0*/  IADD3 R28, R135, 0x120, RZ ;  /* 0x00000120871c7810 */ /* 0x000fc40007ffe0ff */
[C---:B------:R-:W-:Y:S02]  /*0fc0*/  IADD3 R30, R135.reuse, 0x140, RZ ;  /* 0x00000140871e7810 */ /* 0x040fe40007ffe0ff */
[-C--:B------:R-:W-:Y:S02]  /*0fd0*/  LEA.HI.SX32 R24, R24, R135.reuse, 0x1b ;  /* 0x0000008718187211 */ /* 0x080fe400078fdaff */
[----:B------:R-:W-:Y:S02]  /*0fe0*/  LEA R110, R2, UR12, 0x1 ;  /* 0x0000000c026e7c11 */ /* 0x000fe4000f8e08ff */
[-C--:B------:R-:W-:Y:S02]  /*0ff0*/  LEA.HI.SX32 R26, R26, R135.reuse, 0x1b ;  /* 0x000000871a1a7211 */ /* 0x080fe400078fdaff */
[----:B------:R-:W-:Y:S02]  /*1000*/  IADD3 R2, R135, 0x180, RZ ;  /* 0x0000018087027810 */ /* 0x000fe40007ffe0ff */
[----:B------:R-:W-:-:S02]  /*1010*/  LEA.HI.SX32 R28, R28, R135, 0x1b ;  /* 0x000000871c1c7211 */ /* 0x000fc400078fdaff */
[-C--:B------:R-:W-:Y:S02]  /*1020*/  LEA.HI.SX32 R30, R30, R135.reuse, 0x1b ;  /* 0x000000871e1e7211 */ /* 0x080fe400078fdaff */
[----:B------:R-:W-:Y:S02]  /*1030*/  LEA R109, R24, UR12, 0x1 ;  /* 0x0000000c186d7c11 */ /* 0x000fe4000f8e08ff */
[----:B------:R-:W-:Y:S02]  /*1040*/  IADD3 R24, R135, 0x1e0, RZ ;  /* 0x000001e087187810 */ /* 0x000fe40007ffe0ff */
[----:B------:R-:W-:Y:S02]  /*1050*/  LEA R108, R26, UR12, 0x1 ;  /* 0x0000000c1a6c7c11 */ /* 0x000fe4000f8e08ff */
[----:B------:R-:W-:Y:S02]  /*1060*/  LEA.HI.SX32 R2, R2, R135, 0x1b ;  /* 0x0000008702027211 */ /* 0x000fe400078fdaff */
[----:B------:R-:W-:-:S02]  /*1070*/  LEA R107, R28, UR12, 0x1 ;  /* 0x0000000c1c6b7c11 */ /* 0x000fc4000f8e08ff */
[----:B------:R-:W-:Y:S02]  /*1080*/  LEA R106, R30, UR12, 0x1 ;  /* 0x0000000c1e6a7c11 */ /* 0x000fe4000f8e08ff */
[----:B------:R-:W-:Y:S02]  /*1090*/  LEA.HI.SX32 R24, R24, R135, 0x1b ;  /* 0x0000008718187211 */ /* 0x000fe400078fdaff */
[----:B------:R-:W-:Y:S02]  /*10a0*/  LEA R104, R2, UR12, 0x1 ;  /* 0x0000000c02687c11 */ /* 0x000fe4000f8e08ff */
[----:B------:R-:W-:Y:S02]  /*10b0*/  LEA R101, R24, UR12, 0x1 ;  /* 0x0000000c18657c11 */ /* 0x000fe4000f8e08ff */
[----:B------:R-:W-:Y:S02]  /*10c0*/  ISETP.GE.AND P0, PT, R128, UR48, PT ;  /* 0x0000003080007c0c */ /* 0x000fe4000bf06270 */
[----:B------:R-:W-:-:S02]  /*10d0*/  ISETP.GE.AND P1, PT, R129, UR48, PT ;  /* 0x0000003081007c0c */ /* 0x000fc4000bf26270 */
[----:B------:R-:W-:Y:S02]  /*10e0*/  ISETP.GE.AND P2, PT, R130, UR48, PT ;  /* 0x0000003082007c0c */ /* 0x000fe4000bf46270 */
[----:B------:R-:W-:Y:S02]  /*10f0*/  ISETP.GE.AND P3, PT, R131, UR48, PT ;  /* 0x0000003083007c0c */ /* 0x000fe4000bf66270 */
[----:B------:R-:W-:Y:S02]  /*1100*/  ISETP.GE.AND P4, PT, R4, UR48, PT ;  /* 0x0000003004007c0c */ /* 0x000fe4000bf86270 */
[----:B------:R-:W-:Y:S02]  /*1110*/  ISETP.GE.AND P5, PT, R126, UR48, PT ;  /* 0x000000307e007c0c */ /* 0x000fe4000bfa6270 */
[----:B------:R-:W-:Y:S02]  /*1120*/  ISETP.GE.AND P6, PT, R127, UR48, PT ;  /* 0x000000307f007c0c */ /* 0x000fe4000bfc6270 */
[----:B------:R-:W-:-:S02]  /*1130*/  PRMT R2, RZ, 0x7610, R2 ;  /* 0x00007610ff027816 */ /* 0x000fc40000000002 */
        /* <DEDUP_REMOVED lines=17> */
[----:B------:R-:W-:Y:S01]  /*1250*/  STS.U16 [R109+0x1c0], R14 ;  /* 0x0001c00e6d007388 */ /* 0x000fe20000000400 */
[----:B------:R-:W-:Y:S02]  /*1260*/  LEA.HI.SX32 R100, R0, R0, 0x1b ;  /* 0x0000000000647211 */ /* 0x000fe400078fdaff */
[----:B------:R-:W-:Y:S01]  /*1270*/  LEA R102, R12, UR12, 0x1 ;  /* 0x0000000c0c667c11 */ /* 0x000fe2000f8e08ff */
        /* <DEDUP_REMOVED lines=26> */
[----:B------:R-:W-:-:S02]  /*1420*/  MOV R10, UR18 ;  /* 0x00000012000a7c02 */ /* 0x000fc40008000f00 */
[----:B------:R-:W-:Y:S02]  /*1430*/  MOV R11, UR19 ;  /* 0x00000013000b7c02 */ /* 0x000fe40008000f00 */
[----:B------:R-:W-:Y:S01]  /*1440*/  PRMT R15, RZ, 0x7610, R15 ;  /* 0x00007610ff0f7816 */ /* 0x000fe2000000000f */
[----:B------:R-:W-:Y:S01]  /*1450*/  IMAD.WIDE R10, R4, 0x2, R10 ;  /* 0x00000002040a7825 */ /* 0x000fe200078e020a */
[----:B------:R-:W-:Y:S01]  /*1460*/  BAR.SYNC.DEFER_BLOCKING 0x0 ;  /* 0x0000000000007b1d */ /* 0x000fe20000010000 */
[----:B0-----:R-:W-:-:S05]  /*1470*/  PRMT R16, RZ, 0x7610, R16 ;  /* 0x00007610ff107816 */ /* 0x001fca0000000010 */
[----:B------:R-:W4:Y:S01]  /*1480*/  @!P0 LDG.E.U16 R15, desc[UR24][R10.64+0x100] ;  /* 0x000100180a0f8981 */ /* 0x000f22000c1e1500 */
[----:B------:R-:W-:Y:S02]  /*1490*/  ISETP.GE.AND P0, PT, R125, UR48, PT ;  /* 0x000000307d007c0c */ /* 0x000fe4000bf06270 */
[----:B------:R-:W-:Y:S01]  /*14a0*/  PRMT R19, RZ, 0x7610, R19 ;  /* 0x00007610ff137816 */ /* 0x000fe20000000013 */
[----:B------:R-:W4:Y:S01]  /*14b0*/  @!P3 LDG.E.U16 R2, desc[UR24][R10.64+0x40] ;  /* 0x000040180a02b981 */ /* 0x000f22000c1e1500 */
[----:B------:R-:W-:Y:S02]  /*14c0*/  PRMT R12, RZ, 0x7610, R12 ;  /* 0x00007610ff0c7816 */ /* 0x000fe4000000000c */
[----:B------:R-:W-:Y:S01]  /*14d0*/  PRMT R13, RZ, 0x7610, R13 ;  /* 0x00007610ff0d7816 */ /* 0x000fe2000000000d */
[----:B------:R-:W4:Y:S06]  /*14e0*/  @!P4 LDG.E.U16 R3, desc[UR24][R10.64] ;  /* 0x000000180a03c981 */ /* 0x000f2c000c1e1500 */
[----:B------:R-:W4:Y:S01]  /*14f0*/  @!P0 LDG.E.U16 R16, desc[UR24][R10.64+0x1c0] ;  /* 0x0001c0180a108981 */ /* 0x000f22000c1e1500 */
[----:B------:R-:W-:-:S02]  /*1500*/  ISETP.GE.AND P0, PT, R124, UR48, PT ;  /* 0x000000307c007c0c */ /* 0x000fc4000bf06270 */
[----:B------:R-:W-:Y:S01]  /*1510*/  PRMT R17, RZ, 0x7610, R17 ;  /* 0x00007610ff117816 */ /* 0x000fe20000000011 */
[----:B------:R-:W4:Y:S01]  /*1520*/  @!P1 LDG.E.U16 R12, desc[UR24][R10.64+0xc0] ;  /* 0x0000c0180a0c9981 */ /* 0x000f22000c1e1500 */
[----:B------:R-:W-:Y:S02]  /*1530*/  PRMT R14, RZ, 0x7610, R14 ;  /* 0x00007610ff0e7816 */ /* 0x000fe4000000000e */
[----:B------:R-:W-:Y:S01]  /*1540*/  ISETP.GE.AND P1, PT, R122, UR48, PT ;  /* 0x000000307a007c0c */ /* 0x000fe2000bf26270 */
[----:B------:R-:W4:Y:S01]  /*1550*/  @!P2 LDG.E.U16 R13, desc[UR24][R10.64+0x80] ;  /* 0x000080180a0da981 */ /* 0x000f22000c1e1500 */
[----:B------:R-:W-:Y:S02]  /*1560*/  ISETP.GE.AND P2, PT, R121, UR48, PT ;  /* 0x0000003079007c0c */ /* 0x000fe4000bf46270 */
[----:B------:R-:W-:Y:S01]  /*1570*/  ISETP.GE.AND P3, PT, R120, UR48, PT ;  /* 0x0000003078007c0c */ /* 0x000fe2000bf66270 */
[----:B------:R-:W4:Y:S04]  /*1580*/  @!P5 LDG.E.U16 R17, desc[UR24][R10.64+0x180] ;  /* 0x000180180a11d981 */ /* 0x000f28000c1e1500 */
[----:B------:R-:W4:Y:S01]  /*1590*/  @!P0 LDG.E.U16 R19, desc[UR24][R10.64+0x200] ;  /* 0x000200180a138981 */ /* 0x000f22000c1e1500 */
[----:B------:R-:W-:-:S02]  /*15a0*/  ISETP.GE.AND P0, PT, R123, UR48, PT ;  /* 0x000000307b007c0c */ /* 0x000fc4000bf06270 */
[----:B------:R-:W-:Y:S01]  /*15b0*/  ISETP.GE.AND P4, PT, R119, UR48, PT ;  /* 0x0000003077007c0c */ /* 0x000fe2000bf86270 */
[----:B------:R-:W4:Y:S01]  /*15c0*/  @!P6 LDG.E.U16 R14, desc[UR24][R10.64+0x140] ;  /* 0x000140180a0ee981 */ /* 0x000f22000c1e1500 */
[----:B------:R-:W-:Y:S02]  /*15d0*/  ISETP.GE.AND P5, PT, R118, UR48, PT ;  /* 0x0000003076007c0c */ /* 0x000fe4000bfa6270 */
[----:B------:R-:W-:Y:S02]  /*15e0*/  ISETP.GE.AND P6, PT, R117, UR48, PT ;  /* 0x0000003075007c0c */ /* 0x000fe4000bfc6270 */
[----:B-1----:R-:W-:Y:S02]  /*15f0*/  PRMT R18, RZ, 0x7610, R18 ;  /* 0x00007610ff127816 */ /* 0x002fe40000000012 */
[----:B------:R-:W-:Y:S02]  /*1600*/  PRMT R21, RZ, 0x7610, R21 ;  /* 0x00007610ff157816 */ /* 0x000fe40000000015 */
[----:B--2---:R-:W-:-:S02]  /*1610*/  PRMT R20, RZ, 0x7610, R20 ;  /* 0x00007610ff147816 */ /* 0x004fc40000000014 */
[----:B------:R-:W-:Y:S01]  /*1620*/  PRMT R23, RZ, 0x7610, R23 ;  /* 0x00007610ff177816 */ /* 0x000fe20000000017 */
[----:B------:R-:W2:Y:S01]  /*1630*/  @!P0 LDG.E.U16 R18, desc[UR24][R10.64+0x240] ;  /* 0x000240180a128981 */ /* 0x000ea2000c1e1500 */
[----:B---3--:R-:W-:Y:S02]  /*1640*/  PRMT R22, RZ, 0x7610, R22 ;  /* 0x00007610ff167816 */ /* 0x008fe40000000016 */
[----:B------:R-:W-:Y:S01]  /*1650*/  PRMT R25, RZ, 0x7610, R25 ;  /* 0x00007610ff197816 */ /* 0x000fe20000000019 */
        /* <DEDUP_REMOVED lines=25> */
[----:B------:R0:W-:Y:S04]  /*17f0*/  STS.U16 [R115+0x40], R2 ;  /* 0x0000400273007388 */ /* 0x0001e80000000400 */
[----:B------:R-:W-:Y:S04]  /*1800*/  STS.U16 [R114+0x80], R13 ;  /* 0x0000800d72007388 */ /* 0x000fe80000000400 */
[----:B------:R-:W-:Y:S04]  /*1810*/  STS.U16 [R113+0xc0], R12 ;  /* 0x0000c00c71007388 */ /* 0x000fe80000000400 */
[----:B------:R-:W-:Y:S04]  /*1820*/  STS.U16 [R112+0x100], R15 ;  /* 0x0001000f70007388 */ /* 0x000fe80000000400 */
[----:B------:R-:W-:Y:S04]  /*1830*/  STS.U16 [R111+0x140], R14 ;  /* 0x0001400e6f007388 */ /* 0x000fe80000000400 */
[----:B------:R-:W-:Y:S04]  /*1840*/  STS.U16 [R110+0x180], R17 ;  /* 0x000180116e007388 */ /* 0x000fe80000000400 */
[----:B------:R1:W-:Y:S01]  /*1850*/  STS.U16 [R109+0x1c0], R16 ;  /* 0x0001c0106d007388 */ /* 0x0003e20000000400 */
[----:B0-----:R-:W-:-:S03]  /*1860*/  MOV R2, UR20 ;  /* 0x0000001400027c02 */ /* 0x001fc60008000f00 */
[----:B------:R-:W-:Y:S01]  /*1870*/  STS.U16 [R108+0x200], R19 ;  /* 0x000200136c007388 */ /* 0x000fe20000000400 */
[----:B------:R-:W-:-:S03]  /*1880*/  MOV R3, UR21 ;  /* 0x0000001500037c02 */ /* 0x000fc60008000f00 */
[----:B--2---:R-:W-:Y:S04]  /*1890*/  STS.U16 [R107+0x240], R18 ;  /* 0x000240126b007388 */ /* 0x004fe80000000400 */
[----:B---3--:R-:W-:Y:S04]  /*18a0*/  STS.U16 [R106+0x280], R21 ;  /* 0x000280156a007388 */ /* 0x008fe80000000400 */
[----:B------:R-:W-:Y:S04]  /*18b0*/  STS.U16 [R105+0x2c0], R20 ;  /* 0x0002c01469007388 */ /* 0x000fe80000000400 */
[----:B------:R-:W-:Y:S01]  /*18c0*/  STS.U16 [R104+0x300], R23 ;  /* 0x0003001768007388 */ /* 0x000fe20000000400 */
[----:B-1----:R-:W-:-:S03]  /*18d0*/  IMAD.WIDE R16, R4, 0x2, R2 ;  /* 0x0000000204107825 */ /* 0x002fc600078e0202 */
[----:B------:R-:W-:Y:S04]  /*18e0*/  STS.U16 [R103+0x340], R22 ;  /* 0x0003401667007388 */ /* 0x000fe80000000400 */
[----:B------:R-:W-:Y:S04]  /*18f0*/  STS.U16 [R102+0x380], R25 ;  /* 0x0003801966007388 */ /* 0x000fe80000000400 */
[----:B------:R0:W-:Y:S01]  /*1900*/  STS.U16 [R101+0x3c0], R0 ;  /* 0x0003c00065007388 */ /* 0x0001e20000000400 */
        /* <DEDUP_REMOVED lines=54> */
[--C-:B------:R-:W-:Y:S01]  /*1c70*/  FADD.FTZ R75, R19, R136.reuse ;  /* 0x00000088134b7221 */ /* 0x100fe20000010000 */
[----:B------:R-:W-:Y:S01]  /*1c80*/  FADD.FTZ R73, R21, R136 ;  /* 0x0000008815497221 */ /* 0x000fe20000010000 */
[----:B------:R-:W-:Y:S01]  /*1c90*/  BSSY B0, `(.L_x_7077) ;  /* 0x000006c000007945 */ /* 0x000fe20003800000 */
[----:B------:R-:W-:-:S02]  /*1ca0*/  HADD2.F32 R19, -RZ, R24.H0_H0 ;  /* 0x20000018ff137230 */ /* 0x000fc40000004100 */
[----:B------:R-:W-:Y:S01]  /*1cb0*/  FSETP.GTU.FTZ.AND P2, PT, R75, 20, PT ;  /* 0x41a000004b00780b */ /* 0x000fe20003f5c000 */
[----:B------:R-:W-:Y:S01]  /*1cc0*/  FADD.FTZ R70, R23, R136 ;  /* 0x0000008817467221 */ /* 0x000fe20000010000 */
        /* <DEDUP_REMOVED lines=37> */
[----:B------:R2:W3:Y:S01]  /*1f20*/  LDS.U16 R63, [R100+0x18] ;  /* 0x00001800643f7984 */ /* 0x0004e20000000400 */
[----:B------:R-:W-:-:S03]  /*1f30*/  HADD2.F32 R29, -RZ, R97.H0_H0 ;  /* 0x20000061ff1d7230 */ /* 0x000fc60000004100 */
[----:B------:R2:W1:Y:S01]  /*1f40*/  LDS.U16 R61, [R100+0x1a] ;  /* 0x00001a00643d7984 */ /* 0x0004620000000400 */
[----:B----4-:R-:W-:-:S03]  /*1f50*/  HADD2.F32 R82, -RZ, R82.H0_H0 ;  /* 0x20000052ff527230 */ /* 0x010fc60000004100 */
[----:B------:R2:W4:Y:S01]  /*1f60*/  LDS.U16 R59, [R100+0x1c] ;  /* 0x00001c00643b7984 */ /* 0x0005220000000400 */
[----:B------:R-:W-:-:S03]  /*1f70*/  FFMA.FTZ R17, R83, R28, R16 ;  /* 0x0000001c53117223 */ /* 0x000fc60000010010 */
[----:B------:R2:W1:Y:S01]  /*1f80*/  LDS.U16 R56, [R100+0x1e] ;  /* 0x00001e0064387984 */ /* 0x0004620000000400 */
[----:B------:R-:W-:Y:S01]  /*1f90*/  FFMA.FTZ R16, R82, R29, R17 ;  /* 0x0000001d52107223 */ /* 0x000fe20000010011 */
[----:B------:R-:W-:Y:S02]  /*1fa0*/  HADD2.F32 R17, -RZ, R96.H0_H0 ;  /* 0x20000060ff117230 */ /* 0x000fe40000004100 */
[----:B0-----:R-:W-:Y:S02]  /*1fb0*/  HADD2.F32 R81, -RZ, R81.H0_H0 ;  /* 0x20000051ff517230 */ /* 0x001fe40000004100 */
[----:B------:R-:W-:Y:S02]  /*1fc0*/  HADD2.F32 R28, -RZ, R95.H0_H0 ;  /* 0x2000005fff1c7230 */ /* 0x000fe40000004100 */
        /* <DEDUP_REMOVED lines=12> */
[--C-:B------:R-:W-:Y:S01]  /*2090*/  FADD.FTZ R72, R31, R136.reuse ;  /* 0x000000881f487221 */ /* 0x100fe20000010000 */
[----:B------:R-:W-:Y:S02]  /*20a0*/  HADD2.F32 R28, -RZ, R92.H0_H0 ;  /* 0x2000005cff1c7230 */ /* 0x000fe40000004100 */
[--C-:B------:R-:W-:Y:S01]  /*20b0*/  FADD.FTZ R76, R17, R136.reuse ;  /* 0x00000088114c7221 */ /* 0x100fe20000010000 */
[----:B------:R-:W-:Y:S02]  /*20c0*/  HADD2.F32 R71, -RZ, R71.H0_H0 ;  /* 0x20000047ff477230 */ /* 0x000fe40000004100 */
[----:B------:R-:W-:Y:S01]  /*20d0*/  FADD.FTZ R74, R29, R136 ;  /* 0x000000881d4a7221 */ /* 0x000fe20000010000 */
[----:B------:R-:W-:Y:S01]  /*20e0*/  ISETP.GE.AND P5, PT, R30, 0x1, PT ;  /* 0x000000011e00780c */ /* 0x000fe20003fa6270 */
[----:B------:R-:W-:Y:S01]  /*20f0*/  HADD2.F32 R18, -RZ, R91.H0_H0 ;  /* 0x2000005bff127230 */ /* 0x000fe20000004100 */
[----:B------:R-:W-:Y:S01]  /*2100*/  FSETP.GTU.FTZ.AND P3, PT, R76, 20, PT ;  /* 0x41a000004c00780b */ /* 0x000fe20003f7c000 */
[----:B------:R-:W-:Y:S01]  /*2110*/  FFMA.FTZ R28, R71, R28, R16 ;  /* 0x0000001c471c7223 */ /* 0x000fe20000010010 */
[----:B------:R-:W-:Y:S01]  /*2120*/  FSETP.GTU.FTZ.AND P1, PT, R74, 20, PT ;  /* 0x41a000004a00780b */ /* 0x000fe20003f3c000 */
[----:B------:R-:W-:Y:S01]  /*2130*/  HADD2.F32 R69, -RZ, R69.H0_H0 ;  /* 0x20000045ff457230 */ /* 0x000fe20000004100 */
[----:B------:R-:W-:Y:S01]  /*2140*/  FSETP.GTU.FTZ.AND P6, PT, R72, 20, PT ;  /* 0x41a000004800780b */ /* 0x000fe20003fdc000 */
[----:B-1234-:R-:W-:-:S12]  /*2150*/  @P4 BRA `(.L_x_7078) ;  /* 0x00000000007c4947 */ /* 0x01efd80003800000 */
        /* <DEDUP_REMOVED lines=31> */
.L_x_7078:
[----:B------:R-:W-:Y:S05]  /*2350*/  BSYNC B0 ;  /* 0x0000000000007941 */ /* 0x000fea0003800000 */
.L_x_7077:
        /* <DEDUP_REMOVED lines=39> */
.L_x_7080:
[----:B------:R-:W-:Y:S05]  /*25d0*/  BSYNC B0 ;  /* 0x0000000000007941 */ /* 0x000fea0003800000 */
.L_x_7079:
        /* <DEDUP_REMOVED lines=39> */
.L_x_7082:
[----:B------:R-:W-:Y:S05]  /*2850*/  BSYNC B0 ;  /* 0x0000000000007941 */ /* 0x000fea0003800000 */
.L_x_7081:
        /* <DEDUP_REMOVED lines=39> */
.L_x_7084:
[----:B------:R-:W-:Y:S05]  /*2ad0*/  BSYNC B0 ;  /* 0x0000000000007941 */ /* 0x000fea0003800000 */
.L_x_7083:
        /* <DEDUP_REMOVED lines=39> */
.L_x_7086:
[----:B------:R-:W-:Y:S05]  /*2d50*/  BSYNC B0 ;  /* 0x0000000000007941 */ /* 0x000fea0003800000 */
.L_x_7085:
        /* <DEDUP_REMOVED lines=39> */
.L_x_7088:
[----:B------:R-:W-:Y:S05]  /*2fd0*/  BSYNC B0 ;  /* 0x0000000000007941 */ /* 0x000fea0003800000 */
.L_x_7087:
        /* <DEDUP_REMOVED lines=38> */
.L_x_7090:
[----:B------:R-:W-:Y:S05]  /*3240*/  BSYNC B0 ;  /* 0x0000000000007941 */ /* 0x000fea0003800000 */
.L_x_7089:
        /* <DEDUP_REMOVED lines=38> */
.L_x_7092:
[----:B------:R-:W-:Y:S05]  /*34b0*/  BSYNC B0 ;  /* 0x0000000000007941 */ /* 0x000fea0003800000 */
.L_x_7091:
        /* <DEDUP_REMOVED lines=39> */
.L_x_7094:
[----:B------:R-:W-:Y:S05]  /*3730*/  BSYNC B0 ;  /* 0x0000000000007941 */ /* 0x000fea0003800000 */
.L_x_7093:
        /* <DEDUP_REMOVED lines=38> */
.L_x_7096:
[----:B------:R-:W-:Y:S05]  /*39a0*/  BSYNC B0 ;  /* 0x0000000000007941 */ /* 0x000fea0003800000 */
.L_x_7095:
        /* <DEDUP_REMOVED lines=38> */
.L_x_7098:
[----:B------:R-:W-:Y:S05]  /*3c10*/  BSYNC B0 ;  /* 0x0000000000007941 */ /* 0x000fea0003800000 */
.L_x_7097:
        /* <DEDUP_REMOVED lines=33> */
.L_x_7100:
[----:B------:R-:W-:Y:S05]  /*3e30*/  BSYNC B0 ;  /* 0x0000000000007941 */ /* 0x000fea0003800000 */
.L_x_7099:
        /* <DEDUP_REMOVED lines=33> */
.L_x_7102:
[----:B------:R-:W-:Y:S05]  /*4050*/  BSYNC B0 ;  /* 0x0000000000007941 */ /* 0x000fea0003800000 */
.L_x_7101:
        /* <DEDUP_REMOVED lines=33> */
.L_x_7104:
[----:B------:R-:W-:Y:S05]  /*4270*/  BSYNC B0 ;  /* 0x0000000000007941 */ /* 0x000fea0003800000 */
.L_x_7103:
        /* <DEDUP_REMOVED lines=33> */
.L_x_7106:
[----:B------:R-:W-:Y:S05]  /*4490*/  BSYNC B0 ;  /* 0x0000000000007941 */ /* 0x000fea0003800000 */
.L_x_7105:
        /* <DEDUP_REMOVED lines=33> */
.L_x_7108:
[----:B------:R-:W-:Y:S05]  /*46b0*/  BSYNC B0 ;  /* 0x0000000000007941 */ /* 0x000fea0003800000 */
.L_x_7107:
        /* <DEDUP_REMOVED lines=20> */
[----:B------:R-:W-:Y:S01]  /*4800*/  ULDC.64 UR42, c[0x0][0x230] ;  /* 0x00008c00002a7ab9 */ /* 0x000fe20000000a00 */
[----:B------:R-:W-:Y:S01]  /*4810*/  ULDC.64 UR12, c[0x0][0x248] ;  /* 0x00009200000c7ab9 */ /* 0x000fe20000000a00 */
[----:B------:R-:W-:Y:S01]  /*4820*/  UIMAD.WIDE.U32 UR26, UR14, UR42, URZ ;  /* 0x0000002a0e1a72a5 */ /* 0x000fe2000f8e003f */
[----:B------:R-:W-:Y:S01]  /*4830*/  ISETP.GE.AND P0, PT, R4, UR48, PT ;  /* 0x0000003004007c0c */ /* 0x000fe2000bf06270 */
[----:B------:R-:W-:Y:S01]  /*4840*/  UIMAD UR5, UR15, UR42, URZ ;  /* 0x0000002a0f0572a4 */ /* 0x000fe2000f8e023f */
[----:B------:R-:W-:Y:S01]  /*4850*/  MOV R57, RZ ;  /* 0x000000ff00397202 */ /* 0x000fe20000000f00 */
[----:B------:R-:W-:Y:S01]  /*4860*/  UIADD3 UR42, UR22, -0x1, URZ ;  /* 0xffffffff162a7890 */ /* 0x000fe2000fffe03f */
[----:B------:R-:W1:Y:S01]  /*4870*/  LDC.64 R14, c[0x0][0x380] ;  /* 0x0000e000ff0e7b82 */ /* 0x000e620000000a00 */
[----:B------:R-:W-:Y:S01]  /*4880*/  UIMAD UR6, UR15, UR12, URZ ;  /* 0x0000000c0f0672a4 */ /* 0x000fe2000f8e023f */
[----:B------:R-:W-:Y:S01]  /*4890*/  P2R R206, PR, RZ, 0x1 ;  /* 0x00000001ffce7803 */ /* 0x000fe20000000000 */
[----:B------:R-:W-:Y:S01]  /*48a0*/  UIMAD.WIDE.U32 UR10, UR14, UR12, URZ ;  /* 0x0000000c0e0a72a5 */ /* 0x000fe2000f8e003f */
[----:B------:R-:W-:Y:S01]  /*48b0*/  MOV R54, RZ ;  /* 0x000000ff00367202 */ /* 0x000fe20000000f00 */
[----:B------:R-:W-:Y:S01]  /*48c0*/  ULEA.HI UR12, UR42, UR42, URZ, 0x1 ;  /* 0x0000002a2a0c7291 */ /* 0x000fe2000f8f083f */
[----:B------:R-:W-:Y:S01]  /*48d0*/  CS2R R52, SRZ ;  /* 0x0000000000347805 */ /* 0x000fe2000001ff00 */
[----:B------:R-:W-:Y:S01]  /*48e0*/  UIMAD UR43, UR14, UR43, UR5 ;  /* 0x0000002b0e2b72a4 */ /* 0x000fe2000f8e0205 */
[----:B------:R-:W-:Y:S01]  /*48f0*/  MOV R51, RZ ;  /* 0x000000ff00337202 */ /* 0x000fe20000000f00 */
[----:B------:R-:W-:Y:S01]  /*4900*/  UIMAD UR44, UR14, UR13, UR6 ;  /* 0x0000000d0e2c72a4 */ /* 0x000fe2000f8e0206 */
[----:B------:R-:W-:Y:S01]  /*4910*/  CS2R R48, SRZ ;  /* 0x0000000000307805 */ /* 0x000fe2000001ff00 */
[----:B------:R-:W-:Y:S01]  /*4920*/  ULOP3.LUT UR12, UR12, 0xfffffe, URZ, 0xc0, !UPT ;  /* 0x00fffffe0c0c7892 */ /* 0x000fe2000f8ec03f */
[----:B------:R-:W-:-:S02]  /*4930*/  CS2R R46, SRZ ;  /* 0x00000000002e7805 */ /* 0x000fc4000001ff00 */
[----:B------:R-:W-:Y:S02]  /*4940*/  MOV R44, RZ ;  /* 0x000000ff002c7202 */ /* 0x000fe40000000f00 */
        /* <DEDUP_REMOVED lines=20> */
.L_x_7146:
[----:B------:R-:W-:Y:S01]  /*4a90*/  USHF.R.S32.HI UR52, URZ, 0x1f, UR5 ;  /* 0x0000001f3f347899 */ /* 0x000fe20008011405 */
[----:B0--3--:R-:W-:Y:S01]  /*4aa0*/  MOV R17, UR38 ;  /* 0x0000002600117c02 */ /* 0x009fe20008000f00 */
        /* <DEDUP_REMOVED lines=28> */
[----:B------:R-:W3:Y:S01]  /*4c70*/  @!P2 LDG.E.U16 R21, desc[UR24][R2.64+0x80] ;  /* 0x000080180215a981 */ /* 0x000ee2000c1e1500 */
[C---:B------:R-:W-:Y:S02]  /*4c80*/  LOP3.LUT R125, R4.reuse, 0xe0, RZ, 0xfc, !PT ;  /* 0x000000e0047d7812 */ /* 0x040fe400078efcff */
[----:B------:R-:W-:Y:S01]  /*4c90*/  LOP3.LUT R124, R4, 0x100, RZ, 0xfc, !PT ;  /* 0x00000100047c7812 */ /* 0x000fe200078efcff */
[----:B----4-:R-:W4:Y:S01]  /*4ca0*/  @!P1 LDG.E.U16 R20, desc[UR24][R2.64+0xc0] ;  /* 0x0000c01802149981 */ /* 0x010f22000c1e1500 */
        /* <DEDUP_REMOVED lines=72> */
[----:B0-----:R-:W-:Y:S01]  /*5130*/  @!P1 IMAD R3, R3, R16, UR5 ;  /* 0x0000000503039e24 */ /* 0x001fe2000f8e0210 */
[----:B------:R-:W-:Y:S01]  /*5140*/  MOV R16, RZ ;  /* 0x000000ff00107202 */ /* 0x000fe20000000f00 */
[----:B------:R-:W-:-:S02]  /*5150*/  HADD2.F32 R167, -RZ, R95.H0_H0 ;  /* 0x2000005fffa77230 */ /* 0x000fc40000004100 */
[----:B------:R-:W-:Y:S02]  /*5160*/  HADD2.F32 R165, -RZ, R94.H0_H0 ;  /* 0x2000005effa57230 */ /* 0x000fe40000004100 */
[----:B------:R-:W-:-:S03]  /*5170*/  HADD2.F32 R163, -RZ, R93.H0_H0 ;  /* 0x2000005dffa37230 */ /* 0x000fc60000004100 */
[----:B------:R-:W-:Y:S01]  /*5180*/  FMUL.FTZ R176, R165, R70 ;  /* 0x00000046a5b07220 */ /* 0x000fe20000410000 */
[----:B------:R-:W-:Y:S02]  /*5190*/  HADD2.F32 R161, -RZ, R92.H0_H0 ;  /* 0x2000005cffa17230 */ /* 0x000fe40000004100 */
[----:B------:R-:W-:Y:S01]  /*51a0*/  FMUL.FTZ R221, R163, R68 ;  /* 0x00000044a3dd7220 */ /* 0x000fe20000410000 */
[----:B------:R-:W-:Y:S02]  /*51b0*/  HADD2.F32 R159, -RZ, R91.H0_H0 ;  /* 0x2000005bff9f7230 */ /* 0x000fe40000004100 */
[----:B------:R-:W-:Y:S01]  /*51c0*/  FMUL.FTZ R219, R161, R66 ;  /* 0x00000042a1db7220 */ /* 0x000fe20000410000 */
[----:B------:R-:W-:Y:S01]  /*51d0*/  BSSY B0, `(.L_x_7110) ;  /* 0x000008e000007945 */ /* 0x000fe20003800000 */
[----:B--2---:R3:W-:Y:S02]  /*51e0*/  STS.U16 [R116], R19 ;  /* 0x0000001374007388 */ /* 0x0047e40000000400 */
[----:B---3--:R-:W-:-:S04]  /*51f0*/  FMUL.FTZ R19, R140, 1.4426950216293334961 ;  /* 0x3fb8aa3b8c137820 */ /* 0x008fc80000410000 */
[----:B------:R-:W-:Y:S01]  /*5200*/  FMUL.FTZ R173, R19, R77 ;  /* 0x0000004d13ad7220 */ /* 0x000fe20000410000 */
[----:B------:R-:W-:Y:S04]  /*5210*/  STS.U16 [R115+0x40], R18 ;  /* 0x0000401273007388 */ /* 0x000fe80000000400 */
[----:B------:R-:W-:Y:S01]  /*5220*/  STS.U16 [R114+0x80], R21 ;  /* 0x0000801572007388 */ /* 0x000fe20000000400 */
[----:B------:R-:W0:Y:S03]  /*5230*/  MUFU.EX2 R173, R173 ;  /* 0x000000ad00ad7308 */ /* 0x000e260000000800 */
[----:B----4-:R1:W-:Y:S04]  /*5240*/  STS.U16 [R113+0xc0], R20 ;  /* 0x0000c01471007388 */ /* 0x0103e80000000400 */
[----:B------:R-:W-:Y:S04]  /*5250*/  STS.U16 [R112+0x100], R147 ;  /* 0x0001009370007388 */ /* 0x000fe80000000400 */
[----:B------:R-:W-:Y:S01]  /*5260*/  STS.U16 [R111+0x140], R142 ;  /* 0x0001408e6f007388 */ /* 0x000fe20000000400 */
[----:B-1----:R-:W-:-:S03]  /*5270*/  HFMA2.MMA R20, -RZ, RZ, 0, 4.76837158203125e-07 ;  /* 0x00000008ff147435 */ /* 0x002fc600000001ff */
[----:B------:R-:W-:Y:S04]  /*5280*/  STS.U16 [R110+0x180], R149 ;  /* 0x000180956e007388 */ /* 0x000fe80000000400 */
[----:B------:R1:W-:Y:S04]  /*5290*/  STS.U16 [R109+0x1c0], R144 ;  /* 0x0001c0906d007388 */ /* 0x0003e80000000400 */
[----:B------:R-:W-:Y:S04]  /*52a0*/  STS.U16 [R108+0x200], R151 ;  /* 0x000200976c007388 */ /* 0x000fe80000000400 */
[----:B------:R-:W-:Y:S01]  /*52b0*/  STS.U16 [R107+0x240], R146 ;  /* 0x000240926b007388 */ /* 0x000fe20000000400 */
[----:B------:R-:W-:-:S03]  /*52c0*/  LEA R18, R2, UR12, 0x2 ;  /* 0x0000000c02127c11 */ /* 0x000fc6000f8e10ff */
[----:B------:R-:W-:Y:S04]  /*52d0*/  STS.U16 [R106+0x280], R153 ;  /* 0x000280996a007388 */ /* 0x000fe80000000400 */
[----:B------:R-:W-:Y:S04]  /*52e0*/  STS.U16 [R105+0x2c0], R148 ;  /* 0x0002c09469007388 */ /* 0x000fe80000000400 */
[----:B------:R-:W-:Y:S01]  /*52f0*/  STS.U16 [R104+0x300], R155 ;  /* 0x0003009b68007388 */ /* 0x000fe20000000400 */
[----:B------:R-:W-:-:S03]  /*5300*/  @!P1 IMAD.WIDE R2, R3, R20, UR8 ;  /* 0x0000000803029e25 */ /* 0x000fc6000f8e0214 */
[----:B------:R-:W-:Y:S04]  /*5310*/  STS.U16 [R103+0x340], R150 ;  /* 0x0003409667007388 */ /* 0x000fe80000000400 */
[----:B------:R-:W-:Y:S04]  /*5320*/  STS.U16 [R102+0x380], R157 ;  /* 0x0003809d66007388 */ /* 0x000fe80000000400 */
[----:B------:R2:W-:Y:S01]  /*5330*/  STS.U16 [R101+0x3c0], R152 ;  /* 0x0003c09865007388 */ /* 0x0005e20000000400 */
[----:B------:R-:W-:-:S03]  /*5340*/  NOP ;  /* 0x0000000000007918 */ /* 0x000fc60000000000 */
[----:B------:R-:W3:Y:S04]  /*5350*/  LDS.U16 R154, [R100] ;  /* 0x00000000649a7984 */ /* 0x000ee80000000400 */
[----:B------:R-:W4:Y:S04]  /*5360*/  LDS.U16 R241, [R100+0x2] ;  /* 0x0000020064f17984 */ /* 0x000f280000000400 */
[----:B------:R-:W0:Y:S04]  /*5370*/  LDS.U16 R184, [R100+0x4] ;  /* 0x0000040064b87984 */ /* 0x000e280000000400 */
[----:B------:R-:W0:Y:S04]  /*5380*/  LDS.U16 R239, [R100+0x6] ;  /* 0x0000060064ef7984 */ /* 0x000e280000000400 */
[----:B------:R-:W0:Y:S04]  /*5390*/  LDS.U16 R158, [R100+0x8] ;  /* 0x00000800649e7984 */ /* 0x000e280000000400 */
[----:B------:R-:W0:Y:S04]  /*53a0*/  LDS.U16 R235, [R100+0xa] ;  /* 0x00000a0064eb7984 */ /* 0x000e280000000400 */
[----:B------:R-:W0:Y:S04]  /*53b0*/  LDS.U16 R231, [R100+0xc] ;  /* 0x00000c0064e77984 */ /* 0x000e280000000400 */
[----:B------:R-:W1:Y:S04]  /*53c0*/  LDS.U16 R233, [R100+0xe] ;  /* 0x00000e0064e97984 */ /* 0x000e680000000400 */
[----:B------:R-:W2:Y:S04]  /*53d0*/  LDS.U16 R237, [R100+0x10] ;  /* 0x0000100064ed7984 */ /* 0x000ea80000000400 */
[----:B------:R-:W2:Y:S04]  /*53e0*/  LDS.U16 R229, [R100+0x12] ;  /* 0x0000120064e57984 */ /* 0x000ea80000000400 */
[----:B------:R-:W2:Y:S04]  /*53f0*/  LDS.U16 R223, [R100+0x14] ;  /* 0x0000140064df7984 */ /* 0x000ea80000000400 */
[----:B------:R-:W3:Y:S04]  /*5400*/  LDS.U16 R225, [R100+0x16] ;  /* 0x0000160064e17984 */ /* 0x000ee80000000400 */
[----:B------:R-:W3:Y:S04]  /*5410*/  LDS.U16 R227, [R100+0x18] ;  /* 0x0000180064e37984 */ /* 0x000ee80000000400 */
[----:B------:R-:W3:Y:S04]  /*5420*/  LDS.U16 R20, [R100+0x1a] ;  /* 0x00001a0064147984 */ /* 0x000ee80000000400 */
[----:B------:R-:W3:Y:S04]  /*5430*/  LDS.U16 R209, [R100+0x1c] ;  /* 0x00001c0064d17984 */ /* 0x000ee80000000400 */
[----:B------:R-:W3:Y:S01]  /*5440*/  LDS.U16 R21, [R100+0x1e] ;  /* 0x00001e0064157984 */ /* 0x000ee20000000400 */
[----:B------:R-:W-:-:S03]  /*5450*/  FMUL.FTZ R162, R19, R76 ;  /* 0x0000004c13a27220 */ /* 0x000fc60000410000 */
[----:B0-----:R0:W-:Y:S01]  /*5460*/  STS [R18+0xea8], R173 ;  /* 0x000ea8ad12007388 */ /* 0x0011e20000000800 */
[----:B------:R-:W-:Y:S01]  /*5470*/  BAR.SYNC.DEFER_BLOCKING 0x0 ;  /* 0x0000000000007b1d */ /* 0x000fe20000010000 */
[C---:B------:R-:W-:Y:S01]  /*5480*/  FMUL.FTZ R177, R19.reuse, R75 ;  /* 0x0000004b13b17220 */ /* 0x040fe20000410000 */
[----:B------:R-:W-:-:S04]  /*5490*/  FMUL.FTZ R160, R19, R74 ;  /* 0x0000004a13a07220 */ /* 0x000fc80000410000 */
[----:B------:R-:W4:Y:S01]  /*54a0*/  MUFU.EX2 R162, R162 ;  /* 0x000000a200a27308 */ /* 0x000f220000000800 */
[----:B------:R-:W-:Y:S01]  /*54b0*/  FMUL.FTZ R179, R19, R73 ;  /* 0x0000004913b37220 */ /* 0x000fe20000410000 */
[----:B-1----:R-:W-:Y:S02]  /*54c0*/  HADD2.F32 R144, -RZ, R208.H0_H0 ;  /* 0x200000d0ff907230 */ /* 0x002fe40000004100 */
[----:B------:R-:W-:-:S04]  /*54d0*/  HADD2.F32 R149, -RZ, R99.H0_H0 ;  /* 0x20000063ff957230 */ /* 0x000fc80000004100 */
[----:B------:R-:W1:Y:S01]  /*54e0*/  MUFU.EX2 R177, R177 ;  /* 0x000000b100b17308 */ /* 0x000e620000000800 */
[----:B------:R-:W-:Y:S01]  /*54f0*/  FMUL.FTZ R164, R19, R72 ;  /* 0x0000004813a47220 */ /* 0x000fe20000410000 */
[----:B------:R-:W-:Y:S02]  /*5500*/  HADD2.F32 R142, -RZ, R98.H0_H0 ;  /* 0x20000062ff8e7230 */ /* 0x000fe40000004100 */
[----:B--2---:R-:W-:-:S04]  /*5510*/  FMUL.FTZ R152, R144, R77 ;  /* 0x0000004d90987220 */ /* 0x004fc80000410000 */
[----:B------:R-:W2:Y:S01]  /*5520*/  MUFU.EX2 R160, R160 ;  /* 0x000000a000a07308 */ /* 0x000ea20000000800 */
[----:B------:R-:W-:Y:S01]  /*5530*/  FMUL.FTZ R171, R149, R76 ;  /* 0x0000004c95ab7220 */ /* 0x000fe20000410000 */
[----:B------:R-:W-:Y:S01]  /*5540*/  FMUL.FTZ R175, R19, R70 ;  /* 0x0000004613af7220 */ /* 0x000fe20000410000 */
[----:B------:R1:W5:Y:S01]  /*5550*/  @!P1 LDG.E R16, desc[UR24][R2.64+0x4] ;  /* 0x0000041802109981 */ /* 0x000362000c1e1900 */
[----:B------:R-:W-:-:S04]  /*5560*/  HADD2.F32 R147, -RZ, R97.H0_H0 ;  /* 0x20000061ff937230 */ /* 0x000fc80000004100 */
[----:B------:R-:W3:Y:S01]  /*5570*/  MUFU.EX2 R179, R179 ;  /* 0x000000b300b37308 */ /* 0x000ee20000000800 */
[----:B0-----:R-:W-:Y:S01]  /*5580*/  FMUL.FTZ R18, R142, R75 ;  /* 0x0000004b8e127220 */ /* 0x001fe20000410000 */
[----:B----4-:R-:W-:Y:S01]  /*5590*/  FMUL.FTZ R146, R173, R162 ;  /* 0x000000a2ad927220 */ /* 0x010fe20000410000 */
[----:B------:R-:W-:Y:S01]  /*55a0*/  FMUL.FTZ R172, R19, R68 ;  /* 0x0000004413ac7220 */ /* 0x000fe20000410000 */
[----:B------:R-:W-:Y:S01]  /*55b0*/  ISETP.NE.AND P1, PT, R137, 0x1f, PT ;  /* 0x0000001f8900780c */ /* 0x000fe20003f25270 */
[----:B-1----:R-:W-:-:S03]  /*55c0*/  FFMA.FTZ R2, R162, R152, R171 ;  /* 0x00000098a2027223 */ /* 0x002fc600000100ab */
[----:B------:R-:W0:Y:S01]  /*55d0*/  MUFU.EX2 R164, R164 ;  /* 0x000000a400a47308 */ /* 0x000e220000000800 */
[----:B------:R-:W-:Y:S02]  /*55e0*/  HADD2.F32 R150, -RZ, R96.H0_H0 ;  /* 0x20000060ff967230 */ /* 0x000fe40000004100 */
[----:B------:R-:W-:Y:S01]  /*55f0*/  FMUL.FTZ R169, R147, R74 ;  /* 0x0000004a93a97220 */ /* 0x000fe20000410000 */
[C---:B------:R-:W-:Y:S01]  /*5600*/  FMUL.FTZ R3, R177.reuse, R146 ;  /* 0x00000092b1037220 */ /* 0x040fe20000410000 */
[----:B------:R-:W-:Y:S01]  /*5610*/  FFMA.FTZ R17, R177, R2, R18 ;  /* 0x00000002b1117223 */ /* 0x000fe20000010012 */
[C---:B------:R-:W-:Y:S02]  /*5620*/  FMUL.FTZ R174, R19.reuse, R66 ;  /* 0x0000004213ae7220 */ /* 0x040fe40000410000 */
[----:B------:R-:W1:Y:S01]  /*5630*/  MUFU.EX2 R175, R175 ;  /* 0x000000af00af7308 */ /* 0x000e620000000800 */
[----:B------:R-:W-:Y:S01]  /*5640*/  FMUL.FTZ R2, R150, R73 ;  /* 0x0000004996027220 */ /* 0x000fe20000410000 */
[C---:B--2---:R-:W-:Y:S01]  /*5650*/  FMUL.FTZ R146, R160.reuse, R3 ;  /* 0x00000003a0927220 */ /* 0x044fe20000410000 */
[----:B------:R-:W-:Y:S01]  /*5660*/  FFMA.FTZ R17, R160, R17, R169 ;  /* 0x00000011a0117223 */ /* 0x000fe200000100a9 */
[----:B------:R-:W-:-:S04]  /*5670*/  FMUL.FTZ R178, R19, R64 ;  /* 0x0000004013b27220 */ /* 0x000fc80000410000 */
[----:B------:R-:W2:Y:S01]  /*5680*/  MUFU.EX2 R172, R172 ;  /* 0x000000ac00ac7308 */ /* 0x000ea20000000800 */
[----:B------:R-:W-:Y:S01]  /*5690*/  FMUL.FTZ R3, R167, R72 ;  /* 0x00000048a7037220 */ /* 0x000fe20000410000 */
[C---:B---3--:R-:W-:Y:S01]  /*56a0*/  FMUL.FTZ R181, R179.reuse, R146 ;  /* 0x00000092b3b57220 */ /* 0x048fe20000410000 */
[----:B------:R-:W-:Y:S01]  /*56b0*/  FFMA.FTZ R17, R179, R17, R2 ;  /* 0x00000011b3117223 */ /* 0x000fe20000010002 */
[----:B------:R-:W-:Y:S01]  /*56c0*/  FMUL.FTZ R180, R19, R62 ;  /* 0x0000003e13b47220 */ /* 0x000fe20000410000 */
[----:B------:R-:W-:-:S03]  /*56d0*/  @P1 LEA R205, R137, UR12, 0x2 ;  /* 0x0000000c89cd1c11 */ /* 0x000fc6000f8e10ff */
        /* <DEDUP_REMOVED lines=12> */
[----:B------:R-:W-:Y:S01]  /*57a0*/  FMUL.FTZ R188, R19, R55 ;  /* 0x0000003713bc7220 */ /* 0x000fe20000410000 */
[----:B------:R-:W-:-:S04]  /*57b0*/  HADD2.F32 R157, -RZ, R90.H0_H0 ;  /* 0x2000005aff9d7230 */ /* 0x000fc80000004100 */
[----:B------:R-:W2:Y:S01]  /*57c0*/  MUFU.EX2 R182, R182 ;  /* 0x000000b600b67308 */ /* 0x000ea20000000800 */
[----:B------:R-:W-:Y:S01]  /*57d0*/  FMUL.FTZ R17, R159, R64 ;  /* 0x000000409f117220 */ /* 0x000fe20000410000 */
[C---:B---3--:R-:W-:Y:S01]  /*57e0*/  FMUL.FTZ R181, R174.reuse, R181 ;  /* 0x000000b5aeb57220 */ /* 0x048fe20000410000 */
[----:B------:R-:W-:Y:S01]  /*57f0*/  FFMA.FTZ R146, R174, R146, R219 ;  /* 0x00000092ae927223 */ /* 0x000fe200000100db */
[----:B------:R-:W-:-:S04]  /*5800*/  FMUL.FTZ R190, R19, R50 ;  /* 0x0000003213be7220 */ /* 0x000fc80000410000 */
[----:B------:R-:W3:Y:S01]  /*5810*/  MUFU.EX2 R186, R186 ;  /* 0x000000ba00ba7308 */ /* 0x000ee20000000800 */
[----:B------:R-:W-:Y:S02]  /*5820*/  HADD2.F32 R155, -RZ, R89.H0_H0 ;  /* 0x20000059ff9b7230 */ /* 0x000fe40000004100 */
[----:B------:R-:W-:Y:S01]  /*5830*/  FMUL.FTZ R217, R157, R62 ;  /* 0x0000003e9dd97220 */ /* 0x000fe20000410000 */
[C---:B----4-:R-:W-:Y:S01]  /*5840*/  FMUL.FTZ R181, R178.reuse, R181 ;  /* 0x000000b5b2b57220 */ /* 0x050fe20000410000 */
[----:B------:R-:W-:Y:S01]  /*5850*/  FFMA.FTZ R146, R178, R146, R17 ;  /* 0x00000092b2927223 */ /* 0x000fe20000010011 */
[----:B------:R-:W-:Y:S02]  /*5860*/  FMUL.FTZ R192, R19, R45 ;  /* 0x0000002d13c07220 */ /* 0x000fe40000410000 */
[----:B------:R-:W4:Y:S01]  /*5870*/  MUFU.EX2 R188, R188 ;  /* 0x000000bc00bc7308 */ /* 0x000f220000000800 */
[----:B------:R-:W-:Y:S02]  /*5880*/  HADD2.F32 R153, -RZ, R88.H0_H0 ;  /* 0x20000058ff997230 */ /* 0x000fe40000004100 */
[----:B------:R-:W-:Y:S01]  /*5890*/  FMUL.FTZ R215, R155, R60 ;  /* 0x0000003c9bd77220 */ /* 0x000fe20000410000 */
[C---:B-1----:R-:W-:Y:S01]  /*58a0*/  FMUL.FTZ R181, R180.reuse, R181 ;  /* 0x000000b5b4b57220 */ /* 0x042fe20000410000 */
[----:B------:R-:W-:-:S03]  /*58b0*/  FFMA.FTZ R146, R180, R146, R217 ;  /* 0x00000092b4927223 */ /* 0x000fc600000100d9 */
[----:B------:R-:W1:Y:S01]  /*58c0*/  MUFU.EX2 R190, R190 ;  /* 0x000000be00be7308 */ /* 0x000e620000000800 */
[----:B------:R-:W-:Y:S02]  /*58d0*/  HADD2.F32 R148, -RZ, R87.H0_H0 ;  /* 0x20000057ff947230 */ /* 0x000fe40000004100 */
[----:B------:R-:W-:Y:S01]  /*58e0*/  FMUL.FTZ R213, R153, R58 ;  /* 0x0000003a99d57220 */ /* 0x000fe20000410000 */
[C---:B--2---:R-:W-:Y:S01]  /*58f0*/  FMUL.FTZ R181, R182.reuse, R181 ;  /* 0x000000b5b6b57220 */ /* 0x044fe20000410000 */
[----:B------:R-:W-:-:S03]  /*5900*/  FFMA.FTZ R166, R182, R146, R215 ;  /* 0x00000092b6a67223 */ /* 0x000fc600000100d7 */
[----:B------:R-:W2:Y:S01]  /*5910*/  MUFU.EX2 R192, R192 ;  /* 0x000000c000c07308 */ /* 0x000ea20000000800 */
[----:B------:R-:W-:Y:S02]  /*5920*/  HADD2.F32 R151, -RZ, R86.H0_H0 ;  /* 0x20000056ff977230 */ /* 0x000fe40000004100 */
[----:B------:R-:W-:Y:S01]  /*5930*/  FMUL.FTZ R19, R148, R55 ;  /* 0x0000003794137220 */ /* 0x000fe20000410000 */
[C---:B---3--:R-:W-:Y:S01]  /*5940*/  FMUL.FTZ R181, R186.reuse, R181 ;  /* 0x000000b5bab57220 */ /* 0x048fe20000410000 */
[----:B------:R-:W-:Y:S01]  /*5950*/  FFMA.FTZ R166, R186, R166, R213 ;  /* 0x000000a6baa67223 */ /* 0x000fe200000100d5 */
[----:B------:R-:W-:Y:S02]  /*5960*/  HADD2.F32 R146, -RZ, R85.H0_H0 ;  /* 0x20000055ff927230 */ /* 0x000fe40000004100 */
[----:B------:R-:W-:Y:S01]  /*5970*/  FMUL.FTZ R211, R151, R50 ;  /* 0x0000003297d37220 */ /* 0x000fe20000410000 */
[C---:B----4-:R-:W-:Y:S01]  /*5980*/  FMUL.FTZ R181, R188.reuse, R181 ;  /* 0x000000b5bcb57220 */ /* 0x050fe20000410000 */
[----:B------:R-:W-:Y:S01]  /*5990*/  FFMA.FTZ R166, R188, R166, R19 ;  /* 0x000000a6bca67223 */ /* 0x000fe20000010013 */
[----:B------:R-:W-:-:S02]  /*59a0*/  FMUL.FTZ R207, R146, R45 ;  /* 0x0000002d92cf7220 */ /* 0x000fc40000410000 */
[C---:B-1----:R-:W-:Y:S01]  /*59b0*/  FMUL.FTZ R181, R190.reuse, R181 ;  /* 0x000000b5beb57220 */ /* 0x042fe20000410000 */
[----:B------:R-:W-:-:S03]  /*59c0*/  FFMA.FTZ R166, R190, R166, R211 ;  /* 0x000000a6bea67223 */ /* 0x000fc600000100d3 */
[C---:B--2---:R-:W-:Y:S01]  /*59d0*/  FMUL.FTZ R243, R192.reuse, R181 ;  /* 0x000000b5c0f37220 */ /* 0x044fe20000410000 */
[----:B------:R-:W-:Y:S01]  /*59e0*/  FFMA.FTZ R196, R192, R166, R207 ;  /* 0x000000a6c0c47223 */ /* 0x000fe200000100cf */
[----:B0-----:R-:W-:Y:S06]  /*59f0*/  @P1 BRA `(.L_x_7111) ;  /* 0x00000000002c1947 */ /* 0x001fec0003800000 */
        /* <DEDUP_REMOVED lines=11> */
.L_x_7111:
[----:B------:R-:W-:Y:S05]  /*5ab0*/  BSYNC B0 ;  /* 0x0000000000007941 */ /* 0x000fea0003800000 */
.L_x_7110:
[----:B------:R-:W1:Y:S01]  /*5ac0*/  SHFL.UP PT, R168, R196, 0x1, RZ ;  /* 0x04200000c4a87989 */ /* 0x000e6200000e00ff */
[----:B------:R-:W-:Y:S01]  /*5ad0*/  ISETP.GE.AND P3, PT, R135, 0x1, PT ;  /* 0x000000018700780c */ /* 0x000fe20003f66270 */
[----:B------:R-:W-:Y:S01]  /*5ae0*/  HADD2.F32 R209, -RZ, R209.H0_H0 ;  /* 0x200000d1ffd17230 */ /* 0x000fe20000004100 */
[----:B------:R-:W-:Y:S01]  /*5af0*/  UIMAD UR53, UR4, -0x200, UR45 ;  /* 0xfffffe00043578a4 */ /* 0x000fe2000f8e022d */
[----:B------:R-:W2:Y:S01]  /*5b00*/  SHFL.UP PT, R166, R243, 0x1, RZ ;  /* 0x04200000f3a67989 */ /* 0x000ea200000e00ff */
[----:B------:R-:W-:Y:S01]  /*5b10*/  HADD2.F32 R21, -RZ, R21.H0_H0 ;  /* 0x20000015ff157230 */ /* 0x000fe20000004100 */
[----:B------:R-:W-:Y:S01]  /*5b20*/  MOV R220, UR49 ;  /* 0x0000003100dc7c02 */ /* 0x000fe20008000f00 */
[----:B------:R-:W-:Y:S01]  /*5b30*/  HADD2.F32 R20, -RZ, R20.H0_H0 ;  /* 0x20000014ff147230 */ /* 0x000fe20000004100 */
[----:B------:R-:W-:Y:S01]  /*5b40*/  USHF.R.S32.HI UR54, URZ, 0x1f, UR53 ;  /* 0x0000001f3f367899 */ /* 0x000fe20008011435 */
[----:B------:R-:W-:Y:S02]  /*5b50*/  HADD2.F32 R227, -RZ, R227.H0_H0 ;  /* 0x200000e3ffe37230 */ /* 0x000fe40000004100 */
[----:B-----5:R-:W-:Y:S01]  /*5b60*/  FMUL.FTZ R181, R156, R21 ;  /* 0x000000159cb57220 */ /* 0x020fe20000410000 */
[----:B------:R-:W-:Y:S01]  /*5b70*/  HADD2.F32 R225, -RZ, R225.H0_H0 ;  /* 0x200000e1ffe17230 */ /* 0x000fe20000004100 */
[----:B------:R-:W-:Y:S01]  /*5b80*/  BSSY B0, `(.L_x_7112) ;  /* 0x0000126000007945 */ /* 0x000fe20003800000 */
[----:B------:R-:W-:-:S02]  /*5b90*/  HADD2.F32 R223, -RZ, R223.H0_H0 ;  /* 0x200000dfffdf7230 */ /* 0x000fc40000004100 */
[----:B------:R-:W-:Y:S01]  /*5ba0*/  FMUL.FTZ R194, R56, R181 ;  /* 0x000000b538c27220 */ /* 0x000fe20000410000 */
[----:B0-----:R-:W-:Y:S01]  /*5bb0*/  FMUL.FTZ R181, R192, R205 ;  /* 0x000000cdc0b57220 */ /* 0x001fe20000410000 */
[----:B------:R-:W-:Y:S02]  /*5bc0*/  HADD2.F32 R229, -RZ, R229.H0_H0 ;  /* 0x200000e5ffe57230 */ /* 0x000fe40000004100 */
[----:B------:R-:W-:Y:S02]  /*5bd0*/  HADD2.F32 R237, -RZ, R237.H0_H0 ;  /* 0x200000edffed7230 */ /* 0x000fe40000004100 */
[----:B------:R-:W-:Y:S01]  /*5be0*/  FMUL.FTZ R181, R190, R181 ;  /* 0x000000b5beb57220 */ /* 0x000fe20000410000 */
[----:B------:R-:W-:Y:S02]  /*5bf0*/  HADD2.F32 R233, -RZ, R233.H0_H0 ;  /* 0x200000e9ffe97230 */ /* 0x000fe40000004100 */
[----:B------:R-:W-:Y:S02]  /*5c00*/  HADD2.F32 R231, -RZ, R231.H0_H0 ;  /* 0x200000e7ffe77230 */ /* 0x000fe40000004100 */
[----:B------:R-:W-:Y:S01]  /*5c10*/  FMUL.FTZ R181, R188, R181 ;  /* 0x000000b5bcb57220 */ /* 0x000fe20000410000 */
[----:B-1----:R-:W-:Y:S01]  /*5c20*/  @P3 FFMA.FTZ R196, R243, R168, R196 ;  /* 0x000000a8f3c43223 */ /* 0x002fe200000100c4 */
[----:B------:R-:W-:Y:S01]  /*5c30*/  FMUL.FTZ R189, R156, R233 ;  /* 0x000000e99cbd7220 */ /* 0x000fe20000410000 */
[----:B------:R-:W-:-:S02]  /*5c40*/  HADD2.F32 R235, -RZ, R235.H0_H0 ;  /* 0x200000ebffeb7230 */ /* 0x000fc40000004100 */
[----:B------:R-:W-:Y:S01]  /*5c50*/  FMUL.FTZ R181, R186, R181 ;  /* 0x000000b5bab57220 */ /* 0x000fe20000410000 */
[----:B--2---:R-:W-:Y:S01]  /*5c60*/  @P3 FMUL.FTZ R243, R243, R166 ;  /* 0x000000a6f3f33220 */ /* 0x004fe20000410000 */
[----:B------:R-:W0:Y:S01]  /*5c70*/  SHFL.UP PT, R168, R196, 0x2, RZ ;  /* 0x04400000c4a87989 */ /* 0x000e2200000e00ff */
[----:B------:R-:W-:Y:S01]  /*5c80*/  ISETP.GE.AND P3, PT, R135, 0x2, PT ;  /* 0x000000028700780c */ /* 0x000fe20003f66270 */
[----:B------:R-:W-:Y:S01]  /*5c90*/  FMUL.FTZ R181, R182, R181 ;  /* 0x000000b5b6b57220 */ /* 0x000fe20000410000 */
[----:B------:R-:W-:Y:S01]  /*5ca0*/  FMUL.FTZ R189, R78, R189 ;  /* 0x000000bd4ebd7220 */ /* 0x000fe20000410000 */
[----:B------:R-:W1:Y:S01]  /*5cb0*/  SHFL.UP PT, R166, R243, 0x2, RZ ;  /* 0x04400000f3a67989 */ /* 0x000e6200000e00ff */
[----:B------:R-:W-:Y:S02]  /*5cc0*/  HADD2.F32 R158, -RZ, R158.H0_H0 ;  /* 0x2000009eff9e7230 */ /* 0x000fe40000004100 */
[----:B------:R-:W-:Y:S01]  /*5cd0*/  FMUL.FTZ R187, R180, R181 ;  /* 0x000000b5b4bb7220 */ /* 0x000fe20000410000 */
[----:B------:R-:W-:Y:S01]  /*5ce0*/  FMUL.FTZ R181, R156, R235 ;  /* 0x000000eb9cb57220 */ /* 0x000fe20000410000 */
[----:B------:R-:W-:-:S02]  /*5cf0*/  HADD2.F32 R239, -RZ, R239.H0_H0 ;  /* 0x200000efffef7230 */ /* 0x000fc40000004100 */
[----:B------:R-:W-:Y:S01]  /*5d00*/  FMUL.FTZ R245, R178, R187 ;  /* 0x000000bbb2f57220 */ /* 0x000fe20000410000 */
[----:B------:R-:W-:Y:S02]  /*5d10*/  HADD2.F32 R241, -RZ, R241.H0_H0 ;  /* 0x200000f1fff17230 */ /* 0x000fe40000004100 */
[----:B------:R-:W-:Y:S02]  /*5d20*/  HADD2.F32 R184, -RZ, R184.H0_H0 ;  /* 0x200000b8ffb87230 */ /* 0x000fe40000004100 */
[----:B------:R-:W-:Y:S01]  /*5d30*/  FMUL.FTZ R247, R174, R245 ;  /* 0x000000f5aef77220 */ /* 0x000fe20000410000 */
[C---:B------:R-:W-:Y:S01]  /*5d40*/  FMUL.FTZ R245, R156.reuse, R239 ;  /* 0x000000ef9cf57220 */ /* 0x040fe20000410000 */
[----:B------:R-:W-:Y:S01]  /*5d50*/  FMUL.FTZ R183, R156, R241 ;  /* 0x000000f19cb77220 */ /* 0x000fe20000410000 */
[----:B------:R-:W-:Y:S02]  /*5d60*/  HADD2.F32 R154, -RZ, R154.H0_H0 ;  /* 0x2000009aff9a7230 */ /* 0x000fe40000004100 */
[----:B------:R-:W-:-:S03]  /*5d70*/  IMAD R214, R143, UR40, RZ ;  /* 0x000000288fd67c24 */ /* 0x000fc6000f8e02ff */
[----:B------:R-:W-:Y:S01]  /*5d80*/  FMUL.FTZ R185, R156, R154 ;  /* 0x0000009a9cb97220 */ /* 0x000fe20000410000 */
[----:B0-----:R-:W-:-:S03]  /*5d90*/  @P3 FFMA.FTZ R196, R243, R168, R196 ;  /* 0x000000a8f3c43223 */ /* 0x001fc600000100c4 */
[----:B------:R-:W-:Y:S01]  /*5da0*/  FMUL.FTZ R185, R0, R185 ;  /* 0x000000b900b97220 */ /* 0x000fe20000410000 */
[----:B-1----:R-:W-:Y:S01]  /*5db0*/  @P3 FMUL.FTZ R243, R243, R166 ;  /* 0x000000a6f3f33220 */ /* 0x002fe20000410000 */
[----:B------:R-:W0:Y:S01]  /*5dc0*/  SHFL.UP PT, R168, R196, 0x4, RZ ;  /* 0x04800000c4a87989 */ /* 0x000e2200000e00ff */
[----:B------:R-:W-:-:S03]  /*5dd0*/  ISETP.GE.AND P3, PT, R135, 0x4, PT ;  /* 0x000000048700780c */ /* 0x000fc60003f66270 */
[----:B------:R-:W1:Y:S10]  /*5de0*/  SHFL.UP PT, R166, R243, 0x4, RZ ;  /* 0x04800000f3a67989 */ /* 0x000e7400000e00ff */
[C---:B0-----:R-:W-:Y:S01]  /*5df0*/  @P3 FFMA.FTZ R196, R243.reuse, R168, R196 ;  /* 0x000000a8f3c43223 */ /* 0x041fe200000100c4 */
[C---:B------:R-:W-:Y:S01]  /*5e00*/  FMUL.FTZ R168, R156.reuse, R20 ;  /* 0x000000149ca87220 */ /* 0x040fe20000410000 */
[----:B-1----:R-:W-:Y:S01]  /*5e10*/  @P3 FMUL.FTZ R243, R243, R166 ;  /* 0x000000a6f3f33220 */ /* 0x002fe20000410000 */
[----:B------:R-:W-:-:S02]  /*5e20*/  FMUL.FTZ R166, R156, R209 ;  /* 0x000000d19ca67220 */ /* 0x000fc40000410000 */
[----:B------:R-:W-:Y:S01]  /*5e30*/  FMUL.FTZ R201, R61, R168 ;  /* 0x000000a83dc97220 */ /* 0x000fe20000410000 */
[C---:B------:R-:W-:Y:S01]  /*5e40*/  FMUL.FTZ R168, R156.reuse, R225 ;  /* 0x000000e19ca87220 */ /* 0x040fe20000410000 */
[----:B------:R-:W-:Y:S01]  /*5e50*/  ISETP.GE.AND P3, PT, R135, 0x8, PT ;  /* 0x000000088700780c */ /* 0x000fe20003f66270 */
[----:B------:R-:W-:Y:S01]  /*5e60*/  FMUL.FTZ R203, R59, R166 ;  /* 0x000000a63bcb7220 */ /* 0x000fe20000410000 */
        /* <DEDUP_REMOVED lines=20> */
[----:B------:R-:W-:-:S03]  /*5fb0*/  FMUL.FTZ R168, R82, R245 ;  /* 0x000000f552a87220 */ /* 0x000fc60000410000 */
[----:B------:R-:W-:-:S04]  /*5fc0*/  FFMA.FTZ R170, R178, R170, R191 ;  /* 0x000000aab2aa7223 */ /* 0x000fc800000100bf */
[----:B------:R-:W-:-:S04]  /*5fd0*/  FFMA.FTZ R170, R174, R170, R189 ;  /* 0x000000aaaeaa7223 */ /* 0x000fc800000100bd */
[C---:B------:R-:W-:Y:S01]  /*5fe0*/  FFMA.FTZ R198, R172.reuse, R170, R187 ;  /* 0x000000aaacc67223 */ /* 0x040fe200000100bb */
[----:B------:R-:W-:-:S03]  /*5ff0*/  FMUL.FTZ R170, R172, R247 ;  /* 0x000000f7acaa7220 */ /* 0x000fc60000410000 */
[C---:B------:R-:W-:Y:S01]  /*6000*/  FFMA.FTZ R200, R175.reuse, R198, R166 ;  /* 0x000000c6afc87223 */ /* 0x040fe200000100a6 */
[----:B------:R-:W-:Y:S01]  /*6010*/  FMUL.FTZ R247, R175, R170 ;  /* 0x000000aaaff77220 */ /* 0x000fe20000410000 */
[----:B------:R-:W-:Y:S01]  /*6020*/  FMUL.FTZ R198, R156, R184 ;  /* 0x000000b89cc67220 */ /* 0x000fe20000410000 */
[----:B------:R-:W-:Y:S01]  /*6030*/  FMUL.FTZ R170, R84, R183 ;  /* 0x000000b754aa7220 */ /* 0x000fe20000410000 */
[C---:B------:R-:W-:Y:S01]  /*6040*/  FFMA.FTZ R202, R164.reuse, R200, R181 ;  /* 0x000000c8a4ca7223 */ /* 0x040fe200000100b5 */
[----:B------:R-:W-:Y:S01]  /*6050*/  FMUL.FTZ R200, R164, R247 ;  /* 0x000000f7a4c87220 */ /* 0x000fe20000410000 */
[----:B------:R-:W-:Y:S02]  /*6060*/  FMUL.FTZ R183, R83, R198 ;  /* 0x000000c653b77220 */ /* 0x000fe40000410000 */
[C---:B------:R-:W-:Y:S01]  /*6070*/  FFMA.FTZ R198, R179.reuse, R202, R168 ;  /* 0x000000cab3c67223 */ /* 0x040fe200000100a8 */
[----:B------:R-:W-:Y:S01]  /*6080*/  FMUL.FTZ R245, R179, R200 ;  /* 0x000000c8b3f57220 */ /* 0x000fe20000410000 */
[----:B------:R-:W0:Y:S02]  /*6090*/  SHFL.UP PT, R202, R196, 0x8, RZ ;  /* 0x05000000c4ca7989 */ /* 0x000e2400000e00ff */
[C---:B------:R-:W-:Y:S01]  /*60a0*/  FFMA.FTZ R204, R160.reuse, R198, R183 ;  /* 0x000000c6a0cc7223 */ /* 0x040fe200000100b7 */
[----:B------:R-:W-:Y:S01]  /*60b0*/  FMUL.FTZ R198, R160, R245 ;  /* 0x000000f5a0c67220 */ /* 0x000fe20000410000 */
[----:B------:R-:W1:Y:S02]  /*60c0*/  SHFL.UP PT, R200, R243, 0x8, RZ ;  /* 0x05000000f3c87989 */ /* 0x000e6400000e00ff */
[C---:B------:R-:W-:Y:S01]  /*60d0*/  FFMA.FTZ R204, R177.reuse, R204, R170 ;  /* 0x000000ccb1cc7223 */ /* 0x040fe200000100aa */
[----:B------:R-:W-:Y:S01]  /*60e0*/  FMUL.FTZ R247, R177, R198 ;  /* 0x000000c6b1f77220 */ /* 0x000fe20000410000 */
[----:B------:R-:W-:-:S02]  /*60f0*/  LOP3.LUT R198, R137, 0x1f, RZ, 0xc0, !PT ;  /* 0x0000001f89c67812 */ /* 0x000fc400078ec0ff */
[C---:B------:R-:W-:Y:S01]  /*6100*/  FFMA.FTZ R245, R162.reuse, R204, R185 ;  /* 0x000000cca2f57223 */ /* 0x040fe200000100b9 */
[----:B------:R-:W-:Y:S01]  /*6110*/  FMUL.FTZ R212, R162, R247 ;  /* 0x000000f7a2d47220 */ /* 0x000fe20000410000 */
[----:B------:R-:W-:-:S03]  /*6120*/  ISETP.NE.AND P4, PT, R198, 0x1f, PT ;  /* 0x0000001fc600780c */ /* 0x000fc60003f85270 */
[----:B------:R-:W2:Y:S04]  /*6130*/  SHFL.DOWN PT, R204, R245, 0x1, 0x1f ;  /* 0x08201f00f5cc7f89 */ /* 0x000ea800000e0000 */
[----:B------:R-:W3:Y:S01]  /*6140*/  SHFL.DOWN PT, R247, R212, 0x1, 0x1f ;  /* 0x08201f00d4f77f89 */ /* 0x000ee200000e0000 */
[C---:B0-----:R-:W-:Y:S01]  /*6150*/  @P3 FFMA.FTZ R196, R243.reuse, R202, R196 ;  /* 0x000000caf3c43223 */ /* 0x041fe200000100c4 */
[----:B-1----:R-:W-:-:S04]  /*6160*/  @P3 FMUL.FTZ R243, R243, R200 ;  /* 0x000000c8f3f33220 */ /* 0x002fc80000410000 */
[----:B------:R-:W0:Y:S01]  /*6170*/  SHFL.UP PT, R202, R196, 0x10, RZ ;  /* 0x06000000c4ca7989 */ /* 0x000e2200000e00ff */
[----:B------:R-:W-:-:S03]  /*6180*/  ISETP.GE.AND P3, PT, R135, 0x10, PT ;  /* 0x000000108700780c */ /* 0x000fc60003f66270 */
[----:B------:R-:W1:Y:S01]  /*6190*/  SHFL.UP PT, R200, R243, 0x10, RZ ;  /* 0x06000000f3c87989 */ /* 0x000e6200000e00ff */
[C---:B--2---:R-:W-:Y:S01]  /*61a0*/  @P4 FFMA.FTZ R245, R212.reuse, R204, R245 ;  /* 0x000000ccd4f54223 */ /* 0x044fe200000100f5 */
[----:B---3--:R-:W-:-:S04]  /*61b0*/  @P4 FMUL.FTZ R212, R212, R247 ;  /* 0x000000f7d4d44220 */ /* 0x008fc80000410000 */
[----:B------:R-:W2:Y:S04]  /*61c0*/  SHFL.DOWN PT, R204, R245, 0x2, 0x1f ;  /* 0x08401f00f5cc7f89 */ /* 0x000ea800000e0000 */
[----:B------:R-:W3:Y:S01]  /*61d0*/  SHFL.DOWN PT, R247, R212, 0x2, 0x1f ;  /* 0x08401f00d4f77f89 */ /* 0x000ee200000e0000 */
[C---:B0-----:R-:W-:Y:S01]  /*61e0*/  @P3 FFMA.FTZ R196, R243.reuse, R202, R196 ;  /* 0x000000caf3c43223 */ /* 0x041fe200000100c4 */
[----:B-1----:R-:W-:Y:S01]  /*61f0*/  @P3 FMUL.FTZ R243, R243, R200 ;  /* 0x000000c8f3f33220 */ /* 0x002fe20000410000 */
[----:B------:R-:W-:Y:S01]  /*6200*/  ISETP.GE.U32.AND P3, PT, R198, 0x1e, PT ;  /* 0x0000001ec600780c */ /* 0x000fe20003f66070 */
[----:B------:R-:W-:Y:S04]  /*6210*/  SHFL.IDX PT, R200, R16, RZ, 0x1f ;  /* 0x00001fff10c87589 */ /* 0x000fe800000e0000 */
[----:B------:R-:W-:Y:S04]  /*6220*/  SHFL.UP PT, R196, R196, 0x1, RZ ;  /* 0x04200000c4c47989 */ /* 0x000fe800000e00ff */
[----:B------:R-:W0:Y:S04]  /*6230*/  SHFL.UP PT, R243, R243, 0x1, RZ ;  /* 0x04200000f3f37989 */ /* 0x000e2800000e00ff */
[C---:B--2---:R-:W-:Y:S01]  /*6240*/  @!P3 FFMA.FTZ R245, R212.reuse, R204, R245 ;  /* 0x000000ccd4f5b223 */ /* 0x044fe200000100f5 */
[----:B---3--:R-:W-:Y:S01]  /*6250*/  @!P3 FMUL.FTZ R212, R212, R247 ;  /* 0x000000f7d4d4b220 */ /* 0x008fe20000410000 */
[----:B------:R-:W-:-:S03]  /*6260*/  IMAD R204, R12, UR47, RZ ;  /* 0x0000002f0ccc7c24 */ /* 0x000fc6000f8e02ff */
[----:B------:R-:W1:Y:S04]  /*6270*/  SHFL.DOWN PT, R202, R245, 0x4, 0x1f ;  /* 0x08801f00f5ca7f89 */ /* 0x000e6800000e0000 */
[----:B------:R-:W2:Y:S01]  /*6280*/  SHFL.DOWN PT, R247, R212, 0x4, 0x1f ;  /* 0x08801f00d4f77f89 */ /* 0x000ea200000e0000 */
[----:B0-----:R-:W-:Y:S01]  /*6290*/  @P2 FFMA.FTZ R200, R243, R200, R196 ;  /* 0x000000c8f3c82223 */ /* 0x001fe200000100c4 */
[----:B------:R-:W-:-:S03]  /*62a0*/  ISETP.GE.U32.AND P2, PT, R198, 0x1c, PT ;  /* 0x0000001cc600780c */ /* 0x000fc60003f46070 */
[----:B------:R-:W-:Y:S01]  /*62b0*/  FFMA.FTZ R173, R173, R200, R152 ;  /* 0x000000c8adad7223 */ /* 0x000fe20000010098 */
[----:B------:R-:W-:-:S03]  /*62c0*/  MOV R152, UR50 ;  /* 0x0000003200987c02 */ /* 0x000fc60008000f00 */
[-C--:B------:R-:W-:Y:S01]  /*62d0*/  FMUL.FTZ R249, R154, R173.reuse ;  /* 0x000000ad9af97220 */ /* 0x080fe20000410000 */
[----:B------:R-:W-:Y:S01]  /*62e0*/  FFMA.FTZ R154, R162, R173, R171 ;  /* 0x000000ada29a7223 */ /* 0x000fe200000100ab */
[----:B------:R-:W-:Y:S02]  /*62f0*/  ISETP.LE.OR P0, PT, R152, UR22, P0 ;  /* 0x0000001698007c0c */ /* 0x000fe40008703670 */
[----:B------:R-:W-:Y:S01]  /*6300*/  FFMA.FTZ R249, R0, R249, RZ ;  /* 0x000000f900f97223 */ /* 0x000fe200000100ff */
[-C--:B------:R-:W-:Y:S01]  /*6310*/  FMUL.FTZ R241, R241, R154.reuse ;  /* 0x0000009af1f17220 */ /* 0x080fe20000410000 */
[----:B------:R-:W-:Y:S01]  /*6320*/  FFMA.FTZ R171, R177, R154, R18 ;  /* 0x0000009ab1ab7223 */ /* 0x000fe20000010012 */
[C---:B-1----:R-:W-:Y:S01]  /*6330*/  @!P2 FFMA.FTZ R245, R212.reuse, R202, R245 ;  /* 0x000000cad4f5a223 */ /* 0x042fe200000100f5 */
[----:B--2---:R-:W-:Y:S01]  /*6340*/  @!P2 FMUL.FTZ R212, R212, R247 ;  /* 0x000000f7d4d4a220 */ /* 0x004fe20000410000 */
[----:B------:R-:W-:Y:S01]  /*6350*/  FFMA.FTZ R18, R84, R241, R249 ;  /* 0x000000f154127223 */ /* 0x000fe200000100f9 */
[-C--:B------:R-:W-:Y:S01]  /*6360*/  FMUL.FTZ R184, R184, R171.reuse ;  /* 0x000000abb8b87220 */ /* 0x080fe20000410000 */
[----:B------:R-:W-:Y:S01]  /*6370*/  FFMA.FTZ R152, R160, R171, R169 ;  /* 0x000000aba0987223 */ /* 0x000fe200000100a9 */
[----:B------:R-:W0:Y:S01]  /*6380*/  SHFL.DOWN PT, R16, R245, 0x8, 0x1f ;  /* 0x09001f00f5107f89 */ /* 0x000e2200000e0000 */
[----:B------:R-:W-:Y:S01]  /*6390*/  ISETP.GE.U32.AND P2, PT, R198, 0x18, PT ;  /* 0x00000018c600780c */ /* 0x000fe20003f46070 */
[----:B------:R-:W-:Y:S01]  /*63a0*/  FFMA.FTZ R241, R83, R184, R18 ;  /* 0x000000b853f17223 */ /* 0x000fe20000010012 */
[-C--:B------:R-:W-:Y:S01]  /*63b0*/  FMUL.FTZ R18, R239, R152.reuse ;  /* 0x00000098ef127220 */ /* 0x080fe20000410000 */
[----:B------:R-:W-:Y:S01]  /*63c0*/  FFMA.FTZ R169, R179, R152, R2 ;  /* 0x00000098b3a97223 */ /* 0x000fe20000010002 */
[----:B------:R-:W1:Y:S01]  /*63d0*/  SHFL.DOWN PT, R239, R212, 0x8, 0x1f ;  /* 0x09001f00d4ef7f89 */ /* 0x000e6200000e0000 */
[----:B------:R-:W-:Y:S01]  /*63e0*/  VOTEU.ALL UP0, P0 ;  /* 0x00000000003f7886 */ /* 0x000fe20000000000 */
[----:B------:R-:W-:Y:S01]  /*63f0*/  FFMA.FTZ R18, R82, R18, R241 ;  /* 0x0000001252127223 */ /* 0x000fe200000100f1 */
[-C--:B------:R-:W-:Y:S01]  /*6400*/  FMUL.FTZ R2, R158, R169.reuse ;  /* 0x000000a99e027220 */ /* 0x080fe20000410000 */
[----:B------:R-:W-:Y:S01]  /*6410*/  FFMA.FTZ R158, R164, R169, R3 ;  /* 0x000000a9a49e7223 */ /* 0x000fe20000010003 */
[----:B------:R-:W-:Y:S01]  /*6420*/  HFMA2.MMA R3, -RZ, RZ, 0, 0 ;  /* 0x00000000ff037435 */ /* 0x000fe200000001ff */
[----:B------:R-:W-:Y:S01]  /*6430*/  @!UP0 ULEA UR13, UR5, UR12, 0x3 ;  /* 0x0000000c050d8291 */ /* 0x000fe2000f8e183f */
[----:B------:R-:W-:Y:S01]  /*6440*/  FFMA.FTZ R241, R81, R2, R18 ;  /* 0x0000000251f17223 */ /* 0x000fe20000010012 */
[----:B------:R-:W-:Y:S01]  /*6450*/  MOV R2, 0x3f800000 ;  /* 0x3f80000000027802 */ /* 0x000fe20000000f00 */
[-C--:B------:R-:W-:Y:S01]  /*6460*/  FMUL.FTZ R235, R235, R158.reuse ;  /* 0x0000009eebeb7220 */ /* 0x080fe20000410000 */
[----:B------:R-:W-:-:S03]  /*6470*/  FFMA.FTZ R176, R175, R158, R176 ;  /* 0x0000009eafb07223 */ /* 0x000fc600000100b0 */
[----:B------:R-:W-:Y:S01]  /*6480*/  FFMA.FTZ R18, R80, R235, R241 ;  /* 0x000000eb50127223 */ /* 0x000fe200000100f1 */
[-C--:B------:R-:W-:Y:S01]  /*6490*/  FMUL.FTZ R231, R231, R176.reuse ;  /* 0x000000b0e7e77220 */ /* 0x080fe20000410000 */
[----:B------:R-:W-:Y:S01]  /*64a0*/  @!P0 LDS.64 R2, [UR13+0x1728] ;  /* 0x0017280dff028984 */ /* 0x000fe20008000a00 */
[----:B------:R-:W-:Y:S01]  /*64b0*/  FFMA.FTZ R184, R172, R176, R221 ;  /* 0x000000b0acb87223 */ /* 0x000fe200000100dd */
[----:B------:R-:W-:Y:S01]  /*64c0*/  ISETP.GE.U32.AND P0, PT, R198, 0x10, PT ;  /* 0x00000010c600780c */ /* 0x000fe20003f06070 */
[----:B------:R-:W-:Y:S01]  /*64d0*/  FFMA.FTZ R231, R79, R231, R18 ;  /* 0x000000e74fe77223 */ /* 0x000fe20000010012 */
[----:B0-----:R-:W-:Y:S01]  /*64e0*/  @!P2 FFMA.FTZ R245, R212, R16, R245 ;  /* 0x00000010d4f5a223 */ /* 0x001fe200000100f5 */
[-C--:B------:R-:W-:Y:S01]  /*64f0*/  FFMA.FTZ R196, R174, R184.reuse, R219 ;  /* 0x000000b8aec47223 */ /* 0x080fe200000100db */
[----:B------:R-:W-:Y:S01]  /*6500*/  FMUL.FTZ R233, R233, R184 ;  /* 0x000000b8e9e97220 */ /* 0x000fe20000410000 */
[----:B------:R-:W-:Y:S01]  /*6510*/  FMUL.FTZ R221, R156, R158 ;  /* 0x0000009e9cdd7220 */ /* 0x000fe20000410000 */
[----:B-1----:R-:W-:Y:S01]  /*6520*/  @!P2 FMUL.FTZ R212, R212, R239 ;  /* 0x000000efd4d4a220 */ /* 0x002fe20000410000 */
[----:B------:R-:W0:Y:S01]  /*6530*/  SHFL.DOWN PT, R18, R245, 0x10, 0x1f ;  /* 0x0a001f00f5127f89 */ /* 0x000e2200000e0000 */
[----:B------:R-:W-:Y:S01]  /*6540*/  FFMA.FTZ R16, R78, R233, R231 ;  /* 0x000000e94e107223 */ /* 0x000fe200000100e7 */
[-C--:B------:R-:W-:Y:S01]  /*6550*/  FMUL.FTZ R237, R237, R196.reuse ;  /* 0x000000c4eded7220 */ /* 0x080fe20000410000 */
[----:B------:R-:W-:Y:S01]  /*6560*/  FFMA.FTZ R198, R178, R196, R17 ;  /* 0x000000c4b2c67223 */ /* 0x000fe20000010011 */
[----:B------:R-:W1:Y:S01]  /*6570*/  SHFL.DOWN PT, R219, R212, 0x10, 0x1f ;  /* 0x0a001f00d4db7f89 */ /* 0x000e6200000e0000 */
[----:B------:R-:W-:Y:S01]  /*6580*/  HFMA2.MMA R17, -RZ, RZ, 0, 0 ;  /* 0x00000000ff117435 */ /* 0x000fe200000001ff */
[----:B------:R-:W-:Y:S01]  /*6590*/  FFMA.FTZ R202, R71, R237, R16 ;  /* 0x000000ed47ca7223 */ /* 0x000fe20000010010 */
[-C--:B------:R-:W-:Y:S01]  /*65a0*/  FMUL.FTZ R229, R229, R198.reuse ;  /* 0x000000c6e5e57220 */ /* 0x080fe20000410000 */
[----:B------:R-:W-:Y:S01]  /*65b0*/  FFMA.FTZ R200, R180, R198, R217 ;  /* 0x000000c6b4c87223 */ /* 0x000fe200000100d9 */
[----:B------:R-:W-:Y:S01]  /*65c0*/  IMAD R217, R13, UR46, R204 ;  /* 0x0000002e0dd97c24 */ /* 0x000fe2000f8e02cc */
[----:B------:R-:W-:Y:S01]  /*65d0*/  MOV R16, R137 ;  /* 0x0000008900107202 */ /* 0x000fe20000000f00 */
[----:B------:R-:W-:Y:S01]  /*65e0*/  FFMA.FTZ R204, R69, R229, R202 ;  /* 0x000000e545cc7223 */ /* 0x000fe200000100ca */
[-C--:B------:R-:W-:Y:S01]  /*65f0*/  FFMA.FTZ R202, R182, R200.reuse, R215 ;  /* 0x000000c8b6ca7223 */ /* 0x080fe200000100d7 */
[----:B------:R-:W-:Y:S01]  /*6600*/  FMUL.FTZ R223, R223, R200 ;  /* 0x000000c8dfdf7220 */ /* 0x000fe20000410000 */
[----:B------:R-:W-:Y:S01]  /*6610*/  FMUL.FTZ R221, R80, R221 ;  /* 0x000000dd50dd7220 */ /* 0x000fe20000410000 */
[----:B------:R-:W-:-:S04]  /*6620*/  IMAD.WIDE.U32 R16, R12, UR46, R16 ;  /* 0x0000002e0c107c25 */ /* 0x000fc8000f8e0010 */
[-C--:B------:R-:W-:Y:S01]  /*6630*/  FMUL.FTZ R225, R225, R202.reuse ;  /* 0x000000cae1e17220 */ /* 0x080fe20000410000 */
[----:B------:R-:W-:Y:S01]  /*6640*/  FFMA.FTZ R210, R67, R223, R204 ;  /* 0x000000df43d27223 */ /* 0x000fe200000100cc */
[----:B------:R-:W-:Y:S01]  /*6650*/  FFMA.FTZ R204, R186, R202, R213 ;  /* 0x000000cabacc7223 */ /* 0x000fe200000100d5 */
[----:B------:R-:W-:Y:S02]  /*6660*/  IADD3 R17, R17, R217, RZ ;  /* 0x000000d911117210 */ /* 0x000fe40007ffe0ff */
[----:B------:R-:W-:Y:S01]  /*6670*/  FFMA.FTZ R210, R65, R225, R210 ;  /* 0x000000e141d27223 */ /* 0x000fe200000100d2 */
[-C--:B------:R-:W-:Y:S01]  /*6680*/  FMUL.FTZ R227, R227, R204.reuse ;  /* 0x000000cce3e37220 */ /* 0x080fe20000410000 */
[----:B------:R-:W-:Y:S01]  /*6690*/  FFMA.FTZ R213, R188, R204, R19 ;  /* 0x000000ccbcd57223 */ /* 0x000fe20000010013 */
[----:B0-----:R-:W-:Y:S01]  /*66a0*/  @!P0 FFMA.FTZ R245, R212, R18, R245 ;  /* 0x00000012d4f58223 */ /* 0x001fe200000100f5 */
[----:B------:R-:W-:Y:S02]  /*66b0*/  IMAD R217, R145, UR41, R214 ;  /* 0x0000002991d97c24 */ /* 0x000fe4000f8e02d6 */
[----:B------:R-:W-:Y:S01]  /*66c0*/  FFMA.FTZ R210, R63, R227, R210 ;  /* 0x000000e33fd27223 */ /* 0x000fe200000100d2 */
[----:B------:R-:W-:-:S04]  /*66d0*/  IMAD.WIDE.U32 R18, R145, UR40, R16 ;  /* 0x0000002891127c25 */ /* 0x000fc8000f8e0010 */
[----:B-1----:R-:W-:Y:S01]  /*66e0*/  @!P0 FMUL.FTZ R212, R212, R219 ;  /* 0x000000dbd4d48220 */ /* 0x002fe20000410000 */
[----:B------:R-:W-:Y:S01]  /*66f0*/  FMUL.FTZ R20, R20, R213 ;  /* 0x000000d514147220 */ /* 0x000fe20000410000 */
[----:B------:R-:W-:Y:S01]  /*6700*/  SHFL.IDX PT, R215, R3, RZ, 0x1f ;  /* 0x00001fff03d77589 */ /* 0x000fe200000e0000 */
[----:B------:R-:W-:Y:S02]  /*6710*/  IADD3 R19, R19, R217, RZ ;  /* 0x000000d913137210 */ /* 0x000fe40007ffe0ff */
[----:B------:R-:W-:Y:S01]  /*6720*/  FFMA.FTZ R216, R61, R20, R210 ;  /* 0x000000143dd87223 */ /* 0x000fe200000100d2 */
[----:B------:R-:W-:Y:S01]  /*6730*/  SHFL.DOWN PT, R219, R245, 0x1, 0x1f ;  /* 0x08201f00f5db7f89 */ /* 0x000fe200000e0000 */
[----:B------:R-:W-:Y:S01]  /*6740*/  LEA R16, P0, R18, UR28, 0x2 ;  /* 0x0000001c12107c11 */ /* 0x000fe2000f8010ff */
[----:B------:R-:W-:Y:S01]  /*6750*/  FFMA.FTZ R210, R190, R213, R211 ;  /* 0x000000d5bed27223 */ /* 0x000fe200000100d3 */
[C---:B------:R-:W-:Y:S01]  /*6760*/  IADD3 R20, P2, R18.reuse, UR49, RZ ;  /* 0x0000003112147c10 */ /* 0x040fe2000ff5e0ff */
[----:B------:R-:W0:Y:S01]  /*6770*/  SHFL.DOWN PT, R218, R212, 0x1, 0x1f ;  /* 0x08201f00d4da7f89 */ /* 0x000e2200000e0000 */
[----:B------:R-:W-:Y:S01]  /*6780*/  LEA.HI.X R17, R18, UR29, R19, 0x2, P0 ;  /* 0x0000001d12117c11 */ /* 0x000fe200080f1413 */
[-C--:B------:R-:W-:Y:S01]  /*6790*/  FMUL.FTZ R209, R209, R210.reuse ;  /* 0x000000d2d1d17220 */ /* 0x080fe20000410000 */
[----:B------:R-:W-:Y:S01]  /*67a0*/  ISETP.NE.AND P0, PT, R137, RZ, PT ;  /* 0x000000ff8900720c */ /* 0x000fe20003f05270 */
[----:B------:R-:W-:Y:S01]  /*67b0*/  SHFL.IDX PT, R214, R245, RZ, 0x1f ;  /* 0x00001ffff5d67589 */ /* 0x000fe200000e0000 */
[----:B------:R-:W-:Y:S01]  /*67c0*/  MOV R217, UR53 ;  /* 0x0000003500d97c02 */ /* 0x000fe20008000f00 */
[----:B------:R-:W-:Y:S01]  /*67d0*/  FFMA.FTZ R216, R59, R209, R216 ;  /* 0x000000d13bd87223 */ /* 0x000fe200000100d8 */
[----:B------:R-:W-:Y:S01]  /*67e0*/  FFMA.FTZ R209, R192, R210, R207 ;  /* 0x000000d2c0d17223 */ /* 0x000fe200000100cf */
[----:B------:R1:W2:Y:S01]  /*67f0*/  SHFL.IDX PT, R211, R212, RZ, 0x1f ;  /* 0x00001fffd4d37589 */ /* 0x0002a200000e0000 */
[----:B------:R-:W-:-:S02]  /*6800*/  MOV R207, UR53 ;  /* 0x0000003500cf7c02 */ /* 0x000fc40008000f00 */
[----:B------:R-:W-:Y:S02]  /*6810*/  FMUL.FTZ R21, R21, R209 ;  /* 0x000000d115157220 */ /* 0x000fe40000410000 */
[----:B------:R-:W-:Y:S02]  /*6820*/  LEA R18, P3, R207, R16, 0x2 ;  /* 0x00000010cf127211 */ /* 0x000fe400078610ff */
[----:B------:R-:W-:Y:S01]  /*6830*/  FMUL.FTZ R207, R56, R21 ;  /* 0x0000001538cf7220 */ /* 0x000fe20000410000 */
[----:B------:R-:W-:Y:S01]  /*6840*/  VOTEU.ALL UP0, P0 ;  /* 0x00000000003f7886 */ /* 0x000fe20000000000 */
[----:B-1----:R-:W-:Y:S02]  /*6850*/  MOV R212, UR54 ;  /* 0x0000003600d47c02 */ /* 0x002fe40008000f00 */
[----:B------:R-:W-:Y:S01]  /*6860*/  LEA.HI.X.SX32 R21, R220, R19, 0x1, P2 ;  /* 0x00000013dc157211 */ /* 0x000fe200010f0eff */
[----:B------:R-:W-:Y:S01]  /*6870*/  FADD.FTZ R207, R216, R207 ;  /* 0x000000cfd8cf7221 */ /* 0x000fe20000010000 */
[----:B------:R-:W-:Y:S01]  /*6880*/  @!UP0 ULEA UR13, UR5, UR12, 0x3 ;  /* 0x0000000c050d8291 */ /* 0x000fe2000f8e183f */
[----:B------:R-:W-:Y:S01]  /*6890*/  LEA.HI.X R19, R217, R17, R212, 0x2, P3 ;  /* 0x00000011d9137211 */ /* 0x000fe200018f14d4 */
[----:B0-----:R-:W-:Y:S01]  /*68a0*/  @P1 FFMA.FTZ R215, R218, R215, R219 ;  /* 0x000000d7dad71223 */ /* 0x001fe200000100db */
[----:B------:R-:W-:-:S03]  /*68b0*/  FMUL.FTZ R219, R156, R152 ;  /* 0x000000989cdb7220 */ /* 0x000fc60000410000 */
        /* <DEDUP_REMOVED lines=9> */
[----:B------:R-:W-:Y:S01]  /*6950*/  FMUL.FTZ R211, R156, R173 ;  /* 0x000000ad9cd37220 */ /* 0x000fe20000410000 */
[----:B------:R-:W-:Y:S01]  /*6960*/  FMUL.FTZ R215, R84, R215 ;  /* 0x000000d754d77220 */ /* 0x000fe20000410000 */
[----:B------:R-:W-:Y:S01]  /*6970*/  LEA R190, R192, UR12, 0x2 ;  /* 0x0000000cc0be7c11 */ /* 0x000fe2000f8e10ff */
[----:B------:R-:W-:Y:S01]  /*6980*/  FFMA.FTZ R199, R188, R201, R199 ;  /* 0x000000c9bcc77223 */ /* 0x000fe200000100c7 */
[----:B------:R-:W-:Y:S01]  /*6990*/  FMUL.FTZ R211, R0, R211 ;  /* 0x000000d300d37220 */ /* 0x000fe20000410000 */
[----:B------:R-:W-:Y:S01]  /*69a0*/  FMUL.FTZ R192, R156, R171 ;  /* 0x000000ab9cc07220 */ /* 0x000fe20000410000 */
[----:B------:R0:W-:Y:S01]  /*69b0*/  @!P0 STS.64 [UR13+0x1728], R2 ;  /* 0x00172802ff008988 */ /* 0x0001e20008000a0d */
[----:B------:R-:W-:-:S02]  /*69c0*/  FFMA.FTZ R197, R186, R199, R197 ;  /* 0x000000c7bac57223 */ /* 0x000fc400000100c5 */
[----:B------:R-:W-:Y:S01]  /*69d0*/  FMUL.FTZ R217, R83, R192 ;  /* 0x000000c053d97220 */ /* 0x000fe20000410000 */
[----:B------:R1:W-:Y:S01]  /*69e0*/  STS [R190+0x430], R211 ;  /* 0x000430d3be007388 */ /* 0x0003e20000000800 */
[----:B------:R-:W-:Y:S01]  /*69f0*/  FFMA.FTZ R195, R182, R197, R195 ;  /* 0x000000c5b6c37223 */ /* 0x000fe200000100c3 */
[----:B------:R-:W-:Y:S02]  /*6a00*/  FMUL.FTZ R182, R156, R169 ;  /* 0x000000a99cb67220 */ /* 0x000fe40000410000 */
[----:B------:R2:W-:Y:S01]  /*6a10*/  STS [R190+0x438], R217 ;  /* 0x000438d9be007388 */ /* 0x0005e20000000800 */
[----:B------:R-:W-:Y:S01]  /*6a20*/  FFMA.FTZ R193, R180, R195, R193 ;  /* 0x000000c3b4c17223 */ /* 0x000fe200000100c1 */
[----:B0-----:R-:W-:Y:S01]  /*6a30*/  FMUL.FTZ R2, R156, R176 ;  /* 0x000000b09c027220 */ /* 0x001fe20000410000 */
[----:B------:R-:W-:Y:S01]  /*6a40*/  FMUL.FTZ R3, R81, R182 ;  /* 0x000000b651037220 */ /* 0x000fe20000410000 */
[----:B------:R0:W-:Y:S01]  /*6a50*/  STS [R190+0x43c], R219 ;  /* 0x00043cdbbe007388 */ /* 0x0001e20000000800 */
[----:B------:R-:W-:Y:S01]  /*6a60*/  FFMA.FTZ R191, R178, R193, R191 ;  /* 0x000000c1b2bf7223 */ /* 0x000fe200000100bf */
[----:B-1----:R-:W-:Y:S01]  /*6a70*/  FMUL.FTZ R211, R79, R2 ;  /* 0x000000024fd37220 */ /* 0x002fe20000410000 */
[----:B------:R-:W-:Y:S01]  /*6a80*/  FMUL.FTZ R2, R156, R196 ;  /* 0x000000c49c027220 */ /* 0x000fe20000410000 */
[----:B------:R1:W-:Y:S01]  /*6a90*/  STS [R190+0x440], R3 ;  /* 0x00044003be007388 */ /* 0x0003e20000000800 */
[----:B------:R-:W-:-:S02]  /*6aa0*/  FFMA.FTZ R189, R174, R191, R189 ;  /* 0x000000bfaebd7223 */ /* 0x000fc400000100bd */
[----:B--2---:R-:W-:Y:S01]  /*6ab0*/  FMUL.FTZ R217, R71, R2 ;  /* 0x0000000247d97220 */ /* 0x004fe20000410000 */
[----:B------:R-:W-:Y:S01]  /*6ac0*/  FMUL.FTZ R2, R156, R200 ;  /* 0x000000c89c027220 */ /* 0x000fe20000410000 */
[----:B------:R-:W-:Y:S01]  /*6ad0*/  FFMA.FTZ R187, R172, R189, R187 ;  /* 0x000000bdacbb7223 */ /* 0x000fe200000100bb */
[C---:B------:R-:W-:Y:S01]  /*6ae0*/  FMUL.FTZ R172, R156.reuse, R198 ;  /* 0x000000c69cac7220 */ /* 0x040fe20000410000 */
[----:B------:R2:W-:Y:S01]  /*6af0*/  STS [R190+0x434], R215 ;  /* 0x000434d7be007388 */ /* 0x0005e20000000800 */
[----:B0-----:R-:W-:Y:S01]  /*6b00*/  FMUL.FTZ R219, R67, R2 ;  /* 0x0000000243db7220 */ /* 0x001fe20000410000 */
[----:B------:R-:W-:Y:S01]  /*6b10*/  FFMA.FTZ R175, R175, R187, R166 ;  /* 0x000000bbafaf7223 */ /* 0x000fe200000100a6 */
[----:B------:R-:W-:Y:S01]  /*6b20*/  FMUL.FTZ R2, R156, R202 ;  /* 0x000000ca9c027220 */ /* 0x000fe20000410000 */
[----:B------:R0:W-:Y:S01]  /*6b30*/  STS [R190+0x448], R211 ;  /* 0x000448d3be007388 */ /* 0x0001e20000000800 */
[----:B-1----:R-:W-:Y:S01]  /*6b40*/  FMUL.FTZ R3, R69, R172 ;  /* 0x000000ac45037220 */ /* 0x002fe20000410000 */
[----:B------:R-:W-:Y:S01]  /*6b50*/  FFMA.FTZ R181, R164, R175, R181 ;  /* 0x000000afa4b57223 */ /* 0x000fe200000100b5 */
[----:B------:R-:W-:Y:S01]  /*6b60*/  MOV R164, UR23 ;  /* 0x0000001700a47c02 */ /* 0x000fe20008000f00 */
[----:B------:R1:W-:Y:S02]  /*6b70*/  STS [R190+0x458], R219 ;  /* 0x000458dbbe007388 */ /* 0x0003e40000000800 */
[----:B------:R-:W-:Y:S01]  /*6b80*/  FFMA.FTZ R179, R179, R181, R168 ;  /* 0x000000b5b3b37223 */ /* 0x000fe200000100a8 */
[----:B--2---:R-:W-:Y:S01]  /*6b90*/  FMUL.FTZ R215, R156, R184 ;  /* 0x000000b89cd77220 */ /* 0x004fe20000410000 */
[----:B------:R2:W-:Y:S02]  /*6ba0*/  STS [R190+0x454], R3 ;  /* 0x00045403be007388 */ /* 0x0005e40000000800 */
[----:B------:R-:W-:Y:S01]  /*6bb0*/  FFMA.FTZ R183, R160, R179, R183 ;  /* 0x000000b3a0b77223 */ /* 0x000fe200000100b7 */
[----:B0-----:R-:W-:Y:S01]  /*6bc0*/  FMUL.FTZ R211, R65, R2 ;  /* 0x0000000241d37220 */ /* 0x001fe20000410000 */
[----:B------:R-:W-:Y:S01]  /*6bd0*/  IADD3 R160, R164, -UR49, -R137 ;  /* 0x80000031a4a07c10 */ /* 0x000fe2000fffe889 */
[----:B------:R-:W-:Y:S01]  /*6be0*/  FMUL.FTZ R2, R156, R204 ;  /* 0x000000cc9c027220 */ /* 0x000fe20000410000 */
[----:B------:R-:W-:Y:S01]  /*6bf0*/  FMUL.FTZ R215, R78, R215 ;  /* 0x000000d74ed77220 */ /* 0x000fe20000410000 */
[----:B------:R-:W-:Y:S01]  /*6c00*/  FMUL.FTZ R164, R156, R210 ;  /* 0x000000d29ca47220 */ /* 0x000fe20000410000 */
[----:B------:R-:W-:Y:S01]  /*6c10*/  ISETP.GE.AND P1, PT, R160, 0x1, PT ;  /* 0x00000001a000780c */ /* 0x000fe20003f26270 */
[C---:B-1----:R-:W-:Y:S01]  /*6c20*/  FMUL.FTZ R219, R156.reuse, R209 ;  /* 0x000000d19cdb7220 */ /* 0x042fe20000410000 */
[----:B--2---:R-:W-:Y:S01]  /*6c30*/  FMUL.FTZ R3, R63, R2 ;  /* 0x000000023f037220 */ /* 0x004fe20000410000 */
[----:B------:R-:W-:Y:S01]  /*6c40*/  FMUL.FTZ R2, R156, R213 ;  /* 0x000000d59c027220 */ /* 0x000fe20000410000 */
[----:B------:R0:W-:Y:S01]  /*6c50*/  STS [R190+0x44c], R215 ;  /* 0x00044cd7be007388 */ /* 0x0001e20000000800 */
[----:B------:R-:W-:Y:S01]  /*6c60*/  FMUL.FTZ R219, R56, R219 ;  /* 0x000000db38db7220 */ /* 0x000fe20000410000 */
[----:B------:R-:W-:-:S02]  /*6c70*/  FFMA.FTZ R177, R177, R183, R170 ;  /* 0x000000b7b1b17223 */ /* 0x000fc400000100aa */
[----:B------:R1:W-:Y:S02]  /*6c80*/  STS [R190+0x450], R217 ;  /* 0x000450d9be007388 */ /* 0x0003e40000000800 */
[----:B------:R-:W-:Y:S02]  /*6c90*/  FFMA.FTZ R185, R162, R177, R185 ;  /* 0x000000b1a2b97223 */ /* 0x000fe400000100b9 */
[----:B------:R2:W-:Y:S01]  /*6ca0*/  STS [R190+0x444], R221 ;  /* 0x000444ddbe007388 */ /* 0x0005e20000000800 */
[----:B0-----:R-:W-:-:S03]  /*6cb0*/  FMUL.FTZ R215, R61, R2 ;  /* 0x000000023dd77220 */ /* 0x001fc60000410000 */
[----:B------:R2:W-:Y:S01]  /*6cc0*/  STS [R190+0x45c], R211 ;  /* 0x00045cd3be007388 */ /* 0x0005e20000000800 */
[----:B-1----:R-:W-:-:S03]  /*6cd0*/  FMUL.FTZ R217, R59, R164 ;  /* 0x000000a43bd97220 */ /* 0x002fc60000410000 */
        /* <DEDUP_REMOVED lines=16> */
.L_x_7113:
[----:B------:R-:W-:Y:S05]  /*6de0*/  BSYNC B0 ;  /* 0x0000000000007941 */ /* 0x000fea0003800000 */
.L_x_7112:
[-C--:B------:R-:W-:Y:S01]  /*6df0*/  FFMA.FTZ R173, R144, -R77.reuse, R173 ;  /* 0x8000004d90ad7223 */ /* 0x080fe200000100ad */
[----:B0-----:R-:W-:Y:S01]  /*6e00*/  FMUL.FTZ R2, R185, R77 ;  /* 0x0000004db9027220 */ /* 0x001fe20000410000 */
[-C--:B------:R-:W-:Y:S01]  /*6e10*/  FFMA.FTZ R154, R149, -R76.reuse, R154 ;  /* 0x8000004c959a7223 */ /* 0x080fe2000001009a */
[----:B--2---:R-:W-:Y:S01]  /*6e20*/  FMUL.FTZ R3, R177, R76 ;  /* 0x0000004cb1037220 */ /* 0x004fe20000410000 */
[----:B------:R-:W-:Y:S01]  /*6e30*/  FFMA.FTZ R171, R142, -R75, R171 ;  /* 0x8000004b8eab7223 */ /* 0x000fe200000100ab */
[----:B------:R-:W-:Y:S01]  /*6e40*/  FFMA.FTZ R156, R2, R173, RZ ;  /* 0x000000ad029c7223 */ /* 0x000fe200000100ff */
[----:B------:R-:W-:Y:S01]  /*6e50*/  FMUL.FTZ R20, R183, R75 ;  /* 0x0000004bb7147220 */ /* 0x000fe20000410000 */
[-C--:B------:R-:W-:Y:S01]  /*6e60*/  FFMA.FTZ R152, R147, -R74.reuse, R152 ;  /* 0x8000004a93987223 */ /* 0x080fe20000010098 */
[----:B------:R-:W-:Y:S01]  /*6e70*/  FMUL.FTZ R21, R179, R74 ;  /* 0x0000004ab3157220 */ /* 0x000fe20000410000 */
[----:B------:R-:W-:Y:S01]  /*6e80*/  FFMA.FTZ R211, R3, R154, R156 ;  /* 0x0000009a03d37223 */ /* 0x000fe2000001009c */
[----:B------:R-:W-:Y:S01]  /*6e90*/  IADD3 R164, R137, 0x20, RZ ;  /* 0x0000002089a47810 */ /* 0x000fe20007ffe0ff */
[-C--:B------:R-:W-:Y:S01]  /*6ea0*/  FFMA.FTZ R169, R150, -R73.reuse, R169 ;  /* 0x8000004996a97223 */ /* 0x080fe200000100a9 */
[----:B------:R-:W-:Y:S01]  /*6eb0*/  FMUL.FTZ R156, R181, R73 ;  /* 0x00000049b59c7220 */ /* 0x000fe20000410000 */
[----:B------:R-:W-:Y:S01]  /*6ec0*/  FFMA.FTZ R162, R20, R171, R211 ;  /* 0x000000ab14a27223 */ /* 0x000fe200000100d3 */
[----:B------:R-:W-:Y:S01]  /*6ed0*/  LEA.HI.SX32 R178, R164, R137, 0x1b ;  /* 0x00000089a4b27211 */ /* 0x000fe200078fdaff */
[-C--:B------:R-:W-:Y:S01]  /*6ee0*/  FFMA.FTZ R158, R167, -R72.reuse, R158 ;  /* 0x80000048a79e7223 */ /* 0x080fe2000001009e */
[----:B------:R-:W-:Y:S01]  /*6ef0*/  FMUL.FTZ R211, R175, R72 ;  /* 0x00000048afd37220 */ /* 0x000fe20000410000 */
[----:B------:R-:W-:Y:S01]  /*6f00*/  FFMA.FTZ R215, R21, R152, R162 ;  /* 0x0000009815d77223 */ /* 0x000fe200000100a2 */
[----:B------:R-:W-:Y:S01]  /*6f10*/  LEA R178, R178, UR12, 0x2 ;  /* 0x0000000cb2b27c11 */ /* 0x000fe2000f8e10ff */
[----:B------:R-:W-:Y:S01]  /*6f20*/  FMUL.FTZ R162, R187, R70 ;  /* 0x00000046bba27220 */ /* 0x000fe20000410000 */
[----:B------:R-:W-:Y:S01]  /*6f30*/  FFMA.FTZ R184, R163, -R68, R184 ;  /* 0x80000044a3b87223 */ /* 0x000fe200000100b8 */
[----:B------:R-:W-:Y:S01]  /*6f40*/  FFMA.FTZ R164, R156, R169, R215 ;  /* 0x000000a99ca47223 */ /* 0x000fe200000100d7 */
[----:B------:R-:W-:Y:S01]  /*6f50*/  FFMA.FTZ R215, R165, -R70, R176 ;  /* 0x80000046a5d77223 */ /* 0x000fe200000100b0 */
[----:B------:R-:W-:Y:S01]  /*6f60*/  FFMA.FTZ R176, R146, -R45, R209 ;  /* 0x8000002d92b07223 */ /* 0x000fe200000100d1 */
[----:B------:R-:W-:Y:S01]  /*6f70*/  FMUL.FTZ R217, R189, R68 ;  /* 0x00000044bdd97220 */ /* 0x000fe20000410000 */
[----:B------:R-:W-:Y:S01]  /*6f80*/  FFMA.FTZ R219, R211, R158, R164 ;  /* 0x0000009ed3db7223 */ /* 0x000fe200000100a4 */
[----:B------:R0:W1:Y:S01]  /*6f90*/  LDS R209, [R178+0x4b0] ;  /* 0x0004b000b2d17984 */ /* 0x0000620000000800 */
[----:B------:R-:W-:Y:S01]  /*6fa0*/  FMUL.FTZ R164, R191, R66 ;  /* 0x00000042bfa47220 */ /* 0x000fe20000410000 */
[----:B------:R-:W-:Y:S01]  /*6fb0*/  FFMA.FTZ R198, R159, -R64, R198 ;  /* 0x800000409fc67223 */ /* 0x000fe200000100c6 */
[----:B------:R-:W-:Y:S01]  /*6fc0*/  FFMA.FTZ R166, R162, R215, R219 ;  /* 0x000000d7a2a67223 */ /* 0x000fe200000100db */
[----:B------:R-:W-:Y:S01]  /*6fd0*/  FFMA.FTZ R219, R161, -R66, R196 ;  /* 0x80000042a1db7223 */ /* 0x000fe200000100c4 */
[----:B------:R-:W-:Y:S01]  /*6fe0*/  FMUL.FTZ R221, R193, R64 ;  /* 0x00000040c1dd7220 */ /* 0x000fe20000410000 */
[----:B------:R-:W-:Y:S01]  /*6ff0*/  FFMA.FTZ R200, R157, -R62, R200 ;  /* 0x8000003e9dc87223 */ /* 0x000fe200000100c8 */
[----:B------:R-:W-:Y:S01]  /*7000*/  FFMA.FTZ R223, R217, R184, R166 ;  /* 0x000000b8d9df7223 */ /* 0x000fe200000100a6 */
[----:B------:R-:W-:Y:S01]  /*7010*/  FMUL.FTZ R168, R195, R62 ;  /* 0x0000003ec3a87220 */ /* 0x000fe20000410000 */
[----:B------:R-:W-:Y:S01]  /*7020*/  FFMA.FTZ R202, R155, -R60, R202 ;  /* 0x8000003c9bca7223 */ /* 0x000fe200000100ca */
[----:B------:R-:W-:Y:S01]  /*7030*/  FFMA.FTZ R204, R153, -R58, R204 ;  /* 0x8000003a99cc7223 */ /* 0x000fe200000100cc */
[----:B------:R-:W-:Y:S01]  /*7040*/  FFMA.FTZ R166, R164, R219, R223 ;  /* 0x000000dba4a67223 */ /* 0x000fe200000100df */
[----:B------:R-:W-:Y:S01]  /*7050*/  FMUL.FTZ R223, R197, R60 ;  /* 0x0000003cc5df7220 */ /* 0x000fe20000410000 */
[----:B------:R-:W-:Y:S01]  /*7060*/  FMUL.FTZ R170, R199, R58 ;  /* 0x0000003ac7aa7220 */ /* 0x000fe20000410000 */
[----:B------:R-:W-:Y:S01]  /*7070*/  ISETP.GE.AND P1, PT, R160, 0x21, PT ;  /* 0x00000021a000780c */ /* 0x000fe20003f26270 */
[----:B------:R-:W-:Y:S01]  /*7080*/  FFMA.FTZ R225, R221, R198, R166 ;  /* 0x000000c6dde17223 */ /* 0x000fe200000100a6 */
[----:B------:R-:W-:Y:S01]  /*7090*/  USHF.L.U64.HI UR13, UR6, 0x2, UR7 ;  /* 0x00000002060d7899 */ /* 0x000fe20008010207 */
[-C--:B------:R-:W-:Y:S01]  /*70a0*/  FFMA.FTZ R213, R148, -R55.reuse, R213 ;  /* 0x8000003794d57223 */ /* 0x080fe200000100d5 */
[----:B------:R-:W-:Y:S01]  /*70b0*/  FMUL.FTZ R172, R201, R55 ;  /* 0x00000037c9ac7220 */ /* 0x000fe20000410000 */
[----:B------:R-:W-:Y:S01]  /*70c0*/  FFMA.FTZ R166, R168, R200, R225 ;  /* 0x000000c8a8a67223 */ /* 0x000fe200000100e1 */
[----:B------:R-:W-:Y:S01]  /*70d0*/  USHF.L.U32 UR52, UR6, 0x2, URZ ;  /* 0x0000000206347899 */ /* 0x000fe2000800063f */
[----:B------:R-:W-:Y:S01]  /*70e0*/  IADD3 R180, R137, 0x40, RZ ;  /* 0x0000004089b47810 */ /* 0x000fe20007ffe0ff */
[----:B------:R-:W-:Y:S01]  /*70f0*/  FFMA.FTZ R210, R151, -R50, R210 ;  /* 0x8000003297d27223 */ /* 0x000fe200000100d2 */
        /* <DEDUP_REMOVED lines=25> */
.L_x_7115:
[----:B------:R-:W-:Y:S05]  /*7290*/  BSYNC B0 ;  /* 0x0000000000007941 */ /* 0x000fea0003800000 */
.L_x_7114:
[----:B0-----:R0:W1:Y:S01]  /*72a0*/  LDS R17, [R180+0x530] ;  /* 0x00053000b4117984 */ /* 0x0010620000000800 */
[----:B------:R-:W-:Y:S01]  /*72b0*/  BSSY B0, `(.L_x_7116) ;  /* 0x0000004000007945 */ /* 0x000fe20003800000 */
[----:B------:R-:W-:-:S03]  /*72c0*/  LEA R182, R182, UR12, 0x2 ;  /* 0x0000000cb6b67c11 */ /* 0x000fc6000f8e10ff */
[----:B------:R-:W-:Y:S05]  /*72d0*/  @!P2 BRA `(.L_x_7117) ;  /* 0x000000000004a947 */ /* 0x000fea0003800000 */
[----:B-1----:R2:W-:Y:S02]  /*72e0*/  REDG.E.ADD.F32.FTZ.RN.STRONG.GPU desc[UR24][R18.64+-0x700], R17 ;  /* 0xfff90011120079a6 */ /* 0x0025e4000c10f398 */
.L_x_7117:
[----:B------:R-:W-:Y:S05]  /*72f0*/  BSYNC B0 ;  /* 0x0000000000007941 */ /* 0x000fea0003800000 */
.L_x_7116:
[----:B-12---:R1:W2:Y:S01]  /*7300*/  LDS R17, [R182+0x5b0] ;  /* 0x0005b000b6117984 */ /* 0x0062a20000000800 */
[----:B------:R-:W-:Y:S01]  /*7310*/  BSSY B0, `(.L_x_7118) ;  /* 0x0000005000007945 */ /* 0x000fe20003800000 */
[C---:B------:R-:W-:Y:S02]  /*7320*/  IADD3 R16, R137.reuse, 0x80, RZ ;  /* 0x0000008089107810 */ /* 0x040fe40007ffe0ff */
[----:B------:R-:W-:Y:S01]  /*7330*/  IADD3 R178, R137, 0xa0, RZ ;  /* 0x000000a089b27810 */ /* 0x000fe20007ffe0ff */
[----:B------:R-:W-:Y:S06]  /*7340*/  @!P3 BRA `(.L_x_7119) ;  /* 0x000000000004b947 */ /* 0x000fec0003800000 */
[----:B--2---:R3:W-:Y:S02]  /*7350*/  REDG.E.ADD.F32.FTZ.RN.STRONG.GPU desc[UR24][R18.64+-0x680], R17 ;  /* 0xfff98011120079a6 */ /* 0x0047e4000c10f398 */
.L_x_7119:
[----:B------:R-:W-:Y:S05]  /*7360*/  BSYNC B0 ;  /* 0x0000000000007941 */ /* 0x000fea0003800000 */
.L_x_7118:
[-C--:B------:R-:W-:Y:S01]  /*7370*/  LEA.HI.SX32 R16, R16, R137.reuse, 0x1b ;  /* 0x0000008910107211 */ /* 0x080fe200078fdaff */
[----:B------:R-:W-:Y:S01]  /*7380*/  BSSY B0, `(.L_x_7120) ;  /* 0x0000010000007945 */ /* 0x000fe20003800000 */
[----:B------:R-:W-:Y:S02]  /*7390*/  ISETP.GE.AND P6, PT, R160, 0x81, PT ;  /* 0x00000081a000780c */ /* 0x000fe40003fc6270 */
[----:B------:R-:W-:Y:S02]  /*73a0*/  LEA R16, R16, UR12, 0x2 ;  /* 0x0000000c10107c11 */ /* 0x000fe4000f8e10ff */
[C---:B0-----:R-:W-:Y:S02]  /*73b0*/  IADD3 R180, R137.reuse, 0xc0, RZ ;  /* 0x000000c089b47810 */ /* 0x041fe40007ffe0ff */
[----:B------:R-:W-:Y:S01]  /*73c0*/  LEA.HI.SX32 R178, R178, R137, 0x1b ;  /* 0x00000089b2b27211 */ /* 0x000fe200078fdaff */
[----:B--23--:R0:W2:Y:S01]  /*73d0*/  LDS R17, [R16+0x630] ;  /* 0x0006300010117984 */ /* 0x00c0a20000000800 */
        /* <DEDUP_REMOVED lines=10> */
.L_x_7121:
[----:B------:R-:W-:Y:S05]  /*7480*/  BSYNC B0 ;  /* 0x0000000000007941 */ /* 0x000fea0003800000 */
.L_x_7120:
[----:B0-2---:R0:W1:Y:S01]  /*7490*/  LDS R17, [R178+0x6b0] ;  /* 0x0006b000b2117984 */ /* 0x0050620000000800 */
[----:B------:R-:W-:Y:S01]  /*74a0*/  BSSY B0, `(.L_x_7122) ;  /* 0x0000006000007945 */ /* 0x000fe20003800000 */
[----:B------:R-:W-:Y:S02]  /*74b0*/  IADD3 R16, R137, 0x100, RZ ;  /* 0x0000010089107810 */ /* 0x000fe40007ffe0ff */
[----:B------:R-:W-:Y:S02]  /*74c0*/  LEA.HI.SX32 R182, R182, R137, 0x1b ;  /* 0x00000089b6b67211 */ /* 0x000fe400078fdaff */
[----:B------:R-:W-:Y:S01]  /*74d0*/  LEA R180, R180, UR12, 0x2 ;  /* 0x0000000cb4b47c11 */ /* 0x000fe2000f8e10ff */
[----:B------:R-:W-:Y:S06]  /*74e0*/  @!P1 BRA `(.L_x_7123) ;  /* 0x0000000000049947 */ /* 0x000fec0003800000 */
[----:B-1----:R2:W-:Y:S02]  /*74f0*/  REDG.E.ADD.F32.FTZ.RN.STRONG.GPU desc[UR24][R18.64+-0x580], R17 ;  /* 0xfffa8011120079a6 */ /* 0x0025e4000c10f398 */
.L_x_7123:
[----:B------:R-:W-:Y:S05]  /*7500*/  BSYNC B0 ;  /* 0x0000000000007941 */ /* 0x000fea0003800000 */
.L_x_7122:
[----:B-12---:R1:W2:Y:S01]  /*7510*/  LDS R17, [R180+0x730] ;  /* 0x00073000b4117984 */ /* 0x0062a20000000800 */
[----:B------:R-:W-:Y:S01]  /*7520*/  BSSY B0, `(.L_x_7124) ;  /* 0x0000006000007945 */ /* 0x000fe20003800000 */
[----:B0-----:R-:W-:Y:S02]  /*7530*/  IADD3 R178, R137, 0x120, RZ ;  /* 0x0000012089b27810 */ /* 0x001fe40007ffe0ff */
[----:B------:R-:W-:Y:S02]  /*7540*/  LEA.HI.SX32 R16, R16, R137, 0x1b ;  /* 0x0000008910107211 */ /* 0x000fe400078fdaff */
[----:B------:R-:W-:Y:S01]  /*7550*/  LEA R182, R182, UR12, 0x2 ;  /* 0x0000000cb6b67c11 */ /* 0x000fe2000f8e10ff */
[----:B------:R-:W-:Y:S06]  /*7560*/  @!P2 BRA `(.L_x_7125) ;  /* 0x000000000004a947 */ /* 0x000fec0003800000 */
[----:B--2---:R0:W-:Y:S02]  /*7570*/  REDG.E.ADD.F32.FTZ.RN.STRONG.GPU desc[UR24][R18.64+-0x500], R17 ;  /* 0xfffb0011120079a6 */ /* 0x0041e4000c10f398 */
.L_x_7125:
[----:B------:R-:W-:Y:S05]  /*7580*/  BSYNC B0 ;  /* 0x0000000000007941 */ /* 0x000fea0003800000 */
.L_x_7124:
[----:B0-2---:R0:W2:Y:S01]  /*7590*/  LDS R17, [R182+0x7b0] ;  /* 0x0007b000b6117984 */ /* 0x0050a20000000800 */
[----:B------:R-:W-:Y:S01]  /*75a0*/  BSSY B0, `(.L_x_7126) ;  /* 0x0000005000007945 */ /* 0x000fe20003800000 */
[----:B------:R-:W-:Y:S02]  /*75b0*/  LEA.HI.SX32 R178, R178, R137, 0x1b ;  /* 0x00000089b2b27211 */ /* 0x000fe400078fdaff */
[----:B------:R-:W-:Y:S01]  /*75c0*/  LEA R16, R16, UR12, 0x2 ;  /* 0x0000000c10107c11 */ /* 0x000fe2000f8e10ff */
[----:B------:R-:W-:Y:S06]  /*75d0*/  @!P3 BRA `(.L_x_7127) ;  /* 0x000000000004b947 */ /* 0x000fec0003800000 */
[----:B--2---:R3:W-:Y:S02]  /*75e0*/  REDG.E.ADD.F32.FTZ.RN.STRONG.GPU desc[UR24][R18.64+-0x480], R17 ;  /* 0xfffb8011120079a6 */ /* 0x0047e4000c10f398 */
.L_x_7127:
[----:B------:R-:W-:Y:S05]  /*75f0*/  BSYNC B0 ;  /* 0x0000000000007941 */ /* 0x000fea0003800000 */
.L_x_7126:
[----:B--23--:R2:W3:Y:S01]  /*7600*/  LDS R17, [R16+0x830] ;  /* 0x0008300010117984 */ /* 0x00c4e20000000800 */
[----:B------:R-:W-:Y:S01]  /*7610*/  BSSY B0, `(.L_x_7128) ;  /* 0x0000004000007945 */ /* 0x000fe20003800000 */
[----:B-1----:R-:W-:-:S03]  /*7620*/  LEA R180, R178, UR12, 0x2 ;  /* 0x0000000cb2b47c11 */ /* 0x002fc6000f8e10ff */
[----:B------:R-:W-:Y:S05]  /*7630*/  @!P4 BRA `(.L_x_7129) ;  /* 0x000000000004c947 */ /* 0x000fea0003800000 */
[----:B---3--:R1:W-:Y:S02]  /*7640*/  REDG.E.ADD.F32.FTZ.RN.STRONG.GPU desc[UR24][R18.64+-0x400], R17 ;  /* 0xfffc0011120079a6 */ /* 0x0083e4000c10f398 */
.L_x_7129:
[----:B------:R-:W-:Y:S05]  /*7650*/  BSYNC B0 ;  /* 0x0000000000007941 */ /* 0x000fea0003800000 */
.L_x_7128:
[----:B-1-3--:R1:W3:Y:S01]  /*7660*/  LDS R17, [R180+0x8b0] ;  /* 0x0008b000b4117984 */ /* 0x00a2e20000000800 */
[----:B------:R-:W-:Y:S01]  /*7670*/  BSSY B0, `(.L_x_7130) ;  /* 0x0000005000007945 */ /* 0x000fe20003800000 */
[C---:B--2---:R-:W-:Y:S02]  /*7680*/  IADD3 R16, R137.reuse, 0x140, RZ ;  /* 0x0000014089107810 */ /* 0x044fe40007ffe0ff */
[----:B------:R-:W-:Y:S01]  /*7690*/  IADD3 R178, R137, 0x160, RZ ;  /* 0x0000016089b27810 */ /* 0x000fe20007ffe0ff */
[----:B------:R-:W-:Y:S06]  /*76a0*/  @!P5 BRA `(.L_x_7131) ;  /* 0x000000000004d947 */ /* 0x000fec0003800000 */
[----:B---3--:R2:W-:Y:S02]  /*76b0*/  REDG.E.ADD.F32.FTZ.RN.STRONG.GPU desc[UR24][R18.64+-0x380], R17 ;  /* 0xfffc8011120079a6 */ /* 0x0085e4000c10f398 */
.L_x_7131:
[----:B------:R-:W-:Y:S05]  /*76c0*/  BSYNC B0 ;  /* 0x0000000000007941 */ /* 0x000fea0003800000 */
.L_x_7130:
[-C--:B------:R-:W-:Y:S01]  /*76d0*/  LEA.HI.SX32 R16, R16, R137.reuse, 0x1b ;  /* 0x0000008910107211 */ /* 0x080fe200078fdaff */
[----:B------:R-:W-:Y:S01]  /*76e0*/  BSSY B0, `(.L_x_7132) ;  /* 0x0000010000007945 */ /* 0x000fe20003800000 */
[----:B------:R-:W-:Y:S02]  /*76f0*/  ISETP.GE.AND P6, PT, R160, 0x141, PT ;  /* 0x00000141a000780c */ /* 0x000fe40003fc6270 */
[----:B------:R-:W-:Y:S02]  /*7700*/  LEA R16, R16, UR12, 0x2 ;  /* 0x0000000c10107c11 */ /* 0x000fe4000f8e10ff */
[C---:B-1----:R-:W-:Y:S02]  /*7710*/  IADD3 R180, R137.reuse, 0x180, RZ ;  /* 0x0000018089b47810 */ /* 0x042fe40007ffe0ff */
[----:B------:R-:W-:Y:S01]  /*7720*/  LEA.HI.SX32 R178, R178, R137, 0x1b ;  /* 0x00000089b2b27211 */ /* 0x000fe200078fdaff */
[----:B--23--:R1:W2:Y:S01]  /*7730*/  LDS R17, [R16+0x930] ;  /* 0x0009300010117984 */ /* 0x00c2a20000000800 */
        /* <DEDUP_REMOVED lines=10> */
.L_x_7133:
[----:B------:R-:W-:Y:S05]  /*77e0*/  BSYNC B0 ;  /* 0x0000000000007941 */ /* 0x000fea0003800000 */
.L_x_7132:
[----:B0-2---:R0:W1:Y:S01]  /*77f0*/  LDS R17, [R178+0x9b0] ;  /* 0x0009b000b2117984 */ /* 0x0050620000000800 */
[----:B------:R-:W-:Y:S01]  /*7800*/  BSSY B0, `(.L_x_7134) ;  /* 0x0000006000007945 */ /* 0x000fe20003800000 */
[----:B------:R-:W-:Y:S02]  /*7810*/  IADD3 R16, R137, 0x1c0, RZ ;  /* 0x000001c089107810 */ /* 0x000fe40007ffe0ff */
[----:B------:R-:W-:Y:S02]  /*7820*/  LEA.HI.SX32 R182, R182, R137, 0x1b ;  /* 0x00000089b6b67211 */ /* 0x000fe400078fdaff */
[----:B------:R-:W-:Y:S01]  /*7830*/  LEA R180, R180, UR12, 0x2 ;  /* 0x0000000cb4b47c11 */ /* 0x000fe2000f8e10ff */
[----:B------:R-:W-:Y:S06]  /*7840*/  @!P1 BRA `(.L_x_7135) ;  /* 0x0000000000049947 */ /* 0x000fec0003800000 */
[----:B-1----:R2:W-:Y:S02]  /*7850*/  REDG.E.ADD.F32.FTZ.RN.STRONG.GPU desc[UR24][R18.64+-0x280], R17 ;  /* 0xfffd8011120079a6 */ /* 0x0025e4000c10f398 */
.L_x_7135:
[----:B------:R-:W-:Y:S05]  /*7860*/  BSYNC B0 ;  /* 0x0000000000007941 */ /* 0x000fea0003800000 */
.L_x_7134:
[----:B-12---:R1:W2:Y:S01]  /*7870*/  LDS R17, [R180+0xa30] ;  /* 0x000a3000b4117984 */ /* 0x0062a20000000800 */
[----:B------:R-:W-:Y:S01]  /*7880*/  BSSY B0, `(.L_x_7136) ;  /* 0x0000006000007945 */ /* 0x000fe20003800000 */
[----:B------:R-:W-:Y:S02]  /*7890*/  IADD3 R160, R137, 0x1e0, RZ ;  /* 0x000001e089a07810 */ /* 0x000fe40007ffe0ff */
[----:B------:R-:W-:Y:S02]  /*78a0*/  LEA.HI.SX32 R16, R16, R137, 0x1b ;  /* 0x0000008910107211 */ /* 0x000fe400078fdaff */
[----:B------:R-:W-:Y:S01]  /*78b0*/  LEA R182, R182, UR12, 0x2 ;  /* 0x0000000cb6b67c11 */ /* 0x000fe2000f8e10ff */
[----:B------:R-:W-:Y:S06]  /*78c0*/  @!P2 BRA `(.L_x_7137) ;  /* 0x000000000004a947 */ /* 0x000fec0003800000 */
[----:B--2---:R3:W-:Y:S02]  /*78d0*/  REDG.E.ADD.F32.FTZ.RN.STRONG.GPU desc[UR24][R18.64+-0x200], R17 ;  /* 0xfffe0011120079a6 */ /* 0x0047e4000c10f398 */
.L_x_7137:
[----:B------:R-:W-:Y:S05]  /*78e0*/  BSYNC B0 ;  /* 0x0000000000007941 */ /* 0x000fea0003800000 */
.L_x_7136:
[----:B--23--:R2:W3:Y:S01]  /*78f0*/  LDS R17, [R182+0xab0] ;  /* 0x000ab000b6117984 */ /* 0x00c4e20000000800 */
[----:B------:R-:W-:Y:S01]  /*7900*/  BSSY B0, `(.L_x_7138) ;  /* 0x0000005000007945 */ /* 0x000fe20003800000 */
[----:B------:R-:W-:Y:S02]  /*7910*/  LEA.HI.SX32 R160, R160, R137, 0x1b ;  /* 0x00000089a0a07211 */ /* 0x000fe400078fdaff */
[----:B------:R-:W-:Y:S01]  /*7920*/  LEA R16, R16, UR12, 0x2 ;  /* 0x0000000c10107c11 */ /* 0x000fe2000f8e10ff */
[----:B------:R-:W-:Y:S06]  /*7930*/  @!P3 BRA `(.L_x_7139) ;  /* 0x000000000004b947 */ /* 0x000fec0003800000 */
[----:B---3--:R4:W-:Y:S02]  /*7940*/  REDG.E.ADD.F32.FTZ.RN.STRONG.GPU desc[UR24][R18.64+-0x180], R17 ;  /* 0xfffe8011120079a6 */ /* 0x0089e4000c10f398 */
.L_x_7139:
[----:B------:R-:W-:Y:S05]  /*7950*/  BSYNC B0 ;  /* 0x0000000000007941 */ /* 0x000fea0003800000 */
.L_x_7138:
[----:B---34-:R3:W4:Y:S01]  /*7960*/  LDS R17, [R16+0xb30] ;  /* 0x000b300010117984 */ /* 0x0187220000000800 */
[----:B------:R-:W-:Y:S01]  /*7970*/  BSSY B0, `(.L_x_7140) ;  /* 0x0000004000007945 */ /* 0x000fe20003800000 */
[----:B------:R-:W-:-:S03]  /*7980*/  LEA R160, R160, UR12, 0x2 ;  /* 0x0000000ca0a07c11 */ /* 0x000fc6000f8e10ff */
[----:B------:R-:W-:Y:S05]  /*7990*/  @!P4 BRA `(.L_x_7141) ;  /* 0x000000000004c947 */ /* 0x000fea0003800000 */
[----:B----4-:R4:W-:Y:S02]  /*79a0*/  REDG.E.ADD.F32.FTZ.RN.STRONG.GPU desc[UR24][R18.64+-0x100], R17 ;  /* 0xffff0011120079a6 */ /* 0x0109e4000c10f398 */
.L_x_7141:
[----:B------:R-:W-:Y:S05]  /*79b0*/  BSYNC B0 ;  /* 0x0000000000007941 */ /* 0x000fea0003800000 */
.L_x_7140:
[----:B----4-:R4:W0:Y:S01]  /*79c0*/  LDS R17, [R160+0xbb0] ;  /* 0x000bb000a0117984 */ /* 0x0108220000000800 */
[----:B------:R-:W-:Y:S04]  /*79d0*/  BSSY B0, `(.L_x_7142) ;  /* 0x0000003000007945 */ /* 0x000fe80003800000 */
[----:B------:R-:W-:Y:S05]  /*79e0*/  @!P5 BRA `(.L_x_7143) ;  /* 0x000000000004d947 */ /* 0x000fea0003800000 */
[----:B0-----:R0:W-:Y:S02]  /*79f0*/  REDG.E.ADD.F32.FTZ.RN.STRONG.GPU desc[UR24][R18.64+-0x80], R17 ;  /* 0xffff8011120079a6 */ /* 0x0011e4000c10f398 */
.L_x_7143:
[----:B------:R-:W-:Y:S05]  /*7a00*/  BSYNC B0 ;  /* 0x0000000000007941 */ /* 0x000fea0003800000 */
.L_x_7142:
[----:B0-----:R-:W0:Y:S01]  /*7a10*/  SHFL.DOWN PT, R17, R166, 0x1, 0x1f ;  /* 0x08201f00a6117f89 */ /* 0x001e2200000e0000 */
[C---:B------:R-:W-:Y:S01]  /*7a20*/  ISETP.GT.AND P1, PT, R135.reuse, 0x1e, PT ;  /* 0x0000001e8700780c */ /* 0x040fe20003f24270 */
[----:B------:R-:W-:Y:S01]  /*7a30*/  FMUL.FTZ R19, R140, R205 ;  /* 0x000000cd8c137220 */ /* 0x000fe20000410000 */
[----:B------:R-:W-:Y:S01]  /*7a40*/  ISETP.NE.AND P2, PT, R135, RZ, PT ;  /* 0x000000ff8700720c */ /* 0x000fe20003f45270 */
[----:B---3--:R-:W3:Y:S01]  /*7a50*/  SHFL.DOWN PT, R16, R207, 0x1, 0x1f ;  /* 0x08201f00cf107f89 */ /* 0x008ee200000e0000 */
        /* <DEDUP_REMOVED lines=21> */
[----:B---3--:R-:W-:-:S03]  /*7bb0*/  @!P1 FADD.FTZ R207, R207, R16 ;  /* 0x00000010cfcf9221 */ /* 0x008fc60000010000 */
[----:B------:R-:W0:Y:S01]  /*7bc0*/  SHFL.DOWN PT, R17, R166, 0x2, 0x1f ;  /* 0x08401f00a6117f89 */ /* 0x000e2200000e0000 */
[----:B------:R-:W-:-:S03]  /*7bd0*/  ISETP.GT.AND P1, PT, R135, 0x1d, PT ;  /* 0x0000001d8700780c */ /* 0x000fc60003f24270 */
[----:B------:R-:W3:Y:S10]  /*7be0*/  SHFL.DOWN PT, R16, R207, 0x2, 0x1f ;  /* 0x08401f00cf107f89 */ /* 0x000ef400000e0000 */
[----:B0-----:R-:W-:Y:S01]  /*7bf0*/  @!P1 FADD.FTZ R166, R166, R17 ;  /* 0x00000011a6a69221 */ /* 0x001fe20000010000 */
[----:B------:R-:W-:Y:S01]  /*7c00*/  FMUL.FTZ R17, R140, R203 ;  /* 0x000000cb8c117220 */ /* 0x000fe20000410000 */
[----:B---3--:R-:W-:-:S03]  /*7c10*/  @!P1 FADD.FTZ R207, R207, R16 ;  /* 0x00000010cfcf9221 */ /* 0x008fc60000010000 */
[----:B------:R-:W0:Y:S01]  /*7c20*/  SHFL.DOWN PT, R209, R166, 0x4, 0x1f ;  /* 0x08801f00a6d17f89 */ /* 0x000e2200000e0000 */
[----:B------:R-:W-:Y:S01]  /*7c30*/  ISETP.GT.AND P1, PT, R135, 0x1b, PT ;  /* 0x0000001b8700780c */ /* 0x000fe20003f24270 */
[----:B------:R-:W-:Y:S01]  /*7c40*/  FMUL.FTZ R210, R210, R17 ;  /* 0x00000011d2d27220 */ /* 0x000fe20000410000 */
[C---:B------:R-:W-:Y:S01]  /*7c50*/  FMUL.FTZ R17, R140.reuse, R199 ;  /* 0x000000c78c117220 */ /* 0x040fe20000410000 */
[----:B------:R-:W3:Y:S01]  /*7c60*/  SHFL.DOWN PT, R18, R207, 0x4, 0x1f ;  /* 0x08801f00cf127f89 */ /* 0x000ee200000e0000 */
        /* <DEDUP_REMOVED lines=13> */
[C---:B------:R-:W-:Y:S01]  /*7d40*/  FMUL.FTZ R17, R140.reuse, R193 ;  /* 0x000000c18c117220 */ /* 0x040fe20000410000 */
[----:B------:R-:W-:Y:S01]  /*7d50*/  FFMA.FTZ R161, R161, R191, R16 ;  /* 0x000000bfa1a17223 */ /* 0x000fe20000010010 */
[----:B------:R-:W-:Y:S01]  /*7d60*/  FMUL.FTZ R16, R140, R187 ;  /* 0x000000bb8c107220 */ /* 0x000fe20000410000 */
[----:B------:R-:W-:Y:S01]  /*7d70*/  FFMA.FTZ R157, R157, R195, R200 ;  /* 0x000000c39d9d7223 */ /* 0x000fe200000100c8 */
[----:B------:R-:W-:Y:S01]  /*7d80*/  FMUL.FTZ R198, R198, R17 ;  /* 0x00000011c6c67220 */ /* 0x000fe20000410000 */
[----:B------:R-:W-:Y:S01]  /*7d90*/  FMUL.FTZ R17, R140, R189 ;  /* 0x000000bd8c117220 */ /* 0x000fe20000410000 */
[----:B0-----:R-:W-:Y:S01]  /*7da0*/  @!P1 FADD.FTZ R166, R166, R209 ;  /* 0x000000d1a6a69221 */ /* 0x001fe20000010000 */
[----:B------:R-:W-:Y:S01]  /*7db0*/  FMUL.FTZ R16, R215, R16 ;  /* 0x00000010d7107220 */ /* 0x000fe20000410000 */
[----:B------:R-:W-:Y:S01]  /*7dc0*/  FFMA.FTZ R198, R159, R193, R198 ;  /* 0x000000c19fc67223 */ /* 0x000fe200000100c6 */
[----:B------:R-:W-:Y:S01]  /*7dd0*/  FMUL.FTZ R184, R184, R17 ;  /* 0x00000011b8b87220 */ /* 0x000fe20000410000 */
[----:B---3--:R-:W-:Y:S01]  /*7de0*/  @!P1 FADD.FTZ R207, R207, R18 ;  /* 0x00000012cfcf9221 */ /* 0x008fe20000010000 */
[----:B------:R-:W0:Y:S01]  /*7df0*/  SHFL.DOWN PT, R19, R166, 0x8, 0x1f ;  /* 0x09001f00a6137f89 */ /* 0x000e2200000e0000 */
[----:B------:R-:W-:Y:S01]  /*7e00*/  ISETP.GT.AND P1, PT, R135, 0x17, PT ;  /* 0x000000178700780c */ /* 0x000fe20003f24270 */
[----:B------:R-:W-:Y:S01]  /*7e10*/  FFMA.FTZ R165, R165, R187, R16 ;  /* 0x000000bba5a57223 */ /* 0x000fe20000010010 */
[C---:B------:R-:W-:Y:S01]  /*7e20*/  FMUL.FTZ R17, R140.reuse, R175 ;  /* 0x000000af8c117220 */ /* 0x040fe20000410000 */
[----:B------:R-:W3:Y:S01]  /*7e30*/  SHFL.DOWN PT, R18, R207, 0x8, 0x1f ;  /* 0x09001f00cf127f89 */ /* 0x000ee200000e0000 */
[----:B------:R-:W-:Y:S01]  /*7e40*/  FMUL.FTZ R16, R140, R181 ;  /* 0x000000b58c107220 */ /* 0x000fe20000410000 */
[----:B------:R-:W-:Y:S01]  /*7e50*/  FFMA.FTZ R184, R163, R189, R184 ;  /* 0x000000bda3b87223 */ /* 0x000fe200000100b8 */
        /* <DEDUP_REMOVED lines=16> */
[----:B---3--:R-:W-:-:S04]  /*7f60*/  @!P1 FADD.FTZ R207, R207, R18 ;  /* 0x00000012cfcf9221 */ /* 0x008fc80000010000 */
[----:B------:R-:W0:Y:S01]  /*7f70*/  SHFL.DOWN PT, R19, R166, 0x10, 0x1f ;  /* 0x0a001f00a6137f89 */ /* 0x000e2200000e0000 */
[----:B------:R-:W-:-:S03]  /*7f80*/  ISETP.GT.AND P1, PT, R135, 0xf, PT ;  /* 0x0000000f8700780c */ /* 0x000fc60003f24270 */
[----:B------:R-:W3:Y:S10]  /*7f90*/  SHFL.DOWN PT, R18, R207, 0x10, 0x1f ;  /* 0x0a001f00cf127f89 */ /* 0x000ef400000e0000 */
[----:B0-----:R-:W-:Y:S01]  /*7fa0*/  @!P1 FADD.FTZ R166, R166, R19 ;  /* 0x00000013a6a69221 */ /* 0x001fe20000010000 */
[----:B------:R-:W-:Y:S01]  /*7fb0*/  FMUL.FTZ R19, R140, R179 ;  /* 0x000000b38c137220 */ /* 0x000fe20000410000 */
[----:B---3--:R-:W-:-:S03]  /*7fc0*/  @!P1 FADD.FTZ R207, R207, R18 ;  /* 0x00000012cfcf9221 */ /* 0x008fc60000010000 */
        /* <DEDUP_REMOVED lines=11> */
[----:B------:R0:W-:Y:S01]  /*8080*/  @!P2 STS.64 [UR12+0xc78], R16 ;  /* 0x000c7810ff00a988 */ /* 0x0001e20008000a0c */
        /* <DEDUP_REMOVED lines=12> */
[----:B------:R-:W3:Y:S01]  /*8150*/  @P0 LDS R3, [UR13+0x1f28] ;  /* 0x001f280dff030984 */ /* 0x000ee20008000800 */
[----:B0-----:R-:W-:Y:S01]  /*8160*/  @P0 FADD.FTZ R17, R17, R2 ;  /* 0x0000000211110221 */ /* 0x001fe20000010000 */
[----:B---3--:R-:W-:-:S04]  /*8170*/  @P0 FADD.FTZ R16, R16, R3 ;  /* 0x0000000310100221 */ /* 0x008fc80000010000 */
[----:B------:R3:W-:Y:S04]  /*8180*/  STS [UR13+0x2328], R17 ;  /* 0x00232811ff007988 */ /* 0x0007e8000800080d */
[----:B------:R3:W-:Y:S02]  /*8190*/  STS [UR13+0x1f28], R16 ;  /* 0x001f2810ff007988 */ /* 0x0007e4000800080d */
.L_x_7145:
[----:B------:R-:W-:Y:S05]  /*81a0*/  BSYNC B0 ;  /* 0x0000000000007941 */ /* 0x000fea0003800000 */
.L_x_7144:
[----:B------:R-:W-:Y:S02]  /*81b0*/  UIADD3 UR5, UR5, 0x1, URZ ;  /* 0x0000000105057890 */ /* 0x000fe4000fffe03f */
[----:B------:R-:W-:Y:S02]  /*81c0*/  UIADD3 UR6, UP1, UR6, 0x1, URZ ;  /* 0x0000000106067890 */ /* 0x000fe4000ff3e03f */
[----:B------:R-:W-:Y:S02]  /*81d0*/  UISETP.GE.AND UP0, UPT, UR5, UR51, UPT ;  /* 0x000000330500728c */ /* 0x000fe4000bf06270 */
[----:B------:R-:W-:-:S04]  /*81e0*/  UIADD3.X UR7, URZ, UR7, URZ, UP1, !UPT ;  /* 0x000000073f077290 */ /* 0x000fc80008ffe43f */
[----:B------:R-:W-:-:S13]  /*81f0*/  PLOP3.LUT P0, PT, PT, PT, UP0, 0x80, 0x0 ;  /* 0x000000000000781c */ /* 0x000fda0003f0f008 */
[----:B------:R-:W-:Y:S05]  /*8200*/  @!P0 BRA `(.L_x_7146) ;  /* 0xffffffc800208947 */ /* 0x000fea000383ffff */
.L_x_7109:
[----:B------:R-:W-:Y:S01]  /*8210*/  BAR.SYNC.DEFER_BLOCKING 0x0 ;  /* 0x0000000000007b1d */ /* 0x000fe20000010000 */
[----:B------:R-:W-:Y:S01]  /*8220*/  UIADD3 UR23, -UR49, UR23, URZ ;  /* 0x0000001731177290 */ /* 0x000fe2000fffe13f */
[----:B------:R-:W-:Y:S02]  /*8230*/  PRMT R3, RZ, 0x7610, R3 ;  /* 0x00007610ff037816 */ /* 0x000fe40000000003 */
[----:B------:R-:W-:Y:S02]  /*8240*/  PRMT R0, RZ, 0x7610, R0 ;  /* 0x00007610ff007816 */ /* 0x000fe40000000000 */
[----:B------:R-:W-:Y:S01]  /*8250*/  PRMT R13, RZ, 0x7610, R13 ;  /* 0x00007610ff0d7816 */ /* 0x000fe2000000000d */
[----:B------:R-:W-:Y:S01]  /*8260*/  ULDC.64 UR28, c[0x0][0x388] ;  /* 0x0000e200001c7ab9 */ /* 0x000fe20000000a00 */
[----:B------:R-:W-:Y:S01]  /*8270*/  ISETP.GE.AND P2, PT, R4, UR23, PT ;  /* 0x0000001704007c0c */ /* 0x000fe2000bf46270 */
[----:B------:R-:W-:Y:S01]  /*8280*/  ULDC.64 UR26, c[0x0][0x3a8] ;  /* 0x0000ea00001a7ab9 */ /* 0x000fe20000000a00 */
[----:B------:R-:W-:-:S02]  /*8290*/  ISETP.GE.AND P1, PT, R131, UR23, PT ;  /* 0x0000001783007c0c */ /* 0x000fc4000bf26270 */
[----:B------:R-:W-:Y:S02]  /*82a0*/  ISETP.GE.AND P0, PT, R130, UR23, PT ;  /* 0x0000001782007c0c */ /* 0x000fe4000bf06270 */
[----:B------:R-:W-:Y:S02]  /*82b0*/  ISETP.GE.AND P4, PT, R129, UR23, PT ;  /* 0x0000001781007c0c */ /* 0x000fe4000bf86270 */
[----:B------:R-:W-:Y:S02]  /*82c0*/  ISETP.GE.AND P6, PT, R128, UR23, PT ;  /* 0x0000001780007c0c */ /* 0x000fe4000bfc6270 */
[----:B------:R-:W-:Y:S02]  /*82d0*/  ISETP.GE.AND P5, PT, R127, UR23, PT ;  /* 0x000000177f007c0c */ /* 0x000fe4000bfa6270 */
[----:B------:R-:W-:Y:S02]  /*82e0*/  ISETP.GE.AND P3, PT, R126, UR23, PT ;  /* 0x000000177e007c0c */ /* 0x000fe4000bf66270 */
[----:B------:R-:W-:Y:S01]  /*82f0*/  PRMT R2, RZ, 0x7610, R2 ;  /* 0x00007610ff027816 */ /* 0x000fe20000000002 */
[----:B------:R-:W5:Y:S01]  /*8300*/  @!P2 LDG.E.U16 R3, desc[UR24][R10.64] ;  /* 0x000000180a03a981 */ /* 0x000f62000c1e1500 */
[----:B------:R-:W-:-:S02]  /*8310*/  ISETP.GE.AND P2, PT, R125, UR23, PT ;  /* 0x000000177d007c0c */ /* 0x000fc4000bf46270 */
[----:B------:R-:W-:Y:S01]  /*8320*/  PRMT R15, RZ, 0x7610, R15 ;  /* 0x00007610ff0f7816 */ /* 0x000fe2000000000f */
[----:B------:R-:W2:Y:S01]  /*8330*/  @!P1 LDG.E.U16 R0, desc[UR24][R10.64+0x40] ;  /* 0x000040180a009981 */ /* 0x000ea2000c1e1500 */
[----:B------:R-:W-:Y:S02]  /*8340*/  ISETP.GE.AND P1, PT, R124, UR23, PT ;  /* 0x000000177c007c0c */ /* 0x000fe4000bf26270 */
[----:B------:R-:W-:Y:S01]  /*8350*/  PRMT R12, RZ, 0x7610, R12 ;  /* 0x00007610ff0c7816 */ /* 0x000fe2000000000c */
[----:B------:R-:W4:Y:S01]  /*8360*/  @!P0 LDG.E.U16 R13, desc[UR24][R10.64+0x80] ;  /* 0x000080180a0d8981 */ /* 0x000f22000c1e1500 */
[----:B0--3--:R-:W-:Y:S02]  /*8370*/  PRMT R17, RZ, 0x7610, R17 ;  /* 0x00007610ff117816 */ /* 0x009fe40000000011 */
[----:B------:R-:W-:Y:S01]  /*8380*/  PRMT R14, RZ, 0x7610, R14 ;  /* 0x00007610ff0e7816 */ /* 0x000fe2000000000e */
[----:B------:R-:W3:Y:S01]  /*8390*/  @!P4 LDG.E.U16 R2, desc[UR24][R10.64+0xc0] ;  /* 0x0000c0180a02c981 */ /* 0x000ee2000c1e1500 */
[----:B------:R-:W-:-:S02]  /*83a0*/  PRMT R19, RZ, 0x7610, R19 ;  /* 0x00007610ff137816 */ /* 0x000fc40000000013 */
[----:B------:R-:W-:Y:S01]  /*83b0*/  ISETP.GE.AND P0, PT, R123, UR23, PT ;  /* 0x000000177b007c0c */ /* 0x000fe2000bf06270 */
[----:B------:R-:W3:Y:S01]  /*83c0*/  @!P6 LDG.E.U16 R15, desc[UR24][R10.64+0x100] ;  /* 0x000100180a0fe981 */ /* 0x000ee2000c1e1500 */
[----:B------:R-:W-:Y:S02]  /*83d0*/  ISETP.GE.AND P4, PT, R122, UR23, PT ;  /* 0x000000177a007c0c */ /* 0x000fe4000bf86270 */
[----:B------:R-:W-:Y:S01]  /*83e0*/  ISETP.GE.AND P6, PT, R121, UR23, PT ;  /* 0x0000001779007c0c */ /* 0x000fe2000bfc6270 */
[----:B------:R-:W3:Y:S01]  /*83f0*/  @!P5 LDG.E.U16 R12, desc[UR24][R10.64+0x140] ;  /* 0x000140180a0cd981 */ /* 0x000ee2000c1e1500 */
[----:B------:R-:W-:Y:S02]  /*8400*/  ISETP.GE.AND P5, PT, R120, UR23, PT ;  /* 0x0000001778007c0c */ /* 0x000fe4000bfa6270 */
[----:B------:R-:W-:Y:S01]  /*8410*/  PRMT R16, RZ, 0x7610, R16 ;  /* 0x00007610ff107816 */ /* 0x000fe20000000010 */
[----:B------:R-:W3:Y:S01]  /*8420*/  @!P3 LDG.E.U16 R17, desc[UR24][R10.64+0x180] ;  /* 0x000180180a11b981 */ /* 0x000ee2000c1e1500 */
[----:B------:R-:W-:-:S03]  /*8430*/  ISETP.GE.AND P3, PT, R119, UR23, PT ;  /* 0x0000001777007c0c */ /* 0x000fc6000bf66270 */
[----:B------:R-:W3:Y:S01]  /*8440*/  @!P2 LDG.E.U16 R14, desc[UR24][R10.64+0x1c0] ;  /* 0x0001c0180a0ea981 */ /* 0x000ee2000c1e1500 */
[----:B------:R-:W-:-:S03]  /*8450*/  ISETP.GE.AND P2, PT, R118, UR23, PT ;  /* 0x0000001776007c0c */ /* 0x000fc6000bf46270 */
[----:B------:R-:W3:Y:S01]  /*8460*/  @!P1 LDG.E.U16 R19, desc[UR24][R10.64+0x200] ;  /* 0x000200180a139981 */ /* 0x000ee2000c1e1500 */
[----:B------:R-:W-:Y:S02]  /*8470*/  ISETP.GE.AND P1, PT, R117, UR23, PT ;  /* 0x0000001775007c0c */ /* 0x000fe4000bf26270 */
[----:B------:R-:W-:Y:S01]  /*8480*/  PRMT R21, RZ, 0x7610, R21 ;  /* 0x00007610ff157816 */ /* 0x000fe20000000015 */
[----:B------:R-:W3:Y:S01]  /*8490*/  @!P0 LDG.E.U16 R16, desc[UR24][R10.64+0x240] ;  /* 0x000240180a108981 */ /* 0x000ee2000c1e1500 */
[----:B------:R-:W-:Y:S02]  /*84a0*/  PRMT R18, RZ, 0x7610, R18 ;  /* 0x00007610ff127816 */ /* 0x000fe40000000012 */
[----:B------:R-:W-:Y:S02]  /*84b0*/  PRMT R45, RZ, 0x7610, R45 ;  /* 0x00007610ff2d7816 */ /* 0x000fe4000000002d */
[----:B------:R-:W-:Y:S01]  /*84c0*/  PRMT R20, RZ, 0x7610, R20 ;  /* 0x00007610ff147816 */ /* 0x000fe20000000014 */
[----:B------:R-:W3:Y:S01]  /*84d0*/  @!P4 LDG.E.U16 R21, desc[UR24][R10.64+0x280] ;  /* 0x000280180a15c981 */ /* 0x000ee2000c1e1500 */
[----:B------:R-:W-:-:S02]  /*84e0*/  PRMT R55, RZ, 0x7610, R55 ;  /* 0x00007610ff377816 */ /* 0x000fc40000000037 */
[----:B------:R-:W-:Y:S01]  /*84f0*/  PRMT R50, RZ, 0x7610, R50 ;  /* 0x00007610ff327816 */ /* 0x000fe20000000032 */
[----:B------:R-:W3:Y:S04]  /*8500*/  @!P6 LDG.E.U16 R18, desc[UR24][R10.64+0x2c0] ;  /* 0x0002c0180a12e981 */ /* 0x000ee8000c1e1500 */
[----:B------:R-:W3:Y:S04]  /*8510*/  @!P5 LDG.E.U16 R45, desc[UR24][R10.64+0x300] ;  /* 0x000300180a2dd981 */ /* 0x000ee8000c1e1500 */
[----:B------:R-:W3:Y:S04]  /*8520*/  @!P3 LDG.E.U16 R20, desc[UR24][R10.64+0x340] ;  /* 0x000340180a14b981 */ /* 0x000ee8000c1e1500 */
[----:B------:R-:W3:Y:S04]  /*8530*/  @!P2 LDG.E.U16 R55, desc[UR24][R10.64+0x380] ;  /* 0x000380180a37a981 */ /* 0x000ee8000c1e1500 */
[----:B------:R-:W3:Y:S01]  /*8540*/  @!P1 LDG.E.U16 R50, desc[UR24][R10.64+0x3c0] ;  /* 0x0003c0180a329981 */ /* 0x000ee2000c1e1500 */
[----:B------:R-:W-:-:S02]  /*8550*/  F2FP.F16.F32.PACK_AB R28, R28, R29 ;  /* 0x0000001d1c1c723e */ /* 0x000fc400000000ff */
[----:B------:R-:W-:Y:S02]  /*8560*/  F2FP.F16.F32.PACK_AB R36, R36, R37 ;  /* 0x000000252424723e */ /* 0x000fe400000000ff */
[----:B------:R-:W-:Y:S01]  /*8570*/  F2FP.F16.F32.PACK_AB R32, R32, R33 ;  /* 0x000000212020723e */ /* 0x000fe200000000ff */
        /* <DEDUP_REMOVED lines=18> */
[----:B------:R-:W2:Y:S04]  /*86a0*/  LDS.U16 R3, [R100+0x4] ;  /* 0x0000040064037984 */ /* 0x000ea80000000400 */
[----:B------:R-:W3:Y:S04]  /*86b0*/  LDS.U16 R2, [R100+0x2] ;  /* 0x0000020064027984 */ /* 0x000ee80000000400 */
[----:B------:R-:W4:Y:S04]  /*86c0*/  LDS.U16 R10, [R100+0x6] ;  /* 0x00000600640a7984 */ /* 0x000f280000000400 */
[----:B------:R-:W-:Y:S01]  /*86d0*/  LDS.U16 R12, [R100+0x12] ;  /* 0x00001200640c7984 */ /* 0x000fe20000000400 */
[----:B0-----:R-:W-:-:S03]  /*86e0*/  HADD2.F32 R11, -RZ, R0.H0_H0 ;  /* 0x20000000ff0b7230 */ /* 0x001fc60000004100 */
[----:B------:R-:W-:Y:S02]  /*86f0*/  LDS.U16 R0, [R100+0x8] ;  /* 0x0000080064007984 */ /* 0x000fe40000000400 */
[----:B------:R-:W-:Y:S01]  /*8700*/  FADD.FTZ R13, R11, R136 ;  /* 0x000000880b0d7221 */ /* 0x000fe20000010000 */
[----:B--2---:R-:W-:-:S04]  /*8710*/  HADD2.F32 R3, -RZ, R3.H0_H0 ;  /* 0x20000003ff037230 */ /* 0x004fc80000004100 */
[----:B------:R-:W-:Y:S01]  /*8720*/  FSETP.GTU.FTZ.AND P1, PT, R13, 20, PT ;  /* 0x41a000000d00780b */ /* 0x000fe20003f3c000 */
[----:B---3--:R-:W-:Y:S02]  /*8730*/  HADD2.F32 R11, -RZ, R2.H0_H0 ;  /* 0x20000002ff0b7230 */ /* 0x008fe40000004100 */
[--C-:B------:R-:W-:Y:S01]  /*8740*/  FADD.FTZ R15, R3, R136.reuse ;  /* 0x00000088030f7221 */ /* 0x100fe20000010000 */
[----:B------:R-:W-:Y:S04]  /*8750*/  LDS.U16 R2, [R100+0xa] ;  /* 0x00000a0064027984 */ /* 0x000fe80000000400 */
[----:B------:R-:W0:Y:S01]  /*8760*/  LDS.U16 R3, [R100+0xc] ;  /* 0x00000c0064037984 */ /* 0x000e220000000400 */
[----:B------:R-:W-:Y:S01]  /*8770*/  FADD.FTZ R14, R11, R136 ;  /* 0x000000880b0e7221 */ /* 0x000fe20000010000 */
[----:B----4-:R-:W-:-:S02]  /*8780*/  HADD2.F32 R11, -RZ, R10.H0_H0 ;  /* 0x2000000aff0b7230 */ /* 0x010fc40000004100 */
[----:B------:R-:W2:Y:S01]  /*8790*/  LDS.U16 R10, [R100+0xe] ;  /* 0x00000e00640a7984 */ /* 0x000ea20000000400 */
[----:B------:R-:W-:Y:S01]  /*87a0*/  FSETP.GTU.FTZ.AND P5, PT, R15, 20, PT ;  /* 0x41a000000f00780b */ /* 0x000fe20003fbc000 */
[----:B------:R-:W-:Y:S01]  /*87b0*/  @!P1 FMUL.FTZ R13, R13, -1.4426950216293334961 ;  /* 0xbfb8aa3b0d0d9820 */ /* 0x000fe20000410000 */
[----:B------:R-:W-:Y:S01]  /*87c0*/  FSETP.GTU.FTZ.AND P6, PT, R14, 20, PT ;  /* 0x41a000000e00780b */ /* 0x000fe20003fdc000 */
[----:B------:R-:W-:Y:S02]  /*87d0*/  FADD.FTZ R16, R11, R136 ;  /* 0x000000880b107221 */ /* 0x000fe40000010000 */
[----:B------:R-:W3:Y:S02]  /*87e0*/  LDS.U16 R11, [R100+0x10] ;  /* 0x00001000640b7984 */ /* 0x000ee40000000400 */
[----:B------:R-:W4:Y:S06]  /*87f0*/  @!P1 MUFU.EX2 R13, R13 ;  /* 0x0000000d000d9308 */ /* 0x000f2c0000000800 */
[----:B------:R-:W-:-:S02]  /*8800*/  @!P5 FMUL.FTZ R15, R15, -1.4426950216293334961 ;  /* 0xbfb8aa3b0f0fd820 */ /* 0x000fc40000410000 */
[----:B------:R-:W-:-:S04]  /*8810*/  @!P6 FMUL.FTZ R14, R14, -1.4426950216293334961 ;  /* 0xbfb8aa3b0e0ee820 */ /* 0x000fc80000410000 */
[----:B------:R-:W5:Y:S01]  /*8820*/  @!P5 MUFU.EX2 R15, R15 ;  /* 0x0000000f000fd308 */ /* 0x000f620000000800 */
[----:B----4-:R-:W-:-:S07]  /*8830*/  @!P1 FADD.FTZ R13, R13, 1 ;  /* 0x3f8000000d0d9421 */ /* 0x010fce0000010000 */
[----:B------:R-:W4:Y:S08]  /*8840*/  @!P6 MUFU.EX2 R14, R14 ;  /* 0x0000000e000ee308 */ /* 0x000f300000000800 */
[----:B------:R-:W1:Y:S01]  /*8850*/  @!P1 MUFU.RCP R13, R13 ;  /* 0x0000000d000d9308 */ /* 0x000e620000001000 */
[----:B0-----:R-:W-:Y:S02]  /*8860*/  HADD2.F32 R3, -RZ, R3.H0_H0 ;  /* 0x20000003ff037230 */ /* 0x001fe40000004100 */
[----:B-----5:R-:W-:-:S03]  /*8870*/  @!P5 FADD.FTZ R15, R15, 1 ;  /* 0x3f8000000f0fd421 */ /* 0x020fc60000010000 */
[--C-:B------:R-:W-:Y:S01]  /*8880*/  FADD.FTZ R18, R3, R136.reuse ;  /* 0x0000008803127221 */ /* 0x100fe20000010000 */
[----:B--2---:R-:W-:Y:S02]  /*8890*/  HADD2.F32 R3, -RZ, R10.H0_H0 ;  /* 0x2000000aff037230 */ /* 0x004fe40000004100 */
[----:B----4-:R-:W-:Y:S01]  /*88a0*/  @!P6 FADD.FTZ R14, R14, 1 ;  /* 0x3f8000000e0ee421 */ /* 0x010fe20000010000 */
[----:B------:R-:W0:Y:S02]  /*88b0*/  @!P5 MUFU.RCP R15, R15 ;  /* 0x0000000f000fd308 */ /* 0x000e240000001000 */
[----:B------:R-:W-:Y:S01]  /*88c0*/  FADD.FTZ R10, R3, R136 ;  /* 0x00000088030a7221 */ /* 0x000fe20000010000 */
[----:B------:R-:W-:Y:S01]  /*88d0*/  HADD2.F32 R17, -RZ, R0.H0_H0 ;  /* 0x20000000ff117230 */ /* 0x000fe20000004100 */
[----:B------:R-:W-:-:S04]  /*88e0*/  FSETP.GTU.FTZ.AND P2, PT, R18, 20, PT ;  /* 0x41a000001200780b */ /* 0x000fc80003f5c000 */
[----:B------:R-:W2:Y:S01]  /*88f0*/  @!P6 MUFU.RCP R14, R14 ;  /* 0x0000000e000ee308 */ /* 0x000ea20000001000 */
[----:B-1----:R-:W-:Y:S01]  /*8900*/  @!P1 FMUL.FTZ R38, R38, R13 ;  /* 0x0000000d26269220 */ /* 0x002fe20000410000 */
[----:B------:R-:W-:Y:S01]  /*8910*/  FSETP.GTU.FTZ.AND P1, PT, R10, 20, PT ;  /* 0x41a000000a00780b */ /* 0x000fe20003f3c000 */
[--C-:B------:R-:W-:Y:S01]  /*8920*/  FADD.FTZ R0, R17, R136.reuse ;  /* 0x0000008811007221 */ /* 0x100fe20000010000 */
[----:B------:R-:W-:Y:S02]  /*8930*/  HADD2.F32 R17, -RZ, R2.H0_H0 ;  /* 0x20000002ff117230 */ /* 0x000fe40000004100 */
[----:B---3--:R-:W-:Y:S02]  /*8940*/  HADD2.F32 R11, -RZ, R11.H0_H0 ;  /* 0x2000000bff0b7230 */ /* 0x008fe40000004100 */
[----:B------:R-:W-:Y:S02]  /*8950*/  HADD2.F32 R3, -RZ, R12.H0_H0 ;  /* 0x2000000cff037230 */ /* 0x000fe40000004100 */
[--C-:B------:R-:W-:Y:S01]  /*8960*/  FADD.FTZ R17, R17, R136.reuse ;  /* 0x0000008811117221 */ /* 0x100fe20000010000 */
[----:B------:R-:W-:-:S02]  /*8970*/  FADD.FTZ R11, R11, R136 ;  /* 0x000000880b0b7221 */ /* 0x000fc40000010000 */
[----:B------:R-:W-:Y:S01]  /*8980*/  FADD.FTZ R12, R3, R136 ;  /* 0x00000088030c7221 */ /* 0x000fe20000010000 */
[----:B------:R-:W-:Y:S01]  /*8990*/  @!P2 FMUL.FTZ R3, R18, -1.4426950216293334961 ;  /* 0xbfb8aa3b1203a820 */ /* 0x000fe20000410000 */
[----:B0-----:R-:W-:Y:S01]  /*89a0*/  @!P5 FMUL.FTZ R40, R40, R15 ;  /* 0x0000000f2828d220 */ /* 0x001fe20000410000 */
[----:B------:R-:W-:Y:S01]  /*89b0*/  @!P1 FMUL.FTZ R10, R10, -1.4426950216293334961 ;  /* 0xbfb8aa3b0a0a9820 */ /* 0x000fe20000410000 */
[----:B--2---:R-:W-:Y:S01]  /*89c0*/  @!P6 FMUL.FTZ R39, R39, R14 ;  /* 0x0000000e2727e220 */ /* 0x004fe20000410000 */
[----:B------:R-:W-:Y:S02]  /*89d0*/  FSETP.GTU.FTZ.AND P3, PT, R17, 20, PT ;  /* 0x41a000001100780b */ /* 0x000fe40003f7c000 */
[----:B------:R-:W-:Y:S02]  /*89e0*/  FSETP.GTU.FTZ.AND P6, PT, R11, 20, PT ;  /* 0x41a000000b00780b */ /* 0x000fe40003fdc000 */
[----:B------:R-:W-:Y:S01]  /*89f0*/  FSETP.GTU.FTZ.AND P5, PT, R12, 20, PT ;  /* 0x41a000000c00780b */ /* 0x000fe20003fbc000 */
[----:B------:R-:W0:Y:S08]  /*8a00*/  @!P2 MUFU.EX2 R3, R3 ;  /* 0x000000030003a308 */ /* 0x000e300000000800 */
[----:B------:R-:W1:Y:S01]  /*8a10*/  @!P1 MUFU.EX2 R10, R10 ;  /* 0x0000000a000a9308 */ /* 0x000e620000000800 */
[----:B------:R-:W-:Y:S01]  /*8a20*/  @!P3 FMUL.FTZ R2, R17, -1.4426950216293334961 ;  /* 0xbfb8aa3b1102b820 */ /* 0x000fe20000410000 */
[----:B------:R-:W-:-:S02]  /*8a30*/  @!P6 FMUL.FTZ R11, R11, -1.4426950216293334961 ;  /* 0xbfb8aa3b0b0be820 */ /* 0x000fc40000410000 */
[----:B------:R-:W-:Y:S01]  /*8a40*/  @!P5 FMUL.FTZ R12, R12, -1.4426950216293334961 ;  /* 0xbfb8aa3b0c0cd820 */ /* 0x000fe20000410000 */
[----:B------:R-:W-:-:S03]  /*8a50*/  FSETP.GTU.FTZ.AND P4, PT, R0, 20, PT ;  /* 0x41a000000000780b */ /* 0x000fc60003f9c000 */
[----:B------:R-:W2:Y:S01]  /*8a60*/  @!P3 MUFU.EX2 R2, R2 ;  /* 0x000000020002b308 */ /* 0x000ea20000000800 */
[----:B0-----:R-:W-:-:S07]  /*8a70*/  @!P2 FADD.FTZ R3, R3, 1 ;  /* 0x3f8000000303a421 */ /* 0x001fce0000010000 */
[----:B------:R-:W0:Y:S01]  /*8a80*/  @!P6 MUFU.EX2 R11, R11 ;  /* 0x0000000b000be308 */ /* 0x000e220000000800 */
[----:B-1----:R-:W-:-:S07]  /*8a90*/  @!P1 FADD.FTZ R10, R10, 1 ;  /* 0x3f8000000a0a9421 */ /* 0x002fce0000010000 */
[----:B------:R-:W1:Y:S01]  /*8aa0*/  @!P5 MUFU.EX2 R12, R12 ;  /* 0x0000000c000cd308 */ /* 0x000e620000000800 */
[----:B------:R-:W-:-:S07]  /*8ab0*/  @!P4 FMUL.FTZ R0, R0, -1.4426950216293334961 ;  /* 0xbfb8aa3b0000c820 */ /* 0x000fce0000410000 */
[----:B------:R-:W3:Y:S08]  /*8ac0*/  @!P2 MUFU.RCP R3, R3 ;  /* 0x000000030003a308 */ /* 0x000ef00000001000 */
[----:B------:R-:W4:Y:S01]  /*8ad0*/  @!P1 MUFU.RCP R10, R10 ;  /* 0x0000000a000a9308 */ /* 0x000f220000001000 */
[----:B--2---:R-:W-:Y:S01]  /*8ae0*/  @!P3 FADD.FTZ R2, R2, 1 ;  /* 0x3f8000000202b421 */ /* 0x004fe20000010000 */
[----:B0-----:R-:W-:Y:S01]  /*8af0*/  @!P6 FADD.FTZ R11, R11, 1 ;  /* 0x3f8000000b0be421 */ /* 0x001fe20000010000 */
[----:B-1----:R-:W-:Y:S01]  /*8b00*/  @!P5 FADD.FTZ R12, R12, 1 ;  /* 0x3f8000000c0cd421 */ /* 0x002fe20000010000 */
[----:B------:R-:W-:-:S04]  /*8b10*/  FSETP.GTU.FTZ.AND P0, PT, R16, 20, PT ;  /* 0x41a000001000780b */ /* 0x000fc80003f1c000 */
[----:B------:R-:W0:Y:S01]  /*8b20*/  @!P4 MUFU.EX2 R0, R0 ;  /* 0x000000000000c308 */ /* 0x000e220000000800 */
[----:B---3--:R-:W-:Y:S02]  /*8b30*/  @!P2 FMUL.FTZ R44, R44, R3 ;  /* 0x000000032c2ca220 */ /* 0x008fe40000410000 */
[----:B------:R-:W1:Y:S05]  /*8b40*/  LDS.U16 R3, [R100+0x18] ;  /* 0x0000180064037984 */ /* 0x000e6a0000000400 */
[----:B------:R-:W2:Y:S01]  /*8b50*/  @!P3 MUFU.RCP R2, R2 ;  /* 0x000000020002b308 */ /* 0x000ea20000001000 */
[----:B----4-:R-:W-:Y:S02]  /*8b60*/  @!P1 FMUL.FTZ R47, R47, R10 ;  /* 0x0000000a2f2f9220 */ /* 0x010fe40000410000 */
[----:B------:R-:W3:Y:S05]  /*8b70*/  LDS.U16 R10, [R100+0x1a] ;  /* 0x00001a00640a7984 */ /* 0x000eea0000000400 */
[----:B------:R-:W4:Y:S08]  /*8b80*/  @!P6 MUFU.RCP R11, R11 ;  /* 0x0000000b000be308 */ /* 0x000f300000001000 */
[----:B------:R-:W5:Y:S01]  /*8b90*/  @!P5 MUFU.RCP R12, R12 ;  /* 0x0000000c000cd308 */ /* 0x000f620000001000 */
[----:B------:R-:W-:Y:S01]  /*8ba0*/  @!P0 FMUL.FTZ R16, R16, -1.4426950216293334961 ;  /* 0xbfb8aa3b10108820 */ /* 0x000fe20000410000 */
[----:B0-----:R-:W-:Y:S01]  /*8bb0*/  @!P4 FADD.FTZ R0, R0, 1 ;  /* 0x3f8000000000c421 */ /* 0x001fe20000010000 */
[----:B--2---:R-:W-:-:S02]  /*8bc0*/  @!P3 FMUL.FTZ R43, R43, R2 ;  /* 0x000000022b2bb220 */ /* 0x004fc40000410000 */
[----:B------:R-:W-:Y:S03]  /*8bd0*/  LDS.U16 R2, [R100+0x16] ;  /* 0x0000160064027984 */ /* 0x000fe60000000400 */
[----:B------:R-:W0:Y:S01]  /*8be0*/  @!P0 MUFU.EX2 R16, R16 ;  /* 0x0000001000108308 */ /* 0x000e220000000800 */
[----:B----4-:R-:W-:Y:S02]  /*8bf0*/  @!P6 FMUL.FTZ R46, R46, R11 ;  /* 0x0000000b2e2ee220 */ /* 0x010fe40000410000 */
[----:B------:R-:W-:Y:S05]  /*8c00*/  LDS.U16 R11, [R100+0x1c] ;  /* 0x00001c00640b7984 */ /* 0x000fea0000000400 */
[----:B------:R2:W4:Y:S01]  /*8c10*/  @!P4 MUFU.RCP R13, R0 ;  /* 0x00000000000dc308 */ /* 0x0005220000001000 */
[----:B-----5:R-:W-:-:S02]  /*8c20*/  @!P5 FMUL.FTZ R49, R49, R12 ;  /* 0x0000000c3131d220 */ /* 0x020fc40000410000 */
[----:B------:R-:W5:Y:S04]  /*8c30*/  LDS.U16 R12, [R100+0x1e] ;  /* 0x00001e00640c7984 */ /* 0x000f680000000400 */
[----:B--2---:R-:W2:Y:S01]  /*8c40*/  LDS.U16 R0, [R100+0x14] ;  /* 0x0000140064007984 */ /* 0x004ea20000000400 */
[----:B------:R-:W-:Y:S01]  /*8c50*/  BAR.SYNC.DEFER_BLOCKING 0x0 ;  /* 0x0000000000007b1d */ /* 0x000fe20000010000 */
[----:B0-----:R-:W-:Y:S01]  /*8c60*/  @!P0 FADD.FTZ R16, R16, 1 ;  /* 0x3f80000010108421 */ /* 0x001fe20000010000 */
[----:B------:R-:W-:-:S05]  /*8c70*/  PRMT R15, R28, 0x7632, R15 ;  /* 0x000076321c0f7816 */ /* 0x000fca000000000f */
[----:B------:R-:W0:Y:S01]  /*8c80*/  @!P0 MUFU.RCP R16, R16 ;  /* 0x0000001000108308 */ /* 0x000e220000001000 */
[----:B-1----:R-:W-:Y:S01]  /*8c90*/  HADD2.F32 R3, -RZ, R3.H0_H0 ;  /* 0x20000003ff037230 */ /* 0x002fe20000004100 */
[----:B------:R-:W-:Y:S02]  /*8ca0*/  PRMT R50, R36, 0x7632, R50 ;  /* 0x0000763224327816 */ /* 0x000fe40000000032 */
[----:B------:R-:W-:Y:S02]  /*8cb0*/  F2FP.F16.F32.PACK_AB R34, R34, R35 ;  /* 0x000000232222723e */ /* 0x000fe400000000ff */
[----:B------:R-:W-:Y:S01]  /*8cc0*/  F2FP.F16.F32.PACK_AB R30, R30, R31 ;  /* 0x0000001f1e1e723e */ /* 0x000fe200000000ff */
[----:B------:R3:W-:Y:S01]  /*8cd0*/  STS.U16 [R100+0x12], R15 ;  /* 0x0000120f64007388 */ /* 0x0007e20000000400 */
[----:B------:R-:W-:Y:S01]  /*8ce0*/  PRMT R14, R32, 0x7632, R14 ;  /* 0x00007632200e7816 */ /* 0x000fe2000000000e */
[----:B---3--:R-:W-:Y:S02]  /*8cf0*/  HADD2.F32 R15, -RZ, R10.H0_H0 ;  /* 0x2000000aff0f7230 */ /* 0x008fe40000004100 */
[----:B------:R-:W-:-:S03]  /*8d00*/  FADD.FTZ R10, R3, R136 ;  /* 0x00000088030a7221 */ /* 0x000fc60000010000 */
[----:B------:R-:W-:Y:S02]  /*8d10*/  FADD.FTZ R15, R15, R136 ;  /* 0x000000880f0f7221 */ /* 0x000fe40000010000 */
[----:B------:R-:W-:Y:S01]  /*8d20*/  FSETP.GTU.FTZ.AND P2, PT, R10, 20, PT ;  /* 0x41a000000a00780b */ /* 0x000fe20003f5c000 */
[----:B----4-:R-:W-:Y:S01]  /*8d30*/  @!P4 FMUL.FTZ R42, R42, R13 ;  /* 0x0000000d2a2ac220 */ /* 0x010fe20000410000 */
[----:B------:R1:W-:Y:S01]  /*8d40*/  STS.U16 [R100+0x2], R50 ;  /* 0x0000023264007388 */ /* 0x0003e20000000400 */
[----:B0-----:R-:W-:Y:S01]  /*8d50*/  @!P0 FMUL.FTZ R41, R41, R16 ;  /* 0x0000001029298220 */ /* 0x001fe20000410000 */
[----:B------:R-:W-:Y:S02]  /*8d60*/  FSETP.GTU.FTZ.AND P5, PT, R15, 20, PT ;  /* 0x41a000000f00780b */ /* 0x000fe40003fbc000 */
[----:B------:R-:W-:Y:S02]  /*8d70*/  PRMT R13, R34, 0x7632, R13 ;  /* 0x00007632220d7816 */ /* 0x000fe4000000000d */
[----:B------:R-:W-:-:S02]  /*8d80*/  F2FP.F16.F32.PACK_AB R22, R22, R23 ;  /* 0x000000171616723e */ /* 0x000fc400000000ff */
[----:B------:R-:W-:Y:S02]  /*8d90*/  ISETP.NE.AND P0, PT, R137, RZ, PT ;  /* 0x000000ff8900720c */ /* 0x000fe40003f05270 */
[----:B-1----:R-:W-:Y:S01]  /*8da0*/  PRMT R50, R30, 0x7632, R50 ;  /* 0x000076321e327816 */ /* 0x002fe20000000032 */
[----:B------:R0:W-:Y:S01]  /*8db0*/  STS.U16 [R100+0xa], R14 ;  /* 0x00000a0e64007388 */ /* 0x0001e20000000400 */
[----:B------:R-:W-:Y:S02]  /*8dc0*/  F2FP.F16.F32.PACK_AB R26, R26, R27 ;  /* 0x0000001b1a1a723e */ /* 0x000fe400000000ff */
[----:B------:R-:W-:Y:S01]  /*8dd0*/  F2FP.F16.F32.PACK_AB R24, R24, R25 ;  /* 0x000000191818723e */ /* 0x000fe200000000ff */
[----:B------:R2:W-:Y:S01]  /*8de0*/  STS.U16 [R100+0x6], R13 ;  /* 0x0000060d64007388 */ /* 0x0005e20000000400 */
[----:B-----5:R-:W-:Y:S01]  /*8df0*/  HADD2.F32 R3, -RZ, R12.H0_H0 ;  /* 0x2000000cff037230 */ /* 0x020fe20000004100 */
[----:B------:R-:W-:Y:S02]  /*8e00*/  PRMT R16, R26, 0x7632, R16 ;  /* 0x000076321a107816 */ /* 0x000fe40000000010 */
[----:B------:R1:W-:Y:S01]  /*8e10*/  STS.U16 [R100+0xe], R50 ;  /* 0x00000e3264007388 */ /* 0x0003e20000000400 */
[----:B0-----:R-:W-:-:S03]  /*8e20*/  PRMT R14, R22, 0x7632, R14 ;  /* 0x00007632160e7816 */ /* 0x001fc6000000000e */
[----:B------:R0:W-:Y:S01]  /*8e30*/  STS.U16 [R100+0x1c], R22 ;  /* 0x00001c1664007388 */ /* 0x0001e20000000400 */
[----:B--2---:R-:W-:Y:S01]  /*8e40*/  HADD2.F32 R13, -RZ, R0.H0_H0 ;  /* 0x20000000ff0d7230 */ /* 0x004fe20000004100 */
[----:B-1----:R-:W-:Y:S02]  /*8e50*/  PRMT R50, R24, 0x7632, R50 ;  /* 0x0000763218327816 */ /* 0x002fe40000000032 */
[----:B------:R1:W-:Y:S02]  /*8e60*/  STS.U16 [R100+0x1e], R14 ;  /* 0x00001e0e64007388 */ /* 0x0003e40000000400 */
[--C-:B------:R-:W-:Y:S01]  /*8e70*/  FADD.FTZ R0, R13, R136.reuse ;  /* 0x000000880d007221 */ /* 0x100fe20000010000 */
[----:B0-----:R-:W-:Y:S01]  /*8e80*/  MOV R22, UR23 ;  /* 0x0000001700167c02 */ /* 0x001fe20008000f00 */
[----:B------:R-:W-:Y:S04]  /*8e90*/  STS.U16 [R100], R36 ;  /* 0x0000002464007388 */ /* 0x000fe80000000400 */
[----:B------:R-:W-:Y:S01]  /*8ea0*/  STS.U16 [R100+0x4], R34 ;  /* 0x0000042264007388 */ /* 0x000fe20000000400 */
[----:B-1----:R-:W-:Y:S01]  /*8eb0*/  FADD.FTZ R14, R3, R136 ;  /* 0x00000088030e7221 */ /* 0x002fe20000010000 */
[----:B------:R-:W-:-:S02]  /*8ec0*/  @!P2 FMUL.FTZ R3, R10, -1.4426950216293334961 ;  /* 0xbfb8aa3b0a03a820 */ /* 0x000fc40000410000 */
[----:B------:R-:W-:Y:S01]  /*8ed0*/  STS.U16 [R100+0x8], R32 ;  /* 0x0000082064007388 */ /* 0x000fe20000000400 */
[----:B------:R-:W-:-:S03]  /*8ee0*/  @!P5 FMUL.FTZ R10, R15, -1.4426950216293334961 ;  /* 0xbfb8aa3b0f0ad820 */ /* 0x000fc60000410000 */
[----:B------:R-:W-:Y:S04]  /*8ef0*/  STS.U16 [R100+0xc], R30 ;  /* 0x00000c1e64007388 */ /* 0x000fe80000000400 */
[----:B------:R-:W-:Y:S04]  /*8f00*/  STS.U16 [R100+0x10], R28 ;  /* 0x0000101c64007388 */ /* 0x000fe80000000400 */
[----:B------:R-:W-:Y:S04]  /*8f10*/  STS.U16 [R100+0x14], R26 ;  /* 0x0000141a64007388 */ /* 0x000fe80000000400 */
        /* <DEDUP_REMOVED lines=24> */
[----:B------:R-:W-:-:S03]  /*90a0*/  @!P6 FMUL.FTZ R0, R0, -1.4426950216293334961 ;  /* 0xbfb8aa3b0000e820 */ /* 0x000fc60000410000 */
[----:B------:R-:W-:-:S03]  /*90b0*/  FADD.FTZ R13, R13, R136 ;  /* 0x000000880d0d7221 */ /* 0x000fc60000010000 */
[----:B------:R-:W0:Y:S02]  /*90c0*/  @!P6 MUFU.EX2 R0, R0 ;  /* 0x000000000000e308 */ /* 0x000e240000000800 */
[C---:B------:R-:W-:Y:S01]  /*90d0*/  FSETP.GTU.FTZ.AND P1, PT, R13.reuse, 20, PT ;  /* 0x41a000000d00780b */ /* 0x040fe20003f3c000 */
[----:B------:R-:W-:Y:S01]  /*90e0*/  HADD2.F32 R11, -RZ, R11.H0_H0 ;  /* 0x2000000bff0b7230 */ /* 0x000fe20000004100 */
[----:B------:R-:W1:Y:S11]  /*90f0*/  LDS R16, [UR12+0x420] ;  /* 0x0004200cff107984 */ /* 0x000e760008000800 */
[----:B------:R-:W-:Y:S01]  /*9100*/  @!P1 FMUL.FTZ R2, R13, -1.4426950216293334961 ;  /* 0xbfb8aa3b0d029820 */ /* 0x000fe20000410000 */
[----:B0-----:R-:W-:Y:S01]  /*9110*/  @!P6 FADD.FTZ R0, R0, 1 ;  /* 0x3f8000000000e421 */ /* 0x001fe20000010000 */
[----:B------:R-:W-:-:S03]  /*9120*/  FADD.FTZ R11, R11, R136 ;  /* 0x000000880b0b7221 */ /* 0x000fc60000010000 */
[----:B------:R-:W0:Y:S02]  /*9130*/  @!P6 MUFU.RCP R63, R0 ;  /* 0x00000000003fe308 */ /* 0x000e240000001000 */
[----:B------:R-:W-:-:S06]  /*9140*/  FSETP.GTU.FTZ.AND P3, PT, R11, 20, PT ;  /* 0x41a000000b00780b */ /* 0x000fcc0003f7c000 */
[----:B------:R-:W2:Y:S01]  /*9150*/  @!P1 MUFU.EX2 R2, R2 ;  /* 0x0000000200029308 */ /* 0x000ea20000000800 */
[----:B------:R-:W-:-:S07]  /*9160*/  FSETP.GTU.FTZ.AND P4, PT, R14, 20, PT ;  /* 0x41a000000e00780b */ /* 0x000fce0003f9c000 */
[----:B------:R-:W3:Y:S08]  /*9170*/  @!P2 MUFU.EX2 R3, R3 ;  /* 0x000000030003a308 */ /* 0x000ef00000000800 */
[----:B------:R2:W4:Y:S01]  /*9180*/  @!P5 MUFU.EX2 R12, R10 ;  /* 0x0000000a000cd308 */ /* 0x0005220000000800 */
[----:B------:R-:W-:Y:S01]  /*9190*/  @!P3 FMUL.FTZ R13, R11, -1.4426950216293334961 ;  /* 0xbfb8aa3b0b0db820 */ /* 0x000fe20000410000 */
[----:B0-----:R-:W-:Y:S01]  /*91a0*/  @!P6 FMUL.FTZ R48, R48, R63 ;  /* 0x0000003f3030e220 */ /* 0x001fe20000410000 */
[----:B------:R-:W-:-:S02]  /*91b0*/  SHF.R.S32.HI R65, RZ, 0x1f, R4 ;  /* 0x0000001fff417819 */ /* 0x000fc40000011404 */
[----:B------:R-:W-:Y:S01]  /*91c0*/  MOV R0, UR49 ;  /* 0x0000003100007c02 */ /* 0x000fe20008000f00 */
[----:B------:R-:W-:Y:S01]  /*91d0*/  @!P4 FMUL.FTZ R14, R14, -1.4426950216293334961 ;  /* 0xbfb8aa3b0e0ec820 */ /* 0x000fe20000410000 */
[----:B--2---:R-:W-:Y:S01]  /*91e0*/  @!P1 FADD.FTZ R10, R2, 1 ;  /* 0x3f800000020a9421 */ /* 0x004fe20000010000 */
[----:B------:R-:W-:Y:S01]  /*91f0*/  IADD3 R2, P6, R4, UR49, RZ ;  /* 0x0000003104027c10 */ /* 0x000fe2000ffde0ff */
[----:B------:R-:W0:Y:S01]  /*9200*/  @!P3 MUFU.EX2 R13, R13 ;  /* 0x0000000d000db308 */ /* 0x000e220000000800 */
[----:B---3--:R-:W-:Y:S02]  /*9210*/  @!P2 FADD.FTZ R11, R3, 1 ;  /* 0x3f800000030ba421 */ /* 0x008fe40000010000 */
[----:B------:R-:W-:Y:S02]  /*9220*/  LEA.HI.X.SX32 R3, R0, R65, 0x1, P6 ;  /* 0x0000004100037211 */ /* 0x000fe400030f0eff */
[----:B-1----:R-:W-:Y:S01]  /*9230*/  ISETP.GE.AND P6, PT, R4, R16, PT ;  /* 0x000000100400720c */ /* 0x002fe20003fc6270 */
[----:B----4-:R-:W-:Y:S01]  /*9240*/  @!P5 FADD.FTZ R12, R12, 1 ;  /* 0x3f8000000c0cd421 */ /* 0x010fe20000010000 */
[----:B------:R-:W-:Y:S01]  /*9250*/  UIMAD UR5, UR47, UR28, URZ ;  /* 0x0000001c2f0572a4 */ /* 0x000fe2000f8e023f */
[----:B------:R-:W1:Y:S01]  /*9260*/  @!P4 MUFU.EX2 R14, R14 ;  /* 0x0000000e000ec308 */ /* 0x000e620000000800 */
[----:B------:R-:W-:-:S02]  /*9270*/  UIMAD.WIDE.U32 UR6, UR46, UR28, URZ ;  /* 0x0000001c2e0672a5 */ /* 0x000fc4000f8e003f */
[----:B------:R-:W-:-:S05]  /*9280*/  UIMAD UR11, UR47, UR26, URZ ;  /* 0x0000001a2f0b72a4 */ /* 0x000fca000f8e023f */
[----:B------:R2:W3:Y:S01]  /*9290*/  @!P1 MUFU.RCP R18, R10 ;  /* 0x0000000a00129308 */ /* 0x0004e20000001000 */
[----:B------:R-:W-:-:S07]  /*92a0*/  UIMAD UR10, UR46, UR29, UR5 ;  /* 0x0000001d2e0a72a4 */ /* 0x000fce000f8e0205 */
[----:B------:R2:W4:Y:S08]  /*92b0*/  @!P2 MUFU.RCP R63, R11 ;  /* 0x0000000b003fa308 */ /* 0x0005300000001000 */
[----:B------:R2:W1:Y:S01]  /*92c0*/  @!P5 MUFU.RCP R20, R12 ;  /* 0x0000000c0014d308 */ /* 0x0004620000001000 */
[----:B------:R-:W-:Y:S01]  /*92d0*/  UIMAD UR11, UR46, UR27, UR11 ;  /* 0x0000001b2e0b72a4 */ /* 0x000fe2000f8e020b */
[----:B------:R-:W-:Y:S01]  /*92e0*/  BSSY B0, `(.L_x_7147) ;  /* 0x0000011000007945 */ /* 0x000fe20003800000 */
[----:B------:R-:W-:Y:S01]  /*92f0*/  UIADD3 UR5, UR7, UR10, URZ ;  /* 0x0000000a07057290 */ /* 0x000fe2000fffe03f */
[----:B0-----:R-:W-:-:S02]  /*9300*/  @!P3 FADD.FTZ R0, R13, 1 ;  /* 0x3f8000000d00b421 */ /* 0x001fc40000010000 */
[----:B---3--:R-:W-:Y:S09]  /*9310*/  @P6 BRA `(.L_x_7148) ;  /* 0x0000000000346947 */ /* 0x008ff20003800000 */
        /* <DEDUP_REMOVED lines=13> */
.L_x_7148:
[----:B------:R-:W-:Y:S05]  /*93f0*/  BSYNC B0 ;  /* 0x0000000000007941 */ /* 0x000fea0003800000 */
.L_x_7147:
[----:B------:R-:W-:Y:S01]  /*9400*/  ULDC.64 UR28, c[0x0][0x390] ;  /* 0x0000e400001c7ab9 */ /* 0x000fe20000000a00 */
[----:B------:R-:W-:Y:S01]  /*9410*/  UMOV UR7, UR5 ;  /* 0x0000000500077c82 */ /* 0x000fe20008000000 */
[----:B------:R-:W-:Y:S01]  /*9420*/  UIMAD UR10, UR15, UR28, URZ ;  /* 0x0000001c0f0a72a4 */ /* 0x000fe2000f8e023f */
[----:B-1----:R-:W-:Y:S01]  /*9430*/  @!P4 FADD.FTZ R14, R14, 1 ;  /* 0x3f8000000e0ec421 */ /* 0x002fe20000010000 */
[----:B------:R-:W-:Y:S01]  /*9440*/  UIMAD UR23, UR4, -0x200, UR45 ;  /* 0xfffffe00041778a4 */ /* 0x000fe2000f8e022d */
[----:B------:R-:W-:Y:S01]  /*9450*/  @!P1 FMUL.FTZ R51, R51, R18 ;  /* 0x0000001233339220 */ /* 0x000fe20000410000 */
[----:B------:R-:W-:Y:S01]  /*9460*/  UIMAD.WIDE.U32 UR6, UR14, UR28, UR6 ;  /* 0x0000001c0e0672a5 */ /* 0x000fe2000f8e0006 */
[----:B------:R1:W3:Y:S01]  /*9470*/  @!P3 MUFU.RCP R5, R0 ;  /* 0x000000000005b308 */ /* 0x0002e20000001000 */
        /* <DEDUP_REMOVED lines=10> */
[----:B-1----:R-:W-:Y:S01]  /*9520*/  LEA.HI.X R0, R4, UR29, R65, 0x1, P1 ;  /* 0x0000001d04007c11 */ /* 0x002fe200088f0c41 */
[----:B------:R-:W-:Y:S01]  /*9530*/  BSSY B0, `(.L_x_7149) ;  /* 0x000007e000007945 */ /* 0x000fe20003800000 */
[----:B------:R-:W-:-:S02]  /*9540*/  MOV R11, UR5 ;  /* 0x00000005000b7c02 */ /* 0x000fc40008000f00 */
[-C--:B------:R-:W-:Y:S02]  /*9550*/  ISETP.GE.AND P1, PT, R129, R16.reuse, PT ;  /* 0x000000108100720c */ /* 0x080fe40003f26270 */
[----:B------:R-:W-:Y:S01]  /*9560*/  ISETP.GE.AND P2, PT, R128, R16, PT ;  /* 0x000000108000720c */ /* 0x000fe20003f46270 */
[----:B---3--:R-:W-:Y:S01]  /*9570*/  @!P3 FMUL.FTZ R54, R54, R5 ;  /* 0x000000053636b220 */ /* 0x008fe20000410000 */
[----:B------:R-:W-:Y:S02]  /*9580*/  LEA R10, P6, R11, R10, 0x1 ;  /* 0x0000000a0b0a7211 */ /* 0x000fe400078c08ff */
[----:B0-----:R-:W-:Y:S01]  /*9590*/  MOV R12, UR6 ;  /* 0x00000006000c7c02 */ /* 0x001fe20008000f00 */
        /* <DEDUP_REMOVED lines=23> */
[----:B------:R0:W-:Y:S01]  /*9710*/  @!P4 STG.E.U16 desc[UR24][R10.64+-0x280], R27 ;  /* 0xfffd801b0a00c986 */ /* 0x0001e2000c101518 */
[-C--:B------:R-:W-:Y:S01]  /*9720*/  ISETP.GE.AND P4, PT, R120, R16.reuse, PT ;  /* 0x000000107800720c */ /* 0x080fe20003f86270 */
[----:B------:R-:W-:Y:S01]  /*9730*/  UIADD3 UR5, UR7, UR11, URZ ;  /* 0x0000000b07057290 */ /* 0x000fe2000fffe03f */
        /* <DEDUP_REMOVED lines=8> */
[-C--:B------:R-:W-:Y:S01]  /*97c0*/  ISETP.GE.AND P1, PT, R131, R16.reuse, PT ;  /* 0x000000108300720c */ /* 0x080fe20003f26270 */
[----:B------:R-:W-:Y:S01]  /*97d0*/  FADD.FTZ R43, R0, R43 ;  /* 0x0000002b002b7221 */ /* 0x000fe20000010000 */
[----:B------:R-:W-:Y:S01]  /*97e0*/  PRMT R13, R42, 0x7632, R13 ;  /* 0x000076322a0d7816 */ /* 0x000fe2000000000d */
[----:B------:R-:W-:Y:S01]  /*97f0*/  @!P2 STG.E.U16 desc[UR24][R10.64+-0x180], R35 ;  /* 0xfffe80230a00a986 */ /* 0x000fe2000c101518 */
[----:B------:R-:W-:Y:S01]  /*9800*/  ISETP.GE.AND P2, PT, R117, R16, PT ;  /* 0x000000107500720c */ /* 0x000fe20003f46270 */
[----:B------:R-:W-:-:S02]  /*9810*/  FADD.FTZ R44, R43, R44 ;  /* 0x0000002c2b2c7221 */ /* 0x000fc40000010000 */
[----:B------:R-:W-:Y:S02]  /*9820*/  @!P3 STG.E.U16 desc[UR24][R10.64+-0x140], R37 ;  /* 0xfffec0250a00b986 */ /* 0x000fe4000c101518 */
[----:B------:R-:W-:Y:S02]  /*9830*/  FADD.FTZ R47, R44, R47 ;  /* 0x0000002f2c2f7221 */ /* 0x000fe40000010000 */
        /* <DEDUP_REMOVED lines=13> */
[----:B------:R-:W-:Y:S02]  /*9910*/  PRMT R16, R10, 0x7632, R16 ;  /* 0x000076320a107816 */ /* 0x000fe40000000010 */
        /* <DEDUP_REMOVED lines=8> */
[----:B------:R-:W-:Y:S01]  /*99a0*/  STS.U16 [R100], R38 ;  /* 0x0000002664007388 */ /* 0x000fe20000000400 */
[----:B-1----:R-:W-:Y:S01]  /*99b0*/  PRMT R12, R11, 0x7632, R12 ;  /* 0x000076320b0c7816 */ /* 0x002fe2000000000c */
[----:B------:R-:W-:Y:S01]  /*99c0*/  FADD.FTZ R52, R51, R52 ;  /* 0x0000003433347221 */ /* 0x000fe20000010000 */
[----:B------:R-:W-:Y:S01]  /*99d0*/  PRMT R18, R5, 0x7632, R18 ;  /* 0x0000763205127816 */ /* 0x000fe20000000012 */
[----:B------:R-:W-:Y:S01]  /*99e0*/  STS.U16 [R100+0x4], R40 ;  /* 0x0000042864007388 */ /* 0x000fe20000000400 */
[----:B--2---:R-:W-:Y:S01]  /*99f0*/  PRMT R14, R10, 0x7632, R14 ;  /* 0x000076320a0e7816 */ /* 0x004fe2000000000e */
        /* <DEDUP_REMOVED lines=49> */
.L_x_7150:
[----:B------:R-:W-:Y:S05]  /*9d10*/  BSYNC B0 ;  /* 0x0000000000007941 */ /* 0x000fea0003800000 */
.L_x_7149:
        /* <DEDUP_REMOVED lines=22> */
[----:B------:R-:W-:Y:S01]  /*9e80*/  UIADD3 UR4, UR4, 0x1, URZ ;  /* 0x0000000104047890 */ /* 0x000fe2000fffe03f */
[----:B0-----:R-:W-:Y:S01]  /*9e90*/  MOV R4, UR6 ;  /* 0x0000000600047c02 */ /* 0x001fe20008000f00 */
[----:B------:R-:W-:-:S02]  /*9ea0*/  UIADD3.X UR19, UR19, -0x1, URZ, UP1, !UPT ;  /* 0xffffffff13137890 */ /* 0x000fc40008ffe43f */
        /* <DEDUP_REMOVED lines=31> */
.L_x_7076:
        /* <DEDUP_REMOVED lines=26> */
.L_x_7153:
[----:B------:R-:W-:Y:S05]  /*a240*/  BSYNC B0 ;  /* 0x0000000000007941 */ /* 0x000fea0003800000 */
.L_x_7152:
        /* <DEDUP_REMOVED lines=29> */
.L_x_7155:
[----:B0-----:R-:W0:Y:S02]  /*a420*/  S2R R11, SR_TID.X ;  /* 0x00000000000b7919 */ /* 0x001e240000002100 */
.L_x_7156:
[----:B------:R-:W-:Y:S05]  /*a430*/  BSYNC B0 ;  /* 0x0000000000007941 */ /* 0x000fea0003800000 */
.L_x_7154:
        /* <DEDUP_REMOVED lines=22> */
.L_x_7158:
        /* <DEDUP_REMOVED lines=30> */
.L_x_7157:
[----:B------:R-:W-:Y:S05]  /*a780*/  EXIT ;  /* 0x000000000000794d */ /* 0x000fea0003800000 */
.L_x_7159:
        /* <DEDUP_REMOVED lines=15> */
.L_x_10982:


//--------------------- .text._Z25selective_scan_bwd_kernelI32Selective_Scan_bwd_kernel_traitsILi32ELi16ELb0ELb0ELb1ELb1ELb1EN3c104HalfEfEEv12SSMParamsBwd --------------------------
	.section	.text._Z25selective_scan_bwd_kernelI32Selective_Scan_bwd_kernel_traitsILi32ELi16ELb0ELb0ELb1ELb1ELb1EN3c104HalfEfEEv12SSMParamsBwd,"ax",@progbits
	.align	128
        .global         _Z25selective_scan_bwd_kernelI32Selective_Scan_bwd_kernel_traitsILi32ELi16ELb0ELb0ELb1ELb1ELb1EN3c104HalfEfEEv12SSMParamsBwd
        .type           _Z25selective_scan_bwd_kernelI32Selective_Scan_bwd_kernel_traitsILi32ELi16ELb0ELb0ELb1ELb1ELb1EN3c104HalfEfEEv12SSMParamsBwd,@function
        .size           _Z25selective_scan_bwd_kernelI32Selective_Scan_bwd_kernel_traitsILi32ELi16ELb0ELb0ELb1ELb1ELb1EN3c104HalfEfEEv12SSMParamsBwd,(.L_x_10983 - _Z25selective_scan_bwd_kernelI32Selective_Scan_bwd_kernel_traitsILi32ELi16ELb0ELb0ELb1ELb1ELb1EN3c104HalfEfEEv12SSMParamsBwd)
        .other          _Z25selective_scan_bwd_kernelI32Selective_Scan_bwd_kernel_traitsILi32ELi16ELb0ELb0ELb1ELb1ELb1EN3c104HalfEfEEv12SSMParamsBwd,@"STO_CUDA_ENTRY STV_DEFAULT"
_Z25selective_scan_bwd_kernelI32Selective_Scan_bwd_kernel_traitsILi32ELi16ELb0ELb0ELb1ELb1ELb1EN3c104HalfEfEEv12SSMParamsBwd:
.text._Z25selective_scan_bwd_kernelI32Selective_Scan_bwd_kernel_traitsILi32ELi16ELb0ELb0ELb1ELb1ELb1EN3c104HalfEfEEv12SSMParamsBwd:
        /* <DEDUP_REMOVED lines=16> */
[----:B------:R-:W-:Y:S01]  /*0100*/  @P1 LEA.HI.X R3, R143, R3, R8, 0x2, P0 ;  /* 0x000000038f031211 */ /* 0x000fe200000f1408 */
[----:B------:R-:W-:Y:S01]  /*0110*/  HFMA2.MMA R17, -RZ, RZ, 0, 0 ;  /* 0x00000000ff117435 */ /* 0x000fe200000001ff */
[----:B--2---:R-:W-:Y:S01]  /*0120*/  ISETP.NE.U32.AND P0, PT, R4, RZ, PT ;  /* 0x000000ff0400720c */ /* 0x004fe20003f05070 */
[----:B------:R-:W-:Y:S01]  /*0130*/  ULDC.64 UR10, c[0x0][0x290] ;  /* 0x0000a400000a7ab9 */ /* 0x000fe20000000a00 */
[----:B------:R-:W-:Y:S01]  /*0140*/  CS2R R18, SRZ ;  /* 0x0000000000127805 */ /* 0x000fe2000001ff00 */
[----:B------:R2:W2:Y:S01]  /*0150*/  @P1 LDG.E R6, desc[UR14][R2.64] ;  /* 0x0000000e02061981 */ /* 0x0004a2000c1e1900 */
[----:B------:R-:W-:Y:S01]  /*0160*/  ISETP.NE.AND.EX P0, PT, R5, RZ, PT, P0 ;  /* 0x000000ff0500720c */ /* 0x000fe20003f05300 */
[----:B------:R-:W-:Y:S01]  /*0170*/  UMOV UR5, URZ ;  /* 0x0000003f00057c82 */ /* 0x000fe20008000000 */
[----:B------:R-:W-:Y:S01]  /*0180*/  ULDC.64 UR18, c[0x0][0x328] ;  /* 0x0000ca0000127ab9 */ /* 0x000fe20000000a00 */
[----:B------:R-:W1:Y:S01]  /*0190*/  LDC.64 R26, c[0x0][0x278] ;  /* 0x00009e00ff1a7b82 */ /* 0x000e620000000a00 */
[----:B------:R-:W-:-:S07]  /*01a0*/  ULDC.64 UR20, c[0x0][0x260] ;  /* 0x0000980000147ab9 */ /* 0x000fce0000000a00 */
[----:B------:R-:W1:Y:S02]  /*01b0*/  LDC.64 R28, c[0x0][0x2f0] ;  /* 0x0000bc00ff1c7b82 */ /* 0x000e640000000a00 */
[----:B------:R-:W-:-:S04]  /*01c0*/  @P0 LEA R4, P2, R143, R4, 0x2 ;  /* 0x000000048f040211 */ /* 0x000fc800078410ff */
[----:B------:R-:W-:Y:S02]  /*01d0*/  @P0 LEA.HI.X R5, R143, R5, R8, 0x2, P2 ;  /* 0x000000058f050211 */ /* 0x000fe400010f1408 */
[----:B------:R-:W1:Y:S03]  /*01e0*/  LDC.64 R30, c[0x0][0x2f8] ;  /* 0x0000be00ff1e7b82 */ /* 0x000e660000000a00 */
        /* <DEDUP_REMOVED lines=18> */
[----:B------:R-:W-:Y:S01]  /*0310*/  UIMAD UR4, UR16, UR18, URZ ;  /* 0x00000012100472a4 */ /* 0x000fe2000f8e023f */
[----:B---3--:R-:W2:Y:S01]  /*0320*/  MUFU.RCP R0, R0 ;  /* 0x0000000000007308 */ /* 0x008ea20000001000 */
[----:B------:R-:W-:Y:S01]  /*0330*/  ULDC.64 UR10, c[0x0][0x310] ;  /* 0x0000c400000a7ab9 */ /* 0x000fe20000000a00 */
[----:B------:R-:W-:Y:S01]  /*0340*/  UIADD3 UR9, UR9, UR13, URZ ;  /* 0x0000000d09097290 */ /* 0x000fe2000fffe03f */
[C---:B------:R-:W-:Y:S01]  /*0350*/  @P3 LEA R17, P5, R143.reuse, R20, 0x2 ;  /* 0x000000148f113211 */ /* 0x040fe200078a10ff */
[----:B------:R-:W-:Y:S01]  /*0360*/  UIADD3 UR7, UR7, UR12, URZ ;  /* 0x0000000c07077290 */ /* 0x000fe2000fffe03f */
[----:B------:R-:W-:Y:S01]  /*0370*/  MOV R20, RZ ;  /* 0x000000ff00147202 */ /* 0x000fe20000000f00 */
[----:B------:R-:W-:Y:S01]  /*0380*/  UIMAD.WIDE.U32 UR12, UR17, UR20, URZ ;  /* 0x00000014110c72a5 */ /* 0x000fe2000f8e003f */
[----:B------:R-:W-:-:S02]  /*0390*/  @P3 LEA.HI.X R18, R143, R21, R8, 0x2, P5 ;  /* 0x000000158f123211 */ /* 0x000fc400028f1408 */
[----:B------:R-:W-:Y:S02]  /*03a0*/  ISETP.NE.AND P3, PT, R12, RZ, PT ;  /* 0x000000ff0c00720c */ /* 0x000fe40003f65270 */
[----:B--2---:R-:W-:Y:S02]  /*03b0*/  IADD3 R2, R0, 0xffffffe, RZ ;  /* 0x0ffffffe00027810 */ /* 0x004fe40007ffe0ff */
[----:B------:R-:W-:Y:S02]  /*03c0*/  IABS R0, R143 ;  /* 0x0000008f00007213 */ /* 0x000fe40000000000 */
[----:B------:R2:W3:Y:S02]  /*03d0*/  F2I.FTZ.U32.TRUNC.NTZ R3, R2 ;  /* 0x0000000200037305 */ /* 0x0004e4000021f000 */
[----:B--2---:R-:W-:Y:S01]  /*03e0*/  HFMA2.MMA R2, -RZ, RZ, 0, 0 ;  /* 0x00000000ff027435 */ /* 0x004fe200000001ff */
[----:B---3--:R-:W-:-:S05]  /*03f0*/  IADD3 R14, RZ, -R3, RZ ;  /* 0x80000003ff0e7210 */ /* 0x008fca0007ffe0ff */
[----:B------:R-:W-:Y:S02]  /*0400*/  IMAD R5, R14, R7, RZ ;  /* 0x000000070e057224 */ /* 0x000fe400078e02ff */
[----:B------:R-:W2:Y:S02]  /*0410*/  LDC.64 R14, c[0x0][0x288] ;  /* 0x0000a200ff0e7b82 */ /* 0x000ea40000000a00 */
[----:B------:R-:W-:-:S06]  /*0420*/  IMAD.HI.U32 R3, R3, R5, R2 ;  /* 0x0000000503037227 */ /* 0x000fcc00078e0002 */
[----:B------:R-:W-:-:S05]  /*0430*/  IMAD.HI.U32 R141, R3, R0, RZ ;  /* 0x00000000038d7227 */ /* 0x000fca00078e00ff */
[----:B------:R-:W-:-:S05]  /*0440*/  IADD3 R2, -R141, RZ, RZ ;  /* 0x000000ff8d027210 */ /* 0x000fca0007ffe1ff */
[----:B------:R-:W-:-:S05]  /*0450*/  IMAD R0, R7, R2, R0 ;  /* 0x0000000207007224 */ /* 0x000fca00078e0200 */
[----:B------:R-:W-:Y:S01]  /*0460*/  ISETP.GT.U32.AND P4, PT, R7, R0, PT ;  /* 0x000000000700720c */ /* 0x000fe20003f84070 */
[----:B--2---:R-:W-:-:S12]  /*0470*/  IMAD R2, R8, R14, RZ ;  /* 0x0000000e08027224 */ /* 0x004fd800078e02ff */
[----:B------:R-:W-:Y:S02]  /*0480*/  @!P4 IADD3 R0, R0, -R7, RZ ;  /* 0x800000070000c210 */ /* 0x000fe40007ffe0ff */
[----:B------:R-:W-:Y:S02]  /*0490*/  @!P4 IADD3 R141, R141, 0x1, RZ ;  /* 0x000000018d8dc810 */ /* 0x000fe40007ffe0ff */
[----:B------:R-:W-:Y:S01]  /*04a0*/  @P1 R2UR UR5, R6 ;  /* 0x00000000060512ca */ /* 0x000fe200000e0000 */
[C---:B-1----:R-:W-:Y:S01]  /*04b0*/  IMAD R6, R8.reuse, R24, RZ ;  /* 0x0000001808067224 */ /* 0x042fe200078e02ff */
[C---:B------:R-:W-:Y:S01]  /*04c0*/  @P2 LEA R19, P1, R143.reuse, R10, 0x2 ;  /* 0x0000000a8f132211 */ /* 0x040fe200078210ff */
[C---:B------:R-:W-:Y:S02]  /*04d0*/  IMAD R10, R143.reuse, R15, R2 ;  /* 0x0000000f8f0a7224 */ /* 0x040fe400078e0202 */
[----:B------:R-:W-:Y:S01]  /*04e0*/  IMAD R2, R8, R22, RZ ;  /* 0x0000001608027224 */ /* 0x000fe200078e02ff */
[C---:B------:R-:W-:Y:S01]  /*04f0*/  @P2 LEA.HI.X R20, R143.reuse, R11, R8, 0x2, P1 ;  /* 0x0000000b8f142211 */ /* 0x040fe200008f1408 */
[C---:B------:R-:W-:Y:S01]  /*0500*/  IMAD R15, R143.reuse, R25, R6 ;  /* 0x000000198f0f7224 */ /* 0x040fe200078e0206 */
[----:B------:R-:W-:Y:S01]  /*0510*/  ISETP.NE.U32.AND P1, PT, RZ, UR10, PT ;  /* 0x0000000aff007c0c */ /* 0x000fe2000bf25070 */
[C---:B------:R-:W-:Y:S01]  /*0520*/  IMAD R8, R143.reuse, R23, R2 ;  /* 0x000000178f087224 */ /* 0x040fe200078e0202 */
[C---:B------:R-:W-:Y:S01]  /*0530*/  LOP3.LUT R2, R143.reuse, R12, RZ, 0x3c, !PT ;  /* 0x0000000c8f027212 */ /* 0x040fe200078e3cff */
[----:B------:R-:W1:Y:S01]  /*0540*/  LDC R23, c[0x0][0x224] ;  /* 0x00008900ff177b82 */ /* 0x000e620000000800 */
[----:B------:R-:W-:Y:S01]  /*0550*/  ISETP.NE.AND.EX P1, PT, RZ, UR11, PT, P1 ;  /* 0x0000000bff007c0c */ /* 0x000fe2000bf25310 */
[----:B------:R-:W-:Y:S01]  /*0560*/  UIMAD.WIDE.U32 UR10, UR17, UR18, URZ ;  /* 0x00000012110a72a5 */ /* 0x000fe2000f8e003f */
[----:B------:R-:W-:Y:S01]  /*0570*/  ISETP.GE.U32.AND P2, PT, R0, R7, PT ;  /* 0x000000070000720c */ /* 0x000fe20003f46070 */
[----:B------:R-:W-:Y:S01]  /*0580*/  UIMAD UR18, UR17, UR19, UR4 ;  /* 0x00000013111272a4 */ /* 0x000fe2000f8e0204 */
[----:B------:R-:W-:Y:S01]  /*0590*/  ISETP.GE.AND P5, PT, R2, RZ, PT ;  /* 0x000000ff0200720c */ /* 0x000fe20003fa6270 */
[----:B------:R-:W-:Y:S01]  /*05a0*/  IMAD.WIDE.U32 R2, R143, R14, UR6 ;  /* 0x000000068f027e25 */ /* 0x000fe2000f8e000e */
[----:B------:R-:W-:Y:S01]  /*05b0*/  UMOV UR4, URZ ;  /* 0x0000003f00047c82 */ /* 0x000fe20008000000 */
[----:B------:R-:W-:-:S02]  /*05c0*/  UIMAD UR19, UR16, UR20, URZ ;  /* 0x00000014101372a4 */ /* 0x000fc4000f8e023f */
[----:B------:R-:W-:Y:S01]  /*05d0*/  UIADD3 UR11, UR11, UR18, URZ ;  /* 0x000000120b0b7290 */ /* 0x000fe2000fffe03f */
[----:B------:R-:W-:Y:S01]  /*05e0*/  @P0 R2UR UR4, R4 ;  /* 0x00000000040402ca */ /* 0x000fe200000e0000 */
[----:B------:R-:W-:Y:S02]  /*05f0*/  IMAD.WIDE.U32 R4, R143, R22, UR8 ;  /* 0x000000088f047e25 */ /* 0x000fe4000f8e0016 */
[----:B------:R-:W2:Y:S01]  /*0600*/  @P1 LDC R25, c[0x0][0x21c] ;  /* 0x00008700ff191b82 */ /* 0x000ea20000000800 */
[----:B------:R-:W-:Y:S01]  /*0610*/  UIMAD UR19, UR17, UR21, UR19 ;  /* 0x00000015111372a4 */ /* 0x000fe2000f8e0213 */
[----:B------:R-:W-:Y:S01]  /*0620*/  @P2 IADD3 R141, R141, 0x1, RZ ;  /* 0x000000018d8d2810 */ /* 0x000fe20007ffe0ff */
[----:B------:R-:W-:Y:S02]  /*0630*/  IMAD.WIDE.U32 R6, R143, R24, UR10 ;  /* 0x0000000a8f067e25 */ /* 0x000fe4000f8e0018 */
[----:B------:R-:W-:Y:S01]  /*0640*/  UIADD3 UR13, UR13, UR19, URZ ;  /* 0x000000130d0d7290 */ /* 0x000fe2000fffe03f */
[----:B------:R-:W-:-:S02]  /*0650*/  @!P5 IADD3 R141, -R141, RZ, RZ ;  /* 0x000000ff8d8dd210 */ /* 0x000fc40007ffe1ff */
[----:B------:R-:W3:Y:S01]  /*0660*/  @P1 LDC R22, c[0x0][0x214] ;  /* 0x00008500ff161b82 */ /* 0x000ee20000000800 */
[----:B------:R-:W-:Y:S02]  /*0670*/  @!P3 LOP3.LUT R141, RZ, R12, RZ, 0x33, !PT ;  /* 0x0000000cff8db212 */ /* 0x000fe400078e33ff */
[----:B-1----:R-:W-:Y:S02]  /*0680*/  LEA R9, R23, 0xfffffe00, 0x9 ;  /* 0xfffffe0017097811 */ /* 0x002fe400078e48ff */
[----:B------:R-:W-:Y:S02]  /*0690*/  SHF.R.S32.HI R139, RZ, 0x1f, R141 ;  /* 0x0000001fff8b7819 */ /* 0x000fe4000001148d */
[----:B------:R-:W-:Y:S01]  /*06a0*/  SHF.R.S32.HI R11, RZ, 0x1f, R9 ;  /* 0x0000001fff0b7819 */ /* 0x000fe20000011409 */
[----:B------:R-:W1:Y:S01]  /*06b0*/  @P1 LDC.64 R12, c[0x0][0x310] ;  /* 0x0000c400ff0c1b82 */ /* 0x000e620000000a00 */
[----:B------:R-:W-:Y:S01]  /*06c0*/  IADD3 R16, P0, R9, R2, RZ ;  /* 0x0000000209107210 */ /* 0x000fe20007f1e0ff */
[----:B------:R-:W-:Y:S01]  /*06d0*/  IMAD R0, R139, R26, RZ ;  /* 0x0000001a8b007224 */ /* 0x000fe200078e02ff */
[----:B------:R-:W-:-:S02]  /*06e0*/  IADD3 R6, P2, R9, R6, RZ ;  /* 0x0000000609067210 */ /* 0x000fc40007f5e0ff */
[----:B------:R-:W-:Y:S01]  /*06f0*/  IADD3.X R10, R11, R3, R10, P0, !PT ;  /* 0x000000030b0a7210 */ /* 0x000fe200007fe40a */
[----:B------:R-:W-:Y:S01]  /*0700*/  IMAD.WIDE.U32 R2, R141, R26, UR12 ;  /* 0x0000000c8d027e25 */ /* 0x000fe2000f8e001a */
[----:B------:R-:W-:Y:S02]  /*0710*/  IADD3 R14, P0, R9, R4, RZ ;  /* 0x00000004090e7210 */ /* 0x000fe40007f1e0ff */
[----:B------:R-:W-:Y:S01]  /*0720*/  IADD3.X R7, R11, R7, R15, P2, !PT ;  /* 0x000000070b077210 */ /* 0x000fe200017fe40f */
[----:B------:R-:W-:Y:S01]  /*0730*/  IMAD R21, R141, R27, R0 ;  /* 0x0000001b8d157224 */ /* 0x000fe200078e0200 */
[----:B------:R-:W-:Y:S02]  /*0740*/  IADD3.X R8, R11, R5, R8, P0, !PT ;  /* 0x000000050b087210 */ /* 0x000fe400007fe408 */
[----:B------:R-:W-:Y:S02]  /*0750*/  ISETP.GE.AND P0, PT, R23, 0x1, PT ;  /* 0x000000011700780c */ /* 0x000fe40003f06270 */
[----:B------:R-:W-:Y:S01]  /*0760*/  IADD3 R9, P3, R9, R2, RZ ;  /* 0x0000000209097210 */ /* 0x000fe20007f7e0ff */
[----:B---3--:R-:W-:Y:S01]  /*0770*/  @P1 IMAD R0, R22, UR17, R143 ;  /* 0x0000001116001c24 */ /* 0x008fe2000f8e028f */
[----:B------:R-:W-:-:S02]  /*0780*/  LEA R15, P2, R16, R28, 0x1 ;  /* 0x0000001c100f7211 */ /* 0x000fc400078408ff */
[----:B------:R-:W-:Y:S01]  /*0790*/  IADD3 R2, R3, R21, RZ ;  /* 0x0000001503027210 */ /* 0x000fe20007ffe0ff */
[----:B------:R-:W-:Y:S01]  /*07a0*/  @P1 IMAD R0, R0, R23, RZ ;  /* 0x0000001700001224 */ /* 0x000fe200078e02ff */
[----:B------:R-:W-:Y:S02]  /*07b0*/  LEA.HI.X R16, R16, R29, R10, 0x1, P2 ;  /* 0x0000001d10107211 */ /* 0x000fe400010f0c0a */
[----:B------:R-:W-:Y:S01]  /*07c0*/  IADD3.X R2, R11, R2, RZ, P3, !PT ;  /* 0x000000020b027210 */ /* 0x000fe20001ffe4ff */
[----:B--2---:R-:W-:Y:S01]  /*07d0*/  @P1 IMAD R3, R0, R25, RZ ;  /* 0x0000001900031224 */ /* 0x004fe200078e02ff */
[----:B------:R-:W-:Y:S02]  /*07e0*/  LEA R5, P2, R14, R30, 0x1 ;  /* 0x0000001e0e057211 */ /* 0x000fe400078408ff */
[----:B0-----:R-:W-:Y:S01]  /*07f0*/  LEA R131, P4, R9, R128, 0x1 ;  /* 0x0000008009837211 */ /* 0x001fe200078808ff */
[----:B-1----:R-:W-:Y:S01]  /*0800*/  @P1 IMAD.WIDE R12, R3, 0x8, R12 ;  /* 0x00000008030c1825 */ /* 0x002fe200078e020c */
[----:B----4-:R-:W-:-:S02]  /*0810*/  LEA R4, P3, R6, R32, 0x1 ;  /* 0x0000002006047211 */ /* 0x010fc400078608ff */
[----:B------:R-:W-:Y:S02]  /*0820*/  @!P1 CS2R R12, SRZ ;  /* 0x00000000000c9805 */ /* 0x000fe4000001ff00 */
[----:B------:R-:W-:Y:S02]  /*0830*/  LEA.HI.X R14, R14, R31, R8, 0x1, P2 ;  /* 0x0000001f0e0e7211 */ /* 0x000fe400010f0c08 */
[----:B------:R-:W-:Y:S02]  /*0840*/  LEA.HI.X R129, R9, R129, R2, 0x1, P4 ;  /* 0x0000008109817211 */ /* 0x000fe400020f0c02 */
[----:B------:R-:W-:Y:S02]  /*0850*/  LEA.HI.X R3, R6, R33, R7, 0x1, P3 ;  /* 0x0000002106037211 */ /* 0x000fe400018f0c07 */
[----:B------:R-:W-:Y:S02]  /*0860*/  MOV R10, R19 ;  /* 0x00000013000a7202 */ /* 0x000fe40000000f00 */
[----:B------:R-:W-:-:S02]  /*0870*/  MOV R11, R20 ;  /* 0x00000014000b7202 */ /* 0x000fc40000000f00 */
        /* <DEDUP_REMOVED lines=18> */
[----:B------:R-:W-:Y:S02]  /*09a0*/  SHF.R.S32.HI R7, RZ, 0x1f, R6 ;  /* 0x0000001fff077819 */ /* 0x000fe40000011406 */
        /* <DEDUP_REMOVED lines=14> */
[----:B-1----:R-:W-:-:S07]  /*0a90*/  LOP3.LUT R128, R6, 0x1e0, RZ, 0xfc, !PT ;  /* 0x000001e006807812 */ /* 0x002fce00078efcff */
.L_x_7240:
[----:B0-----:R-:W0:Y:S01]  /*0aa0*/  LDC R0, c[0x0][0x224] ;  /* 0x00008900ff007b82 */ /* 0x001e220000000800 */
[----:B------:R-:W-:Y:S01]  /*0ab0*/  ULDC UR12, c[0x0][0x218] ;  /* 0x00008600000c7ab9 */ /* 0x000fe20000000800 */
[C---:B-1----:R-:W-:Y:S02]  /*0ac0*/  LEA R2, P1, R6.reuse, UR37, 0x1 ;  /* 0x0000002506027c11 */ /* 0x042fe4000f8208ff */
[----:B------:R-:W-:Y:S02]  /*0ad0*/  PRMT R15, RZ, 0x7610, R15 ;  /* 0x00007610ff0f7816 */ /* 0x000fe4000000000f */
[----:B------:R-:W-:Y:S02]  /*0ae0*/  LEA.HI.X R3, R6, UR36, R7, 0x1, P1 ;  /* 0x0000002406037c11 */ /* 0x000fe400088f0c07 */
[----:B0-----:R-:W-:-:S04]  /*0af0*/  IADD3 R209, R0, -UR6, RZ ;  /* 0x8000000600d17c10 */ /* 0x001fc8000fffe0ff */
[----:B------:R-:W-:-:S04]  /*0b00*/  LEA R4, R209, 0xfffffe00, 0x9 ;  /* 0xfffffe00d1047811 */ /* 0x000fc800078e48ff */
[----:B------:R-:W-:-:S04]  /*0b10*/  IADD3 R127, -R4, UR12, RZ ;  /* 0x0000000c047f7c10 */ /* 0x000fc8000fffe1ff */
[-C--:B------:R-:W-:Y:S01]  /*0b20*/  ISETP.GE.AND P0, PT, R6, R127.reuse, PT ;  /* 0x0000007f0600720c */ /* 0x080fe20003f06270 */
[----:B------:R-:W-:Y:S01]  /*0b30*/  BAR.SYNC.DEFER_BLOCKING 0x0 ;  /* 0x0000000000007b1d */ /* 0x000fe20000010000 */
[-C--:B------:R-:W-:Y:S02]  /*0b40*/  ISETP.GE.AND P1, PT, R154, R127.reuse, PT ;  /* 0x0000007f9a00720c */ /* 0x080fe40003f26270 */
[-C--:B------:R-:W-:Y:S02]  /*0b50*/  ISETP.GE.AND P2, PT, R152, R127.reuse, PT ;  /* 0x0000007f9800720c */ /* 0x080fe40003f46270 */
[-C--:B------:R-:W-:Y:S02]  /*0b60*/  ISETP.GE.AND P3, PT, R150, R127.reuse, PT ;  /* 0x0000007f9600720c */ /* 0x080fe40003f66270 */
[----:B------:R-:W-:Y:S02]  /*0b70*/  ISETP.GE.AND P4, PT, R148, R127, PT ;  /* 0x0000007f9400720c */ /* 0x000fe40003f86270 */
[----:B------:R-:W-:-:S02]  /*0b80*/  PRMT R14, RZ, 0x7610, R14 ;  /* 0x00007610ff0e7816 */ /* 0x000fc4000000000e */
[----:B------:R-:W-:Y:S02]  /*0b90*/  PRMT R17, RZ, 0x7610, R17 ;  /* 0x00007610ff117816 */ /* 0x000fe40000000011 */
[----:B------:R-:W-:Y:S01]  /*0ba0*/  PRMT R16, RZ, 0x7610, R16 ;  /* 0x00007610ff107816 */ /* 0x000fe20000000010 */
[----:B------:R-:W2:Y:S01]  /*0bb0*/  @!P0 LDG.E.U16 R15, desc[UR14][R2.64] ;  /* 0x0000000e020f8981 */ /* 0x000ea2000c1e1500 */
[-C--:B------:R-:W-:Y:S02]  /*0bc0*/  ISETP.GE.AND P0, PT, R156, R127.reuse, PT ;  /* 0x0000007f9c00720c */ /* 0x080fe40003f06270 */
[----:B------:R-:W-:Y:S01]  /*0bd0*/  PRMT R19, RZ, 0x7610, R19 ;  /* 0x00007610ff137816 */ /* 0x000fe20000000013 */
[----:B------:R-:W3:Y:S01]  /*0be0*/  @!P1 LDG.E.U16 R17, desc[UR14][R2.64+0x80] ;  /* 0x0000800e02119981 */ /* 0x000ee2000c1e1500 */
[----:B------:R-:W-:Y:S02]  /*0bf0*/  PRMT R18, RZ, 0x7610, R18 ;  /* 0x00007610ff127816 */ /* 0x000fe40000000012 */
[-C--:B------:R-:W-:Y:S01]  /*0c00*/  ISETP.GE.AND P1, PT, R144, R127.reuse, PT ;  /* 0x0000007f9000720c */ /* 0x080fe20003f26270 */
[----:B------:R-:W4:Y:S01]  /*0c10*/  @!P2 LDG.E.U16 R16, desc[UR14][R2.64+0xc0] ;  /* 0x0000c00e0210a981 */ /* 0x000f22000c1e1500 */
[----:B------:R-:W-:-:S03]  /*0c20*/  ISETP.GE.AND P2, PT, R142, R127, PT ;  /* 0x0000007f8e00720c */ /* 0x000fc60003f46270 */
[----:B------:R-:W5:Y:S04]  /*0c30*/  @!P3 LDG.E.U16 R19, desc[UR14][R2.64+0x100] ;  /* 0x0001000e0213b981 */ /* 0x000f68000c1e1500 */
[----:B------:R-:W3:Y:S01]  /*0c40*/  @!P0 LDG.E.U16 R14, desc[UR14][R2.64+0x40] ;  /* 0x0000400e020e8981 */ /* 0x000ee2000c1e1500 */
[-C--:B------:R-:W-:Y:S02]  /*0c50*/  ISETP.GE.AND P0, PT, R146, R127.reuse, PT ;  /* 0x0000007f9200720c */ /* 0x080fe40003f06270 */
[-C--:B------:R-:W-:Y:S01]  /*0c60*/  ISETP.GE.AND P3, PT, R140, R127.reuse, PT ;  /* 0x0000007f8c00720c */ /* 0x080fe20003f66270 */
[----:B------:R-:W5:Y:S01]  /*0c70*/  @!P4 LDG.E.U16 R18, desc[UR14][R2.64+0x140] ;  /* 0x0001400e0212c981 */ /* 0x000f62000c1e1500 */
[----:B------:R-:W-:Y:S02]  /*0c80*/  ISETP.GE.AND P4, PT, R138, R127, PT ;  /* 0x0000007f8a00720c */ /* 0x000fe40003f86270 */
[----:B------:R-:W-:-:S02]  /*0c90*/  PRMT R21, RZ, 0x7610, R21 ;  /* 0x00007610ff157816 */ /* 0x000fc40000000015 */
[----:B------:R-:W-:Y:S02]  /*0ca0*/  PRMT R20, RZ, 0x7610, R20 ;  /* 0x00007610ff147816 */ /* 0x000fe40000000014 */
[----:B------:R-:W-:Y:S02]  /*0cb0*/  PRMT R23, RZ, 0x7610, R23 ;  /* 0x00007610ff177816 */ /* 0x000fe40000000017 */
[----:B------:R-:W-:Y:S01]  /*0cc0*/  PRMT R22, RZ, 0x7610, R22 ;  /* 0x00007610ff167816 */ /* 0x000fe20000000016 */
[----:B------:R-:W5:Y:S01]  /*0cd0*/  @!P0 LDG.E.U16 R21, desc[UR14][R2.64+0x180] ;  /* 0x0001800e02158981 */ /* 0x000f62000c1e1500 */
[----:B------:R-:W-:Y:S02]  /*0ce0*/  PRMT R25, RZ, 0x7610, R25 ;  /* 0x00007610ff197816 */ /* 0x000fe40000000019 */
        /* <DEDUP_REMOVED lines=9> */
[----:B------:R-:W-:Y:S02]  /*0d80*/  PRMT R24, RZ, 0x7610, R24 ;  /* 0x00007610ff187816 */ /* 0x000fe40000000018 */
        /* <DEDUP_REMOVED lines=8> */
[----:B------:R0:W5:Y:S01]  /*0e10*/  @!P4 LDG.E.U16 R28, desc[UR14][R2.64+0x3c0] ;  /* 0x0003c00e021cc981 */ /* 0x000162000c1e1500 */
[----:B------:R-:W1:Y:S01]  /*0e20*/  S2UR UR7, SR_CgaCtaId ;  /* 0x00000000000779c3 */ /* 0x000e620000008800 */
[----:B------:R-:W-:Y:S01]  /*0e30*/  UMOV UR10, 0x400 ;  /* 0x00000400000a7882 */ /* 0x000fe20000000000 */
[----:B------:R-:W-:-:S02]  /*0e40*/  IADD3 R30, R133, 0x20, RZ ;  /* 0x00000020851e7810 */ /* 0x000fc40007ffe0ff */
[C---:B------:R-:W-:Y:S02]  /*0e50*/  IADD3 R32, R133.reuse, 0x40, RZ ;  /* 0x0000004085207810 */ /* 0x040fe40007ffe0ff */
[C---:B0-----:R-:W-:Y:S02]  /*0e60*/  IADD3 R2, R133.reuse, 0xa0, RZ ;  /* 0x000000a085027810 */ /* 0x041fe40007ffe0ff */
[C---:B------:R-:W-:Y:S02]  /*0e70*/  IADD3 R34, R133.reuse, 0x60, RZ ;  /* 0x0000006085227810 */ /* 0x040fe40007ffe0ff */
[-C--:B------:R-:W-:Y:S02]  /*0e80*/  LEA.HI.SX32 R2, R2, R133.reuse, 0x1b ;  /* 0x0000008502027211 */ /* 0x080fe400078fdaff */
[C---:B------:R-:W-:Y:S02]  /*0e90*/  LEA.HI.SX32 R126, R133.reuse, R133, 0x1b ;  /* 0x00000085857e7211 */ /* 0x040fe400078fdaff */
[----:B------:R-:W-:-:S02]  /*0ea0*/  IADD3 R36, R133, 0x80, RZ ;  /* 0x0000008085247810 */ /* 0x000fc40007ffe0ff */
[-C--:B------:R-:W-:Y:S01]  /*0eb0*/  LEA.HI.SX32 R30, R30, R133.reuse, 0x1b ;  /* 0x000000851e1e7211 */ /* 0x080fe200078fdaff */
[----:B-1----:R-:W-:Y:S01]  /*0ec0*/  ULEA UR10, UR7, UR10, 0x18 ;  /* 0x0000000a070a7291 */ /* 0x002fe2000f8ec03f */
[-C--:B------:R-:W-:Y:S02]  /*0ed0*/  LEA.HI.SX32 R32, R32, R133.reuse, 0x1b ;  /* 0x0000008520207211 */ /* 0x080fe400078fdaff */
[----:B------:R-:W-:-:S03]  /*0ee0*/  LEA.HI.SX32 R34, R34, R133, 0x1b ;  /* 0x0000008522227211 */ /* 0x000fc600078fdaff */
[----:B------:R-:W-:Y:S02]  /*0ef0*/  LEA R121, R2, UR10, 0x1 ;  /* 0x0000000a02797c11 */ /* 0x000fe4000f8e08ff */
[----:B------:R-:W-:Y:S02]  /*0f00*/  IADD3 R2, R133, 0xc0, RZ ;  /* 0x000000c085027810 */ /* 0x000fe40007ffe0ff */
[----:B------:R-:W-:Y:S02]  /*0f10*/  LEA R126, R126, UR10, 0x1 ;  /* 0x0000000a7e7e7c11 */ /* 0x000fe4000f8e08ff */
[----:B------:R-:W-:Y:S02]  /*0f20*/  LEA.HI.SX32 R36, R36, R133, 0x1b ;  /* 0x0000008524247211 */ /* 0x000fe400078fdaff */
[----:B------:R-:W-:Y:S02]  /*0f30*/  LEA R125, R30, UR10, 0x1 ;  /* 0x0000000a1e7d7c11 */ /* 0x000fe4000f8e08ff */
[----:B------:R-:W-:-:S02]  /*0f40*/  LEA R124, R32, UR10, 0x1 ;  /* 0x0000000a207c7c11 */ /* 0x000fc4000f8e08ff */
[----:B------:R-:W-:Y:S02]  /*0f50*/  LEA R123, R34, UR10, 0x1 ;  /* 0x0000000a227b7c11 */ /* 0x000fe4000f8e08ff */
[C---:B------:R-:W-:Y:S02]  /*0f60*/  IADD3 R30, R133.reuse, 0xe0, RZ ;  /* 0x000000e0851e7810 */ /* 0x040fe40007ffe0ff */
[----:B------:R-:W-:Y:S02]  /*0f70*/  LEA.HI.SX32 R2, R2, R133, 0x1b ;  /* 0x0000008502027211 */ /* 0x000fe400078fdaff */
[----:B------:R-:W-:Y:S02]  /*0f80*/  LEA R122, R36, UR10, 0x1 ;  /* 0x0000000a247a7c11 */ /* 0x000fe4000f8e08ff */
[C---:B------:R-:W-:Y:S02]  /*0f90*/  IADD3 R32, R133.reuse, 0x100, RZ ;  /* 0x0000010085207810 */ /* 0x040fe40007ffe0ff */
[----:B------:R-:W-:-:S02]  /*0fa0*/  IADD3 R34, R133, 0x120, RZ ;  /* 0x0000012085227810 */ /* 0x000fc40007ffe0ff */
[C---:B------:R-:W-:Y:S02]  /*0fb0*/  IADD3 R36, R133.reuse, 0x140, RZ ;  /* 0x0000014085247810 */ /* 0x040fe40007ffe0ff */
[-C--:B------:R-:W-:Y:S02]  /*0fc0*/  LEA.HI.SX32 R30, R30, R133.reuse, 0x1b ;  /* 0x000000851e1e7211 */ /* 0x080fe400078fdaff */
[----:B------:R-:W-:Y:S02]  /*0fd0*/  LEA R120, R2, UR10, 0x1 ;  /* 0x0000000a02787c11 */ /* 0x000fe4000f8e08ff */
[----:B------:R-:W-:Y:S02]  /*0fe0*/  IADD3 R2, R133, 0x160, RZ ;  /* 0x0000016085027810 */ /* 0x000fe40007ffe0ff */
[-C--:B------:R-:W-:Y:S02]  /*0ff0*/  LEA.HI.SX32 R32, R32, R133.reuse, 0x1b ;  /* 0x0000008520207211 */ /* 0x080fe400078fdaff */
[----:B------:R-:W-:-:S02]  /*1000*/  LEA.HI.SX32 R34, R34, R133, 0x1b ;  /* 0x0000008522227211 */ /* 0x000fc400078fdaff */
[-C--:B------:R-:W-:Y:S02]  /*1010*/  LEA.HI.SX32 R36, R36, R133.reuse, 0x1b ;  /* 0x0000008524247211 */ /* 0x080fe400078fdaff */
[----:B------:R-:W-:Y:S02]  /*1020*/  LEA R119, R30, UR10, 0x1 ;  /* 0x0000000a1e777c11 */ /* 0x000fe4000f8e08ff */
[----:B------:R-:W-:Y:S02]  /*1030*/  IADD3 R30, R133, 0x1e0, RZ ;  /* 0x000001e0851e7810 */ /* 0x000fe40007ffe0ff */
[----:B------:R-:W-:Y:S02]  /*1040*/  LEA.HI.SX32 R2, R2, R133, 0x1b ;  /* 0x0000008502027211 */ /* 0x000fe400078fdaff */
[----:B------:R-:W-:Y:S02]  /*1050*/  LEA R118, R32, UR10, 0x1 ;  /* 0x0000000a20767c11 */ /* 0x000fe4000f8e08ff */
[----:B------:R-:W-:-:S02]  /*1060*/  LEA R117, R34, UR10, 0x1 ;  /* 0x0000000a22757c11 */ /* 0x000fc4000f8e08ff */
[----:B------:R-:W-:Y:S02]  /*1070*/  SHF.L.U32 R3, R133, 0x4, RZ ;  /* 0x0000000485037819 */ /* 0x000fe400000006ff */
[----:B------:R-:W-:Y:S02]  /*1080*/  LEA R116, R36, UR10, 0x1 ;  /* 0x0000000a24747c11 */ /* 0x000fe4000f8e08ff */
[----:B------:R-:W-:Y:S02]  /*1090*/  LEA R115, R2, UR10, 0x1 ;  /* 0x0000000a02737c11 */ /* 0x000fe4000f8e08ff */
[----:B------:R-:W-:Y:S02]  /*10a0*/  LEA.HI.SX32 R30, R30, R133, 0x1b ;  /* 0x000000851e1e7211 */ /* 0x000fe400078fdaff */
[----:B------:R-:W-:Y:S02]  /*10b0*/  LEA.HI.SX32 R110, R3, R3, 0x1b ;  /* 0x00000003036e7211 */ /* 0x000fe400078fdaff */
[----:B------:R-:W-:-:S02]  /*10c0*/  LEA R111, R30, UR10, 0x1 ;  /* 0x0000000a1e6f7c11 */ /* 0x000fc4000f8e08ff */
[----:B------:R-:W-:Y:S02]  /*10d0*/  LEA R110, R110, UR10, 0x1 ;  /* 0x0000000a6e6e7c11 */ /* 0x000fe4000f8e08ff */
[----:B------:R-:W-:-:S04]  /*10e0*/  LEA R2, P0, R6, UR35, 0x1 ;  /* 0x0000002306027c11 */ /* 0x000fc8000f8008ff */
        /* <DEDUP_REMOVED lines=8> */
[----:B------:R-:W-:Y:S01]  /*1170*/  PRMT R30, RZ, 0x7610, R30 ;  /* 0x00007610ff1e7816 */ /* 0x000fe2000000001e */
[----:B--2---:R-:W-:Y:S04]  /*1180*/  STS.U16 [R126], R15 ;  /* 0x0000000f7e007388 */ /* 0x004fe80000000400 */
[----:B---3--:R0:W-:Y:S04]  /*1190*/  STS.U16 [R125+0x40], R14 ;  /* 0x0000400e7d007388 */ /* 0x0081e80000000400 */
[----:B------:R-:W-:Y:S04]  /*11a0*/  STS.U16 [R124+0x80], R17 ;  /* 0x000080117c007388 */ /* 0x000fe80000000400 */
[----:B----4-:R1:W-:Y:S01]  /*11b0*/  STS.U16 [R123+0xc0], R16 ;  /* 0x0000c0107b007388 */ /* 0x0103e20000000400 */
[----:B0-----:R-:W-:-:S03]  /*11c0*/  IADD3 R14, R133, 0x180, RZ ;  /* 0x00000180850e7810 */ /* 0x001fc60007ffe0ff */
[----:B-----5:R-:W-:Y:S04]  /*11d0*/  STS.U16 [R122+0x100], R19 ;  /* 0x000100137a007388 */ /* 0x020fe80000000400 */
[----:B------:R0:W-:Y:S01]  /*11e0*/  STS.U16 [R121+0x140], R18 ;  /* 0x0001401279007388 */ /* 0x0001e20000000400 */
[C---:B-1----:R-:W-:Y:S02]  /*11f0*/  IADD3 R16, R133.reuse, 0x1a0, RZ ;  /* 0x000001a085107810 */ /* 0x042fe40007ffe0ff */
[-C--:B------:R-:W-:Y:S02]  /*1200*/  LEA.HI.SX32 R14, R14, R133.reuse, 0x1b ;  /* 0x000000850e0e7211 */ /* 0x080fe400078fdaff */
[----:B------:R-:W-:Y:S02]  /*1210*/  LEA.HI.SX32 R16, R16, R133, 0x1b ;  /* 0x0000008510107211 */ /* 0x000fe400078fdaff */
[----:B0-----:R-:W-:Y:S01]  /*1220*/  IADD3 R18, R133, 0x1c0, RZ ;  /* 0x000001c085127810 */ /* 0x001fe20007ffe0ff */
[----:B------:R-:W-:Y:S01]  /*1230*/  STS.U16 [R120+0x180], R21 ;  /* 0x0001801578007388 */ /* 0x000fe20000000400 */
[----:B------:R-:W-:-:S02]  /*1240*/  LEA R114, R14, UR10, 0x1 ;  /* 0x0000000a0e727c11 */ /* 0x000fc4000f8e08ff */
[----:B------:R-:W-:Y:S01]  /*1250*/  LEA.HI.SX32 R18, R18, R133, 0x1b ;  /* 0x0000008512127211 */ /* 0x000fe200078fdaff */
[----:B------:R-:W-:Y:S01]  /*1260*/  STS.U16 [R119+0x1c0], R20 ;  /* 0x0001c01477007388 */ /* 0x000fe20000000400 */
[----:B------:R-:W-:Y:S02]  /*1270*/  LEA R113, R16, UR10, 0x1 ;  /* 0x0000000a10717c11 */ /* 0x000fe4000f8e08ff */
[----:B------:R-:W-:Y:S01]  /*1280*/  LEA R112, R18, UR10, 0x1 ;  /* 0x0000000a12707c11 */ /* 0x000fe2000f8e08ff */
        /* <DEDUP_REMOVED lines=27> */
[----:B0-----:R-:W-:-:S02]  /*1440*/  PRMT R22, RZ, 0x7610, R22 ;  /* 0x00007610ff167816 */ /* 0x001fc40000000016 */
[----:B------:R-:W-:-:S04]  /*1450*/  LEA R14, P1, R6, UR33, 0x1 ;  /* 0x00000021060e7c11 */ /* 0x000fc8000f8208ff */
[----:B------:R-:W-:Y:S01]  /*1460*/  LEA.HI.X R15, R6, UR32, R7, 0x1, P1 ;  /* 0x00000020060f7c11 */ /* 0x000fe200088f0c07 */
[----:B------:R-:W5:Y:S01]  /*1470*/  @!P0 LDG.E.U16 R16, desc[UR14][R2.64+0x40] ;  /* 0x0000400e02108981 */ /* 0x000f62000c1e1500 */
[-C--:B------:R-:W-:Y:S02]  /*1480*/  ISETP.GE.AND P0, PT, R144, R127.reuse, PT ;  /* 0x0000007f9000720c */ /* 0x080fe40003f06270 */
[----:B------:R-:W-:Y:S02]  /*1490*/  ISETP.GE.AND P1, PT, R6, R127, PT ;  /* 0x0000007f0600720c */ /* 0x000fe40003f26270 */
[----:B-1----:R-:W-:-:S09]  /*14a0*/  PRMT R25, RZ, 0x7610, R25 ;  /* 0x00007610ff197816 */ /* 0x002fd20000000019 */
[----:B------:R-:W5:Y:S01]  /*14b0*/  @!P0 LDG.E.U16 R22, desc[UR14][R2.64+0x1c0] ;  /* 0x0001c00e02168981 */ /* 0x000f62000c1e1500 */
[----:B------:R-:W-:Y:S02]  /*14c0*/  ISETP.GE.AND P0, PT, R142, R127, PT ;  /* 0x0000007f8e00720c */ /* 0x000fe40003f06270 */
        /* <DEDUP_REMOVED lines=8> */
[-C--:B------:R-:W-:Y:S02]  /*1550*/  ISETP.GE.AND P0, PT, R140, R127.reuse, PT ;  /* 0x0000007f8c00720c */ /* 0x080fe40003f06270 */
        /* <DEDUP_REMOVED lines=11> */
[----:B--2---:R-:W-:Y:S02]  /*1610*/  PRMT R24, RZ, 0x7610, R24 ;  /* 0x00007610ff187816 */ /* 0x004fe40000000018 */
[----:B---3--:R-:W-:Y:S02]  /*1620*/  PRMT R27, RZ, 0x7610, R27 ;  /* 0x00007610ff1b7816 */ /* 0x008fe4000000001b */
[----:B----4-:R-:W-:Y:S02]  /*1630*/  PRMT R26, RZ, 0x7610, R26 ;  /* 0x00007610ff1a7816 */ /* 0x010fe4000000001a */
[----:B-----5:R-:W-:Y:S01]  /*1640*/  PRMT R29, RZ, 0x7610, R29 ;  /* 0x00007610ff1d7816 */ /* 0x020fe2000000001d */
[----:B------:R-:W2:Y:S01]  /*1650*/  @!P0 LDG.E.U16 R24, desc[UR14][R2.64+0x240] ;  /* 0x0002400e02188981 */ /* 0x000ea2000c1e1500 */
[----:B------:R-:W-:-:S03]  /*1660*/  PRMT R28, RZ, 0x7610, R28 ;  /* 0x00007610ff1c7816 */ /* 0x000fc6000000001c */
[----:B------:R-:W3:Y:S04]  /*1670*/  @!P1 LDG.E.U16 R27, desc[UR14][R2.64+0x280] ;  /* 0x0002800e021b9981 */ /* 0x000ee8000c1e1500 */
[----:B------:R-:W4:Y:S04]  /*1680*/  @!P2 LDG.E.U16 R26, desc[UR14][R2.64+0x2c0] ;  /* 0x0002c00e021aa981 */ /* 0x000f28000c1e1500 */
[----:B------:R-:W5:Y:S04]  /*1690*/  @!P3 LDG.E.U16 R29, desc[UR14][R2.64+0x300] ;  /* 0x0003000e021db981 */ /* 0x000f68000c1e1500 */
[----:B------:R-:W5:Y:S04]  /*16a0*/  @!P4 LDG.E.U16 R28, desc[UR14][R2.64+0x340] ;  /* 0x0003400e021cc981 */ /* 0x000f68000c1e1500 */
[----:B------:R-:W5:Y:S04]  /*16b0*/  @!P5 LDG.E.U16 R31, desc[UR14][R2.64+0x380] ;  /* 0x0003800e021fd981 */ /* 0x000f68000c1e1500 */
[----:B------:R0:W5:Y:S01]  /*16c0*/  @!P6 LDG.E.U16 R30, desc[UR14][R2.64+0x3c0] ;  /* 0x0003c00e021ee981 */ /* 0x000162000c1e1500 */
[----:B------:R-:W-:-:S02]  /*16d0*/  P2R R40, PR, RZ, 0x1 ;  /* 0x00000001ff287803 */ /* 0x000fc40000000000 */
[-C--:B------:R-:W-:Y:S02]  /*16e0*/  ISETP.GE.AND P0, PT, R6, R127.reuse, PT ;  /* 0x0000007f0600720c */ /* 0x080fe40003f06270 */
[----:B0-----:R-:W-:Y:S02]  /*16f0*/  PRMT R3, RZ, 0x7610, R3 ;  /* 0x00007610ff037816 */ /* 0x001fe40000000003 */
[----:B------:R-:W-:Y:S02]  /*1700*/  P2R R38, PR, RZ, 0x2 ;  /* 0x00000002ff267803 */ /* 0x000fe40000000000 */
        /* <DEDUP_REMOVED lines=25> */
[----:B----4-:R-:W-:Y:S04]  /*18a0*/  STS.U16 [R115+0x2c0], R26 ;  /* 0x0002c01a73007388 */ /* 0x010fe80000000400 */
[----:B-----5:R-:W-:Y:S04]  /*18b0*/  STS.U16 [R114+0x300], R29 ;  /* 0x0003001d72007388 */ /* 0x020fe80000000400 */
        /* <DEDUP_REMOVED lines=36> */
[----:B------:R-:W-:-:S09]  /*1b00*/  ISETP.GE.AND P1, PT, R144, R127, PT ;  /* 0x0000007f9000720c */ /* 0x000fd20003f26270 */
[----:B------:R-:W5:Y:S01]  /*1b10*/  @!P0 LDG.E.U16 R37, desc[UR14][R14.64+0x180] ;  /* 0x0001800e0e258981 */ /* 0x000f62000c1e1500 */
[----:B------:R-:W-:-:S03]  /*1b20*/  ISETP.GE.AND P0, PT, R142, R127, PT ;  /* 0x0000007f8e00720c */ /* 0x000fc60003f06270 */
        /* <DEDUP_REMOVED lines=82> */
.L_x_7162:
[----:B------:R-:W-:Y:S05]  /*2050*/  BSYNC B0 ;  /* 0x0000000000007941 */ /* 0x000fea0003800000 */
.L_x_7161:
        /* <DEDUP_REMOVED lines=36> */
.L_x_7164:
[----:B------:R-:W-:Y:S05]  /*22a0*/  BSYNC B0 ;  /* 0x0000000000007941 */ /* 0x000fea0003800000 */
.L_x_7163:
        /* <DEDUP_REMOVED lines=36> */
.L_x_7166:
[----:B------:R-:W-:Y:S05]  /*24f0*/  BSYNC B0 ;  /* 0x0000000000007941 */ /* 0x000fea0003800000 */
.L_x_7165:
        /* <DEDUP_REMOVED lines=36> */
.L_x_7168:
[----:B------:R-:W-:Y:S05]  /*2740*/  BSYNC B0 ;  /* 0x0000000000007941 */ /* 0x000fea0003800000 */
.L_x_7167:
        /* <DEDUP_REMOVED lines=36> */
.L_x_7170:
[----:B------:R-:W-:Y:S05]  /*2990*/  BSYNC B0 ;  /* 0x0000000000007941 */ /* 0x000fea0003800000 */
.L_x_7169:
        /* <DEDUP_REMOVED lines=36> */
.L_x_7172:
[----:B------:R-:W-:Y:S05]  /*2be0*/  BSYNC B0 ;  /* 0x0000000000007941 */ /* 0x000fea0003800000 */
.L_x_7171:
        /* <DEDUP_REMOVED lines=36> */
.L_x_7174:
[----:B------:R-:W-:Y:S05]  /*2e30*/  BSYNC B0 ;  /* 0x0000000000007941 */ /* 0x000fea0003800000 */
.L_x_7173:
        /* <DEDUP_REMOVED lines=38> */
.L_x_7176:
[----:B------:R-:W-:Y:S05]  /*30a0*/  BSYNC B0 ;  /* 0x0000000000007941 */ /* 0x000fea0003800000 */
.L_x_7175:
        /* <DEDUP_REMOVED lines=39> */
.L_x_7178:
[----:B------:R-:W-:Y:S05]  /*3320*/  BSYNC B0 ;  /* 0x0000000000007941 */ /* 0x000fea0003800000 */
.L_x_7177:
        /* <DEDUP_REMOVED lines=39> */
.L_x_7180:
[----:B------:R-:W-:Y:S05]  /*35a0*/  BSYNC B0 ;  /* 0x0000000000007941 */ /* 0x000fea0003800000 */
.L_x_7179:
[----:B------:R-:W-:Y:S01]  /*35b0*/  IADD3 R81, -R0, UR6, RZ ;  /* 0x0000000600517c10 */ /* 0x000fe2000fffe1ff */
[----:B------:R-:W-:Y:S01]  /*35c0*/  BSSY B0, `(.L_x_7181) ;  /* 0x0000027000007945 */ /* 0x000fe20003800000 */
[----:B------:R-:W-:Y:S01]  /*35d0*/  FSETP.GTU.FTZ.AND P2, PT, R76, 20, PT ;  /* 0x41a000004c00780b */ /* 0x000fe20003f5c000 */
[----:B------:R-:W-:Y:S01]  /*35e0*/  IMAD R3, R3, UR17, R22 ;  /* 0x0000001103037c24 */ /* 0x000fe2000f8e0216 */
[----:B------:R-:W-:Y:S01]  /*35f0*/  MOV R15, R23 ;  /* 0x00000017000f7202 */ /* 0x000fe20000000f00 */
[----:B------:R-:W-:Y:S01]  /*3600*/  IMAD R81, R81, -0x200, RZ ;  /* 0xfffffe0051517824 */ /* 0x000fe200078e02ff */
[----:B------:R-:W-:Y:S02]  /*3610*/  @!P0 MOV R19, R21 ;  /* 0x0000001500138202 */ /* 0x000fe40000000f00 */
[----:B------:R-:W-:Y:S01]  /*3620*/  SHF.R.S32.HI R20, RZ, 0x1f, R143 ;  /* 0x0000001fff147819 */ /* 0x000fe2000001148f */
        /* <DEDUP_REMOVED lines=32> */
.L_x_7182:
[----:B------:R-:W-:Y:S05]  /*3830*/  BSYNC B0 ;  /* 0x0000000000007941 */ /* 0x000fea0003800000 */
.L_x_7181:
        /* <DEDUP_REMOVED lines=33> */
.L_x_7184:
[----:B------:R-:W-:Y:S05]  /*3a50*/  BSYNC B0 ;  /* 0x0000000000007941 */ /* 0x000fea0003800000 */
.L_x_7183:
        /* <DEDUP_REMOVED lines=33> */
.L_x_7186:
[----:B------:R-:W-:Y:S05]  /*3c70*/  BSYNC B0 ;  /* 0x0000000000007941 */ /* 0x000fea0003800000 */
.L_x_7185:
        /* <DEDUP_REMOVED lines=33> */
.L_x_7188:
[----:B------:R-:W-:Y:S05]  /*3e90*/  BSYNC B0 ;  /* 0x0000000000007941 */ /* 0x000fea0003800000 */
.L_x_7187:
        /* <DEDUP_REMOVED lines=33> */
.L_x_7190:
[----:B------:R-:W-:Y:S05]  /*40b0*/  BSYNC B0 ;  /* 0x0000000000007941 */ /* 0x000fea0003800000 */
.L_x_7189:
        /* <DEDUP_REMOVED lines=33> */
.L_x_7192:
[----:B------:R-:W-:Y:S05]  /*42d0*/  BSYNC B0 ;  /* 0x0000000000007941 */ /* 0x000fea0003800000 */
.L_x_7191:
        /* <DEDUP_REMOVED lines=12> */
[----:B------:R-:W-:Y:S01]  /*43a0*/  IMAD.WIDE.U32 R16, R2, UR17, RZ ;  /* 0x0000001102107c25 */ /* 0x000fe2000f8e00ff */
[----:B------:R-:W-:Y:S01]  /*43b0*/  IADD3 R18, P2, R81, R14, RZ ;  /* 0x0000000e51127210 */ /* 0x000fe20007f5e0ff */
[----:B------:R-:W-:Y:S02]  /*43c0*/  LDS.U16 R73, [R110+0x6] ;  /* 0x000006006e497984 */ /* 0x000fe40000000400 */
[----:B------:R-:W-:Y:S01]  /*43d0*/  IMAD R21, R143, UR9, R0 ;  /* 0x000000098f157c24 */ /* 0x000fe2000f8e0200 */
[----:B------:R-:W-:Y:S01]  /*43e0*/  IADD3 R17, R17, R3, RZ ;  /* 0x0000000311117210 */ /* 0x000fe20007ffe0ff */
[----:B------:R-:W-:Y:S01]  /*43f0*/  ULDC.64 UR8, c[0x0][0x318] ;  /* 0x0000c60000087ab9 */ /* 0x000fe20000000a00 */
[----:B------:R-:W-:Y:S01]  /*4400*/  IMAD R0, R20, UR18, RZ ;  /* 0x0000001214007c24 */ /* 0x000fe2000f8e02ff */
[----:B------:R-:W-:Y:S01]  /*4410*/  LDS.U16 R72, [R110+0x8] ;  /* 0x000008006e487984 */ /* 0x000fe20000000400 */
[----:B------:R-:W-:Y:S01]  /*4420*/  @!P0 IADD3.X R26, R7, R19, R21, P1, !PT ;  /* 0x00000013071a8210 */ /* 0x000fe20000ffe415 */
[----:B------:R-:W-:Y:S01]  /*4430*/  @!P0 IMAD.WIDE.U32 R2, R143, UR18, R22 ;  /* 0x000000128f028c25 */ /* 0x000fe2000f8e0016 */
[----:B------:R-:W-:Y:S01]  /*4440*/  IADD3.X R19, R79, R21, R15, P2, !PT ;  /* 0x000000154f137210 */ /* 0x000fe200017fe40f */
[----:B------:R-:W-:Y:S01]  /*4450*/  LDS.U16 R71, [R110+0xa] ;  /* 0x00000a006e477984 */ /* 0x000fe20000000400 */
[C---:B------:R-:W-:Y:S01]  /*4460*/  LEA R21, P1, R6.reuse, UR8, 0x1 ;  /* 0x0000000806157c11 */ /* 0x040fe2000f8208ff */
[C---:B------:R-:W-:Y:S01]  /*4470*/  IMAD.WIDE.U32 R14, R143.reuse, UR18, R16 ;  /* 0x000000128f0e7c25 */ /* 0x040fe2000f8e0010 */
[C---:B------:R-:W-:Y:S01]  /*4480*/  @!P0 IADD3 R27, P3, R6.reuse, R2, RZ ;  /* 0x00000002061b8210 */ /* 0x040fe20007f7e0ff */
[----:B--2---:R-:W-:Y:S01]  /*4490*/  LDS.U16 R41, [R110+0xc] ;  /* 0x00000c006e297984 */ /* 0x004fe20000000400 */
[----:B------:R-:W-:Y:S01]  /*44a0*/  LEA.HI.X R16, R6, UR9, R7, 0x1, P1 ;  /* 0x0000000906107c11 */ /* 0x000fe200088f0c07 */
[----:B------:R-:W-:Y:S01]  /*44b0*/  IMAD R29, R143, UR19, R0 ;  /* 0x000000138f1d7c24 */ /* 0x000fe2000f8e0200 */
[----:B------:R-:W-:Y:S01]  /*44c0*/  LEA R22, P2, R18, R21, 0x1 ;  /* 0x0000001512167211 */ /* 0x000fe200078408ff */
[----:B------:R-:W-:Y:S01]  /*44d0*/  LDS.U16 R40, [R110+0xe] ;  /* 0x00000e006e287984 */ /* 0x000fe20000000400 */
[----:B------:R-:W-:-:S02]  /*44e0*/  @!P0 LEA R24, P1, R25, UR8, 0x1 ;  /* 0x0000000819188c11 */ /* 0x000fc4000f8208ff */
[----:B------:R-:W-:Y:S01]  /*44f0*/  LEA.HI.X R23, R18, R16, R19, 0x1, P2 ;  /* 0x0000001012177211 */ /* 0x000fe200010f0c13 */
[----:B------:R-:W-:Y:S01]  /*4500*/  LDS.U16 R39, [R110+0x10] ;  /* 0x000010006e277984 */ /* 0x000fe20000000400 */
[----:B------:R-:W-:Y:S01]  /*4510*/  @!P0 LEA.HI.X R25, R25, UR9, R26, 0x1, P1 ;  /* 0x0000000919198c11 */ /* 0x000fe200088f0c1a */
[----:B------:R-:W-:Y:S01]  /*4520*/  ULDC.64 UR8, c[0x0][0x308] ;  /* 0x0000c20000087ab9 */ /* 0x000fe20000000a00 */
[----:B------:R-:W-:Y:S01]  /*4530*/  @!P0 IADD3.X R28, R7, R3, R29, P3, !PT ;  /* 0x00000003071c8210 */ /* 0x000fe20001ffe41d */
[----:B------:R-:W-:Y:S01]  /*4540*/  LDS.U16 R33, [R110+0x12] ;  /* 0x000012006e217984 */ /* 0x000fe20000000400 */
[----:B------:R-:W-:Y:S02]  /*4550*/  IADD3 R0, P4, R81, R14, RZ ;  /* 0x0000000e51007210 */ /* 0x000fe40007f9e0ff */
[----:B------:R-:W-:Y:S01]  /*4560*/  LEA R3, P1, R6, UR8, 0x1 ;  /* 0x0000000806037c11 */ /* 0x000fe2000f8208ff */
[----:B------:R-:W-:Y:S01]  /*4570*/  LDS.U16 R32, [R110+0x14] ;  /* 0x000014006e207984 */ /* 0x000fe20000000400 */
[----:B------:R-:W-:-:S02]  /*4580*/  IADD3.X R15, R79, R29, R15, P4, !PT ;  /* 0x0000001d4f0f7210 */ /* 0x000fc400027fe40f */
[----:B------:R-:W-:Y:S01]  /*4590*/  LEA.HI.X R26, R6, UR9, R7, 0x1, P1 ;  /* 0x00000009061a7c11 */ /* 0x000fe200088f0c07 */
[----:B------:R-:W-:Y:S01]  /*45a0*/  LDS.U16 R30, [R110+0x16] ;  /* 0x000016006e1e7984 */ /* 0x000fe20000000400 */
[----:B------:R-:W-:Y:S02]  /*45b0*/  LEA R2, P2, R0, R3, 0x1 ;  /* 0x0000000300027211 */ /* 0x000fe400078408ff */
[----:B------:R-:W-:Y:S01]  /*45c0*/  @!P0 LEA R14, P1, R27, UR8, 0x1 ;  /* 0x000000081b0e8c11 */ /* 0x000fe2000f8208ff */
[----:B------:R-:W-:Y:S01]  /*45d0*/  LDS.U16 R19, [R110+0x18] ;  /* 0x000018006e137984 */ /* 0x000fe20000000400 */
[----:B------:R-:W-:Y:S02]  /*45e0*/  PRMT R34, RZ, 0x7610, R34 ;  /* 0x00007610ff227816 */ /* 0x000fe40000000022 */
[----:B------:R-:W-:Y:S01]  /*45f0*/  PRMT R35, RZ, 0x7610, R35 ;  /* 0x00007610ff237816 */ /* 0x000fe20000000023 */
[----:B------:R-:W-:Y:S01]  /*4600*/  LDS.U16 R18, [R110+0x1a] ;  /* 0x00001a006e127984 */ /* 0x000fe20000000400 */
[----:B------:R-:W-:-:S03]  /*4610*/  PRMT R21, RZ, 0x7610, R21 ;  /* 0x00007610ff157816 */ /* 0x000fc60000000015 */
[----:B------:R-:W-:Y:S04]  /*4620*/  LDS.U16 R17, [R110+0x1c] ;  /* 0x00001c006e117984 */ /* 0x000fe80000000400 */
[----:B------:R-:W-:Y:S01]  /*4630*/  LDS.U16 R16, [R110+0x1e] ;  /* 0x00001e006e107984 */ /* 0x000fe20000000400 */
[----:B------:R-:W-:Y:S01]  /*4640*/  BAR.SYNC.DEFER_BLOCKING 0x0 ;  /* 0x0000000000007b1d */ /* 0x000fe20000010000 */
[----:B------:R-:W-:Y:S02]  /*4650*/  LEA.HI.X R3, R0, R26, R15, 0x1, P2 ;  /* 0x0000001a00037211 */ /* 0x000fe400010f0c0f */
[----:B------:R-:W-:Y:S02]  /*4660*/  @!P0 LEA.HI.X R15, R27, UR9, R28, 0x1, P1 ;  /* 0x000000091b0f8c11 */ /* 0x000fe400088f0c1c */
[----:B------:R-:W-:-:S02]  /*4670*/  ISETP.GE.AND P1, PT, R156, R127, PT ;  /* 0x0000007f9c00720c */ /* 0x000fc40003f26270 */
[----:B------:R-:W-:-:S11]  /*4680*/  PRMT R0, RZ, 0x7610, R0 ;  /* 0x00007610ff007816 */ /* 0x000fd60000000000 */
        /* <DEDUP_REMOVED lines=79> */
[----:B------:R-:W-:Y:S04]  /*4b80*/  LDS.U16 R27, [R110+0xe] ;  /* 0x00000e006e1b7984 */ /* 0x000fe80000000400 */
[----:B------:R-:W5:Y:S04]  /*4b90*/  LDS.U16 R28, [R110+0x10] ;  /* 0x000010006e1c7984 */ /* 0x000f680000000400 */
[----:B------:R-:W-:Y:S04]  /*4ba0*/  LDS.U16 R29, [R110+0x12] ;  /* 0x000012006e1d7984 */ /* 0x000fe80000000400 */
[----:B------:R-:W5:Y:S04]  /*4bb0*/  LDS.U16 R31, [R110+0x14] ;  /* 0x000014006e1f7984 */ /* 0x000f680000000400 */
[----:B------:R-:W5:Y:S04]  /*4bc0*/  LDS.U16 R34, [R110+0x16] ;  /* 0x000016006e227984 */ /* 0x000f680000000400 */
[----:B------:R-:W5:Y:S04]  /*4bd0*/  LDS.U16 R35, [R110+0x18] ;  /* 0x000018006e237984 */ /* 0x000f680000000400 */
[----:B------:R-:W5:Y:S04]  /*4be0*/  LDS.U16 R36, [R110+0x1a] ;  /* 0x00001a006e247984 */ /* 0x000f680000000400 */
[----:B------:R-:W5:Y:S04]  /*4bf0*/  LDS.U16 R37, [R110+0x1c] ;  /* 0x00001c006e257984 */ /* 0x000f680000000400 */
[----:B------:R-:W-:Y:S01]  /*4c00*/  LDS.U16 R38, [R110+0x1e] ;  /* 0x00001e006e267984 */ /* 0x000fe20000000400 */
[----:B------:R-:W-:Y:S01]  /*4c10*/  BAR.SYNC.DEFER_BLOCKING 0x0 ;  /* 0x0000000000007b1d */ /* 0x000fe20000010000 */
[----:B0-----:R-:W-:-:S02]  /*4c20*/  PRMT R43, RZ, 0x7610, R43 ;  /* 0x00007610ff2b7816 */ /* 0x001fc4000000002b */
[----:B-1----:R-:W-:-:S03]  /*4c30*/  PRMT R42, RZ, 0x7610, R42 ;  /* 0x00007610ff2a7816 */ /* 0x002fc6000000002a */
        /* <DEDUP_REMOVED lines=28> */
[----:B--2---:R-:W-:-:S05]  /*4e00*/  HADD2.F32 R22, -RZ, R22.H0_H0 ;  /* 0x20000016ff167230 */ /* 0x004fca0000004100 */
[----:B------:R-:W-:-:S06]  /*4e10*/  FMUL.FTZ R58, R22, -1.4426950216293334961 ;  /* 0xbfb8aa3b163a7820 */ /* 0x000fcc0000410000 */
[----:B------:R-:W1:Y:S01]  /*4e20*/  MUFU.EX2 R58, R58 ;  /* 0x0000003a003a7308 */ /* 0x000e620000000800 */
[----:B---3--:R-:W-:Y:S02]  /*4e30*/  HADD2.F32 R21, -RZ, R21.H0_H0 ;  /* 0x20000015ff157230 */ /* 0x008fe40000004100 */
[----:B------:R-:W-:-:S03]  /*4e40*/  HADD2.F32 R0, -RZ, R0.H0_H0 ;  /* 0x20000000ff007230 */ /* 0x000fc60000004100 */
[----:B------:R-:W-:Y:S02]  /*4e50*/  FMUL.FTZ R61, R21, -1.4426950216293334961 ;  /* 0xbfb8aa3b153d7820 */ /* 0x000fe40000410000 */
[----:B------:R-:W-:-:S04]  /*4e60*/  FMUL.FTZ R60, R0, -1.4426950216293334961 ;  /* 0xbfb8aa3b003c7820 */ /* 0x000fc80000410000 */
[----:B------:R-:W-:Y:S01]  /*4e70*/  MUFU.EX2 R61, R61 ;  /* 0x0000003d003d7308 */ /* 0x000fe20000000800 */
[----:B-1----:R-:W-:Y:S01]  /*4e80*/  FADD.FTZ R58, R58, 1 ;  /* 0x3f8000003a3a7421 */ /* 0x002fe20000010000 */
[----:B----4-:R-:W-:-:S06]  /*4e90*/  HADD2.F32 R23, -RZ, R23.H0_H0 ;  /* 0x20000017ff177230 */ /* 0x010fcc0000004100 */
[----:B------:R-:W-:Y:S01]  /*4ea0*/  MUFU.EX2 R60, R60 ;  /* 0x0000003c003c7308 */ /* 0x000fe20000000800 */
[----:B-----5:R-:W-:Y:S02]  /*4eb0*/  HADD2.F32 R25, -RZ, R25.H0_H0 ;  /* 0x20000019ff197230 */ /* 0x020fe40000004100 */
[----:B0-----:R-:W-:Y:S01]  /*4ec0*/  FMUL.FTZ R2, R23, -1.4426950216293334961 ;  /* 0xbfb8aa3b17027820 */ /* 0x001fe20000410000 */
[----:B------:R-:W-:Y:S02]  /*4ed0*/  HADD2.F32 R24, -RZ, R24.H0_H0 ;  /* 0x20000018ff187230 */ /* 0x000fe40000004100 */
[----:B------:R-:W-:Y:S02]  /*4ee0*/  FMUL.FTZ R64, R25, -1.4426950216293334961 ;  /* 0xbfb8aa3b19407820 */ /* 0x000fe40000410000 */
[----:B------:R0:W-:Y:S01]  /*4ef0*/  MUFU.EX2 R62, R2 ;  /* 0x00000002003e7308 */ /* 0x0001e20000000800 */
[----:B------:R-:W-:Y:S01]  /*4f00*/  FMUL.FTZ R3, R24, -1.4426950216293334961 ;  /* 0xbfb8aa3b18037820 */ /* 0x000fe20000410000 */
[----:B------:R-:W-:-:S02]  /*4f10*/  HADD2.F32 R26, -RZ, R26.H0_H0 ;  /* 0x2000001aff1a7230 */ /* 0x000fc40000004100 */
[----:B------:R-:W-:-:S04]  /*4f20*/  HADD2.F32 R28, -RZ, R28.H0_H0 ;  /* 0x2000001cff1c7230 */ /* 0x000fc80000004100 */
[----:B------:R-:W-:Y:S01]  /*4f30*/  MUFU.EX2 R64, R64 ;  /* 0x0000004000407308 */ /* 0x000fe20000000800 */
[----:B------:R-:W-:Y:S01]  /*4f40*/  FMUL.FTZ R65, R26, -1.4426950216293334961 ;  /* 0xbfb8aa3b1a417820 */ /* 0x000fe20000410000 */
[----:B------:R-:W-:-:S06]  /*4f50*/  FMUL.FTZ R67, R28, -1.4426950216293334961 ;  /* 0xbfb8aa3b1c437820 */ /* 0x000fcc0000410000 */
[----:B------:R1:W-:Y:S01]  /*4f60*/  MUFU.EX2 R63, R3 ;  /* 0x00000003003f7308 */ /* 0x0003e20000000800 */
[----:B------:R-:W-:Y:S02]  /*4f70*/  HADD2.F32 R27, -RZ, R27.H0_H0 ;  /* 0x2000001bff1b7230 */ /* 0x000fe40000004100 */
[----:B------:R-:W-:-:S05]  /*4f80*/  HADD2.F32 R31, -RZ, R31.H0_H0 ;  /* 0x2000001fff1f7230 */ /* 0x000fca0000004100 */
[----:B------:R-:W-:Y:S01]  /*4f90*/  MUFU.EX2 R65, R65 ;  /* 0x0000004100417308 */ /* 0x000fe20000000800 */
[----:B------:R-:W-:Y:S02]  /*4fa0*/  HADD2.F32 R51, -RZ, R51.H0_H0 ;  /* 0x20000033ff337230 */ /* 0x000fe40000004100 */
[----:B0-----:R-:W-:Y:S01]  /*4fb0*/  FMUL.FTZ R2, R27, -1.4426950216293334961 ;  /* 0xbfb8aa3b1b027820 */ /* 0x001fe20000410000 */
[----:B------:R-:W-:-:S04]  /*4fc0*/  HADD2.F32 R55, -RZ, R55.H0_H0 ;  /* 0x20000037ff377230 */ /* 0x000fc80000004100 */
[----:B------:R-:W-:Y:S01]  /*4fd0*/  MUFU.EX2 R67, R67 ;  /* 0x0000004300437308 */ /* 0x000fe20000000800 */
[----:B------:R-:W-:Y:S02]  /*4fe0*/  HADD2.F32 R29, -RZ, R29.H0_H0 ;  /* 0x2000001dff1d7230 */ /* 0x000fe40000004100 */
[----:B------:R-:W-:Y:S01]  /*4ff0*/  FMUL.FTZ R69, R31, -1.4426950216293334961 ;  /* 0xbfb8aa3b1f457820 */ /* 0x000fe20000410000 */
[----:B------:R-:W-:Y:S02]  /*5000*/  HADD2.F32 R34, -RZ, R34.H0_H0 ;  /* 0x20000022ff227230 */ /* 0x000fe40000004100 */
[----:B------:R-:W-:Y:S02]  /*5010*/  HADD2.F32 R35, -RZ, R35.H0_H0 ;  /* 0x20000023ff237230 */ /* 0x000fe40000004100 */
[----:B-1----:R-:W-:Y:S01]  /*5020*/  FMUL.FTZ R3, R29, -1.4426950216293334961 ;  /* 0xbfb8aa3b1d037820 */ /* 0x002fe20000410000 */
[----:B------:R0:W-:Y:S01]  /*5030*/  MUFU.EX2 R66, R2 ;  /* 0x0000000200427308 */ /* 0x0001e20000000800 */
[----:B------:R-:W-:-:S02]  /*5040*/  HADD2.F32 R52, -RZ, R52.H0_H0 ;  /* 0x20000034ff347230 */ /* 0x000fc40000004100 */
[----:B------:R-:W-:Y:S01]  /*5050*/  FMUL.FTZ R70, R35, -1.4426950216293334961 ;  /* 0xbfb8aa3b23467820 */ /* 0x000fe20000410000 */
[----:B------:R-:W-:-:S04]  /*5060*/  HADD2.F32 R36, -RZ, R36.H0_H0 ;  /* 0x20000024ff247230 */ /* 0x000fc80000004100 */
[----:B------:R-:W-:Y:S01]  /*5070*/  MUFU.EX2 R68, R3 ;  /* 0x0000000300447308 */ /* 0x000fe20000000800 */
[----:B0-----:R-:W-:Y:S01]  /*5080*/  FMUL.FTZ R2, R34, -1.4426950216293334961 ;  /* 0xbfb8aa3b22027820 */ /* 0x001fe20000410000 */
[----:B------:R-:W-:Y:S01]  /*5090*/  FMUL.FTZ R74, R36, -1.4426950216293334961 ;  /* 0xbfb8aa3b244a7820 */ /* 0x000fe20000410000 */
[----:B------:R-:W-:-:S05]  /*50a0*/  HADD2.F32 R73, -RZ, R73.H0_H0 ;  /* 0x20000049ff497230 */ /* 0x000fca0000004100 */
[----:B------:R-:W-:Y:S01]  /*50b0*/  MUFU.EX2 R69, R69 ;  /* 0x0000004500457308 */ /* 0x000fe20000000800 */
[----:B------:R-:W-:-:S07]  /*50c0*/  HADD2.F32 R71, -RZ, R71.H0_H0 ;  /* 0x20000047ff477230 */ /* 0x000fce0000004100 */
[----:B------:R-:W-:Y:S08]  /*50d0*/  MUFU.EX2 R147, R2 ;  /* 0x0000000200937308 */ /* 0x000ff00000000800 */
[----:B------:R0:W1:Y:S01]  /*50e0*/  MUFU.EX2 R149, R70 ;  /* 0x0000004600957308 */ /* 0x0000620000000800 */
[----:B------:R-:W-:-:S07]  /*50f0*/  HADD2.F32 R72, -RZ, R72.H0_H0 ;  /* 0x20000048ff487230 */ /* 0x000fce0000004100 */
[----:B------:R-:W-:Y:S01]  /*5100*/  MUFU.EX2 R153, R74 ;  /* 0x0000004a00997308 */ /* 0x000fe20000000800 */
[----:B0-----:R-:W-:Y:S02]  /*5110*/  HADD2.F32 R70, -RZ, R41.H0_H0 ;  /* 0x20000029ff467230 */ /* 0x001fe40000004100 */
[----:B-1----:R-:W-:Y:S01]  /*5120*/  FADD.FTZ R151, R149, 1 ;  /* 0x3f80000095977421 */ /* 0x002fe20000010000 */
[----:B------:R-:W-:Y:S01]  /*5130*/  HADD2.F32 R37, -RZ, R37.H0_H0 ;  /* 0x20000025ff257230 */ /* 0x000fe20000004100 */
[----:B------:R0:W-:Y:S04]  /*5140*/  STS.U16 [R126], R45 ;  /* 0x0000002d7e007388 */ /* 0x0001e80000000400 */
        /* <DEDUP_REMOVED lines=14> */
[----:B------:R-:W-:Y:S01]  /*5230*/  STS.U16 [R111+0x3c0], R56 ;  /* 0x0003c0386f007388 */ /* 0x000fe20000000400 */
[----:B------:R-:W-:-:S03]  /*5240*/  NOP ;  /* 0x0000000000007918 */ /* 0x000fc60000000000 */
[----:B------:R-:W5:Y:S04]  /*5250*/  LDS.U16 R42, [R110] ;  /* 0x000000006e2a7984 */ /* 0x000f680000000400 */
[----:B------:R-:W5:Y:S01]  /*5260*/  LDS.U16 R44, [R110+0x4] ;  /* 0x000004006e2c7984 */ /* 0x000f620000000400 */
[----:B0-----:R0:W2:Y:S03]  /*5270*/  MUFU.RCP R45, R58 ;  /* 0x0000003a002d7308 */ /* 0x0010a60000001000 */
[----:B------:R-:W5:Y:S04]  /*5280*/  LDS.U16 R43, [R110+0x2] ;  /* 0x000002006e2b7984 */ /* 0x000f680000000400 */
[----:B------:R-:W5:Y:S04]  /*5290*/  LDS.U16 R56, [R110+0x6] ;  /* 0x000006006e387984 */ /* 0x000f680000000400 */
[----:B0-----:R-:W0:Y:S01]  /*52a0*/  LDS.U16 R58, [R110+0xa] ;  /* 0x00000a006e3a7984 */ /* 0x001e220000000400 */
[----:B-1----:R-:W-:-:S03]  /*52b0*/  FADD.FTZ R46, R61, 1 ;  /* 0x3f8000003d2e7421 */ /* 0x002fc60000010000 */
[----:B------:R-:W1:Y:S01]  /*52c0*/  LDS.U16 R57, [R110+0x8] ;  /* 0x000008006e397984 */ /* 0x000e620000000400 */
[----:B--2---:R-:W-:Y:S01]  /*52d0*/  FADD.FTZ R15, -R45, 1 ;  /* 0x3f8000002d0f7421 */ /* 0x004fe20000010100 */
[----:B------:R-:W-:Y:S01]  /*52e0*/  FADD.FTZ R47, R60, 1 ;  /* 0x3f8000003c2f7421 */ /* 0x000fe20000010000 */
[----:B------:R-:W2:Y:S01]  /*52f0*/  MUFU.RCP R46, R46 ;  /* 0x0000002e002e7308 */ /* 0x000ea20000001000 */
[----:B---3--:R-:W-:Y:S01]  /*5300*/  FADD.FTZ R48, R62, 1 ;  /* 0x3f8000003e307421 */ /* 0x008fe20000010000 */
[----:B----4-:R-:W-:Y:S01]  /*5310*/  FFMA.FTZ R59, R22, R15, 1 ;  /* 0x3f800000163b7423 */ /* 0x010fe2000001000f */
[----:B------:R-:W-:Y:S01]  /*5320*/  FADD.FTZ R50, R64, 1 ;  /* 0x3f80000040327421 */ /* 0x000fe20000010000 */
[----:B------:R-:W3:Y:S04]  /*5330*/  LDS.U16 R15, [R110+0xc] ;  /* 0x00000c006e0f7984 */ /* 0x000ee80000000400 */
[----:B------:R-:W4:Y:S01]  /*5340*/  MUFU.RCP R47, R47 ;  /* 0x0000002f002f7308 */ /* 0x000f220000001000 */
[----:B------:R-:W-:Y:S01]  /*5350*/  FADD.FTZ R49, R63, 1 ;  /* 0x3f8000003f317421 */ /* 0x000fe20000010000 */
[----:B------:R-:W-:Y:S01]  /*5360*/  FADD.FTZ R53, R65, 1 ;  /* 0x3f80000041357421 */ /* 0x000fe20000010000 */
[----:B------:R-:W-:Y:S01]  /*5370*/  FADD.FTZ R54, R66, 1 ;  /* 0x3f80000042367421 */ /* 0x000fe20000010000 */
[----:B------:R-:W-:Y:S01]  /*5380*/  LDS.U16 R160, [R110+0x12] ;  /* 0x000012006ea07984 */ /* 0x000fe20000000400 */
[----:B-----5:R-:W-:-:S03]  /*5390*/  HADD2.F32 R42, -RZ, R42.H0_H0 ;  /* 0x2000002aff2a7230 */ /* 0x020fc60000004100 */
[----:B------:R-:W-:Y:S01]  /*53a0*/  LDS.U16 R149, [R110+0x16] ;  /* 0x000016006e957984 */ /* 0x000fe20000000400 */
[----:B------:R-:W-:Y:S01]  /*53b0*/  HADD2.F32 R44, -RZ, R44.H0_H0 ;  /* 0x2000002cff2c7230 */ /* 0x000fe20000004100 */
[----:B------:R-:W5:Y:S01]  /*53c0*/  MUFU.RCP R48, R48 ;  /* 0x0000003000307308 */ /* 0x000f620000001000 */
[----:B------:R-:W-:Y:S01]  /*53d0*/  FMUL.FTZ R14, R51, R42 ;  /* 0x0000002a330e7220 */ /* 0x000fe20000410000 */
[C---:B--2---:R-:W-:Y:S01]  /*53e0*/  FADD.FTZ R62, -R46.reuse, 1 ;  /* 0x3f8000002e3e7421 */ /* 0x044fe20000010100 */
[----:B------:R-:W-:Y:S02]  /*53f0*/  HADD2.F32 R43, -RZ, R43.H0_H0 ;  /* 0x2000002bff2b7230 */ /* 0x000fe40000004100 */
[----:B------:R-:W-:Y:S01]  /*5400*/  FMUL.FTZ R63, R55, R44 ;  /* 0x0000002c373f7220 */ /* 0x000fe20000410000 */
[----:B------:R-:W-:Y:S01]  /*5410*/  FMUL.FTZ R14, R45, R14 ;  /* 0x0000000e2d0e7220 */ /* 0x000fe20000410000 */
[----:B------:R-:W-:Y:S02]  /*5420*/  HADD2.F32 R38, -RZ, R38.H0_H0 ;  /* 0x20000026ff267230 */ /* 0x000fe40000004100 */
[----:B------:R-:W-:Y:S01]  /*5430*/  FMUL.FTZ R3, R37, -1.4426950216293334961 ;  /* 0xbfb8aa3b25037820 */ /* 0x000fe20000410000 */
[----:B------:R-:W2:Y:S01]  /*5440*/  MUFU.RCP R50, R50 ;  /* 0x0000003200327308 */ /* 0x000ea20000001000 */
[----:B------:R-:W-:Y:S01]  /*5450*/  FMUL.FTZ R63, R46, R63 ;  /* 0x0000003f2e3f7220 */ /* 0x000fe20000410000 */
[----:B------:R-:W-:Y:S01]  /*5460*/  FFMA.FTZ R62, R21, R62, 1 ;  /* 0x3f800000153e7423 */ /* 0x000fe2000001003e */
[----:B------:R-:W-:Y:S01]  /*5470*/  FADD.FTZ R64, R67, 1 ;  /* 0x3f80000043407421 */ /* 0x000fe20000010000 */
[----:B----4-:R-:W-:Y:S01]  /*5480*/  FADD.FTZ R61, -R47, 1 ;  /* 0x3f8000002f3d7421 */ /* 0x010fe20000010100 */
[----:B------:R-:W-:Y:S01]  /*5490*/  FMUL.FTZ R60, R52, R43 ;  /* 0x0000002b343c7220 */ /* 0x000fe20000410000 */
[----:B------:R-:W-:Y:S01]  /*54a0*/  FMUL.FTZ R67, R14, R59 ;  /* 0x0000003b0e437220 */ /* 0x000fe20000410000 */
[----:B------:R-:W-:Y:S01]  /*54b0*/  LDS.U16 R65, [R110+0x10] ;  /* 0x000010006e417984 */ /* 0x000fe20000000400 */
[----:B------:R-:W4:Y:S01]  /*54c0*/  MUFU.RCP R49, R49 ;  /* 0x0000003100317308 */ /* 0x000f220000001000 */
[----:B------:R-:W-:Y:S01]  /*54d0*/  FMUL.FTZ R14, R63, R62 ;  /* 0x0000003e3f0e7220 */ /* 0x000fe20000410000 */
[----:B------:R-:W-:Y:S01]  /*54e0*/  FFMA.FTZ R61, R0, R61, 1 ;  /* 0x3f800000003d7423 */ /* 0x000fe2000001003d */
[----:B------:R-:W3:Y:S01]  /*54f0*/  LDS.U16 R63, [R110+0xe] ;  /* 0x00000e006e3f7984 */ /* 0x000ee20000000400 */
[----:B------:R-:W-:Y:S01]  /*5500*/  FMUL.FTZ R60, R47, R60 ;  /* 0x0000003c2f3c7220 */ /* 0x000fe20000410000 */
[----:B------:R-:W-:-:S02]  /*5510*/  HADD2.F32 R56, -RZ, R56.H0_H0 ;  /* 0x20000038ff387230 */ /* 0x000fc40000004100 */
[----:B0-----:R-:W-:Y:S02]  /*5520*/  HADD2.F32 R58, -RZ, R58.H0_H0 ;  /* 0x2000003aff3a7230 */ /* 0x001fe40000004100 */
[----:B------:R-:W-:Y:S01]  /*5530*/  FMUL.FTZ R74, R60, R61 ;  /* 0x0000003d3c4a7220 */ /* 0x000fe20000410000 */
[----:B-----5:R-:W-:Y:S01]  /*5540*/  FADD.FTZ R62, -R48, 1 ;  /* 0x3f800000303e7421 */ /* 0x020fe20000010100 */
[----:B------:R-:W-:Y:S01]  /*5550*/  FMUL.FTZ R61, R73, R56 ;  /* 0x00000038493d7220 */ /* 0x000fe20000410000 */
[----:B--2---:R-:W-:Y:S01]  /*5560*/  FADD.FTZ R66, -R50, 1 ;  /* 0x3f80000032427421 */ /* 0x004fe20000010100 */
[----:B-1----:R-:W-:Y:S02]  /*5570*/  HADD2.F32 R57, -RZ, R57.H0_H0 ;  /* 0x20000039ff397230 */ /* 0x002fe40000004100 */
[----:B------:R-:W-:Y:S01]  /*5580*/  FMUL.FTZ R75, R71, R58 ;  /* 0x0000003a474b7220 */ /* 0x000fe20000410000 */
[----:B------:R-:W-:Y:S01]  /*5590*/  FFMA.FTZ R62, R23, R62, 1 ;  /* 0x3f800000173e7423 */ /* 0x000fe2000001003e */
[----:B------:R-:W-:Y:S01]  /*55a0*/  FMUL.FTZ R61, R48, R61 ;  /* 0x0000003d303d7220 */ /* 0x000fe20000410000 */
[----:B------:R-:W0:Y:S01]  /*55b0*/  MUFU.RCP R53, R53 ;  /* 0x0000003500357308 */ /* 0x000e220000001000 */
[----:B------:R-:W-:Y:S01]  /*55c0*/  FADD.FTZ R60, R68, 1 ;  /* 0x3f800000443c7421 */ /* 0x000fe20000010000 */
[----:B------:R-:W-:Y:S01]  /*55d0*/  FFMA.FTZ R145, R25, R66, 1 ;  /* 0x3f80000019917423 */ /* 0x000fe20000010042 */
[----:B------:R-:W-:Y:S01]  /*55e0*/  FADD.FTZ R68, R69, 1 ;  /* 0x3f80000045447421 */ /* 0x000fe20000010000 */
[----:B------:R-:W-:Y:S01]  /*55f0*/  FMUL.FTZ R66, R50, R75 ;  /* 0x0000004b32427220 */ /* 0x000fe20000410000 */
[----:B----4-:R-:W-:Y:S01]  /*5600*/  FADD.FTZ R69, -R49, 1 ;  /* 0x3f80000031457421 */ /* 0x010fe20000010100 */
[----:B------:R-:W-:Y:S01]  /*5610*/  FMUL.FTZ R75, R61, R62 ;  /* 0x0000003e3d4b7220 */ /* 0x000fe20000410000 */
[----:B------:R-:W-:Y:S01]  /*5620*/  LDS.U16 R162, [R110+0x18] ;  /* 0x000018006ea27984 */ /* 0x000fe20000000400 */
[----:B------:R1:W2:Y:S01]  /*5630*/  MUFU.RCP R59, R64 ;  /* 0x00000040003b7308 */ /* 0x0002a20000001000 */
[----:B------:R-:W-:-:S02]  /*5640*/  FADD.FTZ R61, R147, 1 ;  /* 0x3f800000933d7421 */ /* 0x000fc40000010000 */
[----:B------:R-:W4:Y:S01]  /*5650*/  LDS.U16 R147, [R110+0x14] ;  /* 0x000014006e937984 */ /* 0x000f220000000400 */
[----:B------:R-:W-:Y:S01]  /*5660*/  FFMA.FTZ R69, R24, R69, 1 ;  /* 0x3f80000018457423 */ /* 0x000fe20000010045 */
[----:B---3--:R-:W-:Y:S02]  /*5670*/  HADD2.F32 R41, -RZ, R15.H0_H0 ;  /* 0x2000000fff297230 */ /* 0x008fe40000004100 */
[----:B------:R-:W-:Y:S01]  /*5680*/  LDS.U16 R166, [R110+0x1c] ;  /* 0x00001c006ea67984 */ /* 0x000fe20000000400 */
[----:B-1----:R-:W-:-:S03]  /*5690*/  FMUL.FTZ R64, R72, R57 ;  /* 0x0000003948407220 */ /* 0x002fc60000410000 */
[----:B------:R-:W-:Y:S01]  /*56a0*/  LDS.U16 R168, [R110+0x1e] ;  /* 0x00001e006ea87984 */ /* 0x000fe20000000400 */
[----:B------:R-:W-:-:S04]  /*56b0*/  FMUL.FTZ R64, R49, R64 ;  /* 0x0000004031407220 */ /* 0x000fc80000410000 */
[----:B------:R-:W-:Y:S01]  /*56c0*/  FMUL.FTZ R77, R64, R69 ;  /* 0x00000045404d7220 */ /* 0x000fe20000410000 */
[----:B------:R-:W-:Y:S01]  /*56d0*/  FMUL.FTZ R64, R70, R41 ;  /* 0x0000002946407220 */ /* 0x000fe20000410000 */
[----:B------:R-:W1:Y:S01]  /*56e0*/  MUFU.RCP R54, R54 ;  /* 0x0000003600367308 */ /* 0x000e620000001000 */
[----:B------:R-:W-:Y:S02]  /*56f0*/  FMUL.FTZ R2, R38, -1.4426950216293334961 ;  /* 0xbfb8aa3b26027820 */ /* 0x000fe40000410000 */
[----:B0-----:R-:W-:-:S05]  /*5700*/  FMUL.FTZ R15, R53, R64 ;  /* 0x00000040350f7220 */ /* 0x001fca0000410000 */
[----:B------:R0:W-:Y:S01]  /*5710*/  MUFU.RCP R64, R151 ;  /* 0x0000009700407308 */ /* 0x0001e20000001000 */
[----:B------:R-:W-:Y:S01]  /*5720*/  FADD.FTZ R69, -R53, 1 ;  /* 0x3f80000035457421 */ /* 0x000fe20000010100 */
[----:B------:R-:W-:Y:S01]  /*5730*/  FMUL.FTZ R170, R66, R145 ;  /* 0x0000009142aa7220 */ /* 0x000fe20000410000 */
[----:B0-----:R-:W0:Y:S05]  /*5740*/  LDS.U16 R151, [R110+0x1a] ;  /* 0x00001a006e977984 */ /* 0x001e2a0000000400 */
[----:B------:R-:W3:Y:S01]  /*5750*/  MUFU.EX2 R3, R3 ;  /* 0x0000000300037308 */ /* 0x000ee20000000800 */
[----:B------:R-:W-:Y:S01]  /*5760*/  FFMA.FTZ R66, R26, R69, 1 ;  /* 0x3f8000001a427423 */ /* 0x000fe20000010045 */
[----:B------:R-:W-:-:S06]  /*5770*/  HADD2.F32 R69, -RZ, R40.H0_H0 ;  /* 0x20000028ff457230 */ /* 0x000fcc0000004100 */
[----:B------:R-:W5:Y:S01]  /*5780*/  MUFU.EX2 R2, R2 ;  /* 0x0000000200027308 */ /* 0x000f620000000800 */
[----:B------:R-:W-:-:S07]  /*5790*/  HADD2.F32 R40, -RZ, R63.H0_H0 ;  /* 0x2000003fff287230 */ /* 0x000fce0000004100 */
[----:B------:R2:W-:Y:S01]  /*57a0*/  MUFU.RCP R62, R68 ;  /* 0x00000044003e7308 */ /* 0x0005e20000001000 */
[----:B------:R-:W-:-:S07]  /*57b0*/  FMUL.FTZ R15, R15, R66 ;  /* 0x000000420f0f7220 */ /* 0x000fce0000410000 */
[----:B------:R-:W4:Y:S01]  /*57c0*/  MUFU.RCP R61, R61 ;  /* 0x0000003d003d7308 */ /* 0x000f220000001000 */
[----:B--2---:R-:W-:Y:S02]  /*57d0*/  HADD2.F32 R68, -RZ, R39.H0_H0 ;  /* 0x20000027ff447230 */ /* 0x004fe40000004100 */
[----:B------:R-:W-:Y:S02]  /*57e0*/  HADD2.F32 R39, -RZ, R65.H0_H0 ;  /* 0x20000041ff277230 */ /* 0x000fe40000004100 */
[----:B------:R-:W-:Y:S01]  /*57f0*/  FADD.FTZ R65, -R59, 1 ;  /* 0x3f8000003b417421 */ /* 0x000fe20000010100 */
[----:B-1----:R-:W-:Y:S01]  /*5800*/  FADD.FTZ R66, -R54, 1 ;  /* 0x3f80000036427421 */ /* 0x002fe20000010100 */
[----:B------:R-:W-:Y:S01]  /*5810*/  FMUL.FTZ R145, R69, R40 ;  /* 0x0000002845917220 */ /* 0x000fe20000410000 */
[----:B------:R-:W1:Y:S01]  /*5820*/  MUFU.RCP R60, R60 ;  /* 0x0000003c003c7308 */ /* 0x000e620000001000 */
[----:B------:R-:W-:Y:S01]  /*5830*/  FMUL.FTZ R164, R68, R39 ;  /* 0x0000002744a47220 */ /* 0x000fe20000410000 */
[----:B------:R-:W-:Y:S01]  /*5840*/  FFMA.FTZ R65, R28, R65, 1 ;  /* 0x3f8000001c417423 */ /* 0x000fe20000010041 */
[----:B------:R-:W-:-:S02]  /*5850*/  FADD.FTZ R63, R153, 1 ;  /* 0x3f800000993f7421 */ /* 0x000fc40000010000 */
[----:B------:R-:W-:Y:S01]  /*5860*/  FMUL.FTZ R164, R59, R164 ;  /* 0x000000a43ba47220 */ /* 0x000fe20000410000 */
[----:B------:R-:W-:Y:S01]  /*5870*/  FFMA.FTZ R66, R27, R66, 1 ;  /* 0x3f8000001b427423 */ /* 0x000fe20000010042 */
[----:B------:R-:W-:Y:S01]  /*5880*/  FMUL.FTZ R145, R54, R145 ;  /* 0x0000009136917220 */ /* 0x000fe20000410000 */
[----:B---3--:R-:W-:Y:S01]  /*5890*/  FADD.FTZ R153, R3, 1 ;  /* 0x3f80000003997421 */ /* 0x008fe20000010000 */
[----:B------:R-:W-:Y:S01]  /*58a0*/  FMUL.FTZ R3, R164, R65 ;  /* 0x00000041a4037220 */ /* 0x000fe20000410000 */
[----:B-----5:R-:W-:Y:S01]  /*58b0*/  FADD.FTZ R65, R2, 1 ;  /* 0x3f80000002417421 */ /* 0x020fe20000010000 */
[----:B------:R-:W-:Y:S01]  /*58c0*/  FMUL.FTZ R172, R145, R66 ;  /* 0x0000004291ac7220 */ /* 0x000fe20000410000 */
[----:B------:R-:W-:Y:S02]  /*58d0*/  HADD2.F32 R145, -RZ, R19.H0_H0 ;  /* 0x20000013ff917230 */ /* 0x000fe40000004100 */
[----:B----4-:R-:W-:Y:S01]  /*58e0*/  FADD.FTZ R19, -R61, 1 ;  /* 0x3f8000003d137421 */ /* 0x010fe20000010100 */
[----:B------:R-:W-:-:S02]  /*58f0*/  HADD2.F32 R33, -RZ, R33.H0_H0 ;  /* 0x20000021ff217230 */ /* 0x000fc40000004100 */
[----:B------:R-:W-:Y:S01]  /*5900*/  FADD.FTZ R174, -R64, 1 ;  /* 0x3f80000040ae7421 */ /* 0x000fe20000010100 */
[----:B------:R-:W-:Y:S02]  /*5910*/  HADD2.F32 R160, -RZ, R160.H0_H0 ;  /* 0x200000a0ffa07230 */ /* 0x000fe40000004100 */
[----:B------:R-:W-:Y:S02]  /*5920*/  HADD2.F32 R32, -RZ, R32.H0_H0 ;  /* 0x20000020ff207230 */ /* 0x000fe40000004100 */
[----:B------:R-:W-:Y:S02]  /*5930*/  HADD2.F32 R30, -RZ, R30.H0_H0 ;  /* 0x2000001eff1e7230 */ /* 0x000fe40000004100 */
[----:B------:R-:W-:Y:S02]  /*5940*/  HADD2.F32 R147, -RZ, R147.H0_H0 ;  /* 0x20000093ff937230 */ /* 0x000fe40000004100 */
[----:B------:R-:W-:Y:S01]  /*5950*/  HADD2.F32 R149, -RZ, R149.H0_H0 ;  /* 0x20000095ff957230 */ /* 0x000fe20000004100 */
[----:B------:R-:W2:Y:S01]  /*5960*/  MUFU.RCP R63, R63 ;  /* 0x0000003f003f7308 */ /* 0x000ea20000001000 */
[----:B------:R-:W-:Y:S01]  /*5970*/  FFMA.FTZ R155, R34, R19, 1 ;  /* 0x3f800000229b7423 */ /* 0x000fe20000010013 */
[----:B-1----:R-:W-:Y:S01]  /*5980*/  FADD.FTZ R2, -R60, 1 ;  /* 0x3f8000003c027421 */ /* 0x002fe20000010100 */
[----:B------:R-:W-:Y:S01]  /*5990*/  FFMA.FTZ R176, R35, R174, 1 ;  /* 0x3f80000023b07423 */ /* 0x000fe200000100ae */
[----:B------:R-:W-:Y:S01]  /*59a0*/  FMUL.FTZ R19, R33, R160 ;  /* 0x000000a021137220 */ /* 0x000fe20000410000 */
[----:B------:R-:W-:-:S03]  /*59b0*/  FADD.FTZ R164, -R62, 1 ;  /* 0x3f8000003ea47421 */ /* 0x000fc60000010100 */
[----:B------:R1:W3:Y:S01]  /*59c0*/  MUFU.RCP R66, R153 ;  /* 0x0000009900427308 */ /* 0x0002e20000001000 */
[----:B------:R-:W-:Y:S01]  /*59d0*/  FMUL.FTZ R174, R30, R149 ;  /* 0x000000951eae7220 */ /* 0x000fe20000410000 */
[----:B------:R-:W-:-:S06]  /*59e0*/  FFMA.FTZ R2, R29, R2, 1 ;  /* 0x3f8000001d027423 */ /* 0x000fcc0000010002 */
[----:B------:R-:W4:Y:S01]  /*59f0*/  MUFU.RCP R65, R65 ;  /* 0x0000004100417308 */ /* 0x000f220000001000 */
[----:B-1----:R-:W-:Y:S01]  /*5a00*/  FMUL.FTZ R153, R32, R147 ;  /* 0x0000009320997220 */ /* 0x002fe20000410000 */
[----:B------:R-:W-:Y:S01]  /*5a10*/  FMUL.FTZ R19, R60, R19 ;  /* 0x000000133c137220 */ /* 0x000fe20000410000 */
[----:B------:R-:W-:Y:S01]  /*5a20*/  FFMA.FTZ R164, R31, R164, 1 ;  /* 0x3f8000001fa47423 */ /* 0x000fe200000100a4 */
[----:B------:R-:W-:Y:S01]  /*5a30*/  FMUL.FTZ R174, R61, R174 ;  /* 0x000000ae3dae7220 */ /* 0x000fe20000410000 */
[----:B------:R-:W-:Y:S01]  /*5a40*/  FMUL.FTZ R153, R62, R153 ;  /* 0x000000993e997220 */ /* 0x000fe20000410000 */
[----:B------:R-:W-:Y:S01]  /*5a50*/  FMUL.FTZ R2, R19, R2 ;  /* 0x0000000213027220 */ /* 0x000fe20000410000 */
[----:B------:R-:W-:Y:S02]  /*5a60*/  HADD2.F32 R162, -RZ, R162.H0_H0 ;  /* 0x200000a2ffa27230 */ /* 0x000fe40000004100 */
[----:B------:R-:W-:Y:S01]  /*5a70*/  FMUL.FTZ R174, R174, R155 ;  /* 0x0000009baeae7220 */ /* 0x000fe20000410000 */
[----:B------:R-:W-:Y:S01]  /*5a80*/  FMUL.FTZ R19, R153, R164 ;  /* 0x000000a499137220 */ /* 0x000fe20000410000 */
[----:B------:R-:W-:-:S02]  /*5a90*/  HADD2.F32 R164, -RZ, R18.H0_H0 ;  /* 0x20000012ffa47230 */ /* 0x000fc40000004100 */
[----:B------:R-:W-:Y:S02]  /*5aa0*/  HADD2.F32 R155, -RZ, R17.H0_H0 ;  /* 0x20000011ff9b7230 */ /* 0x000fe40000004100 */
[----:B------:R-:W-:Y:S02]  /*5ab0*/  HADD2.F32 R153, -RZ, R16.H0_H0 ;  /* 0x20000010ff997230 */ /* 0x000fe40000004100 */
[----:B0-----:R-:W-:Y:S02]  /*5ac0*/  HADD2.F32 R151, -RZ, R151.H0_H0 ;  /* 0x20000097ff977230 */ /* 0x001fe40000004100 */
[----:B------:R-:W-:Y:S02]  /*5ad0*/  HADD2.F32 R166, -RZ, R166.H0_H0 ;  /* 0x200000a6ffa67230 */ /* 0x000fe40000004100 */
[----:B------:R-:W-:Y:S01]  /*5ae0*/  HADD2.F32 R168, -RZ, R168.H0_H0 ;  /* 0x200000a8ffa87230 */ /* 0x000fe20000004100 */
[----:B------:R-:W-:Y:S01]  /*5af0*/  F2FP.F16.F32.PACK_AB R161, R74, R67 ;  /* 0x000000434aa1723e */ /* 0x000fe200000000ff */
[----:B------:R-:W-:Y:S01]  /*5b00*/  BAR.SYNC.DEFER_BLOCKING 0x0 ;  /* 0x0000000000007b1d */ /* 0x000fe20000010000 */
[----:B------:R-:W-:Y:S01]  /*5b10*/  FMUL.FTZ R157, R145, R162 ;  /* 0x000000a2919d7220 */ /* 0x000fe20000410000 */
[----:B--2---:R-:W-:Y:S01]  /*5b20*/  FADD.FTZ R17, -R63, 1 ;  /* 0x3f8000003f117421 */ /* 0x004fe20000010100 */
[----:B---3--:R-:W-:Y:S01]  /*5b30*/  FADD.FTZ R18, -R66, 1 ;  /* 0x3f80000042127421 */ /* 0x008fe20000010100 */
[----:B----4-:R-:W-:Y:S01]  /*5b40*/  FADD.FTZ R159, -R65, 1 ;  /* 0x3f800000419f7421 */ /* 0x010fe20000010100 */
        /* <DEDUP_REMOVED lines=15> */
[----:B------:R-:W-:-:S02]  /*5c40*/  F2FP.F16.F32.PACK_AB R14, R75, R14 ;  /* 0x0000000e4b0e723e */ /* 0x000fc400000000ff */
[----:B------:R-:W-:Y:S02]  /*5c50*/  PRMT R17, R161, 0x7632, R17 ;  /* 0x00007632a1117816 */ /* 0x000fe40000000011 */
[----:B------:R-:W-:Y:S02]  /*5c60*/  PRMT R74, R77, 0x7632, R74 ;  /* 0x000076324d4a7816 */ /* 0x000fe4000000004a */
[----:B------:R-:W-:Y:S02]  /*5c70*/  F2FP.F16.F32.PACK_AB R15, R172, R15 ;  /* 0x0000000fac0f723e */ /* 0x000fe400000000ff */
[----:B------:R-:W-:Y:S02]  /*5c80*/  ISETP.NE.AND P6, PT, R135, RZ, PT ;  /* 0x000000ff8700720c */ /* 0x000fe40003fc5270 */
        /* <DEDUP_REMOVED lines=25> */
[----:B0-----:R-:W0:Y:S03]  /*5e20*/  LDC.64 R16, c[0x0][0x398] ;  /* 0x0000e600ff107b82 */ /* 0x001e260000000a00 */
        /* <DEDUP_REMOVED lines=23> */
[----:B-1----:R-:W-:Y:S01]  /*5fa0*/  IMAD.WIDE.U32 R14, R16, UR17, RZ ;  /* 0x00000011100e7c25 */ /* 0x002fe2000f8e00ff */
[----:B------:R-:W-:Y:S03]  /*5fb0*/  BSSY B0, `(.L_x_7193) ;  /* 0x0000013000007945 */ /* 0x000fe60003800000 */
[----:B------:R-:W-:Y:S01]  /*5fc0*/  IMAD R19, R17, UR17, R2 ;  /* 0x0000001111137c24 */ /* 0x000fe2000f8e0202 */
        /* <DEDUP_REMOVED lines=17> */
.L_x_7194:
[----:B------:R-:W-:Y:S05]  /*60e0*/  BSYNC B0 ;  /* 0x0000000000007941 */ /* 0x000fea0003800000 */
.L_x_7193:
        /* <DEDUP_REMOVED lines=9> */
[----:B0-----:R-:W-:Y:S01]  /*6180*/  IMAD R18, R143, UR19, R16 ;  /* 0x000000138f127c24 */ /* 0x001fe2000f8e0210 */
        /* <DEDUP_REMOVED lines=36> */
[----:B0-----:R-:W-:Y:S01]  /*63d0*/  FMUL.FTZ R75, R52, R47 ;  /* 0x0000002f344b7220 */ /* 0x001fe20000410000 */
        /* <DEDUP_REMOVED lines=52> */
[----:B------:R-:W0:Y:S01]  /*6720*/  LDC.64 R52, c[0x0][0x2c0] ;  /* 0x0000b000ff347b82 */ /* 0x000e220000000a00 */
[----:B-1----:R-:W-:Y:S01]  /*6730*/  PRMT R14, R21, 0x7632, R14 ;  /* 0x00007632150e7816 */ /* 0x002fe2000000000e */
[----:B------:R-:W-:Y:S01]  /*6740*/  BSSY B0, `(.L_x_7196) ;  /* 0x0000041000007945 */ /* 0x000fe20003800000 */
[----:B------:R-:W-:Y:S01]  /*6750*/  PRMT R15, R24, 0x7632, R15 ;  /* 0x00007632180f7816 */ /* 0x000fe2000000000f */
[----:B------:R1:W-:Y:S01]  /*6760*/  STS.U16 [R110+0x2], R55 ;  /* 0x000002376e007388 */ /* 0x0003e20000000400 */
[----:B------:R-:W-:-:S02]  /*6770*/  F2FP.F16.F32.PACK_AB R26, R27, R26 ;  /* 0x0000001a1b1a723e */ /* 0x000fc400000000ff */
[----:B------:R-:W-:Y:S01]  /*6780*/  F2FP.F16.F32.PACK_AB R28, R29, R28 ;  /* 0x0000001c1d1c723e */ /* 0x000fe200000000ff */
[----:B------:R2:W-:Y:S01]  /*6790*/  STS.U16 [R110+0x6], R14 ;  /* 0x0000060e6e007388 */ /* 0x0005e20000000400 */
[----:B------:R-:W-:Y:S02]  /*67a0*/  F2FP.F16.F32.PACK_AB R31, R34, R31 ;  /* 0x0000001f221f723e */ /* 0x000fe400000000ff */
[----:B------:R-:W-:Y:S01]  /*67b0*/  F2FP.F16.F32.PACK_AB R35, R36, R35 ;  /* 0x000000232423723e */ /* 0x000fe200000000ff */
[----:B------:R3:W-:Y:S01]  /*67c0*/  STS.U16 [R110+0xa], R15 ;  /* 0x00000a0f6e007388 */ /* 0x0007e20000000400 */
[----:B------:R-:W-:Y:S02]  /*67d0*/  F2FP.F16.F32.PACK_AB R37, R38, R37 ;  /* 0x000000252625723e */ /* 0x000fe400000000ff */
[----:B-1----:R-:W-:Y:S01]  /*67e0*/  PRMT R55, R26, 0x7632, R55 ;  /* 0x000076321a377816 */ /* 0x002fe20000000037 */
[----:B------:R-:W-:Y:S01]  /*67f0*/  STS.U16 [R110], R22 ;  /* 0x000000166e007388 */ /* 0x000fe20000000400 */
[----:B------:R-:W-:-:S02]  /*6800*/  PRMT R16, R28, 0x7632, R16 ;  /* 0x000076321c107816 */ /* 0x000fc40000000010 */
[----:B--2---:R-:W-:Y:S01]  /*6810*/  PRMT R14, R31, 0x7632, R14 ;  /* 0x000076321f0e7816 */ /* 0x004fe2000000000e */
[----:B------:R-:W-:Y:S01]  /*6820*/  STS.U16 [R110+0x4], R21 ;  /* 0x000004156e007388 */ /* 0x000fe20000000400 */
[----:B------:R-:W-:Y:S02]  /*6830*/  PRMT R17, R37, 0x7632, R17 ;  /* 0x0000763225117816 */ /* 0x000fe40000000011 */
[----:B---3--:R-:W-:Y:S01]  /*6840*/  PRMT R15, R35, 0x7632, R15 ;  /* 0x00007632230f7816 */ /* 0x008fe2000000000f */
[----:B------:R-:W-:Y:S04]  /*6850*/  STS.U16 [R110+0x8], R24 ;  /* 0x000008186e007388 */ /* 0x000fe80000000400 */
[----:B------:R-:W-:Y:S04]  /*6860*/  STS.U16 [R110+0xc], R26 ;  /* 0x00000c1a6e007388 */ /* 0x000fe80000000400 */
[----:B------:R-:W-:Y:S04]  /*6870*/  STS.U16 [R110+0xe], R55 ;  /* 0x00000e376e007388 */ /* 0x000fe80000000400 */
[----:B------:R-:W-:Y:S04]  /*6880*/  STS.U16 [R110+0x10], R28 ;  /* 0x0000101c6e007388 */ /* 0x000fe80000000400 */
[----:B------:R0:W-:Y:S04]  /*6890*/  STS.U16 [R110+0x12], R16 ;  /* 0x000012106e007388 */ /* 0x0001e80000000400 */
[----:B------:R-:W-:Y:S04]  /*68a0*/  STS.U16 [R110+0x14], R31 ;  /* 0x0000141f6e007388 */ /* 0x000fe80000000400 */
[----:B------:R-:W-:Y:S01]  /*68b0*/  STS.U16 [R110+0x16], R14 ;  /* 0x0000160e6e007388 */ /* 0x000fe20000000400 */
[----:B0-----:R-:W-:-:S03]  /*68c0*/  IMAD R16, R52, UR16, RZ ;  /* 0x0000001034107c24 */ /* 0x001fc6000f8e02ff */
[----:B------:R-:W-:Y:S04]  /*68d0*/  STS.U16 [R110+0x18], R35 ;  /* 0x000018236e007388 */ /* 0x000fe80000000400 */
[----:B------:R0:W-:Y:S04]  /*68e0*/  STS.U16 [R110+0x1a], R15 ;  /* 0x00001a0f6e007388 */ /* 0x0001e80000000400 */
[----:B------:R-:W-:Y:S04]  /*68f0*/  STS.U16 [R110+0x1c], R37 ;  /* 0x00001c256e007388 */ /* 0x000fe80000000400 */
[----:B------:R1:W-:Y:S01]  /*6900*/  STS.U16 [R110+0x1e], R17 ;  /* 0x00001e116e007388 */ /* 0x0003e20000000400 */
[----:B------:R-:W-:-:S03]  /*6910*/  NOP ;  /* 0x0000000000007918 */ /* 0x000fc60000000000 */
[----:B------:R-:W-:Y:S01]  /*6920*/  LDS.U16 R19, [R126] ;  /* 0x000000007e137984 */ /* 0x000fe20000000400 */
[----:B0-----:R-:W-:-:S03]  /*6930*/  IMAD.WIDE.U32 R14, R52, UR17, RZ ;  /* 0x00000011340e7c25 */ /* 0x001fc6000f8e00ff */
[----:B------:R-:W-:Y:S01]  /*6940*/  LDS.U16 R21, [R125+0x40] ;  /* 0x000040007d157984 */ /* 0x000fe20000000400 */
        /* <DEDUP_REMOVED lines=24> */
[----:B------:R-:W-:-:S05]  /*6ad0*/  IMAD.WIDE.U32 R2, R52, UR17, R2 ;  /* 0x0000001134027c25 */ /* 0x000fca000f8e0002 */
[----:B------:R-:W-:Y:S01]  /*6ae0*/  IADD3 R3, R17, R3, RZ ;  /* 0x0000000311037210 */ /* 0x000fe20007ffe0ff */
[C---:B------:R-:W-:Y:S02]  /*6af0*/  IMAD R17, R143.reuse, UR19, R16 ;  /* 0x000000138f117c24 */ /* 0x040fe4000f8e0210 */
[----:B------:R-:W-:-:S05]  /*6b00*/  IMAD.WIDE.U32 R2, R143, UR18, R2 ;  /* 0x000000128f027c25 */ /* 0x000fca000f8e0002 */
[----:B------:R-:W-:Y:S02]  /*6b10*/  IADD3 R3, R3, R17, RZ ;  /* 0x0000001103037210 */ /* 0x000fe40007ffe0ff */
[----:B------:R-:W-:-:S04]  /*6b20*/  LEA R16, P0, R2, UR8, 0x1 ;  /* 0x0000000802107c11 */ /* 0x000fc8000f8008ff */
[----:B------:R-:W-:-:S05]  /*6b30*/  LEA.HI.X R17, R2, UR9, R3, 0x1, P0 ;  /* 0x0000000902117c11 */ /* 0x000fca00080f0c03 */
[----:B------:R0:W-:Y:S04]  /*6b40*/  STG.E.U16 desc[UR14][R16.64], R19 ;  /* 0x0000001310007986 */ /* 0x0001e8000c10150e */
.L_x_7197:
[----:B------:R-:W-:Y:S05]  /*6b50*/  BSYNC B0 ;  /* 0x0000000000007941 */ /* 0x000fea0003800000 */
.L_x_7196:
        /* <DEDUP_REMOVED lines=42> */
.L_x_7195:
[----:B0-----:R-:W-:Y:S01]  /*6e00*/  HADD2.F32 R2, -RZ, R207.H0_H0 ;  /* 0x200000cfff027230 */ /* 0x001fe20000004100 */
[----:B------:R-:W0:Y:S01]  /*6e10*/  LDC R16, c[0x0][0x21c] ;  /* 0x00008700ff107b82 */ /* 0x000e220000000800 */
[----:B------:R-:W-:Y:S01]  /*6e20*/  HADD2.F32 R3, -RZ, R109.H0_H0 ;  /* 0x2000006dff037230 */ /* 0x000fe20000004100 */
[----:B------:R-:W-:Y:S01]  /*6e30*/  HFMA2.MMA R44, -RZ, RZ, 0, 0 ;  /* 0x00000000ff2c7435 */ /* 0x000fe200000001ff */
[----:B-1----:R-:W-:Y:S02]  /*6e40*/  HADD2.F32 R14, -RZ, R108.H0_H0 ;  /* 0x2000006cff0e7230 */ /* 0x002fe40000004100 */
        /* <DEDUP_REMOVED lines=56> */
[----:B------:R-:W-:Y:S01]  /*71d0*/  IADD3 R28, R209, -0x1, RZ ;  /* 0xffffffffd11c7810 */ /* 0x000fe20007ffe0ff */
[----:B------:R-:W-:Y:S01]  /*71e0*/  ULDC.64 UR8, c[0x0][0x230] ;  /* 0x00008c0000087ab9 */ /* 0x000fe20000000a00 */
[----:B------:R-:W-:Y:S01]  /*71f0*/  ULDC.64 UR10, c[0x0][0x248] ;  /* 0x00009200000a7ab9 */ /* 0x000fe20000000a00 */
[----:B------:R-:W0:Y:S01]  /*7200*/  LDC.64 R18, c[0x0][0x368] ;  /* 0x0000da00ff127b82 */ /* 0x000e220000000a00 */
[----:B------:R-:W-:Y:S01]  /*7210*/  LEA.HI R2, R28, R28, RZ, 0x1 ;  /* 0x0000001c1c027211 */ /* 0x000fe200078f08ff */
[C---:B------:R-:W-:Y:S01]  /*7220*/  IMAD.WIDE.U32 R14, R143.reuse, UR8, RZ ;  /* 0x000000088f0e7c25 */ /* 0x040fe2000f8e00ff */
[----:B------:R-:W-:Y:S02]  /*7230*/  ISETP.GE.AND P0, PT, R6, R127, PT ;  /* 0x0000007f0600720c */ /* 0x000fe40003f06270 */
[----:B------:R-:W-:Y:S02]  /*7240*/  CS2R R42, SRZ ;  /* 0x00000000002a7805 */ /* 0x000fe4000001ff00 */
[----:B------:R-:W-:Y:S01]  /*7250*/  LOP3.LUT R3, R2, 0xfffffe, RZ, 0xc0, !PT ;  /* 0x00fffffe02037812 */ /* 0x000fe200078ec0ff */
[C---:B------:R-:W-:Y:S01]  /*7260*/  IMAD R2, R20.reuse, UR8, RZ ;  /* 0x0000000814027c24 */ /* 0x040fe2000f8e02ff */
[----:B------:R-:W-:Y:S01]  /*7270*/  MOV R44, RZ ;  /* 0x000000ff002c7202 */ /* 0x000fe20000000f00 */
[----:B------:R-:W-:Y:S01]  /*7280*/  IMAD R20, R20, UR10, RZ ;  /* 0x0000000a14147c24 */ /* 0x000fe2000f8e02ff */
[----:B------:R-:W-:Y:S01]  /*7290*/  IADD3 R28, R28, -R3, RZ ;  /* 0x800000031c1c7210 */ /* 0x000fe20007ffe0ff */
[C---:B------:R-:W-:Y:S01]  /*72a0*/  IMAD R27, R143.reuse, UR9, R2 ;  /* 0x000000098f1b7c24 */ /* 0x040fe2000f8e0202 */
[----:B------:R-:W-:Y:S01]  /*72b0*/  CS2R R40, SRZ ;  /* 0x0000000000287805 */ /* 0x000fe2000001ff00 */
[C---:B------:R-:W-:Y:S01]  /*72c0*/  IMAD R3, R143.reuse, UR11, R20 ;  /* 0x0000000b8f037c24 */ /* 0x040fe2000f8e0214 */
[----:B------:R-:W-:Y:S01]  /*72d0*/  CS2R R38, SRZ ;  /* 0x0000000000267805 */ /* 0x000fe2000001ff00 */
[----:B------:R-:W1:Y:S01]  /*72e0*/  LDC.64 R20, c[0x0][0x380] ;  /* 0x0000e000ff147b82 */ /* 0x000e620000000a00 */
[----:B------:R-:W-:Y:S01]  /*72f0*/  IMAD.WIDE.U32 R16, R143, UR10, RZ ;  /* 0x0000000a8f107c25 */ /* 0x000fe2000f8e00ff */
[----:B------:R-:W-:-:S02]  /*7300*/  CS2R R36, SRZ ;  /* 0x0000000000247805 */ /* 0x000fc4000001ff00 */
[----:B------:R-:W-:Y:S02]  /*7310*/  CS2R R34, SRZ ;  /* 0x0000000000227805 */ /* 0x000fe4000001ff00 */
[----:B------:R-:W-:Y:S02]  /*7320*/  CS2R R32, SRZ ;  /* 0x0000000000207805 */ /* 0x000fe4000001ff00 */
[----:B------:R-:W-:Y:S02]  /*7330*/  CS2R R30, SRZ ;  /* 0x00000000001e7805 */ /* 0x000fe4000001ff00 */
[----:B------:R-:W-:Y:S01]  /*7340*/  MOV R29, RZ ;  /* 0x000000ff001d7202 */ /* 0x000fe20000000f00 */
[----:B------:R-:W-:Y:S01]  /*7350*/  UMOV UR7, URZ ;  /* 0x0000003f00077c82 */ /* 0x000fe20008000000 */
        /* <DEDUP_REMOVED lines=14> */
.L_x_7235:
[----:B------:R-:W-:Y:S01]  /*7440*/  USHF.R.S32.HI UR38, URZ, 0x1f, UR7 ;  /* 0x0000001f3f267899 */ /* 0x000fe20008011407 */
[----:B0-----:R-:W-:Y:S02]  /*7450*/  MOV R23, UR28 ;  /* 0x0000001c00177c02 */ /* 0x001fe40008000f00 */
[----:B------:R-:W-:Y:S01]  /*7460*/  R2UR UR11, R15 ;  /* 0x000000000f0b72ca */ /* 0x000fe200000e0000 */
[----:B------:R-:W-:Y:S01]  /*7470*/  UIMAD UR10, UR38, UR28, URZ ;  /* 0x0000001c260a72a4 */ /* 0x000fe2000f8e023f */
[----:B------:R-:W-:Y:S01]  /*7480*/  R2UR UR11, R27 ;  /* 0x000000001b0b72ca */ /* 0x000fe200000e0000 */
[----:B------:R-:W-:Y:S01]  /*7490*/  IMAD.WIDE.U32 R22, R23, UR7, R6 ;  /* 0x0000000717167c25 */ /* 0x000fe2000f8e0006 */
[-C--:B------:R-:W-:Y:S01]  /*74a0*/  ISETP.GE.AND P1, PT, R156, R127.reuse, PT ;  /* 0x0000007f9c00720c */ /* 0x080fe20003f26270 */
[----:B------:R-:W-:Y:S01]  /*74b0*/  UIMAD UR10, UR7, UR29, UR10 ;  /* 0x0000001d070a72a4 */ /* 0x000fe2000f8e020a */
[----:B------:R-:W-:Y:S01]  /*74c0*/  ISETP.GE.AND P2, PT, R154, R127, PT ;  /* 0x0000007f9a00720c */ /* 0x000fe20003f46270 */
[----:B------:R-:W-:Y:S01]  /*74d0*/  UIMAD UR13, UR38, UR20, URZ ;  /* 0x00000014260d72a4 */ /* 0x000fe2000f8e023f */
[----:B------:R-:W-:-:S02]  /*74e0*/  LEA R2, P3, R22, R131, 0x1 ;  /* 0x0000008316027211 */ /* 0x000fc400078608ff */
[----:B------:R-:W-:Y:S02]  /*74f0*/  ISETP.GE.AND P4, PT, R150, R127, PT ;  /* 0x0000007f9600720c */ /* 0x000fe40003f86270 */
[----:B------:R-:W-:Y:S02]  /*7500*/  IADD3 R3, R23, UR10, RZ ;  /* 0x0000000a17037c10 */ /* 0x000fe4000fffe0ff */
[----:B------:R-:W-:Y:S01]  /*7510*/  R2UR UR10, R14 ;  /* 0x000000000e0a72ca */ /* 0x000fe200000e0000 */
[----:B------:R-:W-:Y:S01]  /*7520*/  UIMAD UR13, UR7, UR21, UR13 ;  /* 0x00000015070d72a4 */ /* 0x000fe2000f8e020d */
[----:B------:R-:W-:Y:S02]  /*7530*/  LEA.HI.X R3, R22, R129, R3, 0x1, P3 ;  /* 0x0000008116037211 */ /* 0x000fe400018f0c03 */
[-C--:B------:R-:W-:Y:S02]  /*7540*/  ISETP.GE.AND P3, PT, R152, R127.reuse, PT ;  /* 0x0000007f9800720c */ /* 0x080fe40003f66270 */
[----:B------:R-:W-:-:S02]  /*7550*/  ISETP.GE.AND P5, PT, R148, R127, PT ;  /* 0x0000007f9400720c */ /* 0x000fc40003fa6270 */
[----:B------:R-:W-:Y:S02]  /*7560*/  PRMT R24, RZ, 0x7610, R24 ;  /* 0x00007610ff187816 */ /* 0x000fe40000000018 */
[----:B------:R-:W-:Y:S02]  /*7570*/  PRMT R147, RZ, 0x7610, R147 ;  /* 0x00007610ff937816 */ /* 0x000fe40000000093 */
[----:B------:R-:W-:Y:S01]  /*7580*/  PRMT R160, RZ, 0x7610, R160 ;  /* 0x00007610ffa07816 */ /* 0x000fe200000000a0 */
[----:B------:R-:W-:Y:S01]  /*7590*/  UIMAD.WIDE.U32 UR10, UR7, UR20, UR10 ;  /* 0x00000014070a72a5 */ /* 0x000fe2000f8e000a */
[----:B------:R-:W-:Y:S01]  /*75a0*/  PRMT R149, RZ, 0x7610, R149 ;  /* 0x00007610ff957816 */ /* 0x000fe20000000095 */
[----:B------:R-:W2:Y:S01]  /*75b0*/  @!P1 LDG.E.U16 R24, desc[UR14][R2.64+0x40] ;  /* 0x0000400e02189981 */ /* 0x000ea2000c1e1500 */
[----:B------:R-:W-:Y:S01]  /*75c0*/  PRMT R162, RZ, 0x7610, R162 ;  /* 0x00007610ffa27816 */ /* 0x000fe200000000a2 */
[----:B------:R-:W-:Y:S01]  /*75d0*/  ULEA UR41, UP0, UR10, UR22, 0x2 ;  /* 0x000000160a297291 */ /* 0x000fe2000f80103f */
[-C--:B------:R-:W-:Y:S01]  /*75e0*/  ISETP.GE.AND P1, PT, R146, R127.reuse, PT ;  /* 0x0000007f9200720c */ /* 0x080fe20003f26270 */
[----:B------:R-:W-:Y:S01]  /*75f0*/  UIADD3 UR11, UR11, UR13, URZ ;  /* 0x0000000d0b0b7290 */ /* 0x000fe2000fffe03f */
[----:B---3--:R-:W3:Y:S01]  /*7600*/  @!P2 LDG.E.U16 R147, desc[UR14][R2.64+0x80] ;  /* 0x0000800e0293a981 */ /* 0x008ee2000c1e1500 */
[----:B------:R-:W-:-:S02]  /*7610*/  ISETP.GE.AND P2, PT, R144, R127, PT ;  /* 0x0000007f9000720c */ /* 0x000fc40003f46270 */
[----:B------:R-:W-:Y:S01]  /*7620*/  ULEA.HI.X UR10, UR10, UR23, UR11, 0x2, UP0 ;  /* 0x000000170a0a7291 */ /* 0x000fe200080f140b */
[----:B------:R-:W4:Y:S01]  /*7630*/  @!P3 LDG.E.U16 R160, desc[UR14][R2.64+0xc0] ;  /* 0x0000c00e02a0b981 */ /* 0x000f22000c1e1500 */
[-C--:B------:R-:W-:Y:S02]  /*7640*/  ISETP.GE.AND P3, PT, R142, R127.reuse, PT ;  /* 0x0000007f8e00720c */ /* 0x080fe40003f66270 */
[----:B------:R-:W-:Y:S01]  /*7650*/  MOV R22, UR41 ;  /* 0x0000002900167c02 */ /* 0x000fe20008000f00 */
[----:B------:R-:W4:Y:S01]  /*7660*/  @!P4 LDG.E.U16 R149, desc[UR14][R2.64+0x100] ;  /* 0x0001000e0295c981 */ /* 0x000f22000c1e1500 */
[----:B------:R-:W-:Y:S02]  /*7670*/  MOV R23, UR10 ;  /* 0x0000000a00177c02 */ /* 0x000fe40008000f00 */
[-C--:B------:R-:W-:Y:S01]  /*7680*/  ISETP.GE.AND P4, PT, R140, R127.reuse, PT ;  /* 0x0000007f8c00720c */ /* 0x080fe20003f86270 */
[----:B------:R-:W4:Y:S01]  /*7690*/  @!P5 LDG.E.U16 R162, desc[UR14][R2.64+0x140] ;  /* 0x0001400e02a2d981 */ /* 0x000f22000c1e1500 */
[----:B------:R-:W-:-:S02]  /*76a0*/  ISETP.GE.AND P5, PT, R138, R127, PT ;  /* 0x0000007f8a00720c */ /* 0x000fc40003fa6270 */
[----:B------:R-:W-:Y:S01]  /*76b0*/  PRMT R151, RZ, 0x7610, R151 ;  /* 0x00007610ff977816 */ /* 0x000fe20000000097 */
[----:B------:R-:W2:Y:S01]  /*76c0*/  LDG.E R145, desc[UR14][R22.64] ;  /* 0x0000000e16917981 */ /* 0x000ea2000c1e1900 */
[----:B------:R-:W-:Y:S02]  /*76d0*/  PRMT R164, RZ, 0x7610, R164 ;  /* 0x00007610ffa47816 */ /* 0x000fe400000000a4 */
[----:B------:R-:W-:Y:S02]  /*76e0*/  PRMT R153, RZ, 0x7610, R153 ;  /* 0x00007610ff997816 */ /* 0x000fe40000000099 */
        /* <DEDUP_REMOVED lines=8> */
[----:B------:R-:W-:-:S03]  /*7770*/  ISETP.GE.AND P3, PT, R132, R127, PT ;  /* 0x0000007f8400720c */ /* 0x000fc60003f66270 */
[----:B------:R-:W3:Y:S04]  /*7780*/  @!P0 LDG.E.U16 R25, desc[UR14][R2.64] ;  /* 0x0000000e02198981 */ /* 0x000ee8000c1e1500 */
        /* <DEDUP_REMOVED lines=26> */
[----:B------:R-:W1:Y:S01]  /*7930*/  S2UR UR11, SR_CgaCtaId ;  /* 0x00000000000b79c3 */ /* 0x000e620000008800 */
[----:B------:R-:W-:Y:S02]  /*7940*/  ISETP.NE.AND P1, PT, R211, RZ, PT ;  /* 0x000000ffd300720c */ /* 0x000fe40003f25270 */
[----:B------:R-:W-:Y:S02]  /*7950*/  ISETP.NE.AND P3, PT, R135, RZ, PT ;  /* 0x000000ff8700720c */ /* 0x000fe40003f65270 */
[----:B------:R-:W-:Y:S01]  /*7960*/  ISETP.LT.OR P2, PT, R209, 0x2, P1 ;  /* 0x00000002d100780c */ /* 0x000fe20000f41670 */
[----:B------:R-:W-:Y:S01]  /*7970*/  UMOV UR10, 0x400 ;  /* 0x00000400000a7882 */ /* 0x000fe20000000000 */
[----:B0-----:R-:W-:-:S09]  /*7980*/  LEA R2, R28, UR7, 0x8 ;  /* 0x000000071c027c11 */ /* 0x001fd2000f8e40ff */
[----:B------:R-:W-:Y:S02]  /*7990*/  @P3 IADD3 R2, R135, 0x200, RZ ;  /* 0x0000020087023810 */ /* 0x000fe40007ffe0ff */
[----:B------:R-:W0:Y:S01]  /*79a0*/  @!P2 LDC R22, c[0x0][0x21c] ;  /* 0x00008700ff16ab82 */ /* 0x000e220000000800 */
[----:B-1----:R-:W-:Y:S01]  /*79b0*/  ULEA UR10, UR11, UR10, 0x18 ;  /* 0x0000000a0b0a7291 */ /* 0x002fe2000f8ec03f */
[----:B------:R-:W-:Y:S01]  /*79c0*/  @!P2 IADD3 R3, R209, -0x2, RZ ;  /* 0xfffffffed103a810 */ /* 0x000fe20007ffe0ff */
[----:B------:R-:W-:-:S04]  /*79d0*/  HFMA2.MMA R169, -RZ, RZ, 0, 0 ;  /* 0x00000000ffa97435 */ /* 0x000fc800000001ff */
[----:B0-----:R-:W-:Y:S02]  /*79e0*/  @!P2 IMAD R3, R3, R22, UR7 ;  /* 0x000000070303ae24 */ /* 0x001fe4000f8e0216 */
[----:B------:R-:W-:Y:S02]  /*79f0*/  HADD2.F32 R163, -RZ, R106.H0_H0 ;  /* 0x2000006affa37230 */ /* 0x000fe40000004100 */
[----:B------:R-:W-:-:S03]  /*7a00*/  HADD2.F32 R161, -RZ, R104.H0_H0 ;  /* 0x20000068ffa17230 */ /* 0x000fc60000004100 */
[----:B------:R-:W-:Y:S02]  /*7a10*/  FMUL.FTZ R183, R163, R90 ;  /* 0x0000005aa3b77220 */ /* 0x000fe40000410000 */
[----:B------:R-:W-:Y:S01]  /*7a20*/  FMUL.FTZ R189, R161, R88 ;  /* 0x00000058a1bd7220 */ /* 0x000fe20000410000 */
[----:B------:R-:W-:Y:S01]  /*7a30*/  BSSY B0, `(.L_x_7199) ;  /* 0x0000091000007945 */ /* 0x000fe20003800000 */
[----:B--2---:R-:W-:-:S04]  /*7a40*/  FMUL.FTZ R23, R145, 1.4426950216293334961 ;  /* 0x3fb8aa3b91177820 */ /* 0x004fc80000410000 */
[----:B------:R-:W-:-:S06]  /*7a50*/  FMUL.FTZ R178, R23, R94 ;  /* 0x0000005e17b27220 */ /* 0x000fcc0000410000 */
[----:B------:R-:W0:Y:S01]  /*7a60*/  MUFU.EX2 R178, R178 ;  /* 0x000000b200b27308 */ /* 0x000e220000000800 */
[----:B---3--:R1:W-:Y:S04]  /*7a70*/  STS.U16 [R126], R25 ;  /* 0x000000197e007388 */ /* 0x0083e80000000400 */
[----:B------:R-:W-:Y:S04]  /*7a80*/  STS.U16 [R125+0x40], R24 ;  /* 0x000040187d007388 */ /* 0x000fe80000000400 */
        /* <DEDUP_REMOVED lines=8> */
[----:B-1----:R-:W-:-:S03]  /*7b10*/  LEA R25, R2, UR10, 0x2 ;  /* 0x0000000a02197c11 */ /* 0x002fc6000f8e10ff */
        /* <DEDUP_REMOVED lines=24> */
[C---:B------:R-:W-:Y:S01]  /*7ca0*/  FMUL.FTZ R167, R23.reuse, R93 ;  /* 0x0000005d17a77220 */ /* 0x040fe20000410000 */
[C---:B-1----:R-:W-:Y:S01]  /*7cb0*/  FMUL.FTZ R174, R23.reuse, R92 ;  /* 0x0000005c17ae7220 */ /* 0x042fe20000410000 */
[----:B------:R-:W-:-:S04]  /*7cc0*/  FMUL.FTZ R171, R23, R91 ;  /* 0x0000005b17ab7220 */ /* 0x000fc80000410000 */
[----:B------:R-:W1:Y:S01]  /*7cd0*/  MUFU.EX2 R167, R167 ;  /* 0x000000a700a77308 */ /* 0x000e620000000800 */
[----:B------:R-:W-:Y:S01]  /*7ce0*/  FMUL.FTZ R182, R23, R90 ;  /* 0x0000005a17b67220 */ /* 0x000fe20000410000 */
[----:B------:R-:W-:Y:S01]  /*7cf0*/  @!P2 IMAD.WIDE R2, R3, 0x8, R12 ;  /* 0x000000080302a825 */ /* 0x000fe200078e020c */
[----:B------:R-:W-:Y:S06]  /*7d00*/  BAR.SYNC.DEFER_BLOCKING 0x0 ;  /* 0x0000000000007b1d */ /* 0x000fec0000010000 */
[----:B------:R-:W3:Y:S01]  /*7d10*/  MUFU.EX2 R174, R174 ;  /* 0x000000ae00ae7308 */ /* 0x000ee20000000800 */
[----:B------:R-:W-:-:S02]  /*7d20*/  HADD2.F32 R149, -RZ, R207.H0_H0 ;  /* 0x200000cfff957230 */ /* 0x000fc40000004100 */
[----:B0-----:R-:W-:Y:S01]  /*7d30*/  FMUL.FTZ R25, R23, R89 ;  /* 0x0000005917197220 */ /* 0x001fe20000410000 */
[----:B------:R-:W-:-:S04]  /*7d40*/  HADD2.F32 R162, -RZ, R109.H0_H0 ;  /* 0x2000006dffa27230 */ /* 0x000fc80000004100 */
[----:B------:R-:W0:Y:S01]  /*7d50*/  MUFU.EX2 R171, R171 ;  /* 0x000000ab00ab7308 */ /* 0x000e220000000800 */
[----:B------:R-:W-:Y:S02]  /*7d60*/  HADD2.F32 R147, -RZ, R108.H0_H0 ;  /* 0x2000006cff937230 */ /* 0x000fe40000004100 */
[----:B------:R-:W-:Y:S01]  /*7d70*/  FMUL.FTZ R24, R23, R88 ;  /* 0x0000005817187220 */ /* 0x000fe20000410000 */
[----:B------:R-:W-:-:S04]  /*7d80*/  HADD2.F32 R160, -RZ, R107.H0_H0 ;  /* 0x2000006bffa07230 */ /* 0x000fc80000004100 */
[----:B------:R-:W4:Y:S01]  /*7d90*/  MUFU.EX2 R182, R182 ;  /* 0x000000b600b67308 */ /* 0x000f220000000800 */
[----:B------:R3:W5:Y:S01]  /*7da0*/  @!P2 LDG.E R169, desc[UR14][R2.64+0x4] ;  /* 0x0000040e02a9a981 */ /* 0x000762000c1e1900 */
[----:B-1----:R-:W-:Y:S01]  /*7db0*/  FMUL.FTZ R165, R178, R167 ;  /* 0x000000a7b2a57220 */ /* 0x002fe20000410000 */
[----:B------:R-:W-:Y:S01]  /*7dc0*/  FMUL.FTZ R187, R23, R87 ;  /* 0x0000005717bb7220 */ /* 0x000fe20000410000 */
[----:B------:R-:W-:-:S04]  /*7dd0*/  FMUL.FTZ R181, R147, R92 ;  /* 0x0000005c93b57220 */ /* 0x000fc80000410000 */
[----:B------:R-:W1:Y:S01]  /*7de0*/  MUFU.EX2 R25, R25 ;  /* 0x0000001900197308 */ /* 0x000e620000000800 */
[----:B---3--:R-:W-:Y:S01]  /*7df0*/  FMUL.FTZ R3, R149, R94 ;  /* 0x0000005e95037220 */ /* 0x008fe20000410000 */
[----:B------:R-:W-:Y:S01]  /*7e00*/  FMUL.FTZ R2, R162, R93 ;  /* 0x0000005da2027220 */ /* 0x000fe20000410000 */
[----:B------:R-:W-:-:S03]  /*7e10*/  ISETP.NE.AND P2, PT, R135, 0x1f, PT ;  /* 0x0000001f8700780c */ /* 0x000fc60003f45270 */
[----:B------:R-:W-:Y:S02]  /*7e20*/  FFMA.FTZ R22, R167, R3, R2 ;  /* 0x00000003a7167223 */ /* 0x000fe40000010002 */
[----:B------:R-:W3:Y:S01]  /*7e30*/  MUFU.EX2 R24, R24 ;  /* 0x0000001800187308 */ /* 0x000ee20000000800 */
[----:B------:R-:W-:Y:S01]  /*7e40*/  FMUL.FTZ R176, R174, R165 ;  /* 0x000000a5aeb07220 */ /* 0x000fe20000410000 */
[----:B------:R-:W-:Y:S01]  /*7e50*/  FMUL.FTZ R196, R23, R86 ;  /* 0x0000005617c47220 */ /* 0x000fe20000410000 */
[----:B------:R-:W-:Y:S01]  /*7e60*/  FMUL.FTZ R184, R160, R91 ;  /* 0x0000005ba0b87220 */ /* 0x000fe20000410000 */
[----:B------:R-:W-:Y:S01]  /*7e70*/  FFMA.FTZ R22, R174, R22, R181 ;  /* 0x00000016ae167223 */ /* 0x000fe200000100b5 */
[----:B------:R-:W-:Y:S02]  /*7e80*/  HADD2.F32 R170, -RZ, R105.H0_H0 ;  /* 0x20000069ffaa7230 */ /* 0x000fe40000004100 */
[----:B0-----:R-:W-:Y:S01]  /*7e90*/  FMUL.FTZ R165, R171, R176 ;  /* 0x000000b0aba57220 */ /* 0x001fe20000410000 */
[----:B------:R-:W0:Y:S01]  /*7ea0*/  MUFU.EX2 R187, R187 ;  /* 0x000000bb00bb7308 */ /* 0x000e220000000800 */
[----:B------:R-:W-:Y:S01]  /*7eb0*/  FMUL.FTZ R195, R23, R85 ;  /* 0x0000005517c37220 */ /* 0x000fe20000410000 */
[----:B------:R-:W-:Y:S01]  /*7ec0*/  FFMA.FTZ R22, R171, R22, R184 ;  /* 0x00000016ab167223 */ /* 0x000fe200000100b8 */
[----:B----4-:R-:W-:Y:S01]  /*7ed0*/  FMUL.FTZ R176, R182, R165 ;  /* 0x000000a5b6b07220 */ /* 0x010fe20000410000 */
[----:B------:R-:W-:Y:S01]  /*7ee0*/  FMUL.FTZ R188, R170, R89 ;  /* 0x00000059aabc7220 */ /* 0x000fe20000410000 */
[----:B------:R-:W-:Y:S01]  /*7ef0*/  FMUL.FTZ R194, R23, R84 ;  /* 0x0000005417c27220 */ /* 0x000fe20000410000 */
[----:B------:R-:W-:-:S02]  /*7f00*/  FFMA.FTZ R22, R182, R22, R183 ;  /* 0x00000016b6167223 */ /* 0x000fc400000100b7 */
[----:B------:R-:W4:Y:S01]  /*7f10*/  MUFU.EX2 R196, R196 ;  /* 0x000000c400c47308 */ /* 0x000f220000000800 */
[----:B------:R-:W-:Y:S01]  /*7f20*/  @P2 LEA R212, R135, UR10, 0x2 ;  /* 0x0000000a87d42c11 */ /* 0x000fe2000f8e10ff */
[----:B------:R-:W-:Y:S02]  /*7f30*/  HADD2.F32 R168, -RZ, R103.H0_H0 ;  /* 0x20000067ffa87230 */ /* 0x000fe40000004100 */
[C---:B-1----:R-:W-:Y:S01]  /*7f40*/  FMUL.FTZ R165, R25.reuse, R176 ;  /* 0x000000b019a57220 */ /* 0x042fe20000410000 */
[----:B------:R-:W-:Y:S01]  /*7f50*/  FFMA.FTZ R22, R25, R22, R188 ;  /* 0x0000001619167223 */ /* 0x000fe200000100bc */
[C---:B------:R-:W-:Y:S02]  /*7f60*/  FMUL.FTZ R193, R23.reuse, R83 ;  /* 0x0000005317c17220 */ /* 0x040fe40000410000 */
[----:B------:R-:W1:Y:S01]  /*7f70*/  MUFU.EX2 R195, R195 ;  /* 0x000000c300c37308 */ /* 0x000e620000000800 */
[----:B------:R-:W-:Y:S02]  /*7f80*/  HADD2.F32 R159, -RZ, R102.H0_H0 ;  /* 0x20000066ff9f7230 */ /* 0x000fe40000004100 */
[----:B---3--:R-:W-:Y:S01]  /*7f90*/  FMUL.FTZ R176, R24, R165 ;  /* 0x000000a518b07220 */ /* 0x008fe20000410000 */
[----:B------:R-:W-:Y:S01]  /*7fa0*/  FMUL.FTZ R204, R168, R87 ;  /* 0x00000057a8cc7220 */ /* 0x000fe20000410000 */
[----:B------:R-:W-:Y:S01]  /*7fb0*/  FFMA.FTZ R22, R24, R22, R189 ;  /* 0x0000001618167223 */ /* 0x000fe200000100bd */
[----:B------:R-:W3:Y:S01]  /*7fc0*/  @P2 LDS R212, [R212+0x16ac] ;  /* 0x0016ac00d4d42984 */ /* 0x000ee20000000800 */
[----:B------:R-:W-:Y:S01]  /*7fd0*/  FMUL.FTZ R192, R23, R82 ;  /* 0x0000005217c07220 */ /* 0x000fe20000410000 */
[----:B------:R-:W2:Y:S01]  /*7fe0*/  MUFU.EX2 R194, R194 ;  /* 0x000000c200c27308 */ /* 0x000ea20000000800 */
[----:B------:R-:W-:-:S02]  /*7ff0*/  HADD2.F32 R166, -RZ, R101.H0_H0 ;  /* 0x20000065ffa67230 */ /* 0x000fc40000004100 */
[----:B0-----:R-:W-:Y:S01]  /*8000*/  FMUL.FTZ R165, R187, R176 ;  /* 0x000000b0bba57220 */ /* 0x001fe20000410000 */
[----:B------:R-:W-:Y:S01]  /*8010*/  FMUL.FTZ R191, R159, R86 ;  /* 0x000000569fbf7220 */ /* 0x000fe20000410000 */
[----:B------:R-:W-:Y:S01]  /*8020*/  FFMA.FTZ R22, R187, R22, R204 ;  /* 0x00000016bb167223 */ /* 0x000fe200000100cc */
[C---:B------:R-:W-:Y:S02]  /*8030*/  FMUL.FTZ R203, R23.reuse, R80 ;  /* 0x0000005017cb7220 */ /* 0x040fe40000410000 */
[----:B------:R-:W0:Y:S01]  /*8040*/  MUFU.EX2 R193, R193 ;  /* 0x000000c100c17308 */ /* 0x000e220000000800 */
[----:B------:R-:W-:Y:S02]  /*8050*/  HADD2.F32 R157, -RZ, R100.H0_H0 ;  /* 0x20000064ff9d7230 */ /* 0x000fe40000004100 */
[----:B----4-:R-:W-:Y:S01]  /*8060*/  FMUL.FTZ R176, R196, R165 ;  /* 0x000000a5c4b07220 */ /* 0x010fe20000410000 */
[----:B------:R-:W-:Y:S01]  /*8070*/  FMUL.FTZ R202, R166, R85 ;  /* 0x00000055a6ca7220 */ /* 0x000fe20000410000 */
[----:B------:R-:W-:Y:S01]  /*8080*/  FFMA.FTZ R22, R196, R22, R191 ;  /* 0x00000016c4167223 */ /* 0x000fe200000100bf */
[----:B------:R-:W-:-:S02]  /*8090*/  FMUL.FTZ R213, R23, R78 ;  /* 0x0000004e17d57220 */ /* 0x000fc40000410000 */
[----:B------:R-:W4:Y:S01]  /*80a0*/  MUFU.EX2 R192, R192 ;  /* 0x000000c000c07308 */ /* 0x000f220000000800 */
[----:B------:R-:W-:Y:S02]  /*80b0*/  HADD2.F32 R164, -RZ, R99.H0_H0 ;  /* 0x20000063ffa47230 */ /* 0x000fe40000004100 */
[----:B-1----:R-:W-:Y:S01]  /*80c0*/  FMUL.FTZ R165, R195, R176 ;  /* 0x000000b0c3a57220 */ /* 0x002fe20000410000 */
[----:B------:R-:W-:Y:S01]  /*80d0*/  FMUL.FTZ R205, R157, R84 ;  /* 0x000000549dcd7220 */ /* 0x000fe20000410000 */
[----:B------:R-:W-:Y:S01]  /*80e0*/  FFMA.FTZ R176, R195, R22, R202 ;  /* 0x00000016c3b07223 */ /* 0x000fe200000100ca */
[----:B------:R-:W-:Y:S02]  /*80f0*/  FMUL.FTZ R215, R23, R76 ;  /* 0x0000004c17d77220 */ /* 0x000fe40000410000 */
        /* <DEDUP_REMOVED lines=8> */
[C---:B0-----:R-:W-:Y:S01]  /*8180*/  FMUL.FTZ R177, R193.reuse, R180 ;  /* 0x000000b4c1b17220 */ /* 0x041fe20000410000 */
[----:B------:R-:W-:-:S03]  /*8190*/  FFMA.FTZ R176, R193, R176, R22 ;  /* 0x000000b0c1b07223 */ /* 0x000fc60000010016 */
[----:B------:R-:W0:Y:S01]  /*81a0*/  MUFU.EX2 R215, R215 ;  /* 0x000000d700d77308 */ /* 0x000e220000000800 */
[----:B------:R-:W-:Y:S02]  /*81b0*/  HADD2.F32 R151, -RZ, R96.H0_H0 ;  /* 0x20000060ff977230 */ /* 0x000fe40000004100 */
[----:B------:R-:W-:Y:S01]  /*81c0*/  FMUL.FTZ R210, R153, R80 ;  /* 0x0000005099d27220 */ /* 0x000fe20000410000 */
[C---:B----4-:R-:W-:Y:S01]  /*81d0*/  FMUL.FTZ R180, R192.reuse, R177 ;  /* 0x000000b1c0b47220 */ /* 0x050fe20000410000 */
[----:B------:R-:W-:Y:S01]  /*81e0*/  FFMA.FTZ R176, R192, R176, R23 ;  /* 0x000000b0c0b07223 */ /* 0x000fe20000010017 */
[----:B------:R-:W-:Y:S02]  /*81f0*/  HADD2.F32 R165, -RZ, R95.H0_H0 ;  /* 0x2000005fffa57230 */ /* 0x000fe40000004100 */
[----:B------:R-:W-:Y:S01]  /*8200*/  FMUL.FTZ R220, R151, R78 ;  /* 0x0000004e97dc7220 */ /* 0x000fe20000410000 */
[C---:B-1----:R-:W-:Y:S01]  /*8210*/  FMUL.FTZ R180, R203.reuse, R180 ;  /* 0x000000b4cbb47220 */ /* 0x042fe20000410000 */
[----:B------:R-:W-:Y:S01]  /*8220*/  FFMA.FTZ R176, R203, R176, R210 ;  /* 0x000000b0cbb07223 */ /* 0x000fe200000100d2 */
[----:B------:R-:W-:Y:S01]  /*8230*/  R2UR UR41, R172 ;  /* 0x00000000ac2972ca */ /* 0x000fe200000e0000 */
[----:B------:R-:W-:Y:S01]  /*8240*/  FMUL.FTZ R218, R165, R76 ;  /* 0x0000004ca5da7220 */ /* 0x000fe20000410000 */
[C---:B--2---:R-:W-:Y:S01]  /*8250*/  FMUL.FTZ R180, R213.reuse, R180 ;  /* 0x000000b4d5b47220 */ /* 0x044fe20000410000 */
[----:B------:R-:W-:-:S03]  /*8260*/  FFMA.FTZ R176, R213, R176, R220 ;  /* 0x000000b0d5b07223 */ /* 0x000fc600000100dc */
[C---:B0-----:R-:W-:Y:S01]  /*8270*/  FMUL.FTZ R180, R215.reuse, R180 ;  /* 0x000000b4d7b47220 */ /* 0x041fe20000410000 */
[----:B------:R-:W-:Y:S01]  /*8280*/  FFMA.FTZ R233, R215, R176, R218 ;  /* 0x000000b0d7e97223 */ /* 0x000fe200000100da */
[----:B---3--:R-:W-:Y:S07]  /*8290*/  @P2 BRA `(.L_x_7200) ;  /* 0x0000000000282947 */ /* 0x008fee0003800000 */
        /* <DEDUP_REMOVED lines=10> */
.L_x_7200:
[----:B------:R-:W-:Y:S05]  /*8340*/  BSYNC B0 ;  /* 0x0000000000007941 */ /* 0x000fea0003800000 */
.L_x_7199:
[----:B------:R-:W1:Y:S01]  /*8350*/  SHFL.UP PT, R172, R233, 0x1, RZ ;  /* 0x04200000e9ac7989 */ /* 0x000e6200000e00ff */
[----:B------:R-:W-:Y:S01]  /*8360*/  ISETP.GE.AND P4, PT, R133, 0x1, PT ;  /* 0x000000018500780c */ /* 0x000fe20003f86270 */
[----:B------:R-:W-:Y:S01]  /*8370*/  HADD2.F32 R173, -RZ, R173.H0_H0 ;  /* 0x200000adffad7230 */ /* 0x000fe20000004100 */
[----:B------:R-:W-:Y:S01]  /*8380*/  ISETP.GE.OR P1, PT, R209, UR39, P1 ;  /* 0x00000027d1007c0c */ /* 0x000fe20008f26670 */
[----:B------:R-:W2:Y:S01]  /*8390*/  SHFL.UP PT, R177, R180, 0x1, RZ ;  /* 0x04200000b4b17989 */ /* 0x000ea200000e00ff */
[----:B------:R-:W-:Y:S01]  /*83a0*/  HADD2.F32 R175, -RZ, R175.H0_H0 ;  /* 0x200000afffaf7230 */ /* 0x000fe20000004100 */
[----:B------:R-:W-:Y:S01]  /*83b0*/  ISETP.NE.AND P5, PT, R135, RZ, PT ;  /* 0x000000ff8700720c */ /* 0x000fe20003fa5270 */
[----:B------:R-:W-:Y:S01]  /*83c0*/  HADD2.F32 R219, -RZ, R219.H0_H0 ;  /* 0x200000dbffdb7230 */ /* 0x000fe20000004100 */
[----:B------:R-:W-:Y:S01]  /*83d0*/  BSSY B0, `(.L_x_7201) ;  /* 0x0000114000007945 */ /* 0x000fe20003800000 */
[----:B------:R-:W-:Y:S02]  /*83e0*/  HADD2.F32 R221, -RZ, R221.H0_H0 ;  /* 0x200000ddffdd7230 */ /* 0x000fe40000004100 */
[----:B------:R-:W-:-:S02]  /*83f0*/  HADD2.F32 R230, -RZ, R230.H0_H0 ;  /* 0x200000e6ffe67230 */ /* 0x000fc40000004100 */
[----:B------:R-:W-:Y:S01]  /*8400*/  FMUL.FTZ R214, R219, UR41 ;  /* 0x00000029dbd67c20 */ /* 0x000fe20008410000 */
[----:B------:R-:W-:Y:S02]  /*8410*/  HADD2.F32 R235, -RZ, R235.H0_H0 ;  /* 0x200000ebffeb7230 */ /* 0x000fe40000004100 */
[----:B------:R-:W-:Y:S02]  /*8420*/  HADD2.F32 R226, -RZ, R226.H0_H0 ;  /* 0x200000e2ffe27230 */ /* 0x000fe40000004100 */
[----:B------:R-:W-:Y:S01]  /*8430*/  FMUL.FTZ R214, R63, R214 ;  /* 0x000000d63fd67220 */ /* 0x000fe20000410000 */
[----:B------:R-:W-:Y:S01]  /*8440*/  HADD2.F32 R231, -RZ, R231.H0_H0 ;  /* 0x200000e7ffe77230 */ /* 0x000fe20000004100 */
[----:B------:R-:W-:Y:S01]  /*8450*/  VOTEU.ALL UP0, P1 ;  /* 0x00000000003f7886 */ /* 0x000fe20000800000 */
[----:B------:R-:W-:Y:S02]  /*8460*/  HADD2.F32 R224, -RZ, R224.H0_H0 ;  /* 0x200000e0ffe07230 */ /* 0x000fe40000004100 */
[----:B------:R-:W-:-:S02]  /*8470*/  HADD2.F32 R227, -RZ, R227.H0_H0 ;  /* 0x200000e3ffe37230 */ /* 0x000fc40000004100 */
[----:B------:R-:W-:Y:S02]  /*8480*/  HADD2.F32 R222, -RZ, R222.H0_H0 ;  /* 0x200000deffde7230 */ /* 0x000fe40000004100 */
[C---:B-1----:R-:W-:Y:S01]  /*8490*/  @P4 FFMA.FTZ R233, R180.reuse, R172, R233 ;  /* 0x000000acb4e94223 */ /* 0x042fe200000100e9 */
[----:B------:R-:W-:Y:S01]  /*84a0*/  HADD2.F32 R225, -RZ, R225.H0_H0 ;  /* 0x200000e1ffe17230 */ /* 0x000fe20000004100 */
[----:B------:R-:W-:Y:S01]  /*84b0*/  @!UP0 ULEA UR11, UR7, UR10, 0x3 ;  /* 0x0000000a070b8291 */ /* 0x000fe2000f8e183f */
[----:B------:R-:W-:Y:S02]  /*84c0*/  HADD2.F32 R208, -RZ, R208.H0_H0 ;  /* 0x200000d0ffd07230 */ /* 0x000fe40000004100 */
[----:B--2---:R-:W-:Y:S01]  /*84d0*/  @P4 FMUL.FTZ R180, R180, R177 ;  /* 0x000000b1b4b44220 */ /* 0x004fe20000410000 */
[----:B------:R-:W1:Y:S01]  /*84e0*/  SHFL.UP PT, R172, R233, 0x2, RZ ;  /* 0x04400000e9ac7989 */ /* 0x000e6200000e00ff */
[----:B------:R-:W-:Y:S01]  /*84f0*/  ISETP.GE.AND P4, PT, R133, 0x2, PT ;  /* 0x000000028500780c */ /* 0x000fe20003f86270 */
[----:B------:R-:W-:Y:S01]  /*8500*/  HADD2.F32 R223, -RZ, R223.H0_H0 ;  /* 0x200000dfffdf7230 */ /* 0x000fe20000004100 */
[----:B------:R-:W-:Y:S01]  /*8510*/  VOTEU.ALL UP0, P5 ;  /* 0x00000000003f7886 */ /* 0x000fe20002800000 */
[----:B------:R-:W2:Y:S01]  /*8520*/  SHFL.UP PT, R177, R180, 0x2, RZ ;  /* 0x04400000b4b17989 */ /* 0x000ea200000e00ff */
[----:B------:R-:W-:-:S02]  /*8530*/  HADD2.F32 R228, -RZ, R228.H0_H0 ;  /* 0x200000e4ffe47230 */ /* 0x000fc40000004100 */
[----:B------:R-:W-:-:S07]  /*8540*/  HADD2.F32 R229, -RZ, R229.H0_H0 ;  /* 0x200000e5ffe57230 */ /* 0x000fce0000004100 */
[C---:B-1----:R-:W-:Y:S01]  /*8550*/  @P4 FFMA.FTZ R233, R180.reuse, R172, R233 ;  /* 0x000000acb4e94223 */ /* 0x042fe200000100e9 */
[----:B--2---:R-:W-:-:S04]  /*8560*/  @P4 FMUL.FTZ R180, R180, R177 ;  /* 0x000000b1b4b44220 */ /* 0x004fc80000410000 */
[----:B------:R-:W1:Y:S01]  /*8570*/  SHFL.UP PT, R172, R233, 0x4, RZ ;  /* 0x04800000e9ac7989 */ /* 0x000e6200000e00ff */
[----:B------:R-:W-:-:S03]  /*8580*/  ISETP.GE.AND P4, PT, R133, 0x4, PT ;  /* 0x000000048500780c */ /* 0x000fc60003f86270 */
[----:B------:R-:W2:Y:S10]  /*8590*/  SHFL.UP PT, R177, R180, 0x4, RZ ;  /* 0x04800000b4b17989 */ /* 0x000eb400000e00ff */
[C---:B-1----:R-:W-:Y:S01]  /*85a0*/  @P4 FFMA.FTZ R233, R180.reuse, R172, R233 ;  /* 0x000000acb4e94223 */ /* 0x042fe200000100e9 */
[----:B------:R-:W-:Y:S01]  /*85b0*/  FMUL.FTZ R172, R175, UR41 ;  /* 0x00000029afac7c20 */ /* 0x000fe20008410000 */
[----:B--2---:R-:W-:Y:S01]  /*85c0*/  @P4 FMUL.FTZ R180, R180, R177 ;  /* 0x000000b1b4b44220 */ /* 0x004fe20000410000 */
[----:B------:R-:W-:-:S02]  /*85d0*/  FMUL.FTZ R177, R173, UR41 ;  /* 0x00000029adb17c20 */ /* 0x000fc40008410000 */
[----:B------:R-:W-:Y:S01]  /*85e0*/  FMUL.FTZ R217, R61, R172 ;  /* 0x000000ac3dd97220 */ /* 0x000fe20000410000 */
[----:B------:R-:W-:Y:S01]  /*85f0*/  FMUL.FTZ R172, R230, UR41 ;  /* 0x00000029e6ac7c20 */ /* 0x000fe20008410000 */
[----:B------:R-:W-:Y:S01]  /*8600*/  ISETP.GE.AND P4, PT, R133, 0x8, PT ;  /* 0x000000088500780c */ /* 0x000fe20003f86270 */
[----:B------:R-:W-:Y:S01]  /*8610*/  FMUL.FTZ R216, R62, R177 ;  /* 0x000000b13ed87220 */ /* 0x000fe20000410000 */
[----:B------:R-:W-:Y:S01]  /*8620*/  FMUL.FTZ R177, R221, UR41 ;  /* 0x00000029ddb17c20 */ /* 0x000fe20008410000 */
[----:B------:R-:W-:Y:S01]  /*8630*/  FMUL.FTZ R197, R65, R172 ;  /* 0x000000ac41c57220 */ /* 0x000fe20000410000 */
[----:B------:R-:W-:Y:S01]  /*8640*/  FMUL.FTZ R172, R226, UR41 ;  /* 0x00000029e2ac7c20 */ /* 0x000fe20008410000 */
[----:B------:R-:W-:Y:S01]  /*8650*/  FFMA.FTZ R176, R215, R217, R216 ;  /* 0x000000d9d7b07223 */ /* 0x000fe200000100d8 */
[----:B------:R-:W-:Y:S01]  /*8660*/  FMUL.FTZ R206, R64, R177 ;  /* 0x000000b140ce7220 */ /* 0x000fe20000410000 */
[----:B------:R-:W-:Y:S01]  /*8670*/  FMUL.FTZ R177, R235, UR41 ;  /* 0x00000029ebb17c20 */ /* 0x000fe20008410000 */
[----:B------:R-:W-:Y:S01]  /*8680*/  FMUL.FTZ R199, R67, R172 ;  /* 0x000000ac43c77220 */ /* 0x000fe20000410000 */
[----:B------:R-:W-:Y:S01]  /*8690*/  FFMA.FTZ R179, R213, R176, R214 ;  /* 0x000000b0d5b37223 */ /* 0x000fe200000100d6 */
[----:B0-----:R-:W-:Y:S01]  /*86a0*/  FMUL.FTZ R176, R215, R212 ;  /* 0x000000d4d7b07220 */ /* 0x001fe20000410000 */
[----:B------:R-:W-:Y:S01]  /*86b0*/  FMUL.FTZ R198, R66, R177 ;  /* 0x000000b142c67220 */ /* 0x000fe20000410000 */
[----:B------:R-:W-:Y:S01]  /*86c0*/  FMUL.FTZ R177, R231, UR41 ;  /* 0x00000029e7b17c20 */ /* 0x000fe20008410000 */
[----:B------:R-:W-:Y:S01]  /*86d0*/  FFMA.FTZ R179, R203, R179, R206 ;  /* 0x000000b3cbb37223 */ /* 0x000fe200000100ce */
[----:B------:R-:W-:Y:S01]  /*86e0*/  FMUL.FTZ R176, R213, R176 ;  /* 0x000000b0d5b07220 */ /* 0x000fe20000410000 */
[----:B------:R-:W-:Y:S01]  /*86f0*/  FMUL.FTZ R172, R224, UR41 ;  /* 0x00000029e0ac7c20 */ /* 0x000fe20008410000 */
[----:B------:R-:W-:Y:S01]  /*8700*/  FMUL.FTZ R200, R68, R177 ;  /* 0x000000b144c87220 */ /* 0x000fe20000410000 */
[C---:B------:R-:W-:Y:S01]  /*8710*/  FFMA.FTZ R185, R192.reuse, R179, R197 ;  /* 0x000000b3c0b97223 */ /* 0x040fe200000100c5 */
        /* <DEDUP_REMOVED lines=10> */
[----:B------:R-:W-:Y:S01]  /*87c0*/  SHFL.UP PT, R239, R180, 0x8, RZ ;  /* 0x05000000b4ef7989 */ /* 0x000fe200000e00ff */
        /* <DEDUP_REMOVED lines=23> */
[----:B------:R-:W-:Y:S02]  /*8940*/  FMUL.FTZ R237, R229, UR41 ;  /* 0x00000029e5ed7c20 */ /* 0x000fe40008410000 */
[----:B------:R-:W-:Y:S02]  /*8950*/  FMUL.FTZ R241, R171, R172 ;  /* 0x000000acabf17220 */ /* 0x000fe40000410000 */
[----:B------:R-:W-:Y:S01]  /*8960*/  FMUL.FTZ R172, R0, R237 ;  /* 0x000000ed00ac7220 */ /* 0x000fe20000410000 */
[C---:B------:R-:W-:Y:S01]  /*8970*/  FFMA.FTZ R237, R174.reuse, R232, R177 ;  /* 0x000000e8aeed7223 */ /* 0x040fe200000100b1 */
[----:B------:R-:W-:-:S03]  /*8980*/  FMUL.FTZ R232, R174, R241 ;  /* 0x000000f1aee87220 */ /* 0x000fc60000410000 */
[C---:B------:R-:W-:Y:S01]  /*8990*/  FFMA.FTZ R237, R167.reuse, R237, R172 ;  /* 0x000000eda7ed7223 */ /* 0x040fe200000100ac */
[----:B------:R-:W-:-:S04]  /*89a0*/  FMUL.FTZ R232, R167, R232 ;  /* 0x000000e8a7e87220 */ /* 0x000fc80000410000 */
[----:B------:R-:W1:Y:S04]  /*89b0*/  SHFL.DOWN PT, R236, R237, 0x1, 0x1f ;  /* 0x08201f00edec7f89 */ /* 0x000e6800000e0000 */
[----:B------:R-:W2:Y:S01]  /*89c0*/  SHFL.DOWN PT, R241, R232, 0x1, 0x1f ;  /* 0x08201f00e8f17f89 */ /* 0x000ea200000e0000 */
[C---:B0-----:R-:W-:Y:S01]  /*89d0*/  @P4 FFMA.FTZ R233, R180.reuse, R234, R233 ;  /* 0x000000eab4e94223 */ /* 0x041fe200000100e9 */
[----:B------:R-:W-:Y:S01]  /*89e0*/  @P4 FMUL.FTZ R180, R180, R239 ;  /* 0x000000efb4b44220 */ /* 0x000fe20000410000 */
[----:B------:R-:W-:-:S03]  /*89f0*/  ISETP.NE.AND P4, PT, R211, 0x1f, PT ;  /* 0x0000001fd300780c */ /* 0x000fc60003f85270 */
[----:B------:R-:W0:Y:S04]  /*8a00*/  SHFL.UP PT, R234, R233, 0x10, RZ ;  /* 0x06000000e9ea7989 */ /* 0x000e2800000e00ff */
[----:B------:R-:W3:Y:S06]  /*8a10*/  SHFL.UP PT, R239, R180, 0x10, RZ ;  /* 0x06000000b4ef7989 */ /* 0x000eec00000e00ff */
[C---:B-1----:R-:W-:Y:S01]  /*8a20*/  @P4 FFMA.FTZ R237, R232.reuse, R236, R237 ;  /* 0x000000ece8ed4223 */ /* 0x042fe200000100ed */
[----:B--2---:R-:W-:Y:S01]  /*8a30*/  @P4 FMUL.FTZ R232, R232, R241 ;  /* 0x000000f1e8e84220 */ /* 0x004fe20000410000 */
[----:B------:R-:W-:-:S03]  /*8a40*/  ISETP.GE.AND P4, PT, R133, 0x10, PT ;  /* 0x000000108500780c */ /* 0x000fc60003f86270 */
[----:B------:R-:W1:Y:S04]  /*8a50*/  SHFL.DOWN PT, R236, R237, 0x2, 0x1f ;  /* 0x08401f00edec7f89 */ /* 0x000e6800000e0000 */
[----:B------:R-:W2:Y:S06]  /*8a60*/  SHFL.DOWN PT, R241, R232, 0x2, 0x1f ;  /* 0x08401f00e8f17f89 */ /* 0x000eac00000e0000 */
[C---:B0-----:R-:W-:Y:S01]  /*8a70*/  @P4 FFMA.FTZ R233, R180.reuse, R234, R233 ;  /* 0x000000eab4e94223 */ /* 0x041fe200000100e9 */
[----:B---3--:R-:W-:Y:S01]  /*8a80*/  @P4 FMUL.FTZ R180, R180, R239 ;  /* 0x000000efb4b44220 */ /* 0x008fe20000410000 */
[C---:B------:R-:W-:Y:S01]  /*8a90*/  ISETP.GE.U32.AND P4, PT, R211.reuse, 0x1e, PT ;  /* 0x0000001ed300780c */ /* 0x040fe20003f86070 */
        /* <DEDUP_REMOVED lines=10> */
[----:B------:R-:W-:-:S04]  /*8b40*/  FFMA.FTZ R178, R178, R234, R3 ;  /* 0x000000eab2b27223 */ /* 0x000fc80000010003 */
[----:B------:R-:W-:Y:S01]  /*8b50*/  FMUL.FTZ R3, R229, R178 ;  /* 0x000000b2e5037220 */ /* 0x000fe20000410000 */
[----:B-1----:R-:W-:Y:S01]  /*8b60*/  @!P4 FFMA.FTZ R237, R232, R236, R237 ;  /* 0x000000ece8edc223 */ /* 0x002fe200000100ed */
[----:B------:R-:W-:Y:S02]  /*8b70*/  FFMA.FTZ R169, R167, R178, R2 ;  /* 0x000000b2a7a97223 */ /* 0x000fe40000010002 */
[----:B------:R-:W-:Y:S01]  /*8b80*/  FFMA.FTZ R2, R0, R3, RZ ;  /* 0x0000000300027223 */ /* 0x000fe200000100ff */
[----:B--2---:R-:W-:Y:S01]  /*8b90*/  @!P4 FMUL.FTZ R232, R232, R239 ;  /* 0x000000efe8e8c220 */ /* 0x004fe20000410000 */
[----:B------:R-:W0:Y:S01]  /*8ba0*/  SHFL.DOWN PT, R233, R237, 0x8, 0x1f ;  /* 0x09001f00ede97f89 */ /* 0x000e2200000e0000 */
[-C--:B------:R-:W-:Y:S01]  /*8bb0*/  FMUL.FTZ R228, R228, R169.reuse ;  /* 0x000000a9e4e47220 */ /* 0x080fe20000410000 */
[----:B------:R-:W-:Y:S01]  /*8bc0*/  MOV R3, RZ ;  /* 0x000000ff00037202 */ /* 0x000fe20000000f00 */
[----:B------:R-:W-:Y:S01]  /*8bd0*/  FFMA.FTZ R180, R174, R169, R181 ;  /* 0x000000a9aeb47223 */ /* 0x000fe200000100b5 */
        /* <DEDUP_REMOVED lines=9> */
[----:B------:R-:W-:Y:S01]  /*8c70*/  ISETP.GE.U32.AND P1, PT, R211, 0x10, PT ;  /* 0x00000010d300780c */ /* 0x000fe20003f26070 */
[-C--:B------:R-:W-:Y:S01]  /*8c80*/  FMUL.FTZ R225, R225, R184.reuse ;  /* 0x000000b8e1e17220 */ /* 0x080fe20000410000 */
[----:B------:R-:W-:Y:S01]  /*8c90*/  FFMA.FTZ R183, R25, R184, R188 ;  /* 0x000000b819b77223 */ /* 0x000fe200000100bc */
[----:B------:R-:W-:-:S03]  /*8ca0*/  @!UP0 ULEA UR11, UR7, UR10, 0x3 ;  /* 0x0000000a070b8291 */ /* 0x000fc6000f8e183f */
[----:B------:R-:W-:Y:S01]  /*8cb0*/  FMUL.FTZ R222, R222, R183 ;  /* 0x000000b7dede7220 */ /* 0x000fe20000410000 */
[----:B0-----:R-:W-:Y:S01]  /*8cc0*/  @!P3 FFMA.FTZ R237, R232, R233, R237 ;  /* 0x000000e9e8edb223 */ /* 0x001fe200000100ed */
[----:B------:R-:W-:Y:S01]  /*8cd0*/  FFMA.FTZ R188, R24, R183, R189 ;  /* 0x000000b718bc7223 */ /* 0x000fe200000100bd */
[----:B-1----:R-:W-:Y:S01]  /*8ce0*/  @!P3 FMUL.FTZ R232, R232, R229 ;  /* 0x000000e5e8e8b220 */ /* 0x002fe20000410000 */
[----:B------:R-:W-:Y:S02]  /*8cf0*/  FFMA.FTZ R229, R73, R208, R228 ;  /* 0x000000d049e57223 */ /* 0x000fe400000100e4 */
[-C--:B------:R-:W-:Y:S01]  /*8d00*/  FMUL.FTZ R227, R227, R188.reuse ;  /* 0x000000bce3e37220 */ /* 0x080fe20000410000 */
[----:B------:R-:W0:Y:S01]  /*8d10*/  SHFL.DOWN PT, R208, R237, 0x10, 0x1f ;  /* 0x0a001f00edd07f89 */ /* 0x000e2200000e0000 */
[----:B------:R-:W-:Y:S01]  /*8d20*/  FFMA.FTZ R189, R187, R188, R204 ;  /* 0x000000bcbbbd7223 */ /* 0x000fe200000100cc */
[----:B------:R-:W-:Y:S02]  /*8d30*/  FFMA.FTZ R228, R72, R225, R229 ;  /* 0x000000e148e47223 */ /* 0x000fe400000100e5 */
[----:B------:R-:W1:Y:S01]  /*8d40*/  SHFL.DOWN PT, R223, R232, 0x10, 0x1f ;  /* 0x0a001f00e8df7f89 */ /* 0x000e6200000e0000 */
[-C--:B------:R-:W-:Y:S01]  /*8d50*/  FMUL.FTZ R224, R224, R189.reuse ;  /* 0x000000bde0e07220 */ /* 0x080fe20000410000 */
[----:B------:R-:W-:Y:S01]  /*8d60*/  FFMA.FTZ R225, R71, R222, R228 ;  /* 0x000000de47e17223 */ /* 0x000fe200000100e4 */
[----:B------:R-:W-:-:S03]  /*8d70*/  FFMA.FTZ R204, R196, R189, R191 ;  /* 0x000000bdc4cc7223 */ /* 0x000fc600000100bf */
[----:B------:R-:W-:Y:S01]  /*8d80*/  FFMA.FTZ R222, R70, R227, R225 ;  /* 0x000000e346de7223 */ /* 0x000fe200000100e1 */
[----:B------:R-:W-:-:S03]  /*8d90*/  FMUL.FTZ R231, R231, R204 ;  /* 0x000000cce7e77220 */ /* 0x000fc60000410000 */
[----:B------:R-:W-:Y:S01]  /*8da0*/  FFMA.FTZ R191, R69, R224, R222 ;  /* 0x000000e045bf7223 */ /* 0x000fe200000100de */
[----:B0-----:R-:W-:Y:S01]  /*8db0*/  @!P1 FFMA.FTZ R237, R232, R208, R237 ;  /* 0x000000d0e8ed9223 */ /* 0x001fe200000100ed */
[----:B------:R-:W-:Y:S02]  /*8dc0*/  SHFL.IDX PT, R222, R3, RZ, 0x1f ;  /* 0x00001fff03de7589 */ /* 0x000fe400000e0000 */
[----:B------:R-:W-:Y:S01]  /*8dd0*/  FFMA.FTZ R208, R68, R231, R191 ;  /* 0x000000e744d07223 */ /* 0x000fe200000100bf */
[----:B------:R-:W-:Y:S01]  /*8de0*/  FFMA.FTZ R191, R195, R204, R202 ;  /* 0x000000ccc3bf7223 */ /* 0x000fe200000100ca */
[----:B-1----:R-:W-:Y:S01]  /*8df0*/  @!P1 FMUL.FTZ R232, R232, R223 ;  /* 0x000000dfe8e89220 */ /* 0x002fe20000410000 */
[----:B------:R-:W-:Y:S02]  /*8e00*/  SHFL.DOWN PT, R228, R237, 0x1, 0x1f ;  /* 0x08201f00ede47f89 */ /* 0x000fe400000e0000 */
[-C--:B------:R-:W-:Y:S01]  /*8e10*/  FFMA.FTZ R202, R194, R191.reuse, R205 ;  /* 0x000000bfc2ca7223 */ /* 0x080fe200000100cd */
[----:B------:R-:W-:Y:S01]  /*8e20*/  FMUL.FTZ R226, R226, R191 ;  /* 0x000000bfe2e27220 */ /* 0x000fe20000410000 */
[----:B------:R-:W0:Y:S02]  /*8e30*/  SHFL.DOWN PT, R229, R232, 0x1, 0x1f ;  /* 0x08201f00e8e57f89 */ /* 0x000e2400000e0000 */
[----:B------:R-:W-:Y:S01]  /*8e40*/  FMUL.FTZ R235, R235, R202 ;  /* 0x000000caebeb7220 */ /* 0x000fe20000410000 */
[----:B------:R-:W-:Y:S01]  /*8e50*/  FFMA.FTZ R225, R67, R226, R208 ;  /* 0x000000e243e17223 */ /* 0x000fe200000100d0 */
[----:B------:R-:W-:Y:S01]  /*8e60*/  SHFL.IDX PT, R224, R237, RZ, 0x1f ;  /* 0x00001fffede07589 */ /* 0x000fe200000e0000 */
[----:B------:R-:W-:Y:S01]  /*8e70*/  FFMA.FTZ R205, R193, R202, R22 ;  /* 0x000000cac1cd7223 */ /* 0x000fe20000010016 */
[----:B------:R-:W-:-:S02]  /*8e80*/  IMAD R226, R18, UR16, RZ ;  /* 0x0000001012e27c24 */ /* 0x000fc4000f8e02ff */
[----:B------:R-:W-:Y:S01]  /*8e90*/  FFMA.FTZ R22, R66, R235, R225 ;  /* 0x000000eb42167223 */ /* 0x000fe200000100e1 */
[----:B------:R-:W1:Y:S01]  /*8ea0*/  SHFL.IDX PT, R223, R232, RZ, 0x1f ;  /* 0x00001fffe8df7589 */ /* 0x000e6200000e0000 */
[-C--:B------:R-:W-:Y:S01]  /*8eb0*/  FMUL.FTZ R230, R230, R205.reuse ;  /* 0x000000cde6e67220 */ /* 0x080fe20000410000 */
[----:B------:R-:W-:Y:S01]  /*8ec0*/  FFMA.FTZ R208, R192, R205, R23 ;  /* 0x000000cdc0d07223 */ /* 0x000fe20000010017 */
[----:B------:R-:W-:Y:S01]  /*8ed0*/  IMAD R227, R19, UR17, R226 ;  /* 0x0000001113e37c24 */ /* 0x000fe2000f8e02e2 */
[----:B------:R-:W-:Y:S01]  /*8ee0*/  HFMA2.MMA R23, -RZ, RZ, 0, 0 ;  /* 0x00000000ff177435 */ /* 0x000fe200000001ff */
[----:B------:R-:W-:Y:S01]  /*8ef0*/  FFMA.FTZ R225, R65, R230, R22 ;  /* 0x000000e641e17223 */ /* 0x000fe20000010016 */
[-C--:B------:R-:W-:Y:S01]  /*8f00*/  FMUL.FTZ R221, R221, R208.reuse ;  /* 0x000000d0dddd7220 */ /* 0x080fe20000410000 */
[----:B------:R-:W-:Y:S01]  /*8f10*/  FFMA.FTZ R210, R203, R208, R210 ;  /* 0x000000d0cbd27223 */ /* 0x000fe200000100d2 */
[----:B------:R-:W-:Y:S01]  /*8f20*/  MOV R22, R135 ;  /* 0x0000008700167202 */ /* 0x000fe20000000f00 */
[----:B------:R-:W-:Y:S01]  /*8f30*/  FMUL.FTZ R230, R183, UR41 ;  /* 0x00000029b7e67c20 */ /* 0x000fe20008410000 */
[----:B------:R-:W-:Y:S01]  /*8f40*/  FFMA.FTZ R226, R64, R221, R225 ;  /* 0x000000dd40e27223 */ /* 0x000fe200000100e1 */
[----:B------:R-:W-:Y:S01]  /*8f50*/  SHF.L.U32 R221, R135, 0x4, RZ ;  /* 0x0000000487dd7819 */ /* 0x000fe200000006ff */
[----:B------:R-:W-:Y:S01]  /*8f60*/  FMUL.FTZ R219, R219, R210 ;  /* 0x000000d2dbdb7220 */ /* 0x000fe20000410000 */
[----:B------:R-:W-:Y:S01]  /*8f70*/  FMUL.FTZ R230, R71, R230 ;  /* 0x000000e647e67220 */ /* 0x000fe20000410000 */
[----:B------:R-:W-:-:S04]  /*8f80*/  IMAD.WIDE.U32 R22, R18, UR17, R22 ;  /* 0x0000001112167c25 */ /* 0x000fc8000f8e0016 */
[----:B------:R-:W-:Y:S01]  /*8f90*/  FFMA.FTZ R220, R213, R210, R220 ;  /* 0x000000d2d5dc7223 */ /* 0x000fe200000100dc */
[----:B0-----:R-:W-:Y:S01]  /*8fa0*/  @P2 FFMA.FTZ R222, R229, R222, R228 ;  /* 0x000000dee5de2223 */ /* 0x001fe200000100e4 */
[----:B------:R-:W-:Y:S01]  /*8fb0*/  FFMA.FTZ R219, R63, R219, R226 ;  /* 0x000000db3fdb7223 */ /* 0x000fe200000100e2 */
[----:B------:R-:W-:Y:S02]  /*8fc0*/  IADD3 R23, R23, R227, RZ ;  /* 0x000000e317177210 */ /* 0x000fe40007ffe0ff */
[----:B------:R-:W-:Y:S01]  /*8fd0*/  FFMA.FTZ R212, R222, R212, R217 ;  /* 0x000000d4ded47223 */ /* 0x000fe200000100d9 */
[----:B------:R-:W-:-:S03]  /*8fe0*/  FFMA.FTZ R218, R215, R220, R218 ;  /* 0x000000dcd7da7223 */ /* 0x000fc600000100da */
[----:B------:R-:W-:Y:S01]  /*8ff0*/  FFMA.FTZ R216, R215, R212, R216 ;  /* 0x000000d4d7d87223 */ /* 0x000fe200000100d8 */
[C---:B-1----:R-:W-:Y:S01]  /*9000*/  FFMA.FTZ R3, R223.reuse, R3, R224 ;  /* 0x00000003df037223 */ /* 0x042fe200000100e0 */
[----:B------:R-:W-:Y:S01]  /*9010*/  FMUL.FTZ R2, R223, R2 ;  /* 0x00000002df027220 */ /* 0x000fe20000410000 */
[----:B------:R-:W-:Y:S01]  /*9020*/  LEA.HI.SX32 R223, R221, R221, 0x1b ;  /* 0x000000dddddf7211 */ /* 0x000fe200078fdaff */
[----:B------:R-:W-:Y:S01]  /*9030*/  FMUL.FTZ R221, R178, UR41 ;  /* 0x00000029b2dd7c20 */ /* 0x000fe20008410000 */
[----:B------:R-:W-:Y:S01]  /*9040*/  FFMA.FTZ R214, R213, R216, R214 ;  /* 0x000000d8d5d67223 */ /* 0x000fe200000100d6 */
[----:B------:R-:W-:Y:S01]  /*9050*/  FMUL.FTZ R224, R169, UR41 ;  /* 0x00000029a9e07c20 */ /* 0x000fe20008410000 */
[----:B------:R0:W-:Y:S01]  /*9060*/  @!P5 STS.64 [UR11+0x1728], R2 ;  /* 0x00172802ff00d988 */ /* 0x0001e20008000a0b */
[----:B------:R-:W-:Y:S01]  /*9070*/  FMUL.FTZ R222, R0, R221 ;  /* 0x000000dd00de7220 */ /* 0x000fe20000410000 */
[----:B------:R-:W-:Y:S01]  /*9080*/  FMUL.FTZ R221, R180, UR41 ;  /* 0x00000029b4dd7c20 */ /* 0x000fe20008410000 */
[----:B------:R-:W-:Y:S01]  /*9090*/  FFMA.FTZ R206, R203, R214, R206 ;  /* 0x000000d6cbce7223 */ /* 0x000fe200000100ce */
[----:B------:R-:W-:Y:S01]  /*90a0*/  LEA R217, R223, UR10, 0x2 ;  /* 0x0000000adfd97c11 */ /* 0x000fe2000f8e10ff */
[----:B------:R-:W-:Y:S01]  /*90b0*/  FMUL.FTZ R224, R75, R224 ;  /* 0x000000e04be07220 */ /* 0x000fe20000410000 */
[----:B------:R-:W-:Y:S01]  /*90c0*/  FMUL.FTZ R226, R74, R221 ;  /* 0x000000dd4ae27220 */ /* 0x000fe20000410000 */
[----:B------:R-:W-:-:S02]  /*90d0*/  FFMA.FTZ R192, R192, R206, R197 ;  /* 0x000000cec0c07223 */ /* 0x000fc400000100c5 */
        /* <DEDUP_REMOVED lines=8> */
[----:B------:R2:W-:Y:S01]  /*9160*/  STS [R217+0x438], R226 ;  /* 0x000438e2d9007388 */ /* 0x0005e20000000800 */
[----:B------:R-:W-:Y:S01]  /*9170*/  FMUL.FTZ R193, R202, UR41 ;  /* 0x00000029cac17c20 */ /* 0x000fe20008410000 */
[----:B-1----:R-:W-:Y:S01]  /*9180*/  FMUL.FTZ R222, R70, R3 ;  /* 0x0000000346de7220 */ /* 0x002fe20000410000 */
[----:B------:R-:W-:Y:S01]  /*9190*/  FMUL.FTZ R3, R204, UR41 ;  /* 0x00000029cc037c20 */ /* 0x000fe20008410000 */
[----:B------:R1:W-:Y:S01]  /*91a0*/  STS [R217+0x43c], R2 ;  /* 0x00043c02d9007388 */ /* 0x0003e20000000800 */
[----:B------:R-:W-:Y:S01]  /*91b0*/  FFMA.FTZ R194, R194, R198, R199 ;  /* 0x000000c6c2c27223 */ /* 0x000fe200000100c7 */
[----:B0-----:R-:W-:-:S02]  /*91c0*/  FMUL.FTZ R224, R189, UR41 ;  /* 0x00000029bde07c20 */ /* 0x001fc40008410000 */
[----:B------:R0:W-:Y:S01]  /*91d0*/  STS [R217+0x440], R228 ;  /* 0x000440e4d9007388 */ /* 0x0001e20000000800 */
[----:B------:R-:W-:Y:S01]  /*91e0*/  FFMA.FTZ R200, R195, R194, R200 ;  /* 0x000000c2c3c87223 */ /* 0x000fe200000100c8 */
[----:B--2---:R-:W-:Y:S01]  /*91f0*/  FMUL.FTZ R226, R191, UR41 ;  /* 0x00000029bfe27c20 */ /* 0x004fe20008410000 */
[----:B------:R-:W-:Y:S01]  /*9200*/  FMUL.FTZ R224, R69, R224 ;  /* 0x000000e045e07220 */ /* 0x000fe20000410000 */
[----:B------:R2:W-:Y:S01]  /*9210*/  STS [R217+0x444], R230 ;  /* 0x000444e6d9007388 */ /* 0x0005e20000000800 */
[----:B------:R-:W-:Y:S01]  /*9220*/  FFMA.FTZ R196, R196, R200, R201 ;  /* 0x000000c8c4c47223 */ /* 0x000fe200000100c9 */
[----:B-1----:R-:W-:Y:S01]  /*9230*/  FMUL.FTZ R2, R68, R3 ;  /* 0x0000000344027220 */ /* 0x002fe20000410000 */
[----:B------:R-:W-:Y:S01]  /*9240*/  FMUL.FTZ R226, R67, R226 ;  /* 0x000000e243e27220 */ /* 0x000fe20000410000 */
[----:B------:R-:W-:Y:S01]  /*9250*/  FMUL.FTZ R3, R208, UR41 ;  /* 0x00000029d0037c20 */ /* 0x000fe20008410000 */
[----:B------:R1:W-:Y:S01]  /*9260*/  STS [R217+0x44c], R224 ;  /* 0x00044ce0d9007388 */ /* 0x0003e20000000800 */
[----:B0-----:R-:W-:Y:S01]  /*9270*/  FMUL.FTZ R228, R66, R193 ;  /* 0x000000c142e47220 */ /* 0x001fe20000410000 */
[----:B------:R-:W-:Y:S01]  /*9280*/  IADD3 R193, -R4, UR12, -R135 ;  /* 0x0000000c04c17c10 */ /* 0x000fe2000fffe987 */
[----:B------:R-:W-:Y:S01]  /*9290*/  FFMA.FTZ R190, R187, R196, R190 ;  /* 0x000000c4bbbe7223 */ /* 0x000fe200000100be */
[----:B------:R0:W-:Y:S01]  /*92a0*/  STS [R217+0x448], R222 ;  /* 0x000448ded9007388 */ /* 0x0001e20000000800 */
[----:B--2---:R-:W-:Y:S01]  /*92b0*/  IMAD R230, R139, UR30, RZ ;  /* 0x0000001e8be67c24 */ /* 0x004fe2000f8e02ff */
[----:B------:R-:W-:-:S02]  /*92c0*/  ISETP.GE.AND P1, PT, R193, 0x1, PT ;  /* 0x00000001c100780c */ /* 0x000fc40003f26270 */
[----:B------:R2:W-:Y:S01]  /*92d0*/  STS [R217+0x450], R2 ;  /* 0x00045002d9007388 */ /* 0x0005e20000000800 */
[----:B------:R-:W-:Y:S02]  /*92e0*/  IMAD R195, R141, UR31, R230 ;  /* 0x0000001f8dc37c24 */ /* 0x000fe4000f8e02e6 */
[----:B-1----:R-:W-:Y:S01]  /*92f0*/  FMUL.FTZ R224, R64, R3 ;  /* 0x0000000340e07220 */ /* 0x002fe20000410000 */
[----:B------:R-:W-:Y:S01]  /*9300*/  FMUL.FTZ R230, R218, UR41 ;  /* 0x00000029dae67c20 */ /* 0x000fe20008410000 */
[----:B------:R1:W-:Y:S01]  /*9310*/  STS [R217+0x454], R226 ;  /* 0x000454e2d9007388 */ /* 0x0003e20000000800 */
[----:B0-----:R-:W-:Y:S02]  /*9320*/  FMUL.FTZ R222, R205, UR41 ;  /* 0x00000029cdde7c20 */ /* 0x001fe40008410000 */
[----:B------:R-:W-:Y:S01]  /*9330*/  FMUL.FTZ R230, R61, R230 ;  /* 0x000000e63de67220 */ /* 0x000fe20000410000 */
[----:B------:R0:W-:Y:S01]  /*9340*/  STS [R217+0x458], R228 ;  /* 0x000458e4d9007388 */ /* 0x0001e20000000800 */
[----:B--2---:R-:W-:-:S04]  /*9350*/  IMAD.WIDE.U32 R2, R141, UR30, R22 ;  /* 0x0000001e8d027c25 */ /* 0x004fc8000f8e0016 */
[----:B------:R-:W-:Y:S01]  /*9360*/  FMUL.FTZ R23, R220, UR41 ;  /* 0x00000029dc177c20 */ /* 0x000fe20008410000 */
[----:B------:R-:W-:Y:S01]  /*9370*/  FMUL.FTZ R222, R65, R222 ;  /* 0x000000de41de7220 */ /* 0x000fe20000410000 */
[----:B------:R-:W-:Y:S01]  /*9380*/  STS [R217+0x460], R224 ;  /* 0x000460e0d9007388 */ /* 0x000fe20000000800 */
[----:B-1----:R-:W-:Y:S01]  /*9390*/  FMUL.FTZ R226, R210, UR41 ;  /* 0x00000029d2e27c20 */ /* 0x002fe20008410000 */
[----:B------:R-:W-:Y:S02]  /*93a0*/  IADD3 R187, R3, R195, RZ ;  /* 0x000000c303bb7210 */ /* 0x000fe40007ffe0ff */
[----:B------:R1:W-:Y:S01]  /*93b0*/  STS [R217+0x45c], R222 ;  /* 0x00045cded9007388 */ /* 0x0003e20000000800 */
[----:B------:R-:W-:Y:S01]  /*93c0*/  FMUL.FTZ R226, R63, R226 ;  /* 0x000000e23fe27220 */ /* 0x000fe20000410000 */
[----:B0-----:R-:W-:Y:S01]  /*93d0*/  FMUL.FTZ R228, R62, R23 ;  /* 0x000000173ee47220 */ /* 0x001fe20000410000 */
[----:B------:R-:W-:Y:S01]  /*93e0*/  IADD3 R22, P2, R4, R2, RZ ;  /* 0x0000000204167210 */ /* 0x000fe20007f5e0ff */
[----:B------:R0:W-:Y:S03]  /*93f0*/  STS [R217+0x46c], R230 ;  /* 0x00046ce6d9007388 */ /* 0x0001e60000000800 */
[----:B------:R-:W-:Y:S01]  /*9400*/  IADD3.X R23, R5, R187, RZ, P2, !PT ;  /* 0x000000bb05177210 */ /* 0x000fe200017fe4ff */
[----:B------:R0:W-:Y:S01]  /*9410*/  STS [R217+0x464], R226 ;  /* 0x000464e2d9007388 */ /* 0x0001e20000000800 */
[----:B-1----:R-:W-:-:S03]  /*9420*/  FFMA.FTZ R222, R24, R190, R185 ;  /* 0x000000be18de7223 */ /* 0x002fc600000100b9 */
[----:B------:R0:W-:Y:S01]  /*9430*/  STS [R217+0x468], R228 ;  /* 0x000468e4d9007388 */ /* 0x0001e20000000800 */
[----:B------:R-:W-:Y:S01]  /*9440*/  FFMA.FTZ R186, R25, R222, R186 ;  /* 0x000000de19ba7223 */ /* 0x000fe200000100ba */
[----:B------:R-:W-:Y:S06]  /*9450*/  BAR.SYNC.DEFER_BLOCKING 0x0 ;  /* 0x0000000000007b1d */ /* 0x000fec0000010000 */
[----:B------:R-:W-:Y:S05]  /*9460*/  @!P1 BRA `(.L_x_7202) ;  /* 0x0000000000289947 */ /* 0x000fea0003800000 */
[----:B------:R-:W-:Y:S01]  /*9470*/  LEA.HI.SX32 R24, R135, R135, 0x1b ;  /* 0x0000008787187211 */ /* 0x000fe200078fdaff */
[----:B------:R-:W-:-:S03]  /*9480*/  IMAD.WIDE.U32 R22, R20, UR7, R22 ;  /* 0x0000000714167c25 */ /* 0x000fc6000f8e0016 */
[----:B------:R-:W-:Y:S01]  /*9490*/  LEA R185, R24, UR10, 0x2 ;  /* 0x0000000a18b97c11 */ /* 0x000fe2000f8e10ff */
[----:B------:R-:W-:-:S04]  /*94a0*/  IMAD R24, R20, UR38, RZ ;  /* 0x0000002614187c24 */ /* 0x000fc8000f8e02ff */
[----:B------:R-:W-:Y:S01]  /*94b0*/  IMAD R25, R21, UR7, R24 ;  /* 0x0000000715197c24 */ /* 0x000fe2000f8e0218 */
[----:B------:R-:W1:Y:S01]  /*94c0*/  LDS R185, [R185+0x430] ;  /* 0x00043000b9b97984 */ /* 0x000e620000000800 */
[----:B------:R-:W-:-:S03]  /*94d0*/  LEA R24, P1, R22, UR18, 0x2 ;  /* 0x0000001216187c11 */ /* 0x000fc6000f8210ff */
[----:B------:R-:W-:-:S04]  /*94e0*/  IADD3 R25, R23, R25, RZ ;  /* 0x0000001917197210 */ /* 0x000fc80007ffe0ff */
[----:B------:R-:W-:-:S05]  /*94f0*/  LEA.HI.X R25, R22, UR19, R25, 0x2, P1 ;  /* 0x0000001316197c11 */ /* 0x000fca00088f1419 */
[----:B-1----:R1:W-:Y:S02]  /*9500*/  REDG.E.ADD.F32.FTZ.RN.STRONG.GPU desc[UR14][R24.64], R185 ;  /* 0x000000b9180079a6 */ /* 0x0023e4000c10f38e */
.L_x_7202:
[----:B------:R-:W-:Y:S05]  /*9510*/  BSYNC B0 ;  /* 0x0000000000007941 */ /* 0x000fea0003800000 */
.L_x_7201:
[----:B------:R-:W-:Y:S01]  /*9520*/  FFMA.FTZ R182, R182, R186, R179 ;  /* 0x000000bab6b67223 */ /* 0x000fe200000100b3 */
[C---:B-1----:R-:W-:Y:S01]  /*9530*/  LEA R24, P1, R2.reuse, UR18, 0x2 ;  /* 0x0000001202187c11 */ /* 0x042fe2000f8210ff */
[----:B------:R-:W-:Y:S01]  /*9540*/  FMUL.FTZ R173, R173, R220 ;  /* 0x000000dcadad7220 */ /* 0x000fe20000410000 */
[----:B------:R-:W-:Y:S01]  /*9550*/  FMUL.FTZ R22, R175, R218 ;  /* 0x000000daaf167220 */ /* 0x000fe20000410000 */
[----:B------:R-:W-:Y:S01]  /*9560*/  FFMA.FTZ R176, R171, R182, R176 ;  /* 0x000000b6abb07223 */ /* 0x000fe200000100b0 */
[----:B------:R-:W-:Y:S01]  /*9570*/  LEA.HI.X R25, R2, UR19, R187, 0x2, P1 ;  /* 0x0000001302197c11 */ /* 0x000fe200088f14bb */
[----:B------:R-:W-:Y:S01]  /*9580*/  FFMA.FTZ R173, R62, R173, R219 ;  /* 0x000000ad3ead7223 */ /* 0x000fe200000100db */
[----:B------:R-:W-:Y:S01]  /*9590*/  FMUL.FTZ R22, R61, R22 ;  /* 0x000000163d167220 */ /* 0x000fe20000410000 */
[----:B------:R-:W-:Y:S01]  /*95a0*/  FFMA.FTZ R174, R174, R176, R177 ;  /* 0x000000b0aeae7223 */ /* 0x000fe200000100b1 */
[-C--:B------:R-:W-:Y:S01]  /*95b0*/  FFMA.FTZ R169, R162, -R93.reuse, R169 ;  /* 0x8000005da2a97223 */ /* 0x080fe200000100a9 */
[----:B------:R-:W-:Y:S01]  /*95c0*/  IADD3 R224, R135, 0x20, RZ ;  /* 0x0000002087e07810 */ /* 0x000fe20007ffe0ff */
[----:B------:R-:W-:Y:S01]  /*95d0*/  FADD.FTZ R3, R173, R22 ;  /* 0x00000016ad037221 */ /* 0x000fe20000010000 */
[----:B------:R-:W-:Y:S01]  /*95e0*/  FFMA.FTZ R172, R167, R174, R172 ;  /* 0x000000aea7ac7223 */ /* 0x000fe200000100ac */
[----:B------:R-:W-:Y:S01]  /*95f0*/  FFMA.FTZ R167, R149, -R94, R178 ;  /* 0x8000005e95a77223 */ /* 0x000fe200000100b2 */
[----:B------:R-:W-:Y:S01]  /*9600*/  FMUL.FTZ R178, R174, R93 ;  /* 0x0000005daeb27220 */ /* 0x000fe20000410000 */
[----:B------:R-:W-:Y:S01]  /*9610*/  FFMA.FTZ R180, R147, -R92, R180 ;  /* 0x8000005c93b47223 */ /* 0x000fe200000100b4 */
[----:B------:R-:W-:Y:S01]  /*9620*/  FMUL.FTZ R2, R172, R94 ;  /* 0x0000005eac027220 */ /* 0x000fe20000410000 */
[----:B------:R-:W-:Y:S01]  /*9630*/  FMUL.FTZ R171, R176, R92 ;  /* 0x0000005cb0ab7220 */ /* 0x000fe20000410000 */
[----:B------:R-:W-:Y:S01]  /*9640*/  LEA.HI.SX32 R179, R224, R135, 0x1b ;  /* 0x00000087e0b37211 */ /* 0x000fe200078fdaff */
[----:B------:R-:W-:Y:S01]  /*9650*/  FFMA.FTZ R181, R160, -R91, R181 ;  /* 0x8000005ba0b57223 */ /* 0x000fe200000100b5 */
[----:B------:R-:W-:Y:S01]  /*9660*/  FFMA.FTZ R173, R2, R167, RZ ;  /* 0x000000a702ad7223 */ /* 0x000fe200000100ff */
[----:B------:R-:W-:Y:S01]  /*9670*/  FMUL.FTZ R224, R182, R91 ;  /* 0x0000005bb6e07220 */ /* 0x000fe20000410000 */
[-C--:B------:R-:W-:Y:S01]  /*9680*/  FFMA.FTZ R184, R163, -R90.reuse, R184 ;  /* 0x8000005aa3b87223 */ /* 0x080fe200000100b8 */
[----:B------:R-:W-:Y:S01]  /*9690*/  FFMA.FTZ R183, R170, -R89, R183 ;  /* 0x80000059aab77223 */ /* 0x000fe200000100b7 */
[----:B0-----:R-:W-:Y:S01]  /*96a0*/  FFMA.FTZ R226, R178, R169, R173 ;  /* 0x000000a9b2e27223 */ /* 0x001fe200000100ad */
[----:B------:R-:W-:Y:S01]  /*96b0*/  FMUL.FTZ R173, R186, R90 ;  /* 0x0000005abaad7220 */ /* 0x000fe20000410000 */
[----:B------:R-:W-:Y:S01]  /*96c0*/  LEA R213, R179, UR10, 0x2 ;  /* 0x0000000ab3d57c11 */ /* 0x000fe2000f8e10ff */
[----:B------:R-:W-:Y:S01]  /*96d0*/  FFMA.FTZ R188, R161, -R88, R188 ;  /* 0x80000058a1bc7223 */ /* 0x000fe200000100bc */
[----:B------:R-:W-:Y:S01]  /*96e0*/  FFMA.FTZ R175, R171, R180, R226 ;  /* 0x000000b4abaf7223 */ /* 0x000fe200000100e2 */
[----:B------:R-:W-:Y:S01]  /*96f0*/  FMUL.FTZ R226, R222, R89 ;  /* 0x00000059dee27220 */ /* 0x000fe20000410000 */
[----:B------:R-:W-:Y:S01]  /*9700*/  FFMA.FTZ R189, R168, -R87, R189 ;  /* 0x80000057a8bd7223 */ /* 0x000fe200000100bd */
[----:B------:R-:W-:Y:S01]  /*9710*/  FFMA.FTZ R204, R159, -R86, R204 ;  /* 0x800000569fcc7223 */ /* 0x000fe200000100cc */
[----:B------:R-:W-:Y:S01]  /*9720*/  FFMA.FTZ R228, R224, R181, R175 ;  /* 0x000000b5e0e47223 */ /* 0x000fe200000100af */
[----:B------:R-:W-:Y:S01]  /*9730*/  FMUL.FTZ R175, R190, R88 ;  /* 0x00000058beaf7220 */ /* 0x000fe20000410000 */
[----:B------:R-:W0:Y:S01]  /*9740*/  LDS R213, [R213+0x4b0] ;  /* 0x0004b000d5d57984 */ /* 0x000e220000000800 */
[----:B------:R-:W-:Y:S01]  /*9750*/  UIADD3 UR11, UR6, -UR39, URZ ;  /* 0x80000027060b7290 */ /* 0x000fe2000fffe03f */
[----:B------:R-:W-:Y:S01]  /*9760*/  FFMA.FTZ R177, R173, R184, R228 ;  /* 0x000000b8adb17223 */ /* 0x000fe200000100e4 */
[----:B------:R-:W-:Y:S01]  /*9770*/  FMUL.FTZ R228, R196, R87 ;  /* 0x00000057c4e47220 */ /* 0x000fe20000410000 */
[----:B------:R-:W-:Y:S01]  /*9780*/  FFMA.FTZ R191, R166, -R85, R191 ;  /* 0x80000055a6bf7223 */ /* 0x000fe200000100bf */
[----:B------:R-:W-:Y:S01]  /*9790*/  UIMAD UR11, UR11, -0x200, URZ ;  /* 0xfffffe000b0b78a4 */ /* 0x000fe2000f8e023f */
[----:B------:R-:W-:Y:S01]  /*97a0*/  FFMA.FTZ R234, R226, R183, R177 ;  /* 0x000000b7e2ea7223 */ /* 0x000fe200000100b1 */
[----:B------:R-:W-:Y:S01]  /*97b0*/  FMUL.FTZ R177, R200, R86 ;  /* 0x00000056c8b17220 */ /* 0x000fe20000410000 */
[----:B------:R-:W-:Y:S01]  /*97c0*/  FFMA.FTZ R202, R157, -R84, R202 ;  /* 0x800000549dca7223 */ /* 0x000fe200000100ca */
[----:B------:R-:W-:Y:S01]  /*97d0*/  FFMA.FTZ R205, R164, -R83, R205 ;  /* 0x80000053a4cd7223 */ /* 0x000fe200000100cd */
[----:B------:R-:W-:Y:S01]  /*97e0*/  FFMA.FTZ R185, R175, R188, R234 ;  /* 0x000000bcafb97223 */ /* 0x000fe200000100ea */
[----:B------:R-:W-:Y:S01]  /*97f0*/  FMUL.FTZ R234, R194, R85 ;  /* 0x00000055c2ea7220 */ /* 0x000fe20000410000 */
[----:B------:R-:W-:Y:S01]  /*9800*/  MOV R23, UR11 ;  /* 0x0000000b00177c02 */ /* 0x000fe20008000f00 */
[----:B------:R-:W-:Y:S01]  /*9810*/  FMUL.FTZ R195, R206, R82 ;  /* 0x00000052cec37220 */ /* 0x000fe20000410000 */
[----:B------:R-:W-:Y:S01]  /*9820*/  FFMA.FTZ R236, R228, R189, R185 ;  /* 0x000000bde4ec7223 */ /* 0x000fe200000100b9 */
[----:B------:R-:W-:Y:S01]  /*9830*/  FMUL.FTZ R185, R198, R84 ;  /* 0x00000054c6b97220 */ /* 0x000fe20000410000 */
[----:B------:R-:W-:Y:S01]  /*9840*/  ISETP.GE.AND P1, PT, R193, 0x21, PT ;  /* 0x00000021c100780c */ /* 0x000fe20003f26270 */
[----:B------:R-:W-:-:S04]  /*9850*/  IMAD.WIDE R22, R23, 0x4, R24 ;  /* 0x0000000417167825 */ /* 0x000fc800078e0218 */
[----:B------:R-:W-:Y:S01]  /*9860*/  FFMA.FTZ R187, R177, R204, R236 ;  /* 0x000000ccb1bb7223 */ /* 0x000fe200000100ec */
[----:B------:R-:W-:Y:S01]  /*9870*/  USHF.L.U64.HI UR11, UR8, 0x2, UR9 ;  /* 0x00000002080b7899 */ /* 0x000fe20008010209 */
[----:B------:R-:W-:Y:S01]  /*9880*/  LEA R24, P2, R81, R24, 0x2 ;  /* 0x0000001851187211 */ /* 0x000fe200078410ff */
[----:B------:R-:W-:Y:S01]  /*9890*/  FFMA.FTZ R210, R153, -R80, R210 ;  /* 0x8000005099d27223 */ /* 0x000fe200000100d2 */
[----:B------:R-:W-:Y:S01]  /*98a0*/  FFMA.FTZ R236, R234, R191, R187 ;  /* 0x000000bfeaec7223 */ /* 0x000fe200000100bb */
[----:B------:R-:W-:Y:S01]  /*98b0*/  FFMA.FTZ R187, R155, -R82, R208 ;  /* 0x800000529bbb7223 */ /* 0x000fe200000100d0 */
[----:B------:R-:W-:Y:S01]  /*98c0*/  FMUL.FTZ R208, R192, R83 ;  /* 0x00000053c0d07220 */ /* 0x000fe20000410000 */
[----:B------:R-:W-:Y:S01]  /*98d0*/  USHF.L.U32 UR13, UR8, 0x2, URZ ;  /* 0x00000002080d7899 */ /* 0x000fe2000800063f */
[----:B------:R-:W-:Y:S01]  /*98e0*/  FFMA.FTZ R197, R185, R202, R236 ;  /* 0x000000cab9c57223 */ /* 0x000fe200000100ec */
[----:B------:R-:W-:Y:S01]  /*98f0*/  LEA.HI.X R25, R81, R25, R79, 0x2, P2 ;  /* 0x0000001951197211 */ /* 0x000fe200010f144f */
[----:B------:R-:W-:Y:S01]  /*9900*/  FFMA.FTZ R199, R151, -R78, R220 ;  /* 0x8000004e97c77223 */ /* 0x000fe200000100dc */
[----:B------:R-:W-:-:S02]  /*9910*/  IMAD R238, R20, UR11, RZ ;  /* 0x0000000b14ee7c24 */ /* 0x000fc4000f8e02ff */
[----:B------:R-:W-:Y:S01]  /*9920*/  FFMA.FTZ R236, R208, R205, R197 ;  /* 0x000000cdd0ec7223 */ /* 0x000fe200000100c5 */
[----:B------:R-:W-:Y:S01]  /*9930*/  FMUL.FTZ R197, R214, R80 ;  /* 0x00000050d6c57220 */ /* 0x000fe20000410000 */
[----:B------:R-:W-:Y:S01]  /*9940*/  IADD3 R232, R135, 0x40, RZ ;  /* 0x0000004087e87810 */ /* 0x000fe20007ffe0ff */
[-C--:B------:R-:W-:Y:S01]  /*9950*/  FMUL.FTZ R220, R212, R76.reuse ;  /* 0x0000004cd4dc7220 */ /* 0x080fe20000410000 */
[----:B------:R-:W-:Y:S01]  /*9960*/  FFMA.FTZ R236, R195, R187, R236 ;  /* 0x000000bbc3ec7223 */ /* 0x000fe200000100ec */
[----:B------:R-:W-:Y:S01]  /*9970*/  FFMA.FTZ R203, R165, -R76, R218 ;  /* 0x8000004ca5cb7223 */ /* 0x000fe200000100da */
[----:B------:R-:W-:Y:S01]  /*9980*/  FMUL.FTZ R201, R216, R78 ;  /* 0x0000004ed8c97220 */ /* 0x000fe20000410000 */
[----:B------:R-:W-:-:S04]  /*9990*/  IMAD.WIDE.U32 R24, R20, UR13, R24 ;  /* 0x0000000d14187c25 */ /* 0x000fc8000f8e0018 */
[----:B------:R-:W-:Y:S01]  /*99a0*/  FFMA.FTZ R236, R197, R210, R236 ;  /* 0x000000d2c5ec7223 */ /* 0x000fe200000100ec */
[----:B------:R-:W-:Y:S01]  /*99b0*/  IADD3 R230, R135, 0x60, RZ ;  /* 0x0000006087e67810 */ /* 0x000fe20007ffe0ff */
[----:B------:R-:W-:Y:S01]  /*99c0*/  FMUL.FTZ R217, R220, R203 ;  /* 0x000000cbdcd97220 */ /* 0x000fe20000410000 */
[----:B------:R-:W-:Y:S02]  /*99d0*/  IMAD R215, R21, UR13, R238 ;  /* 0x0000000d15d77c24 */ /* 0x000fe4000f8e02ee */
[----:B------:R-:W-:Y:S01]  /*99e0*/  FFMA.FTZ R236, R201, R199, R236 ;  /* 0x000000c7c9ec7223 */ /* 0x000fe200000100ec */
[----:B------:R-:W-:Y:S01]  /*99f0*/  LEA.HI.SX32 R232, R232, R135, 0x1b ;  /* 0x00000087e8e87211 */ /* 0x000fe200078fdaff */
[----:B------:R-:W-:Y:S01]  /*9a00*/  BSSY B0, `(.L_x_7203) ;  /* 0x000000b000007945 */ /* 0x000fe20003800000 */
[C---:B------:R-:W-:Y:S01]  /*9a10*/  ISETP.GE.AND P2, PT, R193.reuse, 0x41, PT ;  /* 0x00000041c100780c */ /* 0x040fe20003f46270 */
[----:B------:R-:W-:Y:S01]  /*9a20*/  FADD.FTZ R179, R236, R217 ;  /* 0x000000d9ecb37221 */ /* 0x000fe20000010000 */
[----:B------:R-:W-:-:S02]  /*9a30*/  ISETP.GE.AND P3, PT, R193, 0x61, PT ;  /* 0x00000061c100780c */ /* 0x000fc40003f66270 */
[----:B------:R-:W-:Y:S02]  /*9a40*/  IADD3 R25, R215, R25, RZ ;  /* 0x00000019d7197210 */ /* 0x000fe40007ffe0ff */
[----:B------:R-:W-:Y:S02]  /*9a50*/  LEA.HI.SX32 R230, R230, R135, 0x1b ;  /* 0x00000087e6e67211 */ /* 0x000fe400078fdaff */
[----:B------:R-:W-:Y:S01]  /*9a60*/  LEA R232, R232, UR10, 0x2 ;  /* 0x0000000ae8e87c11 */ /* 0x000fe2000f8e10ff */
[----:B0-----:R-:W-:Y:S06]  /*9a70*/  @!P1 BRA `(.L_x_7204) ;  /* 0x00000000000c9947 */ /* 0x001fec0003800000 */
[----:B------:R-:W-:-:S05]  /*9a80*/  IMAD.WIDE.U32 R22, R20, UR13, R22 ;  /* 0x0000000d14167c25 */ /* 0x000fca000f8e0016 */
[----:B------:R-:W-:-:S05]  /*9a90*/  IADD3 R23, R23, R215, RZ ;  /* 0x000000d717177210 */ /* 0x000fca0007ffe0ff */
[----:B------:R0:W-:Y:S02]  /*9aa0*/  REDG.E.ADD.F32.FTZ.RN.STRONG.GPU desc[UR14][R22.64+-0x780], R213 ;  /* 0xfff880d5160079a6 */ /* 0x0001e4000c10f38e */
.L_x_7204:
[----:B------:R-:W-:Y:S05]  /*9ab0*/  BSYNC B0 ;  /* 0x0000000000007941 */ /* 0x000fea0003800000 */
.L_x_7203:
[----:B0-----:R0:W1:Y:S01]  /*9ac0*/  LDS R23, [R232+0x530] ;  /* 0x00053000e8177984 */ /* 0x0010620000000800 */
[----:B------:R-:W-:Y:S01]  /*9ad0*/  BSSY B0, `(.L_x_7205) ;  /* 0x0000004000007945 */ /* 0x000fe20003800000 */
[----:B------:R-:W-:-:S03]  /*9ae0*/  LEA R230, R230, UR10, 0x2 ;  /* 0x0000000ae6e67c11 */ /* 0x000fc6000f8e10ff */
[----:B------:R-:W-:Y:S05]  /*9af0*/  @!P2 BRA `(.L_x_7206) ;  /* 0x000000000004a947 */ /* 0x000fea0003800000 */
[----:B-1----:R2:W-:Y:S02]  /*9b00*/  REDG.E.ADD.F32.FTZ.RN.STRONG.GPU desc[UR14][R24.64+-0x700], R23 ;  /* 0xfff90017180079a6 */ /* 0x0025e4000c10f38e */
.L_x_7206:
[----:B------:R-:W-:Y:S05]  /*9b10*/  BSYNC B0 ;  /* 0x0000000000007941 */ /* 0x000fea0003800000 */
.L_x_7205:
[----:B-12---:R1:W2:Y:S01]  /*9b20*/  LDS R23, [R230+0x5b0] ;  /* 0x0005b000e6177984 */ /* 0x0062a20000000800 */
[----:B------:R-:W-:Y:S01]  /*9b30*/  BSSY B0, `(.L_x_7207) ;  /* 0x0000005000007945 */ /* 0x000fe20003800000 */
[C---:B------:R-:W-:Y:S02]  /*9b40*/  IADD3 R22, R135.reuse, 0x80, RZ ;  /* 0x0000008087167810 */ /* 0x040fe40007ffe0ff */
[----:B------:R-:W-:Y:S01]  /*9b50*/  IADD3 R218, R135, 0xa0, RZ ;  /* 0x000000a087da7810 */ /* 0x000fe20007ffe0ff */
[----:B------:R-:W-:Y:S06]  /*9b60*/  @!P3 BRA `(.L_x_7208) ;  /* 0x000000000004b947 */ /* 0x000fec0003800000 */
[----:B--2---:R3:W-:Y:S02]  /*9b70*/  REDG.E.ADD.F32.FTZ.RN.STRONG.GPU desc[UR14][R24.64+-0x680], R23 ;  /* 0xfff98017180079a6 */ /* 0x0047e4000c10f38e */
.L_x_7208:
[----:B------:R-:W-:Y:S05]  /*9b80*/  BSYNC B0 ;  /* 0x0000000000007941 */ /* 0x000fea0003800000 */
.L_x_7207:
        /* <DEDUP_REMOVED lines=17> */
.L_x_7210:
[----:B------:R-:W-:Y:S05]  /*9ca0*/  BSYNC B0 ;  /* 0x0000000000007941 */ /* 0x000fea0003800000 */
.L_x_7209:
[----:B0-2---:R0:W1:Y:S01]  /*9cb0*/  LDS R23, [R218+0x6b0] ;  /* 0x0006b000da177984 */ /* 0x0050620000000800 */
[----:B------:R-:W-:Y:S01]  /*9cc0*/  BSSY B0, `(.L_x_7211) ;  /* 0x0000006000007945 */ /* 0x000fe20003800000 */
[----:B------:R-:W-:Y:S02]  /*9cd0*/  IADD3 R22, R135, 0x100, RZ ;  /* 0x0000010087167810 */ /* 0x000fe40007ffe0ff */
[----:B------:R-:W-:Y:S02]  /*9ce0*/  LEA.HI.SX32 R232, R232, R135, 0x1b ;  /* 0x00000087e8e87211 */ /* 0x000fe400078fdaff */
[----:B------:R-:W-:Y:S01]  /*9cf0*/  LEA R230, R230, UR10, 0x2 ;  /* 0x0000000ae6e67c11 */ /* 0x000fe2000f8e10ff */
[----:B------:R-:W-:Y:S06]  /*9d00*/  @!P1 BRA `(.L_x_7212) ;  /* 0x0000000000049947 */ /* 0x000fec0003800000 */
[----:B-1----:R2:W-:Y:S02]  /*9d10*/  REDG.E.ADD.F32.FTZ.RN.STRONG.GPU desc[UR14][R24.64+-0x580], R23 ;  /* 0xfffa8017180079a6 */ /* 0x0025e4000c10f38e */
.L_x_7212:
[----:B------:R-:W-:Y:S05]  /*9d20*/  BSYNC B0 ;  /* 0x0000000000007941 */ /* 0x000fea0003800000 */
.L_x_7211:
[----:B-12---:R1:W2:Y:S01]  /*9d30*/  LDS R23, [R230+0x730] ;  /* 0x00073000e6177984 */ /* 0x0062a20000000800 */
[----:B------:R-:W-:Y:S01]  /*9d40*/  BSSY B0, `(.L_x_7213) ;  /* 0x0000006000007945 */ /* 0x000fe20003800000 */
[----:B0-----:R-:W-:Y:S02]  /*9d50*/  IADD3 R218, R135, 0x120, RZ ;  /* 0x0000012087da7810 */ /* 0x001fe40007ffe0ff */
[----:B------:R-:W-:Y:S02]  /*9d60*/  LEA.HI.SX32 R22, R22, R135, 0x1b ;  /* 0x0000008716167211 */ /* 0x000fe400078fdaff */
[----:B------:R-:W-:Y:S01]  /*9d70*/  LEA R232, R232, UR10, 0x2 ;  /* 0x0000000ae8e87c11 */ /* 0x000fe2000f8e10ff */
[----:B------:R-:W-:Y:S06]  /*9d80*/  @!P2 BRA `(.L_x_7214) ;  /* 0x000000000004a947 */ /* 0x000fec0003800000 */
[----:B--2---:R0:W-:Y:S02]  /*9d90*/  REDG.E.ADD.F32.FTZ.RN.STRONG.GPU desc[UR14][R24.64+-0x500], R23 ;  /* 0xfffb0017180079a6 */ /* 0x0041e4000c10f38e */
.L_x_7214:
[----:B------:R-:W-:Y:S05]  /*9da0*/  BSYNC B0 ;  /* 0x0000000000007941 */ /* 0x000fea0003800000 */
.L_x_7213:
[----:B0-2---:R0:W2:Y:S01]  /*9db0*/  LDS R23, [R232+0x7b0] ;  /* 0x0007b000e8177984 */ /* 0x0050a20000000800 */
[----:B------:R-:W-:Y:S01]  /*9dc0*/  BSSY B0, `(.L_x_7215) ;  /* 0x0000005000007945 */ /* 0x000fe20003800000 */
[----:B------:R-:W-:Y:S02]  /*9dd0*/  LEA.HI.SX32 R218, R218, R135, 0x1b ;  /* 0x00000087dada7211 */ /* 0x000fe400078fdaff */
[----:B------:R-:W-:Y:S01]  /*9de0*/  LEA R22, R22, UR10, 0x2 ;  /* 0x0000000a16167c11 */ /* 0x000fe2000f8e10ff */
[----:B------:R-:W-:Y:S06]  /*9df0*/  @!P3 BRA `(.L_x_7216) ;  /* 0x000000000004b947 */ /* 0x000fec0003800000 */
[----:B--2---:R3:W-:Y:S02]  /*9e00*/  REDG.E.ADD.F32.FTZ.RN.STRONG.GPU desc[UR14][R24.64+-0x480], R23 ;  /* 0xfffb8017180079a6 */ /* 0x0047e4000c10f38e */
.L_x_7216:
[----:B------:R-:W-:Y:S05]  /*9e10*/  BSYNC B0 ;  /* 0x0000000000007941 */ /* 0x000fea0003800000 */
.L_x_7215:
[----:B--23--:R2:W3:Y:S01]  /*9e20*/  LDS R23, [R22+0x830] ;  /* 0x0008300016177984 */ /* 0x00c4e20000000800 */
[----:B------:R-:W-:Y:S01]  /*9e30*/  BSSY B0, `(.L_x_7217) ;  /* 0x0000004000007945 */ /* 0x000fe20003800000 */
[----:B------:R-:W-:-:S03]  /*9e40*/  LEA R213, R218, UR10, 0x2 ;  /* 0x0000000adad57c11 */ /* 0x000fc6000f8e10ff */
[----:B------:R-:W-:Y:S05]  /*9e50*/  @!P4 BRA `(.L_x_7218) ;  /* 0x000000000004c947 */ /* 0x000fea0003800000 */
[----:B---3--:R4:W-:Y:S02]  /*9e60*/  REDG.E.ADD.F32.FTZ.RN.STRONG.GPU desc[UR14][R24.64+-0x400], R23 ;  /* 0xfffc0017180079a6 */ /* 0x0089e4000c10f38e */
.L_x_7218:
[----:B------:R-:W-:Y:S05]  /*9e70*/  BSYNC B0 ;  /* 0x0000000000007941 */ /* 0x000fea0003800000 */
.L_x_7217:
[----:B---34-:R3:W4:Y:S01]  /*9e80*/  LDS R23, [R213+0x8b0] ;  /* 0x0008b000d5177984 */ /* 0x0187220000000800 */
[----:B------:R-:W-:Y:S01]  /*9e90*/  BSSY B0, `(.L_x_7219) ;  /* 0x0000005000007945 */ /* 0x000fe20003800000 */
[C---:B--2---:R-:W-:Y:S02]  /*9ea0*/  IADD3 R22, R135.reuse, 0x140, RZ ;  /* 0x0000014087167810 */ /* 0x044fe40007ffe0ff */
[----:B------:R-:W-:Y:S01]  /*9eb0*/  IADD3 R218, R135, 0x160, RZ ;  /* 0x0000016087da7810 */ /* 0x000fe20007ffe0ff */
[----:B------:R-:W-:Y:S06]  /*9ec0*/  @!P5 BRA `(.L_x_7220) ;  /* 0x000000000004d947 */ /* 0x000fec0003800000 */
[----:B----4-:R2:W-:Y:S02]  /*9ed0*/  REDG.E.ADD.F32.FTZ.RN.STRONG.GPU desc[UR14][R24.64+-0x380], R23 ;  /* 0xfffc8017180079a6 */ /* 0x0105e4000c10f38e */
.L_x_7220:
[----:B------:R-:W-:Y:S05]  /*9ee0*/  BSYNC B0 ;  /* 0x0000000000007941 */ /* 0x000fea0003800000 */
.L_x_7219:
[-C--:B------:R-:W-:Y:S01]  /*9ef0*/  LEA.HI.SX32 R22, R22, R135.reuse, 0x1b ;  /* 0x0000008716167211 */ /* 0x080fe200078fdaff */
[----:B------:R-:W-:Y:S01]  /*9f00*/  BSSY B0, `(.L_x_7221) ;  /* 0x0000010000007945 */ /* 0x000fe20003800000 */
[----:B------:R-:W-:Y:S02]  /*9f10*/  ISETP.GE.AND P6, PT, R193, 0x141, PT ;  /* 0x00000141c100780c */ /* 0x000fe40003fc6270 */
[----:B------:R-:W-:Y:S02]  /*9f20*/  LEA R22, R22, UR10, 0x2 ;  /* 0x0000000a16167c11 */ /* 0x000fe4000f8e10ff */
[C---:B-1----:R-:W-:Y:S02]  /*9f30*/  IADD3 R230, R135.reuse, 0x180, RZ ;  /* 0x0000018087e67810 */ /* 0x042fe40007ffe0ff */
[----:B------:R-:W-:Y:S01]  /*9f40*/  LEA.HI.SX32 R218, R218, R135, 0x1b ;  /* 0x00000087dada7211 */ /* 0x000fe200078fdaff */
[----:B--2-4-:R1:W2:Y:S01]  /*9f50*/  LDS R23, [R22+0x930] ;  /* 0x0009300016177984 */ /* 0x0142a20000000800 */
        /* <DEDUP_REMOVED lines=10> */
.L_x_7222:
[----:B------:R-:W-:Y:S05]  /*a000*/  BSYNC B0 ;  /* 0x0000000000007941 */ /* 0x000fea0003800000 */
.L_x_7221:
[----:B0-2---:R0:W1:Y:S01]  /*a010*/  LDS R23, [R218+0x9b0] ;  /* 0x0009b000da177984 */ /* 0x0050620000000800 */
[----:B------:R-:W-:Y:S01]  /*a020*/  BSSY B0, `(.L_x_7223) ;  /* 0x0000006000007945 */ /* 0x000fe20003800000 */
[----:B------:R-:W-:Y:S02]  /*a030*/  IADD3 R22, R135, 0x1c0, RZ ;  /* 0x000001c087167810 */ /* 0x000fe40007ffe0ff */
[----:B------:R-:W-:Y:S02]  /*a040*/  LEA.HI.SX32 R232, R232, R135, 0x1b ;  /* 0x00000087e8e87211 */ /* 0x000fe400078fdaff */
[----:B------:R-:W-:Y:S01]  /*a050*/  LEA R230, R230, UR10, 0x2 ;  /* 0x0000000ae6e67c11 */ /* 0x000fe2000f8e10ff */
[----:B------:R-:W-:Y:S06]  /*a060*/  @!P1 BRA `(.L_x_7224) ;  /* 0x0000000000049947 */ /* 0x000fec0003800000 */
[----:B-1----:R2:W-:Y:S02]  /*a070*/  REDG.E.ADD.F32.FTZ.RN.STRONG.GPU desc[UR14][R24.64+-0x280], R23 ;  /* 0xfffd8017180079a6 */ /* 0x0025e4000c10f38e */
.L_x_7224:
[----:B------:R-:W-:Y:S05]  /*a080*/  BSYNC B0 ;  /* 0x0000000000007941 */ /* 0x000fea0003800000 */
.L_x_7223:
[----:B-12---:R1:W2:Y:S01]  /*a090*/  LDS R23, [R230+0xa30] ;  /* 0x000a3000e6177984 */ /* 0x0062a20000000800 */
[----:B------:R-:W-:Y:S01]  /*a0a0*/  BSSY B0, `(.L_x_7225) ;  /* 0x0000006000007945 */ /* 0x000fe20003800000 */
[----:B0-----:R-:W-:Y:S02]  /*a0b0*/  IADD3 R218, R135, 0x1e0, RZ ;  /* 0x000001e087da7810 */ /* 0x001fe40007ffe0ff */
[----:B------:R-:W-:Y:S02]  /*a0c0*/  LEA.HI.SX32 R22, R22, R135, 0x1b ;  /* 0x0000008716167211 */ /* 0x000fe400078fdaff */
[----:B------:R-:W-:Y:S01]  /*a0d0*/  LEA R232, R232, UR10, 0x2 ;  /* 0x0000000ae8e87c11 */ /* 0x000fe2000f8e10ff */
[----:B------:R-:W-:Y:S06]  /*a0e0*/  @!P2 BRA `(.L_x_7226) ;  /* 0x000000000004a947 */ /* 0x000fec0003800000 */
[----:B--2---:R0:W-:Y:S02]  /*a0f0*/  REDG.E.ADD.F32.FTZ.RN.STRONG.GPU desc[UR14][R24.64+-0x200], R23 ;  /* 0xfffe0017180079a6 */ /* 0x0041e4000c10f38e */
.L_x_7226:
[----:B------:R-:W-:Y:S05]  /*a100*/  BSYNC B0 ;  /* 0x0000000000007941 */ /* 0x000fea0003800000 */
.L_x_7225:
[----:B0-2---:R0:W2:Y:S01]  /*a110*/  LDS R23, [R232+0xab0] ;  /* 0x000ab000e8177984 */ /* 0x0050a20000000800 */
[----:B------:R-:W-:Y:S01]  /*a120*/  BSSY B0, `(.L_x_7227) ;  /* 0x0000005000007945 */ /* 0x000fe20003800000 */
[----:B------:R-:W-:Y:S02]  /*a130*/  LEA.HI.SX32 R218, R218, R135, 0x1b ;  /* 0x00000087dada7211 */ /* 0x000fe400078fdaff */
[----:B------:R-:W-:Y:S01]  /*a140*/  LEA R22, R22, UR10, 0x2 ;  /* 0x0000000a16167c11 */ /* 0x000fe2000f8e10ff */
[----:B------:R-:W-:Y:S06]  /*a150*/  @!P3 BRA `(.L_x_7228) ;  /* 0x000000000004b947 */ /* 0x000fec0003800000 */
[----:B--2---:R4:W-:Y:S02]  /*a160*/  REDG.E.ADD.F32.FTZ.RN.STRONG.GPU desc[UR14][R24.64+-0x180], R23 ;  /* 0xfffe8017180079a6 */ /* 0x0049e4000c10f38e */
.L_x_7228:
[----:B------:R-:W-:Y:S05]  /*a170*/  BSYNC B0 ;  /* 0x0000000000007941 */ /* 0x000fea0003800000 */
.L_x_7227:
[----:B--2-4-:R2:W4:Y:S01]  /*a180*/  LDS R23, [R22+0xb30] ;  /* 0x000b300016177984 */ /* 0x0145220000000800 */
[----:B------:R-:W-:Y:S01]  /*a190*/  BSSY B0, `(.L_x_7229) ;  /* 0x0000004000007945 */ /* 0x000fe20003800000 */
[----:B------:R-:W-:-:S03]  /*a1a0*/  LEA R218, R218, UR10, 0x2 ;  /* 0x0000000adada7c11 */ /* 0x000fc6000f8e10ff */
[----:B------:R-:W-:Y:S05]  /*a1b0*/  @!P4 BRA `(.L_x_7230) ;  /* 0x000000000004c947 */ /* 0x000fea0003800000 */
[----:B----4-:R4:W-:Y:S02]  /*a1c0*/  REDG.E.ADD.F32.FTZ.RN.STRONG.GPU desc[UR14][R24.64+-0x100], R23 ;  /* 0xffff0017180079a6 */ /* 0x0109e4000c10f38e */
.L_x_7230:
[----:B------:R-:W-:Y:S05]  /*a1d0*/  BSYNC B0 ;  /* 0x0000000000007941 */ /* 0x000fea0003800000 */
.L_x_7229:
[----:B----4-:R4:W0:Y:S01]  /*a1e0*/  LDS R23, [R218+0xbb0] ;  /* 0x000bb000da177984 */ /* 0x0108220000000800 */
[----:B------:R-:W-:Y:S04]  /*a1f0*/  BSSY B0, `(.L_x_7231) ;  /* 0x0000003000007945 */ /* 0x000fe80003800000 */
[----:B------:R-:W-:Y:S05]  /*a200*/  @!P5 BRA `(.L_x_7232) ;  /* 0x000000000004d947 */ /* 0x000fea0003800000 */
[----:B0-----:R0:W-:Y:S02]  /*a210*/  REDG.E.ADD.F32.FTZ.RN.STRONG.GPU desc[UR14][R24.64+-0x80], R23 ;  /* 0xffff8017180079a6 */ /* 0x0011e4000c10f38e */
.L_x_7232:
[----:B------:R-:W-:Y:S05]  /*a220*/  BSYNC B0 ;  /* 0x0000000000007941 */ /* 0x000fea0003800000 */
.L_x_7231:
[----:B--2---:R-:W2:Y:S01]  /*a230*/  SHFL.DOWN PT, R22, R179, 0x1, 0x1f ;  /* 0x08201f00b3167f89 */ /* 0x004ea200000e0000 */
[----:B------:R-:W-:Y:S01]  /*a240*/  ISETP.GT.AND P1, PT, R133, 0x1e, PT ;  /* 0x0000001e8500780c */ /* 0x000fe20003f24270 */
[----:B0-----:R-:W-:Y:S01]  /*a250*/  FMUL.FTZ R23, R145, R214 ;  /* 0x000000d691177220 */ /* 0x001fe20000410000 */
[----:B------:R-:W-:Y:S01]  /*a260*/  ISETP.NE.AND P2, PT, R133, RZ, PT ;  /* 0x000000ff8500720c */ /* 0x000fe20003f45270 */
[----:B------:R-:W0:Y:S01]  /*a270*/  SHFL.DOWN PT, R24, R3, 0x1, 0x1f ;  /* 0x08201f0003187f89 */ /* 0x000e2200000e0000 */
[----:B------:R-:W-:Y:S01]  /*a280*/  ISETP.NE.AND P3, PT, R135, RZ, PT ;  /* 0x000000ff8700720c */ /* 0x000fe20003f65270 */
[----:B------:R-:W-:Y:S01]  /*a290*/  FMUL.FTZ R210, R210, R23 ;  /* 0x00000017d2d27220 */ /* 0x000fe20000410000 */
[----:B------:R-:W-:Y:S01]  /*a2a0*/  FMUL.FTZ R23, R145, R198 ;  /* 0x000000c691177220 */ /* 0x000fe20000410000 */
[----:B------:R-:W-:Y:S01]  /*a2b0*/  BSSY B0, `(.L_x_7233) ;  /* 0x0000071000007945 */ /* 0x000fe20003800000 */
        /* <DEDUP_REMOVED lines=15> */
[----:B--2---:R-:W-:Y:S01]  /*a3b0*/  @!P1 FADD.FTZ R179, R179, R22 ;  /* 0x00000016b3b39221 */ /* 0x004fe20000010000 */
[----:B------:R-:W-:Y:S01]  /*a3c0*/  FFMA.FTZ R188, R161, R190, R188 ;  /* 0x000000bea1bc7223 */ /* 0x000fe200000100bc */
[----:B------:R-:W-:Y:S01]  /*a3d0*/  FMUL.FTZ R184, R184, R23 ;  /* 0x00000017b8b87220 */ /* 0x000fe20000410000 */
[----:B------:R-:W-:Y:S01]  /*a3e0*/  FADD.FTZ R50, R185, R50 ;  /* 0x00000032b9327221 */ /* 0x000fe20000010000 */
[----:B0-----:R-:W-:Y:S01]  /*a3f0*/  @!P1 FADD.FTZ R3, R3, R24 ;  /* 0x0000001803039221 */ /* 0x001fe20000010000 */
[----:B------:R-:W0:Y:S01]  /*a400*/  SHFL.DOWN PT, R22, R179, 0x2, 0x1f ;  /* 0x08401f00b3167f89 */ /* 0x000e2200000e0000 */
[----:B------:R-:W-:Y:S01]  /*a410*/  ISETP.GT.AND P1, PT, R133, 0x1d, PT ;  /* 0x0000001d8500780c */ /* 0x000fe20003f24270 */
[----:B------:R-:W-:Y:S01]  /*a420*/  FFMA.FTZ R184, R163, R186, R184 ;  /* 0x000000baa3b87223 */ /* 0x000fe200000100b8 */
[----:B------:R-:W-:Y:S01]  /*a430*/  FADD.FTZ R51, R234, R51 ;  /* 0x00000033ea337221 */ /* 0x000fe20000010000 */
[----:B------:R-:W2:Y:S01]  /*a440*/  SHFL.DOWN PT, R24, R3, 0x2, 0x1f ;  /* 0x08401f0003187f89 */ /* 0x000ea200000e0000 */
        /* <DEDUP_REMOVED lines=15> */
[----:B--2---:R-:W-:-:S03]  /*a540*/  @!P1 FADD.FTZ R3, R3, R24 ;  /* 0x0000001803039221 */ /* 0x004fc60000010000 */
[----:B----4-:R-:W0:Y:S01]  /*a550*/  SHFL.DOWN PT, R218, R179, 0x4, 0x1f ;  /* 0x08801f00b3da7f89 */ /* 0x010e2200000e0000 */
[----:B------:R-:W-:Y:S01]  /*a560*/  ISETP.GT.AND P1, PT, R133, 0x1b, PT ;  /* 0x0000001b8500780c */ /* 0x000fe20003f24270 */
[----:B------:R-:W-:Y:S01]  /*a570*/  FMUL.FTZ R24, R145, R212 ;  /* 0x000000d491187220 */ /* 0x000fe20000410000 */
[----:B------:R-:W-:Y:S01]  /*a580*/  FMUL.FTZ R22, R199, R22 ;  /* 0x00000016c7167220 */ /* 0x000fe20000410000 */
[----:B-1----:R-:W1:Y:S02]  /*a590*/  SHFL.DOWN PT, R230, R3, 0x4, 0x1f ;  /* 0x08801f0003e67f89 */ /* 0x002e6400000e0000 */
[----:B------:R-:W-:Y:S01]  /*a5a0*/  FMUL.FTZ R24, R203, R24 ;  /* 0x00000018cb187220 */ /* 0x000fe20000410000 */
[----:B------:R-:W-:Y:S01]  /*a5b0*/  FFMA.FTZ R216, R151, R216, R22 ;  /* 0x000000d897d87223 */ /* 0x000fe20000010016 */
[----:B------:R-:W-:Y:S02]  /*a5c0*/  FMUL.FTZ R22, R145, R206 ;  /* 0x000000ce91167220 */ /* 0x000fe40000410000 */
[----:B------:R-:W-:Y:S01]  /*a5d0*/  FFMA.FTZ R165, R165, R212, R24 ;  /* 0x000000d4a5a57223 */ /* 0x000fe20000010018 */
[----:B------:R-:W-:Y:S01]  /*a5e0*/  FADD.FTZ R43, R216, R43 ;  /* 0x0000002bd82b7221 */ /* 0x000fe20000010000 */
[----:B------:R-:W-:Y:S01]  /*a5f0*/  FMUL.FTZ R24, R187, R22 ;  /* 0x00000016bb187220 */ /* 0x000fe20000410000 */
[----:B------:R-:W-:Y:S01]  /*a600*/  FMUL.FTZ R22, R145, R192 ;  /* 0x000000c091167220 */ /* 0x000fe20000410000 */
[----:B------:R-:W-:-:S02]  /*a610*/  FADD.FTZ R44, R165, R44 ;  /* 0x0000002ca52c7221 */ /* 0x000fc40000010000 */
[----:B------:R-:W-:Y:S01]  /*a620*/  FFMA.FTZ R24, R155, R206, R24 ;  /* 0x000000ce9b187223 */ /* 0x000fe20000010018 */
[----:B------:R-:W-:Y:S01]  /*a630*/  FMUL.FTZ R205, R205, R22 ;  /* 0x00000016cdcd7220 */ /* 0x000fe20000410000 */
[----:B------:R-:W-:Y:S02]  /*a640*/  FMUL.FTZ R22, R145, R194 ;  /* 0x000000c291167220 */ /* 0x000fe40000410000 */
        /* <DEDUP_REMOVED lines=8> */
[----:B-1----:R-:W-:Y:S01]  /*a6d0*/  @!P1 FADD.FTZ R3, R3, R230 ;  /* 0x000000e603039221 */ /* 0x002fe20000010000 */
[----:B------:R-:W0:Y:S01]  /*a6e0*/  SHFL.DOWN PT, R212, R179, 0x8, 0x1f ;  /* 0x09001f00b3d47f89 */ /* 0x000e2200000e0000 */
[----:B------:R-:W-:Y:S01]  /*a6f0*/  ISETP.GT.AND P1, PT, R133, 0x17, PT ;  /* 0x000000178500780c */ /* 0x000fe20003f24270 */
[----:B------:R-:W-:Y:S01]  /*a700*/  FMUL.FTZ R22, R145, R222 ;  /* 0x000000de91167220 */ /* 0x000fe20000410000 */
[----:B------:R-:W-:Y:S01]  /*a710*/  FFMA.FTZ R189, R168, R196, R189 ;  /* 0x000000c4a8bd7223 */ /* 0x000fe200000100bd */
[----:B------:R-:W1:Y:S01]  /*a720*/  SHFL.DOWN PT, R218, R3, 0x8, 0x1f ;  /* 0x09001f0003da7f89 */ /* 0x000e6200000e0000 */
[----:B------:R-:W-:Y:S01]  /*a730*/  FADD.FTZ R38, R191, R38 ;  /* 0x00000026bf267221 */ /* 0x000fe20000010000 */
[----:B------:R-:W-:Y:S01]  /*a740*/  FMUL.FTZ R183, R183, R22 ;  /* 0x00000016b7b77220 */ /* 0x000fe20000410000 */
[----:B------:R-:W-:-:S03]  /*a750*/  FADD.FTZ R36, R189, R36 ;  /* 0x00000024bd247221 */ /* 0x000fc60000010000 */
[----:B------:R-:W-:-:S04]  /*a760*/  FFMA.FTZ R183, R170, R222, R183 ;  /* 0x000000deaab77223 */ /* 0x000fc800000100b7 */
[----:B------:R-:W-:Y:S01]  /*a770*/  FADD.FTZ R34, R183, R34 ;  /* 0x00000022b7227221 */ /* 0x000fe20000010000 */
[----:B0-----:R-:W-:Y:S01]  /*a780*/  @!P1 FADD.FTZ R179, R179, R212 ;  /* 0x000000d4b3b39221 */ /* 0x001fe20000010000 */
[----:B-1----:R-:W-:-:S04]  /*a790*/  @!P1 FADD.FTZ R3, R3, R218 ;  /* 0x000000da03039221 */ /* 0x002fc80000010000 */
[----:B------:R-:W0:Y:S01]  /*a7a0*/  SHFL.DOWN PT, R24, R179, 0x10, 0x1f ;  /* 0x0a001f00b3187f89 */ /* 0x000e2200000e0000 */
[----:B------:R-:W-:-:S03]  /*a7b0*/  ISETP.GT.AND P1, PT, R133, 0xf, PT ;  /* 0x0000000f8500780c */ /* 0x000fc60003f24270 */
[----:B------:R-:W1:Y:S10]  /*a7c0*/  SHFL.DOWN PT, R164, R3, 0x10, 0x1f ;  /* 0x0a001f0003a47f89 */ /* 0x000e7400000e0000 */
[----:B0-----:R-:W-:Y:S01]  /*a7d0*/  @!P1 FADD.FTZ R179, R179, R24 ;  /* 0x00000018b3b39221 */ /* 0x001fe20000010000 */
[----:B------:R-:W-:Y:S01]  /*a7e0*/  FMUL.FTZ R24, R145, R182 ;  /* 0x000000b691187220 */ /* 0x000fe20000410000 */
[----:B-1----:R-:W-:-:S03]  /*a7f0*/  @!P1 FADD.FTZ R3, R3, R164 ;  /* 0x000000a403039221 */ /* 0x002fc60000010000 */
[----:B------:R-:W-:Y:S01]  /*a800*/  FMUL.FTZ R181, R181, R24 ;  /* 0x00000018b5b57220 */ /* 0x000fe20000410000 */
[C---:B------:R-:W-:Y:S01]  /*a810*/  FMUL.FTZ R24, R145.reuse, R172 ;  /* 0x000000ac91187220 */ /* 0x040fe20000410000 */
        /* <DEDUP_REMOVED lines=21> */
[----:B------:R-:W1:Y:S01]  /*a970*/  @P1 LDS R3, [UR11+0x1f28] ;  /* 0x001f280bff031984 */ /* 0x000e620008000800 */
[----:B0-----:R-:W-:Y:S01]  /*a980*/  @P1 FADD.FTZ R23, R23, R2 ;  /* 0x0000000217171221 */ /* 0x001fe20000010000 */
[----:B-1----:R-:W-:-:S04]  /*a990*/  @P1 FADD.FTZ R22, R22, R3 ;  /* 0x0000000316161221 */ /* 0x002fc80000010000 */
[----:B------:R0:W-:Y:S04]  /*a9a0*/  STS [UR11+0x2328], R23 ;  /* 0x00232817ff007988 */ /* 0x0001e8000800080b */
[----:B------:R0:W-:Y:S02]  /*a9b0*/  STS [UR11+0x1f28], R22 ;  /* 0x001f2816ff007988 */ /* 0x0001e4000800080b */
.L_x_7234:
[----:B------:R-:W-:Y:S05]  /*a9c0*/  BSYNC B0 ;  /* 0x0000000000007941 */ /* 0x000fea0003800000 */
.L_x_7233:
[----:B------:R-:W-:Y:S02]  /*a9d0*/  UIADD3 UR7, UR7, 0x1, URZ ;  /* 0x0000000107077890 */ /* 0x000fe4000fffe03f */
[----:B------:R-:W-:Y:S02]  /*a9e0*/  UIADD3 UR8, UP1, UR8, 0x1, URZ ;  /* 0x0000000108087890 */ /* 0x000fe4000ff3e03f */
[----:B------:R-:W-:Y:S02]  /*a9f0*/  UISETP.GE.AND UP0, UPT, UR7, UR40, UPT ;  /* 0x000000280700728c */ /* 0x000fe4000bf06270 */
[----:B------:R-:W-:-:S04]  /*aa00*/  UIADD3.X UR9, URZ, UR9, URZ, UP1, !UPT ;  /* 0x000000093f097290 */ /* 0x000fc80008ffe43f */
[----:B------:R-:W-:-:S13]  /*aa10*/  PLOP3.LUT P1, PT, PT, PT, UP0, 0x80, 0x0 ;  /* 0x000000000000781c */ /* 0x000fda0003f2f008 */
[----:B------:R-:W-:Y:S05]  /*aa20*/  @!P1 BRA `(.L_x_7235) ;  /* 0xffffffc800849947 */ /* 0x000fea000383ffff */
.L_x_7198:
[----:B------:R-:W-:Y:S01]  /*aa30*/  BAR.SYNC.DEFER_BLOCKING 0x0 ;  /* 0x0000000000007b1d */ /* 0x000fe20000010000 */
[----:B------:R-:W-:Y:S02]  /*aa40*/  IADD3 R5, -R4, UR12, RZ ;  /* 0x0000000c04057c10 */ /* 0x000fe4000fffe1ff */
[C---:B------:R-:W-:Y:S02]  /*aa50*/  LEA R2, P0, R6.reuse, UR35, 0x1 ;  /* 0x0000002306027c11 */ /* 0x040fe4000f8008ff */
[----:B------:R-:W-:-:S03]  /*aa60*/  ISETP.GE.AND P1, PT, R6, R5, PT ;  /* 0x000000050600720c */ /* 0x000fc60003f26270 */
[----:B------:R-:W1:Y:S01]  /*aa70*/  LDC.64 R74, c[0x0][0x388] ;  /* 0x0000e200ff4a7b82 */ /* 0x000e620000000a00 */
[-C--:B------:R-:W-:Y:S02]  /*aa80*/  ISETP.GE.AND P2, PT, R156, R5.reuse, PT ;  /* 0x000000059c00720c */ /* 0x080fe40003f46270 */
[-C--:B------:R-:W-:Y:S02]  /*aa90*/  ISETP.GE.AND P3, PT, R154, R5.reuse, PT ;  /* 0x000000059a00720c */ /* 0x080fe40003f66270 */
[----:B------:R-:W-:Y:S02]  /*aaa0*/  ISETP.GE.AND P4, PT, R152, R5, PT ;  /* 0x000000059800720c */ /* 0x000fe40003f86270 */
[----:B------:R-:W-:Y:S02]  /*aab0*/  PRMT R15, RZ, 0x7610, R15 ;  /* 0x00007610ff0f7816 */ /* 0x000fe4000000000f */
[----:B------:R-:W-:Y:S02]  /*aac0*/  PRMT R0, RZ, 0x7610, R0 ;  /* 0x00007610ff007816 */ /* 0x000fe40000000000 */
[----:B------:R-:W-:-:S02]  /*aad0*/  LEA.HI.X R3, R6, UR34, R7, 0x1, P0 ;  /* 0x0000002206037c11 */ /* 0x000fc400080f0c07 */
[----:B------:R-:W-:Y:S02]  /*aae0*/  PRMT R17, RZ, 0x7610, R17 ;  /* 0x00007610ff117816 */ /* 0x000fe40000000011 */
[----:B------:R-:W-:Y:S02]  /*aaf0*/  PRMT R4, RZ, 0x7610, R4 ;  /* 0x00007610ff047816 */ /* 0x000fe40000000004 */
[-C--:B------:R-:W-:Y:S01]  /*ab00*/  ISETP.GE.AND P5, PT, R150, R5.reuse, PT ;  /* 0x000000059600720c */ /* 0x080fe20003fa6270 */
[----:B------:R-:W2:Y:S01]  /*ab10*/  @!P1 LDG.E.U16 R15, desc[UR14][R2.64] ;  /* 0x0000000e020f9981 */ /* 0x000ea2000c1e1500 */
[-C--:B------:R-:W-:Y:S02]  /*ab20*/  ISETP.GE.AND P0, PT, R148, R5.reuse, PT ;  /* 0x000000059400720c */ /* 0x080fe40003f06270 */
[-C--:B------:R-:W-:Y:S01]  /*ab30*/  ISETP.GE.AND P1, PT, R146, R5.reuse, PT ;  /* 0x000000059200720c */ /* 0x080fe20003f26270 */
[----:B------:R-:W4:Y:S01]  /*ab40*/  @!P2 LDG.E.U16 R0, desc[UR14][R2.64+0x40] ;  /* 0x0000400e0200a981 */ /* 0x000f22000c1e1500 */
[----:B------:R-:W-:-:S02]  /*ab50*/  ISETP.GE.AND P2, PT, R144, R5, PT ;  /* 0x000000059000720c */ /* 0x000fc40003f46270 */
[----:B------:R-:W-:Y:S01]  /*ab60*/  PRMT R19, RZ, 0x7610, R19 ;  /* 0x00007610ff137816 */ /* 0x000fe20000000013 */
[----:B------:R-:W5:Y:S01]  /*ab70*/  @!P3 LDG.E.U16 R17, desc[UR14][R2.64+0x80] ;  /* 0x0000800e0211b981 */ /* 0x000f62000c1e1500 */
[-C--:B------:R-:W-:Y:S02]  /*ab80*/  ISETP.GE.AND P3, PT, R142, R5.reuse, PT ;  /* 0x000000058e00720c */ /* 0x080fe40003f66270 */
[----:B------:R-:W-:Y:S01]  /*ab90*/  PRMT R14, RZ, 0x7610, R14 ;  /* 0x00007610ff0e7816 */ /* 0x000fe2000000000e */
[----:B------:R-:W3:Y:S01]  /*aba0*/  @!P4 LDG.E.U16 R4, desc[UR14][R2.64+0xc0] ;  /* 0x0000c00e0204c981 */ /* 0x000ee2000c1e1500 */
[----:B------:R-:W-:Y:S02]  /*abb0*/  ISETP.GE.AND P4, PT, R140, R5, PT ;  /* 0x000000058c00720c */ /* 0x000fe40003f86270 */
[----:B------:R-:W-:Y:S01]  /*abc0*/  PRMT R21, RZ, 0x7610, R21 ;  /* 0x00007610ff157816 */ /* 0x000fe20000000015 */
[----:B------:R-:W3:Y:S01]  /*abd0*/  @!P5 LDG.E.U16 R19, desc[UR14][R2.64+0x100] ;  /* 0x0001000e0213d981 */ /* 0x000ee2000c1e1500 */
[----:B------:R-:W-:-:S02]  /*abe0*/  PRMT R16, RZ, 0x7610, R16 ;  /* 0x00007610ff107816 */ /* 0x000fc40000000010 */
[----:B0-----:R-:W-:Y:S01]  /*abf0*/  PRMT R23, RZ, 0x7610, R23 ;  /* 0x00007610ff177816 */ /* 0x001fe20000000017 */
[----:B------:R-:W3:Y:S01]  /*ac00*/  @!P0 LDG.E.U16 R14, desc[UR14][R2.64+0x140] ;  /* 0x0001400e020e8981 */ /* 0x000ee2000c1e1500 */
[----:B------:R-:W-:Y:S02]  /*ac10*/  PRMT R18, RZ, 0x7610, R18 ;  /* 0x00007610ff127816 */ /* 0x000fe40000000012 */
[-C--:B------:R-:W-:Y:S01]  /*ac20*/  ISETP.GE.AND P5, PT, R138, R5.reuse, PT ;  /* 0x000000058a00720c */ /* 0x080fe20003fa6270 */
[----:B------:R-:W3:Y:S01]  /*ac30*/  @!P1 LDG.E.U16 R21, desc[UR14][R2.64+0x180] ;  /* 0x0001800e02159981 */ /* 0x000ee2000c1e1500 */
        /* <DEDUP_REMOVED lines=22> */
[----:B------:R-:W-:Y:S02]  /*ada0*/  F2FP.F16.F32.PACK_AB R53, R53, R54 ;  /* 0x000000363535723e */ /* 0x000fe400000000ff */
[----:B------:R-:W-:Y:S02]  /*adb0*/  F2FP.F16.F32.PACK_AB R55, R55, R56 ;  /* 0x000000383737723e */ /* 0x000fe400000000ff */
[----:B------:R-:W-:Y:S01]  /*adc0*/  ISETP.NE.AND P6, PT, R135, RZ, PT ;  /* 0x000000ff8700720c */ /* 0x000fe20003fc5270 */
[----:B--2---:R-:W-:Y:S04]  /*add0*/  STS.U16 [R126], R15 ;  /* 0x0000000f7e007388 */ /* 0x004fe80000000400 */
        /* <DEDUP_REMOVED lines=21> */
[----:B0-----:R-:W-:-:S05]  /*af30*/  HADD2.F32 R0, -RZ, R0.H0_H0 ;  /* 0x20000000ff007230 */ /* 0x001fca0000004100 */
[----:B------:R-:W-:Y:S01]  /*af40*/  FADD.FTZ R15, R0, UR4 ;  /* 0x00000004000f7e21 */ /* 0x000fe20008010000 */
[----:B--2---:R-:W-:Y:S01]  /*af50*/  HADD2.F32 R3, -RZ, R3.H0_H0 ;  /* 0x20000003ff037230 */ /* 0x004fe20000004100 */
[----:B------:R-:W0:Y:S01]  /*af60*/  LDS.U16 R0, [R110+0x8] ;  /* 0x000008006e007984 */ /* 0x000e220000000400 */
[----:B---3--:R-:W-:Y:S02]  /*af70*/  HADD2.F32 R4, -RZ, R4.H0_H0 ;  /* 0x20000004ff047230 */ /* 0x008fe40000004100 */
[----:B------:R-:W-:Y:S01]  /*af80*/  FSETP.GTU.FTZ.AND P4, PT, R15, 20, PT ;  /* 0x41a000000f00780b */ /* 0x000fe20003f9c000 */
[----:B------:R-:W-:Y:S02]  /*af90*/  FADD.FTZ R18, R3, UR4 ;  /* 0x0000000403127e21 */ /* 0x000fe40008010000 */
[----:B------:R-:W-:Y:S01]  /*afa0*/  FADD.FTZ R19, R4, UR4 ;  /* 0x0000000404137e21 */ /* 0x000fe20008010000 */
[----:B----4-:R-:W-:Y:S01]  /*afb0*/  HADD2.F32 R2, -RZ, R2.H0_H0 ;  /* 0x20000002ff027230 */ /* 0x010fe20000004100 */
[----:B------:R-:W-:Y:S01]  /*afc0*/  LDS.U16 R3, [R110+0xc] ;  /* 0x00000c006e037984 */ /* 0x000fe20000000400 */
[----:B------:R-:W-:-:S02]  /*afd0*/  FSETP.GTU.FTZ.AND P0, PT, R18, 20, PT ;  /* 0x41a000001200780b */ /* 0x000fc40003f1c000 */
[----:B------:R-:W-:-:S05]  /*afe0*/  FSETP.GTU.FTZ.AND P1, PT, R19, 20, PT ;  /* 0x41a000001300780b */ /* 0x000fca0003f3c000 */
[----:B------:R-:W-:Y:S01]  /*aff0*/  @!P4 FMUL.FTZ R15, R15, -1.4426950216293334961 ;  /* 0xbfb8aa3b0f0fc820 */ /* 0x000fe20000410000 */
[----:B------:R-:W-:Y:S03]  /*b000*/  LDS.U16 R4, [R110+0xe] ;  /* 0x00000e006e047984 */ /* 0x000fe60000000400 */
[----:B------:R2:W-:Y:S01]  /*b010*/  @!P4 MUFU.EX2 R16, R15 ;  /* 0x0000000f0010c308 */ /* 0x0005e20000000800 */
[----:B------:R-:W-:Y:S01]  /*b020*/  FADD.FTZ R17, R2, UR4 ;  /* 0x0000000402117e21 */ /* 0x000fe20008010000 */
[----:B------:R-:W-:Y:S01]  /*b030*/  @!P0 FMUL.FTZ R18, R18, -1.4426950216293334961 ;  /* 0xbfb8aa3b12128820 */ /* 0x000fe20000410000 */
[----:B------:R-:W-:Y:S01]  /*b040*/  LDS.U16 R2, [R110+0xa] ;  /* 0x00000a006e027984 */ /* 0x000fe20000000400 */
[----:B------:R-:W-:-:S03]  /*b050*/  @!P1 FMUL.FTZ R19, R19, -1.4426950216293334961 ;  /* 0xbfb8aa3b13139820 */ /* 0x000fc60000410000 */
[----:B--2---:R-:W2:Y:S01]  /*b060*/  LDS.U16 R15, [R110+0x12] ;  /* 0x000012006e0f7984 */ /* 0x004ea20000000400 */
[C---:B------:R-:W-:Y:S01]  /*b070*/  FSETP.GTU.FTZ.AND P5, PT, R17.reuse, 20, PT ;  /* 0x41a000001100780b */ /* 0x040fe20003fbc000 */
[----:B------:R-:W3:Y:S08]  /*b080*/  @!P0 MUFU.EX2 R18, R18 ;  /* 0x0000001200128308 */ /* 0x000ef00000000800 */
[----:B------:R-:W4:Y:S04]  /*b090*/  @!P1 MUFU.EX2 R19, R19 ;  /* 0x0000001300139308 */ /* 0x000f280000000800 */
[----:B------:R-:W-:Y:S01]  /*b0a0*/  @!P5 FMUL.FTZ R17, R17, -1.4426950216293334961 ;  /* 0xbfb8aa3b1111d820 */ /* 0x000fe20000410000 */
[----:B---3--:R-:W-:-:S05]  /*b0b0*/  @!P0 FADD.FTZ R18, R18, 1 ;  /* 0x3f80000012128421 */ /* 0x008fca0000010000 */
[----:B------:R-:W3:Y:S01]  /*b0c0*/  @!P5 MUFU.EX2 R17, R17 ;  /* 0x000000110011d308 */ /* 0x000ee20000000800 */
[----:B----4-:R-:W-:-:S07]  /*b0d0*/  @!P1 FADD.FTZ R19, R19, 1 ;  /* 0x3f80000013139421 */ /* 0x010fce0000010000 */
[----:B------:R-:W4:Y:S01]  /*b0e0*/  @!P0 MUFU.RCP R18, R18 ;  /* 0x0000001200128308 */ /* 0x000f220000001000 */
[----:B0-----:R-:W-:-:S07]  /*b0f0*/  HADD2.F32 R0, -RZ, R0.H0_H0 ;  /* 0x20000000ff007230 */ /* 0x001fce0000004100 */
[----:B------:R-:W0:Y:S01]  /*b100*/  @!P1 MUFU.RCP R19, R19 ;  /* 0x0000001300139308 */ /* 0x000e220000001000 */
[----:B------:R-:W-:Y:S01]  /*b110*/  FADD.FTZ R0, R0, UR4 ;  /* 0x0000000400007e21 */ /* 0x000fe20008010000 */
[----:B------:R-:W-:Y:S02]  /*b120*/  HADD2.F32 R14, -RZ, R14.H0_H0 ;  /* 0x2000000eff0e7230 */ /* 0x000fe40000004100 */
[----:B--2---:R-:W-:Y:S02]  /*b130*/  HADD2.F32 R15, -RZ, R15.H0_H0 ;  /* 0x2000000fff0f7230 */ /* 0x004fe40000004100 */
[----:B------:R-:W-:Y:S01]  /*b140*/  @!P4 FADD.FTZ R16, R16, 1 ;  /* 0x3f8000001010c421 */ /* 0x000fe20000010000 */
[----:B---3--:R-:W-:Y:S01]  /*b150*/  @!P5 FADD.FTZ R17, R17, 1 ;  /* 0x3f8000001111d421 */ /* 0x008fe20000010000 */
[----:B------:R-:W-:Y:S01]  /*b160*/  FSETP.GTU.FTZ.AND P2, PT, R0, 20, PT ;  /* 0x41a000000000780b */ /* 0x000fe20003f5c000 */
[----:B------:R-:W-:Y:S01]  /*b170*/  FADD.FTZ R14, R14, UR4 ;  /* 0x000000040e0e7e21 */ /* 0x000fe20008010000 */
[----:B------:R-:W-:Y:S01]  /*b180*/  FADD.FTZ R15, R15, UR4 ;  /* 0x000000040f0f7e21 */ /* 0x000fe20008010000 */
[----:B----4-:R-:W-:Y:S01]  /*b190*/  @!P0 FMUL.FTZ R31, R31, R18 ;  /* 0x000000121f1f8220 */ /* 0x010fe20000410000 */
[----:B------:R-:W2:Y:S02]  /*b1a0*/  @!P4 MUFU.RCP R16, R16 ;  /* 0x000000100010c308 */ /* 0x000ea40000001000 */
[----:B------:R-:W-:Y:S01]  /*b1b0*/  FSETP.GTU.FTZ.AND P0, PT, R14, 20, PT ;  /* 0x41a000000e00780b */ /* 0x000fe20003f1c000 */
[----:B0-----:R-:W-:Y:S01]  /*b1c0*/  @!P1 FMUL.FTZ R32, R32, R19 ;  /* 0x0000001320209220 */ /* 0x001fe20000410000 */
[----:B------:R-:W-:-:S04]  /*b1d0*/  FSETP.GTU.FTZ.AND P1, PT, R15, 20, PT ;  /* 0x41a000000f00780b */ /* 0x000fc80003f3c000 */
[----:B------:R-:W0:Y:S01]  /*b1e0*/  @!P5 MUFU.RCP R17, R17 ;  /* 0x000000110011d308 */ /* 0x000e220000001000 */
[----:B------:R-:W-:Y:S02]  /*b1f0*/  HADD2.F32 R2, -RZ, R2.H0_H0 ;  /* 0x20000002ff027230 */ /* 0x000fe40000004100 */
[----:B------:R-:W-:Y:S01]  /*b200*/  @!P2 FMUL.FTZ R0, R0, -1.4426950216293334961 ;  /* 0xbfb8aa3b0000a820 */ /* 0x000fe20000410000 */
[----:B------:R-:W-:Y:S02]  /*b210*/  HADD2.F32 R3, -RZ, R3.H0_H0 ;  /* 0x20000003ff037230 */ /* 0x000fe40000004100 */
[----:B------:R-:W-:Y:S02]  /*b220*/  HADD2.F32 R4, -RZ, R4.H0_H0 ;  /* 0x20000004ff047230 */ /* 0x000fe40000004100 */
[----:B------:R-:W-:Y:S01]  /*b230*/  FADD.FTZ R2, R2, UR4 ;  /* 0x0000000402027e21 */ /* 0x000fe20008010000 */
[----:B------:R-:W-:Y:S01]  /*b240*/  @!P0 FMUL.FTZ R14, R14, -1.4426950216293334961 ;  /* 0xbfb8aa3b0e0e8820 */ /* 0x000fe20000410000 */
[----:B------:R-:W-:Y:S01]  /*b250*/  FADD.FTZ R3, R3, UR4 ;  /* 0x0000000403037e21 */ /* 0x000fe20008010000 */
[----:B------:R-:W3:Y:S01]  /*b260*/  @!P2 MUFU.EX2 R0, R0 ;  /* 0x000000000000a308 */ /* 0x000ee20000000800 */
[----:B------:R-:W-:Y:S01]  /*b270*/  FADD.FTZ R4, R4, UR4 ;  /* 0x0000000404047e21 */ /* 0x000fe20008010000 */
[----:B------:R-:W-:Y:S01]  /*b280*/  @!P1 FMUL.FTZ R15, R15, -1.4426950216293334961 ;  /* 0xbfb8aa3b0f0f9820 */ /* 0x000fe20000410000 */
[----:B--2---:R-:W-:Y:S01]  /*b290*/  @!P4 FMUL.FTZ R29, R29, R16 ;  /* 0x000000101d1dc220 */ /* 0x004fe20000410000 */
[----:B------:R-:W-:-:S02]  /*b2a0*/  FSETP.GTU.FTZ.AND P3, PT, R2, 20, PT ;  /* 0x41a000000200780b */ /* 0x000fc40003f7c000 */
[C---:B------:R-:W-:Y:S01]  /*b2b0*/  FSETP.GTU.FTZ.AND P4, PT, R3.reuse, 20, PT ;  /* 0x41a000000300780b */ /* 0x040fe20003f9c000 */
[----:B0-----:R-:W-:Y:S01]  /*b2c0*/  @!P5 FMUL.FTZ R30, R30, R17 ;  /* 0x000000111e1ed220 */ /* 0x001fe20000410000 */
[----:B------:R-:W-:Y:S01]  /*b2d0*/  FSETP.GTU.FTZ.AND P5, PT, R4, 20, PT ;  /* 0x41a000000400780b */ /* 0x000fe20003fbc000 */
[----:B------:R-:W0:Y:S08]  /*b2e0*/  @!P0 MUFU.EX2 R14, R14 ;  /* 0x0000000e000e8308 */ /* 0x000e300000000800 */
[----:B------:R-:W2:Y:S01]  /*b2f0*/  @!P1 MUFU.EX2 R15, R15 ;  /* 0x0000000f000f9308 */ /* 0x000ea20000000800 */
[----:B------:R-:W-:Y:S01]  /*b300*/  @!P3 FMUL.FTZ R2, R2, -1.4426950216293334961 ;  /* 0xbfb8aa3b0202b820 */ /* 0x000fe20000410000 */
[----:B------:R-:W-:Y:S01]  /*b310*/  @!P4 FMUL.FTZ R3, R3, -1.4426950216293334961 ;  /* 0xbfb8aa3b0303c820 */ /* 0x000fe20000410000 */
[----:B---3--:R-:W-:Y:S01]  /*b320*/  @!P2 FADD.FTZ R0, R0, 1 ;  /* 0x3f8000000000a421 */ /* 0x008fe20000010000 */
[----:B------:R-:W-:-:S04]  /*b330*/  @!P5 FMUL.FTZ R4, R4, -1.4426950216293334961 ;  /* 0xbfb8aa3b0404d820 */ /* 0x000fc80000410000 */
[----:B------:R-:W3:Y:S01]  /*b340*/  @!P3 MUFU.EX2 R2, R2 ;  /* 0x000000020002b308 */ /* 0x000ee20000000800 */
[----:B0-----:R-:W-:-:S07]  /*b350*/  @!P0 FADD.FTZ R14, R14, 1 ;  /* 0x3f8000000e0e8421 */ /* 0x001fce0000010000 */
[----:B------:R-:W0:Y:S01]  /*b360*/  @!P4 MUFU.EX2 R3, R3 ;  /* 0x000000030003c308 */ /* 0x000e220000000800 */
[----:B--2---:R-:W-:-:S07]  /*b370*/  @!P1 FADD.FTZ R15, R15, 1 ;  /* 0x3f8000000f0f9421 */ /* 0x004fce0000010000 */
[----:B------:R-:W2:Y:S08]  /*b380*/  @!P5 MUFU.EX2 R4, R4 ;  /* 0x000000040004d308 */ /* 0x000eb00000000800 */
[----:B------:R-:W4:Y:S08]  /*b390*/  @!P2 MUFU.RCP R0, R0 ;  /* 0x000000000000a308 */ /* 0x000f300000001000 */
[----:B------:R-:W5:Y:S08]  /*b3a0*/  @!P0 MUFU.RCP R14, R14 ;  /* 0x0000000e000e8308 */ /* 0x000f700000001000 */
[----:B------:R-:W1:Y:S01]  /*b3b0*/  @!P1 MUFU.RCP R15, R15 ;  /* 0x0000000f000f9308 */ /* 0x000e620000001000 */
[----:B---3--:R-:W-:Y:S01]  /*b3c0*/  @!P3 FADD.FTZ R2, R2, 1 ;  /* 0x3f8000000202b421 */ /* 0x008fe20000010000 */
[----:B0-----:R-:W-:Y:S01]  /*b3d0*/  @!P4 FADD.FTZ R3, R3, 1 ;  /* 0x3f8000000303c421 */ /* 0x001fe20000010000 */
[----:B--2---:R-:W-:Y:S01]  /*b3e0*/  @!P5 FADD.FTZ R4, R4, 1 ;  /* 0x3f8000000404d421 */ /* 0x004fe20000010000 */
[----:B----4-:R-:W-:-:S02]  /*b3f0*/  @!P2 FMUL.FTZ R33, R33, R0 ;  /* 0x000000002121a220 */ /* 0x010fc40000410000 */
[----:B------:R-:W0:Y:S02]  /*b400*/  LDS.U16 R0, [R110+0x14] ;  /* 0x000014006e007984 */ /* 0x000e240000000400 */
[----:B------:R2:W-:Y:S01]  /*b410*/  @!P3 MUFU.RCP R17, R2 ;  /* 0x000000020011b308 */ /* 0x0005e20000001000 */
[----:B-----5:R-:W-:Y:S02]  /*b420*/  @!P0 FMUL.FTZ R37, R37, R14 ;  /* 0x0000000e25258220 */ /* 0x020fe40000410000 */
[----:B------:R-:W3:Y:S05]  /*b430*/  LDS.U16 R14, [R110+0x1c] ;  /* 0x00001c006e0e7984 */ /* 0x000eea0000000400 */
[----:B------:R4:W5:Y:S01]  /*b440*/  @!P4 MUFU.RCP R16, R3 ;  /* 0x000000030010c308 */ /* 0x0009620000001000 */
[----:B-1----:R-:W-:Y:S01]  /*b450*/  @!P1 FMUL.FTZ R38, R38, R15 ;  /* 0x0000000f26269220 */ /* 0x002fe20000410000 */
[----:B--2---:R-:W1:Y:S04]  /*b460*/  LDS.U16 R2, [R110+0x16] ;  /* 0x000016006e027984 */ /* 0x004e680000000400 */
[----:B------:R-:W-:Y:S02]  /*b470*/  LDS.U16 R15, [R110+0x1e] ;  /* 0x00001e006e0f7984 */ /* 0x000fe40000000400 */
[----:B------:R2:W0:Y:S02]  /*b480*/  @!P5 MUFU.RCP R19, R4 ;  /* 0x000000040013d308 */ /* 0x0004240000001000 */
[----:B----4-:R-:W4:Y:S04]  /*b490*/  LDS.U16 R3, [R110+0x18] ;  /* 0x000018006e037984 */ /* 0x010f280000000400 */
[----:B--2---:R-:W2:Y:S01]  /*b4a0*/  LDS.U16 R4, [R110+0x1a] ;  /* 0x00001a006e047984 */ /* 0x004ea20000000400 */
[----:B------:R-:W-:Y:S01]  /*b4b0*/  BAR.SYNC.DEFER_BLOCKING 0x0 ;  /* 0x0000000000007b1d */ /* 0x000fe20000010000 */
[----:B-----5:R-:W-:Y:S01]  /*b4c0*/  @!P4 FMUL.FTZ R35, R35, R16 ;  /* 0x000000102323c220 */ /* 0x020fe20000410000 */
[----:B------:R-:W-:Y:S01]  /*b4d0*/  PRMT R16, R59, 0x7632, R16 ;  /* 0x000076323b107816 */ /* 0x000fe20000000010 */
[----:B------:R-:W-:Y:S01]  /*b4e0*/  @!P3 FMUL.FTZ R34, R34, R17 ;  /* 0x000000112222b220 */ /* 0x000fe20000410000 */
[----:B------:R-:W-:-:S02]  /*b4f0*/  PRMT R17, R57, 0x7632, R17 ;  /* 0x0000763239117816 */ /* 0x000fc40000000011 */
[----:B------:R-:W-:Y:S02]  /*b500*/  F2FP.F16.F32.PACK_AB R51, R51, R52 ;  /* 0x000000343333723e */ /* 0x000fe400000000ff */
[----:B------:R-:W-:Y:S02]  /*b510*/  F2FP.F16.F32.PACK_AB R49, R49, R50 ;  /* 0x000000323131723e */ /* 0x000fe400000000ff */
[----:B------:R-:W-:Y:S02]  /*b520*/  F2FP.F16.F32.PACK_AB R47, R47, R48 ;  /* 0x000000302f2f723e */ /* 0x000fe400000000ff */
[----:B------:R-:W-:Y:S01]  /*b530*/  F2FP.F16.F32.PACK_AB R45, R45, R46 ;  /* 0x0000002e2d2d723e */ /* 0x000fe200000000ff */
[----:B0-----:R-:W-:Y:S01]  /*b540*/  @!P5 FMUL.FTZ R36, R36, R19 ;  /* 0x000000132424d220 */ /* 0x001fe20000410000 */
[----:B------:R-:W-:Y:S02]  /*b550*/  PRMT R18, R55, 0x7632, R18 ;  /* 0x0000763237127816 */ /* 0x000fe40000000012 */
[----:B------:R-:W-:Y:S01]  /*b560*/  PRMT R19, R51, 0x7632, R19 ;  /* 0x0000763233137816 */ /* 0x000fe20000000013 */
[----:B------:R0:W-:Y:S04]  /*b570*/  STS.U16 [R110+0x2], R16 ;  /* 0x000002106e007388 */ /* 0x0001e80000000400 */
[----:B------:R5:W-:Y:S01]  /*b580*/  STS.U16 [R110+0x6], R17 ;  /* 0x000006116e007388 */ /* 0x000be20000000400 */
[----:B0-----:R-:W-:-:S03]  /*b590*/  PRMT R16, R53, 0x7632, R16 ;  /* 0x0000763235107816 */ /* 0x001fc60000000010 */
[----:B------:R0:W-:Y:S01]  /*b5a0*/  STS.U16 [R110+0x8], R55 ;  /* 0x000008376e007388 */ /* 0x0001e20000000400 */
[----:B-----5:R-:W-:-:S03]  /*b5b0*/  PRMT R17, R47, 0x7632, R17 ;  /* 0x000076322f117816 */ /* 0x020fc60000000011 */
[----:B------:R5:W-:Y:S01]  /*b5c0*/  STS.U16 [R110+0xe], R16 ;  /* 0x00000e106e007388 */ /* 0x000be20000000400 */
[----:B------:R-:W-:Y:S01]  /*b5d0*/  HADD2.F32 R0, -RZ, R0.H0_H0 ;  /* 0x20000000ff007230 */ /* 0x000fe20000004100 */
[----:B0-----:R-:W-:Y:S02]  /*b5e0*/  PRMT R55, R49, 0x7632, R55 ;  /* 0x0000763231377816 */ /* 0x001fe40000000037 */
[----:B-----5:R-:W-:Y:S01]  /*b5f0*/  PRMT R16, R45, 0x7632, R16 ;  /* 0x000076322d107816 */ /* 0x020fe20000000010 */
[----:B------:R-:W-:Y:S01]  /*b600*/  STS.U16 [R110], R59 ;  /* 0x0000003b6e007388 */ /* 0x000fe20000000400 */
[----:B------:R-:W-:-:S03]  /*b610*/  FADD.FTZ R0, R0, UR4 ;  /* 0x0000000400007e21 */ /* 0x000fc60008010000 */
        /* <DEDUP_REMOVED lines=31> */
[----:B---3--:R-:W-:-:S02]  /*b810*/  HADD2.F32 R14, -RZ, R14.H0_H0 ;  /* 0x2000000eff0e7230 */ /* 0x008fc40000004100 */
[----:B-1----:R-:W-:Y:S02]  /*b820*/  HADD2.F32 R2, -RZ, R2.H0_H0 ;  /* 0x20000002ff027230 */ /* 0x002fe40000004100 */
[----:B----4-:R-:W-:Y:S02]  /*b830*/  HADD2.F32 R3, -RZ, R3.H0_H0 ;  /* 0x20000003ff037230 */ /* 0x010fe40000004100 */
[----:B------:R-:W-:Y:S01]  /*b840*/  FADD.FTZ R14, R14, UR4 ;  /* 0x000000040e0e7e21 */ /* 0x000fe20008010000 */
[----:B--2---:R-:W-:Y:S02]  /*b850*/  HADD2.F32 R4, -RZ, R4.H0_H0 ;  /* 0x20000004ff047230 */ /* 0x004fe40000004100 */
[----:B------:R-:W-:-:S03]  /*b860*/  FADD.FTZ R2, R2, UR4 ;  /* 0x0000000402027e21 */ /* 0x000fc60008010000 */
[----:B------:R-:W-:Y:S01]  /*b870*/  @!P5 FMUL.FTZ R0, R0, -1.4426950216293334961 ;  /* 0xbfb8aa3b0000d820 */ /* 0x000fe20000410000 */
[----:B------:R-:W-:Y:S01]  /*b880*/  FADD.FTZ R3, R3, UR4 ;  /* 0x0000000403037e21 */ /* 0x000fe20008010000 */
[----:B------:R-:W-:Y:S01]  /*b890*/  FADD.FTZ R4, R4, UR4 ;  /* 0x0000000404047e21 */ /* 0x000fe20008010000 */
[----:B------:R-:W-:-:S03]  /*b8a0*/  FSETP.GTU.FTZ.AND P2, PT, R14, 20, PT ;  /* 0x41a000000e00780b */ /* 0x000fc60003f5c000 */
[----:B------:R-:W1:Y:S01]  /*b8b0*/  @!P5 MUFU.EX2 R0, R0 ;  /* 0x000000000000d308 */ /* 0x000e620000000800 */
[----:B------:R-:W-:Y:S01]  /*b8c0*/  FSETP.GTU.FTZ.AND P0, PT, R2, 20, PT ;  /* 0x41a000000200780b */ /* 0x000fe20003f1c000 */
[----:B------:R-:W2:Y:S01]  /*b8d0*/  LDS R69, [UR10+0x420] ;  /* 0x0004200aff457984 */ /* 0x000ea20008000800 */
[----:B------:R-:W-:Y:S02]  /*b8e0*/  FSETP.GTU.FTZ.AND P1, PT, R3, 20, PT ;  /* 0x41a000000300780b */ /* 0x000fe40003f3c000 */
[----:B------:R-:W-:Y:S01]  /*b8f0*/  FSETP.GTU.FTZ.AND P4, PT, R4, 20, PT ;  /* 0x41a000000400780b */ /* 0x000fe20003f9c000 */
[----:B------:R-:W-:-:S04]  /*b900*/  HADD2.F32 R15, -RZ, R15.H0_H0 ;  /* 0x2000000fff0f7230 */ /* 0x000fc80000004100 */
[----:B0-----:R-:W-:-:S04]  /*b910*/  @!P2 FMUL.FTZ R16, R14, -1.4426950216293334961 ;  /* 0xbfb8aa3b0e10a820 */ /* 0x001fc80000410000 */
[----:B------:R-:W-:Y:S01]  /*b920*/  @!P0 FMUL.FTZ R2, R2, -1.4426950216293334961 ;  /* 0xbfb8aa3b02028820 */ /* 0x000fe20000410000 */
[----:B-1----:R-:W-:Y:S01]  /*b930*/  @!P5 FADD.FTZ R0, R0, 1 ;  /* 0x3f8000000000d421 */ /* 0x002fe20000010000 */
[----:B------:R-:W-:Y:S02]  /*b940*/  @!P1 FMUL.FTZ R3, R3, -1.4426950216293334961 ;  /* 0xbfb8aa3b03039820 */ /* 0x000fe40000410000 */
[----:B------:R-:W-:Y:S01]  /*b950*/  @!P4 FMUL.FTZ R4, R4, -1.4426950216293334961 ;  /* 0xbfb8aa3b0404c820 */ /* 0x000fe20000410000 */
[----:B------:R-:W0:Y:S01]  /*b960*/  @!P2 MUFU.EX2 R16, R16 ;  /* 0x000000100010a308 */ /* 0x000e220000000800 */
[----:B------:R-:W-:-:S07]  /*b970*/  FADD.FTZ R17, R15, UR4 ;  /* 0x000000040f117e21 */ /* 0x000fce0008010000 */
[----:B------:R-:W1:Y:S08]  /*b980*/  @!P0 MUFU.EX2 R2, R2 ;  /* 0x0000000200028308 */ /* 0x000e700000000800 */
[----:B------:R-:W3:Y:S08]  /*b990*/  @!P1 MUFU.EX2 R3, R3 ;  /* 0x0000000300039308 */ /* 0x000ef00000000800 */
[----:B------:R1:W4:Y:S08]  /*b9a0*/  @!P4 MUFU.EX2 R15, R4 ;  /* 0x00000004000fc308 */ /* 0x0003300000000800 */
[----:B------:R-:W5:Y:S01]  /*b9b0*/  @!P5 MUFU.RCP R0, R0 ;  /* 0x000000000000d308 */ /* 0x000f620000001000 */
[----:B------:R-:W-:Y:S01]  /*b9c0*/  FSETP.GTU.FTZ.AND P3, PT, R17, 20, PT ;  /* 0x41a000001100780b */ /* 0x000fe20003f7c000 */
[----:B0-----:R-:W-:Y:S01]  /*b9d0*/  @!P2 FADD.FTZ R18, R16, 1 ;  /* 0x3f8000001012a421 */ /* 0x001fe20000010000 */
[----:B-1----:R-:W-:Y:S01]  /*b9e0*/  @!P0 FADD.FTZ R4, R2, 1 ;  /* 0x3f80000002048421 */ /* 0x002fe20000010000 */
[----:B---3--:R-:W-:Y:S01]  /*b9f0*/  @!P1 FADD.FTZ R14, R3, 1 ;  /* 0x3f800000030e9421 */ /* 0x008fe20000010000 */
[----:B------:R-:W-:-:S02]  /*ba00*/  IMAD R2, R74, UR16, RZ ;  /* 0x000000104a027c24 */ /* 0x000fc4000f8e02ff */
[----:B----4-:R-:W-:Y:S01]  /*ba10*/  @!P4 FADD.FTZ R15, R15, 1 ;  /* 0x3f8000000f0fc421 */ /* 0x010fe20000010000 */
[----:B------:R-:W0:Y:S01]  /*ba20*/  @!P0 MUFU.RCP R71, R4 ;  /* 0x0000000400478308 */ /* 0x000e220000001000 */
[----:B------:R-:W-:Y:S02]  /*ba30*/  IMAD R75, R75, UR17, R2 ;  /* 0x000000114b4b7c24 */ /* 0x000fe4000f8e0202 */
[----:B-----5:R-:W-:Y:S01]  /*ba40*/  @!P5 FMUL.FTZ R39, R39, R0 ;  /* 0x000000002727d220 */ /* 0x020fe20000410000 */
[----:B--2---:R-:W-:-:S04]  /*ba50*/  ISETP.GE.AND P5, PT, R6, R69, PT ;  /* 0x000000450600720c */ /* 0x004fc80003fa6270 */
[----:B------:R-:W1:Y:S01]  /*ba60*/  @!P1 MUFU.RCP R20, R14 ;  /* 0x0000000e00149308 */ /* 0x000e620000001000 */
[----:B------:R-:W-:Y:S01]  /*ba70*/  @!P3 FMUL.FTZ R17, R17, -1.4426950216293334961 ;  /* 0xbfb8aa3b1111b820 */ /* 0x000fe20000410000 */
[----:B------:R-:W-:-:S06]  /*ba80*/  IMAD.WIDE.U32 R2, R74, UR17, RZ ;  /* 0x000000114a027c25 */ /* 0x000fcc000f8e00ff */
[----:B------:R-:W2:Y:S08]  /*ba90*/  @!P4 MUFU.RCP R73, R15 ;  /* 0x0000000f0049c308 */ /* 0x000eb00000001000 */
[----:B------:R-:W3:Y:S01]  /*baa0*/  @!P2 MUFU.RCP R18, R18 ;  /* 0x000000120012a308 */ /* 0x000ee20000001000 */
[----:B------:R-:W-:Y:S01]  /*bab0*/  BSSY B0, `(.L_x_7236) ;  /* 0x0000013000007945 */ /* 0x000fe20003800000 */
[----:B------:R-:W-:-:S06]  /*bac0*/  MOV R16, R2 ;  /* 0x0000000200107202 */ /* 0x000fcc0000000f00 */
[----:B------:R4:W0:Y:S01]  /*bad0*/  @!P3 MUFU.EX2 R19, R17 ;  /* 0x000000110013b308 */ /* 0x0008220000000800 */
[----:B------:R-:W-:Y:S02]  /*bae0*/  SHF.R.S32.HI R22, RZ, 0x1f, R143 ;  /* 0x0000001fff167819 */ /* 0x000fe4000001148f */
[----:B----4-:R-:W-:Y:S02]  /*baf0*/  IADD3 R17, R3, R75, RZ ;  /* 0x0000004b03117210 */ /* 0x010fe40007ffe0ff */
[----:B------:R-:W-:-:S04]  /*bb00*/  LEA R3, R209, 0xfffffe00, 0x9 ;  /* 0xfffffe00d1037811 */ /* 0x000fc800078e48ff */
[----:B------:R-:W-:Y:S01]  /*bb10*/  IADD3 R76, R6, R3, RZ ;  /* 0x00000003064c7210 */ /* 0x000fe20007ffe0ff */
[----:B-123--:R-:W-:Y:S06]  /*bb20*/  @P5 BRA `(.L_x_7237) ;  /* 0x00000000002c5947 */ /* 0x00efec0003800000 */
        /* <DEDUP_REMOVED lines=11> */
.L_x_7237:
[----:B------:R-:W-:Y:S05]  /*bbe0*/  BSYNC B0 ;  /* 0x0000000000007941 */ /* 0x000fea0003800000 */
.L_x_7236:
[----:B------:R-:W-:Y:S01]  /*bbf0*/  ULDC.64 UR8, c[0x0][0x390] ;  /* 0x0000e40000087ab9 */ /* 0x000fe20000000a00 */
[----:B0-----:R-:W-:Y:S01]  /*bc00*/  @!P3 FADD.FTZ R19, R19, 1 ;  /* 0x3f8000001313b421 */ /* 0x001fe20000010000 */
[----:B------:R-:W-:Y:S02]  /*bc10*/  IMAD R0, R22, UR8, RZ ;  /* 0x0000000816007c24 */ /* 0x000fe4000f8e02ff */
[----:B------:R-:W-:Y:S01]  /*bc20*/  @!P0 FMUL.FTZ R40, R40, R71 ;  /* 0x0000004728288220 */ /* 0x000fe20000410000 */
[----:B------:R-:W-:-:S04]  /*bc30*/  IMAD.WIDE.U32 R2, R143, UR8, R16 ;  /* 0x000000088f027c25 */ /* 0x000fc8000f8e0010 */
[----:B------:R-:W-:Y:S01]  /*bc40*/  @!P1 FMUL.FTZ R41, R41, R20 ;  /* 0x0000001429299220 */ /* 0x000fe20000410000 */
[----:B------:R-:W-:Y:S01]  /*bc50*/  @!P4 FMUL.FTZ R42, R42, R73 ;  /* 0x000000492a2ac220 */ /* 0x000fe20000410000 */
[----:B------:R-:W0:Y:S01]  /*bc60*/  @!P3 MUFU.RCP R19, R19 ;  /* 0x000000130013b308 */ /* 0x000e220000001000 */
[----:B------:R-:W-:Y:S01]  /*bc70*/  IMAD R4, R143, UR9, R0 ;  /* 0x000000098f047c24 */ /* 0x000fe2000f8e0200 */
[----:B------:R-:W-:Y:S01]  /*bc80*/  ULDC.64 UR8, c[0x0][0x3e0] ;  /* 0x0000f80000087ab9 */ /* 0x000fe20000000a00 */
[----:B------:R-:W-:Y:S01]  /*bc90*/  IADD3 R0, P5, R81, R2, RZ ;  /* 0x0000000251007210 */ /* 0x000fe20007fbe0ff */
[----:B------:R-:W-:Y:S01]  /*bca0*/  @!P2 FMUL.FTZ R43, R43, R18 ;  /* 0x000000122b2ba220 */ /* 0x000fe20000410000 */
[C---:B-1----:R-:W-:Y:S01]  /*bcb0*/  LEA R15, P0, R6.reuse, UR8, 0x1 ;  /* 0x00000008060f7c11 */ /* 0x042fe2000f8008ff */
[----:B------:R-:W-:Y:S01]  /*bcc0*/  BSSY B0, `(.L_x_7238) ;  /* 0x000007f000007945 */ /* 0x000fe20003800000 */
[----:B------:R-:W-:Y:S02]  /*bcd0*/  IADD3.X R3, R79, R4, R3, P5, !PT ;  /* 0x000000044f037210 */ /* 0x000fe40002ffe403 */
[----:B------:R-:W-:-:S02]  /*bce0*/  LEA.HI.X R4, R6, UR9, R7, 0x1, P0 ;  /* 0x0000000906047c11 */ /* 0x000fc400080f0c07 */
[-C--:B------:R-:W-:Y:S02]  /*bcf0*/  ISETP.GE.AND P4, PT, R154, R69.reuse, PT ;  /* 0x000000459a00720c */ /* 0x080fe40003f86270 */
[-C--:B------:R-:W-:Y:S02]  /*bd00*/  ISETP.GE.AND P0, PT, R152, R69.reuse, PT ;  /* 0x000000459800720c */ /* 0x080fe40003f06270 */
[----:B------:R-:W-:Y:S02]  /*bd10*/  ISETP.GE.AND P1, PT, R150, R69, PT ;  /* 0x000000459600720c */ /* 0x000fe40003f26270 */
[----:B------:R-:W-:Y:S01]  /*bd20*/  LEA R2, P5, R0, R15, 0x1 ;  /* 0x0000000f00027211 */ /* 0x000fe200078a08ff */
[----:B0-----:R-:W-:Y:S01]  /*bd30*/  @!P3 FMUL.FTZ R44, R44, R19 ;  /* 0x000000132c2cb220 */ /* 0x001fe20000410000 */
[----:B------:R-:W-:Y:S01]  /*bd40*/  ISETP.GE.AND P2, PT, R148, R69, PT ;  /* 0x000000459400720c */ /* 0x000fe20003f46270 */
[----:B------:R-:W-:Y:S01]  /*bd50*/  FADD.FTZ R15, R29, R158 ;  /* 0x0000009e1d0f7221 */ /* 0x000fe20000010000 */
[----:B------:R-:W-:-:S02]  /*bd60*/  LEA.HI.X R3, R0, R4, R3, 0x1, P5 ;  /* 0x0000000400037211 */ /* 0x000fc400028f0c03 */
        /* <DEDUP_REMOVED lines=30> */
[----:B------:R0:W-:Y:S01]  /*bf50*/  @!P0 STG.E.U16 desc[UR14][R2.64+-0x1c0], R55 ;  /* 0xfffe403702008986 */ /* 0x0001e2000c10150e */
[----:B------:R-:W-:-:S03]  /*bf60*/  ISETP.GE.AND P0, PT, R156, R69, PT ;  /* 0x000000459c00720c */ /* 0x000fc60003f06270 */
[----:B------:R-:W-:Y:S01]  /*bf70*/  @!P1 STG.E.U16 desc[UR14][R2.64+-0x180], R57 ;  /* 0xfffe803902009986 */ /* 0x000fe2000c10150e */
[----:B------:R-:W-:-:S03]  /*bf80*/  ISETP.GE.AND P1, PT, R128, R69, PT ;  /* 0x000000458000720c */ /* 0x000fc60003f26270 */
[----:B------:R-:W-:Y:S04]  /*bf90*/  @!P2 STG.E.U16 desc[UR14][R2.64+-0x140], R59 ;  /* 0xfffec03b0200a986 */ /* 0x000fe8000c10150e */
[----:B------:R-:W-:Y:S01]  /*bfa0*/  @!P3 STG.E.U16 desc[UR14][R2.64+-0x100], R61 ;  /* 0xffff003d0200b986 */ /* 0x000fe2000c10150e */
[----:B0-----:R-:W-:-:S03]  /*bfb0*/  PRMT R55, R29, 0x7632, R55 ;  /* 0x000076321d377816 */ /* 0x001fc60000000037 */
        /* <DEDUP_REMOVED lines=20> */
[----:B-1----:R-:W-:Y:S01]  /*c100*/  PRMT R4, R3, 0x7632, R4 ;  /* 0x0000763203047816 */ /* 0x002fe20000000004 */
[----:B------:R-:W-:Y:S02]  /*c110*/  FADD.FTZ R41, R40, R41 ;  /* 0x0000002928297221 */ /* 0x000fe40000010000 */
[----:B------:R-:W-:Y:S01]  /*c120*/  STS.U16 [R110], R29 ;  /* 0x0000001d6e007388 */ /* 0x000fe20000000400 */
[----:B--2---:R-:W-:Y:S01]  /*c130*/  PRMT R14, R0, 0x7632, R14 ;  /* 0x00007632000e7816 */ /* 0x004fe2000000000e */
        /* <DEDUP_REMOVED lines=19> */
[----:B------:R-:W-:Y:S02]  /*c270*/  LDS.U16 R125, [R125+0x40] ;  /* 0x000040007d7d7984 */ /* 0x000fe40000000400 */
[----:B------:R-:W-:Y:S02]  /*c280*/  IADD3.X R35, R7, -0x1, RZ, P1, !PT ;  /* 0xffffffff07237810 */ /* 0x000fe40000ffe4ff */
        /* <DEDUP_REMOVED lines=34> */
.L_x_7239:
[----:B------:R-:W-:Y:S05]  /*c4b0*/  BSYNC B0 ;  /* 0x0000000000007941 */ /* 0x000fea0003800000 */
.L_x_7238:
[----:B------:R-:W-:Y:S01]  /*c4c0*/  MOV R3, R37 ;  /* 0x0000002500037202 */ /* 0x000fe20000000f00 */
[----:B------:R-:W-:Y:S01]  /*c4d0*/  ULDC.64 UR8, c[0x0][0x3b0] ;  /* 0x0000ec0000087ab9 */ /* 0x000fe20000000a00 */
[----:B------:R-:W-:Y:S01]  /*c4e0*/  ULDC.64 UR10, c[0x0][0x3f0] ;  /* 0x0000fc00000a7ab9 */ /* 0x000fe20000000a00 */
[----:B------:R-:W-:Y:S01]  /*c4f0*/  IMAD R4, R22, UR8, RZ ;  /* 0x0000000816047c24 */ /* 0x000fe2000f8e02ff */
[----:B------:R-:W-:Y:S01]  /*c500*/  LEA R0, P1, R16, UR10, 0x1 ;  /* 0x0000000a10007c11 */ /* 0x000fe2000f8208ff */
[C---:B------:R-:W-:Y:S01]  /*c510*/  IMAD.WIDE.U32 R2, R143.reuse, UR8, R2 ;  /* 0x000000088f027c25 */ /* 0x040fe2000f8e0002 */
[-C--:B------:R-:W-:Y:S01]  /*c520*/  ISETP.GE.AND P2, PT, R156, R33.reuse, PT ;  /* 0x000000219c00720c */ /* 0x080fe20003f46270 */
[----:B------:R-:W-:Y:S01]  /*c530*/  UIADD3 UR35, UP0, UR35, -0x400, URZ ;  /* 0xfffffc0023237890 */ /* 0x000fe2000ff1e03f */
[----:B------:R-:W-:Y:S01]  /*c540*/  ISETP.GE.AND P3, PT, R148, R33, PT ;  /* 0x000000219400720c */ /* 0x000fe20003f66270 */
[----:B------:R-:W-:Y:S01]  /*c550*/  IMAD R5, R143, UR9, R4 ;  /* 0x000000098f057c24 */ /* 0x000fe2000f8e0204 */
[----:B------:R-:W-:Y:S01]  /*c560*/  IADD3 R81, P0, R81, R2, RZ ;  /* 0x0000000251517210 */ /* 0x000fe20007f1e0ff */
[----:B------:R-:W-:Y:S01]  /*c570*/  UIADD3 UR37, UP1, UR37, -0x400, URZ ;  /* 0xfffffc0025257890 */ /* 0x000fe2000ff3e03f */
[----:B------:R-:W-:Y:S01]  /*c580*/  LEA.HI.X R4, R16, UR11, R35, 0x1, P1 ;  /* 0x0000000b10047c11 */ /* 0x000fe200088f0c23 */
        /* <DEDUP_REMOVED lines=40> */
.L_x_7160:
        /* <DEDUP_REMOVED lines=9> */
[----:B-1----:R-:W1:Y:S01]  /*c8a0*/  SHFL.DOWN P0, R3, R0, 0x2, 0x1f ;  /* 0x08401f0000037f89 */ /* 0x002e620000000000 */
[----:B---3--:R-:W-:-:S13]  /*c8b0*/  ISETP.NE.AND P1, PT, R4, RZ, PT ;  /* 0x000000ff0400720c */ /* 0x008fda0003f25270 */
        /* <DEDUP_REMOVED lines=10> */
[----:B----4-:R-:W-:-:S04]  /*c960*/  ISETP.NE.AND P0, PT, R6, RZ, PT ;  /* 0x000000ff0600720c */ /* 0x010fc80003f05270 */
[----:B------:R1:W-:Y:S01]  /*c970*/  @!P1 STS [R7+0xc74], R4 ;  /* 0x000c740407009388 */ /* 0x0003e20000000800 */
[----:B------:R-:W-:Y:S08]  /*c980*/  BAR.SYNC.DEFER_BLOCKING 0x0 ;  /* 0x0000000000007b1d */ /* 0x000ff00000010000 */
[----:B------:R-:W-:Y:S05]  /*c990*/  @P0 BRA `(.L_x_7242) ;  /* 0x0000000000040947 */ /* 0x000fea0003800000 */
[----:B------:R2:W-:Y:S02]  /*c9a0*/  REDG.E.ADD.F32.FTZ.RN.STRONG.GPU desc[UR14][R10.64], R4 ;  /* 0x000000040a0079a6 */ /* 0x0005e4000c10f38e */
.L_x_7242:
[----:B------:R-:W-:Y:S05]  /*c9b0*/  BSYNC B0 ;  /* 0x0000000000007941 */ /* 0x000fea0003800000 */
.L_x_7241:
        /* <DEDUP_REMOVED lines=8> */
[----:B0-----:R-:W0:Y:S01]  /*ca40*/  S2R R15, SR_TID.X ;  /* 0x00000000000f7919 */ /* 0x001e220000002100 */
        /* <DEDUP_REMOVED lines=13> */
[----:B0-----:R-:W-:-:S04]  /*cb20*/  ISETP.NE.AND P0, PT, R15, RZ, PT ;  /* 0x000000ff0f00720c */ /* 0x001fc80003f05270 */
[----:B------:R3:W-:Y:S01]  /*cb30*/  @!P1 STS [R4+0xc74], R7 ;  /* 0x000c740704009388 */ /* 0x0007e20000000800 */
[----:B------:R-:W-:Y:S08]  /*cb40*/  BAR.SYNC.DEFER_BLOCKING 0x0 ;  /* 0x0000000000007b1d */ /* 0x000ff00000010000 */
[----:B------:R-:W-:Y:S05]  /*cb50*/  @P0 BRA `(.L_x_7245) ;  /* 0x0000000000100947 */ /* 0x000fea0003800000 */
[----:B------:R4:W-:Y:S01]  /*cb60*/  REDG.E.ADD.F32.FTZ.RN.STRONG.GPU desc[UR14][R8.64], R7 ;  /* 0x00000007080079a6 */ /* 0x0009e2000c10f38e */
[----:B------:R-:W-:Y:S01]  /*cb70*/  HFMA2.MMA R15, -RZ, RZ, 0, 0 ;  /* 0x00000000ff0f7435 */ /* 0x000fe200000001ff */
[----:B------:R-:W-:Y:S10]  /*cb80*/  BRA `(.L_x_7245) ;  /* 0x0000000000047947 */ /* 0x000ff40003800000 */
.L_x_7244:
[----:B0-----:R-:W0:Y:S02]  /*cb90*/  S2R R15, SR_TID.X ;  /* 0x00000000000f7919 */ /* 0x001e240000002100 */
.L_x_7245:
[----:B------:R-:W-:Y:S05]  /*cba0*/  BSYNC B0 ;  /* 0x0000000000007941 */ /* 0x000fea0003800000 */
.L_x_7243:
[----:B------:R-:W-:Y:S02]  /*cbb0*/  ULDC UR16, c[0x0][0x21c] ;  /* 0x0000870000107ab9 */ /* 0x000fe40000000800 */
[----:B0-----:R-:W-:-:S13]  /*cbc0*/  ISETP.GE.AND P0, PT, R15, UR16, PT ;  /* 0x000000100f007c0c */ /* 0x001fda000bf06270 */
[----:B------:R-:W-:Y:S05]  /*cbd0*/  @P0 EXIT ;  /* 0x000000000000094d */ /* 0x000fea0003800000 */
[----:B------:R-:W0:Y:S01]  /*cbe0*/  S2UR UR5, SR_CgaCtaId ;  /* 0x00000000000579c3 */ /* 0x000e220000008800 */
[----:B-123--:R-:W-:Y:S01]  /*cbf0*/  SHF.R.S32.HI R4, RZ, 0x1f, R143 ;  /* 0x0000001fff047819 */ /* 0x00efe2000001148f */
        /* <DEDUP_REMOVED lines=16> */
[----:B0-----:R-:W-:-:S03]  /*cd00*/  ULEA UR4, UR5, UR4, 0x18 ;  /* 0x0000000405047291 */ /* 0x001fc6000f8ec03f */
[----:B------:R-:W-:-:S09]  /*cd10*/  ULDC UR5, c[0x0][0x0] ;  /* 0x0000000000057ab9 */ /* 0x000fd20000000800 */
.L_x_7247:
[----:B------:R-:W-:Y:S02]  /*cd20*/  LEA R0, R15, UR4, 0x2 ;  /* 0x000000040f007c11 */ /* 0x000fe4000f8e10ff */
[----:B------:R-:W-:Y:S02]  /*cd30*/  SHF.R.S32.HI R10, RZ, 0x1f, R15 ;  /* 0x0000001fff0a7819 */ /* 0x000fe4000001140f */
[----:B0---4-:R-:W-:Y:S01]  /*cd40*/  MOV R8, R2 ;  /* 0x0000000200087202 */ /* 0x011fe20000000f00 */
        /* <DEDUP_REMOVED lines=23> */
.L_x_7246:
[----:B------:R-:W-:Y:S05]  /*cec0*/  EXIT ;  /* 0x000000000000794d */ /* 0x000fea0003800000 */
.L_x_7248:
        /* <DEDUP_REMOVED lines=11> */
.L_x_10983:


//--------------------- .text._Z25selective_scan_bwd_kernelI32Selective_Scan_bwd_kernel_traitsILi32ELi16ELb0ELb1ELb0ELb0ELb0EN3c104HalfEfEEv12SSMParamsBwd --------------------------
	.section	.text._Z25selective_scan_bwd_kernelI32Selective_Scan_bwd_kernel_traitsILi32ELi16ELb0ELb1ELb0ELb0ELb0EN3c104HalfEfEEv12SSMParamsBwd,"ax",@progbits
	.align	128
        .global         _Z25selective_scan_bwd_kernelI32Selective_Scan_bwd_kernel_traitsILi32ELi16ELb0ELb1ELb0ELb0ELb0EN3c104HalfEfEEv12SSMParamsBwd
        .type           _Z25selective_scan_bwd_kernelI32Selective_Scan_bwd_kernel_traitsILi32ELi16ELb0ELb1ELb0ELb0ELb0EN3c104HalfEfEEv12SSMParamsBwd,@function
        .size           _Z25selective_scan_bwd_kernelI32Selective_Scan_bwd_kernel_traitsILi32ELi16ELb0ELb1ELb0ELb0ELb0EN3c104HalfEfEEv12SSMParamsBwd,(.L_x_10984 - _Z25selective_scan_bwd_kernelI32Selective_Scan_bwd_kernel_traitsILi32ELi16ELb0ELb1ELb0ELb0ELb0EN3c104HalfEfEEv12SSMParamsBwd)
        .other          _Z25selective_scan_bwd_kernelI32Selective_Scan_bwd_kernel_traitsILi32ELi16ELb0ELb1ELb0ELb0ELb0EN3c104HalfEfEEv12SSMParamsBwd,@"STO_CUDA_ENTRY STV_DEFAULT"
_Z25selective_scan_bwd_kernelI32Selective_Scan_bwd_kernel_traitsILi32ELi16ELb0ELb1ELb0ELb0ELb0EN3c104HalfEfEEv12SSMParamsBwd:
.text._Z25selective_scan_bwd_kernelI32Selective_Scan_bwd_kernel_traitsILi32ELi16ELb0ELb1ELb0ELb0ELb0EN3c104HalfEfEEv12SSMParamsBwd:
        /* <DEDUP_REMOVED lines=20> */
[----:B0-----:R-:W-:Y:S01]  /*0140*/  IABS R7, R8 ;  /* 0x0000000800077213 */ /* 0x001fe20000000000 */
[----:B------:R-:W-:Y:S01]  /*0150*/  UMOV UR26, URZ ;  /* 0x0000003f001a7c82 */ /* 0x000fe20008000000 */
[----:B------:R-:W-:Y:S01]  /*0160*/  UMOV UR27, URZ ;  /* 0x0000003f001b7c82 */ /* 0x000fe20008000000 */
[----:B------:R-:W-:Y:S01]  /*0170*/  UMOV UR24, URZ ;  /* 0x0000003f00187c82 */ /* 0x000fe20008000000 */
[----:B------:R-:W0:Y:S01]  /*0180*/  I2F.RP R0, R7 ;  /* 0x0000000700007306 */ /* 0x000e220000209400 */
[----:B------:R-:W-:Y:S01]  /*0190*/  UMOV UR25, URZ ;  /* 0x0000003f00197c82 */ /* 0x000fe20008000000 */
[----:B------:R-:W3:Y:S01]  /*01a0*/  LDC.64 R130, c[0x0][0x2d8] ;  /* 0x0000b600ff827b82 */ /* 0x000ee20000000a00 */
[----:B-1----:R-:W-:-:S02]  /*01b0*/  USHF.R.S32.HI UR9, URZ, 0x1f, UR8 ;  /* 0x0000001f3f097899 */ /* 0x002fc40008011408 */
        /* <DEDUP_REMOVED lines=16> */
[----:B------:R-:W-:Y:S01]  /*02c0*/  UISETP.NE.U32.AND UP0, UPT, UR4, URZ, UPT ;  /* 0x0000003f0400728c */ /* 0x000fe2000bf05070 */
[----:B------:R-:W-:Y:S01]  /*02d0*/  MOV R135, RZ ;  /* 0x000000ff00877202 */ /* 0x000fe20000000f00 */
[----:B------:R-:W-:Y:S01]  /*02e0*/  UIMAD UR4, UR49, UR14, URZ ;  /* 0x0000000e310472a4 */ /* 0x000fe2000f8e023f */
[----:B-1----:R-:W-:Y:S01]  /*02f0*/  HFMA2.MMA R2, -RZ, RZ, 0, 0 ;  /* 0x00000000ff027435 */ /* 0x002fe200000001ff */
[----:B0-----:R-:W-:Y:S01]  /*0300*/  IADD3 R6, R0, 0xffffffe, RZ ;  /* 0x0ffffffe00067810 */ /* 0x001fe20007ffe0ff */
[----:B------:R-:W-:Y:S02]  /*0310*/  UISETP.NE.U32.AND UP1, UPT, UR28, URZ, UPT ;  /* 0x0000003f1c00728c */ /* 0x000fe4000bf25070 */
[----:B------:R-:W-:Y:S01]  /*0320*/  UIMAD UR15, UR48, UR15, UR4 ;  /* 0x0000000f300f72a4 */ /* 0x000fe2000f8e0204 */
[----:B------:R-:W0:Y:S01]  /*0330*/  F2I.FTZ.U32.TRUNC.NTZ R3, R6 ;  /* 0x0000000600037305 */ /* 0x000e22000021f000 */
[----:B------:R-:W-:-:S02]  /*0340*/  UISETP.NE.AND.EX UP1, UPT, UR29, URZ, UPT, UP1 ;  /* 0x0000003f1d00728c */ /* 0x000fc4000bf25310 */
[----:B------:R-:W-:Y:S02]  /*0350*/  UIMAD UR4, UR49, UR18, URZ ;  /* 0x00000012310472a4 */ /* 0x000fe4000f8e023f */
[----:B------:R-:W-:Y:S02]  /*0360*/  UISETP.NE.AND.EX UP0, UPT, UR5, URZ, UPT, UP0 ;  /* 0x0000003f0500728c */ /* 0x000fe4000bf05300 */
[----:B------:R-:W-:Y:S02]  /*0370*/  @UP2 ULEA UR26, UP4, UR8, UR30, 0x2 ;  /* 0x0000001e081a2291 */ /* 0x000fe4000f88103f */
[----:B------:R-:W-:Y:S02]  /*0380*/  UIMAD UR5, UR49, UR16, URZ ;  /* 0x00000010310572a4 */ /* 0x000fe4000f8e023f */
[----:B------:R-:W-:Y:S02]  /*0390*/  UIMAD.WIDE.U32 UR10, UR48, UR18, URZ ;  /* 0x00000012300a72a5 */ /* 0x000fe4000f8e003f */
[----:B------:R-:W-:Y:S01]  /*03a0*/  UIMAD UR22, UR48, UR19, UR4 ;  /* 0x00000013301672a4 */ /* 0x000fe2000f8e0204 */
[----:B0-----:R-:W-:-:S02]  /*03b0*/  IADD3 R0, RZ, -R3, RZ ;  /* 0x80000003ff007210 */ /* 0x001fc40007ffe0ff */
[----:B------:R-:W-:Y:S01]  /*03c0*/  ULDC.64 UR18, c[0x0][0x240] ;  /* 0x0000900000127ab9 */ /* 0x000fe20000000a00 */
[----:B------:R-:W-:Y:S02]  /*03d0*/  @UP2 ULEA.HI.X UR27, UR8, UR31, UR9, 0x2, UP4 ;  /* 0x0000001f081b2291 */ /* 0x000fe4000a0f1409 */
        /* <DEDUP_REMOVED lines=8> */
[----:B------:R-:W-:-:S02]  /*0460*/  UIMAD.WIDE.U32 UR4, UR48, UR18, URZ ;  /* 0x00000012300472a5 */ /* 0x000fc4000f8e003f */
[----:B------:R-:W-:Y:S01]  /*0470*/  IMAD.HI.U32 R139, R2, R0, RZ ;  /* 0x00000000028b7227 */ /* 0x000fe200078e00ff */
[----:B------:R-:W-:Y:S02]  /*0480*/  UIMAD UR18, UR9, UR30, URZ ;  /* 0x0000001e091272a4 */ /* 0x000fe4000f8e023f */
[----:B------:R-:W-:Y:S02]  /*0490*/  @UP1 ULEA UR24, UP3, UR8, UR28, 0x2 ;  /* 0x0000001c08181291 */ /* 0x000fe4000f86103f */
[----:B------:R-:W-:Y:S01]  /*04a0*/  IADD3 R2, -R139, RZ, RZ ;  /* 0x000000ff8b027210 */ /* 0x000fe20007ffe1ff */
[----:B------:R-:W-:Y:S02]  /*04b0*/  UIMAD UR14, UR48, UR19, UR14 ;  /* 0x00000013300e72a4 */ /* 0x000fe4000f8e020e */
[----:B------:R-:W-:Y:S02]  /*04c0*/  UIMAD UR19, UR8, UR31, UR18 ;  /* 0x0000001f081372a4 */ /* 0x000fe4000f8e0212 */
[----:B------:R-:W-:Y:S01]  /*04d0*/  IMAD R0, R7, R2, R0 ;  /* 0x0000000207007224 */ /* 0x000fe200078e0200 */
[----:B------:R-:W-:Y:S01]  /*04e0*/  ULDC UR31, c[0x0][0x224] ;  /* 0x00008900001f7ab9 */ /* 0x000fe20000000800 */
[----:B------:R-:W-:-:S02]  /*04f0*/  UIMAD.WIDE.U32 UR6, UR48, UR16, URZ ;  /* 0x00000010300672a5 */ /* 0x000fc4000f8e003f */
[----:B------:R-:W-:Y:S01]  /*0500*/  @UP1 ULEA.HI.X UR25, UR8, UR29, UR9, 0x2, UP3 ;  /* 0x0000001d08191291 */ /* 0x000fe200098f1409 */
[----:B------:R-:W-:Y:S01]  /*0510*/  ISETP.GT.U32.AND P1, PT, R7, R0, PT ;  /* 0x000000000700720c */ /* 0x000fe20003f24070 */
[----:B------:R-:W-:Y:S01]  /*0520*/  UIADD3 UR13, UR13, UR15, URZ ;  /* 0x0000000f0d0d7290 */ /* 0x000fe2000fffe03f */
[----:B------:R-:W-:Y:S01]  /*0530*/  ULDC.64 UR28, c[0x0][0x288] ;  /* 0x0000a200001c7ab9 */ /* 0x000fe20000000a00 */
[----:B------:R-:W-:Y:S02]  /*0540*/  USHF.L.U32 UR50, UR31, 0x9, URZ ;  /* 0x000000091f327899 */ /* 0x000fe4000800063f */
[----:B------:R-:W-:Y:S02]  /*0550*/  UIMAD UR16, UR9, UR28, URZ ;  /* 0x0000001c091072a4 */ /* 0x000fe4000f8e023f */
[----:B------:R-:W-:Y:S02]  /*0560*/  UIADD3 UR7, UR7, UR17, URZ ;  /* 0x0000001107077290 */ /* 0x000fe4000fffe03f */
[----:B------:R-:W-:-:S02]  /*0570*/  UIMAD.WIDE.U32 UR12, UR8, UR28, UR12 ;  /* 0x0000001c080c72a5 */ /* 0x000fc4000f8e000c */
[----:B------:R-:W-:Y:S02]  /*0580*/  UIADD3 UR23, UR50, -0x200, URZ ;  /* 0xfffffe0032177890 */ /* 0x000fe4000fffe03f */
[-C--:B------:R-:W-:Y:S01]  /*0590*/  @!P1 IADD3 R0, R0, -R7.reuse, RZ ;  /* 0x8000000700009210 */ /* 0x080fe20007ffe0ff */
[----:B------:R-:W-:Y:S01]  /*05a0*/  UIMAD UR15, UR8, UR29, UR16 ;  /* 0x0000001d080f72a4 */ /* 0x000fe2000f8e0210 */
[----:B------:R-:W-:Y:S01]  /*05b0*/  @!P1 IADD3 R139, R139, 0x1, RZ ;  /* 0x000000018b8b9810 */ /* 0x000fe20007ffe0ff */
[----:B------:R-:W-:Y:S01]  /*05c0*/  UIMAD.WIDE.U32 UR6, UR8, UR30, UR6 ;  /* 0x0000001e080672a5 */ /* 0x000fe2000f8e0006 */
[----:B------:R-:W-:Y:S01]  /*05d0*/  ISETP.GE.U32.AND P0, PT, R0, R7, PT ;  /* 0x000000070000720c */ /* 0x000fe20003f06070 */
[----:B------:R-:W-:Y:S01]  /*05e0*/  ULDC.64 UR28, c[0x0][0x330] ;  /* 0x0000cc00001c7ab9 */ /* 0x000fe20000000a00 */
[C---:B------:R-:W-:Y:S01]  /*05f0*/  LOP3.LUT R0, R8.reuse, UR8, RZ, 0x3c, !PT ;  /* 0x0000000808007c12 */ /* 0x040fe2000f8e3cff */
[----:B------:R-:W-:Y:S01]  /*0600*/  USHF.R.S32.HI UR30, URZ, 0x1f, UR23 ;  /* 0x0000001f3f1e7899 */ /* 0x000fe20008011417 */
[----:B------:R-:W-:Y:S01]  /*0610*/  ISETP.NE.AND P1, PT, R8, RZ, PT ;  /* 0x000000ff0800720c */ /* 0x000fe20003f25270 */
[----:B------:R-:W-:Y:S01]  /*0620*/  UIADD3 UR18, UP1, UR23, UR12, URZ ;  /* 0x0000000c17127290 */ /* 0x000fe2000ff3e03f */
[----:B------:R-:W-:Y:S01]  /*0630*/  ISETP.GE.AND P2, PT, R0, RZ, PT ;  /* 0x000000ff0000720c */ /* 0x000fe20003f46270 */
[----:B------:R-:W-:Y:S01]  /*0640*/  UIMAD UR9, UR9, UR28, URZ ;  /* 0x0000001c090972a4 */ /* 0x000fe2000f8e023f */
[----:B------:R-:W-:Y:S01]  /*0650*/  ULDC.64 UR16, c[0x0][0x2f0] ;  /* 0x0000bc0000107ab9 */ /* 0x000fe20000000a00 */
[----:B------:R-:W-:-:S02]  /*0660*/  UIADD3 UR11, UR11, UR22, URZ ;  /* 0x000000160b0b7290 */ /* 0x000fc4000fffe03f */
[----:B------:R-:W-:Y:S02]  /*0670*/  UIADD3.X UR15, UR30, UR13, UR15, UP1, !UPT ;  /* 0x0000000d1e0f7290 */ /* 0x000fe40008ffe40f */
[----:B------:R-:W-:Y:S01]  /*0680*/  @P0 IADD3 R139, R139, 0x1, RZ ;  /* 0x000000018b8b0810 */ /* 0x000fe20007ffe0ff */
[----:B------:R-:W-:Y:S02]  /*0690*/  UIMAD UR22, UR8, UR29, UR9 ;  /* 0x0000001d081672a4 */ /* 0x000fe4000f8e0209 */
[----:B------:R-:W-:Y:S02]  /*06a0*/  ULEA UR9, UP1, UR18, UR16, 0x1 ;  /* 0x0000001012097291 */ /* 0x000fe4000f82083f */
[----:B------:R-:W-:Y:S01]  /*06b0*/  UIADD3 UR5, UR5, UR14, URZ ;  /* 0x0000000e05057290 */ /* 0x000fe2000fffe03f */
[----:B------:R-:W-:Y:S01]  /*06c0*/  @!P2 IADD3 R139, -R139, RZ, RZ ;  /* 0x000000ff8b8ba210 */ /* 0x000fe20007ffe1ff */
[----:B------:R-:W-:Y:S01]  /*06d0*/  ULEA.HI.X UR18, UR18, UR17, UR15, 0x1, UP1 ;  /* 0x0000001112127291 */ /* 0x000fe200088f0c0f */
[----:B------:R-:W-:Y:S01]  /*06e0*/  @!P1 LOP3.LUT R139, RZ, R8, RZ, 0x33, !PT ;  /* 0x00000008ff8b9212 */ /* 0x000fe200078e33ff */
[----:B------:R-:W-:Y:S01]  /*06f0*/  UIMAD.WIDE.U32 UR12, UR8, UR28, UR10 ;  /* 0x0000001c080c72a5 */ /* 0x000fe2000f8e000a */
[----:B------:R-:W-:-:S02]  /*0700*/  @UP0 ULDC UR15, c[0x0][0x214] ;  /* 0x00008500000f0ab9 */ /* 0x000fc40000000800 */
[----:B------:R-:W-:Y:S01]  /*0710*/  SHF.R.S32.HI R3, RZ, 0x1f, R139 ;  /* 0x0000001fff037819 */ /* 0x000fe2000001148b */
[----:B------:R-:W-:Y:S02]  /*0720*/  @UP0 UIMAD UR14, UR48, UR15, UR8 ;  /* 0x0000000f300e02a4 */ /* 0x000fe4000f8e0208 */
[----:B------:R-:W-:Y:S02]  /*0730*/  UIADD3 UR15, UP1, UR23, UR6, URZ ;  /* 0x00000006170f7290 */ /* 0x000fe4000ff3e03f */
[-C--:B0-----:R-:W-:Y:S01]  /*0740*/  IMAD R0, R3, R4.reuse, RZ ;  /* 0x0000000403007224 */ /* 0x081fe200078e02ff */
[----:B------:R-:W-:Y:S01]  /*0750*/  ULDC.64 UR16, c[0x0][0x2f8] ;  /* 0x0000be0000107ab9 */ /* 0x000fe20000000a00 */
[----:B------:R-:W-:Y:S01]  /*0760*/  UIADD3.X UR7, UR30, UR7, UR19, UP1, !UPT ;  /* 0x000000071e077290 */ /* 0x000fe20008ffe413 */
[C---:B------:R-:W-:Y:S01]  /*0770*/  IMAD.WIDE.U32 R2, R139.reuse, R4, UR4 ;  /* 0x000000048b027e25 */ /* 0x040fe2000f8e0004 */
[----:B------:R-:W-:Y:S02]  /*0780*/  ULEA UR16, UP1, UR15, UR16, 0x1 ;  /* 0x000000100f107291 */ /* 0x000fe4000f82083f */
[----:B------:R-:W-:Y:S01]  /*0790*/  @UP0 UIMAD UR14, UR14, UR31, URZ ;  /* 0x0000001f0e0e02a4 */ /* 0x000fe2000f8e023f */
[----:B------:R-:W-:Y:S01]  /*07a0*/  IMAD R5, R139, R5, R0 ;  /* 0x000000058b057224 */ /* 0x000fe200078e0200 */
[----:B------:R-:W-:Y:S01]  /*07b0*/  ULEA.HI.X UR17, UR15, UR17, UR7, 0x1, UP1 ;  /* 0x000000110f117291 */ /* 0x000fe200088f0c07 */
[----:B------:R-:W-:Y:S01]  /*07c0*/  IADD3 R129, P0, R2, UR23, RZ ;  /* 0x0000001702817c10 */ /* 0x000fe2000ff1e0ff */
[----:B------:R-:W-:-:S02]  /*07d0*/  UISETP.GE.AND UP1, UPT, UR31, 0x1, UPT ;  /* 0x000000011f00788c */ /* 0x000fc4000bf26270 */
[----:B------:R-:W-:Y:S01]  /*07e0*/  IADD3 R0, R3, R5, RZ ;  /* 0x0000000503007210 */ /* 0x000fe20007ffe0ff */
[----:B------:R-:W-:Y:S01]  /*07f0*/  UIADD3 UR6, UP2, UR23, UR12, URZ ;  /* 0x0000000c17067290 */ /* 0x000fe2000ff5e03f */
[C---:B---3--:R-:W-:Y:S01]  /*0800*/  LEA R130, P1, R129.reuse, R130, 0x1 ;  /* 0x0000008281827211 */ /* 0x048fe200078208ff */
[----:B------:R-:W-:Y:S01]  /*0810*/  @UP0 ULDC UR5, c[0x0][0x21c] ;  /* 0x0000870000050ab9 */ /* 0x000fe20000000800 */
[----:B------:R-:W-:Y:S01]  /*0820*/  IADD3.X R0, R0, UR30, RZ, P0, !PT ;  /* 0x0000001e00007c10 */ /* 0x000fe200087fe4ff */
[----:B------:R-:W-:Y:S01]  /*0830*/  @UP0 UIMAD UR14, UR14, UR5, URZ ;  /* 0x000000050e0e02a4 */ /* 0x000fe2000f8e023f */
[----:B------:R-:W-:Y:S01]  /*0840*/  PLOP3.LUT P0, PT, PT, PT, UP1, 0x80, 0x0 ;  /* 0x000000000000781c */ /* 0x000fe20003f0f018 */
[----:B------:R-:W-:Y:S01]  /*0850*/  UIADD3.X UR12, UR30, UR13, UR22, UP2, !UPT ;  /* 0x0000000d1e0c7290 */ /* 0x000fe200097fe416 */
[----:B------:R-:W-:Y:S01]  /*0860*/  LEA.HI.X R129, R129, R131, R0, 0x1, P1 ;  /* 0x0000008381817211 */ /* 0x000fe200008f0c00 */
[----:B------:R-:W-:Y:S01]  /*0870*/  ULDC.64 UR10, c[0x0][0x3b8] ;  /* 0x0000ee00000a7ab9 */ /* 0x000fe20000000a00 */
[----:B------:R-:W-:Y:S01]  /*0880*/  @UP0 ULDC.64 UR22, c[0x0][0x310] ;  /* 0x0000c40000160ab9 */ /* 0x000fe20000000a00 */
[----:B------:R-:W-:-:S02]  /*0890*/  ULEA UR13, UP2, UR6, UR10, 0x1 ;  /* 0x0000000a060d7291 */ /* 0x000fc4000f84083f */
[----:B------:R-:W-:Y:S02]  /*08a0*/  @UP0 UIMAD.WIDE UR22, UR14, 0x8, UR22 ;  /* 0x000000080e1608a5 */ /* 0x000fe4000f8e0216 */
[----:B------:R-:W-:-:S05]  /*08b0*/  ULEA.HI.X UR4, UR6, UR11, UR12, 0x1, UP2 ;  /* 0x0000000b06047291 */ /* 0x000fca00090f0c0c */
        /* <DEDUP_REMOVED lines=8> */
[----:B------:R-:W-:Y:S01]  /*0940*/  UMOV UR10, UR18 ;  /* 0x00000012000a7c82 */ /* 0x000fe20008000000 */
[----:B------:R-:W-:Y:S01]  /*0950*/  UMOV UR11, UR16 ;  /* 0x00000010000b7c82 */ /* 0x000fe20008000000 */
[----:B------:R-:W-:Y:S01]  /*0960*/  UMOV UR12, UR17 ;  /* 0x00000011000c7c82 */ /* 0x000fe20008000000 */
[----:B------:R-:W-:Y:S01]  /*0970*/  UMOV UR4, URZ ;  /* 0x0000003f00047c82 */ /* 0x000fe20008000000 */
[----:B0-----:R-:W-:-:S04]  /*0980*/  SHF.L.U32 R128, R133, 0x4, RZ ;  /* 0x0000000485807819 */ /* 0x001fc800000006ff */
[----:B-1----:R-:W-:-:S07]  /*0990*/  LOP3.LUT R128, R128, 0xfffffe00, RZ, 0xc0, !PT ;  /* 0xfffffe0080807812 */ /* 0x002fce00078ec0ff */
.L_x_7293:
        /* <DEDUP_REMOVED lines=438> */
.L_x_7250:
        /* <DEDUP_REMOVED lines=36> */
.L_x_7288:
[----:B------:R-:W-:Y:S01]  /*2740*/  USHF.R.S32.HI UR56, URZ, 0x1f, UR5 ;  /* 0x0000001f3f387899 */ /* 0x000fe20008011405 */
[--C-:B------:R-:W-:Y:S02]  /*2750*/  SHF.R.S32.HI R5, RZ, 0x1f, R4.reuse ;  /* 0x0000001fff057819 */ /* 0x100fe40000011404 */
[----:B0--3--:R-:W-:Y:S01]  /*2760*/  MOV R11, UR36 ;  /* 0x00000024000b7c02 */ /* 0x009fe20008000f00 */
[----:B------:R-:W-:Y:S01]  /*2770*/  UIMAD UR18, UR56, UR36, URZ ;  /* 0x00000024381272a4 */ /* 0x000fe2000f8e023f */
[C---:B------:R-:W-:Y:S02]  /*2780*/  LOP3.LUT R127, R4.reuse, 0x20, RZ, 0xfc, !PT ;  /* 0x00000020047f7812 */ /* 0x040fe400078efcff */
[C---:B------:R-:W-:Y:S01]  /*2790*/  LOP3.LUT R126, R4.reuse, 0x40, RZ, 0xfc, !PT ;  /* 0x00000040047e7812 */ /* 0x040fe200078efcff */
[----:B------:R-:W-:Y:S01]  /*27a0*/  UIMAD UR18, UR5, UR37, UR18 ;  /* 0x00000025051272a4 */ /* 0x000fe2000f8e0212 */
[----:B------:R-:W-:Y:S01]  /*27b0*/  LOP3.LUT R125, R4, 0x60, RZ, 0xfc, !PT ;  /* 0x00000060047d7812 */ /* 0x000fe200078efcff */
[----:B------:R-:W-:Y:S01]  /*27c0*/  IMAD.WIDE.U32 R10, R11, UR5, R4 ;  /* 0x000000050b0a7c25 */ /* 0x000fe2000f8e0004 */
[----:B------:R-:W-:-:S02]  /*27d0*/  ISETP.GE.AND P3, PT, R127, UR52, PT ;  /* 0x000000347f007c0c */ /* 0x000fc4000bf66270 */
[----:B------:R-:W-:Y:S02]  /*27e0*/  ISETP.GE.AND P2, PT, R126, UR52, PT ;  /* 0x000000347e007c0c */ /* 0x000fe4000bf46270 */
[----:B------:R-:W-:Y:S02]  /*27f0*/  ISETP.GE.AND P1, PT, R125, UR52, PT ;  /* 0x000000347d007c0c */ /* 0x000fe4000bf26270 */
        /* <DEDUP_REMOVED lines=10> */
[----:B------:R-:W3:Y:S01]  /*28a0*/  @!P2 LDG.E.U16 R15, desc[UR20][R2.64+0x80] ;  /* 0x00008014020fa981 */ /* 0x000ee2000c1e1500 */
[----:B------:R-:W-:-:S02]  /*28b0*/  LOP3.LUT R121, R4, 0xe0, RZ, 0xfc, !PT ;  /* 0x000000e004797812 */ /* 0x000fc400078efcff */
[----:B------:R-:W-:Y:S01]  /*28c0*/  LOP3.LUT R120, R4, 0x100, RZ, 0xfc, !PT ;  /* 0x0000010004787812 */ /* 0x000fe200078efcff */
[----:B------:R-:W4:Y:S01]  /*28d0*/  @!P1 LDG.E.U16 R14, desc[UR20][R2.64+0xc0] ;  /* 0x0000c014020e9981 */ /* 0x000f22000c1e1500 */
[----:B------:R-:W-:Y:S02]  /*28e0*/  ISETP.GE.AND P0, PT, R124, UR52, PT ;  /* 0x000000347c007c0c */ /* 0x000fe4000bf06270 */
[----:B------:R-:W-:Y:S02]  /*28f0*/  LOP3.LUT R119, R4, 0x120, RZ, 0xfc, !PT ;  /* 0x0000012004777812 */ /* 0x000fe400078efcff */
[----:B------:R-:W-:Y:S02]  /*2900*/  ISETP.GE.AND P5, PT, R123, UR52, PT ;  /* 0x000000347b007c0c */ /* 0x000fe4000bfa6270 */
[----:B------:R-:W-:Y:S02]  /*2910*/  ISETP.GE.AND P4, PT, R122, UR52, PT ;  /* 0x000000347a007c0c */ /* 0x000fe4000bf86270 */
[----:B------:R-:W-:-:S02]  /*2920*/  ISETP.GE.AND P3, PT, R121, UR52, PT ;  /* 0x0000003479007c0c */ /* 0x000fc4000bf66270 */
[----:B------:R-:W-:Y:S02]  /*2930*/  ISETP.NE.AND P6, PT, R217, RZ, PT ;  /* 0x000000ffd900720c */ /* 0x000fe40003fc5270 */
[----:B------:R-:W-:Y:S02]  /*2940*/  ISETP.GE.AND P2, PT, R120, UR52, PT ;  /* 0x0000003478007c0c */ /* 0x000fe4000bf46270 */
[----:B------:R-:W-:Y:S02]  /*2950*/  ISETP.GE.AND P1, PT, R119, UR52, PT ;  /* 0x0000003477007c0c */ /* 0x000fe4000bf26270 */
        /* <DEDUP_REMOVED lines=16> */
[----:B------:R-:W2:Y:S01]  /*2a60*/  @!P6 LDG.E.U16 R13, desc[UR20][R2.64] ;  /* 0x00000014020de981 */ /* 0x000ea2000c1e1500 */
[----:B------:R-:W-:Y:S02]  /*2a70*/  ISETP.GE.AND P0, PT, R118, UR52, PT ;  /* 0x0000003476007c0c */ /* 0x000fe4000bf06270 */
[----:B------:R-:W-:Y:S01]  /*2a80*/  LOP3.LUT R113, R4, 0x1e0, RZ, 0xfc, !PT ;  /* 0x000001e004717812 */ /* 0x000fe200078efcff */
[----:B------:R-:W4:Y:S01]  /*2a90*/  @!P2 LDG.E.U16 R145, desc[UR20][R2.64+0x200] ;  /* 0x000200140291a981 */ /* 0x000f22000c1e1500 */
[----:B------:R-:W-:-:S02]  /*2aa0*/  ISETP.GE.AND P5, PT, R117, UR52, PT ;  /* 0x0000003475007c0c */ /* 0x000fc4000bfa6270 */
[----:B------:R-:W-:Y:S01]  /*2ab0*/  ISETP.GE.AND P4, PT, R116, UR52, PT ;  /* 0x0000003474007c0c */ /* 0x000fe2000bf86270 */
[----:B------:R-:W4:Y:S01]  /*2ac0*/  @!P1 LDG.E.U16 R138, desc[UR20][R2.64+0x240] ;  /* 0x00024014028a9981 */ /* 0x000f22000c1e1500 */
[----:B------:R-:W-:Y:S02]  /*2ad0*/  ISETP.GE.AND P3, PT, R115, UR52, PT ;  /* 0x0000003473007c0c */ /* 0x000fe4000bf66270 */
[----:B------:R-:W-:Y:S02]  /*2ae0*/  ISETP.GE.AND P2, PT, R114, UR52, PT ;  /* 0x0000003472007c0c */ /* 0x000fe4000bf46270 */
[----:B------:R-:W-:Y:S02]  /*2af0*/  ISETP.GE.AND P1, PT, R113, UR52, PT ;  /* 0x0000003471007c0c */ /* 0x000fe4000bf26270 */
        /* <DEDUP_REMOVED lines=18> */
[----:B------:R-:W-:Y:S01]  /*2c20*/  ULEA.HI.X UR46, UR46, UR35, UR18, 0x2, UP0 ;  /* 0x000000232e2e7291 */ /* 0x000fe200080f1412 */
[----:B------:R-:W-:-:S05]  /*2c30*/  MOV R10, UR57 ;  /* 0x00000039000a7c02 */ /* 0x000fca0008000f00 */
        /* <DEDUP_REMOVED lines=10> */
[----:B------:R-:W-:Y:S01]  /*2ce0*/  ULEA UR47, UP0, UR46, UR38, 0x2 ;  /* 0x000000262e2f7291 */ /* 0x000fe2000f80103f */
[----:B------:R-:W-:Y:S02]  /*2cf0*/  LOP3.LUT P0, RZ, R133, 0x1f, RZ, 0xc0, !PT ;  /* 0x0000001f85ff7812 */ /* 0x000fe4000780c0ff */
[----:B0-----:R-:W-:Y:S01]  /*2d00*/  MOV R2, UR15 ;  /* 0x0000000f00027c02 */ /* 0x001fe20008000f00 */
[----:B------:R-:W-:-:S03]  /*2d10*/  ULEA.HI.X UR46, UR46, UR39, UR18, 0x2, UP0 ;  /* 0x000000272e2e7291 */ /* 0x000fc600080f1412 */
[----:B------:R-:W-:Y:S02]  /*2d20*/  ISETP.LT.OR P2, PT, R2, 0x2, P0 ;  /* 0x000000020200780c */ /* 0x000fe40000741670 */
[----:B------:R-:W-:Y:S02]  /*2d30*/  MOV R2, UR47 ;  /* 0x0000002f00027c02 */ /* 0x000fe40008000f00 */
[----:B------:R-:W-:-:S04]  /*2d40*/  MOV R3, UR46 ;  /* 0x0000002e00037c02 */ /* 0x000fc80008000f00 */
[----:B------:R-:W0:Y:S01]  /*2d50*/  S2UR UR46, SR_CgaCtaId ;  /* 0x00000000002e79c3 */ /* 0x000e220000008800 */
[----:B--2---:R2:W-:Y:S04]  /*2d60*/  STS.U16 [R112], R13 ;  /* 0x0000000d70007388 */ /* 0x0045e80000000400 */
[----:B-1----:R1:W-:Y:S04]  /*2d70*/  STS.U16 [R111+0x40], R12 ;  /* 0x0000400c6f007388 */ /* 0x0023e80000000400 */
[----:B---3--:R3:W-:Y:S01]  /*2d80*/  STS.U16 [R110+0x80], R15 ;  /* 0x0000800f6e007388 */ /* 0x0087e20000000400 */
[----:B------:R-:W-:Y:S01]  /*2d90*/  ISETP.NE.AND P1, PT, R133, RZ, PT ;  /* 0x000000ff8500720c */ /* 0x000fe20003f25270 */
[----:B------:R-:W-:Y:S01]  /*2da0*/  UMOV UR18, 0x400 ;  /* 0x0000040000127882 */ /* 0x000fe20000000000 */
[----:B--2---:R-:W2:Y:S01]  /*2db0*/  @!P2 LDC R13, c[0x0][0x21c] ;  /* 0x00008700ff0dab82 */ /* 0x004ea20000000800 */
        /* <DEDUP_REMOVED lines=14> */
[----:B------:R2:W2:Y:S01]  /*2ea0*/  LDG.E R181, desc[UR20][R2.64] ;  /* 0x0000001402b57981 */ /* 0x0004a2000c1e1900 */
[----:B------:R-:W-:Y:S01]  /*2eb0*/  FMUL.FTZ R11, R134, 1.4426950216293334961 ;  /* 0x3fb8aa3b860b7820 */ /* 0x000fe20000410000 */
[----:B-1----:R-:W-:Y:S01]  /*2ec0*/  MOV R12, UR17 ;  /* 0x00000011000c7c02 */ /* 0x002fe20008000f00 */
[----:B0-----:R-:W-:Y:S01]  /*2ed0*/  ULEA UR18, UR46, UR18, 0x18 ;  /* 0x000000122e127291 */ /* 0x001fe2000f8ec03f */
[----:B------:R-:W0:Y:S01]  /*2ee0*/  LDS.U16 R138, [R96] ;  /* 0x00000000608a7984 */ /* 0x000e220000000400 */
[----:B---3--:R-:W-:-:S03]  /*2ef0*/  FMUL.FTZ R15, R64, R11 ;  /* 0x0000000b400f7220 */ /* 0x008fc60000410000 */
[----:B------:R-:W1:Y:S03]  /*2f00*/  LDS.U16 R140, [R96+0x2] ;  /* 0x00000200608c7984 */ /* 0x000e660000000400 */
[----:B------:R-:W3:Y:S01]  /*2f10*/  MUFU.EX2 R15, R15 ;  /* 0x0000000f000f7308 */ /* 0x000ee20000000800 */
[----:B------:R-:W-:Y:S01]  /*2f20*/  LEA R12, R12, UR5, 0x8 ;  /* 0x000000050c0c7c11 */ /* 0x000fe2000f8e40ff */
[----:B------:R-:W1:Y:S01]  /*2f30*/  LDS.U16 R154, [R96+0x4] ;  /* 0x00000400609a7984 */ /* 0x000e620000000400 */
[----:B------:R-:W-:-:S03]  /*2f40*/  @P1 IADD3 R12, R133, 0x200, RZ ;  /* 0x00000200850c1810 */ /* 0x000fc60007ffe0ff */
[----:B------:R-:W1:Y:S01]  /*2f50*/  LDS.U16 R156, [R96+0x6] ;  /* 0x00000600609c7984 */ /* 0x000e620000000400 */
[----:B------:R-:W-:-:S03]  /*2f60*/  LEA R12, R12, UR18, 0x2 ;  /* 0x000000120c0c7c11 */ /* 0x000fc6000f8e10ff */
        /* <DEDUP_REMOVED lines=12> */
[----:B------:R-:W-:-:S03]  /*3030*/  FMUL.FTZ R178, R65, R11 ;  /* 0x0000000b41b27220 */ /* 0x000fc60000410000 */
[----:B---3--:R3:W-:Y:S01]  /*3040*/  STS [R12+0xea8], R15 ;  /* 0x000ea80f0c007388 */ /* 0x0087e20000000800 */
[----:B------:R-:W-:Y:S01]  /*3050*/  MOV R10, UR15 ;  /* 0x0000000f000a7c02 */ /* 0x000fe20008000f00 */
[-C--:B------:R-:W-:Y:S01]  /*3060*/  FMUL.FTZ R177, R62, R11.reuse ;  /* 0x0000000b3eb17220 */ /* 0x080fe20000410000 */
[----:B------:R-:W0:Y:S01]  /*3070*/  MUFU.EX2 R178, R178 ;  /* 0x000000b200b27308 */ /* 0x000e220000000800 */
[----:B----4-:R-:W-:Y:S01]  /*3080*/  HFMA2.MMA R17, -RZ, RZ, 0, 4.76837158203125e-07 ;  /* 0x00000008ff117435 */ /* 0x010fe200000001ff */
[----:B------:R-:W-:Y:S01]  /*3090*/  @!P2 IADD3 R10, R10, -0x2, RZ ;  /* 0xfffffffe0a0aa810 */ /* 0x000fe20007ffe0ff */
[-C--:B------:R-:W-:Y:S01]  /*30a0*/  FMUL.FTZ R176, R63, R11.reuse ;  /* 0x0000000b3fb07220 */ /* 0x080fe20000410000 */
[----:B------:R-:W-:-:S04]  /*30b0*/  FMUL.FTZ R207, R60, R11 ;  /* 0x0000000b3ccf7220 */ /* 0x000fc80000410000 */
[----:B------:R-:W4:Y:S01]  /*30c0*/  MUFU.EX2 R177, R177 ;  /* 0x000000b100b17308 */ /* 0x000f220000000800 */
[----:B--2---:R-:W-:Y:S01]  /*30d0*/  @!P2 IMAD R2, R10, R13, UR5 ;  /* 0x000000050a02ae24 */ /* 0x004fe2000f8e020d */
[----:B------:R-:W-:Y:S01]  /*30e0*/  MOV R10, RZ ;  /* 0x000000ff000a7202 */ /* 0x000fe20000000f00 */
[----:B------:R-:W-:Y:S02]  /*30f0*/  FMUL.FTZ R205, R61, R11 ;  /* 0x0000000b3dcd7220 */ /* 0x000fe40000410000 */
[----:B------:R-:W-:Y:S01]  /*3100*/  @!P2 IMAD.WIDE R2, R2, R17, UR22 ;  /* 0x000000160202ae25 */ /* 0x000fe2000f8e0211 */
[----:B------:R-:W-:Y:S06]  /*3110*/  BAR.SYNC.DEFER_BLOCKING 0x0 ;  /* 0x0000000000007b1d */ /* 0x000fec0000010000 */
[----:B------:R-:W2:Y:S01]  /*3120*/  MUFU.EX2 R176, R176 ;  /* 0x000000b000b07308 */ /* 0x000ea20000000800 */
[-C--:B------:R-:W-:Y:S01]  /*3130*/  FMUL.FTZ R206, R58, R11.reuse ;  /* 0x0000000b3ace7220 */ /* 0x080fe20000410000 */
[----:B------:R-:W-:-:S06]  /*3140*/  FMUL.FTZ R203, R59, R11 ;  /* 0x0000000b3bcb7220 */ /* 0x000fcc0000410000 */
[----:B------:R-:W3:Y:S01]  /*3150*/  MUFU.EX2 R207, R207 ;  /* 0x000000cf00cf7308 */ /* 0x000ee20000000800 */
[----:B------:R-:W-:-:S07]  /*3160*/  FMUL.FTZ R204, R56, R11 ;  /* 0x0000000b38cc7220 */ /* 0x000fce0000410000 */
[----:B------:R-:W1:Y:S01]  /*3170*/  MUFU.EX2 R205, R205 ;  /* 0x000000cd00cd7308 */ /* 0x000e620000000800 */
[----:B------:R0:W5:Y:S07]  /*3180*/  @!P2 LDG.E R10, desc[UR20][R2.64+0x4] ;  /* 0x00000414020aa981 */ /* 0x00016e000c1e1900 */
[----:B------:R-:W1:Y:S01]  /*3190*/  MUFU.EX2 R206, R206 ;  /* 0x000000ce00ce7308 */ /* 0x000e620000000800 */
[----:B0-----:R-:W-:-:S04]  /*31a0*/  FMUL.FTZ R2, R15, R178 ;  /* 0x000000b20f027220 */ /* 0x001fc80000410000 */
[----:B----4-:R-:W-:-:S03]  /*31b0*/  FMUL.FTZ R3, R177, R2 ;  /* 0x00000002b1037220 */ /* 0x010fc60000410000 */
[----:B------:R-:W0:Y:S01]  /*31c0*/  MUFU.EX2 R203, R203 ;  /* 0x000000cb00cb7308 */ /* 0x000e220000000800 */
[----:B------:R-:W-:Y:S01]  /*31d0*/  FMUL.FTZ R201, R57, R11 ;  /* 0x0000000b39c97220 */ /* 0x000fe20000410000 */
[----:B--2---:R-:W-:Y:S01]  /*31e0*/  FMUL.FTZ R2, R176, R3 ;  /* 0x00000003b0027220 */ /* 0x004fe20000410000 */
[----:B------:R-:W-:Y:S01]  /*31f0*/  ISETP.NE.AND P2, PT, R133, 0x1f, PT ;  /* 0x0000001f8500780c */ /* 0x000fe20003f45270 */
[-C--:B------:R-:W-:Y:S02]  /*3200*/  FMUL.FTZ R202, R54, R11.reuse ;  /* 0x0000000b36ca7220 */ /* 0x080fe40000410000 */
[----:B---3--:R-:W-:Y:S02]  /*3210*/  FMUL.FTZ R2, R207, R2 ;  /* 0x00000002cf027220 */ /* 0x008fe40000410000 */
[----:B------:R-:W2:Y:S01]  /*3220*/  MUFU.EX2 R204, R204 ;  /* 0x000000cc00cc7308 */ /* 0x000ea20000000800 */
[----:B------:R-:W-:Y:S01]  /*3230*/  FMUL.FTZ R200, R55, R11 ;  /* 0x0000000b37c87220 */ /* 0x000fe20000410000 */
[----:B-1----:R-:W-:-:S06]  /*3240*/  FMUL.FTZ R3, R205, R2 ;  /* 0x00000002cd037220 */ /* 0x002fcc0000410000 */
[----:B------:R-:W1:Y:S01]  /*3250*/  MUFU.EX2 R201, R201 ;  /* 0x000000c900c97308 */ /* 0x000e620000000800 */
[----:B------:R-:W-:Y:S01]  /*3260*/  FMUL.FTZ R2, R206, R3 ;  /* 0x00000003ce027220 */ /* 0x000fe20000410000 */
[----:B------:R-:W-:Y:S01]  /*3270*/  FMUL.FTZ R199, R52, R11 ;  /* 0x0000000b34c77220 */ /* 0x000fe20000410000 */
[----:B------:R-:W-:-:S05]  /*3280*/  @P2 LEA R233, R133, UR18, 0x2 ;  /* 0x0000001285e92c11 */ /* 0x000fca000f8e10ff */
[----:B------:R-:W3:Y:S01]  /*3290*/  MUFU.EX2 R202, R202 ;  /* 0x000000ca00ca7308 */ /* 0x000ee20000000800 */
[----:B0-----:R-:W-:Y:S01]  /*32a0*/  FMUL.FTZ R3, R203, R2 ;  /* 0x00000002cb037220 */ /* 0x001fe20000410000 */
[----:B------:R-:W-:Y:S01]  /*32b0*/  FMUL.FTZ R197, R53, R11 ;  /* 0x0000000b35c57220 */ /* 0x000fe20000410000 */
[----:B------:R-:W0:Y:S05]  /*32c0*/  @P2 LDS R233, [R233+0x16ac] ;  /* 0x0016ac00e9e92984 */ /* 0x000e2a0000000800 */
[----:B------:R-:W4:Y:S01]  /*32d0*/  MUFU.EX2 R200, R200 ;  /* 0x000000c800c87308 */ /* 0x000f220000000800 */
[----:B--2---:R-:W-:-:S07]  /*32e0*/  FMUL.FTZ R2, R204, R3 ;  /* 0x00000003cc027220 */ /* 0x004fce0000410000 */
[----:B------:R-:W2:Y:S01]  /*32f0*/  MUFU.EX2 R199, R199 ;  /* 0x000000c700c77308 */ /* 0x000ea20000000800 */
[----:B-1----:R-:W-:Y:S01]  /*3300*/  FMUL.FTZ R3, R201, R2 ;  /* 0x00000002c9037220 */ /* 0x002fe20000410000 */
[----:B------:R-:W-:-:S06]  /*3310*/  HADD2.F32 R13, -RZ, R218.H0_H0 ;  /* 0x200000daff0d7230 */ /* 0x000fcc0000004100 */
[----:B------:R-:W1:Y:S01]  /*3320*/  MUFU.EX2 R197, R197 ;  /* 0x000000c500c57308 */ /* 0x000e620000000800 */
[----:B------:R-:W-:Y:S02]  /*3330*/  HADD2.F32 R12, -RZ, R95.H0_H0 ;  /* 0x2000005fff0c7230 */ /* 0x000fe40000004100 */
[----:B---3--:R-:W-:Y:S01]  /*3340*/  FMUL.FTZ R3, R202, R3 ;  /* 0x00000003ca037220 */ /* 0x008fe20000410000 */
[----:B------:R-:W-:Y:S02]  /*3350*/  HADD2.F32 R143, -RZ, R94.H0_H0 ;  /* 0x2000005eff8f7230 */ /* 0x000fe40000004100 */
[----:B------:R-:W-:Y:S01]  /*3360*/  FMUL.FTZ R13, R64, R13 ;  /* 0x0000000d400d7220 */ /* 0x000fe20000410000 */
[----:B------:R-:W-:Y:S02]  /*3370*/  HADD2.F32 R138, -RZ, R138.H0_H0 ;  /* 0x2000008aff8a7230 */ /* 0x000fe40000004100 */
[----:B----4-:R-:W-:Y:S01]  /*3380*/  FMUL.FTZ R2, R200, R3 ;  /* 0x00000003c8027220 */ /* 0x010fe20000410000 */
[----:B------:R-:W-:-:S02]  /*3390*/  HADD2.F32 R140, -RZ, R140.H0_H0 ;  /* 0x2000008cff8c7230 */ /* 0x000fc40000004100 */
[----:B------:R-:W-:Y:S01]  /*33a0*/  FMUL.FTZ R171, R65, R12 ;  /* 0x0000000c41ab7220 */ /* 0x000fe20000410000 */
[-C--:B------:R-:W-:Y:S01]  /*33b0*/  FMUL.FTZ R198, R50, R11.reuse ;  /* 0x0000000b32c67220 */ /* 0x080fe20000410000 */
[----:B------:R-:W-:Y:S01]  /*33c0*/  FMUL.FTZ R190, R51, R11 ;  /* 0x0000000b33be7220 */ /* 0x000fe20000410000 */
[----:B------:R-:W-:Y:S02]  /*33d0*/  HADD2.F32 R152, -RZ, R93.H0_H0 ;  /* 0x2000005dff987230 */ /* 0x000fe40000004100 */
[----:B--2---:R-:W-:Y:S01]  /*33e0*/  FMUL.FTZ R2, R199, R2 ;  /* 0x00000002c7027220 */ /* 0x004fe20000410000 */
[----:B------:R-:W-:Y:S02]  /*33f0*/  HADD2.F32 R154, -RZ, R154.H0_H0 ;  /* 0x2000009aff9a7230 */ /* 0x000fe40000004100 */
[----:B------:R-:W-:Y:S01]  /*3400*/  FMUL.FTZ R17, R62, R143 ;  /* 0x0000008f3e117220 */ /* 0x000fe20000410000 */
[----:B------:R-:W-:Y:S01]  /*3410*/  FMUL.FTZ R14, R138, R13 ;  /* 0x0000000d8a0e7220 */ /* 0x000fe20000410000 */
[----:B------:R-:W-:Y:S01]  /*3420*/  FMUL.FTZ R171, R140, R171 ;  /* 0x000000ab8cab7220 */ /* 0x000fe20000410000 */
[----:B------:R-:W-:Y:S01]  /*3430*/  HADD2.F32 R155, -RZ, R92.H0_H0 ;  /* 0x2000005cff9b7230 */ /* 0x000fe20000004100 */
[----:B------:R-:W2:Y:S01]  /*3440*/  MUFU.EX2 R198, R198 ;  /* 0x000000c600c67308 */ /* 0x000ea20000000800 */
[----:B-1----:R-:W-:Y:S01]  /*3450*/  FMUL.FTZ R3, R197, R2 ;  /* 0x00000002c5037220 */ /* 0x002fe20000410000 */
[----:B------:R-:W-:-:S02]  /*3460*/  HADD2.F32 R156, -RZ, R156.H0_H0 ;  /* 0x2000009cff9c7230 */ /* 0x000fc40000004100 */
[----:B------:R-:W-:Y:S01]  /*3470*/  FMUL.FTZ R221, R63, R152 ;  /* 0x000000983fdd7220 */ /* 0x000fe20000410000 */
[----:B------:R-:W-:Y:S01]  /*3480*/  FMUL.FTZ R172, R154, R17 ;  /* 0x000000119aac7220 */ /* 0x000fe20000410000 */
[----:B------:R-:W-:Y:S02]  /*3490*/  FFMA.FTZ R2, R178, R14, R171 ;  /* 0x0000000eb2027223 */ /* 0x000fe400000100ab */
[----:B------:R-:W1:Y:S01]  /*34a0*/  MUFU.EX2 R190, R190 ;  /* 0x000000be00be7308 */ /* 0x000e620000000800 */
[----:B------:R-:W-:Y:S02]  /*34b0*/  HADD2.F32 R150, -RZ, R91.H0_H0 ;  /* 0x2000005bff967230 */ /* 0x000fe40000004100 */
[----:B------:R-:W-:Y:S01]  /*34c0*/  FMUL.FTZ R220, R60, R155 ;  /* 0x0000009b3cdc7220 */ /* 0x000fe20000410000 */
[----:B------:R-:W-:Y:S02]  /*34d0*/  HADD2.F32 R157, -RZ, R157.H0_H0 ;  /* 0x2000009dff9d7230 */ /* 0x000fe40000004100 */
[----:B------:R-:W-:Y:S01]  /*34e0*/  FMUL.FTZ R169, R156, R221 ;  /* 0x000000dd9ca97220 */ /* 0x000fe20000410000 */
[----:B------:R-:W-:Y:S01]  /*34f0*/  FFMA.FTZ R2, R177, R2, R172 ;  /* 0x00000002b1027223 */ /* 0x000fe200000100ac */
[----:B------:R-:W-:-:S02]  /*3500*/  HADD2.F32 R153, -RZ, R90.H0_H0 ;  /* 0x2000005aff997230 */ /* 0x000fc40000004100 */
[----:B------:R-:W-:Y:S01]  /*3510*/  FMUL.FTZ R229, R61, R150 ;  /* 0x000000963de57220 */ /* 0x000fe20000410000 */
[----:B------:R-:W-:Y:S02]  /*3520*/  HADD2.F32 R148, -RZ, R89.H0_H0 ;  /* 0x20000059ff947230 */ /* 0x000fe40000004100 */
[----:B------:R-:W-:Y:S01]  /*3530*/  FMUL.FTZ R182, R157, R220 ;  /* 0x000000dc9db67220 */ /* 0x000fe20000410000 */
[----:B------:R-:W-:Y:S02]  /*3540*/  HADD2.F32 R158, -RZ, R158.H0_H0 ;  /* 0x2000009eff9e7230 */ /* 0x000fe40000004100 */
[----:B------:R-:W-:Y:S01]  /*3550*/  FFMA.FTZ R2, R176, R2, R169 ;  /* 0x00000002b0027223 */ /* 0x000fe200000100a9 */
[----:B------:R-:W-:Y:S02]  /*3560*/  HADD2.F32 R151, -RZ, R88.H0_H0 ;  /* 0x20000058ff977230 */ /* 0x000fe40000004100 */
[----:B------:R-:W-:Y:S01]  /*3570*/  FMUL.FTZ R224, R58, R153 ;  /* 0x000000993ae07220 */ /* 0x000fe20000410000 */
[----:B------:R-:W-:-:S02]  /*3580*/  HADD2.F32 R146, -RZ, R87.H0_H0 ;  /* 0x20000057ff927230 */ /* 0x000fc40000004100 */
[----:B------:R-:W-:Y:S01]  /*3590*/  FMUL.FTZ R223, R59, R148 ;  /* 0x000000943bdf7220 */ /* 0x000fe20000410000 */
[----:B------:R-:W-:Y:S02]  /*35a0*/  HADD2.F32 R149, -RZ, R86.H0_H0 ;  /* 0x20000056ff957230 */ /* 0x000fe40000004100 */
[----:B------:R-:W-:Y:S01]  /*35b0*/  FMUL.FTZ R230, R158, R229 ;  /* 0x000000e59ee67220 */ /* 0x000fe20000410000 */
[----:B------:R-:W-:Y:S02]  /*35c0*/  HADD2.F32 R144, -RZ, R85.H0_H0 ;  /* 0x20000055ff907230 */ /* 0x000fe40000004100 */
[----:B------:R-:W-:Y:S01]  /*35d0*/  FFMA.FTZ R2, R207, R2, R182 ;  /* 0x00000002cf027223 */ /* 0x000fe200000100b6 */
[----:B------:R-:W-:Y:S02]  /*35e0*/  HADD2.F32 R147, -RZ, R84.H0_H0 ;  /* 0x20000054ff937230 */ /* 0x000fe40000004100 */
[----:B------:R-:W-:Y:S02]  /*35f0*/  HADD2.F32 R142, -RZ, R83.H0_H0 ;  /* 0x20000053ff8e7230 */ /* 0x000fe40000004100 */
[----:B------:R-:W-:-:S02]  /*3600*/  HADD2.F32 R145, -RZ, R82.H0_H0 ;  /* 0x20000052ff917230 */ /* 0x000fc40000004100 */
[----:B------:R-:W-:Y:S02]  /*3610*/  HADD2.F32 R136, -RZ, R81.H0_H0 ;  /* 0x20000051ff887230 */ /* 0x000fe40000004100 */
[----:B------:R-:W-:Y:S02]  /*3620*/  HADD2.F32 R159, -RZ, R159.H0_H0 ;  /* 0x2000009fff9f7230 */ /* 0x000fe40000004100 */
[----:B------:R-:W-:Y:S01]  /*3630*/  HADD2.F32 R160, -RZ, R160.H0_H0 ;  /* 0x200000a0ffa07230 */ /* 0x000fe20000004100 */
[----:B------:R-:W-:Y:S01]  /*3640*/  BSSY B0, `(.L_x_7252) ;  /* 0x000002d000007945 */ /* 0x000fe20003800000 */
        /* <DEDUP_REMOVED lines=31> */
[----:B-1----:R-:W-:Y:S01]  /*3840*/  FFMA.FTZ R11, R190, R232, R175 ;  /* 0x000000e8be0b7223 */ /* 0x002fe200000100af */
        /* <DEDUP_REMOVED lines=12> */
.L_x_7253:
[----:B------:R-:W-:Y:S05]  /*3910*/  BSYNC B0 ;  /* 0x0000000000007941 */ /* 0x000fea0003800000 */
.L_x_7252:
[----:B0-----:R-:W-:Y:S01]  /*3920*/  FMUL.FTZ R13, R190, R233 ;  /* 0x000000e9be0d7220 */ /* 0x001fe20000410000 */
[----:B------:R-:W-:Y:S01]  /*3930*/  FFMA.FTZ R2, R206, R2, R231 ;  /* 0x00000002ce027223 */ /* 0x000fe200000100e7 */
[C---:B------:R-:W-:Y:S01]  /*3940*/  FFMA.FTZ R11, R198.reuse, R11, R219 ;  /* 0x0000000bc60b7223 */ /* 0x040fe200000100db */
[----:B------:R-:W-:Y:S01]  /*3950*/  FMUL.FTZ R227, R161, R196 ;  /* 0x000000c4a1e37220 */ /* 0x000fe20000410000 */
[----:B------:R-:W-:Y:S01]  /*3960*/  FMUL.FTZ R12, R198, R13 ;  /* 0x0000000dc60c7220 */ /* 0x000fe20000410000 */
[----:B------:R-:W-:Y:S01]  /*3970*/  FFMA.FTZ R2, R203, R2, R228 ;  /* 0x00000002cb027223 */ /* 0x000fe200000100e4 */
[C---:B------:R-:W-:Y:S01]  /*3980*/  FFMA.FTZ R11, R197.reuse, R11, R222 ;  /* 0x0000000bc50b7223 */ /* 0x040fe200000100de */
[----:B------:R-:W-:Y:S01]  /*3990*/  FMUL.FTZ R208, R162, R195 ;  /* 0x000000c3a2d07220 */ /* 0x000fe20000410000 */
[----:B------:R-:W-:Y:S01]  /*39a0*/  FMUL.FTZ R12, R197, R12 ;  /* 0x0000000cc50c7220 */ /* 0x000fe20000410000 */
[----:B------:R-:W-:Y:S01]  /*39b0*/  FFMA.FTZ R2, R204, R2, R227 ;  /* 0x00000002cc027223 */ /* 0x000fe200000100e3 */
[----:B------:R-:W-:Y:S01]  /*39c0*/  FFMA.FTZ R13, R199, R11, R226 ;  /* 0x0000000bc70d7223 */ /* 0x000fe200000100e2 */
[----:B------:R-:W-:Y:S01]  /*39d0*/  FMUL.FTZ R209, R163, R194 ;  /* 0x000000c2a3d17220 */ /* 0x000fe20000410000 */
[----:B------:R-:W-:Y:S01]  /*39e0*/  FMUL.FTZ R11, R199, R12 ;  /* 0x0000000cc70b7220 */ /* 0x000fe20000410000 */
[----:B------:R-:W-:Y:S01]  /*39f0*/  FFMA.FTZ R2, R201, R2, R208 ;  /* 0x00000002c9027223 */ /* 0x000fe200000100d0 */
[----:B------:R-:W-:Y:S01]  /*3a00*/  FFMA.FTZ R12, R200, R13, R225 ;  /* 0x0000000dc80c7223 */ /* 0x000fe200000100e1 */
[----:B------:R-:W-:Y:S01]  /*3a10*/  FMUL.FTZ R211, R164, R193 ;  /* 0x000000c1a4d37220 */ /* 0x000fe20000410000 */
[----:B------:R-:W-:Y:S01]  /*3a20*/  FMUL.FTZ R11, R200, R11 ;  /* 0x0000000bc80b7220 */ /* 0x000fe20000410000 */
[C---:B------:R-:W-:Y:S01]  /*3a30*/  FFMA.FTZ R2, R202.reuse, R2, R209 ;  /* 0x00000002ca027223 */ /* 0x040fe200000100d1 */
        /* <DEDUP_REMOVED lines=24> */
[----:B------:R-:W-:Y:S01]  /*3bc0*/  FMUL.FTZ R179, R79, R181 ;  /* 0x000000b54fb37220 */ /* 0x000fe20000410000 */
[----:B------:R-:W0:Y:S01]  /*3bd0*/  SHFL.UP PT, R3, R16, 0x1, RZ ;  /* 0x0420000010037989 */ /* 0x000e2200000e00ff */
[C---:B------:R-:W-:Y:S01]  /*3be0*/  FFMA.FTZ R17, R207.reuse, R13, R216 ;  /* 0x0000000dcf117223 */ /* 0x040fe200000100d8 */
[----:B------:R-:W-:Y:S01]  /*3bf0*/  FMUL.FTZ R13, R207, R12 ;  /* 0x0000000ccf0d7220 */ /* 0x000fe20000410000 */
[----:B------:R-:W-:Y:S01]  /*3c00*/  FMUL.FTZ R180, R80, R181 ;  /* 0x000000b550b47220 */ /* 0x000fe20000410000 */
[----:B------:R-:W1:Y:S01]  /*3c10*/  SHFL.UP PT, R2, R11, 0x1, RZ ;  /* 0x042000000b027989 */ /* 0x000e6200000e00ff */
[C---:B------:R-:W-:Y:S01]  /*3c20*/  FFMA.FTZ R17, R176.reuse, R17, R179 ;  /* 0x00000011b0117223 */ /* 0x040fe200000100b3 */
[----:B------:R-:W-:Y:S01]  /*3c30*/  FMUL.FTZ R12, R176, R13 ;  /* 0x0000000db00c7220 */ /* 0x000fe20000410000 */
[----:B------:R-:W-:Y:S01]  /*3c40*/  FMUL.FTZ R181, R0, R181 ;  /* 0x000000b500b57220 */ /* 0x000fe20000410000 */
[----:B------:R-:W-:Y:S01]  /*3c50*/  ISETP.GE.AND P3, PT, R131, 0x1, PT ;  /* 0x000000018300780c */ /* 0x000fe20003f66270 */
[C---:B------:R-:W-:Y:S01]  /*3c60*/  FFMA.FTZ R17, R177.reuse, R17, R180 ;  /* 0x00000011b1117223 */ /* 0x040fe200000100b4 */
[----:B------:R-:W-:Y:S01]  /*3c70*/  FMUL.FTZ R183, R177, R12 ;  /* 0x0000000cb1b77220 */ /* 0x000fe20000410000 */
[----:B------:R-:W-:Y:S01]  /*3c80*/  LOP3.LUT R235, R133, 0x1f, RZ, 0xc0, !PT ;  /* 0x0000001f85eb7812 */ /* 0x000fe200078ec0ff */
[----:B------:R-:W-:-:S02]  /*3c90*/  IMAD R236, R6, UR49, RZ ;  /* 0x0000003106ec7c24 */ /* 0x000fc4000f8e02ff */
[C---:B------:R-:W-:Y:S01]  /*3ca0*/  FFMA.FTZ R184, R178.reuse, R17, R181 ;  /* 0x00000011b2b87223 */ /* 0x040fe200000100b5 */
[----:B------:R-:W-:Y:S01]  /*3cb0*/  FMUL.FTZ R183, R178, R183 ;  /* 0x000000b7b2b77220 */ /* 0x000fe20000410000 */
[----:B------:R-:W-:Y:S01]  /*3cc0*/  ISETP.NE.AND P4, PT, R235, 0x1f, PT ;  /* 0x0000001feb00780c */ /* 0x000fe20003f85270 */
[----:B------:R-:W-:Y:S01]  /*3cd0*/  UIMAD UR56, UR4, -0x200, UR50 ;  /* 0xfffffe00043878a4 */ /* 0x000fe2000f8e0232 */
[----:B------:R-:W-:Y:S01]  /*3ce0*/  MOV R17, UR54 ;  /* 0x0000003600117c02 */ /* 0x000fe20008000f00 */
[----:B------:R-:W2:Y:S01]  /*3cf0*/  SHFL.DOWN PT, R13, R184, 0x1, 0x1f ;  /* 0x08201f00b80d7f89 */ /* 0x000ea200000e0000 */
[----:B------:R-:W-:Y:S01]  /*3d00*/  BSSY B0, `(.L_x_7254) ;  /* 0x00000ec000007945 */ /* 0x000fe20003800000 */
[----:B------:R-:W-:Y:S01]  /*3d10*/  USHF.R.S32.HI UR57, URZ, 0x1f, UR56 ;  /* 0x0000001f3f397899 */ /* 0x000fe20008011438 */
[----:B------:R-:W-:Y:S01]  /*3d20*/  ISETP.LE.OR P0, PT, R17, UR15, P0 ;  /* 0x0000000f11007c0c */ /* 0x000fe20008703670 */
[----:B------:R-:W3:Y:S01]  /*3d30*/  SHFL.DOWN PT, R12, R183, 0x1, 0x1f ;  /* 0x08201f00b70c7f89 */ /* 0x000ee200000e0000 */
[C---:B0-----:R-:W-:Y:S01]  /*3d40*/  @P3 FFMA.FTZ R16, R11.reuse, R3, R16 ;  /* 0x000000030b103223 */ /* 0x041fe20000010010 */
[----:B-1----:R-:W-:-:S04]  /*3d50*/  @P3 FMUL.FTZ R11, R11, R2 ;  /* 0x000000020b0b3220 */ /* 0x002fc80000410000 */
[----:B------:R-:W0:Y:S01]  /*3d60*/  SHFL.UP PT, R3, R16, 0x2, RZ ;  /* 0x0440000010037989 */ /* 0x000e2200000e00ff */
[----:B------:R-:W-:-:S03]  /*3d70*/  ISETP.GE.AND P3, PT, R131, 0x2, PT ;  /* 0x000000028300780c */ /* 0x000fc60003f66270 */
[----:B------:R-:W1:Y:S02]  /*3d80*/  SHFL.UP PT, R2, R11, 0x2, RZ ;  /* 0x044000000b027989 */ /* 0x000e6400000e00ff */
[----:B------:R-:W-:-:S05]  /*3d90*/  VOTEU.ALL UP0, P0 ;  /* 0x00000000003f7886 */ /* 0x000fca0000000000 */
[----:B------:R-:W-:Y:S01]  /*3da0*/  @!UP0 ULEA UR46, UR5, UR18, 0x3 ;  /* 0x00000012052e8291 */ /* 0x000fe2000f8e183f */
[C---:B--2---:R-:W-:Y:S01]  /*3db0*/  @P4 FFMA.FTZ R184, R183.reuse, R13, R184 ;  /* 0x0000000db7b84223 */ /* 0x044fe200000100b8 */
[----:B---3--:R-:W-:-:S04]  /*3dc0*/  @P4 FMUL.FTZ R183, R183, R12 ;  /* 0x0000000cb7b74220 */ /* 0x008fc80000410000 */
[----:B------:R-:W2:Y:S01]  /*3dd0*/  SHFL.DOWN PT, R13, R184, 0x2, 0x1f ;  /* 0x08401f00b80d7f89 */ /* 0x000ea200000e0000 */
[----:B------:R-:W-:-:S03]  /*3de0*/  ISETP.GE.U32.AND P4, PT, R235, 0x1e, PT ;  /* 0x0000001eeb00780c */ /* 0x000fc60003f86070 */
[----:B------:R-:W3:Y:S01]  /*3df0*/  SHFL.DOWN PT, R12, R183, 0x2, 0x1f ;  /* 0x08401f00b70c7f89 */ /* 0x000ee200000e0000 */
[C---:B0-----:R-:W-:Y:S01]  /*3e00*/  @P3 FFMA.FTZ R16, R11.reuse, R3, R16 ;  /* 0x000000030b103223 */ /* 0x041fe20000010010 */
[----:B-1----:R-:W-:-:S04]  /*3e10*/  @P3 FMUL.FTZ R11, R11, R2 ;  /* 0x000000020b0b3220 */ /* 0x002fc80000410000 */
[----:B------:R-:W0:Y:S01]  /*3e20*/  SHFL.UP PT, R3, R16, 0x4, RZ ;  /* 0x0480000010037989 */ /* 0x000e2200000e00ff */
[----:B------:R-:W-:-:S03]  /*3e30*/  ISETP.GE.AND P3, PT, R131, 0x4, PT ;  /* 0x000000048300780c */ /* 0x000fc60003f66270 */
[----:B------:R-:W1:Y:S01]  /*3e40*/  SHFL.UP PT, R2, R11, 0x4, RZ ;  /* 0x048000000b027989 */ /* 0x000e6200000e00ff */
[C---:B--2---:R-:W-:Y:S01]  /*3e50*/  @!P4 FFMA.FTZ R184, R183.reuse, R13, R184 ;  /* 0x0000000db7b8c223 */ /* 0x044fe200000100b8 */
[----:B---3--:R-:W-:-:S04]  /*3e60*/  @!P4 FMUL.FTZ R183, R183, R12 ;  /* 0x0000000cb7b7c220 */ /* 0x008fc80000410000 */
        /* <DEDUP_REMOVED lines=9> */
[----:B------:R-:W-:Y:S01]  /*3f00*/  HFMA2.MMA R13, -RZ, RZ, 0, 0 ;  /* 0x00000000ff0d7435 */ /* 0x000fe200000001ff */
[----:B---3--:R-:W-:-:S03]  /*3f10*/  @!P4 FMUL.FTZ R183, R183, R12 ;  /* 0x0000000cb7b7c220 */ /* 0x008fc60000410000 */
[----:B------:R-:W2:Y:S01]  /*3f20*/  SHFL.DOWN PT, R17, R184, 0x8, 0x1f ;  /* 0x09001f00b8117f89 */ /* 0x000ea200000e0000 */
[----:B------:R-:W-:-:S03]  /*3f30*/  MOV R12, 0x3f800000 ;  /* 0x3f800000000c7802 */ /* 0x000fc60000000f00 */
[----:B------:R-:W3:Y:S01]  /*3f40*/  SHFL.DOWN PT, R170, R183, 0x8, 0x1f ;  /* 0x09001f00b7aa7f89 */ /* 0x000ee200000e0000 */
[----:B0-----:R-:W-:-:S03]  /*3f50*/  @P3 FFMA.FTZ R16, R11, R3, R16 ;  /* 0x000000030b103223 */ /* 0x001fc60000010010 */
[----:B------:R-:W-:Y:S01]  /*3f60*/  @!P0 LDS.64 R12, [UR46+0x1728] ;  /* 0x0017282eff0c8984 */ /* 0x000fe20008000a00 */
[----:B------:R-:W-:Y:S01]  /*3f70*/  ISETP.GE.AND P0, PT, R131, 0x10, PT ;  /* 0x000000108300780c */ /* 0x000fe20003f06270 */
[----:B-1----:R-:W-:Y:S01]  /*3f80*/  @P3 FMUL.FTZ R11, R11, R2 ;  /* 0x000000020b0b3220 */ /* 0x002fe20000410000 */
[----:B------:R-:W-:Y:S01]  /*3f90*/  ISETP.GE.U32.AND P3, PT, R235, 0x18, PT ;  /* 0x00000018eb00780c */ /* 0x000fe20003f66070 */
[----:B------:R-:W0:Y:S04]  /*3fa0*/  SHFL.UP PT, R3, R16, 0x10, RZ ;  /* 0x0600000010037989 */ /* 0x000e2800000e00ff */
[----:B------:R-:W1:Y:S08]  /*3fb0*/  SHFL.UP PT, R2, R11, 0x10, RZ ;  /* 0x060000000b027989 */ /* 0x000e7000000e00ff */
[C---:B--2---:R-:W-:Y:S01]  /*3fc0*/  @!P3 FFMA.FTZ R184, R183.reuse, R17, R184 ;  /* 0x00000011b7b8b223 */ /* 0x044fe200000100b8 */
[----:B---3--:R-:W-:-:S04]  /*3fd0*/  @!P3 FMUL.FTZ R183, R183, R170 ;  /* 0x000000aab7b7b220 */ /* 0x008fc80000410000 */
[----:B------:R-:W2:Y:S04]  /*3fe0*/  SHFL.DOWN PT, R17, R184, 0x10, 0x1f ;  /* 0x0a001f00b8117f89 */ /* 0x000ea800000e0000 */
[----:B------:R-:W3:Y:S01]  /*3ff0*/  SHFL.DOWN PT, R234, R183, 0x10, 0x1f ;  /* 0x0a001f00b7ea7f89 */ /* 0x000ee200000e0000 */
[C---:B0-----:R-:W-:Y:S01]  /*4000*/  @P0 FFMA.FTZ R16, R11.reuse, R3, R16 ;  /* 0x000000030b100223 */ /* 0x041fe20000010010 */
[----:B------:R-:W-:Y:S02]  /*4010*/  HFMA2.MMA R3, -RZ, RZ, 0, 0 ;  /* 0x00000000ff037435 */ /* 0x000fe400000001ff */
[----:B-----5:R0:W-:Y:S01]  /*4020*/  SHFL.IDX PT, R170, R10, RZ, 0x1f ;  /* 0x00001fff0aaa7589 */ /* 0x0201e200000e0000 */
[----:B-1----:R-:W-:Y:S01]  /*4030*/  @P0 FMUL.FTZ R11, R11, R2 ;  /* 0x000000020b0b0220 */ /* 0x002fe20000410000 */
[----:B------:R-:W-:Y:S01]  /*4040*/  ISETP.GE.U32.AND P0, PT, R235, 0x10, PT ;  /* 0x00000010eb00780c */ /* 0x000fe20003f06070 */
[----:B------:R-:W-:Y:S01]  /*4050*/  IMAD R235, R7, UR48, R236 ;  /* 0x0000003007eb7c24 */ /* 0x000fe2000f8e02ec */
[----:B------:R-:W-:Y:S01]  /*4060*/  MOV R2, R133 ;  /* 0x0000008500027202 */ /* 0x000fe20000000f00 */
[----:B------:R-:W-:Y:S01]  /*4070*/  SHFL.UP PT, R16, R16, 0x1, RZ ;  /* 0x0420000010107989 */ /* 0x000fe200000e00ff */
[----:B------:R-:W-:-:S03]  /*4080*/  MOV R236, UR51 ;  /* 0x0000003300ec7c02 */ /* 0x000fc60008000f00 */
[----:B------:R-:W-:Y:S01]  /*4090*/  IMAD.WIDE.U32 R2, R6, UR48, R2 ;  /* 0x0000003006027c25 */ /* 0x000fe2000f8e0002 */
[----:B------:R-:W1:Y:S04]  /*40a0*/  SHFL.UP PT, R11, R11, 0x1, RZ ;  /* 0x042000000b0b7989 */ /* 0x000e6800000e00ff */
[----:B------:R-:W-:Y:S01]  /*40b0*/  IADD3 R3, R3, R235, RZ ;  /* 0x000000eb03037210 */ /* 0x000fe20007ffe0ff */
[C---:B--2---:R-:W-:Y:S01]  /*40c0*/  @!P0 FFMA.FTZ R184, R183.reuse, R17, R184 ;  /* 0x00000011b7b88223 */ /* 0x044fe200000100b8 */
[----:B------:R-:W-:Y:S01]  /*40d0*/  SHF.R.S32.HI R235, RZ, 0x1f, R139 ;  /* 0x0000001fffeb7819 */ /* 0x000fe2000001148b */
[----:B---3--:R-:W-:Y:S01]  /*40e0*/  @!P0 FMUL.FTZ R183, R183, R234 ;  /* 0x000000eab7b78220 */ /* 0x008fe20000410000 */
[----:B------:R-:W-:Y:S02]  /*40f0*/  IMAD.WIDE.U32 R2, R139, UR44, R2 ;  /* 0x0000002c8b027c25 */ /* 0x000fe4000f8e0002 */
[----:B------:R-:W-:Y:S02]  /*4100*/  SHFL.DOWN PT, R239, R184, 0x1, 0x1f ;  /* 0x08201f00b8ef7f89 */ /* 0x000fe400000e0000 */
[----:B0-----:R-:W-:-:S02]  /*4110*/  IMAD R10, R235, UR44, RZ ;  /* 0x0000002ceb0a7c24 */ /* 0x001fc4000f8e02ff */
[----:B------:R-:W-:Y:S02]  /*4120*/  SHFL.DOWN PT, R234, R183, 0x1, 0x1f ;  /* 0x08201f00b7ea7f89 */ /* 0x000fe400000e0000 */
[----:B------:R-:W-:Y:S02]  /*4130*/  IMAD R17, R139, UR45, R10 ;  /* 0x0000002d8b117c24 */ /* 0x000fe4000f8e020a */
[----:B------:R-:W0:Y:S03]  /*4140*/  SHFL.IDX PT, R235, R13, RZ, 0x1f ;  /* 0x00001fff0deb7589 */ /* 0x000e2600000e0000 */
[----:B------:R-:W-:Y:S01]  /*4150*/  IADD3 R3, R3, R17, RZ ;  /* 0x0000001103037210 */ /* 0x000fe20007ffe0ff */
[----:B------:R-:W-:Y:S01]  /*4160*/  SHFL.IDX PT, R184, R184, RZ, 0x1f ;  /* 0x00001fffb8b87589 */ /* 0x000fe200000e0000 */
[----:B-1----:R-:W-:Y:S01]  /*4170*/  @P1 FFMA.FTZ R170, R11, R170, R16 ;  /* 0x000000aa0baa1223 */ /* 0x002fe20000010010 */
[----:B------:R-:W-:-:S02]  /*4180*/  LEA R10, P1, R2, UR30, 0x2 ;  /* 0x0000001e020a7c11 */ /* 0x000fc4000f8210ff */
[C---:B------:R-:W-:Y:S01]  /*4190*/  IADD3 R16, P0, R2.reuse, UR51, RZ ;  /* 0x0000003302107c10 */ /* 0x040fe2000ff1e0ff */
[----:B------:R-:W-:Y:S01]  /*41a0*/  FFMA.FTZ R237, R15, R170, R14 ;  /* 0x000000aa0fed7223 */ /* 0x000fe2000001000e */
[----:B------:R-:W-:Y:S01]  /*41b0*/  LEA.HI.X R11, R2, UR31, R3, 0x2, P1 ;  /* 0x0000001f020b7c11 */ /* 0x000fe200088f1403 */
[----:B------:R-:W-:Y:S01]  /*41c0*/  HADD2.F32 R170, -RZ, R95.H0_H0 ;  /* 0x2000005fffaa7230 */ /* 0x000fe20000004100 */
[----:B------:R-:W-:Y:S01]  /*41d0*/  LEA.HI.X.SX32 R17, R236, R3, 0x1, P0 ;  /* 0x00000003ec117211 */ /* 0x000fe200000f0eff */
[----:B------:R-:W1:Y:S01]  /*41e0*/  SHFL.IDX PT, R183, R183, RZ, 0x1f ;  /* 0x00001fffb7b77589 */ /* 0x000e6200000e0000 */
[----:B------:R-:W-:Y:S02]  /*41f0*/  MOV R3, UR56 ;  /* 0x0000003800037c02 */ /* 0x000fe40008000f00 */
[----:B------:R-:W-:Y:S02]  /*4200*/  MOV R15, UR56 ;  /* 0x00000038000f7c02 */ /* 0x000fe40008000f00 */
[----:B------:R-:W-:Y:S01]  /*4210*/  LEA R14, P0, R3, R10, 0x2 ;  /* 0x0000000a030e7211 */ /* 0x000fe200078010ff */
[----:B------:R-:W-:Y:S01]  /*4220*/  HADD2.F32 R3, -RZ, R218.H0_H0 ;  /* 0x200000daff037230 */ /* 0x000fe20000004100 */
[----:B------:R-:W-:Y:S01]  /*4230*/  MOV R2, UR57 ;  /* 0x0000003900027c02 */ /* 0x000fe20008000f00 */
[----:B0-----:R-:W-:Y:S01]  /*4240*/  @P2 FFMA.FTZ R235, R234, R235, R239 ;  /* 0x000000ebeaeb2223 */ /* 0x001fe200000100ef */
[----:B------:R-:W-:-:S02]  /*4250*/  FFMA.FTZ R239, R178, R237, R171 ;  /* 0x000000edb2ef7223 */ /* 0x000fc400000100ab */
[----:B------:R-:W-:Y:S01]  /*4260*/  LEA.HI.X R15, R15, R11, R2, 0x2, P0 ;  /* 0x0000000b0f0f7211 */ /* 0x000fe200000f1402 */
[----:B------:R-:W-:Y:S01]  /*4270*/  FMUL.FTZ R2, R64, R3 ;  /* 0x0000000340027220 */ /* 0x000fe20000410000 */
[----:B------:R-:W-:Y:S01]  /*4280*/  FFMA.FTZ R171, R235, R233, R232 ;  /* 0x000000e9ebab7223 */ /* 0x000fe200000100e8 */
[----:B------:R-:W-:Y:S01]  /*4290*/  FFMA.FTZ R233, R0, R237, RZ ;  /* 0x000000ed00e97223 */ /* 0x000fe200000100ff */
[-C--:B------:R-:W-:Y:S01]  /*42a0*/  FFMA.FTZ R235, R177, R239.reuse, R172 ;  /* 0x000000efb1eb7223 */ /* 0x080fe200000100ac */
[----:B------:R-:W-:Y:S01]  /*42b0*/  FFMA.FTZ R2, R138, -R2, R237 ;  /* 0x800000028a027223 */ /* 0x000fe200000100ed */
[----:B------:R-:W-:Y:S01]  /*42c0*/  FMUL.FTZ R234, R65, R170 ;  /* 0x000000aa41ea7220 */ /* 0x000fe20000410000 */
[----:B------:R-:W-:Y:S01]  /*42d0*/  FFMA.FTZ R232, R80, R239, R233 ;  /* 0x000000ef50e87223 */ /* 0x000fe200000100e9 */
[----:B------:R-:W-:Y:S01]  /*42e0*/  FFMA.FTZ R237, R176, R235, R169 ;  /* 0x000000ebb0ed7223 */ /* 0x000fe200000100a9 */
[----:B------:R-:W-:Y:S01]  /*42f0*/  FFMA.FTZ R175, R190, R171, R175 ;  /* 0x000000abbeaf7223 */ /* 0x000fe200000100af */
[----:B------:R-:W-:Y:S01]  /*4300*/  FMUL.FTZ R172, R62, R143 ;  /* 0x0000008f3eac7220 */ /* 0x000fe20000410000 */
[----:B------:R-:W-:Y:S01]  /*4310*/  FFMA.FTZ R169, R140, -R234, R239 ;  /* 0x800000ea8ca97223 */ /* 0x000fe200000100ef */
[----:B------:R-:W-:Y:S01]  /*4320*/  FFMA.FTZ R233, R79, R235, R232 ;  /* 0x000000eb4fe97223 */ /* 0x000fe200000100e8 */
[----:B------:R-:W-:Y:S01]  /*4330*/  FFMA.FTZ R234, R207, R237, R182 ;  /* 0x000000edcfea7223 */ /* 0x000fe200000100b6 */
[----:B------:R-:W-:Y:S01]  /*4340*/  FFMA.FTZ R219, R198, R175, R219 ;  /* 0x000000afc6db7223 */ /* 0x000fe200000100db */
[----:B------:R-:W-:Y:S01]  /*4350*/  FFMA.FTZ R172, R154, -R172, R235 ;  /* 0x800000ac9aac7223 */ /* 0x000fe200000100eb */
[----:B------:R-:W-:Y:S01]  /*4360*/  FFMA.FTZ R232, R78, R237, R233 ;  /* 0x000000ed4ee87223 */ /* 0x000fe200000100e9 */
[----:B------:R-:W-:Y:S01]  /*4370*/  FFMA.FTZ R182, R156, -R221, R237 ;  /* 0x800000dd9cb67223 */ /* 0x000fe200000100ed */
[-C--:B------:R-:W-:Y:S01]  /*4380*/  FFMA.FTZ R235, R205, R234.reuse, R230 ;  /* 0x000000eacdeb7223 */ /* 0x080fe200000100e6 */
[----:B------:R-:W-:Y:S01]  /*4390*/  FFMA.FTZ R221, R197, R219, R222 ;  /* 0x000000dbc5dd7223 */ /* 0x000fe200000100de */
[----:B------:R-:W-:Y:S01]  /*43a0*/  FFMA.FTZ R233, R77, R234, R232 ;  /* 0x000000ea4de97223 */ /* 0x000fe200000100e8 */
[----:B------:R-:W-:Y:S01]  /*43b0*/  ISETP.NE.AND P0, PT, R133, RZ, PT ;  /* 0x000000ff8500720c */ /* 0x000fe20003f05270 */
[----:B------:R-:W-:Y:S01]  /*43c0*/  FFMA.FTZ R232, R206, R235, R231 ;  /* 0x000000ebcee87223 */ /* 0x000fe200000100e7 */
[----:B------:R-:W-:Y:S01]  /*43d0*/  FFMA.FTZ R222, R158, -R229, R235 ;  /* 0x800000e59ede7223 */ /* 0x000fe200000100eb */
[----:B------:R-:W-:Y:S01]  /*43e0*/  FFMA.FTZ R229, R199, R221, R226 ;  /* 0x000000ddc7e57223 */ /* 0x000fe200000100e2 */
[----:B------:R-:W-:Y:S01]  /*43f0*/  FFMA.FTZ R230, R76, R235, R233 ;  /* 0x000000eb4ce67223 */ /* 0x000fe200000100e9 */
[-C--:B------:R-:W-:Y:S01]  /*4400*/  FFMA.FTZ R233, R203, R232.reuse, R228 ;  /* 0x000000e8cbe97223 */ /* 0x080fe200000100e4 */
[----:B-1----:R-:W-:Y:S01]  /*4410*/  FFMA.FTZ R13, R183, R13, R184 ;  /* 0x0000000db70d7223 */ /* 0x002fe200000100b8 */
[----:B------:R-:W-:Y:S01]  /*4420*/  FFMA.FTZ R225, R200, R229, R225 ;  /* 0x000000e5c8e17223 */ /* 0x000fe200000100e1 */
[----:B------:R-:W-:Y:S01]  /*4430*/  FFMA.FTZ R231, R75, R232, R230 ;  /* 0x000000e84be77223 */ /* 0x000fe200000100e6 */
[----:B------:R-:W-:Y:S01]  /*4440*/  FFMA.FTZ R228, R204, R233, R227 ;  /* 0x000000e9cce47223 */ /* 0x000fe200000100e3 */
[----:B------:R-:W-:Y:S01]  /*4450*/  FMUL.FTZ R12, R183, R12 ;  /* 0x0000000cb70c7220 */ /* 0x000fe20000410000 */
[----:B------:R-:W-:Y:S01]  /*4460*/  FFMA.FTZ R189, R202, R225, R189 ;  /* 0x000000e1cabd7223 */ /* 0x000fe200000100bd */
[----:B------:R-:W-:Y:S01]  /*4470*/  FFMA.FTZ R226, R74, R233, R231 ;  /* 0x000000e94ae27223 */ /* 0x000fe200000100e7 */
[CC--:B------:R-:W-:Y:S01]  /*4480*/  FFMA.FTZ R208, R201.reuse, R228.reuse, R208 ;  /* 0x000000e4c9d07223 */ /* 0x0c0fe200000100d0 */
[----:B------:R-:W-:Y:S01]  /*4490*/  VOTEU.ALL UP0, P0 ;  /* 0x00000000003f7886 */ /* 0x000fe20000000000 */
[----:B------:R-:W-:Y:S01]  /*44a0*/  FFMA.FTZ R201, R201, R189, R188 ;  /* 0x000000bdc9c97223 */ /* 0x000fe200000100bc */
[----:B------:R-:W-:Y:S01]  /*44b0*/  FFMA.FTZ R227, R73, R228, R226 ;  /* 0x000000e449e37223 */ /* 0x000fe200000100e2 */
[-C--:B------:R-:W-:Y:S01]  /*44c0*/  FFMA.FTZ R202, R202, R208.reuse, R209 ;  /* 0x000000d0caca7223 */ /* 0x080fe200000100d1 */
[----:B------:R-:W-:Y:S01]  /*44d0*/  FMUL.FTZ R183, R51, R171 ;  /* 0x000000ab33b77220 */ /* 0x000fe20000410000 */
[----:B------:R-:W-:Y:S01]  /*44e0*/  FFMA.FTZ R187, R204, R201, R187 ;  /* 0x000000c9ccbb7223 */ /* 0x000fe200000100bb */
[----:B------:R-:W-:Y:S01]  /*44f0*/  FFMA.FTZ R188, R72, R208, R227 ;  /* 0x000000d048bc7223 */ /* 0x000fe200000100e3 */
[-C--:B------:R-:W-:Y:S01]  /*4500*/  FFMA.FTZ R211, R200, R202.reuse, R211 ;  /* 0x000000cac8d37223 */ /* 0x080fe200000100d3 */
[----:B------:R-:W-:Y:S01]  /*4510*/  @!UP0 ULEA UR46, UR5, UR18, 0x3 ;  /* 0x00000012052e8291 */ /* 0x000fe2000f8e183f */
[----:B------:R-:W-:Y:S01]  /*4520*/  FFMA.FTZ R203, R203, R187, R186 ;  /* 0x000000bbcbcb7223 */ /* 0x000fe200000100ba */
[----:B------:R-:W-:Y:S01]  /*4530*/  FFMA.FTZ R209, R71, R202, R188 ;  /* 0x000000ca47d17223 */ /* 0x000fe200000100bc */
[----:B------:R-:W-:Y:S01]  /*4540*/  FFMA.FTZ R210, R199, R211, R210 ;  /* 0x000000d3c7d27223 */ /* 0x000fe200000100d2 */
[----:B------:R-:W-:Y:S01]  /*4550*/  SHF.L.U32 R188, R133, 0x4, RZ ;  /* 0x0000000485bc7819 */ /* 0x000fe200000006ff */
[----:B------:R-:W-:Y:S01]  /*4560*/  FFMA.FTZ R185, R206, R203, R185 ;  /* 0x000000cbceb97223 */ /* 0x000fe200000100b9 */
[----:B------:R-:W-:Y:S01]  /*4570*/  FFMA.FTZ R186, R70, R211, R209 ;  /* 0x000000d346ba7223 */ /* 0x000fe200000100d1 */
[----:B------:R-:W-:Y:S01]  /*4580*/  FFMA.FTZ R199, R197, R210, R212 ;  /* 0x000000d2c5c77223 */ /* 0x000fe200000100d4 */
[----:B------:R-:W-:Y:S01]  /*4590*/  LEA.HI.SX32 R184, R188, R188, 0x1b ;  /* 0x000000bcbcb87211 */ /* 0x000fe200078fdaff */
[----:B------:R-:W-:Y:S01]  /*45a0*/  FFMA.FTZ R205, R205, R185, R214 ;  /* 0x000000b9cdcd7223 */ /* 0x000fe200000100d6 */
[----:B------:R-:W-:Y:S01]  /*45b0*/  FFMA.FTZ R197, R69, R210, R186 ;  /* 0x000000d245c57223 */ /* 0x000fe200000100ba */
[----:B------:R-:W-:Y:S01]  /*45c0*/  FFMA.FTZ R198, R198, R199, R213 ;  /* 0x000000c7c6c67223 */ /* 0x000fe200000100d5 */
[----:B------:R-:W-:Y:S01]  /*45d0*/  FFMA.FTZ R191, R166, -R191, R199 ;  /* 0x800000bfa6bf7223 */ /* 0x000fe200000100c7 */
[----:B------:R-:W-:Y:S01]  /*45e0*/  FFMA.FTZ R207, R207, R205, R216 ;  /* 0x000000cdcfcf7223 */ /* 0x000fe200000100d8 */
[----:B------:R-:W-:Y:S01]  /*45f0*/  FFMA.FTZ R186, R68, R199, R197 ;  /* 0x000000c744ba7223 */ /* 0x000fe200000100c5 */
[----:B------:R-:W-:Y:S01]  /*4600*/  LEA R184, R184, UR18, 0x2 ;  /* 0x00000012b8b87c11 */ /* 0x000fe2000f8e10ff */
[----:B------:R-:W-:Y:S01]  /*4610*/  FFMA.FTZ R215, R190, R198, R215 ;  /* 0x000000c6bed77223 */ /* 0x000fe200000100d7 */
[----:B------:R-:W-:Y:S01]  /*4620*/  FFMA.FTZ R179, R176, R207, R179 ;  /* 0x000000cfb0b37223 */ /* 0x000fe200000100b3 */
[----:B------:R-:W-:Y:S01]  /*4630*/  FMUL.FTZ R176, R50, R175 ;  /* 0x000000af32b07220 */ /* 0x000fe20000410000 */
[----:B------:R0:W-:Y:S01]  /*4640*/  @!P0 STS.64 [UR46+0x1728], R12 ;  /* 0x0017280cff008988 */ /* 0x0001e20008000a2e */
[----:B------:R-:W-:Y:S01]  /*4650*/  FMUL.FTZ R209, R136, R183 ;  /* 0x000000b788d17220 */ /* 0x000fe20000410000 */
[-C--:B------:R-:W-:Y:S01]  /*4660*/  FFMA.FTZ R177, R177, R179.reuse, R180 ;  /* 0x000000b3b1b17223 */ /* 0x080fe200000100b4 */
[----:B------:R-:W-:Y:S01]  /*4670*/  FMUL.FTZ R199, R145, R176 ;  /* 0x000000b091c77220 */ /* 0x000fe20000410000 */
[----:B------:R-:W-:Y:S01]  /*4680*/  FMUL.FTZ R190, R62, R179 ;  /* 0x000000b33ebe7220 */ /* 0x000fe20000410000 */
[----:B------:R-:W-:Y:S01]  /*4690*/  FFMA.FTZ R220, R157, -R220, R234 ;  /* 0x800000dc9ddc7223 */ /* 0x000fe200000100ea */
[-C--:B------:R-:W-:Y:S01]  /*46a0*/  FFMA.FTZ R181, R178, R177.reuse, R181 ;  /* 0x000000b1b2b57223 */ /* 0x080fe200000100b5 */
[----:B------:R-:W-:Y:S01]  /*46b0*/  FMUL.FTZ R197, R65, R177 ;  /* 0x000000b141c57220 */ /* 0x000fe20000410000 */
[----:B------:R1:W-:Y:S01]  /*46c0*/  STS [R184+0x468], R199 ;  /* 0x000468c7b8007388 */ /* 0x0003e20000000800 */
[----:B------:R-:W-:Y:S01]  /*46d0*/  FFMA.FTZ R180, R67, R198, R186 ;  /* 0x000000c643b47223 */ /* 0x000fe200000100ba */
[----:B------:R-:W-:Y:S01]  /*46e0*/  FMUL.FTZ R188, R64, R181 ;  /* 0x000000b540bc7220 */ /* 0x000fe20000410000 */
[----:B0-----:R-:W-:Y:S01]  /*46f0*/  FMUL.FTZ R12, R60, R205 ;  /* 0x000000cd3c0c7220 */ /* 0x001fe20000410000 */
[----:B------:R-:W-:Y:S01]  /*4700*/  FMUL.FTZ R204, R52, R221 ;  /* 0x000000dd34cc7220 */ /* 0x000fe20000410000 */
[----:B------:R-:W-:Y:S01]  /*4710*/  FMUL.FTZ R186, R53, R219 ;  /* 0x000000db35ba7220 */ /* 0x000fe20000410000 */
[----:B------:R-:W-:Y:S01]  /*4720*/  FFMA.FTZ R178, R2, R188, RZ ;  /* 0x000000bc02b27223 */ /* 0x000fe200000100ff */
[----:B------:R0:W-:Y:S01]  /*4730*/  STS [R184+0x46c], R209 ;  /* 0x00046cd1b8007388 */ /* 0x0001e20000000800 */
[----:B------:R-:W-:Y:S01]  /*4740*/  FFMA.FTZ R193, R164, -R193, R211 ;  /* 0x800000c1a4c17223 */ /* 0x000fe200000100d3 */
[----:B------:R-:W-:Y:S01]  /*4750*/  FMUL.FTZ R211, R147, R204 ;  /* 0x000000cc93d37220 */ /* 0x000fe20000410000 */
[----:B------:R-:W-:Y:S01]  /*4760*/  FFMA.FTZ R13, R169, R197, R178 ;  /* 0x000000c5a90d7223 */ /* 0x000fe200000100b2 */
[----:B-1----:R-:W-:Y:S01]  /*4770*/  FMUL.FTZ R199, R63, R207 ;  /* 0x000000cf3fc77220 */ /* 0x002fe20000410000 */
[----:B------:R-:W-:Y:S01]  /*4780*/  FMUL.FTZ R227, R142, R186 ;  /* 0x000000ba8ee37220 */ /* 0x000fe20000410000 */
[----:B------:R-:W-:Y:S01]  /*4790*/  FFMA.FTZ R224, R159, -R224, R232 ;  /* 0x800000e09fe07223 */ /* 0x000fe200000100e8 */
[----:B------:R-:W-:Y:S01]  /*47a0*/  FFMA.FTZ R13, R172, R190, R13 ;  /* 0x000000beac0d7223 */ /* 0x000fe2000001000d */
[----:B------:R-:W-:Y:S01]  /*47b0*/  FMUL.FTZ R178, R58, R203 ;  /* 0x000000cb3ab27220 */ /* 0x000fe20000410000 */
[----:B------:R1:W-:Y:S01]  /*47c0*/  STS [R184+0x460], R211 ;  /* 0x000460d3b8007388 */ /* 0x0003e20000000800 */
[----:B0-----:R-:W-:Y:S01]  /*47d0*/  FMUL.FTZ R209, R61, R185 ;  /* 0x000000b93dd17220 */ /* 0x001fe20000410000 */
[----:B------:R-:W-:Y:S01]  /*47e0*/  FFMA.FTZ R13, R182, R199, R13 ;  /* 0x000000c7b60d7223 */ /* 0x000fe2000001000d */
[----:B------:R-:W-:Y:S01]  /*47f0*/  FFMA.FTZ R174, R167, -R174, R198 ;  /* 0x800000aea7ae7223 */ /* 0x000fe200000100c6 */
[----:B------:R0:W-:Y:S01]  /*4800*/  STS [R184+0x464], R227 ;  /* 0x000464e3b8007388 */ /* 0x0001e20000000800 */
[----:B------:R-:W-:Y:S01]  /*4810*/  FFMA.FTZ R223, R160, -R223, R233 ;  /* 0x800000dfa0df7223 */ /* 0x000fe200000100e9 */
[----:B------:R-:W-:Y:S01]  /*4820*/  FFMA.FTZ R13, R220, R12, R13 ;  /* 0x0000000cdc0d7223 */ /* 0x000fe2000001000d */
[----:B------:R-:W-:Y:S01]  /*4830*/  FMUL.FTZ R239, R55, R229 ;  /* 0x000000e537ef7220 */ /* 0x000fe20000410000 */
[----:B------:R-:W-:Y:S01]  /*4840*/  FMUL.FTZ R200, R56, R201 ;  /* 0x000000c938c87220 */ /* 0x000fe20000410000 */
[----:B------:R-:W-:Y:S01]  /*4850*/  FFMA.FTZ R196, R161, -R196, R228 ;  /* 0x800000c4a1c47223 */ /* 0x000fe200000100e4 */
[----:B------:R-:W-:Y:S01]  /*4860*/  FFMA.FTZ R13, R222, R209, R13 ;  /* 0x000000d1de0d7223 */ /* 0x000fe2000001000d */
[----:B-1----:R-:W-:Y:S01]  /*4870*/  FMUL.FTZ R211, R59, R187 ;  /* 0x000000bb3bd37220 */ /* 0x002fe20000410000 */
[----:B------:R-:W-:Y:S01]  /*4880*/  FMUL.FTZ R213, R144, R239 ;  /* 0x000000ef90d57220 */ /* 0x000fe20000410000 */
[----:B------:R-:W-:Y:S01]  /*4890*/  FMUL.FTZ R233, R57, R189 ;  /* 0x000000bd39e97220 */ /* 0x000fe20000410000 */
[-C--:B------:R-:W-:Y:S01]  /*48a0*/  FFMA.FTZ R198, R224, R178.reuse, R13 ;  /* 0x000000b2e0c67223 */ /* 0x080fe2000001000d */
[----:B0-----:R-:W-:Y:S01]  /*48b0*/  FMUL.FTZ R227, R153, R178 ;  /* 0x000000b299e37220 */ /* 0x001fe20000410000 */
[----:B------:R-:W-:Y:S01]  /*48c0*/  MOV R178, UR16 ;  /* 0x0000001000b27c02 */ /* 0x000fe20008000f00 */
[-C--:B------:R-:W-:Y:S01]  /*48d0*/  FMUL.FTZ R13, R148, R211.reuse ;  /* 0x000000d3940d7220 */ /* 0x080fe20000410000 */
[----:B------:R-:W-:Y:S01]  /*48e0*/  FFMA.FTZ R211, R223, R211, R198 ;  /* 0x000000d3dfd37223 */ /* 0x000fe200000100c6 */
[-C--:B------:R-:W-:Y:S01]  /*48f0*/  FMUL.FTZ R231, R151, R200.reuse ;  /* 0x000000c897e77220 */ /* 0x080fe20000410000 */
[----:B------:R-:W-:Y:S01]  /*4900*/  IADD3 R178, R178, -UR51, -R133 ;  /* 0x80000033b2b27c10 */ /* 0x000fe2000fffe885 */
[----:B------:R-:W-:Y:S01]  /*4910*/  FFMA.FTZ R195, R162, -R195, R208 ;  /* 0x800000c3a2c37223 */ /* 0x000fe200000100d0 */
[----:B------:R-:W-:Y:S01]  /*4920*/  FFMA.FTZ R200, R196, R200, R211 ;  /* 0x000000c8c4c87223 */ /* 0x000fe200000100d3 */
[----:B------:R-:W-:Y:S01]  /*4930*/  FFMA.FTZ R194, R163, -R194, R202 ;  /* 0x800000c2a3c27223 */ /* 0x000fe200000100ca */
[----:B------:R-:W-:Y:S01]  /*4940*/  ISETP.GE.AND P1, PT, R178, 0x1, PT ;  /* 0x00000001b200780c */ /* 0x000fe20003f26270 */
[----:B------:R-:W-:Y:S01]  /*4950*/  FMUL.FTZ R202, R54, R225 ;  /* 0x000000e136ca7220 */ /* 0x000fe20000410000 */
[-C--:B------:R-:W-:Y:S01]  /*4960*/  FMUL.FTZ R235, R146, R233.reuse ;  /* 0x000000e992eb7220 */ /* 0x080fe20000410000 */
[----:B------:R0:W-:Y:S01]  /*4970*/  STS [R184+0x45c], R213 ;  /* 0x00045cd5b8007388 */ /* 0x0001e20000000800 */
[----:B------:R-:W-:Y:S01]  /*4980*/  FFMA.FTZ R233, R195, R233, R200 ;  /* 0x000000e9c3e97223 */ /* 0x000fe200000100c8 */
[----:B------:R-:W-:Y:S01]  /*4990*/  FMUL.FTZ R237, R149, R202 ;  /* 0x000000ca95ed7220 */ /* 0x000fe20000410000 */
[----:B------:R-:W-:Y:S01]  /*49a0*/  FMUL.FTZ R211, R155, R12 ;  /* 0x0000000c9bd37220 */ /* 0x000fe20000410000 */
[----:B------:R1:W-:Y:S01]  /*49b0*/  STS [R184+0x44c], R13 ;  /* 0x00044c0db8007388 */ /* 0x0003e20000000800 */
[----:B------:R-:W-:Y:S01]  /*49c0*/  FMUL.FTZ R197, R170, R197 ;  /* 0x000000c5aac57220 */ /* 0x000fe20000410000 */
[----:B------:R-:W-:Y:S01]  /*49d0*/  FFMA.FTZ R202, R194, R202, R233 ;  /* 0x000000cac2ca7223 */ /* 0x000fe200000100e9 */
[----:B------:R-:W-:Y:S01]  /*49e0*/  FFMA.FTZ R192, R165, -R192, R210 ;  /* 0x800000c0a5c07223 */ /* 0x000fe200000100d2 */
[----:B------:R2:W-:Y:S01]  /*49f0*/  STS [R184+0x458], R237 ;  /* 0x000458edb8007388 */ /* 0x0005e20000000800 */
[----:B0-----:R-:W-:Y:S01]  /*4a00*/  FMUL.FTZ R213, R150, R209 ;  /* 0x000000d196d57220 */ /* 0x001fe20000410000 */
[----:B------:R-:W-:Y:S01]  /*4a10*/  FMUL.FTZ R209, R152, R199 ;  /* 0x000000c798d17220 */ /* 0x000fe20000410000 */
[----:B------:R-:W-:Y:S01]  /*4a20*/  FMUL.FTZ R199, R143, R190 ;  /* 0x000000be8fc77220 */ /* 0x000fe20000410000 */
[----:B------:R2:W-:Y:S01]  /*4a30*/  STS [R184+0x454], R235 ;  /* 0x000454ebb8007388 */ /* 0x0005e20000000800 */
[----:B-1----:R-:W-:Y:S01]  /*4a40*/  FMUL.FTZ R13, R3, R188 ;  /* 0x000000bc030d7220 */ /* 0x002fe20000410000 */
[----:B------:R-:W-:-:S02]  /*4a50*/  FFMA.FTZ R239, R193, R239, R202 ;  /* 0x000000efc1ef7223 */ /* 0x000fc400000100ca */
[----:B------:R2:W-:Y:S02]  /*4a60*/  STS [R184+0x450], R231 ;  /* 0x000450e7b8007388 */ /* 0x0005e40000000800 */
[----:B------:R-:W-:Y:S02]  /*4a70*/  FFMA.FTZ R204, R192, R204, R239 ;  /* 0x000000ccc0cc7223 */ /* 0x000fe400000100ef */
        /* <DEDUP_REMOVED lines=9> */
[----:B------:R-:W-:Y:S01]  /*4b10*/  LEA.HI.SX32 R12, R133, R133, 0x1b ;  /* 0x00000085850c7211 */ /* 0x000fe200078fdaff */
[----:B------:R-:W-:Y:S02]  /*4b20*/  USHF.R.S32.HI UR46, URZ, 0x1f, UR5 ;  /* 0x0000001f3f2e7899 */ /* 0x000fe40008011405 */
[----:B------:R-:W-:Y:S01]  /*4b30*/  IMAD.WIDE.U32 R16, R8, UR5, R16 ;  /* 0x0000000508107c25 */ /* 0x000fe2000f8e0010 */
[----:B--2---:R-:W-:-:S03]  /*4b40*/  LEA R184, R12, UR18, 0x2 ;  /* 0x000000120cb87c11 */ /* 0x004fc6000f8e10ff */
[----:B------:R-:W-:Y:S02]  /*4b50*/  IMAD R12, R8, UR46, RZ ;  /* 0x0000002e080c7c24 */ /* 0x000fe4000f8e02ff */
[----:B------:R-:W0:Y:S02]  /*4b60*/  LDS R197, [R184+0x430] ;  /* 0x00043000b8c57984 */ /* 0x000e240000000800 */
[----:B------:R-:W-:Y:S01]  /*4b70*/  IMAD R13, R9, UR5, R12 ;  /* 0x00000005090d7c24 */ /* 0x000fe2000f8e020c */
[----:B------:R-:W-:-:S04]  /*4b80*/  LEA R12, P1, R16, UR30, 0x2 ;  /* 0x0000001e100c7c11 */ /* 0x000fc8000f8210ff */
[----:B------:R-:W-:-:S04]  /*4b90*/  IADD3 R13, R17, R13, RZ ;  /* 0x0000000d110d7210 */ /* 0x000fc80007ffe0ff */
[----:B------:R-:W-:-:S05]  /*4ba0*/  LEA.HI.X R13, R16, UR31, R13, 0x2, P1 ;  /* 0x0000001f100d7c11 */ /* 0x000fca00088f140d */
[----:B0-----:R0:W-:Y:S02]  /*4bb0*/  REDG.E.ADD.F32.FTZ.RN.STRONG.GPU desc[UR20][R12.64], R197 ;  /* 0x000000c50c0079a6 */ /* 0x0011e4000c10f394 */
.L_x_7255:
[----:B------:R-:W-:Y:S05]  /*4bc0*/  BSYNC B0 ;  /* 0x0000000000007941 */ /* 0x000fea0003800000 */
.L_x_7254:
[----:B0-2---:R-:W-:Y:S01]  /*4bd0*/  FFMA.FTZ R13, R191, R186, R204 ;  /* 0x000000babf0d7223 */ /* 0x005fe200000100cc */
[----:B------:R-:W-:Y:S01]  /*4be0*/  USHF.L.U32 UR47, UR6, 0x2, URZ ;  /* 0x00000002062f7899 */ /* 0x000fe2000800063f */
[----:B------:R-:W-:Y:S01]  /*4bf0*/  ISETP.GE.AND P1, PT, R178, 0x21, PT ;  /* 0x00000021b200780c */ /* 0x000fe20003f26270 */
[----:B------:R-:W-:Y:S01]  /*4c00*/  USHF.L.U64.HI UR46, UR6, 0x2, UR7 ;  /* 0x00000002062e7899 */ /* 0x000fe20008010207 */
[----:B------:R-:W-:Y:S01]  /*4c10*/  FFMA.FTZ R186, R174, R176, R13 ;  /* 0x000000b0aeba7223 */ /* 0x000fe2000001000d */
[----:B------:R-:W-:Y:S01]  /*4c20*/  IADD3 R176, R133, 0x20, RZ ;  /* 0x0000002085b07810 */ /* 0x000fe20007ffe0ff */
[----:B------:R-:W-:Y:S01]  /*4c30*/  FMUL.FTZ R17, R66, R215 ;  /* 0x000000d742117220 */ /* 0x000fe20000410000 */
[----:B------:R-:W-:-:S04]  /*4c40*/  IMAD.WIDE.U32 R12, R8, UR47, R14 ;  /* 0x0000002f080c7c25 */ /* 0x000fc8000f8e000e */
[----:B------:R-:W-:Y:S01]  /*4c50*/  FFMA.FTZ R16, R168, -R173, R215 ;  /* 0x800000ada8107223 */ /* 0x000fe200000100d7 */
[----:B------:R-:W-:Y:S01]  /*4c60*/  LEA.HI.SX32 R176, R176, R133, 0x1b ;  /* 0x00000085b0b07211 */ /* 0x000fe200078fdaff */
[----:B------:R-:W-:Y:S01]  /*4c70*/  FADD.FTZ R17, R180, R17 ;  /* 0x00000011b4117221 */ /* 0x000fe20000010000 */
[----:B------:R-:W-:Y:S01]  /*4c80*/  IMAD R184, R8, UR46, RZ ;  /* 0x0000002e08b87c24 */ /* 0x000fe2000f8e02ff */
[----:B------:R-:W-:Y:S01]  /*4c90*/  IADD3 R180, R133, 0x40, RZ ;  /* 0x0000004085b47810 */ /* 0x000fe20007ffe0ff */
[----:B------:R-:W-:Y:S01]  /*4ca0*/  FMUL.FTZ R183, R16, R183 ;  /* 0x000000b710b77220 */ /* 0x000fe20000410000 */
[----:B------:R-:W-:Y:S01]  /*4cb0*/  LEA R15, R176, UR18, 0x2 ;  /* 0x00000012b00f7c11 */ /* 0x000fe2000f8e10ff */
[----:B------:R-:W-:Y:S01]  /*4cc0*/  IMAD R173, R9, UR47, R184 ;  /* 0x0000002f09ad7c24 */ /* 0x000fe2000f8e02b8 */
[----:B------:R-:W-:Y:S01]  /*4cd0*/  IADD3 R184, R133, 0x60, RZ ;  /* 0x0000006085b87810 */ /* 0x000fe20007ffe0ff */
[----:B------:R-:W-:Y:S01]  /*4ce0*/  BSSY B0, `(.L_x_7256) ;  /* 0x000000f000007945 */ /* 0x000fe20003800000 */
[----:B------:R-:W-:Y:S01]  /*4cf0*/  LEA.HI.SX32 R180, R180, R133, 0x1b ;  /* 0x00000085b4b47211 */ /* 0x000fe200078fdaff */
[----:B------:R-:W-:Y:S01]  /*4d00*/  FADD.FTZ R14, R186, R183 ;  /* 0x000000b7ba0e7221 */ /* 0x000fe20000010000 */
[----:B------:R-:W0:Y:S01]  /*4d10*/  LDS R15, [R15+0x4b0] ;  /* 0x0004b0000f0f7984 */ /* 0x000e220000000800 */
[----:B------:R-:W-:-:S02]  /*4d20*/  ISETP.GE.AND P2, PT, R178, 0x41, PT ;  /* 0x00000041b200780c */ /* 0x000fc40003f46270 */
[----:B------:R-:W-:Y:S02]  /*4d30*/  IADD3 R13, R173, R13, RZ ;  /* 0x0000000dad0d7210 */ /* 0x000fe40007ffe0ff */
[----:B------:R-:W-:Y:S02]  /*4d40*/  ISETP.GE.AND P3, PT, R178, 0x61, PT ;  /* 0x00000061b200780c */ /* 0x000fe40003f66270 */
[----:B------:R-:W-:Y:S02]  /*4d50*/  LEA.HI.SX32 R184, R184, R133, 0x1b ;  /* 0x00000085b8b87211 */ /* 0x000fe400078fdaff */
[----:B------:R-:W-:Y:S01]  /*4d60*/  LEA R180, R180, UR18, 0x2 ;  /* 0x00000012b4b47c11 */ /* 0x000fe2000f8e10ff */
[----:B------:R-:W-:Y:S08]  /*4d70*/  @!P1 BRA `(.L_x_7257) ;  /* 0x0000000000149947 */ /* 0x000ff00003800000 */
[----:B------:R-:W-:-:S05]  /*4d80*/  MOV R183, UR56 ;  /* 0x0000003800b77c02 */ /* 0x000fca0008000f00 */
[----:B------:R-:W-:-:S04]  /*4d90*/  IMAD.WIDE R10, R183, 0x4, R10 ;  /* 0x00000004b70a7825 */ /* 0x000fc800078e020a */
[----:B------:R-:W-:-:S05]  /*4da0*/  IMAD.WIDE.U32 R10, R8, UR47, R10 ;  /* 0x0000002f080a7c25 */ /* 0x000fca000f8e000a */
[----:B------:R-:W-:-:S05]  /*4db0*/  IADD3 R11, R11, R173, RZ ;  /* 0x000000ad0b0b7210 */ /* 0x000fca0007ffe0ff */
[----:B0-----:R1:W-:Y:S02]  /*4dc0*/  REDG.E.ADD.F32.FTZ.RN.STRONG.GPU desc[UR20][R10.64+-0x780], R15 ;  /* 0xfff8800f0a0079a6 */ /* 0x0013e4000c10f394 */
.L_x_7257:
[----:B------:R-:W-:Y:S05]  /*4dd0*/  BSYNC B0 ;  /* 0x0000000000007941 */ /* 0x000fea0003800000 */
.L_x_7256:
[----:B-1----:R1:W2:Y:S01]  /*4de0*/  LDS R11, [R180+0x530] ;  /* 0x00053000b40b7984 */ /* 0x0022a20000000800 */
[----:B------:R-:W-:Y:S01]  /*4df0*/  BSSY B0, `(.L_x_7258) ;  /* 0x0000004000007945 */ /* 0x000fe20003800000 */
[----:B------:R-:W-:-:S03]  /*4e00*/  LEA R184, R184, UR18, 0x2 ;  /* 0x00000012b8b87c11 */ /* 0x000fc6000f8e10ff */
[----:B------:R-:W-:Y:S05]  /*4e10*/  @!P2 BRA `(.L_x_7259) ;  /* 0x000000000004a947 */ /* 0x000fea0003800000 */
[----:B--2---:R3:W-:Y:S02]  /*4e20*/  REDG.E.ADD.F32.FTZ.RN.STRONG.GPU desc[UR20][R12.64+-0x700], R11 ;  /* 0xfff9000b0c0079a6 */ /* 0x0047e4000c10f394 */
.L_x_7259:
[----:B------:R-:W-:Y:S05]  /*4e30*/  BSYNC B0 ;  /* 0x0000000000007941 */ /* 0x000fea0003800000 */
.L_x_7258:
[----:B--23--:R2:W3:Y:S01]  /*4e40*/  LDS R11, [R184+0x5b0] ;  /* 0x0005b000b80b7984 */ /* 0x00c4e20000000800 */
[----:B------:R-:W-:Y:S01]  /*4e50*/  BSSY B0, `(.L_x_7260) ;  /* 0x0000005000007945 */ /* 0x000fe20003800000 */
[C---:B------:R-:W-:Y:S02]  /*4e60*/  IADD3 R10, R133.reuse, 0x80, RZ ;  /* 0x00000080850a7810 */ /* 0x040fe40007ffe0ff */
[----:B------:R-:W-:Y:S01]  /*4e70*/  IADD3 R176, R133, 0xa0, RZ ;  /* 0x000000a085b07810 */ /* 0x000fe20007ffe0ff */
[----:B------:R-:W-:Y:S06]  /*4e80*/  @!P3 BRA `(.L_x_7261) ;  /* 0x000000000004b947 */ /* 0x000fec0003800000 */
[----:B---3--:R4:W-:Y:S02]  /*4e90*/  REDG.E.ADD.F32.FTZ.RN.STRONG.GPU desc[UR20][R12.64+-0x680], R11 ;  /* 0xfff9800b0c0079a6 */ /* 0x0089e4000c10f394 */
.L_x_7261:
[----:B------:R-:W-:Y:S05]  /*4ea0*/  BSYNC B0 ;  /* 0x0000000000007941 */ /* 0x000fea0003800000 */
.L_x_7260:
[-C--:B------:R-:W-:Y:S01]  /*4eb0*/  LEA.HI.SX32 R10, R10, R133.reuse, 0x1b ;  /* 0x000000850a0a7211 */ /* 0x080fe200078fdaff */
[----:B------:R-:W-:Y:S01]  /*4ec0*/  BSSY B0, `(.L_x_7262) ;  /* 0x0000010000007945 */ /* 0x000fe20003800000 */
[----:B------:R-:W-:Y:S02]  /*4ed0*/  ISETP.GE.AND P6, PT, R178, 0x81, PT ;  /* 0x00000081b200780c */ /* 0x000fe40003fc6270 */
[----:B------:R-:W-:Y:S02]  /*4ee0*/  LEA R10, R10, UR18, 0x2 ;  /* 0x000000120a0a7c11 */ /* 0x000fe4000f8e10ff */
[C---:B-1----:R-:W-:Y:S02]  /*4ef0*/  IADD3 R180, R133.reuse, 0xc0, RZ ;  /* 0x000000c085b47810 */ /* 0x042fe40007ffe0ff */
[----:B------:R-:W-:Y:S01]  /*4f00*/  LEA.HI.SX32 R176, R176, R133, 0x1b ;  /* 0x00000085b0b07211 */ /* 0x000fe200078fdaff */
[----:B---34-:R1:W3:Y:S01]  /*4f10*/  LDS R11, [R10+0x630] ;  /* 0x000630000a0b7984 */ /* 0x0182e20000000800 */
[----:B--2---:R-:W-:-:S02]  /*4f20*/  IADD3 R184, R133, 0xe0, RZ ;  /* 0x000000e085b87810 */ /* 0x004fc40007ffe0ff */
        /* <DEDUP_REMOVED lines=8> */
[----:B---3--:R1:W-:Y:S02]  /*4fb0*/  REDG.E.ADD.F32.FTZ.RN.STRONG.GPU desc[UR20][R12.64+-0x600], R11 ;  /* 0xfffa000b0c0079a6 */ /* 0x0083e4000c10f394 */
.L_x_7263:
[----:B------:R-:W-:Y:S05]  /*4fc0*/  BSYNC B0 ;  /* 0x0000000000007941 */ /* 0x000fea0003800000 */
.L_x_7262:
[----:B-1-3--:R1:W2:Y:S01]  /*4fd0*/  LDS R11, [R176+0x6b0] ;  /* 0x0006b000b00b7984 */ /* 0x00a2a20000000800 */
[----:B------:R-:W-:Y:S01]  /*4fe0*/  BSSY B0, `(.L_x_7264) ;  /* 0x0000006000007945 */ /* 0x000fe20003800000 */
[----:B------:R-:W-:Y:S02]  /*4ff0*/  IADD3 R10, R133, 0x100, RZ ;  /* 0x00000100850a7810 */ /* 0x000fe40007ffe0ff */
[----:B------:R-:W-:Y:S02]  /*5000*/  LEA.HI.SX32 R184, R184, R133, 0x1b ;  /* 0x00000085b8b87211 */ /* 0x000fe400078fdaff */
[----:B------:R-:W-:Y:S01]  /*5010*/  LEA R180, R180, UR18, 0x2 ;  /* 0x00000012b4b47c11 */ /* 0x000fe2000f8e10ff */
[----:B------:R-:W-:Y:S06]  /*5020*/  @!P1 BRA `(.L_x_7265) ;  /* 0x0000000000049947 */ /* 0x000fec0003800000 */
[----:B--2---:R3:W-:Y:S02]  /*5030*/  REDG.E.ADD.F32.FTZ.RN.STRONG.GPU desc[UR20][R12.64+-0x580], R11 ;  /* 0xfffa800b0c0079a6 */ /* 0x0047e4000c10f394 */
.L_x_7265:
[----:B------:R-:W-:Y:S05]  /*5040*/  BSYNC B0 ;  /* 0x0000000000007941 */ /* 0x000fea0003800000 */
.L_x_7264:
[----:B--23--:R2:W3:Y:S01]  /*5050*/  LDS R11, [R180+0x730] ;  /* 0x00073000b40b7984 */ /* 0x00c4e20000000800 */
[----:B------:R-:W-:Y:S01]  /*5060*/  BSSY B0, `(.L_x_7266) ;  /* 0x0000006000007945 */ /* 0x000fe20003800000 */
[----:B-1----:R-:W-:Y:S02]  /*5070*/  IADD3 R176, R133, 0x120, RZ ;  /* 0x0000012085b07810 */ /* 0x002fe40007ffe0ff */
[----:B------:R-:W-:Y:S02]  /*5080*/  LEA.HI.SX32 R10, R10, R133, 0x1b ;  /* 0x000000850a0a7211 */ /* 0x000fe400078fdaff */
[----:B------:R-:W-:Y:S01]  /*5090*/  LEA R184, R184, UR18, 0x2 ;  /* 0x00000012b8b87c11 */ /* 0x000fe2000f8e10ff */
[----:B------:R-:W-:Y:S06]  /*50a0*/  @!P2 BRA `(.L_x_7267) ;  /* 0x000000000004a947 */ /* 0x000fec0003800000 */
[----:B---3--:R1:W-:Y:S02]  /*50b0*/  REDG.E.ADD.F32.FTZ.RN.STRONG.GPU desc[UR20][R12.64+-0x500], R11 ;  /* 0xfffb000b0c0079a6 */ /* 0x0083e4000c10f394 */
.L_x_7267:
[----:B------:R-:W-:Y:S05]  /*50c0*/  BSYNC B0 ;  /* 0x0000000000007941 */ /* 0x000fea0003800000 */
.L_x_7266:
[----:B-1-3--:R1:W3:Y:S01]  /*50d0*/  LDS R11, [R184+0x7b0] ;  /* 0x0007b000b80b7984 */ /* 0x00a2e20000000800 */
[----:B------:R-:W-:Y:S01]  /*50e0*/  BSSY B0, `(.L_x_7268) ;  /* 0x0000005000007945 */ /* 0x000fe20003800000 */
[----:B------:R-:W-:Y:S02]  /*50f0*/  LEA.HI.SX32 R176, R176, R133, 0x1b ;  /* 0x00000085b0b07211 */ /* 0x000fe400078fdaff */
[----:B------:R-:W-:Y:S01]  /*5100*/  LEA R10, R10, UR18, 0x2 ;  /* 0x000000120a0a7c11 */ /* 0x000fe2000f8e10ff */
[----:B------:R-:W-:Y:S06]  /*5110*/  @!P3 BRA `(.L_x_7269) ;  /* 0x000000000004b947 */ /* 0x000fec0003800000 */
[----:B---3--:R4:W-:Y:S02]  /*5120*/  REDG.E.ADD.F32.FTZ.RN.STRONG.GPU desc[UR20][R12.64+-0x480], R11 ;  /* 0xfffb800b0c0079a6 */ /* 0x0089e4000c10f394 */
.L_x_7269:
[----:B------:R-:W-:Y:S05]  /*5130*/  BSYNC B0 ;  /* 0x0000000000007941 */ /* 0x000fea0003800000 */
.L_x_7268:
[----:B---34-:R3:W4:Y:S01]  /*5140*/  LDS R11, [R10+0x830] ;  /* 0x000830000a0b7984 */ /* 0x0187220000000800 */
[----:B------:R-:W-:Y:S01]  /*5150*/  BSSY B0, `(.L_x_7270) ;  /* 0x0000004000007945 */ /* 0x000fe20003800000 */
[----:B0-----:R-:W-:-:S03]  /*5160*/  LEA R15, R176, UR18, 0x2 ;  /* 0x00000012b00f7c11 */ /* 0x001fc6000f8e10ff */
[----:B------:R-:W-:Y:S05]  /*5170*/  @!P4 BRA `(.L_x_7271) ;  /* 0x000000000004c947 */ /* 0x000fea0003800000 */
[----:B----4-:R0:W-:Y:S02]  /*5180*/  REDG.E.ADD.F32.FTZ.RN.STRONG.GPU desc[UR20][R12.64+-0x400], R11 ;  /* 0xfffc000b0c0079a6 */ /* 0x0101e4000c10f394 */
.L_x_7271:
[----:B------:R-:W-:Y:S05]  /*5190*/  BSYNC B0 ;  /* 0x0000000000007941 */ /* 0x000fea0003800000 */
.L_x_7270:
[----:B0---4-:R0:W4:Y:S01]  /*51a0*/  LDS R11, [R15+0x8b0] ;  /* 0x0008b0000f0b7984 */ /* 0x0111220000000800 */
[----:B------:R-:W-:Y:S01]  /*51b0*/  BSSY B0, `(.L_x_7272) ;  /* 0x0000005000007945 */ /* 0x000fe20003800000 */
[C---:B---3--:R-:W-:Y:S02]  /*51c0*/  IADD3 R10, R133.reuse, 0x140, RZ ;  /* 0x00000140850a7810 */ /* 0x048fe40007ffe0ff */
[----:B------:R-:W-:Y:S01]  /*51d0*/  IADD3 R176, R133, 0x160, RZ ;  /* 0x0000016085b07810 */ /* 0x000fe20007ffe0ff */
[----:B------:R-:W-:Y:S06]  /*51e0*/  @!P5 BRA `(.L_x_7273) ;  /* 0x000000000004d947 */ /* 0x000fec0003800000 */
[----:B----4-:R3:W-:Y:S02]  /*51f0*/  REDG.E.ADD.F32.FTZ.RN.STRONG.GPU desc[UR20][R12.64+-0x380], R11 ;  /* 0xfffc800b0c0079a6 */ /* 0x0107e4000c10f394 */
.L_x_7273:
[----:B------:R-:W-:Y:S05]  /*5200*/  BSYNC B0 ;  /* 0x0000000000007941 */ /* 0x000fea0003800000 */
.L_x_7272:
        /* <DEDUP_REMOVED lines=17> */
.L_x_7275:
[----:B------:R-:W-:Y:S05]  /*5320*/  BSYNC B0 ;  /* 0x0000000000007941 */ /* 0x000fea0003800000 */
.L_x_7274:
[----:B-1-3--:R1:W2:Y:S01]  /*5330*/  LDS R11, [R176+0x9b0] ;  /* 0x0009b000b00b7984 */ /* 0x00a2a20000000800 */
[----:B------:R-:W-:Y:S01]  /*5340*/  BSSY B0, `(.L_x_7276) ;  /* 0x0000006000007945 */ /* 0x000fe20003800000 */
[----:B------:R-:W-:Y:S02]  /*5350*/  IADD3 R10, R133, 0x1c0, RZ ;  /* 0x000001c0850a7810 */ /* 0x000fe40007ffe0ff */
[----:B------:R-:W-:Y:S02]  /*5360*/  LEA.HI.SX32 R184, R184, R133, 0x1b ;  /* 0x00000085b8b87211 */ /* 0x000fe400078fdaff */
[----:B------:R-:W-:Y:S01]  /*5370*/  LEA R180, R180, UR18, 0x2 ;  /* 0x00000012b4b47c11 */ /* 0x000fe2000f8e10ff */
[----:B------:R-:W-:Y:S06]  /*5380*/  @!P1 BRA `(.L_x_7277) ;  /* 0x0000000000049947 */ /* 0x000fec0003800000 */
[----:B--2---:R3:W-:Y:S02]  /*5390*/  REDG.E.ADD.F32.FTZ.RN.STRONG.GPU desc[UR20][R12.64+-0x280], R11 ;  /* 0xfffd800b0c0079a6 */ /* 0x0047e4000c10f394 */
.L_x_7277:
[----:B------:R-:W-:Y:S05]  /*53a0*/  BSYNC B0 ;  /* 0x0000000000007941 */ /* 0x000fea0003800000 */
.L_x_7276:
[----:B--23--:R2:W3:Y:S01]  /*53b0*/  LDS R11, [R180+0xa30] ;  /* 0x000a3000b40b7984 */ /* 0x00c4e20000000800 */
[----:B------:R-:W-:Y:S01]  /*53c0*/  BSSY B0, `(.L_x_7278) ;  /* 0x0000006000007945 */ /* 0x000fe20003800000 */
[----:B-1----:R-:W-:Y:S02]  /*53d0*/  IADD3 R176, R133, 0x1e0, RZ ;  /* 0x000001e085b07810 */ /* 0x002fe40007ffe0ff */
[----:B------:R-:W-:Y:S02]  /*53e0*/  LEA.HI.SX32 R10, R10, R133, 0x1b ;  /* 0x000000850a0a7211 */ /* 0x000fe400078fdaff */
[----:B------:R-:W-:Y:S01]  /*53f0*/  LEA R184, R184, UR18, 0x2 ;  /* 0x00000012b8b87c11 */ /* 0x000fe2000f8e10ff */
[----:B------:R-:W-:Y:S06]  /*5400*/  @!P2 BRA `(.L_x_7279) ;  /* 0x000000000004a947 */ /* 0x000fec0003800000 */
[----:B---3--:R1:W-:Y:S02]  /*5410*/  REDG.E.ADD.F32.FTZ.RN.STRONG.GPU desc[UR20][R12.64+-0x200], R11 ;  /* 0xfffe000b0c0079a6 */ /* 0x0083e4000c10f394 */
.L_x_7279:
[----:B------:R-:W-:Y:S05]  /*5420*/  BSYNC B0 ;  /* 0x0000000000007941 */ /* 0x000fea0003800000 */
.L_x_7278:
[----:B-1-3--:R1:W3:Y:S01]  /*5430*/  LDS R11, [R184+0xab0] ;  /* 0x000ab000b80b7984 */ /* 0x00a2e20000000800 */
[----:B------:R-:W-:Y:S01]  /*5440*/  BSSY B0, `(.L_x_7280) ;  /* 0x0000005000007945 */ /* 0x000fe20003800000 */
[----:B------:R-:W-:Y:S02]  /*5450*/  LEA.HI.SX32 R176, R176, R133, 0x1b ;  /* 0x00000085b0b07211 */ /* 0x000fe400078fdaff */
[----:B------:R-:W-:Y:S01]  /*5460*/  LEA R10, R10, UR18, 0x2 ;  /* 0x000000120a0a7c11 */ /* 0x000fe2000f8e10ff */
[----:B------:R-:W-:Y:S06]  /*5470*/  @!P3 BRA `(.L_x_7281) ;  /* 0x000000000004b947 */ /* 0x000fec0003800000 */
[----:B---3--:R4:W-:Y:S02]  /*5480*/  REDG.E.ADD.F32.FTZ.RN.STRONG.GPU desc[UR20][R12.64+-0x180], R11 ;  /* 0xfffe800b0c0079a6 */ /* 0x0089e4000c10f394 */
.L_x_7281:
[----:B------:R-:W-:Y:S05]  /*5490*/  BSYNC B0 ;  /* 0x0000000000007941 */ /* 0x000fea0003800000 */
.L_x_7280:
[----:B---34-:R3:W4:Y:S01]  /*54a0*/  LDS R11, [R10+0xb30] ;  /* 0x000b30000a0b7984 */ /* 0x0187220000000800 */
[----:B------:R-:W-:Y:S01]  /*54b0*/  BSSY B0, `(.L_x_7282) ;  /* 0x0000004000007945 */ /* 0x000fe20003800000 */
[----:B------:R-:W-:-:S03]  /*54c0*/  LEA R176, R176, UR18, 0x2 ;  /* 0x00000012b0b07c11 */ /* 0x000fc6000f8e10ff */
[----:B------:R-:W-:Y:S05]  /*54d0*/  @!P4 BRA `(.L_x_7283) ;  /* 0x000000000004c947 */ /* 0x000fea0003800000 */
[----:B----4-:R4:W-:Y:S02]  /*54e0*/  REDG.E.ADD.F32.FTZ.RN.STRONG.GPU desc[UR20][R12.64+-0x100], R11 ;  /* 0xffff000b0c0079a6 */ /* 0x0109e4000c10f394 */
.L_x_7283:
[----:B------:R-:W-:Y:S05]  /*54f0*/  BSYNC B0 ;  /* 0x0000000000007941 */ /* 0x000fea0003800000 */
.L_x_7282:
[----:B----4-:R4:W0:Y:S01]  /*5500*/  LDS R11, [R176+0xbb0] ;  /* 0x000bb000b00b7984 */ /* 0x0108220000000800 */
[----:B------:R-:W-:Y:S04]  /*5510*/  BSSY B0, `(.L_x_7284) ;  /* 0x0000003000007945 */ /* 0x000fe80003800000 */
[----:B------:R-:W-:Y:S05]  /*5520*/  @!P5 BRA `(.L_x_7285) ;  /* 0x000000000004d947 */ /* 0x000fea0003800000 */
[----:B0-----:R0:W-:Y:S02]  /*5530*/  REDG.E.ADD.F32.FTZ.RN.STRONG.GPU desc[UR20][R12.64+-0x80], R11 ;  /* 0xffff800b0c0079a6 */ /* 0x0011e4000c10f394 */
.L_x_7285:
[----:B------:R-:W-:Y:S05]  /*5540*/  BSYNC B0 ;  /* 0x0000000000007941 */ /* 0x000fea0003800000 */
.L_x_7284:
[----:B0-----:R-:W0:Y:S01]  /*5550*/  SHFL.DOWN PT, R11, R14, 0x1, 0x1f ;  /* 0x08201f000e0b7f89 */ /* 0x001e2200000e0000 */
[C---:B------:R-:W-:Y:S01]  /*5560*/  ISETP.GT.AND P1, PT, R131.reuse, 0x1e, PT ;  /* 0x0000001e8300780c */ /* 0x040fe20003f24270 */
[-C--:B------:R-:W-:Y:S01]  /*5570*/  FMUL.FTZ R12, R134, R189.reuse ;  /* 0x000000bd860c7220 */ /* 0x080fe20000410000 */
[----:B------:R-:W-:Y:S01]  /*5580*/  FMUL.FTZ R189, R162, R189 ;  /* 0x000000bda2bd7220 */ /* 0x000fe20000410000 */
[----:B---3--:R-:W3:Y:S01]  /*5590*/  SHFL.DOWN PT, R10, R17, 0x1, 0x1f ;  /* 0x08201f00110a7f89 */ /* 0x008ee200000e0000 */
[----:B------:R-:W-:Y:S01]  /*55a0*/  ISETP.NE.AND P2, PT, R131, RZ, PT ;  /* 0x000000ff8300720c */ /* 0x000fe20003f45270 */
[----:B------:R-:W-:Y:S01]  /*55b0*/  FMUL.FTZ R195, R195, R12 ;  /* 0x0000000cc3c37220 */ /* 0x000fe20000410000 */
[-C--:B------:R-:W-:Y:S01]  /*55c0*/  FMUL.FTZ R12, R163, R225.reuse ;  /* 0x000000e1a30c7220 */ /* 0x080fe20000410000 */
[----:B------:R-:W-:Y:S01]  /*55d0*/  FMUL.FTZ R225, R134, R225 ;  /* 0x000000e186e17220 */ /* 0x000fe20000410000 */
[----:B------:R-:W-:Y:S01]  /*55e0*/  FMUL.FTZ R154, R154, R179 ;  /* 0x000000b39a9a7220 */ /* 0x000fe20000410000 */
[----:B------:R-:W-:Y:S01]  /*55f0*/  FFMA.FTZ R146, R146, R189, R195 ;  /* 0x000000bd92927223 */ /* 0x000fe200000100c3 */
[-C--:B------:R-:W-:Y:S01]  /*5600*/  FFMA.FTZ R39, R54, R12.reuse, R39 ;  /* 0x0000000c36277223 */ /* 0x080fe20000010027 */
[----:B------:R-:W-:Y:S01]  /*5610*/  FMUL.FTZ R194, R194, R225 ;  /* 0x000000e1c2c27220 */ /* 0x000fe20000410000 */
[----:B------:R-:W-:Y:S01]  /*5620*/  FMUL.FTZ R138, R138, R181 ;  /* 0x000000b58a8a7220 */ /* 0x000fe20000410000 */
[----:B------:R-:W-:Y:S01]  /*5630*/  FADD.FTZ R27, R146, R27 ;  /* 0x0000001b921b7221 */ /* 0x000fe20000010000 */
[C---:B------:R-:W-:Y:S01]  /*5640*/  FMUL.FTZ R179, R134.reuse, R179 ;  /* 0x000000b386b37220 */ /* 0x040fe20000410000 */
[----:B------:R-:W-:Y:S01]  /*5650*/  FFMA.FTZ R149, R149, R12, R194 ;  /* 0x0000000c95957223 */ /* 0x000fe200000100c2 */
[C---:B------:R-:W-:Y:S01]  /*5660*/  FMUL.FTZ R12, R134.reuse, R229 ;  /* 0x000000e5860c7220 */ /* 0x040fe20000410000 */
[----:B------:R-:W-:Y:S01]  /*5670*/  FMUL.FTZ R181, R134, R181 ;  /* 0x000000b586b57220 */ /* 0x000fe20000410000 */
[----:B------:R-:W-:Y:S01]  /*5680*/  FMUL.FTZ R172, R172, R179 ;  /* 0x000000b3acac7220 */ /* 0x000fe20000410000 */
[----:B------:R-:W-:Y:S01]  /*5690*/  BSSY B0, `(.L_x_7286) ;  /* 0x0000075000007945 */ /* 0x000fe20003800000 */
[----:B------:R-:W-:Y:S01]  /*56a0*/  FMUL.FTZ R193, R193, R12 ;  /* 0x0000000cc1c17220 */ /* 0x000fe20000410000 */
[-C--:B------:R-:W-:Y:S01]  /*56b0*/  FMUL.FTZ R12, R165, R221.reuse ;  /* 0x000000dda50c7220 */ /* 0x080fe20000410000 */
[----:B------:R-:W-:Y:S01]  /*56c0*/  FMUL.FTZ R221, R134, R221 ;  /* 0x000000dd86dd7220 */ /* 0x000fe20000410000 */
[----:B0-----:R-:W-:Y:S01]  /*56d0*/  @!P1 FADD.FTZ R14, R14, R11 ;  /* 0x0000000b0e0e9221 */ /* 0x001fe20000010000 */
[----:B------:R-:W-:Y:S01]  /*56e0*/  FMUL.FTZ R2, R2, R181 ;  /* 0x000000b502027220 */ /* 0x000fe20000410000 */
[-C--:B------:R-:W-:Y:S01]  /*56f0*/  FFMA.FTZ R37, R52, R12.reuse, R37 ;  /* 0x0000000c34257223 */ /* 0x080fe20000010025 */
[----:B------:R-:W-:Y:S01]  /*5700*/  FMUL.FTZ R192, R192, R221 ;  /* 0x000000ddc0c07220 */ /* 0x000fe20000410000 */
[----:B---3--:R-:W-:Y:S01]  /*5710*/  @!P1 FADD.FTZ R17, R17, R10 ;  /* 0x0000000a11119221 */ /* 0x008fe20000010000 */
[----:B------:R-:W0:Y:S01]  /*5720*/  SHFL.DOWN PT, R11, R14, 0x2, 0x1f ;  /* 0x08401f000e0b7f89 */ /* 0x000e2200000e0000 */
[----:B------:R-:W-:Y:S01]  /*5730*/  ISETP.GT.AND P1, PT, R131, 0x1d, PT ;  /* 0x0000001d8300780c */ /* 0x000fe20003f24270 */
[----:B------:R-:W-:Y:S01]  /*5740*/  FFMA.FTZ R147, R147, R12, R192 ;  /* 0x0000000c93937223 */ /* 0x000fe200000100c0 */
[----:B------:R-:W-:Y:S01]  /*5750*/  FMUL.FTZ R12, R134, R219 ;  /* 0x000000db860c7220 */ /* 0x000fe20000410000 */
[----:B------:R-:W3:Y:S01]  /*5760*/  SHFL.DOWN PT, R10, R17, 0x2, 0x1f ;  /* 0x08401f00110a7f89 */ /* 0x000ee200000e0000 */
[----:B------:R-:W-:Y:S01]  /*5770*/  FFMA.FTZ R143, R143, R154, R172 ;  /* 0x0000009a8f8f7223 */ /* 0x000fe200000100ac */
[----:B------:R-:W-:Y:S01]  /*5780*/  FFMA.FTZ R3, R3, R138, R2 ;  /* 0x0000008a03037223 */ /* 0x000fe20000010002 */
[----:B------:R-:W-:Y:S01]  /*5790*/  FMUL.FTZ R191, R191, R12 ;  /* 0x0000000cbfbf7220 */ /* 0x000fe20000410000 */
[----:B------:R-:W-:Y:S01]  /*57a0*/  FFMA.FTZ R40, R57, R189, R40 ;  /* 0x000000bd39287223 */ /* 0x000fe20000010028 */
[----:B------:R-:W-:Y:S01]  /*57b0*/  FADD.FTZ R28, R149, R28 ;  /* 0x0000001c951c7221 */ /* 0x000fe20000010000 */
[----:B------:R-:W-:Y:S01]  /*57c0*/  FADD.FTZ R30, R147, R30 ;  /* 0x0000001e931e7221 */ /* 0x000fe20000010000 */
[----:B------:R-:W-:Y:S01]  /*57d0*/  FFMA.FTZ R47, R62, R154, R47 ;  /* 0x0000009a3e2f7223 */ /* 0x000fe2000001002f */
        /* <DEDUP_REMOVED lines=8> */
[----:B------:R-:W-:Y:S01]  /*5860*/  FMUL.FTZ R10, R161, R201 ;  /* 0x000000c9a10a7220 */ /* 0x000fe20000410000 */
[----:B------:R-:W-:Y:S01]  /*5870*/  FMUL.FTZ R196, R196, R11 ;  /* 0x0000000bc4c47220 */ /* 0x000fe20000410000 */
[----:B----4-:R-:W3:Y:S01]  /*5880*/  SHFL.DOWN PT, R176, R17, 0x4, 0x1f ;  /* 0x08801f0011b07f89 */ /* 0x010ee200000e0000 */
[-C--:B------:R-:W-:Y:S01]  /*5890*/  FMUL.FTZ R11, R160, R187.reuse ;  /* 0x000000bba00b7220 */ /* 0x080fe20000410000 */
[-C--:B------:R-:W-:Y:S01]  /*58a0*/  FFMA.FTZ R41, R56, R10.reuse, R41 ;  /* 0x0000000a38297223 */ /* 0x080fe20000010029 */
[----:B------:R-:W-:Y:S01]  /*58b0*/  FFMA.FTZ R151, R151, R10, R196 ;  /* 0x0000000a97977223 */ /* 0x000fe200000100c4 */
[C---:B------:R-:W-:Y:S01]  /*58c0*/  FMUL.FTZ R10, R134.reuse, R187 ;  /* 0x000000bb860a7220 */ /* 0x040fe20000410000 */
[----:B------:R-:W-:Y:S02]  /*58d0*/  FFMA.FTZ R42, R59, R11, R42 ;  /* 0x0000000b3b2a7223 */ /* 0x000fe4000001002a */
[----:B------:R-:W-:Y:S01]  /*58e0*/  FADD.FTZ R26, R151, R26 ;  /* 0x0000001a971a7221 */ /* 0x000fe20000010000 */
[----:B------:R-:W-:Y:S01]  /*58f0*/  FMUL.FTZ R223, R223, R10 ;  /* 0x0000000adfdf7220 */ /* 0x000fe20000410000 */
[-C--:B------:R-:W-:Y:S01]  /*5900*/  FMUL.FTZ R10, R159, R203.reuse ;  /* 0x000000cb9f0a7220 */ /* 0x080fe20000410000 */
[----:B------:R-:W-:-:S02]  /*5910*/  FMUL.FTZ R203, R134, R203 ;  /* 0x000000cb86cb7220 */ /* 0x000fc40000410000 */
[----:B------:R-:W-:Y:S01]  /*5920*/  FFMA.FTZ R148, R148, R11, R223 ;  /* 0x0000000b94947223 */ /* 0x000fe200000100df */
[----:B------:R-:W-:Y:S01]  /*5930*/  FMUL.FTZ R11, R164, R229 ;  /* 0x000000e5a40b7220 */ /* 0x000fe20000410000 */
[----:B------:R-:W-:Y:S01]  /*5940*/  FMUL.FTZ R224, R224, R203 ;  /* 0x000000cbe0e07220 */ /* 0x000fe20000410000 */
[-C--:B------:R-:W-:Y:S01]  /*5950*/  FFMA.FTZ R43, R58, R10.reuse, R43 ;  /* 0x0000000a3a2b7223 */ /* 0x080fe2000001002b */
[----:B------:R-:W-:Y:S01]  /*5960*/  FADD.FTZ R25, R148, R25 ;  /* 0x0000001994197221 */ /* 0x000fe20000010000 */
[-C--:B------:R-:W-:Y:S01]  /*5970*/  FFMA.FTZ R38, R55, R11.reuse, R38 ;  /* 0x0000000b37267223 */ /* 0x080fe20000010026 */
[----:B------:R-:W-:Y:S01]  /*5980*/  FFMA.FTZ R153, R153, R10, R224 ;  /* 0x0000000a99997223 */ /* 0x000fe200000100e0 */
[----:B------:R-:W-:Y:S01]  /*5990*/  FFMA.FTZ R144, R144, R11, R193 ;  /* 0x0000000b90907223 */ /* 0x000fe200000100c1 */
[----:B0-----:R-:W-:Y:S01]  /*59a0*/  @!P1 FADD.FTZ R14, R14, R13 ;  /* 0x0000000d0e0e9221 */ /* 0x001fe20000010000 */
[----:B------:R-:W-:Y:S01]  /*59b0*/  FMUL.FTZ R11, R158, R185 ;  /* 0x000000b99e0b7220 */ /* 0x000fe20000410000 */
[----:B------:R-:W-:Y:S01]  /*59c0*/  FMUL.FTZ R10, R157, R205 ;  /* 0x000000cd9d0a7220 */ /* 0x000fe20000410000 */
[C---:B------:R-:W-:Y:S01]  /*59d0*/  FMUL.FTZ R185, R134.reuse, R185 ;  /* 0x000000b986b97220 */ /* 0x040fe20000410000 */
[----:B---3--:R-:W-:Y:S01]  /*59e0*/  @!P1 FADD.FTZ R17, R17, R176 ;  /* 0x000000b011119221 */ /* 0x008fe20000010000 */
[----:B------:R-:W0:Y:S01]  /*59f0*/  SHFL.DOWN PT, R13, R14, 0x8, 0x1f ;  /* 0x09001f000e0d7f89 */ /* 0x000e2200000e0000 */
[----:B------:R-:W-:Y:S01]  /*5a00*/  ISETP.GT.AND P1, PT, R131, 0x17, PT ;  /* 0x000000178300780c */ /* 0x000fe20003f24270 */
[----:B------:R-:W-:Y:S01]  /*5a10*/  FMUL.FTZ R205, R134, R205 ;  /* 0x000000cd86cd7220 */ /* 0x000fe20000410000 */
[----:B------:R-:W-:Y:S01]  /*5a20*/  FMUL.FTZ R185, R222, R185 ;  /* 0x000000b9deb97220 */ /* 0x000fe20000410000 */
[----:B------:R-:W3:Y:S01]  /*5a30*/  SHFL.DOWN PT, R146, R17, 0x8, 0x1f ;  /* 0x09001f0011927f89 */ /* 0x000ee200000e0000 */
[----:B------:R-:W-:Y:S01]  /*5a40*/  FFMA.FTZ R44, R61, R11, R44 ;  /* 0x0000000b3d2c7223 */ /* 0x000fe2000001002c */
[----:B------:R-:W-:Y:S01]  /*5a50*/  FMUL.FTZ R220, R220, R205 ;  /* 0x000000cddcdc7220 */ /* 0x000fe20000410000 */
[----:B------:R-:W-:Y:S01]  /*5a60*/  FFMA.FTZ R150, R150, R11, R185 ;  /* 0x0000000b96967223 */ /* 0x000fe200000100b9 */
[-C--:B------:R-:W-:Y:S01]  /*5a70*/  FFMA.FTZ R45, R60, R10.reuse, R45 ;  /* 0x0000000a3c2d7223 */ /* 0x080fe2000001002d */
[----:B------:R-:W-:Y:S01]  /*5a80*/  FMUL.FTZ R11, R156, R207 ;  /* 0x000000cf9c0b7220 */ /* 0x000fe20000410000 */
[----:B------:R-:W-:Y:S01]  /*5a90*/  FFMA.FTZ R155, R155, R10, R220 ;  /* 0x0000000a9b9b7223 */ /* 0x000fe200000100dc */
[----:B------:R-:W-:Y:S01]  /*5aa0*/  FMUL.FTZ R10, R167, R175 ;  /* 0x000000afa70a7220 */ /* 0x000fe20000410000 */
[C---:B------:R-:W-:Y:S01]  /*5ab0*/  FMUL.FTZ R207, R134.reuse, R207 ;  /* 0x000000cf86cf7220 */ /* 0x040fe20000410000 */
[----:B------:R-:W-:Y:S01]  /*5ac0*/  FMUL.FTZ R175, R134, R175 ;  /* 0x000000af86af7220 */ /* 0x000fe20000410000 */
[----:B------:R-:W-:Y:S01]  /*5ad0*/  FFMA.FTZ R46, R63, R11, R46 ;  /* 0x0000000b3f2e7223 */ /* 0x000fe2000001002e */
[-C--:B------:R-:W-:Y:S01]  /*5ae0*/  FFMA.FTZ R35, R50, R10.reuse, R35 ;  /* 0x0000000a32237223 */ /* 0x080fe20000010023 */
        /* <DEDUP_REMOVED lines=10> */
[----:B------:R-:W-:Y:S01]  /*5b90*/  FADD.FTZ R21, R152, R21 ;  /* 0x0000001598157221 */ /* 0x000fe20000010000 */
[----:B------:R-:W-:Y:S01]  /*5ba0*/  FADD.FTZ R32, R145, R32 ;  /* 0x0000002091207221 */ /* 0x000fe20000010000 */
[----:B---3--:R-:W-:Y:S01]  /*5bb0*/  @!P1 FADD.FTZ R17, R17, R146 ;  /* 0x0000009211119221 */ /* 0x008fe20000010000 */
[----:B------:R-:W0:Y:S01]  /*5bc0*/  SHFL.DOWN PT, R15, R14, 0x10, 0x1f ;  /* 0x0a001f000e0f7f89 */ /* 0x000e2200000e0000 */
[----:B------:R-:W-:Y:S01]  /*5bd0*/  ISETP.GT.AND P1, PT, R131, 0xf, PT ;  /* 0x0000000f8300780c */ /* 0x000fe20003f24270 */
[-C--:B------:R-:W-:Y:S01]  /*5be0*/  FFMA.FTZ R36, R53, R13.reuse, R36 ;  /* 0x0000000d35247223 */ /* 0x080fe20000010024 */
[----:B------:R-:W-:Y:S01]  /*5bf0*/  FFMA.FTZ R142, R142, R13, R191 ;  /* 0x0000000d8e8e7223 */ /* 0x000fe200000100bf */
[----:B------:R-:W3:Y:S01]  /*5c00*/  SHFL.DOWN PT, R12, R17, 0x10, 0x1f ;  /* 0x0a001f00110c7f89 */ /* 0x000ee200000e0000 */
[----:B------:R-:W-:-:S02]  /*5c10*/  FMUL.FTZ R13, R140, R177 ;  /* 0x000000b18c0d7220 */ /* 0x000fc40000410000 */
[----:B------:R-:W-:Y:S02]  /*5c20*/  FADD.FTZ R31, R142, R31 ;  /* 0x0000001f8e1f7221 */ /* 0x000fe40000010000 */
[----:B------:R-:W-:-:S05]  /*5c30*/  FFMA.FTZ R48, R65, R13, R48 ;  /* 0x0000000d41307223 */ /* 0x000fca0000010030 */
[----:B0-----:R-:W-:Y:S01]  /*5c40*/  @!P1 FADD.FTZ R14, R14, R15 ;  /* 0x0000000f0e0e9221 */ /* 0x001fe20000010000 */
[-C--:B------:R-:W-:Y:S01]  /*5c50*/  FMUL.FTZ R15, R168, R171.reuse ;  /* 0x000000aba80f7220 */ /* 0x080fe20000410000 */
[C---:B------:R-:W-:Y:S01]  /*5c60*/  FMUL.FTZ R171, R134.reuse, R171 ;  /* 0x000000ab86ab7220 */ /* 0x040fe20000410000 */
[----:B---3--:R-:W-:Y:S01]  /*5c70*/  @!P1 FADD.FTZ R17, R17, R12 ;  /* 0x0000000c11119221 */ /* 0x008fe20000010000 */
[----:B------:R-:W-:Y:S01]  /*5c80*/  FMUL.FTZ R12, R134, R177 ;  /* 0x000000b1860c7220 */ /* 0x000fe20000410000 */
[----:B------:R-:W-:Y:S01]  /*5c90*/  MOV R10, R14 ;  /* 0x0000000e000a7202 */ /* 0x000fe20000000f00 */
[----:B------:R-:W-:Y:S01]  /*5ca0*/  FMUL.FTZ R171, R16, R171 ;  /* 0x000000ab10ab7220 */ /* 0x000fe20000410000 */
[----:B------:R-:W-:Y:S01]  /*5cb0*/  FFMA.FTZ R34, R51, R15, R34 ;  /* 0x0000000f33227223 */ /* 0x000fe20000010022 */
[----:B------:R-:W-:Y:S01]  /*5cc0*/  MOV R11, R17 ;  /* 0x00000011000b7202 */ /* 0x000fe20000000f00 */
[----:B------:R-:W-:Y:S01]  /*5cd0*/  FMUL.FTZ R169, R169, R12 ;  /* 0x0000000ca9a97220 */ /* 0x000fe20000410000 */
[----:B------:R-:W-:-:S03]  /*5ce0*/  FFMA.FTZ R136, R136, R15, R171 ;  /* 0x0000000f88887223 */ /* 0x000fc600000100ab */
[----:B------:R0:W-:Y:S01]  /*5cf0*/  @!P2 STS.64 [UR18+0xc78], R10 ;  /* 0x000c780aff00a988 */ /* 0x0001e20008000a12 */
[----:B------:R-:W-:Y:S01]  /*5d00*/  FFMA.FTZ R170, R170, R13, R169 ;  /* 0x0000000daaaa7223 */ /* 0x000fe200000100a9 */
[----:B------:R-:W-:-:S03]  /*5d10*/  FADD.FTZ R33, R136, R33 ;  /* 0x0000002188217221 */ /* 0x000fc60000010000 */
        /* <DEDUP_REMOVED lines=12> */
.L_x_7287:
[----:B------:R-:W-:Y:S05]  /*5de0*/  BSYNC B0 ;  /* 0x0000000000007941 */ /* 0x000fea0003800000 */
.L_x_7286:
[----:B------:R-:W-:Y:S02]  /*5df0*/  UIADD3 UR5, UR5, 0x1, URZ ;  /* 0x0000000105057890 */ /* 0x000fe4000fffe03f */
[----:B------:R-:W-:Y:S02]  /*5e00*/  UIADD3 UR6, UP1, UR6, 0x1, URZ ;  /* 0x0000000106067890 */ /* 0x000fe4000ff3e03f */
[----:B------:R-:W-:Y:S02]  /*5e10*/  UISETP.GE.AND UP0, UPT, UR5, UR55, UPT ;  /* 0x000000370500728c */ /* 0x000fe4000bf06270 */
[----:B------:R-:W-:-:S04]  /*5e20*/  UIADD3.X UR7, URZ, UR7, URZ, UP1, !UPT ;  /* 0x000000073f077290 */ /* 0x000fc80008ffe43f */
[----:B------:R-:W-:-:S13]  /*5e30*/  PLOP3.LUT P0, PT, PT, PT, UP0, 0x80, 0x0 ;  /* 0x000000000000781c */ /* 0x000fda0003f0f008 */
[----:B------:R-:W-:Y:S05]  /*5e40*/  @!P0 BRA `(.L_x_7288) ;  /* 0xffffffc8003c8947 */ /* 0x000fea000383ffff */
.L_x_7251:
[----:B------:R-:W-:Y:S01]  /*5e50*/  BAR.SYNC.DEFER_BLOCKING 0x0 ;  /* 0x0000000000007b1d */ /* 0x000fe20000010000 */
[----:B------:R-:W-:Y:S01]  /*5e60*/  F2FP.F16.F32.PACK_AB R48, R48, R49 ;  /* 0x000000313030723e */ /* 0x000fe200000000ff */
[----:B------:R-:W-:Y:S01]  /*5e70*/  UIADD3 UR31, -UR51, UR16, URZ ;  /* 0x00000010331f7290 */ /* 0x000fe2000fffe13f */
[----:B------:R-:W-:Y:S01]  /*5e80*/  F2FP.F16.F32.PACK_AB R46, R46, R47 ;  /* 0x0000002f2e2e723e */ /* 0x000fe200000000ff */
[----:B------:R-:W-:Y:S01]  /*5e90*/  USHF.R.S32.HI UR16, URZ, 0x1f, UR8 ;  /* 0x0000001f3f107899 */ /* 0x000fe20008011408 */
[----:B------:R-:W-:Y:S01]  /*5ea0*/  F2FP.F16.F32.PACK_AB R44, R44, R45 ;  /* 0x0000002d2c2c723e */ /* 0x000fe200000000ff */
[----:B------:R-:W-:Y:S01]  /*5eb0*/  ULDC.64 UR32, c[0x0][0x388] ;  /* 0x0000e20000207ab9 */ /* 0x000fe20000000a00 */
[----:B------:R-:W-:Y:S01]  /*5ec0*/  F2FP.F16.F32.PACK_AB R42, R42, R43 ;  /* 0x0000002b2a2a723e */ /* 0x000fe200000000ff */
[----:B------:R-:W-:Y:S01]  /*5ed0*/  UIMAD UR17, UR49, UR32, URZ ;  /* 0x00000020311172a4 */ /* 0x000fe2000f8e023f */
[----:B------:R-:W-:Y:S01]  /*5ee0*/  PRMT R0, R48, 0x7632, R0 ;  /* 0x0000763230007816 */ /* 0x000fe20000000000 */
[----:B------:R-:W-:Y:S01]  /*5ef0*/  ULDC.64 UR28, c[0x0][0x3a8] ;  /* 0x0000ea00001c7ab9 */ /* 0x000fe20000000a00 */
[----:B------:R-:W-:Y:S01]  /*5f00*/  PRMT R2, R46, 0x7632, R2 ;  /* 0x000076322e027816 */ /* 0x000fe20000000002 */
[----:B------:R-:W-:Y:S01]  /*5f10*/  UIMAD UR19, UR49, UR28, URZ ;  /* 0x0000001c311372a4 */ /* 0x000fe2000f8e023f */
[----:B------:R-:W-:Y:S01]  /*5f20*/  PRMT R3, R44, 0x7632, R3 ;  /* 0x000076322c037816 */ /* 0x000fe20000000003 */
[----:B------:R-:W-:Y:S01]  /*5f30*/  UIMAD.WIDE.U32 UR6, UR48, UR32, URZ ;  /* 0x00000020300672a5 */ /* 0x000fe2000f8e003f */
[----:B------:R-:W-:Y:S01]  /*5f40*/  ISETP.NE.AND P0, PT, R133, RZ, PT ;  /* 0x000000ff8500720c */ /* 0x000fe20003f05270 */
[----:B------:R-:W-:Y:S01]  /*5f50*/  UIMAD UR30, UR48, UR33, UR17 ;  /* 0x00000021301e72a4 */ /* 0x000fe2000f8e0211 */
[----:B------:R-:W-:Y:S01]  /*5f60*/  F2FP.F16.F32.PACK_AB R40, R40, R41 ;  /* 0x000000292828723e */ /* 0x000fe200000000ff */
[----:B------:R-:W-:Y:S01]  /*5f70*/  UIMAD UR17, UR48, UR29, UR19 ;  /* 0x0000001d301172a4 */ /* 0x000fe2000f8e0213 */
[----:B------:R-:W-:Y:S01]  /*5f80*/  F2FP.F16.F32.PACK_AB R38, R38, R39 ;  /* 0x000000272626723e */ /* 0x000fe200000000ff */
[----:B------:R-:W-:Y:S01]  /*5f90*/  UIMAD UR5, UR4, -0x200, UR50 ;  /* 0xfffffe00040578a4 */ /* 0x000fe2000f8e0232 */
[----:B------:R-:W-:Y:S01]  /*5fa0*/  F2FP.F16.F32.PACK_AB R36, R36, R37 ;  /* 0x000000252424723e */ /* 0x000fe200000000ff */
[----:B------:R-:W-:Y:S01]  /*5fb0*/  UIADD3 UR19, UR7, UR30, URZ ;  /* 0x0000001e07137290 */ /* 0x000fe2000fffe03f */
[----:B------:R-:W-:Y:S01]  /*5fc0*/  F2FP.F16.F32.PACK_AB R34, R34, R35 ;  /* 0x000000232222723e */ /* 0x000fe200000000ff */
[----:B------:R4:W-:Y:S01]  /*5fd0*/  STS.U16 [R96], R48 ;  /* 0x0000003060007388 */ /* 0x0009e20000000400 */
[----:B0--3--:R-:W-:Y:S01]  /*5fe0*/  MOV R10, UR31 ;  /* 0x0000001f000a7c02 */ /* 0x009fe20008000f00 */
[----:B------:R-:W-:Y:S01]  /*5ff0*/  BSSY B0, `(.L_x_7289) ;  /* 0x000003c000007945 */ /* 0x000fe20003800000 */
[----:B------:R-:W-:Y:S01]  /*6000*/  SHF.R.S32.HI R59, RZ, 0x1f, R4 ;  /* 0x0000001fff3b7819 */ /* 0x000fe20000011404 */
[----:B------:R0:W-:Y:S01]  /*6010*/  STS.U16 [R96+0x2], R0 ;  /* 0x0000020060007388 */ /* 0x0001e20000000400 */
[----:B------:R-:W-:-:S03]  /*6020*/  MOV R6, UR51 ;  /* 0x0000003300067c02 */ /* 0x000fc60008000f00 */
[----:B------:R3:W-:Y:S01]  /*6030*/  STS.U16 [R96+0x6], R2 ;  /* 0x0000060260007388 */ /* 0x0007e20000000400 */
[----:B----4-:R-:W-:-:S03]  /*6040*/  PRMT R48, R42, 0x7632, R48 ;  /* 0x000076322a307816 */ /* 0x010fc60000000030 */
[----:B------:R4:W-:Y:S01]  /*6050*/  STS.U16 [R96+0xa], R3 ;  /* 0x00000a0360007388 */ /* 0x0009e20000000400 */
[----:B0-----:R-:W-:-:S03]  /*6060*/  PRMT R0, R40, 0x7632, R0 ;  /* 0x0000763228007816 */ /* 0x001fc60000000000 */
[----:B------:R0:W-:Y:S01]  /*6070*/  STS.U16 [R96+0xe], R48 ;  /* 0x00000e3060007388 */ /* 0x0001e20000000400 */
[----:B---3--:R-:W-:-:S03]  /*6080*/  PRMT R2, R38, 0x7632, R2 ;  /* 0x0000763226027816 */ /* 0x008fc60000000002 */
[----:B------:R-:W-:Y:S01]  /*6090*/  STS.U16 [R96+0x4], R46 ;  /* 0x0000042e60007388 */ /* 0x000fe20000000400 */
[----:B----4-:R-:W-:-:S03]  /*60a0*/  PRMT R3, R36, 0x7632, R3 ;  /* 0x0000763224037816 */ /* 0x010fc60000000003 */
[----:B------:R-:W-:Y:S01]  /*60b0*/  STS.U16 [R96+0x8], R44 ;  /* 0x0000082c60007388 */ /* 0x000fe20000000400 */
[----:B0-----:R-:W-:-:S03]  /*60c0*/  PRMT R48, R34, 0x7632, R48 ;  /* 0x0000763222307816 */ /* 0x001fc60000000030 */
[----:B------:R-:W-:Y:S04]  /*60d0*/  STS.U16 [R96+0xc], R42 ;  /* 0x00000c2a60007388 */ /* 0x000fe80000000400 */
[----:B------:R-:W-:Y:S04]  /*60e0*/  STS.U16 [R96+0x10], R40 ;  /* 0x0000102860007388 */ /* 0x000fe80000000400 */
[----:B------:R-:W-:Y:S04]  /*60f0*/  STS.U16 [R96+0x12], R0 ;  /* 0x0000120060007388 */ /* 0x000fe80000000400 */
[----:B------:R-:W-:Y:S04]  /*6100*/  STS.U16 [R96+0x14], R38 ;  /* 0x0000142660007388 */ /* 0x000fe80000000400 */
[----:B------:R0:W-:Y:S04]  /*6110*/  STS.U16 [R96+0x16], R2 ;  /* 0x0000160260007388 */ /* 0x0001e80000000400 */
[----:B------:R-:W-:Y:S04]  /*6120*/  STS.U16 [R96+0x18], R36 ;  /* 0x0000182460007388 */ /* 0x000fe80000000400 */
[----:B------:R3:W-:Y:S01]  /*6130*/  STS.U16 [R96+0x1a], R3 ;  /* 0x00001a0360007388 */ /* 0x0007e20000000400 */
[----:B0-----:R-:W-:-:S03]  /*6140*/  IADD3 R2, P2, R4, UR51, RZ ;  /* 0x0000003304027c10 */ /* 0x001fc6000ff5e0ff */
[----:B------:R-:W-:Y:S04]  /*6150*/  STS.U16 [R96+0x1c], R34 ;  /* 0x00001c2260007388 */ /* 0x000fe80000000400 */
[----:B------:R-:W-:Y:S01]  /*6160*/  STS.U16 [R96+0x1e], R48 ;  /* 0x00001e3060007388 */ /* 0x000fe20000000400 */
[----:B------:R-:W-:-:S03]  /*6170*/  NOP ;  /* 0x0000000000007918 */ /* 0x000fc60000000000 */
[----:B------:R-:W-:Y:S01]  /*6180*/  LDS.U16 R11, [R112] ;  /* 0x00000000700b7984 */ /* 0x000fe20000000400 */
[----:B---3--:R-:W-:-:S03]  /*6190*/  LEA.HI.X.SX32 R3, R6, R59, 0x1, P2 ;  /* 0x0000003b06037211 */ /* 0x008fc600010f0eff */
        /* <DEDUP_REMOVED lines=33> */
.L_x_7290:
[----:B------:R-:W-:Y:S05]  /*63b0*/  BSYNC B0 ;  /* 0x0000000000007941 */ /* 0x000fea0003800000 */
.L_x_7289:
        /* <DEDUP_REMOVED lines=21> */
[----:B------:R-:W-:Y:S02]  /*6510*/  LEA.HI.X R7, R7, R5, R8, 0x1, P1 ;  /* 0x0000000507077211 */ /* 0x000fe400008f0c08 */
        /* <DEDUP_REMOVED lines=18> */
[----:B------:R-:W-:Y:S01]  /*6640*/  ISETP.GE.AND P4, PT, R113, R0, PT ;  /* 0x000000007100720c */ /* 0x000fe20003f86270 */
        /* <DEDUP_REMOVED lines=41> */
[----:B---3--:R-:W-:Y:S01]  /*68e0*/  PRMT R8, R7, 0x7632, R8 ;  /* 0x0000763207087816 */ /* 0x008fe20000000008 */
        /* <DEDUP_REMOVED lines=36> */
[----:B------:R-:W0:Y:S01]  /*6b30*/  LDS R6, [UR18+0x420] ;  /* 0x00042012ff067984 */ /* 0x000e220008000800 */
[----:B------:R-:W-:Y:S01]  /*6b40*/  UIADD3 UR18, UR7, UR17, URZ ;  /* 0x0000001107127290 */ /* 0x000fe2000fffe03f */
        /* <DEDUP_REMOVED lines=15> */
.L_x_7292:
[----:B------:R-:W-:Y:S05]  /*6c40*/  BSYNC B0 ;  /* 0x0000000000007941 */ /* 0x000fea0003800000 */
.L_x_7291:
        /* <DEDUP_REMOVED lines=21> */
[----:B------:R-:W-:Y:S01]  /*6da0*/  UIADD3 UR4, UR4, 0x1, URZ ;  /* 0x0000000104047890 */ /* 0x000fe2000fffe03f */
[----:B------:R-:W-:Y:S01]  /*6db0*/  LEA R2, P0, R3, R2, 0x1 ;  /* 0x0000000203027211 */ /* 0x000fe200078008ff */
[----:B------:R-:W-:Y:S01]  /*6dc0*/  UIADD3.X UR10, UR10, -0x1, URZ, UP1, !UPT ;  /* 0xffffffff0a0a7890 */ /* 0x000fe20008ffe43f */
[----:B0-----:R-:W-:Y:S01]  /*6dd0*/  MOV R4, UR6 ;  /* 0x0000000600047c02 */ /* 0x001fe20008000f00 */
        /* <DEDUP_REMOVED lines=31> */
.L_x_7249:
[----:B------:R-:W-:Y:S02]  /*6fd0*/  ULDC.64 UR4, c[0x0][0x3d8] ;  /* 0x0000f60000047ab9 */ /* 0x000fe40000000a00 */
[----:B------:R-:W-:-:S04]  /*6fe0*/  ISETP.NE.U32.AND P0, PT, RZ, UR4, PT ;  /* 0x00000004ff007c0c */ /* 0x000fc8000bf05070 */
[----:B------:R-:W-:-:S13]  /*6ff0*/  ISETP.NE.AND.EX P0, PT, RZ, UR5, PT, P0 ;  /* 0x00000005ff007c0c */ /* 0x000fda000bf05300 */
[----:B------:R-:W-:Y:S05]  /*7000*/  @!P0 BRA `(.L_x_7294) ;  /* 0x0000000000648947 */ /* 0x000fea0003800000 */
[----:B------:R-:W3:Y:S01]  /*7010*/  SHFL.DOWN P0, R0, R137, 0x1, 0x1f ;  /* 0x08201f0089007f89 */ /* 0x000ee20000000000 */
[----:B------:R-:W-:Y:S01]  /*7020*/  BSSY B0, `(.L_x_7294) ;  /* 0x0000017000007945 */ /* 0x000fe20003800000 */
[----:B------:R-:W4:Y:S01]  /*7030*/  S2R R4, SR_LANEID ;  /* 0x0000000000047919 */ /* 0x000f220000000000 */
[----:B------:R-:W1:Y:S01]  /*7040*/  S2R R6, SR_TID.X ;  /* 0x0000000000067919 */ /* 0x000e620000002100 */
[----:B---3--:R-:W-:-:S05]  /*7050*/  @P0 FADD R0, R0, R137 ;  /* 0x0000008900000221 */ /* 0x008fca0000000000 */
[----:B0-----:R-:W0:Y:S01]  /*7060*/  SHFL.DOWN P0, R3, R0, 0x2, 0x1f ;  /* 0x08401f0000037f89 */ /* 0x001e220000000000 */
[----:B----4-:R-:W-:-:S13]  /*7070*/  ISETP.NE.AND P1, PT, R4, RZ, PT ;  /* 0x000000ff0400720c */ /* 0x010fda0003f25270 */
[----:B------:R-:W3:Y:S01]  /*7080*/  @!P1 S2R R7, SR_CgaCtaId ;  /* 0x0000000000079919 */ /* 0x000ee20000008800 */
[----:B0-----:R-:W-:Y:S01]  /*7090*/  @P0 FADD R3, R0, R3 ;  /* 0x0000000300030221 */ /* 0x001fe20000000000 */
[----:B------:R-:W-:-:S04]  /*70a0*/  @!P1 MOV R0, 0x400 ;  /* 0x0000040000009802 */ /* 0x000fc80000000f00 */
[----:B------:R-:W0:Y:S01]  /*70b0*/  SHFL.DOWN P0, R2, R3, 0x4, 0x1f ;  /* 0x08801f0003027f89 */ /* 0x000e220000000000 */
[----:B---3--:R-:W-:Y:S01]  /*70c0*/  @!P1 LEA R7, R7, R0, 0x18 ;  /* 0x0000000007079211 */ /* 0x008fe200078ec0ff */
[----:B0-----:R-:W-:-:S05]  /*70d0*/  @P0 FADD R2, R3, R2 ;  /* 0x0000000203020221 */ /* 0x001fca0000000000 */
        /* <DEDUP_REMOVED lines=8> */
[----:B------:R-:W-:Y:S02]  /*7160*/  MOV R2, UR24 ;  /* 0x0000001800027c02 */ /* 0x000fe40008000f00 */
[----:B------:R-:W-:-:S05]  /*7170*/  MOV R3, UR25 ;  /* 0x0000001900037c02 */ /* 0x000fca0008000f00 */
[----:B------:R1:W-:Y:S02]  /*7180*/  REDG.E.ADD.F32.FTZ.RN.STRONG.GPU desc[UR20][R2.64], R4 ;  /* 0x00000004020079a6 */ /* 0x0003e4000c10f394 */
.L_x_7295:
[----:B------:R-:W-:Y:S05]  /*7190*/  BSYNC B0 ;  /* 0x0000000000007941 */ /* 0x000fea0003800000 */
.L_x_7294:
[----:B------:R-:W-:Y:S01]  /*71a0*/  ULDC.64 UR4, c[0x0][0x3f8] ;  /* 0x0000fe0000047ab9 */ /* 0x000fe20000000a00 */
[----:B------:R-:W-:Y:S01]  /*71b0*/  BSSY B0, `(.L_x_7296) ;  /* 0x000001f000007945 */ /* 0x000fe20003800000 */
[----:B------:R-:W-:-:S04]  /*71c0*/  ISETP.NE.U32.AND P0, PT, RZ, UR4, PT ;  /* 0x00000004ff007c0c */ /* 0x000fc8000bf05070 */
[----:B------:R-:W-:-:S13]  /*71d0*/  ISETP.NE.AND.EX P0, PT, RZ, UR5, PT, P0 ;  /* 0x00000005ff007c0c */ /* 0x000fda000bf05300 */
[----:B------:R-:W-:Y:S05]  /*71e0*/  @!P0 BRA `(.L_x_7297) ;  /* 0x0000000000688947 */ /* 0x000fea0003800000 */
[----:B------:R-:W-:Y:S06]  /*71f0*/  BAR.SYNC.DEFER_BLOCKING 0x0 ;  /* 0x0000000000007b1d */ /* 0x000fec0000010000 */
[----:B------:R-:W3:Y:S01]  /*7200*/  SHFL.DOWN P0, R0, R135, 0x1, 0x1f ;  /* 0x08201f0087007f89 */ /* 0x000ee20000000000 */
[----:B01----:R-:W0:Y:S01]  /*7210*/  S2R R4, SR_LANEID ;  /* 0x0000000000047919 */ /* 0x003e220000000000 */
[----:B------:R-:W1:Y:S01]  /*7220*/  S2R R11, SR_TID.X ;  /* 0x00000000000b7919 */ /* 0x000e620000002100 */
[----:B---3--:R-:W-:-:S05]  /*7230*/  @P0 FADD R0, R0, R135 ;  /* 0x0000008700000221 */ /* 0x008fca0000000000 */
[----:B------:R-:W3:Y:S01]  /*7240*/  SHFL.DOWN P0, R3, R0, 0x2, 0x1f ;  /* 0x08401f0000037f89 */ /* 0x000ee20000000000 */
[----:B0-----:R-:W-:-:S13]  /*7250*/  ISETP.NE.AND P1, PT, R4, RZ, PT ;  /* 0x000000ff0400720c */ /* 0x001fda0003f25270 */
[----:B------:R-:W0:Y:S01]  /*7260*/  @!P1 S2R R7, SR_CgaCtaId ;  /* 0x0000000000079919 */ /* 0x000e220000008800 */
[----:B---3--:R-:W-:Y:S01]  /*7270*/  @P0 FADD R3, R0, R3 ;  /* 0x0000000300030221 */ /* 0x008fe20000000000 */
[----:B------:R-:W-:-:S04]  /*7280*/  @!P1 MOV R0, 0x400 ;  /* 0x0000040000009802 */ /* 0x000fc80000000f00 */
[----:B------:R-:W3:Y:S01]  /*7290*/  SHFL.DOWN P0, R2, R3, 0x4, 0x1f ;  /* 0x08801f0003027f89 */ /* 0x000ee20000000000 */
[----:B0-----:R-:W-:Y:S01]  /*72a0*/  @!P1 LEA R7, R7, R0, 0x18 ;  /* 0x0000000007079211 */ /* 0x001fe200078ec0ff */
[----:B---3--:R-:W-:-:S05]  /*72b0*/  @P0 FADD R2, R3, R2 ;  /* 0x0000000203020221 */ /* 0x008fca0000000000 */
        /* <DEDUP_REMOVED lines=10> */
[----:B------:R4:W-:Y:S01]  /*7360*/  REDG.E.ADD.F32.FTZ.RN.STRONG.GPU desc[UR20][R2.64], R4 ;  /* 0x00000004020079a6 */ /* 0x0009e2000c10f394 */
[----:B------:R-:W-:Y:S01]  /*7370*/  HFMA2.MMA R11, -RZ, RZ, 0, 0 ;  /* 0x00000000ff0b7435 */ /* 0x000fe200000001ff */
[----:B------:R-:W-:Y:S10]  /*7380*/  BRA `(.L_x_7298) ;  /* 0x0000000000047947 */ /* 0x000ff40003800000 */
.L_x_7297:
[----:B0-----:R-:W0:Y:S02]  /*7390*/  S2R R11, SR_TID.X ;  /* 0x00000000000b7919 */ /* 0x001e240000002100 */
.L_x_7298:
[----:B------:R-:W-:Y:S05]  /*73a0*/  BSYNC B0 ;  /* 0x0000000000007941 */ /* 0x000fea0003800000 */
.L_x_7296:
        /* <DEDUP_REMOVED lines=23> */
.L_x_7300:
[----:B------:R-:W-:Y:S02]  /*7520*/  LEA R0, R11, UR8, 0x2 ;  /* 0x000000080b007c11 */ /* 0x000fe4000f8e10ff */
[----:B0-----:R-:W-:Y:S02]  /*7530*/  MOV R5, UR5 ;  /* 0x0000000500057c02 */ /* 0x001fe40008000f00 */
[----:B-1-34-:R-:W-:Y:S01]  /*7540*/  MOV R4, UR4 ;  /* 0x0000000400047c02 */ /* 0x01afe20008000f00 */
        /* <DEDUP_REMOVED lines=27> */
.L_x_7299:
[----:B------:R-:W-:Y:S05]  /*7700*/  EXIT ;  /* 0x000000000000794d */ /* 0x000fea0003800000 */
.L_x_7301:
        /* <DEDUP_REMOVED lines=15> */
.L_x_10984:


//--------------------- .text._Z25selective_scan_bwd_kernelI32Selective_Scan_bwd_kernel_traitsILi32ELi16ELb0ELb1ELb0ELb0ELb1EN3c104HalfEfEEv12SSMParamsBwd --------------------------
	.section	.text._Z25selective_scan_bwd_kernelI32Selective_Scan_bwd_kernel_traitsILi32ELi16ELb0ELb1ELb0ELb0ELb1EN3c104HalfEfEEv12SSMParamsBwd,"ax",@progbits
	.align	128
        .global         _Z25selective_scan_bwd_kernelI32Selective_Scan_bwd_kernel_traitsILi32ELi16ELb0ELb1ELb0ELb0ELb1EN3c104HalfEfEEv12SSMParamsBwd
        .type           _Z25selective_scan_bwd_kernelI32Selective_Scan_bwd_kernel_traitsILi32ELi16ELb0ELb1ELb0ELb0ELb1EN3c104HalfEfEEv12SSMParamsBwd,@function
        .size           _Z25selective_scan_bwd_kernelI32Selective_Scan_bwd_kernel_traitsILi32ELi16ELb0ELb1ELb0ELb0ELb1EN3c104HalfEfEEv12SSMParamsBwd,(.L_x_10985 - _Z25selective_scan_bwd_kernelI32Selective_Scan_bwd_kernel_traitsILi32ELi16ELb0ELb1ELb0ELb0ELb1EN3c104HalfEfEEv12SSMParamsBwd)
        .other          _Z25selective_scan_bwd_kernelI32Selective_Scan_bwd_kernel_traitsILi32ELi16ELb0ELb1ELb0ELb0ELb1EN3c104HalfEfEEv12SSMParamsBwd,@"STO_CUDA_ENTRY STV_DEFAULT"
_Z25selective_scan_bwd_kernelI32Selective_Scan_bwd_kernel_traitsILi32ELi16ELb0ELb1ELb0ELb0ELb1EN3c104HalfEfEEv12SSMParamsBwd:
.text._Z25selective_scan_bwd_kernelI32Selective_Scan_bwd_kernel_traitsILi32ELi16ELb0ELb1ELb0ELb0ELb1EN3c104HalfEfEEv12SSMParamsBwd:
[----:B------:R-:W-:Y:S08]  /*0000*/  LDC R1, c[0x0][0x28] ;  /* 0x00000a00ff017b82 */ /* 0x000ff00000000800 */
[----:B------:R-:W0:Y:S01]  /*0010*/  LDC.64 R2, c[0x0][0x2e8] ;  /* 0x0000ba00ff027b82 */ /* 0x000e220000000a00 */
[----:B------:R-:W1:Y:S01]  /*0020*/  S2R R146, SR_CTAID.Y ;  /* 0x0000000000927919 */ /* 0x000e620000002600 */
[----:B------:R-:W-:-:S06]  /*0030*/  ULDC.64 UR14, c[0x0][0x208] ;  /* 0x00008200000e7ab9 */ /* 0x000fcc0000000a00 */
        /* <DEDUP_REMOVED lines=14> */
[----:B--2---:R-:W-:Y:S01]  /*0120*/  ISETP.NE.U32.AND P0, PT, R4, RZ, PT ;  /* 0x000000ff0400720c */ /* 0x004fe20003f05070 */
[----:B------:R-:W-:Y:S01]  /*0130*/  HFMA2.MMA R17, -RZ, RZ, 0, 0 ;  /* 0x00000000ff117435 */ /* 0x000fe200000001ff */
[----:B------:R-:W-:Y:S01]  /*0140*/  ULDC.64 UR8, c[0x0][0x280] ;  /* 0x0000a00000087ab9 */ /* 0x000fe20000000a00 */
[----:B------:R-:W-:Y:S02]  /*0150*/  CS2R R18, SRZ ;  /* 0x0000000000127805 */ /* 0x000fe4000001ff00 */
[----:B------:R-:W-:Y:S01]  /*0160*/  ISETP.NE.AND.EX P0, PT, R5, RZ, PT, P0 ;  /* 0x000000ff0500720c */ /* 0x000fe20003f05300 */
[----:B------:R-:W-:Y:S01]  /*0170*/  UMOV UR5, URZ ;  /* 0x0000003f00057c82 */ /* 0x000fe20008000000 */
[----:B------:R-:W-:Y:S01]  /*0180*/  ULDC.64 UR10, c[0x0][0x290] ;  /* 0x0000a400000a7ab9 */ /* 0x000fe20000000a00 */
[----:B------:R-:W2:Y:S01]  /*0190*/  LDC.64 R26, c[0x0][0x258] ;  /* 0x00009600ff1a7b82 */ /* 0x000ea20000000a00 */
        /* <DEDUP_REMOVED lines=29> */
[----:B------:R-:W-:Y:S01]  /*0370*/  UIADD3 UR9, UR9, UR13, URZ ;  /* 0x0000000d09097290 */ /* 0x000fe2000fffe03f */
[----:B------:R-:W-:Y:S01]  /*0380*/  MOV R20, RZ ;  /* 0x000000ff00147202 */ /* 0x000fe20000000f00 */
        /* <DEDUP_REMOVED lines=39> */
[----:B------:R-:W3:Y:S02]  /*0600*/  @P1 LDC R23, c[0x0][0x214] ;  /* 0x00008500ff171b82 */ /* 0x000ee40000000800 */
[----:B------:R-:W-:Y:S01]  /*0610*/  @!P5 IADD3 R151, -R151, RZ, RZ ;  /* 0x000000ff9797d210 */ /* 0x000fe20007ffe1ff */
[----:B------:R-:W-:Y:S01]  /*0620*/  UIADD3 UR13, UR13, UR19, URZ ;  /* 0x000000130d0d7290 */ /* 0x000fe2000fffe03f */
[----:B------:R-:W-:Y:S01]  /*0630*/  @!P3 LOP3.LUT R151, RZ, R11, RZ, 0x33, !PT ;  /* 0x0000000bff97b212 */ /* 0x000fe200078e33ff */
[----:B------:R-:W-:Y:S01]  /*0640*/  IMAD.WIDE.U32 R6, R146, R24, UR10 ;  /* 0x0000000a92067e25 */ /* 0x000fe2000f8e0018 */
[----:B--2---:R-:W-:Y:S02]  /*0650*/  @P0 R2UR UR4, R4 ;  /* 0x00000000040402ca */ /* 0x004fe400000e0000 */
[----:B------:R-:W2:Y:S01]  /*0660*/  @P1 LDC R29, c[0x0][0x21c] ;  /* 0x00008700ff1d1b82 */ /* 0x000ea20000000800 */
[----:B------:R-:W-:Y:S01]  /*0670*/  IMAD.WIDE.U32 R4, R146, R22, UR8 ;  /* 0x0000000892047e25 */ /* 0x000fe2000f8e0016 */
[----:B------:R-:W-:-:S02]  /*0680*/  SHF.R.S32.HI R21, RZ, 0x1f, R151 ;  /* 0x0000001fff157819 */ /* 0x000fc40000011497 */
        /* <DEDUP_REMOVED lines=14> */
[----:B------:R-:W-:-:S02]  /*0770*/  IADD3.X R6, R11, R7, R14, P2, !PT ;  /* 0x000000070b067210 */ /* 0x000fc400017fe40e */
[----:B------:R-:W-:Y:S02]  /*0780*/  LEA R14, P2, R15, R30, 0x1 ;  /* 0x0000001e0f0e7211 */ /* 0x000fe400078408ff */
[----:B------:R-:W-:Y:S02]  /*0790*/  IADD3 R9, P3, R9, R2, RZ ;  /* 0x0000000209097210 */ /* 0x000fe40007f7e0ff */
[----:B------:R-:W-:Y:S01]  /*07a0*/  IADD3 R142, R3, R21, RZ ;  /* 0x00000015038e7210 */ /* 0x000fe20007ffe0ff */
[----:B--2---:R-:W-:Y:S01]  /*07b0*/  @P1 IMAD R3, R0, R29, RZ ;  /* 0x0000001d00031224 */ /* 0x004fe200078e02ff */
[----:B------:R-:W-:Y:S02]  /*07c0*/  LEA.HI.X R15, R15, R31, R16, 0x1, P2 ;  /* 0x0000001f0f0f7211 */ /* 0x000fe400010f0c10 */
[----:B------:R-:W-:Y:S01]  /*07d0*/  IADD3.X R142, R11, R142, RZ, P3, !PT ;  /* 0x0000008e0b8e7210 */ /* 0x000fe20001ffe4ff */
[----:B-1----:R-:W-:Y:S01]  /*07e0*/  @P1 IMAD.WIDE R12, R3, 0x8, R12 ;  /* 0x00000008030c1825 */ /* 0x002fe200078e020c */
[----:B------:R-:W-:-:S02]  /*07f0*/  LEA R5, P2, R8, R32, 0x1 ;  /* 0x0000002008057211 */ /* 0x000fc400078408ff */
[----:B------:R-:W-:Y:S02]  /*0800*/  @!P1 CS2R R12, SRZ ;  /* 0x00000000000c9805 */ /* 0x000fe4000001ff00 */
[C---:B0-----:R-:W-:Y:S02]  /*0810*/  LEA R143, P4, R9.reuse, R36, 0x1 ;  /* 0x00000024098f7211 */ /* 0x041fe400078808ff */
[----:B----4-:R-:W-:Y:S02]  /*0820*/  LEA R2, P3, R4, R34, 0x1 ;  /* 0x0000002204027211 */ /* 0x010fe400078608ff */
[----:B------:R-:W-:Y:S02]  /*0830*/  LEA.HI.X R7, R8, R33, R10, 0x1, P2 ;  /* 0x0000002108077211 */ /* 0x000fe400010f0c0a */
[----:B------:R-:W-:Y:S02]  /*0840*/  LEA.HI.X R142, R9, R37, R142, 0x1, P4 ;  /* 0x00000025098e7211 */ /* 0x000fe400020f0c8e */
[----:B------:R-:W-:-:S02]  /*0850*/  LEA.HI.X R3, R4, R35, R6, 0x1, P3 ;  /* 0x0000002304037211 */ /* 0x000fc400018f0c06 */
        /* <DEDUP_REMOVED lines=16> */
[----:B0-----:R-:W-:-:S04]  /*0960*/  SHF.L.U32 R0, R145, 0x4, RZ ;  /* 0x0000000491007819 */ /* 0x001fc800000006ff */
[----:B------:R-:W-:-:S04]  /*0970*/  LOP3.LUT R0, R0, 0xfffffe00, RZ, 0xc0, !PT ;  /* 0xfffffe0000007812 */ /* 0x000fc800078ec0ff */
[----:B------:R-:W-:-:S04]  /*0980*/  LOP3.LUT R6, R0, 0x1f, R145, 0xf8, !PT ;  /* 0x0000001f00067812 */ /* 0x000fc800078ef891 */
[----:B-1----:R-:W-:-:S07]  /*0990*/  SHF.R.S32.HI R7, RZ, 0x1f, R6 ;  /* 0x0000001fff077819 */ /* 0x002fce0000011406 */
.L_x_7350:
[----:B0-----:R-:W0:Y:S01]  /*09a0*/  LDC R93, c[0x0][0x224] ;  /* 0x00008900ff5d7b82 */ /* 0x001e220000000800 */
[----:B------:R-:W-:Y:S01]  /*09b0*/  ULDC UR10, c[0x0][0x218] ;  /* 0x00008600000a7ab9 */ /* 0x000fe20000000800 */
[C---:B-1----:R-:W-:Y:S02]  /*09c0*/  LEA R2, P1, R6.reuse, UR39, 0x1 ;  /* 0x0000002706027c11 */ /* 0x042fe4000f8208ff */
        /* <DEDUP_REMOVED lines=37> */
[----:B------:R-:W-:Y:S01]  /*0c20*/  IADD3 R29, R144, 0x20, RZ ;  /* 0x00000020901d7810 */ /* 0x000fe20007ffe0ff */
[----:B------:R-:W-:Y:S01]  /*0c30*/  ULDC.64 UR8, c[0x0][0x2a8] ;  /* 0x0000aa0000087ab9 */ /* 0x000fe20000000a00 */
[----:B------:R-:W-:Y:S01]  /*0c40*/  IADD3 R141, -R4, UR10, RZ ;  /* 0x0000000a048d7c10 */ /* 0x000fe2000fffe1ff */
[----:B------:R-:W-:-:S03]  /*0c50*/  ULDC.64 UR12, c[0x0][0x318] ;  /* 0x0000c600000c7ab9 */ /* 0x000fc60000000a00 */
[-C--:B------:R-:W-:Y:S01]  /*0c60*/  ISETP.GE.AND P0, PT, R6, R141.reuse, PT ;  /* 0x0000008d0600720c */ /* 0x080fe20003f06270 */
[----:B------:R-:W1:Y:S01]  /*0c70*/  LDC.64 R48, c[0x0][0x2a0] ;  /* 0x0000a800ff307b82 */ /* 0x000e620000000a00 */
[-C--:B------:R-:W-:Y:S02]  /*0c80*/  ISETP.GE.AND P1, PT, R139, R141.reuse, PT ;  /* 0x0000008d8b00720c */ /* 0x080fe40003f26270 */
[-C--:B------:R-:W-:Y:S02]  /*0c90*/  ISETP.GE.AND P2, PT, R138, R141.reuse, PT ;  /* 0x0000008d8a00720c */ /* 0x080fe40003f46270 */
[-C--:B------:R-:W-:Y:S02]  /*0ca0*/  ISETP.GE.AND P3, PT, R137, R141.reuse, PT ;  /* 0x0000008d8900720c */ /* 0x080fe40003f66270 */
[----:B------:R-:W-:-:S05]  /*0cb0*/  ISETP.GE.AND P4, PT, R136, R141, PT ;  /* 0x0000008d8800720c */ /* 0x000fca0003f86270 */
[----:B------:R-:W2:Y:S01]  /*0cc0*/  @!P0 LDG.E.U16 R0, desc[UR14][R2.64] ;  /* 0x0000000e02008981 */ /* 0x000ea2000c1e1500 */
[----:B------:R-:W-:-:S03]  /*0cd0*/  ISETP.GE.AND P0, PT, R140, R141, PT ;  /* 0x0000008d8c00720c */ /* 0x000fc60003f06270 */
[----:B---3--:R-:W3:Y:S01]  /*0ce0*/  @!P1 LDG.E.U16 R14, desc[UR14][R2.64+0x80] ;  /* 0x0000800e020e9981 */ /* 0x008ee2000c1e1500 */
[----:B------:R-:W-:-:S03]  /*0cf0*/  ISETP.GE.AND P1, PT, R134, R141, PT ;  /* 0x0000008d8600720c */ /* 0x000fc60003f26270 */
[----:B------:R-:W4:Y:S01]  /*0d00*/  @!P2 LDG.E.U16 R15, desc[UR14][R2.64+0xc0] ;  /* 0x0000c00e020fa981 */ /* 0x000f22000c1e1500 */
[----:B------:R-:W-:-:S03]  /*0d10*/  ISETP.GE.AND P2, PT, R133, R141, PT ;  /* 0x0000008d8500720c */ /* 0x000fc60003f46270 */
[----:B------:R-:W5:Y:S04]  /*0d20*/  @!P3 LDG.E.U16 R16, desc[UR14][R2.64+0x100] ;  /* 0x0001000e0210b981 */ /* 0x000f68000c1e1500 */
[----:B------:R-:W3:Y:S01]  /*0d30*/  @!P0 LDG.E.U16 R5, desc[UR14][R2.64+0x40] ;  /* 0x0000400e02058981 */ /* 0x000ee2000c1e1500 */
        /* <DEDUP_REMOVED lines=14> */
[----:B------:R-:W5:Y:S04]  /*0e20*/  @!P1 LDG.E.U16 R24, desc[UR14][R2.64+0x300] ;  /* 0x0003000e02189981 */ /* 0x000f68000c1e1500 */
[----:B------:R-:W5:Y:S04]  /*0e30*/  @!P0 LDG.E.U16 R23, desc[UR14][R2.64+0x2c0] ;  /* 0x0002c00e02178981 */ /* 0x000f68000c1e1500 */
[----:B------:R-:W5:Y:S04]  /*0e40*/  @!P2 LDG.E.U16 R25, desc[UR14][R2.64+0x340] ;  /* 0x0003400e0219a981 */ /* 0x000f68000c1e1500 */
[----:B------:R-:W5:Y:S04]  /*0e50*/  @!P3 LDG.E.U16 R26, desc[UR14][R2.64+0x380] ;  /* 0x0003800e021ab981 */ /* 0x000f68000c1e1500 */
[----:B------:R1:W5:Y:S01]  /*0e60*/  @!P4 LDG.E.U16 R27, desc[UR14][R2.64+0x3c0] ;  /* 0x0003c00e021bc981 */ /* 0x000362000c1e1500 */
[----:B0-----:R-:W-:Y:S01]  /*0e70*/  ULEA UR11, UR7, UR11, 0x18 ;  /* 0x0000000b070b7291 */ /* 0x001fe2000f8ec03f */
[----:B------:R-:W-:-:S02]  /*0e80*/  IADD3 R31, R144, 0x40, RZ ;  /* 0x00000040901f7810 */ /* 0x000fc40007ffe0ff */
[C---:B------:R-:W-:Y:S02]  /*0e90*/  IADD3 R33, R144.reuse, 0x60, RZ ;  /* 0x0000006090217810 */ /* 0x040fe40007ffe0ff */
[C---:B-1----:R-:W-:Y:S02]  /*0ea0*/  IADD3 R3, R144.reuse, 0xa0, RZ ;  /* 0x000000a090037810 */ /* 0x042fe40007ffe0ff */
[CC--:B------:R-:W-:Y:S02]  /*0eb0*/  LEA.HI.SX32 R125, R144.reuse, R144.reuse, 0x1b ;  /* 0x00000090907d7211 */ /* 0x0c0fe400078fdaff */
[-C--:B------:R-:W-:Y:S02]  /*0ec0*/  LEA.HI.SX32 R3, R3, R144.reuse, 0x1b ;  /* 0x0000009003037211 */ /* 0x080fe400078fdaff */
[----:B------:R-:W-:Y:S02]  /*0ed0*/  IADD3 R35, R144, 0x80, RZ ;  /* 0x0000008090237810 */ /* 0x000fe40007ffe0ff */
[----:B------:R-:W-:-:S02]  /*0ee0*/  LEA.HI.SX32 R29, R29, R144, 0x1b ;  /* 0x000000901d1d7211 */ /* 0x000fc400078fdaff */
[-C--:B------:R-:W-:Y:S02]  /*0ef0*/  LEA.HI.SX32 R31, R31, R144.reuse, 0x1b ;  /* 0x000000901f1f7211 */ /* 0x080fe400078fdaff */
[----:B------:R-:W-:Y:S02]  /*0f00*/  LEA R120, R3, UR11, 0x1 ;  /* 0x0000000b03787c11 */ /* 0x000fe4000f8e08ff */
[-C--:B------:R-:W-:Y:S02]  /*0f10*/  LEA.HI.SX32 R33, R33, R144.reuse, 0x1b ;  /* 0x0000009021217211 */ /* 0x080fe400078fdaff */
[----:B------:R-:W-:Y:S02]  /*0f20*/  IADD3 R3, R144, 0xc0, RZ ;  /* 0x000000c090037810 */ /* 0x000fe40007ffe0ff */
[----:B------:R-:W-:Y:S02]  /*0f30*/  LEA R125, R125, UR11, 0x1 ;  /* 0x0000000b7d7d7c11 */ /* 0x000fe4000f8e08ff */
[----:B------:R-:W-:-:S02]  /*0f40*/  LEA.HI.SX32 R35, R35, R144, 0x1b ;  /* 0x0000009023237211 */ /* 0x000fc400078fdaff */
[----:B------:R-:W-:Y:S02]  /*0f50*/  LEA R124, R29, UR11, 0x1 ;  /* 0x0000000b1d7c7c11 */ /* 0x000fe4000f8e08ff */
[----:B------:R-:W-:Y:S02]  /*0f60*/  LEA R123, R31, UR11, 0x1 ;  /* 0x0000000b1f7b7c11 */ /* 0x000fe4000f8e08ff */
[----:B------:R-:W-:Y:S02]  /*0f70*/  LEA R122, R33, UR11, 0x1 ;  /* 0x0000000b217a7c11 */ /* 0x000fe4000f8e08ff */
[----:B------:R-:W-:Y:S02]  /*0f80*/  IADD3 R29, R144, 0xe0, RZ ;  /* 0x000000e0901d7810 */ /* 0x000fe40007ffe0ff */
[----:B------:R-:W-:Y:S02]  /*0f90*/  LEA.HI.SX32 R3, R3, R144, 0x1b ;  /* 0x0000009003037211 */ /* 0x000fe400078fdaff */
[----:B------:R-:W-:-:S02]  /*0fa0*/  LEA R121, R35, UR11, 0x1 ;  /* 0x0000000b23797c11 */ /* 0x000fc4000f8e08ff */
[C---:B------:R-:W-:Y:S02]  /*0fb0*/  IADD3 R31, R144.reuse, 0x100, RZ ;  /* 0x00000100901f7810 */ /* 0x040fe40007ffe0ff */
[C---:B------:R-:W-:Y:S02]  /*0fc0*/  IADD3 R33, R144.reuse, 0x120, RZ ;  /* 0x0000012090217810 */ /* 0x040fe40007ffe0ff */
[C---:B------:R-:W-:Y:S02]  /*0fd0*/  IADD3 R35, R144.reuse, 0x140, RZ ;  /* 0x0000014090237810 */ /* 0x040fe40007ffe0ff */
[----:B------:R-:W-:Y:S02]  /*0fe0*/  LEA.HI.SX32 R29, R29, R144, 0x1b ;  /* 0x000000901d1d7211 */ /* 0x000fe400078fdaff */
[----:B------:R-:W-:Y:S02]  /*0ff0*/  LEA R119, R3, UR11, 0x1 ;  /* 0x0000000b03777c11 */ /* 0x000fe4000f8e08ff */
[----:B------:R-:W-:-:S02]  /*1000*/  IADD3 R3, R144, 0x160, RZ ;  /* 0x0000016090037810 */ /* 0x000fc40007ffe0ff */
[-C--:B------:R-:W-:Y:S02]  /*1010*/  LEA.HI.SX32 R31, R31, R144.reuse, 0x1b ;  /* 0x000000901f1f7211 */ /* 0x080fe400078fdaff */
[-C--:B------:R-:W-:Y:S02]  /*1020*/  LEA.HI.SX32 R33, R33, R144.reuse, 0x1b ;  /* 0x0000009021217211 */ /* 0x080fe400078fdaff */
[-C--:B------:R-:W-:Y:S02]  /*1030*/  LEA.HI.SX32 R35, R35, R144.reuse, 0x1b ;  /* 0x0000009023237211 */ /* 0x080fe400078fdaff */
[----:B------:R-:W-:Y:S02]  /*1040*/  LEA R118, R29, UR11, 0x1 ;  /* 0x0000000b1d767c11 */ /* 0x000fe4000f8e08ff */
[----:B------:R-:W-:Y:S02]  /*1050*/  IADD3 R29, R144, 0x1e0, RZ ;  /* 0x000001e0901d7810 */ /* 0x000fe40007ffe0ff */
[----:B------:R-:W-:-:S02]  /*1060*/  LEA.HI.SX32 R3, R3, R144, 0x1b ;  /* 0x0000009003037211 */ /* 0x000fc400078fdaff */
[----:B------:R-:W-:Y:S02]  /*1070*/  LEA R117, R31, UR11, 0x1 ;  /* 0x0000000b1f757c11 */ /* 0x000fe4000f8e08ff */
[----:B------:R-:W-:Y:S02]  /*1080*/  LEA R116, R33, UR11, 0x1 ;  /* 0x0000000b21747c11 */ /* 0x000fe4000f8e08ff */
[----:B------:R-:W-:Y:S02]  /*1090*/  LEA R115, R35, UR11, 0x1 ;  /* 0x0000000b23737c11 */ /* 0x000fe4000f8e08ff */
        /* <DEDUP_REMOVED lines=26> */
[----:B------:R-:W-:Y:S01]  /*1240*/  LEA R113, R5, UR11, 0x1 ;  /* 0x0000000b05717c11 */ /* 0x000fe2000f8e08ff */
[----:B------:R-:W-:Y:S01]  /*1250*/  STS.U16 [R118+0x1c0], R19 ;  /* 0x0001c01376007388 */ /* 0x000fe20000000400 */
[----:B------:R-:W-:Y:S02]  /*1260*/  LEA R112, R15, UR11, 0x1 ;  /* 0x0000000b0f707c11 */ /* 0x000fe4000f8e08ff */
[----:B------:R-:W-:Y:S01]  /*1270*/  LEA.HI.SX32 R109, R0, R0, 0x1b ;  /* 0x00000000006d7211 */ /* 0x000fe200078fdaff */
[----:B------:R1:W-:Y:S01]  /*1280*/  STS.U16 [R117+0x200], R20 ;  /* 0x0002001475007388 */ /* 0x0003e20000000400 */
[----:B------:R-:W-:-:S03]  /*1290*/  LEA R111, R17, UR11, 0x1 ;  /* 0x0000000b116f7c11 */ /* 0x000fc6000f8e08ff */
[----:B------:R-:W-:Y:S01]  /*12a0*/  STS.U16 [R116+0x240], R21 ;  /* 0x0002401574007388 */ /* 0x000fe20000000400 */
        /* <DEDUP_REMOVED lines=29> */
[----:B0-----:R-:W-:Y:S02]  /*1480*/  PRMT R18, RZ, 0x7610, R18 ;  /* 0x00007610ff127816 */ /* 0x001fe40000000012 */
[----:B------:R-:W-:Y:S02]  /*1490*/  PRMT R17, RZ, 0x7610, R17 ;  /* 0x00007610ff117816 */ /* 0x000fe40000000011 */
[----:B-1----:R-:W-:Y:S02]  /*14a0*/  PRMT R20, RZ, 0x7610, R20 ;  /* 0x00007610ff147816 */ /* 0x002fe40000000014 */
[----:B------:R-:W-:-:S02]  /*14b0*/  PRMT R19, RZ, 0x7610, R19 ;  /* 0x00007610ff137816 */ /* 0x000fc40000000013 */
[----:B--2---:R-:W-:Y:S01]  /*14c0*/  PRMT R22, RZ, 0x7610, R22 ;  /* 0x00007610ff167816 */ /* 0x004fe20000000016 */
        /* <DEDUP_REMOVED lines=20> */
[----:B---3--:R-:W-:Y:S02]  /*1610*/  PRMT R23, RZ, 0x7610, R23 ;  /* 0x00007610ff177816 */ /* 0x008fe40000000017 */
[----:B----4-:R-:W-:Y:S01]  /*1620*/  PRMT R24, RZ, 0x7610, R24 ;  /* 0x00007610ff187816 */ /* 0x010fe20000000018 */
[----:B------:R-:W3:Y:S01]  /*1630*/  @!P0 LDG.E.U16 R21, desc[UR14][R2.64+0x240] ;  /* 0x0002400e02158981 */ /* 0x000ee2000c1e1500 */
[----:B-----5:R-:W-:-:S02]  /*1640*/  PRMT R25, RZ, 0x7610, R25 ;  /* 0x00007610ff197816 */ /* 0x020fc40000000019 */
        /* <DEDUP_REMOVED lines=32> */
[----:B------:R-:W-:Y:S04]  /*1850*/  STS.U16 [R119+0x180], R20 ;  /* 0x0001801477007388 */ /* 0x000fe80000000400 */
        /* <DEDUP_REMOVED lines=45> */
[----:B------:R-:W3:Y:S04]  /*1b30*/  @!P3 LDG.E.U16 R36, desc[UR14][R2.64+0x180] ;  /* 0x0001800e0224b981 */ /* 0x000ee8000c1e1500 */
[----:B------:R-:W3:Y:S04]  /*1b40*/  @!P4 LDG.E.U16 R19, desc[UR14][R2.64+0x1c0] ;  /* 0x0001c00e0213c981 */ /* 0x000ee8000c1e1500 */
[----:B------:R-:W3:Y:S01]  /*1b50*/  @!P0 LDG.E.U16 R40, desc[UR14][R2.64+0x280] ;  /* 0x0002800e02288981 */ /* 0x000ee2000c1e1500 */
[----:B------:R-:W-:-:S03]  /*1b60*/  ISETP.GE.AND P0, PT, R128, R141, PT ;  /* 0x0000008d8000720c */ /* 0x000fc60003f06270 */
[----:B------:R-:W3:Y:S04]  /*1b70*/  @!P5 LDG.E.U16 R38, desc[UR14][R2.64+0x200] ;  /* 0x0002000e0226d981 */ /* 0x000ee8000c1e1500 */
[----:B------:R-:W3:Y:S01]  /*1b80*/  @!P6 LDG.E.U16 R35, desc[UR14][R2.64+0x240] ;  /* 0x0002400e0223e981 */ /* 0x000ee2000c1e1500 */
[----:B------:R-:W-:-:S03]  /*1b90*/  ISETP.GE.AND P2, PT, R129, R141, PT ;  /* 0x0000008d8100720c */ /* 0x000fc60003f46270 */
[----:B------:R-:W3:Y:S01]  /*1ba0*/  @!P1 LDG.E.U16 R37, desc[UR14][R2.64+0x2c0] ;  /* 0x0002c00e02259981 */ /* 0x000ee2000c1e1500 */
[----:B------:R-:W-:-:S03]  /*1bb0*/  ISETP.GE.AND P1, PT, R127, R141, PT ;  /* 0x0000008d7f00720c */ /* 0x000fc60003f26270 */
[----:B------:R-:W3:Y:S01]  /*1bc0*/  @!P0 LDG.E.U16 R39, desc[UR14][R2.64+0x340] ;  /* 0x0003400e02278981 */ /* 0x000ee2000c1e1500 */
[----:B------:R-:W-:-:S05]  /*1bd0*/  ISETP.GE.AND P0, PT, R126, R141, PT ;  /* 0x0000008d7e00720c */ /* 0x000fca0003f06270 */
[----:B------:R-:W3:Y:S04]  /*1be0*/  @!P2 LDG.E.U16 R42, desc[UR14][R2.64+0x300] ;  /* 0x0003000e022aa981 */ /* 0x000ee8000c1e1500 */
[----:B------:R-:W3:Y:S04]  /*1bf0*/  @!P1 LDG.E.U16 R44, desc[UR14][R2.64+0x380] ;  /* 0x0003800e022c9981 */ /* 0x000ee8000c1e1500 */
[----:B------:R0:W3:Y:S01]  /*1c00*/  @!P0 LDG.E.U16 R41, desc[UR14][R2.64+0x3c0] ;  /* 0x0003c00e02298981 */ /* 0x0000e2000c1e1500 */
        /* <DEDUP_REMOVED lines=19> */
[----:B--2---:R-:W-:Y:S04]  /*1d40*/  STS.U16 [R125], R14 ;  /* 0x0000000e7d007388 */ /* 0x004fe80000000400 */
[----:B----4-:R0:W-:Y:S04]  /*1d50*/  STS.U16 [R124+0x40], R5 ;  /* 0x000040057c007388 */ /* 0x0101e80000000400 */
[----:B-----5:R-:W-:Y:S04]  /*1d60*/  STS.U16 [R123+0x80], R16 ;  /* 0x000080107b007388 */ /* 0x020fe80000000400 */
[----:B---3--:R2:W-:Y:S01]  /*1d70*/  STS.U16 [R122+0xc0], R15 ;  /* 0x0000c00f7a007388 */ /* 0x0085e20000000400 */
[----:B0-----:R-:W-:-:S03]  /*1d80*/  SHF.R.S32.HI R5, RZ, 0x1f, R4 ;  /* 0x0000001fff057819 */ /* 0x001fc60000011404 */
[----:B------:R-:W-:Y:S04]  /*1d90*/  STS.U16 [R121+0x100], R18 ;  /* 0x0001001279007388 */ /* 0x000fe80000000400 */
[----:B------:R0:W-:Y:S01]  /*1da0*/  STS.U16 [R120+0x140], R17 ;  /* 0x0001401178007388 */ /* 0x0001e20000000400 */
[----:B--2---:R-:W-:-:S03]  /*1db0*/  IMAD.WIDE.U32 R14, R146, UR8, R2 ;  /* 0x00000008920e7c25 */ /* 0x004fc6000f8e0002 */
[----:B------:R-:W-:Y:S01]  /*1dc0*/  STS.U16 [R119+0x180], R36 ;  /* 0x0001802477007388 */ /* 0x000fe20000000400 */
[----:B------:R-:W-:-:S03]  /*1dd0*/  @!P0 IMAD.WIDE.U32 R2, R48, UR17, R4 ;  /* 0x0000001130028c25 */ /* 0x000fc6000f8e0004 */
[----:B------:R2:W-:Y:S01]  /*1de0*/  STS.U16 [R118+0x1c0], R19 ;  /* 0x0001c01376007388 */ /* 0x0005e20000000400 */
[----:B0-----:R-:W-:-:S03]  /*1df0*/  IMAD R17, R92, UR8, RZ ;  /* 0x000000085c117c24 */ /* 0x001fc6000f8e02ff */
[----:B------:R-:W-:Y:S01]  /*1e00*/  STS.U16 [R117+0x200], R38 ;  /* 0x0002002675007388 */ /* 0x000fe20000000400 */
[----:B------:R-:W-:Y:S01]  /*1e10*/  @!P0 IADD3 R3, R43, R3, RZ ;  /* 0x000000032b038210 */ /* 0x000fe20007ffe0ff */
[----:B------:R-:W-:Y:S02]  /*1e20*/  IMAD R45, R146, UR9, R17 ;  /* 0x00000009922d7c24 */ /* 0x000fe4000f8e0211 */
[----:B------:R0:W-:Y:S01]  /*1e30*/  STS.U16 [R116+0x240], R35 ;  /* 0x0002402374007388 */ /* 0x0001e20000000400 */
[----:B------:R-:W-:Y:S02]  /*1e40*/  @!P0 MOV R18, R4 ;  /* 0x0000000400128202 */ /* 0x000fe40000000f00 */
[----:B--2---:R-:W-:Y:S02]  /*1e50*/  @!P0 MOV R19, R5 ;  /* 0x0000000500138202 */ /* 0x004fe40000000f00 */
[----:B0-----:R-:W-:Y:S01]  /*1e60*/  IADD3 R35, P1, R93, R14, RZ ;  /* 0x0000000e5d237210 */ /* 0x001fe20007f3e0ff */
[----:B-1----:R-:W-:-:S03]  /*1e70*/  IMAD R14, R46, UR16, RZ ;  /* 0x000000102e0e7c24 */ /* 0x002fc6000f8e02ff */
[----:B------:R-:W-:Y:S01]  /*1e80*/  IADD3.X R36, R91, R45, R15, P1, !PT ;  /* 0x0000002d5b247210 */ /* 0x000fe20000ffe40f */
[----:B------:R-:W-:Y:S02]  /*1e90*/  IMAD R43, R47, UR17, R14 ;  /* 0x000000112f2b7c24 */ /* 0x000fe4000f8e020e */
[----:B------:R-:W-:Y:S01]  /*1ea0*/  @!P0 IMAD.WIDE.U32 R14, R146, UR8, R2 ;  /* 0x00000008920e8c25 */ /* 0x000fe2000f8e0002 */
[----:B------:R-:W-:-:S03]  /*1eb0*/  LEA R2, P1, R6, UR12, 0x1 ;  /* 0x0000000c06027c11 */ /* 0x000fc6000f8208ff */
[C---:B------:R-:W-:Y:S01]  /*1ec0*/  IMAD.WIDE.U32 R16, R46.reuse, UR17, RZ ;  /* 0x000000112e107c25 */ /* 0x040fe2000f8e00ff */
[----:B------:R-:W-:Y:S03]  /*1ed0*/  STS.U16 [R115+0x280], R40 ;  /* 0x0002802873007388 */ /* 0x000fe60000000400 */
[----:B------:R-:W-:Y:S01]  /*1ee0*/  @!P0 IMAD.WIDE.U32 R18, R46, UR17, R18 ;  /* 0x000000112e128c25 */ /* 0x000fe2000f8e0012 */
[----:B------:R0:W-:Y:S01]  /*1ef0*/  STS.U16 [R114+0x2c0], R37 ;  /* 0x0002c02572007388 */ /* 0x0001e20000000400 */
[----:B------:R-:W-:Y:S01]  /*1f00*/  LEA.HI.X R3, R6, UR13, R7, 0x1, P1 ;  /* 0x0000000d06037c11 */ /* 0x000fe200088f0c07 */
[----:B------:R-:W-:Y:S01]  /*1f10*/  ULDC.64 UR8, c[0x0][0x2b8] ;  /* 0x0000ae0000087ab9 */ /* 0x000fe20000000a00 */
[----:B------:R-:W-:Y:S02]  /*1f20*/  LEA R2, P2, R35, R2, 0x1 ;  /* 0x0000000223027211 */ /* 0x000fe400078408ff */
[----:B------:R-:W-:-:S02]  /*1f30*/  IADD3 R17, R17, R43, RZ ;  /* 0x0000002b11117210 */ /* 0x000fc40007ffe0ff */
[----:B------:R-:W-:Y:S02]  /*1f40*/  @!P0 IADD3 R19, R43, R19, RZ ;  /* 0x000000132b138210 */ /* 0x000fe40007ffe0ff */
[----:B0-----:R-:W-:Y:S01]  /*1f50*/  @!P0 IADD3 R37, P1, R6, R14, RZ ;  /* 0x0000000e06258210 */ /* 0x001fe20007f3e0ff */
[----:B------:R-:W-:Y:S01]  /*1f60*/  IMAD.WIDE.U32 R16, R146, UR8, R16 ;  /* 0x0000000892107c25 */ /* 0x000fe2000f8e0010 */
[----:B------:R-:W-:Y:S02]  /*1f70*/  LEA.HI.X R3, R35, R3, R36, 0x1, P2 ;  /* 0x0000000323037211 */ /* 0x000fe400010f0c24 */
[----:B------:R-:W-:Y:S01]  /*1f80*/  @!P0 IADD3.X R38, R7, R15, R45, P1, !PT ;  /* 0x0000000f07268210 */ /* 0x000fe20000ffe42d */
[----:B------:R-:W-:Y:S02]  /*1f90*/  IMAD R35, R92, UR8, RZ ;  /* 0x000000085c237c24 */ /* 0x000fe4000f8e02ff */
[C---:B------:R-:W-:Y:S01]  /*1fa0*/  @!P0 IMAD.WIDE.U32 R14, R146.reuse, UR8, R18 ;  /* 0x00000008920e8c25 */ /* 0x040fe2000f8e0012 */
[----:B------:R0:W-:Y:S03]  /*1fb0*/  STS.U16 [R113+0x300], R42 ;  /* 0x0003002a71007388 */ /* 0x0001e60000000400 */
[----:B------:R-:W-:Y:S01]  /*1fc0*/  IMAD R19, R146, UR9, R35 ;  /* 0x0000000992137c24 */ /* 0x000fe2000f8e0223 */
[----:B------:R1:W-:Y:S01]  /*1fd0*/  STS.U16 [R112+0x340], R39 ;  /* 0x0003402770007388 */ /* 0x0003e20000000400 */
[----:B------:R-:W-:Y:S01]  /*1fe0*/  IADD3 R35, P3, R93, R16, RZ ;  /* 0x000000105d237210 */ /* 0x000fe20007f7e0ff */
[----:B------:R-:W-:Y:S01]  /*1ff0*/  ULDC.64 UR8, c[0x0][0x308] ;  /* 0x0000c20000087ab9 */ /* 0x000fe20000000a00 */
[----:B------:R-:W-:Y:S01]  /*2000*/  @!P0 LEA R36, P1, R37, UR12, 0x1 ;  /* 0x0000000c25248c11 */ /* 0x000fe2000f8208ff */
[----:B------:R2:W-:Y:S01]  /*2010*/  STS.U16 [R111+0x380], R44 ;  /* 0x0003802c6f007388 */ /* 0x0005e20000000400 */
[----:B0-----:R-:W-:-:S02]  /*2020*/  IADD3.X R42, R91, R19, R17, P3, !PT ;  /* 0x000000135b2a7210 */ /* 0x001fc40001ffe411 */
[----:B-1----:R-:W-:Y:S01]  /*2030*/  @!P0 IADD3 R39, P2, R6, R14, RZ ;  /* 0x0000000e06278210 */ /* 0x002fe20007f5e0ff */
[----:B------:R0:W-:Y:S01]  /*2040*/  STS.U16 [R110+0x3c0], R41 ;  /* 0x0003c0296e007388 */ /* 0x0001e20000000400 */
[----:B------:R-:W-:Y:S02]  /*2050*/  NOP ;  /* 0x0000000000007918 */ /* 0x000fe40000000000 */
[----:B--2---:R-:W-:Y:S01]  /*2060*/  @!P0 IADD3.X R44, R7, R15, R19, P2, !PT ;  /* 0x0000000f072c8210 */ /* 0x004fe200017fe413 */
[----:B------:R-:W-:Y:S01]  /*2070*/  LDS.U16 R46, [R109] ;  /* 0x000000006d2e7984 */ /* 0x000fe20000000400 */
[----:B------:R-:W-:-:S03]  /*2080*/  @!P0 LEA.HI.X R37, R37, UR13, R38, 0x1, P1 ;  /* 0x0000000d25258c11 */ /* 0x000fc600088f0c26 */
        /* <DEDUP_REMOVED lines=17> */
[----:B------:R-:W-:-:S02]  /*21a0*/  LEA.HI.X R15, R6, UR9, R7, 0x1, P1 ;  /* 0x00000009060f7c11 */ /* 0x000fc400088f0c07 */
[----:B------:R-:W-:-:S04]  /*21b0*/  @!P0 LEA R16, P1, R39, UR8, 0x1 ;  /* 0x0000000827108c11 */ /* 0x000fc8000f8208ff */
[----:B------:R-:W-:Y:S02]  /*21c0*/  @!P0 LEA.HI.X R17, R39, UR9, R44, 0x1, P1 ;  /* 0x0000000927118c11 */ /* 0x000fe400088f0c2c */
[----:B------:R-:W-:Y:S02]  /*21d0*/  ISETP.GE.AND P1, PT, R140, R141, PT ;  /* 0x0000008d8c00720c */ /* 0x000fe40003f26270 */
[----:B------:R-:W-:-:S04]  /*21e0*/  LEA R14, P2, R35, R14, 0x1 ;  /* 0x0000000e230e7211 */ /* 0x000fc800078408ff */
[----:B------:R-:W-:Y:S02]  /*21f0*/  LEA.HI.X R15, R35, R15, R42, 0x1, P2 ;  /* 0x0000000f230f7211 */ /* 0x000fe400010f0c2a */
[----:B------:R-:W-:-:S06]  /*2200*/  PRMT R35, RZ, 0x7610, R35 ;  /* 0x00007610ff237816 */ /* 0x000fcc0000000023 */
        /* <DEDUP_REMOVED lines=9> */
[----:B------:R1:W5:Y:S05]  /*22a0*/  @!P0 LDG.E.U16 R38, desc[UR14][R36.64] ;  /* 0x0000000e24268981 */ /* 0x00036a000c1e1500 */
[----:B------:R-:W4:Y:S01]  /*22b0*/  @!P1 LDG.E.U16 R52, desc[UR14][R2.64+-0x200] ;  /* 0xfffe000e02349981 */ /* 0x000f22000c1e1500 */
[----:B------:R-:W-:-:S02]  /*22c0*/  ISETP.GE.AND P1, PT, R132, R141, PT ;  /* 0x0000008d8400720c */ /* 0x000fc40003f26270 */
[----:B------:R-:W-:Y:S02]  /*22d0*/  PRMT R42, RZ, 0x7610, R42 ;  /* 0x00007610ff2a7816 */ /* 0x000fe4000000002a */
[----:B-1----:R-:W-:Y:S02]  /*22e0*/  PRMT R37, RZ, 0x7610, R37 ;  /* 0x00007610ff257816 */ /* 0x002fe40000000025 */
[----:B------:R-:W-:Y:S02]  /*22f0*/  PRMT R39, RZ, 0x7610, R39 ;  /* 0x00007610ff277816 */ /* 0x000fe40000000027 */
[----:B0-----:R-:W-:Y:S01]  /*2300*/  PRMT R41, RZ, 0x7610, R41 ;  /* 0x00007610ff297816 */ /* 0x001fe20000000029 */
[----:B------:R-:W3:Y:S01]  /*2310*/  @!P2 LDG.E.U16 R42, desc[UR14][R2.64+-0x380] ;  /* 0xfffc800e022aa981 */ /* 0x000ee2000c1e1500 */
[----:B------:R-:W-:-:S03]  /*2320*/  PRMT R44, RZ, 0x7610, R44 ;  /* 0x00007610ff2c7816 */ /* 0x000fc6000000002c */
        /* <DEDUP_REMOVED lines=18> */
[----:B------:R-:W-:-:S02]  /*2450*/  PRMT R66, RZ, 0x7610, R66 ;  /* 0x00007610ff427816 */ /* 0x000fc40000000042 */
[----:B------:R-:W-:Y:S02]  /*2460*/  P2R R69, PR, RZ, 0x2 ;  /* 0x00000002ff457803 */ /* 0x000fe40000000000 */
[----:B------:R-:W-:Y:S02]  /*2470*/  ISETP.GE.AND P1, PT, R140, R141, PT ;  /* 0x0000008d8c00720c */ /* 0x000fe40003f26270 */
[----:B0-----:R-:W-:Y:S02]  /*2480*/  PRMT R3, RZ, 0x7610, R3 ;  /* 0x00007610ff037816 */ /* 0x001fe40000000003 */
        /* <DEDUP_REMOVED lines=28> */
[----:B------:R-:W2:Y:S04]  /*2650*/  LDS.U16 R39, [R109+0x4] ;  /* 0x000004006d277984 */ /* 0x000ea80000000400 */
[----:B------:R-:W3:Y:S04]  /*2660*/  LDS.U16 R42, [R109+0x6] ;  /* 0x000006006d2a7984 */ /* 0x000ee80000000400 */
        /* <DEDUP_REMOVED lines=10> */
[----:B------:R-:W4:Y:S04]  /*2710*/  LDS.U16 R60, [R109+0x1c] ;  /* 0x00001c006d3c7984 */ /* 0x000f280000000400 */
[----:B------:R-:W5:Y:S01]  /*2720*/  LDS.U16 R61, [R109+0x1e] ;  /* 0x00001e006d3d7984 */ /* 0x000f620000000400 */
[----:B------:R-:W-:Y:S01]  /*2730*/  BAR.SYNC.DEFER_BLOCKING 0x0 ;  /* 0x0000000000007b1d */ /* 0x000fe20000010000 */
[----:B0-----:R-:W-:-:S05]  /*2740*/  PRMT R36, RZ, 0x7610, R36 ;  /* 0x00007610ff247816 */ /* 0x001fca0000000024 */
[----:B------:R0:W5:Y:S01]  /*2750*/  @!P0 LDG.E.U16 R66, desc[UR14][R16.64] ;  /* 0x0000000e10428981 */ /* 0x000162000c1e1500 */
[----:B------:R-:W-:-:S03]  /*2760*/  ISETP.GE.AND P0, PT, R139, R141, PT ;  /* 0x0000008d8b00720c */ /* 0x000fc60003f06270 */
[----:B------:R-:W5:Y:S01]  /*2770*/  @!P1 LDG.E.U16 R3, desc[UR14][R14.64+-0x3c0] ;  /* 0xfffc400e0e039981 */ /* 0x000f62000c1e1500 */
[----:B------:R-:W-:Y:S02]  /*2780*/  ISETP.GE.AND P1, PT, R138, R141, PT ;  /* 0x0000008d8a00720c */ /* 0x000fe40003f26270 */
[----:B------:R-:W-:Y:S01]  /*2790*/  PRMT R35, RZ, 0x7610, R35 ;  /* 0x00007610ff237816 */ /* 0x000fe20000000023 */
[----:B------:R-:W5:Y:S01]  /*27a0*/  @!P2 LDG.E.U16 R75, desc[UR14][R14.64+-0x140] ;  /* 0xfffec00e0e4ba981 */ /* 0x000f62000c1e1500 */
[----:B------:R-:W-:-:S03]  /*27b0*/  PRMT R37, RZ, 0x7610, R37 ;  /* 0x00007610ff257816 */ /* 0x000fc60000000025 */
        /* <DEDUP_REMOVED lines=22> */
[----:B-1----:R-:W-:Y:S02]  /*2920*/  HADD2.F32 R38, -RZ, R38.H0_H0 ;  /* 0x20000026ff267230 */ /* 0x002fe40000004100 */
[----:B------:R-:W-:-:S03]  /*2930*/  HADD2.F32 R41, -RZ, R41.H0_H0 ;  /* 0x20000029ff297230 */ /* 0x000fc60000004100 */
[----:B------:R-:W-:Y:S01]  /*2940*/  FMUL.FTZ R78, R38, -1.4426950216293334961 ;  /* 0xbfb8aa3b264e7820 */ /* 0x000fe20000410000 */
[----:B--2---:R-:W-:Y:S02]  /*2950*/  HADD2.F32 R39, -RZ, R39.H0_H0 ;  /* 0x20000027ff277230 */ /* 0x004fe40000004100 */
[----:B------:R-:W-:Y:S01]  /*2960*/  FMUL.FTZ R2, R41, -1.4426950216293334961 ;  /* 0xbfb8aa3b29027820 */ /* 0x000fe20000410000 */
[----:B---3--:R-:W-:Y:S02]  /*2970*/  HADD2.F32 R42, -RZ, R42.H0_H0 ;  /* 0x2000002aff2a7230 */ /* 0x008fe40000004100 */
[----:B----4-:R-:W-:Y:S01]  /*2980*/  HADD2.F32 R60, -RZ, R60.H0_H0 ;  /* 0x2000003cff3c7230 */ /* 0x010fe20000004100 */
[----:B------:R-:W1:Y:S01]  /*2990*/  MUFU.EX2 R69, R2 ;  /* 0x0000000200457308 */ /* 0x000e620000000800 */
[----:B------:R-:W-:Y:S01]  /*29a0*/  FMUL.FTZ R80, R39, -1.4426950216293334961 ;  /* 0xbfb8aa3b27507820 */ /* 0x000fe20000410000 */
[----:B0-----:R-:W-:Y:S01]  /*29b0*/  FMUL.FTZ R14, R42, -1.4426950216293334961 ;  /* 0xbfb8aa3b2a0e7820 */ /* 0x001fe20000410000 */
[----:B------:R-:W-:-:S02]  /*29c0*/  HADD2.F32 R50, -RZ, R50.H0_H0 ;  /* 0x20000032ff327230 */ /* 0x000fc40000004100 */
[----:B------:R-:W-:Y:S01]  /*29d0*/  FMUL.FTZ R148, R60, -1.4426950216293334961 ;  /* 0xbfb8aa3b3c947820 */ /* 0x000fe20000410000 */
[----:B------:R-:W-:Y:S02]  /*29e0*/  HADD2.F32 R43, -RZ, R43.H0_H0 ;  /* 0x2000002bff2b7230 */ /* 0x000fe40000004100 */
[----:B------:R-:W0:Y:S01]  /*29f0*/  MUFU.EX2 R78, R78 ;  /* 0x0000004e004e7308 */ /* 0x000e220000000800 */
[----:B------:R-:W-:Y:S02]  /*2a00*/  HADD2.F32 R57, -RZ, R57.H0_H0 ;  /* 0x20000039ff397230 */ /* 0x000fe40000004100 */
[----:B------:R-:W-:Y:S01]  /*2a10*/  FMUL.FTZ R81, R43, -1.4426950216293334961 ;  /* 0xbfb8aa3b2b517820 */ /* 0x000fe20000410000 */
[----:B------:R-:W-:-:S04]  /*2a20*/  HADD2.F32 R44, -RZ, R44.H0_H0 ;  /* 0x2000002cff2c7230 */ /* 0x000fc80000004100 */
[----:B------:R2:W3:Y:S01]  /*2a30*/  MUFU.EX2 R15, R14 ;  /* 0x0000000e000f7308 */ /* 0x0004e20000000800 */
[----:B------:R-:W-:-:S07]  /*2a40*/  HADD2.F32 R45, -RZ, R45.H0_H0 ;  /* 0x2000002dff2d7230 */ /* 0x000fce0000004100 */
[----:B------:R-:W4:Y:S01]  /*2a50*/  MUFU.EX2 R80, R80 ;  /* 0x0000005000507308 */ /* 0x000f220000000800 */
[----:B--2---:R-:W-:-:S07]  /*2a60*/  FMUL.FTZ R14, R50, -1.4426950216293334961 ;  /* 0xbfb8aa3b320e7820 */ /* 0x004fce0000410000 */
[----:B------:R-:W-:Y:S01]  /*2a70*/  MUFU.EX2 R156, R148 ;  /* 0x00000094009c7308 */ /* 0x000fe20000000800 */
[----:B------:R-:W-:-:S07]  /*2a80*/  FMUL.FTZ R2, R44, -1.4426950216293334961 ;  /* 0xbfb8aa3b2c027820 */ /* 0x000fce0000410000 */
[----:B------:R2:W-:Y:S01]  /*2a90*/  MUFU.EX2 R84, R14 ;  /* 0x0000000e00547308 */ /* 0x0005e20000000800 */
[----:B------:R-:W-:Y:S01]  /*2aa0*/  FMUL.FTZ R83, R45, -1.4426950216293334961 ;  /* 0xbfb8aa3b2d537820 */ /* 0x000fe20000410000 */
[----:B--2---:R-:W-:-:S06]  /*2ab0*/  FMUL.FTZ R14, R57, -1.4426950216293334961 ;  /* 0xbfb8aa3b390e7820 */ /* 0x004fcc0000410000 */
[----:B------:R-:W2:Y:S08]  /*2ac0*/  MUFU.EX2 R81, R81 ;  /* 0x0000005100517308 */ /* 0x000eb00000000800 */
[----:B------:R1:W-:Y:S02]  /*2ad0*/  MUFU.EX2 R88, R14 ;  /* 0x0000000e00587308 */ /* 0x0003e40000000800 */
[----:B-1----:R-:W-:Y:S01]  /*2ae0*/  FADD.FTZ R14, R69, 1 ;  /* 0x3f800000450e7421 */ /* 0x002fe20000010000 */
[----:B0-----:R-:W-:-:S05]  /*2af0*/  FADD.FTZ R69, R78, 1 ;  /* 0x3f8000004e457421 */ /* 0x001fca0000010000 */
[----:B------:R0:W1:Y:S01]  /*2b00*/  MUFU.EX2 R82, R2 ;  /* 0x0000000200527308 */ /* 0x0000620000000800 */
[----:B------:R-:W-:-:S07]  /*2b10*/  HADD2.F32 R52, -RZ, R52.H0_H0 ;  /* 0x20000034ff347230 */ /* 0x000fce0000004100 */
[----:B------:R-:W1:Y:S08]  /*2b20*/  MUFU.EX2 R83, R83 ;  /* 0x0000005300537308 */ /* 0x000e700000000800 */
[----:B------:R-:W1:Y:S01]  /*2b30*/  MUFU.RCP R69, R69 ;  /* 0x0000004500457308 */ /* 0x000e620000001000 */
[----:B---3--:R-:W-:Y:S01]  /*2b40*/  FADD.FTZ R15, R15, 1 ;  /* 0x3f8000000f0f7421 */ /* 0x008fe20000010000 */
[----:B------:R-:W-:Y:S01]  /*2b50*/  FMUL.FTZ R85, R52, -1.4426950216293334961 ;  /* 0xbfb8aa3b34557820 */ /* 0x000fe20000410000 */
[----:B------:R-:W-:-:S02]  /*2b60*/  HADD2.F32 R55, -RZ, R55.H0_H0 ;  /* 0x20000037ff377230 */ /* 0x000fc40000004100 */
[----:B------:R-:W-:Y:S02]  /*2b70*/  HADD2.F32 R46, -RZ, R46.H0_H0 ;  /* 0x2000002eff2e7230 */ /* 0x000fe40000004100 */
[----:B------:R-:W-:Y:S01]  /*2b80*/  HADD2.F32 R47, -RZ, R47.H0_H0 ;  /* 0x2000002fff2f7230 */ /* 0x000fe20000004100 */
[----:B------:R-:W3:Y:S01]  /*2b90*/  MUFU.EX2 R85, R85 ;  /* 0x0000005500557308 */ /* 0x000ee20000000800 */
[----:B------:R-:W-:Y:S01]  /*2ba0*/  FMUL.FTZ R87, R55, -1.4426950216293334961 ;  /* 0xbfb8aa3b37577820 */ /* 0x000fe20000410000 */
[----:B------:R-:W-:Y:S02]  /*2bb0*/  HADD2.F32 R48, -RZ, R48.H0_H0 ;  /* 0x20000030ff307230 */ /* 0x000fe40000004100 */
[----:B------:R-:W-:-:S04]  /*2bc0*/  HADD2.F32 R65, -RZ, R65.H0_H0 ;  /* 0x20000041ff417230 */ /* 0x000fc80000004100 */
[----:B------:R-:W-:Y:S01]  /*2bd0*/  MUFU.EX2 R87, R87 ;  /* 0x0000005700577308 */ /* 0x000fe20000000800 */
[----:B------:R-:W-:Y:S02]  /*2be0*/  HADD2.F32 R67, -RZ, R67.H0_H0 ;  /* 0x20000043ff437230 */ /* 0x000fe40000004100 */
[----:B------:R-:W-:-:S05]  /*2bf0*/  HADD2.F32 R54, -RZ, R54.H0_H0 ;  /* 0x20000036ff367230 */ /* 0x000fca0000004100 */
[----:B0-----:R-:W-:Y:S01]  /*2c00*/  FMUL.FTZ R2, R54, -1.4426950216293334961 ;  /* 0xbfb8aa3b36027820 */ /* 0x001fe20000410000 */
[----:B------:R-:W-:-:S03]  /*2c10*/  HADD2.F32 R58, -RZ, R58.H0_H0 ;  /* 0x2000003aff3a7230 */ /* 0x000fc60000004100 */
[----:B------:R-:W-:Y:S02]  /*2c20*/  MUFU.EX2 R86, R2 ;  /* 0x0000000200567308 */ /* 0x000fe40000000800 */
[----:B------:R-:W-:Y:S01]  /*2c30*/  FMUL.FTZ R89, R58, -1.4426950216293334961 ;  /* 0xbfb8aa3b3a597820 */ /* 0x000fe20000410000 */
[----:B------:R-:W-:Y:S02]  /*2c40*/  HADD2.F32 R71, -RZ, R71.H0_H0 ;  /* 0x20000047ff477230 */ /* 0x000fe40000004100 */
[----:B------:R-:W-:-:S03]  /*2c50*/  HADD2.F32 R59, -RZ, R59.H0_H0 ;  /* 0x2000003bff3b7230 */ /* 0x000fc60000004100 */
[----:B------:R-:W-:Y:S01]  /*2c60*/  MUFU.EX2 R89, R89 ;  /* 0x0000005900597308 */ /* 0x000fe20000000800 */
[----:B-----5:R-:W-:Y:S04]  /*2c70*/  STS.U16 [R125], R66 ;  /* 0x000000427d007388 */ /* 0x020fe80000000400 */
        /* <DEDUP_REMOVED lines=12> */
[----:B------:R-:W-:Y:S04]  /*2d40*/  STS.U16 [R112+0x340], R77 ;  /* 0x0003404d70007388 */ /* 0x000fe80000000400 */
[----:B------:R-:W-:Y:S04]  /*2d50*/  STS.U16 [R111+0x380], R76 ;  /* 0x0003804c6f007388 */ /* 0x000fe80000000400 */
[----:B------:R3:W-:Y:S01]  /*2d60*/  STS.U16 [R110+0x3c0], R79 ;  /* 0x0003c04f6e007388 */ /* 0x0007e20000000400 */
[----:B------:R-:W-:-:S03]  /*2d70*/  NOP ;  /* 0x0000000000007918 */ /* 0x000fc60000000000 */
[----:B------:R-:W5:Y:S04]  /*2d80*/  LDS.U16 R35, [R109] ;  /* 0x000000006d237984 */ /* 0x000f680000000400 */
[----:B------:R-:W5:Y:S04]  /*2d90*/  LDS.U16 R36, [R109+0x2] ;  /* 0x000002006d247984 */ /* 0x000f680000000400 */
[----:B------:R-:W5:Y:S04]  /*2da0*/  LDS.U16 R37, [R109+0x4] ;  /* 0x000004006d257984 */ /* 0x000f680000000400 */
[----:B------:R-:W5:Y:S04]  /*2db0*/  LDS.U16 R148, [R109+0x6] ;  /* 0x000006006d947984 */ /* 0x000f680000000400 */
[----:B------:R-:W5:Y:S01]  /*2dc0*/  LDS.U16 R152, [R109+0xa] ;  /* 0x00000a006d987984 */ /* 0x000f620000000400 */
[----:B----4-:R-:W-:Y:S01]  /*2dd0*/  FADD.FTZ R68, R80, 1 ;  /* 0x3f80000050447421 */ /* 0x010fe20000010000 */
[----:B------:R-:W4:Y:S01]  /*2de0*/  MUFU.RCP R66, R14 ;  /* 0x0000000e00427308 */ /* 0x000f220000001000 */
[----:B--2---:R-:W-:Y:S01]  /*2df0*/  FADD.FTZ R70, R81, 1 ;  /* 0x3f80000051467421 */ /* 0x004fe20000010000 */
[----:B------:R-:W2:Y:S01]  /*2e00*/  LDS.U16 R150, [R109+0x8] ;  /* 0x000008006d967984 */ /* 0x000ea20000000400 */
[----:B-1----:R-:W-:Y:S01]  /*2e10*/  FADD.FTZ R75, R82, 1 ;  /* 0x3f800000524b7421 */ /* 0x002fe20000010000 */
[----:B------:R-:W-:Y:S01]  /*2e20*/  FADD.FTZ R72, R83, 1 ;  /* 0x3f80000053487421 */ /* 0x000fe20000010000 */
[----:B------:R-:W-:Y:S01]  /*2e30*/  FADD.FTZ R3, -R69, 1 ;  /* 0x3f80000045037421 */ /* 0x000fe20000010100 */
[----:B------:R-:W1:Y:S02]  /*2e40*/  LDS.U16 R153, [R109+0xc] ;  /* 0x00000c006d997984 */ /* 0x000e640000000400 */
[----:B------:R-:W4:Y:S01]  /*2e50*/  MUFU.RCP R68, R68 ;  /* 0x0000004400447308 */ /* 0x000f220000001000 */
[----:B0-----:R-:W-:Y:S01]  /*2e60*/  FFMA.FTZ R74, R38, R3, 1 ;  /* 0x3f800000264a7423 */ /* 0x001fe20000010003 */
[----:B------:R-:W0:Y:S04]  /*2e70*/  LDS.U16 R155, [R109+0x10] ;  /* 0x000010006d9b7984 */ /* 0x000e280000000400 */
[----:B------:R-:W0:Y:S02]  /*2e80*/  LDS.U16 R154, [R109+0xe] ;  /* 0x00000e006d9a7984 */ /* 0x000e240000000400 */
[----:B------:R4:W2:Y:S01]  /*2e90*/  MUFU.RCP R73, R15 ;  /* 0x0000000f00497308 */ /* 0x0008a20000001000 */
[----:B---3--:R-:W-:Y:S01]  /*2ea0*/  FADD.FTZ R79, R85, 1 ;  /* 0x3f800000554f7421 */ /* 0x008fe20000010000 */
[----:B------:R-:W-:Y:S01]  /*2eb0*/  FADD.FTZ R77, R84, 1 ;  /* 0x3f800000544d7421 */ /* 0x000fe20000010000 */
[----:B------:R-:W-:Y:S01]  /*2ec0*/  LDS.U16 R158, [R109+0x16] ;  /* 0x000016006d9e7984 */ /* 0x000fe20000000400 */
[----:B------:R-:W-:-:S03]  /*2ed0*/  HADD2.F32 R61, -RZ, R61.H0_H0 ;  /* 0x2000003dff3d7230 */ /* 0x000fc60000004100 */
[----:B------:R-:W-:Y:S01]  /*2ee0*/  LDS.U16 R160, [R109+0x18] ;  /* 0x000018006da07984 */ /* 0x000fe20000000400 */
[----:B------:R-:W3:Y:S01]  /*2ef0*/  MUFU.RCP R70, R70 ;  /* 0x0000004600467308 */ /* 0x000ee20000001000 */
[----:B-----5:R-:W-:Y:S02]  /*2f00*/  HADD2.F32 R35, -RZ, R35.H0_H0 ;  /* 0x20000023ff237230 */ /* 0x020fe40000004100 */
[----:B------:R-:W-:Y:S02]  /*2f10*/  HADD2.F32 R36, -RZ, R36.H0_H0 ;  /* 0x20000024ff247230 */ /* 0x000fe40000004100 */
[----:B----4-:R-:W-:Y:S01]  /*2f20*/  FADD.FTZ R14, -R66, 1 ;  /* 0x3f800000420e7421 */ /* 0x010fe20000010100 */
[----:B------:R-:W-:Y:S01]  /*2f30*/  FMUL.FTZ R90, R59, -1.4426950216293334961 ;  /* 0xbfb8aa3b3b5a7820 */ /* 0x000fe20000410000 */
[----:B------:R-:W-:Y:S01]  /*2f40*/  HADD2.F32 R37, -RZ, R37.H0_H0 ;  /* 0x20000025ff257230 */ /* 0x000fe20000004100 */
[----:B------:R-:W-:Y:S01]  /*2f50*/  LDS.U16 R163, [R109+0x1a] ;  /* 0x00001a006da37984 */ /* 0x000fe20000000400 */
[----:B------:R-:W4:Y:S01]  /*2f60*/  MUFU.RCP R75, R75 ;  /* 0x0000004b004b7308 */ /* 0x000f220000001000 */
[----:B------:R-:W-:Y:S01]  /*2f70*/  FMUL.FTZ R3, R46, R35 ;  /* 0x000000232e037220 */ /* 0x000fe20000410000 */
[----:B------:R-:W-:Y:S01]  /*2f80*/  FMUL.FTZ R16, R47, R36 ;  /* 0x000000242f107220 */ /* 0x000fe20000410000 */
[----:B------:R-:W-:Y:S01]  /*2f90*/  FADD.FTZ R76, -R68, 1 ;  /* 0x3f800000444c7421 */ /* 0x000fe20000010100 */
[----:B------:R-:W-:Y:S01]  /*2fa0*/  FMUL.FTZ R17, R48, R37 ;  /* 0x0000002530117220 */ /* 0x000fe20000410000 */
[----:B------:R-:W-:Y:S01]  /*2fb0*/  FFMA.FTZ R14, R41, R14, 1 ;  /* 0x3f800000290e7423 */ /* 0x000fe2000001000e */
[----:B------:R-:W-:Y:S01]  /*2fc0*/  HADD2.F32 R64, -RZ, R64.H0_H0 ;  /* 0x20000040ff407230 */ /* 0x000fe20000004100 */
[----:B------:R-:W-:Y:S01]  /*2fd0*/  LDS.U16 R162, [R109+0x1c] ;  /* 0x00001c006da27984 */ /* 0x000fe20000000400 */
[----:B------:R-:W5:Y:S01]  /*2fe0*/  MUFU.RCP R72, R72 ;  /* 0x0000004800487308 */ /* 0x000f620000001000 */
[----:B------:R-:W-:Y:S01]  /*2ff0*/  FMUL.FTZ R3, R66, R3 ;  /* 0x0000000342037220 */ /* 0x000fe20000410000 */
[----:B------:R-:W-:Y:S01]  /*3000*/  FMUL.FTZ R15, R69, R16 ;  /* 0x00000010450f7220 */ /* 0x000fe20000410000 */
[----:B------:R-:W-:-:S02]  /*3010*/  HADD2.F32 R148, -RZ, R148.H0_H0 ;  /* 0x20000094ff947230 */ /* 0x000fc40000004100 */
[----:B------:R-:W-:Y:S01]  /*3020*/  FFMA.FTZ R81, R39, R76, 1 ;  /* 0x3f80000027517423 */ /* 0x000fe2000001004c */
[----:B------:R-:W-:Y:S01]  /*3030*/  FMUL.FTZ R76, R68, R17 ;  /* 0x00000011444c7220 */ /* 0x000fe20000410000 */
[----:B------:R-:W-:Y:S01]  /*3040*/  FMUL.FTZ R16, R3, R14 ;  /* 0x0000000e03107220 */ /* 0x000fe20000410000 */
[----:B------:R-:W-:Y:S01]  /*3050*/  FMUL.FTZ R17, R15, R74 ;  /* 0x0000004a0f117220 */ /* 0x000fe20000410000 */
[----:B--2---:R-:W-:Y:S01]  /*3060*/  FADD.FTZ R15, -R73, 1 ;  /* 0x3f800000490f7421 */ /* 0x004fe20000010100 */
[----:B---3--:R-:W-:Y:S01]  /*3070*/  FADD.FTZ R74, -R70, 1 ;  /* 0x3f800000464a7421 */ /* 0x008fe20000010100 */
[----:B------:R-:W-:Y:S02]  /*3080*/  HADD2.F32 R152, -RZ, R152.H0_H0 ;  /* 0x20000098ff987230 */ /* 0x000fe40000004100 */
[----:B------:R-:W-:Y:S01]  /*3090*/  FMUL.FTZ R14, R65, R148 ;  /* 0x00000094410e7220 */ /* 0x000fe20000410000 */
[----:B------:R-:W-:Y:S01]  /*30a0*/  FMUL.FTZ R3, R76, R81 ;  /* 0x000000514c037220 */ /* 0x000fe20000410000 */
[----:B------:R-:W-:Y:S01]  /*30b0*/  FFMA.FTZ R15, R42, R15, 1 ;  /* 0x3f8000002a0f7423 */ /* 0x000fe2000001000f */
[----:B------:R-:W-:Y:S01]  /*30c0*/  FFMA.FTZ R76, R43, R74, 1 ;  /* 0x3f8000002b4c7423 */ /* 0x000fe2000001004a */
[----:B------:R-:W-:Y:S01]  /*30d0*/  FMUL.FTZ R14, R73, R14 ;  /* 0x0000000e490e7220 */ /* 0x000fe20000410000 */
[----:B----4-:R-:W-:Y:S01]  /*30e0*/  FADD.FTZ R85, -R75, 1 ;  /* 0x3f8000004b557421 */ /* 0x010fe20000010100 */
[----:B------:R-:W-:Y:S01]  /*30f0*/  FMUL.FTZ R74, R67, R152 ;  /* 0x00000098434a7220 */ /* 0x000fe20000410000 */
[----:B------:R-:W-:Y:S01]  /*3100*/  LDS.U16 R164, [R109+0x1e] ;  /* 0x00001e006da47984 */ /* 0x000fe20000000400 */
[----:B------:R-:W-:Y:S01]  /*3110*/  FMUL.FTZ R82, R14, R15 ;  /* 0x0000000f0e527220 */ /* 0x000fe20000410000 */
[----:B------:R-:W-:Y:S01]  /*3120*/  FFMA.FTZ R85, R44, R85, 1 ;  /* 0x3f8000002c557423 */ /* 0x000fe20000010055 */
[----:B------:R-:W-:Y:S01]  /*3130*/  FMUL.FTZ R78, R75, R74 ;  /* 0x0000004a4b4e7220 */ /* 0x000fe20000410000 */
[----:B-----5:R-:W-:Y:S01]  /*3140*/  FADD.FTZ R14, -R72, 1 ;  /* 0x3f800000480e7421 */ /* 0x020fe20000010100 */
[----:B------:R-:W-:Y:S01]  /*3150*/  FADD.FTZ R80, R87, 1 ;  /* 0x3f80000057507421 */ /* 0x000fe20000010000 */
[----:B------:R-:W-:Y:S01]  /*3160*/  LDS.U16 R15, [R109+0x14] ;  /* 0x000014006d0f7984 */ /* 0x000fe20000000400 */
[----:B------:R-:W-:Y:S01]  /*3170*/  FMUL.FTZ R87, R78, R85 ;  /* 0x000000554e577220 */ /* 0x000fe20000410000 */
[----:B------:R-:W-:-:S02]  /*3180*/  FFMA.FTZ R85, R45, R14, 1 ;  /* 0x3f8000002d557423 */ /* 0x000fc4000001000e */
[----:B------:R-:W2:Y:S01]  /*3190*/  LDS.U16 R14, [R109+0x12] ;  /* 0x000012006d0e7984 */ /* 0x000ea20000000400 */
[----:B------:R-:W-:Y:S01]  /*31a0*/  HADD2.F32 R150, -RZ, R150.H0_H0 ;  /* 0x20000096ff967230 */ /* 0x000fe20000004100 */
[----:B------:R-:W3:Y:S01]  /*31b0*/  MUFU.RCP R79, R79 ;  /* 0x0000004f004f7308 */ /* 0x000ee20000001000 */
[----:B------:R-:W-:-:S03]  /*31c0*/  FADD.FTZ R81, R86, 1 ;  /* 0x3f80000056517421 */ /* 0x000fc60000010000 */
[----:B------:R-:W-:Y:S01]  /*31d0*/  FMUL.FTZ R83, R71, R150 ;  /* 0x0000009647537220 */ /* 0x000fe20000410000 */
[----:B------:R-:W-:-:S03]  /*31e0*/  FMUL.FTZ R2, R61, -1.4426950216293334961 ;  /* 0xbfb8aa3b3d027820 */ /* 0x000fc60000410000 */
[----:B------:R-:W4:Y:S01]  /*31f0*/  MUFU.RCP R77, R77 ;  /* 0x0000004d004d7308 */ /* 0x000f220000001000 */
[----:B------:R-:W-:Y:S01]  /*3200*/  FMUL.FTZ R83, R70, R83 ;  /* 0x0000005346537220 */ /* 0x000fe20000410000 */
[----:B-1----:R-:W-:-:S03]  /*3210*/  HADD2.F32 R153, -RZ, R153.H0_H0 ;  /* 0x20000099ff997230 */ /* 0x002fc60000004100 */
[----:B------:R-:W-:Y:S02]  /*3220*/  FMUL.FTZ R84, R83, R76 ;  /* 0x0000004c53547220 */ /* 0x000fe40000410000 */
[----:B------:R-:W-:Y:S01]  /*3230*/  FMUL.FTZ R83, R64, R153 ;  /* 0x0000009940537220 */ /* 0x000fe20000410000 */
[----:B------:R-:W1:Y:S01]  /*3240*/  MUFU.RCP R81, R81 ;  /* 0x0000005100517308 */ /* 0x000e620000001000 */
[----:B------:R-:W-:Y:S02]  /*3250*/  HADD2.F32 R62, -RZ, R62.H0_H0 ;  /* 0x2000003eff3e7230 */ /* 0x000fe40000004100 */
[----:B0-----:R-:W-:Y:S02]  /*3260*/  HADD2.F32 R155, -RZ, R155.H0_H0 ;  /* 0x2000009bff9b7230 */ /* 0x001fe40000004100 */
[----:B------:R-:W-:Y:S01]  /*3270*/  FMUL.FTZ R78, R72, R83 ;  /* 0x00000053484e7220 */ /* 0x000fe20000410000 */
[----:B------:R-:W-:Y:S02]  /*3280*/  HADD2.F32 R63, -RZ, R63.H0_H0 ;  /* 0x2000003fff3f7230 */ /* 0x000fe40000004100 */
[----:B------:R-:W0:Y:S01]  /*3290*/  MUFU.EX2 R90, R90 ;  /* 0x0000005a005a7308 */ /* 0x000e220000000800 */
[----:B------:R-:W-:-:S02]  /*32a0*/  HADD2.F32 R154, -RZ, R154.H0_H0 ;  /* 0x2000009aff9a7230 */ /* 0x000fc40000004100 */
[----:B------:R-:W-:Y:S01]  /*32b0*/  FADD.FTZ R89, R89, 1 ;  /* 0x3f80000059597421 */ /* 0x000fe20000010000 */
[----:B------:R-:W-:-:S04]  /*32c0*/  FADD.FTZ R76, R88, 1 ;  /* 0x3f800000584c7421 */ /* 0x000fc80000010000 */
[----:B------:R-:W5:Y:S01]  /*32d0*/  MUFU.EX2 R2, R2 ;  /* 0x0000000200027308 */ /* 0x000f620000000800 */
[----:B---3--:R-:W-:Y:S01]  /*32e0*/  FADD.FTZ R157, -R79, 1 ;  /* 0x3f8000004f9d7421 */ /* 0x008fe20000010100 */
[----:B------:R-:W-:Y:S01]  /*32f0*/  FMUL.FTZ R88, R62, R155 ;  /* 0x0000009b3e587220 */ /* 0x000fe20000410000 */
[----:B------:R-:W-:Y:S01]  /*3300*/  FMUL.FTZ R86, R78, R85 ;  /* 0x000000554e567220 */ /* 0x000fe20000410000 */
[----:B----4-:R-:W-:-:S04]  /*3310*/  FADD.FTZ R85, -R77, 1 ;  /* 0x3f8000004d557421 */ /* 0x010fc80000010100 */
[----:B------:R3:W4:Y:S01]  /*3320*/  MUFU.RCP R74, R80 ;  /* 0x00000050004a7308 */ /* 0x0007220000001000 */
[----:B------:R-:W-:Y:S01]  /*3330*/  FFMA.FTZ R157, R52, R157, 1 ;  /* 0x3f800000349d7423 */ /* 0x000fe2000001009d */
[----:B------:R-:W-:Y:S01]  /*3340*/  FMUL.FTZ R88, R79, R88 ;  /* 0x000000584f587220 */ /* 0x000fe20000410000 */
[----:B------:R-:W-:-:S05]  /*3350*/  FFMA.FTZ R85, R50, R85, 1 ;  /* 0x3f80000032557423 */ /* 0x000fca0000010055 */
[----:B------:R1:W2:Y:S01]  /*3360*/  MUFU.RCP R83, R89 ;  /* 0x0000005900537308 */ /* 0x0002a20000001000 */
[----:B---3--:R-:W-:Y:S01]  /*3370*/  FMUL.FTZ R80, R63, R154 ;  /* 0x0000009a3f507220 */ /* 0x008fe20000410000 */
[----:B------:R-:W-:-:S03]  /*3380*/  FMUL.FTZ R88, R88, R157 ;  /* 0x0000009d58587220 */ /* 0x000fc60000410000 */
[----:B------:R-:W-:Y:S01]  /*3390*/  FMUL.FTZ R80, R77, R80 ;  /* 0x000000504d507220 */ /* 0x000fe20000410000 */
[----:B------:R-:W-:Y:S02]  /*33a0*/  HADD2.F32 R157, -RZ, R49.H0_H0 ;  /* 0x20000031ff9d7230 */ /* 0x000fe40000004100 */
[----:B------:R-:W3:Y:S01]  /*33b0*/  MUFU.RCP R76, R76 ;  /* 0x0000004c004c7308 */ /* 0x000ee20000001000 */
[----:B-1----:R-:W-:Y:S01]  /*33c0*/  FMUL.FTZ R89, R80, R85 ;  /* 0x0000005550597220 */ /* 0x002fe20000410000 */
[----:B------:R-:W-:Y:S01]  /*33d0*/  FADD.FTZ R49, -R81, 1 ;  /* 0x3f80000051317421 */ /* 0x000fe20000010100 */
[----:B0-----:R-:W-:Y:S01]  /*33e0*/  FADD.FTZ R78, R90, 1 ;  /* 0x3f8000005a4e7421 */ /* 0x001fe20000010000 */
[----:B-----5:R-:W-:Y:S01]  /*33f0*/  FADD.FTZ R80, R2, 1 ;  /* 0x3f80000002507421 */ /* 0x020fe20000010000 */
[----:B------:R-:W-:Y:S01]  /*3400*/  FADD.FTZ R90, R156, 1 ;  /* 0x3f8000009c5a7421 */ /* 0x000fe20000010000 */
[----:B------:R-:W-:Y:S02]  /*3410*/  HADD2.F32 R156, -RZ, R53.H0_H0 ;  /* 0x20000035ff9c7230 */ /* 0x000fe40000004100 */
[----:B------:R-:W-:Y:S01]  /*3420*/  FFMA.FTZ R159, R54, R49, 1 ;  /* 0x3f800000369f7423 */ /* 0x000fe20000010031 */
[----:B------:R-:W-:-:S02]  /*3430*/  HADD2.F32 R53, -RZ, R51.H0_H0 ;  /* 0x20000033ff357230 */ /* 0x000fc40000004100 */
[----:B----4-:R-:W-:Y:S01]  /*3440*/  FADD.FTZ R2, -R74, 1 ;  /* 0x3f8000004a027421 */ /* 0x010fe20000010100 */
[----:B------:R-:W-:Y:S02]  /*3450*/  HADD2.F32 R56, -RZ, R56.H0_H0 ;  /* 0x20000038ff387230 */ /* 0x000fe40000004100 */
[----:B--2---:R-:W-:Y:S02]  /*3460*/  HADD2.F32 R49, -RZ, R14.H0_H0 ;  /* 0x2000000eff317230 */ /* 0x004fe40000004100 */
[----:B------:R-:W-:Y:S01]  /*3470*/  HADD2.F32 R51, -RZ, R15.H0_H0 ;  /* 0x2000000fff337230 */ /* 0x000fe20000004100 */
[----:B------:R-:W0:Y:S01]  /*3480*/  MUFU.RCP R78, R78 ;  /* 0x0000004e004e7308 */ /* 0x000e220000001000 */
[----:B------:R-:W-:Y:S01]  /*3490*/  FADD.FTZ R165, -R83, 1 ;  /* 0x3f80000053a57421 */ /* 0x000fe20000010100 */
[----:B------:R-:W-:Y:S01]  /*34a0*/  FFMA.FTZ R161, R55, R2, 1 ;  /* 0x3f80000037a17423 */ /* 0x000fe20000010002 */
[----:B------:R-:W-:Y:S02]  /*34b0*/  HADD2.F32 R158, -RZ, R158.H0_H0 ;  /* 0x2000009eff9e7230 */ /* 0x000fe40000004100 */
[----:B------:R-:W-:Y:S01]  /*34c0*/  FMUL.FTZ R2, R56, R49 ;  /* 0x0000003138027220 */ /* 0x000fe20000410000 */
[----:B------:R-:W-:-:S02]  /*34d0*/  HADD2.F32 R160, -RZ, R160.H0_H0 ;  /* 0x200000a0ffa07230 */ /* 0x000fc40000004100 */
[----:B------:R3:W1:Y:S01]  /*34e0*/  MUFU.RCP R85, R90 ;  /* 0x0000005a00557308 */ /* 0x0006620000001000 */
[----:B------:R-:W-:Y:S01]  /*34f0*/  FMUL.FTZ R15, R156, R51 ;  /* 0x000000339c0f7220 */ /* 0x000fe20000410000 */
[----:B------:R-:W-:-:S06]  /*3500*/  FFMA.FTZ R167, R58, R165, 1 ;  /* 0x3f8000003aa77423 */ /* 0x000fcc00000100a5 */
[----:B------:R-:W2:Y:S01]  /*3510*/  MUFU.RCP R80, R80 ;  /* 0x0000005000507308 */ /* 0x000ea20000001000 */
[----:B---3--:R-:W-:Y:S01]  /*3520*/  FADD.FTZ R90, -R76, 1 ;  /* 0x3f8000004c5a7421 */ /* 0x008fe20000010100 */
        /* <DEDUP_REMOVED lines=17> */
[----:B------:R-:W-:Y:S01]  /*3640*/  F2FP.F16.F32.PACK_AB R90, R17, R16 ;  /* 0x00000010115a723e */ /* 0x000fe200000000ff */
[----:B------:R-:W-:Y:S01]  /*3650*/  BAR.SYNC.DEFER_BLOCKING 0x0 ;  /* 0x0000000000007b1d */ /* 0x000fe20000010000 */
[----:B0-----:R-:W-:Y:S01]  /*3660*/  FADD.FTZ R2, -R78, 1 ;  /* 0x3f8000004e027421 */ /* 0x001fe20000010100 */
[----:B-1----:R-:W-:Y:S01]  /*3670*/  FADD.FTZ R19, -R85, 1 ;  /* 0x3f80000055137421 */ /* 0x002fe20000010100 */
[----:B--2---:R-:W-:Y:S01]  /*3680*/  FADD.FTZ R18, -R80, 1 ;  /* 0x3f80000050127421 */ /* 0x004fe20000010100 */
        /* <DEDUP_REMOVED lines=11> */
[----:B------:R-:W-:Y:S01]  /*3740*/  F2FP.F16.F32.PACK_AB R84, R87, R84 ;  /* 0x000000545754723e */ /* 0x000fe200000000ff */
[----:B------:R-:W-:Y:S01]  /*3750*/  FMUL.FTZ R16, R16, R19 ;  /* 0x0000001310107220 */ /* 0x000fe20000410000 */
[----:B------:R-:W-:Y:S01]  /*3760*/  FMUL.FTZ R167, R167, R18 ;  /* 0x00000012a7a77220 */ /* 0x000fe20000410000 */
[----:B------:R-:W-:-:S02]  /*3770*/  PRMT R2, R90, 0x7632, R2 ;  /* 0x000076325a027816 */ /* 0x000fc40000000002 */
[----:B------:R-:W-:Y:S02]  /*3780*/  PRMT R18, R3, 0x7632, R18 ;  /* 0x0000763203127816 */ /* 0x000fe40000000012 */
        /* <DEDUP_REMOVED lines=8> */
[----:B------:R-:W-:-:S03]  /*3810*/  PRMT R82, R15, 0x7632, R82 ;  /* 0x000076320f527816 */ /* 0x000fc60000000052 */
        /* <DEDUP_REMOVED lines=61> */
.L_x_7304:
[----:B------:R-:W-:Y:S05]  /*3bf0*/  BSYNC B0 ;  /* 0x0000000000007941 */ /* 0x000fea0003800000 */
.L_x_7303:
        /* <DEDUP_REMOVED lines=12> */
[----:B------:R-:W-:Y:S01]  /*3cc0*/  LEA R17, P1, R6, UR8, 0x1 ;  /* 0x0000000806117c11 */ /* 0x000fe2000f8208ff */
        /* <DEDUP_REMOVED lines=61> */
[----:B------:R-:W-:Y:S01]  /*40a0*/  FADD.FTZ R77, R0, UR4 ;  /* 0x00000004004d7e21 */ /* 0x000fe20008010000 */
[----:B------:R-:W-:Y:S01]  /*40b0*/  @!P3 STG.E.U16 desc[UR14][R14.64+-0x40], R191 ;  /* 0xffffc0bf0e00b986 */ /* 0x000fe2000c10150e */
[----:B------:R-:W-:Y:S01]  /*40c0*/  FMUL.FTZ R72, R65, R42 ;  /* 0x0000002a41487220 */ /* 0x000fe20000410000 */
        /* <DEDUP_REMOVED lines=61> */
[----:B------:R-:W-:Y:S01]  /*44a0*/  F2FP.F16.F32.PACK_AB R51, R158, R51 ;  /* 0x000000339e33723e */ /* 0x000fe200000000ff */
[----:B------:R-:W2:Y:S01]  /*44b0*/  LDC.64 R52, c[0x0][0x2c0] ;  /* 0x0000b000ff347b82 */ /* 0x000ea20000000a00 */
        /* <DEDUP_REMOVED lines=9> */
[----:B---3--:R-:W-:Y:S01]  /*4550*/  PRMT R18, R16, 0x7632, R18 ;  /* 0x0000763210127816 */ /* 0x008fe20000000012 */
        /* <DEDUP_REMOVED lines=9> */
[----:B--2---:R-:W-:-:S03]  /*45f0*/  IMAD.WIDE.U32 R14, R52, UR17, RZ ;  /* 0x00000011340e7c25 */ /* 0x004fc6000f8e00ff */
[----:B------:R0:W-:Y:S04]  /*4600*/  STS.U16 [R109+0x1c], R16 ;  /* 0x00001c106d007388 */ /* 0x0001e80000000400 */
[----:B------:R-:W-:Y:S01]  /*4610*/  STS.U16 [R109+0x1e], R18 ;  /* 0x00001e126d007388 */ /* 0x000fe20000000400 */
[----:B------:R-:W-:-:S03]  /*4620*/  NOP ;  /* 0x0000000000007918 */ /* 0x000fc60000000000 */
[----:B------:R-:W-:Y:S01]  /*4630*/  LDS.U16 R19, [R125] ;  /* 0x000000007d137984 */ /* 0x000fe20000000400 */
[----:B0-----:R-:W-:-:S03]  /*4640*/  IMAD R16, R52, UR16, RZ ;  /* 0x0000001034107c24 */ /* 0x001fc6000f8e02ff */
        /* <DEDUP_REMOVED lines=32> */
.L_x_7307:
[----:B------:R-:W-:Y:S05]  /*4850*/  BSYNC B0 ;  /* 0x0000000000007941 */ /* 0x000fea0003800000 */
.L_x_7306:
        /* <DEDUP_REMOVED lines=42> */
.L_x_7305:
        /* <DEDUP_REMOVED lines=60> */
[----:B------:R-:W0:Y:S01]  /*4ec0*/  LDC.64 R14, c[0x0][0x348] ;  /* 0x0000d200ff0e7b82 */ /* 0x000e220000000a00 */
[----:B------:R-:W-:Y:S01]  /*4ed0*/  IADD3 R27, R212, -0x1, RZ ;  /* 0xffffffffd41b7810 */ /* 0x000fe20007ffe0ff */
[----:B------:R-:W-:Y:S01]  /*4ee0*/  ULDC.64 UR8, c[0x0][0x230] ;  /* 0x00008c0000087ab9 */ /* 0x000fe20000000a00 */
[----:B------:R-:W-:Y:S01]  /*4ef0*/  HFMA2.MMA R43, -RZ, RZ, 0, 0 ;  /* 0x00000000ff2b7435 */ /* 0x000fe200000001ff */
[----:B------:R-:W-:Y:S01]  /*4f00*/  IMAD R3, R92, UR8, RZ ;  /* 0x000000085c037c24 */ /* 0x000fe2000f8e02ff */
[C---:B------:R-:W-:Y:S01]  /*4f10*/  LEA.HI R2, R27.reuse, R27, RZ, 0x1 ;  /* 0x0000001b1b027211 */ /* 0x040fe200078f08ff */
[----:B------:R-:W-:Y:S01]  /*4f20*/  IMAD.WIDE.U32 R16, R146, UR8, RZ ;  /* 0x0000000892107c25 */ /* 0x000fe2000f8e00ff */
[----:B------:R-:W-:Y:S01]  /*4f30*/  ISETP.GE.AND P0, PT, R6, R141, PT ;  /* 0x0000008d0600720c */ /* 0x000fe20003f06270 */
[----:B------:R-:W-:Y:S01]  /*4f40*/  UMOV UR7, URZ ;  /* 0x0000003f00077c82 */ /* 0x000fe20008000000 */
[----:B------:R-:W-:Y:S01]  /*4f50*/  LOP3.LUT R2, R2, 0xfffffe, RZ, 0xc0, !PT ;  /* 0x00fffffe02027812 */ /* 0x000fe200078ec0ff */
[----:B------:R-:W-:Y:S01]  /*4f60*/  IMAD R3, R146, UR9, R3 ;  /* 0x0000000992037c24 */ /* 0x000fe2000f8e0203 */
[----:B------:R-:W-:Y:S01]  /*4f70*/  UMOV UR8, URZ ;  /* 0x0000003f00087c82 */ /* 0x000fe20008000000 */
[----:B------:R-:W-:Y:S01]  /*4f80*/  UMOV UR9, URZ ;  /* 0x0000003f00097c82 */ /* 0x000fe20008000000 */
[----:B------:R-:W-:Y:S01]  /*4f90*/  IADD3 R27, R27, -R2, RZ ;  /* 0x800000021b1b7210 */ /* 0x000fe20007ffe0ff */
[----:B------:R-:W-:Y:S01]  /*4fa0*/  ULDC UR40, c[0x0][0x224] ;  /* 0x0000890000287ab9 */ /* 0x000fe20000000800 */
[----:B------:R-:W-:Y:S01]  /*4fb0*/  IADD3 R26, R17, R3, RZ ;  /* 0x00000003111a7210 */ /* 0x000fe20007ffe0ff */
        /* <DEDUP_REMOVED lines=10> */
.L_x_7345:
[----:B------:R-:W-:Y:S01]  /*5060*/  USHF.R.S32.HI UR42, URZ, 0x1f, UR7 ;  /* 0x0000001f3f2a7899 */ /* 0x000fe20008011407 */
[----:B0---4-:R-:W-:Y:S02]  /*5070*/  MOV R19, UR24 ;  /* 0x0000001800137c02 */ /* 0x011fe40008000f00 */
[C---:B------:R-:W-:Y:S01]  /*5080*/  LOP3.LUT R140, R6.reuse, 0x20, RZ, 0xfc, !PT ;  /* 0x00000020068c7812 */ /* 0x040fe200078efcff */
[----:B------:R-:W-:Y:S01]  /*5090*/  UIMAD UR11, UR42, UR24, URZ ;  /* 0x000000182a0b72a4 */ /* 0x000fe2000f8e023f */
[C---:B------:R-:W-:Y:S01]  /*50a0*/  LOP3.LUT R139, R6.reuse, 0x40, RZ, 0xfc, !PT ;  /* 0x00000040068b7812 */ /* 0x040fe200078efcff */
[----:B------:R-:W-:Y:S01]  /*50b0*/  IMAD.WIDE.U32 R18, R19, UR7, R6 ;  /* 0x0000000713127c25 */ /* 0x000fe2000f8e0006 */
[C---:B------:R-:W-:Y:S01]  /*50c0*/  LOP3.LUT R138, R6.reuse, 0x60, RZ, 0xfc, !PT ;  /* 0x00000060068a7812 */ /* 0x040fe200078efcff */
[----:B------:R-:W-:Y:S01]  /*50d0*/  UIMAD UR11, UR7, UR25, UR11 ;  /* 0x00000019070b72a4 */ /* 0x000fe2000f8e020b */
[----:B------:R-:W-:Y:S02]  /*50e0*/  LOP3.LUT R137, R6, 0x80, RZ, 0xfc, !PT ;  /* 0x0000008006897812 */ /* 0x000fe400078efcff */
[----:B------:R-:W-:-:S02]  /*50f0*/  LEA R2, P1, R18, R143, 0x1 ;  /* 0x0000008f12027211 */ /* 0x000fc400078208ff */
[----:B------:R-:W-:Y:S02]  /*5100*/  LOP3.LUT R136, R6, 0xa0, RZ, 0xfc, !PT ;  /* 0x000000a006887812 */ /* 0x000fe400078efcff */
[----:B------:R-:W-:Y:S02]  /*5110*/  IADD3 R3, R19, UR11, RZ ;  /* 0x0000000b13037c10 */ /* 0x000fe4000fffe0ff */
[-C--:B------:R-:W-:Y:S02]  /*5120*/  ISETP.GE.AND P2, PT, R139, R141.reuse, PT ;  /* 0x0000008d8b00720c */ /* 0x080fe40003f46270 */
[----:B------:R-:W-:Y:S02]  /*5130*/  LEA.HI.X R3, R18, R142, R3, 0x1, P1 ;  /* 0x0000008e12037211 */ /* 0x000fe400008f0c03 */
        /* <DEDUP_REMOVED lines=8> */
[----:B--2---:R-:W2:Y:S01]  /*51c0*/  @!P1 LDG.E.U16 R23, desc[UR14][R2.64+0x40] ;  /* 0x0000400e02179981 */ /* 0x004ea2000c1e1500 */
[----:B------:R-:W-:-:S02]  /*51d0*/  LOP3.LUT R135, R6, 0xc0, RZ, 0xfc, !PT ;  /* 0x000000c006877812 */ /* 0x000fc400078efcff */
[----:B------:R-:W-:Y:S01]  /*51e0*/  PRMT R153, RZ, 0x7610, R153 ;  /* 0x00007610ff997816 */ /* 0x000fe20000000099 */
[----:B---3--:R-:W3:Y:S01]  /*51f0*/  @!P2 LDG.E.U16 R24, desc[UR14][R2.64+0x80] ;  /* 0x0000800e0218a981 */ /* 0x008ee2000c1e1500 */
        /* <DEDUP_REMOVED lines=25> */
[----:B------:R-:W2:Y:S01]  /*5390*/  @!P0 LDG.E.U16 R22, desc[UR14][R2.64] ;  /* 0x0000000e02168981 */ /* 0x000ea2000c1e1500 */
[-C--:B------:R-:W-:Y:S02]  /*53a0*/  ISETP.GE.AND P1, PT, R130, R141.reuse, PT ;  /* 0x0000008d8200720c */ /* 0x080fe40003f26270 */
[----:B------:R-:W-:Y:S01]  /*53b0*/  LOP3.LUT R126, R6, 0x1e0, RZ, 0xfc, !PT ;  /* 0x000001e0067e7812 */ /* 0x000fe200078efcff */
        /* <DEDUP_REMOVED lines=11> */
[----:B------:R-:W-:-:S02]  /*5470*/  PRMT R163, RZ, 0x7610, R163 ;  /* 0x00007610ffa37816 */ /* 0x000fc400000000a3 */
[----:B------:R-:W-:Y:S01]  /*5480*/  R2UR UR13, R17 ;  /* 0x00000000110d72ca */ /* 0x000fe200000e0000 */
[----:B------:R-:W4:Y:S01]  /*5490*/  @!P2 LDG.E.U16 R158, desc[UR14][R2.64+0x300] ;  /* 0x0003000e029ea981 */ /* 0x000f22000c1e1500 */
[----:B------:R-:W-:Y:S02]  /*54a0*/  R2UR UR12, R16 ;  /* 0x00000000100c72ca */ /* 0x000fe400000e0000 */
[----:B------:R-:W-:Y:S01]  /*54b0*/  R2UR UR13, R26 ;  /* 0x000000001a0d72ca */ /* 0x000fe200000e0000 */
[----:B------:R-:W4:Y:S04]  /*54c0*/  @!P3 LDG.E.U16 R161, desc[UR14][R2.64+0x340] ;  /* 0x0003400e02a1b981 */ /* 0x000f28000c1e1500 */
[----:B------:R-:W4:Y:S04]  /*54d0*/  @!P4 LDG.E.U16 R160, desc[UR14][R2.64+0x380] ;  /* 0x0003800e02a0c981 */ /* 0x000f28000c1e1500 */
[----:B-1----:R1:W4:Y:S01]  /*54e0*/  @!P5 LDG.E.U16 R163, desc[UR14][R2.64+0x3c0] ;  /* 0x0003c00e02a3d981 */ /* 0x002322000c1e1500 */
[----:B------:R-:W-:-:S03]  /*54f0*/  UIMAD UR11, UR42, UR20, URZ ;  /* 0x000000142a0b72a4 */ /* 0x000fc6000f8e023f */
[----:B------:R-:W-:Y:S02]  /*5500*/  UIMAD.WIDE.U32 UR12, UR7, UR20, UR12 ;  /* 0x00000014070c72a5 */ /* 0x000fe4000f8e000c */
[----:B------:R-:W-:Y:S02]  /*5510*/  UIMAD UR11, UR7, UR21, UR11 ;  /* 0x00000015070b72a4 */ /* 0x000fe4000f8e020b */
[----:B------:R-:W-:Y:S02]  /*5520*/  ULEA UR43, UP0, UR12, UR22, 0x2 ;  /* 0x000000160c2b7291 */ /* 0x000fe4000f80103f */
[----:B------:R-:W-:-:S04]  /*5530*/  UIADD3 UR11, UR13, UR11, URZ ;  /* 0x0000000b0d0b7290 */ /* 0x000fc8000fffe03f */
[----:B------:R-:W-:Y:S01]  /*5540*/  ULEA.HI.X UR12, UR12, UR23, UR11, 0x2, UP0 ;  /* 0x000000170c0c7291 */ /* 0x000fe200080f140b */
[----:B------:R-:W-:-:S05]  /*5550*/  MOV R18, UR43 ;  /* 0x0000002b00127c02 */ /* 0x000fca0008000f00 */
[----:B------:R-:W-:-:S05]  /*5560*/  MOV R19, UR12 ;  /* 0x0000000c00137c02 */ /* 0x000fca0008000f00 */
[----:B------:R0:W4:Y:S01]  /*5570*/  LDG.E R148, desc[UR14][R18.64] ;  /* 0x0000000e12947981 */ /* 0x000122000c1e1900 */
[----:B------:R-:W-:Y:S02]  /*5580*/  IMAD R165, R92, UR30, RZ ;  /* 0x0000001e5ca57c24 */ /* 0x000fe4000f8e02ff */
[----:B------:R-:W-:-:S04]  /*5590*/  IMAD.WIDE.U32 R20, R146, UR30, RZ ;  /* 0x0000001e92147c25 */ /* 0x000fc8000f8e00ff */
[----:B------:R-:W-:Y:S01]  /*55a0*/  IMAD R165, R146, UR31, R165 ;  /* 0x0000001f92a57c24 */ /* 0x000fe2000f8e02a5 */
[----:B------:R-:W-:-:S04]  /*55b0*/  R2UR UR13, R21 ;  /* 0x00000000150d72ca */ /* 0x000fc800000e0000 */
[----:B------:R-:W-:Y:S02]  /*55c0*/  IADD3 R162, R21, R165, RZ ;  /* 0x000000a515a27210 */ /* 0x000fe40007ffe0ff */
[----:B------:R-:W-:Y:S02]  /*55d0*/  R2UR UR12, R20 ;  /* 0x00000000140c72ca */ /* 0x000fe400000e0000 */
[----:B------:R-:W-:Y:S01]  /*55e0*/  R2UR UR13, R162 ;  /* 0x00000000a20d72ca */ /* 0x000fe200000e0000 */
[----:B------:R-:W-:-:S04]  /*55f0*/  UIMAD UR11, UR42, UR28, URZ ;  /* 0x0000001c2a0b72a4 */ /* 0x000fc8000f8e023f */
[----:B------:R-:W-:-:S08]  /*5600*/  UIMAD UR11, UR7, UR29, UR11 ;  /* 0x0000001d070b72a4 */ /* 0x000fd0000f8e020b */
[----:B------:R-:W-:-:S04]  /*5610*/  UIMAD.WIDE.U32 UR12, UR7, UR28, UR12 ;  /* 0x0000001c070c72a5 */ /* 0x000fc8000f8e000c */
[----:B------:R-:W-:Y:S02]  /*5620*/  UIADD3 UR11, UR13, UR11, URZ ;  /* 0x0000000b0d0b7290 */ /* 0x000fe4000fffe03f */
[----:B------:R-:W-:-:S04]  /*5630*/  ULEA UR42, UP0, UR12, UR26, 0x2 ;  /* 0x0000001a0c2a7291 */ /* 0x000fc8000f80103f */
[----:B------:R-:W-:Y:S02]  /*5640*/  ULEA.HI.X UR12, UR12, UR27, UR11, 0x2, UP0 ;  /* 0x0000001b0c0c7291 */ /* 0x000fe400080f140b */
[----:B-1----:R-:W-:-:S04]  /*5650*/  MOV R2, UR42 ;  /* 0x0000002a00027c02 */ /* 0x002fc80008000f00 */
[----:B------:R-:W-:Y:S02]  /*5660*/  MOV R3, UR12 ;  /* 0x0000000c00037c02 */ /* 0x000fe40008000f00 */
[----:B------:R-:W-:-:S04]  /*5670*/  LOP3.LUT R180, R145, 0x1f, RZ, 0xc0, !PT ;  /* 0x0000001f91b47812 */ /* 0x000fc800078ec0ff */
[----:B------:R-:W-:-:S04]  /*5680*/  ISETP.NE.AND P1, PT, R180, RZ, PT ;  /* 0x000000ffb400720c */ /* 0x000fc80003f25270 */
[----:B------:R-:W-:-:S13]  /*5690*/  ISETP.LT.OR P3, PT, R212, 0x2, P1 ;  /* 0x00000002d400780c */ /* 0x000fda0000f61670 */
[----:B------:R-:W1:Y:S01]  /*56a0*/  @!P3 LDC R20, c[0x0][0x21c] ;  /* 0x00008700ff14bb82 */ /* 0x000e620000000800 */
[----:B--2---:R-:W-:Y:S04]  /*56b0*/  STS.U16 [R125], R22 ;  /* 0x000000167d007388 */ /* 0x004fe80000000400 */
[----:B------:R2:W-:Y:S04]  /*56c0*/  STS.U16 [R124+0x40], R23 ;  /* 0x000040177c007388 */ /* 0x0005e80000000400 */
[----:B---3--:R-:W-:Y:S04]  /*56d0*/  STS.U16 [R123+0x80], R24 ;  /* 0x000080187b007388 */ /* 0x008fe80000000400 */
        /* <DEDUP_REMOVED lines=14> */
[----:B--2---:R2:W4:Y:S01]  /*57c0*/  LDG.E R23, desc[UR14][R2.64] ;  /* 0x0000000e02177981 */ /* 0x004522000c1e1900 */
[----:B------:R-:W2:Y:S01]  /*57d0*/  S2UR UR13, SR_CgaCtaId ;  /* 0x00000000000d79c3 */ /* 0x000ea20000008800 */
[----:B0-----:R-:W-:Y:S01]  /*57e0*/  @!P3 IADD3 R19, R212, -0x2, RZ ;  /* 0xfffffffed413b810 */ /* 0x001fe20007ffe0ff */
[----:B---3--:R-:W-:Y:S01]  /*57f0*/  FMUL.FTZ R25, R148, 1.4426950216293334961 ;  /* 0x3fb8aa3b94197820 */ /* 0x008fe20000410000 */
[----:B------:R-:W-:Y:S01]  /*5800*/  ISETP.NE.AND P2, PT, R145, RZ, PT ;  /* 0x000000ff9100720c */ /* 0x000fe20003f45270 */
[----:B------:R-:W-:Y:S01]  /*5810*/  UMOV UR11, 0x400 ;  /* 0x00000400000b7882 */ /* 0x000fe20000000000 */
[----:B------:R-:W-:Y:S01]  /*5820*/  LEA R18, R27, UR7, 0x8 ;  /* 0x000000071b127c11 */ /* 0x000fe2000f8e40ff */
[----:B-1----:R-:W-:Y:S02]  /*5830*/  @!P3 IMAD R21, R19, R20, UR7 ;  /* 0x000000071315be24 */ /* 0x002fe4000f8e0214 */
[----:B------:R-:W-:Y:S01]  /*5840*/  FMUL.FTZ R19, R90, R25 ;  /* 0x000000195a137220 */ /* 0x000fe20000410000 */
[----:B------:R-:W0:Y:S04]  /*5850*/  LDS.U16 R164, [R109] ;  /* 0x000000006da47984 */ /* 0x000e280000000400 */
[----:B------:R-:W1:Y:S01]  /*5860*/  LDS.U16 R165, [R109+0x2] ;  /* 0x000002006da57984 */ /* 0x000e620000000400 */
[----:B------:R-:W3:Y:S02]  /*5870*/  MUFU.EX2 R19, R19 ;  /* 0x0000001300137308 */ /* 0x000ee40000000800 */
[----:B------:R-:W-:Y:S01]  /*5880*/  @P2 IADD3 R18, R145, 0x200, RZ ;  /* 0x0000020091122810 */ /* 0x000fe20007ffe0ff */
[----:B------:R-:W1:Y:S04]  /*5890*/  LDS.U16 R166, [R109+0x4] ;  /* 0x000004006da67984 */ /* 0x000e680000000400 */
[----:B------:R-:W1:Y:S01]  /*58a0*/  LDS.U16 R167, [R109+0x6] ;  /* 0x000006006da77984 */ /* 0x000e620000000400 */
[----:B--2---:R-:W-:-:S03]  /*58b0*/  ULEA UR11, UR13, UR11, 0x18 ;  /* 0x0000000b0d0b7291 */ /* 0x004fc6000f8ec03f */
[----:B------:R-:W2:Y:S04]  /*58c0*/  LDS.U16 R168, [R109+0x8] ;  /* 0x000008006da87984 */ /* 0x000ea80000000400 */
[----:B------:R-:W2:Y:S01]  /*58d0*/  LDS.U16 R169, [R109+0xa] ;  /* 0x00000a006da97984 */ /* 0x000ea20000000400 */
[----:B------:R-:W-:-:S03]  /*58e0*/  LEA R18, R18, UR11, 0x2 ;  /* 0x0000000b12127c11 */ /* 0x000fc6000f8e10ff */
        /* <DEDUP_REMOVED lines=8> */
[----:B------:R-:W0:Y:S04]  /*5970*/  LDS.U16 R178, [R109+0x1c] ;  /* 0x00001c006db27984 */ /* 0x000e280000000400 */
[----:B------:R-:W0:Y:S04]  /*5980*/  LDS.U16 R179, [R109+0x1e] ;  /* 0x00001e006db37984 */ /* 0x000e280000000400 */
[----:B---3--:R3:W-:Y:S01]  /*5990*/  STS [R18+0xea8], R19 ;  /* 0x000ea81312007388 */ /* 0x0087e20000000800 */
[-C--:B------:R-:W-:Y:S01]  /*59a0*/  FMUL.FTZ R228, R89, R25.reuse ;  /* 0x0000001959e47220 */ /* 0x080fe20000410000 */
[-C--:B------:R-:W-:Y:S01]  /*59b0*/  FMUL.FTZ R208, R88, R25.reuse ;  /* 0x0000001958d07220 */ /* 0x080fe20000410000 */
[----:B------:R-:W-:-:S04]  /*59c0*/  FMUL.FTZ R225, R87, R25 ;  /* 0x0000001957e17220 */ /* 0x000fc80000410000 */
[----:B------:R-:W1:Y:S01]  /*59d0*/  MUFU.EX2 R228, R228 ;  /* 0x000000e400e47308 */ /* 0x000e620000000800 */
[----:B------:R-:W-:Y:S01]  /*59e0*/  MOV R234, RZ ;  /* 0x000000ff00ea7202 */ /* 0x000fe20000000f00 */
[----:B------:R-:W-:Y:S01]  /*59f0*/  @!P3 IMAD.WIDE R2, R21, 0x8, R12 ;  /* 0x000000081502b825 */ /* 0x000fe200078e020c */
[----:B------:R-:W-:Y:S03]  /*5a00*/  BAR.SYNC.DEFER_BLOCKING 0x0 ;  /* 0x0000000000007b1d */ /* 0x000fe60000010000 */
[----:B------:R-:W-:-:S03]  /*5a10*/  FMUL.FTZ R226, R86, R25 ;  /* 0x0000001956e27220 */ /* 0x000fc60000410000 */
[----:B------:R-:W2:Y:S01]  /*5a20*/  MUFU.EX2 R208, R208 ;  /* 0x000000d000d07308 */ /* 0x000ea20000000800 */
[-C--:B------:R-:W-:Y:S01]  /*5a30*/  FMUL.FTZ R229, R85, R25.reuse ;  /* 0x0000001955e57220 */ /* 0x080fe20000410000 */
[----:B------:R-:W-:-:S06]  /*5a40*/  FMUL.FTZ R230, R84, R25 ;  /* 0x0000001954e67220 */ /* 0x000fcc0000410000 */
[----:B------:R-:W0:Y:S01]  /*5a50*/  MUFU.EX2 R225, R225 ;  /* 0x000000e100e17308 */ /* 0x000e220000000800 */
[----:B------:R-:W-:-:S07]  /*5a60*/  FMUL.FTZ R197, R83, R25 ;  /* 0x0000001953c57220 */ /* 0x000fce0000410000 */
[----:B------:R-:W0:Y:S01]  /*5a70*/  MUFU.EX2 R226, R226 ;  /* 0x000000e200e27308 */ /* 0x000e220000000800 */
[----:B------:R1:W5:Y:S01]  /*5a80*/  @!P3 LDG.E R234, desc[UR14][R2.64+0x4] ;  /* 0x0000040e02eab981 */ /* 0x000362000c1e1900 */
[----:B------:R-:W-:-:S06]  /*5a90*/  ISETP.NE.AND P3, PT, R145, 0x1f, PT ;  /* 0x0000001f9100780c */ /* 0x000fcc0003f65270 */
[----:B------:R-:W0:Y:S01]  /*5aa0*/  MUFU.EX2 R229, R229 ;  /* 0x000000e500e57308 */ /* 0x000e220000000800 */
[----:B-1----:R-:W-:Y:S01]  /*5ab0*/  FMUL.FTZ R3, R19, R228 ;  /* 0x000000e413037220 */ /* 0x002fe20000410000 */
[----:B---3--:R-:W-:-:S06]  /*5ac0*/  FMUL.FTZ R18, R82, R25 ;  /* 0x0000001952127220 */ /* 0x008fcc0000410000 */
[----:B------:R-:W1:Y:S01]  /*5ad0*/  MUFU.EX2 R230, R230 ;  /* 0x000000e600e67308 */ /* 0x000e620000000800 */
[----:B--2---:R-:W-:Y:S01]  /*5ae0*/  FMUL.FTZ R2, R208, R3 ;  /* 0x00000003d0027220 */ /* 0x004fe20000410000 */
[----:B------:R-:W-:Y:S01]  /*5af0*/  @P3 LEA R237, R145, UR11, 0x2 ;  /* 0x0000000b91ed3c11 */ /* 0x000fe2000f8e10ff */
[----:B------:R-:W-:Y:S02]  /*5b00*/  FMUL.FTZ R21, R81, R25 ;  /* 0x0000001951157220 */ /* 0x000fe40000410000 */
[----:B0-----:R-:W-:-:S03]  /*5b10*/  FMUL.FTZ R3, R225, R2 ;  /* 0x00000002e1037220 */ /* 0x001fc60000410000 */
[----:B------:R-:W0:Y:S01]  /*5b20*/  MUFU.EX2 R197, R197 ;  /* 0x000000c500c57308 */ /* 0x000e220000000800 */
[----:B------:R-:W-:Y:S02]  /*5b30*/  HADD2.F32 R181, -RZ, R211.H0_H0 ;  /* 0x200000d3ffb57230 */ /* 0x000fe40000004100 */
[----:B------:R-:W-:Y:S01]  /*5b40*/  FMUL.FTZ R2, R226, R3 ;  /* 0x00000003e2027220 */ /* 0x000fe20000410000 */
[----:B------:R-:W-:Y:S01]  /*5b50*/  FMUL.FTZ R22, R80, R25 ;  /* 0x0000001950167220 */ /* 0x000fe20000410000 */
[----:B------:R-:W2:Y:S03]  /*5b60*/  @P3 LDS R237, [R237+0x16ac] ;  /* 0x0016ac00eded3984 */ /* 0x000ea60000000800 */
[----:B------:R-:W3:Y:S01]  /*5b70*/  MUFU.EX2 R18, R18 ;  /* 0x0000001200127308 */ /* 0x000ee20000000800 */
[----:B------:R-:W-:Y:S01]  /*5b80*/  FMUL.FTZ R3, R90, R181 ;  /* 0x000000b55a037220 */ /* 0x000fe20000410000 */
[----:B------:R-:W-:Y:S01]  /*5b90*/  FMUL.FTZ R181, R229, R2 ;  /* 0x00000002e5b57220 */ /* 0x000fe20000410000 */
[----:B------:R-:W-:-:S05]  /*5ba0*/  FMUL.FTZ R213, R79, R25 ;  /* 0x000000194fd57220 */ /* 0x000fca0000410000 */
[----:B------:R-:W3:Y:S01]  /*5bb0*/  MUFU.EX2 R21, R21 ;  /* 0x0000001500157308 */ /* 0x000ee20000000800 */
[----:B-1----:R-:W-:Y:S01]  /*5bc0*/  FMUL.FTZ R2, R230, R181 ;  /* 0x000000b5e6027220 */ /* 0x002fe20000410000 */
[----:B------:R-:W-:-:S06]  /*5bd0*/  FMUL.FTZ R214, R78, R25 ;  /* 0x000000194ed67220 */ /* 0x000fcc0000410000 */
[----:B------:R-:W1:Y:S01]  /*5be0*/  MUFU.EX2 R22, R22 ;  /* 0x0000001600167308 */ /* 0x000e620000000800 */
[----:B0-----:R-:W-:Y:S01]  /*5bf0*/  FMUL.FTZ R181, R197, R2 ;  /* 0x00000002c5b57220 */ /* 0x001fe20000410000 */
[----:B------:R-:W-:-:S06]  /*5c00*/  FMUL.FTZ R210, R75, R25 ;  /* 0x000000194bd27220 */ /* 0x000fcc0000410000 */
[----:B------:R-:W0:Y:S01]  /*5c10*/  MUFU.EX2 R213, R213 ;  /* 0x000000d500d57308 */ /* 0x000e220000000800 */
[----:B---3--:R-:W-:Y:S01]  /*5c20*/  FMUL.FTZ R2, R18, R181 ;  /* 0x000000b512027220 */ /* 0x008fe20000410000 */
[-C--:B------:R-:W-:Y:S01]  /*5c30*/  FMUL.FTZ R215, R77, R25.reuse ;  /* 0x000000194dd77220 */ /* 0x080fe20000410000 */
[----:B------:R-:W-:-:S05]  /*5c40*/  FMUL.FTZ R220, R76, R25 ;  /* 0x000000194cdc7220 */ /* 0x000fca0000410000 */
[----:B------:R-:W3:Y:S01]  /*5c50*/  MUFU.EX2 R214, R214 ;  /* 0x000000d600d67308 */ /* 0x000ee20000000800 */
[----:B------:R-:W-:-:S07]  /*5c60*/  FMUL.FTZ R181, R21, R2 ;  /* 0x0000000215b57220 */ /* 0x000fce0000410000 */
[----:B------:R-:W2:Y:S01]  /*5c70*/  MUFU.EX2 R210, R210 ;  /* 0x000000d200d27308 */ /* 0x000ea20000000800 */
[----:B-1----:R-:W-:-:S04]  /*5c80*/  FMUL.FTZ R2, R22, R181 ;  /* 0x000000b516027220 */ /* 0x002fc80000410000 */
[----:B0-----:R-:W-:-:S03]  /*5c90*/  FMUL.FTZ R181, R213, R2 ;  /* 0x00000002d5b57220 */ /* 0x001fc60000410000 */
[----:B------:R-:W0:Y:S01]  /*5ca0*/  MUFU.EX2 R215, R215 ;  /* 0x000000d700d77308 */ /* 0x000e220000000800 */
[----:B------:R-:W-:-:S07]  /*5cb0*/  HADD2.F32 R20, -RZ, R108.H0_H0 ;  /* 0x2000006cff147230 */ /* 0x000fce0000004100 */
[----:B------:R-:W1:Y:S01]  /*5cc0*/  MUFU.EX2 R220, R220 ;  /* 0x000000dc00dc7308 */ /* 0x000e620000000800 */
[----:B------:R-:W-:Y:S02]  /*5cd0*/  HADD2.F32 R233, -RZ, R107.H0_H0 ;  /* 0x2000006bffe97230 */ /* 0x000fe40000004100 */
[----:B---3--:R-:W-:Y:S01]  /*5ce0*/  FMUL.FTZ R2, R214, R181 ;  /* 0x000000b5d6027220 */ /* 0x008fe20000410000 */
        /* <DEDUP_REMOVED lines=57> */
[----:B--2---:R-:W-:Y:S01]  /*6080*/  FFMA.FTZ R23, R210, R182, R181 ;  /* 0x000000b6d2177223 */ /* 0x004fe200000100b5 */
[----:B01----:R-:W-:Y:S06]  /*6090*/  @P3 BRA `(.L_x_7310) ;  /* 0x0000000000283947 */ /* 0x003fec0003800000 */
        /* <DEDUP_REMOVED lines=10> */
.L_x_7310:
[----:B------:R-:W-:Y:S05]  /*6140*/  BSYNC B0 ;  /* 0x0000000000007941 */ /* 0x000fea0003800000 */
.L_x_7309:
[----:B0-----:R-:W-:Y:S01]  /*6150*/  FMUL.FTZ R193, R210, R237 ;  /* 0x000000edd2c17220 */ /* 0x001fe20000410000 */
[----:B------:R-:W-:Y:S01]  /*6160*/  FFMA.FTZ R23, R220, R23, R183 ;  /* 0x00000017dc177223 */ /* 0x000fe200000100b7 */
[----:B------:R-:W-:Y:S01]  /*6170*/  FMUL.FTZ R207, R165, R20 ;  /* 0x00000014a5cf7220 */ /* 0x000fe20000410000 */
[----:B------:R-:W-:Y:S01]  /*6180*/  FMUL.FTZ R232, R164, R3 ;  /* 0x00000003a4e87220 */ /* 0x000fe20000410000 */
[----:B------:R-:W-:Y:S01]  /*6190*/  FMUL.FTZ R150, R220, R193 ;  /* 0x000000c1dc967220 */ /* 0x000fe20000410000 */
[C---:B------:R-:W-:Y:S01]  /*61a0*/  FFMA.FTZ R20, R215.reuse, R23, R184 ;  /* 0x00000017d7147223 */ /* 0x040fe200000100b8 */
        /* <DEDUP_REMOVED lines=23> */
[C---:B------:R-:W-:Y:S01]  /*6320*/  FFMA.FTZ R150, R197.reuse, R150, R190 ;  /* 0x00000096c5967223 */ /* 0x040fe200000100be */
        /* <DEDUP_REMOVED lines=22> */
[----:B------:R-:W-:Y:S01]  /*6490*/  FMUL.FTZ R209, R208, R209 ;  /* 0x000000d1d0d17220 */ /* 0x000fe20000410000 */
[----:B------:R-:W-:Y:S01]  /*64a0*/  FFMA.FTZ R239, R228, R206, R201 ;  /* 0x000000cee4ef7223 */ /* 0x000fe200000100c9 */
[----:B------:R-:W-:Y:S01]  /*64b0*/  FFMA.FTZ R3, R214, R3, R221 ;  /* 0x00000003d6037223 */ /* 0x000fe200000100dd */
[----:B------:R-:W-:Y:S02]  /*64c0*/  HADD2.F32 R150, -RZ, R94.H0_H0 ;  /* 0x2000005eff967230 */ /* 0x000fe40000004100 */
[----:B------:R-:W-:Y:S01]  /*64d0*/  FMUL.FTZ R238, R228, R209 ;  /* 0x000000d1e4ee7220 */ /* 0x000fe20000410000 */
[----:B------:R-:W-:Y:S01]  /*64e0*/  HADD2.F32 R179, -RZ, R179.H0_H0 ;  /* 0x200000b3ffb37230 */ /* 0x000fe20000004100 */
[----:B------:R-:W0:Y:S01]  /*64f0*/  SHFL.DOWN PT, R236, R239, 0x1, 0x1f ;  /* 0x08201f00efec7f89 */ /* 0x000e2200000e0000 */
[----:B------:R-:W-:Y:S01]  /*6500*/  FFMA.FTZ R209, R215, R3, R224 ;  /* 0x00000003d7d17223 */ /* 0x000fe200000100e0 */
[----:B------:R-:W-:Y:S01]  /*6510*/  FMUL.FTZ R223, R178, R25 ;  /* 0x00000019b2df7220 */ /* 0x000fe20000410000 */
[----:B------:R-:W-:Y:S01]  /*6520*/  FMUL.FTZ R206, R75, R150 ;  /* 0x000000964bce7220 */ /* 0x000fe20000410000 */
[----:B------:R-:W1:Y:S01]  /*6530*/  SHFL.DOWN PT, R243, R238, 0x1, 0x1f ;  /* 0x08201f00eef37f89 */ /* 0x000e6200000e0000 */
[----:B------:R-:W-:Y:S01]  /*6540*/  FMUL.FTZ R3, R215, R2 ;  /* 0x00000002d7037220 */ /* 0x000fe20000410000 */
[----:B------:R-:W-:Y:S01]  /*6550*/  FFMA.FTZ R241, R220, R209, R223 ;  /* 0x000000d1dcf17223 */ /* 0x000fe200000100df */
[----:B------:R-:W-:Y:S01]  /*6560*/  FMUL.FTZ R209, R179, R206 ;  /* 0x000000ceb3d17220 */ /* 0x000fe20000410000 */
[----:B------:R-:W-:Y:S01]  /*6570*/  ISETP.NE.AND P4, PT, R180, 0x1f, PT ;  /* 0x0000001fb400780c */ /* 0x000fe20003f85270 */
[----:B------:R-:W-:Y:S01]  /*6580*/  FMUL.FTZ R3, R220, R3 ;  /* 0x00000003dc037220 */ /* 0x000fe20000410000 */
[----:B------:R-:W-:Y:S01]  /*6590*/  ISETP.GE.U32.AND P5, PT, R180, 0x1e, PT ;  /* 0x0000001eb400780c */ /* 0x000fe20003fa6070 */
[----:B------:R-:W-:Y:S01]  /*65a0*/  FFMA.FTZ R241, R210, R241, R209 ;  /* 0x000000f1d2f17223 */ /* 0x000fe200000100d1 */
[----:B------:R-:W-:Y:S01]  /*65b0*/  ISETP.GE.OR P1, PT, R212, UR40, P1 ;  /* 0x00000028d4007c0c */ /* 0x000fe20008f26670 */
[----:B------:R-:W-:Y:S01]  /*65c0*/  FMUL.FTZ R240, R210, R3 ;  /* 0x00000003d2f07220 */ /* 0x000fe20000410000 */
[----:B------:R-:W-:Y:S01]  /*65d0*/  ISETP.NE.AND P6, PT, R145, RZ, PT ;  /* 0x000000ff9100720c */ /* 0x000fe20003fc5270 */
[----:B------:R-:W-:Y:S01]  /*65e0*/  IMAD R248, R14, UR16, RZ ;  /* 0x000000100ef87c24 */ /* 0x000fe2000f8e02ff */
[----:B------:R-:W2:Y:S01]  /*65f0*/  SHFL.UP PT, R2, R241, 0x1, RZ ;  /* 0x04200000f1027989 */ /* 0x000ea200000e00ff */
[----:B------:R-:W-:Y:S03]  /*6600*/  BSSY B0, `(.L_x_7311) ;  /* 0x00000e7000007945 */ /* 0x000fe60003800000 */
[----:B------:R-:W3:Y:S01]  /*6610*/  SHFL.UP PT, R3, R240, 0x1, RZ ;  /* 0x04200000f0037989 */ /* 0x000ee200000e00ff */
[----:B0-----:R-:W-:-:S04]  /*6620*/  @P4 FFMA.FTZ R239, R238, R236, R239 ;  /* 0x000000eceeef4223 */ /* 0x001fc800000100ef */
[----:B------:R-:W-:Y:S01]  /*6630*/  VOTEU.ALL UP0, P1 ;  /* 0x00000000003f7886 */ /* 0x000fe20000800000 */
[----:B-1----:R-:W-:Y:S01]  /*6640*/  @P4 FMUL.FTZ R238, R238, R243 ;  /* 0x000000f3eeee4220 */ /* 0x002fe20000410000 */
[----:B------:R-:W-:Y:S01]  /*6650*/  ISETP.GE.AND P4, PT, R144, 0x1, PT ;  /* 0x000000019000780c */ /* 0x000fe20003f86270 */
[----:B------:R-:W0:Y:S02]  /*6660*/  SHFL.DOWN PT, R236, R239, 0x2, 0x1f ;  /* 0x08401f00efec7f89 */ /* 0x000e2400000e0000 */
[----:B------:R-:W-:Y:S01]  /*6670*/  @!UP0 ULEA UR12, UR7, UR11, 0x3 ;  /* 0x0000000b070c8291 */ /* 0x000fe2000f8e183f */
[----:B------:R-:W-:Y:S01]  /*6680*/  VOTEU.ALL UP0, P6 ;  /* 0x00000000003f7886 */ /* 0x000fe20003000000 */
[----:B------:R-:W1:Y:S08]  /*6690*/  SHFL.DOWN PT, R243, R238, 0x2, 0x1f ;  /* 0x08401f00eef37f89 */ /* 0x000e7000000e0000 */
[C---:B--2---:R-:W-:Y:S01]  /*66a0*/  @P4 FFMA.FTZ R241, R240.reuse, R2, R241 ;  /* 0x00000002f0f14223 */ /* 0x044fe200000100f1 */
[----:B---3--:R-:W-:Y:S01]  /*66b0*/  @P4 FMUL.FTZ R240, R240, R3 ;  /* 0x00000003f0f04220 */ /* 0x008fe20000410000 */
[----:B------:R-:W-:-:S03]  /*66c0*/  ISETP.GE.U32.AND P4, PT, R180, 0x1c, PT ;  /* 0x0000001cb400780c */ /* 0x000fc60003f86070 */
[----:B------:R-:W2:Y:S04]  /*66d0*/  SHFL.UP PT, R2, R241, 0x2, RZ ;  /* 0x04400000f1027989 */ /* 0x000ea800000e00ff */
[----:B------:R-:W3:Y:S01]  /*66e0*/  SHFL.UP PT, R3, R240, 0x2, RZ ;  /* 0x04400000f0037989 */ /* 0x000ee200000e00ff */
[C---:B0-----:R-:W-:Y:S01]  /*66f0*/  @!P5 FFMA.FTZ R239, R238.reuse, R236, R239 ;  /* 0x000000eceeefd223 */ /* 0x041fe200000100ef */
[----:B-1----:R-:W-:Y:S01]  /*6700*/  @!P5 FMUL.FTZ R238, R238, R243 ;  /* 0x000000f3eeeed220 */ /* 0x002fe20000410000 */
[----:B------:R-:W-:-:S03]  /*6710*/  ISETP.GE.AND P5, PT, R144, 0x2, PT ;  /* 0x000000029000780c */ /* 0x000fc60003fa6270 */
[----:B------:R-:W0:Y:S04]  /*6720*/  SHFL.DOWN PT, R236, R239, 0x4, 0x1f ;  /* 0x08801f00efec7f89 */ /* 0x000e2800000e0000 */
[----:B------:R-:W1:Y:S06]  /*6730*/  SHFL.DOWN PT, R243, R238, 0x4, 0x1f ;  /* 0x08801f00eef37f89 */ /* 0x000e6c00000e0000 */
[C---:B--2---:R-:W-:Y:S01]  /*6740*/  @P5 FFMA.FTZ R241, R240.reuse, R2, R241 ;  /* 0x00000002f0f15223 */ /* 0x044fe200000100f1 */
[----:B---3--:R-:W-:-:S04]  /*6750*/  @P5 FMUL.FTZ R240, R240, R3 ;  /* 0x00000003f0f05220 */ /* 0x008fc80000410000 */
        /* <DEDUP_REMOVED lines=8> */
[----:B------:R-:W-:Y:S01]  /*67e0*/  MOV R2, 0x3f800000 ;  /* 0x3f80000000027802 */ /* 0x000fe20000000f00 */
[----:B---3--:R-:W-:Y:S01]  /*67f0*/  @P4 FMUL.FTZ R240, R240, R3 ;  /* 0x00000003f0f04220 */ /* 0x008fe20000410000 */
[----:B------:R-:W-:Y:S01]  /*6800*/  HFMA2.MMA R3, -RZ, RZ, 0, 0 ;  /* 0x00000000ff037435 */ /* 0x000fe200000001ff */
[----:B------:R-:W-:Y:S01]  /*6810*/  ISETP.GE.U32.AND P4, PT, R180, 0x18, PT ;  /* 0x00000018b400780c */ /* 0x000fe20003f86070 */
[----:B------:R-:W2:Y:S04]  /*6820*/  SHFL.UP PT, R236, R241, 0x8, RZ ;  /* 0x05000000f1ec7989 */ /* 0x000ea800000e00ff */
[----:B------:R-:W3:Y:S04]  /*6830*/  SHFL.UP PT, R243, R240, 0x8, RZ ;  /* 0x05000000f0f37989 */ /* 0x000ee800000e00ff */
[----:B------:R-:W-:Y:S01]  /*6840*/  @!P1 LDS.64 R2, [UR12+0x1728] ;  /* 0x0017280cff029984 */ /* 0x000fe20008000a00 */
[----:B------:R-:W-:Y:S01]  /*6850*/  ISETP.GE.AND P1, PT, R144, 0x8, PT ;  /* 0x000000089000780c */ /* 0x000fe20003f26270 */
[----:B------:R-:W-:-:S02]  /*6860*/  @!UP0 ULEA UR12, UR7, UR11, 0x3 ;  /* 0x0000000b070c8291 */ /* 0x000fc4000f8e183f */
[C---:B0-----:R-:W-:Y:S01]  /*6870*/  @!P4 FFMA.FTZ R239, R238.reuse, R242, R239 ;  /* 0x000000f2eeefc223 */ /* 0x041fe200000100ef */
[----:B-1----:R-:W-:Y:S01]  /*6880*/  @!P4 FMUL.FTZ R238, R238, R245 ;  /* 0x000000f5eeeec220 */ /* 0x002fe20000410000 */
[----:B------:R-:W-:-:S03]  /*6890*/  ISETP.GE.U32.AND P4, PT, R180, 0x10, PT ;  /* 0x00000010b400780c */ /* 0x000fc60003f86070 */
[----:B------:R-:W0:Y:S04]  /*68a0*/  SHFL.DOWN PT, R242, R239, 0x10, 0x1f ;  /* 0x0a001f00eff27f89 */ /* 0x000e2800000e0000 */
[----:B------:R-:W1:Y:S01]  /*68b0*/  SHFL.DOWN PT, R245, R238, 0x10, 0x1f ;  /* 0x0a001f00eef57f89 */ /* 0x000e6200000e0000 */
[C---:B--2---:R-:W-:Y:S01]  /*68c0*/  @P1 FFMA.FTZ R241, R240.reuse, R236, R241 ;  /* 0x000000ecf0f11223 */ /* 0x044fe200000100f1 */
[----:B---3--:R-:W-:-:S04]  /*68d0*/  @P1 FMUL.FTZ R240, R240, R243 ;  /* 0x000000f3f0f01220 */ /* 0x008fc80000410000 */
[----:B------:R-:W2:Y:S01]  /*68e0*/  SHFL.UP PT, R236, R241, 0x10, RZ ;  /* 0x06000000f1ec7989 */ /* 0x000ea200000e00ff */
[----:B------:R-:W-:-:S03]  /*68f0*/  ISETP.GE.AND P1, PT, R144, 0x10, PT ;  /* 0x000000109000780c */ /* 0x000fc60003f26270 */
[----:B------:R-:W3:Y:S01]  /*6900*/  SHFL.UP PT, R243, R240, 0x10, RZ ;  /* 0x06000000f0f37989 */ /* 0x000ee200000e00ff */
[C---:B0-----:R-:W-:Y:S01]  /*6910*/  @!P4 FFMA.FTZ R239, R238.reuse, R242, R239 ;  /* 0x000000f2eeefc223 */ /* 0x041fe200000100ef */
[----:B-1----:R-:W-:-:S04]  /*6920*/  @!P4 FMUL.FTZ R238, R238, R245 ;  /* 0x000000f5eeeec220 */ /* 0x002fc80000410000 */
[----:B------:R-:W-:Y:S04]  /*6930*/  SHFL.DOWN PT, R247, R239, 0x1, 0x1f ;  /* 0x08201f00eff77f89 */ /* 0x000fe800000e0000 */
[----:B------:R-:W-:Y:S01]  /*6940*/  SHFL.IDX PT, R245, R3, RZ, 0x1f ;  /* 0x00001fff03f57589 */ /* 0x000fe200000e0000 */
[----:B--2---:R-:W-:-:S03]  /*6950*/  @P1 FFMA.FTZ R241, R240, R236, R241 ;  /* 0x000000ecf0f11223 */ /* 0x004fc600000100f1 */
[----:B------:R-:W0:Y:S01]  /*6960*/  SHFL.DOWN PT, R180, R238, 0x1, 0x1f ;  /* 0x08201f00eeb47f89 */ /* 0x000e2200000e0000 */
[----:B---3--:R-:W-:-:S03]  /*6970*/  @P1 FMUL.FTZ R240, R240, R243 ;  /* 0x000000f3f0f01220 */ /* 0x008fc60000410000 */
[----:B-----5:R1:W-:Y:S04]  /*6980*/  SHFL.IDX PT, R236, R234, RZ, 0x1f ;  /* 0x00001fffeaec7589 */ /* 0x0203e800000e0000 */
[----:B------:R-:W-:Y:S04]  /*6990*/  SHFL.UP PT, R242, R241, 0x1, RZ ;  /* 0x04200000f1f27989 */ /* 0x000fe800000e00ff */
[----:B------:R-:W2:Y:S01]  /*69a0*/  SHFL.UP PT, R243, R240, 0x1, RZ ;  /* 0x04200000f0f37989 */ /* 0x000ea200000e00ff */
[----:B-1----:R-:W-:-:S04]  /*69b0*/  SHF.L.U32 R234, R145, 0x4, RZ ;  /* 0x0000000491ea7819 */ /* 0x002fc800000006ff */
[----:B------:R-:W-:Y:S01]  /*69c0*/  LEA.HI.SX32 R234, R234, R234, 0x1b ;  /* 0x000000eaeaea7211 */ /* 0x000fe200078fdaff */
[----:B0-----:R-:W-:-:S04]  /*69d0*/  @P3 FFMA.FTZ R245, R180, R245, R247 ;  /* 0x000000f5b4f53223 */ /* 0x001fc800000100f7 */
[----:B------:R-:W-:Y:S02]  /*69e0*/  FFMA.FTZ R180, R245, R237, R182 ;  /* 0x000000edf5b47223 */ /* 0x000fe400000100b6 */
[----:B------:R0:W1:Y:S02]  /*69f0*/  SHFL.IDX PT, R237, R238, RZ, 0x1f ;  /* 0x00001fffeeed7589 */ /* 0x00006400000e0000 */
[----:B------:R-:W-:-:S04]  /*6a00*/  FFMA.FTZ R181, R210, R180, R181 ;  /* 0x000000b4d2b57223 */ /* 0x000fc800000100b5 */
[----:B------:R-:W-:Y:S01]  /*6a10*/  FFMA.FTZ R182, R220, R181, R183 ;  /* 0x000000b5dcb67223 */ /* 0x000fe200000100b7 */
[----:B--2---:R-:W-:Y:S02]  /*6a20*/  @P2 FFMA.FTZ R236, R243, R236, R242 ;  /* 0x000000ecf3ec2223 */ /* 0x004fe400000100f2 */
[----:B------:R-:W2:Y:S01]  /*6a30*/  SHFL.IDX PT, R242, R239, RZ, 0x1f ;  /* 0x00001fffeff27589 */ /* 0x000ea200000e0000 */
[----:B------:R-:W-:Y:S01]  /*6a40*/  FFMA.FTZ R183, R215, R182, R184 ;  /* 0x000000b6d7b77223 */ /* 0x000fe200000100b8 */
[----:B------:R-:W-:-:S03]  /*6a50*/  FFMA.FTZ R19, R19, R236, R232 ;  /* 0x000000ec13137223 */ /* 0x000fc600000100e8 */
[----:B------:R-:W-:Y:S01]  /*6a60*/  FFMA.FTZ R184, R214, R183, R185 ;  /* 0x000000b7d6b87223 */ /* 0x000fe200000100b9 */
[----:B------:R-:W-:Y:S01]  /*6a70*/  FFMA.FTZ R232, R228, R19, R207 ;  /* 0x00000013e4e87223 */ /* 0x000fe200000100cf */
[----:B------:R-:W-:Y:S02]  /*6a80*/  FMUL.FTZ R207, R75, R180 ;  /* 0x000000b44bcf7220 */ /* 0x000fe40000410000 */
[----:B------:R-:W-:Y:S02]  /*6a90*/  FFMA.FTZ R185, R213, R184, R186 ;  /* 0x000000b8d5b97223 */ /* 0x000fe400000100ba */
[----:B0-----:R-:W-:Y:S02]  /*6aa0*/  FMUL.FTZ R238, R150, R207 ;  /* 0x000000cf96ee7220 */ /* 0x001fe40000410000 */
[----:B------:R-:W-:Y:S01]  /*6ab0*/  FFMA.FTZ R186, R22, R185, R187 ;  /* 0x000000b916ba7223 */ /* 0x000fe200000100bb */
[----:B-1----:R-:W-:-:S03]  /*6ac0*/  FMUL.FTZ R2, R237, R2 ;  /* 0x00000002ed027220 */ /* 0x002fc60000410000 */
[----:B------:R-:W-:-:S04]  /*6ad0*/  FFMA.FTZ R187, R21, R186, R188 ;  /* 0x000000ba15bb7223 */ /* 0x000fc800000100bc */
[----:B------:R-:W-:Y:S01]  /*6ae0*/  FFMA.FTZ R188, R18, R187, R189 ;  /* 0x000000bb12bc7223 */ /* 0x000fe200000100bd */
[----:B--2---:R-:W-:-:S03]  /*6af0*/  FFMA.FTZ R3, R237, R3, R242 ;  /* 0x00000003ed037223 */ /* 0x004fc600000100f2 */
[----:B------:R-:W-:-:S04]  /*6b00*/  FFMA.FTZ R189, R197, R188, R190 ;  /* 0x000000bcc5bd7223 */ /* 0x000fc800000100be */
[----:B------:R-:W-:Y:S01]  /*6b10*/  FFMA.FTZ R190, R230, R189, R191 ;  /* 0x000000bde6be7223 */ /* 0x000fe200000100bf */
[----:B------:R0:W-:Y:S03]  /*6b20*/  @!P6 STS.64 [UR12+0x1728], R2 ;  /* 0x00172802ff00e988 */ /* 0x0001e60008000a0c */
[----:B------:R-:W-:-:S04]  /*6b30*/  FFMA.FTZ R191, R229, R190, R196 ;  /* 0x000000bee5bf7223 */ /* 0x000fc800000100c4 */
[----:B------:R-:W-:Y:S01]  /*6b40*/  FFMA.FTZ R196, R226, R191, R203 ;  /* 0x000000bfe2c47223 */ /* 0x000fe200000100cb */
[----:B0-----:R-:W-:-:S03]  /*6b50*/  FFMA.FTZ R3, R0, R19, RZ ;  /* 0x0000001300037223 */ /* 0x001fc600000100ff */
[----:B------:R-:W-:Y:S01]  /*6b60*/  FFMA.FTZ R203, R225, R196, R202 ;  /* 0x000000c4e1cb7223 */ /* 0x000fe200000100ca */
[----:B------:R-:W-:-:S03]  /*6b70*/  FFMA.FTZ R2, R74, R232, R3 ;  /* 0x000000e84a027223 */ /* 0x000fc60000010003 */
[C---:B------:R-:W-:Y:S01]  /*6b80*/  FFMA.FTZ R202, R208.reuse, R203, R235 ;  /* 0x000000cbd0ca7223 */ /* 0x040fe200000100eb */
[----:B------:R-:W-:Y:S01]  /*6b90*/  FFMA.FTZ R235, R208, R232, R233 ;  /* 0x000000e8d0eb7223 */ /* 0x000fe200000100e9 */
[----:B------:R-:W-:Y:S01]  /*6ba0*/  FMUL.FTZ R208, R76, R181 ;  /* 0x000000b54cd07220 */ /* 0x000fe20000410000 */
[----:B------:R-:W-:Y:S01]  /*6bb0*/  LEA R233, R234, UR11, 0x2 ;  /* 0x0000000beae97c11 */ /* 0x000fe2000f8e10ff */
[----:B------:R-:W-:Y:S01]  /*6bc0*/  FFMA.FTZ R201, R228, R202, R201 ;  /* 0x000000cae4c97223 */ /* 0x000fe200000100c9 */
[-C--:B------:R-:W-:Y:S01]  /*6bd0*/  FFMA.FTZ R204, R225, R235.reuse, R204 ;  /* 0x000000ebe1cc7223 */ /* 0x080fe200000100cc */
[----:B------:R-:W-:Y:S01]  /*6be0*/  FFMA.FTZ R3, R73, R235, R2 ;  /* 0x000000eb49037223 */ /* 0x000fe20000010002 */
[----:B------:R-:W-:Y:S01]  /*6bf0*/  FMUL.FTZ R236, R153, R208 ;  /* 0x000000d099ec7220 */ /* 0x000fe20000410000 */
[----:B------:R0:W-:Y:S01]  /*6c00*/  STS [R233+0x46c], R238 ;  /* 0x00046ceee9007388 */ /* 0x0001e20000000800 */
[-C--:B------:R-:W-:Y:S01]  /*6c10*/  FFMA.FTZ R231, R226, R204.reuse, R231 ;  /* 0x000000cce2e77223 */ /* 0x080fe200000100e7 */
[----:B------:R-:W-:Y:S01]  /*6c20*/  FFMA.FTZ R2, R72, R204, R3 ;  /* 0x000000cc48027223 */ /* 0x000fe20000010003 */
[----:B------:R-:W-:Y:S01]  /*6c30*/  FMUL.FTZ R226, R78, R183 ;  /* 0x000000b74ee27220 */ /* 0x000fe20000410000 */
[----:B------:R1:W-:Y:S01]  /*6c40*/  STS [R233+0x468], R236 ;  /* 0x000468ece9007388 */ /* 0x0003e20000000800 */
[-C--:B------:R-:W-:Y:S01]  /*6c50*/  FFMA.FTZ R244, R229, R231.reuse, R200 ;  /* 0x000000e7e5f47223 */ /* 0x080fe200000100c8 */
[----:B------:R-:W-:Y:S01]  /*6c60*/  FFMA.FTZ R3, R71, R231, R2 ;  /* 0x000000e747037223 */ /* 0x000fe20000010002 */
[----:B------:R-:W-:Y:S01]  /*6c70*/  FMUL.FTZ R229, R81, R186 ;  /* 0x000000ba51e57220 */ /* 0x000fe20000410000 */
[----:B------:R-:W-:Y:S01]  /*6c80*/  FMUL.FTZ R225, R77, R182 ;  /* 0x000000b64de17220 */ /* 0x000fe20000410000 */
[-C--:B------:R-:W-:Y:S01]  /*6c90*/  FFMA.FTZ R237, R230, R244.reuse, R199 ;  /* 0x000000f4e6ed7223 */ /* 0x080fe200000100c7 */
[----:B------:R-:W-:Y:S01]  /*6ca0*/  FMUL.FTZ R230, R82, R187 ;  /* 0x000000bb52e67220 */ /* 0x000fe20000410000 */
[----:B------:R-:W-:Y:S01]  /*6cb0*/  FFMA.FTZ R2, R70, R244, R3 ;  /* 0x000000f446027223 */ /* 0x000fe20000010003 */
[----:B------:R-:W-:Y:S01]  /*6cc0*/  FFMA.FTZ R199, R169, -R198, R244 ;  /* 0x800000c6a9c77223 */ /* 0x000fe200000100f4 */
[----:B------:R-:W-:Y:S01]  /*6cd0*/  FFMA.FTZ R194, R197, R237, R194 ;  /* 0x000000edc5c27223 */ /* 0x000fe200000100c2 */
[----:B0-----:R-:W-:Y:S01]  /*6ce0*/  FMUL.FTZ R238, R159, R230 ;  /* 0x000000e69fee7220 */ /* 0x001fe20000410000 */
[----:B------:R-:W-:Y:S01]  /*6cf0*/  FFMA.FTZ R198, R170, -R195, R237 ;  /* 0x800000c3aac67223 */ /* 0x000fe200000100ed */
[----:B------:R-:W-:Y:S01]  /*6d00*/  FFMA.FTZ R3, R69, R237, R2 ;  /* 0x000000ed45037223 */ /* 0x000fe20000010002 */
[----:B------:R-:W-:Y:S01]  /*6d10*/  FMUL.FTZ R237, R86, R191 ;  /* 0x000000bf56ed7220 */ /* 0x000fe20000410000 */
[----:B-1----:R-:W-:Y:S01]  /*6d20*/  FMUL.FTZ R236, R163, R226 ;  /* 0x000000e2a3ec7220 */ /* 0x002fe20000410000 */
[----:B------:R-:W-:Y:S01]  /*6d30*/  HADD2.F32 R195, -RZ, R211.H0_H0 ;  /* 0x200000d3ffc37230 */ /* 0x000fe20000004100 */
[----:B------:R0:W-:Y:S01]  /*6d40*/  STS [R233+0x450], R238 ;  /* 0x000450eee9007388 */ /* 0x0001e20000000800 */
[----:B------:R-:W-:Y:S01]  /*6d50*/  FFMA.FTZ R239, R18, R194, R193 ;  /* 0x000000c212ef7223 */ /* 0x000fe200000100c1 */
[----:B------:R-:W-:Y:S01]  /*6d60*/  FFMA.FTZ R197, R171, -R192, R194 ;  /* 0x800000c0abc57223 */ /* 0x000fe200000100c2 */
[----:B------:R-:W-:Y:S01]  /*6d70*/  FMUL.FTZ R18, R155, R237 ;  /* 0x000000ed9b127220 */ /* 0x000fe20000410000 */
[----:B------:R-:W-:Y:S01]  /*6d80*/  FMUL.FTZ R240, R158, R229 ;  /* 0x000000e59ef07220 */ /* 0x000fe20000410000 */
[----:B------:R1:W-:Y:S01]  /*6d90*/  STS [R233+0x460], R236 ;  /* 0x000460ece9007388 */ /* 0x0003e20000000800 */
[----:B------:R-:W-:Y:S01]  /*6da0*/  FMUL.FTZ R2, R90, R195 ;  /* 0x000000c35a027220 */ /* 0x000fe20000410000 */
[----:B------:R-:W-:Y:S01]  /*6db0*/  FMUL.FTZ R234, R162, R225 ;  /* 0x000000e1a2ea7220 */ /* 0x000fe20000410000 */
[----:B------:R-:W-:Y:S01]  /*6dc0*/  FFMA.FTZ R200, R168, -R227, R231 ;  /* 0x800000e3a8c87223 */ /* 0x000fe200000100e7 */
[----:B------:R2:W-:Y:S01]  /*6dd0*/  STS [R233+0x440], R18 ;  /* 0x00044012e9007388 */ /* 0x0005e20000000800 */
[----:B0-----:R-:W-:Y:S01]  /*6de0*/  FFMA.FTZ R238, R68, R194, R3 ;  /* 0x000000c244ee7223 */ /* 0x001fe20000010003 */
[----:B------:R-:W-:-:S02]  /*6df0*/  HADD2.F32 R194, -RZ, R108.H0_H0 ;  /* 0x2000006cffc27230 */ /* 0x000fc40000004100 */
[----:B------:R-:W-:Y:S01]  /*6e00*/  FFMA.FTZ R2, R164, -R2, R19 ;  /* 0x80000002a4027223 */ /* 0x000fe20000010013 */
[----:B------:R0:W-:Y:S01]  /*6e10*/  STS [R233+0x454], R240 ;  /* 0x000454f0e9007388 */ /* 0x0001e20000000800 */
[----:B------:R-:W-:Y:S01]  /*6e20*/  FMUL.FTZ R227, R79, R184 ;  /* 0x000000b84fe37220 */ /* 0x000fe20000410000 */
[----:B-1----:R-:W-:Y:S01]  /*6e30*/  FMUL.FTZ R236, R85, R190 ;  /* 0x000000be55ec7220 */ /* 0x002fe20000410000 */
[C---:B------:R-:W-:Y:S01]  /*6e40*/  FMUL.FTZ R192, R89.reuse, R194 ;  /* 0x000000c259c07220 */ /* 0x040fe20000410000 */
[----:B------:R-:W-:Y:S01]  /*6e50*/  FMUL.FTZ R241, R89, R202 ;  /* 0x000000ca59f17220 */ /* 0x000fe20000410000 */
[----:B------:R1:W-:Y:S01]  /*6e60*/  STS [R233+0x464], R234 ;  /* 0x000464eae9007388 */ /* 0x0003e20000000800 */
[----:B--2---:R-:W-:Y:S01]  /*6e70*/  FMUL.FTZ R18, R90, R201 ;  /* 0x000000c95a127220 */ /* 0x004fe20000410000 */
[----:B------:R-:W-:Y:S01]  /*6e80*/  FFMA.FTZ R192, R165, -R192, R232 ;  /* 0x800000c0a5c07223 */ /* 0x000fe200000100e8 */
[----:B------:R-:W-:Y:S01]  /*6e90*/  FMUL.FTZ R228, R80, R185 ;  /* 0x000000b950e47220 */ /* 0x000fe20000410000 */
[----:B------:R-:W-:-:S02]  /*6ea0*/  HADD2.F32 R193, -RZ, R107.H0_H0 ;  /* 0x2000006bffc17230 */ /* 0x000fc40000004100 */
[----:B0-----:R-:W-:Y:S01]  /*6eb0*/  FMUL.FTZ R240, R154, R236 ;  /* 0x000000ec9af07220 */ /* 0x001fe20000410000 */
[----:B------:R-:W-:Y:S01]  /*6ec0*/  FFMA.FTZ R19, R2, R18, RZ ;  /* 0x0000001202137223 */ /* 0x000fe200000100ff */
[----:B------:R-:W-:Y:S01]  /*6ed0*/  FMUL.FTZ R242, R161, R228 ;  /* 0x000000e4a1f27220 */ /* 0x000fe20000410000 */
[----:B------:R-:W-:Y:S01]  /*6ee0*/  FMUL.FTZ R231, R83, R188 ;  /* 0x000000bc53e77220 */ /* 0x000fe20000410000 */
[----:B------:R-:W-:Y:S01]  /*6ef0*/  FMUL.FTZ R3, R88, R193 ;  /* 0x000000c158037220 */ /* 0x000fe20000410000 */
[----:B-1----:R-:W-:Y:S01]  /*6f00*/  FMUL.FTZ R234, R160, R227 ;  /* 0x000000e3a0ea7220 */ /* 0x002fe20000410000 */
[----:B------:R0:W-:Y:S01]  /*6f10*/  STS [R233+0x444], R240 ;  /* 0x000444f0e9007388 */ /* 0x0001e20000000800 */
[----:B------:R-:W-:Y:S01]  /*6f20*/  FFMA.FTZ R232, R192, R241, R19 ;  /* 0x000000f1c0e87223 */ /* 0x000fe20000010013 */
[----:B------:R-:W-:Y:S01]  /*6f30*/  HFMA2.MMA R19, -RZ, RZ, 0, 0 ;  /* 0x00000000ff137435 */ /* 0x000fe200000001ff */
[----:B------:R-:W-:Y:S01]  /*6f40*/  FFMA.FTZ R3, R166, -R3, R235 ;  /* 0x80000003a6037223 */ /* 0x000fe200000100eb */
[----:B------:R1:W-:Y:S01]  /*6f50*/  STS [R233+0x45c], R234 ;  /* 0x00045ceae9007388 */ /* 0x0003e20000000800 */
[----:B------:R-:W-:Y:S01]  /*6f60*/  FMUL.FTZ R244, R156, R231 ;  /* 0x000000e79cf47220 */ /* 0x000fe20000410000 */
[----:B------:R-:W-:Y:S01]  /*6f70*/  FMUL.FTZ R235, R87, R196 ;  /* 0x000000c457eb7220 */ /* 0x000fe20000410000 */
[----:B------:R-:W-:Y:S01]  /*6f80*/  FFMA.FTZ R205, R172, -R205, R239 ;  /* 0x800000cdaccd7223 */ /* 0x000fe200000100ef */
[----:B------:R2:W-:Y:S01]  /*6f90*/  STS [R233+0x458], R242 ;  /* 0x000458f2e9007388 */ /* 0x0005e20000000800 */
[----:B0-----:R-:W-:Y:S01]  /*6fa0*/  FMUL.FTZ R240, R194, R241 ;  /* 0x000000f1c2f07220 */ /* 0x001fe20000410000 */
[----:B------:R-:W-:-:S02]  /*6fb0*/  IMAD R241, R15, UR17, R248 ;  /* 0x000000110ff17c24 */ /* 0x000fc4000f8e02f8 */
[----:B------:R-:W-:Y:S01]  /*6fc0*/  STS [R233+0x44c], R244 ;  /* 0x00044cf4e9007388 */ /* 0x000fe20000000800 */
[----:B------:R-:W-:Y:S01]  /*6fd0*/  FMUL.FTZ R246, R152, R235 ;  /* 0x000000eb98f67220 */ /* 0x000fe20000410000 */
[----:B-1----:R-:W-:Y:S02]  /*6fe0*/  FMUL.FTZ R234, R84, R189 ;  /* 0x000000bd54ea7220 */ /* 0x002fe40000410000 */
[----:B------:R0:W-:Y:S02]  /*6ff0*/  STS [R233+0x434], R240 ;  /* 0x000434f0e9007388 */ /* 0x0001e40000000800 */
[----:B--2---:R-:W-:Y:S02]  /*7000*/  FMUL.FTZ R242, R157, R234 ;  /* 0x000000ea9df27220 */ /* 0x004fe40000410000 */
[----:B------:R-:W-:Y:S04]  /*7010*/  STS [R233+0x43c], R246 ;  /* 0x00043cf6e9007388 */ /* 0x000fe80000000800 */
[----:B------:R1:W-:Y:S01]  /*7020*/  STS [R233+0x448], R242 ;  /* 0x000448f2e9007388 */ /* 0x0003e20000000800 */
[----:B0-----:R-:W-:Y:S01]  /*7030*/  FMUL.FTZ R240, R195, R18 ;  /* 0x00000012c3f07220 */ /* 0x001fe20000410000 */
[----:B------:R-:W-:-:S04]  /*7040*/  MOV R18, R145 ;  /* 0x0000009100127202 */ /* 0x000fc80000000f00 */
[----:B------:R-:W-:Y:S01]  /*7050*/  STS [R233+0x430], R240 ;  /* 0x000430f0e9007388 */ /* 0x000fe20000000800 */
[----:B------:R-:W-:-:S04]  /*7060*/  IMAD.WIDE.U32 R18, R14, UR17, R18 ;  /* 0x000000110e127c25 */ /* 0x000fc8000f8e0012 */
[----:B-1----:R-:W-:Y:S01]  /*7070*/  FMUL.FTZ R242, R88, R203 ;  /* 0x000000cb58f27220 */ /* 0x002fe20000410000 */
[----:B------:R-:W-:-:S03]  /*7080*/  IADD3 R19, R19, R241, RZ ;  /* 0x000000f113137210 */ /* 0x000fc60007ffe0ff */
[----:B------:R-:W-:Y:S01]  /*7090*/  FFMA.FTZ R241, R3, R242, R232 ;  /* 0x000000f203f17223 */ /* 0x000fe200000100e8 */
[----:B------:R-:W-:Y:S01]  /*70a0*/  FMUL.FTZ R232, R87, R152 ;  /* 0x0000009857e87220 */ /* 0x000fe20000410000 */
[----:B------:R-:W-:-:S03]  /*70b0*/  FMUL.FTZ R244, R193, R242 ;  /* 0x000000f2c1f47220 */ /* 0x000fc60000410000 */
[----:B------:R-:W-:Y:S01]  /*70c0*/  FFMA.FTZ R204, R167, -R232, R204 ;  /* 0x800000e8a7cc7223 */ /* 0x000fe200000100cc */
[-C--:B------:R-:W-:Y:S01]  /*70d0*/  FFMA.FTZ R232, R21, R239.reuse, R20 ;  /* 0x000000ef15e87223 */ /* 0x080fe20000010014 */
[----:B------:R-:W-:Y:S01]  /*70e0*/  SHF.R.S32.HI R20, RZ, 0x1f, R151 ;  /* 0x0000001fff147819 */ /* 0x000fe20000011497 */
[----:B------:R-:W-:Y:S01]  /*70f0*/  FFMA.FTZ R239, R67, R239, R238 ;  /* 0x000000ef43ef7223 */ /* 0x000fe200000100ee */
[----:B------:R-:W-:Y:S01]  /*7100*/  FFMA.FTZ R241, R204, R235, R241 ;  /* 0x000000ebccf17223 */ /* 0x000fe200000100f1 */
[----:B------:R0:W-:Y:S01]  /*7110*/  STS [R233+0x438], R244 ;  /* 0x000438f4e9007388 */ /* 0x0001e20000000800 */
[----:B------:R-:W-:Y:S01]  /*7120*/  FFMA.FTZ R216, R173, -R216, R232 ;  /* 0x800000d8add87223 */ /* 0x000fe200000100e8 */
[----:B------:R-:W-:Y:S02]  /*7130*/  IMAD R20, R20, UR32, RZ ;  /* 0x0000002014147c24 */ /* 0x000fe4000f8e02ff */
[----:B------:R-:W-:Y:S01]  /*7140*/  FFMA.FTZ R238, R200, R237, R241 ;  /* 0x000000edc8ee7223 */ /* 0x000fe200000100f1 */
[-C--:B------:R-:W-:Y:S01]  /*7150*/  FFMA.FTZ R237, R22, R232.reuse, R23 ;  /* 0x000000e816ed7223 */ /* 0x080fe20000010017 */
[----:B------:R-:W-:Y:S01]  /*7160*/  FFMA.FTZ R232, R66, R232, R239 ;  /* 0x000000e842e87223 */ /* 0x000fe200000100ef */
[----:B------:R-:W-:-:S02]  /*7170*/  IMAD R235, R151, UR33, R20 ;  /* 0x0000002197eb7c24 */ /* 0x000fc4000f8e0214 */
[----:B------:R-:W-:-:S04]  /*7180*/  IMAD.WIDE.U32 R20, R151, UR32, R18 ;  /* 0x0000002097147c25 */ /* 0x000fc8000f8e0012 */
[-C--:B------:R-:W-:Y:S01]  /*7190*/  FFMA.FTZ R222, R213, R237.reuse, R222 ;  /* 0x000000edd5de7223 */ /* 0x080fe200000100de */
[----:B0-----:R-:W-:Y:S01]  /*71a0*/  FFMA.FTZ R233, R199, R236, R238 ;  /* 0x000000ecc7e97223 */ /* 0x001fe200000100ee */
[----:B------:R-:W-:Y:S01]  /*71b0*/  SHF.R.S32.HI R236, RZ, 0x1f, R4 ;  /* 0x0000001fffec7819 */ /* 0x000fe20000011404 */
[----:B------:R-:W-:Y:S01]  /*71c0*/  FFMA.FTZ R213, R65, R237, R232 ;  /* 0x000000ed41d57223 */ /* 0x000fe200000100e8 */
[----:B------:R-:W-:Y:S01]  /*71d0*/  IADD3 R21, R21, R235, RZ ;  /* 0x000000eb15157210 */ /* 0x000fe20007ffe0ff */
[----:B------:R-:W-:Y:S01]  /*71e0*/  FFMA.FTZ R234, R198, R234, R233 ;  /* 0x000000eac6ea7223 */ /* 0x000fe200000100e9 */
[----:B------:R-:W-:Y:S01]  /*71f0*/  BAR.SYNC.DEFER_BLOCKING 0x0 ;  /* 0x0000000000007b1d */ /* 0x000fe20000010000 */
[----:B------:R-:W-:Y:S01]  /*7200*/  LEA R18, P2, R20, UR18, 0x2 ;  /* 0x0000001214127c11 */ /* 0x000fe2000f8410ff */
[----:B------:R-:W-:Y:S01]  /*7210*/  FFMA.FTZ R217, R174, -R217, R237 ;  /* 0x800000d9aed97223 */ /* 0x000fe200000100ed */
[----:B------:R-:W-:Y:S01]  /*7220*/  IADD3 R22, P1, R4, R20, RZ ;  /* 0x0000001404167210 */ /* 0x000fe20007f3e0ff */
[----:B------:R-:W-:Y:S01]  /*7230*/  FFMA.FTZ R234, R197, R231, R234 ;  /* 0x000000e7c5ea7223 */ /* 0x000fe200000100ea */
[----:B------:R-:W-:Y:S01]  /*7240*/  LEA.HI.X R19, R20, UR19, R21, 0x2, P2 ;  /* 0x0000001314137c11 */ /* 0x000fe200090f1415 */
[----:B------:R-:W-:Y:S01]  /*7250*/  FFMA.FTZ R221, R214, R222, R221 ;  /* 0x000000ded6dd7223 */ /* 0x000fe200000100dd */
[----:B------:R-:W-:Y:S01]  /*7260*/  IADD3.X R23, R236, R21, RZ, P1, !PT ;  /* 0x00000015ec177210 */ /* 0x000fe20000ffe4ff */
[----:B------:R-:W-:Y:S01]  /*7270*/  FFMA.FTZ R21, R205, R230, R234 ;  /* 0x000000e6cd157223 */ /* 0x000fe200000100ea */
[----:B------:R-:W-:Y:S01]  /*7280*/  FFMA.FTZ R214, R64, R222, R213 ;  /* 0x000000de40d67223 */ /* 0x000fe200000100d5 */
[----:B------:R-:W-:Y:S01]  /*7290*/  FFMA.FTZ R224, R215, R221, R224 ;  /* 0x000000ddd7e07223 */ /* 0x000fe200000100e0 */
[----:B------:R-:W-:Y:S01]  /*72a0*/  FFMA.FTZ R219, R176, -R219, R221 ;  /* 0x800000dbb0db7223 */ /* 0x000fe200000100dd */
[----:B------:R-:W-:Y:S01]  /*72b0*/  FFMA.FTZ R20, R216, R229, R21 ;  /* 0x000000e5d8147223 */ /* 0x000fe20000010015 */
[----:B------:R-:W-:Y:S01]  /*72c0*/  FFMA.FTZ R215, R63, R221, R214 ;  /* 0x000000dd3fd77223 */ /* 0x000fe200000100d6 */
[----:B------:R-:W-:Y:S01]  /*72d0*/  IADD3 R221, -R4, UR10, -R145 ;  /* 0x0000000a04dd7c10 */ /* 0x000fe2000fffe991 */
[----:B------:R-:W-:Y:S01]  /*72e0*/  FFMA.FTZ R218, R175, -R218, R222 ;  /* 0x800000daafda7223 */ /* 0x000fe200000100de */
[----:B------:R-:W-:Y:S01]  /*72f0*/  FFMA.FTZ R213, R217, R228, R20 ;  /* 0x000000e4d9d57223 */ /* 0x000fe20000010014 */
[----:B------:R-:W-:Y:S01]  /*7300*/  FFMA.FTZ R223, R220, R224, R223 ;  /* 0x000000e0dcdf7223 */ /* 0x000fe200000100df */
[----:B------:R-:W0:Y:S01]  /*7310*/  LDC.64 R20, c[0x0][0x360] ;  /* 0x0000d800ff147b82 */ /* 0x000e220000000a00 */
[----:B------:R-:W-:Y:S01]  /*7320*/  ISETP.GE.AND P1, PT, R221, 0x1, PT ;  /* 0x00000001dd00780c */ /* 0x000fe20003f26270 */
[----:B------:R-:W-:Y:S01]  /*7330*/  FFMA.FTZ R220, R218, R227, R213 ;  /* 0x000000e3dadc7223 */ /* 0x000fe200000100d5 */
[----:B------:R-:W-:Y:S01]  /*7340*/  FFMA.FTZ R214, R177, -R24, R224 ;  /* 0x80000018b1d67223 */ /* 0x000fe200000100e0 */
[----:B------:R-:W-:-:S02]  /*7350*/  FFMA.FTZ R24, R62, R224, R215 ;  /* 0x000000e03e187223 */ /* 0x000fc400000100d7 */
[----:B------:R-:W-:Y:S01]  /*7360*/  FFMA.FTZ R213, R219, R226, R220 ;  /* 0x000000e2dbd57223 */ /* 0x000fe200000100dc */
[----:B------:R-:W-:Y:S01]  /*7370*/  FFMA.FTZ R220, R210, R223, R209 ;  /* 0x000000dfd2dc7223 */ /* 0x000fe200000100d1 */
[----:B------:R-:W-:Y:S01]  /*7380*/  FFMA.FTZ R209, R178, -R25, R223 ;  /* 0x80000019b2d17223 */ /* 0x000fe200000100df */
[----:B------:R-:W-:Y:S01]  /*7390*/  FFMA.FTZ R223, R61, R223, R24 ;  /* 0x000000df3ddf7223 */ /* 0x000fe20000010018 */
[----:B------:R-:W-:-:S04]  /*73a0*/  FFMA.FTZ R210, R214, R225, R213 ;  /* 0x000000e1d6d27223 */ /* 0x000fc800000100d5 */
[----:B------:R-:W-:Y:S05]  /*73b0*/  @!P1 BRA `(.L_x_7312) ;  /* 0x00000000002c9947 */ /* 0x000fea0003800000 */
[----:B------:R-:W-:Y:S01]  /*73c0*/  LEA.HI.SX32 R24, R145, R145, 0x1b ;  /* 0x0000009191187211 */ /* 0x000fe200078fdaff */
[----:B------:R-:W-:Y:S02]  /*73d0*/  USHF.R.S32.HI UR12, URZ, 0x1f, UR7 ;  /* 0x0000001f3f0c7899 */ /* 0x000fe40008011407 */
[----:B0-----:R-:W-:Y:S01]  /*73e0*/  IMAD.WIDE.U32 R22, R20, UR7, R22 ;  /* 0x0000000714167c25 */ /* 0x001fe2000f8e0016 */
[----:B------:R-:W-:-:S03]  /*73f0*/  LEA R213, R24, UR11, 0x2 ;  /* 0x0000000b18d57c11 */ /* 0x000fc6000f8e10ff */
[----:B------:R-:W-:-:S03]  /*7400*/  IMAD R24, R20, UR12, RZ ;  /* 0x0000000c14187c24 */ /* 0x000fc6000f8e02ff */
[----:B------:R-:W0:Y:S01]  /*7410*/  LDS R213, [R213+0x430] ;  /* 0x00043000d5d57984 */ /* 0x000e220000000800 */
[----:B------:R-:W-:Y:S01]  /*7420*/  IMAD R25, R21, UR7, R24 ;  /* 0x0000000715197c24 */ /* 0x000fe2000f8e0218 */
[----:B------:R-:W-:-:S04]  /*7430*/  LEA R24, P1, R22, UR18, 0x2 ;  /* 0x0000001216187c11 */ /* 0x000fc8000f8210ff */
[----:B------:R-:W-:-:S04]  /*7440*/  IADD3 R25, R23, R25, RZ ;  /* 0x0000001917197210 */ /* 0x000fc80007ffe0ff */
[----:B------:R-:W-:-:S05]  /*7450*/  LEA.HI.X R25, R22, UR19, R25, 0x2, P1 ;  /* 0x0000001316197c11 */ /* 0x000fca00088f1419 */
[----:B0-----:R1:W-:Y:S02]  /*7460*/  REDG.E.ADD.F32.FTZ.RN.STRONG.GPU desc[UR14][R24.64], R213 ;  /* 0x000000d5180079a6 */ /* 0x0013e4000c10f38e */
.L_x_7312:
[----:B------:R-:W-:Y:S05]  /*7470*/  BSYNC B0 ;  /* 0x0000000000007941 */ /* 0x000fea0003800000 */
.L_x_7311:
[----:B------:R-:W-:Y:S01]  /*7480*/  USHF.L.U64.HI UR12, UR8, 0x2, UR9 ;  /* 0x00000002080c7899 */ /* 0x000fe20008010209 */
[----:B------:R-:W-:Y:S01]  /*7490*/  FFMA.FTZ R206, R179, -R206, R220 ;  /* 0x800000ceb3ce7223 */ /* 0x000fe200000100dc */
[----:B------:R-:W-:Y:S01]  /*74a0*/  USHF.L.U32 UR13, UR8, 0x2, URZ ;  /* 0x00000002080d7899 */ /* 0x000fe2000800063f */
[----:B------:R-:W-:Y:S01]  /*74b0*/  FFMA.FTZ R210, R209, R208, R210 ;  /* 0x000000d0d1d27223 */ /* 0x000fe200000100d2 */
[C---:B------:R-:W-:Y:S01]  /*74c0*/  LEA R22, P1, R93.reuse, R18, 0x2 ;  /* 0x000000125d167211 */ /* 0x040fe200078210ff */
[----:B-1----:R-:W-:Y:S01]  /*74d0*/  FMUL.FTZ R25, R206, R207 ;  /* 0x000000cfce197220 */ /* 0x002fe20000410000 */
[----:B0-----:R-:W-:Y:S01]  /*74e0*/  IMAD R208, R20, UR12, RZ ;  /* 0x0000000c14d07c24 */ /* 0x001fe2000f8e02ff */
[----:B------:R-:W-:Y:S01]  /*74f0*/  UIADD3 UR12, UR6, -UR40, URZ ;  /* 0x80000028060c7290 */ /* 0x000fe2000fffe03f */
[----:B------:R-:W-:Y:S01]  /*7500*/  LEA.HI.X R23, R93, R19, R91, 0x2, P1 ;  /* 0x000000135d177211 */ /* 0x000fe200008f145b */
[----:B------:R-:W-:Y:S01]  /*7510*/  FADD.FTZ R25, R210, R25 ;  /* 0x00000019d2197221 */ /* 0x000fe20000010000 */
[----:B------:R-:W-:Y:S01]  /*7520*/  IMAD R207, R21, UR13, R208 ;  /* 0x0000000d15cf7c24 */ /* 0x000fe2000f8e02d0 */
[----:B------:R-:W-:Y:S01]  /*7530*/  IADD3 R208, R145, 0x20, RZ ;  /* 0x0000002091d07810 */ /* 0x000fe20007ffe0ff */
[----:B------:R-:W-:Y:S01]  /*7540*/  UIMAD UR12, UR12, -0x200, URZ ;  /* 0xfffffe000c0c78a4 */ /* 0x000fe2000f8e023f */
[----:B------:R-:W-:Y:S01]  /*7550*/  ISETP.GE.AND P1, PT, R221, 0x21, PT ;  /* 0x00000021dd00780c */ /* 0x000fe20003f26270 */
[----:B------:R-:W-:Y:S01]  /*7560*/  FMUL.FTZ R24, R60, R220 ;  /* 0x000000dc3c187220 */ /* 0x000fe20000410000 */
[----:B------:R-:W-:Y:S01]  /*7570*/  LEA.HI.SX32 R208, R208, R145, 0x1b ;  /* 0x00000091d0d07211 */ /* 0x000fe200078fdaff */
[----:B------:R-:W-:Y:S01]  /*7580*/  IMAD.WIDE.U32 R22, R20, UR13, R22 ;  /* 0x0000000d14167c25 */ /* 0x000fe2000f8e0016 */
[----:B------:R-:W-:Y:S01]  /*7590*/  IADD3 R210, R145, 0x40, RZ ;  /* 0x0000004091d27810 */ /* 0x000fe20007ffe0ff */
[----:B------:R-:W-:Y:S01]  /*75a0*/  BSSY B0, `(.L_x_7313) ;  /* 0x0000011000007945 */ /* 0x000fe20003800000 */
[----:B------:R-:W-:Y:S01]  /*75b0*/  LEA R21, R208, UR11, 0x2 ;  /* 0x0000000bd0157c11 */ /* 0x000fe2000f8e10ff */
[----:B------:R-:W-:Y:S01]  /*75c0*/  FADD.FTZ R24, R223, R24 ;  /* 0x00000018df187221 */ /* 0x000fe20000010000 */
[----:B------:R-:W-:-:S02]  /*75d0*/  MOV R213, UR12 ;  /* 0x0000000c00d57c02 */ /* 0x000fc40008000f00 */
[----:B------:R-:W-:Y:S02]  /*75e0*/  IADD3 R220, R145, 0x60, RZ ;  /* 0x0000006091dc7810 */ /* 0x000fe40007ffe0ff */
[----:B------:R-:W0:Y:S01]  /*75f0*/  LDS R21, [R21+0x4b0] ;  /* 0x0004b00015157984 */ /* 0x000e220000000800 */
[----:B------:R-:W-:Y:S01]  /*7600*/  LEA.HI.SX32 R210, R210, R145, 0x1b ;  /* 0x00000091d2d27211 */ /* 0x000fe200078fdaff */
[----:B------:R-:W-:Y:S01]  /*7610*/  IMAD.WIDE R18, R213, 0x4, R18 ;  /* 0x00000004d5127825 */ /* 0x000fe200078e0212 */
[----:B------:R-:W-:Y:S02]  /*7620*/  ISETP.GE.AND P2, PT, R221, 0x41, PT ;  /* 0x00000041dd00780c */ /* 0x000fe40003f46270 */
[----:B------:R-:W-:Y:S02]  /*7630*/  IADD3 R23, R207, R23, RZ ;  /* 0x00000017cf177210 */ /* 0x000fe40007ffe0ff */
[----:B------:R-:W-:Y:S02]  /*7640*/  ISETP.GE.AND P3, PT, R221, 0x61, PT ;  /* 0x00000061dd00780c */ /* 0x000fe40003f66270 */
[----:B------:R-:W-:-:S02]  /*7650*/  LEA.HI.SX32 R220, R220, R145, 0x1b ;  /* 0x00000091dcdc7211 */ /* 0x000fc400078fdaff */
[----:B------:R-:W-:Y:S01]  /*7660*/  LEA R210, R210, UR11, 0x2 ;  /* 0x0000000bd2d27c11 */ /* 0x000fe2000f8e10ff */
[----:B------:R-:W-:Y:S08]  /*7670*/  @!P1 BRA `(.L_x_7314) ;  /* 0x00000000000c9947 */ /* 0x000ff00003800000 */
[----:B------:R-:W-:-:S05]  /*7680*/  IMAD.WIDE.U32 R18, R20, UR13, R18 ;  /* 0x0000000d14127c25 */ /* 0x000fca000f8e0012 */
[----:B------:R-:W-:-:S05]  /*7690*/  IADD3 R19, R19, R207, RZ ;  /* 0x000000cf13137210 */ /* 0x000fca0007ffe0ff */
[----:B0-----:R1:W-:Y:S02]  /*76a0*/  REDG.E.ADD.F32.FTZ.RN.STRONG.GPU desc[UR14][R18.64+-0x780], R21 ;  /* 0xfff88015120079a6 */ /* 0x0013e4000c10f38e */
.L_x_7314:
[----:B------:R-:W-:Y:S05]  /*76b0*/  BSYNC B0 ;  /* 0x0000000000007941 */ /* 0x000fea0003800000 */
.L_x_7313:
[----:B-1----:R1:W2:Y:S01]  /*76c0*/  LDS R19, [R210+0x530] ;  /* 0x00053000d2137984 */ /* 0x0022a20000000800 */
[----:B------:R-:W-:Y:S01]  /*76d0*/  BSSY B0, `(.L_x_7315) ;  /* 0x0000004000007945 */ /* 0x000fe20003800000 */
[----:B------:R-:W-:-:S03]  /*76e0*/  LEA R220, R220, UR11, 0x2 ;  /* 0x0000000bdcdc7c11 */ /* 0x000fc6000f8e10ff */
[----:B------:R-:W-:Y:S05]  /*76f0*/  @!P2 BRA `(.L_x_7316) ;  /* 0x000000000004a947 */ /* 0x000fea0003800000 */
[----:B--2---:R3:W-:Y:S02]  /*7700*/  REDG.E.ADD.F32.FTZ.RN.STRONG.GPU desc[UR14][R22.64+-0x700], R19 ;  /* 0xfff90013160079a6 */ /* 0x0047e4000c10f38e */
.L_x_7316:
[----:B------:R-:W-:Y:S05]  /*7710*/  BSYNC B0 ;  /* 0x0000000000007941 */ /* 0x000fea0003800000 */
.L_x_7315:
[----:B--23--:R2:W3:Y:S01]  /*7720*/  LDS R19, [R220+0x5b0] ;  /* 0x0005b000dc137984 */ /* 0x00c4e20000000800 */
[----:B------:R-:W-:Y:S01]  /*7730*/  BSSY B0, `(.L_x_7317) ;  /* 0x0000005000007945 */ /* 0x000fe20003800000 */
[C---:B------:R-:W-:Y:S02]  /*7740*/  IADD3 R18, R145.reuse, 0x80, RZ ;  /* 0x0000008091127810 */ /* 0x040fe40007ffe0ff */
[----:B------:R-:W-:Y:S01]  /*7750*/  IADD3 R20, R145, 0xa0, RZ ;  /* 0x000000a091147810 */ /* 0x000fe20007ffe0ff */
[----:B------:R-:W-:Y:S06]  /*7760*/  @!P3 BRA `(.L_x_7318) ;  /* 0x000000000004b947 */ /* 0x000fec0003800000 */
[----:B---3--:R4:W-:Y:S02]  /*7770*/  REDG.E.ADD.F32.FTZ.RN.STRONG.GPU desc[UR14][R22.64+-0x680], R19 ;  /* 0xfff98013160079a6 */ /* 0x0089e4000c10f38e */
.L_x_7318:
[----:B------:R-:W-:Y:S05]  /*7780*/  BSYNC B0 ;  /* 0x0000000000007941 */ /* 0x000fea0003800000 */
.L_x_7317:
[-C--:B------:R-:W-:Y:S01]  /*7790*/  LEA.HI.SX32 R18, R18, R145.reuse, 0x1b ;  /* 0x0000009112127211 */ /* 0x080fe200078fdaff */
[----:B------:R-:W-:Y:S01]  /*77a0*/  BSSY B0, `(.L_x_7319) ;  /* 0x0000010000007945 */ /* 0x000fe20003800000 */
[----:B------:R-:W-:Y:S02]  /*77b0*/  ISETP.GE.AND P6, PT, R221, 0x81, PT ;  /* 0x00000081dd00780c */ /* 0x000fe40003fc6270 */
[----:B------:R-:W-:Y:S02]  /*77c0*/  LEA R18, R18, UR11, 0x2 ;  /* 0x0000000b12127c11 */ /* 0x000fe4000f8e10ff */
[C---:B------:R-:W-:Y:S02]  /*77d0*/  IADD3 R208, R145.reuse, 0xc0, RZ ;  /* 0x000000c091d07810 */ /* 0x040fe40007ffe0ff */
[----:B------:R-:W-:Y:S01]  /*77e0*/  LEA.HI.SX32 R20, R20, R145, 0x1b ;  /* 0x0000009114147211 */ /* 0x000fe200078fdaff */
[----:B---34-:R3:W4:Y:S01]  /*77f0*/  LDS R19, [R18+0x630] ;  /* 0x0006300012137984 */ /* 0x0187220000000800 */
        /* <DEDUP_REMOVED lines=8> */
[----:B---3--:R-:W-:-:S12]  /*7880*/  @!P6 BRA `(.L_x_7320) ;  /* 0x000000000004e947 */ /* 0x008fd80003800000 */
[----:B----4-:R1:W-:Y:S02]  /*7890*/  REDG.E.ADD.F32.FTZ.RN.STRONG.GPU desc[UR14][R22.64+-0x600], R19 ;  /* 0xfffa0013160079a6 */ /* 0x0103e4000c10f38e */
.L_x_7320:
[----:B------:R-:W-:Y:S05]  /*78a0*/  BSYNC B0 ;  /* 0x0000000000007941 */ /* 0x000fea0003800000 */
.L_x_7319:
[----:B-1--4-:R1:W3:Y:S01]  /*78b0*/  LDS R19, [R20+0x6b0] ;  /* 0x0006b00014137984 */ /* 0x0122e20000000800 */
[----:B------:R-:W-:Y:S01]  /*78c0*/  BSSY B0, `(.L_x_7321) ;  /* 0x0000006000007945 */ /* 0x000fe20003800000 */
[----:B------:R-:W-:Y:S02]  /*78d0*/  IADD3 R18, R145, 0x100, RZ ;  /* 0x0000010091127810 */ /* 0x000fe40007ffe0ff */
[----:B------:R-:W-:Y:S02]  /*78e0*/  LEA.HI.SX32 R210, R210, R145, 0x1b ;  /* 0x00000091d2d27211 */ /* 0x000fe400078fdaff */
[----:B------:R-:W-:Y:S01]  /*78f0*/  LEA R208, R208, UR11, 0x2 ;  /* 0x0000000bd0d07c11 */ /* 0x000fe2000f8e10ff */
[----:B------:R-:W-:Y:S06]  /*7900*/  @!P1 BRA `(.L_x_7322) ;  /* 0x0000000000049947 */ /* 0x000fec0003800000 */
[----:B---3--:R4:W-:Y:S02]  /*7910*/  REDG.E.ADD.F32.FTZ.RN.STRONG.GPU desc[UR14][R22.64+-0x580], R19 ;  /* 0xfffa8013160079a6 */ /* 0x0089e4000c10f38e */
.L_x_7322:
[----:B------:R-:W-:Y:S05]  /*7920*/  BSYNC B0 ;  /* 0x0000000000007941 */ /* 0x000fea0003800000 */
.L_x_7321:
[----:B---34-:R3:W4:Y:S01]  /*7930*/  LDS R19, [R208+0x730] ;  /* 0x00073000d0137984 */ /* 0x0187220000000800 */
[----:B------:R-:W-:Y:S01]  /*7940*/  BSSY B0, `(.L_x_7323) ;  /* 0x0000006000007945 */ /* 0x000fe20003800000 */
[----:B-1----:R-:W-:Y:S02]  /*7950*/  IADD3 R20, R145, 0x120, RZ ;  /* 0x0000012091147810 */ /* 0x002fe40007ffe0ff */
[----:B------:R-:W-:Y:S02]  /*7960*/  LEA.HI.SX32 R18, R18, R145, 0x1b ;  /* 0x0000009112127211 */ /* 0x000fe400078fdaff */
[----:B------:R-:W-:Y:S01]  /*7970*/  LEA R210, R210, UR11, 0x2 ;  /* 0x0000000bd2d27c11 */ /* 0x000fe2000f8e10ff */
[----:B------:R-:W-:Y:S06]  /*7980*/  @!P2 BRA `(.L_x_7324) ;  /* 0x000000000004a947 */ /* 0x000fec0003800000 */
[----:B----4-:R1:W-:Y:S02]  /*7990*/  REDG.E.ADD.F32.FTZ.RN.STRONG.GPU desc[UR14][R22.64+-0x500], R19 ;  /* 0xfffb0013160079a6 */ /* 0x0103e4000c10f38e */
.L_x_7324:
[----:B------:R-:W-:Y:S05]  /*79a0*/  BSYNC B0 ;  /* 0x0000000000007941 */ /* 0x000fea0003800000 */
.L_x_7323:
[----:B-1--4-:R1:W4:Y:S01]  /*79b0*/  LDS R19, [R210+0x7b0] ;  /* 0x0007b000d2137984 */ /* 0x0123220000000800 */
[----:B------:R-:W-:Y:S01]  /*79c0*/  BSSY B0, `(.L_x_7325) ;  /* 0x0000005000007945 */ /* 0x000fe20003800000 */
[----:B------:R-:W-:Y:S02]  /*79d0*/  LEA.HI.SX32 R20, R20, R145, 0x1b ;  /* 0x0000009114147211 */ /* 0x000fe400078fdaff */
[----:B------:R-:W-:Y:S01]  /*79e0*/  LEA R18, R18, UR11, 0x2 ;  /* 0x0000000b12127c11 */ /* 0x000fe2000f8e10ff */
[----:B------:R-:W-:Y:S06]  /*79f0*/  @!P3 BRA `(.L_x_7326) ;  /* 0x000000000004b947 */ /* 0x000fec0003800000 */
[----:B----4-:R4:W-:Y:S02]  /*7a00*/  REDG.E.ADD.F32.FTZ.RN.STRONG.GPU desc[UR14][R22.64+-0x480], R19 ;  /* 0xfffb8013160079a6 */ /* 0x0109e4000c10f38e */
.L_x_7326:
[----:B------:R-:W-:Y:S05]  /*7a10*/  BSYNC B0 ;  /* 0x0000000000007941 */ /* 0x000fea0003800000 */
.L_x_7325:
[----:B----4-:R4:W1:Y:S01]  /*7a20*/  LDS R19, [R18+0x830] ;  /* 0x0008300012137984 */ /* 0x0108620000000800 */
[----:B------:R-:W-:Y:S01]  /*7a30*/  BSSY B0, `(.L_x_7327) ;  /* 0x0000004000007945 */ /* 0x000fe20003800000 */
[----:B0-----:R-:W-:-:S03]  /*7a40*/  LEA R21, R20, UR11, 0x2 ;  /* 0x0000000b14157c11 */ /* 0x001fc6000f8e10ff */
[----:B------:R-:W-:Y:S05]  /*7a50*/  @!P4 BRA `(.L_x_7328) ;  /* 0x000000000004c947 */ /* 0x000fea0003800000 */
[----:B-1----:R0:W-:Y:S02]  /*7a60*/  REDG.E.ADD.F32.FTZ.RN.STRONG.GPU desc[UR14][R22.64+-0x400], R19 ;  /* 0xfffc0013160079a6 */ /* 0x0021e4000c10f38e */
.L_x_7328:
[----:B------:R-:W-:Y:S05]  /*7a70*/  BSYNC B0 ;  /* 0x0000000000007941 */ /* 0x000fea0003800000 */
.L_x_7327:
[----:B01----:R0:W1:Y:S01]  /*7a80*/  LDS R19, [R21+0x8b0] ;  /* 0x0008b00015137984 */ /* 0x0030620000000800 */
[----:B------:R-:W-:Y:S01]  /*7a90*/  BSSY B0, `(.L_x_7329) ;  /* 0x0000005000007945 */ /* 0x000fe20003800000 */
[C---:B----4-:R-:W-:Y:S02]  /*7aa0*/  IADD3 R18, R145.reuse, 0x140, RZ ;  /* 0x0000014091127810 */ /* 0x050fe40007ffe0ff */
[----:B------:R-:W-:Y:S01]  /*7ab0*/  IADD3 R20, R145, 0x160, RZ ;  /* 0x0000016091147810 */ /* 0x000fe20007ffe0ff */
[----:B------:R-:W-:Y:S06]  /*7ac0*/  @!P5 BRA `(.L_x_7330) ;  /* 0x000000000004d947 */ /* 0x000fec0003800000 */
[----:B-1----:R4:W-:Y:S02]  /*7ad0*/  REDG.E.ADD.F32.FTZ.RN.STRONG.GPU desc[UR14][R22.64+-0x380], R19 ;  /* 0xfffc8013160079a6 */ /* 0x0029e4000c10f38e */
.L_x_7330:
[----:B------:R-:W-:Y:S05]  /*7ae0*/  BSYNC B0 ;  /* 0x0000000000007941 */ /* 0x000fea0003800000 */
.L_x_7329:
[-C--:B------:R-:W-:Y:S01]  /*7af0*/  LEA.HI.SX32 R18, R18, R145.reuse, 0x1b ;  /* 0x0000009112127211 */ /* 0x080fe200078fdaff */
[----:B------:R-:W-:Y:S01]  /*7b00*/  BSSY B0, `(.L_x_7331) ;  /* 0x0000010000007945 */ /* 0x000fe20003800000 */
[----:B------:R-:W-:Y:S02]  /*7b10*/  ISETP.GE.AND P6, PT, R221, 0x141, PT ;  /* 0x00000141dd00780c */ /* 0x000fe40003fc6270 */
[----:B------:R-:W-:Y:S02]  /*7b20*/  LEA R18, R18, UR11, 0x2 ;  /* 0x0000000b12127c11 */ /* 0x000fe4000f8e10ff */
[C---:B---3--:R-:W-:Y:S02]  /*7b30*/  IADD3 R208, R145.reuse, 0x180, RZ ;  /* 0x0000018091d07810 */ /* 0x048fe40007ffe0ff */
[----:B------:R-:W-:Y:S01]  /*7b40*/  LEA.HI.SX32 R20, R20, R145, 0x1b ;  /* 0x0000009114147211 */ /* 0x000fe200078fdaff */
[----:B-1--4-:R1:W3:Y:S01]  /*7b50*/  LDS R19, [R18+0x930] ;  /* 0x0009300012137984 */ /* 0x0122e20000000800 */
        /* <DEDUP_REMOVED lines=10> */
.L_x_7332:
[----:B------:R-:W-:Y:S05]  /*7c00*/  BSYNC B0 ;  /* 0x0000000000007941 */ /* 0x000fea0003800000 */
.L_x_7331:
[----:B-1-3--:R1:W3:Y:S01]  /*7c10*/  LDS R19, [R20+0x9b0] ;  /* 0x0009b00014137984 */ /* 0x00a2e20000000800 */
[----:B------:R-:W-:Y:S01]  /*7c20*/  BSSY B0, `(.L_x_7333) ;  /* 0x0000006000007945 */ /* 0x000fe20003800000 */
[----:B------:R-:W-:Y:S02]  /*7c30*/  IADD3 R18, R145, 0x1c0, RZ ;  /* 0x000001c091127810 */ /* 0x000fe40007ffe0ff */
[----:B------:R-:W-:Y:S02]  /*7c40*/  LEA.HI.SX32 R210, R210, R145, 0x1b ;  /* 0x00000091d2d27211 */ /* 0x000fe400078fdaff */
[----:B------:R-:W-:Y:S01]  /*7c50*/  LEA R208, R208, UR11, 0x2 ;  /* 0x0000000bd0d07c11 */ /* 0x000fe2000f8e10ff */
[----:B------:R-:W-:Y:S06]  /*7c60*/  @!P1 BRA `(.L_x_7334) ;  /* 0x0000000000049947 */ /* 0x000fec0003800000 */
[----:B---3--:R4:W-:Y:S02]  /*7c70*/  REDG.E.ADD.F32.FTZ.RN.STRONG.GPU desc[UR14][R22.64+-0x280], R19 ;  /* 0xfffd8013160079a6 */ /* 0x0089e4000c10f38e */
.L_x_7334:
[----:B------:R-:W-:Y:S05]  /*7c80*/  BSYNC B0 ;  /* 0x0000000000007941 */ /* 0x000fea0003800000 */
.L_x_7333:
[----:B---34-:R3:W4:Y:S01]  /*7c90*/  LDS R19, [R208+0xa30] ;  /* 0x000a3000d0137984 */ /* 0x0187220000000800 */
[----:B------:R-:W-:Y:S01]  /*7ca0*/  BSSY B0, `(.L_x_7335) ;  /* 0x0000006000007945 */ /* 0x000fe20003800000 */
[----:B-1----:R-:W-:Y:S02]  /*7cb0*/  IADD3 R20, R145, 0x1e0, RZ ;  /* 0x000001e091147810 */ /* 0x002fe40007ffe0ff */
[----:B------:R-:W-:Y:S02]  /*7cc0*/  LEA.HI.SX32 R18, R18, R145, 0x1b ;  /* 0x0000009112127211 */ /* 0x000fe400078fdaff */
[----:B------:R-:W-:Y:S01]  /*7cd0*/  LEA R210, R210, UR11, 0x2 ;  /* 0x0000000bd2d27c11 */ /* 0x000fe2000f8e10ff */
[----:B------:R-:W-:Y:S06]  /*7ce0*/  @!P2 BRA `(.L_x_7336) ;  /* 0x000000000004a947 */ /* 0x000fec0003800000 */
[----:B----4-:R1:W-:Y:S02]  /*7cf0*/  REDG.E.ADD.F32.FTZ.RN.STRONG.GPU desc[UR14][R22.64+-0x200], R19 ;  /* 0xfffe0013160079a6 */ /* 0x0103e4000c10f38e */
.L_x_7336:
[----:B------:R-:W-:Y:S05]  /*7d00*/  BSYNC B0 ;  /* 0x0000000000007941 */ /* 0x000fea0003800000 */
.L_x_7335:
[----:B-1--4-:R1:W4:Y:S01]  /*7d10*/  LDS R19, [R210+0xab0] ;  /* 0x000ab000d2137984 */ /* 0x0123220000000800 */
[----:B------:R-:W-:Y:S01]  /*7d20*/  BSSY B0, `(.L_x_7337) ;  /* 0x0000005000007945 */ /* 0x000fe20003800000 */
[----:B------:R-:W-:Y:S02]  /*7d30*/  LEA.HI.SX32 R20, R20, R145, 0x1b ;  /* 0x0000009114147211 */ /* 0x000fe400078fdaff */
[----:B------:R-:W-:Y:S01]  /*7d40*/  LEA R18, R18, UR11, 0x2 ;  /* 0x0000000b12127c11 */ /* 0x000fe2000f8e10ff */
[----:B------:R-:W-:Y:S06]  /*7d50*/  @!P3 BRA `(.L_x_7338) ;  /* 0x000000000004b947 */ /* 0x000fec0003800000 */
[----:B----4-:R4:W-:Y:S02]  /*7d60*/  REDG.E.ADD.F32.FTZ.RN.STRONG.GPU desc[UR14][R22.64+-0x180], R19 ;  /* 0xfffe8013160079a6 */ /* 0x0109e4000c10f38e */
.L_x_7338:
[----:B------:R-:W-:Y:S05]  /*7d70*/  BSYNC B0 ;  /* 0x0000000000007941 */ /* 0x000fea0003800000 */
.L_x_7337:
[----:B----4-:R4:W0:Y:S01]  /*7d80*/  LDS R19, [R18+0xb30] ;  /* 0x000b300012137984 */ /* 0x0108220000000800 */
[----:B------:R-:W-:Y:S01]  /*7d90*/  BSSY B0, `(.L_x_7339) ;  /* 0x0000004000007945 */ /* 0x000fe20003800000 */
[----:B------:R-:W-:-:S03]  /*7da0*/  LEA R20, R20, UR11, 0x2 ;  /* 0x0000000b14147c11 */ /* 0x000fc6000f8e10ff */
[----:B------:R-:W-:Y:S05]  /*7db0*/  @!P4 BRA `(.L_x_7340) ;  /* 0x000000000004c947 */ /* 0x000fea0003800000 */
[----:B0-----:R0:W-:Y:S02]  /*7dc0*/  REDG.E.ADD.F32.FTZ.RN.STRONG.GPU desc[UR14][R22.64+-0x100], R19 ;  /* 0xffff0013160079a6 */ /* 0x0011e4000c10f38e */
.L_x_7340:
[----:B------:R-:W-:Y:S05]  /*7dd0*/  BSYNC B0 ;  /* 0x0000000000007941 */ /* 0x000fea0003800000 */
.L_x_7339:
[----:B0-----:R0:W0:Y:S01]  /*7de0*/  LDS R19, [R20+0xbb0] ;  /* 0x000bb00014137984 */ /* 0x0010220000000800 */
[----:B------:R-:W-:Y:S04]  /*7df0*/  BSSY B0, `(.L_x_7341) ;  /* 0x0000003000007945 */ /* 0x000fe80003800000 */
[----:B------:R-:W-:Y:S05]  /*7e00*/  @!P5 BRA `(.L_x_7342) ;  /* 0x000000000004d947 */ /* 0x000fea0003800000 */
[----:B0-----:R0:W-:Y:S02]  /*7e10*/  REDG.E.ADD.F32.FTZ.RN.STRONG.GPU desc[UR14][R22.64+-0x80], R19 ;  /* 0xffff8013160079a6 */ /* 0x0011e4000c10f38e */
.L_x_7342:
[----:B------:R-:W-:Y:S05]  /*7e20*/  BSYNC B0 ;  /* 0x0000000000007941 */ /* 0x000fea0003800000 */
.L_x_7341:
[----:B0-----:R-:W0:Y:S01]  /*7e30*/  SHFL.DOWN PT, R19, R24, 0x1, 0x1f ;  /* 0x08201f0018137f89 */ /* 0x001e2200000e0000 */
[----:B------:R-:W-:Y:S01]  /*7e40*/  ISETP.GT.AND P1, PT, R144, 0x1e, PT ;  /* 0x0000001e9000780c */ /* 0x000fe20003f24270 */
[----:B------:R-:W-:Y:S01]  /*7e50*/  FMUL.FTZ R172, R172, R187 ;  /* 0x000000bbacac7220 */ /* 0x000fe20000410000 */
[-C--:B------:R-:W-:Y:S01]  /*7e60*/  FMUL.FTZ R179, R179, R180.reuse ;  /* 0x000000b4b3b37220 */ /* 0x080fe20000410000 */
[----:B----4-:R-:W4:Y:S01]  /*7e70*/  SHFL.DOWN PT, R18, R25, 0x1, 0x1f ;  /* 0x08201f0019127f89 */ /* 0x010f2200000e0000 */
[----:B------:R-:W-:Y:S01]  /*7e80*/  FMUL.FTZ R21, R148, R180 ;  /* 0x000000b494157220 */ /* 0x000fe20000410000 */
[----:B------:R-:W-:Y:S01]  /*7e90*/  FMUL.FTZ R177, R177, R182 ;  /* 0x000000b6b1b17220 */ /* 0x000fe20000410000 */
[----:B------:R-:W-:Y:S01]  /*7ea0*/  FMUL.FTZ R178, R178, R181 ;  /* 0x000000b5b2b27220 */ /* 0x000fe20000410000 */
[----:B------:R-:W-:Y:S01]  /*7eb0*/  FMUL.FTZ R180, R176, R183 ;  /* 0x000000b7b0b47220 */ /* 0x000fe20000410000 */
[-C--:B------:R-:W-:Y:S01]  /*7ec0*/  FMUL.FTZ R174, R174, R185.reuse ;  /* 0x000000b9aeae7220 */ /* 0x080fe20000410000 */
        /* <DEDUP_REMOVED lines=9> */
[C---:B------:R-:W-:Y:S01]  /*7f60*/  FMUL.FTZ R191, R148.reuse, R191 ;  /* 0x000000bf94bf7220 */ /* 0x040fe20000410000 */
[C---:B------:R-:W-:Y:S01]  /*7f70*/  FMUL.FTZ R23, R148.reuse, R202 ;  /* 0x000000ca94177220 */ /* 0x040fe20000410000 */
[----:B------:R-:W-:Y:S01]  /*7f80*/  FMUL.FTZ R201, R148, R201 ;  /* 0x000000c994c97220 */ /* 0x000fe20000410000 */
[----:B------:R-:W-:Y:S01]  /*7f90*/  ISETP.NE.AND P2, PT, R144, RZ, PT ;  /* 0x000000ff9000720c */ /* 0x000fe20003f45270 */
[----:B------:R-:W-:Y:S01]  /*7fa0*/  FMUL.FTZ R167, R167, R196 ;  /* 0x000000c4a7a77220 */ /* 0x000fe20000410000 */
[----:B0-----:R-:W-:Y:S01]  /*7fb0*/  @!P1 FADD.FTZ R24, R24, R19 ;  /* 0x0000001318189221 */ /* 0x001fe20000010000 */
[----:B------:R-:W-:Y:S01]  /*7fc0*/  ISETP.NE.AND P3, PT, R145, RZ, PT ;  /* 0x000000ff9100720c */ /* 0x000fe20003f65270 */
        /* <DEDUP_REMOVED lines=27> */
[----:B0-----:R-:W-:Y:S01]  /*8180*/  @!P1 FADD.FTZ R24, R24, R19 ;  /* 0x0000001318189221 */ /* 0x001fe20000010000 */
[----:B------:R-:W-:Y:S01]  /*8190*/  FFMA.FTZ R49, R80, R174, R49 ;  /* 0x000000ae50317223 */ /* 0x000fe20000010031 */
[----:B------:R-:W-:Y:S01]  /*81a0*/  FFMA.FTZ R53, R84, R170, R53 ;  /* 0x000000aa54357223 */ /* 0x000fe20000010035 */
[----:B------:R-:W-:Y:S01]  /*81b0*/  FADD.FTZ R35, R156, R35 ;  /* 0x000000239c237221 */ /* 0x000fe20000010000 */
[----:B----4-:R-:W-:Y:S01]  /*81c0*/  @!P1 FADD.FTZ R25, R25, R18 ;  /* 0x0000001219199221 */ /* 0x010fe20000010000 */
[----:B------:R-:W0:Y:S01]  /*81d0*/  SHFL.DOWN PT, R19, R24, 0x4, 0x1f ;  /* 0x08801f0018137f89 */ /* 0x000e2200000e0000 */
[----:B------:R-:W-:Y:S01]  /*81e0*/  ISETP.GT.AND P1, PT, R144, 0x1b, PT ;  /* 0x0000001b9000780c */ /* 0x000fe20003f24270 */
[C---:B------:R-:W-:Y:S01]  /*81f0*/  FMUL.FTZ R18, R148.reuse, R187 ;  /* 0x000000bb94127220 */ /* 0x040fe20000410000 */
[C---:B------:R-:W-:Y:S01]  /*8200*/  FMUL.FTZ R187, R148.reuse, R182 ;  /* 0x000000b694bb7220 */ /* 0x040fe20000410000 */
[----:B------:R-:W4:Y:S01]  /*8210*/  SHFL.DOWN PT, R20, R25, 0x4, 0x1f ;  /* 0x08801f0019147f89 */ /* 0x000f2200000e0000 */
[C---:B------:R-:W-:Y:S01]  /*8220*/  FMUL.FTZ R182, R148.reuse, R183 ;  /* 0x000000b794b67220 */ /* 0x040fe20000410000 */
[----:B------:R-:W-:Y:S01]  /*8230*/  FMUL.FTZ R22, R205, R18 ;  /* 0x00000012cd167220 */ /* 0x000fe20000410000 */
[C---:B------:R-:W-:Y:S01]  /*8240*/  FMUL.FTZ R18, R148.reuse, R181 ;  /* 0x000000b594127220 */ /* 0x040fe20000410000 */
[-C--:B------:R-:W-:Y:S01]  /*8250*/  FMUL.FTZ R181, R175, R184.reuse ;  /* 0x000000b8afb57220 */ /* 0x080fe20000410000 */
        /* <DEDUP_REMOVED lines=15> */
[----:B0-----:R-:W-:Y:S01]  /*8350*/  @!P1 FADD.FTZ R24, R24, R19 ;  /* 0x0000001318189221 */ /* 0x001fe20000010000 */
[----:B------:R-:W-:Y:S01]  /*8360*/  FMUL.FTZ R19, R148, R196 ;  /* 0x000000c494137220 */ /* 0x000fe20000410000 */
[----:B------:R-:W-:Y:S01]  /*8370*/  FFMA.FTZ R48, R79, R181, R48 ;  /* 0x000000b54f307223 */ /* 0x000fe20000010030 */
[----:B------:R-:W-:Y:S01]  /*8380*/  FADD.FTZ R38, R161, R38 ;  /* 0x00000026a1267221 */ /* 0x000fe20000010000 */
[----:B----4-:R-:W-:Y:S01]  /*8390*/  @!P1 FADD.FTZ R25, R25, R20 ;  /* 0x0000001419199221 */ /* 0x010fe20000010000 */
[----:B------:R-:W0:Y:S01]  /*83a0*/  SHFL.DOWN PT, R185, R24, 0x8, 0x1f ;  /* 0x09001f0018b97f89 */ /* 0x000e2200000e0000 */
[----:B------:R-:W-:Y:S01]  /*83b0*/  ISETP.GT.AND P1, PT, R144, 0x17, PT ;  /* 0x000000179000780c */ /* 0x000fe20003f24270 */
[----:B------:R-:W-:Y:S01]  /*83c0*/  FMUL.FTZ R20, R148, R203 ;  /* 0x000000cb94147220 */ /* 0x000fe20000410000 */
[----:B------:R-:W-:Y:S01]  /*83d0*/  FMUL.FTZ R19, R204, R19 ;  /* 0x00000013cc137220 */ /* 0x000fe20000410000 */
[----:B------:R-:W4:Y:S01]  /*83e0*/  SHFL.DOWN PT, R184, R25, 0x8, 0x1f ;  /* 0x09001f0019b87f89 */ /* 0x000f2200000e0000 */
[----:B------:R-:W-:Y:S01]  /*83f0*/  FFMA.FTZ R54, R85, R169, R54 ;  /* 0x000000a955367223 */ /* 0x000fe20000010036 */
[----:B------:R-:W-:Y:S01]  /*8400*/  FMUL.FTZ R20, R3, R20 ;  /* 0x0000001403147220 */ /* 0x000fe20000410000 */
[----:B------:R-:W-:Y:S01]  /*8410*/  FFMA.FTZ R152, R152, R167, R19 ;  /* 0x000000a798987223 */ /* 0x000fe20000010013 */
        /* <DEDUP_REMOVED lines=17> */
[----:B------:R-:W-:Y:S01]  /*8530*/  FFMA.FTZ R58, R89, R165, R58 ;  /* 0x000000a5593a7223 */ /* 0x000fe2000001003a */
[----:B------:R-:W-:Y:S01]  /*8540*/  FFMA.FTZ R59, R90, R164, R59 ;  /* 0x000000a45a3b7223 */ /* 0x000fe2000001003b */
        /* <DEDUP_REMOVED lines=10> */
[----:B------:R-:W-:Y:S02]  /*85f0*/  MOV R19, R24 ;  /* 0x0000001800137202 */ /* 0x000fe40000000f00 */
[----:B------:R-:W-:-:S05]  /*8600*/  MOV R18, R25 ;  /* 0x0000001900127202 */ /* 0x000fca0000000f00 */
[----:B------:R0:W-:Y:S01]  /*8610*/  @!P2 STS.64 [UR11+0xc78], R18 ;  /* 0x000c7812ff00a988 */ /* 0x0001e20008000a0b */
[----:B------:R-:W-:Y:S06]  /*8620*/  BAR.SYNC.DEFER_BLOCKING 0x0 ;  /* 0x0000000000007b1d */ /* 0x000fec0000010000 */
[----:B------:R-:W-:Y:S05]  /*8630*/  @P3 BRA `(.L_x_7344) ;  /* 0x0000000000203947 */ /* 0x000fea0003800000 */
[----:B------:R-:W-:Y:S01]  /*8640*/  ISETP.NE.AND P1, PT, R212, UR40, PT ;  /* 0x00000028d4007c0c */ /* 0x000fe2000bf25270 */
[----:B------:R-:W-:-:S12]  /*8650*/  ULEA UR12, UR7, UR11, 0x2 ;  /* 0x0000000b070c7291 */ /* 0x000fd8000f8e103f */
[----:B------:R-:W0:Y:S04]  /*8660*/  @P1 LDS R2, [UR12+0x2328] ;  /* 0x0023280cff021984 */ /* 0x000e280008000800 */
[----:B------:R-:W4:Y:S01]  /*8670*/  @P1 LDS R3, [UR12+0x1f28] ;  /* 0x001f280cff031984 */ /* 0x000f220008000800 */
[----:B0-----:R-:W-:Y:S01]  /*8680*/  @P1 FADD.FTZ R19, R19, R2 ;  /* 0x0000000213131221 */ /* 0x001fe20000010000 */
[----:B----4-:R-:W-:-:S04]  /*8690*/  @P1 FADD.FTZ R18, R18, R3 ;  /* 0x0000000312121221 */ /* 0x010fc80000010000 */
[----:B------:R4:W-:Y:S04]  /*86a0*/  STS [UR12+0x2328], R19 ;  /* 0x00232813ff007988 */ /* 0x0009e8000800080c */
[----:B------:R4:W-:Y:S02]  /*86b0*/  STS [UR12+0x1f28], R18 ;  /* 0x001f2812ff007988 */ /* 0x0009e4000800080c */
.L_x_7344:
[----:B------:R-:W-:Y:S05]  /*86c0*/  BSYNC B0 ;  /* 0x0000000000007941 */ /* 0x000fea0003800000 */
.L_x_7343:
[----:B------:R-:W-:Y:S02]  /*86d0*/  UIADD3 UR7, UR7, 0x1, URZ ;  /* 0x0000000107077890 */ /* 0x000fe4000fffe03f */
[----:B------:R-:W-:Y:S02]  /*86e0*/  UIADD3 UR8, UP1, UR8, 0x1, URZ ;  /* 0x0000000108087890 */ /* 0x000fe4000ff3e03f */
[----:B------:R-:W-:Y:S02]  /*86f0*/  UISETP.GE.AND UP0, UPT, UR7, UR41, UPT ;  /* 0x000000290700728c */ /* 0x000fe4000bf06270 */
[----:B------:R-:W-:-:S04]  /*8700*/  UIADD3.X UR9, URZ, UR9, URZ, UP1, !UPT ;  /* 0x000000093f097290 */ /* 0x000fc80008ffe43f */
[----:B------:R-:W-:-:S13]  /*8710*/  PLOP3.LUT P1, PT, PT, PT, UP0, 0x80, 0x0 ;  /* 0x000000000000781c */ /* 0x000fda0003f2f008 */
[----:B------:R-:W-:Y:S05]  /*8720*/  @!P1 BRA `(.L_x_7345) ;  /* 0xffffffc8004c9947 */ /* 0x000fea000383ffff */
.L_x_7308:
[----:B------:R-:W-:Y:S01]  /*8730*/  BAR.SYNC.DEFER_BLOCKING 0x0 ;  /* 0x0000000000007b1d */ /* 0x000fe20000010000 */
[----:B------:R-:W-:Y:S02]  /*8740*/  F2FP.F16.F32.PACK_AB R58, R58, R59 ;  /* 0x0000003b3a3a723e */ /* 0x000fe400000000ff */
[----:B------:R-:W-:Y:S02]  /*8750*/  F2FP.F16.F32.PACK_AB R56, R56, R57 ;  /* 0x000000393838723e */ /* 0x000fe400000000ff */
[----:B------:R-:W-:-:S03]  /*8760*/  F2FP.F16.F32.PACK_AB R54, R54, R55 ;  /* 0x000000373636723e */ /* 0x000fc600000000ff */
[----:B------:R-:W5:Y:S01]  /*8770*/  LDC.64 R16, c[0x0][0x388] ;  /* 0x0000e200ff107b82 */ /* 0x000f620000000a00 */
[----:B------:R-:W-:Y:S01]  /*8780*/  PRMT R0, R58, 0x7632, R0 ;  /* 0x000076323a007816 */ /* 0x000fe20000000000 */
[----:B------:R-:W-:Y:S01]  /*8790*/  BSSY B0, `(.L_x_7346) ;  /* 0x0000049000007945 */ /* 0x000fe20003800000 */
[----:B------:R-:W-:Y:S02]  /*87a0*/  PRMT R2, R56, 0x7632, R2 ;  /* 0x0000763238027816 */ /* 0x000fe40000000002 */
        /* <DEDUP_REMOVED lines=11> */
[----:B0---4-:R-:W-:-:S02]  /*8860*/  IADD3 R18, -R4, UR10, RZ ;  /* 0x0000000a04127c10 */ /* 0x011fc4000fffe1ff */
[----:B------:R-:W-:Y:S01]  /*8870*/  SHF.R.S32.HI R20, RZ, 0x1f, R146 ;  /* 0x0000001fff147819 */ /* 0x000fe20000011492 */
[----:B------:R0:W-:Y:S01]  /*8880*/  STS.U16 [R109+0xa], R3 ;  /* 0x00000a036d007388 */ /* 0x0001e20000000400 */
[----:B-1----:R-:W-:-:S03]  /*8890*/  PRMT R0, R52, 0x7632, R0 ;  /* 0x0000763234007816 */ /* 0x002fc60000000000 */
[----:B------:R-:W-:Y:S01]  /*88a0*/  STS.U16 [R109], R58 ;  /* 0x0000003a6d007388 */ /* 0x000fe20000000400 */
[----:B--2---:R-:W-:-:S03]  /*88b0*/  PRMT R2, R48, 0x7632, R2 ;  /* 0x0000763230027816 */ /* 0x004fc60000000002 */
[----:B------:R-:W-:Y:S01]  /*88c0*/  STS.U16 [R109+0x4], R56 ;  /* 0x000004386d007388 */ /* 0x000fe20000000400 */
[----:B0-----:R-:W-:-:S03]  /*88d0*/  PRMT R3, R46, 0x7632, R3 ;  /* 0x000076322e037816 */ /* 0x001fc60000000003 */
[----:B------:R-:W-:Y:S04]  /*88e0*/  STS.U16 [R109+0x8], R54 ;  /* 0x000008366d007388 */ /* 0x000fe80000000400 */
[----:B------:R-:W-:Y:S04]  /*88f0*/  STS.U16 [R109+0xc], R52 ;  /* 0x00000c346d007388 */ /* 0x000fe80000000400 */
[----:B------:R5:W-:Y:S04]  /*8900*/  STS.U16 [R109+0xe], R0 ;  /* 0x00000e006d007388 */ /* 0x000be80000000400 */
[----:B------:R-:W-:Y:S04]  /*8910*/  STS.U16 [R109+0x10], R50 ;  /* 0x000010326d007388 */ /* 0x000fe80000000400 */
[----:B------:R0:W-:Y:S01]  /*8920*/  STS.U16 [R109+0x12], R5 ;  /* 0x000012056d007388 */ /* 0x0001e20000000400 */
[----:B-----5:R-:W-:-:S03]  /*8930*/  IMAD R0, R16, UR16, RZ ;  /* 0x0000001010007c24 */ /* 0x020fc6000f8e02ff */
[----:B------:R-:W-:Y:S01]  /*8940*/  STS.U16 [R109+0x14], R48 ;  /* 0x000014306d007388 */ /* 0x000fe20000000400 */
[----:B------:R-:W-:-:S03]  /*8950*/  IMAD R17, R17, UR17, R0 ;  /* 0x0000001111117c24 */ /* 0x000fc6000f8e0200 */
[----:B------:R-:W-:Y:S01]  /*8960*/  STS.U16 [R109+0x16], R2 ;  /* 0x000016026d007388 */ /* 0x000fe20000000400 */
[----:B0-----:R-:W-:-:S03]  /*8970*/  IMAD.WIDE.U32 R4, R16, UR17, RZ ;  /* 0x0000001110047c25 */ /* 0x001fc6000f8e00ff */
[----:B------:R-:W-:Y:S02]  /*8980*/  STS.U16 [R109+0x18], R46 ;  /* 0x0000182e6d007388 */ /* 0x000fe40000000400 */
[----:B------:R-:W-:Y:S02]  /*8990*/  IADD3 R69, R5, R17, RZ ;  /* 0x0000001105457210 */ /* 0x000fe40007ffe0ff */
[----:B------:R0:W-:Y:S04]  /*89a0*/  STS.U16 [R109+0x1a], R3 ;  /* 0x00001a036d007388 */ /* 0x0001e80000000400 */
[----:B------:R-:W-:Y:S04]  /*89b0*/  STS.U16 [R109+0x1c], R44 ;  /* 0x00001c2c6d007388 */ /* 0x000fe80000000400 */
[----:B------:R-:W-:Y:S01]  /*89c0*/  STS.U16 [R109+0x1e], R14 ;  /* 0x00001e0e6d007388 */ /* 0x000fe20000000400 */
[----:B------:R-:W-:-:S03]  /*89d0*/  NOP ;  /* 0x0000000000007918 */ /* 0x000fc60000000000 */
[----:B------:R-:W-:Y:S01]  /*89e0*/  LDS.U16 R19, [R125] ;  /* 0x000000007d137984 */ /* 0x000fe20000000400 */
[----:B0-----:R-:W-:-:S03]  /*89f0*/  LEA R3, R212, 0xfffffe00, 0x9 ;  /* 0xfffffe00d4037811 */ /* 0x001fc600078e48ff */
[----:B------:R-:W-:Y:S01]  /*8a00*/  LDS.U16 R21, [R124+0x40] ;  /* 0x000040007c157984 */ /* 0x000fe20000000400 */
[C---:B------:R-:W-:Y:S02]  /*8a10*/  IADD3 R2, P1, R6.reuse, R3, RZ ;  /* 0x0000000306027210 */ /* 0x040fe40007f3e0ff */
[----:B------:R-:W-:Y:S01]  /*8a20*/  SHF.R.S32.HI R3, RZ, 0x1f, R3 ;  /* 0x0000001fff037819 */ /* 0x000fe20000011403 */
[----:B------:R-:W-:Y:S03]  /*8a30*/  LDS.U16 R23, [R123+0x80] ;  /* 0x000080007b177984 */ /* 0x000fe60000000400 */
        /* <DEDUP_REMOVED lines=30> */
.L_x_7347:
[----:B------:R-:W-:Y:S05]  /*8c20*/  BSYNC B0 ;  /* 0x0000000000007941 */ /* 0x000fea0003800000 */
.L_x_7346:
[----:B------:R-:W-:Y:S01]  /*8c30*/  MOV R5, R69 ;  /* 0x0000004500057202 */ /* 0x000fe20000000f00 */
[----:B------:R-:W-:Y:S01]  /*8c40*/  ULDC.64 UR12, c[0x0][0x390] ;  /* 0x0000e400000c7ab9 */ /* 0x000fe20000000a00 */
[----:B------:R-:W-:Y:S01]  /*8c50*/  ULDC.64 UR8, c[0x0][0x3e0] ;  /* 0x0000f80000087ab9 */ /* 0x000fe20000000a00 */
[----:B0-----:R-:W-:Y:S01]  /*8c60*/  IMAD R17, R20, UR12, RZ ;  /* 0x0000000c14117c24 */ /* 0x001fe2000f8e02ff */
[----:B------:R-:W-:Y:S01]  /*8c70*/  LEA R15, P0, R6, UR8, 0x1 ;  /* 0x00000008060f7c11 */ /* 0x000fe2000f8008ff */
        /* <DEDUP_REMOVED lines=10> */
[-C--:B------:R-:W-:Y:S02]  /*8d20*/  ISETP.GE.AND P4, PT, R136, R67.reuse, PT ;  /* 0x000000438800720c */ /* 0x080fe40003f86270 */
[----:B------:R-:W-:Y:S01]  /*8d30*/  LEA.HI.X R5, R0, R14, R5, 0x1, P0 ;  /* 0x0000000e00057211 */ /* 0x000fe200000f0c05 */
[----:B------:R-:W-:Y:S01]  /*8d40*/  FADD.FTZ R0, R28, R147 ;  /* 0x000000931c007221 */ /* 0x000fe20000010000 */
[----:B------:R-:W-:-:S02]  /*8d50*/  ISETP.GE.AND P5, PT, R135, R67, PT ;  /* 0x000000438700720c */ /* 0x000fc40003fa6270 */
        /* <DEDUP_REMOVED lines=69> */
[----:B0-----:R-:W-:-:S03]  /*91b0*/  IADD3 R16, P1, R6, -0x1e0, RZ ;  /* 0xfffffe2006107810 */ /* 0x001fc60007f3e0ff */
[----:B------:R-:W-:Y:S01]  /*91c0*/  STS.U16 [R109+0x14], R14 ;  /* 0x0000140e6d007388 */ /* 0x000fe20000000400 */
[----:B------:R-:W-:-:S03]  /*91d0*/  IADD3.X R33, R7, -0x1, RZ, P1, !PT ;  /* 0xffffffff07217810 */ /* 0x000fc60000ffe4ff */
[----:B------:R0:W-:Y:S04]  /*91e0*/  STS.U16 [R109+0x16], R15 ;  /* 0x0000160f6d007388 */ /* 0x0001e80000000400 */
[----:B------:R-:W-:Y:S04]  /*91f0*/  STS.U16 [R109+0x18], R4 ;  /* 0x000018046d007388 */ /* 0x000fe80000000400 */
[----:B------:R-:W-:Y:S01]  /*9200*/  STS.U16 [R109+0x1a], R23 ;  /* 0x00001a176d007388 */ /* 0x000fe20000000400 */
[----:B0-----:R-:W0:Y:S03]  /*9210*/  LDC.64 R14, c[0x0][0x3a8] ;  /* 0x0000ea00ff0e7b82 */ /* 0x001e260000000a00 */
[----:B------:R1:W-:Y:S04]  /*9220*/  STS.U16 [R109+0x1c], R5 ;  /* 0x00001c056d007388 */ /* 0x0003e80000000400 */
        /* <DEDUP_REMOVED lines=38> */
.L_x_7349:
[----:B------:R-:W-:Y:S05]  /*9490*/  BSYNC B0 ;  /* 0x0000000000007941 */ /* 0x000fea0003800000 */
.L_x_7348:
        /* <DEDUP_REMOVED lines=54> */
.L_x_7302:
[----:B------:R-:W-:Y:S02]  /*9800*/  ULDC.64 UR4, c[0x0][0x3d8] ;  /* 0x0000f60000047ab9 */ /* 0x000fe40000000a00 */
[----:B------:R-:W-:-:S04]  /*9810*/  ISETP.NE.U32.AND P0, PT, RZ, UR4, PT ;  /* 0x00000004ff007c0c */ /* 0x000fc8000bf05070 */
[----:B------:R-:W-:-:S13]  /*9820*/  ISETP.NE.AND.EX P0, PT, RZ, UR5, PT, P0 ;  /* 0x00000005ff007c0c */ /* 0x000fda000bf05300 */
[----:B------:R-:W-:Y:S05]  /*9830*/  @!P0 BRA `(.L_x_7351) ;  /* 0x00000000005c8947 */ /* 0x000fea0003800000 */
[----:B------:R-:W2:Y:S01]  /*9840*/  SHFL.DOWN P0, R0, R149, 0x1, 0x1f ;  /* 0x08201f0095007f89 */ /* 0x000ea20000000000 */
[----:B------:R-:W-:Y:S01]  /*9850*/  BSSY B0, `(.L_x_7351) ;  /* 0x0000015000007945 */ /* 0x000fe20003800000 */
[----:B------:R-:W4:Y:S01]  /*9860*/  S2R R4, SR_LANEID ;  /* 0x0000000000047919 */ /* 0x000f220000000000 */
[----:B------:R-:W5:Y:S01]  /*9870*/  S2R R6, SR_TID.X ;  /* 0x0000000000067919 */ /* 0x000f620000002100 */
[----:B--2---:R-:W-:-:S05]  /*9880*/  @P0 FADD R0, R0, R149 ;  /* 0x0000009500000221 */ /* 0x004fca0000000000 */
[----:B-1----:R-:W1:Y:S01]  /*9890*/  SHFL.DOWN P0, R3, R0, 0x2, 0x1f ;  /* 0x08401f0000037f89 */ /* 0x002e620000000000 */
[----:B----4-:R-:W-:-:S13]  /*98a0*/  ISETP.NE.AND P1, PT, R4, RZ, PT ;  /* 0x000000ff0400720c */ /* 0x010fda0003f25270 */
        /* <DEDUP_REMOVED lines=10> */
[----:B-----5:R-:W-:-:S04]  /*9950*/  ISETP.NE.AND P0, PT, R6, RZ, PT ;  /* 0x000000ff0600720c */ /* 0x020fc80003f05270 */
[----:B------:R1:W-:Y:S01]  /*9960*/  @!P1 STS [R7+0xc74], R4 ;  /* 0x000c740407009388 */ /* 0x0003e20000000800 */
[----:B------:R-:W-:Y:S08]  /*9970*/  BAR.SYNC.DEFER_BLOCKING 0x0 ;  /* 0x0000000000007b1d */ /* 0x000ff00000010000 */
[----:B------:R-:W-:Y:S05]  /*9980*/  @P0 BRA `(.L_x_7352) ;  /* 0x0000000000040947 */ /* 0x000fea0003800000 */
[----:B------:R2:W-:Y:S02]  /*9990*/  REDG.E.ADD.F32.FTZ.RN.STRONG.GPU desc[UR14][R10.64], R4 ;  /* 0x000000040a0079a6 */ /* 0x0005e4000c10f38e */
.L_x_7352:
[----:B------:R-:W-:Y:S05]  /*99a0*/  BSYNC B0 ;  /* 0x0000000000007941 */ /* 0x000fea0003800000 */
.L_x_7351:
[----:B------:R-:W-:Y:S01]  /*99b0*/  ULDC.64 UR4, c[0x0][0x3f8] ;  /* 0x0000fe0000047ab9 */ /* 0x000fe20000000a00 */
[----:B------:R-:W-:Y:S01]  /*99c0*/  BSSY B0, `(.L_x_7353) ;  /* 0x000001d000007945 */ /* 0x000fe20003800000 */
[----:B------:R-:W-:-:S04]  /*99d0*/  ISETP.NE.U32.AND P0, PT, RZ, UR4, PT ;  /* 0x00000004ff007c0c */ /* 0x000fc8000bf05070 */
[----:B------:R-:W-:-:S13]  /*99e0*/  ISETP.NE.AND.EX P0, PT, RZ, UR5, PT, P0 ;  /* 0x00000005ff007c0c */ /* 0x000fda000bf05300 */
[----:B------:R-:W-:Y:S05]  /*99f0*/  @!P0 BRA `(.L_x_7354) ;  /* 0x0000000000608947 */ /* 0x000fea0003800000 */
[----:B------:R-:W-:Y:S06]  /*9a00*/  BAR.SYNC.DEFER_BLOCKING 0x0 ;  /* 0x0000000000007b1d */ /* 0x000fec0000010000 */
[----:B------:R-:W4:Y:S01]  /*9a10*/  SHFL.DOWN P0, R0, R147, 0x1, 0x1f ;  /* 0x08201f0093007f89 */ /* 0x000f220000000000 */
[----:B-12---:R-:W1:Y:S01]  /*9a20*/  S2R R4, SR_LANEID ;  /* 0x0000000000047919 */ /* 0x006e620000000000 */
[----:B------:R-:W2:Y:S01]  /*9a30*/  S2R R13, SR_TID.X ;  /* 0x00000000000d7919 */ /* 0x000ea20000002100 */
[----:B----4-:R-:W-:-:S05]  /*9a40*/  @P0 FADD R0, R0, R147 ;  /* 0x0000009300000221 */ /* 0x010fca0000000000 */
[----:B------:R-:W4:Y:S01]  /*9a50*/  SHFL.DOWN P0, R3, R0, 0x2, 0x1f ;  /* 0x08401f0000037f89 */ /* 0x000f220000000000 */
[----:B-1----:R-:W-:-:S13]  /*9a60*/  ISETP.NE.AND P1, PT, R4, RZ, PT ;  /* 0x000000ff0400720c */ /* 0x002fda0003f25270 */
[----:B------:R-:W1:Y:S01]  /*9a70*/  @!P1 S2R R7, SR_CgaCtaId ;  /* 0x0000000000079919 */ /* 0x000e620000008800 */
[----:B----4-:R-:W-:Y:S01]  /*9a80*/  @P0 FADD R3, R0, R3 ;  /* 0x0000000300030221 */ /* 0x010fe20000000000 */
[----:B------:R-:W-:-:S04]  /*9a90*/  @!P1 MOV R0, 0x400 ;  /* 0x0000040000009802 */ /* 0x000fc80000000f00 */
[----:B------:R-:W4:Y:S01]  /*9aa0*/  SHFL.DOWN P0, R2, R3, 0x4, 0x1f ;  /* 0x08801f0003027f89 */ /* 0x000f220000000000 */
[----:B-1----:R-:W-:Y:S01]  /*9ab0*/  @!P1 LEA R7, R7, R0, 0x18 ;  /* 0x0000000007079211 */ /* 0x002fe200078ec0ff */
[----:B----4-:R-:W-:-:S05]  /*9ac0*/  @P0 FADD R2, R3, R2 ;  /* 0x0000000203020221 */ /* 0x010fca0000000000 */
        /* <DEDUP_REMOVED lines=11> */
.L_x_7354:
[----:B------:R-:W4:Y:S02]  /*9b80*/  S2R R13, SR_TID.X ;  /* 0x00000000000d7919 */ /* 0x000f240000002100 */
.L_x_7355:
[----:B------:R-:W-:Y:S05]  /*9b90*/  BSYNC B0 ;  /* 0x0000000000007941 */ /* 0x000fea0003800000 */
.L_x_7353:
[----:B------:R-:W-:Y:S02]  /*9ba0*/  ULDC UR16, c[0x0][0x21c] ;  /* 0x0000870000107ab9 */ /* 0x000fe40000000800 */
[----:B----4-:R-:W-:-:S13]  /*9bb0*/  ISETP.GE.AND P0, PT, R13, UR16, PT ;  /* 0x000000100d007c0c */ /* 0x010fda000bf06270 */
[----:B------:R-:W-:Y:S05]  /*9bc0*/  @P0 EXIT ;  /* 0x000000000000094d */ /* 0x000fea0003800000 */
[----:B------:R-:W4:Y:S01]  /*9bd0*/  S2UR UR5, SR_CgaCtaId ;  /* 0x00000000000579c3 */ /* 0x000f220000008800 */
[----:B-1----:R-:W-:Y:S01]  /*9be0*/  SHF.R.S32.HI R7, RZ, 0x1f, R146 ;  /* 0x0000001fff077819 */ /* 0x002fe20000011492 */
        /* <DEDUP_REMOVED lines=18> */
.L_x_7357:
[----:B------:R-:W-:Y:S02]  /*9d10*/  LEA R0, R13, UR4, 0x2 ;  /* 0x000000040d007c11 */ /* 0x000fe4000f8e10ff */
[----:B--2---:R-:W-:Y:S02]  /*9d20*/  SHF.R.S32.HI R8, RZ, 0x1f, R13 ;  /* 0x0000001fff087819 */ /* 0x004fe4000001140d */
[----:B----4-:R-:W-:Y:S01]  /*9d30*/  MOV R6, R2 ;  /* 0x0000000200067202 */ /* 0x010fe20000000f00 */
[----:B0-----:R-:W0:Y:S01]  /*9d40*/  LDS R15, [R0+0x1f28] ;  /* 0x001f2800000f7984 */ /* 0x001e220000000800 */
        /* <DEDUP_REMOVED lines=22> */
.L_x_7356:
[----:B------:R-:W-:Y:S05]  /*9eb0*/  EXIT ;  /* 0x000000000000794d */ /* 0x000fea0003800000 */
.L_x_7358:
        /* <DEDUP_REMOVED lines=12> */
.L_x_10985:


//--------------------- .text._Z25selective_scan_bwd_kernelI32Selective_Scan_bwd_kernel_traitsILi32ELi16ELb0ELb1ELb0ELb1ELb0EN3c104HalfEfEEv12SSMParamsBwd --------------------------
	.section	.text._Z25selective_scan_bwd_kernelI32Selective_Scan_bwd_kernel_traitsILi32ELi16ELb0ELb1ELb0ELb1ELb0EN3c104HalfEfEEv12SSMParamsBwd,"ax",@progbits
	.align	128
        .global         _Z25selective_scan_bwd_kernelI32Selective_Scan_bwd_kernel_traitsILi32ELi16ELb0ELb1ELb0ELb1ELb0EN3c104HalfEfEEv12SSMParamsBwd
        .type           _Z25selective_scan_bwd_kernelI32Selective_Scan_bwd_kernel_traitsILi32ELi16ELb0ELb1ELb0ELb1ELb0EN3c104HalfEfEEv12SSMParamsBwd,@function
        .size           _Z25selective_scan_bwd_kernelI32Selective_Scan_bwd_kernel_traitsILi32ELi16ELb0ELb1ELb0ELb1ELb0EN3c104HalfEfEEv12SSMParamsBwd,(.L_x_10986 - _Z25selective_scan_bwd_kernelI32Selective_Scan_bwd_kernel_traitsILi32ELi16ELb0ELb1ELb0ELb1ELb0EN3c104HalfEfEEv12SSMParamsBwd)
        .other          _Z25selective_scan_bwd_kernelI32Selective_Scan_bwd_kernel_traitsILi32ELi16ELb0ELb1ELb0ELb1ELb0EN3c104HalfEfEEv12SSMParamsBwd,@"STO_CUDA_ENTRY STV_DEFAULT"
_Z25selective_scan_bwd_kernelI32Selective_Scan_bwd_kernel_traitsILi32ELi16ELb0ELb1ELb0ELb1ELb0EN3c104HalfEfEEv12SSMParamsBwd:
.text._Z25selective_scan_bwd_kernelI32Selective_Scan_bwd_kernel_traitsILi32ELi16ELb0ELb1ELb0ELb1ELb0EN3c104HalfEfEEv12SSMParamsBwd:
        /* <DEDUP_REMOVED lines=154> */
.L_x_7434:
        /* <DEDUP_REMOVED lines=115> */
[----:B------:R-:W-:-:S02]  /*10d0*/  MOV R2, UR11 ;  /* 0x0000000b00027c02 */ /* 0x000fc40008000f00 */
[----:B------:R-:W-:-:S03]  /*10e0*/  MOV R3, UR12 ;  /* 0x0000000c00037c02 */ /* 0x000fc60008000f00 */
[----:B------:R-:W-:Y:S01]  /*10f0*/  IMAD.WIDE R2, R4, 0x2, R2 ;  /* 0x0000000204027825 */ /* 0x000fe200078e0202 */
[----:B------:R-:W-:Y:S02]  /*1100*/  ISETP.GE.AND P1, PT, R125, UR52, PT ;  /* 0x000000347d007c0c */ /* 0x000fe4000bf26270 */
[----:B------:R-:W-:Y:S02]  /*1110*/  ISETP.GE.AND P2, PT, R126, UR52, PT ;  /* 0x000000347e007c0c */ /* 0x000fe4000bf46270 */
[----:B------:R-:W-:Y:S02]  /*1120*/  ISETP.GE.AND P3, PT, R127, UR52, PT ;  /* 0x000000347f007c0c */ /* 0x000fe4000bf66270 */
        /* <DEDUP_REMOVED lines=50> */
[----:B0-----:R-:W-:-:S05]  /*1450*/  PRMT R12, RZ, 0x7610, R12 ;  /* 0x00007610ff0c7816 */ /* 0x001fca000000000c */
[----:B------:R-:W4:Y:S01]  /*1460*/  @!P0 LDG.E.U16 R11, desc[UR20][R2.64+0x100] ;  /* 0x00010014020b8981 */ /* 0x000f22000c1e1500 */
[----:B------:R-:W-:Y:S02]  /*1470*/  ISETP.GE.AND P0, PT, R121, UR52, PT ;  /* 0x0000003479007c0c */ /* 0x000fe4000bf06270 */
[----:B------:R-:W-:Y:S02]  /*1480*/  PRMT R15, RZ, 0x7610, R15 ;  /* 0x00007610ff0f7816 */ /* 0x000fe4000000000f */
[----:B------:R-:W-:Y:S02]  /*1490*/  PRMT R8, RZ, 0x7610, R8 ;  /* 0x00007610ff087816 */ /* 0x000fe40000000008 */
[----:B------:R-:W-:Y:S02]  /*14a0*/  PRMT R9, RZ, 0x7610, R9 ;  /* 0x00007610ff097816 */ /* 0x000fe40000000009 */
[----:B------:R-:W-:Y:S02]  /*14b0*/  PRMT R6, RZ, 0x7610, R6 ;  /* 0x00007610ff067816 */ /* 0x000fe40000000006 */
[----:B------:R-:W-:Y:S01]  /*14c0*/  PRMT R7, RZ, 0x7610, R7 ;  /* 0x00007610ff077816 */ /* 0x000fe20000000007 */
[----:B------:R-:W4:Y:S04]  /*14d0*/  @!P1 LDG.E.U16 R8, desc[UR20][R2.64+0xc0] ;  /* 0x0000c01402089981 */ /* 0x000f28000c1e1500 */
[----:B------:R-:W4:Y:S01]  /*14e0*/  @!P0 LDG.E.U16 R12, desc[UR20][R2.64+0x1c0] ;  /* 0x0001c014020c8981 */ /* 0x000f22000c1e1500 */
[----:B------:R-:W-:-:S02]  /*14f0*/  ISETP.GE.AND P0, PT, R120, UR52, PT ;  /* 0x0000003478007c0c */ /* 0x000fc4000bf06270 */
[----:B------:R-:W-:Y:S01]  /*1500*/  PRMT R13, RZ, 0x7610, R13 ;  /* 0x00007610ff0d7816 */ /* 0x000fe2000000000d */
[----:B------:R-:W4:Y:S01]  /*1510*/  @!P2 LDG.E.U16 R9, desc[UR20][R2.64+0x80] ;  /* 0x000080140209a981 */ /* 0x000f22000c1e1500 */
[----:B------:R-:W-:Y:S02]  /*1520*/  PRMT R10, RZ, 0x7610, R10 ;  /* 0x00007610ff0a7816 */ /* 0x000fe4000000000a */
[----:B------:R-:W-:Y:S01]  /*1530*/  ISETP.GE.AND P1, PT, R118, UR52, PT ;  /* 0x0000003476007c0c */ /* 0x000fe2000bf26270 */
[----:B------:R-:W4:Y:S01]  /*1540*/  @!P3 LDG.E.U16 R6, desc[UR20][R2.64+0x40] ;  /* 0x000040140206b981 */ /* 0x000f22000c1e1500 */
[----:B------:R-:W-:-:S03]  /*1550*/  ISETP.GE.AND P2, PT, R117, UR52, PT ;  /* 0x0000003475007c0c */ /* 0x000fc6000bf46270 */
[----:B------:R-:W4:Y:S04]  /*1560*/  @!P4 LDG.E.U16 R7, desc[UR20][R2.64] ;  /* 0x000000140207c981 */ /* 0x000f28000c1e1500 */
[----:B------:R-:W4:Y:S01]  /*1570*/  @!P0 LDG.E.U16 R15, desc[UR20][R2.64+0x200] ;  /* 0x00020014020f8981 */ /* 0x000f22000c1e1500 */
[----:B------:R-:W-:Y:S02]  /*1580*/  ISETP.GE.AND P0, PT, R119, UR52, PT ;  /* 0x0000003477007c0c */ /* 0x000fe4000bf06270 */
[----:B------:R-:W-:Y:S01]  /*1590*/  ISETP.GE.AND P3, PT, R116, UR52, PT ;  /* 0x0000003474007c0c */ /* 0x000fe2000bf66270 */
[----:B------:R-:W4:Y:S01]  /*15a0*/  @!P5 LDG.E.U16 R13, desc[UR20][R2.64+0x180] ;  /* 0x00018014020dd981 */ /* 0x000f22000c1e1500 */
[----:B------:R-:W-:Y:S02]  /*15b0*/  ISETP.GE.AND P4, PT, R115, UR52, PT ;  /* 0x0000003473007c0c */ /* 0x000fe4000bf86270 */
[----:B------:R-:W-:Y:S01]  /*15c0*/  ISETP.GE.AND P5, PT, R114, UR52, PT ;  /* 0x0000003472007c0c */ /* 0x000fe2000bfa6270 */
[----:B------:R-:W4:Y:S01]  /*15d0*/  @!P6 LDG.E.U16 R10, desc[UR20][R2.64+0x140] ;  /* 0x00014014020ae981 */ /* 0x000f22000c1e1500 */
[----:B------:R-:W-:-:S02]  /*15e0*/  ISETP.GE.AND P6, PT, R113, UR52, PT ;  /* 0x0000003471007c0c */ /* 0x000fc4000bfc6270 */
[----:B-1----:R-:W-:Y:S02]  /*15f0*/  PRMT R14, RZ, 0x7610, R14 ;  /* 0x00007610ff0e7816 */ /* 0x002fe4000000000e */
[----:B------:R-:W-:Y:S02]  /*1600*/  PRMT R17, RZ, 0x7610, R17 ;  /* 0x00007610ff117816 */ /* 0x000fe40000000011 */
[----:B--2---:R-:W-:Y:S02]  /*1610*/  PRMT R16, RZ, 0x7610, R16 ;  /* 0x00007610ff107816 */ /* 0x004fe40000000010 */
        /* <DEDUP_REMOVED lines=10> */
[----:B------:R0:W3:Y:S02]  /*16c0*/  @!P6 LDG.E.U16 R0, desc[UR20][R2.64+0x3c0] ;  /* 0x0003c0140200e981 */ /* 0x0000e4000c1e1500 */
        /* <DEDUP_REMOVED lines=28> */
[----:B--2---:R-:W-:Y:S04]  /*1890*/  STS.U16 [R103+0x240], R14 ;  /* 0x0002400e67007388 */ /* 0x004fe80000000400 */
[----:B---3--:R-:W-:Y:S04]  /*18a0*/  STS.U16 [R102+0x280], R17 ;  /* 0x0002801166007388 */ /* 0x008fe80000000400 */
[----:B------:R-:W-:Y:S04]  /*18b0*/  STS.U16 [R101+0x2c0], R16 ;  /* 0x0002c01065007388 */ /* 0x000fe80000000400 */
[----:B------:R-:W-:Y:S01]  /*18c0*/  STS.U16 [R100+0x300], R19 ;  /* 0x0003001364007388 */ /* 0x000fe20000000400 */
[----:B0-----:R-:W-:-:S03]  /*18d0*/  IMAD.WIDE R10, R4, 0x2, R2 ;  /* 0x00000002040a7825 */ /* 0x001fc600078e0202 */
[----:B------:R-:W-:Y:S04]  /*18e0*/  STS.U16 [R99+0x340], R18 ;  /* 0x0003401263007388 */ /* 0x000fe80000000400 */
[----:B------:R-:W-:Y:S04]  /*18f0*/  STS.U16 [R98+0x380], R21 ;  /* 0x0003801562007388 */ /* 0x000fe80000000400 */
[----:B------:R0:W-:Y:S01]  /*1900*/  STS.U16 [R97+0x3c0], R0 ;  /* 0x0003c00061007388 */ /* 0x0001e20000000400 */
        /* <DEDUP_REMOVED lines=164> */
.L_x_7361:
[----:B------:R-:W-:Y:S05]  /*2350*/  BSYNC B0 ;  /* 0x0000000000007941 */ /* 0x000fea0003800000 */
.L_x_7360:
        /* <DEDUP_REMOVED lines=39> */
.L_x_7363:
[----:B------:R-:W-:Y:S05]  /*25d0*/  BSYNC B0 ;  /* 0x0000000000007941 */ /* 0x000fea0003800000 */
.L_x_7362:
        /* <DEDUP_REMOVED lines=39> */
.L_x_7365:
[----:B------:R-:W-:Y:S05]  /*2850*/  BSYNC B0 ;  /* 0x0000000000007941 */ /* 0x000fea0003800000 */
.L_x_7364:
        /* <DEDUP_REMOVED lines=39> */
.L_x_7367:
[----:B------:R-:W-:Y:S05]  /*2ad0*/  BSYNC B0 ;  /* 0x0000000000007941 */ /* 0x000fea0003800000 */
.L_x_7366:
        /* <DEDUP_REMOVED lines=39> */
.L_x_7369:
[----:B------:R-:W-:Y:S05]  /*2d50*/  BSYNC B0 ;  /* 0x0000000000007941 */ /* 0x000fea0003800000 */
.L_x_7368:
        /* <DEDUP_REMOVED lines=39> */
.L_x_7371:
[----:B------:R-:W-:Y:S05]  /*2fd0*/  BSYNC B0 ;  /* 0x0000000000007941 */ /* 0x000fea0003800000 */
.L_x_7370:
        /* <DEDUP_REMOVED lines=38> */
.L_x_7373:
[----:B------:R-:W-:Y:S05]  /*3240*/  BSYNC B0 ;  /* 0x0000000000007941 */ /* 0x000fea0003800000 */
.L_x_7372:
        /* <DEDUP_REMOVED lines=38> */
.L_x_7375:
[----:B------:R-:W-:Y:S05]  /*34b0*/  BSYNC B0 ;  /* 0x0000000000007941 */ /* 0x000fea0003800000 */
.L_x_7374:
        /* <DEDUP_REMOVED lines=39> */
.L_x_7377:
[----:B------:R-:W-:Y:S05]  /*3730*/  BSYNC B0 ;  /* 0x0000000000007941 */ /* 0x000fea0003800000 */
.L_x_7376:
        /* <DEDUP_REMOVED lines=38> */
.L_x_7379:
[----:B------:R-:W-:Y:S05]  /*39a0*/  BSYNC B0 ;  /* 0x0000000000007941 */ /* 0x000fea0003800000 */
.L_x_7378:
        /* <DEDUP_REMOVED lines=38> */
.L_x_7381:
[----:B------:R-:W-:Y:S05]  /*3c10*/  BSYNC B0 ;  /* 0x0000000000007941 */ /* 0x000fea0003800000 */
.L_x_7380:
        /* <DEDUP_REMOVED lines=33> */
.L_x_7383:
[----:B------:R-:W-:Y:S05]  /*3e30*/  BSYNC B0 ;  /* 0x0000000000007941 */ /* 0x000fea0003800000 */
.L_x_7382:
        /* <DEDUP_REMOVED lines=33> */
.L_x_7385:
[----:B------:R-:W-:Y:S05]  /*4050*/  BSYNC B0 ;  /* 0x0000000000007941 */ /* 0x000fea0003800000 */
.L_x_7384:
        /* <DEDUP_REMOVED lines=33> */
.L_x_7387:
[----:B------:R-:W-:Y:S05]  /*4270*/  BSYNC B0 ;  /* 0x0000000000007941 */ /* 0x000fea0003800000 */
.L_x_7386:
        /* <DEDUP_REMOVED lines=33> */
.L_x_7389:
[----:B------:R-:W-:Y:S05]  /*4490*/  BSYNC B0 ;  /* 0x0000000000007941 */ /* 0x000fea0003800000 */
.L_x_7388:
        /* <DEDUP_REMOVED lines=33> */
.L_x_7391:
[----:B------:R-:W-:Y:S05]  /*46b0*/  BSYNC B0 ;  /* 0x0000000000007941 */ /* 0x000fea0003800000 */
.L_x_7390:
        /* <DEDUP_REMOVED lines=29> */
[----:B------:R-:W-:Y:S01]  /*4890*/  MOV R50, RZ ;  /* 0x000000ff00327202 */ /* 0x000fe20000000f00 */
        /* <DEDUP_REMOVED lines=27> */
.L_x_7429:
        /* <DEDUP_REMOVED lines=146> */
[C---:B------:R-:W-:Y:S01]  /*5370*/  FMUL.FTZ R177, R11.reuse, R70 ;  /* 0x000000460bb17220 */ /* 0x040fe20000410000 */
[----:B------:R-:W0:Y:S01]  /*5380*/  MUFU.EX2 R178, R178 ;  /* 0x000000b200b27308 */ /* 0x000e220000000800 */
[----:B----4-:R-:W-:Y:S01]  /*5390*/  HFMA2.MMA R17, -RZ, RZ, 0, 4.76837158203125e-07 ;  /* 0x00000008ff117435 */ /* 0x010fe200000001ff */
[----:B------:R-:W-:Y:S01]  /*53a0*/  @!P2 IADD3 R10, R10, -0x2, RZ ;  /* 0xfffffffe0a0aa810 */ /* 0x000fe20007ffe0ff */
[C---:B------:R-:W-:Y:S01]  /*53b0*/  FMUL.FTZ R176, R11.reuse, R71 ;  /* 0x000000470bb07220 */ /* 0x040fe20000410000 */
[----:B------:R-:W-:-:S04]  /*53c0*/  FMUL.FTZ R207, R11, R68 ;  /* 0x000000440bcf7220 */ /* 0x000fc80000410000 */
[----:B------:R-:W4:Y:S01]  /*53d0*/  MUFU.EX2 R177, R177 ;  /* 0x000000b100b17308 */ /* 0x000f220000000800 */
[----:B--2---:R-:W-:Y:S01]  /*53e0*/  @!P2 IMAD R2, R10, R13, UR5 ;  /* 0x000000050a02ae24 */ /* 0x004fe2000f8e020d */
[----:B------:R-:W-:Y:S01]  /*53f0*/  MOV R10, RZ ;  /* 0x000000ff000a7202 */ /* 0x000fe20000000f00 */
[C---:B------:R-:W-:Y:S02]  /*5400*/  FMUL.FTZ R205, R11.reuse, R69 ;  /* 0x000000450bcd7220 */ /* 0x040fe40000410000 */
[----:B------:R-:W-:Y:S01]  /*5410*/  @!P2 IMAD.WIDE R2, R2, R17, UR22 ;  /* 0x000000160202ae25 */ /* 0x000fe2000f8e0211 */
[----:B------:R-:W-:Y:S06]  /*5420*/  BAR.SYNC.DEFER_BLOCKING 0x0 ;  /* 0x0000000000007b1d */ /* 0x000fec0000010000 */
[----:B------:R-:W2:Y:S01]  /*5430*/  MUFU.EX2 R176, R176 ;  /* 0x000000b000b07308 */ /* 0x000ea20000000800 */
[C---:B------:R-:W-:Y:S01]  /*5440*/  FMUL.FTZ R206, R11.reuse, R66 ;  /* 0x000000420bce7220 */ /* 0x040fe20000410000 */
        /* <DEDUP_REMOVED lines=12> */
[----:B------:R-:W-:Y:S02]  /*5510*/  FMUL.FTZ R202, R11, R58 ;  /* 0x0000003a0bca7220 */ /* 0x000fe40000410000 */
        /* <DEDUP_REMOVED lines=26> */
[C---:B------:R-:W-:Y:S01]  /*56c0*/  FMUL.FTZ R198, R11.reuse, R46 ;  /* 0x0000002e0bc67220 */ /* 0x040fe20000410000 */
        /* <DEDUP_REMOVED lines=85> */
.L_x_7394:
[----:B------:R-:W-:Y:S05]  /*5c20*/  BSYNC B0 ;  /* 0x0000000000007941 */ /* 0x000fea0003800000 */
.L_x_7393:
        /* <DEDUP_REMOVED lines=152> */
[----:B------:R-:W-:Y:S01]  /*65b0*/  FFMA.FTZ R235, R177, R239, R172 ;  /* 0x000000efb1eb7223 */ /* 0x000fe200000100ac */
        /* <DEDUP_REMOVED lines=59> */
[----:B------:R-:W-:Y:S01]  /*6970*/  FFMA.FTZ R177, R177, R179, R180 ;  /* 0x000000b3b1b17223 */ /* 0x000fe200000100b4 */
[----:B------:R-:W-:Y:S01]  /*6980*/  FMUL.FTZ R199, R145, R176 ;  /* 0x000000b091c77220 */ /* 0x000fe20000410000 */
[----:B------:R-:W-:Y:S01]  /*6990*/  FMUL.FTZ R190, R179, R70 ;  /* 0x00000046b3be7220 */ /* 0x000fe20000410000 */
[----:B------:R-:W-:Y:S01]  /*69a0*/  FFMA.FTZ R220, R157, -R220, R234 ;  /* 0x800000dc9ddc7223 */ /* 0x000fe200000100ea */
[----:B------:R-:W-:Y:S01]  /*69b0*/  FFMA.FTZ R181, R178, R177, R181 ;  /* 0x000000b1b2b57223 */ /* 0x000fe200000100b5 */
        /* <DEDUP_REMOVED lines=81> */
.L_x_7396:
[----:B------:R-:W-:Y:S05]  /*6ed0*/  BSYNC B0 ;  /* 0x0000000000007941 */ /* 0x000fea0003800000 */
.L_x_7395:
        /* <DEDUP_REMOVED lines=32> */
.L_x_7398:
[----:B------:R-:W-:Y:S05]  /*70e0*/  BSYNC B0 ;  /* 0x0000000000007941 */ /* 0x000fea0003800000 */
.L_x_7397:
[----:B-1----:R1:W2:Y:S01]  /*70f0*/  LDS R11, [R180+0x530] ;  /* 0x00053000b40b7984 */ /* 0x0022a20000000800 */
[----:B------:R-:W-:Y:S01]  /*7100*/  BSSY B0, `(.L_x_7399) ;  /* 0x0000004000007945 */ /* 0x000fe20003800000 */
[----:B------:R-:W-:-:S03]  /*7110*/  LEA R184, R184, UR18, 0x2 ;  /* 0x00000012b8b87c11 */ /* 0x000fc6000f8e10ff */
[----:B------:R-:W-:Y:S05]  /*7120*/  @!P2 BRA `(.L_x_7400) ;  /* 0x000000000004a947 */ /* 0x000fea0003800000 */
[----:B--2---:R3:W-:Y:S02]  /*7130*/  REDG.E.ADD.F32.FTZ.RN.STRONG.GPU desc[UR20][R12.64+-0x700], R11 ;  /* 0xfff9000b0c0079a6 */ /* 0x0047e4000c10f394 */
.L_x_7400:
[----:B------:R-:W-:Y:S05]  /*7140*/  BSYNC B0 ;  /* 0x0000000000007941 */ /* 0x000fea0003800000 */
.L_x_7399:
[----:B--23--:R2:W3:Y:S01]  /*7150*/  LDS R11, [R184+0x5b0] ;  /* 0x0005b000b80b7984 */ /* 0x00c4e20000000800 */
[----:B------:R-:W-:Y:S01]  /*7160*/  BSSY B0, `(.L_x_7401) ;  /* 0x0000005000007945 */ /* 0x000fe20003800000 */
[C---:B------:R-:W-:Y:S02]  /*7170*/  IADD3 R10, R133.reuse, 0x80, RZ ;  /* 0x00000080850a7810 */ /* 0x040fe40007ffe0ff */
[----:B------:R-:W-:Y:S01]  /*7180*/  IADD3 R176, R133, 0xa0, RZ ;  /* 0x000000a085b07810 */ /* 0x000fe20007ffe0ff */
[----:B------:R-:W-:Y:S06]  /*7190*/  @!P3 BRA `(.L_x_7402) ;  /* 0x000000000004b947 */ /* 0x000fec0003800000 */
[----:B---3--:R4:W-:Y:S02]  /*71a0*/  REDG.E.ADD.F32.FTZ.RN.STRONG.GPU desc[UR20][R12.64+-0x680], R11 ;  /* 0xfff9800b0c0079a6 */ /* 0x0089e4000c10f394 */
.L_x_7402:
[----:B------:R-:W-:Y:S05]  /*71b0*/  BSYNC B0 ;  /* 0x0000000000007941 */ /* 0x000fea0003800000 */
.L_x_7401:
        /* <DEDUP_REMOVED lines=17> */
.L_x_7404:
[----:B------:R-:W-:Y:S05]  /*72d0*/  BSYNC B0 ;  /* 0x0000000000007941 */ /* 0x000fea0003800000 */
.L_x_7403:
[----:B-1-3--:R1:W2:Y:S01]  /*72e0*/  LDS R11, [R176+0x6b0] ;  /* 0x0006b000b00b7984 */ /* 0x00a2a20000000800 */
[----:B------:R-:W-:Y:S01]  /*72f0*/  BSSY B0, `(.L_x_7405) ;  /* 0x0000006000007945 */ /* 0x000fe20003800000 */
[----:B------:R-:W-:Y:S02]  /*7300*/  IADD3 R10, R133, 0x100, RZ ;  /* 0x00000100850a7810 */ /* 0x000fe40007ffe0ff */
[----:B------:R-:W-:Y:S02]  /*7310*/  LEA.HI.SX32 R184, R184, R133, 0x1b ;  /* 0x00000085b8b87211 */ /* 0x000fe400078fdaff */
[----:B------:R-:W-:Y:S01]  /*7320*/  LEA R180, R180, UR18, 0x2 ;  /* 0x00000012b4b47c11 */ /* 0x000fe2000f8e10ff */
[----:B------:R-:W-:Y:S06]  /*7330*/  @!P1 BRA `(.L_x_7406) ;  /* 0x0000000000049947 */ /* 0x000fec0003800000 */
[----:B--2---:R3:W-:Y:S02]  /*7340*/  REDG.E.ADD.F32.FTZ.RN.STRONG.GPU desc[UR20][R12.64+-0x580], R11 ;  /* 0xfffa800b0c0079a6 */ /* 0x0047e4000c10f394 */
.L_x_7406:
[----:B------:R-:W-:Y:S05]  /*7350*/  BSYNC B0 ;  /* 0x0000000000007941 */ /* 0x000fea0003800000 */
.L_x_7405:
[----:B--23--:R2:W3:Y:S01]  /*7360*/  LDS R11, [R180+0x730] ;  /* 0x00073000b40b7984 */ /* 0x00c4e20000000800 */
[----:B------:R-:W-:Y:S01]  /*7370*/  BSSY B0, `(.L_x_7407) ;  /* 0x0000006000007945 */ /* 0x000fe20003800000 */
[----:B-1----:R-:W-:Y:S02]  /*7380*/  IADD3 R176, R133, 0x120, RZ ;  /* 0x0000012085b07810 */ /* 0x002fe40007ffe0ff */
[----:B------:R-:W-:Y:S02]  /*7390*/  LEA.HI.SX32 R10, R10, R133, 0x1b ;  /* 0x000000850a0a7211 */ /* 0x000fe400078fdaff */
[----:B------:R-:W-:Y:S01]  /*73a0*/  LEA R184, R184, UR18, 0x2 ;  /* 0x00000012b8b87c11 */ /* 0x000fe2000f8e10ff */
[----:B------:R-:W-:Y:S06]  /*73b0*/  @!P2 BRA `(.L_x_7408) ;  /* 0x000000000004a947 */ /* 0x000fec0003800000 */
[----:B---3--:R1:W-:Y:S02]  /*73c0*/  REDG.E.ADD.F32.FTZ.RN.STRONG.GPU desc[UR20][R12.64+-0x500], R11 ;  /* 0xfffb000b0c0079a6 */ /* 0x0083e4000c10f394 */
.L_x_7408:
[----:B------:R-:W-:Y:S05]  /*73d0*/  BSYNC B0 ;  /* 0x0000000000007941 */ /* 0x000fea0003800000 */
.L_x_7407:
[----:B-1-3--:R1:W3:Y:S01]  /*73e0*/  LDS R11, [R184+0x7b0] ;  /* 0x0007b000b80b7984 */ /* 0x00a2e20000000800 */
[----:B------:R-:W-:Y:S01]  /*73f0*/  BSSY B0, `(.L_x_7409) ;  /* 0x0000005000007945 */ /* 0x000fe20003800000 */
[----:B------:R-:W-:Y:S02]  /*7400*/  LEA.HI.SX32 R176, R176, R133, 0x1b ;  /* 0x00000085b0b07211 */ /* 0x000fe400078fdaff */
[----:B------:R-:W-:Y:S01]  /*7410*/  LEA R10, R10, UR18, 0x2 ;  /* 0x000000120a0a7c11 */ /* 0x000fe2000f8e10ff */
[----:B------:R-:W-:Y:S06]  /*7420*/  @!P3 BRA `(.L_x_7410) ;  /* 0x000000000004b947 */ /* 0x000fec0003800000 */
[----:B---3--:R4:W-:Y:S02]  /*7430*/  REDG.E.ADD.F32.FTZ.RN.STRONG.GPU desc[UR20][R12.64+-0x480], R11 ;  /* 0xfffb800b0c0079a6 */ /* 0x0089e4000c10f394 */
.L_x_7410:
[----:B------:R-:W-:Y:S05]  /*7440*/  BSYNC B0 ;  /* 0x0000000000007941 */ /* 0x000fea0003800000 */
.L_x_7409:
[----:B---34-:R3:W4:Y:S01]  /*7450*/  LDS R11, [R10+0x830] ;  /* 0x000830000a0b7984 */ /* 0x0187220000000800 */
[----:B------:R-:W-:Y:S01]  /*7460*/  BSSY B0, `(.L_x_7411) ;  /* 0x0000004000007945 */ /* 0x000fe20003800000 */
[----:B0-----:R-:W-:-:S03]  /*7470*/  LEA R15, R176, UR18, 0x2 ;  /* 0x00000012b00f7c11 */ /* 0x001fc6000f8e10ff */
[----:B------:R-:W-:Y:S05]  /*7480*/  @!P4 BRA `(.L_x_7412) ;  /* 0x000000000004c947 */ /* 0x000fea0003800000 */
[----:B----4-:R0:W-:Y:S02]  /*7490*/  REDG.E.ADD.F32.FTZ.RN.STRONG.GPU desc[UR20][R12.64+-0x400], R11 ;  /* 0xfffc000b0c0079a6 */ /* 0x0101e4000c10f394 */
.L_x_7412:
[----:B------:R-:W-:Y:S05]  /*74a0*/  BSYNC B0 ;  /* 0x0000000000007941 */ /* 0x000fea0003800000 */
.L_x_7411:
[----:B0---4-:R0:W4:Y:S01]  /*74b0*/  LDS R11, [R15+0x8b0] ;  /* 0x0008b0000f0b7984 */ /* 0x0111220000000800 */
[----:B------:R-:W-:Y:S01]  /*74c0*/  BSSY B0, `(.L_x_7413) ;  /* 0x0000005000007945 */ /* 0x000fe20003800000 */
[C---:B---3--:R-:W-:Y:S02]  /*74d0*/  IADD3 R10, R133.reuse, 0x140, RZ ;  /* 0x00000140850a7810 */ /* 0x048fe40007ffe0ff */
[----:B------:R-:W-:Y:S01]  /*74e0*/  IADD3 R176, R133, 0x160, RZ ;  /* 0x0000016085b07810 */ /* 0x000fe20007ffe0ff */
[----:B------:R-:W-:Y:S06]  /*74f0*/  @!P5 BRA `(.L_x_7414) ;  /* 0x000000000004d947 */ /* 0x000fec0003800000 */
[----:B----4-:R3:W-:Y:S02]  /*7500*/  REDG.E.ADD.F32.FTZ.RN.STRONG.GPU desc[UR20][R12.64+-0x380], R11 ;  /* 0xfffc800b0c0079a6 */ /* 0x0107e4000c10f394 */
.L_x_7414:
[----:B------:R-:W-:Y:S05]  /*7510*/  BSYNC B0 ;  /* 0x0000000000007941 */ /* 0x000fea0003800000 */
.L_x_7413:
        /* <DEDUP_REMOVED lines=17> */
.L_x_7416:
[----:B------:R-:W-:Y:S05]  /*7630*/  BSYNC B0 ;  /* 0x0000000000007941 */ /* 0x000fea0003800000 */
.L_x_7415:
[----:B-1-3--:R1:W2:Y:S01]  /*7640*/  LDS R11, [R176+0x9b0] ;  /* 0x0009b000b00b7984 */ /* 0x00a2a20000000800 */
[----:B------:R-:W-:Y:S01]  /*7650*/  BSSY B0, `(.L_x_7417) ;  /* 0x0000006000007945 */ /* 0x000fe20003800000 */
[----:B------:R-:W-:Y:S02]  /*7660*/  IADD3 R10, R133, 0x1c0, RZ ;  /* 0x000001c0850a7810 */ /* 0x000fe40007ffe0ff */
[----:B------:R-:W-:Y:S02]  /*7670*/  LEA.HI.SX32 R184, R184, R133, 0x1b ;  /* 0x00000085b8b87211 */ /* 0x000fe400078fdaff */
[----:B------:R-:W-:Y:S01]  /*7680*/  LEA R180, R180, UR18, 0x2 ;  /* 0x00000012b4b47c11 */ /* 0x000fe2000f8e10ff */
[----:B------:R-:W-:Y:S06]  /*7690*/  @!P1 BRA `(.L_x_7418) ;  /* 0x0000000000049947 */ /* 0x000fec0003800000 */
[----:B--2---:R3:W-:Y:S02]  /*76a0*/  REDG.E.ADD.F32.FTZ.RN.STRONG.GPU desc[UR20][R12.64+-0x280], R11 ;  /* 0xfffd800b0c0079a6 */ /* 0x0047e4000c10f394 */
.L_x_7418:
[----:B------:R-:W-:Y:S05]  /*76b0*/  BSYNC B0 ;  /* 0x0000000000007941 */ /* 0x000fea0003800000 */
.L_x_7417:
[----:B--23--:R2:W3:Y:S01]  /*76c0*/  LDS R11, [R180+0xa30] ;  /* 0x000a3000b40b7984 */ /* 0x00c4e20000000800 */
[----:B------:R-:W-:Y:S01]  /*76d0*/  BSSY B0, `(.L_x_7419) ;  /* 0x0000006000007945 */ /* 0x000fe20003800000 */
[----:B-1----:R-:W-:Y:S02]  /*76e0*/  IADD3 R176, R133, 0x1e0, RZ ;  /* 0x000001e085b07810 */ /* 0x002fe40007ffe0ff */
[----:B------:R-:W-:Y:S02]  /*76f0*/  LEA.HI.SX32 R10, R10, R133, 0x1b ;  /* 0x000000850a0a7211 */ /* 0x000fe400078fdaff */
[----:B------:R-:W-:Y:S01]  /*7700*/  LEA R184, R184, UR18, 0x2 ;  /* 0x00000012b8b87c11 */ /* 0x000fe2000f8e10ff */
[----:B------:R-:W-:Y:S06]  /*7710*/  @!P2 BRA `(.L_x_7420) ;  /* 0x000000000004a947 */ /* 0x000fec0003800000 */
[----:B---3--:R1:W-:Y:S02]  /*7720*/  REDG.E.ADD.F32.FTZ.RN.STRONG.GPU desc[UR20][R12.64+-0x200], R11 ;  /* 0xfffe000b0c0079a6 */ /* 0x0083e4000c10f394 */
.L_x_7420:
[----:B------:R-:W-:Y:S05]  /*7730*/  BSYNC B0 ;  /* 0x0000000000007941 */ /* 0x000fea0003800000 */
.L_x_7419:
[----:B-1-3--:R1:W3:Y:S01]  /*7740*/  LDS R11, [R184+0xab0] ;  /* 0x000ab000b80b7984 */ /* 0x00a2e20000000800 */
[----:B------:R-:W-:Y:S01]  /*7750*/  BSSY B0, `(.L_x_7421) ;  /* 0x0000005000007945 */ /* 0x000fe20003800000 */
[----:B------:R-:W-:Y:S02]  /*7760*/  LEA.HI.SX32 R176, R176, R133, 0x1b ;  /* 0x00000085b0b07211 */ /* 0x000fe400078fdaff */
[----:B------:R-:W-:Y:S01]  /*7770*/  LEA R10, R10, UR18, 0x2 ;  /* 0x000000120a0a7c11 */ /* 0x000fe2000f8e10ff */
[----:B------:R-:W-:Y:S06]  /*7780*/  @!P3 BRA `(.L_x_7422) ;  /* 0x000000000004b947 */ /* 0x000fec0003800000 */
[----:B---3--:R4:W-:Y:S02]  /*7790*/  REDG.E.ADD.F32.FTZ.RN.STRONG.GPU desc[UR20][R12.64+-0x180], R11 ;  /* 0xfffe800b0c0079a6 */ /* 0x0089e4000c10f394 */
.L_x_7422:
[----:B------:R-:W-:Y:S05]  /*77a0*/  BSYNC B0 ;  /* 0x0000000000007941 */ /* 0x000fea0003800000 */
.L_x_7421:
[----:B---34-:R3:W4:Y:S01]  /*77b0*/  LDS R11, [R10+0xb30] ;  /* 0x000b30000a0b7984 */ /* 0x0187220000000800 */
[----:B------:R-:W-:Y:S01]  /*77c0*/  BSSY B0, `(.L_x_7423) ;  /* 0x0000004000007945 */ /* 0x000fe20003800000 */
[----:B------:R-:W-:-:S03]  /*77d0*/  LEA R176, R176, UR18, 0x2 ;  /* 0x00000012b0b07c11 */ /* 0x000fc6000f8e10ff */
[----:B------:R-:W-:Y:S05]  /*77e0*/  @!P4 BRA `(.L_x_7424) ;  /* 0x000000000004c947 */ /* 0x000fea0003800000 */
[----:B----4-:R4:W-:Y:S02]  /*77f0*/  REDG.E.ADD.F32.FTZ.RN.STRONG.GPU desc[UR20][R12.64+-0x100], R11 ;  /* 0xffff000b0c0079a6 */ /* 0x0109e4000c10f394 */
.L_x_7424:
[----:B------:R-:W-:Y:S05]  /*7800*/  BSYNC B0 ;  /* 0x0000000000007941 */ /* 0x000fea0003800000 */
.L_x_7423:
[----:B----4-:R4:W0:Y:S01]  /*7810*/  LDS R11, [R176+0xbb0] ;  /* 0x000bb000b00b7984 */ /* 0x0108220000000800 */
[----:B------:R-:W-:Y:S04]  /*7820*/  BSSY B0, `(.L_x_7425) ;  /* 0x0000003000007945 */ /* 0x000fe80003800000 */
[----:B------:R-:W-:Y:S05]  /*7830*/  @!P5 BRA `(.L_x_7426) ;  /* 0x000000000004d947 */ /* 0x000fea0003800000 */
[----:B0-----:R0:W-:Y:S02]  /*7840*/  REDG.E.ADD.F32.FTZ.RN.STRONG.GPU desc[UR20][R12.64+-0x80], R11 ;  /* 0xffff800b0c0079a6 */ /* 0x0011e4000c10f394 */
.L_x_7426:
[----:B------:R-:W-:Y:S05]  /*7850*/  BSYNC B0 ;  /* 0x0000000000007941 */ /* 0x000fea0003800000 */
.L_x_7425:
        /* <DEDUP_REMOVED lines=11> */
[----:B------:R-:W-:Y:S01]  /*7910*/  FFMA.FTZ R23, R12, R58, R23 ;  /* 0x0000003a0c177223 */ /* 0x000fe20000010017 */
        /* <DEDUP_REMOVED lines=41> */
[----:B------:R-:W-:Y:S01]  /*7bb0*/  FFMA.FTZ R25, R10, R62, R25 ;  /* 0x0000003e0a197223 */ /* 0x000fe20000010019 */
        /* <DEDUP_REMOVED lines=10> */
[----:B------:R-:W-:Y:S01]  /*7c60*/  FFMA.FTZ R27, R10, R66, R27 ;  /* 0x000000420a1b7223 */ /* 0x000fe2000001001b */
[----:B------:R-:W-:Y:S01]  /*7c70*/  FADD.FTZ R43, R148, R43 ;  /* 0x0000002b942b7221 */ /* 0x000fe20000010000 */
[----:B------:R-:W-:Y:S01]  /*7c80*/  FFMA.FTZ R22, R11, R57, R22 ;  /* 0x000000390b167223 */ /* 0x000fe20000010016 */
        /* <DEDUP_REMOVED lines=18> */
[----:B------:R-:W-:Y:S01]  /*7db0*/  FMUL.FTZ R10, R167, R175 ;  /* 0x000000afa70a7220 */ /* 0x000fe20000410000 */
[C---:B------:R-:W-:Y:S01]  /*7dc0*/  FMUL.FTZ R207, R134.reuse, R207 ;  /* 0x000000cf86cf7220 */ /* 0x040fe20000410000 */
[----:B------:R-:W-:Y:S01]  /*7dd0*/  FMUL.FTZ R175, R134, R175 ;  /* 0x000000af86af7220 */ /* 0x000fe20000410000 */
[----:B------:R-:W-:Y:S01]  /*7de0*/  FFMA.FTZ R30, R11, R71, R30 ;  /* 0x000000470b1e7223 */ /* 0x000fe2000001001e */
[----:B------:R-:W-:Y:S01]  /*7df0*/  FFMA.FTZ R19, R10, R46, R19 ;  /* 0x0000002e0a137223 */ /* 0x000fe20000010013 */
        /* <DEDUP_REMOVED lines=15> */
[----:B------:R-:W-:Y:S01]  /*7ef0*/  FFMA.FTZ R20, R13, R51, R20 ;  /* 0x000000330d147223 */ /* 0x000fe20000010014 */
        /* <DEDUP_REMOVED lines=31> */
.L_x_7428:
[----:B------:R-:W-:Y:S05]  /*80f0*/  BSYNC B0 ;  /* 0x0000000000007941 */ /* 0x000fea0003800000 */
.L_x_7427:
[----:B------:R-:W-:Y:S02]  /*8100*/  UIADD3 UR5, UR5, 0x1, URZ ;  /* 0x0000000105057890 */ /* 0x000fe4000fffe03f */
[----:B------:R-:W-:Y:S02]  /*8110*/  UIADD3 UR6, UP1, UR6, 0x1, URZ ;  /* 0x0000000106067890 */ /* 0x000fe4000ff3e03f */
[----:B------:R-:W-:Y:S02]  /*8120*/  UISETP.GE.AND UP0, UPT, UR5, UR55, UPT ;  /* 0x000000370500728c */ /* 0x000fe4000bf06270 */
[----:B------:R-:W-:-:S04]  /*8130*/  UIADD3.X UR7, URZ, UR7, URZ, UP1, !UPT ;  /* 0x000000073f077290 */ /* 0x000fc80008ffe43f */
[----:B------:R-:W-:-:S13]  /*8140*/  PLOP3.LUT P0, PT, PT, PT, UP0, 0x80, 0x0 ;  /* 0x000000000000781c */ /* 0x000fda0003f0f008 */
[----:B------:R-:W-:Y:S05]  /*8150*/  @!P0 BRA `(.L_x_7429) ;  /* 0xffffffc8003c8947 */ /* 0x000fea000383ffff */
.L_x_7392:
[----:B------:R-:W-:Y:S01]  /*8160*/  BAR.SYNC.DEFER_BLOCKING 0x0 ;  /* 0x0000000000007b1d */ /* 0x000fe20000010000 */
[----:B------:R-:W-:Y:S01]  /*8170*/  UIADD3 UR32, -UR51, UR16, URZ ;  /* 0x0000001033207290 */ /* 0x000fe2000fffe13f */
[----:B------:R-:W-:Y:S02]  /*8180*/  MOV R2, UR11 ;  /* 0x0000000b00027c02 */ /* 0x000fe40008000f00 */
[----:B------:R-:W-:Y:S02]  /*8190*/  MOV R3, UR12 ;  /* 0x0000000c00037c02 */ /* 0x000fe40008000f00 */
[----:B------:R-:W-:Y:S01]  /*81a0*/  PRMT R7, RZ, 0x7610, R7 ;  /* 0x00007610ff077816 */ /* 0x000fe20000000007 */
[----:B------:R-:W-:Y:S01]  /*81b0*/  ULDC.64 UR30, c[0x0][0x388] ;  /* 0x0000e200001e7ab9 */ /* 0x000fe20000000a00 */
[C---:B------:R-:W-:Y:S01]  /*81c0*/  ISETP.GE.AND P2, PT, R4.reuse, UR32, PT ;  /* 0x0000002004007c0c */ /* 0x040fe2000bf46270 */
[----:B------:R-:W-:Y:S01]  /*81d0*/  IMAD.WIDE R2, R4, 0x2, R2 ;  /* 0x0000000204027825 */ /* 0x000fe200078e0202 */
[----:B------:R-:W-:Y:S01]  /*81e0*/  ISETP.GE.AND P1, PT, R127, UR32, PT ;  /* 0x000000207f007c0c */ /* 0x000fe2000bf26270 */
[----:B------:R-:W-:Y:S01]  /*81f0*/  ULDC.64 UR28, c[0x0][0x3a8] ;  /* 0x0000ea00001c7ab9 */ /* 0x000fe20000000a00 */
[----:B------:R-:W-:-:S02]  /*8200*/  PRMT R0, RZ, 0x7610, R0 ;  /* 0x00007610ff007816 */ /* 0x000fc40000000000 */
[----:B------:R-:W-:Y:S02]  /*8210*/  ISETP.GE.AND P0, PT, R126, UR32, PT ;  /* 0x000000207e007c0c */ /* 0x000fe4000bf06270 */
[----:B------:R-:W-:Y:S02]  /*8220*/  ISETP.GE.AND P4, PT, R125, UR32, PT ;  /* 0x000000207d007c0c */ /* 0x000fe4000bf86270 */
[----:B------:R-:W-:Y:S02]  /*8230*/  ISETP.GE.AND P6, PT, R124, UR32, PT ;  /* 0x000000207c007c0c */ /* 0x000fe4000bfc6270 */
[----:B------:R-:W-:Y:S02]  /*8240*/  ISETP.GE.AND P5, PT, R123, UR32, PT ;  /* 0x000000207b007c0c */ /* 0x000fe4000bfa6270 */
[----:B------:R-:W-:Y:S01]  /*8250*/  ISETP.GE.AND P3, PT, R122, UR32, PT ;  /* 0x000000207a007c0c */ /* 0x000fe2000bf66270 */
[----:B------:R-:W4:Y:S01]  /*8260*/  @!P2 LDG.E.U16 R7, desc[UR20][R2.64] ;  /* 0x000000140207a981 */ /* 0x000f22000c1e1500 */
[----:B------:R-:W-:-:S02]  /*8270*/  ISETP.GE.AND P2, PT, R121, UR32, PT ;  /* 0x0000002079007c0c */ /* 0x000fc4000bf46270 */
[----:B------:R-:W-:Y:S01]  /*8280*/  PRMT R9, RZ, 0x7610, R9 ;  /* 0x00007610ff097816 */ /* 0x000fe20000000009 */
[----:B------:R-:W5:Y:S01]  /*8290*/  @!P1 LDG.E.U16 R0, desc[UR20][R2.64+0x40] ;  /* 0x0000401402009981 */ /* 0x000f62000c1e1500 */
[----:B------:R-:W-:Y:S02]  /*82a0*/  ISETP.GE.AND P1, PT, R120, UR32, PT ;  /* 0x0000002078007c0c */ /* 0x000fe4000bf26270 */
[----:B------:R-:W-:Y:S02]  /*82b0*/  PRMT R6, RZ, 0x7610, R6 ;  /* 0x00007610ff067816 */ /* 0x000fe40000000006 */
[----:B0--3--:R-:W-:Y:S01]  /*82c0*/  PRMT R11, RZ, 0x7610, R11 ;  /* 0x00007610ff0b7816 */ /* 0x009fe2000000000b */
[----:B------:R-:W3:Y:S01]  /*82d0*/  @!P0 LDG.E.U16 R9, desc[UR20][R2.64+0x80] ;  /* 0x0000801402098981 */ /* 0x000ee2000c1e1500 */
[----:B------:R-:W-:Y:S02]  /*82e0*/  PRMT R8, RZ, 0x7610, R8 ;  /* 0x00007610ff087816 */ /* 0x000fe40000000008 */
[----:B------:R-:W-:Y:S01]  /*82f0*/  PRMT R13, RZ, 0x7610, R13 ;  /* 0x00007610ff0d7816 */ /* 0x000fe2000000000d */
[----:B------:R-:W2:Y:S01]  /*8300*/  @!P4 LDG.E.U16 R6, desc[UR20][R2.64+0xc0] ;  /* 0x0000c0140206c981 */ /* 0x000ea2000c1e1500 */
[----:B------:R-:W-:-:S02]  /*8310*/  PRMT R10, RZ, 0x7610, R10 ;  /* 0x00007610ff0a7816 */ /* 0x000fc4000000000a */
[----:B------:R-:W-:Y:S01]  /*8320*/  PRMT R15, RZ, 0x7610, R15 ;  /* 0x00007610ff0f7816 */ /* 0x000fe2000000000f */
        /* <DEDUP_REMOVED lines=8> */
[----:B------:R-:W-:Y:S01]  /*83b0*/  PRMT R12, RZ, 0x7610, R12 ;  /* 0x00007610ff0c7816 */ /* 0x000fe2000000000c */
[----:B------:R-:W2:Y:S01]  /*83c0*/  @!P2 LDG.E.U16 R10, desc[UR20][R2.64+0x1c0] ;  /* 0x0001c014020aa981 */ /* 0x000ea2000c1e1500 */
[----:B------:R-:W-:-:S03]  /*83d0*/  ISETP.GE.AND P2, PT, R114, UR32, PT ;  /* 0x0000002072007c0c */ /* 0x000fc6000bf46270 */
        /* <DEDUP_REMOVED lines=8> */
[----:B------:R-:W-:-:S02]  /*8460*/  PRMT R51, RZ, 0x7610, R51 ;  /* 0x00007610ff337816 */ /* 0x000fc40000000033 */
[----:B------:R-:W-:Y:S01]  /*8470*/  PRMT R46, RZ, 0x7610, R46 ;  /* 0x00007610ff2e7816 */ /* 0x000fe2000000002e */
[----:B------:R-:W2:Y:S04]  /*8480*/  @!P6 LDG.E.U16 R14, desc[UR20][R2.64+0x2c0] ;  /* 0x0002c014020ee981 */ /* 0x000ea8000c1e1500 */
[----:B------:R-:W2:Y:S04]  /*8490*/  @!P5 LDG.E.U16 R41, desc[UR20][R2.64+0x300] ;  /* 0x000300140229d981 */ /* 0x000ea8000c1e1500 */
[----:B------:R-:W2:Y:S04]  /*84a0*/  @!P3 LDG.E.U16 R16, desc[UR20][R2.64+0x340] ;  /* 0x000340140210b981 */ /* 0x000ea8000c1e1500 */
[----:B------:R-:W2:Y:S04]  /*84b0*/  @!P2 LDG.E.U16 R51, desc[UR20][R2.64+0x380] ;  /* 0x000380140233a981 */ /* 0x000ea8000c1e1500 */
[----:B------:R-:W2:Y:S01]  /*84c0*/  @!P1 LDG.E.U16 R46, desc[UR20][R2.64+0x3c0] ;  /* 0x0003c014022e9981 */ /* 0x000ea2000c1e1500 */
[----:B------:R-:W-:-:S02]  /*84d0*/  F2FP.F16.F32.PACK_AB R28, R28, R29 ;  /* 0x0000001d1c1c723e */ /* 0x000fc400000000ff */
[----:B------:R-:W-:Y:S02]  /*84e0*/  F2FP.F16.F32.PACK_AB R32, R32, R33 ;  /* 0x000000212020723e */ /* 0x000fe400000000ff */
[----:B------:R-:W-:Y:S01]  /*84f0*/  F2FP.F16.F32.PACK_AB R26, R26, R27 ;  /* 0x0000001b1a1a723e */ /* 0x000fe200000000ff */
[----:B----4-:R-:W-:Y:S04]  /*8500*/  STS.U16 [R112], R7 ;  /* 0x0000000770007388 */ /* 0x010fe80000000400 */
[----:B-----5:R-:W-:Y:S04]  /*8510*/  STS.U16 [R111+0x40], R0 ;  /* 0x000040006f007388 */ /* 0x020fe80000000400 */
        /* <DEDUP_REMOVED lines=51> */
[----:B------:R-:W-:-:S05]  /*8850*/  HADD2.F32 R13, -RZ, R0.H0_H0 ;  /* 0x20000000ff0d7230 */ /* 0x000fca0000004100 */
        /* <DEDUP_REMOVED lines=10> */
[----:B0-----:R-:W-:Y:S01]  /*8900*/  @!P5 FMUL.FTZ R36, R36, R11 ;  /* 0x0000000b2424d220 */ /* 0x001fe20000410000 */
[----:B------:R-:W-:Y:S01]  /*8910*/  @!P1 FMUL.FTZ R6, R6, -1.4426950216293334961 ;  /* 0xbfb8aa3b06069820 */ /* 0x000fe20000410000 */
[----:B------:R-:W-:Y:S01]  /*8920*/  FSETP.GTU.FTZ.AND P3, PT, R13, 20, PT ;  /* 0x41a000000d00780b */ /* 0x000fe20003f7c000 */
[----:B--2---:R-:W-:Y:S01]  /*8930*/  @!P6 FMUL.FTZ R35, R35, R10 ;  /* 0x0000000a2323e220 */ /* 0x004fe20000410000 */
[----:B------:R-:W-:Y:S02]  /*8940*/  FSETP.GTU.FTZ.AND P2, PT, R14, 20, PT ;  /* 0x41a000000e00780b */ /* 0x000fe40003f5c000 */
[----:B------:R-:W-:Y:S02]  /*8950*/  FSETP.GTU.FTZ.AND P6, PT, R7, 20, PT ;  /* 0x41a000000700780b */ /* 0x000fe40003fdc000 */
[----:B------:R-:W-:Y:S01]  /*8960*/  FSETP.GTU.FTZ.AND P5, PT, R8, 20, PT ;  /* 0x41a000000800780b */ /* 0x000fe20003fbc000 */
[----:B------:R-:W0:Y:S01]  /*8970*/  @!P1 MUFU.EX2 R6, R6 ;  /* 0x0000000600069308 */ /* 0x000e220000000800 */
[----:B------:R-:W-:-:S05]  /*8980*/  FSETP.GTU.FTZ.AND P4, PT, R0, 20, PT ;  /* 0x41a000000000780b */ /* 0x000fca0003f9c000 */
[----:B------:R-:W-:Y:S02]  /*8990*/  @!P3 FMUL.FTZ R2, R13, -1.4426950216293334961 ;  /* 0xbfb8aa3b0d02b820 */ /* 0x000fe40000410000 */
[----:B------:R-:W-:Y:S02]  /*89a0*/  @!P2 FMUL.FTZ R3, R14, -1.4426950216293334961 ;  /* 0xbfb8aa3b0e03a820 */ /* 0x000fe40000410000 */
[----:B------:R-:W-:Y:S02]  /*89b0*/  @!P6 FMUL.FTZ R7, R7, -1.4426950216293334961 ;  /* 0xbfb8aa3b0707e820 */ /* 0x000fe40000410000 */
[----:B------:R-:W-:Y:S01]  /*89c0*/  @!P5 FMUL.FTZ R8, R8, -1.4426950216293334961 ;  /* 0xbfb8aa3b0808d820 */ /* 0x000fe20000410000 */
[----:B------:R-:W1:Y:S01]  /*89d0*/  @!P3 MUFU.EX2 R2, R2 ;  /* 0x000000020002b308 */ /* 0x000e620000000800 */
[----:B0-----:R-:W-:-:S07]  /*89e0*/  @!P1 FADD.FTZ R6, R6, 1 ;  /* 0x3f80000006069421 */ /* 0x001fce0000010000 */
[----:B------:R-:W0:Y:S08]  /*89f0*/  @!P2 MUFU.EX2 R3, R3 ;  /* 0x000000030003a308 */ /* 0x000e300000000800 */
[----:B------:R-:W2:Y:S08]  /*8a00*/  @!P6 MUFU.EX2 R7, R7 ;  /* 0x000000070007e308 */ /* 0x000eb00000000800 */
[----:B------:R-:W3:Y:S01]  /*8a10*/  @!P5 MUFU.EX2 R8, R8 ;  /* 0x000000080008d308 */ /* 0x000ee20000000800 */
[----:B------:R-:W-:-:S07]  /*8a20*/  @!P4 FMUL.FTZ R0, R0, -1.4426950216293334961 ;  /* 0xbfb8aa3b0000c820 */ /* 0x000fce0000410000 */
[----:B------:R-:W4:Y:S01]  /*8a30*/  @!P1 MUFU.RCP R6, R6 ;  /* 0x0000000600069308 */ /* 0x000f220000001000 */
[----:B-1----:R-:W-:Y:S01]  /*8a40*/  @!P3 FADD.FTZ R2, R2, 1 ;  /* 0x3f8000000202b421 */ /* 0x002fe20000010000 */
[----:B0-----:R-:W-:Y:S01]  /*8a50*/  @!P2 FADD.FTZ R3, R3, 1 ;  /* 0x3f8000000303a421 */ /* 0x001fe20000010000 */
[----:B--2---:R-:W-:-:S05]  /*8a60*/  @!P6 FADD.FTZ R7, R7, 1 ;  /* 0x3f8000000707e421 */ /* 0x004fca0000010000 */
[----:B------:R-:W0:Y:S01]  /*8a70*/  @!P4 MUFU.EX2 R0, R0 ;  /* 0x000000000000c308 */ /* 0x000e220000000800 */
[----:B---3--:R-:W-:Y:S01]  /*8a80*/  @!P5 FADD.FTZ R8, R8, 1 ;  /* 0x3f8000000808d421 */ /* 0x008fe20000010000 */
[----:B------:R-:W-:-:S06]  /*8a90*/  FSETP.GTU.FTZ.AND P0, PT, R12, 20, PT ;  /* 0x41a000000c00780b */ /* 0x000fcc0003f1c000 */
[----:B------:R-:W1:Y:S01]  /*8aa0*/  @!P3 MUFU.RCP R2, R2 ;  /* 0x000000020002b308 */ /* 0x000e620000001000 */
[----:B----4-:R-:W-:Y:S02]  /*8ab0*/  @!P1 FMUL.FTZ R43, R43, R6 ;  /* 0x000000062b2b9220 */ /* 0x010fe40000410000 */
[----:B------:R-:W2:Y:S05]  /*8ac0*/  LDS.U16 R6, [R96+0x1a] ;  /* 0x00001a0060067984 */ /* 0x000eaa0000000400 */
[----:B------:R-:W3:Y:S08]  /*8ad0*/  @!P2 MUFU.RCP R3, R3 ;  /* 0x000000030003a308 */ /* 0x000ef00000001000 */
[----:B------:R-:W4:Y:S08]  /*8ae0*/  @!P6 MUFU.RCP R7, R7 ;  /* 0x000000070007e308 */ /* 0x000f300000001000 */
[----:B------:R-:W5:Y:S01]  /*8af0*/  @!P5 MUFU.RCP R8, R8 ;  /* 0x000000080008d308 */ /* 0x000f620000001000 */
[----:B0-----:R-:W-:Y:S01]  /*8b00*/  @!P4 FADD.FTZ R0, R0, 1 ;  /* 0x3f8000000000c421 */ /* 0x001fe20000010000 */
[----:B------:R-:W-:Y:S01]  /*8b10*/  @!P0 FMUL.FTZ R12, R12, -1.4426950216293334961 ;  /* 0xbfb8aa3b0c0c8820 */ /* 0x000fe20000410000 */
[----:B-1----:R-:W-:Y:S01]  /*8b20*/  @!P3 FMUL.FTZ R39, R39, R2 ;  /* 0x000000022727b220 */ /* 0x002fe20000410000 */
[----:B---3--:R-:W-:Y:S01]  /*8b30*/  @!P2 FMUL.FTZ R40, R40, R3 ;  /* 0x000000032828a220 */ /* 0x008fe20000410000 */
[----:B------:R-:W-:Y:S03]  /*8b40*/  LDS.U16 R2, [R96+0x16] ;  /* 0x0000160060027984 */ /* 0x000fe60000000400 */
[----:B------:R0:W-:Y:S01]  /*8b50*/  @!P4 MUFU.RCP R9, R0 ;  /* 0x000000000009c308 */ /* 0x0001e20000001000 */
[----:B----4-:R-:W-:Y:S01]  /*8b60*/  @!P6 FMUL.FTZ R42, R42, R7 ;  /* 0x000000072a2ae220 */ /* 0x010fe20000410000 */
[----:B------:R-:W-:Y:S04]  /*8b70*/  LDS.U16 R3, [R96+0x18] ;  /* 0x0000180060037984 */ /* 0x000fe80000000400 */
[----:B------:R-:W-:Y:S02]  /*8b80*/  LDS.U16 R7, [R96+0x1c] ;  /* 0x00001c0060077984 */ /* 0x000fe40000000400 */
[----:B------:R-:W1:Y:S02]  /*8b90*/  @!P0 MUFU.EX2 R12, R12 ;  /* 0x0000000c000c8308 */ /* 0x000e640000000800 */
[----:B0-----:R-:W0:Y:S01]  /*8ba0*/  LDS.U16 R0, [R96+0x14] ;  /* 0x0000140060007984 */ /* 0x001e220000000400 */
[----:B-----5:R-:W-:-:S03]  /*8bb0*/  @!P5 FMUL.FTZ R45, R45, R8 ;  /* 0x000000082d2dd220 */ /* 0x020fc60000410000 */
[----:B------:R-:W3:Y:S01]  /*8bc0*/  LDS.U16 R8, [R96+0x1e] ;  /* 0x00001e0060087984 */ /* 0x000ee20000000400 */
[----:B------:R-:W-:Y:S01]  /*8bd0*/  BAR.SYNC.DEFER_BLOCKING 0x0 ;  /* 0x0000000000007b1d */ /* 0x000fe20000010000 */
[----:B------:R-:W-:Y:S01]  /*8be0*/  PRMT R11, R28, 0x7632, R11 ;  /* 0x000076321c0b7816 */ /* 0x000fe2000000000b */
[----:B-1----:R-:W-:Y:S01]  /*8bf0*/  @!P0 FADD.FTZ R12, R12, 1 ;  /* 0x3f8000000c0c8421 */ /* 0x002fe20000010000 */
[----:B------:R-:W-:Y:S01]  /*8c00*/  @!P4 FMUL.FTZ R38, R38, R9 ;  /* 0x000000092626c220 */ /* 0x000fe20000410000 */
[----:B------:R-:W-:-:S04]  /*8c10*/  PRMT R9, R32, 0x7632, R9 ;  /* 0x0000763220097816 */ /* 0x000fc80000000009 */
[----:B------:R-:W1:Y:S01]  /*8c20*/  @!P0 MUFU.RCP R12, R12 ;  /* 0x0000000c000c8308 */ /* 0x000e620000001000 */
[----:B------:R-:W-:Y:S01]  /*8c30*/  F2FP.F16.F32.PACK_AB R30, R30, R31 ;  /* 0x0000001f1e1e723e */ /* 0x000fe200000000ff */
[----:B------:R2:W-:Y:S04]  /*8c40*/  STS.U16 [R96+0xa], R11 ;  /* 0x00000a0b60007388 */ /* 0x0005e80000000400 */
[----:B------:R4:W-:Y:S01]  /*8c50*/  STS.U16 [R96+0x2], R9 ;  /* 0x0000020960007388 */ /* 0x0009e20000000400 */
[----:B--2---:R-:W-:Y:S01]  /*8c60*/  HADD2.F32 R11, -RZ, R6.H0_H0 ;  /* 0x20000006ff0b7230 */ /* 0x004fe20000004100 */
[----:B----4-:R-:W-:-:S04]  /*8c70*/  PRMT R9, R26, 0x7632, R9 ;  /* 0x000076321a097816 */ /* 0x010fc80000000009 */
[----:B------:R-:W-:Y:S01]  /*8c80*/  FADD.FTZ R11, R11, R132 ;  /* 0x000000840b0b7221 */ /* 0x000fe20000010000 */
[----:B-1----:R-:W-:Y:S01]  /*8c90*/  @!P0 FMUL.FTZ R37, R37, R12 ;  /* 0x0000000c25258220 */ /* 0x002fe20000410000 */
[----:B------:R-:W-:Y:S01]  /*8ca0*/  PRMT R10, R30, 0x7632, R10 ;  /* 0x000076321e0a7816 */ /* 0x000fe2000000000a */
[----:B------:R0:W-:Y:S02]  /*8cb0*/  STS.U16 [R96+0xe], R9 ;  /* 0x00000e0960007388 */ /* 0x0001e40000000400 */
[----:B------:R-:W-:Y:S02]  /*8cc0*/  FSETP.GTU.FTZ.AND P5, PT, R11, 20, PT ;  /* 0x41a000000b00780b */ /* 0x000fe40003fbc000 */
[----:B------:R-:W-:Y:S02]  /*8cd0*/  ISETP.NE.AND P0, PT, R133, RZ, PT ;  /* 0x000000ff8500720c */ /* 0x000fe40003f05270 */
[----:B------:R-:W-:Y:S02]  /*8ce0*/  F2FP.F16.F32.PACK_AB R24, R24, R25 ;  /* 0x000000191818723e */ /* 0x000fe400000000ff */
[----:B------:R-:W-:Y:S01]  /*8cf0*/  F2FP.F16.F32.PACK_AB R22, R22, R23 ;  /* 0x000000171616723e */ /* 0x000fe200000000ff */
[----:B0-----:R-:W-:Y:S01]  /*8d00*/  HADD2.F32 R9, -RZ, R0.H0_H0 ;  /* 0x20000000ff097230 */ /* 0x001fe20000004100 */
[----:B------:R-:W-:-:S02]  /*8d10*/  F2FP.F16.F32.PACK_AB R20, R20, R21 ;  /* 0x000000151414723e */ /* 0x000fc400000000ff */
[----:B------:R-:W-:Y:S01]  /*8d20*/  F2FP.F16.F32.PACK_AB R18, R18, R19 ;  /* 0x000000131212723e */ /* 0x000fe200000000ff */
[----:B------:R0:W-:Y:S01]  /*8d30*/  STS.U16 [R96+0x6], R10 ;  /* 0x0000060a60007388 */ /* 0x0001e20000000400 */
[----:B------:R-:W-:Y:S01]  /*8d40*/  FADD.FTZ R0, R9, R132 ;  /* 0x0000008409007221 */ /* 0x000fe20000010000 */
[----:B------:R-:W-:Y:S01]  /*8d50*/  HADD2.F32 R9, -RZ, R2.H0_H0 ;  /* 0x20000002ff097230 */ /* 0x000fe20000004100 */
[----:B------:R-:W-:Y:S02]  /*8d60*/  PRMT R12, R24, 0x7632, R12 ;  /* 0x00007632180c7816 */ /* 0x000fe4000000000c */
[----:B------:R-:W-:Y:S02]  /*8d70*/  PRMT R13, R20, 0x7632, R13 ;  /* 0x00007632140d7816 */ /* 0x000fe4000000000d */
[----:B------:R-:W-:Y:S01]  /*8d80*/  PRMT R14, R18, 0x7632, R14 ;  /* 0x00007632120e7816 */ /* 0x000fe2000000000e */
[----:B------:R1:W-:Y:S01]  /*8d90*/  STS.U16 [R96+0x1c], R18 ;  /* 0x00001c1260007388 */ /* 0x0003e20000000400 */
[----:B0-----:R-:W-:Y:S01]  /*8da0*/  PRMT R10, R22, 0x7632, R10 ;  /* 0x00007632160a7816 */ /* 0x001fe2000000000a */
[----:B------:R-:W-:-:S02]  /*8db0*/  FADD.FTZ R2, R9, R132 ;  /* 0x0000008409027221 */ /* 0x000fc40000010000 */
[----:B------:R-:W-:Y:S01]  /*8dc0*/  STS.U16 [R96], R32 ;  /* 0x0000002060007388 */ /* 0x000fe20000000400 */
[----:B---3--:R-:W-:Y:S02]  /*8dd0*/  HADD2.F32 R9, -RZ, R8.H0_H0 ;  /* 0x20000008ff097230 */ /* 0x008fe40000004100 */
[----:B------:R-:W-:Y:S01]  /*8de0*/  @!P5 FMUL.FTZ R8, R11, -1.4426950216293334961 ;  /* 0xbfb8aa3b0b08d820 */ /* 0x000fe20000410000 */
        /* <DEDUP_REMOVED lines=31> */
[----:B------:R-:W-:Y:S01]  /*8fe0*/  @!P6 FMUL.FTZ R0, R0, -1.4426950216293334961 ;  /* 0xbfb8aa3b0000e820 */ /* 0x000fe20000410000 */
[----:B------:R-:W-:Y:S01]  /*8ff0*/  HADD2.F32 R3, -RZ, R3.H0_H0 ;  /* 0x20000003ff037230 */ /* 0x000fe20000004100 */
[----:B------:R-:W-:-:S04]  /*9000*/  FSETP.GTU.FTZ.AND P1, PT, R2, 20, PT ;  /* 0x41a000000200780b */ /* 0x000fc80003f3c000 */
[----:B------:R-:W1:Y:S01]  /*9010*/  @!P6 MUFU.EX2 R0, R0 ;  /* 0x000000000000e308 */ /* 0x000e620000000800 */
[----:B------:R-:W-:-:S05]  /*9020*/  FADD.FTZ R3, R3, R132 ;  /* 0x0000008403037221 */ /* 0x000fca0000010000 */
[----:B------:R-:W-:Y:S01]  /*9030*/  FSETP.GTU.FTZ.AND P2, PT, R3, 20, PT ;  /* 0x41a000000300780b */ /* 0x000fe20003f5c000 */
[----:B------:R-:W-:Y:S01]  /*9040*/  HADD2.F32 R7, -RZ, R7.H0_H0 ;  /* 0x20000007ff077230 */ /* 0x000fe20000004100 */
[----:B------:R-:W2:Y:S01]  /*9050*/  LDS R12, [UR18+0x420] ;  /* 0x00042012ff0c7984 */ /* 0x000ea20008000800 */
[----:B------:R-:W-:Y:S01]  /*9060*/  @!P1 FMUL.FTZ R2, R2, -1.4426950216293334961 ;  /* 0xbfb8aa3b02029820 */ /* 0x000fe20000410000 */
[----:B-1----:R-:W-:Y:S02]  /*9070*/  @!P6 FADD.FTZ R0, R0, 1 ;  /* 0x3f8000000000e421 */ /* 0x002fe40000010000 */
[----:B------:R-:W-:-:S07]  /*9080*/  FADD.FTZ R7, R7, R132 ;  /* 0x0000008407077221 */ /* 0x000fce0000010000 */
[----:B------:R-:W-:Y:S01]  /*9090*/  @!P2 FMUL.FTZ R3, R3, -1.4426950216293334961 ;  /* 0xbfb8aa3b0303a820 */ /* 0x000fe20000410000 */
[----:B------:R-:W-:Y:S01]  /*90a0*/  @!P6 MUFU.RCP R59, R0 ;  /* 0x00000000003be308 */ /* 0x000fe20000001000 */
[----:B0-----:R-:W-:Y:S01]  /*90b0*/  FADD.FTZ R10, R9, R132 ;  /* 0x00000084090a7221 */ /* 0x001fe20000010000 */
[----:B------:R-:W-:-:S06]  /*90c0*/  FSETP.GTU.FTZ.AND P3, PT, R7, 20, PT ;  /* 0x41a000000700780b */ /* 0x000fcc0003f7c000 */
[----:B------:R-:W0:Y:S01]  /*90d0*/  @!P1 MUFU.EX2 R2, R2 ;  /* 0x0000000200029308 */ /* 0x000e220000000800 */
[----:B------:R-:W-:-:S07]  /*90e0*/  FSETP.GTU.FTZ.AND P4, PT, R10, 20, PT ;  /* 0x41a000000a00780b */ /* 0x000fce0003f9c000 */
[----:B------:R-:W1:Y:S08]  /*90f0*/  @!P2 MUFU.EX2 R3, R3 ;  /* 0x000000030003a308 */ /* 0x000e700000000800 */
[----:B------:R-:W3:Y:S01]  /*9100*/  @!P5 MUFU.EX2 R8, R8 ;  /* 0x000000080008d308 */ /* 0x000ee20000000800 */
[----:B------:R-:W-:Y:S01]  /*9110*/  @!P3 FMUL.FTZ R9, R7, -1.4426950216293334961 ;  /* 0xbfb8aa3b0709b820 */ /* 0x000fe20000410000 */
[----:B0-----:R-:W-:Y:S01]  /*9120*/  @!P1 FADD.FTZ R6, R2, 1 ;  /* 0x3f80000002069421 */ /* 0x001fe20000010000 */
[----:B------:R-:W-:Y:S01]  /*9130*/  @!P6 FMUL.FTZ R44, R44, R59 ;  /* 0x0000003b2c2ce220 */ /* 0x000fe20000410000 */
[----:B------:R-:W-:-:S02]  /*9140*/  SHF.R.S32.HI R61, RZ, 0x1f, R4 ;  /* 0x0000001fff3d7819 */ /* 0x000fc40000011404 */
[----:B------:R-:W-:Y:S02]  /*9150*/  IADD3 R2, P6, R4, UR51, RZ ;  /* 0x0000003304027c10 */ /* 0x000fe4000ffde0ff */
[----:B------:R-:W-:Y:S01]  /*9160*/  MOV R0, UR51 ;  /* 0x0000003300007c02 */ /* 0x000fe20008000f00 */
[----:B------:R-:W-:Y:S01]  /*9170*/  @!P4 FMUL.FTZ R10, R10, -1.4426950216293334961 ;  /* 0xbfb8aa3b0a0ac820 */ /* 0x000fe20000410000 */
[----:B------:R-:W0:Y:S01]  /*9180*/  @!P3 MUFU.EX2 R9, R9 ;  /* 0x000000090009b308 */ /* 0x000e220000000800 */
[----:B-1----:R-:W-:Y:S01]  /*9190*/  @!P2 FADD.FTZ R7, R3, 1 ;  /* 0x3f8000000307a421 */ /* 0x002fe20000010000 */
[----:B------:R-:W-:Y:S02]  /*91a0*/  LEA.HI.X.SX32 R3, R0, R61, 0x1, P6 ;  /* 0x0000003d00037211 */ /* 0x000fe400030f0eff */
[----:B--2---:R-:W-:Y:S01]  /*91b0*/  ISETP.GE.AND P6, PT, R4, R12, PT ;  /* 0x0000000c0400720c */ /* 0x004fe20003fc6270 */
[----:B---3--:R-:W-:-:S03]  /*91c0*/  @!P5 FADD.FTZ R8, R8, 1 ;  /* 0x3f8000000808d421 */ /* 0x008fc60000010000 */
[----:B------:R-:W1:Y:S01]  /*91d0*/  @!P4 MUFU.EX2 R10, R10 ;  /* 0x0000000a000ac308 */ /* 0x000e620000000800 */
[----:B------:R-:W-:Y:S02]  /*91e0*/  UIMAD UR16, UR49, UR30, URZ ;  /* 0x0000001e311072a4 */ /* 0x000fe4000f8e023f */
[----:B------:R-:W-:-:S05]  /*91f0*/  UIMAD UR17, UR49, UR28, URZ ;  /* 0x0000001c311172a4 */ /* 0x000fca000f8e023f */
[----:B------:R2:W3:Y:S01]  /*9200*/  @!P1 MUFU.RCP R14, R6 ;  /* 0x00000006000e9308 */ /* 0x0004e20000001000 */
[----:B------:R-:W-:Y:S02]  /*9210*/  UIMAD.WIDE.U32 UR6, UR48, UR30, URZ ;  /* 0x0000001e300672a5 */ /* 0x000fe4000f8e003f */
[----:B------:R-:W-:-:S05]  /*9220*/  UIMAD UR19, UR48, UR31, UR16 ;  /* 0x0000001f301372a4 */ /* 0x000fca000f8e0210 */
        /* <DEDUP_REMOVED lines=21> */
.L_x_7431:
[----:B------:R-:W-:Y:S05]  /*9380*/  BSYNC B0 ;  /* 0x0000000000007941 */ /* 0x000fea0003800000 */
.L_x_7430:
        /* <DEDUP_REMOVED lines=10> */
[----:B------:R-:W-:Y:S01]  /*9430*/  ULDC.64 UR32, c[0x0][0x3e0] ;  /* 0x0000f80000207ab9 */ /* 0x000fe20000000a00 */
[----:B------:R-:W-:Y:S01]  /*9440*/  USHF.R.S32.HI UR19, URZ, 0x1f, UR29 ;  /* 0x0000001f3f137899 */ /* 0x000fe2000801141d */
[C---:B--2---:R-:W-:Y:S01]  /*9450*/  LEA R6, P1, R4.reuse, UR32, 0x1 ;  /* 0x0000002004067c11 */ /* 0x044fe2000f8208ff */
[----:B------:R-:W-:Y:S01]  /*9460*/  UIADD3 UR17, UP0, UR29, UR6, URZ ;  /* 0x000000061d117290 */ /* 0x000fe2000ff1e03f */
[----:B------:R-:W-:Y:S01]  /*9470*/  @!P5 FMUL.FTZ R49, R49, R16 ;  /* 0x000000103131d220 */ /* 0x000fe20000410000 */
[----:B------:R-:W2:Y:S01]  /*9480*/  @!P4 MUFU.RCP R10, R10 ;  /* 0x0000000a000ac308 */ /* 0x000ea20000001000 */
[----:B-1----:R-:W-:Y:S01]  /*9490*/  LEA.HI.X R0, R4, UR33, R61, 0x1, P1 ;  /* 0x0000002104007c11 */ /* 0x002fe200088f0c3d */
[----:B------:R-:W-:Y:S01]  /*94a0*/  UIADD3.X UR6, UR19, UR31, UR7, UP0, !UPT ;  /* 0x0000001f13067290 */ /* 0x000fe200087fe407 */
[----:B------:R-:W-:Y:S01]  /*94b0*/  ISETP.GE.AND P5, PT, R126, R12, PT ;  /* 0x0000000c7e00720c */ /* 0x000fe20003fa6270 */
        /* <DEDUP_REMOVED lines=126> */
.L_x_7433:
[----:B------:R-:W-:Y:S05]  /*9ca0*/  BSYNC B0 ;  /* 0x0000000000007941 */ /* 0x000fea0003800000 */
.L_x_7432:
        /* <DEDUP_REMOVED lines=56> */
.L_x_7359:
        /* <DEDUP_REMOVED lines=25> */
[----:B------:R-:W-:Y:S02]  /*a1c0*/  MOV R2, UR24 ;  /* 0x0000001800027c02 */ /* 0x000fe40008000f00 */
[----:B------:R-:W-:-:S05]  /*a1d0*/  MOV R3, UR25 ;  /* 0x0000001900037c02 */ /* 0x000fca0008000f00 */
[----:B------:R1:W-:Y:S02]  /*a1e0*/  REDG.E.ADD.F32.FTZ.RN.STRONG.GPU desc[UR20][R2.64], R4 ;  /* 0x00000004020079a6 */ /* 0x0003e4000c10f394 */
.L_x_7436:
[----:B------:R-:W-:Y:S05]  /*a1f0*/  BSYNC B0 ;  /* 0x0000000000007941 */ /* 0x000fea0003800000 */
.L_x_7435:
        /* <DEDUP_REMOVED lines=31> */
.L_x_7438:
[----:B0-----:R-:W0:Y:S02]  /*a3f0*/  S2R R11, SR_TID.X ;  /* 0x00000000000b7919 */ /* 0x001e240000002100 */
.L_x_7439:
[----:B------:R-:W-:Y:S05]  /*a400*/  BSYNC B0 ;  /* 0x0000000000007941 */ /* 0x000fea0003800000 */
.L_x_7437:
        /* <DEDUP_REMOVED lines=23> */
.L_x_7441:
        /* <DEDUP_REMOVED lines=30> */
.L_x_7440:
[----:B------:R-:W-:Y:S05]  /*a760*/  EXIT ;  /* 0x000000000000794d */ /* 0x000fea0003800000 */
.L_x_7442:
        /* <DEDUP_REMOVED lines=9> */
.L_x_10986:


//--------------------- .text._Z25selective_scan_bwd_kernelI32Selective_Scan_bwd_kernel_traitsILi32ELi16ELb0ELb1ELb0ELb1ELb1EN3c104HalfEfEEv12SSMParamsBwd --------------------------
	.section	.text._Z25selective_scan_bwd_kernelI32Selective_Scan_bwd_kernel_traitsILi32ELi16ELb0ELb1ELb0ELb1ELb1EN3c104HalfEfEEv12SSMParamsBwd,"ax",@progbits
	.align	128
        .global         _Z25selective_scan_bwd_kernelI32Selective_Scan_bwd_kernel_traitsILi32ELi16ELb0ELb1ELb0ELb1ELb1EN3c104HalfEfEEv12SSMParamsBwd
        .type           _Z25selective_scan_bwd_kernelI32Selective_Scan_bwd_kernel_traitsILi32ELi16ELb0ELb1ELb0ELb1ELb1EN3c104HalfEfEEv12SSMParamsBwd,@function
        .size           _Z25selective_scan_bwd_kernelI32Selective_Scan_bwd_kernel_traitsILi32ELi16ELb0ELb1ELb0ELb1ELb1EN3c104HalfEfEEv12SSMParamsBwd,(.L_x_10987 - _Z25selective_scan_bwd_kernelI32Selective_Scan_bwd_kernel_traitsILi32ELi16ELb0ELb1ELb0ELb1ELb1EN3c104HalfEfEEv12SSMParamsBwd)
        .other          _Z25selective_scan_bwd_kernelI32Selective_Scan_bwd_kernel_traitsILi32ELi16ELb0ELb1ELb0ELb1ELb1EN3c104HalfEfEEv12SSMParamsBwd,@"STO_CUDA_ENTRY STV_DEFAULT"
_Z25selective_scan_bwd_kernelI32Selective_Scan_bwd_kernel_traitsILi32ELi16ELb0ELb1ELb0ELb1ELb1EN3c104HalfEfEEv12SSMParamsBwd:
.text._Z25selective_scan_bwd_kernelI32Selective_Scan_bwd_kernel_traitsILi32ELi16ELb0ELb1ELb0ELb1ELb1EN3c104HalfEfEEv12SSMParamsBwd:
        /* <DEDUP_REMOVED lines=169> */
.L_x_7523:
        /* <DEDUP_REMOVED lines=347> */
.L_x_7445:
[----:B------:R-:W-:Y:S05]  /*2040*/  BSYNC B0 ;  /* 0x0000000000007941 */ /* 0x000fea0003800000 */
.L_x_7444:
        /* <DEDUP_REMOVED lines=36> */
.L_x_7447:
[----:B------:R-:W-:Y:S05]  /*2290*/  BSYNC B0 ;  /* 0x0000000000007941 */ /* 0x000fea0003800000 */
.L_x_7446:
        /* <DEDUP_REMOVED lines=36> */
.L_x_7449:
[----:B------:R-:W-:Y:S05]  /*24e0*/  BSYNC B0 ;  /* 0x0000000000007941 */ /* 0x000fea0003800000 */
.L_x_7448:
        /* <DEDUP_REMOVED lines=36> */
.L_x_7451:
[----:B------:R-:W-:Y:S05]  /*2730*/  BSYNC B0 ;  /* 0x0000000000007941 */ /* 0x000fea0003800000 */
.L_x_7450:
        /* <DEDUP_REMOVED lines=36> */
.L_x_7453:
[----:B------:R-:W-:Y:S05]  /*2980*/  BSYNC B0 ;  /* 0x0000000000007941 */ /* 0x000fea0003800000 */
.L_x_7452:
        /* <DEDUP_REMOVED lines=36> */
.L_x_7455:
[----:B------:R-:W-:Y:S05]  /*2bd0*/  BSYNC B0 ;  /* 0x0000000000007941 */ /* 0x000fea0003800000 */
.L_x_7454:
        /* <DEDUP_REMOVED lines=36> */
.L_x_7457:
[----:B------:R-:W-:Y:S05]  /*2e20*/  BSYNC B0 ;  /* 0x0000000000007941 */ /* 0x000fea0003800000 */
.L_x_7456:
        /* <DEDUP_REMOVED lines=38> */
.L_x_7459:
[----:B------:R-:W-:Y:S05]  /*3090*/  BSYNC B0 ;  /* 0x0000000000007941 */ /* 0x000fea0003800000 */
.L_x_7458:
        /* <DEDUP_REMOVED lines=39> */
.L_x_7461:
[----:B------:R-:W-:Y:S05]  /*3310*/  BSYNC B0 ;  /* 0x0000000000007941 */ /* 0x000fea0003800000 */
.L_x_7460:
        /* <DEDUP_REMOVED lines=39> */
.L_x_7463:
[----:B------:R-:W-:Y:S05]  /*3590*/  BSYNC B0 ;  /* 0x0000000000007941 */ /* 0x000fea0003800000 */
.L_x_7462:
        /* <DEDUP_REMOVED lines=40> */
.L_x_7465:
[----:B------:R-:W-:Y:S05]  /*3820*/  BSYNC B0 ;  /* 0x0000000000007941 */ /* 0x000fea0003800000 */
.L_x_7464:
        /* <DEDUP_REMOVED lines=33> */
.L_x_7467:
[----:B------:R-:W-:Y:S05]  /*3a40*/  BSYNC B0 ;  /* 0x0000000000007941 */ /* 0x000fea0003800000 */
.L_x_7466:
        /* <DEDUP_REMOVED lines=33> */
.L_x_7469:
[----:B------:R-:W-:Y:S05]  /*3c60*/  BSYNC B0 ;  /* 0x0000000000007941 */ /* 0x000fea0003800000 */
.L_x_7468:
        /* <DEDUP_REMOVED lines=33> */
.L_x_7471:
[----:B------:R-:W-:Y:S05]  /*3e80*/  BSYNC B0 ;  /* 0x0000000000007941 */ /* 0x000fea0003800000 */
.L_x_7470:
        /* <DEDUP_REMOVED lines=33> */
.L_x_7473:
[----:B------:R-:W-:Y:S05]  /*40a0*/  BSYNC B0 ;  /* 0x0000000000007941 */ /* 0x000fea0003800000 */
.L_x_7472:
        /* <DEDUP_REMOVED lines=33> */
.L_x_7475:
[----:B------:R-:W-:Y:S05]  /*42c0*/  BSYNC B0 ;  /* 0x0000000000007941 */ /* 0x000fea0003800000 */
.L_x_7474:
[----:B------:R-:W-:Y:S01]  /*42d0*/  ULDC.64 UR8, c[0x0][0x2a8] ;  /* 0x0000aa0000087ab9 */ /* 0x000fe20000000a00 */
[----:B------:R-:W-:Y:S01]  /*42e0*/  @!P0 IMAD.WIDE.U32 R20, R2, UR17, R4 ;  /* 0x0000001102148c25 */ /* 0x000fe2000f8e0004 */
[----:B------:R-:W-:Y:S01]  /*42f0*/  ULDC.64 UR12, c[0x0][0x2b8] ;  /* 0x0000ae00000c7ab9 */ /* 0x000fe20000000a00 */
[----:B------:R-:W-:Y:S01]  /*4300*/  SHF.R.S32.HI R75, RZ, 0x1f, R77 ;  /* 0x0000001fff4b7819 */ /* 0x000fe2000001144d */
        /* <DEDUP_REMOVED lines=12> */
[----:B------:R-:W-:Y:S01]  /*43d0*/  IMAD R14, R205, UR12, RZ ;  /* 0x0000000ccd0e7c24 */ /* 0x000fe2000f8e02ff */
[----:B------:R-:W-:Y:S01]  /*43e0*/  IADD3 R17, R17, R3, RZ ;  /* 0x0000000311117210 */ /* 0x000fe20007ffe0ff */
[----:B------:R-:W-:Y:S01]  /*43f0*/  ULDC.64 UR8, c[0x0][0x318] ;  /* 0x0000c60000087ab9 */ /* 0x000fe20000000a00 */
[----:B------:R-:W-:Y:S01]  /*4400*/  @!P0 IADD3.X R25, R7, R19, R23, P1, !PT ;  /* 0x0000001307198210 */ /* 0x000fe20000ffe417 */
[----:B------:R-:W-:Y:S01]  /*4410*/  IMAD R29, R141, UR13, R14 ;  /* 0x0000000d8d1d7c24 */ /* 0x000fe2000f8e020e */
[----:B------:R-:W-:Y:S01]  /*4420*/  IADD3.X R19, R75, R23, R15, P2, !PT ;  /* 0x000000174b137210 */ /* 0x000fe200017fe40f */
[C---:B------:R-:W-:Y:S01]  /*4430*/  @!P0 IMAD.WIDE.U32 R2, R141.reuse, UR12, R20 ;  /* 0x0000000c8d028c25 */ /* 0x040fe2000f8e0014 */
[C---:B------:R-:W-:Y:S01]  /*4440*/  LEA R23, P1, R6.reuse, UR8, 0x1 ;  /* 0x0000000806177c11 */ /* 0x040fe2000f8208ff */
[----:B------:R-:W-:Y:S02]  /*4450*/  LDS.U16 R58, [R108+0x8] ;  /* 0x000008006c3a7984 */ /* 0x000fe40000000400 */
[----:B------:R-:W-:Y:S01]  /*4460*/  IMAD.WIDE.U32 R14, R141, UR12, R16 ;  /* 0x0000000c8d0e7c25 */ /* 0x000fe2000f8e0010 */
[----:B------:R-:W-:Y:S01]  /*4470*/  LEA.HI.X R16, R6, UR9, R7, 0x1, P1 ;  /* 0x0000000906107c11 */ /* 0x000fe200088f0c07 */
[----:B------:R-:W-:Y:S01]  /*4480*/  LDS.U16 R57, [R108+0xa] ;  /* 0x00000a006c397984 */ /* 0x000fe20000000400 */
[----:B------:R-:W-:-:S02]  /*4490*/  LEA R20, P2, R0, R23, 0x1 ;  /* 0x0000001700147211 */ /* 0x000fc400078408ff */
[----:B------:R-:W-:Y:S01]  /*44a0*/  @!P0 LEA R22, P1, R18, UR8, 0x1 ;  /* 0x0000000812168c11 */ /* 0x000fe2000f8208ff */
[----:B--2---:R-:W-:Y:S01]  /*44b0*/  LDS.U16 R40, [R108+0xc] ;  /* 0x00000c006c287984 */ /* 0x004fe20000000400 */
[----:B------:R-:W-:Y:S02]  /*44c0*/  @!P0 IADD3 R27, P3, R6, R2, RZ ;  /* 0x00000002061b8210 */ /* 0x000fe40007f7e0ff */
        /* <DEDUP_REMOVED lines=18> */
[----:B------:R-:W-:Y:S04]  /*45f0*/  LDS.U16 R16, [R108+0x1c] ;  /* 0x00001c006c107984 */ /* 0x000fe80000000400 */
[----:B------:R-:W-:Y:S01]  /*4600*/  LDS.U16 R0, [R108+0x1e] ;  /* 0x00001e006c007984 */ /* 0x000fe20000000400 */
[----:B------:R-:W-:-:S02]  /*4610*/  LEA.HI.X R3, R24, R26, R15, 0x1, P2 ;  /* 0x0000001a18037211 */ /* 0x000fc400010f0c0f */
[----:B------:R-:W-:Y:S02]  /*4620*/  @!P0 LEA.HI.X R15, R27, UR9, R28, 0x1, P1 ;  /* 0x000000091b0f8c11 */ /* 0x000fe400088f0c1c */
        /* <DEDUP_REMOVED lines=133> */
[----:B------:R-:W-:Y:S01]  /*4e80*/  FMUL.FTZ R61, R20, -1.4426950216293334961 ;  /* 0xbfb8aa3b143d7820 */ /* 0x000fe20000410000 */
[----:B------:R-:W-:Y:S02]  /*4e90*/  HADD2.F32 R31, -RZ, R33.H0_H0 ;  /* 0x20000021ff1f7230 */ /* 0x000fe40000004100 */
[----:B------:R-:W-:Y:S02]  /*4ea0*/  HADD2.F32 R33, -RZ, R34.H0_H0 ;  /* 0x20000022ff217230 */ /* 0x000fe40000004100 */
[----:B------:R-:W-:Y:S02]  /*4eb0*/  HADD2.F32 R34, -RZ, R35.H0_H0 ;  /* 0x20000023ff227230 */ /* 0x000fe40000004100 */
[----:B------:R-:W-:Y:S02]  /*4ec0*/  HADD2.F32 R35, -RZ, R36.H0_H0 ;  /* 0x20000024ff237230 */ /* 0x000fe40000004100 */
[----:B------:R-:W-:Y:S01]  /*4ed0*/  FMUL.FTZ R62, R21, -1.4426950216293334961 ;  /* 0xbfb8aa3b153e7820 */ /* 0x000fe20000410000 */
[----:B------:R-:W-:-:S02]  /*4ee0*/  HADD2.F32 R36, -RZ, R37.H0_H0 ;  /* 0x20000025ff247230 */ /* 0x000fc40000004100 */
[----:B------:R-:W-:Y:S02]  /*4ef0*/  HADD2.F32 R37, -RZ, R41.H0_H0 ;  /* 0x20000029ff257230 */ /* 0x000fe40000004100 */
[----:B------:R-:W-:Y:S01]  /*4f00*/  FMUL.FTZ R60, R22, -1.4426950216293334961 ;  /* 0xbfb8aa3b163c7820 */ /* 0x000fe20000410000 */
[----:B------:R-:W-:Y:S08]  /*4f10*/  MUFU.EX2 R61, R61 ;  /* 0x0000003d003d7308 */ /* 0x000ff00000000800 */
[----:B------:R-:W-:Y:S01]  /*4f20*/  MUFU.EX2 R62, R62 ;  /* 0x0000003e003e7308 */ /* 0x000fe20000000800 */
[----:B------:R-:W-:-:S07]  /*4f30*/  HADD2.F32 R23, -RZ, R23.H0_H0 ;  /* 0x20000017ff177230 */ /* 0x000fce0000004100 */
[----:B------:R-:W1:Y:S01]  /*4f40*/  MUFU.EX2 R60, R60 ;  /* 0x0000003c003c7308 */ /* 0x000e620000000800 */
[----:B0-----:R-:W-:Y:S01]  /*4f50*/  FMUL.FTZ R2, R23, -1.4426950216293334961 ;  /* 0xbfb8aa3b17027820 */ /* 0x001fe20000410000 */
[----:B------:R-:W-:-:S06]  /*4f60*/  FMUL.FTZ R64, R25, -1.4426950216293334961 ;  /* 0xbfb8aa3b19407820 */ /* 0x000fcc0000410000 */
[----:B------:R-:W0:Y:S01]  /*4f70*/  MUFU.EX2 R3, R2 ;  /* 0x0000000200037308 */ /* 0x000e220000000800 */
[----:B-1----:R-:W-:-:S07]  /*4f80*/  FADD.FTZ R60, R60, 1 ;  /* 0x3f8000003c3c7421 */ /* 0x002fce0000010000 */
[----:B------:R-:W1:Y:S01]  /*4f90*/  MUFU.EX2 R64, R64 ;  /* 0x0000004000407308 */ /* 0x000e620000000800 */
[----:B------:R-:W-:Y:S01]  /*4fa0*/  FMUL.FTZ R63, R24, -1.4426950216293334961 ;  /* 0xbfb8aa3b183f7820 */ /* 0x000fe20000410000 */
[----:B------:R-:W-:Y:S02]  /*4fb0*/  HADD2.F32 R49, -RZ, R49.H0_H0 ;  /* 0x20000031ff317230 */ /* 0x000fe40000004100 */
[----:B------:R-:W-:Y:S01]  /*4fc0*/  FMUL.FTZ R65, R26, -1.4426950216293334961 ;  /* 0xbfb8aa3b1a417820 */ /* 0x000fe20000410000 */
[----:B------:R-:W-:Y:S02]  /*4fd0*/  HADD2.F32 R52, -RZ, R52.H0_H0 ;  /* 0x20000034ff347230 */ /* 0x000fe40000004100 */
[----:B------:R-:W-:Y:S02]  /*4fe0*/  HADD2.F32 R73, -RZ, R73.H0_H0 ;  /* 0x20000049ff497230 */ /* 0x000fe40000004100 */
[----:B0-----:R-:W-:Y:S01]  /*4ff0*/  FADD.FTZ R3, R3, 1 ;  /* 0x3f80000003037421 */ /* 0x001fe20000010000 */
[----:B------:R-:W0:Y:S01]  /*5000*/  MUFU.EX2 R63, R63 ;  /* 0x0000003f003f7308 */ /* 0x000e220000000800 */
[----:B------:R-:W-:Y:S01]  /*5010*/  FMUL.FTZ R71, R35, -1.4426950216293334961 ;  /* 0xbfb8aa3b23477820 */ /* 0x000fe20000410000 */
[----:B------:R-:W-:-:S06]  /*5020*/  FMUL.FTZ R70, R34, -1.4426950216293334961 ;  /* 0xbfb8aa3b22467820 */ /* 0x000fcc0000410000 */
[----:B------:R-:W2:Y:S01]  /*5030*/  MUFU.EX2 R65, R65 ;  /* 0x0000004100417308 */ /* 0x000ea20000000800 */
[----:B------:R-:W-:-:S07]  /*5040*/  FMUL.FTZ R2, R27, -1.4426950216293334961 ;  /* 0xbfb8aa3b1b027820 */ /* 0x000fce0000410000 */
[----:B------:R-:W-:Y:S01]  /*5050*/  MUFU.EX2 R149, R71 ;  /* 0x0000004700957308 */ /* 0x000fe20000000800 */
[----:B------:R-:W-:-:S07]  /*5060*/  FMUL.FTZ R67, R28, -1.4426950216293334961 ;  /* 0xbfb8aa3b1c437820 */ /* 0x000fce0000410000 */
[----:B------:R-:W-:Y:S01]  /*5070*/  MUFU.EX2 R145, R70 ;  /* 0x0000004600917308 */ /* 0x000fe20000000800 */
[----:B------:R-:W-:Y:S01]  /*5080*/  FMUL.FTZ R68, R30, -1.4426950216293334961 ;  /* 0xbfb8aa3b1e447820 */ /* 0x000fe20000410000 */
[----:B------:R-:W-:-:S06]  /*5090*/  FMUL.FTZ R69, R31, -1.4426950216293334961 ;  /* 0xbfb8aa3b1f457820 */ /* 0x000fcc0000410000 */
[----:B------:R3:W-:Y:S08]  /*50a0*/  MUFU.EX2 R66, R2 ;  /* 0x0000000200427308 */ /* 0x0007f00000000800 */
[----:B------:R-:W-:Y:S01]  /*50b0*/  MUFU.EX2 R67, R67 ;  /* 0x0000004300437308 */ /* 0x000fe20000000800 */
[----:B---3--:R-:W-:Y:S01]  /*50c0*/  FMUL.FTZ R2, R33, -1.4426950216293334961 ;  /* 0xbfb8aa3b21027820 */ /* 0x008fe20000410000 */
[----:B------:R-:W-:-:S06]  /*50d0*/  HADD2.F32 R72, -RZ, R72.H0_H0 ;  /* 0x20000048ff487230 */ /* 0x000fcc0000004100 */
[----:B------:R-:W-:Y:S08]  /*50e0*/  MUFU.EX2 R68, R68 ;  /* 0x0000004400447308 */ /* 0x000ff00000000800 */
[----:B------:R-:W-:Y:S01]  /*50f0*/  MUFU.EX2 R69, R69 ;  /* 0x0000004500457308 */ /* 0x000fe20000000800 */
[----:B------:R-:W-:Y:S04]  /*5100*/  STS.U16 [R124], R43 ;  /* 0x0000002b7c007388 */ /* 0x000fe80000000400 */
        /* <DEDUP_REMOVED lines=16> */
[----:B------:R-:W5:Y:S04]  /*5210*/  LDS.U16 R42, [R108+0x2] ;  /* 0x000002006c2a7984 */ /* 0x000f680000000400 */
[----:B------:R-:W5:Y:S04]  /*5220*/  LDS.U16 R41, [R108] ;  /* 0x000000006c297984 */ /* 0x000f680000000400 */
[----:B------:R-:W5:Y:S01]  /*5230*/  LDS.U16 R44, [R108+0x4] ;  /* 0x000004006c2c7984 */ /* 0x000f620000000400 */
[----:B---3--:R-:W-:Y:S01]  /*5240*/  FADD.FTZ R45, R61, 1 ;  /* 0x3f8000003d2d7421 */ /* 0x008fe20000010000 */
[----:B----4-:R-:W-:Y:S01]  /*5250*/  FADD.FTZ R46, R62, 1 ;  /* 0x3f8000003e2e7421 */ /* 0x010fe20000010000 */
[----:B------:R-:W-:Y:S01]  /*5260*/  MUFU.RCP R43, R60 ;  /* 0x0000003c002b7308 */ /* 0x000fe20000001000 */
[----:B------:R-:W3:Y:S04]  /*5270*/  LDS.U16 R53, [R108+0x6] ;  /* 0x000006006c357984 */ /* 0x000ee80000000400 */
[----:B------:R-:W4:Y:S03]  /*5280*/  LDS.U16 R55, [R108+0x8] ;  /* 0x000008006c377984 */ /* 0x000f260000000400 */
[----:B------:R-:W5:Y:S01]  /*5290*/  MUFU.RCP R45, R45 ;  /* 0x0000002d002d7308 */ /* 0x000f620000001000 */
[----:B------:R-:W4:Y:S01]  /*52a0*/  LDS.U16 R56, [R108+0xa] ;  /* 0x00000a006c387984 */ /* 0x000f220000000400 */
[----:B-1----:R-:W-:-:S03]  /*52b0*/  FADD.FTZ R50, R64, 1 ;  /* 0x3f80000040327421 */ /* 0x002fc60000010000 */
[----:B------:R-:W1:Y:S03]  /*52c0*/  LDS.U16 R14, [R108+0xc] ;  /* 0x00000c006c0e7984 */ /* 0x000e660000000400 */
[----:B------:R-:W3:Y:S01]  /*52d0*/  MUFU.RCP R46, R46 ;  /* 0x0000002e002e7308 */ /* 0x000ee20000001000 */
[----:B0-----:R-:W-:Y:S01]  /*52e0*/  FADD.FTZ R47, R63, 1 ;  /* 0x3f8000003f2f7421 */ /* 0x001fe20000010000 */
[----:B--2---:R-:W-:Y:S01]  /*52f0*/  FADD.FTZ R51, R65, 1 ;  /* 0x3f80000041337421 */ /* 0x004fe20000010000 */
[----:B------:R-:W-:Y:S04]  /*5300*/  LDS.U16 R147, [R108+0x12] ;  /* 0x000012006c937984 */ /* 0x000fe80000000400 */
[----:B------:R-:W-:Y:S01]  /*5310*/  LDS.U16 R156, [R108+0x14] ;  /* 0x000014006c9c7984 */ /* 0x000fe20000000400 */
[----:B-----5:R-:W-:Y:S01]  /*5320*/  FADD.FTZ R15, -R45, 1 ;  /* 0x3f8000002d0f7421 */ /* 0x020fe20000010100 */
[----:B------:R0:W2:Y:S02]  /*5330*/  MUFU.RCP R48, R3 ;  /* 0x0000000300307308 */ /* 0x0000a40000001000 */
[----:B------:R-:W-:Y:S01]  /*5340*/  LDS.U16 R158, [R108+0x16] ;  /* 0x000016006c9e7984 */ /* 0x000fe20000000400 */
[----:B------:R-:W-:-:S02]  /*5350*/  HADD2.F32 R42, -RZ, R42.H0_H0 ;  /* 0x2000002aff2a7230 */ /* 0x000fc40000004100 */
[----:B------:R-:W-:Y:S01]  /*5360*/  FADD.FTZ R54, R66, 1 ;  /* 0x3f80000042367421 */ /* 0x000fe20000010000 */
[----:B------:R-:W-:Y:S02]  /*5370*/  HADD2.F32 R58, -RZ, R58.H0_H0 ;  /* 0x2000003aff3a7230 */ /* 0x000fe40000004100 */
[----:B------:R-:W-:Y:S01]  /*5380*/  FADD.FTZ R67, R67, 1 ;  /* 0x3f80000043437421 */ /* 0x000fe20000010000 */
[----:B------:R-:W-:Y:S02]  /*5390*/  HADD2.F32 R41, -RZ, R41.H0_H0 ;  /* 0x20000029ff297230 */ /* 0x000fe40000004100 */
[----:B------:R-:W-:Y:S01]  /*53a0*/  FMUL.FTZ R62, R49, R42 ;  /* 0x0000002a313e7220 */ /* 0x000fe20000410000 */
[----:B------:R5:W-:Y:S01]  /*53b0*/  MUFU.EX2 R143, R2 ;  /* 0x00000002008f7308 */ /* 0x000be20000000800 */
[----:B------:R-:W-:Y:S01]  /*53c0*/  FMUL.FTZ R74, R36, -1.4426950216293334961 ;  /* 0xbfb8aa3b244a7820 */ /* 0x000fe20000410000 */
[----:B------:R-:W-:Y:S02]  /*53d0*/  HADD2.F32 R44, -RZ, R44.H0_H0 ;  /* 0x2000002cff2c7230 */ /* 0x000fe40000004100 */
[----:B0-----:R-:W-:Y:S01]  /*53e0*/  FADD.FTZ R3, -R43, 1 ;  /* 0x3f8000002b037421 */ /* 0x001fe20000010100 */
[----:B---3--:R-:W-:Y:S01]  /*53f0*/  FADD.FTZ R64, -R46, 1 ;  /* 0x3f8000002e407421 */ /* 0x008fe20000010100 */
        /* <DEDUP_REMOVED lines=9> */
[----:B------:R-:W-:Y:S01]  /*5490*/  HADD2.F32 R57, -RZ, R57.H0_H0 ;  /* 0x20000039ff397230 */ /* 0x000fe20000004100 */
[----:B------:R-:W-:Y:S01]  /*54a0*/  LDS.U16 R15, [R108+0xe] ;  /* 0x00000e006c0f7984 */ /* 0x000fe20000000400 */
[----:B------:R-:W-:Y:S01]  /*54b0*/  FMUL.FTZ R70, R60, R3 ;  /* 0x000000033c467220 */ /* 0x000fe20000410000 */
[----:B------:R-:W-:-:S02]  /*54c0*/  FMUL.FTZ R3, R61, R64 ;  /* 0x000000403d037220 */ /* 0x000fc40000410000 */
[----:B------:R-:W0:Y:S01]  /*54d0*/  LDS.U16 R64, [R108+0x10] ;  /* 0x000010006c407984 */ /* 0x000e220000000400 */
[----:B------:R-:W3:Y:S01]  /*54e0*/  MUFU.RCP R47, R47 ;  /* 0x0000002f002f7308 */ /* 0x000ee20000001000 */
[----:B------:R-:W-:Y:S02]  /*54f0*/  HADD2.F32 R53, -RZ, R53.H0_H0 ;  /* 0x20000035ff357230 */ /* 0x000fe40000004100 */
[----:B------:R-:W-:Y:S01]  /*5500*/  FADD.FTZ R151, R149, 1 ;  /* 0x3f80000095977421 */ /* 0x000fe20000010000 */
[----:B------:R-:W0:Y:S04]  /*5510*/  LDS.U16 R160, [R108+0x18] ;  /* 0x000018006ca07984 */ /* 0x000e280000000400 */
[----:B------:R-:W-:Y:S01]  /*5520*/  LDS.U16 R164, [R108+0x1c] ;  /* 0x00001c006ca47984 */ /* 0x000fe20000000400 */
[----:B------:R-:W1:Y:S03]  /*5530*/  MUFU.RCP R50, R50 ;  /* 0x0000003200327308 */ /* 0x000e660000001000 */
[----:B------:R-:W-:Y:S05]  /*5540*/  LDS.U16 R166, [R108+0x1e] ;  /* 0x00001e006ca67984 */ /* 0x000fea0000000400 */
[----:B------:R-:W0:Y:S01]  /*5550*/  MUFU.RCP R51, R51 ;  /* 0x0000003300337308 */ /* 0x000e220000001000 */
[----:B--2---:R-:W-:Y:S01]  /*5560*/  FADD.FTZ R60, -R48, 1 ;  /* 0x3f800000303c7421 */ /* 0x004fe20000010100 */
[----:B----4-:R-:W-:-:S02]  /*5570*/  HADD2.F32 R55, -RZ, R55.H0_H0 ;  /* 0x20000037ff377230 */ /* 0x010fc40000004100 */
[----:B------:R-:W-:Y:S01]  /*5580*/  FMUL.FTZ R63, R72, R53 ;  /* 0x00000035483f7220 */ /* 0x000fe20000410000 */
[----:B------:R-:W-:Y:S02]  /*5590*/  HADD2.F32 R56, -RZ, R56.H0_H0 ;  /* 0x20000038ff387230 */ /* 0x000fe40000004100 */
[----:B------:R-:W-:Y:S01]  /*55a0*/  FFMA.FTZ R60, R23, R60, 1 ;  /* 0x3f800000173c7423 */ /* 0x000fe2000001003c */
[----:B------:R-:W2:Y:S01]  /*55b0*/  MUFU.RCP R54, R54 ;  /* 0x0000003600367308 */ /* 0x000ea20000001000 */
[----:B------:R-:W-:Y:S01]  /*55c0*/  FMUL.FTZ R63, R48, R63 ;  /* 0x0000003f303f7220 */ /* 0x000fe20000410000 */
[----:B-----5:R-:W-:Y:S01]  /*55d0*/  FMUL.FTZ R2, R37, -1.4426950216293334961 ;  /* 0xbfb8aa3b25027820 */ /* 0x020fe20000410000 */
[----:B---3--:R-:W-:Y:S01]  /*55e0*/  FADD.FTZ R65, -R47, 1 ;  /* 0x3f8000002f417421 */ /* 0x008fe20000010100 */
[----:B------:R-:W-:Y:S01]  /*55f0*/  FMUL.FTZ R62, R58, R55 ;  /* 0x000000373a3e7220 */ /* 0x000fe20000410000 */
[----:B------:R-:W-:Y:S01]  /*5600*/  FADD.FTZ R61, R68, 1 ;  /* 0x3f800000443d7421 */ /* 0x000fe20000010000 */
[----:B------:R-:W3:Y:S01]  /*5610*/  LDS.U16 R149, [R108+0x1a] ;  /* 0x00001a006c957984 */ /* 0x000ee20000000400 */
[----:B------:R-:W-:Y:S01]  /*5620*/  FADD.FTZ R68, R69, 1 ;  /* 0x3f80000045447421 */ /* 0x000fe20000010000 */
[----:B------:R4:W5:Y:S01]  /*5630*/  MUFU.RCP R59, R67 ;  /* 0x00000043003b7308 */ /* 0x0009620000001000 */
[----:B-1----:R-:W-:Y:S01]  /*5640*/  FADD.FTZ R66, -R50, 1 ;  /* 0x3f80000032427421 */ /* 0x002fe20000010100 */
[----:B------:R-:W-:-:S02]  /*5650*/  HADD2.F32 R69, -RZ, R40.H0_H0 ;  /* 0x20000028ff457230 */ /* 0x000fc40000004100 */
[----:B------:R-:W-:Y:S01]  /*5660*/  FFMA.FTZ R65, R24, R65, 1 ;  /* 0x3f80000018417423 */ /* 0x000fe20000010041 */
[----:B------:R-:W-:Y:S01]  /*5670*/  FMUL.FTZ R62, R47, R62 ;  /* 0x0000003e2f3e7220 */ /* 0x000fe20000410000 */
[----:B------:R-:W-:Y:S02]  /*5680*/  HADD2.F32 R40, -RZ, R14.H0_H0 ;  /* 0x2000000eff287230 */ /* 0x000fe40000004100 */
[----:B------:R1:W-:Y:S01]  /*5690*/  MUFU.EX2 R153, R74 ;  /* 0x0000004a00997308 */ /* 0x0003e20000000800 */
[----:B----4-:R-:W-:Y:S01]  /*56a0*/  FMUL.FTZ R67, R57, R56 ;  /* 0x0000003839437220 */ /* 0x010fe20000410000 */
[----:B------:R-:W-:Y:S01]  /*56b0*/  FADD.FTZ R145, R145, 1 ;  /* 0x3f80000091917421 */ /* 0x000fe20000010000 */
[----:B------:R-:W-:Y:S01]  /*56c0*/  FFMA.FTZ R66, R25, R66, 1 ;  /* 0x3f80000019427423 */ /* 0x000fe20000010042 */
[----:B------:R-:W-:Y:S01]  /*56d0*/  FMUL.FTZ R155, R62, R65 ;  /* 0x000000413e9b7220 */ /* 0x000fe20000410000 */
[----:B------:R-:W-:Y:S01]  /*56e0*/  FMUL.FTZ R67, R50, R67 ;  /* 0x0000004332437220 */ /* 0x000fe20000410000 */
[----:B-1----:R-:W-:Y:S01]  /*56f0*/  FMUL.FTZ R74, R63, R60 ;  /* 0x0000003c3f4a7220 */ /* 0x002fe20000410000 */
[----:B0-----:R-:W-:Y:S01]  /*5700*/  FADD.FTZ R63, -R51, 1 ;  /* 0x3f800000333f7421 */ /* 0x001fe20000010100 */
[----:B------:R-:W0:Y:S01]  /*5710*/  MUFU.EX2 R2, R2 ;  /* 0x0000000200027308 */ /* 0x000e220000000800 */
[----:B------:R-:W-:Y:S01]  /*5720*/  FADD.FTZ R62, R143, 1 ;  /* 0x3f8000008f3e7421 */ /* 0x000fe20000010000 */
[----:B------:R-:W-:Y:S01]  /*5730*/  FMUL.FTZ R14, R69, R40 ;  /* 0x00000028450e7220 */ /* 0x000fe20000410000 */
[----:B------:R-:W-:Y:S01]  /*5740*/  FFMA.FTZ R65, R26, R63, 1 ;  /* 0x3f8000001a417423 */ /* 0x000fe2000001003f */
[----:B------:R-:W-:-:S04]  /*5750*/  FMUL.FTZ R168, R67, R66 ;  /* 0x0000004243a87220 */ /* 0x000fc80000410000 */
[----:B------:R1:W4:Y:S01]  /*5760*/  MUFU.RCP R60, R68 ;  /* 0x00000044003c7308 */ /* 0x0003220000001000 */
[----:B------:R-:W-:Y:S02]  /*5770*/  HADD2.F32 R67, -RZ, R38.H0_H0 ;  /* 0x20000026ff437230 */ /* 0x000fe40000004100 */
[----:B------:R-:W-:Y:S01]  /*5780*/  FMUL.FTZ R14, R51, R14 ;  /* 0x0000000e330e7220 */ /* 0x000fe20000410000 */
[----:B------:R-:W-:Y:S02]  /*5790*/  HADD2.F32 R38, -RZ, R64.H0_H0 ;  /* 0x20000040ff267230 */ /* 0x000fe40000004100 */
[----:B-1----:R-:W-:Y:S02]  /*57a0*/  HADD2.F32 R68, -RZ, R39.H0_H0 ;  /* 0x20000027ff447230 */ /* 0x002fe40000004100 */
[----:B------:R-:W1:Y:S01]  /*57b0*/  MUFU.RCP R63, R145 ;  /* 0x00000091003f7308 */ /* 0x000e620000001000 */
[----:B------:R-:W-:Y:S02]  /*57c0*/  HADD2.F32 R39, -RZ, R15.H0_H0 ;  /* 0x2000000fff277230 */ /* 0x000fe40000004100 */
[----:B--2---:R-:W-:Y:S01]  /*57d0*/  FADD.FTZ R66, -R54, 1 ;  /* 0x3f80000036427421 */ /* 0x004fe20000010100 */
[----:B------:R-:W-:-:S02]  /*57e0*/  FMUL.FTZ R14, R14, R65 ;  /* 0x000000410e0e7220 */ /* 0x000fc40000410000 */
[----:B------:R-:W-:Y:S02]  /*57f0*/  FMUL.FTZ R15, R68, R39 ;  /* 0x00000027440f7220 */ /* 0x000fe40000410000 */
[----:B------:R-:W2:Y:S01]  /*5800*/  MUFU.RCP R61, R61 ;  /* 0x0000003d003d7308 */ /* 0x000ea20000001000 */
[----:B------:R-:W-:Y:S01]  /*5810*/  FFMA.FTZ R66, R27, R66, 1 ;  /* 0x3f8000001b427423 */ /* 0x000fe20000010042 */
[----:B------:R-:W-:Y:S01]  /*5820*/  FMUL.FTZ R15, R54, R15 ;  /* 0x0000000f360f7220 */ /* 0x000fe20000410000 */
[----:B-----5:R-:W-:Y:S01]  /*5830*/  FADD.FTZ R65, -R59, 1 ;  /* 0x3f8000003b417421 */ /* 0x020fe20000010100 */
[----:B------:R-:W-:-:S04]  /*5840*/  FMUL.FTZ R162, R67, R38 ;  /* 0x0000002643a27220 */ /* 0x000fc80000410000 */
[----:B------:R-:W5:Y:S01]  /*5850*/  MUFU.RCP R62, R62 ;  /* 0x0000003e003e7308 */ /* 0x000f620000001000 */
[----:B------:R-:W-:Y:S01]  /*5860*/  FMUL.FTZ R15, R15, R66 ;  /* 0x000000420f0f7220 */ /* 0x000fe20000410000 */
[----:B------:R-:W-:Y:S01]  /*5870*/  FFMA.FTZ R143, R28, R65, 1 ;  /* 0x3f8000001c8f7423 */ /* 0x000fe20000010041 */
[----:B------:R-:W-:Y:S01]  /*5880*/  FMUL.FTZ R162, R59, R162 ;  /* 0x000000a23ba27220 */ /* 0x000fe20000410000 */
[----:B0-----:R-:W-:Y:S01]  /*5890*/  FADD.FTZ R66, R2, 1 ;  /* 0x3f80000002427421 */ /* 0x001fe20000010000 */
[----:B------:R-:W-:Y:S01]  /*58a0*/  FADD.FTZ R153, R153, 1 ;  /* 0x3f80000099997421 */ /* 0x000fe20000010000 */
[----:B------:R-:W-:Y:S02]  /*58b0*/  HADD2.F32 R32, -RZ, R32.H0_H0 ;  /* 0x20000020ff207230 */ /* 0x000fe40000004100 */
[----:B------:R-:W-:Y:S01]  /*58c0*/  FMUL.FTZ R157, R162, R143 ;  /* 0x0000008fa29d7220 */ /* 0x000fe20000410000 */
[----:B------:R1:W0:Y:S01]  /*58d0*/  MUFU.RCP R64, R151 ;  /* 0x0000009700407308 */ /* 0x0002220000001000 */
[----:B----4-:R-:W-:Y:S01]  /*58e0*/  FADD.FTZ R2, -R60, 1 ;  /* 0x3f8000003c027421 */ /* 0x010fe20000010100 */
[----:B------:R-:W-:-:S02]  /*58f0*/  HADD2.F32 R147, -RZ, R147.H0_H0 ;  /* 0x20000093ff937230 */ /* 0x000fc40000004100 */
[----:B------:R-:W-:Y:S02]  /*5900*/  HADD2.F32 R29, -RZ, R29.H0_H0 ;  /* 0x2000001dff1d7230 */ /* 0x000fe40000004100 */
[----:B------:R-:W-:Y:S02]  /*5910*/  HADD2.F32 R143, -RZ, R19.H0_H0 ;  /* 0x20000013ff8f7230 */ /* 0x000fe40000004100 */
[----:B------:R-:W-:Y:S02]  /*5920*/  HADD2.F32 R156, -RZ, R156.H0_H0 ;  /* 0x2000009cff9c7230 */ /* 0x000fe40000004100 */
[----:B-1----:R-:W-:Y:S01]  /*5930*/  FADD.FTZ R151, -R63, 1 ;  /* 0x3f8000003f977421 */ /* 0x002fe20000010100 */
[----:B------:R-:W-:Y:S01]  /*5940*/  HADD2.F32 R158, -RZ, R158.H0_H0 ;  /* 0x2000009eff9e7230 */ /* 0x000fe20000004100 */
[----:B------:R1:W4:Y:S01]  /*5950*/  MUFU.RCP R65, R153 ;  /* 0x0000009900417308 */ /* 0x0003220000001000 */
[----:B------:R-:W-:Y:S02]  /*5960*/  HADD2.F32 R145, -RZ, R18.H0_H0 ;  /* 0x20000012ff917230 */ /* 0x000fe40000004100 */
[----:B------:R-:W-:Y:S01]  /*5970*/  FFMA.FTZ R18, R31, R2, 1 ;  /* 0x3f8000001f127423 */ /* 0x000fe20000010002 */
[----:B--2---:R-:W-:Y:S01]  /*5980*/  FADD.FTZ R19, -R61, 1 ;  /* 0x3f8000003d137421 */ /* 0x004fe20000010100 */
[----:B------:R-:W-:Y:S01]  /*5990*/  FFMA.FTZ R159, R34, R151, 1 ;  /* 0x3f800000229f7423 */ /* 0x000fe20000010097 */
[----:B------:R-:W-:-:S02]  /*59a0*/  FMUL.FTZ R2, R32, R147 ;  /* 0x0000009320027220 */ /* 0x000fc40000410000 */
[----:B------:R-:W2:Y:S01]  /*59b0*/  MUFU.RCP R66, R66 ;  /* 0x0000004200427308 */ /* 0x000ea20000001000 */
[----:B-----5:R-:W-:Y:S01]  /*59c0*/  FADD.FTZ R162, -R62, 1 ;  /* 0x3f8000003ea27421 */ /* 0x020fe20000010100 */
[----:B------:R-:W-:Y:S01]  /*59d0*/  FMUL.FTZ R151, R29, R156 ;  /* 0x0000009c1d977220 */ /* 0x000fe20000410000 */
[----:B-1----:R-:W-:Y:S01]  /*59e0*/  FMUL.FTZ R153, R143, R158 ;  /* 0x0000009e8f997220 */ /* 0x002fe20000410000 */
[----:B------:R-:W-:Y:S01]  /*59f0*/  FFMA.FTZ R19, R30, R19, 1 ;  /* 0x3f8000001e137423 */ /* 0x000fe20000010013 */
[----:B------:R-:W-:Y:S01]  /*5a00*/  FMUL.FTZ R2, R61, R2 ;  /* 0x000000023d027220 */ /* 0x000fe20000410000 */
[----:B------:R-:W-:Y:S01]  /*5a10*/  FFMA.FTZ R162, R33, R162, 1 ;  /* 0x3f80000021a27423 */ /* 0x000fe200000100a2 */
[----:B------:R-:W-:Y:S01]  /*5a20*/  FMUL.FTZ R151, R60, R151 ;  /* 0x000000973c977220 */ /* 0x000fe20000410000 */
[----:B------:R-:W-:Y:S01]  /*5a30*/  FMUL.FTZ R153, R62, R153 ;  /* 0x000000993e997220 */ /* 0x000fe20000410000 */
[----:B------:R-:W-:Y:S01]  /*5a40*/  FMUL.FTZ R2, R2, R19 ;  /* 0x0000001302027220 */ /* 0x000fe20000410000 */
[----:B------:R-:W-:-:S02]  /*5a50*/  HADD2.F32 R160, -RZ, R160.H0_H0 ;  /* 0x200000a0ffa07230 */ /* 0x000fc40000004100 */
[----:B------:R-:W-:Y:S01]  /*5a60*/  FMUL.FTZ R18, R151, R18 ;  /* 0x0000001297127220 */ /* 0x000fe20000410000 */
[----:B------:R-:W-:Y:S01]  /*5a70*/  FMUL.FTZ R19, R153, R162 ;  /* 0x000000a299137220 */ /* 0x000fe20000410000 */
[----:B------:R-:W-:Y:S02]  /*5a80*/  HADD2.F32 R162, -RZ, R17.H0_H0 ;  /* 0x20000011ffa27230 */ /* 0x000fe40000004100 */
[----:B------:R-:W-:Y:S02]  /*5a90*/  HADD2.F32 R153, -RZ, R16.H0_H0 ;  /* 0x20000010ff997230 */ /* 0x000fe40000004100 */
[----:B------:R-:W-:Y:S02]  /*5aa0*/  HADD2.F32 R151, -RZ, R0.H0_H0 ;  /* 0x20000000ff977230 */ /* 0x000fe40000004100 */
[----:B---3--:R-:W-:Y:S02]  /*5ab0*/  HADD2.F32 R149, -RZ, R149.H0_H0 ;  /* 0x20000095ff957230 */ /* 0x008fe40000004100 */
[----:B------:R-:W-:-:S02]  /*5ac0*/  HADD2.F32 R164, -RZ, R164.H0_H0 ;  /* 0x200000a4ffa47230 */ /* 0x000fc40000004100 */
[----:B------:R-:W-:Y:S01]  /*5ad0*/  HADD2.F32 R166, -RZ, R166.H0_H0 ;  /* 0x200000a6ffa67230 */ /* 0x000fe20000004100 */
[----:B------:R-:W-:Y:S01]  /*5ae0*/  F2FP.F16.F32.PACK_AB R163, R71, R70 ;  /* 0x0000004647a3723e */ /* 0x000fe200000000ff */
[----:B------:R-:W-:Y:S01]  /*5af0*/  BAR.SYNC.DEFER_BLOCKING 0x0 ;  /* 0x0000000000007b1d */ /* 0x000fe20000010000 */
[----:B------:R-:W-:Y:S01]  /*5b00*/  FMUL.FTZ R170, R145, R160 ;  /* 0x000000a091aa7220 */ /* 0x000fe20000410000 */
[----:B0-----:R-:W-:Y:S01]  /*5b10*/  FADD.FTZ R0, -R64, 1 ;  /* 0x3f80000040007421 */ /* 0x001fe20000010100 */
[----:B----4-:R-:W-:Y:S01]  /*5b20*/  FADD.FTZ R71, -R65, 1 ;  /* 0x3f80000041477421 */ /* 0x010fe20000010100 */
        /* <DEDUP_REMOVED lines=29> */
[----:B------:R-:W-:Y:S01]  /*5d00*/  PRMT R19, R0, 0x7632, R19 ;  /* 0x0000763200137816 */ /* 0x000fe20000000013 */
[----:B------:R2:W-:Y:S01]  /*5d10*/  STS.U16 [R108+0xc], R14 ;  /* 0x00000c0e6c007388 */ /* 0x0005e20000000400 */
[----:B0-----:R-:W-:-:S02]  /*5d20*/  PRMT R17, R2, 0x7632, R17 ;  /* 0x0000763202117816 */ /* 0x001fc40000000011 */
[----:B-1----:R-:W-:Y:S02]  /*5d30*/  PRMT R3, R18, 0x7632, R3 ;  /* 0x0000763212037816 */ /* 0x002fe40000000003 */
[----:B--2---:R-:W-:Y:S01]  /*5d40*/  PRMT R14, R16, 0x7632, R14 ;  /* 0x00007632100e7816 */ /* 0x004fe2000000000e */
        /* <DEDUP_REMOVED lines=35> */
[----:B0-----:R-:W-:Y:S01]  /*5f80*/  IMAD R0, R16, UR16, RZ ;  /* 0x0000001010007c24 */ /* 0x001fe2000f8e02ff */
[----:B------:R-:W-:Y:S01]  /*5f90*/  IADD3 R2, P1, R6, R4, RZ ;  /* 0x0000000406027210 */ /* 0x000fe20007f3e0ff */
[----:B-1----:R-:W-:Y:S01]  /*5fa0*/  IMAD.WIDE.U32 R14, R16, UR17, RZ ;  /* 0x00000011100e7c25 */ /* 0x002fe2000f8e00ff */
[----:B------:R-:W-:Y:S03]  /*5fb0*/  BSSY B0, `(.L_x_7476) ;  /* 0x0000011000007945 */ /* 0x000fe60003800000 */
[----:B------:R-:W-:Y:S01]  /*5fc0*/  IMAD R19, R17, UR17, R0 ;  /* 0x0000001111137c24 */ /* 0x000fe2000f8e0200 */
[----:B------:R-:W-:-:S04]  /*5fd0*/  IADD3.X R3, R7, R5, RZ, P1, !PT ;  /* 0x0000000507037210 */ /* 0x000fc80000ffe4ff */
        /* <DEDUP_REMOVED lines=14> */
.L_x_7477:
[----:B------:R-:W-:Y:S05]  /*60c0*/  BSYNC B0 ;  /* 0x0000000000007941 */ /* 0x000fea0003800000 */
.L_x_7476:
        /* <DEDUP_REMOVED lines=53> */
[----:B0-----:R-:W-:Y:S01]  /*6420*/  FMUL.FTZ R71, R58, R24 ;  /* 0x000000183a477220 */ /* 0x001fe20000410000 */
        /* <DEDUP_REMOVED lines=26> */
[----:B-1----:R-:W-:Y:S01]  /*65d0*/  FMUL.FTZ R15, R20, R42 ;  /* 0x0000002a140f7220 */ /* 0x002fe20000410000 */
        /* <DEDUP_REMOVED lines=19> */
[----:B------:R-:W-:Y:S01]  /*6710*/  PRMT R16, R14, 0x7632, R16 ;  /* 0x000076320e107816 */ /* 0x000fe20000000010 */
[----:B------:R-:W-:Y:S01]  /*6720*/  BSSY B0, `(.L_x_7479) ;  /* 0x0000040000007945 */ /* 0x000fe20003800000 */
[----:B------:R-:W-:Y:S01]  /*6730*/  PRMT R17, R24, 0x7632, R17 ;  /* 0x0000763218117816 */ /* 0x000fe20000000011 */
[----:B------:R1:W-:Y:S01]  /*6740*/  STS.U16 [R108], R15 ;  /* 0x0000000f6c007388 */ /* 0x0003e20000000400 */
        /* <DEDUP_REMOVED lines=8> */
[----:B------:R1:W-:Y:S01]  /*67d0*/  STS.U16 [R108+0x6], R16 ;  /* 0x000006106c007388 */ /* 0x0003e20000000400 */
[----:B--2---:R-:W-:-:S03]  /*67e0*/  PRMT R54, R26, 0x7632, R54 ;  /* 0x000076321a367816 */ /* 0x004fc60000000036 */
[----:B------:R2:W-:Y:S01]  /*67f0*/  STS.U16 [R108+0xa], R17 ;  /* 0x00000a116c007388 */ /* 0x0005e20000000400 */
[----:B---3--:R-:W-:-:S03]  /*6800*/  PRMT R14, R31, 0x7632, R14 ;  /* 0x000076321f0e7816 */ /* 0x008fc6000000000e */
        /* <DEDUP_REMOVED lines=10> */
[----:B------:R1:W-:Y:S01]  /*68b0*/  STS.U16 [R108+0x1a], R16 ;  /* 0x00001a106c007388 */ /* 0x0003e20000000400 */
[----:B0-----:R-:W-:-:S03]  /*68c0*/  IMAD.WIDE.U32 R14, R52, UR17, RZ ;  /* 0x00000011340e7c25 */ /* 0x001fc6000f8e00ff */
[----:B------:R-:W-:Y:S04]  /*68d0*/  STS.U16 [R108+0x1c], R36 ;  /* 0x00001c246c007388 */ /* 0x000fe80000000400 */
[----:B------:R0:W-:Y:S01]  /*68e0*/  STS.U16 [R108+0x1e], R17 ;  /* 0x00001e116c007388 */ /* 0x0001e20000000400 */
[----:B------:R-:W-:-:S03]  /*68f0*/  NOP ;  /* 0x0000000000007918 */ /* 0x000fc60000000000 */
[----:B------:R-:W-:Y:S01]  /*6900*/  LDS.U16 R19, [R124] ;  /* 0x000000007c137984 */ /* 0x000fe20000000400 */
[----:B-1----:R-:W-:-:S03]  /*6910*/  IMAD R16, R52, UR16, RZ ;  /* 0x0000001034107c24 */ /* 0x002fc6000f8e02ff */
        /* <DEDUP_REMOVED lines=32> */
.L_x_7480:
[----:B------:R-:W-:Y:S05]  /*6b20*/  BSYNC B0 ;  /* 0x0000000000007941 */ /* 0x000fea0003800000 */
.L_x_7479:
        /* <DEDUP_REMOVED lines=42> */
.L_x_7478:
[----:B0-----:R-:W-:Y:S01]  /*6dd0*/  HADD2.F32 R2, -RZ, R207.H0_H0 ;  /* 0x200000cfff027230 */ /* 0x001fe20000004100 */
[----:B------:R-:W0:Y:S01]  /*6de0*/  LDC R16, c[0x0][0x21c] ;  /* 0x00008700ff107b82 */ /* 0x000e220000000800 */
[----:B------:R-:W-:Y:S02]  /*6df0*/  HADD2.F32 R3, -RZ, R107.H0_H0 ;  /* 0x2000006bff037230 */ /* 0x000fe40000004100 */
[C---:B------:R-:W-:Y:S01]  /*6e00*/  FMUL.FTZ R59, R0.reuse, UR5 ;  /* 0x00000005003b7c20 */ /* 0x040fe20008410000 */
[----:B-1----:R-:W-:Y:S02]  /*6e10*/  HADD2.F32 R14, -RZ, R106.H0_H0 ;  /* 0x2000006aff0e7230 */ /* 0x002fe40000004100 */
        /* <DEDUP_REMOVED lines=55> */
[----:B------:R-:W-:Y:S01]  /*7190*/  ULDC.64 UR8, c[0x0][0x230] ;  /* 0x00008c0000087ab9 */ /* 0x000fe20000000a00 */
[----:B------:R-:W-:Y:S01]  /*71a0*/  IADD3 R27, R209, -0x1, RZ ;  /* 0xffffffffd11b7810 */ /* 0x000fe20007ffe0ff */
[----:B------:R-:W-:Y:S01]  /*71b0*/  IMAD R16, R205, UR8, RZ ;  /* 0x00000008cd107c24 */ /* 0x000fe2000f8e02ff */
[----:B------:R-:W-:Y:S01]  /*71c0*/  ISETP.GE.AND P0, PT, R6, R125, PT ;  /* 0x0000007d0600720c */ /* 0x000fe20003f06270 */
[----:B------:R-:W-:Y:S01]  /*71d0*/  IMAD.WIDE.U32 R14, R141, UR8, RZ ;  /* 0x000000088d0e7c25 */ /* 0x000fe2000f8e00ff */
[----:B------:R-:W-:Y:S02]  /*71e0*/  LEA.HI R2, R27, R27, RZ, 0x1 ;  /* 0x0000001b1b027211 */ /* 0x000fe400078f08ff */
[----:B------:R-:W-:Y:S02]  /*71f0*/  CS2R R42, SRZ ;  /* 0x00000000002a7805 */ /* 0x000fe4000001ff00 */
[----:B------:R-:W-:Y:S01]  /*7200*/  CS2R R40, SRZ ;  /* 0x0000000000287805 */ /* 0x000fe2000001ff00 */
[----:B------:R-:W-:Y:S01]  /*7210*/  IMAD R3, R141, UR9, R16 ;  /* 0x000000098d037c24 */ /* 0x000fe2000f8e0210 */
[----:B------:R-:W-:Y:S01]  /*7220*/  LOP3.LUT R2, R2, 0xfffffe, RZ, 0xc0, !PT ;  /* 0x00fffffe02027812 */ /* 0x000fe200078ec0ff */
[----:B------:R-:W0:Y:S01]  /*7230*/  LDC.64 R16, c[0x0][0x348] ;  /* 0x0000d200ff107b82 */ /* 0x000e220000000a00 */
[----:B------:R-:W-:-:S02]  /*7240*/  CS2R R38, SRZ ;  /* 0x0000000000267805 */ /* 0x000fc4000001ff00 */
[----:B------:R-:W-:Y:S02]  /*7250*/  CS2R R36, SRZ ;  /* 0x0000000000247805 */ /* 0x000fe4000001ff00 */
[----:B------:R-:W-:Y:S02]  /*7260*/  IADD3 R27, R27, -R2, RZ ;  /* 0x800000021b1b7210 */ /* 0x000fe40007ffe0ff */
[----:B------:R-:W-:Y:S02]  /*7270*/  CS2R R34, SRZ ;  /* 0x0000000000227805 */ /* 0x000fe4000001ff00 */
[----:B------:R-:W-:Y:S02]  /*7280*/  CS2R R32, SRZ ;  /* 0x0000000000207805 */ /* 0x000fe4000001ff00 */
[----:B------:R-:W-:Y:S02]  /*7290*/  CS2R R30, SRZ ;  /* 0x00000000001e7805 */ /* 0x000fe4000001ff00 */
[----:B------:R-:W-:-:S02]  /*72a0*/  CS2R R28, SRZ ;  /* 0x00000000001c7805 */ /* 0x000fc4000001ff00 */
[----:B------:R-:W-:Y:S01]  /*72b0*/  IADD3 R26, R15, R3, RZ ;  /* 0x000000030f1a7210 */ /* 0x000fe20007ffe0ff */
        /* <DEDUP_REMOVED lines=14> */
.L_x_7518:
[----:B------:R-:W-:Y:S01]  /*73a0*/  USHF.R.S32.HI UR42, URZ, 0x1f, UR7 ;  /* 0x0000001f3f2a7899 */ /* 0x000fe20008011407 */
[----:B------:R-:W-:Y:S02]  /*73b0*/  MOV R3, UR24 ;  /* 0x0000001800037c02 */ /* 0x000fe40008000f00 */
[-C--:B------:R-:W-:Y:S01]  /*73c0*/  ISETP.GE.AND P1, PT, R154, R125.reuse, PT ;  /* 0x0000007d9a00720c */ /* 0x080fe20003f26270 */
[----:B------:R-:W-:Y:S01]  /*73d0*/  UIMAD UR11, UR42, UR24, URZ ;  /* 0x000000182a0b72a4 */ /* 0x000fe2000f8e023f */
[-C--:B------:R-:W-:Y:S01]  /*73e0*/  ISETP.GE.AND P2, PT, R152, R125.reuse, PT ;  /* 0x0000007d9800720c */ /* 0x080fe20003f46270 */
[----:B------:R-:W-:Y:S01]  /*73f0*/  IMAD.WIDE.U32 R2, R3, UR7, R6 ;  /* 0x0000000703027c25 */ /* 0x000fe2000f8e0006 */
[-C--:B------:R-:W-:Y:S01]  /*7400*/  ISETP.GE.AND P4, PT, R148, R125.reuse, PT ;  /* 0x0000007d9400720c */ /* 0x080fe20003f86270 */
[----:B------:R-:W-:Y:S01]  /*7410*/  UIMAD UR11, UR7, UR25, UR11 ;  /* 0x00000019070b72a4 */ /* 0x000fe2000f8e020b */
[----:B------:R-:W-:Y:S02]  /*7420*/  ISETP.GE.AND P5, PT, R146, R125, PT ;  /* 0x0000007d9200720c */ /* 0x000fe40003fa6270 */
[----:B01----:R-:W-:-:S02]  /*7430*/  LEA R18, P3, R2, R129, 0x1 ;  /* 0x0000008102127211 */ /* 0x003fc400078608ff */
[----:B------:R-:W-:Y:S02]  /*7440*/  PRMT R22, RZ, 0x7610, R22 ;  /* 0x00007610ff167816 */ /* 0x000fe40000000016 */
[----:B------:R-:W-:Y:S02]  /*7450*/  IADD3 R3, R3, UR11, RZ ;  /* 0x0000000b03037c10 */ /* 0x000fe4000fffe0ff */
[----:B------:R-:W-:Y:S02]  /*7460*/  PRMT R25, RZ, 0x7610, R25 ;  /* 0x00007610ff197816 */ /* 0x000fe40000000019 */
[----:B------:R-:W-:Y:S02]  /*7470*/  LEA.HI.X R19, R2, R127, R3, 0x1, P3 ;  /* 0x0000007f02137211 */ /* 0x000fe400018f0c03 */
[----:B------:R-:W-:Y:S02]  /*7480*/  ISETP.GE.AND P3, PT, R150, R125, PT ;  /* 0x0000007d9600720c */ /* 0x000fe40003f66270 */
[----:B------:R-:W-:Y:S01]  /*7490*/  PRMT R24, RZ, 0x7610, R24 ;  /* 0x00007610ff187816 */ /* 0x000fe20000000018 */
[----:B--2---:R-:W2:Y:S01]  /*74a0*/  @!P1 LDG.E.U16 R22, desc[UR14][R18.64+0x40] ;  /* 0x0000400e12169981 */ /* 0x004ea2000c1e1500 */
[----:B------:R-:W-:-:S02]  /*74b0*/  PRMT R145, RZ, 0x7610, R145 ;  /* 0x00007610ff917816 */ /* 0x000fc40000000091 */
[----:B------:R-:W-:Y:S01]  /*74c0*/  PRMT R156, RZ, 0x7610, R156 ;  /* 0x00007610ff9c7816 */ /* 0x000fe2000000009c */
[----:B------:R-:W3:Y:S01]  /*74d0*/  @!P2 LDG.E.U16 R25, desc[UR14][R18.64+0x80] ;  /* 0x0000800e1219a981 */ /* 0x000ee2000c1e1500 */
[-C--:B------:R-:W-:Y:S02]  /*74e0*/  ISETP.GE.AND P1, PT, R144, R125.reuse, PT ;  /* 0x0000007d9000720c */ /* 0x080fe40003f26270 */
[-C--:B------:R-:W-:Y:S01]  /*74f0*/  ISETP.GE.AND P2, PT, R142, R125.reuse, PT ;  /* 0x0000007d8e00720c */ /* 0x080fe20003f46270 */
[----:B------:R-:W4:Y:S01]  /*7500*/  @!P4 LDG.E.U16 R145, desc[UR14][R18.64+0x100] ;  /* 0x0001000e1291c981 */ /* 0x000f22000c1e1500 */
[-C--:B------:R-:W-:Y:S02]  /*7510*/  ISETP.GE.AND P4, PT, R138, R125.reuse, PT ;  /* 0x0000007d8a00720c */ /* 0x080fe40003f86270 */
[----:B------:R-:W-:Y:S01]  /*7520*/  R2UR UR13, R15 ;  /* 0x000000000f0d72ca */ /* 0x000fe200000e0000 */
[----:B------:R-:W4:Y:S01]  /*7530*/  @!P3 LDG.E.U16 R24, desc[UR14][R18.64+0xc0] ;  /* 0x0000c00e1218b981 */ /* 0x000f22000c1e1500 */
[----:B------:R-:W-:-:S02]  /*7540*/  ISETP.GE.AND P3, PT, R140, R125, PT ;  /* 0x0000007d8c00720c */ /* 0x000fc40003f66270 */
[----:B------:R-:W-:Y:S01]  /*7550*/  PRMT R147, RZ, 0x7610, R147 ;  /* 0x00007610ff937816 */ /* 0x000fe20000000093 */
[----:B------:R-:W4:Y:S01]  /*7560*/  @!P5 LDG.E.U16 R156, desc[UR14][R18.64+0x140] ;  /* 0x0001400e129cd981 */ /* 0x000f22000c1e1500 */
[----:B------:R-:W-:Y:S02]  /*7570*/  ISETP.GE.AND P5, PT, R136, R125, PT ;  /* 0x0000007d8800720c */ /* 0x000fe40003fa6270 */
[----:B------:R-:W-:Y:S02]  /*7580*/  PRMT R158, RZ, 0x7610, R158 ;  /* 0x00007610ff9e7816 */ /* 0x000fe4000000009e */
[----:B------:R-:W-:Y:S01]  /*7590*/  PRMT R149, RZ, 0x7610, R149 ;  /* 0x00007610ff957816 */ /* 0x000fe20000000095 */
[----:B------:R-:W4:Y:S01]  /*75a0*/  @!P1 LDG.E.U16 R147, desc[UR14][R18.64+0x180] ;  /* 0x0001800e12939981 */ /* 0x000f22000c1e1500 */
[----:B------:R-:W-:Y:S02]  /*75b0*/  PRMT R23, RZ, 0x7610, R23 ;  /* 0x00007610ff177816 */ /* 0x000fe40000000017 */
[----:B------:R-:W-:Y:S01]  /*75c0*/  PRMT R160, RZ, 0x7610, R160 ;  /* 0x00007610ffa07816 */ /* 0x000fe200000000a0 */
[----:B------:R-:W4:Y:S01]  /*75d0*/  @!P2 LDG.E.U16 R158, desc[UR14][R18.64+0x1c0] ;  /* 0x0001c00e129ea981 */ /* 0x000f22000c1e1500 */
[----:B------:R-:W-:-:S02]  /*75e0*/  PRMT R151, RZ, 0x7610, R151 ;  /* 0x00007610ff977816 */ /* 0x000fc40000000097 */
[-C--:B------:R-:W-:Y:S01]  /*75f0*/  ISETP.GE.AND P1, PT, R134, R125.reuse, PT ;  /* 0x0000007d8600720c */ /* 0x080fe20003f26270 */
[----:B------:R-:W4:Y:S01]  /*7600*/  @!P3 LDG.E.U16 R149, desc[UR14][R18.64+0x200] ;  /* 0x0002000e1295b981 */ /* 0x000f22000c1e1500 */
[-C--:B------:R-:W-:Y:S02]  /*7610*/  ISETP.GE.AND P2, PT, R132, R125.reuse, PT ;  /* 0x0000007d8400720c */ /* 0x080fe40003f46270 */
[-C--:B------:R-:W-:Y:S01]  /*7620*/  ISETP.GE.AND P3, PT, R130, R125.reuse, PT ;  /* 0x0000007d8200720c */ /* 0x080fe20003f66270 */
[----:B------:R-:W2:Y:S01]  /*7630*/  @!P0 LDG.E.U16 R23, desc[UR14][R18.64] ;  /* 0x0000000e12178981 */ /* 0x000ea2000c1e1500 */
[----:B------:R-:W-:Y:S02]  /*7640*/  PRMT R162, RZ, 0x7610, R162 ;  /* 0x00007610ffa27816 */ /* 0x000fe400000000a2 */
        /* <DEDUP_REMOVED lines=8> */
[----:B------:R-:W-:Y:S02]  /*76d0*/  PRMT R166, RZ, 0x7610, R166 ;  /* 0x00007610ffa67816 */ /* 0x000fe400000000a6 */
[----:B------:R-:W-:Y:S01]  /*76e0*/  R2UR UR12, R14 ;  /* 0x000000000e0c72ca */ /* 0x000fe200000e0000 */
[----:B------:R-:W4:Y:S01]  /*76f0*/  @!P2 LDG.E.U16 R153, desc[UR14][R18.64+0x300] ;  /* 0x0003000e1299a981 */ /* 0x000f22000c1e1500 */
[----:B------:R-:W-:-:S03]  /*7700*/  R2UR UR13, R26 ;  /* 0x000000001a0d72ca */ /* 0x000fc600000e0000 */
[----:B------:R-:W4:Y:S04]  /*7710*/  @!P3 LDG.E.U16 R164, desc[UR14][R18.64+0x340] ;  /* 0x0003400e12a4b981 */ /* 0x000f28000c1e1500 */
[----:B------:R-:W4:Y:S04]  /*7720*/  @!P4 LDG.E.U16 R155, desc[UR14][R18.64+0x380] ;  /* 0x0003800e129bc981 */ /* 0x000f28000c1e1500 */
[----:B------:R-:W4:Y:S01]  /*7730*/  @!P5 LDG.E.U16 R166, desc[UR14][R18.64+0x3c0] ;  /* 0x0003c00e12a6d981 */ /* 0x000f22000c1e1500 */
[----:B------:R-:W-:Y:S02]  /*7740*/  UIMAD UR11, UR42, UR20, URZ ;  /* 0x000000142a0b72a4 */ /* 0x000fe4000f8e023f */
[----:B------:R-:W-:-:S02]  /*7750*/  UIMAD.WIDE.U32 UR12, UR7, UR20, UR12 ;  /* 0x00000014070c72a5 */ /* 0x000fc4000f8e000c */
        /* <DEDUP_REMOVED lines=23> */
[----:B------:R-:W-:Y:S01]  /*78d0*/  ISETP.NE.AND P1, PT, R178, RZ, PT ;  /* 0x000000ffb200720c */ /* 0x000fe20003f25270 */
[----:B--2---:R-:W-:Y:S04]  /*78e0*/  STS.U16 [R124], R23 ;  /* 0x000000177c007388 */ /* 0x004fe80000000400 */
[----:B------:R1:W-:Y:S04]  /*78f0*/  STS.U16 [R123+0x40], R22 ;  /* 0x000040167b007388 */ /* 0x0003e80000000400 */
[----:B---3--:R-:W-:Y:S04]  /*7900*/  STS.U16 [R122+0x80], R25 ;  /* 0x000080197a007388 */ /* 0x008fe80000000400 */
[----:B----4-:R-:W-:Y:S04]  /*7910*/  STS.U16 [R121+0xc0], R24 ;  /* 0x0000c01879007388 */ /* 0x010fe80000000400 */
[----:B------:R-:W-:Y:S04]  /*7920*/  STS.U16 [R120+0x100], R145 ;  /* 0x0001009178007388 */ /* 0x000fe80000000400 */
[----:B------:R2:W-:Y:S04]  /*7930*/  STS.U16 [R119+0x140], R156 ;  /* 0x0001409c77007388 */ /* 0x0005e80000000400 */
        /* <DEDUP_REMOVED lines=8> */
[----:B------:R0:W-:Y:S04]  /*79c0*/  STS.U16 [R110+0x380], R155 ;  /* 0x0003809b6e007388 */ /* 0x0001e80000000400 */
[----:B------:R0:W-:Y:S01]  /*79d0*/  STS.U16 [R109+0x3c0], R166 ;  /* 0x0003c0a66d007388 */ /* 0x0001e20000000400 */
[----:B------:R-:W-:-:S03]  /*79e0*/  NOP ;  /* 0x0000000000007918 */ /* 0x000fc60000000000 */
[----:B------:R1:W4:Y:S01]  /*79f0*/  LDG.E R179, desc[UR14][R2.64] ;  /* 0x0000000e02b37981 */ /* 0x000322000c1e1900 */
[----:B------:R-:W-:Y:S01]  /*7a00*/  ISETP.LT.OR P3, PT, R209, 0x2, P1 ;  /* 0x00000002d100780c */ /* 0x000fe20000f61670 */
[----:B------:R-:W2:Y:S01]  /*7a10*/  S2UR UR13, SR_CgaCtaId ;  /* 0x00000000000d79c3 */ /* 0x000ea20000008800 */
[----:B------:R-:W-:Y:S01]  /*7a20*/  FMUL.FTZ R18, R143, 1.4426950216293334961 ;  /* 0x3fb8aa3b8f127820 */ /* 0x000fe20000410000 */
[----:B------:R-:W-:Y:S01]  /*7a30*/  ISETP.NE.AND P2, PT, R133, RZ, PT ;  /* 0x000000ff8500720c */ /* 0x000fe20003f45270 */
[----:B------:R-:W-:Y:S01]  /*7a40*/  UMOV UR11, 0x400 ;  /* 0x00000400000b7882 */ /* 0x000fe20000000000 */
[----:B------:R-:W-:Y:S01]  /*7a50*/  LEA R19, R27, UR7, 0x8 ;  /* 0x000000071b137c11 */ /* 0x000fe2000f8e40ff */
[----:B------:R-:W-:Y:S01]  /*7a60*/  FMUL.FTZ R203, R18, R90 ;  /* 0x0000005a12cb7220 */ /* 0x000fe20000410000 */
[----:B------:R-:W0:Y:S04]  /*7a70*/  LDS.U16 R157, [R108] ;  /* 0x000000006c9d7984 */ /* 0x000e280000000400 */
[----:B------:R-:W0:Y:S02]  /*7a80*/  LDS.U16 R159, [R108+0x2] ;  /* 0x000002006c9f7984 */ /* 0x000e240000000400 */
[----:B------:R-:W3:Y:S01]  /*7a90*/  @!P3 LDC R21, c[0x0][0x21c] ;  /* 0x00008700ff15bb82 */ /* 0x000ee20000000800 */
[----:B------:R-:W1:Y:S01]  /*7aa0*/  MUFU.EX2 R203, R203 ;  /* 0x000000cb00cb7308 */ /* 0x000e620000000800 */
[----:B------:R-:W-:Y:S01]  /*7ab0*/  @!P3 IADD3 R20, R209, -0x2, RZ ;  /* 0xfffffffed114b810 */ /* 0x000fe20007ffe0ff */
[----:B------:R-:W0:Y:S01]  /*7ac0*/  LDS.U16 R161, [R108+0x4] ;  /* 0x000004006ca17984 */ /* 0x000e220000000400 */
[----:B------:R-:W-:-:S03]  /*7ad0*/  @P2 IADD3 R19, R133, 0x200, RZ ;  /* 0x0000020085132810 */ /* 0x000fc60007ffe0ff */
[----:B------:R-:W0:Y:S04]  /*7ae0*/  LDS.U16 R163, [R108+0x6] ;  /* 0x000006006ca37984 */ /* 0x000e280000000400 */
[----:B------:R-:W0:Y:S01]  /*7af0*/  LDS.U16 R165, [R108+0x8] ;  /* 0x000008006ca57984 */ /* 0x000e220000000400 */
[----:B--2---:R-:W-:-:S03]  /*7b00*/  ULEA UR11, UR13, UR11, 0x18 ;  /* 0x0000000b0d0b7291 */ /* 0x004fc6000f8ec03f */
[----:B------:R-:W2:Y:S04]  /*7b10*/  LDS.U16 R167, [R108+0xa] ;  /* 0x00000a006ca77984 */ /* 0x000ea80000000400 */
[----:B------:R-:W2:Y:S04]  /*7b20*/  LDS.U16 R168, [R108+0xc] ;  /* 0x00000c006ca87984 */ /* 0x000ea80000000400 */
[----:B------:R-:W2:Y:S01]  /*7b30*/  LDS.U16 R169, [R108+0xe] ;  /* 0x00000e006ca97984 */ /* 0x000ea20000000400 */
[----:B---3--:R-:W-:Y:S01]  /*7b40*/  @!P3 IMAD R21, R20, R21, UR7 ;  /* 0x000000071415be24 */ /* 0x008fe2000f8e0215 */
[----:B------:R-:W-:-:S02]  /*7b50*/  LEA R20, R19, UR11, 0x2 ;  /* 0x0000000b13147c11 */ /* 0x000fc4000f8e10ff */
[----:B------:R-:W3:Y:S04]  /*7b60*/  LDS.U16 R170, [R108+0x10] ;  /* 0x000010006caa7984 */ /* 0x000ee80000000400 */
[----:B------:R-:W3:Y:S04]  /*7b70*/  LDS.U16 R171, [R108+0x12] ;  /* 0x000012006cab7984 */ /* 0x000ee80000000400 */
[----:B------:R-:W3:Y:S04]  /*7b80*/  LDS.U16 R172, [R108+0x14] ;  /* 0x000014006cac7984 */ /* 0x000ee80000000400 */
[----:B------:R-:W3:Y:S04]  /*7b90*/  LDS.U16 R173, [R108+0x16] ;  /* 0x000016006cad7984 */ /* 0x000ee80000000400 */
[----:B------:R-:W3:Y:S04]  /*7ba0*/  LDS.U16 R174, [R108+0x18] ;  /* 0x000018006cae7984 */ /* 0x000ee80000000400 */
[----:B------:R-:W3:Y:S04]  /*7bb0*/  LDS.U16 R175, [R108+0x1a] ;  /* 0x00001a006caf7984 */ /* 0x000ee80000000400 */
[----:B------:R-:W0:Y:S04]  /*7bc0*/  LDS.U16 R176, [R108+0x1c] ;  /* 0x00001c006cb07984 */ /* 0x000e280000000400 */
[----:B------:R-:W0:Y:S04]  /*7bd0*/  LDS.U16 R177, [R108+0x1e] ;  /* 0x00001e006cb17984 */ /* 0x000e280000000400 */
[----:B-1----:R1:W-:Y:S01]  /*7be0*/  STS [R20+0xea8], R203 ;  /* 0x000ea8cb14007388 */ /* 0x0023e20000000800 */
[C---:B------:R-:W-:Y:S01]  /*7bf0*/  FMUL.FTZ R200, R18.reuse, R93 ;  /* 0x0000005d12c87220 */ /* 0x040fe20000410000 */
[----:B------:R-:W-:Y:S01]  /*7c00*/  HFMA2.MMA R190, -RZ, RZ, 0, 0 ;  /* 0x00000000ffbe7435 */ /* 0x000fe200000001ff */
[C---:B------:R-:W-:Y:S01]  /*7c10*/  FMUL.FTZ R202, R18.reuse, R88 ;  /* 0x0000005812ca7220 */ /* 0x040fe20000410000 */
[----:B------:R-:W-:Y:S01]  /*7c20*/  @!P3 IMAD.WIDE R2, R21, 0x8, R12 ;  /* 0x000000081502b825 */ /* 0x000fe200078e020c */
[----:B------:R-:W-:Y:S03]  /*7c30*/  BAR.SYNC.DEFER_BLOCKING 0x0 ;  /* 0x0000000000007b1d */ /* 0x000fe60000010000 */
[----:B------:R-:W-:-:S03]  /*7c40*/  FMUL.FTZ R227, R18, R91 ;  /* 0x0000005b12e37220 */ /* 0x000fc60000410000 */
[----:B------:R-:W2:Y:S01]  /*7c50*/  MUFU.EX2 R200, R200 ;  /* 0x000000c800c87308 */ /* 0x000ea20000000800 */
[C---:B------:R-:W-:Y:S01]  /*7c60*/  FMUL.FTZ R225, R18.reuse, R86 ;  /* 0x0000005612e17220 */ /* 0x040fe20000410000 */
[----:B------:R-:W-:-:S06]  /*7c70*/  FMUL.FTZ R195, R18, R89 ;  /* 0x0000005912c37220 */ /* 0x000fcc0000410000 */
[----:B------:R-:W1:Y:S01]  /*7c80*/  MUFU.EX2 R202, R202 ;  /* 0x000000ca00ca7308 */ /* 0x000e620000000800 */
[----:B------:R-:W-:-:S07]  /*7c90*/  FMUL.FTZ R232, R18, R84 ;  /* 0x0000005412e87220 */ /* 0x000fce0000410000 */
[----:B------:R-:W3:Y:S01]  /*7ca0*/  MUFU.EX2 R227, R227 ;  /* 0x000000e300e37308 */ /* 0x000ee20000000800 */
[----:B------:R2:W5:Y:S01]  /*7cb0*/  @!P3 LDG.E R190, desc[UR14][R2.64+0x4] ;  /* 0x0000040e02beb981 */ /* 0x000562000c1e1900 */
[----:B------:R-:W-:-:S06]  /*7cc0*/  ISETP.NE.AND P3, PT, R133, 0x1f, PT ;  /* 0x0000001f8500780c */ /* 0x000fcc0003f65270 */
[----:B------:R-:W0:Y:S01]  /*7cd0*/  MUFU.EX2 R225, R225 ;  /* 0x000000e100e17308 */ /* 0x000e220000000800 */
[----:B------:R-:W-:Y:S01]  /*7ce0*/  FMUL.FTZ R187, R18, R87 ;  /* 0x0000005712bb7220 */ /* 0x000fe20000410000 */
[----:B--2---:R-:W-:-:S06]  /*7cf0*/  FMUL.FTZ R3, R203, R200 ;  /* 0x000000c8cb037220 */ /* 0x004fcc0000410000 */
[----:B------:R-:W2:Y:S01]  /*7d00*/  MUFU.EX2 R195, R195 ;  /* 0x000000c300c37308 */ /* 0x000ea20000000800 */
[----:B------:R-:W-:Y:S01]  /*7d10*/  @P3 LEA R234, R133, UR11, 0x2 ;  /* 0x0000000b85ea3c11 */ /* 0x000fe2000f8e10ff */
[----:B-1----:R-:W-:Y:S01]  /*7d20*/  FMUL.FTZ R2, R202, R3 ;  /* 0x00000003ca027220 */ /* 0x002fe20000410000 */
[----:B------:R-:W-:-:S05]  /*7d30*/  FMUL.FTZ R188, R18, R82 ;  /* 0x0000005212bc7220 */ /* 0x000fca0000410000 */
[----:B------:R-:W1:Y:S01]  /*7d40*/  MUFU.EX2 R232, R232 ;  /* 0x000000e800e87308 */ /* 0x000e620000000800 */
[----:B---3--:R-:W-:Y:S01]  /*7d50*/  FMUL.FTZ R2, R227, R2 ;  /* 0x00000002e3027220 */ /* 0x008fe20000410000 */
[C---:B------:R-:W-:Y:S01]  /*7d60*/  FMUL.FTZ R21, R18.reuse, R85 ;  /* 0x0000005512157220 */ /* 0x040fe20000410000 */
[----:B------:R-:W3:Y:S05]  /*7d70*/  @P3 LDS R234, [R234+0x16ac] ;  /* 0x0016ac00eaea3984 */ /* 0x000eea0000000800 */
[----:B------:R-:W1:Y:S01]  /*7d80*/  MUFU.EX2 R187, R187 ;  /* 0x000000bb00bb7308 */ /* 0x000e620000000800 */
[----:B0-----:R-:W-:Y:S01]  /*7d90*/  FMUL.FTZ R2, R225, R2 ;  /* 0x00000002e1027220 */ /* 0x001fe20000410000 */
[----:B------:R-:W-:-:S06]  /*7da0*/  FMUL.FTZ R22, R18, R80 ;  /* 0x0000005012167220 */ /* 0x000fcc0000410000 */
[----:B------:R-:W0:Y:S01]  /*7db0*/  MUFU.EX2 R188, R188 ;  /* 0x000000bc00bc7308 */ /* 0x000e220000000800 */
[----:B--2---:R-:W-:Y:S01]  /*7dc0*/  FMUL.FTZ R3, R195, R2 ;  /* 0x00000002c3037220 */ /* 0x004fe20000410000 */
[----:B------:R-:W-:-:S06]  /*7dd0*/  FMUL.FTZ R211, R18, R83 ;  /* 0x0000005312d37220 */ /* 0x000fcc0000410000 */
[----:B------:R-:W2:Y:S01]  /*7de0*/  MUFU.EX2 R21, R21 ;  /* 0x0000001500157308 */ /* 0x000ea20000000800 */
[----:B-1----:R-:W-:Y:S01]  /*7df0*/  FMUL.FTZ R2, R232, R3 ;  /* 0x00000003e8027220 */ /* 0x002fe20000410000 */
[C---:B------:R-:W-:Y:S01]  /*7e00*/  FMUL.FTZ R218, R18.reuse, R78 ;  /* 0x0000004e12da7220 */ /* 0x040fe20000410000 */
[----:B------:R-:W-:-:S05]  /*7e10*/  FMUL.FTZ R201, R18, R79 ;  /* 0x0000004f12c97220 */ /* 0x000fca0000410000 */
[----:B------:R-:W1:Y:S01]  /*7e20*/  MUFU.EX2 R22, R22 ;  /* 0x0000001600167308 */ /* 0x000e620000000800 */
[----:B------:R-:W-:Y:S01]  /*7e30*/  FMUL.FTZ R3, R187, R2 ;  /* 0x00000002bb037220 */ /* 0x000fe20000410000 */
[C---:B------:R-:W-:Y:S01]  /*7e40*/  FMUL.FTZ R213, R18.reuse, R81 ;  /* 0x0000005112d57220 */ /* 0x040fe20000410000 */
[----:B------:R-:W-:-:S05]  /*7e50*/  FMUL.FTZ R222, R18, R76 ;  /* 0x0000004c12de7220 */ /* 0x000fca0000410000 */
[----:B------:R-:W3:Y:S01]  /*7e60*/  MUFU.EX2 R211, R211 ;  /* 0x000000d300d37308 */ /* 0x000ee20000000800 */
[----:B0-----:R-:W-:-:S07]  /*7e70*/  FMUL.FTZ R2, R188, R3 ;  /* 0x00000003bc027220 */ /* 0x001fce0000410000 */
[----:B------:R-:W0:Y:S01]  /*7e80*/  MUFU.EX2 R218, R218 ;  /* 0x000000da00da7308 */ /* 0x000e220000000800 */
[----:B--2---:R-:W-:-:S07]  /*7e90*/  FMUL.FTZ R3, R21, R2 ;  /* 0x0000000215037220 */ /* 0x004fce0000410000 */
[----:B------:R-:W2:Y:S01]  /*7ea0*/  MUFU.EX2 R201, R201 ;  /* 0x000000c900c97308 */ /* 0x000ea20000000800 */
[----:B-1----:R-:W-:-:S07]  /*7eb0*/  FMUL.FTZ R2, R22, R3 ;  /* 0x0000000316027220 */ /* 0x002fce0000410000 */
[----:B------:R-:W1:Y:S01]  /*7ec0*/  MUFU.EX2 R213, R213 ;  /* 0x000000d500d57308 */ /* 0x000e620000000800 */
[----:B------:R-:W-:-:S07]  /*7ed0*/  HADD2.F32 R19, -RZ, R207.H0_H0 ;  /* 0x200000cfff137230 */ /* 0x000fce0000004100 */
[----:B------:R-:W0:Y:S01]  /*7ee0*/  MUFU.EX2 R222, R222 ;  /* 0x000000de00de7308 */ /* 0x000e220000000800 */
[----:B------:R-:W-:Y:S02]  /*7ef0*/  HADD2.F32 R156, -RZ, R107.H0_H0 ;  /* 0x2000006bff9c7230 */ /* 0x000fe40000004100 */
[----:B---3--:R-:W-:Y:S01]  /*7f00*/  FMUL.FTZ R3, R211, R2 ;  /* 0x00000002d3037220 */ /* 0x008fe20000410000 */
[----:B------:R-:W-:Y:S02]  /*7f10*/  HADD2.F32 R23, -RZ, R106.H0_H0 ;  /* 0x2000006aff177230 */ /* 0x000fe40000004100 */
[----:B------:R-:W-:Y:S02]  /*7f20*/  HADD2.F32 R158, -RZ, R105.H0_H0 ;  /* 0x20000069ff9e7230 */ /* 0x000fe40000004100 */
[----:B------:R-:W-:Y:S02]  /*7f30*/  HADD2.F32 R147, -RZ, R104.H0_H0 ;  /* 0x20000068ff937230 */ /* 0x000fe40000004100 */
[----:B----4-:R-:W-:-:S02]  /*7f40*/  HADD2.F32 R160, -RZ, R103.H0_H0 ;  /* 0x20000067ffa07230 */ /* 0x010fc40000004100 */
        /* <DEDUP_REMOVED lines=9> */
[----:B------:R-:W-:Y:S01]  /*7fe0*/  BSSY B0, `(.L_x_7482) ;  /* 0x000003b000007945 */ /* 0x000fe20003800000 */
        /* <DEDUP_REMOVED lines=45> */
[----:B------:R-:W-:-:S04]  /*82c0*/  FMUL.FTZ R179, R60, R179 ;  /* 0x000000b33cb37220 */ /* 0x000fc80000410000 */
[----:B--2---:R-:W-:Y:S01]  /*82d0*/  FFMA.FTZ R3, R201, R179, R180 ;  /* 0x000000b3c9037223 */ /* 0x004fe200000100b4 */
[----:B-1----:R-:W-:Y:S06]  /*82e0*/  @P3 BRA `(.L_x_7483) ;  /* 0x0000000000283947 */ /* 0x002fec0003800000 */
        /* <DEDUP_REMOVED lines=10> */
.L_x_7483:
[----:B------:R-:W-:Y:S05]  /*8390*/  BSYNC B0 ;  /* 0x0000000000007941 */ /* 0x000fea0003800000 */
.L_x_7482:
[----:B0-----:R-:W-:Y:S01]  /*83a0*/  FMUL.FTZ R19, R201, R234 ;  /* 0x000000eac9137220 */ /* 0x001fe20000410000 */
[C---:B------:R-:W-:Y:S01]  /*83b0*/  FFMA.FTZ R3, R222.reuse, R3, R181 ;  /* 0x00000003de037223 */ /* 0x040fe200000100b5 */
[----:B------:R-:W-:Y:S01]  /*83c0*/  FMUL.FTZ R236, R157, R236 ;  /* 0x000000ec9dec7220 */ /* 0x000fe20000410000 */
        /* <DEDUP_REMOVED lines=51> */
[----:B------:R-:W-:Y:S02]  /*8700*/  HADD2.F32 R156, -RZ, R92.H0_H0 ;  /* 0x2000005cff9c7230 */ /* 0x000fe40000004100 */
[----:B------:R-:W-:Y:S01]  /*8710*/  FFMA.FTZ R3, R218, R3, R219 ;  /* 0x00000003da037223 */ /* 0x000fe200000100db */
[----:B------:R-:W-:Y:S01]  /*8720*/  FMUL.FTZ R235, R200, R221 ;  /* 0x000000ddc8eb7220 */ /* 0x000fe20000410000 */
[----:B------:R-:W-:Y:S01]  /*8730*/  HADD2.F32 R177, -RZ, R177.H0_H0 ;  /* 0x200000b1ffb17230 */ /* 0x000fe20000004100 */
[----:B------:R-:W0:Y:S01]  /*8740*/  SHFL.DOWN PT, R239, R242, 0x1, 0x1f ;  /* 0x08201f00f2ef7f89 */ /* 0x000e2200000e0000 */
[C---:B------:R-:W-:Y:S01]  /*8750*/  FFMA.FTZ R212, R213.reuse, R3, R226 ;  /* 0x00000003d5d47223 */ /* 0x040fe200000100e2 */
        /* <DEDUP_REMOVED lines=13> */
[----:B------:R-:W-:Y:S01]  /*8830*/  BSSY B0, `(.L_x_7484) ;  /* 0x00000e9000007945 */ /* 0x000fe20003800000 */
[----:B------:R-:W2:Y:S04]  /*8840*/  SHFL.UP PT, R3, R244, 0x1, RZ ;  /* 0x04200000f4037989 */ /* 0x000ea800000e00ff */
        /* <DEDUP_REMOVED lines=29> */
[----:B------:R-:W-:Y:S01]  /*8a20*/  MOV R3, RZ ;  /* 0x000000ff00037202 */ /* 0x000fe20000000f00 */
[----:B---3--:R-:W-:Y:S01]  /*8a30*/  @P4 FMUL.FTZ R237, R237, R2 ;  /* 0x00000002eded4220 */ /* 0x008fe20000410000 */
[----:B------:R-:W-:-:S02]  /*8a40*/  HFMA2.MMA R2, -RZ, RZ, 1.875, 0 ;  /* 0x3f800000ff027435 */ /* 0x000fc400000001ff */
[----:B------:R-:W2:Y:S01]  /*8a50*/  SHFL.UP PT, R239, R244, 0x8, RZ ;  /* 0x05000000f4ef7989 */ /* 0x000ea200000e00ff */
[----:B------:R-:W-:-:S03]  /*8a60*/  ISETP.GE.U32.AND P4, PT, R178, 0x18, PT ;  /* 0x00000018b200780c */ /* 0x000fc60003f86070 */
[----:B------:R-:W3:Y:S04]  /*8a70*/  SHFL.UP PT, R212, R237, 0x8, RZ ;  /* 0x05000000edd47989 */ /* 0x000ee800000e00ff */
[----:B------:R-:W-:Y:S01]  /*8a80*/  @!P1 LDS.64 R2, [UR12+0x1728] ;  /* 0x0017280cff029984 */ /* 0x000fe20008000a00 */
[----:B------:R-:W-:Y:S01]  /*8a90*/  ISETP.GE.AND P1, PT, R131, 0x8, PT ;  /* 0x000000088300780c */ /* 0x000fe20003f26270 */
[----:B------:R-:W-:-:S04]  /*8aa0*/  @!UP0 ULEA UR12, UR7, UR11, 0x3 ;  /* 0x0000000b070c8291 */ /* 0x000fc8000f8e183f */
        /* <DEDUP_REMOVED lines=11> */
[----:B-1----:R-:W-:Y:S02]  /*8b60*/  @!P4 FMUL.FTZ R235, R235, R246 ;  /* 0x000000f6ebebc220 */ /* 0x002fe40000410000 */
[----:B------:R-:W-:Y:S06]  /*8b70*/  SHFL.IDX PT, R178, R3, RZ, 0x1f ;  /* 0x00001fff03b27589 */ /* 0x000fec00000e0000 */
[C---:B--2---:R-:W-:Y:S01]  /*8b80*/  @P1 FFMA.FTZ R244, R237.reuse, R239, R244 ;  /* 0x000000efedf41223 */ /* 0x044fe200000100f4 */
[----:B------:R-:W-:Y:S01]  /*8b90*/  SHFL.DOWN PT, R246, R242, 0x1, 0x1f ;  /* 0x08201f00f2f67f89 */ /* 0x000fe200000e0000 */
[----:B---3--:R-:W-:-:S03]  /*8ba0*/  @P1 FMUL.FTZ R237, R237, R212 ;  /* 0x000000d4eded1220 */ /* 0x008fc60000410000 */
[----:B------:R-:W0:Y:S04]  /*8bb0*/  SHFL.DOWN PT, R239, R235, 0x1, 0x1f ;  /* 0x08201f00ebef7f89 */ /* 0x000e2800000e0000 */
[----:B-----5:R-:W-:Y:S04]  /*8bc0*/  SHFL.IDX PT, R212, R190, RZ, 0x1f ;  /* 0x00001fffbed47589 */ /* 0x020fe800000e0000 */
[----:B------:R-:W-:Y:S04]  /*8bd0*/  SHFL.UP PT, R244, R244, 0x1, RZ ;  /* 0x04200000f4f47989 */ /* 0x000fe800000e00ff */
[----:B------:R-:W1:Y:S01]  /*8be0*/  SHFL.UP PT, R237, R237, 0x1, RZ ;  /* 0x04200000eded7989 */ /* 0x000e6200000e00ff */
[----:B0-----:R-:W-:-:S03]  /*8bf0*/  @P3 FFMA.FTZ R178, R239, R178, R246 ;  /* 0x000000b2efb23223 */ /* 0x001fc600000100f6 */
[----:B------:R0:W-:Y:S01]  /*8c00*/  SHFL.IDX PT, R239, R242, RZ, 0x1f ;  /* 0x00001ffff2ef7589 */ /* 0x0001e200000e0000 */
[----:B------:R-:W-:-:S03]  /*8c10*/  FFMA.FTZ R178, R178, R234, R179 ;  /* 0x000000eab2b27223 */ /* 0x000fc600000100b3 */
[----:B------:R-:W2:Y:S01]  /*8c20*/  SHFL.IDX PT, R234, R235, RZ, 0x1f ;  /* 0x00001fffebea7589 */ /* 0x000ea200000e0000 */
[----:B------:R-:W-:-:S04]  /*8c30*/  FFMA.FTZ R179, R201, R178, R180 ;  /* 0x000000b2c9b37223 */ /* 0x000fc800000100b4 */
[----:B------:R-:W-:Y:S01]  /*8c40*/  FFMA.FTZ R180, R222, R179, R181 ;  /* 0x000000b3deb47223 */ /* 0x000fe200000100b5 */
[----:B-1----:R-:W-:-:S03]  /*8c50*/  @P2 FFMA.FTZ R212, R237, R212, R244 ;  /* 0x000000d4edd42223 */ /* 0x002fc600000100f4 */
[----:B------:R-:W-:Y:S01]  /*8c60*/  FFMA.FTZ R181, R213, R180, R182 ;  /* 0x000000b4d5b57223 */ /* 0x000fe200000100b6 */
[----:B------:R-:W-:Y:S01]  /*8c70*/  FFMA.FTZ R236, R203, R212, R236 ;  /* 0x000000d4cbec7223 */ /* 0x000fe200000100ec */
[----:B------:R-:W-:Y:S01]  /*8c80*/  FMUL.FTZ R212, R179, R76 ;  /* 0x0000004cb3d47220 */ /* 0x000fe20000410000 */
[----:B------:R-:W-:Y:S01]  /*8c90*/  FMUL.FTZ R203, R178, R79 ;  /* 0x0000004fb2cb7220 */ /* 0x000fe20000410000 */
[----:B------:R-:W-:Y:S02]  /*8ca0*/  FFMA.FTZ R182, R218, R181, R183 ;  /* 0x000000b5dab67223 */ /* 0x000fe400000100b7 */
[----:B0-----:R-:W-:Y:S01]  /*8cb0*/  FMUL.FTZ R242, R145, R212 ;  /* 0x000000d491f27220 */ /* 0x001fe20000410000 */
[----:B------:R-:W-:Y:S01]  /*8cc0*/  FMUL.FTZ R244, R156, R203 ;  /* 0x000000cb9cf47220 */ /* 0x000fe20000410000 */
[----:B------:R-:W-:-:S04]  /*8cd0*/  FFMA.FTZ R183, R211, R182, R184 ;  /* 0x000000b6d3b77223 */ /* 0x000fc800000100b8 */
[----:B------:R-:W-:Y:S01]  /*8ce0*/  FFMA.FTZ R184, R22, R183, R185 ;  /* 0x000000b716b87223 */ /* 0x000fe200000100b9 */
[C---:B--2---:R-:W-:Y:S01]  /*8cf0*/  FFMA.FTZ R3, R234.reuse, R3, R239 ;  /* 0x00000003ea037223 */ /* 0x044fe200000100ef */
[----:B------:R-:W-:Y:S02]  /*8d00*/  FMUL.FTZ R2, R234, R2 ;  /* 0x00000002ea027220 */ /* 0x000fe40000410000 */
[----:B------:R-:W-:Y:S01]  /*8d10*/  FFMA.FTZ R185, R21, R184, R186 ;  /* 0x000000b815b97223 */ /* 0x000fe200000100ba */
[----:B------:R-:W-:-:S03]  /*8d20*/  FFMA.FTZ R234, R200, R236, R233 ;  /* 0x000000ecc8ea7223 */ /* 0x000fc600000100e9 */
[----:B------:R-:W-:Y:S01]  /*8d30*/  FFMA.FTZ R186, R188, R185, R193 ;  /* 0x000000b9bcba7223 */ /* 0x000fe200000100c1 */
[----:B------:R0:W-:Y:S03]  /*8d40*/  @!P6 STS.64 [UR12+0x1728], R2 ;  /* 0x00172802ff00e988 */ /* 0x0001e60008000a0c */
[----:B------:R-:W-:Y:S01]  /*8d50*/  FFMA.FTZ R193, R187, R186, R18 ;  /* 0x000000babbc17223 */ /* 0x000fe20000010012 */
[----:B------:R-:W-:-:S03]  /*8d60*/  SHF.L.U32 R18, R133, 0x4, RZ ;  /* 0x0000000485127819 */ /* 0x000fc600000006ff */
[----:B------:R-:W-:Y:S01]  /*8d70*/  FFMA.FTZ R190, R232, R193, R231 ;  /* 0x000000c1e8be7223 */ /* 0x000fe200000100e7 */
[----:B------:R-:W-:Y:S01]  /*8d80*/  LEA.HI.SX32 R231, R18, R18, 0x1b ;  /* 0x0000001212e77211 */ /* 0x000fe200078fdaff */
[----:B------:R-:W-:Y:S01]  /*8d90*/  FFMA.FTZ R18, R202, R234, R229 ;  /* 0x000000eaca127223 */ /* 0x000fe200000100e5 */
[----:B0-----:R-:W-:Y:S01]  /*8da0*/  FFMA.FTZ R3, R0, R236, RZ ;  /* 0x000000ec00037223 */ /* 0x001fe200000100ff */
[----:B------:R-:W-:Y:S01]  /*8db0*/  FFMA.FTZ R208, R195, R190, R208 ;  /* 0x000000bec3d07223 */ /* 0x000fe200000100d0 */
[----:B------:R-:W-:Y:S01]  /*8dc0*/  LEA R231, R231, UR11, 0x2 ;  /* 0x0000000be7e77c11 */ /* 0x000fe2000f8e10ff */
[----:B------:R-:W-:Y:S01]  /*8dd0*/  FFMA.FTZ R246, R227, R18, R230 ;  /* 0x00000012e3f67223 */ /* 0x000fe200000100e6 */
[----:B------:R-:W-:Y:S01]  /*8de0*/  FFMA.FTZ R2, R74, R234, R3 ;  /* 0x000000ea4a027223 */ /* 0x000fe20000010003 */
[C---:B------:R-:W-:Y:S01]  /*8df0*/  FFMA.FTZ R206, R225.reuse, R208, R206 ;  /* 0x000000d0e1ce7223 */ /* 0x040fe200000100ce */
[----:B------:R-:W-:Y:S01]  /*8e00*/  FMUL.FTZ R235, R190, R89 ;  /* 0x00000059beeb7220 */ /* 0x000fe20000410000 */
[----:B------:R-:W-:Y:S01]  /*8e10*/  FFMA.FTZ R240, R225, R246, R240 ;  /* 0x000000f6e1f07223 */ /* 0x000fe200000100f0 */
[----:B------:R-:W-:Y:S01]  /*8e20*/  FFMA.FTZ R3, R73, R18, R2 ;  /* 0x0000001249037223 */ /* 0x000fe20000010002 */
[----:B------:R-:W-:Y:S01]  /*8e30*/  FFMA.FTZ R204, R227, R206, R204 ;  /* 0x000000cee3cc7223 */ /* 0x000fe200000100cc */
[----:B------:R-:W-:Y:S01]  /*8e40*/  FMUL.FTZ R227, R184, R85 ;  /* 0x00000055b8e37220 */ /* 0x000fe20000410000 */
[----:B------:R-:W-:Y:S01]  /*8e50*/  FFMA.FTZ R250, R195, R240, R228 ;  /* 0x000000f0c3fa7223 */ /* 0x000fe200000100e4 */
[----:B------:R-:W-:Y:S01]  /*8e60*/  FFMA.FTZ R2, R72, R246, R3 ;  /* 0x000000f648027223 */ /* 0x000fe20000010003 */
[----:B------:R-:W-:Y:S01]  /*8e70*/  FFMA.FTZ R202, R202, R204, R223 ;  /* 0x000000cccaca7223 */ /* 0x000fe200000100df */
[----:B------:R0:W-:Y:S01]  /*8e80*/  STS [R231+0x468], R242 ;  /* 0x000468f2e7007388 */ /* 0x0001e20000000800 */
[----:B------:R-:W-:Y:S01]  /*8e90*/  FFMA.FTZ R191, R232, R250, R191 ;  /* 0x000000fae8bf7223 */ /* 0x000fe200000100bf */
[----:B------:R-:W-:Y:S01]  /*8ea0*/  FFMA.FTZ R3, R71, R240, R2 ;  /* 0x000000f047037223 */ /* 0x000fe20000010002 */
[----:B------:R-:W-:Y:S01]  /*8eb0*/  FMUL.FTZ R232, R185, R82 ;  /* 0x00000052b9e87220 */ /* 0x000fe20000410000 */
[----:B------:R-:W-:Y:S01]  /*8ec0*/  FFMA.FTZ R200, R200, R202, R197 ;  /* 0x000000cac8c87223 */ /* 0x000fe200000100c5 */
[----:B------:R-:W-:Y:S01]  /*8ed0*/  FFMA.FTZ R197, R165, -R196, R240 ;  /* 0x800000c4a5c57223 */ /* 0x000fe200000100f0 */
[----:B------:R-:W-:Y:S01]  /*8ee0*/  FFMA.FTZ R2, R70, R250, R3 ;  /* 0x000000fa46027223 */ /* 0x000fe20000010003 */
[----:B------:R-:W-:Y:S01]  /*8ef0*/  FFMA.FTZ R195, R167, -R238, R250 ;  /* 0x800000eea7c37223 */ /* 0x000fe200000100fa */
[----:B------:R-:W-:Y:S01]  /*8f00*/  FMUL.FTZ R240, R151, R232 ;  /* 0x000000e897f07220 */ /* 0x000fe20000410000 */
[----:B------:R-:W-:Y:S01]  /*8f10*/  FFMA.FTZ R250, R187, R191, R194 ;  /* 0x000000bfbbfa7223 */ /* 0x000fe200000100c2 */
[----:B------:R-:W-:Y:S01]  /*8f20*/  FFMA.FTZ R194, R168, -R189, R191 ;  /* 0x800000bda8c27223 */ /* 0x000fe200000100bf */
[----:B------:R-:W-:Y:S01]  /*8f30*/  FFMA.FTZ R3, R69, R191, R2 ;  /* 0x000000bf45037223 */ /* 0x000fe20000010002 */
[----:B------:R-:W-:Y:S01]  /*8f40*/  HADD2.F32 R189, -RZ, R106.H0_H0 ;  /* 0x2000006affbd7230 */ /* 0x000fe20000004100 */
[----:B------:R1:W-:Y:S01]  /*8f50*/  STS [R231+0x450], R240 ;  /* 0x000450f0e7007388 */ /* 0x0003e20000000800 */
[----:B------:R-:W-:-:S02]  /*8f60*/  HADD2.F32 R191, -RZ, R207.H0_H0 ;  /* 0x200000cfffbf7230 */ /* 0x000fc40000004100 */
[----:B------:R-:W-:Y:S01]  /*8f70*/  FFMA.FTZ R237, R188, R250, R19 ;  /* 0x000000fabced7223 */ /* 0x000fe20000010013 */
[----:B------:R-:W-:Y:S02]  /*8f80*/  HADD2.F32 R188, -RZ, R107.H0_H0 ;  /* 0x2000006bffbc7230 */ /* 0x000fe40000004100 */
[----:B0-----:R-:W-:Y:S01]  /*8f90*/  FMUL.FTZ R242, R164, R227 ;  /* 0x000000e3a4f27220 */ /* 0x001fe20000410000 */
[----:B------:R-:W-:Y:S01]  /*8fa0*/  FMUL.FTZ R223, R180, R81 ;  /* 0x00000051b4df7220 */ /* 0x000fe20000410000 */
[----:B------:R-:W-:Y:S01]  /*8fb0*/  FMUL.FTZ R2, R191, R90 ;  /* 0x0000005abf027220 */ /* 0x000fe20000410000 */
[----:B------:R-:W-:Y:S02]  /*8fc0*/  HADD2.F32 R196, -RZ, R97.H0_H0 ;  /* 0x20000061ffc47230 */ /* 0x000fe40000004100 */
[----:B------:R-:W-:Y:S01]  /*8fd0*/  FMUL.FTZ R187, R188, R93 ;  /* 0x0000005dbcbb7220 */ /* 0x000fe20000410000 */
[----:B------:R0:W-:Y:S01]  /*8fe0*/  STS [R231+0x454], R242 ;  /* 0x000454f2e7007388 */ /* 0x0001e20000000800 */
[----:B-1----:R-:W-:Y:S01]  /*8ff0*/  FFMA.FTZ R240, R68, R250, R3 ;  /* 0x000000fa44f07223 */ /* 0x002fe20000010003 */
[----:B------:R-:W-:Y:S01]  /*9000*/  FMUL.FTZ R3, R189, R88 ;  /* 0x00000058bd037220 */ /* 0x000fe20000410000 */
[----:B------:R-:W-:Y:S01]  /*9010*/  FFMA.FTZ R2, R157, -R2, R236 ;  /* 0x800000029d027223 */ /* 0x000fe200000100ec */
[----:B------:R-:W-:Y:S01]  /*9020*/  FFMA.FTZ R187, R159, -R187, R234 ;  /* 0x800000bb9fbb7223 */ /* 0x000fe200000100ea */
[----:B------:R-:W-:Y:S01]  /*9030*/  FMUL.FTZ R19, R202, R93 ;  /* 0x0000005dca137220 */ /* 0x000fe20000410000 */
[----:B------:R-:W-:Y:S01]  /*9040*/  FFMA.FTZ R3, R161, -R3, R18 ;  /* 0x80000003a1037223 */ /* 0x000fe20000010012 */
[----:B------:R-:W-:Y:S01]  /*9050*/  FMUL.FTZ R18, R200, R90 ;  /* 0x0000005ac8127220 */ /* 0x000fe20000410000 */
[----:B------:R-:W-:Y:S01]  /*9060*/  FMUL.FTZ R225, R182, R83 ;  /* 0x00000053b6e17220 */ /* 0x000fe20000410000 */
[----:B------:R-:W-:Y:S01]  /*9070*/  FMUL.FTZ R230, R166, R223 ;  /* 0x000000dfa6e67220 */ /* 0x000fe20000410000 */
[----:B0-----:R-:W-:Y:S01]  /*9080*/  FMUL.FTZ R242, R160, R235 ;  /* 0x000000eba0f27220 */ /* 0x001fe20000410000 */
[----:B------:R-:W-:Y:S01]  /*9090*/  FFMA.FTZ R234, R2, R18, RZ ;  /* 0x0000001202ea7223 */ /* 0x000fe200000100ff */
[----:B------:R-:W-:Y:S01]  /*90a0*/  FMUL.FTZ R228, R181, R78 ;  /* 0x0000004eb5e47220 */ /* 0x000fe20000410000 */
[----:B------:R-:W-:Y:S01]  /*90b0*/  FMUL.FTZ R248, R196, R225 ;  /* 0x000000e1c4f87220 */ /* 0x000fe20000410000 */
[----:B------:R0:W-:Y:S01]  /*90c0*/  STS [R231+0x46c], R244 ;  /* 0x00046cf4e7007388 */ /* 0x0001e20000000800 */
[----:B------:R-:W-:Y:S01]  /*90d0*/  FFMA.FTZ R234, R187, R19, R234 ;  /* 0x00000013bbea7223 */ /* 0x000fe200000100ea */
[----:B------:R-:W-:Y:S01]  /*90e0*/  FMUL.FTZ R229, R186, R87 ;  /* 0x00000057bae57220 */ /* 0x000fe20000410000 */
[----:B------:R-:W-:Y:S01]  /*90f0*/  FMUL.FTZ R236, R191, R18 ;  /* 0x00000012bfec7220 */ /* 0x000fe20000410000 */
[----:B------:R1:W-:Y:S01]  /*9100*/  STS [R231+0x444], R242 ;  /* 0x000444f2e7007388 */ /* 0x0003e20000000800 */
[----:B------:R-:W-:Y:S01]  /*9110*/  MOV R18, R133 ;  /* 0x0000008500127202 */ /* 0x000fe20000000f00 */
[----:B------:R-:W-:Y:S01]  /*9120*/  FFMA.FTZ R198, R163, -R198, R246 ;  /* 0x800000c6a3c67223 */ /* 0x000fe200000100f6 */
[----:B------:R-:W-:Y:S01]  /*9130*/  FMUL.FTZ R233, R193, R84 ;  /* 0x00000054c1e97220 */ /* 0x000fe20000410000 */
[----:B------:R2:W-:Y:S01]  /*9140*/  STS [R231+0x464], R230 ;  /* 0x000464e6e7007388 */ /* 0x0005e20000000800 */
[----:B------:R-:W-:Y:S01]  /*9150*/  FMUL.FTZ R238, R208, R86 ;  /* 0x00000056d0ee7220 */ /* 0x000fe20000410000 */
[----:B0-----:R-:W-:Y:S01]  /*9160*/  FMUL.FTZ R244, R155, R228 ;  /* 0x000000e49bf47220 */ /* 0x001fe20000410000 */
[----:B------:R-:W-:Y:S01]  /*9170*/  FMUL.FTZ R239, R206, R91 ;  /* 0x0000005bceef7220 */ /* 0x000fe20000410000 */
[----:B------:R0:W-:Y:S01]  /*9180*/  STS [R231+0x45c], R248 ;  /* 0x00045cf8e7007388 */ /* 0x0001e20000000800 */
[----:B------:R-:W-:Y:S01]  /*9190*/  FFMA.FTZ R192, R169, -R192, R250 ;  /* 0x800000c0a9c07223 */ /* 0x000fe200000100fa */
[----:B-1----:R-:W-:Y:S01]  /*91a0*/  FMUL.FTZ R242, R188, R19 ;  /* 0x00000013bcf27220 */ /* 0x002fe20000410000 */
[----:B------:R-:W-:Y:S01]  /*91b0*/  HFMA2.MMA R19, -RZ, RZ, 0, 0 ;  /* 0x00000000ff137435 */ /* 0x000fe200000001ff */
[----:B------:R1:W-:Y:S01]  /*91c0*/  STS [R231+0x460], R244 ;  /* 0x000460f4e7007388 */ /* 0x0003e20000000800 */
[----:B------:R-:W-:Y:S01]  /*91d0*/  FFMA.FTZ R199, R170, -R199, R237 ;  /* 0x800000c7aac77223 */ /* 0x000fe200000100ed */
[----:B--2---:R-:W-:-:S02]  /*91e0*/  FMUL.FTZ R230, R183, R80 ;  /* 0x00000050b7e67220 */ /* 0x004fc40000410000 */
[----:B------:R2:W-:Y:S01]  /*91f0*/  STS [R231+0x434], R242 ;  /* 0x000434f2e7007388 */ /* 0x0005e20000000800 */
[C---:B0-----:R-:W-:Y:S02]  /*9200*/  IMAD R248, R16.reuse, UR16, RZ ;  /* 0x0000001010f87c24 */ /* 0x041fe4000f8e02ff */
[----:B------:R-:W-:Y:S01]  /*9210*/  FMUL.FTZ R246, R153, R230 ;  /* 0x000000e699f67220 */ /* 0x000fe20000410000 */
[----:B------:R0:W-:Y:S01]  /*9220*/  STS [R231+0x430], R236 ;  /* 0x000430ece7007388 */ /* 0x0001e20000000800 */
[----:B------:R-:W-:-:S04]  /*9230*/  IMAD.WIDE.U32 R18, R16, UR17, R18 ;  /* 0x0000001110127c25 */ /* 0x000fc8000f8e0012 */
[----:B-1----:R-:W-:Y:S01]  /*9240*/  FMUL.FTZ R244, R162, R229 ;  /* 0x000000e5a2f47220 */ /* 0x002fe20000410000 */
[----:B------:R1:W-:Y:S01]  /*9250*/  STS [R231+0x458], R246 ;  /* 0x000458f6e7007388 */ /* 0x0003e20000000800 */
[----:B------:R-:W-:Y:S02]  /*9260*/  IMAD R241, R17, UR17, R248 ;  /* 0x0000001111f17c24 */ /* 0x000fe4000f8e02f8 */
[----:B--2---:R-:W-:Y:S01]  /*9270*/  FMUL.FTZ R242, R204, R88 ;  /* 0x00000058ccf27220 */ /* 0x004fe20000410000 */
[----:B------:R2:W-:Y:S02]  /*9280*/  STS [R231+0x44c], R244 ;  /* 0x00044cf4e7007388 */ /* 0x0005e40000000800 */
[----:B------:R-:W-:Y:S01]  /*9290*/  IADD3 R19, R19, R241, RZ ;  /* 0x000000f113137210 */ /* 0x000fe20007ffe0ff */
[----:B------:R-:W-:Y:S01]  /*92a0*/  FFMA.FTZ R241, R3, R242, R234 ;  /* 0x000000f203f17223 */ /* 0x000fe200000100ea */
[----:B0-----:R-:W-:Y:S01]  /*92b0*/  SHF.R.S32.HI R236, RZ, 0x1f, R139 ;  /* 0x0000001fffec7819 */ /* 0x001fe2000001148b */
[----:B------:R-:W-:Y:S01]  /*92c0*/  FFMA.FTZ R234, R21, R237, R20 ;  /* 0x000000ed15ea7223 */ /* 0x000fe20000010014 */
[----:B-1----:R-:W-:Y:S01]  /*92d0*/  FMUL.FTZ R246, R149, R233 ;  /* 0x000000e995f67220 */ /* 0x002fe20000410000 */
[----:B------:R-:W-:Y:S01]  /*92e0*/  FFMA.FTZ R20, R198, R239, R241 ;  /* 0x000000efc6147223 */ /* 0x000fe200000100f1 */
[----:B------:R-:W-:Y:S01]  /*92f0*/  FFMA.FTZ R237, R67, R237, R240 ;  /* 0x000000ed43ed7223 */ /* 0x000fe200000100f0 */
[----:B------:R-:W-:-:S02]  /*9300*/  IMAD R236, R236, UR32, RZ ;  /* 0x00000020ecec7c24 */ /* 0x000fc4000f8e02ff */
[-C--:B--2---:R-:W-:Y:S01]  /*9310*/  FMUL.FTZ R244, R147, R238.reuse ;  /* 0x000000ee93f47220 */ /* 0x084fe20000410000 */
[----:B------:R0:W-:Y:S01]  /*9320*/  STS [R231+0x448], R246 ;  /* 0x000448f6e7007388 */ /* 0x0001e20000000800 */
[----:B------:R-:W-:Y:S01]  /*9330*/  FFMA.FTZ R238, R197, R238, R20 ;  /* 0x000000eec5ee7223 */ /* 0x000fe20000010014 */
[----:B------:R-:W-:-:S04]  /*9340*/  IMAD.WIDE.U32 R20, R139, UR32, R18 ;  /* 0x000000208b147c25 */ /* 0x000fc8000f8e0012 */
[----:B------:R-:W-:Y:S01]  /*9350*/  FFMA.FTZ R220, R171, -R220, R234 ;  /* 0x800000dcabdc7223 */ /* 0x000fe200000100ea */
[----:B------:R1:W-:Y:S01]  /*9360*/  STS [R231+0x440], R244 ;  /* 0x000440f4e7007388 */ /* 0x0003e20000000800 */
[----:B------:R-:W-:Y:S01]  /*9370*/  FFMA.FTZ R235, R195, R235, R238 ;  /* 0x000000ebc3eb7223 */ /* 0x000fe200000100ee */
[----:B------:R-:W-:-:S03]  /*9380*/  LEA R18, P2, R20, UR18, 0x2 ;  /* 0x0000001214127c11 */ /* 0x000fc6000f8410ff */
[----:B------:R-:W-:Y:S01]  /*9390*/  FFMA.FTZ R235, R194, R233, R235 ;  /* 0x000000e9c2eb7223 */ /* 0x000fe200000100eb */
[----:B0-----:R-:W-:Y:S01]  /*93a0*/  FMUL.FTZ R246, R158, R239 ;  /* 0x000000ef9ef67220 */ /* 0x001fe20000410000 */
[----:B------:R-:W-:Y:S01]  /*93b0*/  FFMA.FTZ R239, R22, R234, R23 ;  /* 0x000000ea16ef7223 */ /* 0x000fe20000010017 */
[----:B------:R-:W-:Y:S01]  /*93c0*/  IADD3 R22, P1, R4, R20, RZ ;  /* 0x0000001404167210 */ /* 0x000fe20007f3e0ff */
[----:B------:R-:W-:Y:S01]  /*93d0*/  FFMA.FTZ R234, R66, R234, R237 ;  /* 0x000000ea42ea7223 */ /* 0x000fe200000100ed */
[----:B-1----:R-:W-:Y:S01]  /*93e0*/  FMUL.FTZ R244, R189, R242 ;  /* 0x000000f2bdf47220 */ /* 0x002fe20000410000 */
[----:B------:R-:W-:Y:S01]  /*93f0*/  STS [R231+0x43c], R246 ;  /* 0x00043cf6e7007388 */ /* 0x000fe20000000800 */
[-C--:B------:R-:W-:Y:S01]  /*9400*/  FFMA.FTZ R224, R211, R239.reuse, R224 ;  /* 0x000000efd3e07223 */ /* 0x080fe200000100e0 */
[----:B------:R-:W-:Y:S01]  /*9410*/  FFMA.FTZ R211, R65, R239, R234 ;  /* 0x000000ef41d37223 */ /* 0x000fe200000100ea */
[----:B------:R-:W-:Y:S01]  /*9420*/  FFMA.FTZ R215, R172, -R215, R239 ;  /* 0x800000d7acd77223 */ /* 0x000fe200000100ef */
[----:B------:R0:W-:Y:S01]  /*9430*/  STS [R231+0x438], R244 ;  /* 0x000438f4e7007388 */ /* 0x0001e20000000800 */
[-C--:B------:R-:W-:Y:S01]  /*9440*/  FFMA.FTZ R219, R218, R224.reuse, R219 ;  /* 0x000000e0dadb7223 */ /* 0x080fe200000100db */
[----:B------:R-:W-:Y:S01]  /*9450*/  FFMA.FTZ R218, R64, R224, R211 ;  /* 0x000000e040da7223 */ /* 0x000fe200000100d3 */
[----:B------:R-:W-:-:S02]  /*9460*/  FFMA.FTZ R216, R173, -R216, R224 ;  /* 0x800000d8add87223 */ /* 0x000fc400000100e0 */
[----:B------:R-:W-:Y:S01]  /*9470*/  FFMA.FTZ R226, R213, R219, R226 ;  /* 0x000000dbd5e27223 */ /* 0x000fe200000100e2 */
[----:B------:R-:W-:Y:S01]  /*9480*/  FFMA.FTZ R217, R174, -R217, R219 ;  /* 0x800000d9aed97223 */ /* 0x000fe200000100db */
[----:B------:R-:W-:Y:S01]  /*9490*/  FFMA.FTZ R213, R63, R219, R218 ;  /* 0x000000db3fd57223 */ /* 0x000fe200000100da */
[----:B------:R-:W-:Y:S01]  /*94a0*/  IADD3 R219, -R4, UR10, -R133 ;  /* 0x0000000a04db7c10 */ /* 0x000fe2000fffe985 */
[----:B------:R-:W-:Y:S01]  /*94b0*/  FFMA.FTZ R221, R222, R226, R221 ;  /* 0x000000e2dedd7223 */ /* 0x000fe200000100dd */
[----:B0-----:R-:W-:Y:S01]  /*94c0*/  IMAD R231, R139, UR33, R236 ;  /* 0x000000218be77c24 */ /* 0x001fe2000f8e02ec */
[----:B------:R-:W-:Y:S01]  /*94d0*/  SHF.R.S32.HI R236, RZ, 0x1f, R4 ;  /* 0x0000001fffec7819 */ /* 0x000fe20000011404 */
[----:B------:R-:W-:Y:S01]  /*94e0*/  FFMA.FTZ R218, R175, -R24, R226 ;  /* 0x80000018afda7223 */ /* 0x000fe200000100e2 */
[----:B------:R-:W-:Y:S02]  /*94f0*/  FFMA.FTZ R24, R62, R226, R213 ;  /* 0x000000e23e187223 */ /* 0x000fe400000100d5 */
[----:B------:R-:W-:-:S04]  /*9500*/  IADD3 R21, R21, R231, RZ ;  /* 0x000000e715157210 */ /* 0x000fc80007ffe0ff */
[----:B------:R-:W-:Y:S01]  /*9510*/  LEA.HI.X R19, R20, UR19, R21, 0x2, P2 ;  /* 0x0000001314137c11 */ /* 0x000fe200090f1415 */
[----:B------:R-:W-:Y:S01]  /*9520*/  FFMA.FTZ R20, R192, R229, R235 ;  /* 0x000000e5c0147223 */ /* 0x000fe200000100eb */
[----:B------:R-:W-:Y:S01]  /*9530*/  IADD3.X R23, R236, R21, RZ, P1, !PT ;  /* 0x00000015ec177210 */ /* 0x000fe20000ffe4ff */
[----:B------:R-:W-:Y:S01]  /*9540*/  BAR.SYNC.DEFER_BLOCKING 0x0 ;  /* 0x0000000000007b1d */ /* 0x000fe20000010000 */
[----:B------:R-:W-:Y:S01]  /*9550*/  ISETP.GE.AND P1, PT, R219, 0x1, PT ;  /* 0x00000001db00780c */ /* 0x000fe20003f26270 */
[----:B------:R-:W-:-:S04]  /*9560*/  FFMA.FTZ R21, R199, R232, R20 ;  /* 0x000000e8c7157223 */ /* 0x000fc80000010014 */
[----:B------:R-:W-:-:S04]  /*9570*/  FFMA.FTZ R20, R220, R227, R21 ;  /* 0x000000e3dc147223 */ /* 0x000fc80000010015 */
[----:B------:R-:W-:Y:S02]  /*9580*/  FFMA.FTZ R211, R215, R230, R20 ;  /* 0x000000e6d7d37223 */ /* 0x000fe40000010014 */
[----:B------:R-:W0:Y:S02]  /*9590*/  LDC.64 R20, c[0x0][0x360] ;  /* 0x0000d800ff147b82 */ /* 0x000e240000000a00 */
[----:B------:R-:W-:-:S04]  /*95a0*/  FFMA.FTZ R222, R216, R225, R211 ;  /* 0x000000e1d8de7223 */ /* 0x000fc800000100d3 */
[----:B------:R-:W-:Y:S01]  /*95b0*/  FFMA.FTZ R211, R217, R228, R222 ;  /* 0x000000e4d9d37223 */ /* 0x000fe200000100de */
[----:B------:R-:W-:Y:S01]  /*95c0*/  FFMA.FTZ R222, R201, R221, R214 ;  /* 0x000000ddc9de7223 */ /* 0x000fe200000100d6 */
[----:B------:R-:W-:Y:S01]  /*95d0*/  FFMA.FTZ R201, R176, -R25, R221 ;  /* 0x80000019b0c97223 */ /* 0x000fe200000100dd */
[----:B------:R-:W-:Y:S01]  /*95e0*/  FFMA.FTZ R221, R61, R221, R24 ;  /* 0x000000dd3ddd7223 */ /* 0x000fe20000010018 */
[----:B------:R-:W-:Y:S01]  /*95f0*/  FFMA.FTZ R214, R218, R223, R211 ;  /* 0x000000dfdad67223 */ /* 0x000fe200000100d3 */
[----:B------:R-:W-:Y:S06]  /*9600*/  @!P1 BRA `(.L_x_7485) ;  /* 0x00000000002c9947 */ /* 0x000fec0003800000 */
        /* <DEDUP_REMOVED lines=11> */
.L_x_7485:
[----:B------:R-:W-:Y:S05]  /*96c0*/  BSYNC B0 ;  /* 0x0000000000007941 */ /* 0x000fea0003800000 */
.L_x_7484:
        /* <DEDUP_REMOVED lines=35> */
.L_x_7487:
[----:B------:R-:W-:Y:S05]  /*9900*/  BSYNC B0 ;  /* 0x0000000000007941 */ /* 0x000fea0003800000 */
.L_x_7486:
[----:B-1----:R1:W2:Y:S01]  /*9910*/  LDS R19, [R214+0x530] ;  /* 0x00053000d6137984 */ /* 0x0022a20000000800 */
[----:B------:R-:W-:Y:S01]  /*9920*/  BSSY B0, `(.L_x_7488) ;  /* 0x0000004000007945 */ /* 0x000fe20003800000 */
[----:B------:R-:W-:-:S03]  /*9930*/  LEA R222, R222, UR11, 0x2 ;  /* 0x0000000bdede7c11 */ /* 0x000fc6000f8e10ff */
[----:B------:R-:W-:Y:S05]  /*9940*/  @!P2 BRA `(.L_x_7489) ;  /* 0x000000000004a947 */ /* 0x000fea0003800000 */
[----:B--2---:R3:W-:Y:S02]  /*9950*/  REDG.E.ADD.F32.FTZ.RN.STRONG.GPU desc[UR14][R22.64+-0x700], R19 ;  /* 0xfff90013160079a6 */ /* 0x0047e4000c10f38e */
.L_x_7489:
[----:B------:R-:W-:Y:S05]  /*9960*/  BSYNC B0 ;  /* 0x0000000000007941 */ /* 0x000fea0003800000 */
.L_x_7488:
[----:B--23--:R2:W3:Y:S01]  /*9970*/  LDS R19, [R222+0x5b0] ;  /* 0x0005b000de137984 */ /* 0x00c4e20000000800 */
[----:B------:R-:W-:Y:S01]  /*9980*/  BSSY B0, `(.L_x_7490) ;  /* 0x0000005000007945 */ /* 0x000fe20003800000 */
[C---:B------:R-:W-:Y:S02]  /*9990*/  IADD3 R18, R133.reuse, 0x80, RZ ;  /* 0x0000008085127810 */ /* 0x040fe40007ffe0ff */
[----:B------:R-:W-:Y:S01]  /*99a0*/  IADD3 R20, R133, 0xa0, RZ ;  /* 0x000000a085147810 */ /* 0x000fe20007ffe0ff */
[----:B------:R-:W-:Y:S06]  /*99b0*/  @!P3 BRA `(.L_x_7491) ;  /* 0x000000000004b947 */ /* 0x000fec0003800000 */
[----:B---3--:R4:W-:Y:S02]  /*99c0*/  REDG.E.ADD.F32.FTZ.RN.STRONG.GPU desc[UR14][R22.64+-0x680], R19 ;  /* 0xfff98013160079a6 */ /* 0x0089e4000c10f38e */
.L_x_7491:
[----:B------:R-:W-:Y:S05]  /*99d0*/  BSYNC B0 ;  /* 0x0000000000007941 */ /* 0x000fea0003800000 */
.L_x_7490:
        /* <DEDUP_REMOVED lines=17> */
.L_x_7493:
[----:B------:R-:W-:Y:S05]  /*9af0*/  BSYNC B0 ;  /* 0x0000000000007941 */ /* 0x000fea0003800000 */
.L_x_7492:
[----:B-1--4-:R1:W3:Y:S01]  /*9b00*/  LDS R19, [R20+0x6b0] ;  /* 0x0006b00014137984 */ /* 0x0122e20000000800 */
[----:B------:R-:W-:Y:S01]  /*9b10*/  BSSY B0, `(.L_x_7494) ;  /* 0x0000006000007945 */ /* 0x000fe20003800000 */
[----:B------:R-:W-:Y:S02]  /*9b20*/  IADD3 R18, R133, 0x100, RZ ;  /* 0x0000010085127810 */ /* 0x000fe40007ffe0ff */
[----:B------:R-:W-:Y:S02]  /*9b30*/  LEA.HI.SX32 R214, R214, R133, 0x1b ;  /* 0x00000085d6d67211 */ /* 0x000fe400078fdaff */
[----:B------:R-:W-:Y:S01]  /*9b40*/  LEA R212, R212, UR11, 0x2 ;  /* 0x0000000bd4d47c11 */ /* 0x000fe2000f8e10ff */
[----:B------:R-:W-:Y:S06]  /*9b50*/  @!P1 BRA `(.L_x_7495) ;  /* 0x0000000000049947 */ /* 0x000fec0003800000 */
[----:B---3--:R4:W-:Y:S02]  /*9b60*/  REDG.E.ADD.F32.FTZ.RN.STRONG.GPU desc[UR14][R22.64+-0x580], R19 ;  /* 0xfffa8013160079a6 */ /* 0x0089e4000c10f38e */
.L_x_7495:
[----:B------:R-:W-:Y:S05]  /*9b70*/  BSYNC B0 ;  /* 0x0000000000007941 */ /* 0x000fea0003800000 */
.L_x_7494:
[----:B---34-:R3:W4:Y:S01]  /*9b80*/  LDS R19, [R212+0x730] ;  /* 0x00073000d4137984 */ /* 0x0187220000000800 */
[----:B------:R-:W-:Y:S01]  /*9b90*/  BSSY B0, `(.L_x_7496) ;  /* 0x0000006000007945 */ /* 0x000fe20003800000 */
[----:B-1----:R-:W-:Y:S02]  /*9ba0*/  IADD3 R20, R133, 0x120, RZ ;  /* 0x0000012085147810 */ /* 0x002fe40007ffe0ff */
[----:B------:R-:W-:Y:S02]  /*9bb0*/  LEA.HI.SX32 R18, R18, R133, 0x1b ;  /* 0x0000008512127211 */ /* 0x000fe400078fdaff */
[----:B------:R-:W-:Y:S01]  /*9bc0*/  LEA R214, R214, UR11, 0x2 ;  /* 0x0000000bd6d67c11 */ /* 0x000fe2000f8e10ff */
[----:B------:R-:W-:Y:S06]  /*9bd0*/  @!P2 BRA `(.L_x_7497) ;  /* 0x000000000004a947 */ /* 0x000fec0003800000 */
[----:B----4-:R1:W-:Y:S02]  /*9be0*/  REDG.E.ADD.F32.FTZ.RN.STRONG.GPU desc[UR14][R22.64+-0x500], R19 ;  /* 0xfffb0013160079a6 */ /* 0x0103e4000c10f38e */
.L_x_7497:
[----:B------:R-:W-:Y:S05]  /*9bf0*/  BSYNC B0 ;  /* 0x0000000000007941 */ /* 0x000fea0003800000 */
.L_x_7496:
[----:B-1--4-:R1:W4:Y:S01]  /*9c00*/  LDS R19, [R214+0x7b0] ;  /* 0x0007b000d6137984 */ /* 0x0123220000000800 */
[----:B------:R-:W-:Y:S01]  /*9c10*/  BSSY B0, `(.L_x_7498) ;  /* 0x0000005000007945 */ /* 0x000fe20003800000 */
[----:B------:R-:W-:Y:S02]  /*9c20*/  LEA.HI.SX32 R20, R20, R133, 0x1b ;  /* 0x0000008514147211 */ /* 0x000fe400078fdaff */
[----:B------:R-:W-:Y:S01]  /*9c30*/  LEA R18, R18, UR11, 0x2 ;  /* 0x0000000b12127c11 */ /* 0x000fe2000f8e10ff */
[----:B------:R-:W-:Y:S06]  /*9c40*/  @!P3 BRA `(.L_x_7499) ;  /* 0x000000000004b947 */ /* 0x000fec0003800000 */
[----:B----4-:R4:W-:Y:S02]  /*9c50*/  REDG.E.ADD.F32.FTZ.RN.STRONG.GPU desc[UR14][R22.64+-0x480], R19 ;  /* 0xfffb8013160079a6 */ /* 0x0109e4000c10f38e */
.L_x_7499:
[----:B------:R-:W-:Y:S05]  /*9c60*/  BSYNC B0 ;  /* 0x0000000000007941 */ /* 0x000fea0003800000 */
.L_x_7498:
[----:B----4-:R4:W1:Y:S01]  /*9c70*/  LDS R19, [R18+0x830] ;  /* 0x0008300012137984 */ /* 0x0108620000000800 */
[----:B------:R-:W-:Y:S01]  /*9c80*/  BSSY B0, `(.L_x_7500) ;  /* 0x0000004000007945 */ /* 0x000fe20003800000 */
[----:B0-----:R-:W-:-:S03]  /*9c90*/  LEA R21, R20, UR11, 0x2 ;  /* 0x0000000b14157c11 */ /* 0x001fc6000f8e10ff */
[----:B------:R-:W-:Y:S05]  /*9ca0*/  @!P4 BRA `(.L_x_7501) ;  /* 0x000000000004c947 */ /* 0x000fea0003800000 */
[----:B-1----:R0:W-:Y:S02]  /*9cb0*/  REDG.E.ADD.F32.FTZ.RN.STRONG.GPU desc[UR14][R22.64+-0x400], R19 ;  /* 0xfffc0013160079a6 */ /* 0x0021e4000c10f38e */
.L_x_7501:
[----:B------:R-:W-:Y:S05]  /*9cc0*/  BSYNC B0 ;  /* 0x0000000000007941 */ /* 0x000fea0003800000 */
.L_x_7500:
[----:B01----:R0:W1:Y:S01]  /*9cd0*/  LDS R19, [R21+0x8b0] ;  /* 0x0008b00015137984 */ /* 0x0030620000000800 */
[----:B------:R-:W-:Y:S01]  /*9ce0*/  BSSY B0, `(.L_x_7502) ;  /* 0x0000005000007945 */ /* 0x000fe20003800000 */
[C---:B----4-:R-:W-:Y:S02]  /*9cf0*/  IADD3 R18, R133.reuse, 0x140, RZ ;  /* 0x0000014085127810 */ /* 0x050fe40007ffe0ff */
[----:B------:R-:W-:Y:S01]  /*9d00*/  IADD3 R20, R133, 0x160, RZ ;  /* 0x0000016085147810 */ /* 0x000fe20007ffe0ff */
[----:B------:R-:W-:Y:S06]  /*9d10*/  @!P5 BRA `(.L_x_7503) ;  /* 0x000000000004d947 */ /* 0x000fec0003800000 */
[----:B-1----:R4:W-:Y:S02]  /*9d20*/  REDG.E.ADD.F32.FTZ.RN.STRONG.GPU desc[UR14][R22.64+-0x380], R19 ;  /* 0xfffc8013160079a6 */ /* 0x0029e4000c10f38e */
.L_x_7503:
[----:B------:R-:W-:Y:S05]  /*9d30*/  BSYNC B0 ;  /* 0x0000000000007941 */ /* 0x000fea0003800000 */
.L_x_7502:
        /* <DEDUP_REMOVED lines=17> */
.L_x_7505:
[----:B------:R-:W-:Y:S05]  /*9e50*/  BSYNC B0 ;  /* 0x0000000000007941 */ /* 0x000fea0003800000 */
.L_x_7504:
[----:B-1-3--:R1:W3:Y:S01]  /*9e60*/  LDS R19, [R20+0x9b0] ;  /* 0x0009b00014137984 */ /* 0x00a2e20000000800 */
[----:B------:R-:W-:Y:S01]  /*9e70*/  BSSY B0, `(.L_x_7506) ;  /* 0x0000006000007945 */ /* 0x000fe20003800000 */
[----:B------:R-:W-:Y:S02]  /*9e80*/  IADD3 R18, R133, 0x1c0, RZ ;  /* 0x000001c085127810 */ /* 0x000fe40007ffe0ff */
[----:B------:R-:W-:Y:S02]  /*9e90*/  LEA.HI.SX32 R214, R214, R133, 0x1b ;  /* 0x00000085d6d67211 */ /* 0x000fe400078fdaff */
[----:B------:R-:W-:Y:S01]  /*9ea0*/  LEA R212, R212, UR11, 0x2 ;  /* 0x0000000bd4d47c11 */ /* 0x000fe2000f8e10ff */
[----:B------:R-:W-:Y:S06]  /*9eb0*/  @!P1 BRA `(.L_x_7507) ;  /* 0x0000000000049947 */ /* 0x000fec0003800000 */
[----:B---3--:R4:W-:Y:S02]  /*9ec0*/  REDG.E.ADD.F32.FTZ.RN.STRONG.GPU desc[UR14][R22.64+-0x280], R19 ;  /* 0xfffd8013160079a6 */ /* 0x0089e4000c10f38e */
.L_x_7507:
[----:B------:R-:W-:Y:S05]  /*9ed0*/  BSYNC B0 ;  /* 0x0000000000007941 */ /* 0x000fea0003800000 */
.L_x_7506:
[----:B---34-:R3:W4:Y:S01]  /*9ee0*/  LDS R19, [R212+0xa30] ;  /* 0x000a3000d4137984 */ /* 0x0187220000000800 */
[----:B------:R-:W-:Y:S01]  /*9ef0*/  BSSY B0, `(.L_x_7508) ;  /* 0x0000006000007945 */ /* 0x000fe20003800000 */
[----:B-1----:R-:W-:Y:S02]  /*9f00*/  IADD3 R20, R133, 0x1e0, RZ ;  /* 0x000001e085147810 */ /* 0x002fe40007ffe0ff */
[----:B------:R-:W-:Y:S02]  /*9f10*/  LEA.HI.SX32 R18, R18, R133, 0x1b ;  /* 0x0000008512127211 */ /* 0x000fe400078fdaff */
[----:B------:R-:W-:Y:S01]  /*9f20*/  LEA R214, R214, UR11, 0x2 ;  /* 0x0000000bd6d67c11 */ /* 0x000fe2000f8e10ff */
[----:B------:R-:W-:Y:S06]  /*9f30*/  @!P2 BRA `(.L_x_7509) ;  /* 0x000000000004a947 */ /* 0x000fec0003800000 */
[----:B----4-:R1:W-:Y:S02]  /*9f40*/  REDG.E.ADD.F32.FTZ.RN.STRONG.GPU desc[UR14][R22.64+-0x200], R19 ;  /* 0xfffe0013160079a6 */ /* 0x0103e4000c10f38e */
.L_x_7509:
[----:B------:R-:W-:Y:S05]  /*9f50*/  BSYNC B0 ;  /* 0x0000000000007941 */ /* 0x000fea0003800000 */
.L_x_7508:
[----:B-1--4-:R1:W4:Y:S01]  /*9f60*/  LDS R19, [R214+0xab0] ;  /* 0x000ab000d6137984 */ /* 0x0123220000000800 */
[----:B------:R-:W-:Y:S01]  /*9f70*/  BSSY B0, `(.L_x_7510) ;  /* 0x0000005000007945 */ /* 0x000fe20003800000 */
[----:B------:R-:W-:Y:S02]  /*9f80*/  LEA.HI.SX32 R20, R20, R133, 0x1b ;  /* 0x0000008514147211 */ /* 0x000fe400078fdaff */
[----:B------:R-:W-:Y:S01]  /*9f90*/  LEA R18, R18, UR11, 0x2 ;  /* 0x0000000b12127c11 */ /* 0x000fe2000f8e10ff */
[----:B------:R-:W-:Y:S06]  /*9fa0*/  @!P3 BRA `(.L_x_7511) ;  /* 0x000000000004b947 */ /* 0x000fec0003800000 */
[----:B----4-:R4:W-:Y:S02]  /*9fb0*/  REDG.E.ADD.F32.FTZ.RN.STRONG.GPU desc[UR14][R22.64+-0x180], R19 ;  /* 0xfffe8013160079a6 */ /* 0x0109e4000c10f38e */
.L_x_7511:
[----:B------:R-:W-:Y:S05]  /*9fc0*/  BSYNC B0 ;  /* 0x0000000000007941 */ /* 0x000fea0003800000 */
.L_x_7510:
[----:B----4-:R4:W0:Y:S01]  /*9fd0*/  LDS R19, [R18+0xb30] ;  /* 0x000b300012137984 */ /* 0x0108220000000800 */
[----:B------:R-:W-:Y:S01]  /*9fe0*/  BSSY B0, `(.L_x_7512) ;  /* 0x0000004000007945 */ /* 0x000fe20003800000 */
[----:B------:R-:W-:-:S03]  /*9ff0*/  LEA R20, R20, UR11, 0x2 ;  /* 0x0000000b14147c11 */ /* 0x000fc6000f8e10ff */
[----:B------:R-:W-:Y:S05]  /*a000*/  @!P4 BRA `(.L_x_7513) ;  /* 0x000000000004c947 */ /* 0x000fea0003800000 */
[----:B0-----:R0:W-:Y:S02]  /*a010*/  REDG.E.ADD.F32.FTZ.RN.STRONG.GPU desc[UR14][R22.64+-0x100], R19 ;  /* 0xffff0013160079a6 */ /* 0x0011e4000c10f38e */
.L_x_7513:
[----:B------:R-:W-:Y:S05]  /*a020*/  BSYNC B0 ;  /* 0x0000000000007941 */ /* 0x000fea0003800000 */
.L_x_7512:
[----:B0-----:R0:W0:Y:S01]  /*a030*/  LDS R19, [R20+0xbb0] ;  /* 0x000bb00014137984 */ /* 0x0010220000000800 */
[----:B------:R-:W-:Y:S04]  /*a040*/  BSSY B0, `(.L_x_7514) ;  /* 0x0000003000007945 */ /* 0x000fe80003800000 */
[----:B------:R-:W-:Y:S05]  /*a050*/  @!P5 BRA `(.L_x_7515) ;  /* 0x000000000004d947 */ /* 0x000fea0003800000 */
[----:B0-----:R0:W-:Y:S02]  /*a060*/  REDG.E.ADD.F32.FTZ.RN.STRONG.GPU desc[UR14][R22.64+-0x80], R19 ;  /* 0xffff8013160079a6 */ /* 0x0011e4000c10f38e */
.L_x_7515:
[----:B------:R-:W-:Y:S05]  /*a070*/  BSYNC B0 ;  /* 0x0000000000007941 */ /* 0x000fea0003800000 */
.L_x_7514:
[----:B0-----:R-:W0:Y:S01]  /*a080*/  SHFL.DOWN PT, R19, R24, 0x1, 0x1f ;  /* 0x08201f0018137f89 */ /* 0x001e2200000e0000 */
[----:B------:R-:W-:Y:S01]  /*a090*/  ISETP.GT.AND P1, PT, R131, 0x1e, PT ;  /* 0x0000001e8300780c */ /* 0x000fe20003f24270 */
[----:B---3--:R-:W-:Y:S01]  /*a0a0*/  FMUL.FTZ R212, R170, R185 ;  /* 0x000000b9aad47220 */ /* 0x008fe20000410000 */
[-C--:B------:R-:W-:Y:S01]  /*a0b0*/  FMUL.FTZ R177, R177, R178.reuse ;  /* 0x000000b2b1b17220 */ /* 0x080fe20000410000 */
[----:B----4-:R-:W3:Y:S01]  /*a0c0*/  SHFL.DOWN PT, R18, R25, 0x1, 0x1f ;  /* 0x08201f0019127f89 */ /* 0x010ee200000e0000 */
[----:B------:R-:W-:Y:S01]  /*a0d0*/  FMUL.FTZ R21, R143, R178 ;  /* 0x000000b28f157220 */ /* 0x000fe20000410000 */
[----:B------:R-:W-:Y:S01]  /*a0e0*/  FMUL.FTZ R175, R175, R180 ;  /* 0x000000b4afaf7220 */ /* 0x000fe20000410000 */
[----:B------:R-:W-:Y:S01]  /*a0f0*/  FMUL.FTZ R176, R176, R179 ;  /* 0x000000b3b0b07220 */ /* 0x000fe20000410000 */
[----:B------:R-:W-:Y:S01]  /*a100*/  FMUL.FTZ R178, R174, R181 ;  /* 0x000000b5aeb27220 */ /* 0x000fe20000410000 */
[----:B------:R-:W-:Y:S01]  /*a110*/  FMUL.FTZ R170, R168, R193 ;  /* 0x000000c1a8aa7220 */ /* 0x000fe20000410000 */
[----:B------:R-:W-:Y:S01]  /*a120*/  FMUL.FTZ R168, R165, R208 ;  /* 0x000000d0a5a87220 */ /* 0x000fe20000410000 */
[----:B------:R-:W-:Y:S01]  /*a130*/  FMUL.FTZ R171, R171, R184 ;  /* 0x000000b8abab7220 */ /* 0x000fe20000410000 */
[-C--:B------:R-:W-:Y:S01]  /*a140*/  FMUL.FTZ R23, R143, R186.reuse ;  /* 0x000000ba8f177220 */ /* 0x080fe20000410000 */
[----:B------:R-:W-:Y:S01]  /*a150*/  FMUL.FTZ R169, R169, R186 ;  /* 0x000000baa9a97220 */ /* 0x000fe20000410000 */
[-C--:B------:R-:W-:Y:S01]  /*a160*/  FMUL.FTZ R167, R167, R190.reuse ;  /* 0x000000bea7a77220 */ /* 0x080fe20000410000 */
[----:B------:R-:W-:Y:S01]  /*a170*/  FMUL.FTZ R190, R143, R190 ;  /* 0x000000be8fbe7220 */ /* 0x000fe20000410000 */
[----:B------:R-:W-:Y:S01]  /*a180*/  FMUL.FTZ R23, R192, R23 ;  /* 0x00000017c0177220 */ /* 0x000fe20000410000 */
[----:B------:R-:W-:Y:S01]  /*a190*/  ISETP.NE.AND P2, PT, R131, RZ, PT ;  /* 0x000000ff8300720c */ /* 0x000fe20003f45270 */
[----:B------:R-:W-:Y:S01]  /*a1a0*/  FMUL.FTZ R163, R163, R206 ;  /* 0x000000cea3a37220 */ /* 0x000fe20000410000 */
[----:B------:R-:W-:Y:S01]  /*a1b0*/  FMUL.FTZ R195, R195, R190 ;  /* 0x000000bec3c37220 */ /* 0x000fe20000410000 */
[----:B------:R-:W-:Y:S01]  /*a1c0*/  FFMA.FTZ R162, R162, R169, R23 ;  /* 0x000000a9a2a27223 */ /* 0x000fe20000010017 */
[----:B------:R-:W-:Y:S01]  /*a1d0*/  ISETP.NE.AND P3, PT, R133, RZ, PT ;  /* 0x000000ff8500720c */ /* 0x000fe20003f65270 */
[----:B------:R-:W-:Y:S01]  /*a1e0*/  FMUL.FTZ R22, R161, R204 ;  /* 0x000000cca1167220 */ /* 0x000fe20000410000 */
[----:B------:R-:W-:Y:S01]  /*a1f0*/  FFMA.FTZ R160, R160, R167, R195 ;  /* 0x000000a7a0a07223 */ /* 0x000fe200000100c3 */
[----:B0-----:R-:W-:Y:S01]  /*a200*/  @!P1 FADD.FTZ R24, R24, R19 ;  /* 0x0000001318189221 */ /* 0x001fe20000010000 */
[----:B------:R-:W-:Y:S01]  /*a210*/  FMUL.FTZ R159, R159, R202 ;  /* 0x000000ca9f9f7220 */ /* 0x000fe20000410000 */
[C---:B------:R-:W-:Y:S01]  /*a220*/  FMUL.FTZ R174, R143.reuse, R183 ;  /* 0x000000b78fae7220 */ /* 0x040fe20000410000 */
[----:B------:R-:W-:Y:S01]  /*a230*/  FMUL.FTZ R193, R143, R193 ;  /* 0x000000c18fc17220 */ /* 0x000fe20000410000 */
[----:B---3--:R-:W-:Y:S01]  /*a240*/  @!P1 FADD.FTZ R25, R25, R18 ;  /* 0x0000001219199221 */ /* 0x008fe20000010000 */
[----:B------:R-:W0:Y:S01]  /*a250*/  SHFL.DOWN PT, R19, R24, 0x2, 0x1f ;  /* 0x08401f0018137f89 */ /* 0x000e2200000e0000 */
[----:B------:R-:W-:Y:S01]  /*a260*/  ISETP.GT.AND P1, PT, R131, 0x1d, PT ;  /* 0x0000001d8300780c */ /* 0x000fe20003f24270 */
[C---:B------:R-:W-:Y:S01]  /*a270*/  FMUL.FTZ R208, R143.reuse, R208 ;  /* 0x000000d08fd07220 */ /* 0x040fe20000410000 */
[C---:B------:R-:W-:Y:S01]  /*a280*/  FMUL.FTZ R204, R143.reuse, R204 ;  /* 0x000000cc8fcc7220 */ /* 0x040fe20000410000 */
[----:B------:R-:W3:Y:S01]  /*a290*/  SHFL.DOWN PT, R18, R25, 0x2, 0x1f ;  /* 0x08401f0019127f89 */ /* 0x000ee200000e0000 */
        /* <DEDUP_REMOVED lines=23> */
[----:B---3--:R-:W-:Y:S01]  /*a410*/  @!P1 FADD.FTZ R25, R25, R18 ;  /* 0x0000001219199221 */ /* 0x008fe20000010000 */
[----:B------:R-:W0:Y:S01]  /*a420*/  SHFL.DOWN PT, R19, R24, 0x4, 0x1f ;  /* 0x08801f0018137f89 */ /* 0x000e2200000e0000 */
[----:B------:R-:W-:Y:S01]  /*a430*/  ISETP.GT.AND P1, PT, R131, 0x1b, PT ;  /* 0x0000001b8300780c */ /* 0x000fe20003f24270 */
[C---:B------:R-:W-:Y:S01]  /*a440*/  FMUL.FTZ R18, R143.reuse, R185 ;  /* 0x000000b98f127220 */ /* 0x040fe20000410000 */
[C---:B------:R-:W-:Y:S01]  /*a450*/  FMUL.FTZ R185, R143.reuse, R180 ;  /* 0x000000b48fb97220 */ /* 0x040fe20000410000 */
[----:B------:R-:W3:Y:S01]  /*a460*/  SHFL.DOWN PT, R20, R25, 0x4, 0x1f ;  /* 0x08801f0019147f89 */ /* 0x000ee200000e0000 */
[----:B------:R-:W-:Y:S01]  /*a470*/  FMUL.FTZ R180, R143, R181 ;  /* 0x000000b58fb47220 */ /* 0x000fe20000410000 */
[----:B-1----:R-:W-:Y:S01]  /*a480*/  FMUL.FTZ R214, R199, R18 ;  /* 0x00000012c7d67220 */ /* 0x002fe20000410000 */
[----:B------:R-:W-:Y:S01]  /*a490*/  FMUL.FTZ R18, R143, R179 ;  /* 0x000000b38f127220 */ /* 0x000fe20000410000 */
[-C--:B------:R-:W-:Y:S01]  /*a4a0*/  FMUL.FTZ R179, R173, R182.reuse ;  /* 0x000000b6adb37220 */ /* 0x080fe20000410000 */
[C---:B------:R-:W-:Y:S01]  /*a4b0*/  FMUL.FTZ R181, R143.reuse, R182 ;  /* 0x000000b68fb57220 */ /* 0x040fe20000410000 */
        /* <DEDUP_REMOVED lines=15> */
[C---:B------:R-:W-:Y:S01]  /*a5b0*/  FMUL.FTZ R19, R143.reuse, R206 ;  /* 0x000000ce8f137220 */ /* 0x040fe20000410000 */
[-C--:B------:R-:W-:Y:S01]  /*a5c0*/  FMUL.FTZ R143, R143, R200.reuse ;  /* 0x000000c88f8f7220 */ /* 0x080fe20000410000 */
[----:B------:R-:W-:Y:S01]  /*a5d0*/  FFMA.FTZ R48, R179, R83, R48 ;  /* 0x00000053b3307223 */ /* 0x000fe20000010030 */
[----:B---3--:R-:W-:Y:S01]  /*a5e0*/  @!P1 FADD.FTZ R25, R25, R20 ;  /* 0x0000001419199221 */ /* 0x008fe20000010000 */
[----:B------:R-:W0:Y:S01]  /*a5f0*/  SHFL.DOWN PT, R165, R24, 0x8, 0x1f ;  /* 0x09001f0018a57f89 */ /* 0x000e2200000e0000 */
[----:B------:R-:W-:Y:S01]  /*a600*/  ISETP.GT.AND P1, PT, R131, 0x17, PT ;  /* 0x000000178300780c */ /* 0x000fe20003f24270 */
[----:B------:R-:W-:Y:S01]  /*a610*/  FMUL.FTZ R19, R198, R19 ;  /* 0x00000013c6137220 */ /* 0x000fe20000410000 */
[----:B------:R-:W-:Y:S01]  /*a620*/  FMUL.FTZ R20, R157, R200 ;  /* 0x000000c89d147220 */ /* 0x000fe20000410000 */
[----:B------:R-:W1:Y:S01]  /*a630*/  SHFL.DOWN PT, R182, R25, 0x8, 0x1f ;  /* 0x09001f0019b67f89 */ /* 0x000e6200000e0000 */
        /* <DEDUP_REMOVED lines=23> */
[----:B-1----:R-:W-:Y:S01]  /*a7b0*/  @!P1 FADD.FTZ R25, R25, R182 ;  /* 0x000000b619199221 */ /* 0x002fe20000010000 */
[----:B------:R-:W0:Y:S01]  /*a7c0*/  SHFL.DOWN PT, R23, R24, 0x10, 0x1f ;  /* 0x0a001f0018177f89 */ /* 0x000e2200000e0000 */
[----:B------:R-:W-:Y:S01]  /*a7d0*/  ISETP.GT.AND P1, PT, R131, 0xf, PT ;  /* 0x0000000f8300780c */ /* 0x000fe20003f24270 */
[----:B------:R-:W-:Y:S01]  /*a7e0*/  FADD.FTZ R43, R156, R43 ;  /* 0x0000002b9c2b7221 */ /* 0x000fe20000010000 */
[----:B------:R-:W-:Y:S01]  /*a7f0*/  FADD.FTZ R29, R188, R29 ;  /* 0x0000001dbc1d7221 */ /* 0x000fe20000010000 */
[----:B------:R-:W1:Y:S01]  /*a800*/  SHFL.DOWN PT, R164, R25, 0x10, 0x1f ;  /* 0x0a001f0019a47f89 */ /* 0x000e6200000e0000 */
[----:B------:R-:W-:-:S09]  /*a810*/  FADD.FTZ R28, R191, R28 ;  /* 0x0000001cbf1c7221 */ /* 0x000fd20000010000 */
[----:B0-----:R-:W-:Y:S01]  /*a820*/  @!P1 FADD.FTZ R24, R24, R23 ;  /* 0x0000001718189221 */ /* 0x001fe20000010000 */
[----:B-1----:R-:W-:-:S04]  /*a830*/  @!P1 FADD.FTZ R25, R25, R164 ;  /* 0x000000a419199221 */ /* 0x002fc80000010000 */
        /* <DEDUP_REMOVED lines=13> */
.L_x_7517:
[----:B------:R-:W-:Y:S05]  /*a910*/  BSYNC B0 ;  /* 0x0000000000007941 */ /* 0x000fea0003800000 */
.L_x_7516:
[----:B------:R-:W-:Y:S02]  /*a920*/  UIADD3 UR7, UR7, 0x1, URZ ;  /* 0x0000000107077890 */ /* 0x000fe4000fffe03f */
[----:B------:R-:W-:Y:S02]  /*a930*/  UIADD3 UR8, UP1, UR8, 0x1, URZ ;  /* 0x0000000108087890 */ /* 0x000fe4000ff3e03f */
[----:B------:R-:W-:Y:S02]  /*a940*/  UISETP.GE.AND UP0, UPT, UR7, UR41, UPT ;  /* 0x000000290700728c */ /* 0x000fe4000bf06270 */
[----:B------:R-:W-:-:S04]  /*a950*/  UIADD3.X UR9, URZ, UR9, URZ, UP1, !UPT ;  /* 0x000000093f097290 */ /* 0x000fc80008ffe43f */
[----:B------:R-:W-:-:S13]  /*a960*/  PLOP3.LUT P1, PT, PT, PT, UP0, 0x80, 0x0 ;  /* 0x000000000000781c */ /* 0x000fda0003f2f008 */
[----:B------:R-:W-:Y:S05]  /*a970*/  @!P1 BRA `(.L_x_7518) ;  /* 0xffffffc800889947 */ /* 0x000fea000383ffff */
.L_x_7481:
[----:B------:R-:W-:Y:S01]  /*a980*/  BAR.SYNC.DEFER_BLOCKING 0x0 ;  /* 0x0000000000007b1d */ /* 0x000fe20000010000 */
[----:B------:R-:W-:Y:S02]  /*a990*/  IADD3 R5, -R4, UR10, RZ ;  /* 0x0000000a04057c10 */ /* 0x000fe4000fffe1ff */
[C---:B------:R-:W-:Y:S02]  /*a9a0*/  LEA R2, P0, R6.reuse, UR37, 0x1 ;  /* 0x0000002506027c11 */ /* 0x040fe4000f8008ff */
[----:B------:R-:W-:-:S03]  /*a9b0*/  ISETP.GE.AND P1, PT, R6, R5, PT ;  /* 0x000000050600720c */ /* 0x000fc60003f26270 */
[----:B------:R-:W3:Y:S01]  /*a9c0*/  LDC.64 R72, c[0x0][0x388] ;  /* 0x0000e200ff487b82 */ /* 0x000ee20000000a00 */
        /* <DEDUP_REMOVED lines=9> */
[----:B------:R-:W4:Y:S01]  /*aa60*/  @!P1 LDG.E.U16 R15, desc[UR14][R2.64] ;  /* 0x0000000e020f9981 */ /* 0x000f22000c1e1500 */
[-C--:B------:R-:W-:Y:S02]  /*aa70*/  ISETP.GE.AND P0, PT, R146, R5.reuse, PT ;  /* 0x000000059200720c */ /* 0x080fe40003f06270 */
[-C--:B------:R-:W-:Y:S01]  /*aa80*/  ISETP.GE.AND P1, PT, R144, R5.reuse, PT ;  /* 0x000000059000720c */ /* 0x080fe20003f26270 */
[----:B------:R-:W5:Y:S01]  /*aa90*/  @!P2 LDG.E.U16 R0, desc[UR14][R2.64+0x40] ;  /* 0x0000400e0200a981 */ /* 0x000f62000c1e1500 */
[----:B------:R-:W-:-:S02]  /*aaa0*/  ISETP.GE.AND P2, PT, R142, R5, PT ;  /* 0x000000058e00720c */ /* 0x000fc40003f46270 */
[----:B01----:R-:W-:Y:S01]  /*aab0*/  PRMT R19, RZ, 0x7610, R19 ;  /* 0x00007610ff137816 */ /* 0x003fe20000000013 */
[----:B------:R-:W2:Y:S01]  /*aac0*/  @!P3 LDG.E.U16 R17, desc[UR14][R2.64+0x80] ;  /* 0x0000800e0211b981 */ /* 0x000ea2000c1e1500 */
[-C--:B------:R-:W-:Y:S02]  /*aad0*/  ISETP.GE.AND P3, PT, R140, R5.reuse, PT ;  /* 0x000000058c00720c */ /* 0x080fe40003f66270 */
[----:B------:R-:W-:Y:S01]  /*aae0*/  PRMT R14, RZ, 0x7610, R14 ;  /* 0x00007610ff0e7816 */ /* 0x000fe2000000000e */
[----:B------:R-:W3:Y:S01]  /*aaf0*/  @!P4 LDG.E.U16 R4, desc[UR14][R2.64+0xc0] ;  /* 0x0000c00e0204c981 */ /* 0x000ee2000c1e1500 */
[----:B------:R-:W-:Y:S02]  /*ab00*/  ISETP.GE.AND P4, PT, R138, R5, PT ;  /* 0x000000058a00720c */ /* 0x000fe40003f86270 */
[----:B------:R-:W-:Y:S01]  /*ab10*/  PRMT R21, RZ, 0x7610, R21 ;  /* 0x00007610ff157816 */ /* 0x000fe20000000015 */
[----:B------:R-:W3:Y:S01]  /*ab20*/  @!P5 LDG.E.U16 R19, desc[UR14][R2.64+0x100] ;  /* 0x0001000e0213d981 */ /* 0x000ee2000c1e1500 */
[----:B------:R-:W-:-:S02]  /*ab30*/  PRMT R16, RZ, 0x7610, R16 ;  /* 0x00007610ff107816 */ /* 0x000fc40000000010 */
[----:B------:R-:W-:Y:S01]  /*ab40*/  PRMT R23, RZ, 0x7610, R23 ;  /* 0x00007610ff177816 */ /* 0x000fe20000000017 */
        /* <DEDUP_REMOVED lines=28> */
[----:B------:R-:W-:Y:S02]  /*ad10*/  ISETP.NE.AND P6, PT, R133, RZ, PT ;  /* 0x000000ff8500720c */ /* 0x000fe40003fc5270 */
[----:B------:R-:W-:Y:S02]  /*ad20*/  F2FP.F16.F32.PACK_AB R50, R50, R51 ;  /* 0x000000333232723e */ /* 0x000fe400000000ff */
[----:B------:R-:W-:-:S02]  /*ad30*/  F2FP.F16.F32.PACK_AB R48, R48, R49 ;  /* 0x000000313030723e */ /* 0x000fc400000000ff */
[----:B------:R-:W-:Y:S02]  /*ad40*/  F2FP.F16.F32.PACK_AB R46, R46, R47 ;  /* 0x0000002f2e2e723e */ /* 0x000fe400000000ff */
[----:B------:R-:W-:Y:S01]  /*ad50*/  F2FP.F16.F32.PACK_AB R44, R44, R45 ;  /* 0x0000002d2c2c723e */ /* 0x000fe200000000ff */
[----:B----4-:R-:W-:Y:S04]  /*ad60*/  STS.U16 [R124], R15 ;  /* 0x0000000f7c007388 */ /* 0x010fe80000000400 */
[----:B-----5:R-:W-:Y:S04]  /*ad70*/  STS.U16 [R123+0x40], R0 ;  /* 0x000040007b007388 */ /* 0x020fe80000000400 */
        /* <DEDUP_REMOVED lines=28> */
[----:B---3--:R-:W-:Y:S01]  /*af40*/  HADD2.F32 R4, -RZ, R4.H0_H0 ;  /* 0x20000004ff047230 */ /* 0x008fe20000004100 */
[----:B------:R-:W-:Y:S02]  /*af50*/  FSETP.GTU.FTZ.AND P4, PT, R15, 20, PT ;  /* 0x41a000000f00780b */ /* 0x000fe40003f9c000 */
[----:B------:R-:W-:-:S02]  /*af60*/  FADD.FTZ R18, R3, UR4 ;  /* 0x0000000403127e21 */ /* 0x000fc40008010000 */
[----:B------:R-:W-:Y:S01]  /*af70*/  FADD.FTZ R19, R4, UR4 ;  /* 0x0000000404137e21 */ /* 0x000fe20008010000 */
[----:B------:R-:W1:Y:S04]  /*af80*/  LDS.U16 R3, [R108+0xc] ;  /* 0x00000c006c037984 */ /* 0x000e680000000400 */
[----:B------:R-:W2:Y:S01]  /*af90*/  LDS.U16 R4, [R108+0xe] ;  /* 0x00000e006c047984 */ /* 0x000ea20000000400 */
[----:B------:R-:W-:-:S03]  /*afa0*/  @!P5 FMUL.FTZ R17, R17, -1.4426950216293334961 ;  /* 0xbfb8aa3b1111d820 */ /* 0x000fc60000410000 */
[----:B------:R-:W-:Y:S01]  /*afb0*/  @!P4 FMUL.FTZ R15, R15, -1.4426950216293334961 ;  /* 0xbfb8aa3b0f0fc820 */ /* 0x000fe20000410000 */
[C---:B------:R-:W-:Y:S02]  /*afc0*/  FSETP.GTU.FTZ.AND P0, PT, R18.reuse, 20, PT ;  /* 0x41a000001200780b */ /* 0x040fe40003f1c000 */
[----:B------:R-:W-:Y:S01]  /*afd0*/  FSETP.GTU.FTZ.AND P1, PT, R19, 20, PT ;  /* 0x41a000001300780b */ /* 0x000fe20003f3c000 */
[----:B------:R3:W4:Y:S08]  /*afe0*/  @!P4 MUFU.EX2 R16, R15 ;  /* 0x0000000f0010c308 */ /* 0x0007300000000800 */
[----:B------:R-:W5:Y:S01]  /*aff0*/  @!P5 MUFU.EX2 R17, R17 ;  /* 0x000000110011d308 */ /* 0x000f620000000800 */
[----:B---3--:R-:W3:Y:S01]  /*b000*/  LDS.U16 R15, [R108+0x12] ;  /* 0x000012006c0f7984 */ /* 0x008ee20000000400 */
[----:B------:R-:W-:-:S02]  /*b010*/  @!P0 FMUL.FTZ R18, R18, -1.4426950216293334961 ;  /* 0xbfb8aa3b12128820 */ /* 0x000fc40000410000 */
[----:B------:R-:W-:-:S04]  /*b020*/  @!P1 FMUL.FTZ R19, R19, -1.4426950216293334961 ;  /* 0xbfb8aa3b13139820 */ /* 0x000fc80000410000 */
[----:B------:R-:W2:Y:S01]  /*b030*/  @!P0 MUFU.EX2 R18, R18 ;  /* 0x0000001200128308 */ /* 0x000ea20000000800 */
[----:B----4-:R-:W-:-:S07]  /*b040*/  @!P4 FADD.FTZ R16, R16, 1 ;  /* 0x3f8000001010c421 */ /* 0x010fce0000010000 */
[----:B------:R-:W4:Y:S01]  /*b050*/  @!P1 MUFU.EX2 R19, R19 ;  /* 0x0000001300139308 */ /* 0x000f220000000800 */
[----:B-----5:R-:W-:-:S07]  /*b060*/  @!P5 FADD.FTZ R17, R17, 1 ;  /* 0x3f8000001111d421 */ /* 0x020fce0000010000 */
[----:B------:R-:W5:Y:S08]  /*b070*/  @!P4 MUFU.RCP R21, R16 ;  /* 0x000000100015c308 */ /* 0x000f700000001000 */
[----:B------:R-:W3:Y:S01]  /*b080*/  @!P5 MUFU.RCP R20, R17 ;  /* 0x000000110014d308 */ /* 0x000ee20000001000 */
[----:B0-----:R-:W-:Y:S02]  /*b090*/  HADD2.F32 R2, -RZ, R2.H0_H0 ;  /* 0x20000002ff027230 */ /* 0x001fe40000004100 */
[----:B-1----:R-:W-:-:S02]  /*b0a0*/  HADD2.F32 R3, -RZ, R3.H0_H0 ;  /* 0x20000003ff037230 */ /* 0x002fc40000004100 */
[----:B--2---:R-:W-:Y:S02]  /*b0b0*/  HADD2.F32 R4, -RZ, R4.H0_H0 ;  /* 0x20000004ff047230 */ /* 0x004fe40000004100 */
[----:B------:R-:W-:Y:S01]  /*b0c0*/  FADD.FTZ R2, R2, UR4 ;  /* 0x0000000402027e21 */ /* 0x000fe20008010000 */
[----:B------:R-:W-:Y:S01]  /*b0d0*/  @!P0 FADD.FTZ R18, R18, 1 ;  /* 0x3f80000012128421 */ /* 0x000fe20000010000 */
[----:B------:R-:W-:Y:S01]  /*b0e0*/  FADD.FTZ R3, R3, UR4 ;  /* 0x0000000403037e21 */ /* 0x000fe20008010000 */
[----:B----4-:R-:W-:Y:S01]  /*b0f0*/  @!P1 FADD.FTZ R19, R19, 1 ;  /* 0x3f80000013139421 */ /* 0x010fe20000010000 */
[----:B------:R-:W-:Y:S01]  /*b100*/  FADD.FTZ R4, R4, UR4 ;  /* 0x0000000404047e21 */ /* 0x000fe20008010000 */
[----:B-----5:R-:W-:Y:S01]  /*b110*/  @!P4 FMUL.FTZ R28, R28, R21 ;  /* 0x000000151c1cc220 */ /* 0x020fe20000410000 */
[----:B------:R-:W-:Y:S01]  /*b120*/  HADD2.F32 R0, -RZ, R0.H0_H0 ;  /* 0x20000000ff007230 */ /* 0x000fe20000004100 */
[----:B------:R-:W0:Y:S01]  /*b130*/  @!P0 MUFU.RCP R23, R18 ;  /* 0x0000001200178308 */ /* 0x000e220000001000 */
[----:B------:R-:W-:-:S02]  /*b140*/  FSETP.GTU.FTZ.AND P3, PT, R2, 20, PT ;  /* 0x41a000000200780b */ /* 0x000fc40003f7c000 */
[----:B------:R-:W-:Y:S01]  /*b150*/  FSETP.GTU.FTZ.AND P4, PT, R3, 20, PT ;  /* 0x41a000000300780b */ /* 0x000fe20003f9c000 */
[----:B---3--:R-:W-:Y:S01]  /*b160*/  @!P5 FMUL.FTZ R29, R29, R20 ;  /* 0x000000141d1dd220 */ /* 0x008fe20000410000 */
[----:B------:R-:W-:-:S03]  /*b170*/  FSETP.GTU.FTZ.AND P5, PT, R4, 20, PT ;  /* 0x41a000000400780b */ /* 0x000fc60003fbc000 */
[----:B------:R-:W1:Y:S01]  /*b180*/  @!P1 MUFU.RCP R16, R19 ;  /* 0x0000001300109308 */ /* 0x000e620000001000 */
[----:B------:R-:W-:Y:S01]  /*b190*/  FADD.FTZ R0, R0, UR4 ;  /* 0x0000000400007e21 */ /* 0x000fe20008010000 */
[----:B------:R-:W-:Y:S02]  /*b1a0*/  HADD2.F32 R14, -RZ, R14.H0_H0 ;  /* 0x2000000eff0e7230 */ /* 0x000fe40000004100 */
[----:B------:R-:W-:Y:S02]  /*b1b0*/  HADD2.F32 R15, -RZ, R15.H0_H0 ;  /* 0x2000000fff0f7230 */ /* 0x000fe40000004100 */
[----:B------:R-:W-:Y:S01]  /*b1c0*/  FSETP.GTU.FTZ.AND P2, PT, R0, 20, PT ;  /* 0x41a000000000780b */ /* 0x000fe20003f5c000 */
[----:B------:R-:W-:Y:S01]  /*b1d0*/  @!P3 FMUL.FTZ R2, R2, -1.4426950216293334961 ;  /* 0xbfb8aa3b0202b820 */ /* 0x000fe20000410000 */
[----:B------:R-:W-:Y:S01]  /*b1e0*/  FADD.FTZ R14, R14, UR4 ;  /* 0x000000040e0e7e21 */ /* 0x000fe20008010000 */
[----:B------:R-:W-:Y:S01]  /*b1f0*/  FADD.FTZ R15, R15, UR4 ;  /* 0x000000040f0f7e21 */ /* 0x000fe20008010000 */
[----:B------:R-:W-:Y:S01]  /*b200*/  @!P4 FMUL.FTZ R3, R3, -1.4426950216293334961 ;  /* 0xbfb8aa3b0303c820 */ /* 0x000fe20000410000 */
[----:B------:R-:W-:Y:S01]  /*b210*/  @!P5 FMUL.FTZ R4, R4, -1.4426950216293334961 ;  /* 0xbfb8aa3b0404d820 */ /* 0x000fe20000410000 */
[----:B0-----:R-:W-:Y:S01]  /*b220*/  @!P0 FMUL.FTZ R30, R30, R23 ;  /* 0x000000171e1e8220 */ /* 0x001fe20000410000 */
[----:B------:R-:W-:Y:S01]  /*b230*/  FSETP.GTU.FTZ.AND P0, PT, R14, 20, PT ;  /* 0x41a000000e00780b */ /* 0x000fe20003f1c000 */
[----:B------:R-:W0:Y:S01]  /*b240*/  @!P3 MUFU.EX2 R2, R2 ;  /* 0x000000020002b308 */ /* 0x000e220000000800 */
[----:B-1----:R-:W-:Y:S01]  /*b250*/  @!P1 FMUL.FTZ R31, R31, R16 ;  /* 0x000000101f1f9220 */ /* 0x002fe20000410000 */
[----:B------:R-:W-:-:S06]  /*b260*/  FSETP.GTU.FTZ.AND P1, PT, R15, 20, PT ;  /* 0x41a000000f00780b */ /* 0x000fcc0003f3c000 */
[----:B------:R-:W1:Y:S01]  /*b270*/  @!P4 MUFU.EX2 R3, R3 ;  /* 0x000000030003c308 */ /* 0x000e620000000800 */
[----:B------:R-:W-:-:S07]  /*b280*/  @!P2 FMUL.FTZ R0, R0, -1.4426950216293334961 ;  /* 0xbfb8aa3b0000a820 */ /* 0x000fce0000410000 */
[----:B------:R-:W2:Y:S01]  /*b290*/  @!P5 MUFU.EX2 R4, R4 ;  /* 0x000000040004d308 */ /* 0x000ea20000000800 */
[----:B------:R-:W-:Y:S01]  /*b2a0*/  @!P0 FMUL.FTZ R14, R14, -1.4426950216293334961 ;  /* 0xbfb8aa3b0e0e8820 */ /* 0x000fe20000410000 */
[----:B------:R-:W-:-:S06]  /*b2b0*/  @!P1 FMUL.FTZ R15, R15, -1.4426950216293334961 ;  /* 0xbfb8aa3b0f0f9820 */ /* 0x000fcc0000410000 */
[----:B------:R-:W3:Y:S01]  /*b2c0*/  @!P2 MUFU.EX2 R0, R0 ;  /* 0x000000000000a308 */ /* 0x000ee20000000800 */
[----:B0-----:R-:W-:Y:S01]  /*b2d0*/  @!P3 FADD.FTZ R2, R2, 1 ;  /* 0x3f8000000202b421 */ /* 0x001fe20000010000 */
[----:B-1----:R-:W-:-:S06]  /*b2e0*/  @!P4 FADD.FTZ R3, R3, 1 ;  /* 0x3f8000000303c421 */ /* 0x002fcc0000010000 */
[----:B------:R-:W0:Y:S01]  /*b2f0*/  @!P0 MUFU.EX2 R14, R14 ;  /* 0x0000000e000e8308 */ /* 0x000e220000000800 */
[----:B--2---:R-:W-:-:S07]  /*b300*/  @!P5 FADD.FTZ R4, R4, 1 ;  /* 0x3f8000000404d421 */ /* 0x004fce0000010000 */
[----:B------:R-:W1:Y:S01]  /*b310*/  @!P1 MUFU.EX2 R15, R15 ;  /* 0x0000000f000f9308 */ /* 0x000e620000000800 */
[----:B---3--:R-:W-:-:S07]  /*b320*/  @!P2 FADD.FTZ R0, R0, 1 ;  /* 0x3f8000000000a421 */ /* 0x008fce0000010000 */
[----:B------:R-:W2:Y:S08]  /*b330*/  @!P3 MUFU.RCP R2, R2 ;  /* 0x000000020002b308 */ /* 0x000eb00000001000 */
[----:B------:R-:W3:Y:S08]  /*b340*/  @!P4 MUFU.RCP R3, R3 ;  /* 0x000000030003c308 */ /* 0x000ef00000001000 */
[----:B------:R-:W4:Y:S01]  /*b350*/  @!P5 MUFU.RCP R4, R4 ;  /* 0x000000040004d308 */ /* 0x000f220000001000 */
[----:B0-----:R-:W-:Y:S01]  /*b360*/  @!P0 FADD.FTZ R14, R14, 1 ;  /* 0x3f8000000e0e8421 */ /* 0x001fe20000010000 */
[----:B-1----:R-:W-:-:S06]  /*b370*/  @!P1 FADD.FTZ R15, R15, 1 ;  /* 0x3f8000000f0f9421 */ /* 0x002fcc0000010000 */
[----:B------:R0:W-:Y:S01]  /*b380*/  @!P2 MUFU.RCP R17, R0 ;  /* 0x000000000011a308 */ /* 0x0001e20000001000 */
[----:B--2---:R-:W-:Y:S01]  /*b390*/  @!P3 FMUL.FTZ R33, R33, R2 ;  /* 0x000000022121b220 */ /* 0x004fe20000410000 */
[----:B---3--:R-:W-:Y:S01]  /*b3a0*/  @!P4 FMUL.FTZ R34, R34, R3 ;  /* 0x000000032222c220 */ /* 0x008fe20000410000 */
[----:B------:R-:W-:Y:S04]  /*b3b0*/  LDS.U16 R2, [R108+0x16] ;  /* 0x000016006c027984 */ /* 0x000fe80000000400 */
[----:B------:R-:W-:Y:S04]  /*b3c0*/  LDS.U16 R3, [R108+0x18] ;  /* 0x000018006c037984 */ /* 0x000fe80000000400 */
[----:B0-----:R-:W0:Y:S01]  /*b3d0*/  LDS.U16 R0, [R108+0x14] ;  /* 0x000014006c007984 */ /* 0x001e220000000400 */
[----:B------:R1:W-:Y:S01]  /*b3e0*/  @!P0 MUFU.RCP R19, R14 ;  /* 0x0000000e00138308 */ /* 0x0003e20000001000 */
[----:B----4-:R-:W-:-:S02]  /*b3f0*/  @!P5 FMUL.FTZ R35, R35, R4 ;  /* 0x000000042323d220 */ /* 0x010fc40000410000 */
[----:B------:R-:W2:Y:S05]  /*b400*/  LDS.U16 R4, [R108+0x1a] ;  /* 0x00001a006c047984 */ /* 0x000eaa0000000400 */
[----:B------:R3:W4:Y:S01]  /*b410*/  @!P1 MUFU.RCP R16, R15 ;  /* 0x0000000f00109308 */ /* 0x0007220000001000 */
[----:B-1----:R-:W1:Y:S04]  /*b420*/  LDS.U16 R14, [R108+0x1c] ;  /* 0x00001c006c0e7984 */ /* 0x002e680000000400 */
[----:B---3--:R-:W3:Y:S01]  /*b430*/  LDS.U16 R15, [R108+0x1e] ;  /* 0x00001e006c0f7984 */ /* 0x008ee20000000400 */
[----:B------:R-:W-:Y:S01]  /*b440*/  BAR.SYNC.DEFER_BLOCKING 0x0 ;  /* 0x0000000000007b1d */ /* 0x000fe20000010000 */
[----:B----4-:R-:W-:Y:S01]  /*b450*/  @!P1 FMUL.FTZ R37, R37, R16 ;  /* 0x0000001025259220 */ /* 0x010fe20000410000 */
[----:B------:R-:W-:Y:S01]  /*b460*/  PRMT R16, R58, 0x7632, R16 ;  /* 0x000076323a107816 */ /* 0x000fe20000000010 */
[----:B------:R-:W-:Y:S01]  /*b470*/  @!P2 FMUL.FTZ R32, R32, R17 ;  /* 0x000000112020a220 */ /* 0x000fe20000410000 */
[----:B------:R-:W-:Y:S01]  /*b480*/  PRMT R17, R56, 0x7632, R17 ;  /* 0x0000763238117816 */ /* 0x000fe20000000011 */
[----:B------:R-:W-:Y:S01]  /*b490*/  @!P0 FMUL.FTZ R36, R36, R19 ;  /* 0x0000001324248220 */ /* 0x000fe20000410000 */
[----:B------:R-:W-:-:S02]  /*b4a0*/  PRMT R18, R54, 0x7632, R18 ;  /* 0x0000763236127816 */ /* 0x000fc40000000012 */
[----:B------:R-:W-:Y:S01]  /*b4b0*/  PRMT R19, R50, 0x7632, R19 ;  /* 0x0000763232137816 */ /* 0x000fe20000000013 */
[----:B------:R4:W-:Y:S01]  /*b4c0*/  STS.U16 [R108+0x2], R16 ;  /* 0x000002106c007388 */ /* 0x0009e20000000400 */
[----:B0-----:R-:W-:-:S03]  /*b4d0*/  HADD2.F32 R0, -RZ, R0.H0_H0 ;  /* 0x20000000ff007230 */ /* 0x001fc60000004100 */
[----:B------:R0:W-:Y:S01]  /*b4e0*/  STS.U16 [R108+0x6], R17 ;  /* 0x000006116c007388 */ /* 0x0001e20000000400 */
[----:B----4-:R-:W-:-:S03]  /*b4f0*/  PRMT R16, R52, 0x7632, R16 ;  /* 0x0000763234107816 */ /* 0x010fc60000000010 */
[----:B------:R4:W-:Y:S01]  /*b500*/  STS.U16 [R108+0x8], R54 ;  /* 0x000008366c007388 */ /* 0x0009e20000000400 */
[----:B0-----:R-:W-:-:S03]  /*b510*/  PRMT R17, R46, 0x7632, R17 ;  /* 0x000076322e117816 */ /* 0x001fc60000000011 */
[----:B------:R0:W-:Y:S01]  /*b520*/  STS.U16 [R108+0xe], R16 ;  /* 0x00000e106c007388 */ /* 0x0001e20000000400 */
[----:B------:R-:W-:Y:S01]  /*b530*/  FADD.FTZ R0, R0, UR4 ;  /* 0x0000000400007e21 */ /* 0x000fe20008010000 */
[----:B----4-:R-:W-:Y:S02]  /*b540*/  PRMT R54, R48, 0x7632, R54 ;  /* 0x0000763230367816 */ /* 0x010fe40000000036 */
        /* <DEDUP_REMOVED lines=34> */
[----:B------:R-:W-:Y:S02]  /*b770*/  HADD2.F32 R3, -RZ, R3.H0_H0 ;  /* 0x20000003ff037230 */ /* 0x000fe40000004100 */
[----:B------:R-:W-:Y:S01]  /*b780*/  @!P5 FMUL.FTZ R0, R0, -1.4426950216293334961 ;  /* 0xbfb8aa3b0000d820 */ /* 0x000fe20000410000 */
[----:B------:R-:W-:Y:S02]  /*b790*/  FADD.FTZ R2, R2, UR4 ;  /* 0x0000000402027e21 */ /* 0x000fe40008010000 */
[----:B------:R-:W-:Y:S01]  /*b7a0*/  FADD.FTZ R3, R3, UR4 ;  /* 0x0000000403037e21 */ /* 0x000fe20008010000 */
[----:B--2---:R-:W-:Y:S02]  /*b7b0*/  HADD2.F32 R4, -RZ, R4.H0_H0 ;  /* 0x20000004ff047230 */ /* 0x004fe40000004100 */
[----:B-1----:R-:W-:Y:S01]  /*b7c0*/  HADD2.F32 R14, -RZ, R14.H0_H0 ;  /* 0x2000000eff0e7230 */ /* 0x002fe20000004100 */
[----:B------:R-:W-:Y:S02]  /*b7d0*/  FSETP.GTU.FTZ.AND P0, PT, R2, 20, PT ;  /* 0x41a000000200780b */ /* 0x000fe40003f1c000 */
[----:B------:R-:W-:Y:S01]  /*b7e0*/  FSETP.GTU.FTZ.AND P1, PT, R3, 20, PT ;  /* 0x41a000000300780b */ /* 0x000fe20003f3c000 */
[----:B------:R-:W1:Y:S01]  /*b7f0*/  @!P5 MUFU.EX2 R0, R0 ;  /* 0x000000000000d308 */ /* 0x000e620000000800 */
[----:B------:R-:W-:Y:S01]  /*b800*/  FADD.FTZ R4, R4, UR4 ;  /* 0x0000000404047e21 */ /* 0x000fe20008010000 */
[----:B------:R-:W-:-:S04]  /*b810*/  FADD.FTZ R14, R14, UR4 ;  /* 0x000000040e0e7e21 */ /* 0x000fc80008010000 */
[----:B------:R-:W-:Y:S01]  /*b820*/  FSETP.GTU.FTZ.AND P4, PT, R4, 20, PT ;  /* 0x41a000000400780b */ /* 0x000fe20003f9c000 */
[----:B------:R-:W2:Y:S01]  /*b830*/  LDS R69, [UR11+0x420] ;  /* 0x0004200bff457984 */ /* 0x000ea20008000800 */
[----:B------:R-:W-:Y:S02]  /*b840*/  FSETP.GTU.FTZ.AND P2, PT, R14, 20, PT ;  /* 0x41a000000e00780b */ /* 0x000fe40003f5c000 */
[----:B------:R-:W-:Y:S02]  /*b850*/  @!P0 FMUL.FTZ R2, R2, -1.4426950216293334961 ;  /* 0xbfb8aa3b02028820 */ /* 0x000fe40000410000 */
[----:B------:R-:W-:Y:S01]  /*b860*/  @!P1 FMUL.FTZ R3, R3, -1.4426950216293334961 ;  /* 0xbfb8aa3b03039820 */ /* 0x000fe20000410000 */
[----:B---3--:R-:W-:-:S03]  /*b870*/  HADD2.F32 R15, -RZ, R15.H0_H0 ;  /* 0x2000000fff0f7230 */ /* 0x008fc60000004100 */
[----:B------:R-:W3:Y:S01]  /*b880*/  @!P0 MUFU.EX2 R2, R2 ;  /* 0x0000000200028308 */ /* 0x000ee20000000800 */
[----:B-1----:R-:W-:Y:S01]  /*b890*/  @!P5 FADD.FTZ R0, R0, 1 ;  /* 0x3f8000000000d421 */ /* 0x002fe20000010000 */
[----:B0-----:R-:W-:Y:S01]  /*b8a0*/  FADD.FTZ R17, R15, UR4 ;  /* 0x000000040f117e21 */ /* 0x001fe20008010000 */
[----:B------:R-:W-:-:S05]  /*b8b0*/  @!P4 FMUL.FTZ R4, R4, -1.4426950216293334961 ;  /* 0xbfb8aa3b0404c820 */ /* 0x000fca0000410000 */
[----:B------:R-:W0:Y:S01]  /*b8c0*/  @!P1 MUFU.EX2 R3, R3 ;  /* 0x0000000300039308 */ /* 0x000e220000000800 */
[----:B------:R-:W-:-:S07]  /*b8d0*/  @!P2 FMUL.FTZ R15, R14, -1.4426950216293334961 ;  /* 0xbfb8aa3b0e0fa820 */ /* 0x000fce0000410000 */
[----:B------:R-:W1:Y:S01]  /*b8e0*/  @!P5 MUFU.RCP R19, R0 ;  /* 0x000000000013d308 */ /* 0x000e620000001000 */
[----:B------:R-:W-:-:S07]  /*b8f0*/  FSETP.GTU.FTZ.AND P3, PT, R17, 20, PT ;  /* 0x41a000001100780b */ /* 0x000fce0003f7c000 */
[----:B------:R0:W4:Y:S08]  /*b900*/  @!P4 MUFU.EX2 R14, R4 ;  /* 0x00000004000ec308 */ /* 0x0001300000000800 */
[----:B------:R-:W5:Y:S01]  /*b910*/  @!P2 MUFU.EX2 R15, R15 ;  /* 0x0000000f000fa308 */ /* 0x000f620000000800 */
[----:B---3--:R-:W-:Y:S01]  /*b920*/  @!P0 FADD.FTZ R2, R2, 1 ;  /* 0x3f80000002028421 */ /* 0x008fe20000010000 */
[----:B0-----:R-:W-:Y:S01]  /*b930*/  @!P1 FADD.FTZ R4, R3, 1 ;  /* 0x3f80000003049421 */ /* 0x001fe20000010000 */
[----:B------:R-:W-:Y:S01]  /*b940*/  LEA R3, R209, 0xfffffe00, 0x9 ;  /* 0xfffffe00d1037811 */ /* 0x000fe200078e48ff */
[----:B-1----:R-:W-:Y:S01]  /*b950*/  @!P5 FMUL.FTZ R38, R38, R19 ;  /* 0x000000132626d220 */ /* 0x002fe20000410000 */
[----:B------:R-:W-:-:S02]  /*b960*/  @!P3 FMUL.FTZ R17, R17, -1.4426950216293334961 ;  /* 0xbfb8aa3b1111b820 */ /* 0x000fc40000410000 */
[----:B------:R-:W-:Y:S01]  /*b970*/  SHF.R.S32.HI R19, RZ, 0x1f, R3 ;  /* 0x0000001fff137819 */ /* 0x000fe20000011403 */
[----:B------:R0:W1:Y:S01]  /*b980*/  @!P0 MUFU.RCP R22, R2 ;  /* 0x0000000200168308 */ /* 0x0000620000001000 */
[----:B----4-:R-:W-:Y:S01]  /*b990*/  @!P4 FADD.FTZ R16, R14, 1 ;  /* 0x3f8000000e10c421 */ /* 0x010fe20000010000 */
[----:B------:R-:W-:Y:S01]  /*b9a0*/  IMAD R14, R72, UR16, RZ ;  /* 0x00000010480e7c24 */ /* 0x000fe2000f8e02ff */
[----:B0-----:R-:W-:Y:S01]  /*b9b0*/  IADD3 R2, P5, R6, R3, RZ ;  /* 0x0000000306027210 */ /* 0x001fe20007fbe0ff */
[----:B-----5:R-:W-:-:S04]  /*b9c0*/  @!P2 FADD.FTZ R0, R15, 1 ;  /* 0x3f8000000f00a421 */ /* 0x020fc80000010000 */
[----:B------:R0:W3:Y:S01]  /*b9d0*/  @!P3 MUFU.EX2 R20, R17 ;  /* 0x000000110014b308 */ /* 0x0000e20000000800 */
[----:B------:R-:W-:Y:S02]  /*b9e0*/  IADD3.X R3, R7, R19, RZ, P5, !PT ;  /* 0x0000001307037210 */ /* 0x000fe40002ffe4ff */
[----:B--2---:R-:W-:-:S05]  /*b9f0*/  ISETP.GE.AND P5, PT, R6, R69, PT ;  /* 0x000000450600720c */ /* 0x004fca0003fa6270 */
[----:B------:R2:W4:Y:S01]  /*ba00*/  @!P1 MUFU.RCP R71, R4 ;  /* 0x0000000400479308 */ /* 0x0005220000001000 */
[----:B0-----:R-:W-:-:S07]  /*ba10*/  IMAD R17, R73, UR17, R14 ;  /* 0x0000001149117c24 */ /* 0x001fce000f8e020e */
[----:B------:R2:W0:Y:S01]  /*ba20*/  @!P4 MUFU.RCP R24, R16 ;  /* 0x000000100018c308 */ /* 0x0004220000001000 */
[----:B------:R-:W-:-:S07]  /*ba30*/  IMAD.WIDE.U32 R14, R72, UR17, RZ ;  /* 0x00000011480e7c25 */ /* 0x000fce000f8e00ff */
[----:B------:R2:W0:Y:S01]  /*ba40*/  @!P2 MUFU.RCP R73, R0 ;  /* 0x000000000049a308 */ /* 0x0004220000001000 */
[----:B------:R-:W-:Y:S01]  /*ba50*/  BSSY B0, `(.L_x_7519) ;  /* 0x0000010000007945 */ /* 0x000fe20003800000 */
[----:B------:R-:W-:Y:S02]  /*ba60*/  IADD3 R19, R15, R17, RZ ;  /* 0x000000110f137210 */ /* 0x000fe40007ffe0ff */
[----:B------:R-:W-:Y:S02]  /*ba70*/  MOV R18, R14 ;  /* 0x0000000e00127202 */ /* 0x000fe40000000f00 */
[----:B------:R-:W-:Y:S01]  /*ba80*/  SHF.R.S32.HI R26, RZ, 0x1f, R141 ;  /* 0x0000001fff1a7819 */ /* 0x000fe2000001148d */
[----:B-1-34-:R-:W-:Y:S06]  /*ba90*/  @P5 BRA `(.L_x_7520) ;  /* 0x00000000002c5947 */ /* 0x01afec0003800000 */
[----:B------:R-:W-:Y:S01]  /*baa0*/  IMAD.WIDE.U32 R14, R72, UR17, R2 ;  /* 0x00000011480e7c25 */ /* 0x000fe2000f8e0002 */
[----:B------:R-:W-:-:S03]  /*bab0*/  ULDC.64 UR8, c[0x0][0x390] ;  /* 0x0000e40000087ab9 */ /* 0x000fc60000000a00 */
[----:B--2---:R-:W-:Y:S01]  /*bac0*/  IMAD R0, R26, UR8, RZ ;  /* 0x000000081a007c24 */ /* 0x004fe2000f8e02ff */
        /* <DEDUP_REMOVED lines=8> */
.L_x_7520:
[----:B------:R-:W-:Y:S05]  /*bb50*/  BSYNC B0 ;  /* 0x0000000000007941 */ /* 0x000fea0003800000 */
.L_x_7519:
[----:B------:R-:W-:Y:S01]  /*bb60*/  ULDC.64 UR8, c[0x0][0x390] ;  /* 0x0000e40000087ab9 */ /* 0x000fe20000000a00 */
[----:B------:R-:W-:Y:S01]  /*bb70*/  @!P3 FADD.FTZ R20, R20, 1 ;  /* 0x3f8000001414b421 */ /* 0x000fe20000010000 */
[----:B--2---:R-:W-:Y:S02]  /*bb80*/  IMAD R0, R26, UR8, RZ ;  /* 0x000000081a007c24 */ /* 0x004fe4000f8e02ff */
[----:B------:R-:W-:Y:S01]  /*bb90*/  @!P0 FMUL.FTZ R39, R39, R22 ;  /* 0x0000001627278220 */ /* 0x000fe20000410000 */
[----:B------:R-:W-:-:S04]  /*bba0*/  IMAD.WIDE.U32 R14, R141, UR8, R18 ;  /* 0x000000088d0e7c25 */ /* 0x000fc8000f8e0012 */
[----:B------:R-:W-:Y:S01]  /*bbb0*/  @!P1 FMUL.FTZ R40, R40, R71 ;  /* 0x0000004728289220 */ /* 0x000fe20000410000 */
[----:B0-----:R-:W-:Y:S01]  /*bbc0*/  @!P4 FMUL.FTZ R41, R41, R24 ;  /* 0x000000182929c220 */ /* 0x001fe20000410000 */
        /* <DEDUP_REMOVED lines=88> */
[----:B------:R0:W-:Y:S04]  /*c150*/  STS.U16 [R108+0x16], R16 ;  /* 0x000016106c007388 */ /* 0x0001e80000000400 */
[----:B------:R-:W-:Y:S04]  /*c160*/  STS.U16 [R108+0x18], R4 ;  /* 0x000018046c007388 */ /* 0x000fe80000000400 */
[----:B------:R-:W-:Y:S01]  /*c170*/  STS.U16 [R108+0x1a], R22 ;  /* 0x00001a166c007388 */ /* 0x000fe20000000400 */
[----:B0-----:R-:W-:-:S03]  /*c180*/  IADD3 R16, P1, R6, -0x1e0, RZ ;  /* 0xfffffe2006107810 */ /* 0x001fc60007f3e0ff */
[----:B------:R0:W-:Y:S01]  /*c190*/  STS.U16 [R108+0x1c], R14 ;  /* 0x00001c0e6c007388 */ /* 0x0001e20000000400 */
[----:B------:R-:W-:-:S03]  /*c1a0*/  IADD3.X R33, R7, -0x1, RZ, P1, !PT ;  /* 0xffffffff07217810 */ /* 0x000fc60000ffe4ff */
        /* <DEDUP_REMOVED lines=23> */
[----:B0-----:R-:W-:-:S05]  /*c320*/  IMAD.WIDE.U32 R4, R14, UR17, RZ ;  /* 0x000000110e047c25 */ /* 0x001fca000f8e00ff */
[----:B------:R-:W-:Y:S01]  /*c330*/  IADD3 R35, R5, R15, RZ ;  /* 0x0000000f05237210 */ /* 0x000fe20007ffe0ff */
        /* <DEDUP_REMOVED lines=14> */
.L_x_7522:
[----:B------:R-:W-:Y:S05]  /*c420*/  BSYNC B0 ;  /* 0x0000000000007941 */ /* 0x000fea0003800000 */
.L_x_7521:
        /* <DEDUP_REMOVED lines=54> */
.L_x_7443:
        /* <DEDUP_REMOVED lines=26> */
.L_x_7525:
[----:B------:R-:W-:Y:S05]  /*c930*/  BSYNC B0 ;  /* 0x0000000000007941 */ /* 0x000fea0003800000 */
.L_x_7524:
        /* <DEDUP_REMOVED lines=8> */
[----:B0-----:R-:W0:Y:S01]  /*c9c0*/  S2R R15, SR_TID.X ;  /* 0x00000000000f7919 */ /* 0x001e220000002100 */
[----:B---3--:R-:W-:-:S05]  /*c9d0*/  @P0 FADD R0, R0, R135 ;  /* 0x0000008700000221 */ /* 0x008fca0000000000 */
[----:B------:R-:W2:Y:S01]  /*c9e0*/  SHFL.DOWN P0, R3, R0, 0x2, 0x1f ;  /* 0x08401f0000037f89 */ /* 0x000ea20000000000 */
[----:B-1----:R-:W-:-:S13]  /*c9f0*/  ISETP.NE.AND P1, PT, R4, RZ, PT ;  /* 0x000000ff0400720c */ /* 0x002fda0003f25270 */
[----:B------:R-:W1:Y:S01]  /*ca00*/  @!P1 S2R R7, SR_CgaCtaId ;  /* 0x0000000000079919 */ /* 0x000e620000008800 */
[----:B--2---:R-:W-:Y:S01]  /*ca10*/  @P0 FADD R3, R0, R3 ;  /* 0x0000000300030221 */ /* 0x004fe20000000000 */
[----:B------:R-:W-:-:S04]  /*ca20*/  @!P1 MOV R0, 0x400 ;  /* 0x0000040000009802 */ /* 0x000fc80000000f00 */
[----:B------:R-:W2:Y:S01]  /*ca30*/  SHFL.DOWN P0, R2, R3, 0x4, 0x1f ;  /* 0x08801f0003027f89 */ /* 0x000ea20000000000 */
[----:B-1----:R-:W-:Y:S01]  /*ca40*/  @!P1 LEA R7, R7, R0, 0x18 ;  /* 0x0000000007079211 */ /* 0x002fe200078ec0ff */
[----:B--2---:R-:W-:-:S05]  /*ca50*/  @P0 FADD R2, R3, R2 ;  /* 0x0000000203020221 */ /* 0x004fca0000000000 */
        /* <DEDUP_REMOVED lines=11> */
.L_x_7527:
[----:B0-----:R-:W0:Y:S02]  /*cb10*/  S2R R15, SR_TID.X ;  /* 0x00000000000f7919 */ /* 0x001e240000002100 */
.L_x_7528:
[----:B------:R-:W-:Y:S05]  /*cb20*/  BSYNC B0 ;  /* 0x0000000000007941 */ /* 0x000fea0003800000 */
.L_x_7526:
[----:B------:R-:W-:Y:S02]  /*cb30*/  ULDC UR16, c[0x0][0x21c] ;  /* 0x0000870000107ab9 */ /* 0x000fe40000000800 */
[----:B0-----:R-:W-:-:S13]  /*cb40*/  ISETP.GE.AND P0, PT, R15, UR16, PT ;  /* 0x000000100f007c0c */ /* 0x001fda000bf06270 */
[----:B------:R-:W-:Y:S05]  /*cb50*/  @P0 EXIT ;  /* 0x000000000000094d */ /* 0x000fea0003800000 */
[----:B------:R-:W0:Y:S01]  /*cb60*/  S2UR UR5, SR_CgaCtaId ;  /* 0x00000000000579c3 */ /* 0x000e220000008800 */
[----:B-1234-:R-:W-:Y:S01]  /*cb70*/  SHF.R.S32.HI R4, RZ, 0x1f, R141 ;  /* 0x0000001fff047819 */ /* 0x01efe2000001148d */
        /* <DEDUP_REMOVED lines=18> */
.L_x_7530:
        /* <DEDUP_REMOVED lines=26> */
.L_x_7529:
[----:B------:R-:W-:Y:S05]  /*ce40*/  EXIT ;  /* 0x000000000000794d */ /* 0x000fea0003800000 */
.L_x_7531:
        /* <DEDUP_REMOVED lines=11> */
.L_x_10987:


//--------------------- .text._Z25selective_scan_bwd_kernelI32Selective_Scan_bwd_kernel_traitsILi32ELi16ELb0ELb1ELb1ELb0ELb0EN3c104HalfEfEEv12SSMParamsBwd --------------------------
	.section	.text._Z25selective_scan_bwd_kernelI32Selective_Scan_bwd_kernel_traitsILi32ELi16ELb0ELb1ELb1ELb0ELb0EN3c104HalfEfEEv12SSMParamsBwd,"ax",@progbits
	.align	128
        .global         _Z25selective_scan_bwd_kernelI32Selective_Scan_bwd_kernel_traitsILi32ELi16ELb0ELb1ELb1ELb0ELb0EN3c104HalfEfEEv12SSMParamsBwd
        .type           _Z25selective_scan_bwd_kernelI32Selective_Scan_bwd_kernel_traitsILi32ELi16ELb0ELb1ELb1ELb0ELb0EN3c104HalfEfEEv12SSMParamsBwd,@function
        .size           _Z25selective_scan_bwd_kernelI32Selective_Scan_bwd_kernel_traitsILi32ELi16ELb0ELb1ELb1ELb0ELb0EN3c104HalfEfEEv12SSMParamsBwd,(.L_x_10988 - _Z25selective_scan_bwd_kernelI32Selective_Scan_bwd_kernel_traitsILi32ELi16ELb0ELb1ELb1ELb0ELb0EN3c104HalfEfEEv12SSMParamsBwd)
        .other          _Z25selective_scan_bwd_kernelI32Selective_Scan_bwd_kernel_traitsILi32ELi16ELb0ELb1ELb1ELb0ELb0EN3c104HalfEfEEv12SSMParamsBwd,@"STO_CUDA_ENTRY STV_DEFAULT"
_Z25selective_scan_bwd_kernelI32Selective_Scan_bwd_kernel_traitsILi32ELi16ELb0ELb1ELb1ELb0ELb0EN3c104HalfEfEEv12SSMParamsBwd:
.text._Z25selective_scan_bwd_kernelI32Selective_Scan_bwd_kernel_traitsILi32ELi16ELb0ELb1ELb1ELb0ELb0EN3c104HalfEfEEv12SSMParamsBwd:
        /* <DEDUP_REMOVED lines=93> */
[----:B------:R-:W-:-:S02]  /*05d0*/  UIADD3 UR15, UR15, UR22, URZ ;  /* 0x000000160f0f7290 */ /* 0x000fc4000fffe03f */
[----:B------:R-:W-:Y:S02]  /*05e0*/  UIMAD UR19, UR47, UR5, UR19 ;  /* 0x000000052f1372a4 */ /* 0x000fe4000f8e0213 */
[----:B------:R-:W-:Y:S01]  /*05f0*/  USHF.L.U32 UR46, UR31, 0x9, URZ ;  /* 0x000000091f2e7899 */ /* 0x000fe2000800063f */
[----:B------:R-:W-:Y:S01]  /*0600*/  UMOV UR5, URZ ;  /* 0x0000003f00057c82 */ /* 0x000fe20008000000 */
[----:B------:R-:W-:Y:S01]  /*0610*/  @UP2 ULEA.HI.X UR5, UR18, UR33, UR25, 0x2, UP4 ;  /* 0x0000002112052291 */ /* 0x000fe2000a0f1419 */
[----:B------:R-:W-:Y:S01]  /*0620*/  @P0 IADD3 R173, R173, 0x1, RZ ;  /* 0x00000001adad0810 */ /* 0x000fe20007ffe0ff */
[----:B------:R-:W-:Y:S02]  /*0630*/  UIMAD UR32, UR18, UR27, UR21 ;  /* 0x0000001b122072a4 */ /* 0x000fe4000f8e0215 */
[----:B------:R-:W-:Y:S02]  /*0640*/  UIMAD.WIDE.U32 UR22, UR18, UR26, UR16 ;  /* 0x0000001a121672a5 */ /* 0x000fe4000f8e0010 */
        /* <DEDUP_REMOVED lines=15> */
[----:B------:R-:W-:Y:S01]  /*0740*/  ULDC.64 UR16, c[0x0][0x2f0] ;  /* 0x0000bc0000107ab9 */ /* 0x000fe20000000a00 */
[----:B------:R-:W-:Y:S01]  /*0750*/  UIADD3 UR25, UP2, UR34, UR26, URZ ;  /* 0x0000001a22197290 */ /* 0x000fe2000ff5e03f */
[----:B------:R-:W-:Y:S01]  /*0760*/  IMAD R7, R173, R7, R0 ;  /* 0x00000007ad077224 */ /* 0x000fe200078e0200 */
[----:B------:R-:W-:-:S02]  /*0770*/  UIADD3.X UR23, UR35, UR23, UR32, UP1, !UPT ;  /* 0x0000001723177290 */ /* 0x000fc40008ffe420 */
[----:B------:R-:W-:Y:S01]  /*0780*/  ULEA UR21, UP1, UR22, UR16, 0x1 ;  /* 0x0000001016157291 */ /* 0x000fe2000f82083f */
[----:B------:R-:W-:Y:S01]  /*0790*/  ULDC.64 UR14, c[0x0][0x2f8] ;  /* 0x0000be00000e7ab9 */ /* 0x000fe20000000a00 */
[----:B------:R-:W-:Y:S02]  /*07a0*/  UIMAD.WIDE.U32 UR12, UR18, UR20, UR12 ;  /* 0x00000014120c72a5 */ /* 0x000fe4000f8e000c */
[----:B------:R-:W-:Y:S02]  /*07b0*/  UIADD3.X UR26, UR35, UR27, UR33, UP2, !UPT ;  /* 0x0000001b231a7290 */ /* 0x000fe400097fe421 */
[----:B------:R-:W-:Y:S02]  /*07c0*/  ULEA UR16, UP2, UR25, UR14, 0x1 ;  /* 0x0000000e19107291 */ /* 0x000fe4000f84083f */
[----:B------:R-:W-:Y:S02]  /*07d0*/  ULEA.HI.X UR20, UR22, UR17, UR23, 0x1, UP1 ;  /* 0x0000001116147291 */ /* 0x000fe400088f0c17 */
[----:B------:R-:W-:-:S02]  /*07e0*/  UIADD3 UR9, UR9, UR24, URZ ;  /* 0x0000001809097290 */ /* 0x000fc4000fffe03f */
[----:B------:R-:W-:Y:S02]  /*07f0*/  UIADD3 UR22, UP1, UR34, UR12, URZ ;  /* 0x0000000c22167290 */ /* 0x000fe4000ff3e03f */
[----:B------:R-:W-:Y:S02]  /*0800*/  ULEA.HI.X UR25, UR25, UR15, UR26, 0x1, UP2 ;  /* 0x0000000f19197291 */ /* 0x000fe400090f0c1a */
        /* <DEDUP_REMOVED lines=34> */
[----:B------:R-:W-:Y:S01]  /*0a30*/  MOV R171, RZ ;  /* 0x000000ff00ab7202 */ /* 0x000fe20000000f00 */
[----:B------:R-:W-:Y:S01]  /*0a40*/  UMOV UR19, UR21 ;  /* 0x0000001500137c82 */ /* 0x000fe20008000000 */
[----:B------:R-:W-:Y:S01]  /*0a50*/  MOV R190, RZ ;  /* 0x000000ff00be7202 */ /* 0x000fe20000000f00 */
[----:B------:R-:W1:Y:S01]  /*0a60*/  S2R R169, SR_LANEID ;  /* 0x0000000000a97919 */ /* 0x000e620000000000 */
[----:B------:R-:W-:Y:S01]  /*0a70*/  UMOV UR24, UR16 ;  /* 0x0000001000187c82 */ /* 0x000fe20008000000 */
[----:B------:R-:W-:Y:S01]  /*0a80*/  UMOV UR21, UR12 ;  /* 0x0000000c00157c82 */ /* 0x000fe20008000000 */
[----:B------:R-:W-:Y:S01]  /*0a90*/  UMOV UR4, URZ ;  /* 0x0000003f00047c82 */ /* 0x000fe20008000000 */
[----:B0-----:R-:W-:-:S04]  /*0aa0*/  SHF.L.U32 R159, R188, 0x4, RZ ;  /* 0x00000004bc9f7819 */ /* 0x001fc800000006ff */
[----:B-1----:R-:W-:-:S07]  /*0ab0*/  LOP3.LUT R159, R159, 0xfffffe00, RZ, 0xc0, !PT ;  /* 0xfffffe009f9f7812 */ /* 0x002fce00078ec0ff */
.L_x_7576:
[----:B------:R-:W-:Y:S01]  /*0ac0*/  ULDC UR23, c[0x0][0x224] ;  /* 0x0000890000177ab9 */ /* 0x000fe20000000800 */
[----:B------:R-:W-:Y:S01]  /*0ad0*/  ULDC UR5, c[0x0][0x218] ;  /* 0x0000860000057ab9 */ /* 0x000fe20000000800 */
[----:B------:R-:W-:Y:S01]  /*0ae0*/  UIADD3 UR23, -UR4, UR23, URZ ;  /* 0x0000001704177290 */ /* 0x000fe2000fffe13f */
[----:B------:R-:W-:Y:S01]  /*0af0*/  LOP3.LUT R116, R159, 0x1f, R188, 0xf8, !PT ;  /* 0x0000001f9f747812 */ /* 0x000fe200078ef8bc */
[----:B0-----:R-:W-:Y:S01]  /*0b00*/  IMAD.U32 R3, RZ, RZ, UR20 ;  /* 0x00000014ff037e24 */ /* 0x001fe2000f8e00ff */
[----:B------:R-:W-:Y:S01]  /*0b10*/  MOV R2, UR19 ;  /* 0x0000001300027c02 */ /* 0x000fe20008000f00 */
[----:B------:R-:W-:Y:S01]  /*0b20*/  ULEA UR49, UR23, 0xfffffe00, 0x9 ;  /* 0xfffffe0017317891 */ /* 0x000fe2000f8e483f */
[----:B------:R-:W-:Y:S02]  /*0b30*/  PRMT R5, RZ, 0x7610, R5 ;  /* 0x00007610ff057816 */ /* 0x000fe40000000005 */
[C---:B------:R-:W-:Y:S01]  /*0b40*/  LOP3.LUT R186, R116.reuse, 0x20, RZ, 0xfc, !PT ;  /* 0x0000002074ba7812 */ /* 0x040fe200078efcff */
[----:B------:R-:W-:Y:S01]  /*0b50*/  UIADD3 UR5, -UR49, UR5, URZ ;  /* 0x0000000531057290 */ /* 0x000fe2000fffe13f */
[C---:B------:R-:W-:Y:S01]  /*0b60*/  IMAD.WIDE R2, R116.reuse, 0x2, R2 ;  /* 0x0000000274027825 */ /* 0x040fe200078e0202 */
[----:B------:R-:W-:-:S02]  /*0b70*/  LOP3.LUT R184, R116, 0x40, RZ, 0xfc, !PT ;  /* 0x0000004074b87812 */ /* 0x000fc400078efcff */
[----:B------:R-:W-:Y:S02]  /*0b80*/  LOP3.LUT R182, R116, 0x60, RZ, 0xfc, !PT ;  /* 0x0000006074b67812 */ /* 0x000fe400078efcff */
[----:B------:R-:W-:-:S04]  /*0b90*/  MOV R157, UR5 ;  /* 0x00000005009d7c02 */ /* 0x000fc80008000f00 */
        /* <DEDUP_REMOVED lines=10> */
[----:B--2---:R-:W2:Y:S01]  /*0c40*/  @!P0 LDG.E.U16 R5, desc[UR28][R2.64] ;  /* 0x0000001c02058981 */ /* 0x004ea2000c1e1500 */
[----:B------:R-:W-:Y:S02]  /*0c50*/  ISETP.GE.AND P0, PT, R186, R157, PT ;  /* 0x0000009dba00720c */ /* 0x000fe40003f06270 */
[----:B------:R-:W-:Y:S02]  /*0c60*/  PRMT R4, RZ, 0x7610, R4 ;  /* 0x00007610ff047816 */ /* 0x000fe40000000004 */
[----:B---3--:R-:W3:Y:S01]  /*0c70*/  @!P1 LDG.E.U16 R7, desc[UR28][R2.64+0x80] ;  /* 0x0000801c02079981 */ /* 0x008ee2000c1e1500 */
        /* <DEDUP_REMOVED lines=50> */
[C---:B0-----:R-:W-:Y:S02]  /*0fa0*/  IADD3 R2, R169.reuse, 0xa0, RZ ;  /* 0x000000a0a9027810 */ /* 0x041fe40007ffe0ff */
[C---:B------:R-:W-:Y:S02]  /*0fb0*/  IADD3 R20, R169.reuse, 0x40, RZ ;  /* 0x00000040a9147810 */ /* 0x040fe40007ffe0ff */
[-C--:B------:R-:W-:Y:S02]  /*0fc0*/  LEA.HI.SX32 R2, R2, R169.reuse, 0x1b ;  /* 0x000000a902027211 */ /* 0x080fe400078fdaff */
[----:B------:R-:W-:Y:S02]  /*0fd0*/  IADD3 R22, R169, 0x60, RZ ;  /* 0x00000060a9167810 */ /* 0x000fe40007ffe0ff */
[----:B------:R-:W-:-:S02]  /*0fe0*/  LEA.HI.SX32 R18, R18, R169, 0x1b ;  /* 0x000000a912127211 */ /* 0x000fc400078fdaff */
[C---:B------:R-:W-:Y:S01]  /*0ff0*/  IADD3 R24, R169.reuse, 0x80, RZ ;  /* 0x00000080a9187810 */ /* 0x040fe20007ffe0ff */
[----:B-1----:R-:W-:Y:S01]  /*1000*/  ULEA UR16, UR5, UR16, 0x18 ;  /* 0x0000001005107291 */ /* 0x002fe2000f8ec03f */
[-C--:B------:R-:W-:Y:S02]  /*1010*/  LEA.HI.SX32 R20, R20, R169.reuse, 0x1b ;  /* 0x000000a914147211 */ /* 0x080fe400078fdaff */
[----:B------:R-:W-:Y:S02]  /*1020*/  LEA.HI.SX32 R22, R22, R169, 0x1b ;  /* 0x000000a916167211 */ /* 0x000fe400078fdaff */
[-C--:B------:R-:W-:Y:S02]  /*1030*/  ISETP.GE.AND P2, PT, R116, R157.reuse, PT ;  /* 0x0000009d7400720c */ /* 0x080fe40003f46270 */
[----:B------:R-:W-:Y:S01]  /*1040*/  ISETP.GE.AND P1, PT, R186, R157, PT ;  /* 0x0000009dba00720c */ /* 0x000fe20003f26270 */
[----:B------:R-:W-:Y:S01]  /*1050*/  IMAD.U32 R3, RZ, RZ, UR25 ;  /* 0x00000019ff037e24 */ /* 0x000fe2000f8e00ff */
[----:B------:R-:W-:Y:S01]  /*1060*/  LEA R151, R2, UR16, 0x1 ;  /* 0x0000001002977c11 */ /* 0x000fe2000f8e08ff */
[----:B------:R-:W-:Y:S01]  /*1070*/  VIADD R2, R169, 0xc0 ;  /* 0x000000c0a9027836 */ /* 0x000fe20000000000 */
[----:B------:R-:W-:Y:S01]  /*1080*/  LEA R156, R156, UR16, 0x1 ;  /* 0x000000109c9c7c11 */ /* 0x000fe2000f8e08ff */
[----:B------:R-:W-:Y:S01]  /*1090*/  ULDC UR5, c[0x0][0x21c] ;  /* 0x0000870000057ab9 */ /* 0x000fe20000000800 */
[----:B------:R-:W-:-:S02]  /*10a0*/  LEA R155, R18, UR16, 0x1 ;  /* 0x00000010129b7c11 */ /* 0x000fc4000f8e08ff */
[-C--:B------:R-:W-:Y:S02]  /*10b0*/  LEA.HI.SX32 R24, R24, R169.reuse, 0x1b ;  /* 0x000000a918187211 */ /* 0x080fe400078fdaff */
        /* <DEDUP_REMOVED lines=8> */
[-C--:B------:R-:W-:Y:S02]  /*1140*/  LEA.HI.SX32 R18, R18, R169.reuse, 0x1b ;  /* 0x000000a912127211 */ /* 0x080fe400078fdaff */
[----:B------:R-:W-:Y:S01]  /*1150*/  LEA R150, R2, UR16, 0x1 ;  /* 0x0000001002967c11 */ /* 0x000fe2000f8e08ff */
[----:B------:R-:W-:Y:S01]  /*1160*/  VIADD R2, R169, 0x180 ;  /* 0x00000180a9027836 */ /* 0x000fe20000000000 */
[----:B------:R-:W-:-:S02]  /*1170*/  LEA.HI.SX32 R20, R20, R169, 0x1b ;  /* 0x000000a914147211 */ /* 0x000fc400078fdaff */
[-C--:B------:R-:W-:Y:S02]  /*1180*/  LEA.HI.SX32 R22, R22, R169.reuse, 0x1b ;  /* 0x000000a916167211 */ /* 0x080fe400078fdaff */
[-C--:B------:R-:W-:Y:S02]  /*1190*/  LEA.HI.SX32 R24, R24, R169.reuse, 0x1b ;  /* 0x000000a918187211 */ /* 0x080fe400078fdaff */
[----:B------:R-:W-:Y:S02]  /*11a0*/  LEA R149, R18, UR16, 0x1 ;  /* 0x0000001012957c11 */ /* 0x000fe4000f8e08ff */
[----:B------:R-:W-:Y:S02]  /*11b0*/  IADD3 R18, R169, 0x1e0, RZ ;  /* 0x000001e0a9127810 */ /* 0x000fe40007ffe0ff */
[----:B------:R-:W-:Y:S02]  /*11c0*/  LEA R148, R20, UR16, 0x1 ;  /* 0x0000001014947c11 */ /* 0x000fe4000f8e08ff */
[----:B------:R-:W-:-:S02]  /*11d0*/  LEA.HI.SX32 R2, R2, R169, 0x1b ;  /* 0x000000a902027211 */ /* 0x000fc400078fdaff */
[----:B------:R-:W-:Y:S02]  /*11e0*/  LEA R147, R22, UR16, 0x1 ;  /* 0x0000001016937c11 */ /* 0x000fe4000f8e08ff */
[----:B------:R-:W-:Y:S02]  /*11f0*/  LEA R146, R24, UR16, 0x1 ;  /* 0x0000001018927c11 */ /* 0x000fe4000f8e08ff */
[----:B------:R-:W-:Y:S02]  /*1200*/  LEA.HI.SX32 R18, R18, R169, 0x1b ;  /* 0x000000a912127211 */ /* 0x000fe400078fdaff */
[----:B------:R-:W-:Y:S02]  /*1210*/  LEA R144, R2, UR16, 0x1 ;  /* 0x0000001002907c11 */ /* 0x000fe4000f8e08ff */
[----:B------:R-:W-:Y:S02]  /*1220*/  LEA R141, R18, UR16, 0x1 ;  /* 0x00000010128d7c11 */ /* 0x000fe4000f8e08ff */
[----:B------:R-:W-:-:S02]  /*1230*/  MOV R2, UR24 ;  /* 0x0000001800027c02 */ /* 0x000fc40008000f00 */
[----:B------:R-:W-:-:S03]  /*1240*/  ISETP.GE.AND P0, PT, R184, R157, PT ;  /* 0x0000009db800720c */ /* 0x000fc60003f06270 */
[----:B------:R-:W-:Y:S01]  /*1250*/  IMAD.WIDE R2, R116, 0x2, R2 ;  /* 0x0000000274027825 */ /* 0x000fe200078e0202 */
[-C--:B------:R-:W-:Y:S02]  /*1260*/  ISETP.GE.AND P4, PT, R182, R157.reuse, PT ;  /* 0x0000009db600720c */ /* 0x080fe40003f86270 */
[-C--:B------:R-:W-:Y:S02]  /*1270*/  ISETP.GE.AND P6, PT, R180, R157.reuse, PT ;  /* 0x0000009db400720c */ /* 0x080fe40003fc6270 */
[-C--:B------:R-:W-:Y:S02]  /*1280*/  ISETP.GE.AND P5, PT, R178, R157.reuse, PT ;  /* 0x0000009db200720c */ /* 0x080fe40003fa6270 */
[----:B------:R-:W-:Y:S01]  /*1290*/  ISETP.GE.AND P3, PT, R176, R157, PT ;  /* 0x0000009db000720c */ /* 0x000fe20003f66270 */
        /* <DEDUP_REMOVED lines=74> */
[----:B------:R-:W-:Y:S02]  /*1740*/  PRMT R15, RZ, 0x7610, R15 ;  /* 0x00007610ff0f7816 */ /* 0x000fe4000000000f */
[----:B---3--:R-:W-:Y:S02]  /*1750*/  PRMT R14, RZ, 0x7610, R14 ;  /* 0x00007610ff0e7816 */ /* 0x008fe4000000000e */
[----:B------:R-:W-:Y:S01]  /*1760*/  PRMT R17, RZ, 0x7610, R17 ;  /* 0x00007610ff117816 */ /* 0x000fe20000000011 */
[----:B------:R-:W2:Y:S01]  /*1770*/  @!P0 LDG.E.U16 R12, desc[UR28][R2.64+0x240] ;  /* 0x0002401c020c8981 */ /* 0x000ea2000c1e1500 */
[----:B------:R-:W-:-:S02]  /*1780*/  PRMT R0, RZ, 0x7610, R0 ;  /* 0x00007610ff007816 */ /* 0x000fc40000000000 */
[----:B----4-:R-:W-:Y:S01]  /*1790*/  PRMT R19, RZ, 0x7610, R19 ;  /* 0x00007610ff137816 */ /* 0x010fe20000000013 */
[----:B------:R-:W3:Y:S01]  /*17a0*/  @!P4 LDG.E.U16 R15, desc[UR28][R2.64+0x280] ;  /* 0x0002801c020fc981 */ /* 0x000ee2000c1e1500 */
        /* <DEDUP_REMOVED lines=8> */
[----:B------:R-:W-:Y:S02]  /*1830*/  PRMT R21, RZ, 0x7610, R21 ;  /* 0x00007610ff157816 */ /* 0x000fe40000000015 */
[----:B0-----:R-:W-:Y:S02]  /*1840*/  MOV R2, UR21 ;  /* 0x0000001500027c02 */ /* 0x001fe40008000f00 */
[----:B------:R-:W-:Y:S02]  /*1850*/  MOV R3, UR22 ;  /* 0x0000001600037c02 */ /* 0x000fe40008000f00 */
        /* <DEDUP_REMOVED lines=80> */
[----:B0-----:R-:W-:Y:S01]  /*1d60*/  HADD2.F32 R2, -RZ, R139.H0_H0 ;  /* 0x2000008bff027230 */ /* 0x001fe20000004100 */
[----:B------:R-:W-:Y:S01]  /*1d70*/  ISETP.LT.AND P0, PT, RZ, UR5, PT ;  /* 0x00000005ff007c0c */ /* 0x000fe2000bf01270 */
[----:B-1----:R-:W-:-:S02]  /*1d80*/  HADD2.F32 R0, -RZ, R0.H0_H0 ;  /* 0x20000000ff007230 */ /* 0x002fc40000004100 */
[----:B--2---:R-:W-:Y:S02]  /*1d90*/  HADD2.F32 R4, -RZ, R4.H0_H0 ;  /* 0x20000004ff047230 */ /* 0x004fe40000004100 */
[----:B---3--:R-:W-:Y:S02]  /*1da0*/  HADD2.F32 R84, -RZ, R5.H0_H0 ;  /* 0x20000005ff547230 */ /* 0x008fe40000004100 */
[----:B----4-:R-:W-:Y:S02]  /*1db0*/  HADD2.F32 R6, -RZ, R6.H0_H0 ;  /* 0x20000006ff067230 */ /* 0x010fe40000004100 */
        /* <DEDUP_REMOVED lines=135> */
.L_x_7533:
        /* <DEDUP_REMOVED lines=10> */
[----:B------:R-:W-:Y:S01]  /*26d0*/  CS2R R54, SRZ ;  /* 0x0000000000367805 */ /* 0x000fe2000001ff00 */
        /* <DEDUP_REMOVED lines=11> */
[----:B------:R-:W-:Y:S01]  /*2790*/  UMOV UR5, URZ ;  /* 0x0000003f00057c82 */ /* 0x000fe20008000000 */
[----:B------:R-:W-:Y:S01]  /*27a0*/  UMOV UR6, URZ ;  /* 0x0000003f00067c82 */ /* 0x000fe20008000000 */
[----:B------:R-:W3:Y:S01]  /*27b0*/  LDC.64 R122, c[0x0][0x368] ;  /* 0x0000da00ff7a7b82 */ /* 0x000ee20000000a00 */
[----:B------:R-:W-:Y:S01]  /*27c0*/  UMOV UR7, URZ ;  /* 0x0000003f00077c82 */ /* 0x000fe20008000000 */
[----:B------:R-:W-:Y:S01]  /*27d0*/  ULDC UR50, c[0x0][0x224] ;  /* 0x0000890000327ab9 */ /* 0x000fe20000000800 */
[----:B------:R-:W-:Y:S01]  /*27e0*/  ULDC UR51, c[0x0][0x21c] ;  /* 0x0000870000337ab9 */ /* 0x000fe20000000800 */
[----:B------:R-:W-:Y:S01]  /*27f0*/  ULDC.64 UR30, c[0x0][0x3c8] ;  /* 0x0000f200001e7ab9 */ /* 0x000fe20000000a00 */
[----:B------:R-:W-:-:S02]  /*2800*/  UIADD3 UR26, UR26, -UR16, URZ ;  /* 0x800000101a1a7290 */ /* 0x000fc4000fffe03f */
[----:B------:R-:W-:Y:S01]  /*2810*/  UIADD3 UR27, UR13, UR27, URZ ;  /* 0x0000001b0d1b7290 */ /* 0x000fe2000fffe03f */
[----:B------:R-:W4:Y:S01]  /*2820*/  LDC.64 R124, c[0x0][0x380] ;  /* 0x0000e000ff7c7b82 */ /* 0x000f220000000a00 */
[----:B------:R-:W-:Y:S01]  /*2830*/  ULDC.64 UR32, c[0x0][0x3d0] ;  /* 0x0000f40000207ab9 */ /* 0x000fe20000000a00 */
[----:B------:R-:W-:Y:S01]  /*2840*/  ULDC.64 UR34, c[0x0][0x238] ;  /* 0x00008e0000227ab9 */ /* 0x000fe20000000a00 */
[----:B------:R-:W-:Y:S01]  /*2850*/  ULDC.64 UR36, c[0x0][0x2d0] ;  /* 0x0000b40000247ab9 */ /* 0x000fe20000000a00 */
[----:B------:R-:W-:Y:S01]  /*2860*/  ULDC.64 UR38, c[0x0][0x250] ;  /* 0x0000940000267ab9 */ /* 0x000fe20000000a00 */
[----:B------:R-:W-:Y:S01]  /*2870*/  ULDC.64 UR40, c[0x0][0x270] ;  /* 0x00009c0000287ab9 */ /* 0x000fe20000000a00 */
[----:B------:R-:W-:Y:S01]  /*2880*/  ULDC.64 UR42, c[0x0][0x350] ;  /* 0x0000d400002a7ab9 */ /* 0x000fe20000000a00 */
[----:B------:R-:W-:-:S05]  /*2890*/  ULDC.64 UR44, c[0x0][0x370] ;  /* 0x0000dc00002c7ab9 */ /* 0x000fca0000000a00 */
.L_x_7571:
        /* <DEDUP_REMOVED lines=8> */
[----:B------:R-:W-:Y:S01]  /*2920*/  IMAD.WIDE.U32 R4, R5, UR5, R116 ;  /* 0x0000000505047c25 */ /* 0x000fe2000f8e0074 */
        /* <DEDUP_REMOVED lines=15> */
[----:B------:R-:W-:Y:S01]  /*2a20*/  LOP3.LUT R172, R116, 0x100, RZ, 0xfc, !PT ;  /* 0x0000010074ac7812 */ /* 0x000fe200078efcff */
        /* <DEDUP_REMOVED lines=18> */
[----:B0-----:R-:W-:Y:S01]  /*2b50*/  PRMT R9, RZ, 0x7610, R9 ;  /* 0x00007610ff097816 */ /* 0x001fe20000000009 */
        /* <DEDUP_REMOVED lines=30> */
[----:B------:R-:W-:Y:S01]  /*2d40*/  UIMAD UR53, UR53, UR40, URZ ;  /* 0x00000028353572a4 */ /* 0x000fe2000f8e023f */
[----:B------:R-:W-:Y:S01]  /*2d50*/  UMOV UR16, UR12 ;  /* 0x0000000c00107c82 */ /* 0x000fe20008000000 */
[----:B------:R-:W-:Y:S01]  /*2d60*/  UMOV UR17, UR27 ;  /* 0x0000001b00117c82 */ /* 0x000fe20008000000 */
[----:B------:R-:W-:-:S02]  /*2d70*/  UIMAD UR52, UR5, UR35, UR52 ;  /* 0x00000023053472a4 */ /* 0x000fc4000f8e0234 */
[----:B------:R-:W-:Y:S01]  /*2d80*/  IMAD.WIDE.U32 R4, R5, UR5, R116 ;  /* 0x0000000505047c25 */ /* 0x000fe2000f8e0074 */
[----:B------:R-:W-:Y:S02]  /*2d90*/  UIMAD.WIDE.U32 UR16, UR5, UR34, UR16 ;  /* 0x00000022051072a5 */ /* 0x000fe4000f8e0010 */
[----:B------:R-:W-:Y:S02]  /*2da0*/  UIMAD UR53, UR5, UR41, UR53 ;  /* 0x00000029053572a4 */ /* 0x000fe4000f8e0235 */
[----:B------:R-:W-:Y:S02]  /*2db0*/  ULEA UR54, UP0, UR16, UR36, 0x2 ;  /* 0x0000002410367291 */ /* 0x000fe4000f80103f */
[----:B------:R-:W-:Y:S01]  /*2dc0*/  UIADD3 UR17, UR17, UR52, URZ ;  /* 0x0000003411117290 */ /* 0x000fe2000fffe03f */
[----:B0-----:R-:W-:Y:S02]  /*2dd0*/  LEA R2, P0, R4, R163, 0x1 ;  /* 0x000000a304027211 */ /* 0x001fe400078008ff */
[----:B------:R-:W-:Y:S01]  /*2de0*/  IADD3 R3, R5, UR53, RZ ;  /* 0x0000003505037c10 */ /* 0x000fe2000fffe0ff */
[----:B------:R-:W-:Y:S01]  /*2df0*/  ULEA.HI.X UR16, UR16, UR37, UR17, 0x2, UP0 ;  /* 0x0000002510107291 */ /* 0x000fe200080f1411 */
[----:B------:R-:W-:-:S02]  /*2e00*/  IADD3 R157, R38, -UR49, RZ ;  /* 0x80000031269d7c10 */ /* 0x000fc4000fffe0ff */
[----:B------:R-:W-:Y:S02]  /*2e10*/  LEA.HI.X R3, R4, R161, R3, 0x1, P0 ;  /* 0x000000a104037211 */ /* 0x000fe400000f0c03 */
[-C--:B------:R-:W-:Y:S02]  /*2e20*/  ISETP.GE.AND P0, PT, R116, R157.reuse, PT ;  /* 0x0000009d7400720c */ /* 0x080fe40003f06270 */
[-C--:B------:R-:W-:Y:S02]  /*2e30*/  ISETP.GE.AND P1, PT, R186, R157.reuse, PT ;  /* 0x0000009dba00720c */ /* 0x080fe40003f26270 */
[----:B------:R-:W-:Y:S02]  /*2e40*/  ISETP.GE.AND P2, PT, R184, R157, PT ;  /* 0x0000009db800720c */ /* 0x000fe40003f46270 */
[----:B------:R-:W-:Y:S02]  /*2e50*/  MOV R6, UR54 ;  /* 0x0000003600067c02 */ /* 0x000fe40008000f00 */
[----:B------:R-:W-:-:S02]  /*2e60*/  MOV R7, UR16 ;  /* 0x0000001000077c02 */ /* 0x000fc40008000f00 */
[----:B------:R-:W-:-:S03]  /*2e70*/  PRMT R5, RZ, 0x7610, R5 ;  /* 0x00007610ff057816 */ /* 0x000fc60000000005 */
[----:B------:R0:W4:Y:S02]  /*2e80*/  LDG.E R36, desc[UR28][R6.64] ;  /* 0x0000001c06247981 */ /* 0x000124000c1e1900 */
[----:B0-----:R-:W-:Y:S02]  /*2e90*/  PRMT R7, RZ, 0x7610, R7 ;  /* 0x00007610ff077816 */ /* 0x001fe40000000007 */
[-C--:B------:R-:W-:Y:S02]  /*2ea0*/  ISETP.GE.AND P3, PT, R176, R157.reuse, PT ;  /* 0x0000009db000720c */ /* 0x080fe40003f66270 */
[----:B------:R-:W-:Y:S02]  /*2eb0*/  PRMT R4, RZ, 0x7610, R4 ;  /* 0x00007610ff047816 */ /* 0x000fe40000000004 */
[----:B------:R-:W-:Y:S02]  /*2ec0*/  PRMT R6, RZ, 0x7610, R6 ;  /* 0x00007610ff067816 */ /* 0x000fe40000000006 */
[----:B------:R-:W-:-:S02]  /*2ed0*/  ISETP.GE.AND P4, PT, R174, R157, PT ;  /* 0x0000009dae00720c */ /* 0x000fc40003f86270 */
        /* <DEDUP_REMOVED lines=8> */
[----:B------:R0:W-:Y:S04]  /*2f60*/  STS.U16 [R155+0x40], R0 ;  /* 0x000040009b007388 */ /* 0x0001e80000000400 */
[----:B---3--:R2:W-:Y:S04]  /*2f70*/  STS.U16 [R154+0x80], R11 ;  /* 0x0000800b9a007388 */ /* 0x0085e80000000400 */
[----:B----4-:R3:W-:Y:S04]  /*2f80*/  STS.U16 [R153+0xc0], R8 ;  /* 0x0000c00899007388 */ /* 0x0107e80000000400 */
[----:B------:R-:W-:Y:S04]  /*2f90*/  STS.U16 [R152+0x100], R13 ;  /* 0x0001000d98007388 */ /* 0x000fe80000000400 */
[----:B------:R4:W-:Y:S04]  /*2fa0*/  STS.U16 [R151+0x140], R10 ;  /* 0x0001400a97007388 */ /* 0x0009e80000000400 */
[----:B------:R-:W-:Y:S04]  /*2fb0*/  STS.U16 [R150+0x180], R15 ;  /* 0x0001800f96007388 */ /* 0x000fe80000000400 */
[----:B------:R-:W-:Y:S04]  /*2fc0*/  STS.U16 [R149+0x1c0], R12 ;  /* 0x0001c00c95007388 */ /* 0x000fe80000000400 */
[----:B------:R-:W-:Y:S01]  /*2fd0*/  STS.U16 [R148+0x200], R17 ;  /* 0x0002001194007388 */ /* 0x000fe20000000400 */
[----:B0-----:R-:W-:-:S03]  /*2fe0*/  PRMT R0, RZ, 0x7610, R0 ;  /* 0x00007610ff007816 */ /* 0x001fc60000000000 */
[----:B------:R0:W-:Y:S04]  /*2ff0*/  STS.U16 [R147+0x240], R14 ;  /* 0x0002400e93007388 */ /* 0x0001e80000000400 */
[----:B------:R-:W-:Y:S04]  /*3000*/  STS.U16 [R146+0x280], R19 ;  /* 0x0002801392007388 */ /* 0x000fe80000000400 */
[----:B-1----:R1:W-:Y:S04]  /*3010*/  STS.U16 [R145+0x2c0], R16 ;  /* 0x0002c01091007388 */ /* 0x0023e80000000400 */
[----:B------:R-:W-:Y:S04]  /*3020*/  STS.U16 [R144+0x300], R21 ;  /* 0x0003001590007388 */ /* 0x000fe80000000400 */
[----:B------:R-:W-:Y:S04]  /*3030*/  STS.U16 [R143+0x340], R18 ;  /* 0x000340128f007388 */ /* 0x000fe80000000400 */
[----:B------:R1:W-:Y:S04]  /*3040*/  STS.U16 [R142+0x380], R23 ;  /* 0x000380178e007388 */ /* 0x0003e80000000400 */
[----:B------:R-:W-:Y:S01]  /*3050*/  STS.U16 [R141+0x3c0], R20 ;  /* 0x0003c0148d007388 */ /* 0x000fe20000000400 */
[----:B------:R-:W-:-:S03]  /*3060*/  NOP ;  /* 0x0000000000007918 */ /* 0x000fc60000000000 */
[----:B------:R-:W4:Y:S01]  /*3070*/  @!P0 LDG.E.U16 R5, desc[UR28][R2.64] ;  /* 0x0000001c02058981 */ /* 0x000f22000c1e1500 */
[----:B------:R-:W-:-:S03]  /*3080*/  ISETP.GE.AND P0, PT, R182, R157, PT ;  /* 0x0000009db600720c */ /* 0x000fc60003f06270 */
[----:B------:R-:W4:Y:S01]  /*3090*/  @!P1 LDG.E.U16 R0, desc[UR28][R2.64+0x40] ;  /* 0x0000401c02009981 */ /* 0x000f22000c1e1500 */
[----:B------:R-:W-:-:S03]  /*30a0*/  ISETP.GE.AND P1, PT, R180, R157, PT ;  /* 0x0000009db400720c */ /* 0x000fc60003f26270 */
[----:B------:R-:W4:Y:S01]  /*30b0*/  @!P2 LDG.E.U16 R7, desc[UR28][R2.64+0x80] ;  /* 0x0000801c0207a981 */ /* 0x000f22000c1e1500 */
[-C--:B------:R-:W-:Y:S02]  /*30c0*/  ISETP.GE.AND P2, PT, R178, R157.reuse, PT ;  /* 0x0000009db200720c */ /* 0x080fe40003f46270 */
[----:B------:R-:W-:Y:S02]  /*30d0*/  PRMT R9, RZ, 0x7610, R9 ;  /* 0x00007610ff097816 */ /* 0x000fe40000000009 */
        /* <DEDUP_REMOVED lines=8> */
[----:B---3--:R-:W-:Y:S02]  /*3160*/  PRMT R8, RZ, 0x7610, R8 ;  /* 0x00007610ff087816 */ /* 0x008fe40000000008 */
[----:B----4-:R-:W-:Y:S01]  /*3170*/  PRMT R10, RZ, 0x7610, R10 ;  /* 0x00007610ff0a7816 */ /* 0x010fe2000000000a */
[----:B------:R-:W3:Y:S01]  /*3180*/  @!P0 LDG.E.U16 R27, desc[UR28][R2.64+0x200] ;  /* 0x0002001c021b8981 */ /* 0x000ee2000c1e1500 */
[----:B------:R-:W-:-:S03]  /*3190*/  ISETP.GE.AND P3, PT, R166, R157, PT ;  /* 0x0000009da600720c */ /* 0x000fc60003f66270 */
[----:B------:R-:W4:Y:S01]  /*31a0*/  @!P4 LDG.E.U16 R8, desc[UR28][R2.64+0x1c0] ;  /* 0x0001c01c0208c981 */ /* 0x000f22000c1e1500 */
[-C--:B------:R-:W-:Y:S02]  /*31b0*/  ISETP.GE.AND P4, PT, R164, R157.reuse, PT ;  /* 0x0000009da400720c */ /* 0x080fe40003f86270 */
[-C--:B------:R-:W-:Y:S01]  /*31c0*/  ISETP.GE.AND P0, PT, R162, R157.reuse, PT ;  /* 0x0000009da200720c */ /* 0x080fe20003f06270 */
[----:B------:R-:W3:Y:S01]  /*31d0*/  @!P1 LDG.E.U16 R10, desc[UR28][R2.64+0x240] ;  /* 0x0002401c020a9981 */ /* 0x000ee2000c1e1500 */
[----:B------:R-:W-:-:S03]  /*31e0*/  ISETP.GE.AND P1, PT, R160, R157, PT ;  /* 0x0000009da000720c */ /* 0x000fc60003f26270 */
[----:B------:R-:W3:Y:S01]  /*31f0*/  @!P2 LDG.E.U16 R29, desc[UR28][R2.64+0x280] ;  /* 0x0002801c021da981 */ /* 0x000ee2000c1e1500 */
[----:B------:R-:W-:-:S03]  /*3200*/  ISETP.GE.AND P2, PT, R158, R157, PT ;  /* 0x0000009d9e00720c */ /* 0x000fc60003f46270 */
[----:B------:R-:W3:Y:S04]  /*3210*/  @!P3 LDG.E.U16 R26, desc[UR28][R2.64+0x2c0] ;  /* 0x0002c01c021ab981 */ /* 0x000ee8000c1e1500 */
[----:B------:R-:W3:Y:S04]  /*3220*/  @!P4 LDG.E.U16 R31, desc[UR28][R2.64+0x300] ;  /* 0x0003001c021fc981 */ /* 0x000ee8000c1e1500 */
[----:B------:R-:W3:Y:S04]  /*3230*/  @!P0 LDG.E.U16 R28, desc[UR28][R2.64+0x340] ;  /* 0x0003401c021c8981 */ /* 0x000ee8000c1e1500 */
[----:B------:R-:W3:Y:S04]  /*3240*/  @!P1 LDG.E.U16 R33, desc[UR28][R2.64+0x380] ;  /* 0x0003801c02219981 */ /* 0x000ee8000c1e1500 */
[----:B------:R1:W3:Y:S01]  /*3250*/  @!P2 LDG.E.U16 R30, desc[UR28][R2.64+0x3c0] ;  /* 0x0003c01c021ea981 */ /* 0x0002e2000c1e1500 */
[----:B------:R-:W1:Y:S01]  /*3260*/  S2UR UR17, SR_CgaCtaId ;  /* 0x00000000001179c3 */ /* 0x000e620000008800 */
[----:B------:R-:W-:-:S02]  /*3270*/  LOP3.LUT P0, RZ, R188, 0x1f, RZ, 0xc0, !PT ;  /* 0x0000001fbcff7812 */ /* 0x000fc4000780c0ff */
[----:B------:R-:W-:Y:S01]  /*3280*/  MOV R13, UR23 ;  /* 0x00000017000d7c02 */ /* 0x000fe20008000f00 */
[----:B------:R-:W-:Y:S01]  /*3290*/  UMOV UR16, 0x400 ;  /* 0x0000040000107882 */ /* 0x000fe20000000000 */
[C---:B0-----:R-:W-:Y:S01]  /*32a0*/  IADD3 R14, R169.reuse, 0x20, RZ ;  /* 0x00000020a90e7810 */ /* 0x041fe20007ffe0ff */
[----:B------:R-:W-:Y:S01]  /*32b0*/  VIADD R12, R169, 0x40 ;  /* 0x00000040a90c7836 */ /* 0x000fe20000000000 */
[----:B------:R-:W-:Y:S01]  /*32c0*/  ISETP.LT.OR P2, PT, R13, 0x2, P0 ;  /* 0x000000020d00780c */ /* 0x000fe20000741670 */
[----:B------:R-:W-:Y:S01]  /*32d0*/  LDS.U16 R193, [R140+0x1c] ;  /* 0x00001c008cc17984 */ /* 0x000fe20000000400 */
[CC--:B------:R-:W-:Y:S02]  /*32e0*/  LEA.HI.SX32 R156, R169.reuse, R169.reuse, 0x1b ;  /* 0x000000a9a99c7211 */ /* 0x0c0fe400078fdaff */
[-C--:B------:R-:W-:Y:S01]  /*32f0*/  LEA.HI.SX32 R14, R14, R169.reuse, 0x1b ;  /* 0x000000a90e0e7211 */ /* 0x080fe200078fdaff */
[C---:B-1----:R-:W-:Y:S01]  /*3300*/  VIADD R2, R169.reuse, 0xe0 ;  /* 0x000000e0a9027836 */ /* 0x042fe20000000000 */
[----:B------:R-:W-:Y:S01]  /*3310*/  LEA.HI.SX32 R12, R12, R169, 0x1b ;  /* 0x000000a90c0c7211 */ /* 0x000fe200078fdaff */
[----:B------:R-:W0:Y:S01]  /*3320*/  LDS.U16 R25, [R140+0x2] ;  /* 0x000002008c197984 */ /* 0x000e220000000400 */
[----:B------:R-:W-:-:S02]  /*3330*/  IADD3 R128, R169, 0x60, RZ ;  /* 0x00000060a9807810 */ /* 0x000fc40007ffe0ff */
[C---:B------:R-:W-:Y:S01]  /*3340*/  IADD3 R126, R169.reuse, 0x80, RZ ;  /* 0x00000080a97e7810 */ /* 0x040fe20007ffe0ff */
[----:B------:R-:W1:Y:S01]  /*3350*/  LDS.U16 R24, [R140] ;  /* 0x000000008c187984 */ /* 0x000e620000000400 */
[C---:B------:R-:W-:Y:S01]  /*3360*/  IADD3 R34, R169.reuse, 0xa0, RZ ;  /* 0x000000a0a9227810 */ /* 0x040fe20007ffe0ff */
[----:B------:R-:W2:Y:S01]  /*3370*/  @!P2 LDC R3, c[0x0][0x21c] ;  /* 0x00008700ff03ab82 */ /* 0x000ea20000000800 */
[----:B------:R-:W-:Y:S01]  /*3380*/  IADD3 R32, R169, 0xc0, RZ ;  /* 0x000000c0a9207810 */ /* 0x000fe20007ffe0ff */
[----:B------:R-:W-:Y:S01]  /*3390*/  LDS.U16 R22, [R140+0x6] ;  /* 0x000006008c167984 */ /* 0x000fe20000000400 */
[----:B------:R-:W-:-:S03]  /*33a0*/  ULEA UR16, UR17, UR16, 0x18 ;  /* 0x0000001011107291 */ /* 0x000fc6000f8ec03f */
[----:B------:R-:W1:Y:S03]  /*33b0*/  LDS.U16 R23, [R140+0x4] ;  /* 0x000004008c177984 */ /* 0x000e660000000400 */
[----:B------:R-:W-:Y:S01]  /*33c0*/  LEA R156, R156, UR16, 0x1 ;  /* 0x000000109c9c7c11 */ /* 0x000fe2000f8e08ff */
[----:B------:R-:W-:Y:S01]  /*33d0*/  LDS.U16 R20, [R140+0xa] ;  /* 0x00000a008c147984 */ /* 0x000fe20000000400 */
[----:B------:R-:W-:Y:S02]  /*33e0*/  LEA R155, R14, UR16, 0x1 ;  /* 0x000000100e9b7c11 */ /* 0x000fe4000f8e08ff */
[----:B------:R-:W-:Y:S01]  /*33f0*/  LEA R154, R12, UR16, 0x1 ;  /* 0x000000100c9a7c11 */ /* 0x000fe2000f8e08ff */
[----:B------:R-:W1:Y:S01]  /*3400*/  LDS.U16 R21, [R140+0x8] ;  /* 0x000008008c157984 */ /* 0x000e620000000400 */
[----:B------:R-:W-:-:S03]  /*3410*/  LEA.HI.SX32 R128, R128, R169, 0x1b ;  /* 0x000000a980807211 */ /* 0x000fc600078fdaff */
[----:B------:R-:W-:Y:S01]  /*3420*/  LDS.U16 R18, [R140+0xe] ;  /* 0x00000e008c127984 */ /* 0x000fe20000000400 */
[----:B------:R-:W-:-:S03]  /*3430*/  LEA.HI.SX32 R126, R126, R169, 0x1b ;  /* 0x000000a97e7e7211 */ /* 0x000fc600078fdaff */
[----:B------:R-:W3:Y:S01]  /*3440*/  LDS.U16 R19, [R140+0xc] ;  /* 0x00000c008c137984 */ /* 0x000ee20000000400 */
[----:B------:R-:W-:-:S03]  /*3450*/  LEA.HI.SX32 R2, R2, R169, 0x1b ;  /* 0x000000a902027211 */ /* 0x000fc600078fdaff */
[----:B------:R-:W-:Y:S04]  /*3460*/  LDS.U16 R16, [R140+0x12] ;  /* 0x000012008c107984 */ /* 0x000fe80000000400 */
[----:B------:R-:W3:Y:S04]  /*3470*/  LDS.U16 R17, [R140+0x10] ;  /* 0x000010008c117984 */ /* 0x000ee80000000400 */
[----:B------:R-:W-:Y:S04]  /*3480*/  LDS.U16 R14, [R140+0x16] ;  /* 0x000016008c0e7984 */ /* 0x000fe80000000400 */
[----:B------:R-:W3:Y:S04]  /*3490*/  LDS.U16 R15, [R140+0x14] ;  /* 0x000014008c0f7984 */ /* 0x000ee80000000400 */
[----:B------:R-:W-:Y:S04]  /*34a0*/  LDS.U16 R12, [R140+0x1a] ;  /* 0x00001a008c0c7984 */ /* 0x000fe80000000400 */
[----:B------:R-:W3:Y:S04]  /*34b0*/  LDS.U16 R13, [R140+0x18] ;  /* 0x000018008c0d7984 */ /* 0x000ee80000000400 */
[----:B------:R-:W3:Y:S01]  /*34c0*/  LDS.U16 R244, [R140+0x1e] ;  /* 0x00001e008cf47984 */ /* 0x000ee20000000400 */
[----:B------:R-:W-:-:S02]  /*34d0*/  LEA.HI.SX32 R34, R34, R169, 0x1b ;  /* 0x000000a922227211 */ /* 0x000fc400078fdaff */
[----:B------:R-:W-:Y:S02]  /*34e0*/  LEA.HI.SX32 R32, R32, R169, 0x1b ;  /* 0x000000a920207211 */ /* 0x000fe400078fdaff */
[----:B------:R-:W-:Y:S02]  /*34f0*/  LEA R153, R128, UR16, 0x1 ;  /* 0x0000001080997c11 */ /* 0x000fe4000f8e08ff */
[----:B------:R-:W-:Y:S02]  /*3500*/  LEA R152, R126, UR16, 0x1 ;  /* 0x000000107e987c11 */ /* 0x000fe4000f8e08ff */
[----:B------:R-:W-:Y:S02]  /*3510*/  LEA R149, R2, UR16, 0x1 ;  /* 0x0000001002957c11 */ /* 0x000fe4000f8e08ff */
[----:B------:R-:W-:Y:S02]  /*3520*/  LEA R151, R34, UR16, 0x1 ;  /* 0x0000001022977c11 */ /* 0x000fe4000f8e08ff */
[----:B------:R-:W-:-:S02]  /*3530*/  IADD3 R2, R169, 0x160, RZ ;  /* 0x00000160a9027810 */ /* 0x000fc40007ffe0ff */
[----:B------:R-:W-:Y:S02]  /*3540*/  LEA R150, R32, UR16, 0x1 ;  /* 0x0000001020967c11 */ /* 0x000fe4000f8e08ff */
[----:B------:R-:W-:-:S04]  /*3550*/  LEA.HI.SX32 R2, R2, R169, 0x1b ;  /* 0x000000a902027211 */ /* 0x000fc800078fdaff */
[----:B------:R-:W-:Y:S02]  /*3560*/  LEA R145, R2, UR16, 0x1 ;  /* 0x0000001002917c11 */ /* 0x000fe4000f8e08ff */
[C---:B------:R-:W-:Y:S02]  /*3570*/  IADD3 R2, R169.reuse, 0x1c0, RZ ;  /* 0x000001c0a9027810 */ /* 0x040fe40007ffe0ff */
[C---:B------:R-:W-:Y:S02]  /*3580*/  IADD3 R126, R169.reuse, 0x100, RZ ;  /* 0x00000100a97e7810 */ /* 0x040fe40007ffe0ff */
[C---:B------:R-:W-:Y:S02]  /*3590*/  IADD3 R34, R169.reuse, 0x120, RZ ;  /* 0x00000120a9227810 */ /* 0x040fe40007ffe0ff */
[----:B------:R-:W-:Y:S02]  /*35a0*/  ISETP.NE.AND P1, PT, R188, RZ, PT ;  /* 0x000000ffbc00720c */ /* 0x000fe40003f25270 */
[----:B------:R-:W-:-:S02]  /*35b0*/  IADD3 R32, R169, 0x140, RZ ;  /* 0x00000140a9207810 */ /* 0x000fc40007ffe0ff */
        /* <DEDUP_REMOVED lines=8> */
[----:B------:R-:W-:Y:S01]  /*3640*/  MOV R128, RZ ;  /* 0x000000ff00807202 */ /* 0x000fe20000000f00 */
[----:B------:R-:W-:Y:S02]  /*3650*/  HADD2.F32 R187, -RZ, R139.H0_H0 ;  /* 0x2000008bffbb7230 */ /* 0x000fe40000004100 */
[----:B------:R-:W-:Y:S02]  /*3660*/  HADD2.F32 R216, -RZ, R138.H0_H0 ;  /* 0x2000008affd87230 */ /* 0x000fe40000004100 */
[----:B------:R-:W-:Y:S02]  /*3670*/  HADD2.F32 R181, -RZ, R107.H0_H0 ;  /* 0x2000006bffb57230 */ /* 0x000fe40000004100 */
[----:B------:R-:W-:-:S02]  /*3680*/  HADD2.F32 R131, -RZ, R137.H0_H0 ;  /* 0x20000089ff837230 */ /* 0x000fc40000004100 */
[----:B------:R-:W-:Y:S01]  /*3690*/  FMUL.FTZ R187, R86, R187 ;  /* 0x000000bb56bb7220 */ /* 0x000fe20000410000 */
[----:B0-----:R-:W-:Y:S02]  /*36a0*/  HADD2.F32 R25, -RZ, R25.H0_H0 ;  /* 0x20000019ff197230 */ /* 0x001fe40000004100 */
[----:B------:R-:W-:Y:S01]  /*36b0*/  FMUL.FTZ R216, R87, R216 ;  /* 0x000000d857d87220 */ /* 0x000fe20000410000 */
[----:B-1----:R-:W-:Y:S02]  /*36c0*/  HADD2.F32 R24, -RZ, R24.H0_H0 ;  /* 0x20000018ff187230 */ /* 0x002fe40000004100 */
[----:B------:R-:W-:Y:S02]  /*36d0*/  HADD2.F32 R132, -RZ, R136.H0_H0 ;  /* 0x20000088ff847230 */ /* 0x000fe40000004100 */
[----:B------:R-:W-:Y:S01]  /*36e0*/  FMUL.FTZ R222, R74, R181 ;  /* 0x000000b54ade7220 */ /* 0x000fe20000410000 */
[----:B------:R-:W-:Y:S02]  /*36f0*/  HADD2.F32 R23, -RZ, R23.H0_H0 ;  /* 0x20000017ff177230 */ /* 0x000fe40000004100 */
[----:B------:R-:W-:Y:S01]  /*3700*/  FMUL.FTZ R216, R25, R216 ;  /* 0x000000d819d87220 */ /* 0x000fe20000410000 */
[----:B------:R-:W-:Y:S01]  /*3710*/  FMUL.FTZ R187, R24, R187 ;  /* 0x000000bb18bb7220 */ /* 0x000fe20000410000 */
[----:B------:R-:W-:Y:S01]  /*3720*/  FMUL.FTZ R135, R85, R132 ;  /* 0x0000008455877220 */ /* 0x000fe20000410000 */
[----:B------:R-:W-:-:S02]  /*3730*/  HADD2.F32 R35, -RZ, R115.H0_H0 ;  /* 0x20000073ff237230 */ /* 0x000fc40000004100 */
[----:B------:R-:W-:Y:S02]  /*3740*/  HADD2.F32 R22, -RZ, R22.H0_H0 ;  /* 0x20000016ff167230 */ /* 0x000fe40000004100 */
[----:B------:R-:W-:Y:S02]  /*3750*/  HADD2.F32 R34, -RZ, R114.H0_H0 ;  /* 0x20000072ff227230 */ /* 0x000fe40000004100 */
[----:B------:R-:W-:Y:S01]  /*3760*/  FMUL.FTZ R230, R82, R35 ;  /* 0x0000002352e67220 */ /* 0x000fe20000410000 */
[----:B------:R-:W-:Y:S02]  /*3770*/  HADD2.F32 R21, -RZ, R21.H0_H0 ;  /* 0x20000015ff157230 */ /* 0x000fe40000004100 */
[----:B------:R-:W-:Y:S01]  /*3780*/  FMUL.FTZ R192, R22, R135 ;  /* 0x0000008716c07220 */ /* 0x000fe20000410000 */
[----:B------:R-:W-:Y:S02]  /*3790*/  HADD2.F32 R20, -RZ, R20.H0_H0 ;  /* 0x20000014ff147230 */ /* 0x000fe40000004100 */
[----:B------:R-:W-:Y:S01]  /*37a0*/  FMUL.FTZ R229, R83, R34 ;  /* 0x0000002253e57220 */ /* 0x000fe20000410000 */
[----:B------:R-:W-:Y:S01]  /*37b0*/  FMUL.FTZ R252, R21, R230 ;  /* 0x000000e615fc7220 */ /* 0x000fe20000410000 */
[----:B------:R-:W-:Y:S01]  /*37c0*/  HADD2.F32 R32, -RZ, R112.H0_H0 ;  /* 0x20000070ff207230 */ /* 0x000fe20000004100 */
[----:B------:R-:W-:Y:S04]  /*37d0*/  STS.U16 [R156+0x420], R5 ;  /* 0x000420059c007388 */ /* 0x000fe80000000400 */
[----:B------:R0:W-:Y:S02]  /*37e0*/  STS.U16 [R155+0x460], R0 ;  /* 0x000460009b007388 */ /* 0x0001e40000000400 */
[----:B0-----:R-:W-:-:S02]  /*37f0*/  IADD3 R0, R169, 0x180, RZ ;  /* 0x00000180a9007810 */ /* 0x001fc40007ffe0ff */
[----:B------:R-:W-:Y:S02]  /*3800*/  STS.U16 [R154+0x4a0], R7 ;  /* 0x0004a0079a007388 */ /* 0x000fe40000000400 */
[----:B------:R-:W-:Y:S02]  /*3810*/  LEA.HI.SX32 R0, R0, R169, 0x1b ;  /* 0x000000a900007211 */ /* 0x000fe400078fdaff */
[----:B--2---:R0:W-:Y:S02]  /*3820*/  STS.U16 [R153+0x4e0], R4 ;  /* 0x0004e00499007388 */ /* 0x0041e40000000400 */
[----:B------:R-:W-:Y:S02]  /*3830*/  LEA R144, R0, UR16, 0x1 ;  /* 0x0000001000907c11 */ /* 0x000fe4000f8e08ff */
[----:B------:R-:W-:Y:S01]  /*3840*/  STS.U16 [R152+0x520], R9 ;  /* 0x0005200998007388 */ /* 0x000fe20000000400 */
[----:B------:R-:W-:-:S03]  /*3850*/  IADD3 R0, R169, 0x1e0, RZ ;  /* 0x000001e0a9007810 */ /* 0x000fc60007ffe0ff */
[----:B------:R-:W-:Y:S01]  /*3860*/  STS.U16 [R151+0x560], R6 ;  /* 0x0005600697007388 */ /* 0x000fe20000000400 */
[----:B------:R-:W-:-:S03]  /*3870*/  LEA.HI.SX32 R0, R0, R169, 0x1b ;  /* 0x000000a900007211 */ /* 0x000fc600078fdaff */
[----:B------:R1:W-:Y:S01]  /*3880*/  STS.U16 [R150+0x5a0], R11 ;  /* 0x0005a00b96007388 */ /* 0x0003e20000000400 */
[----:B------:R-:W-:Y:S01]  /*3890*/  MOV R5, UR23 ;  /* 0x0000001700057c02 */ /* 0x000fe20008000f00 */
[----:B0-----:R-:W-:Y:S01]  /*38a0*/  VIADD R4, R169, 0x1a0 ;  /* 0x000001a0a9047836 */ /* 0x001fe20000000000 */
[----:B------:R-:W-:Y:S01]  /*38b0*/  LEA R141, R0, UR16, 0x1 ;  /* 0x00000010008d7c11 */ /* 0x000fe2000f8e08ff */
[----:B-1----:R-:W-:Y:S01]  /*38c0*/  FMUL.FTZ R11, R36, 1.4426950216293334961 ;  /* 0x3fb8aa3b240b7820 */ /* 0x002fe20000410000 */
[----:B------:R-:W-:-:S03]  /*38d0*/  @!P2 IADD3 R0, R5, -0x2, RZ ;  /* 0xfffffffe0500a810 */ /* 0x000fc60007ffe0ff */
[----:B------:R-:W-:Y:S01]  /*38e0*/  FMUL.FTZ R130, R86, R11 ;  /* 0x0000000b56827220 */ /* 0x000fe20000410000 */
[----:B------:R-:W-:Y:S01]  /*38f0*/  LEA.HI.SX32 R4, R4, R169, 0x1b ;  /* 0x000000a904047211 */ /* 0x000fe200078fdaff */
[----:B------:R-:W-:Y:S02]  /*3900*/  @!P2 IMAD R2, R0, R3, UR5 ;  /* 0x000000050002ae24 */ /* 0x000fe4000f8e0203 */
[----:B------:R-:W-:Y:S02]  /*3910*/  IMAD.SHL.U32 R3, R169, 0x10, RZ ;  /* 0x00000010a9037824 */ /* 0x000fe400078e00ff */
[----:B------:R-:W0:Y:S01]  /*3920*/  MUFU.EX2 R130, R130 ;  /* 0x0000008200827308 */ /* 0x000e220000000800 */
[----:B------:R-:W-:Y:S02]  /*3930*/  LEA R143, R4, UR16, 0x1 ;  /* 0x00000010048f7c11 */ /* 0x000fe4000f8e08ff */
[----:B------:R-:W-:Y:S01]  /*3940*/  MOV R4, UR26 ;  /* 0x0000001a00047c02 */ /* 0x000fe20008000f00 */
[----:B----4-:R-:W-:Y:S01]  /*3950*/  STS.U16 [R149+0x5e0], R8 ;  /* 0x0005e00895007388 */ /* 0x010fe20000000400 */
[----:B------:R-:W-:-:S02]  /*3960*/  LEA.HI.SX32 R140, R3, R3, 0x1b ;  /* 0x00000003038c7211 */ /* 0x000fc400078fdaff */
[----:B------:R-:W-:Y:S01]  /*3970*/  LEA R0, R4, UR5, 0x8 ;  /* 0x0000000504007c11 */ /* 0x000fe2000f8e40ff */
[----:B---3--:R-:W-:Y:S01]  /*3980*/  STS.U16 [R148+0x620], R27 ;  /* 0x0006201b94007388 */ /* 0x008fe20000000400 */
[----:B------:R-:W-:-:S03]  /*3990*/  @P1 IADD3 R0, R188, 0x200, RZ ;  /* 0x00000200bc001810 */ /* 0x000fc60007ffe0ff */
[----:B------:R-:W-:Y:S01]  /*39a0*/  STS.U16 [R147+0x660], R10 ;  /* 0x0006600a93007388 */ /* 0x000fe20000000400 */
[----:B------:R-:W-:-:S03]  /*39b0*/  LEA R140, R140, UR16, 0x1 ;  /* 0x000000108c8c7c11 */ /* 0x000fc6000f8e08ff */
[----:B------:R-:W-:Y:S01]  /*39c0*/  STS.U16 [R146+0x6a0], R29 ;  /* 0x0006a01d92007388 */ /* 0x000fe20000000400 */
[----:B------:R-:W-:-:S03]  /*39d0*/  LEA R5, R0, UR16, 0x2 ;  /* 0x0000001000057c11 */ /* 0x000fc6000f8e10ff */
[----:B------:R-:W-:Y:S04]  /*39e0*/  STS.U16 [R145+0x6e0], R26 ;  /* 0x0006e01a91007388 */ /* 0x000fe80000000400 */
[----:B------:R-:W-:Y:S04]  /*39f0*/  STS.U16 [R144+0x720], R31 ;  /* 0x0007201f90007388 */ /* 0x000fe80000000400 */
[----:B------:R-:W-:Y:S04]  /*3a00*/  STS.U16 [R143+0x760], R28 ;  /* 0x0007601c8f007388 */ /* 0x000fe80000000400 */
[----:B------:R-:W-:Y:S04]  /*3a10*/  STS.U16 [R142+0x7a0], R33 ;  /* 0x0007a0218e007388 */ /* 0x000fe80000000400 */
[----:B------:R-:W-:Y:S01]  /*3a20*/  STS.U16 [R141+0x7e0], R30 ;  /* 0x0007e01e8d007388 */ /* 0x000fe20000000400 */
[----:B------:R-:W-:-:S03]  /*3a30*/  NOP ;  /* 0x0000000000007918 */ /* 0x000fc60000000000 */
        /* <DEDUP_REMOVED lines=14> */
[----:B------:R-:W1:Y:S04]  /*3b20*/  LDS.U16 R205, [R140+0x43e] ;  /* 0x00043e008ccd7984 */ /* 0x000e680000000400 */
[----:B------:R-:W2:Y:S04]  /*3b30*/  LDS.U16 R203, [R140+0x43c] ;  /* 0x00043c008ccb7984 */ /* 0x000ea80000000400 */
[----:B0-----:R0:W-:Y:S01]  /*3b40*/  STS [R5+0x1af8], R130 ;  /* 0x001af88205007388 */ /* 0x0011e20000000800 */
[-C--:B------:R-:W-:Y:S01]  /*3b50*/  FMUL.FTZ R237, R87, R11.reuse ;  /* 0x0000000b57ed7220 */ /* 0x080fe20000410000 */
[----:B------:R-:W-:Y:S01]  /*3b60*/  HFMA2.MMA R7, -RZ, RZ, 0, 4.76837158203125e-07 ;  /* 0x00000008ff077435 */ /* 0x000fe200000001ff */
[-C--:B------:R-:W-:Y:S01]  /*3b70*/  FMUL.FTZ R240, R84, R11.reuse ;  /* 0x0000000b54f07220 */ /* 0x080fe20000410000 */
[----:B------:R-:W-:-:S03]  /*3b80*/  FMUL.FTZ R247, R85, R11 ;  /* 0x0000000b55f77220 */ /* 0x000fc60000410000 */
[----:B------:R-:W3:Y:S01]  /*3b90*/  MUFU.EX2 R237, R237 ;  /* 0x000000ed00ed7308 */ /* 0x000ee20000000800 */
[-C--:B------:R-:W-:Y:S01]  /*3ba0*/  FMUL.FTZ R179, R82, R11.reuse ;  /* 0x0000000b52b37220 */ /* 0x080fe20000410000 */
[----:B------:R-:W-:-:S06]  /*3bb0*/  FMUL.FTZ R195, R83, R11 ;  /* 0x0000000b53c37220 */ /* 0x000fcc0000410000 */
[----:B------:R-:W4:Y:S01]  /*3bc0*/  MUFU.EX2 R240, R240 ;  /* 0x000000f000f07308 */ /* 0x000f220000000800 */
[----:B------:R-:W-:Y:S01]  /*3bd0*/  @!P2 IMAD.WIDE R2, R2, R7, UR8 ;  /* 0x000000080202ae25 */ /* 0x000fe2000f8e0207 */
[----:B------:R-:W-:Y:S06]  /*3be0*/  BAR.SYNC.DEFER_BLOCKING 0x0 ;  /* 0x0000000000007b1d */ /* 0x000fec0000010000 */
[----:B------:R-:W1:Y:S01]  /*3bf0*/  MUFU.EX2 R247, R247 ;  /* 0x000000f700f77308 */ /* 0x000e620000000800 */
[----:B---3--:R-:W-:Y:S01]  /*3c00*/  FMUL.FTZ R181, R130, R237 ;  /* 0x000000ed82b57220 */ /* 0x008fe20000410000 */
[----:B------:R-:W-:-:S06]  /*3c10*/  FMUL.FTZ R4, R81, R11 ;  /* 0x0000000b51047220 */ /* 0x000fcc0000410000 */
[----:B------:R-:W3:Y:S01]  /*3c20*/  MUFU.EX2 R179, R179 ;  /* 0x000000b300b37308 */ /* 0x000ee20000000800 */
[-C--:B0-----:R-:W-:Y:S01]  /*3c30*/  FMUL.FTZ R5, R78, R11.reuse ;  /* 0x0000000b4e057220 */ /* 0x081fe20000410000 */
[-C--:B------:R-:W-:Y:S01]  /*3c40*/  FMUL.FTZ R6, R79, R11.reuse ;  /* 0x0000000b4f067220 */ /* 0x080fe20000410000 */
[-C--:B------:R-:W-:Y:S01]  /*3c50*/  FMUL.FTZ R7, R76, R11.reuse ;  /* 0x0000000b4c077220 */ /* 0x080fe20000410000 */
[----:B------:R0:W5:Y:S04]  /*3c60*/  @!P2 LDG.E R128, desc[UR28][R2.64+0x4] ;  /* 0x0000041c0280a981 */ /* 0x000168000c1e1900 */
[----:B------:R-:W2:Y:S01]  /*3c70*/  MUFU.EX2 R195, R195 ;  /* 0x000000c300c37308 */ /* 0x000ea20000000800 */
[-C--:B------:R-:W-:Y:S01]  /*3c80*/  FMUL.FTZ R133, R77, R11.reuse ;  /* 0x0000000b4d857220 */ /* 0x080fe20000410000 */
[-C--:B------:R-:W-:Y:S01]  /*3c90*/  FMUL.FTZ R134, R74, R11.reuse ;  /* 0x0000000b4a867220 */ /* 0x080fe20000410000 */
[-C--:B------:R-:W-:Y:S01]  /*3ca0*/  FMUL.FTZ R132, R72, R11.reuse ;  /* 0x0000000b48847220 */ /* 0x080fe20000410000 */
[----:B0-----:R-:W-:Y:S01]  /*3cb0*/  FMUL.FTZ R3, R80, R11 ;  /* 0x0000000b50037220 */ /* 0x001fe20000410000 */
[----:B------:R-:W-:Y:S01]  /*3cc0*/  FMUL.FTZ R2, R84, R131 ;  /* 0x0000008354027220 */ /* 0x000fe20000410000 */
[-C--:B------:R-:W-:Y:S01]  /*3cd0*/  FMUL.FTZ R131, R75, R11.reuse ;  /* 0x0000000b4b837220 */ /* 0x080fe20000410000 */
[----:B------:R-:W-:Y:S01]  /*3ce0*/  FMUL.FTZ R185, R73, R11 ;  /* 0x0000000b49b97220 */ /* 0x000fe20000410000 */
[----:B----4-:R-:W-:Y:S01]  /*3cf0*/  FMUL.FTZ R200, R240, R181 ;  /* 0x000000b5f0c87220 */ /* 0x010fe20000410000 */
[----:B------:R-:W-:Y:S01]  /*3d00*/  FMUL.FTZ R11, R23, R2 ;  /* 0x00000002170b7220 */ /* 0x000fe20000410000 */
[----:B------:R-:W0:Y:S01]  /*3d10*/  MUFU.EX2 R3, R3 ;  /* 0x0000000300037308 */ /* 0x000e220000000800 */
[----:B------:R-:W-:Y:S01]  /*3d20*/  FFMA.FTZ R2, R237, R187, R216 ;  /* 0x000000bbed027223 */ /* 0x000fe200000100d8 */
[----:B------:R-:W-:Y:S01]  /*3d30*/  ISETP.NE.AND P2, PT, R188, 0x1f, PT ;  /* 0x0000001fbc00780c */ /* 0x000fe20003f45270 */
[----:B-1----:R-:W-:-:S02]  /*3d40*/  FMUL.FTZ R200, R247, R200 ;  /* 0x000000c8f7c87220 */ /* 0x002fc40000410000 */
[----:B------:R-:W-:-:S03]  /*3d50*/  FFMA.FTZ R2, R240, R2, R11 ;  /* 0x00000002f0027223 */ /* 0x000fc6000001000b */
[----:B------:R-:W1:Y:S01]  /*3d60*/  MUFU.EX2 R4, R4 ;  /* 0x0000000400047308 */ /* 0x000e620000000800 */
[----:B------:R-:W-:Y:S02]  /*3d70*/  HADD2.F32 R33, -RZ, R113.H0_H0 ;  /* 0x20000071ff217230 */ /* 0x000fe40000004100 */
[----:B---3--:R-:W-:Y:S01]  /*3d80*/  FMUL.FTZ R200, R179, R200 ;  /* 0x000000c8b3c87220 */ /* 0x008fe20000410000 */
[----:B------:R-:W-:-:S04]  /*3d90*/  FFMA.FTZ R2, R247, R2, R192 ;  /* 0x00000002f7027223 */ /* 0x000fc800000100c0 */
[----:B------:R-:W3:Y:S01]  /*3da0*/  MUFU.EX2 R5, R5 ;  /* 0x0000000500057308 */ /* 0x000ee20000000800 */
[----:B------:R-:W-:Y:S02]  /*3db0*/  HADD2.F32 R19, -RZ, R19.H0_H0 ;  /* 0x20000013ff137230 */ /* 0x000fe40000004100 */
[----:B--2---:R-:W-:Y:S01]  /*3dc0*/  FMUL.FTZ R200, R195, R200 ;  /* 0x000000c8c3c87220 */ /* 0x004fe20000410000 */
[----:B------:R-:W-:Y:S01]  /*3dd0*/  FMUL.FTZ R228, R80, R33 ;  /* 0x0000002150e47220 */ /* 0x000fe20000410000 */
[----:B------:R-:W-:Y:S01]  /*3de0*/  FMUL.FTZ R214, R20, R229 ;  /* 0x000000e514d67220 */ /* 0x000fe20000410000 */
[----:B------:R-:W-:Y:S02]  /*3df0*/  FFMA.FTZ R2, R179, R2, R252 ;  /* 0x00000002b3027223 */ /* 0x000fe400000100fc */
[----:B------:R-:W2:Y:S01]  /*3e00*/  MUFU.EX2 R6, R6 ;  /* 0x0000000600067308 */ /* 0x000ea20000000800 */
[----:B------:R-:W-:Y:S02]  /*3e10*/  HADD2.F32 R31, -RZ, R111.H0_H0 ;  /* 0x2000006fff1f7230 */ /* 0x000fe40000004100 */
[----:B0-----:R-:W-:Y:S01]  /*3e20*/  FMUL.FTZ R135, R3, R200 ;  /* 0x000000c803877220 */ /* 0x001fe20000410000 */
[----:B------:R-:W-:Y:S01]  /*3e30*/  HADD2.F32 R18, -RZ, R18.H0_H0 ;  /* 0x20000012ff127230 */ /* 0x000fe20000004100 */
[----:B------:R-:W-:Y:S01]  /*3e40*/  @P2 LEA R220, R188, UR16, 0x2 ;  /* 0x00000010bcdc2c11 */ /* 0x000fe2000f8e10ff */
[----:B------:R-:W-:Y:S01]  /*3e50*/  FMUL.FTZ R227, R81, R32 ;  /* 0x0000002051e37220 */ /* 0x000fe20000410000 */
[----:B------:R-:W-:Y:S01]  /*3e60*/  FMUL.FTZ R250, R19, R228 ;  /* 0x000000e413fa7220 */ /* 0x000fe20000410000 */
[----:B------:R-:W0:Y:S01]  /*3e70*/  MUFU.EX2 R7, R7 ;  /* 0x0000000700077308 */ /* 0x000e220000000800 */
[----:B------:R-:W-:Y:S01]  /*3e80*/  FFMA.FTZ R2, R195, R2, R214 ;  /* 0x00000002c3027223 */ /* 0x000fe200000100d6 */
[----:B------:R-:W-:-:S02]  /*3e90*/  HADD2.F32 R30, -RZ, R110.H0_H0 ;  /* 0x2000006eff1e7230 */ /* 0x000fc40000004100 */
[----:B-1----:R-:W-:Y:S01]  /*3ea0*/  FMUL.FTZ R200, R4, R135 ;  /* 0x0000008704c87220 */ /* 0x002fe20000410000 */
[----:B------:R-:W-:Y:S02]  /*3eb0*/  HADD2.F32 R17, -RZ, R17.H0_H0 ;  /* 0x20000011ff117230 */ /* 0x000fe40000004100 */
[----:B------:R-:W-:Y:S01]  /*3ec0*/  FMUL.FTZ R226, R78, R31 ;  /* 0x0000001f4ee27220 */ /* 0x000fe20000410000 */
[----:B------:R-:W-:Y:S01]  /*3ed0*/  FMUL.FTZ R181, R18, R227 ;  /* 0x000000e312b57220 */ /* 0x000fe20000410000 */
[----:B------:R-:W1:Y:S01]  /*3ee0*/  MUFU.EX2 R133, R133 ;  /* 0x0000008500857308 */ /* 0x000e620000000800 */
[----:B------:R-:W-:Y:S01]  /*3ef0*/  FFMA.FTZ R2, R3, R2, R250 ;  /* 0x0000000203027223 */ /* 0x000fe200000100fa */
[----:B------:R-:W4:Y:S01]  /*3f00*/  @P2 LDS R220, [R220+0x22fc] ;  /* 0x0022fc00dcdc2984 */ /* 0x000f220000000800 */
[----:B------:R-:W-:Y:S02]  /*3f10*/  HADD2.F32 R29, -RZ, R109.H0_H0 ;  /* 0x2000006dff1d7230 */ /* 0x000fe40000004100 */
[----:B---3--:R-:W-:Y:S01]  /*3f20*/  FMUL.FTZ R197, R5, R200 ;  /* 0x000000c805c57220 */ /* 0x008fe20000410000 */
[----:B------:R-:W-:-:S02]  /*3f30*/  HADD2.F32 R16, -RZ, R16.H0_H0 ;  /* 0x20000010ff107230 */ /* 0x000fc40000004100 */
[----:B------:R-:W-:Y:S01]  /*3f40*/  FMUL.FTZ R225, R79, R30 ;  /* 0x0000001e4fe17220 */ /* 0x000fe20000410000 */
[----:B------:R-:W3:Y:S01]  /*3f50*/  MUFU.EX2 R134, R134 ;  /* 0x0000008600867308 */ /* 0x000ee20000000800 */
[----:B------:R-:W-:Y:S01]  /*3f60*/  FMUL.FTZ R248, R17, R226 ;  /* 0x000000e211f87220 */ /* 0x000fe20000410000 */
[----:B------:R-:W-:Y:S01]  /*3f70*/  FFMA.FTZ R2, R4, R2, R181 ;  /* 0x0000000204027223 */ /* 0x000fe200000100b5 */
[----:B------:R-:W-:Y:S02]  /*3f80*/  HADD2.F32 R28, -RZ, R108.H0_H0 ;  /* 0x2000006cff1c7230 */ /* 0x000fe40000004100 */
[----:B--2---:R-:W-:Y:S01]  /*3f90*/  FMUL.FTZ R200, R6, R197 ;  /* 0x000000c506c87220 */ /* 0x004fe20000410000 */
[----:B------:R-:W-:Y:S02]  /*3fa0*/  HADD2.F32 R15, -RZ, R15.H0_H0 ;  /* 0x2000000fff0f7230 */ /* 0x000fe40000004100 */
[----:B------:R-:W-:Y:S01]  /*3fb0*/  FMUL.FTZ R224, R76, R29 ;  /* 0x0000001d4ce07220 */ /* 0x000fe20000410000 */
[----:B------:R-:W2:Y:S01]  /*3fc0*/  MUFU.EX2 R131, R131 ;  /* 0x0000008300837308 */ /* 0x000ea20000000800 */
[----:B------:R-:W-:Y:S01]  /*3fd0*/  FMUL.FTZ R135, R16, R225 ;  /* 0x000000e110877220 */ /* 0x000fe20000410000 */
[----:B------:R-:W-:Y:S01]  /*3fe0*/  FFMA.FTZ R2, R5, R2, R248 ;  /* 0x0000000205027223 */ /* 0x000fe200000100f8 */
[----:B------:R-:W-:-:S02]  /*3ff0*/  HADD2.F32 R14, -RZ, R14.H0_H0 ;  /* 0x2000000eff0e7230 */ /* 0x000fc40000004100 */
[----:B0-----:R-:W-:Y:S01]  /*4000*/  FMUL.FTZ R200, R7, R200 ;  /* 0x000000c807c87220 */ /* 0x001fe20000410000 */
[----:B------:R-:W-:Y:S01]  /*4010*/  FMUL.FTZ R223, R77, R28 ;  /* 0x0000001c4ddf7220 */ /* 0x000fe20000410000 */
[----:B------:R-:W-:Y:S01]  /*4020*/  FMUL.FTZ R246, R15, R224 ;  /* 0x000000e00ff67220 */ /* 0x000fe20000410000 */
[----:B------:R-:W0:Y:S01]  /*4030*/  MUFU.EX2 R132, R132 ;  /* 0x0000008400847308 */ /* 0x000e220000000800 */
[----:B------:R-:W-:Y:S01]  /*4040*/  FFMA.FTZ R2, R6, R2, R135 ;  /* 0x0000000206027223 */ /* 0x000fe20000010087 */
[----:B------:R-:W-:Y:S02]  /*4050*/  HADD2.F32 R27, -RZ, R106.H0_H0 ;  /* 0x2000006aff1b7230 */ /* 0x000fe40000004100 */
[----:B-1----:R-:W-:Y:S01]  /*4060*/  FMUL.FTZ R197, R133, R200 ;  /* 0x000000c885c57220 */ /* 0x002fe20000410000 */
[----:B------:R-:W-:Y:S02]  /*4070*/  HADD2.F32 R13, -RZ, R13.H0_H0 ;  /* 0x2000000dff0d7230 */ /* 0x000fe40000004100 */
[----:B------:R-:W-:Y:S01]  /*4080*/  FMUL.FTZ R206, R14, R223 ;  /* 0x000000df0ece7220 */ /* 0x000fe20000410000 */
[----:B------:R-:W-:Y:S01]  /*4090*/  FFMA.FTZ R2, R7, R2, R246 ;  /* 0x0000000207027223 */ /* 0x000fe200000100f6 */
[----:B------:R-:W-:Y:S01]  /*40a0*/  HADD2.F32 R241, -RZ, R105.H0_H0 ;  /* 0x20000069fff17230 */ /* 0x000fe20000004100 */
[----:B------:R-:W1:Y:S01]  /*40b0*/  MUFU.EX2 R185, R185 ;  /* 0x000000b900b97308 */ /* 0x000e620000000800 */
[----:B------:R-:W-:-:S02]  /*40c0*/  HADD2.F32 R12, -RZ, R12.H0_H0 ;  /* 0x2000000cff0c7230 */ /* 0x000fc40000004100 */
[----:B---3--:R-:W-:Y:S01]  /*40d0*/  FMUL.FTZ R200, R134, R197 ;  /* 0x000000c586c87220 */ /* 0x008fe20000410000 */
[----:B------:R-:W-:Y:S01]  /*40e0*/  FMUL.FTZ R221, R75, R27 ;  /* 0x0000001b4bdd7220 */ /* 0x000fe20000410000 */
[----:B------:R-:W-:Y:S01]  /*40f0*/  FMUL.FTZ R199, R13, R222 ;  /* 0x000000de0dc77220 */ /* 0x000fe20000410000 */
[----:B------:R-:W-:Y:S01]  /*4100*/  FFMA.FTZ R2, R133, R2, R206 ;  /* 0x0000000285027223 */ /* 0x000fe200000100ce */
[----:B------:R-:W-:Y:S02]  /*4110*/  HADD2.F32 R26, -RZ, R104.H0_H0 ;  /* 0x20000068ff1a7230 */ /* 0x000fe40000004100 */
[----:B--2---:R-:W-:Y:S01]  /*4120*/  FMUL.FTZ R207, R131, R200 ;  /* 0x000000c883cf7220 */ /* 0x004fe20000410000 */
[----:B------:R-:W-:Y:S02]  /*4130*/  HADD2.F32 R193, -RZ, R193.H0_H0 ;  /* 0x200000c1ffc17230 */ /* 0x000fe40000004100 */
[----:B------:R-:W-:Y:S01]  /*4140*/  FMUL.FTZ R196, R72, R241 ;  /* 0x000000f148c47220 */ /* 0x000fe20000410000 */
[----:B------:R-:W-:Y:S01]  /*4150*/  FMUL.FTZ R204, R12, R221 ;  /* 0x000000dd0ccc7220 */ /* 0x000fe20000410000 */
[----:B------:R-:W-:Y:S01]  /*4160*/  FFMA.FTZ R2, R134, R2, R199 ;  /* 0x0000000286027223 */ /* 0x000fe200000100c7 */
[----:B------:R-:W-:-:S02]  /*4170*/  HADD2.F32 R244, -RZ, R244.H0_H0 ;  /* 0x200000f4fff47230 */ /* 0x000fc40000004100 */
[----:B0-----:R-:W-:Y:S01]  /*4180*/  FMUL.FTZ R208, R132, R207 ;  /* 0x000000cf84d07220 */ /* 0x001fe20000410000 */
[----:B------:R-:W-:Y:S01]  /*4190*/  FMUL.FTZ R194, R73, R26 ;  /* 0x0000001a49c27220 */ /* 0x000fe20000410000 */
[----:B------:R-:W-:Y:S01]  /*41a0*/  FMUL.FTZ R197, R193, R196 ;  /* 0x000000c4c1c57220 */ /* 0x000fe20000410000 */
[----:B------:R-:W-:Y:S01]  /*41b0*/  FFMA.FTZ R2, R131, R2, R204 ;  /* 0x0000000283027223 */ /* 0x000fe200000100cc */
[----:B------:R-:W-:Y:S02]  /*41c0*/  HADD2.F32 R207, -RZ, R205.H0_H0 ;  /* 0x200000cdffcf7230 */ /* 0x000fe40000004100 */
[----:B------:R-:W-:Y:S02]  /*41d0*/  HADD2.F32 R218, -RZ, R203.H0_H0 ;  /* 0x200000cbffda7230 */ /* 0x000fe40000004100 */
[----:B------:R-:W-:Y:S01]  /*41e0*/  FMUL.FTZ R200, R244, R194 ;  /* 0x000000c2f4c87220 */ /* 0x000fe20000410000 */
[----:B------:R-:W-:Y:S01]  /*41f0*/  FFMA.FTZ R2, R132, R2, R197 ;  /* 0x0000000284027223 */ /* 0x000fe200000100c5 */
[----:B------:R-:W-:-:S02]  /*4200*/  HADD2.F32 R205, -RZ, R202.H0_H0 ;  /* 0x200000caffcd7230 */ /* 0x000fc40000004100 */
[----:B------:R-:W-:Y:S01]  /*4210*/  FMUL.FTZ R207, R88, R207 ;  /* 0x000000cf58cf7220 */ /* 0x000fe20000410000 */
[----:B------:R-:W-:Y:S01]  /*4220*/  FMUL.FTZ R218, R89, R218 ;  /* 0x000000da59da7220 */ /* 0x000fe20000410000 */
[----:B------:R-:W-:Y:S01]  /*4230*/  BSSY B0, `(.L_x_7535) ;  /* 0x0000014000007945 */ /* 0x000fe20003800000 */
[C---:B-1----:R-:W-:Y:S01]  /*4240*/  FFMA.FTZ R232, R185.reuse, R2, R200 ;  /* 0x00000002b9e87223 */ /* 0x042fe200000100c8 */
[C---:B------:R-:W-:Y:S01]  /*4250*/  FMUL.FTZ R209, R185.reuse, R208 ;  /* 0x000000d0b9d17220 */ /* 0x040fe20000410000 */
[----:B------:R-:W-:Y:S02]  /*4260*/  HADD2.F32 R211, -RZ, R211.H0_H0 ;  /* 0x200000d3ffd37230 */ /* 0x000fe40000004100 */
[----:B------:R-:W-:Y:S01]  /*4270*/  FMUL.FTZ R205, R90, R205 ;  /* 0x000000cd5acd7220 */ /* 0x000fe20000410000 */
[----:B------:R-:W-:Y:S02]  /*4280*/  HADD2.F32 R213, -RZ, R201.H0_H0 ;  /* 0x200000c9ffd57230 */ /* 0x000fe40000004100 */
[----:B------:R-:W-:Y:S01]  /*4290*/  FFMA.FTZ R2, R185, R207, R218 ;  /* 0x000000cfb9027223 */ /* 0x000fe200000100da */
[----:B------:R-:W-:Y:S01]  /*42a0*/  HADD2.F32 R198, -RZ, R198.H0_H0 ;  /* 0x200000c6ffc67230 */ /* 0x000fe20000004100 */
        /* <DEDUP_REMOVED lines=12> */
.L_x_7536:
[----:B------:R-:W-:Y:S05]  /*4370*/  BSYNC B0 ;  /* 0x0000000000007941 */ /* 0x000fea0003800000 */
.L_x_7535:
[----:B0-----:R-:W-:Y:S01]  /*4380*/  FMUL.FTZ R203, R185, R220 ;  /* 0x000000dcb9cb7220 */ /* 0x001fe20000410000 */
[----:B------:R-:W-:Y:S02]  /*4390*/  HADD2.F32 R201, -RZ, R10.H0_H0 ;  /* 0x2000000affc97230 */ /* 0x000fe40000004100 */
[----:B------:R-:W-:Y:S01]  /*43a0*/  FMUL.FTZ R10, R91, R198 ;  /* 0x000000c65b0a7220 */ /* 0x000fe20000410000 */
[C---:B------:R-:W-:Y:S01]  /*43b0*/  FFMA.FTZ R202, R132.reuse, R2, R205 ;  /* 0x0000000284ca7223 */ /* 0x040fe200000100cd */
[----:B------:R-:W-:Y:S01]  /*43c0*/  FMUL.FTZ R198, R132, R203 ;  /* 0x000000cb84c67220 */ /* 0x000fe20000410000 */
[----:B------:R-:W-:Y:S02]  /*43d0*/  HADD2.F32 R2, -RZ, R9.H0_H0 ;  /* 0x20000009ff027230 */ /* 0x000fe40000004100 */
[----:B------:R-:W-:Y:S01]  /*43e0*/  FMUL.FTZ R9, R92, R201 ;  /* 0x000000c95c097220 */ /* 0x000fe20000410000 */
[C---:B------:R-:W-:Y:S01]  /*43f0*/  FFMA.FTZ R202, R131.reuse, R202, R10 ;  /* 0x000000ca83ca7223 */ /* 0x040fe2000001000a */
[----:B------:R-:W-:Y:S01]  /*4400*/  FMUL.FTZ R203, R131, R198 ;  /* 0x000000c683cb7220 */ /* 0x000fe20000410000 */
[----:B------:R-:W-:-:S02]  /*4410*/  HADD2.F32 R201, -RZ, R8.H0_H0 ;  /* 0x20000008ffc97230 */ /* 0x000fc40000004100 */
[----:B------:R-:W-:Y:S01]  /*4420*/  FMUL.FTZ R8, R93, R2 ;  /* 0x000000025d087220 */ /* 0x000fe20000410000 */
[C---:B------:R-:W-:Y:S01]  /*4430*/  FFMA.FTZ R202, R134.reuse, R202, R9 ;  /* 0x000000ca86ca7223 */ /* 0x040fe20000010009 */
[----:B------:R-:W-:Y:S01]  /*4440*/  FMUL.FTZ R198, R134, R203 ;  /* 0x000000cb86c67220 */ /* 0x000fe20000410000 */
        /* <DEDUP_REMOVED lines=24> */
[----:B------:R-:W-:Y:S01]  /*45d0*/  FMUL.FTZ R202, R100, R213 ;  /* 0x000000d564ca7220 */ /* 0x000fe20000410000 */
[----:B------:R-:W0:Y:S01]  /*45e0*/  SHFL.UP PT, R127, R232, 0x1, RZ ;  /* 0x04200000e87f7989 */ /* 0x000e2200000e00ff */
[C---:B------:R-:W-:Y:S01]  /*45f0*/  FFMA.FTZ R129, R195.reuse, R129, R2 ;  /* 0x00000081c3817223 */ /* 0x040fe20000010002 */
[----:B------:R-:W-:Y:S01]  /*4600*/  FMUL.FTZ R234, R195, R198 ;  /* 0x000000c6c3ea7220 */ /* 0x000fe20000410000 */
[----:B------:R-:W-:Y:S01]  /*4610*/  FMUL.FTZ R198, R101, R126 ;  /* 0x0000007e65c67220 */ /* 0x000fe20000410000 */
[----:B------:R-:W-:Y:S01]  /*4620*/  HADD2.F32 R0, -RZ, R0.H0_H0 ;  /* 0x20000000ff007230 */ /* 0x000fe20000004100 */
[----:B------:R-:W1:Y:S01]  /*4630*/  SHFL.UP PT, R126, R209, 0x1, RZ ;  /* 0x04200000d17e7989 */ /* 0x000e6200000e00ff */
[C---:B------:R-:W-:Y:S01]  /*4640*/  FFMA.FTZ R129, R179.reuse, R129, R202 ;  /* 0x00000081b3817223 */ /* 0x040fe200000100ca */
[----:B------:R-:W-:Y:S01]  /*4650*/  FMUL.FTZ R234, R179, R234 ;  /* 0x000000eab3ea7220 */ /* 0x000fe20000410000 */
[----:B------:R-:W-:Y:S01]  /*4660*/  FMUL.FTZ R189, R102, R211 ;  /* 0x000000d366bd7220 */ /* 0x000fe20000410000 */
[----:B------:R-:W-:Y:S01]  /*4670*/  FMUL.FTZ R0, R103, R0 ;  /* 0x0000000067007220 */ /* 0x000fe20000410000 */
[C---:B------:R-:W-:Y:S01]  /*4680*/  FFMA.FTZ R183, R247.reuse, R129, R198 ;  /* 0x00000081f7b77223 */ /* 0x040fe200000100c6 */
[----:B------:R-:W-:Y:S01]  /*4690*/  FMUL.FTZ R129, R247, R234 ;  /* 0x000000eaf7817220 */ /* 0x000fe20000410000 */
[----:B------:R-:W-:Y:S01]  /*46a0*/  ISETP.GE.AND P3, PT, R169, 0x1, PT ;  /* 0x00000001a900780c */ /* 0x000fe20003f66270 */
[----:B------:R-:W-:-:S02]  /*46b0*/  HADD2.F32 R239, -RZ, R139.H0_H0 ;  /* 0x2000008bffef7230 */ /* 0x000fc40000004100 */
[C---:B------:R-:W-:Y:S01]  /*46c0*/  FFMA.FTZ R183, R240.reuse, R183, R189 ;  /* 0x000000b7f0b77223 */ /* 0x040fe200000100bd */
[----:B------:R-:W-:Y:S01]  /*46d0*/  FMUL.FTZ R236, R240, R129 ;  /* 0x00000081f0ec7220 */ /* 0x000fe20000410000 */
[C---:B------:R-:W-:Y:S01]  /*46e0*/  LOP3.LUT R129, R188.reuse, 0x1f, RZ, 0xc0, !PT ;  /* 0x0000001fbc817812 */ /* 0x040fe200078ec0ff */
[----:B------:R-:W-:Y:S02]  /*46f0*/  HADD2.F32 R235, -RZ, R137.H0_H0 ;  /* 0x20000089ffeb7230 */ /* 0x000fe40000004100 */
[C---:B------:R-:W-:Y:S01]  /*4700*/  FFMA.FTZ R234, R237.reuse, R183, R0 ;  /* 0x000000b7edea7223 */ /* 0x040fe20000010000 */
[----:B------:R-:W-:Y:S01]  /*4710*/  FMUL.FTZ R211, R237, R236 ;  /* 0x000000ecedd37220 */ /* 0x000fe20000410000 */
[----:B------:R-:W-:Y:S01]  /*4720*/  ISETP.NE.AND P4, PT, R129, 0x1f, PT ;  /* 0x0000001f8100780c */ /* 0x000fe20003f85270 */
[----:B------:R-:W-:Y:S01]  /*4730*/  BSSY B0, `(.L_x_7537) ;  /* 0x0000153000007945 */ /* 0x000fe20003800000 */
[----:B------:R-:W-:Y:S01]  /*4740*/  MOV R191, UR50 ;  /* 0x0000003200bf7c02 */ /* 0x000fe20008000f00 */
[----:B------:R-:W2:Y:S01]  /*4750*/  SHFL.DOWN PT, R183, R234, 0x1, 0x1f ;  /* 0x08201f00eab77f89 */ /* 0x000ea200000e0000 */
[----:B------:R-:W-:Y:S01]  /*4760*/  SHF.L.U32 R251, R188, 0x4, RZ ;  /* 0x00000004bcfb7819 */ /* 0x000fe200000006ff */
[----:B0-----:R-:W-:Y:S01]  /*4770*/  @P3 FFMA.FTZ R232, R209, R127, R232 ;  /* 0x0000007fd1e83223 */ /* 0x001fe200000100e8 */
[----:B------:R-:W-:Y:S01]  /*4780*/  ISETP.LE.OR P0, PT, R191, UR23, P0 ;  /* 0x00000017bf007c0c */ /* 0x000fe20008703670 */
[----:B------:R-:W0:Y:S01]  /*4790*/  SHFL.DOWN PT, R236, R211, 0x1, 0x1f ;  /* 0x08201f00d3ec7f89 */ /* 0x000e2200000e0000 */
[----:B------:R-:W-:Y:S01]  /*47a0*/  LEA.HI.SX32 R251, R251, R251, 0x1b ;  /* 0x000000fbfbfb7211 */ /* 0x000fe200078fdaff */
[----:B-1----:R-:W-:Y:S01]  /*47b0*/  @P3 FMUL.FTZ R209, R209, R126 ;  /* 0x0000007ed1d13220 */ /* 0x002fe20000410000 */
[----:B------:R-:W-:Y:S01]  /*47c0*/  ISETP.GE.AND P3, PT, R169, 0x2, PT ;  /* 0x00000002a900780c */ /* 0x000fe20003f66270 */
[----:B------:R-:W1:Y:S01]  /*47d0*/  SHFL.UP PT, R127, R232, 0x2, RZ ;  /* 0x04400000e87f7989 */ /* 0x000e6200000e00ff */
[----:B------:R-:W-:-:S02]  /*47e0*/  LEA R251, R251, UR16, 0x2 ;  /* 0x00000010fbfb7c11 */ /* 0x000fc4000f8e10ff */
[C---:B------:R-:W-:Y:S01]  /*47f0*/  IADD3 R213, R188.reuse, 0x1c0, RZ ;  /* 0x000001c0bcd57810 */ /* 0x040fe20007ffe0ff */
[----:B------:R-:W3:Y:S01]  /*4800*/  SHFL.UP PT, R126, R209, 0x2, RZ ;  /* 0x04400000d17e7989 */ /* 0x000ee200000e00ff */
[C---:B------:R-:W-:Y:S02]  /*4810*/  IADD3 R215, R188.reuse, 0x1e0, RZ ;  /* 0x000001e0bcd77810 */ /* 0x040fe40007ffe0ff */
[----:B------:R-:W-:Y:S01]  /*4820*/  LEA.HI.SX32 R249, R188, R188, 0x1b ;  /* 0x000000bcbcf97211 */ /* 0x000fe200078fdaff */
[----:B------:R-:W-:-:S03]  /*4830*/  VOTEU.ALL UP0, P0 ;  /* 0x00000000003f7886 */ /* 0x000fc60000000000 */
[----:B------:R-:W-:Y:S02]  /*4840*/  LEA R249, R249, UR16, 0x2 ;  /* 0x00000010f9f97c11 */ /* 0x000fe4000f8e10ff */
[----:B------:R-:W-:Y:S01]  /*4850*/  @!UP0 ULEA UR17, UR5, UR16, 0x3 ;  /* 0x0000001005118291 */ /* 0x000fe2000f8e183f */
[C---:B--2---:R-:W-:Y:S01]  /*4860*/  @P4 FFMA.FTZ R234, R211.reuse, R183, R234 ;  /* 0x000000b7d3ea4223 */ /* 0x044fe200000100ea */
[----:B0-----:R-:W-:-:S04]  /*4870*/  @P4 FMUL.FTZ R211, R211, R236 ;  /* 0x000000ecd3d34220 */ /* 0x001fc80000410000 */
[----:B------:R-:W0:Y:S01]  /*4880*/  SHFL.DOWN PT, R183, R234, 0x2, 0x1f ;  /* 0x08401f00eab77f89 */ /* 0x000e2200000e0000 */
[----:B------:R-:W-:Y:S01]  /*4890*/  ISETP.GE.U32.AND P4, PT, R129, 0x1e, PT ;  /* 0x0000001e8100780c */ /* 0x000fe20003f86070 */
[C---:B-1----:R-:W-:Y:S02]  /*48a0*/  @P3 FFMA.FTZ R232, R209.reuse, R127, R232 ;  /* 0x0000007fd1e83223 */ /* 0x042fe400000100e8 */
[----:B------:R-:W1:Y:S01]  /*48b0*/  SHFL.DOWN PT, R236, R211, 0x2, 0x1f ;  /* 0x08401f00d3ec7f89 */ /* 0x000e6200000e0000 */
[----:B---3--:R-:W-:-:S03]  /*48c0*/  @P3 FMUL.FTZ R209, R209, R126 ;  /* 0x0000007ed1d13220 */ /* 0x008fc60000410000 */
[----:B------:R-:W2:Y:S01]  /*48d0*/  SHFL.UP PT, R127, R232, 0x4, RZ ;  /* 0x04800000e87f7989 */ /* 0x000ea200000e00ff */
[----:B------:R-:W-:-:S03]  /*48e0*/  ISETP.GE.AND P3, PT, R169, 0x4, PT ;  /* 0x00000004a900780c */ /* 0x000fc60003f66270 */
[----:B------:R-:W3:Y:S02]  /*48f0*/  SHFL.UP PT, R126, R209, 0x4, RZ ;  /* 0x04800000d17e7989 */ /* 0x000ee400000e00ff */
[C---:B0-----:R-:W-:Y:S01]  /*4900*/  @!P4 FFMA.FTZ R234, R211.reuse, R183, R234 ;  /* 0x000000b7d3eac223 */ /* 0x041fe200000100ea */
[----:B-1----:R-:W-:-:S04]  /*4910*/  @!P4 FMUL.FTZ R211, R211, R236 ;  /* 0x000000ecd3d3c220 */ /* 0x002fc80000410000 */
[----:B------:R-:W0:Y:S01]  /*4920*/  SHFL.DOWN PT, R183, R234, 0x4, 0x1f ;  /* 0x08801f00eab77f89 */ /* 0x000e2200000e0000 */
[----:B------:R-:W-:Y:S02]  /*4930*/  ISETP.GE.U32.AND P4, PT, R129, 0x1c, PT ;  /* 0x0000001c8100780c */ /* 0x000fe40003f86070 */
[C---:B--2---:R-:W-:Y:S01]  /*4940*/  @P3 FFMA.FTZ R232, R209.reuse, R127, R232 ;  /* 0x0000007fd1e83223 */ /* 0x044fe200000100e8 */
[----:B------:R-:W1:Y:S01]  /*4950*/  SHFL.DOWN PT, R236, R211, 0x4, 0x1f ;  /* 0x08801f00d3ec7f89 */ /* 0x000e6200000e0000 */
[----:B---3--:R-:W-:-:S03]  /*4960*/  @P3 FMUL.FTZ R209, R209, R126 ;  /* 0x0000007ed1d13220 */ /* 0x008fc60000410000 */
[----:B------:R-:W2:Y:S01]  /*4970*/  SHFL.UP PT, R127, R232, 0x8, RZ ;  /* 0x05000000e87f7989 */ /* 0x000ea200000e00ff */
[----:B------:R-:W-:-:S03]  /*4980*/  ISETP.GE.AND P3, PT, R169, 0x8, PT ;  /* 0x00000008a900780c */ /* 0x000fc60003f66270 */
[----:B------:R-:W3:Y:S02]  /*4990*/  SHFL.UP PT, R126, R209, 0x8, RZ ;  /* 0x05000000d17e7989 */ /* 0x000ee400000e00ff */
[C---:B0-----:R-:W-:Y:S01]  /*49a0*/  @!P4 FFMA.FTZ R234, R211.reuse, R183, R234 ;  /* 0x000000b7d3eac223 */ /* 0x041fe200000100ea */
[----:B-1----:R-:W-:-:S04]  /*49b0*/  @!P4 FMUL.FTZ R211, R211, R236 ;  /* 0x000000ecd3d3c220 */ /* 0x002fc80000410000 */
[----:B------:R-:W0:Y:S03]  /*49c0*/  SHFL.DOWN PT, R191, R234, 0x8, 0x1f ;  /* 0x09001f00eabf7f89 */ /* 0x000e2600000e0000 */
[C---:B--2---:R-:W-:Y:S01]  /*49d0*/  @P3 FFMA.FTZ R232, R209.reuse, R127, R232 ;  /* 0x0000007fd1e83223 */ /* 0x044fe200000100e8 */
[----:B------:R-:W1:Y:S01]  /*49e0*/  SHFL.DOWN PT, R238, R211, 0x8, 0x1f ;  /* 0x09001f00d3ee7f89 */ /* 0x000e6200000e0000 */
[----:B------:R-:W-:Y:S02]  /*49f0*/  IMAD.MOV.U32 R127, RZ, RZ, RZ ;  /* 0x000000ffff7f7224 */ /* 0x000fe400078e00ff */
[----:B---3--:R-:W-:Y:S01]  /*4a00*/  @P3 FMUL.FTZ R209, R209, R126 ;  /* 0x0000007ed1d13220 */ /* 0x008fe20000410000 */
[----:B------:R-:W-:Y:S01]  /*4a10*/  HFMA2.MMA R126, -RZ, RZ, 1.875, 0 ;  /* 0x3f800000ff7e7435 */ /* 0x000fe200000001ff */
[----:B------:R-:W-:Y:S01]  /*4a20*/  ISETP.GE.U32.AND P3, PT, R129, 0x18, PT ;  /* 0x000000188100780c */ /* 0x000fe20003f66070 */
[----:B------:R-:W2:Y:S04]  /*4a30*/  SHFL.UP PT, R183, R232, 0x10, RZ ;  /* 0x06000000e8b77989 */ /* 0x000ea800000e00ff */
[----:B------:R-:W3:Y:S04]  /*4a40*/  SHFL.UP PT, R236, R209, 0x10, RZ ;  /* 0x06000000d1ec7989 */ /* 0x000ee800000e00ff */
[----:B------:R-:W-:Y:S01]  /*4a50*/  @!P0 LDS.64 R126, [UR17+0x2378] ;  /* 0x00237811ff7e8984 */ /* 0x000fe20008000a00 */
[----:B------:R-:W-:-:S03]  /*4a60*/  ISETP.GE.AND P0, PT, R169, 0x10, PT ;  /* 0x00000010a900780c */ /* 0x000fc60003f06270 */
[C---:B0-----:R-:W-:Y:S01]  /*4a70*/  @!P3 FFMA.FTZ R234, R211.reuse, R191, R234 ;  /* 0x000000bfd3eab223 */ /* 0x041fe200000100ea */
[----:B-1----:R-:W-:-:S04]  /*4a80*/  @!P3 FMUL.FTZ R211, R211, R238 ;  /* 0x000000eed3d3b220 */ /* 0x002fc80000410000 */
[----:B------:R-:W0:Y:S04]  /*4a90*/  SHFL.DOWN PT, R191, R234, 0x10, 0x1f ;  /* 0x0a001f00eabf7f89 */ /* 0x000e2800000e0000 */
[----:B------:R-:W1:Y:S01]  /*4aa0*/  SHFL.DOWN PT, R238, R211, 0x10, 0x1f ;  /* 0x0a001f00d3ee7f89 */ /* 0x000e6200000e0000 */
[C---:B--2---:R-:W-:Y:S01]  /*4ab0*/  @P0 FFMA.FTZ R232, R209.reuse, R183, R232 ;  /* 0x000000b7d1e80223 */ /* 0x044fe200000100e8 */
[----:B---3--:R-:W-:Y:S01]  /*4ac0*/  @P0 FMUL.FTZ R209, R209, R236 ;  /* 0x000000ecd1d10220 */ /* 0x008fe20000410000 */
[----:B------:R-:W-:-:S04]  /*4ad0*/  ISETP.GE.U32.AND P0, PT, R129, 0x10, PT ;  /* 0x000000108100780c */ /* 0x000fc80003f06070 */
[----:B------:R-:W-:Y:S04]  /*4ae0*/  SHFL.UP PT, R232, R232, 0x1, RZ ;  /* 0x04200000e8e87989 */ /* 0x000fe800000e00ff */
[----:B-----5:R-:W-:Y:S04]  /*4af0*/  SHFL.IDX PT, R129, R128, RZ, 0x1f ;  /* 0x00001fff80817589 */ /* 0x020fe800000e0000 */
[----:B------:R-:W2:Y:S01]  /*4b00*/  SHFL.UP PT, R209, R209, 0x1, RZ ;  /* 0x04200000d1d17989 */ /* 0x000ea200000e00ff */
[C---:B0-----:R-:W-:Y:S01]  /*4b10*/  @!P0 FFMA.FTZ R234, R211.reuse, R191, R234 ;  /* 0x000000bfd3ea8223 */ /* 0x041fe200000100ea */
[----:B-1----:R-:W-:-:S02]  /*4b20*/  @!P0 FMUL.FTZ R211, R211, R238 ;  /* 0x000000eed3d38220 */ /* 0x002fc40000410000 */
[----:B------:R-:W-:Y:S01]  /*4b30*/  SHFL.IDX PT, R236, R127, RZ, 0x1f ;  /* 0x00001fff7fec7589 */ /* 0x000fe200000e0000 */
[----:B------:R-:W-:-:S03]  /*4b40*/  ISETP.NE.AND P0, PT, R188, RZ, PT ;  /* 0x000000ffbc00720c */ /* 0x000fc60003f05270 */
[----:B------:R-:W-:Y:S04]  /*4b50*/  SHFL.DOWN PT, R238, R234, 0x1, 0x1f ;  /* 0x08201f00eaee7f89 */ /* 0x000fe800000e0000 */
[----:B------:R-:W0:Y:S04]  /*4b60*/  SHFL.DOWN PT, R183, R211, 0x1, 0x1f ;  /* 0x08201f00d3b77f89 */ /* 0x000e2800000e0000 */
[----:B------:R-:W-:Y:S01]  /*4b70*/  SHFL.IDX PT, R234, R234, RZ, 0x1f ;  /* 0x00001fffeaea7589 */ /* 0x000fe200000e0000 */
[----:B--2---:R-:W-:Y:S01]  /*4b80*/  @P1 FFMA.FTZ R129, R209, R129, R232 ;  /* 0x00000081d1811223 */ /* 0x004fe200000100e8 */
[----:B------:R-:W-:-:S02]  /*4b90*/  VOTEU.ALL UP0, P0 ;  /* 0x00000000003f7886 */ /* 0x000fc40000000000 */
[----:B------:R-:W1:Y:S01]  /*4ba0*/  SHFL.IDX PT, R211, R211, RZ, 0x1f ;  /* 0x00001fffd3d37589 */ /* 0x000e6200000e0000 */
[----:B------:R-:W-:Y:S01]  /*4bb0*/  FMUL.FTZ R232, R84, R235 ;  /* 0x000000eb54e87220 */ /* 0x000fe20000410000 */
[----:B------:R-:W-:Y:S01]  /*4bc0*/  FFMA.FTZ R187, R130, R129, R187 ;  /* 0x0000008182bb7223 */ /* 0x000fe200000100bb */
[----:B------:R-:W-:Y:S01]  /*4bd0*/  VIADD R209, R188, 0x180 ;  /* 0x00000180bcd17836 */ /* 0x000fe20000000000 */
[----:B------:R-:W-:Y:S02]  /*4be0*/  @!UP0 ULEA UR17, UR5, UR16, 0x3 ;  /* 0x0000001005118291 */ /* 0x000fe4000f8e183f */
[----:B------:R-:W-:-:S04]  /*4bf0*/  FFMA.FTZ R130, R237, R187, R216 ;  /* 0x000000bbed827223 */ /* 0x000fc800000100d8 */
[----:B------:R-:W-:-:S04]  /*4c00*/  FFMA.FTZ R128, R240, R130, R11 ;  /* 0x00000082f0807223 */ /* 0x000fc8000001000b */
[----:B------:R-:W-:Y:S01]  /*4c10*/  FFMA.FTZ R129, R247, R128, R192 ;  /* 0x00000080f7817223 */ /* 0x000fe200000100c0 */
[----:B------:R-:W-:Y:S01]  /*4c20*/  FFMA.FTZ R232, R23, -R232, R128 ;  /* 0x800000e817e87223 */ /* 0x000fe20000010080 */
[----:B0-----:R-:W-:Y:S01]  /*4c30*/  @P2 FFMA.FTZ R236, R183, R236, R238 ;  /* 0x000000ecb7ec2223 */ /* 0x001fe200000100ee */
[----:B------:R-:W-:Y:S02]  /*4c40*/  HADD2.F32 R238, -RZ, R138.H0_H0 ;  /* 0x2000008affee7230 */ /* 0x000fe40000004100 */
[----:B------:R-:W-:Y:S01]  /*4c50*/  FFMA.FTZ R252, R179, R129, R252 ;  /* 0x00000081b3fc7223 */ /* 0x000fe200000100fc */
[----:B------:R-:W-:Y:S01]  /*4c60*/  FMUL.FTZ R128, R101, R128 ;  /* 0x0000008065807220 */ /* 0x000fe20000410000 */
[----:B------:R-:W-:Y:S01]  /*4c70*/  FFMA.FTZ R192, R236, R220, R207 ;  /* 0x000000dcecc07223 */ /* 0x000fe200000100cf */
[----:B------:R-:W-:Y:S02]  /*4c80*/  HADD2.F32 R236, -RZ, R136.H0_H0 ;  /* 0x20000088ffec7230 */ /* 0x000fe40000004100 */
[----:B------:R-:W-:Y:S01]  /*4c90*/  FFMA.FTZ R183, R195, R252, R214 ;  /* 0x000000fcc3b77223 */ /* 0x000fe200000100d6 */
[----:B------:R-:W-:Y:S01]  /*4ca0*/  FMUL.FTZ R233, R87, R238 ;  /* 0x000000ee57e97220 */ /* 0x000fe20000410000 */
[----:B------:R-:W-:Y:S01]  /*4cb0*/  FFMA.FTZ R191, R185, R192, R218 ;  /* 0x000000c0b9bf7223 */ /* 0x000fe200000100da */
[----:B-1----:R-:W-:Y:S01]  /*4cc0*/  FFMA.FTZ R127, R211, R127, R234 ;  /* 0x0000007fd37f7223 */ /* 0x002fe200000100ea */
[----:B------:R-:W-:Y:S01]  /*4cd0*/  FFMA.FTZ R250, R3, R183, R250 ;  /* 0x000000b703fa7223 */ /* 0x000fe200000100fa */
[----:B------:R-:W-:Y:S01]  /*4ce0*/  FMUL.FTZ R126, R211, R126 ;  /* 0x0000007ed37e7220 */ /* 0x000fe20000410000 */
[-C--:B------:R-:W-:Y:S01]  /*4cf0*/  FFMA.FTZ R11, R132, R191.reuse, R205 ;  /* 0x000000bf840b7223 */ /* 0x080fe200000100cd */
[----:B------:R-:W-:Y:S01]  /*4d00*/  FMUL.FTZ R242, R193, R191 ;  /* 0x000000bfc1f27220 */ /* 0x000fe20000410000 */
[----:B------:R-:W-:Y:S01]  /*4d10*/  FFMA.FTZ R181, R4, R250, R181 ;  /* 0x000000fa04b57223 */ /* 0x000fe200000100b5 */
[-C--:B------:R-:W-:Y:S01]  /*4d20*/  FMUL.FTZ R245, R36, R192.reuse ;  /* 0x000000c024f57220 */ /* 0x080fe20000410000 */
[----:B------:R-:W-:Y:S01]  /*4d30*/  FFMA.FTZ R10, R131, R11, R10 ;  /* 0x0000000b830a7223 */ /* 0x000fe2000001000a */
[----:B------:R0:W-:Y:S01]  /*4d40*/  @!P0 STS.64 [UR17+0x2378], R126 ;  /* 0x0023787eff008988 */ /* 0x0001e20008000a11 */
        /* <DEDUP_REMOVED lines=8> */
[C---:B------:R-:W-:Y:S01]  /*4dd0*/  FFMA.FTZ R246, R7.reuse, R135, R246 ;  /* 0x0000008707f67223 */ /* 0x040fe200000100f6 */
[----:B------:R-:W-:Y:S01]  /*4de0*/  FFMA.FTZ R231, R22, -R231, R129 ;  /* 0x800000e716e77223 */ /* 0x000fe20000010081 */
[----:B------:R-:W-:Y:S01]  /*4df0*/  FFMA.FTZ R7, R7, R8, R212 ;  /* 0x0000000807077223 */ /* 0x000fe200000100d4 */
        /* <DEDUP_REMOVED lines=8> */
[----:B------:R-:W-:-:S02]  /*4e80*/  HADD2.F32 R234, -RZ, R107.H0_H0 ;  /* 0x2000006bffea7230 */ /* 0x000fc40000004100 */
[----:B------:R-:W-:Y:S01]  /*4e90*/  FFMA.FTZ R131, R131, R134, R204 ;  /* 0x0000008683837223 */ /* 0x000fe200000100cc */
[----:B------:R-:W-:Y:S01]  /*4ea0*/  FMUL.FTZ R205, R77, R9 ;  /* 0x000000094dcd7220 */ /* 0x000fe20000410000 */
[-C--:B------:R-:W-:Y:S01]  /*4eb0*/  FFMA.FTZ R4, R4, R5.reuse, R201 ;  /* 0x0000000504047223 */ /* 0x080fe200000100c9 */
[----:B------:R-:W-:Y:S01]  /*4ec0*/  FMUL.FTZ R201, R81, R5 ;  /* 0x0000000551c97220 */ /* 0x000fe20000410000 */
[----:B------:R-:W-:Y:S01]  /*4ed0*/  FFMA.FTZ R132, R132, R131, R197 ;  /* 0x0000008384847223 */ /* 0x000fe200000100c5 */
[----:B------:R-:W-:Y:S01]  /*4ee0*/  FFMA.FTZ R225, R16, -R225, R135 ;  /* 0x800000e110e17223 */ /* 0x000fe20000010087 */
[----:B------:R-:W-:Y:S01]  /*4ef0*/  FFMA.FTZ R3, R3, R4, R208 ;  /* 0x0000000403037223 */ /* 0x000fe200000100d0 */
[----:B------:R-:W-:Y:S01]  /*4f00*/  FMUL.FTZ R206, R28, R205 ;  /* 0x000000cd1cce7220 */ /* 0x000fe20000410000 */
[----:B------:R-:W-:Y:S01]  /*4f10*/  FFMA.FTZ R196, R193, -R196, R132 ;  /* 0x800000c4c1c47223 */ /* 0x000fe20000010084 */
[----:B------:R-:W-:Y:S01]  /*4f20*/  FFMA.FTZ R185, R185, R132, R200 ;  /* 0x00000084b9b97223 */ /* 0x000fe200000100c8 */
[----:B------:R-:W-:Y:S01]  /*4f30*/  FFMA.FTZ R2, R195, R3, R2 ;  /* 0x00000003c3027223 */ /* 0x000fe20000010002 */
[-C--:B------:R-:W-:Y:S01]  /*4f40*/  FMUL.FTZ R195, R36, R191.reuse ;  /* 0x000000bf24c37220 */ /* 0x080fe20000410000 */
[----:B------:R-:W-:Y:S01]  /*4f50*/  FMUL.FTZ R191, R72, R191 ;  /* 0x000000bf48bf7220 */ /* 0x000fe20000410000 */
[----:B------:R-:W-:Y:S01]  /*4f60*/  FFMA.FTZ R194, R244, -R194, R185 ;  /* 0x800000c2f4c27223 */ /* 0x000fe200000100b9 */
[----:B------:R-:W-:Y:S01]  /*4f70*/  FFMA.FTZ R179, R179, R2, R202 ;  /* 0x00000002b3b37223 */ /* 0x000fe200000100ca */
[----:B0-----:R-:W-:Y:S01]  /*4f80*/  FMUL.FTZ R126, R196, R195 ;  /* 0x000000c3c47e7220 */ /* 0x001fe20000410000 */
[----:B------:R-:W-:Y:S01]  /*4f90*/  FMUL.FTZ R244, R244, R192 ;  /* 0x000000c0f4f47220 */ /* 0x000fe20000410000 */
[----:B------:R-:W-:Y:S01]  /*4fa0*/  FMUL.FTZ R192, R241, R191 ;  /* 0x000000bff1c07220 */ /* 0x000fe20000410000 */
[----:B------:R-:W-:Y:S01]  /*4fb0*/  FFMA.FTZ R247, R247, R179, R198 ;  /* 0x000000b3f7f77223 */ /* 0x000fe200000100c6 */
[----:B------:R-:W-:Y:S01]  /*4fc0*/  FFMA.FTZ R241, R241, R242, R126 ;  /* 0x000000f2f1f17223 */ /* 0x000fe2000001007e */
[----:B------:R-:W-:Y:S01]  /*4fd0*/  FMUL.FTZ R198, R26, R243 ;  /* 0x000000f31ac67220 */ /* 0x000fe20000410000 */
[----:B------:R-:W-:Y:S01]  /*4fe0*/  FMUL.FTZ R193, R85, R179 ;  /* 0x000000b355c17220 */ /* 0x000fe20000410000 */
[-C--:B------:R-:W-:Y:S01]  /*4ff0*/  FFMA.FTZ R240, R240, R247.reuse, R189 ;  /* 0x000000f7f0f07223 */ /* 0x080fe200000100bd */
[----:B------:R0:W-:Y:S01]  /*5000*/  STS [R251+0x878], R192 ;  /* 0x000878c0fb007388 */ /* 0x0001e20000000800 */
[----:B------:R-:W-:Y:S01]  /*5010*/  FMUL.FTZ R189, R84, R247 ;  /* 0x000000f754bd7220 */ /* 0x000fe20000410000 */
[----:B------:R-:W-:Y:S01]  /*5020*/  FMUL.FTZ R245, R194, R245 ;  /* 0x000000f5c2f57220 */ /* 0x000fe20000410000 */
[-C--:B------:R-:W-:Y:S01]  /*5030*/  FFMA.FTZ R237, R237, R240.reuse, R0 ;  /* 0x000000f0eded7223 */ /* 0x080fe20000010000 */
[C---:B------:R-:W-:Y:S01]  /*5040*/  FMUL.FTZ R0, R86.reuse, R239 ;  /* 0x000000ef56007220 */ /* 0x040fe20000410000 */
[----:B------:R-:W-:Y:S01]  /*5050*/  FMUL.FTZ R127, R87, R240 ;  /* 0x000000f0577f7220 */ /* 0x000fe20000410000 */
[----:B------:R1:W-:Y:S01]  /*5060*/  STS [R251+0x87c], R198 ;  /* 0x00087cc6fb007388 */ /* 0x0003e20000000800 */
[----:B------:R-:W-:Y:S01]  /*5070*/  FMUL.FTZ R126, R86, R237 ;  /* 0x000000ed567e7220 */ /* 0x000fe20000410000 */
[----:B------:R-:W-:Y:S01]  /*5080*/  FFMA.FTZ R0, R24, -R0, R187 ;  /* 0x8000000018007223 */ /* 0x000fe200000100bb */
[----:B------:R-:W-:Y:S01]  /*5090*/  FMUL.FTZ R243, R194, R243 ;  /* 0x000000f3c2f37220 */ /* 0x000fe20000410000 */
[----:B------:R-:W-:Y:S01]  /*50a0*/  FMUL.FTZ R194, R82, R2 ;  /* 0x0000000252c27220 */ /* 0x000fe20000410000 */
[----:B------:R-:W-:Y:S01]  /*50b0*/  FMUL.FTZ R197, R83, R3 ;  /* 0x0000000353c57220 */ /* 0x000fe20000410000 */
[----:B0-----:R-:W-:Y:S01]  /*50c0*/  FFMA.FTZ R192, R0, R126, RZ ;  /* 0x0000007e00c07223 */ /* 0x001fe200000100ff */
[----:B------:R-:W-:Y:S01]  /*50d0*/  FMUL.FTZ R200, R80, R4 ;  /* 0x0000000450c87220 */ /* 0x000fe20000410000 */
[----:B------:R-:W-:Y:S01]  /*50e0*/  FMUL.FTZ R202, R78, R6 ;  /* 0x000000064eca7220 */ /* 0x000fe20000410000 */
[----:B------:R-:W-:Y:S01]  /*50f0*/  FFMA.FTZ R224, R15, -R224, R246 ;  /* 0x800000e00fe07223 */ /* 0x000fe200000100f6 */
[----:B------:R-:W-:Y:S01]  /*5100*/  FFMA.FTZ R195, R233, R127, R192 ;  /* 0x0000007fe9c37223 */ /* 0x000fe200000100c0 */
[----:B------:R-:W-:Y:S01]  /*5110*/  FMUL.FTZ R192, R75, R11 ;  /* 0x0000000b4bc07220 */ /* 0x000fe20000410000 */
[----:B------:R0:W-:Y:S01]  /*5120*/  STS [R251+0x86c], R206 ;  /* 0x00086ccefb007388 */ /* 0x0001e20000000800 */
[----:B------:R-:W-:Y:S01]  /*5130*/  FFMA.FTZ R223, R14, -R223, R133 ;  /* 0x800000df0edf7223 */ /* 0x000fe20000010085 */
[----:B-1----:R-:W-:Y:S01]  /*5140*/  FFMA.FTZ R198, R232, R189, R195 ;  /* 0x000000bde8c67223 */ /* 0x002fe200000100c3 */
[----:B------:R-:W-:Y:S01]  /*5150*/  FMUL.FTZ R195, R74, R10 ;  /* 0x0000000a4ac37220 */ /* 0x000fe20000410000 */
[----:B------:R-:W-:Y:S01]  /*5160*/  FMUL.FTZ R204, R27, R192 ;  /* 0x000000c01bcc7220 */ /* 0x000fe20000410000 */
[----:B------:R-:W-:Y:S01]  /*5170*/  FMUL.FTZ R126, R239, R126 ;  /* 0x0000007eef7e7220 */ /* 0x000fe20000410000 */
        /* <DEDUP_REMOVED lines=8> */
[----:B------:R-:W-:Y:S01]  /*5200*/  FFMA.FTZ R199, R229, R197, R198 ;  /* 0x000000c5e5c77223 */ /* 0x000fe200000100c6 */
[----:B------:R-:W-:Y:S01]  /*5210*/  IADD3 R207, R188, 0x160, RZ ;  /* 0x00000160bccf7810 */ /* 0x000fe20007ffe0ff */
[----:B------:R-:W-:Y:S01]  /*5220*/  FMUL.FTZ R130, R102, R130 ;  /* 0x0000008266827220 */ /* 0x000fe20000410000 */
[----:B------:R-:W-:Y:S01]  /*5230*/  STS [R251+0x858], R206 ;  /* 0x000858cefb007388 */ /* 0x000fe20000000800 */
[----:B------:R-:W-:Y:S01]  /*5240*/  FFMA.FTZ R198, R228, R200, R199 ;  /* 0x000000c8e4c67223 */ /* 0x000fe200000100c7 */
[----:B-1----:R-:W-:Y:S01]  /*5250*/  FMUL.FTZ R204, R76, R8 ;  /* 0x000000084ccc7220 */ /* 0x002fe20000410000 */
[----:B------:R-:W-:Y:S01]  /*5260*/  FMUL.FTZ R200, R236, R193 ;  /* 0x000000c1ecc87220 */ /* 0x000fe20000410000 */
[----:B------:R-:W-:Y:S01]  /*5270*/  STS [R251+0x840], R126 ;  /* 0x0008407efb007388 */ /* 0x000fe20000000800 */
[----:B------:R-:W-:Y:S01]  /*5280*/  FFMA.FTZ R199, R227, R201, R198 ;  /* 0x000000c9e3c77223 */ /* 0x000fe200000100c6 */
[----:B0-----:R-:W-:Y:S01]  /*5290*/  FMUL.FTZ R208, R31, R202 ;  /* 0x000000ca1fd07220 */ /* 0x001fe20000410000 */
[----:B------:R-:W-:Y:S01]  /*52a0*/  FMUL.FTZ R214, R29, R204 ;  /* 0x000000cc1dd67220 */ /* 0x000fe20000410000 */
[----:B------:R-:W-:Y:S01]  /*52b0*/  STS [R251+0x84c], R200 ;  /* 0x00084cc8fb007388 */ /* 0x000fe20000000800 */
[----:B------:R-:W-:Y:S01]  /*52c0*/  FFMA.FTZ R198, R226, R202, R199 ;  /* 0x000000cae2c67223 */ /* 0x000fe200000100c7 */
[----:B------:R-:W-:Y:S01]  /*52d0*/  FMUL.FTZ R199, R79, R7 ;  /* 0x000000074fc77220 */ /* 0x000fe20000410000 */
        /* <DEDUP_REMOVED lines=8> */
[----:B------:R-:W-:Y:S01]  /*5360*/  FMUL.FTZ R204, R34, R197 ;  /* 0x000000c522cc7220 */ /* 0x000fe20000410000 */
[C---:B------:R-:W-:Y:S01]  /*5370*/  IADD3 R193, R188.reuse, 0x80, RZ ;  /* 0x00000080bcc17810 */ /* 0x040fe20007ffe0ff */
[----:B------:R1:W-:Y:S01]  /*5380*/  STS [R251+0x85c], R198 ;  /* 0x00085cc6fb007388 */ /* 0x0003e20000000800 */
[----:B------:R-:W-:Y:S01]  /*5390*/  FFMA.FTZ R205, R223, R205, R212 ;  /* 0x000000cddfcd7223 */ /* 0x000fe200000100d4 */
[----:B------:R-:W-:Y:S01]  /*53a0*/  IADD3 R197, R188, 0xc0, RZ ;  /* 0x000000c0bcc57810 */ /* 0x000fe20007ffe0ff */
[----:B------:R-:W-:Y:S01]  /*53b0*/  FMUL.FTZ R129, R100, R129 ;  /* 0x0000008164817220 */ /* 0x000fe20000410000 */
[----:B------:R-:W-:Y:S01]  /*53c0*/  STS [R251+0x864], R210 ;  /* 0x000864d2fb007388 */ /* 0x000fe20000000800 */
[----:B------:R-:W-:Y:S01]  /*53d0*/  IADD3 R199, R188, 0xe0, RZ ;  /* 0x000000e0bcc77810 */ /* 0x000fe20007ffe0ff */
[----:B0-----:R-:W-:Y:S01]  /*53e0*/  FFMA.FTZ R208, R222, R195, R205 ;  /* 0x000000c3ded07223 */ /* 0x001fe200000100cd */
[C---:B------:R-:W-:Y:S01]  /*53f0*/  VIADD R195, R188.reuse, 0xa0 ;  /* 0x000000a0bcc37836 */ /* 0x040fe20000000000 */
[----:B------:R0:W-:Y:S01]  /*5400*/  STS [R251+0x854], R204 ;  /* 0x000854ccfb007388 */ /* 0x0001e20000000800 */
[C---:B------:R-:W-:Y:S01]  /*5410*/  IADD3 R201, R188.reuse, 0x100, RZ ;  /* 0x00000100bcc97810 */ /* 0x040fe20007ffe0ff */
[----:B-1----:R-:W-:Y:S01]  /*5420*/  FMUL.FTZ R198, R235, R189 ;  /* 0x000000bdebc67220 */ /* 0x002fe20000410000 */
[----:B------:R-:W-:Y:S01]  /*5430*/  FFMA.FTZ R127, R221, R192, R208 ;  /* 0x000000c0dd7f7223 */ /* 0x000fe200000100d0 */
[----:B------:R-:W-:Y:S01]  /*5440*/  STS [R251+0x850], R202 ;  /* 0x000850cafb007388 */ /* 0x000fe20000000800 */
[----:B------:R-:W-:Y:S01]  /*5450*/  IADD3 R189, R188, 0x40, RZ ;  /* 0x00000040bcbd7810 */ /* 0x000fe20007ffe0ff */
[----:B------:R-:W-:Y:S01]  /*5460*/  FMUL.FTZ R248, R95, R248 ;  /* 0x000000f85ff87220 */ /* 0x000fe20000410000 */
[----:B------:R-:W-:Y:S01]  /*5470*/  FFMA.FTZ R220, R196, R191, R127 ;  /* 0x000000bfc4dc7223 */ /* 0x000fe2000001007f */
[----:B------:R-:W-:Y:S01]  /*5480*/  STS [R251+0x848], R198 ;  /* 0x000848c6fb007388 */ /* 0x000fe20000000800 */
[C---:B------:R-:W-:Y:S01]  /*5490*/  IADD3 R127, R188.reuse, 0x20, RZ ;  /* 0x00000020bc7f7810 */ /* 0x040fe20007ffe0ff */
[----:B------:R-:W-:Y:S01]  /*54a0*/  FMUL.FTZ R250, R97, R250 ;  /* 0x000000fa61fa7220 */ /* 0x000fe20000410000 */
[C---:B------:R-:W-:Y:S01]  /*54b0*/  IADD3 R191, R188.reuse, 0x60, RZ ;  /* 0x00000060bcbf7810 */ /* 0x040fe20007ffe0ff */
[----:B------:R-:W-:Y:S01]  /*54c0*/  STS [R251+0x844], R194 ;  /* 0x000844c2fb007388 */ /* 0x000fe20000000800 */
[C---:B------:R-:W-:Y:S01]  /*54d0*/  IADD3 R203, R188.reuse, 0x120, RZ ;  /* 0x00000120bccb7810 */ /* 0x040fe20007ffe0ff */
[----:B------:R-:W-:Y:S01]  /*54e0*/  FMUL.FTZ R132, R89, R132 ;  /* 0x0000008459847220 */ /* 0x000fe20000410000 */
[C---:B------:R-:W-:Y:S01]  /*54f0*/  IADD3 R205, R188.reuse, 0x140, RZ ;  /* 0x00000140bccd7810 */ /* 0x040fe20007ffe0ff */
[----:B------:R-:W-:Y:S01]  /*5500*/  FMUL.FTZ R252, R99, R252 ;  /* 0x000000fc63fc7220 */ /* 0x000fe20000410000 */
[----:B------:R-:W-:Y:S01]  /*5510*/  IADD3 R211, R188, 0x1a0, RZ ;  /* 0x000001a0bcd37810 */ /* 0x000fe20007ffe0ff */
[----:B------:R-:W-:Y:S01]  /*5520*/  FMUL.FTZ R183, R98, R183 ;  /* 0x000000b762b77220 */ /* 0x000fe20000410000 */
[----:B------:R-:W-:Y:S01]  /*5530*/  LEA.HI.SX32 R207, R207, R188, 0x1b ;  /* 0x000000bccfcf7211 */ /* 0x000fe200078fdaff */
[----:B------:R-:W-:Y:S01]  /*5540*/  FMUL.FTZ R134, R91, R134 ;  /* 0x000000865b867220 */ /* 0x000fe20000410000 */
[----:B------:R-:W-:Y:S01]  /*5550*/  LEA.HI.SX32 R127, R127, R188, 0x1b ;  /* 0x000000bc7f7f7211 */ /* 0x000fe200078fdaff */
[----:B------:R-:W-:Y:S01]  /*5560*/  FMUL.FTZ R246, R93, R246 ;  /* 0x000000f65df67220 */ /* 0x000fe20000410000 */
[-C--:B------:R-:W-:Y:S01]  /*5570*/  LEA.HI.SX32 R189, R189, R188.reuse, 0x1b ;  /* 0x000000bcbdbd7211 */ /* 0x080fe200078fdaff */
[----:B------:R-:W-:Y:S01]  /*5580*/  USHF.R.S32.HI UR17, URZ, 0x1f, UR49 ;  /* 0x0000001f3f117899 */ /* 0x000fe20008011431 */
        /* <DEDUP_REMOVED lines=11> */
[----:B0-----:R-:W-:Y:S02]  /*5640*/  LEA.HI.SX32 R204, R215, R188, 0x1b ;  /* 0x000000bcd7cc7211 */ /* 0x001fe400078fdaff */
[----:B------:R-:W-:-:S02]  /*5650*/  LEA R209, R207, UR16, 0x2 ;  /* 0x00000010cfd17c11 */ /* 0x000fc4000f8e10ff */
[----:B------:R-:W-:Y:S02]  /*5660*/  LEA R219, R127, UR16, 0x2 ;  /* 0x000000107fdb7c11 */ /* 0x000fe4000f8e10ff */
[----:B------:R-:W-:Y:S01]  /*5670*/  LEA R218, R189, UR16, 0x2 ;  /* 0x00000010bdda7c11 */ /* 0x000fe2000f8e10ff */
[----:B------:R-:W-:Y:S01]  /*5680*/  BAR.SYNC.DEFER_BLOCKING 0x0 ;  /* 0x0000000000007b1d */ /* 0x000fe20000010000 */
        /* <DEDUP_REMOVED lines=9> */
[----:B------:R-:W-:Y:S01]  /*5720*/  LEA R207, R126, UR16, 0x2 ;  /* 0x000000107ecf7c11 */ /* 0x000fe2000f8e10ff */
[----:B------:R-:W-:Y:S01]  /*5730*/  FMUL.FTZ R126, R103, R187 ;  /* 0x000000bb677e7220 */ /* 0x000fe20000410000 */
[----:B------:R-:W-:-:S02]  /*5740*/  LEA R206, R206, UR16, 0x2 ;  /* 0x00000010cece7c11 */ /* 0x000fc4000f8e10ff */
[----:B------:R-:W-:Y:S01]  /*5750*/  LEA R204, R204, UR16, 0x2 ;  /* 0x00000010cccc7c11 */ /* 0x000fe2000f8e10ff */
        /* <DEDUP_REMOVED lines=21> */
[----:B--2---:R-:W-:-:S03]  /*58b0*/  FMUL.FTZ R130, R94, R135 ;  /* 0x000000875e827220 */ /* 0x004fc60000410000 */
[----:B------:R2:W-:Y:S01]  /*58c0*/  STS [R251+0x10ac], R128 ;  /* 0x0010ac80fb007388 */ /* 0x0005e20000000800 */
[----:B---3--:R-:W-:-:S03]  /*58d0*/  HFMA2.MMA R129, -RZ, RZ, 0, 0 ;  /* 0x00000000ff817435 */ /* 0x008fc600000001ff */
[----:B------:R3:W-:Y:S01]  /*58e0*/  STS [R251+0x10a4], R130 ;  /* 0x0010a482fb007388 */ /* 0x0007e20000000800 */
[----:B-1----:R-:W-:Y:S01]  /*58f0*/  FMUL.FTZ R126, R96, R181 ;  /* 0x000000b5607e7220 */ /* 0x002fe20000410000 */
[----:B------:R-:W-:Y:S02]  /*5900*/  IADD3 R181, R38, -UR49, -R188 ;  /* 0x8000003126b57c10 */ /* 0x000fe4000fffe8bc */
[----:B------:R1:W-:Y:S01]  /*5910*/  STS [R251+0x10a0], R248 ;  /* 0x0010a0f8fb007388 */ /* 0x0003e20000000800 */
[----:B--2---:R-:W-:-:S03]  /*5920*/  MOV R128, R188 ;  /* 0x000000bc00807202 */ /* 0x004fc60000000f00 */
[----:B------:R2:W-:Y:S01]  /*5930*/  STS [R251+0x1098], R250 ;  /* 0x001098fafb007388 */ /* 0x0005e20000000800 */
[----:B------:R-:W-:Y:S01]  /*5940*/  ISETP.GE.AND P1, PT, R181, 0x1, PT ;  /* 0x00000001b500780c */ /* 0x000fe20003f26270 */
[----:B---3--:R-:W-:Y:S02]  /*5950*/  IMAD R130, R118, UR48, RZ ;  /* 0x0000003076827c24 */ /* 0x008fe4000f8e02ff */
[----:B------:R3:W-:Y:S01]  /*5960*/  STS [R251+0x109c], R126 ;  /* 0x00109c7efb007388 */ /* 0x0007e20000000800 */
[----:B-1----:R-:W-:-:S03]  /*5970*/  IMAD R248, R122, UR48, RZ ;  /* 0x000000307af87c24 */ /* 0x002fc6000f8e02ff */
[----:B------:R1:W-:Y:S01]  /*5980*/  STS [R251+0x10b8], R132 ;  /* 0x0010b884fb007388 */ /* 0x0003e20000000800 */
[----:B--2---:R-:W-:Y:S01]  /*5990*/  FMUL.FTZ R250, R90, R131 ;  /* 0x000000835afa7220 */ /* 0x004fe20000410000 */
[----:B------:R-:W-:Y:S02]  /*59a0*/  IMAD R131, R119, UR47, R130 ;  /* 0x0000002f77837c24 */ /* 0x000fe4000f8e0282 */
[----:B------:R2:W-:Y:S01]  /*59b0*/  STS [R251+0x1090], R252 ;  /* 0x001090fcfb007388 */ /* 0x0005e20000000800 */
[----:B------:R-:W-:Y:S02]  /*59c0*/  IMAD R133, R123, UR47, R248 ;  /* 0x0000002f7b857c24 */ /* 0x000fe4000f8e02f8 */
[----:B---3--:R-:W-:Y:S01]  /*59d0*/  IMAD.WIDE.U32 R126, R118, UR47, R128 ;  /* 0x0000002f767e7c25 */ /* 0x008fe2000f8e0080 */
[----:B------:R3:W-:Y:S01]  /*59e0*/  STS [R251+0x1094], R183 ;  /* 0x001094b7fb007388 */ /* 0x0007e20000000800 */
[----:B-1----:R-:W-:Y:S02]  /*59f0*/  SHF.R.S32.HI R132, RZ, 0x1f, R173 ;  /* 0x0000001fff847819 */ /* 0x002fe400000114ad */
[----:B------:R-:W-:Y:S01]  /*5a00*/  IMAD.WIDE.U32 R128, R122, UR47, R128 ;  /* 0x0000002f7a807c25 */ /* 0x000fe2000f8e0080 */
[----:B------:R-:W-:Y:S01]  /*5a10*/  IADD3 R127, R127, R131, RZ ;  /* 0x000000837f7f7210 */ /* 0x000fe20007ffe0ff */
[----:B------:R1:W-:Y:S02]  /*5a20*/  STS [R251+0x10b0], R134 ;  /* 0x0010b086fb007388 */ /* 0x0003e40000000800 */
[----:B--2---:R-:W-:Y:S01]  /*5a30*/  FMUL.FTZ R252, R88, R185 ;  /* 0x000000b958fc7220 */ /* 0x004fe20000410000 */
[----:B------:R-:W-:-:S02]  /*5a40*/  IMAD R130, R132, UR42, RZ ;  /* 0x0000002a84827c24 */ /* 0x000fc4000f8e02ff */
[----:B------:R-:W-:Y:S01]  /*5a50*/  IMAD.IADD R129, R129, 0x1, R133 ;  /* 0x0000000181817824 */ /* 0x000fe200078e0285 */
[----:B------:R2:W-:Y:S01]  /*5a60*/  STS [R251+0x10a8], R246 ;  /* 0x0010a8f6fb007388 */ /* 0x0005e20000000800 */
[----:B------:R-:W-:Y:S02]  /*5a70*/  IMAD R132, R132, UR44, RZ ;  /* 0x0000002c84847c24 */ /* 0x000fe4000f8e02ff */
[C---:B------:R-:W-:Y:S01]  /*5a80*/  IMAD R185, R173.reuse, UR43, R130 ;  /* 0x0000002badb97c24 */ /* 0x040fe2000f8e0282 */
[----:B------:R2:W-:Y:S01]  /*5a90*/  STS [R251+0x10b4], R250 ;  /* 0x0010b4fafb007388 */ /* 0x0005e20000000800 */
[C---:B---3--:R-:W-:Y:S02]  /*5aa0*/  IMAD R183, R173.reuse, UR45, R132 ;  /* 0x0000002dadb77c24 */ /* 0x048fe4000f8e0284 */
[C---:B------:R-:W-:Y:S01]  /*5ab0*/  IMAD.WIDE.U32 R126, R173.reuse, UR42, R126 ;  /* 0x0000002aad7e7c25 */ /* 0x040fe2000f8e007e */
[----:B------:R2:W-:Y:S03]  /*5ac0*/  STS [R251+0x10bc], R252 ;  /* 0x0010bcfcfb007388 */ /* 0x0005e60000000800 */
[----:B------:R-:W-:Y:S01]  /*5ad0*/  IMAD.WIDE.U32 R128, R173, UR44, R128 ;  /* 0x0000002cad807c25 */ /* 0x000fe2000f8e0080 */
[----:B------:R-:W-:Y:S01]  /*5ae0*/  IADD3 R185, R127, R185, RZ ;  /* 0x000000b97fb97210 */ /* 0x000fe20007ffe0ff */
[----:B------:R-:W-:Y:S01]  /*5af0*/  BAR.SYNC.DEFER_BLOCKING 0x0 ;  /* 0x0000000000007b1d */ /* 0x000fe20000010000 */
[----:B-1----:R-:W-:-:S02]  /*5b00*/  IADD3 R134, P2, R126, UR49, RZ ;  /* 0x000000317e867c10 */ /* 0x002fc4000ff5e0ff */
[----:B------:R-:W-:Y:S02]  /*5b10*/  IADD3 R183, R129, R183, RZ ;  /* 0x000000b781b77210 */ /* 0x000fe40007ffe0ff */
[----:B------:R-:W-:Y:S02]  /*5b20*/  IADD3 R132, P3, R128, UR49, RZ ;  /* 0x0000003180847c10 */ /* 0x000fe4000ff7e0ff */
[----:B------:R-:W-:Y:S02]  /*5b30*/  IADD3.X R135, R185, UR17, RZ, P2, !PT ;  /* 0x00000011b9877c10 */ /* 0x000fe400097fe4ff */
[----:B------:R-:W-:Y:S01]  /*5b40*/  IADD3.X R133, R183, UR17, RZ, P3, !PT ;  /* 0x00000011b7857c10 */ /* 0x000fe20009ffe4ff */
[----:B0-2-4-:R-:W-:Y:S08]  /*5b50*/  @!P1 BRA `(.L_x_7538) ;  /* 0x0000000000409947 */ /* 0x015ff00003800000 */
        /* <DEDUP_REMOVED lines=16> */
.L_x_7538:
[----:B------:R-:W-:Y:S05]  /*5c60*/  BSYNC B0 ;  /* 0x0000000000007941 */ /* 0x000fea0003800000 */
.L_x_7537:
[----:B------:R-:W0:Y:S01]  /*5c70*/  LDS R219, [R219+0x1100] ;  /* 0x00110000dbdb7984 */ /* 0x000e220000000800 */
[C---:B-1----:R-:W-:Y:S01]  /*5c80*/  LEA R130, P1, R126.reuse, UR30, 0x2 ;  /* 0x0000001e7e827c11 */ /* 0x042fe2000f8210ff */
[----:B------:R-:W-:Y:S01]  /*5c90*/  USHF.L.U64.HI UR53, UR6, 0x2, UR7 ;  /* 0x0000000206357899 */ /* 0x000fe20008010207 */
[----:B------:R-:W-:Y:S01]  /*5ca0*/  BSSY B0, `(.L_x_7539) ;  /* 0x0000017000007945 */ /* 0x000fe20003800000 */
[----:B------:R-:W-:Y:S01]  /*5cb0*/  UIMAD UR17, UR4, -0x200, UR46 ;  /* 0xfffffe00041178a4 */ /* 0x000fe2000f8e022e */
[----:B------:R-:W-:Y:S01]  /*5cc0*/  LEA.HI.X R131, R126, UR31, R185, 0x2, P1 ;  /* 0x0000001f7e837c11 */ /* 0x000fe200088f14b9 */
[----:B------:R-:W-:Y:S01]  /*5cd0*/  USHF.L.U32 UR54, UR6, 0x2, URZ ;  /* 0x0000000206367899 */ /* 0x000fe2000800063f */
[----:B------:R-:W-:Y:S01]  /*5ce0*/  LEA R126, P1, R128, UR32, 0x2 ;  /* 0x00000020807e7c11 */ /* 0x000fe2000f8210ff */
[----:B------:R-:W-:Y:S01]  /*5cf0*/  IMAD R132, R124, UR53, RZ ;  /* 0x000000357c847c24 */ /* 0x000fe2000f8e02ff */
[----:B------:R-:W-:Y:S02]  /*5d00*/  USHF.R.S32.HI UR52, URZ, 0x1f, UR17 ;  /* 0x0000001f3f347899 */ /* 0x000fe40008011411 */
[----:B------:R-:W-:Y:S01]  /*5d10*/  LEA.HI.X R127, R128, UR33, R183, 0x2, P1 ;  /* 0x00000021807f7c11 */ /* 0x000fe200088f14b7 */
[----:B------:R-:W-:Y:S01]  /*5d20*/  IMAD R128, R120, UR53, RZ ;  /* 0x0000003578807c24 */ /* 0x000fe2000f8e02ff */
[----:B------:R-:W-:Y:S01]  /*5d30*/  ISETP.GE.AND P1, PT, R181, 0x21, PT ;  /* 0x00000021b500780c */ /* 0x000fe20003f26270 */
[----:B------:R-:W-:-:S02]  /*5d40*/  IMAD R135, R125, UR54, R132 ;  /* 0x000000367d877c24 */ /* 0x000fc4000f8e0284 */
[----:B------:R-:W-:-:S10]  /*5d50*/  IMAD R183, R121, UR54, R128 ;  /* 0x0000003679b77c24 */ /* 0x000fd4000f8e0280 */
[----:B------:R-:W-:Y:S05]  /*5d60*/  @!P1 BRA `(.L_x_7540) ;  /* 0x0000000000289947 */ /* 0x000fea0003800000 */
[----:B------:R-:W-:Y:S02]  /*5d70*/  MOV R129, UR17 ;  /* 0x0000001100817c02 */ /* 0x000fe40008000f00 */
[----:B------:R-:W-:-:S03]  /*5d80*/  MOV R133, UR17 ;  /* 0x0000001100857c02 */ /* 0x000fc60008000f00 */
[----:B------:R-:W-:-:S04]  /*5d90*/  IMAD.WIDE R128, R129, 0x4, R130 ;  /* 0x0000000481807825 */ /* 0x000fc800078e0282 */
[----:B------:R-:W-:-:S04]  /*5da0*/  IMAD.WIDE R132, R133, 0x4, R126 ;  /* 0x0000000485847825 */ /* 0x000fc800078e027e */
[----:B------:R-:W-:-:S04]  /*5db0*/  IMAD.WIDE.U32 R128, R120, UR54, R128 ;  /* 0x0000003678807c25 */ /* 0x000fc8000f8e0080 */
[----:B------:R-:W-:-:S04]  /*5dc0*/  IMAD.WIDE.U32 R132, R124, UR54, R132 ;  /* 0x000000367c847c25 */ /* 0x000fc8000f8e0084 */
[----:B------:R-:W-:Y:S01]  /*5dd0*/  IMAD.IADD R129, R129, 0x1, R183 ;  /* 0x0000000181817824 */ /* 0x000fe200078e02b7 */
[----:B------:R-:W-:-:S04]  /*5de0*/  IADD3 R133, R133, R135, RZ ;  /* 0x0000008785857210 */ /* 0x000fc80007ffe0ff */
[----:B------:R1:W-:Y:S04]  /*5df0*/  REDG.E.ADD.F32.FTZ.RN.STRONG.GPU desc[UR28][R128.64+-0x780], R203 ;  /* 0xfff880cb800079a6 */ /* 0x0003e8000c10f39c */
[----:B0-----:R1:W-:Y:S02]  /*5e00*/  REDG.E.ADD.F32.FTZ.RN.STRONG.GPU desc[UR28][R132.64+-0x780], R219 ;  /* 0xfff880db840079a6 */ /* 0x0013e4000c10f39c */
.L_x_7540:
[----:B------:R-:W-:Y:S05]  /*5e10*/  BSYNC B0 ;  /* 0x0000000000007941 */ /* 0x000fea0003800000 */
.L_x_7539:
[----:B------:R-:W-:Y:S01]  /*5e20*/  USHF.L.U32 UR53, UR17, 0x2, URZ ;  /* 0x0000000211357899 */ /* 0x000fe2000800063f */
[----:B------:R-:W-:Y:S01]  /*5e30*/  BSSY B0, `(.L_x_7541) ;  /* 0x0000011000007945 */ /* 0x000fe20003800000 */
[----:B------:R-:W-:Y:S01]  /*5e40*/  USHF.L.U64.HI UR17, UR17, 0x2, UR52 ;  /* 0x0000000211117899 */ /* 0x000fe20008010234 */
[----:B------:R-:W-:-:S03]  /*5e50*/  FADD.FTZ R220, R220, R243 ;  /* 0x000000f3dcdc7221 */ /* 0x000fc60000010000 */
[----:B-1----:R-:W-:Y:S02]  /*5e60*/  IADD3 R128, P1, R130, UR53, RZ ;  /* 0x0000003582807c10 */ /* 0x002fe4000ff3e0ff */
[----:B------:R-:W-:Y:S02]  /*5e70*/  IADD3 R126, P2, R126, UR53, RZ ;  /* 0x000000357e7e7c10 */ /* 0x000fe4000ff5e0ff */
[----:B------:R-:W-:Y:S02]  /*5e80*/  IADD3.X R129, R131, UR17, RZ, P1, !PT ;  /* 0x0000001183817c10 */ /* 0x000fe40008ffe4ff */
[----:B------:R1:W2:Y:S01]  /*5e90*/  LDS R131, [R218+0x1180] ;  /* 0x00118000da837984 */ /* 0x0002a20000000800 */
[----:B------:R-:W-:Y:S02]  /*5ea0*/  ISETP.GE.AND P1, PT, R181, 0x41, PT ;  /* 0x00000041b500780c */ /* 0x000fe40003f26270 */
[----:B------:R-:W-:Y:S01]  /*5eb0*/  IADD3.X R127, R127, UR17, RZ, P2, !PT ;  /* 0x000000117f7f7c10 */ /* 0x000fe200097fe4ff */
[----:B------:R-:W-:Y:S01]  /*5ec0*/  IMAD.WIDE.U32 R128, R120, UR54, R128 ;  /* 0x0000003678807c25 */ /* 0x000fe2000f8e0080 */
[----:B------:R-:W-:-:S03]  /*5ed0*/  ISETP.GE.AND P2, PT, R181, 0x61, PT ;  /* 0x00000061b500780c */ /* 0x000fc60003f46270 */
[----:B------:R-:W-:Y:S01]  /*5ee0*/  IMAD.WIDE.U32 R126, R124, UR54, R126 ;  /* 0x000000367c7e7c25 */ /* 0x000fe2000f8e007e */
[----:B------:R-:W-:-:S04]  /*5ef0*/  IADD3 R129, R183, R129, RZ ;  /* 0x00000081b7817210 */ /* 0x000fc80007ffe0ff */
[----:B------:R-:W-:Y:S01]  /*5f00*/  IADD3 R127, R135, R127, RZ ;  /* 0x0000007f877f7210 */ /* 0x000fe20007ffe0ff */
[----:B-1----:R-:W-:Y:S06]  /*5f10*/  @!P1 BRA `(.L_x_7542) ;  /* 0x0000000000089947 */ /* 0x002fec0003800000 */
[----:B------:R1:W-:Y:S04]  /*5f20*/  REDG.E.ADD.F32.FTZ.RN.STRONG.GPU desc[UR28][R128.64+-0x700], R202 ;  /* 0xfff900ca800079a6 */ /* 0x0003e8000c10f39c */
[----:B--2---:R1:W-:Y:S02]  /*5f30*/  REDG.E.ADD.F32.FTZ.RN.STRONG.GPU desc[UR28][R126.64+-0x700], R131 ;  /* 0xfff900837e0079a6 */ /* 0x0043e4000c10f39c */
.L_x_7542:
[----:B------:R-:W-:Y:S05]  /*5f40*/  BSYNC B0 ;  /* 0x0000000000007941 */ /* 0x000fea0003800000 */
.L_x_7541:
[----:B------:R-:W3:Y:S01]  /*5f50*/  LDS R217, [R217+0x1200] ;  /* 0x00120000d9d97984 */ /* 0x000ee20000000800 */
[----:B------:R-:W-:Y:S04]  /*5f60*/  BSSY B0, `(.L_x_7543) ;  /* 0x0000004000007945 */ /* 0x000fe80003800000 */
[----:B------:R-:W-:Y:S05]  /*5f70*/  @!P2 BRA `(.L_x_7544) ;  /* 0x000000000008a947 */ /* 0x000fea0003800000 */
[----:B------:R4:W-:Y:S04]  /*5f80*/  REDG.E.ADD.F32.FTZ.RN.STRONG.GPU desc[UR28][R128.64+-0x680], R201 ;  /* 0xfff980c9800079a6 */ /* 0x0009e8000c10f39c */
[----:B---3--:R4:W-:Y:S02]  /*5f90*/  REDG.E.ADD.F32.FTZ.RN.STRONG.GPU desc[UR28][R126.64+-0x680], R217 ;  /* 0xfff980d97e0079a6 */ /* 0x0089e4000c10f39c */
.L_x_7544:
[----:B------:R-:W-:Y:S05]  /*5fa0*/  BSYNC B0 ;  /* 0x0000000000007941 */ /* 0x000fea0003800000 */
.L_x_7543:
[----:B-12---:R1:W2:Y:S01]  /*5fb0*/  LDS R131, [R216+0x1280] ;  /* 0x00128000d8837984 */ /* 0x0062a20000000800 */
[C---:B------:R-:W-:Y:S01]  /*5fc0*/  ISETP.GE.AND P6, PT, R181.reuse, 0x81, PT ;  /* 0x00000081b500780c */ /* 0x040fe20003fc6270 */
[----:B------:R-:W-:Y:S01]  /*5fd0*/  BSSY B0, `(.L_x_7545) ;  /* 0x0000009000007945 */ /* 0x000fe20003800000 */
[C---:B------:R-:W-:Y:S02]  /*5fe0*/  ISETP.GE.AND P1, PT, R181.reuse, 0xa1, PT ;  /* 0x000000a1b500780c */ /* 0x040fe40003f26270 */
[C---:B------:R-:W-:Y:S02]  /*5ff0*/  ISETP.GE.AND P2, PT, R181.reuse, 0xc1, PT ;  /* 0x000000c1b500780c */ /* 0x040fe40003f46270 */
[C---:B------:R-:W-:Y:S02]  /*6000*/  ISETP.GE.AND P3, PT, R181.reuse, 0xe1, PT ;  /* 0x000000e1b500780c */ /* 0x040fe40003f66270 */
[C---:B------:R-:W-:Y:S02]  /*6010*/  ISETP.GE.AND P4, PT, R181.reuse, 0x101, PT ;  /* 0x00000101b500780c */ /* 0x040fe40003f86270 */
[----:B------:R-:W-:-:S03]  /*6020*/  ISETP.GE.AND P5, PT, R181, 0x121, PT ;  /* 0x00000121b500780c */ /* 0x000fc60003fa6270 */
[----:B-1----:R-:W-:Y:S10]  /*6030*/  @!P6 BRA `(.L_x_7546) ;  /* 0x000000000008e947 */ /* 0x002ff40003800000 */
[----:B------:R1:W-:Y:S04]  /*6040*/  REDG.E.ADD.F32.FTZ.RN.STRONG.GPU desc[UR28][R128.64+-0x600], R200 ;  /* 0xfffa00c8800079a6 */ /* 0x0003e8000c10f39c */
[----:B--2---:R1:W-:Y:S02]  /*6050*/  REDG.E.ADD.F32.FTZ.RN.STRONG.GPU desc[UR28][R126.64+-0x600], R131 ;  /* 0xfffa00837e0079a6 */ /* 0x0043e4000c10f39c */
.L_x_7546:
[----:B------:R-:W-:Y:S05]  /*6060*/  BSYNC B0 ;  /* 0x0000000000007941 */ /* 0x000fea0003800000 */
.L_x_7545:
[----:B------:R-:W0:Y:S01]  /*6070*/  LDS R215, [R215+0x1300] ;  /* 0x00130000d7d77984 */ /* 0x000e220000000800 */
[----:B------:R-:W-:Y:S04]  /*6080*/  BSSY B0, `(.L_x_7547) ;  /* 0x0000004000007945 */ /* 0x000fe80003800000 */
[----:B------:R-:W-:Y:S05]  /*6090*/  @!P1 BRA `(.L_x_7548) ;  /* 0x0000000000089947 */ /* 0x000fea0003800000 */
[----:B------:R1:W-:Y:S04]  /*60a0*/  REDG.E.ADD.F32.FTZ.RN.STRONG.GPU desc[UR28][R128.64+-0x580], R199 ;  /* 0xfffa80c7800079a6 */ /* 0x0003e8000c10f39c */
[----:B0-----:R1:W-:Y:S02]  /*60b0*/  REDG.E.ADD.F32.FTZ.RN.STRONG.GPU desc[UR28][R126.64+-0x580], R215 ;  /* 0xfffa80d77e0079a6 */ /* 0x0013e4000c10f39c */
.L_x_7548:
[----:B------:R-:W-:Y:S05]  /*60c0*/  BSYNC B0 ;  /* 0x0000000000007941 */ /* 0x000fea0003800000 */
.L_x_7547:
[----:B-12---:R1:W2:Y:S01]  /*60d0*/  LDS R131, [R214+0x1380] ;  /* 0x00138000d6837984 */ /* 0x0062a20000000800 */
[----:B------:R-:W-:Y:S04]  /*60e0*/  BSSY B0, `(.L_x_7549) ;  /* 0x0000004000007945 */ /* 0x000fe80003800000 */
[----:B------:R-:W-:Y:S05]  /*60f0*/  @!P2 BRA `(.L_x_7550) ;  /* 0x000000000008a947 */ /* 0x000fea0003800000 */
[----:B------:R0:W-:Y:S04]  /*6100*/  REDG.E.ADD.F32.FTZ.RN.STRONG.GPU desc[UR28][R128.64+-0x500], R198 ;  /* 0xfffb00c6800079a6 */ /* 0x0001e8000c10f39c */
[----:B--2---:R2:W-:Y:S02]  /*6110*/  REDG.E.ADD.F32.FTZ.RN.STRONG.GPU desc[UR28][R126.64+-0x500], R131 ;  /* 0xfffb00837e0079a6 */ /* 0x0045e4000c10f39c */
.L_x_7550:
[----:B------:R-:W-:Y:S05]  /*6120*/  BSYNC B0 ;  /* 0x0000000000007941 */ /* 0x000fea0003800000 */
.L_x_7549:
[----:B------:R-:W0:Y:S01]  /*6130*/  LDS R213, [R213+0x1400] ;  /* 0x00140000d5d57984 */ /* 0x000e220000000800 */
[----:B------:R-:W-:Y:S04]  /*6140*/  BSSY B0, `(.L_x_7551) ;  /* 0x0000004000007945 */ /* 0x000fe80003800000 */
[----:B------:R-:W-:Y:S05]  /*6150*/  @!P3 BRA `(.L_x_7552) ;  /* 0x000000000008b947 */ /* 0x000fea0003800000 */
[----:B------:R1:W-:Y:S04]  /*6160*/  REDG.E.ADD.F32.FTZ.RN.STRONG.GPU desc[UR28][R128.64+-0x480], R197 ;  /* 0xfffb80c5800079a6 */ /* 0x0003e8000c10f39c */
[----:B0-----:R1:W-:Y:S02]  /*6170*/  REDG.E.ADD.F32.FTZ.RN.STRONG.GPU desc[UR28][R126.64+-0x480], R213 ;  /* 0xfffb80d57e0079a6 */ /* 0x0013e4000c10f39c */
.L_x_7552:
[----:B------:R-:W-:Y:S05]  /*6180*/  BSYNC B0 ;  /* 0x0000000000007941 */ /* 0x000fea0003800000 */
.L_x_7551:
[----:B--2---:R2:W0:Y:S01]  /*6190*/  LDS R131, [R212+0x1480] ;  /* 0x00148000d4837984 */ /* 0x0044220000000800 */
[----:B------:R-:W-:Y:S04]  /*61a0*/  BSSY B0, `(.L_x_7553) ;  /* 0x0000004000007945 */ /* 0x000fe80003800000 */
[----:B------:R-:W-:Y:S05]  /*61b0*/  @!P4 BRA `(.L_x_7554) ;  /* 0x000000000008c947 */ /* 0x000fea0003800000 */
[----:B------:R1:W-:Y:S04]  /*61c0*/  REDG.E.ADD.F32.FTZ.RN.STRONG.GPU desc[UR28][R128.64+-0x400], R196 ;  /* 0xfffc00c4800079a6 */ /* 0x0003e8000c10f39c */
[----:B0-----:R1:W-:Y:S02]  /*61d0*/  REDG.E.ADD.F32.FTZ.RN.STRONG.GPU desc[UR28][R126.64+-0x400], R131 ;  /* 0xfffc00837e0079a6 */ /* 0x0013e4000c10f39c */
.L_x_7554:
[----:B------:R-:W-:Y:S05]  /*61e0*/  BSYNC B0 ;  /* 0x0000000000007941 */ /* 0x000fea0003800000 */
.L_x_7553:
[----:B------:R-:W0:Y:S01]  /*61f0*/  LDS R211, [R211+0x1500] ;  /* 0x00150000d3d37984 */ /* 0x000e220000000800 */
[----:B------:R-:W-:Y:S04]  /*6200*/  BSSY B0, `(.L_x_7555) ;  /* 0x0000004000007945 */ /* 0x000fe80003800000 */
[----:B------:R-:W-:Y:S05]  /*6210*/  @!P5 BRA `(.L_x_7556) ;  /* 0x000000000008d947 */ /* 0x000fea0003800000 */
[----:B------:R1:W-:Y:S04]  /*6220*/  REDG.E.ADD.F32.FTZ.RN.STRONG.GPU desc[UR28][R128.64+-0x380], R195 ;  /* 0xfffc80c3800079a6 */ /* 0x0003e8000c10f39c */
[----:B0-----:R1:W-:Y:S02]  /*6230*/  REDG.E.ADD.F32.FTZ.RN.STRONG.GPU desc[UR28][R126.64+-0x380], R211 ;  /* 0xfffc80d37e0079a6 */ /* 0x0013e4000c10f39c */
.L_x_7556:
[----:B------:R-:W-:Y:S05]  /*6240*/  BSYNC B0 ;  /* 0x0000000000007941 */ /* 0x000fea0003800000 */
.L_x_7555:
[----:B01----:R0:W1:Y:S01]  /*6250*/  LDS R131, [R210+0x1580] ;  /* 0x00158000d2837984 */ /* 0x0030620000000800 */
        /* <DEDUP_REMOVED lines=9> */
[----:B-1----:R0:W-:Y:S02]  /*62f0*/  REDG.E.ADD.F32.FTZ.RN.STRONG.GPU desc[UR28][R126.64+-0x300], R131 ;  /* 0xfffd00837e0079a6 */ /* 0x0021e4000c10f39c */
.L_x_7558:
[----:B------:R-:W-:Y:S05]  /*6300*/  BSYNC B0 ;  /* 0x0000000000007941 */ /* 0x000fea0003800000 */
.L_x_7557:
[----:B------:R-:W0:Y:S01]  /*6310*/  LDS R209, [R209+0x1600] ;  /* 0x00160000d1d17984 */ /* 0x000e220000000800 */
[----:B------:R-:W-:Y:S04]  /*6320*/  BSSY B0, `(.L_x_7559) ;  /* 0x0000004000007945 */ /* 0x000fe80003800000 */
[----:B------:R-:W-:Y:S05]  /*6330*/  @!P1 BRA `(.L_x_7560) ;  /* 0x0000000000089947 */ /* 0x000fea0003800000 */
[----:B------:R1:W-:Y:S04]  /*6340*/  REDG.E.ADD.F32.FTZ.RN.STRONG.GPU desc[UR28][R128.64+-0x280], R193 ;  /* 0xfffd80c1800079a6 */ /* 0x0003e8000c10f39c */
[----:B0-----:R0:W-:Y:S02]  /*6350*/  REDG.E.ADD.F32.FTZ.RN.STRONG.GPU desc[UR28][R126.64+-0x280], R209 ;  /* 0xfffd80d17e0079a6 */ /* 0x0011e4000c10f39c */
.L_x_7560:
[----:B------:R-:W-:Y:S05]  /*6360*/  BSYNC B0 ;  /* 0x0000000000007941 */ /* 0x000fea0003800000 */
.L_x_7559:
[----:B01----:R0:W1:Y:S01]  /*6370*/  LDS R131, [R208+0x1680] ;  /* 0x00168000d0837984 */ /* 0x0030620000000800 */
[----:B------:R-:W-:Y:S04]  /*6380*/  BSSY B0, `(.L_x_7561) ;  /* 0x0000004000007945 */ /* 0x000fe80003800000 */
[----:B------:R-:W-:Y:S05]  /*6390*/  @!P2 BRA `(.L_x_7562) ;  /* 0x000000000008a947 */ /* 0x000fea0003800000 */
[----:B------:R0:W-:Y:S04]  /*63a0*/  REDG.E.ADD.F32.FTZ.RN.STRONG.GPU desc[UR28][R128.64+-0x200], R192 ;  /* 0xfffe00c0800079a6 */ /* 0x0001e8000c10f39c */
[----:B-1----:R0:W-:Y:S02]  /*63b0*/  REDG.E.ADD.F32.FTZ.RN.STRONG.GPU desc[UR28][R126.64+-0x200], R131 ;  /* 0xfffe00837e0079a6 */ /* 0x0021e4000c10f39c */
.L_x_7562:
[----:B------:R-:W-:Y:S05]  /*63c0*/  BSYNC B0 ;  /* 0x0000000000007941 */ /* 0x000fea0003800000 */
.L_x_7561:
[----:B------:R-:W0:Y:S01]  /*63d0*/  LDS R207, [R207+0x1700] ;  /* 0x00170000cfcf7984 */ /* 0x000e220000000800 */
[----:B------:R-:W-:Y:S04]  /*63e0*/  BSSY B0, `(.L_x_7563) ;  /* 0x0000004000007945 */ /* 0x000fe80003800000 */
[----:B------:R-:W-:Y:S05]  /*63f0*/  @!P3 BRA `(.L_x_7564) ;  /* 0x000000000008b947 */ /* 0x000fea0003800000 */
[----:B------:R1:W-:Y:S04]  /*6400*/  REDG.E.ADD.F32.FTZ.RN.STRONG.GPU desc[UR28][R128.64+-0x180], R191 ;  /* 0xfffe80bf800079a6 */ /* 0x0003e8000c10f39c */
[----:B0-----:R0:W-:Y:S02]  /*6410*/  REDG.E.ADD.F32.FTZ.RN.STRONG.GPU desc[UR28][R126.64+-0x180], R207 ;  /* 0xfffe80cf7e0079a6 */ /* 0x0011e4000c10f39c */
.L_x_7564:
[----:B------:R-:W-:Y:S05]  /*6420*/  BSYNC B0 ;  /* 0x0000000000007941 */ /* 0x000fea0003800000 */
.L_x_7563:
[----:B01----:R0:W1:Y:S01]  /*6430*/  LDS R131, [R206+0x1780] ;  /* 0x00178000ce837984 */ /* 0x0030620000000800 */
[----:B------:R-:W-:Y:S04]  /*6440*/  BSSY B0, `(.L_x_7565) ;  /* 0x0000004000007945 */ /* 0x000fe80003800000 */
[----:B------:R-:W-:Y:S05]  /*6450*/  @!P4 BRA `(.L_x_7566) ;  /* 0x000000000008c947 */ /* 0x000fea0003800000 */
[----:B------:R0:W-:Y:S04]  /*6460*/  REDG.E.ADD.F32.FTZ.RN.STRONG.GPU desc[UR28][R128.64+-0x100], R189 ;  /* 0xffff00bd800079a6 */ /* 0x0001e8000c10f39c */
[----:B-1----:R0:W-:Y:S02]  /*6470*/  REDG.E.ADD.F32.FTZ.RN.STRONG.GPU desc[UR28][R126.64+-0x100], R131 ;  /* 0xffff00837e0079a6 */ /* 0x0021e4000c10f39c */
.L_x_7566:
[----:B------:R-:W-:Y:S05]  /*6480*/  BSYNC B0 ;  /* 0x0000000000007941 */ /* 0x000fea0003800000 */
.L_x_7565:
[----:B01----:R0:W1:Y:S01]  /*6490*/  LDS R131, [R204+0x1800] ;  /* 0x00180000cc837984 */ /* 0x0030620000000800 */
[----:B------:R-:W-:Y:S04]  /*64a0*/  BSSY B0, `(.L_x_7567) ;  /* 0x0000004000007945 */ /* 0x000fe80003800000 */
[----:B------:R-:W-:Y:S05]  /*64b0*/  @!P5 BRA `(.L_x_7568) ;  /* 0x000000000008d947 */ /* 0x000fea0003800000 */
[----:B------:R0:W-:Y:S04]  /*64c0*/  REDG.E.ADD.F32.FTZ.RN.STRONG.GPU desc[UR28][R128.64+-0x80], R187 ;  /* 0xffff80bb800079a6 */ /* 0x0001e8000c10f39c */
[----:B-1----:R0:W-:Y:S02]  /*64d0*/  REDG.E.ADD.F32.FTZ.RN.STRONG.GPU desc[UR28][R126.64+-0x80], R131 ;  /* 0xffff80837e0079a6 */ /* 0x0021e4000c10f39c */
.L_x_7568:
[----:B------:R-:W-:Y:S05]  /*64e0*/  BSYNC B0 ;  /* 0x0000000000007941 */ /* 0x000fea0003800000 */
.L_x_7567:
[----:B0---4-:R-:W0:Y:S01]  /*64f0*/  SHFL.DOWN P1, R127, R220, 0x1, 0x1f ;  /* 0x08201f00dc7f7f89 */ /* 0x011e220000020000 */
[-C--:B------:R-:W-:Y:S01]  /*6500*/  FMUL.FTZ R126, R36, R11.reuse ;  /* 0x0000000b247e7220 */ /* 0x080fe20000410000 */
[----:B------:R-:W-:Y:S01]  /*6510*/  FMUL.FTZ R12, R12, R11 ;  /* 0x0000000b0c0c7220 */ /* 0x000fe20000410000 */
[CC--:B------:R-:W-:Y:S01]  /*6520*/  FMUL.FTZ R11, R36.reuse, R10.reuse ;  /* 0x0000000a240b7220 */ /* 0x0c0fe20000410000 */
[----:B------:R-:W-:Y:S01]  /*6530*/  FMUL.FTZ R13, R13, R10 ;  /* 0x0000000a0d0d7220 */ /* 0x000fe20000410000 */
[----:B------:R-:W-:Y:S01]  /*6540*/  FMUL.FTZ R126, R221, R126 ;  /* 0x0000007edd7e7220 */ /* 0x000fe20000410000 */
[-C--:B------:R-:W-:Y:S01]  /*6550*/  FFMA.FTZ R58, R75, R12.reuse, R58 ;  /* 0x0000000c4b3a7223 */ /* 0x080fe2000001003a */
[----:B------:R-:W-:Y:S01]  /*6560*/  FMUL.FTZ R10, R36, R9 ;  /* 0x00000009240a7220 */ /* 0x000fe20000410000 */
[----:B------:R-:W-:Y:S01]  /*6570*/  ISETP.NE.AND P2, PT, R169, RZ, PT ;  /* 0x000000ffa900720c */ /* 0x000fe20003f45270 */
[----:B------:R-:W-:Y:S01]  /*6580*/  FFMA.FTZ R126, R27, R12, R126 ;  /* 0x0000000c1b7e7223 */ /* 0x000fe2000001007e */
[----:B------:R-:W-:Y:S01]  /*6590*/  FMUL.FTZ R27, R222, R11 ;  /* 0x0000000bde1b7220 */ /* 0x000fe20000410000 */
[----:B------:R-:W-:Y:S01]  /*65a0*/  FMUL.FTZ R11, R14, R9 ;  /* 0x000000090e0b7220 */ /* 0x000fe20000410000 */
[----:B------:R-:W-:Y:S01]  /*65b0*/  FMUL.FTZ R223, R223, R10 ;  /* 0x0000000adfdf7220 */ /* 0x000fe20000410000 */
[CC--:B------:R-:W-:Y:S01]  /*65c0*/  FMUL.FTZ R9, R36.reuse, R8.reuse ;  /* 0x0000000824097220 */ /* 0x0c0fe20000410000 */
        /* <DEDUP_REMOVED lines=8> */
[-C--:B------:R-:W-:Y:S01]  /*6650*/  FFMA.FTZ R62, R79, R9.reuse, R62 ;  /* 0x000000094f3e7223 */ /* 0x080fe2000001003e */
[----:B------:R-:W-:Y:S01]  /*6660*/  FFMA.FTZ R30, R30, R9, R225 ;  /* 0x000000091e1e7223 */ /* 0x000fe200000100e1 */
[----:B0-----:R-:W-:Y:S01]  /*6670*/  @P1 FADD R127, R220, R127 ;  /* 0x0000007fdc7f1221 */ /* 0x001fe20000000000 */
[----:B------:R-:W-:Y:S01]  /*6680*/  FMUL.FTZ R6, R36, R5 ;  /* 0x0000000524067220 */ /* 0x000fe20000410000 */
[----:B------:R-:W-:Y:S01]  /*6690*/  FMUL.FTZ R226, R226, R7 ;  /* 0x00000007e2e27220 */ /* 0x000fe20000410000 */
[----:B------:R-:W-:Y:S01]  /*66a0*/  FMUL.FTZ R7, R18, R5 ;  /* 0x0000000512077220 */ /* 0x000fe20000410000 */
[C---:B------:R-:W-:Y:S01]  /*66b0*/  FMUL.FTZ R5, R36.reuse, R4 ;  /* 0x0000000424057220 */ /* 0x040fe20000410000 */
[----:B------:R-:W0:Y:S01]  /*66c0*/  SHFL.DOWN P1, R128, R127, 0x2, 0x1f ;  /* 0x08401f007f807f89 */ /* 0x000e220000020000 */
[----:B------:R-:W-:Y:S01]  /*66d0*/  FMUL.FTZ R227, R227, R6 ;  /* 0x00000006e3e37220 */ /* 0x000fe20000410000 */
[----:B------:R-:W-:Y:S01]  /*66e0*/  FMUL.FTZ R6, R19, R4 ;  /* 0x0000000413067220 */ /* 0x000fe20000410000 */
[----:B------:R-:W-:Y:S01]  /*66f0*/  FMUL.FTZ R4, R36, R3 ;  /* 0x0000000324047220 */ /* 0x000fe20000410000 */
[----:B------:R-:W-:Y:S01]  /*6700*/  FMUL.FTZ R228, R228, R5 ;  /* 0x00000005e4e47220 */ /* 0x000fe20000410000 */
[----:B------:R-:W-:Y:S01]  /*6710*/  FMUL.FTZ R5, R20, R3 ;  /* 0x0000000314057220 */ /* 0x000fe20000410000 */
[C---:B------:R-:W-:Y:S01]  /*6720*/  FMUL.FTZ R3, R36.reuse, R2 ;  /* 0x0000000224037220 */ /* 0x040fe20000410000 */
        /* <DEDUP_REMOVED lines=41> */
[----:B------:R-:W-:Y:S01]  /*69c0*/  FADD.FTZ R50, R29, R50 ;  /* 0x000000321d327221 */ /* 0x000fe20000010000 */
[----:B------:R-:W-:Y:S01]  /*69d0*/  FFMA.FTZ R63, R78, R8, R63 ;  /* 0x000000084e3f7223 */ /* 0x000fe2000001003f */
[----:B------:R-:W-:Y:S01]  /*69e0*/  FADD.FTZ R49, R30, R49 ;  /* 0x000000311e317221 */ /* 0x000fe20000010000 */
[----:B------:R-:W-:Y:S01]  /*69f0*/  FFMA.FTZ R64, R81, R7, R64 ;  /* 0x0000000751407223 */ /* 0x000fe20000010040 */
[----:B------:R-:W-:Y:S01]  /*6a00*/  FADD.FTZ R48, R31, R48 ;  /* 0x000000301f307221 */ /* 0x000fe20000010000 */
[----:B0-----:R-:W-:Y:S01]  /*6a10*/  @P1 FADD R129, R128, R129 ;  /* 0x0000008180811221 */ /* 0x001fe20000000000 */
[----:B------:R-:W-:Y:S01]  /*6a20*/  FFMA.FTZ R65, R80, R6, R65 ;  /* 0x0000000650417223 */ /* 0x000fe20000010041 */
[----:B------:R-:W-:Y:S01]  /*6a30*/  FADD.FTZ R47, R32, R47 ;  /* 0x0000002f202f7221 */ /* 0x000fe20000010000 */
[----:B------:R-:W-:Y:S01]  /*6a40*/  FFMA.FTZ R66, R83, R5, R66 ;  /* 0x0000000553427223 */ /* 0x000fe20000010042 */
[----:B------:R-:W-:Y:S01]  /*6a50*/  FADD.FTZ R46, R33, R46 ;  /* 0x0000002e212e7221 */ /* 0x000fe20000010000 */
[----:B------:R-:W0:Y:S01]  /*6a60*/  SHFL.DOWN P1, R12, R129, 0x8, 0x1f ;  /* 0x09001f00810c7f89 */ /* 0x000e220000020000 */
        /* <DEDUP_REMOVED lines=13> */
[----:B------:R0:W-:Y:S01]  /*6b40*/  @!P2 STS [UR16+0x18c4], R9 ;  /* 0x0018c409ff00a988 */ /* 0x0001e20008000810 */
[----:B------:R-:W-:Y:S06]  /*6b50*/  BAR.SYNC.DEFER_BLOCKING 0x0 ;  /* 0x0000000000007b1d */ /* 0x000fec0000010000 */
[----:B------:R-:W-:Y:S05]  /*6b60*/  @P0 BRA `(.L_x_7570) ;  /* 0x0000000000180947 */ /* 0x000fea0003800000 */
[----:B------:R-:W-:Y:S02]  /*6b70*/  UISETP.NE.AND UP0, UPT, UR23, UR50, UPT ;  /* 0x000000321700728c */ /* 0x000fe4000bf05270 */
[----:B------:R-:W-:-:S04]  /*6b80*/  ULEA UR17, UR5, UR16, 0x2 ;  /* 0x0000001005117291 */ /* 0x000fc8000f8e103f */
[----:B------:R-:W-:-:S13]  /*6b90*/  PLOP3.LUT P0, PT, PT, PT, UP0, 0x80, 0x0 ;  /* 0x000000000000781c */ /* 0x000fda0003f0f008 */
[----:B------:R-:W0:Y:S02]  /*6ba0*/  @P0 LDS R0, [UR17+0x2b78] ;  /* 0x002b7811ff000984 */ /* 0x000e240008000800 */
[----:B0-----:R-:W-:-:S05]  /*6bb0*/  @P0 FADD.FTZ R9, R9, R0 ;  /* 0x0000000009090221 */ /* 0x001fca0000010000 */
[----:B------:R4:W-:Y:S02]  /*6bc0*/  STS [UR17+0x2b78], R9 ;  /* 0x002b7809ff007988 */ /* 0x0009e40008000811 */
.L_x_7570:
[----:B------:R-:W-:Y:S05]  /*6bd0*/  BSYNC B0 ;  /* 0x0000000000007941 */ /* 0x000fea0003800000 */
.L_x_7569:
[----:B------:R-:W-:Y:S02]  /*6be0*/  UIADD3 UR5, UR5, 0x1, URZ ;  /* 0x0000000105057890 */ /* 0x000fe4000fffe03f */
[----:B------:R-:W-:Y:S02]  /*6bf0*/  UIADD3 UR6, UP1, UR6, 0x1, URZ ;  /* 0x0000000106067890 */ /* 0x000fe4000ff3e03f */
[----:B------:R-:W-:Y:S02]  /*6c00*/  UISETP.GE.AND UP0, UPT, UR5, UR51, UPT ;  /* 0x000000330500728c */ /* 0x000fe4000bf06270 */
[----:B------:R-:W-:-:S04]  /*6c10*/  UIADD3.X UR7, URZ, UR7, URZ, UP1, !UPT ;  /* 0x000000073f077290 */ /* 0x000fc80008ffe43f */
[----:B------:R-:W-:-:S13]  /*6c20*/  PLOP3.LUT P0, PT, PT, PT, UP0, 0x80, 0x0 ;  /* 0x000000000000781c */ /* 0x000fda0003f0f008 */
[----:B------:R-:W-:Y:S05]  /*6c30*/  @!P0 BRA `(.L_x_7571) ;  /* 0xffffffbc00188947 */ /* 0x000fea000383ffff */
.L_x_7534:
[----:B------:R-:W-:Y:S01]  /*6c40*/  BAR.SYNC.DEFER_BLOCKING 0x0 ;  /* 0x0000000000007b1d */ /* 0x000fe20000010000 */
[----:B------:R-:W-:Y:S01]  /*6c50*/  F2FP.F16.F32.PACK_AB R70, R70, R71 ;  /* 0x000000474646723e */ /* 0x000fe200000000ff */
[----:B------:R-:W-:Y:S01]  /*6c60*/  USHF.R.S32.HI UR12, URZ, 0x1f, UR18 ;  /* 0x0000001f3f0c7899 */ /* 0x000fe20008011412 */
[----:B------:R-:W-:Y:S01]  /*6c70*/  F2FP.F16.F32.PACK_AB R68, R68, R69 ;  /* 0x000000454444723e */ /* 0x000fe200000000ff */
[----:B------:R-:W-:Y:S01]  /*6c80*/  UIMAD UR5, UR4, -0x200, UR46 ;  /* 0xfffffe00040578a4 */ /* 0x000fe2000f8e022e */
[----:B------:R-:W-:Y:S01]  /*6c90*/  F2FP.F16.F32.PACK_AB R66, R66, R67 ;  /* 0x000000434242723e */ /* 0x000fe200000000ff */
[----:B------:R-:W-:Y:S01]  /*6ca0*/  ULDC.64 UR32, c[0x0][0x388] ;  /* 0x0000e20000207ab9 */ /* 0x000fe20000000a00 */
[----:B------:R-:W-:Y:S01]  /*6cb0*/  PRMT R0, R70, 0x7632, R0 ;  /* 0x0000763246007816 */ /* 0x000fe20000000000 */
[----:B------:R-:W-:Y:S01]  /*6cc0*/  UIMAD UR13, UR48, UR32, URZ ;  /* 0x00000020300d72a4 */ /* 0x000fe2000f8e023f */
[----:B------:R-:W-:Y:S01]  /*6cd0*/  PRMT R2, R68, 0x7632, R2 ;  /* 0x0000763244027816 */ /* 0x000fe20000000002 */
[----:B------:R-:W-:Y:S01]  /*6ce0*/  ULDC.64 UR26, c[0x0][0x3a8] ;  /* 0x0000ea00001a7ab9 */ /* 0x000fe20000000a00 */
[----:B------:R-:W-:Y:S01]  /*6cf0*/  PRMT R3, R66, 0x7632, R3 ;  /* 0x0000763242037816 */ /* 0x000fe20000000003 */
[----:B------:R-:W-:Y:S01]  /*6d00*/  UIMAD.WIDE.U32 UR6, UR47, UR32, URZ ;  /* 0x000000202f0672a5 */ /* 0x000fe2000f8e003f */
[----:B------:R-:W-:Y:S01]  /*6d10*/  ISETP.NE.AND P0, PT, R188, RZ, PT ;  /* 0x000000ffbc00720c */ /* 0x000fe20003f05270 */
[----:B------:R-:W-:Y:S01]  /*6d20*/  UIMAD UR30, UR48, UR26, URZ ;  /* 0x0000001a301e72a4 */ /* 0x000fe2000f8e023f */
[----:B------:R-:W-:Y:S01]  /*6d30*/  F2FP.F16.F32.PACK_AB R64, R64, R65 ;  /* 0x000000414040723e */ /* 0x000fe200000000ff */
        /* <DEDUP_REMOVED lines=8> */
[----:B------:R5:W-:Y:S01]  /*6dc0*/  STS.U16 [R140], R70 ;  /* 0x000000468c007388 */ /* 0x000be20000000400 */
[----:B------:R-:W-:-:S02]  /*6dd0*/  SHF.R.S32.HI R59, RZ, 0x1f, R116 ;  /* 0x0000001fff3b7819 */ /* 0x000fc40000011474 */
[----:B------:R-:W-:Y:S01]  /*6de0*/  PRMT R4, R56, 0x7632, R4 ;  /* 0x0000763238047816 */ /* 0x000fe20000000004 */
[----:B------:R0:W-:Y:S04]  /*6df0*/  STS.U16 [R140+0x2], R0 ;  /* 0x000002008c007388 */ /* 0x0001e80000000400 */
[----:B------:R1:W-:Y:S01]  /*6e00*/  STS.U16 [R140+0x6], R2 ;  /* 0x000006028c007388 */ /* 0x0003e20000000400 */
[----:B-----5:R-:W-:-:S03]  /*6e10*/  PRMT R70, R64, 0x7632, R70 ;  /* 0x0000763240467816 */ /* 0x020fc60000000046 */
[----:B------:R5:W-:Y:S01]  /*6e20*/  STS.U16 [R140+0xa], R3 ;  /* 0x00000a038c007388 */ /* 0x000be20000000400 */
[----:B0-----:R-:W-:-:S03]  /*6e30*/  PRMT R0, R62, 0x7632, R0 ;  /* 0x000076323e007816 */ /* 0x001fc60000000000 */
[----:B------:R-:W-:Y:S01]  /*6e40*/  STS.U16 [R140+0x4], R68 ;  /* 0x000004448c007388 */ /* 0x000fe20000000400 */
[----:B-1----:R-:W-:-:S03]  /*6e50*/  PRMT R2, R60, 0x7632, R2 ;  /* 0x000076323c027816 */ /* 0x002fc60000000002 */
[----:B------:R-:W-:Y:S01]  /*6e60*/  STS.U16 [R140+0x8], R66 ;  /* 0x000008428c007388 */ /* 0x000fe20000000400 */
[----:B-----5:R-:W-:-:S03]  /*6e70*/  PRMT R3, R58, 0x7632, R3 ;  /* 0x000076323a037816 */ /* 0x020fc60000000003 */
[----:B------:R-:W-:Y:S04]  /*6e80*/  STS.U16 [R140+0xc], R64 ;  /* 0x00000c408c007388 */ /* 0x000fe80000000400 */
        /* <DEDUP_REMOVED lines=12> */
[----:B----4-:R-:W-:Y:S01]  /*6f50*/  LDS.U16 R9, [R156] ;  /* 0x000000009c097984 */ /* 0x010fe20000000400 */
        /* <DEDUP_REMOVED lines=34> */
.L_x_7573:
[----:B------:R-:W-:Y:S05]  /*7180*/  BSYNC B0 ;  /* 0x0000000000007941 */ /* 0x000fea0003800000 */
.L_x_7572:
        /* <DEDUP_REMOVED lines=22> */
[----:B------:R-:W-:Y:S01]  /*72f0*/  FADD.FTZ R0, R40, R171 ;  /* 0x000000ab28007221 */ /* 0x000fe20000010000 */
[-C--:B------:R-:W-:Y:S01]  /*7300*/  ISETP.GE.AND P1, PT, R174, R57.reuse, PT ;  /* 0x00000039ae00720c */ /* 0x080fe20003f26270 */
[----:B------:R-:W-:Y:S01]  /*7310*/  UIADD3 UR13, UR7, UR27, URZ ;  /* 0x0000001b070d7290 */ /* 0x000fe2000fffe03f */
        /* <DEDUP_REMOVED lines=28> */
[----:B------:R-:W-:Y:S01]  /*74e0*/  @!P4 STG.E.U16 desc[UR28][R4.64+-0x180], R29 ;  /* 0xfffe801d0400c986 */ /* 0x000fe2000c10151c */
[----:B------:R-:W-:-:S03]  /*74f0*/  ISETP.GE.AND P4, PT, R158, R57, PT ;  /* 0x000000399e00720c */ /* 0x000fc60003f86270 */
[----:B------:R-:W-:Y:S04]  /*7500*/  @!P5 STG.E.U16 desc[UR28][R4.64+-0x140], R31 ;  /* 0xfffec01f0400d986 */ /* 0x000fe8000c10151c */
[----:B------:R-:W-:Y:S04]  /*7510*/  @!P6 STG.E.U16 desc[UR28][R4.64+-0x100], R33 ;  /* 0xffff00210400e986 */ /* 0x000fe8000c10151c */
[----:B------:R-:W-:Y:S01]  /*7520*/  @!P1 STG.E.U16 desc[UR28][R4.64+-0xc0], R35 ;  /* 0xffff402304009986 */ /* 0x000fe2000c10151c */
[----:B------:R-:W-:-:S03]  /*7530*/  IADD3 R0, P1, R116, -0x1e0, RZ ;  /* 0xfffffe2074007810 */ /* 0x000fc60007f3e0ff */
[----:B------:R-:W-:Y:S01]  /*7540*/  @!P2 STG.E.U16 desc[UR28][R4.64+-0x80], R37 ;  /* 0xffff80250400a986 */ /* 0x000fe2000c10151c */
[----:B0-----:R-:W-:-:S03]  /*7550*/  IADD3.X R25, R59, -0x1, RZ, P1, !PT ;  /* 0xffffffff3b197810 */ /* 0x001fc60000ffe4ff */
[----:B------:R-:W-:Y:S04]  /*7560*/  @!P3 STG.E.U16 desc[UR28][R4.64+-0x3c0], R11 ;  /* 0xfffc400b0400b986 */ /* 0x000fe8000c10151c */
[----:B------:R0:W-:Y:S01]  /*7570*/  @!P4 STG.E.U16 desc[UR28][R4.64+-0x40], R39 ;  /* 0xffffc0270400c986 */ /* 0x0001e2000c10151c */
[----:B------:R-:W-:Y:S01]  /*7580*/  BAR.SYNC.DEFER_BLOCKING 0x0 ;  /* 0x0000000000007b1d */ /* 0x000fe20000010000 */
[----:B0-----:R-:W-:Y:S01]  /*7590*/  F2FP.F16.F32.PACK_AB R4, R47, R46 ;  /* 0x0000002e2f04723e */ /* 0x001fe200000000ff */
[----:B------:R-:W-:Y:S01]  /*75a0*/  FADD.FTZ R46, R45, R46 ;  /* 0x0000002e2d2e7221 */ /* 0x000fe20000010000 */
[----:B------:R-:W-:Y:S02]  /*75b0*/  F2FP.F16.F32.PACK_AB R5, R49, R48 ;  /* 0x000000303105723e */ /* 0x000fe400000000ff */
[----:B------:R-:W-:Y:S01]  /*75c0*/  PRMT R9, R4, 0x7610, R9 ;  /* 0x0000761004097816 */ /* 0x000fe20000000009 */
[----:B------:R-:W-:Y:S01]  /*75d0*/  FADD.FTZ R47, R46, R47 ;  /* 0x0000002f2e2f7221 */ /* 0x000fe20000010000 */
[----:B------:R-:W-:-:S02]  /*75e0*/  PRMT R10, R5, 0x7610, R10 ;  /* 0x00007610050a7816 */ /* 0x000fc4000000000a */
        /* <DEDUP_REMOVED lines=66> */
.L_x_7575:
[----:B------:R-:W-:Y:S05]  /*7a10*/  BSYNC B0 ;  /* 0x0000000000007941 */ /* 0x000fea0003800000 */
.L_x_7574:
        /* <DEDUP_REMOVED lines=58> */
.L_x_7532:
[----:B------:R-:W-:Y:S02]  /*7dc0*/  ULDC.64 UR4, c[0x0][0x3d8] ;  /* 0x0000f60000047ab9 */ /* 0x000fe40000000a00 */
[----:B------:R-:W-:-:S04]  /*7dd0*/  ISETP.NE.U32.AND P0, PT, RZ, UR4, PT ;  /* 0x00000004ff007c0c */ /* 0x000fc8000bf05070 */
[----:B------:R-:W-:-:S13]  /*7de0*/  ISETP.NE.AND.EX P0, PT, RZ, UR5, PT, P0 ;  /* 0x00000005ff007c0c */ /* 0x000fda000bf05300 */
[----:B------:R-:W-:Y:S05]  /*7df0*/  @!P0 BRA `(.L_x_7577) ;  /* 0x0000000000648947 */ /* 0x000fea0003800000 */
[----:B0-----:R-:W0:Y:S01]  /*7e00*/  SHFL.DOWN P0, R3, R190, 0x1, 0x1f ;  /* 0x08201f00be037f89 */ /* 0x001e220000000000 */
[----:B------:R-:W-:Y:S01]  /*7e10*/  BSSY B0, `(.L_x_7577) ;  /* 0x0000017000007945 */ /* 0x000fe20003800000 */
[----:B------:R-:W1:Y:S01]  /*7e20*/  S2R R4, SR_LANEID ;  /* 0x0000000000047919 */ /* 0x000e620000000000 */
[----:B------:R-:W4:Y:S01]  /*7e30*/  S2R R6, SR_TID.X ;  /* 0x0000000000067919 */ /* 0x000f220000002100 */
        /* <DEDUP_REMOVED lines=13> */
[----:B----4-:R-:W-:-:S04]  /*7f10*/  ISETP.NE.AND P0, PT, R6, RZ, PT ;  /* 0x000000ff0600720c */ /* 0x010fc80003f05270 */
[----:B------:R0:W-:Y:S01]  /*7f20*/  @!P1 STS [R4+0x18c4], R7 ;  /* 0x0018c40704009388 */ /* 0x0001e20000000800 */
[----:B------:R-:W-:Y:S08]  /*7f30*/  BAR.SYNC.DEFER_BLOCKING 0x0 ;  /* 0x0000000000007b1d */ /* 0x000ff00000010000 */
[----:B------:R-:W-:Y:S05]  /*7f40*/  @P0 BRA `(.L_x_7578) ;  /* 0x00000000000c0947 */ /* 0x000fea0003800000 */
[----:B------:R-:W-:Y:S02]  /*7f50*/  MOV R2, UR10 ;  /* 0x0000000a00027c02 */ /* 0x000fe40008000f00 */
[----:B------:R-:W-:-:S05]  /*7f60*/  MOV R3, UR11 ;  /* 0x0000000b00037c02 */ /* 0x000fca0008000f00 */
[----:B------:R1:W-:Y:S02]  /*7f70*/  REDG.E.ADD.F32.FTZ.RN.STRONG.GPU desc[UR28][R2.64], R7 ;  /* 0x00000007020079a6 */ /* 0x0003e4000c10f39c */
.L_x_7578:
[----:B------:R-:W-:Y:S05]  /*7f80*/  BSYNC B0 ;  /* 0x0000000000007941 */ /* 0x000fea0003800000 */
.L_x_7577:
[----:B------:R-:W-:Y:S01]  /*7f90*/  ULDC.64 UR4, c[0x0][0x3f8] ;  /* 0x0000fe0000047ab9 */ /* 0x000fe20000000a00 */
[----:B------:R-:W-:Y:S01]  /*7fa0*/  BSSY B0, `(.L_x_7579) ;  /* 0x000001f000007945 */ /* 0x000fe20003800000 */
[----:B------:R-:W-:-:S04]  /*7fb0*/  ISETP.NE.U32.AND P0, PT, RZ, UR4, PT ;  /* 0x00000004ff007c0c */ /* 0x000fc8000bf05070 */
[----:B------:R-:W-:-:S13]  /*7fc0*/  ISETP.NE.AND.EX P0, PT, RZ, UR5, PT, P0 ;  /* 0x00000005ff007c0c */ /* 0x000fda000bf05300 */
[----:B------:R-:W-:Y:S05]  /*7fd0*/  @!P0 BRA `(.L_x_7580) ;  /* 0x0000000000688947 */ /* 0x000fea0003800000 */
[----:B------:R-:W-:Y:S06]  /*7fe0*/  BAR.SYNC.DEFER_BLOCKING 0x0 ;  /* 0x0000000000007b1d */ /* 0x000fec0000010000 */
[----:B------:R-:W4:Y:S01]  /*7ff0*/  SHFL.DOWN P0, R0, R171, 0x1, 0x1f ;  /* 0x08201f00ab007f89 */ /* 0x000f220000000000 */
[----:B0-----:R-:W0:Y:S01]  /*8000*/  S2R R4, SR_LANEID ;  /* 0x0000000000047919 */ /* 0x001e220000000000 */
[----:B-1----:R-:W1:Y:S01]  /*8010*/  S2R R7, SR_TID.X ;  /* 0x0000000000077919 */ /* 0x002e620000002100 */
        /* <DEDUP_REMOVED lines=20> */
[----:B------:R-:W-:Y:S01]  /*8160*/  IMAD.MOV.U32 R7, RZ, RZ, RZ ;  /* 0x000000ffff077224 */ /* 0x000fe200078e00ff */
[----:B------:R-:W-:Y:S06]  /*8170*/  BRA `(.L_x_7581) ;  /* 0x0000000000047947 */ /* 0x000fec0003800000 */
.L_x_7580:
[----:B01----:R-:W0:Y:S02]  /*8180*/  S2R R7, SR_TID.X ;  /* 0x0000000000077919 */ /* 0x003e240000002100 */
.L_x_7581:
[----:B------:R-:W-:Y:S05]  /*8190*/  BSYNC B0 ;  /* 0x0000000000007941 */ /* 0x000fea0003800000 */
.L_x_7579:
        /* <DEDUP_REMOVED lines=15> */
.L_x_7582:
[C---:B------:R-:W-:Y:S02]  /*8290*/  LEA R0, R7.reuse, UR7, 0x2 ;  /* 0x0000000707007c11 */ /* 0x040fe4000f8e10ff */
[----:B----4-:R-:W-:Y:S02]  /*82a0*/  SHF.R.S32.HI R2, RZ, 0x1f, R7 ;  /* 0x0000001fff027819 */ /* 0x010fe40000011407 */
[----:B01----:R-:W-:Y:S01]  /*82b0*/  MOV R4, UR4 ;  /* 0x0000000400047c02 */ /* 0x003fe20008000f00 */
        /* <DEDUP_REMOVED lines=15> */
.L_x_7583:
        /* <DEDUP_REMOVED lines=13> */
.L_x_10988:


//--------------------- .text._Z25selective_scan_bwd_kernelI32Selective_Scan_bwd_kernel_traitsILi32ELi16ELb0ELb1ELb1ELb0ELb1EN3c104HalfEfEEv12SSMParamsBwd --------------------------
	.section	.text._Z25selective_scan_bwd_kernelI32Selective_Scan_bwd_kernel_traitsILi32ELi16ELb0ELb1ELb1ELb0ELb1EN3c104HalfEfEEv12SSMParamsBwd,"ax",@progbits
	.align	128
        .global         _Z25selective_scan_bwd_kernelI32Selective_Scan_bwd_kernel_traitsILi32ELi16ELb0ELb1ELb1ELb0ELb1EN3c104HalfEfEEv12SSMParamsBwd
        .type           _Z25selective_scan_bwd_kernelI32Selective_Scan_bwd_kernel_traitsILi32ELi16ELb0ELb1ELb1ELb0ELb1EN3c104HalfEfEEv12SSMParamsBwd,@function
        .size           _Z25selective_scan_bwd_kernelI32Selective_Scan_bwd_kernel_traitsILi32ELi16ELb0ELb1ELb1ELb0ELb1EN3c104HalfEfEEv12SSMParamsBwd,(.L_x_10989 - _Z25selective_scan_bwd_kernelI32Selective_Scan_bwd_kernel_traitsILi32ELi16ELb0ELb1ELb1ELb0ELb1EN3c104HalfEfEEv12SSMParamsBwd)
        .other          _Z25selective_scan_bwd_kernelI32Selective_Scan_bwd_kernel_traitsILi32ELi16ELb0ELb1ELb1ELb0ELb1EN3c104HalfEfEEv12SSMParamsBwd,@"STO_CUDA_ENTRY STV_DEFAULT"
_Z25selective_scan_bwd_kernelI32Selective_Scan_bwd_kernel_traitsILi32ELi16ELb0ELb1ELb1ELb0ELb1EN3c104HalfEfEEv12SSMParamsBwd:
.text._Z25selective_scan_bwd_kernelI32Selective_Scan_bwd_kernel_traitsILi32ELi16ELb0ELb1ELb1ELb0ELb1EN3c104HalfEfEEv12SSMParamsBwd:
        /* <DEDUP_REMOVED lines=72> */
[----:B------:R-:W-:Y:S01]  /*0480*/  UIMAD UR24, UR31, UR5, UR24 ;  /* 0x000000051f1872a4 */ /* 0x000fe2000f8e0218 */
[----:B------:R-:W-:Y:S01]  /*0490*/  UMOV UR7, URZ ;  /* 0x0000003f00077c82 */ /* 0x000fe20008000000 */
[----:B------:R-:W-:Y:S02]  /*04a0*/  UIMAD.WIDE.U32 UR16, UR31, UR10, URZ ;  /* 0x0000000a1f1072a5 */ /* 0x000fe4000f8e003f */
[----:B------:R-:W-:Y:S01]  /*04b0*/  ISETP.GT.U32.AND P1, PT, R7, R0, PT ;  /* 0x000000000700720c */ /* 0x000fe20003f24070 */
[----:B------:R-:W-:Y:S01]  /*04c0*/  ULDC.64 UR4, c[0x0][0x260] ;  /* 0x0000980000047ab9 */ /* 0x000fe20000000a00 */
[----:B------:R-:W-:Y:S02]  /*04d0*/  @UP1 ULEA.HI.X UR7, UR8, UR29, UR25, 0x2, UP3 ;  /* 0x0000001d08071291 */ /* 0x000fe400098f1419 */
[----:B------:R-:W-:Y:S01]  /*04e0*/  UIMAD UR9, UR30, UR4, URZ ;  /* 0x000000041e0972a4 */ /* 0x000fe2000f8e023f */
[----:B------:R-:W-:Y:S01]  /*04f0*/  ULDC.64 UR28, c[0x0][0x288] ;  /* 0x0000a200001c7ab9 */ /* 0x000fe20000000a00 */
[----:B------:R-:W-:-:S02]  /*0500*/  UIMAD.WIDE.U32 UR10, UR31, UR4, URZ ;  /* 0x000000041f0a72a5 */ /* 0x000fc4000f8e003f */
[----:B------:R-:W-:Y:S01]  /*0510*/  UIADD3 UR19, UR19, UR20, URZ ;  /* 0x0000001413137290 */ /* 0x000fe2000fffe03f */
[----:B------:R-:W-:Y:S01]  /*0520*/  UMOV UR4, URZ ;  /* 0x0000003f00047c82 */ /* 0x000fe20008000000 */
[----:B------:R-:W-:-:S03]  /*0530*/  UIMAD UR21, UR25, UR28, URZ ;  /* 0x0000001c191572a4 */ /* 0x000fc6000f8e023f */
[-C--:B------:R-:W-:Y:S01]  /*0540*/  @!P1 IADD3 R0, R0, -R7.reuse, RZ ;  /* 0x8000000700009210 */ /* 0x080fe20007ffe0ff */
[----:B------:R-:W-:Y:S01]  /*0550*/  UIMAD UR20, UR25, UR36, URZ ;  /* 0x00000024191472a4 */ /* 0x000fe2000f8e023f */
[----:B------:R-:W-:Y:S01]  /*0560*/  @!P1 IADD3 R171, R171, 0x1, RZ ;  /* 0x00000001abab9810 */ /* 0x000fe20007ffe0ff */
[----:B------:R-:W-:Y:S01]  /*0570*/  @UP2 ULEA UR4, UP4, UR8, UR34, 0x2 ;  /* 0x0000002208042291 */ /* 0x000fe2000f88103f */
[----:B------:R-:W-:Y:S01]  /*0580*/  ISETP.GE.U32.AND P0, PT, R0, R7, PT ;  /* 0x000000070000720c */ /* 0x000fe20003f06070 */
[----:B------:R-:W-:Y:S01]  /*0590*/  UIADD3 UR17, UR17, UR22, URZ ;  /* 0x0000001611117290 */ /* 0x000fe2000fffe03f */
[C---:B------:R-:W-:Y:S01]  /*05a0*/  LOP3.LUT R0, R8.reuse, UR8, RZ, 0x3c, !PT ;  /* 0x0000000808007c12 */ /* 0x040fe2000f8e3cff */
[----:B------:R-:W3:Y:S01]  /*05b0*/  LDC.64 R6, c[0x0][0x258] ;  /* 0x00009600ff067b82 */ /* 0x000ee20000000a00 */
[----:B------:R-:W-:Y:S01]  /*05c0*/  ISETP.NE.AND P1, PT, R8, RZ, PT ;  /* 0x000000ff0800720c */ /* 0x000fe20003f25270 */
[----:B------:R-:W-:Y:S01]  /*05d0*/  UIMAD UR9, UR31, UR5, UR9 ;  /* 0x000000051f0972a4 */ /* 0x000fe2000f8e0209 */
[----:B------:R-:W-:Y:S01]  /*05e0*/  ISETP.GE.AND P2, PT, R0, RZ, PT ;  /* 0x000000ff0000720c */ /* 0x000fe20003f46270 */
[----:B------:R-:W-:Y:S01]  /*05f0*/  UIMAD UR34, UR8, UR29, UR21 ;  /* 0x0000001d082272a4 */ /* 0x000fe2000f8e0215 */
[----:B------:R-:W-:Y:S01]  /*0600*/  UMOV UR5, URZ ;  /* 0x0000003f00057c82 */ /* 0x000fe20008000000 */
[----:B------:R-:W-:-:S02]  /*0610*/  UIMAD.WIDE.U32 UR22, UR8, UR28, UR18 ;  /* 0x0000001c081672a5 */ /* 0x000fc4000f8e0012 */
[----:B------:R-:W-:Y:S02]  /*0620*/  @UP2 ULEA.HI.X UR5, UR8, UR35, UR25, 0x2, UP4 ;  /* 0x0000002308052291 */ /* 0x000fe4000a0f1419 */
[----:B------:R-:W-:Y:S01]  /*0630*/  @P0 IADD3 R171, R171, 0x1, RZ ;  /* 0x00000001abab0810 */ /* 0x000fe20007ffe0ff */
[----:B------:R-:W-:Y:S02]  /*0640*/  UIMAD.WIDE.U32 UR28, UR8, UR36, UR16 ;  /* 0x00000024081c72a5 */ /* 0x000fe4000f8e0010 */
[----:B------:R-:W-:Y:S02]  /*0650*/  UIMAD UR35, UR8, UR37, UR20 ;  /* 0x00000025082372a4 */ /* 0x000fe4000f8e0214 */
[----:B------:R-:W-:Y:S01]  /*0660*/  ULEA UR36, UR32, 0xfffffe00, 0x9 ;  /* 0xfffffe0020247891 */ /* 0x000fe2000f8e483f */
[----:B------:R-:W-:Y:S01]  /*0670*/  @!P2 IADD3 R171, -R171, RZ, RZ ;  /* 0x000000ffababa210 */ /* 0x000fe20007ffe1ff */
[----:B------:R-:W-:Y:S01]  /*0680*/  ULDC.64 UR20, c[0x0][0x330] ;  /* 0x0000cc0000147ab9 */ /* 0x000fe20000000a00 */
[----:B------:R-:W-:Y:S01]  /*0690*/  @!P1 LOP3.LUT R171, RZ, R8, RZ, 0x33, !PT ;  /* 0x00000008ffab9212 */ /* 0x000fe200078e33ff */
[----:B------:R-:W-:-:S02]  /*06a0*/  UIMAD UR37, UR25, UR20, URZ ;  /* 0x00000014192572a4 */ /* 0x000fc4000f8e023f */
[----:B------:R-:W-:Y:S01]  /*06b0*/  USHF.R.S32.HI UR25, URZ, 0x1f, UR36 ;  /* 0x0000001f3f197899 */ /* 0x000fe20008011424 */
[----:B------:R-:W-:Y:S01]  /*06c0*/  SHF.R.S32.HI R3, RZ, 0x1f, R171 ;  /* 0x0000001fff037819 */ /* 0x000fe200000114ab */
[----:B------:R-:W-:Y:S02]  /*06d0*/  UIADD3 UR22, UP1, UR36, UR22, URZ ;  /* 0x0000001624167290 */ /* 0x000fe4000ff3e03f */
[----:B------:R-:W-:Y:S01]  /*06e0*/  UIADD3 UR15, UR15, UR33, URZ ;  /* 0x000000210f0f7290 */ /* 0x000fe2000fffe03f */
[----:B------:R-:W-:Y:S01]  /*06f0*/  ULDC.64 UR18, c[0x0][0x2f0] ;  /* 0x0000bc0000127ab9 */ /* 0x000fe20000000a00 */
[----:B------:R-:W-:Y:S01]  /*0700*/  UIMAD UR37, UR8, UR21, UR37 ;  /* 0x00000015082572a4 */ /* 0x000fe2000f8e0225 */
[C---:B--2---:R-:W-:Y:S01]  /*0710*/  IMAD R2, R3.reuse, R4, RZ ;  /* 0x0000000403027224 */ /* 0x044fe200078e02ff */
[----:B------:R-:W-:Y:S01]  /*0720*/  UIADD3.X UR23, UR25, UR23, UR34, UP1, !UPT ;  /* 0x0000001719177290 */ /* 0x000fe20008ffe422 */
[----:B---3--:R-:W-:Y:S01]  /*0730*/  IMAD R0, R3, R6, RZ ;  /* 0x0000000603007224 */ /* 0x008fe200078e02ff */
[----:B------:R-:W-:Y:S01]  /*0740*/  UIADD3 UR21, UP2, UR36, UR28, URZ ;  /* 0x0000001c24157290 */ /* 0x000fe2000ff5e03f */
[C---:B------:R-:W-:Y:S01]  /*0750*/  IMAD R9, R171.reuse, R5, R2 ;  /* 0x00000005ab097224 */ /* 0x040fe200078e0202 */
[----:B------:R-:W-:Y:S01]  /*0760*/  ULEA UR18, UP1, UR22, UR18, 0x1 ;  /* 0x0000001216127291 */ /* 0x000fe2000f82083f */
[----:B------:R-:W-:Y:S01]  /*0770*/  IMAD R7, R171, R7, R0 ;  /* 0x00000007ab077224 */ /* 0x000fe200078e0200 */
[----:B------:R-:W-:Y:S01]  /*0780*/  UIMAD.WIDE.U32 UR14, UR8, UR20, UR14 ;  /* 0x00000014080e72a5 */ /* 0x000fe2000f8e000e */
[----:B------:R-:W-:Y:S01]  /*0790*/  ULDC.64 UR16, c[0x0][0x2f8] ;  /* 0x0000be0000107ab9 */ /* 0x000fe20000000a00 */
[----:B------:R-:W-:-:S02]  /*07a0*/  UIADD3.X UR28, UR25, UR29, UR35, UP2, !UPT ;  /* 0x0000001d191c7290 */ /* 0x000fc400097fe423 */
[----:B------:R-:W-:Y:S02]  /*07b0*/  ULEA.HI.X UR19, UR22, UR19, UR23, 0x1, UP1 ;  /* 0x0000001316137291 */ /* 0x000fe400088f0c17 */
[----:B------:R-:W-:Y:S02]  /*07c0*/  UIADD3 UR13, UR13, UR24, URZ ;  /* 0x000000180d0d7290 */ /* 0x000fe4000fffe03f */
[----:B------:R-:W-:Y:S02]  /*07d0*/  ULEA UR16, UP2, UR21, UR16, 0x1 ;  /* 0x0000001015107291 */ /* 0x000fe4000f84083f */
[----:B------:R-:W-:Y:S01]  /*07e0*/  UIADD3 UR20, UP1, UR36, UR14, URZ ;  /* 0x0000000e24147290 */ /* 0x000fe2000ff3e03f */
[----:B------:R-:W-:Y:S01]  /*07f0*/  ULDC.64 UR22, c[0x0][0x3b8] ;  /* 0x0000ee0000167ab9 */ /* 0x000fe20000000a00 */
[----:B------:R-:W-:Y:S01]  /*0800*/  ULEA.HI.X UR21, UR21, UR17, UR28, 0x1, UP2 ;  /* 0x0000001115157291 */ /* 0x000fe200090f0c1c */
[----:B------:R-:W-:Y:S01]  /*0810*/  IMAD.WIDE.U32 R2, R171, R6, UR12 ;  /* 0x0000000cab027e25 */ /* 0x000fe2000f8e0006 */
[----:B------:R-:W-:-:S02]  /*0820*/  UIADD3.X UR14, UR25, UR15, UR37, UP1, !UPT ;  /* 0x0000000f190e7290 */ /* 0x000fc40008ffe425 */
[----:B------:R-:W-:Y:S02]  /*0830*/  ULEA UR17, UP1, UR20, UR22, 0x1 ;  /* 0x0000001614117291 */ /* 0x000fe4000f82083f */
[----:B------:R-:W-:Y:S01]  /*0840*/  UIADD3 UR11, UR11, UR9, URZ ;  /* 0x000000090b0b7290 */ /* 0x000fe2000fffe03f */
[----:B------:R-:W-:Y:S01]  /*0850*/  IADD3 R163, P0, R2, UR36, RZ ;  /* 0x0000002402a37c10 */ /* 0x000fe2000ff1e0ff */
[----:B------:R-:W-:Y:S01]  /*0860*/  ULEA.HI.X UR20, UR20, UR23, UR14, 0x1, UP1 ;  /* 0x0000001714147291 */ /* 0x000fe200088f0c0e */
[----:B------:R-:W-:Y:S01]  /*0870*/  IADD3 R2, R3, R7, RZ ;  /* 0x0000000703027210 */ /* 0x000fe20007ffe0ff */
[----:B------:R-:W-:Y:S01]  /*0880*/  @UP0 ULDC UR9, c[0x0][0x214] ;  /* 0x0000850000090ab9 */ /* 0x000fe20000000800 */
[----:B------:R-:W-:Y:S01]  /*0890*/  UISETP.GE.AND UP1, UPT, UR32, 0x1, UPT ;  /* 0x000000012000788c */ /* 0x000fe2000bf26270 */
[----:B------:R-:W-:Y:S01]  /*08a0*/  IMAD.WIDE.U32 R4, R171, R4, UR10 ;  /* 0x0000000aab047e25 */ /* 0x000fe2000f8e0004 */
[----:B------:R-:W-:Y:S01]  /*08b0*/  @UP0 UIMAD UR9, UR31, UR9, UR8 ;  /* 0x000000091f0902a4 */ /* 0x000fe2000f8e0208 */
[----:B------:R-:W-:Y:S01]  /*08c0*/  IADD3.X R2, R2, UR25, RZ, P0, !PT ;  /* 0x0000001902027c10 */ /* 0x000fe200087fe4ff */
[----:B------:R-:W-:Y:S01]  /*08d0*/  @UP0 ULDC UR12, c[0x0][0x21c] ;  /* 0x00008700000c0ab9 */ /* 0x000fe20000000800 */
[----:B------:R-:W-:Y:S01]  /*08e0*/  @UP0 ULDC.64 UR10, c[0x0][0x310] ;  /* 0x0000c400000a0ab9 */ /* 0x000fe20000000a00 */
[----:B------:R-:W-:Y:S01]  /*08f0*/  @UP0 UIMAD UR9, UR9, UR32, URZ ;  /* 0x00000020090902a4 */ /* 0x000fe2000f8e023f */
[----:B------:R-:W-:Y:S01]  /*0900*/  PLOP3.LUT P0, PT, PT, PT, UP1, 0x80, 0x0 ;  /* 0x000000000000781c */ /* 0x000fe20003f0f018 */
[----:B------:R-:W-:Y:S01]  /*0910*/  UMOV UR13, UR7 ;  /* 0x00000007000d7c82 */ /* 0x000fe20008000000 */
[----:B------:R-:W-:Y:S01]  /*0920*/  IADD3 R159, P2, R4, UR36, RZ ;  /* 0x00000024049f7c10 */ /* 0x000fe2000ff5e0ff */
[----:B------:R-:W-:Y:S01]  /*0930*/  @UP0 UIMAD UR9, UR9, UR12, URZ ;  /* 0x0000000c090902a4 */ /* 0x000fe2000f8e023f */
[----:B------:R-:W-:Y:S01]  /*0940*/  IADD3 R0, R5, R9, RZ ;  /* 0x0000000905007210 */ /* 0x000fe20007ffe0ff */
[----:B------:R-:W-:Y:S01]  /*0950*/  UMOV UR14, UR4 ;  /* 0x00000004000e7c82 */ /* 0x000fe20008000000 */
[----:B0-----:R-:W-:Y:S01]  /*0960*/  LEA R165, P1, R163, R10, 0x1 ;  /* 0x0000000aa3a57211 */ /* 0x001fe200078208ff */
[----:B------:R-:W-:Y:S01]  /*0970*/  @UP0 UIMAD.WIDE UR10, UR9, 0x8, UR10 ;  /* 0x00000008090a08a5 */ /* 0x000fe2000f8e020a */
[----:B-1----:R-:W-:Y:S01]  /*0980*/  LEA R161, P3, R159, R12, 0x1 ;  /* 0x0000000c9fa17211 */ /* 0x002fe200078608ff */
[----:B------:R-:W-:Y:S01]  /*0990*/  UMOV UR12, UR6 ;  /* 0x00000006000c7c82 */ /* 0x000fe20008000000 */
[----:B------:R-:W-:Y:S01]  /*09a0*/  IADD3.X R0, R0, UR25, RZ, P2, !PT ;  /* 0x0000001900007c10 */ /* 0x000fe200097fe4ff */
[----:B------:R-:W-:Y:S01]  /*09b0*/  UMOV UR15, UR5 ;  /* 0x00000005000f7c82 */ /* 0x000fe20008000000 */
[----:B------:R-:W-:-:S02]  /*09c0*/  LEA.HI.X R163, R163, R11, R2, 0x1, P1 ;  /* 0x0000000ba3a37211 */ /* 0x000fc400008f0c02 */
        /* <DEDUP_REMOVED lines=12> */
[----:B------:R-:W-:Y:S01]  /*0a90*/  UMOV UR16, UR20 ;  /* 0x0000001400107c82 */ /* 0x000fe20008000000 */
[----:B------:R-:W-:Y:S01]  /*0aa0*/  UMOV UR4, URZ ;  /* 0x0000003f00047c82 */ /* 0x000fe20008000000 */
        /* <DEDUP_REMOVED lines=19> */
.L_x_7632:
[----:B------:R-:W-:Y:S01]  /*0be0*/  ULDC UR38, c[0x0][0x224] ;  /* 0x0000890000267ab9 */ /* 0x000fe20000000800 */
[----:B------:R-:W-:Y:S01]  /*0bf0*/  ULDC UR5, c[0x0][0x218] ;  /* 0x0000860000057ab9 */ /* 0x000fe20000000800 */
[----:B------:R-:W-:Y:S01]  /*0c00*/  UIADD3 UR34, -UR4, UR38, URZ ;  /* 0x0000002604227290 */ /* 0x000fe2000fffe13f */
[C---:B0-----:R-:W-:Y:S02]  /*0c10*/  LEA R2, P1, R116.reuse, UR9, 0x1 ;  /* 0x0000000974027c11 */ /* 0x041fe4000f8208ff */
[----:B------:R-:W-:Y:S01]  /*0c20*/  PRMT R0, RZ, 0x7610, R0 ;  /* 0x00007610ff007816 */ /* 0x000fe20000000000 */
[----:B------:R-:W-:Y:S01]  /*0c30*/  ULEA UR35, UR34, 0xfffffe00, 0x9 ;  /* 0xfffffe0022237891 */ /* 0x000fe2000f8e483f */
[----:B------:R-:W-:Y:S02]  /*0c40*/  LEA.HI.X R3, R116, UR7, R117, 0x1, P1 ;  /* 0x0000000774037c11 */ /* 0x000fe400088f0c75 */
        /* <DEDUP_REMOVED lines=17> */
[----:B------:R-:W-:-:S04]  /*0d60*/  MOV R157, UR5 ;  /* 0x00000005009d7c02 */ /* 0x000fc80008000f00 */
[-C--:B------:R-:W-:Y:S01]  /*0d70*/  ISETP.GE.AND P0, PT, R116, R157.reuse, PT ;  /* 0x0000009d7400720c */ /* 0x080fe20003f06270 */
[----:B------:R-:W-:Y:S01]  /*0d80*/  UMOV UR20, 0x400 ;  /* 0x0000040000147882 */ /* 0x000fe20000000000 */
[-C--:B------:R-:W-:Y:S01]  /*0d90*/  ISETP.GE.AND P1, PT, R182, R157.reuse, PT ;  /* 0x0000009db600720c */ /* 0x080fe20003f26270 */
[----:B------:R-:W-:Y:S01]  /*0da0*/  ULDC.64 UR22, c[0x0][0x2a0] ;  /* 0x0000a80000167ab9 */ /* 0x000fe20000000a00 */
[-C--:B------:R-:W-:Y:S01]  /*0db0*/  ISETP.GE.AND P2, PT, R180, R157.reuse, PT ;  /* 0x0000009db400720c */ /* 0x080fe20003f46270 */
[----:B------:R-:W-:Y:S01]  /*0dc0*/  ULDC.64 UR28, c[0x0][0x2b0] ;  /* 0x0000ac00001c7ab9 */ /* 0x000fe20000000a00 */
[-C--:B------:R-:W-:Y:S01]  /*0dd0*/  ISETP.GE.AND P3, PT, R178, R157.reuse, PT ;  /* 0x0000009db200720c */ /* 0x080fe20003f66270 */
[----:B------:R-:W-:Y:S01]  /*0de0*/  ULDC.64 UR32, c[0x0][0x2a8] ;  /* 0x0000aa0000207ab9 */ /* 0x000fe20000000a00 */
[----:B------:R-:W-:Y:S01]  /*0df0*/  ISETP.GE.AND P4, PT, R176, R157, PT ;  /* 0x0000009db000720c */ /* 0x000fe20003f86270 */
[----:B------:R-:W-:-:S04]  /*0e00*/  ULDC.64 UR40, c[0x0][0x308] ;  /* 0x0000c20000287ab9 */ /* 0x000fc80000000a00 */
[----:B--2---:R-:W2:Y:S01]  /*0e10*/  @!P0 LDG.E.U16 R0, desc[UR26][R2.64] ;  /* 0x0000001a02008981 */ /* 0x004ea2000c1e1500 */
[----:B------:R-:W-:-:S03]  /*0e20*/  ISETP.GE.AND P0, PT, R184, R157, PT ;  /* 0x0000009db800720c */ /* 0x000fc60003f06270 */
[----:B---3--:R-:W3:Y:S01]  /*0e30*/  @!P1 LDG.E.U16 R4, desc[UR26][R2.64+0x80] ;  /* 0x0000801a02049981 */ /* 0x008ee2000c1e1500 */
[----:B------:R-:W-:-:S03]  /*0e40*/  ISETP.GE.AND P1, PT, R172, R157, PT ;  /* 0x0000009dac00720c */ /* 0x000fc60003f26270 */
[----:B------:R-:W4:Y:S01]  /*0e50*/  @!P2 LDG.E.U16 R7, desc[UR26][R2.64+0xc0] ;  /* 0x0000c01a0207a981 */ /* 0x000f22000c1e1500 */
[----:B------:R-:W-:-:S03]  /*0e60*/  ISETP.GE.AND P2, PT, R170, R157, PT ;  /* 0x0000009daa00720c */ /* 0x000fc60003f46270 */
[----:B------:R-:W4:Y:S04]  /*0e70*/  @!P3 LDG.E.U16 R6, desc[UR26][R2.64+0x100] ;  /* 0x0001001a0206b981 */ /* 0x000f28000c1e1500 */
[----:B------:R-:W3:Y:S01]  /*0e80*/  @!P0 LDG.E.U16 R5, desc[UR26][R2.64+0x40] ;  /* 0x0000401a02058981 */ /* 0x000ee2000c1e1500 */
        /* <DEDUP_REMOVED lines=18> */
[----:B------:R0:W4:Y:S01]  /*0fb0*/  @!P4 LDG.E.U16 R19, desc[UR26][R2.64+0x3c0] ;  /* 0x0003c01a0213c981 */ /* 0x000122000c1e1500 */
[----:B------:R-:W1:Y:S01]  /*0fc0*/  S2UR UR5, SR_CgaCtaId ;  /* 0x00000000000579c3 */ /* 0x000e620000008800 */
[----:B------:R-:W-:-:S02]  /*0fd0*/  LEA.HI.SX32 R155, R167, R167, 0x1b ;  /* 0x000000a7a79b7211 */ /* 0x000fc400078fdaff */
[C---:B------:R-:W-:Y:S02]  /*0fe0*/  IADD3 R18, R167.reuse, 0x20, RZ ;  /* 0x00000020a7127810 */ /* 0x040fe40007ffe0ff */
[C---:B------:R-:W-:Y:S02]  /*0ff0*/  IADD3 R20, R167.reuse, 0x40, RZ ;  /* 0x00000040a7147810 */ /* 0x040fe40007ffe0ff */
[C---:B0-----:R-:W-:Y:S02]  /*1000*/  IADD3 R2, R167.reuse, 0xa0, RZ ;  /* 0x000000a0a7027810 */ /* 0x041fe40007ffe0ff */
[----:B------:R-:W-:Y:S02]  /*1010*/  IADD3 R22, R167, 0x60, RZ ;  /* 0x00000060a7167810 */ /* 0x000fe40007ffe0ff */
[----:B------:R-:W-:Y:S01]  /*1020*/  LEA.HI.SX32 R2, R2, R167, 0x1b ;  /* 0x000000a702027211 */ /* 0x000fe200078fdaff */
[----:B-1----:R-:W-:-:S06]  /*1030*/  ULEA UR20, UR5, UR20, 0x18 ;  /* 0x0000001405147291 */ /* 0x002fcc000f8ec03f */
[----:B------:R-:W-:Y:S02]  /*1040*/  LEA R155, R155, UR20, 0x1 ;  /* 0x000000149b9b7c11 */ /* 0x000fe4000f8e08ff */
[----:B------:R-:W-:Y:S02]  /*1050*/  IADD3 R24, R167, 0x80, RZ ;  /* 0x00000080a7187810 */ /* 0x000fe40007ffe0ff */
[-C--:B------:R-:W-:Y:S02]  /*1060*/  LEA.HI.SX32 R18, R18, R167.reuse, 0x1b ;  /* 0x000000a712127211 */ /* 0x080fe400078fdaff */
[-C--:B------:R-:W-:Y:S02]  /*1070*/  LEA.HI.SX32 R20, R20, R167.reuse, 0x1b ;  /* 0x000000a714147211 */ /* 0x080fe400078fdaff */
[----:B------:R-:W-:Y:S02]  /*1080*/  LEA R150, R2, UR20, 0x1 ;  /* 0x0000001402967c11 */ /* 0x000fe4000f8e08ff */
[----:B------:R-:W-:-:S02]  /*1090*/  LEA.HI.SX32 R22, R22, R167, 0x1b ;  /* 0x000000a716167211 */ /* 0x000fc400078fdaff */
[C---:B------:R-:W-:Y:S02]  /*10a0*/  IADD3 R2, R167.reuse, 0xe0, RZ ;  /* 0x000000e0a7027810 */ /* 0x040fe40007ffe0ff */
[----:B------:R-:W-:Y:S02]  /*10b0*/  LEA.HI.SX32 R24, R24, R167, 0x1b ;  /* 0x000000a718187211 */ /* 0x000fe400078fdaff */
[----:B------:R-:W-:Y:S02]  /*10c0*/  LEA R154, R18, UR20, 0x1 ;  /* 0x00000014129a7c11 */ /* 0x000fe4000f8e08ff */
[----:B------:R-:W-:Y:S02]  /*10d0*/  LEA R153, R20, UR20, 0x1 ;  /* 0x0000001414997c11 */ /* 0x000fe4000f8e08ff */
[----:B------:R-:W-:Y:S02]  /*10e0*/  IADD3 R18, R167, 0x100, RZ ;  /* 0x00000100a7127810 */ /* 0x000fe40007ffe0ff */
[----:B------:R-:W-:-:S02]  /*10f0*/  LEA R152, R22, UR20, 0x1 ;  /* 0x0000001416987c11 */ /* 0x000fc4000f8e08ff */
[-C--:B------:R-:W-:Y:S02]  /*1100*/  LEA.HI.SX32 R2, R2, R167.reuse, 0x1b ;  /* 0x000000a702027211 */ /* 0x080fe400078fdaff */
[----:B------:R-:W-:Y:S02]  /*1110*/  LEA R151, R24, UR20, 0x1 ;  /* 0x0000001418977c11 */ /* 0x000fe4000f8e08ff */
[C---:B------:R-:W-:Y:S02]  /*1120*/  IADD3 R20, R167.reuse, 0x120, RZ ;  /* 0x00000120a7147810 */ /* 0x040fe40007ffe0ff */
[----:B------:R-:W-:Y:S02]  /*1130*/  IADD3 R22, R167, 0x140, RZ ;  /* 0x00000140a7167810 */ /* 0x000fe40007ffe0ff */
[----:B------:R-:W-:Y:S02]  /*1140*/  LEA.HI.SX32 R18, R18, R167, 0x1b ;  /* 0x000000a712127211 */ /* 0x000fe400078fdaff */
[----:B------:R-:W-:-:S02]  /*1150*/  LEA R148, R2, UR20, 0x1 ;  /* 0x0000001402947c11 */ /* 0x000fc4000f8e08ff */
[C---:B------:R-:W-:Y:S02]  /*1160*/  IADD3 R2, R167.reuse, 0x180, RZ ;  /* 0x00000180a7027810 */ /* 0x040fe40007ffe0ff */
[-C--:B------:R-:W-:Y:S02]  /*1170*/  LEA.HI.SX32 R20, R20, R167.reuse, 0x1b ;  /* 0x000000a714147211 */ /* 0x080fe400078fdaff */
[-C--:B------:R-:W-:Y:S02]  /*1180*/  LEA.HI.SX32 R22, R22, R167.reuse, 0x1b ;  /* 0x000000a716167211 */ /* 0x080fe400078fdaff */
[----:B------:R-:W-:Y:S02]  /*1190*/  LEA R147, R18, UR20, 0x1 ;  /* 0x0000001412937c11 */ /* 0x000fe4000f8e08ff */
[----:B------:R-:W-:Y:S02]  /*11a0*/  IADD3 R18, R167, 0x1e0, RZ ;  /* 0x000001e0a7127810 */ /* 0x000fe40007ffe0ff */
[----:B------:R-:W-:-:S02]  /*11b0*/  LEA.HI.SX32 R2, R2, R167, 0x1b ;  /* 0x000000a702027211 */ /* 0x000fc400078fdaff */
[----:B------:R-:W-:Y:S02]  /*11c0*/  LEA R146, R20, UR20, 0x1 ;  /* 0x0000001414927c11 */ /* 0x000fe4000f8e08ff */
[----:B------:R-:W-:Y:S02]  /*11d0*/  LEA R145, R22, UR20, 0x1 ;  /* 0x0000001416917c11 */ /* 0x000fe4000f8e08ff */
[----:B------:R-:W-:Y:S02]  /*11e0*/  LEA.HI.SX32 R18, R18, R167, 0x1b ;  /* 0x000000a712127211 */ /* 0x000fe400078fdaff */
[----:B------:R-:W-:Y:S02]  /*11f0*/  LEA R143, R2, UR20, 0x1 ;  /* 0x00000014028f7c11 */ /* 0x000fe4000f8e08ff */
[----:B------:R-:W-:Y:S02]  /*1200*/  LEA R140, R18, UR20, 0x1 ;  /* 0x00000014128c7c11 */ /* 0x000fe4000f8e08ff */
[----:B------:R-:W-:-:S02]  /*1210*/  ISETP.GE.AND P2, PT, R116, R157, PT ;  /* 0x0000009d7400720c */ /* 0x000fc40003f46270 */
[-C--:B------:R-:W-:Y:S02]  /*1220*/  ISETP.GE.AND P1, PT, R184, R157.reuse, PT ;  /* 0x0000009db800720c */ /* 0x080fe40003f26270 */
[----:B------:R-:W-:Y:S02]  /*1230*/  LEA R2, P0, R116, UR19, 0x1 ;  /* 0x0000001374027c11 */ /* 0x000fe4000f8008ff */
[-C--:B------:R-:W-:Y:S02]  /*1240*/  ISETP.GE.AND P4, PT, R180, R157.reuse, PT ;  /* 0x0000009db400720c */ /* 0x080fe40003f86270 */
[----:B------:R-:W-:Y:S02]  /*1250*/  LEA.HI.X R3, R116, UR18, R117, 0x1, P0 ;  /* 0x0000001274037c11 */ /* 0x000fe400080f0c75 */
[-C--:B------:R-:W-:Y:S02]  /*1260*/  ISETP.GE.AND P0, PT, R182, R157.reuse, PT ;  /* 0x0000009db600720c */ /* 0x080fe40003f06270 */
[----:B------:R-:W-:-:S02]  /*1270*/  ISETP.GE.AND P6, PT, R178, R157, PT ;  /* 0x0000009db200720c */ /* 0x000fc40003fc6270 */
[-C--:B------:R-:W-:Y:S02]  /*1280*/  ISETP.GE.AND P5, PT, R176, R157.reuse, PT ;  /* 0x0000009db000720c */ /* 0x080fe40003fa6270 */
[----:B------:R-:W-:Y:S01]  /*1290*/  ISETP.GE.AND P3, PT, R174, R157, PT ;  /* 0x0000009dae00720c */ /* 0x000fe20003f66270 */
[----:B--2---:R0:W-:Y:S02]  /*12a0*/  STS.U16 [R155], R0 ;  /* 0x000000009b007388 */ /* 0x0041e40000000400 */
[----:B0-----:R-:W-:-:S04]  /*12b0*/  IADD3 R0, R167, 0xc0, RZ ;  /* 0x000000c0a7007810 */ /* 0x001fc80007ffe0ff */
[----:B------:R-:W-:-:S04]  /*12c0*/  LEA.HI.SX32 R0, R0, R167, 0x1b ;  /* 0x000000a700007211 */ /* 0x000fc800078fdaff */
[----:B------:R-:W-:Y:S02]  /*12d0*/  LEA R149, R0, UR20, 0x1 ;  /* 0x0000001400957c11 */ /* 0x000fe4000f8e08ff */
[----:B------:R-:W-:Y:S01]  /*12e0*/  IADD3 R0, R167, 0x160, RZ ;  /* 0x00000160a7007810 */ /* 0x000fe20007ffe0ff */
[----:B---3--:R-:W-:Y:S03]  /*12f0*/  STS.U16 [R154+0x40], R5 ;  /* 0x000040059a007388 */ /* 0x008fe60000000400 */
[----:B------:R-:W-:Y:S01]  /*1300*/  LEA.HI.SX32 R0, R0, R167, 0x1b ;  /* 0x000000a700007211 */ /* 0x000fe200078fdaff */
[----:B------:R0:W-:Y:S04]  /*1310*/  STS.U16 [R153+0x80], R4 ;  /* 0x0000800499007388 */ /* 0x0001e80000000400 */
[----:B----4-:R-:W-:Y:S01]  /*1320*/  STS.U16 [R152+0xc0], R7 ;  /* 0x0000c00798007388 */ /* 0x010fe20000000400 */
[----:B------:R-:W-:-:S03]  /*1330*/  LEA R144, R0, UR20, 0x1 ;  /* 0x0000001400907c11 */ /* 0x000fc6000f8e08ff */
[----:B------:R1:W-:Y:S01]  /*1340*/  STS.U16 [R151+0x100], R6 ;  /* 0x0001000697007388 */ /* 0x0003e20000000400 */
[C---:B0-----:R-:W-:Y:S02]  /*1350*/  IADD3 R4, R167.reuse, 0x1a0, RZ ;  /* 0x000001a0a7047810 */ /* 0x041fe40007ffe0ff */
[C---:B------:R-:W-:Y:S01]  /*1360*/  SHF.L.U32 R0, R167.reuse, 0x4, RZ ;  /* 0x00000004a7007819 */ /* 0x040fe200000006ff */
[----:B------:R-:W-:Y:S01]  /*1370*/  STS.U16 [R150+0x140], R9 ;  /* 0x0001400996007388 */ /* 0x000fe20000000400 */
[-C--:B------:R-:W-:Y:S02]  /*1380*/  LEA.HI.SX32 R4, R4, R167.reuse, 0x1b ;  /* 0x000000a704047211 */ /* 0x080fe400078fdaff */
[----:B-1----:R-:W-:Y:S01]  /*1390*/  IADD3 R6, R167, 0x1c0, RZ ;  /* 0x000001c0a7067810 */ /* 0x002fe20007ffe0ff */
[----:B------:R0:W-:Y:S03]  /*13a0*/  STS.U16 [R149+0x180], R8 ;  /* 0x0001800895007388 */ /* 0x0001e60000000400 */
[----:B------:R-:W-:Y:S01]  /*13b0*/  LEA.HI.SX32 R6, R6, R167, 0x1b ;  /* 0x000000a706067211 */ /* 0x000fe200078fdaff */
[----:B------:R-:W-:Y:S01]  /*13c0*/  STS.U16 [R148+0x1c0], R11 ;  /* 0x0001c00b94007388 */ /* 0x000fe20000000400 */
[----:B------:R-:W-:-:S02]  /*13d0*/  LEA R142, R4, UR20, 0x1 ;  /* 0x00000014048e7c11 */ /* 0x000fc4000f8e08ff */
[----:B------:R-:W-:Y:S01]  /*13e0*/  LEA.HI.SX32 R0, R0, R0, 0x1b ;  /* 0x0000000000007211 */ /* 0x000fe200078fdaff */
[----:B------:R1:W-:Y:S01]  /*13f0*/  STS.U16 [R147+0x200], R10 ;  /* 0x0002000a93007388 */ /* 0x0003e20000000400 */
[----:B------:R-:W-:-:S03]  /*1400*/  LEA R141, R6, UR20, 0x1 ;  /* 0x00000014068d7c11 */ /* 0x000fc6000f8e08ff */
[----:B------:R-:W-:Y:S01]  /*1410*/  STS.U16 [R146+0x240], R13 ;  /* 0x0002400d92007388 */ /* 0x000fe20000000400 */
[----:B------:R-:W-:-:S03]  /*1420*/  LEA R139, R0, UR20, 0x1 ;  /* 0x00000014008b7c11 */ /* 0x000fc6000f8e08ff */
[----:B------:R2:W-:Y:S04]  /*1430*/  STS.U16 [R145+0x280], R12 ;  /* 0x0002800c91007388 */ /* 0x0005e80000000400 */
[----:B------:R-:W-:Y:S04]  /*1440*/  STS.U16 [R144+0x2c0], R15 ;  /* 0x0002c00f90007388 */ /* 0x000fe80000000400 */
        /* <DEDUP_REMOVED lines=51> */
[----:B------:R-:W-:Y:S02]  /*1780*/  PRMT R15, RZ, 0x7610, R15 ;  /* 0x00007610ff0f7816 */ /* 0x000fe4000000000f */
[----:B------:R-:W-:Y:S01]  /*1790*/  PRMT R0, RZ, 0x7610, R0 ;  /* 0x00007610ff007816 */ /* 0x000fe20000000000 */
[----:B------:R-:W3:Y:S01]  /*17a0*/  @!P0 LDG.E.U16 R13, desc[UR26][R2.64+0x240] ;  /* 0x0002401a020d8981 */ /* 0x000ee2000c1e1500 */
[----:B----4-:R-:W-:-:S02]  /*17b0*/  PRMT R17, RZ, 0x7610, R17 ;  /* 0x00007610ff117816 */ /* 0x010fc40000000011 */
        /* <DEDUP_REMOVED lines=9> */
[-C--:B------:R-:W-:Y:S02]  /*1850*/  ISETP.GE.AND P1, PT, R184, R157.reuse, PT ;  /* 0x0000009db800720c */ /* 0x080fe40003f26270 */
[----:B------:R-:W-:Y:S02]  /*1860*/  PRMT R24, RZ, 0x7610, R24 ;  /* 0x00007610ff187816 */ /* 0x000fe40000000018 */
[----:B------:R-:W-:Y:S02]  /*1870*/  PRMT R23, RZ, 0x7610, R23 ;  /* 0x00007610ff177816 */ /* 0x000fe40000000017 */
        /* <DEDUP_REMOVED lines=51> */
[----:B0-----:R-:W-:-:S04]  /*1bb0*/  LEA R4, P0, R116, UR17, 0x1 ;  /* 0x0000001174047c11 */ /* 0x001fc8000f8008ff */
[----:B-1----:R-:W-:Y:S01]  /*1bc0*/  LEA.HI.X R5, R116, UR16, R117, 0x1, P0 ;  /* 0x0000001074057c11 */ /* 0x002fe200080f0c75 */
[----:B------:R-:W-:Y:S01]  /*1bd0*/  BAR.SYNC.DEFER_BLOCKING 0x0 ;  /* 0x0000000000007b1d */ /* 0x000fe20000010000 */
[----:B------:R-:W-:-:S05]  /*1be0*/  ISETP.GE.AND P0, PT, R182, R157, PT ;  /* 0x0000009db600720c */ /* 0x000fca0003f06270 */
        /* <DEDUP_REMOVED lines=24> */
[----:B------:R0:W4:Y:S01]  /*1d70*/  @!P1 LDG.E.U16 R39, desc[UR26][R4.64+0x3c0] ;  /* 0x0003c01a04279981 */ /* 0x000122000c1e1500 */
[----:B------:R-:W-:Y:S01]  /*1d80*/  ISETP.GE.AND P0, PT, R116, R157, PT ;  /* 0x0000009d7400720c */ /* 0x000fe20003f06270 */
[----:B------:R-:W-:-:S02]  /*1d90*/  USHF.R.S32.HI UR37, URZ, 0x1f, UR35 ;  /* 0x0000001f3f257899 */ /* 0x000fc40008011423 */
[----:B------:R-:W-:Y:S02]  /*1da0*/  MOV R2, UR35 ;  /* 0x0000002300027c02 */ /* 0x000fe40008000f00 */
[----:B--2---:R-:W-:Y:S01]  /*1db0*/  MOV R7, UR22 ;  /* 0x0000001600077c02 */ /* 0x004fe20008000f00 */
[----:B------:R-:W-:Y:S01]  /*1dc0*/  UIMAD UR5, UR30, UR22, URZ ;  /* 0x000000161e0572a4 */ /* 0x000fe2000f8e023f */
[----:B------:R-:W-:Y:S01]  /*1dd0*/  MOV R3, UR37 ;  /* 0x0000002500037c02 */ /* 0x000fe20008000f00 */
[----:B------:R-:W-:Y:S01]  /*1de0*/  UIMAD.WIDE.U32 UR24, UR31, UR22, URZ ;  /* 0x000000161f1872a5 */ /* 0x000fe2000f8e003f */
[----:B0-----:R-:W-:Y:S01]  /*1df0*/  MOV R4, UR35 ;  /* 0x0000002300047c02 */ /* 0x001fe20008000f00 */
[----:B------:R-:W-:Y:S01]  /*1e00*/  UIMAD UR6, UR31, UR23, UR5 ;  /* 0x000000171f0672a4 */ /* 0x000fe2000f8e0205 */
[----:B------:R-:W-:Y:S01]  /*1e10*/  MOV R5, UR37 ;  /* 0x0000002500057c02 */ /* 0x000fe20008000f00 */
[----:B------:R-:W-:Y:S01]  /*1e20*/  UIMAD UR22, UR30, UR28, URZ ;  /* 0x0000001c1e1672a4 */ /* 0x000fe2000f8e023f */
[----:B------:R-:W-:Y:S01]  /*1e30*/  @!P0 IMAD.WIDE.U32 R2, R7, UR31, R2 ;  /* 0x0000001f07028c25 */ /* 0x000fe2000f8e0002 */
[----:B------:R-:W-:Y:S01]  /*1e40*/  MOV R7, UR28 ;  /* 0x0000001c00077c02 */ /* 0x000fe20008000f00 */
[----:B------:R-:W-:-:S02]  /*1e50*/  USHF.R.S32.HI UR5, URZ, 0x1f, UR8 ;  /* 0x0000001f3f057899 */ /* 0x000fc40008011408 */
[----:B------:R-:W-:Y:S02]  /*1e60*/  UIMAD UR36, UR31, UR29, UR22 ;  /* 0x0000001d1f2472a4 */ /* 0x000fe4000f8e0216 */
[----:B------:R-:W-:Y:S01]  /*1e70*/  UIMAD UR21, UR5, UR32, URZ ;  /* 0x00000020051572a4 */ /* 0x000fe2000f8e023f */
[----:B------:R-:W-:Y:S01]  /*1e80*/  @!P0 IMAD.WIDE.U32 R4, R7, UR31, R4 ;  /* 0x0000001f07048c25 */ /* 0x000fe2000f8e0004 */
[----:B------:R-:W-:Y:S01]  /*1e90*/  UIMAD.WIDE.U32 UR28, UR31, UR28, URZ ;  /* 0x0000001c1f1c72a5 */ /* 0x000fe2000f8e003f */
[----:B------:R-:W-:Y:S01]  /*1ea0*/  ULDC.64 UR22, c[0x0][0x2b8] ;  /* 0x0000ae0000167ab9 */ /* 0x000fe20000000a00 */
[----:B------:R-:W-:Y:S02]  /*1eb0*/  UIMAD UR33, UR8, UR33, UR21 ;  /* 0x00000021082172a4 */ /* 0x000fe4000f8e0215 */
[----:B------:R-:W-:Y:S01]  /*1ec0*/  @!P0 IADD3 R5, R5, UR36, RZ ;  /* 0x0000002405058c10 */ /* 0x000fe2000fffe0ff */
[----:B------:R-:W-:Y:S01]  /*1ed0*/  UIADD3 UR29, UR29, UR36, URZ ;  /* 0x000000241d1d7290 */ /* 0x000fe2000fffe03f */
[----:B------:R-:W-:Y:S01]  /*1ee0*/  MOV R27, UR22 ;  /* 0x00000016001b7c02 */ /* 0x000fe20008000f00 */
[----:B------:R-:W-:Y:S01]  /*1ef0*/  UIADD3 UR21, UR4, -UR38, URZ ;  /* 0x8000002604157290 */ /* 0x000fe2000fffe03f */
[----:B------:R-:W-:Y:S01]  /*1f00*/  @!P0 IADD3 R3, R3, UR6, RZ ;  /* 0x0000000603038c10 */ /* 0x000fe2000fffe0ff */
[----:B------:R-:W-:Y:S01]  /*1f10*/  UIADD3 UR25, UR25, UR6, URZ ;  /* 0x0000000619197290 */ /* 0x000fe2000fffe03f */
[----:B------:R-:W-:Y:S01]  /*1f20*/  MOV R7, UR32 ;  /* 0x0000002000077c02 */ /* 0x000fe20008000f00 */
[----:B------:R-:W-:Y:S01]  /*1f30*/  UIMAD UR6, UR5, UR22, URZ ;  /* 0x00000016050672a4 */ /* 0x000fe2000f8e023f */
[----:B------:R-:W-:Y:S01]  /*1f40*/  @!P0 IMAD.WIDE.U32 R4, R27, UR8, R4 ;  /* 0x000000081b048c25 */ /* 0x000fe2000f8e0004 */
[----:B------:R-:W-:-:S02]  /*1f50*/  UIMAD.WIDE.U32 UR28, UR8, UR22, UR28 ;  /* 0x00000016081c72a5 */ /* 0x000fc4000f8e001c */
[----:B------:R-:W-:Y:S02]  /*1f60*/  UIMAD UR21, UR21, -0x200, URZ ;  /* 0xfffffe00151578a4 */ /* 0x000fe4000f8e023f */
[----:B------:R-:W-:Y:S02]  /*1f70*/  UIMAD UR6, UR8, UR23, UR6 ;  /* 0x00000017080672a4 */ /* 0x000fe4000f8e0206 */
[----:B------:R-:W-:Y:S01]  /*1f80*/  @!P0 IMAD.WIDE.U32 R2, R7, UR8, R2 ;  /* 0x0000000807028c25 */ /* 0x000fe2000f8e0002 */
[----:B------:R-:W-:Y:S02]  /*1f90*/  USHF.R.S32.HI UR22, URZ, 0x1f, UR21 ;  /* 0x0000001f3f167899 */ /* 0x000fe40008011415 */
[----:B------:R-:W-:Y:S01]  /*1fa0*/  UIADD3 UR23, UP1, UR21, UR28, URZ ;  /* 0x0000001c15177290 */ /* 0x000fe2000ff3e03f */
[C---:B------:R-:W-:Y:S01]  /*1fb0*/  @!P0 IADD3 R41, P2, R116.reuse, R4, RZ ;  /* 0x0000000474298210 */ /* 0x040fe20007f5e0ff */
[----:B------:R-:W-:Y:S02]  /*1fc0*/  ULDC.64 UR38, c[0x0][0x318] ;  /* 0x0000c60000267ab9 */ /* 0x000fe40000000a00 */
[----:B------:R-:W-:Y:S01]  /*1fd0*/  UIADD3.X UR28, UR22, UR6, UR29, UP1, !UPT ;  /* 0x00000006161c7290 */ /* 0x000fe20008ffe41d */
[----:B------:R-:W-:-:S02]  /*1fe0*/  @!P0 IADD3 R27, P1, R116, R2, RZ ;  /* 0x00000002741b8210 */ /* 0x000fc40007f3e0ff */
[C---:B------:R-:W-:Y:S02]  /*1ff0*/  @!P0 IADD3.X R42, R117.reuse, UR6, R5, P2, !PT ;  /* 0x00000006752a8c10 */ /* 0x040fe400097fe405 */
[C---:B------:R-:W-:Y:S02]  /*2000*/  LEA R2, P2, R116.reuse, UR40, 0x1 ;  /* 0x0000002874027c11 */ /* 0x040fe4000f8408ff */
[----:B------:R-:W-:Y:S02]  /*2010*/  MOV R43, UR23 ;  /* 0x00000017002b7c02 */ /* 0x000fe40008000f00 */
[----:B------:R-:W-:Y:S02]  /*2020*/  @!P0 IADD3.X R44, R117, UR33, R3, P1, !PT ;  /* 0x00000021752c8c10 */ /* 0x000fe40008ffe403 */
[----:B------:R-:W-:Y:S02]  /*2030*/  MOV R48, UR28 ;  /* 0x0000001c00307c02 */ /* 0x000fe40008000f00 */
[----:B------:R-:W-:-:S02]  /*2040*/  LEA.HI.X R3, R116, UR41, R117, 0x1, P2 ;  /* 0x0000002974037c11 */ /* 0x000fc400090f0c75 */
[----:B------:R-:W-:Y:S01]  /*2050*/  LEA R2, P4, R43, R2, 0x1 ;  /* 0x000000022b027211 */ /* 0x000fe200078808ff */
[----:B------:R-:W-:-:S03]  /*2060*/  UIMAD.WIDE.U32 UR24, UR8, UR32, UR24 ;  /* 0x00000020081872a5 */ /* 0x000fc6000f8e0018 */
[----:B------:R-:W-:Y:S02]  /*2070*/  LEA.HI.X R3, R43, R3, R48, 0x1, P4 ;  /* 0x000000032b037211 */ /* 0x000fe400020f0c30 */
[----:B------:R-:W-:Y:S01]  /*2080*/  LEA R6, P1, R116, UR38, 0x1 ;  /* 0x0000002674067c11 */ /* 0x000fe2000f8208ff */
[----:B------:R-:W-:-:S03]  /*2090*/  UIADD3 UR32, UP0, UR21, UR24, URZ ;  /* 0x0000001815207290 */ /* 0x000fc6000ff1e03f */
[----:B------:R-:W-:Y:S02]  /*20a0*/  LEA.HI.X R5, R116, UR39, R117, 0x1, P1 ;  /* 0x0000002774057c11 */ /* 0x000fe400088f0c75 */
[C---:B------:R-:W-:Y:S01]  /*20b0*/  @!P0 LEA R26, P1, R27.reuse, UR38, 0x1 ;  /* 0x000000261b1a8c11 */ /* 0x040fe2000f8208ff */
[----:B------:R-:W-:Y:S01]  /*20c0*/  UIADD3.X UR24, UR22, UR33, UR25, UP0, !UPT ;  /* 0x0000002116187290 */ /* 0x000fe200087fe419 */
[----:B------:R-:W-:Y:S02]  /*20d0*/  MOV R7, UR32 ;  /* 0x0000002000077c02 */ /* 0x000fe40008000f00 */
[----:B------:R-:W-:Y:S01]  /*20e0*/  @!P0 LEA.HI.X R27, R27, UR39, R44, 0x1, P1 ;  /* 0x000000271b1b8c11 */ /* 0x000fe200088f0c2c */
[----:B------:R-:W-:Y:S01]  /*20f0*/  ULDC.64 UR32, c[0x0][0x398] ;  /* 0x0000e60000207ab9 */ /* 0x000fe20000000a00 */
[----:B------:R-:W-:Y:S02]  /*2100*/  ISETP.GE.AND P1, PT, R182, R157, PT ;  /* 0x0000009db600720c */ /* 0x000fe40003f26270 */
[----:B------:R-:W-:-:S02]  /*2110*/  LEA R6, P2, R7, R6, 0x1 ;  /* 0x0000000607067211 */ /* 0x000fc400078408ff */
[----:B------:R-:W-:-:S04]  /*2120*/  MOV R46, UR24 ;  /* 0x00000018002e7c02 */ /* 0x000fc80008000f00 */
[----:B------:R-:W-:Y:S02]  /*2130*/  LEA.HI.X R7, R7, R5, R46, 0x1, P2 ;  /* 0x0000000507077211 */ /* 0x000fe400010f0c2e */
[C---:B------:R-:W-:Y:S02]  /*2140*/  @!P0 LEA R4, P3, R41.reuse, UR40, 0x1 ;  /* 0x0000002829048c11 */ /* 0x040fe4000f8608ff */
[-C--:B------:R-:W-:Y:S02]  /*2150*/  ISETP.GE.AND P2, PT, R178, R157.reuse, PT ;  /* 0x0000009db200720c */ /* 0x080fe40003f46270 */
[----:B------:R-:W-:Y:S02]  /*2160*/  @!P0 LEA.HI.X R5, R41, UR41, R42, 0x1, P3 ;  /* 0x0000002929058c11 */ /* 0x000fe400098f0c2a */
        /* <DEDUP_REMOVED lines=8> */
[----:B------:R-:W-:Y:S01]  /*21f0*/  PRMT R51, RZ, 0x7610, R51 ;  /* 0x00007610ff337816 */ /* 0x000fe20000000033 */
[----:B---3--:R-:W-:Y:S04]  /*2200*/  STS.U16 [R155], R24 ;  /* 0x000000189b007388 */ /* 0x008fe80000000400 */
[----:B----4-:R-:W-:Y:S04]  /*2210*/  STS.U16 [R154+0x40], R23 ;  /* 0x000040179a007388 */ /* 0x010fe80000000400 */
        /* <DEDUP_REMOVED lines=35> */
[----:B------:R-:W-:Y:S02]  /*2450*/  ISETP.GE.AND P1, PT, R172, R157, PT ;  /* 0x0000009dac00720c */ /* 0x000fe40003f26270 */
[----:B------:R-:W-:-:S11]  /*2460*/  PRMT R40, RZ, 0x7610, R40 ;  /* 0x00007610ff287816 */ /* 0x000fd60000000028 */
[----:B------:R-:W3:Y:S01]  /*2470*/  @!P1 LDG.E.U16 R39, desc[UR26][R6.64+-0x240] ;  /* 0xfffdc01a06279981 */ /* 0x000ee2000c1e1500 */
[-C--:B------:R-:W-:Y:S02]  /*2480*/  ISETP.GE.AND P1, PT, R170, R157.reuse, PT ;  /* 0x0000009daa00720c */ /* 0x080fe40003f26270 */
[----:B------:R-:W-:Y:S02]  /*2490*/  PRMT R34, RZ, 0x7610, R34 ;  /* 0x00007610ff227816 */ /* 0x000fe40000000022 */
[----:B------:R-:W-:Y:S02]  /*24a0*/  PRMT R29, RZ, 0x7610, R29 ;  /* 0x00007610ff1d7816 */ /* 0x000fe4000000001d */
[----:B------:R-:W-:Y:S02]  /*24b0*/  PRMT R35, RZ, 0x7610, R35 ;  /* 0x00007610ff237816 */ /* 0x000fe40000000023 */
[----:B------:R-:W-:Y:S01]  /*24c0*/  PRMT R30, RZ, 0x7610, R30 ;  /* 0x00007610ff1e7816 */ /* 0x000fe2000000001e */
[----:B------:R-:W4:Y:S04]  /*24d0*/  @!P2 LDG.E.U16 R34, desc[UR26][R6.64+-0x300] ;  /* 0xfffd001a0622a981 */ /* 0x000f28000c1e1500 */
[----:B------:R-:W3:Y:S01]  /*24e0*/  @!P1 LDG.E.U16 R40, desc[UR26][R6.64+-0x200] ;  /* 0xfffe001a06289981 */ /* 0x000ee2000c1e1500 */
[----:B------:R-:W-:-:S02]  /*24f0*/  ISETP.GE.AND P1, PT, R168, R157, PT ;  /* 0x0000009da800720c */ /* 0x000fc40003f26270 */
[----:B------:R-:W-:Y:S01]  /*2500*/  PRMT R37, RZ, 0x7610, R37 ;  /* 0x00007610ff257816 */ /* 0x000fe20000000025 */
[----:B------:R-:W2:Y:S01]  /*2510*/  @!P3 LDG.E.U16 R29, desc[UR26][R6.64+-0x3c0] ;  /* 0xfffc401a061db981 */ /* 0x000ea2000c1e1500 */
[----:B------:R-:W-:Y:S02]  /*2520*/  PRMT R38, RZ, 0x7610, R38 ;  /* 0x00007610ff267816 */ /* 0x000fe40000000026 */
[-C--:B------:R-:W-:Y:S01]  /*2530*/  ISETP.GE.AND P2, PT, R164, R157.reuse, PT ;  /* 0x0000009da400720c */ /* 0x080fe20003f46270 */
[----:B------:R-:W4:Y:S01]  /*2540*/  @!P4 LDG.E.U16 R35, desc[UR26][R6.64+-0x340] ;  /* 0xfffcc01a0623c981 */ /* 0x000f22000c1e1500 */
[----:B------:R-:W-:-:S03]  /*2550*/  ISETP.GE.AND P3, PT, R162, R157, PT ;  /* 0x0000009da200720c */ /* 0x000fc60003f66270 */
[----:B------:R0:W3:Y:S04]  /*2560*/  @!P0 LDG.E.U16 R30, desc[UR26][R26.64] ;  /* 0x0000001a1a1e8981 */ /* 0x0000e8000c1e1500 */
[----:B------:R-:W4:Y:S01]  /*2570*/  @!P1 LDG.E.U16 R41, desc[UR26][R6.64+-0x1c0] ;  /* 0xfffe401a06299981 */ /* 0x000f22000c1e1500 */
[-C--:B------:R-:W-:Y:S02]  /*2580*/  ISETP.GE.AND P1, PT, R166, R157.reuse, PT ;  /* 0x0000009da600720c */ /* 0x080fe40003f26270 */
[-C--:B------:R-:W-:Y:S01]  /*2590*/  ISETP.GE.AND P4, PT, R160, R157.reuse, PT ;  /* 0x0000009da000720c */ /* 0x080fe20003f86270 */
        /* <DEDUP_REMOVED lines=11> */
[----:B------:R0:W4:Y:S01]  /*2650*/  @!P6 LDG.E.U16 R51, desc[UR26][R6.64+-0x40] ;  /* 0xffffc01a0633e981 */ /* 0x000122000c1e1500 */
        /* <DEDUP_REMOVED lines=44> */
[----:B------:R-:W4:Y:S01]  /*2920*/  LDS.U16 R53, [R139+0x1e] ;  /* 0x00001e008b357984 */ /* 0x000f220000000400 */
[----:B------:R-:W-:Y:S01]  /*2930*/  BAR.SYNC.DEFER_BLOCKING 0x0 ;  /* 0x0000000000007b1d */ /* 0x000fe20000010000 */
[----:B0-----:R-:W-:-:S02]  /*2940*/  PRMT R26, RZ, 0x7610, R26 ;  /* 0x00007610ff1a7816 */ /* 0x001fc4000000001a */
[----:B-1----:R-:W-:-:S03]  /*2950*/  PRMT R27, RZ, 0x7610, R27 ;  /* 0x00007610ff1b7816 */ /* 0x002fc6000000001b */
[----:B------:R0:W4:Y:S01]  /*2960*/  @!P0 LDG.E.U16 R6, desc[UR26][R4.64] ;  /* 0x0000001a04068981 */ /* 0x000122000c1e1500 */
[----:B------:R-:W-:-:S03]  /*2970*/  ISETP.GE.AND P0, PT, R182, R157, PT ;  /* 0x0000009db600720c */ /* 0x000fc60003f06270 */
[----:B------:R-:W4:Y:S01]  /*2980*/  @!P1 LDG.E.U16 R7, desc[UR26][R2.64+-0x3c0] ;  /* 0xfffc401a02079981 */ /* 0x000f22000c1e1500 */
[-C--:B------:R-:W-:Y:S02]  /*2990*/  ISETP.GE.AND P1, PT, R180, R157.reuse, PT ;  /* 0x0000009db400720c */ /* 0x080fe40003f26270 */
[----:B------:R-:W-:Y:S01]  /*29a0*/  PRMT R30, RZ, 0x7610, R30 ;  /* 0x00007610ff1e7816 */ /* 0x000fe2000000001e */
        /* <DEDUP_REMOVED lines=11> */
[----:B------:R-:W-:Y:S02]  /*2a60*/  ISETP.GE.AND P1, PT, R172, R157, PT ;  /* 0x0000009dac00720c */ /* 0x000fe40003f26270 */
[----:B0-----:R-:W-:Y:S01]  /*2a70*/  PRMT R4, RZ, 0x7610, R4 ;  /* 0x00007610ff047816 */ /* 0x001fe20000000004 */
[----:B------:R-:W4:Y:S01]  /*2a80*/  @!P6 LDG.E.U16 R67, desc[UR26][R2.64+-0x40] ;  /* 0xffffc01a0243e981 */ /* 0x000f22000c1e1500 */
[----:B------:R-:W-:-:S05]  /*2a90*/  PRMT R5, RZ, 0x7610, R5 ;  /* 0x00007610ff057816 */ /* 0x000fca0000000005 */
[----:B------:R-:W4:Y:S01]  /*2aa0*/  @!P0 LDG.E.U16 R4, desc[UR26][R2.64+-0x280] ;  /* 0xfffd801a02048981 */ /* 0x000f22000c1e1500 */
[----:B------:R-:W-:-:S03]  /*2ab0*/  ISETP.GE.AND P0, PT, R170, R157, PT ;  /* 0x0000009daa00720c */ /* 0x000fc60003f06270 */
[----:B------:R-:W4:Y:S01]  /*2ac0*/  @!P1 LDG.E.U16 R5, desc[UR26][R2.64+-0x240] ;  /* 0xfffdc01a02059981 */ /* 0x000f22000c1e1500 */
[----:B------:R-:W-:Y:S02]  /*2ad0*/  ISETP.NE.AND P1, PT, R54, RZ, PT ;  /* 0x000000ff3600720c */ /* 0x000fe40003f25270 */
[----:B------:R-:W-:-:S07]  /*2ae0*/  PRMT R54, RZ, 0x7610, R54 ;  /* 0x00007610ff367816 */ /* 0x000fce0000000036 */
[----:B------:R-:W4:Y:S01]  /*2af0*/  @!P0 LDG.E.U16 R54, desc[UR26][R2.64+-0x200] ;  /* 0xfffe001a02368981 */ /* 0x000f22000c1e1500 */
[----:B------:R-:W-:-:S03]  /*2b00*/  ISETP.GE.AND P0, PT, R168, R157, PT ;  /* 0x0000009da800720c */ /* 0x000fc60003f06270 */
[----:B------:R-:W4:Y:S10]  /*2b10*/  @!P1 LDG.E.U16 R56, desc[UR26][R2.64+-0x180] ;  /* 0xfffe801a02389981 */ /* 0x000f34000c1e1500 */
[----:B------:R0:W4:Y:S01]  /*2b20*/  @!P0 LDG.E.U16 R61, desc[UR26][R2.64+-0x1c0] ;  /* 0xfffe401a023d8981 */ /* 0x000122000c1e1500 */
[----:B--2---:R-:W-:-:S02]  /*2b30*/  HADD2.F32 R34, -RZ, R34.H0_H0 ;  /* 0x20000022ff227230 */ /* 0x004fc40000004100 */
[----:B---3--:R-:W-:-:S03]  /*2b40*/  HADD2.F32 R29, -RZ, R29.H0_H0 ;  /* 0x2000001dff1d7230 */ /* 0x008fc60000004100 */
[----:B------:R-:W-:Y:S01]  /*2b50*/  FMUL.FTZ R58, R34, -1.4426950216293334961 ;  /* 0xbfb8aa3b223a7820 */ /* 0x000fe20000410000 */
[----:B----4-:R-:W-:Y:S02]  /*2b60*/  HADD2.F32 R38, -RZ, R38.H0_H0 ;  /* 0x20000026ff267230 */ /* 0x010fe40000004100 */
[----:B------:R-:W-:Y:S01]  /*2b70*/  FMUL.FTZ R59, R29, -1.4426950216293334961 ;  /* 0xbfb8aa3b1d3b7820 */ /* 0x000fe20000410000 */
[----:B------:R-:W-:Y:S02]  /*2b80*/  HADD2.F32 R32, -RZ, R32.H0_H0 ;  /* 0x20000020ff207230 */ /* 0x000fe40000004100 */
[----:B------:R-:W1:Y:S01]  /*2b90*/  MUFU.EX2 R58, R58 ;  /* 0x0000003a003a7308 */ /* 0x000e620000000800 */
[----:B------:R-:W-:Y:S02]  /*2ba0*/  HADD2.F32 R42, -RZ, R42.H0_H0 ;  /* 0x2000002aff2a7230 */ /* 0x000fe40000004100 */
[----:B------:R-:W-:-:S05]  /*2bb0*/  FMUL.FTZ R66, R32, -1.4426950216293334961 ;  /* 0xbfb8aa3b20427820 */ /* 0x000fca0000410000 */
[----:B------:R2:W3:Y:S01]  /*2bc0*/  MUFU.EX2 R64, R59 ;  /* 0x0000003b00407308 */ /* 0x0004e20000000800 */
[----:B------:R-:W-:Y:S02]  /*2bd0*/  HADD2.F32 R51, -RZ, R51.H0_H0 ;  /* 0x20000033ff337230 */ /* 0x000fe40000004100 */
[----:B------:R-:W-:Y:S02]  /*2be0*/  HADD2.F32 R35, -RZ, R35.H0_H0 ;  /* 0x20000023ff237230 */ /* 0x000fe40000004100 */
[----:B--2---:R-:W-:Y:S01]  /*2bf0*/  FMUL.FTZ R59, R38, -1.4426950216293334961 ;  /* 0xbfb8aa3b263b7820 */ /* 0x004fe20000410000 */
[----:B------:R-:W-:-:S03]  /*2c00*/  HADD2.F32 R37, -RZ, R37.H0_H0 ;  /* 0x20000025ff257230 */ /* 0x000fc60000004100 */
[----:B------:R2:W-:Y:S01]  /*2c10*/  MUFU.EX2 R68, R59 ;  /* 0x0000003b00447308 */ /* 0x0005e20000000800 */
[----:B0-----:R-:W-:Y:S01]  /*2c20*/  FMUL.FTZ R2, R35, -1.4426950216293334961 ;  /* 0xbfb8aa3b23027820 */ /* 0x001fe20000410000 */
[----:B------:R-:W-:Y:S01]  /*2c30*/  FMUL.FTZ R3, R37, -1.4426950216293334961 ;  /* 0xbfb8aa3b25037820 */ /* 0x000fe20000410000 */
[----:B--2---:R-:W-:-:S05]  /*2c40*/  FMUL.FTZ R59, R42, -1.4426950216293334961 ;  /* 0xbfb8aa3b2a3b7820 */ /* 0x004fca0000410000 */
[----:B------:R-:W-:Y:S01]  /*2c50*/  MUFU.EX2 R66, R66 ;  /* 0x0000004200427308 */ /* 0x000fe20000000800 */
[----:B------:R-:W-:-:S07]  /*2c60*/  HADD2.F32 R39, -RZ, R39.H0_H0 ;  /* 0x20000027ff277230 */ /* 0x000fce0000004100 */
[----:B------:R0:W-:Y:S02]  /*2c70*/  MUFU.EX2 R72, R59 ;  /* 0x0000003b00487308 */ /* 0x0001e40000000800 */
[----:B0-----:R-:W-:-:S06]  /*2c80*/  FMUL.FTZ R59, R51, -1.4426950216293334961 ;  /* 0xbfb8aa3b333b7820 */ /* 0x001fcc0000410000 */
[----:B------:R-:W0:Y:S01]  /*2c90*/  MUFU.EX2 R2, R2 ;  /* 0x0000000200027308 */ /* 0x000e220000000800 */
[----:B------:R-:W-:-:S07]  /*2ca0*/  FMUL.FTZ R69, R39, -1.4426950216293334961 ;  /* 0xbfb8aa3b27457820 */ /* 0x000fce0000410000 */
[----:B------:R1:W-:Y:S02]  /*2cb0*/  MUFU.EX2 R86, R59 ;  /* 0x0000003b00567308 */ /* 0x0003e40000000800 */
[----:B-1----:R-:W-:Y:S01]  /*2cc0*/  FADD.FTZ R59, R58, 1 ;  /* 0x3f8000003a3b7421 */ /* 0x002fe20000010000 */
[----:B---3--:R-:W-:-:S05]  /*2cd0*/  FADD.FTZ R58, R64, 1 ;  /* 0x3f800000403a7421 */ /* 0x008fca0000010000 */
[----:B------:R-:W1:Y:S08]  /*2ce0*/  MUFU.EX2 R3, R3 ;  /* 0x0000000300037308 */ /* 0x000e700000000800 */
[----:B------:R-:W-:Y:S08]  /*2cf0*/  MUFU.RCP R58, R58 ;  /* 0x0000003a003a7308 */ /* 0x000ff00000001000 */
[----:B------:R-:W-:Y:S01]  /*2d00*/  MUFU.RCP R59, R59 ;  /* 0x0000003b003b7308 */ /* 0x000fe20000001000 */
[----:B0-----:R-:W-:-:S07]  /*2d10*/  FADD.FTZ R2, R2, 1 ;  /* 0x3f80000002027421 */ /* 0x001fce0000010000 */
[----:B------:R-:W0:Y:S01]  /*2d20*/  MUFU.EX2 R69, R69 ;  /* 0x0000004500457308 */ /* 0x000e220000000800 */
[----:B-1----:R-:W-:Y:S01]  /*2d30*/  FADD.FTZ R3, R3, 1 ;  /* 0x3f80000003037421 */ /* 0x002fe20000010000 */
[----:B------:R-:W-:Y:S02]  /*2d40*/  HADD2.F32 R47, -RZ, R47.H0_H0 ;  /* 0x2000002fff2f7230 */ /* 0x000fe40000004100 */
[----:B------:R-:W-:Y:S02]  /*2d50*/  HADD2.F32 R48, -RZ, R48.H0_H0 ;  /* 0x20000030ff307230 */ /* 0x000fe40000004100 */
[----:B------:R-:W-:Y:S02]  /*2d60*/  HADD2.F32 R40, -RZ, R40.H0_H0 ;  /* 0x20000028ff287230 */ /* 0x000fe40000004100 */
[----:B------:R-:W-:Y:S02]  /*2d70*/  HADD2.F32 R49, -RZ, R49.H0_H0 ;  /* 0x20000031ff317230 */ /* 0x000fe40000004100 */
[----:B------:R-:W-:-:S02]  /*2d80*/  HADD2.F32 R41, -RZ, R41.H0_H0 ;  /* 0x20000029ff297230 */ /* 0x000fc40000004100 */
[----:B------:R-:W-:Y:S01]  /*2d90*/  FMUL.FTZ R70, R40, -1.4426950216293334961 ;  /* 0xbfb8aa3b28467820 */ /* 0x000fe20000410000 */
[----:B0-----:R-:W-:Y:S02]  /*2da0*/  FADD.FTZ R64, R69, 1 ;  /* 0x3f80000045407421 */ /* 0x001fe40000010000 */
[----:B------:R-:W-:Y:S01]  /*2db0*/  FMUL.FTZ R71, R41, -1.4426950216293334961 ;  /* 0xbfb8aa3b29477820 */ /* 0x000fe20000410000 */
[----:B------:R-:W-:-:S03]  /*2dc0*/  HADD2.F32 R46, -RZ, R46.H0_H0 ;  /* 0x2000002eff2e7230 */ /* 0x000fc60000004100 */
[----:B------:R-:W-:Y:S01]  /*2dd0*/  MUFU.RCP R64, R64 ;  /* 0x0000004000407308 */ /* 0x000fe20000001000 */
[----:B------:R-:W-:Y:S02]  /*2de0*/  HADD2.F32 R81, -RZ, R81.H0_H0 ;  /* 0x20000051ff517230 */ /* 0x000fe40000004100 */
[----:B------:R-:W-:Y:S02]  /*2df0*/  HADD2.F32 R44, -RZ, R44.H0_H0 ;  /* 0x2000002cff2c7230 */ /* 0x000fe40000004100 */
[----:B------:R-:W-:Y:S01]  /*2e00*/  FMUL.FTZ R75, R46, -1.4426950216293334961 ;  /* 0xbfb8aa3b2e4b7820 */ /* 0x000fe20000410000 */
[----:B------:R-:W-:Y:S02]  /*2e10*/  HADD2.F32 R79, -RZ, R79.H0_H0 ;  /* 0x2000004fff4f7230 */ /* 0x000fe40000004100 */
[----:B------:R-:W0:Y:S01]  /*2e20*/  MUFU.EX2 R70, R70 ;  /* 0x0000004600467308 */ /* 0x000e220000000800 */
[----:B------:R-:W-:Y:S01]  /*2e30*/  FMUL.FTZ R73, R44, -1.4426950216293334961 ;  /* 0xbfb8aa3b2c497820 */ /* 0x000fe20000410000 */
[----:B------:R-:W-:Y:S01]  /*2e40*/  FADD.FTZ R69, R72, 1 ;  /* 0x3f80000048457421 */ /* 0x000fe20000010000 */
[----:B------:R-:W-:-:S05]  /*2e50*/  HADD2.F32 R45, -RZ, R45.H0_H0 ;  /* 0x2000002dff2d7230 */ /* 0x000fca0000004100 */
        /* <DEDUP_REMOVED lines=16> */
[----:B------:R-:W-:Y:S01]  /*2f60*/  STS.U16 [R140+0x3c0], R67 ;  /* 0x0003c0438c007388 */ /* 0x000fe20000000400 */
[----:B------:R-:W-:-:S03]  /*2f70*/  NOP ;  /* 0x0000000000007918 */ /* 0x000fc60000000000 */
[----:B------:R-:W4:Y:S04]  /*2f80*/  LDS.U16 R26, [R139] ;  /* 0x000000008b1a7984 */ /* 0x000f280000000400 */
[----:B------:R-:W4:Y:S04]  /*2f90*/  LDS.U16 R27, [R139+0x2] ;  /* 0x000002008b1b7984 */ /* 0x000f280000000400 */
[----:B------:R-:W4:Y:S04]  /*2fa0*/  LDS.U16 R30, [R139+0x4] ;  /* 0x000004008b1e7984 */ /* 0x000f280000000400 */
[----:B------:R-:W4:Y:S04]  /*2fb0*/  LDS.U16 R54, [R139+0x6] ;  /* 0x000006008b367984 */ /* 0x000f280000000400 */
[----:B------:R-:W4:Y:S01]  /*2fc0*/  LDS.U16 R56, [R139+0xa] ;  /* 0x00000a008b387984 */ /* 0x000f220000000400 */
[----:B--2---:R-:W-:Y:S01]  /*2fd0*/  FADD.FTZ R61, R66, 1 ;  /* 0x3f800000423d7421 */ /* 0x004fe20000010000 */
[----:B---3--:R2:W-:Y:S02]  /*2fe0*/  MUFU.RCP R60, R2 ;  /* 0x00000002003c7308 */ /* 0x0085e40000001000 */
[----:B------:R-:W3:Y:S01]  /*2ff0*/  LDS.U16 R55, [R139+0x8] ;  /* 0x000008008b377984 */ /* 0x000ee20000000400 */
[----:B------:R-:W-:-:S05]  /*3000*/  FADD.FTZ R63, R68, 1 ;  /* 0x3f800000443f7421 */ /* 0x000fca0000010000 */
[----:B------:R-:W-:Y:S01]  /*3010*/  MUFU.EX2 R77, R75 ;  /* 0x0000004b004d7308 */ /* 0x000fe20000000800 */
[----:B------:R-:W-:Y:S01]  /*3020*/  FMUL.FTZ R74, R45, -1.4426950216293334961 ;  /* 0xbfb8aa3b2d4a7820 */ /* 0x000fe20000410000 */
[----:B0-----:R-:W-:Y:S01]  /*3030*/  FADD.FTZ R65, R70, 1 ;  /* 0x3f80000046417421 */ /* 0x001fe20000010000 */
[----:B------:R-:W-:Y:S05]  /*3040*/  LDS.U16 R119, [R139+0x18] ;  /* 0x000018008b777984 */ /* 0x000fea0000000400 */
[----:B------:R-:W-:Y:S01]  /*3050*/  MUFU.EX2 R73, R73 ;  /* 0x0000004900497308 */ /* 0x000fe20000000800 */
[----:B------:R-:W-:Y:S01]  /*3060*/  HADD2.F32 R53, -RZ, R53.H0_H0 ;  /* 0x20000035ff357230 */ /* 0x000fe20000004100 */
[----:B------:R-:W-:Y:S01]  /*3070*/  LDS.U16 R118, [R139+0x16] ;  /* 0x000016008b767984 */ /* 0x000fe20000000400 */
[----:B------:R-:W-:-:S02]  /*3080*/  HADD2.F32 R52, -RZ, R52.H0_H0 ;  /* 0x20000034ff347230 */ /* 0x000fc40000004100 */
[----:B-1----:R-:W-:Y:S01]  /*3090*/  FADD.FTZ R71, R71, 1 ;  /* 0x3f80000047477421 */ /* 0x002fe20000010000 */
[----:B------:R-:W-:Y:S01]  /*30a0*/  HADD2.F32 R80, -RZ, R80.H0_H0 ;  /* 0x20000050ff507230 */ /* 0x000fe20000004100 */
[----:B------:R-:W-:Y:S01]  /*30b0*/  LDS.U16 R120, [R139+0x1a] ;  /* 0x00001a008b787984 */ /* 0x000fe20000000400 */
[----:B------:R-:W0:Y:S01]  /*30c0*/  MUFU.RCP R61, R61 ;  /* 0x0000003d003d7308 */ /* 0x000e220000001000 */
[----:B----4-:R-:W-:Y:S02]  /*30d0*/  HADD2.F32 R26, -RZ, R26.H0_H0 ;  /* 0x2000001aff1a7230 */ /* 0x010fe40000004100 */
[----:B--2---:R-:W-:Y:S01]  /*30e0*/  FADD.FTZ R2, -R58, 1 ;  /* 0x3f8000003a027421 */ /* 0x004fe20000010100 */
[----:B------:R-:W-:Y:S01]  /*30f0*/  HADD2.F32 R27, -RZ, R27.H0_H0 ;  /* 0x2000001bff1b7230 */ /* 0x000fe20000004100 */
[----:B------:R-:W-:Y:S01]  /*3100*/  LDS.U16 R121, [R139+0x1c] ;  /* 0x00001c008b797984 */ /* 0x000fe20000000400 */
[----:B------:R-:W-:Y:S02]  /*3110*/  FMUL.FTZ R4, R47, R26 ;  /* 0x0000001a2f047220 */ /* 0x000fe40000410000 */
[----:B------:R1:W-:Y:S01]  /*3120*/  MUFU.RCP R62, R3 ;  /* 0x00000003003e7308 */ /* 0x0003e20000001000 */
[----:B------:R-:W-:-:S02]  /*3130*/  HADD2.F32 R30, -RZ, R30.H0_H0 ;  /* 0x2000001eff1e7230 */ /* 0x000fc40000004100 */
[----:B------:R-:W-:Y:S01]  /*3140*/  FFMA.FTZ R7, R29, R2, 1 ;  /* 0x3f8000001d077423 */ /* 0x000fe20000010002 */
[----:B------:R-:W-:Y:S01]  /*3150*/  FMUL.FTZ R5, R48, R27 ;  /* 0x0000001b30057220 */ /* 0x000fe20000410000 */
[----:B------:R-:W2:Y:S04]  /*3160*/  LDS.U16 R2, [R139+0xc] ;  /* 0x00000c008b027984 */ /* 0x000ea80000000400 */
[----:B------:R-:W-:Y:S01]  /*3170*/  LDS.U16 R122, [R139+0x1e] ;  /* 0x00001e008b7a7984 */ /* 0x000fe20000000400 */
[C---:B-1----:R-:W-:Y:S01]  /*3180*/  FADD.FTZ R3, -R59.reuse, 1 ;  /* 0x3f8000003b037421 */ /* 0x042fe20000010100 */
[----:B------:R-:W-:Y:S01]  /*3190*/  FMUL.FTZ R4, R59, R4 ;  /* 0x000000043b047220 */ /* 0x000fe20000410000 */
[----:B------:R-:W1:Y:S02]  /*31a0*/  MUFU.RCP R63, R63 ;  /* 0x0000003f003f7308 */ /* 0x000e640000001000 */
[----:B------:R-:W-:Y:S01]  /*31b0*/  FFMA.FTZ R3, R34, R3, 1 ;  /* 0x3f80000022037423 */ /* 0x000fe20000010003 */
[----:B0-----:R-:W-:Y:S01]  /*31c0*/  FADD.FTZ R67, -R61, 1 ;  /* 0x3f8000003d437421 */ /* 0x001fe20000010100 */
[----:B------:R-:W-:Y:S01]  /*31d0*/  FMUL.FTZ R6, R58, R5 ;  /* 0x000000053a067220 */ /* 0x000fe20000410000 */
[----:B------:R-:W-:Y:S01]  /*31e0*/  FMUL.FTZ R66, R49, R30 ;  /* 0x0000001e31427220 */ /* 0x000fe20000410000 */
[----:B------:R-:W-:-:S02]  /*31f0*/  FMUL.FTZ R5, R4, R3 ;  /* 0x0000000304057220 */ /* 0x000fc40000410000 */
[----:B------:R-:W0:Y:S01]  /*3200*/  LDS.U16 R3, [R139+0xe] ;  /* 0x00000e008b037984 */ /* 0x000e220000000400 */
[----:B------:R-:W-:Y:S01]  /*3210*/  FFMA.FTZ R68, R32, R67, 1 ;  /* 0x3f80000020447423 */ /* 0x000fe20000010043 */
[----:B------:R-:W-:Y:S01]  /*3220*/  FMUL.FTZ R67, R61, R66 ;  /* 0x000000423d437220 */ /* 0x000fe20000410000 */
[----:B------:R-:W-:Y:S02]  /*3230*/  HADD2.F32 R54, -RZ, R54.H0_H0 ;  /* 0x20000036ff367230 */ /* 0x000fe40000004100 */
[----:B------:R-:W-:Y:S01]  /*3240*/  FMUL.FTZ R6, R6, R7 ;  /* 0x0000000706067220 */ /* 0x000fe20000410000 */
[----:B------:R-:W-:Y:S02]  /*3250*/  HADD2.F32 R56, -RZ, R56.H0_H0 ;  /* 0x20000038ff387230 */ /* 0x000fe40000004100 */
[----:B------:R-:W-:Y:S01]  /*3260*/  FMUL.FTZ R7, R67, R68 ;  /* 0x0000004443077220 */ /* 0x000fe20000410000 */
[C---:B------:R-:W-:Y:S01]  /*3270*/  FADD.FTZ R68, -R60.reuse, 1 ;  /* 0x3f8000003c447421 */ /* 0x040fe20000010100 */
[----:B------:R-:W-:Y:S01]  /*3280*/  FMUL.FTZ R67, R81, R54 ;  /* 0x0000003651437220 */ /* 0x000fe20000410000 */
[----:B------:R-:W4:Y:S01]  /*3290*/  LDS.U16 R4, [R139+0x10] ;  /* 0x000010008b047984 */ /* 0x000f220000000400 */
[----:B-1----:R-:W-:Y:S01]  /*32a0*/  FADD.FTZ R75, -R63, 1 ;  /* 0x3f8000003f4b7421 */ /* 0x002fe20000010100 */
[----:B------:R-:W-:Y:S01]  /*32b0*/  FFMA.FTZ R68, R35, R68, 1 ;  /* 0x3f80000023447423 */ /* 0x000fe20000010044 */
[----:B------:R-:W-:Y:S01]  /*32c0*/  FMUL.FTZ R67, R60, R67 ;  /* 0x000000433c437220 */ /* 0x000fe20000410000 */
[----:B------:R-:W-:Y:S01]  /*32d0*/  FMUL.FTZ R72, R79, R56 ;  /* 0x000000384f487220 */ /* 0x000fe20000410000 */
[----:B------:R-:W-:-:S02]  /*32e0*/  FFMA.FTZ R75, R38, R75, 1 ;  /* 0x3f800000264b7423 */ /* 0x000fc4000001004b */
[----:B------:R-:W-:Y:S01]  /*32f0*/  FMUL.FTZ R82, R67, R68 ;  /* 0x0000004443527220 */ /* 0x000fe20000410000 */
[----:B------:R-:W-:Y:S01]  /*3300*/  FMUL.FTZ R72, R63, R72 ;  /* 0x000000483f487220 */ /* 0x000fe20000410000 */
[----:B------:R-:W-:Y:S01]  /*3310*/  FADD.FTZ R68, -R64, 1 ;  /* 0x3f80000040447421 */ /* 0x000fe20000010100 */
[----:B------:R1:W0:Y:S01]  /*3320*/  MUFU.EX2 R76, R74 ;  /* 0x0000004a004c7308 */ /* 0x0002220000000800 */
[----:B------:R-:W4:Y:S01]  /*3330*/  LDS.U16 R67, [R139+0x12] ;  /* 0x000012008b437984 */ /* 0x000f220000000400 */
[----:B------:R-:W-:Y:S01]  /*3340*/  FMUL.FTZ R84, R72, R75 ;  /* 0x0000004b48547220 */ /* 0x000fe20000410000 */
[----:B------:R-:W-:Y:S02]  /*3350*/  FFMA.FTZ R75, R39, R68, 1 ;  /* 0x3f800000274b7423 */ /* 0x000fe40000010044 */
[----:B------:R-:W4:Y:S01]  /*3360*/  LDS.U16 R68, [R139+0x14] ;  /* 0x000014008b447984 */ /* 0x000f220000000400 */
[----:B---3--:R-:W-:Y:S02]  /*3370*/  HADD2.F32 R55, -RZ, R55.H0_H0 ;  /* 0x20000037ff377230 */ /* 0x008fe40000004100 */
[----:B------:R-:W-:Y:S01]  /*3380*/  FMUL.FTZ R78, R52, -1.4426950216293334961 ;  /* 0xbfb8aa3b344e7820 */ /* 0x000fe20000410000 */
[----:B------:R-:W3:Y:S01]  /*3390*/  MUFU.RCP R65, R65 ;  /* 0x0000004100417308 */ /* 0x000ee20000001000 */
[----:B-1----:R-:W-:Y:S01]  /*33a0*/  FMUL.FTZ R74, R53, -1.4426950216293334961 ;  /* 0xbfb8aa3b354a7820 */ /* 0x002fe20000410000 */
[----:B------:R-:W-:-:S06]  /*33b0*/  FADD.FTZ R70, -R62, 1 ;  /* 0x3f8000003e467421 */ /* 0x000fcc0000010100 */
[----:B------:R1:W4:Y:S01]  /*33c0*/  MUFU.RCP R66, R71 ;  /* 0x0000004700427308 */ /* 0x0003220000001000 */
[----:B------:R-:W-:-:S07]  /*33d0*/  FADD.FTZ R85, R77, 1 ;  /* 0x3f8000004d557421 */ /* 0x000fce0000010000 */
[----:B------:R2:W4:Y:S01]  /*33e0*/  MUFU.EX2 R88, R74 ;  /* 0x0000004a00587308 */ /* 0x0005220000000800 */
[----:B-1----:R-:W-:Y:S01]  /*33f0*/  FMUL.FTZ R71, R80, R55 ;  /* 0x0000003750477220 */ /* 0x002fe20000410000 */
[----:B------:R-:W-:-:S06]  /*3400*/  HADD2.F32 R77, -RZ, R50.H0_H0 ;  /* 0x20000032ff4d7230 */ /* 0x000fcc0000004100 */
[----:B------:R1:W4:Y:S01]  /*3410*/  MUFU.EX2 R87, R78 ;  /* 0x0000004e00577308 */ /* 0x0003220000000800 */
[----:B--2---:R-:W-:Y:S01]  /*3420*/  FADD.FTZ R74, R73, 1 ;  /* 0x3f800000494a7421 */ /* 0x004fe20000010000 */
[----:B------:R-:W-:Y:S01]  /*3430*/  FFMA.FTZ R73, R37, R70, 1 ;  /* 0x3f80000025497423 */ /* 0x000fe20000010046 */
[----:B------:R-:W-:Y:S01]  /*3440*/  FMUL.FTZ R70, R62, R71 ;  /* 0x000000473e467220 */ /* 0x000fe20000410000 */
[----:B-1----:R-:W-:Y:S02]  /*3450*/  HADD2.F32 R78, -RZ, R57.H0_H0 ;  /* 0x20000039ff4e7230 */ /* 0x002fe40000004100 */
[----:B------:R-:W-:Y:S02]  /*3460*/  HADD2.F32 R57, -RZ, R2.H0_H0 ;  /* 0x20000002ff397230 */ /* 0x000fe40000004100 */
[----:B------:R-:W-:Y:S01]  /*3470*/  FMUL.FTZ R83, R70, R73 ;  /* 0x0000004946537220 */ /* 0x000fe20000410000 */
[----:B0-----:R-:W-:Y:S01]  /*3480*/  FADD.FTZ R70, R76, 1 ;  /* 0x3f8000004c467421 */ /* 0x001fe20000010000 */
[----:B------:R-:W-:-:S02]  /*3490*/  HADD2.F32 R50, -RZ, R3.H0_H0 ;  /* 0x20000003ff327230 */ /* 0x000fc40000004100 */
[----:B------:R-:W-:Y:S01]  /*34a0*/  FMUL.FTZ R73, R78, R57 ;  /* 0x000000394e497220 */ /* 0x000fe20000410000 */
[----:B------:R0:W-:Y:S01]  /*34b0*/  MUFU.RCP R71, R74 ;  /* 0x0000004a00477308 */ /* 0x0001e20000001000 */
[----:B---3--:R-:W-:Y:S02]  /*34c0*/  FADD.FTZ R3, -R65, 1 ;  /* 0x3f80000041037421 */ /* 0x008fe40000010100 */
[----:B------:R-:W-:Y:S01]  /*34d0*/  FMUL.FTZ R2, R64, R73 ;  /* 0x0000004940027220 */ /* 0x000fe20000410000 */
[----:B------:R-:W-:Y:S02]  /*34e0*/  HADD2.F32 R76, -RZ, R43.H0_H0 ;  /* 0x2000002bff4c7230 */ /* 0x000fe40000004100 */
[----:B------:R-:W-:Y:S02]  /*34f0*/  FFMA.FTZ R3, R40, R3, 1 ;  /* 0x3f80000028037423 */ /* 0x000fe40000010003 */
[----:B------:R-:W1:Y:S01]  /*3500*/  MUFU.RCP R70, R70 ;  /* 0x0000004600467308 */ /* 0x000e620000001000 */
[----:B0-----:R-:W-:Y:S01]  /*3510*/  FMUL.FTZ R74, R77, R50 ;  /* 0x000000324d4a7220 */ /* 0x001fe20000410000 */
[----:B----4-:R-:W-:-:S03]  /*3520*/  HADD2.F32 R43, -RZ, R4.H0_H0 ;  /* 0x20000004ff2b7230 */ /* 0x010fc60000004100 */
[----:B------:R-:W-:-:S03]  /*3530*/  FMUL.FTZ R74, R65, R74 ;  /* 0x0000004a414a7220 */ /* 0x000fc60000410000 */
[----:B------:R0:W2:Y:S01]  /*3540*/  MUFU.RCP R73, R85 ;  /* 0x0000005500497308 */ /* 0x0000a20000001000 */
[----:B------:R-:W-:Y:S01]  /*3550*/  FMUL.FTZ R2, R2, R75 ;  /* 0x0000004b02027220 */ /* 0x000fe20000410000 */
[----:B------:R-:W-:Y:S01]  /*3560*/  FMUL.FTZ R3, R74, R3 ;  /* 0x000000034a037220 */ /* 0x000fe20000410000 */
[----:B------:R-:W-:Y:S01]  /*3570*/  FADD.FTZ R72, R86, 1 ;  /* 0x3f80000056487421 */ /* 0x000fe20000010000 */
[----:B------:R-:W-:Y:S01]  /*3580*/  FADD.FTZ R4, -R66, 1 ;  /* 0x3f80000042047421 */ /* 0x000fe20000010100 */
[----:B------:R-:W-:-:S03]  /*3590*/  FMUL.FTZ R75, R76, R43 ;  /* 0x0000002b4c4b7220 */ /* 0x000fc60000410000 */
[----:B------:R-:W3:Y:S01]  /*35a0*/  MUFU.RCP R69, R69 ;  /* 0x0000004500457308 */ /* 0x000ee20000001000 */
[----:B------:R-:W-:Y:S01]  /*35b0*/  FADD.FTZ R74, R88, 1 ;  /* 0x3f800000584a7421 */ /* 0x000fe20000010000 */
[----:B------:R-:W-:Y:S01]  /*35c0*/  FADD.FTZ R87, R87, 1 ;  /* 0x3f80000057577421 */ /* 0x000fe20000010000 */
[----:B0-----:R-:W-:Y:S01]  /*35d0*/  FFMA.FTZ R85, R41, R4, 1 ;  /* 0x3f80000029557423 */ /* 0x001fe20000010004 */
[----:B------:R-:W-:Y:S01]  /*35e0*/  FMUL.FTZ R4, R66, R75 ;  /* 0x0000004b42047220 */ /* 0x000fe20000410000 */
[----:B------:R-:W-:-:S03]  /*35f0*/  HADD2.F32 R28, -RZ, R28.H0_H0 ;  /* 0x2000001cff1c7230 */ /* 0x000fc60000004100 */
[----:B------:R-:W0:Y:S01]  /*3600*/  MUFU.RCP R72, R72 ;  /* 0x0000004800487308 */ /* 0x000e220000001000 */
[----:B------:R-:W-:Y:S02]  /*3610*/  HADD2.F32 R119, -RZ, R119.H0_H0 ;  /* 0x20000077ff777230 */ /* 0x000fe40000004100 */
[----:B-1----:R-:W-:Y:S01]  /*3620*/  FADD.FTZ R86, -R70, 1 ;  /* 0x3f80000046567421 */ /* 0x002fe20000010100 */
[----:B------:R-:W-:Y:S02]  /*3630*/  HADD2.F32 R36, -RZ, R36.H0_H0 ;  /* 0x20000024ff247230 */ /* 0x000fe40000004100 */
[----:B--2---:R-:W-:Y:S01]  /*3640*/  FADD.FTZ R89, -R73, 1 ;  /* 0x3f80000049597421 */ /* 0x004fe20000010100 */
[----:B------:R-:W-:Y:S01]  /*3650*/  HADD2.F32 R33, -RZ, R33.H0_H0 ;  /* 0x20000021ff217230 */ /* 0x000fe20000004100 */
[----:B------:R1:W2:Y:S01]  /*3660*/  MUFU.RCP R75, R87 ;  /* 0x00000057004b7308 */ /* 0x0002a20000001000 */
[----:B------:R-:W-:Y:S02]  /*3670*/  HADD2.F32 R31, -RZ, R31.H0_H0 ;  /* 0x2000001fff1f7230 */ /* 0x000fe40000004100 */
[----:B------:R-:W-:-:S02]  /*3680*/  HADD2.F32 R67, -RZ, R67.H0_H0 ;  /* 0x20000043ff437230 */ /* 0x000fc40000004100 */
[----:B------:R-:W-:-:S03]  /*3690*/  HADD2.F32 R68, -RZ, R68.H0_H0 ;  /* 0x20000044ff447230 */ /* 0x000fc60000004100 */
[----:B------:R-:W4:Y:S01]  /*36a0*/  MUFU.RCP R74, R74 ;  /* 0x0000004a004a7308 */ /* 0x000f220000001000 */
[----:B------:R-:W-:Y:S02]  /*36b0*/  HADD2.F32 R118, -RZ, R118.H0_H0 ;  /* 0x20000076ff767230 */ /* 0x000fe40000004100 */
[----:B------:R-:W-:Y:S01]  /*36c0*/  FMUL.FTZ R4, R4, R85 ;  /* 0x0000005504047220 */ /* 0x000fe20000410000 */
[----:B------:R-:W-:Y:S01]  /*36d0*/  FFMA.FTZ R90, R45, R86, 1 ;  /* 0x3f8000002d5a7423 */ /* 0x000fe20000010056 */
[----:B------:R-:W-:Y:S01]  /*36e0*/  FFMA.FTZ R91, R46, R89, 1 ;  /* 0x3f8000002e5b7423 */ /* 0x000fe20000010059 */
[----:B------:R-:W-:Y:S01]  /*36f0*/  FMUL.FTZ R92, R28, R119 ;  /* 0x000000771c5c7220 */ /* 0x000fe20000410000 */
[----:B---3--:R-:W-:Y:S01]  /*3700*/  FADD.FTZ R85, -R69, 1 ;  /* 0x3f80000045557421 */ /* 0x008fe20000010100 */
        /* <DEDUP_REMOVED lines=20> */
[----:B------:R-:W-:Y:S01]  /*3850*/  F2FP.F16.F32.PACK_AB R92, R6, R5 ;  /* 0x00000005065c723e */ /* 0x000fe200000000ff */
[----:B------:R-:W-:Y:S01]  /*3860*/  BAR.SYNC.DEFER_BLOCKING 0x0 ;  /* 0x0000000000007b1d */ /* 0x000fe20000010000 */
[----:B0-----:R-:W-:Y:S01]  /*3870*/  FADD.FTZ R6, -R72, 1 ;  /* 0x3f80000048067421 */ /* 0x001fe20000010100 */
[----:B--2---:R-:W-:Y:S01]  /*3880*/  FADD.FTZ R89, -R75, 1 ;  /* 0x3f8000004b597421 */ /* 0x004fe20000010100 */
[----:B----4-:R-:W-:Y:S01]  /*3890*/  FADD.FTZ R88, -R74, 1 ;  /* 0x3f8000004a587421 */ /* 0x010fe20000010100 */
        /* <DEDUP_REMOVED lines=64> */
[----:B------:R-:W-:Y:S01]  /*3ca0*/  UIMAD UR6, UR30, UR32, URZ ;  /* 0x000000201e0672a4 */ /* 0x000fe2000f8e023f */
[----:B0-----:R-:W-:Y:S01]  /*3cb0*/  P2R R2, PR, RZ, 0x40 ;  /* 0x00000040ff027803 */ /* 0x001fe20000000000 */
[----:B------:R-:W-:Y:S01]  /*3cc0*/  UIMAD.WIDE.U32 UR24, UR31, UR32, URZ ;  /* 0x000000201f1872a5 */ /* 0x000fe2000f8e003f */
[C---:B------:R-:W-:Y:S01]  /*3cd0*/  IADD3 R2, P1, R116.reuse, UR35, RZ ;  /* 0x0000002374027c10 */ /* 0x040fe2000ff3e0ff */
[----:B------:R-:W-:Y:S01]  /*3ce0*/  UIMAD UR23, UR31, UR33, UR6 ;  /* 0x000000211f1772a4 */ /* 0x000fe2000f8e0206 */
[----:B------:R-:W-:Y:S02]  /*3cf0*/  BSSY B0, `(.L_x_7585) ;  /* 0x0000012000007945 */ /* 0x000fe40003800000 */
[----:B------:R-:W-:Y:S01]  /*3d00*/  IADD3.X R3, R117, UR37, RZ, P1, !PT ;  /* 0x0000002575037c10 */ /* 0x000fe20008ffe4ff */
[----:B------:R-:W-:Y:S01]  /*3d10*/  UIADD3 UR6, UR25, UR23, URZ ;  /* 0x0000001719067290 */ /* 0x000fe2000fffe03f */
        /* <DEDUP_REMOVED lines=15> */
.L_x_7586:
[----:B------:R-:W-:Y:S05]  /*3e10*/  BSYNC B0 ;  /* 0x0000000000007941 */ /* 0x000fea0003800000 */
.L_x_7585:
        /* <DEDUP_REMOVED lines=11> */
[----:B------:R-:W-:Y:S01]  /*3ed0*/  ULDC.64 UR32, c[0x0][0x320] ;  /* 0x0000c80000207ab9 */ /* 0x000fe20000000a00 */
[----:B------:R-:W-:Y:S01]  /*3ee0*/  ULDC.64 UR28, c[0x0][0x3e8] ;  /* 0x0000fa00001c7ab9 */ /* 0x000fe20000000a00 */
[----:B------:R-:W-:Y:S01]  /*3ef0*/  UIADD3.X UR24, UR22, UR24, UR25, UP0, !UPT ;  /* 0x0000001816187290 */ /* 0x000fe200087fe419 */
[C---:B------:R-:W-:Y:S01]  /*3f00*/  LEA R4, P1, R116.reuse, UR28, 0x1 ;  /* 0x0000001c74047c11 */ /* 0x040fe2000f8208ff */
[----:B------:R-:W-:Y:S01]  /*3f10*/  HADD2.F32 R22, -RZ, R22.H0_H0 ;  /* 0x20000016ff167230 */ /* 0x000fe20000004100 */
[----:B0-----:R-:W-:Y:S01]  /*3f20*/  MOV R6, UR6 ;  /* 0x0000000600067c02 */ /* 0x001fe20008000f00 */
[----:B------:R-:W-:Y:S01]  /*3f30*/  HADD2.F32 R100, -RZ, R21.H0_H0 ;  /* 0x20000015ff647230 */ /* 0x000fe20000004100 */
[----:B------:R-:W-:Y:S01]  /*3f40*/  LEA.HI.X R5, R116, UR29, R117, 0x1, P1 ;  /* 0x0000001d74057c11 */ /* 0x000fe200088f0c75 */
[----:B------:R-:W-:Y:S01]  /*3f50*/  HADD2.F32 R20, -RZ, R20.H0_H0 ;  /* 0x20000014ff147230 */ /* 0x000fe20000004100 */
[----:B------:R-:W-:Y:S01]  /*3f60*/  LEA R4, P1, R6, R4, 0x1 ;  /* 0x0000000406047211 */ /* 0x000fe200078208ff */
[----:B------:R-:W-:Y:S01]  /*3f70*/  HADD2.F32 R98, -RZ, R19.H0_H0 ;  /* 0x20000013ff627230 */ /* 0x000fe20000004100 */
[----:B------:R-:W-:Y:S01]  /*3f80*/  MOV R7, UR24 ;  /* 0x0000001800077c02 */ /* 0x000fe20008000f00 */
[----:B------:R-:W-:-:S02]  /*3f90*/  HADD2.F32 R18, -RZ, R18.H0_H0 ;  /* 0x20000012ff127230 */ /* 0x000fc40000004100 */
[----:B------:R-:W-:Y:S01]  /*3fa0*/  FMUL.FTZ R34, R34, R59 ;  /* 0x0000003b22227220 */ /* 0x000fe20000410000 */
[----:B------:R-:W-:Y:S01]  /*3fb0*/  HADD2.F32 R96, -RZ, R17.H0_H0 ;  /* 0x20000011ff607230 */ /* 0x000fe20000004100 */
[----:B------:R-:W-:Y:S01]  /*3fc0*/  LEA.HI.X R5, R6, R5, R7, 0x1, P1 ;  /* 0x0000000506057211 */ /* 0x000fe200008f0c07 */
[----:B------:R-:W-:Y:S01]  /*3fd0*/  HADD2.F32 R16, -RZ, R16.H0_H0 ;  /* 0x20000010ff107230 */ /* 0x000fe20000004100 */
        /* <DEDUP_REMOVED lines=37> */
[----:B------:R-:W-:Y:S01]  /*4230*/  FMUL.FTZ R44, R44, R71 ;  /* 0x000000472c2c7220 */ /* 0x000fe20000410000 */
[----:B------:R-:W-:Y:S01]  /*4240*/  FMUL.FTZ R45, R45, R70 ;  /* 0x000000462d2d7220 */ /* 0x000fe20000410000 */
[----:B------:R-:W-:Y:S01]  /*4250*/  @!P4 STG.E.U16 desc[UR26][R4.64+-0x100], R129 ;  /* 0xffff00810400c986 */ /* 0x000fe2000c10151a */
[----:B------:R-:W-:Y:S01]  /*4260*/  ISETP.NE.AND.EX P0, PT, RZ, UR33, PT, P0 ;  /* 0x00000021ff007c0c */ /* 0x000fe2000bf05300 */
[----:B------:R-:W-:Y:S01]  /*4270*/  FMUL.FTZ R46, R46, R73 ;  /* 0x000000492e2e7220 */ /* 0x000fe20000410000 */
[----:B------:R-:W-:Y:S01]  /*4280*/  FMUL.FTZ R51, R51, R72 ;  /* 0x0000004833337220 */ /* 0x000fe20000410000 */
[----:B------:R-:W-:Y:S01]  /*4290*/  @!P5 STG.E.U16 desc[UR26][R4.64+-0xc0], R131 ;  /* 0xffff40830400d986 */ /* 0x000fe2000c10151a */
[----:B------:R-:W-:Y:S01]  /*42a0*/  FMUL.FTZ R52, R52, R75 ;  /* 0x0000004b34347220 */ /* 0x000fe20000410000 */
[----:B------:R-:W-:Y:S01]  /*42b0*/  FMUL.FTZ R53, R53, R74 ;  /* 0x0000004a35357220 */ /* 0x000fe20000410000 */
[--C-:B0----5:R-:W-:Y:S01]  /*42c0*/  FADD.FTZ R99, R22, R173.reuse ;  /* 0x000000ad16637221 */ /* 0x121fe20000010000 */
[----:B------:R-:W-:Y:S01]  /*42d0*/  @!P1 STG.E.U16 desc[UR26][R4.64+-0x80], R133 ;  /* 0xffff808504009986 */ /* 0x000fe2000c10151a */
[--C-:B------:R-:W-:Y:S01]  /*42e0*/  FADD.FTZ R100, R100, R173.reuse ;  /* 0x000000ad64647221 */ /* 0x100fe20000010000 */
[--C-:B------:R-:W-:Y:S01]  /*42f0*/  FADD.FTZ R97, R20, R173.reuse ;  /* 0x000000ad14617221 */ /* 0x100fe20000010000 */
[--C-:B------:R-:W-:Y:S01]  /*4300*/  FADD.FTZ R98, R98, R173.reuse ;  /* 0x000000ad62627221 */ /* 0x100fe20000010000 */
[----:B------:R-:W-:Y:S01]  /*4310*/  @!P3 STG.E.U16 desc[UR26][R4.64+-0x40], R135 ;  /* 0xffffc0870400b986 */ /* 0x000fe2000c10151a */
[--C-:B------:R-:W-:Y:S01]  /*4320*/  FADD.FTZ R95, R18, R173.reuse ;  /* 0x000000ad125f7221 */ /* 0x100fe20000010000 */
[--C-:B------:R-:W-:Y:S01]  /*4330*/  FADD.FTZ R96, R96, R173.reuse ;  /* 0x000000ad60607221 */ /* 0x100fe20000010000 */
[--C-:B------:R-:W-:Y:S01]  /*4340*/  FADD.FTZ R93, R16, R173.reuse ;  /* 0x000000ad105d7221 */ /* 0x100fe20000010000 */
[----:B------:R-:W-:Y:S01]  /*4350*/  @!P2 STG.E.U16 desc[UR26][R4.64+-0x1c0], R123 ;  /* 0xfffe407b0400a986 */ /* 0x000fe2000c10151a */
[----:B------:R-:W-:Y:S01]  /*4360*/  ISETP.GE.AND P2, PT, R184, R137, PT ;  /* 0x00000089b800720c */ /* 0x000fe20003f46270 */
[--C-:B------:R-:W-:Y:S01]  /*4370*/  FADD.FTZ R94, R94, R173.reuse ;  /* 0x000000ad5e5e7221 */ /* 0x100fe20000010000 */
[--C-:B------:R-:W-:Y:S01]  /*4380*/  FADD.FTZ R91, R14, R173.reuse ;  /* 0x000000ad0e5b7221 */ /* 0x100fe20000010000 */
[--C-:B------:R-:W-:Y:S01]  /*4390*/  FADD.FTZ R92, R92, R173.reuse ;  /* 0x000000ad5c5c7221 */ /* 0x100fe20000010000 */
[--C-:B-1----:R-:W-:Y:S01]  /*43a0*/  FADD.FTZ R89, R12, R173.reuse ;  /* 0x000000ad0c597221 */ /* 0x102fe20000010000 */
[--C-:B------:R-:W-:Y:S01]  /*43b0*/  FADD.FTZ R90, R90, R173.reuse ;  /* 0x000000ad5a5a7221 */ /* 0x100fe20000010000 */
[--C-:B------:R-:W-:Y:S01]  /*43c0*/  FADD.FTZ R87, R10, R173.reuse ;  /* 0x000000ad0a577221 */ /* 0x100fe20000010000 */
[--C-:B------:R-:W-:Y:S01]  /*43d0*/  FADD.FTZ R88, R88, R173.reuse ;  /* 0x000000ad58587221 */ /* 0x100fe20000010000 */
[--C-:B------:R-:W-:Y:S01]  /*43e0*/  FADD.FTZ R86, R0, R173.reuse ;  /* 0x000000ad00567221 */ /* 0x100fe20000010000 */
[----:B------:R-:W-:Y:S01]  /*43f0*/  FMUL.FTZ R84, R47, R34 ;  /* 0x000000222f547220 */ /* 0x000fe20000410000 */
[----:B------:R-:W-:Y:S01]  /*4400*/  FMUL.FTZ R83, R48, R29 ;  /* 0x0000001d30537220 */ /* 0x000fe20000410000 */
[----:B------:R-:W-:Y:S01]  /*4410*/  FMUL.FTZ R82, R49, R32 ;  /* 0x0000002031527220 */ /* 0x000fe20000410000 */
[----:B------:R-:W-:Y:S01]  /*4420*/  FMUL.FTZ R81, R81, R35 ;  /* 0x0000002351517220 */ /* 0x000fe20000410000 */
        /* <DEDUP_REMOVED lines=12> */
[----:B0-----:R-:W-:Y:S01]  /*44f0*/  FADD.FTZ R85, R8, R173 ;  /* 0x000000ad08557221 */ /* 0x001fe20000010000 */
        /* <DEDUP_REMOVED lines=39> */
[----:B------:R-:W-:Y:S01]  /*4770*/  STS.U16 [R139], R26 ;  /* 0x0000001a8b007388 */ /* 0x000fe20000000400 */
[----:B------:R-:W-:Y:S01]  /*4780*/  PRMT R6, R41, 0x7632, R6 ;  /* 0x0000763229067816 */ /* 0x000fe20000000006 */
[----:B------:R-:W-:Y:S01]  /*4790*/  BSSY B0, `(.L_x_7588) ;  /* 0x0000032000007945 */ /* 0x000fe20003800000 */
[----:B-1----:R-:W-:Y:S01]  /*47a0*/  PRMT R4, R44, 0x7632, R4 ;  /* 0x000076322c047816 */ /* 0x002fe20000000004 */
[----:B------:R-:W-:Y:S01]  /*47b0*/  STS.U16 [R139+0x4], R30 ;  /* 0x0000041e8b007388 */ /* 0x000fe20000000400 */
[----:B------:R-:W-:-:S02]  /*47c0*/  PRMT R8, R52, 0x7632, R8 ;  /* 0x0000763234087816 */ /* 0x000fc40000000008 */
        /* <DEDUP_REMOVED lines=46> */
.L_x_7589:
[----:B------:R-:W-:Y:S05]  /*4ab0*/  BSYNC B0 ;  /* 0x0000000000007941 */ /* 0x000fea0003800000 */
.L_x_7588:
        /* <DEDUP_REMOVED lines=43> */
.L_x_7587:
[----:B------:R-:W-:Y:S01]  /*4d70*/  HADD2.F32 R0, -RZ, R138.H0_H0 ;  /* 0x2000008aff007230 */ /* 0x000fe20000004100 */
[----:B------:R-:W1:Y:S01]  /*4d80*/  LDC R5, c[0x0][0x21c] ;  /* 0x00008700ff057b82 */ /* 0x000e620000000800 */
[----:B0-----:R-:W-:Y:S01]  /*4d90*/  HADD2.F32 R2, -RZ, R115.H0_H0 ;  /* 0x20000073ff027230 */ /* 0x001fe20000004100 */
[----:B------:R-:W-:Y:S01]  /*4da0*/  HFMA2.MMA R52, -RZ, RZ, 0, 0 ;  /* 0x00000000ff347435 */ /* 0x000fe200000001ff */
[----:B------:R-:W-:Y:S02]  /*4db0*/  HADD2.F32 R4, -RZ, R114.H0_H0 ;  /* 0x20000072ff047230 */ /* 0x000fe40000004100 */
[C---:B------:R-:W-:Y:S01]  /*4dc0*/  FFMA.FTZ R0, R84.reuse, R0, R169 ;  /* 0x0000000054007223 */ /* 0x040fe200000100a9 */
[----:B------:R-:W-:Y:S02]  /*4dd0*/  HADD2.F32 R169, -RZ, R101.H0_H0 ;  /* 0x20000065ffa97230 */ /* 0x000fe40000004100 */
[-C--:B------:R-:W-:Y:S01]  /*4de0*/  FMUL.FTZ R68, R84, R175.reuse ;  /* 0x000000af54447220 */ /* 0x080fe20000410000 */
[C---:B------:R-:W-:Y:S01]  /*4df0*/  FMUL.FTZ R67, R83.reuse, R175 ;  /* 0x000000af53437220 */ /* 0x040fe20000410000 */
[----:B------:R-:W-:Y:S01]  /*4e00*/  FFMA.FTZ R3, R83, R2, R0 ;  /* 0x0000000253037223 */ /* 0x000fe20000010000 */
[----:B------:R-:W-:-:S02]  /*4e10*/  HADD2.F32 R0, -RZ, R113.H0_H0 ;  /* 0x20000071ff007230 */ /* 0x000fc40000004100 */
[CC--:B------:R-:W-:Y:S01]  /*4e20*/  FMUL.FTZ R66, R82.reuse, R175.reuse ;  /* 0x000000af52427220 */ /* 0x0c0fe20000410000 */
[----:B------:R-:W-:Y:S02]  /*4e30*/  HADD2.F32 R2, -RZ, R112.H0_H0 ;  /* 0x20000070ff027230 */ /* 0x000fe40000004100 */
[----:B------:R-:W-:Y:S01]  /*4e40*/  FFMA.FTZ R4, R82, R4, R3 ;  /* 0x0000000452047223 */ /* 0x000fe20000010003 */
[-C--:B------:R-:W-:Y:S01]  /*4e50*/  FMUL.FTZ R65, R81, R175.reuse ;  /* 0x000000af51417220 */ /* 0x080fe20000410000 */
[-C--:B------:R-:W-:Y:S01]  /*4e60*/  FMUL.FTZ R64, R80, R175.reuse ;  /* 0x000000af50407220 */ /* 0x080fe20000410000 */
[-C--:B------:R-:W-:Y:S01]  /*4e70*/  FMUL.FTZ R63, R79, R175.reuse ;  /* 0x000000af4f3f7220 */ /* 0x080fe20000410000 */
[----:B------:R-:W-:Y:S01]  /*4e80*/  FFMA.FTZ R3, R81, R0, R4 ;  /* 0x0000000051037223 */ /* 0x000fe20000010004 */
[----:B------:R-:W-:Y:S02]  /*4e90*/  HADD2.F32 R0, -RZ, R111.H0_H0 ;  /* 0x2000006fff007230 */ /* 0x000fe40000004100 */
[----:B------:R-:W-:Y:S01]  /*4ea0*/  FMUL.FTZ R62, R78, R175 ;  /* 0x000000af4e3e7220 */ /* 0x000fe20000410000 */
[----:B------:R-:W-:-:S02]  /*4eb0*/  HADD2.F32 R4, -RZ, R110.H0_H0 ;  /* 0x2000006eff047230 */ /* 0x000fc40000004100 */
[----:B------:R-:W-:Y:S01]  /*4ec0*/  FFMA.FTZ R2, R80, R2, R3 ;  /* 0x0000000250027223 */ /* 0x000fe20000010003 */
[-C--:B------:R-:W-:Y:S01]  /*4ed0*/  FMUL.FTZ R61, R77, R175.reuse ;  /* 0x000000af4d3d7220 */ /* 0x080fe20000410000 */
[-C--:B------:R-:W-:Y:S01]  /*4ee0*/  FMUL.FTZ R60, R76, R175.reuse ;  /* 0x000000af4c3c7220 */ /* 0x080fe20000410000 */
[-C--:B------:R-:W-:Y:S01]  /*4ef0*/  FMUL.FTZ R59, R75, R175.reuse ;  /* 0x000000af4b3b7220 */ /* 0x080fe20000410000 */
[----:B------:R-:W-:Y:S01]  /*4f00*/  FFMA.FTZ R3, R79, R0, R2 ;  /* 0x000000004f037223 */ /* 0x000fe20000010002 */
[----:B------:R-:W-:Y:S01]  /*4f10*/  HADD2.F32 R0, -RZ, R109.H0_H0 ;  /* 0x2000006dff007230 */ /* 0x000fe20000004100 */
[----:B-1----:R-:W-:Y:S01]  /*4f20*/  ISETP.GE.AND P0, PT, R5, 0x1, PT ;  /* 0x000000010500780c */ /* 0x002fe20003f06270 */
[----:B------:R-:W-:Y:S02]  /*4f30*/  HADD2.F32 R2, -RZ, R108.H0_H0 ;  /* 0x2000006cff027230 */ /* 0x000fe40000004100 */
[----:B------:R-:W-:Y:S01]  /*4f40*/  FFMA.FTZ R4, R78, R4, R3 ;  /* 0x000000044e047223 */ /* 0x000fe20000010003 */
[-C--:B------:R-:W-:Y:S01]  /*4f50*/  FMUL.FTZ R58, R74, R175.reuse ;  /* 0x000000af4a3a7220 */ /* 0x080fe20000410000 */
[-C--:B------:R-:W-:Y:S01]  /*4f60*/  FMUL.FTZ R57, R73, R175.reuse ;  /* 0x000000af49397220 */ /* 0x080fe20000410000 */
[----:B------:R-:W-:Y:S01]  /*4f70*/  FMUL.FTZ R56, R72, R175 ;  /* 0x000000af48387220 */ /* 0x000fe20000410000 */
[----:B------:R-:W-:Y:S01]  /*4f80*/  FFMA.FTZ R3, R77, R0, R4 ;  /* 0x000000004d037223 */ /* 0x000fe20000010004 */
[----:B------:R-:W-:-:S02]  /*4f90*/  HADD2.F32 R0, -RZ, R107.H0_H0 ;  /* 0x2000006bff007230 */ /* 0x000fc40000004100 */
[-C--:B------:R-:W-:Y:S01]  /*4fa0*/  FMUL.FTZ R55, R71, R175.reuse ;  /* 0x000000af47377220 */ /* 0x080fe20000410000 */
[----:B------:R-:W-:Y:S02]  /*4fb0*/  HADD2.F32 R4, -RZ, R106.H0_H0 ;  /* 0x2000006aff047230 */ /* 0x000fe40000004100 */
[----:B------:R-:W-:Y:S01]  /*4fc0*/  FFMA.FTZ R2, R76, R2, R3 ;  /* 0x000000024c027223 */ /* 0x000fe20000010003 */
[-C--:B------:R-:W-:Y:S01]  /*4fd0*/  FMUL.FTZ R54, R70, R175.reuse ;  /* 0x000000af46367220 */ /* 0x080fe20000410000 */
[----:B------:R-:W-:Y:S01]  /*4fe0*/  FMUL.FTZ R53, R69, R175 ;  /* 0x000000af45357220 */ /* 0x000fe20000410000 */
[----:B------:R-:W-:Y:S01]  /*4ff0*/  CS2R R50, SRZ ;  /* 0x0000000000327805 */ /* 0x000fe2000001ff00 */
[----:B------:R-:W-:Y:S01]  /*5000*/  FFMA.FTZ R3, R75, R0, R2 ;  /* 0x000000004b037223 */ /* 0x000fe20000010002 */
[----:B------:R-:W-:Y:S01]  /*5010*/  HADD2.F32 R0, -RZ, R105.H0_H0 ;  /* 0x20000069ff007230 */ /* 0x000fe20000004100 */
[----:B------:R-:W-:Y:S01]  /*5020*/  CS2R R48, SRZ ;  /* 0x0000000000307805 */ /* 0x000fe2000001ff00 */
[----:B------:R-:W-:-:S02]  /*5030*/  HADD2.F32 R2, -RZ, R104.H0_H0 ;  /* 0x20000068ff027230 */ /* 0x000fc40000004100 */
[----:B------:R-:W-:Y:S01]  /*5040*/  FFMA.FTZ R4, R74, R4, R3 ;  /* 0x000000044a047223 */ /* 0x000fe20000010003 */
[----:B------:R-:W-:Y:S02]  /*5050*/  CS2R R46, SRZ ;  /* 0x00000000002e7805 */ /* 0x000fe4000001ff00 */
[----:B------:R-:W-:Y:S02]  /*5060*/  CS2R R44, SRZ ;  /* 0x00000000002c7805 */ /* 0x000fe4000001ff00 */
[----:B------:R-:W-:Y:S01]  /*5070*/  CS2R R42, SRZ ;  /* 0x00000000002a7805 */ /* 0x000fe2000001ff00 */
[----:B------:R-:W-:Y:S01]  /*5080*/  FFMA.FTZ R3, R73, R0, R4 ;  /* 0x0000000049037223 */ /* 0x000fe20000010004 */
[----:B------:R-:W-:Y:S01]  /*5090*/  HADD2.F32 R0, -RZ, R103.H0_H0 ;  /* 0x20000067ff007230 */ /* 0x000fe20000004100 */
[----:B------:R-:W-:Y:S01]  /*50a0*/  CS2R R40, SRZ ;  /* 0x0000000000287805 */ /* 0x000fe2000001ff00 */
[----:B------:R-:W-:Y:S02]  /*50b0*/  HADD2.F32 R4, -RZ, R102.H0_H0 ;  /* 0x20000066ff047230 */ /* 0x000fe40000004100 */
[----:B------:R-:W-:Y:S01]  /*50c0*/  FFMA.FTZ R2, R72, R2, R3 ;  /* 0x0000000248027223 */ /* 0x000fe20000010003 */
[----:B------:R-:W-:-:S02]  /*50d0*/  CS2R R38, SRZ ;  /* 0x0000000000267805 */ /* 0x000fc4000001ff00 */
[----:B------:R-:W-:Y:S01]  /*50e0*/  MOV R37, RZ ;  /* 0x000000ff00257202 */ /* 0x000fe20000000f00 */
[----:B------:R-:W-:-:S04]  /*50f0*/  FFMA.FTZ R3, R71, R0, R2 ;  /* 0x0000000047037223 */ /* 0x000fc80000010002 */
[----:B------:R-:W-:-:S04]  /*5100*/  FFMA.FTZ R4, R70, R4, R3 ;  /* 0x0000000446047223 */ /* 0x000fc80000010003 */
[----:B------:R-:W-:Y:S01]  /*5110*/  FFMA.FTZ R169, R69, R169, R4 ;  /* 0x000000a945a97223 */ /* 0x000fe20000010004 */
[----:B------:R-:W-:Y:S06]  /*5120*/  BAR.SYNC.DEFER_BLOCKING 0x0 ;  /* 0x0000000000007b1d */ /* 0x000fec0000010000 */
[----:B------:R-:W-:Y:S05]  /*5130*/  @!P0 BRA `(.L_x_7590) ;  /* 0x0000004400008947 */ /* 0x000fea0003800000 */
[----:B------:R-:W0:Y:S01]  /*5140*/  LDC R36, c[0x0][0x224] ;  /* 0x00008900ff247b82 */ /* 0x000e220000000800 */
[----:B------:R-:W-:Y:S01]  /*5150*/  UIADD3 UR20, UR34, -0x1, URZ ;  /* 0xffffffff22147890 */ /* 0x000fe2000fffe03f */
[-C--:B------:R-:W-:Y:S01]  /*5160*/  ISETP.GE.AND P0, PT, R116, R157.reuse, PT ;  /* 0x0000009d7400720c */ /* 0x080fe20003f06270 */
[----:B------:R-:W-:Y:S01]  /*5170*/  ULDC.64 UR28, c[0x0][0x230] ;  /* 0x00008c00001c7ab9 */ /* 0x000fe20000000a00 */
[----:B------:R-:W-:Y:S01]  /*5180*/  MOV R34, R157 ;  /* 0x0000009d00227202 */ /* 0x000fe20000000f00 */
[----:B------:R-:W-:Y:S01]  /*5190*/  UIMAD UR5, UR5, UR28, URZ ;  /* 0x0000001c050572a4 */ /* 0x000fe2000f8e023f */
[----:B------:R-:W-:Y:S01]  /*51a0*/  MOV R33, RZ ;  /* 0x000000ff00217202 */ /* 0x000fe20000000f00 */
[----:B------:R-:W-:Y:S01]  /*51b0*/  ULEA.HI UR23, UR20, UR20, URZ, 0x1 ;  /* 0x0000001414177291 */ /* 0x000fe2000f8f083f */
[----:B------:R-:W1:Y:S01]  /*51c0*/  LDC R35, c[0x0][0x218] ;  /* 0x00008600ff237b82 */ /* 0x000e620000000800 */
[----:B------:R-:W-:Y:S01]  /*51d0*/  UIMAD.WIDE.U32 UR24, UR8, UR28, URZ ;  /* 0x0000001c081872a5 */ /* 0x000fe2000f8e003f */
[----:B------:R-:W-:Y:S01]  /*51e0*/  MOV R52, RZ ;  /* 0x000000ff00347202 */ /* 0x000fe20000000f00 */
[----:B------:R-:W-:-:S02]  /*51f0*/  UIMAD UR28, UR8, UR29, UR5 ;  /* 0x0000001d081c72a4 */ /* 0x000fc4000f8e0205 */
[----:B------:R-:W-:Y:S01]  /*5200*/  ULOP3.LUT UR23, UR23, 0xfffffe, URZ, 0xc0, !UPT ;  /* 0x00fffffe17177892 */ /* 0x000fe2000f8ec03f */
[----:B------:R-:W-:Y:S02]  /*5210*/  UMOV UR5, URZ ;  /* 0x0000003f00057c82 */ /* 0x000fe40008000000 */
[----:B------:R-:W2:Y:S01]  /*5220*/  LDC.64 R118, c[0x0][0x2d0] ;  /* 0x0000b400ff767b82 */ /* 0x000ea20000000a00 */
[----:B------:R-:W-:Y:S02]  /*5230*/  UIADD3 UR46, UR20, -UR23, URZ ;  /* 0x80000017142e7290 */ /* 0x000fe4000fffe03f */
[----:B------:R-:W-:Y:S01]  /*5240*/  UIADD3 UR23, UR25, UR28, URZ ;  /* 0x0000001c19177290 */ /* 0x000fe2000fffe03f */
[----:B------:R-:W-:Y:S01]  /*5250*/  UMOV UR6, URZ ;  /* 0x0000003f00067c82 */ /* 0x000fe20008000000 */
[----:B------:R-:W-:Y:S01]  /*5260*/  ULDC UR50, c[0x0][0x21c] ;  /* 0x0000870000327ab9 */ /* 0x000fe20000000800 */
[----:B------:R-:W-:Y:S02]  /*5270*/  ULDC.64 UR28, c[0x0][0x3c8] ;  /* 0x0000f200001c7ab9 */ /* 0x000fe40000000a00 */
[----:B------:R-:W3:Y:S01]  /*5280*/  LDC.64 R120, c[0x0][0x348] ;  /* 0x0000d200ff787b82 */ /* 0x000ee20000000a00 */
[----:B------:R-:W-:Y:S01]  /*5290*/  ULDC.64 UR32, c[0x0][0x3d0] ;  /* 0x0000f40000207ab9 */ /* 0x000fe20000000a00 */
[----:B------:R-:W-:Y:S01]  /*52a0*/  ULDC.64 UR36, c[0x0][0x238] ;  /* 0x00008e0000247ab9 */ /* 0x000fe20000000a00 */
[----:B------:R-:W-:Y:S01]  /*52b0*/  ULDC.64 UR38, c[0x0][0x250] ;  /* 0x0000940000267ab9 */ /* 0x000fe20000000a00 */
[----:B------:R-:W-:Y:S01]  /*52c0*/  ULDC.64 UR40, c[0x0][0x270] ;  /* 0x00009c0000287ab9 */ /* 0x000fe20000000a00 */
[----:B------:R-:W-:Y:S01]  /*52d0*/  ULDC.64 UR42, c[0x0][0x350] ;  /* 0x0000d400002a7ab9 */ /* 0x000fe20000000a00 */
[----:B------:R-:W-:-:S02]  /*52e0*/  ULDC.64 UR44, c[0x0][0x370] ;  /* 0x0000dc00002c7ab9 */ /* 0x000fc40000000a00 */
[----:B------:R-:W4:Y:S08]  /*52f0*/  LDC.64 R122, c[0x0][0x360] ;  /* 0x0000d800ff7a7b82 */ /* 0x000f300000000a00 */
[----:B------:R-:W0:Y:S08]  /*5300*/  LDC.64 R124, c[0x0][0x368] ;  /* 0x0000da00ff7c7b82 */ /* 0x000e300000000a00 */
[----:B------:R-:W0:Y:S02]  /*5310*/  LDC.64 R126, c[0x0][0x380] ;  /* 0x0000e000ff7e7b82 */ /* 0x000e240000000a00 */
.L_x_7627:
[----:B------:R-:W-:Y:S01]  /*5320*/  SHF.R.S32.HI R24, RZ, 0x1f, R33 ;  /* 0x0000001fff187819 */ /* 0x000fe20000011421 */
[C---:B-1----:R-:W-:Y:S01]  /*5330*/  IMAD.WIDE.U32 R2, R33.reuse, UR38, R116 ;  /* 0x0000002621027c25 */ /* 0x042fe2000f8e0074 */
[-C--:B------:R-:W-:Y:S02]  /*5340*/  ISETP.GE.AND P1, PT, R184, R34.reuse, PT ;  /* 0x00000022b800720c */ /* 0x080fe40003f26270 */
[-C--:B------:R-:W-:Y:S01]  /*5350*/  ISETP.GE.AND P2, PT, R182, R34.reuse, PT ;  /* 0x00000022b600720c */ /* 0x080fe20003f46270 */
[----:B------:R-:W-:Y:S01]  /*5360*/  IMAD R0, R24, UR38, RZ ;  /* 0x0000002618007c24 */ /* 0x000fe2000f8e02ff */
[----:B------:R-:W-:Y:S02]  /*5370*/  LEA R8, P4, R2, R165, 0x1 ;  /* 0x000000a502087211 */ /* 0x000fe400078808ff */
[-C--:B------:R-:W-:Y:S01]  /*5380*/  ISETP.GE.AND P3, PT, R180, R34.reuse, PT ;  /* 0x00000022b400720c */ /* 0x080fe20003f66270 */
[----:B------:R-:W-:Y:S01]  /*5390*/  IMAD R5, R33, UR39, R0 ;  /* 0x0000002721057c24 */ /* 0x000fe2000f8e0200 */
[----:B------:R-:W-:-:S02]  /*53a0*/  ISETP.GE.AND P5, PT, R176, R34, PT ;  /* 0x00000022b000720c */ /* 0x000fc40003fa6270 */
[----:B------:R-:W-:Y:S02]  /*53b0*/  PRMT R11, RZ, 0x7610, R11 ;  /* 0x00007610ff0b7816 */ /* 0x000fe4000000000b */
[----:B------:R-:W-:Y:S02]  /*53c0*/  IADD3 R0, R3, R5, RZ ;  /* 0x0000000503007210 */ /* 0x000fe40007ffe0ff */
[----:B------:R-:W-:Y:S02]  /*53d0*/  PRMT R10, RZ, 0x7610, R10 ;  /* 0x00007610ff0a7816 */ /* 0x000fe4000000000a */
[----:B------:R-:W-:Y:S02]  /*53e0*/  LEA.HI.X R9, R2, R163, R0, 0x1, P4 ;  /* 0x000000a302097211 */ /* 0x000fe400020f0c00 */
[----:B------:R-:W-:Y:S02]  /*53f0*/  ISETP.GE.AND P4, PT, R178, R34, PT ;  /* 0x00000022b200720c */ /* 0x000fe40003f86270 */
[----:B------:R-:W-:Y:S01]  /*5400*/  PRMT R13, RZ, 0x7610, R13 ;  /* 0x00007610ff0d7816 */ /* 0x000fe2000000000d */
[----:B------:R-:W5:Y:S01]  /*5410*/  @!P1 LDG.E.U16 R11, desc[UR26][R8.64+0x40] ;  /* 0x0000401a080b9981 */ /* 0x000f62000c1e1500 */
[----:B------:R-:W-:-:S02]  /*5420*/  PRMT R12, RZ, 0x7610, R12 ;  /* 0x00007610ff0c7816 */ /* 0x000fc4000000000c */
[----:B------:R-:W-:Y:S01]  /*5430*/  PRMT R15, RZ, 0x7610, R15 ;  /* 0x00007610ff0f7816 */ /* 0x000fe2000000000f */
[----:B---3--:R-:W3:Y:S01]  /*5440*/  @!P2 LDG.E.U16 R10, desc[UR26][R8.64+0x80] ;  /* 0x0000801a080aa981 */ /* 0x008ee2000c1e1500 */
[-C--:B------:R-:W-:Y:S02]  /*5450*/  ISETP.GE.AND P1, PT, R174, R34.reuse, PT ;  /* 0x00000022ae00720c */ /* 0x080fe40003f26270 */
        /* <DEDUP_REMOVED lines=15> */
[-C--:B------:R-:W-:Y:S02]  /*5550*/  ISETP.GE.AND P1, PT, R164, R34.reuse, PT ;  /* 0x00000022a400720c */ /* 0x080fe40003f26270 */
[-C--:B------:R-:W-:Y:S01]  /*5560*/  ISETP.GE.AND P2, PT, R162, R34.reuse, PT ;  /* 0x00000022a200720c */ /* 0x080fe20003f46270 */
[----:B------:R-:W4:Y:S01]  /*5570*/  @!P3 LDG.E.U16 R16, desc[UR26][R8.64+0x200] ;  /* 0x0002001a0810b981 */ /* 0x000f22000c1e1500 */
[----:B------:R-:W-:-:S03]  /*5580*/  ISETP.GE.AND P3, PT, R160, R34, PT ;  /* 0x00000022a000720c */ /* 0x000fc60003f66270 */
[----:B------:R-:W4:Y:S01]  /*5590*/  @!P4 LDG.E.U16 R19, desc[UR26][R8.64+0x240] ;  /* 0x0002401a0813c981 */ /* 0x000f22000c1e1500 */
[----:B------:R-:W-:-:S03]  /*55a0*/  ISETP.GE.AND P4, PT, R158, R34, PT ;  /* 0x000000229e00720c */ /* 0x000fc60003f86270 */
[----:B------:R-:W5:Y:S04]  /*55b0*/  @!P0 LDG.E.U16 R0, desc[UR26][R8.64] ;  /* 0x0000001a08008981 */ /* 0x000f68000c1e1500 */
[----:B------:R-:W4:Y:S01]  /*55c0*/  @!P5 LDG.E.U16 R18, desc[UR26][R8.64+0x280] ;  /* 0x0002801a0812d981 */ /* 0x000f22000c1e1500 */
        /* <DEDUP_REMOVED lines=11> */
[----:B------:R-:W-:Y:S01]  /*5680*/  MOV R2, UR24 ;  /* 0x0000001800027c02 */ /* 0x000fe20008000f00 */
[----:B------:R-:W-:Y:S01]  /*5690*/  IMAD R6, R24, UR36, RZ ;  /* 0x0000002418067c24 */ /* 0x000fe2000f8e02ff */
[----:B------:R-:W-:-:S02]  /*56a0*/  MOV R5, UR23 ;  /* 0x0000001700057c02 */ /* 0x000fc40008000f00 */
[----:B------:R-:W-:Y:S01]  /*56b0*/  MOV R4, R2 ;  /* 0x0000000200047202 */ /* 0x000fe20000000f00 */
[C---:B0-----:R-:W-:Y:S01]  /*56c0*/  IMAD R7, R33.reuse, UR37, R6 ;  /* 0x0000002521077c24 */ /* 0x041fe2000f8e0206 */
[----:B------:R-:W-:Y:S01]  /*56d0*/  MOV R3, UR25 ;  /* 0x0000001900037c02 */ /* 0x000fe20008000f00 */
[----:B------:R-:W-:Y:S02]  /*56e0*/  IMAD R24, R24, UR40, RZ ;  /* 0x0000002818187c24 */ /* 0x000fe4000f8e02ff */
[----:B------:R-:W-:-:S04]  /*56f0*/  IMAD.WIDE.U32 R2, R33, UR36, R4 ;  /* 0x0000002421027c25 */ /* 0x000fc8000f8e0004 */
[----:B------:R-:W-:Y:S01]  /*5700*/  IMAD.WIDE.U32 R4, R33, UR40, R116 ;  /* 0x0000002821047c25 */ /* 0x000fe2000f8e0074 */
[----:B------:R-:W-:Y:S02]  /*5710*/  IADD3 R3, R3, R7, RZ ;  /* 0x0000000703037210 */ /* 0x000fe40007ffe0ff */
[C---:B--2---:R-:W-:Y:S01]  /*5720*/  LEA R6, P1, R2.reuse, R118, 0x2 ;  /* 0x0000007602067211 */ /* 0x044fe200078210ff */
[----:B-1----:R-:W-:Y:S01]  /*5730*/  IMAD R9, R33, UR41, R24 ;  /* 0x0000002921097c24 */ /* 0x002fe2000f8e0218 */
[----:B------:R-:W-:Y:S02]  /*5740*/  IADD3 R157, R35, -UR35, RZ ;  /* 0x80000023239d7c10 */ /* 0x000fe4000fffe0ff */
[----:B------:R-:W-:Y:S02]  /*5750*/  LEA.HI.X R7, R2, R119, R3, 0x2, P1 ;  /* 0x0000007702077211 */ /* 0x000fe400008f1403 */
[----:B------:R-:W-:Y:S02]  /*5760*/  LEA R2, P1, R4, R161, 0x1 ;  /* 0x000000a104027211 */ /* 0x000fe400078208ff */
[----:B------:R-:W-:Y:S01]  /*5770*/  IADD3 R3, R5, R9, RZ ;  /* 0x0000000905037210 */ /* 0x000fe20007ffe0ff */
[----:B------:R1:W2:Y:S01]  /*5780*/  LDG.E R32, desc[UR26][R6.64] ;  /* 0x0000001a06207981 */ /* 0x0002a2000c1e1900 */
[----:B------:R-:W-:-:S02]  /*5790*/  ISETP.GE.AND P2, PT, R184, R157, PT ;  /* 0x0000009db800720c */ /* 0x000fc40003f46270 */
[----:B------:R-:W-:Y:S02]  /*57a0*/  LEA.HI.X R3, R4, R159, R3, 0x1, P1 ;  /* 0x0000009f04037211 */ /* 0x000fe400008f0c03 */
[-C--:B------:R-:W-:Y:S02]  /*57b0*/  ISETP.GE.AND P1, PT, R116, R157.reuse, PT ;  /* 0x0000009d7400720c */ /* 0x080fe40003f26270 */
[-C--:B------:R-:W-:Y:S02]  /*57c0*/  ISETP.GE.AND P3, PT, R182, R157.reuse, PT ;  /* 0x0000009db600720c */ /* 0x080fe40003f66270 */
[----:B------:R-:W-:Y:S02]  /*57d0*/  PRMT R5, RZ, 0x7610, R5 ;  /* 0x00007610ff057816 */ /* 0x000fe40000000005 */
[----:B------:R-:W-:Y:S02]  /*57e0*/  PRMT R4, RZ, 0x7610, R4 ;  /* 0x00007610ff047816 */ /* 0x000fe40000000004 */
[----:B------:R-:W-:-:S02]  /*57f0*/  ISETP.GE.AND P4, PT, R180, R157, PT ;  /* 0x0000009db400720c */ /* 0x000fc40003f86270 */
[----:B-1----:R-:W-:Y:S02]  /*5800*/  PRMT R7, RZ, 0x7610, R7 ;  /* 0x00007610ff077816 */ /* 0x002fe40000000007 */
[----:B------:R-:W-:Y:S02]  /*5810*/  PRMT R9, RZ, 0x7610, R9 ;  /* 0x00007610ff097816 */ /* 0x000fe40000000009 */
[----:B------:R-:W-:Y:S02]  /*5820*/  PRMT R8, RZ, 0x7610, R8 ;  /* 0x00007610ff087816 */ /* 0x000fe40000000008 */
        /* <DEDUP_REMOVED lines=9> */
[----:B-----5:R1:W-:Y:S04]  /*58c0*/  STS.U16 [R155], R0 ;  /* 0x000000009b007388 */ /* 0x0203e80000000400 */
[----:B------:R-:W-:Y:S04]  /*58d0*/  STS.U16 [R154+0x40], R11 ;  /* 0x0000400b9a007388 */ /* 0x000fe80000000400 */
[----:B---3--:R-:W-:Y:S04]  /*58e0*/  STS.U16 [R153+0x80], R10 ;  /* 0x0000800a99007388 */ /* 0x008fe80000000400 */
[----:B----4-:R-:W-:Y:S04]  /*58f0*/  STS.U16 [R152+0xc0], R13 ;  /* 0x0000c00d98007388 */ /* 0x010fe80000000400 */
[----:B------:R-:W-:Y:S04]  /*5900*/  STS.U16 [R151+0x100], R12 ;  /* 0x0001000c97007388 */ /* 0x000fe80000000400 */
[----:B------:R-:W-:Y:S04]  /*5910*/  STS.U16 [R150+0x140], R15 ;  /* 0x0001400f96007388 */ /* 0x000fe80000000400 */
[----:B------:R-:W-:Y:S04]  /*5920*/  STS.U16 [R149+0x180], R14 ;  /* 0x0001800e95007388 */ /* 0x000fe80000000400 */
[----:B------:R-:W-:Y:S01]  /*5930*/  STS.U16 [R148+0x1c0], R17 ;  /* 0x0001c01194007388 */ /* 0x000fe20000000400 */
[----:B-1----:R-:W-:-:S03]  /*5940*/  PRMT R0, RZ, 0x7610, R0 ;  /* 0x00007610ff007816 */ /* 0x002fc60000000000 */
        /* <DEDUP_REMOVED lines=9> */
[----:B------:R-:W4:Y:S01]  /*59e0*/  @!P1 LDG.E.U16 R0, desc[UR26][R2.64] ;  /* 0x0000001a02009981 */ /* 0x000f22000c1e1500 */
[----:B------:R-:W-:-:S03]  /*59f0*/  ISETP.GE.AND P1, PT, R176, R157, PT ;  /* 0x0000009db000720c */ /* 0x000fc60003f26270 */
[----:B------:R-:W5:Y:S01]  /*5a00*/  @!P2 LDG.E.U16 R5, desc[UR26][R2.64+0x40] ;  /* 0x0000401a0205a981 */ /* 0x000f62000c1e1500 */
[----:B------:R-:W-:-:S03]  /*5a10*/  ISETP.GE.AND P2, PT, R174, R157, PT ;  /* 0x0000009dae00720c */ /* 0x000fc60003f46270 */
[----:B------:R-:W5:Y:S01]  /*5a20*/  @!P3 LDG.E.U16 R4, desc[UR26][R2.64+0x80] ;  /* 0x0000801a0204b981 */ /* 0x000f62000c1e1500 */
[-C--:B------:R-:W-:Y:S02]  /*5a30*/  ISETP.GE.AND P3, PT, R172, R157.reuse, PT ;  /* 0x0000009dac00720c */ /* 0x080fe40003f66270 */
[----:B-1----:R-:W-:Y:S01]  /*5a40*/  PRMT R23, RZ, 0x7610, R23 ;  /* 0x00007610ff177816 */ /* 0x002fe20000000017 */
[----:B------:R-:W5:Y:S01]  /*5a50*/  @!P4 LDG.E.U16 R7, desc[UR26][R2.64+0xc0] ;  /* 0x0000c01a0207c981 */ /* 0x000f62000c1e1500 */
[----:B------:R-:W-:-:S03]  /*5a60*/  ISETP.GE.AND P4, PT, R170, R157, PT ;  /* 0x0000009daa00720c */ /* 0x000fc60003f86270 */
[----:B------:R-:W5:Y:S01]  /*5a70*/  @!P1 LDG.E.U16 R9, desc[UR26][R2.64+0x140] ;  /* 0x0001401a02099981 */ /* 0x000f62000c1e1500 */
[----:B------:R-:W-:-:S03]  /*5a80*/  ISETP.GE.AND P1, PT, R168, R157, PT ;  /* 0x0000009da800720c */ /* 0x000fc60003f26270 */
[----:B------:R-:W5:Y:S01]  /*5a90*/  @!P2 LDG.E.U16 R8, desc[UR26][R2.64+0x180] ;  /* 0x0001801a0208a981 */ /* 0x000f62000c1e1500 */
[----:B------:R-:W-:-:S03]  /*5aa0*/  ISETP.GE.AND P2, PT, R166, R157, PT ;  /* 0x0000009da600720c */ /* 0x000fc60003f46270 */
[----:B------:R-:W5:Y:S01]  /*5ab0*/  @!P3 LDG.E.U16 R23, desc[UR26][R2.64+0x1c0] ;  /* 0x0001c01a0217b981 */ /* 0x000f62000c1e1500 */
[-C--:B------:R-:W-:Y:S02]  /*5ac0*/  ISETP.GE.AND P3, PT, R164, R157.reuse, PT ;  /* 0x0000009da400720c */ /* 0x080fe40003f66270 */
[----:B---3--:R-:W-:Y:S01]  /*5ad0*/  PRMT R25, RZ, 0x7610, R25 ;  /* 0x00007610ff197816 */ /* 0x008fe20000000019 */
[----:B------:R-:W3:Y:S04]  /*5ae0*/  @!P5 LDG.E.U16 R6, desc[UR26][R2.64+0x100] ;  /* 0x0001001a0206d981 */ /* 0x000ee8000c1e1500 */
        /* <DEDUP_REMOVED lines=8> */
[----:B------:R-:W3:Y:S04]  /*5b70*/  @!P4 LDG.E.U16 R28, desc[UR26][R2.64+0x300] ;  /* 0x0003001a021cc981 */ /* 0x000ee8000c1e1500 */
[----:B------:R-:W3:Y:S04]  /*5b80*/  @!P1 LDG.E.U16 R29, desc[UR26][R2.64+0x340] ;  /* 0x0003401a021d9981 */ /* 0x000ee8000c1e1500 */
[----:B------:R-:W3:Y:S04]  /*5b90*/  @!P2 LDG.E.U16 R30, desc[UR26][R2.64+0x380] ;  /* 0x0003801a021ea981 */ /* 0x000ee8000c1e1500 */
[----:B------:R1:W3:Y:S01]  /*5ba0*/  @!P3 LDG.E.U16 R31, desc[UR26][R2.64+0x3c0] ;  /* 0x0003c01a021fb981 */ /* 0x0002e2000c1e1500 */
[----:B------:R-:W0:Y:S01]  /*5bb0*/  S2UR UR47, SR_CgaCtaId ;  /* 0x00000000002f79c3 */ /* 0x000e220000008800 */
[----:B------:R-:W-:Y:S01]  /*5bc0*/  LOP3.LUT R130, R186, 0x1f, RZ, 0xc0, !PT ;  /* 0x0000001fba827812 */ /* 0x000fe200078ec0ff */
[----:B------:R-:W-:Y:S01]  /*5bd0*/  IMAD.U32 R10, RZ, RZ, UR34 ;  /* 0x00000022ff0a7e24 */ /* 0x000fe2000f8e00ff */
[----:B------:R-:W-:Y:S01]  /*5be0*/  UMOV UR20, 0x400 ;  /* 0x0000040000147882 */ /* 0x000fe20000000000 */
[----:B------:R-:W-:Y:S01]  /*5bf0*/  IADD3 R14, R167, 0x20, RZ ;  /* 0x00000020a70e7810 */ /* 0x000fe20007ffe0ff */
[----:B------:R-:W2:Y:S01]  /*5c00*/  LDS.U16 R198, [R139+0x1c] ;  /* 0x00001c008bc67984 */ /* 0x000ea20000000400 */
[----:B------:R-:W-:-:S02]  /*5c10*/  ISETP.NE.AND P1, PT, R130, RZ, PT ;  /* 0x000000ff8200720c */ /* 0x000fc40003f25270 */
[C---:B-1----:R-:W-:Y:S01]  /*5c20*/  IADD3 R2, R167.reuse, 0x80, RZ ;  /* 0x00000080a7027810 */ /* 0x042fe20007ffe0ff */
[----:B------:R-:W1:Y:S01]  /*5c30*/  LDS.U16 R22, [R139+0x2] ;  /* 0x000002008b167984 */ /* 0x000e620000000400 */
[----:B------:R-:W-:Y:S02]  /*5c40*/  ISETP.LT.OR P4, PT, R10, 0x2, P1 ;  /* 0x000000020a00780c */ /* 0x000fe40000f81670 */
[-C--:B------:R-:W-:Y:S01]  /*5c50*/  LEA.HI.SX32 R2, R2, R167.reuse, 0x1b ;  /* 0x000000a702027211 */ /* 0x080fe200078fdaff */
[----:B------:R-:W1:Y:S01]  /*5c60*/  LDS.U16 R21, [R139] ;  /* 0x000000008b157984 */ /* 0x000e620000000400 */
[C---:B------:R-:W-:Y:S02]  /*5c70*/  IADD3 R12, R167.reuse, 0x40, RZ ;  /* 0x00000040a70c7810 */ /* 0x040fe40007ffe0ff */
[C---:B------:R-:W-:Y:S01]  /*5c80*/  IADD3 R10, R167.reuse, 0x60, RZ ;  /* 0x00000060a70a7810 */ /* 0x040fe20007ffe0ff */
[----:B------:R-:W1:Y:S01]  /*5c90*/  LDS.U16 R19, [R139+0x6] ;  /* 0x000006008b137984 */ /* 0x000e620000000400 */
[----:B------:R-:W-:-:S02]  /*5ca0*/  LEA.HI.SX32 R155, R167, R167, 0x1b ;  /* 0x000000a7a79b7211 */ /* 0x000fc400078fdaff */
[----:B------:R-:W-:Y:S01]  /*5cb0*/  IADD3 R132, R167, 0xc0, RZ ;  /* 0x000000c0a7847810 */ /* 0x000fe20007ffe0ff */
[----:B------:R-:W1:Y:S01]  /*5cc0*/  LDS.U16 R20, [R139+0x4] ;  /* 0x000004008b147984 */ /* 0x000e620000000400 */
[----:B0-----:R-:W-:Y:S01]  /*5cd0*/  ULEA UR20, UR47, UR20, 0x18 ;  /* 0x000000142f147291 */ /* 0x001fe2000f8ec03f */
[-C--:B------:R-:W-:Y:S02]  /*5ce0*/  LEA.HI.SX32 R14, R14, R167.reuse, 0x1b ;  /* 0x000000a70e0e7211 */ /* 0x080fe400078fdaff */
[----:B------:R-:W0:Y:S01]  /*5cf0*/  LDS.U16 R17, [R139+0xa] ;  /* 0x00000a008b117984 */ /* 0x000e220000000400 */
[-C--:B------:R-:W-:Y:S02]  /*5d00*/  LEA.HI.SX32 R12, R12, R167.reuse, 0x1b ;  /* 0x000000a70c0c7211 */ /* 0x080fe400078fdaff */
[----:B------:R-:W-:Y:S01]  /*5d10*/  LEA.HI.SX32 R10, R10, R167, 0x1b ;  /* 0x000000a70a0a7211 */ /* 0x000fe200078fdaff */
[----:B------:R-:W0:Y:S01]  /*5d20*/  LDS.U16 R18, [R139+0x8] ;  /* 0x000008008b127984 */ /* 0x000e220000000400 */
[----:B------:R-:W-:-:S02]  /*5d30*/  LEA R151, R2, UR20, 0x1 ;  /* 0x0000001402977c11 */ /* 0x000fc4000f8e08ff */
[----:B------:R-:W-:Y:S01]  /*5d40*/  IADD3 R2, R167, 0x100, RZ ;  /* 0x00000100a7027810 */ /* 0x000fe20007ffe0ff */
[----:B------:R-:W0:Y:S01]  /*5d50*/  LDS.U16 R15, [R139+0xe] ;  /* 0x00000e008b0f7984 */ /* 0x000e220000000400 */
[----:B------:R-:W-:Y:S02]  /*5d60*/  LEA R155, R155, UR20, 0x1 ;  /* 0x000000149b9b7c11 */ /* 0x000fe4000f8e08ff */
[----:B------:R-:W-:Y:S01]  /*5d70*/  LEA R154, R14, UR20, 0x1 ;  /* 0x000000140e9a7c11 */ /* 0x000fe2000f8e08ff */
[----:B------:R-:W0:Y:S01]  /*5d80*/  LDS.U16 R16, [R139+0xc] ;  /* 0x00000c008b107984 */ /* 0x000e220000000400 */
[----:B------:R-:W-:Y:S02]  /*5d90*/  LEA R153, R12, UR20, 0x1 ;  /* 0x000000140c997c11 */ /* 0x000fe4000f8e08ff */
[----:B------:R-:W-:Y:S01]  /*5da0*/  LEA.HI.SX32 R2, R2, R167, 0x1b ;  /* 0x000000a702027211 */ /* 0x000fe200078fdaff */
[----:B------:R-:W0:Y:S01]  /*5db0*/  LDS.U16 R13, [R139+0x12] ;  /* 0x000012008b0d7984 */ /* 0x000e220000000400 */
[----:B------:R-:W-:-:S03]  /*5dc0*/  LEA R152, R10, UR20, 0x1 ;  /* 0x000000140a987c11 */ /* 0x000fc6000f8e08ff */
[----:B------:R-:W0:Y:S01]  /*5dd0*/  LDS.U16 R14, [R139+0x10] ;  /* 0x000010008b0e7984 */ /* 0x000e220000000400 */
[----:B------:R-:W-:-:S03]  /*5de0*/  LEA R147, R2, UR20, 0x1 ;  /* 0x0000001402937c11 */ /* 0x000fc6000f8e08ff */
[----:B------:R-:W0:Y:S01]  /*5df0*/  LDS.U16 R11, [R139+0x16] ;  /* 0x000016008b0b7984 */ /* 0x000e220000000400 */
[----:B------:R-:W-:-:S03]  /*5e00*/  IADD3 R2, R167, 0x160, RZ ;  /* 0x00000160a7027810 */ /* 0x000fc60007ffe0ff */
[----:B------:R-:W0:Y:S04]  /*5e10*/  LDS.U16 R12, [R139+0x14] ;  /* 0x000014008b0c7984 */ /* 0x000e280000000400 */
[----:B------:R-:W0:Y:S04]  /*5e20*/  LDS.U16 R217, [R139+0x1a] ;  /* 0x00001a008bd97984 */ /* 0x000e280000000400 */
[----:B------:R-:W0:Y:S04]  /*5e30*/  LDS.U16 R10, [R139+0x18] ;  /* 0x000018008b0a7984 */ /* 0x000e280000000400 */
[----:B------:R1:W0:Y:S01]  /*5e40*/  LDS.U16 R189, [R139+0x1e] ;  /* 0x00001e008bbd7984 */ /* 0x0002220000000400 */
[----:B------:R-:W-:-:S02]  /*5e50*/  LEA.HI.SX32 R132, R132, R167, 0x1b ;  /* 0x000000a784847211 */ /* 0x000fc400078fdaff */
[----:B------:R-:W-:Y:S02]  /*5e60*/  LEA.HI.SX32 R2, R2, R167, 0x1b ;  /* 0x000000a702027211 */ /* 0x000fe400078fdaff */
[----:B------:R-:W-:Y:S01]  /*5e70*/  LEA R149, R132, UR20, 0x1 ;  /* 0x0000001484957c11 */ /* 0x000fe2000f8e08ff */
[----:B--2---:R-:W-:Y:S01]  /*5e80*/  FMUL.FTZ R132, R32, 1.4426950216293334961 ;  /* 0x3fb8aa3b20847820 */ /* 0x004fe20000410000 */
[----:B------:R-:W-:Y:S02]  /*5e90*/  IADD3 R134, R167, 0xa0, RZ ;  /* 0x000000a0a7867810 */ /* 0x000fe40007ffe0ff */
[----:B------:R-:W-:Y:S01]  /*5ea0*/  LEA R144, R2, UR20, 0x1 ;  /* 0x0000001402907c11 */ /* 0x000fe2000f8e08ff */
[----:B------:R-:W-:Y:S01]  /*5eb0*/  FMUL.FTZ R131, R99, R132 ;  /* 0x0000008463837220 */ /* 0x000fe20000410000 */
[C---:B------:R-:W-:Y:S02]  /*5ec0*/  IADD3 R128, R167.reuse, 0xe0, RZ ;  /* 0x000000e0a7807810 */ /* 0x040fe40007ffe0ff */
[----:B------:R-:W-:-:S02]  /*5ed0*/  IADD3 R2, R167, 0x1a0, RZ ;  /* 0x000001a0a7027810 */ /* 0x000fc40007ffe0ff */
[-C--:B------:R-:W-:Y:S02]  /*5ee0*/  LEA.HI.SX32 R134, R134, R167.reuse, 0x1b ;  /* 0x000000a786867211 */ /* 0x080fe400078fdaff */
[----:B------:R-:W-:Y:S02]  /*5ef0*/  ISETP.NE.AND P2, PT, R186, RZ, PT ;  /* 0x000000ffba00720c */ /* 0x000fe40003f45270 */
[-C--:B------:R-:W-:Y:S02]  /*5f00*/  LEA.HI.SX32 R128, R128, R167.reuse, 0x1b ;  /* 0x000000a780807211 */ /* 0x080fe400078fdaff */
[----:B------:R-:W-:Y:S02]  /*5f10*/  LEA.HI.SX32 R142, R2, R167, 0x1b ;  /* 0x000000a7028e7211 */ /* 0x000fe400078fdaff */
[----:B------:R-:W-:Y:S01]  /*5f20*/  IADD3 R2, R167, 0x1e0, RZ ;  /* 0x000001e0a7027810 */ /* 0x000fe20007ffe0ff */
[----:B------:R-:W2:Y:S01]  /*5f30*/  MUFU.EX2 R131, R131 ;  /* 0x0000008300837308 */ /* 0x000ea20000000800 */
[----:B------:R-:W-:-:S02]  /*5f40*/  LEA R150, R134, UR20, 0x1 ;  /* 0x0000001486967c11 */ /* 0x000fc4000f8e08ff */
[----:B------:R-:W-:Y:S02]  /*5f50*/  LEA R148, R128, UR20, 0x1 ;  /* 0x0000001480947c11 */ /* 0x000fe4000f8e08ff */
[----:B------:R-:W-:Y:S02]  /*5f60*/  LEA.HI.SX32 R2, R2, R167, 0x1b ;  /* 0x000000a702027211 */ /* 0x000fe400078fdaff */
[----:B------:R-:W-:Y:S02]  /*5f70*/  SHF.L.U32 R3, R167, 0x4, RZ ;  /* 0x00000004a7037819 */ /* 0x000fe400000006ff */
[----:B------:R-:W-:Y:S02]  /*5f80*/  LEA R140, R2, UR20, 0x1 ;  /* 0x00000014028c7c11 */ /* 0x000fe4000f8e08ff */
[----:B------:R-:W-:Y:S02]  /*5f90*/  LEA R142, R142, UR20, 0x1 ;  /* 0x000000148e8e7c11 */ /* 0x000fe4000f8e08ff */
[----:B------:R-:W-:-:S04]  /*5fa0*/  LEA.HI.SX32 R3, R3, R3, 0x1b ;  /* 0x0000000303037211 */ /* 0x000fc800078fdaff */
[----:B-1----:R-:W-:Y:S02]  /*5fb0*/  LEA R139, R3, UR20, 0x1 ;  /* 0x00000014038b7c11 */ /* 0x002fe4000f8e08ff */
[----:B------:R-:W-:-:S13]  /*5fc0*/  ISETP.NE.AND P3, PT, R186, 0x1f, PT ;  /* 0x0000001fba00780c */ /* 0x000fda0003f65270 */
[----:B------:R-:W-:Y:S01]  /*5fd0*/  @P3 LEA R191, R186, UR20, 0x2 ;  /* 0x00000014babf3c11 */ /* 0x000fe2000f8e10ff */
[-C--:B------:R-:W-:Y:S01]  /*5fe0*/  FMUL.FTZ R238, R100, R132.reuse ;  /* 0x0000008464ee7220 */ /* 0x080fe20000410000 */
[-C--:B------:R-:W-:Y:S01]  /*5ff0*/  FMUL.FTZ R200, R98, R132.reuse ;  /* 0x0000008462c87220 */ /* 0x080fe20000410000 */
[-C--:B------:R-:W-:Y:S01]  /*6000*/  FMUL.FTZ R179, R95, R132.reuse ;  /* 0x000000845fb37220 */ /* 0x080fe20000410000 */
[-C--:B------:R-:W-:Y:S01]  /*6010*/  FMUL.FTZ R177, R96, R132.reuse ;  /* 0x0000008460b17220 */ /* 0x080fe20000410000 */
[----:B------:R-:W-:Y:S02]  /*6020*/  FMUL.FTZ R195, R93, R132 ;  /* 0x000000845dc37220 */ /* 0x000fe40000410000 */
[----:B------:R-:W1:Y:S08]  /*6030*/  MUFU.EX2 R238, R238 ;  /* 0x000000ee00ee7308 */ /* 0x000e700000000800 */
[----:B------:R-:W0:Y:S08]  /*6040*/  MUFU.EX2 R200, R200 ;  /* 0x000000c800c87308 */ /* 0x000e300000000800 */
[----:B------:R-:W0:Y:S08]  /*6050*/  MUFU.EX2 R179, R179 ;  /* 0x000000b300b37308 */ /* 0x000e300000000800 */
[----:B------:R-:W0:Y:S01]  /*6060*/  MUFU.EX2 R177, R177 ;  /* 0x000000b100b17308 */ /* 0x000e220000000800 */
[----:B----4-:R-:W-:Y:S04]  /*6070*/  STS.U16 [R155+0x420], R0 ;  /* 0x000420009b007388 */ /* 0x010fe80000000400 */
[----:B-----5:R-:W-:Y:S04]  /*6080*/  STS.U16 [R154+0x460], R5 ;  /* 0x000460059a007388 */ /* 0x020fe80000000400 */
[----:B------:R4:W-:Y:S02]  /*6090*/  STS.U16 [R153+0x4a0], R4 ;  /* 0x0004a00499007388 */ /* 0x0009e40000000400 */
[----:B----4-:R-:W-:-:S04]  /*60a0*/  IADD3 R4, R167, 0x140, RZ ;  /* 0x00000140a7047810 */ /* 0x010fc80007ffe0ff */
[-C--:B------:R-:W-:Y:S01]  /*60b0*/  LEA.HI.SX32 R4, R4, R167.reuse, 0x1b ;  /* 0x000000a704047211 */ /* 0x080fe200078fdaff */
[----:B------:R-:W-:Y:S03]  /*60c0*/  STS.U16 [R152+0x4e0], R7 ;  /* 0x0004e00798007388 */ /* 0x000fe60000000400 */
[----:B------:R-:W-:Y:S01]  /*60d0*/  LEA R145, R4, UR20, 0x1 ;  /* 0x0000001404917c11 */ /* 0x000fe2000f8e08ff */
[----:B---3--:R3:W-:Y:S01]  /*60e0*/  STS.U16 [R151+0x520], R6 ;  /* 0x0005200697007388 */ /* 0x0087e20000000400 */
[C---:B------:R-:W-:Y:S02]  /*60f0*/  IADD3 R4, R167.reuse, 0x1c0, RZ ;  /* 0x000001c0a7047810 */ /* 0x040fe40007ffe0ff */
[----:B------:R-:W-:Y:S02]  /*6100*/  IADD3 R0, R167, 0x180, RZ ;  /* 0x00000180a7007810 */ /* 0x000fe40007ffe0ff */
[----:B------:R-:W-:-:S02]  /*6110*/  LEA.HI.SX32 R4, R4, R167, 0x1b ;  /* 0x000000a704047211 */ /* 0x000fc400078fdaff */
[----:B---3--:R-:W-:-:S04]  /*6120*/  IADD3 R6, R167, 0x120, RZ ;  /* 0x00000120a7067810 */ /* 0x008fc80007ffe0ff */
[-C--:B------:R-:W-:Y:S02]  /*6130*/  LEA.HI.SX32 R6, R6, R167.reuse, 0x1b ;  /* 0x000000a706067211 */ /* 0x080fe400078fdaff */
[----:B------:R-:W-:Y:S02]  /*6140*/  LEA.HI.SX32 R143, R0, R167, 0x1b ;  /* 0x000000a7008f7211 */ /* 0x000fe400078fdaff */
[----:B------:R-:W-:Y:S01]  /*6150*/  LEA R141, R4, UR20, 0x1 ;  /* 0x00000014048d7c11 */ /* 0x000fe2000f8e08ff */
[----:B------:R-:W-:Y:S01]  /*6160*/  STS.U16 [R150+0x560], R9 ;  /* 0x0005600996007388 */ /* 0x000fe20000000400 */
[----:B------:R-:W-:Y:S02]  /*6170*/  LEA R146, R6, UR20, 0x1 ;  /* 0x0000001406927c11 */ /* 0x000fe4000f8e08ff */
[----:B------:R-:W-:Y:S01]  /*6180*/  MOV R4, UR46 ;  /* 0x0000002e00047c02 */ /* 0x000fe20008000f00 */
[----:B------:R-:W-:Y:S01]  /*6190*/  STS.U16 [R149+0x5a0], R8 ;  /* 0x0005a00895007388 */ /* 0x000fe20000000400 */
[----:B------:R-:W-:-:S02]  /*61a0*/  LEA R143, R143, UR20, 0x1 ;  /* 0x000000148f8f7c11 */ /* 0x000fc4000f8e08ff */
[----:B------:R-:W-:Y:S01]  /*61b0*/  LEA R2, R4, R33, 0x8 ;  /* 0x0000002104027211 */ /* 0x000fe200078e40ff */
[----:B------:R-:W-:Y:S01]  /*61c0*/  STS.U16 [R148+0x5e0], R23 ;  /* 0x0005e01794007388 */ /* 0x000fe20000000400 */
[----:B------:R-:W-:-:S03]  /*61d0*/  @P2 IADD3 R2, R186, 0x200, RZ ;  /* 0x00000200ba022810 */ /* 0x000fc60007ffe0ff */
[----:B------:R3:W-:Y:S04]  /*61e0*/  STS.U16 [R147+0x620], R24 ;  /* 0x0006201893007388 */ /* 0x0007e80000000400 */
[----:B------:R4:W-:Y:S01]  /*61f0*/  STS.U16 [R146+0x660], R25 ;  /* 0x0006601992007388 */ /* 0x0009e20000000400 */
[----:B------:R-:W-:-:S03]  /*6200*/  LEA R2, R2, UR20, 0x2 ;  /* 0x0000001402027c11 */ /* 0x000fc6000f8e10ff */
[----:B------:R4:W-:Y:S01]  /*6210*/  STS.U16 [R145+0x6a0], R26 ;  /* 0x0006a01a91007388 */ /* 0x0009e20000000400 */
[----:B---3--:R-:W3:Y:S03]  /*6220*/  @!P4 LDC R24, c[0x0][0x21c] ;  /* 0x00008700ff18cb82 */ /* 0x008ee60000000800 */
[----:B------:R4:W-:Y:S04]  /*6230*/  STS.U16 [R144+0x6e0], R27 ;  /* 0x0006e01b90007388 */ /* 0x0009e80000000400 */
[----:B------:R4:W-:Y:S04]  /*6240*/  STS.U16 [R143+0x720], R28 ;  /* 0x0007201c8f007388 */ /* 0x0009e80000000400 */
[----:B------:R4:W-:Y:S04]  /*6250*/  STS.U16 [R142+0x760], R29 ;  /* 0x0007601d8e007388 */ /* 0x0009e80000000400 */
[----:B------:R4:W-:Y:S04]  /*6260*/  STS.U16 [R141+0x7a0], R30 ;  /* 0x0007a01e8d007388 */ /* 0x0009e80000000400 */
[----:B------:R4:W-:Y:S01]  /*6270*/  STS.U16 [R140+0x7e0], R31 ;  /* 0x0007e01f8c007388 */ /* 0x0009e20000000400 */
[----:B------:R-:W-:-:S03]  /*6280*/  NOP ;  /* 0x0000000000007918 */ /* 0x000fc60000000000 */
        /* <DEDUP_REMOVED lines=16> */
[----:B--2---:R4:W-:Y:S01]  /*6390*/  STS [R2+0x1af8], R131 ;  /* 0x001af88302007388 */ /* 0x0049e20000000800 */
[----:B------:R-:W-:Y:S01]  /*63a0*/  BAR.SYNC.DEFER_BLOCKING 0x0 ;  /* 0x0000000000007b1d */ /* 0x000fe20000010000 */
[----:B------:R-:W-:-:S05]  /*63b0*/  FMUL.FTZ R0, R97, R132 ;  /* 0x0000008461007220 */ /* 0x000fca0000410000 */
[----:B------:R-:W2:Y:S01]  /*63c0*/  @P3 LDS R191, [R191+0x22fc] ;  /* 0x0022fc00bfbf3984 */ /* 0x000ea20000000800 */
[----:B------:R-:W0:Y:S08]  /*63d0*/  MUFU.EX2 R0, R0 ;  /* 0x0000000000007308 */ /* 0x000e300000000800 */
[----:B------:R-:W0:Y:S01]  /*63e0*/  MUFU.EX2 R195, R195 ;  /* 0x000000c300c37308 */ /* 0x000e220000000800 */
[----:B------:R-:W-:Y:S04]  /*63f0*/  BSSY B0, `(.L_x_7591) ;  /* 0x000000c000007945 */ /* 0x000fe80003800000 */
[----:B-1-34-:R-:W-:Y:S05]  /*6400*/  @P3 BRA `(.L_x_7592) ;  /* 0x0000000000283947 */ /* 0x01afea0003800000 */
[----:B------:R-:W-:Y:S01]  /*6410*/  ISETP.NE.AND P5, PT, R36, UR34, PT ;  /* 0x0000002224007c0c */ /* 0x000fe2000bfa5270 */
[----:B--2---:R-:W-:-:S12]  /*6420*/  HFMA2.MMA R191, -RZ, RZ, 1.875, 0 ;  /* 0x3f800000ffbf7435 */ /* 0x004fd800000001ff */
[----:B------:R-:W-:Y:S05]  /*6430*/  @!P5 BRA `(.L_x_7592) ;  /* 0x00000000001cd947 */ /* 0x000fea0003800000 */
[----:B------:R-:W-:-:S04]  /*6440*/  IADD3 R3, R36, -UR4, RZ ;  /* 0x8000000424037c10 */ /* 0x000fc8000fffe0ff */
[----:B------:R-:W-:-:S04]  /*6450*/  LEA.HI R2, R3, R3, RZ, 0x1 ;  /* 0x0000000303027211 */ /* 0x000fc800078f08ff */
[----:B------:R-:W-:-:S04]  /*6460*/  LOP3.LUT R2, R2, 0xfffffe, RZ, 0xc0, !PT ;  /* 0x00fffffe02027812 */ /* 0x000fc800078ec0ff */
[----:B------:R-:W-:-:S04]  /*6470*/  IADD3 R2, -R2, R3, RZ ;  /* 0x0000000302027210 */ /* 0x000fc80007ffe1ff */
[----:B------:R-:W-:-:S04]  /*6480*/  LEA R2, R2, R33, 0x8 ;  /* 0x0000002102027211 */ /* 0x000fc800078e40ff */
[----:B------:R-:W-:-:S05]  /*6490*/  LEA R2, R2, UR20, 0x2 ;  /* 0x0000001402027c11 */ /* 0x000fca000f8e10ff */
[----:B------:R1:W3:Y:S02]  /*64a0*/  LDS R191, [R2+0x1af8] ;  /* 0x001af80002bf7984 */ /* 0x0002e40000000800 */
.L_x_7592:
[----:B------:R-:W-:Y:S05]  /*64b0*/  BSYNC B0 ;  /* 0x0000000000007941 */ /* 0x000fea0003800000 */
.L_x_7591:
[----:B------:R-:W-:Y:S01]  /*64c0*/  VOTEU.ALL UP0, P4 ;  /* 0x00000000003f7886 */ /* 0x000fe20002000000 */
[----:B------:R-:W-:Y:S01]  /*64d0*/  MOV R3, 0x8 ;  /* 0x0000000800037802 */ /* 0x000fe20000000f00 */
[----:B------:R-:W-:Y:S01]  /*64e0*/  HFMA2.MMA R133, -RZ, RZ, 0, 0 ;  /* 0x00000000ff857435 */ /* 0x000fe200000001ff */
[-C--:B------:R-:W-:Y:S01]  /*64f0*/  FMUL.FTZ R197, R94, R132.reuse ;  /* 0x000000845ec57220 */ /* 0x080fe20000410000 */
[-C--:B------:R-:W-:Y:S01]  /*6500*/  FMUL.FTZ R4, R91, R132.reuse ;  /* 0x000000845b047220 */ /* 0x080fe20000410000 */
[----:B------:R-:W-:Y:S01]  /*6510*/  @!UP0 UIADD3 UR47, UR34, -0x2, URZ ;  /* 0xfffffffe222f8890 */ /* 0x000fe2000fffe03f */
[----:B------:R-:W-:Y:S02]  /*6520*/  HADD2.F32 R135, -RZ, R113.H0_H0 ;  /* 0x20000071ff877230 */ /* 0x000fe40000004100 */
[----:B------:R-:W-:Y:S01]  /*6530*/  FMUL.FTZ R5, R92, R132 ;  /* 0x000000845c057220 */ /* 0x000fe20000410000 */
[----:B------:R-:W-:Y:S01]  /*6540*/  HADD2.F32 R136, -RZ, R112.H0_H0 ;  /* 0x20000070ff887230 */ /* 0x000fe20000004100 */
[----:B------:R-:W4:Y:S01]  /*6550*/  MUFU.EX2 R197, R197 ;  /* 0x000000c500c57308 */ /* 0x000f220000000800 */
[----:B-1----:R-:W-:-:S04]  /*6560*/  @!P4 IMAD R2, R24, UR47, R33 ;  /* 0x0000002f1802cc24 */ /* 0x002fc8000f8e0221 */
[----:B------:R-:W-:-:S03]  /*6570*/  @!P4 IMAD.WIDE R2, R2, R3, UR10 ;  /* 0x0000000a0202ce25 */ /* 0x000fc6000f8e0203 */
[----:B------:R-:W1:Y:S02]  /*6580*/  MUFU.EX2 R4, R4 ;  /* 0x0000000400047308 */ /* 0x000e640000000800 */
[----:B------:R5:W2:Y:S01]  /*6590*/  @!P4 LDG.E R133, desc[UR26][R2.64+0x4] ;  /* 0x0000041a0285c981 */ /* 0x000aa2000c1e1900 */
[----:B------:R-:W-:Y:S02]  /*65a0*/  HADD2.F32 R190, -RZ, R138.H0_H0 ;  /* 0x2000008affbe7230 */ /* 0x000fe40000004100 */
[-C--:B------:R-:W-:Y:S01]  /*65b0*/  FMUL.FTZ R245, R89, R132.reuse ;  /* 0x0000008459f57220 */ /* 0x080fe20000410000 */
[----:B------:R-:W-:Y:S02]  /*65c0*/  HADD2.F32 R183, -RZ, R115.H0_H0 ;  /* 0x20000073ffb77230 */ /* 0x000fe40000004100 */
[----:B------:R-:W-:Y:S01]  /*65d0*/  FMUL.FTZ R242, R90, R132 ;  /* 0x000000845af27220 */ /* 0x000fe20000410000 */
[----:B------:R-:W-:Y:S02]  /*65e0*/  HADD2.F32 R134, -RZ, R114.H0_H0 ;  /* 0x20000072ff867230 */ /* 0x000fe40000004100 */
[----:B------:R-:W-:Y:S01]  /*65f0*/  FMUL.FTZ R190, R99, R190 ;  /* 0x000000be63be7220 */ /* 0x000fe20000410000 */
[----:B------:R-:W-:-:S02]  /*6600*/  HADD2.F32 R22, -RZ, R22.H0_H0 ;  /* 0x20000016ff167230 */ /* 0x000fc40000004100 */
[----:B------:R-:W-:Y:S01]  /*6610*/  FMUL.FTZ R183, R100, R183 ;  /* 0x000000b764b77220 */ /* 0x000fe20000410000 */
[----:B------:R-:W-:Y:S02]  /*6620*/  HADD2.F32 R21, -RZ, R21.H0_H0 ;  /* 0x20000015ff157230 */ /* 0x000fe40000004100 */
[----:B-----5:R-:W-:Y:S01]  /*6630*/  FMUL.FTZ R2, R98, R135 ;  /* 0x0000008762027220 */ /* 0x020fe20000410000 */
[----:B------:R-:W-:Y:S01]  /*6640*/  FMUL.FTZ R135, R131, R238 ;  /* 0x000000ee83877220 */ /* 0x000fe20000410000 */
[----:B------:R-:W-:Y:S01]  /*6650*/  FMUL.FTZ R3, R95, R136 ;  /* 0x000000885f037220 */ /* 0x000fe20000410000 */
[----:B------:R-:W-:Y:S02]  /*6660*/  HADD2.F32 R20, -RZ, R20.H0_H0 ;  /* 0x20000014ff147230 */ /* 0x000fe40000004100 */
[----:B------:R-:W-:Y:S01]  /*6670*/  FMUL.FTZ R137, R97, R134 ;  /* 0x0000008661897220 */ /* 0x000fe20000410000 */
[----:B0-----:R-:W-:Y:S01]  /*6680*/  FMUL.FTZ R135, R0, R135 ;  /* 0x0000008700877220 */ /* 0x001fe20000410000 */
[----:B------:R-:W-:Y:S01]  /*6690*/  FMUL.FTZ R183, R22, R183 ;  /* 0x000000b716b77220 */ /* 0x000fe20000410000 */
[----:B------:R-:W-:Y:S01]  /*66a0*/  FMUL.FTZ R190, R21, R190 ;  /* 0x000000be15be7220 */ /* 0x000fe20000410000 */
[----:B------:R-:W0:Y:S01]  /*66b0*/  MUFU.EX2 R5, R5 ;  /* 0x0000000500057308 */ /* 0x000e220000000800 */
[----:B------:R-:W-:Y:S01]  /*66c0*/  FMUL.FTZ R136, R200, R135 ;  /* 0x00000087c8887220 */ /* 0x000fe20000410000 */
[-C--:B------:R-:W-:Y:S01]  /*66d0*/  FMUL.FTZ R249, R87, R132.reuse ;  /* 0x0000008457f97220 */ /* 0x080fe20000410000 */
[-C--:B------:R-:W-:Y:S01]  /*66e0*/  FMUL.FTZ R244, R88, R132.reuse ;  /* 0x0000008458f47220 */ /* 0x080fe20000410000 */
[----:B------:R-:W-:Y:S01]  /*66f0*/  FMUL.FTZ R251, R85, R132 ;  /* 0x0000008455fb7220 */ /* 0x000fe20000410000 */
[----:B------:R-:W-:Y:S01]  /*6700*/  FMUL.FTZ R136, R179, R136 ;  /* 0x00000088b3887220 */ /* 0x000fe20000410000 */
[----:B------:R-:W-:Y:S01]  /*6710*/  FMUL.FTZ R246, R86, R132 ;  /* 0x0000008456f67220 */ /* 0x000fe20000410000 */
[----:B------:R-:W-:-:S02]  /*6720*/  HADD2.F32 R19, -RZ, R19.H0_H0 ;  /* 0x20000013ff137230 */ /* 0x000fc40000004100 */
[----:B------:R-:W-:Y:S01]  /*6730*/  FMUL.FTZ R137, R20, R137 ;  /* 0x0000008914897220 */ /* 0x000fe20000410000 */
[----:B------:R-:W-:Y:S01]  /*6740*/  FMUL.FTZ R136, R177, R136 ;  /* 0x00000088b1887220 */ /* 0x000fe20000410000 */
[----:B------:R-:W-:Y:S01]  /*6750*/  FFMA.FTZ R132, R238, R190, R183 ;  /* 0x000000beee847223 */ /* 0x000fe200000100b7 */
[----:B------:R-:W5:Y:S01]  /*6760*/  MUFU.EX2 R245, R245 ;  /* 0x000000f500f57308 */ /* 0x000f620000000800 */
[----:B------:R-:W-:Y:S02]  /*6770*/  HADD2.F32 R31, -RZ, R111.H0_H0 ;  /* 0x2000006fff1f7230 */ /* 0x000fe40000004100 */
[----:B------:R-:W-:Y:S01]  /*6780*/  FMUL.FTZ R136, R195, R136 ;  /* 0x00000088c3887220 */ /* 0x000fe20000410000 */
[----:B------:R-:W-:Y:S02]  /*6790*/  HADD2.F32 R18, -RZ, R18.H0_H0 ;  /* 0x20000012ff127230 */ /* 0x000fe40000004100 */
[----:B------:R-:W-:Y:S01]  /*67a0*/  FMUL.FTZ R135, R19, R2 ;  /* 0x0000000213877220 */ /* 0x000fe20000410000 */
[----:B------:R-:W-:Y:S01]  /*67b0*/  FFMA.FTZ R132, R0, R132, R137 ;  /* 0x0000008400847223 */ /* 0x000fe20000010089 */
[----:B------:R-:W-:-:S02]  /*67c0*/  HADD2.F32 R30, -RZ, R110.H0_H0 ;  /* 0x2000006eff1e7230 */ /* 0x000fc40000004100 */
[----:B----4-:R-:W-:Y:S01]  /*67d0*/  FMUL.FTZ R181, R197, R136 ;  /* 0x00000088c5b57220 */ /* 0x010fe20000410000 */
[----:B------:R-:W4:Y:S01]  /*67e0*/  MUFU.EX2 R242, R242 ;  /* 0x000000f200f27308 */ /* 0x000f220000000800 */
[----:B------:R-:W-:Y:S02]  /*67f0*/  HADD2.F32 R17, -RZ, R17.H0_H0 ;  /* 0x20000011ff117230 */ /* 0x000fe40000004100 */
[----:B------:R-:W-:Y:S01]  /*6800*/  FMUL.FTZ R134, R96, R31 ;  /* 0x0000001f60867220 */ /* 0x000fe20000410000 */
[----:B------:R-:W-:Y:S01]  /*6810*/  FMUL.FTZ R226, R18, R3 ;  /* 0x0000000312e27220 */ /* 0x000fe20000410000 */
[----:B------:R-:W-:Y:S01]  /*6820*/  FFMA.FTZ R2, R200, R132, R135 ;  /* 0x00000084c8027223 */ /* 0x000fe20000010087 */
[----:B------:R-:W-:Y:S02]  /*6830*/  HADD2.F32 R29, -RZ, R109.H0_H0 ;  /* 0x2000006dff1d7230 */ /* 0x000fe40000004100 */
[----:B-1----:R-:W-:Y:S01]  /*6840*/  FMUL.FTZ R136, R4, R181 ;  /* 0x000000b504887220 */ /* 0x002fe20000410000 */
[----:B------:R-:W-:Y:S01]  /*6850*/  HADD2.F32 R16, -RZ, R16.H0_H0 ;  /* 0x20000010ff107230 */ /* 0x000fe20000004100 */
[----:B------:R-:W1:Y:S01]  /*6860*/  MUFU.EX2 R249, R249 ;  /* 0x000000f900f97308 */ /* 0x000e620000000800 */
[----:B------:R-:W-:Y:S01]  /*6870*/  FMUL.FTZ R225, R93, R30 ;  /* 0x0000001e5de17220 */ /* 0x000fe20000410000 */
[----:B------:R-:W-:Y:S01]  /*6880*/  FMUL.FTZ R132, R17, R134 ;  /* 0x0000008611847220 */ /* 0x000fe20000410000 */
[----:B------:R-:W-:Y:S01]  /*6890*/  FFMA.FTZ R2, R179, R2, R226 ;  /* 0x00000002b3027223 */ /* 0x000fe200000100e2 */
[----:B------:R-:W-:-:S02]  /*68a0*/  HADD2.F32 R28, -RZ, R108.H0_H0 ;  /* 0x2000006cff1c7230 */ /* 0x000fc40000004100 */
[----:B0-----:R-:W-:Y:S01]  /*68b0*/  FMUL.FTZ R136, R5, R136 ;  /* 0x0000008805887220 */ /* 0x001fe20000410000 */
[----:B------:R-:W-:Y:S02]  /*68c0*/  HADD2.F32 R15, -RZ, R15.H0_H0 ;  /* 0x2000000fff0f7230 */ /* 0x000fe40000004100 */
[----:B------:R-:W-:Y:S01]  /*68d0*/  FMUL.FTZ R224, R94, R29 ;  /* 0x0000001d5ee07220 */ /* 0x000fe20000410000 */
[----:B------:R-:W-:Y:S01]  /*68e0*/  FMUL.FTZ R218, R16, R225 ;  /* 0x000000e110da7220 */ /* 0x000fe20000410000 */
[----:B------:R-:W-:Y:S01]  /*68f0*/  FFMA.FTZ R2, R177, R2, R132 ;  /* 0x00000002b1027223 */ /* 0x000fe20000010084 */
[----:B------:R-:W-:Y:S02]  /*6900*/  HADD2.F32 R27, -RZ, R107.H0_H0 ;  /* 0x2000006bff1b7230 */ /* 0x000fe40000004100 */
[----:B-----5:R-:W-:Y:S01]  /*6910*/  FMUL.FTZ R3, R245, R136 ;  /* 0x00000088f5037220 */ /* 0x020fe20000410000 */
[----:B------:R-:W-:Y:S02]  /*6920*/  HADD2.F32 R14, -RZ, R14.H0_H0 ;  /* 0x2000000eff0e7230 */ /* 0x000fe40000004100 */
[----:B------:R-:W-:Y:S01]  /*6930*/  FMUL.FTZ R223, R91, R28 ;  /* 0x0000001c5bdf7220 */ /* 0x000fe20000410000 */
[----:B------:R-:W-:Y:S01]  /*6940*/  FMUL.FTZ R134, R15, R224 ;  /* 0x000000e00f867220 */ /* 0x000fe20000410000 */
[----:B------:R-:W-:Y:S01]  /*6950*/  FFMA.FTZ R2, R195, R2, R218 ;  /* 0x00000002c3027223 */ /* 0x000fe200000100da */
[----:B------:R-:W-:-:S02]  /*6960*/  HADD2.F32 R26, -RZ, R106.H0_H0 ;  /* 0x2000006aff1a7230 */ /* 0x000fc40000004100 */
[----:B----4-:R-:W-:Y:S01]  /*6970*/  FMUL.FTZ R136, R242, R3 ;  /* 0x00000003f2887220 */ /* 0x010fe20000410000 */
[----:B------:R-:W-:Y:S02]  /*6980*/  HADD2.F32 R13, -RZ, R13.H0_H0 ;  /* 0x2000000dff0d7230 */ /* 0x000fe40000004100 */
[----:B------:R-:W-:Y:S01]  /*6990*/  FMUL.FTZ R222, R92, R27 ;  /* 0x0000001b5cde7220 */ /* 0x000fe20000410000 */
[----:B------:R-:W-:Y:S01]  /*69a0*/  FMUL.FTZ R181, R14, R223 ;  /* 0x000000df0eb57220 */ /* 0x000fe20000410000 */
[----:B------:R-:W-:Y:S01]  /*69b0*/  FFMA.FTZ R2, R197, R2, R134 ;  /* 0x00000002c5027223 */ /* 0x000fe20000010086 */
[----:B------:R-:W0:Y:S01]  /*69c0*/  MUFU.EX2 R244, R244 ;  /* 0x000000f400f47308 */ /* 0x000e220000000800 */
[----:B------:R-:W-:Y:S02]  /*69d0*/  HADD2.F32 R25, -RZ, R105.H0_H0 ;  /* 0x20000069ff197230 */ /* 0x000fe40000004100 */
[----:B-1----:R-:W-:Y:S01]  /*69e0*/  FMUL.FTZ R3, R249, R136 ;  /* 0x00000088f9037220 */ /* 0x002fe20000410000 */
[----:B------:R-:W-:-:S02]  /*69f0*/  HADD2.F32 R12, -RZ, R12.H0_H0 ;  /* 0x2000000cff0c7230 */ /* 0x000fc40000004100 */
[----:B------:R-:W-:Y:S01]  /*6a00*/  FMUL.FTZ R221, R89, R26 ;  /* 0x0000001a59dd7220 */ /* 0x000fe20000410000 */
[----:B------:R-:W-:Y:S01]  /*6a10*/  FMUL.FTZ R136, R13, R222 ;  /* 0x000000de0d887220 */ /* 0x000fe20000410000 */
[----:B------:R-:W-:Y:S01]  /*6a20*/  FFMA.FTZ R2, R4, R2, R181 ;  /* 0x0000000204027223 */ /* 0x000fe200000100b5 */
[----:B------:R-:W-:Y:S01]  /*6a30*/  HADD2.F32 R24, -RZ, R104.H0_H0 ;  /* 0x20000068ff187230 */ /* 0x000fe20000004100 */
[----:B------:R-:W1:Y:S01]  /*6a40*/  MUFU.EX2 R251, R251 ;  /* 0x000000fb00fb7308 */ /* 0x000e620000000800 */
[----:B------:R-:W-:Y:S02]  /*6a50*/  HADD2.F32 R11, -RZ, R11.H0_H0 ;  /* 0x2000000bff0b7230 */ /* 0x000fe40000004100 */
[----:B------:R-:W-:Y:S01]  /*6a60*/  FMUL.FTZ R220, R90, R25 ;  /* 0x000000195adc7220 */ /* 0x000fe20000410000 */
[----:B------:R-:W-:Y:S01]  /*6a70*/  FMUL.FTZ R216, R12, R221 ;  /* 0x000000dd0cd87220 */ /* 0x000fe20000410000 */
[----:B------:R-:W-:Y:S01]  /*6a80*/  FFMA.FTZ R2, R5, R2, R136 ;  /* 0x0000000205027223 */ /* 0x000fe20000010088 */
[----:B------:R-:W-:-:S02]  /*6a90*/  HADD2.F32 R23, -RZ, R103.H0_H0 ;  /* 0x20000067ff177230 */ /* 0x000fc40000004100 */
[----:B------:R-:W-:Y:S01]  /*6aa0*/  FMUL.FTZ R219, R87, R24 ;  /* 0x0000001857db7220 */ /* 0x000fe20000410000 */
[----:B------:R-:W-:Y:S02]  /*6ab0*/  HADD2.F32 R10, -RZ, R10.H0_H0 ;  /* 0x2000000aff0a7230 */ /* 0x000fe40000004100 */
[----:B------:R-:W-:Y:S01]  /*6ac0*/  FMUL.FTZ R201, R11, R220 ;  /* 0x000000dc0bc97220 */ /* 0x000fe20000410000 */
[----:B------:R-:W-:Y:S01]  /*6ad0*/  FFMA.FTZ R2, R245, R2, R216 ;  /* 0x00000002f5027223 */ /* 0x000fe200000100d8 */
[----:B------:R-:W4:Y:S01]  /*6ae0*/  MUFU.EX2 R246, R246 ;  /* 0x000000f600f67308 */ /* 0x000f220000000800 */
[----:B------:R-:W-:Y:S02]  /*6af0*/  HADD2.F32 R194, -RZ, R102.H0_H0 ;  /* 0x20000066ffc27230 */ /* 0x000fe40000004100 */
[----:B------:R-:W-:Y:S01]  /*6b00*/  FMUL.FTZ R192, R88, R23 ;  /* 0x0000001758c07220 */ /* 0x000fe20000410000 */
[----:B------:R-:W-:Y:S02]  /*6b10*/  HADD2.F32 R217, -RZ, R217.H0_H0 ;  /* 0x200000d9ffd97230 */ /* 0x000fe40000004100 */
        /* <DEDUP_REMOVED lines=9> */
[----:B-1----:R-:W-:Y:S01]  /*6bb0*/  FMUL.FTZ R205, R251, R208 ;  /* 0x000000d0fbcd7220 */ /* 0x002fe20000410000 */
[----:B------:R-:W-:Y:S02]  /*6bc0*/  HADD2.F32 R3, -RZ, R193.H0_H0 ;  /* 0x200000c1ff037230 */ /* 0x000fe40000004100 */
[----:B------:R-:W-:Y:S01]  /*6bd0*/  FMUL.FTZ R202, R86, R237 ;  /* 0x000000ed56ca7220 */ /* 0x000fe20000410000 */
[----:B------:R-:W-:-:S02]  /*6be0*/  HADD2.F32 R189, -RZ, R189.H0_H0 ;  /* 0x200000bdffbd7230 */ /* 0x000fc40000004100 */
[----:B------:R-:W-:Y:S01]  /*6bf0*/  FMUL.FTZ R208, R198, R196 ;  /* 0x000000c4c6d07220 */ /* 0x000fe20000410000 */
[----:B------:R-:W-:Y:S01]  /*6c00*/  FFMA.FTZ R2, R244, R2, R199 ;  /* 0x00000002f4027223 */ /* 0x000fe200000100c7 */
[----:B------:R-:W-:Y:S02]  /*6c10*/  HADD2.F32 R228, -RZ, R209.H0_H0 ;  /* 0x200000d1ffe47230 */ /* 0x000fe40000004100 */
[----:B------:R-:W-:Y:S01]  /*6c20*/  FMUL.FTZ R230, R69, R230 ;  /* 0x000000e645e67220 */ /* 0x000fe20000410000 */
[----:B------:R-:W-:Y:S01]  /*6c30*/  FMUL.FTZ R209, R70, R3 ;  /* 0x0000000346d17220 */ /* 0x000fe20000410000 */
[----:B------:R-:W-:Y:S01]  /*6c40*/  FMUL.FTZ R193, R189, R202 ;  /* 0x000000cabdc17220 */ /* 0x000fe20000410000 */
[----:B------:R-:W-:Y:S01]  /*6c50*/  FFMA.FTZ R2, R251, R2, R208 ;  /* 0x00000002fb027223 */ /* 0x000fe200000100d0 */
[----:B------:R-:W-:Y:S02]  /*6c60*/  HADD2.F32 R3, -RZ, R210.H0_H0 ;  /* 0x200000d2ff037230 */ /* 0x000fe40000004100 */
[----:B------:R-:W-:Y:S01]  /*6c70*/  FMUL.FTZ R228, R71, R228 ;  /* 0x000000e447e47220 */ /* 0x000fe20000410000 */
[C---:B----4-:R-:W-:Y:S01]  /*6c80*/  FFMA.FTZ R210, R246.reuse, R230, R209 ;  /* 0x000000e6f6d27223 */ /* 0x050fe200000100d1 */
[----:B------:R-:W-:Y:S01]  /*6c90*/  FFMA.FTZ R232, R246, R2, R193 ;  /* 0x00000002f6e87223 */ /* 0x000fe200000100c1 */
[----:B------:R-:W-:-:S02]  /*6ca0*/  HADD2.F32 R2, -RZ, R9.H0_H0 ;  /* 0x20000009ff027230 */ /* 0x000fc40000004100 */
[----:B------:R-:W-:Y:S01]  /*6cb0*/  FMUL.FTZ R9, R72, R3 ;  /* 0x0000000348097220 */ /* 0x000fe20000410000 */
[----:B------:R-:W-:Y:S01]  /*6cc0*/  FFMA.FTZ R211, R251, R210, R228 ;  /* 0x000000d2fbd37223 */ /* 0x000fe200000100e4 */
[----:B--23--:R-:W-:Y:S01]  /*6cd0*/  FMUL.FTZ R210, R246, R191 ;  /* 0x000000bff6d27220 */ /* 0x00cfe20000410000 */
[----:B------:R-:W-:Y:S02]  /*6ce0*/  HADD2.F32 R3, -RZ, R8.H0_H0 ;  /* 0x20000008ff037230 */ /* 0x000fe40000004100 */
[----:B------:R-:W-:Y:S01]  /*6cf0*/  FMUL.FTZ R8, R73, R2 ;  /* 0x0000000249087220 */ /* 0x000fe20000410000 */
[----:B------:R-:W-:Y:S01]  /*6d00*/  FFMA.FTZ R213, R244, R211, R9 ;  /* 0x000000d3f4d57223 */ /* 0x000fe20000010009 */
[----:B------:R-:W-:Y:S01]  /*6d10*/  FMUL.FTZ R211, R251, R210 ;  /* 0x000000d2fbd37220 */ /* 0x000fe20000410000 */
[----:B------:R-:W-:Y:S02]  /*6d20*/  HADD2.F32 R2, -RZ, R7.H0_H0 ;  /* 0x20000007ff027230 */ /* 0x000fe40000004100 */
[----:B------:R-:W-:Y:S01]  /*6d30*/  FMUL.FTZ R7, R74, R3 ;  /* 0x000000034a077220 */ /* 0x000fe20000410000 */
[----:B------:R-:W-:Y:S01]  /*6d40*/  FFMA.FTZ R213, R249, R213, R8 ;  /* 0x000000d5f9d57223 */ /* 0x000fe20000010008 */
[----:B------:R-:W-:Y:S01]  /*6d50*/  FMUL.FTZ R210, R244, R211 ;  /* 0x000000d3f4d27220 */ /* 0x000fe20000410000 */
[----:B------:R-:W-:-:S02]  /*6d60*/  HADD2.F32 R3, -RZ, R6.H0_H0 ;  /* 0x20000006ff037230 */ /* 0x000fc40000004100 */
[----:B------:R-:W-:Y:S01]  /*6d70*/  FMUL.FTZ R6, R75, R2 ;  /* 0x000000024b067220 */ /* 0x000fe20000410000 */
[----:B------:R-:W-:Y:S01]  /*6d80*/  FFMA.FTZ R213, R242, R213, R7 ;  /* 0x000000d5f2d57223 */ /* 0x000fe20000010007 */
[----:B------:R-:W-:Y:S01]  /*6d90*/  FMUL.FTZ R211, R249, R210 ;  /* 0x000000d2f9d37220 */ /* 0x000fe20000410000 */
[----:B------:R-:W-:Y:S02]  /*6da0*/  HADD2.F32 R2, -RZ, R207.H0_H0 ;  /* 0x200000cfff027230 */ /* 0x000fe40000004100 */
[----:B------:R-:W-:Y:S01]  /*6db0*/  FMUL.FTZ R214, R76, R3 ;  /* 0x000000034cd67220 */ /* 0x000fe20000410000 */
[----:B------:R-:W-:Y:S02]  /*6dc0*/  HADD2.F32 R207, -RZ, R206.H0_H0 ;  /* 0x200000ceffcf7230 */ /* 0x000fe40000004100 */
[----:B------:R-:W-:Y:S01]  /*6dd0*/  FMUL.FTZ R210, R242, R211 ;  /* 0x000000d3f2d27220 */ /* 0x000fe20000410000 */
[----:B------:R-:W-:Y:S01]  /*6de0*/  FFMA.FTZ R213, R245, R213, R6 ;  /* 0x000000d5f5d57223 */ /* 0x000fe20000010006 */
        /* <DEDUP_REMOVED lines=17> */
[----:B------:R-:W-:Y:S01]  /*6f00*/  FMUL.FTZ R204, R81, R204 ;  /* 0x000000cc51cc7220 */ /* 0x000fe20000410000 */
[----:B------:R-:W-:Y:S01]  /*6f10*/  FMUL.FTZ R236, R195, R234 ;  /* 0x000000eac3ec7220 */ /* 0x000fe20000410000 */
[C---:B------:R-:W-:Y:S01]  /*6f20*/  FFMA.FTZ R213, R177.reuse, R213, R206 ;  /* 0x000000d5b1d57223 */ /* 0x040fe200000100ce */
[----:B------:R-:W-:Y:S02]  /*6f30*/  HADD2.F32 R234, -RZ, R129.H0_H0 ;  /* 0x20000081ffea7230 */ /* 0x000fe40000004100 */
[----:B------:R-:W-:Y:S01]  /*6f40*/  FMUL.FTZ R243, R82, R185 ;  /* 0x000000b952f37220 */ /* 0x000fe20000410000 */
[----:B------:R-:W-:Y:S01]  /*6f50*/  FMUL.FTZ R240, R177, R236 ;  /* 0x000000ecb1f07220 */ /* 0x000fe20000410000 */
[----:B------:R-:W-:Y:S01]  /*6f60*/  FFMA.FTZ R213, R179, R213, R204 ;  /* 0x000000d5b3d57223 */ /* 0x000fe200000100cc */
[----:B------:R-:W0:Y:S01]  /*6f70*/  SHFL.UP PT, R129, R232, 0x1, RZ ;  /* 0x04200000e8817989 */ /* 0x000e2200000e00ff */
[----:B------:R-:W-:-:S02]  /*6f80*/  HADD2.F32 R187, -RZ, R128.H0_H0 ;  /* 0x20000080ffbb7230 */ /* 0x000fc40000004100 */
        /* <DEDUP_REMOVED lines=9> */
[----:B------:R-:W-:Y:S01]  /*7020*/  ISETP.NE.AND P5, PT, R130, 0x1f, PT ;  /* 0x0000001f8200780c */ /* 0x000fe20003fa5270 */
[----:B------:R-:W-:-:S02]  /*7030*/  HADD2.F32 R235, -RZ, R115.H0_H0 ;  /* 0x20000073ffeb7230 */ /* 0x000fc40000004100 */
[C---:B------:R-:W-:Y:S01]  /*7040*/  FFMA.FTZ R234, R238.reuse, R213, R187 ;  /* 0x000000d5eeea7223 */ /* 0x040fe200000100bb */
[----:B------:R-:W-:Y:S01]  /*7050*/  FMUL.FTZ R203, R238, R185 ;  /* 0x000000b9eecb7220 */ /* 0x000fe20000410000 */
[----:B------:R-:W-:Y:S01]  /*7060*/  ISETP.LE.OR P1, PT, R36, UR34, P1 ;  /* 0x0000002224007c0c */ /* 0x000fe20008f23670 */
[----:B------:R-:W-:Y:S01]  /*7070*/  HADD2.F32 R233, -RZ, R113.H0_H0 ;  /* 0x20000071ffe97230 */ /* 0x000fe20000004100 */
[----:B------:R-:W-:Y:S01]  /*7080*/  ISETP.NE.AND P6, PT, R186, RZ, PT ;  /* 0x000000ffba00720c */ /* 0x000fe20003fc5270 */
[----:B------:R-:W2:Y:S01]  /*7090*/  SHFL.DOWN PT, R185, R234, 0x1, 0x1f ;  /* 0x08201f00eab97f89 */ /* 0x000ea200000e0000 */
[----:B------:R-:W-:Y:S01]  /*70a0*/  FMUL.FTZ R231, R100, R235 ;  /* 0x000000eb64e77220 */ /* 0x000fe20000410000 */
[----:B------:R-:W-:Y:S01]  /*70b0*/  SHF.L.U32 R248, R186, 0x4, RZ ;  /* 0x00000004baf87819 */ /* 0x000fe200000006ff */
[----:B------:R-:W-:Y:S01]  /*70c0*/  FMUL.FTZ R229, R98, R233 ;  /* 0x000000e962e57220 */ /* 0x000fe20000410000 */
[----:B------:R-:W3:Y:S01]  /*70d0*/  SHFL.DOWN PT, R240, R203, 0x1, 0x1f ;  /* 0x08201f00cbf07f89 */ /* 0x000ee200000e0000 */
[----:B------:R-:W-:Y:S01]  /*70e0*/  USHF.R.S32.HI UR47, URZ, 0x1f, UR35 ;  /* 0x0000001f3f2f7899 */ /* 0x000fe20008011423 */
[C---:B0-----:R-:W-:Y:S01]  /*70f0*/  @P4 FFMA.FTZ R232, R205.reuse, R129, R232 ;  /* 0x00000081cde84223 */ /* 0x041fe200000100e8 */
[----:B------:R-:W-:Y:S01]  /*7100*/  LEA.HI.SX32 R248, R248, R248, 0x1b ;  /* 0x000000f8f8f87211 */ /* 0x000fe200078fdaff */
[----:B------:R-:W-:Y:S01]  /*7110*/  BSSY B0, `(.L_x_7593) ;  /* 0x000014e000007945 */ /* 0x000fe20003800000 */
[----:B-1----:R-:W-:-:S02]  /*7120*/  @P4 FMUL.FTZ R205, R205, R236 ;  /* 0x000000eccdcd4220 */ /* 0x002fc40000410000 */
[----:B------:R-:W0:Y:S01]  /*7130*/  SHFL.UP PT, R129, R232, 0x2, RZ ;  /* 0x04400000e8817989 */ /* 0x000e2200000e00ff */
[----:B------:R-:W-:Y:S02]  /*7140*/  ISETP.GE.AND P4, PT, R167, 0x2, PT ;  /* 0x00000002a700780c */ /* 0x000fe40003f86270 */
[----:B------:R-:W-:Y:S01]  /*7150*/  @!P1 LEA R207, R33, UR20, 0x3 ;  /* 0x0000001421cf9c11 */ /* 0x000fe2000f8e18ff */
[----:B------:R-:W1:Y:S01]  /*7160*/  SHFL.UP PT, R128, R205, 0x2, RZ ;  /* 0x04400000cd807989 */ /* 0x000e6200000e00ff */
[----:B------:R-:W-:Y:S01]  /*7170*/  LEA R248, R248, UR20, 0x2 ;  /* 0x00000014f8f87c11 */ /* 0x000fe2000f8e10ff */
        /* <DEDUP_REMOVED lines=22> */
[----:B------:R-:W2:Y:S04]  /*72e0*/  SHFL.DOWN PT, R211, R234, 0x8, 0x1f ;  /* 0x09001f00ead37f89 */ /* 0x000ea800000e0000 */
[----:B------:R-:W3:Y:S01]  /*72f0*/  SHFL.DOWN PT, R240, R203, 0x8, 0x1f ;  /* 0x09001f00cbf07f89 */ /* 0x000ee200000e0000 */
[C---:B0-----:R-:W-:Y:S01]  /*7300*/  @P4 FFMA.FTZ R232, R205.reuse, R129, R232 ;  /* 0x00000081cde84223 */ /* 0x041fe200000100e8 */
[----:B------:R-:W-:Y:S01]  /*7310*/  MOV R129, RZ ;  /* 0x000000ff00817202 */ /* 0x000fe20000000f00 */
[----:B-1----:R-:W-:Y:S01]  /*7320*/  @P4 FMUL.FTZ R205, R205, R128 ;  /* 0x00000080cdcd4220 */ /* 0x002fe20000410000 */
[----:B------:R-:W-:Y:S01]  /*7330*/  HFMA2.MMA R128, -RZ, RZ, 1.875, 0 ;  /* 0x3f800000ff807435 */ /* 0x000fe200000001ff */
[----:B------:R-:W-:Y:S01]  /*7340*/  ISETP.GE.U32.AND P4, PT, R130, 0x18, PT ;  /* 0x000000188200780c */ /* 0x000fe20003f86070 */
[----:B------:R-:W0:Y:S04]  /*7350*/  SHFL.UP PT, R185, R232, 0x10, RZ ;  /* 0x06000000e8b97989 */ /* 0x000e2800000e00ff */
[----:B------:R-:W1:Y:S04]  /*7360*/  SHFL.UP PT, R236, R205, 0x10, RZ ;  /* 0x06000000cdec7989 */ /* 0x000e6800000e00ff */
[----:B------:R-:W-:Y:S01]  /*7370*/  @!P1 LDS.64 R128, [R207+0x2378] ;  /* 0x00237800cf809984 */ /* 0x000fe20000000a00 */
[----:B------:R-:W-:-:S03]  /*7380*/  ISETP.GE.AND P1, PT, R167, 0x10, PT ;  /* 0x00000010a700780c */ /* 0x000fc60003f26270 */
[C---:B--2---:R-:W-:Y:S01]  /*7390*/  @!P4 FFMA.FTZ R234, R203.reuse, R211, R234 ;  /* 0x000000d3cbeac223 */ /* 0x044fe200000100ea */
[----:B---3--:R-:W-:Y:S01]  /*73a0*/  @!P4 FMUL.FTZ R203, R203, R240 ;  /* 0x000000f0cbcbc220 */ /* 0x008fe20000410000 */
[----:B------:R-:W-:-:S03]  /*73b0*/  ISETP.GE.U32.AND P4, PT, R130, 0x10, PT ;  /* 0x000000108200780c */ /* 0x000fc60003f86070 */
[----:B------:R-:W2:Y:S04]  /*73c0*/  SHFL.DOWN PT, R211, R234, 0x10, 0x1f ;  /* 0x0a001f00ead37f89 */ /* 0x000ea800000e0000 */
[----:B------:R-:W3:Y:S01]  /*73d0*/  SHFL.DOWN PT, R240, R203, 0x10, 0x1f ;  /* 0x0a001f00cbf07f89 */ /* 0x000ee200000e0000 */
[----:B0-----:R-:W-:-:S03]  /*73e0*/  @P1 FFMA.FTZ R232, R205, R185, R232 ;  /* 0x000000b9cde81223 */ /* 0x001fc600000100e8 */
[----:B------:R-:W-:Y:S01]  /*73f0*/  SHFL.IDX PT, R130, R133, RZ, 0x1f ;  /* 0x00001fff85827589 */ /* 0x000fe200000e0000 */
[----:B-1----:R-:W-:-:S03]  /*7400*/  @P1 FMUL.FTZ R205, R205, R236 ;  /* 0x000000eccdcd1220 */ /* 0x002fc60000410000 */
[----:B------:R-:W-:Y:S04]  /*7410*/  SHFL.UP PT, R232, R232, 0x1, RZ ;  /* 0x04200000e8e87989 */ /* 0x000fe800000e00ff */
[----:B------:R-:W0:Y:S01]  /*7420*/  SHFL.UP PT, R205, R205, 0x1, RZ ;  /* 0x04200000cdcd7989 */ /* 0x000e2200000e00ff */
[C---:B--2---:R-:W-:Y:S01]  /*7430*/  @!P4 FFMA.FTZ R234, R203.reuse, R211, R234 ;  /* 0x000000d3cbeac223 */ /* 0x044fe200000100ea */
[----:B---3--:R-:W-:-:S04]  /*7440*/  @!P4 FMUL.FTZ R203, R203, R240 ;  /* 0x000000f0cbcbc220 */ /* 0x008fc80000410000 */
[----:B------:R-:W-:Y:S01]  /*7450*/  SHFL.DOWN PT, R207, R234, 0x1, 0x1f ;  /* 0x08201f00eacf7f89 */ /* 0x000fe200000e0000 */
[----:B------:R-:W-:-:S03]  /*7460*/  LEA.HI.SX32 R240, R186, R186, 0x1b ;  /* 0x000000babaf07211 */ /* 0x000fc600078fdaff */
[----:B------:R-:W-:Y:S01]  /*7470*/  SHFL.IDX PT, R185, R129, RZ, 0x1f ;  /* 0x00001fff81b97589 */ /* 0x000fe200000e0000 */
[----:B------:R-:W-:-:S03]  /*7480*/  LEA R240, R240, UR20, 0x2 ;  /* 0x00000014f0f07c11 */ /* 0x000fc6000f8e10ff */
[----:B------:R-:W1:Y:S01]  /*7490*/  SHFL.DOWN PT, R236, R203, 0x1, 0x1f ;  /* 0x08201f00cbec7f89 */ /* 0x000e6200000e0000 */
[----:B0-----:R-:W-:-:S03]  /*74a0*/  @P2 FFMA.FTZ R130, R205, R130, R232 ;  /* 0x00000082cd822223 */ /* 0x001fc600000100e8 */
[----:B------:R-:W-:Y:S01]  /*74b0*/  SHFL.IDX PT, R234, R234, RZ, 0x1f ;  /* 0x00001fffeaea7589 */ /* 0x000fe200000e0000 */
[----:B------:R-:W-:Y:S02]  /*74c0*/  HADD2.F32 R232, -RZ, R112.H0_H0 ;  /* 0x20000070ffe87230 */ /* 0x000fe40000004100 */
[----:B------:R-:W-:Y:S01]  /*74d0*/  FFMA.FTZ R190, R131, R130, R190 ;  /* 0x0000008283be7223 */ /* 0x000fe200000100be */
[----:B------:R-:W0:Y:S02]  /*74e0*/  SHFL.IDX PT, R203, R203, RZ, 0x1f ;  /* 0x00001fffcbcb7589 */ /* 0x000e2400000e0000 */
[----:B------:R-:W-:Y:S01]  /*74f0*/  FMUL.FTZ R227, R95, R232 ;  /* 0x000000e85fe37220 */ /* 0x000fe20000410000 */
[----:B------:R-:W-:-:S04]  /*7500*/  FFMA.FTZ R131, R238, R190, R183 ;  /* 0x000000beee837223 */ /* 0x000fc800000100b7 */
[----:B------:R-:W-:Y:S01]  /*7510*/  FFMA.FTZ R133, R0, R131, R137 ;  /* 0x0000008300857223 */ /* 0x000fe20000010089 */
[----:B------:R-:W-:Y:S01]  /*7520*/  FFMA.FTZ R231, R22, -R231, R131 ;  /* 0x800000e716e77223 */ /* 0x000fe20000010083 */
[----:B------:R-:W-:Y:S02]  /*7530*/  FMUL.FTZ R131, R83, R131 ;  /* 0x0000008353837220 */ /* 0x000fe40000410000 */
[----:B------:R-:W-:Y:S01]  /*7540*/  FFMA.FTZ R130, R200, R133, R135 ;  /* 0x00000085c8827223 */ /* 0x000fe20000010087 */
[----:B-1----:R-:W-:-:S03]  /*7550*/  @P3 FFMA.FTZ R185, R236, R185, R207 ;  /* 0x000000b9ecb93223 */ /* 0x002fc600000100cf */
[----:B------:R-:W-:Y:S01]  /*7560*/  FFMA.FTZ R135, R179, R130, R226 ;  /* 0x00000082b3877223 */ /* 0x000fe200000100e2 */
[----:B------:R-:W-:Y:S02]  /*7570*/  HADD2.F32 R236, -RZ, R138.H0_H0 ;  /* 0x2000008affec7230 */ /* 0x000fe40000004100 */
[----:B------:R-:W-:Y:S01]  /*7580*/  FFMA.FTZ R229, R19, -R229, R130 ;  /* 0x800000e513e57223 */ /* 0x000fe20000010082 */
[----:B------:R-:W-:Y:S01]  /*7590*/  FFMA.FTZ R191, R185, R191, R230 ;  /* 0x000000bfb9bf7223 */ /* 0x000fe200000100e6 */
[----:B------:R-:W-:Y:S01]  /*75a0*/  FFMA.FTZ R132, R177, R135, R132 ;  /* 0x00000087b1847223 */ /* 0x000fe20000010084 */
[----:B------:R-:W-:Y:S01]  /*75b0*/  FMUL.FTZ R226, R96, R31 ;  /* 0x0000001f60e27220 */ /* 0x000fe20000410000 */
[----:B------:R-:W-:Y:S01]  /*75c0*/  FFMA.FTZ R227, R18, -R227, R135 ;  /* 0x800000e312e37223 */ /* 0x000fe20000010087 */
[----:B------:R-:W-:Y:S01]  /*75d0*/  FFMA.FTZ R185, R246, R191, R209 ;  /* 0x000000bff6b97223 */ /* 0x000fe200000100d1 */
[----:B------:R-:W-:Y:S01]  /*75e0*/  FFMA.FTZ R137, R195, R132, R218 ;  /* 0x00000084c3897223 */ /* 0x000fe200000100da */
[C---:B0-----:R-:W-:Y:S01]  /*75f0*/  FFMA.FTZ R129, R203.reuse, R129, R234 ;  /* 0x00000081cb817223 */ /* 0x041fe200000100ea */
[----:B------:R-:W-:Y:S01]  /*7600*/  FMUL.FTZ R128, R203, R128 ;  /* 0x00000080cb807220 */ /* 0x000fe20000410000 */
[----:B------:R-:W-:Y:S01]  /*7610*/  FFMA.FTZ R183, R251, R185, R228 ;  /* 0x000000b9fbb77223 */ /* 0x000fe200000100e4 */
[----:B------:R-:W-:Y:S01]  /*7620*/  FFMA.FTZ R134, R197, R137, R134 ;  /* 0x00000089c5867223 */ /* 0x000fe20000010086 */
[----:B------:R-:W-:Y:S01]  /*7630*/  FMUL.FTZ R241, R86, R191 ;  /* 0x000000bf56f17220 */ /* 0x000fe20000410000 */
[----:B------:R-:W-:-:S02]  /*7640*/  HADD2.F32 R234, -RZ, R114.H0_H0 ;  /* 0x20000072ffea7230 */ /* 0x000fc40000004100 */
[----:B------:R-:W-:Y:S01]  /*7650*/  FFMA.FTZ R9, R244, R183, R9 ;  /* 0x000000b7f4097223 */ /* 0x000fe20000010009 */
[----:B------:R-:W-:Y:S01]  /*7660*/  FFMA.FTZ R181, R4, R134, R181 ;  /* 0x0000008604b57223 */ /* 0x000fe200000100b5 */
[----:B------:R-:W-:Y:S01]  /*7670*/  FFMA.FTZ R226, R17, -R226, R132 ;  /* 0x800000e211e27223 */ /* 0x000fe20000010084 */
[----:B------:R-:W-:Y:S01]  /*7680*/  FFMA.FTZ R225, R16, -R225, R137 ;  /* 0x800000e110e17223 */ /* 0x000fe20000010089 */
[----:B------:R-:W-:Y:S01]  /*7690*/  FFMA.FTZ R8, R249, R9, R8 ;  /* 0x00000009f9087223 */ /* 0x000fe20000010008 */
[----:B------:R-:W-:Y:S01]  /*76a0*/  FFMA.FTZ R136, R5, R181, R136 ;  /* 0x000000b505887223 */ /* 0x000fe20000010088 */
[----:B------:R-:W-:Y:S01]  /*76b0*/  FMUL.FTZ R230, R97, R234 ;  /* 0x000000ea61e67220 */ /* 0x000fe20000410000 */
[----:B------:R-:W-:Y:S01]  /*76c0*/  FFMA.FTZ R224, R15, -R224, R134 ;  /* 0x800000e00fe07223 */ /* 0x000fe20000010086 */
[----:B------:R-:W-:Y:S01]  /*76d0*/  FFMA.FTZ R7, R242, R8, R7 ;  /* 0x00000008f2077223 */ /* 0x000fe20000010007 */
[----:B------:R-:W-:Y:S01]  /*76e0*/  FFMA.FTZ R223, R14, -R223, R181 ;  /* 0x800000df0edf7223 */ /* 0x000fe200000100b5 */
[----:B------:R-:W-:Y:S01]  /*76f0*/  FFMA.FTZ R230, R20, -R230, R133 ;  /* 0x800000e614e67223 */ /* 0x000fe20000010085 */
[----:B------:R-:W-:Y:S01]  /*7700*/  FMUL.FTZ R207, R87, R9 ;  /* 0x0000000957cf7220 */ /* 0x000fe20000410000 */
[C---:B------:R-:W-:Y:S01]  /*7710*/  FFMA.FTZ R6, R245.reuse, R7, R6 ;  /* 0x00000007f5067223 */ /* 0x040fe20000010006 */
[----:B------:R-:W-:Y:S01]  /*7720*/  FFMA.FTZ R245, R245, R136, R216 ;  /* 0x00000088f5f57223 */ /* 0x000fe200000100d8 */
[----:B------:R-:W-:Y:S01]  /*7730*/  FFMA.FTZ R222, R13, -R222, R136 ;  /* 0x800000de0dde7223 */ /* 0x000fe20000010088 */
        /* <DEDUP_REMOVED lines=8> */
[----:B------:R-:W-:Y:S01]  /*77c0*/  FMUL.FTZ R133, R82, R133 ;  /* 0x0000008552857220 */ /* 0x000fe20000410000 */
[----:B------:R-:W-:Y:S01]  /*77d0*/  FFMA.FTZ R3, R197, R4, R210 ;  /* 0x00000004c5037223 */ /* 0x000fe200000100d2 */
[----:B------:R-:W-:Y:S01]  /*77e0*/  FFMA.FTZ R244, R244, R249, R199 ;  /* 0x000000f9f4f47223 */ /* 0x000fe200000100c7 */
[----:B------:R-:W-:Y:S01]  /*77f0*/  @!P6 LEA R197, R33, UR20, 0x3 ;  /* 0x0000001421c5ec11 */ /* 0x000fe2000f8e18ff */
[----:B------:R-:W-:Y:S01]  /*7800*/  FFMA.FTZ R219, R10, -R219, R249 ;  /* 0x800000db0adb7223 */ /* 0x000fe200000100f9 */
[----:B------:R-:W-:Y:S01]  /*7810*/  FFMA.FTZ R2, R195, R3, R2 ;  /* 0x00000003c3027223 */ /* 0x000fe20000010002 */
[----:B------:R-:W-:Y:S01]  /*7820*/  FFMA.FTZ R251, R251, R244, R208 ;  /* 0x000000f4fbfb7223 */ /* 0x000fe200000100d0 */
[----:B------:R-:W-:Y:S01]  /*7830*/  FMUL.FTZ R195, R237, R241 ;  /* 0x000000f1edc37220 */ /* 0x000fe20000410000 */
[----:B------:R0:W-:Y:S01]  /*7840*/  @!P6 STS.64 [R197+0x2378], R128 ;  /* 0x00237880c500e388 */ /* 0x0001e20000000a00 */
[----:B------:R-:W-:Y:S01]  /*7850*/  FFMA.FTZ R177, R177, R2, R206 ;  /* 0x00000002b1b17223 */ /* 0x000fe200000100ce */
[----:B------:R-:W-:Y:S01]  /*7860*/  FFMA.FTZ R246, R246, R251, R193 ;  /* 0x000000fbf6f67223 */ /* 0x000fe200000100c1 */
[----:B------:R-:W-:Y:S01]  /*7870*/  FMUL.FTZ R193, R32, R191 ;  /* 0x000000bf20c17220 */ /* 0x000fe20000410000 */
[----:B------:R-:W-:Y:S01]  /*7880*/  FFMA.FTZ R196, R198, -R196, R251 ;  /* 0x800000c4c6c47223 */ /* 0x000fe200000100fb */
[----:B------:R-:W-:Y:S01]  /*7890*/  FFMA.FTZ R179, R179, R177, R204 ;  /* 0x000000b1b3b37223 */ /* 0x000fe200000100cc */
[----:B------:R-:W-:Y:S01]  /*78a0*/  FFMA.FTZ R202, R189, -R202, R246 ;  /* 0x800000cabdca7223 */ /* 0x000fe200000100f6 */
[----:B------:R1:W-:Y:S01]  /*78b0*/  STS [R248+0x87c], R195 ;  /* 0x00087cc3f8007388 */ /* 0x0003e20000000800 */
[----:B------:R-:W-:Y:S01]  /*78c0*/  FFMA.FTZ R192, R217, -R192, R244 ;  /* 0x800000c0d9c07223 */ /* 0x000fe200000100f4 */
[----:B------:R-:W-:Y:S01]  /*78d0*/  FFMA.FTZ R243, R200, R179, R243 ;  /* 0x000000b3c8f37223 */ /* 0x000fe200000100f3 */
[----:B------:R-:W-:Y:S01]  /*78e0*/  FMUL.FTZ R200, R189, R191 ;  /* 0x000000bfbdc87220 */ /* 0x000fe20000410000 */
[----:B------:R-:W-:Y:S01]  /*78f0*/  FMUL.FTZ R204, R202, R193 ;  /* 0x000000c1cacc7220 */ /* 0x000fe20000410000 */
[----:B------:R-:W-:Y:S01]  /*7900*/  FMUL.FTZ R193, R32, R185 ;  /* 0x000000b920c17220 */ /* 0x000fe20000410000 */
[----:B------:R-:W-:Y:S01]  /*7910*/  FFMA.FTZ R239, R0, R243, R239 ;  /* 0x000000f300ef7223 */ /* 0x000fe200000100ef */
[----:B------:R-:W-:Y:S01]  /*7920*/  FMUL.FTZ R0, R99, R236 ;  /* 0x000000ec63007220 */ /* 0x000fe20000410000 */
[-C--:B------:R-:W-:Y:S01]  /*7930*/  FFMA.FTZ R53, R86, R200.reuse, R53 ;  /* 0x000000c856357223 */ /* 0x080fe20000010035 */
[----:B------:R-:W-:Y:S01]  /*7940*/  FFMA.FTZ R237, R237, R200, R204 ;  /* 0x000000c8eded7223 */ /* 0x000fe200000100cc */
[-C--:B------:R-:W-:Y:S01]  /*7950*/  FFMA.FTZ R238, R238, R239.reuse, R187 ;  /* 0x000000efeeee7223 */ /* 0x080fe200000100bb */
[----:B------:R-:W-:Y:S01]  /*7960*/  FFMA.FTZ R0, R21, -R0, R190 ;  /* 0x8000000015007223 */ /* 0x000fe200000100be */
[----:B0-----:R-:W-:Y:S01]  /*7970*/  FMUL.FTZ R128, R100, R239 ;  /* 0x000000ef64807220 */ /* 0x001fe20000410000 */
[----:B------:R-:W-:Y:S01]  /*7980*/  FMUL.FTZ R187, R97, R243 ;  /* 0x000000f361bb7220 */ /* 0x000fe20000410000 */
[----:B------:R-:W-:Y:S01]  /*7990*/  FMUL.FTZ R129, R99, R238 ;  /* 0x000000ee63817220 */ /* 0x000fe20000410000 */
[----:B------:R-:W-:Y:S01]  /*79a0*/  FMUL.FTZ R191, R198, R185 ;  /* 0x000000b9c6bf7220 */ /* 0x000fe20000410000 */
[----:B------:R-:W-:Y:S01]  /*79b0*/  FMUL.FTZ R198, R98, R179 ;  /* 0x000000b362c67220 */ /* 0x000fe20000410000 */
[----:B------:R-:W-:Y:S01]  /*79c0*/  FMUL.FTZ R193, R196, R193 ;  /* 0x000000c1c4c17220 */ /* 0x000fe20000410000 */
[----:B------:R-:W-:Y:S01]  /*79d0*/  FFMA.FTZ R200, R0, R129, RZ ;  /* 0x0000008100c87223 */ /* 0x000fe200000100ff */
[----:B------:R-:W-:Y:S01]  /*79e0*/  FFMA.FTZ R54, R85, R191, R54 ;  /* 0x000000bf55367223 */ /* 0x000fe20000010036 */
[----:B-1----:R-:W-:Y:S01]  /*79f0*/  FMUL.FTZ R195, R93, R3 ;  /* 0x000000035dc37220 */ /* 0x002fe20000410000 */
[----:B------:R-:W-:Y:S01]  /*7a00*/  FFMA.FTZ R228, R194, R191, R193 ;  /* 0x000000bfc2e47223 */ /* 0x000fe200000100c1 */
        /* <DEDUP_REMOVED lines=11> */
[----:B------:R-:W-:Y:S01]  /*7ac0*/  STS [R248+0x870], R201 ;  /* 0x000870c9f8007388 */ /* 0x000fe20000000800 */
        /* <DEDUP_REMOVED lines=8> */
[-C--:B------:R-:W-:Y:S01]  /*7b50*/  FFMA.FTZ R193, R225, R195.reuse, R200 ;  /* 0x000000c3e1c17223 */ /* 0x080fe200000100c8 */
        /* <DEDUP_REMOVED lines=9> */
[----:B0-----:R-:W-:Y:S01]  /*7bf0*/  IADD3 R205, R186, 0x1a0, RZ ;  /* 0x000001a0bacd7810 */ /* 0x001fe20007ffe0ff */
[----:B------:R0:W-:Y:S01]  /*7c00*/  STS [R248+0x864], R199 ;  /* 0x000864c7f8007388 */ /* 0x0001e20000000800 */
[----:B------:R-:W-:Y:S01]  /*7c10*/  FFMA.FTZ R200, R222, R200, R193 ;  /* 0x000000c8dec87223 */ /* 0x000fe200000100c1 */
[----:B------:R-:W-:Y:S01]  /*7c20*/  FMUL.FTZ R193, R89, R7 ;  /* 0x0000000759c17220 */ /* 0x000fe20000410000 */
[----:B------:R-:W-:Y:S01]  /*7c30*/  FMUL.FTZ R209, R23, R194 ;  /* 0x000000c217d17220 */ /* 0x000fe20000410000 */
[----:B------:R2:W-:Y:S01]  /*7c40*/  STS [R248+0x840], R129 ;  /* 0x00084081f8007388 */ /* 0x0005e20000000800 */
[----:B-1----:R-:W-:Y:S01]  /*7c50*/  IADD3 R187, R186, 0x100, RZ ;  /* 0x00000100babb7810 */ /* 0x002fe20007ffe0ff */
[-C--:B------:R-:W-:Y:S01]  /*7c60*/  FMUL.FTZ R203, R26, R193.reuse ;  /* 0x000000c11acb7220 */ /* 0x080fe20000410000 */
[----:B------:R-:W-:Y:S01]  /*7c70*/  FFMA.FTZ R201, R221, R193, R200 ;  /* 0x000000c1ddc97223 */ /* 0x000fe200000100c8 */
[----:B------:R-:W-:Y:S01]  /*7c80*/  FMUL.FTZ R193, R31, R191 ;  /* 0x000000bf1fc17220 */ /* 0x000fe20000410000 */
[----:B------:R-:W-:Y:S01]  /*7c90*/  FMUL.FTZ R191, R232, R189 ;  /* 0x000000bde8bf7220 */ /* 0x000fe20000410000 */
[----:B0-----:R-:W-:Y:S01]  /*7ca0*/  FMUL.FTZ R199, R28, R197 ;  /* 0x000000c51cc77220 */ /* 0x001fe20000410000 */
[----:B------:R-:W-:Y:S01]  /*7cb0*/  FMUL.FTZ R195, R32, R183 ;  /* 0x000000b720c37220 */ /* 0x000fe20000410000 */
[----:B------:R-:W-:Y:S01]  /*7cc0*/  FMUL.FTZ R197, R29, R202 ;  /* 0x000000ca1dc57220 */ /* 0x000fe20000410000 */
[----:B------:R-:W-:Y:S01]  /*7cd0*/  FMUL.FTZ R189, R233, R198 ;  /* 0x000000c6e9bd7220 */ /* 0x000fe20000410000 */
[----:B------:R-:W-:Y:S01]  /*7ce0*/  FMUL.FTZ R183, R235, R128 ;  /* 0x00000080ebb77220 */ /* 0x000fe20000410000 */
[----:B------:R-:W-:Y:S01]  /*7cf0*/  FFMA.FTZ R204, R220, R204, R201 ;  /* 0x000000ccdccc7223 */ /* 0x000fe200000100c9 */
[----:B------:R-:W-:Y:S01]  /*7d00*/  STS [R248+0x874], R209 ;  /* 0x000874d1f8007388 */ /* 0x000fe20000000800 */
[----:B------:R-:W-:Y:S01]  /*7d10*/  FMUL.FTZ R218, R192, R195 ;  /* 0x000000c3c0da7220 */ /* 0x000fe20000410000 */
[C---:B------:R-:W-:Y:S01]  /*7d20*/  IADD3 R201, R186.reuse, 0x160, RZ ;  /* 0x00000160bac97810 */ /* 0x040fe20007ffe0ff */
[----:B------:R-:W-:Y:S01]  /*7d30*/  FFMA.FTZ R207, R219, R207, R204 ;  /* 0x000000cfdbcf7223 */ /* 0x000fe200000100cc */
[----:B------:R0:W-:Y:S01]  /*7d40*/  STS [R248+0x868], R203 ;  /* 0x000868cbf8007388 */ /* 0x0001e20000000800 */
[----:B------:R-:W-:Y:S01]  /*7d50*/  IADD3 R195, R186, 0xa0, RZ ;  /* 0x000000a0bac37810 */ /* 0x000fe20007ffe0ff */
[----:B------:R-:W-:Y:S01]  /*7d60*/  FMUL.FTZ R181, R76, R181 ;  /* 0x000000b54cb57220 */ /* 0x000fe20000410000 */
[----:B------:R-:W-:Y:S01]  /*7d70*/  FFMA.FTZ R207, R192, R194, R207 ;  /* 0x000000c2c0cf7223 */ /* 0x000fe200000100cf */
[----:B------:R1:W-:Y:S01]  /*7d80*/  STS [R248+0x860], R199 ;  /* 0x000860c7f8007388 */ /* 0x0003e20000000800 */
[----:B--2---:R-:W-:Y:S01]  /*7d90*/  IADD3 R129, R186, 0x140, RZ ;  /* 0x00000140ba817810 */ /* 0x004fe20007ffe0ff */
[----:B------:R-:W-:Y:S01]  /*7da0*/  FMUL.FTZ R245, R74, R245 ;  /* 0x000000f54af57220 */ /* 0x000fe20000410000 */
[----:B------:R-:W-:Y:S01]  /*7db0*/  FFMA.FTZ R216, R196, R185, R207 ;  /* 0x000000b9c4d87223 */ /* 0x000fe200000100cf */
[----:B------:R2:W-:Y:S01]  /*7dc0*/  STS [R248+0x85c], R197 ;  /* 0x00085cc5f8007388 */ /* 0x0005e20000000800 */
[C---:B------:R-:W-:Y:S01]  /*7dd0*/  IADD3 R185, R186.reuse, 0x20, RZ ;  /* 0x00000020bab97810 */ /* 0x040fe20007ffe0ff */
[C---:B0-----:R-:W-:Y:S01]  /*7de0*/  VIADD R203, R186.reuse, 0x180 ;  /* 0x00000180bacb7836 */ /* 0x041fe20000000000 */
[C---:B------:R-:W-:Y:S01]  /*7df0*/  IADD3 R207, R186.reuse, 0x1c0, RZ ;  /* 0x000001c0bacf7810 */ /* 0x040fe20007ffe0ff */
[----:B------:R0:W-:Y:S01]  /*7e00*/  STS [R248+0x854], R193 ;  /* 0x000854c1f8007388 */ /* 0x0001e20000000800 */
[----:B------:R-:W-:Y:S01]  /*7e10*/  IADD3 R209, R186, 0x1e0, RZ ;  /* 0x000001e0bad17810 */ /* 0x000fe20007ffe0ff */
[----:B------:R-:W-:Y:S01]  /*7e20*/  FMUL.FTZ R249, R72, R249 ;  /* 0x000000f948f97220 */ /* 0x000fe20000410000 */
[----:B-1----:R-:W-:Y:S01]  /*7e30*/  IADD3 R199, R186, 0xe0, RZ ;  /* 0x000000e0bac77810 */ /* 0x002fe20007ffe0ff */
[----:B------:R1:W-:Y:S01]  /*7e40*/  STS [R248+0x850], R191 ;  /* 0x000850bff8007388 */ /* 0x0003e20000000800 */
[-C--:B------:R-:W-:Y:S01]  /*7e50*/  LEA.HI.SX32 R201, R201, R186.reuse, 0x1b ;  /* 0x000000bac9c97211 */ /* 0x080fe200078fdaff */
[----:B------:R-:W-:Y:S01]  /*7e60*/  FMUL.FTZ R135, R80, R135 ;  /* 0x0000008750877220 */ /* 0x000fe20000410000 */
[----:B--2---:R-:W-:Y:S01]  /*7e70*/  IADD3 R197, R186, 0xc0, RZ ;  /* 0x000000c0bac57810 */ /* 0x004fe20007ffe0ff */
[----:B------:R2:W-:Y:S01]  /*7e80*/  STS [R248+0x84c], R189 ;  /* 0x00084cbdf8007388 */ /* 0x0005e20000000800 */
[-C--:B------:R-:W-:Y:S01]  /*7e90*/  LEA.HI.SX32 R203, R203, R186.reuse, 0x1b ;  /* 0x000000bacbcb7211 */ /* 0x080fe200078fdaff */
[----:B------:R-:W-:Y:S01]  /*7ea0*/  FMUL.FTZ R137, R78, R137 ;  /* 0x000000894e897220 */ /* 0x000fe20000410000 */
[----:B0-----:R-:W-:Y:S01]  /*7eb0*/  IADD3 R193, R186, 0x80, RZ ;  /* 0x00000080bac17810 */ /* 0x001fe20007ffe0ff */
[----:B------:R0:W-:Y:S01]  /*7ec0*/  STS [R248+0x844], R183 ;  /* 0x000844b7f8007388 */ /* 0x0001e20000000800 */
[-C--:B------:R-:W-:Y:S01]  /*7ed0*/  LEA.HI.SX32 R185, R185, R186.reuse, 0x1b ;  /* 0x000000bab9b97211 */ /* 0x080fe200078fdaff */
[----:B------:R-:W-:Y:S01]  /*7ee0*/  FMUL.FTZ R251, R70, R251 ;  /* 0x000000fb46fb7220 */ /* 0x000fe20000410000 */
[----:B-1----:R-:W-:Y:S01]  /*7ef0*/  IADD3 R191, R186, 0x60, RZ ;  /* 0x00000060babf7810 */ /* 0x002fe20007ffe0ff */
[----:B------:R-:W-:Y:S01]  /*7f00*/  BAR.SYNC.DEFER_BLOCKING 0x0 ;  /* 0x0000000000007b1d */ /* 0x000fe20000010000 */
[----:B------:R-:W-:-:S02]  /*7f10*/  LEA.HI.SX32 R193, R193, R186, 0x1b ;  /* 0x000000bac1c17211 */ /* 0x000fc400078fdaff */
[C---:B--2---:R-:W-:Y:S02]  /*7f20*/  IADD3 R189, R186.reuse, 0x40, RZ ;  /* 0x00000040babd7810 */ /* 0x044fe40007ffe0ff */
[-C--:B------:R-:W-:Y:S02]  /*7f30*/  LEA.HI.SX32 R191, R191, R186.reuse, 0x1b ;  /* 0x000000babfbf7211 */ /* 0x080fe400078fdaff */
[----:B0-----:R-:W-:Y:S02]  /*7f40*/  IADD3 R183, R186, 0x120, RZ ;  /* 0x00000120bab77810 */ /* 0x001fe40007ffe0ff */
[-C--:B------:R-:W-:Y:S02]  /*7f50*/  LEA.HI.SX32 R189, R189, R186.reuse, 0x1b ;  /* 0x000000babdbd7211 */ /* 0x080fe400078fdaff */
[-C--:B------:R-:W-:Y:S02]  /*7f60*/  LEA.HI.SX32 R195, R195, R186.reuse, 0x1b ;  /* 0x000000bac3c37211 */ /* 0x080fe400078fdaff */
[----:B------:R-:W-:-:S02]  /*7f70*/  LEA.HI.SX32 R197, R197, R186, 0x1b ;  /* 0x000000bac5c57211 */ /* 0x000fc400078fdaff */
[-C--:B------:R-:W-:Y:S02]  /*7f80*/  LEA.HI.SX32 R199, R199, R186.reuse, 0x1b ;  /* 0x000000bac7c77211 */ /* 0x080fe400078fdaff */
[-C--:B------:R-:W-:Y:S02]  /*7f90*/  LEA.HI.SX32 R187, R187, R186.reuse, 0x1b ;  /* 0x000000babbbb7211 */ /* 0x080fe400078fdaff */
[-C--:B------:R-:W-:Y:S02]  /*7fa0*/  LEA.HI.SX32 R183, R183, R186.reuse, 0x1b ;  /* 0x000000bab7b77211 */ /* 0x080fe400078fdaff */
[-C--:B------:R-:W-:Y:S02]  /*7fb0*/  LEA.HI.SX32 R129, R129, R186.reuse, 0x1b ;  /* 0x000000ba81817211 */ /* 0x080fe400078fdaff */
[-C--:B------:R-:W-:Y:S01]  /*7fc0*/  LEA.HI.SX32 R128, R205, R186.reuse, 0x1b ;  /* 0x000000bacd807211 */ /* 0x080fe200078fdaff */
[----:B------:R-:W0:Y:S01]  /*7fd0*/  LDS R247, [R240+0x840] ;  /* 0x00084000f0f77984 */ /* 0x000e220000000800 */
[----:B------:R-:W-:-:S02]  /*7fe0*/  LEA.HI.SX32 R202, R207, R186, 0x1b ;  /* 0x000000bacfca7211 */ /* 0x000fc400078fdaff */
[----:B------:R-:W-:Y:S02]  /*7ff0*/  LEA.HI.SX32 R192, R209, R186, 0x1b ;  /* 0x000000bad1c07211 */ /* 0x000fe400078fdaff */
[----:B------:R-:W-:Y:S02]  /*8000*/  LEA R205, R201, UR20, 0x2 ;  /* 0x00000014c9cd7c11 */ /* 0x000fe4000f8e10ff */
[----:B------:R-:W-:Y:S02]  /*8010*/  LEA R204, R203, UR20, 0x2 ;  /* 0x00000014cbcc7c11 */ /* 0x000fe4000f8e10ff */
[----:B------:R-:W-:Y:S02]  /*8020*/  LEA R215, R185, UR20, 0x2 ;  /* 0x00000014b9d77c11 */ /* 0x000fe4000f8e10ff */
[----:B------:R-:W-:Y:S02]  /*8030*/  LEA R214, R189, UR20, 0x2 ;  /* 0x00000014bdd67c11 */ /* 0x000fe4000f8e10ff */
[----:B------:R-:W-:Y:S01]  /*8040*/  LEA R213, R191, UR20, 0x2 ;  /* 0x00000014bfd57c11 */ /* 0x000fe2000f8e10ff */
[----:B------:R-:W1:Y:S01]  /*8050*/  LDS R200, [R215+0x8c0] ;  /* 0x0008c000d7c87984 */ /* 0x000e620000000800 */
[----:B------:R-:W-:-:S02]  /*8060*/  LEA R212, R193, UR20, 0x2 ;  /* 0x00000014c1d47c11 */ /* 0x000fc4000f8e10ff */
[----:B------:R-:W-:Y:S01]  /*8070*/  LEA R211, R195, UR20, 0x2 ;  /* 0x00000014c3d37c11 */ /* 0x000fe2000f8e10ff */
[----:B------:R-:W2:Y:S01]  /*8080*/  LDS R198, [R213+0x9c0] ;  /* 0x0009c000d5c67984 */ /* 0x000ea20000000800 */
[----:B------:R-:W-:Y:S02]  /*8090*/  LEA R210, R197, UR20, 0x2 ;  /* 0x00000014c5d27c11 */ /* 0x000fe4000f8e10ff */
[----:B------:R-:W-:Y:S01]  /*80a0*/  LEA R209, R199, UR20, 0x2 ;  /* 0x00000014c7d17c11 */ /* 0x000fe2000f8e10ff */
[----:B------:R-:W3:Y:S01]  /*80b0*/  LDS R197, [R212+0xa40] ;  /* 0x000a4000d4c57984 */ /* 0x000ee20000000800 */
[----:B------:R-:W-:Y:S02]  /*80c0*/  LEA R208, R187, UR20, 0x2 ;  /* 0x00000014bbd07c11 */ /* 0x000fe4000f8e10ff */
[----:B------:R-:W-:Y:S01]  /*80d0*/  LEA R207, R183, UR20, 0x2 ;  /* 0x00000014b7cf7c11 */ /* 0x000fe2000f8e10ff */
[----:B------:R-:W4:Y:S01]  /*80e0*/  LDS R199, [R214+0x940] ;  /* 0x00094000d6c77984 */ /* 0x000f220000000800 */
[----:B------:R-:W-:Y:S01]  /*80f0*/  LEA R206, R129, UR20, 0x2 ;  /* 0x0000001481ce7c11 */ /* 0x000fe2000f8e10ff */
[----:B------:R-:W-:Y:S01]  /*8100*/  FMUL.FTZ R129, R84, R190 ;  /* 0x000000be54817220 */ /* 0x000fe20000410000 */
[----:B------:R-:W-:Y:S01]  /*8110*/  LEA R203, R128, UR20, 0x2 ;  /* 0x0000001480cb7c11 */ /* 0x000fe2000f8e10ff */
[----:B------:R-:W0:Y:S01]  /*8120*/  LDS R196, [R211+0xac0] ;  /* 0x000ac000d3c47984 */ /* 0x000e220000000800 */
[----:B------:R-:W-:-:S02]  /*8130*/  LEA R202, R202, UR20, 0x2 ;  /* 0x00000014caca7c11 */ /* 0x000fc4000f8e10ff */
[----:B------:R-:W-:Y:S01]  /*8140*/  LEA R201, R192, UR20, 0x2 ;  /* 0x00000014c0c97c11 */ /* 0x000fe2000f8e10ff */
        /* <DEDUP_REMOVED lines=15> */
[----:B-1----:R-:W-:Y:S01]  /*8240*/  FMUL.FTZ R129, R77, R134 ;  /* 0x000000864d817220 */ /* 0x002fe20000410000 */
[----:B------:R-:W-:Y:S02]  /*8250*/  IMAD R134, R124, UR30, RZ ;  /* 0x0000001e7c867c24 */ /* 0x000fe4000f8e02ff */
[----:B------:R1:W-:Y:S01]  /*8260*/  STS [R248+0x10a4], R131 ;  /* 0x0010a483f8007388 */ /* 0x0003e20000000800 */
[----:B--2---:R-:W-:-:S03]  /*8270*/  MOV R130, R186 ;  /* 0x000000ba00827202 */ /* 0x004fc60000000f00 */
[----:B------:R2:W-:Y:S01]  /*8280*/  STS [R248+0x1094], R132 ;  /* 0x00109484f8007388 */ /* 0x0005e20000000800 */
[----:B-----5:R-:W-:-:S03]  /*8290*/  FMUL.FTZ R133, R73, R242 ;  /* 0x000000f249857220 */ /* 0x020fc60000410000 */
[----:B------:R5:W-:Y:S01]  /*82a0*/  STS [R248+0x109c], R129 ;  /* 0x00109c81f8007388 */ /* 0x000be20000000800 */
[----:B-1----:R-:W-:-:S03]  /*82b0*/  HFMA2.MMA R131, -RZ, RZ, 0, 0 ;  /* 0x00000000ff837435 */ /* 0x002fc600000001ff */
[----:B------:R1:W-:Y:S01]  /*82c0*/  STS [R248+0x10a0], R181 ;  /* 0x0010a0b5f8007388 */ /* 0x0003e20000000800 */
[----:B--2---:R-:W-:-:S03]  /*82d0*/  IMAD R132, R120, UR30, RZ ;  /* 0x0000001e78847c24 */ /* 0x004fc6000f8e02ff */
[----:B------:R2:W-:Y:S01]  /*82e0*/  STS [R248+0x10ac], R133 ;  /* 0x0010ac85f8007388 */ /* 0x0005e20000000800 */
[----:B-----5:R-:W-:-:S03]  /*82f0*/  IMAD.WIDE.U32 R128, R120, UR31, R130 ;  /* 0x0000001f78807c25 */ /* 0x020fc6000f8e0082 */
[----:B------:R-:W-:Y:S01]  /*8300*/  STS [R248+0x10a8], R245 ;  /* 0x0010a8f5f8007388 */ /* 0x000fe20000000800 */
[----:B------:R-:W-:-:S03]  /*8310*/  IMAD.WIDE.U32 R130, R124, UR31, R130 ;  /* 0x0000001f7c827c25 */ /* 0x000fc6000f8e0082 */
[----:B------:R5:W-:Y:S01]  /*8320*/  STS [R248+0x10b0], R249 ;  /* 0x0010b0f9f8007388 */ /* 0x000be20000000800 */
[----:B-1----:R-:W-:Y:S01]  /*8330*/  IMAD R181, R125, UR31, R134 ;  /* 0x0000001f7db57c24 */ /* 0x002fe2000f8e0286 */
[----:B------:R-:W-:Y:S01]  /*8340*/  SHF.R.S32.HI R134, RZ, 0x1f, R171 ;  /* 0x0000001fff867819 */ /* 0x000fe200000114ab */
[----:B--2---:R-:W-:Y:S01]  /*8350*/  IMAD R133, R121, UR31, R132 ;  /* 0x0000001f79857c24 */ /* 0x004fe2000f8e0284 */
[----:B------:R1:W-:Y:S02]  /*8360*/  STS [R248+0x1090], R135 ;  /* 0x00109087f8007388 */ /* 0x0003e40000000800 */
[----:B------:R-:W-:Y:S01]  /*8370*/  IADD3 R131, R131, R181, RZ ;  /* 0x000000b583837210 */ /* 0x000fe20007ffe0ff */
[C---:B------:R-:W-:Y:S01]  /*8380*/  IMAD R132, R134.reuse, UR42, RZ ;  /* 0x0000002a86847c24 */ /* 0x040fe2000f8e02ff */
[----:B------:R-:W-:Y:S01]  /*8390*/  IADD3 R181, R35, -UR35, -R186 ;  /* 0x8000002323b57c10 */ /* 0x000fe2000fffe8ba */
[----:B------:R-:W-:Y:S01]  /*83a0*/  IMAD R134, R134, UR44, RZ ;  /* 0x0000002c86867c24 */ /* 0x000fe2000f8e02ff */
[----:B------:R-:W-:Y:S01]  /*83b0*/  IADD3 R129, R129, R133, RZ ;  /* 0x0000008581817210 */ /* 0x000fe20007ffe0ff */
[----:B-----5:R-:W-:Y:S01]  /*83c0*/  IMAD R249, R171, UR43, R132 ;  /* 0x0000002babf97c24 */ /* 0x020fe2000f8e0284 */
[----:B------:R-:W-:Y:S01]  /*83d0*/  ISETP.GE.AND P1, PT, R181, 0x1, PT ;  /* 0x00000001b500780c */ /* 0x000fe20003f26270 */
[C---:B------:R-:W-:Y:S01]  /*83e0*/  IMAD R245, R171.reuse, UR45, R134 ;  /* 0x0000002dabf57c24 */ /* 0x040fe2000f8e0286 */
[----:B------:R2:W-:Y:S01]  /*83f0*/  STS [R248+0x1098], R137 ;  /* 0x00109889f8007388 */ /* 0x0005e20000000800 */
[----:B------:R-:W-:-:S04]  /*8400*/  IMAD.WIDE.U32 R128, R171, UR42, R128 ;  /* 0x0000002aab807c25 */ /* 0x000fc8000f8e0080 */
[----:B-1----:R-:W-:Y:S01]  /*8410*/  FMUL.FTZ R135, R71, R244 ;  /* 0x000000f447877220 */ /* 0x002fe20000410000 */
[----:B------:R-:W-:Y:S01]  /*8420*/  STS [R248+0x10b8], R251 ;  /* 0x0010b8fbf8007388 */ /* 0x000fe20000000800 */
[----:B------:R-:W-:Y:S01]  /*8430*/  IMAD.WIDE.U32 R130, R171, UR44, R130 ;  /* 0x0000002cab827c25 */ /* 0x000fe2000f8e0082 */
[----:B------:R-:W-:Y:S02]  /*8440*/  IADD3 R249, R129, R249, RZ ;  /* 0x000000f981f97210 */ /* 0x000fe40007ffe0ff */
[----:B------:R-:W-:Y:S01]  /*8450*/  IADD3 R136, P2, R128, UR35, RZ ;  /* 0x0000002380887c10 */ /* 0x000fe2000ff5e0ff */
[----:B------:R1:W-:Y:S01]  /*8460*/  STS [R248+0x10b4], R135 ;  /* 0x0010b487f8007388 */ /* 0x0003e20000000800 */
[----:B--2---:R-:W-:Y:S01]  /*8470*/  FMUL.FTZ R137, R69, R246 ;  /* 0x000000f645897220 */ /* 0x004fe20000410000 */
[----:B------:R-:W-:Y:S02]  /*8480*/  IADD3 R245, R131, R245, RZ ;  /* 0x000000f583f57210 */ /* 0x000fe40007ffe0ff */
[----:B------:R-:W-:-:S02]  /*8490*/  IADD3 R134, P3, R130, UR35, RZ ;  /* 0x0000002382867c10 */ /* 0x000fc4000ff7e0ff */
[----:B------:R2:W-:Y:S02]  /*84a0*/  STS [R248+0x10bc], R137 ;  /* 0x0010bc89f8007388 */ /* 0x0005e40000000800 */
[----:B-1----:R-:W-:Y:S02]  /*84b0*/  IADD3.X R135, R245, UR47, RZ, P3, !PT ;  /* 0x0000002ff5877c10 */ /* 0x002fe40009ffe4ff */
[----:B--2---:R-:W-:Y:S01]  /*84c0*/  IADD3.X R137, R249, UR47, RZ, P2, !PT ;  /* 0x0000002ff9897c10 */ /* 0x004fe200097fe4ff */
[----:B------:R-:W-:Y:S06]  /*84d0*/  BAR.SYNC.DEFER_BLOCKING 0x0 ;  /* 0x0000000000007b1d */ /* 0x000fec0000010000 */
[----:B0--34-:R-:W-:Y:S05]  /*84e0*/  @!P1 BRA `(.L_x_7594) ;  /* 0x0000000000409947 */ /* 0x019fea0003800000 */
[----:B------:R-:W0:Y:S01]  /*84f0*/  LDS R251, [R240+0x1080] ;  /* 0x00108000f0fb7984 */ /* 0x000e220000000800 */
[----:B------:R-:W-:Y:S01]  /*8500*/  SHF.R.S32.HI R242, RZ, 0x1f, R33 ;  /* 0x0000001ffff27819 */ /* 0x000fe20000011421 */
[----:B------:R-:W-:-:S04]  /*8510*/  IMAD.WIDE.U32 R136, R33, R122, R136 ;  /* 0x0000007a21887225 */ /* 0x000fc800078e0088 */
[----:B------:R-:W-:Y:S02]  /*8520*/  IMAD R132, R242, R122, RZ ;  /* 0x0000007af2847224 */ /* 0x000fe400078e02ff */
[----:B------:R-:W-:-:S04]  /*8530*/  IMAD.WIDE.U32 R134, R33, R126, R134 ;  /* 0x0000007e21867225 */ /* 0x000fc800078e0086 */
[----:B------:R-:W-:Y:S01]  /*8540*/  IMAD R133, R33, R123, R132 ;  /* 0x0000007b21857224 */ /* 0x000fe200078e0284 */
[----:B------:R-:W-:-:S04]  /*8550*/  LEA R132, P1, R136, UR28, 0x2 ;  /* 0x0000001c88847c11 */ /* 0x000fc8000f8210ff */
[----:B------:R-:W-:-:S04]  /*8560*/  IADD3 R133, R137, R133, RZ ;  /* 0x0000008589857210 */ /* 0x000fc80007ffe0ff */
[----:B------:R-:W-:Y:S01]  /*8570*/  LEA.HI.X R133, R136, UR29, R133, 0x2, P1 ;  /* 0x0000001d88857c11 */ /* 0x000fe200088f1485 */
[----:B------:R-:W-:-:S04]  /*8580*/  IMAD R136, R242, R126, RZ ;  /* 0x0000007ef2887224 */ /* 0x000fc800078e02ff */
[----:B------:R-:W-:Y:S01]  /*8590*/  IMAD R137, R33, R127, R136 ;  /* 0x0000007f21897224 */ /* 0x000fe200078e0288 */
[----:B------:R-:W-:Y:S01]  /*85a0*/  LEA R136, P1, R134, UR32, 0x2 ;  /* 0x0000002086887c11 */ /* 0x000fe2000f8210ff */
[----:B------:R1:W-:Y:S03]  /*85b0*/  REDG.E.ADD.F32.FTZ.RN.STRONG.GPU desc[UR26][R132.64], R247 ;  /* 0x000000f7840079a6 */ /* 0x0003e6000c10f39a */
[----:B------:R-:W-:-:S04]  /*85c0*/  IADD3 R137, R135, R137, RZ ;  /* 0x0000008987897210 */ /* 0x000fc80007ffe0ff */
[----:B------:R-:W-:-:S05]  /*85d0*/  LEA.HI.X R137, R134, UR33, R137, 0x2, P1 ;  /* 0x0000002186897c11 */ /* 0x000fca00088f1489 */
[----:B0-----:R1:W-:Y:S02]  /*85e0*/  REDG.E.ADD.F32.FTZ.RN.STRONG.GPU desc[UR26][R136.64], R251 ;  /* 0x000000fb880079a6 */ /* 0x0013e4000c10f39a */
.L_x_7594:
[----:B------:R-:W-:Y:S05]  /*85f0*/  BSYNC B0 ;  /* 0x0000000000007941 */ /* 0x000fea0003800000 */
.L_x_7593:
[----:B------:R-:W0:Y:S01]  /*8600*/  LDS R215, [R215+0x1100] ;  /* 0x00110000d7d77984 */ /* 0x000e220000000800 */
[C---:B-1----:R-:W-:Y:S01]  /*8610*/  LEA R132, P1, R128.reuse, UR28, 0x2 ;  /* 0x0000001c80847c11 */ /* 0x042fe2000f8210ff */
[----:B------:R-:W-:Y:S01]  /*8620*/  USHF.L.U64.HI UR47, UR5, 0x2, UR6 ;  /* 0x00000002052f7899 */ /* 0x000fe20008010206 */
[----:B------:R-:W-:Y:S01]  /*8630*/  BSSY B0, `(.L_x_7595) ;  /* 0x0000015000007945 */ /* 0x000fe20003800000 */
[----:B------:R-:W-:Y:S01]  /*8640*/  USHF.L.U32 UR49, UR5, 0x2, URZ ;  /* 0x0000000205317899 */ /* 0x000fe2000800063f */
[----:B------:R-:W-:Y:S02]  /*8650*/  LEA.HI.X R133, R128, UR29, R249, 0x2, P1 ;  /* 0x0000001d80857c11 */ /* 0x000fe400088f14f9 */
[----:B------:R-:W-:Y:S01]  /*8660*/  LEA R128, P1, R130, UR32, 0x2 ;  /* 0x0000002082807c11 */ /* 0x000fe2000f8210ff */
[----:B------:R-:W-:Y:S02]  /*8670*/  IMAD R136, R122, UR47, RZ ;  /* 0x0000002f7a887c24 */ /* 0x000fe4000f8e02ff */
[----:B------:R-:W-:Y:S01]  /*8680*/  IMAD R240, R126, UR47, RZ ;  /* 0x0000002f7ef07c24 */ /* 0x000fe2000f8e02ff */
[----:B------:R-:W-:Y:S01]  /*8690*/  LEA.HI.X R129, R130, UR33, R245, 0x2, P1 ;  /* 0x0000002182817c11 */ /* 0x000fe200088f14f5 */
[----:B------:R-:W-:Y:S01]  /*86a0*/  IMAD R245, R123, UR49, R136 ;  /* 0x000000317bf57c24 */ /* 0x000fe2000f8e0288 */
[----:B------:R-:W-:Y:S01]  /*86b0*/  ISETP.GE.AND P1, PT, R181, 0x21, PT ;  /* 0x00000021b500780c */ /* 0x000fe20003f26270 */
[----:B------:R-:W-:Y:S01]  /*86c0*/  IMAD R137, R127, UR49, R240 ;  /* 0x000000317f897c24 */ /* 0x000fe2000f8e02f0 */
[----:B------:R-:W-:-:S05]  /*86d0*/  IADD3 R130, -R36, UR4, RZ ;  /* 0x0000000424827c10 */ /* 0x000fca000fffe1ff */
[----:B------:R-:W-:-:S04]  /*86e0*/  IMAD R131, R130, -0x200, RZ ;  /* 0xfffffe0082837824 */ /* 0x000fc800078e02ff */
        /* <DEDUP_REMOVED lines=8> */
[----:B0-----:R1:W-:Y:S02]  /*8770*/  REDG.E.ADD.F32.FTZ.RN.STRONG.GPU desc[UR26][R130.64+-0x780], R215 ;  /* 0xfff880d7820079a6 */ /* 0x0013e4000c10f39a */
.L_x_7596:
[----:B------:R-:W-:Y:S05]  /*8780*/  BSYNC B0 ;  /* 0x0000000000007941 */ /* 0x000fea0003800000 */
.L_x_7595:
        /* <DEDUP_REMOVED lines=18> */
.L_x_7598:
[----:B------:R-:W-:Y:S05]  /*88b0*/  BSYNC B0 ;  /* 0x0000000000007941 */ /* 0x000fea0003800000 */
.L_x_7597:
[----:B------:R-:W3:Y:S01]  /*88c0*/  LDS R213, [R213+0x1200] ;  /* 0x00120000d5d57984 */ /* 0x000ee20000000800 */
[----:B------:R-:W-:Y:S04]  /*88d0*/  BSSY B0, `(.L_x_7599) ;  /* 0x0000004000007945 */ /* 0x000fe80003800000 */
[----:B------:R-:W-:Y:S05]  /*88e0*/  @!P2 BRA `(.L_x_7600) ;  /* 0x000000000008a947 */ /* 0x000fea0003800000 */
[----:B------:R4:W-:Y:S04]  /*88f0*/  REDG.E.ADD.F32.FTZ.RN.STRONG.GPU desc[UR26][R130.64+-0x680], R198 ;  /* 0xfff980c6820079a6 */ /* 0x0009e8000c10f39a */
[----:B---3--:R4:W-:Y:S02]  /*8900*/  REDG.E.ADD.F32.FTZ.RN.STRONG.GPU desc[UR26][R128.64+-0x680], R213 ;  /* 0xfff980d5800079a6 */ /* 0x0089e4000c10f39a */
.L_x_7600:
[----:B------:R-:W-:Y:S05]  /*8910*/  BSYNC B0 ;  /* 0x0000000000007941 */ /* 0x000fea0003800000 */
.L_x_7599:
        /* <DEDUP_REMOVED lines=11> */
.L_x_7602:
[----:B------:R-:W-:Y:S05]  /*89d0*/  BSYNC B0 ;  /* 0x0000000000007941 */ /* 0x000fea0003800000 */
.L_x_7601:
[----:B------:R-:W0:Y:S01]  /*89e0*/  LDS R211, [R211+0x1300] ;  /* 0x00130000d3d37984 */ /* 0x000e220000000800 */
[----:B------:R-:W-:Y:S04]  /*89f0*/  BSSY B0, `(.L_x_7603) ;  /* 0x0000004000007945 */ /* 0x000fe80003800000 */
[----:B------:R-:W-:Y:S05]  /*8a00*/  @!P1 BRA `(.L_x_7604) ;  /* 0x0000000000089947 */ /* 0x000fea0003800000 */
[----:B------:R1:W-:Y:S04]  /*8a10*/  REDG.E.ADD.F32.FTZ.RN.STRONG.GPU desc[UR26][R130.64+-0x580], R196 ;  /* 0xfffa80c4820079a6 */ /* 0x0003e8000c10f39a */
[----:B0-----:R1:W-:Y:S02]  /*8a20*/  REDG.E.ADD.F32.FTZ.RN.STRONG.GPU desc[UR26][R128.64+-0x580], R211 ;  /* 0xfffa80d3800079a6 */ /* 0x0013e4000c10f39a */
.L_x_7604:
[----:B------:R-:W-:Y:S05]  /*8a30*/  BSYNC B0 ;  /* 0x0000000000007941 */ /* 0x000fea0003800000 */
.L_x_7603:
[----:B-12---:R1:W2:Y:S01]  /*8a40*/  LDS R133, [R210+0x1380] ;  /* 0x00138000d2857984 */ /* 0x0062a20000000800 */
[----:B------:R-:W-:Y:S04]  /*8a50*/  BSSY B0, `(.L_x_7605) ;  /* 0x0000004000007945 */ /* 0x000fe80003800000 */
[----:B------:R-:W-:Y:S05]  /*8a60*/  @!P2 BRA `(.L_x_7606) ;  /* 0x000000000008a947 */ /* 0x000fea0003800000 */
[----:B------:R0:W-:Y:S04]  /*8a70*/  REDG.E.ADD.F32.FTZ.RN.STRONG.GPU desc[UR26][R130.64+-0x500], R195 ;  /* 0xfffb00c3820079a6 */ /* 0x0001e8000c10f39a */
[----:B--2---:R2:W-:Y:S02]  /*8a80*/  REDG.E.ADD.F32.FTZ.RN.STRONG.GPU desc[UR26][R128.64+-0x500], R133 ;  /* 0xfffb0085800079a6 */ /* 0x0045e4000c10f39a */
.L_x_7606:
[----:B------:R-:W-:Y:S05]  /*8a90*/  BSYNC B0 ;  /* 0x0000000000007941 */ /* 0x000fea0003800000 */
.L_x_7605:
[----:B------:R-:W0:Y:S01]  /*8aa0*/  LDS R209, [R209+0x1400] ;  /* 0x00140000d1d17984 */ /* 0x000e220000000800 */
[----:B------:R-:W-:Y:S04]  /*8ab0*/  BSSY B0, `(.L_x_7607) ;  /* 0x0000004000007945 */ /* 0x000fe80003800000 */
[----:B------:R-:W-:Y:S05]  /*8ac0*/  @!P3 BRA `(.L_x_7608) ;  /* 0x000000000008b947 */ /* 0x000fea0003800000 */
[----:B------:R1:W-:Y:S04]  /*8ad0*/  REDG.E.ADD.F32.FTZ.RN.STRONG.GPU desc[UR26][R130.64+-0x480], R194 ;  /* 0xfffb80c2820079a6 */ /* 0x0003e8000c10f39a */
[----:B0-----:R1:W-:Y:S02]  /*8ae0*/  REDG.E.ADD.F32.FTZ.RN.STRONG.GPU desc[UR26][R128.64+-0x480], R209 ;  /* 0xfffb80d1800079a6 */ /* 0x0013e4000c10f39a */
.L_x_7608:
[----:B------:R-:W-:Y:S05]  /*8af0*/  BSYNC B0 ;  /* 0x0000000000007941 */ /* 0x000fea0003800000 */
.L_x_7607:
[----:B--2---:R2:W0:Y:S01]  /*8b00*/  LDS R133, [R208+0x1480] ;  /* 0x00148000d0857984 */ /* 0x0044220000000800 */
[----:B------:R-:W-:Y:S04]  /*8b10*/  BSSY B0, `(.L_x_7609) ;  /* 0x0000004000007945 */ /* 0x000fe80003800000 */
[----:B------:R-:W-:Y:S05]  /*8b20*/  @!P4 BRA `(.L_x_7610) ;  /* 0x000000000008c947 */ /* 0x000fea0003800000 */
[----:B------:R1:W-:Y:S04]  /*8b30*/  REDG.E.ADD.F32.FTZ.RN.STRONG.GPU desc[UR26][R130.64+-0x400], R193 ;  /* 0xfffc00c1820079a6 */ /* 0x0003e8000c10f39a */
[----:B0-----:R1:W-:Y:S02]  /*8b40*/  REDG.E.ADD.F32.FTZ.RN.STRONG.GPU desc[UR26][R128.64+-0x400], R133 ;  /* 0xfffc0085800079a6 */ /* 0x0013e4000c10f39a */
.L_x_7610:
[----:B------:R-:W-:Y:S05]  /*8b50*/  BSYNC B0 ;  /* 0x0000000000007941 */ /* 0x000fea0003800000 */
.L_x_7609:
[----:B------:R-:W0:Y:S01]  /*8b60*/  LDS R207, [R207+0x1500] ;  /* 0x00150000cfcf7984 */ /* 0x000e220000000800 */
[----:B------:R-:W-:Y:S04]  /*8b70*/  BSSY B0, `(.L_x_7611) ;  /* 0x0000004000007945 */ /* 0x000fe80003800000 */
[----:B------:R-:W-:Y:S05]  /*8b80*/  @!P5 BRA `(.L_x_7612) ;  /* 0x000000000008d947 */ /* 0x000fea0003800000 */
[----:B------:R1:W-:Y:S04]  /*8b90*/  REDG.E.ADD.F32.FTZ.RN.STRONG.GPU desc[UR26][R130.64+-0x380], R192 ;  /* 0xfffc80c0820079a6 */ /* 0x0003e8000c10f39a */
[----:B0-----:R1:W-:Y:S02]  /*8ba0*/  REDG.E.ADD.F32.FTZ.RN.STRONG.GPU desc[UR26][R128.64+-0x380], R207 ;  /* 0xfffc80cf800079a6 */ /* 0x0013e4000c10f39a */
.L_x_7612:
[----:B------:R-:W-:Y:S05]  /*8bb0*/  BSYNC B0 ;  /* 0x0000000000007941 */ /* 0x000fea0003800000 */
.L_x_7611:
        /* <DEDUP_REMOVED lines=11> */
.L_x_7614:
[----:B------:R-:W-:Y:S05]  /*8c70*/  BSYNC B0 ;  /* 0x0000000000007941 */ /* 0x000fea0003800000 */
.L_x_7613:
[----:B------:R-:W0:Y:S01]  /*8c80*/  LDS R205, [R205+0x1600] ;  /* 0x00160000cdcd7984 */ /* 0x000e220000000800 */
[----:B------:R-:W-:Y:S04]  /*8c90*/  BSSY B0, `(.L_x_7615) ;  /* 0x0000004000007945 */ /* 0x000fe80003800000 */
[----:B------:R-:W-:Y:S05]  /*8ca0*/  @!P1 BRA `(.L_x_7616) ;  /* 0x0000000000089947 */ /* 0x000fea0003800000 */
[----:B------:R1:W-:Y:S04]  /*8cb0*/  REDG.E.ADD.F32.FTZ.RN.STRONG.GPU desc[UR26][R130.64+-0x280], R190 ;  /* 0xfffd80be820079a6 */ /* 0x0003e8000c10f39a */
[----:B0-----:R0:W-:Y:S02]  /*8cc0*/  REDG.E.ADD.F32.FTZ.RN.STRONG.GPU desc[UR26][R128.64+-0x280], R205 ;  /* 0xfffd80cd800079a6 */ /* 0x0011e4000c10f39a */
.L_x_7616:
[----:B------:R-:W-:Y:S05]  /*8cd0*/  BSYNC B0 ;  /* 0x0000000000007941 */ /* 0x000fea0003800000 */
.L_x_7615:
[----:B01----:R0:W1:Y:S01]  /*8ce0*/  LDS R133, [R204+0x1680] ;  /* 0x00168000cc857984 */ /* 0x0030620000000800 */
[----:B------:R-:W-:Y:S04]  /*8cf0*/  BSSY B0, `(.L_x_7617) ;  /* 0x0000004000007945 */ /* 0x000fe80003800000 */
[----:B------:R-:W-:Y:S05]  /*8d00*/  @!P2 BRA `(.L_x_7618) ;  /* 0x000000000008a947 */ /* 0x000fea0003800000 */
[----:B------:R0:W-:Y:S04]  /*8d10*/  REDG.E.ADD.F32.FTZ.RN.STRONG.GPU desc[UR26][R130.64+-0x200], R189 ;  /* 0xfffe00bd820079a6 */ /* 0x0001e8000c10f39a */
[----:B-1----:R0:W-:Y:S02]  /*8d20*/  REDG.E.ADD.F32.FTZ.RN.STRONG.GPU desc[UR26][R128.64+-0x200], R133 ;  /* 0xfffe0085800079a6 */ /* 0x0021e4000c10f39a */
.L_x_7618:
[----:B------:R-:W-:Y:S05]  /*8d30*/  BSYNC B0 ;  /* 0x0000000000007941 */ /* 0x000fea0003800000 */
.L_x_7617:
[----:B------:R-:W0:Y:S01]  /*8d40*/  LDS R203, [R203+0x1700] ;  /* 0x00170000cbcb7984 */ /* 0x000e220000000800 */
[----:B------:R-:W-:Y:S04]  /*8d50*/  BSSY B0, `(.L_x_7619) ;  /* 0x0000004000007945 */ /* 0x000fe80003800000 */
[----:B------:R-:W-:Y:S05]  /*8d60*/  @!P3 BRA `(.L_x_7620) ;  /* 0x000000000008b947 */ /* 0x000fea0003800000 */
[----:B------:R1:W-:Y:S04]  /*8d70*/  REDG.E.ADD.F32.FTZ.RN.STRONG.GPU desc[UR26][R130.64+-0x180], R187 ;  /* 0xfffe80bb820079a6 */ /* 0x0003e8000c10f39a */
[----:B0-----:R0:W-:Y:S02]  /*8d80*/  REDG.E.ADD.F32.FTZ.RN.STRONG.GPU desc[UR26][R128.64+-0x180], R203 ;  /* 0xfffe80cb800079a6 */ /* 0x0011e4000c10f39a */
.L_x_7620:
[----:B------:R-:W-:Y:S05]  /*8d90*/  BSYNC B0 ;  /* 0x0000000000007941 */ /* 0x000fea0003800000 */
.L_x_7619:
[----:B01----:R0:W1:Y:S01]  /*8da0*/  LDS R133, [R202+0x1780] ;  /* 0x00178000ca857984 */ /* 0x0030620000000800 */
[----:B------:R-:W-:Y:S04]  /*8db0*/  BSSY B0, `(.L_x_7621) ;  /* 0x0000004000007945 */ /* 0x000fe80003800000 */
[----:B------:R-:W-:Y:S05]  /*8dc0*/  @!P4 BRA `(.L_x_7622) ;  /* 0x000000000008c947 */ /* 0x000fea0003800000 */
[----:B------:R0:W-:Y:S04]  /*8dd0*/  REDG.E.ADD.F32.FTZ.RN.STRONG.GPU desc[UR26][R130.64+-0x100], R185 ;  /* 0xffff00b9820079a6 */ /* 0x0001e8000c10f39a */
[----:B-1----:R0:W-:Y:S02]  /*8de0*/  REDG.E.ADD.F32.FTZ.RN.STRONG.GPU desc[UR26][R128.64+-0x100], R133 ;  /* 0xffff0085800079a6 */ /* 0x0021e4000c10f39a */
.L_x_7622:
[----:B------:R-:W-:Y:S05]  /*8df0*/  BSYNC B0 ;  /* 0x0000000000007941 */ /* 0x000fea0003800000 */
.L_x_7621:
[----:B------:R-:W0:Y:S01]  /*8e00*/  LDS R201, [R201+0x1800] ;  /* 0x00180000c9c97984 */ /* 0x000e220000000800 */
[----:B------:R-:W-:Y:S04]  /*8e10*/  BSSY B0, `(.L_x_7623) ;  /* 0x0000004000007945 */ /* 0x000fe80003800000 */
[----:B------:R-:W-:Y:S05]  /*8e20*/  @!P5 BRA `(.L_x_7624) ;  /* 0x000000000008d947 */ /* 0x000fea0003800000 */
[----:B------:R1:W-:Y:S04]  /*8e30*/  REDG.E.ADD.F32.FTZ.RN.STRONG.GPU desc[UR26][R130.64+-0x80], R183 ;  /* 0xffff80b7820079a6 */ /* 0x0003e8000c10f39a */
[----:B0-----:R0:W-:Y:S02]  /*8e40*/  REDG.E.ADD.F32.FTZ.RN.STRONG.GPU desc[UR26][R128.64+-0x80], R201 ;  /* 0xffff80c9800079a6 */ /* 0x0011e4000c10f39a */
.L_x_7624:
[----:B------:R-:W-:Y:S05]  /*8e50*/  BSYNC B0 ;  /* 0x0000000000007941 */ /* 0x000fea0003800000 */
.L_x_7623:
[----:B01--4-:R-:W0:Y:S01]  /*8e60*/  SHFL.DOWN P1, R131, R216, 0x1, 0x1f ;  /* 0x08201f00d8837f89 */ /* 0x013e220000020000 */
[-C--:B------:R-:W-:Y:S01]  /*8e70*/  FMUL.FTZ R129, R10, R9.reuse ;  /* 0x000000090a817220 */ /* 0x080fe20000410000 */
[C---:B------:R-:W-:Y:S01]  /*8e80*/  FMUL.FTZ R10, R32.reuse, R9 ;  /* 0x00000009200a7220 */ /* 0x040fe20000410000 */
        /* <DEDUP_REMOVED lines=20> */
[-C--:B------:R-:W-:Y:S01]  /*8fd0*/  FMUL.FTZ R5, R16, R3.reuse ;  /* 0x0000000310057220 */ /* 0x080fe20000410000 */
[----:B0-----:R-:W-:Y:S01]  /*8fe0*/  @P1 FADD R131, R216, R131 ;  /* 0x00000083d8831221 */ /* 0x001fe20000000000 */
[C---:B------:R-:W-:Y:S01]  /*8ff0*/  FMUL.FTZ R4, R32.reuse, R3 ;  /* 0x0000000320047220 */ /* 0x040fe20000410000 */
[----:B------:R-:W-:Y:S01]  /*9000*/  FMUL.FTZ R3, R32, R2 ;  /* 0x0000000220037220 */ /* 0x000fe20000410000 */
[----:B------:R-:W-:Y:S01]  /*9010*/  ISETP.NE.AND P3, PT, R186, RZ, PT ;  /* 0x000000ffba00720c */ /* 0x000fe20003f65270 */
[----:B------:R-:W-:Y:S01]  /*9020*/  FFMA.FTZ R62, R93, R5, R62 ;  /* 0x000000055d3e7223 */ /* 0x000fe2000001003e */
[----:B------:R-:W0:Y:S01]  /*9030*/  SHFL.DOWN P1, R128, R131, 0x2, 0x1f ;  /* 0x08401f0083807f89 */ /* 0x000e220000020000 */
[----:B------:R-:W-:Y:S01]  /*9040*/  FMUL.FTZ R225, R225, R4 ;  /* 0x00000004e1e17220 */ /* 0x000fe20000410000 */
[----:B------:R-:W-:Y:S01]  /*9050*/  FMUL.FTZ R4, R17, R2 ;  /* 0x0000000211047220 */ /* 0x000fe20000410000 */
[----:B------:R-:W-:Y:S01]  /*9060*/  FMUL.FTZ R226, R226, R3 ;  /* 0x00000003e2e27220 */ /* 0x000fe20000410000 */
[-C--:B------:R-:W-:Y:S01]  /*9070*/  FMUL.FTZ R2, R32, R177.reuse ;  /* 0x000000b120027220 */ /* 0x080fe20000410000 */
[----:B------:R-:W-:Y:S01]  /*9080*/  FMUL.FTZ R3, R18, R177 ;  /* 0x000000b112037220 */ /* 0x000fe20000410000 */
[-C--:B------:R-:W-:Y:S01]  /*9090*/  FFMA.FTZ R63, R96, R4.reuse, R63 ;  /* 0x00000004603f7223 */ /* 0x080fe2000001003f */
        /* <DEDUP_REMOVED lines=8> */
[-C--:B------:R-:W-:Y:S01]  /*9120*/  FMUL.FTZ R5, R20, R243.reuse ;  /* 0x000000f314057220 */ /* 0x080fe20000410000 */
[-C--:B------:R-:W-:Y:S01]  /*9130*/  FFMA.FTZ R65, R98, R2.reuse, R65 ;  /* 0x0000000262417223 */ /* 0x080fe20000010041 */
[----:B------:R-:W-:Y:S01]  /*9140*/  FFMA.FTZ R233, R233, R2, R4 ;  /* 0x00000002e9e97223 */ /* 0x000fe20000010004 */
[C---:B------:R-:W-:Y:S01]  /*9150*/  FMUL.FTZ R243, R32.reuse, R243 ;  /* 0x000000f320f37220 */ /* 0x040fe20000410000 */
[C---:B------:R-:W-:Y:S01]  /*9160*/  FMUL.FTZ R2, R32.reuse, R239 ;  /* 0x000000ef20027220 */ /* 0x040fe20000410000 */
[-C--:B------:R-:W-:Y:S01]  /*9170*/  FMUL.FTZ R3, R32, R238.reuse ;  /* 0x000000ee20037220 */ /* 0x080fe20000410000 */
[----:B------:R-:W-:Y:S01]  /*9180*/  FMUL.FTZ R21, R21, R238 ;  /* 0x000000ee15157220 */ /* 0x000fe20000410000 */
[----:B------:R-:W-:Y:S01]  /*9190*/  FMUL.FTZ R243, R230, R243 ;  /* 0x000000f3e6f37220 */ /* 0x000fe20000410000 */
[----:B------:R-:W-:Y:S01]  /*91a0*/  FMUL.FTZ R2, R231, R2 ;  /* 0x00000002e7027220 */ /* 0x000fe20000410000 */
[----:B0-----:R-:W-:Y:S01]  /*91b0*/  @P1 FADD R128, R131, R128 ;  /* 0x0000008083801221 */ /* 0x001fe20000000000 */
[----:B------:R-:W-:Y:S01]  /*91c0*/  FMUL.FTZ R3, R0, R3 ;  /* 0x0000000300037220 */ /* 0x000fe20000410000 */
        /* <DEDUP_REMOVED lines=25> */
[----:B------:R-:W-:Y:S01]  /*9360*/  FADD.FTZ R44, R29, R44 ;  /* 0x0000002c1d2c7221 */ /* 0x000fe20000010000 */
[----:B------:R-:W-:Y:S01]  /*9370*/  FADD.FTZ R43, R30, R43 ;  /* 0x0000002b1e2b7221 */ /* 0x000fe20000010000 */
[----:B0-----:R-:W-:Y:S01]  /*9380*/  @P1 FADD R133, R128, R133 ;  /* 0x0000008580851221 */ /* 0x001fe20000000000 */
[----:B------:R-:W-:Y:S01]  /*9390*/  FADD.FTZ R42, R31, R42 ;  /* 0x0000002a1f2a7221 */ /* 0x000fe20000010000 */
[----:B------:R-:W-:Y:S01]  /*93a0*/  FADD.FTZ R41, R232, R41 ;  /* 0x00000029e8297221 */ /* 0x000fe20000010000 */
[----:B------:R-:W-:Y:S01]  /*93b0*/  FFMA.FTZ R66, R97, R5, R66 ;  /* 0x0000000561427223 */ /* 0x000fe20000010042 */
[----:B------:R-:W-:Y:S01]  /*93c0*/  FADD.FTZ R40, R233, R40 ;  /* 0x00000028e9287221 */ /* 0x000fe20000010000 */
[----:B------:R-:W0:Y:S01]  /*93d0*/  SHFL.DOWN P1, R128, R133, 0x8, 0x1f ;  /* 0x09001f0085807f89 */ /* 0x000e220000020000 */
        /* <DEDUP_REMOVED lines=11> */
[----:B------:R-:W-:Y:S02]  /*9490*/  ISETP.NE.AND P1, PT, R36, UR34, PT ;  /* 0x0000002224007c0c */ /* 0x000fe4000bf25270 */
[----:B------:R-:W-:-:S11]  /*94a0*/  LEA R2, R33, UR20, 0x2 ;  /* 0x0000001421027c11 */ /* 0x000fd6000f8e10ff */
[----:B------:R-:W0:Y:S02]  /*94b0*/  @P1 LDS R0, [R2+0x2b78] ;  /* 0x002b780002001984 */ /* 0x000e240000000800 */
[----:B0-----:R-:W-:-:S05]  /*94c0*/  @P1 FADD.FTZ R7, R7, R0 ;  /* 0x0000000007071221 */ /* 0x001fca0000010000 */
[----:B------:R1:W-:Y:S02]  /*94d0*/  STS [R2+0x2b78], R7 ;  /* 0x002b780702007388 */ /* 0x0003e40000000800 */
.L_x_7626:
[----:B------:R-:W-:Y:S05]  /*94e0*/  BSYNC B0 ;  /* 0x0000000000007941 */ /* 0x000fea0003800000 */
.L_x_7625:
[----:B------:R-:W-:Y:S01]  /*94f0*/  IADD3 R33, R33, 0x1, RZ ;  /* 0x0000000121217810 */ /* 0x000fe20007ffe0ff */
[----:B------:R-:W-:-:S03]  /*9500*/  UIADD3 UR5, UP0, UR5, 0x1, URZ ;  /* 0x0000000105057890 */ /* 0x000fc6000ff1e03f */
[----:B------:R-:W-:Y:S01]  /*9510*/  ISETP.GE.AND P1, PT, R33, UR50, PT ;  /* 0x0000003221007c0c */ /* 0x000fe2000bf26270 */
[----:B------:R-:W-:-:S12]  /*9520*/  UIADD3.X UR6, URZ, UR6, URZ, UP0, !UPT ;  /* 0x000000063f067290 */ /* 0x000fd800087fe43f */
[----:B------:R-:W-:Y:S05]  /*9530*/  @!P1 BRA `(.L_x_7627) ;  /* 0xffffffbc00789947 */ /* 0x000fea000383ffff */
.L_x_7590:
[----:B------:R-:W-:Y:S01]  /*9540*/  BAR.SYNC.DEFER_BLOCKING 0x0 ;  /* 0x0000000000007b1d */ /* 0x000fe20000010000 */
[----:B------:R-:W-:Y:S01]  /*9550*/  F2FP.F16.F32.PACK_AB R67, R67, R68 ;  /* 0x000000444343723e */ /* 0x000fe200000000ff */
[----:B------:R-:W-:Y:S01]  /*9560*/  ULEA UR23, UR34, 0xfffffe00, 0x9 ;  /* 0xfffffe0022177891 */ /* 0x000fe2000f8e483f */
[----:B------:R-:W-:Y:S01]  /*9570*/  F2FP.F16.F32.PACK_AB R65, R65, R66 ;  /* 0x000000424141723e */ /* 0x000fe200000000ff */
[----:B------:R-:W-:Y:S01]  /*9580*/  USHF.R.S32.HI UR5, URZ, 0x1f, UR8 ;  /* 0x0000001f3f057899 */ /* 0x000fe20008011408 */
[----:B------:R-:W-:Y:S01]  /*9590*/  F2FP.F16.F32.PACK_AB R63, R63, R64 ;  /* 0x000000403f3f723e */ /* 0x000fe200000000ff */
[----:B------:R-:W-:Y:S01]  /*95a0*/  ULDC.64 UR36, c[0x0][0x388] ;  /* 0x0000e20000247ab9 */ /* 0x000fe20000000a00 */
[----:B------:R-:W-:Y:S01]  /*95b0*/  PRMT R0, R67, 0x7632, R0 ;  /* 0x0000763243007816 */ /* 0x000fe20000000000 */
[----:B------:R-:W-:Y:S01]  /*95c0*/  UIMAD UR6, UR30, UR36, URZ ;  /* 0x000000241e0672a4 */ /* 0x000fe2000f8e023f */
[----:B-1----:R-:W-:Y:S01]  /*95d0*/  PRMT R2, R65, 0x7632, R2 ;  /* 0x0000763241027816 */ /* 0x002fe20000000002 */
[----:B------:R-:W-:Y:S01]  /*95e0*/  ULDC.64 UR28, c[0x0][0x3a8] ;  /* 0x0000ea00001c7ab9 */ /* 0x000fe20000000a00 */
[----:B------:R-:W-:Y:S01]  /*95f0*/  PRMT R3, R63, 0x7632, R3 ;  /* 0x000076323f037816 */ /* 0x000fe20000000003 */
[----:B------:R-:W-:Y:S01]  /*9600*/  USHF.R.S32.HI UR33, URZ, 0x1f, UR23 ;  /* 0x0000001f3f217899 */ /* 0x000fe20008011417 */
[----:B------:R-:W-:Y:S01]  /*9610*/  ISETP.NE.AND P6, PT, R186, RZ, PT ;  /* 0x000000ffba00720c */ /* 0x000fe20003fc5270 */
[----:B------:R-:W-:Y:S01]  /*9620*/  UIMAD.WIDE.U32 UR24, UR31, UR36, URZ ;  /* 0x000000241f1872a5 */ /* 0x000fe2000f8e003f */
[----:B------:R-:W-:Y:S01]  /*9630*/  F2FP.F16.F32.PACK_AB R61, R61, R62 ;  /* 0x0000003e3d3d723e */ /* 0x000fe200000000ff */
[----:B------:R-:W-:Y:S01]  /*9640*/  UIMAD UR32, UR30, UR28, URZ ;  /* 0x0000001c1e2072a4 */ /* 0x000fe2000f8e023f */
[----:B------:R-:W-:Y:S01]  /*9650*/  F2FP.F16.F32.PACK_AB R59, R59, R60 ;  /* 0x0000003c3b3b723e */ /* 0x000fe200000000ff */
[----:B------:R-:W-:Y:S01]  /*9660*/  BSSY B0, `(.L_x_7628) ;  /* 0x0000041000007945 */ /* 0x000fe20003800000 */
[----:B------:R-:W-:Y:S01]  /*9670*/  F2FP.F16.F32.PACK_AB R57, R57, R58 ;  /* 0x0000003a3939723e */ /* 0x000fe200000000ff */
[----:B------:R-:W-:Y:S01]  /*9680*/  UIMAD UR29, UR31, UR29, UR32 ;  /* 0x0000001d1f1d72a4 */ /* 0x000fe2000f8e0220 */
[----:B------:R-:W-:-:S02]  /*9690*/  F2FP.F16.F32.PACK_AB R55, R55, R56 ;  /* 0x000000383737723e */ /* 0x000fc400000000ff */
[----:B------:R-:W-:Y:S01]  /*96a0*/  F2FP.F16.F32.PACK_AB R53, R53, R54 ;  /* 0x000000363535723e */ /* 0x000fe200000000ff */
[----:B------:R1:W-:Y:S01]  /*96b0*/  STS.U16 [R139+0x2], R0 ;  /* 0x000002008b007388 */ /* 0x0003e20000000400 */
[----:B------:R-:W-:Y:S02]  /*96c0*/  PRMT R4, R59, 0x7632, R4 ;  /* 0x000076323b047816 */ /* 0x000fe40000000004 */
[----:B------:R-:W-:Y:S01]  /*96d0*/  PRMT R5, R53, 0x7632, R5 ;  /* 0x0000763235057816 */ /* 0x000fe20000000005 */
[----:B------:R4:W-:Y:S04]  /*96e0*/  STS.U16 [R139+0x6], R2 ;  /* 0x000006028b007388 */ /* 0x0009e80000000400 */
[----:B------:R5:W-:Y:S01]  /*96f0*/  STS.U16 [R139+0xa], R3 ;  /* 0x00000a038b007388 */ /* 0x000be20000000400 */
[----:B-1----:R-:W-:-:S03]  /*9700*/  PRMT R0, R61, 0x7632, R0 ;  /* 0x000076323d007816 */ /* 0x002fc60000000000 */
[----:B------:R-:W-:Y:S01]  /*9710*/  STS.U16 [R139], R67 ;  /* 0x000000438b007388 */ /* 0x000fe20000000400 */
[----:B----4-:R-:W-:-:S03]  /*9720*/  PRMT R2, R57, 0x7632, R2 ;  /* 0x0000763239027816 */ /* 0x010fc60000000002 */
[----:B------:R-:W-:Y:S01]  /*9730*/  STS.U16 [R139+0x4], R65 ;  /* 0x000004418b007388 */ /* 0x000fe20000000400 */
[----:B-----5:R-:W-:-:S03]  /*9740*/  PRMT R3, R55, 0x7632, R3 ;  /* 0x0000763237037816 */ /* 0x020fc60000000003 */
        /* <DEDUP_REMOVED lines=9> */
[----:B-1----:R-:W-:Y:S01]  /*97e0*/  IADD3 R2, P1, R116, UR23, RZ ;  /* 0x0000001774027c10 */ /* 0x002fe2000ff3e0ff */
[----:B------:R-:W-:-:S02]  /*97f0*/  UIMAD UR23, UR31, UR37, UR6 ;  /* 0x000000251f1772a4 */ /* 0x000fc4000f8e0206 */
[----:B------:R-:W-:Y:S02]  /*9800*/  STS.U16 [R139+0x1c], R53 ;  /* 0x00001c358b007388 */ /* 0x000fe40000000400 */
[----:B------:R-:W-:Y:S02]  /*9810*/  UIADD3 UR6, UR25, UR23, URZ ;  /* 0x0000001719067290 */ /* 0x000fe4000fffe03f */
[----:B------:R-:W-:Y:S01]  /*9820*/  STS.U16 [R139+0x1e], R5 ;  /* 0x00001e058b007388 */ /* 0x000fe20000000400 */
[----:B------:R-:W-:-:S03]  /*9830*/  NOP ;  /* 0x0000000000007918 */ /* 0x000fc60000000000 */
[----:B------:R-:W-:Y:S01]  /*9840*/  LDS.U16 R9, [R155] ;  /* 0x000000009b097984 */ /* 0x000fe20000000400 */
[----:B----4-:R-:W-:-:S03]  /*9850*/  IADD3.X R3, R117, UR33, RZ, P1, !PT ;  /* 0x0000002175037c10 */ /* 0x010fc60008ffe4ff */
        /* <DEDUP_REMOVED lines=17> */
[----:B------:R-:W1:Y:S02]  /*9970*/  LDS R57, [UR20+0x420] ;  /* 0x00042014ff397984 */ /* 0x000e640008000800 */
[----:B-1----:R-:W-:-:S13]  /*9980*/  ISETP.GE.AND P0, PT, R116, R57, PT ;  /* 0x000000397400720c */ /* 0x002fda0003f06270 */
[----:B------:R-:W-:Y:S05]  /*9990*/  @P0 BRA `(.L_x_7629) ;  /* 0x0000000000340947 */ /* 0x000fea0003800000 */
[----:B------:R-:W-:Y:S01]  /*99a0*/  MOV R5, UR36 ;  /* 0x0000002400057c02 */ /* 0x000fe20008000f00 */
[----:B------:R-:W-:Y:S02]  /*99b0*/  ULDC.64 UR38, c[0x0][0x390] ;  /* 0x0000e40000267ab9 */ /* 0x000fe40000000a00 */
[----:B------:R-:W-:Y:S02]  /*99c0*/  UIMAD UR32, UR5, UR38, URZ ;  /* 0x00000026052072a4 */ /* 0x000fe4000f8e023f */
[----:B0-----:R-:W-:Y:S01]  /*99d0*/  MOV R7, UR38 ;  /* 0x0000002600077c02 */ /* 0x001fe20008000f00 */
        /* <DEDUP_REMOVED lines=9> */
.L_x_7629:
[----:B------:R-:W-:Y:S05]  /*9a70*/  BSYNC B0 ;  /* 0x0000000000007941 */ /* 0x000fea0003800000 */
.L_x_7628:
        /* <DEDUP_REMOVED lines=8> */
[-C--:B------:R-:W-:Y:S01]  /*9b00*/  ISETP.GE.AND P2, PT, R180, R57.reuse, PT ;  /* 0x00000039b400720c */ /* 0x080fe20003f46270 */
[----:B------:R-:W-:Y:S01]  /*9b10*/  UIMAD UR24, UR8, UR33, UR32 ;  /* 0x00000021081872a4 */ /* 0x000fe2000f8e0220 */
[-C--:B------:R-:W-:Y:S01]  /*9b20*/  ISETP.GE.AND P3, PT, R178, R57.reuse, PT ;  /* 0x00000039b200720c */ /* 0x080fe20003f66270 */
[----:B01----:R-:W-:Y:S01]  /*9b30*/  FADD.FTZ R7, R37, R188 ;  /* 0x000000bc25077221 */ /* 0x003fe20000010000 */
[----:B------:R-:W-:Y:S01]  /*9b40*/  LEA.HI.X R0, R116, UR37, R117, 0x1, P0 ;  /* 0x0000002574007c11 */ /* 0x000fe200080f0c75 */
[----:B------:R-:W-:Y:S01]  /*9b50*/  UIADD3.X UR24, UR22, UR24, UR25, UP0, !UPT ;  /* 0x0000001816187290 */ /* 0x000fe200087fe419 */
[----:B------:R-:W-:Y:S01]  /*9b60*/  MOV R5, UR6 ;  /* 0x0000000600057c02 */ /* 0x000fe20008000f00 */
[----:B------:R-:W-:Y:S01]  /*9b70*/  BSSY B0, `(.L_x_7630) ;  /* 0x0000078000007945 */ /* 0x000fe20003800000 */
[----:B------:R-:W-:-:S02]  /*9b80*/  ISETP.GE.AND P4, PT, R176, R57, PT ;  /* 0x00000039b000720c */ /* 0x000fc40003f86270 */
[C---:B------:R-:W-:Y:S02]  /*9b90*/  LEA R4, P0, R5.reuse, R4, 0x1 ;  /* 0x0000000405047211 */ /* 0x040fe400078008ff */
[----:B------:R-:W-:Y:S01]  /*9ba0*/  MOV R6, UR24 ;  /* 0x0000001800067c02 */ /* 0x000fe20008000f00 */
[----:B------:R-:W-:Y:S01]  /*9bb0*/  UIMAD.WIDE.U32 UR24, UR31, UR28, URZ ;  /* 0x0000001c1f1872a5 */ /* 0x000fe2000f8e003f */
[-C--:B------:R-:W-:Y:S02]  /*9bc0*/  ISETP.GE.AND P5, PT, R174, R57.reuse, PT ;  /* 0x00000039ae00720c */ /* 0x080fe40003fa6270 */
[----:B------:R-:W-:Y:S01]  /*9bd0*/  LEA.HI.X R5, R5, R0, R6, 0x1, P0 ;  /* 0x0000000005057211 */ /* 0x000fe200000f0c06 */
[----:B------:R-:W-:Y:S01]  /*9be0*/  FADD.FTZ R0, R7, R38 ;  /* 0x0000002607007221 */ /* 0x000fe20000010000 */
[----:B------:R-:W-:Y:S01]  /*9bf0*/  ISETP.GE.AND P0, PT, R172, R57, PT ;  /* 0x00000039ac00720c */ /* 0x000fe20003f06270 */
[----:B------:R-:W-:Y:S01]  /*9c00*/  UIADD3 UR6, UR25, UR29, URZ ;  /* 0x0000001d19067290 */ /* 0x000fe2000fffe03f */
        /* <DEDUP_REMOVED lines=29> */
[----:B------:R-:W-:Y:S01]  /*9de0*/  @!P3 STG.E.U16 desc[UR26][R4.64+-0x180], R29 ;  /* 0xfffe801d0400b986 */ /* 0x000fe2000c10151a */
[----:B------:R-:W-:Y:S01]  /*9df0*/  ISETP.GE.AND P3, PT, R156, R57, PT ;  /* 0x000000399c00720c */ /* 0x000fe20003f66270 */
[----:B------:R-:W-:Y:S02]  /*9e00*/  FADD.FTZ R44, R43, R44 ;  /* 0x0000002c2b2c7221 */ /* 0x000fe40000010000 */
        /* <DEDUP_REMOVED lines=26> */
[----:B----4-:R-:W-:Y:S01]  /*9fb0*/  PRMT R10, R4, 0x7632, R10 ;  /* 0x00007632040a7816 */ /* 0x010fe2000000000a */
        /* <DEDUP_REMOVED lines=51> */
.L_x_7631:
[----:B------:R-:W-:Y:S05]  /*a2f0*/  BSYNC B0 ;  /* 0x0000000000007941 */ /* 0x000fea0003800000 */
.L_x_7630:
        /* <DEDUP_REMOVED lines=22> */
[----:B------:R-:W-:Y:S01]  /*a460*/  UIADD3 UR4, UR4, 0x1, URZ ;  /* 0x0000000104047890 */ /* 0x000fe2000fffe03f */
[-C--:B------:R-:W-:Y:S01]  /*a470*/  ISETP.GE.AND P1, PT, R182, R25.reuse, PT ;  /* 0x00000019b600720c */ /* 0x080fe20003f26270 */
        /* <DEDUP_REMOVED lines=34> */
.L_x_7584:
[----:B------:R-:W-:Y:S02]  /*a6a0*/  ULDC.64 UR4, c[0x0][0x3d8] ;  /* 0x0000f60000047ab9 */ /* 0x000fe40000000a00 */
[----:B------:R-:W-:-:S04]  /*a6b0*/  ISETP.NE.U32.AND P0, PT, RZ, UR4, PT ;  /* 0x00000004ff007c0c */ /* 0x000fc8000bf05070 */
[----:B------:R-:W-:-:S13]  /*a6c0*/  ISETP.NE.AND.EX P0, PT, RZ, UR5, PT, P0 ;  /* 0x00000005ff007c0c */ /* 0x000fda000bf05300 */
[----:B------:R-:W-:Y:S05]  /*a6d0*/  @!P0 BRA `(.L_x_7633) ;  /* 0x0000000000648947 */ /* 0x000fea0003800000 */
[----:B------:R-:W1:Y:S01]  /*a6e0*/  SHFL.DOWN P0, R0, R169, 0x1, 0x1f ;  /* 0x08201f00a9007f89 */ /* 0x000e620000000000 */
[----:B------:R-:W-:Y:S01]  /*a6f0*/  BSSY B0, `(.L_x_7633) ;  /* 0x0000017000007945 */ /* 0x000fe20003800000 */
[----:B------:R-:W4:Y:S01]  /*a700*/  S2R R4, SR_LANEID ;  /* 0x0000000000047919 */ /* 0x000f220000000000 */
[----:B------:R-:W2:Y:S01]  /*a710*/  S2R R6, SR_TID.X ;  /* 0x0000000000067919 */ /* 0x000ea20000002100 */
[----:B-1----:R-:W-:-:S05]  /*a720*/  @P0 FADD R0, R0, R169 ;  /* 0x000000a900000221 */ /* 0x002fca0000000000 */
[----:B0-----:R-:W0:Y:S01]  /*a730*/  SHFL.DOWN P0, R3, R0, 0x2, 0x1f ;  /* 0x08401f0000037f89 */ /* 0x001e220000000000 */
[----:B----4-:R-:W-:-:S13]  /*a740*/  ISETP.NE.AND P1, PT, R4, RZ, PT ;  /* 0x000000ff0400720c */ /* 0x010fda0003f25270 */
        /* <DEDUP_REMOVED lines=14> */
[----:B------:R-:W-:Y:S02]  /*a830*/  MOV R2, UR12 ;  /* 0x0000000c00027c02 */ /* 0x000fe40008000f00 */
[----:B------:R-:W-:-:S05]  /*a840*/  MOV R3, UR13 ;  /* 0x0000000d00037c02 */ /* 0x000fca0008000f00 */
[----:B------:R1:W-:Y:S02]  /*a850*/  REDG.E.ADD.F32.FTZ.RN.STRONG.GPU desc[UR26][R2.64], R4 ;  /* 0x00000004020079a6 */ /* 0x0003e4000c10f39a */
.L_x_7634:
[----:B------:R-:W-:Y:S05]  /*a860*/  BSYNC B0 ;  /* 0x0000000000007941 */ /* 0x000fea0003800000 */
.L_x_7633:
        /* <DEDUP_REMOVED lines=31> */
.L_x_7636:
[----:B0-----:R-:W0:Y:S02]  /*aa60*/  S2R R9, SR_TID.X ;  /* 0x0000000000097919 */ /* 0x001e240000002100 */
.L_x_7637:
[----:B------:R-:W-:Y:S05]  /*aa70*/  BSYNC B0 ;  /* 0x0000000000007941 */ /* 0x000fea0003800000 */
.L_x_7635:
        /* <DEDUP_REMOVED lines=10> */
[----:B------:R-:W-:-:S02]  /*ab20*/  ULDC.64 UR12, c[0x0][0x3c0] ;  /* 0x0000f000000c7ab9 */ /* 0x000fc40000000a00 */
[----:B------:R-:W-:Y:S01]  /*ab30*/  ULDC UR8, c[0x0][0x0] ;  /* 0x0000000000087ab9 */ /* 0x000fe20000000800 */
[----:B------:R-:W-:Y:S01]  /*ab40*/  UIADD3 UR6, UR5, UR6, URZ ;  /* 0x0000000605067290 */ /* 0x000fe2000fffe03f */
[----:B------:R-:W-:Y:S01]  /*ab50*/  ULDC.64 UR10, c[0x0][0x340] ;  /* 0x0000d000000a7ab9 */ /* 0x000fe20000000a00 */
[----:B0-----:R-:W-:-:S12]  /*ab60*/  ULEA UR7, UR9, UR7, 0x18 ;  /* 0x0000000709077291 */ /* 0x001fd8000f8ec03f */
.L_x_7638:
[C---:B------:R-:W-:Y:S02]  /*ab70*/  LEA R0, R9.reuse, UR7, 0x2 ;  /* 0x0000000709007c11 */ /* 0x040fe4000f8e10ff */
[----:B-1----:R-:W-:Y:S02]  /*ab80*/  SHF.R.S32.HI R2, RZ, 0x1f, R9 ;  /* 0x0000001fff027819 */ /* 0x002fe40000011409 */
[----:B0---4-:R-:W-:Y:S01]  /*ab90*/  MOV R4, UR4 ;  /* 0x0000000400047c02 */ /* 0x011fe20008000f00 */
        /* <DEDUP_REMOVED lines=15> */
.L_x_7639:
        /* <DEDUP_REMOVED lines=15> */
.L_x_10989:


//--------------------- .text._Z25selective_scan_bwd_kernelI32Selective_Scan_bwd_kernel_traitsILi32ELi16ELb0ELb1ELb1ELb1ELb0EN3c104HalfEfEEv12SSMParamsBwd --------------------------
	.section	.text._Z25selective_scan_bwd_kernelI32Selective_Scan_bwd_kernel_traitsILi32ELi16ELb0ELb1ELb1ELb1ELb0EN3c104HalfEfEEv12SSMParamsBwd,"ax",@progbits
	.align	128
        .global         _Z25selective_scan_bwd_kernelI32Selective_Scan_bwd_kernel_traitsILi32ELi16ELb0ELb1ELb1ELb1ELb0EN3c104HalfEfEEv12SSMParamsBwd
        .type           _Z25selective_scan_bwd_kernelI32Selective_Scan_bwd_kernel_traitsILi32ELi16ELb0ELb1ELb1ELb1ELb0EN3c104HalfEfEEv12SSMParamsBwd,@function
        .size           _Z25selective_scan_bwd_kernelI32Selective_Scan_bwd_kernel_traitsILi32ELi16ELb0ELb1ELb1ELb1ELb0EN3c104HalfEfEEv12SSMParamsBwd,(.L_x_10990 - _Z25selective_scan_bwd_kernelI32Selective_Scan_bwd_kernel_traitsILi32ELi16ELb0ELb1ELb1ELb1ELb0EN3c104HalfEfEEv12SSMParamsBwd)
        .other          _Z25selective_scan_bwd_kernelI32Selective_Scan_bwd_kernel_traitsILi32ELi16ELb0ELb1ELb1ELb1ELb0EN3c104HalfEfEEv12SSMParamsBwd,@"STO_CUDA_ENTRY STV_DEFAULT"
_Z25selective_scan_bwd_kernelI32Selective_Scan_bwd_kernel_traitsILi32ELi16ELb0ELb1ELb1ELb1ELb0EN3c104HalfEfEEv12SSMParamsBwd:
.text._Z25selective_scan_bwd_kernelI32Selective_Scan_bwd_kernel_traitsILi32ELi16ELb0ELb1ELb1ELb1ELb0EN3c104HalfEfEEv12SSMParamsBwd:
        /* <DEDUP_REMOVED lines=50> */
[----:B------:R-:W-:Y:S01]  /*0320*/  UISETP.NE.AND.EX UP1, UPT, UR27, URZ, UPT, UP1 ;  /* 0x0000003f1b00728c */ /* 0x000fe2000bf25310 */
[----:B----4-:R-:W-:Y:S01]  /*0330*/  IADD3 R0, RZ, -R3, RZ ;  /* 0x80000003ff007210 */ /* 0x010fe20007ffe0ff */
[----:B------:R-:W-:Y:S02]  /*0340*/  UIMAD UR22, UR47, UR9, UR5 ;  /* 0x000000092f1672a4 */ /* 0x000fe4000f8e0205 */
[----:B------:R-:W-:Y:S02]  /*0350*/  UISETP.NE.U32.AND UP2, UPT, UR32, URZ, UPT ;  /* 0x0000003f2000728c */ /* 0x000fe4000bf45070 */
[----:B---3--:R-:W-:Y:S01]  /*0360*/  IMAD R5, R0, R7, RZ ;  /* 0x0000000700057224 */ /* 0x008fe200078e02ff */
[----:B------:R-:W-:Y:S01]  /*0370*/  IABS R0, UR18 ;  /* 0x0000001200007c13 */ /* 0x000fe20008000000 */
[----:B------:R-:W-:Y:S01]  /*0380*/  ULDC.64 UR4, c[0x0][0x328] ;  /* 0x0000ca0000047ab9 */ /* 0x000fe20000000a00 */
[----:B------:R-:W-:Y:S01]  /*0390*/  UIMAD.WIDE.U32 UR16, UR47, UR6, URZ ;  /* 0x000000062f1072a5 */ /* 0x000fe2000f8e003f */
[----:B------:R-:W-:Y:S01]  /*03a0*/  IMAD.HI.U32 R2, R3, R5, R2 ;  /* 0x0000000503027227 */ /* 0x000fe200078e0002 */
[----:B------:R-:W-:Y:S01]  /*03b0*/  UIMAD UR30, UR48, UR4, URZ ;  /* 0x00000004301e72a4 */ /* 0x000fe2000f8e023f */
[----:B------:R-:W2:Y:S01]  /*03c0*/  LDC.64 R4, c[0x0][0x278] ;  /* 0x00009e00ff047b82 */ /* 0x000ea20000000a00 */
[----:B------:R-:W-:-:S02]  /*03d0*/  UIMAD.WIDE.U32 UR12, UR47, UR4, URZ ;  /* 0x000000042f0c72a5 */ /* 0x000fc4000f8e003f */
[----:B------:R-:W-:Y:S01]  /*03e0*/  UIMAD UR30, UR47, UR5, UR30 ;  /* 0x000000052f1e72a4 */ /* 0x000fe2000f8e021e */
[----:B------:R-:W-:Y:S01]  /*03f0*/  IMAD.HI.U32 R173, R2, R0, RZ ;  /* 0x0000000002ad7227 */ /* 0x000fe200078e00ff */
[----:B------:R-:W-:Y:S01]  /*0400*/  UISETP.NE.AND.EX UP2, UPT, UR33, URZ, UPT, UP2 ;  /* 0x0000003f2100728c */ /* 0x000fe2000bf45320 */
[----:B------:R-:W-:Y:S01]  /*0410*/  ULDC.64 UR4, c[0x0][0x240] ;  /* 0x0000900000047ab9 */ /* 0x000fe20000000a00 */
[----:B------:R-:W-:Y:S02]  /*0420*/  UMOV UR6, URZ ;  /* 0x0000003f00067c82 */ /* 0x000fe40008000000 */
[----:B------:R-:W-:Y:S01]  /*0430*/  IADD3 R2, -R173, RZ, RZ ;  /* 0x000000ffad027210 */ /* 0x000fe20007ffe1ff */
[----:B------:R-:W-:Y:S02]  /*0440*/  UIMAD UR24, UR48, UR4, URZ ;  /* 0x00000004301872a4 */ /* 0x000fe4000f8e023f */
[----:B------:R-:W-:Y:S02]  /*0450*/  @UP1 ULEA UR6, UP3, UR18, UR26, 0x2 ;  /* 0x0000001a12061291 */ /* 0x000fe4000f86103f */
[----:B------:R-:W-:Y:S01]  /*0460*/  IMAD R0, R7, R2, R0 ;  /* 0x0000000207007224 */ /* 0x000fe200078e0200 */
[----:B------:R-:W-:Y:S01]  /*0470*/  UIMAD.WIDE.U32 UR14, UR47, UR8, URZ ;  /* 0x000000082f0e72a5 */ /* 0x000fe2000f8e003f */
[----:B------:R-:W-:Y:S01]  /*0480*/  UMOV UR7, URZ ;  /* 0x0000003f00077c82 */ /* 0x000fe20008000000 */
[----:B------:R-:W-:-:S02]  /*0490*/  UIMAD.WIDE.U32 UR8, UR47, UR4, URZ ;  /* 0x000000042f0872a5 */ /* 0x000fc4000f8e003f */
[----:B------:R-:W-:Y:S01]  /*04a0*/  ISETP.GT.U32.AND P1, PT, R7, R0, PT ;  /* 0x000000000700720c */ /* 0x000fe20003f24070 */
[----:B------:R-:W-:Y:S02]  /*04b0*/  UIMAD UR24, UR47, UR5, UR24 ;  /* 0x000000052f1872a4 */ /* 0x000fe4000f8e0218 */
[----:B------:R-:W-:Y:S01]  /*04c0*/  @UP1 ULEA.HI.X UR7, UR18, UR27, UR25, 0x2, UP3 ;  /* 0x0000001b12071291 */ /* 0x000fe200098f1419 */
[----:B------:R-:W-:Y:S02]  /*04d0*/  ULDC.64 UR4, c[0x0][0x260] ;  /* 0x0000980000047ab9 */ /* 0x000fe40000000a00 */
[----:B------:R-:W-:Y:S01]  /*04e0*/  ULDC.64 UR26, c[0x0][0x288] ;  /* 0x0000a200001a7ab9 */ /* 0x000fe20000000a00 */
[----:B------:R-:W-:Y:S02]  /*04f0*/  UIMAD UR19, UR48, UR4, URZ ;  /* 0x00000004301372a4 */ /* 0x000fe4000f8e023f */
[----:B------:R-:W-:Y:S02]  /*0500*/  UIMAD.WIDE.U32 UR10, UR47, UR4, URZ ;  /* 0x000000042f0a72a5 */ /* 0x000fe4000f8e003f */
[----:B------:R-:W-:-:S02]  /*0510*/  UIMAD UR21, UR25, UR26, URZ ;  /* 0x0000001a191572a4 */ /* 0x000fc4000f8e023f */
[-C--:B------:R-:W-:Y:S01]  /*0520*/  @!P1 IADD3 R0, R0, -R7.reuse, RZ ;  /* 0x8000000700009210 */ /* 0x080fe20007ffe0ff */
[----:B------:R-:W-:Y:S01]  /*0530*/  UIADD3 UR17, UR17, UR20, URZ ;  /* 0x0000001411117290 */ /* 0x000fe2000fffe03f */
[----:B------:R-:W-:Y:S01]  /*0540*/  @!P1 IADD3 R173, R173, 0x1, RZ ;  /* 0x00000001adad9810 */ /* 0x000fe20007ffe0ff */
[----:B------:R-:W-:Y:S01]  /*0550*/  UMOV UR4, URZ ;  /* 0x0000003f00047c82 */ /* 0x000fe20008000000 */
[----:B------:R-:W-:Y:S01]  /*0560*/  ISETP.GE.U32.AND P0, PT, R0, R7, PT ;  /* 0x000000070000720c */ /* 0x000fe20003f06070 */
[----:B------:R-:W-:Y:S01]  /*0570*/  UIMAD UR20, UR25, UR34, URZ ;  /* 0x00000022191472a4 */ /* 0x000fe2000f8e023f */
[C---:B------:R-:W-:Y:S01]  /*0580*/  LOP3.LUT R0, R8.reuse, UR18, RZ, 0x3c, !PT ;  /* 0x0000001208007c12 */ /* 0x040fe2000f8e3cff */
[----:B------:R-:W3:Y:S01]  /*0590*/  LDC.64 R6, c[0x0][0x258] ;  /* 0x00009600ff067b82 */ /* 0x000ee20000000a00 */
[----:B------:R-:W-:Y:S01]  /*05a0*/  ISETP.NE.AND P1, PT, R8, RZ, PT ;  /* 0x000000ff0800720c */ /* 0x000fe20003f25270 */
[----:B------:R-:W-:Y:S01]  /*05b0*/  UIADD3 UR15, UR15, UR22, URZ ;  /* 0x000000160f0f7290 */ /* 0x000fe2000fffe03f */
[----:B------:R-:W-:Y:S01]  /*05c0*/  ISETP.GE.AND P2, PT, R0, RZ, PT ;  /* 0x000000ff0000720c */ /* 0x000fe20003f46270 */
[----:B------:R-:W-:-:S02]  /*05d0*/  @UP2 ULEA UR4, UP4, UR18, UR32, 0x2 ;  /* 0x0000002012042291 */ /* 0x000fc4000f88103f */
[----:B------:R-:W-:Y:S02]  /*05e0*/  USHF.L.U32 UR46, UR31, 0x9, URZ ;  /* 0x000000091f2e7899 */ /* 0x000fe4000800063f */
[----:B------:R-:W-:Y:S02]  /*05f0*/  UIMAD UR19, UR47, UR5, UR19 ;  /* 0x000000052f1372a4 */ /* 0x000fe4000f8e0213 */
[----:B------:R-:W-:Y:S01]  /*0600*/  UIMAD UR32, UR18, UR27, UR21 ;  /* 0x0000001b122072a4 */ /* 0x000fe2000f8e0215 */
[----:B------:R-:W-:Y:S01]  /*0610*/  @P0 IADD3 R173, R173, 0x1, RZ ;  /* 0x00000001adad0810 */ /* 0x000fe20007ffe0ff */
[----:B------:R-:W-:Y:S01]  /*0620*/  UIMAD.WIDE.U32 UR22, UR18, UR26, UR16 ;  /* 0x0000001a121672a5 */ /* 0x000fe2000f8e0010 */
[----:B------:R-:W-:Y:S01]  /*0630*/  UMOV UR5, URZ ;  /* 0x0000003f00057c82 */ /* 0x000fe20008000000 */
[----:B------:R-:W-:Y:S02]  /*0640*/  UIMAD.WIDE.U32 UR26, UR18, UR34, UR14 ;  /* 0x00000022121a72a5 */ /* 0x000fe4000f8e000e */
[----:B------:R-:W-:Y:S01]  /*0650*/  @!P2 IADD3 R173, -R173, RZ, RZ ;  /* 0x000000ffadada210 */ /* 0x000fe20007ffe1ff */
[----:B------:R-:W-:Y:S01]  /*0660*/  @UP2 ULEA.HI.X UR5, UR18, UR33, UR25, 0x2, UP4 ;  /* 0x0000002112052291 */ /* 0x000fe2000a0f1419 */
[----:B------:R-:W-:Y:S01]  /*0670*/  @!P1 LOP3.LUT R173, RZ, R8, RZ, 0x33, !PT ;  /* 0x00000008ffad9212 */ /* 0x000fe200078e33ff */
[----:B------:R-:W-:-:S02]  /*0680*/  UIADD3 UR34, UR46, -0x200, URZ ;  /* 0xfffffe002e227890 */ /* 0x000fc4000fffe03f */
[----:B------:R-:W-:Y:S01]  /*0690*/  UIMAD UR33, UR18, UR35, UR20 ;  /* 0x00000023122172a4 */ /* 0x000fe2000f8e0214 */
[----:B------:R-:W-:Y:S01]  /*06a0*/  SHF.R.S32.HI R3, RZ, 0x1f, R173 ;  /* 0x0000001fff037819 */ /* 0x000fe200000114ad */
[----:B------:R-:W-:Y:S01]  /*06b0*/  UIADD3 UR13, UR13, UR30, URZ ;  /* 0x0000001e0d0d7290 */ /* 0x000fe2000fffe03f */
[----:B------:R-:W-:Y:S01]  /*06c0*/  ULDC.64 UR20, c[0x0][0x330] ;  /* 0x0000cc0000147ab9 */ /* 0x000fe20000000a00 */
[----:B------:R-:W-:Y:S02]  /*06d0*/  USHF.R.S32.HI UR35, URZ, 0x1f, UR34 ;  /* 0x0000001f3f237899 */ /* 0x000fe40008011422 */
[C---:B--2---:R-:W-:Y:S01]  /*06e0*/  IMAD R2, R3.reuse, R4, RZ ;  /* 0x0000000403027224 */ /* 0x044fe200078e02ff */
[----:B------:R-:W-:Y:S01]  /*06f0*/  UIMAD UR25, UR25, UR20, URZ ;  /* 0x00000014191972a4 */ /* 0x000fe2000f8e023f */
[----:B---3--:R-:W-:Y:S01]  /*0700*/  IMAD R0, R3, R6, RZ ;  /* 0x0000000603007224 */ /* 0x008fe200078e02ff */
[----:B------:R-:W-:Y:S01]  /*0710*/  UIADD3 UR30, UP1, UR34, UR22, URZ ;  /* 0x00000016221e7290 */ /* 0x000fe2000ff3e03f */
[C---:B------:R-:W-:Y:S01]  /*0720*/  IMAD R9, R173.reuse, R5, R2 ;  /* 0x00000005ad097224 */ /* 0x040fe200078e0202 */
[----:B------:R-:W-:Y:S01]  /*0730*/  ULDC.64 UR16, c[0x0][0x2f0] ;  /* 0x0000bc0000107ab9 */ /* 0x000fe20000000a00 */
[----:B------:R-:W-:Y:S01]  /*0740*/  UIADD3 UR22, UP2, UR34, UR26, URZ ;  /* 0x0000001a22167290 */ /* 0x000fe2000ff5e03f */
[----:B------:R-:W-:Y:S01]  /*0750*/  IMAD R7, R173, R7, R0 ;  /* 0x00000007ad077224 */ /* 0x000fe200078e0200 */
[----:B------:R-:W-:-:S02]  /*0760*/  UIMAD UR36, UR18, UR21, UR25 ;  /* 0x00000015122472a4 */ /* 0x000fc4000f8e0219 */
[----:B------:R-:W-:Y:S02]  /*0770*/  UIADD3.X UR26, UR35, UR23, UR32, UP1, !UPT ;  /* 0x00000017231a7290 */ /* 0x000fe40008ffe420 */
[----:B------:R-:W-:Y:S01]  /*0780*/  ULEA UR21, UP1, UR30, UR16, 0x1 ;  /* 0x000000101e157291 */ /* 0x000fe2000f82083f */
[----:B------:R-:W-:Y:S01]  /*0790*/  ULDC.64 UR14, c[0x0][0x2f8] ;  /* 0x0000be00000e7ab9 */ /* 0x000fe20000000a00 */
[----:B------:R-:W-:Y:S02]  /*07a0*/  UIMAD.WIDE.U32 UR12, UR18, UR20, UR12 ;  /* 0x00000014120c72a5 */ /* 0x000fe4000f8e000c */
[----:B------:R-:W-:Y:S02]  /*07b0*/  UIADD3.X UR23, UR35, UR27, UR33, UP2, !UPT ;  /* 0x0000001b23177290 */ /* 0x000fe400097fe421 */
[----:B------:R-:W-:Y:S02]  /*07c0*/  ULEA UR25, UP2, UR22, UR14, 0x1 ;  /* 0x0000000e16197291 */ /* 0x000fe4000f84083f */
[----:B------:R-:W-:-:S02]  /*07d0*/  ULEA.HI.X UR17, UR30, UR17, UR26, 0x1, UP1 ;  /* 0x000000111e117291 */ /* 0x000fc400088f0c1a */
[----:B------:R-:W-:Y:S02]  /*07e0*/  UIADD3 UR9, UR9, UR24, URZ ;  /* 0x0000001809097290 */ /* 0x000fe4000fffe03f */
[----:B------:R-:W-:Y:S02]  /*07f0*/  UIADD3 UR20, UP1, UR34, UR12, URZ ;  /* 0x0000000c22147290 */ /* 0x000fe4000ff3e03f */
[----:B------:R-:W-:Y:S02]  /*0800*/  ULEA.HI.X UR23, UR22, UR15, UR23, 0x1, UP2 ;  /* 0x0000000f16177291 */ /* 0x000fe400090f0c17 */
[----:B------:R-:W-:Y:S01]  /*0810*/  UIADD3.X UR13, UR35, UR13, UR36, UP1, !UPT ;  /* 0x0000000d230d7290 */ /* 0x000fe20008ffe424 */
[----:B------:R-:W-:Y:S01]  /*0820*/  IMAD.WIDE.U32 R2, R173, R6, UR8 ;  /* 0x00000008ad027e25 */ /* 0x000fe2000f8e0006 */
[----:B------:R-:W-:Y:S01]  /*0830*/  ULDC.64 UR14, c[0x0][0x3b8] ;  /* 0x0000ee00000e7ab9 */ /* 0x000fe20000000a00 */
[----:B------:R-:W-:Y:S01]  /*0840*/  @UP0 ULDC UR8, c[0x0][0x214] ;  /* 0x0000850000080ab9 */ /* 0x000fe20000000800 */
[----:B------:R-:W-:-:S02]  /*0850*/  ULEA UR12, UP1, UR20, UR14, 0x1 ;  /* 0x0000000e140c7291 */ /* 0x000fc4000f82083f */
        /* <DEDUP_REMOVED lines=34> */
[----:B------:R-:W-:Y:S01]  /*0a80*/  UMOV UR4, URZ ;  /* 0x0000003f00047c82 */ /* 0x000fe20008000000 */
[----:B0-----:R-:W-:-:S04]  /*0a90*/  SHF.L.U32 R159, R188, 0x4, RZ ;  /* 0x00000004bc9f7819 */ /* 0x001fc800000006ff */
[----:B-1----:R-:W-:-:S07]  /*0aa0*/  LOP3.LUT R159, R159, 0xfffffe00, RZ, 0xc0, !PT ;  /* 0xfffffe009f9f7812 */ /* 0x002fce00078ec0ff */
.L_x_7715:
        /* <DEDUP_REMOVED lines=115> */
[----:B------:R-:W-:Y:S02]  /*11e0*/  ISETP.GE.AND P0, PT, R180, R157, PT ;  /* 0x0000009db400720c */ /* 0x000fe40003f06270 */
[----:B------:R-:W-:-:S02]  /*11f0*/  MOV R2, UR25 ;  /* 0x0000001900027c02 */ /* 0x000fc40008000f00 */
[----:B------:R-:W-:-:S03]  /*1200*/  MOV R3, UR23 ;  /* 0x0000001700037c02 */ /* 0x000fc60008000f00 */
[----:B------:R-:W-:Y:S01]  /*1210*/  IMAD.WIDE R2, R116, 0x2, R2 ;  /* 0x0000000274027825 */ /* 0x000fe200078e0202 */
[-C--:B------:R-:W-:Y:S02]  /*1220*/  ISETP.GE.AND P1, PT, R182, R157.reuse, PT ;  /* 0x0000009db600720c */ /* 0x080fe40003f26270 */
[-C--:B------:R-:W-:Y:S02]  /*1230*/  ISETP.GE.AND P2, PT, R184, R157.reuse, PT ;  /* 0x0000009db800720c */ /* 0x080fe40003f46270 */
[-C--:B------:R-:W-:Y:S02]  /*1240*/  ISETP.GE.AND P3, PT, R186, R157.reuse, PT ;  /* 0x0000009dba00720c */ /* 0x080fe40003f66270 */
[-C--:B------:R-:W-:Y:S02]  /*1250*/  ISETP.GE.AND P4, PT, R116, R157.reuse, PT ;  /* 0x0000009d7400720c */ /* 0x080fe40003f86270 */
[-C--:B------:R-:W-:Y:S02]  /*1260*/  ISETP.GE.AND P5, PT, R176, R157.reuse, PT ;  /* 0x0000009db000720c */ /* 0x080fe40003fa6270 */
[----:B------:R-:W-:-:S02]  /*1270*/  ISETP.GE.AND P6, PT, R178, R157, PT ;  /* 0x0000009db200720c */ /* 0x000fc40003fc6270 */
        /* <DEDUP_REMOVED lines=50> */
[-C--:B------:R-:W-:Y:S02]  /*15a0*/  ISETP.GE.AND P0, PT, R174, R157.reuse, PT ;  /* 0x0000009dae00720c */ /* 0x080fe40003f06270 */
[----:B------:R-:W-:Y:S02]  /*15b0*/  PRMT R13, RZ, 0x7610, R13 ;  /* 0x00007610ff0d7816 */ /* 0x000fe4000000000d */
[----:B------:R-:W-:Y:S02]  /*15c0*/  PRMT R6, RZ, 0x7610, R6 ;  /* 0x00007610ff067816 */ /* 0x000fe40000000006 */
[----:B------:R-:W-:Y:S02]  /*15d0*/  PRMT R7, RZ, 0x7610, R7 ;  /* 0x00007610ff077816 */ /* 0x000fe40000000007 */
[----:B------:R-:W-:Y:S02]  /*15e0*/  PRMT R4, RZ, 0x7610, R4 ;  /* 0x00007610ff047816 */ /* 0x000fe40000000004 */
[----:B------:R-:W-:Y:S01]  /*15f0*/  PRMT R5, RZ, 0x7610, R5 ;  /* 0x00007610ff057816 */ /* 0x000fe20000000005 */
[----:B------:R-:W4:Y:S04]  /*1600*/  @!P1 LDG.E.U16 R6, desc[UR28][R2.64+0xc0] ;  /* 0x0000c01c02069981 */ /* 0x000f28000c1e1500 */
[----:B------:R-:W4:Y:S01]  /*1610*/  @!P0 LDG.E.U16 R10, desc[UR28][R2.64+0x1c0] ;  /* 0x0001c01c020a8981 */ /* 0x000f22000c1e1500 */
[----:B------:R-:W-:-:S02]  /*1620*/  ISETP.GE.AND P0, PT, R172, R157, PT ;  /* 0x0000009dac00720c */ /* 0x000fc40003f06270 */
[----:B------:R-:W-:Y:S01]  /*1630*/  PRMT R11, RZ, 0x7610, R11 ;  /* 0x00007610ff0b7816 */ /* 0x000fe2000000000b */
[----:B------:R-:W4:Y:S01]  /*1640*/  @!P2 LDG.E.U16 R7, desc[UR28][R2.64+0x80] ;  /* 0x0000801c0207a981 */ /* 0x000f22000c1e1500 */
[----:B------:R-:W-:Y:S02]  /*1650*/  PRMT R8, RZ, 0x7610, R8 ;  /* 0x00007610ff087816 */ /* 0x000fe40000000008 */
[-C--:B------:R-:W-:Y:S01]  /*1660*/  ISETP.GE.AND P1, PT, R168, R157.reuse, PT ;  /* 0x0000009da800720c */ /* 0x080fe20003f26270 */
[----:B------:R-:W4:Y:S01]  /*1670*/  @!P3 LDG.E.U16 R4, desc[UR28][R2.64+0x40] ;  /* 0x0000401c0204b981 */ /* 0x000f22000c1e1500 */
[----:B------:R-:W-:-:S03]  /*1680*/  ISETP.GE.AND P2, PT, R166, R157, PT ;  /* 0x0000009da600720c */ /* 0x000fc60003f46270 */
[----:B------:R-:W4:Y:S04]  /*1690*/  @!P4 LDG.E.U16 R5, desc[UR28][R2.64] ;  /* 0x0000001c0205c981 */ /* 0x000f28000c1e1500 */
[----:B------:R-:W4:Y:S01]  /*16a0*/  @!P0 LDG.E.U16 R13, desc[UR28][R2.64+0x200] ;  /* 0x0002001c020d8981 */ /* 0x000f22000c1e1500 */
[-C--:B------:R-:W-:Y:S02]  /*16b0*/  ISETP.GE.AND P0, PT, R170, R157.reuse, PT ;  /* 0x0000009daa00720c */ /* 0x080fe40003f06270 */
[-C--:B------:R-:W-:Y:S01]  /*16c0*/  ISETP.GE.AND P3, PT, R164, R157.reuse, PT ;  /* 0x0000009da400720c */ /* 0x080fe20003f66270 */
[----:B------:R-:W4:Y:S01]  /*16d0*/  @!P5 LDG.E.U16 R11, desc[UR28][R2.64+0x180] ;  /* 0x0001801c020bd981 */ /* 0x000f22000c1e1500 */
[-C--:B------:R-:W-:Y:S02]  /*16e0*/  ISETP.GE.AND P4, PT, R162, R157.reuse, PT ;  /* 0x0000009da200720c */ /* 0x080fe40003f86270 */
[-C--:B------:R-:W-:Y:S01]  /*16f0*/  ISETP.GE.AND P5, PT, R160, R157.reuse, PT ;  /* 0x0000009da000720c */ /* 0x080fe20003fa6270 */
[----:B------:R-:W4:Y:S01]  /*1700*/  @!P6 LDG.E.U16 R8, desc[UR28][R2.64+0x140] ;  /* 0x0001401c0208e981 */ /* 0x000f22000c1e1500 */
[----:B------:R-:W-:-:S02]  /*1710*/  ISETP.GE.AND P6, PT, R158, R157, PT ;  /* 0x0000009d9e00720c */ /* 0x000fc40003fc6270 */
[----:B-1----:R-:W-:Y:S02]  /*1720*/  PRMT R12, RZ, 0x7610, R12 ;  /* 0x00007610ff0c7816 */ /* 0x002fe4000000000c */
[----:B------:R-:W-:Y:S02]  /*1730*/  PRMT R15, RZ, 0x7610, R15 ;  /* 0x00007610ff0f7816 */ /* 0x000fe4000000000f */
[----:B--2---:R-:W-:Y:S02]  /*1740*/  PRMT R14, RZ, 0x7610, R14 ;  /* 0x00007610ff0e7816 */ /* 0x004fe4000000000e */
[----:B------:R-:W-:Y:S01]  /*1750*/  PRMT R17, RZ, 0x7610, R17 ;  /* 0x00007610ff117816 */ /* 0x000fe20000000011 */
[----:B------:R-:W2:Y:S01]  /*1760*/  @!P0 LDG.E.U16 R12, desc[UR28][R2.64+0x240] ;  /* 0x0002401c020c8981 */ /* 0x000ea2000c1e1500 */
[----:B---3--:R-:W-:Y:S02]  /*1770*/  PRMT R16, RZ, 0x7610, R16 ;  /* 0x00007610ff107816 */ /* 0x008fe40000000010 */
[----:B------:R-:W-:Y:S01]  /*1780*/  PRMT R19, RZ, 0x7610, R19 ;  /* 0x00007610ff137816 */ /* 0x000fe20000000013 */
[----:B------:R-:W3:Y:S04]  /*1790*/  @!P1 LDG.E.U16 R15, desc[UR28][R2.64+0x280] ;  /* 0x0002801c020f9981 */ /* 0x000ee8000c1e1500 */
        /* <DEDUP_REMOVED lines=126> */
[----:B0-----:R-:W-:-:S03]  /*1f80*/  HADD2.F32 R19, -RZ, R138.H0_H0 ;  /* 0x2000008aff137230 */ /* 0x001fc60000004100 */
[----:B------:R-:W0:Y:S01]  /*1f90*/  LDS.U16 R89, [R140+0x10] ;  /* 0x000010008c597984 */ /* 0x000e220000000400 */
[----:B------:R-:W-:-:S03]  /*1fa0*/  HADD2.F32 R20, -RZ, R137.H0_H0 ;  /* 0x20000089ff147230 */ /* 0x000fc60000004100 */
        /* <DEDUP_REMOVED lines=8> */
[----:B------:R1:W3:Y:S03]  /*2030*/  LDS.U16 R81, [R140+0x18] ;  /* 0x000018008c517984 */ /* 0x0002e60000000400 */
[----:B------:R-:W-:Y:S01]  /*2040*/  FFMA.FTZ R7, R101, R20, R6 ;  /* 0x0000001465077223 */ /* 0x000fe20000010006 */
[----:B------:R1:W0:Y:S01]  /*2050*/  LDS.U16 R78, [R140+0x1a] ;  /* 0x00001a008c4e7984 */ /* 0x0002220000000400 */
[----:B------:R-:W1:Y:S03]  /*2060*/  LDC R20, c[0x0][0x21c] ;  /* 0x00008700ff147b82 */ /* 0x000e660000000800 */
[----:B------:R0:W0:Y:S04]  /*2070*/  LDS.U16 R77, [R140+0x1c] ;  /* 0x00001c008c4d7984 */ /* 0x0000280000000400 */
[----:B------:R0:W0:Y:S01]  /*2080*/  LDS.U16 R74, [R140+0x1e] ;  /* 0x00001e008c4a7984 */ /* 0x0000220000000400 */
[----:B------:R-:W-:-:S02]  /*2090*/  HADD2.F32 R19, -RZ, R136.H0_H0 ;  /* 0x20000088ff137230 */ /* 0x000fc40000004100 */
[----:B----4-:R-:W-:Y:S02]  /*20a0*/  HADD2.F32 R100, -RZ, R100.H0_H0 ;  /* 0x20000064ff647230 */ /* 0x010fe40000004100 */
        /* <DEDUP_REMOVED lines=8> */
[----:B------:R-:W-:Y:S01]  /*2130*/  HADD2.F32 R7, -RZ, R113.H0_H0 ;  /* 0x20000071ff077230 */ /* 0x000fe20000004100 */
[----:B-1----:R-:W-:Y:S01]  /*2140*/  ISETP.GE.AND P5, PT, R20, 0x1, PT ;  /* 0x000000011400780c */ /* 0x002fe20003fa6270 */
[----:B------:R-:W-:Y:S02]  /*2150*/  HADD2.F32 R19, -RZ, R112.H0_H0 ;  /* 0x20000070ff137230 */ /* 0x000fe40000004100 */
[----:B------:R-:W-:Y:S02]  /*2160*/  HADD2.F32 R96, -RZ, R96.H0_H0 ;  /* 0x20000060ff607230 */ /* 0x000fe40000004100 */
[----:B------:R-:W-:Y:S01]  /*2170*/  FFMA.FTZ R7, R97, R7, R6 ;  /* 0x0000000761077223 */ /* 0x000fe20000010006 */
[----:B------:R-:W-:Y:S02]  /*2180*/  HADD2.F32 R6, -RZ, R9.H0_H0 ;  /* 0x20000009ff067230 */ /* 0x000fe40000004100 */
[----:B------:R-:W-:-:S02]  /*2190*/  HADD2.F32 R20, -RZ, R11.H0_H0 ;  /* 0x2000000bff147230 */ /* 0x000fc40000004100 */
[----:B------:R-:W-:Y:S02]  /*21a0*/  HADD2.F32 R22, -RZ, R13.H0_H0 ;  /* 0x2000000dff167230 */ /* 0x000fe40000004100 */
[----:B------:R-:W-:Y:S01]  /*21b0*/  FFMA.FTZ R24, R96, R19, R7 ;  /* 0x0000001360187223 */ /* 0x000fe20000010007 */
[----:B------:R-:W-:Y:S02]  /*21c0*/  HADD2.F32 R7, -RZ, R111.H0_H0 ;  /* 0x2000006fff077230 */ /* 0x000fe40000004100 */
[--C-:B------:R-:W-:Y:S01]  /*21d0*/  FADD.FTZ R95, R6, R175.reuse ;  /* 0x000000af065f7221 */ /* 0x100fe20000010000 */
[--C-:B------:R-:W-:Y:S01]  /*21e0*/  FADD.FTZ R93, R20, R175.reuse ;  /* 0x000000af145d7221 */ /* 0x100fe20000010000 */
[----:B------:R-:W-:Y:S01]  /*21f0*/  FADD.FTZ R91, R22, R175 ;  /* 0x000000af165b7221 */ /* 0x000fe20000010000 */
[----:B0-----:R-:W-:Y:S02]  /*2200*/  HADD2.F32 R89, -RZ, R89.H0_H0 ;  /* 0x20000059ff597230 */ /* 0x001fe40000004100 */
[----:B------:R-:W-:Y:S01]  /*2210*/  FSETP.GTU.FTZ.AND P3, PT, R95, 20, PT ;  /* 0x41a000005f00780b */ /* 0x000fe20003f7c000 */
[----:B------:R-:W-:Y:S01]  /*2220*/  HADD2.F32 R11, -RZ, R110.H0_H0 ;  /* 0x2000006eff0b7230 */ /* 0x000fe20000004100 */
[----:B------:R-:W-:Y:S01]  /*2230*/  FSETP.GTU.FTZ.AND P1, PT, R93, 20, PT ;  /* 0x41a000005d00780b */ /* 0x000fe20003f3c000 */
[----:B------:R-:W-:Y:S01]  /*2240*/  FFMA.FTZ R9, R89, R7, R24 ;  /* 0x0000000759097223 */ /* 0x000fe20000010018 */
[----:B------:R-:W-:Y:S01]  /*2250*/  FSETP.GTU.FTZ.AND P6, PT, R91, 20, PT ;  /* 0x41a000005b00780b */ /* 0x000fe20003fdc000 */
[----:B------:R-:W-:Y:S01]  /*2260*/  HADD2.F32 R86, -RZ, R86.H0_H0 ;  /* 0x20000056ff567230 */ /* 0x000fe20000004100 */
[----:B--23--:R-:W-:Y:S11]  /*2270*/  @P4 BRA `(.L_x_7642) ;  /* 0x00000000007c4947 */ /* 0x00cff60003800000 */
        /* <DEDUP_REMOVED lines=31> */
.L_x_7642:
[----:B------:R-:W-:Y:S05]  /*2470*/  BSYNC B0 ;  /* 0x0000000000007941 */ /* 0x000fea0003800000 */
.L_x_7641:
        /* <DEDUP_REMOVED lines=39> */
.L_x_7644:
[----:B------:R-:W-:Y:S05]  /*26f0*/  BSYNC B0 ;  /* 0x0000000000007941 */ /* 0x000fea0003800000 */
.L_x_7643:
        /* <DEDUP_REMOVED lines=39> */
.L_x_7646:
[----:B------:R-:W-:Y:S05]  /*2970*/  BSYNC B0 ;  /* 0x0000000000007941 */ /* 0x000fea0003800000 */
.L_x_7645:
        /* <DEDUP_REMOVED lines=39> */
.L_x_7648:
[----:B------:R-:W-:Y:S05]  /*2bf0*/  BSYNC B0 ;  /* 0x0000000000007941 */ /* 0x000fea0003800000 */
.L_x_7647:
        /* <DEDUP_REMOVED lines=39> */
.L_x_7650:
[----:B------:R-:W-:Y:S05]  /*2e70*/  BSYNC B0 ;  /* 0x0000000000007941 */ /* 0x000fea0003800000 */
.L_x_7649:
        /* <DEDUP_REMOVED lines=39> */
.L_x_7652:
[----:B------:R-:W-:Y:S05]  /*30f0*/  BSYNC B0 ;  /* 0x0000000000007941 */ /* 0x000fea0003800000 */
.L_x_7651:
        /* <DEDUP_REMOVED lines=38> */
.L_x_7654:
[----:B------:R-:W-:Y:S05]  /*3360*/  BSYNC B0 ;  /* 0x0000000000007941 */ /* 0x000fea0003800000 */
.L_x_7653:
        /* <DEDUP_REMOVED lines=38> */
.L_x_7656:
[----:B------:R-:W-:Y:S05]  /*35d0*/  BSYNC B0 ;  /* 0x0000000000007941 */ /* 0x000fea0003800000 */
.L_x_7655:
        /* <DEDUP_REMOVED lines=39> */
.L_x_7658:
[----:B------:R-:W-:Y:S05]  /*3850*/  BSYNC B0 ;  /* 0x0000000000007941 */ /* 0x000fea0003800000 */
.L_x_7657:
        /* <DEDUP_REMOVED lines=38> */
.L_x_7660:
[----:B------:R-:W-:Y:S05]  /*3ac0*/  BSYNC B0 ;  /* 0x0000000000007941 */ /* 0x000fea0003800000 */
.L_x_7659:
        /* <DEDUP_REMOVED lines=38> */
.L_x_7662:
[----:B------:R-:W-:Y:S05]  /*3d30*/  BSYNC B0 ;  /* 0x0000000000007941 */ /* 0x000fea0003800000 */
.L_x_7661:
        /* <DEDUP_REMOVED lines=33> */
.L_x_7664:
[----:B------:R-:W-:Y:S05]  /*3f50*/  BSYNC B0 ;  /* 0x0000000000007941 */ /* 0x000fea0003800000 */
.L_x_7663:
        /* <DEDUP_REMOVED lines=33> */
.L_x_7666:
[----:B------:R-:W-:Y:S05]  /*4170*/  BSYNC B0 ;  /* 0x0000000000007941 */ /* 0x000fea0003800000 */
.L_x_7665:
        /* <DEDUP_REMOVED lines=33> */
.L_x_7668:
[----:B------:R-:W-:Y:S05]  /*4390*/  BSYNC B0 ;  /* 0x0000000000007941 */ /* 0x000fea0003800000 */
.L_x_7667:
        /* <DEDUP_REMOVED lines=33> */
.L_x_7670:
[----:B------:R-:W-:Y:S05]  /*45b0*/  BSYNC B0 ;  /* 0x0000000000007941 */ /* 0x000fea0003800000 */
.L_x_7669:
        /* <DEDUP_REMOVED lines=33> */
.L_x_7672:
[----:B------:R-:W-:Y:S05]  /*47d0*/  BSYNC B0 ;  /* 0x0000000000007941 */ /* 0x000fea0003800000 */
.L_x_7671:
        /* <DEDUP_REMOVED lines=31> */
[----:B------:R-:W-:Y:S01]  /*49d0*/  MOV R72, RZ ;  /* 0x000000ff00487202 */ /* 0x000fe20000000f00 */
[----:B------:R-:W-:Y:S01]  /*49e0*/  UIMAD UR27, UR18, UR7, UR5 ;  /* 0x00000007121b72a4 */ /* 0x000fe2000f8e0205 */
[----:B------:R-:W-:Y:S01]  /*49f0*/  CS2R R70, SRZ ;  /* 0x0000000000467805 */ /* 0x000fe2000001ff00 */
[----:B------:R-:W-:Y:S01]  /*4a00*/  ULOP3.LUT UR16, UR16, 0xfffffe, URZ, 0xc0, !UPT ;  /* 0x00fffffe10107892 */ /* 0x000fe2000f8ec03f */
[----:B------:R-:W2:Y:S01]  /*4a10*/  LDC.64 R120, c[0x0][0x360] ;  /* 0x0000d800ff787b82 */ /* 0x000ea20000000a00 */
[----:B------:R-:W-:-:S02]  /*4a20*/  MOV R69, RZ ;  /* 0x000000ff00457202 */ /* 0x000fc40000000f00 */
[----:B------:R-:W-:Y:S02]  /*4a30*/  CS2R R66, SRZ ;  /* 0x0000000000427805 */ /* 0x000fe4000001ff00 */
[----:B------:R-:W-:Y:S02]  /*4a40*/  CS2R R64, SRZ ;  /* 0x0000000000407805 */ /* 0x000fe4000001ff00 */
[----:B------:R-:W-:Y:S02]  /*4a50*/  MOV R62, RZ ;  /* 0x000000ff003e7202 */ /* 0x000fe40000000f00 */
[----:B------:R-:W-:Y:S02]  /*4a60*/  CS2R R60, SRZ ;  /* 0x00000000003c7805 */ /* 0x000fe4000001ff00 */
[----:B------:R-:W-:Y:S02]  /*4a70*/  CS2R R58, SRZ ;  /* 0x00000000003a7805 */ /* 0x000fe4000001ff00 */
[----:B------:R-:W-:Y:S01]  /*4a80*/  CS2R R56, SRZ ;  /* 0x0000000000387805 */ /* 0x000fe2000001ff00 */
        /* <DEDUP_REMOVED lines=17> */
.L_x_7710:
[----:B------:R-:W-:Y:S01]  /*4ba0*/  USHF.R.S32.HI UR53, URZ, 0x1f, UR5 ;  /* 0x0000001f3f357899 */ /* 0x000fe20008011405 */
[--C-:B------:R-:W-:Y:S02]  /*4bb0*/  SHF.R.S32.HI R117, RZ, 0x1f, R116.reuse ;  /* 0x0000001fff757819 */ /* 0x100fe40000011474 */
[----:B01----:R-:W-:Y:S01]  /*4bc0*/  MOV R5, UR38 ;  /* 0x0000002600057c02 */ /* 0x003fe20008000f00 */
        /* <DEDUP_REMOVED lines=22> */
[----:B------:R-:W4:Y:S01]  /*4d30*/  @!P1 LDG.E.U16 R8, desc[UR28][R2.64+0xc0] ;  /* 0x0000c01c02089981 */ /* 0x000f22000c1e1500 */
        /* <DEDUP_REMOVED lines=47> */
[----:B------:R-:W-:Y:S01]  /*5030*/  MOV R5, UR40 ;  /* 0x0000002800057c02 */ /* 0x000fe20008000f00 */
        /* <DEDUP_REMOVED lines=22> */
[----:B------:R-:W-:Y:S02]  /*51a0*/  PRMT R4, RZ, 0x7610, R4 ;  /* 0x00007610ff047816 */ /* 0x000fe40000000004 */
[----:B------:R-:W-:Y:S02]  /*51b0*/  PRMT R6, RZ, 0x7610, R6 ;  /* 0x00007610ff067816 */ /* 0x000fe40000000006 */
        /* <DEDUP_REMOVED lines=10> */
[----:B--2---:R-:W-:Y:S04]  /*5260*/  STS.U16 [R156], R9 ;  /* 0x000000099c007388 */ /* 0x004fe80000000400 */
[----:B------:R0:W-:Y:S04]  /*5270*/  STS.U16 [R155+0x40], R0 ;  /* 0x000040009b007388 */ /* 0x0001e80000000400 */
[----:B---3--:R-:W-:Y:S04]  /*5280*/  STS.U16 [R154+0x80], R11 ;  /* 0x0000800b9a007388 */ /* 0x008fe80000000400 */
        /* <DEDUP_REMOVED lines=9> */
[----:B------:R4:W-:Y:S04]  /*5320*/  STS.U16 [R145+0x2c0], R16 ;  /* 0x0002c01091007388 */ /* 0x0009e80000000400 */
        /* <DEDUP_REMOVED lines=13> */
[----:B------:R-:W4:Y:S01]  /*5400*/  @!P0 LDG.E.U16 R4, desc[UR28][R2.64+0xc0] ;  /* 0x0000c01c02048981 */ /* 0x000f22000c1e1500 */
[----:B------:R-:W-:-:S03]  /*5410*/  ISETP.GE.AND P0, PT, R172, R157, PT ;  /* 0x0000009dac00720c */ /* 0x000fc60003f06270 */
[----:B------:R-:W4:Y:S01]  /*5420*/  @!P1 LDG.E.U16 R9, desc[UR28][R2.64+0x100] ;  /* 0x0001001c02099981 */ /* 0x000f22000c1e1500 */
[----:B------:R-:W-:-:S03]  /*5430*/  ISETP.GE.AND P1, PT, R170, R157, PT ;  /* 0x0000009daa00720c */ /* 0x000fc60003f26270 */
[----:B------:R-:W4:Y:S01]  /*5440*/  @!P2 LDG.E.U16 R6, desc[UR28][R2.64+0x140] ;  /* 0x0001401c0206a981 */ /* 0x000f22000c1e1500 */
[-C--:B------:R-:W-:Y:S02]  /*5450*/  ISETP.GE.AND P2, PT, R168, R157.reuse, PT ;  /* 0x0000009da800720c */ /* 0x080fe40003f46270 */
[----:B--2---:R-:W-:Y:S01]  /*5460*/  PRMT R8, RZ, 0x7610, R8 ;  /* 0x00007610ff087816 */ /* 0x004fe20000000008 */
[----:B------:R-:W2:Y:S01]  /*5470*/  S2UR UR17, SR_CgaCtaId ;  /* 0x00000000001179c3 */ /* 0x000ea20000008800 */
[----:B---3--:R-:W-:Y:S01]  /*5480*/  PRMT R10, RZ, 0x7610, R10 ;  /* 0x00007610ff0a7816 */ /* 0x008fe2000000000a */
[----:B------:R-:W3:Y:S01]  /*5490*/  @!P0 LDG.E.U16 R27, desc[UR28][R2.64+0x200] ;  /* 0x0002001c021b8981 */ /* 0x000ee2000c1e1500 */
[----:B------:R-:W-:-:S03]  /*54a0*/  ISETP.GE.AND P3, PT, R166, R157, PT ;  /* 0x0000009da600720c */ /* 0x000fc60003f66270 */
[----:B------:R-:W3:Y:S01]  /*54b0*/  @!P4 LDG.E.U16 R8, desc[UR28][R2.64+0x1c0] ;  /* 0x0001c01c0208c981 */ /* 0x000ee2000c1e1500 */
        /* <DEDUP_REMOVED lines=11> */
[----:B------:R-:W-:-:S02]  /*5570*/  LOP3.LUT P0, RZ, R188, 0x1f, RZ, 0xc0, !PT ;  /* 0x0000001fbcff7812 */ /* 0x000fc4000780c0ff */
[----:B------:R-:W-:Y:S01]  /*5580*/  MOV R11, UR24 ;  /* 0x00000018000b7c02 */ /* 0x000fe20008000f00 */
[----:B------:R-:W-:Y:S01]  /*5590*/  UMOV UR16, 0x400 ;  /* 0x0000040000107882 */ /* 0x000fe20000000000 */
[----:B0-----:R-:W-:Y:S01]  /*55a0*/  IADD3 R14, R169, 0x20, RZ ;  /* 0x00000020a90e7810 */ /* 0x001fe20007ffe0ff */
[----:B--2---:R-:W-:Y:S01]  /*55b0*/  ULEA UR16, UR17, UR16, 0x18 ;  /* 0x0000001011107291 */ /* 0x004fe2000f8ec03f */
[----:B------:R-:W-:Y:S01]  /*55c0*/  ISETP.LT.OR P2, PT, R11, 0x2, P0 ;  /* 0x000000020b00780c */ /* 0x000fe20000741670 */
[----:B------:R-:W-:Y:S01]  /*55d0*/  LDS.U16 R199, [R140+0x1c] ;  /* 0x00001c008cc77984 */ /* 0x000fe20000000400 */
[C---:B------:R-:W-:Y:S02]  /*55e0*/  IADD3 R12, R169.reuse, 0x40, RZ ;  /* 0x00000040a90c7810 */ /* 0x040fe40007ffe0ff */
[-C--:B------:R-:W-:Y:S01]  /*55f0*/  LEA.HI.SX32 R156, R169, R169.reuse, 0x1b ;  /* 0x000000a9a99c7211 */ /* 0x080fe200078fdaff */
[----:B------:R-:W0:Y:S01]  /*5600*/  LDS.U16 R24, [R140+0x2] ;  /* 0x000002008c187984 */ /* 0x000e220000000400 */
[----:B------:R-:W-:-:S02]  /*5610*/  LEA.HI.SX32 R14, R14, R169, 0x1b ;  /* 0x000000a90e0e7211 */ /* 0x000fc400078fdaff */
[-C--:B------:R-:W-:Y:S01]  /*5620*/  LEA.HI.SX32 R12, R12, R169.reuse, 0x1b ;  /* 0x000000a90c0c7211 */ /* 0x080fe200078fdaff */
[----:B------:R-:W2:Y:S01]  /*5630*/  LDS.U16 R23, [R140] ;  /* 0x000000008c177984 */ /* 0x000ea20000000400 */
[----:B------:R-:W-:Y:S02]  /*5640*/  LEA R156, R156, UR16, 0x1 ;  /* 0x000000109c9c7c11 */ /* 0x000fe4000f8e08ff */
[----:B------:R-:W-:Y:S01]  /*5650*/  LEA R155, R14, UR16, 0x1 ;  /* 0x000000100e9b7c11 */ /* 0x000fe2000f8e08ff */
[----:B------:R-:W-:Y:S01]  /*5660*/  LDS.U16 R21, [R140+0x6] ;  /* 0x000006008c157984 */ /* 0x000fe20000000400 */
[----:B------:R-:W-:Y:S01]  /*5670*/  LEA R154, R12, UR16, 0x1 ;  /* 0x000000100c9a7c11 */ /* 0x000fe2000f8e08ff */
[----:B-1----:R-:W1:Y:S01]  /*5680*/  @!P2 LDC R3, c[0x0][0x21c] ;  /* 0x00008700ff03ab82 */ /* 0x002e620000000800 */
[----:B------:R-:W-:Y:S01]  /*5690*/  IADD3 R2, R169, 0xe0, RZ ;  /* 0x000000e0a9027810 */ /* 0x000fe20007ffe0ff */
[----:B------:R-:W1:Y:S04]  /*56a0*/  LDS.U16 R22, [R140+0x4] ;  /* 0x000004008c167984 */ /* 0x000e680000000400 */
[----:B------:R-:W-:Y:S01]  /*56b0*/  LDS.U16 R19, [R140+0xa] ;  /* 0x00000a008c137984 */ /* 0x000fe20000000400 */
[----:B------:R-:W-:-:S03]  /*56c0*/  LEA.HI.SX32 R2, R2, R169, 0x1b ;  /* 0x000000a902027211 */ /* 0x000fc600078fdaff */
[----:B------:R-:W3:Y:S04]  /*56d0*/  LDS.U16 R20, [R140+0x8] ;  /* 0x000008008c147984 */ /* 0x000ee80000000400 */
[----:B------:R-:W-:Y:S04]  /*56e0*/  LDS.U16 R17, [R140+0xe] ;  /* 0x00000e008c117984 */ /* 0x000fe80000000400 */
[----:B------:R-:W3:Y:S04]  /*56f0*/  LDS.U16 R18, [R140+0xc] ;  /* 0x00000c008c127984 */ /* 0x000ee80000000400 */
[----:B------:R-:W-:Y:S04]  /*5700*/  LDS.U16 R15, [R140+0x12] ;  /* 0x000012008c0f7984 */ /* 0x000fe80000000400 */
[----:B------:R-:W3:Y:S04]  /*5710*/  LDS.U16 R16, [R140+0x10] ;  /* 0x000010008c107984 */ /* 0x000ee80000000400 */
[----:B------:R-:W-:Y:S04]  /*5720*/  LDS.U16 R13, [R140+0x16] ;  /* 0x000016008c0d7984 */ /* 0x000fe80000000400 */
[----:B------:R-:W3:Y:S04]  /*5730*/  LDS.U16 R14, [R140+0x14] ;  /* 0x000014008c0e7984 */ /* 0x000ee80000000400 */
[----:B------:R-:W-:Y:S04]  /*5740*/  LDS.U16 R11, [R140+0x1a] ;  /* 0x00001a008c0b7984 */ /* 0x000fe80000000400 */
[----:B------:R-:W3:Y:S04]  /*5750*/  LDS.U16 R12, [R140+0x18] ;  /* 0x000018008c0c7984 */ /* 0x000ee80000000400 */
[----:B------:R-:W3:Y:S01]  /*5760*/  LDS.U16 R208, [R140+0x1e] ;  /* 0x00001e008cd07984 */ /* 0x000ee20000000400 */
[----:B------:R-:W-:-:S02]  /*5770*/  IADD3 R128, R169, 0x60, RZ ;  /* 0x00000060a9807810 */ /* 0x000fc40007ffe0ff */
[----:B------:R-:W-:Y:S02]  /*5780*/  LEA R149, R2, UR16, 0x1 ;  /* 0x0000001002957c11 */ /* 0x000fe4000f8e08ff */
[----:B------:R-:W-:Y:S02]  /*5790*/  LEA.HI.SX32 R128, R128, R169, 0x1b ;  /* 0x000000a980807211 */ /* 0x000fe400078fdaff */
[C---:B------:R-:W-:Y:S02]  /*57a0*/  IADD3 R2, R169.reuse, 0x160, RZ ;  /* 0x00000160a9027810 */ /* 0x040fe40007ffe0ff */
[C---:B------:R-:W-:Y:S02]  /*57b0*/  IADD3 R126, R169.reuse, 0x80, RZ ;  /* 0x00000080a97e7810 */ /* 0x040fe40007ffe0ff */
[C---:B------:R-:W-:Y:S02]  /*57c0*/  IADD3 R34, R169.reuse, 0xa0, RZ ;  /* 0x000000a0a9227810 */ /* 0x040fe40007ffe0ff */
[----:B------:R-:W-:-:S02]  /*57d0*/  IADD3 R32, R169, 0xc0, RZ ;  /* 0x000000c0a9207810 */ /* 0x000fc40007ffe0ff */
[----:B------:R-:W-:Y:S02]  /*57e0*/  LEA R153, R128, UR16, 0x1 ;  /* 0x0000001080997c11 */ /* 0x000fe4000f8e08ff */
[-C--:B------:R-:W-:Y:S01]  /*57f0*/  LEA.HI.SX32 R2, R2, R169.reuse, 0x1b ;  /* 0x000000a902027211 */ /* 0x080fe200078fdaff */
[----:B------:R-:W-:Y:S01]  /*5800*/  FMUL.FTZ R128, R37, 1.4426950216293334961 ;  /* 0x3fb8aa3b25807820 */ /* 0x000fe20000410000 */
[-C--:B------:R-:W-:Y:S02]  /*5810*/  LEA.HI.SX32 R126, R126, R169.reuse, 0x1b ;  /* 0x000000a97e7e7211 */ /* 0x080fe400078fdaff */
[-C--:B------:R-:W-:Y:S02]  /*5820*/  LEA.HI.SX32 R34, R34, R169.reuse, 0x1b ;  /* 0x000000a922227211 */ /* 0x080fe400078fdaff */
[----:B------:R-:W-:Y:S02]  /*5830*/  LEA.HI.SX32 R32, R32, R169, 0x1b ;  /* 0x000000a920207211 */ /* 0x000fe400078fdaff */
[----:B----4-:R-:W-:Y:S01]  /*5840*/  LEA R145, R2, UR16, 0x1 ;  /* 0x0000001002917c11 */ /* 0x010fe2000f8e08ff */
[----:B------:R-:W-:Y:S01]  /*5850*/  FMUL.FTZ R192, R128, R94 ;  /* 0x0000005e80c07220 */ /* 0x000fe20000410000 */
[----:B------:R-:W-:-:S02]  /*5860*/  LEA R152, R126, UR16, 0x1 ;  /* 0x000000107e987c11 */ /* 0x000fc4000f8e08ff */
[C---:B------:R-:W-:Y:S02]  /*5870*/  IADD3 R2, R169.reuse, 0x1c0, RZ ;  /* 0x000001c0a9027810 */ /* 0x040fe40007ffe0ff */
[----:B------:R-:W-:Y:S02]  /*5880*/  LEA R151, R34, UR16, 0x1 ;  /* 0x0000001022977c11 */ /* 0x000fe4000f8e08ff */
[C---:B------:R-:W-:Y:S02]  /*5890*/  IADD3 R126, R169.reuse, 0x100, RZ ;  /* 0x00000100a97e7810 */ /* 0x040fe40007ffe0ff */
[----:B------:R-:W-:Y:S02]  /*58a0*/  LEA R150, R32, UR16, 0x1 ;  /* 0x0000001020967c11 */ /* 0x000fe4000f8e08ff */
[----:B------:R-:W-:Y:S02]  /*58b0*/  IADD3 R34, R169, 0x120, RZ ;  /* 0x00000120a9227810 */ /* 0x000fe40007ffe0ff */
[----:B------:R-:W-:-:S02]  /*58c0*/  ISETP.NE.AND P1, PT, R188, RZ, PT ;  /* 0x000000ffbc00720c */ /* 0x000fc40003f25270 */
[----:B------:R-:W-:Y:S02]  /*58d0*/  IADD3 R32, R169, 0x140, RZ ;  /* 0x00000140a9207810 */ /* 0x000fe40007ffe0ff */
[-C--:B------:R-:W-:Y:S02]  /*58e0*/  LEA.HI.SX32 R2, R2, R169.reuse, 0x1b ;  /* 0x000000a902027211 */ /* 0x080fe400078fdaff */
[-C--:B------:R-:W-:Y:S01]  /*58f0*/  LEA.HI.SX32 R126, R126, R169.reuse, 0x1b ;  /* 0x000000a97e7e7211 */ /* 0x080fe200078fdaff */
[----:B------:R-:W-:Y:S01]  /*5900*/  MUFU.EX2 R192, R192 ;  /* 0x000000c000c07308 */ /* 0x000fe20000000800 */
[-C--:B------:R-:W-:Y:S02]  /*5910*/  LEA.HI.SX32 R34, R34, R169.reuse, 0x1b ;  /* 0x000000a922227211 */ /* 0x080fe400078fdaff */
[----:B------:R-:W-:Y:S02]  /*5920*/  LEA.HI.SX32 R32, R32, R169, 0x1b ;  /* 0x000000a920207211 */ /* 0x000fe400078fdaff */
[----:B------:R-:W-:-:S02]  /*5930*/  LEA R142, R2, UR16, 0x1 ;  /* 0x00000010028e7c11 */ /* 0x000fc4000f8e08ff */
[----:B------:R-:W-:Y:S02]  /*5940*/  LEA R148, R126, UR16, 0x1 ;  /* 0x000000107e947c11 */ /* 0x000fe4000f8e08ff */
[----:B------:R-:W-:Y:S02]  /*5950*/  LEA R147, R34, UR16, 0x1 ;  /* 0x0000001022937c11 */ /* 0x000fe4000f8e08ff */
[----:B------:R-:W-:Y:S01]  /*5960*/  LEA R146, R32, UR16, 0x1 ;  /* 0x0000001020927c11 */ /* 0x000fe2000f8e08ff */
[C---:B------:R-:W-:Y:S01]  /*5970*/  FMUL.FTZ R195, R128.reuse, R95 ;  /* 0x0000005f80c37220 */ /* 0x040fe20000410000 */
[C---:B------:R-:W-:Y:S01]  /*5980*/  FMUL.FTZ R240, R128.reuse, R92 ;  /* 0x0000005c80f07220 */ /* 0x040fe20000410000 */
[----:B------:R-:W-:-:S04]  /*5990*/  FMUL.FTZ R241, R128, R93 ;  /* 0x0000005d80f17220 */ /* 0x000fc80000410000 */
[----:B------:R-:W4:Y:S01]  /*59a0*/  MUFU.EX2 R195, R195 ;  /* 0x000000c300c37308 */ /* 0x000f220000000800 */
[----:B------:R-:W-:Y:S02]  /*59b0*/  HADD2.F32 R129, -RZ, R139.H0_H0 ;  /* 0x2000008bff817230 */ /* 0x000fe40000004100 */
[----:B------:R-:W-:Y:S01]  /*59c0*/  FMUL.FTZ R246, R128, R90 ;  /* 0x0000005a80f67220 */ /* 0x000fe20000410000 */
[----:B------:R-:W-:Y:S01]  /*59d0*/  HADD2.F32 R132, -RZ, R138.H0_H0 ;  /* 0x2000008aff847230 */ /* 0x000fe20000004100 */
[----:B------:R-:W-:-:S03]  /*59e0*/  MOV R131, RZ ;  /* 0x000000ff00837202 */ /* 0x000fc60000000f00 */
[----:B------:R-:W3:Y:S01]  /*59f0*/  MUFU.EX2 R240, R240 ;  /* 0x000000f000f07308 */ /* 0x000ee20000000800 */
[----:B------:R-:W-:Y:S02]  /*5a00*/  HADD2.F32 R135, -RZ, R137.H0_H0 ;  /* 0x20000089ff877230 */ /* 0x000fe40000004100 */
[----:B------:R-:W-:Y:S01]  /*5a10*/  FMUL.FTZ R130, R129, R94 ;  /* 0x0000005e81827220 */ /* 0x000fe20000410000 */
[----:B0-----:R-:W-:Y:S02]  /*5a20*/  HADD2.F32 R24, -RZ, R24.H0_H0 ;  /* 0x20000018ff187230 */ /* 0x001fe40000004100 */
[----:B------:R-:W-:Y:S01]  /*5a30*/  FMUL.FTZ R179, R128, R91 ;  /* 0x0000005b80b37220 */ /* 0x000fe20000410000 */
[----:B--2---:R-:W-:Y:S02]  /*5a40*/  HADD2.F32 R23, -RZ, R23.H0_H0 ;  /* 0x20000017ff177230 */ /* 0x004fe40000004100 */
[----:B------:R-:W-:Y:S01]  /*5a50*/  FMUL.FTZ R129, R132, R95 ;  /* 0x0000005f84817220 */ /* 0x000fe20000410000 */
[----:B------:R-:W0:Y:S01]  /*5a60*/  MUFU.EX2 R241, R241 ;  /* 0x000000f100f17308 */ /* 0x000e220000000800 */
[----:B------:R-:W-:-:S02]  /*5a70*/  HADD2.F32 R210, -RZ, R136.H0_H0 ;  /* 0x20000088ffd27230 */ /* 0x000fc40000004100 */
[----:B------:R-:W-:Y:S01]  /*5a80*/  FMUL.FTZ R135, R135, R92 ;  /* 0x0000005c87877220 */ /* 0x000fe20000410000 */
[----:B-1----:R-:W-:Y:S02]  /*5a90*/  HADD2.F32 R22, -RZ, R22.H0_H0 ;  /* 0x20000016ff167230 */ /* 0x002fe40000004100 */
[----:B------:R-:W-:Y:S01]  /*5aa0*/  FMUL.FTZ R218, R24, R129 ;  /* 0x0000008118da7220 */ /* 0x000fe20000410000 */
[----:B------:R-:W-:Y:S01]  /*5ab0*/  FMUL.FTZ R215, R23, R130 ;  /* 0x0000008217d77220 */ /* 0x000fe20000410000 */
[----:B------:R-:W1:Y:S01]  /*5ac0*/  MUFU.EX2 R246, R246 ;  /* 0x000000f600f67308 */ /* 0x000e620000000800 */
[----:B------:R-:W-:Y:S02]  /*5ad0*/  HADD2.F32 R35, -RZ, R115.H0_H0 ;  /* 0x20000073ff237230 */ /* 0x000fe40000004100 */
[----:B----4-:R-:W-:Y:S01]  /*5ae0*/  FMUL.FTZ R181, R192, R195 ;  /* 0x000000c3c0b57220 */ /* 0x010fe20000410000 */
[----:B------:R-:W-:Y:S02]  /*5af0*/  HADD2.F32 R21, -RZ, R21.H0_H0 ;  /* 0x20000015ff157230 */ /* 0x000fe40000004100 */
[----:B------:R-:W-:Y:S01]  /*5b00*/  FMUL.FTZ R210, R210, R93 ;  /* 0x0000005dd2d27220 */ /* 0x000fe20000410000 */
[----:B------:R-:W-:Y:S01]  /*5b10*/  FMUL.FTZ R129, R22, R135 ;  /* 0x0000008716817220 */ /* 0x000fe20000410000 */
[----:B------:R-:W-:Y:S01]  /*5b20*/  FFMA.FTZ R130, R195, R215, R218 ;  /* 0x000000d7c3827223 */ /* 0x000fe200000100da */
[----:B------:R-:W2:Y:S01]  /*5b30*/  MUFU.EX2 R179, R179 ;  /* 0x000000b300b37308 */ /* 0x000ea20000000800 */
[----:B------:R-:W-:Y:S01]  /*5b40*/  HADD2.F32 R34, -RZ, R114.H0_H0 ;  /* 0x20000072ff227230 */ /* 0x000fe20000004100 */
[----:B------:R-:W-:Y:S04]  /*5b50*/  STS.U16 [R156+0x420], R5 ;  /* 0x000420059c007388 */ /* 0x000fe80000000400 */
[----:B------:R4:W-:Y:S02]  /*5b60*/  STS.U16 [R155+0x460], R0 ;  /* 0x000460009b007388 */ /* 0x0009e40000000400 */
[----:B----4-:R-:W-:-:S04]  /*5b70*/  IADD3 R0, R169, 0x180, RZ ;  /* 0x00000180a9007810 */ /* 0x010fc80007ffe0ff */
[----:B------:R-:W-:-:S04]  /*5b80*/  LEA.HI.SX32 R0, R0, R169, 0x1b ;  /* 0x000000a900007211 */ /* 0x000fc800078fdaff */
[----:B------:R-:W-:Y:S02]  /*5b90*/  LEA R144, R0, UR16, 0x1 ;  /* 0x0000001000907c11 */ /* 0x000fe4000f8e08ff */
[----:B------:R-:W-:Y:S01]  /*5ba0*/  IADD3 R0, R169, 0x1e0, RZ ;  /* 0x000001e0a9007810 */ /* 0x000fe20007ffe0ff */
[----:B------:R-:W-:Y:S01]  /*5bb0*/  STS.U16 [R154+0x4a0], R7 ;  /* 0x0004a0079a007388 */ /* 0x000fe20000000400 */
[----:B------:R-:W-:Y:S02]  /*5bc0*/  MOV R5, UR24 ;  /* 0x0000001800057c02 */ /* 0x000fe40008000f00 */
[----:B------:R-:W-:Y:S01]  /*5bd0*/  LEA.HI.SX32 R0, R0, R169, 0x1b ;  /* 0x000000a900007211 */ /* 0x000fe200078fdaff */
[----:B------:R4:W-:Y:S03]  /*5be0*/  STS.U16 [R153+0x4e0], R4 ;  /* 0x0004e00499007388 */ /* 0x0009e60000000400 */
[----:B------:R-:W-:-:S02]  /*5bf0*/  LEA R141, R0, UR16, 0x1 ;  /* 0x00000010008d7c11 */ /* 0x000fc4000f8e08ff */
[----:B------:R-:W-:Y:S02]  /*5c00*/  @!P2 IADD3 R0, R5, -0x2, RZ ;  /* 0xfffffffe0500a810 */ /* 0x000fe40007ffe0ff */
[----:B----4-:R-:W-:-:S04]  /*5c10*/  IADD3 R4, R169, 0x1a0, RZ ;  /* 0x000001a0a9047810 */ /* 0x010fc80007ffe0ff */
[----:B------:R-:W-:Y:S01]  /*5c20*/  LEA.HI.SX32 R4, R4, R169, 0x1b ;  /* 0x000000a904047211 */ /* 0x000fe200078fdaff */
[----:B------:R-:W-:Y:S01]  /*5c30*/  @!P2 IMAD R2, R0, R3, UR5 ;  /* 0x000000050002ae24 */ /* 0x000fe2000f8e0203 */
[----:B------:R-:W-:Y:S01]  /*5c40*/  STS.U16 [R152+0x520], R9 ;  /* 0x0005200998007388 */ /* 0x000fe20000000400 */
[----:B------:R-:W-:Y:S02]  /*5c50*/  SHF.L.U32 R3, R169, 0x4, RZ ;  /* 0x00000004a9037819 */ /* 0x000fe400000006ff */
[----:B------:R-:W-:Y:S01]  /*5c60*/  LEA R143, R4, UR16, 0x1 ;  /* 0x00000010048f7c11 */ /* 0x000fe2000f8e08ff */
[----:B------:R4:W-:Y:S01]  /*5c70*/  STS.U16 [R151+0x560], R6 ;  /* 0x0005600697007388 */ /* 0x0009e20000000400 */
[----:B------:R-:W-:Y:S01]  /*5c80*/  MOV R4, UR26 ;  /* 0x0000001a00047c02 */ /* 0x000fe20008000f00 */
[----:B------:R-:W-:Y:S02]  /*5c90*/  HFMA2.MMA R7, -RZ, RZ, 0, 4.76837158203125e-07 ;  /* 0x00000008ff077435 */ /* 0x000fe400000001ff */
[----:B------:R-:W-:Y:S01]  /*5ca0*/  STS.U16 [R150+0x5a0], R25 ;  /* 0x0005a01996007388 */ /* 0x000fe20000000400 */
[----:B------:R-:W-:-:S02]  /*5cb0*/  LEA R0, R4, UR5, 0x8 ;  /* 0x0000000504007c11 */ /* 0x000fc4000f8e40ff */
[----:B------:R-:W-:Y:S01]  /*5cc0*/  LEA.HI.SX32 R140, R3, R3, 0x1b ;  /* 0x00000003038c7211 */ /* 0x000fe200078fdaff */
        /* <DEDUP_REMOVED lines=28> */
[----:B------:R-:W3:Y:S04]  /*5e90*/  LDS.U16 R217, [R140+0x43e] ;  /* 0x00043e008cd97984 */ /* 0x000ee80000000400 */
[----:B------:R-:W3:Y:S04]  /*5ea0*/  LDS.U16 R214, [R140+0x43c] ;  /* 0x00043c008cd67984 */ /* 0x000ee80000000400 */
[----:B------:R0:W-:Y:S01]  /*5eb0*/  STS [R5+0x1af8], R192 ;  /* 0x001af8c005007388 */ /* 0x0001e20000000800 */
[----:B------:R-:W-:Y:S01]  /*5ec0*/  BAR.SYNC.DEFER_BLOCKING 0x0 ;  /* 0x0000000000007b1d */ /* 0x000fe20000010000 */
[C---:B------:R-:W-:Y:S01]  /*5ed0*/  FMUL.FTZ R4, R128.reuse, R84 ;  /* 0x0000005480047220 */ /* 0x040fe20000410000 */
[C---:B----4-:R-:W-:Y:S01]  /*5ee0*/  FMUL.FTZ R6, R128.reuse, R80 ;  /* 0x0000005080067220 */ /* 0x050fe20000410000 */
[C---:B------:R-:W-:Y:S01]  /*5ef0*/  FMUL.FTZ R134, R128.reuse, R79 ;  /* 0x0000004f80867220 */ /* 0x040fe20000410000 */
[C---:B------:R-:W-:Y:S01]  /*5f00*/  FMUL.FTZ R133, R128.reuse, R76 ;  /* 0x0000004c80857220 */ /* 0x040fe20000410000 */
[C---:B------:R-:W-:Y:S01]  /*5f10*/  FMUL.FTZ R132, R128.reuse, R73 ;  /* 0x0000004980847220 */ /* 0x040fe20000410000 */
[C---:B0-----:R-:W-:Y:S01]  /*5f20*/  FMUL.FTZ R5, R128.reuse, R83 ;  /* 0x0000005380057220 */ /* 0x041fe20000410000 */
[C---:B------:R-:W-:Y:S01]  /*5f30*/  FMUL.FTZ R205, R128.reuse, R68 ;  /* 0x0000004480cd7220 */ /* 0x040fe20000410000 */
[----:B------:R-:W-:Y:S01]  /*5f40*/  FMUL.FTZ R249, R128, R63 ;  /* 0x0000003f80f97220 */ /* 0x000fe20000410000 */
[----:B------:R-:W-:Y:S01]  /*5f50*/  FMUL.FTZ R216, R240, R181 ;  /* 0x000000b5f0d87220 */ /* 0x000fe20000410000 */
[----:B------:R-:W-:-:S02]  /*5f60*/  HADD2.F32 R20, -RZ, R20.H0_H0 ;  /* 0x20000014ff147230 */ /* 0x000fc40000004100 */
[----:B------:R-:W-:Y:S01]  /*5f70*/  FMUL.FTZ R185, R35, R90 ;  /* 0x0000005a23b97220 */ /* 0x000fe20000410000 */
[----:B------:R-:W-:Y:S01]  /*5f80*/  FFMA.FTZ R130, R240, R130, R129 ;  /* 0x00000082f0827223 */ /* 0x000fe20000010081 */
[----:B------:R0:W5:Y:S01]  /*5f90*/  @!P2 LDG.E R131, desc[UR28][R2.64+0x4] ;  /* 0x0000041c0283a981 */ /* 0x000162000c1e1900 */
[----:B------:R-:W-:Y:S01]  /*5fa0*/  ISETP.NE.AND P2, PT, R188, 0x1f, PT ;  /* 0x0000001fbc00780c */ /* 0x000fe20003f45270 */
[C---:B0-----:R-:W-:Y:S01]  /*5fb0*/  FMUL.FTZ R2, R128.reuse, R88 ;  /* 0x0000005880027220 */ /* 0x041fe20000410000 */
[----:B------:R-:W-:Y:S01]  /*5fc0*/  FMUL.FTZ R3, R128, R87 ;  /* 0x0000005780037220 */ /* 0x000fe20000410000 */
[----:B------:R-:W-:-:S04]  /*5fd0*/  FMUL.FTZ R128, R21, R210 ;  /* 0x000000d215807220 */ /* 0x000fc80000410000 */
[----:B------:R-:W0:Y:S01]  /*5fe0*/  MUFU.EX2 R2, R2 ;  /* 0x0000000200027308 */ /* 0x000e220000000800 */
[----:B------:R-:W-:Y:S02]  /*5ff0*/  HADD2.F32 R33, -RZ, R113.H0_H0 ;  /* 0x20000071ff217230 */ /* 0x000fe40000004100 */
[C---:B------:R-:W-:Y:S01]  /*6000*/  FMUL.FTZ R135, R241.reuse, R216 ;  /* 0x000000d8f1877220 */ /* 0x040fe20000410000 */
[----:B------:R-:W-:Y:S02]  /*6010*/  HADD2.F32 R19, -RZ, R19.H0_H0 ;  /* 0x20000013ff137230 */ /* 0x000fe40000004100 */
[----:B------:R-:W-:Y:S01]  /*6020*/  FMUL.FTZ R202, R34, R91 ;  /* 0x0000005b22ca7220 */ /* 0x000fe20000410000 */
[----:B------:R-:W-:Y:S01]  /*6030*/  FMUL.FTZ R185, R20, R185 ;  /* 0x000000b914b97220 */ /* 0x000fe20000410000 */
[----:B------:R-:W-:Y:S01]  /*6040*/  FFMA.FTZ R130, R241, R130, R128 ;  /* 0x00000082f1827223 */ /* 0x000fe20000010080 */
[----:B------:R-:W4:Y:S01]  /*6050*/  MUFU.EX2 R3, R3 ;  /* 0x0000000300037308 */ /* 0x000f220000000800 */
[----:B------:R-:W-:-:S02]  /*6060*/  HADD2.F32 R32, -RZ, R112.H0_H0 ;  /* 0x20000070ff207230 */ /* 0x000fc40000004100 */
[C---:B-1----:R-:W-:Y:S01]  /*6070*/  FMUL.FTZ R210, R246.reuse, R135 ;  /* 0x00000087f6d27220 */ /* 0x042fe20000410000 */
[----:B------:R-:W-:Y:S02]  /*6080*/  HADD2.F32 R18, -RZ, R18.H0_H0 ;  /* 0x20000012ff127230 */ /* 0x000fe40000004100 */
[----:B------:R-:W-:Y:S01]  /*6090*/  FMUL.FTZ R193, R33, R88 ;  /* 0x0000005821c17220 */ /* 0x000fe20000410000 */
[----:B------:R-:W-:Y:S01]  /*60a0*/  FMUL.FTZ R252, R19, R202 ;  /* 0x000000ca13fc7220 */ /* 0x000fe20000410000 */
[----:B------:R-:W-:Y:S01]  /*60b0*/  FFMA.FTZ R130, R246, R130, R185 ;  /* 0x00000082f6827223 */ /* 0x000fe200000100b9 */
[----:B------:R-:W1:Y:S01]  /*60c0*/  MUFU.EX2 R4, R4 ;  /* 0x0000000400047308 */ /* 0x000e620000000800 */
[----:B------:R-:W-:Y:S01]  /*60d0*/  @P2 LEA R224, R188, UR16, 0x2 ;  /* 0x00000010bce02c11 */ /* 0x000fe2000f8e10ff */
[----:B------:R-:W-:Y:S02]  /*60e0*/  HADD2.F32 R31, -RZ, R111.H0_H0 ;  /* 0x2000006fff1f7230 */ /* 0x000fe40000004100 */
[----:B--2---:R-:W-:Y:S01]  /*60f0*/  FMUL.FTZ R135, R179, R210 ;  /* 0x000000d2b3877220 */ /* 0x004fe20000410000 */
[----:B------:R-:W-:-:S02]  /*6100*/  HADD2.F32 R17, -RZ, R17.H0_H0 ;  /* 0x20000011ff117230 */ /* 0x000fc40000004100 */
[----:B------:R-:W-:Y:S01]  /*6110*/  FMUL.FTZ R200, R32, R87 ;  /* 0x0000005720c87220 */ /* 0x000fe20000410000 */
[----:B------:R-:W-:Y:S01]  /*6120*/  FMUL.FTZ R183, R18, R193 ;  /* 0x000000c112b77220 */ /* 0x000fe20000410000 */
[----:B------:R-:W2:Y:S01]  /*6130*/  MUFU.EX2 R5, R5 ;  /* 0x0000000500057308 */ /* 0x000ea20000000800 */
[----:B------:R-:W-:Y:S01]  /*6140*/  FFMA.FTZ R130, R179, R130, R252 ;  /* 0x00000082b3827223 */ /* 0x000fe200000100fc */
[----:B------:R-:W-:Y:S02]  /*6150*/  HADD2.F32 R30, -RZ, R110.H0_H0 ;  /* 0x2000006eff1e7230 */ /* 0x000fe40000004100 */
[C---:B0-----:R-:W-:Y:S01]  /*6160*/  FMUL.FTZ R210, R2.reuse, R135 ;  /* 0x0000008702d27220 */ /* 0x041fe20000410000 */
[----:B------:R-:W-:Y:S02]  /*6170*/  HADD2.F32 R16, -RZ, R16.H0_H0 ;  /* 0x20000010ff107230 */ /* 0x000fe40000004100 */
[----:B------:R-:W-:Y:S01]  /*6180*/  FMUL.FTZ R191, R31, R84 ;  /* 0x000000541fbf7220 */ /* 0x000fe20000410000 */
[----:B------:R-:W-:Y:S01]  /*6190*/  FMUL.FTZ R250, R17, R200 ;  /* 0x000000c811fa7220 */ /* 0x000fe20000410000 */
[----:B------:R-:W0:Y:S01]  /*61a0*/  MUFU.EX2 R6, R6 ;  /* 0x0000000600067308 */ /* 0x000e220000000800 */
[----:B------:R-:W-:Y:S01]  /*61b0*/  FFMA.FTZ R130, R2, R130, R183 ;  /* 0x0000008202827223 */ /* 0x000fe200000100b7 */
[----:B------:R-:W3:Y:S01]  /*61c0*/  @P2 LDS R224, [R224+0x22fc] ;  /* 0x0022fc00e0e02984 */ /* 0x000ee20000000800 */
[----:B------:R-:W-:-:S02]  /*61d0*/  HADD2.F32 R29, -RZ, R109.H0_H0 ;  /* 0x2000006dff1d7230 */ /* 0x000fc40000004100 */
[C---:B----4-:R-:W-:Y:S01]  /*61e0*/  FMUL.FTZ R135, R3.reuse, R210 ;  /* 0x000000d203877220 */ /* 0x050fe20000410000 */
[----:B------:R-:W-:Y:S02]  /*61f0*/  HADD2.F32 R15, -RZ, R15.H0_H0 ;  /* 0x2000000fff0f7230 */ /* 0x000fe40000004100 */
[----:B------:R-:W-:Y:S01]  /*6200*/  FMUL.FTZ R198, R30, R83 ;  /* 0x000000531ec67220 */ /* 0x000fe20000410000 */
[----:B------:R-:W4:Y:S01]  /*6210*/  MUFU.EX2 R134, R134 ;  /* 0x0000008600867308 */ /* 0x000f220000000800 */
[----:B------:R-:W-:Y:S01]  /*6220*/  FMUL.FTZ R181, R16, R191 ;  /* 0x000000bf10b57220 */ /* 0x000fe20000410000 */
[----:B------:R-:W-:Y:S01]  /*6230*/  FFMA.FTZ R130, R3, R130, R250 ;  /* 0x0000008203827223 */ /* 0x000fe200000100fa */
[----:B------:R-:W-:Y:S02]  /*6240*/  HADD2.F32 R28, -RZ, R108.H0_H0 ;  /* 0x2000006cff1c7230 */ /* 0x000fe40000004100 */
[----:B-1----:R-:W-:Y:S01]  /*6250*/  FMUL.FTZ R210, R4, R135 ;  /* 0x0000008704d27220 */ /* 0x002fe20000410000 */
[----:B------:R-:W-:-:S02]  /*6260*/  HADD2.F32 R14, -RZ, R14.H0_H0 ;  /* 0x2000000eff0e7230 */ /* 0x000fc40000004100 */
[----:B------:R-:W-:Y:S01]  /*6270*/  FMUL.FTZ R189, R29, R80 ;  /* 0x000000501dbd7220 */ /* 0x000fe20000410000 */
[----:B------:R-:W1:Y:S01]  /*6280*/  MUFU.EX2 R133, R133 ;  /* 0x0000008500857308 */ /* 0x000e620000000800 */
[----:B------:R-:W-:Y:S01]  /*6290*/  FMUL.FTZ R248, R15, R198 ;  /* 0x000000c60ff87220 */ /* 0x000fe20000410000 */
[----:B------:R-:W-:Y:S01]  /*62a0*/  FFMA.FTZ R130, R4, R130, R181 ;  /* 0x0000008204827223 */ /* 0x000fe200000100b5 */
[----:B------:R-:W-:Y:S02]  /*62b0*/  HADD2.F32 R27, -RZ, R107.H0_H0 ;  /* 0x2000006bff1b7230 */ /* 0x000fe40000004100 */
[C---:B--2---:R-:W-:Y:S01]  /*62c0*/  FMUL.FTZ R207, R5.reuse, R210 ;  /* 0x000000d205cf7220 */ /* 0x044fe20000410000 */
[----:B------:R-:W-:Y:S02]  /*62d0*/  HADD2.F32 R13, -RZ, R13.H0_H0 ;  /* 0x2000000dff0d7230 */ /* 0x000fe40000004100 */
[----:B------:R-:W-:Y:S01]  /*62e0*/  FMUL.FTZ R196, R28, R79 ;  /* 0x0000004f1cc47220 */ /* 0x000fe20000410000 */
[----:B------:R-:W2:Y:S01]  /*62f0*/  MUFU.EX2 R132, R132 ;  /* 0x0000008400847308 */ /* 0x000ea20000000800 */
[----:B------:R-:W-:Y:S01]  /*6300*/  FMUL.FTZ R135, R14, R189 ;  /* 0x000000bd0e877220 */ /* 0x000fe20000410000 */
[----:B------:R-:W-:Y:S01]  /*6310*/  FFMA.FTZ R130, R5, R130, R248 ;  /* 0x0000008205827223 */ /* 0x000fe200000100f8 */
[----:B------:R-:W-:-:S02]  /*6320*/  HADD2.F32 R26, -RZ, R106.H0_H0 ;  /* 0x2000006aff1a7230 */ /* 0x000fc40000004100 */
[C---:B0-----:R-:W-:Y:S01]  /*6330*/  FMUL.FTZ R207, R6.reuse, R207 ;  /* 0x000000cf06cf7220 */ /* 0x041fe20000410000 */
[----:B------:R-:W-:Y:S02]  /*6340*/  HADD2.F32 R12, -RZ, R12.H0_H0 ;  /* 0x2000000cff0c7230 */ /* 0x000fe40000004100 */
[----:B------:R-:W-:Y:S01]  /*6350*/  FMUL.FTZ R187, R27, R76 ;  /* 0x0000004c1bbb7220 */ /* 0x000fe20000410000 */
[----:B------:R-:W-:Y:S01]  /*6360*/  FMUL.FTZ R209, R13, R196 ;  /* 0x000000c40dd17220 */ /* 0x000fe20000410000 */
[----:B------:R-:W0:Y:S01]  /*6370*/  MUFU.EX2 R205, R205 ;  /* 0x000000cd00cd7308 */ /* 0x000e220000000800 */
[----:B------:R-:W-:Y:S01]  /*6380*/  FFMA.FTZ R130, R6, R130, R135 ;  /* 0x0000008206827223 */ /* 0x000fe20000010087 */
[----:B------:R-:W-:Y:S02]  /*6390*/  HADD2.F32 R239, -RZ, R105.H0_H0 ;  /* 0x20000069ffef7230 */ /* 0x000fe40000004100 */
[----:B----4-:R-:W-:Y:S01]  /*63a0*/  FMUL.FTZ R210, R134, R207 ;  /* 0x000000cf86d27220 */ /* 0x010fe20000410000 */
[----:B------:R-:W-:-:S02]  /*63b0*/  HADD2.F32 R11, -RZ, R11.H0_H0 ;  /* 0x2000000bff0b7230 */ /* 0x000fc40000004100 */
[----:B------:R-:W-:Y:S01]  /*63c0*/  FMUL.FTZ R194, R26, R73 ;  /* 0x000000491ac27220 */ /* 0x000fe20000410000 */
[----:B------:R-:W-:Y:S01]  /*63d0*/  FMUL.FTZ R216, R12, R187 ;  /* 0x000000bb0cd87220 */ /* 0x000fe20000410000 */
[----:B------:R-:W-:Y:S01]  /*63e0*/  FFMA.FTZ R130, R134, R130, R209 ;  /* 0x0000008286827223 */ /* 0x000fe200000100d1 */
[----:B------:R-:W4:Y:S01]  /*63f0*/  MUFU.EX2 R249, R249 ;  /* 0x000000f900f97308 */ /* 0x000f220000000800 */
[----:B------:R-:W-:Y:S02]  /*6400*/  HADD2.F32 R25, -RZ, R104.H0_H0 ;  /* 0x20000068ff197230 */ /* 0x000fe40000004100 */
[----:B-1----:R-:W-:Y:S01]  /*6410*/  FMUL.FTZ R219, R133, R210 ;  /* 0x000000d285db7220 */ /* 0x002fe20000410000 */
[----:B------:R-:W-:Y:S02]  /*6420*/  HADD2.F32 R199, -RZ, R199.H0_H0 ;  /* 0x200000c7ffc77230 */ /* 0x000fe40000004100 */
[----:B------:R-:W-:Y:S01]  /*6430*/  FMUL.FTZ R206, R239, R68 ;  /* 0x00000044efce7220 */ /* 0x000fe20000410000 */
[----:B------:R-:W-:Y:S01]  /*6440*/  FMUL.FTZ R207, R11, R194 ;  /* 0x000000c20bcf7220 */ /* 0x000fe20000410000 */
[----:B------:R-:W-:Y:S01]  /*6450*/  FFMA.FTZ R210, R133, R130, R216 ;  /* 0x0000008285d27223 */ /* 0x000fe200000100d8 */
[----:B--2---:R-:W-:Y:S01]  /*6460*/  FMUL.FTZ R220, R132, R219 ;  /* 0x000000db84dc7220 */ /* 0x004fe20000410000 */
[----:B------:R-:W-:-:S02]  /*6470*/  HADD2.F32 R208, -RZ, R208.H0_H0 ;  /* 0x200000d0ffd07230 */ /* 0x000fc40000004100 */
[----:B------:R-:W-:Y:S01]  /*6480*/  FMUL.FTZ R204, R25, R63 ;  /* 0x0000003f19cc7220 */ /* 0x000fe20000410000 */
[----:B---3--:R-:W-:Y:S02]  /*6490*/  HADD2.F32 R217, -RZ, R217.H0_H0 ;  /* 0x200000d9ffd97230 */ /* 0x008fe40000004100 */
[----:B------:R-:W-:Y:S01]  /*64a0*/  FMUL.FTZ R130, R199, R206 ;  /* 0x000000cec7827220 */ /* 0x000fe20000410000 */
[----:B------:R-:W-:Y:S02]  /*64b0*/  HADD2.F32 R214, -RZ, R214.H0_H0 ;  /* 0x200000d6ffd67230 */ /* 0x000fe40000004100 */
[----:B------:R-:W-:Y:S01]  /*64c0*/  FFMA.FTZ R219, R132, R210, R207 ;  /* 0x000000d284db7223 */ /* 0x000fe200000100cf */
[----:B------:R-:W-:Y:S02]  /*64d0*/  HADD2.F32 R213, -RZ, R213.H0_H0 ;  /* 0x200000d5ffd57230 */ /* 0x000fe40000004100 */
[C---:B0-----:R-:W-:Y:S01]  /*64e0*/  FMUL.FTZ R220, R205.reuse, R220 ;  /* 0x000000dccddc7220 */ /* 0x041fe20000410000 */
[----:B------:R-:W-:Y:S01]  /*64f0*/  FMUL.FTZ R210, R208, R204 ;  /* 0x000000ccd0d27220 */ /* 0x000fe20000410000 */
[----:B------:R-:W-:Y:S01]  /*6500*/  FFMA.FTZ R226, R205, R219, R130 ;  /* 0x000000dbcde27223 */ /* 0x000fe20000010082 */
[----:B------:R-:W-:Y:S01]  /*6510*/  FMUL.FTZ R217, R74, R217 ;  /* 0x000000d94ad97220 */ /* 0x000fe20000410000 */
[----:B------:R-:W-:Y:S01]  /*6520*/  FMUL.FTZ R222, R77, R214 ;  /* 0x000000d64dde7220 */ /* 0x000fe20000410000 */
[----:B------:R-:W-:Y:S01]  /*6530*/  BSSY B0, `(.L_x_7674) ;  /* 0x0000015000007945 */ /* 0x000fe20003800000 */
[----:B------:R-:W-:Y:S01]  /*6540*/  HADD2.F32 R223, -RZ, R212.H0_H0 ;  /* 0x200000d4ffdf7230 */ /* 0x000fe20000004100 */
[----:B------:R-:W-:Y:S01]  /*6550*/  ISETP.GE.AND P3, PT, R169, 0x1, PT ;  /* 0x00000001a900780c */ /* 0x000fe20003f66270 */
[----:B------:R-:W-:-:S02]  /*6560*/  HADD2.F32 R212, -RZ, R10.H0_H0 ;  /* 0x2000000affd47230 */ /* 0x000fc40000004100 */
[C---:B----4-:R-:W-:Y:S01]  /*6570*/  FMUL.FTZ R219, R249.reuse, R220 ;  /* 0x000000dcf9db7220 */ /* 0x050fe20000410000 */
[C---:B------:R-:W-:Y:S01]  /*6580*/  FFMA.FTZ R226, R249.reuse, R226, R210 ;  /* 0x000000e2f9e27223 */ /* 0x040fe200000100d2 */
[----:B------:R-:W-:Y:S02]  /*6590*/  HADD2.F32 R221, -RZ, R221.H0_H0 ;  /* 0x200000ddffdd7230 */ /* 0x000fe40000004100 */
[----:B------:R-:W-:Y:S01]  /*65a0*/  FMUL.FTZ R10, R78, R213 ;  /* 0x000000d54e0a7220 */ /* 0x000fe20000410000 */
        /* <DEDUP_REMOVED lines=13> */
.L_x_7675:
[----:B------:R-:W-:Y:S05]  /*6680*/  BSYNC B0 ;  /* 0x0000000000007941 */ /* 0x000fea0003800000 */
.L_x_7674:
        /* <DEDUP_REMOVED lines=29> */
[----:B------:R-:W-:Y:S01]  /*6860*/  FMUL.FTZ R203, R98, R223 ;  /* 0x000000df62cb7220 */ /* 0x000fe20000410000 */
[----:B------:R-:W-:Y:S01]  /*6870*/  FMUL.FTZ R212, R99, R212 ;  /* 0x000000d463d47220 */ /* 0x000fe20000410000 */
[C---:B------:R-:W-:Y:S01]  /*6880*/  FFMA.FTZ R227, R3.reuse, R227, R214 ;  /* 0x000000e303e37223 */ /* 0x040fe200000100d6 */
[----:B------:R-:W-:Y:S01]  /*6890*/  FMUL.FTZ R197, R3, R228 ;  /* 0x000000e403c57220 */ /* 0x000fe20000410000 */
[----:B------:R-:W0:Y:S01]  /*68a0*/  SHFL.UP PT, R223, R226, 0x1, RZ ;  /* 0x04200000e2df7989 */ /* 0x000e2200000e00ff */
[----:B------:R-:W-:-:S02]  /*68b0*/  HADD2.F32 R228, -RZ, R127.H0_H0 ;  /* 0x2000007fffe47230 */ /* 0x000fc40000004100 */
[C---:B------:R-:W-:Y:S01]  /*68c0*/  FFMA.FTZ R227, R2.reuse, R227, R203 ;  /* 0x000000e302e37223 */ /* 0x040fe200000100cb */
[----:B------:R-:W-:Y:S01]  /*68d0*/  FMUL.FTZ R232, R2, R197 ;  /* 0x000000c502e87220 */ /* 0x000fe20000410000 */
[----:B------:R-:W1:Y:S01]  /*68e0*/  SHFL.UP PT, R230, R219, 0x1, RZ ;  /* 0x04200000dbe67989 */ /* 0x000e6200000e00ff */
        /* <DEDUP_REMOVED lines=11> */
[----:B------:R-:W-:Y:S01]  /*69a0*/  SHF.L.U32 R251, R188, 0x4, RZ ;  /* 0x00000004bcfb7819 */ /* 0x000fe200000006ff */
[----:B------:R-:W-:Y:S01]  /*69b0*/  FMUL.FTZ R234, R103, R126 ;  /* 0x0000007e67ea7220 */ /* 0x000fe20000410000 */
[C---:B------:R-:W-:Y:S01]  /*69c0*/  FFMA.FTZ R227, R240.reuse, R227, R197 ;  /* 0x000000e3f0e37223 */ /* 0x040fe200000100c5 */
[----:B------:R-:W-:Y:S01]  /*69d0*/  FMUL.FTZ R126, R240, R127 ;  /* 0x0000007ff07e7220 */ /* 0x000fe20000410000 */
[----:B------:R-:W-:Y:S01]  /*69e0*/  HADD2.F32 R237, -RZ, R139.H0_H0 ;  /* 0x2000008bffed7230 */ /* 0x000fe20000004100 */
[----:B------:R-:W-:Y:S01]  /*69f0*/  LEA.HI.SX32 R251, R251, R251, 0x1b ;  /* 0x000000fbfbfb7211 */ /* 0x000fe200078fdaff */
[C---:B------:R-:W-:Y:S01]  /*6a00*/  FFMA.FTZ R228, R195.reuse, R227, R234 ;  /* 0x000000e3c3e47223 */ /* 0x040fe200000100ea */
[----:B------:R-:W-:Y:S01]  /*6a10*/  FMUL.FTZ R221, R195, R126 ;  /* 0x0000007ec3dd7220 */ /* 0x000fe20000410000 */
[C---:B0-----:R-:W-:Y:S01]  /*6a20*/  @P3 FFMA.FTZ R226, R219.reuse, R223, R226 ;  /* 0x000000dfdbe23223 */ /* 0x041fe200000100e2 */
[----:B------:R-:W-:Y:S01]  /*6a30*/  LOP3.LUT R223, R188, 0x1f, RZ, 0xc0, !PT ;  /* 0x0000001fbcdf7812 */ /* 0x000fe200078ec0ff */
[----:B------:R-:W-:Y:S01]  /*6a40*/  HADD2.F32 R238, -RZ, R138.H0_H0 ;  /* 0x2000008affee7230 */ /* 0x000fe20000004100 */
[----:B------:R-:W0:Y:S01]  /*6a50*/  SHFL.DOWN PT, R225, R228, 0x1, 0x1f ;  /* 0x08201f00e4e17f89 */ /* 0x000e2200000e0000 */
[----:B-1----:R-:W-:Y:S01]  /*6a60*/  @P3 FMUL.FTZ R219, R219, R230 ;  /* 0x000000e6dbdb3220 */ /* 0x002fe20000410000 */
[----:B------:R-:W-:Y:S01]  /*6a70*/  ISETP.NE.AND P4, PT, R223, 0x1f, PT ;  /* 0x0000001fdf00780c */ /* 0x000fe20003f85270 */
[----:B------:R-:W-:Y:S01]  /*6a80*/  HADD2.F32 R235, -RZ, R137.H0_H0 ;  /* 0x20000089ffeb7230 */ /* 0x000fe20000004100 */
[----:B------:R-:W1:Y:S01]  /*6a90*/  SHFL.DOWN PT, R230, R221, 0x1, 0x1f ;  /* 0x08201f00dde67f89 */ /* 0x000e6200000e0000 */
[----:B------:R-:W-:Y:S01]  /*6aa0*/  ISETP.GE.AND P3, PT, R169, 0x2, PT ;  /* 0x00000002a900780c */ /* 0x000fe20003f66270 */
[----:B------:R-:W-:Y:S01]  /*6ab0*/  FMUL.FTZ R233, R238, R95 ;  /* 0x0000005feee97220 */ /* 0x000fe20000410000 */
[----:B------:R-:W-:Y:S01]  /*6ac0*/  MOV R227, UR50 ;  /* 0x0000003200e37c02 */ /* 0x000fe20008000f00 */
[----:B------:R-:W2:Y:S01]  /*6ad0*/  SHFL.UP PT, R127, R226, 0x2, RZ ;  /* 0x04400000e27f7989 */ /* 0x000ea200000e00ff */
[----:B------:R-:W-:Y:S01]  /*6ae0*/  LEA R251, R251, UR16, 0x2 ;  /* 0x00000010fbfb7c11 */ /* 0x000fe2000f8e10ff */
[----:B------:R-:W-:Y:S01]  /*6af0*/  HADD2.F32 R236, -RZ, R136.H0_H0 ;  /* 0x20000088ffec7230 */ /* 0x000fe20000004100 */
[----:B------:R-:W-:Y:S01]  /*6b00*/  ISETP.LE.OR P0, PT, R227, UR24, P0 ;  /* 0x00000018e3007c0c */ /* 0x000fe20008703670 */
[----:B------:R-:W3:Y:S01]  /*6b10*/  SHFL.UP PT, R126, R219, 0x2, RZ ;  /* 0x04400000db7e7989 */ /* 0x000ee200000e00ff */
[----:B------:R-:W-:Y:S01]  /*6b20*/  LEA.HI.SX32 R247, R188, R188, 0x1b ;  /* 0x000000bcbcf77211 */ /* 0x000fe200078fdaff */
[----:B------:R-:W-:Y:S01]  /*6b30*/  BSSY B0, `(.L_x_7676) ;  /* 0x0000143000007945 */ /* 0x000fe20003800000 */
[----:B------:R-:W-:-:S02]  /*6b40*/  FMUL.FTZ R231, R236, R93 ;  /* 0x0000005dece77220 */ /* 0x000fc40000410000 */
[----:B------:R-:W-:Y:S01]  /*6b50*/  LEA R247, R247, UR16, 0x2 ;  /* 0x00000010f7f77c11 */ /* 0x000fe2000f8e10ff */
[----:B0-----:R-:W-:-:S06]  /*6b60*/  @P4 FFMA.FTZ R228, R221, R225, R228 ;  /* 0x000000e1dde44223 */ /* 0x001fcc00000100e4 */
[----:B------:R-:W-:Y:S01]  /*6b70*/  VOTEU.ALL UP0, P0 ;  /* 0x00000000003f7886 */ /* 0x000fe20000000000 */
[----:B-1----:R-:W-:Y:S01]  /*6b80*/  @P4 FMUL.FTZ R221, R221, R230 ;  /* 0x000000e6dddd4220 */ /* 0x002fe20000410000 */
[----:B------:R-:W0:Y:S01]  /*6b90*/  SHFL.DOWN PT, R225, R228, 0x2, 0x1f ;  /* 0x08401f00e4e17f89 */ /* 0x000e2200000e0000 */
[----:B------:R-:W-:Y:S02]  /*6ba0*/  ISETP.GE.U32.AND P4, PT, R223, 0x1e, PT ;  /* 0x0000001edf00780c */ /* 0x000fe40003f86070 */
[----:B------:R-:W-:Y:S01]  /*6bb0*/  @!UP0 ULEA UR17, UR5, UR16, 0x3 ;  /* 0x0000001005118291 */ /* 0x000fe2000f8e183f */
[C---:B--2---:R-:W-:Y:S01]  /*6bc0*/  @P3 FFMA.FTZ R226, R219.reuse, R127, R226 ;  /* 0x0000007fdbe23223 */ /* 0x044fe200000100e2 */
[----:B------:R-:W1:Y:S01]  /*6bd0*/  SHFL.DOWN PT, R230, R221, 0x2, 0x1f ;  /* 0x08401f00dde67f89 */ /* 0x000e6200000e0000 */
[----:B---3--:R-:W-:-:S03]  /*6be0*/  @P3 FMUL.FTZ R219, R219, R126 ;  /* 0x0000007edbdb3220 */ /* 0x008fc60000410000 */
[----:B------:R-:W2:Y:S01]  /*6bf0*/  SHFL.UP PT, R127, R226, 0x4, RZ ;  /* 0x04800000e27f7989 */ /* 0x000ea200000e00ff */
[----:B------:R-:W-:-:S03]  /*6c00*/  ISETP.GE.AND P3, PT, R169, 0x4, PT ;  /* 0x00000004a900780c */ /* 0x000fc60003f66270 */
[----:B------:R-:W3:Y:S01]  /*6c10*/  SHFL.UP PT, R126, R219, 0x4, RZ ;  /* 0x04800000db7e7989 */ /* 0x000ee200000e00ff */
[C---:B0-----:R-:W-:Y:S01]  /*6c20*/  @!P4 FFMA.FTZ R228, R221.reuse, R225, R228 ;  /* 0x000000e1dde4c223 */ /* 0x041fe200000100e4 */
[----:B-1----:R-:W-:-:S04]  /*6c30*/  @!P4 FMUL.FTZ R221, R221, R230 ;  /* 0x000000e6ddddc220 */ /* 0x002fc80000410000 */
[----:B------:R-:W0:Y:S01]  /*6c40*/  SHFL.DOWN PT, R225, R228, 0x4, 0x1f ;  /* 0x08801f00e4e17f89 */ /* 0x000e2200000e0000 */
[----:B------:R-:W-:-:S03]  /*6c50*/  ISETP.GE.U32.AND P4, PT, R223, 0x1c, PT ;  /* 0x0000001cdf00780c */ /* 0x000fc60003f86070 */
        /* <DEDUP_REMOVED lines=12> */
[----:B------:R-:W-:Y:S01]  /*6d20*/  HFMA2.MMA R127, -RZ, RZ, 0, 0 ;  /* 0x00000000ff7f7435 */ /* 0x000fe200000001ff */
[----:B---3--:R-:W-:Y:S02]  /*6d30*/  @P3 FMUL.FTZ R219, R219, R126 ;  /* 0x0000007edbdb3220 */ /* 0x008fe40000410000 */
[----:B------:R-:W2:Y:S01]  /*6d40*/  SHFL.UP PT, R225, R226, 0x10, RZ ;  /* 0x06000000e2e17989 */ /* 0x000ea200000e00ff */
[----:B------:R-:W-:Y:S02]  /*6d50*/  MOV R126, 0x3f800000 ;  /* 0x3f800000007e7802 */ /* 0x000fe40000000f00 */
[----:B------:R-:W-:Y:S01]  /*6d60*/  ISETP.GE.AND P3, PT, R169, 0x10, PT ;  /* 0x00000010a900780c */ /* 0x000fe20003f66270 */
[----:B------:R-:W3:Y:S04]  /*6d70*/  SHFL.UP PT, R230, R219, 0x10, RZ ;  /* 0x06000000dbe67989 */ /* 0x000ee800000e00ff */
[----:B------:R-:W-:Y:S01]  /*6d80*/  @!P0 LDS.64 R126, [UR17+0x2378] ;  /* 0x00237811ff7e8984 */ /* 0x000fe20008000a00 */
[----:B------:R-:W-:Y:S01]  /*6d90*/  ISETP.GE.U32.AND P0, PT, R223, 0x10, PT ;  /* 0x00000010df00780c */ /* 0x000fe20003f06070 */
[C---:B0-----:R-:W-:Y:S01]  /*6da0*/  @!P4 FFMA.FTZ R228, R221.reuse, R227, R228 ;  /* 0x000000e3dde4c223 */ /* 0x041fe200000100e4 */
[----:B-1----:R-:W-:-:S04]  /*6db0*/  @!P4 FMUL.FTZ R221, R221, R232 ;  /* 0x000000e8ddddc220 */ /* 0x002fc80000410000 */
[----:B------:R-:W0:Y:S01]  /*6dc0*/  SHFL.DOWN PT, R227, R228, 0x10, 0x1f ;  /* 0x0a001f00e4e37f89 */ /* 0x000e2200000e0000 */
[----:B--2---:R-:W-:-:S03]  /*6dd0*/  @P3 FFMA.FTZ R226, R219, R225, R226 ;  /* 0x000000e1dbe23223 */ /* 0x004fc600000100e2 */
[----:B-----5:R-:W-:Y:S01]  /*6de0*/  SHFL.IDX PT, R225, R131, RZ, 0x1f ;  /* 0x00001fff83e17589 */ /* 0x020fe200000e0000 */
[----:B---3--:R-:W-:-:S03]  /*6df0*/  @P3 FMUL.FTZ R219, R219, R230 ;  /* 0x000000e6dbdb3220 */ /* 0x008fc60000410000 */
[----:B------:R-:W1:Y:S04]  /*6e00*/  SHFL.DOWN PT, R230, R221, 0x10, 0x1f ;  /* 0x0a001f00dde67f89 */ /* 0x000e6800000e0000 */
[----:B------:R-:W-:Y:S04]  /*6e10*/  SHFL.UP PT, R226, R226, 0x1, RZ ;  /* 0x04200000e2e27989 */ /* 0x000fe800000e00ff */
[----:B------:R-:W2:Y:S01]  /*6e20*/  SHFL.UP PT, R219, R219, 0x1, RZ ;  /* 0x04200000dbdb7989 */ /* 0x000ea200000e00ff */
[----:B0-----:R-:W-:-:S05]  /*6e30*/  @!P0 FFMA.FTZ R228, R221, R227, R228 ;  /* 0x000000e3dde48223 */ /* 0x001fca00000100e4 */
[----:B------:R-:W-:Y:S01]  /*6e40*/  SHFL.DOWN PT, R232, R228, 0x1, 0x1f ;  /* 0x08201f00e4e87f89 */ /* 0x000fe200000e0000 */
[----:B-1----:R-:W-:-:S03]  /*6e50*/  @!P0 FMUL.FTZ R221, R221, R230 ;  /* 0x000000e6dddd8220 */ /* 0x002fc60000410000 */
[----:B------:R-:W-:Y:S01]  /*6e60*/  SHFL.IDX PT, R228, R228, RZ, 0x1f ;  /* 0x00001fffe4e47589 */ /* 0x000fe200000e0000 */
[----:B------:R-:W-:-:S03]  /*6e70*/  ISETP.NE.AND P0, PT, R188, RZ, PT ;  /* 0x000000ffbc00720c */ /* 0x000fc60003f05270 */
[----:B------:R-:W-:Y:S01]  /*6e80*/  SHFL.IDX PT, R230, R127, RZ, 0x1f ;  /* 0x00001fff7fe67589 */ /* 0x000fe200000e0000 */
[----:B--2---:R-:W-:-:S03]  /*6e90*/  @P1 FFMA.FTZ R225, R219, R225, R226 ;  /* 0x000000e1dbe11223 */ /* 0x004fc600000100e2 */
[----:B------:R-:W0:Y:S01]  /*6ea0*/  SHFL.DOWN PT, R223, R221, 0x1, 0x1f ;  /* 0x08201f00dddf7f89 */ /* 0x000e2200000e0000 */
[----:B------:R-:W-:-:S03]  /*6eb0*/  FFMA.FTZ R192, R192, R225, R215 ;  /* 0x000000e1c0c07223 */ /* 0x000fc600000100d7 */
[----:B------:R-:W1:Y:S02]  /*6ec0*/  SHFL.IDX PT, R221, R221, RZ, 0x1f ;  /* 0x00001fffdddd7589 */ /* 0x000e6400000e0000 */
[----:B------:R-:W-:Y:S01]  /*6ed0*/  VOTEU.ALL UP0, P0 ;  /* 0x00000000003f7886 */ /* 0x000fe20000000000 */
[----:B------:R-:W-:-:S04]  /*6ee0*/  FFMA.FTZ R131, R195, R192, R218 ;  /* 0x000000c0c3837223 */ /* 0x000fc800000100da */
[----:B------:R-:W-:Y:S01]  /*6ef0*/  FFMA.FTZ R129, R240, R131, R129 ;  /* 0x00000083f0817223 */ /* 0x000fe20000010081 */
[----:B------:R-:W-:Y:S01]  /*6f00*/  @!UP0 ULEA UR17, UR5, UR16, 0x3 ;  /* 0x0000001005118291 */ /* 0x000fe2000f8e183f */
[----:B------:R-:W-:Y:S01]  /*6f10*/  FFMA.FTZ R233, R24, -R233, R131 ;  /* 0x800000e918e97223 */ /* 0x000fe20000010083 */
[----:B------:R-:W-:Y:S01]  /*6f20*/  FMUL.FTZ R131, R102, R131 ;  /* 0x0000008366837220 */ /* 0x000fe20000410000 */
[----:B------:R-:W-:-:S04]  /*6f30*/  FFMA.FTZ R128, R241, R129, R128 ;  /* 0x00000081f1807223 */ /* 0x000fc80000010080 */
[-C--:B------:R-:W-:Y:S01]  /*6f40*/  FFMA.FTZ R185, R246, R128.reuse, R185 ;  /* 0x00000080f6b97223 */ /* 0x080fe200000100b9 */
[----:B------:R-:W-:Y:S01]  /*6f50*/  FFMA.FTZ R231, R21, -R231, R128 ;  /* 0x800000e715e77223 */ /* 0x000fe20000010080 */
[----:B------:R-:W-:Y:S02]  /*6f60*/  FMUL.FTZ R128, R100, R128 ;  /* 0x0000008064807220 */ /* 0x000fe40000410000 */
[----:B------:R-:W-:Y:S01]  /*6f70*/  FFMA.FTZ R252, R179, R185, R252 ;  /* 0x000000b9b3fc7223 */ /* 0x000fe200000100fc */
[----:B0-----:R-:W-:Y:S01]  /*6f80*/  @P2 FFMA.FTZ R230, R223, R230, R232 ;  /* 0x000000e6dfe62223 */ /* 0x001fe200000100e8 */
[----:B------:R-:W-:Y:S02]  /*6f90*/  FMUL.FTZ R232, R235, R92 ;  /* 0x0000005cebe87220 */ /* 0x000fe40000410000 */
[----:B------:R-:W-:Y:S01]  /*6fa0*/  FFMA.FTZ R183, R2, R252, R183 ;  /* 0x000000fc02b77223 */ /* 0x000fe200000100b7 */
[----:B------:R-:W-:Y:S01]  /*6fb0*/  FFMA.FTZ R218, R230, R224, R217 ;  /* 0x000000e0e6da7223 */ /* 0x000fe200000100d9 */
[C---:B-1----:R-:W-:Y:S01]  /*6fc0*/  FFMA.FTZ R127, R221.reuse, R127, R228 ;  /* 0x0000007fdd7f7223 */ /* 0x042fe200000100e4 */
[----:B------:R-:W-:Y:S01]  /*6fd0*/  FMUL.FTZ R126, R221, R126 ;  /* 0x0000007edd7e7220 */ /* 0x000fe20000410000 */
[----:B------:R-:W-:Y:S01]  /*6fe0*/  FFMA.FTZ R250, R3, R183, R250 ;  /* 0x000000b703fa7223 */ /* 0x000fe200000100fa */
[----:B------:R-:W-:Y:S01]  /*6ff0*/  FFMA.FTZ R222, R249, R218, R222 ;  /* 0x000000daf9de7223 */ /* 0x000fe200000100de */
[----:B------:R-:W-:Y:S01]  /*7000*/  FFMA.FTZ R232, R22, -R232, R129 ;  /* 0x800000e816e87223 */ /* 0x000fe20000010081 */
[----:B------:R-:W-:Y:S01]  /*7010*/  FMUL.FTZ R230, R35, R90 ;  /* 0x0000005a23e67220 */ /* 0x000fe20000410000 */
[----:B------:R-:W-:Y:S01]  /*7020*/  FFMA.FTZ R181, R4, R250, R181 ;  /* 0x000000fa04b57223 */ /* 0x000fe200000100b5 */
[-C--:B------:R-:W-:Y:S01]  /*7030*/  FFMA.FTZ R10, R205, R222.reuse, R10 ;  /* 0x000000decd0a7223 */ /* 0x080fe2000001000a */
[----:B------:R0:W-:Y:S01]  /*7040*/  @!P0 STS.64 [UR17+0x2378], R126 ;  /* 0x0023787eff008988 */ /* 0x0001e20008000a11 */
[----:B------:R-:W-:Y:S01]  /*7050*/  FMUL.FTZ R244, R199, R222 ;  /* 0x000000dec7f47220 */ /* 0x000fe20000410000 */
[----:B------:R-:W-:Y:S01]  /*7060*/  FFMA.FTZ R248, R5, R181, R248 ;  /* 0x000000b505f87223 */ /* 0x000fe200000100f8 */
[----:B------:R-:W-:Y:S01]  /*7070*/  FFMA.FTZ R9, R132, R10, R9 ;  /* 0x0000000a84097223 */ /* 0x000fe20000010009 */
[-C--:B------:R-:W-:Y:S01]  /*7080*/  FMUL.FTZ R245, R208, R218.reuse ;  /* 0x000000dad0f57220 */ /* 0x080fe20000410000 */
[----:B------:R-:W-:Y:S01]  /*7090*/  FMUL.FTZ R242, R37, R218 ;  /* 0x000000da25f27220 */ /* 0x000fe20000410000 */
[----:B------:R-:W-:Y:S01]  /*70a0*/  FFMA.FTZ R135, R6, R248, R135 ;  /* 0x000000f806877223 */ /* 0x000fe20000010087 */
[----:B------:R-:W-:Y:S01]  /*70b0*/  FFMA.FTZ R8, R133, R9, R8 ;  /* 0x0000000985087223 */ /* 0x000fe20000010008 */
[----:B------:R-:W-:Y:S01]  /*70c0*/  FMUL.FTZ R218, R218, R63 ;  /* 0x0000003fdada7220 */ /* 0x000fe20000410000 */
[----:B------:R-:W-:Y:S01]  /*70d0*/  FFMA.FTZ R230, R20, -R230, R185 ;  /* 0x800000e614e67223 */ /* 0x000fe200000100b9 */
[----:B------:R-:W-:Y:S01]  /*70e0*/  FFMA.FTZ R229, R19, -R202, R252 ;  /* 0x800000ca13e57223 */ /* 0x000fe200000100fc */
[C---:B------:R-:W-:Y:S01]  /*70f0*/  FFMA.FTZ R7, R134.reuse, R8, R7 ;  /* 0x0000000886077223 */ /* 0x040fe20000010007 */
[----:B------:R-:W-:Y:S01]  /*7100*/  FFMA.FTZ R134, R134, R135, R209 ;  /* 0x0000008786867223 */ /* 0x000fe200000100d1 */
[----:B------:R-:W-:Y:S01]  /*7110*/  FFMA.FTZ R228, R18, -R193, R183 ;  /* 0x800000c112e47223 */ /* 0x000fe200000100b7 */
[----:B------:R-:W-:Y:S01]  /*7120*/  FFMA.FTZ R227, R17, -R200, R250 ;  /* 0x800000c811e37223 */ /* 0x000fe200000100fa */
[----:B------:R-:W-:Y:S01]  /*7130*/  FFMA.FTZ R6, R6, R7, R213 ;  /* 0x0000000706067223 */ /* 0x000fe200000100d5 */
[----:B------:R-:W-:Y:S01]  /*7140*/  FFMA.FTZ R133, R133, R134, R216 ;  /* 0x0000008685857223 */ /* 0x000fe200000100d8 */
[----:B0-----:R-:W-:Y:S01]  /*7150*/  FMUL.FTZ R127, R10, R73 ;  /* 0x000000490a7f7220 */ /* 0x001fe20000410000 */
[----:B------:R-:W-:Y:S01]  /*7160*/  FFMA.FTZ R226, R16, -R191, R181 ;  /* 0x800000bf10e27223 */ /* 0x000fe200000100b5 */
[----:B------:R-:W-:Y:S01]  /*7170*/  FFMA.FTZ R5, R5, R6, R220 ;  /* 0x0000000605057223 */ /* 0x000fe200000100dc */
[----:B------:R-:W-:Y:S01]  /*7180*/  FFMA.FTZ R132, R132, R133, R207 ;  /* 0x0000008584847223 */ /* 0x000fe200000100cf */
[----:B------:R-:W-:Y:S01]  /*7190*/  FMUL.FTZ R220, R222, R68 ;  /* 0x00000044dedc7220 */ /* 0x000fe20000410000 */
[----:B------:R-:W-:Y:S01]  /*71a0*/  FFMA.FTZ R225, R15, -R198, R248 ;  /* 0x800000c60fe17223 */ /* 0x000fe200000100f8 */
[----:B------:R-:W-:Y:S01]  /*71b0*/  FFMA.FTZ R4, R4, R5, R211 ;  /* 0x0000000504047223 */ /* 0x000fe200000100d3 */
[----:B------:R-:W-:Y:S01]  /*71c0*/  FFMA.FTZ R130, R205, R132, R130 ;  /* 0x00000084cd827223 */ /* 0x000fe20000010082 */
[----:B------:R-:W-:Y:S01]  /*71d0*/  FMUL.FTZ R207, R8, R79 ;  /* 0x0000004f08cf7220 */ /* 0x000fe20000410000 */
[----:B------:R-:W-:Y:S01]  /*71e0*/  FFMA.FTZ R224, R14, -R189, R135 ;  /* 0x800000bd0ee07223 */ /* 0x000fe20000010087 */
[----:B------:R-:W-:Y:S01]  /*71f0*/  FFMA.FTZ R3, R3, R4, R214 ;  /* 0x0000000403037223 */ /* 0x000fe200000100d6 */
[----:B------:R-:W-:Y:S01]  /*7200*/  FFMA.FTZ R206, R199, -R206, R130 ;  /* 0x800000cec7ce7223 */ /* 0x000fe20000010082 */
[----:B------:R-:W-:Y:S01]  /*7210*/  FFMA.FTZ R249, R249, R130, R210 ;  /* 0x00000082f9f97223 */ /* 0x000fe200000100d2 */
[----:B------:R-:W-:Y:S01]  /*7220*/  FFMA.FTZ R223, R13, -R196, R134 ;  /* 0x800000c40ddf7223 */ /* 0x000fe20000010086 */
[----:B------:R-:W-:Y:S01]  /*7230*/  FFMA.FTZ R2, R2, R3, R203 ;  /* 0x0000000302027223 */ /* 0x000fe200000100cb */
[----:B------:R-:W-:Y:S01]  /*7240*/  FFMA.FTZ R221, R11, -R194, R132 ;  /* 0x800000c20bdd7223 */ /* 0x000fe20000010084 */
        /* <DEDUP_REMOVED lines=14> */
[----:B------:R-:W-:Y:S01]  /*7330*/  FFMA.FTZ R240, R240, R241, R197 ;  /* 0x000000f1f0f07223 */ /* 0x000fe200000100c5 */
[----:B------:R-:W-:Y:S01]  /*7340*/  FFMA.FTZ R239, R239, R244, R126 ;  /* 0x000000f4efef7223 */ /* 0x000fe2000001007e */
[----:B------:R-:W-:Y:S01]  /*7350*/  FFMA.FTZ R0, R23, -R0, R192 ;  /* 0x8000000017007223 */ /* 0x000fe200000100c0 */
        /* <DEDUP_REMOVED lines=8> */
[----:B------:R-:W-:Y:S01]  /*73e0*/  FFMA.FTZ R222, R12, -R187, R133 ;  /* 0x800000bb0cde7223 */ /* 0x000fe20000010085 */
[-C--:B0-----:R-:W-:Y:S01]  /*73f0*/  FFMA.FTZ R204, R0, R126.reuse, RZ ;  /* 0x0000007e00cc7223 */ /* 0x081fe200000100ff */
[----:B------:R-:W-:Y:S01]  /*7400*/  FMUL.FTZ R126, R237, R126 ;  /* 0x0000007eed7e7220 */ /* 0x000fe20000410000 */
[----:B------:R-:W-:Y:S01]  /*7410*/  STS [R251+0x848], R196 ;  /* 0x000848c4fb007388 */ /* 0x000fe20000000800 */
[C---:B------:R-:W-:Y:S01]  /*7420*/  IADD3 R187, R188.reuse, 0x40, RZ ;  /* 0x00000040bcbb7810 */ /* 0x040fe20007ffe0ff */
[----:B------:R-:W-:Y:S01]  /*7430*/  FFMA.FTZ R201, R233, R195, R204 ;  /* 0x000000c3e9c97223 */ /* 0x000fe200000100cc */
[----:B-1----:R-:W-:Y:S01]  /*7440*/  FMUL.FTZ R208, R3, R88 ;  /* 0x0000005803d07220 */ /* 0x002fe20000410000 */
[----:B------:R-:W-:Y:S01]  /*7450*/  STS [R251+0x844], R194 ;  /* 0x000844c2fb007388 */ /* 0x000fe20000000800 */
[----:B------:R-:W-:Y:S01]  /*7460*/  IADD3 R189, R188, 0x60, RZ ;  /* 0x00000060bcbd7810 */ /* 0x000fe20007ffe0ff */
[----:B------:R-:W-:Y:S01]  /*7470*/  FFMA.FTZ R204, R232, R197, R201 ;  /* 0x000000c5e8cc7223 */ /* 0x000fe200000100c9 */
[----:B------:R-:W-:Y:S01]  /*7480*/  FMUL.FTZ R201, R9, R76 ;  /* 0x0000004c09c97220 */ /* 0x000fe20000410000 */
[----:B--2---:R-:W-:Y:S01]  /*7490*/  FMUL.FTZ R212, R28, R207 ;  /* 0x000000cf1cd47220 */ /* 0x004fe20000410000 */
[----:B------:R-:W-:Y:S01]  /*74a0*/  STS [R251+0x840], R126 ;  /* 0x0008407efb007388 */ /* 0x000fe20000000800 */
[----:B------:R-:W-:Y:S01]  /*74b0*/  FFMA.FTZ R205, R231, R199, R204 ;  /* 0x000000c7e7cd7223 */ /* 0x000fe200000100cc */
[----:B------:R-:W-:Y:S01]  /*74c0*/  FMUL.FTZ R210, R27, R201 ;  /* 0x000000c91bd27220 */ /* 0x000fe20000410000 */
[----:B------:R-:W-:Y:S01]  /*74d0*/  IADD3 R195, R188, 0xc0, RZ ;  /* 0x000000c0bcc37810 */ /* 0x000fe20007ffe0ff */
[----:B------:R-:W-:Y:S01]  /*74e0*/  STS [R251+0x86c], R212 ;  /* 0x00086cd4fb007388 */ /* 0x000fe20000000800 */
[----:B------:R-:W-:Y:S01]  /*74f0*/  FFMA.FTZ R204, R230, R203, R205 ;  /* 0x000000cbe6cc7223 */ /* 0x000fe200000100cd */
[----:B------:R-:W-:Y:S01]  /*7500*/  FMUL.FTZ R205, R4, R87 ;  /* 0x0000005704cd7220 */ /* 0x000fe20000410000 */
[----:B------:R-:W-:Y:S01]  /*7510*/  IADD3 R197, R188, 0xe0, RZ ;  /* 0x000000e0bcc57810 */ /* 0x000fe20007ffe0ff */
[----:B------:R0:W-:Y:S01]  /*7520*/  STS [R251+0x870], R210 ;  /* 0x000870d2fb007388 */ /* 0x0001e20000000800 */
[----:B------:R-:W-:Y:S01]  /*7530*/  FFMA.FTZ R193, R229, R202, R204 ;  /* 0x000000cae5c17223 */ /* 0x000fe200000100cc */
[----:B------:R-:W-:Y:S01]  /*7540*/  FMUL.FTZ R204, R5, R84 ;  /* 0x0000005405cc7220 */ /* 0x000fe20000410000 */
[----:B------:R-:W-:Y:S01]  /*7550*/  FMUL.FTZ R202, R34, R202 ;  /* 0x000000ca22ca7220 */ /* 0x000fe20000410000 */
[----:B------:R-:W-:Y:S01]  /*7560*/  IADD3 R209, R188, 0x1a0, RZ ;  /* 0x000001a0bcd17810 */ /* 0x000fe20007ffe0ff */
[-C--:B------:R-:W-:Y:S01]  /*7570*/  FFMA.FTZ R200, R228, R208.reuse, R193 ;  /* 0x000000d0e4c87223 */ /* 0x080fe200000100c1 */
[----:B------:R-:W-:Y:S01]  /*7580*/  FMUL.FTZ R208, R33, R208 ;  /* 0x000000d021d07220 */ /* 0x000fe20000410000 */
[C---:B------:R-:W-:Y:S01]  /*7590*/  IADD3 R211, R188.reuse, 0x1c0, RZ ;  /* 0x000001c0bcd37810 */ /* 0x040fe20007ffe0ff */
[----:B------:R-:W-:Y:S01]  /*75a0*/  STS [R251+0x854], R202 ;  /* 0x000854cafb007388 */ /* 0x000fe20000000800 */
[----:B------:R-:W-:Y:S01]  /*75b0*/  FFMA.FTZ R191, R227, R205, R200 ;  /* 0x000000cde3bf7223 */ /* 0x000fe200000100c8 */
[----:B------:R-:W-:Y:S01]  /*75c0*/  FMUL.FTZ R200, R7, R80 ;  /* 0x0000005007c87220 */ /* 0x000fe20000410000 */
[----:B------:R-:W-:Y:S01]  /*75d0*/  IADD3 R213, R188, 0x1e0, RZ ;  /* 0x000001e0bcd57810 */ /* 0x000fe20007ffe0ff */
[----:B------:R-:W-:Y:S01]  /*75e0*/  STS [R251+0x858], R208 ;  /* 0x000858d0fb007388 */ /* 0x000fe20000000800 */
[----:B------:R-:W-:Y:S01]  /*75f0*/  FFMA.FTZ R198, R226, R204, R191 ;  /* 0x000000cce2c67223 */ /* 0x000fe200000100bf */
[----:B------:R-:W-:Y:S01]  /*7600*/  FMUL.FTZ R191, R6, R83 ;  /* 0x0000005306bf7220 */ /* 0x000fe20000410000 */
[----:B------:R-:W-:Y:S01]  /*7610*/  FMUL.FTZ R214, R29, R200 ;  /* 0x000000c81dd67220 */ /* 0x000fe20000410000 */
[----:B------:R-:W-:Y:S01]  /*7620*/  FMUL.FTZ R204, R31, R204 ;  /* 0x000000cc1fcc7220 */ /* 0x000fe20000410000 */
[----:B------:R-:W-:Y:S01]  /*7630*/  LEA.HI.SX32 R187, R187, R188, 0x1b ;  /* 0x000000bcbbbb7211 */ /* 0x000fe200078fdaff */
[----:B------:R-:W-:Y:S01]  /*7640*/  FFMA.FTZ R193, R225, R191, R198 ;  /* 0x000000bfe1c17223 */ /* 0x000fe200000100c6 */
[----:B------:R-:W-:Y:S01]  /*7650*/  FMUL.FTZ R198, R32, R205 ;  /* 0x000000cd20c67220 */ /* 0x000fe20000410000 */
[----:B0-----:R-:W-:Y:S01]  /*7660*/  FMUL.FTZ R210, R30, R191 ;  /* 0x000000bf1ed27220 */ /* 0x001fe20000410000 */
[----:B------:R-:W-:Y:S01]  /*7670*/  STS [R251+0x868], R214 ;  /* 0x000868d6fb007388 */ /* 0x000fe20000000800 */
[----:B------:R-:W-:Y:S01]  /*7680*/  FFMA.FTZ R212, R224, R200, R193 ;  /* 0x000000c8e0d47223 */ /* 0x000fe200000100c1 */
[----:B------:R-:W-:Y:S01]  /*7690*/  FMUL.FTZ R200, R35, R203 ;  /* 0x000000cb23c87220 */ /* 0x000fe20000410000 */
[C---:B------:R-:W-:Y:S01]  /*76a0*/  IADD3 R191, R188.reuse, 0x80, RZ ;  /* 0x00000080bcbf7810 */ /* 0x040fe20007ffe0ff */
[----:B------:R0:W-:Y:S01]  /*76b0*/  STS [R251+0x85c], R198 ;  /* 0x00085cc6fb007388 */ /* 0x0001e20000000800 */
[----:B------:R-:W-:Y:S01]  /*76c0*/  FFMA.FTZ R207, R223, R207, R212 ;  /* 0x000000cfdfcf7223 */ /* 0x000fe200000100d4 */
[C---:B------:R-:W-:Y:S01]  /*76d0*/  IADD3 R193, R188.reuse, 0xa0, RZ ;  /* 0x000000a0bcc17810 */ /* 0x040fe20007ffe0ff */
[C---:B------:R-:W-:Y:S01]  /*76e0*/  FMUL.FTZ R242, R243.reuse, R242 ;  /* 0x000000f2f3f27220 */ /* 0x040fe20000410000 */
[----:B------:R-:W-:Y:S01]  /*76f0*/  STS [R251+0x864], R210 ;  /* 0x000864d2fb007388 */ /* 0x000fe20000000800 */
[C---:B------:R-:W-:Y:S01]  /*7700*/  IADD3 R203, R188.reuse, 0x140, RZ ;  /* 0x00000140bccb7810 */ /* 0x040fe20007ffe0ff */
[----:B------:R-:W-:Y:S01]  /*7710*/  FMUL.FTZ R243, R243, R218 ;  /* 0x000000daf3f37220 */ /* 0x000fe20000410000 */
[----:B------:R-:W-:Y:S01]  /*7720*/  IADD3 R205, R188, 0x160, RZ ;  /* 0x00000160bccd7810 */ /* 0x000fe20007ffe0ff */
[----:B------:R1:W-:Y:S01]  /*7730*/  STS [R251+0x860], R204 ;  /* 0x000860ccfb007388 */ /* 0x0003e20000000800 */
[-C--:B------:R-:W-:Y:S01]  /*7740*/  LEA.HI.SX32 R189, R189, R188.reuse, 0x1b ;  /* 0x000000bcbdbd7211 */ /* 0x080fe200078fdaff */
[----:B0-----:R-:W-:Y:S01]  /*7750*/  FMUL.FTZ R198, R236, R199 ;  /* 0x000000c7ecc67220 */ /* 0x001fe20000410000 */
[----:B------:R-:W-:Y:S01]  /*7760*/  IADD3 R199, R188, 0x100, RZ ;  /* 0x00000100bcc77810 */ /* 0x000fe20007ffe0ff */
[----:B------:R-:W-:Y:S01]  /*7770*/  STS [R251+0x850], R200 ;  /* 0x000850c8fb007388 */ /* 0x000fe20000000800 */
[-C--:B------:R-:W-:Y:S01]  /*7780*/  LEA.HI.SX32 R191, R191, R188.reuse, 0x1b ;  /* 0x000000bcbfbf7211 */ /* 0x080fe200078fdaff */
[----:B------:R-:W-:Y:S01]  /*7790*/  FMUL.FTZ R129, R101, R129 ;  /* 0x0000008165817220 */ /* 0x000fe20000410000 */
[-C--:B------:R-:W-:Y:S01]  /*77a0*/  LEA.HI.SX32 R193, R193, R188.reuse, 0x1b ;  /* 0x000000bcc1c17211 */ /* 0x080fe200078fdaff */
[----:B------:R-:W-:Y:S01]  /*77b0*/  STS [R251+0x84c], R198 ;  /* 0x00084cc6fb007388 */ /* 0x000fe20000000800 */
[----:B------:R-:W-:Y:S01]  /*77c0*/  LEA.HI.SX32 R195, R195, R188, 0x1b ;  /* 0x000000bcc3c37211 */ /* 0x000fe200078fdaff */
[----:B-1----:R-:W-:Y:S01]  /*77d0*/  FFMA.FTZ R204, R222, R201, R207 ;  /* 0x000000c9decc7223 */ /* 0x002fe200000100cf */
[----:B------:R-:W-:Y:S01]  /*77e0*/  IADD3 R207, R188, 0x180, RZ ;  /* 0x00000180bccf7810 */ /* 0x000fe20007ffe0ff */
[----:B------:R-:W-:Y:S01]  /*77f0*/  FMUL.FTZ R252, R98, R252 ;  /* 0x000000fc62fc7220 */ /* 0x000fe20000410000 */
[----:B------:R-:W-:Y:S01]  /*7800*/  IADD3 R201, R188, 0x120, RZ ;  /* 0x00000120bcc97810 */ /* 0x000fe20007ffe0ff */
[----:B------:R-:W-:Y:S01]  /*7810*/  FFMA.FTZ R127, R221, R127, R204 ;  /* 0x0000007fdd7f7223 */ /* 0x000fe200000100cc */
[----:B------:R-:W-:Y:S01]  /*7820*/  LEA.HI.SX32 R207, R207, R188, 0x1b ;  /* 0x000000bccfcf7211 */ /* 0x000fe200078fdaff */
[----:B------:R-:W-:Y:S01]  /*7830*/  FMUL.FTZ R248, R86, R248 ;  /* 0x000000f856f87220 */ /* 0x000fe20000410000 */
[----:B------:R-:W-:Y:S01]  /*7840*/  LEA.HI.SX32 R197, R197, R188, 0x1b ;  /* 0x000000bcc5c57211 */ /* 0x000fe200078fdaff */
[----:B------:R-:W-:Y:S01]  /*7850*/  FFMA.FTZ R220, R206, R220, R127 ;  /* 0x000000dccedc7223 */ /* 0x000fe2000001007f */
[----:B------:R-:W-:Y:S01]  /*7860*/  IADD3 R127, R188, 0x20, RZ ;  /* 0x00000020bc7f7810 */ /* 0x000fe20007ffe0ff */
[----:B------:R-:W-:Y:S01]  /*7870*/  FMUL.FTZ R133, R81, R133 ;  /* 0x0000008551857220 */ /* 0x000fe20000410000 */
[----:B------:R-:W-:Y:S01]  /*7880*/  LEA.HI.SX32 R199, R199, R188, 0x1b ;  /* 0x000000bcc7c77211 */ /* 0x000fe200078fdaff */
[----:B------:R-:W-:Y:S01]  /*7890*/  FMUL.FTZ R132, R78, R132 ;  /* 0x000000844e847220 */ /* 0x000fe20000410000 */
[----:B------:R-:W-:Y:S01]  /*78a0*/  LEA.HI.SX32 R127, R127, R188, 0x1b ;  /* 0x000000bc7f7f7211 */ /* 0x000fe200078fdaff */
[----:B------:R-:W-:Y:S01]  /*78b0*/  FMUL.FTZ R130, R77, R130 ;  /* 0x000000824d827220 */ /* 0x000fe20000410000 */
[-C--:B------:R-:W-:Y:S01]  /*78c0*/  LEA.HI.SX32 R201, R201, R188.reuse, 0x1b ;  /* 0x000000bcc9c97211 */ /* 0x080fe200078fdaff */
[----:B------:R-:W-:Y:S01]  /*78d0*/  FMUL.FTZ R185, R99, R185 ;  /* 0x000000b963b97220 */ /* 0x000fe20000410000 */
[-C--:B------:R-:W-:Y:S01]  /*78e0*/  LEA.HI.SX32 R203, R203, R188.reuse, 0x1b ;  /* 0x000000bccbcb7211 */ /* 0x080fe200078fdaff */
        /* <DEDUP_REMOVED lines=8> */
[----:B------:R-:W-:Y:S02]  /*7970*/  LEA R208, R207, UR16, 0x2 ;  /* 0x00000010cfd07c11 */ /* 0x000fe4000f8e10ff */
[----:B------:R-:W-:Y:S02]  /*7980*/  LEA R219, R127, UR16, 0x2 ;  /* 0x000000107fdb7c11 */ /* 0x000fe4000f8e10ff */
[----:B------:R-:W-:Y:S01]  /*7990*/  LEA R218, R187, UR16, 0x2 ;  /* 0x00000010bbda7c11 */ /* 0x000fe2000f8e10ff */
[----:B------:R-:W-:Y:S01]  /*79a0*/  BAR.SYNC.DEFER_BLOCKING 0x0 ;  /* 0x0000000000007b1d */ /* 0x000fe20000010000 */
        /* <DEDUP_REMOVED lines=9> */
[----:B------:R-:W-:Y:S01]  /*7a40*/  LEA R207, R126, UR16, 0x2 ;  /* 0x000000107ecf7c11 */ /* 0x000fe2000f8e10ff */
[----:B------:R-:W-:Y:S01]  /*7a50*/  FMUL.FTZ R126, R103, R192 ;  /* 0x000000c0677e7220 */ /* 0x000fe20000410000 */
[----:B------:R-:W-:Y:S02]  /*7a60*/  LEA R206, R206, UR16, 0x2 ;  /* 0x00000010cece7c11 */ /* 0x000fe4000f8e10ff */
        /* <DEDUP_REMOVED lines=22> */
[----:B--2---:R-:W-:-:S03]  /*7bd0*/  HFMA2.MMA R129, -RZ, RZ, 0, 0 ;  /* 0x00000000ff817435 */ /* 0x004fc600000001ff */
[----:B------:R2:W-:Y:S01]  /*7be0*/  STS [R251+0x10a8], R128 ;  /* 0x0010a880fb007388 */ /* 0x0005e20000000800 */
[----:B---3--:R-:W-:Y:S01]  /*7bf0*/  FMUL.FTZ R126, R89, R181 ;  /* 0x000000b5597e7220 */ /* 0x008fe20000410000 */
[----:B------:R-:W-:Y:S02]  /*7c00*/  IADD3 R181, R38, -UR49, -R188 ;  /* 0x8000003126b57c10 */ /* 0x000fe4000fffe8bc */
[----:B------:R3:W-:Y:S01]  /*7c10*/  STS [R251+0x10a4], R248 ;  /* 0x0010a4f8fb007388 */ /* 0x0007e20000000800 */
[----:B-1----:R-:W-:Y:S01]  /*7c20*/  IMAD R252, R122, UR48, RZ ;  /* 0x000000307afc7c24 */ /* 0x002fe2000f8e02ff */
[----:B------:R-:W-:Y:S02]  /*7c30*/  ISETP.GE.AND P1, PT, R181, 0x1, PT ;  /* 0x00000001b500780c */ /* 0x000fe40003f26270 */
[----:B------:R1:W-:Y:S01]  /*7c40*/  STS [R251+0x10a0], R126 ;  /* 0x0010a07efb007388 */ /* 0x0003e20000000800 */
[----:B--2---:R-:W-:-:S03]  /*7c50*/  MOV R128, R188 ;  /* 0x000000bc00807202 */ /* 0x004fc60000000f00 */
[----:B------:R2:W-:Y:S01]  /*7c60*/  STS [R251+0x1084], R131 ;  /* 0x00108483fb007388 */ /* 0x0005e20000000800 */
[----:B---3--:R-:W-:-:S03]  /*7c70*/  IMAD R248, R118, UR48, RZ ;  /* 0x0000003076f87c24 */ /* 0x008fc6000f8e02ff */
[----:B------:R3:W-:Y:S01]  /*7c80*/  STS [R251+0x10b0], R133 ;  /* 0x0010b085fb007388 */ /* 0x0007e20000000800 */
[----:B-1----:R-:W-:-:S03]  /*7c90*/  IMAD.WIDE.U32 R126, R118, UR47, R128 ;  /* 0x0000002f767e7c25 */ /* 0x002fc6000f8e0080 */
[----:B------:R1:W-:Y:S01]  /*7ca0*/  STS [R251+0x10b4], R132 ;  /* 0x0010b484fb007388 */ /* 0x0003e20000000800 */
[----:B------:R-:W-:-:S03]  /*7cb0*/  IMAD.WIDE.U32 R128, R122, UR47, R128 ;  /* 0x0000002f7a807c25 */ /* 0x000fc6000f8e0080 */
[----:B------:R4:W-:Y:S01]  /*7cc0*/  STS [R251+0x10b8], R130 ;  /* 0x0010b882fb007388 */ /* 0x0009e20000000800 */
[----:B--2---:R-:W-:Y:S02]  /*7cd0*/  IMAD R131, R119, UR47, R248 ;  /* 0x0000002f77837c24 */ /* 0x004fe4000f8e02f8 */
[----:B---3--:R-:W-:Y:S01]  /*7ce0*/  IMAD R133, R123, UR47, R252 ;  /* 0x0000002f7b857c24 */ /* 0x008fe2000f8e02fc */
[----:B------:R2:W-:Y:S01]  /*7cf0*/  STS [R251+0x1090], R185 ;  /* 0x001090b9fb007388 */ /* 0x0005e20000000800 */
[----:B-1----:R-:W-:Y:S02]  /*7d00*/  SHF.R.S32.HI R132, RZ, 0x1f, R173 ;  /* 0x0000001fff847819 */ /* 0x002fe400000114ad */
[----:B------:R-:W-:Y:S01]  /*7d10*/  IADD3 R127, R127, R131, RZ ;  /* 0x000000837f7f7210 */ /* 0x000fe20007ffe0ff */
[----:B------:R1:W-:Y:S01]  /*7d20*/  STS [R251+0x1098], R183 ;  /* 0x001098b7fb007388 */ /* 0x0003e20000000800 */
[----:B------:R-:W-:Y:S01]  /*7d30*/  IADD3 R129, R129, R133, RZ ;  /* 0x0000008581817210 */ /* 0x000fe20007ffe0ff */
[----:B----4-:R-:W-:-:S02]  /*7d40*/  IMAD R130, R132, UR42, RZ ;  /* 0x0000002a84827c24 */ /* 0x010fc4000f8e02ff */
[----:B------:R-:W-:Y:S01]  /*7d50*/  IMAD R132, R132, UR44, RZ ;  /* 0x0000002c84847c24 */ /* 0x000fe2000f8e02ff */
[----:B------:R3:W-:Y:S01]  /*7d60*/  STS [R251+0x109c], R250 ;  /* 0x00109cfafb007388 */ /* 0x0007e20000000800 */
[C---:B--2---:R-:W-:Y:S02]  /*7d70*/  IMAD R185, R173.reuse, UR43, R130 ;  /* 0x0000002badb97c24 */ /* 0x044fe4000f8e0282 */
[C---:B------:R-:W-:Y:S01]  /*7d80*/  IMAD.WIDE.U32 R126, R173.reuse, UR42, R126 ;  /* 0x0000002aad7e7c25 */ /* 0x040fe2000f8e007e */
[----:B------:R2:W-:Y:S03]  /*7d90*/  STS [R251+0x10ac], R134 ;  /* 0x0010ac86fb007388 */ /* 0x0005e60000000800 */
[----:B-1----:R-:W-:Y:S01]  /*7da0*/  IMAD R183, R173, UR45, R132 ;  /* 0x0000002dadb77c24 */ /* 0x002fe2000f8e0284 */
[----:B------:R-:W-:Y:S01]  /*7db0*/  IADD3 R185, R127, R185, RZ ;  /* 0x000000b97fb97210 */ /* 0x000fe20007ffe0ff */
[----:B------:R-:W-:-:S04]  /*7dc0*/  IMAD.WIDE.U32 R128, R173, UR44, R128 ;  /* 0x0000002cad807c25 */ /* 0x000fc8000f8e0080 */
[----:B---3--:R-:W-:Y:S01]  /*7dd0*/  FMUL.FTZ R250, R74, R249 ;  /* 0x000000f94afa7220 */ /* 0x008fe20000410000 */
[----:B------:R-:W-:-:S04]  /*7de0*/  IADD3 R183, R129, R183, RZ ;  /* 0x000000b781b77210 */ /* 0x000fc80007ffe0ff */
[----:B------:R1:W-:Y:S01]  /*7df0*/  STS [R251+0x10bc], R250 ;  /* 0x0010bcfafb007388 */ /* 0x0003e20000000800 */
[----:B------:R-:W-:Y:S01]  /*7e00*/  BAR.SYNC.DEFER_BLOCKING 0x0 ;  /* 0x0000000000007b1d */ /* 0x000fe20000010000 */
[----:B--2---:R-:W-:Y:S02]  /*7e10*/  IADD3 R134, P2, R126, UR49, RZ ;  /* 0x000000317e867c10 */ /* 0x004fe4000ff5e0ff */
[----:B------:R-:W-:Y:S02]  /*7e20*/  IADD3 R132, P3, R128, UR49, RZ ;  /* 0x0000003180847c10 */ /* 0x000fe4000ff7e0ff */
[----:B------:R-:W-:Y:S02]  /*7e30*/  IADD3.X R135, R185, UR17, RZ, P2, !PT ;  /* 0x00000011b9877c10 */ /* 0x000fe400097fe4ff */
[----:B------:R-:W-:Y:S01]  /*7e40*/  IADD3.X R133, R183, UR17, RZ, P3, !PT ;  /* 0x00000011b7857c10 */ /* 0x000fe20009ffe4ff */
[----:B0-----:R-:W-:Y:S08]  /*7e50*/  @!P1 BRA `(.L_x_7677) ;  /* 0x0000000000409947 */ /* 0x001ff00003800000 */
        /* <DEDUP_REMOVED lines=16> */
.L_x_7677:
[----:B------:R-:W-:Y:S05]  /*7f60*/  BSYNC B0 ;  /* 0x0000000000007941 */ /* 0x000fea0003800000 */
.L_x_7676:
[----:B------:R-:W0:Y:S01]  /*7f70*/  LDS R219, [R219+0x1100] ;  /* 0x00110000dbdb7984 */ /* 0x000e220000000800 */
[C---:B--2---:R-:W-:Y:S01]  /*7f80*/  LEA R130, P1, R126.reuse, UR30, 0x2 ;  /* 0x0000001e7e827c11 */ /* 0x044fe2000f8210ff */
        /* <DEDUP_REMOVED lines=23> */
[----:B0-----:R2:W-:Y:S02]  /*8100*/  REDG.E.ADD.F32.FTZ.RN.STRONG.GPU desc[UR28][R132.64+-0x780], R219 ;  /* 0xfff880db840079a6 */ /* 0x0015e4000c10f39c */
.L_x_7679:
[----:B------:R-:W-:Y:S05]  /*8110*/  BSYNC B0 ;  /* 0x0000000000007941 */ /* 0x000fea0003800000 */
.L_x_7678:
[----:B------:R-:W-:Y:S01]  /*8120*/  USHF.L.U32 UR53, UR17, 0x2, URZ ;  /* 0x0000000211357899 */ /* 0x000fe2000800063f */
[----:B------:R-:W-:Y:S01]  /*8130*/  BSSY B0, `(.L_x_7680) ;  /* 0x0000011000007945 */ /* 0x000fe20003800000 */
[----:B------:R-:W-:Y:S01]  /*8140*/  USHF.L.U64.HI UR17, UR17, 0x2, UR52 ;  /* 0x0000000211117899 */ /* 0x000fe20008010234 */
[----:B------:R-:W-:-:S03]  /*8150*/  FADD.FTZ R220, R220, R243 ;  /* 0x000000f3dcdc7221 */ /* 0x000fc60000010000 */
[----:B--2---:R-:W-:Y:S02]  /*8160*/  IADD3 R128, P1, R130, UR53, RZ ;  /* 0x0000003582807c10 */ /* 0x004fe4000ff3e0ff */
[----:B------:R-:W-:Y:S02]  /*8170*/  IADD3 R126, P2, R126, UR53, RZ ;  /* 0x000000357e7e7c10 */ /* 0x000fe4000ff5e0ff */
[----:B------:R-:W-:Y:S02]  /*8180*/  IADD3.X R129, R131, UR17, RZ, P1, !PT ;  /* 0x0000001183817c10 */ /* 0x000fe40008ffe4ff */
[----:B------:R2:W3:Y:S01]  /*8190*/  LDS R131, [R218+0x1180] ;  /* 0x00118000da837984 */ /* 0x0004e20000000800 */
[----:B------:R-:W-:Y:S02]  /*81a0*/  ISETP.GE.AND P1, PT, R181, 0x41, PT ;  /* 0x00000041b500780c */ /* 0x000fe40003f26270 */
[----:B------:R-:W-:Y:S01]  /*81b0*/  IADD3.X R127, R127, UR17, RZ, P2, !PT ;  /* 0x000000117f7f7c10 */ /* 0x000fe200097fe4ff */
[----:B------:R-:W-:Y:S01]  /*81c0*/  IMAD.WIDE.U32 R128, R120, UR54, R128 ;  /* 0x0000003678807c25 */ /* 0x000fe2000f8e0080 */
[----:B------:R-:W-:-:S03]  /*81d0*/  ISETP.GE.AND P2, PT, R181, 0x61, PT ;  /* 0x00000061b500780c */ /* 0x000fc60003f46270 */
[----:B------:R-:W-:Y:S01]  /*81e0*/  IMAD.WIDE.U32 R126, R124, UR54, R126 ;  /* 0x000000367c7e7c25 */ /* 0x000fe2000f8e007e */
[----:B------:R-:W-:-:S04]  /*81f0*/  IADD3 R129, R183, R129, RZ ;  /* 0x00000081b7817210 */ /* 0x000fc80007ffe0ff */
[----:B------:R-:W-:Y:S01]  /*8200*/  IADD3 R127, R135, R127, RZ ;  /* 0x0000007f877f7210 */ /* 0x000fe20007ffe0ff */
[----:B--2---:R-:W-:Y:S06]  /*8210*/  @!P1 BRA `(.L_x_7681) ;  /* 0x0000000000089947 */ /* 0x004fec0003800000 */
[----:B------:R2:W-:Y:S04]  /*8220*/  REDG.E.ADD.F32.FTZ.RN.STRONG.GPU desc[UR28][R128.64+-0x700], R202 ;  /* 0xfff900ca800079a6 */ /* 0x0005e8000c10f39c */
[----:B---3--:R2:W-:Y:S02]  /*8230*/  REDG.E.ADD.F32.FTZ.RN.STRONG.GPU desc[UR28][R126.64+-0x700], R131 ;  /* 0xfff900837e0079a6 */ /* 0x0085e4000c10f39c */
.L_x_7681:
[----:B------:R-:W-:Y:S05]  /*8240*/  BSYNC B0 ;  /* 0x0000000000007941 */ /* 0x000fea0003800000 */
.L_x_7680:
[----:B------:R-:W4:Y:S01]  /*8250*/  LDS R217, [R217+0x1200] ;  /* 0x00120000d9d97984 */ /* 0x000f220000000800 */
[----:B------:R-:W-:Y:S04]  /*8260*/  BSSY B0, `(.L_x_7682) ;  /* 0x0000004000007945 */ /* 0x000fe80003800000 */
[----:B------:R-:W-:Y:S05]  /*8270*/  @!P2 BRA `(.L_x_7683) ;  /* 0x000000000008a947 */ /* 0x000fea0003800000 */
[----:B------:R0:W-:Y:S04]  /*8280*/  REDG.E.ADD.F32.FTZ.RN.STRONG.GPU desc[UR28][R128.64+-0x680], R201 ;  /* 0xfff980c9800079a6 */ /* 0x0001e8000c10f39c */
[----:B----4-:R4:W-:Y:S02]  /*8290*/  REDG.E.ADD.F32.FTZ.RN.STRONG.GPU desc[UR28][R126.64+-0x680], R217 ;  /* 0xfff980d97e0079a6 */ /* 0x0109e4000c10f39c */
.L_x_7683:
[----:B------:R-:W-:Y:S05]  /*82a0*/  BSYNC B0 ;  /* 0x0000000000007941 */ /* 0x000fea0003800000 */
.L_x_7682:
[----:B--23--:R2:W3:Y:S01]  /*82b0*/  LDS R131, [R216+0x1280] ;  /* 0x00128000d8837984 */ /* 0x00c4e20000000800 */
[C---:B------:R-:W-:Y:S01]  /*82c0*/  ISETP.GE.AND P6, PT, R181.reuse, 0x81, PT ;  /* 0x00000081b500780c */ /* 0x040fe20003fc6270 */
[----:B------:R-:W-:Y:S01]  /*82d0*/  BSSY B0, `(.L_x_7684) ;  /* 0x0000009000007945 */ /* 0x000fe20003800000 */
[C---:B------:R-:W-:Y:S02]  /*82e0*/  ISETP.GE.AND P1, PT, R181.reuse, 0xa1, PT ;  /* 0x000000a1b500780c */ /* 0x040fe40003f26270 */
[C---:B------:R-:W-:Y:S02]  /*82f0*/  ISETP.GE.AND P2, PT, R181.reuse, 0xc1, PT ;  /* 0x000000c1b500780c */ /* 0x040fe40003f46270 */
[C---:B------:R-:W-:Y:S02]  /*8300*/  ISETP.GE.AND P3, PT, R181.reuse, 0xe1, PT ;  /* 0x000000e1b500780c */ /* 0x040fe40003f66270 */
[C---:B------:R-:W-:Y:S02]  /*8310*/  ISETP.GE.AND P4, PT, R181.reuse, 0x101, PT ;  /* 0x00000101b500780c */ /* 0x040fe40003f86270 */
[----:B------:R-:W-:-:S03]  /*8320*/  ISETP.GE.AND P5, PT, R181, 0x121, PT ;  /* 0x00000121b500780c */ /* 0x000fc60003fa6270 */
[----:B--2---:R-:W-:Y:S10]  /*8330*/  @!P6 BRA `(.L_x_7685) ;  /* 0x000000000008e947 */ /* 0x004ff40003800000 */
[----:B------:R2:W-:Y:S04]  /*8340*/  REDG.E.ADD.F32.FTZ.RN.STRONG.GPU desc[UR28][R128.64+-0x600], R200 ;  /* 0xfffa00c8800079a6 */ /* 0x0005e8000c10f39c */
[----:B---3--:R2:W-:Y:S02]  /*8350*/  REDG.E.ADD.F32.FTZ.RN.STRONG.GPU desc[UR28][R126.64+-0x600], R131 ;  /* 0xfffa00837e0079a6 */ /* 0x0085e4000c10f39c */
.L_x_7685:
[----:B------:R-:W-:Y:S05]  /*8360*/  BSYNC B0 ;  /* 0x0000000000007941 */ /* 0x000fea0003800000 */
.L_x_7684:
[----:B------:R-:W0:Y:S01]  /*8370*/  LDS R215, [R215+0x1300] ;  /* 0x00130000d7d77984 */ /* 0x000e220000000800 */
[----:B------:R-:W-:Y:S04]  /*8380*/  BSSY B0, `(.L_x_7686) ;  /* 0x0000004000007945 */ /* 0x000fe80003800000 */
[----:B------:R-:W-:Y:S05]  /*8390*/  @!P1 BRA `(.L_x_7687) ;  /* 0x0000000000089947 */ /* 0x000fea0003800000 */
[----:B------:R1:W-:Y:S04]  /*83a0*/  REDG.E.ADD.F32.FTZ.RN.STRONG.GPU desc[UR28][R128.64+-0x580], R199 ;  /* 0xfffa80c7800079a6 */ /* 0x0003e8000c10f39c */
[----:B0-----:R1:W-:Y:S02]  /*83b0*/  REDG.E.ADD.F32.FTZ.RN.STRONG.GPU desc[UR28][R126.64+-0x580], R215 ;  /* 0xfffa80d77e0079a6 */ /* 0x0013e4000c10f39c */
.L_x_7687:
[----:B------:R-:W-:Y:S05]  /*83c0*/  BSYNC B0 ;  /* 0x0000000000007941 */ /* 0x000fea0003800000 */
.L_x_7686:
[----:B--23--:R2:W3:Y:S01]  /*83d0*/  LDS R131, [R214+0x1380] ;  /* 0x00138000d6837984 */ /* 0x00c4e20000000800 */
[----:B------:R-:W-:Y:S04]  /*83e0*/  BSSY B0, `(.L_x_7688) ;  /* 0x0000004000007945 */ /* 0x000fe80003800000 */
[----:B------:R-:W-:Y:S05]  /*83f0*/  @!P2 BRA `(.L_x_7689) ;  /* 0x000000000008a947 */ /* 0x000fea0003800000 */
[----:B------:R0:W-:Y:S04]  /*8400*/  REDG.E.ADD.F32.FTZ.RN.STRONG.GPU desc[UR28][R128.64+-0x500], R198 ;  /* 0xfffb00c6800079a6 */ /* 0x0001e8000c10f39c */
[----:B---3--:R3:W-:Y:S02]  /*8410*/  REDG.E.ADD.F32.FTZ.RN.STRONG.GPU desc[UR28][R126.64+-0x500], R131 ;  /* 0xfffb00837e0079a6 */ /* 0x0087e4000c10f39c */
.L_x_7689:
[----:B------:R-:W-:Y:S05]  /*8420*/  BSYNC B0 ;  /* 0x0000000000007941 */ /* 0x000fea0003800000 */
.L_x_7688:
[----:B------:R-:W0:Y:S01]  /*8430*/  LDS R213, [R213+0x1400] ;  /* 0x00140000d5d57984 */ /* 0x000e220000000800 */
[----:B------:R-:W-:Y:S04]  /*8440*/  BSSY B0, `(.L_x_7690) ;  /* 0x0000004000007945 */ /* 0x000fe80003800000 */
[----:B------:R-:W-:Y:S05]  /*8450*/  @!P3 BRA `(.L_x_7691) ;  /* 0x000000000008b947 */ /* 0x000fea0003800000 */
[----:B------:R1:W-:Y:S04]  /*8460*/  REDG.E.ADD.F32.FTZ.RN.STRONG.GPU desc[UR28][R128.64+-0x480], R197 ;  /* 0xfffb80c5800079a6 */ /* 0x0003e8000c10f39c */
[----:B0-----:R1:W-:Y:S02]  /*8470*/  REDG.E.ADD.F32.FTZ.RN.STRONG.GPU desc[UR28][R126.64+-0x480], R213 ;  /* 0xfffb80d57e0079a6 */ /* 0x0013e4000c10f39c */
.L_x_7691:
[----:B------:R-:W-:Y:S05]  /*8480*/  BSYNC B0 ;  /* 0x0000000000007941 */ /* 0x000fea0003800000 */
.L_x_7690:
[----:B---3--:R3:W0:Y:S01]  /*8490*/  LDS R131, [R212+0x1480] ;  /* 0x00148000d4837984 */ /* 0x0086220000000800 */
[----:B------:R-:W-:Y:S04]  /*84a0*/  BSSY B0, `(.L_x_7692) ;  /* 0x0000004000007945 */ /* 0x000fe80003800000 */
[----:B------:R-:W-:Y:S05]  /*84b0*/  @!P4 BRA `(.L_x_7693) ;  /* 0x000000000008c947 */ /* 0x000fea0003800000 */
[----:B------:R1:W-:Y:S04]  /*84c0*/  REDG.E.ADD.F32.FTZ.RN.STRONG.GPU desc[UR28][R128.64+-0x400], R196 ;  /* 0xfffc00c4800079a6 */ /* 0x0003e8000c10f39c */
[----:B0-----:R1:W-:Y:S02]  /*84d0*/  REDG.E.ADD.F32.FTZ.RN.STRONG.GPU desc[UR28][R126.64+-0x400], R131 ;  /* 0xfffc00837e0079a6 */ /* 0x0013e4000c10f39c */
.L_x_7693:
[----:B------:R-:W-:Y:S05]  /*84e0*/  BSYNC B0 ;  /* 0x0000000000007941 */ /* 0x000fea0003800000 */
.L_x_7692:
[----:B------:R-:W0:Y:S01]  /*84f0*/  LDS R211, [R211+0x1500] ;  /* 0x00150000d3d37984 */ /* 0x000e220000000800 */
[----:B------:R-:W-:Y:S04]  /*8500*/  BSSY B0, `(.L_x_7694) ;  /* 0x0000004000007945 */ /* 0x000fe80003800000 */
[----:B------:R-:W-:Y:S05]  /*8510*/  @!P5 BRA `(.L_x_7695) ;  /* 0x000000000008d947 */ /* 0x000fea0003800000 */
[----:B------:R1:W-:Y:S04]  /*8520*/  REDG.E.ADD.F32.FTZ.RN.STRONG.GPU desc[UR28][R128.64+-0x380], R195 ;  /* 0xfffc80c3800079a6 */ /* 0x0003e8000c10f39c */
[----:B0-----:R1:W-:Y:S02]  /*8530*/  REDG.E.ADD.F32.FTZ.RN.STRONG.GPU desc[UR28][R126.64+-0x380], R211 ;  /* 0xfffc80d37e0079a6 */ /* 0x0013e4000c10f39c */
.L_x_7695:
[----:B------:R-:W-:Y:S05]  /*8540*/  BSYNC B0 ;  /* 0x0000000000007941 */ /* 0x000fea0003800000 */
.L_x_7694:
        /* <DEDUP_REMOVED lines=11> */
.L_x_7697:
[----:B------:R-:W-:Y:S05]  /*8600*/  BSYNC B0 ;  /* 0x0000000000007941 */ /* 0x000fea0003800000 */
.L_x_7696:
[----:B------:R-:W0:Y:S01]  /*8610*/  LDS R209, [R209+0x1600] ;  /* 0x00160000d1d17984 */ /* 0x000e220000000800 */
[----:B------:R-:W-:Y:S04]  /*8620*/  BSSY B0, `(.L_x_7698) ;  /* 0x0000004000007945 */ /* 0x000fe80003800000 */
[----:B------:R-:W-:Y:S05]  /*8630*/  @!P1 BRA `(.L_x_7699) ;  /* 0x0000000000089947 */ /* 0x000fea0003800000 */
[----:B------:R1:W-:Y:S04]  /*8640*/  REDG.E.ADD.F32.FTZ.RN.STRONG.GPU desc[UR28][R128.64+-0x280], R193 ;  /* 0xfffd80c1800079a6 */ /* 0x0003e8000c10f39c */
[----:B0-----:R0:W-:Y:S02]  /*8650*/  REDG.E.ADD.F32.FTZ.RN.STRONG.GPU desc[UR28][R126.64+-0x280], R209 ;  /* 0xfffd80d17e0079a6 */ /* 0x0011e4000c10f39c */
.L_x_7699:
[----:B------:R-:W-:Y:S05]  /*8660*/  BSYNC B0 ;  /* 0x0000000000007941 */ /* 0x000fea0003800000 */
.L_x_7698:
[----:B01----:R0:W1:Y:S01]  /*8670*/  LDS R131, [R208+0x1680] ;  /* 0x00168000d0837984 */ /* 0x0030620000000800 */
[----:B------:R-:W-:Y:S04]  /*8680*/  BSSY B0, `(.L_x_7700) ;  /* 0x0000004000007945 */ /* 0x000fe80003800000 */
[----:B------:R-:W-:Y:S05]  /*8690*/  @!P2 BRA `(.L_x_7701) ;  /* 0x000000000008a947 */ /* 0x000fea0003800000 */
[----:B------:R0:W-:Y:S04]  /*86a0*/  REDG.E.ADD.F32.FTZ.RN.STRONG.GPU desc[UR28][R128.64+-0x200], R192 ;  /* 0xfffe00c0800079a6 */ /* 0x0001e8000c10f39c */
[----:B-1----:R0:W-:Y:S02]  /*86b0*/  REDG.E.ADD.F32.FTZ.RN.STRONG.GPU desc[UR28][R126.64+-0x200], R131 ;  /* 0xfffe00837e0079a6 */ /* 0x0021e4000c10f39c */
.L_x_7701:
[----:B------:R-:W-:Y:S05]  /*86c0*/  BSYNC B0 ;  /* 0x0000000000007941 */ /* 0x000fea0003800000 */
.L_x_7700:
[----:B------:R-:W0:Y:S01]  /*86d0*/  LDS R207, [R207+0x1700] ;  /* 0x00170000cfcf7984 */ /* 0x000e220000000800 */
[----:B------:R-:W-:Y:S04]  /*86e0*/  BSSY B0, `(.L_x_7702) ;  /* 0x0000004000007945 */ /* 0x000fe80003800000 */
[----:B------:R-:W-:Y:S05]  /*86f0*/  @!P3 BRA `(.L_x_7703) ;  /* 0x000000000008b947 */ /* 0x000fea0003800000 */
[----:B------:R1:W-:Y:S04]  /*8700*/  REDG.E.ADD.F32.FTZ.RN.STRONG.GPU desc[UR28][R128.64+-0x180], R191 ;  /* 0xfffe80bf800079a6 */ /* 0x0003e8000c10f39c */
[----:B0-----:R0:W-:Y:S02]  /*8710*/  REDG.E.ADD.F32.FTZ.RN.STRONG.GPU desc[UR28][R126.64+-0x180], R207 ;  /* 0xfffe80cf7e0079a6 */ /* 0x0011e4000c10f39c */
.L_x_7703:
[----:B------:R-:W-:Y:S05]  /*8720*/  BSYNC B0 ;  /* 0x0000000000007941 */ /* 0x000fea0003800000 */
.L_x_7702:
[----:B01----:R0:W1:Y:S01]  /*8730*/  LDS R131, [R206+0x1780] ;  /* 0x00178000ce837984 */ /* 0x0030620000000800 */
[----:B------:R-:W-:Y:S04]  /*8740*/  BSSY B0, `(.L_x_7704) ;  /* 0x0000004000007945 */ /* 0x000fe80003800000 */
[----:B------:R-:W-:Y:S05]  /*8750*/  @!P4 BRA `(.L_x_7705) ;  /* 0x000000000008c947 */ /* 0x000fea0003800000 */
[----:B------:R0:W-:Y:S04]  /*8760*/  REDG.E.ADD.F32.FTZ.RN.STRONG.GPU desc[UR28][R128.64+-0x100], R189 ;  /* 0xffff00bd800079a6 */ /* 0x0001e8000c10f39c */
[----:B-1----:R0:W-:Y:S02]  /*8770*/  REDG.E.ADD.F32.FTZ.RN.STRONG.GPU desc[UR28][R126.64+-0x100], R131 ;  /* 0xffff00837e0079a6 */ /* 0x0021e4000c10f39c */
.L_x_7705:
[----:B------:R-:W-:Y:S05]  /*8780*/  BSYNC B0 ;  /* 0x0000000000007941 */ /* 0x000fea0003800000 */
.L_x_7704:
[----:B01----:R0:W1:Y:S01]  /*8790*/  LDS R131, [R204+0x1800] ;  /* 0x00180000cc837984 */ /* 0x0030620000000800 */
[----:B------:R-:W-:Y:S04]  /*87a0*/  BSSY B0, `(.L_x_7706) ;  /* 0x0000004000007945 */ /* 0x000fe80003800000 */
[----:B------:R-:W-:Y:S05]  /*87b0*/  @!P5 BRA `(.L_x_7707) ;  /* 0x000000000008d947 */ /* 0x000fea0003800000 */
[----:B------:R0:W-:Y:S04]  /*87c0*/  REDG.E.ADD.F32.FTZ.RN.STRONG.GPU desc[UR28][R128.64+-0x80], R187 ;  /* 0xffff80bb800079a6 */ /* 0x0001e8000c10f39c */
[----:B-1----:R0:W-:Y:S02]  /*87d0*/  REDG.E.ADD.F32.FTZ.RN.STRONG.GPU desc[UR28][R126.64+-0x80], R131 ;  /* 0xffff80837e0079a6 */ /* 0x0021e4000c10f39c */
.L_x_7707:
[----:B------:R-:W-:Y:S05]  /*87e0*/  BSYNC B0 ;  /* 0x0000000000007941 */ /* 0x000fea0003800000 */
.L_x_7706:
[----:B0-----:R-:W0:Y:S01]  /*87f0*/  SHFL.DOWN P1, R129, R220, 0x1, 0x1f ;  /* 0x08201f00dc817f89 */ /* 0x001e220000020000 */
[-C--:B----4-:R-:W-:Y:S01]  /*8800*/  FMUL.FTZ R127, R11, R10.reuse ;  /* 0x0000000a0b7f7220 */ /* 0x090fe20000410000 */
[C---:B------:R-:W-:Y:S01]  /*8810*/  FMUL.FTZ R10, R37.reuse, R10 ;  /* 0x0000000a250a7220 */ /* 0x040fe20000410000 */
[-C--:B------:R-:W-:Y:S01]  /*8820*/  FMUL.FTZ R16, R16, R5.reuse ;  /* 0x0000000510107220 */ /* 0x080fe20000410000 */
[----:B------:R-:W-:Y:S01]  /*8830*/  FMUL.FTZ R5, R37, R5 ;  /* 0x0000000525057220 */ /* 0x000fe20000410000 */
[-C--:B------:R-:W-:Y:S01]  /*8840*/  FMUL.FTZ R18, R18, R3.reuse ;  /* 0x0000000312127220 */ /* 0x080fe20000410000 */
        /* <DEDUP_REMOVED lines=18> */
[----:B0-----:R-:W-:Y:S01]  /*8970*/  @P1 FADD R129, R220, R129 ;  /* 0x00000081dc811221 */ /* 0x001fe20000000000 */
[C---:B------:R-:W-:Y:S01]  /*8980*/  FMUL.FTZ R4, R37.reuse, R4 ;  /* 0x0000000425047220 */ /* 0x040fe20000410000 */
[C---:B------:R-:W-:Y:S01]  /*8990*/  FMUL.FTZ R2, R37.reuse, R2 ;  /* 0x0000000225027220 */ /* 0x040fe20000410000 */
[C---:B------:R-:W-:Y:S01]  /*89a0*/  FMUL.FTZ R179, R37.reuse, R179 ;  /* 0x000000b325b37220 */ /* 0x040fe20000410000 */
[C---:B------:R-:W-:Y:S01]  /*89b0*/  FMUL.FTZ R246, R37.reuse, R246 ;  /* 0x000000f625f67220 */ /* 0x040fe20000410000 */
[----:B------:R-:W0:Y:S01]  /*89c0*/  SHFL.DOWN P1, R126, R129, 0x2, 0x1f ;  /* 0x08401f00817e7f89 */ /* 0x000e220000020000 */
        /* <DEDUP_REMOVED lines=24> */
[----:B------:R-:W-:Y:S01]  /*8b50*/  FFMA.FTZ R32, R32, R17, R227 ;  /* 0x0000001120207223 */ /* 0x000fe200000100e3 */
[----:B------:R-:W-:Y:S01]  /*8b60*/  FFMA.FTZ R33, R33, R18, R228 ;  /* 0x0000001221217223 */ /* 0x000fe200000100e4 */
[----:B------:R-:W-:Y:S01]  /*8b70*/  FFMA.FTZ R34, R34, R19, R229 ;  /* 0x0000001322227223 */ /* 0x000fe200000100e5 */
[----:B------:R-:W-:Y:S01]  /*8b80*/  FFMA.FTZ R35, R35, R20, R230 ;  /* 0x0000001423237223 */ /* 0x000fe200000100e6 */
[----:B-1----:R-:W0:Y:S01]  /*8b90*/  SHFL.DOWN P1, R131, R126, 0x4, 0x1f ;  /* 0x08801f007e837f89 */ /* 0x002e220000020000 */
        /* <DEDUP_REMOVED lines=51> */
.L_x_7709:
[----:B------:R-:W-:Y:S05]  /*8ed0*/  BSYNC B0 ;  /* 0x0000000000007941 */ /* 0x000fea0003800000 */
.L_x_7708:
[----:B------:R-:W-:Y:S02]  /*8ee0*/  UIADD3 UR5, UR5, 0x1, URZ ;  /* 0x0000000105057890 */ /* 0x000fe4000fffe03f */
[----:B------:R-:W-:Y:S02]  /*8ef0*/  UIADD3 UR6, UP1, UR6, 0x1, URZ ;  /* 0x0000000106067890 */ /* 0x000fe4000ff3e03f */
[----:B------:R-:W-:Y:S02]  /*8f00*/  UISETP.GE.AND UP0, UPT, UR5, UR51, UPT ;  /* 0x000000330500728c */ /* 0x000fe4000bf06270 */
[----:B------:R-:W-:-:S04]  /*8f10*/  UIADD3.X UR7, URZ, UR7, URZ, UP1, !UPT ;  /* 0x000000073f077290 */ /* 0x000fc80008ffe43f */
[----:B------:R-:W-:-:S13]  /*8f20*/  PLOP3.LUT P0, PT, PT, PT, UP0, 0x80, 0x0 ;  /* 0x000000000000781c */ /* 0x000fda0003f0f008 */
[----:B------:R-:W-:Y:S05]  /*8f30*/  @!P0 BRA `(.L_x_7710) ;  /* 0xffffffbc00188947 */ /* 0x000fea000383ffff */
.L_x_7673:
[----:B------:R-:W-:Y:S01]  /*8f40*/  BAR.SYNC.DEFER_BLOCKING 0x0 ;  /* 0x0000000000007b1d */ /* 0x000fe20000010000 */
[-C--:B------:R-:W-:Y:S02]  /*8f50*/  ISETP.GE.AND P2, PT, R116, R157.reuse, PT ;  /* 0x0000009d7400720c */ /* 0x080fe40003f46270 */
[-C--:B------:R-:W-:Y:S02]  /*8f60*/  ISETP.GE.AND P1, PT, R186, R157.reuse, PT ;  /* 0x0000009dba00720c */ /* 0x080fe40003f26270 */
[----:B------:R-:W-:Y:S01]  /*8f70*/  MOV R2, UR25 ;  /* 0x0000001900027c02 */ /* 0x000fe20008000f00 */
[----:B------:R-:W-:Y:S01]  /*8f80*/  ULDC.64 UR30, c[0x0][0x388] ;  /* 0x0000e200001e7ab9 */ /* 0x000fe20000000a00 */
[----:B------:R-:W-:Y:S01]  /*8f90*/  MOV R3, UR23 ;  /* 0x0000001700037c02 */ /* 0x000fe20008000f00 */
[----:B------:R-:W-:Y:S01]  /*8fa0*/  ULDC.64 UR26, c[0x0][0x3a8] ;  /* 0x0000ea00001a7ab9 */ /* 0x000fe20000000a00 */
[----:B01----:R-:W-:Y:S02]  /*8fb0*/  PRMT R5, RZ, 0x7610, R5 ;  /* 0x00007610ff057816 */ /* 0x003fe40000000005 */
[----:B------:R-:W-:Y:S01]  /*8fc0*/  PRMT R0, RZ, 0x7610, R0 ;  /* 0x00007610ff007816 */ /* 0x000fe20000000000 */
[----:B------:R-:W-:Y:S01]  /*8fd0*/  IMAD.WIDE R2, R116, 0x2, R2 ;  /* 0x0000000274027825 */ /* 0x000fe200078e0202 */
[----:B------:R-:W-:-:S02]  /*8fe0*/  ISETP.GE.AND P0, PT, R184, R157, PT ;  /* 0x0000009db800720c */ /* 0x000fc40003f06270 */
[-C--:B------:R-:W-:Y:S02]  /*8ff0*/  ISETP.GE.AND P4, PT, R182, R157.reuse, PT ;  /* 0x0000009db600720c */ /* 0x080fe40003f86270 */
[-C--:B------:R-:W-:Y:S02]  /*9000*/  ISETP.GE.AND P6, PT, R180, R157.reuse, PT ;  /* 0x0000009db400720c */ /* 0x080fe40003fc6270 */
[-C--:B------:R-:W-:Y:S02]  /*9010*/  ISETP.GE.AND P5, PT, R178, R157.reuse, PT ;  /* 0x0000009db200720c */ /* 0x080fe40003fa6270 */
[-C--:B------:R-:W-:Y:S01]  /*9020*/  ISETP.GE.AND P3, PT, R176, R157.reuse, PT ;  /* 0x0000009db000720c */ /* 0x080fe20003f66270 */
[----:B------:R-:W4:Y:S01]  /*9030*/  @!P2 LDG.E.U16 R5, desc[UR28][R2.64] ;  /* 0x0000001c0205a981 */ /* 0x000f22000c1e1500 */
[-C--:B------:R-:W-:Y:S02]  /*9040*/  ISETP.GE.AND P2, PT, R174, R157.reuse, PT ;  /* 0x0000009dae00720c */ /* 0x080fe40003f46270 */
[----:B------:R-:W-:Y:S01]  /*9050*/  PRMT R7, RZ, 0x7610, R7 ;  /* 0x00007610ff077816 */ /* 0x000fe20000000007 */
[----:B------:R-:W5:Y:S01]  /*9060*/  @!P1 LDG.E.U16 R0, desc[UR28][R2.64+0x40] ;  /* 0x0000401c02009981 */ /* 0x000f62000c1e1500 */
[----:B------:R-:W-:-:S02]  /*9070*/  ISETP.GE.AND P1, PT, R172, R157, PT ;  /* 0x0000009dac00720c */ /* 0x000fc40003f26270 */
[----:B------:R-:W-:Y:S02]  /*9080*/  PRMT R4, RZ, 0x7610, R4 ;  /* 0x00007610ff047816 */ /* 0x000fe40000000004 */
[----:B------:R-:W-:Y:S01]  /*9090*/  PRMT R9, RZ, 0x7610, R9 ;  /* 0x00007610ff097816 */ /* 0x000fe20000000009 */
[----:B------:R-:W2:Y:S01]  /*90a0*/  @!P0 LDG.E.U16 R7, desc[UR28][R2.64+0x80] ;  /* 0x0000801c02078981 */ /* 0x000ea2000c1e1500 */
[----:B------:R-:W-:Y:S02]  /*90b0*/  PRMT R6, RZ, 0x7610, R6 ;  /* 0x00007610ff067816 */ /* 0x000fe40000000006 */
[----:B------:R-:W-:Y:S01]  /*90c0*/  PRMT R11, RZ, 0x7610, R11 ;  /* 0x00007610ff0b7816 */ /* 0x000fe2000000000b */
[----:B------:R-:W3:Y:S01]  /*90d0*/  @!P4 LDG.E.U16 R4, desc[UR28][R2.64+0xc0] ;  /* 0x0000c01c0204c981 */ /* 0x000ee2000c1e1500 */
[----:B------:R-:W-:Y:S02]  /*90e0*/  PRMT R8, RZ, 0x7610, R8 ;  /* 0x00007610ff087816 */ /* 0x000fe40000000008 */
[----:B------:R-:W-:Y:S01]  /*90f0*/  PRMT R13, RZ, 0x7610, R13 ;  /* 0x00007610ff0d7816 */ /* 0x000fe2000000000d */
[----:B------:R-:W3:Y:S01]  /*9100*/  @!P6 LDG.E.U16 R9, desc[UR28][R2.64+0x100] ;  /* 0x0001001c0209e981 */ /* 0x000ee2000c1e1500 */
[----:B------:R-:W-:-:S02]  /*9110*/  ISETP.GE.AND P0, PT, R170, R157, PT ;  /* 0x0000009daa00720c */ /* 0x000fc40003f06270 */
        /* <DEDUP_REMOVED lines=28> */
[----:B------:R-:W-:Y:S02]  /*92e0*/  F2FP.F16.F32.PACK_AB R46, R46, R47 ;  /* 0x0000002f2e2e723e */ /* 0x000fe400000000ff */
[----:B------:R-:W-:Y:S02]  /*92f0*/  F2FP.F16.F32.PACK_AB R44, R44, R45 ;  /* 0x0000002d2c2c723e */ /* 0x000fe400000000ff */
[----:B------:R-:W-:-:S02]  /*9300*/  F2FP.F16.F32.PACK_AB R42, R42, R43 ;  /* 0x0000002b2a2a723e */ /* 0x000fc400000000ff */
        /* <DEDUP_REMOVED lines=23> */
[----:B0-----:R-:W-:-:S03]  /*9480*/  HADD2.F32 R6, -RZ, R3.H0_H0 ;  /* 0x20000003ff067230 */ /* 0x001fc60000004100 */
[----:B------:R-:W-:Y:S01]  /*9490*/  LDS.U16 R3, [R140+0xc] ;  /* 0x00000c008c037984 */ /* 0x000fe20000000400 */
[----:B-1----:R-:W-:Y:S02]  /*94a0*/  HADD2.F32 R0, -RZ, R0.H0_H0 ;  /* 0x20000000ff007230 */ /* 0x002fe40000004100 */
[--C-:B------:R-:W-:Y:S01]  /*94b0*/  FADD.FTZ R6, R6, R175.reuse ;  /* 0x000000af06067221 */ /* 0x100fe20000010000 */
[----:B--2---:R-:W-:Y:S02]  /*94c0*/  HADD2.F32 R2, -RZ, R2.H0_H0 ;  /* 0x20000002ff027230 */ /* 0x004fe40000004100 */
[--C-:B------:R-:W-:Y:S02]  /*94d0*/  FADD.FTZ R7, R0, R175.reuse ;  /* 0x000000af00077221 */ /* 0x100fe40000010000 */
[----:B------:R-:W-:Y:S01]  /*94e0*/  FSETP.GTU.FTZ.AND P5, PT, R6, 20, PT ;  /* 0x41a000000600780b */ /* 0x000fe20003fbc000 */
[----:B------:R-:W0:Y:S01]  /*94f0*/  LDS.U16 R0, [R140+0x8] ;  /* 0x000008008c007984 */ /* 0x000e220000000400 */
[----:B------:R-:W-:Y:S01]  /*9500*/  FADD.FTZ R8, R2, R175 ;  /* 0x000000af02087221 */ /* 0x000fe20000010000 */
[----:B------:R-:W-:Y:S01]  /*9510*/  FSETP.GTU.FTZ.AND P1, PT, R7, 20, PT ;  /* 0x41a000000700780b */ /* 0x000fe20003f3c000 */
[----:B---3--:R-:W-:Y:S01]  /*9520*/  HADD2.F32 R4, -RZ, R4.H0_H0 ;  /* 0x20000004ff047230 */ /* 0x008fe20000004100 */
[----:B------:R-:W1:Y:S02]  /*9530*/  LDS.U16 R2, [R140+0xa] ;  /* 0x00000a008c027984 */ /* 0x000e640000000400 */
[----:B------:R-:W-:-:S02]  /*9540*/  FSETP.GTU.FTZ.AND P6, PT, R8, 20, PT ;  /* 0x41a000000800780b */ /* 0x000fc40003fdc000 */
[----:B------:R-:W-:Y:S02]  /*9550*/  FADD.FTZ R10, R4, R175 ;  /* 0x000000af040a7221 */ /* 0x000fe40000010000 */
[----:B------:R-:W2:Y:S02]  /*9560*/  LDS.U16 R4, [R140+0xe] ;  /* 0x00000e008c047984 */ /* 0x000ea40000000400 */
[----:B------:R-:W-:Y:S02]  /*9570*/  @!P5 FMUL.FTZ R9, R6, -1.4426950216293334961 ;  /* 0xbfb8aa3b0609d820 */ /* 0x000fe40000410000 */
[----:B------:R-:W3:Y:S01]  /*9580*/  LDS.U16 R6, [R140+0x12] ;  /* 0x000012008c067984 */ /* 0x000ee20000000400 */
[----:B------:R-:W-:-:S04]  /*9590*/  @!P1 FMUL.FTZ R7, R7, -1.4426950216293334961 ;  /* 0xbfb8aa3b07079820 */ /* 0x000fc80000410000 */
[----:B------:R-:W-:Y:S01]  /*95a0*/  @!P6 FMUL.FTZ R8, R8, -1.4426950216293334961 ;  /* 0xbfb8aa3b0808e820 */ /* 0x000fe20000410000 */
[----:B------:R-:W4:Y:S08]  /*95b0*/  @!P5 MUFU.EX2 R9, R9 ;  /* 0x000000090009d308 */ /* 0x000f300000000800 */
[----:B------:R-:W5:Y:S08]  /*95c0*/  @!P1 MUFU.EX2 R7, R7 ;  /* 0x0000000700079308 */ /* 0x000f700000000800 */
[----:B------:R-:W1:Y:S01]  /*95d0*/  @!P6 MUFU.EX2 R8, R8 ;  /* 0x000000080008e308 */ /* 0x000e620000000800 */
[----:B----4-:R-:W-:Y:S01]  /*95e0*/  @!P5 FADD.FTZ R9, R9, 1 ;  /* 0x3f8000000909d421 */ /* 0x010fe20000010000 */
[----:B-----5:R-:W-:-:S06]  /*95f0*/  @!P1 FADD.FTZ R7, R7, 1 ;  /* 0x3f80000007079421 */ /* 0x020fcc0000010000 */
[----:B------:R-:W-:Y:S01]  /*9600*/  @!P5 MUFU.RCP R9, R9 ;  /* 0x000000090009d308 */ /* 0x000fe20000001000 */
[----:B0-----:R-:W-:Y:S02]  /*9610*/  HADD2.F32 R0, -RZ, R0.H0_H0 ;  /* 0x20000000ff007230 */ /* 0x001fe40000004100 */
[----:B-1----:R-:W-:-:S05]  /*9620*/  @!P6 FADD.FTZ R8, R8, 1 ;  /* 0x3f8000000808e421 */ /* 0x002fca0000010000 */
[----:B------:R-:W0:Y:S01]  /*9630*/  @!P1 MUFU.RCP R7, R7 ;  /* 0x0000000700079308 */ /* 0x000e220000001000 */
[----:B------:R-:W-:-:S07]  /*9640*/  FADD.FTZ R11, R0, R175 ;  /* 0x000000af000b7221 */ /* 0x000fce0000010000 */
[----:B------:R1:W4:Y:S01]  /*9650*/  @!P6 MUFU.RCP R12, R8 ;  /* 0x00000008000ce308 */ /* 0x0003220000001000 */
[----:B------:R-:W-:Y:S02]  /*9660*/  HADD2.F32 R2, -RZ, R2.H0_H0 ;  /* 0x20000002ff027230 */ /* 0x000fe40000004100 */
[----:B------:R-:W-:Y:S02]  /*9670*/  HADD2.F32 R0, -RZ, R3.H0_H0 ;  /* 0x20000003ff007230 */ /* 0x000fe40000004100 */
[----:B--2---:R-:W-:Y:S02]  /*9680*/  HADD2.F32 R4, -RZ, R4.H0_H0 ;  /* 0x20000004ff047230 */ /* 0x004fe40000004100 */
[----:B---3--:R-:W-:Y:S02]  /*9690*/  HADD2.F32 R6, -RZ, R6.H0_H0 ;  /* 0x20000006ff067230 */ /* 0x008fe40000004100 */
[----:B-1----:R-:W-:Y:S02]  /*96a0*/  HADD2.F32 R8, -RZ, R5.H0_H0 ;  /* 0x20000005ff087230 */ /* 0x002fe40000004100 */
[--C-:B------:R-:W-:Y:S01]  /*96b0*/  FADD.FTZ R2, R2, R175.reuse ;  /* 0x000000af02027221 */ /* 0x100fe20000010000 */
[--C-:B------:R-:W-:Y:S01]  /*96c0*/  FADD.FTZ R3, R0, R175.reuse ;  /* 0x000000af00037221 */ /* 0x100fe20000010000 */
[--C-:B------:R-:W-:Y:S01]  /*96d0*/  FADD.FTZ R4, R4, R175.reuse ;  /* 0x000000af04047221 */ /* 0x100fe20000010000 */
[--C-:B------:R-:W-:Y:S01]  /*96e0*/  FADD.FTZ R6, R6, R175.reuse ;  /* 0x000000af06067221 */ /* 0x100fe20000010000 */
[----:B------:R-:W-:Y:S01]  /*96f0*/  FADD.FTZ R8, R8, R175 ;  /* 0x000000af08087221 */ /* 0x000fe20000010000 */
[----:B0-----:R-:W-:Y:S01]  /*9700*/  @!P1 FMUL.FTZ R56, R56, R7 ;  /* 0x0000000738389220 */ /* 0x001fe20000410000 */
[----:B------:R-:W-:Y:S01]  /*9710*/  @!P5 FMUL.FTZ R58, R58, R9 ;  /* 0x000000093a3ad220 */ /* 0x000fe20000410000 */
[----:B----4-:R-:W-:Y:S01]  /*9720*/  @!P6 FMUL.FTZ R57, R57, R12 ;  /* 0x0000000c3939e220 */ /* 0x010fe20000410000 */
        /* <DEDUP_REMOVED lines=10> */
[----:B------:R-:W-:Y:S01]  /*97d0*/  @!P5 FMUL.FTZ R6, R6, -1.4426950216293334961 ;  /* 0xbfb8aa3b0606d820 */ /* 0x000fe20000410000 */
[----:B------:R-:W0:Y:S01]  /*97e0*/  @!P3 MUFU.EX2 R2, R2 ;  /* 0x000000020002b308 */ /* 0x000e220000000800 */
[----:B------:R-:W-:Y:S01]  /*97f0*/  @!P4 FMUL.FTZ R0, R11, -1.4426950216293334961 ;  /* 0xbfb8aa3b0b00c820 */ /* 0x000fe20000410000 */
[----:B------:R-:W-:-:S06]  /*9800*/  FSETP.GTU.FTZ.AND P0, PT, R10, 20, PT ;  /* 0x41a000000a00780b */ /* 0x000fcc0003f1c000 */
[----:B------:R-:W1:Y:S08]  /*9810*/  @!P2 MUFU.EX2 R3, R3 ;  /* 0x000000030003a308 */ /* 0x000e700000000800 */
[----:B------:R-:W2:Y:S08]  /*9820*/  @!P1 MUFU.EX2 R4, R4 ;  /* 0x0000000400049308 */ /* 0x000eb00000000800 */
[----:B------:R-:W3:Y:S08]  /*9830*/  @!P6 MUFU.EX2 R5, R5 ;  /* 0x000000050005e308 */ /* 0x000ef00000000800 */
[----:B------:R-:W4:Y:S08]  /*9840*/  @!P5 MUFU.EX2 R6, R6 ;  /* 0x000000060006d308 */ /* 0x000f300000000800 */
[----:B------:R-:W5:Y:S01]  /*9850*/  @!P4 MUFU.EX2 R0, R0 ;  /* 0x000000000000c308 */ /* 0x000f620000000800 */
[----:B------:R-:W-:Y:S01]  /*9860*/  @!P0 FMUL.FTZ R10, R10, -1.4426950216293334961 ;  /* 0xbfb8aa3b0a0a8820 */ /* 0x000fe20000410000 */
[----:B0-----:R-:W-:Y:S01]  /*9870*/  @!P3 FADD.FTZ R2, R2, 1 ;  /* 0x3f8000000202b421 */ /* 0x001fe20000010000 */
[----:B-1----:R-:W-:Y:S01]  /*9880*/  @!P2 FADD.FTZ R3, R3, 1 ;  /* 0x3f8000000303a421 */ /* 0x002fe20000010000 */
[----:B--2---:R-:W-:Y:S01]  /*9890*/  @!P1 FADD.FTZ R4, R4, 1 ;  /* 0x3f80000004049421 */ /* 0x004fe20000010000 */
[----:B---3--:R-:W-:Y:S01]  /*98a0*/  @!P6 FADD.FTZ R5, R5, 1 ;  /* 0x3f8000000505e421 */ /* 0x008fe20000010000 */
[----:B----4-:R-:W-:-:S02]  /*98b0*/  @!P5 FADD.FTZ R6, R6, 1 ;  /* 0x3f8000000606d421 */ /* 0x010fc40000010000 */
[----:B------:R-:W0:Y:S01]  /*98c0*/  @!P0 MUFU.EX2 R10, R10 ;  /* 0x0000000a000a8308 */ /* 0x000e220000000800 */
[----:B-----5:R-:W-:-:S07]  /*98d0*/  @!P4 FADD.FTZ R0, R0, 1 ;  /* 0x3f8000000000c421 */ /* 0x020fce0000010000 */
[----:B------:R-:W1:Y:S08]  /*98e0*/  @!P3 MUFU.RCP R2, R2 ;  /* 0x000000020002b308 */ /* 0x000e700000001000 */
[----:B------:R-:W2:Y:S08]  /*98f0*/  @!P2 MUFU.RCP R3, R3 ;  /* 0x000000030003a308 */ /* 0x000eb00000001000 */
[----:B------:R-:W3:Y:S08]  /*9900*/  @!P1 MUFU.RCP R4, R4 ;  /* 0x0000000400049308 */ /* 0x000ef00000001000 */
[----:B------:R-:W4:Y:S08]  /*9910*/  @!P6 MUFU.RCP R5, R5 ;  /* 0x000000050005e308 */ /* 0x000f300000001000 */
[----:B------:R-:W5:Y:S08]  /*9920*/  @!P5 MUFU.RCP R6, R6 ;  /* 0x000000060006d308 */ /* 0x000f700000001000 */
[----:B------:R0:W5:Y:S02]  /*9930*/  @!P4 MUFU.RCP R7, R0 ;  /* 0x000000000007c308 */ /* 0x0001640000001000 */
[----:B0-----:R-:W0:Y:S01]  /*9940*/  LDS.U16 R0, [R140+0x14] ;  /* 0x000014008c007984 */ /* 0x001e220000000400 */
[----:B------:R-:W-:Y:S01]  /*9950*/  @!P0 FADD.FTZ R10, R10, 1 ;  /* 0x3f8000000a0a8421 */ /* 0x000fe20000010000 */
[----:B-1----:R-:W-:Y:S01]  /*9960*/  @!P3 FMUL.FTZ R61, R61, R2 ;  /* 0x000000023d3db220 */ /* 0x002fe20000410000 */
[----:B--2---:R-:W-:Y:S01]  /*9970*/  @!P2 FMUL.FTZ R62, R62, R3 ;  /* 0x000000033e3ea220 */ /* 0x004fe20000410000 */
[----:B---3--:R-:W-:Y:S01]  /*9980*/  @!P1 FMUL.FTZ R65, R65, R4 ;  /* 0x0000000441419220 */ /* 0x008fe20000410000 */
[----:B----4-:R-:W-:Y:S01]  /*9990*/  @!P6 FMUL.FTZ R64, R64, R5 ;  /* 0x000000054040e220 */ /* 0x010fe20000410000 */
[----:B-----5:R-:W-:Y:S01]  /*99a0*/  @!P5 FMUL.FTZ R67, R67, R6 ;  /* 0x000000064343d220 */ /* 0x020fe20000410000 */
[----:B------:R-:W-:Y:S04]  /*99b0*/  LDS.U16 R2, [R140+0x16] ;  /* 0x000016008c027984 */ /* 0x000fe80000000400 */
[----:B------:R-:W1:Y:S04]  /*99c0*/  LDS.U16 R3, [R140+0x18] ;  /* 0x000018008c037984 */ /* 0x000e680000000400 */
[----:B------:R-:W2:Y:S04]  /*99d0*/  LDS.U16 R4, [R140+0x1a] ;  /* 0x00001a008c047984 */ /* 0x000ea80000000400 */
[----:B------:R-:W3:Y:S04]  /*99e0*/  LDS.U16 R5, [R140+0x1c] ;  /* 0x00001c008c057984 */ /* 0x000ee80000000400 */
[----:B------:R-:W4:Y:S01]  /*99f0*/  LDS.U16 R6, [R140+0x1e] ;  /* 0x00001e008c067984 */ /* 0x000f220000000400 */
[----:B------:R-:W5:Y:S01]  /*9a00*/  @!P0 MUFU.RCP R10, R10 ;  /* 0x0000000a000a8308 */ /* 0x000f620000001000 */
[----:B------:R-:W-:Y:S01]  /*9a10*/  BAR.SYNC.DEFER_BLOCKING 0x0 ;  /* 0x0000000000007b1d */ /* 0x000fe20000010000 */
[----:B------:R-:W-:Y:S01]  /*9a20*/  @!P4 FMUL.FTZ R60, R60, R7 ;  /* 0x000000073c3cc220 */ /* 0x000fe20000410000 */
[----:B------:R-:W-:-:S02]  /*9a30*/  PRMT R7, R54, 0x7632, R7 ;  /* 0x0000763236077816 */ /* 0x000fc40000000007 */
[----:B------:R-:W-:Y:S02]  /*9a40*/  PRMT R8, R52, 0x7632, R8 ;  /* 0x0000763234087816 */ /* 0x000fe40000000008 */
[----:B------:R-:W-:Y:S02]  /*9a50*/  PRMT R9, R50, 0x7632, R9 ;  /* 0x0000763232097816 */ /* 0x000fe40000000009 */
[----:B------:R-:W-:Y:S01]  /*9a60*/  PRMT R11, R40, 0x7632, R11 ;  /* 0x00007632280b7816 */ /* 0x000fe2000000000b */
[----:B-----5:R-:W-:Y:S01]  /*9a70*/  @!P0 FMUL.FTZ R59, R59, R10 ;  /* 0x0000000a3b3b8220 */ /* 0x020fe20000410000 */
[----:B------:R-:W-:Y:S01]  /*9a80*/  ISETP.NE.AND P0, PT, R188, RZ, PT ;  /* 0x000000ffbc00720c */ /* 0x000fe20003f05270 */
[----:B0-----:R-:W-:Y:S01]  /*9a90*/  HADD2.F32 R0, -RZ, R0.H0_H0 ;  /* 0x20000000ff007230 */ /* 0x001fe20000004100 */
[----:B------:R-:W-:Y:S01]  /*9aa0*/  PRMT R10, R46, 0x7632, R10 ;  /* 0x000076322e0a7816 */ /* 0x000fe2000000000a */
[----:B------:R0:W-:Y:S04]  /*9ab0*/  STS.U16 [R140+0x2], R7 ;  /* 0x000002078c007388 */ /* 0x0001e80000000400 */
[----:B------:R5:W-:Y:S04]  /*9ac0*/  STS.U16 [R140+0x6], R8 ;  /* 0x000006088c007388 */ /* 0x000be80000000400 */
[----:B------:R1:W-:Y:S01]  /*9ad0*/  STS.U16 [R140+0xa], R9 ;  /* 0x00000a098c007388 */ /* 0x0003e20000000400 */
[----:B0-----:R-:W-:-:S02]  /*9ae0*/  PRMT R7, R48, 0x7632, R7 ;  /* 0x0000763230077816 */ /* 0x001fc40000000007 */
[----:B-----5:R-:W-:Y:S02]  /*9af0*/  PRMT R8, R44, 0x7632, R8 ;  /* 0x000076322c087816 */ /* 0x020fe40000000008 */
[----:B-1----:R-:W-:Y:S01]  /*9b00*/  PRMT R9, R42, 0x7632, R9 ;  /* 0x000076322a097816 */ /* 0x002fe20000000009 */
[----:B------:R0:W-:Y:S04]  /*9b10*/  STS.U16 [R140+0xe], R7 ;  /* 0x00000e078c007388 */ /* 0x0001e80000000400 */
[----:B------:R-:W-:Y:S04]  /*9b20*/  STS.U16 [R140], R54 ;  /* 0x000000368c007388 */ /* 0x000fe80000000400 */
[----:B------:R-:W-:Y:S01]  /*9b30*/  STS.U16 [R140+0x4], R52 ;  /* 0x000004348c007388 */ /* 0x000fe20000000400 */
[----:B0-----:R-:W-:-:S03]  /*9b40*/  FADD.FTZ R7, R0, R175 ;  /* 0x000000af00077221 */ /* 0x001fc60000010000 */
        /* <DEDUP_REMOVED lines=31> */
[----:B------:R-:W-:-:S03]  /*9d40*/  HADD2.F32 R2, -RZ, R2.H0_H0 ;  /* 0x20000002ff027230 */ /* 0x000fc60000004100 */
[--C-:B------:R-:W-:Y:S01]  /*9d50*/  FADD.FTZ R3, R0, R175.reuse ;  /* 0x000000af00037221 */ /* 0x100fe20000010000 */
[----:B------:R-:W-:Y:S01]  /*9d60*/  @!P6 FMUL.FTZ R0, R7, -1.4426950216293334961 ;  /* 0xbfb8aa3b0700e820 */ /* 0x000fe20000410000 */
[----:B--2---:R-:W-:Y:S02]  /*9d70*/  HADD2.F32 R4, -RZ, R4.H0_H0 ;  /* 0x20000004ff047230 */ /* 0x004fe40000004100 */
[----:B------:R-:W-:-:S03]  /*9d80*/  FADD.FTZ R2, R2, R175 ;  /* 0x000000af02027221 */ /* 0x000fc60000010000 */
[----:B------:R-:W0:Y:S01]  /*9d90*/  @!P6 MUFU.EX2 R0, R0 ;  /* 0x000000000000e308 */ /* 0x000e220000000800 */
[----:B------:R-:W-:Y:S01]  /*9da0*/  FADD.FTZ R4, R4, R175 ;  /* 0x000000af04047221 */ /* 0x000fe20000010000 */
[----:B------:R-:W-:Y:S02]  /*9db0*/  FSETP.GTU.FTZ.AND P1, PT, R2, 20, PT ;  /* 0x41a000000200780b */ /* 0x000fe40003f3c000 */
[----:B------:R-:W-:Y:S02]  /*9dc0*/  FSETP.GTU.FTZ.AND P2, PT, R3, 20, PT ;  /* 0x41a000000300780b */ /* 0x000fe40003f5c000 */
[----:B------:R-:W-:Y:S01]  /*9dd0*/  FSETP.GTU.FTZ.AND P5, PT, R4, 20, PT ;  /* 0x41a000000400780b */ /* 0x000fe20003fbc000 */
[----:B------:R-:W1:Y:S01]  /*9de0*/  LDS R41, [UR16+0x420] ;  /* 0x00042010ff297984 */ /* 0x000e620008000800 */
[----:B---3--:R-:W-:Y:S02]  /*9df0*/  HADD2.F32 R8, -RZ, R5.H0_H0 ;  /* 0x20000005ff087230 */ /* 0x008fe40000004100 */
[----:B----4-:R-:W-:-:S05]  /*9e00*/  HADD2.F32 R6, -RZ, R6.H0_H0 ;  /* 0x20000006ff067230 */ /* 0x010fca0000004100 */
[----:B------:R-:W-:Y:S01]  /*9e10*/  @!P1 FMUL.FTZ R2, R2, -1.4426950216293334961 ;  /* 0xbfb8aa3b02029820 */ /* 0x000fe20000410000 */
[----:B0-----:R-:W-:Y:S01]  /*9e20*/  @!P6 FADD.FTZ R0, R0, 1 ;  /* 0x3f8000000000e421 */ /* 0x001fe20000010000 */
[--C-:B------:R-:W-:Y:S01]  /*9e30*/  FADD.FTZ R8, R8, R175.reuse ;  /* 0x000000af08087221 */ /* 0x100fe20000010000 */
[----:B------:R-:W-:Y:S01]  /*9e40*/  FADD.FTZ R5, R6, R175 ;  /* 0x000000af06057221 */ /* 0x000fe20000010000 */
[----:B------:R-:W-:Y:S01]  /*9e50*/  @!P2 FMUL.FTZ R3, R3, -1.4426950216293334961 ;  /* 0xbfb8aa3b0303a820 */ /* 0x000fe20000410000 */
[----:B------:R-:W-:Y:S01]  /*9e60*/  @!P5 FMUL.FTZ R6, R4, -1.4426950216293334961 ;  /* 0xbfb8aa3b0406d820 */ /* 0x000fe20000410000 */
[----:B------:R-:W0:Y:S01]  /*9e70*/  @!P1 MUFU.EX2 R2, R2 ;  /* 0x0000000200029308 */ /* 0x000e220000000800 */
[----:B------:R-:W-:-:S07]  /*9e80*/  FSETP.GTU.FTZ.AND P3, PT, R8, 20, PT ;  /* 0x41a000000800780b */ /* 0x000fce0003f7c000 */
[----:B------:R-:W2:Y:S01]  /*9e90*/  @!P6 MUFU.RCP R43, R0 ;  /* 0x00000000002be308 */ /* 0x000ea20000001000 */
[----:B------:R-:W-:-:S07]  /*9ea0*/  FSETP.GTU.FTZ.AND P4, PT, R5, 20, PT ;  /* 0x41a000000500780b */ /* 0x000fce0003f9c000 */
        /* <DEDUP_REMOVED lines=41> */
.L_x_7712:
[----:B------:R-:W-:Y:S05]  /*a140*/  BSYNC B0 ;  /* 0x0000000000007941 */ /* 0x000fea0003800000 */
.L_x_7711:
        /* <DEDUP_REMOVED lines=24> */
[C---:B------:R-:W-:Y:S02]  /*a2d0*/  LEA R4, P6, R5.reuse, R4, 0x1 ;  /* 0x0000000405047211 */ /* 0x040fe400078c08ff */
[----:B------:R-:W-:Y:S01]  /*a2e0*/  MOV R6, UR6 ;  /* 0x0000000600067c02 */ /* 0x000fe20008000f00 */
[----:B------:R-:W-:Y:S01]  /*a2f0*/  UIMAD.WIDE.U32 UR6, UR47, UR26, URZ ;  /* 0x0000001a2f0672a5 */ /* 0x000fe2000f8e003f */
[-C--:B------:R-:W-:Y:S02]  /*a300*/  ISETP.GE.AND P3, PT, R178, R41.reuse, PT ;  /* 0x00000029b200720c */ /* 0x080fe40003f66270 */
[----:B------:R-:W-:Y:S01]  /*a310*/  LEA.HI.X R5, R5, R0, R6, 0x1, P6 ;  /* 0x0000000005057211 */ /* 0x000fe200030f0c06 */
[----:B--2---:R-:W-:Y:S01]  /*a320*/  @!P4 FMUL.FTZ R75, R75, R8 ;  /* 0x000000084b4bc220 */ /* 0x004fe20000410000 */
[-C--:B------:R-:W-:Y:S01]  /*a330*/  ISETP.GE.AND P4, PT, R176, R41.reuse, PT ;  /* 0x00000029b000720c */ /* 0x080fe20003f86270 */
[----:B------:R-:W-:Y:S01]  /*a340*/  FADD.FTZ R0, R56, R171 ;  /* 0x000000ab38007221 */ /* 0x000fe20000010000 */
[-C--:B------:R-:W-:Y:S01]  /*a350*/  ISETP.GE.AND P6, PT, R174, R41.reuse, PT ;  /* 0x00000029ae00720c */ /* 0x080fe20003fc6270 */
[----:B------:R0:W-:Y:S01]  /*a360*/  @!P5 STG.E.U16 desc[UR28][R4.64+-0x380], R13 ;  /* 0xfffc800d0400d986 */ /* 0x0001e2000c10151c */
        /* <DEDUP_REMOVED lines=23> */
[----:B------:R1:W-:Y:S01]  /*a4e0*/  @!P5 STG.E.U16 desc[UR28][R4.64+-0x200], R25 ;  /* 0xfffe00190400d986 */ /* 0x0003e2000c10151c */
[----:B------:R-:W-:-:S02]  /*a4f0*/  ISETP.GE.AND P5, PT, R160, R41, PT ;  /* 0x00000029a000720c */ /* 0x000fc40003fa6270 */
[----:B------:R-:W-:Y:S01]  /*a500*/  PRMT R9, R60, 0x7632, R9 ;  /* 0x000076323c097816 */ /* 0x000fe20000000009 */
[----:B------:R-:W-:Y:S01]  /*a510*/  @!P1 STG.E.U16 desc[UR28][R4.64+-0x1c0], R27 ;  /* 0xfffe401b04009986 */ /* 0x000fe2000c10151c */
[-C--:B------:R-:W-:Y:S02]  /*a520*/  ISETP.GE.AND P1, PT, R186, R41.reuse, PT ;  /* 0x00000029ba00720c */ /* 0x080fe40003f26270 */
[----:B0-----:R-:W-:Y:S01]  /*a530*/  PRMT R13, R6, 0x7632, R13 ;  /* 0x00007632060d7816 */ /* 0x001fe2000000000d */
        /* <DEDUP_REMOVED lines=9> */
[----:B-1----:R-:W-:Y:S01]  /*a5d0*/  IADD3.X R25, R45, -0x1, RZ, P1, !PT ;  /* 0xffffffff2d197810 */ /* 0x002fe20000ffe4ff */
[----:B------:R-:W-:Y:S01]  /*a5e0*/  BAR.SYNC.DEFER_BLOCKING 0x0 ;  /* 0x0000000000007b1d */ /* 0x000fe20000010000 */
[----:B0-----:R-:W-:Y:S01]  /*a5f0*/  F2FP.F16.F32.PACK_AB R4, R65, R62 ;  /* 0x0000003e4104723e */ /* 0x001fe200000000ff */
[----:B------:R-:W-:Y:S01]  /*a600*/  FADD.FTZ R62, R61, R62 ;  /* 0x0000003e3d3e7221 */ /* 0x000fe20000010000 */
[----:B------:R-:W-:Y:S02]  /*a610*/  F2FP.F16.F32.PACK_AB R5, R67, R64 ;  /* 0x000000404305723e */ /* 0x000fe400000000ff */
[----:B------:R-:W-:Y:S01]  /*a620*/  PRMT R10, R4, 0x7610, R10 ;  /* 0x00007610040a7816 */ /* 0x000fe2000000000a */
[----:B------:R-:W-:Y:S01]  /*a630*/  FADD.FTZ R65, R62, R65 ;  /* 0x000000413e417221 */ /* 0x000fe20000010000 */
[C---:B------:R-:W-:Y:S02]  /*a640*/  PRMT R11, R5.reuse, 0x7610, R11 ;  /* 0x00007610050b7816 */ /* 0x040fe4000000000b */
[----:B------:R-:W-:Y:S01]  /*a650*/  PRMT R12, R5, 0x7632, R12 ;  /* 0x00007632050c7816 */ /* 0x000fe2000000000c */
[----:B------:R-:W-:Y:S01]  /*a660*/  FADD.FTZ R64, R65, R64 ;  /* 0x0000004041407221 */ /* 0x000fe20000010000 */
[----:B------:R-:W-:-:S03]  /*a670*/  F2FP.F16.F32.PACK_AB R5, R75, R72 ;  /* 0x000000484b05723e */ /* 0x000fc600000000ff */
[----:B------:R-:W-:Y:S01]  /*a680*/  FADD.FTZ R67, R64, R67 ;  /* 0x0000004340437221 */ /* 0x000fe20000010000 */
[----:B------:R0:W-:Y:S03]  /*a690*/  STS.U16 [R140+0x2], R8 ;  /* 0x000002088c007388 */ /* 0x0001e60000000400 */
[----:B------:R-:W-:Y:S01]  /*a6a0*/  FADD.FTZ R66, R67, R66 ;  /* 0x0000004243427221 */ /* 0x000fe20000010000 */
[----:B------:R1:W-:Y:S03]  /*a6b0*/  STS.U16 [R140+0xc], R10 ;  /* 0x00000c0a8c007388 */ /* 0x0003e60000000400 */
[----:B------:R-:W-:Y:S01]  /*a6c0*/  FADD.FTZ R69, R66, R69 ;  /* 0x0000004542457221 */ /* 0x000fe20000010000 */
        /* <DEDUP_REMOVED lines=57> */
.L_x_7714:
[----:B------:R-:W-:Y:S05]  /*aa60*/  BSYNC B0 ;  /* 0x0000000000007941 */ /* 0x000fea0003800000 */
.L_x_7713:
        /* <DEDUP_REMOVED lines=16> */
[-C--:B------:R-:W-:Y:S01]  /*ab70*/  ISETP.GE.AND P6, PT, R180, R23.reuse, PT ;  /* 0x00000017b400720c */ /* 0x080fe20003fc6270 */
        /* <DEDUP_REMOVED lines=41> */
.L_x_7640:
[----:B------:R-:W-:Y:S02]  /*ae10*/  ULDC.64 UR4, c[0x0][0x3d8] ;  /* 0x0000f60000047ab9 */ /* 0x000fe40000000a00 */
[----:B------:R-:W-:-:S04]  /*ae20*/  ISETP.NE.U32.AND P0, PT, RZ, UR4, PT ;  /* 0x00000004ff007c0c */ /* 0x000fc8000bf05070 */
[----:B------:R-:W-:-:S13]  /*ae30*/  ISETP.NE.AND.EX P0, PT, RZ, UR5, PT, P0 ;  /* 0x00000005ff007c0c */ /* 0x000fda000bf05300 */
[----:B------:R-:W-:Y:S05]  /*ae40*/  @!P0 BRA `(.L_x_7716) ;  /* 0x0000000000648947 */ /* 0x000fea0003800000 */
[----:B0-----:R-:W0:Y:S01]  /*ae50*/  SHFL.DOWN P0, R3, R190, 0x1, 0x1f ;  /* 0x08201f00be037f89 */ /* 0x001e220000000000 */
[----:B------:R-:W-:Y:S01]  /*ae60*/  BSSY B0, `(.L_x_7716) ;  /* 0x0000017000007945 */ /* 0x000fe20003800000 */
[----:B------:R-:W1:Y:S01]  /*ae70*/  S2R R4, SR_LANEID ;  /* 0x0000000000047919 */ /* 0x000e620000000000 */
        /* <DEDUP_REMOVED lines=21> */
.L_x_7717:
[----:B------:R-:W-:Y:S05]  /*afd0*/  BSYNC B0 ;  /* 0x0000000000007941 */ /* 0x000fea0003800000 */
.L_x_7716:
        /* <DEDUP_REMOVED lines=8> */
[----:B-1----:R-:W1:Y:S01]  /*b060*/  S2R R7, SR_TID.X ;  /* 0x0000000000077919 */ /* 0x002e620000002100 */
        /* <DEDUP_REMOVED lines=22> */
.L_x_7719:
[----:B01----:R-:W0:Y:S02]  /*b1d0*/  S2R R7, SR_TID.X ;  /* 0x0000000000077919 */ /* 0x003e240000002100 */
.L_x_7720:
[----:B------:R-:W-:Y:S05]  /*b1e0*/  BSYNC B0 ;  /* 0x0000000000007941 */ /* 0x000fea0003800000 */
.L_x_7718:
        /* <DEDUP_REMOVED lines=15> */
.L_x_7721:
[C---:B------:R-:W-:Y:S02]  /*b2e0*/  LEA R0, R7.reuse, UR7, 0x2 ;  /* 0x0000000707007c11 */ /* 0x040fe4000f8e10ff */
[----:B--2---:R-:W-:Y:S02]  /*b2f0*/  SHF.R.S32.HI R2, RZ, 0x1f, R7 ;  /* 0x0000001fff027819 */ /* 0x004fe40000011407 */
        /* <DEDUP_REMOVED lines=16> */
.L_x_7722:
        /* <DEDUP_REMOVED lines=16> */
.L_x_10990:


//--------------------- .text._Z25selective_scan_bwd_kernelI32Selective_Scan_bwd_kernel_traitsILi32ELi16ELb0ELb1ELb1ELb1ELb1EN3c104HalfEfEEv12SSMParamsBwd --------------------------
	.section	.text._Z25selective_scan_bwd_kernelI32Selective_Scan_bwd_kernel_traitsILi32ELi16ELb0ELb1ELb1ELb1ELb1EN3c104HalfEfEEv12SSMParamsBwd,"ax",@progbits
	.align	128
        .global         _Z25selective_scan_bwd_kernelI32Selective_Scan_bwd_kernel_traitsILi32ELi16ELb0ELb1ELb1ELb1ELb1EN3c104HalfEfEEv12SSMParamsBwd
        .type           _Z25selective_scan_bwd_kernelI32Selective_Scan_bwd_kernel_traitsILi32ELi16ELb0ELb1ELb1ELb1ELb1EN3c104HalfEfEEv12SSMParamsBwd,@function
        .size           _Z25selective_scan_bwd_kernelI32Selective_Scan_bwd_kernel_traitsILi32ELi16ELb0ELb1ELb1ELb1ELb1EN3c104HalfEfEEv12SSMParamsBwd,(.L_x_10991 - _Z25selective_scan_bwd_kernelI32Selective_Scan_bwd_kernel_traitsILi32ELi16ELb0ELb1ELb1ELb1ELb1EN3c104HalfEfEEv12SSMParamsBwd)
        .other          _Z25selective_scan_bwd_kernelI32Selective_Scan_bwd_kernel_traitsILi32ELi16ELb0ELb1ELb1ELb1ELb1EN3c104HalfEfEEv12SSMParamsBwd,@"STO_CUDA_ENTRY STV_DEFAULT"
_Z25selective_scan_bwd_kernelI32Selective_Scan_bwd_kernel_traitsILi32ELi16ELb0ELb1ELb1ELb1ELb1EN3c104HalfEfEEv12SSMParamsBwd:
.text._Z25selective_scan_bwd_kernelI32Selective_Scan_bwd_kernel_traitsILi32ELi16ELb0ELb1ELb1ELb1ELb1EN3c104HalfEfEEv12SSMParamsBwd:
        /* <DEDUP_REMOVED lines=190> */
.L_x_7803:
[----:B------:R-:W-:Y:S01]  /*0be0*/  ULDC UR38, c[0x0][0x224] ;  /* 0x0000890000267ab9 */ /* 0x000fe20000000800 */
[----:B------:R-:W-:Y:S01]  /*0bf0*/  ULDC UR5, c[0x0][0x218] ;  /* 0x0000860000057ab9 */ /* 0x000fe20000000800 */
[----:B------:R-:W-:Y:S01]  /*0c00*/  UIADD3 UR34, -UR4, UR38, URZ ;  /* 0x0000002604227290 */ /* 0x000fe2000fffe13f */
[C---:B0-----:R-:W-:Y:S02]  /*0c10*/  LEA R2, P1, R116.reuse, UR9, 0x1 ;  /* 0x0000000974027c11 */ /* 0x041fe4000f8208ff */
[----:B------:R-:W-:Y:S01]  /*0c20*/  PRMT R5, RZ, 0x7610, R5 ;  /* 0x00007610ff057816 */ /* 0x000fe20000000005 */
[----:B------:R-:W-:Y:S01]  /*0c30*/  ULEA UR35, UR34, 0xfffffe00, 0x9 ;  /* 0xfffffe0022237891 */ /* 0x000fe2000f8e483f */
[----:B------:R-:W-:-:S03]  /*0c40*/  LEA.HI.X R3, R116, UR7, R117, 0x1, P1 ;  /* 0x0000000774037c11 */ /* 0x000fc600088f0c75 */
[----:B------:R-:W-:-:S06]  /*0c50*/  UIADD3 UR5, -UR35, UR5, URZ ;  /* 0x0000000523057290 */ /* 0x000fcc000fffe13f */
[----:B------:R-:W-:-:S04]  /*0c60*/  MOV R155, UR5 ;  /* 0x00000005009b7c02 */ /* 0x000fc80008000f00 */
        /* <DEDUP_REMOVED lines=17> */
[----:B------:R-:W4:Y:S04]  /*0d80*/  @!P3 LDG.E.U16 R9, desc[UR26][R2.64+0x100] ;  /* 0x0001001a0209b981 */ /* 0x000f28000c1e1500 */
[----:B------:R-:W3:Y:S01]  /*0d90*/  @!P0 LDG.E.U16 R0, desc[UR26][R2.64+0x40] ;  /* 0x0000401a02008981 */ /* 0x000ee2000c1e1500 */
[-C--:B------:R-:W-:Y:S02]  /*0da0*/  ISETP.GE.AND P0, PT, R174, R155.reuse, PT ;  /* 0x0000009bae00720c */ /* 0x080fe40003f06270 */
[-C--:B------:R-:W-:Y:S01]  /*0db0*/  ISETP.GE.AND P3, PT, R168, R155.reuse, PT ;  /* 0x0000009ba800720c */ /* 0x080fe20003f66270 */
[----:B------:R-:W4:Y:S01]  /*0dc0*/  @!P4 LDG.E.U16 R6, desc[UR26][R2.64+0x140] ;  /* 0x0001401a0206c981 */ /* 0x000f22000c1e1500 */
[----:B------:R-:W-:Y:S02]  /*0dd0*/  ISETP.GE.AND P4, PT, R166, R155, PT ;  /* 0x0000009ba600720c */ /* 0x000fe40003f86270 */
        /* <DEDUP_REMOVED lines=127> */
[----:B------:R-:W3:Y:S01]  /*15d0*/  @!P0 LDG.E.U16 R4, desc[UR26][R2.64+0x40] ;  /* 0x0000401a02048981 */ /* 0x000ee2000c1e1500 */
[-C--:B------:R-:W-:Y:S02]  /*15e0*/  ISETP.GE.AND P0, PT, R172, R155.reuse, PT ;  /* 0x0000009bac00720c */ /* 0x080fe40003f06270 */
[----:B------:R-:W-:Y:S02]  /*15f0*/  ISETP.GE.AND P1, PT, R116, R155, PT ;  /* 0x0000009b7400720c */ /* 0x000fe40003f26270 */
[----:B------:R-:W-:-:S09]  /*1600*/  PRMT R15, RZ, 0x7610, R15 ;  /* 0x00007610ff0f7816 */ /* 0x000fd2000000000f */
[----:B------:R-:W4:Y:S01]  /*1610*/  @!P0 LDG.E.U16 R12, desc[UR26][R2.64+0x1c0] ;  /* 0x0001c01a020c8981 */ /* 0x000f22000c1e1500 */
        /* <DEDUP_REMOVED lines=22> */
[----:B------:R-:W-:Y:S01]  /*1780*/  PRMT R17, RZ, 0x7610, R17 ;  /* 0x00007610ff117816 */ /* 0x000fe20000000011 */
[----:B------:R-:W4:Y:S01]  /*1790*/  @!P4 LDG.E.U16 R18, desc[UR26][R2.64+0x340] ;  /* 0x0003401a0212c981 */ /* 0x000f22000c1e1500 */
[----:B--2---:R-:W-:Y:S02]  /*17a0*/  PRMT R16, RZ, 0x7610, R16 ;  /* 0x00007610ff107816 */ /* 0x004fe40000000010 */
        /* <DEDUP_REMOVED lines=56> */
[----:B0-----:R-:W-:-:S02]  /*1b30*/  PRMT R20, RZ, 0x7610, R20 ;  /* 0x00007610ff147816 */ /* 0x001fc40000000014 */
[----:B------:R-:W-:-:S03]  /*1b40*/  PRMT R19, RZ, 0x7610, R19 ;  /* 0x00007610ff137816 */ /* 0x000fc60000000013 */
[----:B------:R-:W4:Y:S01]  /*1b50*/  @!P0 LDG.E.U16 R23, desc[UR26][R6.64] ;  /* 0x0000001a06178981 */ /* 0x000f22000c1e1500 */
        /* <DEDUP_REMOVED lines=26> */
[----:B------:R-:W4:Y:S01]  /*1d00*/  @!P0 LDG.E.U16 R28, desc[UR26][R6.64+0x240] ;  /* 0x0002401a061c8981 */ /* 0x000f22000c1e1500 */
        /* <DEDUP_REMOVED lines=15> */
[----:B------:R-:W-:Y:S01]  /*1e00*/  ISETP.GE.AND P0, PT, R116, R155, PT ;  /* 0x0000009b7400720c */ /* 0x000fe20003f06270 */
[----:B------:R-:W-:Y:S01]  /*1e10*/  FADD.FTZ R94, R94, R173 ;  /* 0x000000ad5e5e7221 */ /* 0x000fe20000010000 */
        /* <DEDUP_REMOVED lines=54> */
.L_x_7725:
[----:B------:R-:W-:Y:S05]  /*2180*/  BSYNC B0 ;  /* 0x0000000000007941 */ /* 0x000fea0003800000 */
.L_x_7724:
        /* <DEDUP_REMOVED lines=36> */
.L_x_7727:
[----:B------:R-:W-:Y:S05]  /*23d0*/  BSYNC B0 ;  /* 0x0000000000007941 */ /* 0x000fea0003800000 */
.L_x_7726:
        /* <DEDUP_REMOVED lines=36> */
.L_x_7729:
[----:B------:R-:W-:Y:S05]  /*2620*/  BSYNC B0 ;  /* 0x0000000000007941 */ /* 0x000fea0003800000 */
.L_x_7728:
        /* <DEDUP_REMOVED lines=36> */
.L_x_7731:
[----:B------:R-:W-:Y:S05]  /*2870*/  BSYNC B0 ;  /* 0x0000000000007941 */ /* 0x000fea0003800000 */
.L_x_7730:
        /* <DEDUP_REMOVED lines=36> */
.L_x_7733:
[----:B------:R-:W-:Y:S05]  /*2ac0*/  BSYNC B0 ;  /* 0x0000000000007941 */ /* 0x000fea0003800000 */
.L_x_7732:
        /* <DEDUP_REMOVED lines=36> */
.L_x_7735:
[----:B------:R-:W-:Y:S05]  /*2d10*/  BSYNC B0 ;  /* 0x0000000000007941 */ /* 0x000fea0003800000 */
.L_x_7734:
        /* <DEDUP_REMOVED lines=36> */
.L_x_7737:
[----:B------:R-:W-:Y:S05]  /*2f60*/  BSYNC B0 ;  /* 0x0000000000007941 */ /* 0x000fea0003800000 */
.L_x_7736:
        /* <DEDUP_REMOVED lines=36> */
.L_x_7739:
[----:B------:R-:W-:Y:S05]  /*31b0*/  BSYNC B0 ;  /* 0x0000000000007941 */ /* 0x000fea0003800000 */
.L_x_7738:
        /* <DEDUP_REMOVED lines=36> */
.L_x_7741:
[----:B------:R-:W-:Y:S05]  /*3400*/  BSYNC B0 ;  /* 0x0000000000007941 */ /* 0x000fea0003800000 */
.L_x_7740:
        /* <DEDUP_REMOVED lines=36> */
.L_x_7743:
[----:B------:R-:W-:Y:S05]  /*3650*/  BSYNC B0 ;  /* 0x0000000000007941 */ /* 0x000fea0003800000 */
.L_x_7742:
        /* <DEDUP_REMOVED lines=34> */
.L_x_7745:
[----:B------:R-:W-:Y:S05]  /*3880*/  BSYNC B0 ;  /* 0x0000000000007941 */ /* 0x000fea0003800000 */
.L_x_7744:
        /* <DEDUP_REMOVED lines=33> */
.L_x_7747:
[----:B------:R-:W-:Y:S05]  /*3aa0*/  BSYNC B0 ;  /* 0x0000000000007941 */ /* 0x000fea0003800000 */
.L_x_7746:
        /* <DEDUP_REMOVED lines=33> */
.L_x_7749:
[----:B------:R-:W-:Y:S05]  /*3cc0*/  BSYNC B0 ;  /* 0x0000000000007941 */ /* 0x000fea0003800000 */
.L_x_7748:
        /* <DEDUP_REMOVED lines=33> */
.L_x_7751:
[----:B------:R-:W-:Y:S05]  /*3ee0*/  BSYNC B0 ;  /* 0x0000000000007941 */ /* 0x000fea0003800000 */
.L_x_7750:
        /* <DEDUP_REMOVED lines=33> */
.L_x_7753:
[----:B------:R-:W-:Y:S05]  /*4100*/  BSYNC B0 ;  /* 0x0000000000007941 */ /* 0x000fea0003800000 */
.L_x_7752:
        /* <DEDUP_REMOVED lines=33> */
.L_x_7755:
[----:B------:R-:W-:Y:S05]  /*4320*/  BSYNC B0 ;  /* 0x0000000000007941 */ /* 0x000fea0003800000 */
.L_x_7754:
[----:B------:R-:W-:Y:S02]  /*4330*/  USHF.R.S32.HI UR37, URZ, 0x1f, UR35 ;  /* 0x0000001f3f257899 */ /* 0x000fe40008011423 */
[----:B------:R-:W-:Y:S01]  /*4340*/  MOV R2, UR35 ;  /* 0x0000002300027c02 */ /* 0x000fe20008000f00 */
[----:B------:R-:W-:Y:S01]  /*4350*/  ULDC.64 UR22, c[0x0][0x2a0] ;  /* 0x0000a80000167ab9 */ /* 0x000fe20000000a00 */
[----:B------:R-:W-:Y:S01]  /*4360*/  ULDC.64 UR28, c[0x0][0x2b0] ;  /* 0x0000ac00001c7ab9 */ /* 0x000fe20000000a00 */
[----:B------:R-:W-:Y:S01]  /*4370*/  MOV R5, UR22 ;  /* 0x0000001600057c02 */ /* 0x000fe20008000f00 */
[----:B------:R-:W-:Y:S01]  /*4380*/  UIMAD UR5, UR30, UR22, URZ ;  /* 0x000000161e0572a4 */ /* 0x000fe2000f8e023f */
[----:B------:R-:W-:Y:S01]  /*4390*/  MOV R3, UR37 ;  /* 0x0000002500037c02 */ /* 0x000fe20008000f00 */
[----:B------:R-:W-:Y:S01]  /*43a0*/  UIMAD.WIDE.U32 UR24, UR31, UR22, URZ ;  /* 0x000000161f1872a5 */ /* 0x000fe2000f8e003f */
[----:B------:R-:W-:Y:S01]  /*43b0*/  MOV R4, UR35 ;  /* 0x0000002300047c02 */ /* 0x000fe20008000f00 */
[----:B------:R-:W-:-:S02]  /*43c0*/  UIMAD UR22, UR30, UR28, URZ ;  /* 0x0000001c1e1672a4 */ /* 0x000fc4000f8e023f */
[----:B------:R-:W-:Y:S01]  /*43d0*/  MOV R7, UR28 ;  /* 0x0000001c00077c02 */ /* 0x000fe20008000f00 */
[----:B------:R-:W-:Y:S01]  /*43e0*/  @!P0 IMAD.WIDE.U32 R2, R5, UR31, R2 ;  /* 0x0000001f05028c25 */ /* 0x000fe2000f8e0002 */
[----:B------:R-:W-:Y:S01]  /*43f0*/  MOV R5, UR37 ;  /* 0x0000002500057c02 */ /* 0x000fe20008000f00 */
[----:B------:R-:W-:Y:S01]  /*4400*/  UIMAD UR6, UR31, UR23, UR5 ;  /* 0x000000171f0672a4 */ /* 0x000fe2000f8e0205 */
[----:B------:R-:W1:Y:S01]  /*4410*/  LDS.U16 R40, [R138] ;  /* 0x000000008a287984 */ /* 0x000e620000000400 */
[----:B------:R-:W-:Y:S02]  /*4420*/  USHF.R.S32.HI UR5, URZ, 0x1f, UR8 ;  /* 0x0000001f3f057899 */ /* 0x000fe40008011408 */
[----:B------:R-:W-:Y:S02]  /*4430*/  UIMAD UR36, UR31, UR29, UR22 ;  /* 0x0000001d1f2472a4 */ /* 0x000fe4000f8e0216 */
[----:B------:R-:W-:Y:S01]  /*4440*/  @!P0 IMAD.WIDE.U32 R4, R7, UR31, R4 ;  /* 0x0000001f07048c25 */ /* 0x000fe2000f8e0004 */
[----:B------:R-:W-:Y:S01]  /*4450*/  ULDC.64 UR32, c[0x0][0x2a8] ;  /* 0x0000aa0000207ab9 */ /* 0x000fe20000000a00 */
[----:B------:R-:W-:Y:S01]  /*4460*/  UIMAD.WIDE.U32 UR28, UR31, UR28, URZ ;  /* 0x0000001c1f1c72a5 */ /* 0x000fe2000f8e003f */
[----:B------:R-:W-:Y:S01]  /*4470*/  @!P0 IADD3 R3, R3, UR6, RZ ;  /* 0x0000000603038c10 */ /* 0x000fe2000fffe0ff */
[----:B------:R-:W-:Y:S01]  /*4480*/  UIMAD UR21, UR5, UR32, URZ ;  /* 0x00000020051572a4 */ /* 0x000fe2000f8e023f */
[----:B------:R-:W-:Y:S01]  /*4490*/  @!P0 IADD3 R5, R5, UR36, RZ ;  /* 0x0000002405058c10 */ /* 0x000fe2000fffe0ff */
[----:B------:R-:W-:Y:S01]  /*44a0*/  ULDC.64 UR22, c[0x0][0x2b8] ;  /* 0x0000ae0000167ab9 */ /* 0x000fe20000000a00 */
[----:B------:R-:W-:Y:S01]  /*44b0*/  MOV R7, UR32 ;  /* 0x0000002000077c02 */ /* 0x000fe20008000f00 */
[----:B------:R-:W-:Y:S01]  /*44c0*/  UIMAD UR33, UR8, UR33, UR21 ;  /* 0x00000021082172a4 */ /* 0x000fe2000f8e0215 */
[----:B------:R-:W-:Y:S01]  /*44d0*/  MOV R9, UR22 ;  /* 0x0000001600097c02 */ /* 0x000fe20008000f00 */
[----:B------:R-:W-:Y:S01]  /*44e0*/  UIADD3 UR25, UR25, UR6, URZ ;  /* 0x0000000619197290 */ /* 0x000fe2000fffe03f */
[----:B------:R-:W2:Y:S01]  /*44f0*/  LDS.U16 R37, [R138+0x2] ;  /* 0x000002008a257984 */ /* 0x000ea20000000400 */
[----:B------:R-:W-:Y:S01]  /*4500*/  UIADD3 UR29, UR29, UR36, URZ ;  /* 0x000000241d1d7290 */ /* 0x000fe2000fffe03f */
[----:B------:R-:W-:Y:S01]  /*4510*/  @!P0 IMAD.WIDE.U32 R2, R7, UR8, R2 ;  /* 0x0000000807028c25 */ /* 0x000fe2000f8e0002 */
[----:B------:R-:W-:Y:S01]  /*4520*/  UIADD3 UR21, UR4, -UR38, URZ ;  /* 0x8000002604157290 */ /* 0x000fe2000fffe03f */
[----:B------:R-:W3:Y:S01]  /*4530*/  LDS.U16 R42, [R138+0x4] ;  /* 0x000004008a2a7984 */ /* 0x000ee20000000400 */
[----:B------:R-:W-:Y:S01]  /*4540*/  UIMAD UR6, UR5, UR22, URZ ;  /* 0x00000016050672a4 */ /* 0x000fe2000f8e023f */
[----:B------:R-:W-:Y:S01]  /*4550*/  @!P0 IMAD.WIDE.U32 R4, R9, UR8, R4 ;  /* 0x0000000809048c25 */ /* 0x000fe2000f8e0004 */
[----:B------:R-:W-:Y:S01]  /*4560*/  UIMAD.WIDE.U32 UR24, UR8, UR32, UR24 ;  /* 0x00000020081872a5 */ /* 0x000fe2000f8e0018 */
[C---:B------:R-:W-:Y:S01]  /*4570*/  @!P0 IADD3 R7, P1, R116.reuse, R2, RZ ;  /* 0x0000000274078210 */ /* 0x040fe20007f3e0ff */
[----:B------:R-:W-:Y:S01]  /*4580*/  UIMAD.WIDE.U32 UR28, UR8, UR22, UR28 ;  /* 0x00000016081c72a5 */ /* 0x000fe2000f8e001c */
[----:B------:R-:W4:Y:S01]  /*4590*/  LDS.U16 R80, [R138+0x6] ;  /* 0x000006008a507984 */ /* 0x000f220000000400 */
[----:B------:R-:W-:Y:S01]  /*45a0*/  UIMAD UR21, UR21, -0x200, URZ ;  /* 0xfffffe00151578a4 */ /* 0x000fe2000f8e023f */
[----:B------:R-:W-:Y:S01]  /*45b0*/  @!P0 IADD3 R6, P2, R116, R4, RZ ;  /* 0x0000000474068210 */ /* 0x000fe20007f5e0ff */
[----:B------:R-:W-:Y:S01]  /*45c0*/  UIMAD UR6, UR8, UR23, UR6 ;  /* 0x00000017080672a4 */ /* 0x000fe2000f8e0206 */
[----:B------:R-:W-:Y:S01]  /*45d0*/  @!P0 IADD3.X R8, R117, UR33, R3, P1, !PT ;  /* 0x0000002175088c10 */ /* 0x000fe20008ffe403 */
[----:B------:R-:W-:Y:S01]  /*45e0*/  USHF.R.S32.HI UR22, URZ, 0x1f, UR21 ;  /* 0x0000001f3f167899 */ /* 0x000fe20008011415 */
[----:B------:R-:W-:Y:S01]  /*45f0*/  LDS.U16 R48, [R138+0x8] ;  /* 0x000008008a307984 */ /* 0x000fe20000000400 */
[----:B------:R-:W-:-:S02]  /*4600*/  UIADD3 UR32, UP0, UR21, UR24, URZ ;  /* 0x0000001815207290 */ /* 0x000fc4000ff1e03f */
        /* <DEDUP_REMOVED lines=8> */
[----:B------:R-:W5:Y:S01]  /*4690*/  LDS.U16 R78, [R138+0xa] ;  /* 0x00000a008a4e7984 */ /* 0x000f620000000400 */
[----:B------:R-:W-:-:S03]  /*46a0*/  MOV R9, UR32 ;  /* 0x0000002000097c02 */ /* 0x000fc60008000f00 */
[----:B0-----:R-:W-:Y:S01]  /*46b0*/  LDS.U16 R30, [R138+0xc] ;  /* 0x00000c008a1e7984 */ /* 0x001fe20000000400 */
[----:B------:R-:W-:-:S03]  /*46c0*/  MOV R11, UR23 ;  /* 0x00000017000b7c02 */ /* 0x000fc60008000f00 */
[----:B------:R-:W-:Y:S01]  /*46d0*/  LDS.U16 R26, [R138+0xe] ;  /* 0x00000e008a1a7984 */ /* 0x000fe20000000400 */
[----:B------:R-:W-:-:S03]  /*46e0*/  LEA.HI.X R0, R116, UR41, R117, 0x1, P2 ;  /* 0x0000002974007c11 */ /* 0x000fc600090f0c75 */
[----:B------:R-:W-:Y:S01]  /*46f0*/  LDS.U16 R22, [R138+0x10] ;  /* 0x000010008a167984 */ /* 0x000fe20000000400 */
[----:B------:R-:W-:-:S03]  /*4700*/  LEA.HI.X R3, R116, UR39, R117, 0x1, P1 ;  /* 0x0000002774037c11 */ /* 0x000fc600088f0c75 */
[----:B------:R-:W-:Y:S01]  /*4710*/  LDS.U16 R15, [R138+0x12] ;  /* 0x000012008a0f7984 */ /* 0x000fe20000000400 */
[----:B------:R-:W-:Y:S02]  /*4720*/  LEA R18, P2, R9, R18, 0x1 ;  /* 0x0000001209127211 */ /* 0x000fe400078408ff */
[----:B------:R-:W-:Y:S02]  /*4730*/  PRMT R28, RZ, 0x7610, R28 ;  /* 0x00007610ff1c7816 */ /* 0x000fe4000000001c */
        /* <DEDUP_REMOVED lines=10> */
[----:B------:R-:W-:Y:S02]  /*47e0*/  MOV R10, UR24 ;  /* 0x00000018000a7c02 */ /* 0x000fe40008000f00 */
[----:B------:R-:W-:Y:S02]  /*47f0*/  MOV R12, UR28 ;  /* 0x0000001c000c7c02 */ /* 0x000fe40008000f00 */
[----:B------:R-:W-:Y:S02]  /*4800*/  @!P0 LEA R4, P3, R6, UR40, 0x1 ;  /* 0x0000002806048c11 */ /* 0x000fe4000f8608ff */
        /* <DEDUP_REMOVED lines=14> */
[----:B-1----:R-:W-:Y:S01]  /*48f0*/  HADD2.F32 R40, -RZ, R40.H0_H0 ;  /* 0x20000028ff287230 */ /* 0x002fe20000004100 */
[----:B------:R-:W-:Y:S01]  /*4900*/  LEA R2, P4, R11, R2, 0x1 ;  /* 0x000000020b027211 */ /* 0x000fe200078808ff */
[----:B--2---:R-:W-:Y:S01]  /*4910*/  HADD2.F32 R37, -RZ, R37.H0_H0 ;  /* 0x20000025ff257230 */ /* 0x004fe20000004100 */
[----:B------:R-:W-:Y:S01]  /*4920*/  @!P0 LEA R16, P1, R7, UR38, 0x1 ;  /* 0x0000002607108c11 */ /* 0x000fe2000f8208ff */
[----:B---3--:R-:W-:Y:S01]  /*4930*/  HADD2.F32 R42, -RZ, R42.H0_H0 ;  /* 0x2000002aff2a7230 */ /* 0x008fe20000004100 */
[----:B------:R-:W-:Y:S01]  /*4940*/  LEA.HI.X R19, R9, R3, R10, 0x1, P2 ;  /* 0x0000000309137211 */ /* 0x000fe200010f0c0a */
[----:B----4-:R-:W-:Y:S01]  /*4950*/  HADD2.F32 R80, -RZ, R80.H0_H0 ;  /* 0x20000050ff507230 */ /* 0x010fe20000004100 */
[----:B------:R-:W-:Y:S01]  /*4960*/  LEA.HI.X R3, R11, R0, R12, 0x1, P4 ;  /* 0x000000000b037211 */ /* 0x000fe200020f0c0c */
[----:B------:R-:W-:Y:S01]  /*4970*/  LDS.U16 R10, [R138+0x16] ;  /* 0x000016008a0a7984 */ /* 0x000fe20000000400 */
[----:B------:R-:W-:Y:S01]  /*4980*/  @!P0 LEA.HI.X R17, R7, UR39, R8, 0x1, P1 ;  /* 0x0000002707118c11 */ /* 0x000fe200088f0c08 */
[----:B-----5:R-:W-:Y:S01]  /*4990*/  HADD2.F32 R78, -RZ, R78.H0_H0 ;  /* 0x2000004eff4e7230 */ /* 0x020fe20000004100 */
[----:B------:R-:W-:Y:S01]  /*49a0*/  @!P0 LEA.HI.X R5, R6, UR41, R5, 0x1, P3 ;  /* 0x0000002906058c11 */ /* 0x000fe200098f0c05 */
[----:B------:R-:W-:Y:S01]  /*49b0*/  LDS.U16 R12, [R138+0x14] ;  /* 0x000014008a0c7984 */ /* 0x000fe20000000400 */
[----:B------:R-:W-:Y:S01]  /*49c0*/  PRMT R9, RZ, 0x7610, R9 ;  /* 0x00007610ff097816 */ /* 0x000fe20000000009 */
[----:B------:R-:W-:Y:S01]  /*49d0*/  HADD2.F32 R48, -RZ, R48.H0_H0 ;  /* 0x20000030ff307230 */ /* 0x000fe20000004100 */
[----:B------:R-:W-:Y:S01]  /*49e0*/  ULDC.64 UR32, c[0x0][0x398] ;  /* 0x0000e60000207ab9 */ /* 0x000fe20000000a00 */
[----:B------:R-:W-:Y:S04]  /*49f0*/  LDS.U16 R8, [R138+0x18] ;  /* 0x000018008a087984 */ /* 0x000fe80000000400 */
[----:B------:R-:W-:Y:S04]  /*4a00*/  LDS.U16 R7, [R138+0x1a] ;  /* 0x00001a008a077984 */ /* 0x000fe80000000400 */
[----:B------:R-:W-:Y:S04]  /*4a10*/  LDS.U16 R6, [R138+0x1c] ;  /* 0x00001c008a067984 */ /* 0x000fe80000000400 */
[----:B------:R-:W-:Y:S01]  /*4a20*/  LDS.U16 R0, [R138+0x1e] ;  /* 0x00001e008a007984 */ /* 0x000fe20000000400 */
[----:B------:R-:W-:Y:S01]  /*4a30*/  BAR.SYNC.DEFER_BLOCKING 0x0 ;  /* 0x0000000000007b1d */ /* 0x000fe20000010000 */
[----:B------:R-:W-:-:S02]  /*4a40*/  ISETP.GE.AND P1, PT, R182, R155, PT ;  /* 0x0000009bb600720c */ /* 0x000fc40003f26270 */
[----:B------:R-:W-:-:S11]  /*4a50*/  PRMT R11, RZ, 0x7610, R11 ;  /* 0x00007610ff0b7816 */ /* 0x000fd6000000000b */
[----:B------:R-:W2:Y:S01]  /*4a60*/  @!P1 LDG.E.U16 R11, desc[UR26][R18.64+-0x380] ;  /* 0xfffc801a120b9981 */ /* 0x000ea2000c1e1500 */
[-C--:B------:R-:W-:Y:S02]  /*4a70*/  ISETP.GE.AND P1, PT, R172, R155.reuse, PT ;  /* 0x0000009bac00720c */ /* 0x080fe40003f26270 */
[-C--:B------:R-:W-:Y:S01]  /*4a80*/  ISETP.GE.AND P2, PT, R178, R155.reuse, PT ;  /* 0x0000009bb200720c */ /* 0x080fe20003f46270 */
[----:B------:R0:W3:Y:S01]  /*4a90*/  @!P0 LDG.E.U16 R9, desc[UR26][R16.64] ;  /* 0x0000001a10098981 */ /* 0x0000e2000c1e1500 */
[-C--:B------:R-:W-:Y:S02]  /*4aa0*/  ISETP.GE.AND P3, PT, R184, R155.reuse, PT ;  /* 0x0000009bb800720c */ /* 0x080fe40003f66270 */
[-C--:B------:R-:W-:Y:S01]  /*4ab0*/  ISETP.GE.AND P4, PT, R180, R155.reuse, PT ;  /* 0x0000009bb400720c */ /* 0x080fe20003f86270 */
[----:B------:R-:W4:Y:S04]  /*4ac0*/  @!P5 LDG.E.U16 R21, desc[UR26][R18.64+-0x280] ;  /* 0xfffd801a1215d981 */ /* 0x000f28000c1e1500 */
[----:B------:R-:W5:Y:S04]  /*4ad0*/  @!P6 LDG.E.U16 R24, desc[UR26][R18.64+-0x2c0] ;  /* 0xfffd401a1218e981 */ /* 0x000f68000c1e1500 */
[----:B------:R-:W4:Y:S01]  /*4ae0*/  @!P1 LDG.E.U16 R28, desc[UR26][R18.64+-0x240] ;  /* 0xfffdc01a121c9981 */ /* 0x000f22000c1e1500 */
[----:B------:R-:W-:-:S02]  /*4af0*/  ISETP.GE.AND P1, PT, R170, R155, PT ;  /* 0x0000009baa00720c */ /* 0x000fc40003f26270 */
[----:B0-----:R-:W-:Y:S01]  /*4b00*/  PRMT R17, RZ, 0x7610, R17 ;  /* 0x00007610ff117816 */ /* 0x001fe20000000011 */
[----:B------:R-:W5:Y:S01]  /*4b10*/  @!P2 LDG.E.U16 R13, desc[UR26][R18.64+-0x300] ;  /* 0xfffd001a120da981 */ /* 0x000f62000c1e1500 */
[----:B------:R-:W-:-:S03]  /*4b20*/  PRMT R16, RZ, 0x7610, R16 ;  /* 0x00007610ff107816 */ /* 0x000fc60000000010 */
[----:B------:R-:W2:Y:S04]  /*4b30*/  @!P3 LDG.E.U16 R14, desc[UR26][R18.64+-0x3c0] ;  /* 0xfffc401a120eb981 */ /* 0x000ea8000c1e1500 */
[----:B------:R-:W4:Y:S04]  /*4b40*/  @!P4 LDG.E.U16 R20, desc[UR26][R18.64+-0x340] ;  /* 0xfffcc01a1214c981 */ /* 0x000f28000c1e1500 */
[----:B------:R-:W5:Y:S01]  /*4b50*/  @!P1 LDG.E.U16 R23, desc[UR26][R18.64+-0x200] ;  /* 0xfffe001a12179981 */ /* 0x000f62000c1e1500 */
[-C--:B------:R-:W-:Y:S02]  /*4b60*/  ISETP.GE.AND P1, PT, R168, R155.reuse, PT ;  /* 0x0000009ba800720c */ /* 0x080fe40003f26270 */
[----:B------:R-:W-:-:S02]  /*4b70*/  ISETP.GE.AND P2, PT, R164, R155, PT ;  /* 0x0000009ba400720c */ /* 0x000fc40003f46270 */
[-C--:B------:R-:W-:Y:S02]  /*4b80*/  ISETP.GE.AND P3, PT, R162, R155.reuse, PT ;  /* 0x0000009ba200720c */ /* 0x080fe40003f66270 */
[-C--:B------:R-:W-:Y:S02]  /*4b90*/  ISETP.GE.AND P4, PT, R160, R155.reuse, PT ;  /* 0x0000009ba000720c */ /* 0x080fe40003f86270 */
[----:B------:R-:W-:-:S05]  /*4ba0*/  ISETP.GE.AND P5, PT, R158, R155, PT ;  /* 0x0000009b9e00720c */ /* 0x000fca0003fa6270 */
[----:B------:R-:W5:Y:S01]  /*4bb0*/  @!P1 LDG.E.U16 R32, desc[UR26][R18.64+-0x1c0] ;  /* 0xfffe401a12209981 */ /* 0x000f62000c1e1500 */
[-C--:B------:R-:W-:Y:S02]  /*4bc0*/  ISETP.GE.AND P1, PT, R166, R155.reuse, PT ;  /* 0x0000009ba600720c */ /* 0x080fe40003f26270 */
[----:B------:R-:W-:Y:S01]  /*4bd0*/  ISETP.GE.AND P6, PT, R156, R155, PT ;  /* 0x0000009b9c00720c */ /* 0x000fe20003fc6270 */
[----:B------:R-:W5:Y:S04]  /*4be0*/  @!P2 LDG.E.U16 R16, desc[UR26][R18.64+-0x140] ;  /* 0xfffec01a1210a981 */ /* 0x000f68000c1e1500 */
[----:B------:R-:W5:Y:S04]  /*4bf0*/  @!P3 LDG.E.U16 R25, desc[UR26][R18.64+-0x100] ;  /* 0xffff001a1219b981 */ /* 0x000f68000c1e1500 */
[----:B------:R-:W5:Y:S04]  /*4c00*/  @!P4 LDG.E.U16 R34, desc[UR26][R18.64+-0xc0] ;  /* 0xffff401a1222c981 */ /* 0x000f68000c1e1500 */
[----:B------:R-:W5:Y:S04]  /*4c10*/  @!P1 LDG.E.U16 R17, desc[UR26][R18.64+-0x180] ;  /* 0xfffe801a12119981 */ /* 0x000f68000c1e1500 */
[----:B------:R-:W5:Y:S04]  /*4c20*/  @!P5 LDG.E.U16 R27, desc[UR26][R18.64+-0x80] ;  /* 0xffff801a121bd981 */ /* 0x000f68000c1e1500 */
[----:B------:R-:W5:Y:S01]  /*4c30*/  @!P6 LDG.E.U16 R36, desc[UR26][R18.64+-0x40] ;  /* 0xffffc01a1224e981 */ /* 0x000f62000c1e1500 */
[----:B------:R-:W-:-:S02]  /*4c40*/  P2R R39, PR, RZ, 0x2 ;  /* 0x00000002ff277803 */ /* 0x000fc40000000000 */
[----:B------:R-:W-:Y:S01]  /*4c50*/  ISETP.GE.AND P1, PT, R184, R155, PT ;  /* 0x0000009bb800720c */ /* 0x000fe20003f26270 */
[----:B---3--:R-:W-:Y:S04]  /*4c60*/  STS.U16 [R154], R9 ;  /* 0x000000099a007388 */ /* 0x008fe80000000400 */
[----:B--2---:R-:W-:Y:S04]  /*4c70*/  STS.U16 [R153+0x40], R14 ;  /* 0x0000400e99007388 */ /* 0x004fe80000000400 */
[----:B------:R-:W-:Y:S04]  /*4c80*/  STS.U16 [R152+0x80], R11 ;  /* 0x0000800b98007388 */ /* 0x000fe80000000400 */
        /* <DEDUP_REMOVED lines=48> */
[----:B------:R-:W-:Y:S02]  /*4f90*/  ISETP.GE.AND P1, PT, R172, R155, PT ;  /* 0x0000009bac00720c */ /* 0x000fe40003f26270 */
[----:B0-----:R-:W-:Y:S01]  /*4fa0*/  PRMT R5, RZ, 0x7610, R5 ;  /* 0x00007610ff057816 */ /* 0x001fe20000000005 */
[----:B------:R-:W5:Y:S01]  /*4fb0*/  @!P6 LDG.E.U16 R52, desc[UR26][R2.64+-0x40] ;  /* 0xffffc01a0234e981 */ /* 0x000f62000c1e1500 */
[----:B------:R-:W-:-:S05]  /*4fc0*/  PRMT R4, RZ, 0x7610, R4 ;  /* 0x00007610ff047816 */ /* 0x000fca0000000004 */
        /* <DEDUP_REMOVED lines=9> */
[----:B--2---:R-:W-:-:S05]  /*5060*/  HADD2.F32 R13, -RZ, R13.H0_H0 ;  /* 0x2000000dff0d7230 */ /* 0x004fca0000004100 */
[----:B------:R-:W-:Y:S01]  /*5070*/  FMUL.FTZ R34, R13, -1.4426950216293334961 ;  /* 0xbfb8aa3b0d227820 */ /* 0x000fe20000410000 */
[----:B---3--:R-:W-:-:S05]  /*5080*/  HADD2.F32 R9, -RZ, R9.H0_H0 ;  /* 0x20000009ff097230 */ /* 0x008fca0000004100 */
[----:B------:R-:W1:Y:S01]  /*5090*/  MUFU.EX2 R34, R34 ;  /* 0x0000002200227308 */ /* 0x000e620000000800 */
[----:B------:R-:W-:Y:S01]  /*50a0*/  FMUL.FTZ R47, R9, -1.4426950216293334961 ;  /* 0xbfb8aa3b092f7820 */ /* 0x000fe20000410000 */
[----:B----4-:R-:W-:Y:S02]  /*50b0*/  HADD2.F32 R14, -RZ, R14.H0_H0 ;  /* 0x2000000eff0e7230 */ /* 0x010fe40000004100 */
[----:B-----5:R-:W-:-:S03]  /*50c0*/  HADD2.F32 R16, -RZ, R16.H0_H0 ;  /* 0x20000010ff107230 */ /* 0x020fc60000004100 */
[----:B0-----:R-:W-:Y:S01]  /*50d0*/  FMUL.FTZ R2, R14, -1.4426950216293334961 ;  /* 0xbfb8aa3b0e027820 */ /* 0x001fe20000410000 */
[----:B------:R-:W-:Y:S01]  /*50e0*/  MUFU.EX2 R47, R47 ;  /* 0x0000002f002f7308 */ /* 0x000fe20000000800 */
[----:B------:R-:W-:Y:S01]  /*50f0*/  FMUL.FTZ R3, R16, -1.4426950216293334961 ;  /* 0xbfb8aa3b10037820 */ /* 0x000fe20000410000 */
[----:B------:R-:W-:-:S06]  /*5100*/  HADD2.F32 R11, -RZ, R11.H0_H0 ;  /* 0x2000000bff0b7230 */ /* 0x000fcc0000004100 */
[----:B------:R-:W0:Y:S01]  /*5110*/  MUFU.EX2 R2, R2 ;  /* 0x0000000200027308 */ /* 0x000e220000000800 */
[----:B-1----:R-:W-:Y:S01]  /*5120*/  FADD.FTZ R34, R34, 1 ;  /* 0x3f80000022227421 */ /* 0x002fe20000010000 */
[----:B------:R-:W-:-:S06]  /*5130*/  FMUL.FTZ R49, R11, -1.4426950216293334961 ;  /* 0xbfb8aa3b0b317820 */ /* 0x000fcc0000410000 */
[----:B------:R-:W-:Y:S08]  /*5140*/  MUFU.RCP R34, R34 ;  /* 0x0000002200227308 */ /* 0x000ff00000001000 */
[----:B------:R-:W1:Y:S01]  /*5150*/  MUFU.EX2 R3, R3 ;  /* 0x0000000300037308 */ /* 0x000e620000000800 */
[----:B------:R-:W-:Y:S02]  /*5160*/  HADD2.F32 R17, -RZ, R17.H0_H0 ;  /* 0x20000011ff117230 */ /* 0x000fe40000004100 */
[----:B0-----:R-:W-:-:S05]  /*5170*/  FADD.FTZ R2, R2, 1 ;  /* 0x3f80000002027421 */ /* 0x001fca0000010000 */
[----:B------:R-:W-:Y:S01]  /*5180*/  MUFU.EX2 R49, R49 ;  /* 0x0000003100317308 */ /* 0x000fe20000000800 */
[----:B------:R-:W-:Y:S02]  /*5190*/  HADD2.F32 R18, -RZ, R18.H0_H0 ;  /* 0x20000012ff127230 */ /* 0x000fe40000004100 */
[----:B------:R-:W-:-:S03]  /*51a0*/  FMUL.FTZ R51, R17, -1.4426950216293334961 ;  /* 0xbfb8aa3b11337820 */ /* 0x000fc60000410000 */
[----:B------:R-:W-:Y:S01]  /*51b0*/  FMUL.FTZ R53, R18, -1.4426950216293334961 ;  /* 0xbfb8aa3b12357820 */ /* 0x000fe20000410000 */
[----:B-1----:R-:W-:Y:S02]  /*51c0*/  FADD.FTZ R3, R3, 1 ;  /* 0x3f80000003037421 */ /* 0x002fe40000010000 */
[----:B------:R-:W-:Y:S01]  /*51d0*/  MUFU.EX2 R51, R51 ;  /* 0x0000003300337308 */ /* 0x000fe20000000800 */
[----:B------:R-:W-:Y:S02]  /*51e0*/  HADD2.F32 R19, -RZ, R19.H0_H0 ;  /* 0x20000013ff137230 */ /* 0x000fe40000004100 */
[----:B------:R-:W-:-:S05]  /*51f0*/  HADD2.F32 R20, -RZ, R20.H0_H0 ;  /* 0x20000014ff147230 */ /* 0x000fca0000004100 */
[----:B------:R-:W-:Y:S01]  /*5200*/  MUFU.EX2 R53, R53 ;  /* 0x0000003500357308 */ /* 0x000fe20000000800 */
[----:B------:R-:W-:Y:S01]  /*5210*/  FMUL.FTZ R54, R19, -1.4426950216293334961 ;  /* 0xbfb8aa3b13367820 */ /* 0x000fe20000410000 */
[----:B------:R-:W-:Y:S01]  /*5220*/  FMUL.FTZ R55, R20, -1.4426950216293334961 ;  /* 0xbfb8aa3b14377820 */ /* 0x000fe20000410000 */
[----:B------:R-:W-:Y:S02]  /*5230*/  HADD2.F32 R21, -RZ, R21.H0_H0 ;  /* 0x20000015ff157230 */ /* 0x000fe40000004100 */
[----:B------:R-:W-:-:S03]  /*5240*/  HADD2.F32 R23, -RZ, R23.H0_H0 ;  /* 0x20000017ff177230 */ /* 0x000fc60000004100 */
[----:B------:R-:W-:Y:S01]  /*5250*/  MUFU.EX2 R54, R54 ;  /* 0x0000003600367308 */ /* 0x000fe20000000800 */
[----:B------:R-:W-:Y:S01]  /*5260*/  FMUL.FTZ R56, R21, -1.4426950216293334961 ;  /* 0xbfb8aa3b15387820 */ /* 0x000fe20000410000 */
[----:B------:R-:W-:Y:S01]  /*5270*/  FMUL.FTZ R57, R23, -1.4426950216293334961 ;  /* 0xbfb8aa3b17397820 */ /* 0x000fe20000410000 */
[----:B------:R-:W-:-:S05]  /*5280*/  HADD2.F32 R24, -RZ, R24.H0_H0 ;  /* 0x20000018ff187230 */ /* 0x000fca0000004100 */
[----:B------:R-:W0:Y:S01]  /*5290*/  MUFU.EX2 R55, R55 ;  /* 0x0000003700377308 */ /* 0x000e220000000800 */
[----:B------:R-:W-:Y:S02]  /*52a0*/  HADD2.F32 R25, -RZ, R25.H0_H0 ;  /* 0x20000019ff197230 */ /* 0x000fe40000004100 */
[----:B------:R-:W-:Y:S01]  /*52b0*/  FMUL.FTZ R58, R24, -1.4426950216293334961 ;  /* 0xbfb8aa3b183a7820 */ /* 0x000fe20000410000 */
[----:B------:R-:W-:-:S04]  /*52c0*/  HADD2.F32 R27, -RZ, R27.H0_H0 ;  /* 0x2000001bff1b7230 */ /* 0x000fc80000004100 */
[----:B------:R-:W-:Y:S01]  /*52d0*/  MUFU.EX2 R56, R56 ;  /* 0x0000003800387308 */ /* 0x000fe20000000800 */
[----:B------:R-:W-:Y:S01]  /*52e0*/  FMUL.FTZ R59, R25, -1.4426950216293334961 ;  /* 0xbfb8aa3b193b7820 */ /* 0x000fe20000410000 */
[----:B------:R-:W-:Y:S01]  /*52f0*/  FMUL.FTZ R60, R27, -1.4426950216293334961 ;  /* 0xbfb8aa3b1b3c7820 */ /* 0x000fe20000410000 */
[----:B------:R-:W-:-:S05]  /*5300*/  HADD2.F32 R28, -RZ, R28.H0_H0 ;  /* 0x2000001cff1c7230 */ /* 0x000fca0000004100 */
[----:B------:R-:W-:Y:S01]  /*5310*/  MUFU.EX2 R57, R57 ;  /* 0x0000003900397308 */ /* 0x000fe20000000800 */
[----:B0-----:R-:W-:Y:S01]  /*5320*/  FADD.FTZ R55, R55, 1 ;  /* 0x3f80000037377421 */ /* 0x001fe20000010000 */
[----:B------:R-:W-:-:S06]  /*5330*/  FMUL.FTZ R61, R28, -1.4426950216293334961 ;  /* 0xbfb8aa3b1c3d7820 */ /* 0x000fcc0000410000 */
[----:B------:R-:W-:Y:S01]  /*5340*/  MUFU.EX2 R58, R58 ;  /* 0x0000003a003a7308 */ /* 0x000fe20000000800 */
[----:B------:R-:W-:-:S07]  /*5350*/  HADD2.F32 R77, -RZ, R30.H0_H0 ;  /* 0x2000001eff4d7230 */ /* 0x000fce0000004100 */
[----:B------:R-:W-:Y:S08]  /*5360*/  MUFU.EX2 R59, R59 ;  /* 0x0000003b003b7308 */ /* 0x000ff00000000800 */
[----:B------:R-:W-:Y:S01]  /*5370*/  MUFU.EX2 R60, R60 ;  /* 0x0000003c003c7308 */ /* 0x000fe20000000800 */
[----:B------:R-:W-:Y:S04]  /*5380*/  STS.U16 [R154], R31 ;  /* 0x0000001f9a007388 */ /* 0x000fe80000000400 */
[----:B------:R-:W-:Y:S04]  /*5390*/  STS.U16 [R153+0x40], R32 ;  /* 0x0000402099007388 */ /* 0x000fe80000000400 */
[----:B------:R-:W-:Y:S04]  /*53a0*/  STS.U16 [R152+0x80], R33 ;  /* 0x0000802198007388 */ /* 0x000fe80000000400 */
[----:B------:R0:W-:Y:S04]  /*53b0*/  STS.U16 [R151+0xc0], R36 ;  /* 0x0000c02497007388 */ /* 0x0001e80000000400 */
        /* <DEDUP_REMOVED lines=14> */
[----:B------:R-:W4:Y:S01]  /*54a0*/  LDS.U16 R32, [R138+0x2] ;  /* 0x000002008a207984 */ /* 0x000f220000000400 */
[----:B0-----:R-:W-:-:S03]  /*54b0*/  FADD.FTZ R36, R47, 1 ;  /* 0x3f8000002f247421 */ /* 0x001fc60000010000 */
[----:B------:R-:W0:Y:S03]  /*54c0*/  LDS.U16 R33, [R138+0x4] ;  /* 0x000004008a217984 */ /* 0x000e260000000400 */
[----:B------:R-:W5:Y:S01]  /*54d0*/  MUFU.RCP R36, R36 ;  /* 0x0000002400247308 */ /* 0x000f620000001000 */
[----:B------:R-:W0:Y:S04]  /*54e0*/  LDS.U16 R43, [R138+0x6] ;  /* 0x000006008a2b7984 */ /* 0x000e280000000400 */
[----:B------:R-:W0:Y:S03]  /*54f0*/  LDS.U16 R47, [R138+0xa] ;  /* 0x00000a008a2f7984 */ /* 0x000e260000000400 */
[----:B-1----:R1:W-:Y:S01]  /*5500*/  MUFU.RCP R35, R2 ;  /* 0x0000000200237308 */ /* 0x0023e20000001000 */
[----:B------:R-:W0:Y:S01]  /*5510*/  LDS.U16 R45, [R138+0x8] ;  /* 0x000008008a2d7984 */ /* 0x000e220000000400 */
[----:B-1----:R-:W-:-:S06]  /*5520*/  FADD.FTZ R2, -R34, 1 ;  /* 0x3f80000022027421 */ /* 0x002fcc0000010100 */
[----:B--2---:R1:W-:Y:S01]  /*5530*/  MUFU.RCP R39, R3 ;  /* 0x0000000300277308 */ /* 0x0043e20000001000 */
[----:B------:R-:W-:Y:S02]  /*5540*/  FFMA.FTZ R4, R13, R2, 1 ;  /* 0x3f8000000d047423 */ /* 0x000fe40000010002 */
[----:B------:R-:W2:Y:S01]  /*5550*/  LDS.U16 R2, [R138+0xc] ;  /* 0x00000c008a027984 */ /* 0x000ea20000000400 */
[----:B---3--:R-:W-:Y:S02]  /*5560*/  HADD2.F32 R31, -RZ, R31.H0_H0 ;  /* 0x2000001fff1f7230 */ /* 0x008fe40000004100 */
[----:B----4-:R-:W-:-:S03]  /*5570*/  HADD2.F32 R32, -RZ, R32.H0_H0 ;  /* 0x20000020ff207230 */ /* 0x010fc60000004100 */
[----:B-1----:R-:W-:Y:S01]  /*5580*/  FMUL.FTZ R3, R40, R31 ;  /* 0x0000001f28037220 */ /* 0x002fe20000410000 */
[----:B------:R-:W-:Y:S01]  /*5590*/  FADD.FTZ R38, R49, 1 ;  /* 0x3f80000031267421 */ /* 0x000fe20000010000 */
[----:B------:R-:W-:Y:S02]  /*55a0*/  FMUL.FTZ R5, R37, R32 ;  /* 0x0000002025057220 */ /* 0x000fe40000410000 */
[----:B------:R-:W-:Y:S02]  /*55b0*/  FMUL.FTZ R3, R34, R3 ;  /* 0x0000000322037220 */ /* 0x000fe40000410000 */
[----:B-----5:R-:W-:Y:S02]  /*55c0*/  FMUL.FTZ R49, R36, R5 ;  /* 0x0000000524317220 */ /* 0x020fe40000410000 */
[----:B------:R-:W-:Y:S01]  /*55d0*/  FMUL.FTZ R5, R3, R4 ;  /* 0x0000000403057220 */ /* 0x000fe20000410000 */
[----:B------:R-:W1:Y:S01]  /*55e0*/  MUFU.RCP R38, R38 ;  /* 0x0000002600267308 */ /* 0x000e620000001000 */
[----:B------:R-:W3:Y:S04]  /*55f0*/  LDS.U16 R4, [R138+0x10] ;  /* 0x000010008a047984 */ /* 0x000ee80000000400 */
[----:B------:R-:W4:Y:S01]  /*5600*/  LDS.U16 R3, [R138+0xe] ;  /* 0x00000e008a037984 */ /* 0x000f220000000400 */
[----:B------:R-:W-:Y:S01]  /*5610*/  FADD.FTZ R44, R51, 1 ;  /* 0x3f800000332c7421 */ /* 0x000fe20000010000 */
[----:B------:R-:W-:Y:S01]  /*5620*/  FADD.FTZ R41, R53, 1 ;  /* 0x3f80000035297421 */ /* 0x000fe20000010000 */
[----:B0-----:R-:W-:-:S04]  /*5630*/  HADD2.F32 R33, -RZ, R33.H0_H0 ;  /* 0x20000021ff217230 */ /* 0x001fc80000004100 */
[----:B------:R-:W0:Y:S01]  /*5640*/  MUFU.RCP R44, R44 ;  /* 0x0000002c002c7308 */ /* 0x000e220000001000 */
[----:B------:R-:W-:Y:S01]  /*5650*/  FMUL.FTZ R51, R42, R33 ;  /* 0x000000212a337220 */ /* 0x000fe20000410000 */
[----:B------:R-:W-:Y:S01]  /*5660*/  FADD.FTZ R50, -R36, 1 ;  /* 0x3f80000024327421 */ /* 0x000fe20000010100 */
[----:B-1----:R-:W-:-:S05]  /*5670*/  FADD.FTZ R52, -R38, 1 ;  /* 0x3f80000026347421 */ /* 0x002fca0000010100 */
[----:B------:R-:W1:Y:S01]  /*5680*/  MUFU.RCP R41, R41 ;  /* 0x0000002900297308 */ /* 0x000e620000001000 */
[----:B------:R-:W-:Y:S01]  /*5690*/  FFMA.FTZ R52, R11, R52, 1 ;  /* 0x3f8000000b347423 */ /* 0x000fe20000010034 */
[----:B------:R-:W-:Y:S01]  /*56a0*/  FMUL.FTZ R51, R38, R51 ;  /* 0x0000003326337220 */ /* 0x000fe20000410000 */
[----:B------:R-:W-:Y:S02]  /*56b0*/  HADD2.F32 R43, -RZ, R43.H0_H0 ;  /* 0x2000002bff2b7230 */ /* 0x000fe40000004100 */
[----:B------:R-:W-:Y:S01]  /*56c0*/  FADD.FTZ R46, R54, 1 ;  /* 0x3f800000362e7421 */ /* 0x000fe20000010000 */
[----:B------:R-:W-:Y:S01]  /*56d0*/  FFMA.FTZ R50, R9, R50, 1 ;  /* 0x3f80000009327423 */ /* 0x000fe20000010032 */
[----:B------:R-:W-:Y:S01]  /*56e0*/  FMUL.FTZ R67, R51, R52 ;  /* 0x0000003433437220 */ /* 0x000fe20000410000 */
[----:B------:R-:W-:Y:S02]  /*56f0*/  HADD2.F32 R47, -RZ, R47.H0_H0 ;  /* 0x2000002fff2f7230 */ /* 0x000fe40000004100 */
[----:B------:R-:W-:Y:S01]  /*5700*/  FADD.FTZ R51, -R35, 1 ;  /* 0x3f80000023337421 */ /* 0x000fe20000010100 */
[----:B------:R-:W-:-:S02]  /*5710*/  HADD2.F32 R45, -RZ, R45.H0_H0 ;  /* 0x2000002dff2d7230 */ /* 0x000fc40000004100 */
[----:B------:R-:W-:Y:S01]  /*5720*/  FMUL.FTZ R52, R80, R43 ;  /* 0x0000002b50347220 */ /* 0x000fe20000410000 */
[----:B------:R-:W5:Y:S01]  /*5730*/  MUFU.RCP R46, R46 ;  /* 0x0000002e002e7308 */ /* 0x000f620000001000 */
[----:B------:R-:W-:Y:S01]  /*5740*/  FMUL.FTZ R66, R49, R50 ;  /* 0x0000003231427220 */ /* 0x000fe20000410000 */
[----:B------:R-:W-:Y:S01]  /*5750*/  FADD.FTZ R50, R56, 1 ;  /* 0x3f80000038327421 */ /* 0x000fe20000010000 */
[----:B------:R-:W-:Y:S01]  /*5760*/  FFMA.FTZ R51, R14, R51, 1 ;  /* 0x3f8000000e337423 */ /* 0x000fe20000010033 */
[----:B------:R-:W-:Y:S01]  /*5770*/  FMUL.FTZ R52, R35, R52 ;  /* 0x0000003423347220 */ /* 0x000fe20000410000 */
[----:B------:R-:W-:Y:S01]  /*5780*/  FADD.FTZ R53, -R39, 1 ;  /* 0x3f80000027357421 */ /* 0x000fe20000010100 */
[----:B0-----:R-:W-:Y:S02]  /*5790*/  FADD.FTZ R56, -R44, 1 ;  /* 0x3f8000002c387421 */ /* 0x001fe40000010100 */
[----:B------:R0:W-:Y:S01]  /*57a0*/  MUFU.RCP R49, R55 ;  /* 0x0000003700317308 */ /* 0x0001e20000001000 */
[----:B------:R-:W-:Y:S01]  /*57b0*/  FMUL.FTZ R54, R48, R45 ;  /* 0x0000002d30367220 */ /* 0x000fe20000410000 */
[----:B--2---:R-:W-:-:S02]  /*57c0*/  HADD2.F32 R30, -RZ, R2.H0_H0 ;  /* 0x20000002ff1e7230 */ /* 0x004fc40000004100 */
[----:B------:R-:W-:Y:S01]  /*57d0*/  FMUL.FTZ R68, R52, R51 ;  /* 0x0000003334447220 */ /* 0x000fe20000410000 */
[----:B------:R-:W-:-:S03]  /*57e0*/  FADD.FTZ R57, R57, 1 ;  /* 0x3f80000039397421 */ /* 0x000fc60000010000 */
[----:B------:R2:W5:Y:S01]  /*57f0*/  MUFU.EX2 R62, R61 ;  /* 0x0000003d003e7308 */ /* 0x0005620000000800 */
[----:B0-----:R-:W-:Y:S01]  /*5800*/  FMUL.FTZ R55, R78, R47 ;  /* 0x0000002f4e377220 */ /* 0x001fe20000410000 */
[----:B------:R-:W-:Y:S01]  /*5810*/  FFMA.FTZ R53, R16, R53, 1 ;  /* 0x3f80000010357423 */ /* 0x000fe20000010035 */
[----:B------:R-:W-:Y:S01]  /*5820*/  FFMA.FTZ R56, R17, R56, 1 ;  /* 0x3f80000011387423 */ /* 0x000fe20000010038 */
[----:B------:R-:W-:Y:S01]  /*5830*/  FMUL.FTZ R54, R39, R54 ;  /* 0x0000003627367220 */ /* 0x000fe20000410000 */
[----:B------:R-:W-:Y:S01]  /*5840*/  FMUL.FTZ R55, R44, R55 ;  /* 0x000000372c377220 */ /* 0x000fe20000410000 */
[----:B-1----:R-:W-:Y:S01]  /*5850*/  FADD.FTZ R51, -R41, 1 ;  /* 0x3f80000029337421 */ /* 0x002fe20000010100 */
[----:B------:R-:W-:Y:S02]  /*5860*/  HADD2.F32 R29, -RZ, R29.H0_H0 ;  /* 0x2000001dff1d7230 */ /* 0x000fe40000004100 */
[----:B------:R-:W-:Y:S01]  /*5870*/  FMUL.FTZ R2, R77, R30 ;  /* 0x0000001e4d027220 */ /* 0x000fe20000410000 */
[----:B------:R-:W-:Y:S01]  /*5880*/  FMUL.FTZ R70, R54, R53 ;  /* 0x0000003536467220 */ /* 0x000fe20000410000 */
[----:B------:R-:W-:Y:S01]  /*5890*/  FMUL.FTZ R71, R55, R56 ;  /* 0x0000003837477220 */ /* 0x000fe20000410000 */
[----:B--2---:R-:W-:Y:S01]  /*58a0*/  FFMA.FTZ R61, R18, R51, 1 ;  /* 0x3f800000123d7423 */ /* 0x004fe20000010033 */
[----:B------:R-:W-:Y:S01]  /*58b0*/  HADD2.F32 R75, -RZ, R22.H0_H0 ;  /* 0x20000016ff4b7230 */ /* 0x000fe20000004100 */
[----:B------:R0:W-:Y:S01]  /*58c0*/  MUFU.RCP R52, R57 ;  /* 0x0000003900347308 */ /* 0x0001e20000001000 */
[----:B------:R-:W-:Y:S01]  /*58d0*/  FADD.FTZ R53, R58, 1 ;  /* 0x3f8000003a357421 */ /* 0x000fe20000010000 */
[----:B------:R-:W1:Y:S01]  /*58e0*/  LDS.U16 R55, [R138+0x14] ;  /* 0x000014008a377984 */ /* 0x000e620000000400 */
[----:B------:R-:W-:Y:S01]  /*58f0*/  FMUL.FTZ R2, R41, R2 ;  /* 0x0000000229027220 */ /* 0x000fe20000410000 */
[----:B------:R-:W-:-:S02]  /*5900*/  HADD2.F32 R51, -RZ, R26.H0_H0 ;  /* 0x2000001aff337230 */ /* 0x000fc40000004100 */
[----:B------:R-:W-:Y:S01]  /*5910*/  FMUL.FTZ R63, R29, -1.4426950216293334961 ;  /* 0xbfb8aa3b1d3f7820 */ /* 0x000fe20000410000 */
[----:B---3--:R-:W-:Y:S01]  /*5920*/  HADD2.F32 R22, -RZ, R4.H0_H0 ;  /* 0x20000004ff167230 */ /* 0x008fe20000004100 */
[----:B------:R-:W2:Y:S01]  /*5930*/  LDS.U16 R58, [R138+0x12] ;  /* 0x000012008a3a7984 */ /* 0x000ea20000000400 */
[----:B----4-:R-:W-:Y:S02]  /*5940*/  HADD2.F32 R26, -RZ, R3.H0_H0 ;  /* 0x20000003ff1a7230 */ /* 0x010fe40000004100 */
[----:B------:R-:W-:Y:S01]  /*5950*/  FADD.FTZ R54, R59, 1 ;  /* 0x3f8000003b367421 */ /* 0x000fe20000010000 */
[----:B0-----:R-:W0:Y:S01]  /*5960*/  LDS.U16 R57, [R138+0x16] ;  /* 0x000016008a397984 */ /* 0x001e220000000400 */
[----:B------:R-:W-:Y:S01]  /*5970*/  FMUL.FTZ R3, R2, R61 ;  /* 0x0000003d02037220 */ /* 0x000fe20000410000 */
[----:B------:R-:W-:Y:S01]  /*5980*/  FADD.FTZ R56, R60, 1 ;  /* 0x3f8000003c387421 */ /* 0x000fe20000010000 */
[----:B------:R3:W4:Y:S01]  /*5990*/  MUFU.EX2 R64, R63 ;  /* 0x0000003f00407308 */ /* 0x0007220000000800 */
[----:B------:R-:W0:Y:S01]  /*59a0*/  LDS.U16 R59, [R138+0x18] ;  /* 0x000018008a3b7984 */ /* 0x000e220000000400 */
[----:B-----5:R-:W-:Y:S01]  /*59b0*/  FADD.FTZ R2, -R46, 1 ;  /* 0x3f8000002e027421 */ /* 0x020fe20000010100 */
[----:B------:R-:W-:Y:S01]  /*59c0*/  FMUL.FTZ R60, R75, R22 ;  /* 0x000000164b3c7220 */ /* 0x000fe20000410000 */
[----:B------:R-:W-:Y:S01]  /*59d0*/  FMUL.FTZ R61, R51, R26 ;  /* 0x0000001a333d7220 */ /* 0x000fe20000410000 */
[----:B------:R-:W-:Y:S01]  /*59e0*/  FADD.FTZ R65, R62, 1 ;  /* 0x3f8000003e417421 */ /* 0x000fe20000010000 */
[----:B------:R-:W-:Y:S01]  /*59f0*/  FFMA.FTZ R2, R19, R2, 1 ;  /* 0x3f80000013027423 */ /* 0x000fe20000010002 */
[C---:B---3--:R-:W-:Y:S01]  /*5a00*/  FADD.FTZ R63, -R49.reuse, 1 ;  /* 0x3f800000313f7421 */ /* 0x048fe20000010100 */
[----:B------:R-:W-:Y:S01]  /*5a10*/  FMUL.FTZ R62, R49, R60 ;  /* 0x0000003c313e7220 */ /* 0x000fe20000410000 */
[----:B------:R-:W-:Y:S01]  /*5a20*/  FMUL.FTZ R61, R46, R61 ;  /* 0x0000003d2e3d7220 */ /* 0x000fe20000410000 */
[----:B------:R-:W-:Y:S01]  /*5a30*/  LDS.U16 R60, [R138+0x1c] ;  /* 0x00001c008a3c7984 */ /* 0x000fe20000000400 */
[----:B------:R-:W-:-:S02]  /*5a40*/  FFMA.FTZ R63, R20, R63, 1 ;  /* 0x3f800000143f7423 */ /* 0x000fc4000001003f */
[----:B------:R-:W-:Y:S02]  /*5a50*/  FMUL.FTZ R4, R61, R2 ;  /* 0x000000023d047220 */ /* 0x000fe40000410000 */
[----:B------:R-:W-:Y:S01]  /*5a60*/  FMUL.FTZ R72, R62, R63 ;  /* 0x0000003f3e487220 */ /* 0x000fe20000410000 */
[----:B------:R-:W3:Y:S04]  /*5a70*/  LDS.U16 R2, [R138+0x1a] ;  /* 0x00001a008a027984 */ /* 0x000ee80000000400 */
[----:B------:R-:W5:Y:S01]  /*5a80*/  LDS.U16 R62, [R138+0x1e] ;  /* 0x00001e008a3e7984 */ /* 0x000f620000000400 */
[----:B------:R-:W1:Y:S08]  /*5a90*/  MUFU.RCP R53, R53 ;  /* 0x0000003500357308 */ /* 0x000e700000001000 */
[----:B------:R-:W2:Y:S08]  /*5aa0*/  MUFU.RCP R54, R54 ;  /* 0x0000003600367308 */ /* 0x000eb00000001000 */
[----:B------:R-:W3:Y:S01]  /*5ab0*/  MUFU.RCP R50, R50 ;  /* 0x0000003200327308 */ /* 0x000ee20000001000 */
[----:B----4-:R-:W-:Y:S01]  /*5ac0*/  FADD.FTZ R64, R64, 1 ;  /* 0x3f80000040407421 */ /* 0x010fe20000010000 */
[----:B------:R-:W-:-:S02]  /*5ad0*/  HADD2.F32 R12, -RZ, R12.H0_H0 ;  /* 0x2000000cff0c7230 */ /* 0x000fc40000004100 */
[----:B-1----:R-:W-:Y:S01]  /*5ae0*/  FADD.FTZ R63, -R53, 1 ;  /* 0x3f800000353f7421 */ /* 0x002fe20000010100 */
[----:B------:R-:W-:Y:S02]  /*5af0*/  HADD2.F32 R55, -RZ, R55.H0_H0 ;  /* 0x20000037ff377230 */ /* 0x000fe40000004100 */
[----:B------:R-:W-:Y:S02]  /*5b00*/  HADD2.F32 R15, -RZ, R15.H0_H0 ;  /* 0x2000000fff0f7230 */ /* 0x000fe40000004100 */
[----:B------:R-:W-:Y:S02]  /*5b10*/  HADD2.F32 R10, -RZ, R10.H0_H0 ;  /* 0x2000000aff0a7230 */ /* 0x000fe40000004100 */
[----:B--2---:R-:W-:Y:S01]  /*5b20*/  FADD.FTZ R82, -R54, 1 ;  /* 0x3f80000036527421 */ /* 0x004fe20000010100 */
[----:B------:R-:W-:Y:S02]  /*5b30*/  HADD2.F32 R58, -RZ, R58.H0_H0 ;  /* 0x2000003aff3a7230 */ /* 0x000fe40000004100 */
[----:B0-----:R-:W-:Y:S01]  /*5b40*/  HADD2.F32 R57, -RZ, R57.H0_H0 ;  /* 0x20000039ff397230 */ /* 0x001fe20000004100 */
[----:B------:R-:W0:Y:S01]  /*5b50*/  MUFU.RCP R56, R56 ;  /* 0x0000003800387308 */ /* 0x000e220000001000 */
[----:B------:R-:W-:-:S02]  /*5b60*/  HADD2.F32 R8, -RZ, R8.H0_H0 ;  /* 0x20000008ff087230 */ /* 0x000fc40000004100 */
[----:B------:R-:W-:Y:S01]  /*5b70*/  FADD.FTZ R76, -R52, 1 ;  /* 0x3f800000344c7421 */ /* 0x000fe20000010100 */
[----:B------:R-:W-:Y:S02]  /*5b80*/  HADD2.F32 R59, -RZ, R59.H0_H0 ;  /* 0x2000003bff3b7230 */ /* 0x000fe40000004100 */
[----:B------:R-:W-:Y:S01]  /*5b90*/  FFMA.FTZ R69, R24, R63, 1 ;  /* 0x3f80000018457423 */ /* 0x000fe2000001003f */
[----:B------:R-:W-:Y:S01]  /*5ba0*/  FFMA.FTZ R118, R25, R82, 1 ;  /* 0x3f80000019767423 */ /* 0x000fe20000010052 */
[----:B------:R1:W2:Y:S01]  /*5bb0*/  MUFU.RCP R61, R65 ;  /* 0x00000041003d7308 */ /* 0x0002a20000001000 */
[----:B---3--:R-:W-:Y:S01]  /*5bc0*/  FADD.FTZ R74, -R50, 1 ;  /* 0x3f800000324a7421 */ /* 0x008fe20000010100 */
[----:B------:R-:W-:Y:S01]  /*5bd0*/  FMUL.FTZ R63, R15, R58 ;  /* 0x0000003a0f3f7220 */ /* 0x000fe20000410000 */
[----:B------:R-:W-:-:S05]  /*5be0*/  FMUL.FTZ R82, R10, R57 ;  /* 0x000000390a527220 */ /* 0x000fca0000410000 */
[----:B------:R-:W3:Y:S01]  /*5bf0*/  MUFU.RCP R64, R64 ;  /* 0x0000004000407308 */ /* 0x000ee20000001000 */
[----:B-1----:R-:W-:Y:S01]  /*5c00*/  FMUL.FTZ R65, R12, R55 ;  /* 0x000000370c417220 */ /* 0x002fe20000410000 */
        /* <DEDUP_REMOVED lines=15> */
[----:B-----5:R-:W-:Y:S01]  /*5d00*/  HADD2.F32 R62, -RZ, R62.H0_H0 ;  /* 0x2000003eff3e7230 */ /* 0x020fe20000004100 */
[----:B------:R-:W-:Y:S01]  /*5d10*/  F2FP.F16.F32.PACK_AB R74, R66, R5 ;  /* 0x00000005424a723e */ /* 0x000fe200000000ff */
[----:B------:R-:W-:Y:S01]  /*5d20*/  BAR.SYNC.DEFER_BLOCKING 0x0 ;  /* 0x0000000000007b1d */ /* 0x000fe20000010000 */
[----:B0-----:R-:W-:Y:S01]  /*5d30*/  FADD.FTZ R6, -R56, 1 ;  /* 0x3f80000038067421 */ /* 0x001fe20000010100 */
[----:B--2---:R-:W-:Y:S01]  /*5d40*/  FADD.FTZ R7, -R61, 1 ;  /* 0x3f8000003d077421 */ /* 0x004fe20000010100 */
[----:B---3--:R-:W-:Y:S01]  /*5d50*/  FADD.FTZ R66, -R64, 1 ;  /* 0x3f80000040427421 */ /* 0x008fe20000010100 */
        /* <DEDUP_REMOVED lines=14> */
[----:B------:R-:W-:Y:S01]  /*5e40*/  FMUL.FTZ R83, R83, R66 ;  /* 0x0000004253537220 */ /* 0x000fe20000410000 */
[----:B------:R-:W-:-:S02]  /*5e50*/  PRMT R5, R74, 0x7632, R5 ;  /* 0x000076324a057816 */ /* 0x000fc40000000005 */
        /* <DEDUP_REMOVED lines=49> */
[----:B------:R-:W-:Y:S01]  /*6170*/  UIMAD UR6, UR30, UR32, URZ ;  /* 0x000000201e0672a4 */ /* 0x000fe2000f8e023f */
[----:B0-----:R-:W-:Y:S01]  /*6180*/  P2R R2, PR, RZ, 0x40 ;  /* 0x00000040ff027803 */ /* 0x001fe20000000000 */
[----:B------:R-:W-:Y:S01]  /*6190*/  UIMAD.WIDE.U32 UR24, UR31, UR32, URZ ;  /* 0x000000201f1872a5 */ /* 0x000fe2000f8e003f */
[C---:B------:R-:W-:Y:S01]  /*61a0*/  IADD3 R2, P1, R116.reuse, UR35, RZ ;  /* 0x0000002374027c10 */ /* 0x040fe2000ff3e0ff */
[----:B------:R-:W-:Y:S01]  /*61b0*/  UIMAD UR23, UR31, UR33, UR6 ;  /* 0x000000211f1772a4 */ /* 0x000fe2000f8e0206 */
[----:B------:R-:W-:Y:S02]  /*61c0*/  BSSY B0, `(.L_x_7756) ;  /* 0x0000012000007945 */ /* 0x000fe40003800000 */
[----:B-1----:R-:W-:Y:S01]  /*61d0*/  IADD3.X R3, R117, UR37, RZ, P1, !PT ;  /* 0x0000002575037c10 */ /* 0x002fe20008ffe4ff */
[----:B------:R-:W-:Y:S01]  /*61e0*/  UIADD3 UR6, UR25, UR23, URZ ;  /* 0x0000001719067290 */ /* 0x000fe2000fffe03f */
[----:B--2---:R-:W-:-:S13]  /*61f0*/  ISETP.GE.AND P0, PT, R116, R177, PT ;  /* 0x000000b17400720c */ /* 0x004fda0003f06270 */
        /* <DEDUP_REMOVED lines=14> */
.L_x_7757:
[----:B------:R-:W-:Y:S05]  /*62e0*/  BSYNC B0 ;  /* 0x0000000000007941 */ /* 0x000fea0003800000 */
.L_x_7756:
        /* <DEDUP_REMOVED lines=15> */
[----:B------:R-:W-:Y:S01]  /*63e0*/  FMUL.FTZ R13, R13, R34 ;  /* 0x000000220d0d7220 */ /* 0x000fe20000410000 */
[----:B0-----:R-:W-:Y:S01]  /*63f0*/  MOV R6, UR6 ;  /* 0x0000000600067c02 */ /* 0x001fe20008000f00 */
[----:B------:R-:W-:Y:S01]  /*6400*/  FMUL.FTZ R9, R9, R36 ;  /* 0x0000002409097220 */ /* 0x000fe20000410000 */
[----:B------:R-:W-:Y:S01]  /*6410*/  LEA.HI.X R5, R116, UR29, R117, 0x1, P1 ;  /* 0x0000001d74057c11 */ /* 0x000fe200088f0c75 */
        /* <DEDUP_REMOVED lines=17> */
[-C--:B------:R-:W-:Y:S01]  /*6530*/  ISETP.GE.AND P3, PT, R156, R177.reuse, PT ;  /* 0x000000b19c00720c */ /* 0x080fe20003f66270 */
[----:B------:R-:W-:Y:S01]  /*6540*/  FMUL.FTZ R25, R25, R54 ;  /* 0x0000003619197220 */ /* 0x000fe20000410000 */
[----:B------:R-:W-:Y:S01]  /*6550*/  FMUL.FTZ R27, R27, R56 ;  /* 0x000000381b1b7220 */ /* 0x000fe20000410000 */
[----:B------:R-:W-:Y:S01]  /*6560*/  @!P4 STG.E.U16 desc[UR26][R4.64+-0x240], R121 ;  /* 0xfffdc0790400c986 */ /* 0x000fe2000c10151a */
        /* <DEDUP_REMOVED lines=17> */
[----:B0-----:R-:W-:Y:S01]  /*6680*/  FMUL.FTZ R81, R42, R11 ;  /* 0x0000000b2a517220 */ /* 0x001fe20000410000 */
[----:B------:R-:W-:Y:S01]  /*6690*/  FMUL.FTZ R74, R15, R21 ;  /* 0x000000150f4a7220 */ /* 0x000fe20000410000 */
[----:B------:R-:W-:Y:S01]  /*66a0*/  @!P1 STG.E.U16 desc[UR26][R4.64+-0x180], R127 ;  /* 0xfffe807f04009986 */ /* 0x000fe2000c10151a */
[----:B------:R-:W-:Y:S01]  /*66b0*/  ISETP.GE.AND P1, PT, R158, R177, PT ;  /* 0x000000b19e00720c */ /* 0x000fe20003f26270 */
[----:B-1----:R-:W-:Y:S01]  /*66c0*/  FMUL.FTZ R83, R40, R13 ;  /* 0x0000000d28537220 */ /* 0x002fe20000410000 */
[----:B------:R-:W-:Y:S01]  /*66d0*/  FMUL.FTZ R73, R12, R23 ;  /* 0x000000170c497220 */ /* 0x000fe20000410000 */
[----:B------:R-:W-:Y:S01]  /*66e0*/  @!P0 STG.E.U16 desc[UR26][R4.64+-0x140], R129 ;  /* 0xfffec08104008986 */ /* 0x000fe2000c10151a */
[----:B------:R-:W-:Y:S01]  /*66f0*/  ISETP.NE.U32.AND P0, PT, RZ, UR32, PT ;  /* 0x00000020ff007c0c */ /* 0x000fe2000bf05070 */
[----:B------:R-:W-:Y:S01]  /*6700*/  FMUL.FTZ R72, R10, R24 ;  /* 0x000000180a487220 */ /* 0x000fe20000410000 */
[----:B------:R-:W-:Y:S01]  /*6710*/  FMUL.FTZ R70, R63, R27 ;  /* 0x0000001b3f467220 */ /* 0x000fe20000410000 */
[----:B------:R-:W-:Y:S01]  /*6720*/  @!P4 STG.E.U16 desc[UR26][R4.64+-0x100], R131 ;  /* 0xffff00830400c986 */ /* 0x000fe2000c10151a */
[----:B------:R-:W-:Y:S01]  /*6730*/  ISETP.NE.AND.EX P0, PT, RZ, UR33, PT, P0 ;  /* 0x00000021ff007c0c */ /* 0x000fe2000bf05300 */
[----:B--2---:R-:W-:Y:S01]  /*6740*/  FMUL.FTZ R79, R48, R16 ;  /* 0x00000010304f7220 */ /* 0x004fe20000410000 */
[----:B------:R-:W-:Y:S01]  /*6750*/  FMUL.FTZ R69, R69, R28 ;  /* 0x0000001c45457220 */ /* 0x000fe20000410000 */
[----:B------:R-:W-:Y:S01]  /*6760*/  @!P5 STG.E.U16 desc[UR26][R4.64+-0xc0], R133 ;  /* 0xffff40850400d986 */ /* 0x000fe2000c10151a */
[----:B------:R-:W-:-:S03]  /*6770*/  FMUL.FTZ R68, R65, R29 ;  /* 0x0000001d41447220 */ /* 0x000fc60000410000 */
[----:B------:R-:W-:Y:S04]  /*6780*/  @!P1 STG.E.U16 desc[UR26][R4.64+-0x80], R135 ;  /* 0xffff808704009986 */ /* 0x000fe8000c10151a */
[----:B------:R-:W-:Y:S04]  /*6790*/  @!P3 STG.E.U16 desc[UR26][R4.64+-0x40], R137 ;  /* 0xffffc0890400b986 */ /* 0x000fe8000c10151a */
[----:B------:R-:W-:Y:S01]  /*67a0*/  @!P2 STG.E.U16 desc[UR26][R4.64+-0x1c0], R125 ;  /* 0xfffe407d0400a986 */ /* 0x000fe2000c10151a */
[----:B------:R-:W-:-:S13]  /*67b0*/  ISETP.GE.AND P2, PT, R184, R177, PT ;  /* 0x000000b1b800720c */ /* 0x000fda0003f46270 */
[----:B------:R0:W-:Y:S02]  /*67c0*/  @!P2 STG.E.U16 desc[UR26][R4.64+-0x3c0], R71 ;  /* 0xfffc40470400a986 */ /* 0x0001e4000c10151a */
[----:B0-----:R-:W-:Y:S01]  /*67d0*/  FMUL.FTZ R71, R8, R25 ;  /* 0x0000001908477220 */ /* 0x001fe20000410000 */
        /* <DEDUP_REMOVED lines=90> */
.L_x_7760:
[----:B------:R-:W-:Y:S05]  /*6d80*/  BSYNC B0 ;  /* 0x0000000000007941 */ /* 0x000fea0003800000 */
.L_x_7759:
        /* <DEDUP_REMOVED lines=43> */
.L_x_7758:
[----:B------:R-:W-:Y:S01]  /*7040*/  HADD2.F32 R0, -RZ, R115.H0_H0 ;  /* 0x20000073ff007230 */ /* 0x000fe20000004100 */
[----:B------:R-:W1:Y:S01]  /*7050*/  LDC R5, c[0x0][0x21c] ;  /* 0x00008700ff057b82 */ /* 0x000e620000000800 */
[----:B0-----:R-:W-:Y:S02]  /*7060*/  HADD2.F32 R2, -RZ, R114.H0_H0 ;  /* 0x20000072ff027230 */ /* 0x001fe40000004100 */
[CC--:B------:R-:W-:Y:S01]  /*7070*/  FMUL.FTZ R67, R83.reuse, R175.reuse ;  /* 0x000000af53437220 */ /* 0x0c0fe20000410000 */
[----:B------:R-:W-:Y:S02]  /*7080*/  HADD2.F32 R4, -RZ, R112.H0_H0 ;  /* 0x20000070ff047230 */ /* 0x000fe40000004100 */
        /* <DEDUP_REMOVED lines=9> */
[----:B------:R-:W-:Y:S02]  /*7120*/  HADD2.F32 R0, -RZ, R111.H0_H0 ;  /* 0x2000006fff007230 */ /* 0x000fe40000004100 */
[-C--:B------:R-:W-:Y:S01]  /*7130*/  FMUL.FTZ R62, R78, R175.reuse ;  /* 0x000000af4e3e7220 */ /* 0x080fe20000410000 */
        /* <DEDUP_REMOVED lines=10> */
[----:B-1----:R-:W-:Y:S01]  /*71e0*/  ISETP.GE.AND P0, PT, R5, 0x1, PT ;  /* 0x000000010500780c */ /* 0x002fe20003f06270 */
        /* <DEDUP_REMOVED lines=9> */
[----:B------:R-:W-:Y:S01]  /*7280*/  FMUL.FTZ R52, R68, R175 ;  /* 0x000000af44347220 */ /* 0x000fe20000410000 */
[----:B------:R-:W-:Y:S01]  /*7290*/  FFMA.FTZ R3, R75, R0, R4 ;  /* 0x000000004b037223 */ /* 0x000fe20000010004 */
[----:B------:R-:W-:Y:S01]  /*72a0*/  HADD2.F32 R0, -RZ, R105.H0_H0 ;  /* 0x20000069ff007230 */ /* 0x000fe20000004100 */
[----:B------:R-:W-:Y:S01]  /*72b0*/  CS2R R50, SRZ ;  /* 0x0000000000327805 */ /* 0x000fe2000001ff00 */
[----:B------:R-:W-:Y:S02]  /*72c0*/  HADD2.F32 R4, -RZ, R104.H0_H0 ;  /* 0x20000068ff047230 */ /* 0x000fe40000004100 */
[----:B------:R-:W-:Y:S01]  /*72d0*/  FFMA.FTZ R2, R74, R2, R3 ;  /* 0x000000024a027223 */ /* 0x000fe20000010003 */
[----:B------:R-:W-:-:S02]  /*72e0*/  CS2R R48, SRZ ;  /* 0x0000000000307805 */ /* 0x000fc4000001ff00 */
[----:B------:R-:W-:Y:S02]  /*72f0*/  CS2R R46, SRZ ;  /* 0x00000000002e7805 */ /* 0x000fe4000001ff00 */
[----:B------:R-:W-:Y:S01]  /*7300*/  CS2R R44, SRZ ;  /* 0x00000000002c7805 */ /* 0x000fe2000001ff00 */
[----:B------:R-:W-:Y:S01]  /*7310*/  FFMA.FTZ R3, R73, R0, R2 ;  /* 0x0000000049037223 */ /* 0x000fe20000010002 */
[----:B------:R-:W-:Y:S01]  /*7320*/  HADD2.F32 R0, -RZ, R103.H0_H0 ;  /* 0x20000067ff007230 */ /* 0x000fe20000004100 */
[----:B------:R-:W-:Y:S01]  /*7330*/  CS2R R42, SRZ ;  /* 0x00000000002a7805 */ /* 0x000fe2000001ff00 */
[----:B------:R-:W-:Y:S02]  /*7340*/  HADD2.F32 R2, -RZ, R102.H0_H0 ;  /* 0x20000066ff027230 */ /* 0x000fe40000004100 */
[----:B------:R-:W-:Y:S01]  /*7350*/  FFMA.FTZ R4, R72, R4, R3 ;  /* 0x0000000448047223 */ /* 0x000fe20000010003 */
[----:B------:R-:W-:Y:S02]  /*7360*/  CS2R R40, SRZ ;  /* 0x0000000000287805 */ /* 0x000fe4000001ff00 */
[----:B------:R-:W-:-:S02]  /*7370*/  CS2R R38, SRZ ;  /* 0x0000000000267805 */ /* 0x000fc4000001ff00 */
        /* <DEDUP_REMOVED lines=9> */
[----:B------:R-:W-:Y:S01]  /*7410*/  UIADD3 UR20, UR34, -0x1, URZ ;  /* 0xffffffff22147890 */ /* 0x000fe2000fffe03f */
[----:B------:R-:W-:Y:S01]  /*7420*/  HFMA2.MMA R34, -RZ, RZ, 0, 0 ;  /* 0x00000000ff227435 */ /* 0x000fe200000001ff */
[----:B------:R-:W-:Y:S01]  /*7430*/  ULDC.64 UR28, c[0x0][0x230] ;  /* 0x00008c00001c7ab9 */ /* 0x000fe20000000a00 */
[-C--:B------:R-:W-:Y:S01]  /*7440*/  ISETP.GE.AND P0, PT, R116, R155.reuse, PT ;  /* 0x0000009b7400720c */ /* 0x080fe20003f06270 */
[----:B------:R-:W-:Y:S01]  /*7450*/  UIMAD UR5, UR5, UR28, URZ ;  /* 0x0000001c050572a4 */ /* 0x000fe2000f8e023f */
[----:B------:R-:W-:Y:S01]  /*7460*/  MOV R35, R155 ;  /* 0x0000009b00237202 */ /* 0x000fe20000000f00 */
[----:B------:R-:W-:Y:S01]  /*7470*/  ULEA.HI UR23, UR20, UR20, URZ, 0x1 ;  /* 0x0000001414177291 */ /* 0x000fe2000f8f083f */
[----:B------:R-:W1:Y:S01]  /*7480*/  LDC R32, c[0x0][0x218] ;  /* 0x00008600ff207b82 */ /* 0x000e620000000800 */
[----:B------:R-:W-:Y:S01]  /*7490*/  UIMAD.WIDE.U32 UR24, UR8, UR28, URZ ;  /* 0x0000001c081872a5 */ /* 0x000fe2000f8e003f */
[----:B------:R-:W-:Y:S01]  /*74a0*/  CS2R R50, SRZ ;  /* 0x0000000000327805 */ /* 0x000fe2000001ff00 */
[----:B------:R-:W-:Y:S01]  /*74b0*/  UIMAD UR28, UR8, UR29, UR5 ;  /* 0x0000001d081c72a4 */ /* 0x000fe2000f8e0205 */
[----:B------:R-:W-:Y:S01]  /*74c0*/  CS2R R48, SRZ ;  /* 0x0000000000307805 */ /* 0x000fe2000001ff00 */
[----:B------:R-:W-:Y:S01]  /*74d0*/  ULOP3.LUT UR23, UR23, 0xfffffe, URZ, 0xc0, !UPT ;  /* 0x00fffffe17177892 */ /* 0x000fe2000f8ec03f */
[----:B------:R-:W-:-:S02]  /*74e0*/  CS2R R46, SRZ ;  /* 0x00000000002e7805 */ /* 0x000fc4000001ff00 */
[----:B------:R-:W-:Y:S01]  /*74f0*/  CS2R R44, SRZ ;  /* 0x00000000002c7805 */ /* 0x000fe2000001ff00 */
[----:B------:R-:W2:Y:S01]  /*7500*/  LDC.64 R118, c[0x0][0x2d0] ;  /* 0x0000b400ff767b82 */ /* 0x000ea20000000a00 */
[----:B------:R-:W-:Y:S02]  /*7510*/  CS2R R42, SRZ ;  /* 0x00000000002a7805 */ /* 0x000fe4000001ff00 */
[----:B------:R-:W-:Y:S02]  /*7520*/  CS2R R40, SRZ ;  /* 0x0000000000287805 */ /* 0x000fe4000001ff00 */
[----:B------:R-:W-:Y:S02]  /*7530*/  CS2R R38, SRZ ;  /* 0x0000000000267805 */ /* 0x000fe4000001ff00 */
[----:B------:R-:W-:Y:S01]  /*7540*/  CS2R R36, SRZ ;  /* 0x0000000000247805 */ /* 0x000fe2000001ff00 */
[----:B------:R-:W-:Y:S02]  /*7550*/  UIADD3 UR46, UR20, -UR23, URZ ;  /* 0x80000017142e7290 */ /* 0x000fe4000fffe03f */
[----:B------:R-:W-:Y:S01]  /*7560*/  UIADD3 UR23, UR25, UR28, URZ ;  /* 0x0000001c19177290 */ /* 0x000fe2000fffe03f */
[----:B------:R-:W3:Y:S01]  /*7570*/  LDC.64 R120, c[0x0][0x348] ;  /* 0x0000d200ff787b82 */ /* 0x000ee20000000a00 */
[----:B------:R-:W-:Y:S01]  /*7580*/  UMOV UR5, URZ ;  /* 0x0000003f00057c82 */ /* 0x000fe20008000000 */
[----:B------:R-:W-:Y:S01]  /*7590*/  UMOV UR6, URZ ;  /* 0x0000003f00067c82 */ /* 0x000fe20008000000 */
[----:B------:R-:W-:Y:S01]  /*75a0*/  ULDC UR50, c[0x0][0x21c] ;  /* 0x0000870000327ab9 */ /* 0x000fe20000000800 */
[----:B------:R-:W-:Y:S01]  /*75b0*/  ULDC.64 UR28, c[0x0][0x3c8] ;  /* 0x0000f200001c7ab9 */ /* 0x000fe20000000a00 */
[----:B------:R-:W-:Y:S01]  /*75c0*/  ULDC.64 UR32, c[0x0][0x3d0] ;  /* 0x0000f40000207ab9 */ /* 0x000fe20000000a00 */
[----:B------:R-:W-:Y:S01]  /*75d0*/  ULDC.64 UR36, c[0x0][0x238] ;  /* 0x00008e0000247ab9 */ /* 0x000fe20000000a00 */
[----:B------:R-:W-:Y:S01]  /*75e0*/  ULDC.64 UR38, c[0x0][0x250] ;  /* 0x0000940000267ab9 */ /* 0x000fe20000000a00 */
[----:B------:R-:W4:Y:S01]  /*75f0*/  LDC.64 R122, c[0x0][0x360] ;  /* 0x0000d800ff7a7b82 */ /* 0x000f220000000a00 */
[----:B------:R-:W-:Y:S01]  /*7600*/  ULDC.64 UR40, c[0x0][0x270] ;  /* 0x00009c0000287ab9 */ /* 0x000fe20000000a00 */
[----:B------:R-:W-:Y:S01]  /*7610*/  ULDC.64 UR42, c[0x0][0x350] ;  /* 0x0000d400002a7ab9 */ /* 0x000fe20000000a00 */
[----:B------:R-:W-:-:S05]  /*7620*/  ULDC.64 UR44, c[0x0][0x370] ;  /* 0x0000dc00002c7ab9 */ /* 0x000fca0000000a00 */
[----:B------:R-:W0:Y:S08]  /*7630*/  LDC.64 R124, c[0x0][0x368] ;  /* 0x0000da00ff7c7b82 */ /* 0x000e300000000a00 */
[----:B------:R-:W0:Y:S02]  /*7640*/  LDC.64 R126, c[0x0][0x380] ;  /* 0x0000e000ff7e7b82 */ /* 0x000e240000000a00 */
.L_x_7798:
[----:B------:R-:W-:Y:S01]  /*7650*/  SHF.R.S32.HI R27, RZ, 0x1f, R34 ;  /* 0x0000001fff1b7819 */ /* 0x000fe20000011422 */
[----:B------:R-:W-:Y:S01]  /*7660*/  IMAD.WIDE.U32 R2, R34, UR38, R116 ;  /* 0x0000002622027c25 */ /* 0x000fe2000f8e0074 */
[-C--:B------:R-:W-:Y:S02]  /*7670*/  ISETP.GE.AND P1, PT, R184, R35.reuse, PT ;  /* 0x00000023b800720c */ /* 0x080fe40003f26270 */
[----:B------:R-:W-:Y:S01]  /*7680*/  ISETP.GE.AND P2, PT, R182, R35, PT ;  /* 0x00000023b600720c */ /* 0x000fe20003f46270 */
[----:B-1----:R-:W-:Y:S01]  /*7690*/  IMAD R5, R27, UR38, RZ ;  /* 0x000000261b057c24 */ /* 0x002fe2000f8e02ff */
[----:B------:R-:W-:Y:S02]  /*76a0*/  LEA R8, P4, R2, R163, 0x1 ;  /* 0x000000a302087211 */ /* 0x000fe400078808ff */
[-C--:B------:R-:W-:Y:S01]  /*76b0*/  ISETP.GE.AND P3, PT, R180, R35.reuse, PT ;  /* 0x00000023b400720c */ /* 0x080fe20003f66270 */
[----:B------:R-:W-:Y:S01]  /*76c0*/  IMAD R5, R34, UR39, R5 ;  /* 0x0000002722057c24 */ /* 0x000fe2000f8e0205 */
[----:B------:R-:W-:-:S02]  /*76d0*/  ISETP.GE.AND P5, PT, R176, R35, PT ;  /* 0x00000023b000720c */ /* 0x000fc40003fa6270 */
[----:B------:R-:W-:Y:S02]  /*76e0*/  PRMT R13, RZ, 0x7610, R13 ;  /* 0x00007610ff0d7816 */ /* 0x000fe4000000000d */
[----:B------:R-:W-:Y:S02]  /*76f0*/  IADD3 R0, R3, R5, RZ ;  /* 0x0000000503007210 */ /* 0x000fe40007ffe0ff */
[----:B------:R-:W-:Y:S02]  /*7700*/  PRMT R10, RZ, 0x7610, R10 ;  /* 0x00007610ff0a7816 */ /* 0x000fe4000000000a */
[--C-:B------:R-:W-:Y:S02]  /*7710*/  LEA.HI.X R9, R2, R161, R0.reuse, 0x1, P4 ;  /* 0x000000a102097211 */ /* 0x100fe400020f0c00 */
[----:B------:R-:W-:Y:S02]  /*7720*/  ISETP.GE.AND P4, PT, R178, R35, PT ;  /* 0x00000023b200720c */ /* 0x000fe40003f86270 */
[----:B------:R-:W-:Y:S01]  /*7730*/  PRMT R0, RZ, 0x7610, R0 ;  /* 0x00007610ff007816 */ /* 0x000fe20000000000 */
[----:B------:R-:W5:Y:S01]  /*7740*/  @!P2 LDG.E.U16 R13, desc[UR26][R8.64+0x80] ;  /* 0x0000801a080da981 */ /* 0x000f62000c1e1500 */
[----:B------:R-:W-:-:S02]  /*7750*/  PRMT R15, RZ, 0x7610, R15 ;  /* 0x00007610ff0f7816 */ /* 0x000fc4000000000f */
[----:B------:R-:W-:Y:S01]  /*7760*/  PRMT R12, RZ, 0x7610, R12 ;  /* 0x00007610ff0c7816 */ /* 0x000fe2000000000c */
[----:B---3--:R-:W3:Y:S01]  /*7770*/  @!P3 LDG.E.U16 R10, desc[UR26][R8.64+0xc0] ;  /* 0x0000c01a080ab981 */ /* 0x008ee2000c1e1500 */
[----:B------:R-:W-:-:S03]  /*7780*/  ISETP.GE.AND P2, PT, R172, R35, PT ;  /* 0x00000023ac00720c */ /* 0x000fc60003f46270 */
[----:B----4-:R-:W4:Y:S01]  /*7790*/  @!P1 LDG.E.U16 R0, desc[UR26][R8.64+0x40] ;  /* 0x0000401a08009981 */ /* 0x010f22000c1e1500 */
[-C--:B------:R-:W-:Y:S02]  /*77a0*/  ISETP.GE.AND P1, PT, R174, R35.reuse, PT ;  /* 0x00000023ae00720c */ /* 0x080fe40003f26270 */
[-C--:B------:R-:W-:Y:S01]  /*77b0*/  ISETP.GE.AND P3, PT, R170, R35.reuse, PT ;  /* 0x00000023aa00720c */ /* 0x080fe20003f66270 */
        /* <DEDUP_REMOVED lines=16> */
[----:B------:R-:W3:Y:S01]  /*78c0*/  @!P4 LDG.E.U16 R16, desc[UR26][R8.64+0x240] ;  /* 0x0002401a0810c981 */ /* 0x000ee2000c1e1500 */
[----:B------:R-:W-:-:S03]  /*78d0*/  ISETP.GE.AND P4, PT, R158, R35, PT ;  /* 0x000000239e00720c */ /* 0x000fc60003f86270 */
[----:B------:R-:W5:Y:S04]  /*78e0*/  @!P0 LDG.E.U16 R11, desc[UR26][R8.64] ;  /* 0x0000001a080b8981 */ /* 0x000f68000c1e1500 */
[----:B------:R-:W3:Y:S01]  /*78f0*/  @!P5 LDG.E.U16 R21, desc[UR26][R8.64+0x280] ;  /* 0x0002801a0815d981 */ /* 0x000ee2000c1e1500 */
[----:B------:R-:W-:Y:S02]  /*7900*/  ISETP.GE.AND P5, PT, R156, R35, PT ;  /* 0x000000239c00720c */ /* 0x000fe40003fa6270 */
[----:B------:R-:W-:Y:S02]  /*7910*/  PRMT R18, RZ, 0x7610, R18 ;  /* 0x00007610ff127816 */ /* 0x000fe40000000012 */
[----:B------:R-:W-:Y:S02]  /*7920*/  PRMT R23, RZ, 0x7610, R23 ;  /* 0x00007610ff177816 */ /* 0x000fe40000000017 */
[----:B------:R-:W-:-:S02]  /*7930*/  PRMT R20, RZ, 0x7610, R20 ;  /* 0x00007610ff147816 */ /* 0x000fc40000000014 */
[----:B------:R-:W-:Y:S01]  /*7940*/  PRMT R25, RZ, 0x7610, R25 ;  /* 0x00007610ff197816 */ /* 0x000fe20000000019 */
[----:B------:R-:W3:Y:S01]  /*7950*/  @!P1 LDG.E.U16 R18, desc[UR26][R8.64+0x2c0] ;  /* 0x0002c01a08129981 */ /* 0x000ee2000c1e1500 */
[----:B------:R-:W-:-:S03]  /*7960*/  PRMT R22, RZ, 0x7610, R22 ;  /* 0x00007610ff167816 */ /* 0x000fc60000000016 */
[----:B------:R-:W3:Y:S04]  /*7970*/  @!P2 LDG.E.U16 R23, desc[UR26][R8.64+0x300] ;  /* 0x0003001a0817a981 */ /* 0x000ee8000c1e1500 */
[----:B------:R-:W3:Y:S04]  /*7980*/  @!P3 LDG.E.U16 R20, desc[UR26][R8.64+0x340] ;  /* 0x0003401a0814b981 */ /* 0x000ee8000c1e1500 */
[----:B------:R-:W3:Y:S04]  /*7990*/  @!P4 LDG.E.U16 R25, desc[UR26][R8.64+0x380] ;  /* 0x0003801a0819c981 */ /* 0x000ee8000c1e1500 */
[----:B------:R-:W3:Y:S01]  /*79a0*/  @!P5 LDG.E.U16 R22, desc[UR26][R8.64+0x3c0] ;  /* 0x0003c01a0816d981 */ /* 0x000ee2000c1e1500 */
[----:B------:R-:W-:-:S02]  /*79b0*/  MOV R2, UR24 ;  /* 0x0000001800027c02 */ /* 0x000fc40008000f00 */
[----:B------:R-:W-:Y:S01]  /*79c0*/  MOV R3, UR25 ;  /* 0x0000001900037c02 */ /* 0x000fe20008000f00 */
[C---:B------:R-:W-:Y:S01]  /*79d0*/  IMAD R3, R27.reuse, UR36, RZ ;  /* 0x000000241b037c24 */ /* 0x040fe2000f8e02ff */
[----:B------:R-:W-:Y:S02]  /*79e0*/  MOV R5, UR23 ;  /* 0x0000001700057c02 */ /* 0x000fe40008000f00 */
[----:B0-----:R-:W-:Y:S01]  /*79f0*/  MOV R4, R2 ;  /* 0x0000000200047202 */ /* 0x001fe20000000f00 */
[C---:B------:R-:W-:Y:S02]  /*7a00*/  IMAD R7, R34.reuse, UR37, R3 ;  /* 0x0000002522077c24 */ /* 0x040fe4000f8e0203 */
[----:B------:R-:W-:Y:S02]  /*7a10*/  IMAD R27, R27, UR40, RZ ;  /* 0x000000281b1b7c24 */ /* 0x000fe4000f8e02ff */
[----:B------:R-:W-:-:S04]  /*7a20*/  IMAD.WIDE.U32 R2, R34, UR36, R4 ;  /* 0x0000002422027c25 */ /* 0x000fc8000f8e0004 */
[----:B------:R-:W-:Y:S01]  /*7a30*/  IMAD.WIDE.U32 R4, R34, UR40, R116 ;  /* 0x0000002822047c25 */ /* 0x000fe2000f8e0074 */
[----:B------:R-:W-:Y:S02]  /*7a40*/  IADD3 R3, R3, R7, RZ ;  /* 0x0000000703037210 */ /* 0x000fe40007ffe0ff */
[----:B--2---:R-:W-:Y:S01]  /*7a50*/  LEA R6, P1, R2, R118, 0x2 ;  /* 0x0000007602067211 */ /* 0x004fe200078210ff */
[----:B------:R-:W-:Y:S01]  /*7a60*/  IMAD R27, R34, UR41, R27 ;  /* 0x00000029221b7c24 */ /* 0x000fe2000f8e021b */
[----:B-1----:R-:W-:Y:S02]  /*7a70*/  IADD3 R155, R32, -UR35, RZ ;  /* 0x80000023209b7c10 */ /* 0x002fe4000fffe0ff */
[----:B------:R-:W-:Y:S02]  /*7a80*/  LEA.HI.X R7, R2, R119, R3, 0x2, P1 ;  /* 0x0000007702077211 */ /* 0x000fe400008f1403 */
[----:B------:R-:W-:Y:S02]  /*7a90*/  LEA R2, P1, R4, R159, 0x1 ;  /* 0x0000009f04027211 */ /* 0x000fe400078208ff */
[----:B------:R-:W-:Y:S01]  /*7aa0*/  IADD3 R3, R5, R27, RZ ;  /* 0x0000001b05037210 */ /* 0x000fe20007ffe0ff */
[----:B------:R1:W2:Y:S01]  /*7ab0*/  LDG.E R31, desc[UR26][R6.64] ;  /* 0x0000001a061f7981 */ /* 0x0002a2000c1e1900 */
[----:B------:R-:W-:-:S02]  /*7ac0*/  ISETP.GE.AND P2, PT, R184, R155, PT ;  /* 0x0000009bb800720c */ /* 0x000fc40003f46270 */
[----:B------:R-:W-:Y:S02]  /*7ad0*/  LEA.HI.X R3, R4, R157, R3, 0x1, P1 ;  /* 0x0000009d04037211 */ /* 0x000fe400008f0c03 */
[-C--:B------:R-:W-:Y:S02]  /*7ae0*/  ISETP.GE.AND P1, PT, R116, R155.reuse, PT ;  /* 0x0000009b7400720c */ /* 0x080fe40003f26270 */
[----:B------:R-:W-:Y:S02]  /*7af0*/  ISETP.GE.AND P3, PT, R182, R155, PT ;  /* 0x0000009bb600720c */ /* 0x000fe40003f66270 */
[----:B------:R-:W-:Y:S02]  /*7b00*/  PRMT R5, RZ, 0x7610, R5 ;  /* 0x00007610ff057816 */ /* 0x000fe40000000005 */
[----:B------:R-:W-:Y:S02]  /*7b10*/  PRMT R4, RZ, 0x7610, R4 ;  /* 0x00007610ff047816 */ /* 0x000fe40000000004 */
[----:B-1----:R-:W-:-:S02]  /*7b20*/  PRMT R7, RZ, 0x7610, R7 ;  /* 0x00007610ff077816 */ /* 0x002fc40000000007 */
[-C--:B------:R-:W-:Y:S02]  /*7b30*/  ISETP.GE.AND P4, PT, R180, R155.reuse, PT ;  /* 0x0000009bb400720c */ /* 0x080fe40003f86270 */
[----:B------:R-:W-:Y:S02]  /*7b40*/  PRMT R6, RZ, 0x7610, R6 ;  /* 0x00007610ff067816 */ /* 0x000fe40000000006 */
[----:B------:R-:W-:Y:S02]  /*7b50*/  PRMT R8, RZ, 0x7610, R8 ;  /* 0x00007610ff087816 */ /* 0x000fe40000000008 */
[----:B------:R-:W-:Y:S02]  /*7b60*/  PRMT R24, RZ, 0x7610, R24 ;  /* 0x00007610ff187816 */ /* 0x000fe40000000018 */
        /* <DEDUP_REMOVED lines=9> */
[----:B-----5:R-:W-:Y:S04]  /*7c00*/  STS.U16 [R154], R11 ;  /* 0x0000000b9a007388 */ /* 0x020fe80000000400 */
[----:B----4-:R-:W-:Y:S04]  /*7c10*/  STS.U16 [R153+0x40], R0 ;  /* 0x0000400099007388 */ /* 0x010fe80000000400 */
[----:B------:R-:W-:Y:S04]  /*7c20*/  STS.U16 [R152+0x80], R13 ;  /* 0x0000800d98007388 */ /* 0x000fe80000000400 */
        /* <DEDUP_REMOVED lines=14> */
[----:B------:R-:W5:Y:S01]  /*7d10*/  @!P1 LDG.E.U16 R5, desc[UR26][R2.64] ;  /* 0x0000001a02059981 */ /* 0x000f62000c1e1500 */
        /* <DEDUP_REMOVED lines=30> */
[----:B------:R-:W-:Y:S01]  /*7f00*/  UMOV UR20, 0x400 ;  /* 0x0000040000147882 */ /* 0x000fe20000000000 */
[----:B------:R-:W-:Y:S01]  /*7f10*/  MOV R0, UR34 ;  /* 0x0000002200007c02 */ /* 0x000fe20008000f00 */
[----:B------:R-:W2:Y:S01]  /*7f20*/  LDS.U16 R197, [R138+0x1c] ;  /* 0x00001c008ac57984 */ /* 0x000ea20000000400 */
[----:B------:R-:W-:-:S02]  /*7f30*/  ISETP.NE.AND P1, PT, R131, RZ, PT ;  /* 0x000000ff8300720c */ /* 0x000fc40003f25270 */
[C---:B------:R-:W-:Y:S01]  /*7f40*/  IADD3 R14, R165.reuse, 0x20, RZ ;  /* 0x00000020a50e7810 */ /* 0x040fe20007ffe0ff */
[----:B------:R-:W2:Y:S01]  /*7f50*/  LDS.U16 R22, [R138+0x2] ;  /* 0x000002008a167984 */ /* 0x000ea20000000400 */
[C---:B-1----:R-:W-:Y:S02]  /*7f60*/  IADD3 R2, R165.reuse, 0x100, RZ ;  /* 0x00000100a5027810 */ /* 0x042fe40007ffe0ff */
[C---:B------:R-:W-:Y:S01]  /*7f70*/  IADD3 R12, R165.reuse, 0x40, RZ ;  /* 0x00000040a50c7810 */ /* 0x040fe20007ffe0ff */
[----:B------:R-:W1:Y:S01]  /*7f80*/  LDS.U16 R21, [R138] ;  /* 0x000000008a157984 */ /* 0x000e620000000400 */
[----:B------:R-:W-:Y:S02]  /*7f90*/  LEA.HI.SX32 R2, R2, R165, 0x1b ;  /* 0x000000a502027211 */ /* 0x000fe400078fdaff */
[----:B------:R-:W-:Y:S01]  /*7fa0*/  ISETP.LT.OR P4, PT, R0, 0x2, P1 ;  /* 0x000000020000780c */ /* 0x000fe20000f81670 */
[----:B------:R-:W1:Y:S01]  /*7fb0*/  LDS.U16 R19, [R138+0x6] ;  /* 0x000006008a137984 */ /* 0x000e620000000400 */
[----:B------:R-:W-:-:S02]  /*7fc0*/  IADD3 R10, R165, 0x60, RZ ;  /* 0x00000060a50a7810 */ /* 0x000fc40007ffe0ff */
[CC--:B------:R-:W-:Y:S01]  /*7fd0*/  LEA.HI.SX32 R154, R165.reuse, R165.reuse, 0x1b ;  /* 0x000000a5a59a7211 */ /* 0x0c0fe200078fdaff */
[----:B------:R-:W1:Y:S01]  /*7fe0*/  LDS.U16 R20, [R138+0x4] ;  /* 0x000004008a147984 */ /* 0x000e620000000400 */
[----:B0-----:R-:W-:Y:S01]  /*7ff0*/  ULEA UR20, UR47, UR20, 0x18 ;  /* 0x000000142f147291 */ /* 0x001fe2000f8ec03f */
[C---:B------:R-:W-:Y:S02]  /*8000*/  IADD3 R0, R165.reuse, 0x80, RZ ;  /* 0x00000080a5007810 */ /* 0x040fe40007ffe0ff */
[----:B------:R-:W0:Y:S01]  /*8010*/  LDS.U16 R17, [R138+0xa] ;  /* 0x00000a008a117984 */ /* 0x000e220000000400 */
[----:B------:R-:W-:Y:S02]  /*8020*/  LEA.HI.SX32 R14, R14, R165, 0x1b ;  /* 0x000000a50e0e7211 */ /* 0x000fe400078fdaff */
[----:B------:R-:W-:Y:S01]  /*8030*/  LEA R146, R2, UR20, 0x1 ;  /* 0x0000001402927c11 */ /* 0x000fe2000f8e08ff */
[----:B------:R-:W0:Y:S01]  /*8040*/  LDS.U16 R18, [R138+0x8] ;  /* 0x000008008a127984 */ /* 0x000e220000000400 */
[----:B------:R-:W-:-:S02]  /*8050*/  IADD3 R2, R165, 0x180, RZ ;  /* 0x00000180a5027810 */ /* 0x000fc40007ffe0ff */
[-C--:B------:R-:W-:Y:S01]  /*8060*/  LEA.HI.SX32 R12, R12, R165.reuse, 0x1b ;  /* 0x000000a50c0c7211 */ /* 0x080fe200078fdaff */
[----:B------:R-:W0:Y:S01]  /*8070*/  LDS.U16 R15, [R138+0xe] ;  /* 0x00000e008a0f7984 */ /* 0x000e220000000400 */
[-C--:B------:R-:W-:Y:S02]  /*8080*/  LEA.HI.SX32 R10, R10, R165.reuse, 0x1b ;  /* 0x000000a50a0a7211 */ /* 0x080fe400078fdaff */
[-C--:B------:R-:W-:Y:S01]  /*8090*/  LEA.HI.SX32 R0, R0, R165.reuse, 0x1b ;  /* 0x000000a500007211 */ /* 0x080fe200078fdaff */
[----:B------:R-:W0:Y:S01]  /*80a0*/  LDS.U16 R16, [R138+0xc] ;  /* 0x00000c008a107984 */ /* 0x000e220000000400 */
[----:B------:R-:W-:Y:S02]  /*80b0*/  LEA.HI.SX32 R2, R2, R165, 0x1b ;  /* 0x000000a502027211 */ /* 0x000fe400078fdaff */
[----:B------:R-:W-:Y:S01]  /*80c0*/  LEA R154, R154, UR20, 0x1 ;  /* 0x000000149a9a7c11 */ /* 0x000fe2000f8e08ff */
[----:B------:R-:W0:Y:S01]  /*80d0*/  LDS.U16 R13, [R138+0x12] ;  /* 0x000012008a0d7984 */ /* 0x000e220000000400 */
[----:B------:R-:W-:-:S02]  /*80e0*/  LEA R153, R14, UR20, 0x1 ;  /* 0x000000140e997c11 */ /* 0x000fc4000f8e08ff */
[C---:B------:R-:W-:Y:S01]  /*80f0*/  IADD3 R130, R165.reuse, 0xe0, RZ ;  /* 0x000000e0a5827810 */ /* 0x040fe20007ffe0ff */
[----:B------:R-:W0:Y:S01]  /*8100*/  LDS.U16 R14, [R138+0x10] ;  /* 0x000010008a0e7984 */ /* 0x000e220000000400 */
[----:B------:R-:W-:Y:S02]  /*8110*/  LEA R152, R12, UR20, 0x1 ;  /* 0x000000140c987c11 */ /* 0x000fe4000f8e08ff */
[----:B------:R-:W-:Y:S01]  /*8120*/  LEA R151, R10, UR20, 0x1 ;  /* 0x000000140a977c11 */ /* 0x000fe2000f8e08ff */
[----:B------:R-:W0:Y:S01]  /*8130*/  LDS.U16 R11, [R138+0x16] ;  /* 0x000016008a0b7984 */ /* 0x000e220000000400 */
[----:B------:R-:W-:Y:S02]  /*8140*/  LEA R150, R0, UR20, 0x1 ;  /* 0x0000001400967c11 */ /* 0x000fe4000f8e08ff */
[----:B------:R-:W-:Y:S01]  /*8150*/  LEA R142, R2, UR20, 0x1 ;  /* 0x00000014028e7c11 */ /* 0x000fe2000f8e08ff */
[----:B------:R-:W0:Y:S01]  /*8160*/  LDS.U16 R12, [R138+0x14] ;  /* 0x000014008a0c7984 */ /* 0x000e220000000400 */
[----:B------:R-:W-:Y:S01]  /*8170*/  IADD3 R2, R165, 0x1a0, RZ ;  /* 0x000001a0a5027810 */ /* 0x000fe20007ffe0ff */
[----:B--2---:R-:W-:-:S02]  /*8180*/  FMUL.FTZ R135, R31, 1.4426950216293334961 ;  /* 0x3fb8aa3b1f877820 */ /* 0x004fc40000410000 */
[----:B------:R-:W2:Y:S01]  /*8190*/  LDS.U16 R194, [R138+0x1a] ;  /* 0x00001a008ac27984 */ /* 0x000ea20000000400 */
[----:B------:R-:W-:-:S03]  /*81a0*/  LEA.HI.SX32 R130, R130, R165, 0x1b ;  /* 0x000000a582827211 */ /* 0x000fc600078fdaff */
[----:B------:R-:W0:Y:S01]  /*81b0*/  LDS.U16 R10, [R138+0x18] ;  /* 0x000018008a0a7984 */ /* 0x000e220000000400 */
[----:B------:R-:W-:-:S03]  /*81c0*/  IADD3 R134, R165, 0xa0, RZ ;  /* 0x000000a0a5867810 */ /* 0x000fc60007ffe0ff */
[----:B------:R1:W0:Y:S01]  /*81d0*/  LDS.U16 R0, [R138+0x1e] ;  /* 0x00001e008a007984 */ /* 0x0002220000000400 */
[----:B------:R-:W-:Y:S02]  /*81e0*/  IADD3 R132, R165, 0xc0, RZ ;  /* 0x000000c0a5847810 */ /* 0x000fe40007ffe0ff */
[-C--:B------:R-:W-:Y:S01]  /*81f0*/  LEA.HI.SX32 R141, R2, R165.reuse, 0x1b ;  /* 0x000000a5028d7211 */ /* 0x080fe200078fdaff */
[----:B------:R-:W-:Y:S01]  /*8200*/  FMUL.FTZ R190, R135, R100 ;  /* 0x0000006487be7220 */ /* 0x000fe20000410000 */
[C---:B------:R-:W-:Y:S02]  /*8210*/  IADD3 R2, R165.reuse, 0x1e0, RZ ;  /* 0x000001e0a5027810 */ /* 0x040fe40007ffe0ff */
[----:B------:R-:W-:Y:S02]  /*8220*/  LEA R147, R130, UR20, 0x1 ;  /* 0x0000001482937c11 */ /* 0x000fe4000f8e08ff */
[----:B------:R-:W-:Y:S02]  /*8230*/  LEA.HI.SX32 R134, R134, R165, 0x1b ;  /* 0x000000a586867211 */ /* 0x000fe400078fdaff */
[----:B------:R-:W-:-:S02]  /*8240*/  IADD3 R130, R165, 0x120, RZ ;  /* 0x00000120a5827810 */ /* 0x000fc40007ffe0ff */
[----:B------:R-:W-:Y:S02]  /*8250*/  ISETP.NE.AND P2, PT, R167, RZ, PT ;  /* 0x000000ffa700720c */ /* 0x000fe40003f45270 */
[-C--:B------:R-:W-:Y:S02]  /*8260*/  LEA.HI.SX32 R132, R132, R165.reuse, 0x1b ;  /* 0x000000a584847211 */ /* 0x080fe400078fdaff */
[-C--:B------:R-:W-:Y:S02]  /*8270*/  LEA.HI.SX32 R2, R2, R165.reuse, 0x1b ;  /* 0x000000a502027211 */ /* 0x080fe400078fdaff */
[----:B------:R-:W-:Y:S01]  /*8280*/  MOV R3, UR46 ;  /* 0x0000002e00037c02 */ /* 0x000fe20008000f00 */
[----:B------:R-:W2:Y:S01]  /*8290*/  MUFU.EX2 R190, R190 ;  /* 0x000000be00be7308 */ /* 0x000ea20000000800 */
[----:B------:R-:W-:Y:S02]  /*82a0*/  LEA R149, R134, UR20, 0x1 ;  /* 0x0000001486957c11 */ /* 0x000fe4000f8e08ff */
[----:B------:R-:W-:-:S02]  /*82b0*/  LEA.HI.SX32 R130, R130, R165, 0x1b ;  /* 0x000000a582827211 */ /* 0x000fc400078fdaff */
[----:B------:R-:W-:Y:S02]  /*82c0*/  LEA R148, R132, UR20, 0x1 ;  /* 0x0000001484947c11 */ /* 0x000fe4000f8e08ff */
[----:B----4-:R-:W-:Y:S02]  /*82d0*/  LEA R139, R2, UR20, 0x1 ;  /* 0x00000014028b7c11 */ /* 0x010fe4000f8e08ff */
[----:B------:R-:W-:Y:S02]  /*82e0*/  LEA R2, R3, R34, 0x8 ;  /* 0x0000002203027211 */ /* 0x000fe400078e40ff */
[----:B------:R-:W-:Y:S02]  /*82f0*/  LEA R145, R130, UR20, 0x1 ;  /* 0x0000001482917c11 */ /* 0x000fe4000f8e08ff */
[----:B------:R-:W-:Y:S02]  /*8300*/  SHF.L.U32 R3, R165, 0x4, RZ ;  /* 0x00000004a5037819 */ /* 0x000fe400000006ff */
[----:B------:R-:W-:-:S02]  /*8310*/  LEA R141, R141, UR20, 0x1 ;  /* 0x000000148d8d7c11 */ /* 0x000fc4000f8e08ff */
[----:B-1----:R-:W-:Y:S02]  /*8320*/  LEA.HI.SX32 R138, R3, R3, 0x1b ;  /* 0x00000003038a7211 */ /* 0x002fe400078fdaff */
[C---:B------:R-:W-:Y:S02]  /*8330*/  @P2 IADD3 R2, R167.reuse, 0x200, RZ ;  /* 0x00000200a7022810 */ /* 0x040fe40007ffe0ff */
[----:B------:R-:W-:Y:S02]  /*8340*/  LEA R138, R138, UR20, 0x1 ;  /* 0x000000148a8a7c11 */ /* 0x000fe4000f8e08ff */
[----:B------:R-:W-:Y:S02]  /*8350*/  LEA R3, R2, UR20, 0x2 ;  /* 0x0000001402037c11 */ /* 0x000fe4000f8e10ff */
[----:B------:R-:W-:-:S13]  /*8360*/  ISETP.NE.AND P3, PT, R167, 0x1f, PT ;  /* 0x0000001fa700780c */ /* 0x000fda0003f65270 */
[----:B------:R-:W-:Y:S01]  /*8370*/  @P3 LEA R204, R167, UR20, 0x2 ;  /* 0x00000014a7cc3c11 */ /* 0x000fe2000f8e10ff */
[C---:B------:R-:W-:Y:S01]  /*8380*/  FMUL.FTZ R199, R135.reuse, R97 ;  /* 0x0000006187c77220 */ /* 0x040fe20000410000 */
[C---:B------:R-:W-:Y:S01]  /*8390*/  FMUL.FTZ R240, R135.reuse, R98 ;  /* 0x0000006287f07220 */ /* 0x040fe20000410000 */
[C---:B------:R-:W-:Y:S01]  /*83a0*/  FMUL.FTZ R239, R135.reuse, R95 ;  /* 0x0000005f87ef7220 */ /* 0x040fe20000410000 */
[C---:B------:R-:W-:Y:S01]  /*83b0*/  FMUL.FTZ R188, R135.reuse, R96 ;  /* 0x0000006087bc7220 */ /* 0x040fe20000410000 */
[C---:B------:R-:W-:Y:S01]  /*83c0*/  FMUL.FTZ R177, R135.reuse, R93 ;  /* 0x0000005d87b17220 */ /* 0x040fe20000410000 */
[----:B------:R-:W-:Y:S01]  /*83d0*/  FMUL.FTZ R207, R135, R94 ;  /* 0x0000005e87cf7220 */ /* 0x000fe20000410000 */
[----:B------:R-:W1:Y:S08]  /*83e0*/  MUFU.EX2 R199, R199 ;  /* 0x000000c700c77308 */ /* 0x000e700000000800 */
[----:B------:R-:W4:Y:S08]  /*83f0*/  MUFU.EX2 R240, R240 ;  /* 0x000000f000f07308 */ /* 0x000f300000000800 */
[----:B------:R-:W0:Y:S08]  /*8400*/  MUFU.EX2 R239, R239 ;  /* 0x000000ef00ef7308 */ /* 0x000e300000000800 */
[----:B------:R-:W0:Y:S01]  /*8410*/  MUFU.EX2 R188, R188 ;  /* 0x000000bc00bc7308 */ /* 0x000e220000000800 */
[----:B-----5:R5:W-:Y:S04]  /*8420*/  STS.U16 [R154+0x420], R5 ;  /* 0x000420059a007388 */ /* 0x020be80000000400 */
[----:B------:R2:W-:Y:S04]  /*8430*/  STS.U16 [R153+0x460], R4 ;  /* 0x0004600499007388 */ /* 0x0005e80000000400 */
[----:B------:R-:W-:Y:S01]  /*8440*/  STS.U16 [R152+0x4a0], R7 ;  /* 0x0004a00798007388 */ /* 0x000fe20000000400 */
[----:B-----5:R-:W0:Y:S01]  /*8450*/  @!P4 LDC R5, c[0x0][0x21c] ;  /* 0x00008700ff05cb82 */ /* 0x020e220000000800 */
[----:B--2---:R-:W-:-:S02]  /*8460*/  IADD3 R4, R165, 0x160, RZ ;  /* 0x00000160a5047810 */ /* 0x004fc40007ffe0ff */
[----:B------:R2:W-:Y:S02]  /*8470*/  STS.U16 [R151+0x4e0], R6 ;  /* 0x0004e00697007388 */ /* 0x0005e40000000400 */
[----:B------:R-:W-:-:S04]  /*8480*/  LEA.HI.SX32 R4, R4, R165, 0x1b ;  /* 0x000000a504047211 */ /* 0x000fc800078fdaff */
[----:B------:R-:W-:Y:S02]  /*8490*/  LEA R143, R4, UR20, 0x1 ;  /* 0x00000014048f7c11 */ /* 0x000fe4000f8e08ff */
[C---:B--2---:R-:W-:Y:S02]  /*84a0*/  IADD3 R6, R165.reuse, 0x140, RZ ;  /* 0x00000140a5067810 */ /* 0x044fe40007ffe0ff */
[----:B------:R-:W-:Y:S02]  /*84b0*/  IADD3 R4, R165, 0x1c0, RZ ;  /* 0x000001c0a5047810 */ /* 0x000fe40007ffe0ff */
[-C--:B------:R-:W-:Y:S01]  /*84c0*/  LEA.HI.SX32 R6, R6, R165.reuse, 0x1b ;  /* 0x000000a506067211 */ /* 0x080fe200078fdaff */
[----:B---3--:R2:W-:Y:S01]  /*84d0*/  STS.U16 [R150+0x520], R9 ;  /* 0x0005200996007388 */ /* 0x0085e20000000400 */
[----:B------:R-:W-:Y:S02]  /*84e0*/  LEA.HI.SX32 R4, R4, R165, 0x1b ;  /* 0x000000a504047211 */ /* 0x000fe400078fdaff */
[----:B------:R-:W-:Y:S01]  /*84f0*/  LEA R144, R6, UR20, 0x1 ;  /* 0x0000001406907c11 */ /* 0x000fe2000f8e08ff */
        /* <DEDUP_REMOVED lines=13> */
[----:B------:R2:W3:Y:S04]  /*85d0*/  LDS.U16 R129, [R138+0x422] ;  /* 0x000422008a817984 */ /* 0x0004e80000000400 */
        /* <DEDUP_REMOVED lines=15> */
[----:B------:R2:W-:Y:S01]  /*86d0*/  STS [R3+0x1af8], R190 ;  /* 0x001af8be03007388 */ /* 0x0005e20000000800 */
[----:B------:R-:W-:Y:S06]  /*86e0*/  BAR.SYNC.DEFER_BLOCKING 0x0 ;  /* 0x0000000000007b1d */ /* 0x000fec0000010000 */
[----:B------:R-:W0:Y:S01]  /*86f0*/  @P3 LDS R204, [R204+0x22fc] ;  /* 0x0022fc00cccc3984 */ /* 0x000e220000000800 */
[----:B------:R-:W0:Y:S08]  /*8700*/  MUFU.EX2 R177, R177 ;  /* 0x000000b100b17308 */ /* 0x000e300000000800 */
[----:B------:R-:W0:Y:S01]  /*8710*/  MUFU.EX2 R207, R207 ;  /* 0x000000cf00cf7308 */ /* 0x000e220000000800 */
[----:B------:R-:W-:Y:S04]  /*8720*/  BSSY B0, `(.L_x_7762) ;  /* 0x000000c000007945 */ /* 0x000fe80003800000 */
[----:B-1234-:R-:W-:Y:S05]  /*8730*/  @P3 BRA `(.L_x_7763) ;  /* 0x0000000000283947 */ /* 0x01efea0003800000 */
[----:B------:R-:W-:Y:S02]  /*8740*/  ISETP.NE.AND P5, PT, R33, UR34, PT ;  /* 0x0000002221007c0c */ /* 0x000fe4000bfa5270 */
[----:B0-----:R-:W-:-:S11]  /*8750*/  MOV R204, 0x3f800000 ;  /* 0x3f80000000cc7802 */ /* 0x001fd60000000f00 */
[----:B------:R-:W-:Y:S05]  /*8760*/  @!P5 BRA `(.L_x_7763) ;  /* 0x00000000001cd947 */ /* 0x000fea0003800000 */
[----:B------:R-:W-:-:S04]  /*8770*/  IADD3 R3, R33, -UR4, RZ ;  /* 0x8000000421037c10 */ /* 0x000fc8000fffe0ff */
[----:B------:R-:W-:-:S04]  /*8780*/  LEA.HI R2, R3, R3, RZ, 0x1 ;  /* 0x0000000303027211 */ /* 0x000fc800078f08ff */
[----:B------:R-:W-:-:S04]  /*8790*/  LOP3.LUT R2, R2, 0xfffffe, RZ, 0xc0, !PT ;  /* 0x00fffffe02027812 */ /* 0x000fc800078ec0ff */
[----:B------:R-:W-:-:S04]  /*87a0*/  IADD3 R3, -R2, R3, RZ ;  /* 0x0000000302037210 */ /* 0x000fc80007ffe1ff */
[----:B------:R-:W-:-:S04]  /*87b0*/  LEA R3, R3, R34, 0x8 ;  /* 0x0000002203037211 */ /* 0x000fc800078e40ff */
[----:B------:R-:W-:-:S05]  /*87c0*/  LEA R3, R3, UR20, 0x2 ;  /* 0x0000001403037c11 */ /* 0x000fca000f8e10ff */
[----:B------:R1:W2:Y:S02]  /*87d0*/  LDS R204, [R3+0x1af8] ;  /* 0x001af80003cc7984 */ /* 0x0002a40000000800 */
.L_x_7763:
[----:B------:R-:W-:Y:S05]  /*87e0*/  BSYNC B0 ;  /* 0x0000000000007941 */ /* 0x000fea0003800000 */
.L_x_7762:
[----:B------:R-:W-:Y:S01]  /*87f0*/  VOTEU.ALL UP0, P4 ;  /* 0x00000000003f7886 */ /* 0x000fe20002000000 */
[----:B-1----:R-:W-:Y:S01]  /*8800*/  HFMA2.MMA R3, -RZ, RZ, 0, 4.76837158203125e-07 ;  /* 0x00000008ff037435 */ /* 0x002fe200000001ff */
[----:B------:R-:W-:Y:S01]  /*8810*/  MOV R133, RZ ;  /* 0x000000ff00857202 */ /* 0x000fe20000000f00 */
[C---:B------:R-:W-:Y:S01]  /*8820*/  FMUL.FTZ R211, R135.reuse, R91 ;  /* 0x0000005b87d37220 */ /* 0x040fe20000410000 */
[----:B------:R-:W-:Y:S01]  /*8830*/  FMUL.FTZ R4, R135, R92 ;  /* 0x0000005c87047220 */ /* 0x000fe20000410000 */
[----:B------:R-:W-:Y:S01]  /*8840*/  @!UP0 UIADD3 UR47, UR34, -0x2, URZ ;  /* 0xfffffffe222f8890 */ /* 0x000fe2000fffe03f */
[----:B------:R-:W-:Y:S02]  /*8850*/  HADD2.F32 R137, -RZ, R115.H0_H0 ;  /* 0x20000073ff897230 */ /* 0x000fe40000004100 */
[----:B------:R-:W-:Y:S01]  /*8860*/  HADD2.F32 R179, -RZ, R113.H0_H0 ;  /* 0x20000071ffb37230 */ /* 0x000fe20000004100 */
[----:B------:R-:W1:Y:S02]  /*8870*/  MUFU.EX2 R211, R211 ;  /* 0x000000d300d37308 */ /* 0x000e640000000800 */
[----:B0-----:R-:W-:-:S02]  /*8880*/  @!P4 IMAD R2, R5, UR47, R34 ;  /* 0x0000002f0502cc24 */ /* 0x001fc4000f8e0222 */
[C---:B------:R-:W-:Y:S02]  /*8890*/  FMUL.FTZ R5, R135.reuse, R89 ;  /* 0x0000005987057220 */ /* 0x040fe40000410000 */
[----:B------:R-:W-:Y:S02]  /*88a0*/  @!P4 IMAD.WIDE R2, R2, R3, UR10 ;  /* 0x0000000a0202ce25 */ /* 0x000fe4000f8e0203 */
[----:B------:R-:W0:Y:S03]  /*88b0*/  MUFU.EX2 R4, R4 ;  /* 0x0000000400047308 */ /* 0x000e260000000800 */
[----:B------:R3:W4:Y:S01]  /*88c0*/  @!P4 LDG.E R133, desc[UR26][R2.64+0x4] ;  /* 0x0000041a0285c981 */ /* 0x000722000c1e1900 */
[----:B------:R-:W-:Y:S02]  /*88d0*/  HADD2.F32 R183, -RZ, R111.H0_H0 ;  /* 0x2000006fffb77230 */ /* 0x000fe40000004100 */
[----:B------:R-:W-:Y:S01]  /*88e0*/  FMUL.FTZ R241, R135, R90 ;  /* 0x0000005a87f17220 */ /* 0x000fe20000410000 */
[----:B------:R-:W-:-:S02]  /*88f0*/  HADD2.F32 R130, -RZ, R114.H0_H0 ;  /* 0x20000072ff827230 */ /* 0x000fc40000004100 */
[C---:B------:R-:W-:Y:S01]  /*8900*/  FMUL.FTZ R246, R135.reuse, R87 ;  /* 0x0000005787f67220 */ /* 0x040fe20000410000 */
[----:B------:R-:W-:Y:S01]  /*8910*/  HADD2.F32 R132, -RZ, R112.H0_H0 ;  /* 0x20000070ff847230 */ /* 0x000fe20000004100 */
[----:B------:R-:W5:Y:S01]  /*8920*/  MUFU.EX2 R5, R5 ;  /* 0x0000000500057308 */ /* 0x000f620000000800 */
[----:B------:R-:W-:Y:S02]  /*8930*/  HADD2.F32 R22, -RZ, R22.H0_H0 ;  /* 0x20000016ff167230 */ /* 0x000fe40000004100 */
[----:B------:R-:W-:Y:S01]  /*8940*/  FMUL.FTZ R245, R135, R88 ;  /* 0x0000005887f57220 */ /* 0x000fe20000410000 */
[----:B------:R-:W-:Y:S02]  /*8950*/  HADD2.F32 R21, -RZ, R21.H0_H0 ;  /* 0x20000015ff157230 */ /* 0x000fe40000004100 */
[----:B---3--:R-:W-:Y:S01]  /*8960*/  FMUL.FTZ R2, R137, R100 ;  /* 0x0000006489027220 */ /* 0x008fe20000410000 */
[----:B------:R-:W-:Y:S01]  /*8970*/  FMUL.FTZ R137, R179, R98 ;  /* 0x00000062b3897220 */ /* 0x000fe20000410000 */
[----:B------:R-:W-:Y:S01]  /*8980*/  FMUL.FTZ R179, R183, R96 ;  /* 0x00000060b7b37220 */ /* 0x000fe20000410000 */
[----:B------:R-:W-:Y:S01]  /*8990*/  FMUL.FTZ R183, R190, R199 ;  /* 0x000000c7beb77220 */ /* 0x000fe20000410000 */
[----:B------:R-:W-:Y:S01]  /*89a0*/  FMUL.FTZ R3, R130, R97 ;  /* 0x0000006182037220 */ /* 0x000fe20000410000 */
[----:B------:R-:W-:Y:S01]  /*89b0*/  FMUL.FTZ R130, R132, R95 ;  /* 0x0000005f84827220 */ /* 0x000fe20000410000 */
[----:B------:R-:W-:-:S02]  /*89c0*/  HADD2.F32 R20, -RZ, R20.H0_H0 ;  /* 0x20000014ff147230 */ /* 0x000fc40000004100 */
[----:B------:R-:W-:Y:S01]  /*89d0*/  FMUL.FTZ R132, R240, R183 ;  /* 0x000000b7f0847220 */ /* 0x000fe20000410000 */
[----:B------:R-:W-:Y:S01]  /*89e0*/  FMUL.FTZ R224, R22, R3 ;  /* 0x0000000316e07220 */ /* 0x000fe20000410000 */
[----:B------:R-:W-:Y:S01]  /*89f0*/  HADD2.F32 R19, -RZ, R19.H0_H0 ;  /* 0x20000013ff137230 */ /* 0x000fe20000004100 */
[----:B------:R-:W3:Y:S01]  /*8a00*/  MUFU.EX2 R241, R241 ;  /* 0x000000f100f17308 */ /* 0x000ee20000000800 */
[----:B------:R-:W-:Y:S01]  /*8a10*/  FMUL.FTZ R191, R239, R132 ;  /* 0x00000084efbf7220 */ /* 0x000fe20000410000 */
[----:B------:R-:W-:Y:S01]  /*8a20*/  FMUL.FTZ R137, R20, R137 ;  /* 0x0000008914897220 */ /* 0x000fe20000410000 */
[----:B------:R-:W-:Y:S02]  /*8a30*/  HADD2.F32 R30, -RZ, R110.H0_H0 ;  /* 0x2000006eff1e7230 */ /* 0x000fe40000004100 */
[----:B------:R-:W-:Y:S01]  /*8a40*/  FMUL.FTZ R130, R19, R130 ;  /* 0x0000008213827220 */ /* 0x000fe20000410000 */
[----:B------:R-:W-:Y:S01]  /*8a50*/  FMUL.FTZ R132, R188, R191 ;  /* 0x000000bfbc847220 */ /* 0x000fe20000410000 */
[----:B------:R-:W-:Y:S01]  /*8a60*/  FMUL.FTZ R191, R21, R2 ;  /* 0x0000000215bf7220 */ /* 0x000fe20000410000 */
[----:B------:R-:W-:Y:S01]  /*8a70*/  HADD2.F32 R18, -RZ, R18.H0_H0 ;  /* 0x20000012ff127230 */ /* 0x000fe20000004100 */
[----:B------:R-:W2:Y:S01]  /*8a80*/  MUFU.EX2 R246, R246 ;  /* 0x000000f600f67308 */ /* 0x000ea20000000800 */
[----:B------:R-:W-:Y:S01]  /*8a90*/  FMUL.FTZ R132, R177, R132 ;  /* 0x00000084b1847220 */ /* 0x000fe20000410000 */
[----:B------:R-:W-:Y:S01]  /*8aa0*/  FFMA.FTZ R2, R199, R191, R224 ;  /* 0x000000bfc7027223 */ /* 0x000fe200000100e0 */
[----:B------:R-:W-:-:S02]  /*8ab0*/  HADD2.F32 R29, -RZ, R109.H0_H0 ;  /* 0x2000006dff1d7230 */ /* 0x000fc40000004100 */
[----:B------:R-:W-:Y:S01]  /*8ac0*/  FMUL.FTZ R212, R135, R86 ;  /* 0x0000005687d47220 */ /* 0x000fe20000410000 */
[----:B------:R-:W-:Y:S01]  /*8ad0*/  FMUL.FTZ R132, R207, R132 ;  /* 0x00000084cf847220 */ /* 0x000fe20000410000 */
[----:B------:R-:W-:Y:S01]  /*8ae0*/  FFMA.FTZ R2, R240, R2, R137 ;  /* 0x00000002f0027223 */ /* 0x000fe20000010089 */
[C---:B------:R-:W-:Y:S01]  /*8af0*/  FMUL.FTZ R248, R135.reuse, R84 ;  /* 0x0000005487f87220 */ /* 0x040fe20000410000 */
[----:B------:R-:W-:Y:S01]  /*8b00*/  FMUL.FTZ R249, R135, R85 ;  /* 0x0000005587f97220 */ /* 0x000fe20000410000 */
[----:B-1----:R-:W-:Y:S01]  /*8b10*/  FMUL.FTZ R3, R211, R132 ;  /* 0x00000084d3037220 */ /* 0x002fe20000410000 */
[----:B------:R-:W-:Y:S02]  /*8b20*/  HADD2.F32 R17, -RZ, R17.H0_H0 ;  /* 0x20000011ff117230 */ /* 0x000fe40000004100 */
[----:B------:R-:W-:Y:S01]  /*8b30*/  FMUL.FTZ R202, R30, R93 ;  /* 0x0000005d1eca7220 */ /* 0x000fe20000410000 */
[----:B------:R-:W-:Y:S01]  /*8b40*/  FMUL.FTZ R135, R18, R179 ;  /* 0x000000b312877220 */ /* 0x000fe20000410000 */
[----:B0-----:R-:W-:Y:S01]  /*8b50*/  FMUL.FTZ R132, R4, R3 ;  /* 0x0000000304847220 */ /* 0x001fe20000410000 */
[----:B------:R-:W-:Y:S01]  /*8b60*/  FFMA.FTZ R2, R239, R2, R130 ;  /* 0x00000002ef027223 */ /* 0x000fe20000010082 */
[----:B------:R-:W0:Y:S01]  /*8b70*/  MUFU.EX2 R245, R245 ;  /* 0x000000f500f57308 */ /* 0x000e220000000800 */
[----:B------:R-:W-:-:S02]  /*8b80*/  HADD2.F32 R28, -RZ, R108.H0_H0 ;  /* 0x2000006cff1c7230 */ /* 0x000fc40000004100 */
[----:B-----5:R-:W-:Y:S01]  /*8b90*/  FMUL.FTZ R134, R5, R132 ;  /* 0x0000008405867220 */ /* 0x020fe20000410000 */
[----:B------:R-:W-:Y:S02]  /*8ba0*/  HADD2.F32 R16, -RZ, R16.H0_H0 ;  /* 0x20000010ff107230 */ /* 0x000fe40000004100 */
        /* <DEDUP_REMOVED lines=10> */
[----:B---3--:R-:W-:Y:S01]  /*8c50*/  FMUL.FTZ R3, R241, R134 ;  /* 0x00000086f1037220 */ /* 0x008fe20000410000 */
[----:B------:R-:W-:Y:S01]  /*8c60*/  HADD2.F32 R14, -RZ, R14.H0_H0 ;  /* 0x2000000eff0e7230 */ /* 0x000fe20000004100 */
[----:B------:R-:W3:Y:S01]  /*8c70*/  MUFU.EX2 R248, R248 ;  /* 0x000000f800f87308 */ /* 0x000ee20000000800 */
[----:B------:R-:W-:Y:S01]  /*8c80*/  FMUL.FTZ R187, R27, R92 ;  /* 0x0000005c1bbb7220 */ /* 0x000fe20000410000 */
        /* <DEDUP_REMOVED lines=19> */
[----:B------:R-:W-:Y:S01]  /*8dc0*/  FMUL.FTZ R220, R12, R185 ;  /* 0x000000b90cdc7220 */ /* 0x000fe20000410000 */
[----:B------:R-:W-:Y:S01]  /*8dd0*/  FFMA.FTZ R2, R5, R2, R136 ;  /* 0x0000000205027223 */ /* 0x000fe20000010088 */
[----:B------:R-:W-:-:S02]  /*8de0*/  HADD2.F32 R23, -RZ, R102.H0_H0 ;  /* 0x20000066ff177230 */ /* 0x000fc40000004100 */
[----:B---3--:R-:W-:Y:S01]  /*8df0*/  FMUL.FTZ R216, R248, R3 ;  /* 0x00000003f8d87220 */ /* 0x008fe20000410000 */
[----:B------:R-:W-:Y:S02]  /*8e00*/  HADD2.F32 R10, -RZ, R10.H0_H0 ;  /* 0x2000000aff0a7230 */ /* 0x000fe40000004100 */
        /* <DEDUP_REMOVED lines=14> */
[----:B------:R-:W-:Y:S02]  /*8ef0*/  HADD2.F32 R0, -RZ, R0.H0_H0 ;  /* 0x20000000ff007230 */ /* 0x000fe40000004100 */
[----:B------:R-:W-:Y:S01]  /*8f00*/  FMUL.FTZ R203, R238, R85 ;  /* 0x00000055eecb7220 */ /* 0x000fe20000410000 */
[----:B------:R-:W-:Y:S02]  /*8f10*/  HADD2.F32 R219, -RZ, R219.H0_H0 ;  /* 0x200000dbffdb7230 */ /* 0x000fe40000004100 */
[----:B------:R-:W-:Y:S01]  /*8f20*/  FMUL.FTZ R209, R197, R195 ;  /* 0x000000c3c5d17220 */ /* 0x000fe20000410000 */
[----:B------:R-:W-:-:S02]  /*8f30*/  HADD2.F32 R226, -RZ, R208.H0_H0 ;  /* 0x200000d0ffe27230 */ /* 0x000fc40000004100 */
        /* <DEDUP_REMOVED lines=8> */
[C---:B------:R-:W-:Y:S01]  /*8fc0*/  FFMA.FTZ R218, R249.reuse, R219, R226 ;  /* 0x000000dbf9da7223 */ /* 0x040fe200000100e2 */
[----:B------:R-:W-:Y:S01]  /*8fd0*/  FFMA.FTZ R228, R249, R221, R208 ;  /* 0x000000ddf9e47223 */ /* 0x000fe200000100d0 */
[----:B------:R-:W-:-:S02]  /*8fe0*/  HADD2.F32 R3, -RZ, R9.H0_H0 ;  /* 0x20000009ff037230 */ /* 0x000fc40000004100 */
[----:B------:R-:W-:Y:S01]  /*8ff0*/  FMUL.FTZ R221, R249, R204 ;  /* 0x000000ccf9dd7220 */ /* 0x000fe20000410000 */
[----:B------:R-:W-:Y:S01]  /*9000*/  FMUL.FTZ R9, R71, R2 ;  /* 0x0000000247097220 */ /* 0x000fe20000410000 */
[----:B------:R-:W-:Y:S02]  /*9010*/  HADD2.F32 R2, -RZ, R8.H0_H0 ;  /* 0x20000008ff027230 */ /* 0x000fe40000004100 */
[C---:B------:R-:W-:Y:S01]  /*9020*/  FFMA.FTZ R218, R248.reuse, R218, R181 ;  /* 0x000000daf8da7223 */ /* 0x040fe200000100b5 */
[----:B------:R-:W-:Y:S01]  /*9030*/  FMUL.FTZ R221, R248, R221 ;  /* 0x000000ddf8dd7220 */ /* 0x000fe20000410000 */
[----:B------:R-:W-:Y:S01]  /*9040*/  FMUL.FTZ R8, R72, R3 ;  /* 0x0000000348087220 */ /* 0x000fe20000410000 */
[----:B------:R-:W-:Y:S02]  /*9050*/  HADD2.F32 R3, -RZ, R7.H0_H0 ;  /* 0x20000007ff037230 */ /* 0x000fe40000004100 */
[C---:B------:R-:W-:Y:S01]  /*9060*/  FFMA.FTZ R218, R212.reuse, R218, R9 ;  /* 0x000000dad4da7223 */ /* 0x040fe20000010009 */
[----:B------:R-:W-:Y:S01]  /*9070*/  FMUL.FTZ R7, R73, R2 ;  /* 0x0000000249077220 */ /* 0x000fe20000410000 */
[----:B------:R-:W-:Y:S01]  /*9080*/  FMUL.FTZ R2, R212, R221 ;  /* 0x000000ddd4027220 */ /* 0x000fe20000410000 */
[----:B------:R-:W-:-:S02]  /*9090*/  HADD2.F32 R214, -RZ, R214.H0_H0 ;  /* 0x200000d6ffd67230 */ /* 0x000fc40000004100 */
        /* <DEDUP_REMOVED lines=14> */
[----:B------:R-:W-:Y:S01]  /*9180*/  FMUL.FTZ R221, R5, R2 ;  /* 0x0000000205dd7220 */ /* 0x000fe20000410000 */
[----:B------:R-:W-:Y:S02]  /*9190*/  HADD2.F32 R206, -RZ, R206.H0_H0 ;  /* 0x200000ceffce7230 */ /* 0x000fe40000004100 */
[----:B------:R-:W-:Y:S01]  /*91a0*/  FFMA.FTZ R223, R4, R223, R3 ;  /* 0x000000df04df7223 */ /* 0x000fe20000010003 */
[----:B------:R-:W-:Y:S01]  /*91b0*/  FMUL.FTZ R2, R78, R217 ;  /* 0x000000d94e027220 */ /* 0x000fe20000410000 */
[----:B------:R-:W-:Y:S01]  /*91c0*/  FMUL.FTZ R230, R4, R221 ;  /* 0x000000dd04e67220 */ /* 0x000fe20000410000 */
[----:B------:R-:W-:-:S02]  /*91d0*/  HADD2.F32 R205, -RZ, R205.H0_H0 ;  /* 0x200000cdffcd7230 */ /* 0x000fc40000004100 */
[----:B------:R-:W-:Y:S01]  /*91e0*/  FFMA.FTZ R223, R211, R223, R214 ;  /* 0x000000dfd3df7223 */ /* 0x000fe200000100d6 */
[----:B------:R-:W-:Y:S01]  /*91f0*/  FMUL.FTZ R210, R79, R206 ;  /* 0x000000ce4fd27220 */ /* 0x000fe20000410000 */
[----:B------:R-:W-:Y:S01]  /*9200*/  FMUL.FTZ R230, R211, R230 ;  /* 0x000000e6d3e67220 */ /* 0x000fe20000410000 */
[----:B------:R-:W-:Y:S02]  /*9210*/  HADD2.F32 R206, -RZ, R201.H0_H0 ;  /* 0x200000c9ffce7230 */ /* 0x000fe40000004100 */
[C---:B------:R-:W-:Y:S01]  /*9220*/  FFMA.FTZ R223, R207.reuse, R223, R2 ;  /* 0x000000dfcfdf7223 */ /* 0x040fe20000010002 */
[----:B------:R-:W-:Y:S01]  /*9230*/  FMUL.FTZ R205, R80, R205 ;  /* 0x000000cd50cd7220 */ /* 0x000fe20000410000 */
[----:B------:R-:W-:Y:S01]  /*9240*/  FMUL.FTZ R230, R207, R230 ;  /* 0x000000e6cfe67220 */ /* 0x000fe20000410000 */
[----:B------:R-:W-:Y:S02]  /*9250*/  HADD2.F32 R129, -RZ, R129.H0_H0 ;  /* 0x20000081ff817230 */ /* 0x000fe40000004100 */
[----:B------:R-:W-:Y:S01]  /*9260*/  FFMA.FTZ R223, R177, R223, R210 ;  /* 0x000000dfb1df7223 */ /* 0x000fe200000100d2 */
[----:B------:R-:W-:Y:S01]  /*9270*/  FMUL.FTZ R206, R81, R206 ;  /* 0x000000ce51ce7220 */ /* 0x000fe20000410000 */
[----:B------:R-:W-:Y:S01]  /*9280*/  FMUL.FTZ R201, R177, R230 ;  /* 0x000000e6b1c97220 */ /* 0x000fe20000410000 */
[----:B------:R-:W0:Y:S01]  /*9290*/  SHFL.UP PT, R221, R228, 0x1, RZ ;  /* 0x04200000e4dd7989 */ /* 0x000e2200000e00ff */
[----:B------:R-:W-:Y:S01]  /*92a0*/  FFMA.FTZ R223, R188, R223, R205 ;  /* 0x000000dfbcdf7223 */ /* 0x000fe200000100cd */
[----:B------:R-:W-:-:S02]  /*92b0*/  HADD2.F32 R128, -RZ, R128.H0_H0 ;  /* 0x20000080ff807230 */ /* 0x000fc40000004100 */
[----:B------:R-:W-:Y:S01]  /*92c0*/  FMUL.FTZ R230, R188, R201 ;  /* 0x000000c9bce67220 */ /* 0x000fe20000410000 */
[----:B------:R-:W1:Y:S01]  /*92d0*/  SHFL.UP PT, R232, R215, 0x1, RZ ;  /* 0x04200000d7e87989 */ /* 0x000e6200000e00ff */
[----:B------:R-:W-:Y:S01]  /*92e0*/  FMUL.FTZ R201, R82, R129 ;  /* 0x0000008152c97220 */ /* 0x000fe20000410000 */
        /* <DEDUP_REMOVED lines=12> */
[C---:B------:R-:W-:Y:S01]  /*93b0*/  ISETP.NE.AND P6, PT, R167.reuse, RZ, PT ;  /* 0x000000ffa700720c */ /* 0x040fe20003fc5270 */
[----:B------:R-:W2:Y:S01]  /*93c0*/  SHFL.DOWN PT, R223, R230, 0x1, 0x1f ;  /* 0x08201f00e6df7f89 */ /* 0x000ea200000e0000 */
[----:B------:R-:W-:Y:S01]  /*93d0*/  HADD2.F32 R233, -RZ, R111.H0_H0 ;  /* 0x2000006fffe97230 */ /* 0x000fe20000004100 */
[----:B------:R-:W-:Y:S01]  /*93e0*/  SHF.L.U32 R250, R167, 0x4, RZ ;  /* 0x00000004a7fa7819 */ /* 0x000fe200000006ff */
[----:B------:R-:W-:Y:S01]  /*93f0*/  USHF.R.S32.HI UR47, URZ, 0x1f, UR35 ;  /* 0x0000001f3f2f7899 */ /* 0x000fe20008011423 */
[----:B------:R-:W3:Y:S01]  /*9400*/  SHFL.DOWN PT, R234, R217, 0x1, 0x1f ;  /* 0x08201f00d9ea7f89 */ /* 0x000ee200000e0000 */
[----:B0-----:R-:W-:Y:S01]  /*9410*/  @P4 FFMA.FTZ R228, R215, R221, R228 ;  /* 0x000000ddd7e44223 */ /* 0x001fe200000100e4 */
[----:B------:R-:W-:Y:S01]  /*9420*/  FMUL.FTZ R227, R233, R96 ;  /* 0x00000060e9e37220 */ /* 0x000fe20000410000 */
[----:B------:R-:W-:Y:S01]  /*9430*/  LEA.HI.SX32 R250, R250, R250, 0x1b ;  /* 0x000000fafafa7211 */ /* 0x000fe200078fdaff */
[----:B------:R-:W-:Y:S01]  /*9440*/  BSSY B0, `(.L_x_7764) ;  /* 0x000014e000007945 */ /* 0x000fe20003800000 */
[----:B-1----:R-:W-:Y:S01]  /*9450*/  @P4 FMUL.FTZ R215, R215, R232 ;  /* 0x000000e8d7d74220 */ /* 0x002fe20000410000 */
[----:B------:R-:W0:Y:S01]  /*9460*/  SHFL.UP PT, R129, R228, 0x2, RZ ;  /* 0x04400000e4817989 */ /* 0x000e2200000e00ff */
[----:B------:R-:W-:-:S02]  /*9470*/  ISETP.GE.AND P4, PT, R165, 0x2, PT ;  /* 0x00000002a500780c */ /* 0x000fc40003f86270 */
[----:B------:R-:W-:Y:S01]  /*9480*/  LEA R250, R250, UR20, 0x2 ;  /* 0x00000014fafa7c11 */ /* 0x000fe2000f8e10ff */
[----:B------:R-:W1:Y:S01]  /*9490*/  SHFL.UP PT, R128, R215, 0x2, RZ ;  /* 0x04400000d7807989 */ /* 0x000e6200000e00ff */
[C---:B------:R-:W-:Y:S02]  /*94a0*/  IADD3 R252, R167.reuse, 0x1c0, RZ ;  /* 0x000001c0a7fc7810 */ /* 0x040fe40007ffe0ff */
[----:B------:R-:W-:-:S04]  /*94b0*/  LEA.HI.SX32 R244, R167, R167, 0x1b ;  /* 0x000000a7a7f47211 */ /* 0x000fc800078fdaff */
[----:B------:R-:W-:Y:S01]  /*94c0*/  LEA R244, R244, UR20, 0x2 ;  /* 0x00000014f4f47c11 */ /* 0x000fe2000f8e10ff */
[C---:B--2---:R-:W-:Y:S01]  /*94d0*/  @P5 FFMA.FTZ R230, R217.reuse, R223, R230 ;  /* 0x000000dfd9e65223 */ /* 0x044fe200000100e6 */
[----:B------:R-:W-:Y:S01]  /*94e0*/  @!P1 LEA R223, R34, UR20, 0x3 ;  /* 0x0000001422df9c11 */ /* 0x000fe2000f8e18ff */
[----:B---3--:R-:W-:-:S03]  /*94f0*/  @P5 FMUL.FTZ R217, R217, R234 ;  /* 0x000000ead9d95220 */ /* 0x008fc60000410000 */
        /* <DEDUP_REMOVED lines=23> */
[----:B------:R-:W-:Y:S01]  /*9670*/  HFMA2.MMA R129, -RZ, RZ, 0, 0 ;  /* 0x00000000ff817435 */ /* 0x000fe200000001ff */
[----:B-1----:R-:W-:Y:S01]  /*9680*/  @P4 FMUL.FTZ R215, R215, R128 ;  /* 0x00000080d7d74220 */ /* 0x002fe20000410000 */
[----:B------:R-:W-:Y:S02]  /*9690*/  ISETP.GE.U32.AND P4, PT, R131, 0x18, PT ;  /* 0x000000188300780c */ /* 0x000fe40003f86070 */
[----:B------:R-:W0:Y:S01]  /*96a0*/  SHFL.UP PT, R221, R228, 0x10, RZ ;  /* 0x06000000e4dd7989 */ /* 0x000e2200000e00ff */
[----:B------:R-:W-:-:S03]  /*96b0*/  MOV R128, 0x3f800000 ;  /* 0x3f80000000807802 */ /* 0x000fc60000000f00 */
[----:B------:R-:W1:Y:S04]  /*96c0*/  SHFL.UP PT, R232, R215, 0x10, RZ ;  /* 0x06000000d7e87989 */ /* 0x000e6800000e00ff */
[----:B------:R-:W-:Y:S01]  /*96d0*/  @!P1 LDS.64 R128, [R223+0x2378] ;  /* 0x00237800df809984 */ /* 0x000fe20000000a00 */
[----:B------:R-:W-:Y:S02]  /*96e0*/  ISETP.GE.AND P1, PT, R165, 0x10, PT ;  /* 0x00000010a500780c */ /* 0x000fe40003f26270 */
[C---:B--2---:R-:W-:Y:S01]  /*96f0*/  @!P4 FFMA.FTZ R230, R217.reuse, R225, R230 ;  /* 0x000000e1d9e6c223 */ /* 0x044fe200000100e6 */
[----:B---3--:R-:W-:-:S04]  /*9700*/  @!P4 FMUL.FTZ R217, R217, R234 ;  /* 0x000000ead9d9c220 */ /* 0x008fc80000410000 */
[----:B------:R-:W2:Y:S01]  /*9710*/  SHFL.DOWN PT, R225, R230, 0x10, 0x1f ;  /* 0x0a001f00e6e17f89 */ /* 0x000ea200000e0000 */
[----:B------:R-:W-:-:S03]  /*9720*/  ISETP.GE.U32.AND P4, PT, R131, 0x10, PT ;  /* 0x000000108300780c */ /* 0x000fc60003f86070 */
[----:B------:R-:W3:Y:S02]  /*9730*/  SHFL.DOWN PT, R234, R217, 0x10, 0x1f ;  /* 0x0a001f00d9ea7f89 */ /* 0x000ee400000e0000 */
[C---:B0-----:R-:W-:Y:S02]  /*9740*/  @P1 FFMA.FTZ R228, R215.reuse, R221, R228 ;  /* 0x000000ddd7e41223 */ /* 0x041fe400000100e4 */
[----:B----4-:R-:W-:Y:S01]  /*9750*/  SHFL.IDX PT, R131, R133, RZ, 0x1f ;  /* 0x00001fff85837589 */ /* 0x010fe200000e0000 */
[----:B-1----:R-:W-:-:S03]  /*9760*/  @P1 FMUL.FTZ R215, R215, R232 ;  /* 0x000000e8d7d71220 */ /* 0x002fc60000410000 */
[----:B------:R-:W-:Y:S04]  /*9770*/  SHFL.UP PT, R228, R228, 0x1, RZ ;  /* 0x04200000e4e47989 */ /* 0x000fe800000e00ff */
[----:B------:R-:W0:Y:S01]  /*9780*/  SHFL.UP PT, R215, R215, 0x1, RZ ;  /* 0x04200000d7d77989 */ /* 0x000e2200000e00ff */
[C---:B--2---:R-:W-:Y:S01]  /*9790*/  @!P4 FFMA.FTZ R230, R217.reuse, R225, R230 ;  /* 0x000000e1d9e6c223 */ /* 0x044fe200000100e6 */
[----:B---3--:R-:W-:Y:S02]  /*97a0*/  @!P4 FMUL.FTZ R217, R217, R234 ;  /* 0x000000ead9d9c220 */ /* 0x008fe40000410000 */
[----:B------:R-:W-:Y:S04]  /*97b0*/  SHFL.IDX PT, R232, R129, RZ, 0x1f ;  /* 0x00001fff81e87589 */ /* 0x000fe800000e0000 */
[----:B------:R-:W-:Y:S04]  /*97c0*/  SHFL.DOWN PT, R234, R230, 0x1, 0x1f ;  /* 0x08201f00e6ea7f89 */ /* 0x000fe800000e0000 */
[----:B------:R-:W1:Y:S01]  /*97d0*/  SHFL.DOWN PT, R221, R217, 0x1, 0x1f ;  /* 0x08201f00d9dd7f89 */ /* 0x000e6200000e0000 */
[----:B0-----:R-:W-:-:S03]  /*97e0*/  @P2 FFMA.FTZ R131, R215, R131, R228 ;  /* 0x00000083d7832223 */ /* 0x001fc600000100e4 */
[----:B------:R-:W-:Y:S01]  /*97f0*/  SHFL.IDX PT, R230, R230, RZ, 0x1f ;  /* 0x00001fffe6e67589 */ /* 0x000fe200000e0000 */
[----:B------:R-:W-:-:S03]  /*9800*/  FFMA.FTZ R190, R190, R131, R191 ;  /* 0x00000083bebe7223 */ /* 0x000fc600000100bf */
[----:B------:R-:W0:Y:S01]  /*9810*/  SHFL.IDX PT, R217, R217, RZ, 0x1f ;  /* 0x00001fffd9d97589 */ /* 0x000e2200000e0000 */
[----:B------:R-:W-:-:S04]  /*9820*/  FFMA.FTZ R131, R199, R190, R224 ;  /* 0x000000bec7837223 */ /* 0x000fc800000100e0 */
[----:B------:R-:W-:-:S04]  /*9830*/  FFMA.FTZ R133, R240, R131, R137 ;  /* 0x00000083f0857223 */ /* 0x000fc80000010089 */
[----:B------:R-:W-:-:S04]  /*9840*/  FFMA.FTZ R130, R239, R133, R130 ;  /* 0x00000085ef827223 */ /* 0x000fc80000010082 */
[-C--:B------:R-:W-:Y:S01]  /*9850*/  FFMA.FTZ R135, R188, R130.reuse, R135 ;  /* 0x00000082bc877223 */ /* 0x080fe20000010087 */
[----:B------:R-:W-:Y:S01]  /*9860*/  FMUL.FTZ R251, R80, R130 ;  /* 0x0000008250fb7220 */ /* 0x000fe20000410000 */
[----:B-1----:R-:W-:Y:S01]  /*9870*/  @P3 FFMA.FTZ R232, R221, R232, R234 ;  /* 0x000000e8dde83223 */ /* 0x002fe200000100ea */
[----:B------:R-:W-:Y:S02]  /*9880*/  HADD2.F32 R234, -RZ, R114.H0_H0 ;  /* 0x20000072ffea7230 */ /* 0x000fe40000004100 */
[----:B------:R-:W-:Y:S01]  /*9890*/  FFMA.FTZ R132, R177, R135, R132 ;  /* 0x00000087b1847223 */ /* 0x000fe20000010084 */
[----:B------:R-:W-:Y:S01]  /*98a0*/  FFMA.FTZ R227, R18, -R227, R135 ;  /* 0x800000e312e37223 */ /* 0x000fe20000010087 */
[----:B------:R-:W-:Y:S01]  /*98b0*/  FFMA.FTZ R204, R232, R204, R219 ;  /* 0x000000cce8cc7223 */ /* 0x000fe200000100db */
[----:B------:R-:W-:Y:S02]  /*98c0*/  HADD2.F32 R232, -RZ, R112.H0_H0 ;  /* 0x20000070ffe87230 */ /* 0x000fe40000004100 */
[----:B------:R-:W-:Y:S01]  /*98d0*/  FFMA.FTZ R137, R207, R132, R222 ;  /* 0x00000084cf897223 */ /* 0x000fe200000100de */
[----:B------:R-:W-:Y:S01]  /*98e0*/  FMUL.FTZ R231, R234, R97 ;  /* 0x00000061eae77220 */ /* 0x000fe20000410000 */
[----:B------:R-:W-:Y:S01]  /*98f0*/  FFMA.FTZ R191, R249, R204, R226 ;  /* 0x000000ccf9bf7223 */ /* 0x000fe200000100e2 */
[----:B0-----:R-:W-:Y:S01]  /*9900*/  FFMA.FTZ R129, R217, R129, R230 ;  /* 0x00000081d9817223 */ /* 0x001fe200000100e6 */
        /* <DEDUP_REMOVED lines=11> */
[----:B------:R-:W-:Y:S01]  /*99c0*/  FFMA.FTZ R228, R19, -R228, R130 ;  /* 0x800000e413e47223 */ /* 0x000fe20000010082 */
[----:B------:R-:W-:Y:S01]  /*99d0*/  FFMA.FTZ R225, R17, -R202, R132 ;  /* 0x800000ca11e17223 */ /* 0x000fe20000010084 */
[----:B------:R-:W-:Y:S01]  /*99e0*/  FMUL.FTZ R202, R191, R84 ;  /* 0x00000054bfca7220 */ /* 0x000fe20000410000 */
[----:B------:R-:W-:Y:S01]  /*99f0*/  FFMA.FTZ R7, R246, R8, R7 ;  /* 0x00000008f6077223 */ /* 0x000fe20000010007 */
[----:B------:R-:W-:Y:S01]  /*9a00*/  FFMA.FTZ R224, R16, -R193, R137 ;  /* 0x800000c110e07223 */ /* 0x000fe20000010089 */
[----:B------:R-:W-:Y:S01]  /*9a10*/  FFMA.FTZ R223, R15, -R200, R134 ;  /* 0x800000c80fdf7223 */ /* 0x000fe20000010086 */
[----:B------:R-:W-:Y:S01]  /*9a20*/  FFMA.FTZ R222, R14, -R187, R179 ;  /* 0x800000bb0ede7223 */ /* 0x000fe200000100b3 */
[C---:B------:R-:W-:Y:S01]  /*9a30*/  FFMA.FTZ R6, R241.reuse, R7, R6 ;  /* 0x00000007f1067223 */ /* 0x040fe20000010006 */
[----:B------:R-:W-:Y:S01]  /*9a40*/  FFMA.FTZ R241, R241, R136, R220 ;  /* 0x00000088f1f17223 */ /* 0x000fe200000100dc */
[----:B------:R-:W-:-:S02]  /*9a50*/  HADD2.F32 R226, -RZ, R106.H0_H0 ;  /* 0x2000006affe27230 */ /* 0x000fc40000004100 */
        /* <DEDUP_REMOVED lines=19> */
[----:B------:R-:W-:Y:S01]  /*9b90*/  @!P6 LEA R210, R34, UR20, 0x3 ;  /* 0x0000001422d2ec11 */ /* 0x000fe2000f8e18ff */
[----:B------:R-:W-:Y:S01]  /*9ba0*/  FFMA.FTZ R195, R197, -R195, R248 ;  /* 0x800000c3c5c37223 */ /* 0x000fe200000100f8 */
[----:B------:R-:W-:Y:S01]  /*9bb0*/  FFMA.FTZ R188, R188, R177, R205 ;  /* 0x000000b1bcbc7223 */ /* 0x000fe200000100cd */
[C---:B------:R-:W-:Y:S01]  /*9bc0*/  FFMA.FTZ R242, R0.reuse, -R203, R249 ;  /* 0x800000cb00f27223 */ /* 0x040fe200000100f9 */
[----:B------:R-:W-:Y:S01]  /*9bd0*/  FMUL.FTZ R203, R0, R204 ;  /* 0x000000cc00cb7220 */ /* 0x000fe20000410000 */
[----:B------:R-:W-:Y:S01]  /*9be0*/  FMUL.FTZ R0, R237, R100 ;  /* 0x00000064ed007220 */ /* 0x000fe20000410000 */
[----:B------:R-:W-:Y:S01]  /*9bf0*/  FFMA.FTZ R239, R239, R188, R206 ;  /* 0x000000bcefef7223 */ /* 0x000fe200000100ce */
[----:B------:R0:W-:Y:S01]  /*9c00*/  @!P6 STS.64 [R210+0x2378], R128 ;  /* 0x00237880d200e388 */ /* 0x0001e20000000a00 */
        /* <DEDUP_REMOVED lines=8> */
[----:B------:R-:W-:Y:S01]  /*9c90*/  FMUL.FTZ R199, R188, R95 ;  /* 0x0000005fbcc77220 */ /* 0x000fe20000410000 */
[----:B------:R-:W-:Y:S01]  /*9ca0*/  FFMA.FTZ R53, R206, R84, R53 ;  /* 0x00000054ce357223 */ /* 0x000fe20000010035 */
[----:B------:R-:W-:Y:S01]  /*9cb0*/  FMUL.FTZ R205, R242, R205 ;  /* 0x000000cdf2cd7220 */ /* 0x000fe20000410000 */
[----:B0-----:R-:W-:Y:S01]  /*9cc0*/  FMUL.FTZ R128, R236, R100 ;  /* 0x00000064ec807220 */ /* 0x001fe20000410000 */
[----:B------:R-:W-:Y:S01]  /*9cd0*/  FMUL.FTZ R129, R240, R97 ;  /* 0x00000061f0817220 */ /* 0x000fe20000410000 */
[----:B------:R-:W-:Y:S01]  /*9ce0*/  FFMA.FTZ R229, R189, R206, R208 ;  /* 0x000000cebde57223 */ /* 0x000fe200000100d0 */
[----:B------:R-:W-:Y:S01]  /*9cf0*/  FMUL.FTZ R208, R3, R94 ;  /* 0x0000005e03d07220 */ /* 0x000fe20000410000 */
[----:B------:R-:W-:Y:S01]  /*9d00*/  FFMA.FTZ R204, R0, R128, RZ ;  /* 0x0000008000cc7223 */ /* 0x000fe200000100ff */
        /* <DEDUP_REMOVED lines=8> */
[----:B------:R0:W-:Y:S01]  /*9d90*/  STS [R250+0x878], R205 ;  /* 0x000878cdfa007388 */ /* 0x0001e20000000800 */
        /* <DEDUP_REMOVED lines=9> */
[----:B0-----:R-:W-:Y:S01]  /*9e30*/  FMUL.FTZ R205, R7, R90 ;  /* 0x0000005a07cd7220 */ /* 0x001fe20000410000 */
[-C--:B------:R-:W-:Y:S01]  /*9e40*/  FFMA.FTZ R191, R225, R201.reuse, R206 ;  /* 0x000000c9e1bf7223 */ /* 0x080fe200000100ce */
[----:B------:R-:W-:Y:S01]  /*9e50*/  FMUL.FTZ R206, R5, R92 ;  /* 0x0000005c05ce7220 */ /* 0x000fe20000410000 */
[----:B------:R-:W-:Y:S01]  /*9e60*/  FMUL.FTZ R201, R30, R201 ;  /* 0x000000c91ec97220 */ /* 0x000fe20000410000 */
[----:B------:R-:W-:Y:S01]  /*9e70*/  FMUL.FTZ R199, R232, R199 ;  /* 0x000000c7e8c77220 */ /* 0x000fe20000410000 */
[----:B------:R-:W-:Y:S01]  /*9e80*/  FFMA.FTZ R200, R224, R208, R191 ;  /* 0x000000d0e0c87223 */ /* 0x000fe200000100bf */
[----:B------:R-:W-:Y:S01]  /*9e90*/  FMUL.FTZ R191, R6, R89 ;  /* 0x0000005906bf7220 */ /* 0x000fe20000410000 */
[----:B-1----:R-:W-:Y:S01]  /*9ea0*/  FMUL.FTZ R209, R9, R88 ;  /* 0x0000005809d17220 */ /* 0x002fe20000410000 */
        /* <DEDUP_REMOVED lines=11> */
[----:B------:R-:W-:Y:S01]  /*9f60*/  STS [R250+0x874], R213 ;  /* 0x000874d5fa007388 */ /* 0x000fe20000000800 */
[----:B------:R-:W-:Y:S01]  /*9f70*/  FFMA.FTZ R192, R194, -R192, R247 ;  /* 0x800000c0c2c07223 */ /* 0x000fe200000100f7 */
[----:B------:R-:W-:Y:S01]  /*9f80*/  FFMA.FTZ R200, R220, R205, R193 ;  /* 0x000000cddcc87223 */ /* 0x000fe200000100c1 */
[----:B------:R-:W-:Y:S01]  /*9f90*/  IADD3 R204, R167, 0x100, RZ ;  /* 0x00000100a7cc7810 */ /* 0x000fe20007ffe0ff */
[----:B------:R-:W-:Y:S01]  /*9fa0*/  STS [R250+0x870], R211 ;  /* 0x000870d3fa007388 */ /* 0x000fe20000000800 */
[----:B------:R-:W-:Y:S01]  /*9fb0*/  FMUL.FTZ R216, R192, R183 ;  /* 0x000000b7c0d87220 */ /* 0x000fe20000410000 */
[----:B0-----:R-:W-:Y:S01]  /*9fc0*/  FMUL.FTZ R203, R26, R205 ;  /* 0x000000cd1acb7220 */ /* 0x001fe20000410000 */
[----:B------:R-:W-:Y:S01]  /*9fd0*/  FFMA.FTZ R193, R219, R210, R200 ;  /* 0x000000d2dbc17223 */ /* 0x000fe200000100c8 */
[----:B------:R-:W-:Y:S01]  /*9fe0*/  STS [R250+0x86c], R207 ;  /* 0x00086ccffa007388 */ /* 0x000fe20000000800 */
[C---:B------:R-:W-:Y:S01]  /*9ff0*/  IADD3 R200, R167.reuse, 0xc0, RZ ;  /* 0x000000c0a7c87810 */ /* 0x040fe20007ffe0ff */
[----:B------:R-:W-:Y:S01]  /*a000*/  FMUL.FTZ R131, R82, R131 ;  /* 0x0000008352837220 */ /* 0x000fe20000410000 */
[----:B------:R-:W-:Y:S01]  /*a010*/  FFMA.FTZ R193, R218, R209, R193 ;  /* 0x000000d1dac17223 */ /* 0x000fe200000100c1 */
[----:B------:R-:W-:Y:S01]  /*a020*/  STS [R250+0x868], R203 ;  /* 0x000868cbfa007388 */ /* 0x000fe20000000800 */
[----:B------:R-:W-:Y:S01]  /*a030*/  IADD3 R128, R167, 0x20, RZ ;  /* 0x00000020a7807810 */ /* 0x000fe20007ffe0ff */
        /* <DEDUP_REMOVED lines=9> */
[C---:B------:R-:W-:Y:S01]  /*a0d0*/  IADD3 R192, R167.reuse, 0x40, RZ ;  /* 0x00000040a7c07810 */ /* 0x040fe20007ffe0ff */
        /* <DEDUP_REMOVED lines=15> */
[----:B------:R-:W-:Y:S01]  /*a1d0*/  IADD3 R183, R167, 0x1e0, RZ ;  /* 0x000001e0a7b77810 */ /* 0x000fe20007ffe0ff */
[----:B------:R-:W-:Y:S01]  /*a1e0*/  STS [R250+0x848], R197 ;  /* 0x000848c5fa007388 */ /* 0x000fe20000000800 */
[----:B------:R-:W-:Y:S01]  /*a1f0*/  LEA.HI.SX32 R200, R200, R167, 0x1b ;  /* 0x000000a7c8c87211 */ /* 0x000fe200078fdaff */
[----:B------:R-:W-:Y:S01]  /*a200*/  FMUL.FTZ R247, R70, R247 ;  /* 0x000000f746f77220 */ /* 0x000fe20000410000 */
[-C--:B------:R-:W-:Y:S01]  /*a210*/  LEA.HI.SX32 R202, R202, R167.reuse, 0x1b ;  /* 0x000000a7caca7211 */ /* 0x080fe200078fdaff */
[----:B------:R-:W-:Y:S01]  /*a220*/  STS [R250+0x844], R181 ;  /* 0x000844b5fa007388 */ /* 0x000fe20000000800 */
[----:B------:R-:W-:Y:S01]  /*a230*/  LEA.HI.SX32 R204, R204, R167, 0x1b ;  /* 0x000000a7cccc7211 */ /* 0x000fe200078fdaff */
[----:B------:R-:W-:Y:S01]  /*a240*/  FMUL.FTZ R249, R68, R249 ;  /* 0x000000f944f97220 */ /* 0x000fe20000410000 */
[-C--:B------:R-:W-:Y:S01]  /*a250*/  LEA.HI.SX32 R128, R128, R167.reuse, 0x1b ;  /* 0x000000a780807211 */ /* 0x080fe200078fdaff */
[----:B------:R0:W-:Y:S01]  /*a260*/  STS [R250+0x840], R129 ;  /* 0x00084081fa007388 */ /* 0x0001e20000000800 */
[----:B------:R-:W-:-:S02]  /*a270*/  LEA.HI.SX32 R192, R192, R167, 0x1b ;  /* 0x000000a7c0c07211 */ /* 0x000fc400078fdaff */
[-C--:B------:R-:W-:Y:S01]  /*a280*/  LEA.HI.SX32 R194, R194, R167.reuse, 0x1b ;  /* 0x000000a7c2c27211 */ /* 0x080fe200078fdaff */
[----:B------:R-:W-:Y:S01]  /*a290*/  BAR.SYNC.DEFER_BLOCKING 0x0 ;  /* 0x0000000000007b1d */ /* 0x000fe20000010000 */
[-C--:B------:R-:W-:Y:S02]  /*a2a0*/  LEA.HI.SX32 R196, R196, R167.reuse, 0x1b ;  /* 0x000000a7c4c47211 */ /* 0x080fe400078fdaff */
[-C--:B------:R-:W-:Y:S02]  /*a2b0*/  LEA.HI.SX32 R198, R198, R167.reuse, 0x1b ;  /* 0x000000a7c6c67211 */ /* 0x080fe400078fdaff */
[-C--:B------:R-:W-:Y:S02]  /*a2c0*/  LEA.HI.SX32 R206, R206, R167.reuse, 0x1b ;  /* 0x000000a7cece7211 */ /* 0x080fe400078fdaff */
[-C--:B------:R-:W-:Y:S02]  /*a2d0*/  LEA.HI.SX32 R205, R208, R167.reuse, 0x1b ;  /* 0x000000a7d0cd7211 */ /* 0x080fe400078fdaff */
[----:B0-----:R-:W-:-:S02]  /*a2e0*/  LEA.HI.SX32 R129, R210, R167, 0x1b ;  /* 0x000000a7d2817211 */ /* 0x001fc400078fdaff */
[-C--:B------:R-:W-:Y:S02]  /*a2f0*/  LEA.HI.SX32 R203, R212, R167.reuse, 0x1b ;  /* 0x000000a7d4cb7211 */ /* 0x080fe400078fdaff */
[-C--:B------:R-:W-:Y:S02]  /*a300*/  LEA.HI.SX32 R181, R214, R167.reuse, 0x1b ;  /* 0x000000a7d6b57211 */ /* 0x080fe400078fdaff */
[-C--:B------:R-:W-:Y:S02]  /*a310*/  LEA.HI.SX32 R201, R252, R167.reuse, 0x1b ;  /* 0x000000a7fcc97211 */ /* 0x080fe400078fdaff */
[----:B------:R-:W-:Y:S02]  /*a320*/  LEA.HI.SX32 R183, R183, R167, 0x1b ;  /* 0x000000a7b7b77211 */ /* 0x000fe400078fdaff */
[----:B------:R-:W-:Y:S02]  /*a330*/  LEA R209, R200, UR20, 0x2 ;  /* 0x00000014c8d17c11 */ /* 0x000fe4000f8e10ff */
[----:B------:R-:W-:-:S02]  /*a340*/  LEA R208, R202, UR20, 0x2 ;  /* 0x00000014cad07c11 */ /* 0x000fc4000f8e10ff */
[----:B------:R-:W-:Y:S01]  /*a350*/  LEA R207, R204, UR20, 0x2 ;  /* 0x00000014cccf7c11 */ /* 0x000fe2000f8e10ff */
[----:B------:R-:W0:Y:S01]  /*a360*/  LDS R243, [R244+0x840] ;  /* 0x00084000f4f37984 */ /* 0x000e220000000800 */
[----:B------:R-:W-:Y:S02]  /*a370*/  LEA R214, R128, UR20, 0x2 ;  /* 0x0000001480d67c11 */ /* 0x000fe4000f8e10ff */
[----:B------:R-:W-:Y:S01]  /*a380*/  LEA R213, R192, UR20, 0x2 ;  /* 0x00000014c0d57c11 */ /* 0x000fe2000f8e10ff */
[----:B------:R-:W1:Y:S01]  /*a390*/  LDS R193, [R208+0xbc0] ;  /* 0x000bc000d0c17984 */ /* 0x000e620000000800 */
[----:B------:R-:W-:Y:S02]  /*a3a0*/  LEA R212, R194, UR20, 0x2 ;  /* 0x00000014c2d47c11 */ /* 0x000fe4000f8e10ff */
[----:B------:R-:W-:Y:S01]  /*a3b0*/  LEA R211, R196, UR20, 0x2 ;  /* 0x00000014c4d37c11 */ /* 0x000fe2000f8e10ff */
[----:B------:R-:W2:Y:S01]  /*a3c0*/  LDS R199, [R214+0x8c0] ;  /* 0x0008c000d6c77984 */ /* 0x000ea20000000800 */
[----:B------:R-:W-:-:S02]  /*a3d0*/  LEA R210, R198, UR20, 0x2 ;  /* 0x00000014c6d27c11 */ /* 0x000fc4000f8e10ff */
[----:B------:R-:W-:Y:S01]  /*a3e0*/  LEA R206, R206, UR20, 0x2 ;  /* 0x00000014cece7c11 */ /* 0x000fe2000f8e10ff */
[----:B------:R-:W3:Y:S01]  /*a3f0*/  LDS R198, [R213+0x940] ;  /* 0x00094000d5c67984 */ /* 0x000ee20000000800 */
[----:B------:R-:W-:Y:S02]  /*a400*/  LEA R205, R205, UR20, 0x2 ;  /* 0x00000014cdcd7c11 */ /* 0x000fe4000f8e10ff */
[----:B------:R-:W-:Y:S01]  /*a410*/  LEA R204, R129, UR20, 0x2 ;  /* 0x0000001481cc7c11 */ /* 0x000fe2000f8e10ff */
[----:B------:R-:W-:Y:S01]  /*a420*/  FMUL.FTZ R129, R83, R190 ;  /* 0x000000be53817220 */ /* 0x000fe20000410000 */
[----:B------:R-:W-:Y:S01]  /*a430*/  LEA R203, R203, UR20, 0x2 ;  /* 0x00000014cbcb7c11 */ /* 0x000fe2000f8e10ff */
[----:B------:R-:W4:Y:S01]  /*a440*/  LDS R197, [R212+0x9c0] ;  /* 0x0009c000d4c57984 */ /* 0x000f220000000800 */
[----:B------:R-:W-:Y:S02]  /*a450*/  LEA R202, R181, UR20, 0x2 ;  /* 0x00000014b5ca7c11 */ /* 0x000fe4000f8e10ff */
[----:B------:R-:W-:Y:S01]  /*a460*/  LEA R201, R201, UR20, 0x2 ;  /* 0x00000014c9c97c11 */ /* 0x000fe2000f8e10ff */
[----:B------:R-:W0:Y:S01]  /*a470*/  LDS R196, [R211+0xa40] ;  /* 0x000a4000d3c47984 */ /* 0x000e220000000800 */
[----:B------:R-:W-:-:S02]  /*a480*/  LEA R200, R183, UR20, 0x2 ;  /* 0x00000014b7c87c11 */ /* 0x000fc4000f8e10ff */
[----:B------:R-:W-:Y:S01]  /*a490*/  MOV R130, R167 ;  /* 0x000000a700827202 */ /* 0x000fe20000000f00 */
        /* <DEDUP_REMOVED lines=18> */
[----:B--2---:R-:W-:-:S03]  /*a5c0*/  FMUL.FTZ R133, R72, R246 ;  /* 0x000000f648857220 */ /* 0x004fc60000410000 */
[----:B------:R2:W-:Y:S01]  /*a5d0*/  STS [R250+0x1098], R137 ;  /* 0x00109889fa007388 */ /* 0x0005e20000000800 */
[----:B-----5:R-:W-:-:S03]  /*a5e0*/  IMAD R132, R120, UR30, RZ ;  /* 0x0000001e78847c24 */ /* 0x020fc6000f8e02ff */
[----:B------:R5:W-:Y:S01]  /*a5f0*/  STS [R250+0x109c], R129 ;  /* 0x00109c81fa007388 */ /* 0x000be20000000800 */
[----:B-1----:R-:W-:-:S03]  /*a600*/  HFMA2.MMA R131, -RZ, RZ, 0, 0 ;  /* 0x00000000ff837435 */ /* 0x002fc600000001ff */
[----:B------:R-:W-:Y:S01]  /*a610*/  STS [R250+0x10ac], R133 ;  /* 0x0010ac85fa007388 */ /* 0x000fe20000000800 */
[----:B--2---:R-:W-:Y:S01]  /*a620*/  IMAD R137, R125, UR31, R134 ;  /* 0x0000001f7d897c24 */ /* 0x004fe2000f8e0286 */
[----:B------:R-:W-:Y:S02]  /*a630*/  SHF.R.S32.HI R134, RZ, 0x1f, R171 ;  /* 0x0000001fff867819 */ /* 0x000fe400000114ab */
[----:B------:R1:W-:Y:S01]  /*a640*/  STS [R250+0x10a0], R179 ;  /* 0x0010a0b3fa007388 */ /* 0x0003e20000000800 */
[----:B-----5:R-:W-:-:S03]  /*a650*/  IMAD.WIDE.U32 R128, R120, UR31, R130 ;  /* 0x0000001f78807c25 */ /* 0x020fc6000f8e0082 */
[----:B------:R-:W-:Y:S01]  /*a660*/  STS [R250+0x10a8], R241 ;  /* 0x0010a8f1fa007388 */ /* 0x000fe20000000800 */
[----:B------:R-:W-:-:S03]  /*a670*/  IMAD.WIDE.U32 R130, R124, UR31, R130 ;  /* 0x0000001f7c827c25 */ /* 0x000fc6000f8e0082 */
[----:B------:R2:W-:Y:S01]  /*a680*/  STS [R250+0x10b0], R245 ;  /* 0x0010b0f5fa007388 */ /* 0x0005e20000000800 */
[----:B-1----:R-:W-:Y:S01]  /*a690*/  IADD3 R179, R32, -UR35, -R167 ;  /* 0x8000002320b37c10 */ /* 0x002fe2000fffe8a7 */
[----:B------:R-:W-:Y:S01]  /*a6a0*/  IMAD R133, R121, UR31, R132 ;  /* 0x0000001f79857c24 */ /* 0x000fe2000f8e0284 */
[----:B------:R-:W-:Y:S01]  /*a6b0*/  IADD3 R131, R131, R137, RZ ;  /* 0x0000008983837210 */ /* 0x000fe20007ffe0ff */
[C---:B------:R-:W-:Y:S01]  /*a6c0*/  IMAD R132, R134.reuse, UR42, RZ ;  /* 0x0000002a86847c24 */ /* 0x040fe2000f8e02ff */
[----:B------:R-:W-:Y:S01]  /*a6d0*/  ISETP.GE.AND P1, PT, R179, 0x1, PT ;  /* 0x00000001b300780c */ /* 0x000fe20003f26270 */
[----:B------:R-:W-:Y:S01]  /*a6e0*/  IMAD R134, R134, UR44, RZ ;  /* 0x0000002c86867c24 */ /* 0x000fe2000f8e02ff */
[----:B------:R-:W-:Y:S01]  /*a6f0*/  IADD3 R129, R129, R133, RZ ;  /* 0x0000008581817210 */ /* 0x000fe20007ffe0ff */
[C---:B------:R-:W-:Y:S01]  /*a700*/  IMAD.WIDE.U32 R130, R171.reuse, UR44, R130 ;  /* 0x0000002cab827c25 */ /* 0x040fe2000f8e0082 */
[----:B------:R1:W-:Y:S03]  /*a710*/  STS [R250+0x1090], R135 ;  /* 0x00109087fa007388 */ /* 0x0003e60000000800 */
[C---:B--2---:R-:W-:Y:S01]  /*a720*/  IMAD R245, R171.reuse, UR43, R132 ;  /* 0x0000002babf57c24 */ /* 0x044fe2000f8e0284 */
[----:B------:R-:W-:Y:S01]  /*a730*/  STS [R250+0x108c], R251 ;  /* 0x00108cfbfa007388 */ /* 0x000fe20000000800 */
[C---:B------:R-:W-:Y:S01]  /*a740*/  IMAD R241, R171.reuse, UR45, R134 ;  /* 0x0000002dabf17c24 */ /* 0x040fe2000f8e0286 */
[----:B------:R-:W-:Y:S01]  /*a750*/  IADD3 R134, P3, R130, UR35, RZ ;  /* 0x0000002382867c10 */ /* 0x000fe2000ff7e0ff */
[----:B------:R-:W-:Y:S01]  /*a760*/  IMAD.WIDE.U32 R128, R171, UR42, R128 ;  /* 0x0000002aab807c25 */ /* 0x000fe2000f8e0080 */
[----:B------:R-:W-:Y:S03]  /*a770*/  STS [R250+0x10b4], R247 ;  /* 0x0010b4f7fa007388 */ /* 0x000fe60000000800 */
[----:B-1----:R-:W-:Y:S01]  /*a780*/  FMUL.FTZ R135, R69, R248 ;  /* 0x000000f845877220 */ /* 0x002fe20000410000 */
[----:B------:R-:W-:Y:S01]  /*a790*/  IADD3 R241, R131, R241, RZ ;  /* 0x000000f183f17210 */ /* 0x000fe20007ffe0ff */
[----:B------:R-:W-:Y:S01]  /*a7a0*/  STS [R250+0x10bc], R249 ;  /* 0x0010bcf9fa007388 */ /* 0x000fe20000000800 */
[----:B------:R-:W-:-:S02]  /*a7b0*/  IADD3 R245, R129, R245, RZ ;  /* 0x000000f581f57210 */ /* 0x000fc40007ffe0ff */
[----:B------:R-:W-:Y:S01]  /*a7c0*/  IADD3 R136, P2, R128, UR35, RZ ;  /* 0x0000002380887c10 */ /* 0x000fe2000ff5e0ff */
[----:B------:R1:W-:Y:S03]  /*a7d0*/  STS [R250+0x10b8], R135 ;  /* 0x0010b887fa007388 */ /* 0x0003e60000000800 */
[----:B------:R-:W-:Y:S02]  /*a7e0*/  IADD3.X R137, R245, UR47, RZ, P2, !PT ;  /* 0x0000002ff5897c10 */ /* 0x000fe400097fe4ff */
[----:B-1----:R-:W-:Y:S01]  /*a7f0*/  IADD3.X R135, R241, UR47, RZ, P3, !PT ;  /* 0x0000002ff1877c10 */ /* 0x002fe20009ffe4ff */
        /* <DEDUP_REMOVED lines=18> */
.L_x_7765:
[----:B------:R-:W-:Y:S05]  /*a920*/  BSYNC B0 ;  /* 0x0000000000007941 */ /* 0x000fea0003800000 */
.L_x_7764:
[----:B-1----:R0:W1:Y:S01]  /*a930*/  LDS R243, [R214+0x1100] ;  /* 0x00110000d6f37984 */ /* 0x0020620000000800 */
[C---:B------:R-:W-:Y:S01]  /*a940*/  LEA R132, P1, R128.reuse, UR28, 0x2 ;  /* 0x0000001c80847c11 */ /* 0x040fe2000f8210ff */
        /* <DEDUP_REMOVED lines=15> */
[----:B0-----:R-:W-:Y:S06]  /*aa40*/  @!P1 BRA `(.L_x_7767) ;  /* 0x0000000000189947 */ /* 0x001fec0003800000 */
[----:B------:R-:W-:-:S04]  /*aa50*/  IMAD.WIDE.U32 R134, R122, UR49, R134 ;  /* 0x000000317a867c25 */ /* 0x000fc8000f8e0086 */
[----:B------:R-:W-:Y:S01]  /*aa60*/  IMAD.WIDE.U32 R130, R126, UR49, R130 ;  /* 0x000000317e827c25 */ /* 0x000fe2000f8e0082 */
[----:B------:R-:W-:-:S04]  /*aa70*/  IADD3 R135, R135, R241, RZ ;  /* 0x000000f187877210 */ /* 0x000fc80007ffe0ff */
[----:B------:R-:W-:Y:S01]  /*aa80*/  IADD3 R131, R131, R137, RZ ;  /* 0x0000008983837210 */ /* 0x000fe20007ffe0ff */
[----:B------:R0:W-:Y:S04]  /*aa90*/  REDG.E.ADD.F32.FTZ.RN.STRONG.GPU desc[UR26][R134.64+-0x780], R199 ;  /* 0xfff880c7860079a6 */ /* 0x0001e8000c10f39a */
[----:B-1----:R0:W-:Y:S02]  /*aaa0*/  REDG.E.ADD.F32.FTZ.RN.STRONG.GPU desc[UR26][R130.64+-0x780], R243 ;  /* 0xfff880f3820079a6 */ /* 0x0021e4000c10f39a */
.L_x_7767:
[----:B------:R-:W-:Y:S05]  /*aab0*/  BSYNC B0 ;  /* 0x0000000000007941 */ /* 0x000fea0003800000 */
.L_x_7766:
        /* <DEDUP_REMOVED lines=12> */
[----:B------:R-:W-:Y:S01]  /*ab80*/  IMAD.WIDE.U32 R128, R126, UR49, R128 ;  /* 0x000000317e807c25 */ /* 0x000fe2000f8e0080 */
[----:B------:R-:W-:-:S04]  /*ab90*/  IADD3 R131, R241, R131, RZ ;  /* 0x00000083f1837210 */ /* 0x000fc80007ffe0ff */
[----:B------:R-:W-:Y:S01]  /*aba0*/  IADD3 R129, R137, R129, RZ ;  /* 0x0000008189817210 */ /* 0x000fe20007ffe0ff */
[----:B------:R-:W-:Y:S06]  /*abb0*/  @!P1 BRA `(.L_x_7769) ;  /* 0x0000000000089947 */ /* 0x000fec0003800000 */
[----:B------:R0:W-:Y:S04]  /*abc0*/  REDG.E.ADD.F32.FTZ.RN.STRONG.GPU desc[UR26][R130.64+-0x700], R198 ;  /* 0xfff900c6820079a6 */ /* 0x0001e8000c10f39a */
[----:B--2---:R0:W-:Y:S02]  /*abd0*/  REDG.E.ADD.F32.FTZ.RN.STRONG.GPU desc[UR26][R128.64+-0x700], R213 ;  /* 0xfff900d5800079a6 */ /* 0x0041e4000c10f39a */
.L_x_7769:
[----:B------:R-:W-:Y:S05]  /*abe0*/  BSYNC B0 ;  /* 0x0000000000007941 */ /* 0x000fea0003800000 */
.L_x_7768:
[----:B------:R3:W4:Y:S01]  /*abf0*/  LDS R133, [R212+0x1200] ;  /* 0x00120000d4857984 */ /* 0x0007220000000800 */
[----:B------:R-:W-:Y:S04]  /*ac00*/  BSSY B0, `(.L_x_7770) ;  /* 0x0000004000007945 */ /* 0x000fe80003800000 */
[----:B------:R-:W-:Y:S05]  /*ac10*/  @!P2 BRA `(.L_x_7771) ;  /* 0x000000000008a947 */ /* 0x000fea0003800000 */
[----:B------:R0:W-:Y:S04]  /*ac20*/  REDG.E.ADD.F32.FTZ.RN.STRONG.GPU desc[UR26][R130.64+-0x680], R197 ;  /* 0xfff980c5820079a6 */ /* 0x0001e8000c10f39a */
[----:B----4-:R0:W-:Y:S02]  /*ac30*/  REDG.E.ADD.F32.FTZ.RN.STRONG.GPU desc[UR26][R128.64+-0x680], R133 ;  /* 0xfff98085800079a6 */ /* 0x0101e4000c10f39a */
.L_x_7771:
[----:B------:R-:W-:Y:S05]  /*ac40*/  BSYNC B0 ;  /* 0x0000000000007941 */ /* 0x000fea0003800000 */
.L_x_7770:
        /* <DEDUP_REMOVED lines=11> */
.L_x_7773:
[----:B------:R-:W-:Y:S05]  /*ad00*/  BSYNC B0 ;  /* 0x0000000000007941 */ /* 0x000fea0003800000 */
.L_x_7772:
[----:B0---4-:R0:W4:Y:S01]  /*ad10*/  LDS R133, [R210+0x1300] ;  /* 0x00130000d2857984 */ /* 0x0111220000000800 */
[----:B------:R-:W-:Y:S04]  /*ad20*/  BSSY B0, `(.L_x_7774) ;  /* 0x0000004000007945 */ /* 0x000fe80003800000 */
[----:B------:R-:W-:Y:S05]  /*ad30*/  @!P1 BRA `(.L_x_7775) ;  /* 0x0000000000089947 */ /* 0x000fea0003800000 */
[----:B------:R0:W-:Y:S04]  /*ad40*/  REDG.E.ADD.F32.FTZ.RN.STRONG.GPU desc[UR26][R130.64+-0x580], R195 ;  /* 0xfffa80c3820079a6 */ /* 0x0001e8000c10f39a */
[----:B----4-:R0:W-:Y:S02]  /*ad50*/  REDG.E.ADD.F32.FTZ.RN.STRONG.GPU desc[UR26][R128.64+-0x580], R133 ;  /* 0xfffa8085800079a6 */ /* 0x0101e4000c10f39a */
.L_x_7775:
[----:B------:R-:W-:Y:S05]  /*ad60*/  BSYNC B0 ;  /* 0x0000000000007941 */ /* 0x000fea0003800000 */
.L_x_7774:
[----:B------:R-:W0:Y:S01]  /*ad70*/  LDS R209, [R209+0x1380] ;  /* 0x00138000d1d17984 */ /* 0x000e220000000800 */
[----:B------:R-:W-:Y:S04]  /*ad80*/  BSSY B0, `(.L_x_7776) ;  /* 0x0000004000007945 */ /* 0x000fe80003800000 */
[----:B------:R-:W-:Y:S05]  /*ad90*/  @!P2 BRA `(.L_x_7777) ;  /* 0x000000000008a947 */ /* 0x000fea0003800000 */
[----:B------:R1:W-:Y:S04]  /*ada0*/  REDG.E.ADD.F32.FTZ.RN.STRONG.GPU desc[UR26][R130.64+-0x500], R194 ;  /* 0xfffb00c2820079a6 */ /* 0x0003e8000c10f39a */
[----:B0-----:R0:W-:Y:S02]  /*adb0*/  REDG.E.ADD.F32.FTZ.RN.STRONG.GPU desc[UR26][R128.64+-0x500], R209 ;  /* 0xfffb00d1800079a6 */ /* 0x0011e4000c10f39a */
.L_x_7777:
[----:B------:R-:W-:Y:S05]  /*adc0*/  BSYNC B0 ;  /* 0x0000000000007941 */ /* 0x000fea0003800000 */
.L_x_7776:
[----:B0---4-:R0:W4:Y:S01]  /*add0*/  LDS R133, [R208+0x1400] ;  /* 0x00140000d0857984 */ /* 0x0111220000000800 */
[----:B------:R-:W-:Y:S04]  /*ade0*/  BSSY B0, `(.L_x_7778) ;  /* 0x0000004000007945 */ /* 0x000fe80003800000 */
[----:B------:R-:W-:Y:S05]  /*adf0*/  @!P3 BRA `(.L_x_7779) ;  /* 0x000000000008b947 */ /* 0x000fea0003800000 */
[----:B------:R0:W-:Y:S04]  /*ae00*/  REDG.E.ADD.F32.FTZ.RN.STRONG.GPU desc[UR26][R130.64+-0x480], R193 ;  /* 0xfffb80c1820079a6 */ /* 0x0001e8000c10f39a */
[----:B----4-:R0:W-:Y:S02]  /*ae10*/  REDG.E.ADD.F32.FTZ.RN.STRONG.GPU desc[UR26][R128.64+-0x480], R133 ;  /* 0xfffb8085800079a6 */ /* 0x0101e4000c10f39a */
.L_x_7779:
[----:B------:R-:W-:Y:S05]  /*ae20*/  BSYNC B0 ;  /* 0x0000000000007941 */ /* 0x000fea0003800000 */
.L_x_7778:
[----:B------:R-:W0:Y:S01]  /*ae30*/  LDS R207, [R207+0x1480] ;  /* 0x00148000cfcf7984 */ /* 0x000e220000000800 */
[----:B------:R-:W-:Y:S04]  /*ae40*/  BSSY B0, `(.L_x_7780) ;  /* 0x0000004000007945 */ /* 0x000fe80003800000 */
[----:B------:R-:W-:Y:S05]  /*ae50*/  @!P4 BRA `(.L_x_7781) ;  /* 0x000000000008c947 */ /* 0x000fea0003800000 */
[----:B------:R1:W-:Y:S04]  /*ae60*/  REDG.E.ADD.F32.FTZ.RN.STRONG.GPU desc[UR26][R130.64+-0x400], R192 ;  /* 0xfffc00c0820079a6 */ /* 0x0003e8000c10f39a */
[----:B0-----:R0:W-:Y:S02]  /*ae70*/  REDG.E.ADD.F32.FTZ.RN.STRONG.GPU desc[UR26][R128.64+-0x400], R207 ;  /* 0xfffc00cf800079a6 */ /* 0x0011e4000c10f39a */
.L_x_7781:
[----:B------:R-:W-:Y:S05]  /*ae80*/  BSYNC B0 ;  /* 0x0000000000007941 */ /* 0x000fea0003800000 */
.L_x_7780:
[----:B0---4-:R0:W4:Y:S01]  /*ae90*/  LDS R133, [R206+0x1500] ;  /* 0x00150000ce857984 */ /* 0x0111220000000800 */
[----:B------:R-:W-:Y:S04]  /*aea0*/  BSSY B0, `(.L_x_7782) ;  /* 0x0000004000007945 */ /* 0x000fe80003800000 */
[----:B------:R-:W-:Y:S05]  /*aeb0*/  @!P5 BRA `(.L_x_7783) ;  /* 0x000000000008d947 */ /* 0x000fea0003800000 */
[----:B------:R0:W-:Y:S04]  /*aec0*/  REDG.E.ADD.F32.FTZ.RN.STRONG.GPU desc[UR26][R130.64+-0x380], R191 ;  /* 0xfffc80bf820079a6 */ /* 0x0001e8000c10f39a */
[----:B----4-:R0:W-:Y:S02]  /*aed0*/  REDG.E.ADD.F32.FTZ.RN.STRONG.GPU desc[UR26][R128.64+-0x380], R133 ;  /* 0xfffc8085800079a6 */ /* 0x0101e4000c10f39a */
.L_x_7783:
[----:B------:R-:W-:Y:S05]  /*aee0*/  BSYNC B0 ;  /* 0x0000000000007941 */ /* 0x000fea0003800000 */
.L_x_7782:
        /* <DEDUP_REMOVED lines=11> */
.L_x_7785:
[----:B------:R-:W-:Y:S05]  /*afa0*/  BSYNC B0 ;  /* 0x0000000000007941 */ /* 0x000fea0003800000 */
.L_x_7784:
[----:B0---4-:R0:W4:Y:S01]  /*afb0*/  LDS R133, [R204+0x1600] ;  /* 0x00160000cc857984 */ /* 0x0111220000000800 */
[----:B------:R-:W-:Y:S04]  /*afc0*/  BSSY B0, `(.L_x_7786) ;  /* 0x0000004000007945 */ /* 0x000fe80003800000 */
[----:B------:R-:W-:Y:S05]  /*afd0*/  @!P1 BRA `(.L_x_7787) ;  /* 0x0000000000089947 */ /* 0x000fea0003800000 */
[----:B------:R0:W-:Y:S04]  /*afe0*/  REDG.E.ADD.F32.FTZ.RN.STRONG.GPU desc[UR26][R130.64+-0x280], R189 ;  /* 0xfffd80bd820079a6 */ /* 0x0001e8000c10f39a */
[----:B----4-:R0:W-:Y:S02]  /*aff0*/  REDG.E.ADD.F32.FTZ.RN.STRONG.GPU desc[UR26][R128.64+-0x280], R133 ;  /* 0xfffd8085800079a6 */ /* 0x0101e4000c10f39a */
.L_x_7787:
[----:B------:R-:W-:Y:S05]  /*b000*/  BSYNC B0 ;  /* 0x0000000000007941 */ /* 0x000fea0003800000 */
.L_x_7786:
[----:B------:R-:W0:Y:S01]  /*b010*/  LDS R203, [R203+0x1680] ;  /* 0x00168000cbcb7984 */ /* 0x000e220000000800 */
[----:B------:R-:W-:Y:S04]  /*b020*/  BSSY B0, `(.L_x_7788) ;  /* 0x0000004000007945 */ /* 0x000fe80003800000 */
[----:B------:R-:W-:Y:S05]  /*b030*/  @!P2 BRA `(.L_x_7789) ;  /* 0x000000000008a947 */ /* 0x000fea0003800000 */
[----:B------:R1:W-:Y:S04]  /*b040*/  REDG.E.ADD.F32.FTZ.RN.STRONG.GPU desc[UR26][R130.64+-0x200], R187 ;  /* 0xfffe00bb820079a6 */ /* 0x0003e8000c10f39a */
[----:B0-----:R0:W-:Y:S02]  /*b050*/  REDG.E.ADD.F32.FTZ.RN.STRONG.GPU desc[UR26][R128.64+-0x200], R203 ;  /* 0xfffe00cb800079a6 */ /* 0x0011e4000c10f39a */
.L_x_7789:
[----:B------:R-:W-:Y:S05]  /*b060*/  BSYNC B0 ;  /* 0x0000000000007941 */ /* 0x000fea0003800000 */
.L_x_7788:
[----:B0---4-:R0:W4:Y:S01]  /*b070*/  LDS R133, [R202+0x1700] ;  /* 0x00170000ca857984 */ /* 0x0111220000000800 */
[----:B------:R-:W-:Y:S04]  /*b080*/  BSSY B0, `(.L_x_7790) ;  /* 0x0000004000007945 */ /* 0x000fe80003800000 */
[----:B------:R-:W-:Y:S05]  /*b090*/  @!P3 BRA `(.L_x_7791) ;  /* 0x000000000008b947 */ /* 0x000fea0003800000 */
[----:B------:R0:W-:Y:S04]  /*b0a0*/  REDG.E.ADD.F32.FTZ.RN.STRONG.GPU desc[UR26][R130.64+-0x180], R185 ;  /* 0xfffe80b9820079a6 */ /* 0x0001e8000c10f39a */
[----:B----4-:R0:W-:Y:S02]  /*b0b0*/  REDG.E.ADD.F32.FTZ.RN.STRONG.GPU desc[UR26][R128.64+-0x180], R133 ;  /* 0xfffe8085800079a6 */ /* 0x0101e4000c10f39a */
.L_x_7791:
[----:B------:R-:W-:Y:S05]  /*b0c0*/  BSYNC B0 ;  /* 0x0000000000007941 */ /* 0x000fea0003800000 */
.L_x_7790:
[----:B------:R-:W0:Y:S01]  /*b0d0*/  LDS R201, [R201+0x1780] ;  /* 0x00178000c9c97984 */ /* 0x000e220000000800 */
[----:B------:R-:W-:Y:S04]  /*b0e0*/  BSSY B0, `(.L_x_7792) ;  /* 0x0000004000007945 */ /* 0x000fe80003800000 */
[----:B------:R-:W-:Y:S05]  /*b0f0*/  @!P4 BRA `(.L_x_7793) ;  /* 0x000000000008c947 */ /* 0x000fea0003800000 */
[----:B------:R1:W-:Y:S04]  /*b100*/  REDG.E.ADD.F32.FTZ.RN.STRONG.GPU desc[UR26][R130.64+-0x100], R183 ;  /* 0xffff00b7820079a6 */ /* 0x0003e8000c10f39a */
[----:B0-----:R0:W-:Y:S02]  /*b110*/  REDG.E.ADD.F32.FTZ.RN.STRONG.GPU desc[UR26][R128.64+-0x100], R201 ;  /* 0xffff00c9800079a6 */ /* 0x0011e4000c10f39a */
.L_x_7793:
[----:B------:R-:W-:Y:S05]  /*b120*/  BSYNC B0 ;  /* 0x0000000000007941 */ /* 0x000fea0003800000 */
.L_x_7792:
[----:B0---4-:R0:W4:Y:S01]  /*b130*/  LDS R133, [R200+0x1800] ;  /* 0x00180000c8857984 */ /* 0x0111220000000800 */
[----:B------:R-:W-:Y:S04]  /*b140*/  BSSY B0, `(.L_x_7794) ;  /* 0x0000004000007945 */ /* 0x000fe80003800000 */
[----:B------:R-:W-:Y:S05]  /*b150*/  @!P5 BRA `(.L_x_7795) ;  /* 0x000000000008d947 */ /* 0x000fea0003800000 */
[----:B------:R0:W-:Y:S04]  /*b160*/  REDG.E.ADD.F32.FTZ.RN.STRONG.GPU desc[UR26][R130.64+-0x80], R181 ;  /* 0xffff80b5820079a6 */ /* 0x0001e8000c10f39a */
[----:B----4-:R0:W-:Y:S02]  /*b170*/  REDG.E.ADD.F32.FTZ.RN.STRONG.GPU desc[UR26][R128.64+-0x80], R133 ;  /* 0xffff8085800079a6 */ /* 0x0101e4000c10f39a */
.L_x_7795:
[----:B------:R-:W-:Y:S05]  /*b180*/  BSYNC B0 ;  /* 0x0000000000007941 */ /* 0x000fea0003800000 */
.L_x_7794:
[----:B0-----:R-:W0:Y:S01]  /*b190*/  SHFL.DOWN P1, R128, R215, 0x1, 0x1f ;  /* 0x08201f00d7807f89 */ /* 0x001e220000020000 */
[----:B------:R-:W-:Y:S01]  /*b1a0*/  FFMA.FTZ R216, R23, R217, R216 ;  /* 0x000000d917d87223 */ /* 0x000fe200000100d8 */
[-C--:B------:R-:W-:Y:S01]  /*b1b0*/  FMUL.FTZ R15, R15, R4.reuse ;  /* 0x000000040f0f7220 */ /* 0x080fe20000410000 */
[C---:B------:R-:W-:Y:S01]  /*b1c0*/  FMUL.FTZ R4, R31.reuse, R4 ;  /* 0x000000041f047220 */ /* 0x040fe20000410000 */
[-C--:B------:R-:W-:Y:S01]  /*b1d0*/  FMUL.FTZ R16, R16, R3.reuse ;  /* 0x0000000310107220 */ /* 0x080fe20000410000 */
[----:B------:R-:W-:Y:S01]  /*b1e0*/  FMUL.FTZ R3, R31, R3 ;  /* 0x000000031f037220 */ /* 0x000fe20000410000 */
[----:B------:R-:W-:Y:S01]  /*b1f0*/  FMUL.FTZ R17, R17, R2 ;  /* 0x0000000211117220 */ /* 0x000fe20000410000 */
[----:B------:R-:W-:Y:S01]  /*b200*/  FMUL.FTZ R223, R223, R4 ;  /* 0x00000004dfdf7220 */ /* 0x000fe20000410000 */
[-C--:B------:R-:W-:Y:S01]  /*b210*/  FMUL.FTZ R19, R19, R188.reuse ;  /* 0x000000bc13137220 */ /* 0x080fe20000410000 */
[----:B------:R-:W-:Y:S01]  /*b220*/  FMUL.FTZ R224, R224, R3 ;  /* 0x00000003e0e07220 */ /* 0x000fe20000410000 */
[C---:B------:R-:W-:Y:S01]  /*b230*/  FMUL.FTZ R3, R31.reuse, R188 ;  /* 0x000000bc1f037220 */ /* 0x040fe20000410000 */
[----:B------:R-:W-:Y:S01]  /*b240*/  FMUL.FTZ R2, R31, R2 ;  /* 0x000000021f027220 */ /* 0x000fe20000410000 */
[----:B------:R-:W-:Y:S01]  /*b250*/  ISETP.NE.AND P2, PT, R165, RZ, PT ;  /* 0x000000ffa500720c */ /* 0x000fe20003f45270 */
[----:B------:R-:W-:Y:S01]  /*b260*/  FMUL.FTZ R10, R10, R9 ;  /* 0x000000090a0a7220 */ /* 0x000fe20000410000 */
[----:B------:R-:W-:Y:S01]  /*b270*/  FMUL.FTZ R3, R228, R3 ;  /* 0x00000003e4037220 */ /* 0x000fe20000410000 */
[----:B------:R-:W-:Y:S01]  /*b280*/  ISETP.NE.AND P3, PT, R167, RZ, PT ;  /* 0x000000ffa700720c */ /* 0x000fe20003f65270 */
        /* <DEDUP_REMOVED lines=88> */
.L_x_7797:
[----:B------:R-:W-:Y:S05]  /*b810*/  BSYNC B0 ;  /* 0x0000000000007941 */ /* 0x000fea0003800000 */
.L_x_7796:
[----:B------:R-:W-:Y:S01]  /*b820*/  IADD3 R34, R34, 0x1, RZ ;  /* 0x0000000122227810 */ /* 0x000fe20007ffe0ff */
[----:B------:R-:W-:-:S03]  /*b830*/  UIADD3 UR5, UP0, UR5, 0x1, URZ ;  /* 0x0000000105057890 */ /* 0x000fc6000ff1e03f */
[----:B------:R-:W-:Y:S01]  /*b840*/  ISETP.GE.AND P1, PT, R34, UR50, PT ;  /* 0x0000003222007c0c */ /* 0x000fe2000bf26270 */
[----:B------:R-:W-:-:S12]  /*b850*/  UIADD3.X UR6, URZ, UR6, URZ, UP0, !UPT ;  /* 0x000000063f067290 */ /* 0x000fd800087fe43f */
[----:B------:R-:W-:Y:S05]  /*b860*/  @!P1 BRA `(.L_x_7798) ;  /* 0xffffffbc00789947 */ /* 0x000fea000383ffff */
.L_x_7761:
[----:B------:R-:W-:Y:S01]  /*b870*/  BAR.SYNC.DEFER_BLOCKING 0x0 ;  /* 0x0000000000007b1d */ /* 0x000fe20000010000 */
[-C--:B------:R-:W-:Y:S02]  /*b880*/  ISETP.GE.AND P1, PT, R116, R155.reuse, PT ;  /* 0x0000009b7400720c */ /* 0x080fe40003f26270 */
[-C--:B------:R-:W-:Y:S02]  /*b890*/  ISETP.GE.AND P2, PT, R184, R155.reuse, PT ;  /* 0x0000009bb800720c */ /* 0x080fe40003f46270 */
[-C--:B------:R-:W-:Y:S02]  /*b8a0*/  ISETP.GE.AND P3, PT, R182, R155.reuse, PT ;  /* 0x0000009bb600720c */ /* 0x080fe40003f66270 */
[----:B------:R-:W-:Y:S02]  /*b8b0*/  ISETP.GE.AND P4, PT, R180, R155, PT ;  /* 0x0000009bb400720c */ /* 0x000fe40003f86270 */
[----:B------:R-:W-:Y:S02]  /*b8c0*/  LEA R2, P0, R116, UR19, 0x1 ;  /* 0x0000001374027c11 */ /* 0x000fe4000f8008ff */
[----:B-1----:R-:W-:-:S02]  /*b8d0*/  PRMT R5, RZ, 0x7610, R5 ;  /* 0x00007610ff057816 */ /* 0x002fc40000000005 */
[----:B------:R-:W-:Y:S02]  /*b8e0*/  PRMT R0, RZ, 0x7610, R0 ;  /* 0x00007610ff007816 */ /* 0x000fe40000000000 */
[----:B------:R-:W-:Y:S02]  /*b8f0*/  PRMT R7, RZ, 0x7610, R7 ;  /* 0x00007610ff077816 */ /* 0x000fe40000000007 */
[----:B0-----:R-:W-:Y:S02]  /*b900*/  PRMT R4, RZ, 0x7610, R4 ;  /* 0x00007610ff047816 */ /* 0x001fe40000000004 */
        /* <DEDUP_REMOVED lines=13> */
[----:B------:R-:W-:Y:S02]  /*b9e0*/  F2FP.F16.F32.PACK_AB R66, R66, R67 ;  /* 0x000000434242723e */ /* 0x000fe400000000ff */
[----:B------:R-:W-:-:S02]  /*b9f0*/  F2FP.F16.F32.PACK_AB R60, R60, R61 ;  /* 0x0000003d3c3c723e */ /* 0x000fc400000000ff */
[----:B------:R-:W-:Y:S02]  /*ba00*/  F2FP.F16.F32.PACK_AB R64, R64, R65 ;  /* 0x000000414040723e */ /* 0x000fe400000000ff */
[----:B------:R-:W-:Y:S02]  /*ba10*/  ISETP.NE.AND P6, PT, R167, RZ, PT ;  /* 0x000000ffa700720c */ /* 0x000fe40003fc5270 */
[----:B------:R-:W-:Y:S02]  /*ba20*/  F2FP.F16.F32.PACK_AB R62, R62, R63 ;  /* 0x0000003f3e3e723e */ /* 0x000fe400000000ff */
[----:B------:R-:W-:Y:S02]  /*ba30*/  F2FP.F16.F32.PACK_AB R58, R58, R59 ;  /* 0x0000003b3a3a723e */ /* 0x000fe400000000ff */
[----:B------:R-:W-:Y:S02]  /*ba40*/  F2FP.F16.F32.PACK_AB R56, R56, R57 ;  /* 0x000000393838723e */ /* 0x000fe400000000ff */
[----:B------:R-:W-:-:S02]  /*ba50*/  F2FP.F16.F32.PACK_AB R54, R54, R55 ;  /* 0x000000373636723e */ /* 0x000fc400000000ff */
[----:B------:R-:W-:Y:S01]  /*ba60*/  F2FP.F16.F32.PACK_AB R52, R52, R53 ;  /* 0x000000353434723e */ /* 0x000fe200000000ff */
[----:B------:R-:W-:Y:S01]  /*ba70*/  ULEA UR6, UR34, 0xfffffe00, 0x9 ;  /* 0xfffffe0022067891 */ /* 0x000fe2000f8e483f */
[----:B------:R-:W-:Y:S01]  /*ba80*/  LEA.HI.X R3, R116, UR18, R117, 0x1, P0 ;  /* 0x0000001274037c11 */ /* 0x000fe200080f0c75 */
[----:B------:R-:W-:Y:S01]  /*ba90*/  ULDC.64 UR36, c[0x0][0x388] ;  /* 0x0000e20000247ab9 */ /* 0x000fe20000000a00 */
[-C--:B------:R-:W-:Y:S01]  /*baa0*/  ISETP.GE.AND P0, PT, R176, R155.reuse, PT ;  /* 0x0000009bb000720c */ /* 0x080fe20003f06270 */
[----:B------:R-:W-:Y:S02]  /*bab0*/  ULDC.64 UR28, c[0x0][0x3a8] ;  /* 0x0000ea00001c7ab9 */ /* 0x000fe40000000a00 */
[----:B------:R-:W5:Y:S01]  /*bac0*/  @!P1 LDG.E.U16 R5, desc[UR26][R2.64] ;  /* 0x0000001a02059981 */ /* 0x000f62000c1e1500 */
[----:B------:R-:W-:-:S03]  /*bad0*/  ISETP.GE.AND P1, PT, R174, R155, PT ;  /* 0x0000009bae00720c */ /* 0x000fc60003f26270 */
        /* <DEDUP_REMOVED lines=23> */
[----:B------:R-:W4:Y:S01]  /*bc50*/  @!P4 LDG.E.U16 R16, desc[UR26][R2.64+0x3c0] ;  /* 0x0003c01a0210c981 */ /* 0x000f22000c1e1500 */
[----:B------:R-:W-:Y:S01]  /*bc60*/  PRMT R69, R66, 0x7632, R69 ;  /* 0x0000763242457816 */ /* 0x000fe20000000045 */
[----:B------:R-:W-:Y:S01]  /*bc70*/  USHF.R.S32.HI UR23, URZ, 0x1f, UR6 ;  /* 0x0000001f3f177899 */ /* 0x000fe20008011406 */
[----:B------:R-:W-:Y:S01]  /*bc80*/  BSSY B0, `(.L_x_7799) ;  /* 0x00000de000007945 */ /* 0x000fe20003800000 */
[----:B------:R-:W-:-:S02]  /*bc90*/  UIMAD.WIDE.U32 UR24, UR31, UR36, URZ ;  /* 0x000000241f1872a5 */ /* 0x000fc4000f8e003f */
[----:B------:R-:W-:Y:S02]  /*bca0*/  UIMAD UR32, UR30, UR28, URZ ;  /* 0x0000001c1e2072a4 */ /* 0x000fe4000f8e023f */
[----:B------:R-:W-:Y:S02]  /*bcb0*/  USHF.R.S32.HI UR5, URZ, 0x1f, UR8 ;  /* 0x0000001f3f057899 */ /* 0x000fe40008011408 */
[----:B------:R-:W-:Y:S01]  /*bcc0*/  UIMAD UR29, UR31, UR29, UR32 ;  /* 0x0000001d1f1d72a4 */ /* 0x000fe2000f8e0220 */
        /* <DEDUP_REMOVED lines=20> */
[----:B------:R-:W3:Y:S01]  /*be10*/  LDS.U16 R2, [R138+0x2] ;  /* 0x000002008a027984 */ /* 0x000ee20000000400 */
[----:B0-----:R-:W-:-:S02]  /*be20*/  HADD2.F32 R0, -RZ, R0.H0_H0 ;  /* 0x20000000ff007230 */ /* 0x001fc40000004100 */
[----:B-1----:R-:W-:-:S03]  /*be30*/  HADD2.F32 R6, -RZ, R3.H0_H0 ;  /* 0x20000003ff067230 */ /* 0x002fc60000004100 */
[--C-:B------:R-:W-:Y:S01]  /*be40*/  FADD.FTZ R5, R0, R173.reuse ;  /* 0x000000ad00057221 */ /* 0x100fe20000010000 */
[----:B------:R-:W-:Y:S01]  /*be50*/  LDS.U16 R3, [R138+0xc] ;  /* 0x00000c008a037984 */ /* 0x000fe20000000400 */
[----:B--2---:R-:W-:Y:S02]  /*be60*/  HADD2.F32 R4, -RZ, R4.H0_H0 ;  /* 0x20000004ff047230 */ /* 0x004fe40000004100 */
[--C-:B------:R-:W-:Y:S01]  /*be70*/  FADD.FTZ R9, R6, R173.reuse ;  /* 0x000000ad06097221 */ /* 0x100fe20000010000 */
[----:B------:R-:W-:Y:S01]  /*be80*/  FSETP.GTU.FTZ.AND P4, PT, R5, 20, PT ;  /* 0x41a000000500780b */ /* 0x000fe20003f9c000 */
[----:B------:R-:W0:Y:S01]  /*be90*/  LDS.U16 R0, [R138+0x8] ;  /* 0x000008008a007984 */ /* 0x000e220000000400 */
[----:B---3--:R-:W-:Y:S02]  /*bea0*/  HADD2.F32 R2, -RZ, R2.H0_H0 ;  /* 0x20000002ff027230 */ /* 0x008fe40000004100 */
[--C-:B------:R-:W-:Y:S01]  /*beb0*/  FADD.FTZ R10, R4, R173.reuse ;  /* 0x000000ad040a7221 */ /* 0x100fe20000010000 */
[----:B------:R-:W-:Y:S01]  /*bec0*/  FSETP.GTU.FTZ.AND P0, PT, R9, 20, PT ;  /* 0x41a000000900780b */ /* 0x000fe20003f1c000 */
[----:B------:R-:W1:Y:S01]  /*bed0*/  LDS.U16 R4, [R138+0xe] ;  /* 0x00000e008a047984 */ /* 0x000e620000000400 */
[----:B------:R-:W-:-:S02]  /*bee0*/  FADD.FTZ R8, R2, R173 ;  /* 0x000000ad02087221 */ /* 0x000fc40000010000 */
[----:B------:R-:W-:Y:S01]  /*bef0*/  FSETP.GTU.FTZ.AND P1, PT, R10, 20, PT ;  /* 0x41a000000a00780b */ /* 0x000fe20003f3c000 */
[----:B------:R-:W2:Y:S02]  /*bf00*/  LDS.U16 R2, [R138+0xa] ;  /* 0x00000a008a027984 */ /* 0x000ea40000000400 */
[----:B------:R-:W-:Y:S01]  /*bf10*/  FSETP.GTU.FTZ.AND P5, PT, R8, 20, PT ;  /* 0x41a000000800780b */ /* 0x000fe20003fbc000 */
[----:B------:R-:W-:Y:S02]  /*bf20*/  @!P4 FMUL.FTZ R6, R5, -1.4426950216293334961 ;  /* 0xbfb8aa3b0506c820 */ /* 0x000fe40000410000 */
[----:B------:R-:W-:Y:S02]  /*bf30*/  LDS.U16 R5, [R138+0x10] ;  /* 0x000010008a057984 */ /* 0x000fe40000000400 */
[----:B------:R3:W4:Y:S01]  /*bf40*/  @!P4 MUFU.EX2 R7, R6 ;  /* 0x000000060007c308 */ /* 0x0007220000000800 */
[----:B------:R-:W-:-:S04]  /*bf50*/  @!P0 FMUL.FTZ R9, R9, -1.4426950216293334961 ;  /* 0xbfb8aa3b09098820 */ /* 0x000fc80000410000 */
[----:B------:R-:W-:-:S03]  /*bf60*/  @!P1 FMUL.FTZ R10, R10, -1.4426950216293334961 ;  /* 0xbfb8aa3b0a0a9820 */ /* 0x000fc60000410000 */
[----:B------:R-:W-:Y:S01]  /*bf70*/  @!P5 FMUL.FTZ R8, R8, -1.4426950216293334961 ;  /* 0xbfb8aa3b0808d820 */ /* 0x000fe20000410000 */
[----:B---3--:R-:W3:Y:S01]  /*bf80*/  LDS.U16 R6, [R138+0x12] ;  /* 0x000012008a067984 */ /* 0x008ee20000000400 */
[----:B------:R-:W5:Y:S01]  /*bf90*/  @!P0 MUFU.EX2 R9, R9 ;  /* 0x0000000900098308 */ /* 0x000f620000000800 */
[----:B----4-:R-:W-:-:S07]  /*bfa0*/  @!P4 FADD.FTZ R7, R7, 1 ;  /* 0x3f8000000707c421 */ /* 0x010fce0000010000 */
[----:B------:R-:W4:Y:S01]  /*bfb0*/  @!P1 MUFU.EX2 R10, R10 ;  /* 0x0000000a000a9308 */ /* 0x000f220000000800 */
[----:B0-----:R-:W-:-:S07]  /*bfc0*/  HADD2.F32 R0, -RZ, R0.H0_H0 ;  /* 0x20000000ff007230 */ /* 0x001fce0000004100 */
[----:B------:R-:W0:Y:S01]  /*bfd0*/  @!P5 MUFU.EX2 R8, R8 ;  /* 0x000000080008d308 */ /* 0x000e220000000800 */
[----:B-----5:R-:W-:Y:S01]  /*bfe0*/  @!P0 FADD.FTZ R9, R9, 1 ;  /* 0x3f80000009098421 */ /* 0x020fe20000010000 */
[----:B-1----:R-:W-:Y:S02]  /*bff0*/  HADD2.F32 R4, -RZ, R4.H0_H0 ;  /* 0x20000004ff047230 */ /* 0x002fe40000004100 */
[--C-:B------:R-:W-:Y:S01]  /*c000*/  FADD.FTZ R11, R0, R173.reuse ;  /* 0x000000ad000b7221 */ /* 0x100fe20000010000 */
[----:B------:R-:W-:Y:S02]  /*c010*/  HADD2.F32 R0, -RZ, R3.H0_H0 ;  /* 0x20000003ff007230 */ /* 0x000fe40000004100 */
[----:B--2---:R-:W-:Y:S02]  /*c020*/  HADD2.F32 R2, -RZ, R2.H0_H0 ;  /* 0x20000002ff027230 */ /* 0x004fe40000004100 */
[--C-:B------:R-:W-:Y:S01]  /*c030*/  FADD.FTZ R4, R4, R173.reuse ;  /* 0x000000ad04047221 */ /* 0x100fe20000010000 */
[----:B------:R-:W1:Y:S01]  /*c040*/  @!P4 MUFU.RCP R7, R7 ;  /* 0x000000070007c308 */ /* 0x000e620000001000 */
[----:B----4-:R-:W-:Y:S01]  /*c050*/  @!P1 FADD.FTZ R10, R10, 1 ;  /* 0x3f8000000a0a9421 */ /* 0x010fe20000010000 */
[--C-:B------:R-:W-:Y:S01]  /*c060*/  FADD.FTZ R3, R0, R173.reuse ;  /* 0x000000ad00037221 */ /* 0x100fe20000010000 */
[----:B------:R-:W-:Y:S01]  /*c070*/  FADD.FTZ R2, R2, R173 ;  /* 0x000000ad02027221 */ /* 0x000fe20000010000 */
[----:B------:R-:W-:-:S04]  /*c080*/  FSETP.GTU.FTZ.AND P2, PT, R11, 20, PT ;  /* 0x41a000000b00780b */ /* 0x000fc80003f5c000 */
[----:B------:R-:W2:Y:S01]  /*c090*/  @!P0 MUFU.RCP R9, R9 ;  /* 0x0000000900098308 */ /* 0x000ea20000001000 */
[----:B0-----:R-:W-:Y:S01]  /*c0a0*/  @!P5 FADD.FTZ R8, R8, 1 ;  /* 0x3f8000000808d421 */ /* 0x001fe20000010000 */
[----:B------:R-:W-:Y:S01]  /*c0b0*/  FSETP.GTU.FTZ.AND P3, PT, R2, 20, PT ;  /* 0x41a000000200780b */ /* 0x000fe20003f7c000 */
[----:B---3--:R-:W-:-:S05]  /*c0c0*/  HADD2.F32 R6, -RZ, R6.H0_H0 ;  /* 0x20000006ff067230 */ /* 0x008fca0000004100 */
[----:B------:R0:W3:Y:S01]  /*c0d0*/  @!P5 MUFU.RCP R12, R8 ;  /* 0x00000008000cd308 */ /* 0x0000e20000001000 */
[----:B-1----:R-:W-:Y:S01]  /*c0e0*/  @!P4 FMUL.FTZ R36, R36, R7 ;  /* 0x000000072424c220 */ /* 0x002fe20000410000 */
[----:B------:R-:W-:Y:S01]  /*c0f0*/  FSETP.GTU.FTZ.AND P4, PT, R3, 20, PT ;  /* 0x41a000000300780b */ /* 0x000fe20003f9c000 */
[----:B------:R-:W-:Y:S01]  /*c100*/  @!P2 FMUL.FTZ R0, R11, -1.4426950216293334961 ;  /* 0xbfb8aa3b0b00a820 */ /* 0x000fe20000410000 */
[----:B------:R-:W-:Y:S01]  /*c110*/  FADD.FTZ R6, R6, R173 ;  /* 0x000000ad06067221 */ /* 0x000fe20000010000 */
[----:B------:R-:W-:Y:S02]  /*c120*/  PRMT R11, R54, 0x7632, R11 ;  /* 0x00007632360b7816 */ /* 0x000fe4000000000b */
[----:B------:R-:W-:Y:S01]  /*c130*/  @!P3 FMUL.FTZ R2, R2, -1.4426950216293334961 ;  /* 0xbfb8aa3b0202b820 */ /* 0x000fe20000410000 */
[----:B------:R-:W1:Y:S01]  /*c140*/  @!P1 MUFU.RCP R10, R10 ;  /* 0x0000000a000a9308 */ /* 0x000e620000001000 */
[----:B0-----:R-:W-:Y:S02]  /*c150*/  HADD2.F32 R8, -RZ, R5.H0_H0 ;  /* 0x20000005ff087230 */ /* 0x001fe40000004100 */
[----:B--2---:R-:W-:Y:S01]  /*c160*/  @!P0 FMUL.FTZ R38, R38, R9 ;  /* 0x0000000926268220 */ /* 0x004fe20000410000 */
[----:B------:R-:W-:-:S02]  /*c170*/  PRMT R9, R58, 0x7632, R9 ;  /* 0x000076323a097816 */ /* 0x000fc40000000009 */
[----:B------:R-:W-:Y:S01]  /*c180*/  FADD.FTZ R8, R8, R173 ;  /* 0x000000ad08087221 */ /* 0x000fe20000010000 */
[----:B------:R-:W-:Y:S01]  /*c190*/  @!P4 FMUL.FTZ R3, R3, -1.4426950216293334961 ;  /* 0xbfb8aa3b0303c820 */ /* 0x000fe20000410000 */
[----:B------:R-:W0:Y:S01]  /*c1a0*/  @!P3 MUFU.EX2 R2, R2 ;  /* 0x000000020002b308 */ /* 0x000e220000000800 */
[----:B---3--:R-:W-:Y:S01]  /*c1b0*/  @!P5 FMUL.FTZ R37, R37, R12 ;  /* 0x0000000c2525d220 */ /* 0x008fe20000410000 */
[----:B------:R-:W-:Y:S02]  /*c1c0*/  FSETP.GTU.FTZ.AND P5, PT, R4, 20, PT ;  /* 0x41a000000400780b */ /* 0x000fe40003fbc000 */
[----:B------:R-:W-:-:S04]  /*c1d0*/  FSETP.GTU.FTZ.AND P0, PT, R8, 20, PT ;  /* 0x41a000000800780b */ /* 0x000fc80003f1c000 */
[----:B------:R-:W2:Y:S01]  /*c1e0*/  @!P4 MUFU.EX2 R3, R3 ;  /* 0x000000030003c308 */ /* 0x000ea20000000800 */
[----:B-1----:R-:W-:Y:S01]  /*c1f0*/  @!P1 FMUL.FTZ R39, R39, R10 ;  /* 0x0000000a27279220 */ /* 0x002fe20000410000 */
[----:B------:R-:W-:Y:S02]  /*c200*/  FSETP.GTU.FTZ.AND P1, PT, R6, 20, PT ;  /* 0x41a000000600780b */ /* 0x000fe40003f3c000 */
[----:B------:R-:W-:-:S03]  /*c210*/  PRMT R10, R56, 0x7632, R10 ;  /* 0x00007632380a7816 */ /* 0x000fc6000000000a */
[----:B------:R-:W-:Y:S01]  /*c220*/  @!P5 FMUL.FTZ R4, R4, -1.4426950216293334961 ;  /* 0xbfb8aa3b0404d820 */ /* 0x000fe20000410000 */
[----:B------:R-:W1:Y:S01]  /*c230*/  @!P2 MUFU.EX2 R0, R0 ;  /* 0x000000000000a308 */ /* 0x000e620000000800 */
[----:B------:R-:W-:Y:S01]  /*c240*/  @!P0 FMUL.FTZ R5, R8, -1.4426950216293334961 ;  /* 0xbfb8aa3b08058820 */ /* 0x000fe20000410000 */
[----:B0-----:R-:W-:Y:S01]  /*c250*/  @!P3 FADD.FTZ R2, R2, 1 ;  /* 0x3f8000000202b421 */ /* 0x001fe20000010000 */
[----:B------:R-:W-:-:S04]  /*c260*/  PRMT R8, R62, 0x7632, R8 ;  /* 0x000076323e087816 */ /* 0x000fc80000000008 */
[----:B------:R-:W-:Y:S01]  /*c270*/  @!P1 FMUL.FTZ R6, R6, -1.4426950216293334961 ;  /* 0xbfb8aa3b06069820 */ /* 0x000fe20000410000 */
[----:B------:R-:W0:Y:S01]  /*c280*/  @!P5 MUFU.EX2 R4, R4 ;  /* 0x000000040004d308 */ /* 0x000e220000000800 */
[----:B--2---:R-:W-:-:S07]  /*c290*/  @!P4 FADD.FTZ R3, R3, 1 ;  /* 0x3f8000000303c421 */ /* 0x004fce0000010000 */
[----:B------:R-:W2:Y:S01]  /*c2a0*/  @!P0 MUFU.EX2 R5, R5 ;  /* 0x0000000500058308 */ /* 0x000ea20000000800 */
[----:B-1----:R-:W-:-:S07]  /*c2b0*/  @!P2 FADD.FTZ R0, R0, 1 ;  /* 0x3f8000000000a421 */ /* 0x002fce0000010000 */
[----:B------:R-:W1:Y:S01]  /*c2c0*/  @!P1 MUFU.EX2 R6, R6 ;  /* 0x0000000600069308 */ /* 0x000e620000000800 */
[----:B0-----:R-:W-:-:S07]  /*c2d0*/  @!P5 FADD.FTZ R4, R4, 1 ;  /* 0x3f8000000404d421 */ /* 0x001fce0000010000 */
[----:B------:R-:W0:Y:S01]  /*c2e0*/  @!P3 MUFU.RCP R2, R2 ;  /* 0x000000020002b308 */ /* 0x000e220000001000 */
[----:B--2---:R-:W-:-:S07]  /*c2f0*/  @!P0 FADD.FTZ R5, R5, 1 ;  /* 0x3f80000005058421 */ /* 0x004fce0000010000 */
[----:B------:R-:W2:Y:S01]  /*c300*/  @!P4 MUFU.RCP R3, R3 ;  /* 0x000000030003c308 */ /* 0x000ea20000001000 */
[----:B-1----:R-:W-:-:S07]  /*c310*/  @!P1 FADD.FTZ R6, R6, 1 ;  /* 0x3f80000006069421 */ /* 0x002fce0000010000 */
[----:B------:R-:W1:Y:S01]  /*c320*/  @!P5 MUFU.RCP R4, R4 ;  /* 0x000000040004d308 */ /* 0x000e620000001000 */
[----:B0-----:R-:W-:Y:S02]  /*c330*/  @!P3 FMUL.FTZ R41, R41, R2 ;  /* 0x000000022929b220 */ /* 0x001fe40000410000 */
[----:B------:R-:W0:Y:S05]  /*c340*/  LDS.U16 R2, [R138+0x16] ;  /* 0x000016008a027984 */ /* 0x000e2a0000000400 */
[----:B------:R-:W3:Y:S01]  /*c350*/  @!P0 MUFU.RCP R5, R5 ;  /* 0x0000000500058308 */ /* 0x000ee20000001000 */
[----:B--2---:R-:W-:Y:S02]  /*c360*/  @!P4 FMUL.FTZ R42, R42, R3 ;  /* 0x000000032a2ac220 */ /* 0x004fe40000410000 */
[----:B------:R-:W-:Y:S05]  /*c370*/  LDS.U16 R3, [R138+0x18] ;  /* 0x000018008a037984 */ /* 0x000fea0000000400 */
[----:B------:R-:W2:Y:S01]  /*c380*/  @!P1 MUFU.RCP R6, R6 ;  /* 0x0000000600069308 */ /* 0x000ea20000001000 */
[----:B-1----:R-:W-:-:S02]  /*c390*/  @!P5 FMUL.FTZ R43, R43, R4 ;  /* 0x000000042b2bd220 */ /* 0x002fc40000410000 */
[----:B------:R-:W1:Y:S05]  /*c3a0*/  LDS.U16 R4, [R138+0x1a] ;  /* 0x00001a008a047984 */ /* 0x000e6a0000000400 */
[----:B------:R4:W5:Y:S01]  /*c3b0*/  @!P2 MUFU.RCP R7, R0 ;  /* 0x000000000007a308 */ /* 0x0009620000001000 */
[----:B---3--:R-:W-:Y:S02]  /*c3c0*/  @!P0 FMUL.FTZ R44, R44, R5 ;  /* 0x000000052c2c8220 */ /* 0x008fe40000410000 */
[----:B------:R-:W-:Y:S04]  /*c3d0*/  LDS.U16 R5, [R138+0x1c] ;  /* 0x00001c008a057984 */ /* 0x000fe80000000400 */
[----:B----4-:R-:W3:Y:S01]  /*c3e0*/  LDS.U16 R0, [R138+0x14] ;  /* 0x000014008a007984 */ /* 0x010ee20000000400 */
[----:B--2---:R-:W-:-:S03]  /*c3f0*/  @!P1 FMUL.FTZ R45, R45, R6 ;  /* 0x000000062d2d9220 */ /* 0x004fc60000410000 */
[----:B------:R-:W2:Y:S01]  /*c400*/  LDS.U16 R6, [R138+0x1e] ;  /* 0x00001e008a067984 */ /* 0x000ea20000000400 */
[----:B------:R-:W-:Y:S01]  /*c410*/  BAR.SYNC.DEFER_BLOCKING 0x0 ;  /* 0x0000000000007b1d */ /* 0x000fe20000010000 */
[----:B-----5:R-:W-:Y:S01]  /*c420*/  @!P2 FMUL.FTZ R40, R40, R7 ;  /* 0x000000072828a220 */ /* 0x020fe20000410000 */
[----:B------:R-:W-:Y:S01]  /*c430*/  PRMT R7, R64, 0x7632, R7 ;  /* 0x0000763240077816 */ /* 0x000fe20000000007 */
[----:B0-----:R-:W-:-:S05]  /*c440*/  HADD2.F32 R2, -RZ, R2.H0_H0 ;  /* 0x20000002ff027230 */ /* 0x001fca0000004100 */
[----:B------:R-:W-:-:S05]  /*c450*/  FADD.FTZ R2, R2, R173 ;  /* 0x000000ad02027221 */ /* 0x000fca0000010000 */
[----:B------:R-:W-:Y:S01]  /*c460*/  FSETP.GTU.FTZ.AND P0, PT, R2, 20, PT ;  /* 0x41a000000200780b */ /* 0x000fe20003f1c000 */
[----:B-1----:R-:W-:-:S05]  /*c470*/  HADD2.F32 R4, -RZ, R4.H0_H0 ;  /* 0x20000004ff047230 */ /* 0x002fca0000004100 */
[----:B------:R-:W-:Y:S01]  /*c480*/  FADD.FTZ R4, R4, R173 ;  /* 0x000000ad04047221 */ /* 0x000fe20000010000 */
[----:B------:R0:W-:Y:S06]  /*c490*/  STS.U16 [R138+0x2], R69 ;  /* 0x000002458a007388 */ /* 0x0001ec0000000400 */
[----:B------:R-:W-:Y:S01]  /*c4a0*/  @!P0 FMUL.FTZ R2, R2, -1.4426950216293334961 ;  /* 0xbfb8aa3b02028820 */ /* 0x000fe20000410000 */
[----:B------:R1:W-:Y:S01]  /*c4b0*/  STS.U16 [R138+0x6], R7 ;  /* 0x000006078a007388 */ /* 0x0003e20000000400 */
[----:B------:R-:W-:Y:S01]  /*c4c0*/  FSETP.GTU.FTZ.AND P4, PT, R4, 20, PT ;  /* 0x41a000000400780b */ /* 0x000fe20003f9c000 */
[----:B---3--:R-:W-:-:S02]  /*c4d0*/  HADD2.F32 R0, -RZ, R0.H0_H0 ;  /* 0x20000000ff007230 */ /* 0x008fc40000004100 */
[----:B------:R-:W-:Y:S01]  /*c4e0*/  STS.U16 [R138], R66 ;  /* 0x000000428a007388 */ /* 0x000fe20000000400 */
[----:B0-----:R-:W-:Y:S01]  /*c4f0*/  PRMT R69, R60, 0x7632, R69 ;  /* 0x000076323c457816 */ /* 0x001fe20000000045 */
[----:B------:R-:W0:Y:S01]  /*c500*/  @!P0 MUFU.EX2 R2, R2 ;  /* 0x0000000200028308 */ /* 0x000e220000000800 */
[----:B--2---:R-:W-:Y:S01]  /*c510*/  HADD2.F32 R6, -RZ, R6.H0_H0 ;  /* 0x20000006ff067230 */ /* 0x004fe20000004100 */
[----:B------:R-:W-:Y:S01]  /*c520*/  STS.U16 [R138+0x4], R64 ;  /* 0x000004408a007388 */ /* 0x000fe20000000400 */
[--C-:B-1----:R-:W-:Y:S01]  /*c530*/  FADD.FTZ R7, R0, R173.reuse ;  /* 0x000000ad00077221 */ /* 0x102fe20000010000 */
[----:B------:R-:W-:Y:S02]  /*c540*/  HADD2.F32 R0, -RZ, R3.H0_H0 ;  /* 0x20000003ff007230 */ /* 0x000fe40000004100 */
[----:B------:R1:W-:Y:S02]  /*c550*/  STS.U16 [R138+0xe], R69 ;  /* 0x00000e458a007388 */ /* 0x0003e40000000400 */
[----:B------:R-:W-:Y:S01]  /*c560*/  FSETP.GTU.FTZ.AND P5, PT, R7, 20, PT ;  /* 0x41a000000700780b */ /* 0x000fe20003fbc000 */
[----:B------:R-:W-:Y:S01]  /*c570*/  FADD.FTZ R3, R0, R173 ;  /* 0x000000ad00037221 */ /* 0x000fe20000010000 */
[----:B------:R-:W-:Y:S04]  /*c580*/  STS.U16 [R138+0x8], R62 ;  /* 0x0000083e8a007388 */ /* 0x000fe80000000400 */
[----:B------:R2:W-:Y:S01]  /*c590*/  STS.U16 [R138+0xa], R8 ;  /* 0x00000a088a007388 */ /* 0x0005e20000000400 */
[----:B------:R-:W-:-:S02]  /*c5a0*/  FSETP.GTU.FTZ.AND P1, PT, R3, 20, PT ;  /* 0x41a000000300780b */ /* 0x000fc40003f3c000 */
[----:B-1----:R-:W-:Y:S01]  /*c5b0*/  PRMT R69, R52, 0x7632, R69 ;  /* 0x0000763234457816 */ /* 0x002fe20000000045 */
[----:B------:R-:W-:Y:S03]  /*c5c0*/  STS.U16 [R138+0xc], R60 ;  /* 0x00000c3c8a007388 */ /* 0x000fe60000000400 */
[----:B------:R-:W-:Y:S01]  /*c5d0*/  @!P5 FMUL.FTZ R0, R7, -1.4426950216293334961 ;  /* 0xbfb8aa3b0700d820 */ /* 0x000fe20000410000 */
[----:B------:R-:W-:Y:S01]  /*c5e0*/  STS.U16 [R138+0x10], R58 ;  /* 0x0000103a8a007388 */ /* 0x000fe20000000400 */
[----:B--2---:R-:W-:Y:S02]  /*c5f0*/  HADD2.F32 R8, -RZ, R5.H0_H0 ;  /* 0x20000005ff087230 */ /* 0x004fe40000004100 */
[--C-:B------:R-:W-:Y:S01]  /*c600*/  FADD.FTZ R5, R6, R173.reuse ;  /* 0x000000ad06057221 */ /* 0x100fe20000010000 */
[----:B------:R-:W-:Y:S01]  /*c610*/  STS.U16 [R138+0x12], R9 ;  /* 0x000012098a007388 */ /* 0x000fe20000000400 */
[----:B------:R-:W1:Y:S01]  /*c620*/  @!P5 MUFU.EX2 R0, R0 ;  /* 0x000000000000d308 */ /* 0x000e620000000800 */
[----:B------:R-:W-:Y:S01]  /*c630*/  @!P1 FMUL.FTZ R3, R3, -1.4426950216293334961 ;  /* 0xbfb8aa3b03039820 */ /* 0x000fe20000410000 */
[----:B------:R-:W-:Y:S01]  /*c640*/  FADD.FTZ R8, R8, R173 ;  /* 0x000000ad08087221 */ /* 0x000fe20000010000 */
[----:B------:R-:W-:Y:S01]  /*c650*/  STS.U16 [R138+0x14], R56 ;  /* 0x000014388a007388 */ /* 0x000fe20000000400 */
[----:B------:R-:W-:Y:S01]  /*c660*/  @!P4 FMUL.FTZ R6, R4, -1.4426950216293334961 ;  /* 0xbfb8aa3b0406c820 */ /* 0x000fe20000410000 */
[C---:B------:R-:W-:Y:S01]  /*c670*/  FSETP.GTU.FTZ.AND P3, PT, R5.reuse, 20, PT ;  /* 0x41a000000500780b */ /* 0x040fe20003f7c000 */
[----:B0-----:R-:W-:Y:S01]  /*c680*/  @!P0 FADD.FTZ R4, R2, 1 ;  /* 0x3f80000002048421 */ /* 0x001fe20000010000 */
[----:B------:R0:W-:Y:S01]  /*c690*/  STS.U16 [R138+0x16], R10 ;  /* 0x0000160a8a007388 */ /* 0x0001e20000000400 */
[----:B------:R-:W-:Y:S01]  /*c6a0*/  FSETP.GTU.FTZ.AND P2, PT, R8, 20, PT ;  /* 0x41a000000800780b */ /* 0x000fe20003f5c000 */
[----:B------:R-:W2:Y:S02]  /*c6b0*/  @!P1 MUFU.EX2 R3, R3 ;  /* 0x0000000300039308 */ /* 0x000ea40000000800 */
[----:B------:R-:W-:Y:S04]  /*c6c0*/  STS.U16 [R138+0x18], R54 ;  /* 0x000018368a007388 */ /* 0x000fe80000000400 */
[----:B------:R-:W-:Y:S01]  /*c6d0*/  STS.U16 [R138+0x1a], R11 ;  /* 0x00001a0b8a007388 */ /* 0x000fe20000000400 */
[----:B-1----:R-:W-:Y:S01]  /*c6e0*/  @!P5 FADD.FTZ R0, R0, 1 ;  /* 0x3f8000000000d421 */ /* 0x002fe20000010000 */
[----:B------:R-:W1:Y:S02]  /*c6f0*/  @!P4 MUFU.EX2 R6, R6 ;  /* 0x000000060006c308 */ /* 0x000e640000000800 */
[----:B------:R-:W-:Y:S02]  /*c700*/  STS.U16 [R138+0x1c], R52 ;  /* 0x00001c348a007388 */ /* 0x000fe40000000400 */
[----:B------:R-:W-:Y:S01]  /*c710*/  @!P2 FMUL.FTZ R7, R8, -1.4426950216293334961 ;  /* 0xbfb8aa3b0807a820 */ /* 0x000fe20000410000 */
[----:B------:R-:W-:Y:S01]  /*c720*/  @!P3 FMUL.FTZ R8, R5, -1.4426950216293334961 ;  /* 0xbfb8aa3b0508b820 */ /* 0x000fe20000410000 */
[----:B------:R-:W-:Y:S01]  /*c730*/  STS.U16 [R138+0x1e], R69 ;  /* 0x00001e458a007388 */ /* 0x000fe20000000400 */
[----:B------:R-:W-:-:S03]  /*c740*/  NOP ;  /* 0x0000000000007918 */ /* 0x000fc60000000000 */
[----:B------:R-:W-:Y:S01]  /*c750*/  LDS.U16 R9, [R154] ;  /* 0x000000009a097984 */ /* 0x000fe20000000400 */
[----:B------:R-:W3:Y:S01]  /*c760*/  @!P5 MUFU.RCP R59, R0 ;  /* 0x00000000003bd308 */ /* 0x000ee20000001000 */
[----:B--2---:R-:W-:Y:S02]  /*c770*/  @!P1 FADD.FTZ R5, R3, 1 ;  /* 0x3f80000003059421 */ /* 0x004fe40000010000 */
[----:B------:R-:W-:Y:S01]  /*c780*/  LDS.U16 R11, [R153+0x40] ;  /* 0x00004000990b7984 */ /* 0x000fe20000000400 */
[----:B-1----:R-:W-:-:S03]  /*c790*/  @!P4 FADD.FTZ R6, R6, 1 ;  /* 0x3f8000000606c421 */ /* 0x002fc60000010000 */
[----:B------:R-:W-:Y:S01]  /*c7a0*/  LDS.U16 R13, [R152+0x80] ;  /* 0x00008000980d7984 */ /* 0x000fe20000000400 */
[----:B------:R-:W1:Y:S03]  /*c7b0*/  @!P2 MUFU.EX2 R7, R7 ;  /* 0x000000070007a308 */ /* 0x000e660000000800 */
[----:B------:R-:W-:Y:S04]  /*c7c0*/  LDS.U16 R15, [R151+0xc0] ;  /* 0x0000c000970f7984 */ /* 0x000fe80000000400 */
[----:B------:R-:W-:Y:S01]  /*c7d0*/  LDS.U16 R17, [R150+0x100] ;  /* 0x0001000096117984 */ /* 0x000fe20000000400 */
[----:B------:R-:W2:Y:S01]  /*c7e0*/  @!P3 MUFU.EX2 R8, R8 ;  /* 0x000000080008b308 */ /* 0x000ea20000000800 */
[----:B---3--:R-:W-:Y:S01]  /*c7f0*/  @!P5 FMUL.FTZ R46, R46, R59 ;  /* 0x0000003b2e2ed220 */ /* 0x008fe20000410000 */
[----:B------:R-:W-:Y:S01]  /*c800*/  IADD3 R2, P5, R116, UR6, RZ ;  /* 0x0000000674027c10 */ /* 0x000fe2000ffbe0ff */
[----:B------:R-:W-:Y:S01]  /*c810*/  LDS.U16 R19, [R149+0x140] ;  /* 0x0001400095137984 */ /* 0x000fe20000000400 */
[----:B------:R-:W-:-:S02]  /*c820*/  UIMAD UR6, UR30, UR36, URZ ;  /* 0x000000241e0672a4 */ /* 0x000fc4000f8e023f */
[----:B------:R-:W-:Y:S01]  /*c830*/  IADD3.X R3, R117, UR23, RZ, P5, !PT ;  /* 0x0000001775037c10 */ /* 0x000fe2000affe4ff */
[----:B------:R-:W-:Y:S01]  /*c840*/  LDS.U16 R21, [R148+0x180] ;  /* 0x0001800094157984 */ /* 0x000fe20000000400 */
[----:B0-----:R0:W3:Y:S01]  /*c850*/  @!P0 MUFU.RCP R10, R4 ;  /* 0x00000004000a8308 */ /* 0x0010e20000001000 */
[----:B------:R-:W-:Y:S01]  /*c860*/  UIMAD UR23, UR31, UR37, UR6 ;  /* 0x000000251f1772a4 */ /* 0x000fe2000f8e0206 */
[----:B-1----:R-:W-:Y:S01]  /*c870*/  @!P2 FADD.FTZ R0, R7, 1 ;  /* 0x3f8000000700a421 */ /* 0x002fe20000010000 */
[----:B------:R-:W-:Y:S02]  /*c880*/  LDS.U16 R23, [R147+0x1c0] ;  /* 0x0001c00093177984 */ /* 0x000fe40000000400 */
[----:B------:R-:W-:Y:S02]  /*c890*/  UIADD3 UR6, UR25, UR23, URZ ;  /* 0x0000001719067290 */ /* 0x000fe4000fffe03f */
[----:B------:R-:W-:Y:S01]  /*c8a0*/  LDS.U16 R25, [R146+0x200] ;  /* 0x0002000092197984 */ /* 0x000fe20000000400 */
[----:B------:R0:W1:Y:S03]  /*c8b0*/  @!P1 MUFU.RCP R61, R5 ;  /* 0x00000005003d9308 */ /* 0x0000660000001000 */
[----:B------:R-:W-:Y:S04]  /*c8c0*/  LDS.U16 R27, [R145+0x240] ;  /* 0x00024000911b7984 */ /* 0x000fe80000000400 */
[----:B------:R-:W-:Y:S01]  /*c8d0*/  LDS.U16 R29, [R144+0x280] ;  /* 0x00028000901d7984 */ /* 0x000fe20000000400 */
[----:B------:R0:W4:Y:S03]  /*c8e0*/  @!P4 MUFU.RCP R12, R6 ;  /* 0x00000006000cc308 */ /* 0x0001260000001000 */
[----:B------:R-:W-:Y:S04]  /*c8f0*/  LDS.U16 R31, [R143+0x2c0] ;  /* 0x0002c0008f1f7984 */ /* 0x000fe80000000400 */
[----:B------:R-:W-:Y:S04]  /*c900*/  LDS.U16 R33, [R142+0x300] ;  /* 0x000300008e217984 */ /* 0x000fe80000000400 */
[----:B------:R-:W-:Y:S04]  /*c910*/  LDS.U16 R35, [R141+0x340] ;  /* 0x000340008d237984 */ /* 0x000fe80000000400 */
[----:B------:R-:W-:Y:S04]  /*c920*/  LDS.U16 R53, [R140+0x380] ;  /* 0x000380008c357984 */ /* 0x000fe80000000400 */
[----:B------:R-:W-:Y:S04]  /*c930*/  LDS.U16 R55, [R139+0x3c0] ;  /* 0x0003c0008b377984 */ /* 0x000fe80000000400 */
[----:B------:R-:W-:Y:S01]  /*c940*/  @!P6 STS [UR20+0x420], R155 ;  /* 0x0004209bff00e988 */ /* 0x000fe20008000814 */
[----:B------:R-:W-:Y:S06]  /*c950*/  BAR.SYNC.DEFER_BLOCKING 0x0 ;  /* 0x0000000000007b1d */ /* 0x000fec0000010000 */
[----:B------:R-:W5:Y:S02]  /*c960*/  LDS R57, [UR20+0x420] ;  /* 0x00042014ff397984 */ /* 0x000f640008000800 */
[----:B-----5:R-:W-:-:S13]  /*c970*/  ISETP.GE.AND P5, PT, R116, R57, PT ;  /* 0x000000397400720c */ /* 0x020fda0003fa6270 */
[----:B01234-:R-:W-:Y:S05]  /*c980*/  @P5 BRA `(.L_x_7800) ;  /* 0x0000000000345947 */ /* 0x01ffea0003800000 */
        /* <DEDUP_REMOVED lines=13> */
.L_x_7800:
[----:B------:R-:W-:Y:S05]  /*ca60*/  BSYNC B0 ;  /* 0x0000000000007941 */ /* 0x000fea0003800000 */
.L_x_7799:
[----:B------:R-:W-:Y:S01]  /*ca70*/  ULDC.64 UR32, c[0x0][0x390] ;  /* 0x0000e40000207ab9 */ /* 0x000fe20000000a00 */
[----:B------:R-:W-:Y:S01]  /*ca80*/  UMOV UR25, UR6 ;  /* 0x0000000600197c82 */ /* 0x000fe20008000000 */
[----:B------:R-:W-:Y:S01]  /*ca90*/  UIMAD UR23, UR5, UR32, URZ ;  /* 0x00000020051772a4 */ /* 0x000fe2000f8e023f */
[----:B------:R-:W-:Y:S01]  /*caa0*/  @!P3 FADD.FTZ R8, R8, 1 ;  /* 0x3f8000000808b421 */ /* 0x000fe20000010000 */
[----:B------:R-:W-:Y:S01]  /*cab0*/  UIMAD.WIDE.U32 UR24, UR8, UR32, UR24 ;  /* 0x00000020081872a5 */ /* 0x000fe2000f8e0018 */
[----:B------:R-:W-:Y:S01]  /*cac0*/  @!P0 FMUL.FTZ R47, R47, R10 ;  /* 0x0000000a2f2f8220 */ /* 0x000fe20000410000 */
[----:B------:R-:W-:Y:S01]  /*cad0*/  UIMAD UR23, UR8, UR33, UR23 ;  /* 0x00000021081772a4 */ /* 0x000fe2000f8e0217 */
[----:B0-----:R0:W1:Y:S01]  /*cae0*/  @!P2 MUFU.RCP R7, R0 ;  /* 0x000000000007a308 */ /* 0x0010620000001000 */
[----:B------:R-:W-:Y:S01]  /*caf0*/  UIADD3 UR6, UP0, UR21, UR24, URZ ;  /* 0x0000001815067290 */ /* 0x000fe2000ff1e03f */
[----:B------:R-:W-:Y:S01]  /*cb00*/  @!P1 FMUL.FTZ R48, R48, R61 ;  /* 0x0000003d30309220 */ /* 0x000fe20000410000 */
[----:B------:R-:W-:Y:S01]  /*cb10*/  ULDC.64 UR32, c[0x0][0x3e0] ;  /* 0x0000f80000207ab9 */ /* 0x000fe20000000a00 */
[----:B------:R-:W-:Y:S01]  /*cb20*/  @!P4 FMUL.FTZ R49, R49, R12 ;  /* 0x0000000c3131c220 */ /* 0x000fe20000410000 */
[C---:B------:R-:W-:Y:S01]  /*cb30*/  LEA R4, P0, R116.reuse, UR32, 0x1 ;  /* 0x0000002074047c11 */ /* 0x040fe2000f8008ff */
[----:B------:R-:W-:Y:S01]  /*cb40*/  UIADD3.X UR24, UR22, UR23, UR25, UP0, !UPT ;  /* 0x0000001716187290 */ /* 0x000fe200087fe419 */
[----:B------:R-:W-:Y:S01]  /*cb50*/  MOV R5, UR6 ;  /* 0x0000000600057c02 */ /* 0x000fe20008000f00 */
[----:B------:R-:W2:Y:S01]  /*cb60*/  @!P3 MUFU.RCP R8, R8 ;  /* 0x000000080008b308 */ /* 0x000ea20000001000 */
[----:B0-----:R-:W-:Y:S01]  /*cb70*/  LEA.HI.X R0, R116, UR33, R117, 0x1, P0 ;  /* 0x0000002174007c11 */ /* 0x001fe200080f0c75 */
[----:B------:R-:W-:Y:S01]  /*cb80*/  BSSY B0, `(.L_x_7801) ;  /* 0x000007e000007945 */ /* 0x000fe20003800000 */
[----:B------:R-:W-:-:S02]  /*cb90*/  ISETP.GE.AND P4, PT, R182, R57, PT ;  /* 0x00000039b600720c */ /* 0x000fc40003f86270 */
[-C--:B------:R-:W-:Y:S02]  /*cba0*/  ISETP.GE.AND P0, PT, R180, R57.reuse, PT ;  /* 0x00000039b400720c */ /* 0x080fe40003f06270 */
[----:B------:R-:W-:Y:S02]  /*cbb0*/  ISETP.GE.AND P1, PT, R178, R57, PT ;  /* 0x00000039b200720c */ /* 0x000fe40003f26270 */
[C---:B------:R-:W-:Y:S01]  /*cbc0*/  LEA R4, P5, R5.reuse, R4, 0x1 ;  /* 0x0000000405047211 */ /* 0x040fe200078a08ff */
[----:B-1----:R-:W-:Y:S01]  /*cbd0*/  @!P2 FMUL.FTZ R50, R50, R7 ;  /* 0x000000073232a220 */ /* 0x002fe20000410000 */
[----:B------:R-:W-:Y:S01]  /*cbe0*/  MOV R6, UR24 ;  /* 0x0000001800067c02 */ /* 0x000fe20008000f00 */
[----:B------:R-:W-:Y:S01]  /*cbf0*/  UIMAD.WIDE.U32 UR24, UR31, UR28, URZ ;  /* 0x0000001c1f1872a5 */ /* 0x000fe2000f8e003f */
[-C--:B------:R-:W-:Y:S02]  /*cc00*/  ISETP.GE.AND P2, PT, R176, R57.reuse, PT ;  /* 0x00000039b000720c */ /* 0x080fe40003f46270 */
[----:B------:R-:W-:Y:S01]  /*cc10*/  LEA.HI.X R5, R5, R0, R6, 0x1, P5 ;  /* 0x0000000005057211 */ /* 0x000fe200028f0c06 */
[----:B------:R-:W-:Y:S01]  /*cc20*/  FADD.FTZ R0, R36, R169 ;  /* 0x000000a924007221 */ /* 0x000fe20000010000 */
[----:B--2---:R-:W-:Y:S01]  /*cc30*/  @!P3 FMUL.FTZ R51, R51, R8 ;  /* 0x000000083333b220 */ /* 0x004fe20000410000 */
[-C--:B------:R-:W-:Y:S01]  /*cc40*/  ISETP.GE.AND P3, PT, R174, R57.reuse, PT ;  /* 0x00000039ae00720c */ /* 0x080fe20003f66270 */
[----:B------:R-:W-:Y:S01]  /*cc50*/  UIADD3 UR6, UR25, UR29, URZ ;  /* 0x0000001d19067290 */ /* 0x000fe2000fffe03f */
[----:B------:R-:W-:Y:S01]  /*cc60*/  @!P4 STG.E.U16 desc[UR26][R4.64+-0x380], R13 ;  /* 0xfffc800d0400c986 */ /* 0x000fe2000c10151a */
        /* <DEDUP_REMOVED lines=22> */
[----:B------:R0:W-:Y:S01]  /*cdd0*/  @!P4 STG.E.U16 desc[UR26][R4.64+-0x200], R25 ;  /* 0xfffe00190400c986 */ /* 0x0001e2000c10151a */
[-C--:B------:R-:W-:Y:S02]  /*cde0*/  ISETP.GE.AND P4, PT, R158, R57.reuse, PT ;  /* 0x000000399e00720c */ /* 0x080fe40003f86270 */
[----:B------:R-:W-:Y:S01]  /*cdf0*/  F2FP.F16.F32.PACK_AB R6, R47, R46 ;  /* 0x0000002e2f06723e */ /* 0x000fe200000000ff */
[----:B------:R-:W-:Y:S01]  /*ce00*/  @!P0 STG.E.U16 desc[UR26][R4.64+-0x1c0], R27 ;  /* 0xfffe401b04008986 */ /* 0x000fe2000c10151a */
[-C--:B------:R-:W-:Y:S02]  /*ce10*/  ISETP.GE.AND P0, PT, R184, R57.reuse, PT ;  /* 0x00000039b800720c */ /* 0x080fe40003f06270 */
[----:B------:R-:W-:Y:S01]  /*ce20*/  PRMT R7, R38, 0x7632, R7 ;  /* 0x0000763226077816 */ /* 0x000fe20000000007 */
        /* <DEDUP_REMOVED lines=9> */
[----:B------:R-:W-:-:S04]  /*cec0*/  IADD3 R0, P1, R116, -0x1e0, RZ ;  /* 0xfffffe2074007810 */ /* 0x000fc80007f3e0ff */
[----:B0-----:R-:W-:Y:S02]  /*ced0*/  IADD3.X R25, R117, -0x1, RZ, P1, !PT ;  /* 0xffffffff75197810 */ /* 0x001fe40000ffe4ff */
[----:B-1----:R-:W-:Y:S01]  /*cee0*/  F2FP.F16.F32.PACK_AB R4, R43, R42 ;  /* 0x0000002a2b04723e */ /* 0x002fe200000000ff */
        /* <DEDUP_REMOVED lines=71> */
.L_x_7802:
[----:B------:R-:W-:Y:S05]  /*d360*/  BSYNC B0 ;  /* 0x0000000000007941 */ /* 0x000fea0003800000 */
.L_x_7801:
        /* <DEDUP_REMOVED lines=58> */
.L_x_7723:
        /* <DEDUP_REMOVED lines=28> */
.L_x_7805:
[----:B------:R-:W-:Y:S05]  /*d8d0*/  BSYNC B0 ;  /* 0x0000000000007941 */ /* 0x000fea0003800000 */
.L_x_7804:
        /* <DEDUP_REMOVED lines=31> */
.L_x_7807:
[----:B01----:R-:W0:Y:S02]  /*dad0*/  S2R R7, SR_TID.X ;  /* 0x0000000000077919 */ /* 0x003e240000002100 */
.L_x_7808:
[----:B------:R-:W-:Y:S05]  /*dae0*/  BSYNC B0 ;  /* 0x0000000000007941 */ /* 0x000fea0003800000 */
.L_x_7806:
        /* <DEDUP_REMOVED lines=15> */
.L_x_7809:
        /* <DEDUP_REMOVED lines=18> */
.L_x_7810:
        /* <DEDUP_REMOVED lines=16> */
.L_x_10991:


//--------------------- .text._Z25selective_scan_bwd_kernelI32Selective_Scan_bwd_kernel_traitsILi32ELi16ELb1ELb0ELb0ELb0ELb0EN3c104HalfEfEEv12SSMParamsBwd --------------------------
	.section	.text._Z25selective_scan_bwd_kernelI32Selective_Scan_bwd_kernel_traitsILi32ELi16ELb1ELb0ELb0ELb0ELb0EN3c104HalfEfEEv12SSMParamsBwd,"ax",@progbits
	.align	128
        .global         _Z25selective_scan_bwd_kernelI32Selective_Scan_bwd_kernel_traitsILi32ELi16ELb1ELb0ELb0ELb0ELb0EN3c104HalfEfEEv12SSMParamsBwd
        .type           _Z25selective_scan_bwd_kernelI32Selective_Scan_bwd_kernel_traitsILi32ELi16ELb1ELb0ELb0ELb0ELb0EN3c104HalfEfEEv12SSMParamsBwd,@function
        .size           _Z25selective_scan_bwd_kernelI32Selective_Scan_bwd_kernel_traitsILi32ELi16ELb1ELb0ELb0ELb0ELb0EN3c104HalfEfEEv12SSMParamsBwd,(.L_x_10992 - _Z25selective_scan_bwd_kernelI32Selective_Scan_bwd_kernel_traitsILi32ELi16ELb1ELb0ELb0ELb0ELb0EN3c104HalfEfEEv12SSMParamsBwd)
        .other          _Z25selective_scan_bwd_kernelI32Selective_Scan_bwd_kernel_traitsILi32ELi16ELb1ELb0ELb0ELb0ELb0EN3c104HalfEfEEv12SSMParamsBwd,@"STO_CUDA_ENTRY STV_DEFAULT"
_Z25selective_scan_bwd_kernelI32Selective_Scan_bwd_kernel_traitsILi32ELi16ELb1ELb0ELb0ELb0ELb0EN3c104HalfEfEEv12SSMParamsBwd:
.text._Z25selective_scan_bwd_kernelI32Selective_Scan_bwd_kernel_traitsILi32ELi16ELb1ELb0ELb0ELb0ELb0EN3c104HalfEfEEv12SSMParamsBwd:
        /* <DEDUP_REMOVED lines=93> */
[----:B------:R-:W-:Y:S01]  /*05d0*/  CS2R R32, SRZ ;  /* 0x0000000000207805 */ /* 0x000fe2000001ff00 */
[----:B------:R-:W2:Y:S01]  /*05e0*/  S2R R35, SR_LANEID ;  /* 0x0000000000237919 */ /* 0x000ea20000000000 */
[C---:B0-----:R-:W-:Y:S02]  /*05f0*/  SHF.L.U32 R0, R34.reuse, 0x1, RZ ;  /* 0x0000000122007819 */ /* 0x041fe400000006ff */
[----:B------:R-:W-:Y:S02]  /*0600*/  LOP3.LUT R145, R34, 0x1f, RZ, 0xc0, !PT ;  /* 0x0000001f22917812 */ /* 0x000fe400078ec0ff */
[----:B------:R-:W-:-:S04]  /*0610*/  LOP3.LUT R37, R0, 0xffffffc0, RZ, 0xc0, !PT ;  /* 0xffffffc000257812 */ /* 0x000fc800078ec0ff */
[----:B--2---:R-:W-:-:S07]  /*0620*/  LOP3.LUT R37, R37, 0x1f, R34, 0xf8, !PT ;  /* 0x0000001f25257812 */ /* 0x004fce00078ef822 */
.L_x_7818:
[----:B------:R-:W-:Y:S01]  /*0630*/  BAR.SYNC.DEFER_BLOCKING 0x0 ;  /* 0x0000000000007b1d */ /* 0x000fe20000010000 */
[----:B0-----:R-:W-:-:S07]  /*0640*/  IMAD.WIDE R2, R37, 0x10, R38 ;  /* 0x0000001025027825 */ /* 0x001fce00078e0226 */
[----:B------:R-:W0:Y:S01]  /*0650*/  S2UR UR5, SR_CgaCtaId ;  /* 0x00000000000579c3 */ /* 0x000e220000008800 */
[----:B------:R-:W-:Y:S01]  /*0660*/  UMOV UR4, 0x400 ;  /* 0x0000040000047882 */ /* 0x000fe20000000000 */
[----:B------:R-:W-:-:S06]  /*0670*/  IMAD.WIDE R26, R37, 0x10, R40 ;  /* 0x00000010251a7825 */ /* 0x000fcc00078e0228 */
[----:B------:R-:W2:Y:S01]  /*0680*/  LDC R111, c[0x0][0x21c] ;  /* 0x00008700ff6f7b82 */ /* 0x000ea20000000800 */
[----:B------:R-:W3:Y:S04]  /*0690*/  LDG.E.128 R12, desc[UR14][R2.64] ;  /* 0x0000000e020c7981 */ /* 0x000ee8000c1e1d00 */
[----:B------:R-:W4:Y:S01]  /*06a0*/  LDG.E.128 R16, desc[UR14][R2.64+0x200] ;  /* 0x0002000e02107981 */ /* 0x000f22000c1e1d00 */
[----:B0-----:R-:W-:-:S06]  /*06b0*/  ULEA UR4, UR5, UR4, 0x18 ;  /* 0x0000000405047291 */ /* 0x001fcc000f8ec03f */
[----:B------:R-:W-:-:S04]  /*06c0*/  MOV R46, UR4 ;  /* 0x00000004002e7c02 */ /* 0x000fc80008000f00 */
[CC--:B------:R-:W-:Y:S02]  /*06d0*/  LEA R44, R35.reuse, R46.reuse, 0x4 ;  /* 0x0000002e232c7211 */ /* 0x0c0fe400078e20ff */
[----:B------:R-:W-:-:S03]  /*06e0*/  LEA R45, R35, R46, 0x5 ;  /* 0x0000002e232d7211 */ /* 0x000fc600078e28ff */
[----:B---3--:R-:W-:Y:S04]  /*06f0*/  STS.128 [R44], R12 ;  /* 0x0000000c2c007388 */ /* 0x008fe80000000c00 */
[----:B----4-:R-:W-:Y:S01]  /*0700*/  STS.128 [R44+0x200], R16 ;  /* 0x000200102c007388 */ /* 0x010fe20000000c00 */
[----:B------:R-:W-:-:S03]  /*0710*/  NOP ;  /* 0x0000000000007918 */ /* 0x000fc60000000000 */
[----:B------:R-:W0:Y:S04]  /*0720*/  LDS.128 R8, [R45] ;  /* 0x000000002d087984 */ /* 0x000e280000000c00 */
[----:B------:R-:W3:Y:S01]  /*0730*/  LDS.128 R4, [R45+0x10] ;  /* 0x000010002d047984 */ /* 0x000ee20000000c00 */
[----:B------:R-:W-:Y:S06]  /*0740*/  BAR.SYNC.DEFER_BLOCKING 0x0 ;  /* 0x0000000000007b1d */ /* 0x000fec0000010000 */
[----:B------:R-:W4:Y:S04]  /*0750*/  LDG.E.128 R48, desc[UR14][R26.64] ;  /* 0x0000000e1a307981 */ /* 0x000f28000c1e1d00 */
[----:B------:R-:W2:Y:S01]  /*0760*/  LDG.E.128 R52, desc[UR14][R26.64+0x200] ;  /* 0x0002000e1a347981 */ /* 0x000ea2000c1e1d00 */
[----:B------:R-:W-:-:S03]  /*0770*/  IMAD.WIDE R2, R37, 0x10, R42 ;  /* 0x0000001025027825 */ /* 0x000fc600078e022a */
[----:B----4-:R-:W-:Y:S04]  /*0780*/  STS.128 [R44], R48 ;  /* 0x000000302c007388 */ /* 0x010fe80000000c00 */
[----:B--2---:R-:W-:Y:S01]  /*0790*/  STS.128 [R44+0x200], R52 ;  /* 0x000200342c007388 */ /* 0x004fe20000000c00 */
[----:B------:R-:W-:-:S03]  /*07a0*/  NOP ;  /* 0x0000000000007918 */ /* 0x000fc60000000000 */
[----:B------:R-:W-:Y:S04]  /*07b0*/  LDS.128 R16, [R45] ;  /* 0x000000002d107984 */ /* 0x000fe80000000c00 */
[----:B------:R-:W-:Y:S01]  /*07c0*/  LDS.128 R12, [R45+0x10] ;  /* 0x000010002d0c7984 */ /* 0x000fe20000000c00 */
[----:B------:R-:W-:Y:S06]  /*07d0*/  BAR.SYNC.DEFER_BLOCKING 0x0 ;  /* 0x0000000000007b1d */ /* 0x000fec0000010000 */
[----:B------:R-:W2:Y:S04]  /*07e0*/  LDG.E.128 R56, desc[UR14][R2.64] ;  /* 0x0000000e02387981 */ /* 0x000ea8000c1e1d00 */
[----:B------:R-:W4:Y:S01]  /*07f0*/  LDG.E.128 R60, desc[UR14][R2.64+0x200] ;  /* 0x0002000e023c7981 */ /* 0x000f22000c1e1d00 */
[--C-:B0-----:R-:W-:Y:S01]  /*0800*/  HADD2.F32 R115, -RZ, R8.reuse.H0_H0 ;  /* 0x20000008ff737230 */ /* 0x101fe20000004100 */
[----:B------:R-:W-:Y:S01]  /*0810*/  ISETP.GE.AND P0, PT, R111, 0x1, PT ;  /* 0x000000016f00780c */ /* 0x000fe20003f06270 */
[----:B------:R-:W-:Y:S01]  /*0820*/  HADD2.F32 R123, -RZ, R8.H1_H1 ;  /* 0x30000008ff7b7230 */ /* 0x000fe20000004100 */
[----:B------:R-:W-:Y:S01]  /*0830*/  HFMA2.MMA R47, -RZ, RZ, 0, 0 ;  /* 0x00000000ff2f7435 */ /* 0x000fe200000001ff */
[----:B------:R-:W-:-:S02]  /*0840*/  HADD2.F32 R113, -RZ, R9.H0_H0 ;  /* 0x20000009ff717230 */ /* 0x000fc40000004100 */
[----:B------:R-:W-:Y:S02]  /*0850*/  HADD2.F32 R109, -RZ, R9.H1_H1 ;  /* 0x30000009ff6d7230 */ /* 0x000fe40000004100 */
[--C-:B------:R-:W-:Y:S02]  /*0860*/  HADD2.F32 R107, -RZ, R10.reuse.H0_H0 ;  /* 0x2000000aff6b7230 */ /* 0x100fe40000004100 */
[----:B------:R-:W-:Y:S02]  /*0870*/  HADD2.F32 R105, -RZ, R10.H1_H1 ;  /* 0x3000000aff697230 */ /* 0x000fe40000004100 */
[--C-:B------:R-:W-:Y:S02]  /*0880*/  HADD2.F32 R103, -RZ, R11.reuse.H0_H0 ;  /* 0x2000000bff677230 */ /* 0x100fe40000004100 */
[----:B------:R-:W-:Y:S02]  /*0890*/  HADD2.F32 R101, -RZ, R11.H1_H1 ;  /* 0x3000000bff657230 */ /* 0x000fe40000004100 */
[----:B---3--:R-:W-:-:S02]  /*08a0*/  HADD2.F32 R97, -RZ, R4.H0_H0 ;  /* 0x20000004ff617230 */ /* 0x008fc40000004100 */
[----:B------:R-:W-:Y:S02]  /*08b0*/  HADD2.F32 R99, -RZ, R4.H1_H1 ;  /* 0x30000004ff637230 */ /* 0x000fe40000004100 */
[--C-:B------:R-:W-:Y:S02]  /*08c0*/  HADD2.F32 R95, -RZ, R5.reuse.H0_H0 ;  /* 0x20000005ff5f7230 */ /* 0x100fe40000004100 */
[----:B------:R-:W-:Y:S02]  /*08d0*/  HADD2.F32 R91, -RZ, R5.H1_H1 ;  /* 0x30000005ff5b7230 */ /* 0x000fe40000004100 */
[--C-:B------:R-:W-:Y:S02]  /*08e0*/  HADD2.F32 R93, -RZ, R6.reuse.H0_H0 ;  /* 0x20000006ff5d7230 */ /* 0x100fe40000004100 */
[----:B------:R-:W-:Y:S02]  /*08f0*/  HADD2.F32 R89, -RZ, R6.H1_H1 ;  /* 0x30000006ff597230 */ /* 0x000fe40000004100 */
[----:B------:R-:W-:-:S02]  /*0900*/  HADD2.F32 R85, -RZ, R7.H0_H0 ;  /* 0x20000007ff557230 */ /* 0x000fc40000004100 */
[----:B------:R-:W-:Y:S01]  /*0910*/  HADD2.F32 R87, -RZ, R7.H1_H1 ;  /* 0x30000007ff577230 */ /* 0x000fe20000004100 */
[----:B--2---:R0:W-:Y:S04]  /*0920*/  STS.128 [R44], R56 ;  /* 0x000000382c007388 */ /* 0x0041e80000000c00 */
[----:B----4-:R2:W-:Y:S01]  /*0930*/  STS.128 [R44+0x200], R60 ;  /* 0x0002003c2c007388 */ /* 0x0105e20000000c00 */
[----:B------:R-:W-:-:S03]  /*0940*/  NOP ;  /* 0x0000000000007918 */ /* 0x000fc60000000000 */
[----:B------:R-:W3:Y:S04]  /*0950*/  LDS.128 R48, [R45] ;  /* 0x000000002d307984 */ /* 0x000ee80000000c00 */
[----:B------:R-:W4:Y:S01]  /*0960*/  LDS.128 R52, [R45+0x10] ;  /* 0x000010002d347984 */ /* 0x000f220000000c00 */
[----:B0-----:R-:W-:Y:S02]  /*0970*/  CS2R R56, SRZ ;  /* 0x0000000000387805 */ /* 0x001fe4000001ff00 */
[----:B------:R-:W-:Y:S02]  /*0980*/  CS2R R58, SRZ ;  /* 0x00000000003a7805 */ /* 0x000fe4000001ff00 */
[----:B--2---:R-:W-:Y:S02]  /*0990*/  MOV R62, RZ ;  /* 0x000000ff003e7202 */ /* 0x004fe40000000f00 */
[----:B------:R-:W-:Y:S01]  /*09a0*/  CS2R R60, SRZ ;  /* 0x00000000003c7805 */ /* 0x000fe2000001ff00 */
[----:B---3--:R-:W-:-:S02]  /*09b0*/  HADD2.F32 R0, -RZ, R48.H0_H0 ;  /* 0x20000030ff007230 */ /* 0x008fc40000004100 */
[----:B------:R-:W-:Y:S02]  /*09c0*/  HADD2.F32 R66, -RZ, R48.H1_H1 ;  /* 0x30000030ff427230 */ /* 0x000fe40000004100 */
[--C-:B------:R-:W-:Y:S02]  /*09d0*/  HADD2.F32 R64, -RZ, R49.reuse.H0_H0 ;  /* 0x20000031ff407230 */ /* 0x100fe40000004100 */
[----:B------:R-:W-:Y:S01]  /*09e0*/  FFMA.FTZ R33, R0, R115, R33 ;  /* 0x0000007300217223 */ /* 0x000fe20000010021 */
[----:B------:R-:W-:Y:S01]  /*09f0*/  HADD2.F32 R70, -RZ, R49.H1_H1 ;  /* 0x30000031ff467230 */ /* 0x000fe20000004100 */
[----:B------:R-:W-:Y:S01]  /*0a00*/  CS2R R48, SRZ ;  /* 0x0000000000307805 */ /* 0x000fe2000001ff00 */
[--C-:B------:R-:W-:Y:S02]  /*0a10*/  HADD2.F32 R68, -RZ, R50.reuse.H0_H0 ;  /* 0x20000032ff447230 */ /* 0x100fe40000004100 */
[----:B------:R-:W-:Y:S01]  /*0a20*/  FFMA.FTZ R33, R66, R123, R33 ;  /* 0x0000007b42217223 */ /* 0x000fe20000010021 */
[----:B------:R-:W-:-:S02]  /*0a30*/  HADD2.F32 R72, -RZ, R50.H1_H1 ;  /* 0x30000032ff487230 */ /* 0x000fc40000004100 */
[----:B-----5:R-:W-:Y:S01]  /*0a40*/  FMUL.FTZ R67, R0, R31 ;  /* 0x0000001f00437220 */ /* 0x020fe20000410000 */
[--C-:B------:R-:W-:Y:S02]  /*0a50*/  HADD2.F32 R74, -RZ, R51.reuse.H0_H0 ;  /* 0x20000033ff4a7230 */ /* 0x100fe40000004100 */
[----:B------:R-:W-:Y:S01]  /*0a60*/  FFMA.FTZ R33, R64, R113, R33 ;  /* 0x0000007140217223 */ /* 0x000fe20000010021 */
[----:B------:R-:W-:Y:S01]  /*0a70*/  HADD2.F32 R76, -RZ, R51.H1_H1 ;  /* 0x30000033ff4c7230 */ /* 0x000fe20000004100 */
[----:B------:R-:W-:Y:S01]  /*0a80*/  CS2R R50, SRZ ;  /* 0x0000000000327805 */ /* 0x000fe2000001ff00 */
[--C-:B----4-:R-:W-:Y:S02]  /*0a90*/  HADD2.F32 R78, -RZ, R52.reuse.H0_H0 ;  /* 0x20000034ff4e7230 */ /* 0x110fe40000004100 */
[----:B------:R-:W-:Y:S01]  /*0aa0*/  FFMA.FTZ R33, R70, R109, R33 ;  /* 0x0000006d46217223 */ /* 0x000fe20000010021 */
[----:B------:R-:W-:Y:S02]  /*0ab0*/  HADD2.F32 R80, -RZ, R52.H1_H1 ;  /* 0x30000034ff507230 */ /* 0x000fe40000004100 */
[----:B------:R-:W-:Y:S01]  /*0ac0*/  FMUL.FTZ R98, R66, R31 ;  /* 0x0000001f42627220 */ /* 0x000fe20000410000 */
[----:B------:R-:W-:-:S02]  /*0ad0*/  HADD2.F32 R82, -RZ, R53.H0_H0 ;  /* 0x20000035ff527230 */ /* 0x000fc40000004100 */
[----:B------:R-:W-:Y:S01]  /*0ae0*/  FFMA.FTZ R33, R68, R107, R33 ;  /* 0x0000006b44217223 */ /* 0x000fe20000010021 */
[----:B------:R-:W-:Y:S01]  /*0af0*/  HADD2.F32 R84, -RZ, R53.H1_H1 ;  /* 0x30000035ff547230 */ /* 0x000fe20000004100 */
[----:B------:R-:W-:Y:S01]  /*0b00*/  CS2R R52, SRZ ;  /* 0x0000000000347805 */ /* 0x000fe2000001ff00 */
[--C-:B------:R-:W-:Y:S02]  /*0b10*/  HADD2.F32 R86, -RZ, R54.reuse.H0_H0 ;  /* 0x20000036ff567230 */ /* 0x100fe40000004100 */
[----:B------:R-:W-:Y:S01]  /*0b20*/  FFMA.FTZ R33, R72, R105, R33 ;  /* 0x0000006948217223 */ /* 0x000fe20000010021 */
[----:B------:R-:W-:Y:S02]  /*0b30*/  HADD2.F32 R88, -RZ, R54.H1_H1 ;  /* 0x30000036ff587230 */ /* 0x000fe40000004100 */
[----:B------:R-:W-:Y:S01]  /*0b40*/  FMUL.FTZ R69, R64, R31 ;  /* 0x0000001f40457220 */ /* 0x000fe20000410000 */
[--C-:B------:R-:W-:Y:S02]  /*0b50*/  HADD2.F32 R90, -RZ, R55.reuse.H0_H0 ;  /* 0x20000037ff5a7230 */ /* 0x100fe40000004100 */
[----:B------:R-:W-:Y:S01]  /*0b60*/  FFMA.FTZ R33, R74, R103, R33 ;  /* 0x000000674a217223 */ /* 0x000fe20000010021 */
[----:B------:R-:W-:Y:S01]  /*0b70*/  HADD2.F32 R92, -RZ, R55.H1_H1 ;  /* 0x30000037ff5c7230 */ /* 0x000fe20000004100 */
[----:B------:R-:W-:Y:S01]  /*0b80*/  CS2R R54, SRZ ;  /* 0x0000000000367805 */ /* 0x000fe2000001ff00 */
        /* <DEDUP_REMOVED lines=8> */
[C---:B------:R-:W-:Y:S01]  /*0c10*/  FMUL.FTZ R106, R80.reuse, R31 ;  /* 0x0000001f506a7220 */ /* 0x040fe20000410000 */
        /* <DEDUP_REMOVED lines=12> */
[----:B------:R-:W-:Y:S01]  /*0ce0*/  FFMA.FTZ R33, R92, R87, R33 ;  /* 0x000000575c217223 */ /* 0x000fe20000010021 */
[----:B------:R-:W-:Y:S06]  /*0cf0*/  BAR.SYNC.DEFER_BLOCKING 0x0 ;  /* 0x0000000000007b1d */ /* 0x000fec0000010000 */
[----:B------:R-:W-:Y:S05]  /*0d00*/  @!P0 BRA `(.L_x_7812) ;  /* 0x0000002000dc8947 */ /* 0x000fea0003800000 */
[----:B------:R-:W0:Y:S01]  /*0d10*/  LDC.64 R50, c[0x0][0x2d8] ;  /* 0x0000b600ff327b82 */ /* 0x000e220000000a00 */
[C---:B-1----:R-:W-:Y:S01]  /*0d20*/  IADD3 R2, R36.reuse, -0x1, RZ ;  /* 0xffffffff24027810 */ /* 0x042fe20007ffe0ff */
[--C-:B------:R-:W-:Y:S01]  /*0d30*/  HADD2.F32 R137, -RZ, R12.reuse.H0_H0 ;  /* 0x2000000cff897230 */ /* 0x100fe20000004100 */
[----:B------:R-:W-:Y:S01]  /*0d40*/  ULDC.64 UR4, c[0x0][0x230] ;  /* 0x00008c0000047ab9 */ /* 0x000fe20000000a00 */
[----:B------:R-:W-:Y:S01]  /*0d50*/  HADD2.F32 R139, -RZ, R12.H1_H1 ;  /* 0x3000000cff8b7230 */ /* 0x000fe20000004100 */
[----:B------:R-:W-:Y:S01]  /*0d60*/  IADD3 R12, R36, -0x2, RZ ;  /* 0xfffffffe240c7810 */ /* 0x000fe20007ffe0ff */
[--C-:B------:R-:W-:Y:S01]  /*0d70*/  HADD2.F32 R141, -RZ, R13.reuse.H0_H0 ;  /* 0x2000000dff8d7230 */ /* 0x100fe20000004100 */
[----:B------:R-:W-:Y:S01]  /*0d80*/  ULDC.64 UR6, c[0x0][0x248] ;  /* 0x0000920000067ab9 */ /* 0x000fe20000000a00 */
[----:B------:R-:W-:Y:S01]  /*0d90*/  HADD2.F32 R143, -RZ, R13.H1_H1 ;  /* 0x3000000dff8f7230 */ /* 0x000fe20000004100 */
[C---:B------:R-:W-:Y:S01]  /*0da0*/  LEA.HI R3, R2.reuse, R2, RZ, 0x1 ;  /* 0x0000000202037211 */ /* 0x040fe200078f08ff */
[--C-:B------:R-:W-:Y:S01]  /*0db0*/  HADD2.F32 R127, -RZ, R17.reuse.H0_H0 ;  /* 0x20000011ff7f7230 */ /* 0x100fe20000004100 */
[----:B------:R-:W1:Y:S01]  /*0dc0*/  LDC.64 R48, c[0x0][0x2d0] ;  /* 0x0000b400ff307b82 */ /* 0x000e620000000a00 */
[----:B------:R-:W-:Y:S01]  /*0dd0*/  HADD2.F32 R129, -RZ, R17.H1_H1 ;  /* 0x30000011ff817230 */ /* 0x000fe20000004100 */
[----:B------:R-:W-:Y:S01]  /*0de0*/  LOP3.LUT R3, R3, 0xfffffe, RZ, 0xc0, !PT ;  /* 0x00fffffe03037812 */ /* 0x000fe200078ec0ff */
[C---:B------:R-:W-:Y:S01]  /*0df0*/  IMAD R13, R29.reuse, UR4, RZ ;  /* 0x000000041d0d7c24 */ /* 0x040fe2000f8e02ff */
[----:B------:R-:W-:Y:S01]  /*0e00*/  ULDC.64 UR8, c[0x0][0x268] ;  /* 0x00009a0000087ab9 */ /* 0x000fe20000000a00 */
[----:B------:R-:W-:Y:S01]  /*0e10*/  IMAD R17, R29, UR6, RZ ;  /* 0x000000061d117c24 */ /* 0x000fe2000f8e02ff */
[----:B------:R-:W-:Y:S01]  /*0e20*/  IADD3 R152, R2, -R3, RZ ;  /* 0x8000000302987210 */ /* 0x000fe20007ffe0ff */
[--C-:B------:R-:W-:Y:S01]  /*0e30*/  HADD2.F32 R151, -RZ, R15.reuse.H0_H0 ;  /* 0x2000000fff977230 */ /* 0x100fe20000004100 */
[----:B------:R-:W2:Y:S01]  /*0e40*/  LDC.64 R52, c[0x0][0x2e0] ;  /* 0x0000b800ff347b82 */ /* 0x000ea20000000a00 */
[----:B------:R-:W-:Y:S01]  /*0e50*/  HADD2.F32 R153, -RZ, R15.H1_H1 ;  /* 0x3000000fff997230 */ /* 0x000fe20000004100 */
[----:B------:R-:W-:Y:S01]  /*0e60*/  MOV R118, R46 ;  /* 0x0000002e00767202 */ /* 0x000fe20000000f00 */
[----:B------:R-:W-:Y:S01]  /*0e70*/  IMAD R111, R12, R111, RZ ;  /* 0x0000006f0c6f7224 */ /* 0x000fe200078e02ff */
[----:B------:R-:W-:Y:S01]  /*0e80*/  CS2R R54, SRZ ;  /* 0x0000000000367805 */ /* 0x000fe2000001ff00 */
[C---:B------:R-:W-:Y:S01]  /*0e90*/  IMAD R15, R28.reuse, UR5, R13 ;  /* 0x000000051c0f7c24 */ /* 0x040fe2000f8e020d */
[----:B------:R-:W-:Y:S01]  /*0ea0*/  CS2R R56, SRZ ;  /* 0x0000000000387805 */ /* 0x000fe2000001ff00 */
[----:B------:R-:W-:Y:S01]  /*0eb0*/  IMAD.WIDE.U32 R12, R28, UR6, RZ ;  /* 0x000000061c0c7c25 */ /* 0x000fe2000f8e00ff */
[----:B------:R-:W3:Y:S01]  /*0ec0*/  LDC R121, c[0x0][0x224] ;  /* 0x00008900ff797b82 */ /* 0x000ee20000000800 */
[----:B------:R-:W-:-:S02]  /*0ed0*/  MOV R62, RZ ;  /* 0x000000ff003e7202 */ /* 0x000fc40000000f00 */
[----:B------:R-:W-:Y:S01]  /*0ee0*/  CS2R R58, SRZ ;  /* 0x00000000003a7805 */ /* 0x000fe2000001ff00 */
[----:B------:R-:W-:Y:S01]  /*0ef0*/  IMAD R17, R28, UR7, R17 ;  /* 0x000000071c117c24 */ /* 0x000fe2000f8e0211 */
[----:B0-----:R-:W-:Y:S01]  /*0f00*/  LEA R81, P1, R12, R50, 0x2 ;  /* 0x000000320c517211 */ /* 0x001fe200078210ff */
[----:B------:R-:W-:Y:S01]  /*0f10*/  IMAD.WIDE.U32 R2, R28, UR4, RZ ;  /* 0x000000041c027c25 */ /* 0x000fe2000f8e00ff */
[----:B------:R-:W-:Y:S02]  /*0f20*/  CS2R R60, SRZ ;  /* 0x00000000003c7805 */ /* 0x000fe4000001ff00 */
[----:B------:R-:W-:Y:S01]  /*0f30*/  IADD3 R119, R34, 0x200, RZ ;  /* 0x0000020022777810 */ /* 0x000fe20007ffe0ff */
[----:B------:R-:W0:Y:S01]  /*0f40*/  LDC R155, c[0x0][0x21c] ;  /* 0x00008700ff9b7b82 */ /* 0x000e220000000800 */
[----:B------:R-:W-:Y:S01]  /*0f50*/  IADD3 R114, R13, R17, RZ ;  /* 0x000000110d727210 */ /* 0x000fe20007ffe0ff */
[--C-:B------:R-:W-:Y:S01]  /*0f60*/  HADD2.F32 R27, -RZ, R16.reuse.H0_H0 ;  /* 0x20000010ff1b7230 */ /* 0x100fe20000004100 */
[----:B------:R-:W-:Y:S01]  /*0f70*/  IADD3 R112, R3, R15, RZ ;  /* 0x0000000f03707210 */ /* 0x000fe20007ffe0ff */
[----:B------:R-:W-:Y:S01]  /*0f80*/  HADD2.F32 R125, -RZ, R16.H1_H1 ;  /* 0x30000010ff7d7230 */ /* 0x000fe20000004100 */
[----:B------:R-:W-:Y:S01]  /*0f90*/  LEA.HI.X R114, R12, R51, R114, 0x2, P1 ;  /* 0x000000330c727211 */ /* 0x000fe200008f1472 */
[--C-:B------:R-:W-:Y:S01]  /*0fa0*/  HADD2.F32 R147, -RZ, R14.reuse.H0_H0 ;  /* 0x2000000eff937230 */ /* 0x100fe20000004100 */
[C---:B-1----:R-:W-:Y:S01]  /*0fb0*/  LEA R83, P0, R2.reuse, R48, 0x2 ;  /* 0x0000003002537211 */ /* 0x042fe200078010ff */
[----:B------:R-:W-:Y:S01]  /*0fc0*/  HADD2.F32 R149, -RZ, R14.H1_H1 ;  /* 0x3000000eff957230 */ /* 0x000fe20000004100 */
[----:B------:R-:W1:Y:S01]  /*0fd0*/  LDC.64 R12, c[0x0][0x270] ;  /* 0x00009c00ff0c7b82 */ /* 0x000e620000000a00 */
[----:B------:R-:W-:Y:S01]  /*0fe0*/  IMAD R47, R29, UR8, RZ ;  /* 0x000000081d2f7c24 */ /* 0x000fe2000f8e02ff */
[----:B------:R-:W-:Y:S01]  /*0ff0*/  LEA.HI.X R112, R2, R49, R112, 0x2, P0 ;  /* 0x0000003102707211 */ /* 0x000fe200000f1470 */
[----:B------:R-:W-:Y:S01]  /*1000*/  IMAD.WIDE.U32 R116, R28, UR8, RZ ;  /* 0x000000081c747c25 */ /* 0x000fe2000f8e00ff */
[----:B------:R-:W-:-:S02]  /*1010*/  ISETP.NE.AND P1, PT, R34, RZ, PT ;  /* 0x000000ff2200720c */ /* 0x000fc40003f25270 */
[----:B------:R-:W-:Y:S02]  /*1020*/  CS2R R48, SRZ ;  /* 0x0000000000307805 */ /* 0x000fe4000001ff00 */
[----:B------:R-:W-:Y:S01]  /*1030*/  CS2R R50, SRZ ;  /* 0x0000000000327805 */ /* 0x000fe2000001ff00 */
[----:B------:R-:W-:Y:S01]  /*1040*/  IMAD R47, R28, UR9, R47 ;  /* 0x000000091c2f7c24 */ /* 0x000fe2000f8e022f */
[----:B------:R-:W4:Y:S01]  /*1050*/  LDC.64 R14, c[0x0][0x250] ;  /* 0x00009400ff0e7b82 */ /* 0x000f220000000a00 */
[--C-:B------:R-:W-:Y:S01]  /*1060*/  HADD2.F32 R135, -RZ, R19.reuse.H0_H0 ;  /* 0x20000013ff877230 */ /* 0x100fe20000004100 */
[C---:B--2---:R-:W-:Y:S01]  /*1070*/  LEA R79, P2, R116.reuse, R52, 0x2 ;  /* 0x00000034744f7211 */ /* 0x044fe200078410ff */
[--C-:B------:R-:W-:Y:S01]  /*1080*/  HADD2.F32 R131, -RZ, R18.reuse.H0_H0 ;  /* 0x20000012ff837230 */ /* 0x100fe20000004100 */
[----:B------:R-:W-:Y:S01]  /*1090*/  IADD3 R3, R117, R47, RZ ;  /* 0x0000002f75037210 */ /* 0x000fe20007ffe0ff */
[----:B------:R-:W-:Y:S01]  /*10a0*/  HADD2.F32 R133, -RZ, R18.H1_H1 ;  /* 0x30000012ff857230 */ /* 0x000fe20000004100 */
[----:B------:R-:W-:Y:S01]  /*10b0*/  MOV R117, R46 ;  /* 0x0000002e00757202 */ /* 0x000fe20000000f00 */
[----:B------:R-:W-:Y:S01]  /*10c0*/  HADD2.F32 R19, -RZ, R19.H1_H1 ;  /* 0x30000013ff137230 */ /* 0x000fe20000004100 */
[----:B------:R-:W2:Y:S01]  /*10d0*/  LDC.64 R16, c[0x0][0x238] ;  /* 0x00008e00ff107b82 */ /* 0x000ea20000000a00 */
[----:B------:R-:W-:Y:S01]  /*10e0*/  LEA.HI.X R116, R116, R53, R3, 0x2, P2 ;  /* 0x0000003574747211 */ /* 0x000fe200010f1403 */
[----:B------:R-:W-:Y:S01]  /*10f0*/  IMAD.WIDE R110, R111, 0x8, R24 ;  /* 0x000000086f6e7825 */ /* 0x000fe200078e0218 */
[----:B------:R-:W-:-:S02]  /*1100*/  ISETP.NE.AND P2, PT, R34, 0x1f, PT ;  /* 0x0000001f2200780c */ /* 0x000fc40003f45270 */
[----:B------:R-:W-:Y:S02]  /*1110*/  CS2R R52, SRZ ;  /* 0x0000000000347805 */ /* 0x000fe4000001ff00 */
[----:B------:R-:W-:Y:S01]  /*1120*/  MOV R47, RZ ;  /* 0x000000ff002f7202 */ /* 0x000fe20000000f00 */
        /* <DEDUP_REMOVED lines=16> */
[----:B-1----:R-:W-:Y:S01]  /*1230*/  SHF.L.U64.HI R13, R12, 0x2, R13 ;  /* 0x000000020c0d7819 */ /* 0x002fe2000001020d */
[----:B------:R-:W-:Y:S01]  /*1240*/  UMOV UR4, URZ ;  /* 0x0000003f00047c82 */ /* 0x000fe20008000000 */
[----:B----4-:R-:W-:Y:S01]  /*1250*/  SHF.L.U64.HI R15, R14, 0x2, R15 ;  /* 0x000000020e0f7819 */ /* 0x010fe2000001020f */
[----:B------:R-:W-:Y:S01]  /*1260*/  ULDC UR5, c[0x0][0x224] ;  /* 0x0000890000057ab9 */ /* 0x000fe20000000800 */
[----:B--2---:R-:W-:-:S02]  /*1270*/  SHF.L.U64.HI R17, R16, 0x2, R17 ;  /* 0x0000000210117819 */ /* 0x004fc40000010211 */
[----:B0--3--:R-:W-:-:S07]  /*1280*/  SHF.L.U32 R152, R152, 0x8, RZ ;  /* 0x0000000898987819 */ /* 0x009fce00000006ff */
.L_x_7817:
        /* <DEDUP_REMOVED lines=11> */
[----:B------:R-:W-:Y:S01]  /*1340*/  @P2 MOV R149, 0x400 ;  /* 0x0000040000952802 */ /* 0x000fe20000000f00 */
[----:B------:R-:W-:Y:S01]  /*1350*/  FMUL.FTZ R162, R128, R107 ;  /* 0x0000006b80a27220 */ /* 0x000fe20000410000 */
[----:B------:R-:W-:-:S04]  /*1360*/  ISETP.NE.AND P0, PT, R145, RZ, PT ;  /* 0x000000ff9100720c */ /* 0x000fc80003f05270 */
[----:B------:R-:W-:Y:S01]  /*1370*/  ISETP.LT.OR P3, PT, R36, 0x2, P0 ;  /* 0x000000022400780c */ /* 0x000fe20000761670 */
[----:B------:R-:W-:Y:S01]  /*1380*/  HFMA2.MMA R133, -RZ, RZ, 0, 0 ;  /* 0x00000000ff857435 */ /* 0x000fe200000001ff */
[----:B------:R-:W-:-:S11]  /*1390*/  FMUL.FTZ R160, R134, R101 ;  /* 0x0000006586a07220 */ /* 0x000fd60000410000 */
[----:B0-----:R-:W-:Y:S02]  /*13a0*/  @!P3 MOV R2, R110 ;  /* 0x0000006e0002b202 */ /* 0x001fe40000000f00 */
[----:B------:R-:W-:Y:S01]  /*13b0*/  @!P3 MOV R3, R111 ;  /* 0x0000006f0003b202 */ /* 0x000fe20000000f00 */
        /* <DEDUP_REMOVED lines=18> */
[----:B------:R-:W-:Y:S06]  /*14e0*/  BAR.SYNC.DEFER_BLOCKING 0x0 ;  /* 0x0000000000007b1d */ /* 0x000fec0000010000 */
[----:B0-----:R-:W0:Y:S01]  /*14f0*/  @P2 S2R R154, SR_CgaCtaId ;  /* 0x00000000009a2919 */ /* 0x001e220000008800 */
        /* <DEDUP_REMOVED lines=11> */
[----:B---3--:R-:W-:Y:S01]  /*15b0*/  FMUL.FTZ R143, R26, R143 ;  /* 0x0000008f1a8f7220 */ /* 0x008fe20000410000 */
[----:B------:R-:W-:Y:S01]  /*15c0*/  FMUL.FTZ R147, R140, R27 ;  /* 0x0000001b8c937220 */ /* 0x000fe20000410000 */
[----:B------:R1:W5:Y:S01]  /*15d0*/  @!P3 LDG.E R133, desc[UR14][R2.64+0x4] ;  /* 0x0000040e0285b981 */ /* 0x000362000c1e1900 */
[----:B0-----:R-:W-:-:S04]  /*15e0*/  @P2 LEA R46, R154, R149, 0x18 ;  /* 0x000000959a2e2211 */ /* 0x001fc800078ec0ff */
[----:B------:R-:W-:-:S06]  /*15f0*/  @P2 LEA R107, R34, R46, 0x2 ;  /* 0x0000002e226b2211 */ /* 0x000fcc00078e10ff */
[----:B------:R-:W0:Y:S01]  /*1600*/  @P2 LDS R107, [R107+0xe6c] ;  /* 0x000e6c006b6b2984 */ /* 0x000e220000000800 */
[-C--:B-1----:R-:W-:Y:S01]  /*1610*/  FMUL.FTZ R3, R132, R27.reuse ;  /* 0x0000001b84037220 */ /* 0x082fe20000410000 */
[----:B------:R-:W1:Y:S01]  /*1620*/  MUFU.EX2 R18, R18 ;  /* 0x0000001200127308 */ /* 0x000e620000000800 */
[-C--:B------:R-:W-:Y:S01]  /*1630*/  FMUL.FTZ R149, R142, R27.reuse ;  /* 0x0000001b8e957220 */ /* 0x080fe20000410000 */
[----:B------:R-:W-:Y:S01]  /*1640*/  FMUL.FTZ R26, R144, R27 ;  /* 0x0000001b901a7220 */ /* 0x000fe20000410000 */
[----:B------:R-:W-:-:S05]  /*1650*/  FMUL.FTZ R154, R120, R115 ;  /* 0x00000073789a7220 */ /* 0x000fca0000410000 */
[----:B------:R-:W2:Y:S08]  /*1660*/  MUFU.EX2 R176, R176 ;  /* 0x000000b000b07308 */ /* 0x000eb00000000800 */
[----:B------:R3:W4:Y:S08]  /*1670*/  MUFU.EX2 R2, R137 ;  /* 0x0000008900027308 */ /* 0x0007300000000800 */
[----:B------:R-:W0:Y:S08]  /*1680*/  MUFU.EX2 R19, R19 ;  /* 0x0000001300137308 */ /* 0x000e300000000800 */
[----:B------:R-:W0:Y:S08]  /*1690*/  MUFU.EX2 R127, R127 ;  /* 0x0000007f007f7308 */ /* 0x000e300000000800 */
[----:B------:R-:W0:Y:S08]  /*16a0*/  MUFU.EX2 R129, R129 ;  /* 0x0000008100817308 */ /* 0x000e300000000800 */
[----:B------:R-:W0:Y:S08]  /*16b0*/  MUFU.EX2 R3, R3 ;  /* 0x0000000300037308 */ /* 0x000e300000000800 */
[----:B------:R-:W0:Y:S08]  /*16c0*/  MUFU.EX2 R135, R135 ;  /* 0x0000008700877308 */ /* 0x000e300000000800 */
[----:B------:R-:W0:Y:S08]  /*16d0*/  MUFU.EX2 R141, R141 ;  /* 0x0000008d008d7308 */ /* 0x000e300000000800 */
[----:B------:R-:W0:Y:S08]  /*16e0*/  MUFU.EX2 R139, R139 ;  /* 0x0000008b008b7308 */ /* 0x000e300000000800 */
[----:B------:R3:W0:Y:S08]  /*16f0*/  MUFU.EX2 R137, R147 ;  /* 0x0000009300897308 */ /* 0x0006300000000800 */
[----:B------:R3:W0:Y:S08]  /*1700*/  MUFU.EX2 R115, R149 ;  /* 0x0000009500737308 */ /* 0x0006300000000800 */
[----:B------:R3:W0:Y:S08]  /*1710*/  MUFU.EX2 R101, R26 ;  /* 0x0000001a00657308 */ /* 0x0006300000000800 */
[----:B------:R-:W0:Y:S08]  /*1720*/  MUFU.EX2 R178, R178 ;  /* 0x000000b200b27308 */ /* 0x000e300000000800 */
        /* <DEDUP_REMOVED lines=17> */
[----:B-1----:R-:W-:Y:S01]  /*1840*/  FMUL.FTZ R202, R131, R18 ;  /* 0x0000001283ca7220 */ /* 0x002fe20000410000 */
[----:B------:R-:W-:Y:S01]  /*1850*/  FFMA.FTZ R109, R18, R154, R123 ;  /* 0x0000009a126d7223 */ /* 0x000fe2000001007b */
[----:B--2---:R-:W-:Y:S01]  /*1860*/  FFMA.FTZ R113, R176, R103, R99 ;  /* 0x00000067b0717223 */ /* 0x004fe20000010063 */
[----:B0--34-:R-:W-:Y:S06]  /*1870*/  @P2 BRA `(.L_x_7814) ;  /* 0x0000000000202947 */ /* 0x019fec0003800000 */
        /* <DEDUP_REMOVED lines=8> */
.L_x_7814:
[----:B------:R-:W-:Y:S05]  /*1900*/  BSYNC B0 ;  /* 0x0000000000007941 */ /* 0x000fea0003800000 */
.L_x_7813:
[----:B01----:R-:W-:Y:S01]  /*1910*/  FMUL.FTZ R27, R176, R107 ;  /* 0x0000006bb01b7220 */ /* 0x003fe20000410000 */
[C---:B------:R-:W-:Y:S01]  /*1920*/  FFMA.FTZ R109, R19.reuse, R109, R156 ;  /* 0x0000006d136d7223 */ /* 0x040fe2000001009c */
[----:B------:R-:W-:Y:S01]  /*1930*/  FMUL.FTZ R202, R19, R202 ;  /* 0x000000ca13ca7220 */ /* 0x000fe20000410000 */
        /* <DEDUP_REMOVED lines=11> */
[C---:B------:R-:W-:Y:S01]  /*19f0*/  FMUL.FTZ R26, R2.reuse, R27 ;  /* 0x0000001b021a7220 */ /* 0x040fe20000410000 */
        /* <DEDUP_REMOVED lines=42> */
[----:B------:R-:W-:Y:S01]  /*1ca0*/  ISETP.GE.AND P2, PT, R35, 0x1, PT ;  /* 0x000000012300780c */ /* 0x000fe20003f46270 */
[----:B------:R-:W0:Y:S01]  /*1cb0*/  SHFL.UP PT, R26, R109, 0x1, RZ ;  /* 0x042000006d1a7989 */ /* 0x000e2200000e00ff */
[----:B------:R-:W-:Y:S01]  /*1cc0*/  ISETP.NE.AND P3, PT, R145, 0x1f, PT ;  /* 0x0000001f9100780c */ /* 0x000fe20003f65270 */
[----:B------:R-:W-:Y:S01]  /*1cd0*/  BSSY B0, `(.L_x_7815) ;  /* 0x000012c000007945 */ /* 0x000fe20003800000 */
[----:B------:R-:W-:Y:S01]  /*1ce0*/  ISETP.GE.OR P0, PT, R36, UR5, P0 ;  /* 0x0000000524007c0c */ /* 0x000fe20008706670 */
[----:B------:R-:W1:Y:S01]  /*1cf0*/  SHFL.UP PT, R27, R206, 0x1, RZ ;  /* 0x04200000ce1b7989 */ /* 0x000e6200000e00ff */
[----:B------:R-:W-:-:S03]  /*1d00*/  ISETP.NE.AND P4, PT, R34, RZ, PT ;  /* 0x000000ff2200720c */ /* 0x000fc60003f85270 */
[----:B------:R-:W2:Y:S04]  /*1d10*/  SHFL.DOWN PT, R113, R202, 0x1, 0x1f ;  /* 0x08201f00ca717f89 */ /* 0x000ea800000e0000 */
[----:B------:R-:W3:Y:S01]  /*1d20*/  SHFL.DOWN PT, R204, R143, 0x1, 0x1f ;  /* 0x08201f008fcc7f89 */ /* 0x000ee200000e0000 */
        /* <DEDUP_REMOVED lines=29> */
[----:B------:R-:W-:Y:S02]  /*1f00*/  ISETP.GE.U32.AND P3, PT, R145, 0x18, PT ;  /* 0x000000189100780c */ /* 0x000fe40003f66070 */
[----:B------:R-:W2:Y:S04]  /*1f10*/  SHFL.DOWN PT, R149, R202, 0x8, 0x1f ;  /* 0x09001f00ca957f89 */ /* 0x000ea800000e0000 */
[----:B------:R-:W3:Y:S04]  /*1f20*/  SHFL.DOWN PT, R204, R143, 0x8, 0x1f ;  /* 0x09001f008fcc7f89 */ /* 0x000ee800000e0000 */
[----:B------:R-:W-:Y:S01]  /*1f30*/  @!P0 LDS.64 R26, [R117+0xee8] ;  /* 0x000ee800751a8984 */ /* 0x000fe20000000a00 */
[----:B------:R-:W-:Y:S01]  /*1f40*/  ISETP.GE.AND P0, PT, R35, 0x10, PT ;  /* 0x000000102300780c */ /* 0x000fe20003f06270 */
[C---:B0-----:R-:W-:Y:S01]  /*1f50*/  @P2 FFMA.FTZ R109, R206.reuse, R147, R109 ;  /* 0x00000093ce6d2223 */ /* 0x041fe2000001006d */
[----:B-1----:R-:W-:-:S04]  /*1f60*/  @P2 FMUL.FTZ R206, R206, R113 ;  /* 0x00000071cece2220 */ /* 0x002fc80000410000 */
[----:B------:R-:W0:Y:S01]  /*1f70*/  SHFL.UP PT, R147, R109, 0x10, RZ ;  /* 0x060000006d937989 */ /* 0x000e2200000e00ff */
[----:B------:R-:W-:Y:S01]  /*1f80*/  ISETP.GE.U32.AND P2, PT, R145, 0x10, PT ;  /* 0x000000109100780c */ /* 0x000fe20003f46070 */
[C---:B--2---:R-:W-:Y:S02]  /*1f90*/  @!P3 FFMA.FTZ R202, R143.reuse, R149, R202 ;  /* 0x000000958fcab223 */ /* 0x044fe400000100ca */
[----:B------:R-:W1:Y:S01]  /*1fa0*/  SHFL.UP PT, R113, R206, 0x10, RZ ;  /* 0x06000000ce717989 */ /* 0x000e6200000e00ff */
[----:B---3--:R-:W-:-:S03]  /*1fb0*/  @!P3 FMUL.FTZ R143, R143, R204 ;  /* 0x000000cc8f8fb220 */ /* 0x008fc60000410000 */
[----:B------:R-:W2:Y:S01]  /*1fc0*/  SHFL.DOWN PT, R149, R202, 0x10, 0x1f ;  /* 0x0a001f00ca957f89 */ /* 0x000ea200000e0000 */
[----:B------:R-:W-:-:S03]  /*1fd0*/  ISETP.GT.AND P3, PT, R35, 0x1e, PT ;  /* 0x0000001e2300780c */ /* 0x000fc60003f64270 */
[----:B------:R-:W3:Y:S01]  /*1fe0*/  SHFL.DOWN PT, R204, R143, 0x10, 0x1f ;  /* 0x0a001f008fcc7f89 */ /* 0x000ee200000e0000 */
[C---:B0-----:R-:W-:Y:S01]  /*1ff0*/  @P0 FFMA.FTZ R109, R206.reuse, R147, R109 ;  /* 0x00000093ce6d0223 */ /* 0x041fe2000001006d */
[----:B-1----:R-:W-:Y:S01]  /*2000*/  @P0 FMUL.FTZ R206, R206, R113 ;  /* 0x00000071cece0220 */ /* 0x002fe20000410000 */
[----:B------:R-:W-:Y:S01]  /*2010*/  ISETP.NE.AND P0, PT, R35, RZ, PT ;  /* 0x000000ff2300720c */ /* 0x000fe20003f05270 */
[----:B-----5:R-:W-:Y:S01]  /*2020*/  SHFL.IDX PT, R113, R133, RZ, 0x1f ;  /* 0x00001fff85717589 */ /* 0x020fe200000e0000 */
[----:B--2---:R-:W-:-:S03]  /*2030*/  @!P2 FFMA.FTZ R202, R143, R149, R202 ;  /* 0x000000958fcaa223 */ /* 0x004fc600000100ca */
[----:B------:R-:W-:Y:S01]  /*2040*/  SHFL.UP PT, R109, R109, 0x1, RZ ;  /* 0x042000006d6d7989 */ /* 0x000fe200000e00ff */
[----:B---3--:R-:W-:Y:S01]  /*2050*/  @!P2 FMUL.FTZ R143, R143, R204 ;  /* 0x000000cc8f8fa220 */ /* 0x008fe20000410000 */
[----:B------:R-:W-:Y:S02]  /*2060*/  ISETP.NE.AND P2, PT, R34, 0x1f, PT ;  /* 0x0000001f2200780c */ /* 0x000fe40003f45270 */
[----:B------:R-:W0:Y:S04]  /*2070*/  SHFL.UP PT, R206, R206, 0x1, RZ ;  /* 0x04200000cece7989 */ /* 0x000e2800000e00ff */
[----:B------:R-:W-:Y:S04]  /*2080*/  SHFL.IDX PT, R204, R27, RZ, 0x1f ;  /* 0x00001fff1bcc7589 */ /* 0x000fe800000e0000 */
[----:B------:R-:W-:Y:S04]  /*2090*/  SHFL.DOWN PT, R208, R202, 0x1, 0x1f ;  /* 0x08201f00cad07f89 */ /* 0x000fe800000e0000 */
[----:B------:R-:W1:Y:S04]  /*20a0*/  SHFL.DOWN PT, R147, R143, 0x1, 0x1f ;  /* 0x08201f008f937f89 */ /* 0x000e6800000e0000 */
[----:B------:R-:W-:Y:S04]  /*20b0*/  SHFL.IDX PT, R202, R202, RZ, 0x1f ;  /* 0x00001fffcaca7589 */ /* 0x000fe800000e0000 */
[----:B------:R-:W2:Y:S01]  /*20c0*/  SHFL.IDX PT, R143, R143, RZ, 0x1f ;  /* 0x00001fff8f8f7589 */ /* 0x000ea200000e0000 */
[----:B0-----:R-:W-:Y:S01]  /*20d0*/  @P1 FFMA.FTZ R113, R206, R113, R109 ;  /* 0x00000071ce711223 */ /* 0x001fe2000001006d */
[----:B------:R-:W-:-:S02]  /*20e0*/  HADD2.F32 R109, -RZ, R9.H1_H1 ;  /* 0x30000009ff6d7230 */ /* 0x000fc40000004100 */
[----:B-1----:R-:W-:Y:S01]  /*20f0*/  @P2 FFMA.FTZ R204, R147, R204, R208 ;  /* 0x000000cc93cc2223 */ /* 0x002fe200000100d0 */
[----:B------:R-:W-:Y:S01]  /*2100*/  FFMA.FTZ R147, R131, R113, R154 ;  /* 0x0000007183937223 */ /* 0x000fe2000001009a */
[----:B------:R-:W-:Y:S02]  /*2110*/  HADD2.F32 R113, -RZ, R9.H0_H0 ;  /* 0x20000009ff717230 */ /* 0x000fe40000004100 */
[----:B------:R-:W-:Y:S01]  /*2120*/  FFMA.FTZ R154, R204, R107, R103 ;  /* 0x0000006bcc9a7223 */ /* 0x000fe20000010067 */
[----:B------:R-:W-:Y:S01]  /*2130*/  FFMA.FTZ R133, R18, R147, R123 ;  /* 0x0000009312857223 */ /* 0x000fe2000001007b */
[----:B------:R-:W-:Y:S02]  /*2140*/  HADD2.F32 R123, -RZ, R8.H1_H1 ;  /* 0x30000008ff7b7230 */ /* 0x000fe40000004100 */
[----:B------:R-:W-:Y:S01]  /*2150*/  FFMA.FTZ R204, R176, R154, R99 ;  /* 0x0000009ab0cc7223 */ /* 0x000fe20000010063 */
[----:B------:R-:W-:Y:S01]  /*2160*/  FFMA.FTZ R149, R19, R133, R156 ;  /* 0x0000008513957223 */ /* 0x000fe2000001009c */
[----:B------:R-:W-:-:S02]  /*2170*/  HADD2.F32 R107, -RZ, R10.H0_H0 ;  /* 0x2000000aff6b7230 */ /* 0x000fc40000004100 */
[----:B--2---:R-:W-:Y:S01]  /*2180*/  FFMA.FTZ R27, R143, R27, R202 ;  /* 0x0000001b8f1b7223 */ /* 0x004fe200000100ca */
[-C--:B------:R-:W-:Y:S01]  /*2190*/  FFMA.FTZ R156, R186, R204.reuse, R97 ;  /* 0x000000ccba9c7223 */ /* 0x080fe20000010061 */
[----:B------:R-:W-:Y:S01]  /*21a0*/  FFMA.FTZ R151, R127, R149, R158 ;  /* 0x000000957f977223 */ /* 0x000fe2000001009e */
[----:B------:R-:W-:Y:S02]  /*21b0*/  HADD2.F32 R103, -RZ, R11.H0_H0 ;  /* 0x2000000bff677230 */ /* 0x000fe40000004100 */
[----:B------:R-:W-:Y:S01]  /*21c0*/  FMUL.FTZ R179, R148, R204 ;  /* 0x000000cc94b37220 */ /* 0x000fe20000410000 */
[-C--:B------:R-:W-:Y:S01]  /*21d0*/  FFMA.FTZ R158, R178, R156.reuse, R95 ;  /* 0x0000009cb29e7223 */ /* 0x080fe2000001005f */
[----:B------:R-:W-:Y:S01]  /*21e0*/  FFMA.FTZ R153, R129, R151, R162 ;  /* 0x0000009781997223 */ /* 0x000fe200000100a2 */
[----:B------:R-:W-:Y:S02]  /*21f0*/  HADD2.F32 R97, -RZ, R4.H0_H0 ;  /* 0x20000004ff617230 */ /* 0x000fe40000004100 */
[----:B------:R-:W-:Y:S01]  /*2200*/  FMUL.FTZ R177, R146, R156 ;  /* 0x0000009c92b17220 */ /* 0x000fe20000410000 */
[----:B------:R-:W-:Y:S01]  /*2210*/  FFMA.FTZ R200, R101, R158, R200 ;  /* 0x0000009e65c87223 */ /* 0x000fe200000100c8 */
[----:B------:R-:W-:Y:S01]  /*2220*/  FFMA.FTZ R157, R2, R153, R105 ;  /* 0x00000099029d7223 */ /* 0x000fe20000010069 */
[----:B------:R-:W-:-:S02]  /*2230*/  HADD2.F32 R105, -RZ, R10.H1_H1 ;  /* 0x3000000aff697230 */ /* 0x000fc40000004100 */
[----:B------:R-:W-:Y:S01]  /*2240*/  FMUL.FTZ R173, R144, R158 ;  /* 0x0000009e90ad7220 */ /* 0x000fe20000410000 */
[-C--:B------:R-:W-:Y:S01]  /*2250*/  FFMA.FTZ R198, R115, R200.reuse, R198 ;  /* 0x000000c873c67223 */ /* 0x080fe200000100c6 */
[----:B------:R-:W-:Y:S01]  /*2260*/  FFMA.FTZ R159, R3, R157, R164 ;  /* 0x0000009d039f7223 */ /* 0x000fe200000100a4 */
[----:B------:R-:W-:Y:S02]  /*2270*/  HADD2.F32 R99, -RZ, R4.H1_H1 ;  /* 0x30000004ff637230 */ /* 0x000fe40000004100 */
[----:B------:R-:W-:Y:S01]  /*2280*/  FMUL.FTZ R169, R142, R200 ;  /* 0x000000c88ea97220 */ /* 0x000fe20000410000 */
[----:B------:R-:W-:Y:S01]  /*2290*/  FFMA.FTZ R196, R137, R198, R196 ;  /* 0x000000c689c47223 */ /* 0x000fe200000100c4 */
[----:B------:R-:W-:Y:S01]  /*22a0*/  FFMA.FTZ R161, R135, R159, R160 ;  /* 0x0000009f87a17223 */ /* 0x000fe200000100a0 */
[----:B------:R-:W-:Y:S02]  /*22b0*/  HADD2.F32 R95, -RZ, R5.H0_H0 ;  /* 0x20000005ff5f7230 */ /* 0x000fe40000004100 */
[----:B------:R-:W-:Y:S01]  /*22c0*/  FMUL.FTZ R26, R143, R26 ;  /* 0x0000001a8f1a7220 */ /* 0x000fe20000410000 */
[----:B------:R-:W-:Y:S01]  /*22d0*/  FFMA.FTZ R131, R139, R196, R194 ;  /* 0x000000c48b837223 */ /* 0x000fe200000100c2 */
[----:B------:R-:W-:Y:S01]  /*22e0*/  FFMA.FTZ R163, R141, R161, R168 ;  /* 0x000000a18da37223 */ /* 0x000fe200000100a8 */
[----:B------:R-:W-:Y:S01]  /*22f0*/  FADD.FTZ R63, R179, R63 ;  /* 0x0000003fb33f7221 */ /* 0x000fe20000010000 */
[----:B------:R-:W-:Y:S01]  /*2300*/  FADD.FTZ R96, R177, R96 ;  /* 0x00000060b1607221 */ /* 0x000fe20000010000 */
[----:B------:R-:W-:Y:S01]  /*2310*/  FFMA.FTZ R192, R141, R131, R192 ;  /* 0x000000838dc07223 */ /* 0x000fe200000100c0 */
[----:B------:R-:W-:Y:S01]  /*2320*/  FFMA.FTZ R165, R139, R163, R172 ;  /* 0x000000a38ba57223 */ /* 0x000fe200000100ac */
[----:B------:R-:W-:Y:S01]  /*2330*/  FFMA.FTZ R139, -R130, R105, R157 ;  /* 0x00000069828b7223 */ /* 0x000fe2000001019d */
[----:B------:R0:W-:Y:S01]  /*2340*/  @!P4 STS.64 [R117+0xee8], R26 ;  /* 0x000ee81a7500c388 */ /* 0x0001e20000000a00 */
[----:B------:R-:W-:Y:S01]  /*2350*/  FFMA.FTZ R190, R135, R192, R190 ;  /* 0x000000c087be7223 */ /* 0x000fe200000100be */
[----:B------:R-:W-:Y:S01]  /*2360*/  FFMA.FTZ R167, R137, R165, R170 ;  /* 0x000000a589a77223 */ /* 0x000fe200000100aa */
[----:B------:R-:W-:Y:S01]  /*2370*/  FFMA.FTZ R137, -R128, R107, R153 ;  /* 0x0000006b80897223 */ /* 0x000fe20000010199 */
[----:B------:R-:W-:Y:S01]  /*2380*/  FADD.FTZ R65, R173, R65 ;  /* 0x00000041ad417221 */ /* 0x000fe20000010000 */
[----:B------:R-:W-:Y:S01]  /*2390*/  FFMA.FTZ R188, R3, R190, R188 ;  /* 0x000000be03bc7223 */ /* 0x000fe200000100bc */
[----:B------:R-:W-:Y:S01]  /*23a0*/  FFMA.FTZ R171, R115, R167, R166 ;  /* 0x000000a773ab7223 */ /* 0x000fe200000100a6 */
[----:B------:R-:W-:-:S02]  /*23b0*/  HADD2.F32 R115, -RZ, R8.H0_H0 ;  /* 0x20000008ff737230 */ /* 0x000fc40000004100 */
[----:B------:R-:W-:Y:S01]  /*23c0*/  FADD.FTZ R108, R169, R108 ;  /* 0x0000006ca96c7221 */ /* 0x000fe20000010000 */
[-C--:B------:R-:W-:Y:S01]  /*23d0*/  FFMA.FTZ R160, R2, R188.reuse, R93 ;  /* 0x000000bc02a07223 */ /* 0x080fe2000001005d */
[----:B------:R-:W-:Y:S01]  /*23e0*/  FMUL.FTZ R141, R130, R188 ;  /* 0x000000bc828d7220 */ /* 0x000fe20000410000 */
[----:B------:R-:W-:Y:S01]  /*23f0*/  FFMA.FTZ R175, R101, R171, R174 ;  /* 0x000000ab65af7223 */ /* 0x000fe200000100ae */
[----:B------:R-:W-:Y:S01]  /*2400*/  FFMA.FTZ R3, -R120, R115, R147 ;  /* 0x0000007378037223 */ /* 0x000fe20000010193 */
[-C--:B------:R-:W-:Y:S01]  /*2410*/  FFMA.FTZ R184, R129, R160.reuse, R184 ;  /* 0x000000a081b87223 */ /* 0x080fe200000100b8 */
[----:B------:R-:W-:Y:S01]  /*2420*/  FMUL.FTZ R166, R128, R160 ;  /* 0x000000a080a67220 */ /* 0x000fe20000410000 */
[----:B------:R-:W-:Y:S02]  /*2430*/  HADD2.F32 R101, -RZ, R11.H1_H1 ;  /* 0x3000000bff657230 */ /* 0x000fe40000004100 */
[----:B------:R-:W-:Y:S01]  /*2440*/  FFMA.FTZ R183, R178, R175, R89 ;  /* 0x000000afb2b77223 */ /* 0x000fe20000010059 */
[-C--:B------:R-:W-:Y:S01]  /*2450*/  FFMA.FTZ R182, R127, R184.reuse, R182 ;  /* 0x000000b87fb67223 */ /* 0x080fe200000100b6 */
[----:B------:R-:W-:Y:S01]  /*2460*/  FFMA.FTZ R127, -R122, R123, R133 ;  /* 0x0000007b7a7f7223 */ /* 0x000fe20000010185 */
[----:B------:R-:W-:Y:S01]  /*2470*/  FMUL.FTZ R135, R126, R184 ;  /* 0x000000b87e877220 */ /* 0x000fe20000410000 */
[----:B------:R-:W-:Y:S01]  /*2480*/  FFMA.FTZ R187, R186, R183, R91 ;  /* 0x000000b7babb7223 */ /* 0x000fe2000001005b */
[-C--:B------:R-:W-:Y:S01]  /*2490*/  FFMA.FTZ R180, R19, R182.reuse, R180 ;  /* 0x000000b613b47223 */ /* 0x080fe200000100b4 */
[----:B------:R-:W-:Y:S01]  /*24a0*/  FFMA.FTZ R19, R0, R147, RZ ;  /* 0x0000009300137223 */ /* 0x000fe200000100ff */
[----:B------:R-:W-:Y:S01]  /*24b0*/  FMUL.FTZ R164, R124, R182 ;  /* 0x000000b67ca47220 */ /* 0x000fe20000410000 */
[----:B------:R-:W-:Y:S01]  /*24c0*/  FMUL.FTZ R147, R132, R190 ;  /* 0x000000be84937220 */ /* 0x000fe20000410000 */
[-C--:B------:R-:W-:Y:S01]  /*24d0*/  FFMA.FTZ R162, R18, R180.reuse, R85 ;  /* 0x000000b412a27223 */ /* 0x080fe20000010055 */
[----:B------:R-:W-:Y:S01]  /*24e0*/  FFMA.FTZ R19, R66, R133, R19 ;  /* 0x0000008542137223 */ /* 0x000fe20000010013 */
[----:B------:R-:W-:Y:S01]  /*24f0*/  FMUL.FTZ R129, R122, R180 ;  /* 0x000000b47a817220 */ /* 0x000fe20000410000 */
[----:B------:R-:W-:Y:S01]  /*2500*/  FFMA.FTZ R133, -R124, R113, R149 ;  /* 0x000000717c857223 */ /* 0x000fe20000010195 */
[----:B------:R-:W-:Y:S01]  /*2510*/  FMUL.FTZ R2, R120, R162 ;  /* 0x000000a278027220 */ /* 0x000fe20000410000 */
[----:B------:R-:W-:Y:S01]  /*2520*/  FFMA.FTZ R85, R64, R149, R19 ;  /* 0x0000009540557223 */ /* 0x000fe20000010013 */
[----:B------:R-:W-:Y:S01]  /*2530*/  FFMA.FTZ R149, -R132, R103, R159 ;  /* 0x0000006784957223 */ /* 0x000fe2000001019f */
[----:B------:R-:W-:-:S02]  /*2540*/  HADD2.F32 R91, -RZ, R5.H1_H1 ;  /* 0x30000005ff5b7230 */ /* 0x000fc40000004100 */
[----:B------:R-:W-:Y:S01]  /*2550*/  FFMA.FTZ R18, R2, R3, RZ ;  /* 0x0000000302127223 */ /* 0x000fe200000100ff */
[----:B------:R-:W-:Y:S01]  /*2560*/  FFMA.FTZ R85, R70, R151, R85 ;  /* 0x0000009746557223 */ /* 0x000fe20000010055 */
[--C-:B------:R-:W-:Y:S02]  /*2570*/  HADD2.F32 R93, -RZ, R6.reuse.H0_H0 ;  /* 0x20000006ff5d7230 */ /* 0x100fe40000004100 */
[----:B------:R-:W-:Y:S01]  /*2580*/  FFMA.FTZ R189, R176, R187, R87 ;  /* 0x000000bbb0bd7223 */ /* 0x000fe20000010057 */
[----:B------:R-:W-:Y:S01]  /*2590*/  FFMA.FTZ R19, R129, R127, R18 ;  /* 0x0000007f81137223 */ /* 0x000fe20000010012 */
[----:B------:R-:W-:Y:S01]  /*25a0*/  FFMA.FTZ R18, -R126, R109, R151 ;  /* 0x0000006d7e127223 */ /* 0x000fe20000010197 */
[----:B------:R-:W-:Y:S01]  /*25b0*/  FFMA.FTZ R85, R68, R153, R85 ;  /* 0x0000009944557223 */ /* 0x000fe20000010055 */
[----:B------:R-:W-:Y:S01]  /*25c0*/  FFMA.FTZ R153, -R134, R101, R161 ;  /* 0x0000006586997223 */ /* 0x000fe200000101a1 */
[----:B------:R-:W-:Y:S01]  /*25d0*/  FFMA.FTZ R168, R164, R133, R19 ;  /* 0x00000085a4a87223 */ /* 0x000fe20000010013 */
[----:B------:R-:W-:Y:S01]  /*25e0*/  FMUL.FTZ R151, R134, R192 ;  /* 0x000000c086977220 */ /* 0x000fe20000410000 */
[----:B------:R-:W-:Y:S01]  /*25f0*/  FFMA.FTZ R85, R72, R157, R85 ;  /* 0x0000009d48557223 */ /* 0x000fe20000010055 */
[----:B------:R-:W-:Y:S01]  /*2600*/  FMUL.FTZ R157, R136, R131 ;  /* 0x00000083889d7220 */ /* 0x000fe20000410000 */
[----:B------:R-:W-:Y:S01]  /*2610*/  FFMA.FTZ R19, R135, R18, R168 ;  /* 0x0000001287137223 */ /* 0x000fe200000100a8 */
[----:B------:R-:W-:-:S02]  /*2620*/  HADD2.F32 R89, -RZ, R6.H1_H1 ;  /* 0x30000006ff597230 */ /* 0x000fc40000004100 */
[----:B------:R-:W-:Y:S01]  /*2630*/  FFMA.FTZ R85, R74, R159, R85 ;  /* 0x0000009f4a557223 */ /* 0x000fe20000010055 */
[----:B------:R-:W-:Y:S01]  /*2640*/  FFMA.FTZ R159, -R136, R97, R163 ;  /* 0x00000061889f7223 */ /* 0x000fe200000101a3 */
[----:B------:R-:W-:Y:S01]  /*2650*/  FFMA.FTZ R168, R166, R137, R19 ;  /* 0x00000089a6a87223 */ /* 0x000fe20000010013 */
[--C-:B------:R-:W-:Y:S02]  /*2660*/  HADD2.F32 R87, -RZ, R7.reuse.H1_H1 ;  /* 0x30000007ff577230 */ /* 0x100fe40000004100 */
        /* <DEDUP_REMOVED lines=11> */
[----:B------:R-:W-:Y:S01]  /*2720*/  FADD.FTZ R106, R161, R106 ;  /* 0x0000006aa16a7221 */ /* 0x000fe20000010000 */
[----:B------:R-:W-:Y:S01]  /*2730*/  FFMA.FTZ R85, R82, R167, R85 ;  /* 0x000000a752557223 */ /* 0x000fe20000010055 */
[----:B------:R-:W-:Y:S01]  /*2740*/  FFMA.FTZ R167, -R140, R95, R167 ;  /* 0x0000005f8ca77223 */ /* 0x000fe200000101a7 */
[----:B------:R-:W-:Y:S01]  /*2750*/  FFMA.FTZ R168, R157, R159, R168 ;  /* 0x0000009f9da87223 */ /* 0x000fe200000100a8 */
[----:B0-----:R-:W-:Y:S01]  /*2760*/  FMUL.FTZ R26, R125, R131 ;  /* 0x000000837d1a7220 */ /* 0x001fe20000410000 */
        /* <DEDUP_REMOVED lines=10> */
[----:B------:R-:W-:Y:S01]  /*2810*/  FFMA.FTZ R168, R169, R171, R168 ;  /* 0x000000aba9a87223 */ /* 0x000fe200000100a8 */
[----:B------:R-:W-:Y:S01]  /*2820*/  FMUL.FTZ R174, R171, R174 ;  /* 0x000000aeabae7220 */ /* 0x000fe20000410000 */
[----:B------:R-:W-:Y:S01]  /*2830*/  FFMA.FTZ R181, -R148, R85, R187 ;  /* 0x0000005594b57223 */ /* 0x000fe200000101bb */
[----:B------:R-:W-:Y:S01]  /*2840*/  FFMA.FTZ R19, R90, R187, R19 ;  /* 0x000000bb5a137223 */ /* 0x000fe20000010013 */
[----:B------:R-:W-:Y:S01]  /*2850*/  FFMA.FTZ R168, R173, R175, R168 ;  /* 0x000000afada87223 */ /* 0x000fe200000100a8 */
[----:B------:R-:W-:Y:S01]  /*2860*/  FFMA.FTZ R174, R91, R200, R174 ;  /* 0x000000c85bae7223 */ /* 0x000fe200000100ae */
[----:B------:R-:W-:Y:S01]  /*2870*/  FADD.FTZ R94, R183, R94 ;  /* 0x0000005eb75e7221 */ /* 0x000fe20000010000 */
[----:B------:R-:W-:Y:S01]  /*2880*/  FFMA.FTZ R19, R92, R189, R19 ;  /* 0x000000bd5c137223 */ /* 0x000fe20000010013 */
[----:B------:R-:W-:Y:S01]  /*2890*/  FFMA.FTZ R168, R177, R178, R168 ;  /* 0x000000b2b1a87223 */ /* 0x000fe200000100a8 */
[----:B------:R-:W0:Y:S01]  /*28a0*/  @!P0 S2R R189, SR_CgaCtaId ;  /* 0x0000000000bd8919 */ /* 0x000e220000008800 */
        /* <DEDUP_REMOVED lines=8> */
[----:B------:R-:W1:Y:S01]  /*2930*/  SHFL.DOWN PT, R168, R19, 0x1, 0x1f ;  /* 0x08201f0013a87f89 */ /* 0x000e6200000e0000 */
[----:B------:R-:W-:Y:S01]  /*2940*/  FADD.FTZ R71, R166, R71 ;  /* 0x00000047a6477221 */ /* 0x000fe20000010000 */
[----:B------:R-:W-:Y:S01]  /*2950*/  FADD.FTZ R100, R135, R100 ;  /* 0x0000006487647221 */ /* 0x000fe20000010000 */
[----:B------:R-:W-:Y:S01]  /*2960*/  FADD.FTZ R69, R164, R69 ;  /* 0x00000045a4457221 */ /* 0x000fe20000010000 */
[----:B------:R-:W2:Y:S01]  /*2970*/  SHFL.DOWN PT, R187, R186, 0x1, 0x1f ;  /* 0x08201f00babb7f89 */ /* 0x000ea200000e0000 */
[----:B------:R-:W-:Y:S01]  /*2980*/  FADD.FTZ R98, R129, R98 ;  /* 0x0000006281627221 */ /* 0x000fe20000010000 */
[----:B------:R-:W-:Y:S01]  /*2990*/  FADD.FTZ R67, R2, R67 ;  /* 0x0000004302437221 */ /* 0x000fe20000010000 */
[----:B-1----:R-:W-:Y:S01]  /*29a0*/  @!P3 FADD.FTZ R19, R19, R168 ;  /* 0x000000a81313b221 */ /* 0x002fe20000010000 */
[----:B--2---:R-:W-:-:S04]  /*29b0*/  @!P3 FADD.FTZ R186, R186, R187 ;  /* 0x000000bbbabab221 */ /* 0x004fc80000010000 */
[----:B------:R-:W1:Y:S01]  /*29c0*/  SHFL.DOWN PT, R168, R19, 0x2, 0x1f ;  /* 0x08401f0013a87f89 */ /* 0x000e6200000e0000 */
[----:B------:R-:W-:-:S03]  /*29d0*/  ISETP.GT.AND P3, PT, R35, 0x1d, PT ;  /* 0x0000001d2300780c */ /* 0x000fc60003f64270 */
[----:B------:R-:W2:Y:S10]  /*29e0*/  SHFL.DOWN PT, R187, R186, 0x2, 0x1f ;  /* 0x08401f00babb7f89 */ /* 0x000eb400000e0000 */
[----:B-1----:R-:W-:Y:S01]  /*29f0*/  @!P3 FADD.FTZ R19, R19, R168 ;  /* 0x000000a81313b221 */ /* 0x002fe20000010000 */
[----:B------:R-:W-:Y:S01]  /*2a00*/  @!P0 MOV R168, 0x400 ;  /* 0x0000040000a88802 */ /* 0x000fe20000000f00 */
[----:B--2---:R-:W-:-:S03]  /*2a10*/  @!P3 FADD.FTZ R186, R186, R187 ;  /* 0x000000bbbabab221 */ /* 0x004fc60000010000 */
[----:B------:R-:W1:Y:S01]  /*2a20*/  SHFL.DOWN PT, R172, R19, 0x4, 0x1f ;  /* 0x08801f0013ac7f89 */ /* 0x000e6200000e0000 */
[----:B------:R-:W-:Y:S02]  /*2a30*/  ISETP.GT.AND P3, PT, R35, 0x1b, PT ;  /* 0x0000001b2300780c */ /* 0x000fe40003f64270 */
[----:B0-----:R-:W-:Y:S01]  /*2a40*/  @!P0 LEA R46, R189, R168, 0x18 ;  /* 0x000000a8bd2e8211 */ /* 0x001fe200078ec0ff */
[----:B------:R-:W0:Y:S01]  /*2a50*/  SHFL.DOWN PT, R187, R186, 0x4, 0x1f ;  /* 0x08801f00babb7f89 */ /* 0x000e2200000e0000 */
[----:B------:R-:W-:-:S04]  /*2a60*/  FMUL.FTZ R168, R125, R196 ;  /* 0x000000c47da87220 */ /* 0x000fc80000410000 */
[----:B------:R-:W-:Y:S01]  /*2a70*/  FMUL.FTZ R170, R163, R168 ;  /* 0x000000a8a3aa7220 */ /* 0x000fe20000410000 */
[----:B------:R-:W-:-:S03]  /*2a80*/  FMUL.FTZ R168, R125, R198 ;  /* 0x000000c67da87220 */ /* 0x000fc60000410000 */
[----:B------:R-:W-:-:S04]  /*2a90*/  FFMA.FTZ R27, R99, R196, R170 ;  /* 0x000000c4631b7223 */ /* 0x000fc800000100aa */
[----:B------:R-:W-:Y:S01]  /*2aa0*/  FADD.FTZ R56, R27, R56 ;  /* 0x000000381b387221 */ /* 0x000fe20000010000 */
[----:B------:R-:W-:-:S04]  /*2ab0*/  FMUL.FTZ R27, R125, R156 ;  /* 0x0000009c7d1b7220 */ /* 0x000fc80000410000 */
[----:B------:R-:W-:Y:S01]  /*2ac0*/  FMUL.FTZ R178, R178, R27 ;  /* 0x0000001bb2b27220 */ /* 0x000fe20000410000 */
[----:B-1----:R-:W-:Y:S01]  /*2ad0*/  @!P3 FADD.FTZ R19, R19, R172 ;  /* 0x000000ac1313b221 */ /* 0x002fe20000010000 */
[----:B------:R-:W-:Y:S01]  /*2ae0*/  FMUL.FTZ R172, R167, R168 ;  /* 0x000000a8a7ac7220 */ /* 0x000fe20000410000 */
[----:B------:R-:W-:Y:S01]  /*2af0*/  FMUL.FTZ R168, R159, R26 ;  /* 0x0000001a9fa87220 */ /* 0x000fe20000410000 */
[----:B------:R-:W-:Y:S01]  /*2b00*/  FMUL.FTZ R26, R125, R192 ;  /* 0x000000c07d1a7220 */ /* 0x000fe20000410000 */
[----:B0-----:R-:W-:Y:S01]  /*2b10*/  @!P3 FADD.FTZ R186, R186, R187 ;  /* 0x000000bbbabab221 */ /* 0x001fe20000010000 */
[----:B------:R-:W0:Y:S01]  /*2b20*/  SHFL.DOWN PT, R194, R19, 0x8, 0x1f ;  /* 0x09001f0013c27f89 */ /* 0x000e2200000e0000 */
[----:B------:R-:W-:Y:S01]  /*2b30*/  ISETP.GT.AND P3, PT, R35, 0x17, PT ;  /* 0x000000172300780c */ /* 0x000fe20003f64270 */
[----:B------:R-:W-:Y:S01]  /*2b40*/  FFMA.FTZ R143, R95, R198, R172 ;  /* 0x000000c65f8f7223 */ /* 0x000fe200000100ac */
[----:B------:R-:W-:Y:S01]  /*2b50*/  FFMA.FTZ R172, R97, R131, R168 ;  /* 0x0000008361ac7223 */ /* 0x000fe200000100a8 */
[----:B------:R-:W1:Y:S01]  /*2b60*/  SHFL.DOWN PT, R161, R186, 0x8, 0x1f ;  /* 0x09001f00baa17f89 */ /* 0x000e6200000e0000 */
[----:B------:R-:W-:Y:S01]  /*2b70*/  FMUL.FTZ R170, R153, R26 ;  /* 0x0000001a99aa7220 */ /* 0x000fe20000410000 */
[----:B------:R-:W-:Y:S01]  /*2b80*/  FADD.FTZ R54, R143, R54 ;  /* 0x000000368f367221 */ /* 0x000fe20000010000 */
[C---:B------:R-:W-:Y:S01]  /*2b90*/  FMUL.FTZ R168, R125.reuse, R158 ;  /* 0x0000009e7da87220 */ /* 0x040fe20000410000 */
[----:B------:R-:W-:Y:S01]  /*2ba0*/  FMUL.FTZ R26, R125, R190 ;  /* 0x000000be7d1a7220 */ /* 0x000fe20000410000 */
[----:B------:R-:W-:Y:S01]  /*2bb0*/  FADD.FTZ R51, R172, R51 ;  /* 0x00000033ac337221 */ /* 0x000fe20000010000 */
[----:B------:R-:W-:Y:S01]  /*2bc0*/  FFMA.FTZ R178, R89, R156, R178 ;  /* 0x0000009c59b27223 */ /* 0x000fe200000100b2 */
[----:B------:R-:W-:Y:S01]  /*2bd0*/  FMUL.FTZ R176, R175, R168 ;  /* 0x000000a8afb07220 */ /* 0x000fe20000410000 */
        /* <DEDUP_REMOVED lines=12> */
[----:B0-----:R-:W-:Y:S01]  /*2ca0*/  @!P3 FADD.FTZ R19, R19, R194 ;  /* 0x000000c21313b221 */ /* 0x001fe20000010000 */
[----:B------:R-:W-:Y:S01]  /*2cb0*/  FMUL.FTZ R158, R18, R27 ;  /* 0x0000001b129e7220 */ /* 0x000fe20000410000 */
[----:B------:R-:W-:Y:S01]  /*2cc0*/  FFMA.FTZ R27, R107, R160, R26 ;  /* 0x000000a06b1b7223 */ /* 0x000fe2000001001a */
[----:B------:R-:W-:Y:S01]  /*2cd0*/  FMUL.FTZ R26, R125, R182 ;  /* 0x000000b67d1a7220 */ /* 0x000fe20000410000 */
[----:B-1----:R-:W-:Y:S01]  /*2ce0*/  @!P3 FADD.FTZ R186, R186, R161 ;  /* 0x000000a1babab221 */ /* 0x002fe20000010000 */
[----:B------:R-:W0:Y:S01]  /*2cf0*/  SHFL.DOWN PT, R172, R19, 0x10, 0x1f ;  /* 0x0a001f0013ac7f89 */ /* 0x000e2200000e0000 */
[----:B------:R-:W-:Y:S01]  /*2d00*/  ISETP.GT.AND P3, PT, R35, 0xf, PT ;  /* 0x0000000f2300780c */ /* 0x000fe20003f64270 */
[----:B------:R-:W-:Y:S01]  /*2d10*/  FFMA.FTZ R160, R87, R154, R156 ;  /* 0x0000009a57a07223 */ /* 0x000fe2000001009c */
[----:B------:R-:W-:Y:S01]  /*2d20*/  FMUL.FTZ R156, R133, R26 ;  /* 0x0000001a859c7220 */ /* 0x000fe20000410000 */
[----:B------:R-:W1:Y:S01]  /*2d30*/  SHFL.DOWN PT, R143, R186, 0x10, 0x1f ;  /* 0x0a001f00ba8f7f89 */ /* 0x000e6200000e0000 */
[C---:B------:R-:W-:Y:S01]  /*2d40*/  FMUL.FTZ R168, R125.reuse, R204 ;  /* 0x000000cc7da87220 */ /* 0x040fe20000410000 */
[C---:B------:R-:W-:Y:S01]  /*2d50*/  FMUL.FTZ R154, R125.reuse, R180 ;  /* 0x000000b47d9a7220 */ /* 0x040fe20000410000 */
[----:B------:R-:W-:Y:S01]  /*2d60*/  FMUL.FTZ R26, R125, R162 ;  /* 0x000000a27d1a7220 */ /* 0x000fe20000410000 */
[----:B------:R-:W-:Y:S01]  /*2d70*/  FADD.FTZ R50, R131, R50 ;  /* 0x0000003283327221 */ /* 0x000fe20000010000 */
[----:B------:R-:W-:Y:S01]  /*2d80*/  FMUL.FTZ R168, R181, R168 ;  /* 0x000000a8b5a87220 */ /* 0x000fe20000410000 */
[----:B------:R-:W-:Y:S01]  /*2d90*/  FMUL.FTZ R154, R127, R154 ;  /* 0x0000009a7f9a7220 */ /* 0x000fe20000410000 */
[----:B------:R-:W-:Y:S01]  /*2da0*/  FMUL.FTZ R26, R3, R26 ;  /* 0x0000001a031a7220 */ /* 0x000fe20000410000 */
        /* <DEDUP_REMOVED lines=17> */
[----:B------:R-:W-:-:S04]  /*2ec0*/  FADD.FTZ R61, R26, R61 ;  /* 0x0000003d1a3d7221 */ /* 0x000fc80000010000 */
[----:B------:R-:W-:-:S05]  /*2ed0*/  MOV R18, R186 ;  /* 0x000000ba00127202 */ /* 0x000fca0000000f00 */
[----:B------:R0:W-:Y:S01]  /*2ee0*/  @!P0 STS.64 [R46+0x438], R18 ;  /* 0x000438122e008388 */ /* 0x0001e20000000a00 */
[----:B------:R-:W-:Y:S06]  /*2ef0*/  BAR.SYNC.DEFER_BLOCKING 0x0 ;  /* 0x0000000000007b1d */ /* 0x000fec0000010000 */
[----:B------:R-:W-:Y:S05]  /*2f00*/  @P4 BRA `(.L_x_7816) ;  /* 0x0000000000204947 */ /* 0x000fea0003800000 */
[----:B------:R-:W-:-:S13]  /*2f10*/  ISETP.NE.AND P0, PT, R36, UR5, PT ;  /* 0x0000000524007c0c */ /* 0x000fda000bf05270 */
[----:B------:R-:W1:Y:S04]  /*2f20*/  @P0 LDS R2, [R118+0x1ae8] ;  /* 0x001ae80076020984 */ /* 0x000e680000000800 */
[----:B------:R-:W0:Y:S01]  /*2f30*/  @P0 LDS R27, [R118+0x16e8] ;  /* 0x0016e800761b0984 */ /* 0x000e220000000800 */
[----:B-1----:R-:W-:Y:S01]  /*2f40*/  @P0 FADD.FTZ R3, R19, R2 ;  /* 0x0000000213030221 */ /* 0x002fe20000010000 */
[----:B0-----:R-:W-:-:S04]  /*2f50*/  @P0 FADD.FTZ R18, R18, R27 ;  /* 0x0000001b12120221 */ /* 0x001fc80000010000 */
[----:B------:R1:W-:Y:S04]  /*2f60*/  @P0 STS [R118+0x1ae8], R3 ;  /* 0x001ae80376000388 */ /* 0x0003e80000000800 */
[----:B------:R1:W-:Y:S04]  /*2f70*/  STS [R118+0x16e8], R18 ;  /* 0x0016e81276007388 */ /* 0x0003e80000000800 */
[----:B------:R1:W-:Y:S02]  /*2f80*/  @!P0 STS [R118+0x1ae8], R19 ;  /* 0x001ae81376008388 */ /* 0x0003e40000000800 */
.L_x_7816:
[----:B------:R-:W-:Y:S05]  /*2f90*/  BSYNC B0 ;  /* 0x0000000000007941 */ /* 0x000fea0003800000 */
.L_x_7815:
        /* <DEDUP_REMOVED lines=14> */
.L_x_7812:
[----:B------:R-:W-:Y:S01]  /*3080*/  BAR.SYNC.DEFER_BLOCKING 0x0 ;  /* 0x0000000000007b1d */ /* 0x000fe20000010000 */
[----:B------:R-:W-:Y:S01]  /*3090*/  F2FP.F16.F32.PACK_AB R101, R100, R69 ;  /* 0x000000456465723e */ /* 0x000fe200000000ff */
[----:B------:R-:W-:Y:S01]  /*30a0*/  FADD.FTZ R15, R32, R61 ;  /* 0x0000003d200f7221 */ /* 0x000fe20000010000 */
[----:B------:R-:W-:Y:S02]  /*30b0*/  F2FP.F16.F32.PACK_AB R103, R104, R73 ;  /* 0x000000496867723e */ /* 0x000fe400000000ff */
[----:B------:R-:W-:-:S03]  /*30c0*/  F2FP.F16.F32.PACK_AB R102, R102, R71 ;  /* 0x000000476666723e */ /* 0x000fc600000000ff */
[----:B------:R-:W2:Y:S01]  /*30d0*/  LDC.64 R16, c[0x0][0x388] ;  /* 0x0000e200ff107b82 */ /* 0x000ea20000000a00 */
[----:B------:R-:W-:Y:S01]  /*30e0*/  F2FP.F16.F32.PACK_AB R100, R98, R67 ;  /* 0x000000436264723e */ /* 0x000fe200000000ff */
[----:B------:R-:W-:Y:S01]  /*30f0*/  ULDC.64 UR4, c[0x0][0x390] ;  /* 0x0000e40000047ab9 */ /* 0x000fe20000000a00 */
[----:B------:R-:W-:Y:S01]  /*3100*/  F2FP.F16.F32.PACK_AB R79, R94, R63 ;  /* 0x0000003f5e4f723e */ /* 0x000fe200000000ff */
[----:B------:R-:W-:Y:S01]  /*3110*/  FADD.FTZ R15, R15, R60 ;  /* 0x0000003c0f0f7221 */ /* 0x000fe20000010000 */
[----:B------:R-:W-:Y:S02]  /*3120*/  F2FP.F16.F32.PACK_AB R78, R96, R65 ;  /* 0x00000041604e723e */ /* 0x000fe400000000ff */
[----:B------:R-:W-:Y:S01]  /*3130*/  F2FP.F16.F32.PACK_AB R77, R108, R77 ;  /* 0x0000004d6c4d723e */ /* 0x000fe200000000ff */
[----:B0-----:R-:W0:Y:S01]  /*3140*/  LDC.64 R18, c[0x0][0x3e0] ;  /* 0x0000f800ff127b82 */ /* 0x001e220000000a00 */
[----:B------:R-:W-:Y:S02]  /*3150*/  F2FP.F16.F32.PACK_AB R76, R106, R75 ;  /* 0x0000004b6a4c723e */ /* 0x000fe400000000ff */
[----:B-1----:R-:W-:-:S02]  /*3160*/  IADD3 R26, R36, -0x1, RZ ;  /* 0xffffffff241a7810 */ /* 0x002fc40007ffe0ff */
[----:B------:R-:W-:Y:S02]  /*3170*/  F2FP.F16.F32.PACK_AB R66, R57, R62 ;  /* 0x0000003e3942723e */ /* 0x000fe400000000ff */
[----:B------:R-:W-:Y:S02]  /*3180*/  SHF.L.U32 R12, R26, 0x9, RZ ;  /* 0x000000091a0c7819 */ /* 0x000fe400000006ff */
[----:B------:R-:W-:Y:S01]  /*3190*/  F2FP.F16.F32.PACK_AB R64, R60, R61 ;  /* 0x0000003d3c40723e */ /* 0x000fe200000000ff */
[----:B------:R-:W-:Y:S01]  /*31a0*/  STS.128 [R45], R100 ;  /* 0x000000642d007388 */ /* 0x000fe20000000c00 */
[----:B------:R-:W-:Y:S02]  /*31b0*/  SHF.R.S32.HI R13, RZ, 0x1f, R12 ;  /* 0x0000001fff0d7819 */ /* 0x000fe4000001140c */
[----:B------:R-:W-:Y:S01]  /*31c0*/  F2FP.F16.F32.PACK_AB R65, R59, R58 ;  /* 0x0000003a3b41723e */ /* 0x000fe200000000ff */
[----:B------:R-:W-:Y:S01]  /*31d0*/  STS.128 [R45+0x10], R76 ;  /* 0x0000104c2d007388 */ /* 0x000fe20000000c00 */
[----:B------:R-:W-:-:S03]  /*31e0*/  NOP ;  /* 0x0000000000007918 */ /* 0x000fc60000000000 */
[----:B------:R-:W1:Y:S01]  /*31f0*/  LDS.128 R4, [R44] ;  /* 0x000000002c047984 */ /* 0x000e620000000c00 */
[C---:B--2---:R-:W-:Y:S01]  /*3200*/  IMAD R0, R16.reuse, UR17, RZ ;  /* 0x0000001110007c24 */ /* 0x044fe2000f8e02ff */
[----:B------:R-:W-:Y:S01]  /*3210*/  F2FP.F16.F32.PACK_AB R67, R53, R52 ;  /* 0x000000343543723e */ /* 0x000fe200000000ff */
[----:B------:R-:W-:Y:S01]  /*3220*/  IMAD.WIDE.U32 R2, R16, UR16, R12 ;  /* 0x0000001010027c25 */ /* 0x000fe2000f8e000c */
[----:B------:R-:W2:Y:S01]  /*3230*/  LDS.128 R8, [R44+0x200] ;  /* 0x000200002c087984 */ /* 0x000ea20000000c00 */
[----:B------:R-:W-:Y:S02]  /*3240*/  F2FP.F16.F32.PACK_AB R63, R47, R48 ;  /* 0x000000302f3f723e */ /* 0x000fe400000000ff */
[----:B------:R-:W-:Y:S02]  /*3250*/  IMAD R17, R17, UR16, R0 ;  /* 0x0000001011117c24 */ /* 0x000fe4000f8e0200 */
[----:B------:R-:W-:Y:S01]  /*3260*/  FADD.FTZ R0, R15, R58 ;  /* 0x0000003a0f007221 */ /* 0x000fe20000010000 */
[----:B------:R-:W-:-:S02]  /*3270*/  F2FP.F16.F32.PACK_AB R61, R55, R54 ;  /* 0x00000036373d723e */ /* 0x000fc400000000ff */
[----:B------:R-:W-:Y:S01]  /*3280*/  F2FP.F16.F32.PACK_AB R60, R56, R51 ;  /* 0x00000033383c723e */ /* 0x000fe200000000ff */
[----:B------:R-:W-:Y:S01]  /*3290*/  FADD.FTZ R15, R0, R59 ;  /* 0x0000003b000f7221 */ /* 0x000fe20000010000 */
[----:B------:R-:W-:Y:S01]  /*32a0*/  IADD3 R3, R3, R17, RZ ;  /* 0x0000001103037210 */ /* 0x000fe20007ffe0ff */
[----:B------:R-:W-:Y:S01]  /*32b0*/  IMAD R17, R29, UR4, RZ ;  /* 0x000000041d117c24 */ /* 0x000fe2000f8e02ff */
[----:B------:R-:W-:Y:S01]  /*32c0*/  IADD3 R42, P1, R42, -0x400, RZ ;  /* 0xfffffc002a2a7810 */ /* 0x000fe20007f3e0ff */
[----:B------:R-:W-:Y:S01]  /*32d0*/  FADD.FTZ R0, R15, R62 ;  /* 0x0000003e0f007221 */ /* 0x000fe20000010000 */
[----:B------:R-:W-:Y:S01]  /*32e0*/  F2FP.F16.F32.PACK_AB R62, R49, R50 ;  /* 0x00000032313e723e */ /* 0x000fe200000000ff */
[----:B------:R-:W-:Y:S01]  /*32f0*/  IMAD R17, R28, UR5, R17 ;  /* 0x000000051c117c24 */ /* 0x000fe2000f8e0211 */
[----:B------:R-:W-:Y:S01]  /*3300*/  IADD3 R40, P2, R40, -0x400, RZ ;  /* 0xfffffc0028287810 */ /* 0x000fe20007f5e0ff */
[----:B------:R-:W-:Y:S01]  /*3310*/  IMAD.WIDE.U32 R2, R28, UR4, R2 ;  /* 0x000000041c027c25 */ /* 0x000fe2000f8e0002 */
[----:B------:R-:W-:Y:S01]  /*3320*/  ULDC.64 UR4, c[0x0][0x3b0] ;  /* 0x0000ec0000047ab9 */ /* 0x000fe20000000a00 */
[----:B------:R-:W-:-:S02]  /*3330*/  IADD3 R38, P3, R38, -0x400, RZ ;  /* 0xfffffc0026267810 */ /* 0x000fc40007f7e0ff */
[----:B------:R-:W-:Y:S02]  /*3340*/  IADD3.X R43, R43, -0x1, RZ, P1, !PT ;  /* 0xffffffff2b2b7810 */ /* 0x000fe40000ffe4ff */
[----:B------:R-:W-:Y:S01]  /*3350*/  IADD3 R3, R3, R17, RZ ;  /* 0x0000001103037210 */ /* 0x000fe20007ffe0ff */
[----:B------:R-:W-:Y:S01]  /*3360*/  FADD.FTZ R17, R0, R57 ;  /* 0x0000003900117221 */ /* 0x000fe20000010000 */
[C---:B0-----:R-:W-:Y:S02]  /*3370*/  LEA R14, P0, R2.reuse, R18, 0x1 ;  /* 0x00000012020e7211 */ /* 0x041fe400078008ff */
[----:B------:R-:W-:Y:S01]  /*3380*/  IADD3.X R41, R41, -0x1, RZ, P2, !PT ;  /* 0xffffffff29297810 */ /* 0x000fe200017fe4ff */
[----:B------:R-:W-:Y:S01]  /*3390*/  FADD.FTZ R52, R17, R52 ;  /* 0x0000003411347221 */ /* 0x000fe20000010000 */
[----:B------:R-:W-:Y:S02]  /*33a0*/  LEA.HI.X R15, R2, R19, R3, 0x1, P0 ;  /* 0x00000013020f7211 */ /* 0x000fe400000f0c03 */
[----:B------:R-:W0:Y:S01]  /*33b0*/  LDC.64 R18, c[0x0][0x3a8] ;  /* 0x0000ea00ff127b82 */ /* 0x000e220000000a00 */
[----:B------:R-:W-:Y:S01]  /*33c0*/  FADD.FTZ R52, R52, R53 ;  /* 0x0000003534347221 */ /* 0x000fe20000010000 */
[----:B------:R-:W-:Y:S01]  /*33d0*/  IADD3.X R39, R39, -0x1, RZ, P3, !PT ;  /* 0xffffffff27277810 */ /* 0x000fe20001ffe4ff */
[----:B------:R-:W-:-:S04]  /*33e0*/  IMAD.WIDE R2, R37, 0x10, R14 ;  /* 0x0000001025027825 */ /* 0x000fc800078e020e */
[----:B------:R-:W-:Y:S01]  /*33f0*/  FADD.FTZ R51, R52, R51 ;  /* 0x0000003334337221 */ /* 0x000fe20000010000 */
[----:B-1----:R1:W-:Y:S01]  /*3400*/  STG.E.128 desc[UR14][R2.64], R4 ;  /* 0x0000000402007986 */ /* 0x0023e2000c101d0e */
[----:B------:R-:W3:Y:S02]  /*3410*/  LDC.64 R14, c[0x0][0x3f0] ;  /* 0x0000fc00ff0e7b82 */ /* 0x000ee40000000a00 */
[----:B------:R-:W-:Y:S01]  /*3420*/  FADD.FTZ R51, R51, R56 ;  /* 0x0000003833337221 */ /* 0x000fe20000010000 */
[----:B--2---:R2:W-:Y:S03]  /*3430*/  STG.E.128 desc[UR14][R2.64+0x200], R8 ;  /* 0x0002000802007986 */ /* 0x0045e6000c101d0e */
[----:B------:R-:W-:Y:S02]  /*3440*/  FADD.FTZ R54, R51, R54 ;  /* 0x0000003633367221 */ /* 0x000fe40000010000 */
[----:B------:R-:W-:Y:S02]  /*3450*/  BAR.SYNC.DEFER_BLOCKING 0x0 ;  /* 0x0000000000007b1d */ /* 0x000fe40000010000 */
[----:B------:R-:W-:-:S04]  /*3460*/  FADD.FTZ R55, R54, R55 ;  /* 0x0000003736377221 */ /* 0x000fc80000010000 */
[----:B------:R-:W-:Y:S01]  /*3470*/  FADD.FTZ R50, R55, R50 ;  /* 0x0000003237327221 */ /* 0x000fe20000010000 */
[C---:B0-----:R-:W-:Y:S02]  /*3480*/  IMAD R0, R18.reuse, UR17, RZ ;  /* 0x0000001112007c24 */ /* 0x041fe4000f8e02ff */
[----:B------:R-:W-:-:S04]  /*3490*/  IMAD.WIDE.U32 R12, R18, UR16, R12 ;  /* 0x00000010120c7c25 */ /* 0x000fc8000f8e000c */
[----:B------:R-:W-:Y:S01]  /*34a0*/  FADD.FTZ R49, R50, R49 ;  /* 0x0000003132317221 */ /* 0x000fe20000010000 */
[----:B-1----:R-:W-:-:S03]  /*34b0*/  IMAD R5, R19, UR16, R0 ;  /* 0x0000001013057c24 */ /* 0x002fc6000f8e0200 */
[----:B------:R-:W-:Y:S01]  /*34c0*/  FADD.FTZ R32, R49, R48 ;  /* 0x0000003031207221 */ /* 0x000fe20000010000 */
[----:B--2---:R-:W-:Y:S01]  /*34d0*/  IMAD R3, R29, UR4, RZ ;  /* 0x000000041d037c24 */ /* 0x004fe2000f8e02ff */
[----:B------:R-:W-:-:S03]  /*34e0*/  IADD3 R13, R13, R5, RZ ;  /* 0x000000050d0d7210 */ /* 0x000fc60007ffe0ff */
[----:B------:R-:W-:Y:S02]  /*34f0*/  IMAD R5, R28, UR5, R3 ;  /* 0x000000051c057c24 */ /* 0x000fe4000f8e0203 */
[----:B------:R-:W-:Y:S01]  /*3500*/  FADD.FTZ R32, R32, R47 ;  /* 0x0000002f20207221 */ /* 0x000fe20000010000 */
[----:B------:R-:W-:Y:S01]  /*3510*/  STS.128 [R45], R64 ;  /* 0x000000402d007388 */ /* 0x000fe20000000c00 */
[----:B------:R-:W-:-:S03]  /*3520*/  IMAD.WIDE.U32 R2, R28, UR4, R12 ;  /* 0x000000041c027c25 */ /* 0x000fc6000f8e000c */
[----:B------:R-:W-:Y:S01]  /*3530*/  STS.128 [R45+0x10], R60 ;  /* 0x0000103c2d007388 */ /* 0x000fe20000000c00 */
[----:B------:R-:W-:-:S03]  /*3540*/  NOP ;  /* 0x0000000000007918 */ /* 0x000fc60000000000 */
[----:B------:R-:W0:Y:S01]  /*3550*/  LDS.128 R68, [R44] ;  /* 0x000000002c447984 */ /* 0x000e220000000c00 */
[----:B------:R-:W-:Y:S02]  /*3560*/  IADD3 R0, R3, R5, RZ ;  /* 0x0000000503007210 */ /* 0x000fe40007ffe0ff */
[C---:B---3--:R-:W-:Y:S01]  /*3570*/  LEA R4, P0, R2.reuse, R14, 0x1 ;  /* 0x0000000e02047211 */ /* 0x048fe200078008ff */
[----:B------:R-:W1:Y:S03]  /*3580*/  LDS.128 R72, [R44+0x200] ;  /* 0x000200002c487984 */ /* 0x000e660000000c00 */
[----:B------:R-:W-:Y:S02]  /*3590*/  LEA.HI.X R5, R2, R15, R0, 0x1, P0 ;  /* 0x0000000f02057211 */ /* 0x000fe400000f0c00 */
[----:B------:R-:W-:Y:S02]  /*35a0*/  ISETP.GT.AND P0, PT, R36, 0x1, PT ;  /* 0x000000012400780c */ /* 0x000fe40003f04270 */
[----:B------:R-:W-:Y:S01]  /*35b0*/  MOV R36, R26 ;  /* 0x0000001a00247202 */ /* 0x000fe20000000f00 */
[----:B------:R-:W-:-:S05]  /*35c0*/  IMAD.WIDE R2, R37, 0x10, R4 ;  /* 0x0000001025027825 */ /* 0x000fca00078e0204 */
[----:B0-----:R0:W-:Y:S04]  /*35d0*/  STG.E.128 desc[UR14][R2.64], R68 ;  /* 0x0000004402007986 */ /* 0x0011e8000c101d0e */
[----:B-1----:R0:W-:Y:S01]  /*35e0*/  STG.E.128 desc[UR14][R2.64+0x200], R72 ;  /* 0x0002004802007986 */ /* 0x0021e2000c101d0e */
[----:B------:R-:W-:Y:S05]  /*35f0*/  @P0 BRA `(.L_x_7818) ;  /* 0xffffffd0000c0947 */ /* 0x000fea000383ffff */
.L_x_7811:
        /* <DEDUP_REMOVED lines=26> */
.L_x_7820:
[----:B------:R-:W-:Y:S05]  /*37a0*/  BSYNC B0 ;  /* 0x0000000000007941 */ /* 0x000fea0003800000 */
.L_x_7819:
        /* <DEDUP_REMOVED lines=29> */
.L_x_7822:
[----:B------:R-:W2:Y:S02]  /*3980*/  S2R R19, SR_TID.X ;  /* 0x0000000000137919 */ /* 0x000ea40000002100 */
.L_x_7823:
[----:B------:R-:W-:Y:S05]  /*3990*/  BSYNC B0 ;  /* 0x0000000000007941 */ /* 0x000fea0003800000 */
.L_x_7821:
        /* <DEDUP_REMOVED lines=11> */
[C---:B-----5:R-:W-:Y:S01]  /*3a50*/  IMAD R31, R28.reuse, UR7, R5 ;  /* 0x000000071c1f7c24 */ /* 0x060fe2000f8e0205 */
        /* <DEDUP_REMOVED lines=31> */
.L_x_7825:
        /* <DEDUP_REMOVED lines=55> */
.L_x_7824:
[----:B------:R-:W-:Y:S05]  /*3fc0*/  EXIT ;  /* 0x000000000000794d */ /* 0x000fea0003800000 */
.L_x_7826:
        /* <DEDUP_REMOVED lines=11> */
.L_x_10992:


//--------------------- .text._Z25selective_scan_bwd_kernelI32Selective_Scan_bwd_kernel_traitsILi32ELi16ELb1ELb0ELb0ELb0ELb1EN3c104HalfEfEEv12SSMParamsBwd --------------------------
	.section	.text._Z25selective_scan_bwd_kernelI32Selective_Scan_bwd_kernel_traitsILi32ELi16ELb1ELb0ELb0ELb0ELb1EN3c104HalfEfEEv12SSMParamsBwd,"ax",@progbits
	.align	128
        .global         _Z25selective_scan_bwd_kernelI32Selective_Scan_bwd_kernel_traitsILi32ELi16ELb1ELb0ELb0ELb0ELb1EN3c104HalfEfEEv12SSMParamsBwd
        .type           _Z25selective_scan_bwd_kernelI32Selective_Scan_bwd_kernel_traitsILi32ELi16ELb1ELb0ELb0ELb0ELb1EN3c104HalfEfEEv12SSMParamsBwd,@function
        .size           _Z25selective_scan_bwd_kernelI32Selective_Scan_bwd_kernel_traitsILi32ELi16ELb1ELb0ELb0ELb0ELb1EN3c104HalfEfEEv12SSMParamsBwd,(.L_x_10993 - _Z25selective_scan_bwd_kernelI32Selective_Scan_bwd_kernel_traitsILi32ELi16ELb1ELb0ELb0ELb0ELb1EN3c104HalfEfEEv12SSMParamsBwd)
        .other          _Z25selective_scan_bwd_kernelI32Selective_Scan_bwd_kernel_traitsILi32ELi16ELb1ELb0ELb0ELb0ELb1EN3c104HalfEfEEv12SSMParamsBwd,@"STO_CUDA_ENTRY STV_DEFAULT"
_Z25selective_scan_bwd_kernelI32Selective_Scan_bwd_kernel_traitsILi32ELi16ELb1ELb0ELb0ELb0ELb1EN3c104HalfEfEEv12SSMParamsBwd:
.text._Z25selective_scan_bwd_kernelI32Selective_Scan_bwd_kernel_traitsILi32ELi16ELb1ELb0ELb0ELb0ELb1EN3c104HalfEfEEv12SSMParamsBwd:
        /* <DEDUP_REMOVED lines=92> */
[----:B------:R-:W1:Y:S01]  /*05c0*/  LDC R47, c[0x0][0x224] ;  /* 0x00008900ff2f7b82 */ /* 0x000e620000000800 */
[----:B------:R-:W-:Y:S01]  /*05d0*/  MOV R49, RZ ;  /* 0x000000ff00317202 */ /* 0x000fe20000000f00 */
[----:B------:R-:W2:Y:S01]  /*05e0*/  S2R R48, SR_LANEID ;  /* 0x0000000000307919 */ /* 0x000ea20000000000 */
[----:B------:R-:W-:Y:S02]  /*05f0*/  MOV R51, RZ ;  /* 0x000000ff00337202 */ /* 0x000fe40000000f00 */
[C---:B0-----:R-:W-:Y:S02]  /*0600*/  SHF.L.U32 R0, R50.reuse, 0x1, RZ ;  /* 0x0000000132007819 */ /* 0x041fe400000006ff */
[----:B------:R-:W-:Y:S02]  /*0610*/  LOP3.LUT R104, R50, 0x1f, RZ, 0xc0, !PT ;  /* 0x0000001f32687812 */ /* 0x000fe400078ec0ff */
[----:B------:R-:W-:-:S04]  /*0620*/  LOP3.LUT R3, R0, 0xffffffc0, RZ, 0xc0, !PT ;  /* 0xffffffc000037812 */ /* 0x000fc800078ec0ff */
[----:B--2---:R-:W-:-:S07]  /*0630*/  LOP3.LUT R40, R3, 0x1f, R50, 0xf8, !PT ;  /* 0x0000001f03287812 */ /* 0x004fce00078ef832 */
.L_x_7835:
[----:B------:R-:W-:Y:S01]  /*0640*/  BAR.SYNC.DEFER_BLOCKING 0x0 ;  /* 0x0000000000007b1d */ /* 0x000fe20000010000 */
[----:B0-----:R-:W-:Y:S02]  /*0650*/  MOV R2, R46 ;  /* 0x0000002e00027202 */ /* 0x001fe40000000f00 */
[----:B------:R-:W-:-:S05]  /*0660*/  MOV R3, R45 ;  /* 0x0000002d00037202 */ /* 0x000fca0000000f00 */
[----:B------:R-:W0:Y:S01]  /*0670*/  S2UR UR5, SR_CgaCtaId ;  /* 0x00000000000579c3 */ /* 0x000e220000008800 */
[----:B------:R-:W-:Y:S01]  /*0680*/  IMAD.WIDE R4, R40, 0x10, R2 ;  /* 0x0000001028047825 */ /* 0x000fe200078e0202 */
[----:B------:R-:W-:-:S06]  /*0690*/  UMOV UR4, 0x400 ;  /* 0x0000040000047882 */ /* 0x000fcc0000000000 */
[----:B------:R-:W2:Y:S08]  /*06a0*/  LDC.64 R30, c[0x0][0x2a0] ;  /* 0x0000a800ff1e7b82 */ /* 0x000eb00000000a00 */
[----:B------:R-:W3:Y:S01]  /*06b0*/  LDC.64 R58, c[0x0][0x318] ;  /* 0x0000c600ff3a7b82 */ /* 0x000ee20000000a00 */
[----:B------:R-:W4:Y:S04]  /*06c0*/  LDG.E.128 R20, desc[UR14][R4.64] ;  /* 0x0000000e04147981 */ /* 0x000f28000c1e1d00 */
[----:B------:R1:W2:Y:S01]  /*06d0*/  LDG.E.128 R24, desc[UR14][R4.64+0x200] ;  /* 0x0002000e04187981 */ /* 0x0002a2000c1e1d00 */
[----:B0-----:R-:W-:-:S02]  /*06e0*/  ULEA UR4, UR5, UR4, 0x18 ;  /* 0x0000000405047291 */ /* 0x001fc4000f8ec03f */
[----:B------:R-:W0:Y:S04]  /*06f0*/  LDC.64 R76, c[0x0][0x308] ;  /* 0x0000c200ff4c7b82 */ /* 0x000e280000000a00 */
[----:B------:R-:W-:Y:S01]  /*0700*/  MOV R3, UR4 ;  /* 0x0000000400037c02 */ /* 0x000fe20008000f00 */
[----:B------:R-:W-:Y:S01]  /*0710*/  ULDC.64 UR4, c[0x0][0x2a8] ;  /* 0x0000aa0000047ab9 */ /* 0x000fe20000000a00 */
[----:B-1----:R-:W-:Y:S02]  /*0720*/  MOV R4, R44 ;  /* 0x0000002c00047202 */ /* 0x002fe40000000f00 */
[----:B------:R-:W-:Y:S02]  /*0730*/  LEA R2, R48, R3, 0x4 ;  /* 0x0000000330027211 */ /* 0x000fe400078e20ff */
[----:B------:R-:W-:-:S02]  /*0740*/  MOV R5, R43 ;  /* 0x0000002b00057202 */ /* 0x000fc40000000f00 */
[----:B------:R-:W-:Y:S01]  /*0750*/  LEA R57, R48, R3, 0x5 ;  /* 0x0000000330397211 */ /* 0x000fe200078e28ff */
[----:B------:R-:W-:Y:S01]  /*0760*/  IMAD.WIDE R18, R40, 0x10, R4 ;  /* 0x0000001028127825 */ /* 0x000fe200078e0204 */
[----:B----4-:R-:W-:Y:S04]  /*0770*/  STS.128 [R2], R20 ;  /* 0x0000001402007388 */ /* 0x010fe80000000c00 */
[----:B--2---:R-:W-:Y:S01]  /*0780*/  STS.128 [R2+0x200], R24 ;  /* 0x0002001802007388 */ /* 0x004fe20000000c00 */
[----:B------:R-:W-:-:S03]  /*0790*/  NOP ;  /* 0x0000000000007918 */ /* 0x000fc60000000000 */
[----:B------:R-:W-:Y:S04]  /*07a0*/  LDS.128 R8, [R57] ;  /* 0x0000000039087984 */ /* 0x000fe80000000c00 */
[----:B------:R-:W-:Y:S01]  /*07b0*/  LDS.128 R4, [R57+0x10] ;  /* 0x0000100039047984 */ /* 0x000fe20000000c00 */
[----:B------:R-:W-:Y:S06]  /*07c0*/  BAR.SYNC.DEFER_BLOCKING 0x0 ;  /* 0x0000000000007b1d */ /* 0x000fec0000010000 */
[----:B------:R-:W2:Y:S04]  /*07d0*/  LDG.E.128 R32, desc[UR14][R18.64] ;  /* 0x0000000e12207981 */ /* 0x000ea8000c1e1d00 */
[----:B------:R1:W4:Y:S02]  /*07e0*/  LDG.E.128 R36, desc[UR14][R18.64+0x200] ;  /* 0x0002000e12247981 */ /* 0x000324000c1e1d00 */
[----:B-1----:R-:W-:-:S02]  /*07f0*/  MOV R18, R42 ;  /* 0x0000002a00127202 */ /* 0x002fc40000000f00 */
[----:B------:R-:W-:-:S03]  /*0800*/  MOV R19, R41 ;  /* 0x0000002900137202 */ /* 0x000fc60000000f00 */
[----:B------:R-:W-:Y:S01]  /*0810*/  IMAD.WIDE R28, R40, 0x10, R18 ;  /* 0x00000010281c7825 */ /* 0x000fe200078e0212 */
[----:B--2---:R1:W-:Y:S04]  /*0820*/  STS.128 [R2], R32 ;  /* 0x0000002002007388 */ /* 0x0043e80000000c00 */
[----:B----4-:R-:W-:Y:S01]  /*0830*/  STS.128 [R2+0x200], R36 ;  /* 0x0002002402007388 */ /* 0x010fe20000000c00 */
[----:B------:R-:W-:-:S03]  /*0840*/  NOP ;  /* 0x0000000000007918 */ /* 0x000fc60000000000 */
[----:B------:R-:W2:Y:S04]  /*0850*/  LDS.128 R24, [R57] ;  /* 0x0000000039187984 */ /* 0x000ea80000000c00 */
[----:B------:R-:W4:Y:S01]  /*0860*/  LDS.128 R20, [R57+0x10] ;  /* 0x0000100039147984 */ /* 0x000f220000000c00 */
[----:B------:R-:W-:Y:S06]  /*0870*/  BAR.SYNC.DEFER_BLOCKING 0x0 ;  /* 0x0000000000007b1d */ /* 0x000fec0000010000 */
[----:B------:R-:W2:Y:S04]  /*0880*/  LDG.E.128 R60, desc[UR14][R28.64] ;  /* 0x0000000e1c3c7981 */ /* 0x000ea8000c1e1d00 */
[----:B------:R3:W4:Y:S01]  /*0890*/  LDG.E.128 R64, desc[UR14][R28.64+0x200] ;  /* 0x0002000e1c407981 */ /* 0x000722000c1e1d00 */
[----:B------:R-:W-:Y:S01]  /*08a0*/  LEA R18, R47, 0xfffffe00, 0x9 ;  /* 0xfffffe002f127811 */ /* 0x000fe200078e48ff */
[----:B------:R-:W-:-:S03]  /*08b0*/  IMAD R0, R30, UR17, RZ ;  /* 0x000000111e007c24 */ /* 0x000fc6000f8e02ff */
[----:B------:R-:W-:Y:S01]  /*08c0*/  SHF.R.S32.HI R19, RZ, 0x1f, R18 ;  /* 0x0000001fff137819 */ /* 0x000fe20000011412 */
[----:B-1----:R-:W-:Y:S02]  /*08d0*/  IMAD R33, R31, UR16, R0 ;  /* 0x000000101f217c24 */ /* 0x002fe4000f8e0200 */
[----:B------:R-:W-:Y:S02]  /*08e0*/  IMAD R0, R54, UR4, RZ ;  /* 0x0000000436007c24 */ /* 0x000fe4000f8e02ff */
[----:B------:R-:W-:-:S05]  /*08f0*/  IMAD.WIDE.U32 R30, R30, UR16, R18 ;  /* 0x000000101e1e7c25 */ /* 0x000fca000f8e0012 */
[----:B------:R-:W-:Y:S01]  /*0900*/  IADD3 R31, R31, R33, RZ ;  /* 0x000000211f1f7210 */ /* 0x000fe20007ffe0ff */
[C---:B------:R-:W-:Y:S02]  /*0910*/  IMAD R33, R55.reuse, UR5, R0 ;  /* 0x0000000537217c24 */ /* 0x040fe4000f8e0200 */
[----:B---3--:R-:W-:Y:S01]  /*0920*/  IMAD.WIDE.U32 R28, R55, UR4, R30 ;  /* 0x00000004371c7c25 */ /* 0x008fe2000f8e001e */
[----:B------:R-:W-:-:S04]  /*0930*/  ULDC.64 UR4, c[0x0][0x2b8] ;  /* 0x0000ae0000047ab9 */ /* 0x000fc80000000a00 */
[----:B------:R-:W-:Y:S02]  /*0940*/  IADD3 R0, R29, R33, RZ ;  /* 0x000000211d007210 */ /* 0x000fe40007ffe0ff */
[----:B------:R-:W-:-:S04]  /*0950*/  LEA R30, P0, R28, R58, 0x1 ;  /* 0x0000003a1c1e7211 */ /* 0x000fc800078008ff */
[----:B------:R-:W-:Y:S02]  /*0960*/  LEA.HI.X R31, R28, R59, R0, 0x1, P0 ;  /* 0x0000003b1c1f7211 */ /* 0x000fe400000f0c00 */
[----:B------:R-:W1:Y:S01]  /*0970*/  LDC.64 R58, c[0x0][0x2b0] ;  /* 0x0000ac00ff3a7b82 */ /* 0x000e620000000a00 */
[----:B------:R-:W-:Y:S01]  /*0980*/  IMAD.WIDE R28, R40, 0x10, R30 ;  /* 0x00000010281c7825 */ /* 0x000fe200078e021e */
[----:B--2---:R2:W-:Y:S04]  /*0990*/  STS.128 [R2], R60 ;  /* 0x0000003c02007388 */ /* 0x0045e80000000c00 */
[----:B----4-:R3:W-:Y:S01]  /*09a0*/  STS.128 [R2+0x200], R64 ;  /* 0x0002004002007388 */ /* 0x0107e20000000c00 */
[----:B------:R-:W-:-:S03]  /*09b0*/  NOP ;  /* 0x0000000000007918 */ /* 0x000fc60000000000 */
[----:B------:R-:W-:Y:S04]  /*09c0*/  LDS.128 R36, [R57] ;  /* 0x0000000039247984 */ /* 0x000fe80000000c00 */
[----:B------:R-:W-:Y:S01]  /*09d0*/  LDS.128 R32, [R57+0x10] ;  /* 0x0000100039207984 */ /* 0x000fe20000000c00 */
[----:B------:R-:W-:Y:S06]  /*09e0*/  BAR.SYNC.DEFER_BLOCKING 0x0 ;  /* 0x0000000000007b1d */ /* 0x000fec0000010000 */
[----:B------:R-:W4:Y:S04]  /*09f0*/  LDG.E.128 R68, desc[UR14][R28.64] ;  /* 0x0000000e1c447981 */ /* 0x000f28000c1e1d00 */
[----:B------:R0:W2:Y:S01]  /*0a00*/  LDG.E.128 R72, desc[UR14][R28.64+0x200] ;  /* 0x0002000e1c487981 */ /* 0x0000a2000c1e1d00 */
[----:B-1----:R-:W-:-:S02]  /*0a10*/  IMAD R0, R58, UR17, RZ ;  /* 0x000000113a007c24 */ /* 0x002fc4000f8e02ff */
[----:B------:R-:W-:-:S04]  /*0a20*/  IMAD.WIDE.U32 R30, R58, UR16, R18 ;  /* 0x000000103a1e7c25 */ /* 0x000fc8000f8e0012 */
[----:B------:R-:W-:Y:S02]  /*0a30*/  IMAD R59, R59, UR16, R0 ;  /* 0x000000103b3b7c24 */ /* 0x000fe4000f8e0200 */
[----:B------:R-:W-:-:S03]  /*0a40*/  IMAD R0, R54, UR4, RZ ;  /* 0x0000000436007c24 */ /* 0x000fc6000f8e02ff */
[----:B------:R-:W-:Y:S01]  /*0a50*/  IADD3 R31, R31, R59, RZ ;  /* 0x0000003b1f1f7210 */ /* 0x000fe20007ffe0ff */
[C---:B------:R-:W-:Y:S02]  /*0a60*/  IMAD R59, R55.reuse, UR5, R0 ;  /* 0x00000005373b7c24 */ /* 0x040fe4000f8e0200 */
[----:B0-----:R-:W-:Y:S01]  /*0a70*/  IMAD.WIDE.U32 R28, R55, UR4, R30 ;  /* 0x00000004371c7c25 */ /* 0x001fe2000f8e001e */
[----:B------:R-:W-:-:S04]  /*0a80*/  ULDC.64 UR4, c[0x0][0x3a0] ;  /* 0x0000e80000047ab9 */ /* 0x000fc80000000a00 */
[----:B------:R-:W-:Y:S02]  /*0a90*/  IADD3 R0, R29, R59, RZ ;  /* 0x0000003b1d007210 */ /* 0x000fe40007ffe0ff */
[----:B------:R-:W-:-:S04]  /*0aa0*/  LEA R58, P0, R28, R76, 0x1 ;  /* 0x0000004c1c3a7211 */ /* 0x000fc800078008ff */
[----:B------:R-:W-:-:S03]  /*0ab0*/  LEA.HI.X R59, R28, R77, R0, 0x1, P0 ;  /* 0x0000004d1c3b7211 */ /* 0x000fc600000f0c00 */
[----:B------:R-:W-:Y:S01]  /*0ac0*/  IMAD.WIDE R58, R40, 0x10, R58 ;  /* 0x00000010283a7825 */ /* 0x000fe200078e023a */
[----:B----4-:R-:W-:Y:S04]  /*0ad0*/  STS.128 [R2], R68 ;  /* 0x0000004402007388 */ /* 0x010fe80000000c00 */
[----:B--2---:R-:W-:Y:S01]  /*0ae0*/  STS.128 [R2+0x200], R72 ;  /* 0x0002004802007388 */ /* 0x004fe20000000c00 */
[----:B------:R-:W-:-:S03]  /*0af0*/  NOP ;  /* 0x0000000000007918 */ /* 0x000fc60000000000 */
[----:B------:R-:W0:Y:S04]  /*0b00*/  LDS.128 R80, [R57] ;  /* 0x0000000039507984 */ /* 0x000e280000000c00 */
[----:B------:R-:W1:Y:S01]  /*0b10*/  LDS.128 R28, [R57+0x10] ;  /* 0x00001000391c7984 */ /* 0x000e620000000c00 */
[----:B------:R-:W-:Y:S06]  /*0b20*/  BAR.SYNC.DEFER_BLOCKING 0x0 ;  /* 0x0000000000007b1d */ /* 0x000fec0000010000 */
[----:B------:R-:W2:Y:S04]  /*0b30*/  LDG.E.128 R60, desc[UR14][R58.64] ;  /* 0x0000000e3a3c7981 */ /* 0x000ea8000c1e1d00 */
[----:B---3--:R3:W4:Y:S01]  /*0b40*/  LDG.E.128 R64, desc[UR14][R58.64+0x200] ;  /* 0x0002000e3a407981 */ /* 0x008722000c1e1d00 */
[----:B------:R-:W-:-:S02]  /*0b50*/  HADD2.F32 R123, -RZ, R24.H1_H1 ;  /* 0x30000018ff7b7230 */ /* 0x000fc40000004100 */
[----:B------:R-:W-:Y:S02]  /*0b60*/  HADD2.F32 R135, -RZ, R20.H0_H0 ;  /* 0x20000014ff877230 */ /* 0x000fe40000004100 */
[--C-:B0-----:R-:W-:Y:S02]  /*0b70*/  HADD2.F32 R78, -RZ, R80.reuse.H0_H0 ;  /* 0x20000050ff4e7230 */ /* 0x101fe40000004100 */
[--C-:B------:R-:W-:Y:S02]  /*0b80*/  HADD2.F32 R77, -RZ, R81.reuse.H0_H0 ;  /* 0x20000051ff4d7230 */ /* 0x100fe40000004100 */
[----:B------:R-:W-:Y:S02]  /*0b90*/  HADD2.F32 R79, -RZ, R80.H1_H1 ;  /* 0x30000050ff4f7230 */ /* 0x000fe40000004100 */
[----:B------:R-:W-:Y:S01]  /*0ba0*/  FMUL.FTZ R0, R78, -1.4426950216293334961 ;  /* 0xbfb8aa3b4e007820 */ /* 0x000fe20000410000 */
[----:B------:R-:W-:Y:S02]  /*0bb0*/  HADD2.F32 R56, -RZ, R81.H1_H1 ;  /* 0x30000051ff387230 */ /* 0x000fe40000004100 */
[----:B------:R-:W-:Y:S01]  /*0bc0*/  FMUL.FTZ R70, R77, -1.4426950216293334961 ;  /* 0xbfb8aa3b4d467820 */ /* 0x000fe20000410000 */
[--C-:B---3--:R-:W-:Y:S01]  /*0bd0*/  HADD2.F32 R58, -RZ, R82.reuse.H0_H0 ;  /* 0x20000052ff3a7230 */ /* 0x108fe20000004100 */
[----:B------:R0:W3:Y:S01]  /*0be0*/  MUFU.EX2 R80, R0 ;  /* 0x0000000000507308 */ /* 0x0000e20000000800 */
[----:B------:R-:W-:Y:S01]  /*0bf0*/  FMUL.FTZ R68, R79, -1.4426950216293334961 ;  /* 0xbfb8aa3b4f447820 */ /* 0x000fe20000410000 */
[----:B------:R-:W-:Y:S01]  /*0c00*/  FMUL.FTZ R59, R56, -1.4426950216293334961 ;  /* 0xbfb8aa3b383b7820 */ /* 0x000fe20000410000 */
[----:B------:R-:W-:-:S02]  /*0c10*/  HADD2.F32 R69, -RZ, R82.H1_H1 ;  /* 0x30000052ff457230 */ /* 0x000fc40000004100 */
[----:B------:R-:W-:Y:S01]  /*0c20*/  FMUL.FTZ R72, R58, -1.4426950216293334961 ;  /* 0xbfb8aa3b3a487820 */ /* 0x000fe20000410000 */
[----:B------:R-:W-:Y:S02]  /*0c30*/  HADD2.F32 R71, -RZ, R83.H0_H0 ;  /* 0x20000053ff477230 */ /* 0x000fe40000004100 */
[----:B-1----:R-:W-:Y:S01]  /*0c40*/  HADD2.F32 R75, -RZ, R29.H1_H1 ;  /* 0x3000001dff4b7230 */ /* 0x002fe20000004100 */
[----:B------:R1:W3:Y:S01]  /*0c50*/  MUFU.EX2 R81, R70 ;  /* 0x0000004600517308 */ /* 0x0002e20000000800 */
[----:B0-----:R-:W-:Y:S02]  /*0c60*/  HADD2.F32 R0, -RZ, R83.H1_H1 ;  /* 0x30000053ff007230 */ /* 0x001fe40000004100 */
[----:B------:R-:W-:Y:S01]  /*0c70*/  FMUL.FTZ R73, R69, -1.4426950216293334961 ;  /* 0xbfb8aa3b45497820 */ /* 0x000fe20000410000 */
[----:B------:R-:W-:Y:S01]  /*0c80*/  FMUL.FTZ R74, R71, -1.4426950216293334961 ;  /* 0xbfb8aa3b474a7820 */ /* 0x000fe20000410000 */
[----:B------:R-:W-:Y:S01]  /*0c90*/  FMUL.FTZ R83, R75, -1.4426950216293334961 ;  /* 0xbfb8aa3b4b537820 */ /* 0x000fe20000410000 */
[----:B------:R-:W-:-:S02]  /*0ca0*/  HADD2.F32 R137, -RZ, R20.H1_H1 ;  /* 0x30000014ff897230 */ /* 0x000fc40000004100 */
[----:B------:R-:W-:Y:S01]  /*0cb0*/  FMUL.FTZ R76, R0, -1.4426950216293334961 ;  /* 0xbfb8aa3b004c7820 */ /* 0x000fe20000410000 */
[----:B------:R-:W-:Y:S01]  /*0cc0*/  IMAD R20, R54, UR4, RZ ;  /* 0x0000000436147c24 */ /* 0x000fe2000f8e02ff */
[----:B------:R0:W0:Y:S01]  /*0cd0*/  MUFU.EX2 R84, R68 ;  /* 0x0000004400547308 */ /* 0x0000220000000800 */
[----:B-1----:R-:W-:Y:S02]  /*0ce0*/  HADD2.F32 R70, -RZ, R28.H1_H1 ;  /* 0x3000001cff467230 */ /* 0x002fe40000004100 */
[----:B---3--:R-:W-:Y:S01]  /*0cf0*/  FADD.FTZ R80, R80, 1 ;  /* 0x3f80000050507421 */ /* 0x008fe20000010000 */
[--C-:B------:R-:W-:Y:S02]  /*0d00*/  HADD2.F32 R131, -RZ, R21.reuse.H0_H0 ;  /* 0x20000015ff837230 */ /* 0x100fe40000004100 */
[----:B------:R-:W-:Y:S02]  /*0d10*/  HADD2.F32 R133, -RZ, R21.H1_H1 ;  /* 0x30000015ff857230 */ /* 0x000fe40000004100 */
[----:B------:R-:W-:Y:S01]  /*0d20*/  HADD2.F32 R127, -RZ, R22.H0_H0 ;  /* 0x20000016ff7f7230 */ /* 0x000fe20000004100 */
[----:B------:R1:W-:Y:S01]  /*0d30*/  MUFU.EX2 R85, R59 ;  /* 0x0000003b00557308 */ /* 0x0003e20000000800 */
[----:B0-----:R-:W-:-:S02]  /*0d40*/  HADD2.F32 R68, -RZ, R29.H0_H0 ;  /* 0x2000001dff447230 */ /* 0x001fc40000004100 */
[----:B------:R-:W-:Y:S01]  /*0d50*/  FADD.FTZ R81, R81, 1 ;  /* 0x3f80000051517421 */ /* 0x000fe20000010000 */
[----:B------:R-:W-:Y:S02]  /*0d60*/  HADD2.F32 R129, -RZ, R22.H1_H1 ;  /* 0x30000016ff817230 */ /* 0x000fe40000004100 */
[----:B------:R-:W-:Y:S02]  /*0d70*/  HADD2.F32 R125, -RZ, R23.H1_H1 ;  /* 0x30000017ff7d7230 */ /* 0x000fe40000004100 */
[----:B------:R-:W-:Y:S01]  /*0d80*/  FMUL.FTZ R29, R68, -1.4426950216293334961 ;  /* 0xbfb8aa3b441d7820 */ /* 0x000fe20000410000 */
[----:B------:R0:W3:Y:S01]  /*0d90*/  MUFU.EX2 R82, R72 ;  /* 0x0000004800527308 */ /* 0x0000e20000000800 */
[----:B-1----:R-:W-:Y:S02]  /*0da0*/  HADD2.F32 R59, -RZ, R28.H0_H0 ;  /* 0x2000001cff3b7230 */ /* 0x002fe40000004100 */
[----:B------:R-:W-:-:S03]  /*0db0*/  FADD.FTZ R84, R84, 1 ;  /* 0x3f80000054547421 */ /* 0x000fc60000010000 */
[----:B------:R-:W-:Y:S02]  /*0dc0*/  FMUL.FTZ R28, R59, -1.4426950216293334961 ;  /* 0xbfb8aa3b3b1c7820 */ /* 0x000fe40000410000 */
[----:B------:R1:W3:Y:S01]  /*0dd0*/  MUFU.EX2 R86, R73 ;  /* 0x0000004900567308 */ /* 0x0002e20000000800 */
[----:B0-----:R-:W-:-:S07]  /*0de0*/  FMUL.FTZ R72, R70, -1.4426950216293334961 ;  /* 0xbfb8aa3b46487820 */ /* 0x001fce0000410000 */
[----:B------:R0:W0:Y:S01]  /*0df0*/  MUFU.EX2 R87, R74 ;  /* 0x0000004a00577308 */ /* 0x0000220000000800 */
[----:B-1----:R-:W-:Y:S02]  /*0e00*/  HADD2.F32 R73, -RZ, R31.H1_H1 ;  /* 0x3000001fff497230 */ /* 0x002fe40000004100 */
[----:B---3--:R-:W-:-:S05]  /*0e10*/  FADD.FTZ R82, R82, 1 ;  /* 0x3f80000052527421 */ /* 0x008fca0000010000 */
[----:B------:R1:W3:Y:S01]  /*0e20*/  MUFU.EX2 R88, R76 ;  /* 0x0000004c00587308 */ /* 0x0002e20000000800 */
[----:B0-----:R-:W-:Y:S02]  /*0e30*/  HADD2.F32 R74, -RZ, R30.H0_H0 ;  /* 0x2000001eff4a7230 */ /* 0x001fe40000004100 */
[----:B------:R-:W-:Y:S01]  /*0e40*/  FADD.FTZ R96, R86, 1 ;  /* 0x3f80000056607421 */ /* 0x000fe20000010000 */
[----:B------:R-:W-:-:S04]  /*0e50*/  HADD2.F32 R86, -RZ, R36.H0_H0 ;  /* 0x20000024ff567230 */ /* 0x000fc80000004100 */
[----:B------:R0:W3:Y:S01]  /*0e60*/  MUFU.EX2 R90, R72 ;  /* 0x00000048005a7308 */ /* 0x0000e20000000800 */
[----:B-1----:R-:W-:Y:S02]  /*0e70*/  HADD2.F32 R76, -RZ, R30.H1_H1 ;  /* 0x3000001eff4c7230 */ /* 0x002fe40000004100 */
[----:B------:R-:W-:Y:S01]  /*0e80*/  FADD.FTZ R98, R87, 1 ;  /* 0x3f80000057627421 */ /* 0x000fe20000010000 */
[----:B------:R-:W-:Y:S02]  /*0e90*/  HADD2.F32 R87, -RZ, R36.H1_H1 ;  /* 0x30000024ff577230 */ /* 0x000fe40000004100 */
[----:B------:R-:W-:Y:S02]  /*0ea0*/  FMUL.FTZ R30, R76, -1.4426950216293334961 ;  /* 0xbfb8aa3b4c1e7820 */ /* 0x000fe40000410000 */
[----:B------:R1:W1:Y:S01]  /*0eb0*/  MUFU.EX2 R89, R28 ;  /* 0x0000001c00597308 */ /* 0x0002620000000800 */
[----:B0-----:R-:W-:Y:S02]  /*0ec0*/  HADD2.F32 R72, -RZ, R31.H0_H0 ;  /* 0x2000001fff487230 */ /* 0x001fe40000004100 */
[----:B------:R-:W-:Y:S01]  /*0ed0*/  FMUL.FTZ R31, R73, -1.4426950216293334961 ;  /* 0xbfb8aa3b491f7820 */ /* 0x000fe20000410000 */
[----:B---3--:R-:W-:Y:S01]  /*0ee0*/  FADD.FTZ R103, R88, 1 ;  /* 0x3f80000058677421 */ /* 0x008fe20000010000 */
[----:B------:R-:W-:-:S03]  /*0ef0*/  HADD2.F32 R88, -RZ, R37.H0_H0 ;  /* 0x20000025ff587230 */ /* 0x000fc60000004100 */
[----:B------:R0:W3:Y:S01]  /*0f00*/  MUFU.EX2 R91, R29 ;  /* 0x0000001d005b7308 */ /* 0x0000e20000000800 */
[----:B-1----:R-:W-:Y:S01]  /*0f10*/  FMUL.FTZ R28, R74, -1.4426950216293334961 ;  /* 0xbfb8aa3b4a1c7820 */ /* 0x002fe20000410000 */
[----:B------:R-:W-:-:S06]  /*0f20*/  FADD.FTZ R90, R90, 1 ;  /* 0x3f8000005a5a7421 */ /* 0x000fcc0000010000 */
[----:B------:R-:W1:Y:S01]  /*0f30*/  MUFU.EX2 R106, R28 ;  /* 0x0000001c006a7308 */ /* 0x000e620000000800 */
[----:B0-----:R-:W-:Y:S01]  /*0f40*/  FMUL.FTZ R29, R72, -1.4426950216293334961 ;  /* 0xbfb8aa3b481d7820 */ /* 0x001fe20000410000 */
[----:B------:R-:W-:Y:S01]  /*0f50*/  FADD.FTZ R100, R89, 1 ;  /* 0x3f80000059647421 */ /* 0x000fe20000010000 */
[----:B------:R-:W-:-:S05]  /*0f60*/  HADD2.F32 R89, -RZ, R37.H1_H1 ;  /* 0x30000025ff597230 */ /* 0x000fca0000004100 */
[----:B------:R-:W0:Y:S01]  /*0f70*/  MUFU.EX2 R110, R30 ;  /* 0x0000001e006e7308 */ /* 0x000e220000000800 */
[----:B---3--:R-:W-:-:S07]  /*0f80*/  FADD.FTZ R107, R91, 1 ;  /* 0x3f8000005b6b7421 */ /* 0x008fce0000010000 */
[----:B------:R-:W-:Y:S01]  /*0f90*/  MUFU.EX2 R112, R29 ;  /* 0x0000001d00707308 */ /* 0x000fe20000000800 */
[----:B-1----:R-:W-:-:S07]  /*0fa0*/  FADD.FTZ R108, R106, 1 ;  /* 0x3f8000006a6c7421 */ /* 0x002fce0000010000 */
[----:B------:R-:W-:Y:S01]  /*0fb0*/  MUFU.EX2 R114, R31 ;  /* 0x0000001f00727308 */ /* 0x000fe20000000800 */
[----:B0-----:R-:W-:-:S07]  /*0fc0*/  FADD.FTZ R110, R110, 1 ;  /* 0x3f8000006e6e7421 */ /* 0x001fce0000010000 */
[----:B------:R0:W1:Y:S08]  /*0fd0*/  MUFU.EX2 R93, R83 ;  /* 0x00000053005d7308 */ /* 0x0000700000000800 */
[----:B------:R3:W-:Y:S01]  /*0fe0*/  MUFU.RCP R97, R80 ;  /* 0x0000005000617308 */ /* 0x0007e20000001000 */
[----:B0-----:R-:W-:-:S07]  /*0ff0*/  FADD.FTZ R83, R85, 1 ;  /* 0x3f80000055537421 */ /* 0x001fce0000010000 */
[----:B------:R-:W-:Y:S01]  /*1000*/  MUFU.RCP R92, R84 ;  /* 0x00000054005c7308 */ /* 0x000fe20000001000 */
[----:B-1----:R-:W-:Y:S01]  /*1010*/  FADD.FTZ R102, R93, 1 ;  /* 0x3f8000005d667421 */ /* 0x002fe20000010000 */
[----:B---3--:R-:W-:-:S06]  /*1020*/  HADD2.F32 R80, -RZ, R32.H0_H0 ;  /* 0x20000020ff507230 */ /* 0x008fcc0000004100 */
[----:B------:R-:W-:Y:S08]  /*1030*/  MUFU.RCP R105, R90 ;  /* 0x0000005a00697308 */ /* 0x000ff00000001000 */
[----:B------:R0:W-:Y:S08]  /*1040*/  MUFU.RCP R94, R81 ;  /* 0x00000051005e7308 */ /* 0x0001f00000001000 */
[----:B------:R1:W3:Y:S01]  /*1050*/  MUFU.RCP R101, R82 ;  /* 0x0000005200657308 */ /* 0x0002e20000001000 */
[----:B0-----:R-:W-:-:S07]  /*1060*/  HADD2.F32 R81, -RZ, R32.H1_H1 ;  /* 0x30000020ff517230 */ /* 0x001fce0000004100 */
[----:B------:R-:W0:Y:S01]  /*1070*/  MUFU.RCP R83, R83 ;  /* 0x0000005300537308 */ /* 0x000e220000001000 */
[----:B-1----:R-:W-:-:S07]  /*1080*/  HADD2.F32 R82, -RZ, R33.H1_H1 ;  /* 0x30000021ff527230 */ /* 0x002fce0000004100 */
[----:B------:R-:W-:Y:S01]  /*1090*/  MUFU.RCP R96, R96 ;  /* 0x0000006000607308 */ /* 0x000fe20000001000 */
[----:B---3--:R-:W-:-:S04]  /*10a0*/  FADD.FTZ R109, -R101, 1 ;  /* 0x3f800000656d7421 */ /* 0x008fc80000010100 */
[----:B------:R-:W-:-:S03]  /*10b0*/  FFMA.FTZ R109, R58, R109, 1 ;  /* 0x3f8000003a6d7423 */ /* 0x000fc6000001006d */
[----:B------:R-:W1:Y:S01]  /*10c0*/  MUFU.RCP R103, R103 ;  /* 0x0000006700677308 */ /* 0x000e620000001000 */
[----:B0-----:R-:W-:-:S04]  /*10d0*/  FADD.FTZ R37, -R83, 1 ;  /* 0x3f80000053257421 */ /* 0x001fc80000010100 */
[----:B------:R-:W-:-:S03]  /*10e0*/  FFMA.FTZ R37, R56, R37, 1 ;  /* 0x3f80000038257423 */ /* 0x000fc60000010025 */
[----:B------:R-:W0:Y:S08]  /*10f0*/  MUFU.RCP R98, R98 ;  /* 0x0000006200627308 */ /* 0x000e300000001000 */
[----:B------:R-:W3:Y:S01]  /*1100*/  MUFU.RCP R107, R107 ;  /* 0x0000006b006b7308 */ /* 0x000ee20000001000 */
[----:B-1----:R-:W-:-:S04]  /*1110*/  FADD.FTZ R113, -R103, 1 ;  /* 0x3f80000067717421 */ /* 0x002fc80000010100 */
[----:B------:R-:W-:-:S03]  /*1120*/  FFMA.FTZ R113, R0, R113, 1 ;  /* 0x3f80000000717423 */ /* 0x000fc60000010071 */
[----:B------:R1:W-:Y:S08]  /*1130*/  MUFU.RCP R147, R108 ;  /* 0x0000006c00937308 */ /* 0x0003f00000001000 */
[----:B------:R-:W3:Y:S08]  /*1140*/  MUFU.RCP R100, R100 ;  /* 0x0000006400647308 */ /* 0x000ef00000001000 */
[----:B------:R-:W3:Y:S08]  /*1150*/  MUFU.RCP R102, R102 ;  /* 0x0000006600667308 */ /* 0x000ef00000001000 */
[----:B------:R-:W-:Y:S01]  /*1160*/  MUFU.RCP R149, R110 ;  /* 0x0000006e00957308 */ /* 0x000fe20000001000 */
[----:B--2---:R2:W-:Y:S04]  /*1170*/  STS.128 [R2], R60 ;  /* 0x0000003c02007388 */ /* 0x0045e80000000c00 */
[----:B----4-:R4:W-:Y:S01]  /*1180*/  STS.128 [R2+0x200], R64 ;  /* 0x0002004002007388 */ /* 0x0109e20000000c00 */
[----:B------:R-:W-:-:S03]  /*1190*/  NOP ;  /* 0x0000000000007918 */ /* 0x000fc60000000000 */
[----:B------:R-:W0:Y:S01]  /*11a0*/  LDS.128 R28, [R57] ;  /* 0x00000000391c7984 */ /* 0x000e220000000c00 */
[--C-:B--2---:R-:W-:Y:S02]  /*11b0*/  HADD2.F32 R62, -RZ, R39.reuse.H0_H0 ;  /* 0x20000027ff3e7230 */ /* 0x104fe40000004100 */
[--C-:B------:R-:W-:Y:S02]  /*11c0*/  HADD2.F32 R61, -RZ, R34.reuse.H1_H1 ;  /* 0x30000022ff3d7230 */ /* 0x100fe40000004100 */
[----:B----4-:R-:W-:Y:S02]  /*11d0*/  HADD2.F32 R66, -RZ, R39.H1_H1 ;  /* 0x30000027ff427230 */ /* 0x010fe40000004100 */
[----:B------:R-:W-:Y:S02]  /*11e0*/  HADD2.F32 R64, -RZ, R33.H0_H0 ;  /* 0x20000021ff407230 */ /* 0x000fe40000004100 */
[----:B------:R-:W-:Y:S02]  /*11f0*/  HADD2.F32 R39, -RZ, R34.H0_H0 ;  /* 0x20000022ff277230 */ /* 0x000fe40000004100 */
[----:B------:R-:W-:-:S02]  /*1200*/  HADD2.F32 R63, -RZ, R35.H0_H0 ;  /* 0x20000023ff3f7230 */ /* 0x000fc40000004100 */
[----:B------:R-:W-:Y:S02]  /*1210*/  HADD2.F32 R65, -RZ, R35.H1_H1 ;  /* 0x30000023ff417230 */ /* 0x000fe40000004100 */
[--C-:B------:R-:W-:Y:S02]  /*1220*/  HADD2.F32 R60, -RZ, R38.reuse.H0_H0 ;  /* 0x20000026ff3c7230 */ /* 0x100fe40000004100 */
[----:B------:R-:W-:Y:S02]  /*1230*/  HADD2.F32 R38, -RZ, R38.H1_H1 ;  /* 0x30000026ff267230 */ /* 0x000fe40000004100 */
[--C-:B0-----:R-:W-:Y:S02]  /*1240*/  HADD2.F32 R67, -RZ, R28.reuse.H0_H0 ;  /* 0x2000001cff437230 */ /* 0x101fe40000004100 */
        /* <DEDUP_REMOVED lines=18> */
[----:B------:R-:W0:Y:S01]  /*1370*/  LDS.128 R28, [R57+0x10] ;  /* 0x00001000391c7984 */ /* 0x000e220000000c00 */
[----:B------:R-:W-:Y:S01]  /*1380*/  FMUL.FTZ R33, R94, R33 ;  /* 0x000000215e217220 */ /* 0x000fe20000410000 */
[----:B------:R-:W-:Y:S01]  /*1390*/  FMUL.FTZ R35, R34, R35 ;  /* 0x0000002322237220 */ /* 0x000fe20000410000 */
[----:B------:R-:W-:Y:S01]  /*13a0*/  FADD.FTZ R34, -R94, 1 ;  /* 0x3f8000005e227421 */ /* 0x000fe20000010100 */
[----:B------:R-:W-:Y:S01]  /*13b0*/  FMUL.FTZ R36, R83, R36 ;  /* 0x0000002453247220 */ /* 0x000fe20000410000 */
[----:B-1----:R-:W-:Y:S01]  /*13c0*/  FMUL.FTZ R108, R66, R99 ;  /* 0x00000063426c7220 */ /* 0x002fe20000410000 */
[----:B------:R-:W-:Y:S01]  /*13d0*/  FMUL.FTZ R106, R60, R91 ;  /* 0x0000005b3c6a7220 */ /* 0x000fe20000410000 */
[----:B------:R-:W-:Y:S01]  /*13e0*/  FFMA.FTZ R34, R77, R34, 1 ;  /* 0x3f8000004d227423 */ /* 0x000fe20000010022 */
        /* <DEDUP_REMOVED lines=11> */
[----:B------:R-:W-:Y:S01]  /*14a0*/  FADD.FTZ R113, R114, 1 ;  /* 0x3f80000072717421 */ /* 0x000fe20000010000 */
[C---:B------:R-:W-:Y:S01]  /*14b0*/  FADD.FTZ R106, -R98.reuse, 1 ;  /* 0x3f800000626a7421 */ /* 0x040fe20000010100 */
[----:B------:R-:W-:Y:S01]  /*14c0*/  FMUL.FTZ R111, R98, R111 ;  /* 0x0000006f626f7220 */ /* 0x000fe20000410000 */
[----:B------:R-:W-:Y:S01]  /*14d0*/  FMUL.FTZ R116, R37, R36 ;  /* 0x0000002425747220 */ /* 0x000fe20000410000 */
[----:B------:R-:W-:Y:S01]  /*14e0*/  FADD.FTZ R36, R112, 1 ;  /* 0x3f80000070247421 */ /* 0x000fe20000010000 */
[----:B------:R-:W-:Y:S01]  /*14f0*/  MUFU.RCP R128, R113 ;  /* 0x0000007100807308 */ /* 0x000fe20000001000 */
[----:B------:R-:W-:Y:S01]  /*1500*/  FFMA.FTZ R106, R71, R106, 1 ;  /* 0x3f800000476a7423 */ /* 0x000fe2000001006a */
[----:B---3--:R-:W-:Y:S01]  /*1510*/  FADD.FTZ R37, -R107, 1 ;  /* 0x3f8000006b257421 */ /* 0x008fe20000010100 */
[----:B------:R-:W-:Y:S01]  /*1520*/  FMUL.FTZ R94, R77, R94 ;  /* 0x0000005e4d5e7220 */ /* 0x000fe20000410000 */
[----:B------:R-:W-:Y:S01]  /*1530*/  FMUL.FTZ R71, R71, R98 ;  /* 0x0000006247477220 */ /* 0x000fe20000410000 */
[----:B------:R-:W-:Y:S01]  /*1540*/  FMUL.FTZ R111, R111, R106 ;  /* 0x0000006a6f6f7220 */ /* 0x000fe20000410000 */
[----:B------:R-:W-:Y:S01]  /*1550*/  FFMA.FTZ R37, R68, R37, 1 ;  /* 0x3f80000044257423 */ /* 0x000fe20000010025 */
[----:B------:R-:W-:Y:S01]  /*1560*/  FMUL.FTZ R103, R0, R103 ;  /* 0x0000006700677220 */ /* 0x000fe20000410000 */
[----:B------:R1:W2:Y:S01]  /*1570*/  MUFU.RCP R151, R36 ;  /* 0x0000002400977308 */ /* 0x0002a20000001000 */
[----:B------:R-:W-:Y:S01]  /*1580*/  FMUL.FTZ R78, R78, R97 ;  /* 0x000000614e4e7220 */ /* 0x000fe20000410000 */
[----:B------:R-:W-:Y:S01]  /*1590*/  FMUL.FTZ R79, R79, R92 ;  /* 0x0000005c4f4f7220 */ /* 0x000fe20000410000 */
[----:B------:R-:W-:Y:S01]  /*15a0*/  FMUL.FTZ R83, R56, R83 ;  /* 0x0000005338537220 */ /* 0x000fe20000410000 */
[----:B------:R-:W-:Y:S01]  /*15b0*/  FMUL.FTZ R69, R69, R96 ;  /* 0x0000006045457220 */ /* 0x000fe20000410000 */
[----:B------:R-:W-:Y:S01]  /*15c0*/  FMUL.FTZ R56, R62, R71 ;  /* 0x000000473e387220 */ /* 0x000fe20000410000 */
[----:B------:R-:W-:Y:S01]  /*15d0*/  FMUL.FTZ R0, R86, R78 ;  /* 0x0000004e56007220 */ /* 0x000fe20000410000 */
[----:B0-----:R-:W-:-:S02]  /*15e0*/  HADD2.F32 R139, -RZ, R29.H0_H0 ;  /* 0x2000001dff8b7230 */ /* 0x001fc40000004100 */
[----:B------:R-:W-:Y:S01]  /*15f0*/  FMUL.FTZ R38, R38, R69 ;  /* 0x0000004526267220 */ /* 0x000fe20000410000 */
[----:B------:R-:W-:Y:S02]  /*1600*/  HADD2.F32 R141, -RZ, R29.H1_H1 ;  /* 0x3000001dff8d7230 */ /* 0x000fe40000004100 */
[----:B------:R-:W-:Y:S01]  /*1610*/  FADD.FTZ R29, -R105, 1 ;  /* 0x3f800000691d7421 */ /* 0x000fe20000010100 */
[----:B------:R-:W-:Y:S02]  /*1620*/  HADD2.F32 R143, -RZ, R28.H0_H0 ;  /* 0x2000001cff8f7230 */ /* 0x000fe40000004100 */
[----:B-1----:R-:W-:Y:S01]  /*1630*/  FMUL.FTZ R36, R64, R139 ;  /* 0x0000008b40247220 */ /* 0x002fe20000410000 */
[--C-:B------:R-:W-:Y:S02]  /*1640*/  HADD2.F32 R106, -RZ, R31.reuse.H0_H0 ;  /* 0x2000001fff6a7230 */ /* 0x100fe40000004100 */
[----:B------:R-:W-:Y:S01]  /*1650*/  FMUL.FTZ R113, R82, R141 ;  /* 0x0000008d52717220 */ /* 0x000fe20000410000 */
[----:B------:R-:W-:-:S02]  /*1660*/  HADD2.F32 R108, -RZ, R31.H1_H1 ;  /* 0x3000001fff6c7230 */ /* 0x000fc40000004100 */
[----:B------:R-:W-:Y:S01]  /*1670*/  FMUL.FTZ R36, R107, R36 ;  /* 0x000000246b247220 */ /* 0x000fe20000410000 */
[----:B------:R-:W-:Y:S02]  /*1680*/  HADD2.F32 R114, -RZ, R28.H1_H1 ;  /* 0x3000001cff727230 */ /* 0x000fe40000004100 */
[----:B------:R-:W-:Y:S01]  /*1690*/  FFMA.FTZ R31, R70, R29, 1 ;  /* 0x3f800000461f7423 */ /* 0x000fe2000001001d */
[--C-:B------:R-:W-:Y:S02]  /*16a0*/  HADD2.F32 R110, -RZ, R30.reuse.H0_H0 ;  /* 0x2000001eff6e7230 */ /* 0x100fe40000004100 */
[----:B------:R-:W-:Y:S01]  /*16b0*/  FADD.FTZ R28, -R100, 1 ;  /* 0x3f800000641c7421 */ /* 0x000fe20000010100 */
[----:B------:R-:W-:Y:S02]  /*16c0*/  HADD2.F32 R112, -RZ, R30.H1_H1 ;  /* 0x3000001eff707230 */ /* 0x000fe40000004100 */
[----:B------:R-:W-:Y:S01]  /*16d0*/  FADD.FTZ R30, -R102, 1 ;  /* 0x3f800000661e7421 */ /* 0x000fe20000010100 */
[----:B------:R-:W-:Y:S01]  /*16e0*/  FMUL.FTZ R29, R80, R143 ;  /* 0x0000008f501d7220 */ /* 0x000fe20000410000 */
[----:B------:R-:W-:Y:S01]  /*16f0*/  FMUL.FTZ R115, R36, R37 ;  /* 0x0000002524737220 */ /* 0x000fe20000410000 */
[----:B------:R-:W-:Y:S01]  /*1700*/  FFMA.FTZ R28, R59, R28, 1 ;  /* 0x3f8000003b1c7423 */ /* 0x000fe2000001001c */
[----:B------:R-:W-:Y:S01]  /*1710*/  FFMA.FTZ R122, R75, R30, 1 ;  /* 0x3f8000004b7a7423 */ /* 0x000fe2000001001e */
[----:B------:R-:W-:Y:S01]  /*1720*/  FMUL.FTZ R29, R100, R29 ;  /* 0x0000001d641d7220 */ /* 0x000fe20000410000 */
[----:B------:R-:W-:Y:S01]  /*1730*/  FMUL.FTZ R117, R102, R113 ;  /* 0x0000007166757220 */ /* 0x000fe20000410000 */
[----:B------:R-:W0:Y:S01]  /*1740*/  LDC.64 R36, c[0x0][0x398] ;  /* 0x0000e600ff247b82 */ /* 0x000e220000000a00 */
[----:B------:R-:W-:Y:S01]  /*1750*/  FMUL.FTZ R30, R81, R114 ;  /* 0x00000072511e7220 */ /* 0x000fe20000410000 */
[----:B------:R-:W-:Y:S01]  /*1760*/  FMUL.FTZ R113, R29, R28 ;  /* 0x0000001c1d717220 */ /* 0x000fe20000410000 */
[----:B------:R-:W-:Y:S01]  /*1770*/  FMUL.FTZ R122, R117, R122 ;  /* 0x0000007a757a7220 */ /* 0x000fe20000410000 */
[----:B--2---:R-:W-:Y:S01]  /*1780*/  FADD.FTZ R117, -R151, 1 ;  /* 0x3f80000097757421 */ /* 0x004fe20000010100 */
[----:B------:R-:W-:Y:S01]  /*1790*/  FMUL.FTZ R30, R105, R30 ;  /* 0x0000001e691e7220 */ /* 0x000fe20000410000 */
[----:B------:R-:W-:Y:S01]  /*17a0*/  FADD.FTZ R28, -R128, 1 ;  /* 0x3f800000801c7421 */ /* 0x000fe20000010100 */
[----:B------:R-:W-:Y:S01]  /*17b0*/  FADD.FTZ R29, -R147, 1 ;  /* 0x3f800000931d7421 */ /* 0x000fe20000010100 */
[----:B------:R-:W-:Y:S01]  /*17c0*/  FFMA.FTZ R126, R72, R117, 1 ;  /* 0x3f800000487e7423 */ /* 0x000fe20000010075 */
[----:B------:R-:W-:Y:S01]  /*17d0*/  FMUL.FTZ R120, R30, R31 ;  /* 0x0000001f1e787220 */ /* 0x000fe20000410000 */
[----:B------:R-:W-:Y:S01]  /*17e0*/  FFMA.FTZ R130, R73, R28, 1 ;  /* 0x3f80000049827423 */ /* 0x000fe2000001001c */
        /* <DEDUP_REMOVED lines=16> */
[----:B------:R-:W-:Y:S01]  /*18f0*/  HADD2.F32 R121, -RZ, R24.H0_H0 ;  /* 0x20000018ff797230 */ /* 0x000fe20000004100 */
[----:B------:R-:W-:Y:S01]  /*1900*/  F2FP.F16.F32.PACK_AB R29, R34, R33 ;  /* 0x00000021221d723e */ /* 0x000fe200000000ff */
[----:B0-----:R-:W-:Y:S01]  /*1910*/  IMAD R24, R36, UR17, RZ ;  /* 0x0000001124187c24 */ /* 0x001fe2000f8e02ff */
[----:B------:R-:W-:Y:S01]  /*1920*/  F2FP.F16.F32.PACK_AB R30, R116, R109 ;  /* 0x0000006d741e723e */ /* 0x000fe200000000ff */
[----:B------:R-:W-:Y:S01]  /*1930*/  HADD2.F32 R109, -RZ, R27.H0_H0 ;  /* 0x2000001bff6d7230 */ /* 0x000fe20000004100 */
[----:B------:R-:W-:Y:S01]  /*1940*/  F2FP.F16.F32.PACK_AB R31, R118, R111 ;  /* 0x0000006f761f723e */ /* 0x000fe200000000ff */
[----:B------:R-:W-:Y:S01]  /*1950*/  BAR.SYNC.DEFER_BLOCKING 0x0 ;  /* 0x0000000000007b1d */ /* 0x000fe20000010000 */
[----:B------:R-:W-:Y:S01]  /*1960*/  F2FP.F16.F32.PACK_AB R32, R120, R113 ;  /* 0x000000717820723e */ /* 0x000fe200000000ff */
[--C-:B------:R-:W-:Y:S01]  /*1970*/  HADD2.F32 R113, -RZ, R26.reuse.H0_H0 ;  /* 0x2000001aff717230 */ /* 0x100fe20000004100 */
[----:B------:R-:W-:Y:S01]  /*1980*/  F2FP.F16.F32.PACK_AB R33, R122, R115 ;  /* 0x000000737a21723e */ /* 0x000fe200000000ff */
[----:B------:R-:W-:Y:S01]  /*1990*/  HADD2.F32 R115, -RZ, R26.H1_H1 ;  /* 0x3000001aff737230 */ /* 0x000fe20000004100 */
[----:B------:R-:W-:Y:S01]  /*19a0*/  F2FP.F16.F32.PACK_AB R34, R124, R117 ;  /* 0x000000757c22723e */ /* 0x000fe200000000ff */
[--C-:B------:R-:W-:Y:S01]  /*19b0*/  HADD2.F32 R117, -RZ, R25.reuse.H0_H0 ;  /* 0x20000019ff757230 */ /* 0x100fe20000004100 */
[----:B------:R-:W-:Y:S01]  /*19c0*/  F2FP.F16.F32.PACK_AB R35, R130, R119 ;  /* 0x000000778223723e */ /* 0x000fe200000000ff */
[----:B------:R-:W-:-:S02]  /*19d0*/  HADD2.F32 R119, -RZ, R25.H1_H1 ;  /* 0x30000019ff777230 */ /* 0x000fc40000004100 */
[----:B------:R-:W-:Y:S01]  /*19e0*/  FMUL.FTZ R149, R76, R149 ;  /* 0x000000954c957220 */ /* 0x000fe20000410000 */
[----:B------:R-:W-:Y:S02]  /*19f0*/  HADD2.F32 R111, -RZ, R27.H1_H1 ;  /* 0x3000001bff6f7230 */ /* 0x000fe40000004100 */
[----:B------:R-:W-:Y:S01]  /*1a00*/  FMUL.FTZ R59, R59, R100 ;  /* 0x000000643b3b7220 */ /* 0x000fe20000410000 */
[----:B------:R-:W-:Y:S02]  /*1a10*/  IMAD R153, R37, UR16, R24 ;  /* 0x0000001025997c24 */ /* 0x000fe4000f8e0218 */
[----:B------:R-:W-:Y:S01]  /*1a20*/  FMUL.FTZ R105, R70, R105 ;  /* 0x0000006946697220 */ /* 0x000fe20000410000 */
[----:B------:R-:W-:-:S04]  /*1a30*/  IMAD.WIDE.U32 R144, R36, UR16, R18 ;  /* 0x0000001024907c25 */ /* 0x000fc8000f8e0012 */
[----:B------:R-:W-:Y:S01]  /*1a40*/  FMUL.FTZ R107, R68, R107 ;  /* 0x0000006b446b7220 */ /* 0x000fe20000410000 */
[----:B------:R-:W0:Y:S01]  /*1a50*/  LDC.64 R36, c[0x0][0x3e8] ;  /* 0x0000fa00ff247b82 */ /* 0x000e220000000a00 */
[----:B------:R-:W-:Y:S01]  /*1a60*/  FMUL.FTZ R75, R75, R102 ;  /* 0x000000664b4b7220 */ /* 0x000fe20000410000 */
[----:B------:R-:W-:Y:S01]  /*1a70*/  FMUL.FTZ R147, R74, R147 ;  /* 0x000000934a937220 */ /* 0x000fe20000410000 */
[----:B------:R-:W-:Y:S01]  /*1a80*/  IADD3 R145, R145, R153, RZ ;  /* 0x0000009991917210 */ /* 0x000fe20007ffe0ff */
[----:B------:R-:W-:Y:S01]  /*1a90*/  FMUL.FTZ R151, R72, R151 ;  /* 0x0000009748977220 */ /* 0x000fe20000410000 */
[----:B------:R-:W-:Y:S01]  /*1aa0*/  FMUL.FTZ R73, R73, R128 ;  /* 0x0000008049497220 */ /* 0x000fe20000410000 */
[----:B------:R-:W-:Y:S01]  /*1ab0*/  FMUL.FTZ R62, R81, R105 ;  /* 0x00000069513e7220 */ /* 0x000fe20000410000 */
[----:B------:R-:W-:Y:S01]  /*1ac0*/  FMUL.FTZ R64, R64, R107 ;  /* 0x0000006b40407220 */ /* 0x000fe20000410000 */
[----:B------:R1:W-:Y:S01]  /*1ad0*/  STS.128 [R57], R28 ;  /* 0x0000001c39007388 */ /* 0x0003e20000000c00 */
[----:B------:R-:W-:Y:S01]  /*1ae0*/  FMUL.FTZ R68, R39, R147 ;  /* 0x0000009327447220 */ /* 0x000fe20000410000 */
[----:B------:R-:W-:Y:S01]  /*1af0*/  FMUL.FTZ R70, R61, R149 ;  /* 0x000000953d467220 */ /* 0x000fe20000410000 */
[----:B------:R-:W-:Y:S01]  /*1b00*/  FMUL.FTZ R72, R63, R151 ;  /* 0x000000973f487220 */ /* 0x000fe20000410000 */
[----:B------:R2:W-:Y:S01]  /*1b10*/  STS.128 [R57+0x10], R32 ;  /* 0x0000102039007388 */ /* 0x0005e20000000c00 */
[----:B------:R-:W-:-:S03]  /*1b20*/  NOP ;  /* 0x0000000000007918 */ /* 0x000fc60000000000 */
[----:B------:R-:W3:Y:S01]  /*1b30*/  LDS.128 R24, [R2] ;  /* 0x0000000002187984 */ /* 0x000ee20000000c00 */
[----:B------:R-:W-:Y:S01]  /*1b40*/  FMUL.FTZ R74, R65, R73 ;  /* 0x00000049414a7220 */ /* 0x000fe20000410000 */
[----:B-1----:R-:W-:Y:S02]  /*1b50*/  HADD2.F32 R29, -RZ, R23.H0_H0 ;  /* 0x20000017ff1d7230 */ /* 0x002fe40000004100 */
[----:B------:R-:W-:Y:S01]  /*1b60*/  FMUL.FTZ R28, R58, R101 ;  /* 0x000000653a1c7220 */ /* 0x000fe20000410000 */
[C---:B------:R-:W-:Y:S01]  /*1b70*/  IMAD.WIDE.U32 R30, R55.reuse, UR4, R144 ;  /* 0x00000004371e7c25 */ /* 0x040fe2000f8e0090 */
[----:B------:R-:W1:Y:S03]  /*1b80*/  LDC R101, c[0x0][0x21c] ;  /* 0x00008700ff657b82 */ /* 0x000e660000000800 */
[----:B------:R-:W-:Y:S01]  /*1b90*/  FMUL.FTZ R58, R66, R103 ;  /* 0x00000067423a7220 */ /* 0x000fe20000410000 */
[----:B--2---:R-:W-:Y:S01]  /*1ba0*/  FMUL.FTZ R32, R88, R94 ;  /* 0x0000005e58207220 */ /* 0x004fe20000410000 */
[----:B------:R-:W-:Y:S01]  /*1bb0*/  IMAD R33, R55, UR5, R20 ;  /* 0x0000000537217c24 */ /* 0x000fe2000f8e0214 */
[----:B0-----:R-:W-:Y:S01]  /*1bc0*/  LEA R36, P0, R30, R36, 0x1 ;  /* 0x000000241e247211 */ /* 0x001fe200078008ff */
[----:B------:R-:W0:Y:S01]  /*1bd0*/  LDS.128 R20, [R2+0x200] ;  /* 0x0002000002147984 */ /* 0x000e220000000c00 */
[----:B------:R-:W-:Y:S01]  /*1be0*/  ULDC.64 UR4, c[0x0][0x320] ;  /* 0x0000c80000047ab9 */ /* 0x000fe20000000a00 */
[----:B------:R-:W-:Y:S01]  /*1bf0*/  FMUL.FTZ R34, R89, R83 ;  /* 0x0000005359227220 */ /* 0x000fe20000410000 */
[----:B------:R-:W-:Y:S01]  /*1c00*/  IADD3 R31, R31, R33, RZ ;  /* 0x000000211f1f7210 */ /* 0x000fe20007ffe0ff */
[----:B------:R-:W-:-:S03]  /*1c10*/  FMUL.FTZ R66, R82, R75 ;  /* 0x0000004b52427220 */ /* 0x000fc60000410000 */
[----:B------:R-:W-:Y:S01]  /*1c20*/  LEA.HI.X R37, R30, R37, R31, 0x1, P0 ;  /* 0x000000251e257211 */ /* 0x000fe200000f0c1f */
[----:B------:R-:W-:Y:S01]  /*1c30*/  FMUL.FTZ R30, R87, R79 ;  /* 0x0000004f571e7220 */ /* 0x000fe20000410000 */
[----:B------:R-:W-:Y:S01]  /*1c40*/  ISETP.NE.U32.AND P0, PT, RZ, UR4, PT ;  /* 0x00000004ff007c0c */ /* 0x000fe2000bf05070 */
[----:B------:R-:W-:-:S03]  /*1c50*/  IMAD.WIDE R76, R40, 0x10, R36 ;  /* 0x00000010284c7825 */ /* 0x000fc600078e0224 */
[----:B------:R-:W-:Y:S01]  /*1c60*/  ISETP.NE.AND.EX P0, PT, RZ, UR5, PT, P0 ;  /* 0x00000005ff007c0c */ /* 0x000fe2000bf05300 */
[----:B------:R-:W-:Y:S01]  /*1c70*/  FMUL.FTZ R36, R60, R28 ;  /* 0x0000001c3c247220 */ /* 0x000fe20000410000 */
[----:B------:R-:W-:Y:S01]  /*1c80*/  FMUL.FTZ R60, R80, R59 ;  /* 0x0000003b503c7220 */ /* 0x000fe20000410000 */
[----:B---3--:R2:W-:Y:S04]  /*1c90*/  STG.E.128 desc[UR14][R76.64], R24 ;  /* 0x000000184c007986 */ /* 0x0085e8000c101d0e */
[----:B0-----:R2:W-:Y:S06]  /*1ca0*/  STG.E.128 desc[UR14][R76.64+0x200], R20 ;  /* 0x000200144c007986 */ /* 0x0015ec000c101d0e */
[----:B-1----:R-:W-:Y:S05]  /*1cb0*/  @!P0 BRA `(.L_x_7828) ;  /* 0x0000000000b48947 */ /* 0x002fea0003800000 */
[----:B------:R-:W-:Y:S01]  /*1cc0*/  BAR.SYNC.DEFER_BLOCKING 0x0 ;  /* 0x0000000000007b1d */ /* 0x000fe20000010000 */
[----:B--2---:R-:W-:Y:S01]  /*1cd0*/  FMUL.FTZ R76, R78, R67 ;  /* 0x000000434e4c7220 */ /* 0x004fe20000410000 */
        /* <DEDUP_REMOVED lines=33> */
[----:B------:R-:W2:Y:S02]  /*1ef0*/  LDS.128 R24, [R2+0x200] ;  /* 0x0002000002187984 */ /* 0x000ea40000000c00 */
[----:B------:R-:W-:Y:S01]  /*1f00*/  IADD3 R85, R85, R31, RZ ;  /* 0x0000001f55557210 */ /* 0x000fe20007ffe0ff */
[C---:B------:R-:W-:Y:S02]  /*1f10*/  IMAD R31, R55.reuse, UR7, R28 ;  /* 0x00000007371f7c24 */ /* 0x040fe4000f8e021c */
[----:B-1----:R-:W-:-:S05]  /*1f20*/  IMAD.WIDE.U32 R76, R55, UR6, R84 ;  /* 0x00000006374c7c25 */ /* 0x002fca000f8e0054 */
[----:B------:R-:W-:Y:S02]  /*1f30*/  IADD3 R31, R77, R31, RZ ;  /* 0x0000001f4d1f7210 */ /* 0x000fe40007ffe0ff */
[----:B------:R-:W-:-:S04]  /*1f40*/  LEA R78, P0, R76, UR4, 0x1 ;  /* 0x000000044c4e7c11 */ /* 0x000fc8000f8008ff */
[----:B------:R-:W-:-:S03]  /*1f50*/  LEA.HI.X R79, R76, UR5, R31, 0x1, P0 ;  /* 0x000000054c4f7c11 */ /* 0x000fc600080f0c1f */
[----:B------:R-:W-:-:S05]  /*1f60*/  IMAD.WIDE R76, R40, 0x10, R78 ;  /* 0x00000010284c7825 */ /* 0x000fca00078e024e */
[----:B0-----:R0:W-:Y:S04]  /*1f70*/  STG.E.128 desc[UR14][R76.64], R20 ;  /* 0x000000144c007986 */ /* 0x0011e8000c101d0e */
[----:B--2---:R0:W-:Y:S02]  /*1f80*/  STG.E.128 desc[UR14][R76.64+0x200], R24 ;  /* 0x000200184c007986 */ /* 0x0041e4000c101d0e */
.L_x_7828:
        /* <DEDUP_REMOVED lines=27> */
[----:B0-2---:R-:W-:Y:S01]  /*2140*/  HFMA2.MMA R76, -RZ, RZ, 0, 0 ;  /* 0x00000000ff4c7435 */ /* 0x005fe200000001ff */
        /* <DEDUP_REMOVED lines=8> */
[--C-:B-----5:R-:W-:Y:S01]  /*21d0*/  FADD.FTZ R63, R121, R52.reuse ;  /* 0x00000034793f7221 */ /* 0x120fe20000010000 */
        /* <DEDUP_REMOVED lines=46> */
[C---:B------:R-:W-:Y:S01]  /*24c0*/  IADD3 R2, R47.reuse, -0x1, RZ ;  /* 0xffffffff2f027810 */ /* 0x040fe20007ffe0ff */
[----:B------:R-:W-:Y:S01]  /*24d0*/  ULDC.64 UR4, c[0x0][0x230] ;  /* 0x00008c0000047ab9 */ /* 0x000fe20000000a00 */
[----:B------:R-:W-:Y:S01]  /*24e0*/  IADD3 R22, R47, -0x2, RZ ;  /* 0xfffffffe2f167810 */ /* 0x000fe20007ffe0ff */
[----:B------:R-:W-:Y:S01]  /*24f0*/  ULDC.64 UR6, c[0x0][0x248] ;  /* 0x0000920000067ab9 */ /* 0x000fe20000000a00 */
[----:B------:R-:W-:Y:S01]  /*2500*/  LEA.HI R20, R2, R2, RZ, 0x1 ;  /* 0x0000000202147211 */ /* 0x000fe200078f08ff */
[----:B------:R-:W0:Y:S01]  /*2510*/  LDC.64 R28, c[0x0][0x2d8] ;  /* 0x0000b600ff1c7b82 */ /* 0x000e220000000a00 */
[----:B------:R-:W-:Y:S01]  /*2520*/  IMAD.WIDE.U32 R148, R55, UR4, RZ ;  /* 0x0000000437947c25 */ /* 0x000fe2000f8e00ff */
[----:B------:R-:W-:Y:S02]  /*2530*/  IADD3 R113, R50, 0x200, RZ ;  /* 0x0000020032717810 */ /* 0x000fe40007ffe0ff */
[----:B------:R-:W-:Y:S01]  /*2540*/  LOP3.LUT R21, R20, 0xfffffe, RZ, 0xc0, !PT ;  /* 0x00fffffe14157812 */ /* 0x000fe200078ec0ff */
[----:B------:R-:W-:-:S02]  /*2550*/  IMAD R153, R22, R101, RZ ;  /* 0x0000006516997224 */ /* 0x000fc400078e02ff */
[C---:B------:R-:W-:Y:S01]  /*2560*/  IMAD R20, R54.reuse, UR4, RZ ;  /* 0x0000000436147c24 */ /* 0x040fe2000f8e02ff */
[----:B------:R-:W1:Y:S01]  /*2570*/  LDC.64 R26, c[0x0][0x2e0] ;  /* 0x0000b800ff1a7b82 */ /* 0x000e620000000a00 */
[----:B------:R-:W-:Y:S01]  /*2580*/  IMAD R22, R54, UR6, RZ ;  /* 0x0000000636167c24 */ /* 0x000fe2000f8e02ff */
[----:B------:R-:W-:Y:S01]  /*2590*/  IADD3 R2, R2, -R21, RZ ;  /* 0x8000001502027210 */ /* 0x000fe20007ffe0ff */
[C---:B------:R-:W-:Y:S01]  /*25a0*/  IMAD R107, R55.reuse, UR5, R20 ;  /* 0x00000005376b7c24 */ /* 0x040fe2000f8e0214 */
[----:B------:R-:W-:Y:S01]  /*25b0*/  ULDC.64 UR4, c[0x0][0x268] ;  /* 0x00009a0000047ab9 */ /* 0x000fe20000000a00 */
[C---:B------:R-:W-:Y:S02]  /*25c0*/  IMAD R109, R55.reuse, UR7, R22 ;  /* 0x00000007376d7c24 */ /* 0x040fe4000f8e0216 */
[----:B------:R-:W-:Y:S01]  /*25d0*/  IMAD R90, R54, UR4, RZ ;  /* 0x00000004365a7c24 */ /* 0x000fe2000f8e02ff */
[----:B------:R-:W2:Y:S01]  /*25e0*/  LDC.64 R118, c[0x0][0x2d0] ;  /* 0x0000b400ff767b82 */ /* 0x000ea20000000a00 */
[----:B------:R-:W-:-:S04]  /*25f0*/  IMAD.WIDE.U32 R150, R55, UR6, RZ ;  /* 0x0000000637967c25 */ /* 0x000fc8000f8e00ff */
[C---:B------:R-:W-:Y:S01]  /*2600*/  IMAD.WIDE.U32 R142, R55.reuse, UR4, RZ ;  /* 0x00000004378e7c25 */ /* 0x040fe2000f8e00ff */
[----:B------:R-:W-:Y:S02]  /*2610*/  UMOV UR4, URZ ;  /* 0x0000003f00047c82 */ /* 0x000fe40008000000 */
[----:B------:R-:W3:Y:S01]  /*2620*/  LDC.64 R20, c[0x0][0x270] ;  /* 0x00009c00ff147b82 */ /* 0x000ee20000000a00 */
[----:B------:R-:W-:Y:S01]  /*2630*/  IMAD R111, R55, UR5, R90 ;  /* 0x00000005376f7c24 */ /* 0x000fe2000f8e025a */
[----:B0-----:R-:W-:Y:S01]  /*2640*/  LEA R103, P1, R150, R28, 0x2 ;  /* 0x0000001c96677211 */ /* 0x001fe200078210ff */
[----:B------:R-:W-:Y:S01]  /*2650*/  IMAD.WIDE R152, R153, 0x8, R12 ;  /* 0x0000000899987825 */ /* 0x000fe200078e020c */
[----:B------:R-:W-:Y:S01]  /*2660*/  IADD3 R90, R149, R107, RZ ;  /* 0x0000006b955a7210 */ /* 0x000fe20007ffe0ff */
[----:B------:R-:W-:Y:S01]  /*2670*/  ULDC UR5, c[0x0][0x224] ;  /* 0x0000890000057ab9 */ /* 0x000fe20000000800 */
[----:B------:R-:W-:Y:S02]  /*2680*/  IADD3 R28, R151, R109, RZ ;  /* 0x0000006d971c7210 */ /* 0x000fe40007ffe0ff */
[----:B------:R-:W0:Y:S01]  /*2690*/  LDC.64 R22, c[0x0][0x250] ;  /* 0x00009400ff167b82 */ /* 0x000e220000000a00 */
[----:B-1----:R-:W-:-:S02]  /*26a0*/  LEA R105, P2, R142, R26, 0x2 ;  /* 0x0000001a8e697211 */ /* 0x002fc400078410ff */
[----:B------:R-:W-:Y:S02]  /*26b0*/  IADD3 R26, R143, R111, RZ ;  /* 0x0000006f8f1a7210 */ /* 0x000fe40007ffe0ff */
[----:B------:R-:W-:Y:S02]  /*26c0*/  LEA.HI.X R150, R150, R29, R28, 0x2, P1 ;  /* 0x0000001d96967211 */ /* 0x000fe400008f141c */
[----:B------:R-:W-:Y:S01]  /*26d0*/  LEA.HI.X R142, R142, R27, R26, 0x2, P2 ;  /* 0x0000001b8e8e7211 */ /* 0x000fe200010f141a */
[----:B------:R-:W1:Y:S01]  /*26e0*/  LDC.64 R24, c[0x0][0x238] ;  /* 0x00008e00ff187b82 */ /* 0x000e620000000a00 */
[C---:B--2---:R-:W-:Y:S02]  /*26f0*/  LEA R101, P0, R148.reuse, R118, 0x2 ;  /* 0x0000007694657211 */ /* 0x044fe400078010ff */
[----:B------:R-:W-:Y:S02]  /*2700*/  MOV R118, R152 ;  /* 0x0000009800767202 */ /* 0x000fe40000000f00 */
[----:B------:R-:W-:-:S02]  /*2710*/  LEA.HI.X R148, R148, R119, R90, 0x2, P0 ;  /* 0x0000007794947211 */ /* 0x000fc400000f145a */
[----:B------:R-:W-:Y:S01]  /*2720*/  MOV R107, R153 ;  /* 0x00000099006b7202 */ /* 0x000fe20000000f00 */
[----:B------:R-:W2:Y:S01]  /*2730*/  LDC R144, c[0x0][0x224] ;  /* 0x00008900ff907b82 */ /* 0x000ea20000000800 */
[C---:B------:R-:W-:Y:S02]  /*2740*/  ISETP.NE.AND P1, PT, R50.reuse, RZ, PT ;  /* 0x000000ff3200720c */ /* 0x040fe40003f25270 */
[----:B------:R-:W-:Y:S02]  /*2750*/  ISETP.NE.AND P2, PT, R50, 0x1f, PT ;  /* 0x0000001f3200780c */ /* 0x000fe40003f45270 */
[-C--:B------:R-:W-:Y:S02]  /*2760*/  MOV R109, R3.reuse ;  /* 0x00000003006d7202 */ /* 0x080fe40000000f00 */
[----:B------:R-:W-:Y:S01]  /*2770*/  MOV R90, RZ ;  /* 0x000000ff005a7202 */ /* 0x000fe20000000f00 */
[----:B------:R-:W4:Y:S01]  /*2780*/  LDC R173, c[0x0][0x21c] ;  /* 0x00008700ffad7b82 */ /* 0x000f220000000800 */
[----:B------:R-:W-:-:S02]  /*2790*/  MOV R111, R3 ;  /* 0x00000003006f7202 */ /* 0x000fc40000000f00 */
[----:B---3--:R-:W-:Y:S02]  /*27a0*/  SHF.L.U64.HI R21, R20, 0x2, R21 ;  /* 0x0000000214157819 */ /* 0x008fe40000010215 */
[----:B0-----:R-:W-:Y:S02]  /*27b0*/  SHF.L.U64.HI R23, R22, 0x2, R23 ;  /* 0x0000000216177819 */ /* 0x001fe40000010217 */
[----:B------:R-:W-:Y:S02]  /*27c0*/  SHF.L.U32 R152, R2, 0x8, RZ ;  /* 0x0000000802987819 */ /* 0x000fe400000006ff */
[----:B-1----:R-:W-:-:S07]  /*27d0*/  SHF.L.U64.HI R25, R24, 0x2, R25 ;  /* 0x0000000218197819 */ /* 0x002fce0000010219 */
.L_x_7834:
[----:B0-----:R-:W-:Y:S02]  /*27e0*/  MOV R26, R101 ;  /* 0x00000065001a7202 */ /* 0x001fe40000000f00 */
[----:B------:R-:W-:-:S05]  /*27f0*/  MOV R27, R148 ;  /* 0x00000094001b7202 */ /* 0x000fca0000000f00 */
[----:B------:R0:W3:Y:S01]  /*2800*/  LDG.E R115, desc[UR14][R26.64] ;  /* 0x0000000e1a737981 */ /* 0x0000e2000c1e1900 */
[----:B------:R-:W-:Y:S02]  /*2810*/  MOV R28, R105 ;  /* 0x00000069001c7202 */ /* 0x000fe40000000f00 */
[----:B------:R-:W-:-:S05]  /*2820*/  MOV R29, R142 ;  /* 0x0000008e001d7202 */ /* 0x000fca0000000f00 */
[----:B------:R-:W2:Y:S01]  /*2830*/  LDG.E R28, desc[UR14][R28.64] ;  /* 0x0000000e1c1c7981 */ /* 0x000ea2000c1e1900 */
[----:B0-----:R-:W-:Y:S02]  /*2840*/  MOV R26, R103 ;  /* 0x00000067001a7202 */ /* 0x001fe40000000f00 */
[----:B------:R-:W-:-:S05]  /*2850*/  MOV R27, R150 ;  /* 0x00000096001b7202 */ /* 0x000fca0000000f00 */
[----:B------:R0:W2:Y:S01]  /*2860*/  LDG.E R145, desc[UR14][R26.64] ;  /* 0x0000000e1a917981 */ /* 0x0000a2000c1e1900 */
[----:B------:R-:W-:-:S04]  /*2870*/  SEL R2, R152, R113, !P1 ;  /* 0x0000007198027207 */ /* 0x000fc80004800000 */
[----:B------:R-:W-:Y:S02]  /*2880*/  LEA R154, R2, R3, 0x2 ;  /* 0x00000003029a7211 */ /* 0x000fe400078e10ff */
[----:B------:R-:W-:Y:S02]  /*2890*/  @P2 MOV R147, 0x400 ;  /* 0x0000040000932802 */ /* 0x000fe40000000f00 */
[----:B------:R-:W-:-:S04]  /*28a0*/  ISETP.NE.AND P0, PT, R104, RZ, PT ;  /* 0x000000ff6800720c */ /* 0x000fc80003f05270 */
[----:B------:R-:W-:Y:S01]  /*28b0*/  ISETP.LT.OR P3, PT, R47, 0x2, P0 ;  /* 0x000000022f00780c */ /* 0x000fe20000761670 */
[----:B------:R-:W-:Y:S01]  /*28c0*/  HFMA2.MMA R125, -RZ, RZ, 0, 0 ;  /* 0x00000000ff7d7435 */ /* 0x000fe200000001ff */
[----:B------:R-:W-:Y:S01]  /*28d0*/  FMUL.FTZ R153, R127, R98 ;  /* 0x000000627f997220 */ /* 0x000fe20000410000 */
[----:B------:R-:W-:-:S10]  /*28e0*/  FMUL.FTZ R98, R83, R92 ;  /* 0x0000005c53627220 */ /* 0x000fd40000410000 */
[----:B0-----:R-:W-:Y:S02]  /*28f0*/  @!P3 MOV R26, R118 ;  /* 0x00000076001ab202 */ /* 0x001fe40000000f00 */
[----:B------:R-:W-:Y:S01]  /*2900*/  @!P3 MOV R27, R107 ;  /* 0x0000006b001bb202 */ /* 0x000fe20000000f00 */
        /* <DEDUP_REMOVED lines=9> */
[----:B---3--:R-:W-:-:S04]  /*29a0*/  FMUL.FTZ R160, R115, 1.4426950216293334961 ;  /* 0x3fb8aa3b73a07820 */ /* 0x008fc80000410000 */
        /* <DEDUP_REMOVED lines=17> */
[----:B------:R1:W5:Y:S01]  /*2ac0*/  @!P3 LDG.E R125, desc[UR14][R26.64+0x4] ;  /* 0x0000040e1a7db981 */ /* 0x000362000c1e1900 */
[----:B0-----:R-:W-:-:S04]  /*2ad0*/  @P2 LEA R3, R154, R147, 0x18 ;  /* 0x000000939a032211 */ /* 0x001fc800078ec0ff */
[----:B------:R-:W-:-:S06]  /*2ae0*/  @P2 LEA R169, R50, R3, 0x2 ;  /* 0x0000000332a92211 */ /* 0x000fcc00078e10ff */
[----:B------:R-:W0:Y:S01]  /*2af0*/  @P2 LDS R169, [R169+0xe6c] ;  /* 0x000e6c00a9a92984 */ /* 0x000e220000000800 */
[----:B-1----:R2:W-:Y:S01]  /*2b00*/  MUFU.EX2 R26, R29 ;  /* 0x0000001d001a7308 */ /* 0x0025e20000000800 */
[----:B------:R-:W-:Y:S01]  /*2b10*/  FMUL.FTZ R27, R75, R160 ;  /* 0x000000a04b1b7220 */ /* 0x000fe20000410000 */
[----:B------:R-:W-:Y:S01]  /*2b20*/  FMUL.FTZ R147, R73, R132 ;  /* 0x0000008449937220 */ /* 0x000fe20000410000 */
[----:B------:R-:W-:Y:S01]  /*2b30*/  FMUL.FTZ R132, R75, R130 ;  /* 0x000000824b847220 */ /* 0x000fe20000410000 */
[----:B------:R-:W-:-:S04]  /*2b40*/  FMUL.FTZ R130, R77, R128 ;  /* 0x000000804d827220 */ /* 0x000fc80000410000 */
[----:B------:R-:W1:Y:S01]  /*2b50*/  MUFU.EX2 R2, R2 ;  /* 0x0000000200027308 */ /* 0x000e620000000800 */
[----:B--2---:R-:W-:Y:S01]  /*2b60*/  FMUL.FTZ R29, R145, R28 ;  /* 0x0000001c911d7220 */ /* 0x004fe20000410000 */
[----:B------:R-:W-:-:S06]  /*2b70*/  FMUL.FTZ R28, R127, R160 ;  /* 0x000000a07f1c7220 */ /* 0x000fcc0000410000 */
[----:B------:R-:W2:Y:S01]  /*2b80*/  MUFU.EX2 R92, R92 ;  /* 0x0000005c005c7308 */ /* 0x000ea20000000800 */
[----:B------:R-:W-:-:S07]  /*2b90*/  FMUL.FTZ R149, R133, R160 ;  /* 0x000000a085957220 */ /* 0x000fce0000410000 */
[----:B------:R-:W3:Y:S08]  /*2ba0*/  MUFU.EX2 R117, R117 ;  /* 0x0000007500757308 */ /* 0x000ef00000000800 */
[----:B------:R-:W0:Y:S08]  /*2bb0*/  MUFU.EX2 R119, R119 ;  /* 0x0000007700777308 */ /* 0x000e300000000800 */
        /* <DEDUP_REMOVED lines=8> */
[----:B------:R-:W0:Y:S01]  /*2c40*/  MUFU.EX2 R157, R157 ;  /* 0x0000009d009d7308 */ /* 0x000e220000000800 */
[----:B------:R-:W-:Y:S01]  /*2c50*/  FMUL.FTZ R154, R63, R140 ;  /* 0x0000008c3f9a7220 */ /* 0x000fe20000410000 */
[----:B------:R-:W-:Y:S01]  /*2c60*/  FMUL.FTZ R145, R65, R146 ;  /* 0x0000009241917220 */ /* 0x000fe20000410000 */
[-C--:B------:R-:W-:Y:S01]  /*2c70*/  FMUL.FTZ R165, R72, R29.reuse ;  /* 0x0000001d48a57220 */ /* 0x080fe20000410000 */
[-C--:B------:R-:W-:Y:S01]  /*2c80*/  FMUL.FTZ R167, R74, R29.reuse ;  /* 0x0000001d4aa77220 */ /* 0x080fe20000410000 */
[-C--:B------:R-:W-:Y:S01]  /*2c90*/  FMUL.FTZ R151, R0, R29.reuse ;  /* 0x0000001d00977220 */ /* 0x080fe20000410000 */
[----:B------:R-:W-:-:S02]  /*2ca0*/  FMUL.FTZ R146, R32, R29 ;  /* 0x0000001d20927220 */ /* 0x000fc40000410000 */
[----:B------:R4:W0:Y:S01]  /*2cb0*/  MUFU.EX2 R140, R149 ;  /* 0x00000095008c7308 */ /* 0x0008220000000800 */
        /* <DEDUP_REMOVED lines=8> */
[----:B----4-:R-:W-:Y:S01]  /*2d40*/  FMUL.FTZ R149, R133, R106 ;  /* 0x0000006a85957220 */ /* 0x010fe20000410000 */
[-C--:B------:R-:W-:Y:S01]  /*2d50*/  FMUL.FTZ R106, R30, R29.reuse ;  /* 0x0000001d1e6a7220 */ /* 0x080fe20000410000 */
[-C--:B------:R-:W-:Y:S01]  /*2d60*/  FMUL.FTZ R163, R66, R29.reuse ;  /* 0x0000001d42a37220 */ /* 0x080fe20000410000 */
[-C--:B------:R-:W-:Y:S01]  /*2d70*/  FMUL.FTZ R168, R68, R29.reuse ;  /* 0x0000001d44a87220 */ /* 0x080fe20000410000 */
[----:B------:R-:W-:Y:S01]  /*2d80*/  FMUL.FTZ R170, R70, R29 ;  /* 0x0000001d46aa7220 */ /* 0x000fe20000410000 */
[----:B-1----:R-:W-:Y:S01]  /*2d90*/  FMUL.FTZ R172, R123, R2 ;  /* 0x000000027bac7220 */ /* 0x002fe20000410000 */
[----:B------:R-:W-:Y:S01]  /*2da0*/  FFMA.FTZ R29, R2, R154, R145 ;  /* 0x0000009a021d7223 */ /* 0x000fe20000010091 */
[----:B--2---:R-:W-:Y:S01]  /*2db0*/  FFMA.FTZ R171, R92, R167, R165 ;  /* 0x000000a75cab7223 */ /* 0x004fe200000100a5 */
[----:B0--3--:R-:W-:Y:S06]  /*2dc0*/  @P2 BRA `(.L_x_7831) ;  /* 0x0000000000202947 */ /* 0x009fec0003800000 */
        /* <DEDUP_REMOVED lines=8> */
.L_x_7831:
[----:B------:R-:W-:Y:S05]  /*2e50*/  BSYNC B0 ;  /* 0x0000000000007941 */ /* 0x000fea0003800000 */
.L_x_7830:
        /* <DEDUP_REMOVED lines=88> */
[----:B-1----:R-:W-:Y:S01]  /*33e0*/  @P2 FMUL.FTZ R176, R176, R29 ;  /* 0x0000001db0b02220 */ /* 0x002fe20000410000 */
[----:B------:R-:W-:Y:S01]  /*33f0*/  ISETP.GE.AND P2, PT, R48, 0x8, PT ;  /* 0x000000083000780c */ /* 0x000fe20003f46270 */
[----:B------:R-:W-:-:S04]  /*3400*/  HFMA2.MMA R29, -RZ, RZ, 0, 0 ;  /* 0x00000000ff1d7435 */ /* 0x000fc800000001ff */
[C---:B--2---:R-:W-:Y:S02]  /*3410*/  @!P3 FFMA.FTZ R172, R171.reuse, R177, R172 ;  /* 0x000000b1abacb223 */ /* 0x044fe400000100ac */
[----:B------:R-:W-:Y:S01]  /*3420*/  SHFL.UP PT, R177, R176, 0x8, RZ ;  /* 0x05000000b0b17989 */ /* 0x000fe200000e00ff */
[----:B---3--:R-:W-:Y:S01]  /*3430*/  @!P3 FMUL.FTZ R171, R171, R174 ;  /* 0x000000aeababb220 */ /* 0x008fe20000410000 */
[----:B------:R-:W-:Y:S02]  /*3440*/  ISETP.GE.U32.AND P3, PT, R104, 0x18, PT ;  /* 0x000000186800780c */ /* 0x000fe40003f66070 */
[----:B------:R-:W0:Y:S04]  /*3450*/  SHFL.UP PT, R174, R175, 0x8, RZ ;  /* 0x05000000afae7989 */ /* 0x000e2800000e00ff */
[----:B------:R-:W1:Y:S04]  /*3460*/  SHFL.DOWN PT, R179, R172, 0x8, 0x1f ;  /* 0x09001f00acb37f89 */ /* 0x000e6800000e0000 */
[----:B------:R-:W2:Y:S04]  /*3470*/  SHFL.DOWN PT, R178, R171, 0x8, 0x1f ;  /* 0x09001f00abb27f89 */ /* 0x000ea800000e0000 */
[----:B------:R-:W-:Y:S01]  /*3480*/  @!P0 LDS.64 R28, [R109+0xee8] ;  /* 0x000ee8006d1c8984 */ /* 0x000fe20000000a00 */
[----:B------:R-:W-:Y:S01]  /*3490*/  ISETP.GE.AND P0, PT, R48, 0x10, PT ;  /* 0x000000103000780c */ /* 0x000fe20003f06270 */
[C---:B0-----:R-:W-:Y:S01]  /*34a0*/  @P2 FFMA.FTZ R175, R176.reuse, R174, R175 ;  /* 0x000000aeb0af2223 */ /* 0x041fe200000100af */
[----:B------:R-:W-:Y:S01]  /*34b0*/  @P2 FMUL.FTZ R176, R176, R177 ;  /* 0x000000b1b0b02220 */ /* 0x000fe20000410000 */
[----:B------:R-:W-:Y:S01]  /*34c0*/  ISETP.GE.U32.AND P2, PT, R104, 0x10, PT ;  /* 0x000000106800780c */ /* 0x000fe20003f46070 */
[----:B-1----:R-:W-:-:S02]  /*34d0*/  @!P3 FFMA.FTZ R172, R171, R179, R172 ;  /* 0x000000b3abacb223 */ /* 0x002fc400000100ac */
[----:B------:R-:W0:Y:S01]  /*34e0*/  SHFL.UP PT, R174, R175, 0x10, RZ ;  /* 0x06000000afae7989 */ /* 0x000e2200000e00ff */
[----:B--2---:R-:W-:-:S03]  /*34f0*/  @!P3 FMUL.FTZ R171, R171, R178 ;  /* 0x000000b2ababb220 */ /* 0x004fc60000410000 */
[----:B------:R-:W1:Y:S01]  /*3500*/  SHFL.UP PT, R177, R176, 0x10, RZ ;  /* 0x06000000b0b17989 */ /* 0x000e6200000e00ff */
[----:B------:R-:W-:-:S03]  /*3510*/  ISETP.GT.AND P3, PT, R48, 0x1e, PT ;  /* 0x0000001e3000780c */ /* 0x000fc60003f64270 */
[----:B------:R-:W2:Y:S04]  /*3520*/  SHFL.DOWN PT, R179, R172, 0x10, 0x1f ;  /* 0x0a001f00acb37f89 */ /* 0x000ea800000e0000 */
[----:B------:R-:W3:Y:S01]  /*3530*/  SHFL.DOWN PT, R178, R171, 0x10, 0x1f ;  /* 0x0a001f00abb27f89 */ /* 0x000ee200000e0000 */
[----:B0-----:R-:W-:-:S03]  /*3540*/  @P0 FFMA.FTZ R175, R176, R174, R175 ;  /* 0x000000aeb0af0223 */ /* 0x001fc600000100af */
[----:B-----5:R-:W-:Y:S01]  /*3550*/  SHFL.IDX PT, R174, R125, RZ, 0x1f ;  /* 0x00001fff7dae7589 */ /* 0x020fe200000e0000 */
[----:B-1----:R-:W-:Y:S01]  /*3560*/  @P0 FMUL.FTZ R176, R176, R177 ;  /* 0x000000b1b0b00220 */ /* 0x002fe20000410000 */
[----:B------:R-:W-:Y:S02]  /*3570*/  ISETP.NE.AND P0, PT, R48, RZ, PT ;  /* 0x000000ff3000720c */ /* 0x000fe40003f05270 */
[----:B------:R-:W-:Y:S01]  /*3580*/  SHFL.UP PT, R175, R175, 0x1, RZ ;  /* 0x04200000afaf7989 */ /* 0x000fe200000e00ff */
[----:B--2---:R-:W-:-:S03]  /*3590*/  @!P2 FFMA.FTZ R172, R171, R179, R172 ;  /* 0x000000b3abaca223 */ /* 0x004fc600000100ac */
[----:B------:R-:W0:Y:S01]  /*35a0*/  SHFL.UP PT, R176, R176, 0x1, RZ ;  /* 0x04200000b0b07989 */ /* 0x000e2200000e00ff */
[----:B---3--:R-:W-:Y:S01]  /*35b0*/  @!P2 FMUL.FTZ R171, R171, R178 ;  /* 0x000000b2ababa220 */ /* 0x008fe20000410000 */
[----:B------:R-:W-:Y:S02]  /*35c0*/  ISETP.NE.AND P2, PT, R50, 0x1f, PT ;  /* 0x0000001f3200780c */ /* 0x000fe40003f45270 */
[----:B------:R-:W-:Y:S04]  /*35d0*/  SHFL.IDX PT, R178, R29, RZ, 0x1f ;  /* 0x00001fff1db27589 */ /* 0x000fe800000e0000 */
[----:B------:R-:W-:Y:S04]  /*35e0*/  SHFL.DOWN PT, R180, R172, 0x1, 0x1f ;  /* 0x08201f00acb47f89 */ /* 0x000fe800000e0000 */
[----:B------:R-:W1:Y:S04]  /*35f0*/  SHFL.DOWN PT, R177, R171, 0x1, 0x1f ;  /* 0x08201f00abb17f89 */ /* 0x000e6800000e0000 */
[----:B------:R-:W-:Y:S04]  /*3600*/  SHFL.IDX PT, R172, R172, RZ, 0x1f ;  /* 0x00001fffacac7589 */ /* 0x000fe800000e0000 */
[----:B------:R-:W2:Y:S01]  /*3610*/  SHFL.IDX PT, R171, R171, RZ, 0x1f ;  /* 0x00001fffabab7589 */ /* 0x000ea200000e0000 */
[----:B0-----:R-:W-:-:S04]  /*3620*/  @P1 FFMA.FTZ R174, R176, R174, R175 ;  /* 0x000000aeb0ae1223 */ /* 0x001fc800000100af */
[----:B------:R-:W-:-:S04]  /*3630*/  FFMA.FTZ R184, R123, R174, R154 ;  /* 0x000000ae7bb87223 */ /* 0x000fc8000001009a */
[----:B------:R-:W-:Y:S01]  /*3640*/  FFMA.FTZ R186, R2, R184, R145 ;  /* 0x000000b802ba7223 */ /* 0x000fe20000010091 */
[----:B-1----:R-:W-:-:S03]  /*3650*/  @P2 FFMA.FTZ R178, R177, R178, R180 ;  /* 0x000000b2b1b22223 */ /* 0x002fc600000100b4 */
[----:B------:R-:W-:Y:S01]  /*3660*/  FFMA.FTZ R188, R117, R186, R138 ;  /* 0x000000ba75bc7223 */ /* 0x000fe2000001008a */
[--C-:B------:R-:W-:Y:S02]  /*3670*/  HADD2.F32 R138, -RZ, R9.reuse.H0_H0 ;  /* 0x20000009ff8a7230 */ /* 0x100fe40000004100 */
[----:B------:R-:W-:Y:S01]  /*3680*/  FFMA.FTZ R154, R178, R169, R167 ;  /* 0x000000a9b29a7223 */ /* 0x000fe200000100a7 */
[----:B------:R-:W-:Y:S01]  /*3690*/  FFMA.FTZ R190, R119, R188, R136 ;  /* 0x000000bc77be7223 */ /* 0x000fe20000010088 */
[----:B------:R-:W-:Y:S02]  /*36a0*/  HADD2.F32 R136, -RZ, R9.H1_H1 ;  /* 0x30000009ff887230 */ /* 0x000fe40000004100 */
[----:B------:R-:W-:Y:S01]  /*36b0*/  FFMA.FTZ R125, -R67, R138, R188 ;  /* 0x0000008a437d7223 */ /* 0x000fe200000101bc */
[----:B------:R-:W-:Y:S01]  /*36c0*/  FFMA.FTZ R174, R92, R154, R165 ;  /* 0x0000009a5cae7223 */ /* 0x000fe200000100a5 */
[----:B------:R-:W-:Y:S01]  /*36d0*/  FFMA.FTZ R192, R121, R190, R134 ;  /* 0x000000be79c07223 */ /* 0x000fe20000010086 */
[----:B------:R-:W-:-:S02]  /*36e0*/  HADD2.F32 R134, -RZ, R10.H0_H0 ;  /* 0x2000000aff867230 */ /* 0x000fc40000004100 */
[----:B--2---:R-:W-:Y:S01]  /*36f0*/  FFMA.FTZ R29, R171, R29, R172 ;  /* 0x0000001dab1d7223 */ /* 0x004fe200000100ac */
[----:B------:R-:W-:Y:S01]  /*3700*/  FFMA.FTZ R170, R157, R174, R170 ;  /* 0x000000ae9daa7223 */ /* 0x000fe200000100aa */
[----:B------:R-:W-:Y:S01]  /*3710*/  FFMA.FTZ R194, R26, R192, R147 ;  /* 0x000000c01ac27223 */ /* 0x000fe20000010093 */
[----:B------:R-:W-:Y:S02]  /*3720*/  FMUL.FTZ R28, R171, R28 ;  /* 0x0000001cab1c7220 */ /* 0x000fe40000410000 */
[----:B------:R-:W-:Y:S01]  /*3730*/  FFMA.FTZ R168, R155, R170, R168 ;  /* 0x000000aa9ba87223 */ /* 0x000fe200000100a8 */
[----:B------:R-:W-:Y:S01]  /*3740*/  FFMA.FTZ R196, R27, R194, R132 ;  /* 0x000000c21bc47223 */ /* 0x000fe20000010084 */
[----:B------:R-:W-:Y:S01]  /*3750*/  HADD2.F32 R132, -RZ, R10.H1_H1 ;  /* 0x3000000aff847230 */ /* 0x000fe20000004100 */
[----:B------:R0:W-:Y:S01]  /*3760*/  @!P4 STS.64 [R109+0xee8], R28 ;  /* 0x000ee81c6d00c388 */ /* 0x0001e20000000a00 */
[----:B------:R-:W-:Y:S01]  /*3770*/  FFMA.FTZ R176, R128, R168, R163 ;  /* 0x000000a880b07223 */ /* 0x000fe200000100a3 */
[----:B------:R-:W-:Y:S01]  /*3780*/  FFMA.FTZ R198, R135, R196, R130 ;  /* 0x000000c487c67223 */ /* 0x000fe20000010082 */
[----:B------:R-:W-:-:S02]  /*3790*/  HADD2.F32 R130, -RZ, R11.H0_H0 ;  /* 0x2000000bff827230 */ /* 0x000fc40000004100 */
[----:B------:R-:W-:Y:S01]  /*37a0*/  FFMA.FTZ R178, R140, R176, R161 ;  /* 0x000000b08cb27223 */ /* 0x000fe200000100a1 */
[----:B------:R-:W-:Y:S01]  /*37b0*/  FFMA.FTZ R161, R143, R198, R120 ;  /* 0x000000c68fa17223 */ /* 0x000fe20000010078 */
[--C-:B------:R-:W-:Y:S02]  /*37c0*/  HADD2.F32 R120, -RZ, R4.reuse.H0_H0 ;  /* 0x20000004ff787230 */ /* 0x100fe40000004100 */
[----:B------:R-:W-:Y:S01]  /*37d0*/  FMUL.FTZ R167, R133, R176 ;  /* 0x000000b085a77220 */ /* 0x000fe20000410000 */
[-C--:B------:R-:W-:Y:S01]  /*37e0*/  FFMA.FTZ R180, R139, R178.reuse, R166 ;  /* 0x000000b28bb47223 */ /* 0x080fe200000100a6 */
[----:B------:R-:W-:Y:S01]  /*37f0*/  FFMA.FTZ R200, R141, R161, R110 ;  /* 0x000000a18dc87223 */ /* 0x000fe2000001006e */
[----:B------:R-:W-:Y:S02]  /*3800*/  HADD2.F32 R110, -RZ, R4.H1_H1 ;  /* 0x30000004ff6e7230 */ /* 0x000fe40000004100 */
[----:B------:R-:W-:Y:S01]  /*3810*/  FMUL.FTZ R163, R131, R178 ;  /* 0x000000b283a37220 */ /* 0x000fe20000410000 */
[----:B------:R-:W-:Y:S01]  /*3820*/  FFMA.FTZ R123, R141, R180, R164 ;  /* 0x000000b48d7b7223 */ /* 0x000fe200000100a4 */
[----:B------:R-:W-:Y:S01]  /*3830*/  FFMA.FTZ R202, R139, R200, R112 ;  /* 0x000000c88bca7223 */ /* 0x000fe20000010070 */
[----:B------:R-:W-:Y:S01]  /*3840*/  FFMA.FTZ R141, -R71, R134, R192 ;  /* 0x00000086478d7223 */ /* 0x000fe200000101c0 */
[----:B------:R-:W-:-:S02]  /*3850*/  HADD2.F32 R112, -RZ, R5.H0_H0 ;  /* 0x20000005ff707230 */ /* 0x000fc40000004100 */
[----:B------:R-:W-:Y:S01]  /*3860*/  FFMA.FTZ R162, R143, R123, R162 ;  /* 0x0000007b8fa27223 */ /* 0x000fe200000100a2 */
[----:B------:R-:W-:Y:S01]  /*3870*/  FFMA.FTZ R204, R140, R202, R149 ;  /* 0x000000ca8ccc7223 */ /* 0x000fe20000010095 */
[--C-:B------:R-:W-:Y:S02]  /*3880*/  HADD2.F32 R140, -RZ, R8.reuse.H0_H0 ;  /* 0x20000008ff8c7230 */ /* 0x100fe40000004100 */
[----:B------:R-:W-:Y:S01]  /*3890*/  FFMA.FTZ R143, -R73, R132, R194 ;  /* 0x00000084498f7223 */ /* 0x000fe200000101c2 */
[----:B------:R-:W-:Y:S01]  /*38a0*/  FFMA.FTZ R160, R135, R162, R160 ;  /* 0x000000a287a07223 */ /* 0x000fe200000100a0 */
[----:B------:R-:W-:Y:S01]  /*38b0*/  FFMA.FTZ R206, R128, R204, R153 ;  /* 0x000000cc80ce7223 */ /* 0x000fe20000010099 */
[----:B------:R-:W-:Y:S01]  /*38c0*/  FFMA.FTZ R135, -R69, R136, R190 ;  /* 0x0000008845877223 */ /* 0x000fe200000101be */
[----:B------:R-:W-:Y:S02]  /*38d0*/  HADD2.F32 R128, -RZ, R11.H1_H1 ;  /* 0x3000000bff807230 */ /* 0x000fe40000004100 */
[----:B------:R-:W-:Y:S01]  /*38e0*/  FFMA.FTZ R158, R27, R160, R158 ;  /* 0x000000a01b9e7223 */ /* 0x000fe2000001009e */
[----:B------:R-:W-:Y:S01]  /*38f0*/  FFMA.FTZ R208, R155, R206, R100 ;  /* 0x000000ce9bd07223 */ /* 0x000fe20000010064 */
[----:B------:R-:W-:Y:S01]  /*3900*/  FFMA.FTZ R27, R0, R184, RZ ;  /* 0x000000b8001b7223 */ /* 0x000fe200000100ff */
[----:B------:R-:W-:Y:S01]  /*3910*/  FFMA.FTZ R149, -R75, R130, R196 ;  /* 0x000000824b957223 */ /* 0x000fe200000101c4 */
[----:B------:R-:W-:Y:S01]  /*3920*/  FFMA.FTZ R26, R26, R158, R159 ;  /* 0x0000009e1a1a7223 */ /* 0x000fe2000001009f */
[----:B------:R-:W-:Y:S01]  /*3930*/  FFMA.FTZ R210, R157, R208, R98 ;  /* 0x000000d09dd27223 */ /* 0x000fe20000010062 */
[----:B------:R-:W-:Y:S01]  /*3940*/  FFMA.FTZ R27, R30, R186, R27 ;  /* 0x000000ba1e1b7223 */ /* 0x000fe2000001001b */
[----:B------:R-:W-:Y:S01]  /*3950*/  FMUL.FTZ R145, R73, R158 ;  /* 0x0000009e49917220 */ /* 0x000fe20000410000 */
[----:B------:R-:W-:Y:S01]  /*3960*/  FFMA.FTZ R164, R121, R26, R156 ;  /* 0x0000001a79a47223 */ /* 0x000fe2000001009c */
[----:B------:R-:W-:Y:S01]  /*3970*/  FFMA.FTZ R187, R92, R210, R81 ;  /* 0x000000d25cbb7223 */ /* 0x000fe20000010051 */
[----:B------:R-:W-:Y:S01]  /*3980*/  FFMA.FTZ R81, R32, R188, R27 ;  /* 0x000000bc20517223 */ /* 0x000fe2000001001b */
[----:B------:R-:W-:Y:S01]  /*3990*/  FMUL.FTZ R147, R75, R160 ;  /* 0x000000a04b937220 */ /* 0x000fe20000410000 */
[----:B------:R-:W-:Y:S01]  /*39a0*/  FFMA.FTZ R156, R119, R164, R146 ;  /* 0x000000a4779c7223 */ /* 0x000fe20000010092 */
[----:B------:R-:W-:-:S02]  /*39b0*/  HADD2.F32 R146, -RZ, R8.H1_H1 ;  /* 0x30000008ff927230 */ /* 0x000fc40000004100 */
[----:B------:R-:W-:Y:S01]  /*39c0*/  FMUL.FTZ R139, R69, R164 ;  /* 0x000000a4458b7220 */ /* 0x000fe20000410000 */
[----:B------:R-:W-:Y:S01]  /*39d0*/  FFMA.FTZ R81, R34, R190, R81 ;  /* 0x000000be22517223 */ /* 0x000fe20000010051 */
[----:B------:R-:W-:Y:S01]  /*39e0*/  FFMA.FTZ R166, R117, R156, R106 ;  /* 0x0000009c75a67223 */ /* 0x000fe2000001006a */
[----:B------:R-:W-:Y:S01]  /*39f0*/  FFMA.FTZ R117, -R63, R140, R184 ;  /* 0x0000008c3f757223 */ /* 0x000fe200000101b8 */
[----:B------:R-:W-:Y:S01]  /*3a00*/  FFMA.FTZ R119, -R65, R146, R186 ;  /* 0x0000009241777223 */ /* 0x000fe200000101ba */
[----:B------:R-:W-:Y:S01]  /*3a10*/  FMUL.FTZ R184, R67, R156 ;  /* 0x0000009c43b87220 */ /* 0x000fe20000410000 */
[-C--:B------:R-:W-:Y:S01]  /*3a20*/  FFMA.FTZ R182, R2, R166.reuse, R151 ;  /* 0x000000a602b67223 */ /* 0x080fe20000010097 */
[----:B------:R-:W-:Y:S01]  /*3a30*/  FMUL.FTZ R121, R65, R166 ;  /* 0x000000a641797220 */ /* 0x000fe20000410000 */
[----:B------:R-:W-:Y:S01]  /*3a40*/  FMUL.FTZ R186, R71, R26 ;  /* 0x0000001a47ba7220 */ /* 0x000fe20000410000 */
[----:B------:R-:W-:Y:S01]  /*3a50*/  FFMA.FTZ R81, R36, R192, R81 ;  /* 0x000000c024517223 */ /* 0x000fe20000010051 */
[----:B------:R-:W-:Y:S01]  /*3a60*/  FMUL.FTZ R2, R63, R182 ;  /* 0x000000b63f027220 */ /* 0x000fe20000410000 */
[C---:B------:R-:W-:Y:S01]  /*3a70*/  FFMA.FTZ R153, -R77.reuse, R128, R198 ;  /* 0x000000804d997223 */ /* 0x040fe200000101c6 */
[----:B------:R-:W-:Y:S01]  /*3a80*/  FMUL.FTZ R151, R77, R162 ;  /* 0x000000a24d977220 */ /* 0x000fe20000410000 */
[----:B------:R-:W-:Y:S01]  /*3a90*/  FFMA.FTZ R81, R38, R194, R81 ;  /* 0x000000c226517223 */ /* 0x000fe20000010051 */
[----:B------:R-:W-:Y:S01]  /*3aa0*/  FFMA.FTZ R92, R2, R117, RZ ;  /* 0x00000075025c7223 */ /* 0x000fe200000100ff */
[C---:B------:R-:W-:Y:S01]  /*3ab0*/  FFMA.FTZ R157, -R79.reuse, R120, R161 ;  /* 0x000000784f9d7223 */ /* 0x040fe200000101a1 */
[----:B------:R-:W-:Y:S01]  /*3ac0*/  FMUL.FTZ R155, R79, R123 ;  /* 0x0000007b4f9b7220 */ /* 0x000fe20000410000 */
[----:B------:R-:W-:Y:S01]  /*3ad0*/  FFMA.FTZ R81, R56, R196, R81 ;  /* 0x000000c438517223 */ /* 0x000fe20000010051 */
[----:B------:R-:W-:Y:S01]  /*3ae0*/  FFMA.FTZ R27, R121, R119, R92 ;  /* 0x00000077791b7223 */ /* 0x000fe2000001005c */
[----:B------:R-:W-:Y:S01]  /*3af0*/  FMUL.FTZ R159, R137, R180 ;  /* 0x000000b4899f7220 */ /* 0x000fe20000410000 */
[----:B------:R-:W-:-:S02]  /*3b00*/  HADD2.F32 R106, -RZ, R5.H1_H1 ;  /* 0x30000005ff6a7230 */ /* 0x000fc40000004100 */
[----:B------:R-:W-:Y:S01]  /*3b10*/  FFMA.FTZ R81, R58, R198, R81 ;  /* 0x000000c63a517223 */ /* 0x000fe20000010051 */
[----:B------:R-:W-:Y:S01]  /*3b20*/  FFMA.FTZ R92, R184, R125, R27 ;  /* 0x0000007db85c7223 */ /* 0x000fe2000001001b */
[----:B------:R-:W-:Y:S01]  /*3b30*/  FFMA.FTZ R165, -R131, R112, R202 ;  /* 0x0000007083a57223 */ /* 0x000fe200000101ca */
[--C-:B------:R-:W-:Y:S02]  /*3b40*/  HADD2.F32 R98, -RZ, R6.reuse.H0_H0 ;  /* 0x20000006ff627230 */ /* 0x100fe40000004100 */
[----:B------:R-:W-:Y:S01]  /*3b50*/  FFMA.FTZ R81, R60, R161, R81 ;  /* 0x000000a13c517223 */ /* 0x000fe20000010051 */
[----:B------:R-:W-:Y:S01]  /*3b60*/  FFMA.FTZ R27, R139, R135, R92 ;  /* 0x000000878b1b7223 */ /* 0x000fe2000001005c */
[----:B------:R-:W-:Y:S01]  /*3b70*/  FFMA.FTZ R161, -R137, R110, R200 ;  /* 0x0000006e89a17223 */ /* 0x000fe200000101c8 */
[----:B------:R-:W-:Y:S01]  /*3b80*/  FFMA.FTZ R169, -R133, R106, R204 ;  /* 0x0000006a85a97223 */ /* 0x000fe200000101cc */
[----:B------:R-:W-:Y:S01]  /*3b90*/  FFMA.FTZ R81, R62, R200, R81 ;  /* 0x000000c83e517223 */ /* 0x000fe20000010051 */
[----:B------:R-:W-:Y:S01]  /*3ba0*/  FFMA.FTZ R92, R186, R141, R27 ;  /* 0x0000008dba5c7223 */ /* 0x000fe2000001001b */
[----:B------:R-:W-:-:S02]  /*3bb0*/  HADD2.F32 R100, -RZ, R6.H1_H1 ;  /* 0x30000006ff647230 */ /* 0x000fc40000004100 */
[----:B------:R-:W-:Y:S01]  /*3bc0*/  FMUL.FTZ R188, R127, R168 ;  /* 0x000000a87fbc7220 */ /* 0x000fe20000410000 */
[----:B------:R-:W-:Y:S01]  /*3bd0*/  FFMA.FTZ R81, R64, R202, R81 ;  /* 0x000000ca40517223 */ /* 0x000fe20000010051 */
[----:B------:R-:W-:Y:S01]  /*3be0*/  FFMA.FTZ R92, R145, R143, R92 ;  /* 0x0000008f915c7223 */ /* 0x000fe2000001005c */
[----:B------:R-:W-:Y:S01]  /*3bf0*/  FFMA.FTZ R175, -R127, R98, R206 ;  /* 0x000000627faf7223 */ /* 0x000fe200000101ce */
[----:B------:R-:W-:Y:S01]  /*3c00*/  FMUL.FTZ R190, R129, R170 ;  /* 0x000000aa81be7220 */ /* 0x000fe20000410000 */
[----:B------:R-:W-:Y:S01]  /*3c10*/  FFMA.FTZ R81, R66, R204, R81 ;  /* 0x000000cc42517223 */ /* 0x000fe20000010051 */
[----:B------:R-:W-:Y:S01]  /*3c20*/  FFMA.FTZ R92, R147, R149, R92 ;  /* 0x00000095935c7223 */ /* 0x000fe2000001005c */
[----:B------:R-:W-:Y:S01]  /*3c30*/  FFMA.FTZ R179, -R129, R100, R208 ;  /* 0x0000006481b37223 */ /* 0x000fe200000101d0 */
[----:B------:R-:W-:Y:S01]  /*3c40*/  FMUL.FTZ R192, R83, R174 ;  /* 0x000000ae53c07220 */ /* 0x000fe20000410000 */
[----:B------:R-:W-:Y:S01]  /*3c50*/  FFMA.FTZ R177, R68, R206, R81 ;  /* 0x000000ce44b17223 */ /* 0x000fe20000010051 */
[----:B------:R-:W-:Y:S01]  /*3c60*/  FFMA.FTZ R92, R151, R153, R92 ;  /* 0x00000099975c7223 */ /* 0x000fe2000001005c */
[----:B------:R-:W-:-:S02]  /*3c70*/  HADD2.F32 R81, -RZ, R7.H1_H1 ;  /* 0x30000007ff517230 */ /* 0x000fc40000004100 */
[----:B------:R-:W-:Y:S01]  /*3c80*/  FMUL.FTZ R194, R94, R154 ;  /* 0x0000009a5ec27220 */ /* 0x000fe20000410000 */
[----:B------:R-:W-:Y:S01]  /*3c90*/  FFMA.FTZ R177, R70, R208, R177 ;  /* 0x000000d046b17223 */ /* 0x000fe200000100b1 */
[----:B------:R-:W-:Y:S01]  /*3ca0*/  FFMA.FTZ R92, R155, R157, R92 ;  /* 0x0000009d9b5c7223 */ /* 0x000fe2000001005c */
[----:B------:R-:W-:Y:S01]  /*3cb0*/  FADD.FTZ R97, R188, R97 ;  /* 0x00000061bc617221 */ /* 0x000fe20000010000 */
[----:B------:R-:W-:Y:S01]  /*3cc0*/  FFMA.FTZ R183, -R94, R81, R187 ;  /* 0x000000515eb77223 */ /* 0x000fe200000101bb */
[----:B------:R-:W-:Y:S01]  /*3cd0*/  FFMA.FTZ R177, R72, R210, R177 ;  /* 0x000000d248b17223 */ /* 0x000fe200000100b1 */
[----:B------:R-:W-:Y:S01]  /*3ce0*/  FFMA.FTZ R92, R159, R161, R92 ;  /* 0x000000a19f5c7223 */ /* 0x000fe2000001005c */
[----:B------:R-:W-:Y:S01]  /*3cf0*/  FADD.FTZ R124, R190, R124 ;  /* 0x0000007cbe7c7221 */ /* 0x000fe20000010000 */
[C---:B------:R-:W-:Y:S01]  /*3d00*/  FMUL.FTZ R172, R115.reuse, R180 ;  /* 0x000000b473ac7220 */ /* 0x040fe20000410000 */
[----:B0-----:R-:W-:Y:S01]  /*3d10*/  FMUL.FTZ R28, R115, R123 ;  /* 0x0000007b731c7220 */ /* 0x001fe20000410000 */
[----:B------:R-:W-:Y:S01]  /*3d20*/  FFMA.FTZ R92, R163, R165, R92 ;  /* 0x000000a5a35c7223 */ /* 0x000fe2000001005c */
[----:B------:R-:W0:Y:S01]  /*3d30*/  @!P0 S2R R200, SR_CgaCtaId ;  /* 0x0000000000c88919 */ /* 0x000e220000008800 */
        /* <DEDUP_REMOVED lines=8> */
[----:B------:R-:W-:Y:S01]  /*3dc0*/  FFMA.FTZ R181, -R83, R92, R210 ;  /* 0x0000005c53b57223 */ /* 0x000fe200000101d2 */
[----:B------:R-:W-:Y:S01]  /*3dd0*/  FMUL.FTZ R28, R115, R162 ;  /* 0x000000a2731c7220 */ /* 0x000fe20000410000 */
[----:B------:R-:W-:Y:S01]  /*3de0*/  FFMA.FTZ R27, R190, R179, R27 ;  /* 0x000000b3be1b7223 */ /* 0x000fe2000001001b */
[----:B------:R-:W-:Y:S01]  /*3df0*/  FMUL.FTZ R169, R169, R172 ;  /* 0x000000aca9a97220 */ /* 0x000fe20000410000 */
[----:B------:R-:W-:Y:S01]  /*3e00*/  FFMA.FTZ R172, R120, R123, R157 ;  /* 0x0000007b78ac7223 */ /* 0x000fe2000001009d */
[----:B------:R-:W-:Y:S01]  /*3e10*/  FMUL.FTZ R153, R153, R28 ;  /* 0x0000001c99997220 */ /* 0x000fe20000410000 */
[----:B------:R-:W-:Y:S01]  /*3e20*/  FFMA.FTZ R27, R192, R181, R27 ;  /* 0x000000b5c01b7223 */ /* 0x000fe2000001001b */
[----:B------:R-:W-:Y:S01]  /*3e30*/  FFMA.FTZ R176, R106, R176, R169 ;  /* 0x000000b06ab07223 */ /* 0x000fe200000100a9 */
[----:B------:R-:W-:Y:S01]  /*3e40*/  FADD.FTZ R35, R172, R35 ;  /* 0x00000023ac237221 */ /* 0x000fe20000010000 */
[----:B------:R-:W-:Y:S01]  /*3e50*/  FMUL.FTZ R28, R115, R160 ;  /* 0x000000a0731c7220 */ /* 0x000fe20000410000 */
[----:B------:R-:W-:Y:S01]  /*3e60*/  FFMA.FTZ R185, R194, R183, R27 ;  /* 0x000000b7c2b97223 */ /* 0x000fe2000001001b */
[----:B------:R-:W-:Y:S01]  /*3e70*/  FFMA.FTZ R27, R74, R187, R177 ;  /* 0x000000bb4a1b7223 */ /* 0x000fe200000100b1 */
[----:B------:R-:W-:Y:S01]  /*3e80*/  FADD.FTZ R33, R176, R33 ;  /* 0x00000021b0217221 */ /* 0x000fe20000010000 */
[----:B------:R-:W-:Y:S01]  /*3e90*/  FMUL.FTZ R149, R149, R28 ;  /* 0x0000001c95957220 */ /* 0x000fe20000410000 */
[----:B------:R-:W-:Y:S01]  /*3ea0*/  FMUL.FTZ R28, R115, R158 ;  /* 0x0000009e731c7220 */ /* 0x000fe20000410000 */
[----:B------:R-:W1:Y:S01]  /*3eb0*/  SHFL.DOWN PT, R196, R185, 0x1, 0x1f ;  /* 0x08201f00b9c47f89 */ /* 0x000e6200000e0000 */
[----:B------:R-:W-:Y:S01]  /*3ec0*/  FFMA.FTZ R153, R128, R162, R153 ;  /* 0x000000a280997223 */ /* 0x000fe20000010099 */
[----:B------:R-:W-:Y:S01]  /*3ed0*/  FFMA.FTZ R160, R130, R160, R149 ;  /* 0x000000a082a07223 */ /* 0x000fe20000010095 */
[----:B------:R-:W-:Y:S01]  /*3ee0*/  FMUL.FTZ R143, R143, R28 ;  /* 0x0000001c8f8f7220 */ /* 0x000fe20000410000 */
[----:B------:R-:W2:Y:S01]  /*3ef0*/  SHFL.DOWN PT, R198, R27, 0x1, 0x1f ;  /* 0x08201f001bc67f89 */ /* 0x000ea200000e0000 */
[C---:B------:R-:W-:Y:S01]  /*3f00*/  FMUL.FTZ R28, R115.reuse, R26 ;  /* 0x0000001a731c7220 */ /* 0x040fe20000410000 */
[----:B------:R-:W-:Y:S01]  /*3f10*/  FADD.FTZ R61, R160, R61 ;  /* 0x0000003da03d7221 */ /* 0x000fe20000010000 */
[----:B------:R-:W-:Y:S01]  /*3f20*/  FFMA.FTZ R143, R132, R158, R143 ;  /* 0x0000009e848f7223 */ /* 0x000fe2000001008f */
[----:B------:R-:W-:Y:S01]  /*3f30*/  FMUL.FTZ R158, R115, R154 ;  /* 0x0000009a739e7220 */ /* 0x000fe20000410000 */
[----:B------:R-:W-:Y:S01]  /*3f40*/  FMUL.FTZ R141, R141, R28 ;  /* 0x0000001c8d8d7220 */ /* 0x000fe20000410000 */
[C---:B------:R-:W-:Y:S01]  /*3f50*/  FMUL.FTZ R28, R115.reuse, R164 ;  /* 0x000000a4731c7220 */ /* 0x040fe20000410000 */
[----:B------:R-:W-:Y:S01]  /*3f60*/  FMUL.FTZ R162, R115, R170 ;  /* 0x000000aa73a27220 */ /* 0x000fe20000410000 */
[----:B------:R-:W-:Y:S01]  /*3f70*/  FMUL.FTZ R160, R183, R158 ;  /* 0x0000009eb7a07220 */ /* 0x000fe20000410000 */
[----:B------:R-:W-:Y:S01]  /*3f80*/  @!P0 MOV R177, 0x400 ;  /* 0x0000040000b18802 */ /* 0x000fe20000000f00 */
[----:B------:R-:W-:Y:S01]  /*3f90*/  FMUL.FTZ R135, R135, R28 ;  /* 0x0000001c87877220 */ /* 0x000fe20000410000 */
[----:B------:R-:W-:Y:S01]  /*3fa0*/  FMUL.FTZ R28, R115, R156 ;  /* 0x0000009c731c7220 */ /* 0x000fe20000410000 */
[----:B------:R-:W-:Y:S01]  /*3fb0*/  FFMA.FTZ R165, R112, R178, R165 ;  /* 0x000000b270a57223 */ /* 0x000fe200000100a5 */
[----:B------:R-:W-:Y:S01]  /*3fc0*/  FMUL.FTZ R179, R179, R162 ;  /* 0x000000a2b3b37220 */ /* 0x000fe20000410000 */
[----:B------:R-:W-:Y:S01]  /*3fd0*/  FFMA.FTZ R160, R81, R154, R160 ;  /* 0x0000009a51a07223 */ /* 0x000fe200000100a0 */
[----:B------:R-:W-:Y:S01]  /*3fe0*/  FMUL.FTZ R125, R125, R28 ;  /* 0x0000001c7d7d7220 */ /* 0x000fe20000410000 */
[C---:B------:R-:W-:Y:S01]  /*3ff0*/  FMUL.FTZ R178, R115.reuse, R168 ;  /* 0x000000a873b27220 */ /* 0x040fe20000410000 */
[C---:B------:R-:W-:Y:S01]  /*4000*/  FMUL.FTZ R162, R115.reuse, R174 ;  /* 0x000000ae73a27220 */ /* 0x040fe20000410000 */
[C---:B------:R-:W-:Y:S01]  /*4010*/  FMUL.FTZ R154, R115.reuse, R166 ;  /* 0x000000a6739a7220 */ /* 0x040fe20000410000 */
[----:B------:R-:W-:Y:S01]  /*4020*/  FMUL.FTZ R28, R115, R182 ;  /* 0x000000b6731c7220 */ /* 0x000fe20000410000 */
[----:B-1----:R-:W-:Y:S01]  /*4030*/  @!P3 FADD.FTZ R185, R185, R196 ;  /* 0x000000c4b9b9b221 */ /* 0x002fe20000010000 */
[----:B------:R-:W-:Y:S01]  /*4040*/  FFMA.FTZ R158, R134, R26, R141 ;  /* 0x0000001a869e7223 */ /* 0x000fe2000001008d */
[----:B0-----:R-:W-:Y:S01]  /*4050*/  @!P0 LEA R3, R200, R177, 0x18 ;  /* 0x000000b1c8038211 */ /* 0x001fe200078ec0ff */
[----:B------:R-:W-:Y:S01]  /*4060*/  FMUL.FTZ R175, R175, R178 ;  /* 0x000000b2afaf7220 */ /* 0x000fe20000410000 */
[----:B--2---:R-:W-:Y:S01]  /*4070*/  @!P3 FADD.FTZ R27, R27, R198 ;  /* 0x000000c61b1bb221 */ /* 0x004fe20000010000 */
[----:B------:R-:W0:Y:S01]  /*4080*/  SHFL.DOWN PT, R196, R185, 0x2, 0x1f ;  /* 0x08401f00b9c47f89 */ /* 0x000e2200000e0000 */
[----:B------:R-:W-:Y:S01]  /*4090*/  ISETP.GT.AND P3, PT, R48, 0x1d, PT ;  /* 0x0000001d3000780c */ /* 0x000fe20003f64270 */
[----:B------:R-:W-:Y:S01]  /*40a0*/  FMUL.FTZ R181, R181, R162 ;  /* 0x000000a2b5b57220 */ /* 0x000fe20000410000 */
[----:B------:R-:W-:Y:S01]  /*40b0*/  FMUL.FTZ R119, R119, R154 ;  /* 0x0000009a77777220 */ /* 0x000fe20000410000 */
[----:B------:R-:W1:Y:S01]  /*40c0*/  SHFL.DOWN PT, R198, R27, 0x2, 0x1f ;  /* 0x08401f001bc67f89 */ /* 0x000e6200000e0000 */
        /* <DEDUP_REMOVED lines=24> */
[----:B------:R-:W0:Y:S01]  /*4250*/  SHFL.DOWN PT, R196, R185, 0x4, 0x1f ;  /* 0x08801f00b9c47f89 */ /* 0x000e2200000e0000 */
[----:B------:R-:W-:Y:S01]  /*4260*/  ISETP.GT.AND P3, PT, R48, 0x1b, PT ;  /* 0x0000001b3000780c */ /* 0x000fe20003f64270 */
[----:B------:R-:W-:Y:S01]  /*4270*/  FADD.FTZ R89, R186, R89 ;  /* 0x00000059ba597221 */ /* 0x000fe20000010000 */
[----:B------:R-:W-:Y:S01]  /*4280*/  FADD.FTZ R88, R179, R88 ;  /* 0x00000058b3587221 */ /* 0x000fe20000010000 */
[----:B------:R-:W1:Y:S01]  /*4290*/  SHFL.DOWN PT, R198, R27, 0x4, 0x1f ;  /* 0x08801f001bc67f89 */ /* 0x000e6200000e0000 */
        /* <DEDUP_REMOVED lines=20> */
[----:B------:R-:W-:-:S03]  /*43e0*/  ISETP.GT.AND P3, PT, R48, 0xf, PT ;  /* 0x0000000f3000780c */ /* 0x000fc60003f64270 */
[----:B------:R-:W1:Y:S10]  /*43f0*/  SHFL.DOWN PT, R176, R27, 0x10, 0x1f ;  /* 0x0a001f001bb07f89 */ /* 0x000e7400000e0000 */
[----:B0-----:R-:W-:Y:S01]  /*4400*/  @!P3 FADD.FTZ R185, R185, R172 ;  /* 0x000000acb9b9b221 */ /* 0x001fe20000010000 */
[----:B-1----:R-:W-:-:S04]  /*4410*/  @!P3 FADD.FTZ R27, R27, R176 ;  /* 0x000000b01b1bb221 */ /* 0x002fc80000010000 */
        /* <DEDUP_REMOVED lines=12> */
.L_x_7833:
[----:B------:R-:W-:Y:S05]  /*44e0*/  BSYNC B0 ;  /* 0x0000000000007941 */ /* 0x000fea0003800000 */
.L_x_7832:
        /* <DEDUP_REMOVED lines=14> */
.L_x_7829:
[----:B------:R-:W1:Y:S08]  /*45d0*/  S2UR UR5, SR_CgaCtaId ;  /* 0x00000000000579c3 */ /* 0x000e700000008800 */
[----:B------:R-:W-:Y:S01]  /*45e0*/  BAR.SYNC.DEFER_BLOCKING 0x0 ;  /* 0x0000000000007b1d */ /* 0x000fe20000010000 */
[----:B------:R-:W-:Y:S02]  /*45f0*/  F2FP.F16.F32.PACK_AB R20, R96, R85 ;  /* 0x000000556014723e */ /* 0x000fe400000000ff */
[----:B------:R-:W-:-:S02]  /*4600*/  F2FP.F16.F32.PACK_AB R98, R124, R97 ;  /* 0x000000617c62723e */ /* 0x000fc400000000ff */
[----:B------:R-:W-:Y:S01]  /*4610*/  F2FP.F16.F32.PACK_AB R23, R114, R91 ;  /* 0x0000005b7217723e */ /* 0x000fe200000000ff */
[----:B------:R-:W-:Y:S02]  /*4620*/  UMOV UR4, 0x400 ;  /* 0x0000040000047882 */ /* 0x000fe40000000000 */
[----:B------:R-:W2:Y:S01]  /*4630*/  LDC.64 R24, c[0x0][0x388] ;  /* 0x0000e200ff187b82 */ /* 0x000ea20000000a00 */
[----:B------:R-:W-:Y:S02]  /*4640*/  F2FP.F16.F32.PACK_AB R22, R108, R89 ;  /* 0x000000596c16723e */ /* 0x000fe400000000ff */
[----:B------:R-:W-:Y:S02]  /*4650*/  F2FP.F16.F32.PACK_AB R21, R102, R87 ;  /* 0x000000576615723e */ /* 0x000fe400000000ff */
[----:B------:R-:W-:Y:S02]  /*4660*/  F2FP.F16.F32.PACK_AB R99, R126, R99 ;  /* 0x000000637e63723e */ /* 0x000fe400000000ff */
[----:B------:R-:W-:Y:S01]  /*4670*/  F2FP.F16.F32.PACK_AB R97, R122, R95 ;  /* 0x0000005f7a61723e */ /* 0x000fe200000000ff */
[----:B0-----:R-:W0:Y:S01]  /*4680*/  LDC.64 R26, c[0x0][0x3e0] ;  /* 0x0000f800ff1a7b82 */ /* 0x001e220000000a00 */
[----:B------:R-:W-:-:S02]  /*4690*/  F2FP.F16.F32.PACK_AB R96, R116, R93 ;  /* 0x0000005d7460723e */ /* 0x000fc400000000ff */
[----:B------:R-:W-:Y:S02]  /*46a0*/  F2FP.F16.F32.PACK_AB R58, R86, R59 ;  /* 0x0000003b563a723e */ /* 0x000fe400000000ff */
[----:B------:R-:W-:Y:S02]  /*46b0*/  F2FP.F16.F32.PACK_AB R56, R39, R80 ;  /* 0x000000502738723e */ /* 0x000fe400000000ff */
[----:B------:R-:W-:Y:S01]  /*46c0*/  IADD3 R46, P1, R46, -0x400, RZ ;  /* 0xfffffc002e2e7810 */ /* 0x000fe20007f3e0ff */
[----:B-1----:R-:W-:Y:S01]  /*46d0*/  ULEA UR4, UR5, UR4, 0x18 ;  /* 0x0000000405047291 */ /* 0x002fe2000f8ec03f */
[----:B------:R-:W1:Y:S01]  /*46e0*/  LDC.64 R28, c[0x0][0x3f0] ;  /* 0x0000fc00ff1c7b82 */ /* 0x000e620000000a00 */
[----:B------:R-:W-:Y:S02]  /*46f0*/  IADD3 R44, P2, R44, -0x400, RZ ;  /* 0xfffffc002c2c7810 */ /* 0x000fe40007f5e0ff */
[----:B------:R-:W-:Y:S02]  /*4700*/  IADD3 R42, P3, R42, -0x400, RZ ;  /* 0xfffffc002a2a7810 */ /* 0x000fe40007f7e0ff */
[----:B------:R-:W-:-:S02]  /*4710*/  LEA R30, R48, UR4, 0x5 ;  /* 0x00000004301e7c11 */ /* 0x000fc4000f8e28ff */
[----:B------:R-:W-:Y:S01]  /*4720*/  LEA R32, R48, UR4, 0x4 ;  /* 0x0000000430207c11 */ /* 0x000fe2000f8e20ff */
[----:B--2---:R-:W-:Y:S01]  /*4730*/  IMAD R0, R24, UR17, RZ ;  /* 0x0000001118007c24 */ /* 0x004fe2000f8e02ff */
[----:B------:R-:W-:Y:S01]  /*4740*/  ULDC.64 UR4, c[0x0][0x390] ;  /* 0x0000e40000047ab9 */ /* 0x000fe20000000a00 */
[----:B------:R2:W-:Y:S01]  /*4750*/  STS.128 [R30], R20 ;  /* 0x000000141e007388 */ /* 0x0005e20000000c00 */
[----:B------:R-:W-:Y:S01]  /*4760*/  IADD3.X R45, R45, -0x1, RZ, P1, !PT ;  /* 0xffffffff2d2d7810 */ /* 0x000fe20000ffe4ff */
[----:B------:R-:W-:Y:S02]  /*4770*/  IMAD R25, R25, UR16, R0 ;  /* 0x0000001019197c24 */ /* 0x000fe4000f8e0200 */
[----:B------:R-:W-:Y:S01]  /*4780*/  FADD.FTZ R0, R49, R80 ;  /* 0x0000005031007221 */ /* 0x000fe20000010000 */
[----:B------:R-:W-:Y:S01]  /*4790*/  STS.128 [R30+0x10], R96 ;  /* 0x000010601e007388 */ /* 0x000fe20000000c00 */
[----:B------:R-:W-:-:S03]  /*47a0*/  NOP ;  /* 0x0000000000007918 */ /* 0x000fc60000000000 */
[----:B------:R-:W3:Y:S01]  /*47b0*/  LDS.128 R4, [R32] ;  /* 0x0000000020047984 */ /* 0x000ee20000000c00 */
[----:B------:R-:W-:Y:S01]  /*47c0*/  FADD.FTZ R0, R0, R39 ;  /* 0x0000002700007221 */ /* 0x000fe20000010000 */
[----:B------:R-:W-:Y:S02]  /*47d0*/  IADD3.X R43, R43, -0x1, RZ, P2, !PT ;  /* 0xffffffff2b2b7810 */ /* 0x000fe400017fe4ff */
[----:B------:R-:W4:Y:S01]  /*47e0*/  LDS.128 R8, [R32+0x200] ;  /* 0x0002000020087984 */ /* 0x000f220000000c00 */
[----:B--2---:R-:W-:Y:S01]  /*47f0*/  MOV R20, R18 ;  /* 0x0000001200147202 */ /* 0x004fe20000000f00 */
[----:B------:R-:W-:Y:S01]  /*4800*/  IMAD R18, R54, UR4, RZ ;  /* 0x0000000436127c24 */ /* 0x000fe2000f8e02ff */
[----:B------:R-:W-:Y:S01]  /*4810*/  MOV R21, R19 ;  /* 0x0000001300157202 */ /* 0x000fe20000000f00 */
[----:B------:R-:W-:Y:S01]  /*4820*/  FADD.FTZ R19, R0, R57 ;  /* 0x0000003900137221 */ /* 0x000fe20000010000 */
[----:B------:R-:W-:Y:S01]  /*4830*/  F2FP.F16.F32.PACK_AB R57, R84, R57 ;  /* 0x000000395439723e */ /* 0x000fe200000000ff */
[----:B------:R-:W-:Y:S01]  /*4840*/  IMAD R23, R55, UR5, R18 ;  /* 0x0000000537177c24 */ /* 0x000fe2000f8e0212 */
[----:B------:R-:W-:Y:S01]  /*4850*/  IADD3.X R41, R41, -0x1, RZ, P3, !PT ;  /* 0xffffffff29297810 */ /* 0x000fe20001ffe4ff */
[----:B------:R-:W-:-:S04]  /*4860*/  IMAD.WIDE.U32 R2, R24, UR16, R20 ;  /* 0x0000001018027c25 */ /* 0x000fc8000f8e0014 */
[----:B------:R-:W-:Y:S01]  /*4870*/  FADD.FTZ R0, R19, R84 ;  /* 0x0000005413007221 */ /* 0x000fe20000010000 */
[----:B------:R-:W-:Y:S02]  /*4880*/  F2FP.F16.F32.PACK_AB R24, R78, R35 ;  /* 0x000000234e18723e */ /* 0x000fe400000000ff */
[----:B------:R-:W-:Y:S02]  /*4890*/  IADD3 R3, R3, R25, RZ ;  /* 0x0000001903037210 */ /* 0x000fe40007ffe0ff */
[----:B------:R-:W-:Y:S01]  /*48a0*/  F2FP.F16.F32.PACK_AB R25, R33, R76 ;  /* 0x0000004c2119723e */ /* 0x000fe200000000ff */
[----:B------:R-:W-:Y:S01]  /*48b0*/  IMAD.WIDE.U32 R2, R55, UR4, R2 ;  /* 0x0000000437027c25 */ /* 0x000fe2000f8e0002 */
[----:B------:R-:W-:-:S04]  /*48c0*/  ULDC.64 UR4, c[0x0][0x3b0] ;  /* 0x0000ec0000047ab9 */ /* 0x000fc80000000a00 */
[----:B------:R-:W-:Y:S01]  /*48d0*/  IADD3 R19, R3, R23, RZ ;  /* 0x0000001703137210 */ /* 0x000fe20007ffe0ff */
[----:B------:R-:W-:Y:S01]  /*48e0*/  FADD.FTZ R3, R0, R59 ;  /* 0x0000003b00037221 */ /* 0x000fe20000010000 */
[----:B0-----:R-:W-:Y:S01]  /*48f0*/  LEA R18, P0, R2, R26, 0x1 ;  /* 0x0000001a02127211 */ /* 0x001fe200078008ff */
[----:B------:R-:W0:Y:S01]  /*4900*/  LDC.64 R22, c[0x0][0x3a8] ;  /* 0x0000ea00ff167b82 */ /* 0x000e220000000a00 */
[----:B------:R-:W-:Y:S01]  /*4910*/  F2FP.F16.F32.PACK_AB R59, R90, R61 ;  /* 0x0000003d5a3b723e */ /* 0x000fe200000000ff */
[----:B------:R-:W-:Y:S01]  /*4920*/  FADD.FTZ R0, R3, R86 ;  /* 0x0000005603007221 */ /* 0x000fe20000010000 */
[----:B------:R-:W-:Y:S02]  /*4930*/  LEA.HI.X R19, R2, R27, R19, 0x1, P0 ;  /* 0x0000001b02137211 */ /* 0x000fe400000f0c13 */
[----:B------:R-:W-:Y:S01]  /*4940*/  F2FP.F16.F32.PACK_AB R27, R37, R82 ;  /* 0x00000052251b723e */ /* 0x000fe200000000ff */
[----:B------:R-:W-:Y:S01]  /*4950*/  FADD.FTZ R61, R0, R61 ;  /* 0x0000003d003d7221 */ /* 0x000fe20000010000 */
[----:B------:R-:W-:Y:S01]  /*4960*/  F2FP.F16.F32.PACK_AB R26, R88, R31 ;  /* 0x0000001f581a723e */ /* 0x000fe200000000ff */
[----:B------:R-:W-:-:S04]  /*4970*/  IMAD.WIDE R2, R40, 0x10, R18 ;  /* 0x0000001028027825 */ /* 0x000fc800078e0212 */
[----:B------:R-:W-:Y:S01]  /*4980*/  FADD.FTZ R90, R61, R90 ;  /* 0x0000005a3d5a7221 */ /* 0x000fe20000010000 */
[----:B------:R-:W-:Y:S01]  /*4990*/  IMAD R0, R54, UR4, RZ ;  /* 0x0000000436007c24 */ /* 0x000fe2000f8e02ff */
[----:B---3--:R2:W-:Y:S02]  /*49a0*/  STG.E.128 desc[UR14][R2.64], R4 ;  /* 0x0000000402007986 */ /* 0x0085e4000c101d0e */
[----:B------:R-:W-:Y:S02]  /*49b0*/  FADD.FTZ R35, R90, R35 ;  /* 0x000000235a237221 */ /* 0x000fe40000010000 */
[----:B----4-:R3:W-:Y:S02]  /*49c0*/  STG.E.128 desc[UR14][R2.64+0x200], R8 ;  /* 0x0002000802007986 */ /* 0x0107e4000c101d0e */
[----:B------:R-:W-:Y:S01]  /*49d0*/  FADD.FTZ R35, R35, R78 ;  /* 0x0000004e23237221 */ /* 0x000fe20000010000 */
[----:B------:R-:W-:Y:S03]  /*49e0*/  BAR.SYNC.DEFER_BLOCKING 0x0 ;  /* 0x0000000000007b1d */ /* 0x000fe60000010000 */
[----:B------:R-:W-:Y:S01]  /*49f0*/  FADD.FTZ R76, R35, R76 ;  /* 0x0000004c234c7221 */ /* 0x000fe20000010000 */
[----:B0-----:R-:W-:-:S03]  /*4a00*/  IMAD R18, R22, UR17, RZ ;  /* 0x0000001116127c24 */ /* 0x001fc6000f8e02ff */
[----:B------:R-:W-:-:S04]  /*4a10*/  FADD.FTZ R76, R76, R33 ;  /* 0x000000214c4c7221 */ /* 0x000fc80000010000 */
[----:B------:R-:W-:Y:S01]  /*4a20*/  FADD.FTZ R31, R76, R31 ;  /* 0x0000001f4c1f7221 */ /* 0x000fe20000010000 */
[----:B--2---:R-:W-:-:S04]  /*4a30*/  IMAD.WIDE.U32 R4, R22, UR16, R20 ;  /* 0x0000001016047c25 */ /* 0x004fc8000f8e0014 */
[----:B------:R-:W-:Y:S01]  /*4a40*/  FADD.FTZ R31, R31, R88 ;  /* 0x000000581f1f7221 */ /* 0x000fe20000010000 */
[----:B---3--:R-:W-:Y:S02]  /*4a50*/  IMAD R3, R23, UR16, R18 ;  /* 0x0000001017037c24 */ /* 0x008fe4000f8e0212 */
[----:B------:R-:W-:Y:S02]  /*4a60*/  IMAD R7, R55, UR5, R0 ;  /* 0x0000000537077c24 */ /* 0x000fe4000f8e0200 */
[----:B------:R-:W-:Y:S01]  /*4a70*/  FADD.FTZ R82, R31, R82 ;  /* 0x000000521f527221 */ /* 0x000fe20000010000 */
[----:B------:R-:W-:-:S03]  /*4a80*/  IADD3 R5, R5, R3, RZ ;  /* 0x0000000305057210 */ /* 0x000fc60007ffe0ff */
[----:B------:R-:W-:Y:S01]  /*4a90*/  FADD.FTZ R49, R82, R37 ;  /* 0x0000002552317221 */ /* 0x000fe20000010000 */
[----:B------:R-:W-:Y:S01]  /*4aa0*/  STS.128 [R30], R56 ;  /* 0x000000381e007388 */ /* 0x000fe20000000c00 */
[----:B------:R-:W-:-:S03]  /*4ab0*/  IMAD.WIDE.U32 R2, R55, UR4, R4 ;  /* 0x0000000437027c25 */ /* 0x000fc6000f8e0004 */
[----:B------:R-:W-:Y:S01]  /*4ac0*/  STS.128 [R30+0x10], R24 ;  /* 0x000010181e007388 */ /* 0x000fe20000000c00 */
[----:B------:R-:W-:-:S03]  /*4ad0*/  NOP ;  /* 0x0000000000007918 */ /* 0x000fc60000000000 */
[----:B------:R-:W0:Y:S01]  /*4ae0*/  LDS.128 R64, [R32] ;  /* 0x0000000020407984 */ /* 0x000e220000000c00 */
[----:B------:R-:W-:Y:S02]  /*4af0*/  IADD3 R0, R3, R7, RZ ;  /* 0x0000000703007210 */ /* 0x000fe40007ffe0ff */
[C---:B-1----:R-:W-:Y:S01]  /*4b00*/  LEA R4, P0, R2.reuse, R28, 0x1 ;  /* 0x0000001c02047211 */ /* 0x042fe200078008ff */
        /* <DEDUP_REMOVED lines=8> */
.L_x_7827:
        /* <DEDUP_REMOVED lines=26> */
.L_x_7837:
[----:B------:R-:W-:Y:S05]  /*4d30*/  BSYNC B0 ;  /* 0x0000000000007941 */ /* 0x000fea0003800000 */
.L_x_7836:
        /* <DEDUP_REMOVED lines=29> */
.L_x_7839:
[----:B------:R-:W2:Y:S02]  /*4f10*/  S2R R21, SR_TID.X ;  /* 0x0000000000157919 */ /* 0x000ea40000002100 */
.L_x_7840:
[----:B------:R-:W-:Y:S05]  /*4f20*/  BSYNC B0 ;  /* 0x0000000000007941 */ /* 0x000fea0003800000 */
.L_x_7838:
        /* <DEDUP_REMOVED lines=8> */
[C---:B01----:R-:W-:Y:S01]  /*4fb0*/  IMAD R4, R54.reuse, UR8, RZ ;  /* 0x0000000836047c24 */ /* 0x043fe2000f8e02ff */
        /* <DEDUP_REMOVED lines=34> */
.L_x_7842:
        /* <DEDUP_REMOVED lines=55> */
.L_x_7841:
[----:B------:R-:W-:Y:S05]  /*5550*/  EXIT ;  /* 0x000000000000794d */ /* 0x000fea0003800000 */
.L_x_7843:
        /* <DEDUP_REMOVED lines=10> */
.L_x_10993:


//--------------------- .text._Z25selective_scan_bwd_kernelI32Selective_Scan_bwd_kernel_traitsILi32ELi16ELb1ELb0ELb0ELb1ELb0EN3c104HalfEfEEv12SSMParamsBwd --------------------------
	.section	.text._Z25selective_scan_bwd_kernelI32Selective_Scan_bwd_kernel_traitsILi32ELi16ELb1ELb0ELb0ELb1ELb0EN3c104HalfEfEEv12SSMParamsBwd,"ax",@progbits
	.align	128
        .global         _Z25selective_scan_bwd_kernelI32Selective_Scan_bwd_kernel_traitsILi32ELi16ELb1ELb0ELb0ELb1ELb0EN3c104HalfEfEEv12SSMParamsBwd
        .type           _Z25selective_scan_bwd_kernelI32Selective_Scan_bwd_kernel_traitsILi32ELi16ELb1ELb0ELb0ELb1ELb0EN3c104HalfEfEEv12SSMParamsBwd,@function
        .size           _Z25selective_scan_bwd_kernelI32Selective_Scan_bwd_kernel_traitsILi32ELi16ELb1ELb0ELb0ELb1ELb0EN3c104HalfEfEEv12SSMParamsBwd,(.L_x_10994 - _Z25selective_scan_bwd_kernelI32Selective_Scan_bwd_kernel_traitsILi32ELi16ELb1ELb0ELb0ELb1ELb0EN3c104HalfEfEEv12SSMParamsBwd)
        .other          _Z25selective_scan_bwd_kernelI32Selective_Scan_bwd_kernel_traitsILi32ELi16ELb1ELb0ELb0ELb1ELb0EN3c104HalfEfEEv12SSMParamsBwd,@"STO_CUDA_ENTRY STV_DEFAULT"
_Z25selective_scan_bwd_kernelI32Selective_Scan_bwd_kernel_traitsILi32ELi16ELb1ELb0ELb0ELb1ELb0EN3c104HalfEfEEv12SSMParamsBwd:
.text._Z25selective_scan_bwd_kernelI32Selective_Scan_bwd_kernel_traitsILi32ELi16ELb1ELb0ELb0ELb1ELb0EN3c104HalfEfEEv12SSMParamsBwd:
        /* <DEDUP_REMOVED lines=45> */
[----:B------:R-:W4:Y:S01]  /*02d0*/  LDC.64 R34, c[0x0][0x2f8] ;  /* 0x0000be00ff227b82 */ /* 0x000f220000000a00 */
[----:B------:R-:W-:Y:S01]  /*02e0*/  UIMAD UR11, UR16, UR13, UR11 ;  /* 0x0000000d100b72a4 */ /* 0x000fe2000f8e020b */
[----:B--2---:R-:W-:Y:S01]  /*02f0*/  ISETP.NE.U32.AND P2, PT, R22, RZ, PT ;  /* 0x000000ff1600720c */ /* 0x004fe20003f45070 */
[----:B------:R-:W-:Y:S01]  /*0300*/  IMAD R0, R30, R7, R0 ;  /* 0x000000071e007224 */ /* 0x000fe200078e0200 */
[----:B0-----:R-:W-:-:S04]  /*0310*/  ISETP.NE.U32.AND P1, PT, R20, RZ, PT ;  /* 0x000000ff1400720c */ /* 0x001fc80003f25070 */
[----:B------:R-:W0:Y:S01]  /*0320*/  @P0 LDC R27, c[0x0][0x21c] ;  /* 0x00008700ff1b0b82 */ /* 0x000e220000000800 */
[----:B------:R-:W-:Y:S01]  /*0330*/  SHF.R.S32.HI R11, RZ, 0x1f, R9 ;  /* 0x0000001fff0b7819 */ /* 0x000fe20000011409 */
[----:B------:R-:W-:Y:S01]  /*0340*/  IMAD R8, R31, R12, RZ ;  /* 0x0000000c1f087224 */ /* 0x000fe200078e02ff */
[----:B------:R-:W-:Y:S01]  /*0350*/  UIADD3 UR9, UR9, UR11, URZ ;  /* 0x0000000b09097290 */ /* 0x000fe2000fffe03f */
[----:B------:R-:W-:Y:S01]  /*0360*/  IADD3 R41, P3, R9, R2, RZ ;  /* 0x0000000209297210 */ /* 0x000fe20007f7e0ff */
[----:B-1----:R-:W-:-:S03]  /*0370*/  IMAD.WIDE.U32 R4, R30, R12, UR6 ;  /* 0x000000061e047e25 */ /* 0x002fc6000f8e000c */
        /* <DEDUP_REMOVED lines=17> */
[----:B------:R-:W-:Y:S01]  /*0490*/  IADD3.X R6, R11, R7, R10, P4, !PT ;  /* 0x000000070b067210 */ /* 0x000fe200027fe40a */
[----:B------:R-:W-:Y:S01]  /*04a0*/  @P0 IMAD R0, R0, R25, RZ ;  /* 0x0000001900000224 */ /* 0x000fe200078e02ff */
[C---:B------:R-:W-:Y:S02]  /*04b0*/  @P2 LEA R14, P5, R30.reuse, R22, 0x2 ;  /* 0x000000161e0e2211 */ /* 0x040fe400078a10ff */
[----:B------:R-:W-:Y:S01]  /*04c0*/  @P1 LEA R16, P4, R30, R20, 0x2 ;  /* 0x000000141e101211 */ /* 0x000fe200078810ff */
[----:B0-----:R-:W-:Y:S01]  /*04d0*/  @P0 IMAD R3, R0, R27, RZ ;  /* 0x0000001b00030224 */ /* 0x001fe200078e02ff */
[----:B------:R-:W-:Y:S02]  /*04e0*/  MOV R17, RZ ;  /* 0x000000ff00117202 */ /* 0x000fe40000000f00 */
[C-C-:B------:R-:W-:Y:S02]  /*04f0*/  @P2 LEA.HI.X R15, R30.reuse, R23, R31.reuse, 0x2, P5 ;  /* 0x000000171e0f2211 */ /* 0x140fe400028f141f */
[----:B------:R-:W-:-:S02]  /*0500*/  @P1 LEA.HI.X R17, R30, R21, R31, 0x2, P4 ;  /* 0x000000151e111211 */ /* 0x000fc400020f141f */
[----:B----4-:R-:W-:Y:S02]  /*0510*/  LEA R12, P2, R13, R34, 0x1 ;  /* 0x000000220d0c7211 */ /* 0x010fe400078408ff */
        /* <DEDUP_REMOVED lines=13> */
[----:B0-----:R-:W-:-:S07]  /*05f0*/  LOP3.LUT R165, R36, 0x1f, RZ, 0xc0, !PT ;  /* 0x0000001f24a57812 */ /* 0x001fce00078ec0ff */
.L_x_7883:
[----:B------:R-:W-:Y:S01]  /*0600*/  BAR.SYNC.DEFER_BLOCKING 0x0 ;  /* 0x0000000000007b1d */ /* 0x000fe20000010000 */
[----:B------:R-:W-:-:S04]  /*0610*/  SHF.L.U32 R0, R36, 0x1, RZ ;  /* 0x0000000124007819 */ /* 0x000fc800000006ff */
[----:B0-----:R-:W-:-:S04]  /*0620*/  LOP3.LUT R3, R0, 0xffffffc0, RZ, 0xc0, !PT ;  /* 0xffffffc000037812 */ /* 0x001fc800078ec0ff */
[----:B------:R-:W-:-:S05]  /*0630*/  LOP3.LUT R23, R3, 0x1f, R36, 0xf8, !PT ;  /* 0x0000001f03177812 */ /* 0x000fca00078ef824 */
[----:B------:R-:W-:-:S05]  /*0640*/  IMAD.WIDE R2, R23, 0x10, R40 ;  /* 0x0000001017027825 */ /* 0x000fca00078e0228 */
[----:B------:R-:W3:Y:S04]  /*0650*/  LDG.E.128 R24, desc[UR14][R2.64] ;  /* 0x0000000e02187981 */ /* 0x000ee8000c1e1d00 */
[----:B------:R0:W4:Y:S01]  /*0660*/  LDG.E.128 R44, desc[UR14][R2.64+0x200] ;  /* 0x0002000e022c7981 */ /* 0x000122000c1e1d00 */
[----:B------:R-:W2:Y:S01]  /*0670*/  S2UR UR5, SR_CgaCtaId ;  /* 0x00000000000579c3 */ /* 0x000ea20000008800 */
[----:B------:R-:W-:Y:S01]  /*0680*/  UMOV UR4, 0x400 ;  /* 0x0000040000047882 */ /* 0x000fe20000000000 */
[----:B------:R-:W-:-:S06]  /*0690*/  IMAD.WIDE R20, R23, 0x10, R12 ;  /* 0x0000001017147825 */ /* 0x000fcc00078e020c */
[----:B0-----:R-:W0:Y:S01]  /*06a0*/  LDC R2, c[0x0][0x21c] ;  /* 0x00008700ff027b82 */ /* 0x001e220000000800 */
[----:B--2---:R-:W-:-:S06]  /*06b0*/  ULEA UR4, UR5, UR4, 0x18 ;  /* 0x0000000405047291 */ /* 0x004fcc000f8ec03f */
[----:B------:R-:W-:-:S04]  /*06c0*/  MOV R58, UR4 ;  /* 0x00000004003a7c02 */ /* 0x000fc80008000f00 */
[CC--:B------:R-:W-:Y:S02]  /*06d0*/  LEA R0, R37.reuse, R58.reuse, 0x4 ;  /* 0x0000003a25007211 */ /* 0x0c0fe400078e20ff */
[----:B------:R-:W-:-:S03]  /*06e0*/  LEA R28, R37, R58, 0x5 ;  /* 0x0000003a251c7211 */ /* 0x000fc600078e28ff */
[----:B---3--:R-:W-:Y:S04]  /*06f0*/  STS.128 [R0], R24 ;  /* 0x0000001800007388 */ /* 0x008fe80000000c00 */
[----:B----4-:R-:W-:Y:S01]  /*0700*/  STS.128 [R0+0x200], R44 ;  /* 0x0002002c00007388 */ /* 0x010fe20000000c00 */
        /* <DEDUP_REMOVED lines=14> */
[----:B------:R-:W4:Y:S01]  /*07f0*/  LDG.E.128 R64, desc[UR14][R22.64+0x200] ;  /* 0x0002000e16407981 */ /* 0x000f22000c1e1d00 */
[----:B------:R-:W-:Y:S01]  /*0800*/  BSSY B0, `(.L_x_7845) ;  /* 0x000004c000007945 */ /* 0x000fe20003800000 */
[----:B0-----:R-:W-:Y:S01]  /*0810*/  ISETP.GE.AND P5, PT, R2, 0x1, PT ;  /* 0x000000010200780c */ /* 0x001fe20003fa6270 */
[----:B--2---:R-:W-:-:S02]  /*0820*/  HADD2.F32 R85, -RZ, R24.H0_H0 ;  /* 0x20000018ff557230 */ /* 0x004fc40000004100 */
        /* <DEDUP_REMOVED lines=13> */
[----:B------:R-:W-:Y:S01]  /*0900*/  FADD.FTZ R75, R75, R32 ;  /* 0x000000204b4b7221 */ /* 0x000fe20000010000 */
[--C-:B---3--:R-:W-:Y:S01]  /*0910*/  HADD2.F32 R91, -RZ, R44.reuse.H0_H0 ;  /* 0x2000002cff5b7230 */ /* 0x108fe20000004100 */
        /* <DEDUP_REMOVED lines=17> */
[----:B------:R2:W3:Y:S01]  /*0a30*/  LDS.128 R20, [R28+0x10] ;  /* 0x000010001c147984 */ /* 0x0004e20000000c00 */
[--C-:B0-----:R-:W-:Y:S02]  /*0a40*/  HADD2.F32 R0, -RZ, R48.reuse.H0_H0 ;  /* 0x20000030ff007230 */ /* 0x101fe40000004100 */
[----:B------:R-:W-:Y:S02]  /*0a50*/  HADD2.F32 R84, -RZ, R48.H1_H1 ;  /* 0x30000030ff547230 */ /* 0x000fe40000004100 */
[--C-:B------:R-:W-:Y:S02]  /*0a60*/  HADD2.F32 R82, -RZ, R49.reuse.H0_H0 ;  /* 0x20000031ff527230 */ /* 0x100fe40000004100 */
[----:B------:R-:W-:-:S02]  /*0a70*/  HADD2.F32 R80, -RZ, R49.H1_H1 ;  /* 0x30000031ff507230 */ /* 0x000fc40000004100 */
        /* <DEDUP_REMOVED lines=36> */
.L_x_7846:
[----:B------:R-:W-:Y:S05]  /*0cc0*/  BSYNC B0 ;  /* 0x0000000000007941 */ /* 0x000fea0003800000 */
.L_x_7845:
[----:B------:R-:W-:Y:S01]  /*0cd0*/  BSSY B0, `(.L_x_7847) ;  /* 0x000002c000007945 */ /* 0x000fe20003800000 */
[----:B------:R-:W-:Y:S01]  /*0ce0*/  HFMA2.MMA R70, -RZ, RZ, 0, 0 ;  /* 0x00000000ff467435 */ /* 0x000fe200000001ff */
[----:B------:R-:W-:Y:S01]  /*0cf0*/  FSETP.GTU.FTZ.AND P4, PT, R87, 20, PT ;  /* 0x41a000005700780b */ /* 0x000fe20003f9c000 */
[--C-:B------:R-:W-:Y:S02]  /*0d00*/  HADD2.F32 R92, -RZ, R20.reuse.H0_H0 ;  /* 0x20000014ff5c7230 */ /* 0x100fe40000004100 */
[----:B------:R-:W-:Y:S01]  /*0d10*/  FADD.FTZ R89, R89, R32 ;  /* 0x0000002059597221 */ /* 0x000fe20000010000 */
        /* <DEDUP_REMOVED lines=39> */
.L_x_7848:
[----:B------:R-:W-:Y:S05]  /*0f90*/  BSYNC B0 ;  /* 0x0000000000007941 */ /* 0x000fea0003800000 */
.L_x_7847:
        /* <DEDUP_REMOVED lines=38> */
.L_x_7850:
[----:B------:R-:W-:Y:S05]  /*1200*/  BSYNC B0 ;  /* 0x0000000000007941 */ /* 0x000fea0003800000 */
.L_x_7849:
        /* <DEDUP_REMOVED lines=38> */
.L_x_7852:
[----:B------:R-:W-:Y:S05]  /*1470*/  BSYNC B0 ;  /* 0x0000000000007941 */ /* 0x000fea0003800000 */
.L_x_7851:
        /* <DEDUP_REMOVED lines=38> */
.L_x_7854:
[----:B------:R-:W-:Y:S05]  /*16e0*/  BSYNC B0 ;  /* 0x0000000000007941 */ /* 0x000fea0003800000 */
.L_x_7853:
        /* <DEDUP_REMOVED lines=40> */
.L_x_7856:
[----:B------:R-:W-:Y:S05]  /*1970*/  BSYNC B0 ;  /* 0x0000000000007941 */ /* 0x000fea0003800000 */
.L_x_7855:
        /* <DEDUP_REMOVED lines=40> */
.L_x_7858:
[----:B------:R-:W-:Y:S05]  /*1c00*/  BSYNC B0 ;  /* 0x0000000000007941 */ /* 0x000fea0003800000 */
.L_x_7857:
        /* <DEDUP_REMOVED lines=40> */
.L_x_7860:
[----:B------:R-:W-:Y:S05]  /*1e90*/  BSYNC B0 ;  /* 0x0000000000007941 */ /* 0x000fea0003800000 */
.L_x_7859:
        /* <DEDUP_REMOVED lines=40> */
.L_x_7862:
[----:B------:R-:W-:Y:S05]  /*2120*/  BSYNC B0 ;  /* 0x0000000000007941 */ /* 0x000fea0003800000 */
.L_x_7861:
        /* <DEDUP_REMOVED lines=40> */
.L_x_7864:
[----:B------:R-:W-:Y:S05]  /*23b0*/  BSYNC B0 ;  /* 0x0000000000007941 */ /* 0x000fea0003800000 */
.L_x_7863:
        /* <DEDUP_REMOVED lines=40> */
.L_x_7866:
[----:B------:R-:W-:Y:S05]  /*2640*/  BSYNC B0 ;  /* 0x0000000000007941 */ /* 0x000fea0003800000 */
.L_x_7865:
        /* <DEDUP_REMOVED lines=33> */
.L_x_7868:
[----:B------:R-:W-:Y:S05]  /*2860*/  BSYNC B0 ;  /* 0x0000000000007941 */ /* 0x000fea0003800000 */
.L_x_7867:
        /* <DEDUP_REMOVED lines=33> */
.L_x_7870:
[----:B------:R-:W-:Y:S05]  /*2a80*/  BSYNC B0 ;  /* 0x0000000000007941 */ /* 0x000fea0003800000 */
.L_x_7869:
        /* <DEDUP_REMOVED lines=33> */
.L_x_7872:
[----:B------:R-:W-:Y:S05]  /*2ca0*/  BSYNC B0 ;  /* 0x0000000000007941 */ /* 0x000fea0003800000 */
.L_x_7871:
        /* <DEDUP_REMOVED lines=33> */
.L_x_7874:
[----:B------:R-:W-:Y:S05]  /*2ec0*/  BSYNC B0 ;  /* 0x0000000000007941 */ /* 0x000fea0003800000 */
.L_x_7873:
        /* <DEDUP_REMOVED lines=33> */
.L_x_7876:
[----:B------:R-:W-:Y:S05]  /*30e0*/  BSYNC B0 ;  /* 0x0000000000007941 */ /* 0x000fea0003800000 */
.L_x_7875:
[----:B------:R-:W-:Y:S01]  /*30f0*/  FFMA.FTZ R35, R98, R130, R35 ;  /* 0x0000008262237223 */ /* 0x000fe20000010023 */
[----:B------:R-:W-:Y:S01]  /*3100*/  BAR.SYNC.DEFER_BLOCKING 0x0 ;  /* 0x0000000000007b1d */ /* 0x000fe20000010000 */
        /* <DEDUP_REMOVED lines=17> */
[C---:B-1----:R-:W-:Y:S01]  /*3220*/  IADD3 R3, R38.reuse, -0x1, RZ ;  /* 0xffffffff26037810 */ /* 0x042fe20007ffe0ff */
[----:B------:R-:W-:Y:S01]  /*3230*/  ULDC.64 UR4, c[0x0][0x230] ;  /* 0x00008c0000047ab9 */ /* 0x000fe20000000a00 */
[----:B------:R-:W-:Y:S01]  /*3240*/  IADD3 R21, R38, -0x2, RZ ;  /* 0xfffffffe26157810 */ /* 0x000fe20007ffe0ff */
[----:B------:R-:W-:Y:S01]  /*3250*/  ULDC.64 UR6, c[0x0][0x248] ;  /* 0x0000920000067ab9 */ /* 0x000fe20000000a00 */
[----:B------:R-:W-:Y:S01]  /*3260*/  LEA.HI R20, R3, R3, RZ, 0x1 ;  /* 0x0000000303147211 */ /* 0x000fe200078f08ff */
[----:B------:R-:W0:Y:S01]  /*3270*/  LDC.64 R28, c[0x0][0x2d8] ;  /* 0x0000b600ff1c7b82 */ /* 0x000e220000000a00 */
[----:B------:R-:W-:Y:S01]  /*3280*/  IMAD R23, R31, UR6, RZ ;  /* 0x000000061f177c24 */ /* 0x000fe2000f8e02ff */
[----:B------:R-:W-:Y:S01]  /*3290*/  HFMA2.MMA R70, -RZ, RZ, 0, 0 ;  /* 0x00000000ff467435 */ /* 0x000fe200000001ff */
[----:B------:R-:W-:Y:S01]  /*32a0*/  IMAD R143, R21, R2, RZ ;  /* 0x00000002158f7224 */ /* 0x000fe200078e02ff */
[----:B------:R-:W-:Y:S01]  /*32b0*/  LOP3.LUT R20, R20, 0xfffffe, RZ, 0xc0, !PT ;  /* 0x00fffffe14147812 */ /* 0x000fe200078ec0ff */
[----:B------:R-:W-:-:S02]  /*32c0*/  IMAD R21, R31, UR4, RZ ;  /* 0x000000041f157c24 */ /* 0x000fc4000f8e02ff */
[C---:B------:R-:W-:Y:S01]  /*32d0*/  IMAD R115, R30.reuse, UR7, R23 ;  /* 0x000000071e737c24 */ /* 0x040fe2000f8e0217 */
[----:B------:R-:W1:Y:S01]  /*32e0*/  LDC.64 R26, c[0x0][0x2e0] ;  /* 0x0000b800ff1a7b82 */ /* 0x000e620000000a00 */
[----:B------:R-:W-:Y:S01]  /*32f0*/  IADD3 R150, R3, -R20, RZ ;  /* 0x8000001403967210 */ /* 0x000fe20007ffe0ff */
[----:B------:R-:W-:-:S03]  /*3300*/  IMAD.WIDE.U32 R2, R30, UR4, RZ ;  /* 0x000000041e027c25 */ /* 0x000fc6000f8e00ff */
[----:B------:R-:W-:Y:S01]  /*3310*/  SHF.L.U32 R150, R150, 0x8, RZ ;  /* 0x0000000896967819 */ /* 0x000fe200000006ff */
[C---:B------:R-:W-:Y:S01]  /*3320*/  IMAD R113, R30.reuse, UR5, R21 ;  /* 0x000000051e717c24 */ /* 0x040fe2000f8e0215 */
[----:B------:R-:W-:Y:S01]  /*3330*/  ULDC.64 UR4, c[0x0][0x268] ;  /* 0x00009a0000047ab9 */ /* 0x000fe20000000a00 */
[----:B------:R-:W2:Y:S01]  /*3340*/  LDC.64 R140, c[0x0][0x2d0] ;  /* 0x0000b400ff8c7b82 */ /* 0x000ea20000000a00 */
[----:B------:R-:W-:Y:S02]  /*3350*/  IMAD R107, R31, UR4, RZ ;  /* 0x000000041f6b7c24 */ /* 0x000fe4000f8e02ff */
[----:B------:R-:W-:-:S04]  /*3360*/  IMAD.WIDE.U32 R144, R30, UR6, RZ ;  /* 0x000000061e907c25 */ /* 0x000fc8000f8e00ff */
[C---:B------:R-:W-:Y:S01]  /*3370*/  IMAD R117, R30.reuse, UR5, R107 ;  /* 0x000000051e757c24 */ /* 0x040fe2000f8e026b */
[----:B------:R-:W3:Y:S01]  /*3380*/  LDC.64 R20, c[0x0][0x270] ;  /* 0x00009c00ff147b82 */ /* 0x000ee20000000a00 */
[----:B------:R-:W-:Y:S01]  /*3390*/  IMAD.WIDE.U32 R146, R30, UR4, RZ ;  /* 0x000000041e927c25 */ /* 0x000fe2000f8e00ff */
[----:B0-----:R-:W-:Y:S01]  /*33a0*/  LEA R109, P1, R144, R28, 0x2 ;  /* 0x0000001c906d7211 */ /* 0x001fe200078210ff */
[----:B------:R-:W-:Y:S01]  /*33b0*/  UMOV UR4, URZ ;  /* 0x0000003f00047c82 */ /* 0x000fe20008000000 */
[----:B------:R-:W-:Y:S01]  /*33c0*/  IADD3 R28, R3, R113, RZ ;  /* 0x00000071031c7210 */ /* 0x000fe20007ffe0ff */
[----:B------:R-:W-:Y:S01]  /*33d0*/  IMAD.WIDE R142, R143, 0x8, R18 ;  /* 0x000000088f8e7825 */ /* 0x000fe200078e0212 */
[----:B------:R-:W-:Y:S01]  /*33e0*/  IADD3 R3, R147, R117, RZ ;  /* 0x0000007593037210 */ /* 0x000fe20007ffe0ff */
[----:B------:R-:W-:Y:S01]  /*33f0*/  ULDC UR5, c[0x0][0x224] ;  /* 0x0000890000057ab9 */ /* 0x000fe20000000800 */
[----:B------:R-:W0:Y:S01]  /*3400*/  LDC.64 R22, c[0x0][0x250] ;  /* 0x00009400ff167b82 */ /* 0x000e220000000a00 */
[----:B-1----:R-:W-:-:S02]  /*3410*/  LEA R111, P2, R146, R26, 0x2 ;  /* 0x0000001a926f7211 */ /* 0x002fc400078410ff */
[----:B------:R-:W-:Y:S02]  /*3420*/  IADD3 R26, R145, R115, RZ ;  /* 0x00000073911a7210 */ /* 0x000fe40007ffe0ff */
[----:B------:R-:W-:Y:S02]  /*3430*/  LEA.HI.X R146, R146, R27, R3, 0x2, P2 ;  /* 0x0000001b92927211 */ /* 0x000fe400010f1403 */
[----:B------:R-:W-:Y:S01]  /*3440*/  LEA.HI.X R144, R144, R29, R26, 0x2, P1 ;  /* 0x0000001d90907211 */ /* 0x000fe200008f141a */
[----:B------:R-:W1:Y:S01]  /*3450*/  LDC.64 R24, c[0x0][0x238] ;  /* 0x00008e00ff187b82 */ /* 0x000e620000000a00 */
[----:B--2---:R-:W-:Y:S02]  /*3460*/  LEA R140, P0, R2, R140, 0x2 ;  /* 0x0000008c028c7211 */ /* 0x004fe400078010ff */
[----:B------:R-:W-:Y:S02]  /*3470*/  ISETP.NE.AND P1, PT, R36, RZ, PT ;  /* 0x000000ff2400720c */ /* 0x000fe40003f25270 */
[----:B------:R-:W-:-:S02]  /*3480*/  LEA.HI.X R141, R2, R141, R28, 0x2, P0 ;  /* 0x0000008d028d7211 */ /* 0x000fc400000f141c */
[C---:B------:R-:W-:Y:S01]  /*3490*/  ISETP.NE.AND P2, PT, R36.reuse, 0x1f, PT ;  /* 0x0000001f2400780c */ /* 0x040fe20003f45270 */
[----:B------:R-:W2:Y:S01]  /*34a0*/  LDC R107, c[0x0][0x224] ;  /* 0x00008900ff6b7b82 */ /* 0x000ea20000000800 */
[-C--:B------:R-:W-:Y:S02]  /*34b0*/  MOV R113, R58.reuse ;  /* 0x0000003a00717202 */ /* 0x080fe40000000f00 */
[----:B------:R-:W-:Y:S02]  /*34c0*/  MOV R115, R58 ;  /* 0x0000003a00737202 */ /* 0x000fe40000000f00 */
[----:B------:R-:W-:Y:S02]  /*34d0*/  IADD3 R117, R36, 0x200, RZ ;  /* 0x0000020024757810 */ /* 0x000fe40007ffe0ff */
[----:B---3--:R-:W-:Y:S01]  /*34e0*/  SHF.L.U64.HI R21, R20, 0x2, R21 ;  /* 0x0000000214157819 */ /* 0x008fe20000010215 */
[----:B------:R-:W3:Y:S01]  /*34f0*/  LDC R167, c[0x0][0x21c] ;  /* 0x00008700ffa77b82 */ /* 0x000ee20000000800 */
[----:B0-----:R-:W-:-:S02]  /*3500*/  SHF.L.U64.HI R23, R22, 0x2, R23 ;  /* 0x0000000216177819 */ /* 0x001fc40000010217 */
[----:B-1----:R-:W-:-:S07]  /*3510*/  SHF.L.U64.HI R148, R24, 0x2, R25 ;  /* 0x0000000218947819 */ /* 0x002fce0000010219 */
.L_x_7882:
[----:B------:R-:W4:Y:S01]  /*3520*/  LDG.E R25, desc[UR14][R140.64] ;  /* 0x0000000e8c197981 */ /* 0x000f22000c1e1900 */
[----:B0-----:R-:W-:Y:S02]  /*3530*/  MOV R26, R109 ;  /* 0x0000006d001a7202 */ /* 0x001fe40000000f00 */
[----:B------:R-:W-:Y:S02]  /*3540*/  MOV R27, R144 ;  /* 0x00000090001b7202 */ /* 0x000fe40000000f00 */
[----:B------:R-:W-:Y:S02]  /*3550*/  MOV R2, R111 ;  /* 0x0000006f00027202 */ /* 0x000fe40000000f00 */
[----:B------:R-:W-:Y:S01]  /*3560*/  MOV R3, R146 ;  /* 0x0000009200037202 */ /* 0x000fe20000000f00 */
[----:B------:R-:W2:Y:S04]  /*3570*/  LDG.E R29, desc[UR14][R26.64] ;  /* 0x0000000e1a1d7981 */ /* 0x000ea8000c1e1900 */
[----:B------:R0:W2:Y:S01]  /*3580*/  LDG.E R152, desc[UR14][R2.64] ;  /* 0x0000000e02987981 */ /* 0x0000a2000c1e1900 */
[----:B------:R-:W-:-:S02]  /*3590*/  SEL R119, R150, R117, !P1 ;  /* 0x0000007596777207 */ /* 0x000fc40004800000 */
[----:B------:R-:W-:Y:S02]  /*35a0*/  ISETP.NE.AND P0, PT, R165, RZ, PT ;  /* 0x000000ffa500720c */ /* 0x000fe40003f05270 */
[----:B------:R-:W-:Y:S02]  /*35b0*/  LEA R154, R119, R58, 0x2 ;  /* 0x0000003a779a7211 */ /* 0x000fe400078e10ff */
[----:B------:R-:W-:Y:S02]  /*35c0*/  @P2 MOV R135, 0x400 ;  /* 0x0000040000872802 */ /* 0x000fe40000000f00 */
[----:B------:R-:W-:Y:S02]  /*35d0*/  ISETP.LT.OR P3, PT, R38, 0x2, P0 ;  /* 0x000000022600780c */ /* 0x000fe40000761670 */
[----:B------:R-:W-:-:S11]  /*35e0*/  MOV R125, RZ ;  /* 0x000000ff007d7202 */ /* 0x000fd60000000f00 */
        /* <DEDUP_REMOVED lines=13> */
[----:B----4-:R-:W-:-:S04]  /*36c0*/  FMUL.FTZ R28, R25, 1.4426950216293334961 ;  /* 0x3fb8aa3b191c7820 */ /* 0x010fc80000410000 */
[----:B------:R-:W-:-:S06]  /*36d0*/  FMUL.FTZ R123, R28, R85 ;  /* 0x000000551c7b7220 */ /* 0x000fcc0000410000 */
[----:B------:R-:W0:Y:S02]  /*36e0*/  MUFU.EX2 R123, R123 ;  /* 0x0000007b007b7308 */ /* 0x000e240000000800 */
[----:B0-----:R0:W-:Y:S01]  /*36f0*/  STS [R154+0x668], R123 ;  /* 0x0006687b9a007388 */ /* 0x0011e20000000800 */
[----:B------:R-:W-:Y:S06]  /*3700*/  BAR.SYNC.DEFER_BLOCKING 0x0 ;  /* 0x0000000000007b1d */ /* 0x000fec0000010000 */
[----:B0-----:R-:W0:Y:S01]  /*3710*/  @P2 S2R R154, SR_CgaCtaId ;  /* 0x00000000009a2919 */ /* 0x001e220000008800 */
        /* <DEDUP_REMOVED lines=10> */
[----:B------:R1:W5:Y:S01]  /*37c0*/  @!P3 LDG.E R125, desc[UR14][R2.64+0x4] ;  /* 0x0000040e027db981 */ /* 0x000362000c1e1900 */
[----:B------:R-:W4:Y:S01]  /*37d0*/  MUFU.EX2 R26, R26 ;  /* 0x0000001a001a7308 */ /* 0x000f220000000800 */
[C---:B------:R-:W-:Y:S01]  /*37e0*/  FMUL.FTZ R129, R28.reuse, R75 ;  /* 0x0000004b1c817220 */ /* 0x040fe20000410000 */
[----:B--2---:R-:W-:Y:S01]  /*37f0*/  FMUL.FTZ R29, R29, R152 ;  /* 0x000000981d1d7220 */ /* 0x004fe20000410000 */
[C---:B------:R-:W-:Y:S01]  /*3800*/  FMUL.FTZ R137, R28.reuse, R95 ;  /* 0x0000005f1c897220 */ /* 0x040fe20000410000 */
[----:B------:R-:W-:Y:S01]  /*3810*/  FMUL.FTZ R139, R28, R97 ;  /* 0x000000611c8b7220 */ /* 0x000fe20000410000 */
[----:B------:R-:W-:Y:S01]  /*3820*/  FMUL.FTZ R152, R110, R85 ;  /* 0x000000556e987220 */ /* 0x000fe20000410000 */
[-C--:B------:R-:W-:Y:S01]  /*3830*/  FMUL.FTZ R166, R104, R29.reuse ;  /* 0x0000001d68a67220 */ /* 0x080fe20000410000 */
[----:B------:R-:W-:Y:S01]  /*3840*/  FMUL.FTZ R161, R106, R29 ;  /* 0x0000001d6aa17220 */ /* 0x000fe20000410000 */
[----:B------:R-:W2:Y:S01]  /*3850*/  MUFU.EX2 R149, R149 ;  /* 0x0000009500957308 */ /* 0x000ea20000000800 */
[----:B-1----:R-:W-:Y:S01]  /*3860*/  FMUL.FTZ R3, R28, R87 ;  /* 0x000000571c037220 */ /* 0x002fe20000410000 */
[-C--:B------:R-:W-:Y:S01]  /*3870*/  FMUL.FTZ R145, R0, R29.reuse ;  /* 0x0000001d00917220 */ /* 0x080fe20000410000 */
[-C--:B------:R-:W-:Y:S01]  /*3880*/  FMUL.FTZ R128, R82, R29.reuse ;  /* 0x0000001d52807220 */ /* 0x080fe20000410000 */
[-C--:B------:R-:W-:Y:S01]  /*3890*/  FMUL.FTZ R155, R78, R29.reuse ;  /* 0x0000001d4e9b7220 */ /* 0x080fe20000410000 */
[-C--:B------:R-:W-:Y:S01]  /*38a0*/  FMUL.FTZ R156, R88, R29.reuse ;  /* 0x0000001d589c7220 */ /* 0x080fe20000410000 */
[----:B------:R-:W-:Y:S01]  /*38b0*/  FMUL.FTZ R158, R90, R29 ;  /* 0x0000001d5a9e7220 */ /* 0x000fe20000410000 */
[----:B0-----:R-:W-:Y:S01]  /*38c0*/  @P2 LEA R58, R154, R135, 0x18 ;  /* 0x000000879a3a2211 */ /* 0x001fe200078ec0ff */
[----:B------:R-:W-:Y:S01]  /*38d0*/  FMUL.FTZ R135, R114, R83 ;  /* 0x0000005372877220 */ /* 0x000fe20000410000 */
[----:B------:R-:W-:Y:S01]  /*38e0*/  FMUL.FTZ R114, R112, R81 ;  /* 0x0000005170727220 */ /* 0x000fe20000410000 */
[----:B------:R-:W-:Y:S01]  /*38f0*/  FMUL.FTZ R112, R108, R79 ;  /* 0x0000004f6c707220 */ /* 0x000fe20000410000 */
[----:B------:R-:W-:Y:S01]  /*3900*/  @P2 LEA R170, R36, R58, 0x2 ;  /* 0x0000003a24aa2211 */ /* 0x000fe200078e10ff */
[----:B------:R-:W-:Y:S01]  /*3910*/  FMUL.FTZ R108, R28, R99 ;  /* 0x000000631c6c7220 */ /* 0x000fe20000410000 */
[----:B------:R-:W0:Y:S01]  /*3920*/  MUFU.EX2 R27, R27 ;  /* 0x0000001b001b7308 */ /* 0x000e220000000800 */
[-C--:B------:R-:W-:Y:S01]  /*3930*/  FMUL.FTZ R154, R86, R29.reuse ;  /* 0x0000001d569a7220 */ /* 0x080fe20000410000 */
[-C--:B------:R-:W-:Y:S01]  /*3940*/  FMUL.FTZ R160, R92, R29.reuse ;  /* 0x0000001d5ca07220 */ /* 0x080fe20000410000 */
[-C--:B------:R-:W-:Y:S01]  /*3950*/  FMUL.FTZ R162, R94, R29.reuse ;  /* 0x0000001d5ea27220 */ /* 0x080fe20000410000 */
[----:B------:R-:W1:Y:S01]  /*3960*/  @P2 LDS R170, [R170+0xe6c] ;  /* 0x000e6c00aaaa2984 */ /* 0x000e620000000800 */
[-C--:B------:R-:W-:Y:S01]  /*3970*/  FMUL.FTZ R157, R96, R29.reuse ;  /* 0x0000001d609d7220 */ /* 0x080fe20000410000 */
[-C--:B------:R-:W-:Y:S01]  /*3980*/  FMUL.FTZ R159, R98, R29.reuse ;  /* 0x0000001d629f7220 */ /* 0x080fe20000410000 */
[-C--:B------:R-:W-:Y:S01]  /*3990*/  FMUL.FTZ R164, R100, R29.reuse ;  /* 0x0000001d64a47220 */ /* 0x080fe20000410000 */
[----:B------:R-:W0:Y:S01]  /*39a0*/  MUFU.EX2 R119, R119 ;  /* 0x0000007700777308 */ /* 0x000e220000000800 */
[----:B------:R-:W-:Y:S01]  /*39b0*/  FMUL.FTZ R168, R102, R29 ;  /* 0x0000001d66a87220 */ /* 0x000fe20000410000 */
[----:B----4-:R-:W-:Y:S01]  /*39c0*/  FMUL.FTZ R172, R123, R26 ;  /* 0x0000001a7bac7220 */ /* 0x010fe20000410000 */
[----:B------:R-:W-:Y:S01]  /*39d0*/  FFMA.FTZ R163, R26, R152, R135 ;  /* 0x000000981aa37223 */ /* 0x000fe20000010087 */
[----:B--2---:R-:W-:-:S04]  /*39e0*/  FFMA.FTZ R169, R149, R161, R166 ;  /* 0x000000a195a97223 */ /* 0x004fc800000100a6 */
[----:B------:R-:W2:Y:S08]  /*39f0*/  MUFU.EX2 R121, R121 ;  /* 0x0000007900797308 */ /* 0x000eb00000000800 */
[----:B------:R-:W4:Y:S08]  /*3a00*/  MUFU.EX2 R3, R3 ;  /* 0x0000000300037308 */ /* 0x000f300000000800 */
        /* <DEDUP_REMOVED lines=8> */
[----:B------:R2:W0:Y:S01]  /*3a90*/  MUFU.EX2 R110, R139 ;  /* 0x0000008b006e7308 */ /* 0x0004220000000800 */
[----:B---3--:R-:W-:Y:S01]  /*3aa0*/  FMUL.FTZ R137, R118, R75 ;  /* 0x0000004b76897220 */ /* 0x008fe20000410000 */
[----:B------:R-:W-:Y:S01]  /*3ab0*/  FMUL.FTZ R118, R84, R29 ;  /* 0x0000001d54767220 */ /* 0x000fe20000410000 */
[----:B--2---:R-:W-:Y:S01]  /*3ac0*/  FMUL.FTZ R139, R130, R97 ;  /* 0x00000061828b7220 */ /* 0x004fe20000410000 */
[----:B------:R-:W-:Y:S01]  /*3ad0*/  FMUL.FTZ R130, R80, R29 ;  /* 0x0000001d50827220 */ /* 0x000fe20000410000 */
[----:B-1--4-:R-:W-:Y:S06]  /*3ae0*/  @P2 BRA `(.L_x_7879) ;  /* 0x0000000000202947 */ /* 0x012fec0003800000 */
[----:B------:R-:W-:Y:S01]  /*3af0*/  ISETP.NE.AND P2, PT, R38, R107, PT ;  /* 0x0000006b2600720c */ /* 0x000fe20003f45270 */
[----:B------:R-:W-:-:S12]  /*3b00*/  HFMA2.MMA R170, -RZ, RZ, 1.875, 0 ;  /* 0x3f800000ffaa7435 */ /* 0x000fd800000001ff */
[----:B------:R-:W-:-:S04]  /*3b10*/  @P2 LEA.HI R28, R38, R38, RZ, 0x1 ;  /* 0x00000026261c2211 */ /* 0x000fc800078f08ff */
[----:B------:R-:W-:-:S04]  /*3b20*/  @P2 LOP3.LUT R29, R28, 0x3ffffe, RZ, 0xc0, !PT ;  /* 0x003ffffe1c1d2812 */ /* 0x000fc800078ec0ff */
[----:B------:R-:W-:-:S04]  /*3b30*/  @P2 IADD3 R29, -R29, R38, RZ ;  /* 0x000000261d1d2210 */ /* 0x000fc80007ffe1ff */
[----:B------:R-:W-:-:S04]  /*3b40*/  @P2 LEA R28, R29, 0x668, 0xa ;  /* 0x000006681d1c2811 */ /* 0x000fc800078e50ff */
[----:B------:R-:W-:-:S05]  /*3b50*/  @P2 IADD3 R28, R28, R115, RZ ;  /* 0x000000731c1c2210 */ /* 0x000fca0007ffe0ff */
[----:B------:R1:W2:Y:S02]  /*3b60*/  @P2 LDS R170, [R28] ;  /* 0x000000001caa2984 */ /* 0x0002a40000000800 */
.L_x_7879:
[----:B------:R-:W-:Y:S05]  /*3b70*/  BSYNC B0 ;  /* 0x0000000000007941 */ /* 0x000fea0003800000 */
.L_x_7878:
[----:B-12---:R-:W-:Y:S01]  /*3b80*/  FMUL.FTZ R28, R149, R170 ;  /* 0x000000aa951c7220 */ /* 0x006fe20000410000 */
[----:B0-----:R-:W-:Y:S01]  /*3b90*/  FFMA.FTZ R163, R27, R163, R114 ;  /* 0x000000a31ba37223 */ /* 0x001fe20000010072 */
        /* <DEDUP_REMOVED lines=12> */
[----:B------:R-:W-:Y:S01]  /*3c60*/  FFMA.FTZ R171, R110, R171, R157 ;  /* 0x000000ab6eab7223 */ /* 0x000fe2000001009d */
[----:B------:R-:W-:Y:S01]  /*3c70*/  FMUL.FTZ R28, R2, R29 ;  /* 0x0000001d021c7220 */ /* 0x000fe20000410000 */
[C---:B------:R-:W-:Y:S01]  /*3c80*/  FMUL.FTZ R172, R110.reuse, R169 ;  /* 0x000000a96eac7220 */ /* 0x040fe20000410000 */
        /* <DEDUP_REMOVED lines=10> */
[C---:B------:R-:W-:Y:S01]  /*3d30*/  FMUL.FTZ R28, R133.reuse, R28 ;  /* 0x0000001c851c7220 */ /* 0x040fe20000410000 */
        /* <DEDUP_REMOVED lines=29> */
[----:B------:R-:W-:Y:S01]  /*3f10*/  ISETP.NE.AND P3, PT, R165, 0x1f, PT ;  /* 0x0000001fa500780c */ /* 0x000fe20003f65270 */
[----:B------:R-:W0:Y:S01]  /*3f20*/  SHFL.UP PT, R28, R169, 0x1, RZ ;  /* 0x04200000a91c7989 */ /* 0x000e2200000e00ff */
[----:B------:R-:W-:Y:S01]  /*3f30*/  ISETP.GE.AND P2, PT, R37, 0x1, PT ;  /* 0x000000012500780c */ /* 0x000fe20003f46270 */
[----:B------:R-:W-:Y:S01]  /*3f40*/  BSSY B0, `(.L_x_7880) ;  /* 0x000012c000007945 */ /* 0x000fe20003800000 */
[----:B------:R-:W-:Y:S01]  /*3f50*/  ISETP.GE.OR P0, PT, R38, UR5, P0 ;  /* 0x0000000526007c0c */ /* 0x000fe20008706670 */
[----:B------:R-:W1:Y:S01]  /*3f60*/  SHFL.DOWN PT, R171, R172, 0x1, 0x1f ;  /* 0x08201f00acab7f89 */ /* 0x000e6200000e0000 */
[----:B------:R-:W-:-:S03]  /*3f70*/  ISETP.NE.AND P4, PT, R36, RZ, PT ;  /* 0x000000ff2400720c */ /* 0x000fc60003f85270 */
[----:B------:R-:W2:Y:S04]  /*3f80*/  SHFL.DOWN PT, R176, R163, 0x1, 0x1f ;  /* 0x08201f00a3b07f89 */ /* 0x000ea800000e0000 */
[----:B------:R-:W3:Y:S02]  /*3f90*/  SHFL.UP PT, R29, R174, 0x1, RZ ;  /* 0x04200000ae1d7989 */ /* 0x000ee400000e00ff */
[----:B0-----:R-:W-:Y:S01]  /*3fa0*/  @P2 FFMA.FTZ R169, R174, R28, R169 ;  /* 0x0000001caea92223 */ /* 0x001fe200000100a9 */
[----:B-1----:R-:W-:-:S04]  /*3fb0*/  @P3 FFMA.FTZ R172, R163, R171, R172 ;  /* 0x000000aba3ac3223 */ /* 0x002fc800000100ac */
[----:B------:R-:W0:Y:S01]  /*3fc0*/  SHFL.UP PT, R28, R169, 0x2, RZ ;  /* 0x04400000a91c7989 */ /* 0x000e2200000e00ff */
[----:B--2---:R-:W-:-:S03]  /*3fd0*/  @P3 FMUL.FTZ R163, R163, R176 ;  /* 0x000000b0a3a33220 */ /* 0x004fc60000410000 */
[----:B------:R-:W1:Y:S01]  /*3fe0*/  SHFL.DOWN PT, R171, R172, 0x2, 0x1f ;  /* 0x08401f00acab7f89 */ /* 0x000e6200000e0000 */
[----:B------:R-:W-:Y:S01]  /*3ff0*/  ISETP.GE.U32.AND P3, PT, R165, 0x1e, PT ;  /* 0x0000001ea500780c */ /* 0x000fe20003f66070 */
[----:B---3--:R-:W-:Y:S02]  /*4000*/  @P2 FMUL.FTZ R174, R174, R29 ;  /* 0x0000001daeae2220 */ /* 0x008fe40000410000 */
[----:B------:R-:W2:Y:S01]  /*4010*/  SHFL.DOWN PT, R176, R163, 0x2, 0x1f ;  /* 0x08401f00a3b07f89 */ /* 0x000ea200000e0000 */
[----:B------:R-:W-:-:S03]  /*4020*/  ISETP.GE.AND P2, PT, R37, 0x2, PT ;  /* 0x000000022500780c */ /* 0x000fc60003f46270 */
[----:B------:R-:W3:Y:S10]  /*4030*/  SHFL.UP PT, R29, R174, 0x2, RZ ;  /* 0x04400000ae1d7989 */ /* 0x000ef400000e00ff */
[----:B0-----:R-:W-:Y:S01]  /*4040*/  @P2 FFMA.FTZ R169, R174, R28, R169 ;  /* 0x0000001caea92223 */ /* 0x001fe200000100a9 */
[----:B-1----:R-:W-:-:S04]  /*4050*/  @!P3 FFMA.FTZ R172, R163, R171, R172 ;  /* 0x000000aba3acb223 */ /* 0x002fc800000100ac */
[----:B------:R-:W0:Y:S01]  /*4060*/  SHFL.UP PT, R28, R169, 0x4, RZ ;  /* 0x04800000a91c7989 */ /* 0x000e2200000e00ff */
[----:B--2---:R-:W-:-:S03]  /*4070*/  @!P3 FMUL.FTZ R163, R163, R176 ;  /* 0x000000b0a3a3b220 */ /* 0x004fc60000410000 */
[----:B------:R-:W1:Y:S01]  /*4080*/  SHFL.DOWN PT, R171, R172, 0x4, 0x1f ;  /* 0x08801f00acab7f89 */ /* 0x000e6200000e0000 */
[----:B------:R-:W-:Y:S01]  /*4090*/  ISETP.GE.U32.AND P3, PT, R165, 0x1c, PT ;  /* 0x0000001ca500780c */ /* 0x000fe20003f66070 */
[----:B---3--:R-:W-:Y:S02]  /*40a0*/  @P2 FMUL.FTZ R174, R174, R29 ;  /* 0x0000001daeae2220 */ /* 0x008fe40000410000 */
[----:B------:R-:W2:Y:S01]  /*40b0*/  SHFL.DOWN PT, R176, R163, 0x4, 0x1f ;  /* 0x08801f00a3b07f89 */ /* 0x000ea200000e0000 */
[----:B------:R-:W-:-:S03]  /*40c0*/  ISETP.GE.AND P2, PT, R37, 0x4, PT ;  /* 0x000000042500780c */ /* 0x000fc60003f46270 */
[----:B------:R-:W3:Y:S10]  /*40d0*/  SHFL.UP PT, R29, R174, 0x4, RZ ;  /* 0x04800000ae1d7989 */ /* 0x000ef400000e00ff */
[----:B0-----:R-:W-:Y:S01]  /*40e0*/  @P2 FFMA.FTZ R169, R174, R28, R169 ;  /* 0x0000001caea92223 */ /* 0x001fe200000100a9 */
[----:B------:R-:W-:Y:S01]  /*40f0*/  HFMA2.MMA R28, -RZ, RZ, 1.875, 0 ;  /* 0x3f800000ff1c7435 */ /* 0x000fe200000001ff */
[----:B-1----:R-:W-:-:S03]  /*4100*/  @!P3 FFMA.FTZ R172, R163, R171, R172 ;  /* 0x000000aba3acb223 */ /* 0x002fc600000100ac */
[----:B------:R-:W0:Y:S01]  /*4110*/  SHFL.UP PT, R173, R169, 0x8, RZ ;  /* 0x05000000a9ad7989 */ /* 0x000e2200000e00ff */
[----:B--2---:R-:W-:-:S03]  /*4120*/  @!P3 FMUL.FTZ R163, R163, R176 ;  /* 0x000000b0a3a3b220 */ /* 0x004fc60000410000 */
[----:B------:R-:W1:Y:S01]  /*4130*/  SHFL.DOWN PT, R175, R172, 0x8, 0x1f ;  /* 0x09001f00acaf7f89 */ /* 0x000e6200000e0000 */
[----:B------:R-:W-:Y:S01]  /*4140*/  ISETP.GE.U32.AND P3, PT, R165, 0x18, PT ;  /* 0x00000018a500780c */ /* 0x000fe20003f66070 */
[----:B---3--:R-:W-:Y:S02]  /*4150*/  @P2 FMUL.FTZ R174, R174, R29 ;  /* 0x0000001daeae2220 */ /* 0x008fe40000410000 */
[----:B------:R-:W2:Y:S01]  /*4160*/  SHFL.DOWN PT, R176, R163, 0x8, 0x1f ;  /* 0x09001f00a3b07f89 */ /* 0x000ea200000e0000 */
[----:B------:R-:W-:Y:S02]  /*4170*/  MOV R29, RZ ;  /* 0x000000ff001d7202 */ /* 0x000fe40000000f00 */
[C---:B------:R-:W-:Y:S01]  /*4180*/  ISETP.GE.AND P2, PT, R37.reuse, 0x8, PT ;  /* 0x000000082500780c */ /* 0x040fe20003f46270 */
[----:B------:R-:W3:Y:S04]  /*4190*/  SHFL.UP PT, R171, R174, 0x8, RZ ;  /* 0x05000000aeab7989 */ /* 0x000ee800000e00ff */
[----:B------:R-:W-:Y:S01]  /*41a0*/  @!P0 LDS.64 R28, [R113+0xee8] ;  /* 0x000ee800711c8984 */ /* 0x000fe20000000a00 */
[----:B------:R-:W-:-:S07]  /*41b0*/  ISETP.GE.AND P0, PT, R37, 0x10, PT ;  /* 0x000000102500780c */ /* 0x000fce0003f06270 */
[----:B0-----:R-:W-:Y:S01]  /*41c0*/  @P2 FFMA.FTZ R169, R174, R173, R169 ;  /* 0x000000adaea92223 */ /* 0x001fe200000100a9 */
[----:B-1----:R-:W-:-:S04]  /*41d0*/  @!P3 FFMA.FTZ R172, R163, R175, R172 ;  /* 0x000000afa3acb223 */ /* 0x002fc800000100ac */
[----:B------:R-:W0:Y:S01]  /*41e0*/  SHFL.UP PT, R173, R169, 0x10, RZ ;  /* 0x06000000a9ad7989 */ /* 0x000e2200000e00ff */
[----:B--2---:R-:W-:-:S03]  /*41f0*/  @!P3 FMUL.FTZ R163, R163, R176 ;  /* 0x000000b0a3a3b220 */ /* 0x004fc60000410000 */
[----:B------:R-:W1:Y:S01]  /*4200*/  SHFL.DOWN PT, R175, R172, 0x10, 0x1f ;  /* 0x0a001f00acaf7f89 */ /* 0x000e6200000e0000 */
[----:B------:R-:W-:Y:S01]  /*4210*/  ISETP.GT.AND P3, PT, R37, 0x1e, PT ;  /* 0x0000001e2500780c */ /* 0x000fe20003f64270 */
[----:B---3--:R-:W-:Y:S02]  /*4220*/  @P2 FMUL.FTZ R174, R174, R171 ;  /* 0x000000abaeae2220 */ /* 0x008fe40000410000 */
[----:B------:R-:W2:Y:S01]  /*4230*/  SHFL.DOWN PT, R176, R163, 0x10, 0x1f ;  /* 0x0a001f00a3b07f89 */ /* 0x000ea200000e0000 */
[----:B------:R-:W-:-:S03]  /*4240*/  ISETP.GE.U32.AND P2, PT, R165, 0x10, PT ;  /* 0x00000010a500780c */ /* 0x000fc60003f46070 */
[----:B------:R-:W3:Y:S01]  /*4250*/  SHFL.UP PT, R171, R174, 0x10, RZ ;  /* 0x06000000aeab7989 */ /* 0x000ee200000e00ff */
[----:B0-----:R-:W-:-:S09]  /*4260*/  @P0 FFMA.FTZ R169, R174, R173, R169 ;  /* 0x000000adaea90223 */ /* 0x001fd200000100a9 */
[C---:B-1----:R-:W-:Y:S01]  /*4270*/  @!P2 FFMA.FTZ R172, R163.reuse, R175, R172 ;  /* 0x000000afa3aca223 */ /* 0x042fe200000100ac */
[----:B------:R-:W-:Y:S01]  /*4280*/  SHFL.UP PT, R169, R169, 0x1, RZ ;  /* 0x04200000a9a97989 */ /* 0x000fe200000e00ff */
[----:B--2---:R-:W-:Y:S01]  /*4290*/  @!P2 FMUL.FTZ R163, R163, R176 ;  /* 0x000000b0a3a3a220 */ /* 0x004fe20000410000 */
[----:B------:R-:W-:Y:S02]  /*42a0*/  ISETP.NE.AND P2, PT, R36, 0x1f, PT ;  /* 0x0000001f2400780c */ /* 0x000fe40003f45270 */
[----:B------:R-:W-:Y:S01]  /*42b0*/  SHFL.IDX PT, R176, R29, RZ, 0x1f ;  /* 0x00001fff1db07589 */ /* 0x000fe200000e0000 */
[----:B---3--:R-:W-:Y:S01]  /*42c0*/  @P0 FMUL.FTZ R174, R174, R171 ;  /* 0x000000abaeae0220 */ /* 0x008fe20000410000 */
[----:B------:R-:W-:Y:S02]  /*42d0*/  ISETP.NE.AND P0, PT, R37, RZ, PT ;  /* 0x000000ff2500720c */ /* 0x000fe40003f05270 */
[----:B------:R-:W-:Y:S04]  /*42e0*/  SHFL.DOWN PT, R178, R172, 0x1, 0x1f ;  /* 0x08201f00acb27f89 */ /* 0x000fe800000e0000 */
[----:B------:R-:W0:Y:S04]  /*42f0*/  SHFL.DOWN PT, R173, R163, 0x1, 0x1f ;  /* 0x08201f00a3ad7f89 */ /* 0x000e2800000e0000 */
[----:B-----5:R-:W-:Y:S04]  /*4300*/  SHFL.IDX PT, R171, R125, RZ, 0x1f ;  /* 0x00001fff7dab7589 */ /* 0x020fe800000e0000 */
[----:B------:R-:W1:Y:S04]  /*4310*/  SHFL.UP PT, R174, R174, 0x1, RZ ;  /* 0x04200000aeae7989 */ /* 0x000e6800000e00ff */
[----:B------:R-:W-:Y:S04]  /*4320*/  SHFL.IDX PT, R172, R172, RZ, 0x1f ;  /* 0x00001fffacac7589 */ /* 0x000fe800000e0000 */
[----:B------:R-:W2:Y:S01]  /*4330*/  SHFL.IDX PT, R163, R163, RZ, 0x1f ;  /* 0x00001fffa3a37589 */ /* 0x000ea200000e0000 */
[----:B------:R-:W3:Y:S01]  /*4340*/  @!P0 S2R R198, SR_CgaCtaId ;  /* 0x0000000000c68919 */ /* 0x000ee20000008800 */
[----:B0-----:R-:W-:-:S04]  /*4350*/  @P2 FFMA.FTZ R176, R173, R176, R178 ;  /* 0x000000b0adb02223 */ /* 0x001fc800000100b2 */
[----:B------:R-:W-:-:S04]  /*4360*/  FFMA.FTZ R170, R176, R170, R161 ;  /* 0x000000aab0aa7223 */ /* 0x000fc800000100a1 */
[----:B------:R-:W-:Y:S01]  /*4370*/  FFMA.FTZ R166, R149, R170, R166 ;  /* 0x000000aa95a67223 */ /* 0x000fe200000100a6 */
[----:B-1----:R-:W-:Y:S01]  /*4380*/  @P1 FFMA.FTZ R171, R174, R171, R169 ;  /* 0x000000abaeab1223 */ /* 0x002fe200000100a9 */
[----:B------:R-:W-:Y:S02]  /*4390*/  FMUL.FTZ R192, R170, R105 ;  /* 0x00000069aac07220 */ /* 0x000fe40000410000 */
[----:B------:R-:W-:Y:S01]  /*43a0*/  FFMA.FTZ R168, R153, R166, R168 ;  /* 0x000000a699a87223 */ /* 0x000fe200000100a8 */
[----:B------:R-:W-:Y:S01]  /*43b0*/  FFMA.FTZ R171, R123, R171, R152 ;  /* 0x000000ab7bab7223 */ /* 0x000fe20000010098 */
[----:B------:R-:W-:Y:S01]  /*43c0*/  FMUL.FTZ R190, R166, R103 ;  /* 0x00000067a6be7220 */ /* 0x000fe20000410000 */
[----:B------:R-:W-:Y:S01]  /*43d0*/  FADD.FTZ R68, R192, R68 ;  /* 0x00000044c0447221 */ /* 0x000fe20000010000 */
[----:B------:R-:W-:Y:S01]  /*43e0*/  FFMA.FTZ R164, R151, R168, R164 ;  /* 0x000000a897a47223 */ /* 0x000fe200000100a4 */
[----:B------:R-:W-:Y:S01]  /*43f0*/  FFMA.FTZ R135, R26, R171, R135 ;  /* 0x000000ab1a877223 */ /* 0x000fe20000010087 */
[----:B------:R-:W-:Y:S01]  /*4400*/  FMUL.FTZ R188, R168, R101 ;  /* 0x00000065a8bc7220 */ /* 0x000fe20000410000 */
[----:B------:R-:W-:Y:S01]  /*4410*/  FADD.FTZ R67, R190, R67 ;  /* 0x00000043be437221 */ /* 0x000fe20000010000 */
[----:B------:R-:W-:Y:S01]  /*4420*/  FFMA.FTZ R152, R108, R164, R159 ;  /* 0x000000a46c987223 */ /* 0x000fe2000001009f */
[----:B------:R-:W-:Y:S01]  /*4430*/  FFMA.FTZ R125, R27, R135, R114 ;  /* 0x000000871b7d7223 */ /* 0x000fe20000010072 */
[----:B------:R-:W-:-:S02]  /*4440*/  HADD2.F32 R114, -RZ, R8.H1_H1 ;  /* 0x30000008ff727230 */ /* 0x000fc40000004100 */
[----:B------:R-:W-:Y:S01]  /*4450*/  FADD.FTZ R66, R188, R66 ;  /* 0x00000042bc427221 */ /* 0x000fe20000010000 */
[----:B------:R-:W-:Y:S01]  /*4460*/  FFMA.FTZ R176, R110, R152, R157 ;  /* 0x000000986eb07223 */ /* 0x000fe2000001009d */
[----:B------:R-:W-:Y:S01]  /*4470*/  FFMA.FTZ R161, R119, R125, R112 ;  /* 0x0000007d77a17223 */ /* 0x000fe20000010070 */
[----:B------:R-:W-:Y:S02]  /*4480*/  HADD2.F32 R112, -RZ, R9.H0_H0 ;  /* 0x20000009ff707230 */ /* 0x000fe40000004100 */
[----:B--2---:R-:W-:Y:S01]  /*4490*/  FFMA.FTZ R29, R163, R29, R172 ;  /* 0x0000001da31d7223 */ /* 0x004fe200000100ac */
[----:B------:R-:W-:Y:S01]  /*44a0*/  FFMA.FTZ R182, R129, R176, R162 ;  /* 0x000000b081b67223 */ /* 0x000fe200000100a2 */
[----:B------:R-:W-:Y:S01]  /*44b0*/  FFMA.FTZ R169, R121, R161, R120 ;  /* 0x000000a179a97223 */ /* 0x000fe20000010078 */
[----:B------:R-:W-:Y:S02]  /*44c0*/  HADD2.F32 R120, -RZ, R10.H0_H0 ;  /* 0x2000000aff787230 */ /* 0x000fe40000004100 */
[----:B------:R-:W-:Y:S01]  /*44d0*/  FMUL.FTZ R28, R163, R28 ;  /* 0x0000001ca31c7220 */ /* 0x000fe20000410000 */
[-C--:B------:R-:W-:Y:S01]  /*44e0*/  FFMA.FTZ R123, R131, R182.reuse, R160 ;  /* 0x000000b6837b7223 */ /* 0x080fe200000100a0 */
[----:B------:R-:W-:Y:S01]  /*44f0*/  FFMA.FTZ R137, R2, R169, R137 ;  /* 0x000000a902897223 */ /* 0x000fe20000010089 */
[----:B------:R-:W-:-:S02]  /*4500*/  FMUL.FTZ R172, R25, R182 ;  /* 0x000000b619ac7220 */ /* 0x000fc40000410000 */
[----:B------:R-:W-:Y:S01]  /*4510*/  FFMA.FTZ R158, R133, R123, R158 ;  /* 0x0000007b859e7223 */ /* 0x000fe2000001009e */
[----:B------:R-:W-:Y:S01]  /*4520*/  FFMA.FTZ R157, R3, R137, R116 ;  /* 0x00000089039d7223 */ /* 0x000fe20000010074 */
[--C-:B------:R-:W-:Y:S01]  /*4530*/  HADD2.F32 R116, -RZ, R11.reuse.H0_H0 ;  /* 0x2000000bff747230 */ /* 0x100fe20000004100 */
[----:B------:R0:W-:Y:S01]  /*4540*/  @!P4 STS.64 [R113+0xee8], R28 ;  /* 0x000ee81c7100c388 */ /* 0x0001e20000000a00 */
[C---:B------:R-:W-:Y:S01]  /*4550*/  FFMA.FTZ R156, R127.reuse, R158, R156 ;  /* 0x0000009e7f9c7223 */ /* 0x040fe2000001009c */
[----:B------:R-:W-:Y:S01]  /*4560*/  FFMA.FTZ R159, R127, R157, R126 ;  /* 0x0000009d7f9f7223 */ /* 0x000fe2000001007e */
[----:B------:R-:W-:Y:S02]  /*4570*/  HADD2.F32 R126, -RZ, R11.H1_H1 ;  /* 0x3000000bff7e7230 */ /* 0x000fe40000004100 */
[----:B------:R-:W-:Y:S01]  /*4580*/  FFMA.FTZ R160, R3, R156, R154 ;  /* 0x0000009c03a07223 */ /* 0x000fe2000001009a */
[----:B------:R-:W-:Y:S01]  /*4590*/  FFMA.FTZ R173, R133, R159, R124 ;  /* 0x0000009f85ad7223 */ /* 0x000fe2000001007c */
[----:B------:R-:W-:-:S02]  /*45a0*/  HADD2.F32 R124, -RZ, R4.H0_H0 ;  /* 0x20000004ff7c7230 */ /* 0x000fc40000004100 */
[----:B------:R-:W-:Y:S01]  /*45b0*/  FFMA.FTZ R174, R2, R160, R155 ;  /* 0x000000a002ae7223 */ /* 0x000fe2000001009b */
[----:B------:R-:W-:Y:S01]  /*45c0*/  FFMA.FTZ R175, R131, R173, R122 ;  /* 0x000000ad83af7223 */ /* 0x000fe2000001007a */
[----:B------:R-:W-:Y:S01]  /*45d0*/  FMUL.FTZ R133, R160, R75 ;  /* 0x0000004ba0857220 */ /* 0x000fe20000410000 */
[----:B------:R-:W-:Y:S02]  /*45e0*/  HADD2.F32 R122, -RZ, R4.H1_H1 ;  /* 0x30000004ff7a7230 */ /* 0x000fe40000004100 */
[----:B------:R-:W-:Y:S01]  /*45f0*/  FFMA.FTZ R162, R121, R174, R130 ;  /* 0x000000ae79a27223 */ /* 0x000fe20000010082 */
[----:B------:R-:W-:Y:S01]  /*4600*/  FFMA.FTZ R177, R129, R175, R132 ;  /* 0x000000af81b17223 */ /* 0x000fe20000010084 */
[----:B------:R-:W-:Y:S01]  /*4610*/  FMUL.FTZ R186, R174, R77 ;  /* 0x0000004daeba7220 */ /* 0x000fe20000410000 */
[----:B------:R-:W-:Y:S02]  /*4620*/  HADD2.F32 R132, -RZ, R5.H0_H0 ;  /* 0x20000005ff847230 */ /* 0x000fe40000004100 */
[----:B------:R-:W-:Y:S01]  /*4630*/  FFMA.FTZ R154, R119, R162, R128 ;  /* 0x000000a2779a7223 */ /* 0x000fe20000010080 */
[----:B------:R-:W-:Y:S01]  /*4640*/  FFMA.FTZ R179, R110, R177, R139 ;  /* 0x000000b16eb37223 */ /* 0x000fe2000001008b */
[----:B------:R-:W-:-:S02]  /*4650*/  HADD2.F32 R110, -RZ, R8.H0_H0 ;  /* 0x20000008ff6e7230 */ /* 0x000fc40000004100 */
[----:B------:R-:W-:Y:S01]  /*4660*/  FFMA.FTZ R119, R114, -R83, R135 ;  /* 0x8000005372777223 */ /* 0x000fe20000010087 */
[----:B------:R-:W-:Y:S01]  /*4670*/  FFMA.FTZ R178, R27, R154, R118 ;  /* 0x0000009a1bb27223 */ /* 0x000fe20000010076 */
[----:B------:R-:W-:Y:S01]  /*4680*/  FFMA.FTZ R181, R108, R179, R147 ;  /* 0x000000b36cb57223 */ /* 0x000fe20000010093 */
[----:B------:R-:W-:Y:S01]  /*4690*/  FFMA.FTZ R27, R0, R171, RZ ;  /* 0x000000ab001b7223 */ /* 0x000fe200000100ff */
[----:B------:R-:W-:Y:S01]  /*46a0*/  FFMA.FTZ R3, R110, -R85, R171 ;  /* 0x800000556e037223 */ /* 0x000fe200000100ab */
[----:B------:R-:W-:Y:S01]  /*46b0*/  FFMA.FTZ R180, R26, R178, R145 ;  /* 0x000000b21ab47223 */ /* 0x000fe20000010091 */
[----:B------:R-:W-:Y:S01]  /*46c0*/  FFMA.FTZ R183, R151, R181, R138 ;  /* 0x000000b597b77223 */ /* 0x000fe2000001008a */
[----:B------:R-:W-:Y:S01]  /*46d0*/  FFMA.FTZ R27, R84, R135, R27 ;  /* 0x00000087541b7223 */ /* 0x000fe2000001001b */
[----:B------:R-:W-:Y:S01]  /*46e0*/  FMUL.FTZ R121, R178, R83 ;  /* 0x00000053b2797220 */ /* 0x000fe20000410000 */
[----:B------:R-:W-:Y:S01]  /*46f0*/  FMUL.FTZ R2, R180, R85 ;  /* 0x00000055b4027220 */ /* 0x000fe20000410000 */
[----:B------:R-:W-:Y:S01]  /*4700*/  FFMA.FTZ R185, R153, R183, R136 ;  /* 0x000000b799b97223 */ /* 0x000fe20000010088 */
[----:B------:R-:W-:-:S02]  /*4710*/  HADD2.F32 R108, -RZ, R9.H1_H1 ;  /* 0x30000009ff6c7230 */ /* 0x000fc40000004100 */
[----:B------:R-:W-:Y:S01]  /*4720*/  FFMA.FTZ R127, R82, R125, R27 ;  /* 0x0000007d527f7223 */ /* 0x000fe2000001001b */
[----:B------:R-:W-:Y:S01]  /*4730*/  FFMA.FTZ R26, R2, R3, RZ ;  /* 0x00000003021a7223 */ /* 0x000fe200000100ff */
[-C--:B------:R-:W-:Y:S01]  /*4740*/  FFMA.FTZ R125, R112, -R81.reuse, R125 ;  /* 0x80000051707d7223 */ /* 0x080fe2000001007d */
[----:B------:R-:W-:Y:S01]  /*4750*/  FMUL.FTZ R184, R154, R81 ;  /* 0x000000519ab87220 */ /* 0x000fe20000410000 */
[----:B------:R-:W-:Y:S01]  /*4760*/  FFMA.FTZ R187, R149, R185, R134 ;  /* 0x000000b995bb7223 */ /* 0x000fe20000010086 */
[----:B------:R-:W-:Y:S01]  /*4770*/  FFMA.FTZ R27, R121, R119, R26 ;  /* 0x00000077791b7223 */ /* 0x000fe2000001001a */
[----:B------:R-:W-:Y:S01]  /*4780*/  FFMA.FTZ R129, R80, R161, R127 ;  /* 0x000000a150817223 */ /* 0x000fe2000001007f */
[-C--:B------:R-:W-:Y:S01]  /*4790*/  FFMA.FTZ R26, R108, -R79.reuse, R161 ;  /* 0x8000004f6c1a7223 */ /* 0x080fe200000100a1 */
[----:B------:R-:W-:Y:S01]  /*47a0*/  FMUL.FTZ R127, R162, R79 ;  /* 0x0000004fa27f7220 */ /* 0x000fe20000410000 */
[----:B------:R-:W-:Y:S01]  /*47b0*/  FFMA.FTZ R134, R184, R125, R27 ;  /* 0x0000007db8867223 */ /* 0x000fe2000001001b */
[----:B------:R-:W-:-:S02]  /*47c0*/  HADD2.F32 R118, -RZ, R10.H1_H1 ;  /* 0x3000000aff767230 */ /* 0x000fc40000004100 */
        /* <DEDUP_REMOVED lines=20> */
[----:B------:R-:W-:-:S02]  /*4910*/  HADD2.F32 R130, -RZ, R5.H1_H1 ;  /* 0x30000005ff827230 */ /* 0x000fc40000004100 */
[----:B------:R-:W-:Y:S01]  /*4920*/  FFMA.FTZ R27, R94, R175, R27 ;  /* 0x000000af5e1b7223 */ /* 0x000fe2000001001b */
[----:B------:R-:W-:Y:S01]  /*4930*/  FFMA.FTZ R134, R147, R149, R134 ;  /* 0x0000009593867223 */ /* 0x000fe20000010086 */
[-C--:B------:R-:W-:Y:S01]  /*4940*/  FMUL.FTZ R155, R176, R95.reuse ;  /* 0x0000005fb09b7220 */ /* 0x080fe20000410000 */
[----:B------:R-:W-:Y:S01]  /*4950*/  FFMA.FTZ R157, R132, -R95, R177 ;  /* 0x8000005f849d7223 */ /* 0x000fe200000100b1 */
[--C-:B------:R-:W-:Y:S02]  /*4960*/  HADD2.F32 R128, -RZ, R6.reuse.H0_H0 ;  /* 0x20000006ff807230 */ /* 0x100fe40000004100 */
[----:B------:R-:W-:Y:S01]  /*4970*/  FFMA.FTZ R134, R151, R153, R134 ;  /* 0x0000009997867223 */ /* 0x000fe20000010086 */
[----:B------:R-:W-:Y:S01]  /*4980*/  FFMA.FTZ R27, R96, R177, R27 ;  /* 0x000000b1601b7223 */ /* 0x000fe2000001001b */
[-C--:B------:R-:W-:Y:S01]  /*4990*/  FMUL.FTZ R159, R152, R97.reuse ;  /* 0x00000061989f7220 */ /* 0x080fe20000410000 */
[----:B------:R-:W-:Y:S01]  /*49a0*/  FFMA.FTZ R161, R130, -R97, R179 ;  /* 0x8000006182a17223 */ /* 0x000fe200000100b3 */
[----:B------:R-:W-:Y:S01]  /*49b0*/  FFMA.FTZ R134, R155, R157, R134 ;  /* 0x0000009d9b867223 */ /* 0x000fe20000010086 */
[----:B------:R-:W-:-:S02]  /*49c0*/  HADD2.F32 R138, -RZ, R6.H1_H1 ;  /* 0x30000006ff8a7230 */ /* 0x000fc40000004100 */
[----:B------:R-:W-:Y:S01]  /*49d0*/  FFMA.FTZ R27, R98, R179, R27 ;  /* 0x000000b3621b7223 */ /* 0x000fe2000001001b */
[-C--:B------:R-:W-:Y:S01]  /*49e0*/  FMUL.FTZ R169, R164, R99.reuse ;  /* 0x00000063a4a97220 */ /* 0x080fe20000410000 */
[----:B------:R-:W-:Y:S01]  /*49f0*/  FFMA.FTZ R171, R128, -R99, R181 ;  /* 0x8000006380ab7223 */ /* 0x000fe200000100b5 */
[----:B------:R-:W-:Y:S01]  /*4a00*/  FFMA.FTZ R134, R159, R161, R134 ;  /* 0x000000a19f867223 */ /* 0x000fe20000010086 */
[----:B------:R-:W-:Y:S01]  /*4a10*/  FFMA.FTZ R173, R100, R181, R27 ;  /* 0x000000b564ad7223 */ /* 0x000fe2000001001b */
[--C-:B------:R-:W-:Y:S02]  /*4a20*/  HADD2.F32 R136, -RZ, R7.reuse.H0_H0 ;  /* 0x20000007ff887230 */ /* 0x100fe40000004100 */
[----:B------:R-:W-:Y:S01]  /*4a30*/  FFMA.FTZ R175, R138, -R101, R183 ;  /* 0x800000658aaf7223 */ /* 0x000fe200000100b7 */
[----:B------:R-:W-:Y:S01]  /*4a40*/  FFMA.FTZ R27, R169, R171, R134 ;  /* 0x000000aba91b7223 */ /* 0x000fe20000010086 */
[----:B------:R-:W-:Y:S02]  /*4a50*/  HADD2.F32 R134, -RZ, R7.H1_H1 ;  /* 0x30000007ff867230 */ /* 0x000fe40000004100 */
[----:B------:R-:W-:Y:S01]  /*4a60*/  FFMA.FTZ R173, R102, R183, R173 ;  /* 0x000000b766ad7223 */ /* 0x000fe200000100ad */
[----:B------:R-:W-:Y:S01]  /*4a70*/  FFMA.FTZ R177, R136, -R103, R185 ;  /* 0x8000006788b17223 */ /* 0x000fe200000100b9 */
[----:B------:R-:W-:Y:S01]  /*4a80*/  FFMA.FTZ R27, R188, R175, R27 ;  /* 0x000000afbc1b7223 */ /* 0x000fe2000001001b */
[----:B------:R-:W-:Y:S01]  /*4a90*/  FMUL.FTZ R153, R153, R172 ;  /* 0x000000ac99997220 */ /* 0x000fe20000410000 */
[----:B------:R-:W-:Y:S01]  /*4aa0*/  FFMA.FTZ R179, R134, -R105, R187 ;  /* 0x8000006986b37223 */ /* 0x000fe200000100bb */
[----:B------:R-:W-:Y:S01]  /*4ab0*/  FFMA.FTZ R173, R104, R185, R173 ;  /* 0x000000b968ad7223 */ /* 0x000fe200000100ad */
[----:B------:R-:W-:Y:S01]  /*4ac0*/  FFMA.FTZ R27, R190, R177, R27 ;  /* 0x000000b1be1b7223 */ /* 0x000fe2000001001b */
[C---:B------:R-:W-:Y:S01]  /*4ad0*/  FMUL.FTZ R172, R25.reuse, R176 ;  /* 0x000000b019ac7220 */ /* 0x040fe20000410000 */
[C---:B0-----:R-:W-:Y:S01]  /*4ae0*/  FMUL.FTZ R28, R25.reuse, R123 ;  /* 0x0000007b191c7220 */ /* 0x041fe20000410000 */
[----:B------:R-:W-:Y:S01]  /*4af0*/  FMUL.FTZ R29, R25, R162 ;  /* 0x000000a2191d7220 */ /* 0x000fe20000410000 */
[----:B------:R-:W-:Y:S01]  /*4b00*/  FFMA.FTZ R181, R192, R179, R27 ;  /* 0x000000b3c0b57223 */ /* 0x000fe2000001001b */
[----:B------:R-:W-:Y:S01]  /*4b10*/  FFMA.FTZ R27, R106, R187, R173 ;  /* 0x000000bb6a1b7223 */ /* 0x000fe200000100ad */
[----:B------:R-:W-:Y:S01]  /*4b20*/  FMUL.FTZ R157, R157, R172 ;  /* 0x000000ac9d9d7220 */ /* 0x000fe20000410000 */
[----:B------:R-:W-:Y:S01]  /*4b30*/  FMUL.FTZ R172, R25, R152 ;  /* 0x0000009819ac7220 */ /* 0x000fe20000410000 */
[----:B------:R-:W-:Y:S01]  /*4b40*/  FMUL.FTZ R149, R149, R28 ;  /* 0x0000001c95957220 */ /* 0x000fe20000410000 */
[----:B------:R-:W0:Y:S01]  /*4b50*/  SHFL.DOWN PT, R194, R181, 0x1, 0x1f ;  /* 0x08201f00b5c27f89 */ /* 0x000e2200000e0000 */
[----:B------:R-:W-:Y:S01]  /*4b60*/  FMUL.FTZ R28, R25, R158 ;  /* 0x0000009e191c7220 */ /* 0x000fe20000410000 */
[----:B------:R-:W-:Y:S01]  /*4b70*/  FMUL.FTZ R161, R161, R172 ;  /* 0x000000aca1a17220 */ /* 0x000fe20000410000 */
[----:B------:R-:W-:Y:S01]  /*4b80*/  FFMA.FTZ R172, R124, R123, R149 ;  /* 0x0000007b7cac7223 */ /* 0x000fe20000010095 */
[----:B------:R-:W1:Y:S01]  /*4b90*/  SHFL.DOWN PT, R196, R27, 0x1, 0x1f ;  /* 0x08201f001bc47f89 */ /* 0x000e6200000e0000 */
[----:B------:R-:W-:Y:S01]  /*4ba0*/  FFMA.FTZ R176, R132, R176, R157 ;  /* 0x000000b084b07223 */ /* 0x000fe2000001009d */
[----:B------:R-:W-:Y:S01]  /*4bb0*/  FMUL.FTZ R145, R145, R28 ;  /* 0x0000001c91917220 */ /* 0x000fe20000410000 */
[----:B------:R-:W-:Y:S01]  /*4bc0*/  FADD.FTZ R53, R172, R53 ;  /* 0x00000035ac357221 */ /* 0x000fe20000010000 */
[C---:B------:R-:W-:Y:S01]  /*4bd0*/  FMUL.FTZ R28, R25.reuse, R156 ;  /* 0x0000009c191c7220 */ /* 0x040fe20000410000 */
[----:B------:R-:W-:Y:S01]  /*4be0*/  FADD.FTZ R47, R176, R47 ;  /* 0x0000002fb02f7221 */ /* 0x000fe20000010000 */
[----:B------:R-:W-:Y:S01]  /*4bf0*/  FFMA.FTZ R161, R130, R152, R161 ;  /* 0x0000009882a17223 */ /* 0x000fe200000100a1 */
[----:B------:R-:W-:Y:S01]  /*4c00*/  FMUL.FTZ R152, R25, R168 ;  /* 0x000000a819987220 */ /* 0x000fe20000410000 */
[----:B------:R-:W-:Y:S01]  /*4c10*/  FMUL.FTZ R137, R137, R28 ;  /* 0x0000001c89897220 */ /* 0x000fe20000410000 */
[----:B------:R-:W-:Y:S01]  /*4c20*/  FMUL.FTZ R28, R25, R160 ;  /* 0x000000a0191c7220 */ /* 0x000fe20000410000 */
[----:B------:R-:W-:Y:S01]  /*4c30*/  @!P0 MOV R173, 0x400 ;  /* 0x0000040000ad8802 */ /* 0x000fe20000000f00 */
        /* <DEDUP_REMOVED lines=12> */
[----:B------:R-:W-:Y:S01]  /*4d00*/  FMUL.FTZ R179, R179, R28 ;  /* 0x0000001cb3b37220 */ /* 0x000fe20000410000 */
[----:B-1----:R-:W-:Y:S01]  /*4d10*/  @!P3 FADD.FTZ R27, R27, R196 ;  /* 0x000000c41b1bb221 */ /* 0x002fe20000010000 */
[----:B------:R-:W0:Y:S01]  /*4d20*/  SHFL.DOWN PT, R194, R181, 0x2, 0x1f ;  /* 0x08401f00b5c27f89 */ /* 0x000e2200000e0000 */
[----:B------:R-:W-:Y:S01]  /*4d30*/  ISETP.GT.AND P3, PT, R37, 0x1d, PT ;  /* 0x0000001d2500780c */ /* 0x000fe20003f64270 */
[----:B------:R-:W-:Y:S01]  /*4d40*/  FMUL.FTZ R28, R25, R154 ;  /* 0x0000009a191c7220 */ /* 0x000fe20000410000 */
[----:B---3--:R-:W-:Y:S01]  /*4d50*/  @!P0 LEA R58, R198, R173, 0x18 ;  /* 0x000000adc63a8211 */ /* 0x008fe200078ec0ff */
        /* <DEDUP_REMOVED lines=51> */
[----:B-1----:R-:W-:-:S03]  /*5090*/  @!P3 FADD.FTZ R27, R27, R196 ;  /* 0x000000c41b1bb221 */ /* 0x002fc60000010000 */
        /* <DEDUP_REMOVED lines=22> */
.L_x_7881:
[----:B------:R-:W-:Y:S05]  /*5200*/  BSYNC B0 ;  /* 0x0000000000007941 */ /* 0x000fea0003800000 */
.L_x_7880:
        /* <DEDUP_REMOVED lines=14> */
.L_x_7877:
[----:B------:R-:W-:Y:S01]  /*52f0*/  BAR.SYNC.DEFER_BLOCKING 0x0 ;  /* 0x0000000000007b1d */ /* 0x000fe20000010000 */
[----:B------:R-:W-:-:S04]  /*5300*/  SHF.L.U32 R0, R36, 0x1, RZ ;  /* 0x0000000124007819 */ /* 0x000fc800000006ff */
[----:B------:R-:W-:-:S04]  /*5310*/  LOP3.LUT R3, R0, 0xffffffc0, RZ, 0xc0, !PT ;  /* 0xffffffc000037812 */ /* 0x000fc800078ec0ff */
[----:B------:R-:W-:-:S05]  /*5320*/  LOP3.LUT R3, R3, 0x1f, R36, 0xf8, !PT ;  /* 0x0000001f03037812 */ /* 0x000fca00078ef824 */
[----:B------:R-:W-:-:S05]  /*5330*/  IMAD.WIDE R8, R3, 0x10, R12 ;  /* 0x0000001003087825 */ /* 0x000fca00078e020c */
[----:B------:R-:W2:Y:S04]  /*5340*/  LDG.E.128 R20, desc[UR14][R8.64] ;  /* 0x0000000e08147981 */ /* 0x000ea8000c1e1d00 */
[----:B0-----:R-:W3:Y:S01]  /*5350*/  LDG.E.128 R24, desc[UR14][R8.64+0x200] ;  /* 0x0002000e08187981 */ /* 0x001ee2000c1e1d00 */
[----:B------:R-:W0:Y:S01]  /*5360*/  S2UR UR5, SR_CgaCtaId ;  /* 0x00000000000579c3 */ /* 0x000e220000008800 */
[----:B------:R-:W-:Y:S01]  /*5370*/  UMOV UR4, 0x400 ;  /* 0x0000040000047882 */ /* 0x000fe20000000000 */
[----:B------:R-:W-:Y:S02]  /*5380*/  F2FP.F16.F32.PACK_AB R75, R76, R73 ;  /* 0x000000494c4b723e */ /* 0x000fe400000000ff */
[----:B------:R-:W-:Y:S02]  /*5390*/  F2FP.F16.F32.PACK_AB R66, R66, R65 ;  /* 0x000000414242723e */ /* 0x000fe400000000ff */
[----:B------:R-:W-:-:S02]  /*53a0*/  F2FP.F16.F32.PACK_AB R73, R72, R69 ;  /* 0x000000454849723e */ /* 0x000fc400000000ff */
[----:B------:R-:W-:Y:S02]  /*53b0*/  F2FP.F16.F32.PACK_AB R65, R64, R63 ;  /* 0x0000003f4041723e */ /* 0x000fe400000000ff */
[----:B------:R-:W-:Y:S02]  /*53c0*/  F2FP.F16.F32.PACK_AB R74, R74, R71 ;  /* 0x000000474a4a723e */ /* 0x000fe400000000ff */
[----:B------:R-:W-:Y:S02]  /*53d0*/  F2FP.F16.F32.PACK_AB R72, R60, R59 ;  /* 0x0000003b3c48723e */ /* 0x000fe400000000ff */
[----:B------:R-:W-:Y:S02]  /*53e0*/  F2FP.F16.F32.PACK_AB R67, R68, R67 ;  /* 0x000000434443723e */ /* 0x000fe400000000ff */
[----:B------:R-:W-:Y:S02]  /*53f0*/  F2FP.F16.F32.PACK_AB R64, R62, R61 ;  /* 0x0000003d3e40723e */ /* 0x000fe400000000ff */
[----:B-1----:R-:W-:Y:S01]  /*5400*/  IADD3 R68, R38, -0x1, RZ ;  /* 0xffffffff26447810 */ /* 0x002fe20007ffe0ff */
[----:B------:R-:W1:Y:S01]  /*5410*/  LDC.64 R62, c[0x0][0x3e0] ;  /* 0x0000f800ff3e7b82 */ /* 0x000e620000000a00 */
[----:B0-----:R-:W-:-:S06]  /*5420*/  ULEA UR4, UR5, UR4, 0x18 ;  /* 0x0000000405047291 */ /* 0x001fcc000f8ec03f */
[C---:B------:R-:W-:Y:S02]  /*5430*/  LEA R78, R37.reuse, UR4, 0x4 ;  /* 0x00000004254e7c11 */ /* 0x040fe4000f8e20ff */
[----:B------:R-:W-:Y:S01]  /*5440*/  LEA R77, R37, UR4, 0x5 ;  /* 0x00000004254d7c11 */ /* 0x000fe2000f8e28ff */
[----:B------:R-:W-:Y:S02]  /*5450*/  ULDC.64 UR4, c[0x0][0x390] ;  /* 0x0000e40000047ab9 */ /* 0x000fe40000000a00 */
[----:B--2---:R-:W-:Y:S04]  /*5460*/  STS.128 [R78], R20 ;  /* 0x000000144e007388 */ /* 0x004fe80000000c00 */
[----:B---3--:R-:W-:Y:S01]  /*5470*/  STS.128 [R78+0x200], R24 ;  /* 0x000200184e007388 */ /* 0x008fe20000000c00 */
[----:B------:R-:W-:-:S03]  /*5480*/  NOP ;  /* 0x0000000000007918 */ /* 0x000fc60000000000 */
[----:B------:R-:W0:Y:S02]  /*5490*/  LDS.128 R4, [R77] ;  /* 0x000000004d047984 */ /* 0x000e240000000c00 */
[--C-:B0-----:R-:W-:Y:S02]  /*54a0*/  HADD2.F32 R11, -RZ, R4.reuse.H0_H0 ;  /* 0x20000004ff0b7230 */ /* 0x101fe40000004100 */
[----:B------:R-:W-:Y:S02]  /*54b0*/  HADD2.F32 R9, -RZ, R4.H1_H1 ;  /* 0x30000004ff097230 */ /* 0x000fe40000004100 */
[----:B------:R-:W-:Y:S02]  /*54c0*/  HADD2.F32 R21, -RZ, R6.H0_H0 ;  /* 0x20000006ff157230 */ /* 0x000fe40000004100 */
[--C-:B------:R-:W-:Y:S01]  /*54d0*/  FADD.FTZ R0, R11, R32.reuse ;  /* 0x000000200b007221 */ /* 0x100fe20000010000 */
[--C-:B------:R-:W-:Y:S02]  /*54e0*/  HADD2.F32 R11, -RZ, R5.reuse.H0_H0 ;  /* 0x20000005ff0b7230 */ /* 0x100fe40000004100 */
[--C-:B------:R-:W-:Y:S01]  /*54f0*/  FADD.FTZ R9, R9, R32.reuse ;  /* 0x0000002009097221 */ /* 0x100fe20000010000 */
[----:B------:R-:W-:Y:S01]  /*5500*/  HADD2.F32 R5, -RZ, R5.H1_H1 ;  /* 0x30000005ff057230 */ /* 0x000fe20000004100 */
[----:B------:R-:W-:Y:S01]  /*5510*/  FSETP.GTU.FTZ.AND P2, PT, R0, 20, PT ;  /* 0x41a000000000780b */ /* 0x000fe20003f5c000 */
[----:B------:R-:W-:-:S02]  /*5520*/  FADD.FTZ R2, R11, R32 ;  /* 0x000000200b027221 */ /* 0x000fc40000010000 */
[----:B------:R-:W-:Y:S01]  /*5530*/  FSETP.GTU.FTZ.AND P3, PT, R9, 20, PT ;  /* 0x41a000000900780b */ /* 0x000fe20003f7c000 */
[----:B------:R-:W-:Y:S02]  /*5540*/  FADD.FTZ R20, R5, R32 ;  /* 0x0000002005147221 */ /* 0x000fe40000010000 */
[----:B------:R-:W-:-:S03]  /*5550*/  FSETP.GTU.FTZ.AND P4, PT, R2, 20, PT ;  /* 0x41a000000200780b */ /* 0x000fc60003f9c000 */
[----:B------:R-:W-:-:S04]  /*5560*/  FSETP.GTU.FTZ.AND P5, PT, R20, 20, PT ;  /* 0x41a000001400780b */ /* 0x000fc80003fbc000 */
[----:B------:R-:W-:-:S03]  /*5570*/  @!P2 FMUL.FTZ R0, R0, -1.4426950216293334961 ;  /* 0xbfb8aa3b0000a820 */ /* 0x000fc60000410000 */
[----:B------:R-:W-:Y:S02]  /*5580*/  @!P3 FMUL.FTZ R4, R9, -1.4426950216293334961 ;  /* 0xbfb8aa3b0904b820 */ /* 0x000fe40000410000 */
[----:B------:R-:W0:Y:S01]  /*5590*/  LDS.128 R8, [R77+0x10] ;  /* 0x000010004d087984 */ /* 0x000e220000000c00 */
[----:B------:R-:W2:Y:S01]  /*55a0*/  @!P2 MUFU.EX2 R0, R0 ;  /* 0x000000000000a308 */ /* 0x000ea20000000800 */
[----:B------:R-:W-:Y:S02]  /*55b0*/  @!P4 FMUL.FTZ R5, R2, -1.4426950216293334961 ;  /* 0xbfb8aa3b0205c820 */ /* 0x000fe40000410000 */
[----:B------:R-:W-:Y:S01]  /*55c0*/  @!P5 FMUL.FTZ R20, R20, -1.4426950216293334961 ;  /* 0xbfb8aa3b1414d820 */ /* 0x000fe20000410000 */
[----:B------:R-:W-:Y:S06]  /*55d0*/  BAR.SYNC.DEFER_BLOCKING 0x0 ;  /* 0x0000000000007b1d */ /* 0x000fec0000010000 */
[----:B------:R-:W3:Y:S08]  /*55e0*/  @!P3 MUFU.EX2 R4, R4 ;  /* 0x000000040004b308 */ /* 0x000ef00000000800 */
[----:B------:R-:W4:Y:S01]  /*55f0*/  @!P4 MUFU.EX2 R5, R5 ;  /* 0x000000050005c308 */ /* 0x000f220000000800 */
[----:B--2---:R-:W-:Y:S01]  /*5600*/  @!P2 FADD.FTZ R2, R0, 1 ;  /* 0x3f8000000002a421 */ /* 0x004fe20000010000 */
[----:B------:R-:W-:Y:S01]  /*5610*/  FADD.FTZ R0, R21, R32 ;  /* 0x0000002015007221 */ /* 0x000fe20000010000 */
[----:B------:R-:W-:-:S04]  /*5620*/  HADD2.F32 R21, -RZ, R6.H1_H1 ;  /* 0x30000006ff157230 */ /* 0x000fc80000004100 */
[----:B------:R-:W-:Y:S01]  /*5630*/  FSETP.GTU.FTZ.AND P6, PT, R0, 20, PT ;  /* 0x41a000000000780b */ /* 0x000fe20003fdc000 */
[----:B------:R-:W2:Y:S01]  /*5640*/  @!P2 MUFU.RCP R2, R2 ;  /* 0x000000020002a308 */ /* 0x000ea20000001000 */
[----:B---3--:R-:W-:Y:S01]  /*5650*/  @!P3 FADD.FTZ R4, R4, 1 ;  /* 0x3f8000000404b421 */ /* 0x008fe20000010000 */
[--C-:B------:R-:W-:Y:S01]  /*5660*/  FADD.FTZ R6, R21, R32.reuse ;  /* 0x0000002015067221 */ /* 0x100fe20000010000 */
[--C-:B------:R-:W-:Y:S01]  /*5670*/  HADD2.F32 R21, -RZ, R7.reuse.H0_H0 ;  /* 0x20000007ff157230 */ /* 0x100fe20000004100 */
[----:B------:R-:W-:Y:S01]  /*5680*/  STS.128 [R77], R72 ;  /* 0x000000484d007388 */ /* 0x000fe20000000c00 */
[----:B------:R-:W-:Y:S02]  /*5690*/  HADD2.F32 R7, -RZ, R7.H1_H1 ;  /* 0x30000007ff077230 */ /* 0x000fe40000004100 */
[----:B------:R-:W-:Y:S01]  /*56a0*/  FSETP.GTU.FTZ.AND P0, PT, R6, 20, PT ;  /* 0x41a000000600780b */ /* 0x000fe20003f1c000 */
[----:B------:R-:W3:Y:S01]  /*56b0*/  @!P3 MUFU.RCP R23, R4 ;  /* 0x000000040017b308 */ /* 0x000ee20000001000 */
[----:B----4-:R-:W-:Y:S01]  /*56c0*/  @!P4 FADD.FTZ R5, R5, 1 ;  /* 0x3f8000000505c421 */ /* 0x010fe20000010000 */
[--C-:B------:R-:W-:Y:S01]  /*56d0*/  FADD.FTZ R22, R21, R32.reuse ;  /* 0x0000002015167221 */ /* 0x100fe20000010000 */
[--C-:B------:R-:W-:Y:S01]  /*56e0*/  FADD.FTZ R24, R7, R32.reuse ;  /* 0x0000002007187221 */ /* 0x100fe20000010000 */
[----:B------:R-:W-:Y:S01]  /*56f0*/  @!P6 FMUL.FTZ R0, R0, -1.4426950216293334961 ;  /* 0xbfb8aa3b0000e820 */ /* 0x000fe20000410000 */
[--C-:B0-----:R-:W-:Y:S01]  /*5700*/  HADD2.F32 R21, -RZ, R8.reuse.H0_H0 ;  /* 0x20000008ff157230 */ /* 0x101fe20000004100 */
[----:B------:R-:W-:Y:S01]  /*5710*/  STS.128 [R77+0x10], R64 ;  /* 0x000010404d007388 */ /* 0x000fe20000000c00 */
[----:B------:R-:W-:Y:S01]  /*5720*/  FSETP.GTU.FTZ.AND P1, PT, R22, 20, PT ;  /* 0x41a000001600780b */ /* 0x000fe20003f3c000 */
[----:B------:R-:W0:Y:S01]  /*5730*/  @!P4 MUFU.RCP R5, R5 ;  /* 0x000000050005c308 */ /* 0x000e220000001000 */
[----:B--2---:R-:W-:Y:S01]  /*5740*/  @!P2 FMUL.FTZ R57, R57, R2 ;  /* 0x000000023939a220 */ /* 0x004fe20000410000 */
[----:B------:R-:W-:Y:S01]  /*5750*/  FSETP.GTU.FTZ.AND P2, PT, R24, 20, PT ;  /* 0x41a000001800780b */ /* 0x000fe20003f5c000 */
[----:B------:R-:W-:Y:S01]  /*5760*/  FADD.FTZ R21, R21, R32 ;  /* 0x0000002015157221 */ /* 0x000fe20000010000 */
[----:B------:R-:W-:Y:S01]  /*5770*/  @!P0 FMUL.FTZ R2, R6, -1.4426950216293334961 ;  /* 0xbfb8aa3b06028820 */ /* 0x000fe20000410000 */
[----:B------:R-:W-:Y:S01]  /*5780*/  HADD2.F32 R7, -RZ, R8.H1_H1 ;  /* 0x30000008ff077230 */ /* 0x000fe20000004100 */
[----:B------:R-:W-:-:S02]  /*5790*/  NOP ;  /* 0x0000000000007918 */ /* 0x000fc40000000000 */
[----:B------:R-:W2:Y:S01]  /*57a0*/  @!P5 MUFU.EX2 R20, R20 ;  /* 0x000000140014d308 */ /* 0x000ea20000000800 */
[----:B---3--:R-:W-:Y:S01]  /*57b0*/  @!P3 FMUL.FTZ R54, R54, R23 ;  /* 0x000000173636b220 */ /* 0x008fe20000410000 */
[----:B------:R-:W-:Y:S02]  /*57c0*/  FSETP.GTU.FTZ.AND P3, PT, R21, 20, PT ;  /* 0x41a000001500780b */ /* 0x000fe40003f7c000 */
[----:B------:R-:W-:Y:S01]  /*57d0*/  @!P1 FMUL.FTZ R4, R22, -1.4426950216293334961 ;  /* 0xbfb8aa3b16049820 */ /* 0x000fe20000410000 */
[----:B------:R-:W-:Y:S01]  /*57e0*/  FADD.FTZ R7, R7, R32 ;  /* 0x0000002007077221 */ /* 0x000fe20000010000 */
[----:B0-----:R-:W-:Y:S01]  /*57f0*/  @!P4 FMUL.FTZ R56, R56, R5 ;  /* 0x000000053838c220 */ /* 0x001fe20000410000 */
[----:B------:R-:W-:Y:S01]  /*5800*/  @!P2 FMUL.FTZ R5, R24, -1.4426950216293334961 ;  /* 0xbfb8aa3b1805a820 */ /* 0x000fe20000410000 */
[----:B------:R-:W-:Y:S01]  /*5810*/  SHF.L.U32 R22, R68, 0x9, RZ ;  /* 0x0000000944167819 */ /* 0x000fe200000006ff */
[----:B------:R-:W0:Y:S01]  /*5820*/  @!P0 MUFU.EX2 R2, R2 ;  /* 0x0000000200028308 */ /* 0x000e220000000800 */
[----:B------:R-:W-:-:S02]  /*5830*/  FSETP.GTU.FTZ.AND P4, PT, R7, 20, PT ;  /* 0x41a000000700780b */ /* 0x000fc40003f9c000 */
[----:B------:R-:W-:-:S03]  /*5840*/  F2FP.F16.F32.PACK_AB R60, R54, R57 ;  /* 0x00000039363c723e */ /* 0x000fc600000000ff */
[----:B------:R-:W-:Y:S02]  /*5850*/  @!P3 FMUL.FTZ R6, R21, -1.4426950216293334961 ;  /* 0xbfb8aa3b1506b820 */ /* 0x000fe40000410000 */
[----:B------:R-:W3:Y:S01]  /*5860*/  @!P6 MUFU.EX2 R0, R0 ;  /* 0x000000000000e308 */ /* 0x000ee20000000800 */
[----:B--2---:R-:W-:Y:S01]  /*5870*/  @!P5 FADD.FTZ R20, R20, 1 ;  /* 0x3f8000001414d421 */ /* 0x004fe20000010000 */
[--C-:B------:R-:W-:Y:S02]  /*5880*/  HADD2.F32 R21, -RZ, R9.reuse.H0_H0 ;  /* 0x20000009ff157230 */ /* 0x100fe40000004100 */
[----:B------:R-:W-:Y:S02]  /*5890*/  HADD2.F32 R9, -RZ, R9.H1_H1 ;  /* 0x30000009ff097230 */ /* 0x000fe40000004100 */
[----:B------:R-:W-:Y:S01]  /*58a0*/  @!P4 FMUL.FTZ R7, R7, -1.4426950216293334961 ;  /* 0xbfb8aa3b0707c820 */ /* 0x000fe20000410000 */
[----:B------:R-:W-:Y:S01]  /*58b0*/  FADD.FTZ R21, R21, R32 ;  /* 0x0000002015157221 */ /* 0x000fe20000010000 */
[----:B------:R-:W2:Y:S01]  /*58c0*/  @!P1 MUFU.EX2 R4, R4 ;  /* 0x0000000400049308 */ /* 0x000ea20000000800 */
[----:B0-----:R-:W-:-:S07]  /*58d0*/  @!P0 FADD.FTZ R2, R2, 1 ;  /* 0x3f80000002028421 */ /* 0x001fce0000010000 */
        /* <DEDUP_REMOVED lines=8> */
[----:B------:R-:W-:Y:S01]  /*5960*/  FADD.FTZ R20, R9, R32 ;  /* 0x0000002009147221 */ /* 0x000fe20000010000 */
[----:B------:R-:W-:Y:S01]  /*5970*/  HADD2.F32 R9, -RZ, R10.H0_H0 ;  /* 0x2000000aff097230 */ /* 0x000fe20000004100 */
[----:B------:R-:W-:-:S04]  /*5980*/  FSETP.GTU.FTZ.AND P5, PT, R21, 20, PT ;  /* 0x41a000001500780b */ /* 0x000fc80003fbc000 */
[----:B------:R-:W3:Y:S01]  /*5990*/  @!P0 MUFU.RCP R2, R2 ;  /* 0x0000000200028308 */ /* 0x000ee20000001000 */
[----:B--2---:R-:W-:-:S07]  /*59a0*/  @!P3 FADD.FTZ R6, R6, 1 ;  /* 0x3f8000000606b421 */ /* 0x004fce0000010000 */
[----:B------:R2:W4:Y:S01]  /*59b0*/  @!P1 MUFU.RCP R25, R4 ;  /* 0x0000000400199308 */ /* 0x0005220000001000 */
[----:B0-----:R-:W-:Y:S01]  /*59c0*/  @!P6 FMUL.FTZ R50, R50, R23 ;  /* 0x000000173232e220 */ /* 0x001fe20000410000 */
[----:B------:R-:W-:Y:S01]  /*59d0*/  FSETP.GTU.FTZ.AND P6, PT, R20, 20, PT ;  /* 0x41a000001400780b */ /* 0x000fe20003fdc000 */
[----:B------:R-:W-:Y:S01]  /*59e0*/  @!P5 FMUL.FTZ R0, R21, -1.4426950216293334961 ;  /* 0xbfb8aa3b1500d820 */ /* 0x000fe20000410000 */
[----:B------:R-:W-:-:S04]  /*59f0*/  SHF.R.S32.HI R23, RZ, 0x1f, R22 ;  /* 0x0000001fff177819 */ /* 0x000fc80000011416 */
[----:B------:R0:W5:Y:S01]  /*5a00*/  @!P2 MUFU.RCP R8, R5 ;  /* 0x000000050008a308 */ /* 0x0001620000001000 */
[--C-:B--2---:R-:W-:Y:S01]  /*5a10*/  FADD.FTZ R4, R9, R32.reuse ;  /* 0x0000002009047221 */ /* 0x104fe20000010000 */
[----:B------:R-:W-:Y:S02]  /*5a20*/  HADD2.F32 R9, -RZ, R10.H1_H1 ;  /* 0x3000000aff097230 */ /* 0x000fe40000004100 */
[----:B---3--:R-:W-:Y:S02]  /*5a30*/  @!P0 FMUL.FTZ R51, R51, R2 ;  /* 0x0000000233338220 */ /* 0x008fe40000410000 */
[----:B------:R-:W-:Y:S01]  /*5a40*/  FSETP.GTU.FTZ.AND P0, PT, R4, 20, PT ;  /* 0x41a000000400780b */ /* 0x000fe20003f1c000 */
[--C-:B------:R-:W-:Y:S01]  /*5a50*/  FADD.FTZ R9, R9, R32.reuse ;  /* 0x0000002009097221 */ /* 0x100fe20000010000 */
[----:B------:R-:W2:Y:S01]  /*5a60*/  @!P3 MUFU.RCP R6, R6 ;  /* 0x000000060006b308 */ /* 0x000ea20000001000 */
[--C-:B0-----:R-:W-:Y:S02]  /*5a70*/  HADD2.F32 R5, -RZ, R11.reuse.H0_H0 ;  /* 0x2000000bff057230 */ /* 0x101fe40000004100 */
[----:B----4-:R-:W-:Y:S01]  /*5a80*/  @!P1 FMUL.FTZ R52, R52, R25 ;  /* 0x0000001934349220 */ /* 0x010fe20000410000 */
[----:B------:R-:W-:Y:S01]  /*5a90*/  HADD2.F32 R11, -RZ, R11.H1_H1 ;  /* 0x3000000bff0b7230 */ /* 0x000fe20000004100 */
[----:B------:R-:W-:Y:S01]  /*5aa0*/  FSETP.GTU.FTZ.AND P1, PT, R9, 20, PT ;  /* 0x41a000000900780b */ /* 0x000fe20003f3c000 */
[----:B------:R-:W-:Y:S01]  /*5ab0*/  @!P6 FMUL.FTZ R2, R20, -1.4426950216293334961 ;  /* 0xbfb8aa3b1402e820 */ /* 0x000fe20000410000 */
[--C-:B------:R-:W-:Y:S01]  /*5ac0*/  FADD.FTZ R10, R5, R32.reuse ;  /* 0x00000020050a7221 */ /* 0x100fe20000010000 */
[----:B------:R-:W0:Y:S01]  /*5ad0*/  LDC.64 R20, c[0x0][0x388] ;  /* 0x0000e200ff147b82 */ /* 0x000e220000000a00 */
[----:B------:R-:W-:Y:S01]  /*5ae0*/  FADD.FTZ R11, R11, R32 ;  /* 0x000000200b0b7221 */ /* 0x000fe20000010000 */
[----:B-----5:R-:W-:Y:S01]  /*5af0*/  @!P2 FMUL.FTZ R49, R49, R8 ;  /* 0x000000083131a220 */ /* 0x020fe20000410000 */
[----:B------:R-:W3:Y:S01]  /*5b00*/  @!P5 MUFU.EX2 R0, R0 ;  /* 0x000000000000d308 */ /* 0x000ee20000000800 */
[----:B------:R-:W-:Y:S01]  /*5b10*/  FSETP.GTU.FTZ.AND P2, PT, R10, 20, PT ;  /* 0x41a000000a00780b */ /* 0x000fe20003f5c000 */
[----:B------:R-:W-:Y:S01]  /*5b20*/  @!P0 FMUL.FTZ R4, R4, -1.4426950216293334961 ;  /* 0xbfb8aa3b04048820 */ /* 0x000fe20000410000 */
[----:B--2---:R-:W-:Y:S01]  /*5b30*/  @!P3 FMUL.FTZ R53, R53, R6 ;  /* 0x000000063535b220 */ /* 0x004fe20000410000 */
[----:B------:R-:W-:-:S04]  /*5b40*/  FSETP.GTU.FTZ.AND P3, PT, R11, 20, PT ;  /* 0x41a000000b00780b */ /* 0x000fc80003f7c000 */
[----:B------:R-:W-:Y:S01]  /*5b50*/  @!P0 MUFU.EX2 R4, R4 ;  /* 0x0000000400048308 */ /* 0x000fe20000000800 */
[----:B------:R-:W-:-:S05]  /*5b60*/  @!P1 FMUL.FTZ R5, R9, -1.4426950216293334961 ;  /* 0xbfb8aa3b09059820 */ /* 0x000fca0000410000 */
[----:B------:R-:W-:Y:S02]  /*5b70*/  @!P2 FMUL.FTZ R6, R10, -1.4426950216293334961 ;  /* 0xbfb8aa3b0a06a820 */ /* 0x000fe40000410000 */
[----:B------:R-:W2:Y:S01]  /*5b80*/  @!P4 MUFU.EX2 R7, R7 ;  /* 0x000000070007c308 */ /* 0x000ea20000000800 */
[----:B---3--:R-:W-:Y:S01]  /*5b90*/  @!P5 FADD.FTZ R0, R0, 1 ;  /* 0x3f8000000000d421 */ /* 0x008fe20000010000 */
[----:B------:R-:W-:-:S06]  /*5ba0*/  @!P3 FMUL.FTZ R8, R11, -1.4426950216293334961 ;  /* 0xbfb8aa3b0b08b820 */ /* 0x000fcc0000410000 */
[----:B------:R-:W3:Y:S08]  /*5bb0*/  @!P6 MUFU.EX2 R2, R2 ;  /* 0x000000020002e308 */ /* 0x000ef00000000800 */
[----:B------:R-:W-:Y:S01]  /*5bc0*/  @!P1 MUFU.EX2 R5, R5 ;  /* 0x0000000500059308 */ /* 0x000fe20000000800 */
[----:B--2---:R-:W-:-:S07]  /*5bd0*/  @!P4 FADD.FTZ R7, R7, 1 ;  /* 0x3f8000000707c421 */ /* 0x004fce0000010000 */
[----:B------:R-:W2:Y:S01]  /*5be0*/  @!P2 MUFU.EX2 R6, R6 ;  /* 0x000000060006a308 */ /* 0x000ea20000000800 */
[----:B---3--:R-:W-:-:S07]  /*5bf0*/  @!P6 FADD.FTZ R2, R2, 1 ;  /* 0x3f8000000202e421 */ /* 0x008fce0000010000 */
[----:B------:R3:W4:Y:S08]  /*5c00*/  @!P3 MUFU.EX2 R25, R8 ;  /* 0x000000080019b308 */ /* 0x0007300000000800 */
[----:B------:R5:W1:Y:S01]  /*5c10*/  @!P5 MUFU.RCP R26, R0 ;  /* 0x00000000001ad308 */ /* 0x000a620000001000 */
[----:B--2---:R-:W-:Y:S01]  /*5c20*/  @!P2 FADD.FTZ R24, R6, 1 ;  /* 0x3f8000000618a421 */ /* 0x004fe20000010000 */
[----:B---3--:R-:W-:Y:S06]  /*5c30*/  LDS.128 R8, [R78+0x200] ;  /* 0x000200004e087984 */ /* 0x008fec0000000c00 */
[----:B------:R2:W3:Y:S01]  /*5c40*/  @!P6 MUFU.RCP R29, R2 ;  /* 0x00000002001de308 */ /* 0x0004e20000001000 */
[----:B-----5:R-:W-:Y:S01]  /*5c50*/  @!P0 FADD.FTZ R0, R4, 1 ;  /* 0x3f80000004008421 */ /* 0x020fe20000010000 */
[----:B0-----:R-:W-:-:S02]  /*5c60*/  IMAD R4, R20, UR17, RZ ;  /* 0x0000001114047c24 */ /* 0x001fc4000f8e02ff */
[----:B----4-:R-:W-:Y:S02]  /*5c70*/  @!P3 FADD.FTZ R25, R25, 1 ;  /* 0x3f8000001919b421 */ /* 0x010fe40000010000 */
[----:B------:R-:W-:Y:S02]  /*5c80*/  IMAD R61, R21, UR16, R4 ;  /* 0x00000010153d7c24 */ /* 0x000fe4000f8e0204 */
[----:B------:R0:W4:Y:S01]  /*5c90*/  @!P4 MUFU.RCP R27, R7 ;  /* 0x00000007001bc308 */ /* 0x0001220000001000 */
[----:B--2---:R-:W-:Y:S01]  /*5ca0*/  @!P1 FADD.FTZ R2, R5, 1 ;  /* 0x3f80000005029421 */ /* 0x004fe20000010000 */
[----:B------:R-:W-:-:S04]  /*5cb0*/  IMAD.WIDE.U32 R20, R20, UR16, R22 ;  /* 0x0000001014147c25 */ /* 0x000fc8000f8e0016 */
[----:B-1----:R-:W-:Y:S01]  /*5cc0*/  @!P5 FMUL.FTZ R47, R47, R26 ;  /* 0x0000001a2f2fd220 */ /* 0x002fe20000410000 */
[----:B------:R-:W-:Y:S01]  /*5cd0*/  IADD3 R21, R21, R61, RZ ;  /* 0x0000003d15157210 */ /* 0x000fe20007ffe0ff */
[----:B------:R-:W1:Y:S01]  /*5ce0*/  @!P0 MUFU.RCP R0, R0 ;  /* 0x0000000000008308 */ /* 0x000e620000001000 */
[----:B0-----:R-:W0:Y:S01]  /*5cf0*/  LDS.128 R4, [R78] ;  /* 0x000000004e047984 */ /* 0x001e220000000c00 */
[----:B------:R-:W-:Y:S02]  /*5d00*/  IMAD R61, R31, UR4, RZ ;  /* 0x000000041f3d7c24 */ /* 0x000fe4000f8e02ff */
[----:B---3--:R-:W-:Y:S01]  /*5d10*/  @!P6 FMUL.FTZ R46, R46, R29 ;  /* 0x0000001d2e2ee220 */ /* 0x008fe20000410000 */
[----:B------:R-:W-:-:S03]  /*5d20*/  IMAD.WIDE.U32 R20, R30, UR4, R20 ;  /* 0x000000041e147c25 */ /* 0x000fc6000f8e0014 */
[----:B------:R-:W2:Y:S01]  /*5d30*/  @!P3 MUFU.RCP R25, R25 ;  /* 0x000000190019b308 */ /* 0x000ea20000001000 */
[----:B------:R-:W-:Y:S02]  /*5d40*/  IMAD R61, R30, UR5, R61 ;  /* 0x000000051e3d7c24 */ /* 0x000fe4000f8e023d */
[----:B----4-:R-:W-:Y:S01]  /*5d50*/  @!P4 FMUL.FTZ R48, R48, R27 ;  /* 0x0000001b3030c220 */ /* 0x010fe20000410000 */
[----:B------:R-:W-:Y:S01]  /*5d60*/  FADD.FTZ R27, R57, R34 ;  /* 0x00000022391b7221 */ /* 0x000fe20000010000 */
[----:B------:R-:W-:-:S03]  /*5d70*/  ULDC.64 UR4, c[0x0][0x3b0] ;  /* 0x0000ec0000047ab9 */ /* 0x000fc60000000a00 */
[----:B------:R-:W-:Y:S01]  /*5d80*/  FADD.FTZ R27, R27, R54 ;  /* 0x000000361b1b7221 */ /* 0x000fe20000010000 */
[----:B------:R3:W4:Y:S01]  /*5d90*/  @!P1 MUFU.RCP R59, R2 ;  /* 0x00000002003b9308 */ /* 0x0007220000001000 */
[----:B-1----:R-:W-:Y:S02]  /*5da0*/  @!P0 FMUL.FTZ R45, R45, R0 ;  /* 0x000000002d2d8220 */ /* 0x002fe40000410000 */
[----:B------:R-:W-:-:S04]  /*5db0*/  FADD.FTZ R0, R27, R56 ;  /* 0x000000381b007221 */ /* 0x000fc80000010000 */
[----:B------:R-:W-:Y:S01]  /*5dc0*/  FADD.FTZ R27, R0, R55 ;  /* 0x00000037001b7221 */ /* 0x000fe20000010000 */
[----:B------:R1:W5:Y:S01]  /*5dd0*/  @!P2 MUFU.RCP R28, R24 ;  /* 0x00000018001ca308 */ /* 0x0003620000001000 */
[----:B---3--:R-:W-:Y:S01]  /*5de0*/  IADD3 R2, R21, R61, RZ ;  /* 0x0000003d15027210 */ /* 0x008fe20007ffe0ff */
[----:B--2---:R-:W-:Y:S01]  /*5df0*/  @!P3 FMUL.FTZ R70, R70, R25 ;  /* 0x000000194646b220 */ /* 0x004fe20000410000 */
[----:B------:R-:W-:Y:S01]  /*5e00*/  FADD.FTZ R0, R27, R50 ;  /* 0x000000321b007221 */ /* 0x000fe20000010000 */
[----:B------:R-:W-:Y:S02]  /*5e10*/  F2FP.F16.F32.PACK_AB R61, R55, R56 ;  /* 0x00000038373d723e */ /* 0x000fe400000000ff */
[----:B------:R-:W2:Y:S01]  /*5e20*/  LDC.64 R54, c[0x0][0x3f0] ;  /* 0x0000fc00ff367b82 */ /* 0x000ea20000000a00 */
[----:B------:R-:W-:Y:S02]  /*5e30*/  IADD3 R42, P3, R42, -0x400, RZ ;  /* 0xfffffc002a2a7810 */ /* 0x000fe40007f7e0ff */
[----:B-1----:R-:W-:Y:S01]  /*5e40*/  LEA R24, P0, R20, R62, 0x1 ;  /* 0x0000003e14187211 */ /* 0x002fe200078008ff */
[----:B----4-:R-:W-:Y:S01]  /*5e50*/  @!P1 FMUL.FTZ R44, R44, R59 ;  /* 0x0000003b2c2c9220 */ /* 0x010fe20000410000 */
[----:B------:R-:W-:Y:S01]  /*5e60*/  F2FP.F16.F32.PACK_AB R62, R51, R50 ;  /* 0x00000032333e723e */ /* 0x000fe200000000ff */
[----:B------:R-:W-:Y:S01]  /*5e70*/  FADD.FTZ R51, R0, R51 ;  /* 0x0000003300337221 */ /* 0x000fe20000010000 */
[----:B------:R-:W-:-:S02]  /*5e80*/  LEA.HI.X R25, R20, R63, R2, 0x1, P0 ;  /* 0x0000003f14197211 */ /* 0x000fc400000f0c02 */
[----:B------:R-:W-:Y:S01]  /*5e90*/  F2FP.F16.F32.PACK_AB R63, R49, R52 ;  /* 0x00000034313f723e */ /* 0x000fe200000000ff */
[----:B------:R-:W-:Y:S01]  /*5ea0*/  FADD.FTZ R52, R51, R52 ;  /* 0x0000003433347221 */ /* 0x000fe20000010000 */
[----:B-----5:R-:W-:Y:S01]  /*5eb0*/  @!P2 FMUL.FTZ R39, R39, R28 ;  /* 0x0000001c2727a220 */ /* 0x020fe20000410000 */
[----:B------:R-:W-:Y:S01]  /*5ec0*/  IMAD.WIDE R20, R3, 0x10, R24 ;  /* 0x0000001003147825 */ /* 0x000fe200078e0218 */
[----:B------:R-:W1:Y:S01]  /*5ed0*/  LDC.64 R28, c[0x0][0x3a8] ;  /* 0x0000ea00ff1c7b82 */ /* 0x000e620000000a00 */
[----:B------:R-:W-:Y:S02]  /*5ee0*/  F2FP.F16.F32.PACK_AB R26, R44, R45 ;  /* 0x0000002d2c1a723e */ /* 0x000fe400000000ff */
[----:B------:R-:W-:Y:S01]  /*5ef0*/  FADD.FTZ R52, R52, R49 ;  /* 0x0000003134347221 */ /* 0x000fe20000010000 */
[----:B------:R-:W-:Y:S01]  /*5f00*/  F2FP.F16.F32.PACK_AB R27, R70, R39 ;  /* 0x00000027461b723e */ /* 0x000fe200000000ff */
[----:B0-----:R0:W-:Y:S01]  /*5f10*/  STG.E.128 desc[UR14][R20.64], R4 ;  /* 0x0000000414007986 */ /* 0x0011e2000c101d0e */
[----:B------:R-:W-:-:S02]  /*5f20*/  F2FP.F16.F32.PACK_AB R25, R46, R47 ;  /* 0x0000002f2e19723e */ /* 0x000fc400000000ff */
[----:B------:R-:W-:Y:S01]  /*5f30*/  F2FP.F16.F32.PACK_AB R24, R48, R53 ;  /* 0x000000353018723e */ /* 0x000fe200000000ff */
[----:B------:R-:W-:Y:S01]  /*5f40*/  STG.E.128 desc[UR14][R20.64+0x200], R8 ;  /* 0x0002000814007986 */ /* 0x000fe2000c101d0e */
[----:B------:R-:W-:Y:S01]  /*5f50*/  FADD.FTZ R53, R52, R53 ;  /* 0x0000003534357221 */ /* 0x000fe20000010000 */
[----:B------:R-:W-:Y:S03]  /*5f60*/  BAR.SYNC.DEFER_BLOCKING 0x0 ;  /* 0x0000000000007b1d */ /* 0x000fe60000010000 */
[----:B------:R-:W-:Y:S01]  /*5f70*/  FADD.FTZ R48, R53, R48 ;  /* 0x0000003035307221 */ /* 0x000fe20000010000 */
[----:B------:R-:W-:Y:S02]  /*5f80*/  IADD3 R12, P1, R12, -0x400, RZ ;  /* 0xfffffc000c0c7810 */ /* 0x000fe40007f3e0ff */
[----:B------:R-:W-:Y:S01]  /*5f90*/  IADD3 R40, P2, R40, -0x400, RZ ;  /* 0xfffffc0028287810 */ /* 0x000fe20007f5e0ff */
[----:B------:R-:W-:Y:S01]  /*5fa0*/  FADD.FTZ R47, R48, R47 ;  /* 0x0000002f302f7221 */ /* 0x000fe20000010000 */
[----:B------:R-:W-:-:S02]  /*5fb0*/  IADD3.X R13, R13, -0x1, RZ, P1, !PT ;  /* 0xffffffff0d0d7810 */ /* 0x000fc40000ffe4ff */
[----:B------:R-:W-:Y:S01]  /*5fc0*/  IADD3.X R41, R41, -0x1, RZ, P2, !PT ;  /* 0xffffffff29297810 */ /* 0x000fe200017fe4ff */
[----:B------:R-:W-:Y:S01]  /*5fd0*/  FADD.FTZ R46, R47, R46 ;  /* 0x0000002e2f2e7221 */ /* 0x000fe20000010000 */
[----:B------:R-:W-:Y:S01]  /*5fe0*/  IADD3.X R43, R43, -0x1, RZ, P3, !PT ;  /* 0xffffffff2b2b7810 */ /* 0x000fe20001ffe4ff */
[----:B-1----:R-:W-:Y:S02]  /*5ff0*/  IMAD R2, R28, UR17, RZ ;  /* 0x000000111c027c24 */ /* 0x002fe4000f8e02ff */
[----:B------:R-:W-:Y:S01]  /*6000*/  FADD.FTZ R45, R46, R45 ;  /* 0x0000002d2e2d7221 */ /* 0x000fe20000010000 */
[----:B------:R-:W-:-:S04]  /*6010*/  IMAD.WIDE.U32 R22, R28, UR16, R22 ;  /* 0x000000101c167c25 */ /* 0x000fc8000f8e0016 */
[----:B------:R-:W-:Y:S01]  /*6020*/  FADD.FTZ R44, R45, R44 ;  /* 0x0000002c2d2c7221 */ /* 0x000fe20000010000 */
[----:B0-----:R-:W-:-:S03]  /*6030*/  IMAD R5, R29, UR16, R2 ;  /* 0x000000101d057c24 */ /* 0x001fc6000f8e0202 */
[----:B------:R-:W-:Y:S02]  /*6040*/  FADD.FTZ R39, R44, R39 ;  /* 0x000000272c277221 */ /* 0x000fe40000010000 */
[----:B------:R-:W-:Y:S01]  /*6050*/  IADD3 R23, R23, R5, RZ ;  /* 0x0000000517177210 */ /* 0x000fe20007ffe0ff */
[----:B------:R-:W-:Y:S01]  /*6060*/  STS.128 [R77], R60 ;  /* 0x0000003c4d007388 */ /* 0x000fe20000000c00 */
[----:B------:R-:W-:Y:S02]  /*6070*/  IMAD R5, R31, UR4, RZ ;  /* 0x000000041f057c24 */ /* 0x000fe4000f8e02ff */
[----:B------:R-:W-:Y:S01]  /*6080*/  FADD.FTZ R34, R39, R70 ;  /* 0x0000004627227221 */ /* 0x000fe20000010000 */
[----:B------:R-:W-:Y:S01]  /*6090*/  STS.128 [R77+0x10], R24 ;  /* 0x000010184d007388 */ /* 0x000fe20000000c00 */
[----:B------:R-:W-:-:S03]  /*60a0*/  NOP ;  /* 0x0000000000007918 */ /* 0x000fc60000000000 */
[----:B------:R-:W0:Y:S01]  /*60b0*/  LDS.128 R56, [R78] ;  /* 0x000000004e387984 */ /* 0x000e220000000c00 */
[C---:B------:R-:W-:Y:S02]  /*60c0*/  IMAD R7, R30.reuse, UR5, R5 ;  /* 0x000000051e077c24 */ /* 0x040fe4000f8e0205 */
[----:B------:R-:W-:Y:S01]  /*60d0*/  IMAD.WIDE.U32 R4, R30, UR4, R22 ;  /* 0x000000041e047c25 */ /* 0x000fe2000f8e0016 */
[----:B------:R-:W1:Y:S04]  /*60e0*/  LDS.128 R64, [R78+0x200] ;  /* 0x000200004e407984 */ /* 0x000e680000000c00 */
[----:B------:R-:W-:Y:S02]  /*60f0*/  IADD3 R0, R5, R7, RZ ;  /* 0x0000000705007210 */ /* 0x000fe40007ffe0ff */
[----:B--2---:R-:W-:-:S04]  /*6100*/  LEA R6, P0, R4, R54, 0x1 ;  /* 0x0000003604067211 */ /* 0x004fc800078008ff */
[----:B------:R-:W-:Y:S02]  /*6110*/  LEA.HI.X R7, R4, R55, R0, 0x1, P0 ;  /* 0x0000003704077211 */ /* 0x000fe400000f0c00 */
[----:B------:R-:W-:Y:S02]  /*6120*/  ISETP.GT.AND P0, PT, R38, 0x1, PT ;  /* 0x000000012600780c */ /* 0x000fe40003f04270 */
[----:B------:R-:W-:Y:S01]  /*6130*/  MOV R38, R68 ;  /* 0x0000004400267202 */ /* 0x000fe20000000f00 */
[----:B------:R-:W-:-:S05]  /*6140*/  IMAD.WIDE R2, R3, 0x10, R6 ;  /* 0x0000001003027825 */ /* 0x000fca00078e0206 */
[----:B0-----:R0:W-:Y:S04]  /*6150*/  STG.E.128 desc[UR14][R2.64], R56 ;  /* 0x0000003802007986 */ /* 0x0011e8000c101d0e */
[----:B-1----:R0:W-:Y:S01]  /*6160*/  STG.E.128 desc[UR14][R2.64+0x200], R64 ;  /* 0x0002004002007986 */ /* 0x0021e2000c101d0e */
[----:B------:R-:W-:Y:S05]  /*6170*/  @P0 BRA `(.L_x_7883) ;  /* 0xffffffa400200947 */ /* 0x000fea000383ffff */
.L_x_7844:
        /* <DEDUP_REMOVED lines=26> */
.L_x_7885:
[----:B------:R-:W-:Y:S05]  /*6320*/  BSYNC B0 ;  /* 0x0000000000007941 */ /* 0x000fea0003800000 */
.L_x_7884:
        /* <DEDUP_REMOVED lines=29> */
.L_x_7887:
[----:B------:R-:W2:Y:S02]  /*6500*/  S2R R19, SR_TID.X ;  /* 0x0000000000137919 */ /* 0x000ea40000002100 */
.L_x_7888:
[----:B------:R-:W-:Y:S05]  /*6510*/  BSYNC B0 ;  /* 0x0000000000007941 */ /* 0x000fea0003800000 */
.L_x_7886:
        /* <DEDUP_REMOVED lines=15> */
[C---:B----4-:R-:W-:Y:S01]  /*6610*/  IMAD.WIDE.U32 R14, R30.reuse, UR8, RZ ;  /* 0x000000081e0e7c25 */ /* 0x050fe2000f8e00ff */
[----:B------:R-:W-:Y:S01]  /*6620*/  IADD3 R29, R3, R29, RZ ;  /* 0x0000001d031d7210 */ /* 0x000fe20007ffe0ff */
[----:B------:R-:W-:Y:S01]  /*6630*/  ULDC.64 UR26, c[0x0][0x2e0] ;  /* 0x0000b800001a7ab9 */ /* 0x000fe20000000a00 */
[----:B------:R-:W-:Y:S01]  /*6640*/  ULDC.64 UR24, c[0x0][0x270] ;  /* 0x00009c0000187ab9 */ /* 0x000fe20000000a00 */
[C---:B------:R-:W-:Y:S01]  /*6650*/  IMAD R9, R30.reuse, UR9, R5 ;  /* 0x000000091e097c24 */ /* 0x040fe2000f8e0205 */
[----:B------:R-:W-:Y:S01]  /*6660*/  ULDC.64 UR8, c[0x0][0x358] ;  /* 0x0000d60000087ab9 */ /* 0x000fe20000000a00 */
[C---:B---3--:R-:W-:Y:S01]  /*6670*/  IMAD R7, R31.reuse, UR6, RZ ;  /* 0x000000061f077c24 */ /* 0x048fe2000f8e02ff */
        /* <DEDUP_REMOVED lines=21> */
.L_x_7890:
        /* <DEDUP_REMOVED lines=26> */
[C---:B-----5:R-:W-:Y:S01]  /*6970*/  IMAD R33, R19.reuse, UR17, R22 ;  /* 0x0000001113217c24 */ /* 0x060fe2000f8e0216 */
        /* <DEDUP_REMOVED lines=28> */
.L_x_7889:
[----:B------:R-:W-:Y:S05]  /*6b40*/  EXIT ;  /* 0x000000000000794d */ /* 0x000fea0003800000 */
.L_x_7891:
        /* <DEDUP_REMOVED lines=11> */
.L_x_10994:


//--------------------- .text._Z25selective_scan_bwd_kernelI32Selective_Scan_bwd_kernel_traitsILi32ELi16ELb1ELb0ELb0ELb1ELb1EN3c104HalfEfEEv12SSMParamsBwd --------------------------
	.section	.text._Z25selective_scan_bwd_kernelI32Selective_Scan_bwd_kernel_traitsILi32ELi16ELb1ELb0ELb0ELb1ELb1EN3c104HalfEfEEv12SSMParamsBwd,"ax",@progbits
	.align	128
        .global         _Z25selective_scan_bwd_kernelI32Selective_Scan_bwd_kernel_traitsILi32ELi16ELb1ELb0ELb0ELb1ELb1EN3c104HalfEfEEv12SSMParamsBwd
        .type           _Z25selective_scan_bwd_kernelI32Selective_Scan_bwd_kernel_traitsILi32ELi16ELb1ELb0ELb0ELb1ELb1EN3c104HalfEfEEv12SSMParamsBwd,@function
        .size           _Z25selective_scan_bwd_kernelI32Selective_Scan_bwd_kernel_traitsILi32ELi16ELb1ELb0ELb0ELb1ELb1EN3c104HalfEfEEv12SSMParamsBwd,(.L_x_10995 - _Z25selective_scan_bwd_kernelI32Selective_Scan_bwd_kernel_traitsILi32ELi16ELb1ELb0ELb0ELb1ELb1EN3c104HalfEfEEv12SSMParamsBwd)
        .other          _Z25selective_scan_bwd_kernelI32Selective_Scan_bwd_kernel_traitsILi32ELi16ELb1ELb0ELb0ELb1ELb1EN3c104HalfEfEEv12SSMParamsBwd,@"STO_CUDA_ENTRY STV_DEFAULT"
_Z25selective_scan_bwd_kernelI32Selective_Scan_bwd_kernel_traitsILi32ELi16ELb1ELb0ELb0ELb1ELb1EN3c104HalfEfEEv12SSMParamsBwd:
.text._Z25selective_scan_bwd_kernelI32Selective_Scan_bwd_kernel_traitsILi32ELi16ELb1ELb0ELb0ELb1ELb1EN3c104HalfEfEEv12SSMParamsBwd:
        /* <DEDUP_REMOVED lines=101> */
.L_x_7932:
[----:B------:R-:W-:Y:S01]  /*0650*/  BAR.SYNC.DEFER_BLOCKING 0x0 ;  /* 0x0000000000007b1d */ /* 0x000fe20000010000 */
[----:B0-----:R-:W-:-:S07]  /*0660*/  IMAD.WIDE R2, R77, 0x10, R52 ;  /* 0x000000104d027825 */ /* 0x001fce00078e0234 */
[----:B------:R-:W0:Y:S01]  /*0670*/  S2UR UR5, SR_CgaCtaId ;  /* 0x00000000000579c3 */ /* 0x000e220000008800 */
[----:B------:R-:W-:Y:S01]  /*0680*/  UMOV UR4, 0x400 ;  /* 0x0000040000047882 */ /* 0x000fe20000000000 */
[----:B------:R-:W-:-:S06]  /*0690*/  IMAD.WIDE R24, R77, 0x10, R12 ;  /* 0x000000104d187825 */ /* 0x000fcc00078e020c */
[----:B------:R-:W2:Y:S01]  /*06a0*/  LDC.64 R26, c[0x0][0x2a0] ;  /* 0x0000a800ff1a7b82 */ /* 0x000ea20000000a00 */
        /* <DEDUP_REMOVED lines=13> */
[----:B------:R0:W4:Y:S01]  /*0780*/  LDG.E.128 R36, desc[UR14][R24.64+0x200] ;  /* 0x0002000e18247981 */ /* 0x000122000c1e1d00 */
[----:B------:R-:W-:Y:S01]  /*0790*/  IMAD.WIDE R2, R77, 0x10, R50 ;  /* 0x000000104d027825 */ /* 0x000fe200078e0232 */
[----:B0-----:R-:W0:Y:S02]  /*07a0*/  LDC.64 R24, c[0x0][0x318] ;  /* 0x0000c600ff187b82 */ /* 0x001e240000000a00 */
[----:B---3--:R-:W-:Y:S04]  /*07b0*/  STS.128 [R71], R32 ;  /* 0x0000002047007388 */ /* 0x008fe80000000c00 */
[----:B----4-:R-:W-:Y:S01]  /*07c0*/  STS.128 [R71+0x200], R36 ;  /* 0x0002002447007388 */ /* 0x010fe20000000c00 */
[----:B------:R-:W-:-:S03]  /*07d0*/  NOP ;  /* 0x0000000000007918 */ /* 0x000fc60000000000 */
[----:B------:R-:W3:Y:S04]  /*07e0*/  LDS.128 R28, [R73] ;  /* 0x00000000491c7984 */ /* 0x000ee80000000c00 */
[----:B------:R4:W0:Y:S01]  /*07f0*/  LDS.128 R20, [R73+0x10] ;  /* 0x0000100049147984 */ /* 0x0008220000000c00 */
[----:B------:R-:W-:Y:S06]  /*0800*/  BAR.SYNC.DEFER_BLOCKING 0x0 ;  /* 0x0000000000007b1d */ /* 0x000fec0000010000 */
[----:B------:R-:W2:Y:S04]  /*0810*/  LDG.E.128 R64, desc[UR14][R2.64] ;  /* 0x0000000e02407981 */ /* 0x000ea8000c1e1d00 */
[----:B------:R-:W4:Y:S01]  /*0820*/  LDG.E.128 R80, desc[UR14][R2.64+0x200] ;  /* 0x0002000e02507981 */ /* 0x000f22000c1e1d00 */
[----:B------:R-:W-:Y:S01]  /*0830*/  BSSY B0, `(.L_x_7893) ;  /* 0x000003b000007945 */ /* 0x000fe20003800000 */
[----:B---3--:R-:W-:-:S02]  /*0840*/  HADD2.F32 R48, -RZ, R28.H0_H0 ;  /* 0x2000001cff307230 */ /* 0x008fc40000004100 */
[----:B------:R-:W-:Y:S02]  /*0850*/  HADD2.F32 R44, -RZ, R30.H0_H0 ;  /* 0x2000001eff2c7230 */ /* 0x000fe40000004100 */
[----:B------:R-:W-:Y:S02]  /*0860*/  HADD2.F32 R28, -RZ, R28.H1_H1 ;  /* 0x3000001cff1c7230 */ /* 0x000fe40000004100 */
[--C-:B-----5:R-:W-:Y:S01]  /*0870*/  FADD.FTZ R48, R48, R59.reuse ;  /* 0x0000003b30307221 */ /* 0x120fe20000010000 */
[--C-:B------:R-:W-:Y:S02]  /*0880*/  HADD2.F32 R46, -RZ, R29.reuse.H0_H0 ;  /* 0x2000001dff2e7230 */ /* 0x100fe40000004100 */
[--C-:B------:R-:W-:Y:S01]  /*0890*/  FADD.FTZ R44, R44, R59.reuse ;  /* 0x0000003b2c2c7221 */ /* 0x100fe20000010000 */
[----:B------:R-:W-:Y:S02]  /*08a0*/  HADD2.F32 R0, -RZ, R29.H1_H1 ;  /* 0x3000001dff007230 */ /* 0x000fe40000004100 */
        /* <DEDUP_REMOVED lines=16> */
[----:B--2---:R2:W-:Y:S04]  /*09b0*/  STS.128 [R71], R64 ;  /* 0x0000004047007388 */ /* 0x0045e80000000c00 */
        /* <DEDUP_REMOVED lines=34> */
.L_x_7894:
[----:B------:R-:W-:Y:S05]  /*0be0*/  BSYNC B0 ;  /* 0x0000000000007941 */ /* 0x000fea0003800000 */
.L_x_7893:
        /* <DEDUP_REMOVED lines=36> */
.L_x_7896:
[----:B------:R-:W-:Y:S05]  /*0e30*/  BSYNC B0 ;  /* 0x0000000000007941 */ /* 0x000fea0003800000 */
.L_x_7895:
[----:B------:R-:W-:Y:S01]  /*0e40*/  HADD2.F32 R20, -RZ, R20.H1_H1 ;  /* 0x30000014ff147230 */ /* 0x000fe20000004100 */
        /* <DEDUP_REMOVED lines=35> */
.L_x_7898:
[----:B------:R-:W-:Y:S05]  /*1080*/  BSYNC B0 ;  /* 0x0000000000007941 */ /* 0x000fea0003800000 */
.L_x_7897:
        /* <DEDUP_REMOVED lines=36> */
.L_x_7900:
[----:B------:R-:W-:Y:S05]  /*12d0*/  BSYNC B0 ;  /* 0x0000000000007941 */ /* 0x000fea0003800000 */
.L_x_7899:
        /* <DEDUP_REMOVED lines=36> */
.L_x_7902:
[----:B------:R-:W-:Y:S05]  /*1520*/  BSYNC B0 ;  /* 0x0000000000007941 */ /* 0x000fea0003800000 */
.L_x_7901:
        /* <DEDUP_REMOVED lines=36> */
.L_x_7904:
[----:B------:R-:W-:Y:S05]  /*1770*/  BSYNC B0 ;  /* 0x0000000000007941 */ /* 0x000fea0003800000 */
.L_x_7903:
        /* <DEDUP_REMOVED lines=36> */
.L_x_7906:
[----:B------:R-:W-:Y:S05]  /*19c0*/  BSYNC B0 ;  /* 0x0000000000007941 */ /* 0x000fea0003800000 */
.L_x_7905:
        /* <DEDUP_REMOVED lines=38> */
.L_x_7908:
[----:B------:R-:W-:Y:S05]  /*1c30*/  BSYNC B0 ;  /* 0x0000000000007941 */ /* 0x000fea0003800000 */
.L_x_7907:
        /* <DEDUP_REMOVED lines=38> */
.L_x_7910:
[----:B------:R-:W-:Y:S05]  /*1ea0*/  BSYNC B0 ;  /* 0x0000000000007941 */ /* 0x000fea0003800000 */
.L_x_7909:
        /* <DEDUP_REMOVED lines=36> */
.L_x_7912:
[----:B------:R-:W-:Y:S05]  /*20f0*/  BSYNC B0 ;  /* 0x0000000000007941 */ /* 0x000fea0003800000 */
.L_x_7911:
        /* <DEDUP_REMOVED lines=33> */
.L_x_7914:
[----:B------:R-:W-:Y:S05]  /*2310*/  BSYNC B0 ;  /* 0x0000000000007941 */ /* 0x000fea0003800000 */
.L_x_7913:
        /* <DEDUP_REMOVED lines=33> */
.L_x_7916:
[----:B------:R-:W-:Y:S05]  /*2530*/  BSYNC B0 ;  /* 0x0000000000007941 */ /* 0x000fea0003800000 */
.L_x_7915:
        /* <DEDUP_REMOVED lines=33> */
.L_x_7918:
[----:B------:R-:W-:Y:S05]  /*2750*/  BSYNC B0 ;  /* 0x0000000000007941 */ /* 0x000fea0003800000 */
.L_x_7917:
        /* <DEDUP_REMOVED lines=33> */
.L_x_7920:
[----:B------:R-:W-:Y:S05]  /*2970*/  BSYNC B0 ;  /* 0x0000000000007941 */ /* 0x000fea0003800000 */
.L_x_7919:
        /* <DEDUP_REMOVED lines=33> */
.L_x_7922:
[----:B------:R-:W-:Y:S05]  /*2b90*/  BSYNC B0 ;  /* 0x0000000000007941 */ /* 0x000fea0003800000 */
.L_x_7921:
        /* <DEDUP_REMOVED lines=33> */
.L_x_7924:
[----:B------:R-:W-:Y:S05]  /*2db0*/  BSYNC B0 ;  /* 0x0000000000007941 */ /* 0x000fea0003800000 */
.L_x_7923:
        /* <DEDUP_REMOVED lines=12> */
[----:B------:R-:W2:Y:S01]  /*2e80*/  LDS.128 R20, [R73] ;  /* 0x0000000049147984 */ /* 0x000ea20000000c00 */
[----:B------:R-:W-:-:S03]  /*2e90*/  IMAD.WIDE R28, R77, 0x10, R28 ;  /* 0x000000104d1c7825 */ /* 0x000fc600078e021c */
[----:B------:R-:W-:Y:S01]  /*2ea0*/  LDS.128 R24, [R73+0x10] ;  /* 0x0000100049187984 */ /* 0x000fe20000000c00 */
[----:B------:R-:W-:Y:S06]  /*2eb0*/  BAR.SYNC.DEFER_BLOCKING 0x0 ;  /* 0x0000000000007b1d */ /* 0x000fec0000010000 */
[----:B------:R-:W3:Y:S04]  /*2ec0*/  LDG.E.128 R88, desc[UR14][R28.64] ;  /* 0x0000000e1c587981 */ /* 0x000ee8000c1e1d00 */
        /* <DEDUP_REMOVED lines=8> */
[----:B------:R-:W-:Y:S02]  /*2f50*/  ULDC.64 UR4, c[0x0][0x3a0] ;  /* 0x0000e80000047ab9 */ /* 0x000fe40000000a00 */
[----:B-1----:R-:W-:Y:S02]  /*2f60*/  LEA R74, P0, R30, R74, 0x1 ;  /* 0x0000004a1e4a7211 */ /* 0x002fe400078008ff */
[----:B------:R-:W-:-:S04]  /*2f70*/  IADD3 R0, R31, R29, RZ ;  /* 0x0000001d1f007210 */ /* 0x000fc80007ffe0ff */
        /* <DEDUP_REMOVED lines=8> */
[----:B------:R-:W3:Y:S04]  /*3000*/  LDG.E.128 R32, desc[UR14][R74.64] ;  /* 0x0000000e4a207981 */ /* 0x000ee8000c1e1d00 */
[----:B------:R4:W5:Y:S01]  /*3010*/  LDG.E.128 R28, desc[UR14][R74.64+0x200] ;  /* 0x0002000e4a1c7981 */ /* 0x000962000c1e1d00 */
[----:B--2---:R-:W-:-:S02]  /*3020*/  HADD2.F32 R101, -RZ, R21.H0_H0 ;  /* 0x20000015ff657230 */ /* 0x004fc40000004100 */
[----:B------:R-:W-:Y:S02]  /*3030*/  HADD2.F32 R100, -RZ, R21.H1_H1 ;  /* 0x30000015ff647230 */ /* 0x000fe40000004100 */
[--C-:B0-----:R-:W-:Y:S02]  /*3040*/  HADD2.F32 R86, -RZ, R80.reuse.H0_H0 ;  /* 0x20000050ff567230 */ /* 0x101fe40000004100 */
[----:B------:R-:W-:Y:S02]  /*3050*/  HADD2.F32 R87, -RZ, R80.H1_H1 ;  /* 0x30000050ff577230 */ /* 0x000fe40000004100 */
[--C-:B------:R-:W-:Y:S02]  /*3060*/  HADD2.F32 R84, -RZ, R81.reuse.H0_H0 ;  /* 0x20000051ff547230 */ /* 0x100fe40000004100 */
[----:B------:R-:W-:Y:S01]  /*3070*/  FMUL.FTZ R70, R86, -1.4426950216293334961 ;  /* 0xbfb8aa3b56467820 */ /* 0x000fe20000410000 */
[----:B------:R-:W-:Y:S02]  /*3080*/  HADD2.F32 R85, -RZ, R81.H1_H1 ;  /* 0x30000051ff557230 */ /* 0x000fe40000004100 */
[----:B------:R-:W-:Y:S01]  /*3090*/  FMUL.FTZ R72, R87, -1.4426950216293334961 ;  /* 0xbfb8aa3b57487820 */ /* 0x000fe20000410000 */
[----:B------:R-:W-:Y:S01]  /*30a0*/  HADD2.F32 R0, -RZ, R82.H0_H0 ;  /* 0x20000052ff007230 */ /* 0x000fe20000004100 */
[----:B------:R1:W0:Y:S01]  /*30b0*/  MUFU.EX2 R88, R70 ;  /* 0x0000004600587308 */ /* 0x0002220000000800 */
[----:B----4-:R-:W-:-:S02]  /*30c0*/  HADD2.F32 R74, -RZ, R83.H0_H0 ;  /* 0x20000053ff4a7230 */ /* 0x010fc40000004100 */
[----:B------:R-:W-:Y:S01]  /*30d0*/  FMUL.FTZ R76, R84, -1.4426950216293334961 ;  /* 0xbfb8aa3b544c7820 */ /* 0x000fe20000410000 */
[----:B------:R-:W-:Y:S02]  /*30e0*/  HADD2.F32 R82, -RZ, R82.H1_H1 ;  /* 0x30000052ff527230 */ /* 0x000fe40000004100 */
[----:B------:R-:W-:Y:S01]  /*30f0*/  FMUL.FTZ R75, R85, -1.4426950216293334961 ;  /* 0xbfb8aa3b554b7820 */ /* 0x000fe20000410000 */
[----:B------:R-:W-:Y:S02]  /*3100*/  HADD2.F32 R83, -RZ, R83.H1_H1 ;  /* 0x30000053ff537230 */ /* 0x000fe40000004100 */
[----:B------:R-:W-:Y:S01]  /*3110*/  FMUL.FTZ R78, R0, -1.4426950216293334961 ;  /* 0xbfb8aa3b004e7820 */ /* 0x000fe20000410000 */
[----:B------:R-:W-:Y:S01]  /*3120*/  FMUL.FTZ R80, R74, -1.4426950216293334961 ;  /* 0xbfb8aa3b4a507820 */ /* 0x000fe20000410000 */
[----:B------:R2:W4:Y:S01]  /*3130*/  MUFU.EX2 R89, R72 ;  /* 0x0000004800597308 */ /* 0x0005220000000800 */
[----:B------:R-:W-:Y:S01]  /*3140*/  FMUL.FTZ R79, R82, -1.4426950216293334961 ;  /* 0xbfb8aa3b524f7820 */ /* 0x000fe20000410000 */
[----:B------:R-:W-:Y:S01]  /*3150*/  FMUL.FTZ R81, R83, -1.4426950216293334961 ;  /* 0xbfb8aa3b53517820 */ /* 0x000fe20000410000 */
[----:B-1----:R-:W-:-:S02]  /*3160*/  HADD2.F32 R70, -RZ, R36.H0_H0 ;  /* 0x20000024ff467230 */ /* 0x002fc40000004100 */
[--C-:B------:R-:W-:Y:S02]  /*3170*/  HADD2.F32 R102, -RZ, R22.reuse.H0_H0 ;  /* 0x20000016ff667230 */ /* 0x100fe40000004100 */
[----:B------:R-:W-:Y:S01]  /*3180*/  HADD2.F32 R103, -RZ, R22.H1_H1 ;  /* 0x30000016ff677230 */ /* 0x000fe20000004100 */
[----:B------:R1:W4:Y:S01]  /*3190*/  MUFU.EX2 R90, R76 ;  /* 0x0000004c005a7308 */ /* 0x0003220000000800 */
[----:B--2---:R-:W-:Y:S02]  /*31a0*/  HADD2.F32 R72, -RZ, R37.H0_H0 ;  /* 0x20000025ff487230 */ /* 0x004fe40000004100 */
[----:B0-----:R-:W-:Y:S01]  /*31b0*/  FADD.FTZ R88, R88, 1 ;  /* 0x3f80000058587421 */ /* 0x001fe20000010000 */
[----:B------:R-:W-:-:S04]  /*31c0*/  HADD2.F32 R104, -RZ, R23.H1_H1 ;  /* 0x30000017ff687230 */ /* 0x000fc80000004100 */
[----:B------:R0:W2:Y:S01]  /*31d0*/  MUFU.EX2 R91, R75 ;  /* 0x0000004b005b7308 */ /* 0x0000a20000000800 */
[----:B-1----:R-:W-:Y:S02]  /*31e0*/  HADD2.F32 R76, -RZ, R37.H1_H1 ;  /* 0x30000025ff4c7230 */ /* 0x002fe40000004100 */
[----:B------:R-:W-:Y:S01]  /*31f0*/  FMUL.FTZ R37, R72, -1.4426950216293334961 ;  /* 0xbfb8aa3b48257820 */ /* 0x000fe20000410000 */
[----:B----4-:R-:W-:Y:S02]  /*3200*/  FADD.FTZ R110, R89, 1 ;  /* 0x3f800000596e7421 */ /* 0x010fe40000010000 */
[----:B------:R-:W-:Y:S02]  /*3210*/  FMUL.FTZ R99, R76, -1.4426950216293334961 ;  /* 0xbfb8aa3b4c637820 */ /* 0x000fe40000410000 */
[----:B------:R1:W4:Y:S01]  /*3220*/  MUFU.EX2 R92, R78 ;  /* 0x0000004e005c7308 */ /* 0x0003220000000800 */
[----:B0-----:R-:W-:Y:S02]  /*3230*/  HADD2.F32 R75, -RZ, R36.H1_H1 ;  /* 0x30000024ff4b7230 */ /* 0x001fe40000004100 */
[----:B------:R-:W-:Y:S01]  /*3240*/  FMUL.FTZ R36, R70, -1.4426950216293334961 ;  /* 0xbfb8aa3b46247820 */ /* 0x000fe20000410000 */
[----:B------:R-:W-:-:S02]  /*3250*/  FADD.FTZ R90, R90, 1 ;  /* 0x3f8000005a5a7421 */ /* 0x000fc40000010000 */
[----:B------:R-:W-:Y:S02]  /*3260*/  FMUL.FTZ R97, R75, -1.4426950216293334961 ;  /* 0xbfb8aa3b4b617820 */ /* 0x000fe40000410000 */
[----:B------:R0:W4:Y:S01]  /*3270*/  MUFU.EX2 R93, R79 ;  /* 0x0000004f005d7308 */ /* 0x0001220000000800 */
[----:B-1----:R-:W-:Y:S02]  /*3280*/  HADD2.F32 R78, -RZ, R38.H0_H0 ;  /* 0x20000026ff4e7230 */ /* 0x002fe40000004100 */
[----:B--2---:R-:W-:-:S05]  /*3290*/  FADD.FTZ R91, R91, 1 ;  /* 0x3f8000005b5b7421 */ /* 0x004fca0000010000 */
[----:B------:R1:W2:Y:S01]  /*32a0*/  MUFU.EX2 R94, R80 ;  /* 0x00000050005e7308 */ /* 0x0002a20000000800 */
[----:B0-----:R-:W-:Y:S02]  /*32b0*/  HADD2.F32 R79, -RZ, R38.H1_H1 ;  /* 0x30000026ff4f7230 */ /* 0x001fe40000004100 */
[----:B----4-:R-:W-:-:S03]  /*32c0*/  FADD.FTZ R89, R92, 1 ;  /* 0x3f8000005c597421 */ /* 0x010fc60000010000 */
[----:B------:R-:W-:Y:S02]  /*32d0*/  FMUL.FTZ R38, R79, -1.4426950216293334961 ;  /* 0xbfb8aa3b4f267820 */ /* 0x000fe40000410000 */
[----:B------:R0:W4:Y:S01]  /*32e0*/  MUFU.EX2 R95, R81 ;  /* 0x00000051005f7308 */ /* 0x0001220000000800 */
[----:B-1----:R-:W-:Y:S02]  /*32f0*/  HADD2.F32 R80, -RZ, R39.H0_H0 ;  /* 0x20000027ff507230 */ /* 0x002fe40000004100 */
[----:B------:R-:W-:-:S05]  /*3300*/  FADD.FTZ R93, R93, 1 ;  /* 0x3f8000005d5d7421 */ /* 0x000fca0000010000 */
[----:B------:R1:W4:Y:S01]  /*3310*/  MUFU.EX2 R96, R36 ;  /* 0x0000002400607308 */ /* 0x0003220000000800 */
[----:B0-----:R-:W-:Y:S02]  /*3320*/  HADD2.F32 R81, -RZ, R39.H1_H1 ;  /* 0x30000027ff517230 */ /* 0x001fe40000004100 */
[----:B--2---:R-:W-:-:S03]  /*3330*/  FADD.FTZ R94, R94, 1 ;  /* 0x3f8000005e5e7421 */ /* 0x004fc60000010000 */
[----:B------:R-:W-:Y:S02]  /*3340*/  FMUL.FTZ R39, R81, -1.4426950216293334961 ;  /* 0xbfb8aa3b51277820 */ /* 0x000fe40000410000 */
[----:B------:R0:W2:Y:S01]  /*3350*/  MUFU.EX2 R98, R37 ;  /* 0x0000002500627308 */ /* 0x0000a20000000800 */
[----:B-1----:R-:W-:Y:S01]  /*3360*/  FMUL.FTZ R36, R78, -1.4426950216293334961 ;  /* 0xbfb8aa3b4e247820 */ /* 0x002fe20000410000 */
[----:B----4-:R-:W-:-:S06]  /*3370*/  FADD.FTZ R95, R95, 1 ;  /* 0x3f8000005f5f7421 */ /* 0x010fcc0000010000 */
[----:B------:R-:W1:Y:S01]  /*3380*/  MUFU.EX2 R118, R36 ;  /* 0x0000002400767308 */ /* 0x000e620000000800 */
[----:B0-----:R-:W-:Y:S01]  /*3390*/  FMUL.FTZ R37, R80, -1.4426950216293334961 ;  /* 0xbfb8aa3b50257820 */ /* 0x001fe20000410000 */
[----:B------:R-:W-:-:S06]  /*33a0*/  FADD.FTZ R96, R96, 1 ;  /* 0x3f80000060607421 */ /* 0x000fcc0000010000 */
[----:B------:R-:W0:Y:S01]  /*33b0*/  MUFU.EX2 R119, R38 ;  /* 0x0000002600777308 */ /* 0x000e220000000800 */
[----:B--2---:R-:W-:Y:S01]  /*33c0*/  FADD.FTZ R117, R98, 1 ;  /* 0x3f80000062757421 */ /* 0x004fe20000010000 */
[----:B------:R-:W-:-:S06]  /*33d0*/  HADD2.F32 R98, -RZ, R26.H1_H1 ;  /* 0x3000001aff627230 */ /* 0x000fcc0000004100 */
[----:B------:R-:W-:Y:S01]  /*33e0*/  MUFU.EX2 R120, R37 ;  /* 0x0000002500787308 */ /* 0x000fe20000000800 */
[----:B-1----:R-:W-:-:S07]  /*33f0*/  FADD.FTZ R118, R118, 1 ;  /* 0x3f80000076767421 */ /* 0x002fce0000010000 */
[----:B------:R-:W1:Y:S01]  /*3400*/  MUFU.EX2 R127, R39 ;  /* 0x00000027007f7308 */ /* 0x000e620000000800 */
[----:B0-----:R-:W-:-:S07]  /*3410*/  FADD.FTZ R119, R119, 1 ;  /* 0x3f80000077777421 */ /* 0x001fce0000010000 */
[----:B------:R-:W0:Y:S08]  /*3420*/  MUFU.EX2 R97, R97 ;  /* 0x0000006100617308 */ /* 0x000e300000000800 */
[----:B------:R2:W-:Y:S01]  /*3430*/  MUFU.RCP R111, R93 ;  /* 0x0000005d006f7308 */ /* 0x0005e20000001000 */
[----:B-1----:R-:W-:-:S07]  /*3440*/  FADD.FTZ R127, R127, 1 ;  /* 0x3f8000007f7f7421 */ /* 0x002fce0000010000 */
[----:B------:R1:W-:Y:S01]  /*3450*/  MUFU.RCP R105, R88 ;  /* 0x0000005800697308 */ /* 0x0003e20000001000 */
[----:B--2---:R-:W-:Y:S02]  /*3460*/  HADD2.F32 R93, -RZ, R23.H0_H0 ;  /* 0x20000017ff5d7230 */ /* 0x004fe40000004100 */
[----:B0-----:R-:W-:Y:S01]  /*3470*/  FADD.FTZ R116, R97, 1 ;  /* 0x3f80000061747421 */ /* 0x001fe20000010000 */
[----:B------:R-:W-:-:S04]  /*3480*/  HADD2.F32 R97, -RZ, R25.H1_H1 ;  /* 0x30000019ff617230 */ /* 0x000fc80000004100 */
[----:B------:R-:W-:Y:S01]  /*3490*/  MUFU.RCP R110, R110 ;  /* 0x0000006e006e7308 */ /* 0x000fe20000001000 */
[----:B-1----:R-:W-:-:S07]  /*34a0*/  HADD2.F32 R88, -RZ, R27.H0_H0 ;  /* 0x2000001bff587230 */ /* 0x002fce0000004100 */
[----:B------:R-:W0:Y:S08]  /*34b0*/  MUFU.EX2 R99, R99 ;  /* 0x0000006300637308 */ /* 0x000e300000000800 */
[----:B------:R1:W-:Y:S08]  /*34c0*/  MUFU.RCP R107, R90 ;  /* 0x0000005a006b7308 */ /* 0x0003f00000001000 */
[----:B------:R-:W2:Y:S01]  /*34d0*/  MUFU.RCP R112, R91 ;  /* 0x0000005b00707308 */ /* 0x000ea20000001000 */
[----:B-1----:R-:W-:-:S02]  /*34e0*/  HADD2.F32 R90, -RZ, R27.H1_H1 ;  /* 0x3000001bff5a7230 */ /* 0x002fc40000004100 */
[----:B0-----:R-:W-:-:S05]  /*34f0*/  FADD.FTZ R123, R99, 1 ;  /* 0x3f800000637b7421 */ /* 0x001fca0000010000 */
[----:B------:R0:W-:Y:S08]  /*3500*/  MUFU.RCP R113, R94 ;  /* 0x0000005e00717308 */ /* 0x0001f00000001000 */
[----:B------:R1:W-:Y:S01]  /*3510*/  MUFU.RCP R114, R95 ;  /* 0x0000005f00727308 */ /* 0x0003e20000001000 */
[----:B0-----:R-:W-:-:S07]  /*3520*/  HADD2.F32 R94, -RZ, R24.H0_H0 ;  /* 0x20000018ff5e7230 */ /* 0x001fce0000004100 */
[----:B------:R0:W-:Y:S01]  /*3530*/  MUFU.RCP R115, R96 ;  /* 0x0000006000737308 */ /* 0x0001e20000001000 */
[----:B-1----:R-:W-:-:S07]  /*3540*/  HADD2.F32 R95, -RZ, R24.H1_H1 ;  /* 0x30000018ff5f7230 */ /* 0x002fce0000004100 */
[----:B------:R-:W1:Y:S01]  /*3550*/  MUFU.RCP R89, R89 ;  /* 0x0000005900597308 */ /* 0x000e620000001000 */
[----:B0-----:R-:W-:Y:S02]  /*3560*/  HADD2.F32 R96, -RZ, R25.H0_H0 ;  /* 0x20000019ff607230 */ /* 0x001fe40000004100 */
[----:B------:R-:W-:-:S04]  /*3570*/  FADD.FTZ R25, -R105, 1 ;  /* 0x3f80000069197421 */ /* 0x000fc80000010100 */
[----:B------:R-:W-:Y:S01]  /*3580*/  FFMA.FTZ R25, R86, R25, 1 ;  /* 0x3f80000056197423 */ /* 0x000fe20000010019 */
[----:B------:R-:W0:Y:S08]  /*3590*/  MUFU.RCP R116, R116 ;  /* 0x0000007400747308 */ /* 0x000e300000001000 */
[----:B------:R4:W0:Y:S08]  /*35a0*/  MUFU.RCP R129, R118 ;  /* 0x0000007600817308 */ /* 0x0008300000001000 */
[----:B------:R-:W0:Y:S01]  /*35b0*/  MUFU.RCP R117, R117 ;  /* 0x0000007500757308 */ /* 0x000e220000001000 */
[----:B----4-:R-:W-:-:S07]  /*35c0*/  FADD.FTZ R118, R120, 1 ;  /* 0x3f80000078767421 */ /* 0x010fce0000010000 */
[----:B------:R-:W4:Y:S08]  /*35d0*/  MUFU.RCP R123, R123 ;  /* 0x0000007b007b7308 */ /* 0x000f300000001000 */
[----:B------:R-:W4:Y:S08]  /*35e0*/  MUFU.RCP R136, R127 ;  /* 0x0000007f00887308 */ /* 0x000f300000001000 */
[----:B------:R4:W4:Y:S08]  /*35f0*/  MUFU.RCP R130, R119 ;  /* 0x0000007700827308 */ /* 0x0009300000001000 */
[----:B------:R4:W4:Y:S01]  /*3600*/  MUFU.RCP R135, R118 ;  /* 0x0000007600877308 */ /* 0x0009220000001000 */
[----:B---3--:R3:W-:Y:S04]  /*3610*/  STS.128 [R71], R32 ;  /* 0x0000002047007388 */ /* 0x0087e80000000c00 */
[----:B-----5:R2:W-:Y:S01]  /*3620*/  STS.128 [R71+0x200], R28 ;  /* 0x0002001c47007388 */ /* 0x0205e20000000c00 */
[----:B------:R-:W-:-:S03]  /*3630*/  NOP ;  /* 0x0000000000007918 */ /* 0x000fc60000000000 */
[----:B------:R-:W5:Y:S01]  /*3640*/  LDS.128 R36, [R73] ;  /* 0x0000000049247984 */ /* 0x000f620000000c00 */
[--C-:B---3--:R-:W-:Y:S02]  /*3650*/  HADD2.F32 R32, -RZ, R20.reuse.H0_H0 ;  /* 0x20000014ff207230 */ /* 0x108fe40000004100 */
[----:B------:R-:W-:Y:S02]  /*3660*/  HADD2.F32 R34, -RZ, R20.H1_H1 ;  /* 0x30000014ff227230 */ /* 0x000fe40000004100 */
[----:B------:R-:W3:Y:S01]  /*3670*/  LDS.128 R20, [R73+0x10] ;  /* 0x0000100049147984 */ /* 0x000ee20000000c00 */
[----:B------:R-:W-:Y:S02]  /*3680*/  HADD2.F32 R35, -RZ, R26.H0_H0 ;  /* 0x2000001aff237230 */ /* 0x000fe40000004100 */
[----:B------:R-:W-:Y:S01]  /*3690*/  FADD.FTZ R26, -R110, 1 ;  /* 0x3f8000006e1a7421 */ /* 0x000fe20000010100 */
[----:B--2---:R-:W-:Y:S01]  /*36a0*/  FADD.FTZ R28, -R112, 1 ;  /* 0x3f800000701c7421 */ /* 0x004fe20000010100 */
[----:B-1----:R-:W-:-:S02]  /*36b0*/  FADD.FTZ R31, -R89, 1 ;  /* 0x3f800000591f7421 */ /* 0x002fc40000010100 */
[----:B------:R-:W-:Y:S01]  /*36c0*/  FFMA.FTZ R26, R87, R26, 1 ;  /* 0x3f800000571a7423 */ /* 0x000fe2000001001a */
[----:B------:R-:W-:Y:S01]  /*36d0*/  FFMA.FTZ R28, R85, R28, 1 ;  /* 0x3f800000551c7423 */ /* 0x000fe2000001001c */
[----:B------:R-:W-:Y:S01]  /*36e0*/  FFMA.FTZ R31, R0, R31, 1 ;  /* 0x3f800000001f7423 */ /* 0x000fe2000001001f */
[----:B------:R-:W-:Y:S01]  /*36f0*/  FMUL.FTZ R87, R87, R110 ;  /* 0x0000006e57577220 */ /* 0x000fe20000410000 */
[----:B------:R-:W-:Y:S01]  /*3700*/  FMUL.FTZ R85, R85, R112 ;  /* 0x0000007055557220 */ /* 0x000fe20000410000 */
[--C-:B-----5:R-:W-:Y:S02]  /*3710*/  HADD2.F32 R33, -RZ, R36.reuse.H0_H0 ;  /* 0x20000024ff217230 */ /* 0x120fe40000004100 */
[----:B------:R-:W-:Y:S02]  /*3720*/  HADD2.F32 R91, -RZ, R36.H1_H1 ;  /* 0x30000024ff5b7230 */ /* 0x000fe40000004100 */
[--C-:B------:R-:W-:Y:S02]  /*3730*/  HADD2.F32 R92, -RZ, R37.reuse.H0_H0 ;  /* 0x20000025ff5c7230 */ /* 0x100fe40000004100 */
[----:B------:R-:W-:Y:S01]  /*3740*/  FMUL.FTZ R24, R32, R33 ;  /* 0x0000002120187220 */ /* 0x000fe20000410000 */
[----:B------:R-:W-:-:S02]  /*3750*/  HADD2.F32 R99, -RZ, R37.H1_H1 ;  /* 0x30000025ff637230 */ /* 0x000fc40000004100 */
[----:B------:R-:W-:Y:S01]  /*3760*/  FMUL.FTZ R27, R34, R91 ;  /* 0x0000005b221b7220 */ /* 0x000fe20000410000 */
[--C-:B------:R-:W-:Y:S02]  /*3770*/  HADD2.F32 R106, -RZ, R38.reuse.H1_H1 ;  /* 0x30000026ff6a7230 */ /* 0x100fe40000004100 */
        /* <DEDUP_REMOVED lines=10> */
[----:B------:R-:W-:-:S02]  /*3820*/  HADD2.F32 R37, -RZ, R38.H0_H0 ;  /* 0x20000026ff257230 */ /* 0x000fc40000004100 */
[----:B------:R-:W-:Y:S01]  /*3830*/  FMUL.FTZ R26, R107, R26 ;  /* 0x0000001a6b1a7220 */ /* 0x000fe20000410000 */
[----:B------:R-:W-:Y:S01]  /*3840*/  FMUL.FTZ R28, R29, R28 ;  /* 0x0000001c1d1c7220 */ /* 0x000fe20000410000 */
[----:B------:R-:W-:Y:S02]  /*3850*/  HADD2.F32 R108, -RZ, R39.H0_H0 ;  /* 0x20000027ff6c7230 */ /* 0x000fe40000004100 */
        /* <DEDUP_REMOVED lines=8> */
[----:B------:R-:W-:Y:S01]  /*38e0*/  FFMA.FTZ R38, R83, R38, 1 ;  /* 0x3f80000053267423 */ /* 0x000fe20000010026 */
[----:B------:R-:W-:Y:S01]  /*38f0*/  FMUL.FTZ R39, R114, R39 ;  /* 0x0000002772277220 */ /* 0x000fe20000410000 */
[----:B---3--:R-:W-:-:S02]  /*3900*/  HADD2.F32 R122, -RZ, R20.H1_H1 ;  /* 0x30000014ff7a7230 */ /* 0x008fc40000004100 */
[----:B------:R-:W-:Y:S01]  /*3910*/  FMUL.FTZ R30, R89, R30 ;  /* 0x0000001e591e7220 */ /* 0x000fe20000410000 */
[----:B------:R-:W-:Y:S01]  /*3920*/  FMUL.FTZ R29, R26, R29 ;  /* 0x0000001d1a1d7220 */ /* 0x000fe20000410000 */
[----:B------:R-:W-:Y:S01]  /*3930*/  FMUL.FTZ R26, R39, R38 ;  /* 0x00000026271a7220 */ /* 0x000fe20000410000 */
[----:B------:R-:W-:Y:S02]  /*3940*/  HADD2.F32 R120, -RZ, R20.H0_H0 ;  /* 0x20000014ff787230 */ /* 0x000fe40000004100 */
[----:B------:R-:W-:Y:S01]  /*3950*/  FMUL.FTZ R39, R95, R122 ;  /* 0x0000007a5f277220 */ /* 0x000fe20000410000 */
[--C-:B------:R-:W-:Y:S02]  /*3960*/  HADD2.F32 R126, -RZ, R22.reuse.H0_H0 ;  /* 0x20000016ff7e7230 */ /* 0x100fe40000004100 */
[----:B------:R-:W-:Y:S01]  /*3970*/  FMUL.FTZ R30, R30, R31 ;  /* 0x0000001f1e1e7220 */ /* 0x000fe20000410000 */
[----:B------:R-:W-:Y:S02]  /*3980*/  HADD2.F32 R131, -RZ, R22.H1_H1 ;  /* 0x30000016ff837230 */ /* 0x000fe40000004100 */
[----:B0-----:R-:W-:Y:S01]  /*3990*/  FADD.FTZ R22, -R116, 1 ;  /* 0x3f80000074167421 */ /* 0x001fe20000010100 */
[----:B------:R-:W-:Y:S01]  /*39a0*/  FADD.FTZ R31, -R113, 1 ;  /* 0x3f800000711f7421 */ /* 0x000fe20000010100 */
[----:B------:R-:W-:Y:S01]  /*39b0*/  FMUL.FTZ R36, R93, R108 ;  /* 0x0000006c5d247220 */ /* 0x000fe20000410000 */
[----:B------:R-:W-:-:S02]  /*39c0*/  HADD2.F32 R124, -RZ, R21.H0_H0 ;  /* 0x20000015ff7c7230 */ /* 0x000fc40000004100 */
[----:B------:R-:W-:Y:S01]  /*39d0*/  FMUL.FTZ R20, R94, R120 ;  /* 0x000000785e147220 */ /* 0x000fe20000410000 */
[----:B------:R-:W-:Y:S02]  /*39e0*/  HADD2.F32 R125, -RZ, R21.H1_H1 ;  /* 0x30000015ff7d7230 */ /* 0x000fe40000004100 */
[----:B------:R-:W-:Y:S01]  /*39f0*/  FADD.FTZ R21, -R115, 1 ;  /* 0x3f80000073157421 */ /* 0x000fe20000010100 */
[----:B------:R-:W-:Y:S01]  /*3a00*/  FFMA.FTZ R22, R75, R22, 1 ;  /* 0x3f8000004b167423 */ /* 0x000fe20000010016 */
[----:B------:R-:W-:Y:S01]  /*3a10*/  FMUL.FTZ R39, R116, R39 ;  /* 0x0000002774277220 */ /* 0x000fe20000410000 */
[----:B------:R-:W-:Y:S01]  /*3a20*/  FFMA.FTZ R31, R74, R31, 1 ;  /* 0x3f8000004a1f7423 */ /* 0x000fe2000001001f */
[----:B------:R-:W-:Y:S01]  /*3a30*/  FMUL.FTZ R36, R113, R36 ;  /* 0x0000002471247220 */ /* 0x000fe20000410000 */
[----:B------:R-:W-:Y:S01]  /*3a40*/  FFMA.FTZ R21, R70, R21, 1 ;  /* 0x3f80000046157423 */ /* 0x000fe20000010015 */
[----:B------:R-:W-:Y:S01]  /*3a50*/  FMUL.FTZ R20, R115, R20 ;  /* 0x0000001473147220 */ /* 0x000fe20000410000 */
[----:B----4-:R-:W-:Y:S01]  /*3a60*/  FMUL.FTZ R119, R39, R22 ;  /* 0x0000001627777220 */ /* 0x010fe20000410000 */
[----:B------:R-:W-:Y:S01]  /*3a70*/  FADD.FTZ R39, -R129, 1 ;  /* 0x3f80000081277421 */ /* 0x000fe20000010100 */
[----:B------:R-:W-:Y:S01]  /*3a80*/  FMUL.FTZ R38, R35, R126 ;  /* 0x0000007e23267220 */ /* 0x000fe20000410000 */
[----:B------:R-:W-:Y:S01]  /*3a90*/  FMUL.FTZ R31, R36, R31 ;  /* 0x0000001f241f7220 */ /* 0x000fe20000410000 */
[----:B------:R-:W-:-:S02]  /*3aa0*/  HADD2.F32 R132, -RZ, R23.H0_H0 ;  /* 0x20000017ff847230 */ /* 0x000fc40000004100 */
[----:B------:R-:W-:Y:S01]  /*3ab0*/  FMUL.FTZ R36, R20, R21 ;  /* 0x0000001514247220 */ /* 0x000fe20000410000 */
[----:B------:R-:W-:Y:S02]  /*3ac0*/  HADD2.F32 R137, -RZ, R23.H1_H1 ;  /* 0x30000017ff897230 */ /* 0x000fe40000004100 */
[----:B------:R-:W-:Y:S01]  /*3ad0*/  FADD.FTZ R21, -R117, 1 ;  /* 0x3f80000075157421 */ /* 0x000fe20000010100 */
[----:B------:R-:W-:Y:S01]  /*3ae0*/  FADD.FTZ R23, -R123, 1 ;  /* 0x3f8000007b177421 */ /* 0x000fe20000010100 */
        /* <DEDUP_REMOVED lines=9> */
[----:B------:R-:W-:Y:S01]  /*3b80*/  FADD.FTZ R38, -R136, 1 ;  /* 0x3f80000088267421 */ /* 0x000fe20000010100 */
        /* <DEDUP_REMOVED lines=30> */
[----:B------:R-:W-:-:S03]  /*3d70*/  F2FP.F16.F32.PACK_AB R26, R133, R128 ;  /* 0x00000080851a723e */ /* 0x000fc600000000ff */
[----:B------:R-:W1:Y:S01]  /*3d80*/  LDC.64 R118, c[0x0][0x3e8] ;  /* 0x0000fa00ff767b82 */ /* 0x000e620000000a00 */
[----:B------:R-:W-:Y:S01]  /*3d90*/  F2FP.F16.F32.PACK_AB R27, R139, R134 ;  /* 0x000000868b1b723e */ /* 0x000fe200000000ff */
[----:B------:R-:W-:Y:S01]  /*3da0*/  FMUL.FTZ R83, R83, R114 ;  /* 0x0000007253537220 */ /* 0x000fe20000410000 */
[----:B0-----:R-:W-:Y:S02]  /*3db0*/  IMAD R36, R38, UR17, RZ ;  /* 0x0000001126247c24 */ /* 0x001fe4000f8e02ff */
[----:B------:R-:W-:Y:S01]  /*3dc0*/  FMUL.FTZ R115, R70, R115 ;  /* 0x0000007346737220 */ /* 0x000fe20000410000 */
[----:B------:R-:W-:Y:S01]  /*3dd0*/  FMUL.FTZ R116, R75, R116 ;  /* 0x000000744b747220 */ /* 0x000fe20000410000 */
        /* <DEDUP_REMOVED lines=12> */
[----:B------:R-:W-:Y:S01]  /*3ea0*/  STS.128 [R73], R20 ;  /* 0x0000001449007388 */ /* 0x000fe20000000c00 */
[----:B------:R-:W-:Y:S01]  /*3eb0*/  FMUL.FTZ R78, R96, R117 ;  /* 0x00000075604e7220 */ /* 0x000fe20000410000 */
[----:B------:R-:W-:Y:S01]  /*3ec0*/  FMUL.FTZ R82, R35, R110 ;  /* 0x0000006e23527220 */ /* 0x000fe20000410000 */
[----:B------:R-:W-:Y:S01]  /*3ed0*/  FMUL.FTZ R84, R98, R79 ;  /* 0x0000004f62547220 */ /* 0x000fe20000410000 */
[----:B------:R0:W-:Y:S01]  /*3ee0*/  STS.128 [R73+0x10], R24 ;  /* 0x0000101849007388 */ /* 0x0001e20000000c00 */
[----:B------:R-:W-:-:S03]  /*3ef0*/  NOP ;  /* 0x0000000000007918 */ /* 0x000fc60000000000 */
[----:B------:R-:W2:Y:S01]  /*3f00*/  LDS.128 R20, [R71+0x200] ;  /* 0x0002000047147984 */ /* 0x000ea20000000c00 */
[----:B------:R-:W-:-:S03]  /*3f10*/  FMUL.FTZ R88, R90, R81 ;  /* 0x000000515a587220 */ /* 0x000fc60000410000 */
[----:B------:R-:W3:Y:S01]  /*3f20*/  LDS.128 R28, [R71] ;  /* 0x00000000471c7984 */ /* 0x000ee20000000c00 */
[----:B0-----:R-:W-:Y:S02]  /*3f30*/  IMAD R26, R60, UR4, RZ ;  /* 0x000000043c1a7c24 */ /* 0x001fe4000f8e02ff */
[----:B------:R-:W-:-:S04]  /*3f40*/  IMAD.WIDE.U32 R24, R63, UR4, R38 ;  /* 0x000000043f187c25 */ /* 0x000fc8000f8e0026 */
[----:B------:R-:W-:Y:S01]  /*3f50*/  FMUL.FTZ R38, R102, R89 ;  /* 0x0000005966267220 */ /* 0x000fe20000410000 */
[----:B------:R-:W-:Y:S01]  /*3f60*/  IMAD R27, R63, UR5, R26 ;  /* 0x000000053f1b7c24 */ /* 0x000fe2000f8e021a */
[----:B-1----:R-:W-:Y:S01]  /*3f70*/  LEA R118, P0, R24, R118, 0x1 ;  /* 0x0000007618767211 */ /* 0x002fe200078008ff */
[----:B------:R-:W-:Y:S01]  /*3f80*/  ULDC.64 UR4, c[0x0][0x320] ;  /* 0x0000c80000047ab9 */ /* 0x000fe20000000a00 */
[----:B------:R-:W-:Y:S01]  /*3f90*/  FMUL.FTZ R26, R76, R123 ;  /* 0x0000007b4c1a7220 */ /* 0x000fe20000410000 */
[----:B------:R-:W-:Y:S01]  /*3fa0*/  FMUL.FTZ R76, R94, R115 ;  /* 0x000000735e4c7220 */ /* 0x000fe20000410000 */
[----:B------:R-:W-:Y:S02]  /*3fb0*/  IADD3 R0, R25, R27, RZ ;  /* 0x0000001b19007210 */ /* 0x000fe40007ffe0ff */
[----:B------:R-:W-:Y:S02]  /*3fc0*/  FMUL.FTZ R80, R97, R26 ;  /* 0x0000001a61507220 */ /* 0x000fe40000410000 */
[----:B------:R-:W-:Y:S01]  /*3fd0*/  LEA.HI.X R119, R24, R119, R0, 0x1, P0 ;  /* 0x0000007718777211 */ /* 0x000fe200000f0c00 */
[----:B------:R-:W-:Y:S01]  /*3fe0*/  FMUL.FTZ R0, R32, R105 ;  /* 0x0000006920007220 */ /* 0x000fe20000410000 */
[----:B------:R-:W-:Y:S01]  /*3ff0*/  ISETP.NE.U32.AND P0, PT, RZ, UR4, PT ;  /* 0x00000004ff007c0c */ /* 0x000fe2000bf05070 */
[----:B------:R-:W-:Y:S01]  /*4000*/  FMUL.FTZ R32, R34, R87 ;  /* 0x0000005722207220 */ /* 0x000fe20000410000 */
[----:B------:R-:W-:Y:S01]  /*4010*/  FMUL.FTZ R34, R101, R107 ;  /* 0x0000006b65227220 */ /* 0x000fe20000410000 */
[----:B------:R-:W-:Y:S01]  /*4020*/  IMAD.WIDE R24, R77, 0x10, R118 ;  /* 0x000000104d187825 */ /* 0x000fe200078e0276 */
[----:B------:R-:W-:-:S04]  /*4030*/  ISETP.NE.AND.EX P0, PT, RZ, UR5, PT, P0 ;  /* 0x00000005ff007c0c */ /* 0x000fc8000bf05300 */
[----:B--2---:R-:W-:Y:S04]  /*4040*/  STG.E.128 desc[UR14][R24.64+0x200], R20 ;  /* 0x0002001418007986 */ /* 0x004fe8000c101d0e */
[----:B---3--:R0:W-:Y:S02]  /*4050*/  STG.E.128 desc[UR14][R24.64], R28 ;  /* 0x0000001c18007986 */ /* 0x0081e4000c101d0e */
[----:B0-----:R-:W-:-:S03]  /*4060*/  FMUL.FTZ R30, R95, R116 ;  /* 0x000000745f1e7220 */ /* 0x001fc60000410000 */
[----:B------:R-:W-:Y:S05]  /*4070*/  @!P0 BRA `(.L_x_7925) ;  /* 0x0000000000b48947 */ /* 0x000fea0003800000 */
        /* <DEDUP_REMOVED lines=45> */
.L_x_7925:
[--C-:B------:R-:W-:Y:S01]  /*4350*/  HADD2.F32 R131, -RZ, R8.reuse.H0_H0 ;  /* 0x20000008ff837230 */ /* 0x100fe20000004100 */
[----:B------:R-:W1:Y:S01]  /*4360*/  LDC R123, c[0x0][0x21c] ;  /* 0x00008700ff7b7b82 */ /* 0x000e620000000800 */
        /* <DEDUP_REMOVED lines=24> */
[----:B-1----:R-:W-:Y:S01]  /*44f0*/  ISETP.GE.AND P0, PT, R123, 0x1, PT ;  /* 0x000000017b00780c */ /* 0x002fe20003f06270 */
[----:B------:R-:W-:Y:S01]  /*4500*/  HADD2.F32 R128, -RZ, R6.H1_H1 ;  /* 0x30000006ff807230 */ /* 0x000fe20000004100 */
[----:B------:R-:W-:Y:S01]  /*4510*/  HFMA2.MMA R75, -RZ, RZ, 0, 0 ;  /* 0x00000000ff4b7435 */ /* 0x000fe200000001ff */
[----:B------:R-:W-:Y:S01]  /*4520*/  FFMA.FTZ R57, R72, R133, R57 ;  /* 0x0000008548397223 */ /* 0x000fe20000010039 */
[--C-:B------:R-:W-:Y:S01]  /*4530*/  HADD2.F32 R103, -RZ, R7.reuse.H0_H0 ;  /* 0x20000007ff677230 */ /* 0x100fe20000004100 */
[----:B------:R-:W-:Y:S01]  /*4540*/  HFMA2.MMA R73, -RZ, RZ, 0, 0 ;  /* 0x00000000ff497435 */ /* 0x000fe200000001ff */
[----:B------:R-:W-:Y:S02]  /*4550*/  HADD2.F32 R124, -RZ, R7.H1_H1 ;  /* 0x30000007ff7c7230 */ /* 0x000fe40000004100 */
[----:B------:R-:W-:Y:S01]  /*4560*/  FFMA.FTZ R57, R74, R148, R57 ;  /* 0x000000944a397223 */ /* 0x000fe20000010039 */
[----:B------:R-:W-:Y:S01]  /*4570*/  MOV R31, RZ ;  /* 0x000000ff001f7202 */ /* 0x000fe20000000f00 */
[----:B------:R-:W-:Y:S01]  /*4580*/  FMUL.FTZ R87, R0, R61 ;  /* 0x0000003d00577220 */ /* 0x000fe20000410000 */
[----:B------:R-:W-:Y:S01]  /*4590*/  MOV R90, RZ ;  /* 0x000000ff005a7202 */ /* 0x000fe20000000f00 */
[----:B------:R-:W-:Y:S01]  /*45a0*/  FFMA.FTZ R57, R76, R143, R57 ;  /* 0x0000008f4c397223 */ /* 0x000fe20000010039 */
[----:B------:R-:W-:Y:S01]  /*45b0*/  MOV R92, RZ ;  /* 0x000000ff005c7202 */ /* 0x000fe20000000f00 */
[----:B------:R-:W-:Y:S01]  /*45c0*/  FMUL.FTZ R114, R32, R61 ;  /* 0x0000003d20727220 */ /* 0x000fe20000410000 */
[----:B0-----:R-:W-:Y:S01]  /*45d0*/  MOV R98, RZ ;  /* 0x000000ff00627202 */ /* 0x001fe20000000f00 */
[----:B------:R-:W-:Y:S01]  /*45e0*/  FFMA.FTZ R57, R30, R145, R57 ;  /* 0x000000911e397223 */ /* 0x000fe20000010039 */
[----:B------:R-:W-:Y:S01]  /*45f0*/  MOV R96, RZ ;  /* 0x000000ff00607202 */ /* 0x000fe20000000f00 */
[----:B------:R-:W-:Y:S01]  /*4600*/  FMUL.FTZ R89, R34, R61 ;  /* 0x0000003d22597220 */ /* 0x000fe20000410000 */
        /* <DEDUP_REMOVED lines=22> */
[----:B------:R-:W-:Y:S06]  /*4770*/  BAR.SYNC.DEFER_BLOCKING 0x0 ;  /* 0x0000000000007b1d */ /* 0x000fec0000010000 */
[----:B------:R-:W-:Y:S05]  /*4780*/  @!P0 BRA `(.L_x_7926) ;  /* 0x00000020003c8947 */ /* 0x000fea0003800000 */
        /* <DEDUP_REMOVED lines=10> */
[----:B------:R-:W-:Y:S01]  /*4830*/  IMAD R22, R60, UR4, RZ ;  /* 0x000000043c167c24 */ /* 0x000fe2000f8e02ff */
[----:B------:R-:W-:Y:S01]  /*4840*/  IADD3 R111, R20, -R21, RZ ;  /* 0x80000015146f7210 */ /* 0x000fe20007ffe0ff */
[----:B------:R-:W1:Y:S01]  /*4850*/  LDC.64 R2, c[0x0][0x2e0] ;  /* 0x0000b800ff027b82 */ /* 0x000e620000000a00 */
[C---:B------:R-:W-:Y:S02]  /*4860*/  IMAD R20, R60.reuse, UR6, RZ ;  /* 0x000000063c147c24 */ /* 0x040fe4000f8e02ff */
[C---:B------:R-:W-:Y:S01]  /*4870*/  IMAD R101, R63.reuse, UR5, R22 ;  /* 0x000000053f657c24 */ /* 0x040fe2000f8e0216 */
[----:B------:R-:W-:Y:S01]  /*4880*/  ULDC.64 UR4, c[0x0][0x268] ;  /* 0x00009a0000047ab9 */ /* 0x000fe20000000a00 */
[C---:B------:R-:W-:Y:S02]  /*4890*/  IMAD R105, R63.reuse, UR7, R20 ;  /* 0x000000073f697c24 */ /* 0x040fe4000f8e0214 */
[----:B------:R-:W-:Y:S01]  /*48a0*/  IMAD R122, R60, UR4, RZ ;  /* 0x000000043c7a7c24 */ /* 0x000fe2000f8e02ff */
[----:B------:R-:W2:Y:S01]  /*48b0*/  LDC.64 R26, c[0x0][0x2d8] ;  /* 0x0000b600ff1a7b82 */ /* 0x000ea20000000a00 */
[----:B------:R-:W-:Y:S01]  /*48c0*/  IMAD.WIDE.U32 R112, R63, UR4, RZ ;  /* 0x000000043f707c25 */ /* 0x000fe2000f8e00ff */
[----:B------:R-:W-:Y:S01]  /*48d0*/  IADD3 R101, R127, R101, RZ ;  /* 0x000000657f657210 */ /* 0x000fe20007ffe0ff */
[----:B------:R-:W-:-:S02]  /*48e0*/  UMOV UR4, URZ ;  /* 0x0000003f00047c82 */ /* 0x000fc40008000000 */
[C---:B------:R-:W-:Y:S01]  /*48f0*/  IMAD.WIDE.U32 R134, R63.reuse, UR6, RZ ;  /* 0x000000063f867c25 */ /* 0x040fe2000f8e00ff */
[C---:B0-----:R-:W-:Y:S02]  /*4900*/  LEA R95, P0, R126.reuse, R28, 0x2 ;  /* 0x0000001c7e5f7211 */ /* 0x041fe400078010ff */
[----:B------:R-:W0:Y:S01]  /*4910*/  LDC.64 R24, c[0x0][0x270] ;  /* 0x00009c00ff187b82 */ /* 0x000e220000000a00 */
[----:B------:R-:W-:Y:S01]  /*4920*/  IMAD R107, R63, UR5, R122 ;  /* 0x000000053f6b7c24 */ /* 0x000fe2000f8e027a */
[----:B------:R-:W-:Y:S01]  /*4930*/  ULDC UR5, c[0x0][0x224] ;  /* 0x0000890000057ab9 */ /* 0x000fe20000000800 */
[----:B------:R-:W-:Y:S01]  /*4940*/  LEA.HI.X R101, R126, R29, R101, 0x2, P0 ;  /* 0x0000001d7e657211 */ /* 0x000fe200000f1465 */
[----:B------:R-:W-:Y:S02]  /*4950*/  IMAD.WIDE R122, R123, 0x8, R18 ;  /* 0x000000087b7a7825 */ /* 0x000fe400078e0212 */
[----:B------:R-:W-:Y:S02]  /*4960*/  IADD3 R130, R113, R107, RZ ;  /* 0x0000006b71827210 */ /* 0x000fe40007ffe0ff */
[----:B------:R-:W3:Y:S01]  /*4970*/  LDC.64 R22, c[0x0][0x250] ;  /* 0x00009400ff167b82 */ /* 0x000ee20000000a00 */
[----:B-1----:R-:W-:-:S02]  /*4980*/  LEA R99, P2, R112, R2, 0x2 ;  /* 0x0000000270637211 */ /* 0x002fc400078410ff */
[----:B------:R-:W-:Y:S02]  /*4990*/  IADD3 R2, R135, R105, RZ ;  /* 0x0000006987027210 */ /* 0x000fe40007ffe0ff */
[----:B------:R-:W-:Y:S02]  /*49a0*/  LEA.HI.X R130, R112, R3, R130, 0x2, P2 ;  /* 0x0000000370827211 */ /* 0x000fe400010f1482 */
[----:B------:R-:W-:Y:S01]  /*49b0*/  ISETP.NE.AND P2, PT, R58, 0x1f, PT ;  /* 0x0000001f3a00780c */ /* 0x000fe20003f45270 */
[----:B------:R-:W1:Y:S01]  /*49c0*/  LDC.64 R20, c[0x0][0x238] ;  /* 0x00008e00ff147b82 */ /* 0x000e620000000a00 */
[C---:B--2---:R-:W-:Y:S02]  /*49d0*/  LEA R97, P1, R134.reuse, R26, 0x2 ;  /* 0x0000001a86617211 */ /* 0x044fe400078210ff */
[----:B------:R-:W-:Y:S02]  /*49e0*/  MOV R105, R49 ;  /* 0x0000003100697202 */ /* 0x000fe40000000f00 */
[----:B------:R-:W-:-:S02]  /*49f0*/  LEA.HI.X R126, R134, R27, R2, 0x2, P1 ;  /* 0x0000001b867e7211 */ /* 0x000fc400008f1402 */
[----:B------:R-:W-:Y:S01]  /*4a00*/  ISETP.NE.AND P1, PT, R58, RZ, PT ;  /* 0x000000ff3a00720c */ /* 0x000fe20003f25270 */
[----:B------:R-:W2:Y:S01]  /*4a10*/  LDC R77, c[0x0][0x224] ;  /* 0x00008900ff4d7b82 */ /* 0x000ea20000000800 */
[----:B------:R-:W-:Y:S02]  /*4a20*/  MOV R112, RZ ;  /* 0x000000ff00707202 */ /* 0x000fe40000000f00 */
[----:B------:R-:W-:Y:S02]  /*4a30*/  MOV R107, R49 ;  /* 0x00000031006b7202 */ /* 0x000fe40000000f00 */
[----:B0-----:R-:W-:Y:S02]  /*4a40*/  SHF.L.U64.HI R25, R24, 0x2, R25 ;  /* 0x0000000218197819 */ /* 0x001fe40000010219 */
[----:B------:R-:W-:Y:S01]  /*4a50*/  SHF.L.U32 R134, R111, 0x8, RZ ;  /* 0x000000086f867819 */ /* 0x000fe200000006ff */
[----:B------:R-:W0:Y:S01]  /*4a60*/  LDC R153, c[0x0][0x21c] ;  /* 0x00008700ff997b82 */ /* 0x000e220000000800 */
[----:B---3--:R-:W-:-:S02]  /*4a70*/  SHF.L.U64.HI R23, R22, 0x2, R23 ;  /* 0x0000000216177819 */ /* 0x008fc40000010217 */
[----:B-1----:R-:W-:-:S07]  /*4a80*/  SHF.L.U64.HI R132, R20, 0x2, R21 ;  /* 0x0000000214847819 */ /* 0x002fce0000010215 */
.L_x_7931:
[----:B------:R-:W-:Y:S02]  /*4a90*/  MOV R2, R95 ;  /* 0x0000005f00027202 */ /* 0x000fe40000000f00 */
[----:B------:R-:W-:-:S05]  /*4aa0*/  MOV R3, R101 ;  /* 0x0000006500037202 */ /* 0x000fca0000000f00 */
[----:B------:R1:W3:Y:S01]  /*4ab0*/  LDG.E R21, desc[UR14][R2.64] ;  /* 0x0000000e02157981 */ /* 0x0002e2000c1e1900 */
[----:B------:R-:W-:Y:S02]  /*4ac0*/  MOV R26, R97 ;  /* 0x00000061001a7202 */ /* 0x000fe40000000f00 */
[----:B------:R-:W-:-:S05]  /*4ad0*/  MOV R27, R126 ;  /* 0x0000007e001b7202 */ /* 0x000fca0000000f00 */
[----:B------:R-:W4:Y:S01]  /*4ae0*/  LDG.E R26, desc[UR14][R26.64] ;  /* 0x0000000e1a1a7981 */ /* 0x000f22000c1e1900 */
[----:B-1----:R-:W-:Y:S02]  /*4af0*/  MOV R2, R99 ;  /* 0x0000006300027202 */ /* 0x002fe40000000f00 */
[----:B------:R-:W-:-:S05]  /*4b00*/  MOV R3, R130 ;  /* 0x0000008200037202 */ /* 0x000fca0000000f00 */
[----:B------:R1:W4:Y:S01]  /*4b10*/  LDG.E R135, desc[UR14][R2.64] ;  /* 0x0000000e02877981 */ /* 0x000322000c1e1900 */
[----:B------:R-:W2:Y:S01]  /*4b20*/  @P2 S2R R151, SR_CgaCtaId ;  /* 0x0000000000972919 */ /* 0x000ea20000008800 */
[----:B0-----:R-:W-:-:S04]  /*4b30*/  SEL R28, R134, R109, !P1 ;  /* 0x0000006d861c7207 */ /* 0x001fc80004800000 */
[----:B------:R-:W-:Y:S02]  /*4b40*/  LEA R136, R28, R49, 0x2 ;  /* 0x000000311c887211 */ /* 0x000fe400078e10ff */
[----:B------:R-:W-:-:S04]  /*4b50*/  ISETP.NE.AND P0, PT, R121, RZ, PT ;  /* 0x000000ff7900720c */ /* 0x000fc80003f05270 */
[----:B------:R-:W-:Y:S01]  /*4b60*/  ISETP.LT.OR P3, PT, R54, 0x2, P0 ;  /* 0x000000023600780c */ /* 0x000fe20000761670 */
[----:B------:R-:W-:-:S12]  /*4b70*/  HFMA2.MMA R117, -RZ, RZ, 0, 0 ;  /* 0x00000000ff757435 */ /* 0x000fd800000001ff */
[----:B-1----:R-:W-:Y:S02]  /*4b80*/  @!P3 MOV R2, R122 ;  /* 0x0000007a0002b202 */ /* 0x002fe40000000f00 */
[----:B------:R-:W-:Y:S01]  /*4b90*/  @!P3 MOV R3, R123 ;  /* 0x0000007b0003b202 */ /* 0x000fe20000000f00 */
        /* <DEDUP_REMOVED lines=13> */
[----:B------:R-:W1:Y:S02]  /*4c70*/  MUFU.EX2 R115, R115 ;  /* 0x0000007300737308 */ /* 0x000e640000000800 */
[----:B-1----:R1:W-:Y:S01]  /*4c80*/  STS [R136+0x668], R115 ;  /* 0x0006687388007388 */ /* 0x0023e20000000800 */
[----:B------:R-:W-:Y:S01]  /*4c90*/  BAR.SYNC.DEFER_BLOCKING 0x0 ;  /* 0x0000000000007b1d */ /* 0x000fe20000010000 */
[----:B-1----:R-:W-:-:S04]  /*4ca0*/  @P2 MOV R136, 0x400 ;  /* 0x0000040000882802 */ /* 0x002fc80000000f00 */
[----:B--2---:R-:W-:-:S04]  /*4cb0*/  @P2 LEA R49, R151, R136, 0x18 ;  /* 0x0000008897312211 */ /* 0x004fc800078ec0ff */
[----:B------:R-:W-:Y:S01]  /*4cc0*/  @P2 LEA R184, R58, R49, 0x2 ;  /* 0x000000313ab82211 */ /* 0x000fe200078e10ff */
[----:B------:R-:W-:-:S05]  /*4cd0*/  FMUL.FTZ R27, R149, R43 ;  /* 0x0000002b951b7220 */ /* 0x000fca0000410000 */
[----:B------:R-:W1:Y:S04]  /*4ce0*/  @P2 LDS R184, [R184+0xe6c] ;  /* 0x000e6c00b8b82984 */ /* 0x000e680000000800 */
[----:B------:R2:W5:Y:S01]  /*4cf0*/  @!P3 LDG.E R117, desc[UR14][R2.64+0x4] ;  /* 0x0000040e0275b981 */ /* 0x000562000c1e1900 */
[----:B------:R-:W-:Y:S01]  /*4d00*/  FMUL.FTZ R28, R149, R47 ;  /* 0x0000002f951c7220 */ /* 0x000fe20000410000 */
[----:B--2---:R4:W-:Y:S02]  /*4d10*/  MUFU.EX2 R2, R27 ;  /* 0x0000001b00027308 */ /* 0x0049e40000000800 */
[----:B----4-:R-:W-:Y:S01]  /*4d20*/  FMUL.FTZ R27, R26, R135 ;  /* 0x000000871a1b7220 */ /* 0x010fe20000410000 */
        /* <DEDUP_REMOVED lines=16> */
[----:B------:R-:W2:Y:S01]  /*4e30*/  MUFU.EX2 R28, R28 ;  /* 0x0000001c001c7308 */ /* 0x000ea20000000800 */
[----:B------:R-:W-:-:S07]  /*4e40*/  FMUL.FTZ R26, R149, R65 ;  /* 0x00000041951a7220 */ /* 0x000fce0000410000 */
[----:B------:R-:W3:Y:S01]  /*4e50*/  MUFU.EX2 R139, R139 ;  /* 0x0000008b008b7308 */ /* 0x000ee20000000800 */
[----:B------:R-:W-:-:S07]  /*4e60*/  FMUL.FTZ R151, R149, R66 ;  /* 0x0000004295977220 */ /* 0x000fce0000410000 */
        /* <DEDUP_REMOVED lines=12> */
[-C--:B------:R-:W-:Y:S01]  /*4f30*/  FMUL.FTZ R182, R86, R27.reuse ;  /* 0x0000001b56b67220 */ /* 0x080fe20000410000 */
[-C--:B------:R-:W-:Y:S01]  /*4f40*/  FMUL.FTZ R149, R88, R27.reuse ;  /* 0x0000001b58957220 */ /* 0x080fe20000410000 */
[-C--:B------:R-:W-:Y:S01]  /*4f50*/  FMUL.FTZ R103, R0, R27.reuse ;  /* 0x0000001b00677220 */ /* 0x080fe20000410000 */
[-C--:B------:R-:W-:Y:S01]  /*4f60*/  FMUL.FTZ R158, R32, R27.reuse ;  /* 0x0000001b209e7220 */ /* 0x080fe20000410000 */
[-C--:B------:R-:W-:Y:S01]  /*4f70*/  FMUL.FTZ R160, R34, R27.reuse ;  /* 0x0000001b22a07220 */ /* 0x080fe20000410000 */
[-C--:B------:R-:W-:Y:S01]  /*4f80*/  FMUL.FTZ R162, R36, R27.reuse ;  /* 0x0000001b24a27220 */ /* 0x080fe20000410000 */
        /* <DEDUP_REMOVED lines=11> */
[----:B--2---:R-:W-:Y:S01]  /*5040*/  FMUL.FTZ R186, R115, R28 ;  /* 0x0000001c73ba7220 */ /* 0x004fe20000410000 */
[----:B-1----:R-:W-:Y:S01]  /*5050*/  FFMA.FTZ R151, R28, R136, R135 ;  /* 0x000000881c977223 */ /* 0x002fe20000010087 */
[----:B---3--:R-:W-:Y:S01]  /*5060*/  FFMA.FTZ R155, R139, R149, R182 ;  /* 0x000000958b9b7223 */ /* 0x008fe200000100b6 */
[----:B----4-:R-:W-:Y:S06]  /*5070*/  @P2 BRA `(.L_x_7928) ;  /* 0x0000000000202947 */ /* 0x010fec0003800000 */
[----:B------:R-:W-:Y:S02]  /*5080*/  ISETP.NE.AND P2, PT, R54, R77, PT ;  /* 0x0000004d3600720c */ /* 0x000fe40003f45270 */
[----:B------:R-:W-:-:S11]  /*5090*/  MOV R184, 0x3f800000 ;  /* 0x3f80000000b87802 */ /* 0x000fd60000000f00 */
[----:B------:R-:W-:-:S04]  /*50a0*/  @P2 LEA.HI R26, R54, R54, RZ, 0x1 ;  /* 0x00000036361a2211 */ /* 0x000fc800078f08ff */
[----:B------:R-:W-:-:S04]  /*50b0*/  @P2 LOP3.LUT R27, R26, 0x3ffffe, RZ, 0xc0, !PT ;  /* 0x003ffffe1a1b2812 */ /* 0x000fc800078ec0ff */
[----:B------:R-:W-:-:S04]  /*50c0*/  @P2 IADD3 R27, -R27, R54, RZ ;  /* 0x000000361b1b2210 */ /* 0x000fc80007ffe1ff */
[----:B------:R-:W-:-:S04]  /*50d0*/  @P2 LEA R26, R27, 0x668, 0xa ;  /* 0x000006681b1a2811 */ /* 0x000fc800078e50ff */
[----:B------:R-:W-:-:S05]  /*50e0*/  @P2 IADD3 R26, R26, R107, RZ ;  /* 0x0000006b1a1a2210 */ /* 0x000fca0007ffe0ff */
[----:B------:R1:W2:Y:S02]  /*50f0*/  @P2 LDS R184, [R26] ;  /* 0x000000001ab82984 */ /* 0x0002a40000000800 */
.L_x_7928:
[----:B------:R-:W-:Y:S05]  /*5100*/  BSYNC B0 ;  /* 0x0000000000007941 */ /* 0x000fea0003800000 */
.L_x_7927:
[----:B--2---:R-:W-:Y:S01]  /*5110*/  FMUL.FTZ R27, R139, R184 ;  /* 0x000000b88b1b7220 */ /* 0x004fe20000410000 */
[C---:B------:R-:W-:Y:S01]  /*5120*/  FFMA.FTZ R151, R29.reuse, R151, R138 ;  /* 0x000000971d977223 */ /* 0x040fe2000001008a */
[----:B------:R-:W-:Y:S01]  /*5130*/  FMUL.FTZ R186, R29, R186 ;  /* 0x000000ba1dba7220 */ /* 0x000fe20000410000 */
[C---:B0-----:R-:W-:Y:S01]  /*5140*/  FFMA.FTZ R155, R164.reuse, R155, R147 ;  /* 0x0000009ba49b7223 */ /* 0x041fe20000010093 */
[----:B-1----:R-:W-:Y:S01]  /*5150*/  FMUL.FTZ R26, R164, R27 ;  /* 0x0000001ba41a7220 */ /* 0x002fe20000410000 */
        /* <DEDUP_REMOVED lines=82> */
[----:B------:R-:W-:Y:S01]  /*5680*/  MOV R26, 0x3f800000 ;  /* 0x3f800000001a7802 */ /* 0x000fe20000000f00 */
[----:B-1----:R-:W-:-:S03]  /*5690*/  @!P3 FFMA.FTZ R186, R151, R157, R186 ;  /* 0x0000009d97bab223 */ /* 0x002fc600000100ba */
[----:B------:R-:W0:Y:S01]  /*56a0*/  SHFL.UP PT, R159, R155, 0x8, RZ ;  /* 0x050000009b9f7989 */ /* 0x000e2200000e00ff */
[----:B--2---:R-:W-:-:S03]  /*56b0*/  @!P3 FMUL.FTZ R151, R151, R190 ;  /* 0x000000be9797b220 */ /* 0x004fc60000410000 */
[----:B------:R-:W1:Y:S01]  /*56c0*/  SHFL.DOWN PT, R161, R186, 0x8, 0x1f ;  /* 0x09001f00baa17f89 */ /* 0x000e6200000e0000 */
[----:B------:R-:W-:Y:S01]  /*56d0*/  ISETP.GE.U32.AND P3, PT, R121, 0x18, PT ;  /* 0x000000187900780c */ /* 0x000fe20003f66070 */
[----:B---3--:R-:W-:Y:S02]  /*56e0*/  @P2 FMUL.FTZ R188, R188, R27 ;  /* 0x0000001bbcbc2220 */ /* 0x008fe40000410000 */
[----:B------:R-:W2:Y:S01]  /*56f0*/  SHFL.DOWN PT, R190, R151, 0x8, 0x1f ;  /* 0x09001f0097be7f89 */ /* 0x000ea200000e0000 */
[----:B------:R-:W-:Y:S01]  /*5700*/  HFMA2.MMA R27, -RZ, RZ, 0, 0 ;  /* 0x00000000ff1b7435 */ /* 0x000fe200000001ff */
[C---:B------:R-:W-:Y:S02]  /*5710*/  ISETP.GE.AND P2, PT, R56.reuse, 0x8, PT ;  /* 0x000000083800780c */ /* 0x040fe40003f46270 */
[----:B------:R-:W3:Y:S07]  /*5720*/  SHFL.UP PT, R157, R188, 0x8, RZ ;  /* 0x05000000bc9d7989 */ /* 0x000eee00000e00ff */
[----:B------:R-:W-:Y:S01]  /*5730*/  @!P0 LDS.64 R26, [R105+0xee8] ;  /* 0x000ee800691a8984 */ /* 0x000fe20000000a00 */
[----:B------:R-:W-:-:S03]  /*5740*/  ISETP.GE.AND P0, PT, R56, 0x10, PT ;  /* 0x000000103800780c */ /* 0x000fc60003f06270 */
        /* <DEDUP_REMOVED lines=24> */
[----:B0-----:R-:W-:-:S04]  /*58d0*/  @P2 FFMA.FTZ R190, R159, R190, R192 ;  /* 0x000000be9fbe2223 */ /* 0x001fc800000100c0 */
[----:B------:R-:W-:Y:S01]  /*58e0*/  FFMA.FTZ R184, R190, R184, R149 ;  /* 0x000000b8beb87223 */ /* 0x000fe20000010095 */
[----:B-1----:R-:W-:-:S03]  /*58f0*/  @P1 FFMA.FTZ R157, R188, R157, R155 ;  /* 0x0000009dbc9d1223 */ /* 0x002fc6000001009b */
[----:B------:R-:W-:Y:S01]  /*5900*/  FFMA.FTZ R182, R139, R184, R182 ;  /* 0x000000b88bb67223 */ /* 0x000fe200000100b6 */
[----:B------:R-:W-:-:S03]  /*5910*/  FFMA.FTZ R192, R115, R157, R136 ;  /* 0x0000009d73c07223 */ /* 0x000fc60000010088 */
[----:B------:R-:W-:Y:S01]  /*5920*/  FFMA.FTZ R136, R164, R182, R147 ;  /* 0x000000b6a4887223 */ /* 0x000fe20000010093 */
[----:B------:R-:W-:Y:S02]  /*5930*/  HADD2.F32 R147, -RZ, R10.H0_H0 ;  /* 0x2000000aff937230 */ /* 0x000fe40000004100 */
[----:B------:R-:W-:Y:S01]  /*5940*/  FFMA.FTZ R135, R28, R192, R135 ;  /* 0x000000c01c877223 */ /* 0x000fe20000010087 */
[----:B------:R-:W-:Y:S01]  /*5950*/  FFMA.FTZ R180, R143, R136, R180 ;  /* 0x000000888fb47223 */ /* 0x000fe200000100b4 */
[C---:B--2---:R-:W-:Y:S01]  /*5960*/  FFMA.FTZ R27, R151.reuse, R27, R186 ;  /* 0x0000001b971b7223 */ /* 0x044fe200000100ba */
[----:B------:R-:W-:Y:S01]  /*5970*/  FMUL.FTZ R26, R151, R26 ;  /* 0x0000001a971a7220 */ /* 0x000fe20000410000 */
[----:B------:R-:W-:Y:S01]  /*5980*/  FFMA.FTZ R190, R29, R135, R138 ;  /* 0x000000871dbe7223 */ /* 0x000fe2000001008a */
[----:B------:R-:W-:Y:S01]  /*5990*/  FFMA.FTZ R178, R133, R180, R178 ;  /* 0x000000b485b27223 */ /* 0x000fe200000100b2 */
[----:B------:R-:W-:Y:S02]  /*59a0*/  HADD2.F32 R138, -RZ, R8.H1_H1 ;  /* 0x30000008ff8a7230 */ /* 0x000fe40000004100 */
[----:B------:R-:W-:Y:S01]  /*59b0*/  FMUL.FTZ R173, R180, R65 ;  /* 0x00000041b4ad7220 */ /* 0x000fe20000410000 */
[----:B------:R-:W-:Y:S01]  /*59c0*/  FFMA.FTZ R149, R111, R190, R140 ;  /* 0x000000be6f957223 */ /* 0x000fe2000001008c */
[----:B------:R-:W-:Y:S01]  /*59d0*/  FFMA.FTZ R176, R131, R178, R176 ;  /* 0x000000b283b07223 */ /* 0x000fe200000100b0 */
[----:B------:R-:W-:-:S02]  /*59e0*/  HADD2.F32 R140, -RZ, R9.H1_H1 ;  /* 0x30000009ff8c7230 */ /* 0x000fc40000004100 */
[----:B------:R-:W-:Y:S01]  /*59f0*/  FMUL.FTZ R169, R178, R66 ;  /* 0x00000042b2a97220 */ /* 0x000fe20000410000 */
[----:B------:R-:W-:Y:S01]  /*5a00*/  FFMA.FTZ R188, R113, R149, R144 ;  /* 0x0000009571bc7223 */ /* 0x000fe20000010090 */
[----:B------:R-:W-:Y:S01]  /*5a10*/  FFMA.FTZ R174, R125, R176, R174 ;  /* 0x000000b07dae7223 */ /* 0x000fe200000100ae */
[----:B------:R-:W-:Y:S01]  /*5a20*/  FMUL.FTZ R165, R176, R62 ;  /* 0x0000003eb0a57220 */ /* 0x000fe20000410000 */
[----:B------:R0:W-:Y:S01]  /*5a30*/  @!P4 STS.64 [R105+0xee8], R26 ;  /* 0x000ee81a6900c388 */ /* 0x0001e20000000a00 */
        /* <DEDUP_REMOVED lines=8> */
[C---:B------:R-:W-:Y:S01]  /*5ac0*/  FFMA.FTZ R157, R119.reuse, R194, R142 ;  /* 0x000000c2779d7223 */ /* 0x040fe2000001008e */
[----:B------:R-:W-:Y:S01]  /*5ad0*/  FFMA.FTZ R168, R119, R170, R168 ;  /* 0x000000aa77a87223 */ /* 0x000fe200000100a8 */
[----:B------:R-:W-:-:S02]  /*5ae0*/  HADD2.F32 R142, -RZ, R10.H1_H1 ;  /* 0x3000000aff8e7230 */ /* 0x000fc40000004100 */
[----:B0-----:R-:W-:Y:S01]  /*5af0*/  FMUL.FTZ R26, R21, R115 ;  /* 0x00000073151a7220 */ /* 0x001fe20000410000 */
[----:B------:R-:W-:Y:S01]  /*5b00*/  FFMA.FTZ R159, R129, R157, R150 ;  /* 0x0000009d819f7223 */ /* 0x000fe20000010096 */
[----:B------:R-:W-:Y:S01]  /*5b10*/  FFMA.FTZ R166, R3, R168, R166 ;  /* 0x000000a803a67223 */ /* 0x000fe200000100a6 */
[----:B------:R-:W-:Y:S01]  /*5b20*/  FMUL.FTZ R27, R21, R170 ;  /* 0x000000aa151b7220 */ /* 0x000fe20000410000 */
[----:B------:R-:W-:Y:S01]  /*5b30*/  FADD.FTZ R83, R173, R83 ;  /* 0x00000053ad537221 */ /* 0x000fe20000010000 */
[----:B------:R-:W-:Y:S01]  /*5b40*/  FFMA.FTZ R172, R127, R159, R154 ;  /* 0x0000009f7fac7223 */ /* 0x000fe2000001009a */
[----:B------:R-:W-:Y:S01]  /*5b50*/  FFMA.FTZ R144, R2, R166, R145 ;  /* 0x000000a602907223 */ /* 0x000fe20000010091 */
[-C--:B------:R-:W-:Y:S01]  /*5b60*/  FFMA.FTZ R127, R142, -R43.reuse, R155 ;  /* 0x8000002b8e7f7223 */ /* 0x080fe2000001009b */
[----:B------:R-:W-:Y:S01]  /*5b70*/  FMUL.FTZ R129, R166, R43 ;  /* 0x0000002ba6817220 */ /* 0x000fe20000410000 */
[----:B------:R-:W-:Y:S01]  /*5b80*/  FFMA.FTZ R196, R125, R172, R152 ;  /* 0x000000ac7dc47223 */ /* 0x000fe20000010098 */
[----:B------:R-:W-:Y:S01]  /*5b90*/  FFMA.FTZ R162, R113, R144, R162 ;  /* 0x0000009071a27223 */ /* 0x000fe200000100a2 */
[-C--:B------:R-:W-:Y:S01]  /*5ba0*/  FFMA.FTZ R125, R147, -R44.reuse, R188 ;  /* 0x8000002c937d7223 */ /* 0x080fe200000100bc */
[----:B------:R-:W-:Y:S01]  /*5bb0*/  FMUL.FTZ R152, R144, R44 ;  /* 0x0000002c90987220 */ /* 0x000fe20000410000 */
        /* <DEDUP_REMOVED lines=12> */
[----:B------:R-:W-:Y:S01]  /*5c80*/  FFMA.FTZ R200, R164, R183, R141 ;  /* 0x000000b7a4c87223 */ /* 0x000fe2000001008d */
[----:B------:R-:W-:Y:S01]  /*5c90*/  FMUL.FTZ R2, R146, R48 ;  /* 0x0000003092027220 */ /* 0x000fe20000410000 */
[----:B------:R-:W-:Y:S01]  /*5ca0*/  FFMA.FTZ R103, R34, R190, R29 ;  /* 0x000000be22677223 */ /* 0x000fe2000001001d */
[----:B------:R-:W-:Y:S01]  /*5cb0*/  FMUL.FTZ R150, R160, R46 ;  /* 0x0000002ea0967220 */ /* 0x000fe20000410000 */
[----:B------:R-:W-:Y:S01]  /*5cc0*/  FFMA.FTZ R187, R139, R200, R124 ;  /* 0x000000c88bbb7223 */ /* 0x000fe2000001007c */
[----:B------:R-:W-:Y:S01]  /*5cd0*/  FFMA.FTZ R28, R2, R3, RZ ;  /* 0x00000003021c7223 */ /* 0x000fe200000100ff */
[----:B------:R-:W-:Y:S01]  /*5ce0*/  FFMA.FTZ R103, R36, R149, R103 ;  /* 0x0000009524677223 */ /* 0x000fe20000010067 */
[----:B------:R-:W-:Y:S01]  /*5cf0*/  FMUL.FTZ R119, R162, R45 ;  /* 0x0000002da2777220 */ /* 0x000fe20000410000 */
[----:B------:R-:W-:-:S02]  /*5d00*/  HADD2.F32 R133, -RZ, R11.H0_H0 ;  /* 0x2000000bff857230 */ /* 0x000fc40000004100 */
[----:B------:R-:W-:Y:S01]  /*5d10*/  FFMA.FTZ R29, R113, R111, R28 ;  /* 0x0000006f711d7223 */ /* 0x000fe2000001001c */
[----:B------:R-:W-:Y:S01]  /*5d20*/  FFMA.FTZ R28, R140, -R45, R149 ;  /* 0x8000002d8c1c7223 */ /* 0x000fe20000010095 */
[----:B------:R-:W-:Y:S01]  /*5d30*/  FFMA.FTZ R103, R38, R188, R103 ;  /* 0x000000bc26677223 */ /* 0x000fe20000010067 */
[----:B------:R-:W-:Y:S02]  /*5d40*/  HADD2.F32 R148, -RZ, R11.H1_H1 ;  /* 0x3000000bff947230 */ /* 0x000fe40000004100 */
[----:B------:R-:W-:Y:S01]  /*5d50*/  FFMA.FTZ R124, R150, R117, R29 ;  /* 0x00000075967c7223 */ /* 0x000fe2000001001d */
[-C--:B------:R-:W-:Y:S01]  /*5d60*/  FFMA.FTZ R149, R133, -R42.reuse, R194 ;  /* 0x8000002a85957223 */ /* 0x080fe200000100c2 */
[----:B------:R-:W-:Y:S01]  /*5d70*/  FFMA.FTZ R103, R70, R155, R103 ;  /* 0x0000009b46677223 */ /* 0x000fe20000010067 */
[----:B------:R-:W-:Y:S01]  /*5d80*/  FMUL.FTZ R135, R168, R42 ;  /* 0x0000002aa8877220 */ /* 0x000fe20000410000 */
[----:B------:R-:W-:Y:S01]  /*5d90*/  FFMA.FTZ R29, R119, R28, R124 ;  /* 0x0000001c771d7223 */ /* 0x000fe2000001007c */
[----:B------:R-:W-:-:S02]  /*5da0*/  HADD2.F32 R143, -RZ, R4.H0_H0 ;  /* 0x20000004ff8f7230 */ /* 0x000fc40000004100 */
[----:B------:R-:W-:Y:S01]  /*5db0*/  FFMA.FTZ R103, R72, R194, R103 ;  /* 0x000000c248677223 */ /* 0x000fe20000010067 */
[----:B------:R-:W-:Y:S01]  /*5dc0*/  FFMA.FTZ R154, R148, -R41, R157 ;  /* 0x80000029949a7223 */ /* 0x000fe2000001009d */
[----:B------:R-:W-:Y:S01]  /*5dd0*/  FFMA.FTZ R124, R152, R125, R29 ;  /* 0x0000007d987c7223 */ /* 0x000fe2000001001d */
[----:B------:R-:W-:Y:S01]  /*5de0*/  FMUL.FTZ R155, R170, R41 ;  /* 0x00000029aa9b7220 */ /* 0x000fe20000410000 */
[----:B------:R-:W-:Y:S01]  /*5df0*/  FFMA.FTZ R103, R74, R157, R103 ;  /* 0x0000009d4a677223 */ /* 0x000fe20000010067 */
[----:B------:R-:W-:Y:S02]  /*5e00*/  HADD2.F32 R145, -RZ, R4.H1_H1 ;  /* 0x30000004ff917230 */ /* 0x000fe40000004100 */
[----:B------:R-:W-:Y:S01]  /*5e10*/  FFMA.FTZ R124, R129, R127, R124 ;  /* 0x0000007f817c7223 */ /* 0x000fe2000001007c */
[-C--:B------:R-:W-:Y:S01]  /*5e20*/  FMUL.FTZ R157, R115, R40.reuse ;  /* 0x00000028739d7220 */ /* 0x080fe20000410000 */
[----:B------:R-:W-:Y:S01]  /*5e30*/  FFMA.FTZ R103, R76, R159, R103 ;  /* 0x0000009f4c677223 */ /* 0x000fe20000010067 */
[----:B------:R-:W-:Y:S01]  /*5e40*/  FFMA.FTZ R159, R143, -R40, R159 ;  /* 0x800000288f9f7223 */ /* 0x000fe2000001009f */
[----:B------:R-:W-:Y:S01]  /*5e50*/  FFMA.FTZ R124, R135, R149, R124 ;  /* 0x00000095877c7223 */ /* 0x000fe2000001007c */
[----:B------:R-:W-:-:S02]  /*5e60*/  HADD2.F32 R141, -RZ, R5.H0_H0 ;  /* 0x20000005ff8d7230 */ /* 0x000fc40000004100 */
[----:B------:R-:W-:Y:S01]  /*5e70*/  FFMA.FTZ R103, R30, R172, R103 ;  /* 0x000000ac1e677223 */ /* 0x000fe20000010067 */
[----:B------:R-:W-:Y:S01]  /*5e80*/  FFMA.FTZ R163, R145, -R64, R172 ;  /* 0x8000004091a37223 */ /* 0x000fe200000100ac */
[----:B------:R-:W-:Y:S01]  /*5e90*/  FFMA.FTZ R124, R155, R154, R124 ;  /* 0x0000009a9b7c7223 */ /* 0x000fe2000001007c */
[----:B------:R-:W-:Y:S02]  /*5ea0*/  HADD2.F32 R139, -RZ, R5.H1_H1 ;  /* 0x30000005ff8b7230 */ /* 0x000fe40000004100 */
[----:B------:R-:W-:Y:S01]  /*5eb0*/  FFMA.FTZ R103, R78, R196, R103 ;  /* 0x000000c44e677223 */ /* 0x000fe20000010067 */
[----:B------:R-:W-:Y:S01]  /*5ec0*/  FFMA.FTZ R167, R141, -R62, R196 ;  /* 0x8000003e8da77223 */ /* 0x000fe200000100c4 */
[----:B------:R-:W-:Y:S01]  /*5ed0*/  FFMA.FTZ R124, R157, R159, R124 ;  /* 0x0000009f9d7c7223 */ /* 0x000fe2000001007c */
[--C-:B------:R-:W-:Y:S02]  /*5ee0*/  HADD2.F32 R156, -RZ, R6.reuse.H0_H0 ;  /* 0x20000006ff9c7230 */ /* 0x100fe40000004100 */
[----:B------:R-:W-:Y:S01]  /*5ef0*/  FFMA.FTZ R103, R80, R198, R103 ;  /* 0x000000c650677223 */ /* 0x000fe20000010067 */
[----:B------:R-:W-:Y:S01]  /*5f00*/  FFMA.FTZ R171, R139, -R66, R198 ;  /* 0x800000428bab7223 */ /* 0x000fe200000100c6 */
[----:B------:R-:W-:Y:S01]  /*5f10*/  FFMA.FTZ R124, R161, R163, R124 ;  /* 0x000000a3a17c7223 */ /* 0x000fe2000001007c */
[----:B------:R-:W-:-:S02]  /*5f20*/  HADD2.F32 R128, -RZ, R6.H1_H1 ;  /* 0x30000006ff807230 */ /* 0x000fc40000004100 */
[----:B------:R-:W-:Y:S01]  /*5f30*/  FFMA.FTZ R177, R82, R175, R103 ;  /* 0x000000af52b17223 */ /* 0x000fe20000010067 */
[----:B------:R-:W-:Y:S01]  /*5f40*/  FFMA.FTZ R175, R156, -R65, R175 ;  /* 0x800000419caf7223 */ /* 0x000fe200000100af */
[----:B------:R-:W-:Y:S01]  /*5f50*/  FFMA.FTZ R124, R165, R167, R124 ;  /* 0x000000a7a57c7223 */ /* 0x000fe2000001007c */
[--C-:B------:R-:W-:Y:S02]  /*5f60*/  HADD2.F32 R103, -RZ, R7.reuse.H0_H0 ;  /* 0x20000007ff677230 */ /* 0x100fe40000004100 */
[-C--:B------:R-:W-:Y:S01]  /*5f70*/  FMUL.FTZ R164, R136, R67.reuse ;  /* 0x0000004388a47220 */ /* 0x080fe20000410000 */
[----:B------:R-:W-:Y:S01]  /*5f80*/  FFMA.FTZ R179, R128, -R67, R183 ;  /* 0x8000004380b37223 */ /* 0x000fe200000100b7 */
[----:B------:R-:W-:Y:S01]  /*5f90*/  FFMA.FTZ R124, R169, R171, R124 ;  /* 0x000000aba97c7223 */ /* 0x000fe2000001007c */
[-C--:B------:R-:W-:Y:S01]  /*5fa0*/  FMUL.FTZ R172, R182, R68.reuse ;  /* 0x00000044b6ac7220 */ /* 0x080fe20000410000 */
[----:B------:R-:W-:Y:S01]  /*5fb0*/  FFMA.FTZ R181, R103, -R68, R200 ;  /* 0x8000004467b57223 */ /* 0x000fe200000100c8 */
[----:B------:R-:W-:Y:S01]  /*5fc0*/  FFMA.FTZ R177, R84, R183, R177 ;  /* 0x000000b754b17223 */ /* 0x000fe200000100b1 */
[----:B------:R-:W-:Y:S01]  /*5fd0*/  FFMA.FTZ R29, R173, R175, R124 ;  /* 0x000000afad1d7223 */ /* 0x000fe2000001007c */
[----:B------:R-:W-:-:S02]  /*5fe0*/  HADD2.F32 R124, -RZ, R7.H1_H1 ;  /* 0x30000007ff7c7230 */ /* 0x000fc40000004100 */
[----:B------:R-:W-:Y:S01]  /*5ff0*/  FMUL.FTZ R188, R184, R69 ;  /* 0x00000045b8bc7220 */ /* 0x000fe20000410000 */
[----:B------:R-:W-:Y:S01]  /*6000*/  FFMA.FTZ R177, R86, R200, R177 ;  /* 0x000000c856b17223 */ /* 0x000fe200000100b1 */
[C---:B------:R-:W-:Y:S01]  /*6010*/  FFMA.FTZ R29, R164.reuse, R179, R29 ;  /* 0x000000b3a41d7223 */ /* 0x040fe2000001001d */
[----:B------:R-:W-:Y:S01]  /*6020*/  FADD.FTZ R108, R164, R108 ;  /* 0x0000006ca46c7221 */ /* 0x000fe20000010000 */
[----:B------:R-:W-:Y:S01]  /*6030*/  FFMA.FTZ R183, R124, -R69, R187 ;  /* 0x800000457cb77223 */ /* 0x000fe200000100bb */
[----:B------:R-:W-:Y:S01]  /*6040*/  FADD.FTZ R110, R188, R110 ;  /* 0x0000006ebc6e7221 */ /* 0x000fe20000010000 */
[C---:B------:R-:W-:Y:S01]  /*6050*/  FFMA.FTZ R29, R172.reuse, R181, R29 ;  /* 0x000000b5ac1d7223 */ /* 0x040fe2000001001d */
[C---:B------:R-:W-:Y:S01]  /*6060*/  FMUL.FTZ R164, R21.reuse, R174 ;  /* 0x000000ae15a47220 */ /* 0x040fe20000410000 */
[----:B------:R-:W-:Y:S01]  /*6070*/  FADD.FTZ R85, R172, R85 ;  /* 0x00000055ac557221 */ /* 0x000fe20000010000 */
[----:B------:R-:W-:Y:S01]  /*6080*/  FMUL.FTZ R172, R21, R176 ;  /* 0x000000b015ac7220 */ /* 0x000fe20000410000 */
[----:B------:R-:W-:Y:S01]  /*6090*/  FFMA.FTZ R185, R188, R183, R29 ;  /* 0x000000b7bcb97223 */ /* 0x000fe2000001001d */
[----:B------:R-:W-:Y:S01]  /*60a0*/  FFMA.FTZ R29, R88, R187, R177 ;  /* 0x000000bb581d7223 */ /* 0x000fe200000100b1 */
[----:B------:R-:W-:Y:S01]  /*60b0*/  FMUL.FTZ R164, R163, R164 ;  /* 0x000000a4a3a47220 */ /* 0x000fe20000410000 */
[----:B------:R-:W-:Y:S01]  /*60c0*/  FMUL.FTZ R172, R167, R172 ;  /* 0x000000aca7ac7220 */ /* 0x000fe20000410000 */
[----:B------:R-:W0:Y:S01]  /*60d0*/  @!P0 S2R R194, SR_CgaCtaId ;  /* 0x0000000000c28919 */ /* 0x000e220000008800 */
[----:B------:R-:W-:Y:S01]  /*60e0*/  FMUL.FTZ R26, R159, R26 ;  /* 0x0000001a9f1a7220 */ /* 0x000fe20000410000 */
[----:B------:R-:W-:Y:S01]  /*60f0*/  FFMA.FTZ R164, R145, R174, R164 ;  /* 0x000000ae91a47223 */ /* 0x000fe200000100a4 */
[----:B------:R-:W-:Y:S01]  /*6100*/  FFMA.FTZ R151, R141, R176, R172 ;  /* 0x000000b08d977223 */ /* 0x000fe200000100ac */
[----:B------:R-:W1:Y:S01]  /*6110*/  SHFL.DOWN PT, R190, R185, 0x1, 0x1f ;  /* 0x08201f00b9be7f89 */ /* 0x000e6200000e0000 */
[----:B------:R-:W-:Y:S01]  /*6120*/  FMUL.FTZ R27, R154, R27 ;  /* 0x0000001b9a1b7220 */ /* 0x000fe20000410000 */
[----:B------:R-:W-:Y:S01]  /*6130*/  FADD.FTZ R37, R164, R37 ;  /* 0x00000025a4257221 */ /* 0x000fe20000010000 */
[----:B------:R-:W-:Y:S01]  /*6140*/  FMUL.FTZ R164, R21, R136 ;  /* 0x0000008815a47220 */ /* 0x000fe20000410000 */
[----:B------:R-:W2:Y:S01]  /*6150*/  SHFL.DOWN PT, R192, R29, 0x1, 0x1f ;  /* 0x08201f001dc07f89 */ /* 0x000ea200000e0000 */
[----:B------:R-:W-:Y:S01]  /*6160*/  FFMA.FTZ R115, R143, R115, R26 ;  /* 0x000000738f737223 */ /* 0x000fe2000001001a */
        /* <DEDUP_REMOVED lines=8> */
[----:B------:R-:W-:Y:S01]  /*61f0*/  @!P0 MOV R177, 0x400 ;  /* 0x0000040000b18802 */ /* 0x000fe20000000f00 */
[----:B------:R-:W-:Y:S01]  /*6200*/  FFMA.FTZ R27, R133, R168, R154 ;  /* 0x000000a8851b7223 */ /* 0x000fe2000001009a */
[----:B------:R-:W-:Y:S01]  /*6210*/  FMUL.FTZ R127, R127, R26 ;  /* 0x0000001a7f7f7220 */ /* 0x000fe20000410000 */
[----:B------:R-:W-:Y:S01]  /*6220*/  FMUL.FTZ R26, R21, R144 ;  /* 0x00000090151a7220 */ /* 0x000fe20000410000 */
[----:B------:R-:W-:Y:S01]  /*6230*/  FADD.FTZ R33, R136, R33 ;  /* 0x0000002188217221 */ /* 0x000fe20000010000 */
[----:B------:R-:W-:Y:S01]  /*6240*/  FADD.FTZ R96, R27, R96 ;  /* 0x000000601b607221 */ /* 0x000fe20000010000 */
[----:B------:R-:W-:Y:S01]  /*6250*/  FMUL.FTZ R27, R21, R162 ;  /* 0x000000a2151b7220 */ /* 0x000fe20000410000 */
[----:B------:R-:W-:Y:S01]  /*6260*/  FMUL.FTZ R26, R125, R26 ;  /* 0x0000001a7d1a7220 */ /* 0x000fe20000410000 */
[----:B------:R-:W-:Y:S01]  /*6270*/  FADD.FTZ R91, R152, R91 ;  /* 0x0000005b985b7221 */ /* 0x000fe20000010000 */
[----:B------:R-:W-:Y:S01]  /*6280*/  FMUL.FTZ R154, R21, R182 ;  /* 0x000000b6159a7220 */ /* 0x000fe20000410000 */
[----:B-1----:R-:W-:Y:S01]  /*6290*/  @!P3 FADD.FTZ R185, R185, R190 ;  /* 0x000000beb9b9b221 */ /* 0x002fe20000010000 */
[----:B------:R-:W-:Y:S01]  /*62a0*/  FFMA.FTZ R136, R147, R144, R26 ;  /* 0x0000009093887223 */ /* 0x000fe2000001001a */
[C---:B------:R-:W-:Y:S01]  /*62b0*/  FMUL.FTZ R26, R21.reuse, R160 ;  /* 0x000000a0151a7220 */ /* 0x040fe20000410000 */
[----:B------:R-:W-:Y:S01]  /*62c0*/  FMUL.FTZ R152, R21, R184 ;  /* 0x000000b815987220 */ /* 0x000fe20000410000 */
[----:B--2---:R-:W-:Y:S01]  /*62d0*/  @!P3 FADD.FTZ R29, R29, R192 ;  /* 0x000000c01d1db221 */ /* 0x004fe20000010000 */
[----:B------:R-:W1:Y:S01]  /*62e0*/  SHFL.DOWN PT, R190, R185, 0x2, 0x1f ;  /* 0x08401f00b9be7f89 */ /* 0x000e6200000e0000 */
[----:B------:R-:W-:Y:S01]  /*62f0*/  ISETP.GT.AND P3, PT, R56, 0x1d, PT ;  /* 0x0000001d3800780c */ /* 0x000fe20003f64270 */
[----:B------:R-:W-:Y:S01]  /*6300*/  FMUL.FTZ R144, R117, R26 ;  /* 0x0000001a75907220 */ /* 0x000fe20000410000 */
[----:B------:R-:W-:Y:S01]  /*6310*/  FADD.FTZ R71, R136, R71 ;  /* 0x0000004788477221 */ /* 0x000fe20000010000 */
[----:B------:R-:W2:Y:S01]  /*6320*/  SHFL.DOWN PT, R192, R29, 0x2, 0x1f ;  /* 0x08401f001dc07f89 */ /* 0x000ea200000e0000 */
[C---:B------:R-:W-:Y:S01]  /*6330*/  FMUL.FTZ R136, R21.reuse, R158 ;  /* 0x0000009e15887220 */ /* 0x040fe20000410000 */
[----:B------:R-:W-:Y:S01]  /*6340*/  FMUL.FTZ R26, R21, R146 ;  /* 0x00000092151a7220 */ /* 0x000fe20000410000 */
[----:B------:R-:W-:Y:S01]  /*6350*/  FMUL.FTZ R27, R28, R27 ;  /* 0x0000001b1c1b7220 */ /* 0x000fe20000410000 */
[----:B0-----:R-:W-:Y:S01]  /*6360*/  @!P0 LEA R49, R194, R177, 0x18 ;  /* 0x000000b1c2318211 */ /* 0x001fe200078ec0ff */
        /* <DEDUP_REMOVED lines=15> */
[----:B-1----:R-:W-:Y:S01]  /*6460*/  @!P3 FADD.FTZ R185, R185, R190 ;  /* 0x000000beb9b9b221 */ /* 0x002fe20000010000 */
[----:B------:R-:W-:Y:S01]  /*6470*/  FADD.FTZ R81, R165, R81 ;  /* 0x00000051a5517221 */ /* 0x000fe20000010000 */
[----:B------:R-:W-:Y:S01]  /*6480*/  FADD.FTZ R104, R161, R104 ;  /* 0x00000068a1687221 */ /* 0x000fe20000010000 */
[----:B------:R-:W-:Y:S01]  /*6490*/  FADD.FTZ R79, R157, R79 ;  /* 0x0000004f9d4f7221 */ /* 0x000fe20000010000 */
[----:B--2---:R-:W-:Y:S01]  /*64a0*/  @!P3 FADD.FTZ R29, R29, R192 ;  /* 0x000000c01d1db221 */ /* 0x004fe20000010000 */
        /* <DEDUP_REMOVED lines=46> */
.L_x_7930:
[----:B------:R-:W-:Y:S05]  /*6790*/  BSYNC B0 ;  /* 0x0000000000007941 */ /* 0x000fea0003800000 */
.L_x_7929:
        /* <DEDUP_REMOVED lines=14> */
.L_x_7926:
[----:B------:R-:W-:Y:S01]  /*6880*/  BAR.SYNC.DEFER_BLOCKING 0x0 ;  /* 0x0000000000007b1d */ /* 0x000fe20000010000 */
[----:B------:R-:W-:-:S04]  /*6890*/  SHF.L.U32 R0, R58, 0x1, RZ ;  /* 0x000000013a007819 */ /* 0x000fc800000006ff */
[----:B------:R-:W-:-:S03]  /*68a0*/  LOP3.LUT R77, R0, 0xffffffc0, RZ, 0xc0, !PT ;  /* 0xffffffc0004d7812 */ /* 0x000fc600078ec0ff */
[----:B------:R-:W1:Y:S01]  /*68b0*/  S2UR UR5, SR_CgaCtaId ;  /* 0x00000000000579c3 */ /* 0x000e620000008800 */
[----:B------:R-:W-:-:S05]  /*68c0*/  LOP3.LUT R77, R77, 0x1f, R58, 0xf8, !PT ;  /* 0x0000001f4d4d7812 */ /* 0x000fca00078ef83a */
[----:B------:R-:W-:Y:S01]  /*68d0*/  IMAD.WIDE R2, R77, 0x10, R12 ;  /* 0x000000104d027825 */ /* 0x000fe200078e020c */
[----:B------:R-:W-:Y:S01]  /*68e0*/  UMOV UR4, 0x400 ;  /* 0x0000040000047882 */ /* 0x000fe20000000000 */
[----:B------:R-:W2:Y:S03]  /*68f0*/  LDC.64 R42, c[0x0][0x388] ;  /* 0x0000e200ff2a7b82 */ /* 0x000ea60000000a00 */
[----:B------:R-:W3:Y:S01]  /*6900*/  LDG.E.128 R8, desc[UR14][R2.64] ;  /* 0x0000000e02087981 */ /* 0x000ee2000c1e1d00 */
[----:B------:R-:W-:-:S04]  /*6910*/  F2FP.F16.F32.PACK_AB R117, R116, R89 ;  /* 0x000000597475723e */ /* 0x000fc800000000ff */
[----:B------:R-:W4:Y:S01]  /*6920*/  LDC.64 R44, c[0x0][0x3e0] ;  /* 0x0000f800ff2c7b82 */ /* 0x000f220000000a00 */
[----:B------:R-:W5:Y:S01]  /*6930*/  LDG.E.128 R20, desc[UR14][R2.64+0x200] ;  /* 0x0002000e02147981 */ /* 0x000f62000c1e1d00 */
[----:B------:R-:W-:Y:S01]  /*6940*/  F2FP.F16.F32.PACK_AB R119, R120, R93 ;  /* 0x0000005d7877723e */ /* 0x000fe200000000ff */
[----:B-1----:R-:W-:Y:S01]  /*6950*/  ULEA UR4, UR5, UR4, 0x18 ;  /* 0x0000000405047291 */ /* 0x002fe2000f8ec03f */
[----:B------:R-:W-:Y:S02]  /*6960*/  F2FP.F16.F32.PACK_AB R118, R118, R91 ;  /* 0x0000005b7676723e */ /* 0x000fe400000000ff */
[----:B------:R-:W-:Y:S02]  /*6970*/  F2FP.F16.F32.PACK_AB R116, R114, R87 ;  /* 0x000000577274723e */ /* 0x000fe400000000ff */
[----:B0-----:R-:W0:Y:S01]  /*6980*/  LDC.64 R48, c[0x0][0x3f0] ;  /* 0x0000fc00ff307b82 */ /* 0x001e220000000a00 */
[----:B------:R-:W-:Y:S02]  /*6990*/  F2FP.F16.F32.PACK_AB R27, R110, R85 ;  /* 0x000000556e1b723e */ /* 0x000fe400000000ff */
[----:B------:R-:W-:-:S02]  /*69a0*/  LEA R38, R56, UR4, 0x4 ;  /* 0x0000000438267c11 */ /* 0x000fc4000f8e20ff */
[----:B------:R-:W-:Y:S01]  /*69b0*/  LEA R36, R56, UR4, 0x5 ;  /* 0x0000000438247c11 */ /* 0x000fe2000f8e28ff */
[----:B------:R-:W-:Y:S01]  /*69c0*/  ULDC.64 UR4, c[0x0][0x390] ;  /* 0x0000e40000047ab9 */ /* 0x000fe20000000a00 */
[----:B------:R-:W-:Y:S02]  /*69d0*/  F2FP.F16.F32.PACK_AB R26, R108, R83 ;  /* 0x000000536c1a723e */ /* 0x000fe400000000ff */
[----:B------:R-:W-:Y:S01]  /*69e0*/  IADD3 R62, R54, -0x1, RZ ;  /* 0xffffffff363e7810 */ /* 0x000fe20007ffe0ff */
[----:B---3--:R-:W-:Y:S04]  /*69f0*/  STS.128 [R38], R8 ;  /* 0x0000000826007388 */ /* 0x008fe80000000c00 */
[----:B-----5:R-:W-:Y:S01]  /*6a00*/  STS.128 [R38+0x200], R20 ;  /* 0x0002001426007388 */ /* 0x020fe20000000c00 */
[----:B------:R-:W-:-:S03]  /*6a10*/  NOP ;  /* 0x0000000000007918 */ /* 0x000fc60000000000 */
[----:B------:R-:W1:Y:S04]  /*6a20*/  LDS.128 R4, [R36] ;  /* 0x0000000024047984 */ /* 0x000e680000000c00 */
[----:B------:R-:W3:Y:S01]  /*6a30*/  LDS.128 R8, [R36+0x10] ;  /* 0x0000100024087984 */ /* 0x000ee20000000c00 */
[----:B------:R-:W-:Y:S06]  /*6a40*/  BAR.SYNC.DEFER_BLOCKING 0x0 ;  /* 0x0000000000007b1d */ /* 0x000fec0000010000 */
[----:B------:R-:W-:Y:S01]  /*6a50*/  STS.128 [R36], R116 ;  /* 0x0000007424007388 */ /* 0x000fe20000000c00 */
[----:B-1----:R-:W-:-:S02]  /*6a60*/  HADD2.F32 R0, -RZ, R4.H0_H0 ;  /* 0x20000004ff007230 */ /* 0x002fc40000004100 */
[----:B------:R-:W-:Y:S02]  /*6a70*/  HADD2.F32 R4, -RZ, R4.H1_H1 ;  /* 0x30000004ff047230 */ /* 0x000fe40000004100 */
[--C-:B------:R-:W-:Y:S02]  /*6a80*/  HADD2.F32 R2, -RZ, R5.reuse.H1_H1 ;  /* 0x30000005ff027230 */ /* 0x100fe40000004100 */
[--C-:B------:R-:W-:Y:S01]  /*6a90*/  FADD.FTZ R3, R0, R59.reuse ;  /* 0x0000003b00037221 */ /* 0x100fe20000010000 */
[----:B------:R-:W-:Y:S02]  /*6aa0*/  HADD2.F32 R0, -RZ, R5.H0_H0 ;  /* 0x20000005ff007230 */ /* 0x000fe40000004100 */
[--C-:B------:R-:W-:Y:S01]  /*6ab0*/  FADD.FTZ R4, R4, R59.reuse ;  /* 0x0000003b04047221 */ /* 0x100fe20000010000 */
[--C-:B------:R-:W-:Y:S02]  /*6ac0*/  HADD2.F32 R20, -RZ, R6.reuse.H0_H0 ;  /* 0x20000006ff147230 */ /* 0x100fe40000004100 */
[--C-:B------:R-:W-:Y:S01]  /*6ad0*/  FADD.FTZ R2, R2, R59.reuse ;  /* 0x0000003b02027221 */ /* 0x100fe20000010000 */
[----:B------:R-:W-:Y:S01]  /*6ae0*/  FSETP.GTU.FTZ.AND P2, PT, R3, 20, PT ;  /* 0x41a000000300780b */ /* 0x000fe20003f5c000 */
[--C-:B------:R-:W-:Y:S01]  /*6af0*/  FADD.FTZ R5, R0, R59.reuse ;  /* 0x0000003b00057221 */ /* 0x100fe20000010000 */
[----:B------:R-:W-:Y:S01]  /*6b00*/  FSETP.GTU.FTZ.AND P3, PT, R4, 20, PT ;  /* 0x41a000000400780b */ /* 0x000fe20003f7c000 */
[----:B------:R-:W-:Y:S01]  /*6b10*/  FADD.FTZ R22, R20, R59 ;  /* 0x0000003b14167221 */ /* 0x000fe20000010000 */
[----:B------:R-:W-:Y:S01]  /*6b20*/  FSETP.GTU.FTZ.AND P5, PT, R2, 20, PT ;  /* 0x41a000000200780b */ /* 0x000fe20003fbc000 */
[----:B------:R-:W-:Y:S01]  /*6b30*/  HADD2.F32 R6, -RZ, R6.H1_H1 ;  /* 0x30000006ff067230 */ /* 0x000fe20000004100 */
[----:B------:R-:W-:-:S02]  /*6b40*/  FSETP.GTU.FTZ.AND P4, PT, R5, 20, PT ;  /* 0x41a000000500780b */ /* 0x000fc40003f9c000 */
[----:B------:R-:W-:Y:S02]  /*6b50*/  FSETP.GTU.FTZ.AND P6, PT, R22, 20, PT ;  /* 0x41a000001600780b */ /* 0x000fe40003fdc000 */
[--C-:B------:R-:W-:Y:S01]  /*6b60*/  FADD.FTZ R24, R6, R59.reuse ;  /* 0x0000003b06187221 */ /* 0x100fe20000010000 */
[--C-:B---3--:R-:W-:Y:S02]  /*6b70*/  HADD2.F32 R6, -RZ, R8.reuse.H0_H0 ;  /* 0x20000008ff067230 */ /* 0x108fe40000004100 */
[----:B------:R-:W-:Y:S01]  /*6b80*/  @!P2 FMUL.FTZ R0, R3, -1.4426950216293334961 ;  /* 0xbfb8aa3b0300a820 */ /* 0x000fe20000410000 */
[----:B------:R-:W-:Y:S02]  /*6b90*/  HADD2.F32 R8, -RZ, R8.H1_H1 ;  /* 0x30000008ff087230 */ /* 0x000fe40000004100 */
[----:B------:R-:W-:Y:S01]  /*6ba0*/  @!P3 FMUL.FTZ R3, R4, -1.4426950216293334961 ;  /* 0xbfb8aa3b0403b820 */ /* 0x000fe20000410000 */
[--C-:B------:R-:W-:Y:S01]  /*6bb0*/  FADD.FTZ R6, R6, R59.reuse ;  /* 0x0000003b06067221 */ /* 0x100fe20000010000 */
[----:B------:R-:W-:Y:S01]  /*6bc0*/  FSETP.GTU.FTZ.AND P0, PT, R24, 20, PT ;  /* 0x41a000001800780b */ /* 0x000fe20003f1c000 */
[----:B------:R-:W1:Y:S01]  /*6bd0*/  @!P2 MUFU.EX2 R0, R0 ;  /* 0x000000000000a308 */ /* 0x000e620000000800 */
[----:B------:R-:W-:Y:S01]  /*6be0*/  @!P4 FMUL.FTZ R4, R5, -1.4426950216293334961 ;  /* 0xbfb8aa3b0504c820 */ /* 0x000fe20000410000 */
[----:B------:R-:W-:Y:S01]  /*6bf0*/  @!P5 FMUL.FTZ R5, R2, -1.4426950216293334961 ;  /* 0xbfb8aa3b0205d820 */ /* 0x000fe20000410000 */
[----:B------:R-:W-:-:S05]  /*6c00*/  FADD.FTZ R8, R8, R59 ;  /* 0x0000003b08087221 */ /* 0x000fca0000010000 */
[----:B------:R-:W3:Y:S08]  /*6c10*/  @!P3 MUFU.EX2 R3, R3 ;  /* 0x000000030003b308 */ /* 0x000ef00000000800 */
[----:B------:R-:W5:Y:S01]  /*6c20*/  @!P4 MUFU.EX2 R4, R4 ;  /* 0x000000040004c308 */ /* 0x000f620000000800 */
[----:B-1----:R-:W-:Y:S01]  /*6c30*/  @!P2 FADD.FTZ R2, R0, 1 ;  /* 0x3f8000000002a421 */ /* 0x002fe20000010000 */
[----:B------:R-:W-:-:S05]  /*6c40*/  HADD2.F32 R0, -RZ, R7.H0_H0 ;  /* 0x20000007ff007230 */ /* 0x000fca0000004100 */
[----:B------:R-:W-:Y:S01]  /*6c50*/  FADD.FTZ R25, R0, R59 ;  /* 0x0000003b00197221 */ /* 0x000fe20000010000 */
[----:B------:R1:W2:Y:S01]  /*6c60*/  @!P2 MUFU.RCP R21, R2 ;  /* 0x000000020015a308 */ /* 0x0002a20000001000 */
[----:B---3--:R-:W-:Y:S01]  /*6c70*/  @!P3 FADD.FTZ R3, R3, 1 ;  /* 0x3f8000000303b421 */ /* 0x008fe20000010000 */
[----:B------:R-:W-:Y:S02]  /*6c80*/  @!P6 FMUL.FTZ R0, R22, -1.4426950216293334961 ;  /* 0xbfb8aa3b1600e820 */ /* 0x000fe40000410000 */
[----:B------:R-:W-:-:S04]  /*6c90*/  FSETP.GTU.FTZ.AND P1, PT, R25, 20, PT ;  /* 0x41a000001900780b */ /* 0x000fc80003f3c000 */
[----:B------:R3:W4:Y:S01]  /*6ca0*/  @!P3 MUFU.RCP R20, R3 ;  /* 0x000000030014b308 */ /* 0x0007220000001000 */
[----:B-----5:R-:W-:Y:S01]  /*6cb0*/  @!P4 FADD.FTZ R4, R4, 1 ;  /* 0x3f8000000404c421 */ /* 0x020fe20000010000 */
[----:B-1----:R-:W-:-:S05]  /*6cc0*/  HADD2.F32 R2, -RZ, R7.H1_H1 ;  /* 0x30000007ff027230 */ /* 0x002fca0000004100 */
[----:B------:R-:W-:Y:S01]  /*6cd0*/  FADD.FTZ R7, R2, R59 ;  /* 0x0000003b02077221 */ /* 0x000fe20000010000 */
[----:B------:R-:W1:Y:S01]  /*6ce0*/  @!P4 MUFU.RCP R23, R4 ;  /* 0x000000040017c308 */ /* 0x000e620000001000 */
[----:B--2---:R-:W-:Y:S01]  /*6cf0*/  @!P2 FMUL.FTZ R100, R100, R21 ;  /* 0x000000156464a220 */ /* 0x004fe20000410000 */
[----:B---3--:R-:W-:Y:S01]  /*6d00*/  @!P1 FMUL.FTZ R3, R25, -1.4426950216293334961 ;  /* 0xbfb8aa3b19039820 */ /* 0x008fe20000410000 */
[----:B------:R-:W-:Y:S01]  /*6d10*/  @!P0 FMUL.FTZ R2, R24, -1.4426950216293334961 ;  /* 0xbfb8aa3b18028820 */ /* 0x000fe20000410000 */
[----:B------:R-:W-:Y:S02]  /*6d20*/  FSETP.GTU.FTZ.AND P2, PT, R7, 20, PT ;  /* 0x41a000000700780b */ /* 0x000fe40003f5c000 */
[----:B------:R-:W-:Y:S02]  /*6d30*/  F2FP.F16.F32.PACK_AB R25, R106, R81 ;  /* 0x000000516a19723e */ /* 0x000fe400000000ff */
[----:B------:R-:W2:Y:S01]  /*6d40*/  @!P6 MUFU.EX2 R0, R0 ;  /* 0x000000000000e308 */ /* 0x000ea20000000800 */
[----:B----4-:R-:W-:Y:S01]  /*6d50*/  @!P3 FMUL.FTZ R73, R73, R20 ;  /* 0x000000144949b220 */ /* 0x010fe20000410000 */
[----:B------:R-:W-:-:S02]  /*6d60*/  FSETP.GTU.FTZ.AND P3, PT, R6, 20, PT ;  /* 0x41a000000600780b */ /* 0x000fc40003f7c000 */
[----:B------:R-:W-:-:S04]  /*6d70*/  F2FP.F16.F32.PACK_AB R24, R104, R79 ;  /* 0x0000004f6818723e */ /* 0x000fc800000000ff */
[----:B------:R-:W3:Y:S01]  /*6d80*/  @!P5 MUFU.EX2 R5, R5 ;  /* 0x000000050005d308 */ /* 0x000ee20000000800 */
[----:B-1----:R-:W-:Y:S01]  /*6d90*/  @!P4 FMUL.FTZ R102, R102, R23 ;  /* 0x000000176666c220 */ /* 0x002fe20000410000 */
[----:B------:R-:W-:Y:S01]  /*6da0*/  FSETP.GTU.FTZ.AND P4, PT, R8, 20, PT ;  /* 0x41a000000800780b */ /* 0x000fe20003f9c000 */
[----:B------:R-:W-:Y:S01]  /*6db0*/  @!P2 FMUL.FTZ R4, R7, -1.4426950216293334961 ;  /* 0xbfb8aa3b0704a820 */ /* 0x000fe20000410000 */
[----:B------:R1:W-:Y:S03]  /*6dc0*/  STS.128 [R36+0x10], R24 ;  /* 0x0000101824007388 */ /* 0x0003e60000000c00 */
[----:B------:R-:W-:Y:S01]  /*6dd0*/  @!P3 FMUL.FTZ R6, R6, -1.4426950216293334961 ;  /* 0xbfb8aa3b0606b820 */ /* 0x000fe20000410000 */
[----:B------:R-:W4:Y:S01]  /*6de0*/  @!P1 MUFU.EX2 R3, R3 ;  /* 0x0000000300039308 */ /* 0x000f220000000800 */
[----:B--2---:R-:W-:-:S06]  /*6df0*/  @!P6 FADD.FTZ R0, R0, 1 ;  /* 0x3f8000000000e421 */ /* 0x004fcc0000010000 */
[----:B------:R-:W-:Y:S01]  /*6e00*/  @!P4 FMUL.FTZ R7, R8, -1.4426950216293334961 ;  /* 0xbfb8aa3b0807c820 */ /* 0x000fe20000410000 */
[----:B------:R-:W2:Y:S01]  /*6e10*/  @!P2 MUFU.EX2 R4, R4 ;  /* 0x000000040004a308 */ /* 0x000ea20000000800 */
[----:B---3--:R-:W-:Y:S01]  /*6e20*/  @!P5 FADD.FTZ R5, R5, 1 ;  /* 0x3f8000000505d421 */ /* 0x008fe20000010000 */
[----:B------:R-:W-:Y:S02]  /*6e30*/  HADD2.F32 R8, -RZ, R9.H0_H0 ;  /* 0x20000009ff087230 */ /* 0x000fe40000004100 */
[----:B-1----:R-:W-:-:S03]  /*6e40*/  IMAD R24, R60, UR4, RZ ;  /* 0x000000043c187c24 */ /* 0x002fc6000f8e02ff */
[--C-:B------:R-:W-:Y:S01]  /*6e50*/  FADD.FTZ R23, R8, R59.reuse ;  /* 0x0000003b08177221 */ /* 0x100fe20000010000 */
[----:B------:R1:W3:Y:S01]  /*6e60*/  @!P6 MUFU.RCP R22, R0 ;  /* 0x000000000016e308 */ /* 0x0002e20000001000 */
[----:B------:R-:W-:Y:S02]  /*6e70*/  HADD2.F32 R8, -RZ, R9.H1_H1 ;  /* 0x30000009ff087230 */ /* 0x000fe40000004100 */
[----:B----4-:R-:W-:Y:S01]  /*6e80*/  @!P1 FADD.FTZ R3, R3, 1 ;  /* 0x3f80000003039421 */ /* 0x010fe20000010000 */
[----:B------:R-:W-:Y:S02]  /*6e90*/  IMAD R27, R63, UR5, R24 ;  /* 0x000000053f1b7c24 */ /* 0x000fe4000f8e0218 */
[----:B------:R-:W-:Y:S02]  /*6ea0*/  FADD.FTZ R8, R8, R59 ;  /* 0x0000003b08087221 */ /* 0x000fe40000010000 */
[----:B------:R-:W4:Y:S01]  /*6eb0*/  @!P5 MUFU.RCP R20, R5 ;  /* 0x000000050014d308 */ /* 0x000f220000001000 */
[----:B--2---:R-:W-:Y:S01]  /*6ec0*/  @!P2 FADD.FTZ R4, R4, 1 ;  /* 0x3f8000000404a421 */ /* 0x004fe20000010000 */
[----:B-1----:R-:W-:-:S02]  /*6ed0*/  HADD2.F32 R0, -RZ, R10.H0_H0 ;  /* 0x2000000aff007230 */ /* 0x002fc40000004100 */
[----:B------:R-:W-:-:S03]  /*6ee0*/  HADD2.F32 R10, -RZ, R10.H1_H1 ;  /* 0x3000000aff0a7230 */ /* 0x000fc60000004100 */
[--C-:B------:R-:W-:Y:S01]  /*6ef0*/  FADD.FTZ R9, R0, R59.reuse ;  /* 0x0000003b00097221 */ /* 0x100fe20000010000 */
[----:B------:R-:W1:Y:S01]  /*6f00*/  @!P0 MUFU.EX2 R2, R2 ;  /* 0x0000000200028308 */ /* 0x000e620000000800 */
[----:B---3--:R-:W-:Y:S01]  /*6f10*/  @!P6 FMUL.FTZ R71, R71, R22 ;  /* 0x000000164747e220 */ /* 0x008fe20000410000 */
[----:B------:R-:W-:Y:S01]  /*6f20*/  FSETP.GTU.FTZ.AND P6, PT, R8, 20, PT ;  /* 0x41a000000800780b */ /* 0x000fe20003fdc000 */
[----:B------:R-:W-:-:S05]  /*6f30*/  FADD.FTZ R10, R10, R59 ;  /* 0x0000003b0a0a7221 */ /* 0x000fca0000010000 */
[----:B------:R-:W2:Y:S01]  /*6f40*/  @!P3 MUFU.EX2 R6, R6 ;  /* 0x000000060006b308 */ /* 0x000ea20000000800 */
[----:B----4-:R-:W-:Y:S01]  /*6f50*/  @!P5 FMUL.FTZ R75, R75, R20 ;  /* 0x000000144b4bd220 */ /* 0x010fe20000410000 */
[----:B------:R-:W-:-:S04]  /*6f60*/  FSETP.GTU.FTZ.AND P5, PT, R23, 20, PT ;  /* 0x41a000001700780b */ /* 0x000fc80003fbc000 */
[----:B------:R-:W-:Y:S02]  /*6f70*/  F2FP.F16.F32.PACK_AB R101, R75, R102 ;  /* 0x000000664b65723e */ /* 0x000fe400000000ff */
[----:B------:R-:W3:Y:S01]  /*6f80*/  @!P1 MUFU.RCP R3, R3 ;  /* 0x0000000300039308 */ /* 0x000ee20000001000 */
[----:B-1----:R-:W-:-:S06]  /*6f90*/  @!P0 FADD.FTZ R2, R2, 1 ;  /* 0x3f80000002028421 */ /* 0x002fcc0000010000 */
[----:B------:R-:W-:Y:S01]  /*6fa0*/  @!P5 FMUL.FTZ R0, R23, -1.4426950216293334961 ;  /* 0xbfb8aa3b1700d820 */ /* 0x000fe20000410000 */
[----:B------:R1:W4:Y:S01]  /*6fb0*/  @!P2 MUFU.RCP R20, R4 ;  /* 0x000000040014a308 */ /* 0x0003220000001000 */
[----:B--2---:R-:W-:-:S07]  /*6fc0*/  @!P3 FADD.FTZ R6, R6, 1 ;  /* 0x3f8000000606b421 */ /* 0x004fce0000010000 */
[----:B------:R2:W5:Y:S01]  /*6fd0*/  @!P0 MUFU.RCP R21, R2 ;  /* 0x0000000200158308 */ /* 0x0005620000001000 */
[----:B-1----:R-:W-:Y:S02]  /*6fe0*/  HADD2.F32 R4, -RZ, R11.H0_H0 ;  /* 0x2000000bff047230 */ /* 0x002fe40000004100 */
[----:B---3--:R-:W-:Y:S01]  /*6ff0*/  @!P1 FMUL.FTZ R96, R96, R3 ;  /* 0x0000000360609220 */ /* 0x008fe20000410000 */
[----:B------:R-:W-:-:S04]  /*7000*/  FSETP.GTU.FTZ.AND P1, PT, R10, 20, PT ;  /* 0x41a000000a00780b */ /* 0x000fc80003f3c000 */
[----:B------:R1:W3:Y:S01]  /*7010*/  @!P3 MUFU.RCP R5, R6 ;  /* 0x000000060005b308 */ /* 0x0002e20000001000 */
[----:B--2---:R-:W-:Y:S01]  /*7020*/  @!P6 FMUL.FTZ R2, R8, -1.4426950216293334961 ;  /* 0xbfb8aa3b0802e820 */ /* 0x004fe20000410000 */
[----:B------:R-:W-:Y:S01]  /*7030*/  FADD.FTZ R8, R4, R59 ;  /* 0x0000003b04087221 */ /* 0x000fe20000010000 */
[----:B----4-:R-:W-:Y:S01]  /*7040*/  @!P2 FMUL.FTZ R39, R39, R20 ;  /* 0x000000142727a220 */ /* 0x010fe20000410000 */
[----:B------:R-:W-:-:S03]  /*7050*/  SHF.L.U32 R20, R62, 0x9, RZ ;  /* 0x000000093e147819 */ /* 0x000fc600000006ff */
[----:B------:R-:W-:Y:S01]  /*7060*/  FSETP.GTU.FTZ.AND P2, PT, R8, 20, PT ;  /* 0x41a000000800780b */ /* 0x000fe20003f5c000 */
[----:B------:R-:W2:Y:S01]  /*7070*/  @!P5 MUFU.EX2 R0, R0 ;  /* 0x000000000000d308 */ /* 0x000ea20000000800 */
[----:B-1----:R-:W-:Y:S02]  /*7080*/  HADD2.F32 R6, -RZ, R11.H1_H1 ;  /* 0x3000000bff067230 */ /* 0x002fe40000004100 */
[----:B-----5:R-:W-:Y:S01]  /*7090*/  @!P0 FMUL.FTZ R94, R94, R21 ;  /* 0x000000155e5e8220 */ /* 0x020fe20000410000 */
[----:B------:R-:W-:Y:S01]  /*70a0*/  FSETP.GTU.FTZ.AND P0, PT, R9, 20, PT ;  /* 0x41a000000900780b */ /* 0x000fe20003f1c000 */
[----:B------:R-:W-:Y:S01]  /*70b0*/  @!P1 FMUL.FTZ R4, R10, -1.4426950216293334961 ;  /* 0xbfb8aa3b0a049820 */ /* 0x000fe20000410000 */
[----:B------:R-:W-:Y:S01]  /*70c0*/  SHF.R.S32.HI R21, RZ, 0x1f, R20 ;  /* 0x0000001fff157819 */ /* 0x000fe20000011414 */
[----:B------:R-:W-:Y:S01]  /*70d0*/  FADD.FTZ R6, R6, R59 ;  /* 0x0000003b06067221 */ /* 0x000fe20000010000 */
[----:B------:R-:W-:Y:S01]  /*70e0*/  F2FP.F16.F32.PACK_AB R103, R39, R96 ;  /* 0x000000602767723e */ /* 0x000fe200000000ff */
[----:B------:R-:W1:Y:S01]  /*70f0*/  @!P4 MUFU.EX2 R7, R7 ;  /* 0x000000070007c308 */ /* 0x000e620000000800 */
[----:B---3--:R-:W-:-:S02]  /*7100*/  @!P3 FMUL.FTZ R98, R98, R5 ;  /* 0x000000056262b220 */ /* 0x008fc40000410000 */
[----:B------:R-:W-:Y:S01]  /*7110*/  FSETP.GTU.FTZ.AND P3, PT, R6, 20, PT ;  /* 0x41a000000600780b */ /* 0x000fe20003f7c000 */
[----:B------:R-:W-:-:S04]  /*7120*/  @!P2 FMUL.FTZ R5, R8, -1.4426950216293334961 ;  /* 0xbfb8aa3b0805a820 */ /* 0x000fc80000410000 */
[----:B------:R-:W-:Y:S01]  /*7130*/  @!P0 FMUL.FTZ R3, R9, -1.4426950216293334961 ;  /* 0xbfb8aa3b09038820 */ /* 0x000fe20000410000 */
[----:B------:R-:W-:Y:S01]  /*7140*/  @!P1 MUFU.EX2 R4, R4 ;  /* 0x0000000400049308 */ /* 0x000fe20000000800 */
[----:B--2---:R-:W-:Y:S01]  /*7150*/  @!P5 FADD.FTZ R0, R0, 1 ;  /* 0x3f8000000000d421 */ /* 0x004fe20000010000 */
[----:B------:R-:W-:-:S06]  /*7160*/  NOP ;  /* 0x0000000000007918 */ /* 0x000fcc0000000000 */
[----:B------:R-:W2:Y:S01]  /*7170*/  @!P2 MUFU.EX2 R5, R5 ;  /* 0x000000050005a308 */ /* 0x000ea20000000800 */
[----:B------:R-:W-:Y:S01]  /*7180*/  @!P3 FMUL.FTZ R6, R6, -1.4426950216293334961 ;  /* 0xbfb8aa3b0606b820 */ /* 0x000fe20000410000 */
[----:B-1----:R-:W-:Y:S01]  /*7190*/  @!P4 FADD.FTZ R7, R7, 1 ;  /* 0x3f8000000707c421 */ /* 0x002fe20000010000 */
[----:B------:R-:W-:Y:S05]  /*71a0*/  LDS.128 R8, [R38+0x200] ;  /* 0x0002000026087984 */ /* 0x000fea0000000c00 */
[----:B------:R-:W1:Y:S08]  /*71b0*/  @!P0 MUFU.EX2 R3, R3 ;  /* 0x0000000300038308 */ /* 0x000e700000000800 */
[----:B------:R-:W3:Y:S01]  /*71c0*/  @!P6 MUFU.EX2 R2, R2 ;  /* 0x000000020002e308 */ /* 0x000ee20000000800 */
[----:B--2---:R-:W-:-:S07]  /*71d0*/  @!P2 FADD.FTZ R22, R5, 1 ;  /* 0x3f8000000516a421 */ /* 0x004fce0000010000 */
[----:B------:R-:W2:Y:S01]  /*71e0*/  @!P3 MUFU.EX2 R23, R6 ;  /* 0x000000060017b308 */ /* 0x000ea20000000800 */
[----:B-1----:R-:W-:-:S07]  /*71f0*/  @!P0 FADD.FTZ R3, R3, 1 ;  /* 0x3f80000003038421 */ /* 0x002fce0000010000 */
[----:B------:R1:W4:Y:S01]  /*7200*/  @!P5 MUFU.RCP R29, R0 ;  /* 0x00000000001dd308 */ /* 0x0003220000001000 */
[----:B---3--:R-:W-:-:S07]  /*7210*/  @!P6 FADD.FTZ R2, R2, 1 ;  /* 0x3f8000000202e421 */ /* 0x008fce0000010000 */
[----:B------:R3:W5:Y:S01]  /*7220*/  @!P4 MUFU.RCP R28, R7 ;  /* 0x00000007001cc308 */ /* 0x0007620000001000 */
[----:B-1----:R-:W-:Y:S02]  /*7230*/  IMAD R0, R42, UR17, RZ ;  /* 0x000000112a007c24 */ /* 0x002fe4000f8e02ff */
[----:B--2---:R-:W-:Y:S02]  /*7240*/  @!P3 FADD.FTZ R23, R23, 1 ;  /* 0x3f8000001717b421 */ /* 0x004fe40000010000 */
[----:B------:R-:W-:Y:S02]  /*7250*/  IMAD R43, R43, UR16, R0 ;  /* 0x000000102b2b7c24 */ /* 0x000fe4000f8e0200 */
[----:B------:R-:W-:Y:S01]  /*7260*/  @!P1 FADD.FTZ R0, R4, 1 ;  /* 0x3f80000004009421 */ /* 0x000fe20000010000 */
[----:B------:R-:W1:Y:S01]  /*7270*/  @!P0 MUFU.RCP R41, R3 ;  /* 0x0000000300298308 */ /* 0x000e620000001000 */
[----:B---3--:R-:W2:Y:S01]  /*7280*/  LDS.128 R4, [R38] ;  /* 0x0000000026047984 */ /* 0x008ea20000000c00 */
[----:B----4-:R-:W-:-:S06]  /*7290*/  @!P5 FMUL.FTZ R92, R92, R29 ;  /* 0x0000001d5c5cd220 */ /* 0x010fcc0000410000 */
[----:B------:R3:W4:Y:S01]  /*72a0*/  @!P6 MUFU.RCP R30, R2 ;  /* 0x00000002001ee308 */ /* 0x0007220000001000 */
[----:B-----5:R-:W-:Y:S02]  /*72b0*/  @!P4 FMUL.FTZ R37, R37, R28 ;  /* 0x0000001c2525c220 */ /* 0x020fe40000410000 */
[----:B------:R-:W5:Y:S03]  /*72c0*/  LDC.64 R28, c[0x0][0x3a8] ;  /* 0x0000ea00ff1c7b82 */ /* 0x000f660000000a00 */
[----:B------:R-:W-:Y:S02]  /*72d0*/  F2FP.F16.F32.PACK_AB R24, R37, R98 ;  /* 0x000000622518723e */ /* 0x000fe400000000ff */
[----:B------:R-:W0:Y:S01]  /*72e0*/  @!P3 MUFU.RCP R23, R23 ;  /* 0x000000170017b308 */ /* 0x000e220000001000 */
[----:B---3--:R-:W-:-:S04]  /*72f0*/  IMAD.WIDE.U32 R2, R42, UR16, R20 ;  /* 0x000000102a027c25 */ /* 0x008fc8000f8e0014 */
[----:B-1----:R-:W-:Y:S01]  /*7300*/  @!P0 FMUL.FTZ R90, R90, R41 ;  /* 0x000000295a5a8220 */ /* 0x002fe20000410000 */
[----:B------:R-:W-:Y:S02]  /*7310*/  IADD3 R3, R3, R43, RZ ;  /* 0x0000002b03037210 */ /* 0x000fe40007ffe0ff */
[----:B------:R1:W3:Y:S01]  /*7320*/  @!P2 MUFU.RCP R34, R22 ;  /* 0x000000160022a308 */ /* 0x0002e20000001000 */
[----:B----4-:R-:W-:Y:S01]  /*7330*/  @!P6 FMUL.FTZ R35, R35, R30 ;  /* 0x0000001e2323e220 */ /* 0x010fe20000410000 */
[----:B------:R-:W-:Y:S01]  /*7340*/  IMAD.WIDE.U32 R2, R63, UR4, R2 ;  /* 0x000000043f027c25 */ /* 0x000fe2000f8e0002 */
[----:B------:R-:W-:-:S04]  /*7350*/  ULDC.64 UR4, c[0x0][0x3b0] ;  /* 0x0000ec0000047ab9 */ /* 0x000fc80000000a00 */
[----:B------:R-:W-:Y:S01]  /*7360*/  IADD3 R3, R3, R27, RZ ;  /* 0x0000001b03037210 */ /* 0x000fe20007ffe0ff */
[----:B0-----:R-:W-:Y:S01]  /*7370*/  @!P3 FMUL.FTZ R112, R112, R23 ;  /* 0x000000177070b220 */ /* 0x001fe20000410000 */
[----:B-1----:R-:W-:Y:S01]  /*7380*/  LEA R22, P0, R2, R44, 0x1 ;  /* 0x0000002c02167211 */ /* 0x002fe200078008ff */
[----:B------:R0:W1:Y:S01]  /*7390*/  @!P1 MUFU.RCP R32, R0 ;  /* 0x0000000000209308 */ /* 0x0000620000001000 */
[----:B-----5:R-:W-:Y:S01]  /*73a0*/  IMAD.WIDE.U32 R20, R28, UR16, R20 ;  /* 0x000000101c147c25 */ /* 0x020fe2000f8e0014 */
[----:B------:R-:W-:Y:S02]  /*73b0*/  IADD3 R52, P3, R52, -0x400, RZ ;  /* 0xfffffc0034347810 */ /* 0x000fe40007f7e0ff */
[----:B------:R-:W-:Y:S01]  /*73c0*/  LEA.HI.X R23, R2, R45, R3, 0x1, P0 ;  /* 0x0000002d02177211 */ /* 0x000fe200000f0c03 */
[----:B---3--:R-:W-:Y:S01]  /*73d0*/  @!P2 FMUL.FTZ R31, R31, R34 ;  /* 0x000000221f1fa220 */ /* 0x008fe20000410000 */
[----:B------:R-:W-:Y:S01]  /*73e0*/  IADD3 R50, P2, R50, -0x400, RZ ;  /* 0xfffffc0032327810 */ /* 0x000fe20007f5e0ff */
[----:B------:R-:W-:-:S04]  /*73f0*/  IMAD.WIDE R2, R77, 0x10, R22 ;  /* 0x000000104d027825 */ /* 0x000fc800078e0216 */
[----:B0-----:R-:W-:Y:S01]  /*7400*/  FADD.FTZ R0, R100, R55 ;  /* 0x0000003764007221 */ /* 0x001fe20000010000 */
[----:B------:R-:W-:Y:S02]  /*7410*/  F2FP.F16.F32.PACK_AB R100, R73, R100 ;  /* 0x000000644964723e */ /* 0x000fe400000000ff */
[----:B------:R-:W-:Y:S01]  /*7420*/  F2FP.F16.F32.PACK_AB R27, R112, R31 ;  /* 0x0000001f701b723e */ /* 0x000fe200000000ff */
[----:B--2---:R0:W-:Y:S01]  /*7430*/  STG.E.128 desc[UR14][R2.64], R4 ;  /* 0x0000000402007986 */ /* 0x0041e2000c101d0e */
[----:B------:R-:W-:Y:S01]  /*7440*/  FADD.FTZ R25, R0, R73 ;  /* 0x0000004900197221 */ /* 0x000fe20000010000 */
[----:B------:R-:W-:Y:S01]  /*7450*/  IADD3.X R51, R51, -0x1, RZ, P2, !PT ;  /* 0xffffffff33337810 */ /* 0x000fe200017fe4ff */
[----:B-1----:R-:W-:Y:S01]  /*7460*/  @!P1 FMUL.FTZ R33, R33, R32 ;  /* 0x0000002021219220 */ /* 0x002fe20000410000 */
[----:B------:R1:W-:Y:S01]  /*7470*/  STG.E.128 desc[UR14][R2.64+0x200], R8 ;  /* 0x0002000802007986 */ /* 0x0003e2000c101d0e */
[----:B------:R-:W-:Y:S01]  /*7480*/  FADD.FTZ R0, R25, R102 ;  /* 0x0000006619007221 */ /* 0x000fe20000010000 */
[----:B------:R-:W-:Y:S01]  /*7490*/  F2FP.F16.F32.PACK_AB R102, R94, R71 ;  /* 0x000000475e66723e */ /* 0x000fe200000000ff */
[----:B------:R-:W-:Y:S01]  /*74a0*/  BAR.SYNC.DEFER_BLOCKING 0x0 ;  /* 0x0000000000007b1d */ /* 0x000fe20000010000 */
[----:B------:R-:W-:Y:S01]  /*74b0*/  F2FP.F16.F32.PACK_AB R26, R33, R90 ;  /* 0x0000005a211a723e */ /* 0x000fe200000000ff */
[----:B------:R-:W-:Y:S01]  /*74c0*/  FADD.FTZ R0, R0, R75 ;  /* 0x0000004b00007221 */ /* 0x000fe20000010000 */
[----:B------:R-:W-:-:S02]  /*74d0*/  F2FP.F16.F32.PACK_AB R25, R35, R92 ;  /* 0x0000005c2319723e */ /* 0x000fc400000000ff */
[----:B------:R-:W-:Y:S01]  /*74e0*/  IADD3 R12, P1, R12, -0x400, RZ ;  /* 0xfffffc000c0c7810 */ /* 0x000fe20007f3e0ff */
[----:B------:R-:W-:Y:S01]  /*74f0*/  FADD.FTZ R23, R0, R71 ;  /* 0x0000004700177221 */ /* 0x000fe20000010000 */
[----:B------:R-:W-:Y:S01]  /*7500*/  IMAD R0, R28, UR17, RZ ;  /* 0x000000111c007c24 */ /* 0x000fe2000f8e02ff */
[----:B------:R-:W-:Y:S02]  /*7510*/  IADD3.X R53, R53, -0x1, RZ, P3, !PT ;  /* 0xffffffff35357810 */ /* 0x000fe40001ffe4ff */
[----:B------:R-:W-:Y:S01]  /*7520*/  FADD.FTZ R23, R23, R94 ;  /* 0x0000005e17177221 */ /* 0x000fe20000010000 */
[----:B0-----:R-:W-:Y:S01]  /*7530*/  IMAD R5, R29, UR16, R0 ;  /* 0x000000101d057c24 */ /* 0x001fe2000f8e0200 */
[----:B------:R-:W-:Y:S01]  /*7540*/  IADD3.X R13, R13, -0x1, RZ, P1, !PT ;  /* 0xffffffff0d0d7810 */ /* 0x000fe20000ffe4ff */
[----:B------:R-:W-:Y:S02]  /*7550*/  IMAD R0, R60, UR4, RZ ;  /* 0x000000043c007c24 */ /* 0x000fe4000f8e02ff */
[----:B------:R-:W-:Y:S01]  /*7560*/  FADD.FTZ R96, R23, R96 ;  /* 0x0000006017607221 */ /* 0x000fe20000010000 */
[----:B------:R-:W-:Y:S01]  /*7570*/  IADD3 R21, R21, R5, RZ ;  /* 0x0000000515157210 */ /* 0x000fe20007ffe0ff */
[----:B------:R-:W-:-:S02]  /*7580*/  IMAD R5, R63, UR5, R0 ;  /* 0x000000053f057c24 */ /* 0x000fc4000f8e0200 */
[----:B------:R-:W-:Y:S01]  /*7590*/  FADD.FTZ R39, R96, R39 ;  /* 0x0000002760277221 */ /* 0x000fe20000010000 */
[----:B-1----:R-:W-:-:S04]  /*75a0*/  IMAD.WIDE.U32 R2, R63, UR4, R20 ;  /* 0x000000043f027c25 */ /* 0x002fc8000f8e0014 */
[----:B------:R-:W-:Y:S01]  /*75b0*/  FADD.FTZ R98, R39, R98 ;  /* 0x0000006227627221 */ /* 0x000fe20000010000 */
[----:B------:R-:W-:Y:S01]  /*75c0*/  STS.128 [R36], R100 ;  /* 0x0000006424007388 */ /* 0x000fe20000000c00 */
[----:B------:R-:W-:Y:S02]  /*75d0*/  IADD3 R0, R3, R5, RZ ;  /* 0x0000000503007210 */ /* 0x000fe40007ffe0ff */
[----:B------:R-:W-:Y:S01]  /*75e0*/  FADD.FTZ R37, R98, R37 ;  /* 0x0000002562257221 */ /* 0x000fe20000010000 */
[----:B------:R-:W-:Y:S01]  /*75f0*/  STS.128 [R36+0x10], R24 ;  /* 0x0000101824007388 */ /* 0x000fe20000000c00 */
[----:B------:R-:W-:-:S03]  /*7600*/  NOP ;  /* 0x0000000000007918 */ /* 0x000fc60000000000 */
[----:B------:R-:W0:Y:S01]  /*7610*/  LDS.128 R40, [R38] ;  /* 0x0000000026287984 */ /* 0x000e220000000c00 */
[C---:B------:R-:W-:Y:S01]  /*7620*/  LEA R4, P0, R2.reuse, R48, 0x1 ;  /* 0x0000003002047211 */ /* 0x040fe200078008ff */
[----:B------:R-:W-:Y:S02]  /*7630*/  FADD.FTZ R92, R37, R92 ;  /* 0x0000005c255c7221 */ /* 0x000fe40000010000 */
[----:B------:R-:W1:Y:S01]  /*7640*/  LDS.128 R44, [R38+0x200] ;  /* 0x00020000262c7984 */ /* 0x000e620000000c00 */
        /* <DEDUP_REMOVED lines=8> */
[----:B------:R-:W-:Y:S01]  /*76d0*/  FADD.FTZ R55, R31, R112 ;  /* 0x000000701f377221 */ /* 0x000fe20000010000 */
[----:B0-----:R0:W-:Y:S04]  /*76e0*/  STG.E.128 desc[UR14][R2.64], R40 ;  /* 0x0000002802007986 */ /* 0x0011e8000c101d0e */
[----:B-1----:R0:W-:Y:S01]  /*76f0*/  STG.E.128 desc[UR14][R2.64+0x200], R44 ;  /* 0x0002002c02007986 */ /* 0x0021e2000c101d0e */
[----:B------:R-:W-:Y:S05]  /*7700*/  @P0 BRA `(.L_x_7932) ;  /* 0xffffff8c00d00947 */ /* 0x000fea000383ffff */
.L_x_7892:
        /* <DEDUP_REMOVED lines=26> */
.L_x_7934:
[----:B------:R-:W-:Y:S05]  /*78b0*/  BSYNC B0 ;  /* 0x0000000000007941 */ /* 0x000fea0003800000 */
.L_x_7933:
        /* <DEDUP_REMOVED lines=29> */
.L_x_7936:
[----:B------:R-:W2:Y:S02]  /*7a90*/  S2R R21, SR_TID.X ;  /* 0x0000000000157919 */ /* 0x000ea40000002100 */
.L_x_7937:
[----:B------:R-:W-:Y:S05]  /*7aa0*/  BSYNC B0 ;  /* 0x0000000000007941 */ /* 0x000fea0003800000 */
.L_x_7935:
        /* <DEDUP_REMOVED lines=43> */
.L_x_7939:
        /* <DEDUP_REMOVED lines=55> */
.L_x_7938:
[----:B------:R-:W-:Y:S05]  /*80d0*/  EXIT ;  /* 0x000000000000794d */ /* 0x000fea0003800000 */
.L_x_7940:
        /* <DEDUP_REMOVED lines=10> */
.L_x_10995:


//--------------------- .text._Z25selective_scan_bwd_kernelI32Selective_Scan_bwd_kernel_traitsILi32ELi16ELb1ELb0ELb1ELb0ELb0EN3c104HalfEfEEv12SSMParamsBwd --------------------------
	.section	.text._Z25selective_scan_bwd_kernelI32Selective_Scan_bwd_kernel_traitsILi32ELi16ELb1ELb0ELb1ELb0ELb0EN3c104HalfEfEEv12SSMParamsBwd,"ax",@progbits
	.align	128
        .global         _Z25selective_scan_bwd_kernelI32Selective_Scan_bwd_kernel_traitsILi32ELi16ELb1ELb0ELb1ELb0ELb0EN3c104HalfEfEEv12SSMParamsBwd
        .type           _Z25selective_scan_bwd_kernelI32Selective_Scan_bwd_kernel_traitsILi32ELi16ELb1ELb0ELb1ELb0ELb0EN3c104HalfEfEEv12SSMParamsBwd,@function
        .size           _Z25selective_scan_bwd_kernelI32Selective_Scan_bwd_kernel_traitsILi32ELi16ELb1ELb0ELb1ELb0ELb0EN3c104HalfEfEEv12SSMParamsBwd,(.L_x_10996 - _Z25selective_scan_bwd_kernelI32Selective_Scan_bwd_kernel_traitsILi32ELi16ELb1ELb0ELb1ELb0ELb0EN3c104HalfEfEEv12SSMParamsBwd)
        .other          _Z25selective_scan_bwd_kernelI32Selective_Scan_bwd_kernel_traitsILi32ELi16ELb1ELb0ELb1ELb0ELb0EN3c104HalfEfEEv12SSMParamsBwd,@"STO_CUDA_ENTRY STV_DEFAULT"
_Z25selective_scan_bwd_kernelI32Selective_Scan_bwd_kernel_traitsILi32ELi16ELb1ELb0ELb1ELb0ELb0EN3c104HalfEfEEv12SSMParamsBwd:
.text._Z25selective_scan_bwd_kernelI32Selective_Scan_bwd_kernel_traitsILi32ELi16ELb1ELb0ELb1ELb0ELb0EN3c104HalfEfEEv12SSMParamsBwd:
        /* <DEDUP_REMOVED lines=44> */
[----:B------:R-:W1:Y:S01]  /*02c0*/  LDC.64 R2, c[0x0][0x288] ;  /* 0x0000a200ff027b82 */ /* 0x000e620000000a00 */
[----:B------:R-:W-:Y:S01]  /*02d0*/  ISETP.GT.U32.AND P1, PT, R9, R0, PT ;  /* 0x000000000900720c */ /* 0x000fe20003f24070 */
[----:B------:R-:W-:Y:S02]  /*02e0*/  UIMAD UR6, UR14, UR8, URZ ;  /* 0x000000080e0672a4 */ /* 0x000fe4000f8e023f */
[----:B------:R-:W-:Y:S02]  /*02f0*/  UIMAD.WIDE.U32 UR4, UR15, UR8, URZ ;  /* 0x000000080f0472a5 */ /* 0x000fe4000f8e003f */
[----:B------:R-:W-:Y:S02]  /*0300*/  UIMAD UR8, UR15, UR9, UR6 ;  /* 0x000000090f0872a4 */ /* 0x000fe4000f8e0206 */
[----:B------:R-:W3:Y:S06]  /*0310*/  LDC.64 R26, c[0x0][0x2e0] ;  /* 0x0000b800ff1a7b82 */ /* 0x000eec0000000a00 */
[----:B------:R-:W-:Y:S01]  /*0320*/  @!P1 IADD3 R0, R0, -R9, RZ ;  /* 0x8000000900009210 */ /* 0x000fe20007ffe0ff */
[----:B------:R-:W-:-:S03]  /*0330*/  UIADD3 UR5, UR5, UR8, URZ ;  /* 0x0000000805057290 */ /* 0x000fc6000fffe03f */
[----:B------:R-:W-:Y:S01]  /*0340*/  ISETP.GE.U32.AND P0, PT, R0, R9, PT ;  /* 0x000000090000720c */ /* 0x000fe20003f06070 */
[----:B------:R-:W-:Y:S01]  /*0350*/  UIMAD UR9, UR14, UR10, URZ ;  /* 0x0000000a0e0972a4 */ /* 0x000fe2000f8e023f */
[----:B------:R-:W-:Y:S01]  /*0360*/  LOP3.LUT R6, R42, R11, RZ, 0x3c, !PT ;  /* 0x0000000b2a067212 */ /* 0x000fe200078e3cff */
[----:B-1----:R-:W-:Y:S01]  /*0370*/  IMAD R0, R43, R2, RZ ;  /* 0x000000022b007224 */ /* 0x002fe200078e02ff */
[----:B------:R-:W-:-:S03]  /*0380*/  @!P1 IADD3 R47, R47, 0x1, RZ ;  /* 0x000000012f2f9810 */ /* 0x000fc60007ffe0ff */
[C---:B------:R-:W-:Y:S01]  /*0390*/  IMAD R0, R42.reuse, R3, R0 ;  /* 0x000000032a007224 */ /* 0x040fe200078e0200 */
[----:B------:R-:W-:Y:S01]  /*03a0*/  LEA R7, R21, 0xfffffe00, 0x9 ;  /* 0xfffffe0015077811 */ /* 0x000fe200078e48ff */
[----:B------:R-:W-:Y:S01]  /*03b0*/  IMAD.WIDE.U32 R2, R42, R2, UR4 ;  /* 0x000000042a027e25 */ /* 0x000fe2000f8e0002 */
[----:B------:R-:W-:Y:S01]  /*03c0*/  UIMAD.WIDE.U32 UR6, UR15, UR10, URZ ;  /* 0x0000000a0f0672a5 */ /* 0x000fe2000f8e003f */
[----:B------:R-:W-:Y:S01]  /*03d0*/  ISETP.GE.AND P2, PT, R6, RZ, PT ;  /* 0x000000ff0600720c */ /* 0x000fe20003f46270 */
[----:B------:R-:W-:Y:S01]  /*03e0*/  UIMAD UR9, UR15, UR11, UR9 ;  /* 0x0000000b0f0972a4 */ /* 0x000fe2000f8e0209 */
[----:B------:R-:W-:Y:S02]  /*03f0*/  ISETP.NE.AND P1, PT, R11, RZ, PT ;  /* 0x000000ff0b00720c */ /* 0x000fe40003f25270 */
[----:B------:R-:W-:Y:S01]  /*0400*/  @P0 IADD3 R47, R47, 0x1, RZ ;  /* 0x000000012f2f0810 */ /* 0x000fe20007ffe0ff */
[----:B------:R-:W-:Y:S01]  /*0410*/  UIADD3 UR7, UR7, UR9, URZ ;  /* 0x0000000907077290 */ /* 0x000fe2000fffe03f */
[----:B------:R-:W-:Y:S01]  /*0420*/  SHF.R.S32.HI R9, RZ, 0x1f, R7 ;  /* 0x0000001fff097819 */ /* 0x000fe20000011407 */
[----:B------:R-:W-:Y:S01]  /*0430*/  ULDC.64 UR10, c[0x0][0x310] ;  /* 0x0000c400000a7ab9 */ /* 0x000fe20000000a00 */
[----:B------:R-:W-:Y:S01]  /*0440*/  IADD3 R53, P0, R7, R2, RZ ;  /* 0x0000000207357210 */ /* 0x000fe20007f1e0ff */
[----:B------:R-:W-:-:S03]  /*0450*/  ULDC.64 UR8, c[0x0][0x260] ;  /* 0x0000980000087ab9 */ /* 0x000fc60000000a00 */
[----:B------:R-:W-:Y:S02]  /*0460*/  IADD3.X R8, R9, R3, R0, P0, !PT ;  /* 0x0000000309087210 */ /* 0x000fe400007fe400 */
[----:B------:R-:W-:Y:S01]  /*0470*/  ISETP.NE.U32.AND P0, PT, RZ, UR10, PT ;  /* 0x0000000aff007c0c */ /* 0x000fe2000bf05070 */
[-C--:B--2---:R-:W-:Y:S02]  /*0480*/  IMAD R0, R43, R4.reuse, RZ ;  /* 0x000000042b007224 */ /* 0x084fe400078e02ff */
[C---:B------:R-:W-:Y:S01]  /*0490*/  IMAD.WIDE.U32 R2, R42.reuse, R4, UR6 ;  /* 0x000000062a027e25 */ /* 0x040fe2000f8e0004 */
[----:B------:R-:W-:Y:S02]  /*04a0*/  ISETP.NE.AND.EX P0, PT, RZ, UR11, PT, P0 ;  /* 0x0000000bff007c0c */ /* 0x000fe4000bf05300 */
[----:B------:R-:W-:Y:S01]  /*04b0*/  @!P2 IADD3 R47, -R47, RZ, RZ ;  /* 0x000000ff2f2fa210 */ /* 0x000fe20007ffe1ff */
[----:B------:R-:W-:Y:S01]  /*04c0*/  IMAD R0, R42, R5, R0 ;  /* 0x000000052a007224 */ /* 0x000fe200078e0200 */
[----:B------:R-:W-:Y:S01]  /*04d0*/  @!P1 LOP3.LUT R47, RZ, R11, RZ, 0x33, !PT ;  /* 0x0000000bff2f9212 */ /* 0x000fe200078e33ff */
[----:B------:R-:W-:Y:S01]  /*04e0*/  UIMAD UR4, UR14, UR8, URZ ;  /* 0x000000080e0472a4 */ /* 0x000fe2000f8e023f */
[----:B------:R-:W-:Y:S01]  /*04f0*/  IADD3 R55, P1, R7, R2, RZ ;  /* 0x0000000207377210 */ /* 0x000fe20007f3e0ff */
[----:B------:R-:W-:-:S03]  /*0500*/  ULDC.64 UR10, c[0x0][0x328] ;  /* 0x0000ca00000a7ab9 */ /* 0x000fc60000000a00 */
[----:B------:R-:W-:Y:S01]  /*0510*/  IADD3.X R6, R9, R3, R0, P1, !PT ;  /* 0x0000000309067210 */ /* 0x000fe20000ffe400 */
[----:B------:R-:W-:Y:S01]  /*0520*/  IMAD R0, R43, R12, RZ ;  /* 0x0000000c2b007224 */ /* 0x000fe200078e02ff */
[----:B------:R-:W-:Y:S01]  /*0530*/  SHF.R.S32.HI R49, RZ, 0x1f, R47 ;  /* 0x0000001fff317819 */ /* 0x000fe2000001142f */
[----:B------:R-:W-:Y:S01]  /*0540*/  UIMAD.WIDE.U32 UR6, UR15, UR8, URZ ;  /* 0x000000080f0672a5 */ /* 0x000fe2000f8e003f */
[----:B----4-:R-:W-:Y:S01]  /*0550*/  ISETP.NE.U32.AND P2, PT, R16, RZ, PT ;  /* 0x000000ff1000720c */ /* 0x010fe20003f45070 */
[----:B------:R-:W-:Y:S01]  /*0560*/  UIMAD UR4, UR15, UR9, UR4 ;  /* 0x000000090f0472a4 */ /* 0x000fe2000f8e0204 */
[----:B------:R-:W-:Y:S01]  /*0570*/  IMAD R0, R42, R13, R0 ;  /* 0x0000000d2a007224 */ /* 0x000fe200078e0200 */
[----:B------:R-:W-:Y:S01]  /*0580*/  UIMAD UR8, UR14, UR10, URZ ;  /* 0x0000000a0e0872a4 */ /* 0x000fe2000f8e023f */
[----:B------:R-:W1:Y:S01]  /*0590*/  @P0 LDC R13, c[0x0][0x214] ;  /* 0x00008500ff0d0b82 */ /* 0x000e620000000800 */
[----:B------:R-:W-:Y:S01]  /*05a0*/  UIADD3 UR7, UR7, UR4, URZ ;  /* 0x0000000407077290 */ /* 0x000fe2000fffe03f */
[----:B------:R-:W-:Y:S01]  /*05b0*/  IMAD R2, R49, R14, RZ ;  /* 0x0000000e31027224 */ /* 0x000fe200078e02ff */
[----:B------:R-:W-:Y:S01]  /*05c0*/  UIMAD.WIDE.U32 UR4, UR15, UR10, URZ ;  /* 0x0000000a0f0472a5 */ /* 0x000fe2000f8e003f */
[----:B------:R-:W-:Y:S01]  /*05d0*/  ISETP.NE.AND.EX P2, PT, R17, RZ, PT, P2 ;  /* 0x000000ff1100720c */ /* 0x000fe20003f45320 */
[----:B------:R-:W-:Y:S01]  /*05e0*/  UIMAD UR8, UR15, UR11, UR8 ;  /* 0x0000000b0f0872a4 */ /* 0x000fe2000f8e0208 */
[----:B------:R-:W-:-:S02]  /*05f0*/  IMAD R11, R47, R15, R2 ;  /* 0x0000000f2f0b7224 */ /* 0x000fc400078e0202 */
[----:B------:R-:W2:Y:S01]  /*0600*/  @P0 LDC R15, c[0x0][0x21c] ;  /* 0x00008700ff0f0b82 */ /* 0x000ea20000000800 */
[----:B------:R-:W-:Y:S01]  /*0610*/  UIADD3 UR5, UR5, UR8, URZ ;  /* 0x0000000805057290 */ /* 0x000fe2000fffe03f */
[----:B------:R-:W-:Y:S01]  /*0620*/  ISETP.NE.U32.AND P1, PT, R18, RZ, PT ;  /* 0x000000ff1200720c */ /* 0x000fe20003f25070 */
[----:B------:R-:W-:Y:S01]  /*0630*/  IMAD.WIDE.U32 R4, R47, R14, UR6 ;  /* 0x000000062f047e25 */ /* 0x000fe2000f8e000e */
[----:B------:R-:W-:-:S04]  /*0640*/  CS2R R38, SRZ ;  /* 0x0000000000267805 */ /* 0x000fc8000001ff00 */
[----:B------:R-:W4:Y:S01]  /*0650*/  @P0 LDC.64 R40, c[0x0][0x310] ;  /* 0x0000c400ff280b82 */ /* 0x000f220000000a00 */
[C---:B------:R-:W-:Y:S01]  /*0660*/  IMAD.WIDE.U32 R2, R42.reuse, R12, UR4 ;  /* 0x000000042a027e25 */ /* 0x040fe2000f8e000c */
[----:B------:R-:W-:Y:S02]  /*0670*/  ISETP.NE.AND.EX P1, PT, R19, RZ, PT, P1 ;  /* 0x000000ff1300720c */ /* 0x000fe40003f25310 */
[C---:B------:R-:W-:Y:S02]  /*0680*/  @P2 LEA R38, P3, R42.reuse, R16, 0x2 ;  /* 0x000000102a262211 */ /* 0x040fe400078610ff */
[C---:B------:R-:W-:Y:S02]  /*0690*/  IADD3 R59, P5, R7.reuse, R4, RZ ;  /* 0x00000004073b7210 */ /* 0x040fe40007fbe0ff */
[----:B------:R-:W-:Y:S02]  /*06a0*/  IADD3 R7, P4, R7, R2, RZ ;  /* 0x0000000207077210 */ /* 0x000fe40007f9e0ff */
[----:B------:R-:W-:-:S02]  /*06b0*/  @P2 LEA.HI.X R39, R42, R17, R43, 0x2, P3 ;  /* 0x000000112a272211 */ /* 0x000fc400018f142b */
[----:B------:R-:W-:Y:S02]  /*06c0*/  ISETP.GE.AND P2, PT, R21, 0x1, PT ;  /* 0x000000011500780c */ /* 0x000fe40003f46270 */
[----:B------:R-:W-:Y:S01]  /*06d0*/  IADD3.X R4, R9, R3, R0, P4, !PT ;  /* 0x0000000309047210 */ /* 0x000fe200027fe400 */
[----:B-1----:R-:W-:Y:S01]  /*06e0*/  @P0 IMAD R0, R13, UR15, R42 ;  /* 0x0000000f0d000c24 */ /* 0x002fe2000f8e022a */
[----:B------:R-:W-:Y:S02]  /*06f0*/  CS2R R36, SRZ ;  /* 0x0000000000247805 */ /* 0x000fe4000001ff00 */
[----:B0-----:R-:W-:Y:S02]  /*0700*/  LEA R52, P4, R53, R22, 0x1 ;  /* 0x0000001635347211 */ /* 0x001fe400078808ff */
[----:B------:R-:W-:Y:S01]  /*0710*/  @P1 LEA R36, P3, R42, R18, 0x2 ;  /* 0x000000122a241211 */ /* 0x000fe200078610ff */
[----:B------:R-:W-:Y:S01]  /*0720*/  @P0 IMAD R0, R0, R21, RZ ;  /* 0x0000001500000224 */ /* 0x000fe200078e02ff */
[----:B------:R-:W-:-:S02]  /*0730*/  IADD3 R10, R5, R11, RZ ;  /* 0x0000000b050a7210 */ /* 0x000fc40007ffe0ff */
[----:B------:R-:W-:Y:S01]  /*0740*/  @P1 LEA.HI.X R37, R42, R19, R43, 0x2, P3 ;  /* 0x000000132a251211 */ /* 0x000fe200018f142b */
[----:B--2---:R-:W-:Y:S01]  /*0750*/  @P0 IMAD R3, R0, R15, RZ ;  /* 0x0000000f00030224 */ /* 0x004fe200078e02ff */
[----:B------:R-:W-:Y:S02]  /*0760*/  LEA.HI.X R53, R53, R23, R8, 0x1, P4 ;  /* 0x0000001735357211 */ /* 0x000fe400020f0c08 */
[----:B------:R-:W-:Y:S02]  /*0770*/  IADD3.X R2, R9, R10, RZ, P5, !PT ;  /* 0x0000000a09027210 */ /* 0x000fe40002ffe4ff */
[----:B---3--:R-:W-:Y:S02]  /*0780*/  LEA R54, P1, R55, R24, 0x1 ;  /* 0x0000001837367211 */ /* 0x008fe400078208ff */
[----:B------:R-:W-:Y:S02]  /*0790*/  LEA R56, P3, R7, R56, 0x1 ;  /* 0x0000003807387211 */ /* 0x000fe400078608ff */
[----:B------:R-:W-:Y:S01]  /*07a0*/  LEA R58, P4, R59, R26, 0x1 ;  /* 0x0000001a3b3a7211 */ /* 0x000fe200078808ff */
[----:B------:R-:W-:Y:S01]  /*07b0*/  HFMA2.MMA R46, -RZ, RZ, 0, 0 ;  /* 0x00000000ff2e7435 */ /* 0x000fe200000001ff */
[----:B----4-:R-:W-:Y:S01]  /*07c0*/  @P0 IMAD.WIDE R40, R3, 0x8, R40 ;  /* 0x0000000803280825 */ /* 0x010fe200078e0228 */
[----:B------:R-:W-:-:S02]  /*07d0*/  LEA.HI.X R55, R55, R25, R6, 0x1, P1 ;  /* 0x0000001937377211 */ /* 0x000fc400008f0c06 */
[----:B------:R-:W-:Y:S02]  /*07e0*/  @!P0 CS2R R40, SRZ ;  /* 0x0000000000288805 */ /* 0x000fe4000001ff00 */
[----:B------:R-:W-:Y:S02]  /*07f0*/  LEA.HI.X R57, R7, R57, R4, 0x1, P3 ;  /* 0x0000003907397211 */ /* 0x000fe400018f0c04 */
[----:B------:R-:W-:Y:S02]  /*0800*/  LEA.HI.X R59, R59, R27, R2, 0x1, P4 ;  /* 0x0000001b3b3b7211 */ /* 0x000fe400020f0c02 */
[----:B------:R-:W-:Y:S01]  /*0810*/  MOV R51, RZ ;  /* 0x000000ff00337202 */ /* 0x000fe20000000f00 */
[----:B------:R-:W-:Y:S06]  /*0820*/  @!P2 BRA `(.L_x_7941) ;  /* 0x000000400074a947 */ /* 0x000fec0003800000 */
[----:B------:R-:W0:Y:S01]  /*0830*/  S2R R48, SR_TID.X ;  /* 0x0000000000307919 */ /* 0x000e220000002100 */
[----:B------:R-:W-:Y:S01]  /*0840*/  ULDC UR4, c[0x0][0x224] ;  /* 0x0000890000047ab9 */ /* 0x000fe20000000800 */
[----:B------:R-:W-:Y:S01]  /*0850*/  MOV R46, RZ ;  /* 0x000000ff002e7202 */ /* 0x000fe20000000f00 */
[----:B------:R-:W1:Y:S01]  /*0860*/  S2R R50, SR_LANEID ;  /* 0x0000000000327919 */ /* 0x000e620000000000 */
[----:B------:R-:W-:Y:S02]  /*0870*/  MOV R51, RZ ;  /* 0x000000ff00337202 */ /* 0x000fe40000000f00 */
[----:B------:R-:W-:Y:S01]  /*0880*/  MOV R60, UR4 ;  /* 0x00000004003c7c02 */ /* 0x000fe20008000f00 */
[----:B------:R-:W-:Y:S01]  /*0890*/  UMOV UR4, URZ ;  /* 0x0000003f00047c82 */ /* 0x000fe20008000000 */
[----:B0-----:R-:W-:-:S04]  /*08a0*/  SHF.L.U32 R61, R48, 0x1, RZ ;  /* 0x00000001303d7819 */ /* 0x001fc800000006ff */
[----:B-1----:R-:W-:-:S07]  /*08b0*/  LOP3.LUT R61, R61, 0xffffffc0, RZ, 0xc0, !PT ;  /* 0xffffffc03d3d7812 */ /* 0x002fce00078ec0ff */
.L_x_7981:
[----:B------:R-:W-:Y:S01]  /*08c0*/  BAR.SYNC.DEFER_BLOCKING 0x0 ;  /* 0x0000000000007b1d */ /* 0x000fe20000010000 */
[----:B0-----:R-:W-:-:S05]  /*08d0*/  LOP3.LUT R62, R61, 0x1f, R48, 0xf8, !PT ;  /* 0x0000001f3d3e7812 */ /* 0x001fca00078ef830 */
[----:B------:R-:W-:-:S05]  /*08e0*/  IMAD.WIDE R2, R62, 0x10, R52 ;  /* 0x000000103e027825 */ /* 0x000fca00078e0234 */
[----:B------:R-:W2:Y:S04]  /*08f0*/  LDG.E.128 R12, desc[UR12][R2.64] ;  /* 0x0000000c020c7981 */ /* 0x000ea8000c1e1d00 */
[----:B---3--:R0:W3:Y:S01]  /*0900*/  LDG.E.128 R16, desc[UR12][R2.64+0x200] ;  /* 0x0002000c02107981 */ /* 0x0080e2000c1e1d00 */
[----:B------:R-:W1:Y:S01]  /*0910*/  S2UR UR6, SR_CgaCtaId ;  /* 0x00000000000679c3 */ /* 0x000e620000008800 */
[----:B------:R-:W-:Y:S01]  /*0920*/  UMOV UR5, 0x400 ;  /* 0x0000040000057882 */ /* 0x000fe20000000000 */
[----:B------:R-:W-:Y:S01]  /*0930*/  IMAD.WIDE R20, R62, 0x10, R54 ;  /* 0x000000103e147825 */ /* 0x000fe200078e0236 */
[----:B-1----:R-:W-:-:S06]  /*0940*/  ULEA UR5, UR6, UR5, 0x18 ;  /* 0x0000000506057291 */ /* 0x002fcc000f8ec03f */
[C---:B------:R-:W-:Y:S02]  /*0950*/  LEA R63, R50.reuse, UR5, 0x4 ;  /* 0x00000005323f7c11 */ /* 0x040fe4000f8e20ff */
[----:B------:R-:W-:Y:S01]  /*0960*/  LEA R65, R50, UR5, 0x5 ;  /* 0x0000000532417c11 */ /* 0x000fe2000f8e28ff */
[----:B0-----:R-:W-:Y:S01]  /*0970*/  IMAD.WIDE R2, R62, 0x10, R56 ;  /* 0x000000103e027825 */ /* 0x001fe200078e0238 */
[----:B------:R-:W-:Y:S01]  /*0980*/  ULDC UR5, c[0x0][0x21c] ;  /* 0x0000870000057ab9 */ /* 0x000fe20000000800 */
[----:B--2---:R-:W-:Y:S04]  /*0990*/  STS.128 [R63], R12 ;  /* 0x0000000c3f007388 */ /* 0x004fe80000000c00 */
[----:B---3--:R-:W-:Y:S01]  /*09a0*/  STS.128 [R63+0x200], R16 ;  /* 0x000200103f007388 */ /* 0x008fe20000000c00 */
[----:B------:R-:W-:-:S03]  /*09b0*/  NOP ;  /* 0x0000000000007918 */ /* 0x000fc60000000000 */
[----:B------:R-:W0:Y:S04]  /*09c0*/  LDS.128 R4, [R65] ;  /* 0x0000000041047984 */ /* 0x000e280000000c00 */
[----:B------:R-:W-:Y:S01]  /*09d0*/  LDS.128 R8, [R65+0x10] ;  /* 0x0000100041087984 */ /* 0x000fe20000000c00 */
[----:B------:R-:W-:Y:S06]  /*09e0*/  BAR.SYNC.DEFER_BLOCKING 0x0 ;  /* 0x0000000000007b1d */ /* 0x000fec0000010000 */
[----:B------:R-:W2:Y:S04]  /*09f0*/  LDG.E.128 R24, desc[UR12][R20.64] ;  /* 0x0000000c14187981 */ /* 0x000ea8000c1e1d00 */
[----:B------:R-:W3:Y:S04]  /*0a00*/  LDG.E.128 R28, desc[UR12][R20.64+0x200] ;  /* 0x0002000c141c7981 */ /* 0x000ee8000c1e1d00 */
[----:B--2---:R-:W-:Y:S04]  /*0a10*/  STS.128 [R63], R24 ;  /* 0x000000183f007388 */ /* 0x004fe80000000c00 */
[----:B---3--:R0:W-:Y:S01]  /*0a20*/  STS.128 [R63+0x200], R28 ;  /* 0x0002001c3f007388 */ /* 0x0081e20000000c00 */
[----:B------:R-:W-:-:S03]  /*0a30*/  NOP ;  /* 0x0000000000007918 */ /* 0x000fc60000000000 */
[----:B------:R-:W1:Y:S04]  /*0a40*/  LDS.128 R16, [R65] ;  /* 0x0000000041107984 */ /* 0x000e680000000c00 */
[----:B------:R-:W2:Y:S01]  /*0a50*/  LDS.128 R12, [R65+0x10] ;  /* 0x00001000410c7984 */ /* 0x000ea20000000c00 */
[----:B------:R-:W-:Y:S06]  /*0a60*/  BAR.SYNC.DEFER_BLOCKING 0x0 ;  /* 0x0000000000007b1d */ /* 0x000fec0000010000 */
[----:B------:R-:W3:Y:S04]  /*0a70*/  LDG.E.128 R32, desc[UR12][R2.64] ;  /* 0x0000000c02207981 */ /* 0x000ee8000c1e1d00 */
[----:B----4-:R4:W3:Y:S01]  /*0a80*/  LDG.E.128 R68, desc[UR12][R2.64+0x200] ;  /* 0x0002000c02447981 */ /* 0x0108e2000c1e1d00 */
[--C-:B0-----:R-:W-:Y:S01]  /*0a90*/  HADD2.F32 R28, -RZ, R4.reuse.H0_H0 ;  /* 0x20000004ff1c7230 */ /* 0x101fe20000004100 */
[----:B------:R-:W-:Y:S01]  /*0aa0*/  ISETP.LT.AND P0, PT, RZ, UR5, PT ;  /* 0x00000005ff007c0c */ /* 0x000fe2000bf01270 */
[----:B------:R-:W-:-:S02]  /*0ab0*/  HADD2.F32 R29, -RZ, R4.H1_H1 ;  /* 0x30000004ff1d7230 */ /* 0x000fc40000004100 */
[----:B-1----:R-:W-:Y:S02]  /*0ac0*/  HADD2.F32 R67, -RZ, R16.H0_H0 ;  /* 0x20000010ff437230 */ /* 0x002fe40000004100 */
[----:B------:R-:W-:Y:S02]  /*0ad0*/  HADD2.F32 R73, -RZ, R17.H1_H1 ;  /* 0x30000011ff497230 */ /* 0x000fe40000004100 */
[----:B------:R-:W-:Y:S02]  /*0ae0*/  HADD2.F32 R75, -RZ, R18.H0_H0 ;  /* 0x20000012ff4b7230 */ /* 0x000fe40000004100 */
[--C-:B-----5:R-:W-:Y:S01]  /*0af0*/  FADD.FTZ R67, R67, R44.reuse ;  /* 0x0000002c43437221 */ /* 0x120fe20000010000 */
[--C-:B----4-:R-:W-:Y:S02]  /*0b00*/  HADD2.F32 R2, -RZ, R5.reuse.H0_H0 ;  /* 0x20000005ff027230 */ /* 0x110fe40000004100 */
[----:B------:R-:W-:Y:S01]  /*0b10*/  FADD.FTZ R73, R73, R44 ;  /* 0x0000002c49497221 */ /* 0x000fe20000010000 */
[----:B------:R-:W-:-:S02]  /*0b20*/  HADD2.F32 R3, -RZ, R5.H1_H1 ;  /* 0x30000005ff037230 */ /* 0x000fc40000004100 */
[--C-:B------:R-:W-:Y:S01]  /*0b30*/  FADD.FTZ R75, R75, R44.reuse ;  /* 0x0000002c4b4b7221 */ /* 0x100fe20000010000 */
[----:B------:R-:W-:Y:S02]  /*0b40*/  HADD2.F32 R77, -RZ, R18.H1_H1 ;  /* 0x30000012ff4d7230 */ /* 0x000fe40000004100 */
[--C-:B------:R-:W-:Y:S02]  /*0b50*/  HADD2.F32 R79, -RZ, R19.reuse.H0_H0 ;  /* 0x20000013ff4f7230 */ /* 0x100fe40000004100 */
[----:B------:R-:W-:Y:S02]  /*0b60*/  HADD2.F32 R81, -RZ, R19.H1_H1 ;  /* 0x30000013ff517230 */ /* 0x000fe40000004100 */
[--C-:B------:R-:W-:Y:S01]  /*0b70*/  FADD.FTZ R77, R77, R44.reuse ;  /* 0x0000002c4d4d7221 */ /* 0x100fe20000010000 */
[--C-:B--2---:R-:W-:Y:S02]  /*0b80*/  HADD2.F32 R83, -RZ, R12.reuse.H0_H0 ;  /* 0x2000000cff537230 */ /* 0x104fe40000004100 */
[----:B------:R-:W-:Y:S01]  /*0b90*/  FADD.FTZ R79, R79, R44 ;  /* 0x0000002c4f4f7221 */ /* 0x000fe20000010000 */
[----:B------:R-:W-:-:S02]  /*0ba0*/  HADD2.F32 R85, -RZ, R12.H1_H1 ;  /* 0x3000000cff557230 */ /* 0x000fc40000004100 */
[--C-:B------:R-:W-:Y:S01]  /*0bb0*/  FADD.FTZ R81, R81, R44.reuse ;  /* 0x0000002c51517221 */ /* 0x100fe20000010000 */
[--C-:B------:R-:W-:Y:S02]  /*0bc0*/  HADD2.F32 R87, -RZ, R13.reuse.H0_H0 ;  /* 0x2000000dff577230 */ /* 0x100fe40000004100 */
[--C-:B------:R-:W-:Y:S01]  /*0bd0*/  FADD.FTZ R83, R83, R44.reuse ;  /* 0x0000002c53537221 */ /* 0x100fe20000010000 */
[----:B------:R-:W-:Y:S02]  /*0be0*/  HADD2.F32 R89, -RZ, R13.H1_H1 ;  /* 0x3000000dff597230 */ /* 0x000fe40000004100 */
[--C-:B------:R-:W-:Y:S01]  /*0bf0*/  FADD.FTZ R85, R85, R44.reuse ;  /* 0x0000002c55557221 */ /* 0x100fe20000010000 */
[--C-:B------:R-:W-:Y:S02]  /*0c00*/  HADD2.F32 R91, -RZ, R14.reuse.H0_H0 ;  /* 0x2000000eff5b7230 */ /* 0x100fe40000004100 */
[----:B------:R-:W-:Y:S01]  /*0c10*/  FADD.FTZ R87, R87, R44 ;  /* 0x0000002c57577221 */ /* 0x000fe20000010000 */
[----:B------:R-:W-:-:S02]  /*0c20*/  HADD2.F32 R93, -RZ, R14.H1_H1 ;  /* 0x3000000eff5d7230 */ /* 0x000fc40000004100 */
[--C-:B------:R-:W-:Y:S01]  /*0c30*/  FADD.FTZ R89, R89, R44.reuse ;  /* 0x0000002c59597221 */ /* 0x100fe20000010000 */
[----:B------:R-:W-:Y:S02]  /*0c40*/  HADD2.F32 R95, -RZ, R15.H1_H1 ;  /* 0x3000000fff5f7230 */ /* 0x000fe40000004100 */
[--C-:B------:R-:W-:Y:S01]  /*0c50*/  FADD.FTZ R91, R91, R44.reuse ;  /* 0x0000002c5b5b7221 */ /* 0x100fe20000010000 */
[--C-:B------:R-:W-:Y:S02]  /*0c60*/  FADD.FTZ R93, R93, R44.reuse ;  /* 0x0000002c5d5d7221 */ /* 0x100fe40000010000 */
[----:B------:R-:W-:Y:S01]  /*0c70*/  FADD.FTZ R95, R95, R44 ;  /* 0x0000002c5f5f7221 */ /* 0x000fe20000010000 */
[----:B---3--:R-:W-:Y:S04]  /*0c80*/  STS.128 [R63], R32 ;  /* 0x000000203f007388 */ /* 0x008fe80000000c00 */
[----:B------:R0:W-:Y:S01]  /*0c90*/  STS.128 [R63+0x200], R68 ;  /* 0x000200443f007388 */ /* 0x0001e20000000c00 */
[----:B------:R-:W-:-:S03]  /*0ca0*/  NOP ;  /* 0x0000000000007918 */ /* 0x000fc60000000000 */
[----:B------:R-:W1:Y:S04]  /*0cb0*/  LDS.128 R24, [R65] ;  /* 0x0000000041187984 */ /* 0x000e680000000c00 */
[----:B------:R-:W2:Y:S01]  /*0cc0*/  LDS.128 R20, [R65+0x10] ;  /* 0x0000100041147984 */ /* 0x000ea20000000c00 */
[----:B0-----:R-:W-:Y:S02]  /*0cd0*/  HADD2.F32 R69, -RZ, R16.H1_H1 ;  /* 0x30000010ff457230 */ /* 0x001fe40000004100 */
[----:B------:R-:W-:-:S03]  /*0ce0*/  HADD2.F32 R71, -RZ, R17.H0_H0 ;  /* 0x20000011ff477230 */ /* 0x000fc60000004100 */
[--C-:B------:R-:W-:Y:S02]  /*0cf0*/  FADD.FTZ R69, R69, R44.reuse ;  /* 0x0000002c45457221 */ /* 0x100fe40000010000 */
[----:B------:R-:W-:Y:S01]  /*0d00*/  FADD.FTZ R71, R71, R44 ;  /* 0x0000002c47477221 */ /* 0x000fe20000010000 */
[--C-:B-1----:R-:W-:Y:S02]  /*0d10*/  HADD2.F32 R0, -RZ, R24.reuse.H0_H0 ;  /* 0x20000018ff007230 */ /* 0x102fe40000004100 */
[----:B------:R-:W-:Y:S02]  /*0d20*/  HADD2.F32 R64, -RZ, R24.H1_H1 ;  /* 0x30000018ff407230 */ /* 0x000fe40000004100 */
[--C-:B------:R-:W-:Y:S02]  /*0d30*/  HADD2.F32 R66, -RZ, R25.reuse.H0_H0 ;  /* 0x20000019ff427230 */ /* 0x100fe40000004100 */
[----:B------:R-:W-:Y:S01]  /*0d40*/  FFMA.FTZ R51, R0, R28, R51 ;  /* 0x0000001c00337223 */ /* 0x000fe20000010033 */
[----:B------:R-:W-:-:S02]  /*0d50*/  HADD2.F32 R68, -RZ, R25.H1_H1 ;  /* 0x30000019ff447230 */ /* 0x000fc40000004100 */
[----:B------:R-:W-:Y:S01]  /*0d60*/  FMUL.FTZ R97, R0, R45 ;  /* 0x0000002d00617220 */ /* 0x000fe20000410000 */
[----:B------:R-:W-:Y:S02]  /*0d70*/  HADD2.F32 R70, -RZ, R26.H0_H0 ;  /* 0x2000001aff467230 */ /* 0x000fe40000004100 */
[C---:B------:R-:W-:Y:S01]  /*0d80*/  FFMA.FTZ R29, R64.reuse, R29, R51 ;  /* 0x0000001d401d7223 */ /* 0x040fe20000010033 */
[----:B------:R-:W-:Y:S02]  /*0d90*/  HADD2.F32 R24, -RZ, R6.H1_H1 ;  /* 0x30000006ff187230 */ /* 0x000fe40000004100 */
        /* <DEDUP_REMOVED lines=9> */
[----:B--2---:R-:W-:Y:S02]  /*0e30*/  HADD2.F32 R78, -RZ, R20.H0_H0 ;  /* 0x20000014ff4e7230 */ /* 0x004fe40000004100 */
        /* <DEDUP_REMOVED lines=15> */
[----:B------:R-:W-:Y:S02]  /*0f30*/  HADD2.F32 R86, -RZ, R21.H1_H1 ;  /* 0x30000015ff567230 */ /* 0x000fe40000004100 */
[----:B------:R-:W-:Y:S01]  /*0f40*/  FFMA.FTZ R3, R78, R2, R3 ;  /* 0x000000024e037223 */ /* 0x000fe20000010003 */
[----:B------:R-:W-:-:S02]  /*0f50*/  HADD2.F32 R2, -RZ, R9.H0_H0 ;  /* 0x20000009ff027230 */ /* 0x000fc40000004100 */
[-C--:B------:R-:W-:Y:S01]  /*0f60*/  FMUL.FTZ R104, R78, R45.reuse ;  /* 0x0000002d4e687220 */ /* 0x080fe20000410000 */
[--C-:B------:R-:W-:Y:S02]  /*0f70*/  HADD2.F32 R84, -RZ, R22.reuse.H0_H0 ;  /* 0x20000016ff547230 */ /* 0x100fe40000004100 */
        /* <DEDUP_REMOVED lines=10> */
[-C--:B------:R-:W-:Y:S01]  /*1020*/  FMUL.FTZ R107, R86, R45.reuse ;  /* 0x0000002d566b7220 */ /* 0x080fe20000410000 */
[CC--:B------:R-:W-:Y:S01]  /*1030*/  FMUL.FTZ R108, R84.reuse, R45.reuse ;  /* 0x0000002d546c7220 */ /* 0x0c0fe20000410000 */
[----:B------:R-:W-:Y:S01]  /*1040*/  FFMA.FTZ R3, R84, R2, R3 ;  /* 0x0000000254037223 */ /* 0x000fe20000010003 */
[----:B------:R-:W-:Y:S02]  /*1050*/  HADD2.F32 R2, -RZ, R11.H0_H0 ;  /* 0x2000000bff027230 */ /* 0x000fe40000004100 */
[-C--:B------:R-:W-:Y:S01]  /*1060*/  FMUL.FTZ R109, R88, R45.reuse ;  /* 0x0000002d586d7220 */ /* 0x080fe20000410000 */
[-C--:B------:R-:W-:Y:S01]  /*1070*/  FMUL.FTZ R110, R90, R45.reuse ;  /* 0x0000002d5a6e7220 */ /* 0x080fe20000410000 */
[----:B------:R-:W-:Y:S01]  /*1080*/  FFMA.FTZ R3, R88, R20, R3 ;  /* 0x0000001458037223 */ /* 0x000fe20000010003 */
[----:B------:R-:W-:-:S03]  /*1090*/  FMUL.FTZ R111, R92, R45 ;  /* 0x0000002d5c6f7220 */ /* 0x000fc60000410000 */
[----:B------:R-:W-:Y:S01]  /*10a0*/  FFMA.FTZ R51, R90, R2, R3 ;  /* 0x000000025a337223 */ /* 0x000fe20000010003 */
[----:B------:R-:W-:Y:S02]  /*10b0*/  HADD2.F32 R2, -RZ, R11.H1_H1 ;  /* 0x3000000bff027230 */ /* 0x000fe40000004100 */
[----:B------:R-:W-:-:S03]  /*10c0*/  HADD2.F32 R3, -RZ, R15.H0_H0 ;  /* 0x2000000fff037230 */ /* 0x000fc60000004100 */
[----:B------:R-:W-:Y:S02]  /*10d0*/  FFMA.FTZ R51, R92, R2, R51 ;  /* 0x000000025c337223 */ /* 0x000fe40000010033 */
[----:B------:R-:W-:Y:S01]  /*10e0*/  FADD.FTZ R94, R3, R44 ;  /* 0x0000002c035e7221 */ /* 0x000fe20000010000 */
        /* <DEDUP_REMOVED lines=11> */
.L_x_7942:
        /* <DEDUP_REMOVED lines=15> */
[----:B------:R-:W-:Y:S01]  /*1290*/  ULDC.64 UR26, c[0x0][0x3d0] ;  /* 0x0000f400001a7ab9 */ /* 0x000fe20000000a00 */
[----:B------:R-:W2:Y:S01]  /*12a0*/  LDC.64 R32, c[0x0][0x2d0] ;  /* 0x0000b400ff207b82 */ /* 0x000ea20000000a00 */
[----:B------:R-:W-:Y:S01]  /*12b0*/  ULDC.64 UR22, c[0x0][0x270] ;  /* 0x00009c0000167ab9 */ /* 0x000fe20000000a00 */
[----:B------:R-:W-:Y:S01]  /*12c0*/  ULDC.64 UR20, c[0x0][0x250] ;  /* 0x0000940000147ab9 */ /* 0x000fe20000000a00 */
[----:B------:R-:W-:Y:S01]  /*12d0*/  ULDC.64 UR18, c[0x0][0x248] ;  /* 0x0000920000127ab9 */ /* 0x000fe20000000a00 */
[----:B------:R-:W-:Y:S01]  /*12e0*/  ULDC.64 UR16, c[0x0][0x238] ;  /* 0x00008e0000107ab9 */ /* 0x000fe20000000a00 */
[----:B------:R-:W-:Y:S01]  /*12f0*/  ULDC.64 UR10, c[0x0][0x230] ;  /* 0x00008c00000a7ab9 */ /* 0x000fe20000000a00 */
[----:B------:R-:W-:-:S02]  /*1300*/  ULDC.64 UR24, c[0x0][0x370] ;  /* 0x0000dc0000187ab9 */ /* 0x000fc40000000a00 */
[----:B------:R-:W3:Y:S08]  /*1310*/  LDC.64 R30, c[0x0][0x368] ;  /* 0x0000da00ff1e7b82 */ /* 0x000ef00000000a00 */
[----:B------:R-:W4:Y:S02]  /*1320*/  LDC.64 R28, c[0x0][0x380] ;  /* 0x0000e000ff1c7b82 */ /* 0x000f240000000a00 */
.L_x_7980:
[----:B0-----:R-:W-:Y:S01]  /*1330*/  IMAD R13, R43, UR10, RZ ;  /* 0x0000000a2b0d7c24 */ /* 0x001fe2000f8e02ff */
        /* <DEDUP_REMOVED lines=9> */
[----:B------:R-:W-:Y:S01]  /*13d0*/  IMAD R17, R129, UR23, R16 ;  /* 0x0000001781117c24 */ /* 0x000fe2000f8e0210 */
[----:B------:R-:W-:Y:S02]  /*13e0*/  IADD3 R13, R3, R13, RZ ;  /* 0x0000000d030d7210 */ /* 0x000fe40007ffe0ff */
[----:B--2---:R-:W-:Y:S02]  /*13f0*/  LEA R12, P0, R2, R32, 0x2 ;  /* 0x00000020020c7211 */ /* 0x004fe400078010ff */
[----:B------:R-:W-:Y:S02]  /*1400*/  LEA R16, P1, R14, R58, 0x1 ;  /* 0x0000003a0e107211 */ /* 0x000fe400078208ff */
[----:B------:R-:W-:Y:S02]  /*1410*/  LEA.HI.X R13, R2, R33, R13, 0x2, P0 ;  /* 0x00000021020d7211 */ /* 0x000fe400000f140d */
[----:B------:R-:W-:-:S03]  /*1420*/  IADD3 R3, R15, R17, RZ ;  /* 0x000000110f037210 */ /* 0x000fc60007ffe0ff */
[----:B------:R-:W2:Y:S01]  /*1430*/  LDG.E R128, desc[UR12][R12.64] ;  /* 0x0000000c0c807981 */ /* 0x000ea2000c1e1900 */
[----:B------:R-:W-:-:S03]  /*1440*/  LEA.HI.X R17, R14, R59, R3, 0x1, P1 ;  /* 0x0000003b0e117211 */ /* 0x000fc600008f0c03 */
[----:B------:R-:W-:-:S05]  /*1450*/  IMAD.WIDE R2, R62, 0x10, R16 ;  /* 0x000000103e027825 */ /* 0x000fca00078e0210 */
[----:B---3--:R-:W3:Y:S04]  /*1460*/  LDG.E.128 R20, desc[UR12][R2.64] ;  /* 0x0000000c02147981 */ /* 0x008ee8000c1e1d00 */
[----:B----4-:R0:W4:Y:S01]  /*1470*/  LDG.E.128 R24, desc[UR12][R2.64+0x200] ;  /* 0x0002000c02187981 */ /* 0x010122000c1e1d00 */
[----:B------:R-:W-:Y:S01]  /*1480*/  IMAD R17, R43, UR18, RZ ;  /* 0x000000122b117c24 */ /* 0x000fe2000f8e02ff */
[----:B------:R-:W-:Y:S01]  /*1490*/  LOP3.LUT P0, RZ, R48, 0x1f, RZ, 0xc0, !PT ;  /* 0x0000001f30ff7812 */ /* 0x000fe2000780c0ff */
[C---:B------:R-:W-:Y:S01]  /*14a0*/  IMAD.WIDE.U32 R14, R42.reuse, UR18, RZ ;  /* 0x000000122a0e7c25 */ /* 0x040fe2000f8e00ff */
[----:B-1----:R-:W1:Y:S03]  /*14b0*/  S2R R19, SR_CgaCtaId ;  /* 0x0000000000137919 */ /* 0x002e660000008800 */
[----:B------:R-:W-:Y:S01]  /*14c0*/  IMAD R17, R42, UR19, R17 ;  /* 0x000000132a117c24 */ /* 0x000fe2000f8e0211 */
[----:B------:R-:W-:Y:S01]  /*14d0*/  ISETP.LT.OR P1, PT, R60, 0x2, P0 ;  /* 0x000000023c00780c */ /* 0x000fe20000721670 */
[----:B------:R-:W-:-:S03]  /*14e0*/  IMAD R18, R133, UR20, RZ ;  /* 0x0000001485127c24 */ /* 0x000fc6000f8e02ff */
[----:B------:R-:W-:Y:S01]  /*14f0*/  IADD3 R15, R15, R17, RZ ;  /* 0x000000110f0f7210 */ /* 0x000fe20007ffe0ff */
[C---:B------:R-:W-:Y:S02]  /*1500*/  IMAD R17, R129.reuse, UR21, R18 ;  /* 0x0000001581117c24 */ /* 0x040fe4000f8e0212 */
[----:B0-----:R-:W-:Y:S01]  /*1510*/  IMAD.WIDE.U32 R2, R129, UR20, R14 ;  /* 0x0000001481027c25 */ /* 0x001fe2000f8e000e */
[----:B------:R-:W-:-:S05]  /*1520*/  IADD3 R16, R60, -0x1, RZ ;  /* 0xffffffff3c107810 */ /* 0x000fca0007ffe0ff */
[----:B------:R-:W0:Y:S01]  /*1530*/  @!P1 LDC R137, c[0x0][0x21c] ;  /* 0x00008700ff899b82 */ /* 0x000e220000000800 */
[----:B------:R-:W-:Y:S02]  /*1540*/  IADD3 R3, R3, R17, RZ ;  /* 0x0000001103037210 */ /* 0x000fe40007ffe0ff */
[----:B-1----:R-:W-:Y:S02]  /*1550*/  LEA R134, P3, R2, R34, 0x2 ;  /* 0x0000002202867211 */ /* 0x002fe400078610ff */
[----:B------:R-:W-:Y:S02]  /*1560*/  ISETP.NE.AND P2, PT, R48, RZ, PT ;  /* 0x000000ff3000720c */ /* 0x000fe40003f45270 */
[----:B------:R-:W-:Y:S02]  /*1570*/  LEA.HI.X R135, R2, R35, R3, 0x2, P3 ;  /* 0x0000002302877211 */ /* 0x000fe400018f1403 */
[----:B------:R-:W-:Y:S02]  /*1580*/  LEA.HI R12, R16, R16, RZ, 0x1 ;  /* 0x00000010100c7211 */ /* 0x000fe400078f08ff */
[----:B------:R-:W-:-:S02]  /*1590*/  MOV R130, 0x400 ;  /* 0x0000040000827802 */ /* 0x000fc40000000f00 */
[----:B------:R-:W-:Y:S01]  /*15a0*/  LOP3.LUT R13, R12, 0xfffffe, RZ, 0xc0, !PT ;  /* 0x00fffffe0c0d7812 */ /* 0x000fe200078ec0ff */
[----:B------:R1:W5:Y:S01]  /*15b0*/  LDG.E R135, desc[UR12][R134.64] ;  /* 0x0000000c86877981 */ /* 0x000362000c1e1900 */
[----:B------:R-:W-:Y:S02]  /*15c0*/  LEA R130, R19, R130, 0x18 ;  /* 0x0000008213827211 */ /* 0x000fe400078ec0ff */
[----:B------:R-:W-:Y:S02]  /*15d0*/  IADD3 R16, R16, -R13, RZ ;  /* 0x8000000d10107210 */ /* 0x000fe40007ffe0ff */
[----:B------:R-:W-:Y:S02]  /*15e0*/  IADD3 R13, R48, 0x200, RZ ;  /* 0x00000200300d7810 */ /* 0x000fe40007ffe0ff */
[----:B------:R-:W-:Y:S02]  /*15f0*/  @!P2 LEA R13, R16, R129, 0x8 ;  /* 0x00000081100da211 */ /* 0x000fe400078e40ff */
[----:B------:R-:W-:-:S02]  /*1600*/  LEA R63, R50, R130, 0x4 ;  /* 0x00000082323f7211 */ /* 0x000fc400078e20ff */
[----:B------:R-:W-:Y:S02]  /*1610*/  @!P1 IADD3 R12, R60, -0x2, RZ ;  /* 0xfffffffe3c0c9810 */ /* 0x000fe40007ffe0ff */
[-C--:B------:R-:W-:Y:S02]  /*1620*/  LEA R65, R50, R130.reuse, 0x5 ;  /* 0x0000008232417211 */ /* 0x080fe400078e28ff */
[----:B------:R-:W-:Y:S01]  /*1630*/  LEA R139, R13, R130, 0x2 ;  /* 0x000000820d8b7211 */ /* 0x000fe200078e10ff */
[----:B0-----:R-:W-:Y:S01]  /*1640*/  @!P1 IMAD R137, R12, R137, R129 ;  /* 0x000000890c899224 */ /* 0x001fe200078e0281 */
[----:B------:R-:W-:-:S03]  /*1650*/  MOV R3, RZ ;  /* 0x000000ff00037202 */ /* 0x000fc60000000f00 */
[----:B------:R-:W-:-:S04]  /*1660*/  @!P1 IMAD.WIDE R136, R137, 0x8, R40 ;  /* 0x0000000889889825 */ /* 0x000fc800078e0228 */
[--C-:B------:R-:W-:Y:S02]  /*1670*/  HADD2.F32 R152, -RZ, R6.reuse.H0_H0 ;  /* 0x20000006ff987230 */ /* 0x100fe40000004100 */
[----:B------:R-:W-:-:S03]  /*1680*/  HADD2.F32 R150, -RZ, R6.H1_H1 ;  /* 0x30000006ff967230 */ /* 0x000fc60000004100 */
        /* <DEDUP_REMOVED lines=14> */
[----:B-1----:R-:W-:-:S05]  /*1770*/  HADD2.F32 R134, -RZ, R10.H1_H1 ;  /* 0x3000000aff867230 */ /* 0x002fca0000004100 */
[----:B------:R-:W-:Y:S01]  /*1780*/  FMUL.FTZ R206, R93, R134 ;  /* 0x000000865dce7220 */ /* 0x000fe20000410000 */
[----:B------:R-:W-:Y:S01]  /*1790*/  BSSY B0, `(.L_x_7944) ;  /* 0x0000062000007945 */ /* 0x000fe20003800000 */
[----:B--2---:R-:W-:-:S04]  /*17a0*/  FMUL.FTZ R132, R128, 1.4426950216293334961 ;  /* 0x3fb8aa3b80847820 */ /* 0x004fc80000410000 */
[----:B------:R-:W-:-:S06]  /*17b0*/  FMUL.FTZ R2, R67, R132 ;  /* 0x0000008443027220 */ /* 0x000fcc0000410000 */
[----:B------:R-:W0:Y:S01]  /*17c0*/  MUFU.EX2 R2, R2 ;  /* 0x0000000200027308 */ /* 0x000e220000000800 */
[----:B---3--:R1:W-:Y:S04]  /*17d0*/  STS.128 [R63], R20 ;  /* 0x000000143f007388 */ /* 0x0083e80000000c00 */
[----:B----4-:R2:W-:Y:S01]  /*17e0*/  STS.128 [R63+0x200], R24 ;  /* 0x000200183f007388 */ /* 0x0105e20000000c00 */
[----:B------:R-:W-:-:S03]  /*17f0*/  NOP ;  /* 0x0000000000007918 */ /* 0x000fc60000000000 */
[----:B------:R-:W3:Y:S04]  /*1800*/  LDS.128 R12, [R65] ;  /* 0x00000000410c7984 */ /* 0x000ee80000000c00 */
[----:B------:R-:W4:Y:S04]  /*1810*/  LDS.128 R16, [R65+0x10] ;  /* 0x0000100041107984 */ /* 0x000f280000000c00 */
[----:B0-----:R0:W-:Y:S01]  /*1820*/  STS [R139+0xea8], R2 ;  /* 0x000ea8028b007388 */ /* 0x0011e20000000800 */
[----:B------:R-:W-:Y:S01]  /*1830*/  BAR.SYNC.DEFER_BLOCKING 0x0 ;  /* 0x0000000000007b1d */ /* 0x000fe20000010000 */
[-C--:B-1----:R-:W-:Y:S01]  /*1840*/  FMUL.FTZ R23, R69, R132.reuse ;  /* 0x0000008445177220 */ /* 0x082fe20000410000 */
[-C--:B--2---:R-:W-:Y:S01]  /*1850*/  FMUL.FTZ R25, R71, R132.reuse ;  /* 0x0000008447197220 */ /* 0x084fe20000410000 */
[----:B------:R-:W-:-:S04]  /*1860*/  FMUL.FTZ R143, R73, R132 ;  /* 0x00000084498f7220 */ /* 0x000fc80000410000 */
[----:B------:R-:W1:Y:S01]  /*1870*/  MUFU.EX2 R23, R23 ;  /* 0x0000001700177308 */ /* 0x000e620000000800 */
[----:B------:R-:W-:Y:S01]  /*1880*/  FMUL.FTZ R141, R75, R132 ;  /* 0x000000844b8d7220 */ /* 0x000fe20000410000 */
[--C-:B------:R-:W-:Y:S02]  /*1890*/  HADD2.F32 R26, -RZ, R4.reuse.H0_H0 ;  /* 0x20000004ff1a7230 */ /* 0x100fe40000004100 */
[----:B------:R-:W-:-:S04]  /*18a0*/  HADD2.F32 R24, -RZ, R4.H1_H1 ;  /* 0x30000004ff187230 */ /* 0x000fc80000004100 */
[----:B------:R-:W2:Y:S01]  /*18b0*/  MUFU.EX2 R25, R25 ;  /* 0x0000001900197308 */ /* 0x000ea20000000800 */
[----:B0-----:R-:W-:Y:S01]  /*18c0*/  FMUL.FTZ R139, R77, R132 ;  /* 0x000000844d8b7220 */ /* 0x001fe20000410000 */
[----:B------:R-:W-:Y:S02]  /*18d0*/  HADD2.F32 R22, -RZ, R5.H0_H0 ;  /* 0x20000005ff167230 */ /* 0x000fe40000004100 */
[----:B------:R-:W-:-:S04]  /*18e0*/  FMUL.FTZ R161, R67, R26 ;  /* 0x0000001a43a17220 */ /* 0x000fc80000410000 */
[----:B------:R-:W0:Y:S01]  /*18f0*/  MUFU.EX2 R143, R143 ;  /* 0x0000008f008f7308 */ /* 0x000e220000000800 */
[----:B------:R1:W5:Y:S01]  /*1900*/  @!P1 LDG.E R3, desc[UR12][R136.64+0x4] ;  /* 0x0000040c88039981 */ /* 0x000362000c1e1900 */
[----:B------:R-:W-:Y:S01]  /*1910*/  FMUL.FTZ R160, R69, R24 ;  /* 0x0000001845a07220 */ /* 0x000fe20000410000 */
[----:B------:R-:W-:-:S05]  /*1920*/  HADD2.F32 R20, -RZ, R5.H1_H1 ;  /* 0x30000005ff147230 */ /* 0x000fca0000004100 */
[----:B------:R-:W3:Y:S01]  /*1930*/  MUFU.EX2 R141, R141 ;  /* 0x0000008d008d7308 */ /* 0x000ee20000000800 */
[----:B-1----:R-:W-:Y:S01]  /*1940*/  FMUL.FTZ R137, R79, R132 ;  /* 0x000000844f897220 */ /* 0x002fe20000410000 */
[----:B------:R-:W-:Y:S01]  /*1950*/  FMUL.FTZ R156, R71, R22 ;  /* 0x00000016479c7220 */ /* 0x000fe20000410000 */
[----:B------:R-:W-:Y:S01]  /*1960*/  FMUL.FTZ R154, R2, R23 ;  /* 0x00000017029a7220 */ /* 0x000fe20000410000 */
[----:B------:R-:W-:-:S04]  /*1970*/  FFMA.FTZ R153, R23, R161, R160 ;  /* 0x000000a117997223 */ /* 0x000fc800000100a0 */
[----:B------:R-:W1:Y:S01]  /*1980*/  MUFU.EX2 R139, R139 ;  /* 0x0000008b008b7308 */ /* 0x000e620000000800 */
[----:B------:R-:W-:Y:S01]  /*1990*/  FMUL.FTZ R27, R81, R132 ;  /* 0x00000084511b7220 */ /* 0x000fe20000410000 */
[----:B------:R-:W-:Y:S01]  /*19a0*/  ISETP.NE.AND P1, PT, R48, 0x1f, PT ;  /* 0x0000001f3000780c */ /* 0x000fe20003f25270 */
[----:B------:R-:W-:Y:S01]  /*19b0*/  FMUL.FTZ R158, R73, R20 ;  /* 0x00000014499e7220 */ /* 0x000fe20000410000 */
[C---:B--2---:R-:W-:Y:S01]  /*19c0*/  FMUL.FTZ R154, R25.reuse, R154 ;  /* 0x0000009a199a7220 */ /* 0x044fe20000410000 */
[----:B------:R-:W-:Y:S01]  /*19d0*/  FFMA.FTZ R153, R25, R153, R156 ;  /* 0x0000009919997223 */ /* 0x000fe2000001009c */
[----:B------:R-:W-:Y:S02]  /*19e0*/  FMUL.FTZ R145, R83, R132 ;  /* 0x0000008453917220 */ /* 0x000fe40000410000 */
[----:B------:R-:W2:Y:S01]  /*19f0*/  MUFU.EX2 R137, R137 ;  /* 0x0000008900897308 */ /* 0x000ea20000000800 */
[C---:B0-----:R-:W-:Y:S01]  /*1a00*/  FMUL.FTZ R154, R143.reuse, R154 ;  /* 0x0000009a8f9a7220 */ /* 0x041fe20000410000 */
[----:B------:R-:W-:Y:S01]  /*1a10*/  FFMA.FTZ R155, R143, R153, R158 ;  /* 0x000000998f9b7223 */ /* 0x000fe2000001009e */
[----:B------:R-:W-:-:S05]  /*1a20*/  FMUL.FTZ R147, R85, R132 ;  /* 0x0000008455937220 */ /* 0x000fca0000410000 */
[----:B------:R-:W0:Y:S01]  /*1a30*/  MUFU.EX2 R27, R27 ;  /* 0x0000001b001b7308 */ /* 0x000e220000000800 */
        /* <DEDUP_REMOVED lines=9> */
[----:B------:R-:W4:Y:S01]  /*1ad0*/  MUFU.EX2 R147, R147 ;  /* 0x0000009300937308 */ /* 0x000f220000000800 */
[C---:B--2---:R-:W-:Y:S01]  /*1ae0*/  FMUL.FTZ R154, R137.reuse, R154 ;  /* 0x0000009a899a7220 */ /* 0x044fe20000410000 */
[----:B------:R-:W-:Y:S01]  /*1af0*/  FFMA.FTZ R157, R137, R157, R166 ;  /* 0x0000009d899d7223 */ /* 0x000fe200000100a6 */
[----:B------:R-:W-:-:S05]  /*1b00*/  FMUL.FTZ R153, R91, R132 ;  /* 0x000000845b997220 */ /* 0x000fca0000410000 */
[----:B------:R-:W2:Y:S01]  /*1b10*/  MUFU.EX2 R149, R149 ;  /* 0x0000009500957308 */ /* 0x000ea20000000800 */
        /* <DEDUP_REMOVED lines=8> */
[C---:B----4-:R-:W-:Y:S01]  /*1ba0*/  FMUL.FTZ R154, R147.reuse, R154 ;  /* 0x0000009a939a7220 */ /* 0x050fe20000410000 */
[----:B------:R-:W-:Y:S01]  /*1bb0*/  FFMA.FTZ R163, R147, R159, R170 ;  /* 0x0000009f93a37223 */ /* 0x000fe200000100aa */
[----:B------:R-:W-:Y:S01]  /*1bc0*/  FMUL.FTZ R159, R95, R132 ;  /* 0x000000845f9f7220 */ /* 0x000fe20000410000 */
[----:B------:R-:W-:-:S04]  /*1bd0*/  HADD2.F32 R136, -RZ, R10.H0_H0 ;  /* 0x2000000aff887230 */ /* 0x000fc80000004100 */
[----:B------:R-:W4:Y:S01]  /*1be0*/  MUFU.EX2 R155, R155 ;  /* 0x0000009b009b7308 */ /* 0x000f220000000800 */
[C---:B--2---:R-:W-:Y:S01]  /*1bf0*/  FMUL.FTZ R154, R149.reuse, R154 ;  /* 0x0000009a959a7220 */ /* 0x044fe20000410000 */
[----:B------:R-:W-:Y:S01]  /*1c00*/  FFMA.FTZ R163, R149, R163, R168 ;  /* 0x000000a395a37223 */ /* 0x000fe200000100a8 */
[----:B------:R-:W-:-:S05]  /*1c10*/  FMUL.FTZ R214, R91, R136 ;  /* 0x000000885bd67220 */ /* 0x000fca0000410000 */
[----:B------:R-:W2:Y:S01]  /*1c20*/  MUFU.EX2 R157, R157 ;  /* 0x0000009d009d7308 */ /* 0x000ea20000000800 */
[C---:B0-----:R-:W-:Y:S01]  /*1c30*/  FMUL.FTZ R154, R151.reuse, R154 ;  /* 0x0000009a979a7220 */ /* 0x041fe20000410000 */
[----:B------:R-:W-:Y:S01]  /*1c40*/  FFMA.FTZ R163, R151, R163, R208 ;  /* 0x000000a397a37223 */ /* 0x000fe200000100d0 */
[----:B------:R-:W-:-:S05]  /*1c50*/  HADD2.F32 R21, -RZ, R11.H0_H0 ;  /* 0x2000000bff157230 */ /* 0x000fca0000004100 */
[----:B------:R-:W0:Y:S01]  /*1c60*/  MUFU.EX2 R159, R159 ;  /* 0x0000009f009f7308 */ /* 0x000e220000000800 */
[C---:B---3--:R-:W-:Y:S01]  /*1c70*/  FMUL.FTZ R154, R153.reuse, R154 ;  /* 0x0000009a999a7220 */ /* 0x048fe20000410000 */
[----:B------:R-:W-:Y:S01]  /*1c80*/  FFMA.FTZ R163, R153, R163, R214 ;  /* 0x000000a399a37223 */ /* 0x000fe200000100d6 */
[----:B------:R-:W-:Y:S02]  /*1c90*/  HADD2.F32 R132, -RZ, R11.H1_H1 ;  /* 0x3000000bff847230 */ /* 0x000fe40000004100 */
[----:B------:R-:W-:Y:S01]  /*1ca0*/  FMUL.FTZ R196, R94, R21 ;  /* 0x000000155ec47220 */ /* 0x000fe20000410000 */
[C---:B----4-:R-:W-:Y:S01]  /*1cb0*/  FMUL.FTZ R154, R155.reuse, R154 ;  /* 0x0000009a9b9a7220 */ /* 0x050fe20000410000 */
[----:B------:R-:W-:Y:S01]  /*1cc0*/  FFMA.FTZ R163, R155, R163, R206 ;  /* 0x000000a39ba37223 */ /* 0x000fe200000100ce */
[----:B------:R-:W-:Y:S02]  /*1cd0*/  FMUL.FTZ R182, R95, R132 ;  /* 0x000000845fb67220 */ /* 0x000fe40000410000 */
[C---:B--2---:R-:W-:Y:S01]  /*1ce0*/  FMUL.FTZ R154, R157.reuse, R154 ;  /* 0x0000009a9d9a7220 */ /* 0x044fe20000410000 */
[----:B------:R-:W-:-:S03]  /*1cf0*/  FFMA.FTZ R163, R157, R163, R196 ;  /* 0x000000a39da37223 */ /* 0x000fc600000100c4 */
[C---:B0-----:R-:W-:Y:S01]  /*1d00*/  FMUL.FTZ R167, R159.reuse, R154 ;  /* 0x0000009a9fa77220 */ /* 0x041fe20000410000 */
[----:B------:R-:W-:Y:S01]  /*1d10*/  FFMA.FTZ R222, R159, R163, R182 ;  /* 0x000000a39fde7223 */ /* 0x000fe200000100b6 */
        /* <DEDUP_REMOVED lines=9> */
.L_x_7945:
[----:B------:R-:W-:Y:S05]  /*1db0*/  BSYNC B0 ;  /* 0x0000000000007941 */ /* 0x000fea0003800000 */
.L_x_7944:
[----:B0-----:R-:W0:Y:S01]  /*1dc0*/  SHFL.UP PT, R163, R222, 0x1, RZ ;  /* 0x04200000dea37989 */ /* 0x001e2200000e00ff */
[----:B------:R-:W-:Y:S01]  /*1dd0*/  ISETP.GE.AND P3, PT, R50, 0x1, PT ;  /* 0x000000013200780c */ /* 0x000fe20003f66270 */
[----:B------:R-:W-:Y:S01]  /*1de0*/  HADD2.F32 R204, -RZ, R19.H0_H0 ;  /* 0x20000013ffcc7230 */ /* 0x000fe20000004100 */
[----:B------:R-:W-:Y:S01]  /*1df0*/  LOP3.LUT R181, R48, 0x1f, RZ, 0xc0, !PT ;  /* 0x0000001f30b57812 */ /* 0x000fe200078ec0ff */
[----:B------:R-:W2:Y:S01]  /*1e00*/  SHFL.UP PT, R154, R167, 0x1, RZ ;  /* 0x04200000a79a7989 */ /* 0x000ea200000e00ff */
[--C-:B------:R-:W-:Y:S01]  /*1e10*/  HADD2.F32 R228, -RZ, R12.reuse.H0_H0 ;  /* 0x2000000cffe47230 */ /* 0x100fe20000004100 */
[----:B------:R-:W-:Y:S01]  /*1e20*/  ISETP.GE.OR P0, PT, R60, R131, P0 ;  /* 0x000000833c00720c */ /* 0x000fe20000706670 */
[----:B------:R-:W-:Y:S01]  /*1e30*/  HADD2.F32 R226, -RZ, R12.H1_H1 ;  /* 0x3000000cffe27230 */ /* 0x000fe20000004100 */
[----:B------:R-:W-:Y:S01]  /*1e40*/  ISETP.NE.AND P4, PT, R48, RZ, PT ;  /* 0x000000ff3000720c */ /* 0x000fe20003f85270 */
[--C-:B------:R-:W-:Y:S01]  /*1e50*/  HADD2.F32 R224, -RZ, R13.reuse.H0_H0 ;  /* 0x2000000dffe07230 */ /* 0x100fe20000004100 */
[----:B------:R-:W-:Y:S01]  /*1e60*/  BSSY B0, `(.L_x_7946) ;  /* 0x0000126000007945 */ /* 0x000fe20003800000 */
[----:B------:R-:W-:-:S02]  /*1e70*/  HADD2.F32 R173, -RZ, R13.H1_H1 ;  /* 0x3000000dffad7230 */ /* 0x000fc40000004100 */
[--C-:B------:R-:W-:Y:S02]  /*1e80*/  HADD2.F32 R169, -RZ, R14.reuse.H0_H0 ;  /* 0x2000000effa97230 */ /* 0x100fe40000004100 */
[----:B------:R-:W-:Y:S02]  /*1e90*/  HADD2.F32 R171, -RZ, R14.H1_H1 ;  /* 0x3000000effab7230 */ /* 0x000fe40000004100 */
[--C-:B------:R-:W-:Y:S02]  /*1ea0*/  HADD2.F32 R12, -RZ, R15.reuse.H0_H0 ;  /* 0x2000000fff0c7230 */ /* 0x100fe40000004100 */
[----:B------:R-:W-:Y:S02]  /*1eb0*/  HADD2.F32 R13, -RZ, R15.H1_H1 ;  /* 0x3000000fff0d7230 */ /* 0x000fe40000004100 */
[--C-:B------:R-:W-:Y:S02]  /*1ec0*/  HADD2.F32 R15, -RZ, R17.reuse.H0_H0 ;  /* 0x20000011ff0f7230 */ /* 0x100fe40000004100 */
[----:B------:R-:W-:-:S02]  /*1ed0*/  HADD2.F32 R14, -RZ, R17.H1_H1 ;  /* 0x30000011ff0e7230 */ /* 0x000fc40000004100 */
[----:B0-----:R-:W-:Y:S01]  /*1ee0*/  @P3 FFMA.FTZ R222, R167, R163, R222 ;  /* 0x000000a3a7de3223 */ /* 0x001fe200000100de */
[--C-:B------:R-:W-:Y:S02]  /*1ef0*/  HADD2.F32 R218, -RZ, R18.reuse.H1_H1 ;  /* 0x30000012ffda7230 */ /* 0x100fe40000004100 */
[----:B-----5:R-:W-:Y:S01]  /*1f00*/  FMUL.FTZ R17, R135, R204 ;  /* 0x000000cc87117220 */ /* 0x020fe20000410000 */
[----:B------:R-:W-:Y:S02]  /*1f10*/  HADD2.F32 R220, -RZ, R18.H0_H0 ;  /* 0x20000012ffdc7230 */ /* 0x000fe40000004100 */
[----:B--2---:R-:W-:Y:S01]  /*1f20*/  @P3 FMUL.FTZ R167, R167, R154 ;  /* 0x0000009aa7a73220 */ /* 0x004fe20000410000 */
[----:B------:R-:W0:Y:S01]  /*1f30*/  SHFL.UP PT, R163, R222, 0x2, RZ ;  /* 0x04400000dea37989 */ /* 0x000e2200000e00ff */
[----:B------:R-:W-:Y:S01]  /*1f40*/  ISETP.GE.AND P3, PT, R50, 0x2, PT ;  /* 0x000000023200780c */ /* 0x000fe20003f66270 */
[----:B------:R-:W-:Y:S01]  /*1f50*/  FMUL.FTZ R202, R90, R17 ;  /* 0x000000115aca7220 */ /* 0x000fe20000410000 */
[----:B------:R-:W-:Y:S01]  /*1f60*/  FMUL.FTZ R179, R135, R218 ;  /* 0x000000da87b37220 */ /* 0x000fe20000410000 */
[----:B------:R-:W2:Y:S01]  /*1f70*/  SHFL.UP PT, R154, R167, 0x2, RZ ;  /* 0x04400000a79a7989 */ /* 0x000ea200000e00ff */
[----:B------:R-:W-:-:S02]  /*1f80*/  HADD2.F32 R165, -RZ, R16.H0_H0 ;  /* 0x20000010ffa57230 */ /* 0x000fc40000004100 */
[----:B------:R-:W-:Y:S01]  /*1f90*/  FMUL.FTZ R177, R135, R220 ;  /* 0x000000dc87b17220 */ /* 0x000fe20000410000 */
[----:B------:R-:W-:Y:S01]  /*1fa0*/  FMUL.FTZ R200, R88, R179 ;  /* 0x000000b358c87220 */ /* 0x000fe20000410000 */
[----:B-1----:R-:W-:Y:S01]  /*1fb0*/  FMUL.FTZ R18, R159, R188 ;  /* 0x000000bc9f127220 */ /* 0x002fe20000410000 */
[C---:B------:R-:W-:Y:S01]  /*1fc0*/  FMUL.FTZ R179, R135.reuse, R14 ;  /* 0x0000000e87b37220 */ /* 0x040fe20000410000 */
[----:B------:R-:W-:Y:S01]  /*1fd0*/  FMUL.FTZ R198, R84, R177 ;  /* 0x000000b154c67220 */ /* 0x000fe20000410000 */
[----:B------:R-:W-:Y:S01]  /*1fe0*/  FMUL.FTZ R177, R135, R15 ;  /* 0x0000000f87b17220 */ /* 0x000fe20000410000 */
[----:B------:R-:W-:Y:S01]  /*1ff0*/  FMUL.FTZ R18, R157, R18 ;  /* 0x000000129d127220 */ /* 0x000fe20000410000 */
[----:B------:R-:W-:Y:S02]  /*2000*/  FMUL.FTZ R194, R86, R179 ;  /* 0x000000b356c27220 */ /* 0x000fe40000410000 */
[----:B------:R-:W-:Y:S01]  /*2010*/  FMUL.FTZ R192, R80, R177 ;  /* 0x000000b150c07220 */ /* 0x000fe20000410000 */
[----:B------:R-:W-:Y:S01]  /*2020*/  FMUL.FTZ R18, R155, R18 ;  /* 0x000000129b127220 */ /* 0x000fe20000410000 */
[----:B------:R-:W-:-:S03]  /*2030*/  FMUL.FTZ R177, R135, R165 ;  /* 0x000000a587b17220 */ /* 0x000fc60000410000 */
[----:B------:R-:W-:Y:S01]  /*2040*/  FMUL.FTZ R18, R153, R18 ;  /* 0x0000001299127220 */ /* 0x000fe20000410000 */
[----:B------:R-:W-:Y:S01]  /*2050*/  FMUL.FTZ R186, R78, R177 ;  /* 0x000000b14eba7220 */ /* 0x000fe20000410000 */
[----:B------:R-:W-:Y:S01]  /*2060*/  FMUL.FTZ R177, R135, R12 ;  /* 0x0000000c87b17220 */ /* 0x000fe20000410000 */
[----:B0-----:R-:W-:Y:S01]  /*2070*/  @P3 FFMA.FTZ R222, R167, R163, R222 ;  /* 0x000000a3a7de3223 */ /* 0x001fe200000100de */
[----:B------:R-:W-:Y:S02]  /*2080*/  HADD2.F32 R163, -RZ, R16.H1_H1 ;  /* 0x30000010ffa37230 */ /* 0x000fe40000004100 */
[----:B------:R-:W-:Y:S01]  /*2090*/  FMUL.FTZ R18, R151, R18 ;  /* 0x0000001297127220 */ /* 0x000fe20000410000 */
[----:B------:R-:W-:Y:S01]  /*20a0*/  FMUL.FTZ R180, R74, R177 ;  /* 0x000000b14ab47220 */ /* 0x000fe20000410000 */
[----:B--2---:R-:W-:Y:S01]  /*20b0*/  @P3 FMUL.FTZ R167, R167, R154 ;  /* 0x0000009aa7a73220 */ /* 0x004fe20000410000 */
[----:B------:R-:W-:Y:S02]  /*20c0*/  HADD2.F32 R154, -RZ, R19.H1_H1 ;  /* 0x30000013ff9a7230 */ /* 0x000fe40000004100 */
[----:B------:R-:W-:Y:S01]  /*20d0*/  FMUL.FTZ R179, R135, R163 ;  /* 0x000000a387b37220 */ /* 0x000fe20000410000 */
[----:B------:R-:W0:Y:S01]  /*20e0*/  SHFL.UP PT, R174, R222, 0x4, RZ ;  /* 0x04800000deae7989 */ /* 0x000e2200000e00ff */
[----:B------:R-:W-:Y:S01]  /*20f0*/  FMUL.FTZ R18, R149, R18 ;  /* 0x0000001295127220 */ /* 0x000fe20000410000 */
[----:B------:R-:W-:Y:S01]  /*2100*/  ISETP.GE.AND P3, PT, R50, 0x4, PT ;  /* 0x000000043200780c */ /* 0x000fe20003f66270 */
[C---:B------:R-:W-:Y:S01]  /*2110*/  FMUL.FTZ R175, R135.reuse, R154 ;  /* 0x0000009a87af7220 */ /* 0x040fe20000410000 */
[----:B------:R-:W-:Y:S01]  /*2120*/  FMUL.FTZ R190, R82, R179 ;  /* 0x000000b352be7220 */ /* 0x000fe20000410000 */
[----:B------:R-:W1:Y:S01]  /*2130*/  SHFL.UP PT, R172, R167, 0x4, RZ ;  /* 0x04800000a7ac7989 */ /* 0x000e6200000e00ff */
        /* <DEDUP_REMOVED lines=18> */
[----:B0-----:R-:W-:Y:S01]  /*2260*/  @P3 FFMA.FTZ R222, R167, R174, R222 ;  /* 0x000000aea7de3223 */ /* 0x001fe200000100de */
[----:B------:R-:W-:Y:S01]  /*2270*/  FMUL.FTZ R174, R68, R179 ;  /* 0x000000b344ae7220 */ /* 0x000fe20000410000 */
[----:B------:R-:W-:Y:S01]  /*2280*/  FMUL.FTZ R18, R139, R18 ;  /* 0x000000128b127220 */ /* 0x000fe20000410000 */
[----:B------:R-:W-:Y:S01]  /*2290*/  FFMA.FTZ R16, R151, R16, R192 ;  /* 0x0000001097107223 */ /* 0x000fe200000100c0 */
[----:B------:R-:W-:Y:S01]  /*22a0*/  FMUL.FTZ R216, R66, R177 ;  /* 0x000000b142d87220 */ /* 0x000fe20000410000 */
[----:B-1----:R-:W-:Y:S01]  /*22b0*/  @P3 FMUL.FTZ R167, R167, R172 ;  /* 0x000000aca7a73220 */ /* 0x002fe20000410000 */
[----:B------:R-:W-:Y:S01]  /*22c0*/  FMUL.FTZ R172, R64, R175 ;  /* 0x000000af40ac7220 */ /* 0x000fe20000410000 */
[----:B------:R-:W-:Y:S01]  /*22d0*/  FFMA.FTZ R16, R149, R16, R190 ;  /* 0x0000001095107223 */ /* 0x000fe200000100be */
[----:B------:R-:W0:Y:S01]  /*22e0*/  SHFL.UP PT, R175, R222, 0x8, RZ ;  /* 0x05000000deaf7989 */ /* 0x000e2200000e00ff */
[----:B------:R-:W-:Y:S01]  /*22f0*/  FMUL.FTZ R19, R135, R228 ;  /* 0x000000e487137220 */ /* 0x000fe20000410000 */
[----:B------:R-:W-:Y:S01]  /*2300*/  ISETP.GE.AND P3, PT, R50, 0x8, PT ;  /* 0x000000083200780c */ /* 0x000fe20003f66270 */
[----:B------:R-:W-:-:S04]  /*2310*/  FFMA.FTZ R16, R147, R16, R186 ;  /* 0x0000001093107223 */ /* 0x000fc800000100ba */
[----:B------:R-:W-:-:S04]  /*2320*/  FFMA.FTZ R16, R145, R16, R184 ;  /* 0x0000001091107223 */ /* 0x000fc800000100b8 */
[----:B------:R-:W-:-:S04]  /*2330*/  FFMA.FTZ R16, R27, R16, R180 ;  /* 0x000000101b107223 */ /* 0x000fc800000100b4 */
[----:B------:R-:W-:-:S04]  /*2340*/  FFMA.FTZ R16, R137, R16, R178 ;  /* 0x0000001089107223 */ /* 0x000fc800000100b2 */
[----:B------:R-:W-:-:S04]  /*2350*/  FFMA.FTZ R16, R139, R16, R176 ;  /* 0x000000108b107223 */ /* 0x000fc800000100b0 */
[C---:B------:R-:W-:Y:S01]  /*2360*/  FFMA.FTZ R177, R141.reuse, R16, R174 ;  /* 0x000000108db17223 */ /* 0x040fe200000100ae */
[----:B------:R-:W-:Y:S01]  /*2370*/  FMUL.FTZ R16, R141, R18 ;  /* 0x000000128d107220 */ /* 0x000fe20000410000 */
[----:B0-----:R-:W-:Y:S01]  /*2380*/  @P3 FFMA.FTZ R222, R167, R175, R222 ;  /* 0x000000afa7de3223 */ /* 0x001fe200000100de */
[----:B------:R-:W0:Y:S01]  /*2390*/  SHFL.UP PT, R18, R167, 0x8, RZ ;  /* 0x05000000a7127989 */ /* 0x000e2200000e00ff */
[C---:B------:R-:W-:Y:S01]  /*23a0*/  FFMA.FTZ R177, R143.reuse, R177, R216 ;  /* 0x000000b18fb17223 */ /* 0x040fe200000100d8 */
[----:B------:R-:W-:Y:S01]  /*23b0*/  FMUL.FTZ R230, R143, R16 ;  /* 0x000000108fe67220 */ /* 0x000fe20000410000 */
[----:B------:R-:W-:Y:S01]  /*23c0*/  FMUL.FTZ R16, R0, R19 ;  /* 0x0000001300107220 */ /* 0x000fe20000410000 */
[----:B------:R-:W-:Y:S01]  /*23d0*/  SHFL.UP PT, R175, R222, 0x10, RZ ;  /* 0x06000000deaf7989 */ /* 0x000fe200000e00ff */
[C---:B------:R-:W-:Y:S01]  /*23e0*/  FFMA.FTZ R177, R25.reuse, R177, R172 ;  /* 0x000000b119b17223 */ /* 0x040fe200000100ac */
[----:B------:R-:W-:-:S03]  /*23f0*/  FMUL.FTZ R230, R25, R230 ;  /* 0x000000e619e67220 */ /* 0x000fc60000410000 */
[C---:B------:R-:W-:Y:S01]  /*2400*/  FFMA.FTZ R19, R23.reuse, R177, R16 ;  /* 0x000000b117137223 */ /* 0x040fe20000010010 */
[----:B------:R-:W-:Y:S02]  /*2410*/  FMUL.FTZ R232, R23, R230 ;  /* 0x000000e617e87220 */ /* 0x000fe40000410000 */
[----:B------:R1:W-:Y:S04]  /*2420*/  SHFL.IDX PT, R230, R3, RZ, 0x1f ;  /* 0x00001fff03e67589 */ /* 0x0003e800000e0000 */
[----:B------:R-:W2:Y:S04]  /*2430*/  SHFL.DOWN PT, R179, R19, 0x1, 0x1f ;  /* 0x08201f0013b37f89 */ /* 0x000ea800000e0000 */
[----:B------:R-:W3:Y:S01]  /*2440*/  SHFL.DOWN PT, R177, R232, 0x1, 0x1f ;  /* 0x08201f00e8b17f89 */ /* 0x000ee200000e0000 */
[----:B-1----:R-:W-:Y:S01]  /*2450*/  HFMA2.MMA R3, -RZ, RZ, 0, 0 ;  /* 0x00000000ff037435 */ /* 0x002fe200000001ff */
[----:B0-----:R-:W-:Y:S01]  /*2460*/  @P3 FMUL.FTZ R167, R167, R18 ;  /* 0x00000012a7a73220 */ /* 0x001fe20000410000 */
[----:B------:R-:W-:-:S04]  /*2470*/  ISETP.NE.AND P3, PT, R181, 0x1f, PT ;  /* 0x0000001fb500780c */ /* 0x000fc80003f65270 */
[----:B------:R-:W0:Y:S09]  /*2480*/  SHFL.UP PT, R18, R167, 0x10, RZ ;  /* 0x06000000a7127989 */ /* 0x000e3200000e00ff */
[C---:B--2---:R-:W-:Y:S01]  /*2490*/  @P3 FFMA.FTZ R19, R232.reuse, R179, R19 ;  /* 0x000000b3e8133223 */ /* 0x044fe20000010013 */
[----:B---3--:R-:W-:Y:S01]  /*24a0*/  @P3 FMUL.FTZ R232, R232, R177 ;  /* 0x000000b1e8e83220 */ /* 0x008fe20000410000 */
[----:B------:R-:W-:-:S03]  /*24b0*/  ISETP.GE.AND P3, PT, R50, 0x10, PT ;  /* 0x000000103200780c */ /* 0x000fc60003f66270 */
[----:B------:R-:W1:Y:S04]  /*24c0*/  SHFL.DOWN PT, R179, R19, 0x2, 0x1f ;  /* 0x08401f0013b37f89 */ /* 0x000e6800000e0000 */
[----:B------:R-:W2:Y:S06]  /*24d0*/  SHFL.DOWN PT, R177, R232, 0x2, 0x1f ;  /* 0x08401f00e8b17f89 */ /* 0x000eac00000e0000 */
[C---:B------:R-:W-:Y:S01]  /*24e0*/  @P3 FFMA.FTZ R222, R167.reuse, R175, R222 ;  /* 0x000000afa7de3223 */ /* 0x040fe200000100de */
[----:B0-----:R-:W-:Y:S01]  /*24f0*/  @P3 FMUL.FTZ R167, R167, R18 ;  /* 0x00000012a7a73220 */ /* 0x001fe20000410000 */
[----:B------:R-:W-:-:S04]  /*2500*/  ISETP.GE.U32.AND P3, PT, R181, 0x1e, PT ;  /* 0x0000001eb500780c */ /* 0x000fc80003f66070 */
[----:B------:R-:W-:Y:S04]  /*2510*/  SHFL.UP PT, R222, R222, 0x1, RZ ;  /* 0x04200000dede7989 */ /* 0x000fe800000e00ff */
[----:B------:R-:W0:Y:S05]  /*2520*/  SHFL.UP PT, R167, R167, 0x1, RZ ;  /* 0x04200000a7a77989 */ /* 0x000e2a00000e00ff */
[C---:B-1----:R-:W-:Y:S01]  /*2530*/  @!P3 FFMA.FTZ R19, R232.reuse, R179, R19 ;  /* 0x000000b3e813b223 */ /* 0x042fe20000010013 */
[----:B--2---:R-:W-:-:S04]  /*2540*/  @!P3 FMUL.FTZ R232, R232, R177 ;  /* 0x000000b1e8e8b220 */ /* 0x004fc80000410000 */
[----:B------:R-:W1:Y:S04]  /*2550*/  SHFL.DOWN PT, R18, R19, 0x4, 0x1f ;  /* 0x08801f0013127f89 */ /* 0x000e6800000e0000 */
[----:B------:R-:W2:Y:S01]  /*2560*/  SHFL.DOWN PT, R175, R232, 0x4, 0x1f ;  /* 0x08801f00e8af7f89 */ /* 0x000ea200000e0000 */
[----:B0-----:R-:W-:Y:S01]  /*2570*/  @P2 FFMA.FTZ R230, R167, R230, R222 ;  /* 0x000000e6a7e62223 */ /* 0x001fe200000100de */
[----:B------:R-:W-:-:S03]  /*2580*/  ISETP.GE.U32.AND P2, PT, R181, 0x1c, PT ;  /* 0x0000001cb500780c */ /* 0x000fc60003f46070 */
[----:B------:R-:W-:Y:S01]  /*2590*/  FFMA.FTZ R230, R2, R230, R161 ;  /* 0x000000e602e67223 */ /* 0x000fe200000100a1 */
[----:B------:R-:W-:-:S03]  /*25a0*/  MOV R2, 0x3f800000 ;  /* 0x3f80000000027802 */ /* 0x000fc60000000f00 */
[-C--:B------:R-:W-:Y:S01]  /*25b0*/  FMUL.FTZ R161, R228, R230.reuse ;  /* 0x000000e6e4a17220 */ /* 0x080fe20000410000 */
[----:B------:R-:W-:-:S03]  /*25c0*/  FFMA.FTZ R228, R23, R230, R160 ;  /* 0x000000e617e47223 */ /* 0x000fc600000100a0 */
[----:B------:R-:W-:Y:S01]  /*25d0*/  FFMA.FTZ R161, R0, R161, RZ ;  /* 0x000000a100a17223 */ /* 0x000fe200000100ff */
[----:B------:R-:W-:Y:S01]  /*25e0*/  FMUL.FTZ R226, R226, R228 ;  /* 0x000000e4e2e27220 */ /* 0x000fe20000410000 */
[C---:B-1----:R-:W-:Y:S01]  /*25f0*/  @!P2 FFMA.FTZ R19, R232.reuse, R18, R19 ;  /* 0x00000012e813a223 */ /* 0x042fe20000010013 */
[----:B--2---:R-:W-:Y:S01]  /*2600*/  @!P2 FMUL.FTZ R232, R232, R175 ;  /* 0x000000afe8e8a220 */ /* 0x004fe20000410000 */
[----:B------:R-:W-:Y:S01]  /*2610*/  FFMA.FTZ R222, R25, R228, R156 ;  /* 0x000000e419de7223 */ /* 0x000fe2000001009c */
[----:B------:R-:W-:Y:S01]  /*2620*/  FFMA.FTZ R161, R64, R226, R161 ;  /* 0x000000e240a17223 */ /* 0x000fe200000100a1 */
[----:B------:R-:W-:Y:S01]  /*2630*/  ISETP.GE.U32.AND P2, PT, R181, 0x18, PT ;  /* 0x00000018b500780c */ /* 0x000fe20003f46070 */
[----:B------:R-:W0:Y:S01]  /*2640*/  SHFL.DOWN PT, R175, R19, 0x8, 0x1f ;  /* 0x09001f0013af7f89 */ /* 0x000e2200000e0000 */
[-C--:B------:R-:W-:Y:S01]  /*2650*/  FMUL.FTZ R224, R224, R222.reuse ;  /* 0x000000dee0e07220 */ /* 0x080fe20000410000 */
[----:B------:R-:W-:Y:S02]  /*2660*/  FFMA.FTZ R18, R143, R222, R158 ;  /* 0x000000de8f127223 */ /* 0x000fe4000001009e */
[----:B------:R-:W1:Y:S01]  /*2670*/  SHFL.DOWN PT, R167, R232, 0x8, 0x1f ;  /* 0x09001f00e8a77f89 */ /* 0x000e6200000e0000 */
[----:B------:R-:W-:Y:S01]  /*2680*/  FFMA.FTZ R161, R66, R224, R161 ;  /* 0x000000e042a17223 */ /* 0x000fe200000100a1 */
[-C--:B------:R-:W-:Y:S01]  /*2690*/  FMUL.FTZ R173, R173, R18.reuse ;  /* 0x00000012adad7220 */ /* 0x080fe20000410000 */
[----:B------:R-:W-:-:S03]  /*26a0*/  FFMA.FTZ R156, R141, R18, R162 ;  /* 0x000000128d9c7223 */ /* 0x000fc600000100a2 */
[----:B------:R-:W-:Y:S01]  /*26b0*/  FFMA.FTZ R173, R68, R173, R161 ;  /* 0x000000ad44ad7223 */ /* 0x000fe200000100a1 */
[----:B------:R-:W-:Y:S01]  /*26c0*/  @!P0 LEA R161, R129, R130, 0x3 ;  /* 0x0000008281a18211 */ /* 0x000fe200078e18ff */
[-C--:B------:R-:W-:Y:S01]  /*26d0*/  FMUL.FTZ R169, R169, R156.reuse ;  /* 0x0000009ca9a97220 */ /* 0x080fe20000410000 */
[----:B------:R-:W-:-:S03]  /*26e0*/  FFMA.FTZ R158, R139, R156, R164 ;  /* 0x0000009c8b9e7223 */ /* 0x000fc600000100a4 */
[----:B------:R-:W-:Y:S01]  /*26f0*/  FFMA.FTZ R169, R70, R169, R173 ;  /* 0x000000a946a97223 */ /* 0x000fe200000100ad */
[----:B------:R2:W-:Y:S01]  /*2700*/  @!P0 LDS.64 R2, [R161+0x1728] ;  /* 0x00172800a1028984 */ /* 0x0005e20000000a00 */
[-C--:B------:R-:W-:Y:S01]  /*2710*/  FMUL.FTZ R171, R171, R158.reuse ;  /* 0x0000009eabab7220 */ /* 0x080fe20000410000 */
[----:B------:R-:W-:Y:S01]  /*2720*/  FFMA.FTZ R160, R137, R158, R166 ;  /* 0x0000009e89a07223 */ /* 0x000fe200000100a6 */
[----:B------:R-:W-:Y:S01]  /*2730*/  ISETP.GE.U32.AND P0, PT, R181, 0x10, PT ;  /* 0x00000010b500780c */ /* 0x000fe20003f06070 */
[----:B------:R-:W-:Y:S02]  /*2740*/  IMAD R166, R30, UR14, RZ ;  /* 0x0000000e1ea67c24 */ /* 0x000fe4000f8e02ff */
[----:B------:R-:W-:Y:S01]  /*2750*/  FFMA.FTZ R169, R72, R171, R169 ;  /* 0x000000ab48a97223 */ /* 0x000fe200000100a9 */
[-C--:B------:R-:W-:Y:S01]  /*2760*/  FMUL.FTZ R12, R12, R160.reuse ;  /* 0x000000a00c0c7220 */ /* 0x080fe20000410000 */
[----:B0-----:R-:W-:Y:S01]  /*2770*/  @!P2 FFMA.FTZ R19, R232, R175, R19 ;  /* 0x000000afe813a223 */ /* 0x001fe20000010013 */
[----:B------:R-:W-:Y:S01]  /*2780*/  FFMA.FTZ R162, R27, R160, R210 ;  /* 0x000000a01ba27223 */ /* 0x000fe200000100d2 */
[----:B--2---:R-:W-:-:S02]  /*2790*/  IMAD R161, R31, UR15, R166 ;  /* 0x0000000f1fa17c24 */ /* 0x004fc4000f8e02a6 */
[----:B------:R-:W-:Y:S01]  /*27a0*/  FFMA.FTZ R171, R74, R12, R169 ;  /* 0x0000000c4aab7223 */ /* 0x000fe200000100a9 */
[----:B-1----:R-:W-:Y:S01]  /*27b0*/  @!P2 FMUL.FTZ R232, R232, R167 ;  /* 0x000000a7e8e8a220 */ /* 0x002fe20000410000 */
[----:B------:R-:W0:Y:S01]  /*27c0*/  SHFL.DOWN PT, R169, R19, 0x10, 0x1f ;  /* 0x0a001f0013a97f89 */ /* 0x000e2200000e0000 */
[-C--:B------:R-:W-:Y:S01]  /*27d0*/  FMUL.FTZ R13, R13, R162.reuse ;  /* 0x000000a20d0d7220 */ /* 0x080fe20000410000 */
[----:B------:R-:W-:Y:S01]  /*27e0*/  FFMA.FTZ R164, R145, R162, R212 ;  /* 0x000000a291a47223 */ /* 0x000fe200000100d4 */
[----:B------:R-:W-:Y:S01]  /*27f0*/  MOV R12, R48 ;  /* 0x00000030000c7202 */ /* 0x000fe20000000f00 */
[----:B------:R-:W1:Y:S01]  /*2800*/  SHFL.DOWN PT, R167, R232, 0x10, 0x1f ;  /* 0x0a001f00e8a77f89 */ /* 0x000e6200000e0000 */
[----:B------:R-:W-:Y:S01]  /*2810*/  FFMA.FTZ R171, R76, R13, R171 ;  /* 0x0000000d4cab7223 */ /* 0x000fe200000100ab */
[----:B------:R-:W-:Y:S01]  /*2820*/  HFMA2.MMA R13, -RZ, RZ, 0, 0 ;  /* 0x00000000ff0d7435 */ /* 0x000fe200000001ff */
[-C--:B------:R-:W-:Y:S01]  /*2830*/  FFMA.FTZ R166, R147, R164.reuse, R170 ;  /* 0x000000a493a67223 */ /* 0x080fe200000100aa */
[----:B------:R-:W-:Y:S01]  /*2840*/  FMUL.FTZ R165, R165, R164 ;  /* 0x000000a4a5a57220 */ /* 0x000fe20000410000 */
[----:B------:R-:W-:Y:S01]  /*2850*/  IMAD R212, R49, UR24, RZ ;  /* 0x0000001831d47c24 */ /* 0x000fe2000f8e02ff */
[----:B------:R-:W-:Y:S01]  /*2860*/  @!P4 LEA R173, R129, R130, 0x3 ;  /* 0x0000008281adc211 */ /* 0x000fe200078e18ff */
[-C--:B------:R-:W-:Y:S01]  /*2870*/  FFMA.FTZ R168, R149, R166.reuse, R168 ;  /* 0x000000a695a87223 */ /* 0x080fe200000100a8 */
[----:B------:R-:W-:Y:S01]  /*2880*/  FFMA.FTZ R165, R78, R165, R171 ;  /* 0x000000a54ea57223 */ /* 0x000fe200000100ab */
[----:B------:R-:W-:Y:S01]  /*2890*/  FMUL.FTZ R163, R163, R166 ;  /* 0x000000a6a3a37220 */ /* 0x000fe20000410000 */
[----:B------:R-:W-:Y:S01]  /*28a0*/  FMUL.FTZ R171, R135, R18 ;  /* 0x0000001287ab7220 */ /* 0x000fe20000410000 */
[----:B------:R-:W-:Y:S01]  /*28b0*/  FFMA.FTZ R170, R151, R168, R208 ;  /* 0x000000a897aa7223 */ /* 0x000fe200000100d0 */
[----:B------:R-:W-:-:S04]  /*28c0*/  IMAD.WIDE.U32 R12, R30, UR15, R12 ;  /* 0x0000000f1e0c7c25 */ /* 0x000fc8000f8e000c */
[----:B------:R-:W-:Y:S01]  /*28d0*/  FFMA.FTZ R163, R82, R163, R165 ;  /* 0x000000a352a37223 */ /* 0x000fe200000100a5 */
[----:B------:R-:W-:Y:S01]  /*28e0*/  FMUL.FTZ R15, R15, R168 ;  /* 0x000000a80f0f7220 */ /* 0x000fe20000410000 */
[-C--:B------:R-:W-:Y:S01]  /*28f0*/  FMUL.FTZ R14, R14, R170.reuse ;  /* 0x000000aa0e0e7220 */ /* 0x080fe20000410000 */
[----:B------:R-:W-:Y:S01]  /*2900*/  IMAD R165, R47, UR25, R212 ;  /* 0x000000192fa57c24 */ /* 0x000fe2000f8e02d4 */
[----:B------:R-:W-:Y:S01]  /*2910*/  IADD3 R13, R13, R161, RZ ;  /* 0x000000a10d0d7210 */ /* 0x000fe20007ffe0ff */
[----:B------:R-:W-:Y:S01]  /*2920*/  FFMA.FTZ R15, R80, R15, R163 ;  /* 0x0000000f500f7223 */ /* 0x000fe200000100a3 */
[----:B------:R-:W-:Y:S01]  /*2930*/  FFMA.FTZ R214, R153, R170, R214 ;  /* 0x000000aa99d67223 */ /* 0x000fe200000100d6 */
[----:B0-----:R-:W-:Y:S01]  /*2940*/  @!P0 FFMA.FTZ R19, R232, R169, R19 ;  /* 0x000000a9e8138223 */ /* 0x001fe20000010013 */
[----:B------:R-:W-:Y:S01]  /*2950*/  P2R R169, PR, RZ, 0x10 ;  /* 0x00000010ffa97803 */ /* 0x000fe20000000000 */
[----:B------:R-:W-:Y:S01]  /*2960*/  FFMA.FTZ R163, R86, R14, R15 ;  /* 0x0000000e56a37223 */ /* 0x000fe2000001000f */
[----:B------:R-:W-:-:S04]  /*2970*/  IMAD.WIDE.U32 R14, R47, UR24, R12 ;  /* 0x000000182f0e7c25 */ /* 0x000fc8000f8e000c */
[----:B-1----:R-:W-:Y:S01]  /*2980*/  @!P0 FMUL.FTZ R232, R232, R167 ;  /* 0x000000a7e8e88220 */ /* 0x002fe20000410000 */
[----:B------:R-:W-:Y:S01]  /*2990*/  SHFL.IDX PT, R210, R3, RZ, 0x1f ;  /* 0x00001fff03d27589 */ /* 0x000fe200000e0000 */
[----:B------:R-:W-:Y:S01]  /*29a0*/  FFMA.FTZ R206, R155, R214, R206 ;  /* 0x000000d69bce7223 */ /* 0x000fe200000100ce */
[----:B------:R-:W-:Y:S01]  /*29b0*/  FMUL.FTZ R169, R135, R222 ;  /* 0x000000de87a97220 */ /* 0x000fe20000410000 */
[----:B------:R-:W-:Y:S01]  /*29c0*/  IADD3 R15, R15, R165, RZ ;  /* 0x000000a50f0f7210 */ /* 0x000fe20007ffe0ff */
[----:B------:R-:W-:Y:S01]  /*29d0*/  SHFL.DOWN PT, R224, R19, 0x1, 0x1f ;  /* 0x08201f0013e07f89 */ /* 0x000fe200000e0000 */
[----:B------:R-:W-:Y:S01]  /*29e0*/  LEA R12, P0, R14, UR26, 0x2 ;  /* 0x0000001a0e0c7c11 */ /* 0x000fe2000f8010ff */
[----:B------:R-:W-:Y:S01]  /*29f0*/  FMUL.FTZ R169, R66, R169 ;  /* 0x000000a942a97220 */ /* 0x000fe20000410000 */
[----:B------:R-:W-:Y:S01]  /*2a00*/  LEA R165, R60, 0xfffffe00, 0x9 ;  /* 0xfffffe003ca57811 */ /* 0x000fe200078e48ff */
[----:B------:R-:W0:Y:S01]  /*2a10*/  SHFL.DOWN PT, R167, R232, 0x1, 0x1f ;  /* 0x08201f00e8a77f89 */ /* 0x000e2200000e0000 */
[----:B------:R-:W-:Y:S01]  /*2a20*/  LEA.HI.X R13, R14, UR27, R15, 0x2, P0 ;  /* 0x0000001b0e0d7c11 */ /* 0x000fe200080f140f */
[----:B------:R-:W-:Y:S01]  /*2a30*/  FMUL.FTZ R175, R135, R162 ;  /* 0x000000a287af7220 */ /* 0x000fe20000410000 */
[C---:B------:R-:W-:Y:S01]  /*2a40*/  IADD3 R14, P0, R165.reuse, R14, RZ ;  /* 0x0000000ea50e7210 */ /* 0x040fe20007f1e0ff */
[----:B------:R1:W-:Y:S01]  /*2a50*/  SHFL.IDX PT, R208, R19, RZ, 0x1f ;  /* 0x00001fff13d07589 */ /* 0x0003e200000e0000 */
[----:B------:R-:W-:Y:S01]  /*2a60*/  FMUL.FTZ R171, R68, R171 ;  /* 0x000000ab44ab7220 */ /* 0x000fe20000410000 */
[----:B------:R-:W-:Y:S01]  /*2a70*/  FMUL.FTZ R175, R76, R175 ;  /* 0x000000af4caf7220 */ /* 0x000fe20000410000 */
[----:B------:R-:W-:Y:S01]  /*2a80*/  LEA.HI.X.SX32 R15, R165, R15, 0x1, P0 ;  /* 0x0000000fa50f7211 */ /* 0x000fe200000f0eff */
[----:B------:R-:W2:Y:S01]  /*2a90*/  SHFL.IDX PT, R161, R232, RZ, 0x1f ;  /* 0x00001fffe8a17589 */ /* 0x000ea200000e0000 */
[----:B------:R-:W-:Y:S01]  /*2aa0*/  FMUL.FTZ R220, R220, R214 ;  /* 0x000000d6dcdc7220 */ /* 0x000fe20000410000 */
[----:B------:R-:W-:Y:S01]  /*2ab0*/  FMUL.FTZ R218, R218, R206 ;  /* 0x000000cedada7220 */ /* 0x000fe20000410000 */
[----:B------:R-:W-:Y:S01]  /*2ac0*/  FFMA.FTZ R222, -R71, R22, R222 ;  /* 0x0000001647de7223 */ /* 0x000fe200000101de */
[----:B-1----:R-:W-:Y:S01]  /*2ad0*/  IADD3 R19, -R131, UR4, RZ ;  /* 0x0000000483137c10 */ /* 0x002fe2000fffe1ff */
[----:B------:R-:W-:-:S04]  /*2ae0*/  FFMA.FTZ R163, R84, R220, R163 ;  /* 0x000000dc54a37223 */ /* 0x000fc800000100a3 */
[----:B------:R-:W-:Y:S02]  /*2af0*/  IMAD R19, R19, -0x200, RZ ;  /* 0xfffffe0013137824 */ /* 0x000fe400078e02ff */
[----:B------:R-:W-:Y:S02]  /*2b00*/  FFMA.FTZ R163, R88, R218, R163 ;  /* 0x000000da58a37223 */ /* 0x000fe400000100a3 */
[----:B------:R-:W-:-:S04]  /*2b10*/  IMAD.WIDE R12, R19, 0x4, R12 ;  /* 0x00000004130c7825 */ /* 0x000fc800078e020c */
[----:B------:R-:W-:Y:S01]  /*2b20*/  FFMA.FTZ R19, R157, R206, R196 ;  /* 0x000000ce9d137223 */ /* 0x000fe200000100c4 */
[----:B0-----:R-:W-:-:S03]  /*2b30*/  @P1 FFMA.FTZ R210, R167, R210, R224 ;  /* 0x000000d2a7d21223 */ /* 0x001fc600000100e0 */
[-C--:B------:R-:W-:Y:S01]  /*2b40*/  FFMA.FTZ R182, R159, R19.reuse, R182 ;  /* 0x000000139fb67223 */ /* 0x080fe200000100b6 */
[----:B------:R-:W-:-:S04]  /*2b50*/  FMUL.FTZ R204, R204, R19 ;  /* 0x00000013cccc7220 */ /* 0x000fc80000410000 */
[----:B------:R-:W-:Y:S01]  /*2b60*/  FFMA.FTZ R163, R90, R204, R163 ;  /* 0x000000cc5aa37223 */ /* 0x000fe200000100a3 */
[C---:B--2---:R-:W-:Y:S01]  /*2b70*/  FFMA.FTZ R3, R161.reuse, R3, R208 ;  /* 0x00000003a1037223 */ /* 0x044fe200000100d0 */
[----:B------:R-:W-:Y:S01]  /*2b80*/  FMUL.FTZ R2, R161, R2 ;  /* 0x00000002a1027220 */ /* 0x000fe20000410000 */
[----:B------:R-:W-:Y:S01]  /*2b90*/  FFMA.FTZ R161, R210, R188, R17 ;  /* 0x000000bcd2a17223 */ /* 0x000fe20000010011 */
[----:B------:R-:W-:-:S03]  /*2ba0*/  SHF.L.U32 R17, R48, 0x4, RZ ;  /* 0x0000000430117819 */ /* 0x000fc600000006ff */
[----:B------:R-:W-:Y:S01]  /*2bb0*/  FFMA.FTZ R159, R159, R161, R202 ;  /* 0x000000a19f9f7223 */ /* 0x000fe200000100ca */
[----:B------:R-:W-:Y:S01]  /*2bc0*/  LEA.HI.SX32 R167, R17, R17, 0x1b ;  /* 0x0000001111a77211 */ /* 0x000fe200078fdaff */
[----:B------:R-:W-:Y:S01]  /*2bd0*/  FMUL.FTZ R17, R135, R230 ;  /* 0x000000e687117220 */ /* 0x000fe20000410000 */
[----:B------:R0:W-:Y:S01]  /*2be0*/  @!P4 STS.64 [R173+0x1728], R2 ;  /* 0x00172802ad00c388 */ /* 0x0001e20000000a00 */
[----:B------:R-:W-:Y:S01]  /*2bf0*/  FFMA.FTZ R157, R157, R159, R200 ;  /* 0x0000009f9d9d7223 */ /* 0x000fe200000100c8 */
[----:B------:R-:W-:Y:S01]  /*2c00*/  LEA R188, R167, R130, 0x2 ;  /* 0x00000082a7bc7211 */ /* 0x000fe200078e10ff */
[----:B------:R-:W-:Y:S01]  /*2c10*/  FMUL.FTZ R167, R135, R228 ;  /* 0x000000e487a77220 */ /* 0x000fe20000410000 */
[----:B------:R-:W-:Y:S01]  /*2c20*/  FMUL.FTZ R17, R0, R17 ;  /* 0x0000001100117220 */ /* 0x000fe20000410000 */
[----:B------:R-:W-:Y:S01]  /*2c30*/  FFMA.FTZ R155, R155, R157, R198 ;  /* 0x0000009d9b9b7223 */ /* 0x000fe200000100c6 */
[----:B------:R-:W-:Y:S01]  /*2c40*/  FFMA.FTZ R228, -R69, R24, R228 ;  /* 0x0000001845e47223 */ /* 0x000fe200000101e4 */
[----:B------:R-:W-:Y:S01]  /*2c50*/  FMUL.FTZ R167, R64, R167 ;  /* 0x000000a740a77220 */ /* 0x000fe20000410000 */
[----:B------:R1:W-:Y:S01]  /*2c60*/  STS [R188+0x438], R169 ;  /* 0x000438a9bc007388 */ /* 0x0003e20000000800 */
[----:B------:R-:W-:-:S03]  /*2c70*/  FFMA.FTZ R153, R153, R155, R194 ;  /* 0x0000009b99997223 */ /* 0x000fc600000100c2 */
[----:B------:R2:W-:Y:S01]  /*2c80*/  STS [R188+0x434], R167 ;  /* 0x000434a7bc007388 */ /* 0x0005e20000000800 */
[----:B------:R-:W-:Y:S01]  /*2c90*/  FFMA.FTZ R151, R151, R153, R192 ;  /* 0x0000009997977223 */ /* 0x000fe200000100c0 */
[C---:B0-----:R-:W-:Y:S01]  /*2ca0*/  FMUL.FTZ R3, R135.reuse, R156 ;  /* 0x0000009c87037220 */ /* 0x041fe20000410000 */
[----:B------:R-:W-:Y:S01]  /*2cb0*/  FMUL.FTZ R173, R135, R158 ;  /* 0x0000009e87ad7220 */ /* 0x000fe20000410000 */
[----:B------:R0:W-:Y:S01]  /*2cc0*/  STS [R188+0x430], R17 ;  /* 0x00043011bc007388 */ /* 0x0001e20000000800 */
[----:B------:R-:W-:Y:S01]  /*2cd0*/  FFMA.FTZ R149, R149, R151, R190 ;  /* 0x0000009795957223 */ /* 0x000fe200000100be */
[----:B------:R-:W-:Y:S01]  /*2ce0*/  FMUL.FTZ R3, R70, R3 ;  /* 0x0000000346037220 */ /* 0x000fe20000410000 */
[----:B------:R-:W-:Y:S01]  /*2cf0*/  FMUL.FTZ R173, R72, R173 ;  /* 0x000000ad48ad7220 */ /* 0x000fe20000410000 */
[----:B-1----:R-:W-:Y:S01]  /*2d00*/  FMUL.FTZ R169, R135, R166 ;  /* 0x000000a687a97220 */ /* 0x002fe20000410000 */
[----:B------:R-:W-:Y:S01]  /*2d10*/  FFMA.FTZ R147, R147, R149, R186 ;  /* 0x0000009593937223 */ /* 0x000fe200000100ba */
[----:B--2---:R-:W-:Y:S01]  /*2d20*/  FMUL.FTZ R167, R135, R164 ;  /* 0x000000a487a77220 */ /* 0x004fe20000410000 */
[----:B------:R1:W-:Y:S01]  /*2d30*/  STS [R188+0x440], R3 ;  /* 0x00044003bc007388 */ /* 0x0003e20000000800 */
[----:B------:R-:W-:Y:S01]  /*2d40*/  FMUL.FTZ R169, R82, R169 ;  /* 0x000000a952a97220 */ /* 0x000fe20000410000 */
[----:B------:R-:W-:Y:S01]  /*2d50*/  FFMA.FTZ R145, R145, R147, R184 ;  /* 0x0000009391917223 */ /* 0x000fe200000100b8 */
[----:B------:R-:W-:Y:S01]  /*2d60*/  FMUL.FTZ R167, R78, R167 ;  /* 0x000000a74ea77220 */ /* 0x000fe20000410000 */
[----:B0-----:R-:W-:Y:S01]  /*2d70*/  FMUL.FTZ R17, R135, R160 ;  /* 0x000000a087117220 */ /* 0x001fe20000410000 */
[----:B------:R0:W-:Y:S01]  /*2d80*/  STS [R188+0x43c], R171 ;  /* 0x00043cabbc007388 */ /* 0x0001e20000000800 */
[----:B------:R-:W-:-:S02]  /*2d90*/  FFMA.FTZ R27, R27, R145, R180 ;  /* 0x000000911b1b7223 */ /* 0x000fc400000100b4 */
[----:B------:R-:W-:Y:S01]  /*2da0*/  FMUL.FTZ R17, R74, R17 ;  /* 0x000000114a117220 */ /* 0x000fe20000410000 */
[----:B------:R2:W-:Y:S01]  /*2db0*/  STS [R188+0x450], R167 ;  /* 0x000450a7bc007388 */ /* 0x0005e20000000800 */
[----:B------:R-:W-:Y:S01]  /*2dc0*/  FFMA.FTZ R137, R137, R27, R178 ;  /* 0x0000001b89897223 */ /* 0x000fe200000100b2 */
[----:B-1----:R-:W-:Y:S02]  /*2dd0*/  FMUL.FTZ R3, R135, R170 ;  /* 0x000000aa87037220 */ /* 0x002fe40000410000 */
[----:B------:R1:W-:Y:S01]  /*2de0*/  STS [R188+0x444], R173 ;  /* 0x000444adbc007388 */ /* 0x0003e20000000800 */
[----:B------:R-:W-:Y:S01]  /*2df0*/  FFMA.FTZ R139, R139, R137, R176 ;  /* 0x000000898b8b7223 */ /* 0x000fe200000100b0 */
[----:B0-----:R-:W-:Y:S01]  /*2e00*/  FMUL.FTZ R171, R135, R168 ;  /* 0x000000a887ab7220 */ /* 0x001fe20000410000 */
[----:B------:R-:W-:Y:S01]  /*2e10*/  FMUL.FTZ R3, R86, R3 ;  /* 0x0000000356037220 */ /* 0x000fe20000410000 */
[----:B------:R0:W-:Y:S01]  /*2e20*/  STS [R188+0x448], R17 ;  /* 0x00044811bc007388 */ /* 0x0001e20000000800 */
[----:B------:R-:W-:Y:S01]  /*2e30*/  FFMA.FTZ R141, R141, R139, R174 ;  /* 0x0000008b8d8d7223 */ /* 0x000fe200000100ae */
[----:B--2---:R-:W-:Y:S01]  /*2e40*/  IADD3 R167, -R165, UR9, -R48 ;  /* 0x00000009a5a77c10 */ /* 0x004fe2000fffe930 */
[----:B------:R-:W-:Y:S01]  /*2e50*/  FMUL.FTZ R171, R80, R171 ;  /* 0x000000ab50ab7220 */ /* 0x000fe20000410000 */
[----:B------:R2:W-:Y:S01]  /*2e60*/  STS [R188+0x44c], R175 ;  /* 0x00044cafbc007388 */ /* 0x0005e20000000800 */
[----:B------:R-:W-:Y:S01]  /*2e70*/  FFMA.FTZ R143, R143, R141, R216 ;  /* 0x0000008d8f8f7223 */ /* 0x000fe200000100d8 */
[----:B------:R-:W-:Y:S01]  /*2e80*/  ISETP.GE.AND P0, PT, R167, 0x1, PT ;  /* 0x00000001a700780c */ /* 0x000fe20003f06270 */
[----:B-1----:R-:W-:Y:S01]  /*2e90*/  FMUL.FTZ R173, R135, R206 ;  /* 0x000000ce87ad7220 */ /* 0x002fe20000410000 */
[----:B------:R1:W-:Y:S01]  /*2ea0*/  STS [R188+0x454], R169 ;  /* 0x000454a9bc007388 */ /* 0x0003e20000000800 */
[----:B------:R-:W-:Y:S01]  /*2eb0*/  FFMA.FTZ R25, R25, R143, R172 ;  /* 0x0000008f19197223 */ /* 0x000fe200000100ac */
[----:B0-----:R-:W-:Y:S01]  /*2ec0*/  FMUL.FTZ R17, R135, R214 ;  /* 0x000000d687117220 */ /* 0x001fe20000410000 */
[----:B------:R-:W-:Y:S01]  /*2ed0*/  FMUL.FTZ R173, R88, R173 ;  /* 0x000000ad58ad7220 */ /* 0x000fe20000410000 */
[----:B------:R0:W-:Y:S01]  /*2ee0*/  STS [R188+0x45c], R3 ;  /* 0x00045c03bc007388 */ /* 0x0001e20000000800 */
[----:B------:R-:W-:Y:S01]  /*2ef0*/  FFMA.FTZ R23, R23, R25, R16 ;  /* 0x0000001917177223 */ /* 0x000fe20000010010 */
[C---:B--2---:R-:W-:Y:S01]  /*2f00*/  FMUL.FTZ R175, R135.reuse, R19 ;  /* 0x0000001387af7220 */ /* 0x044fe20000410000 */
[----:B------:R-:W-:Y:S01]  /*2f10*/  FMUL.FTZ R135, R135, R182 ;  /* 0x000000b687877220 */ /* 0x000fe20000410000 */
[----:B------:R-:W-:Y:S01]  /*2f20*/  FMUL.FTZ R17, R84, R17 ;  /* 0x0000001154117220 */ /* 0x000fe20000410000 */
[----:B------:R-:W-:Y:S01]  /*2f30*/  FMUL.FTZ R2, R67, R23 ;  /* 0x0000001743027220 */ /* 0x000fe20000410000 */
[----:B------:R-:W-:Y:S01]  /*2f40*/  FMUL.FTZ R175, R90, R175 ;  /* 0x000000af5aaf7220 */ /* 0x000fe20000410000 */
[----:B-1----:R-:W-:Y:S01]  /*2f50*/  FMUL.FTZ R169, R92, R135 ;  /* 0x000000875ca97220 */ /* 0x002fe20000410000 */
[----:B------:R1:W-:Y:S01]  /*2f60*/  STS [R188+0x458], R171 ;  /* 0x000458abbc007388 */ /* 0x0003e20000000800 */
[----:B------:R-:W-:Y:S01]  /*2f70*/  FMUL.FTZ R135, R69, R25 ;  /* 0x0000001945877220 */ /* 0x000fe20000410000 */
[----:B0-----:R-:W-:Y:S01]  /*2f80*/  FFMA.FTZ R3, -R67, R26, R230 ;  /* 0x0000001a43037223 */ /* 0x001fe200000101e6 */
[----:B------:R-:W-:Y:S01]  /*2f90*/  FMUL.FTZ R165, R71, R143 ;  /* 0x0000008f47a57220 */ /* 0x000fe20000410000 */
[----:B------:R1:W-:Y:S02]  /*2fa0*/  STS [R188+0x460], R17 ;  /* 0x00046011bc007388 */ /* 0x0003e40000000800 */
[----:B------:R-:W-:-:S02]  /*2fb0*/  FFMA.FTZ R16, R2, R3, RZ ;  /* 0x0000000302107223 */ /* 0x000fc400000100ff */
[----:B------:R1:W-:Y:S02]  /*2fc0*/  STS [R188+0x464], R173 ;  /* 0x000464adbc007388 */ /* 0x0003e40000000800 */
[----:B------:R-:W-:Y:S02]  /*2fd0*/  FFMA.FTZ R172, R135, R228, R16 ;  /* 0x000000e487ac7223 */ /* 0x000fe40000010010 */
        /* <DEDUP_REMOVED lines=14> */
.L_x_7947:
[----:B------:R-:W-:Y:S05]  /*30c0*/  BSYNC B0 ;  /* 0x0000000000007941 */ /* 0x000fea0003800000 */
.L_x_7946:
[C---:B------:R-:W-:Y:S01]  /*30d0*/  FFMA.FTZ R18, -R73.reuse, R20, R18 ;  /* 0x0000001449127223 */ /* 0x040fe20000010112 */
[----:B------:R-:W-:Y:S01]  /*30e0*/  FMUL.FTZ R14, R73, R141 ;  /* 0x0000008d490e7220 */ /* 0x000fe20000410000 */
[----:B01----:R-:W-:Y:S01]  /*30f0*/  FFMA.FTZ R17, R165, R222, R172 ;  /* 0x000000dea5117223 */ /* 0x003fe200000100ac */
[C---:B------:R-:W-:Y:S01]  /*3100*/  FFMA.FTZ R156, -R75.reuse, R152, R156 ;  /* 0x000000984b9c7223 */ /* 0x040fe2000001019c */
[----:B------:R-:W-:Y:S01]  /*3110*/  FMUL.FTZ R15, R75, R139 ;  /* 0x0000008b4b0f7220 */ /* 0x000fe20000410000 */
[----:B------:R-:W-:Y:S01]  /*3120*/  IADD3 R133, R48, 0x20, RZ ;  /* 0x0000002030857810 */ /* 0x000fe20007ffe0ff */
[----:B------:R-:W-:Y:S01]  /*3130*/  FFMA.FTZ R172, R14, R18, R17 ;  /* 0x000000120eac7223 */ /* 0x000fe20000010011 */
[C---:B------:R-:W-:Y:S01]  /*3140*/  FFMA.FTZ R17, -R77.reuse, R150, R158 ;  /* 0x000000964d117223 */ /* 0x040fe2000001019e */
[----:B------:R-:W-:Y:S01]  /*3150*/  FMUL.FTZ R16, R77, R137 ;  /* 0x000000894d107220 */ /* 0x000fe20000410000 */
[----:B------:R-:W-:Y:S01]  /*3160*/  LEA.HI.SX32 R185, R133, R48, 0x1b ;  /* 0x0000003085b97211 */ /* 0x000fe200078fdaff */
[----:B------:R-:W-:Y:S01]  /*3170*/  FFMA.FTZ R169, R15, R156, R172 ;  /* 0x0000009c0fa97223 */ /* 0x000fe200000100ac */
[C---:B------:R-:W-:Y:S01]  /*3180*/  FFMA.FTZ R160, -R79.reuse, R148, R160 ;  /* 0x000000944fa07223 */ /* 0x040fe200000101a0 */
[----:B------:R-:W-:Y:S01]  /*3190*/  FMUL.FTZ R133, R79, R27 ;  /* 0x0000001b4f857220 */ /* 0x000fe20000410000 */
[C---:B------:R-:W-:Y:S01]  /*31a0*/  FMUL.FTZ R158, R81.reuse, R145 ;  /* 0x00000091519e7220 */ /* 0x040fe20000410000 */
[----:B------:R-:W-:Y:S01]  /*31b0*/  FFMA.FTZ R174, R16, R17, R169 ;  /* 0x0000001110ae7223 */ /* 0x000fe200000100a9 */
[----:B------:R-:W-:Y:S01]  /*31c0*/  FFMA.FTZ R169, -R81, R146, R162 ;  /* 0x0000009251a97223 */ /* 0x000fe200000101a2 */
[C---:B------:R-:W-:Y:S01]  /*31d0*/  FFMA.FTZ R164, -R83.reuse, R144, R164 ;  /* 0x0000009053a47223 */ /* 0x040fe200000101a4 */
[----:B------:R-:W-:Y:S01]  /*31e0*/  FMUL.FTZ R171, R83, R147 ;  /* 0x0000009353ab7220 */ /* 0x000fe20000410000 */
[----:B------:R-:W-:Y:S01]  /*31f0*/  FFMA.FTZ R175, R133, R160, R174 ;  /* 0x000000a085af7223 */ /* 0x000fe200000100ae */
[----:B------:R-:W-:Y:S01]  /*3200*/  FMUL.FTZ R162, R85, R149 ;  /* 0x0000009555a27220 */ /* 0x000fe20000410000 */
[C---:B------:R-:W-:Y:S01]  /*3210*/  FMUL.FTZ R179, R87.reuse, R151 ;  /* 0x0000009757b37220 */ /* 0x040fe20000410000 */
[----:B------:R-:W-:Y:S01]  /*3220*/  FFMA.FTZ R168, -R87, R140, R168 ;  /* 0x0000008c57a87223 */ /* 0x000fe200000101a8 */
[----:B------:R-:W-:Y:S01]  /*3230*/  FFMA.FTZ R176, R158, R169, R175 ;  /* 0x000000a99eb07223 */ /* 0x000fe200000100af */
[----:B------:R-:W-:Y:S01]  /*3240*/  FFMA.FTZ R175, -R85, R142, R166 ;  /* 0x0000008e55af7223 */ /* 0x000fe200000101a6 */
[C---:B------:R-:W-:Y:S01]  /*3250*/  FMUL.FTZ R166, R89.reuse, R153 ;  /* 0x0000009959a67220 */ /* 0x040fe20000410000 */
[----:B------:R-:W-:Y:S01]  /*3260*/  FFMA.FTZ R170, -R89, R138, R170 ;  /* 0x0000008a59aa7223 */ /* 0x000fe200000101aa */
[----:B------:R-:W-:Y:S01]  /*3270*/  FFMA.FTZ R181, R171, R164, R176 ;  /* 0x000000a4abb57223 */ /* 0x000fe200000100b0 */
[C---:B------:R-:W-:Y:S01]  /*3280*/  FMUL.FTZ R177, R91.reuse, R155 ;  /* 0x0000009b5bb17220 */ /* 0x040fe20000410000 */
[----:B------:R-:W-:Y:S01]  /*3290*/  FFMA.FTZ R214, -R91, R136, R214 ;  /* 0x000000885bd67223 */ /* 0x000fe200000101d6 */
[C---:B------:R-:W-:Y:S01]  /*32a0*/  FMUL.FTZ R174, R93.reuse, R157 ;  /* 0x0000009d5dae7220 */ /* 0x040fe20000410000 */
[----:B------:R-:W-:Y:S01]  /*32b0*/  FFMA.FTZ R176, R162, R175, R181 ;  /* 0x000000afa2b07223 */ /* 0x000fe200000100b5 */
[----:B------:R-:W-:Y:S01]  /*32c0*/  FFMA.FTZ R206, -R93, R134, R206 ;  /* 0x000000865dce7223 */ /* 0x000fe200000101ce */
[----:B------:R-:W-:Y:S01]  /*32d0*/  ISETP.GE.AND P0, PT, R167, 0x21, PT ;  /* 0x00000021a700780c */ /* 0x000fe20003f06270 */
[----:B------:R-:W-:Y:S01]  /*32e0*/  USHF.L.U64.HI UR8, UR5, 0x2, UR6 ;  /* 0x0000000205087899 */ /* 0x000fe20008010206 */
[----:B------:R-:W-:Y:S01]  /*32f0*/  FFMA.FTZ R181, R179, R168, R176 ;  /* 0x000000a8b3b57223 */ /* 0x000fe200000100b0 */
[----:B------:R-:W-:Y:S01]  /*3300*/  USHF.L.U32 UR7, UR5, 0x2, URZ ;  /* 0x0000000205077899 */ /* 0x000fe2000800063f */
[----:B------:R-:W-:Y:S01]  /*3310*/  FMUL.FTZ R183, R154, R182 ;  /* 0x000000b69ab77220 */ /* 0x000fe20000410000 */
[----:B------:R-:W-:Y:S01]  /*3320*/  FMUL.FTZ R172, R95, R161 ;  /* 0x000000a15fac7220 */ /* 0x000fe20000410000 */
[----:B------:R-:W-:Y:S01]  /*3330*/  FFMA.FTZ R176, R166, R170, R181 ;  /* 0x000000aaa6b07223 */ /* 0x000fe200000100b5 */
[----:B------:R-:W-:-:S02]  /*3340*/  IMAD R178, R28, UR8, RZ ;  /* 0x000000081cb27c24 */ /* 0x000fc4000f8e02ff */
[C---:B------:R-:W-:Y:S01]  /*3350*/  FMUL.FTZ R173, R94.reuse, R159 ;  /* 0x0000009f5ead7220 */ /* 0x040fe20000410000 */
[----:B------:R-:W-:Y:S01]  /*3360*/  FFMA.FTZ R154, -R94, R21, R19 ;  /* 0x000000155e9a7223 */ /* 0x000fe20000010113 */
[----:B------:R-:W-:Y:S01]  /*3370*/  FFMA.FTZ R181, R177, R214, R176 ;  /* 0x000000d6b1b57223 */ /* 0x000fe200000100b0 */
[----:B------:R-:W-:Y:S01]  /*3380*/  FFMA.FTZ R182, -R95, R132, R182 ;  /* 0x000000845fb67223 */ /* 0x000fe200000101b6 */
[----:B------:R-:W-:Y:S01]  /*3390*/  IMAD.WIDE.U32 R12, R28, UR7, R12 ;  /* 0x000000071c0c7c25 */ /* 0x000fe2000f8e000c */
[----:B------:R-:W-:Y:S03]  /*33a0*/  BSSY B0, `(.L_x_7948) ;  /* 0x000000f000007945 */ /* 0x000fe60003800000 */
[----:B------:R-:W-:Y:S01]  /*33b0*/  FFMA.FTZ R176, R174, R206, R181 ;  /* 0x000000ceaeb07223 */ /* 0x000fe200000100b5 */
[----:B------:R-:W-:Y:S01]  /*33c0*/  LEA R181, R185, R130, 0x2 ;  /* 0x00000082b9b57211 */ /* 0x000fe200078e10ff */
[----:B------:R-:W-:-:S02]  /*33d0*/  IMAD R187, R29, UR7, R178 ;  /* 0x000000071dbb7c24 */ /* 0x000fc4000f8e02b2 */
[----:B------:R-:W-:Y:S01]  /*33e0*/  FMUL.FTZ R178, R92, R183 ;  /* 0x000000b75cb27220 */ /* 0x000fe20000410000 */
[----:B------:R-:W-:Y:S01]  /*33f0*/  FMUL.FTZ R19, R172, R182 ;  /* 0x000000b6ac137220 */ /* 0x000fe20000410000 */
[----:B------:R-:W-:Y:S01]  /*3400*/  FFMA.FTZ R176, R173, R154, R176 ;  /* 0x0000009aadb07223 */ /* 0x000fe200000100b0 */
[----:B------:R-:W-:Y:S01]  /*3410*/  IADD3 R183, R48, 0x40, RZ ;  /* 0x0000004030b77810 */ /* 0x000fe20007ffe0ff */
[----:B------:R-:W0:Y:S01]  /*3420*/  LDS R181, [R181+0x4b0] ;  /* 0x0004b000b5b57984 */ /* 0x000e220000000800 */
[----:B------:R-:W-:Y:S01]  /*3430*/  IADD3 R13, R13, R187, RZ ;  /* 0x000000bb0d0d7210 */ /* 0x000fe20007ffe0ff */
[----:B------:R-:W-:Y:S01]  /*3440*/  FADD.FTZ R163, R163, R178 ;  /* 0x000000b2a3a37221 */ /* 0x000fe20000010000 */
[----:B------:R-:W-:Y:S01]  /*3450*/  FADD.FTZ R19, R176, R19 ;  /* 0x00000013b0137221 */ /* 0x000fe20000010000 */
[----:B------:R-:W-:Y:S01]  /*3460*/  IADD3 R185, R48, 0x60, RZ ;  /* 0x0000006030b97810 */ /* 0x000fe20007ffe0ff */
[----:B------:R-:W-:Y:S06]  /*3470*/  @!P0 BRA `(.L_x_7949) ;  /* 0x0000000000048947 */ /* 0x000fec0003800000 */
[----:B0-----:R1:W-:Y:S02]  /*3480*/  REDG.E.ADD.F32.FTZ.RN.STRONG.GPU desc[UR12][R12.64+-0x780], R181 ;  /* 0xfff880b50c0079a6 */ /* 0x0013e4000c10f38c */
.L_x_7949:
[----:B------:R-:W-:Y:S05]  /*3490*/  BSYNC B0 ;  /* 0x0000000000007941 */ /* 0x000fea0003800000 */
.L_x_7948:
[----:B01----:R-:W-:Y:S01]  /*34a0*/  IADD3 R181, R48, 0x80, RZ ;  /* 0x0000008030b57810 */ /* 0x003fe20007ffe0ff */
[----:B------:R-:W-:Y:S01]  /*34b0*/  BSSY B0, `(.L_x_7950) ;  /* 0x0000011000007945 */ /* 0x000fe20003800000 */
[-C--:B------:R-:W-:Y:S02]  /*34c0*/  LEA.HI.SX32 R183, R183, R48.reuse, 0x1b ;  /* 0x00000030b7b77211 */ /* 0x080fe400078fdaff */
[----:B------:R-:W-:Y:S02]  /*34d0*/  LEA.HI.SX32 R187, R181, R48, 0x1b ;  /* 0x00000030b5bb7211 */ /* 0x000fe400078fdaff */
        /* <DEDUP_REMOVED lines=14> */
.L_x_7951:
[----:B------:R-:W-:Y:S05]  /*35c0*/  BSYNC B0 ;  /* 0x0000000000007941 */ /* 0x000fea0003800000 */
.L_x_7950:
[----:B01----:R0:W1:Y:S01]  /*35d0*/  LDS R181, [R185+0x5b0] ;  /* 0x0005b000b9b57984 */ /* 0x0030620000000800 */
[----:B------:R-:W-:Y:S01]  /*35e0*/  BSSY B0, `(.L_x_7952) ;  /* 0x0000006000007945 */ /* 0x000fe20003800000 */
[----:B------:R-:W-:Y:S02]  /*35f0*/  IADD3 R183, R48, 0xc0, RZ ;  /* 0x000000c030b77810 */ /* 0x000fe40007ffe0ff */
[----:B------:R-:W-:Y:S02]  /*3600*/  LEA.HI.SX32 R189, R189, R48, 0x1b ;  /* 0x00000030bdbd7211 */ /* 0x000fe400078fdaff */
[----:B------:R-:W-:Y:S01]  /*3610*/  LEA R187, R187, R130, 0x2 ;  /* 0x00000082bbbb7211 */ /* 0x000fe200078e10ff */
[----:B------:R-:W-:Y:S06]  /*3620*/  @!P0 BRA `(.L_x_7953) ;  /* 0x0000000000048947 */ /* 0x000fec0003800000 */
[----:B-1----:R2:W-:Y:S02]  /*3630*/  REDG.E.ADD.F32.FTZ.RN.STRONG.GPU desc[UR12][R12.64+-0x680], R181 ;  /* 0xfff980b50c0079a6 */ /* 0x0025e4000c10f38c */
.L_x_7953:
[----:B------:R-:W-:Y:S05]  /*3640*/  BSYNC B0 ;  /* 0x0000000000007941 */ /* 0x000fea0003800000 */
.L_x_7952:
[----:B-12---:R1:W2:Y:S01]  /*3650*/  LDS R181, [R187+0x630] ;  /* 0x00063000bbb57984 */ /* 0x0062a20000000800 */
[----:B------:R-:W-:Y:S01]  /*3660*/  BSSY B0, `(.L_x_7954) ;  /* 0x0000006000007945 */ /* 0x000fe20003800000 */
[----:B0-----:R-:W-:Y:S02]  /*3670*/  IADD3 R185, R48, 0xe0, RZ ;  /* 0x000000e030b97810 */ /* 0x001fe40007ffe0ff */
[----:B------:R-:W-:Y:S02]  /*3680*/  LEA.HI.SX32 R183, R183, R48, 0x1b ;  /* 0x00000030b7b77211 */ /* 0x000fe400078fdaff */
[----:B------:R-:W-:Y:S01]  /*3690*/  LEA R189, R189, R130, 0x2 ;  /* 0x00000082bdbd7211 */ /* 0x000fe200078e10ff */
[----:B------:R-:W-:Y:S06]  /*36a0*/  @!P1 BRA `(.L_x_7955) ;  /* 0x0000000000049947 */ /* 0x000fec0003800000 */
[----:B--2---:R0:W-:Y:S02]  /*36b0*/  REDG.E.ADD.F32.FTZ.RN.STRONG.GPU desc[UR12][R12.64+-0x600], R181 ;  /* 0xfffa00b50c0079a6 */ /* 0x0041e4000c10f38c */
.L_x_7955:
[----:B------:R-:W-:Y:S05]  /*36c0*/  BSYNC B0 ;  /* 0x0000000000007941 */ /* 0x000fea0003800000 */
.L_x_7954:
[----:B0-2---:R0:W2:Y:S01]  /*36d0*/  LDS R181, [R189+0x6b0] ;  /* 0x0006b000bdb57984 */ /* 0x0050a20000000800 */
[----:B------:R-:W-:Y:S01]  /*36e0*/  BSSY B0, `(.L_x_7956) ;  /* 0x0000006000007945 */ /* 0x000fe20003800000 */
[----:B-1----:R-:W-:Y:S02]  /*36f0*/  IADD3 R187, R48, 0x100, RZ ;  /* 0x0000010030bb7810 */ /* 0x002fe40007ffe0ff */
[----:B------:R-:W-:Y:S02]  /*3700*/  LEA.HI.SX32 R185, R185, R48, 0x1b ;  /* 0x00000030b9b97211 */ /* 0x000fe400078fdaff */
[----:B------:R-:W-:Y:S01]  /*3710*/  LEA R183, R183, R130, 0x2 ;  /* 0x00000082b7b77211 */ /* 0x000fe200078e10ff */
[----:B------:R-:W-:Y:S06]  /*3720*/  @!P2 BRA `(.L_x_7957) ;  /* 0x000000000004a947 */ /* 0x000fec0003800000 */
[----:B--2---:R1:W-:Y:S02]  /*3730*/  REDG.E.ADD.F32.FTZ.RN.STRONG.GPU desc[UR12][R12.64+-0x580], R181 ;  /* 0xfffa80b50c0079a6 */ /* 0x0043e4000c10f38c */
.L_x_7957:
[----:B------:R-:W-:Y:S05]  /*3740*/  BSYNC B0 ;  /* 0x0000000000007941 */ /* 0x000fea0003800000 */
.L_x_7956:
[----:B-12---:R1:W2:Y:S01]  /*3750*/  LDS R181, [R183+0x730] ;  /* 0x00073000b7b57984 */ /* 0x0062a20000000800 */
[----:B------:R-:W-:Y:S01]  /*3760*/  BSSY B0, `(.L_x_7958) ;  /* 0x0000005000007945 */ /* 0x000fe20003800000 */
[----:B------:R-:W-:Y:S02]  /*3770*/  LEA.HI.SX32 R187, R187, R48, 0x1b ;  /* 0x00000030bbbb7211 */ /* 0x000fe400078fdaff */
[----:B------:R-:W-:Y:S01]  /*3780*/  LEA R185, R185, R130, 0x2 ;  /* 0x00000082b9b97211 */ /* 0x000fe200078e10ff */
[----:B------:R-:W-:Y:S06]  /*3790*/  @!P3 BRA `(.L_x_7959) ;  /* 0x000000000004b947 */ /* 0x000fec0003800000 */
[----:B--2---:R3:W-:Y:S02]  /*37a0*/  REDG.E.ADD.F32.FTZ.RN.STRONG.GPU desc[UR12][R12.64+-0x500], R181 ;  /* 0xfffb00b50c0079a6 */ /* 0x0047e4000c10f38c */
.L_x_7959:
[----:B------:R-:W-:Y:S05]  /*37b0*/  BSYNC B0 ;  /* 0x0000000000007941 */ /* 0x000fea0003800000 */
.L_x_7958:
[----:B--23--:R2:W3:Y:S01]  /*37c0*/  LDS R181, [R185+0x7b0] ;  /* 0x0007b000b9b57984 */ /* 0x00c4e20000000800 */
[----:B------:R-:W-:Y:S01]  /*37d0*/  BSSY B0, `(.L_x_7960) ;  /* 0x0000004000007945 */ /* 0x000fe20003800000 */
[----:B------:R-:W-:-:S03]  /*37e0*/  LEA R187, R187, R130, 0x2 ;  /* 0x00000082bbbb7211 */ /* 0x000fc600078e10ff */
[----:B------:R-:W-:Y:S05]  /*37f0*/  @!P4 BRA `(.L_x_7961) ;  /* 0x000000000004c947 */ /* 0x000fea0003800000 */
[----:B---3--:R4:W-:Y:S02]  /*3800*/  REDG.E.ADD.F32.FTZ.RN.STRONG.GPU desc[UR12][R12.64+-0x480], R181 ;  /* 0xfffb80b50c0079a6 */ /* 0x0089e4000c10f38c */
.L_x_7961:
[----:B------:R-:W-:Y:S05]  /*3810*/  BSYNC B0 ;  /* 0x0000000000007941 */ /* 0x000fea0003800000 */
.L_x_7960:
[----:B---34-:R3:W4:Y:S01]  /*3820*/  LDS R181, [R187+0x830] ;  /* 0x00083000bbb57984 */ /* 0x0187220000000800 */
[----:B------:R-:W-:Y:S01]  /*3830*/  BSSY B0, `(.L_x_7962) ;  /* 0x0000005000007945 */ /* 0x000fe20003800000 */
[C---:B-1----:R-:W-:Y:S02]  /*3840*/  IADD3 R183, R48.reuse, 0x120, RZ ;  /* 0x0000012030b77810 */ /* 0x042fe40007ffe0ff */
[----:B--2---:R-:W-:Y:S01]  /*3850*/  IADD3 R185, R48, 0x140, RZ ;  /* 0x0000014030b97810 */ /* 0x004fe20007ffe0ff */
[----:B------:R-:W-:Y:S06]  /*3860*/  @!P5 BRA `(.L_x_7963) ;  /* 0x000000000004d947 */ /* 0x000fec0003800000 */
[----:B----4-:R1:W-:Y:S02]  /*3870*/  REDG.E.ADD.F32.FTZ.RN.STRONG.GPU desc[UR12][R12.64+-0x400], R181 ;  /* 0xfffc00b50c0079a6 */ /* 0x0103e4000c10f38c */
.L_x_7963:
[----:B------:R-:W-:Y:S05]  /*3880*/  BSYNC B0 ;  /* 0x0000000000007941 */ /* 0x000fea0003800000 */
.L_x_7962:
[----:B-1--4-:R-:W-:Y:S01]  /*3890*/  IADD3 R181, R48, 0x160, RZ ;  /* 0x0000016030b57810 */ /* 0x012fe20007ffe0ff */
[----:B------:R-:W-:Y:S01]  /*38a0*/  BSSY B0, `(.L_x_7964) ;  /* 0x0000011000007945 */ /* 0x000fe20003800000 */
[-C--:B------:R-:W-:Y:S02]  /*38b0*/  LEA.HI.SX32 R183, R183, R48.reuse, 0x1b ;  /* 0x00000030b7b77211 */ /* 0x080fe400078fdaff */
[----:B---3--:R-:W-:Y:S02]  /*38c0*/  LEA.HI.SX32 R187, R181, R48, 0x1b ;  /* 0x00000030b5bb7211 */ /* 0x008fe400078fdaff */
[----:B------:R-:W-:Y:S02]  /*38d0*/  LEA R181, R183, R130, 0x2 ;  /* 0x00000082b7b57211 */ /* 0x000fe400078e10ff */
[----:B------:R-:W-:Y:S02]  /*38e0*/  ISETP.GE.AND P6, PT, R167, 0x121, PT ;  /* 0x00000121a700780c */ /* 0x000fe40003fc6270 */
[----:B------:R-:W-:-:S02]  /*38f0*/  LEA.HI.SX32 R185, R185, R48, 0x1b ;  /* 0x00000030b9b97211 */ /* 0x000fc400078fdaff */
[----:B------:R-:W1:Y:S01]  /*3900*/  LDS R181, [R181+0x8b0] ;  /* 0x0008b000b5b57984 */ /* 0x000e620000000800 */
[----:B0-----:R-:W-:Y:S02]  /*3910*/  IADD3 R189, R48, 0x180, RZ ;  /* 0x0000018030bd7810 */ /* 0x001fe40007ffe0ff */
        /* <DEDUP_REMOVED lines=8> */
[----:B-1----:R0:W-:Y:S02]  /*39a0*/  REDG.E.ADD.F32.FTZ.RN.STRONG.GPU desc[UR12][R12.64+-0x380], R181 ;  /* 0xfffc80b50c0079a6 */ /* 0x0021e4000c10f38c */
.L_x_7965:
[----:B------:R-:W-:Y:S05]  /*39b0*/  BSYNC B0 ;  /* 0x0000000000007941 */ /* 0x000fea0003800000 */
.L_x_7964:
[----:B------:R2:W3:Y:S01]  /*39c0*/  LDS R167, [R185+0x930] ;  /* 0x00093000b9a77984 */ /* 0x0004e20000000800 */
[----:B------:R-:W-:Y:S01]  /*39d0*/  BSSY B0, `(.L_x_7966) ;  /* 0x0000006000007945 */ /* 0x000fe20003800000 */
[----:B01----:R-:W-:Y:S02]  /*39e0*/  IADD3 R181, R48, 0x1a0, RZ ;  /* 0x000001a030b57810 */ /* 0x003fe40007ffe0ff */
[----:B------:R-:W-:Y:S02]  /*39f0*/  LEA.HI.SX32 R189, R189, R48, 0x1b ;  /* 0x00000030bdbd7211 */ /* 0x000fe400078fdaff */
[----:B------:R-:W-:Y:S01]  /*3a00*/  LEA R187, R187, R130, 0x2 ;  /* 0x00000082bbbb7211 */ /* 0x000fe200078e10ff */
[----:B------:R-:W-:Y:S06]  /*3a10*/  @!P0 BRA `(.L_x_7967) ;  /* 0x0000000000048947 */ /* 0x000fec0003800000 */
[----:B---3--:R0:W-:Y:S02]  /*3a20*/  REDG.E.ADD.F32.FTZ.RN.STRONG.GPU desc[UR12][R12.64+-0x300], R167 ;  /* 0xfffd00a70c0079a6 */ /* 0x0081e4000c10f38c */
.L_x_7967:
[----:B------:R-:W-:Y:S05]  /*3a30*/  BSYNC B0 ;  /* 0x0000000000007941 */ /* 0x000fea0003800000 */
.L_x_7966:
[----:B0--3--:R0:W1:Y:S01]  /*3a40*/  LDS R167, [R187+0x9b0] ;  /* 0x0009b000bba77984 */ /* 0x0090620000000800 */
[----:B------:R-:W-:Y:S01]  /*3a50*/  BSSY B0, `(.L_x_7968) ;  /* 0x0000006000007945 */ /* 0x000fe20003800000 */
[----:B------:R-:W-:Y:S02]  /*3a60*/  IADD3 R183, R48, 0x1c0, RZ ;  /* 0x000001c030b77810 */ /* 0x000fe40007ffe0ff */
[----:B------:R-:W-:Y:S02]  /*3a70*/  LEA.HI.SX32 R181, R181, R48, 0x1b ;  /* 0x00000030b5b57211 */ /* 0x000fe400078fdaff */
[----:B------:R-:W-:Y:S01]  /*3a80*/  LEA R189, R189, R130, 0x2 ;  /* 0x00000082bdbd7211 */ /* 0x000fe200078e10ff */
[----:B------:R-:W-:Y:S06]  /*3a90*/  @!P1 BRA `(.L_x_7969) ;  /* 0x0000000000049947 */ /* 0x000fec0003800000 */
[----:B-1----:R3:W-:Y:S02]  /*3aa0*/  REDG.E.ADD.F32.FTZ.RN.STRONG.GPU desc[UR12][R12.64+-0x280], R167 ;  /* 0xfffd80a70c0079a6 */ /* 0x0027e4000c10f38c */
.L_x_7969:
[----:B------:R-:W-:Y:S05]  /*3ab0*/  BSYNC B0 ;  /* 0x0000000000007941 */ /* 0x000fea0003800000 */
.L_x_7968:
[----:B-1-3--:R1:W3:Y:S01]  /*3ac0*/  LDS R167, [R189+0xa30] ;  /* 0x000a3000bda77984 */ /* 0x00a2e20000000800 */
[----:B------:R-:W-:Y:S01]  /*3ad0*/  BSSY B0, `(.L_x_7970) ;  /* 0x0000006000007945 */ /* 0x000fe20003800000 */
[----:B--2---:R-:W-:Y:S02]  /*3ae0*/  IADD3 R185, R48, 0x1e0, RZ ;  /* 0x000001e030b97810 */ /* 0x004fe40007ffe0ff */
[----:B------:R-:W-:Y:S02]  /*3af0*/  LEA.HI.SX32 R183, R183, R48, 0x1b ;  /* 0x00000030b7b77211 */ /* 0x000fe400078fdaff */
[----:B------:R-:W-:Y:S01]  /*3b00*/  LEA R181, R181, R130, 0x2 ;  /* 0x00000082b5b57211 */ /* 0x000fe200078e10ff */
[----:B------:R-:W-:Y:S06]  /*3b10*/  @!P2 BRA `(.L_x_7971) ;  /* 0x000000000004a947 */ /* 0x000fec0003800000 */
[----:B---3--:R2:W-:Y:S02]  /*3b20*/  REDG.E.ADD.F32.FTZ.RN.STRONG.GPU desc[UR12][R12.64+-0x200], R167 ;  /* 0xfffe00a70c0079a6 */ /* 0x0085e4000c10f38c */
.L_x_7971:
[----:B------:R-:W-:Y:S05]  /*3b30*/  BSYNC B0 ;  /* 0x0000000000007941 */ /* 0x000fea0003800000 */
.L_x_7970:
[----:B--23--:R2:W3:Y:S01]  /*3b40*/  LDS R167, [R181+0xab0] ;  /* 0x000ab000b5a77984 */ /* 0x00c4e20000000800 */
[----:B------:R-:W-:Y:S01]  /*3b50*/  BSSY B0, `(.L_x_7972) ;  /* 0x0000005000007945 */ /* 0x000fe20003800000 */
[----:B------:R-:W-:Y:S02]  /*3b60*/  LEA.HI.SX32 R185, R185, R48, 0x1b ;  /* 0x00000030b9b97211 */ /* 0x000fe400078fdaff */
[----:B------:R-:W-:Y:S01]  /*3b70*/  LEA R183, R183, R130, 0x2 ;  /* 0x00000082b7b77211 */ /* 0x000fe200078e10ff */
[----:B------:R-:W-:Y:S06]  /*3b80*/  @!P3 BRA `(.L_x_7973) ;  /* 0x000000000004b947 */ /* 0x000fec0003800000 */
[----:B---3--:R4:W-:Y:S02]  /*3b90*/  REDG.E.ADD.F32.FTZ.RN.STRONG.GPU desc[UR12][R12.64+-0x180], R167 ;  /* 0xfffe80a70c0079a6 */ /* 0x0089e4000c10f38c */
.L_x_7973:
[----:B------:R-:W-:Y:S05]  /*3ba0*/  BSYNC B0 ;  /* 0x0000000000007941 */ /* 0x000fea0003800000 */
.L_x_7972:
[----:B---34-:R3:W4:Y:S01]  /*3bb0*/  LDS R167, [R183+0xb30] ;  /* 0x000b3000b7a77984 */ /* 0x0187220000000800 */
[----:B------:R-:W-:Y:S01]  /*3bc0*/  BSSY B0, `(.L_x_7974) ;  /* 0x0000004000007945 */ /* 0x000fe20003800000 */
[----:B------:R-:W-:-:S03]  /*3bd0*/  LEA R185, R185, R130, 0x2 ;  /* 0x00000082b9b97211 */ /* 0x000fc600078e10ff */
[----:B------:R-:W-:Y:S05]  /*3be0*/  @!P4 BRA `(.L_x_7975) ;  /* 0x000000000004c947 */ /* 0x000fea0003800000 */
[----:B----4-:R4:W-:Y:S02]  /*3bf0*/  REDG.E.ADD.F32.FTZ.RN.STRONG.GPU desc[UR12][R12.64+-0x100], R167 ;  /* 0xffff00a70c0079a6 */ /* 0x0109e4000c10f38c */
.L_x_7975:
[----:B------:R-:W-:Y:S05]  /*3c00*/  BSYNC B0 ;  /* 0x0000000000007941 */ /* 0x000fea0003800000 */
.L_x_7974:
[----:B----4-:R4:W0:Y:S01]  /*3c10*/  LDS R167, [R185+0xbb0] ;  /* 0x000bb000b9a77984 */ /* 0x0108220000000800 */
[----:B------:R-:W-:Y:S04]  /*3c20*/  BSSY B0, `(.L_x_7976) ;  /* 0x0000003000007945 */ /* 0x000fe80003800000 */
[----:B------:R-:W-:Y:S05]  /*3c30*/  @!P5 BRA `(.L_x_7977) ;  /* 0x000000000004d947 */ /* 0x000fea0003800000 */
[----:B0-----:R0:W-:Y:S02]  /*3c40*/  REDG.E.ADD.F32.FTZ.RN.STRONG.GPU desc[UR12][R12.64+-0x80], R167 ;  /* 0xffff80a70c0079a6 */ /* 0x0011e4000c10f38c */
.L_x_7977:
[----:B------:R-:W-:Y:S05]  /*3c50*/  BSYNC B0 ;  /* 0x0000000000007941 */ /* 0x000fea0003800000 */
.L_x_7976:
[----:B0-----:R-:W0:Y:S01]  /*3c60*/  SHFL.DOWN PT, R12, R19, 0x1, 0x1f ;  /* 0x08201f00130c7f89 */ /* 0x001e2200000e0000 */
[----:B------:R-:W-:Y:S01]  /*3c70*/  ISETP.GT.AND P0, PT, R50, 0x1e, PT ;  /* 0x0000001e3200780c */ /* 0x000fe20003f04270 */
[----:B------:R-:W-:Y:S01]  /*3c80*/  FADD.FTZ R107, R166, R107 ;  /* 0x0000006ba66b7221 */ /* 0x000fe20000010000 */
[----:B------:R-:W-:Y:S01]  /*3c90*/  FADD.FTZ R105, R162, R105 ;  /* 0x00000069a2697221 */ /* 0x000fe20000010000 */
[----:B------:R-:W5:Y:S01]  /*3ca0*/  SHFL.DOWN PT, R176, R163, 0x1, 0x1f ;  /* 0x08201f00a3b07f89 */ /* 0x000f6200000e0000 */
[C---:B------:R-:W-:Y:S01]  /*3cb0*/  FMUL.FTZ R13, R128.reuse, R147 ;  /* 0x00000093800d7220 */ /* 0x040fe20000410000 */
[C---:B------:R-:W-:Y:S01]  /*3cc0*/  FMUL.FTZ R167, R128.reuse, R151 ;  /* 0x0000009780a77220 */ /* 0x040fe20000410000 */
[----:B------:R-:W-:Y:S01]  /*3cd0*/  FADD.FTZ R100, R15, R100 ;  /* 0x000000640f647221 */ /* 0x000fe20000010000 */
[----:B------:R-:W-:Y:S01]  /*3ce0*/  FMUL.FTZ R15, R128, R161 ;  /* 0x000000a1800f7220 */ /* 0x000fe20000410000 */
[----:B------:R-:W-:Y:S01]  /*3cf0*/  FMUL.FTZ R13, R164, R13 ;  /* 0x0000000da40d7220 */ /* 0x000fe20000410000 */
[----:B------:R-:W-:Y:S01]  /*3d00*/  FMUL.FTZ R167, R168, R167 ;  /* 0x000000a7a8a77220 */ /* 0x000fe20000410000 */
[----:B------:R-:W-:Y:S01]  /*3d10*/  ISETP.NE.AND P1, PT, R50, RZ, PT ;  /* 0x000000ff3200720c */ /* 0x000fe20003f25270 */
[----:B------:R-:W-:Y:S01]  /*3d20*/  FMUL.FTZ R15, R182, R15 ;  /* 0x0000000fb60f7220 */ /* 0x000fe20000410000 */
[----:B------:R-:W-:Y:S01]  /*3d30*/  FFMA.FTZ R144, R144, R147, R13 ;  /* 0x0000009390907223 */ /* 0x000fe2000001000d */
[----:B------:R-:W-:Y:S01]  /*3d40*/  FMUL.FTZ R13, R128, R155 ;  /* 0x0000009b800d7220 */ /* 0x000fe20000410000 */
[----:B------:R-:W-:Y:S01]  /*3d50*/  FFMA.FTZ R140, R140, R151, R167 ;  /* 0x000000978c8c7223 */ /* 0x000fe200000100a7 */
[----:B------:R-:W-:Y:S01]  /*3d60*/  FFMA.FTZ R161, R132, R161, R15 ;  /* 0x000000a184a17223 */ /* 0x000fe2000001000f */
[----:B------:R-:W-:Y:S01]  /*3d70*/  ISETP.NE.AND P2, PT, R48, RZ, PT ;  /* 0x000000ff3000720c */ /* 0x000fe20003f45270 */
[----:B------:R-:W-:Y:S01]  /*3d80*/  FMUL.FTZ R147, R214, R13 ;  /* 0x0000000dd6937220 */ /* 0x000fe20000410000 */
[----:B------:R-:W-:Y:S01]  /*3d90*/  FMUL.FTZ R13, R128, R27 ;  /* 0x0000001b800d7220 */ /* 0x000fe20000410000 */
[----:B------:R-:W-:Y:S01]  /*3da0*/  FADD.FTZ R117, R140, R117 ;  /* 0x000000758c757221 */ /* 0x000fe20000010000 */
[----:B------:R-:W-:Y:S01]  /*3db0*/  FADD.FTZ R102, R133, R102 ;  /* 0x0000006685667221 */ /* 0x000fe20000010000 */
[----:B------:R-:W-:Y:S01]  /*3dc0*/  FMUL.FTZ R133, R128, R157 ;  /* 0x0000009d80857220 */ /* 0x000fe20000410000 */
[----:B------:R-:W-:Y:S01]  /*3dd0*/  FMUL.FTZ R13, R160, R13 ;  /* 0x0000000da00d7220 */ /* 0x000fe20000410000 */
[----:B0-----:R-:W-:Y:S01]  /*3de0*/  @!P0 FADD.FTZ R19, R19, R12 ;  /* 0x0000000c13138221 */ /* 0x001fe20000010000 */
[----:B------:R-:W-:Y:S01]  /*3df0*/  FFMA.FTZ R136, R136, R155, R147 ;  /* 0x0000009b88887223 */ /* 0x000fe20000010093 */
[----:B------:R-:W-:Y:S01]  /*3e00*/  FMUL.FTZ R133, R206, R133 ;  /* 0x00000085ce857220 */ /* 0x000fe20000410000 */
[----:B------:R-:W-:Y:S01]  /*3e10*/  FFMA.FTZ R148, R148, R27, R13 ;  /* 0x0000001b94947223 */ /* 0x000fe2000001000d */
[----:B-----5:R-:W-:Y:S01]  /*3e20*/  @!P0 FADD.FTZ R163, R163, R176 ;  /* 0x000000b0a3a38221 */ /* 0x020fe20000010000 */
[----:B------:R-:W0:Y:S01]  /*3e30*/  SHFL.DOWN PT, R12, R19, 0x2, 0x1f ;  /* 0x08401f00130c7f89 */ /* 0x000e2200000e0000 */
[----:B------:R-:W-:Y:S01]  /*3e40*/  ISETP.GT.AND P0, PT, R50, 0x1d, PT ;  /* 0x0000001d3200780c */ /* 0x000fe20003f04270 */
[----:B------:R-:W-:Y:S01]  /*3e50*/  FMUL.FTZ R13, R128, R159 ;  /* 0x0000009f800d7220 */ /* 0x000fe20000410000 */
[----:B------:R-:W-:Y:S01]  /*3e60*/  FFMA.FTZ R133, R134, R157, R133 ;  /* 0x0000009d86857223 */ /* 0x000fe20000010085 */
[----:B------:R-:W5:Y:S01]  /*3e70*/  SHFL.DOWN PT, R176, R163, 0x2, 0x1f ;  /* 0x08401f00a3b07f89 */ /* 0x000f6200000e0000 */
[----:B------:R-:W-:Y:S01]  /*3e80*/  BSSY B0, `(.L_x_7978) ;  /* 0x0000057000007945 */ /* 0x000fe20003800000 */
[----:B------:R-:W-:Y:S01]  /*3e90*/  FMUL.FTZ R154, R154, R13 ;  /* 0x0000000d9a9a7220 */ /* 0x000fe20000410000 */
[----:B------:R-:W-:Y:S01]  /*3ea0*/  FMUL.FTZ R13, R128, R139 ;  /* 0x0000008b800d7220 */ /* 0x000fe20000410000 */
[----:B------:R-:W-:Y:S01]  /*3eb0*/  FADD.FTZ R111, R172, R111 ;  /* 0x0000006fac6f7221 */ /* 0x000fe20000010000 */
[----:B------:R-:W-:Y:S01]  /*3ec0*/  FADD.FTZ R110, R173, R110 ;  /* 0x0000006ead6e7221 */ /* 0x000fe20000010000 */
[----:B------:R-:W-:Y:S01]  /*3ed0*/  FFMA.FTZ R154, R21, R159, R154 ;  /* 0x0000009f159a7223 */ /* 0x000fe2000001009a */
[----:B------:R-:W-:Y:S01]  /*3ee0*/  FMUL.FTZ R13, R156, R13 ;  /* 0x0000000d9c0d7220 */ /* 0x000fe20000410000 */
[----:B------:R-:W-:Y:S01]  /*3ef0*/  FADD.FTZ R109, R174, R109 ;  /* 0x0000006dae6d7221 */ /* 0x000fe20000010000 */
[----:B------:R-:W-:Y:S01]  /*3f00*/  FADD.FTZ R108, R177, R108 ;  /* 0x0000006cb16c7221 */ /* 0x000fe20000010000 */
[----:B------:R-:W-:Y:S01]  /*3f10*/  FADD.FTZ R106, R179, R106 ;  /* 0x0000006ab36a7221 */ /* 0x000fe20000010000 */
[----:B------:R-:W-:Y:S01]  /*3f20*/  FFMA.FTZ R152, R152, R139, R13 ;  /* 0x0000008b98987223 */ /* 0x000fe2000001000d */
[----:B------:R-:W-:Y:S01]  /*3f30*/  FMUL.FTZ R13, R128, R141 ;  /* 0x0000008d800d7220 */ /* 0x000fe20000410000 */
[----:B------:R-:W-:Y:S01]  /*3f40*/  FADD.FTZ R104, R171, R104 ;  /* 0x00000068ab687221 */ /* 0x000fe20000010000 */
[----:B------:R-:W-:Y:S01]  /*3f50*/  FADD.FTZ R103, R158, R103 ;  /* 0x000000679e677221 */ /* 0x000fe20000010000 */
[----:B------:R-:W-:Y:S01]  /*3f60*/  FADD.FTZ R119, R144, R119 ;  /* 0x0000007790777221 */ /* 0x000fe20000010000 */
[----:B------:R-:W-:Y:S01]  /*3f70*/  FMUL.FTZ R15, R18, R13 ;  /* 0x0000000d120f7220 */ /* 0x000fe20000410000 */
[----:B------:R-:W-:Y:S01]  /*3f80*/  FADD.FTZ R101, R16, R101 ;  /* 0x0000006510657221 */ /* 0x000fe20000010000 */
[----:B------:R-:W-:Y:S01]  /*3f90*/  FADD.FTZ R115, R136, R115 ;  /* 0x0000007388737221 */ /* 0x000fe20000010000 */
[----:B------:R-:W-:Y:S01]  /*3fa0*/  FADD.FTZ R121, R148, R121 ;  /* 0x0000007994797221 */ /* 0x000fe20000010000 */
[----:B0-----:R-:W-:Y:S01]  /*3fb0*/  @!P0 FADD.FTZ R19, R19, R12 ;  /* 0x0000000c13138221 */ /* 0x001fe20000010000 */
[----:B------:R-:W-:Y:S01]  /*3fc0*/  FMUL.FTZ R12, R128, R149 ;  /* 0x00000095800c7220 */ /* 0x000fe20000410000 */
[----:B------:R-:W-:Y:S01]  /*3fd0*/  FFMA.FTZ R141, R20, R141, R15 ;  /* 0x0000008d148d7223 */ /* 0x000fe2000001000f */
[----:B------:R-:W-:Y:S01]  /*3fe0*/  FMUL.FTZ R15, R128, R143 ;  /* 0x0000008f800f7220 */ /* 0x000fe20000410000 */
[----:B-----5:R-:W-:Y:S01]  /*3ff0*/  @!P0 FADD.FTZ R163, R163, R176 ;  /* 0x000000b0a3a38221 */ /* 0x020fe20000010000 */
[----:B------:R-:W-:Y:S01]  /*4000*/  ISETP.GT.AND P0, PT, R50, 0x1b, PT ;  /* 0x0000001b3200780c */ /* 0x000fe20003f04270 */
[----:B------:R-:W0:Y:S01]  /*4010*/  SHFL.DOWN PT, R176, R19, 0x4, 0x1f ;  /* 0x08801f0013b07f89 */ /* 0x000e2200000e0000 */
[----:B------:R-:W-:Y:S01]  /*4020*/  FMUL.FTZ R175, R175, R12 ;  /* 0x0000000cafaf7220 */ /* 0x000fe20000410000 */
[----:B------:R-:W-:Y:S01]  /*4030*/  FMUL.FTZ R12, R128, R145 ;  /* 0x00000091800c7220 */ /* 0x000fe20000410000 */
[----:B------:R-:W-:Y:S01]  /*4040*/  FADD.FTZ R114, R133, R114 ;  /* 0x0000007285727221 */ /* 0x000fe20000010000 */
[----:B------:R-:W5:Y:S01]  /*4050*/  SHFL.DOWN PT, R178, R163, 0x4, 0x1f ;  /* 0x08801f00a3b27f89 */ /* 0x000f6200000e0000 */
[----:B------:R-:W-:Y:S01]  /*4060*/  FFMA.FTZ R175, R142, R149, R175 ;  /* 0x000000958eaf7223 */ /* 0x000fe200000100af */
[C---:B------:R-:W-:Y:S01]  /*4070*/  FMUL.FTZ R149, R128.reuse, R153 ;  /* 0x0000009980957220 */ /* 0x040fe20000410000 */
[----:B------:R-:W-:Y:S01]  /*4080*/  FMUL.FTZ R169, R169, R12 ;  /* 0x0000000ca9a97220 */ /* 0x000fe20000410000 */
[----:B------:R-:W-:Y:S01]  /*4090*/  FMUL.FTZ R12, R128, R137 ;  /* 0x00000089800c7220 */ /* 0x000fe20000410000 */
[----:B------:R-:W-:Y:S01]  /*40a0*/  FADD.FTZ R118, R175, R118 ;  /* 0x00000076af767221 */ /* 0x000fe20000010000 */
[----:B------:R-:W-:Y:S01]  /*40b0*/  FMUL.FTZ R149, R170, R149 ;  /* 0x00000095aa957220 */ /* 0x000fe20000410000 */
[----:B------:R-:W-:Y:S01]  /*40c0*/  FFMA.FTZ R169, R146, R145, R169 ;  /* 0x0000009192a97223 */ /* 0x000fe200000100a9 */
        /* <DEDUP_REMOVED lines=9> */
[----:B------:R-:W-:Y:S01]  /*4160*/  FMUL.FTZ R17, R222, R15 ;  /* 0x0000000fde117220 */ /* 0x000fe20000410000 */
[C---:B------:R-:W-:Y:S01]  /*4170*/  FMUL.FTZ R15, R128.reuse, R25 ;  /* 0x00000019800f7220 */ /* 0x040fe20000410000 */
[----:B------:R-:W-:Y:S01]  /*4180*/  FMUL.FTZ R128, R128, R23 ;  /* 0x0000001780807220 */ /* 0x000fe20000410000 */
[----:B0-----:R-:W-:Y:S01]  /*4190*/  @!P0 FADD.FTZ R19, R19, R176 ;  /* 0x000000b013138221 */ /* 0x001fe20000010000 */
[----:B------:R-:W-:Y:S01]  /*41a0*/  FFMA.FTZ R22, R22, R143, R17 ;  /* 0x0000008f16167223 */ /* 0x000fe20000010011 */
[----:B------:R-:W-:Y:S01]  /*41b0*/  FMUL.FTZ R15, R228, R15 ;  /* 0x0000000fe40f7220 */ /* 0x000fe20000410000 */
[----:B------:R-:W-:Y:S01]  /*41c0*/  FMUL.FTZ R3, R3, R128 ;  /* 0x0000008003037220 */ /* 0x000fe20000410000 */
[----:B-----5:R-:W-:Y:S01]  /*41d0*/  @!P0 FADD.FTZ R163, R163, R178 ;  /* 0x000000b2a3a38221 */ /* 0x020fe20000010000 */
[----:B------:R-:W0:Y:S01]  /*41e0*/  SHFL.DOWN PT, R162, R19, 0x8, 0x1f ;  /* 0x09001f0013a27f89 */ /* 0x000e2200000e0000 */
[----:B------:R-:W-:Y:S01]  /*41f0*/  ISETP.GT.AND P0, PT, R50, 0x17, PT ;  /* 0x000000173200780c */ /* 0x000fe20003f04270 */
[----:B------:R-:W-:Y:S01]  /*4200*/  FFMA.FTZ R15, R24, R25, R15 ;  /* 0x00000019180f7223 */ /* 0x000fe2000001000f */
[----:B------:R-:W-:Y:S01]  /*4210*/  FFMA.FTZ R26, R26, R23, R3 ;  /* 0x000000171a1a7223 */ /* 0x000fe20000010003 */
        /* <DEDUP_REMOVED lines=8> */
[----:B------:R-:W-:-:S02]  /*42a0*/  FADD.FTZ R127, R26, R127 ;  /* 0x0000007f1a7f7221 */ /* 0x000fc40000010000 */
[----:B0-----:R-:W-:Y:S01]  /*42b0*/  @!P0 FADD.FTZ R19, R19, R162 ;  /* 0x000000a213138221 */ /* 0x001fe20000010000 */
[----:B-----5:R-:W-:-:S04]  /*42c0*/  @!P0 FADD.FTZ R163, R163, R166 ;  /* 0x000000a6a3a38221 */ /* 0x020fc80000010000 */
[----:B------:R-:W0:Y:S01]  /*42d0*/  SHFL.DOWN PT, R138, R19, 0x10, 0x1f ;  /* 0x0a001f00138a7f89 */ /* 0x000e2200000e0000 */
[----:B------:R-:W-:-:S03]  /*42e0*/  ISETP.GT.AND P0, PT, R50, 0xf, PT ;  /* 0x0000000f3200780c */ /* 0x000fc60003f04270 */
[----:B------:R-:W5:Y:S10]  /*42f0*/  SHFL.DOWN PT, R140, R163, 0x10, 0x1f ;  /* 0x0a001f00a38c7f89 */ /* 0x000f7400000e0000 */
[----:B0-----:R-:W-:Y:S01]  /*4300*/  @!P0 FADD.FTZ R19, R19, R138 ;  /* 0x0000008a13138221 */ /* 0x001fe20000010000 */
[----:B-----5:R-:W-:-:S04]  /*4310*/  @!P0 FADD.FTZ R163, R163, R140 ;  /* 0x0000008ca3a38221 */ /* 0x020fc80000010000 */
[----:B------:R-:W-:Y:S02]  /*4320*/  MOV R12, R19 ;  /* 0x00000013000c7202 */ /* 0x000fe40000000f00 */
[----:B------:R-:W-:-:S05]  /*4330*/  MOV R13, R163 ;  /* 0x000000a3000d7202 */ /* 0x000fca0000000f00 */
[----:B------:R0:W-:Y:S01]  /*4340*/  @!P1 STS.64 [R130+0xc78], R12 ;  /* 0x000c780c82009388 */ /* 0x0001e20000000a00 */
[----:B------:R-:W-:Y:S06]  /*4350*/  BAR.SYNC.DEFER_BLOCKING 0x0 ;  /* 0x0000000000007b1d */ /* 0x000fec0000010000 */
[----:B------:R-:W-:Y:S05]  /*4360*/  @P2 BRA `(.L_x_7979) ;  /* 0x0000000000202947 */ /* 0x000fea0003800000 */
[----:B------:R-:W-:Y:S02]  /*4370*/  ISETP.NE.AND P0, PT, R60, R131, PT ;  /* 0x000000833c00720c */ /* 0x000fe40003f05270 */
[----:B0-----:R-:W-:-:S11]  /*4380*/  LEA R130, R129, R130, 0x2 ;  /* 0x0000008281827211 */ /* 0x001fd600078e10ff */
[----:B------:R-:W0:Y:S04]  /*4390*/  @P0 LDS R2, [R130+0x2328] ;  /* 0x0023280082020984 */ /* 0x000e280000000800 */
[----:B------:R-:W5:Y:S01]  /*43a0*/  @P0 LDS R3, [R130+0x1f28] ;  /* 0x001f280082030984 */ /* 0x000f620000000800 */
[----:B0-----:R-:W-:Y:S01]  /*43b0*/  @P0 FADD.FTZ R13, R13, R2 ;  /* 0x000000020d0d0221 */ /* 0x001fe20000010000 */
[----:B-----5:R-:W-:-:S04]  /*43c0*/  @P0 FADD.FTZ R12, R12, R3 ;  /* 0x000000030c0c0221 */ /* 0x020fc80000010000 */
[----:B------:R0:W-:Y:S04]  /*43d0*/  STS [R130+0x2328], R13 ;  /* 0x0023280d82007388 */ /* 0x0001e80000000800 */
[----:B------:R0:W-:Y:S02]  /*43e0*/  STS [R130+0x1f28], R12 ;  /* 0x001f280c82007388 */ /* 0x0001e40000000800 */
.L_x_7979:
[----:B------:R-:W-:Y:S05]  /*43f0*/  BSYNC B0 ;  /* 0x0000000000007941 */ /* 0x000fea0003800000 */
.L_x_7978:
[----:B------:R-:W-:Y:S01]  /*4400*/  IADD3 R129, R129, 0x1, RZ ;  /* 0x0000000181817810 */ /* 0x000fe20007ffe0ff */
[----:B------:R-:W-:-:S03]  /*4410*/  UIADD3 UR5, UP0, UR5, 0x1, URZ ;  /* 0x0000000105057890 */ /* 0x000fc6000ff1e03f */
[----:B------:R-:W-:Y:S01]  /*4420*/  ISETP.GE.AND P0, PT, R129, UR28, PT ;  /* 0x0000001c81007c0c */ /* 0x000fe2000bf06270 */
[----:B------:R-:W-:-:S12]  /*4430*/  UIADD3.X UR6, URZ, UR6, URZ, UP0, !UPT ;  /* 0x000000063f067290 */ /* 0x000fd800087fe43f */
[----:B------:R-:W-:Y:S05]  /*4440*/  @!P0 BRA `(.L_x_7980) ;  /* 0xffffffcc00b88947 */ /* 0x000fea000383ffff */
.L_x_7943:
[----:B------:R-:W-:Y:S01]  /*4450*/  BAR.SYNC.DEFER_BLOCKING 0x0 ;  /* 0x0000000000007b1d */ /* 0x000fe20000010000 */
[----:B------:R-:W-:Y:S01]  /*4460*/  F2FP.F16.F32.PACK_AB R103, R103, R102 ;  /* 0x000000666767723e */ /* 0x000fe200000000ff */
[----:B------:R-:W-:Y:S01]  /*4470*/  FADD.FTZ R15, R46, R127 ;  /* 0x0000007f2e0f7221 */ /* 0x000fe20000010000 */
[----:B------:R-:W-:Y:S01]  /*4480*/  F2FP.F16.F32.PACK_AB R111, R111, R110 ;  /* 0x0000006e6f6f723e */ /* 0x000fe200000000ff */
[----:B------:R-:W-:Y:S01]  /*4490*/  UIADD3 UR4, UR4, 0x1, URZ ;  /* 0x0000000104047890 */ /* 0x000fe2000fffe03f */
[----:B------:R-:W-:-:S03]  /*44a0*/  F2FP.F16.F32.PACK_AB R102, R101, R100 ;  /* 0x000000646566723e */ /* 0x000fc600000000ff */
[----:B------:R-:W5:Y:S01]  /*44b0*/  LDC.64 R16, c[0x0][0x388] ;  /* 0x0000e200ff107b82 */ /* 0x000f620000000a00 */
[----:B------:R-:W-:Y:S01]  /*44c0*/  F2FP.F16.F32.PACK_AB R110, R109, R108 ;  /* 0x0000006c6d6e723e */ /* 0x000fe200000000ff */
[----:B------:R-:W-:Y:S01]  /*44d0*/  ULDC.64 UR6, c[0x0][0x390] ;  /* 0x0000e40000067ab9 */ /* 0x000fe20000000a00 */
[----:B------:R-:W-:Y:S02]  /*44e0*/  F2FP.F16.F32.PACK_AB R101, R99, R98 ;  /* 0x000000626365723e */ /* 0x000fe400000000ff */
[----:B------:R-:W-:Y:S02]  /*44f0*/  F2FP.F16.F32.PACK_AB R100, R96, R97 ;  /* 0x000000616064723e */ /* 0x000fe400000000ff */
[----:B------:R-:W-:Y:S01]  /*4500*/  F2FP.F16.F32.PACK_AB R109, R107, R106 ;  /* 0x0000006a6b6d723e */ /* 0x000fe200000000ff */
[----:B------:R-:W1:Y:S01]  /*4510*/  LDC.64 R18, c[0x0][0x3e0] ;  /* 0x0000f800ff127b82 */ /* 0x000e620000000a00 */
[----:B------:R-:W-:Y:S02]  /*4520*/  F2FP.F16.F32.PACK_AB R108, R105, R104 ;  /* 0x00000068696c723e */ /* 0x000fe400000000ff */
[----:B------:R-:W-:-:S02]  /*4530*/  IADD3 R64, R60, -0x1, RZ ;  /* 0xffffffff3c407810 */ /* 0x000fc40007ffe0ff */
[----:B------:R-:W-:Y:S02]  /*4540*/  F2FP.F16.F32.PACK_AB R22, R122, R123 ;  /* 0x0000007b7a16723e */ /* 0x000fe400000000ff */
[----:B0-----:R-:W-:Y:S02]  /*4550*/  SHF.L.U32 R12, R64, 0x9, RZ ;  /* 0x00000009400c7819 */ /* 0x001fe400000006ff */
[----:B------:R-:W-:Y:S01]  /*4560*/  F2FP.F16.F32.PACK_AB R21, R124, R125 ;  /* 0x0000007d7c15723e */ /* 0x000fe200000000ff */
[----:B------:R-:W-:Y:S01]  /*4570*/  STS.128 [R65], R100 ;  /* 0x0000006441007388 */ /* 0x000fe20000000c00 */
[----:B------:R-:W-:Y:S02]  /*4580*/  SHF.R.S32.HI R13, RZ, 0x1f, R12 ;  /* 0x0000001fff0d7819 */ /* 0x000fe4000001140c */
[----:B------:R-:W-:Y:S01]  /*4590*/  F2FP.F16.F32.PACK_AB R20, R126, R127 ;  /* 0x0000007f7e14723e */ /* 0x000fe200000000ff */
[----:B------:R-:W-:Y:S01]  /*45a0*/  STS.128 [R65+0x10], R108 ;  /* 0x0000106c41007388 */ /* 0x000fe20000000c00 */
[----:B------:R-:W-:-:S03]  /*45b0*/  NOP ;  /* 0x0000000000007918 */ /* 0x000fc60000000000 */
[----:B------:R-:W0:Y:S01]  /*45c0*/  LDS.128 R4, [R63] ;  /* 0x000000003f047984 */ /* 0x000e220000000c00 */
[----:B-----5:R-:W-:Y:S01]  /*45d0*/  IMAD R0, R16, UR14, RZ ;  /* 0x0000000e10007c24 */ /* 0x020fe2000f8e02ff */
[----:B------:R-:W-:Y:S01]  /*45e0*/  F2FP.F16.F32.PACK_AB R23, R120, R121 ;  /* 0x000000797817723e */ /* 0x000fe200000000ff */
[----:B------:R-:W-:Y:S01]  /*45f0*/  IMAD.WIDE.U32 R2, R16, UR15, R12 ;  /* 0x0000000f10027c25 */ /* 0x000fe2000f8e000c */
[----:B------:R-:W5:Y:S01]  /*4600*/  LDS.128 R8, [R63+0x200] ;  /* 0x000200003f087984 */ /* 0x000f620000000c00 */
        /* <DEDUP_REMOVED lines=8> */
[----:B------:R-:W-:Y:S01]  /*4690*/  F2FP.F16.F32.PACK_AB R24, R118, R119 ;  /* 0x000000777618723e */ /* 0x000fe200000000ff */
[----:B------:R-:W-:Y:S01]  /*46a0*/  FADD.FTZ R0, R15, R124 ;  /* 0x0000007c0f007221 */ /* 0x000fe20000010000 */
[----:B------:R-:W-:Y:S01]  /*46b0*/  IADD3 R58, P1, R58, -0x400, RZ ;  /* 0xfffffc003a3a7810 */ /* 0x000fe20007f3e0ff */
[----:B------:R-:W-:Y:S01]  /*46c0*/  IMAD R17, R42, UR7, R17 ;  /* 0x000000072a117c24 */ /* 0x000fe2000f8e0211 */
[----:B------:R-:W-:Y:S01]  /*46d0*/  IADD3 R56, P2, R56, -0x400, RZ ;  /* 0xfffffc0038387810 */ /* 0x000fe20007f5e0ff */
[----:B------:R-:W-:Y:S01]  /*46e0*/  IMAD.WIDE.U32 R2, R42, UR6, R2 ;  /* 0x000000062a027c25 */ /* 0x000fe2000f8e0002 */
[----:B------:R-:W-:Y:S01]  /*46f0*/  ULDC.64 UR6, c[0x0][0x3b0] ;  /* 0x0000ec0000067ab9 */ /* 0x000fe20000000a00 */
[----:B------:R-:W-:-:S02]  /*4700*/  IADD3 R54, P3, R54, -0x400, RZ ;  /* 0xfffffc0036367810 */ /* 0x000fc40007f7e0ff */
[----:B------:R-:W-:Y:S02]  /*4710*/  IADD3 R52, P4, R52, -0x400, RZ ;  /* 0xfffffc0034347810 */ /* 0x000fe40007f9e0ff */
[----:B------:R-:W-:Y:S01]  /*4720*/  IADD3 R15, R3, R17, RZ ;  /* 0x00000011030f7210 */ /* 0x000fe20007ffe0ff */
[----:B------:R-:W-:Y:S01]  /*4730*/  FADD.FTZ R3, R0, R123 ;  /* 0x0000007b00037221 */ /* 0x000fe20000010000 */
[C---:B-1----:R-:W-:Y:S02]  /*4740*/  LEA R14, P0, R2.reuse, R18, 0x1 ;  /* 0x00000012020e7211 */ /* 0x042fe400078008ff */
[----:B------:R-:W-:Y:S01]  /*4750*/  IADD3.X R59, R59, -0x1, RZ, P1, !PT ;  /* 0xffffffff3b3b7810 */ /* 0x000fe20000ffe4ff */
[----:B------:R-:W-:Y:S01]  /*4760*/  FADD.FTZ R0, R3, R122 ;  /* 0x0000007a03007221 */ /* 0x000fe20000010000 */
[----:B------:R-:W-:Y:S02]  /*4770*/  LEA.HI.X R15, R2, R19, R15, 0x1, P0 ;  /* 0x00000013020f7211 */ /* 0x000fe400000f0c0f */
[----:B------:R-:W1:Y:S01]  /*4780*/  LDC.64 R18, c[0x0][0x3a8] ;  /* 0x0000ea00ff127b82 */ /* 0x000e620000000a00 */
[----:B------:R-:W-:Y:S01]  /*4790*/  FADD.FTZ R17, R0, R121 ;  /* 0x0000007900117221 */ /* 0x000fe20000010000 */
[----:B------:R-:W-:Y:S01]  /*47a0*/  IADD3.X R57, R57, -0x1, RZ, P2, !PT ;  /* 0xffffffff39397810 */ /* 0x000fe200017fe4ff */
[----:B------:R-:W-:Y:S01]  /*47b0*/  IMAD.WIDE R2, R62, 0x10, R14 ;  /* 0x000000103e027825 */ /* 0x000fe200078e020e */
[----:B------:R-:W-:-:S03]  /*47c0*/  IADD3.X R55, R55, -0x1, RZ, P3, !PT ;  /* 0xffffffff37377810 */ /* 0x000fc60001ffe4ff */
[----:B------:R-:W-:Y:S01]  /*47d0*/  FADD.FTZ R120, R17, R120 ;  /* 0x0000007811787221 */ /* 0x000fe20000010000 */
[----:B------:R-:W-:Y:S01]  /*47e0*/  IADD3.X R53, R53, -0x1, RZ, P4, !PT ;  /* 0xffffffff35357810 */ /* 0x000fe200027fe4ff */
[----:B0-----:R0:W-:Y:S01]  /*47f0*/  STG.E.128 desc[UR12][R2.64], R4 ;  /* 0x0000000402007986 */ /* 0x0011e2000c101d0c */
[----:B------:R-:W2:Y:S01]  /*4800*/  LDC.64 R14, c[0x0][0x3f0] ;  /* 0x0000fc00ff0e7b82 */ /* 0x000ea20000000a00 */
[----:B------:R-:W-:Y:S02]  /*4810*/  FADD.FTZ R119, R120, R119 ;  /* 0x0000007778777221 */ /* 0x000fe40000010000 */
[----:B-----5:R5:W-:Y:S02]  /*4820*/  STG.E.128 desc[UR12][R2.64+0x200], R8 ;  /* 0x0002000802007986 */ /* 0x020be4000c101d0c */
[----:B------:R-:W-:-:S03]  /*4830*/  FADD.FTZ R118, R119, R118 ;  /* 0x0000007677767221 */ /* 0x000fc60000010000 */
[----:B------:R-:W-:Y:S01]  /*4840*/  BAR.SYNC.DEFER_BLOCKING 0x0 ;  /* 0x0000000000007b1d */ /* 0x000fe20000010000 */
[----:B------:R-:W-:-:S04]  /*4850*/  FADD.FTZ R117, R118, R117 ;  /* 0x0000007576757221 */ /* 0x000fc80000010000 */
[----:B------:R-:W-:Y:S01]  /*4860*/  FADD.FTZ R116, R117, R116 ;  /* 0x0000007475747221 */ /* 0x000fe20000010000 */
[C---:B-1----:R-:W-:Y:S02]  /*4870*/  IMAD R0, R18.reuse, UR14, RZ ;  /* 0x0000000e12007c24 */ /* 0x042fe4000f8e02ff */
[----:B------:R-:W-:-:S04]  /*4880*/  IMAD.WIDE.U32 R12, R18, UR15, R12 ;  /* 0x0000000f120c7c25 */ /* 0x000fc8000f8e000c */
[----:B------:R-:W-:Y:S01]  /*4890*/  FADD.FTZ R115, R116, R115 ;  /* 0x0000007374737221 */ /* 0x000fe20000010000 */
[----:B0-----:R-:W-:-:S03]  /*48a0*/  IMAD R5, R19, UR15, R0 ;  /* 0x0000000f13057c24 */ /* 0x001fc6000f8e0200 */
[----:B------:R-:W-:Y:S01]  /*48b0*/  FADD.FTZ R114, R115, R114 ;  /* 0x0000007273727221 */ /* 0x000fe20000010000 */
[----:B-----5:R-:W-:Y:S01]  /*48c0*/  IMAD R3, R43, UR6, RZ ;  /* 0x000000062b037c24 */ /* 0x020fe2000f8e02ff */
[----:B------:R-:W-:-:S03]  /*48d0*/  IADD3 R13, R13, R5, RZ ;  /* 0x000000050d0d7210 */ /* 0x000fc60007ffe0ff */
[----:B------:R-:W-:Y:S02]  /*48e0*/  IMAD R5, R42, UR7, R3 ;  /* 0x000000072a057c24 */ /* 0x000fe4000f8e0203 */
[----:B------:R-:W-:Y:S01]  /*48f0*/  FADD.FTZ R113, R114, R113 ;  /* 0x0000007172717221 */ /* 0x000fe20000010000 */
[----:B------:R-:W-:Y:S01]  /*4900*/  STS.128 [R65], R20 ;  /* 0x0000001441007388 */ /* 0x000fe20000000c00 */
[----:B------:R-:W-:-:S04]  /*4910*/  IMAD.WIDE.U32 R2, R42, UR6, R12 ;  /* 0x000000062a027c25 */ /* 0x000fc8000f8e000c */
        /* <DEDUP_REMOVED lines=14> */
.L_x_7941:
[----:B------:R-:W-:Y:S02]  /*4a00*/  ULDC.64 UR4, c[0x0][0x3d8] ;  /* 0x0000f60000047ab9 */ /* 0x000fe40000000a00 */
[----:B------:R-:W-:-:S04]  /*4a10*/  ISETP.NE.U32.AND P0, PT, RZ, UR4, PT ;  /* 0x00000004ff007c0c */ /* 0x000fc8000bf05070 */
[----:B------:R-:W-:-:S13]  /*4a20*/  ISETP.NE.AND.EX P0, PT, RZ, UR5, PT, P0 ;  /* 0x00000005ff007c0c */ /* 0x000fda000bf05300 */
[----:B------:R-:W-:Y:S05]  /*4a30*/  @!P0 BRA `(.L_x_7982) ;  /* 0x00000000005c8947 */ /* 0x000fea0003800000 */
[----:B------:R-:W1:Y:S01]  /*4a40*/  SHFL.DOWN P0, R0, R51, 0x1, 0x1f ;  /* 0x08201f0033007f89 */ /* 0x000e620000000000 */
[----:B------:R-:W-:Y:S01]  /*4a50*/  BSSY B0, `(.L_x_7982) ;  /* 0x0000015000007945 */ /* 0x000fe20003800000 */
[----:B------:R-:W2:Y:S01]  /*4a60*/  S2R R4, SR_LANEID ;  /* 0x0000000000047919 */ /* 0x000ea20000000000 */
[----:B------:R-:W0:Y:S01]  /*4a70*/  S2R R6, SR_TID.X ;  /* 0x0000000000067919 */ /* 0x000e220000002100 */
        /* <DEDUP_REMOVED lines=17> */
[----:B------:R1:W-:Y:S02]  /*4b90*/  REDG.E.ADD.F32.FTZ.RN.STRONG.GPU desc[UR12][R38.64], R4 ;  /* 0x00000004260079a6 */ /* 0x0003e4000c10f38c */
.L_x_7983:
[----:B------:R-:W-:Y:S05]  /*4ba0*/  BSYNC B0 ;  /* 0x0000000000007941 */ /* 0x000fea0003800000 */
.L_x_7982:
        /* <DEDUP_REMOVED lines=29> */
.L_x_7985:
[----:B------:R-:W2:Y:S02]  /*4d80*/  S2R R13, SR_TID.X ;  /* 0x00000000000d7919 */ /* 0x000ea40000002100 */
.L_x_7986:
[----:B------:R-:W-:Y:S05]  /*4d90*/  BSYNC B0 ;  /* 0x0000000000007941 */ /* 0x000fea0003800000 */
.L_x_7984:
        /* <DEDUP_REMOVED lines=10> */
[C---:B------:R-:W-:Y:S01]  /*4e40*/  IMAD.WIDE.U32 R2, R42.reuse, UR6, RZ ;  /* 0x000000062a027c25 */ /* 0x040fe2000f8e00ff */
[----:B------:R-:W-:Y:S01]  /*4e50*/  ULDC.64 UR10, c[0x0][0x360] ;  /* 0x0000d800000a7ab9 */ /* 0x000fe20000000a00 */
[----:B------:R-:W-:Y:S02]  /*4e60*/  ULDC.64 UR14, c[0x0][0x3c8] ;  /* 0x0000f200000e7ab9 */ /* 0x000fe40000000a00 */
[C---:B------:R-:W-:Y:S01]  /*4e70*/  IMAD R5, R42.reuse, UR7, R5 ;  /* 0x000000072a057c24 */ /* 0x040fe2000f8e0205 */
[----:B------:R-:W-:Y:S01]  /*4e80*/  ULDC.64 UR6, c[0x0][0x340] ;  /* 0x0000d00000067ab9 */ /* 0x000fe20000000a00 */
[----:B------:R-:W-:-:S02]  /*4e90*/  IMAD R19, R42, UR9, R43 ;  /* 0x000000092a137c24 */ /* 0x000fc4000f8e022b */
[----:B------:R-:W-:Y:S01]  /*4ea0*/  IMAD.WIDE.U32 R42, R42, UR8, RZ ;  /* 0x000000082a2a7c25 */ /* 0x000fe2000f8e00ff */
[----:B------:R-:W-:Y:S01]  /*4eb0*/  IADD3 R21, R3, R5, RZ ;  /* 0x0000000503157210 */ /* 0x000fe20007ffe0ff */
[----:B------:R-:W-:-:S03]  /*4ec0*/  ULDC.64 UR8, c[0x0][0x3c0] ;  /* 0x0000f00000087ab9 */ /* 0x000fc60000000a00 */
[----:B------:R-:W-:Y:S01]  /*4ed0*/  IADD3 R19, R43, R19, RZ ;  /* 0x000000132b137210 */ /* 0x000fe20007ffe0ff */
[----:B--2---:R-:W-:-:S03]  /*4ee0*/  ULEA UR4, UR5, UR4, 0x18 ;  /* 0x0000000405047291 */ /* 0x004fc6000f8ec03f */
[----:B------:R-:W-:-:S09]  /*4ef0*/  ULDC UR5, c[0x0][0x0] ;  /* 0x0000000000057ab9 */ /* 0x000fd20000000800 */
.L_x_7988:
[----:B------:R-:W-:Y:S02]  /*4f00*/  LEA R0, R13, UR4, 0x2 ;  /* 0x000000040d007c11 */ /* 0x000fe4000f8e10ff */
[----:B------:R-:W-:Y:S02]  /*4f10*/  SHF.R.S32.HI R8, RZ, 0x1f, R13 ;  /* 0x0000001fff087819 */ /* 0x000fe4000001140d */
[----:B--2---:R-:W-:Y:S01]  /*4f20*/  MOV R6, R2 ;  /* 0x0000000200067202 */ /* 0x004fe20000000f00 */
[----:B------:R-:W2:Y:S01]  /*4f30*/  LDS R15, [R0+0x1f28] ;  /* 0x001f2800000f7984 */ /* 0x000ea20000000800 */
[----:B01----:R-:W-:Y:S01]  /*4f40*/  MOV R7, R21 ;  /* 0x0000001500077202 */ /* 0x003fe20000000f00 */
[C---:B------:R-:W-:Y:S01]  /*4f50*/  IMAD R10, R8.reuse, UR6, RZ ;  /* 0x00000006080a7c24 */ /* 0x040fe2000f8e02ff */
[----:B------:R-:W-:Y:S01]  /*4f60*/  MOV R4, R42 ;  /* 0x0000002a00047202 */ /* 0x000fe20000000f00 */
[----:B------:R-:W0:Y:S01]  /*4f70*/  LDS R17, [R0+0x2328] ;  /* 0x0023280000117984 */ /* 0x000e220000000800 */
        /* <DEDUP_REMOVED lines=14> */
[----:B--2---:R2:W-:Y:S04]  /*5060*/  REDG.E.ADD.F32.FTZ.RN.STRONG.GPU desc[UR12][R6.64], R15 ;  /* 0x0000000f060079a6 */ /* 0x0045e8000c10f38c */
[----:B0-----:R2:W-:Y:S02]  /*5070*/  REDG.E.ADD.F32.FTZ.RN.STRONG.GPU desc[UR12][R10.64], R17 ;  /* 0x000000110a0079a6 */ /* 0x0015e4000c10f38c */
[----:B------:R-:W-:Y:S05]  /*5080*/  @!P0 BRA `(.L_x_7988) ;  /* 0xfffffffc009c8947 */ /* 0x000fea000383ffff */
[----:B------:R-:W-:Y:S05]  /*5090*/  BSYNC B0 ;  /* 0x0000000000007941 */ /* 0x000fea0003800000 */
.L_x_7987:
[----:B------:R-:W-:Y:S05]  /*50a0*/  EXIT ;  /* 0x000000000000794d */ /* 0x000fea0003800000 */
.L_x_7989:
        /* <DEDUP_REMOVED lines=13> */
.L_x_10996:


//--------------------- .text._Z25selective_scan_bwd_kernelI32Selective_Scan_bwd_kernel_traitsILi32ELi16ELb1ELb0ELb1ELb0ELb1EN3c104HalfEfEEv12SSMParamsBwd --------------------------
	.section	.text._Z25selective_scan_bwd_kernelI32Selective_Scan_bwd_kernel_traitsILi32ELi16ELb1ELb0ELb1ELb0ELb1EN3c104HalfEfEEv12SSMParamsBwd,"ax",@progbits
	.align	128
        .global         _Z25selective_scan_bwd_kernelI32Selective_Scan_bwd_kernel_traitsILi32ELi16ELb1ELb0ELb1ELb0ELb1EN3c104HalfEfEEv12SSMParamsBwd
        .type           _Z25selective_scan_bwd_kernelI32Selective_Scan_bwd_kernel_traitsILi32ELi16ELb1ELb0ELb1ELb0ELb1EN3c104HalfEfEEv12SSMParamsBwd,@function
        .size           _Z25selective_scan_bwd_kernelI32Selective_Scan_bwd_kernel_traitsILi32ELi16ELb1ELb0ELb1ELb0ELb1EN3c104HalfEfEEv12SSMParamsBwd,(.L_x_10997 - _Z25selective_scan_bwd_kernelI32Selective_Scan_bwd_kernel_traitsILi32ELi16ELb1ELb0ELb1ELb0ELb1EN3c104HalfEfEEv12SSMParamsBwd)
        .other          _Z25selective_scan_bwd_kernelI32Selective_Scan_bwd_kernel_traitsILi32ELi16ELb1ELb0ELb1ELb0ELb1EN3c104HalfEfEEv12SSMParamsBwd,@"STO_CUDA_ENTRY STV_DEFAULT"
_Z25selective_scan_bwd_kernelI32Selective_Scan_bwd_kernel_traitsILi32ELi16ELb1ELb0ELb1ELb0ELb1EN3c104HalfEfEEv12SSMParamsBwd:
.text._Z25selective_scan_bwd_kernelI32Selective_Scan_bwd_kernel_traitsILi32ELi16ELb1ELb0ELb1ELb0ELb1EN3c104HalfEfEEv12SSMParamsBwd:
        /* <DEDUP_REMOVED lines=137> */
[----:B------:R-:W-:-:S06]  /*0890*/  UMOV UR4, URZ ;  /* 0x0000003f00047c82 */ /* 0x000fcc0008000000 */
.L_x_8030:
[----:B------:R-:W-:Y:S01]  /*08a0*/  BAR.SYNC.DEFER_BLOCKING 0x0 ;  /* 0x0000000000007b1d */ /* 0x000fe20000010000 */
[----:B0-----:R-:W-:-:S04]  /*08b0*/  SHF.L.U32 R0, R52, 0x1, RZ ;  /* 0x0000000134007819 */ /* 0x001fc800000006ff */
[----:B------:R-:W-:-:S03]  /*08c0*/  LOP3.LUT R3, R0, 0xffffffc0, RZ, 0xc0, !PT ;  /* 0xffffffc000037812 */ /* 0x000fc600078ec0ff */
[----:B------:R-:W0:Y:S01]  /*08d0*/  S2UR UR6, SR_CgaCtaId ;  /* 0x00000000000679c3 */ /* 0x000e220000008800 */
[----:B--2---:R-:W-:-:S05]  /*08e0*/  LOP3.LUT R64, R3, 0x1f, R52, 0xf8, !PT ;  /* 0x0000001f03407812 */ /* 0x004fca00078ef834 */
[C---:B------:R-:W-:Y:S01]  /*08f0*/  IMAD.WIDE R2, R64.reuse, 0x10, R56 ;  /* 0x0000001040027825 */ /* 0x040fe200078e0238 */
[----:B------:R-:W-:Y:S01]  /*0900*/  UMOV UR5, 0x400 ;  /* 0x0000040000057882 */ /* 0x000fe20000000000 */
[----:B------:R-:W2:Y:S03]  /*0910*/  LDC R28, c[0x0][0x224] ;  /* 0x00008900ff1c7b82 */ /* 0x000ea60000000800 */
[----:B---3--:R-:W3:Y:S05]  /*0920*/  LDG.E.128 R12, desc[UR12][R2.64] ;  /* 0x0000000c020c7981 */ /* 0x008eea000c1e1d00 */
[----:B----4-:R-:W4:Y:S01]  /*0930*/  LDC.64 R44, c[0x0][0x2a0] ;  /* 0x0000a800ff2c7b82 */ /* 0x010f220000000a00 */
[----:B------:R-:W2:Y:S01]  /*0940*/  LDG.E.128 R16, desc[UR12][R2.64+0x200] ;  /* 0x0002000c02107981 */ /* 0x000ea2000c1e1d00 */
[----:B------:R-:W-:Y:S01]  /*0950*/  IMAD.WIDE R20, R64, 0x10, R58 ;  /* 0x0000001040147825 */ /* 0x000fe200078e023a */
[----:B0-----:R-:W-:-:S03]  /*0960*/  ULEA UR5, UR6, UR5, 0x18 ;  /* 0x0000000506057291 */ /* 0x001fc6000f8ec03f */
[----:B------:R-:W-:Y:S02]  /*0970*/  ULDC.64 UR6, c[0x0][0x2a8] ;  /* 0x0000aa0000067ab9 */ /* 0x000fe40000000a00 */
[----:B------:R-:W0:Y:S01]  /*0980*/  LDC.64 R98, c[0x0][0x398] ;  /* 0x0000e600ff627b82 */ /* 0x000e220000000a00 */
[C---:B-1----:R-:W-:Y:S02]  /*0990*/  LEA R65, R54.reuse, UR5, 0x4 ;  /* 0x0000000536417c11 */ /* 0x042fe4000f8e20ff */
[----:B------:R-:W-:-:S03]  /*09a0*/  LEA R66, R54, UR5, 0x5 ;  /* 0x0000000536427c11 */ /* 0x000fc6000f8e28ff */
[----:B---3--:R-:W-:Y:S04]  /*09b0*/  STS.128 [R65], R12 ;  /* 0x0000000c41007388 */ /* 0x008fe80000000c00 */
[----:B--2---:R-:W-:Y:S01]  /*09c0*/  STS.128 [R65+0x200], R16 ;  /* 0x0002001041007388 */ /* 0x004fe20000000c00 */
[----:B------:R-:W-:-:S03]  /*09d0*/  NOP ;  /* 0x0000000000007918 */ /* 0x000fc60000000000 */
[----:B------:R-:W-:Y:S04]  /*09e0*/  LDS.128 R4, [R66] ;  /* 0x0000000042047984 */ /* 0x000fe80000000c00 */
[----:B------:R-:W-:Y:S01]  /*09f0*/  LDS.128 R8, [R66+0x10] ;  /* 0x0000100042087984 */ /* 0x000fe20000000c00 */
[----:B------:R-:W-:Y:S06]  /*0a00*/  BAR.SYNC.DEFER_BLOCKING 0x0 ;  /* 0x0000000000007b1d */ /* 0x000fec0000010000 */
[----:B------:R-:W2:Y:S04]  /*0a10*/  LDG.E.128 R24, desc[UR12][R20.64] ;  /* 0x0000000c14187981 */ /* 0x000ea8000c1e1d00 */
[----:B------:R-:W3:Y:S01]  /*0a20*/  LDG.E.128 R36, desc[UR12][R20.64+0x200] ;  /* 0x0002000c14247981 */ /* 0x000ee2000c1e1d00 */
[----:B------:R-:W-:-:S03]  /*0a30*/  IMAD.WIDE R2, R64, 0x10, R60 ;  /* 0x0000001040027825 */ /* 0x000fc600078e023c */
[----:B--2---:R1:W-:Y:S04]  /*0a40*/  STS.128 [R65], R24 ;  /* 0x0000001841007388 */ /* 0x0043e80000000c00 */
[----:B---3--:R2:W-:Y:S01]  /*0a50*/  STS.128 [R65+0x200], R36 ;  /* 0x0002002441007388 */ /* 0x0085e20000000c00 */
[----:B------:R-:W-:-:S03]  /*0a60*/  NOP ;  /* 0x0000000000007918 */ /* 0x000fc60000000000 */
[----:B------:R-:W-:Y:S04]  /*0a70*/  LDS.128 R16, [R66] ;  /* 0x0000000042107984 */ /* 0x000fe80000000c00 */
[----:B------:R-:W-:Y:S01]  /*0a80*/  LDS.128 R12, [R66+0x10] ;  /* 0x00001000420c7984 */ /* 0x000fe20000000c00 */
[----:B------:R-:W-:Y:S01]  /*0a90*/  LEA R28, R28, UR4, 0x9 ;  /* 0x000000041c1c7c11 */ /* 0x000fe2000f8e48ff */
[----:B-1----:R-:W1:Y:S08]  /*0aa0*/  LDC.64 R24, c[0x0][0x318] ;  /* 0x0000c600ff187b82 */ /* 0x002e700000000a00 */
[----:B------:R-:W-:Y:S01]  /*0ab0*/  BAR.SYNC.DEFER_BLOCKING 0x0 ;  /* 0x0000000000007b1d */ /* 0x000fe20000010000 */
[----:B------:R-:W-:-:S07]  /*0ac0*/  IMAD R0, R46, UR6, RZ ;  /* 0x000000062e007c24 */ /* 0x000fce000f8e02ff */
[----:B--2---:R-:W2:Y:S08]  /*0ad0*/  LDC.64 R36, c[0x0][0x2b0] ;  /* 0x0000ac00ff247b82 */ /* 0x004eb00000000a00 */
[----:B------:R-:W3:Y:S01]  /*0ae0*/  LDC.64 R38, c[0x0][0x308] ;  /* 0x0000c200ff267b82 */ /* 0x000ee20000000a00 */
[----:B------:R-:W2:Y:S04]  /*0af0*/  LDG.E.128 R40, desc[UR12][R2.64] ;  /* 0x0000000c02287981 */ /* 0x000ea8000c1e1d00 */
[----:B------:R0:W3:Y:S01]  /*0b00*/  LDG.E.128 R72, desc[UR12][R2.64+0x200] ;  /* 0x0002000c02487981 */ /* 0x0000e2000c1e1d00 */
[----:B------:R-:W-:Y:S01]  /*0b10*/  SHF.R.S32.HI R29, RZ, 0x1f, R28 ;  /* 0x0000001fff1d7819 */ /* 0x000fe2000001141c */
[----:B------:R-:W-:-:S02]  /*0b20*/  IMAD R23, R47, UR7, R0 ;  /* 0x000000072f177c24 */ /* 0x000fc4000f8e0200 */
[----:B----4-:R-:W-:Y:S02]  /*0b30*/  IMAD R0, R44, UR14, RZ ;  /* 0x0000000e2c007c24 */ /* 0x010fe4000f8e02ff */
[----:B------:R-:W-:Y:S01]  /*0b40*/  IMAD.WIDE.U32 R20, R47, UR6, R28 ;  /* 0x000000062f147c25 */ /* 0x000fe2000f8e001c */
[----:B------:R-:W-:-:S04]  /*0b50*/  ULDC.64 UR6, c[0x0][0x2b8] ;  /* 0x0000ae0000067ab9 */ /* 0x000fc80000000a00 */
[----:B------:R-:W-:Y:S01]  /*0b60*/  IADD3 R21, R21, R23, RZ ;  /* 0x0000001715157210 */ /* 0x000fe20007ffe0ff */
[----:B------:R-:W-:Y:S02]  /*0b70*/  IMAD R23, R45, UR15, R0 ;  /* 0x0000000f2d177c24 */ /* 0x000fe4000f8e0200 */
[----:B0-----:R-:W-:-:S05]  /*0b80*/  IMAD.WIDE.U32 R2, R44, UR15, R20 ;  /* 0x0000000f2c027c25 */ /* 0x001fca000f8e0014 */
[----:B------:R-:W-:Y:S02]  /*0b90*/  IADD3 R0, R3, R23, RZ ;  /* 0x0000001703007210 */ /* 0x000fe40007ffe0ff */
[----:B-1----:R-:W-:-:S04]  /*0ba0*/  LEA R20, P0, R2, R24, 0x1 ;  /* 0x0000001802147211 */ /* 0x002fc800078008ff */
[----:B------:R-:W-:-:S03]  /*0bb0*/  LEA.HI.X R21, R2, R25, R0, 0x1, P0 ;  /* 0x0000001902157211 */ /* 0x000fc600000f0c00 */
[----:B------:R-:W-:Y:S01]  /*0bc0*/  IMAD.WIDE R2, R64, 0x10, R20 ;  /* 0x0000001040027825 */ /* 0x000fe200078e0214 */
[----:B--2---:R0:W-:Y:S04]  /*0bd0*/  STS.128 [R65], R40 ;  /* 0x0000002841007388 */ /* 0x0041e80000000c00 */
[----:B---3--:R-:W-:Y:S01]  /*0be0*/  STS.128 [R65+0x200], R72 ;  /* 0x0002004841007388 */ /* 0x008fe20000000c00 */
[----:B------:R-:W-:-:S03]  /*0bf0*/  NOP ;  /* 0x0000000000007918 */ /* 0x000fc60000000000 */
[----:B------:R-:W1:Y:S04]  /*0c00*/  LDS.128 R68, [R66] ;  /* 0x0000000042447984 */ /* 0x000e680000000c00 */
[----:B------:R-:W2:Y:S01]  /*0c10*/  LDS.128 R24, [R66+0x10] ;  /* 0x0000100042187984 */ /* 0x000ea20000000c00 */
[----:B------:R-:W-:Y:S06]  /*0c20*/  BAR.SYNC.DEFER_BLOCKING 0x0 ;  /* 0x0000000000007b1d */ /* 0x000fec0000010000 */
[----:B------:R-:W3:Y:S04]  /*0c30*/  LDG.E.128 R76, desc[UR12][R2.64+-0x400] ;  /* 0xfffc000c024c7981 */ /* 0x000ee8000c1e1d00 */
[----:B------:R4:W2:Y:S01]  /*0c40*/  LDG.E.128 R80, desc[UR12][R2.64+-0x200] ;  /* 0xfffe000c02507981 */ /* 0x0008a2000c1e1d00 */
[----:B------:R-:W-:-:S02]  /*0c50*/  IMAD R0, R46, UR6, RZ ;  /* 0x000000062e007c24 */ /* 0x000fc4000f8e02ff */
[----:B------:R-:W-:-:S04]  /*0c60*/  IMAD.WIDE.U32 R20, R47, UR6, R28 ;  /* 0x000000062f147c25 */ /* 0x000fc8000f8e001c */
[----:B------:R-:W-:Y:S01]  /*0c70*/  IMAD R23, R47, UR7, R0 ;  /* 0x000000072f177c24 */ /* 0x000fe2000f8e0200 */
[----:B------:R-:W-:Y:S01]  /*0c80*/  ULDC.64 UR6, c[0x0][0x3a0] ;  /* 0x0000e80000067ab9 */ /* 0x000fe20000000a00 */
[----:B------:R-:W-:-:S03]  /*0c90*/  IMAD R0, R36, UR14, RZ ;  /* 0x0000000e24007c24 */ /* 0x000fc6000f8e02ff */
        /* <DEDUP_REMOVED lines=10> */
[----:B------:R-:W2:Y:S04]  /*0d40*/  LDS.128 R72, [R66] ;  /* 0x0000000042487984 */ /* 0x000ea80000000c00 */
[----:B------:R-:W3:Y:S01]  /*0d50*/  LDS.128 R20, [R66+0x10] ;  /* 0x0000100042147984 */ /* 0x000ee20000000c00 */
[----:B------:R-:W-:Y:S06]  /*0d60*/  BAR.SYNC.DEFER_BLOCKING 0x0 ;  /* 0x0000000000007b1d */ /* 0x000fec0000010000 */
[----:B------:R-:W4:Y:S04]  /*0d70*/  LDG.E.128 R36, desc[UR12][R2.64+-0x400] ;  /* 0xfffc000c02247981 */ /* 0x000f28000c1e1d00 */
[----:B0-----:R0:W4:Y:S01]  /*0d80*/  LDG.E.128 R40, desc[UR12][R2.64+-0x200] ;  /* 0xfffe000c02287981 */ /* 0x001122000c1e1d00 */
[----:B-1----:R-:W-:-:S02]  /*0d90*/  HADD2.F32 R94, -RZ, R68.H0_H0 ;  /* 0x20000044ff5e7230 */ /* 0x002fc40000004100 */
[----:B------:R-:W-:Y:S02]  /*0da0*/  HADD2.F32 R112, -RZ, R24.H0_H0 ;  /* 0x20000018ff707230 */ /* 0x000fe40000004100 */
        /* <DEDUP_REMOVED lines=20> */
[----:B------:R-:W-:Y:S02]  /*0ef0*/  HADD2.F32 R95, -RZ, R68.H1_H1 ;  /* 0x30000044ff5f7230 */ /* 0x000fe40000004100 */
[----:B------:R-:W-:Y:S01]  /*0f00*/  HADD2.F32 R100, -RZ, R21.H0_H0 ;  /* 0x20000015ff647230 */ /* 0x000fe20000004100 */
[----:B------:R-:W-:Y:S01]  /*0f10*/  MUFU.EX2 R45, R45 ;  /* 0x0000002d002d7308 */ /* 0x000fe20000000800 */
[----:B-1----:R-:W-:Y:S01]  /*0f20*/  FADD.FTZ R0, R0, 1 ;  /* 0x3f80000000007421 */ /* 0x002fe20000010000 */
[----:B------:R-:W-:Y:S02]  /*0f30*/  HADD2.F32 R68, -RZ, R4.H1_H1 ;  /* 0x30000004ff447230 */ /* 0x000fe40000004100 */
[----:B------:R-:W-:Y:S02]  /*0f40*/  HADD2.F32 R101, -RZ, R69.H1_H1 ;  /* 0x30000045ff657230 */ /* 0x000fe40000004100 */
[----:B------:R-:W-:Y:S02]  /*0f50*/  HADD2.F32 R128, -RZ, R21.H1_H1 ;  /* 0x30000015ff807230 */ /* 0x000fe40000004100 */
[----:B------:R1:W2:Y:S01]  /*0f60*/  MUFU.EX2 R77, R2 ;  /* 0x00000002004d7308 */ /* 0x0002a20000000800 */
[----:B0-----:R-:W-:Y:S01]  /*0f70*/  FADD.FTZ R44, R44, 1 ;  /* 0x3f8000002c2c7421 */ /* 0x001fe20000010000 */
[----:B------:R-:W-:-:S02]  /*0f80*/  HADD2.F32 R107, -RZ, R71.H0_H0 ;  /* 0x20000047ff6b7230 */ /* 0x000fc40000004100 */
[----:B------:R-:W-:Y:S02]  /*0f90*/  HADD2.F32 R109, -RZ, R71.H1_H1 ;  /* 0x30000047ff6d7230 */ /* 0x000fe40000004100 */
[--C-:B------:R-:W-:Y:S02]  /*0fa0*/  HADD2.F32 R103, -RZ, R70.reuse.H0_H0 ;  /* 0x20000046ff677230 */ /* 0x100fe40000004100 */
[----:B------:R-:W0:Y:S01]  /*0fb0*/  MUFU.RCP R118, R0 ;  /* 0x0000000000767308 */ /* 0x000e220000001000 */
[----:B-1----:R-:W-:Y:S02]  /*0fc0*/  IMAD R2, R46, UR6, RZ ;  /* 0x000000062e027c24 */ /* 0x002fe4000f8e02ff */
[----:B------:R-:W-:Y:S02]  /*0fd0*/  HADD2.F32 R105, -RZ, R70.H1_H1 ;  /* 0x30000046ff697230 */ /* 0x000fe40000004100 */
[----:B------:R-:W-:Y:S02]  /*0fe0*/  IMAD R75, R47, UR7, R2 ;  /* 0x000000072f4b7c24 */ /* 0x000fe4000f8e0202 */
[----:B------:R-:W-:Y:S01]  /*0ff0*/  HADD2.F32 R70, -RZ, R5.H1_H1 ;  /* 0x30000005ff467230 */ /* 0x000fe20000004100 */
[----:B------:R1:W3:Y:S01]  /*1000*/  MUFU.EX2 R79, R3 ;  /* 0x00000003004f7308 */ /* 0x0002e20000000800 */
[----:B--2---:R-:W-:Y:S01]  /*1010*/  FADD.FTZ R77, R77, 1 ;  /* 0x3f8000004d4d7421 */ /* 0x004fe20000010000 */
[----:B------:R-:W-:-:S02]  /*1020*/  HADD2.F32 R116, -RZ, R25.H0_H0 ;  /* 0x20000019ff747230 */ /* 0x000fc40000004100 */
[----:B------:R-:W-:Y:S02]  /*1030*/  HADD2.F32 R88, -RZ, R26.H1_H1 ;  /* 0x3000001aff587230 */ /* 0x000fe40000004100 */
[----:B------:R-:W-:Y:S02]  /*1040*/  HADD2.F32 R90, -RZ, R27.H0_H0 ;  /* 0x2000001bff5a7230 */ /* 0x000fe40000004100 */
[----:B------:R0:W2:Y:S01]  /*1050*/  MUFU.EX2 R81, R73 ;  /* 0x0000004900517308 */ /* 0x0000a20000000800 */
[----:B-1----:R-:W-:Y:S01]  /*1060*/  IMAD.WIDE.U32 R2, R47, UR6, R28 ;  /* 0x000000062f027c25 */ /* 0x002fe2000f8e001c */
[----:B------:R-:W-:-:S03]  /*1070*/  ULDC.64 UR6, c[0x0][0x320] ;  /* 0x0000c80000067ab9 */ /* 0x000fc60000000a00 */
[----:B------:R-:W-:Y:S01]  /*1080*/  HADD2.F32 R92, -RZ, R27.H1_H1 ;  /* 0x3000001bff5c7230 */ /* 0x000fe20000004100 */
[----:B------:R-:W-:Y:S01]  /*1090*/  IADD3 R3, R3, R75, RZ ;  /* 0x0000004b03037210 */ /* 0x000fe20007ffe0ff */
[----:B------:R-:W-:Y:S01]  /*10a0*/  HADD2.F32 R75, -RZ, R4.H0_H0 ;  /* 0x20000004ff4b7230 */ /* 0x000fe20000004100 */
[----:B------:R1:W2:Y:S01]  /*10b0*/  MUFU.RCP R111, R44 ;  /* 0x0000002c006f7308 */ /* 0x0002a20000001000 */
[----:B0-----:R-:W-:Y:S01]  /*10c0*/  FMUL.FTZ R73, R85, R118 ;  /* 0x0000007655497220 */ /* 0x001fe20000410000 */
[----:B---3--:R-:W-:Y:S01]  /*10d0*/  FADD.FTZ R79, R79, 1 ;  /* 0x3f8000004f4f7421 */ /* 0x008fe20000010000 */
[----:B------:R-:W-:-:S04]  /*10e0*/  IMAD.WIDE.U32 R2, R98, UR15, R2 ;  /* 0x0000000f62027c25 */ /* 0x000fc8000f8e0002 */
[----:B------:R-:W-:Y:S01]  /*10f0*/  FMUL.FTZ R0, R94, R73 ;  /* 0x000000495e007220 */ /* 0x000fe20000410000 */
[----:B------:R-:W-:Y:S01]  /*1100*/  HADD2.F32 R27, -RZ, R6.H1_H1 ;  /* 0x30000006ff1b7230 */ /* 0x000fe20000004100 */
[----:B------:R0:W3:Y:S01]  /*1110*/  MUFU.EX2 R83, R74 ;  /* 0x0000004a00537308 */ /* 0x0000e20000000800 */
[----:B-1----:R-:W-:Y:S01]  /*1120*/  FMUL.FTZ R44, R96, -1.4426950216293334961 ;  /* 0xbfb8aa3b602c7820 */ /* 0x002fe20000410000 */
[----:B------:R-:W-:Y:S01]  /*1130*/  FFMA.FTZ R86, R0, R75, R67 ;  /* 0x0000004b00567223 */ /* 0x000fe20000010043 */
[----:B--2---:R-:W-:Y:S01]  /*1140*/  FADD.FTZ R81, R81, 1 ;  /* 0x3f80000051517421 */ /* 0x004fe20000010000 */
[----:B------:R-:W-:-:S04]  /*1150*/  HADD2.F32 R132, -RZ, R22.H0_H0 ;  /* 0x20000016ff847230 */ /* 0x000fc80000004100 */
[----:B------:R1:W2:Y:S01]  /*1160*/  MUFU.EX2 R91, R84 ;  /* 0x00000054005b7308 */ /* 0x0002a20000000800 */
[----:B0-----:R-:W-:Y:S01]  /*1170*/  FADD.FTZ R74, R45, 1 ;  /* 0x3f8000002d4a7421 */ /* 0x001fe20000010000 */
[----:B------:R-:W-:-:S04]  /*1180*/  FMUL.FTZ R75, R72, R111 ;  /* 0x0000006f484b7220 */ /* 0x000fc80000410000 */
[----:B------:R-:W-:Y:S02]  /*1190*/  FMUL.FTZ R45, R95, R75 ;  /* 0x0000004b5f2d7220 */ /* 0x000fe40000410000 */
[----:B------:R-:W0:Y:S01]  /*11a0*/  MUFU.RCP R115, R74 ;  /* 0x0000004a00737308 */ /* 0x000e220000001000 */
[----:B-1----:R-:W-:Y:S02]  /*11b0*/  IMAD R84, R98, UR14, RZ ;  /* 0x0000000e62547c24 */ /* 0x002fe4000f8e02ff */
[----:B---3--:R-:W-:Y:S01]  /*11c0*/  FADD.FTZ R83, R83, 1 ;  /* 0x3f80000053537421 */ /* 0x008fe20000010000 */
[----:B------:R-:W-:Y:S02]  /*11d0*/  HADD2.F32 R98, -RZ, R20.H1_H1 ;  /* 0x30000014ff627230 */ /* 0x000fe40000004100 */
[----:B------:R-:W-:Y:S01]  /*11e0*/  FFMA.FTZ R97, R45, R68, R86 ;  /* 0x000000442d617223 */ /* 0x000fe20000010056 */
[----:B------:R-:W-:Y:S02]  /*11f0*/  IMAD R67, R99, UR15, R84 ;  /* 0x0000000f63437c24 */ /* 0x000fe4000f8e0254 */
[----:B------:R-:W-:Y:S01]  /*1200*/  HADD2.F32 R99, -RZ, R69.H0_H0 ;  /* 0x20000045ff637230 */ /* 0x000fe20000004100 */
[----:B------:R-:W1:Y:S01]  /*1210*/  MUFU.RCP R119, R77 ;  /* 0x0000004d00777308 */ /* 0x000e620000001000 */
[----:B------:R-:W-:Y:S01]  /*1220*/  FMUL.FTZ R20, R98, -1.4426950216293334961 ;  /* 0xbfb8aa3b62147820 */ /* 0x000fe20000410000 */
[----:B------:R-:W-:-:S02]  /*1230*/  HADD2.F32 R68, -RZ, R5.H0_H0 ;  /* 0x20000005ff447230 */ /* 0x000fc40000004100 */
[----:B--2---:R-:W-:Y:S01]  /*1240*/  FADD.FTZ R91, R91, 1 ;  /* 0x3f8000005b5b7421 */ /* 0x004fe20000010000 */
[----:B------:R-:W-:Y:S02]  /*1250*/  HADD2.F32 R84, -RZ, R25.H1_H1 ;  /* 0x30000019ff547230 */ /* 0x000fe40000004100 */
[----:B------:R-:W-:Y:S01]  /*1260*/  FADD.FTZ R25, -R111, 1 ;  /* 0x3f8000006f197421 */ /* 0x000fe20000010100 */
[----:B------:R-:W-:Y:S01]  /*1270*/  HADD2.F32 R86, -RZ, R26.H0_H0 ;  /* 0x2000001aff567230 */ /* 0x000fe20000004100 */
[----:B------:R-:W-:Y:S01]  /*1280*/  IADD3 R67, R3, R67, RZ ;  /* 0x0000004303437210 */ /* 0x000fe20007ffe0ff */
[----:B------:R2:W3:Y:S01]  /*1290*/  MUFU.EX2 R93, R44 ;  /* 0x0000002c005d7308 */ /* 0x0004e20000000800 */
[----:B0-----:R-:W-:Y:S01]  /*12a0*/  FMUL.FTZ R69, R76, R115 ;  /* 0x000000734c457220 */ /* 0x001fe20000410000 */
[----:B------:R-:W-:Y:S01]  /*12b0*/  FADD.FTZ R21, -R115, 1 ;  /* 0x3f80000073157421 */ /* 0x000fe20000010100 */
[----:B------:R-:W-:Y:S02]  /*12c0*/  HADD2.F32 R26, -RZ, R6.H0_H0 ;  /* 0x20000006ff1a7230 */ /* 0x000fe40000004100 */
[----:B------:R-:W-:Y:S01]  /*12d0*/  FFMA.FTZ R113, R72, R25, 1 ;  /* 0x3f80000048717423 */ /* 0x000fe20000010019 */
[----:B------:R-:W-:-:S02]  /*12e0*/  HADD2.F32 R3, -RZ, R10.H0_H0 ;  /* 0x2000000aff037230 */ /* 0x000fc40000004100 */
[----:B------:R-:W-:Y:S01]  /*12f0*/  FFMA.FTZ R117, R76, R21, 1 ;  /* 0x3f8000004c757423 */ /* 0x000fe20000010015 */
[----:B------:R-:W0:Y:S01]  /*1300*/  MUFU.RCP R123, R79 ;  /* 0x0000004f007b7308 */ /* 0x000e220000001000 */
[----:B--2---:R-:W-:Y:S01]  /*1310*/  FMUL.FTZ R44, R99, R69 ;  /* 0x00000045632c7220 */ /* 0x004fe20000410000 */
[----:B-1----:R-:W-:Y:S01]  /*1320*/  FMUL.FTZ R71, R78, R119 ;  /* 0x000000774e477220 */ /* 0x002fe20000410000 */
[----:B------:R-:W-:Y:S02]  /*1330*/  FADD.FTZ R25, -R119, 1 ;  /* 0x3f80000077197421 */ /* 0x000fe40000010100 */
[----:B------:R-:W-:Y:S01]  /*1340*/  FFMA.FTZ R97, R44, R68, R97 ;  /* 0x000000442c617223 */ /* 0x000fe20000010061 */
[----:B------:R-:W-:Y:S01]  /*1350*/  FMUL.FTZ R68, R101, R71 ;  /* 0x0000004765447220 */ /* 0x000fe20000410000 */
[----:B------:R-:W-:Y:S01]  /*1360*/  FFMA.FTZ R121, R78, R25, 1 ;  /* 0x3f8000004e797423 */ /* 0x000fe20000010019 */
[----:B------:R1:W2:Y:S01]  /*1370*/  MUFU.EX2 R24, R20 ;  /* 0x0000001400187308 */ /* 0x0002a20000000800 */
[----:B---3--:R-:W-:Y:S01]  /*1380*/  FADD.FTZ R93, R93, 1 ;  /* 0x3f8000005d5d7421 */ /* 0x008fe20000010000 */
[----:B------:R-:W-:Y:S01]  /*1390*/  FFMA.FTZ R97, R68, R70, R97 ;  /* 0x0000004644617223 */ /* 0x000fe20000010061 */
[----:B------:R-:W-:-:S05]  /*13a0*/  HADD2.F32 R78, -RZ, R7.H1_H1 ;  /* 0x30000007ff4e7230 */ /* 0x000fca0000004100 */
[----:B------:R-:W3:Y:S01]  /*13b0*/  MUFU.RCP R127, R81 ;  /* 0x00000051007f7308 */ /* 0x000ee20000001000 */
[----:B-1----:R-:W-:Y:S01]  /*13c0*/  FADD.FTZ R20, -R118, 1 ;  /* 0x3f80000076147421 */ /* 0x002fe20000010100 */
[----:B0-----:R-:W-:Y:S01]  /*13d0*/  FADD.FTZ R21, -R123, 1 ;  /* 0x3f8000007b157421 */ /* 0x001fe20000010100 */
[----:B------:R-:W-:Y:S02]  /*13e0*/  FMUL.FTZ R77, R80, R123 ;  /* 0x0000007b504d7220 */ /* 0x000fe40000410000 */
[----:B------:R-:W-:Y:S01]  /*13f0*/  FFMA.FTZ R120, R85, R20, 1 ;  /* 0x3f80000055787423 */ /* 0x000fe20000010014 */
[----:B------:R-:W-:Y:S01]  /*1400*/  FMUL.FTZ R20, R100, -1.4426950216293334961 ;  /* 0xbfb8aa3b64147820 */ /* 0x000fe20000410000 */
[----:B------:R-:W-:Y:S01]  /*1410*/  FFMA.FTZ R125, R80, R21, 1 ;  /* 0x3f800000507d7423 */ /* 0x000fe20000010015 */
[----:B------:R-:W0:Y:S01]  /*1420*/  MUFU.RCP R122, R83 ;  /* 0x00000053007a7308 */ /* 0x000e220000001000 */
[----:B--2---:R-:W-:Y:S01]  /*1430*/  FADD.FTZ R21, R24, 1 ;  /* 0x3f80000018157421 */ /* 0x004fe20000010000 */
[----:B------:R-:W-:-:S04]  /*1440*/  FMUL.FTZ R70, R103, R77 ;  /* 0x0000004d67467220 */ /* 0x000fc80000410000 */
[----:B------:R-:W-:Y:S01]  /*1450*/  FFMA.FTZ R97, R70, R26, R97 ;  /* 0x0000001a46617223 */ /* 0x000fe20000010061 */
[----:B------:R-:W-:Y:S01]  /*1460*/  FMUL.FTZ R26, R128, -1.4426950216293334961 ;  /* 0xbfb8aa3b801a7820 */ /* 0x000fe20000410000 */
[----:B------:R1:W2:Y:S01]  /*1470*/  MUFU.EX2 R85, R20 ;  /* 0x0000001400557308 */ /* 0x0002a20000000800 */
[----:B---3--:R-:W-:Y:S01]  /*1480*/  FMUL.FTZ R79, R82, R127 ;  /* 0x0000007f524f7220 */ /* 0x008fe20000410000 */
[----:B------:R-:W-:-:S03]  /*1490*/  FADD.FTZ R25, -R127, 1 ;  /* 0x3f8000007f197421 */ /* 0x000fc60000010100 */
[----:B------:R-:W-:Y:S01]  /*14a0*/  FMUL.FTZ R72, R105, R79 ;  /* 0x0000004f69487220 */ /* 0x000fe20000410000 */
[----:B------:R-:W-:Y:S02]  /*14b0*/  FFMA.FTZ R129, R82, R25, 1 ;  /* 0x3f80000052817423 */ /* 0x000fe40000010019 */
[----:B------:R3:W3:Y:S01]  /*14c0*/  MUFU.RCP R124, R91 ;  /* 0x0000005b007c7308 */ /* 0x0006e20000001000 */
[----:B0-----:R-:W-:Y:S01]  /*14d0*/  FMUL.FTZ R81, R87, R122 ;  /* 0x0000007a57517220 */ /* 0x001fe20000410000 */
[----:B------:R-:W-:Y:S01]  /*14e0*/  FFMA.FTZ R27, R72, R27, R97 ;  /* 0x0000001b481b7223 */ /* 0x000fe20000010061 */
[----:B-1----:R-:W-:Y:S02]  /*14f0*/  HADD2.F32 R20, -RZ, R7.H0_H0 ;  /* 0x20000007ff147230 */ /* 0x002fe40000004100 */
[----:B------:R-:W-:-:S03]  /*1500*/  FMUL.FTZ R74, R107, R81 ;  /* 0x000000516b4a7220 */ /* 0x000fc60000410000 */
[----:B------:R0:W1:Y:S01]  /*1510*/  MUFU.RCP R131, R93 ;  /* 0x0000005d00837308 */ /* 0x0000620000001000 */
[----:B--2---:R-:W-:Y:S01]  /*1520*/  FADD.FTZ R80, R85, 1 ;  /* 0x3f80000055507421 */ /* 0x004fe20000010000 */
[----:B------:R-:W-:Y:S01]  /*1530*/  FFMA.FTZ R97, R74, R20, R27 ;  /* 0x000000144a617223 */ /* 0x000fe2000001001b */
[----:B------:R-:W-:Y:S01]  /*1540*/  FADD.FTZ R20, -R122, 1 ;  /* 0x3f8000007a147421 */ /* 0x000fe20000010100 */
[----:B---3--:R-:W-:-:S04]  /*1550*/  HADD2.F32 R91, -RZ, R23.H0_H0 ;  /* 0x20000017ff5b7230 */ /* 0x008fc80000004100 */
[----:B------:R2:W-:Y:S01]  /*1560*/  MUFU.RCP R133, R21 ;  /* 0x0000001500857308 */ /* 0x0005e20000001000 */
[----:B------:R-:W-:Y:S01]  /*1570*/  FMUL.FTZ R83, R89, R124 ;  /* 0x0000007c59537220 */ /* 0x000fe20000410000 */
[----:B0-----:R-:W-:-:S03]  /*1580*/  HADD2.F32 R93, -RZ, R23.H1_H1 ;  /* 0x30000017ff5d7230 */ /* 0x001fc60000004100 */
[----:B------:R-:W-:-:S03]  /*1590*/  FMUL.FTZ R76, R109, R83 ;  /* 0x000000536d4c7220 */ /* 0x000fc60000410000 */
[----:B------:R-:W0:Y:S01]  /*15a0*/  MUFU.RCP R135, R80 ;  /* 0x0000005000877308 */ /* 0x000e220000001000 */
[----:B-1----:R-:W-:Y:S01]  /*15b0*/  FMUL.FTZ R85, R96, R131 ;  /* 0x0000008360557220 */ /* 0x002fe20000410000 */
[----:B--2---:R-:W-:-:S06]  /*15c0*/  HADD2.F32 R21, -RZ, R8.H0_H0 ;  /* 0x20000008ff157230 */ /* 0x004fcc0000004100 */
[----:B------:R-:W1:Y:S01]  /*15d0*/  MUFU.EX2 R130, R26 ;  /* 0x0000001a00827308 */ /* 0x000e620000000800 */
[----:B0-----:R-:W-:-:S04]  /*15e0*/  FADD.FTZ R23, -R135, 1 ;  /* 0x3f80000087177421 */ /* 0x001fc80000010100 */
[----:B------:R-:W-:Y:S01]  /*15f0*/  FFMA.FTZ R137, R100, R23, 1 ;  /* 0x3f80000064897423 */ /* 0x000fe20000010017 */
[----:B-1----:R-:W-:Y:S01]  /*1600*/  FADD.FTZ R130, R130, 1 ;  /* 0x3f80000082827421 */ /* 0x002fe20000010000 */
[----:B----4-:R0:W-:Y:S04]  /*1610*/  STS.128 [R65], R36 ;  /* 0x0000002441007388 */ /* 0x0101e80000000c00 */
[----:B------:R1:W-:Y:S01]  /*1620*/  STS.128 [R65+0x200], R40 ;  /* 0x0002002841007388 */ /* 0x0003e20000000c00 */
[----:B------:R-:W-:-:S03]  /*1630*/  NOP ;  /* 0x0000000000007918 */ /* 0x000fc60000000000 */
[----:B------:R-:W2:Y:S01]  /*1640*/  LDS.128 R24, [R66] ;  /* 0x0000000042187984 */ /* 0x000ea20000000c00 */
[----:B0-----:R-:W-:Y:S01]  /*1650*/  FFMA.FTZ R39, R76, R78, R97 ;  /* 0x0000004e4c277223 */ /* 0x001fe20000010061 */
[----:B------:R-:W-:Y:S01]  /*1660*/  FMUL.FTZ R78, R112, R85 ;  /* 0x00000055704e7220 */ /* 0x000fe20000410000 */
[----:B------:R-:W-:Y:S02]  /*1670*/  HADD2.F32 R97, -RZ, R22.H1_H1 ;  /* 0x30000016ff617230 */ /* 0x000fe40000004100 */
[----:B------:R-:W-:Y:S01]  /*1680*/  FMUL.FTZ R36, R132, -1.4426950216293334961 ;  /* 0xbfb8aa3b84247820 */ /* 0x000fe20000410000 */
[----:B-1----:R-:W-:Y:S01]  /*1690*/  FFMA.FTZ R42, R87, R20, 1 ;  /* 0x3f800000572a7423 */ /* 0x002fe20000010014 */
[----:B------:R-:W-:Y:S01]  /*16a0*/  FMUL.FTZ R87, R98, R133 ;  /* 0x0000008562577220 */ /* 0x000fe20000410000 */
[----:B------:R-:W-:Y:S01]  /*16b0*/  FADD.FTZ R20, -R124, 1 ;  /* 0x3f8000007c147421 */ /* 0x000fe20000010100 */
[----:B------:R-:W-:Y:S01]  /*16c0*/  FFMA.FTZ R39, R78, R21, R39 ;  /* 0x000000154e277223 */ /* 0x000fe20000010027 */
[----:B------:R-:W-:-:S02]  /*16d0*/  HADD2.F32 R22, -RZ, R8.H1_H1 ;  /* 0x30000008ff167230 */ /* 0x000fc40000004100 */
[----:B------:R-:W-:Y:S01]  /*16e0*/  FADD.FTZ R21, -R131, 1 ;  /* 0x3f80000083157421 */ /* 0x000fe20000010100 */
[----:B------:R-:W-:Y:S01]  /*16f0*/  FMUL.FTZ R80, R114, R87 ;  /* 0x0000005772507220 */ /* 0x000fe20000410000 */
[----:B------:R-:W-:Y:S01]  /*1700*/  FFMA.FTZ R126, R89, R20, 1 ;  /* 0x3f800000597e7423 */ /* 0x000fe20000010014 */
[----:B------:R-:W-:Y:S01]  /*1710*/  FMUL.FTZ R89, R100, R135 ;  /* 0x0000008764597220 */ /* 0x000fe20000410000 */
[----:B------:R-:W-:Y:S01]  /*1720*/  FFMA.FTZ R41, R96, R21, 1 ;  /* 0x3f80000060297423 */ /* 0x000fe20000010015 */
[----:B------:R-:W-:Y:S01]  /*1730*/  FFMA.FTZ R39, R80, R22, R39 ;  /* 0x0000001650277223 */ /* 0x000fe20000010027 */
[----:B------:R-:W-:Y:S01]  /*1740*/  FMUL.FTZ R20, R97, -1.4426950216293334961 ;  /* 0xbfb8aa3b61147820 */ /* 0x000fe20000410000 */
[----:B------:R-:W-:Y:S02]  /*1750*/  HADD2.F32 R22, -RZ, R9.H0_H0 ;  /* 0x20000009ff167230 */ /* 0x000fe40000004100 */
[----:B------:R-:W-:Y:S01]  /*1760*/  FADD.FTZ R21, -R133, 1 ;  /* 0x3f80000085157421 */ /* 0x000fe20000010100 */
[----:B------:R-:W-:Y:S01]  /*1770*/  FMUL.FTZ R82, R116, R89 ;  /* 0x0000005974527220 */ /* 0x000fe20000410000 */
[----:B------:R0:W1:Y:S01]  /*1780*/  MUFU.EX2 R134, R20 ;  /* 0x0000001400867308 */ /* 0x0000620000000800 */
[----:B------:R-:W-:Y:S01]  /*1790*/  FMUL.FTZ R38, R93, -1.4426950216293334961 ;  /* 0xbfb8aa3b5d267820 */ /* 0x000fe20000410000 */
[----:B------:R-:W-:Y:S01]  /*17a0*/  FFMA.FTZ R43, R98, R21, 1 ;  /* 0x3f800000622b7423 */ /* 0x000fe20000010015 */
[----:B------:R-:W-:-:S05]  /*17b0*/  FFMA.FTZ R141, R82, R22, R39 ;  /* 0x00000016528d7223 */ /* 0x000fca0000010027 */
[----:B------:R3:W4:Y:S01]  /*17c0*/  MUFU.EX2 R37, R36 ;  /* 0x0000002400257308 */ /* 0x0007220000000800 */
[----:B0-----:R-:W0:Y:S07]  /*17d0*/  LDS.128 R20, [R66+0x10] ;  /* 0x0000100042147984 */ /* 0x001e2e0000000c00 */
[----:B------:R-:W-:Y:S01]  /*17e0*/  MUFU.EX2 R138, R38 ;  /* 0x00000026008a7308 */ /* 0x000fe20000000800 */
[----:B---3--:R-:W-:Y:S01]  /*17f0*/  FMUL.FTZ R36, R91, -1.4426950216293334961 ;  /* 0xbfb8aa3b5b247820 */ /* 0x008fe20000410000 */
[----:B--2---:R-:W-:-:S02]  /*1800*/  HADD2.F32 R102, -RZ, R25.H1_H1 ;  /* 0x30000019ff667230 */ /* 0x004fc40000004100 */
[----:B-1----:R-:W-:Y:S01]  /*1810*/  FADD.FTZ R134, R134, 1 ;  /* 0x3f80000086867421 */ /* 0x002fe20000010000 */
[----:B------:R-:W-:Y:S02]  /*1820*/  HADD2.F32 R96, -RZ, R24.H0_H0 ;  /* 0x20000018ff607230 */ /* 0x000fe40000004100 */
[--C-:B------:R-:W-:Y:S01]  /*1830*/  HADD2.F32 R108, -RZ, R27.reuse.H0_H0 ;  /* 0x2000001bff6c7230 */ /* 0x100fe20000004100 */
[----:B------:R1:W2:Y:S01]  /*1840*/  MUFU.EX2 R136, R36 ;  /* 0x0000002400887308 */ /* 0x0002a20000000800 */
[----:B------:R-:W-:Y:S02]  /*1850*/  HADD2.F32 R110, -RZ, R27.H1_H1 ;  /* 0x3000001bff6e7230 */ /* 0x000fe40000004100 */
[----:B----4-:R-:W-:Y:S01]  /*1860*/  FADD.FTZ R39, R37, 1 ;  /* 0x3f80000025277421 */ /* 0x010fe20000010000 */
[----:B------:R-:W-:Y:S02]  /*1870*/  HADD2.F32 R98, -RZ, R25.H0_H0 ;  /* 0x20000019ff627230 */ /* 0x000fe40000004100 */
[----:B------:R-:W-:Y:S01]  /*1880*/  FMUL.FTZ R25, R94, R96 ;  /* 0x000000605e197220 */ /* 0x000fe20000410000 */
[----:B------:R-:W-:-:S02]  /*1890*/  HADD2.F32 R104, -RZ, R26.H0_H0 ;  /* 0x2000001aff687230 */ /* 0x000fc40000004100 */
[----:B------:R-:W-:Y:S01]  /*18a0*/  FMUL.FTZ R107, R107, R108 ;  /* 0x0000006c6b6b7220 */ /* 0x000fe20000410000 */
[----:B------:R-:W-:Y:S01]  /*18b0*/  HADD2.F32 R106, -RZ, R26.H1_H1 ;  /* 0x3000001aff6a7230 */ /* 0x000fe20000004100 */
[----:B------:R-:W3:Y:S01]  /*18c0*/  MUFU.RCP R27, R130 ;  /* 0x00000082001b7308 */ /* 0x000ee20000001000 */
[----:B-1----:R-:W-:Y:S01]  /*18d0*/  FMUL.FTZ R36, R101, R102 ;  /* 0x0000006665247220 */ /* 0x002fe20000410000 */
[----:B------:R-:W-:Y:S01]  /*18e0*/  FMUL.FTZ R25, R118, R25 ;  /* 0x0000001976197220 */ /* 0x000fe20000410000 */
[----:B------:R-:W-:Y:S01]  /*18f0*/  FMUL.FTZ R26, R99, R98 ;  /* 0x00000062631a7220 */ /* 0x000fe20000410000 */
[----:B------:R-:W-:Y:S01]  /*1900*/  FMUL.FTZ R107, R122, R107 ;  /* 0x0000006b7a6b7220 */ /* 0x000fe20000410000 */
[----:B------:R-:W-:Y:S01]  /*1910*/  FMUL.FTZ R36, R119, R36 ;  /* 0x0000002477247220 */ /* 0x000fe20000410000 */
[----:B------:R-:W-:Y:S01]  /*1920*/  FMUL.FTZ R25, R25, R120 ;  /* 0x0000007819197220 */ /* 0x000fe20000410000 */
[----:B------:R-:W-:Y:S01]  /*1930*/  FMUL.FTZ R109, R109, R110 ;  /* 0x0000006e6d6d7220 */ /* 0x000fe20000410000 */
[----:B------:R-:W1:Y:S01]  /*1940*/  MUFU.RCP R134, R134 ;  /* 0x0000008600867308 */ /* 0x000e620000001000 */
[----:B--2---:R-:W-:Y:S01]  /*1950*/  FADD.FTZ R136, R136, 1 ;  /* 0x3f80000088887421 */ /* 0x004fe20000010000 */
[----:B------:R-:W-:Y:S01]  /*1960*/  FMUL.FTZ R37, R36, R121 ;  /* 0x0000007924257220 */ /* 0x000fe20000410000 */
[----:B------:R-:W-:Y:S01]  /*1970*/  FADD.FTZ R36, R138, 1 ;  /* 0x3f8000008a247421 */ /* 0x000fe20000010000 */
[----:B------:R-:W-:Y:S01]  /*1980*/  FMUL.FTZ R109, R124, R109 ;  /* 0x0000006d7c6d7220 */ /* 0x000fe20000410000 */
[----:B------:R-:W-:Y:S01]  /*1990*/  FMUL.FTZ R38, R103, R104 ;  /* 0x0000006867267220 */ /* 0x000fe20000410000 */
[----:B------:R-:W-:Y:S01]  /*19a0*/  FMUL.FTZ R40, R105, R106 ;  /* 0x0000006a69287220 */ /* 0x000fe20000410000 */
[----:B------:R-:W-:Y:S01]  /*19b0*/  HADD2.F32 R100, -RZ, R24.H1_H1 ;  /* 0x30000018ff647230 */ /* 0x000fe20000004100 */
[----:B------:R2:W4:Y:S01]  /*19c0*/  MUFU.RCP R99, R39 ;  /* 0x0000002700637308 */ /* 0x0005220000001000 */
[----:B0-----:R-:W-:-:S02]  /*19d0*/  HADD2.F32 R120, -RZ, R20.H1_H1 ;  /* 0x30000014ff787230 */ /* 0x001fc40000004100 */
[----:B------:R-:W-:Y:S01]  /*19e0*/  FMUL.FTZ R38, R123, R38 ;  /* 0x000000267b267220 */ /* 0x000fe20000410000 */
[--C-:B------:R-:W-:Y:S02]  /*19f0*/  HADD2.F32 R122, -RZ, R21.reuse.H1_H1 ;  /* 0x30000015ff7a7230 */ /* 0x100fe40000004100 */
[----:B------:R-:W-:Y:S01]  /*1a00*/  FMUL.FTZ R40, R127, R40 ;  /* 0x000000287f287220 */ /* 0x000fe20000410000 */
[----:B------:R-:W-:Y:S02]  /*1a10*/  HADD2.F32 R118, -RZ, R20.H0_H0 ;  /* 0x20000014ff767230 */ /* 0x000fe40000004100 */
[----:B------:R-:W-:Y:S01]  /*1a20*/  FMUL.FTZ R114, R114, R120 ;  /* 0x0000007872727220 */ /* 0x000fe20000410000 */
[----:B------:R-:W-:Y:S01]  /*1a30*/  HADD2.F32 R121, -RZ, R21.H0_H0 ;  /* 0x20000015ff797230 */ /* 0x000fe20000004100 */
[----:B------:R-:W0:Y:S01]  /*1a40*/  MUFU.RCP R136, R136 ;  /* 0x0000008800887308 */ /* 0x000e220000001000 */
[----:B---3--:R-:W-:Y:S01]  /*1a50*/  FADD.FTZ R21, -R27, 1 ;  /* 0x3f8000001b157421 */ /* 0x008fe20000010100 */
[----:B------:R-:W-:Y:S01]  /*1a60*/  FMUL.FTZ R20, R84, R122 ;  /* 0x0000007a54147220 */ /* 0x000fe20000410000 */
[----:B------:R-:W-:-:S02]  /*1a70*/  HADD2.F32 R124, -RZ, R22.H0_H0 ;  /* 0x20000016ff7c7230 */ /* 0x000fc40000004100 */
[----:B------:R-:W-:Y:S01]  /*1a80*/  FMUL.FTZ R112, R112, R118 ;  /* 0x0000007670707220 */ /* 0x000fe20000410000 */
[----:B------:R-:W-:Y:S02]  /*1a90*/  HADD2.F32 R130, -RZ, R22.H1_H1 ;  /* 0x30000016ff827230 */ /* 0x000fe40000004100 */
[----:B------:R-:W-:Y:S01]  /*1aa0*/  FMUL.FTZ R114, R133, R114 ;  /* 0x0000007285727220 */ /* 0x000fe20000410000 */
[--C-:B------:R-:W-:Y:S01]  /*1ab0*/  HADD2.F32 R138, -RZ, R23.reuse.H0_H0 ;  /* 0x20000017ff8a7230 */ /* 0x100fe20000004100 */
[----:B------:R3:W0:Y:S01]  /*1ac0*/  MUFU.RCP R140, R36 ;  /* 0x00000024008c7308 */ /* 0x0006220000001000 */
[----:B------:R-:W-:Y:S02]  /*1ad0*/  HADD2.F32 R139, -RZ, R23.H1_H1 ;  /* 0x30000017ff8b7230 */ /* 0x000fe40000004100 */
[----:B------:R-:W-:Y:S01]  /*1ae0*/  FFMA.FTZ R21, R128, R21, 1 ;  /* 0x3f80000080157423 */ /* 0x000fe20000010015 */
[----:B------:R-:W-:Y:S01]  /*1af0*/  FMUL.FTZ R20, R27, R20 ;  /* 0x000000141b147220 */ /* 0x000fe20000410000 */
[----:B-1----:R-:W-:Y:S01]  /*1b00*/  FADD.FTZ R22, -R134, 1 ;  /* 0x3f80000086167421 */ /* 0x002fe20000010100 */
[----:B--2---:R-:W-:Y:S01]  /*1b10*/  FMUL.FTZ R39, R107, R42 ;  /* 0x0000002a6b277220 */ /* 0x004fe20000410000 */
[----:B------:R-:W-:Y:S01]  /*1b20*/  FMUL.FTZ R112, R131, R112 ;  /* 0x0000007083707220 */ /* 0x000fe20000410000 */
[----:B------:R-:W-:Y:S01]  /*1b30*/  FMUL.FTZ R123, R128, R27 ;  /* 0x0000001b807b7220 */ /* 0x000fe20000410000 */
[----:B------:R-:W-:Y:S01]  /*1b40*/  FMUL.FTZ R43, R114, R43 ;  /* 0x0000002b722b7220 */ /* 0x000fe20000410000 */
[----:B------:R-:W-:Y:S01]  /*1b50*/  FMUL.FTZ R20, R20, R21 ;  /* 0x0000001514147220 */ /* 0x000fe20000410000 */
[----:B---3--:R-:W-:Y:S01]  /*1b60*/  FFMA.FTZ R36, R97, R22, 1 ;  /* 0x3f80000061247423 */ /* 0x008fe20000010016 */
[----:B------:R-:W-:Y:S01]  /*1b70*/  FMUL.FTZ R24, R95, R100 ;  /* 0x000000645f187220 */ /* 0x000fe20000410000 */
[----:B------:R-:W-:Y:S01]  /*1b80*/  FMUL.FTZ R116, R116, R121 ;  /* 0x0000007974747220 */ /* 0x000fe20000410000 */
[----:B----4-:R-:W-:Y:S01]  /*1b90*/  FADD.FTZ R21, -R99, 1 ;  /* 0x3f80000063157421 */ /* 0x010fe20000010100 */
[----:B0-----:R-:W-:Y:S01]  /*1ba0*/  FADD.FTZ R42, -R136, 1 ;  /* 0x3f800000882a7421 */ /* 0x001fe20000010100 */
[----:B------:R-:W-:Y:S01]  /*1bb0*/  FMUL.FTZ R22, R86, R124 ;  /* 0x0000007c56167220 */ /* 0x000fe20000410000 */
[----:B------:R-:W-:Y:S01]  /*1bc0*/  FMUL.FTZ R23, R88, R130 ;  /* 0x0000008258177220 */ /* 0x000fe20000410000 */
[----:B------:R-:W-:Y:S01]  /*1bd0*/  FADD.FTZ R114, -R140, 1 ;  /* 0x3f8000008c727421 */ /* 0x000fe20000010100 */
[----:B------:R-:W-:Y:S01]  /*1be0*/  FMUL.FTZ R27, R90, R138 ;  /* 0x0000008a5a1b7220 */ /* 0x000fe20000410000 */
        /* <DEDUP_REMOVED lines=33> */
[----:B------:R-:W-:Y:S01]  /*1e00*/  HADD2.F32 R20, -RZ, R9.H1_H1 ;  /* 0x30000009ff147230 */ /* 0x000fe20000004100 */
[----:B------:R-:W-:Y:S01]  /*1e10*/  F2FP.F16.F32.PACK_AB R42, R42, R21 ;  /* 0x000000152a2a723e */ /* 0x000fe200000000ff */
[----:B------:R-:W-:Y:S01]  /*1e20*/  FMUL.FTZ R86, R86, R125 ;  /* 0x0000007d56567220 */ /* 0x000fe20000410000 */
[----:B------:R-:W-:Y:S01]  /*1e30*/  F2FP.F16.F32.PACK_AB R43, R114, R27 ;  /* 0x0000001b722b723e */ /* 0x000fe200000000ff */
[----:B------:R-:W-:Y:S01]  /*1e40*/  FMUL.FTZ R88, R88, R127 ;  /* 0x0000007f58587220 */ /* 0x000fe20000410000 */
[----:B------:R-:W-:Y:S01]  /*1e50*/  FFMA.FTZ R141, R84, R20, R141 ;  /* 0x00000014548d7223 */ /* 0x000fe2000001008d */
[----:B------:R-:W-:Y:S01]  /*1e60*/  FMUL.FTZ R91, R91, R136 ;  /* 0x000000885b5b7220 */ /* 0x000fe20000410000 */
[----:B------:R-:W-:Y:S01]  /*1e70*/  FMUL.FTZ R93, R93, R140 ;  /* 0x0000008c5d5d7220 */ /* 0x000fe20000410000 */
[----:B------:R-:W-:-:S02]  /*1e80*/  HADD2.F32 R97, -RZ, R18.H0_H0 ;  /* 0x20000012ff617230 */ /* 0x000fc40000004100 */
[----:B------:R-:W-:Y:S01]  /*1e90*/  FFMA.FTZ R3, R86, R3, R141 ;  /* 0x0000000356037223 */ /* 0x000fe2000001008d */
[----:B------:R-:W-:Y:S01]  /*1ea0*/  FMUL.FTZ R90, R90, R91 ;  /* 0x0000005b5a5a7220 */ /* 0x000fe20000410000 */
[----:B------:R-:W-:Y:S01]  /*1eb0*/  FMUL.FTZ R92, R92, R93 ;  /* 0x0000005d5c5c7220 */ /* 0x000fe20000410000 */
[----:B------:R-:W-:Y:S01]  /*1ec0*/  HADD2.F32 R99, -RZ, R18.H1_H1 ;  /* 0x30000012ff637230 */ /* 0x000fe20000004100 */
[C---:B0-----:R-:W-:Y:S01]  /*1ed0*/  LEA R94, P0, R2.reuse, R94, 0x1 ;  /* 0x0000005e025e7211 */ /* 0x041fe200078008ff */
[--C-:B------:R-:W-:Y:S02]  /*1ee0*/  HADD2.F32 R101, -RZ, R19.reuse.H0_H0 ;  /* 0x20000013ff657230 */ /* 0x100fe40000004100 */
[----:B------:R-:W-:Y:S01]  /*1ef0*/  HADD2.F32 R103, -RZ, R19.H1_H1 ;  /* 0x30000013ff677230 */ /* 0x000fe20000004100 */
[----:B------:R-:W-:Y:S01]  /*1f00*/  LEA.HI.X R95, R2, R95, R67, 0x1, P0 ;  /* 0x0000005f025f7211 */ /* 0x000fe200000f0c43 */
[----:B------:R-:W-:Y:S01]  /*1f10*/  HADD2.F32 R2, -RZ, R10.H1_H1 ;  /* 0x3000000aff027230 */ /* 0x000fe20000004100 */
[----:B------:R-:W-:Y:S01]  /*1f20*/  ISETP.NE.U32.AND P0, PT, RZ, UR6, PT ;  /* 0x00000006ff007c0c */ /* 0x000fe2000bf05070 */
[--C-:B------:R-:W-:Y:S01]  /*1f30*/  HADD2.F32 R105, -RZ, R12.reuse.H0_H0 ;  /* 0x2000000cff697230 */ /* 0x100fe20000004100 */
[----:B------:R0:W-:Y:S01]  /*1f40*/  STS.128 [R66], R36 ;  /* 0x0000002442007388 */ /* 0x0001e20000000c00 */
[----:B------:R-:W-:-:S02]  /*1f50*/  HADD2.F32 R107, -RZ, R12.H1_H1 ;  /* 0x3000000cff6b7230 */ /* 0x000fc40000004100 */
[----:B------:R-:W-:Y:S01]  /*1f60*/  FFMA.FTZ R3, R88, R2, R3 ;  /* 0x0000000258037223 */ /* 0x000fe20000010003 */
[----:B------:R-:W-:Y:S01]  /*1f70*/  HADD2.F32 R2, -RZ, R11.H0_H0 ;  /* 0x2000000bff027230 */ /* 0x000fe20000004100 */
[----:B------:R1:W-:Y:S01]  /*1f80*/  STS.128 [R66+0x10], R40 ;  /* 0x0000102842007388 */ /* 0x0003e20000000c00 */
[----:B------:R-:W-:-:S03]  /*1f90*/  NOP ;  /* 0x0000000000007918 */ /* 0x000fc60000000000 */
[----:B------:R-:W2:Y:S01]  /*1fa0*/  LDS.128 R20, [R65] ;  /* 0x0000000041147984 */ /* 0x000ea20000000c00 */
[----:B------:R-:W-:Y:S01]  /*1fb0*/  FFMA.FTZ R67, R90, R2, R3 ;  /* 0x000000025a437223 */ /* 0x000fe20000010003 */
[----:B------:R-:W-:Y:S01]  /*1fc0*/  IMAD.WIDE R2, R64, 0x10, R94 ;  /* 0x0000001040027825 */ /* 0x000fe200078e025e */
[----:B------:R-:W-:Y:S01]  /*1fd0*/  ISETP.NE.AND.EX P0, PT, RZ, UR7, PT, P0 ;  /* 0x00000007ff007c0c */ /* 0x000fe2000bf05300 */
[----:B------:R-:W3:Y:S01]  /*1fe0*/  LDS.128 R24, [R65+0x200] ;  /* 0x0002000041187984 */ /* 0x000ee20000000c00 */
[----:B0-----:R-:W0:Y:S01]  /*1ff0*/  LDC R38, c[0x0][0x21c] ;  /* 0x00008700ff267b82 */ /* 0x001e220000000800 */
[--C-:B------:R-:W-:Y:S02]  /*2000*/  HADD2.F32 R37, -RZ, R16.reuse.H0_H0 ;  /* 0x20000010ff257230 */ /* 0x100fe40000004100 */
[----:B------:R-:W-:Y:S02]  /*2010*/  HADD2.F32 R39, -RZ, R16.H1_H1 ;  /* 0x30000010ff277230 */ /* 0x000fe40000004100 */
[----:B------:R-:W-:-:S02]  /*2020*/  HADD2.F32 R16, -RZ, R11.H1_H1 ;  /* 0x3000000bff107230 */ /* 0x000fc40000004100 */
[--C-:B-1----:R-:W-:Y:S02]  /*2030*/  HADD2.F32 R41, -RZ, R17.reuse.H0_H0 ;  /* 0x20000011ff297230 */ /* 0x102fe40000004100 */
[----:B------:R-:W-:Y:S02]  /*2040*/  HADD2.F32 R43, -RZ, R17.H1_H1 ;  /* 0x30000011ff2b7230 */ /* 0x000fe40000004100 */
[----:B------:R-:W-:Y:S01]  /*2050*/  FFMA.FTZ R67, R92, R16, R67 ;  /* 0x000000105c437223 */ /* 0x000fe20000010043 */
[--C-:B------:R-:W-:Y:S02]  /*2060*/  HADD2.F32 R109, -RZ, R13.reuse.H0_H0 ;  /* 0x2000000dff6d7230 */ /* 0x100fe40000004100 */
[----:B------:R-:W-:Y:S02]  /*2070*/  HADD2.F32 R111, -RZ, R13.H1_H1 ;  /* 0x3000000dff6f7230 */ /* 0x000fe40000004100 */
[--C-:B------:R-:W-:Y:S02]  /*2080*/  HADD2.F32 R113, -RZ, R14.reuse.H0_H0 ;  /* 0x2000000eff717230 */ /* 0x100fe40000004100 */
[----:B------:R-:W-:-:S02]  /*2090*/  HADD2.F32 R115, -RZ, R14.H1_H1 ;  /* 0x3000000eff737230 */ /* 0x000fc40000004100 */
[--C-:B------:R-:W-:Y:S02]  /*20a0*/  HADD2.F32 R117, -RZ, R15.reuse.H0_H0 ;  /* 0x2000000fff757230 */ /* 0x100fe40000004100 */
[----:B------:R-:W-:Y:S01]  /*20b0*/  HADD2.F32 R119, -RZ, R15.H1_H1 ;  /* 0x3000000fff777230 */ /* 0x000fe20000004100 */
        /* <DEDUP_REMOVED lines=28> */
[----:B------:R-:W-:Y:S01]  /*2280*/  IMAD.WIDE.U32 R2, R47, UR8, R28 ;  /* 0x000000082f027c25 */ /* 0x000fe2000f8e001c */
        /* <DEDUP_REMOVED lines=19> */
.L_x_7991:
[----:B0-----:R-:W-:Y:S01]  /*23c0*/  ISETP.GE.AND P0, PT, R38, 0x1, PT ;  /* 0x000000012600780c */ /* 0x001fe20003f06270 */
[--C-:B-----5:R-:W-:Y:S01]  /*23d0*/  FADD.FTZ R93, R97, R48.reuse ;  /* 0x00000030615d7221 */ /* 0x120fe20000010000 */
[--C-:B------:R-:W-:Y:S01]  /*23e0*/  FADD.FTZ R95, R99, R48.reuse ;  /* 0x00000030635f7221 */ /* 0x100fe20000010000 */
[--C-:B------:R-:W-:Y:S01]  /*23f0*/  FADD.FTZ R97, R101, R48.reuse ;  /* 0x0000003065617221 */ /* 0x100fe20000010000 */
[--C-:B------:R-:W-:Y:S01]  /*2400*/  FADD.FTZ R99, R103, R48.reuse ;  /* 0x0000003067637221 */ /* 0x100fe20000010000 */
[--C-:B------:R-:W-:Y:S01]  /*2410*/  FADD.FTZ R101, R105, R48.reuse ;  /* 0x0000003069657221 */ /* 0x100fe20000010000 */
[--C-:B------:R-:W-:Y:S01]  /*2420*/  FADD.FTZ R103, R107, R48.reuse ;  /* 0x000000306b677221 */ /* 0x100fe20000010000 */
[----:B------:R-:W-:Y:S01]  /*2430*/  BAR.SYNC.DEFER_BLOCKING 0x0 ;  /* 0x0000000000007b1d */ /* 0x000fe20000010000 */
        /* <DEDUP_REMOVED lines=22> */
[----:B------:R-:W-:Y:S01]  /*25a0*/  FADD.FTZ R91, R43, R48 ;  /* 0x000000302b5b7221 */ /* 0x000fe20000010000 */
[----:B------:R-:W-:Y:S01]  /*25b0*/  MOV R79, RZ ;  /* 0x000000ff004f7202 */ /* 0x000fe20000000f00 */
[-C--:B------:R-:W-:Y:S01]  /*25c0*/  FMUL.FTZ R113, R0, R49.reuse ;  /* 0x0000003100717220 */ /* 0x080fe20000410000 */
[----:B------:R-:W-:Y:S01]  /*25d0*/  MOV R81, RZ ;  /* 0x000000ff00517202 */ /* 0x000fe20000000f00 */
[-C--:B------:R-:W-:Y:S01]  /*25e0*/  FMUL.FTZ R114, R45, R49.reuse ;  /* 0x000000312d727220 */ /* 0x080fe20000410000 */
        /* <DEDUP_REMOVED lines=24> */
[----:B------:R-:W3:Y:S01]  /*2770*/  LDC.64 R42, c[0x0][0x2d8] ;  /* 0x0000b600ff2a7b82 */ /* 0x000ee20000000a00 */
[----:B------:R-:W-:Y:S01]  /*2780*/  ULDC.64 UR26, c[0x0][0x3d0] ;  /* 0x0000f400001a7ab9 */ /* 0x000fe20000000a00 */
[----:B------:R-:W-:Y:S01]  /*2790*/  ULDC.64 UR22, c[0x0][0x270] ;  /* 0x00009c0000167ab9 */ /* 0x000fe20000000a00 */
[----:B------:R-:W-:Y:S01]  /*27a0*/  ULDC.64 UR20, c[0x0][0x250] ;  /* 0x0000940000147ab9 */ /* 0x000fe20000000a00 */
[----:B------:R-:W-:Y:S01]  /*27b0*/  ULDC.64 UR18, c[0x0][0x248] ;  /* 0x0000920000127ab9 */ /* 0x000fe20000000a00 */
[----:B------:R-:W-:Y:S01]  /*27c0*/  ULDC.64 UR16, c[0x0][0x238] ;  /* 0x00008e0000107ab9 */ /* 0x000fe20000000a00 */
[----:B------:R-:W-:Y:S01]  /*27d0*/  ULDC.64 UR10, c[0x0][0x230] ;  /* 0x00008c00000a7ab9 */ /* 0x000fe20000000a00 */
[----:B------:R-:W-:Y:S01]  /*27e0*/  ULDC.64 UR24, c[0x0][0x370] ;  /* 0x0000dc0000187ab9 */ /* 0x000fe20000000a00 */
[----:B------:R-:W4:Y:S08]  /*27f0*/  LDC.64 R40, c[0x0][0x2d0] ;  /* 0x0000b400ff287b82 */ /* 0x000f300000000a00 */
[----:B------:R-:W0:Y:S08]  /*2800*/  LDC.64 R38, c[0x0][0x368] ;  /* 0x0000da00ff267b82 */ /* 0x000e300000000a00 */
[----:B------:R-:W0:Y:S02]  /*2810*/  LDC.64 R36, c[0x0][0x380] ;  /* 0x0000e000ff247b82 */ /* 0x000e240000000a00 */
.L_x_8029:
[----:B0-2---:R-:W-:Y:S01]  /*2820*/  IMAD R12, R46, UR10, RZ ;  /* 0x0000000a2e0c7c24 */ /* 0x005fe2000f8e02ff */
[----:B------:R-:W-:Y:S01]  /*2830*/  SHF.R.S32.HI R135, RZ, 0x1f, R129 ;  /* 0x0000001fff877819 */ /* 0x000fe20000011481 */
[----:B-1----:R-:W-:-:S04]  /*2840*/  IMAD.WIDE.U32 R2, R47, UR10, RZ ;  /* 0x0000000a2f027c25 */ /* 0x002fc8000f8e00ff */
        /* <DEDUP_REMOVED lines=9> */
[----:B----4-:R-:W-:Y:S02]  /*28e0*/  LEA R12, P0, R2, R40, 0x2 ;  /* 0x00000028020c7211 */ /* 0x010fe400078010ff */
[----:B------:R-:W-:Y:S02]  /*28f0*/  LEA R16, P1, R14, R55, 0x1 ;  /* 0x000000370e107211 */ /* 0x000fe400078208ff */
[----:B------:R-:W-:Y:S02]  /*2900*/  LEA.HI.X R13, R2, R41, R13, 0x2, P0 ;  /* 0x00000029020d7211 */ /* 0x000fe400000f140d */
[----:B------:R-:W-:-:S03]  /*2910*/  IADD3 R3, R15, R17, RZ ;  /* 0x000000110f037210 */ /* 0x000fc60007ffe0ff */
[----:B------:R1:W2:Y:S01]  /*2920*/  LDG.E R131, desc[UR12][R12.64] ;  /* 0x0000000c0c837981 */ /* 0x0002a2000c1e1900 */
[----:B------:R-:W-:-:S03]  /*2930*/  LEA.HI.X R17, R14, R62, R3, 0x1, P1 ;  /* 0x0000003e0e117211 */ /* 0x000fc600008f0c03 */
[----:B------:R-:W-:-:S05]  /*2940*/  IMAD.WIDE R2, R64, 0x10, R16 ;  /* 0x0000001040027825 */ /* 0x000fca00078e0210 */
[----:B------:R-:W4:Y:S04]  /*2950*/  LDG.E.128 R20, desc[UR12][R2.64] ;  /* 0x0000000c02147981 */ /* 0x000f28000c1e1d00 */
[----:B---3--:R3:W4:Y:S01]  /*2960*/  LDG.E.128 R24, desc[UR12][R2.64+0x200] ;  /* 0x0002000c02187981 */ /* 0x008722000c1e1d00 */
[----:B------:R-:W0:Y:S01]  /*2970*/  S2R R19, SR_CgaCtaId ;  /* 0x0000000000137919 */ /* 0x000e220000008800 */
[----:B------:R-:W-:Y:S02]  /*2980*/  IMAD R16, R46, UR18, RZ ;  /* 0x000000122e107c24 */ /* 0x000fe4000f8e02ff */
[----:B------:R-:W-:Y:S01]  /*2990*/  IMAD.WIDE.U32 R14, R47, UR18, RZ ;  /* 0x000000122f0e7c25 */ /* 0x000fe2000f8e00ff */
[----:B------:R-:W-:-:S03]  /*29a0*/  LOP3.LUT P0, RZ, R52, 0x1f, RZ, 0xc0, !PT ;  /* 0x0000001f34ff7812 */ /* 0x000fc6000780c0ff */
[----:B------:R-:W-:Y:S01]  /*29b0*/  IMAD R17, R47, UR19, R16 ;  /* 0x000000132f117c24 */ /* 0x000fe2000f8e0210 */
[----:B------:R-:W-:Y:S01]  /*29c0*/  IADD3 R16, R63, -0x1, RZ ;  /* 0xffffffff3f107810 */ /* 0x000fe20007ffe0ff */
[----:B------:R-:W-:Y:S01]  /*29d0*/  IMAD R18, R135, UR20, RZ ;  /* 0x0000001487127c24 */ /* 0x000fe2000f8e02ff */
[----:B------:R-:W-:Y:S02]  /*29e0*/  ISETP.NE.AND P2, PT, R52, RZ, PT ;  /* 0x000000ff3400720c */ /* 0x000fe40003f45270 */
[----:B------:R-:W-:Y:S02]  /*29f0*/  IADD3 R15, R15, R17, RZ ;  /* 0x000000110f0f7210 */ /* 0x000fe40007ffe0ff */
[----:B------:R-:W-:Y:S02]  /*2a00*/  ISETP.LT.OR P1, PT, R63, 0x2, P0 ;  /* 0x000000023f00780c */ /* 0x000fe40000721670 */
[----:B-1----:R-:W-:Y:S01]  /*2a10*/  LEA.HI R12, R16, R16, RZ, 0x1 ;  /* 0x00000010100c7211 */ /* 0x002fe200078f08ff */
[C---:B------:R-:W-:Y:S01]  /*2a20*/  IMAD R17, R129.reuse, UR21, R18 ;  /* 0x0000001581117c24 */ /* 0x040fe2000f8e0212 */
[----:B------:R-:W-:Y:S01]  /*2a30*/  MOV R132, 0x400 ;  /* 0x0000040000847802 */ /* 0x000fe20000000f00 */
[----:B---3--:R-:W-:Y:S01]  /*2a40*/  IMAD.WIDE.U32 R2, R129, UR20, R14 ;  /* 0x0000001481027c25 */ /* 0x008fe2000f8e000e */
[----:B------:R-:W-:-:S04]  /*2a50*/  LOP3.LUT R13, R12, 0xfffffe, RZ, 0xc0, !PT ;  /* 0x00fffffe0c0d7812 */ /* 0x000fc800078ec0ff */
[----:B------:R-:W-:Y:S02]  /*2a60*/  IADD3 R16, R16, -R13, RZ ;  /* 0x8000000d10107210 */ /* 0x000fe40007ffe0ff */
[----:B------:R-:W-:Y:S01]  /*2a70*/  IADD3 R3, R3, R17, RZ ;  /* 0x0000001103037210 */ /* 0x000fe20007ffe0ff */
[----:B------:R-:W1:Y:S01]  /*2a80*/  @!P1 LDC R143, c[0x0][0x21c] ;  /* 0x00008700ff8f9b82 */ /* 0x000e620000000800 */
[----:B------:R-:W-:Y:S02]  /*2a90*/  LEA R136, P3, R2, R42, 0x2 ;  /* 0x0000002a02887211 */ /* 0x000fe400078610ff */
[----:B------:R-:W-:Y:S02]  /*2aa0*/  IADD3 R13, R52, 0x200, RZ ;  /* 0x00000200340d7810 */ /* 0x000fe40007ffe0ff */
[----:B0-----:R-:W-:Y:S02]  /*2ab0*/  LEA R132, R19, R132, 0x18 ;  /* 0x0000008413847211 */ /* 0x001fe400078ec0ff */
[----:B------:R-:W-:-:S02]  /*2ac0*/  @!P2 LEA R13, R16, R129, 0x8 ;  /* 0x00000081100da211 */ /* 0x000fc400078e40ff */
[----:B------:R-:W-:Y:S02]  /*2ad0*/  LEA.HI.X R137, R2, R43, R3, 0x2, P3 ;  /* 0x0000002b02897211 */ /* 0x000fe400018f1403 */
[CC--:B------:R-:W-:Y:S02]  /*2ae0*/  LEA R65, R54.reuse, R132.reuse, 0x4 ;  /* 0x0000008436417211 */ /* 0x0c0fe400078e20ff */
[-C--:B------:R-:W-:Y:S01]  /*2af0*/  LEA R66, R54, R132.reuse, 0x5 ;  /* 0x0000008436427211 */ /* 0x080fe200078e28ff */
[----:B------:R0:W5:Y:S01]  /*2b00*/  LDG.E R133, desc[UR12][R136.64] ;  /* 0x0000000c88857981 */ /* 0x000162000c1e1900 */
[----:B------:R-:W-:Y:S02]  /*2b10*/  LEA R3, R13, R132, 0x2 ;  /* 0x000000840d037211 */ /* 0x000fe400078e10ff */
[----:B------:R-:W-:-:S05]  /*2b20*/  @!P1 IADD3 R2, R63, -0x2, RZ ;  /* 0xfffffffe3f029810 */ /* 0x000fca0007ffe0ff */
[----:B-1----:R-:W-:Y:S01]  /*2b30*/  @!P1 IMAD R143, R2, R143, R129 ;  /* 0x0000008f028f9224 */ /* 0x002fe200078e0281 */
[----:B------:R-:W-:-:S03]  /*2b40*/  MOV R2, RZ ;  /* 0x000000ff00027202 */ /* 0x000fc60000000f00 */
[----:B------:R-:W-:-:S04]  /*2b50*/  @!P1 IMAD.WIDE R142, R143, 0x8, R34 ;  /* 0x000000088f8e9825 */ /* 0x000fc800078e0222 */
[--C-:B------:R-:W-:Y:S02]  /*2b60*/  HADD2.F32 R152, -RZ, R6.reuse.H0_H0 ;  /* 0x20000006ff987230 */ /* 0x100fe40000004100 */
[----:B------:R-:W-:Y:S02]  /*2b70*/  HADD2.F32 R150, -RZ, R6.H1_H1 ;  /* 0x30000006ff967230 */ /* 0x000fe40000004100 */
[--C-:B------:R-:W-:Y:S02]  /*2b80*/  HADD2.F32 R148, -RZ, R7.reuse.H0_H0 ;  /* 0x20000007ff947230 */ /* 0x100fe40000004100 */
[----:B------:R-:W-:Y:S02]  /*2b90*/  HADD2.F32 R146, -RZ, R7.H1_H1 ;  /* 0x30000007ff927230 */ /* 0x000fe40000004100 */
[----:B------:R-:W-:Y:S02]  /*2ba0*/  HADD2.F32 R144, -RZ, R8.H0_H0 ;  /* 0x20000008ff907230 */ /* 0x000fe40000004100 */
[----:B------:R-:W-:-:S02]  /*2bb0*/  HADD2.F32 R140, -RZ, R9.H0_H0 ;  /* 0x20000009ff8c7230 */ /* 0x000fc40000004100 */
[----:B------:R-:W-:Y:S02]  /*2bc0*/  HADD2.F32 R138, -RZ, R9.H1_H1 ;  /* 0x30000009ff8a7230 */ /* 0x000fe40000004100 */
[----:B0-----:R-:W-:Y:S02]  /*2bd0*/  HADD2.F32 R136, -RZ, R10.H0_H0 ;  /* 0x2000000aff887230 */ /* 0x001fe40000004100 */
[----:B------:R-:W-:-:S05]  /*2be0*/  HADD2.F32 R134, -RZ, R11.H0_H0 ;  /* 0x2000000bff867230 */ /* 0x000fca0000004100 */
[----:B------:R-:W-:Y:S01]  /*2bf0*/  FMUL.FTZ R184, R111, R134 ;  /* 0x000000866fb87220 */ /* 0x000fe20000410000 */
[----:B------:R-:W-:Y:S01]  /*2c00*/  BSSY B0, `(.L_x_7993) ;  /* 0x000006a000007945 */ /* 0x000fe20003800000 */
[----:B--2---:R-:W-:-:S04]  /*2c10*/  FMUL.FTZ R170, R131, 1.4426950216293334961 ;  /* 0x3fb8aa3b83aa7820 */ /* 0x004fc80000410000 */
[----:B------:R-:W-:-:S06]  /*2c20*/  FMUL.FTZ R172, R85, R170 ;  /* 0x000000aa55ac7220 */ /* 0x000fcc0000410000 */
[----:B------:R-:W0:Y:S01]  /*2c30*/  MUFU.EX2 R172, R172 ;  /* 0x000000ac00ac7308 */ /* 0x000e220000000800 */
[----:B----4-:R-:W-:Y:S04]  /*2c40*/  STS.128 [R65], R20 ;  /* 0x0000001441007388 */ /* 0x010fe80000000c00 */
[----:B------:R1:W-:Y:S01]  /*2c50*/  STS.128 [R65+0x200], R24 ;  /* 0x0002001841007388 */ /* 0x0003e20000000c00 */
[----:B------:R-:W-:-:S03]  /*2c60*/  NOP ;  /* 0x0000000000007918 */ /* 0x000fc60000000000 */
[----:B------:R-:W2:Y:S04]  /*2c70*/  LDS.128 R12, [R66] ;  /* 0x00000000420c7984 */ /* 0x000ea80000000c00 */
[----:B------:R-:W3:Y:S04]  /*2c80*/  LDS.128 R16, [R66+0x10] ;  /* 0x0000100042107984 */ /* 0x000ee80000000c00 */
[----:B0-----:R0:W-:Y:S01]  /*2c90*/  STS [R3+0xea8], R172 ;  /* 0x000ea8ac03007388 */ /* 0x0011e20000000800 */
[----:B------:R-:W-:Y:S01]  /*2ca0*/  BAR.SYNC.DEFER_BLOCKING 0x0 ;  /* 0x0000000000007b1d */ /* 0x000fe20000010000 */
[-C--:B-1----:R-:W-:Y:S01]  /*2cb0*/  FMUL.FTZ R25, R87, R170.reuse ;  /* 0x000000aa57197220 */ /* 0x082fe20000410000 */
[-C--:B------:R-:W-:Y:S01]  /*2cc0*/  FMUL.FTZ R27, R89, R170.reuse ;  /* 0x000000aa591b7220 */ /* 0x080fe20000410000 */
[----:B------:R-:W-:-:S04]  /*2cd0*/  FMUL.FTZ R137, R91, R170 ;  /* 0x000000aa5b897220 */ /* 0x000fc80000410000 */
[----:B------:R-:W1:Y:S01]  /*2ce0*/  MUFU.EX2 R25, R25 ;  /* 0x0000001900197308 */ /* 0x000e620000000800 */
[----:B------:R-:W-:Y:S01]  /*2cf0*/  FMUL.FTZ R139, R93, R170 ;  /* 0x000000aa5d8b7220 */ /* 0x000fe20000410000 */
[--C-:B------:R-:W-:Y:S02]  /*2d00*/  HADD2.F32 R26, -RZ, R4.reuse.H0_H0 ;  /* 0x20000004ff1a7230 */ /* 0x100fe40000004100 */
[----:B------:R-:W-:-:S04]  /*2d10*/  HADD2.F32 R24, -RZ, R4.H1_H1 ;  /* 0x30000004ff187230 */ /* 0x000fc80000004100 */
[----:B------:R-:W4:Y:S01]  /*2d20*/  MUFU.EX2 R27, R27 ;  /* 0x0000001b001b7308 */ /* 0x000f220000000800 */
[----:B------:R-:W-:Y:S01]  /*2d30*/  FMUL.FTZ R141, R95, R170 ;  /* 0x000000aa5f8d7220 */ /* 0x000fe20000410000 */
[----:B------:R-:W-:Y:S02]  /*2d40*/  HADD2.F32 R22, -RZ, R5.H0_H0 ;  /* 0x20000005ff167230 */ /* 0x000fe40000004100 */
[----:B0-----:R-:W-:-:S04]  /*2d50*/  FMUL.FTZ R3, R85, R26 ;  /* 0x0000001a55037220 */ /* 0x001fc80000410000 */
[----:B------:R-:W0:Y:S01]  /*2d60*/  MUFU.EX2 R137, R137 ;  /* 0x0000008900897308 */ /* 0x000e220000000800 */
[----:B------:R1:W5:Y:S01]  /*2d70*/  @!P1 LDG.E R2, desc[UR12][R142.64+0x4] ;  /* 0x0000040c8e029981 */ /* 0x000362000c1e1900 */
[----:B------:R-:W-:Y:S01]  /*2d80*/  FMUL.FTZ R174, R87, R24 ;  /* 0x0000001857ae7220 */ /* 0x000fe20000410000 */
[----:B------:R-:W-:-:S05]  /*2d90*/  HADD2.F32 R20, -RZ, R5.H1_H1 ;  /* 0x30000005ff147230 */ /* 0x000fca0000004100 */
[----:B------:R-:W2:Y:S01]  /*2da0*/  MUFU.EX2 R139, R139 ;  /* 0x0000008b008b7308 */ /* 0x000ea20000000800 */
        /* <DEDUP_REMOVED lines=8> */
[C---:B----4-:R-:W-:Y:S01]  /*2e30*/  FMUL.FTZ R158, R27.reuse, R156 ;  /* 0x0000009c1b9e7220 */ /* 0x050fe20000410000 */
[----:B------:R-:W-:Y:S01]  /*2e40*/  FFMA.FTZ R21, R27, R21, R176 ;  /* 0x000000151b157223 */ /* 0x000fe200000100b0 */
[----:B------:R-:W-:Y:S02]  /*2e50*/  FMUL.FTZ R147, R101, R170 ;  /* 0x000000aa65937220 */ /* 0x000fe40000410000 */
[----:B------:R-:W4:Y:S01]  /*2e60*/  MUFU.EX2 R143, R143 ;  /* 0x0000008f008f7308 */ /* 0x000f220000000800 */
[----:B------:R-:W-:Y:S01]  /*2e70*/  FMUL.FTZ R156, R93, R152 ;  /* 0x000000985d9c7220 */ /* 0x000fe20000410000 */
[C---:B0-----:R-:W-:Y:S01]  /*2e80*/  FMUL.FTZ R160, R137.reuse, R158 ;  /* 0x0000009e89a07220 */ /* 0x041fe20000410000 */
[----:B------:R-:W-:Y:S01]  /*2e90*/  FFMA.FTZ R21, R137, R21, R154 ;  /* 0x0000001589157223 */ /* 0x000fe2000001009a */
[----:B------:R-:W-:-:S04]  /*2ea0*/  FMUL.FTZ R149, R103, R170 ;  /* 0x000000aa67957220 */ /* 0x000fc80000410000 */
[----:B------:R-:W0:Y:S01]  /*2eb0*/  MUFU.EX2 R145, R145 ;  /* 0x0000009100917308 */ /* 0x000e220000000800 */
[----:B------:R-:W-:Y:S01]  /*2ec0*/  FMUL.FTZ R158, R95, R150 ;  /* 0x000000965f9e7220 */ /* 0x000fe20000410000 */
[C---:B--2---:R-:W-:Y:S01]  /*2ed0*/  FMUL.FTZ R162, R139.reuse, R160 ;  /* 0x000000a08ba27220 */ /* 0x044fe20000410000 */
[----:B------:R-:W-:Y:S01]  /*2ee0*/  FFMA.FTZ R21, R139, R21, R156 ;  /* 0x000000158b157223 */ /* 0x000fe2000001009c */
[----:B------:R-:W-:Y:S01]  /*2ef0*/  FMUL.FTZ R151, R105, R170 ;  /* 0x000000aa69977220 */ /* 0x000fe20000410000 */
[----:B------:R-:W-:-:S03]  /*2f00*/  @P1 LEA R163, R52, R132, 0x2 ;  /* 0x0000008434a31211 */ /* 0x000fc600078e10ff */
[----:B------:R-:W2:Y:S01]  /*2f10*/  MUFU.EX2 R147, R147 ;  /* 0x0000009300937308 */ /* 0x000ea20000000800 */
[----:B------:R-:W-:Y:S01]  /*2f20*/  FMUL.FTZ R160, R97, R148 ;  /* 0x0000009461a07220 */ /* 0x000fe20000410000 */
[C---:B-1----:R-:W-:Y:S01]  /*2f30*/  FMUL.FTZ R164, R141.reuse, R162 ;  /* 0x000000a28da47220 */ /* 0x042fe20000410000 */
[----:B------:R-:W-:Y:S01]  /*2f40*/  FFMA.FTZ R21, R141, R21, R158 ;  /* 0x000000158d157223 */ /* 0x000fe2000001009e */
[----:B------:R-:W-:-:S04]  /*2f50*/  FMUL.FTZ R153, R107, R170 ;  /* 0x000000aa6b997220 */ /* 0x000fc80000410000 */
[----:B------:R-:W1:Y:S01]  /*2f60*/  MUFU.EX2 R149, R149 ;  /* 0x0000009500957308 */ /* 0x000e620000000800 */
[----:B------:R-:W-:Y:S01]  /*2f70*/  FMUL.FTZ R162, R99, R146 ;  /* 0x0000009263a27220 */ /* 0x000fe20000410000 */
[C---:B----4-:R-:W-:Y:S01]  /*2f80*/  FMUL.FTZ R166, R143.reuse, R164 ;  /* 0x000000a48fa67220 */ /* 0x050fe20000410000 */
[----:B------:R-:W-:Y:S01]  /*2f90*/  FFMA.FTZ R21, R143, R21, R160 ;  /* 0x000000158f157223 */ /* 0x000fe200000100a0 */
[----:B------:R-:W4:Y:S01]  /*2fa0*/  @P1 LDS R163, [R163+0x16ac] ;  /* 0x0016ac00a3a31984 */ /* 0x000f220000000800 */
[----:B------:R-:W-:-:S03]  /*2fb0*/  FMUL.FTZ R155, R109, R170 ;  /* 0x000000aa6d9b7220 */ /* 0x000fc60000410000 */
[----:B------:R-:W3:Y:S01]  /*2fc0*/  MUFU.EX2 R151, R151 ;  /* 0x0000009700977308 */ /* 0x000ee20000000800 */
[----:B------:R-:W-:Y:S02]  /*2fd0*/  HADD2.F32 R142, -RZ, R8.H1_H1 ;  /* 0x30000008ff8e7230 */ /* 0x000fe40000004100 */
[----:B------:R-:W-:Y:S01]  /*2fe0*/  FMUL.FTZ R164, R101, R144 ;  /* 0x0000009065a47220 */ /* 0x000fe20000410000 */
[C---:B0-----:R-:W-:Y:S01]  /*2ff0*/  FMUL.FTZ R166, R145.reuse, R166 ;  /* 0x000000a691a67220 */ /* 0x041fe20000410000 */
[----:B------:R-:W-:Y:S01]  /*3000*/  FFMA.FTZ R21, R145, R21, R162 ;  /* 0x0000001591157223 */ /* 0x000fe200000100a2 */
[----:B------:R-:W-:Y:S02]  /*3010*/  FMUL.FTZ R157, R110, R170 ;  /* 0x000000aa6e9d7220 */ /* 0x000fe40000410000 */
[----:B------:R-:W0:Y:S01]  /*3020*/  MUFU.EX2 R153, R153 ;  /* 0x0000009900997308 */ /* 0x000e220000000800 */
[----:B------:R-:W-:Y:S01]  /*3030*/  FMUL.FTZ R190, R103, R142 ;  /* 0x0000008e67be7220 */ /* 0x000fe20000410000 */
[C---:B--2---:R-:W-:Y:S01]  /*3040*/  FMUL.FTZ R168, R147.reuse, R166 ;  /* 0x000000a693a87220 */ /* 0x044fe20000410000 */
[----:B------:R-:W-:Y:S01]  /*3050*/  FFMA.FTZ R21, R147, R21, R164 ;  /* 0x0000001593157223 */ /* 0x000fe200000100a4 */
[----:B------:R-:W-:-:S04]  /*3060*/  FMUL.FTZ R159, R111, R170 ;  /* 0x000000aa6f9f7220 */ /* 0x000fc80000410000 */
[----:B------:R-:W2:Y:S01]  /*3070*/  MUFU.EX2 R155, R155 ;  /* 0x0000009b009b7308 */ /* 0x000ea20000000800 */
[----:B------:R-:W-:Y:S01]  /*3080*/  FMUL.FTZ R166, R105, R140 ;  /* 0x0000008c69a67220 */ /* 0x000fe20000410000 */
[C---:B-1----:R-:W-:Y:S01]  /*3090*/  FMUL.FTZ R178, R149.reuse, R168 ;  /* 0x000000a895b27220 */ /* 0x042fe20000410000 */
[----:B------:R-:W-:Y:S01]  /*30a0*/  FFMA.FTZ R21, R149, R21, R190 ;  /* 0x0000001595157223 */ /* 0x000fe200000100be */
[----:B------:R-:W-:-:S04]  /*30b0*/  FMUL.FTZ R182, R112, R170 ;  /* 0x000000aa70b67220 */ /* 0x000fc80000410000 */
[----:B------:R-:W1:Y:S01]  /*30c0*/  MUFU.EX2 R157, R157 ;  /* 0x0000009d009d7308 */ /* 0x000e620000000800 */
[----:B------:R-:W-:Y:S01]  /*30d0*/  FMUL.FTZ R168, R107, R138 ;  /* 0x0000008a6ba87220 */ /* 0x000fe20000410000 */
[C---:B---3--:R-:W-:Y:S01]  /*30e0*/  FMUL.FTZ R178, R151.reuse, R178 ;  /* 0x000000b297b27220 */ /* 0x048fe20000410000 */
[----:B------:R-:W-:Y:S01]  /*30f0*/  FFMA.FTZ R21, R151, R21, R166 ;  /* 0x0000001597157223 */ /* 0x000fe200000100a6 */
[----:B------:R-:W-:-:S04]  /*3100*/  HADD2.F32 R23, -RZ, R10.H1_H1 ;  /* 0x3000000aff177230 */ /* 0x000fc80000004100 */
[----:B------:R-:W3:Y:S01]  /*3110*/  MUFU.EX2 R159, R159 ;  /* 0x0000009f009f7308 */ /* 0x000ee20000000800 */
[----:B------:R-:W-:Y:S01]  /*3120*/  FMUL.FTZ R170, R109, R136 ;  /* 0x000000886daa7220 */ /* 0x000fe20000410000 */
[C---:B0-----:R-:W-:Y:S01]  /*3130*/  FMUL.FTZ R178, R153.reuse, R178 ;  /* 0x000000b299b27220 */ /* 0x041fe20000410000 */
[----:B------:R-:W-:-:S05]  /*3140*/  FFMA.FTZ R161, R153, R21, R168 ;  /* 0x0000001599a17223 */ /* 0x000fca00000100a8 */
[----:B------:R-:W0:Y:S01]  /*3150*/  MUFU.EX2 R182, R182 ;  /* 0x000000b600b67308 */ /* 0x000e220000000800 */
[----:B------:R-:W-:Y:S01]  /*3160*/  FMUL.FTZ R188, R110, R23 ;  /* 0x000000176ebc7220 */ /* 0x000fe20000410000 */
[C---:B--2---:R-:W-:Y:S01]  /*3170*/  FMUL.FTZ R178, R155.reuse, R178 ;  /* 0x000000b29bb27220 */ /* 0x044fe20000410000 */
[----:B------:R-:W-:Y:S01]  /*3180*/  FFMA.FTZ R161, R155, R161, R170 ;  /* 0x000000a19ba17223 */ /* 0x000fe200000100aa */
[----:B------:R-:W-:Y:S02]  /*3190*/  HADD2.F32 R21, -RZ, R11.H1_H1 ;  /* 0x3000000bff157230 */ /* 0x000fe40000004100 */
[C---:B-1----:R-:W-:Y:S01]  /*31a0*/  FMUL.FTZ R178, R157.reuse, R178 ;  /* 0x000000b29db27220 */ /* 0x042fe20000410000 */
[----:B------:R-:W-:Y:S02]  /*31b0*/  FFMA.FTZ R165, R157, R161, R188 ;  /* 0x000000a19da57223 */ /* 0x000fe400000100bc */
[----:B------:R-:W-:Y:S01]  /*31c0*/  FMUL.FTZ R161, R112, R21 ;  /* 0x0000001570a17220 */ /* 0x000fe20000410000 */
[C---:B---3--:R-:W-:Y:S01]  /*31d0*/  FMUL.FTZ R167, R159.reuse, R178 ;  /* 0x000000b29fa77220 */ /* 0x048fe20000410000 */
[----:B------:R-:W-:-:S03]  /*31e0*/  FFMA.FTZ R165, R159, R165, R184 ;  /* 0x000000a59fa57223 */ /* 0x000fc600000100b8 */
[C---:B0-----:R-:W-:Y:S01]  /*31f0*/  FMUL.FTZ R167, R182.reuse, R167 ;  /* 0x000000a7b6a77220 */ /* 0x041fe20000410000 */
[----:B------:R-:W-:Y:S01]  /*3200*/  FFMA.FTZ R220, R182, R165, R161 ;  /* 0x000000a5b6dc7223 */ /* 0x000fe200000100a1 */
[----:B----4-:R-:W-:Y:S06]  /*3210*/  @P1 BRA `(.L_x_7994) ;  /* 0x0000000000201947 */ /* 0x010fec0003800000 */
[----:B------:R-:W-:-:S13]  /*3220*/  ISETP.NE.AND P3, PT, R63, R130, PT ;  /* 0x000000823f00720c */ /* 0x000fda0003f65270 */
[----:B------:R-:W-:-:S04]  /*3230*/  @P3 LEA.HI R163, R63, R63, RZ, 0x1 ;  /* 0x0000003f3fa33211 */ /* 0x000fc800078f08ff */
[----:B------:R-:W-:Y:S01]  /*3240*/  @P3 LOP3.LUT R178, R163, 0xfffffe, RZ, 0xc0, !PT ;  /* 0x00fffffea3b23812 */ /* 0x000fe200078ec0ff */
[----:B------:R-:W-:-:S03]  /*3250*/  HFMA2.MMA R163, -RZ, RZ, 1.875, 0 ;  /* 0x3f800000ffa37435 */ /* 0x000fc600000001ff */
[----:B------:R-:W-:-:S04]  /*3260*/  @P3 IADD3 R178, -R178, R63, RZ ;  /* 0x0000003fb2b23210 */ /* 0x000fc80007ffe1ff */
[----:B------:R-:W-:-:S04]  /*3270*/  @P3 LEA R165, R178, R129, 0x8 ;  /* 0x00000081b2a53211 */ /* 0x000fc800078e40ff */
[----:B------:R-:W-:-:S05]  /*3280*/  @P3 LEA R165, R165, R132, 0x2 ;  /* 0x00000084a5a53211 */ /* 0x000fca00078e10ff */
[----:B------:R0:W1:Y:S02]  /*3290*/  @P3 LDS R163, [R165+0xea8] ;  /* 0x000ea800a5a33984 */ /* 0x0000640000000800 */
.L_x_7994:
[----:B------:R-:W-:Y:S05]  /*32a0*/  BSYNC B0 ;  /* 0x0000000000007941 */ /* 0x000fea0003800000 */
.L_x_7993:
[----:B0-----:R-:W0:Y:S01]  /*32b0*/  SHFL.UP PT, R165, R220, 0x1, RZ ;  /* 0x04200000dca57989 */ /* 0x001e2200000e00ff */
[----:B------:R-:W-:Y:S01]  /*32c0*/  ISETP.GE.AND P3, PT, R54, 0x1, PT ;  /* 0x000000013600780c */ /* 0x000fe20003f66270 */
[--C-:B------:R-:W-:Y:S01]  /*32d0*/  HADD2.F32 R183, -RZ, R12.reuse.H0_H0 ;  /* 0x2000000cffb77230 */ /* 0x100fe20000004100 */
[C---:B------:R-:W-:Y:S01]  /*32e0*/  LOP3.LUT R189, R52.reuse, 0x1f, RZ, 0xc0, !PT ;  /* 0x0000001f34bd7812 */ /* 0x040fe200078ec0ff */
[----:B------:R-:W2:Y:S01]  /*32f0*/  SHFL.UP PT, R178, R167, 0x1, RZ ;  /* 0x04200000a7b27989 */ /* 0x000ea200000e00ff */
[----:B------:R-:W-:Y:S01]  /*3300*/  HADD2.F32 R181, -RZ, R12.H1_H1 ;  /* 0x3000000cffb57230 */ /* 0x000fe20000004100 */
[----:B------:R-:W-:Y:S01]  /*3310*/  ISETP.GE.OR P0, PT, R63, UR28, P0 ;  /* 0x0000001c3f007c0c */ /* 0x000fe20008706670 */
[--C-:B------:R-:W-:Y:S01]  /*3320*/  HADD2.F32 R177, -RZ, R13.reuse.H0_H0 ;  /* 0x2000000dffb17230 */ /* 0x100fe20000004100 */
[----:B------:R-:W-:Y:S01]  /*3330*/  ISETP.NE.AND P4, PT, R189, 0x1f, PT ;  /* 0x0000001fbd00780c */ /* 0x000fe20003f85270 */
        /* <DEDUP_REMOVED lines=9> */
[----:B-----5:R-:W-:Y:S01]  /*33d0*/  FMUL.FTZ R19, R133, R16 ;  /* 0x0000001085137220 */ /* 0x020fe20000410000 */
[--C-:B------:R-:W-:Y:S02]  /*33e0*/  HADD2.F32 R15, -RZ, R17.reuse.H1_H1 ;  /* 0x30000011ff0f7230 */ /* 0x100fe40000004100 */
[----:B0-----:R-:W-:Y:S01]  /*33f0*/  @P3 FFMA.FTZ R220, R167, R165, R220 ;  /* 0x000000a5a7dc3223 */ /* 0x001fe200000100dc */
[----:B------:R-:W-:-:S02]  /*3400*/  HADD2.F32 R165, -RZ, R17.H0_H0 ;  /* 0x20000011ffa57230 */ /* 0x000fc40000004100 */
[----:B------:R-:W-:Y:S01]  /*3410*/  FMUL.FTZ R17, R133, R186 ;  /* 0x000000ba85117220 */ /* 0x000fe20000410000 */
[----:B------:R-:W-:Y:S02]  /*3420*/  HADD2.F32 R218, -RZ, R18.H1_H1 ;  /* 0x30000012ffda7230 */ /* 0x000fe40000004100 */
[----:B--2---:R-:W-:Y:S01]  /*3430*/  @P3 FMUL.FTZ R167, R167, R178 ;  /* 0x000000b2a7a73220 */ /* 0x004fe20000410000 */
[----:B------:R-:W0:Y:S01]  /*3440*/  SHFL.UP PT, R180, R220, 0x2, RZ ;  /* 0x04400000dcb47989 */ /* 0x000e2200000e00ff */
[----:B------:R-:W-:Y:S01]  /*3450*/  ISETP.GE.AND P3, PT, R54, 0x2, PT ;  /* 0x000000023600780c */ /* 0x000fe20003f66270 */
[--C-:B------:R-:W-:Y:S02]  /*3460*/  HADD2.F32 R175, -RZ, R14.reuse.H0_H0 ;  /* 0x2000000effaf7230 */ /* 0x100fe40000004100 */
[----:B------:R-:W-:Y:S01]  /*3470*/  FMUL.FTZ R185, R133, R218 ;  /* 0x000000da85b97220 */ /* 0x000fe20000410000 */
[----:B------:R-:W2:Y:S01]  /*3480*/  SHFL.UP PT, R178, R167, 0x2, RZ ;  /* 0x04400000a7b27989 */ /* 0x000ea200000e00ff */
[----:B------:R-:W-:-:S02]  /*3490*/  HADD2.F32 R173, -RZ, R14.H1_H1 ;  /* 0x3000000effad7230 */ /* 0x000fc40000004100 */
[----:B------:R-:W-:Y:S01]  /*34a0*/  FMUL.FTZ R17, R90, R17 ;  /* 0x000000115a117220 */ /* 0x000fe20000410000 */
[----:B------:R-:W-:Y:S02]  /*34b0*/  HADD2.F32 R14, -RZ, R18.H0_H0 ;  /* 0x20000012ff0e7230 */ /* 0x000fe40000004100 */
[----:B------:R-:W-:Y:S01]  /*34c0*/  FMUL.FTZ R216, R92, R19 ;  /* 0x000000135cd87220 */ /* 0x000fe20000410000 */
[----:B------:R-:W-:Y:S01]  /*34d0*/  FMUL.FTZ R210, R88, R185 ;  /* 0x000000b958d27220 */ /* 0x000fe20000410000 */
[C---:B------:R-:W-:Y:S01]  /*34e0*/  FMUL.FTZ R185, R133.reuse, R15 ;  /* 0x0000000f85b97220 */ /* 0x040fe20000410000 */
[C---:B------:R-:W-:Y:S01]  /*34f0*/  FMUL.FTZ R19, R133.reuse, R14 ;  /* 0x0000000e85137220 */ /* 0x040fe20000410000 */
[----:B------:R-:W-:Y:S02]  /*3500*/  FFMA.FTZ R18, R182, R216, R17 ;  /* 0x000000d8b6127223 */ /* 0x000fe40000010011 */
[----:B------:R-:W-:Y:S01]  /*3510*/  FMUL.FTZ R196, R84, R185 ;  /* 0x000000b954c47220 */ /* 0x000fe20000410000 */
[----:B------:R-:W-:Y:S01]  /*3520*/  FMUL.FTZ R185, R133, R13 ;  /* 0x0000000d85b97220 */ /* 0x000fe20000410000 */
[----:B------:R-:W-:Y:S01]  /*3530*/  FMUL.FTZ R192, R86, R19 ;  /* 0x0000001356c07220 */ /* 0x000fe20000410000 */
[----:B------:R-:W-:Y:S01]  /*3540*/  FFMA.FTZ R18, R159, R18, R210 ;  /* 0x000000129f127223 */ /* 0x000fe200000100d2 */
[C---:B------:R-:W-:Y:S01]  /*3550*/  FMUL.FTZ R19, R133.reuse, R165 ;  /* 0x000000a585137220 */ /* 0x040fe20000410000 */
[----:B------:R-:W-:Y:S01]  /*3560*/  FMUL.FTZ R194, R80, R185 ;  /* 0x000000b950c27220 */ /* 0x000fe20000410000 */
[----:B------:R-:W-:Y:S01]  /*3570*/  FMUL.FTZ R185, R133, R169 ;  /* 0x000000a985b97220 */ /* 0x000fe20000410000 */
[----:B------:R-:W-:Y:S01]  /*3580*/  FFMA.FTZ R18, R157, R18, R192 ;  /* 0x000000129d127223 */ /* 0x000fe200000100c0 */
[----:B------:R-:W-:Y:S01]  /*3590*/  FMUL.FTZ R208, R82, R19 ;  /* 0x0000001352d07220 */ /* 0x000fe20000410000 */
[----:B------:R-:W-:Y:S01]  /*35a0*/  FMUL.FTZ R19, R133, R12 ;  /* 0x0000000c85137220 */ /* 0x000fe20000410000 */
[----:B0-----:R-:W-:Y:S01]  /*35b0*/  @P3 FFMA.FTZ R220, R167, R180, R220 ;  /* 0x000000b4a7dc3223 */ /* 0x001fe200000100dc */
[----:B------:R-:W-:Y:S01]  /*35c0*/  FFMA.FTZ R18, R155, R18, R196 ;  /* 0x000000129b127223 */ /* 0x000fe200000100c4 */
[----:B------:R-:W-:Y:S01]  /*35d0*/  FMUL.FTZ R198, R76, R185 ;  /* 0x000000b94cc67220 */ /* 0x000fe20000410000 */
[----:B------:R-:W-:Y:S01]  /*35e0*/  FMUL.FTZ R200, R78, R19 ;  /* 0x000000134ec87220 */ /* 0x000fe20000410000 */
[----:B--2---:R-:W-:Y:S01]  /*35f0*/  @P3 FMUL.FTZ R167, R167, R178 ;  /* 0x000000b2a7a73220 */ /* 0x004fe20000410000 */
[----:B-1----:R-:W-:Y:S01]  /*3600*/  FMUL.FTZ R178, R182, R163 ;  /* 0x000000a3b6b27220 */ /* 0x002fe20000410000 */
        /* <DEDUP_REMOVED lines=18> */
[----:B------:R-:W-:Y:S01]  /*3730*/  FMUL.FTZ R19, R133, R177 ;  /* 0x000000b185137220 */ /* 0x000fe20000410000 */
[----:B------:R-:W-:Y:S01]  /*3740*/  FMUL.FTZ R178, R151, R178 ;  /* 0x000000b297b27220 */ /* 0x000fe20000410000 */
[----:B------:R-:W-:Y:S01]  /*3750*/  FFMA.FTZ R180, R143, R18, R204 ;  /* 0x000000128fb47223 */ /* 0x000fe200000100cc */
[----:B------:R-:W-:Y:S01]  /*3760*/  ISETP.GE.AND P3, PT, R54, 0x4, PT ;  /* 0x000000043600780c */ /* 0x000fe20003f66270 */
[----:B------:R-:W1:Y:S01]  /*3770*/  SHFL.UP PT, R18, R167, 0x4, RZ ;  /* 0x04800000a7127989 */ /* 0x000e6200000e00ff */
        /* <DEDUP_REMOVED lines=9> */
[----:B------:R-:W-:-:S03]  /*3810*/  FFMA.FTZ R185, R137, R185, R214 ;  /* 0x000000b989b97223 */ /* 0x000fc600000100d6 */
[----:B------:R-:W-:Y:S01]  /*3820*/  FMUL.FTZ R178, R143, R178 ;  /* 0x000000b28fb27220 */ /* 0x000fe20000410000 */
[----:B------:R-:W-:Y:S01]  /*3830*/  FFMA.FTZ R185, R27, R185, R180 ;  /* 0x000000b91bb97223 */ /* 0x000fe200000100b4 */
[----:B0-----:R-:W-:Y:S02]  /*3840*/  @P3 FFMA.FTZ R220, R167, R187, R220 ;  /* 0x000000bba7dc3223 */ /* 0x001fe400000100dc */
[----:B------:R-:W-:-:S04]  /*3850*/  FMUL.FTZ R178, R141, R178 ;  /* 0x000000b28db27220 */ /* 0x000fc80000410000 */
[----:B------:R-:W-:Y:S01]  /*3860*/  FMUL.FTZ R178, R139, R178 ;  /* 0x000000b28bb27220 */ /* 0x000fe20000410000 */
[----:B-1----:R-:W-:-:S03]  /*3870*/  @P3 FMUL.FTZ R167, R167, R18 ;  /* 0x00000012a7a73220 */ /* 0x002fc60000410000 */
[----:B------:R-:W-:Y:S01]  /*3880*/  FMUL.FTZ R222, R137, R178 ;  /* 0x000000b289de7220 */ /* 0x000fe20000410000 */
[----:B------:R-:W-:Y:S01]  /*3890*/  FMUL.FTZ R178, R0, R19 ;  /* 0x0000001300b27220 */ /* 0x000fe20000410000 */
[----:B------:R-:W-:Y:S02]  /*38a0*/  ISETP.GE.AND P3, PT, R54, 0x8, PT ;  /* 0x000000083600780c */ /* 0x000fe40003f66270 */
[----:B------:R-:W-:Y:S01]  /*38b0*/  FMUL.FTZ R224, R27, R222 ;  /* 0x000000de1be07220 */ /* 0x000fe20000410000 */
[C---:B------:R-:W-:Y:S01]  /*38c0*/  FFMA.FTZ R222, R25.reuse, R185, R178 ;  /* 0x000000b919de7223 */ /* 0x040fe200000100b2 */
[----:B------:R-:W-:Y:S02]  /*38d0*/  SHFL.UP PT, R18, R167, 0x8, RZ ;  /* 0x05000000a7127989 */ /* 0x000fe400000e00ff */
[----:B------:R-:W-:Y:S02]  /*38e0*/  FMUL.FTZ R19, R25, R224 ;  /* 0x000000e019137220 */ /* 0x000fe40000410000 */
[----:B------:R-:W0:Y:S04]  /*38f0*/  SHFL.DOWN PT, R187, R222, 0x1, 0x1f ;  /* 0x08201f00debb7f89 */ /* 0x000e2800000e0000 */
[----:B------:R-:W1:Y:S04]  /*3900*/  SHFL.DOWN PT, R224, R19, 0x1, 0x1f ;  /* 0x08201f0013e07f89 */ /* 0x000e6800000e0000 */
[----:B------:R-:W2:Y:S01]  /*3910*/  SHFL.UP PT, R185, R220, 0x8, RZ ;  /* 0x05000000dcb97989 */ /* 0x000ea200000e00ff */
[C---:B0-----:R-:W-:Y:S01]  /*3920*/  @P4 FFMA.FTZ R222, R19.reuse, R187, R222 ;  /* 0x000000bb13de4223 */ /* 0x041fe200000100de */
[----:B-1----:R-:W-:-:S04]  /*3930*/  @P4 FMUL.FTZ R19, R19, R224 ;  /* 0x000000e013134220 */ /* 0x002fc80000410000 */
[----:B------:R-:W0:Y:S01]  /*3940*/  SHFL.DOWN PT, R187, R222, 0x2, 0x1f ;  /* 0x08401f00debb7f89 */ /* 0x000e2200000e0000 */
[----:B------:R-:W-:Y:S01]  /*3950*/  ISETP.GE.U32.AND P4, PT, R189, 0x1e, PT ;  /* 0x0000001ebd00780c */ /* 0x000fe20003f86070 */
[C---:B--2---:R-:W-:Y:S01]  /*3960*/  @P3 FFMA.FTZ R220, R167.reuse, R185, R220 ;  /* 0x000000b9a7dc3223 */ /* 0x044fe200000100dc */
[----:B------:R-:W-:Y:S01]  /*3970*/  @P3 FMUL.FTZ R167, R167, R18 ;  /* 0x00000012a7a73220 */ /* 0x000fe20000410000 */
[----:B------:R-:W1:Y:S01]  /*3980*/  SHFL.DOWN PT, R224, R19, 0x2, 0x1f ;  /* 0x08401f0013e07f89 */ /* 0x000e6200000e0000 */
[----:B------:R-:W-:-:S03]  /*3990*/  ISETP.GE.AND P3, PT, R54, 0x10, PT ;  /* 0x000000103600780c */ /* 0x000fc60003f66270 */
[----:B------:R-:W2:Y:S04]  /*39a0*/  SHFL.UP PT, R185, R220, 0x10, RZ ;  /* 0x06000000dcb97989 */ /* 0x000ea800000e00ff */
[----:B------:R-:W3:Y:S02]  /*39b0*/  SHFL.UP PT, R18, R167, 0x10, RZ ;  /* 0x06000000a7127989 */ /* 0x000ee400000e00ff */
[C---:B0-----:R-:W-:Y:S01]  /*39c0*/  @!P4 FFMA.FTZ R222, R19.reuse, R187, R222 ;  /* 0x000000bb13dec223 */ /* 0x041fe200000100de */
[----:B-1----:R-:W-:-:S03]  /*39d0*/  @!P4 FMUL.FTZ R19, R19, R224 ;  /* 0x000000e01313c220 */ /* 0x002fc60000410000 */
[C---:B--2---:R-:W-:Y:S02]  /*39e0*/  @P3 FFMA.FTZ R220, R167.reuse, R185, R220 ;  /* 0x000000b9a7dc3223 */ /* 0x044fe400000100dc */
[----:B------:R-:W-:Y:S01]  /*39f0*/  SHFL.DOWN PT, R224, R19, 0x4, 0x1f ;  /* 0x08801f0013e07f89 */ /* 0x000fe200000e0000 */
[----:B---3--:R-:W-:-:S03]  /*3a00*/  @P3 FMUL.FTZ R167, R167, R18 ;  /* 0x00000012a7a73220 */ /* 0x008fc60000410000 */
[----:B------:R-:W0:Y:S01]  /*3a10*/  SHFL.DOWN PT, R185, R222, 0x4, 0x1f ;  /* 0x08801f00deb97f89 */ /* 0x000e2200000e0000 */
[----:B------:R-:W-:-:S03]  /*3a20*/  ISETP.GE.U32.AND P3, PT, R189, 0x1c, PT ;  /* 0x0000001cbd00780c */ /* 0x000fc60003f66070 */
[----:B------:R1:W-:Y:S04]  /*3a30*/  SHFL.IDX PT, R18, R2, RZ, 0x1f ;  /* 0x00001fff02127589 */ /* 0x0003e800000e0000 */
[----:B------:R-:W-:Y:S04]  /*3a40*/  SHFL.UP PT, R220, R220, 0x1, RZ ;  /* 0x04200000dcdc7989 */ /* 0x000fe800000e00ff */
[----:B------:R-:W2:Y:S01]  /*3a50*/  SHFL.UP PT, R167, R167, 0x1, RZ ;  /* 0x04200000a7a77989 */ /* 0x000ea200000e00ff */
[----:B-1----:R-:W-:Y:S01]  /*3a60*/  HFMA2.MMA R2, -RZ, RZ, 1.875, 0 ;  /* 0x3f800000ff027435 */ /* 0x002fe200000001ff */
[C---:B0-----:R-:W-:Y:S01]  /*3a70*/  @!P3 FFMA.FTZ R222, R19.reuse, R185, R222 ;  /* 0x000000b913deb223 */ /* 0x041fe200000100de */
[----:B------:R-:W-:-:S04]  /*3a80*/  @!P3 FMUL.FTZ R19, R19, R224 ;  /* 0x000000e01313b220 */ /* 0x000fc80000410000 */
[----:B------:R-:W0:Y:S04]  /*3a90*/  SHFL.DOWN PT, R185, R222, 0x8, 0x1f ;  /* 0x09001f00deb97f89 */ /* 0x000e2800000e0000 */
[----:B------:R-:W1:Y:S01]  /*3aa0*/  SHFL.DOWN PT, R224, R19, 0x8, 0x1f ;  /* 0x09001f0013e07f89 */ /* 0x000e6200000e0000 */
[----:B--2---:R-:W-:Y:S01]  /*3ab0*/  @P2 FFMA.FTZ R18, R167, R18, R220 ;  /* 0x00000012a7122223 */ /* 0x004fe200000100dc */
[----:B------:R-:W-:Y:S02]  /*3ac0*/  ISETP.GE.U32.AND P2, PT, R189, 0x18, PT ;  /* 0x00000018bd00780c */ /* 0x000fe40003f46070 */
[----:B------:R-:W-:Y:S01]  /*3ad0*/  @!P0 LEA R167, R129, R132, 0x3 ;  /* 0x0000008481a78211 */ /* 0x000fe200078e18ff */
[----:B------:R-:W-:Y:S01]  /*3ae0*/  FFMA.FTZ R172, R172, R18, R3 ;  /* 0x00000012acac7223 */ /* 0x000fe20000010003 */
[----:B------:R-:W-:-:S03]  /*3af0*/  MOV R3, RZ ;  /* 0x000000ff00037202 */ /* 0x000fc60000000f00 */
[-C--:B------:R-:W-:Y:S01]  /*3b00*/  FMUL.FTZ R183, R183, R172.reuse ;  /* 0x000000acb7b77220 */ /* 0x080fe20000410000 */
[----:B------:R-:W-:Y:S02]  /*3b10*/  FFMA.FTZ R174, R25, R172, R174 ;  /* 0x000000ac19ae7223 */ /* 0x000fe400000100ae */
[----:B------:R-:W2:Y:S01]  /*3b20*/  @!P0 LDS.64 R2, [R167+0x1728] ;  /* 0x00172800a7028984 */ /* 0x000ea20000000a00 */
[----:B------:R-:W-:Y:S01]  /*3b30*/  FFMA.FTZ R18, R0, R183, RZ ;  /* 0x000000b700127223 */ /* 0x000fe200000100ff */
[-C--:B------:R-:W-:Y:S01]  /*3b40*/  FMUL.FTZ R181, R181, R174.reuse ;  /* 0x000000aeb5b57220 */ /* 0x080fe20000410000 */
[----:B------:R-:W-:Y:S01]  /*3b50*/  FFMA.FTZ R176, R27, R174, R176 ;  /* 0x000000ae1bb07223 */ /* 0x000fe200000100b0 */
[----:B------:R-:W-:Y:S02]  /*3b60*/  ISETP.GE.U32.AND P0, PT, R189, 0x10, PT ;  /* 0x00000010bd00780c */ /* 0x000fe40003f06070 */
[----:B------:R-:W-:Y:S01]  /*3b70*/  FFMA.FTZ R181, R45, R181, R18 ;  /* 0x000000b52db57223 */ /* 0x000fe20000010012 */
[-C--:B------:R-:W-:Y:S01]  /*3b80*/  FMUL.FTZ R177, R177, R176.reuse ;  /* 0x000000b0b1b17220 */ /* 0x080fe20000410000 */
[----:B------:R-:W-:Y:S01]  /*3b90*/  FFMA.FTZ R18, R137, R176, R154 ;  /* 0x000000b089127223 */ /* 0x000fe2000001009a */
[C---:B0-----:R-:W-:Y:S01]  /*3ba0*/  @!P2 FFMA.FTZ R222, R19.reuse, R185, R222 ;  /* 0x000000b913dea223 */ /* 0x041fe200000100de */
[----:B-1----:R-:W-:Y:S01]  /*3bb0*/  @!P2 FMUL.FTZ R19, R19, R224 ;  /* 0x000000e01313a220 */ /* 0x002fe20000410000 */
[----:B------:R-:W-:Y:S01]  /*3bc0*/  FFMA.FTZ R177, R44, R177, R181 ;  /* 0x000000b12cb17223 */ /* 0x000fe200000100b5 */
[-C--:B------:R-:W-:Y:S01]  /*3bd0*/  FMUL.FTZ R179, R179, R18.reuse ;  /* 0x00000012b3b37220 */ /* 0x080fe20000410000 */
[----:B------:R-:W-:-:S02]  /*3be0*/  FFMA.FTZ R154, R139, R18, R156 ;  /* 0x000000128b9a7223 */ /* 0x000fc4000001009c */
[----:B------:R-:W-:Y:S01]  /*3bf0*/  SHFL.DOWN PT, R220, R19, 0x10, 0x1f ;  /* 0x0a001f0013dc7f89 */ /* 0x000fe200000e0000 */
[----:B------:R-:W-:Y:S01]  /*3c00*/  FFMA.FTZ R177, R68, R179, R177 ;  /* 0x000000b344b17223 */ /* 0x000fe200000100b1 */
[-C--:B------:R-:W-:Y:S01]  /*3c10*/  FMUL.FTZ R179, R175, R154.reuse ;  /* 0x0000009aafb37220 */ /* 0x080fe20000410000 */
[----:B------:R-:W-:Y:S01]  /*3c20*/  FFMA.FTZ R156, R141, R154, R158 ;  /* 0x0000009a8d9c7223 */ /* 0x000fe2000001009e */
[----:B------:R-:W0:Y:S02]  /*3c30*/  SHFL.DOWN PT, R175, R222, 0x10, 0x1f ;  /* 0x0a001f00deaf7f89 */ /* 0x000e2400000e0000 */
[----:B------:R-:W-:Y:S01]  /*3c40*/  FFMA.FTZ R177, R70, R179, R177 ;  /* 0x000000b346b17223 */ /* 0x000fe200000100b1 */
[-C--:B------:R-:W-:Y:S01]  /*3c50*/  FMUL.FTZ R173, R173, R156.reuse ;  /* 0x0000009cadad7220 */ /* 0x080fe20000410000 */
[----:B------:R-:W-:-:S03]  /*3c60*/  FFMA.FTZ R158, R143, R156, R160 ;  /* 0x0000009c8f9e7223 */ /* 0x000fc600000100a0 */
        /* <DEDUP_REMOVED lines=8> */
[----:B------:R-:W-:Y:S01]  /*3cf0*/  FFMA.FTZ R164, R149, R162, R190 ;  /* 0x000000a295a47223 */ /* 0x000fe200000100be */
[----:B------:R-:W-:Y:S01]  /*3d00*/  IMAD R190, R38, UR14, RZ ;  /* 0x0000000e26be7c24 */ /* 0x000fe2000f8e02ff */
[----:B--2---:R-:W-:Y:S01]  /*3d10*/  SHFL.IDX PT, R173, R3, RZ, 0x1f ;  /* 0x00001fff03ad7589 */ /* 0x004fe200000e0000 */
[----:B------:R-:W-:Y:S01]  /*3d20*/  FFMA.FTZ R169, R78, R12, R169 ;  /* 0x0000000c4ea97223 */ /* 0x000fe200000100a9 */
[----:B------:R-:W-:Y:S01]  /*3d30*/  FMUL.FTZ R13, R13, R164 ;  /* 0x000000a40d0d7220 */ /* 0x000fe20000410000 */
[C---:B0-----:R-:W-:Y:S01]  /*3d40*/  @!P0 FFMA.FTZ R222, R19.reuse, R175, R222 ;  /* 0x000000af13de8223 */ /* 0x041fe200000100de */
[----:B------:R-:W-:Y:S01]  /*3d50*/  @!P0 FMUL.FTZ R19, R19, R220 ;  /* 0x000000dc13138220 */ /* 0x000fe20000410000 */
[----:B------:R-:W-:Y:S01]  /*3d60*/  MOV R12, R52 ;  /* 0x00000034000c7202 */ /* 0x000fe20000000f00 */
[----:B------:R-:W-:Y:S01]  /*3d70*/  FFMA.FTZ R169, R80, R13, R169 ;  /* 0x0000000d50a97223 */ /* 0x000fe200000100a9 */
[----:B------:R-:W-:Y:S01]  /*3d80*/  HFMA2.MMA R13, -RZ, RZ, 0, 0 ;  /* 0x00000000ff0d7435 */ /* 0x000fe200000001ff */
[----:B------:R-:W-:Y:S01]  /*3d90*/  SHFL.DOWN PT, R179, R222, 0x1, 0x1f ;  /* 0x08201f00deb37f89 */ /* 0x000fe200000e0000 */
[----:B------:R-:W-:Y:S01]  /*3da0*/  FFMA.FTZ R166, R151, R164, R166 ;  /* 0x000000a497a67223 */ /* 0x000fe200000100a6 */
[----:B------:R-:W-:-:S02]  /*3db0*/  IMAD R167, R39, UR15, R190 ;  /* 0x0000000f27a77c24 */ /* 0x000fc4000f8e02be */
[----:B------:R-:W0:Y:S01]  /*3dc0*/  SHFL.DOWN PT, R224, R19, 0x1, 0x1f ;  /* 0x08201f0013e07f89 */ /* 0x000e2200000e0000 */
[-C--:B------:R-:W-:Y:S01]  /*3dd0*/  FMUL.FTZ R165, R165, R166.reuse ;  /* 0x000000a6a5a57220 */ /* 0x080fe20000410000 */
[----:B------:R-:W-:Y:S01]  /*3de0*/  FFMA.FTZ R168, R153, R166, R168 ;  /* 0x000000a699a87223 */ /* 0x000fe200000100a8 */
[----:B------:R-:W-:Y:S01]  /*3df0*/  IMAD R220, R53, UR24, RZ ;  /* 0x0000001835dc7c24 */ /* 0x000fe2000f8e02ff */
[----:B------:R-:W-:Y:S01]  /*3e00*/  SHFL.IDX PT, R190, R222, RZ, 0x1f ;  /* 0x00001fffdebe7589 */ /* 0x000fe200000e0000 */
[----:B------:R-:W-:-:S04]  /*3e10*/  IMAD.WIDE.U32 R12, R38, UR15, R12 ;  /* 0x0000000f260c7c25 */ /* 0x000fc8000f8e000c */
[----:B------:R-:W-:Y:S01]  /*3e20*/  FFMA.FTZ R165, R82, R165, R169 ;  /* 0x000000a552a57223 */ /* 0x000fe200000100a9 */
[-C--:B------:R-:W-:Y:S01]  /*3e30*/  FMUL.FTZ R15, R15, R168.reuse ;  /* 0x000000a80f0f7220 */ /* 0x080fe20000410000 */
[----:B------:R1:W2:Y:S01]  /*3e40*/  SHFL.IDX PT, R171, R19, RZ, 0x1f ;  /* 0x00001fff13ab7589 */ /* 0x0002a200000e0000 */
[----:B------:R-:W-:Y:S01]  /*3e50*/  FFMA.FTZ R170, R155, R168, R170 ;  /* 0x000000a89baa7223 */ /* 0x000fe200000100aa */
[----:B------:R-:W-:Y:S01]  /*3e60*/  IADD3 R13, R13, R167, RZ ;  /* 0x000000a70d0d7210 */ /* 0x000fe20007ffe0ff */
[----:B------:R-:W-:Y:S01]  /*3e70*/  FFMA.FTZ R165, R84, R15, R165 ;  /* 0x0000000f54a57223 */ /* 0x000fe200000100a5 */
[C---:B------:R-:W-:Y:S02]  /*3e80*/  IMAD R177, R51.reuse, UR25, R220 ;  /* 0x0000001933b17c24 */ /* 0x040fe4000f8e02dc */
[----:B------:R-:W-:Y:S01]  /*3e90*/  FMUL.FTZ R167, R14, R170 ;  /* 0x000000aa0ea77220 */ /* 0x000fe20000410000 */
[----:B------:R-:W-:Y:S01]  /*3ea0*/  IADD3 R169, P2, R28, -0x200, RZ ;  /* 0xfffffe001ca97810 */ /* 0x000fe20007f5e0ff */
[----:B------:R-:W-:-:S04]  /*3eb0*/  IMAD.WIDE.U32 R14, R51, UR24, R12 ;  /* 0x00000018330e7c25 */ /* 0x000fc8000f8e000c */
[----:B-1----:R-:W-:Y:S01]  /*3ec0*/  FFMA.FTZ R19, R157, R170, R188 ;  /* 0x000000aa9d137223 */ /* 0x002fe200000100bc */
[----:B------:R-:W-:Y:S01]  /*3ed0*/  FFMA.FTZ R175, R86, R167, R165 ;  /* 0x000000a756af7223 */ /* 0x000fe200000100a5 */
[----:B------:R-:W-:Y:S02]  /*3ee0*/  IADD3 R13, R15, R177, RZ ;  /* 0x000000b10f0d7210 */ /* 0x000fe40007ffe0ff */
[----:B------:R-:W-:Y:S01]  /*3ef0*/  FFMA.FTZ R184, R159, R19, R184 ;  /* 0x000000139fb87223 */ /* 0x000fe200000100b8 */
[----:B------:R-:W-:Y:S01]  /*3f00*/  LEA R167, P0, R14, UR26, 0x2 ;  /* 0x0000001a0ea77c11 */ /* 0x000fe2000f8010ff */
[----:B------:R-:W-:Y:S01]  /*3f10*/  FMUL.FTZ R15, R133, R172 ;  /* 0x000000ac850f7220 */ /* 0x000fe20000410000 */
[----:B0-----:R-:W-:Y:S01]  /*3f20*/  @P1 FFMA.FTZ R173, R224, R173, R179 ;  /* 0x000000ade0ad1223 */ /* 0x001fe200000100b3 */
[----:B------:R-:W-:Y:S01]  /*3f30*/  IADD3 R12, P3, R169, R14, RZ ;  /* 0x0000000ea90c7210 */ /* 0x000fe20007f7e0ff */
[----:B------:R-:W-:Y:S01]  /*3f40*/  FFMA.FTZ R161, R182, R184, R161 ;  /* 0x000000b8b6a17223 */ /* 0x000fe200000100a1 */
[----:B------:R-:W-:Y:S01]  /*3f50*/  LEA.HI.X R165, R14, UR27, R13, 0x2, P0 ;  /* 0x0000001b0ea57c11 */ /* 0x000fe200080f140d */
[----:B------:R-:W-:Y:S01]  /*3f60*/  FFMA.FTZ R216, R173, R163, R216 ;  /* 0x000000a3add87223 */ /* 0x000fe200000100d8 */
[----:B------:R-:W-:Y:S01]  /*3f70*/  P2R R14, PR, RZ, 0x20 ;  /* 0x00000020ff0e7803 */ /* 0x000fe20000000000 */
[----:B------:R-:W-:Y:S01]  /*3f80*/  FMUL.FTZ R163, R0, R15 ;  /* 0x0000000f00a37220 */ /* 0x000fe20000410000 */
[----:B------:R-:W-:Y:S01]  /*3f90*/  SHF.L.U32 R14, R52, 0x4, RZ ;  /* 0x00000004340e7819 */ /* 0x000fe200000006ff */
[C---:B--2---:R-:W-:Y:S01]  /*3fa0*/  FFMA.FTZ R3, R171.reuse, R3, R190 ;  /* 0x00000003ab037223 */ /* 0x044fe200000100be */
[----:B------:R-:W-:Y:S01]  /*3fb0*/  FMUL.FTZ R2, R171, R2 ;  /* 0x00000002ab027220 */ /* 0x000fe20000410000 */
[----:B------:R-:W-:Y:S01]  /*3fc0*/  FMUL.FTZ R218, R218, R19 ;  /* 0x00000013dada7220 */ /* 0x000fe20000410000 */
[----:B------:R-:W-:Y:S01]  /*3fd0*/  LEA.HI.SX32 R171, R14, R14, 0x1b ;  /* 0x0000000e0eab7211 */ /* 0x000fe200078fdaff */
[----:B------:R-:W-:Y:S01]  /*3fe0*/  FFMA.FTZ R14, R182, R216, R17 ;  /* 0x000000d8b60e7223 */ /* 0x000fe20000010011 */
[C---:B------:R-:W-:Y:S01]  /*3ff0*/  FMUL.FTZ R17, R133.reuse, R176 ;  /* 0x000000b085117220 */ /* 0x040fe20000410000 */
[----:B------:R-:W-:Y:S01]  /*4000*/  FMUL.FTZ R182, R133, R174 ;  /* 0x000000ae85b67220 */ /* 0x000fe20000410000 */
[----:B------:R-:W-:Y:S01]  /*4010*/  LEA R188, R171, R132, 0x2 ;  /* 0x00000084abbc7211 */ /* 0x000fe200078e10ff */
[----:B------:R-:W-:Y:S01]  /*4020*/  FFMA.FTZ R210, R159, R14, R210 ;  /* 0x0000000e9fd27223 */ /* 0x000fe200000100d2 */
[----:B------:R-:W-:Y:S01]  /*4030*/  @!P5 LEA R171, R129, R132, 0x3 ;  /* 0x0000008481abd211 */ /* 0x000fe200078e18ff */
[----:B------:R-:W-:Y:S01]  /*4040*/  FMUL.FTZ R17, R44, R17 ;  /* 0x000000112c117220 */ /* 0x000fe20000410000 */
[----:B------:R-:W-:Y:S01]  /*4050*/  FMUL.FTZ R182, R45, R182 ;  /* 0x000000b62db67220 */ /* 0x000fe20000410000 */
[----:B------:R-:W-:Y:S01]  /*4060*/  FFMA.FTZ R192, R157, R210, R192 ;  /* 0x000000d29dc07223 */ /* 0x000fe200000100c0 */
[----:B------:R-:W-:Y:S01]  /*4070*/  FMUL.FTZ R157, R133, R18 ;  /* 0x00000012859d7220 */ /* 0x000fe20000410000 */
[----:B------:R0:W-:Y:S01]  /*4080*/  @!P5 STS.64 [R171+0x1728], R2 ;  /* 0x00172802ab00d388 */ /* 0x0001e20000000a00 */
[----:B------:R-:W-:Y:S01]  /*4090*/  FFMA.FTZ R175, R88, R218, R175 ;  /* 0x000000da58af7223 */ /* 0x000fe200000100af */
[----:B------:R-:W-:Y:S01]  /*40a0*/  FFMA.FTZ R196, R155, R192, R196 ;  /* 0x000000c09bc47223 */ /* 0x000fe200000100c4 */
[----:B------:R-:W-:Y:S01]  /*40b0*/  FMUL.FTZ R157, R68, R157 ;  /* 0x0000009d449d7220 */ /* 0x000fe20000410000 */
[----:B------:R1:W-:Y:S01]  /*40c0*/  STS [R188+0x438], R17 ;  /* 0x00043811bc007388 */ /* 0x0003e20000000800 */
[----:B------:R-:W-:Y:S01]  /*40d0*/  FMUL.FTZ R186, R186, R184 ;  /* 0x000000b8baba7220 */ /* 0x000fe20000410000 */
[----:B------:R-:W-:Y:S01]  /*40e0*/  FFMA.FTZ R208, R153, R196, R208 ;  /* 0x000000c499d07223 */ /* 0x000fe200000100d0 */
[----:B------:R-:W-:Y:S01]  /*40f0*/  FMUL.FTZ R153, R133, R156 ;  /* 0x0000009c85997220 */ /* 0x000fe20000410000 */
[----:B------:R-:W-:Y:S01]  /*4100*/  STS [R188+0x430], R163 ;  /* 0x000430a3bc007388 */ /* 0x000fe20000000800 */
[----:B------:R-:W-:Y:S01]  /*4110*/  FFMA.FTZ R15, R90, R186, R175 ;  /* 0x000000ba5a0f7223 */ /* 0x000fe200000100af */
[----:B------:R-:W-:Y:S01]  /*4120*/  FFMA.FTZ R194, R151, R208, R194 ;  /* 0x000000d097c27223 */ /* 0x000fe200000100c2 */
[C---:B------:R-:W-:Y:S01]  /*4130*/  FMUL.FTZ R151, R133.reuse, R158 ;  /* 0x0000009e85977220 */ /* 0x040fe20000410000 */
[----:B0-----:R-:W-:Y:S01]  /*4140*/  FMUL.FTZ R3, R133, R154 ;  /* 0x0000009a85037220 */ /* 0x001fe20000410000 */
[----:B------:R-:W-:Y:S01]  /*4150*/  FMUL.FTZ R153, R72, R153 ;  /* 0x0000009948997220 */ /* 0x000fe20000410000 */
[----:B------:R-:W-:Y:S01]  /*4160*/  FFMA.FTZ R200, R149, R194, R200 ;  /* 0x000000c295c87223 */ /* 0x000fe200000100c8 */
[C---:B-1----:R-:W-:Y:S01]  /*4170*/  FMUL.FTZ R17, R133.reuse, R160 ;  /* 0x000000a085117220 */ /* 0x042fe20000410000 */
        /* <DEDUP_REMOVED lines=15> */
[----:B0-----:R-:W-:Y:S01]  /*4270*/  FMUL.FTZ R3, R133, R164 ;  /* 0x000000a485037220 */ /* 0x001fe20000410000 */
[----:B------:R-:W-:Y:S01]  /*4280*/  FMUL.FTZ R143, R82, R143 ;  /* 0x0000008f528f7220 */ /* 0x000fe20000410000 */
[----:B------:R-:W-:Y:S01]  /*4290*/  FMUL.FTZ R147, R86, R147 ;  /* 0x0000009356937220 */ /* 0x000fe20000410000 */
[----:B------:R-:W-:Y:S01]  /*42a0*/  FFMA.FTZ R212, R139, R202, R212 ;  /* 0x000000ca8bd47223 */ /* 0x000fe200000100d4 */
[C---:B-1----:R-:W-:Y:S01]  /*42b0*/  FMUL.FTZ R17, R133.reuse, R19 ;  /* 0x0000001385117220 */ /* 0x042fe20000410000 */
[C---:B------:R-:W-:Y:S01]  /*42c0*/  FMUL.FTZ R139, R133.reuse, R184 ;  /* 0x000000b8858b7220 */ /* 0x040fe20000410000 */
[----:B------:R-:W-:Y:S01]  /*42d0*/  FMUL.FTZ R133, R133, R161 ;  /* 0x000000a185857220 */ /* 0x000fe20000410000 */
[----:B------:R-:W-:Y:S01]  /*42e0*/  FFMA.FTZ R214, R137, R212, R214 ;  /* 0x000000d489d67223 */ /* 0x000fe200000100d6 */
[----:B------:R-:W-:Y:S01]  /*42f0*/  IADD3 R137, -R169, UR9, -R52 ;  /* 0x00000009a9897c10 */ /* 0x000fe2000fffe934 */
[----:B------:R-:W-:Y:S01]  /*4300*/  FMUL.FTZ R3, R80, R3 ;  /* 0x0000000350037220 */ /* 0x000fe20000410000 */
[----:B------:R-:W-:Y:S01]  /*4310*/  FMUL.FTZ R17, R88, R17 ;  /* 0x0000001158117220 */ /* 0x000fe20000410000 */
[----:B------:R-:W-:Y:S01]  /*4320*/  FMUL.FTZ R139, R90, R139 ;  /* 0x0000008b5a8b7220 */ /* 0x000fe20000410000 */
[----:B------:R-:W-:Y:S01]  /*4330*/  ISETP.GE.AND P0, PT, R137, 0x1, PT ;  /* 0x000000018900780c */ /* 0x000fe20003f06270 */
[----:B------:R-:W-:Y:S01]  /*4340*/  FMUL.FTZ R133, R92, R133 ;  /* 0x000000855c857220 */ /* 0x000fe20000410000 */
[----:B------:R0:W-:Y:S01]  /*4350*/  STS [R188+0x434], R182 ;  /* 0x000434b6bc007388 */ /* 0x0001e20000000800 */
[----:B------:R-:W-:Y:S01]  /*4360*/  FFMA.FTZ R180, R27, R214, R180 ;  /* 0x000000d61bb47223 */ /* 0x000fe200000100b4 */
[----:B------:R-:W-:-:S02]  /*4370*/  IADD3.X R13, R13, -0x1, R29, P3, P2 ;  /* 0xffffffff0d0d7810 */ /* 0x000fc40001fe441d */
        /* <DEDUP_REMOVED lines=24> */
.L_x_7996:
[----:B------:R-:W-:Y:S05]  /*4500*/  BSYNC B0 ;  /* 0x0000000000007941 */ /* 0x000fea0003800000 */
.L_x_7995:
[C---:B01----:R-:W-:Y:S01]  /*4510*/  FFMA.FTZ R3, -R85.reuse, R26, R172 ;  /* 0x0000001a55037223 */ /* 0x043fe200000101ac */
[----:B------:R-:W-:Y:S01]  /*4520*/  FMUL.FTZ R2, R85, R178 ;  /* 0x000000b255027220 */ /* 0x000fe20000410000 */
[----:B------:R-:W-:Y:S01]  /*4530*/  IADD3 R13, R52, 0x20, RZ ;  /* 0x00000020340d7810 */ /* 0x000fe20007ffe0ff */
[C---:B------:R-:W-:Y:S01]  /*4540*/  FFMA.FTZ R174, -R87.reuse, R24, R174 ;  /* 0x0000001857ae7223 */ /* 0x040fe200000101ae */
[----:B------:R-:W-:Y:S01]  /*4550*/  FMUL.FTZ R17, R87, R180 ;  /* 0x000000b457117220 */ /* 0x000fe20000410000 */
[----:B------:R-:W-:Y:S01]  /*4560*/  FFMA.FTZ R12, R2, R3, RZ ;  /* 0x00000003020c7223 */ /* 0x000fe200000100ff */
[----:B------:R-:W-:Y:S01]  /*4570*/  LEA.HI.SX32 R163, R13, R52, 0x1b ;  /* 0x000000340da37211 */ /* 0x000fe200078fdaff */
        /* <DEDUP_REMOVED lines=8> */
[----:B------:R-:W-:Y:S01]  /*4600*/  FMUL.FTZ R159, R16, R161 ;  /* 0x000000a1109f7220 */ /* 0x000fe20000410000 */
[----:B------:R-:W-:Y:S01]  /*4610*/  FFMA.FTZ R156, -R95, R150, R156 ;  /* 0x000000965f9c7223 */ /* 0x000fe2000001019c */
[----:B------:R-:W-:Y:S01]  /*4620*/  FFMA.FTZ R176, R27, R18, R176 ;  /* 0x000000121bb07223 */ /* 0x000fe200000100b0 */
[----:B------:R-:W-:Y:S01]  /*4630*/  FMUL.FTZ R135, R95, R204 ;  /* 0x000000cc5f877220 */ /* 0x000fe20000410000 */
[----:B------:R-:W-:Y:S01]  /*4640*/  FMUL.FTZ R16, R92, R159 ;  /* 0x0000009f5c107220 */ /* 0x000fe20000410000 */
[----:B------:R-:W-:Y:S01]  /*4650*/  LEA R159, R163, R132, 0x2 ;  /* 0x00000084a39f7211 */ /* 0x000fe200078e10ff */
[----:B------:R-:W-:Y:S01]  /*4660*/  FFMA.FTZ R176, R133, R154, R176 ;  /* 0x0000009a85b07223 */ /* 0x000fe200000100b0 */
[C---:B------:R-:W-:Y:S01]  /*4670*/  FFMA.FTZ R158, -R97.reuse, R148, R158 ;  /* 0x00000094619e7223 */ /* 0x040fe2000001019e */
[----:B------:R-:W-:Y:S01]  /*4680*/  FMUL.FTZ R139, R97, R206 ;  /* 0x000000ce618b7220 */ /* 0x000fe20000410000 */
[----:B------:R-:W-:Y:S01]  /*4690*/  FFMA.FTZ R160, -R99, R146, R160 ;  /* 0x0000009263a07223 */ /* 0x000fe200000101a0 */
[----:B------:R-:W-:Y:S01]  /*46a0*/  FFMA.FTZ R176, R135, R156, R176 ;  /* 0x0000009c87b07223 */ /* 0x000fe200000100b0 */
[----:B------:R-:W-:Y:S01]  /*46b0*/  FMUL.FTZ R141, R99, R198 ;  /* 0x000000c6638d7220 */ /* 0x000fe20000410000 */
[----:B------:R-:W0:Y:S01]  /*46c0*/  LDS R159, [R159+0x4b0] ;  /* 0x0004b0009f9f7984 */ /* 0x000e220000000800 */
[----:B------:R-:W-:Y:S01]  /*46d0*/  FFMA.FTZ R143, -R101, R144, R162 ;  /* 0x00000090658f7223 */ /* 0x000fe200000101a2 */
[----:B------:R-:W-:Y:S01]  /*46e0*/  FFMA.FTZ R176, R139, R158, R176 ;  /* 0x0000009e8bb07223 */ /* 0x000fe200000100b0 */
[----:B------:R-:W-:Y:S01]  /*46f0*/  FMUL.FTZ R162, R101, R200 ;  /* 0x000000c865a27220 */ /* 0x000fe20000410000 */
[C---:B------:R-:W-:Y:S01]  /*4700*/  FFMA.FTZ R164, -R103.reuse, R142, R164 ;  /* 0x0000008e67a47223 */ /* 0x040fe200000101a4 */
[----:B------:R-:W-:Y:S01]  /*4710*/  FMUL.FTZ R149, R103, R194 ;  /* 0x000000c267957220 */ /* 0x000fe20000410000 */
[----:B------:R-:W-:Y:S01]  /*4720*/  FFMA.FTZ R153, R141, R160, R176 ;  /* 0x000000a08d997223 */ /* 0x000fe200000100b0 */
[C---:B------:R-:W-:Y:S01]  /*4730*/  FMUL.FTZ R155, R105.reuse, R208 ;  /* 0x000000d0699b7220 */ /* 0x040fe20000410000 */
[----:B------:R-:W-:Y:S01]  /*4740*/  FFMA.FTZ R166, -R105, R140, R166 ;  /* 0x0000008c69a67223 */ /* 0x000fe200000101a6 */
[C---:B------:R-:W-:Y:S01]  /*4750*/  FMUL.FTZ R157, R107.reuse, R196 ;  /* 0x000000c46b9d7220 */ /* 0x040fe20000410000 */
[----:B------:R-:W-:Y:S01]  /*4760*/  FFMA.FTZ R176, R162, R143, R153 ;  /* 0x0000008fa2b07223 */ /* 0x000fe20000010099 */
[----:B------:R-:W-:Y:S01]  /*4770*/  FFMA.FTZ R168, -R107, R138, R168 ;  /* 0x0000008a6ba87223 */ /* 0x000fe200000101a8 */
[----:B------:R-:W-:Y:S01]  /*4780*/  USHF.L.U64.HI UR8, UR5, 0x2, UR6 ;  /* 0x0000000205087899 */ /* 0x000fe20008010206 */
[C---:B------:R-:W-:Y:S01]  /*4790*/  LEA R12, P0, R28.reuse, R167, 0x2 ;  /* 0x000000a71c0c7211 */ /* 0x040fe200078010ff */
[----:B------:R-:W-:Y:S01]  /*47a0*/  FFMA.FTZ R176, R149, R164, R176 ;  /* 0x000000a495b07223 */ /* 0x000fe200000100b0 */
[C---:B------:R-:W-:Y:S01]  /*47b0*/  FMUL.FTZ R153, R109.reuse, R192 ;  /* 0x000000c06d997220 */ /* 0x040fe20000410000 */
[----:B------:R-:W-:Y:S01]  /*47c0*/  USHF.L.U32 UR7, UR5, 0x2, URZ ;  /* 0x0000000205077899 */ /* 0x000fe2000800063f */
[----:B------:R-:W-:Y:S01]  /*47d0*/  FFMA.FTZ R170, -R109, R136, R170 ;  /* 0x000000886daa7223 */ /* 0x000fe200000101aa */
[----:B------:R-:W-:Y:S01]  /*47e0*/  FFMA.FTZ R176, R155, R166, R176 ;  /* 0x000000a69bb07223 */ /* 0x000fe200000100b0 */
[----:B------:R-:W-:Y:S01]  /*47f0*/  LEA.HI.X R13, R28, R165, R29, 0x2, P0 ;  /* 0x000000a51c0d7211 */ /* 0x000fe200000f141d */
[----:B------:R-:W-:Y:S01]  /*4800*/  IMAD R182, R36, UR8, RZ ;  /* 0x0000000824b67c24 */ /* 0x000fe2000f8e02ff */
[----:B------:R-:W-:Y:S01]  /*4810*/  ISETP.GE.AND P0, PT, R137, 0x21, PT ;  /* 0x000000218900780c */ /* 0x000fe20003f06270 */
[----:B------:R-:W-:Y:S01]  /*4820*/  FFMA.FTZ R176, R157, R168, R176 ;  /* 0x000000a89db07223 */ /* 0x000fe200000100b0 */
[C---:B------:R-:W-:Y:S01]  /*4830*/  FMUL.FTZ R151, R110.reuse, R210 ;  /* 0x000000d26e977220 */ /* 0x040fe20000410000 */
[----:B------:R-:W-:Y:S01]  /*4840*/  FFMA.FTZ R19, -R110, R23, R19 ;  /* 0x000000176e137223 */ /* 0x000fe20000010113 */
[----:B------:R-:W-:-:S04]  /*4850*/  IMAD.WIDE.U32 R12, R36, UR7, R12 ;  /* 0x00000007240c7c25 */ /* 0x000fc8000f8e000c */
[----:B------:R-:W-:Y:S01]  /*4860*/  FFMA.FTZ R176, R153, R170, R176 ;  /* 0x000000aa99b07223 */ /* 0x000fe200000100b0 */
[C---:B------:R-:W-:Y:S01]  /*4870*/  FMUL.FTZ R145, R112.reuse, R216 ;  /* 0x000000d870917220 */ /* 0x040fe20000410000 */
[----:B------:R-:W-:Y:S01]  /*4880*/  FMUL.FTZ R147, R111, R14 ;  /* 0x0000000e6f937220 */ /* 0x000fe20000410000 */
[----:B------:R-:W-:Y:S02]  /*4890*/  IMAD R165, R37, UR7, R182 ;  /* 0x0000000725a57c24 */ /* 0x000fe4000f8e02b6 */
[----:B------:R-:W-:Y:S01]  /*48a0*/  FFMA.FTZ R184, -R111, R134, R184 ;  /* 0x000000866fb87223 */ /* 0x000fe200000101b8 */
[----:B------:R-:W-:Y:S01]  /*48b0*/  FFMA.FTZ R161, -R112, R21, R161 ;  /* 0x0000001570a17223 */ /* 0x000fe200000101a1 */
[----:B------:R-:W-:Y:S01]  /*48c0*/  FFMA.FTZ R176, R151, R19, R176 ;  /* 0x0000001397b07223 */ /* 0x000fe200000100b0 */
[----:B------:R-:W-:Y:S01]  /*48d0*/  BSSY B0, `(.L_x_7997) ;  /* 0x000000a000007945 */ /* 0x000fe20003800000 */
[----:B------:R-:W-:Y:S01]  /*48e0*/  IADD3 R13, R13, R165, RZ ;  /* 0x000000a50d0d7210 */ /* 0x000fe20007ffe0ff */
[----:B------:R-:W-:Y:S01]  /*48f0*/  FMUL.FTZ R165, R145, R161 ;  /* 0x000000a191a57220 */ /* 0x000fe20000410000 */
[----:B------:R-:W-:Y:S01]  /*4900*/  FFMA.FTZ R176, R147, R184, R176 ;  /* 0x000000b893b07223 */ /* 0x000fe200000100b0 */
[----:B------:R-:W-:Y:S01]  /*4910*/  FADD.FTZ R15, R15, R16 ;  /* 0x000000100f0f7221 */ /* 0x000fe20000010000 */
[----:B------:R-:W-:-:S02]  /*4920*/  IADD3 R163, R52, 0x40, RZ ;  /* 0x0000004034a37810 */ /* 0x000fc40007ffe0ff */
[----:B------:R-:W-:Y:S01]  /*4930*/  FADD.FTZ R16, R176, R165 ;  /* 0x000000a5b0107221 */ /* 0x000fe20000010000 */
[----:B------:R-:W-:Y:S01]  /*4940*/  IADD3 R165, R52, 0x60, RZ ;  /* 0x0000006034a57810 */ /* 0x000fe20007ffe0ff */
[----:B0-----:R-:W-:Y:S06]  /*4950*/  @!P0 BRA `(.L_x_7998) ;  /* 0x0000000000048947 */ /* 0x001fec0003800000 */
[----:B------:R0:W-:Y:S02]  /*4960*/  REDG.E.ADD.F32.FTZ.RN.STRONG.GPU desc[UR12][R12.64+-0x780], R159 ;  /* 0xfff8809f0c0079a6 */ /* 0x0001e4000c10f38c */
.L_x_7998:
[----:B------:R-:W-:Y:S05]  /*4970*/  BSYNC B0 ;  /* 0x0000000000007941 */ /* 0x000fea0003800000 */
.L_x_7997:
[----:B0-----:R-:W-:Y:S01]  /*4980*/  IADD3 R159, R52, 0x80, RZ ;  /* 0x00000080349f7810 */ /* 0x001fe20007ffe0ff */
        /* <DEDUP_REMOVED lines=17> */
.L_x_8000:
[----:B------:R-:W-:Y:S05]  /*4aa0*/  BSYNC B0 ;  /* 0x0000000000007941 */ /* 0x000fea0003800000 */
.L_x_7999:
[----:B01----:R0:W1:Y:S01]  /*4ab0*/  LDS R159, [R165+0x5b0] ;  /* 0x0005b000a59f7984 */ /* 0x0030620000000800 */
[----:B------:R-:W-:Y:S01]  /*4ac0*/  BSSY B0, `(.L_x_8001) ;  /* 0x0000006000007945 */ /* 0x000fe20003800000 */
[----:B------:R-:W-:Y:S02]  /*4ad0*/  IADD3 R163, R52, 0xc0, RZ ;  /* 0x000000c034a37810 */ /* 0x000fe40007ffe0ff */
[----:B------:R-:W-:Y:S02]  /*4ae0*/  LEA.HI.SX32 R169, R169, R52, 0x1b ;  /* 0x00000034a9a97211 */ /* 0x000fe400078fdaff */
[----:B------:R-:W-:Y:S01]  /*4af0*/  LEA R167, R167, R132, 0x2 ;  /* 0x00000084a7a77211 */ /* 0x000fe200078e10ff */
[----:B------:R-:W-:Y:S06]  /*4b00*/  @!P0 BRA `(.L_x_8002) ;  /* 0x0000000000048947 */ /* 0x000fec0003800000 */
[----:B-1----:R2:W-:Y:S02]  /*4b10*/  REDG.E.ADD.F32.FTZ.RN.STRONG.GPU desc[UR12][R12.64+-0x680], R159 ;  /* 0xfff9809f0c0079a6 */ /* 0x0025e4000c10f38c */
.L_x_8002:
[----:B------:R-:W-:Y:S05]  /*4b20*/  BSYNC B0 ;  /* 0x0000000000007941 */ /* 0x000fea0003800000 */
.L_x_8001:
[----:B-12---:R1:W2:Y:S01]  /*4b30*/  LDS R159, [R167+0x630] ;  /* 0x00063000a79f7984 */ /* 0x0062a20000000800 */
[----:B------:R-:W-:Y:S01]  /*4b40*/  BSSY B0, `(.L_x_8003) ;  /* 0x0000006000007945 */ /* 0x000fe20003800000 */
[----:B0-----:R-:W-:Y:S02]  /*4b50*/  IADD3 R165, R52, 0xe0, RZ ;  /* 0x000000e034a57810 */ /* 0x001fe40007ffe0ff */
[----:B------:R-:W-:Y:S02]  /*4b60*/  LEA.HI.SX32 R163, R163, R52, 0x1b ;  /* 0x00000034a3a37211 */ /* 0x000fe400078fdaff */
[----:B------:R-:W-:Y:S01]  /*4b70*/  LEA R169, R169, R132, 0x2 ;  /* 0x00000084a9a97211 */ /* 0x000fe200078e10ff */
[----:B------:R-:W-:Y:S06]  /*4b80*/  @!P1 BRA `(.L_x_8004) ;  /* 0x0000000000049947 */ /* 0x000fec0003800000 */
[----:B--2---:R0:W-:Y:S02]  /*4b90*/  REDG.E.ADD.F32.FTZ.RN.STRONG.GPU desc[UR12][R12.64+-0x600], R159 ;  /* 0xfffa009f0c0079a6 */ /* 0x0041e4000c10f38c */
.L_x_8004:
[----:B------:R-:W-:Y:S05]  /*4ba0*/  BSYNC B0 ;  /* 0x0000000000007941 */ /* 0x000fea0003800000 */
.L_x_8003:
[----:B0-2---:R0:W2:Y:S01]  /*4bb0*/  LDS R159, [R169+0x6b0] ;  /* 0x0006b000a99f7984 */ /* 0x0050a20000000800 */
[----:B------:R-:W-:Y:S01]  /*4bc0*/  BSSY B0, `(.L_x_8005) ;  /* 0x0000006000007945 */ /* 0x000fe20003800000 */
[----:B-1----:R-:W-:Y:S02]  /*4bd0*/  IADD3 R167, R52, 0x100, RZ ;  /* 0x0000010034a77810 */ /* 0x002fe40007ffe0ff */
[----:B------:R-:W-:Y:S02]  /*4be0*/  LEA.HI.SX32 R165, R165, R52, 0x1b ;  /* 0x00000034a5a57211 */ /* 0x000fe400078fdaff */
[----:B------:R-:W-:Y:S01]  /*4bf0*/  LEA R163, R163, R132, 0x2 ;  /* 0x00000084a3a37211 */ /* 0x000fe200078e10ff */
[----:B------:R-:W-:Y:S06]  /*4c00*/  @!P2 BRA `(.L_x_8006) ;  /* 0x000000000004a947 */ /* 0x000fec0003800000 */
[----:B--2---:R1:W-:Y:S02]  /*4c10*/  REDG.E.ADD.F32.FTZ.RN.STRONG.GPU desc[UR12][R12.64+-0x580], R159 ;  /* 0xfffa809f0c0079a6 */ /* 0x0043e4000c10f38c */
.L_x_8006:
[----:B------:R-:W-:Y:S05]  /*4c20*/  BSYNC B0 ;  /* 0x0000000000007941 */ /* 0x000fea0003800000 */
.L_x_8005:
[----:B-12---:R1:W2:Y:S01]  /*4c30*/  LDS R159, [R163+0x730] ;  /* 0x00073000a39f7984 */ /* 0x0062a20000000800 */
[----:B------:R-:W-:Y:S01]  /*4c40*/  BSSY B0, `(.L_x_8007) ;  /* 0x0000005000007945 */ /* 0x000fe20003800000 */
[----:B------:R-:W-:Y:S02]  /*4c50*/  LEA.HI.SX32 R167, R167, R52, 0x1b ;  /* 0x00000034a7a77211 */ /* 0x000fe400078fdaff */
[----:B------:R-:W-:Y:S01]  /*4c60*/  LEA R165, R165, R132, 0x2 ;  /* 0x00000084a5a57211 */ /* 0x000fe200078e10ff */
[----:B------:R-:W-:Y:S06]  /*4c70*/  @!P3 BRA `(.L_x_8008) ;  /* 0x000000000004b947 */ /* 0x000fec0003800000 */
[----:B--2---:R3:W-:Y:S02]  /*4c80*/  REDG.E.ADD.F32.FTZ.RN.STRONG.GPU desc[UR12][R12.64+-0x500], R159 ;  /* 0xfffb009f0c0079a6 */ /* 0x0047e4000c10f38c */
.L_x_8008:
[----:B------:R-:W-:Y:S05]  /*4c90*/  BSYNC B0 ;  /* 0x0000000000007941 */ /* 0x000fea0003800000 */
.L_x_8007:
[----:B--23--:R2:W3:Y:S01]  /*4ca0*/  LDS R159, [R165+0x7b0] ;  /* 0x0007b000a59f7984 */ /* 0x00c4e20000000800 */
[----:B------:R-:W-:Y:S01]  /*4cb0*/  BSSY B0, `(.L_x_8009) ;  /* 0x0000004000007945 */ /* 0x000fe20003800000 */
[----:B------:R-:W-:-:S03]  /*4cc0*/  LEA R167, R167, R132, 0x2 ;  /* 0x00000084a7a77211 */ /* 0x000fc600078e10ff */
[----:B------:R-:W-:Y:S05]  /*4cd0*/  @!P4 BRA `(.L_x_8010) ;  /* 0x000000000004c947 */ /* 0x000fea0003800000 */
[----:B---3--:R4:W-:Y:S02]  /*4ce0*/  REDG.E.ADD.F32.FTZ.RN.STRONG.GPU desc[UR12][R12.64+-0x480], R159 ;  /* 0xfffb809f0c0079a6 */ /* 0x0089e4000c10f38c */
.L_x_8010:
[----:B------:R-:W-:Y:S05]  /*4cf0*/  BSYNC B0 ;  /* 0x0000000000007941 */ /* 0x000fea0003800000 */
.L_x_8009:
[----:B---34-:R3:W4:Y:S01]  /*4d00*/  LDS R159, [R167+0x830] ;  /* 0x00083000a79f7984 */ /* 0x0187220000000800 */
[----:B------:R-:W-:Y:S01]  /*4d10*/  BSSY B0, `(.L_x_8011) ;  /* 0x0000005000007945 */ /* 0x000fe20003800000 */
[C---:B-1----:R-:W-:Y:S02]  /*4d20*/  IADD3 R163, R52.reuse, 0x120, RZ ;  /* 0x0000012034a37810 */ /* 0x042fe40007ffe0ff */
[----:B--2---:R-:W-:Y:S01]  /*4d30*/  IADD3 R165, R52, 0x140, RZ ;  /* 0x0000014034a57810 */ /* 0x004fe20007ffe0ff */
[----:B------:R-:W-:Y:S06]  /*4d40*/  @!P5 BRA `(.L_x_8012) ;  /* 0x000000000004d947 */ /* 0x000fec0003800000 */
[----:B----4-:R1:W-:Y:S02]  /*4d50*/  REDG.E.ADD.F32.FTZ.RN.STRONG.GPU desc[UR12][R12.64+-0x400], R159 ;  /* 0xfffc009f0c0079a6 */ /* 0x0103e4000c10f38c */
.L_x_8012:
[----:B------:R-:W-:Y:S05]  /*4d60*/  BSYNC B0 ;  /* 0x0000000000007941 */ /* 0x000fea0003800000 */
.L_x_8011:
        /* <DEDUP_REMOVED lines=18> */
.L_x_8014:
[----:B------:R-:W-:Y:S05]  /*4e90*/  BSYNC B0 ;  /* 0x0000000000007941 */ /* 0x000fea0003800000 */
.L_x_8013:
[----:B------:R2:W3:Y:S01]  /*4ea0*/  LDS R137, [R165+0x930] ;  /* 0x00093000a5897984 */ /* 0x0004e20000000800 */
[----:B------:R-:W-:Y:S01]  /*4eb0*/  BSSY B0, `(.L_x_8015) ;  /* 0x0000006000007945 */ /* 0x000fe20003800000 */
[----:B01----:R-:W-:Y:S02]  /*4ec0*/  IADD3 R159, R52, 0x1a0, RZ ;  /* 0x000001a0349f7810 */ /* 0x003fe40007ffe0ff */
[----:B------:R-:W-:Y:S02]  /*4ed0*/  LEA.HI.SX32 R169, R169, R52, 0x1b ;  /* 0x00000034a9a97211 */ /* 0x000fe400078fdaff */
[----:B------:R-:W-:Y:S01]  /*4ee0*/  LEA R167, R167, R132, 0x2 ;  /* 0x00000084a7a77211 */ /* 0x000fe200078e10ff */
[----:B------:R-:W-:Y:S06]  /*4ef0*/  @!P0 BRA `(.L_x_8016) ;  /* 0x0000000000048947 */ /* 0x000fec0003800000 */
[----:B---3--:R0:W-:Y:S02]  /*4f00*/  REDG.E.ADD.F32.FTZ.RN.STRONG.GPU desc[UR12][R12.64+-0x300], R137 ;  /* 0xfffd00890c0079a6 */ /* 0x0081e4000c10f38c */
.L_x_8016:
[----:B------:R-:W-:Y:S05]  /*4f10*/  BSYNC B0 ;  /* 0x0000000000007941 */ /* 0x000fea0003800000 */
.L_x_8015:
[----:B0--3--:R0:W1:Y:S01]  /*4f20*/  LDS R137, [R167+0x9b0] ;  /* 0x0009b000a7897984 */ /* 0x0090620000000800 */
[----:B------:R-:W-:Y:S01]  /*4f30*/  BSSY B0, `(.L_x_8017) ;  /* 0x0000006000007945 */ /* 0x000fe20003800000 */
[----:B------:R-:W-:Y:S02]  /*4f40*/  IADD3 R163, R52, 0x1c0, RZ ;  /* 0x000001c034a37810 */ /* 0x000fe40007ffe0ff */
[----:B------:R-:W-:Y:S02]  /*4f50*/  LEA.HI.SX32 R159, R159, R52, 0x1b ;  /* 0x000000349f9f7211 */ /* 0x000fe400078fdaff */
[----:B------:R-:W-:Y:S01]  /*4f60*/  LEA R169, R169, R132, 0x2 ;  /* 0x00000084a9a97211 */ /* 0x000fe200078e10ff */
[----:B------:R-:W-:Y:S06]  /*4f70*/  @!P1 BRA `(.L_x_8018) ;  /* 0x0000000000049947 */ /* 0x000fec0003800000 */
[----:B-1----:R3:W-:Y:S02]  /*4f80*/  REDG.E.ADD.F32.FTZ.RN.STRONG.GPU desc[UR12][R12.64+-0x280], R137 ;  /* 0xfffd80890c0079a6 */ /* 0x0027e4000c10f38c */
.L_x_8018:
[----:B------:R-:W-:Y:S05]  /*4f90*/  BSYNC B0 ;  /* 0x0000000000007941 */ /* 0x000fea0003800000 */
.L_x_8017:
[----:B-1-3--:R1:W3:Y:S01]  /*4fa0*/  LDS R137, [R169+0xa30] ;  /* 0x000a3000a9897984 */ /* 0x00a2e20000000800 */
[----:B------:R-:W-:Y:S01]  /*4fb0*/  BSSY B0, `(.L_x_8019) ;  /* 0x0000006000007945 */ /* 0x000fe20003800000 */
[----:B--2---:R-:W-:Y:S02]  /*4fc0*/  IADD3 R165, R52, 0x1e0, RZ ;  /* 0x000001e034a57810 */ /* 0x004fe40007ffe0ff */
[----:B------:R-:W-:Y:S02]  /*4fd0*/  LEA.HI.SX32 R163, R163, R52, 0x1b ;  /* 0x00000034a3a37211 */ /* 0x000fe400078fdaff */
[----:B------:R-:W-:Y:S01]  /*4fe0*/  LEA R159, R159, R132, 0x2 ;  /* 0x000000849f9f7211 */ /* 0x000fe200078e10ff */
[----:B------:R-:W-:Y:S06]  /*4ff0*/  @!P2 BRA `(.L_x_8020) ;  /* 0x000000000004a947 */ /* 0x000fec0003800000 */
[----:B---3--:R2:W-:Y:S02]  /*5000*/  REDG.E.ADD.F32.FTZ.RN.STRONG.GPU desc[UR12][R12.64+-0x200], R137 ;  /* 0xfffe00890c0079a6 */ /* 0x0085e4000c10f38c */
.L_x_8020:
[----:B------:R-:W-:Y:S05]  /*5010*/  BSYNC B0 ;  /* 0x0000000000007941 */ /* 0x000fea0003800000 */
.L_x_8019:
[----:B--23--:R2:W3:Y:S01]  /*5020*/  LDS R137, [R159+0xab0] ;  /* 0x000ab0009f897984 */ /* 0x00c4e20000000800 */
[----:B------:R-:W-:Y:S01]  /*5030*/  BSSY B0, `(.L_x_8021) ;  /* 0x0000005000007945 */ /* 0x000fe20003800000 */
[----:B------:R-:W-:Y:S02]  /*5040*/  LEA.HI.SX32 R165, R165, R52, 0x1b ;  /* 0x00000034a5a57211 */ /* 0x000fe400078fdaff */
[----:B------:R-:W-:Y:S01]  /*5050*/  LEA R163, R163, R132, 0x2 ;  /* 0x00000084a3a37211 */ /* 0x000fe200078e10ff */
[----:B------:R-:W-:Y:S06]  /*5060*/  @!P3 BRA `(.L_x_8022) ;  /* 0x000000000004b947 */ /* 0x000fec0003800000 */
[----:B---3--:R4:W-:Y:S02]  /*5070*/  REDG.E.ADD.F32.FTZ.RN.STRONG.GPU desc[UR12][R12.64+-0x180], R137 ;  /* 0xfffe80890c0079a6 */ /* 0x0089e4000c10f38c */
.L_x_8022:
[----:B------:R-:W-:Y:S05]  /*5080*/  BSYNC B0 ;  /* 0x0000000000007941 */ /* 0x000fea0003800000 */
.L_x_8021:
[----:B---34-:R3:W4:Y:S01]  /*5090*/  LDS R137, [R163+0xb30] ;  /* 0x000b3000a3897984 */ /* 0x0187220000000800 */
[----:B------:R-:W-:Y:S01]  /*50a0*/  BSSY B0, `(.L_x_8023) ;  /* 0x0000004000007945 */ /* 0x000fe20003800000 */
[----:B------:R-:W-:-:S03]  /*50b0*/  LEA R165, R165, R132, 0x2 ;  /* 0x00000084a5a57211 */ /* 0x000fc600078e10ff */
[----:B------:R-:W-:Y:S05]  /*50c0*/  @!P4 BRA `(.L_x_8024) ;  /* 0x000000000004c947 */ /* 0x000fea0003800000 */
[----:B----4-:R4:W-:Y:S02]  /*50d0*/  REDG.E.ADD.F32.FTZ.RN.STRONG.GPU desc[UR12][R12.64+-0x100], R137 ;  /* 0xffff00890c0079a6 */ /* 0x0109e4000c10f38c */
.L_x_8024:
[----:B------:R-:W-:Y:S05]  /*50e0*/  BSYNC B0 ;  /* 0x0000000000007941 */ /* 0x000fea0003800000 */
.L_x_8023:
[----:B----4-:R4:W0:Y:S01]  /*50f0*/  LDS R137, [R165+0xbb0] ;  /* 0x000bb000a5897984 */ /* 0x0108220000000800 */
[----:B------:R-:W-:Y:S04]  /*5100*/  BSSY B0, `(.L_x_8025) ;  /* 0x0000003000007945 */ /* 0x000fe80003800000 */
[----:B------:R-:W-:Y:S05]  /*5110*/  @!P5 BRA `(.L_x_8026) ;  /* 0x000000000004d947 */ /* 0x000fea0003800000 */
[----:B0-----:R0:W-:Y:S02]  /*5120*/  REDG.E.ADD.F32.FTZ.RN.STRONG.GPU desc[UR12][R12.64+-0x80], R137 ;  /* 0xffff80890c0079a6 */ /* 0x0011e4000c10f38c */
.L_x_8026:
[----:B------:R-:W-:Y:S05]  /*5130*/  BSYNC B0 ;  /* 0x0000000000007941 */ /* 0x000fea0003800000 */
.L_x_8025:
[----:B0-----:R-:W0:Y:S01]  /*5140*/  SHFL.DOWN PT, R12, R15, 0x1, 0x1f ;  /* 0x08201f000f0c7f89 */ /* 0x001e2200000e0000 */
[C---:B------:R-:W-:Y:S01]  /*5150*/  ISETP.GT.AND P0, PT, R54.reuse, 0x1e, PT ;  /* 0x0000001e3600780c */ /* 0x040fe20003f04270 */
[----:B------:R-:W-:Y:S01]  /*5160*/  FADD.FTZ R122, R149, R122 ;  /* 0x0000007a957a7221 */ /* 0x000fe20000010000 */
[----:B------:R-:W-:Y:S01]  /*5170*/  FADD.FTZ R128, R145, R128 ;  /* 0x0000008091807221 */ /* 0x000fe20000010000 */
[----:B------:R-:W5:Y:S01]  /*5180*/  SHFL.DOWN PT, R13, R16, 0x1, 0x1f ;  /* 0x08201f00100d7f89 */ /* 0x000f6200000e0000 */
[----:B------:R-:W-:Y:S01]  /*5190*/  FADD.FTZ R119, R139, R119 ;  /* 0x000000778b777221 */ /* 0x000fe20000010000 */
[----:B------:R-:W-:Y:S01]  /*51a0*/  FADD.FTZ R118, R135, R118 ;  /* 0x0000007687767221 */ /* 0x000fe20000010000 */
[----:B------:R-:W-:Y:S01]  /*51b0*/  ISETP.NE.AND P1, PT, R54, RZ, PT ;  /* 0x000000ff3600720c */ /* 0x000fe20003f25270 */
[----:B------:R-:W-:Y:S01]  /*51c0*/  FADD.FTZ R127, R147, R127 ;  /* 0x0000007f937f7221 */ /* 0x000fe20000010000 */
[----:B------:R-:W-:Y:S01]  /*51d0*/  ISETP.NE.AND P2, PT, R52, RZ, PT ;  /* 0x000000ff3400720c */ /* 0x000fe20003f45270 */
[-C--:B------:R-:W-:Y:S01]  /*51e0*/  FMUL.FTZ R147, R131, R192.reuse ;  /* 0x000000c083937220 */ /* 0x080fe20000410000 */
[----:B------:R-:W-:Y:S01]  /*51f0*/  BSSY B0, `(.L_x_8027) ;  /* 0x000006e000007945 */ /* 0x000fe20003800000 */
[----:B------:R-:W-:Y:S01]  /*5200*/  FADD.FTZ R126, R151, R126 ;  /* 0x0000007e977e7221 */ /* 0x000fe20000010000 */
[----:B------:R-:W-:Y:S01]  /*5210*/  FADD.FTZ R125, R153, R125 ;  /* 0x0000007d997d7221 */ /* 0x000fe20000010000 */
        /* <DEDUP_REMOVED lines=13> */
[----:B-----5:R-:W-:-:S02]  /*52f0*/  @!P0 FADD.FTZ R16, R16, R13 ;  /* 0x0000000d10108221 */ /* 0x020fc40000010000 */
[----:B------:R-:W0:Y:S01]  /*5300*/  SHFL.DOWN PT, R12, R15, 0x2, 0x1f ;  /* 0x08401f000f0c7f89 */ /* 0x000e2200000e0000 */
[----:B------:R-:W-:-:S03]  /*5310*/  ISETP.GT.AND P0, PT, R54, 0x1d, PT ;  /* 0x0000001d3600780c */ /* 0x000fc60003f04270 */
[----:B------:R-:W5:Y:S10]  /*5320*/  SHFL.DOWN PT, R13, R16, 0x2, 0x1f ;  /* 0x08401f00100d7f89 */ /* 0x000f7400000e0000 */
[----:B0-----:R-:W-:Y:S01]  /*5330*/  @!P0 FADD.FTZ R15, R15, R12 ;  /* 0x0000000c0f0f8221 */ /* 0x001fe20000010000 */
[----:B-----5:R-:W-:-:S04]  /*5340*/  @!P0 FADD.FTZ R16, R16, R13 ;  /* 0x0000000d10108221 */ /* 0x020fc80000010000 */
[----:B------:R-:W0:Y:S01]  /*5350*/  SHFL.DOWN PT, R12, R15, 0x4, 0x1f ;  /* 0x08801f000f0c7f89 */ /* 0x000e2200000e0000 */
[----:B------:R-:W-:Y:S01]  /*5360*/  ISETP.GT.AND P0, PT, R54, 0x1b, PT ;  /* 0x0000001b3600780c */ /* 0x000fe20003f04270 */
[----:B------:R-:W-:Y:S02]  /*5370*/  FMUL.FTZ R13, R131, R194 ;  /* 0x000000c2830d7220 */ /* 0x000fe40000410000 */
[----:B------:R-:W5:Y:S02]  /*5380*/  SHFL.DOWN PT, R137, R16, 0x4, 0x1f ;  /* 0x08801f0010897f89 */ /* 0x000f6400000e0000 */
[----:B------:R-:W-:-:S04]  /*5390*/  FMUL.FTZ R13, R164, R13 ;  /* 0x0000000da40d7220 */ /* 0x000fc80000410000 */
[----:B------:R-:W-:Y:S01]  /*53a0*/  FFMA.FTZ R145, R142, R194, R13 ;  /* 0x000000c28e917223 */ /* 0x000fe2000001000d */
[----:B------:R-:W-:-:S03]  /*53b0*/  FMUL.FTZ R13, R131, R196 ;  /* 0x000000c4830d7220 */ /* 0x000fc60000410000 */
[----:B------:R-:W-:Y:S01]  /*53c0*/  FADD.FTZ R102, R145, R102 ;  /* 0x0000006691667221 */ /* 0x000fe20000010000 */
[----:B0-----:R-:W-:Y:S01]  /*53d0*/  @!P0 FADD.FTZ R15, R15, R12 ;  /* 0x0000000c0f0f8221 */ /* 0x001fe20000010000 */
[----:B------:R-:W-:Y:S01]  /*53e0*/  FMUL.FTZ R12, R131, R200 ;  /* 0x000000c8830c7220 */ /* 0x000fe20000410000 */
[----:B-----5:R-:W-:-:S03]  /*53f0*/  @!P0 FADD.FTZ R16, R16, R137 ;  /* 0x0000008910108221 */ /* 0x020fc60000010000 */
[----:B------:R-:W0:Y:S01]  /*5400*/  SHFL.DOWN PT, R164, R15, 0x8, 0x1f ;  /* 0x09001f000fa47f89 */ /* 0x000e2200000e0000 */
[----:B------:R-:W-:Y:S01]  /*5410*/  FMUL.FTZ R137, R131, R208 ;  /* 0x000000d083897220 */ /* 0x000fe20000410000 */
[----:B------:R-:W-:Y:S01]  /*5420*/  ISETP.GT.AND P0, PT, R54, 0x17, PT ;  /* 0x000000173600780c */ /* 0x000fe20003f04270 */
[----:B------:R-:W-:Y:S01]  /*5430*/  FMUL.FTZ R143, R143, R12 ;  /* 0x0000000c8f8f7220 */ /* 0x000fe20000410000 */
[----:B------:R-:W5:Y:S01]  /*5440*/  SHFL.DOWN PT, R149, R16, 0x8, 0x1f ;  /* 0x09001f0010957f89 */ /* 0x000f6200000e0000 */
[----:B------:R-:W-:Y:S01]  /*5450*/  FMUL.FTZ R137, R166, R137 ;  /* 0x00000089a6897220 */ /* 0x000fe20000410000 */
[C---:B------:R-:W-:Y:S01]  /*5460*/  FMUL.FTZ R12, R131.reuse, R210 ;  /* 0x000000d2830c7220 */ /* 0x040fe20000410000 */
[----:B------:R-:W-:Y:S02]  /*5470*/  FFMA.FTZ R144, R144, R200, R143 ;  /* 0x000000c890907223 */ /* 0x000fe4000001008f */
        /* <DEDUP_REMOVED lines=9> */
[C---:B------:R-:W-:Y:S01]  /*5510*/  FMUL.FTZ R23, R131.reuse, R14 ;  /* 0x0000000e83177220 */ /* 0x040fe20000410000 */
[----:B------:R-:W-:Y:S01]  /*5520*/  FMUL.FTZ R12, R131, R216 ;  /* 0x000000d8830c7220 */ /* 0x000fe20000410000 */
[----:B------:R-:W-:Y:S01]  /*5530*/  FMUL.FTZ R13, R158, R13 ;  /* 0x0000000d9e0d7220 */ /* 0x000fe20000410000 */
[----:B------:R-:W-:Y:S01]  /*5540*/  FADD.FTZ R106, R19, R106 ;  /* 0x0000006a136a7221 */ /* 0x000fe20000010000 */
[----:B------:R-:W-:Y:S01]  /*5550*/  FMUL.FTZ R135, R184, R23 ;  /* 0x00000017b8877220 */ /* 0x000fe20000410000 */
[----:B------:R-:W-:Y:S01]  /*5560*/  FMUL.FTZ R12, R161, R12 ;  /* 0x0000000ca10c7220 */ /* 0x000fe20000410000 */
[----:B0-----:R-:W-:Y:S01]  /*5570*/  @!P0 FADD.FTZ R15, R15, R164 ;  /* 0x000000a40f0f8221 */ /* 0x001fe20000010000 */
[----:B------:R-:W-:Y:S01]  /*5580*/  FFMA.FTZ R148, R148, R206, R13 ;  /* 0x000000ce94947223 */ /* 0x000fe2000001000d */
[C---:B------:R-:W-:Y:S01]  /*5590*/  FMUL.FTZ R13, R131.reuse, R204 ;  /* 0x000000cc830d7220 */ /* 0x040fe20000410000 */
[----:B------:R-:W-:Y:S01]  /*55a0*/  FFMA.FTZ R14, R134, R14, R135 ;  /* 0x0000000e860e7223 */ /* 0x000fe20000010087 */
[----:B-----5:R-:W-:Y:S01]  /*55b0*/  @!P0 FADD.FTZ R16, R16, R149 ;  /* 0x0000009510108221 */ /* 0x020fe20000010000 */
[----:B------:R-:W0:Y:S01]  /*55c0*/  SHFL.DOWN PT, R138, R15, 0x10, 0x1f ;  /* 0x0a001f000f8a7f89 */ /* 0x000e2200000e0000 */
[----:B------:R-:W-:Y:S01]  /*55d0*/  FMUL.FTZ R13, R156, R13 ;  /* 0x0000000d9c0d7220 */ /* 0x000fe20000410000 */
[----:B------:R-:W-:Y:S01]  /*55e0*/  ISETP.GT.AND P0, PT, R54, 0xf, PT ;  /* 0x0000000f3600780c */ /* 0x000fe20003f04270 */
[----:B------:R-:W-:Y:S01]  /*55f0*/  FADD.FTZ R83, R14, R83 ;  /* 0x000000530e537221 */ /* 0x000fe20000010000 */
[----:B------:R-:W5:Y:S01]  /*5600*/  SHFL.DOWN PT, R139, R16, 0x10, 0x1f ;  /* 0x0a001f00108b7f89 */ /* 0x000f6200000e0000 */
[----:B------:R-:W-:Y:S01]  /*5610*/  FFMA.FTZ R23, R150, R204, R13 ;  /* 0x000000cc96177223 */ /* 0x000fe2000001000d */
[C---:B------:R-:W-:Y:S01]  /*5620*/  FMUL.FTZ R13, R131.reuse, R202 ;  /* 0x000000ca830d7220 */ /* 0x040fe20000410000 */
[----:B------:R-:W-:Y:S01]  /*5630*/  FMUL.FTZ R14, R131, R214 ;  /* 0x000000d6830e7220 */ /* 0x000fe20000410000 */
[----:B------:R-:W-:Y:S01]  /*5640*/  FFMA.FTZ R21, R21, R216, R12 ;  /* 0x000000d815157223 */ /* 0x000fe2000001000c */
[----:B------:R-:W-:Y:S01]  /*5650*/  FFMA.FTZ R137, R146, R198, R137 ;  /* 0x000000c692897223 */ /* 0x000fe20000010089 */
[----:B------:R-:W-:Y:S01]  /*5660*/  FMUL.FTZ R13, R154, R13 ;  /* 0x0000000d9a0d7220 */ /* 0x000fe20000410000 */
[----:B------:R-:W-:Y:S01]  /*5670*/  FMUL.FTZ R25, R25, R14 ;  /* 0x0000000e19197220 */ /* 0x000fe20000410000 */
[C---:B------:R-:W-:Y:S01]  /*5680*/  FMUL.FTZ R14, R131.reuse, R178 ;  /* 0x000000b2830e7220 */ /* 0x040fe20000410000 */
        /* <DEDUP_REMOVED lines=8> */
[----:B------:R-:W-:Y:S01]  /*5710*/  FADD.FTZ R100, R137, R100 ;  /* 0x0000006489647221 */ /* 0x000fe20000010000 */
[----:B------:R-:W-:Y:S01]  /*5720*/  FADD.FTZ R75, R148, R75 ;  /* 0x0000004b944b7221 */ /* 0x000fe20000010000 */
[----:B------:R-:W-:Y:S01]  /*5730*/  FFMA.FTZ R19, R20, R212, R19 ;  /* 0x000000d414137223 */ /* 0x000fe20000010013 */
[----:B0-----:R-:W-:Y:S01]  /*5740*/  @!P0 FADD.FTZ R15, R15, R138 ;  /* 0x0000008a0f0f8221 */ /* 0x001fe20000010000 */
[----:B------:R-:W-:Y:S01]  /*5750*/  FADD.FTZ R98, R23, R98 ;  /* 0x0000006217627221 */ /* 0x000fe20000010000 */
[----:B------:R-:W-:Y:S01]  /*5760*/  FADD.FTZ R73, R152, R73 ;  /* 0x0000004998497221 */ /* 0x000fe20000010000 */
[----:B------:R-:W-:Y:S01]  /*5770*/  FADD.FTZ R108, R21, R108 ;  /* 0x0000006c156c7221 */ /* 0x000fe20000010000 */
[----:B-----5:R-:W-:Y:S01]  /*5780*/  @!P0 FADD.FTZ R16, R16, R139 ;  /* 0x0000008b10108221 */ /* 0x020fe20000010000 */
[----:B------:R-:W-:Y:S01]  /*5790*/  MOV R13, R15 ;  /* 0x0000000f000d7202 */ /* 0x000fe20000000f00 */
[----:B------:R-:W-:Y:S01]  /*57a0*/  FMUL.FTZ R15, R131, R180 ;  /* 0x000000b4830f7220 */ /* 0x000fe20000410000 */
[----:B------:R-:W-:Y:S01]  /*57b0*/  FADD.FTZ R96, R19, R96 ;  /* 0x0000006013607221 */ /* 0x000fe20000010000 */
[----:B------:R-:W-:Y:S01]  /*57c0*/  FADD.FTZ R71, R22, R71 ;  /* 0x0000004716477221 */ /* 0x000fe20000010000 */
[----:B------:R-:W-:Y:S01]  /*57d0*/  MOV R12, R16 ;  /* 0x00000010000c7202 */ /* 0x000fe20000000f00 */
[----:B------:R-:W-:Y:S01]  /*57e0*/  FMUL.FTZ R15, R174, R15 ;  /* 0x0000000fae0f7220 */ /* 0x000fe20000410000 */
[----:B------:R-:W-:-:S03]  /*57f0*/  FADD.FTZ R69, R26, R69 ;  /* 0x000000451a457221 */ /* 0x000fc60000010000 */
[----:B------:R0:W-:Y:S01]  /*5800*/  @!P1 STS.64 [R132+0xc78], R12 ;  /* 0x000c780c84009388 */ /* 0x0001e20000000a00 */
[----:B------:R-:W-:-:S04]  /*5810*/  FFMA.FTZ R15, R24, R180, R15 ;  /* 0x000000b4180f7223 */ /* 0x000fc8000001000f */
[----:B------:R-:W-:Y:S01]  /*5820*/  FADD.FTZ R94, R15, R94 ;  /* 0x0000005e0f5e7221 */ /* 0x000fe20000010000 */
[----:B------:R-:W-:Y:S06]  /*5830*/  BAR.SYNC.DEFER_BLOCKING 0x0 ;  /* 0x0000000000007b1d */ /* 0x000fec0000010000 */
[----:B------:R-:W-:Y:S05]  /*5840*/  @P2 BRA `(.L_x_8028) ;  /* 0x0000000000202947 */ /* 0x000fea0003800000 */
[----:B------:R-:W-:Y:S02]  /*5850*/  ISETP.NE.AND P0, PT, R63, UR28, PT ;  /* 0x0000001c3f007c0c */ /* 0x000fe4000bf05270 */
[----:B0-----:R-:W-:-:S11]  /*5860*/  LEA R132, R129, R132, 0x2 ;  /* 0x0000008481847211 */ /* 0x001fd600078e10ff */
[----:B------:R-:W0:Y:S04]  /*5870*/  @P0 LDS R2, [R132+0x2328] ;  /* 0x0023280084020984 */ /* 0x000e280000000800 */
[----:B------:R-:W5:Y:S01]  /*5880*/  @P0 LDS R3, [R132+0x1f28] ;  /* 0x001f280084030984 */ /* 0x000f620000000800 */
[----:B0-----:R-:W-:Y:S01]  /*5890*/  @P0 FADD.FTZ R13, R13, R2 ;  /* 0x000000020d0d0221 */ /* 0x001fe20000010000 */
[----:B-----5:R-:W-:-:S04]  /*58a0*/  @P0 FADD.FTZ R12, R12, R3 ;  /* 0x000000030c0c0221 */ /* 0x020fc80000010000 */
[----:B------:R0:W-:Y:S04]  /*58b0*/  STS [R132+0x2328], R13 ;  /* 0x0023280d84007388 */ /* 0x0001e80000000800 */
[----:B------:R0:W-:Y:S02]  /*58c0*/  STS [R132+0x1f28], R12 ;  /* 0x001f280c84007388 */ /* 0x0001e40000000800 */
.L_x_8028:
[----:B------:R-:W-:Y:S05]  /*58d0*/  BSYNC B0 ;  /* 0x0000000000007941 */ /* 0x000fea0003800000 */
.L_x_8027:
[----:B------:R-:W-:Y:S01]  /*58e0*/  IADD3 R129, R129, 0x1, RZ ;  /* 0x0000000181817810 */ /* 0x000fe20007ffe0ff */
[----:B------:R-:W-:-:S03]  /*58f0*/  UIADD3 UR5, UP0, UR5, 0x1, URZ ;  /* 0x0000000105057890 */ /* 0x000fc6000ff1e03f */
[----:B------:R-:W-:Y:S01]  /*5900*/  ISETP.GE.AND P0, PT, R129, UR29, PT ;  /* 0x0000001d81007c0c */ /* 0x000fe2000bf06270 */
[----:B------:R-:W-:-:S12]  /*5910*/  UIADD3.X UR6, URZ, UR6, URZ, UP0, !UPT ;  /* 0x000000063f067290 */ /* 0x000fd800087fe43f */
[----:B------:R-:W-:Y:S05]  /*5920*/  @!P0 BRA `(.L_x_8029) ;  /* 0xffffffcc00bc8947 */ /* 0x000fea000383ffff */
.L_x_7992:
[----:B------:R-:W-:Y:S01]  /*5930*/  BAR.SYNC.DEFER_BLOCKING 0x0 ;  /* 0x0000000000007b1d */ /* 0x000fe20000010000 */
[----:B------:R-:W-:Y:S01]  /*5940*/  F2FP.F16.F32.PACK_AB R118, R118, R117 ;  /* 0x000000757676723e */ /* 0x000fe200000000ff */
[----:B------:R-:W-:Y:S01]  /*5950*/  UIADD3 UR4, UR4, -0x200, URZ ;  /* 0xfffffe0004047890 */ /* 0x000fe2000fffe03f */
[----:B------:R-:W-:Y:S02]  /*5960*/  F2FP.F16.F32.PACK_AB R126, R126, R125 ;  /* 0x0000007d7e7e723e */ /* 0x000fe400000000ff */
[----:B------:R-:W-:-:S03]  /*5970*/  F2FP.F16.F32.PACK_AB R117, R116, R115 ;  /* 0x000000737475723e */ /* 0x000fc600000000ff */
[----:B--2---:R-:W2:Y:S01]  /*5980*/  LDC.64 R14, c[0x0][0x388] ;  /* 0x0000e200ff0e7b82 */ /* 0x004ea20000000a00 */
[----:B------:R-:W-:Y:S01]  /*5990*/  F2FP.F16.F32.PACK_AB R125, R124, R123 ;  /* 0x0000007b7c7d723e */ /* 0x000fe200000000ff */
[----:B------:R-:W-:Y:S01]  /*59a0*/  ULDC.64 UR6, c[0x0][0x390] ;  /* 0x0000e40000067ab9 */ /* 0x000fe20000000a00 */
[----:B------:R-:W-:Y:S01]  /*59b0*/  F2FP.F16.F32.PACK_AB R119, R120, R119 ;  /* 0x000000777877723e */ /* 0x000fe200000000ff */
[----:B------:R-:W-:Y:S01]  /*59c0*/  IMAD R0, R46, UR6, RZ ;  /* 0x000000062e007c24 */ /* 0x000fe2000f8e02ff */
[----:B------:R-:W-:Y:S01]  /*59d0*/  F2FP.F16.F32.PACK_AB R116, R114, R113 ;  /* 0x000000717274723e */ /* 0x000fe200000000ff */
[C---:B-1----:R-:W-:Y:S01]  /*59e0*/  IMAD.WIDE.U32 R2, R47.reuse, UR6, R28 ;  /* 0x000000062f027c25 */ /* 0x042fe2000f8e001c */
[----:B------:R-:W-:Y:S01]  /*59f0*/  F2FP.F16.F32.PACK_AB R127, R128, R127 ;  /* 0x0000007f807f723e */ /* 0x000fe200000000ff */
[----:B------:R-:W1:Y:S01]  /*5a00*/  LDC.64 R16, c[0x0][0x3e0] ;  /* 0x0000f800ff107b82 */ /* 0x000e620000000a00 */
[----:B------:R-:W-:Y:S01]  /*5a10*/  F2FP.F16.F32.PACK_AB R124, R122, R121 ;  /* 0x000000797a7c723e */ /* 0x000fe200000000ff */
[----:B0-----:R-:W-:Y:S01]  /*5a20*/  IMAD R13, R47, UR7, R0 ;  /* 0x000000072f0d7c24 */ /* 0x001fe2000f8e0200 */
[----:B------:R-:W-:Y:S01]  /*5a30*/  F2FP.F16.F32.PACK_AB R97, R96, R71 ;  /* 0x000000476061723e */ /* 0x000fe200000000ff */
[----:B------:R-:W-:Y:S01]  /*5a40*/  ULDC.64 UR6, c[0x0][0x3b0] ;  /* 0x0000ec0000067ab9 */ /* 0x000fe20000000a00 */
[----:B------:R-:W-:-:S02]  /*5a50*/  F2FP.F16.F32.PACK_AB R99, R100, R75 ;  /* 0x0000004b6463723e */ /* 0x000fc400000000ff */
[----:B------:R-:W-:Y:S01]  /*5a60*/  IADD3 R3, R3, R13, RZ ;  /* 0x0000000d03037210 */ /* 0x000fe20007ffe0ff */
[----:B------:R-:W-:Y:S01]  /*5a70*/  FADD.FTZ R13, R50, R69 ;  /* 0x00000045320d7221 */ /* 0x000fe20000010000 */
[----:B------:R-:W0:Y:S01]  /*5a80*/  LDC.64 R24, c[0x0][0x3f0] ;  /* 0x0000fc00ff187b82 */ /* 0x000e220000000a00 */
[----:B------:R-:W-:Y:S01]  /*5a90*/  STS.128 [R66], R116 ;  /* 0x0000007442007388 */ /* 0x000fe20000000c00 */
[----:B------:R-:W-:Y:S02]  /*5aa0*/  IADD3 R55, P1, R55, -0x400, RZ ;  /* 0xfffffc0037377810 */ /* 0x000fe40007f3e0ff */
[----:B------:R-:W-:Y:S01]  /*5ab0*/  IADD3 R56, P2, R56, -0x400, RZ ;  /* 0xfffffc0038387810 */ /* 0x000fe20007f5e0ff */
[----:B------:R-:W-:Y:S01]  /*5ac0*/  STS.128 [R66+0x10], R124 ;  /* 0x0000107c42007388 */ /* 0x000fe20000000c00 */
[----:B------:R-:W-:-:S03]  /*5ad0*/  NOP ;  /* 0x0000000000007918 */ /* 0x000fc60000000000 */
[----:B------:R-:W5:Y:S01]  /*5ae0*/  LDS.128 R4, [R65] ;  /* 0x0000000041047984 */ /* 0x000f620000000c00 */
[----:B--2---:R-:W-:Y:S01]  /*5af0*/  IMAD R0, R14, UR14, RZ ;  /* 0x0000000e0e007c24 */ /* 0x004fe2000f8e02ff */
[----:B------:R-:W-:Y:S01]  /*5b00*/  IADD3 R58, P3, R58, -0x400, RZ ;  /* 0xfffffc003a3a7810 */ /* 0x000fe20007f7e0ff */
[----:B------:R-:W-:Y:S01]  /*5b10*/  IMAD.WIDE.U32 R2, R14, UR15, R2 ;  /* 0x0000000f0e027c25 */ /* 0x000fe2000f8e0002 */
[----:B------:R-:W2:Y:S01]  /*5b20*/  LDS.128 R8, [R65+0x200] ;  /* 0x0002000041087984 */ /* 0x000ea20000000c00 */
[----:B------:R-:W-:Y:S02]  /*5b30*/  F2FP.F16.F32.PACK_AB R14, R106, R81 ;  /* 0x000000516a0e723e */ /* 0x000fe400000000ff */
[----:B------:R-:W-:Y:S02]  /*5b40*/  IMAD R15, R15, UR15, R0 ;  /* 0x0000000f0f0f7c24 */ /* 0x000fe4000f8e0200 */
[----:B------:R-:W-:Y:S01]  /*5b50*/  FADD.FTZ R0, R13, R94 ;  /* 0x0000005e0d007221 */ /* 0x000fe20000010000 */
[----:B-1----:R-:W-:-:S02]  /*5b60*/  LEA R12, P0, R2, R16, 0x1 ;  /* 0x00000010020c7211 */ /* 0x002fc400078008ff */
[----:B------:R-:W-:Y:S02]  /*5b70*/  IADD3 R60, P4, R60, -0x400, RZ ;  /* 0xfffffc003c3c7810 */ /* 0x000fe40007f9e0ff */
[----:B------:R-:W-:Y:S01]  /*5b80*/  IADD3 R13, R3, R15, RZ ;  /* 0x0000000f030d7210 */ /* 0x000fe20007ffe0ff */
[----:B------:R-:W-:Y:S01]  /*5b90*/  FADD.FTZ R3, R0, R71 ;  /* 0x0000004700037221 */ /* 0x000fe20000010000 */
[----:B------:R-:W-:Y:S02]  /*5ba0*/  IADD3.X R62, R62, -0x1, RZ, P1, !PT ;  /* 0xffffffff3e3e7810 */ /* 0x000fe40000ffe4ff */
[----:B------:R-:W-:Y:S01]  /*5bb0*/  LEA.HI.X R13, R2, R17, R13, 0x1, P0 ;  /* 0x00000011020d7211 */ /* 0x000fe200000f0c0d */
[----:B------:R-:W-:Y:S01]  /*5bc0*/  FADD.FTZ R0, R3, R96 ;  /* 0x0000006003007221 */ /* 0x000fe20000010000 */
[----:B------:R-:W-:Y:S02]  /*5bd0*/  F2FP.F16.F32.PACK_AB R96, R94, R69 ;  /* 0x000000455e60723e */ /* 0x000fe400000000ff */
[----:B------:R-:W-:Y:S01]  /*5be0*/  IADD3.X R57, R57, -0x1, RZ, P2, !PT ;  /* 0xffffffff39397810 */ /* 0x000fe200017fe4ff */
[----:B------:R-:W-:-:S04]  /*5bf0*/  IMAD.WIDE R2, R64, 0x10, R12 ;  /* 0x0000001040027825 */ /* 0x000fc800078e020c */
[----:B------:R-:W-:Y:S01]  /*5c00*/  FADD.FTZ R15, R0, R73 ;  /* 0x00000049000f7221 */ /* 0x000fe20000010000 */
[----:B------:R-:W-:Y:S02]  /*5c10*/  F2FP.F16.F32.PACK_AB R13, R104, R79 ;  /* 0x0000004f680d723e */ /* 0x000fe400000000ff */
[----:B------:R-:W-:Y:S01]  /*5c20*/  F2FP.F16.F32.PACK_AB R12, R102, R77 ;  /* 0x0000004d660c723e */ /* 0x000fe200000000ff */
[----:B------:R-:W-:Y:S01]  /*5c30*/  FADD.FTZ R0, R15, R98 ;  /* 0x000000620f007221 */ /* 0x000fe20000010000 */
[----:B------:R-:W-:Y:S02]  /*5c40*/  F2FP.F16.F32.PACK_AB R98, R98, R73 ;  /* 0x000000496262723e */ /* 0x000fe400000000ff */
[----:B------:R-:W-:Y:S01]  /*5c50*/  F2FP.F16.F32.PACK_AB R15, R108, R83 ;  /* 0x000000536c0f723e */ /* 0x000fe200000000ff */
[----:B------:R-:W-:Y:S01]  /*5c60*/  FADD.FTZ R75, R0, R75 ;  /* 0x0000004b004b7221 */ /* 0x000fe20000010000 */
[----:B------:R-:W-:Y:S02]  /*5c70*/  IADD3.X R59, R59, -0x1, RZ, P3, !PT ;  /* 0xffffffff3b3b7810 */ /* 0x000fe40001ffe4ff */
[----:B------:R-:W-:Y:S01]  /*5c80*/  IADD3.X R61, R61, -0x1, RZ, P4, !PT ;  /* 0xffffffff3d3d7810 */ /* 0x000fe200027fe4ff */
[----:B------:R-:W-:-:S04]  /*5c90*/  FADD.FTZ R100, R75, R100 ;  /* 0x000000644b647221 */ /* 0x000fc80000010000 */
[----:B------:R-:W-:Y:S01]  /*5ca0*/  FADD.FTZ R77, R100, R77 ;  /* 0x0000004d644d7221 */ /* 0x000fe20000010000 */
[----:B-----5:R1:W-:Y:S03]  /*5cb0*/  STG.E.128 desc[UR12][R2.64+-0x400], R4 ;  /* 0xfffc000402007986 */ /* 0x0203e6000c101d0c */
[----:B------:R-:W-:Y:S01]  /*5cc0*/  FADD.FTZ R102, R77, R102 ;  /* 0x000000664d667221 */ /* 0x000fe20000010000 */
[----:B--2---:R2:W-:Y:S03]  /*5cd0*/  STG.E.128 desc[UR12][R2.64+-0x200], R8 ;  /* 0xfffe000802007986 */ /* 0x0045e6000c101d0c */
[----:B------:R-:W-:Y:S01]  /*5ce0*/  FADD.FTZ R79, R102, R79 ;  /* 0x0000004f664f7221 */ /* 0x000fe20000010000 */
[----:B------:R-:W-:Y:S03]  /*5cf0*/  BAR.SYNC.DEFER_BLOCKING 0x0 ;  /* 0x0000000000007b1d */ /* 0x000fe60000010000 */
[----:B------:R-:W-:-:S04]  /*5d00*/  FADD.FTZ R104, R79, R104 ;  /* 0x000000684f687221 */ /* 0x000fc80000010000 */
[----:B------:R-:W-:Y:S01]  /*5d10*/  FADD.FTZ R81, R104, R81 ;  /* 0x0000005168517221 */ /* 0x000fe20000010000 */
[----:B-1----:R-:W1:Y:S01]  /*5d20*/  LDC.64 R6, c[0x0][0x3a8] ;  /* 0x0000ea00ff067b82 */ /* 0x002e620000000a00 */
[----:B------:R-:W-:Y:S02]  /*5d30*/  IMAD R4, R46, UR6, RZ ;  /* 0x000000062e047c24 */ /* 0x000fe4000f8e02ff */
[----:B------:R-:W-:Y:S01]  /*5d40*/  FADD.FTZ R106, R81, R106 ;  /* 0x0000006a516a7221 */ /* 0x000fe20000010000 */
[----:B--2---:R-:W-:-:S04]  /*5d50*/  IMAD.WIDE.U32 R2, R47, UR6, R28 ;  /* 0x000000062f027c25 */ /* 0x004fc8000f8e001c */
[----:B------:R-:W-:Y:S01]  /*5d60*/  FADD.FTZ R83, R106, R83 ;  /* 0x000000536a537221 */ /* 0x000fe20000010000 */
[----:B------:R-:W-:-:S03]  /*5d70*/  IMAD R5, R47, UR7, R4 ;  /* 0x000000072f057c24 */ /* 0x000fc6000f8e0204 */
[----:B------:R-:W-:Y:S02]  /*5d80*/  FADD.FTZ R50, R83, R108 ;  /* 0x0000006c53327221 */ /* 0x000fe40000010000 */
[----:B------:R-:W-:Y:S01]  /*5d90*/  IADD3 R3, R3, R5, RZ ;  /* 0x0000000503037210 */ /* 0x000fe20007ffe0ff */
[----:B------:R-:W-:Y:S04]  /*5da0*/  STS.128 [R66], R96 ;  /* 0x0000006042007388 */ /* 0x000fe80000000c00 */
[----:B------:R-:W-:Y:S01]  /*5db0*/  STS.128 [R66+0x10], R12 ;  /* 0x0000100c42007388 */ /* 0x000fe20000000c00 */
[----:B------:R-:W-:-:S03]  /*5dc0*/  NOP ;  /* 0x0000000000007918 */ /* 0x000fc60000000000 */
[----:B------:R-:W2:Y:S01]  /*5dd0*/  LDS.128 R16, [R65] ;  /* 0x0000000041107984 */ /* 0x000ea20000000c00 */
[C---:B-1----:R-:W-:Y:S02]  /*5de0*/  IMAD R0, R6.reuse, UR14, RZ ;  /* 0x0000000e06007c24 */ /* 0x042fe4000f8e02ff */
[----:B------:R-:W-:Y:S01]  /*5df0*/  IMAD.WIDE.U32 R2, R6, UR15, R2 ;  /* 0x0000000f06027c25 */ /* 0x000fe2000f8e0002 */
[----:B------:R1:W5:Y:S03]  /*5e00*/  LDS.128 R20, [R65+0x200] ;  /* 0x0002000041147984 */ /* 0x0003660000000c00 */
[----:B------:R-:W-:Y:S01]  /*5e10*/  IMAD R5, R7, UR15, R0 ;  /* 0x0000000f07057c24 */ /* 0x000fe2000f8e0200 */
[----:B0-----:R-:W-:-:S04]  /*5e20*/  LEA R4, P0, R2, R24, 0x1 ;  /* 0x0000001802047211 */ /* 0x001fc800078008ff */
[----:B------:R-:W-:-:S04]  /*5e30*/  IADD3 R0, R3, R5, RZ ;  /* 0x0000000503007210 */ /* 0x000fc80007ffe0ff */
[----:B------:R-:W-:Y:S02]  /*5e40*/  LEA.HI.X R5, R2, R25, R0, 0x1, P0 ;  /* 0x0000001902057211 */ /* 0x000fe400000f0c00 */
[C---:B------:R-:W-:Y:S02]  /*5e50*/  ISETP.GT.AND P0, PT, R63.reuse, 0x1, PT ;  /* 0x000000013f00780c */ /* 0x040fe40003f04270 */
[----:B------:R-:W-:Y:S01]  /*5e60*/  IADD3 R63, R63, -0x1, RZ ;  /* 0xffffffff3f3f7810 */ /* 0x000fe20007ffe0ff */
[----:B-1----:R-:W-:-:S05]  /*5e70*/  IMAD.WIDE R64, R64, 0x10, R4 ;  /* 0x0000001040407825 */ /* 0x002fca00078e0204 */
[----:B--2---:R2:W-:Y:S04]  /*5e80*/  STG.E.128 desc[UR12][R64.64+-0x400], R16 ;  /* 0xfffc001040007986 */ /* 0x0045e8000c101d0c */
[----:B-----5:R2:W-:Y:S01]  /*5e90*/  STG.E.128 desc[UR12][R64.64+-0x200], R20 ;  /* 0xfffe001440007986 */ /* 0x0205e2000c101d0c */
[----:B------:R-:W-:Y:S05]  /*5ea0*/  @P0 BRA `(.L_x_8030) ;  /* 0xffffffa8007c0947 */ /* 0x000fea000383ffff */
.L_x_7990:
[----:B------:R-:W-:Y:S02]  /*5eb0*/  ULDC.64 UR4, c[0x0][0x3d8] ;  /* 0x0000f60000047ab9 */ /* 0x000fe40000000a00 */
[----:B------:R-:W-:-:S04]  /*5ec0*/  ISETP.NE.U32.AND P0, PT, RZ, UR4, PT ;  /* 0x00000004ff007c0c */ /* 0x000fc8000bf05070 */
[----:B------:R-:W-:-:S13]  /*5ed0*/  ISETP.NE.AND.EX P0, PT, RZ, UR5, PT, P0 ;  /* 0x00000005ff007c0c */ /* 0x000fda000bf05300 */
[----:B------:R-:W-:Y:S05]  /*5ee0*/  @!P0 BRA `(.L_x_8031) ;  /* 0x00000000005c8947 */ /* 0x000fea0003800000 */
[----:B------:R-:W0:Y:S01]  /*5ef0*/  SHFL.DOWN P0, R0, R67, 0x1, 0x1f ;  /* 0x08201f0043007f89 */ /* 0x000e220000000000 */
        /* <DEDUP_REMOVED lines=21> */
.L_x_8032:
[----:B------:R-:W-:Y:S05]  /*6050*/  BSYNC B0 ;  /* 0x0000000000007941 */ /* 0x000fea0003800000 */
.L_x_8031:
        /* <DEDUP_REMOVED lines=29> */
.L_x_8034:
[----:B------:R-:W0:Y:S02]  /*6230*/  S2R R15, SR_TID.X ;  /* 0x00000000000f7919 */ /* 0x000e240000002100 */
.L_x_8035:
[----:B------:R-:W-:Y:S05]  /*6240*/  BSYNC B0 ;  /* 0x0000000000007941 */ /* 0x000fea0003800000 */
.L_x_8033:
[----:B------:R-:W-:Y:S02]  /*6250*/  ULDC UR16, c[0x0][0x21c] ;  /* 0x0000870000107ab9 */ /* 0x000fe40000000800 */
[----:B0-----:R-:W-:-:S13]  /*6260*/  ISETP.GE.AND P0, PT, R15, UR16, PT ;  /* 0x000000100f007c0c */ /* 0x001fda000bf06270 */
[----:B------:R-:W-:Y:S05]  /*6270*/  @P0 EXIT ;  /* 0x000000000000094d */ /* 0x000fea0003800000 */
[----:B------:R-:W0:Y:S01]  /*6280*/  S2UR UR5, SR_CgaCtaId ;  /* 0x00000000000579c3 */ /* 0x000e220000008800 */
        /* <DEDUP_REMOVED lines=9> */
[C---:B--2---:R-:W-:Y:S01]  /*6320*/  IMAD R23, R47.reuse, UR7, R0 ;  /* 0x000000072f177c24 */ /* 0x044fe2000f8e0200 */
[----:B------:R-:W-:Y:S01]  /*6330*/  ULDC.64 UR6, c[0x0][0x340] ;  /* 0x0000d00000067ab9 */ /* 0x000fe20000000a00 */
[----:B------:R-:W-:-:S02]  /*6340*/  IMAD R21, R47, UR9, R46 ;  /* 0x000000092f157c24 */ /* 0x000fc4000f8e022e */
[----:B-1----:R-:W-:Y:S01]  /*6350*/  IMAD.WIDE.U32 R4, R47, UR8, RZ ;  /* 0x000000082f047c25 */ /* 0x002fe2000f8e00ff */
[----:B------:R-:W-:Y:S01]  /*6360*/  IADD3 R23, R3, R23, RZ ;  /* 0x0000001703177210 */ /* 0x000fe20007ffe0ff */
[----:B------:R-:W-:-:S03]  /*6370*/  ULDC.64 UR8, c[0x0][0x3c0] ;  /* 0x0000f00000087ab9 */ /* 0x000fc60000000a00 */
[----:B------:R-:W-:Y:S01]  /*6380*/  IADD3 R21, R5, R21, RZ ;  /* 0x0000001505157210 */ /* 0x000fe20007ffe0ff */
[----:B0-----:R-:W-:-:S03]  /*6390*/  ULEA UR4, UR5, UR4, 0x18 ;  /* 0x0000000405047291 */ /* 0x001fc6000f8ec03f */
[----:B------:R-:W-:-:S09]  /*63a0*/  ULDC UR5, c[0x0][0x0] ;  /* 0x0000000000057ab9 */ /* 0x000fd20000000800 */
.L_x_8037:
        /* <DEDUP_REMOVED lines=26> */
.L_x_8036:
[----:B------:R-:W-:Y:S05]  /*6550*/  EXIT ;  /* 0x000000000000794d */ /* 0x000fea0003800000 */
.L_x_8038:
        /* <DEDUP_REMOVED lines=10> */
.L_x_10997:


//--------------------- .text._Z25selective_scan_bwd_kernelI32Selective_Scan_bwd_kernel_traitsILi32ELi16ELb1ELb0ELb1ELb1ELb0EN3c104HalfEfEEv12SSMParamsBwd --------------------------
	.section	.text._Z25selective_scan_bwd_kernelI32Selective_Scan_bwd_kernel_traitsILi32ELi16ELb1ELb0ELb1ELb1ELb0EN3c104HalfEfEEv12SSMParamsBwd,"ax",@progbits
	.align	128
        .global         _Z25selective_scan_bwd_kernelI32Selective_Scan_bwd_kernel_traitsILi32ELi16ELb1ELb0ELb1ELb1ELb0EN3c104HalfEfEEv12SSMParamsBwd
        .type           _Z25selective_scan_bwd_kernelI32Selective_Scan_bwd_kernel_traitsILi32ELi16ELb1ELb0ELb1ELb1ELb0EN3c104HalfEfEEv12SSMParamsBwd,@function
        .size           _Z25selective_scan_bwd_kernelI32Selective_Scan_bwd_kernel_traitsILi32ELi16ELb1ELb0ELb1ELb1ELb0EN3c104HalfEfEEv12SSMParamsBwd,(.L_x_10998 - _Z25selective_scan_bwd_kernelI32Selective_Scan_bwd_kernel_traitsILi32ELi16ELb1ELb0ELb1ELb1ELb0EN3c104HalfEfEEv12SSMParamsBwd)
        .other          _Z25selective_scan_bwd_kernelI32Selective_Scan_bwd_kernel_traitsILi32ELi16ELb1ELb0ELb1ELb1ELb0EN3c104HalfEfEEv12SSMParamsBwd,@"STO_CUDA_ENTRY STV_DEFAULT"
_Z25selective_scan_bwd_kernelI32Selective_Scan_bwd_kernel_traitsILi32ELi16ELb1ELb0ELb1ELb1ELb0EN3c104HalfEfEEv12SSMParamsBwd:
.text._Z25selective_scan_bwd_kernelI32Selective_Scan_bwd_kernel_traitsILi32ELi16ELb1ELb0ELb1ELb1ELb0EN3c104HalfEfEEv12SSMParamsBwd:
        /* <DEDUP_REMOVED lines=140> */
.L_x_8110:
[----:B------:R-:W-:Y:S01]  /*08c0*/  BAR.SYNC.DEFER_BLOCKING 0x0 ;  /* 0x0000000000007b1d */ /* 0x000fe20000010000 */
[----:B------:R-:W-:-:S05]  /*08d0*/  LOP3.LUT R62, R63, 0x1f, R50, 0xf8, !PT ;  /* 0x0000001f3f3e7812 */ /* 0x000fca00078ef832 */
[----:B0-----:R-:W-:-:S05]  /*08e0*/  IMAD.WIDE R2, R62, 0x10, R54 ;  /* 0x000000103e027825 */ /* 0x001fca00078e0236 */
[----:B------:R-:W2:Y:S04]  /*08f0*/  LDG.E.128 R12, desc[UR12][R2.64] ;  /* 0x0000000c020c7981 */ /* 0x000ea8000c1e1d00 */
[----:B------:R-:W3:Y:S01]  /*0900*/  LDG.E.128 R16, desc[UR12][R2.64+0x200] ;  /* 0x0002000c02107981 */ /* 0x000ee2000c1e1d00 */
[----:B------:R-:W0:Y:S01]  /*0910*/  S2UR UR6, SR_CgaCtaId ;  /* 0x00000000000679c3 */ /* 0x000e220000008800 */
[----:B------:R-:W-:Y:S01]  /*0920*/  UMOV UR5, 0x400 ;  /* 0x0000040000057882 */ /* 0x000fe20000000000 */
[----:B------:R-:W-:Y:S01]  /*0930*/  IMAD.WIDE R36, R62, 0x10, R56 ;  /* 0x000000103e247825 */ /* 0x000fe200078e0238 */
[----:B0-----:R-:W-:-:S06]  /*0940*/  ULEA UR5, UR6, UR5, 0x18 ;  /* 0x0000000506057291 */ /* 0x001fcc000f8ec03f */
[C---:B------:R-:W-:Y:S02]  /*0950*/  LEA R64, R52.reuse, UR5, 0x4 ;  /* 0x0000000534407c11 */ /* 0x040fe4000f8e20ff */
[----:B------:R-:W-:-:S03]  /*0960*/  LEA R90, R52, UR5, 0x5 ;  /* 0x00000005345a7c11 */ /* 0x000fc6000f8e28ff */
        /* <DEDUP_REMOVED lines=9> */
[----:B--2---:R0:W-:Y:S04]  /*0a00*/  STS.128 [R64], R24 ;  /* 0x0000001840007388 */ /* 0x0041e80000000c00 */
[----:B---3--:R-:W-:Y:S01]  /*0a10*/  STS.128 [R64+0x200], R28 ;  /* 0x0002001c40007388 */ /* 0x008fe20000000c00 */
[----:B------:R-:W-:-:S03]  /*0a20*/  NOP ;  /* 0x0000000000007918 */ /* 0x000fc60000000000 */
[----:B------:R-:W1:Y:S04]  /*0a30*/  LDS.128 R20, [R90] ;  /* 0x000000005a147984 */ /* 0x000e680000000c00 */
[----:B------:R-:W-:Y:S01]  /*0a40*/  LDS.128 R12, [R90+0x10] ;  /* 0x000010005a0c7984 */ /* 0x000fe20000000c00 */
[--C-:B0-----:R-:W-:Y:S01]  /*0a50*/  HADD2.F32 R24, -RZ, R8.reuse.H0_H0 ;  /* 0x20000008ff187230 */ /* 0x101fe20000004100 */
[----:B------:R-:W0:Y:S08]  /*0a60*/  LDC R26, c[0x0][0x21c] ;  /* 0x00008700ff1a7b82 */ /* 0x000e300000000800 */
[----:B------:R-:W-:Y:S06]  /*0a70*/  BAR.SYNC.DEFER_BLOCKING 0x0 ;  /* 0x0000000000007b1d */ /* 0x000fec0000010000 */
[----:B------:R-:W2:Y:S04]  /*0a80*/  LDG.E.128 R16, desc[UR12][R2.64] ;  /* 0x0000000c02107981 */ /* 0x000ea8000c1e1d00 */
[----:B------:R3:W4:Y:S01]  /*0a90*/  LDG.E.128 R32, desc[UR12][R2.64+0x200] ;  /* 0x0002000c02207981 */ /* 0x000722000c1e1d00 */
[----:B------:R-:W-:Y:S01]  /*0aa0*/  HADD2.F32 R25, -RZ, R8.H1_H1 ;  /* 0x30000008ff197230 */ /* 0x000fe20000004100 */
[----:B------:R-:W-:Y:S01]  /*0ab0*/  BSSY B0, `(.L_x_8040) ;  /* 0x0000054000007945 */ /* 0x000fe20003800000 */
[----:B0-----:R-:W-:Y:S01]  /*0ac0*/  ISETP.GE.AND P5, PT, R26, 0x1, PT ;  /* 0x000000011a00780c */ /* 0x001fe20003fa6270 */
[----:B-1----:R-:W-:-:S02]  /*0ad0*/  HADD2.F32 R65, -RZ, R20.H0_H0 ;  /* 0x20000014ff417230 */ /* 0x002fc40000004100 */
[----:B------:R-:W-:Y:S02]  /*0ae0*/  HADD2.F32 R69, -RZ, R21.H0_H0 ;  /* 0x20000015ff457230 */ /* 0x000fe40000004100 */
[----:B------:R-:W-:Y:S02]  /*0af0*/  HADD2.F32 R67, -RZ, R20.H1_H1 ;  /* 0x30000014ff437230 */ /* 0x000fe40000004100 */
[--C-:B-----5:R-:W-:Y:S01]  /*0b00*/  FADD.FTZ R65, R65, R46.reuse ;  /* 0x0000002e41417221 */ /* 0x120fe20000010000 */
[--C-:B---3--:R-:W-:Y:S02]  /*0b10*/  HADD2.F32 R2, -RZ, R9.reuse.H0_H0 ;  /* 0x20000009ff027230 */ /* 0x108fe40000004100 */
[--C-:B------:R-:W-:Y:S01]  /*0b20*/  FADD.FTZ R69, R69, R46.reuse ;  /* 0x0000002e45457221 */ /* 0x100fe20000010000 */
[----:B------:R-:W-:Y:S02]  /*0b30*/  HADD2.F32 R3, -RZ, R9.H1_H1 ;  /* 0x30000009ff037230 */ /* 0x000fe40000004100 */
[----:B------:R-:W-:Y:S01]  /*0b40*/  FADD.FTZ R67, R67, R46 ;  /* 0x0000002e43437221 */ /* 0x000fe20000010000 */
[----:B------:R-:W-:Y:S01]  /*0b50*/  FSETP.GTU.FTZ.AND P4, PT, R65, 20, PT ;  /* 0x41a000004100780b */ /* 0x000fe20003f9c000 */
[----:B------:R-:W-:Y:S01]  /*0b60*/  HADD2.F32 R21, -RZ, R21.H1_H1 ;  /* 0x30000015ff157230 */ /* 0x000fe20000004100 */
[----:B------:R-:W-:Y:S01]  /*0b70*/  FSETP.GTU.FTZ.AND P2, PT, R69, 20, PT ;  /* 0x41a000004500780b */ /* 0x000fe20003f5c000 */
[--C-:B------:R-:W-:Y:S01]  /*0b80*/  HADD2.F32 R79, -RZ, R23.reuse.H0_H0 ;  /* 0x20000017ff4f7230 */ /* 0x100fe20000004100 */
[----:B------:R-:W-:Y:S01]  /*0b90*/  FSETP.GTU.FTZ.AND P3, PT, R67, 20, PT ;  /* 0x41a000004300780b */ /* 0x000fe20003f7c000 */
[----:B------:R-:W-:-:S02]  /*0ba0*/  HADD2.F32 R23, -RZ, R23.H1_H1 ;  /* 0x30000017ff177230 */ /* 0x000fc40000004100 */
[--C-:B------:R-:W-:Y:S01]  /*0bb0*/  FADD.FTZ R71, R21, R46.reuse ;  /* 0x0000002e15477221 */ /* 0x100fe20000010000 */
[----:B------:R-:W-:-:S04]  /*0bc0*/  FADD.FTZ R79, R79, R46 ;  /* 0x0000002e4f4f7221 */ /* 0x000fc80000010000 */
        /* <DEDUP_REMOVED lines=13> */
[----:B------:R-:W-:Y:S02]  /*0ca0*/  HADD2.F32 R24, -RZ, R10.H1_H1 ;  /* 0x3000000aff187230 */ /* 0x000fe40000004100 */
[----:B------:R-:W-:Y:S02]  /*0cb0*/  HADD2.F32 R74, -RZ, R74.H1_H1 ;  /* 0x3000004aff4a7230 */ /* 0x000fe40000004100 */
[----:B------:R-:W-:Y:S01]  /*0cc0*/  FFMA.FTZ R25, R68, R2, R25 ;  /* 0x0000000244197223 */ /* 0x000fe20000010019 */
[----:B------:R-:W-:Y:S02]  /*0cd0*/  HADD2.F32 R2, -RZ, R10.H0_H0 ;  /* 0x2000000aff027230 */ /* 0x000fe40000004100 */
[----:B------:R-:W-:-:S02]  /*0ce0*/  HADD2.F32 R76, -RZ, R75.H0_H0 ;  /* 0x2000004bff4c7230 */ /* 0x000fc40000004100 */
[----:B------:R-:W-:Y:S01]  /*0cf0*/  FFMA.FTZ R3, R70, R3, R25 ;  /* 0x0000000346037223 */ /* 0x000fe20000010019 */
[----:B------:R-:W-:Y:S02]  /*0d00*/  HADD2.F32 R78, -RZ, R75.H1_H1 ;  /* 0x3000004bff4e7230 */ /* 0x000fe40000004100 */
[--C-:B------:R-:W-:Y:S02]  /*0d10*/  HADD2.F32 R73, -RZ, R22.reuse.H0_H0 ;  /* 0x20000016ff497230 */ /* 0x100fe40000004100 */
[----:B------:R-:W-:Y:S01]  /*0d20*/  FFMA.FTZ R3, R72, R2, R3 ;  /* 0x0000000248037223 */ /* 0x000fe20000010003 */
[----:B------:R-:W-:Y:S02]  /*0d30*/  HADD2.F32 R2, -RZ, R11.H0_H0 ;  /* 0x2000000bff027230 */ /* 0x000fe40000004100 */
[----:B------:R-:W-:Y:S02]  /*0d40*/  HADD2.F32 R75, -RZ, R22.H1_H1 ;  /* 0x30000016ff4b7230 */ /* 0x000fe40000004100 */
[----:B------:R-:W-:Y:S01]  /*0d50*/  FFMA.FTZ R3, R74, R24, R3 ;  /* 0x000000184a037223 */ /* 0x000fe20000010003 */
[----:B------:R-:W-:Y:S01]  /*0d60*/  FADD.FTZ R73, R73, R46 ;  /* 0x0000002e49497221 */ /* 0x000fe20000010000 */
[----:B------:R-:W-:-:S02]  /*0d70*/  HADD2.F32 R22, -RZ, R4.H0_H0 ;  /* 0x20000004ff167230 */ /* 0x000fc40000004100 */
[----:B------:R-:W-:Y:S01]  /*0d80*/  FFMA.FTZ R3, R76, R2, R3 ;  /* 0x000000024c037223 */ /* 0x000fe20000010003 */
[----:B------:R-:W-:Y:S02]  /*0d90*/  HADD2.F32 R2, -RZ, R11.H1_H1 ;  /* 0x3000000bff027230 */ /* 0x000fe40000004100 */
[----:B------:R-:W-:Y:S01]  /*0da0*/  FADD.FTZ R75, R75, R46 ;  /* 0x0000002e4b4b7221 */ /* 0x000fe20000010000 */
[----:B------:R-:W-:Y:S01]  /*0db0*/  FSETP.GTU.FTZ.AND P0, PT, R73, 20, PT ;  /* 0x41a000004900780b */ /* 0x000fe20003f1c000 */
[----:B-1----:R-:W-:Y:S02]  /*0dc0*/  HADD2.F32 R80, -RZ, R16.H0_H0 ;  /* 0x20000010ff507230 */ /* 0x002fe40000004100 */
[----:B------:R-:W-:Y:S01]  /*0dd0*/  FFMA.FTZ R21, R78, R2, R3 ;  /* 0x000000024e157223 */ /* 0x000fe20000010003 */
        /* <DEDUP_REMOVED lines=33> */
.L_x_8041:
[----:B------:R-:W-:Y:S05]  /*0ff0*/  BSYNC B0 ;  /* 0x0000000000007941 */ /* 0x000fea0003800000 */
.L_x_8040:
        /* <DEDUP_REMOVED lines=39> */
.L_x_8043:
[----:B------:R-:W-:Y:S05]  /*1270*/  BSYNC B0 ;  /* 0x0000000000007941 */ /* 0x000fea0003800000 */
.L_x_8042:
        /* <DEDUP_REMOVED lines=39> */
.L_x_8045:
[----:B------:R-:W-:Y:S05]  /*14f0*/  BSYNC B0 ;  /* 0x0000000000007941 */ /* 0x000fea0003800000 */
.L_x_8044:
        /* <DEDUP_REMOVED lines=39> */
.L_x_8047:
[----:B------:R-:W-:Y:S05]  /*1770*/  BSYNC B0 ;  /* 0x0000000000007941 */ /* 0x000fea0003800000 */
.L_x_8046:
        /* <DEDUP_REMOVED lines=39> */
.L_x_8049:
[----:B------:R-:W-:Y:S05]  /*19f0*/  BSYNC B0 ;  /* 0x0000000000007941 */ /* 0x000fea0003800000 */
.L_x_8048:
        /* <DEDUP_REMOVED lines=39> */
.L_x_8051:
[----:B------:R-:W-:Y:S05]  /*1c70*/  BSYNC B0 ;  /* 0x0000000000007941 */ /* 0x000fea0003800000 */
.L_x_8050:
        /* <DEDUP_REMOVED lines=39> */
.L_x_8053:
[----:B------:R-:W-:Y:S05]  /*1ef0*/  BSYNC B0 ;  /* 0x0000000000007941 */ /* 0x000fea0003800000 */
.L_x_8052:
        /* <DEDUP_REMOVED lines=40> */
.L_x_8055:
[----:B------:R-:W-:Y:S05]  /*2180*/  BSYNC B0 ;  /* 0x0000000000007941 */ /* 0x000fea0003800000 */
.L_x_8054:
[----:B------:R-:W-:Y:S01]  /*2190*/  BSSY B0, `(.L_x_8056) ;  /* 0x0000028000007945 */ /* 0x000fe20003800000 */
[----:B------:R-:W-:Y:S01]  /*21a0*/  HFMA2.MMA R98, -RZ, RZ, 0, 0 ;  /* 0x00000000ff627435 */ /* 0x000fe200000001ff */
[----:B------:R-:W-:Y:S01]  /*21b0*/  FSETP.GTU.FTZ.AND P3, PT, R93, 20, PT ;  /* 0x41a000005d00780b */ /* 0x000fe20003f7c000 */
[----:B------:R-:W-:Y:S01]  /*21c0*/  HFMA2.MMA R100, -RZ, RZ, 0, 0 ;  /* 0x00000000ff647435 */ /* 0x000fe200000001ff */
[----:B------:R-:W-:Y:S01]  /*21d0*/  FFMA.FTZ R77, R96, R77, R13 ;  /* 0x0000004d604d7223 */ /* 0x000fe2000001000d */
[----:B------:R-:W-:Y:S01]  /*21e0*/  MOV R95, RZ ;  /* 0x000000ff005f7202 */ /* 0x000fe20000000f00 */
[----:B------:R-:W-:Y:S01]  /*21f0*/  FADD.FTZ R99, R99, R46 ;  /* 0x0000002e63637221 */ /* 0x000fe20000010000 */
[----:B------:R-:W-:Y:S01]  /*2200*/  MOV R97, RZ ;  /* 0x000000ff00617202 */ /* 0x000fe20000000f00 */
        /* <DEDUP_REMOVED lines=32> */
.L_x_8057:
[----:B------:R-:W-:Y:S05]  /*2410*/  BSYNC B0 ;  /* 0x0000000000007941 */ /* 0x000fea0003800000 */
.L_x_8056:
        /* <DEDUP_REMOVED lines=38> */
.L_x_8059:
[----:B------:R-:W-:Y:S05]  /*2680*/  BSYNC B0 ;  /* 0x0000000000007941 */ /* 0x000fea0003800000 */
.L_x_8058:
        /* <DEDUP_REMOVED lines=38> */
.L_x_8061:
[----:B------:R-:W-:Y:S05]  /*28f0*/  BSYNC B0 ;  /* 0x0000000000007941 */ /* 0x000fea0003800000 */
.L_x_8060:
        /* <DEDUP_REMOVED lines=33> */
.L_x_8063:
[----:B------:R-:W-:Y:S05]  /*2b10*/  BSYNC B0 ;  /* 0x0000000000007941 */ /* 0x000fea0003800000 */
.L_x_8062:
        /* <DEDUP_REMOVED lines=33> */
.L_x_8065:
[----:B------:R-:W-:Y:S05]  /*2d30*/  BSYNC B0 ;  /* 0x0000000000007941 */ /* 0x000fea0003800000 */
.L_x_8064:
        /* <DEDUP_REMOVED lines=33> */
.L_x_8067:
[----:B------:R-:W-:Y:S05]  /*2f50*/  BSYNC B0 ;  /* 0x0000000000007941 */ /* 0x000fea0003800000 */
.L_x_8066:
        /* <DEDUP_REMOVED lines=33> */
.L_x_8069:
[----:B------:R-:W-:Y:S05]  /*3170*/  BSYNC B0 ;  /* 0x0000000000007941 */ /* 0x000fea0003800000 */
.L_x_8068:
        /* <DEDUP_REMOVED lines=33> */
.L_x_8071:
[----:B------:R-:W-:Y:S05]  /*3390*/  BSYNC B0 ;  /* 0x0000000000007941 */ /* 0x000fea0003800000 */
.L_x_8070:
        /* <DEDUP_REMOVED lines=37> */
.L_x_8109:
[----:B--2-4-:R-:W-:Y:S01]  /*35f0*/  IMAD R13, R45, UR10, RZ ;  /* 0x0000000a2d0d7c24 */ /* 0x014fe2000f8e02ff */
        /* <DEDUP_REMOVED lines=19> */
[----:B0-----:R0:W4:Y:S01]  /*3730*/  LDG.E.128 R24, desc[UR12][R2.64+0x200] ;  /* 0x0002000c02187981 */ /* 0x001122000c1e1d00 */
        /* <DEDUP_REMOVED lines=28> */
[----:B0-----:R-:W-:Y:S02]  /*3900*/  @!P1 IMAD R139, R14, R139, R131 ;  /* 0x0000008b0e8b9224 */ /* 0x001fe400078e0283 */
[--C-:B------:R-:W-:Y:S02]  /*3910*/  HADD2.F32 R154, -RZ, R8.reuse.H0_H0 ;  /* 0x20000008ff9a7230 */ /* 0x100fe40000004100 */
[----:B------:R-:W-:Y:S01]  /*3920*/  HADD2.F32 R152, -RZ, R8.H1_H1 ;  /* 0x30000008ff987230 */ /* 0x000fe20000004100 */
[----:B------:R-:W-:Y:S01]  /*3930*/  MOV R3, RZ ;  /* 0x000000ff00037202 */ /* 0x000fe20000000f00 */
[----:B------:R-:W-:-:S04]  /*3940*/  @!P1 IMAD.WIDE R138, R139, 0x8, R42 ;  /* 0x000000088b8a9825 */ /* 0x000fc800078e022a */
[----:B------:R-:W-:Y:S01]  /*3950*/  FMUL.FTZ R155, R154, R65 ;  /* 0x000000419a9b7220 */ /* 0x000fe20000410000 */
[----:B------:R-:W-:Y:S01]  /*3960*/  FMUL.FTZ R202, R152, R67 ;  /* 0x0000004398ca7220 */ /* 0x000fe20000410000 */
        /* <DEDUP_REMOVED lines=12> */
[----:B-1----:R-:W-:Y:S02]  /*3a30*/  HADD2.F32 R136, -RZ, R4.H1_H1 ;  /* 0x30000004ff887230 */ /* 0x002fe40000004100 */
[----:B------:R-:W-:-:S03]  /*3a40*/  HADD2.F32 R134, -RZ, R5.H0_H0 ;  /* 0x20000005ff867230 */ /* 0x000fc60000004100 */
[----:B------:R-:W-:Y:S02]  /*3a50*/  FMUL.FTZ R210, R136, R85 ;  /* 0x0000005588d27220 */ /* 0x000fe40000410000 */
[----:B------:R-:W-:Y:S01]  /*3a60*/  FMUL.FTZ R196, R134, R89 ;  /* 0x0000005986c47220 */ /* 0x000fe20000410000 */
[----:B------:R-:W-:Y:S01]  /*3a70*/  BSSY B0, `(.L_x_8073) ;  /* 0x0000060000007945 */ /* 0x000fe20003800000 */
[----:B--2---:R-:W-:-:S04]  /*3a80*/  FMUL.FTZ R156, R132, 1.4426950216293334961 ;  /* 0x3fb8aa3b849c7820 */ /* 0x004fc80000410000 */
[----:B------:R-:W-:-:S06]  /*3a90*/  FMUL.FTZ R2, R156, R65 ;  /* 0x000000419c027220 */ /* 0x000fcc0000410000 */
[----:B------:R-:W0:Y:S01]  /*3aa0*/  MUFU.EX2 R2, R2 ;  /* 0x0000000200027308 */ /* 0x000e220000000800 */
[----:B---3--:R-:W-:Y:S04]  /*3ab0*/  STS.128 [R64], R20 ;  /* 0x0000001440007388 */ /* 0x008fe80000000c00 */
[----:B----4-:R1:W-:Y:S01]  /*3ac0*/  STS.128 [R64+0x200], R24 ;  /* 0x0002001840007388 */ /* 0x0103e20000000c00 */
[----:B------:R-:W-:-:S03]  /*3ad0*/  NOP ;  /* 0x0000000000007918 */ /* 0x000fc60000000000 */
[----:B------:R-:W2:Y:S04]  /*3ae0*/  LDS.128 R12, [R90] ;  /* 0x000000005a0c7984 */ /* 0x000ea80000000c00 */
[----:B------:R-:W3:Y:S04]  /*3af0*/  LDS.128 R16, [R90+0x10] ;  /* 0x000010005a107984 */ /* 0x000ee80000000c00 */
[----:B0-----:R0:W-:Y:S01]  /*3b00*/  STS [R141+0xea8], R2 ;  /* 0x000ea8028d007388 */ /* 0x0011e20000000800 */
[C---:B-1----:R-:W-:Y:S01]  /*3b10*/  FMUL.FTZ R25, R156.reuse, R67 ;  /* 0x000000439c197220 */ /* 0x042fe20000410000 */
[----:B------:R-:W-:Y:S01]  /*3b20*/  BAR.SYNC.DEFER_BLOCKING 0x0 ;  /* 0x0000000000007b1d */ /* 0x000fe20000010000 */
[C---:B------:R-:W-:Y:S01]  /*3b30*/  FMUL.FTZ R23, R156.reuse, R69 ;  /* 0x000000459c177220 */ /* 0x040fe20000410000 */
[----:B------:R-:W-:-:S04]  /*3b40*/  FMUL.FTZ R149, R156, R71 ;  /* 0x000000479c957220 */ /* 0x000fc80000410000 */
[----:B------:R-:W1:Y:S01]  /*3b50*/  MUFU.EX2 R25, R25 ;  /* 0x0000001900197308 */ /* 0x000e620000000800 */
[C---:B------:R-:W-:Y:S01]  /*3b60*/  FMUL.FTZ R147, R156.reuse, R73 ;  /* 0x000000499c937220 */ /* 0x040fe20000410000 */
[----:B------:R-:W-:-:S06]  /*3b70*/  FMUL.FTZ R145, R156, R75 ;  /* 0x0000004b9c917220 */ /* 0x000fcc0000410000 */
[----:B------:R-:W4:Y:S01]  /*3b80*/  MUFU.EX2 R23, R23 ;  /* 0x0000001700177308 */ /* 0x000f220000000800 */
[----:B------:R-:W-:-:S07]  /*3b90*/  FMUL.FTZ R143, R156, R79 ;  /* 0x0000004f9c8f7220 */ /* 0x000fce0000410000 */
[----:B------:R-:W2:Y:S01]  /*3ba0*/  MUFU.EX2 R149, R149 ;  /* 0x0000009500957308 */ /* 0x000ea20000000800 */
[----:B-1----:R-:W-:Y:S01]  /*3bb0*/  FMUL.FTZ R158, R2, R25 ;  /* 0x00000019029e7220 */ /* 0x002fe20000410000 */
[----:B------:R1:W5:Y:S01]  /*3bc0*/  @!P1 LDG.E R3, desc[UR12][R138.64+0x4] ;  /* 0x0000040c8a039981 */ /* 0x000362000c1e1900 */
[----:B------:R-:W-:-:S05]  /*3bd0*/  FFMA.FTZ R21, R25, R155, R202 ;  /* 0x0000009b19157223 */ /* 0x000fca00000100ca */
[----:B------:R-:W3:Y:S01]  /*3be0*/  MUFU.EX2 R147, R147 ;  /* 0x0000009300937308 */ /* 0x000ee20000000800 */
[----:B0-----:R-:W-:Y:S01]  /*3bf0*/  FMUL.FTZ R141, R156, R81 ;  /* 0x000000519c8d7220 */ /* 0x001fe20000410000 */
[----:B------:R-:W-:Y:S01]  /*3c00*/  ISETP.NE.AND P1, PT, R50, 0x1f, PT ;  /* 0x0000001f3200780c */ /* 0x000fe20003f25270 */
[----:B----4-:R-:W-:-:S05]  /*3c10*/  FMUL.FTZ R158, R23, R158 ;  /* 0x0000009e179e7220 */ /* 0x010fca0000410000 */
[----:B------:R-:W0:Y:S01]  /*3c20*/  MUFU.EX2 R145, R145 ;  /* 0x0000009100917308 */ /* 0x000e220000000800 */
[----:B------:R-:W-:Y:S01]  /*3c30*/  FFMA.FTZ R21, R23, R21, R162 ;  /* 0x0000001517157223 */ /* 0x000fe200000100a2 */
[----:B-1----:R-:W-:Y:S01]  /*3c40*/  FMUL.FTZ R139, R156, R83 ;  /* 0x000000539c8b7220 */ /* 0x002fe20000410000 */
[----:B--2---:R-:W-:-:S05]  /*3c50*/  FMUL.FTZ R158, R149, R158 ;  /* 0x0000009e959e7220 */ /* 0x004fca0000410000 */
[----:B------:R-:W1:Y:S01]  /*3c60*/  MUFU.EX2 R143, R143 ;  /* 0x0000008f008f7308 */ /* 0x000e620000000800 */
[----:B------:R-:W-:Y:S01]  /*3c70*/  FFMA.FTZ R21, R149, R21, R200 ;  /* 0x0000001595157223 */ /* 0x000fe200000100c8 */
[----:B------:R-:W-:Y:S01]  /*3c80*/  FMUL.FTZ R27, R156, R85 ;  /* 0x000000559c1b7220 */ /* 0x000fe20000410000 */
[----:B---3--:R-:W-:-:S05]  /*3c90*/  FMUL.FTZ R158, R147, R158 ;  /* 0x0000009e939e7220 */ /* 0x008fca0000410000 */
[----:B------:R-:W2:Y:S01]  /*3ca0*/  MUFU.EX2 R141, R141 ;  /* 0x0000008d008d7308 */ /* 0x000ea20000000800 */
[----:B------:R-:W-:Y:S01]  /*3cb0*/  FFMA.FTZ R21, R147, R21, R204 ;  /* 0x0000001593157223 */ /* 0x000fe200000100cc */
[----:B------:R-:W-:Y:S01]  /*3cc0*/  FMUL.FTZ R151, R156, R89 ;  /* 0x000000599c977220 */ /* 0x000fe20000410000 */
[----:B------:R-:W-:-:S05]  /*3cd0*/  @P1 LEA R184, R50, R133, 0x2 ;  /* 0x0000008532b81211 */ /* 0x000fca00078e10ff */
[----:B------:R-:W3:Y:S01]  /*3ce0*/  MUFU.EX2 R139, R139 ;  /* 0x0000008b008b7308 */ /* 0x000ee20000000800 */
[C---:B0-----:R-:W-:Y:S01]  /*3cf0*/  FMUL.FTZ R158, R145.reuse, R158 ;  /* 0x0000009e919e7220 */ /* 0x041fe20000410000 */
[----:B------:R-:W-:Y:S01]  /*3d00*/  FFMA.FTZ R21, R145, R21, R206 ;  /* 0x0000001591157223 */ /* 0x000fe200000100ce */
[----:B------:R-:W-:Y:S01]  /*3d10*/  FMUL.FTZ R153, R156, R87 ;  /* 0x000000579c997220 */ /* 0x000fe20000410000 */
[----:B------:R-:W-:-:S04]  /*3d20*/  HADD2.F32 R138, -RZ, R4.H0_H0 ;  /* 0x20000004ff8a7230 */ /* 0x000fc80000004100 */
[----:B------:R-:W0:Y:S01]  /*3d30*/  MUFU.EX2 R27, R27 ;  /* 0x0000001b001b7308 */ /* 0x000e220000000800 */
[C---:B-1----:R-:W-:Y:S01]  /*3d40*/  FMUL.FTZ R158, R143.reuse, R158 ;  /* 0x0000009e8f9e7220 */ /* 0x042fe20000410000 */
[----:B------:R-:W-:Y:S01]  /*3d50*/  FFMA.FTZ R21, R143, R21, R208 ;  /* 0x000000158f157223 */ /* 0x000fe200000100d0 */
[----:B------:R-:W1:Y:S01]  /*3d60*/  @P1 LDS R184, [R184+0x16ac] ;  /* 0x0016ac00b8b81984 */ /* 0x000e620000000800 */
[----:B------:R-:W-:-:S04]  /*3d70*/  FMUL.FTZ R164, R156, R91 ;  /* 0x0000005b9ca47220 */ /* 0x000fc80000410000 */
[----:B------:R-:W4:Y:S01]  /*3d80*/  MUFU.EX2 R151, R151 ;  /* 0x0000009700977308 */ /* 0x000f220000000800 */
[----:B------:R-:W-:Y:S01]  /*3d90*/  FMUL.FTZ R214, R138, R83 ;  /* 0x000000538ad67220 */ /* 0x000fe20000410000 */
[C---:B--2---:R-:W-:Y:S01]  /*3da0*/  FMUL.FTZ R158, R141.reuse, R158 ;  /* 0x0000009e8d9e7220 */ /* 0x044fe20000410000 */
[----:B------:R-:W-:Y:S01]  /*3db0*/  FFMA.FTZ R21, R141, R21, R212 ;  /* 0x000000158d157223 */ /* 0x000fe200000100d4 */
[----:B------:R-:W-:-:S04]  /*3dc0*/  FMUL.FTZ R166, R156, R93 ;  /* 0x0000005d9ca67220 */ /* 0x000fc80000410000 */
[----:B------:R-:W2:Y:S01]  /*3dd0*/  MUFU.EX2 R153, R153 ;  /* 0x0000009900997308 */ /* 0x000ea20000000800 */
[C---:B---3--:R-:W-:Y:S01]  /*3de0*/  FMUL.FTZ R158, R139.reuse, R158 ;  /* 0x0000009e8b9e7220 */ /* 0x048fe20000410000 */
[----:B------:R-:W-:Y:S01]  /*3df0*/  FFMA.FTZ R21, R139, R21, R214 ;  /* 0x000000158b157223 */ /* 0x000fe200000100d6 */
[----:B------:R-:W-:Y:S01]  /*3e00*/  FMUL.FTZ R169, R156, R99 ;  /* 0x000000639ca97220 */ /* 0x000fe20000410000 */
[----:B------:R-:W-:-:S04]  /*3e10*/  HADD2.F32 R26, -RZ, R5.H1_H1 ;  /* 0x30000005ff1a7230 */ /* 0x000fc80000004100 */
[----:B------:R-:W3:Y:S01]  /*3e20*/  MUFU.EX2 R164, R164 ;  /* 0x000000a400a47308 */ /* 0x000ee20000000800 */
[C---:B0-----:R-:W-:Y:S01]  /*3e30*/  FMUL.FTZ R158, R27.reuse, R158 ;  /* 0x0000009e1b9e7220 */ /* 0x041fe20000410000 */
[----:B------:R-:W-:Y:S01]  /*3e40*/  FFMA.FTZ R21, R27, R21, R210 ;  /* 0x000000151b157223 */ /* 0x000fe200000100d2 */
[----:B------:R-:W-:Y:S01]  /*3e50*/  FMUL.FTZ R171, R156, R106 ;  /* 0x0000006a9cab7220 */ /* 0x000fe20000410000 */
[----:B------:R-:W-:-:S04]  /*3e60*/  HADD2.F32 R24, -RZ, R6.H0_H0 ;  /* 0x20000006ff187230 */ /* 0x000fc80000004100 */
[----:B------:R-:W0:Y:S01]  /*3e70*/  MUFU.EX2 R166, R166 ;  /* 0x000000a600a67308 */ /* 0x000e220000000800 */
[----:B------:R-:W-:Y:S01]  /*3e80*/  FMUL.FTZ R198, R26, R87 ;  /* 0x000000571ac67220 */ /* 0x000fe20000410000 */
[C---:B----4-:R-:W-:Y:S01]  /*3e90*/  FMUL.FTZ R158, R151.reuse, R158 ;  /* 0x0000009e979e7220 */ /* 0x050fe20000410000 */
[----:B------:R-:W-:Y:S01]  /*3ea0*/  FFMA.FTZ R21, R151, R21, R196 ;  /* 0x0000001597157223 */ /* 0x000fe200000100c4 */
[----:B------:R-:W-:-:S04]  /*3eb0*/  HADD2.F32 R22, -RZ, R6.H1_H1 ;  /* 0x30000006ff167230 */ /* 0x000fc80000004100 */
[----:B------:R-:W4:Y:S01]  /*3ec0*/  MUFU.EX2 R169, R169 ;  /* 0x000000a900a97308 */ /* 0x000f220000000800 */
[----:B------:R-:W-:Y:S01]  /*3ed0*/  FMUL.FTZ R167, R24, R91 ;  /* 0x0000005b18a77220 */ /* 0x000fe20000410000 */
[C---:B--2---:R-:W-:Y:S01]  /*3ee0*/  FMUL.FTZ R157, R153.reuse, R158 ;  /* 0x0000009e999d7220 */ /* 0x044fe20000410000 */
[----:B------:R-:W-:Y:S01]  /*3ef0*/  FFMA.FTZ R156, R153, R21, R198 ;  /* 0x00000015999c7223 */ /* 0x000fe200000100c6 */
[----:B------:R-:W-:-:S04]  /*3f00*/  HADD2.F32 R20, -RZ, R7.H0_H0 ;  /* 0x20000007ff147230 */ /* 0x000fc80000004100 */
[----:B------:R-:W2:Y:S01]  /*3f10*/  MUFU.EX2 R171, R171 ;  /* 0x000000ab00ab7308 */ /* 0x000ea20000000800 */
[----:B------:R-:W-:Y:S01]  /*3f20*/  FMUL.FTZ R175, R22, R93 ;  /* 0x0000005d16af7220 */ /* 0x000fe20000410000 */
[C---:B---3--:R-:W-:Y:S01]  /*3f30*/  FMUL.FTZ R157, R164.reuse, R157 ;  /* 0x0000009da49d7220 */ /* 0x048fe20000410000 */
[----:B------:R-:W-:Y:S01]  /*3f40*/  FFMA.FTZ R156, R164, R156, R167 ;  /* 0x0000009ca49c7223 */ /* 0x000fe200000100a7 */
[----:B------:R-:W-:Y:S02]  /*3f50*/  HADD2.F32 R21, -RZ, R7.H1_H1 ;  /* 0x30000007ff157230 */ /* 0x000fe40000004100 */
[----:B------:R-:W-:Y:S01]  /*3f60*/  FMUL.FTZ R188, R20, R99 ;  /* 0x0000006314bc7220 */ /* 0x000fe20000410000 */
[C---:B0-----:R-:W-:Y:S01]  /*3f70*/  FMUL.FTZ R158, R166.reuse, R157 ;  /* 0x0000009da69e7220 */ /* 0x041fe20000410000 */
[----:B------:R-:W-:Y:S01]  /*3f80*/  FFMA.FTZ R156, R166, R156, R175 ;  /* 0x0000009ca69c7223 */ /* 0x000fe200000100af */
[----:B------:R-:W-:Y:S02]  /*3f90*/  FMUL.FTZ R176, R21, R106 ;  /* 0x0000006a15b07220 */ /* 0x000fe40000410000 */
[C---:B----4-:R-:W-:Y:S01]  /*3fa0*/  FMUL.FTZ R158, R169.reuse, R158 ;  /* 0x0000009ea99e7220 */ /* 0x050fe20000410000 */
[----:B------:R-:W-:-:S03]  /*3fb0*/  FFMA.FTZ R156, R169, R156, R188 ;  /* 0x0000009ca99c7223 */ /* 0x000fc600000100bc */
[C---:B--2---:R-:W-:Y:S01]  /*3fc0*/  FMUL.FTZ R157, R171.reuse, R158 ;  /* 0x0000009eab9d7220 */ /* 0x044fe20000410000 */
[----:B------:R-:W-:Y:S01]  /*3fd0*/  FFMA.FTZ R224, R171, R156, R176 ;  /* 0x0000009cabe07223 */ /* 0x000fe200000100b0 */
[----:B-1----:R-:W-:Y:S06]  /*3fe0*/  @P1 BRA `(.L_x_8074) ;  /* 0x0000000000201947 */ /* 0x002fec0003800000 */
        /* <DEDUP_REMOVED lines=8> */
.L_x_8074:
[----:B------:R-:W-:Y:S05]  /*4070*/  BSYNC B0 ;  /* 0x0000000000007941 */ /* 0x000fea0003800000 */
.L_x_8073:
[----:B------:R-:W2:Y:S01]  /*4080*/  SHFL.UP PT, R158, R224, 0x1, RZ ;  /* 0x04200000e09e7989 */ /* 0x000ea200000e00ff */
[----:B------:R-:W-:Y:S01]  /*4090*/  ISETP.GE.AND P3, PT, R52, 0x1, PT ;  /* 0x000000013400780c */ /* 0x000fe20003f66270 */
[----:B------:R-:W-:Y:S01]  /*40a0*/  HADD2.F32 R194, -RZ, R19.H0_H0 ;  /* 0x20000013ffc27230 */ /* 0x000fe20000004100 */
[C---:B------:R-:W-:Y:S01]  /*40b0*/  LOP3.LUT R189, R50.reuse, 0x1f, RZ, 0xc0, !PT ;  /* 0x0000001f32bd7812 */ /* 0x040fe200078ec0ff */
[----:B0-----:R-:W0:Y:S01]  /*40c0*/  SHFL.UP PT, R156, R157, 0x1, RZ ;  /* 0x042000009d9c7989 */ /* 0x001e2200000e00ff */
[----:B------:R-:W-:Y:S01]  /*40d0*/  HADD2.F32 R216, -RZ, R18.H1_H1 ;  /* 0x30000012ffd87230 */ /* 0x000fe20000004100 */
[----:B------:R-:W-:Y:S01]  /*40e0*/  ISETP.GE.OR P0, PT, R61, R130, P0 ;  /* 0x000000823d00720c */ /* 0x000fe20000706670 */
[--C-:B------:R-:W-:Y:S01]  /*40f0*/  HADD2.F32 R228, -RZ, R14.reuse.H0_H0 ;  /* 0x2000000effe47230 */ /* 0x100fe20000004100 */
[----:B-----5:R3:W-:Y:S01]  /*4100*/  SHFL.IDX PT, R183, R3, RZ, 0x1f ;  /* 0x00001fff03b77589 */ /* 0x0207e200000e0000 */
[----:B------:R-:W-:Y:S01]  /*4110*/  HADD2.F32 R230, -RZ, R14.H1_H1 ;  /* 0x3000000effe67230 */ /* 0x000fe20000004100 */
[----:B------:R-:W-:Y:S01]  /*4120*/  ISETP.NE.AND P4, PT, R50, RZ, PT ;  /* 0x000000ff3200720c */ /* 0x000fe20003f85270 */
[--C-:B------:R-:W-:Y:S01]  /*4130*/  HADD2.F32 R220, -RZ, R17.reuse.H0_H0 ;  /* 0x20000011ffdc7230 */ /* 0x100fe20000004100 */
[----:B------:R-:W-:Y:S01]  /*4140*/  BSSY B0, `(.L_x_8075) ;  /* 0x0000124000007945 */ /* 0x000fe20003800000 */
[----:B------:R-:W-:-:S02]  /*4150*/  HADD2.F32 R14, -RZ, R17.H1_H1 ;  /* 0x30000011ff0e7230 */ /* 0x000fc40000004100 */
[----:B------:R-:W-:Y:S01]  /*4160*/  FMUL.FTZ R17, R137, R216 ;  /* 0x000000d889117220 */ /* 0x000fe20000410000 */
[----:B------:R-:W-:Y:S02]  /*4170*/  HADD2.F32 R218, -RZ, R18.H0_H0 ;  /* 0x20000012ffda7230 */ /* 0x000fe40000004100 */
[----:B-1----:R-:W-:Y:S01]  /*4180*/  FMUL.FTZ R18, R171, R184 ;  /* 0x000000b8ab127220 */ /* 0x002fe20000410000 */
[--C-:B------:R-:W-:Y:S02]  /*4190*/  HADD2.F32 R236, -RZ, R12.reuse.H0_H0 ;  /* 0x2000000cffec7230 */ /* 0x100fe40000004100 */
[----:B------:R-:W-:Y:S01]  /*41a0*/  FMUL.FTZ R190, R92, R17 ;  /* 0x000000115cbe7220 */ /* 0x000fe20000410000 */
[----:B------:R-:W-:Y:S02]  /*41b0*/  HADD2.F32 R234, -RZ, R12.H1_H1 ;  /* 0x3000000cffea7230 */ /* 0x000fe40000004100 */
[----:B------:R-:W-:Y:S01]  /*41c0*/  FMUL.FTZ R173, R137, R218 ;  /* 0x000000da89ad7220 */ /* 0x000fe20000410000 */
[----:B------:R-:W-:-:S02]  /*41d0*/  HADD2.F32 R12, -RZ, R15.H0_H0 ;  /* 0x2000000fff0c7230 */ /* 0x000fc40000004100 */
[----:B------:R-:W-:Y:S01]  /*41e0*/  FMUL.FTZ R17, R137, R14 ;  /* 0x0000000e89117220 */ /* 0x000fe20000410000 */
[----:B------:R-:W-:Y:S02]  /*41f0*/  HADD2.F32 R226, -RZ, R15.H1_H1 ;  /* 0x3000000fffe27230 */ /* 0x000fe40000004100 */
[C---:B--2---:R-:W-:Y:S01]  /*4200*/  @P3 FFMA.FTZ R224, R157.reuse, R158, R224 ;  /* 0x0000009e9de03223 */ /* 0x044fe200000100e0 */
[--C-:B------:R-:W-:Y:S02]  /*4210*/  HADD2.F32 R222, -RZ, R16.reuse.H0_H0 ;  /* 0x20000010ffde7230 */ /* 0x100fe40000004100 */
[----:B------:R-:W-:Y:S01]  /*4220*/  FMUL.FTZ R173, R88, R173 ;  /* 0x000000ad58ad7220 */ /* 0x000fe20000410000 */
[----:B------:R-:W-:Y:S02]  /*4230*/  HADD2.F32 R15, -RZ, R16.H1_H1 ;  /* 0x30000010ff0f7230 */ /* 0x000fe40000004100 */
[----:B0-----:R-:W-:Y:S01]  /*4240*/  @P3 FMUL.FTZ R157, R157, R156 ;  /* 0x0000009c9d9d3220 */ /* 0x001fe20000410000 */
[----:B------:R-:W0:Y:S01]  /*4250*/  SHFL.UP PT, R158, R224, 0x2, RZ ;  /* 0x04400000e09e7989 */ /* 0x000e2200000e00ff */
[----:B------:R-:W-:Y:S01]  /*4260*/  ISETP.GE.AND P3, PT, R52, 0x2, PT ;  /* 0x000000023400780c */ /* 0x000fe20003f66270 */
[----:B------:R-:W-:Y:S01]  /*4270*/  FMUL.FTZ R163, R169, R18 ;  /* 0x00000012a9a37220 */ /* 0x000fe20000410000 */
[C---:B------:R-:W-:Y:S01]  /*4280*/  FMUL.FTZ R161, R137.reuse, R220 ;  /* 0x000000dc89a17220 */ /* 0x040fe20000410000 */
[----:B------:R-:W1:Y:S01]  /*4290*/  SHFL.UP PT, R156, R157, 0x2, RZ ;  /* 0x044000009d9c7989 */ /* 0x000e6200000e00ff */
[----:B------:R-:W-:Y:S01]  /*42a0*/  FMUL.FTZ R17, R86, R17 ;  /* 0x0000001156117220 */ /* 0x000fe20000410000 */
[----:B------:R-:W-:Y:S01]  /*42b0*/  FMUL.FTZ R165, R166, R163 ;  /* 0x000000a3a6a57220 */ /* 0x000fe20000410000 */
[C---:B------:R-:W-:Y:S01]  /*42c0*/  FMUL.FTZ R163, R137.reuse, R15 ;  /* 0x0000000f89a37220 */ /* 0x040fe20000410000 */
[----:B------:R-:W-:Y:S01]  /*42d0*/  FMUL.FTZ R186, R84, R161 ;  /* 0x000000a154ba7220 */ /* 0x000fe20000410000 */
[----:B------:R-:W-:Y:S01]  /*42e0*/  FMUL.FTZ R161, R137, R222 ;  /* 0x000000de89a17220 */ /* 0x000fe20000410000 */
[----:B------:R-:W-:-:S02]  /*42f0*/  HADD2.F32 R232, -RZ, R13.H0_H0 ;  /* 0x2000000dffe87230 */ /* 0x000fc40000004100 */
[----:B------:R-:W-:Y:S01]  /*4300*/  FMUL.FTZ R182, R82, R163 ;  /* 0x000000a352b67220 */ /* 0x000fe20000410000 */
[C---:B------:R-:W-:Y:S01]  /*4310*/  FMUL.FTZ R163, R137.reuse, R226 ;  /* 0x000000e289a37220 */ /* 0x040fe20000410000 */
[----:B------:R-:W-:Y:S01]  /*4320*/  FMUL.FTZ R180, R80, R161 ;  /* 0x000000a150b47220 */ /* 0x000fe20000410000 */
[C---:B------:R-:W-:Y:S01]  /*4330*/  FMUL.FTZ R161, R137.reuse, R12 ;  /* 0x0000000c89a17220 */ /* 0x040fe20000410000 */
[----:B------:R-:W-:Y:S02]  /*4340*/  HADD2.F32 R13, -RZ, R13.H1_H1 ;  /* 0x3000000dff0d7230 */ /* 0x000fe40000004100 */
[----:B------:R-:W-:Y:S01]  /*4350*/  FMUL.FTZ R178, R78, R163 ;  /* 0x000000a34eb27220 */ /* 0x000fe20000410000 */
[C---:B------:R-:W-:Y:S01]  /*4360*/  FMUL.FTZ R163, R137.reuse, R230 ;  /* 0x000000e689a37220 */ /* 0x040fe20000410000 */
[----:B------:R-:W-:Y:S01]  /*4370*/  FMUL.FTZ R174, R76, R161 ;  /* 0x000000a14cae7220 */ /* 0x000fe20000410000 */
[C---:B------:R-:W-:Y:S01]  /*4380*/  FMUL.FTZ R161, R137.reuse, R228 ;  /* 0x000000e489a17220 */ /* 0x040fe20000410000 */
[----:B---3--:R-:W-:Y:S01]  /*4390*/  MOV R3, RZ ;  /* 0x000000ff00037202 */ /* 0x008fe20000000f00 */
[----:B------:R-:W-:Y:S01]  /*43a0*/  FMUL.FTZ R172, R74, R163 ;  /* 0x000000a34aac7220 */ /* 0x000fe20000410000 */
[----:B------:R-:W-:Y:S01]  /*43b0*/  FMUL.FTZ R163, R137, R13 ;  /* 0x0000000d89a37220 */ /* 0x000fe20000410000 */
[----:B------:R-:W-:Y:S01]  /*43c0*/  FMUL.FTZ R170, R72, R161 ;  /* 0x000000a148aa7220 */ /* 0x000fe20000410000 */
[----:B0-----:R-:W-:Y:S01]  /*43d0*/  @P3 FFMA.FTZ R224, R157, R158, R224 ;  /* 0x0000009e9de03223 */ /* 0x001fe200000100e0 */
[----:B------:R-:W-:Y:S01]  /*43e0*/  FMUL.FTZ R161, R137, R232 ;  /* 0x000000e889a17220 */ /* 0x000fe20000410000 */
[----:B------:R-:W-:Y:S01]  /*43f0*/  FMUL.FTZ R168, R70, R163 ;  /* 0x000000a346a87220 */ /* 0x000fe20000410000 */
[----:B-1----:R-:W-:-:S02]  /*4400*/  @P3 FMUL.FTZ R157, R157, R156 ;  /* 0x0000009c9d9d3220 */ /* 0x002fc40000410000 */
[----:B------:R-:W0:Y:S01]  /*4410*/  SHFL.UP PT, R159, R224, 0x4, RZ ;  /* 0x04800000e09f7989 */ /* 0x000e2200000e00ff */
[----:B------:R-:W-:Y:S01]  /*4420*/  ISETP.GE.AND P3, PT, R52, 0x4, PT ;  /* 0x000000043400780c */ /* 0x000fe20003f66270 */
[----:B------:R-:W-:Y:S02]  /*4430*/  HADD2.F32 R156, -RZ, R19.H1_H1 ;  /* 0x30000013ff9c7230 */ /* 0x000fe40000004100 */
[----:B------:R-:W-:Y:S01]  /*4440*/  FMUL.FTZ R160, R68, R161 ;  /* 0x000000a144a07220 */ /* 0x000fe20000410000 */
[----:B------:R-:W1:Y:S01]  /*4450*/  SHFL.UP PT, R158, R157, 0x4, RZ ;  /* 0x048000009d9e7989 */ /* 0x000e6200000e00ff */
[C---:B------:R-:W-:Y:S01]  /*4460*/  FMUL.FTZ R19, R137.reuse, R236 ;  /* 0x000000ec89137220 */ /* 0x040fe20000410000 */
[----:B------:R-:W-:-:S04]  /*4470*/  FMUL.FTZ R177, R137, R156 ;  /* 0x0000009c89b17220 */ /* 0x000fc80000410000 */
[----:B------:R-:W-:-:S03]  /*4480*/  FMUL.FTZ R177, R96, R177 ;  /* 0x000000b160b17220 */ /* 0x000fc60000410000 */
[----:B0-----:R-:W-:Y:S01]  /*4490*/  @P3 FFMA.FTZ R224, R157, R159, R224 ;  /* 0x0000009f9de03223 */ /* 0x001fe200000100e0 */
[----:B------:R-:W-:Y:S01]  /*44a0*/  FMUL.FTZ R159, R137, R194 ;  /* 0x000000c2899f7220 */ /* 0x000fe20000410000 */
[----:B-1----:R-:W-:-:S03]  /*44b0*/  @P3 FMUL.FTZ R157, R157, R158 ;  /* 0x0000009e9d9d3220 */ /* 0x002fc60000410000 */
[----:B------:R-:W-:Y:S01]  /*44c0*/  FMUL.FTZ R192, R94, R159 ;  /* 0x0000009f5ec07220 */ /* 0x000fe20000410000 */
[----:B------:R-:W-:Y:S01]  /*44d0*/  FMUL.FTZ R159, R137, R234 ;  /* 0x000000ea899f7220 */ /* 0x000fe20000410000 */
[----:B------:R-:W-:Y:S02]  /*44e0*/  ISETP.GE.AND P3, PT, R52, 0x8, PT ;  /* 0x000000083400780c */ /* 0x000fe40003f66270 */
[----:B------:R-:W-:Y:S01]  /*44f0*/  FFMA.FTZ R16, R171, R177, R192 ;  /* 0x000000b1ab107223 */ /* 0x000fe200000100c0 */
[----:B------:R-:W-:Y:S02]  /*4500*/  FMUL.FTZ R158, R66, R159 ;  /* 0x0000009f429e7220 */ /* 0x000fe40000410000 */
[----:B------:R-:W0:Y:S01]  /*4510*/  SHFL.UP PT, R159, R224, 0x8, RZ ;  /* 0x05000000e09f7989 */ /* 0x000e2200000e00ff */
[----:B------:R-:W-:-:S04]  /*4520*/  FFMA.FTZ R16, R169, R16, R190 ;  /* 0x00000010a9107223 */ /* 0x000fc800000100be */
[----:B------:R-:W-:-:S04]  /*4530*/  FFMA.FTZ R16, R166, R16, R173 ;  /* 0x00000010a6107223 */ /* 0x000fc800000100ad */
        /* <DEDUP_REMOVED lines=8> */
[----:B0-----:R-:W-:Y:S02]  /*45c0*/  @P3 FFMA.FTZ R224, R157, R159, R224 ;  /* 0x0000009f9de03223 */ /* 0x001fe400000100e0 */
        /* <DEDUP_REMOVED lines=10> */
[----:B------:R-:W0:Y:S02]  /*4670*/  SHFL.UP PT, R18, R157, 0x8, RZ ;  /* 0x050000009d127989 */ /* 0x000e2400000e00ff */
[C---:B------:R-:W-:Y:S01]  /*4680*/  FFMA.FTZ R161, R149.reuse, R161, R160 ;  /* 0x000000a195a17223 */ /* 0x040fe200000100a0 */
[----:B------:R-:W-:Y:S01]  /*4690*/  FMUL.FTZ R238, R149, R16 ;  /* 0x0000001095ee7220 */ /* 0x000fe20000410000 */
[----:B------:R-:W-:Y:S02]  /*46a0*/  FMUL.FTZ R16, R0, R19 ;  /* 0x0000001300107220 */ /* 0x000fe40000410000 */
[C---:B------:R-:W-:Y:S01]  /*46b0*/  FFMA.FTZ R161, R23.reuse, R161, R158 ;  /* 0x000000a117a17223 */ /* 0x040fe2000001009e */
[----:B------:R-:W-:Y:S01]  /*46c0*/  FMUL.FTZ R238, R23, R238 ;  /* 0x000000ee17ee7220 */ /* 0x000fe20000410000 */
[----:B------:R-:W-:Y:S02]  /*46d0*/  SHFL.UP PT, R19, R224, 0x10, RZ ;  /* 0x06000000e0137989 */ /* 0x000fe400000e00ff */
[C---:B------:R-:W-:Y:S01]  /*46e0*/  FFMA.FTZ R185, R25.reuse, R161, R16 ;  /* 0x000000a119b97223 */ /* 0x040fe20000010010 */
[----:B------:R-:W-:-:S04]  /*46f0*/  FMUL.FTZ R238, R25, R238 ;  /* 0x000000ee19ee7220 */ /* 0x000fc80000410000 */
        /* <DEDUP_REMOVED lines=22> */
[----:B------:R-:W-:-:S03]  /*4860*/  HFMA2.MMA R2, -RZ, RZ, 1.875, 0 ;  /* 0x3f800000ff027435 */ /* 0x000fc600000001ff */
        /* <DEDUP_REMOVED lines=11> */
[----:B------:R-:W-:Y:S01]  /*4920*/  FFMA.FTZ R18, R149, R179, R200 ;  /* 0x000000b395127223 */ /* 0x000fe200000100c8 */
[----:B------:R-:W-:Y:S01]  /*4930*/  IMAD R162, R30, UR14, RZ ;  /* 0x0000000e1ea27c24 */ /* 0x000fe2000f8e02ff */
[----:B------:R-:W1:Y:S01]  /*4940*/  SHFL.DOWN PT, R159, R238, 0x8, 0x1f ;  /* 0x09001f00ee9f7f89 */ /* 0x000e6200000e0000 */
[----:B------:R-:W-:Y:S01]  /*4950*/  FFMA.FTZ R155, R68, R232, R155 ;  /* 0x000000e8449b7223 */ /* 0x000fe2000001009b */
[-C--:B------:R-:W-:Y:S01]  /*4960*/  FMUL.FTZ R13, R13, R18.reuse ;  /* 0x000000120d0d7220 */ /* 0x080fe20000410000 */
[----:B------:R-:W-:Y:S01]  /*4970*/  FFMA.FTZ R19, R147, R18, R204 ;  /* 0x0000001293137223 */ /* 0x000fe200000100cc */
[----:B------:R-:W-:-:S02]  /*4980*/  IMAD R191, R31, UR15, R162 ;  /* 0x0000000f1fbf7c24 */ /* 0x000fc4000f8e02a2 */
[----:B------:R-:W-:Y:S01]  /*4990*/  FFMA.FTZ R157, R70, R13, R155 ;  /* 0x0000000d469d7223 */ /* 0x000fe2000001009b */
[----:B------:R-:W-:Y:S01]  /*49a0*/  @!P0 LEA R13, R131, R133, 0x3 ;  /* 0x00000085830d8211 */ /* 0x000fe200078e18ff */
[-C--:B------:R-:W-:Y:S01]  /*49b0*/  FMUL.FTZ R228, R228, R19.reuse ;  /* 0x00000013e4e47220 */ /* 0x080fe20000410000 */
[----:B------:R-:W-:Y:S01]  /*49c0*/  FFMA.FTZ R155, R145, R19, R206 ;  /* 0x00000013919b7223 */ /* 0x000fe200000100ce */
[----:B------:R-:W-:Y:S02]  /*49d0*/  IMAD R200, R51, UR24, RZ ;  /* 0x0000001833c87c24 */ /* 0x000fe4000f8e02ff */
[----:B------:R2:W-:Y:S01]  /*49e0*/  @!P0 LDS.64 R2, [R13+0x1728] ;  /* 0x001728000d028984 */ /* 0x0005e20000000a00 */
[----:B------:R-:W-:Y:S01]  /*49f0*/  FFMA.FTZ R163, R72, R228, R157 ;  /* 0x000000e448a37223 */ /* 0x000fe2000001009d */
[-C--:B------:R-:W-:Y:S01]  /*4a00*/  FMUL.FTZ R230, R230, R155.reuse ;  /* 0x0000009be6e67220 */ /* 0x080fe20000410000 */
[----:B------:R-:W-:Y:S01]  /*4a10*/  FFMA.FTZ R157, R143, R155, R208 ;  /* 0x0000009b8f9d7223 */ /* 0x000fe200000100d0 */
[----:B------:R-:W-:Y:S01]  /*4a20*/  ISETP.GE.U32.AND P0, PT, R189, 0x10, PT ;  /* 0x00000010bd00780c */ /* 0x000fe20003f06070 */
[----:B------:R-:W-:-:S02]  /*4a30*/  IMAD R193, R49, UR25, R200 ;  /* 0x0000001931c17c24 */ /* 0x000fc4000f8e02c8 */
[----:B------:R-:W-:Y:S01]  /*4a40*/  FFMA.FTZ R163, R74, R230, R163 ;  /* 0x000000e64aa37223 */ /* 0x000fe200000100a3 */
[----:B------:R-:W-:Y:S01]  /*4a50*/  FMUL.FTZ R12, R12, R157 ;  /* 0x0000009d0c0c7220 */ /* 0x000fe20000410000 */
[----:B0-----:R-:W-:Y:S01]  /*4a60*/  @!P2 FFMA.FTZ R185, R238, R161, R185 ;  /* 0x000000a1eeb9a223 */ /* 0x001fe200000100b9 */
[----:B--2---:R-:W-:Y:S01]  /*4a70*/  HFMA2.MMA R13, -RZ, RZ, 0, 0 ;  /* 0x00000000ff0d7435 */ /* 0x004fe200000001ff */
[----:B------:R-:W-:Y:S01]  /*4a80*/  FMUL.FTZ R197, R137, R155 ;  /* 0x0000009b89c57220 */ /* 0x000fe20000410000 */
[----:B------:R-:W-:Y:S01]  /*4a90*/  FFMA.FTZ R163, R76, R12, R163 ;  /* 0x0000000c4ca37223 */ /* 0x000fe200000100a3 */
[----:B-1----:R-:W-:Y:S01]  /*4aa0*/  @!P2 FMUL.FTZ R238, R238, R159 ;  /* 0x0000009feeeea220 */ /* 0x002fe20000410000 */
[----:B------:R-:W0:Y:S01]  /*4ab0*/  SHFL.DOWN PT, R187, R185, 0x10, 0x1f ;  /* 0x0a001f00b9bb7f89 */ /* 0x000e2200000e0000 */
[----:B------:R-:W-:Y:S01]  /*4ac0*/  FFMA.FTZ R159, R141, R157, R212 ;  /* 0x0000009d8d9f7223 */ /* 0x000fe200000100d4 */
[----:B------:R-:W-:Y:S01]  /*4ad0*/  MOV R12, R50 ;  /* 0x00000032000c7202 */ /* 0x000fe20000000f00 */
[----:B------:R-:W-:Y:S01]  /*4ae0*/  FMUL.FTZ R197, R74, R197 ;  /* 0x000000c54ac57220 */ /* 0x000fe20000410000 */
[----:B------:R-:W1:Y:S01]  /*4af0*/  SHFL.DOWN PT, R165, R238, 0x10, 0x1f ;  /* 0x0a001f00eea57f89 */ /* 0x000e6200000e0000 */
[-C--:B------:R-:W-:Y:S01]  /*4b00*/  FMUL.FTZ R226, R226, R159.reuse ;  /* 0x0000009fe2e27220 */ /* 0x080fe20000410000 */
[----:B------:R-:W-:Y:S01]  /*4b10*/  FFMA.FTZ R161, R139, R159, R214 ;  /* 0x0000009f8ba17223 */ /* 0x000fe200000100d6 */
[----:B------:R-:W-:-:S04]  /*4b20*/  IMAD.WIDE.U32 R12, R30, UR15, R12 ;  /* 0x0000000f1e0c7c25 */ /* 0x000fc8000f8e000c */
[----:B------:R-:W-:Y:S01]  /*4b30*/  FMUL.FTZ R199, R137, R159 ;  /* 0x0000009f89c77220 */ /* 0x000fe20000410000 */
[----:B------:R-:W-:Y:S01]  /*4b40*/  FFMA.FTZ R163, R78, R226, R163 ;  /* 0x000000e24ea37223 */ /* 0x000fe200000100a3 */
[-C--:B------:R-:W-:Y:S01]  /*4b50*/  FMUL.FTZ R222, R222, R161.reuse ;  /* 0x000000a1dede7220 */ /* 0x080fe20000410000 */
[----:B------:R-:W-:Y:S01]  /*4b60*/  FFMA.FTZ R162, R27, R161, R210 ;  /* 0x000000a11ba27223 */ /* 0x000fe200000100d2 */
[----:B------:R-:W-:Y:S01]  /*4b70*/  IADD3 R13, R13, R191, RZ ;  /* 0x000000bf0d0d7210 */ /* 0x000fe20007ffe0ff */
[----:B------:R-:W-:Y:S01]  /*4b80*/  FMUL.FTZ R199, R78, R199 ;  /* 0x000000c74ec77220 */ /* 0x000fe20000410000 */
[----:B------:R-:W-:Y:S01]  /*4b90*/  FFMA.FTZ R189, R80, R222, R163 ;  /* 0x000000de50bd7223 */ /* 0x000fe200000100a3 */
[-C--:B------:R-:W-:Y:S01]  /*4ba0*/  FFMA.FTZ R163, R151, R162.reuse, R196 ;  /* 0x000000a297a37223 */ /* 0x080fe200000100c4 */
[----:B------:R-:W-:-:S03]  /*4bb0*/  FMUL.FTZ R15, R15, R162 ;  /* 0x000000a20f0f7220 */ /* 0x000fc60000410000 */
[----:B------:R-:W-:Y:S01]  /*4bc0*/  FMUL.FTZ R220, R220, R163 ;  /* 0x000000a3dcdc7220 */ /* 0x000fe20000410000 */
[----:B------:R-:W-:Y:S01]  /*4bd0*/  FFMA.FTZ R15, R82, R15, R189 ;  /* 0x0000000f520f7223 */ /* 0x000fe200000100bd */
[----:B0-----:R-:W-:-:S03]  /*4be0*/  @!P0 FFMA.FTZ R185, R238, R187, R185 ;  /* 0x000000bbeeb98223 */ /* 0x001fc600000100b9 */
[----:B------:R-:W-:Y:S01]  /*4bf0*/  FFMA.FTZ R15, R84, R220, R15 ;  /* 0x000000dc540f7223 */ /* 0x000fe2000001000f */
[----:B-1----:R-:W-:Y:S01]  /*4c00*/  @!P0 FMUL.FTZ R238, R238, R165 ;  /* 0x000000a5eeee8220 */ /* 0x002fe20000410000 */
[----:B------:R-:W-:Y:S01]  /*4c10*/  FFMA.FTZ R165, R153, R163, R198 ;  /* 0x000000a399a57223 */ /* 0x000fe200000100c6 */
[----:B------:R-:W-:Y:S03]  /*4c20*/  SHFL.DOWN PT, R202, R185, 0x1, 0x1f ;  /* 0x08201f00b9ca7f89 */ /* 0x000fe600000e0000 */
[-C--:B------:R-:W-:Y:S01]  /*4c30*/  FMUL.FTZ R14, R14, R165.reuse ;  /* 0x000000a50e0e7220 */ /* 0x080fe20000410000 */
[----:B------:R-:W-:Y:S01]  /*4c40*/  SHFL.IDX PT, R198, R3, RZ, 0x1f ;  /* 0x00001fff03c67589 */ /* 0x000fe200000e0000 */
[----:B------:R-:W-:Y:S02]  /*4c50*/  FFMA.FTZ R167, R164, R165, R167 ;  /* 0x000000a5a4a77223 */ /* 0x000fe400000100a7 */
[----:B------:R-:W-:Y:S01]  /*4c60*/  FFMA.FTZ R187, R86, R14, R15 ;  /* 0x0000000e56bb7223 */ /* 0x000fe2000001000f */
[----:B------:R-:W0:Y:S01]  /*4c70*/  SHFL.DOWN PT, R195, R238, 0x1, 0x1f ;  /* 0x08201f00eec37f89 */ /* 0x000e2200000e0000 */
[----:B------:R-:W-:-:S04]  /*4c80*/  IMAD.WIDE.U32 R14, R49, UR24, R12 ;  /* 0x00000018310e7c25 */ /* 0x000fc8000f8e000c */
[-C--:B------:R-:W-:Y:S01]  /*4c90*/  FFMA.FTZ R175, R166, R167.reuse, R175 ;  /* 0x000000a7a6af7223 */ /* 0x080fe200000100af */
[----:B------:R-:W-:Y:S01]  /*4ca0*/  FMUL.FTZ R218, R218, R167 ;  /* 0x000000a7dada7220 */ /* 0x000fe20000410000 */
[----:B------:R1:W-:Y:S01]  /*4cb0*/  SHFL.IDX PT, R196, R185, RZ, 0x1f ;  /* 0x00001fffb9c47589 */ /* 0x0003e200000e0000 */
[----:B------:R-:W-:Y:S02]  /*4cc0*/  IADD3 R15, R15, R193, RZ ;  /* 0x000000c10f0f7210 */ /* 0x000fe40007ffe0ff */
[----:B------:R-:W-:Y:S01]  /*4cd0*/  FFMA.FTZ R191, R88, R218, R187 ;  /* 0x000000da58bf7223 */ /* 0x000fe200000100bb */
[----:B------:R-:W2:Y:S01]  /*4ce0*/  SHFL.IDX PT, R189, R238, RZ, 0x1f ;  /* 0x00001fffeebd7589 */ /* 0x000ea200000e0000 */
[----:B------:R-:W-:Y:S01]  /*4cf0*/  LEA R12, P0, R14, UR26, 0x2 ;  /* 0x0000001a0e0c7c11 */ /* 0x000fe2000f8010ff */
[----:B------:R-:W-:Y:S01]  /*4d00*/  FMUL.FTZ R216, R216, R175 ;  /* 0x000000afd8d87220 */ /* 0x000fe20000410000 */
[----:B------:R-:W-:Y:S02]  /*4d10*/  LEA R187, R61, 0xfffffe00, 0x9 ;  /* 0xfffffe003dbb7811 */ /* 0x000fe400078e48ff */
[----:B-1----:R-:W-:Y:S01]  /*4d20*/  IADD3 R185, -R130, UR4, RZ ;  /* 0x0000000482b97c10 */ /* 0x002fe2000fffe1ff */
[----:B------:R-:W-:Y:S01]  /*4d30*/  FFMA.FTZ R191, R92, R216, R191 ;  /* 0x000000d85cbf7223 */ /* 0x000fe200000100bf */
[----:B------:R-:W-:-:S02]  /*4d40*/  LEA.HI.X R13, R14, UR27, R15, 0x2, P0 ;  /* 0x0000001b0e0d7c11 */ /* 0x000fc400080f140f */
[----:B------:R-:W-:Y:S01]  /*4d50*/  P2R R193, PR, RZ, 0x10 ;  /* 0x00000010ffc17803 */ /* 0x000fe20000000000 */
[----:B------:R-:W-:Y:S01]  /*4d60*/  IMAD R185, R185, -0x200, RZ ;  /* 0xfffffe00b9b97824 */ /* 0x000fe200078e02ff */
[----:B------:R-:W-:Y:S01]  /*4d70*/  IADD3 R14, P0, R187, R14, RZ ;  /* 0x0000000ebb0e7210 */ /* 0x000fe20007f1e0ff */
[----:B------:R-:W-:Y:S02]  /*4d80*/  FMUL.FTZ R193, R137, R179 ;  /* 0x000000b389c17220 */ /* 0x000fe40000410000 */
[----:B------:R-:W-:-:S04]  /*4d90*/  IMAD.WIDE R12, R185, 0x4, R12 ;  /* 0x00000004b90c7825 */ /* 0x000fc800078e020c */
[----:B------:R-:W-:Y:S01]  /*4da0*/  FFMA.FTZ R185, R169, R175, R188 ;  /* 0x000000afa9b97223 */ /* 0x000fe200000100bc */
[----:B0-----:R-:W-:Y:S01]  /*4db0*/  @P1 FFMA.FTZ R198, R195, R198, R202 ;  /* 0x000000c6c3c61223 */ /* 0x001fe200000100ca */
[----:B------:R-:W-:Y:S01]  /*4dc0*/  SHF.L.U32 R188, R50, 0x4, RZ ;  /* 0x0000000432bc7819 */ /* 0x000fe200000006ff */
[----:B------:R-:W-:Y:S01]  /*4dd0*/  FMUL.FTZ R195, R137, R18 ;  /* 0x0000001289c37220 */ /* 0x000fe20000410000 */
[CC--:B------:R-:W-:Y:S01]  /*4de0*/  FFMA.FTZ R176, R171.reuse, R185.reuse, R176 ;  /* 0x000000b9abb07223 */ /* 0x0c0fe200000100b0 */
[----:B------:R-:W-:Y:S01]  /*4df0*/  FFMA.FTZ R177, R198, R184, R177 ;  /* 0x000000b8c6b17223 */ /* 0x000fe200000100b1 */
[----:B------:R-:W-:Y:S01]  /*4e00*/  LEA.HI.SX32 R188, R188, R188, 0x1b ;  /* 0x000000bcbcbc7211 */ /* 0x000fe200078fdaff */
[----:B------:R-:W-:Y:S01]  /*4e10*/  FMUL.FTZ R194, R194, R185 ;  /* 0x000000b9c2c27220 */ /* 0x000fe20000410000 */
[----:B------:R-:W-:Y:S01]  /*4e20*/  FMUL.FTZ R193, R68, R193 ;  /* 0x000000c144c17220 */ /* 0x000fe20000410000 */
[----:B------:R-:W-:Y:S01]  /*4e30*/  FFMA.FTZ R171, R171, R177, R192 ;  /* 0x000000b1abab7223 */ /* 0x000fe200000100c0 */
[C---:B--2---:R-:W-:Y:S01]  /*4e40*/  FFMA.FTZ R3, R189.reuse, R3, R196 ;  /* 0x00000003bd037223 */ /* 0x044fe200000100c4 */
[----:B------:R-:W-:Y:S01]  /*4e50*/  FMUL.FTZ R2, R189, R2 ;  /* 0x00000002bd027220 */ /* 0x000fe20000410000 */
[----:B------:R-:W-:Y:S01]  /*4e60*/  @!P4 LEA R196, R131, R133, 0x3 ;  /* 0x0000008583c4c211 */ /* 0x000fe200078e18ff */
[----:B------:R-:W-:Y:S01]  /*4e70*/  FFMA.FTZ R169, R169, R171, R190 ;  /* 0x000000aba9a97223 */ /* 0x000fe200000100be */
[C---:B------:R-:W-:Y:S01]  /*4e80*/  FMUL.FTZ R189, R137.reuse, R183 ;  /* 0x000000b789bd7220 */ /* 0x040fe20000410000 */
[----:B------:R-:W-:Y:S01]  /*4e90*/  LEA R188, R188, R133, 0x2 ;  /* 0x00000085bcbc7211 */ /* 0x000fe200078e10ff */
[----:B------:R-:W-:Y:S01]  /*4ea0*/  FFMA.FTZ R184, R94, R194, R191 ;  /* 0x000000c25eb87223 */ /* 0x000fe200000100bf */
[----:B------:R-:W-:Y:S01]  /*4eb0*/  FFMA.FTZ R173, R166, R169, R173 ;  /* 0x000000a9a6ad7223 */ /* 0x000fe200000100ad */
[----:B------:R0:W-:Y:S01]  /*4ec0*/  @!P4 STS.64 [R196+0x1728], R2 ;  /* 0x00172802c400c388 */ /* 0x0001e20000000a00 */
[----:B------:R-:W-:Y:S01]  /*4ed0*/  FMUL.FTZ R189, R0, R189 ;  /* 0x000000bd00bd7220 */ /* 0x000fe20000410000 */
[----:B------:R-:W-:Y:S01]  /*4ee0*/  FMUL.FTZ R191, R137, R181 ;  /* 0x000000b589bf7220 */ /* 0x000fe20000410000 */
[----:B------:R-:W-:Y:S01]  /*4ef0*/  FMUL.FTZ R195, R70, R195 ;  /* 0x000000c346c37220 */ /* 0x000fe20000410000 */
[C---:B------:R-:W-:Y:S01]  /*4f00*/  LEA.HI.X.SX32 R15, R187.reuse, R15, 0x1, P0 ;  /* 0x0000000fbb0f7211 */ /* 0x040fe200000f0eff */
[----:B------:R1:W-:Y:S01]  /*4f10*/  STS [R188+0x438], R193 ;  /* 0x000438c1bc007388 */ /* 0x0003e20000000800 */
[----:B------:R-:W-:Y:S01]  /*4f20*/  FMUL.FTZ R191, R66, R191 ;  /* 0x000000bf42bf7220 */ /* 0x000fe20000410000 */
[----:B------:R-:W-:Y:S01]  /*4f30*/  IADD3 R187, -R187, UR9, -R50 ;  /* 0x00000009bbbb7c10 */ /* 0x000fe2000fffe932 */
[----:B------:R-:W-:Y:S01]  /*4f40*/  FFMA.FTZ R183, R154, -R65, R183 ;  /* 0x800000419ab77223 */ /* 0x000fe200000100b7 */
[----:B------:R2:W-:Y:S02]  /*4f50*/  STS [R188+0x430], R189 ;  /* 0x000430bdbc007388 */ /* 0x0005e40000000800 */
[----:B------:R-:W-:Y:S01]  /*4f60*/  ISETP.GE.AND P0, PT, R187, 0x1, PT ;  /* 0x00000001bb00780c */ /* 0x000fe20003f06270 */
[----:B0-----:R-:W-:Y:S01]  /*4f70*/  FFMA.FTZ R3, R164, R173, R17 ;  /* 0x000000ada4037223 */ /* 0x001fe20000010011 */
[C---:B------:R-:W-:Y:S01]  /*4f80*/  FMUL.FTZ R17, R137.reuse, R19 ;  /* 0x0000001389117220 */ /* 0x040fe20000410000 */
[----:B------:R0:W-:Y:S01]  /*4f90*/  STS [R188+0x434], R191 ;  /* 0x000434bfbc007388 */ /* 0x0001e20000000800 */
[----:B-1----:R-:W-:Y:S01]  /*4fa0*/  FMUL.FTZ R193, R137, R162 ;  /* 0x000000a289c17220 */ /* 0x002fe20000410000 */
[----:B------:R-:W-:Y:S01]  /*4fb0*/  FFMA.FTZ R153, R153, R3, R186 ;  /* 0x0000000399997223 */ /* 0x000fe200000100ba */
[----:B------:R-:W-:Y:S01]  /*4fc0*/  FMUL.FTZ R17, R72, R17 ;  /* 0x0000001148117220 */ /* 0x000fe20000410000 */
[----:B------:R1:W-:Y:S01]  /*4fd0*/  STS [R188+0x43c], R195 ;  /* 0x00043cc3bc007388 */ /* 0x0003e20000000800 */
[----:B--2---:R-:W-:Y:S01]  /*4fe0*/  FMUL.FTZ R189, R137, R157 ;  /* 0x0000009d89bd7220 */ /* 0x004fe20000410000 */
[----:B------:R-:W-:Y:S01]  /*4ff0*/  FFMA.FTZ R151, R151, R153, R182 ;  /* 0x0000009997977223 */ /* 0x000fe200000100b6 */
[----:B------:R-:W-:Y:S01]  /*5000*/  FMUL.FTZ R193, R82, R193 ;  /* 0x000000c152c17220 */ /* 0x000fe20000410000 */
[----:B------:R2:W-:Y:S01]  /*5010*/  STS [R188+0x440], R17 ;  /* 0x00044011bc007388 */ /* 0x0005e20000000800 */
[----:B------:R-:W-:Y:S01]  /*5020*/  FMUL.FTZ R189, R76, R189 ;  /* 0x000000bd4cbd7220 */ /* 0x000fe20000410000 */
[----:B------:R-:W-:Y:S01]  /*5030*/  FFMA.FTZ R27, R27, R151, R180 ;  /* 0x000000971b1b7223 */ /* 0x000fe200000100b4 */
[----:B0-----:R-:W-:Y:S01]  /*5040*/  FMUL.FTZ R191, R137, R161 ;  /* 0x000000a189bf7220 */ /* 0x001fe20000410000 */
[----:B------:R0:W-:Y:S02]  /*5050*/  STS [R188+0x444], R197 ;  /* 0x000444c5bc007388 */ /* 0x0001e40000000800 */
[----:B------:R-:W-:Y:S01]  /*5060*/  FFMA.FTZ R139, R139, R27, R178 ;  /* 0x0000001b8b8b7223 */ /* 0x000fe200000100b2 */
[----:B-1----:R-:W-:Y:S01]  /*5070*/  FMUL.FTZ R195, R137, R163 ;  /* 0x000000a389c37220 */ /* 0x002fe20000410000 */
[----:B------:R1:W-:Y:S01]  /*5080*/  STS [R188+0x448], R189 ;  /* 0x000448bdbc007388 */ /* 0x0003e20000000800 */
[----:B------:R-:W-:Y:S01]  /*5090*/  FMUL.FTZ R191, R80, R191 ;  /* 0x000000bf50bf7220 */ /* 0x000fe20000410000 */
[----:B------:R-:W-:Y:S01]  /*50a0*/  FFMA.FTZ R141, R141, R139, R174 ;  /* 0x0000008b8d8d7223 */ /* 0x000fe200000100ae */
[----:B--2---:R-:W-:Y:S01]  /*50b0*/  FMUL.FTZ R17, R137, R165 ;  /* 0x000000a589117220 */ /* 0x004fe20000410000 */
[----:B------:R2:W-:Y:S01]  /*50c0*/  STS [R188+0x44c], R199 ;  /* 0x00044cc7bc007388 */ /* 0x0005e20000000800 */
[----:B------:R-:W-:Y:S01]  /*50d0*/  FMUL.FTZ R195, R84, R195 ;  /* 0x000000c354c37220 */ /* 0x000fe20000410000 */
[----:B------:R-:W-:Y:S01]  /*50e0*/  FFMA.FTZ R143, R143, R141, R172 ;  /* 0x0000008d8f8f7223 */ /* 0x000fe200000100ac */
[----:B------:R-:W-:Y:S01]  /*50f0*/  FMUL.FTZ R17, R86, R17 ;  /* 0x0000001156117220 */ /* 0x000fe20000410000 */
[----:B0-----:R-:W-:Y:S01]  /*5100*/  FMUL.FTZ R197, R137, R175 ;  /* 0x000000af89c57220 */ /* 0x001fe20000410000 */
[----:B------:R-:W-:Y:S01]  /*5110*/  STS [R188+0x450], R191 ;  /* 0x000450bfbc007388 */ /* 0x000fe20000000800 */
[----:B------:R-:W-:Y:S01]  /*5120*/  FFMA.FTZ R145, R145, R143, R170 ;  /* 0x0000008f91917223 */ /* 0x000fe200000100aa */
[----:B-1----:R-:W-:Y:S01]  /*5130*/  FMUL.FTZ R189, R137, R167 ;  /* 0x000000a789bd7220 */ /* 0x002fe20000410000 */
[----:B------:R-:W-:Y:S01]  /*5140*/  FMUL.FTZ R197, R92, R197 ;  /* 0x000000c55cc57220 */ /* 0x000fe20000410000 */
[----:B------:R0:W-:Y:S01]  /*5150*/  STS [R188+0x45c], R17 ;  /* 0x00045c11bc007388 */ /* 0x0001e20000000800 */
[----:B------:R-:W-:Y:S01]  /*5160*/  FFMA.FTZ R147, R147, R145, R168 ;  /* 0x0000009193937223 */ /* 0x000fe200000100a8 */
[C---:B--2---:R-:W-:Y:S01]  /*5170*/  FMUL.FTZ R199, R137.reuse, R185 ;  /* 0x000000b989c77220 */ /* 0x044fe20000410000 */
[----:B------:R-:W-:Y:S01]  /*5180*/  FMUL.FTZ R137, R137, R176 ;  /* 0x000000b089897220 */ /* 0x000fe20000410000 */
[----:B------:R-:W-:Y:S01]  /*5190*/  FMUL.FTZ R189, R88, R189 ;  /* 0x000000bd58bd7220 */ /* 0x000fe20000410000 */
[----:B------:R-:W-:Y:S01]  /*51a0*/  FFMA.FTZ R149, R149, R147, R160 ;  /* 0x0000009395957223 */ /* 0x000fe200000100a0 */
[----:B------:R-:W-:Y:S01]  /*51b0*/  FMUL.FTZ R199, R94, R199 ;  /* 0x000000c75ec77220 */ /* 0x000fe20000410000 */
[----:B------:R1:W-:Y:S01]  /*51c0*/  STS [R188+0x454], R193 ;  /* 0x000454c1bc007388 */ /* 0x0003e20000000800 */
[----:B------:R-:W-:Y:S01]  /*51d0*/  FFMA.FTZ R160, R150, -R69, R179 ;  /* 0x8000004596a07223 */ /* 0x000fe200000100b3 */
[----:B------:R-:W-:Y:S01]  /*51e0*/  FFMA.FTZ R23, R23, R149, R158 ;  /* 0x0000009517177223 */ /* 0x000fe2000001009e */
[----:B0-----:R-:W-:Y:S01]  /*51f0*/  FMUL.FTZ R17, R96, R137 ;  /* 0x0000008960117220 */ /* 0x001fe20000410000 */
[----:B------:R1:W-:Y:S01]  /*5200*/  STS [R188+0x458], R195 ;  /* 0x000458c3bc007388 */ /* 0x0003e20000000800 */
[----:B------:R-:W-:Y:S01]  /*5210*/  FFMA.FTZ R158, R152, -R67, R181 ;  /* 0x80000043989e7223 */ /* 0x000fe200000100b5 */
[----:B------:R-:W-:Y:S01]  /*5220*/  FFMA.FTZ R25, R25, R23, R16 ;  /* 0x0000001719197223 */ /* 0x000fe20000010010 */
[----:B------:R-:W-:Y:S01]  /*5230*/  FMUL.FTZ R137, R23, R67 ;  /* 0x0000004317897220 */ /* 0x000fe20000410000 */
[----:B------:R1:W-:Y:S01]  /*5240*/  STS [R188+0x460], R189 ;  /* 0x000460bdbc007388 */ /* 0x0003e20000000800 */
[----:B------:R-:W-:Y:S01]  /*5250*/  FMUL.FTZ R179, R149, R69 ;  /* 0x0000004595b37220 */ /* 0x000fe20000410000 */
[----:B------:R-:W-:-:S02]  /*5260*/  FMUL.FTZ R2, R25, R65 ;  /* 0x0000004119027220 */ /* 0x000fc40000410000 */
[----:B------:R1:W-:Y:S02]  /*5270*/  STS [R188+0x464], R197 ;  /* 0x000464c5bc007388 */ /* 0x0003e40000000800 */
[----:B------:R-:W-:Y:S02]  /*5280*/  FFMA.FTZ R16, R2, R183, RZ ;  /* 0x000000b702107223 */ /* 0x000fe400000100ff */
[----:B------:R1:W-:Y:S02]  /*5290*/  STS [R188+0x468], R199 ;  /* 0x000468c7bc007388 */ /* 0x0003e40000000800 */
[----:B------:R-:W-:Y:S02]  /*52a0*/  FFMA.FTZ R164, R137, R158, R16 ;  /* 0x0000009e89a47223 */ /* 0x000fe40000010010 */
[----:B------:R1:W-:Y:S01]  /*52b0*/  STS [R188+0x46c], R17 ;  /* 0x00046c11bc007388 */ /* 0x0003e20000000800 */
[----:B------:R-:W-:Y:S06]  /*52c0*/  BAR.SYNC.DEFER_BLOCKING 0x0 ;  /* 0x0000000000007b1d */ /* 0x000fec0000010000 */
[----:B------:R-:W-:Y:S05]  /*52d0*/  @!P0 BRA `(.L_x_8076) ;  /* 0x0000000000288947 */ /* 0x000fea0003800000 */
[----:B------:R-:W-:Y:S01]  /*52e0*/  LEA.HI.SX32 R16, R50, R50, 0x1b ;  /* 0x0000003232107211 */ /* 0x000fe200078fdaff */
[----:B------:R-:W-:-:S03]  /*52f0*/  IMAD.WIDE.U32 R14, R131, R28, R14 ;  /* 0x0000001c830e7225 */ /* 0x000fc600078e000e */
[----:B------:R-:W-:Y:S01]  /*5300*/  LEA R166, R16, R133, 0x2 ;  /* 0x0000008510a67211 */ /* 0x000fe200078e10ff */
[----:B------:R-:W-:-:S04]  /*5310*/  IMAD R16, R135, R28, RZ ;  /* 0x0000001c87107224 */ /* 0x000fc800078e02ff */
[----:B------:R-:W0:Y:S01]  /*5320*/  LDS R181, [R166+0x430] ;  /* 0x00043000a6b57984 */ /* 0x000e220000000800 */
[----:B-1----:R-:W-:Y:S01]  /*5330*/  IMAD R17, R131, R29, R16 ;  /* 0x0000001d83117224 */ /* 0x002fe200078e0210 */
[----:B------:R-:W-:-:S04]  /*5340*/  LEA R16, P0, R14, UR26, 0x2 ;  /* 0x0000001a0e107c11 */ /* 0x000fc8000f8010ff */
[----:B------:R-:W-:-:S04]  /*5350*/  IADD3 R17, R15, R17, RZ ;  /* 0x000000110f117210 */ /* 0x000fc80007ffe0ff */
[----:B------:R-:W-:-:S05]  /*5360*/  LEA.HI.X R17, R14, UR27, R17, 0x2, P0 ;  /* 0x0000001b0e117c11 */ /* 0x000fca00080f1411 */
[----:B0-----:R0:W-:Y:S02]  /*5370*/  REDG.E.ADD.F32.FTZ.RN.STRONG.GPU desc[UR12][R16.64], R181 ;  /* 0x000000b5100079a6 */ /* 0x0011e4000c10f38c */
.L_x_8076:
[----:B------:R-:W-:Y:S05]  /*5380*/  BSYNC B0 ;  /* 0x0000000000007941 */ /* 0x000fea0003800000 */
.L_x_8075:
[-C--:B------:R-:W-:Y:S01]  /*5390*/  FFMA.FTZ R18, R148, -R71.reuse, R18 ;  /* 0x8000004794127223 */ /* 0x080fe20000010012 */
[----:B------:R-:W-:Y:S01]  /*53a0*/  FMUL.FTZ R14, R147, R71 ;  /* 0x00000047930e7220 */ /* 0x000fe20000410000 */
[----:B01----:R-:W-:Y:S01]  /*53b0*/  FFMA.FTZ R17, R179, R160, R164 ;  /* 0x000000a0b3117223 */ /* 0x003fe200000100a4 */
[----:B------:R-:W-:Y:S01]  /*53c0*/  FMUL.FTZ R181, R156, R176 ;  /* 0x000000b09cb57220 */ /* 0x000fe20000410000 */
[----:B------:R-:W-:Y:S01]  /*53d0*/  IADD3 R135, R50, 0x20, RZ ;  /* 0x0000002032877810 */ /* 0x000fe20007ffe0ff */
[-C--:B------:R-:W-:Y:S01]  /*53e0*/  FFMA.FTZ R19, R146, -R73.reuse, R19 ;  /* 0x8000004992137223 */ /* 0x080fe20000010013 */
[----:B------:R-:W-:Y:S01]  /*53f0*/  FMUL.FTZ R15, R145, R73 ;  /* 0x00000049910f7220 */ /* 0x000fe20000410000 */
[----:B------:R-:W-:Y:S01]  /*5400*/  FFMA.FTZ R164, R14, R18, R17 ;  /* 0x000000120ea47223 */ /* 0x000fe20000010011 */
[----:B------:R-:W-:Y:S01]  /*5410*/  FMUL.FTZ R181, R96, R181 ;  /* 0x000000b560b57220 */ /* 0x000fe20000410000 */
[----:B------:R-:W-:Y:S01]  /*5420*/  LEA.HI.SX32 R186, R135, R50, 0x1b ;  /* 0x0000003287ba7211 */ /* 0x000fe200078fdaff */
[-C--:B------:R-:W-:Y:S01]  /*5430*/  FFMA.FTZ R155, R144, -R75.reuse, R155 ;  /* 0x8000004b909b7223 */ /* 0x080fe2000001009b */
[----:B------:R-:W-:Y:S01]  /*5440*/  FMUL.FTZ R16, R143, R75 ;  /* 0x0000004b8f107220 */ /* 0x000fe20000410000 */
[----:B------:R-:W-:Y:S01]  /*5450*/  FFMA.FTZ R135, R15, R19, R164 ;  /* 0x000000130f877223 */ /* 0x000fe200000100a4 */
[----:B------:R-:W-:Y:S01]  /*5460*/  FADD.FTZ R184, R184, R181 ;  /* 0x000000b5b8b87221 */ /* 0x000fe20000010000 */
[----:B------:R-:W-:Y:S01]  /*5470*/  LEA R181, R186, R133, 0x2 ;  /* 0x00000085bab57211 */ /* 0x000fe200078e10ff */
[-C--:B------:R-:W-:Y:S01]  /*5480*/  FFMA.FTZ R164, R142, -R79.reuse, R157 ;  /* 0x8000004f8ea47223 */ /* 0x080fe2000001009d */
[----:B------:R-:W-:Y:S01]  /*5490*/  FMUL.FTZ R17, R141, R79 ;  /* 0x0000004f8d117220 */ /* 0x000fe20000410000 */
[----:B------:R-:W-:Y:S01]  /*54a0*/  FFMA.FTZ R168, R16, R155, R135 ;  /* 0x0000009b10a87223 */ /* 0x000fe20000010087 */
[-C--:B------:R-:W-:Y:S01]  /*54b0*/  FFMA.FTZ R159, R140, -R81.reuse, R159 ;  /* 0x800000518c9f7223 */ /* 0x080fe2000001009f */
[----:B------:R-:W-:Y:S01]  /*54c0*/  FMUL.FTZ R166, R139, R81 ;  /* 0x000000518ba67220 */ /* 0x000fe20000410000 */
[----:B------:R-:W0:Y:S01]  /*54d0*/  LDS R181, [R181+0x4b0] ;  /* 0x0004b000b5b57984 */ /* 0x000e220000000800 */
[----:B------:R-:W-:Y:S01]  /*54e0*/  FFMA.FTZ R135, R17, R164, R168 ;  /* 0x000000a411877223 */ /* 0x000fe200000100a8 */
[-C--:B------:R-:W-:Y:S01]  /*54f0*/  FFMA.FTZ R168, R138, -R83.reuse, R161 ;  /* 0x800000538aa87223 */ /* 0x080fe200000100a1 */
[----:B------:R-:W-:Y:S01]  /*5500*/  FMUL.FTZ R157, R27, R83 ;  /* 0x000000531b9d7220 */ /* 0x000fe20000410000 */
[----:B------:R-:W-:Y:S01]  /*5510*/  FFMA.FTZ R161, R136, -R85, R162 ;  /* 0x8000005588a17223 */ /* 0x000fe200000100a2 */
[----:B------:R-:W-:Y:S01]  /*5520*/  FFMA.FTZ R178, R166, R159, R135 ;  /* 0x0000009fa6b27223 */ /* 0x000fe20000010087 */
[----:B------:R-:W-:Y:S01]  /*5530*/  FMUL.FTZ R162, R151, R85 ;  /* 0x0000005597a27220 */ /* 0x000fe20000410000 */
[----:B------:R-:W-:Y:S01]  /*5540*/  FFMA.FTZ R163, R134, -R89, R163 ;  /* 0x8000005986a37223 */ /* 0x000fe200000100a3 */
[----:B------:R-:W-:Y:S01]  /*5550*/  FMUL.FTZ R182, R3, R87 ;  /* 0x0000005703b67220 */ /* 0x000fe20000410000 */
[----:B------:R-:W-:Y:S01]  /*5560*/  FFMA.FTZ R135, R157, R168, R178 ;  /* 0x000000a89d877223 */ /* 0x000fe200000100b2 */
[----:B------:R-:W-:Y:S01]  /*5570*/  FMUL.FTZ R178, R153, R89 ;  /* 0x0000005999b27220 */ /* 0x000fe20000410000 */
[----:B------:R-:W-:Y:S01]  /*5580*/  FFMA.FTZ R165, R26, -R87, R165 ;  /* 0x800000571aa57223 */ /* 0x000fe200000100a5 */
[----:B------:R-:W-:Y:S01]  /*5590*/  FMUL.FTZ R180, R173, R91 ;  /* 0x0000005badb47220 */ /* 0x000fe20000410000 */
[----:B------:R-:W-:Y:S01]  /*55a0*/  FFMA.FTZ R135, R162, R161, R135 ;  /* 0x000000a1a2877223 */ /* 0x000fe20000010087 */
[----:B------:R-:W-:Y:S01]  /*55b0*/  USHF.L.U64.HI UR8, UR5, 0x2, UR6 ;  /* 0x0000000205087899 */ /* 0x000fe20008010206 */
[----:B------:R-:W-:Y:S01]  /*55c0*/  FFMA.FTZ R167, R24, -R91, R167 ;  /* 0x8000005b18a77223 */ /* 0x000fe200000100a7 */
[----:B------:R-:W-:Y:S01]  /*55d0*/  ISETP.GE.AND P0, PT, R187, 0x21, PT ;  /* 0x00000021bb00780c */ /* 0x000fe20003f06270 */
[----:B------:R-:W-:Y:S01]  /*55e0*/  FFMA.FTZ R135, R178, R163, R135 ;  /* 0x000000a3b2877223 */ /* 0x000fe20000010087 */
[-C--:B------:R-:W-:Y:S01]  /*55f0*/  FMUL.FTZ R174, R169, R93.reuse ;  /* 0x0000005da9ae7220 */ /* 0x080fe20000410000 */
[----:B------:R-:W-:Y:S01]  /*5600*/  USHF.L.U32 UR7, UR5, 0x2, URZ ;  /* 0x0000000205077899 */ /* 0x000fe2000800063f */
[----:B------:R-:W-:Y:S01]  /*5610*/  FFMA.FTZ R175, R22, -R93, R175 ;  /* 0x8000005d16af7223 */ /* 0x000fe200000100af */
[----:B------:R-:W-:Y:S01]  /*5620*/  FFMA.FTZ R135, R182, R165, R135 ;  /* 0x000000a5b6877223 */ /* 0x000fe20000010087 */
[----:B------:R-:W-:-:S02]  /*5630*/  IMAD R188, R28, UR8, RZ ;  /* 0x000000081cbc7c24 */ /* 0x000fc4000f8e02ff */
[-C--:B------:R-:W-:Y:S01]  /*5640*/  FMUL.FTZ R170, R177, R106.reuse ;  /* 0x0000006ab1aa7220 */ /* 0x080fe20000410000 */
[----:B------:R-:W-:Y:S01]  /*5650*/  FMUL.FTZ R172, R171, R99 ;  /* 0x00000063abac7220 */ /* 0x000fe20000410000 */
[----:B------:R-:W-:Y:S01]  /*5660*/  FFMA.FTZ R135, R180, R167, R135 ;  /* 0x000000a7b4877223 */ /* 0x000fe20000010087 */
[----:B------:R-:W-:Y:S01]  /*5670*/  FFMA.FTZ R185, R20, -R99, R185 ;  /* 0x8000006314b97223 */ /* 0x000fe200000100b9 */
[----:B------:R-:W-:Y:S01]  /*5680*/  FFMA.FTZ R176, R21, -R106, R176 ;  /* 0x8000006a15b07223 */ /* 0x000fe200000100b0 */
[----:B------:R-:W-:-:S04]  /*5690*/  IMAD.WIDE.U32 R12, R28, UR7, R12 ;  /* 0x000000071c0c7c25 */ /* 0x000fc8000f8e000c */
[----:B------:R-:W-:Y:S01]  /*56a0*/  FFMA.FTZ R135, R174, R175, R135 ;  /* 0x000000afae877223 */ /* 0x000fe20000010087 */
[----:B------:R-:W-:Y:S01]  /*56b0*/  BSSY B0, `(.L_x_8077) ;  /* 0x000000a000007945 */ /* 0x000fe20003800000 */
[----:B------:R-:W-:Y:S01]  /*56c0*/  FMUL.FTZ R156, R170, R176 ;  /* 0x000000b0aa9c7220 */ /* 0x000fe20000410000 */
[----:B------:R-:W-:Y:S02]  /*56d0*/  IMAD R189, R29, UR7, R188 ;  /* 0x000000071dbd7c24 */ /* 0x000fe4000f8e02bc */
[----:B------:R-:W-:Y:S01]  /*56e0*/  FFMA.FTZ R135, R172, R185, R135 ;  /* 0x000000b9ac877223 */ /* 0x000fe20000010087 */
[C---:B------:R-:W-:Y:S02]  /*56f0*/  IADD3 R191, R50.reuse, 0x60, RZ ;  /* 0x0000006032bf7810 */ /* 0x040fe40007ffe0ff */
[----:B------:R-:W-:Y:S01]  /*5700*/  IADD3 R13, R13, R189, RZ ;  /* 0x000000bd0d0d7210 */ /* 0x000fe20007ffe0ff */
[----:B------:R-:W-:Y:S01]  /*5710*/  FADD.FTZ R135, R135, R156 ;  /* 0x0000009c87877221 */ /* 0x000fe20000010000 */
[----:B------:R-:W-:Y:S01]  /*5720*/  IADD3 R189, R50, 0x40, RZ ;  /* 0x0000004032bd7810 */ /* 0x000fe20007ffe0ff */
[----:B0-----:R-:W-:Y:S06]  /*5730*/  @!P0 BRA `(.L_x_8078) ;  /* 0x0000000000048947 */ /* 0x001fec0003800000 */
[----:B------:R0:W-:Y:S02]  /*5740*/  REDG.E.ADD.F32.FTZ.RN.STRONG.GPU desc[UR12][R12.64+-0x780], R181 ;  /* 0xfff880b50c0079a6 */ /* 0x0001e4000c10f38c */
.L_x_8078:
[----:B------:R-:W-:Y:S05]  /*5750*/  BSYNC B0 ;  /* 0x0000000000007941 */ /* 0x000fea0003800000 */
.L_x_8077:
[-C--:B------:R-:W-:Y:S01]  /*5760*/  LEA.HI.SX32 R156, R189, R50.reuse, 0x1b ;  /* 0x00000032bd9c7211 */ /* 0x080fe200078fdaff */
[----:B------:R-:W-:Y:S01]  /*5770*/  BSSY B0, `(.L_x_8079) ;  /* 0x0000011000007945 */ /* 0x000fe20003800000 */
[----:B0-----:R-:W-:Y:S02]  /*5780*/  IADD3 R181, R50, 0x80, RZ ;  /* 0x0000008032b57810 */ /* 0x001fe40007ffe0ff */
        /* <DEDUP_REMOVED lines=15> */
.L_x_8080:
[----:B------:R-:W-:Y:S05]  /*5880*/  BSYNC B0 ;  /* 0x0000000000007941 */ /* 0x000fea0003800000 */
.L_x_8079:
[----:B01----:R0:W1:Y:S01]  /*5890*/  LDS R181, [R186+0x5b0] ;  /* 0x0005b000bab57984 */ /* 0x0030620000000800 */
[----:B------:R-:W-:Y:S01]  /*58a0*/  BSSY B0, `(.L_x_8081) ;  /* 0x0000006000007945 */ /* 0x000fe20003800000 */
[----:B------:R-:W-:Y:S02]  /*58b0*/  IADD3 R191, R50, 0xc0, RZ ;  /* 0x000000c032bf7810 */ /* 0x000fe40007ffe0ff */
[----:B------:R-:W-:Y:S02]  /*58c0*/  LEA.HI.SX32 R156, R189, R50, 0x1b ;  /* 0x00000032bd9c7211 */ /* 0x000fe400078fdaff */
[----:B------:R-:W-:Y:S01]  /*58d0*/  LEA R188, R188, R133, 0x2 ;  /* 0x00000085bcbc7211 */ /* 0x000fe200078e10ff */
[----:B------:R-:W-:Y:S06]  /*58e0*/  @!P0 BRA `(.L_x_8082) ;  /* 0x0000000000048947 */ /* 0x000fec0003800000 */
[----:B-1----:R2:W-:Y:S02]  /*58f0*/  REDG.E.ADD.F32.FTZ.RN.STRONG.GPU desc[UR12][R12.64+-0x680], R181 ;  /* 0xfff980b50c0079a6 */ /* 0x0025e4000c10f38c */
.L_x_8082:
[----:B------:R-:W-:Y:S05]  /*5900*/  BSYNC B0 ;  /* 0x0000000000007941 */ /* 0x000fea0003800000 */
.L_x_8081:
[----:B-12---:R1:W2:Y:S01]  /*5910*/  LDS R181, [R188+0x630] ;  /* 0x00063000bcb57984 */ /* 0x0062a20000000800 */
[----:B------:R-:W-:Y:S01]  /*5920*/  BSSY B0, `(.L_x_8083) ;  /* 0x0000006000007945 */ /* 0x000fe20003800000 */
[----:B------:R-:W-:Y:S02]  /*5930*/  IADD3 R189, R50, 0xe0, RZ ;  /* 0x000000e032bd7810 */ /* 0x000fe40007ffe0ff */
[----:B0-----:R-:W-:Y:S02]  /*5940*/  LEA.HI.SX32 R186, R191, R50, 0x1b ;  /* 0x00000032bfba7211 */ /* 0x001fe400078fdaff */
[----:B------:R-:W-:Y:S01]  /*5950*/  LEA R190, R156, R133, 0x2 ;  /* 0x000000859cbe7211 */ /* 0x000fe200078e10ff */
[----:B------:R-:W-:Y:S06]  /*5960*/  @!P1 BRA `(.L_x_8084) ;  /* 0x0000000000049947 */ /* 0x000fec0003800000 */
[----:B--2---:R0:W-:Y:S02]  /*5970*/  REDG.E.ADD.F32.FTZ.RN.STRONG.GPU desc[UR12][R12.64+-0x600], R181 ;  /* 0xfffa00b50c0079a6 */ /* 0x0041e4000c10f38c */
.L_x_8084:
[----:B------:R-:W-:Y:S05]  /*5980*/  BSYNC B0 ;  /* 0x0000000000007941 */ /* 0x000fea0003800000 */
.L_x_8083:
[----:B0-2---:R0:W2:Y:S01]  /*5990*/  LDS R181, [R190+0x6b0] ;  /* 0x0006b000beb57984 */ /* 0x0050a20000000800 */
[----:B------:R-:W-:Y:S01]  /*59a0*/  BSSY B0, `(.L_x_8085) ;  /* 0x0000006000007945 */ /* 0x000fe20003800000 */
[----:B------:R-:W-:Y:S02]  /*59b0*/  IADD3 R191, R50, 0x100, RZ ;  /* 0x0000010032bf7810 */ /* 0x000fe40007ffe0ff */
[----:B------:R-:W-:Y:S02]  /*59c0*/  LEA.HI.SX32 R156, R189, R50, 0x1b ;  /* 0x00000032bd9c7211 */ /* 0x000fe400078fdaff */
[----:B-1----:R-:W-:Y:S01]  /*59d0*/  LEA R188, R186, R133, 0x2 ;  /* 0x00000085babc7211 */ /* 0x002fe200078e10ff */
[----:B------:R-:W-:Y:S06]  /*59e0*/  @!P2 BRA `(.L_x_8086) ;  /* 0x000000000004a947 */ /* 0x000fec0003800000 */
[----:B--2---:R1:W-:Y:S02]  /*59f0*/  REDG.E.ADD.F32.FTZ.RN.STRONG.GPU desc[UR12][R12.64+-0x580], R181 ;  /* 0xfffa80b50c0079a6 */ /* 0x0043e4000c10f38c */
.L_x_8086:
[----:B------:R-:W-:Y:S05]  /*5a00*/  BSYNC B0 ;  /* 0x0000000000007941 */ /* 0x000fea0003800000 */
.L_x_8085:
[----:B-12---:R1:W2:Y:S01]  /*5a10*/  LDS R181, [R188+0x730] ;  /* 0x00073000bcb57984 */ /* 0x0062a20000000800 */
[----:B------:R-:W-:Y:S01]  /*5a20*/  BSSY B0, `(.L_x_8087) ;  /* 0x0000005000007945 */ /* 0x000fe20003800000 */
[----:B------:R-:W-:Y:S02]  /*5a30*/  LEA.HI.SX32 R186, R191, R50, 0x1b ;  /* 0x00000032bfba7211 */ /* 0x000fe400078fdaff */
[----:B------:R-:W-:Y:S01]  /*5a40*/  LEA R156, R156, R133, 0x2 ;  /* 0x000000859c9c7211 */ /* 0x000fe200078e10ff */
[----:B------:R-:W-:Y:S06]  /*5a50*/  @!P3 BRA `(.L_x_8088) ;  /* 0x000000000004b947 */ /* 0x000fec0003800000 */
[----:B--2---:R3:W-:Y:S02]  /*5a60*/  REDG.E.ADD.F32.FTZ.RN.STRONG.GPU desc[UR12][R12.64+-0x500], R181 ;  /* 0xfffb00b50c0079a6 */ /* 0x0047e4000c10f38c */
.L_x_8088:
[----:B------:R-:W-:Y:S05]  /*5a70*/  BSYNC B0 ;  /* 0x0000000000007941 */ /* 0x000fea0003800000 */
.L_x_8087:
[----:B--23--:R2:W3:Y:S01]  /*5a80*/  LDS R181, [R156+0x7b0] ;  /* 0x0007b0009cb57984 */ /* 0x00c4e20000000800 */
[----:B------:R-:W-:Y:S01]  /*5a90*/  BSSY B0, `(.L_x_8089) ;  /* 0x0000004000007945 */ /* 0x000fe20003800000 */
[----:B------:R-:W-:-:S03]  /*5aa0*/  LEA R186, R186, R133, 0x2 ;  /* 0x00000085baba7211 */ /* 0x000fc600078e10ff */
[----:B------:R-:W-:Y:S05]  /*5ab0*/  @!P4 BRA `(.L_x_8090) ;  /* 0x000000000004c947 */ /* 0x000fea0003800000 */
[----:B---3--:R4:W-:Y:S02]  /*5ac0*/  REDG.E.ADD.F32.FTZ.RN.STRONG.GPU desc[UR12][R12.64+-0x480], R181 ;  /* 0xfffb80b50c0079a6 */ /* 0x0089e4000c10f38c */
.L_x_8090:
[----:B------:R-:W-:Y:S05]  /*5ad0*/  BSYNC B0 ;  /* 0x0000000000007941 */ /* 0x000fea0003800000 */
.L_x_8089:
[----:B---34-:R3:W4:Y:S01]  /*5ae0*/  LDS R181, [R186+0x830] ;  /* 0x00083000bab57984 */ /* 0x0187220000000800 */
[----:B------:R-:W-:Y:S01]  /*5af0*/  BSSY B0, `(.L_x_8091) ;  /* 0x0000005000007945 */ /* 0x000fe20003800000 */
[C---:B------:R-:W-:Y:S02]  /*5b00*/  IADD3 R189, R50.reuse, 0x120, RZ ;  /* 0x0000012032bd7810 */ /* 0x040fe40007ffe0ff */
[----:B------:R-:W-:Y:S01]  /*5b10*/  IADD3 R191, R50, 0x140, RZ ;  /* 0x0000014032bf7810 */ /* 0x000fe20007ffe0ff */
[----:B------:R-:W-:Y:S06]  /*5b20*/  @!P5 BRA `(.L_x_8092) ;  /* 0x000000000004d947 */ /* 0x000fec0003800000 */
[----:B----4-:R4:W-:Y:S02]  /*5b30*/  REDG.E.ADD.F32.FTZ.RN.STRONG.GPU desc[UR12][R12.64+-0x400], R181 ;  /* 0xfffc00b50c0079a6 */ /* 0x0109e4000c10f38c */
.L_x_8092:
[----:B------:R-:W-:Y:S05]  /*5b40*/  BSYNC B0 ;  /* 0x0000000000007941 */ /* 0x000fea0003800000 */
.L_x_8091:
[-C--:B--2---:R-:W-:Y:S01]  /*5b50*/  LEA.HI.SX32 R156, R189, R50.reuse, 0x1b ;  /* 0x00000032bd9c7211 */ /* 0x084fe200078fdaff */
[----:B------:R-:W-:Y:S01]  /*5b60*/  BSSY B0, `(.L_x_8093) ;  /* 0x0000011000007945 */ /* 0x000fe20003800000 */
[----:B----4-:R-:W-:Y:S02]  /*5b70*/  IADD3 R181, R50, 0x160, RZ ;  /* 0x0000016032b57810 */ /* 0x010fe40007ffe0ff */
[----:B------:R-:W-:Y:S02]  /*5b80*/  LEA R156, R156, R133, 0x2 ;  /* 0x000000859c9c7211 */ /* 0x000fe400078e10ff */
[-C--:B-1----:R-:W-:Y:S02]  /*5b90*/  LEA.HI.SX32 R188, R181, R50.reuse, 0x1b ;  /* 0x00000032b5bc7211 */ /* 0x082fe400078fdaff */
[----:B------:R-:W-:Y:S01]  /*5ba0*/  ISETP.GE.AND P6, PT, R187, 0x121, PT ;  /* 0x00000121bb00780c */ /* 0x000fe20003fc6270 */
[----:B------:R1:W2:Y:S01]  /*5bb0*/  LDS R181, [R156+0x8b0] ;  /* 0x0008b0009cb57984 */ /* 0x0002a20000000800 */
[----:B---3--:R-:W-:-:S02]  /*5bc0*/  LEA.HI.SX32 R186, R191, R50, 0x1b ;  /* 0x00000032bfba7211 */ /* 0x008fc400078fdaff */
        /* <DEDUP_REMOVED lines=8> */
[----:B-1----:R-:W-:-:S12]  /*5c50*/  @!P6 BRA `(.L_x_8094) ;  /* 0x000000000004e947 */ /* 0x002fd80003800000 */
[----:B--2---:R1:W-:Y:S02]  /*5c60*/  REDG.E.ADD.F32.FTZ.RN.STRONG.GPU desc[UR12][R12.64+-0x380], R181 ;  /* 0xfffc80b50c0079a6 */ /* 0x0043e4000c10f38c */
.L_x_8094:
[----:B------:R-:W-:Y:S05]  /*5c70*/  BSYNC B0 ;  /* 0x0000000000007941 */ /* 0x000fea0003800000 */
.L_x_8093:
[----:B-12---:R1:W2:Y:S01]  /*5c80*/  LDS R181, [R186+0x930] ;  /* 0x00093000bab57984 */ /* 0x0062a20000000800 */
[----:B------:R-:W-:Y:S01]  /*5c90*/  BSSY B0, `(.L_x_8095) ;  /* 0x0000006000007945 */ /* 0x000fe20003800000 */
[----:B------:R-:W-:Y:S02]  /*5ca0*/  IADD3 R187, R50, 0x1a0, RZ ;  /* 0x000001a032bb7810 */ /* 0x000fe40007ffe0ff */
[----:B------:R-:W-:Y:S02]  /*5cb0*/  LEA.HI.SX32 R156, R189, R50, 0x1b ;  /* 0x00000032bd9c7211 */ /* 0x000fe400078fdaff */
[----:B------:R-:W-:Y:S01]  /*5cc0*/  LEA R188, R188, R133, 0x2 ;  /* 0x00000085bcbc7211 */ /* 0x000fe200078e10ff */
[----:B------:R-:W-:Y:S06]  /*5cd0*/  @!P0 BRA `(.L_x_8096) ;  /* 0x0000000000048947 */ /* 0x000fec0003800000 */
[----:B--2---:R3:W-:Y:S02]  /*5ce0*/  REDG.E.ADD.F32.FTZ.RN.STRONG.GPU desc[UR12][R12.64+-0x300], R181 ;  /* 0xfffd00b50c0079a6 */ /* 0x0047e4000c10f38c */
.L_x_8096:
[----:B------:R-:W-:Y:S05]  /*5cf0*/  BSYNC B0 ;  /* 0x0000000000007941 */ /* 0x000fea0003800000 */
.L_x_8095:
[----:B--23--:R2:W3:Y:S01]  /*5d00*/  LDS R181, [R188+0x9b0] ;  /* 0x0009b000bcb57984 */ /* 0x00c4e20000000800 */
[----:B------:R-:W-:Y:S01]  /*5d10*/  BSSY B0, `(.L_x_8097) ;  /* 0x0000006000007945 */ /* 0x000fe20003800000 */
[----:B------:R-:W-:Y:S02]  /*5d20*/  IADD3 R189, R50, 0x1c0, RZ ;  /* 0x000001c032bd7810 */ /* 0x000fe40007ffe0ff */
[----:B-1----:R-:W-:Y:S02]  /*5d30*/  LEA.HI.SX32 R186, R187, R50, 0x1b ;  /* 0x00000032bbba7211 */ /* 0x002fe400078fdaff */
[----:B0-----:R-:W-:Y:S01]  /*5d40*/  LEA R190, R156, R133, 0x2 ;  /* 0x000000859cbe7211 */ /* 0x001fe200078e10ff */
[----:B------:R-:W-:Y:S06]  /*5d50*/  @!P1 BRA `(.L_x_8098) ;  /* 0x0000000000049947 */ /* 0x000fec0003800000 */
[----:B---3--:R0:W-:Y:S02]  /*5d60*/  REDG.E.ADD.F32.FTZ.RN.STRONG.GPU desc[UR12][R12.64+-0x280], R181 ;  /* 0xfffd80b50c0079a6 */ /* 0x0081e4000c10f38c */
.L_x_8098:
[----:B------:R-:W-:Y:S05]  /*5d70*/  BSYNC B0 ;  /* 0x0000000000007941 */ /* 0x000fea0003800000 */
.L_x_8097:
[----:B0--3--:R0:W1:Y:S01]  /*5d80*/  LDS R181, [R190+0xa30] ;  /* 0x000a3000beb57984 */ /* 0x0090620000000800 */
[----:B------:R-:W-:Y:S01]  /*5d90*/  BSSY B0, `(.L_x_8099) ;  /* 0x0000006000007945 */ /* 0x000fe20003800000 */
[----:B------:R-:W-:Y:S02]  /*5da0*/  IADD3 R187, R50, 0x1e0, RZ ;  /* 0x000001e032bb7810 */ /* 0x000fe40007ffe0ff */
[----:B------:R-:W-:Y:S02]  /*5db0*/  LEA.HI.SX32 R156, R189, R50, 0x1b ;  /* 0x00000032bd9c7211 */ /* 0x000fe400078fdaff */
[----:B--2---:R-:W-:Y:S01]  /*5dc0*/  LEA R188, R186, R133, 0x2 ;  /* 0x00000085babc7211 */ /* 0x004fe200078e10ff */
[----:B------:R-:W-:Y:S06]  /*5dd0*/  @!P2 BRA `(.L_x_8100) ;  /* 0x000000000004a947 */ /* 0x000fec0003800000 */
[----:B-1----:R2:W-:Y:S02]  /*5de0*/  REDG.E.ADD.F32.FTZ.RN.STRONG.GPU desc[UR12][R12.64+-0x200], R181 ;  /* 0xfffe00b50c0079a6 */ /* 0x0025e4000c10f38c */
.L_x_8100:
[----:B------:R-:W-:Y:S05]  /*5df0*/  BSYNC B0 ;  /* 0x0000000000007941 */ /* 0x000fea0003800000 */
.L_x_8099:
[----:B-12---:R1:W2:Y:S01]  /*5e00*/  LDS R181, [R188+0xab0] ;  /* 0x000ab000bcb57984 */ /* 0x0062a20000000800 */
[----:B------:R-:W-:Y:S01]  /*5e10*/  BSSY B0, `(.L_x_8101) ;  /* 0x0000005000007945 */ /* 0x000fe20003800000 */
[----:B------:R-:W-:Y:S02]  /*5e20*/  LEA.HI.SX32 R186, R187, R50, 0x1b ;  /* 0x00000032bbba7211 */ /* 0x000fe400078fdaff */
[----:B------:R-:W-:Y:S01]  /*5e30*/  LEA R156, R156, R133, 0x2 ;  /* 0x000000859c9c7211 */ /* 0x000fe200078e10ff */
[----:B------:R-:W-:Y:S06]  /*5e40*/  @!P3 BRA `(.L_x_8102) ;  /* 0x000000000004b947 */ /* 0x000fec0003800000 */
[----:B--2---:R3:W-:Y:S02]  /*5e50*/  REDG.E.ADD.F32.FTZ.RN.STRONG.GPU desc[UR12][R12.64+-0x180], R181 ;  /* 0xfffe80b50c0079a6 */ /* 0x0047e4000c10f38c */
.L_x_8102:
[----:B------:R-:W-:Y:S05]  /*5e60*/  BSYNC B0 ;  /* 0x0000000000007941 */ /* 0x000fea0003800000 */
.L_x_8101:
[----:B--23--:R2:W3:Y:S01]  /*5e70*/  LDS R181, [R156+0xb30] ;  /* 0x000b30009cb57984 */ /* 0x00c4e20000000800 */
[----:B------:R-:W-:Y:S01]  /*5e80*/  BSSY B0, `(.L_x_8103) ;  /* 0x0000004000007945 */ /* 0x000fe20003800000 */
[----:B------:R-:W-:-:S03]  /*5e90*/  LEA R186, R186, R133, 0x2 ;  /* 0x00000085baba7211 */ /* 0x000fc600078e10ff */
[----:B------:R-:W-:Y:S05]  /*5ea0*/  @!P4 BRA `(.L_x_8104) ;  /* 0x000000000004c947 */ /* 0x000fea0003800000 */
[----:B---3--:R4:W-:Y:S02]  /*5eb0*/  REDG.E.ADD.F32.FTZ.RN.STRONG.GPU desc[UR12][R12.64+-0x100], R181 ;  /* 0xffff00b50c0079a6 */ /* 0x0089e4000c10f38c */
.L_x_8104:
[----:B------:R-:W-:Y:S05]  /*5ec0*/  BSYNC B0 ;  /* 0x0000000000007941 */ /* 0x000fea0003800000 */
.L_x_8103:
[----:B---34-:R3:W4:Y:S01]  /*5ed0*/  LDS R181, [R186+0xbb0] ;  /* 0x000bb000bab57984 */ /* 0x0187220000000800 */
[----:B------:R-:W-:Y:S04]  /*5ee0*/  BSSY B0, `(.L_x_8105) ;  /* 0x0000003000007945 */ /* 0x000fe80003800000 */
[----:B------:R-:W-:Y:S05]  /*5ef0*/  @!P5 BRA `(.L_x_8106) ;  /* 0x000000000004d947 */ /* 0x000fea0003800000 */
[----:B----4-:R4:W-:Y:S02]  /*5f00*/  REDG.E.ADD.F32.FTZ.RN.STRONG.GPU desc[UR12][R12.64+-0x80], R181 ;  /* 0xffff80b50c0079a6 */ /* 0x0109e4000c10f38c */
.L_x_8106:
[----:B------:R-:W-:Y:S05]  /*5f10*/  BSYNC B0 ;  /* 0x0000000000007941 */ /* 0x000fea0003800000 */
.L_x_8105:
[----:B----4-:R-:W4:Y:S01]  /*5f20*/  SHFL.DOWN PT, R12, R135, 0x1, 0x1f ;  /* 0x08201f00870c7f89 */ /* 0x010f2200000e0000 */
[C---:B------:R-:W-:Y:S01]  /*5f30*/  ISETP.GT.AND P0, PT, R52.reuse, 0x1e, PT ;  /* 0x0000001e3400780c */ /* 0x040fe20003f04270 */
[----:B------:R-:W-:Y:S01]  /*5f40*/  FADD.FTZ R120, R17, R120 ;  /* 0x0000007811787221 */ /* 0x000fe20000010000 */
[----:B------:R-:W-:Y:S01]  /*5f50*/  ISETP.NE.AND P1, PT, R52, RZ, PT ;  /* 0x000000ff3400720c */ /* 0x000fe20003f25270 */
[----:B------:R-:W5:Y:S01]  /*5f60*/  SHFL.DOWN PT, R13, R184, 0x1, 0x1f ;  /* 0x08201f00b80d7f89 */ /* 0x000f6200000e0000 */
[----:B------:R-:W-:Y:S01]  /*5f70*/  FADD.FTZ R118, R15, R118 ;  /* 0x000000760f767221 */ /* 0x000fe20000010000 */
[----:B------:R-:W-:Y:S01]  /*5f80*/  ISETP.NE.AND P2, PT, R50, RZ, PT ;  /* 0x000000ff3200720c */ /* 0x000fe20003f45270 */
        /* <DEDUP_REMOVED lines=23> */
[----:B--2---:R-:W2:Y:S01]  /*6100*/  SHFL.DOWN PT, R156, R135, 0x4, 0x1f ;  /* 0x08801f00879c7f89 */ /* 0x004ea200000e0000 */
        /* <DEDUP_REMOVED lines=14> */
[C---:B------:R-:W-:Y:S01]  /*61f0*/  FMUL.FTZ R3, R132.reuse, R141 ;  /* 0x0000008d84037220 */ /* 0x040fe20000410000 */
[----:B------:R-:W-:Y:S01]  /*6200*/  FMUL.FTZ R159, R159, R12 ;  /* 0x0000000c9f9f7220 */ /* 0x000fe20000410000 */
[----:B------:R-:W-:Y:S01]  /*6210*/  FMUL.FTZ R12, R132, R169 ;  /* 0x000000a9840c7220 */ /* 0x000fe20000410000 */
[----:B------:R-:W-:Y:S01]  /*6220*/  FADD.FTZ R101, R26, R101 ;  /* 0x000000651a657221 */ /* 0x000fe20000010000 */
[----:B------:R-:W-:Y:S01]  /*6230*/  FMUL.FTZ R3, R164, R3 ;  /* 0x00000003a4037220 */ /* 0x000fe20000410000 */
[----:B------:R-:W-:Y:S01]  /*6240*/  FMUL.FTZ R167, R167, R134 ;  /* 0x00000086a7a77220 */ /* 0x000fe20000410000 */
[----:B------:R-:W-:Y:S01]  /*6250*/  FMUL.FTZ R175, R175, R12 ;  /* 0x0000000cafaf7220 */ /* 0x000fe20000410000 */
[----:B--2---:R-:W-:Y:S01]  /*6260*/  @!P0 FADD.FTZ R135, R135, R156 ;  /* 0x0000009c87878221 */ /* 0x004fe20000010000 */
[----:B------:R-:W-:Y:S01]  /*6270*/  FFMA.FTZ R3, R142, R141, R3 ;  /* 0x0000008d8e037223 */ /* 0x000fe20000010003 */
[----:B------:R-:W-:Y:S01]  /*6280*/  FMUL.FTZ R12, R132, R143 ;  /* 0x0000008f840c7220 */ /* 0x000fe20000410000 */
[----:B------:R-:W-:Y:S01]  /*6290*/  FFMA.FTZ R167, R24, R173, R167 ;  /* 0x000000ad18a77223 */ /* 0x000fe200000100a7 */
[----:B----4-:R-:W-:Y:S01]  /*62a0*/  @!P0 FADD.FTZ R184, R184, R13 ;  /* 0x0000000db8b88221 */ /* 0x010fe20000010000 */
[----:B------:R-:W2:Y:S01]  /*62b0*/  SHFL.DOWN PT, R156, R135, 0x8, 0x1f ;  /* 0x09001f00879c7f89 */ /* 0x000ea200000e0000 */
[----:B------:R-:W-:Y:S01]  /*62c0*/  ISETP.GT.AND P0, PT, R52, 0x17, PT ;  /* 0x000000173400780c */ /* 0x000fe20003f04270 */
[----:B------:R-:W-:Y:S01]  /*62d0*/  FADD.FTZ R108, R3, R108 ;  /* 0x0000006c036c7221 */ /* 0x000fe20000010000 */
[C---:B------:R-:W-:Y:S01]  /*62e0*/  FMUL.FTZ R13, R132.reuse, R27 ;  /* 0x0000001b840d7220 */ /* 0x040fe20000410000 */
[----:B------:R-:W4:Y:S01]  /*62f0*/  SHFL.DOWN PT, R181, R184, 0x8, 0x1f ;  /* 0x09001f00b8b57f89 */ /* 0x000f2200000e0000 */
        /* <DEDUP_REMOVED lines=9> */
[C---:B------:R-:W-:Y:S01]  /*6390*/  FMUL.FTZ R3, R132.reuse, R149 ;  /* 0x0000009584037220 */ /* 0x040fe20000410000 */
[----:B------:R-:W-:Y:S01]  /*63a0*/  FADD.FTZ R104, R13, R104 ;  /* 0x000000680d687221 */ /* 0x000fe20000010000 */
        /* <DEDUP_REMOVED lines=8> */
[----:B--2---:R-:W-:Y:S01]  /*6430*/  @!P0 FADD.FTZ R135, R135, R156 ;  /* 0x0000009c87878221 */ /* 0x004fe20000010000 */
[----:B------:R-:W-:Y:S01]  /*6440*/  FMUL.FTZ R183, R183, R132 ;  /* 0x00000084b7b77220 */ /* 0x000fe20000410000 */
[----:B------:R-:W-:Y:S01]  /*6450*/  FFMA.FTZ R22, R22, R169, R175 ;  /* 0x000000a916167223 */ /* 0x000fe200000100af */
[----:B------:R-:W-:Y:S01]  /*6460*/  FFMA.FTZ R144, R144, R143, R155 ;  /* 0x0000008f90907223 */ /* 0x000fe2000001009b */
[----:B----4-:R-:W-:Y:S01]  /*6470*/  @!P0 FADD.FTZ R184, R184, R181 ;  /* 0x000000b5b8b88221 */ /* 0x010fe20000010000 */
[----:B------:R-:W2:Y:S01]  /*6480*/  SHFL.DOWN PT, R26, R135, 0x10, 0x1f ;  /* 0x0a001f00871a7f89 */ /* 0x000ea200000e0000 */
[----:B------:R-:W-:Y:S01]  /*6490*/  ISETP.GT.AND P0, PT, R52, 0xf, PT ;  /* 0x0000000f3400780c */ /* 0x000fe20003f04270 */
[----:B------:R-:W-:Y:S01]  /*64a0*/  FFMA.FTZ R185, R20, R171, R185 ;  /* 0x000000ab14b97223 */ /* 0x000fe200000100b9 */
[----:B------:R-:W-:Y:S01]  /*64b0*/  FFMA.FTZ R19, R146, R145, R19 ;  /* 0x0000009192137223 */ /* 0x000fe20000010013 */
[----:B------:R-:W4:Y:S01]  /*64c0*/  SHFL.DOWN PT, R17, R184, 0x10, 0x1f ;  /* 0x0a001f00b8117f89 */ /* 0x000f2200000e0000 */
        /* <DEDUP_REMOVED lines=15> */
[----:B--2---:R-:W-:Y:S01]  /*65c0*/  @!P0 FADD.FTZ R135, R135, R26 ;  /* 0x0000001a87878221 */ /* 0x004fe20000010000 */
[----:B----4-:R-:W-:-:S04]  /*65d0*/  @!P0 FADD.FTZ R184, R184, R17 ;  /* 0x00000011b8b88221 */ /* 0x010fc80000010000 */
[----:B------:R-:W-:Y:S02]  /*65e0*/  MOV R12, R135 ;  /* 0x00000087000c7202 */ /* 0x000fe40000000f00 */
[----:B------:R-:W-:-:S05]  /*65f0*/  MOV R13, R184 ;  /* 0x000000b8000d7202 */ /* 0x000fca0000000f00 */
[----:B------:R2:W-:Y:S01]  /*6600*/  @!P1 STS.64 [R133+0xc78], R12 ;  /* 0x000c780c85009388 */ /* 0x0005e20000000a00 */
[----:B------:R-:W-:Y:S06]  /*6610*/  BAR.SYNC.DEFER_BLOCKING 0x0 ;  /* 0x0000000000007b1d */ /* 0x000fec0000010000 */
[----:B------:R-:W-:Y:S05]  /*6620*/  @P2 BRA `(.L_x_8108) ;  /* 0x0000000000202947 */ /* 0x000fea0003800000 */
[----:B------:R-:W-:Y:S02]  /*6630*/  ISETP.NE.AND P0, PT, R61, R130, PT ;  /* 0x000000823d00720c */ /* 0x000fe40003f05270 */
[----:B--2---:R-:W-:-:S11]  /*6640*/  LEA R133, R131, R133, 0x2 ;  /* 0x0000008583857211 */ /* 0x004fd600078e10ff */
[----:B------:R-:W2:Y:S04]  /*6650*/  @P0 LDS R2, [R133+0x2328] ;  /* 0x0023280085020984 */ /* 0x000ea80000000800 */
[----:B------:R-:W4:Y:S01]  /*6660*/  @P0 LDS R3, [R133+0x1f28] ;  /* 0x001f280085030984 */ /* 0x000f220000000800 */
[----:B--2---:R-:W-:Y:S01]  /*6670*/  @P0 FADD.FTZ R13, R13, R2 ;  /* 0x000000020d0d0221 */ /* 0x004fe20000010000 */
[----:B----4-:R-:W-:-:S04]  /*6680*/  @P0 FADD.FTZ R12, R12, R3 ;  /* 0x000000030c0c0221 */ /* 0x010fc80000010000 */
[----:B------:R4:W-:Y:S04]  /*6690*/  STS [R133+0x2328], R13 ;  /* 0x0023280d85007388 */ /* 0x0009e80000000800 */
[----:B------:R4:W-:Y:S02]  /*66a0*/  STS [R133+0x1f28], R12 ;  /* 0x001f280c85007388 */ /* 0x0009e40000000800 */
.L_x_8108:
[----:B------:R-:W-:Y:S05]  /*66b0*/  BSYNC B0 ;  /* 0x0000000000007941 */ /* 0x000fea0003800000 */
.L_x_8107:
[----:B------:R-:W-:Y:S01]  /*66c0*/  IADD3 R131, R131, 0x1, RZ ;  /* 0x0000000183837810 */ /* 0x000fe20007ffe0ff */
[----:B------:R-:W-:-:S03]  /*66d0*/  UIADD3 UR5, UP0, UR5, 0x1, URZ ;  /* 0x0000000105057890 */ /* 0x000fc6000ff1e03f */
[----:B------:R-:W-:Y:S01]  /*66e0*/  ISETP.GE.AND P0, PT, R131, UR28, PT ;  /* 0x0000001c83007c0c */ /* 0x000fe2000bf06270 */
[----:B------:R-:W-:-:S12]  /*66f0*/  UIADD3.X UR6, URZ, UR6, URZ, UP0, !UPT ;  /* 0x000000063f067290 */ /* 0x000fd800087fe43f */
[----:B------:R-:W-:Y:S05]  /*6700*/  @!P0 BRA `(.L_x_8109) ;  /* 0xffffffcc00b88947 */ /* 0x000fea000383ffff */
.L_x_8072:
[----:B------:R-:W-:Y:S08]  /*6710*/  BAR.SYNC.DEFER_BLOCKING 0x0 ;  /* 0x0000000000007b1d */ /* 0x000ff00000010000 */
[----:B------:R-:W5:Y:S01]  /*6720*/  LDC.64 R26, c[0x0][0x388] ;  /* 0x0000e200ff1a7b82 */ /* 0x000f620000000a00 */
[----:B------:R-:W-:-:S07]  /*6730*/  ULDC.64 UR6, c[0x0][0x390] ;  /* 0x0000e40000067ab9 */ /* 0x000fce0000000a00 */
[----:B------:R-:W0:Y:S01]  /*6740*/  LDC.64 R28, c[0x0][0x3e0] ;  /* 0x0000f800ff1c7b82 */ /* 0x000e220000000a00 */
[----:B------:R-:W3:Y:S04]  /*6750*/  LDG.E.128 R8, desc[UR12][R36.64] ;  /* 0x0000000c24087981 */ /* 0x000ee8000c1e1d00 */
[----:B--2-4-:R2:W4:Y:S01]  /*6760*/  LDG.E.128 R12, desc[UR12][R36.64+0x200] ;  /* 0x0002000c240c7981 */ /* 0x014522000c1e1d00 */
[----:B------:R-:W-:Y:S01]  /*6770*/  UIADD3 UR4, UR4, 0x1, URZ ;  /* 0x0000000104047890 */ /* 0x000fe2000fffe03f */
[----:B--2---:R-:W-:-:S04]  /*6780*/  IADD3 R36, R61, -0x1, RZ ;  /* 0xffffffff3d247810 */ /* 0x004fc80007ffe0ff */
[----:B------:R-:W-:Y:S01]  /*6790*/  SHF.L.U32 R16, R36, 0x9, RZ ;  /* 0x0000000924107819 */ /* 0x000fe200000006ff */
[----:B---3--:R-:W-:Y:S04]  /*67a0*/  STS.128 [R64], R8 ;  /* 0x0000000840007388 */ /* 0x008fe80000000c00 */
[----:B----4-:R-:W-:Y:S01]  /*67b0*/  STS.128 [R64+0x200], R12 ;  /* 0x0002000c40007388 */ /* 0x010fe20000000c00 */
[----:B------:R-:W-:-:S03]  /*67c0*/  NOP ;  /* 0x0000000000007918 */ /* 0x000fc60000000000 */
[----:B------:R-:W2:Y:S04]  /*67d0*/  LDS.128 R4, [R90] ;  /* 0x000000005a047984 */ /* 0x000ea80000000c00 */
[----:B------:R-:W3:Y:S01]  /*67e0*/  LDS.128 R8, [R90+0x10] ;  /* 0x000010005a087984 */ /* 0x000ee20000000c00 */
[----:B--2---:R-:W-:Y:S02]  /*67f0*/  HADD2.F32 R3, -RZ, R4.H0_H0 ;  /* 0x20000004ff037230 */ /* 0x004fe40000004100 */
        /* <DEDUP_REMOVED lines=17> */
[----:B------:R-:W-:-:S06]  /*6910*/  @!P5 FMUL.FTZ R5, R5, -1.4426950216293334961 ;  /* 0xbfb8aa3b0505d820 */ /* 0x000fcc0000410000 */
[----:B------:R-:W4:Y:S08]  /*6920*/  @!P3 MUFU.EX2 R3, R3 ;  /* 0x000000030003b308 */ /* 0x000f300000000800 */
[----:B------:R-:W1:Y:S01]  /*6930*/  @!P4 MUFU.EX2 R4, R4 ;  /* 0x000000040004c308 */ /* 0x000e620000000800 */
[----:B--2---:R-:W-:Y:S01]  /*6940*/  @!P2 FADD.FTZ R2, R0, 1 ;  /* 0x3f8000000002a421 */ /* 0x004fe20000010000 */
[----:B------:R-:W-:Y:S01]  /*6950*/  FADD.FTZ R0, R13, R46 ;  /* 0x0000002e0d007221 */ /* 0x000fe20000010000 */
[----:B------:R-:W-:-:S04]  /*6960*/  HADD2.F32 R13, -RZ, R6.H1_H1 ;  /* 0x30000006ff0d7230 */ /* 0x000fc80000004100 */
[----:B------:R-:W-:Y:S01]  /*6970*/  FSETP.GTU.FTZ.AND P6, PT, R0, 20, PT ;  /* 0x41a000000000780b */ /* 0x000fe20003fdc000 */
[----:B------:R-:W2:Y:S01]  /*6980*/  @!P2 MUFU.RCP R2, R2 ;  /* 0x000000020002a308 */ /* 0x000ea20000001000 */
[--C-:B------:R-:W-:Y:S01]  /*6990*/  FADD.FTZ R12, R13, R46.reuse ;  /* 0x0000002e0d0c7221 */ /* 0x100fe20000010000 */
[--C-:B------:R-:W-:Y:S02]  /*69a0*/  HADD2.F32 R13, -RZ, R7.reuse.H0_H0 ;  /* 0x20000007ff0d7230 */ /* 0x100fe40000004100 */
[----:B----4-:R-:W-:Y:S01]  /*69b0*/  @!P3 FADD.FTZ R3, R3, 1 ;  /* 0x3f8000000303b421 */ /* 0x010fe20000010000 */
[----:B------:R-:W-:Y:S01]  /*69c0*/  HADD2.F32 R7, -RZ, R7.H1_H1 ;  /* 0x30000007ff077230 */ /* 0x000fe20000004100 */
[----:B------:R-:W-:Y:S01]  /*69d0*/  FSETP.GTU.FTZ.AND P0, PT, R12, 20, PT ;  /* 0x41a000000c00780b */ /* 0x000fe20003f1c000 */
[--C-:B------:R-:W-:Y:S01]  /*69e0*/  FADD.FTZ R13, R13, R46.reuse ;  /* 0x0000002e0d0d7221 */ /* 0x100fe20000010000 */
[----:B------:R4:W5:Y:S02]  /*69f0*/  @!P3 MUFU.RCP R6, R3 ;  /* 0x000000030006b308 */ /* 0x0009640000001000 */
[----:B------:R-:W-:Y:S01]  /*6a00*/  FADD.FTZ R14, R7, R46 ;  /* 0x0000002e070e7221 */ /* 0x000fe20000010000 */
[----:B-1----:R-:W-:Y:S01]  /*6a10*/  @!P4 FADD.FTZ R4, R4, 1 ;  /* 0x3f8000000404c421 */ /* 0x002fe20000010000 */
[----:B---3--:R-:W-:Y:S01]  /*6a20*/  HADD2.F32 R7, -RZ, R8.H1_H1 ;  /* 0x30000008ff077230 */ /* 0x008fe20000004100 */
[----:B------:R-:W-:Y:S01]  /*6a30*/  FSETP.GTU.FTZ.AND P1, PT, R13, 20, PT ;  /* 0x41a000000d00780b */ /* 0x000fe20003f3c000 */
[----:B------:R-:W-:-:S02]  /*6a40*/  @!P6 FMUL.FTZ R0, R0, -1.4426950216293334961 ;  /* 0xbfb8aa3b0000e820 */ /* 0x000fc40000410000 */
[----:B------:R1:W3:Y:S01]  /*6a50*/  @!P4 MUFU.RCP R15, R4 ;  /* 0x00000004000fc308 */ /* 0x0002e20000001000 */
[----:B--2---:R-:W-:Y:S01]  /*6a60*/  @!P2 FMUL.FTZ R113, R113, R2 ;  /* 0x000000027171a220 */ /* 0x004fe20000410000 */
[----:B------:R-:W-:Y:S01]  /*6a70*/  FSETP.GTU.FTZ.AND P2, PT, R14, 20, PT ;  /* 0x41a000000e00780b */ /* 0x000fe20003f5c000 */
[----:B----4-:R-:W-:Y:S02]  /*6a80*/  HADD2.F32 R3, -RZ, R8.H0_H0 ;  /* 0x20000008ff037230 */ /* 0x010fe40000004100 */
[----:B------:R-:W-:Y:S01]  /*6a90*/  @!P0 FMUL.FTZ R2, R12, -1.4426950216293334961 ;  /* 0xbfb8aa3b0c028820 */ /* 0x000fe20000410000 */
[----:B------:R-:W-:Y:S01]  /*6aa0*/  FADD.FTZ R7, R7, R46 ;  /* 0x0000002e07077221 */ /* 0x000fe20000010000 */
[----:B------:R-:W-:Y:S01]  /*6ab0*/  FADD.FTZ R48, R113, R48 ;  /* 0x0000003071307221 */ /* 0x000fe20000010000 */
[----:B------:R-:W-:Y:S01]  /*6ac0*/  FADD.FTZ R8, R3, R46 ;  /* 0x0000002e03087221 */ /* 0x000fe20000010000 */
[----:B-----5:R-:W-:Y:S01]  /*6ad0*/  @!P3 FMUL.FTZ R111, R111, R6 ;  /* 0x000000066f6fb220 */ /* 0x020fe20000410000 */
[----:B------:R-:W2:Y:S01]  /*6ae0*/  @!P5 MUFU.EX2 R5, R5 ;  /* 0x000000050005d308 */ /* 0x000ea20000000800 */
[----:B------:R-:W-:Y:S01]  /*6af0*/  @!P1 FMUL.FTZ R3, R13, -1.4426950216293334961 ;  /* 0xbfb8aa3b0d039820 */ /* 0x000fe20000410000 */
[--C-:B------:R-:W-:Y:S01]  /*6b00*/  HADD2.F32 R13, -RZ, R9.reuse.H0_H0 ;  /* 0x20000009ff0d7230 */ /* 0x100fe20000004100 */
[----:B------:R-:W-:Y:S01]  /*6b10*/  FSETP.GTU.FTZ.AND P3, PT, R8, 20, PT ;  /* 0x41a000000800780b */ /* 0x000fe20003f7c000 */
[----:B------:R-:W-:-:S02]  /*6b20*/  HADD2.F32 R9, -RZ, R9.H1_H1 ;  /* 0x30000009ff097230 */ /* 0x000fc40000004100 */
[----:B-1----:R-:W-:Y:S01]  /*6b30*/  @!P2 FMUL.FTZ R4, R14, -1.4426950216293334961 ;  /* 0xbfb8aa3b0e04a820 */ /* 0x002fe20000410000 */
[----:B------:R-:W-:Y:S01]  /*6b40*/  F2FP.F16.F32.PACK_AB R14, R127, R126 ;  /* 0x0000007e7f0e723e */ /* 0x000fe200000000ff */
[----:B---3--:R-:W-:Y:S01]  /*6b50*/  @!P4 FMUL.FTZ R112, R112, R15 ;  /* 0x0000000f7070c220 */ /* 0x008fe20000410000 */
[----:B------:R-:W1:Y:S01]  /*6b60*/  @!P0 MUFU.EX2 R2, R2 ;  /* 0x0000000200028308 */ /* 0x000e620000000800 */
[----:B------:R-:W-:Y:S01]  /*6b70*/  FSETP.GTU.FTZ.AND P4, PT, R7, 20, PT ;  /* 0x41a000000700780b */ /* 0x000fe20003f9c000 */
[----:B------:R-:W-:-:S06]  /*6b80*/  FADD.FTZ R13, R13, R46 ;  /* 0x0000002e0d0d7221 */ /* 0x000fcc0000010000 */
[----:B------:R-:W3:Y:S01]  /*6b90*/  @!P2 MUFU.EX2 R4, R4 ;  /* 0x000000040004a308 */ /* 0x000ee20000000800 */
[----:B------:R-:W-:Y:S01]  /*6ba0*/  @!P3 FMUL.FTZ R6, R8, -1.4426950216293334961 ;  /* 0xbfb8aa3b0806b820 */ /* 0x000fe20000410000 */
[----:B--2---:R-:W-:-:S04]  /*6bb0*/  @!P5 FADD.FTZ R5, R5, 1 ;  /* 0x3f8000000505d421 */ /* 0x004fc80000010000 */
[----:B------:R-:W-:Y:S02]  /*6bc0*/  @!P4 FMUL.FTZ R7, R7, -1.4426950216293334961 ;  /* 0xbfb8aa3b0707c820 */ /* 0x000fe40000410000 */
[----:B------:R-:W2:Y:S01]  /*6bd0*/  @!P1 MUFU.EX2 R3, R3 ;  /* 0x0000000300039308 */ /* 0x000ea20000000800 */
[----:B-1----:R-:W-:-:S07]  /*6be0*/  @!P0 FADD.FTZ R2, R2, 1 ;  /* 0x3f80000002028421 */ /* 0x002fce0000010000 */
[----:B------:R-:W1:Y:S01]  /*6bf0*/  @!P6 MUFU.EX2 R0, R0 ;  /* 0x000000000000e308 */ /* 0x000e620000000800 */
[----:B---3--:R-:W-:-:S07]  /*6c00*/  @!P2 FADD.FTZ R4, R4, 1 ;  /* 0x3f8000000404a421 */ /* 0x008fce0000010000 */
[----:B------:R-:W3:Y:S01]  /*6c10*/  @!P3 MUFU.EX2 R6, R6 ;  /* 0x000000060006b308 */ /* 0x000ee20000000800 */
[----:B--2---:R-:W-:-:S07]  /*6c20*/  @!P1 FADD.FTZ R3, R3, 1 ;  /* 0x3f80000003039421 */ /* 0x004fce0000010000 */
[----:B------:R2:W4:Y:S01]  /*6c30*/  @!P5 MUFU.RCP R8, R5 ;  /* 0x000000050008d308 */ /* 0x0005220000001000 */
[----:B-1----:R-:W-:-:S07]  /*6c40*/  @!P6 FADD.FTZ R0, R0, 1 ;  /* 0x3f8000000000e421 */ /* 0x002fce0000010000 */
[----:B------:R-:W1:Y:S01]  /*6c50*/  @!P0 MUFU.RCP R2, R2 ;  /* 0x0000000200028308 */ /* 0x000e620000001000 */
[----:B--2---:R-:W-:Y:S02]  /*6c60*/  HADD2.F32 R5, -RZ, R10.H0_H0 ;  /* 0x2000000aff057230 */ /* 0x004fe40000004100 */
[----:B---3--:R-:W-:-:S03]  /*6c70*/  @!P3 FADD.FTZ R6, R6, 1 ;  /* 0x3f8000000606b421 */ /* 0x008fc60000010000 */
[--C-:B------:R-:W-:Y:S01]  /*6c80*/  FADD.FTZ R12, R5, R46.reuse ;  /* 0x0000002e050c7221 */ /* 0x100fe20000010000 */
[--C-:B------:R-:W-:Y:S01]  /*6c90*/  HADD2.F32 R5, -RZ, R11.reuse.H0_H0 ;  /* 0x2000000bff057230 */ /* 0x100fe20000004100 */
[----:B------:R2:W3:Y:S01]  /*6ca0*/  @!P1 MUFU.RCP R17, R3 ;  /* 0x0000000300119308 */ /* 0x0004e20000001000 */
[----:B----4-:R-:W-:Y:S01]  /*6cb0*/  @!P5 FMUL.FTZ R109, R109, R8 ;  /* 0x000000086d6dd220 */ /* 0x010fe20000410000 */
[----:B------:R-:W-:Y:S01]  /*6cc0*/  FADD.FTZ R8, R9, R46 ;  /* 0x0000002e09087221 */ /* 0x000fe20000010000 */
[----:B------:R-:W-:Y:S01]  /*6cd0*/  FSETP.GTU.FTZ.AND P5, PT, R13, 20, PT ;  /* 0x41a000000d00780b */ /* 0x000fe20003fbc000 */
[----:B------:R-:W-:-:S04]  /*6ce0*/  HADD2.F32 R11, -RZ, R11.H1_H1 ;  /* 0x3000000bff0b7230 */ /* 0x000fc80000004100 */
[----:B------:R4:W5:Y:S01]  /*6cf0*/  @!P6 MUFU.RCP R15, R0 ;  /* 0x00000000000fe308 */ /* 0x0009620000001000 */
[----:B--2---:R-:W-:Y:S02]  /*6d00*/  HADD2.F32 R3, -RZ, R10.H1_H1 ;  /* 0x3000000aff037230 */ /* 0x004fe40000004100 */
[----:B-1----:R-:W-:Y:S01]  /*6d10*/  @!P0 FMUL.FTZ R107, R107, R2 ;  /* 0x000000026b6b8220 */ /* 0x002fe20000410000 */
[----:B------:R-:W-:Y:S01]  /*6d20*/  FSETP.GTU.FTZ.AND P0, PT, R12, 20, PT ;  /* 0x41a000000c00780b */ /* 0x000fe20003f1c000 */
[--C-:B------:R-:W-:Y:S01]  /*6d30*/  FADD.FTZ R11, R11, R46.reuse ;  /* 0x0000002e0b0b7221 */ /* 0x100fe20000010000 */
[----:B------:R-:W-:Y:S02]  /*6d40*/  FADD.FTZ R10, R3, R46 ;  /* 0x0000002e030a7221 */ /* 0x000fe40000010000 */
[----:B------:R-:W1:Y:S01]  /*6d50*/  @!P2 MUFU.RCP R4, R4 ;  /* 0x000000040004a308 */ /* 0x000e620000001000 */
[----:B---3--:R-:W-:Y:S01]  /*6d60*/  @!P1 FMUL.FTZ R108, R108, R17 ;  /* 0x000000116c6c9220 */ /* 0x008fe20000410000 */
[----:B----4-:R-:W-:Y:S01]  /*6d70*/  @!P5 FMUL.FTZ R0, R13, -1.4426950216293334961 ;  /* 0xbfb8aa3b0d00d820 */ /* 0x010fe20000410000 */
[----:B------:R-:W-:-:S02]  /*6d80*/  FSETP.GTU.FTZ.AND P1, PT, R10, 20, PT ;  /* 0x41a000000a00780b */ /* 0x000fc40003f3c000 */
[----:B------:R-:W-:Y:S02]  /*6d90*/  F2FP.F16.F32.PACK_AB R13, R125, R124 ;  /* 0x0000007c7d0d723e */ /* 0x000fe400000000ff */
[----:B------:R-:W-:Y:S01]  /*6da0*/  SHF.R.S32.HI R17, RZ, 0x1f, R16 ;  /* 0x0000001fff117819 */ /* 0x000fe20000011410 */
[----:B------:R2:W3:Y:S01]  /*6db0*/  @!P3 MUFU.RCP R9, R6 ;  /* 0x000000060009b308 */ /* 0x0004e20000001000 */
[----:B-----5:R-:W-:Y:S01]  /*6dc0*/  @!P6 FMUL.FTZ R110, R110, R15 ;  /* 0x0000000f6e6ee220 */ /* 0x020fe20000410000 */
[----:B------:R-:W-:Y:S02]  /*6dd0*/  FSETP.GTU.FTZ.AND P6, PT, R8, 20, PT ;  /* 0x41a000000800780b */ /* 0x000fe40003fdc000 */
[----:B------:R-:W-:-:S04]  /*6de0*/  F2FP.F16.F32.PACK_AB R15, R129, R128 ;  /* 0x00000080810f723e */ /* 0x000fc800000000ff */
[----:B------:R-:W-:Y:S01]  /*6df0*/  @!P4 MUFU.EX2 R7, R7 ;  /* 0x000000070007c308 */ /* 0x000fe20000000800 */
[----:B--2---:R-:W-:Y:S01]  /*6e00*/  FADD.FTZ R6, R5, R46 ;  /* 0x0000002e05067221 */ /* 0x004fe20000010000 */
[----:B-1----:R-:W-:Y:S01]  /*6e10*/  @!P2 FMUL.FTZ R105, R105, R4 ;  /* 0x000000046969a220 */ /* 0x002fe20000410000 */
[----:B------:R-:W-:Y:S01]  /*6e20*/  @!P0 FMUL.FTZ R4, R12, -1.4426950216293334961 ;  /* 0xbfb8aa3b0c048820 */ /* 0x000fe20000410000 */
[----:B------:R-:W-:Y:S01]  /*6e30*/  @!P1 FMUL.FTZ R5, R10, -1.4426950216293334961 ;  /* 0xbfb8aa3b0a059820 */ /* 0x000fe20000410000 */
[----:B------:R-:W-:Y:S02]  /*6e40*/  F2FP.F16.F32.PACK_AB R12, R123, R122 ;  /* 0x0000007a7b0c723e */ /* 0x000fe400000000ff */
[----:B------:R-:W-:Y:S01]  /*6e50*/  FSETP.GTU.FTZ.AND P2, PT, R6, 20, PT ;  /* 0x41a000000600780b */ /* 0x000fe20003f5c000 */
[----:B------:R-:W-:Y:S01]  /*6e60*/  @!P6 FMUL.FTZ R3, R8, -1.4426950216293334961 ;  /* 0xbfb8aa3b0803e820 */ /* 0x000fe20000410000 */
[----:B---3--:R-:W-:Y:S01]  /*6e70*/  @!P3 FMUL.FTZ R104, R104, R9 ;  /* 0x000000096868b220 */ /* 0x008fe20000410000 */
[----:B------:R1:W2:Y:S01]  /*6e80*/  @!P0 MUFU.EX2 R8, R4 ;  /* 0x0000000400088308 */ /* 0x0002a20000000800 */
[----:B------:R-:W-:Y:S01]  /*6e90*/  FSETP.GTU.FTZ.AND P3, PT, R11, 20, PT ;  /* 0x41a000000b00780b */ /* 0x000fe20003f7c000 */
[----:B------:R3:W-:Y:S06]  /*6ea0*/  STS.128 [R90+0x10], R12 ;  /* 0x0000100c5a007388 */ /* 0x0007ec0000000c00 */
[----:B------:R4:W-:Y:S01]  /*6eb0*/  @!P1 MUFU.EX2 R9, R5 ;  /* 0x0000000500099308 */ /* 0x0009e20000000800 */
[----:B-1----:R-:W-:Y:S01]  /*6ec0*/  F2FP.F16.F32.PACK_AB R4, R114, R115 ;  /* 0x000000737204723e */ /* 0x002fe200000000ff */
[----:B------:R-:W-:Y:S01]  /*6ed0*/  @!P2 FMUL.FTZ R10, R6, -1.4426950216293334961 ;  /* 0xbfb8aa3b060aa820 */ /* 0x000fe20000410000 */
[----:B------:R-:W-:-:S03]  /*6ee0*/  F2FP.F16.F32.PACK_AB R6, R119, R118 ;  /* 0x000000767706723e */ /* 0x000fc600000000ff */
[----:B------:R-:W-:Y:S02]  /*6ef0*/  @!P3 FMUL.FTZ R11, R11, -1.4426950216293334961 ;  /* 0xbfb8aa3b0b0bb820 */ /* 0x000fe40000410000 */
[----:B------:R-:W1:Y:S01]  /*6f00*/  @!P2 MUFU.EX2 R10, R10 ;  /* 0x0000000a000aa308 */ /* 0x000e620000000800 */
[----:B----4-:R-:W-:Y:S01]  /*6f10*/  F2FP.F16.F32.PACK_AB R5, R117, R116 ;  /* 0x000000747505723e */ /* 0x010fe200000000ff */
[----:B--2---:R-:W-:Y:S01]  /*6f20*/  @!P0 FADD.FTZ R8, R8, 1 ;  /* 0x3f80000008088421 */ /* 0x004fe20000010000 */
[----:B---3--:R-:W-:Y:S02]  /*6f30*/  IMAD R15, R45, UR6, RZ ;  /* 0x000000062d0f7c24 */ /* 0x008fe4000f8e02ff */
[----:B------:R-:W-:Y:S02]  /*6f40*/  FADD.FTZ R13, R48, R111 ;  /* 0x0000006f300d7221 */ /* 0x000fe40000010000 */
[----:B------:R-:W-:Y:S01]  /*6f50*/  IMAD R15, R44, UR7, R15 ;  /* 0x000000072c0f7c24 */ /* 0x000fe2000f8e020f */
[----:B------:R2:W3:Y:S08]  /*6f60*/  @!P5 MUFU.EX2 R2, R0 ;  /* 0x000000000002d308 */ /* 0x0004f00000000800 */
[----:B------:R-:W4:Y:S01]  /*6f70*/  @!P6 MUFU.EX2 R3, R3 ;  /* 0x000000030003e308 */ /* 0x000f220000000800 */
[----:B--2---:R-:W-:Y:S01]  /*6f80*/  @!P4 FADD.FTZ R0, R7, 1 ;  /* 0x3f8000000700c421 */ /* 0x004fe20000010000 */
[----:B------:R-:W-:Y:S01]  /*6f90*/  F2FP.F16.F32.PACK_AB R7, R121, R120 ;  /* 0x000000787907723e */ /* 0x000fe200000000ff */
[----:B-1----:R-:W-:-:S04]  /*6fa0*/  @!P2 FADD.FTZ R18, R10, 1 ;  /* 0x3f8000000a12a421 */ /* 0x002fc80000010000 */
[----:B------:R-:W-:Y:S01]  /*6fb0*/  STS.128 [R90], R4 ;  /* 0x000000045a007388 */ /* 0x000fe20000000c00 */
[----:B------:R1:W2:Y:S01]  /*6fc0*/  @!P4 MUFU.RCP R20, R0 ;  /* 0x000000000014c308 */ /* 0x0002a20000001000 */
[----:B------:R-:W-:Y:S02]  /*6fd0*/  NOP ;  /* 0x0000000000007918 */ /* 0x000fe40000000000 */
[----:B------:R-:W5:Y:S05]  /*6fe0*/  LDS.128 R4, [R64] ;  /* 0x0000000040047984 */ /* 0x000f6a0000000c00 */
[----:B------:R-:W0:Y:S01]  /*6ff0*/  @!P3 MUFU.EX2 R19, R11 ;  /* 0x0000000b0013b308 */ /* 0x000e220000000800 */
[----:B-1----:R-:W-:-:S02]  /*7000*/  IMAD R0, R26, UR14, RZ ;  /* 0x0000000e1a007c24 */ /* 0x002fc4000f8e02ff */
[----:B---3--:R-:W-:Y:S01]  /*7010*/  @!P5 FADD.FTZ R2, R2, 1 ;  /* 0x3f8000000202d421 */ /* 0x008fe20000010000 */
[----:B----4-:R-:W-:Y:S01]  /*7020*/  @!P6 FADD.FTZ R3, R3, 1 ;  /* 0x3f8000000303e421 */ /* 0x010fe20000010000 */
[----:B------:R-:W-:Y:S02]  /*7030*/  IMAD R27, R27, UR15, R0 ;  /* 0x0000000f1b1b7c24 */ /* 0x000fe4000f8e0200 */
[----:B------:R-:W-:Y:S01]  /*7040*/  @!P1 FADD.FTZ R0, R9, 1 ;  /* 0x3f80000009009421 */ /* 0x000fe20000010000 */
[----:B------:R1:W3:Y:S01]  /*7050*/  @!P0 MUFU.RCP R23, R8 ;  /* 0x0000000800178308 */ /* 0x0002e20000001000 */
[----:B--2---:R-:W-:Y:S01]  /*7060*/  @!P4 FMUL.FTZ R103, R103, R20 ;  /* 0x000000146767c220 */ /* 0x004fe20000410000 */
[----:B------:R-:W-:Y:S02]  /*7070*/  F2FP.F16.F32.PACK_AB R20, R111, R113 ;  /* 0x000000716f14723e */ /* 0x000fe400000000ff */
[----:B------:R-:W-:-:S04]  /*7080*/  IADD3 R58, P4, R58, -0x400, RZ ;  /* 0xfffffc003a3a7810 */ /* 0x000fc80007f9e0ff */
[----:B------:R-:W2:Y:S01]  /*7090*/  @!P5 MUFU.RCP R21, R2 ;  /* 0x000000020015d308 */ /* 0x000ea20000001000 */
[----:B-1----:R-:W1:Y:S01]  /*70a0*/  LDS.128 R8, [R64+0x200] ;  /* 0x0002000040087984 */ /* 0x002e620000000c00 */
[----:B0-----:R-:W-:Y:S01]  /*70b0*/  @!P3 FADD.FTZ R19, R19, 1 ;  /* 0x3f8000001313b421 */ /* 0x001fe20000010000 */
[----:B------:R-:W-:-:S05]  /*70c0*/  IADD3.X R59, R59, -0x1, RZ, P4, !PT ;  /* 0xffffffff3b3b7810 */ /* 0x000fca00027fe4ff */
[----:B------:R0:W4:Y:S01]  /*70d0*/  @!P6 MUFU.RCP R22, R3 ;  /* 0x000000030016e308 */ /* 0x0001220000001000 */
[----:B---3--:R-:W-:Y:S01]  /*70e0*/  @!P0 FMUL.FTZ R100, R100, R23 ;  /* 0x0000001764648220 */ /* 0x008fe20000410000 */
[----:B------:R-:W-:-:S06]  /*70f0*/  F2FP.F16.F32.PACK_AB R23, R105, R108 ;  /* 0x0000006c6917723e */ /* 0x000fcc00000000ff */
[----:B------:R3:W5:Y:S01]  /*7100*/  @!P1 MUFU.RCP R24, R0 ;  /* 0x0000000000189308 */ /* 0x0007620000001000 */
[----:B0-----:R-:W-:-:S04]  /*7110*/  IMAD.WIDE.U32 R2, R26, UR15, R16 ;  /* 0x0000000f1a027c25 */ /* 0x001fc8000f8e0010 */
[----:B--2---:R-:W-:Y:S01]  /*7120*/  @!P5 FMUL.FTZ R102, R102, R21 ;  /* 0x000000156666d220 */ /* 0x004fe20000410000 */
[----:B------:R-:W-:Y:S02]  /*7130*/  F2FP.F16.F32.PACK_AB R21, R109, R112 ;  /* 0x000000706d15723e */ /* 0x000fe400000000ff */
[----:B------:R-:W-:Y:S01]  /*7140*/  IADD3 R3, R3, R27, RZ ;  /* 0x0000001b03037210 */ /* 0x000fe20007ffe0ff */
[----:B------:R-:W0:Y:S01]  /*7150*/  @!P2 MUFU.RCP R25, R18 ;  /* 0x000000120019a308 */ /* 0x000e220000001000 */
[----:B---3--:R-:W-:Y:S01]  /*7160*/  FADD.FTZ R0, R13, R112 ;  /* 0x000000700d007221 */ /* 0x008fe20000010000 */
[----:B----4-:R-:W-:Y:S01]  /*7170*/  @!P6 FMUL.FTZ R101, R101, R22 ;  /* 0x000000166565e220 */ /* 0x010fe20000410000 */
[----:B------:R-:W-:Y:S01]  /*7180*/  IMAD.WIDE.U32 R2, R44, UR6, R2 ;  /* 0x000000062c027c25 */ /* 0x000fe2000f8e0002 */
[----:B------:R-:W-:-:S03]  /*7190*/  F2FP.F16.F32.PACK_AB R22, R107, R110 ;  /* 0x0000006e6b16723e */ /* 0x000fc600000000ff */
[----:B------:R-:W-:Y:S01]  /*71a0*/  FADD.FTZ R13, R0, R109 ;  /* 0x0000006d000d7221 */ /* 0x000fe20000010000 */
[----:B------:R-:W-:Y:S01]  /*71b0*/  ULDC.64 UR6, c[0x0][0x3b0] ;  /* 0x0000ec0000067ab9 */ /* 0x000fe20000000a00 */
[----:B------:R-:W-:Y:S02]  /*71c0*/  IADD3 R3, R3, R15, RZ ;  /* 0x0000000f03037210 */ /* 0x000fe40007ffe0ff */
[----:B------:R-:W-:Y:S01]  /*71d0*/  FADD.FTZ R0, R13, R110 ;  /* 0x0000006e0d007221 */ /* 0x000fe20000010000 */
[----:B------:R-:W-:Y:S01]  /*71e0*/  LEA R12, P0, R2, R28, 0x1 ;  /* 0x0000001c020c7211 */ /* 0x000fe200078008ff */
[----:B------:R2:W3:Y:S01]  /*71f0*/  @!P3 MUFU.RCP R14, R19 ;  /* 0x00000013000eb308 */ /* 0x0004e20000001000 */
[----:B-----5:R-:W-:Y:S01]  /*7200*/  @!P1 FMUL.FTZ R97, R97, R24 ;  /* 0x0000001861619220 */ /* 0x020fe20000410000 */
[----:B------:R-:W-:Y:S01]  /*7210*/  F2FP.F16.F32.PACK_AB R24, R103, R104 ;  /* 0x000000686718723e */ /* 0x000fe200000000ff */
[----:B------:R-:W-:Y:S01]  /*7220*/  FADD.FTZ R15, R0, R107 ;  /* 0x0000006b000f7221 */ /* 0x000fe20000010000 */
[----:B------:R-:W-:Y:S01]  /*7230*/  LEA.HI.X R13, R2, R29, R3, 0x1, P0 ;  /* 0x0000001d020d7211 */ /* 0x000fe200000f0c03 */
[----:B0-----:R-:W-:Y:S01]  /*7240*/  @!P2 FMUL.FTZ R98, R98, R25 ;  /* 0x000000196262a220 */ /* 0x001fe20000410000 */
[----:B------:R-:W-:Y:S01]  /*7250*/  F2FP.F16.F32.PACK_AB R26, R97, R100 ;  /* 0x00000064611a723e */ /* 0x000fe200000000ff */
[----:B------:R-:W-:Y:S01]  /*7260*/  FADD.FTZ R108, R15, R108 ;  /* 0x0000006c0f6c7221 */ /* 0x000fe20000010000 */
[----:B------:R-:W-:Y:S01]  /*7270*/  IMAD.WIDE R2, R62, 0x10, R12 ;  /* 0x000000103e027825 */ /* 0x000fe200078e020c */
[----:B--2---:R-:W0:Y:S01]  /*7280*/  LDC.64 R18, c[0x0][0x3a8] ;  /* 0x0000ea00ff127b82 */ /* 0x004e220000000a00 */
[----:B------:R-:W-:-:S02]  /*7290*/  F2FP.F16.F32.PACK_AB R25, R101, R102 ;  /* 0x000000666519723e */ /* 0x000fc400000000ff */
[----:B------:R-:W-:Y:S01]  /*72a0*/  FADD.FTZ R105, R108, R105 ;  /* 0x000000696c697221 */ /* 0x000fe20000010000 */
[----:B------:R-:W-:Y:S01]  /*72b0*/  IADD3 R56, P1, R56, -0x400, RZ ;  /* 0xfffffc0038387810 */ /* 0x000fe20007f3e0ff */
[----:B------:R2:W-:Y:S01]  /*72c0*/  STG.E.128 desc[UR12][R2.64], R4 ;  /* 0x0000000402007986 */ /* 0x0005e2000c101d0c */
[----:B------:R-:W-:Y:S01]  /*72d0*/  IADD3 R53, P2, R53, -0x400, RZ ;  /* 0xfffffc0035357810 */ /* 0x000fe20007f5e0ff */
[----:B------:R-:W-:Y:S01]  /*72e0*/  FADD.FTZ R104, R105, R104 ;  /* 0x0000006869687221 */ /* 0x000fe20000010000 */
[----:B---3--:R-:W-:Y:S01]  /*72f0*/  @!P3 FMUL.FTZ R95, R95, R14 ;  /* 0x0000000e5f5fb220 */ /* 0x008fe20000410000 */
[----:B-1----:R1:W-:Y:S01]  /*7300*/  STG.E.128 desc[UR12][R2.64+0x200], R8 ;  /* 0x0002000802007986 */ /* 0x0023e2000c101d0c */
[----:B------:R-:W3:Y:S01]  /*7310*/  LDC.64 R12, c[0x0][0x3f0] ;  /* 0x0000fc00ff0c7b82 */ /* 0x000ee20000000a00 */
[----:B------:R-:W-:Y:S01]  /*7320*/  FADD.FTZ R103, R104, R103 ;  /* 0x0000006768677221 */ /* 0x000fe20000010000 */
[----:B------:R-:W-:-:S06]  /*7330*/  IADD3 R54, P3, R54, -0x400, RZ ;  /* 0xfffffc0036367810 */ /* 0x000fcc0007f7e0ff */
[----:B------:R-:W-:Y:S01]  /*7340*/  BAR.SYNC.DEFER_BLOCKING 0x0 ;  /* 0x0000000000007b1d */ /* 0x000fe20000010000 */
[----:B------:R-:W-:Y:S01]  /*7350*/  F2FP.F16.F32.PACK_AB R27, R95, R98 ;  /* 0x000000625f1b723e */ /* 0x000fe200000000ff */
[----:B------:R-:W-:Y:S01]  /*7360*/  FADD.FTZ R102, R103, R102 ;  /* 0x0000006667667221 */ /* 0x000fe20000010000 */
[----:B------:R-:W-:Y:S02]  /*7370*/  IADD3.X R57, R57, -0x1, RZ, P1, !PT ;  /* 0xffffffff39397810 */ /* 0x000fe40000ffe4ff */
[----:B------:R-:W-:Y:S01]  /*7380*/  IADD3.X R60, R60, -0x1, RZ, P2, !PT ;  /* 0xffffffff3c3c7810 */ /* 0x000fe200017fe4ff */
[----:B------:R-:W-:Y:S01]  /*7390*/  FADD.FTZ R101, R102, R101 ;  /* 0x0000006566657221 */ /* 0x000fe20000010000 */
[----:B------:R-:W-:-:S03]  /*73a0*/  IADD3.X R55, R55, -0x1, RZ, P3, !PT ;  /* 0xffffffff37377810 */ /* 0x000fc60001ffe4ff */
[----:B------:R-:W-:Y:S01]  /*73b0*/  FADD.FTZ R100, R101, R100 ;  /* 0x0000006465647221 */ /* 0x000fe20000010000 */
[C---:B0-----:R-:W-:Y:S02]  /*73c0*/  IMAD R0, R18.reuse, UR14, RZ ;  /* 0x0000000e12007c24 */ /* 0x041fe4000f8e02ff */
[----:B------:R-:W-:-:S04]  /*73d0*/  IMAD.WIDE.U32 R16, R18, UR15, R16 ;  /* 0x0000000f12107c25 */ /* 0x000fc8000f8e0010 */
[----:B------:R-:W-:Y:S01]  /*73e0*/  FADD.FTZ R97, R100, R97 ;  /* 0x0000006164617221 */ /* 0x000fe20000010000 */
[----:B--2---:R-:W-:-:S03]  /*73f0*/  IMAD R5, R19, UR15, R0 ;  /* 0x0000000f13057c24 */ /* 0x004fc6000f8e0200 */
[----:B------:R-:W-:Y:S01]  /*7400*/  FADD.FTZ R48, R97, R98 ;  /* 0x0000006261307221 */ /* 0x000fe20000010000 */
[----:B-1----:R-:W-:Y:S01]  /*7410*/  IMAD R3, R45, UR6, RZ ;  /* 0x000000062d037c24 */ /* 0x002fe2000f8e02ff */
[----:B------:R-:W-:Y:S01]  /*7420*/  IADD3 R17, R17, R5, RZ ;  /* 0x0000000511117210 */ /* 0x000fe20007ffe0ff */
[----:B------:R-:W-:Y:S02]  /*7430*/  STS.128 [R90], R20 ;  /* 0x000000145a007388 */ /* 0x000fe40000000c00 */
[----:B------:R-:W-:Y:S02]  /*7440*/  IMAD R5, R44, UR7, R3 ;  /* 0x000000072c057c24 */ /* 0x000fe4000f8e0203 */
[----:B------:R-:W-:Y:S01]  /*7450*/  FADD.FTZ R48, R48, R95 ;  /* 0x0000005f30307221 */ /* 0x000fe20000010000 */
[----:B------:R-:W-:Y:S01]  /*7460*/  STS.128 [R90+0x10], R24 ;  /* 0x000010185a007388 */ /* 0x000fe20000000c00 */
[----:B------:R-:W-:-:S03]  /*7470*/  NOP ;  /* 0x0000000000007918 */ /* 0x000fc60000000000 */
[----:B------:R-:W0:Y:S01]  /*7480*/  LDS.128 R28, [R64] ;  /* 0x00000000401c7984 */ /* 0x000e220000000c00 */
[----:B------:R-:W-:-:S03]  /*7490*/  IMAD.WIDE.U32 R2, R44, UR6, R16 ;  /* 0x000000062c027c25 */ /* 0x000fc6000f8e0010 */
[----:B------:R-:W1:Y:S02]  /*74a0*/  LDS.128 R32, [R64+0x200] ;  /* 0x0002000040207984 */ /* 0x000e640000000c00 */
[----:B------:R-:W-:Y:S02]  /*74b0*/  IADD3 R0, R3, R5, RZ ;  /* 0x0000000503007210 */ /* 0x000fe40007ffe0ff */
[----:B---3--:R-:W-:-:S04]  /*74c0*/  LEA R4, P0, R2, R12, 0x1 ;  /* 0x0000000c02047211 */ /* 0x008fc800078008ff */
[----:B------:R-:W-:Y:S02]  /*74d0*/  LEA.HI.X R5, R2, R13, R0, 0x1, P0 ;  /* 0x0000000d02057211 */ /* 0x000fe400000f0c00 */
[----:B------:R-:W-:Y:S02]  /*74e0*/  ISETP.GT.AND P0, PT, R61, 0x1, PT ;  /* 0x000000013d00780c */ /* 0x000fe40003f04270 */
[----:B------:R-:W-:Y:S01]  /*74f0*/  MOV R61, R36 ;  /* 0x00000024003d7202 */ /* 0x000fe20000000f00 */
[----:B------:R-:W-:-:S05]  /*7500*/  IMAD.WIDE R2, R62, 0x10, R4 ;  /* 0x000000103e027825 */ /* 0x000fca00078e0204 */
[----:B0-----:R0:W-:Y:S04]  /*7510*/  STG.E.128 desc[UR12][R2.64], R28 ;  /* 0x0000001c02007986 */ /* 0x0011e8000c101d0c */
[----:B-1----:R0:W-:Y:S01]  /*7520*/  STG.E.128 desc[UR12][R2.64+0x200], R32 ;  /* 0x0002002002007986 */ /* 0x0021e2000c101d0c */
[----:B------:R-:W-:Y:S05]  /*7530*/  @P0 BRA `(.L_x_8110) ;  /* 0xffffff9000e00947 */ /* 0x000fea000383ffff */
.L_x_8039:
        /* <DEDUP_REMOVED lines=26> */
.L_x_8112:
[----:B------:R-:W-:Y:S05]  /*76e0*/  BSYNC B0 ;  /* 0x0000000000007941 */ /* 0x000fea0003800000 */
.L_x_8111:
        /* <DEDUP_REMOVED lines=29> */
.L_x_8114:
[----:B------:R-:W2:Y:S02]  /*78c0*/  S2R R13, SR_TID.X ;  /* 0x00000000000d7919 */ /* 0x000ea40000002100 */
.L_x_8115:
[----:B------:R-:W-:Y:S05]  /*78d0*/  BSYNC B0 ;  /* 0x0000000000007941 */ /* 0x000fea0003800000 */
.L_x_8113:
        /* <DEDUP_REMOVED lines=22> */
.L_x_8117:
[----:B------:R-:W-:Y:S02]  /*7a40*/  LEA R0, R13, UR4, 0x2 ;  /* 0x000000040d007c11 */ /* 0x000fe4000f8e10ff */
[----:B------:R-:W-:Y:S02]  /*7a50*/  SHF.R.S32.HI R8, RZ, 0x1f, R13 ;  /* 0x0000001fff087819 */ /* 0x000fe4000001140d */
[----:B0-----:R-:W-:Y:S01]  /*7a60*/  MOV R6, R2 ;  /* 0x0000000200067202 */ /* 0x001fe20000000f00 */
[----:B------:R-:W0:Y:S01]  /*7a70*/  LDS R15, [R0+0x1f28] ;  /* 0x001f2800000f7984 */ /* 0x000e220000000800 */
[----:B---34-:R-:W-:Y:S01]  /*7a80*/  MOV R7, R21 ;  /* 0x0000001500077202 */ /* 0x018fe20000000f00 */
[C---:B------:R-:W-:Y:S01]  /*7a90*/  IMAD R10, R8.reuse, UR6, RZ ;  /* 0x00000006080a7c24 */ /* 0x040fe2000f8e02ff */
[----:B-1----:R-:W-:Y:S01]  /*7aa0*/  MOV R4, R44 ;  /* 0x0000002c00047202 */ /* 0x002fe20000000f00 */
        /* <DEDUP_REMOVED lines=19> */
.L_x_8116:
[----:B------:R-:W-:Y:S05]  /*7be0*/  EXIT ;  /* 0x000000000000794d */ /* 0x000fea0003800000 */
.L_x_8118:
        /* <DEDUP_REMOVED lines=9> */
.L_x_10998:


//--------------------- .text._Z25selective_scan_bwd_kernelI32Selective_Scan_bwd_kernel_traitsILi32ELi16ELb1ELb0ELb1ELb1ELb1EN3c104HalfEfEEv12SSMParamsBwd --------------------------
	.section	.text._Z25selective_scan_bwd_kernelI32Selective_Scan_bwd_kernel_traitsILi32ELi16ELb1ELb0ELb1ELb1ELb1EN3c104HalfEfEEv12SSMParamsBwd,"ax",@progbits
	.align	128
        .global         _Z25selective_scan_bwd_kernelI32Selective_Scan_bwd_kernel_traitsILi32ELi16ELb1ELb0ELb1ELb1ELb1EN3c104HalfEfEEv12SSMParamsBwd
        .type           _Z25selective_scan_bwd_kernelI32Selective_Scan_bwd_kernel_traitsILi32ELi16ELb1ELb0ELb1ELb1ELb1EN3c104HalfEfEEv12SSMParamsBwd,@function
        .size           _Z25selective_scan_bwd_kernelI32Selective_Scan_bwd_kernel_traitsILi32ELi16ELb1ELb0ELb1ELb1ELb1EN3c104HalfEfEEv12SSMParamsBwd,(.L_x_10999 - _Z25selective_scan_bwd_kernelI32Selective_Scan_bwd_kernel_traitsILi32ELi16ELb1ELb0ELb1ELb1ELb1EN3c104HalfEfEEv12SSMParamsBwd)
        .other          _Z25selective_scan_bwd_kernelI32Selective_Scan_bwd_kernel_traitsILi32ELi16ELb1ELb0ELb1ELb1ELb1EN3c104HalfEfEEv12SSMParamsBwd,@"STO_CUDA_ENTRY STV_DEFAULT"
_Z25selective_scan_bwd_kernelI32Selective_Scan_bwd_kernel_traitsILi32ELi16ELb1ELb0ELb1ELb1ELb1EN3c104HalfEfEEv12SSMParamsBwd:
.text._Z25selective_scan_bwd_kernelI32Selective_Scan_bwd_kernel_traitsILi32ELi16ELb1ELb0ELb1ELb1ELb1EN3c104HalfEfEEv12SSMParamsBwd:
        /* <DEDUP_REMOVED lines=132> */
[----:B------:R-:W-:Y:S01]  /*0840*/  MOV R50, RZ ;  /* 0x000000ff00327202 */ /* 0x000fe20000000f00 */
[----:B------:R-:W-:Y:S01]  /*0850*/  UMOV UR4, URZ ;  /* 0x0000003f00047c82 */ /* 0x000fe20008000000 */
[----:B------:R-:W-:Y:S01]  /*0860*/  MOV R83, RZ ;  /* 0x000000ff00537202 */ /* 0x000fe20000000f00 */
[----:B------:R-:W1:Y:S01]  /*0870*/  S2R R161, SR_LANEID ;  /* 0x0000000000a17919 */ /* 0x000e620000000000 */
[----:B0-----:R-:W-:-:S04]  /*0880*/  SHF.L.U32 R63, R52, 0x1, RZ ;  /* 0x00000001343f7819 */ /* 0x001fc800000006ff */
[----:B-1----:R-:W-:-:S07]  /*0890*/  LOP3.LUT R63, R63, 0xffffffc0, RZ, 0xc0, !PT ;  /* 0xffffffc03f3f7812 */ /* 0x002fce00078ec0ff */
.L_x_8191:
        /* <DEDUP_REMOVED lines=24> */
[----:B------:R2:W3:Y:S01]  /*0a20*/  LDS.128 R12, [R65+0x10] ;  /* 0x00001000410c7984 */ /* 0x0004e20000000c00 */
[----:B0-----:R-:W0:Y:S08]  /*0a30*/  LDC R22, c[0x0][0x224] ;  /* 0x00008900ff167b82 */ /* 0x001e300000000800 */
[----:B------:R-:W-:Y:S06]  /*0a40*/  BAR.SYNC.DEFER_BLOCKING 0x0 ;  /* 0x0000000000007b1d */ /* 0x000fec0000010000 */
[----:B------:R-:W4:Y:S04]  /*0a50*/  LDG.E.128 R40, desc[UR12][R2.64] ;  /* 0x0000000c02287981 */ /* 0x000f28000c1e1d00 */
[----:B------:R2:W3:Y:S01]  /*0a60*/  LDG.E.128 R76, desc[UR12][R2.64+0x200] ;  /* 0x0002000c024c7981 */ /* 0x0004e2000c1e1d00 */
[----:B------:R-:W-:Y:S01]  /*0a70*/  BSSY B0, `(.L_x_8120) ;  /* 0x000003d000007945 */ /* 0x000fe20003800000 */
[----:B-1----:R-:W-:-:S02]  /*0a80*/  HADD2.F32 R29, -RZ, R16.H0_H0 ;  /* 0x20000010ff1d7230 */ /* 0x002fc40000004100 */
[----:B------:R-:W-:Y:S02]  /*0a90*/  HADD2.F32 R67, -RZ, R16.H1_H1 ;  /* 0x30000010ff437230 */ /* 0x000fe40000004100 */
[--C-:B------:R-:W-:Y:S02]  /*0aa0*/  HADD2.F32 R39, -RZ, R17.reuse.H0_H0 ;  /* 0x20000011ff277230 */ /* 0x100fe40000004100 */
[--C-:B-----5:R-:W-:Y:S01]  /*0ab0*/  FADD.FTZ R66, R29, R48.reuse ;  /* 0x000000301d427221 */ /* 0x120fe20000010000 */
[----:B------:R-:W-:Y:S01]  /*0ac0*/  HADD2.F32 R69, -RZ, R17.H1_H1 ;  /* 0x30000011ff457230 */ /* 0x000fe20000004100 */
[----:B--2---:R-:W1:Y:S01]  /*0ad0*/  LDC.64 R2, c[0x0][0x318] ;  /* 0x0000c600ff027b82 */ /* 0x004e620000000a00 */
[--C-:B------:R-:W-:Y:S02]  /*0ae0*/  HADD2.F32 R21, -RZ, R18.reuse.H0_H0 ;  /* 0x20000012ff157230 */ /* 0x100fe40000004100 */
[----:B------:R-:W-:Y:S01]  /*0af0*/  FADD.FTZ R67, R67, R48 ;  /* 0x0000003043437221 */ /* 0x000fe20000010000 */
[----:B------:R-:W-:Y:S01]  /*0b00*/  FSETP.GTU.FTZ.AND P2, PT, R66, 20, PT ;  /* 0x41a000004200780b */ /* 0x000fe20003f5c000 */
[----:B------:R-:W-:-:S02]  /*0b10*/  HADD2.F32 R71, -RZ, R18.H1_H1 ;  /* 0x30000012ff477230 */ /* 0x000fc40000004100 */
[--C-:B------:R-:W-:Y:S01]  /*0b20*/  FADD.FTZ R68, R39, R48.reuse ;  /* 0x0000003027447221 */ /* 0x100fe20000010000 */
[--C-:B------:R-:W-:Y:S02]  /*0b30*/  HADD2.F32 R23, -RZ, R19.reuse.H0_H0 ;  /* 0x20000013ff177230 */ /* 0x100fe40000004100 */
[--C-:B------:R-:W-:Y:S01]  /*0b40*/  FADD.FTZ R69, R69, R48.reuse ;  /* 0x0000003045457221 */ /* 0x100fe20000010000 */
[----:B------:R-:W2:Y:S01]  /*0b50*/  LDC.64 R16, c[0x0][0x2a0] ;  /* 0x0000a800ff107b82 */ /* 0x000ea20000000a00 */
        /* <DEDUP_REMOVED lines=11> */
[----:B----4-:R4:W-:Y:S04]  /*0c10*/  STS.128 [R64], R40 ;  /* 0x0000002840007388 */ /* 0x0109e80000000c00 */
[----:B---3--:R4:W-:Y:S01]  /*0c20*/  STS.128 [R64+0x200], R76 ;  /* 0x0002004c40007388 */ /* 0x0089e20000000c00 */
        /* <DEDUP_REMOVED lines=33> */
.L_x_8121:
[----:B------:R-:W-:Y:S05]  /*0e40*/  BSYNC B0 ;  /* 0x0000000000007941 */ /* 0x000fea0003800000 */
.L_x_8120:
        /* <DEDUP_REMOVED lines=36> */
.L_x_8123:
[----:B------:R-:W-:Y:S05]  /*1090*/  BSYNC B0 ;  /* 0x0000000000007941 */ /* 0x000fea0003800000 */
.L_x_8122:
        /* <DEDUP_REMOVED lines=36> */
.L_x_8125:
[----:B------:R-:W-:Y:S05]  /*12e0*/  BSYNC B0 ;  /* 0x0000000000007941 */ /* 0x000fea0003800000 */
.L_x_8124:
[----:B------:R-:W-:Y:S01]  /*12f0*/  HADD2.F32 R19, -RZ, R13.H0_H0 ;  /* 0x2000000dff137230 */ /* 0x000fe20000004100 */
[----:B------:R-:W-:Y:S01]  /*1300*/  BSSY B0, `(.L_x_8126) ;  /* 0x0000023000007945 */ /* 0x000fe20003800000 */
[----:B------:R-:W-:-:S03]  /*1310*/  FSETP.GTU.FTZ.AND P4, PT, R75, 20, PT ;  /* 0x41a000004b00780b */ /* 0x000fc60003f9c000 */
[----:B----4-:R-:W-:Y:S01]  /*1320*/  FADD.FTZ R76, R19, R48 ;  /* 0x00000030134c7221 */ /* 0x010fe20000010000 */
        /* <DEDUP_REMOVED lines=32> */
.L_x_8127:
[----:B------:R-:W-:Y:S05]  /*1530*/  BSYNC B0 ;  /* 0x0000000000007941 */ /* 0x000fea0003800000 */
.L_x_8126:
        /* <DEDUP_REMOVED lines=36> */
.L_x_8129:
[----:B------:R-:W-:Y:S05]  /*1780*/  BSYNC B0 ;  /* 0x0000000000007941 */ /* 0x000fea0003800000 */
.L_x_8128:
        /* <DEDUP_REMOVED lines=36> */
.L_x_8131:
[----:B------:R-:W-:Y:S05]  /*19d0*/  BSYNC B0 ;  /* 0x0000000000007941 */ /* 0x000fea0003800000 */
.L_x_8130:
        /* <DEDUP_REMOVED lines=37> */
.L_x_8133:
[----:B------:R-:W-:Y:S05]  /*1c30*/  BSYNC B0 ;  /* 0x0000000000007941 */ /* 0x000fea0003800000 */
.L_x_8132:
        /* <DEDUP_REMOVED lines=38> */
.L_x_8135:
[----:B------:R-:W-:Y:S05]  /*1ea0*/  BSYNC B0 ;  /* 0x0000000000007941 */ /* 0x000fea0003800000 */
.L_x_8134:
        /* <DEDUP_REMOVED lines=38> */
.L_x_8137:
[----:B------:R-:W-:Y:S05]  /*2110*/  BSYNC B0 ;  /* 0x0000000000007941 */ /* 0x000fea0003800000 */
.L_x_8136:
        /* <DEDUP_REMOVED lines=36> */
.L_x_8139:
[----:B------:R-:W-:Y:S05]  /*2360*/  BSYNC B0 ;  /* 0x0000000000007941 */ /* 0x000fea0003800000 */
.L_x_8138:
        /* <DEDUP_REMOVED lines=33> */
.L_x_8141:
[----:B------:R-:W-:Y:S05]  /*2580*/  BSYNC B0 ;  /* 0x0000000000007941 */ /* 0x000fea0003800000 */
.L_x_8140:
        /* <DEDUP_REMOVED lines=33> */
.L_x_8143:
[----:B------:R-:W-:Y:S05]  /*27a0*/  BSYNC B0 ;  /* 0x0000000000007941 */ /* 0x000fea0003800000 */
.L_x_8142:
        /* <DEDUP_REMOVED lines=33> */
.L_x_8145:
[----:B------:R-:W-:Y:S05]  /*29c0*/  BSYNC B0 ;  /* 0x0000000000007941 */ /* 0x000fea0003800000 */
.L_x_8144:
        /* <DEDUP_REMOVED lines=33> */
.L_x_8147:
[----:B------:R-:W-:Y:S05]  /*2be0*/  BSYNC B0 ;  /* 0x0000000000007941 */ /* 0x000fea0003800000 */
.L_x_8146:
        /* <DEDUP_REMOVED lines=33> */
.L_x_8149:
[----:B------:R-:W-:Y:S05]  /*2e00*/  BSYNC B0 ;  /* 0x0000000000007941 */ /* 0x000fea0003800000 */
.L_x_8148:
        /* <DEDUP_REMOVED lines=33> */
.L_x_8151:
[----:B------:R-:W-:Y:S05]  /*3020*/  BSYNC B0 ;  /* 0x0000000000007941 */ /* 0x000fea0003800000 */
.L_x_8150:
[----:B------:R-:W-:Y:S01]  /*3030*/  ULDC.64 UR6, c[0x0][0x2a8] ;  /* 0x0000aa0000067ab9 */ /* 0x000fe20000000a00 */
[----:B------:R-:W0:Y:S01]  /*3040*/  LDS.128 R40, [R65] ;  /* 0x0000000041287984 */ /* 0x000e220000000c00 */
[----:B------:R-:W-:Y:S01]  /*3050*/  MOV R12, R16 ;  /* 0x00000010000c7202 */ /* 0x000fe20000000f00 */
[----:B------:R-:W-:Y:S01]  /*3060*/  IMAD R17, R47, UR6, RZ ;  /* 0x000000062f117c24 */ /* 0x000fe2000f8e02ff */
[----:B------:R-:W-:Y:S01]  /*3070*/  MOV R13, R15 ;  /* 0x0000000f000d7202 */ /* 0x000fe20000000f00 */
[----:B------:R-:W-:Y:S01]  /*3080*/  LDS.128 R24, [R65+0x10] ;  /* 0x0000100041187984 */ /* 0x000fe20000000c00 */
[----:B------:R-:W1:Y:S01]  /*3090*/  LDC.64 R14, c[0x0][0x2b0] ;  /* 0x0000ac00ff0e7b82 */ /* 0x000e620000000a00 */
[C---:B------:R-:W-:Y:S02]  /*30a0*/  IMAD R17, R46.reuse, UR7, R17 ;  /* 0x000000072e117c24 */ /* 0x040fe4000f8e0211 */
[----:B------:R-:W-:Y:S01]  /*30b0*/  IMAD.WIDE.U32 R12, R46, UR6, R12 ;  /* 0x000000062e0c7c25 */ /* 0x000fe2000f8e000c */
[----:B------:R-:W-:-:S02]  /*30c0*/  ULDC.64 UR6, c[0x0][0x2b8] ;  /* 0x0000ae0000067ab9 */ /* 0x000fc40000000a00 */
[C---:B------:R-:W-:Y:S02]  /*30d0*/  LEA R2, P0, R12.reuse, R2, 0x1 ;  /* 0x000000020c027211 */ /* 0x040fe400078008ff */
[----:B------:R-:W-:Y:S02]  /*30e0*/  IADD3 R0, R13, R17, RZ ;  /* 0x000000110d007210 */ /* 0x000fe40007ffe0ff */
[----:B------:R-:W2:Y:S02]  /*30f0*/  LDC.64 R16, c[0x0][0x308] ;  /* 0x0000c200ff107b82 */ /* 0x000ea40000000a00 */
[----:B------:R-:W-:-:S03]  /*3100*/  LEA.HI.X R3, R12, R3, R0, 0x1, P0 ;  /* 0x000000030c037211 */ /* 0x000fc600000f0c00 */
[----:B------:R-:W-:-:S03]  /*3110*/  IMAD.WIDE R2, R62, 0x10, R2 ;  /* 0x000000103e027825 */ /* 0x000fc600078e0202 */
[----:B------:R-:W-:Y:S06]  /*3120*/  BAR.SYNC.DEFER_BLOCKING 0x0 ;  /* 0x0000000000007b1d */ /* 0x000fec0000010000 */
[----:B------:R-:W3:Y:S04]  /*3130*/  LDG.E.128 R88, desc[UR12][R2.64] ;  /* 0x0000000c02587981 */ /* 0x000ee8000c1e1d00 */
[----:B------:R2:W4:Y:S01]  /*3140*/  LDG.E.128 R92, desc[UR12][R2.64+0x200] ;  /* 0x0002000c025c7981 */ /* 0x000522000c1e1d00 */
[----:B-1----:R-:W-:-:S02]  /*3150*/  IMAD R0, R14, UR14, RZ ;  /* 0x0000000e0e007c24 */ /* 0x002fc4000f8e02ff */
[----:B------:R-:W-:-:S04]  /*3160*/  IMAD.WIDE.U32 R12, R14, UR15, R28 ;  /* 0x0000000f0e0c7c25 */ /* 0x000fc8000f8e001c */
[----:B------:R-:W-:-:S05]  /*3170*/  IMAD R15, R15, UR15, R0 ;  /* 0x0000000f0f0f7c24 */ /* 0x000fca000f8e0200 */
[----:B------:R-:W-:Y:S01]  /*3180*/  IADD3 R13, R13, R15, RZ ;  /* 0x0000000f0d0d7210 */ /* 0x000fe20007ffe0ff */
[----:B------:R-:W-:Y:S02]  /*3190*/  IMAD R15, R47, UR6, RZ ;  /* 0x000000062f0f7c24 */ /* 0x000fe4000f8e02ff */
[----:B------:R-:W-:-:S04]  /*31a0*/  IMAD.WIDE.U32 R12, R46, UR6, R12 ;  /* 0x000000062e0c7c25 */ /* 0x000fc8000f8e000c */
[----:B------:R-:W-:Y:S01]  /*31b0*/  IMAD R15, R46, UR7, R15 ;  /* 0x000000072e0f7c24 */ /* 0x000fe2000f8e020f */
[----:B--2---:R-:W-:Y:S01]  /*31c0*/  LEA R2, P0, R12, R16, 0x1 ;  /* 0x000000100c027211 */ /* 0x004fe200078008ff */
[----:B0-----:R-:W-:Y:S01]  /*31d0*/  HADD2.F32 R97, -RZ, R40.H0_H0 ;  /* 0x20000028ff617230 */ /* 0x001fe20000004100 */
[----:B------:R-:W-:Y:S02]  /*31e0*/  ULDC.64 UR6, c[0x0][0x3a0] ;  /* 0x0000e80000067ab9 */ /* 0x000fe40000000a00 */
[----:B------:R-:W-:-:S04]  /*31f0*/  IADD3 R0, R13, R15, RZ ;  /* 0x0000000f0d007210 */ /* 0x000fc80007ffe0ff */
[----:B------:R-:W-:-:S03]  /*3200*/  LEA.HI.X R3, R12, R17, R0, 0x1, P0 ;  /* 0x000000110c037211 */ /* 0x000fc600000f0c00 */
[----:B------:R-:W-:Y:S01]  /*3210*/  IMAD.WIDE R2, R62, 0x10, R2 ;  /* 0x000000103e027825 */ /* 0x000fe200078e0202 */
[----:B---3--:R-:W-:Y:S04]  /*3220*/  STS.128 [R64], R88 ;  /* 0x0000005840007388 */ /* 0x008fe80000000c00 */
[----:B----4-:R-:W-:Y:S01]  /*3230*/  STS.128 [R64+0x200], R92 ;  /* 0x0002005c40007388 */ /* 0x010fe20000000c00 */
        /* <DEDUP_REMOVED lines=8> */
[----:B------:R-:W-:Y:S02]  /*32c0*/  FMUL.FTZ R0, R44, -1.4426950216293334961 ;  /* 0xbfb8aa3b2c007820 */ /* 0x000fe40000410000 */
[----:B------:R-:W-:-:S04]  /*32d0*/  FMUL.FTZ R38, R45, -1.4426950216293334961 ;  /* 0xbfb8aa3b2d267820 */ /* 0x000fc80000410000 */
[----:B------:R-:W0:Y:S08]  /*32e0*/  MUFU.EX2 R0, R0 ;  /* 0x0000000000007308 */ /* 0x000e300000000800 */
[----:B------:R-:W5:Y:S01]  /*32f0*/  MUFU.EX2 R38, R38 ;  /* 0x0000002600267308 */ /* 0x000f620000000800 */
[--C-:B------:R-:W-:Y:S02]  /*3300*/  HADD2.F32 R89, -RZ, R85.reuse.H0_H0 ;  /* 0x20000055ff597230 */ /* 0x100fe40000004100 */
[----:B------:R-:W-:-:S02]  /*3310*/  HADD2.F32 R85, -RZ, R85.H1_H1 ;  /* 0x30000055ff557230 */ /* 0x000fc40000004100 */
[----:B0-----:R-:W-:-:S04]  /*3320*/  FADD.FTZ R0, R0, 1 ;  /* 0x3f80000000007421 */ /* 0x001fc80000010000 */
[----:B------:R-:W0:Y:S01]  /*3330*/  MUFU.RCP R119, R0 ;  /* 0x0000000000777308 */ /* 0x000e220000001000 */
[----:B------:R-:W-:Y:S01]  /*3340*/  FMUL.FTZ R39, R89, -1.4426950216293334961 ;  /* 0xbfb8aa3b59277820 */ /* 0x000fe20000410000 */
[----:B-----5:R-:W-:Y:S01]  /*3350*/  FADD.FTZ R38, R38, 1 ;  /* 0x3f80000026267421 */ /* 0x020fe20000010000 */
[----:B---3--:R-:W-:Y:S01]  /*3360*/  FMUL.FTZ R2, R85, -1.4426950216293334961 ;  /* 0xbfb8aa3b55027820 */ /* 0x008fe20000410000 */
[----:B------:R-:W-:-:S04]  /*3370*/  HADD2.F32 R114, -RZ, R87.H1_H1 ;  /* 0x30000057ff727230 */ /* 0x000fc80000004100 */
[----:B------:R-:W-:Y:S01]  /*3380*/  MUFU.RCP R122, R38 ;  /* 0x00000026007a7308 */ /* 0x000fe20000001000 */
[----:B------:R-:W-:Y:S02]  /*3390*/  HADD2.F32 R91, -RZ, R86.H0_H0 ;  /* 0x20000056ff5b7230 */ /* 0x000fe40000004100 */
[----:B------:R-:W-:-:S05]  /*33a0*/  HADD2.F32 R95, -RZ, R87.H0_H0 ;  /* 0x20000057ff5f7230 */ /* 0x000fca0000004100 */
[----:B------:R-:W3:Y:S01]  /*33b0*/  MUFU.EX2 R39, R39 ;  /* 0x0000002700277308 */ /* 0x000ee20000000800 */
[----:B------:R-:W-:-:S07]  /*33c0*/  HADD2.F32 R93, -RZ, R86.H1_H1 ;  /* 0x30000056ff5d7230 */ /* 0x000fce0000004100 */
[----:B------:R5:W3:Y:S01]  /*33d0*/  MUFU.EX2 R84, R2 ;  /* 0x0000000200547308 */ /* 0x000ae20000000800 */
[----:B------:R-:W-:Y:S01]  /*33e0*/  FMUL.FTZ R3, R91, -1.4426950216293334961 ;  /* 0xbfb8aa3b5b037820 */ /* 0x000fe20000410000 */
[--C-:B-1----:R-:W-:Y:S02]  /*33f0*/  HADD2.F32 R116, -RZ, R12.reuse.H0_H0 ;  /* 0x2000000cff747230 */ /* 0x102fe40000004100 */
[----:B-----5:R-:W-:Y:S01]  /*3400*/  FMUL.FTZ R2, R114, -1.4426950216293334961 ;  /* 0xbfb8aa3b72027820 */ /* 0x020fe20000410000 */
[----:B------:R-:W-:-:S03]  /*3410*/  HADD2.F32 R101, -RZ, R12.H1_H1 ;  /* 0x3000000cff657230 */ /* 0x000fc60000004100 */
[----:B------:R0:W-:Y:S01]  /*3420*/  MUFU.EX2 R87, R2 ;  /* 0x0000000200577308 */ /* 0x0001e20000000800 */
[----:B------:R-:W-:Y:S02]  /*3430*/  HADD2.F32 R12, -RZ, R8.H0_H0 ;  /* 0x20000008ff0c7230 */ /* 0x000fe40000004100 */
[----:B------:R-:W-:Y:S01]  /*3440*/  FMUL.FTZ R86, R93, -1.4426950216293334961 ;  /* 0xbfb8aa3b5d567820 */ /* 0x000fe20000410000 */
[----:B------:R-:W-:Y:S02]  /*3450*/  HADD2.F32 R105, -RZ, R40.H1_H1 ;  /* 0x30000028ff697230 */ /* 0x000fe40000004100 */
[----:B0-----:R-:W-:Y:S02]  /*3460*/  FMUL.FTZ R2, R44, R119 ;  /* 0x000000772c027220 */ /* 0x001fe40000410000 */
[----:B------:R0:W-:Y:S02]  /*3470*/  MUFU.EX2 R88, R3 ;  /* 0x0000000300587308 */ /* 0x0001e40000000800 */
[----:B------:R-:W-:Y:S01]  /*3480*/  FMUL.FTZ R0, R97, R2 ;  /* 0x0000000261007220 */ /* 0x000fe20000410000 */
[----:B---3--:R-:W-:-:S03]  /*3490*/  FADD.FTZ R39, R39, 1 ;  /* 0x3f80000027277421 */ /* 0x008fc60000010000 */
[----:B------:R-:W-:Y:S01]  /*34a0*/  FFMA.FTZ R83, R0, R12, R83 ;  /* 0x0000000c00537223 */ /* 0x000fe20000010053 */
[----:B0-----:R-:W-:Y:S01]  /*34b0*/  FMUL.FTZ R3, R45, R122 ;  /* 0x0000007a2d037220 */ /* 0x001fe20000410000 */
[----:B------:R0:W-:Y:S01]  /*34c0*/  MUFU.EX2 R90, R86 ;  /* 0x00000056005a7308 */ /* 0x0001e20000000800 */
[----:B------:R-:W-:Y:S02]  /*34d0*/  HADD2.F32 R12, -RZ, R8.H1_H1 ;  /* 0x30000008ff0c7230 */ /* 0x000fe40000004100 */
[----:B0-----:R-:W-:-:S05]  /*34e0*/  FMUL.FTZ R86, R105, R3 ;  /* 0x0000000369567220 */ /* 0x001fca0000410000 */
[----:B------:R0:W1:Y:S01]  /*34f0*/  MUFU.RCP R126, R39 ;  /* 0x00000027007e7308 */ /* 0x0000620000001000 */
[----:B------:R-:W-:Y:S01]  /*3500*/  FFMA.FTZ R83, R86, R12, R83 ;  /* 0x0000000c56537223 */ /* 0x000fe20000010053 */
[----:B------:R-:W-:-:S06]  /*3510*/  FADD.FTZ R12, R84, 1 ;  /* 0x3f800000540c7421 */ /* 0x000fcc0000010000 */
[----:B------:R-:W3:Y:S01]  /*3520*/  MUFU.RCP R128, R12 ;  /* 0x0000000c00807308 */ /* 0x000ee20000001000 */
[----:B------:R-:W-:Y:S02]  /*3530*/  HADD2.F32 R99, -RZ, R13.H0_H0 ;  /* 0x2000000dff637230 */ /* 0x000fe40000004100 */
[----:B------:R-:W-:Y:S01]  /*3540*/  FMUL.FTZ R92, R95, -1.4426950216293334961 ;  /* 0xbfb8aa3b5f5c7820 */ /* 0x000fe20000410000 */
[----:B------:R-:W-:Y:S02]  /*3550*/  HADD2.F32 R107, -RZ, R41.H0_H0 ;  /* 0x20000029ff6b7230 */ /* 0x000fe40000004100 */
[----:B0-----:R-:W-:-:S03]  /*3560*/  FMUL.FTZ R39, R99, -1.4426950216293334961 ;  /* 0xbfb8aa3b63277820 */ /* 0x001fc60000410000 */
[----:B------:R-:W0:Y:S01]  /*3570*/  MUFU.EX2 R92, R92 ;  /* 0x0000005c005c7308 */ /* 0x000e220000000800 */
[----:B-1----:R-:W-:Y:S01]  /*3580*/  FMUL.FTZ R38, R89, R126 ;  /* 0x0000007e59267220 */ /* 0x002fe20000410000 */
[----:B------:R-:W-:Y:S02]  /*3590*/  HADD2.F32 R40, -RZ, R9.H0_H0 ;  /* 0x20000009ff287230 */ /* 0x000fe40000004100 */
[----:B------:R-:W-:Y:S01]  /*35a0*/  FADD.FTZ R88, R88, 1 ;  /* 0x3f80000058587421 */ /* 0x000fe20000010000 */
[----:B------:R-:W-:Y:S02]  /*35b0*/  HADD2.F32 R109, -RZ, R41.H1_H1 ;  /* 0x30000029ff6d7230 */ /* 0x000fe40000004100 */
[----:B------:R-:W-:Y:S01]  /*35c0*/  FMUL.FTZ R84, R107, R38 ;  /* 0x000000266b547220 */ /* 0x000fe20000410000 */
[----:B------:R-:W-:Y:S01]  /*35d0*/  FMUL.FTZ R94, R116, -1.4426950216293334961 ;  /* 0xbfb8aa3b745e7820 */ /* 0x000fe20000410000 */
[----:B------:R3:W-:Y:S01]  /*35e0*/  MUFU.EX2 R127, R39 ;  /* 0x00000027007f7308 */ /* 0x0007e20000000800 */
[----:B------:R-:W-:-:S02]  /*35f0*/  HADD2.F32 R103, -RZ, R13.H1_H1 ;  /* 0x3000000dff677230 */ /* 0x000fc40000004100 */
[----:B------:R-:W-:Y:S01]  /*3600*/  FFMA.FTZ R83, R84, R40, R83 ;  /* 0x0000002854537223 */ /* 0x000fe20000010053 */
[----:B------:R-:W-:Y:S02]  /*3610*/  HADD2.F32 R13, -RZ, R9.H1_H1 ;  /* 0x30000009ff0d7230 */ /* 0x000fe40000004100 */
[--C-:B------:R-:W-:Y:S02]  /*3620*/  HADD2.F32 R120, -RZ, R24.reuse.H0_H0 ;  /* 0x20000018ff787230 */ /* 0x100fe40000004100 */
[----:B---3--:R-:W-:Y:S01]  /*3630*/  FMUL.FTZ R39, R85, R128 ;  /* 0x0000008055277220 */ /* 0x008fe20000410000 */
[----:B------:R1:W3:Y:S01]  /*3640*/  MUFU.RCP R130, R88 ;  /* 0x0000005800827308 */ /* 0x0002e20000001000 */
[----:B------:R-:W-:Y:S02]  /*3650*/  HADD2.F32 R100, -RZ, R24.H1_H1 ;  /* 0x30000018ff647230 */ /* 0x000fe40000004100 */
[----:B------:R-:W-:Y:S01]  /*3660*/  FADD.FTZ R24, R90, 1 ;  /* 0x3f8000005a187421 */ /* 0x000fe20000010000 */
[----:B-1----:R-:W-:-:S04]  /*3670*/  FMUL.FTZ R88, R109, R39 ;  /* 0x000000276d587220 */ /* 0x002fc80000410000 */
[----:B------:R-:W-:Y:S01]  /*3680*/  MUFU.EX2 R94, R94 ;  /* 0x0000005e005e7308 */ /* 0x000fe20000000800 */
[----:B------:R-:W-:Y:S01]  /*3690*/  FFMA.FTZ R83, R88, R13, R83 ;  /* 0x0000000d58537223 */ /* 0x000fe20000010053 */
[----:B------:R-:W-:-:S06]  /*36a0*/  FADD.FTZ R13, -R119, 1 ;  /* 0x3f800000770d7421 */ /* 0x000fcc0000010100 */
[----:B------:R-:W1:Y:S01]  /*36b0*/  MUFU.RCP R132, R24 ;  /* 0x0000001800847308 */ /* 0x000e620000001000 */
[----:B------:R-:W-:Y:S01]  /*36c0*/  FFMA.FTZ R121, R44, R13, 1 ;  /* 0x3f8000002c797423 */ /* 0x000fe2000001000d */
[----:B0-----:R-:W-:Y:S01]  /*36d0*/  FADD.FTZ R13, R92, 1 ;  /* 0x3f8000005c0d7421 */ /* 0x001fe20000010000 */
[----:B------:R-:W-:Y:S01]  /*36e0*/  FADD.FTZ R87, R87, 1 ;  /* 0x3f80000057577421 */ /* 0x000fe20000010000 */
[----:B------:R-:W-:-:S04]  /*36f0*/  HADD2.F32 R111, -RZ, R42.H0_H0 ;  /* 0x2000002aff6f7230 */ /* 0x000fc80000004100 */
[----:B------:R-:W-:Y:S01]  /*3700*/  MUFU.RCP R136, R13 ;  /* 0x0000000d00887308 */ /* 0x000fe20000001000 */
[----:B---3--:R-:W-:Y:S01]  /*3710*/  FMUL.FTZ R40, R91, R130 ;  /* 0x000000825b287220 */ /* 0x008fe20000410000 */
[----:B------:R-:W-:Y:S01]  /*3720*/  FMUL.FTZ R12, R103, -1.4426950216293334961 ;  /* 0xbfb8aa3b670c7820 */ /* 0x000fe20000410000 */
[--C-:B------:R-:W-:Y:S02]  /*3730*/  HADD2.F32 R106, -RZ, R26.reuse.H0_H0 ;  /* 0x2000001aff6a7230 */ /* 0x100fe40000004100 */
[----:B------:R-:W-:-:S03]  /*3740*/  HADD2.F32 R108, -RZ, R26.H1_H1 ;  /* 0x3000001aff6c7230 */ /* 0x000fc60000004100 */
[----:B------:R-:W-:Y:S01]  /*3750*/  MUFU.RCP R123, R87 ;  /* 0x00000057007b7308 */ /* 0x000fe20000001000 */
[----:B------:R-:W-:Y:S02]  /*3760*/  HADD2.F32 R113, -RZ, R42.H1_H1 ;  /* 0x3000002aff717230 */ /* 0x000fe40000004100 */
[----:B------:R-:W-:Y:S01]  /*3770*/  FMUL.FTZ R90, R111, R40 ;  /* 0x000000286f5a7220 */ /* 0x000fe20000410000 */
[----:B------:R-:W-:Y:S02]  /*3780*/  HADD2.F32 R26, -RZ, R10.H0_H0 ;  /* 0x2000000aff1a7230 */ /* 0x000fe40000004100 */
[----:B-1----:R-:W-:Y:S01]  /*3790*/  FMUL.FTZ R42, R93, R132 ;  /* 0x000000845d2a7220 */ /* 0x002fe20000410000 */
[--C-:B------:R-:W-:Y:S02]  /*37a0*/  HADD2.F32 R115, -RZ, R43.reuse.H0_H0 ;  /* 0x2000002bff737230 */ /* 0x100fe40000004100 */
[----:B------:R-:W-:Y:S01]  /*37b0*/  HADD2.F32 R117, -RZ, R43.H1_H1 ;  /* 0x3000002bff757230 */ /* 0x000fe20000004100 */
[----:B------:R0:W1:Y:S01]  /*37c0*/  MUFU.EX2 R129, R12 ;  /* 0x0000000c00817308 */ /* 0x0000620000000800 */
[----:B------:R-:W-:-:S02]  /*37d0*/  HADD2.F32 R41, -RZ, R14.H0_H0 ;  /* 0x2000000eff297230 */ /* 0x000fc40000004100 */
[----:B------:R-:W-:Y:S01]  /*37e0*/  FFMA.FTZ R83, R90, R26, R83 ;  /* 0x0000001a5a537223 */ /* 0x000fe20000010053 */
[----:B------:R-:W-:Y:S02]  /*37f0*/  HADD2.F32 R43, -RZ, R10.H1_H1 ;  /* 0x3000000aff2b7230 */ /* 0x000fe40000004100 */
[----:B------:R-:W-:Y:S01]  /*3800*/  FMUL.FTZ R92, R113, R42 ;  /* 0x0000002a715c7220 */ /* 0x000fe20000410000 */
[----:B------:R-:W-:Y:S01]  /*3810*/  FADD.FTZ R44, -R128, 1 ;  /* 0x3f800000802c7421 */ /* 0x000fe20000010100 */
[----:B0-----:R-:W-:Y:S01]  /*3820*/  FADD.FTZ R12, -R122, 1 ;  /* 0x3f8000007a0c7421 */ /* 0x001fe20000010100 */
[--C-:B------:R-:W-:Y:S02]  /*3830*/  HADD2.F32 R102, -RZ, R25.reuse.H0_H0 ;  /* 0x20000019ff667230 */ /* 0x100fe40000004100 */
[----:B------:R-:W-:Y:S02]  /*3840*/  HADD2.F32 R104, -RZ, R25.H1_H1 ;  /* 0x30000019ff687230 */ /* 0x000fe40000004100 */
[----:B------:R-:W-:Y:S01]  /*3850*/  FFMA.FTZ R124, R45, R12, 1 ;  /* 0x3f8000002d7c7423 */ /* 0x000fe2000001000c */
[----:B------:R-:W-:Y:S01]  /*3860*/  FADD.FTZ R12, -R126, 1 ;  /* 0x3f8000007e0c7421 */ /* 0x000fe20000010100 */
[----:B------:R-:W-:Y:S01]  /*3870*/  FMUL.FTZ R25, R41, -1.4426950216293334961 ;  /* 0xbfb8aa3b29197820 */ /* 0x000fe20000410000 */
[----:B------:R-:W-:Y:S01]  /*3880*/  FMUL.FTZ R96, R101, -1.4426950216293334961 ;  /* 0xbfb8aa3b65607820 */ /* 0x000fe20000410000 */
[----:B------:R-:W-:-:S02]  /*3890*/  HADD2.F32 R110, -RZ, R27.H0_H0 ;  /* 0x2000001bff6e7230 */ /* 0x000fc40000004100 */
[----:B------:R-:W-:Y:S01]  /*38a0*/  HADD2.F32 R112, -RZ, R27.H1_H1 ;  /* 0x3000001bff707230 */ /* 0x000fe20000004100 */
[----:B------:R-:W0:Y:S01]  /*38b0*/  MUFU.EX2 R131, R25 ;  /* 0x0000001900837308 */ /* 0x000e220000000800 */
[----:B------:R-:W-:-:S07]  /*38c0*/  HADD2.F32 R45, -RZ, R15.H1_H1 ;  /* 0x3000000fff2d7230 */ /* 0x000fce0000004100 */
[----:B------:R3:W-:Y:S01]  /*38d0*/  MUFU.EX2 R118, R96 ;  /* 0x0000006000767308 */ /* 0x0007e20000000800 */
[----:B------:R-:W-:Y:S01]  /*38e0*/  FADD.FTZ R127, R127, 1 ;  /* 0x3f8000007f7f7421 */ /* 0x000fe20000010000 */
[----:B-1----:R-:W-:Y:S01]  /*38f0*/  FADD.FTZ R129, R129, 1 ;  /* 0x3f80000081817421 */ /* 0x002fe20000010000 */
[----:B0-----:R-:W-:Y:S01]  /*3900*/  FADD.FTZ R131, R131, 1 ;  /* 0x3f80000083837421 */ /* 0x001fe20000010000 */
[----:B--2---:R0:W-:Y:S04]  /*3910*/  STS.128 [R64+0x200], R16 ;  /* 0x0002001040007388 */ /* 0x0041e80000000c00 */
[----:B----4-:R1:W-:Y:S01]  /*3920*/  STS.128 [R64], R20 ;  /* 0x0000001440007388 */ /* 0x0103e20000000c00 */
[----:B------:R-:W-:-:S03]  /*3930*/  NOP ;  /* 0x0000000000007918 */ /* 0x000fc60000000000 */
[----:B------:R-:W2:Y:S01]  /*3940*/  LDS.128 R24, [R65] ;  /* 0x0000000041187984 */ /* 0x000ea20000000c00 */
[----:B0-----:R-:W-:-:S04]  /*3950*/  FADD.FTZ R16, R94, 1 ;  /* 0x3f8000005e107421 */ /* 0x001fc80000010000 */
[----:B------:R-:W0:Y:S01]  /*3960*/  MUFU.RCP R19, R16 ;  /* 0x0000001000137308 */ /* 0x000e220000001000 */
[----:B------:R-:W-:Y:S01]  /*3970*/  FFMA.FTZ R17, R92, R43, R83 ;  /* 0x0000002b5c117223 */ /* 0x000fe20000010053 */
[----:B------:R-:W-:Y:S01]  /*3980*/  FMUL.FTZ R43, R95, R136 ;  /* 0x000000885f2b7220 */ /* 0x000fe20000410000 */
[----:B-1----:R-:W-:Y:S01]  /*3990*/  FFMA.FTZ R20, R85, R44, 1 ;  /* 0x3f80000055147423 */ /* 0x002fe2000001002c */
[----:B------:R-:W-:Y:S01]  /*39a0*/  FFMA.FTZ R18, R89, R12, 1 ;  /* 0x3f80000059127423 */ /* 0x000fe2000001000c */
[----:B------:R-:W-:Y:S02]  /*39b0*/  HADD2.F32 R85, -RZ, R14.H1_H1 ;  /* 0x3000000eff557230 */ /* 0x000fe40000004100 */
[----:B------:R-:W-:Y:S01]  /*39c0*/  FADD.FTZ R12, -R130, 1 ;  /* 0x3f800000820c7421 */ /* 0x000fe20000010100 */
[----:B------:R-:W-:Y:S02]  /*39d0*/  HADD2.F32 R14, -RZ, R11.H0_H0 ;  /* 0x2000000bff0e7230 */ /* 0x000fe40000004100 */
[----:B------:R-:W-:Y:S01]  /*39e0*/  FMUL.FTZ R94, R115, R43 ;  /* 0x0000002b735e7220 */ /* 0x000fe20000410000 */
[----:B------:R-:W-:Y:S01]  /*39f0*/  FMUL.FTZ R44, R114, R123 ;  /* 0x0000007b722c7220 */ /* 0x000fe20000410000 */
[----:B------:R-:W-:-:S02]  /*3a00*/  HADD2.F32 R83, -RZ, R15.H0_H0 ;  /* 0x2000000fff537230 */ /* 0x000fc40000004100 */
[----:B------:R-:W-:Y:S01]  /*3a10*/  FFMA.FTZ R22, R91, R12, 1 ;  /* 0x3f8000005b167423 */ /* 0x000fe2000001000c */
[----:B------:R-:W-:Y:S02]  /*3a20*/  HADD2.F32 R15, -RZ, R11.H1_H1 ;  /* 0x3000000bff0f7230 */ /* 0x000fe40000004100 */
[----:B------:R-:W-:Y:S01]  /*3a30*/  FMUL.FTZ R13, R85, -1.4426950216293334961 ;  /* 0xbfb8aa3b550d7820 */ /* 0x000fe20000410000 */
[----:B------:R-:W-:Y:S01]  /*3a40*/  FFMA.FTZ R17, R94, R14, R17 ;  /* 0x0000000e5e117223 */ /* 0x000fe20000010011 */
[----:B------:R-:W-:Y:S01]  /*3a50*/  FADD.FTZ R12, -R132, 1 ;  /* 0x3f800000840c7421 */ /* 0x000fe20000010100 */
[----:B---3--:R-:W-:Y:S01]  /*3a60*/  FMUL.FTZ R96, R117, R44 ;  /* 0x0000002c75607220 */ /* 0x008fe20000410000 */
[----:B0-----:R-:W-:Y:S01]  /*3a70*/  FMUL.FTZ R87, R116, R19 ;  /* 0x0000001374577220 */ /* 0x001fe20000410000 */
[----:B------:R0:W1:Y:S01]  /*3a80*/  MUFU.EX2 R23, R13 ;  /* 0x0000000d00177308 */ /* 0x0000620000000800 */
[----:B------:R-:W-:Y:S01]  /*3a90*/  FFMA.FTZ R134, R93, R12, 1 ;  /* 0x3f8000005d867423 */ /* 0x000fe2000001000c */
[----:B------:R-:W-:Y:S01]  /*3aa0*/  FFMA.FTZ R89, R96, R15, R17 ;  /* 0x0000000f60597223 */ /* 0x000fe20000010011 */
[----:B------:R-:W-:Y:S01]  /*3ab0*/  FADD.FTZ R14, -R136, 1 ;  /* 0x3f800000880e7421 */ /* 0x000fe20000010100 */
[----:B------:R-:W-:-:S02]  /*3ac0*/  HADD2.F32 R12, -RZ, R4.H0_H0 ;  /* 0x20000004ff0c7230 */ /* 0x000fc40000004100 */
[----:B------:R-:W-:Y:S01]  /*3ad0*/  FADD.FTZ R15, -R19, 1 ;  /* 0x3f800000130f7421 */ /* 0x000fe20000010100 */
[----:B------:R-:W-:Y:S01]  /*3ae0*/  FMUL.FTZ R98, R120, R87 ;  /* 0x0000005778627220 */ /* 0x000fe20000410000 */
[----:B0-----:R-:W-:Y:S01]  /*3af0*/  FADD.FTZ R13, -R123, 1 ;  /* 0x3f8000007b0d7421 */ /* 0x001fe20000010100 */
[----:B------:R-:W-:Y:S01]  /*3b00*/  FFMA.FTZ R138, R95, R14, 1 ;  /* 0x3f8000005f8a7423 */ /* 0x000fe2000001000e */
[----:B------:R-:W-:Y:S01]  /*3b10*/  FFMA.FTZ R125, R116, R15, 1 ;  /* 0x3f800000747d7423 */ /* 0x000fe2000001000f */
[----:B------:R-:W-:Y:S01]  /*3b20*/  FFMA.FTZ R137, R98, R12, R89 ;  /* 0x0000000c62897223 */ /* 0x000fe20000010059 */
[----:B------:R-:W-:Y:S02]  /*3b30*/  FFMA.FTZ R17, R114, R13, 1 ;  /* 0x3f80000072117423 */ /* 0x000fe4000001000d */
[----:B------:R-:W0:Y:S01]  /*3b40*/  LDS.128 R12, [R65+0x10] ;  /* 0x00001000410c7984 */ /* 0x000e220000000c00 */
[----:B------:R-:W-:Y:S01]  /*3b50*/  FMUL.FTZ R16, R83, -1.4426950216293334961 ;  /* 0xbfb8aa3b53107820 */ /* 0x000fe20000410000 */
[----:B------:R-:W-:Y:S01]  /*3b60*/  FMUL.FTZ R91, R45, -1.4426950216293334961 ;  /* 0xbfb8aa3b2d5b7820 */ /* 0x000fe20000410000 */
[----:B------:R-:W-:Y:S01]  /*3b70*/  FADD.FTZ R21, R118, 1 ;  /* 0x3f80000076157421 */ /* 0x000fe20000010000 */
[----:B--2---:R-:W-:Y:S01]  /*3b80*/  HADD2.F32 R116, -RZ, R25.H1_H1 ;  /* 0x30000019ff747230 */ /* 0x004fe20000004100 */
[----:B------:R-:W2:Y:S01]  /*3b90*/  MUFU.EX2 R133, R16 ;  /* 0x0000001000857308 */ /* 0x000ea20000000800 */
[----:B------:R-:W-:-:S02]  /*3ba0*/  HADD2.F32 R114, -RZ, R24.H1_H1 ;  /* 0x30000018ff727230 */ /* 0x000fc40000004100 */
[--C-:B------:R-:W-:Y:S02]  /*3bb0*/  HADD2.F32 R93, -RZ, R26.reuse.H0_H0 ;  /* 0x2000001aff5d7230 */ /* 0x100fe40000004100 */
[----:B------:R-:W-:-:S03]  /*3bc0*/  HADD2.F32 R95, -RZ, R26.H1_H1 ;  /* 0x3000001aff5f7230 */ /* 0x000fc60000004100 */
[----:B------:R3:W4:Y:S01]  /*3bd0*/  MUFU.EX2 R135, R91 ;  /* 0x0000005b00877308 */ /* 0x0007220000000800 */
[----:B------:R-:W-:Y:S02]  /*3be0*/  HADD2.F32 R118, -RZ, R27.H0_H0 ;  /* 0x2000001bff767230 */ /* 0x000fe40000004100 */
[----:B------:R-:W-:Y:S01]  /*3bf0*/  FMUL.FTZ R109, R109, R116 ;  /* 0x000000746d6d7220 */ /* 0x000fe20000410000 */
[----:B------:R-:W-:-:S04]  /*3c00*/  HADD2.F32 R89, -RZ, R24.H0_H0 ;  /* 0x20000018ff597230 */ /* 0x000fc80000004100 */
[----:B------:R5:W4:Y:S01]  /*3c10*/  MUFU.RCP R140, R21 ;  /* 0x00000015008c7308 */ /* 0x000b220000001000 */
[----:B---3--:R-:W-:Y:S02]  /*3c20*/  HADD2.F32 R91, -RZ, R25.H0_H0 ;  /* 0x20000019ff5b7230 */ /* 0x008fe40000004100 */
[----:B------:R-:W-:Y:S01]  /*3c30*/  FMUL.FTZ R105, R105, R114 ;  /* 0x0000007269697220 */ /* 0x000fe20000410000 */
[----:B------:R-:W-:-:S04]  /*3c40*/  FMUL.FTZ R111, R111, R93 ;  /* 0x0000005d6f6f7220 */ /* 0x000fc80000410000 */
[----:B------:R-:W3:Y:S01]  /*3c50*/  MUFU.RCP R26, R127 ;  /* 0x0000007f001a7308 */ /* 0x000ee20000001000 */
[----:B------:R-:W-:Y:S01]  /*3c60*/  FMUL.FTZ R107, R107, R91 ;  /* 0x0000005b6b6b7220 */ /* 0x000fe20000410000 */
[----:B------:R-:W-:Y:S01]  /*3c70*/  FMUL.FTZ R109, R128, R109 ;  /* 0x0000006d806d7220 */ /* 0x000fe20000410000 */
[----:B------:R-:W-:Y:S01]  /*3c80*/  FMUL.FTZ R115, R115, R118 ;  /* 0x0000007673737220 */ /* 0x000fe20000410000 */
[----:B------:R-:W-:Y:S01]  /*3c90*/  FMUL.FTZ R16, R97, R89 ;  /* 0x0000005961107220 */ /* 0x000fe20000410000 */
[----:B------:R-:W-:Y:S02]  /*3ca0*/  HADD2.F32 R97, -RZ, R27.H1_H1 ;  /* 0x3000001bff617230 */ /* 0x000fe40000004100 */
[----:B------:R-:W-:Y:S01]  /*3cb0*/  FMUL.FTZ R105, R122, R105 ;  /* 0x000000697a697220 */ /* 0x000fe20000410000 */
[----:B------:R-:W-:Y:S01]  /*3cc0*/  FMUL.FTZ R107, R126, R107 ;  /* 0x0000006b7e6b7220 */ /* 0x000fe20000410000 */
[----:B------:R-:W-:Y:S01]  /*3cd0*/  FMUL.FTZ R111, R130, R111 ;  /* 0x0000006f826f7220 */ /* 0x000fe20000410000 */
[----:B------:R3:W3:Y:S01]  /*3ce0*/  MUFU.RCP R122, R129 ;  /* 0x00000081007a7308 */ /* 0x0006e20000001000 */
[----:B------:R-:W-:Y:S01]  /*3cf0*/  FMUL.FTZ R115, R136, R115 ;  /* 0x0000007388737220 */ /* 0x000fe20000410000 */
[----:B-----5:R-:W-:Y:S01]  /*3d00*/  FMUL.FTZ R21, R109, R20 ;  /* 0x000000146d157220 */ /* 0x020fe20000410000 */
[----:B0-----:R-:W-:-:S02]  /*3d10*/  HADD2.F32 R109, -RZ, R12.H1_H1 ;  /* 0x3000000cff6d7230 */ /* 0x001fc40000004100 */
[----:B------:R-:W-:Y:S01]  /*3d20*/  FMUL.FTZ R24, R117, R97 ;  /* 0x0000006175187220 */ /* 0x000fe20000410000 */
[----:B-1----:R-:W-:Y:S01]  /*3d30*/  FADD.FTZ R20, R23, 1 ;  /* 0x3f80000017147421 */ /* 0x002fe20000010000 */
[----:B------:R-:W-:Y:S01]  /*3d40*/  FMUL.FTZ R18, R107, R18 ;  /* 0x000000126b127220 */ /* 0x000fe20000410000 */
[----:B------:R-:W-:Y:S01]  /*3d50*/  FMUL.FTZ R22, R111, R22 ;  /* 0x000000166f167220 */ /* 0x000fe20000410000 */
[----:B------:R-:W-:Y:S01]  /*3d60*/  FMUL.FTZ R23, R115, R138 ;  /* 0x0000008a73177220 */ /* 0x000fe20000410000 */
[----:B--2---:R-:W-:Y:S01]  /*3d70*/  FADD.FTZ R133, R133, 1 ;  /* 0x3f80000085857421 */ /* 0x004fe20000010000 */
[----:B------:R-:W-:Y:S02]  /*3d80*/  HADD2.F32 R107, -RZ, R12.H0_H0 ;  /* 0x2000000cff6b7230 */ /* 0x000fe40000004100 */
[----:B----4-:R-:W-:Y:S01]  /*3d90*/  FADD.FTZ R135, R135, 1 ;  /* 0x3f80000087877421 */ /* 0x010fe20000010000 */
[--C-:B------:R-:W-:Y:S02]  /*3da0*/  HADD2.F32 R111, -RZ, R13.reuse.H0_H0 ;  /* 0x2000000dff6f7230 */ /* 0x100fe40000004100 */
[----:B------:R-:W-:Y:S01]  /*3db0*/  FMUL.FTZ R16, R119, R16 ;  /* 0x0000001077107220 */ /* 0x000fe20000410000 */
[----:B------:R-:W-:-:S02]  /*3dc0*/  HADD2.F32 R115, -RZ, R13.H1_H1 ;  /* 0x3000000dff737230 */ /* 0x000fc40000004100 */
[----:B------:R-:W-:Y:S01]  /*3dd0*/  FADD.FTZ R12, -R140, 1 ;  /* 0x3f8000008c0c7421 */ /* 0x000fe20000010100 */
[----:B------:R-:W-:Y:S01]  /*3de0*/  FMUL.FTZ R13, R100, R109 ;  /* 0x0000006d640d7220 */ /* 0x000fe20000410000 */
[----:B------:R-:W-:Y:S01]  /*3df0*/  FMUL.FTZ R24, R123, R24 ;  /* 0x000000187b187220 */ /* 0x000fe20000410000 */
[--C-:B------:R-:W-:Y:S02]  /*3e00*/  HADD2.F32 R117, -RZ, R14.reuse.H0_H0 ;  /* 0x2000000eff757230 */ /* 0x100fe40000004100 */
[----:B------:R-:W-:Y:S01]  /*3e10*/  FMUL.FTZ R105, R105, R124 ;  /* 0x0000007c69697220 */ /* 0x000fe20000410000 */
[----:B------:R-:W-:Y:S02]  /*3e20*/  HADD2.F32 R119, -RZ, R14.H1_H1 ;  /* 0x3000000eff777230 */ /* 0x000fe40000004100 */
[----:B---3--:R-:W-:Y:S01]  /*3e30*/  FADD.FTZ R14, -R26, 1 ;  /* 0x3f8000001a0e7421 */ /* 0x008fe20000010100 */
[----:B------:R-:W0:Y:S01]  /*3e40*/  MUFU.RCP R124, R131 ;  /* 0x00000083007c7308 */ /* 0x000e220000001000 */
[----:B------:R-:W-:-:S02]  /*3e50*/  HADD2.F32 R127, -RZ, R15.H0_H0 ;  /* 0x2000000fff7f7230 */ /* 0x000fc40000004100 */
[----:B------:R-:W-:Y:S01]  /*3e60*/  FFMA.FTZ R12, R101, R12, 1 ;  /* 0x3f800000650c7423 */ /* 0x000fe2000001000c */
[----:B------:R-:W-:Y:S02]  /*3e70*/  HADD2.F32 R129, -RZ, R15.H1_H1 ;  /* 0x3000000fff817230 */ /* 0x000fe40000004100 */
[----:B------:R-:W-:Y:S01]  /*3e80*/  FMUL.FTZ R13, R140, R13 ;  /* 0x0000000d8c0d7220 */ /* 0x000fe20000410000 */
[----:B------:R-:W-:Y:S01]  /*3e90*/  FMUL.FTZ R15, R102, R111 ;  /* 0x0000006f660f7220 */ /* 0x000fe20000410000 */
[----:B------:R-:W-:Y:S01]  /*3ea0*/  FMUL.FTZ R24, R24, R17 ;  /* 0x0000001118187220 */ /* 0x000fe20000410000 */
[----:B------:R1:W2:Y:S01]  /*3eb0*/  MUFU.RCP R126, R20 ;  /* 0x00000014007e7308 */ /* 0x0002a20000001000 */
[----:B------:R-:W-:Y:S01]  /*3ec0*/  FMUL.FTZ R120, R120, R107 ;  /* 0x0000006b78787220 */ /* 0x000fe20000410000 */
[C---:B------:R-:W-:Y:S01]  /*3ed0*/  FFMA.FTZ R17, R99.reuse, R14, 1 ;  /* 0x3f80000063117423 */ /* 0x040fe2000001000e */
[----:B------:R-:W-:-:S05]  /*3ee0*/  FMUL.FTZ R99, R99, R26 ;  /* 0x0000001a63637220 */ /* 0x000fca0000410000 */
[----:B------:R-:W3:Y:S01]  /*3ef0*/  MUFU.RCP R128, R133 ;  /* 0x0000008500807308 */ /* 0x000ee20000001000 */
[----:B------:R-:W-:Y:S01]  /*3f00*/  FMUL.FTZ R26, R26, R15 ;  /* 0x0000000f1a1a7220 */ /* 0x000fe20000410000 */
[----:B------:R-:W-:-:S06]  /*3f10*/  FMUL.FTZ R15, R13, R12 ;  /* 0x0000000c0d0f7220 */ /* 0x000fcc0000410000 */
[----:B------:R-:W4:Y:S01]  /*3f20*/  MUFU.RCP R130, R135 ;  /* 0x0000008700827308 */ /* 0x000f220000001000 */
[----:B------:R-:W-:Y:S01]  /*3f30*/  FMUL.FTZ R120, R19, R120 ;  /* 0x0000007813787220 */ /* 0x000fe20000410000 */
[----:B------:R-:W5:Y:S01]  /*3f40*/  LDC.64 R12, c[0x0][0x398] ;  /* 0x0000e600ff0c7b82 */ /* 0x000f620000000a00 */
[----:B-1----:R-:W-:Y:S01]  /*3f50*/  FADD.FTZ R20, -R122, 1 ;  /* 0x3f8000007a147421 */ /* 0x002fe20000010100 */
[----:B------:R-:W-:Y:S01]  /*3f60*/  FMUL.FTZ R19, R104, R115 ;  /* 0x0000007368137220 */ /* 0x000fe20000410000 */
[----:B------:R-:W-:Y:S02]  /*3f70*/  FMUL.FTZ R113, R113, R95 ;  /* 0x0000005f71717220 */ /* 0x000fe40000410000 */
[C---:B------:R-:W-:Y:S01]  /*3f80*/  FFMA.FTZ R20, R103.reuse, R20, 1 ;  /* 0x3f80000067147423 */ /* 0x040fe20000010014 */
[----:B------:R-:W-:Y:S01]  /*3f90*/  FMUL.FTZ R19, R122, R19 ;  /* 0x000000137a137220 */ /* 0x000fe20000410000 */
[----:B------:R-:W-:Y:S01]  /*3fa0*/  FMUL.FTZ R113, R132, R113 ;  /* 0x0000007184717220 */ /* 0x000fe20000410000 */
[----:B------:R-:W-:Y:S01]  /*3fb0*/  FMUL.FTZ R16, R16, R121 ;  /* 0x0000007910107220 */ /* 0x000fe20000410000 */
[----:B------:R-:W-:Y:S01]  /*3fc0*/  FMUL.FTZ R103, R103, R122 ;  /* 0x0000007a67677220 */ /* 0x000fe20000410000 */
[----:B------:R-:W-:Y:S01]  /*3fd0*/  FMUL.FTZ R17, R26, R17 ;  /* 0x000000111a117220 */ /* 0x000fe20000410000 */
[----:B------:R-:W-:Y:S01]  /*3fe0*/  FMUL.FTZ R14, R19, R20 ;  /* 0x00000014130e7220 */ /* 0x000fe20000410000 */
[----:B0-----:R-:W-:Y:S01]  /*3ff0*/  FADD.FTZ R20, -R124, 1 ;  /* 0x3f8000007c147421 */ /* 0x001fe20000010100 */
        /* <DEDUP_REMOVED lines=23> */
[----:B------:R-:W-:Y:S02]  /*4170*/  F2FP.F16.F32.PACK_AB R20, R105, R16 ;  /* 0x000000106914723e */ /* 0x000fe400000000ff */
[----:B------:R-:W-:Y:S02]  /*4180*/  F2FP.F16.F32.PACK_AB R21, R21, R18 ;  /* 0x000000121515723e */ /* 0x000fe400000000ff */
[----:B------:R-:W-:Y:S01]  /*4190*/  F2FP.F16.F32.PACK_AB R22, R113, R22 ;  /* 0x000000167116723e */ /* 0x000fe200000000ff */
[----:B------:R-:W-:Y:S01]  /*41a0*/  BAR.SYNC.DEFER_BLOCKING 0x0 ;  /* 0x0000000000007b1d */ /* 0x000fe20000010000 */
[----:B------:R-:W-:Y:S01]  /*41b0*/  F2FP.F16.F32.PACK_AB R24, R15, R120 ;  /* 0x000000780f18723e */ /* 0x000fe200000000ff */
[----:B------:R-:W-:Y:S01]  /*41c0*/  HADD2.F32 R15, -RZ, R4.H1_H1 ;  /* 0x30000004ff0f7230 */ /* 0x000fe20000004100 */
[----:B------:R-:W-:Y:S01]  /*41d0*/  F2FP.F16.F32.PACK_AB R25, R14, R17 ;  /* 0x000000110e19723e */ /* 0x000fe200000000ff */
[----:B-----5:R-:W-:Y:S01]  /*41e0*/  IMAD R14, R12, UR14, RZ ;  /* 0x0000000e0c0e7c24 */ /* 0x020fe2000f8e02ff */
[----:B------:R-:W-:-:S02]  /*41f0*/  F2FP.F16.F32.PACK_AB R26, R26, R19 ;  /* 0x000000131a1a723e */ /* 0x000fc400000000ff */
[----:B------:R-:W-:Y:S01]  /*4200*/  F2FP.F16.F32.PACK_AB R27, R132, R27 ;  /* 0x0000001b841b723e */ /* 0x000fe200000000ff */
[----:B------:R-:W-:Y:S01]  /*4210*/  FMUL.FTZ R100, R100, R101 ;  /* 0x0000006564647220 */ /* 0x000fe20000410000 */
[----:B------:R-:W-:Y:S01]  /*4220*/  IMAD R113, R13, UR15, R14 ;  /* 0x0000000f0d717c24 */ /* 0x000fe2000f8e020e */
[----:B------:R-:W0:Y:S01]  /*4230*/  LDC.64 R120, c[0x0][0x3e8] ;  /* 0x0000fa00ff787b82 */ /* 0x000e220000000a00 */
[----:B------:R-:W-:-:S04]  /*4240*/  IMAD.WIDE.U32 R122, R12, UR15, R28 ;  /* 0x0000000f0c7a7c25 */ /* 0x000fc8000f8e001c */
[----:B------:R-:W-:Y:S01]  /*4250*/  FFMA.FTZ R137, R100, R15, R137 ;  /* 0x0000000f64897223 */ /* 0x000fe20000010089 */
[----:B------:R1:W-:Y:S04]  /*4260*/  STS.128 [R65], R20 ;  /* 0x0000001441007388 */ /* 0x0003e80000000c00 */
[----:B------:R-:W-:Y:S01]  /*4270*/  STS.128 [R65+0x10], R24 ;  /* 0x0000101841007388 */ /* 0x000fe20000000c00 */
[----:B------:R-:W-:-:S03]  /*4280*/  NOP ;  /* 0x0000000000007918 */ /* 0x000fc60000000000 */
[----:B------:R-:W2:Y:S04]  /*4290*/  LDS.128 R16, [R64] ;  /* 0x0000000040107984 */ /* 0x000ea80000000c00 */
[----:B------:R-:W3:Y:S01]  /*42a0*/  LDS.128 R12, [R64+0x200] ;  /* 0x00020000400c7984 */ /* 0x000ee20000000c00 */
[--C-:B------:R-:W-:Y:S02]  /*42b0*/  HADD2.F32 R105, -RZ, R5.reuse.H0_H0 ;  /* 0x20000005ff697230 */ /* 0x100fe40000004100 */
[----:B------:R-:W-:Y:S01]  /*42c0*/  FMUL.FTZ R102, R102, R99 ;  /* 0x0000006366667220 */ /* 0x000fe20000410000 */
[----:B-1----:R-:W-:Y:S02]  /*42d0*/  HADD2.F32 R20, -RZ, R5.H1_H1 ;  /* 0x30000005ff147230 */ /* 0x002fe40000004100 */
[----:B------:R-:W-:Y:S01]  /*42e0*/  FMUL.FTZ R104, R104, R103 ;  /* 0x0000006768687220 */ /* 0x000fe20000410000 */
[----:B------:R-:W-:Y:S01]  /*42f0*/  IADD3 R123, R123, R113, RZ ;  /* 0x000000717b7b7210 */ /* 0x000fe20007ffe0ff */
[----:B------:R-:W-:Y:S01]  /*4300*/  FFMA.FTZ R105, R102, R105, R137 ;  /* 0x0000006966697223 */ /* 0x000fe20000010089 */
[----:B------:R-:W-:Y:S01]  /*4310*/  FMUL.FTZ R41, R41, R124 ;  /* 0x0000007c29297220 */ /* 0x000fe20000410000 */
[----:B------:R-:W-:-:S02]  /*4320*/  IMAD R23, R47, UR6, RZ ;  /* 0x000000062f177c24 */ /* 0x000fc4000f8e02ff */
[----:B------:R-:W-:Y:S01]  /*4330*/  FFMA.FTZ R105, R104, R20, R105 ;  /* 0x0000001468697223 */ /* 0x000fe20000010069 */
[----:B------:R-:W-:Y:S02]  /*4340*/  HADD2.F32 R22, -RZ, R6.H0_H0 ;  /* 0x20000006ff167230 */ /* 0x000fe40000004100 */
[----:B------:R-:W-:Y:S01]  /*4350*/  FMUL.FTZ R106, R106, R41 ;  /* 0x000000296a6a7220 */ /* 0x000fe20000410000 */
[----:B------:R-:W-:-:S04]  /*4360*/  IMAD.WIDE.U32 R20, R46, UR6, R122 ;  /* 0x000000062e147c25 */ /* 0x000fc8000f8e007a */
[----:B------:R-:W-:Y:S01]  /*4370*/  FMUL.FTZ R85, R85, R126 ;  /* 0x0000007e55557220 */ /* 0x000fe20000410000 */
[----:B------:R-:W1:Y:S01]  /*4380*/  LDC R122, c[0x0][0x21c] ;  /* 0x00008700ff7a7b82 */ /* 0x000e620000000800 */
[----:B------:R-:W-:Y:S02]  /*4390*/  IMAD R23, R46, UR7, R23 ;  /* 0x000000072e177c24 */ /* 0x000fe4000f8e0217 */
[----:B------:R-:W-:Y:S01]  /*43a0*/  FFMA.FTZ R105, R106, R22, R105 ;  /* 0x000000166a697223 */ /* 0x000fe20000010069 */
[----:B0-----:R-:W-:Y:S01]  /*43b0*/  LEA R120, P0, R20, R120, 0x1 ;  /* 0x0000007814787211 */ /* 0x001fe200078008ff */
[----:B------:R-:W-:Y:S01]  /*43c0*/  FMUL.FTZ R108, R108, R85 ;  /* 0x000000556c6c7220 */ /* 0x000fe20000410000 */
[----:B------:R-:W-:Y:S01]  /*43d0*/  ULDC.64 UR6, c[0x0][0x320] ;  /* 0x0000c80000067ab9 */ /* 0x000fe20000000a00 */
[----:B------:R-:W-:Y:S01]  /*43e0*/  IADD3 R22, R21, R23, RZ ;  /* 0x0000001715167210 */ /* 0x000fe20007ffe0ff */
[----:B------:R-:W-:-:S03]  /*43f0*/  HADD2.F32 R21, -RZ, R6.H1_H1 ;  /* 0x30000006ff157230 */ /* 0x000fc60000004100 */
[----:B------:R-:W-:Y:S02]  /*4400*/  LEA.HI.X R121, R20, R121, R22, 0x1, P0 ;  /* 0x0000007914797211 */ /* 0x000fe400000f0c16 */
        /* <DEDUP_REMOVED lines=48> */
[----:B------:R-:W3:Y:S02]  /*4710*/  LDS.128 R24, [R64+0x200] ;  /* 0x0002000040187984 */ /* 0x000ee40000000c00 */
[----:B------:R-:W-:Y:S01]  /*4720*/  IADD3 R3, R3, R39, RZ ;  /* 0x0000002703037210 */ /* 0x000fe20007ffe0ff */
[----:B------:R-:W-:-:S04]  /*4730*/  IMAD R39, R47, UR8, RZ ;  /* 0x000000082f277c24 */ /* 0x000fc8000f8e02ff */
[C---:B------:R-:W-:Y:S02]  /*4740*/  IMAD R39, R46.reuse, UR9, R39 ;  /* 0x000000092e277c24 */ /* 0x040fe4000f8e0227 */
[----:B------:R-:W-:-:S05]  /*4750*/  IMAD.WIDE.U32 R2, R46, UR8, R2 ;  /* 0x000000082e027c25 */ /* 0x000fca000f8e0002 */
[----:B------:R-:W-:Y:S02]  /*4760*/  IADD3 R3, R3, R39, RZ ;  /* 0x0000002703037210 */ /* 0x000fe40007ffe0ff */
[----:B--2---:R-:W-:-:S04]  /*4770*/  LEA R12, P0, R2, UR6, 0x1 ;  /* 0x00000006020c7c11 */ /* 0x004fc8000f8008ff */
[----:B------:R-:W-:-:S03]  /*4780*/  LEA.HI.X R13, R2, UR7, R3, 0x1, P0 ;  /* 0x00000007020d7c11 */ /* 0x000fc600080f0c03 */
[----:B------:R-:W-:-:S05]  /*4790*/  IMAD.WIDE R2, R62, 0x10, R12 ;  /* 0x000000103e027825 */ /* 0x000fca00078e020c */
[----:B0-----:R2:W-:Y:S04]  /*47a0*/  STG.E.128 desc[UR12][R2.64], R20 ;  /* 0x0000001402007986 */ /* 0x0015e8000c101d0c */
[----:B---3--:R2:W-:Y:S02]  /*47b0*/  STG.E.128 desc[UR12][R2.64+0x200], R24 ;  /* 0x0002001802007986 */ /* 0x0085e4000c101d0c */
.L_x_8152:
[----:B-1----:R-:W-:Y:S01]  /*47c0*/  ISETP.GE.AND P0, PT, R122, 0x1, PT ;  /* 0x000000017a00780c */ /* 0x002fe20003f06270 */
[----:B------:R-:W-:Y:S01]  /*47d0*/  BAR.SYNC.DEFER_BLOCKING 0x0 ;  /* 0x0000000000007b1d */ /* 0x000fe20000010000 */
[----:B------:R-:W-:Y:S01]  /*47e0*/  HFMA2.MMA R146, -RZ, RZ, 0, 0 ;  /* 0x00000000ff927435 */ /* 0x000fe200000001ff */
[----:B------:R-:W-:Y:S01]  /*47f0*/  FFMA.FTZ R83, R112, R113, R105 ;  /* 0x0000007170537223 */ /* 0x000fe20000010069 */
[----:B------:R-:W-:Y:S01]  /*4800*/  HFMA2.MMA R144, -RZ, RZ, 0, 0 ;  /* 0x00000000ff907435 */ /* 0x000fe200000001ff */
[----:B------:R-:W-:Y:S01]  /*4810*/  MOV R123, RZ ;  /* 0x000000ff007b7202 */ /* 0x000fe20000000f00 */
        /* <DEDUP_REMOVED lines=38> */
[----:B------:R-:W2:Y:S01]  /*4a80*/  LDC.64 R44, c[0x0][0x2d8] ;  /* 0x0000b600ff2c7b82 */ /* 0x000ea20000000a00 */
[----:B------:R-:W-:Y:S01]  /*4a90*/  LOP3.LUT R2, R2, 0xfffffe, RZ, 0xc0, !PT ;  /* 0x00fffffe02027812 */ /* 0x000fe200078ec0ff */
[----:B------:R-:W-:Y:S01]  /*4aa0*/  ULDC UR9, c[0x0][0x218] ;  /* 0x0000860000097ab9 */ /* 0x000fe20000000800 */
[----:B------:R-:W-:Y:S01]  /*4ab0*/  ULDC.64 UR26, c[0x0][0x3d0] ;  /* 0x0000f400001a7ab9 */ /* 0x000fe20000000a00 */
[----:B------:R-:W-:Y:S01]  /*4ac0*/  ULDC.64 UR22, c[0x0][0x270] ;  /* 0x00009c0000167ab9 */ /* 0x000fe20000000a00 */
[----:B------:R-:W-:Y:S01]  /*4ad0*/  IADD3 R89, R89, -R2, RZ ;  /* 0x8000000259597210 */ /* 0x000fe20007ffe0ff */
[----:B------:R-:W-:Y:S01]  /*4ae0*/  ULDC.64 UR20, c[0x0][0x250] ;  /* 0x0000940000147ab9 */ /* 0x000fe20000000a00 */
[----:B------:R-:W-:Y:S01]  /*4af0*/  ULDC.64 UR18, c[0x0][0x248] ;  /* 0x0000920000127ab9 */ /* 0x000fe20000000a00 */
[----:B------:R-:W3:Y:S01]  /*4b00*/  LDC.64 R42, c[0x0][0x2d0] ;  /* 0x0000b400ff2a7b82 */ /* 0x000ee20000000a00 */
[----:B------:R-:W-:Y:S01]  /*4b10*/  ULDC.64 UR16, c[0x0][0x238] ;  /* 0x00008e0000107ab9 */ /* 0x000fe20000000a00 */
[----:B------:R-:W-:Y:S01]  /*4b20*/  ULDC.64 UR10, c[0x0][0x230] ;  /* 0x00008c00000a7ab9 */ /* 0x000fe20000000a00 */
[----:B------:R-:W-:-:S05]  /*4b30*/  ULDC.64 UR24, c[0x0][0x370] ;  /* 0x0000dc0000187ab9 */ /* 0x000fca0000000a00 */
[----:B------:R-:W4:Y:S08]  /*4b40*/  LDC.64 R40, c[0x0][0x368] ;  /* 0x0000da00ff287b82 */ /* 0x000f300000000a00 */
[----:B------:R-:W0:Y:S02]  /*4b50*/  LDC.64 R38, c[0x0][0x380] ;  /* 0x0000e000ff267b82 */ /* 0x000e240000000a00 */
.L_x_8190:
        /* <DEDUP_REMOVED lines=13> */
[C---:B---3--:R-:W-:Y:S02]  /*4c30*/  LEA R12, P0, R2.reuse, R42, 0x2 ;  /* 0x0000002a020c7211 */ /* 0x048fe400078010ff */
[----:B------:R-:W-:Y:S02]  /*4c40*/  IADD3 R3, R15, R17, RZ ;  /* 0x000000110f037210 */ /* 0x000fe40007ffe0ff */
[----:B------:R-:W-:Y:S02]  /*4c50*/  LEA.HI.X R13, R2, R43, R13, 0x2, P0 ;  /* 0x0000002b020d7211 */ /* 0x000fe400000f140d */
[----:B------:R-:W-:-:S03]  /*4c60*/  LEA.HI.X R17, R14, R61, R3, 0x1, P1 ;  /* 0x0000003d0e117211 */ /* 0x000fc600008f0c03 */
[----:B------:R0:W3:Y:S01]  /*4c70*/  LDG.E R87, desc[UR12][R12.64] ;  /* 0x0000000c0c577981 */ /* 0x0000e2000c1e1900 */
[----:B------:R-:W-:-:S05]  /*4c80*/  IMAD.WIDE R2, R62, 0x10, R16 ;  /* 0x000000103e027825 */ /* 0x000fca00078e0210 */
[----:B------:R-:W4:Y:S04]  /*4c90*/  LDG.E.128 R20, desc[UR12][R2.64] ;  /* 0x0000000c02147981 */ /* 0x000f28000c1e1d00 */
[----:B-1----:R1:W4:Y:S01]  /*4ca0*/  LDG.E.128 R24, desc[UR12][R2.64+0x200] ;  /* 0x0002000c02187981 */ /* 0x002322000c1e1d00 */
[C---:B------:R-:W-:Y:S01]  /*4cb0*/  LOP3.LUT P0, RZ, R52.reuse, 0x1f, RZ, 0xc0, !PT ;  /* 0x0000001f34ff7812 */ /* 0x040fe2000780c0ff */
[----:B------:R-:W-:Y:S01]  /*4cc0*/  IMAD R17, R47, UR18, RZ ;  /* 0x000000122f117c24 */ /* 0x000fe2000f8e02ff */
[----:B------:R-:W-:Y:S01]  /*4cd0*/  ISETP.NE.AND P2, PT, R52, RZ, PT ;  /* 0x000000ff3400720c */ /* 0x000fe20003f45270 */
[----:B--2---:R-:W2:Y:S01]  /*4ce0*/  S2R R16, SR_CgaCtaId ;  /* 0x0000000000107919 */ /* 0x004ea20000008800 */
[----:B------:R-:W-:Y:S01]  /*4cf0*/  ISETP.LT.OR P1, PT, R79, 0x2, P0 ;  /* 0x000000024f00780c */ /* 0x000fe20000721670 */
[----:B------:R-:W-:Y:S01]  /*4d00*/  IMAD.WIDE.U32 R14, R46, UR18, RZ ;  /* 0x000000122e0e7c25 */ /* 0x000fe2000f8e00ff */
[----:B------:R-:W-:-:S02]  /*4d10*/  MOV R85, 0x400 ;  /* 0x0000040000557802 */ /* 0x000fc40000000f00 */
[----:B0-----:R-:W-:Y:S01]  /*4d20*/  IADD3 R12, R52, 0x200, RZ ;  /* 0x00000200340c7810 */ /* 0x001fe20007ffe0ff */
[----:B------:R-:W-:Y:S02]  /*4d30*/  IMAD R17, R46, UR19, R17 ;  /* 0x000000132e117c24 */ /* 0x000fe4000f8e0211 */
[----:B------:R-:W-:-:S03]  /*4d40*/  IMAD R13, R125, UR20, RZ ;  /* 0x000000147d0d7c24 */ /* 0x000fc6000f8e02ff */
[----:B------:R-:W-:Y:S01]  /*4d50*/  IADD3 R15, R15, R17, RZ ;  /* 0x000000110f0f7210 */ /* 0x000fe20007ffe0ff */
[C---:B------:R-:W-:Y:S02]  /*4d60*/  IMAD R13, R114.reuse, UR21, R13 ;  /* 0x00000015720d7c24 */ /* 0x040fe4000f8e020d */
[----:B------:R-:W0:Y:S01]  /*4d70*/  @!P1 LDC R149, c[0x0][0x21c] ;  /* 0x00008700ff959b82 */ /* 0x000e220000000800 */
[----:B-1----:R-:W-:-:S05]  /*4d80*/  IMAD.WIDE.U32 R2, R114, UR20, R14 ;  /* 0x0000001472027c25 */ /* 0x002fca000f8e000e */
[----:B------:R-:W-:Y:S02]  /*4d90*/  IADD3 R3, R3, R13, RZ ;  /* 0x0000000d03037210 */ /* 0x000fe40007ffe0ff */
[----:B--2---:R-:W-:-:S04]  /*4da0*/  LEA R150, P3, R2, R44, 0x2 ;  /* 0x0000002c02967211 */ /* 0x004fc800078610ff */
[----:B------:R-:W-:Y:S02]  /*4db0*/  LEA.HI.X R151, R2, R45, R3, 0x2, P3 ;  /* 0x0000002d02977211 */ /* 0x000fe400018f1403 */
[----:B------:R-:W-:Y:S02]  /*4dc0*/  @!P1 IADD3 R3, R79, -0x2, RZ ;  /* 0xfffffffe4f039810 */ /* 0x000fe40007ffe0ff */
[----:B------:R-:W-:Y:S01]  /*4dd0*/  @!P2 LEA R12, R89, R114, 0x8 ;  /* 0x00000072590ca211 */ /* 0x000fe200078e40ff */
[----:B------:R1:W5:Y:S01]  /*4de0*/  LDG.E R137, desc[UR12][R150.64] ;  /* 0x0000000c96897981 */ /* 0x000362000c1e1900 */
[----:B------:R-:W-:Y:S01]  /*4df0*/  LEA R85, R16, R85, 0x18 ;  /* 0x0000005510557211 */ /* 0x000fe200078ec0ff */
[----:B0-----:R-:W-:-:S03]  /*4e00*/  @!P1 IMAD R149, R3, R149, R114 ;  /* 0x0000009503959224 */ /* 0x001fc600078e0272 */
[----:B------:R-:W-:Y:S01]  /*4e10*/  LEA R3, R12, R85, 0x2 ;  /* 0x000000550c037211 */ /* 0x000fe200078e10ff */
[----:B------:R-:W-:Y:S01]  /*4e20*/  HFMA2.MMA R2, -RZ, RZ, 0, 0 ;  /* 0x00000000ff027435 */ /* 0x000fe200000001ff */
[----:B------:R-:W-:-:S04]  /*4e30*/  @!P1 IMAD.WIDE R148, R149, 0x8, R36 ;  /* 0x0000000895949825 */ /* 0x000fc800078e0224 */
[----:B------:R-:W-:Y:S02]  /*4e40*/  HADD2.F32 R127, -RZ, R4.H0_H0 ;  /* 0x20000004ff7f7230 */ /* 0x000fe40000004100 */
[----:B------:R-:W-:-:S03]  /*4e50*/  HADD2.F32 R129, -RZ, R5.H0_H0 ;  /* 0x20000005ff817230 */ /* 0x000fc60000004100 */
[----:B------:R-:W-:Y:S01]  /*4e60*/  FMUL.FTZ R174, R127, R74 ;  /* 0x0000004a7fae7220 */ /* 0x000fe20000410000 */
[----:B-1----:R-:W-:Y:S02]  /*4e70*/  HADD2.F32 R150, -RZ, R5.H1_H1 ;  /* 0x30000005ff967230 */ /* 0x002fe40000004100 */
[----:B------:R-:W-:Y:S01]  /*4e80*/  FMUL.FTZ R176, R129, R76 ;  /* 0x0000004c81b07220 */ /* 0x000fe20000410000 */
[----:B------:R-:W-:Y:S02]  /*4e90*/  HADD2.F32 R131, -RZ, R6.H0_H0 ;  /* 0x20000006ff837230 */ /* 0x000fe40000004100 */
[----:B------:R-:W-:-:S03]  /*4ea0*/  FMUL.FTZ R210, R150, R77 ;  /* 0x0000004d96d27220 */ /* 0x000fc60000410000 */
[----:B------:R-:W-:Y:S01]  /*4eb0*/  FMUL.FTZ R178, R131, R78 ;  /* 0x0000004e83b27220 */ /* 0x000fe20000410000 */
[----:B------:R-:W-:-:S05]  /*4ec0*/  HADD2.F32 R152, -RZ, R7.H0_H0 ;  /* 0x20000007ff987230 */ /* 0x000fca0000004100 */
[----:B------:R-:W-:Y:S01]  /*4ed0*/  FMUL.FTZ R196, R152, R81 ;  /* 0x0000005198c47220 */ /* 0x000fe20000410000 */
[----:B------:R-:W-:Y:S01]  /*4ee0*/  BSSY B0, `(.L_x_8154) ;  /* 0x0000068000007945 */ /* 0x000fe20003800000 */
[----:B---3--:R-:W-:-:S04]  /*4ef0*/  FMUL.FTZ R135, R87, 1.4426950216293334961 ;  /* 0x3fb8aa3b57877820 */ /* 0x008fc80000410000 */
[----:B------:R-:W-:-:S06]  /*4f00*/  FMUL.FTZ R168, R135, R66 ;  /* 0x0000004287a87220 */ /* 0x000fcc0000410000 */
[----:B------:R-:W0:Y:S01]  /*4f10*/  MUFU.EX2 R168, R168 ;  /* 0x000000a800a87308 */ /* 0x000e220000000800 */
[----:B----4-:R1:W-:Y:S04]  /*4f20*/  STS.128 [R64], R20 ;  /* 0x0000001440007388 */ /* 0x0103e80000000c00 */
[----:B------:R-:W-:Y:S01]  /*4f30*/  STS.128 [R64+0x200], R24 ;  /* 0x0002001840007388 */ /* 0x000fe20000000c00 */
[----:B------:R-:W-:-:S03]  /*4f40*/  NOP ;  /* 0x0000000000007918 */ /* 0x000fc60000000000 */
[----:B------:R-:W2:Y:S01]  /*4f50*/  LDS.128 R12, [R65] ;  /* 0x00000000410c7984 */ /* 0x000ea20000000c00 */
[----:B------:R-:W-:-:S03]  /*4f60*/  FMUL.FTZ R157, R135, R67 ;  /* 0x00000043879d7220 */ /* 0x000fc60000410000 */
[----:B------:R-:W3:Y:S04]  /*4f70*/  LDS.128 R16, [R65+0x10] ;  /* 0x0000100041107984 */ /* 0x000ee80000000c00 */
[----:B0-----:R0:W-:Y:S01]  /*4f80*/  STS [R3+0xea8], R168 ;  /* 0x000ea8a803007388 */ /* 0x0011e20000000800 */
[----:B------:R-:W-:Y:S01]  /*4f90*/  BAR.SYNC.DEFER_BLOCKING 0x0 ;  /* 0x0000000000007b1d */ /* 0x000fe20000010000 */
[C---:B------:R-:W-:Y:S01]  /*4fa0*/  FMUL.FTZ R156, R135.reuse, R68 ;  /* 0x00000044879c7220 */ /* 0x040fe20000410000 */
[----:B------:R-:W-:-:S04]  /*4fb0*/  FMUL.FTZ R155, R135, R69 ;  /* 0x00000045879b7220 */ /* 0x000fc80000410000 */
[----:B------:R-:W4:Y:S01]  /*4fc0*/  MUFU.EX2 R157, R157 ;  /* 0x0000009d009d7308 */ /* 0x000f220000000800 */
[----:B------:R-:W-:Y:S01]  /*4fd0*/  FMUL.FTZ R154, R135, R70 ;  /* 0x00000046879a7220 */ /* 0x000fe20000410000 */
[--C-:B-1----:R-:W-:Y:S02]  /*4fe0*/  HADD2.F32 R21, -RZ, R8.reuse.H0_H0 ;  /* 0x20000008ff157230 */ /* 0x102fe40000004100 */
[----:B------:R-:W-:-:S04]  /*4ff0*/  HADD2.F32 R20, -RZ, R8.H1_H1 ;  /* 0x30000008ff147230 */ /* 0x000fc80000004100 */
[----:B------:R-:W1:Y:S01]  /*5000*/  MUFU.EX2 R156, R156 ;  /* 0x0000009c009c7308 */ /* 0x000e620000000800 */
[----:B------:R-:W-:Y:S01]  /*5010*/  FMUL.FTZ R153, R135, R71 ;  /* 0x0000004787997220 */ /* 0x000fe20000410000 */
[----:B------:R-:W-:Y:S02]  /*5020*/  HADD2.F32 R23, -RZ, R9.H0_H0 ;  /* 0x20000009ff177230 */ /* 0x000fe40000004100 */
[----:B------:R-:W-:-:S04]  /*5030*/  FMUL.FTZ R159, R21, R66 ;  /* 0x00000042159f7220 */ /* 0x000fc80000410000 */
[----:B------:R-:W2:Y:S01]  /*5040*/  MUFU.EX2 R155, R155 ;  /* 0x0000009b009b7308 */ /* 0x000ea20000000800 */
[----:B------:R-:W-:Y:S01]  /*5050*/  FMUL.FTZ R166, R20, R67 ;  /* 0x0000004314a67220 */ /* 0x000fe20000410000 */
[----:B------:R-:W-:Y:S01]  /*5060*/  FMUL.FTZ R151, R135, R72 ;  /* 0x0000004887977220 */ /* 0x000fe20000410000 */
[----:B------:R-:W-:Y:S01]  /*5070*/  HADD2.F32 R22, -RZ, R9.H1_H1 ;  /* 0x30000009ff167230 */ /* 0x000fe20000004100 */
[----:B------:R1:W5:Y:S04]  /*5080*/  @!P1 LDG.E R2, desc[UR12][R148.64+0x4] ;  /* 0x0000040c94029981 */ /* 0x000368000c1e1900 */
[----:B------:R-:W3:Y:S01]  /*5090*/  MUFU.EX2 R154, R154 ;  /* 0x0000009a009a7308 */ /* 0x000ee20000000800 */
[----:B0-----:R-:W-:Y:S01]  /*50a0*/  FMUL.FTZ R3, R23, R68 ;  /* 0x0000004417037220 */ /* 0x001fe20000410000 */
[----:B----4-:R-:W-:Y:S01]  /*50b0*/  FFMA.FTZ R133, R157, R159, R166 ;  /* 0x0000009f9d857223 */ /* 0x010fe200000100a6 */
[----:B------:R-:W-:Y:S01]  /*50c0*/  ISETP.NE.AND P1, PT, R52, 0x1f, PT ;  /* 0x0000001f3400780c */ /* 0x000fe20003f25270 */
[----:B------:R-:W-:-:S02]  /*50d0*/  HADD2.F32 R25, -RZ, R10.H0_H0 ;  /* 0x2000000aff197230 */ /* 0x000fc40000004100 */
[C---:B-1----:R-:W-:Y:S02]  /*50e0*/  FMUL.FTZ R149, R135.reuse, R73 ;  /* 0x0000004987957220 */ /* 0x042fe40000410000 */
[----:B------:R-:W0:Y:S01]  /*50f0*/  MUFU.EX2 R153, R153 ;  /* 0x0000009900997308 */ /* 0x000e220000000800 */
[----:B------:R-:W-:Y:S01]  /*5100*/  FMUL.FTZ R162, R22, R69 ;  /* 0x0000004516a27220 */ /* 0x000fe20000410000 */
[----:B------:R-:W-:Y:S01]  /*5110*/  FFMA.FTZ R139, R156, R133, R3 ;  /* 0x000000859c8b7223 */ /* 0x000fe20000010003 */
[----:B------:R-:W-:Y:S01]  /*5120*/  FMUL.FTZ R147, R135, R74 ;  /* 0x0000004a87937220 */ /* 0x000fe20000410000 */
[----:B------:R-:W-:-:S04]  /*5130*/  HADD2.F32 R24, -RZ, R10.H1_H1 ;  /* 0x3000000aff187230 */ /* 0x000fc80000004100 */
[----:B------:R-:W1:Y:S01]  /*5140*/  MUFU.EX2 R151, R151 ;  /* 0x0000009700977308 */ /* 0x000e620000000800 */
[----:B------:R-:W-:Y:S01]  /*5150*/  FMUL.FTZ R169, R25, R70 ;  /* 0x0000004619a97220 */ /* 0x000fe20000410000 */
[----:B--2---:R-:W-:Y:S01]  /*5160*/  FFMA.FTZ R158, R155, R139, R162 ;  /* 0x0000008b9b9e7223 */ /* 0x004fe200000100a2 */
[----:B------:R-:W-:Y:S01]  /*5170*/  FMUL.FTZ R145, R135, R75 ;  /* 0x0000004b87917220 */ /* 0x000fe20000410000 */
[----:B------:R-:W-:-:S04]  /*5180*/  HADD2.F32 R27, -RZ, R11.H0_H0 ;  /* 0x2000000bff1b7230 */ /* 0x000fc80000004100 */
[----:B------:R-:W2:Y:S01]  /*5190*/  MUFU.EX2 R149, R149 ;  /* 0x0000009500957308 */ /* 0x000ea20000000800 */
[----:B------:R-:W-:Y:S01]  /*51a0*/  FMUL.FTZ R164, R24, R71 ;  /* 0x0000004718a47220 */ /* 0x000fe20000410000 */
[----:B---3--:R-:W-:Y:S01]  /*51b0*/  FFMA.FTZ R158, R154, R158, R169 ;  /* 0x0000009e9a9e7223 */ /* 0x008fe200000100a9 */
[----:B------:R-:W-:Y:S01]  /*51c0*/  FMUL.FTZ R143, R135, R76 ;  /* 0x0000004c878f7220 */ /* 0x000fe20000410000 */
[----:B------:R-:W-:-:S04]  /*51d0*/  @P1 LEA R194, R52, R85, 0x2 ;  /* 0x0000005534c21211 */ /* 0x000fc800078e10ff */
[----:B------:R-:W3:Y:S01]  /*51e0*/  MUFU.EX2 R147, R147 ;  /* 0x0000009300937308 */ /* 0x000ee20000000800 */
[----:B------:R-:W-:Y:S02]  /*51f0*/  HADD2.F32 R26, -RZ, R11.H1_H1 ;  /* 0x3000000bff1a7230 */ /* 0x000fe40000004100 */
[----:B------:R-:W-:Y:S01]  /*5200*/  FMUL.FTZ R172, R27, R72 ;  /* 0x000000481bac7220 */ /* 0x000fe20000410000 */
[----:B------:R-:W-:Y:S01]  /*5210*/  FMUL.FTZ R163, R168, R157 ;  /* 0x0000009da8a37220 */ /* 0x000fe20000410000 */
[----:B0-----:R-:W-:Y:S01]  /*5220*/  FFMA.FTZ R160, R153, R158, R164 ;  /* 0x0000009e99a07223 */ /* 0x001fe200000100a4 */
[----:B------:R-:W-:Y:S02]  /*5230*/  FMUL.FTZ R141, R135, R77 ;  /* 0x0000004d878d7220 */ /* 0x000fe40000410000 */
[----:B------:R-:W0:Y:S01]  /*5240*/  MUFU.EX2 R145, R145 ;  /* 0x0000009100917308 */ /* 0x000e220000000800 */
[----:B------:R-:W-:Y:S01]  /*5250*/  FMUL.FTZ R214, R26, R73 ;  /* 0x000000491ad67220 */ /* 0x000fe20000410000 */
[----:B------:R-:W-:Y:S01]  /*5260*/  FMUL.FTZ R158, R156, R163 ;  /* 0x000000a39c9e7220 */ /* 0x000fe20000410000 */
[----:B-1----:R-:W-:Y:S01]  /*5270*/  FFMA.FTZ R160, R151, R160, R172 ;  /* 0x000000a097a07223 */ /* 0x002fe200000100ac */
[----:B------:R-:W1:Y:S01]  /*5280*/  @P1 LDS R194, [R194+0x16ac] ;  /* 0x0016ac00c2c21984 */ /* 0x000e620000000800 */
[----:B------:R-:W-:-:S03]  /*5290*/  FMUL.FTZ R139, R135, R78 ;  /* 0x0000004e878b7220 */ /* 0x000fc60000410000 */
[----:B------:R-:W4:Y:S01]  /*52a0*/  MUFU.EX2 R143, R143 ;  /* 0x0000008f008f7308 */ /* 0x000f220000000800 */
[----:B------:R-:W-:Y:S02]  /*52b0*/  HADD2.F32 R148, -RZ, R4.H1_H1 ;  /* 0x30000004ff947230 */ /* 0x000fe40000004100 */
[----:B------:R-:W-:Y:S01]  /*52c0*/  FMUL.FTZ R163, R155, R158 ;  /* 0x0000009e9ba37220 */ /* 0x000fe20000410000 */
[----:B--2---:R-:W-:Y:S01]  /*52d0*/  FFMA.FTZ R160, R149, R160, R214 ;  /* 0x000000a095a07223 */ /* 0x004fe200000100d6 */
[----:B------:R-:W-:-:S03]  /*52e0*/  FMUL.FTZ R165, R135, R80 ;  /* 0x0000005087a57220 */ /* 0x000fc60000410000 */
[----:B------:R-:W2:Y:S01]  /*52f0*/  MUFU.EX2 R141, R141 ;  /* 0x0000008d008d7308 */ /* 0x000ea20000000800 */
[----:B------:R-:W-:Y:S01]  /*5300*/  FMUL.FTZ R212, R148, R75 ;  /* 0x0000004b94d47220 */ /* 0x000fe20000410000 */
[----:B------:R-:W-:Y:S01]  /*5310*/  FMUL.FTZ R158, R154, R163 ;  /* 0x000000a39a9e7220 */ /* 0x000fe20000410000 */
[----:B---3--:R-:W-:Y:S01]  /*5320*/  FFMA.FTZ R160, R147, R160, R174 ;  /* 0x000000a093a07223 */ /* 0x008fe200000100ae */
[----:B------:R-:W-:-:S04]  /*5330*/  FMUL.FTZ R175, R135, R81 ;  /* 0x0000005187af7220 */ /* 0x000fc80000410000 */
[----:B------:R-:W3:Y:S01]  /*5340*/  MUFU.EX2 R139, R139 ;  /* 0x0000008b008b7308 */ /* 0x000ee20000000800 */
[----:B------:R-:W-:Y:S01]  /*5350*/  FMUL.FTZ R158, R153, R158 ;  /* 0x0000009e999e7220 */ /* 0x000fe20000410000 */
[----:B0-----:R-:W-:Y:S01]  /*5360*/  FFMA.FTZ R160, R145, R160, R212 ;  /* 0x000000a091a07223 */ /* 0x001fe200000100d4 */
[----:B------:R-:W-:-:S05]  /*5370*/  FMUL.FTZ R177, R135, R82 ;  /* 0x0000005287b17220 */ /* 0x000fca0000410000 */
[----:B------:R-:W0:Y:S01]  /*5380*/  MUFU.EX2 R165, R165 ;  /* 0x000000a500a57308 */ /* 0x000e220000000800 */
[----:B------:R-:W-:Y:S01]  /*5390*/  FMUL.FTZ R158, R151, R158 ;  /* 0x0000009e979e7220 */ /* 0x000fe20000410000 */
[----:B----4-:R-:W-:Y:S01]  /*53a0*/  FFMA.FTZ R160, R143, R160, R176 ;  /* 0x000000a08fa07223 */ /* 0x010fe200000100b0 */
[----:B------:R-:W-:-:S05]  /*53b0*/  HADD2.F32 R133, -RZ, R6.H1_H1 ;  /* 0x30000006ff857230 */ /* 0x000fca0000004100 */
[----:B------:R-:W4:Y:S01]  /*53c0*/  MUFU.EX2 R175, R175 ;  /* 0x000000af00af7308 */ /* 0x000f220000000800 */
[----:B------:R-:W-:Y:S01]  /*53d0*/  FMUL.FTZ R158, R149, R158 ;  /* 0x0000009e959e7220 */ /* 0x000fe20000410000 */
[----:B--2---:R-:W-:Y:S01]  /*53e0*/  FFMA.FTZ R160, R141, R160, R210 ;  /* 0x000000a08da07223 */ /* 0x004fe200000100d2 */
[----:B------:R-:W-:-:S05]  /*53f0*/  FMUL.FTZ R180, R133, R80 ;  /* 0x0000005085b47220 */ /* 0x000fca0000410000 */
[----:B------:R-:W2:Y:S01]  /*5400*/  MUFU.EX2 R177, R177 ;  /* 0x000000b100b17308 */ /* 0x000ea20000000800 */
[----:B------:R-:W-:Y:S01]  /*5410*/  FMUL.FTZ R158, R147, R158 ;  /* 0x0000009e939e7220 */ /* 0x000fe20000410000 */
[----:B---3--:R-:W-:Y:S01]  /*5420*/  FFMA.FTZ R160, R139, R160, R178 ;  /* 0x000000a08ba07223 */ /* 0x008fe200000100b2 */
[----:B------:R-:W-:Y:S02]  /*5430*/  HADD2.F32 R135, -RZ, R7.H1_H1 ;  /* 0x30000007ff877230 */ /* 0x000fe40000004100 */
[----:B------:R-:W-:Y:S01]  /*5440*/  FMUL.FTZ R158, R145, R158 ;  /* 0x0000009e919e7220 */ /* 0x000fe20000410000 */
[----:B0-----:R-:W-:Y:S02]  /*5450*/  FFMA.FTZ R160, R165, R160, R180 ;  /* 0x000000a0a5a07223 */ /* 0x001fe400000100b4 */
[----:B------:R-:W-:Y:S01]  /*5460*/  FMUL.FTZ R186, R135, R82 ;  /* 0x0000005287ba7220 */ /* 0x000fe20000410000 */
[----:B------:R-:W-:Y:S01]  /*5470*/  FMUL.FTZ R158, R143, R158 ;  /* 0x0000009e8f9e7220 */ /* 0x000fe20000410000 */
[----:B----4-:R-:W-:-:S03]  /*5480*/  FFMA.FTZ R167, R175, R160, R196 ;  /* 0x000000a0afa77223 */ /* 0x010fc600000100c4 */
[----:B------:R-:W-:Y:S01]  /*5490*/  FMUL.FTZ R160, R141, R158 ;  /* 0x0000009e8da07220 */ /* 0x000fe20000410000 */
[----:B--2---:R-:W-:Y:S01]  /*54a0*/  FFMA.FTZ R167, R177, R167, R186 ;  /* 0x000000a7b1a77223 */ /* 0x004fe200000100ba */
        /* <DEDUP_REMOVED lines=11> */
.L_x_8155:
[----:B------:R-:W-:Y:S05]  /*5560*/  BSYNC B0 ;  /* 0x0000000000007941 */ /* 0x000fea0003800000 */
.L_x_8154:
[----:B0-----:R-:W0:Y:S01]  /*5570*/  SHFL.UP PT, R158, R167, 0x1, RZ ;  /* 0x04200000a79e7989 */ /* 0x001e2200000e00ff */
[----:B------:R-:W-:Y:S01]  /*5580*/  FMUL.FTZ R160, R139, R160 ;  /* 0x000000a08ba07220 */ /* 0x000fe20000410000 */
[C---:B------:R-:W-:Y:S01]  /*5590*/  ISETP.GE.AND P3, PT, R161.reuse, 0x1, PT ;  /* 0x00000001a100780c */ /* 0x040fe20003f66270 */
[----:B------:R-:W-:Y:S01]  /*55a0*/  HADD2.F32 R204, -RZ, R19.H0_H0 ;  /* 0x20000013ffcc7230 */ /* 0x000fe20000004100 */
[----:B------:R-:W-:Y:S01]  /*55b0*/  ISETP.GE.AND P4, PT, R161, 0x2, PT ;  /* 0x00000002a100780c */ /* 0x000fe20003f86270 */
[----:B------:R-:W-:Y:S01]  /*55c0*/  FMUL.FTZ R160, R165, R160 ;  /* 0x000000a0a5a07220 */ /* 0x000fe20000410000 */
[----:B------:R-:W-:Y:S01]  /*55d0*/  HADD2.F32 R181, -RZ, R18.H1_H1 ;  /* 0x30000012ffb57230 */ /* 0x000fe20000004100 */
[----:B------:R-:W-:Y:S01]  /*55e0*/  LOP3.LUT R197, R52, 0x1f, RZ, 0xc0, !PT ;  /* 0x0000001f34c57812 */ /* 0x000fe200078ec0ff */
[--C-:B------:R-:W-:Y:S02]  /*55f0*/  HADD2.F32 R185, -RZ, R12.reuse.H0_H0 ;  /* 0x2000000cffb97230 */ /* 0x100fe40000004100 */
[----:B------:R-:W-:Y:S01]  /*5600*/  FMUL.FTZ R160, R175, R160 ;  /* 0x000000a0afa07220 */ /* 0x000fe20000410000 */
[----:B------:R-:W-:-:S02]  /*5610*/  HADD2.F32 R222, -RZ, R12.H1_H1 ;  /* 0x3000000cffde7230 */ /* 0x000fc40000004100 */
[----:B-----5:R-:W-:Y:S01]  /*5620*/  FMUL.FTZ R187, R137, R181 ;  /* 0x000000b589bb7220 */ /* 0x020fe20000410000 */
[--C-:B------:R-:W-:Y:S02]  /*5630*/  HADD2.F32 R183, -RZ, R13.reuse.H0_H0 ;  /* 0x2000000dffb77230 */ /* 0x100fe40000004100 */
[----:B------:R-:W-:Y:S01]  /*5640*/  FMUL.FTZ R220, R177, R160 ;  /* 0x000000a0b1dc7220 */ /* 0x000fe20000410000 */
[----:B------:R-:W-:Y:S02]  /*5650*/  HADD2.F32 R218, -RZ, R13.H1_H1 ;  /* 0x3000000dffda7230 */ /* 0x000fe40000004100 */
[----:B------:R-:W-:Y:S01]  /*5660*/  FMUL.FTZ R206, R108, R187 ;  /* 0x000000bb6cce7220 */ /* 0x000fe20000410000 */
[--C-:B------:R-:W-:Y:S01]  /*5670*/  HADD2.F32 R173, -RZ, R14.reuse.H0_H0 ;  /* 0x2000000effad7230 */ /* 0x100fe20000004100 */
[----:B------:R-:W-:Y:S01]  /*5680*/  ISETP.GE.OR P0, PT, R79, R116, P0 ;  /* 0x000000744f00720c */ /* 0x000fe20000706670 */
[----:B------:R-:W2:Y:S01]  /*5690*/  SHFL.UP PT, R163, R220, 0x1, RZ ;  /* 0x04200000dca37989 */ /* 0x000ea200000e00ff */
[----:B------:R-:W-:Y:S01]  /*56a0*/  HADD2.F32 R13, -RZ, R14.H1_H1 ;  /* 0x3000000eff0d7230 */ /* 0x000fe20000004100 */
[----:B------:R-:W-:Y:S01]  /*56b0*/  ISETP.NE.AND P5, PT, R52, RZ, PT ;  /* 0x000000ff3400720c */ /* 0x000fe20003fa5270 */
[--C-:B------:R-:W-:Y:S01]  /*56c0*/  HADD2.F32 R12, -RZ, R15.reuse.H0_H0 ;  /* 0x2000000fff0c7230 */ /* 0x100fe20000004100 */
[----:B------:R-:W-:Y:S01]  /*56d0*/  BSSY B0, `(.L_x_8156) ;  /* 0x000011f000007945 */ /* 0x000fe20003800000 */
[----:B------:R-:W-:-:S02]  /*56e0*/  HADD2.F32 R216, -RZ, R15.H1_H1 ;  /* 0x3000000fffd87230 */ /* 0x000fc40000004100 */
[----:B0-----:R-:W-:Y:S01]  /*56f0*/  @P3 FFMA.FTZ R167, R220, R158, R167 ;  /* 0x0000009edca73223 */ /* 0x001fe200000100a7 */
[--C-:B------:R-:W-:Y:S02]  /*5700*/  HADD2.F32 R15, -RZ, R17.reuse.H0_H0 ;  /* 0x20000011ff0f7230 */ /* 0x100fe40000004100 */
[----:B------:R-:W-:Y:S02]  /*5710*/  HADD2.F32 R14, -RZ, R17.H1_H1 ;  /* 0x30000011ff0e7230 */ /* 0x000fe40000004100 */
[----:B------:R-:W0:Y:S01]  /*5720*/  SHFL.UP PT, R158, R167, 0x2, RZ ;  /* 0x04400000a79e7989 */ /* 0x000e2200000e00ff */
[----:B------:R-:W-:Y:S02]  /*5730*/  HADD2.F32 R17, -RZ, R18.H0_H0 ;  /* 0x20000012ff117230 */ /* 0x000fe40000004100 */
[----:B------:R-:W-:Y:S01]  /*5740*/  FMUL.FTZ R187, R137, R14 ;  /* 0x0000000e89bb7220 */ /* 0x000fe20000410000 */
[--C-:B------:R-:W-:Y:S02]  /*5750*/  HADD2.F32 R171, -RZ, R16.reuse.H0_H0 ;  /* 0x20000010ffab7230 */ /* 0x100fe40000004100 */
[----:B------:R-:W-:-:S02]  /*5760*/  HADD2.F32 R16, -RZ, R16.H1_H1 ;  /* 0x30000010ff107230 */ /* 0x000fc40000004100 */
[----:B------:R-:W-:-:S03]  /*5770*/  FMUL.FTZ R200, R104, R187 ;  /* 0x000000bb68c87220 */ /* 0x000fc60000410000 */
[----:B------:R-:W-:Y:S01]  /*5780*/  FMUL.FTZ R187, R137, R16 ;  /* 0x0000001089bb7220 */ /* 0x000fe20000410000 */
[----:B--2---:R-:W-:Y:S01]  /*5790*/  @P3 FMUL.FTZ R220, R220, R163 ;  /* 0x000000a3dcdc3220 */ /* 0x004fe20000410000 */
[----:B------:R-:W-:Y:S02]  /*57a0*/  ISETP.GE.AND P3, PT, R161, 0x4, PT ;  /* 0x00000004a100780c */ /* 0x000fe40003f66270 */
[----:B------:R-:W-:Y:S01]  /*57b0*/  FMUL.FTZ R192, R100, R187 ;  /* 0x000000bb64c07220 */ /* 0x000fe20000410000 */
[C---:B------:R-:W-:Y:S01]  /*57c0*/  FMUL.FTZ R187, R137.reuse, R216 ;  /* 0x000000d889bb7220 */ /* 0x040fe20000410000 */
[----:B------:R-:W2:Y:S03]  /*57d0*/  SHFL.UP PT, R163, R220, 0x2, RZ ;  /* 0x04400000dca37989 */ /* 0x000ea600000e00ff */
[----:B------:R-:W-:Y:S01]  /*57e0*/  FMUL.FTZ R188, R96, R187 ;  /* 0x000000bb60bc7220 */ /* 0x000fe20000410000 */
[----:B------:R-:W-:Y:S01]  /*57f0*/  FMUL.FTZ R187, R137, R183 ;  /* 0x000000b789bb7220 */ /* 0x000fe20000410000 */
[----:B0-----:R-:W-:Y:S01]  /*5800*/  @P4 FFMA.FTZ R167, R220, R158, R167 ;  /* 0x0000009edca74223 */ /* 0x001fe200000100a7 */
[----:B------:R-:W-:-:S02]  /*5810*/  HADD2.F32 R158, -RZ, R19.H1_H1 ;  /* 0x30000013ff9e7230 */ /* 0x000fc40000004100 */
[C---:B------:R-:W-:Y:S02]  /*5820*/  FMUL.FTZ R19, R137.reuse, R204 ;  /* 0x000000cc89137220 */ /* 0x040fe40000410000 */
[----:B------:R-:W0:Y:S01]  /*5830*/  SHFL.UP PT, R160, R167, 0x4, RZ ;  /* 0x04800000a7a07989 */ /* 0x000e2200000e00ff */
[C---:B------:R-:W-:Y:S01]  /*5840*/  FMUL.FTZ R179, R137.reuse, R158 ;  /* 0x0000009e89b37220 */ /* 0x040fe20000410000 */
[----:B------:R-:W-:Y:S01]  /*5850*/  FMUL.FTZ R208, R110, R19 ;  /* 0x000000136ed07220 */ /* 0x000fe20000410000 */
[C---:B------:R-:W-:Y:S02]  /*5860*/  FMUL.FTZ R19, R137.reuse, R17 ;  /* 0x0000001189137220 */ /* 0x040fe40000410000 */
[----:B------:R-:W-:Y:S02]  /*5870*/  FMUL.FTZ R179, R112, R179 ;  /* 0x000000b370b37220 */ /* 0x000fe40000410000 */
[----:B------:R-:W-:Y:S01]  /*5880*/  FMUL.FTZ R202, R106, R19 ;  /* 0x000000136aca7220 */ /* 0x000fe20000410000 */
[----:B------:R-:W-:Y:S01]  /*5890*/  FMUL.FTZ R19, R137, R15 ;  /* 0x0000000f89137220 */ /* 0x000fe20000410000 */
[----:B------:R-:W-:-:S03]  /*58a0*/  FFMA.FTZ R18, R177, R179, R208 ;  /* 0x000000b3b1127223 */ /* 0x000fc600000100d0 */
[----:B------:R-:W-:Y:S01]  /*58b0*/  FMUL.FTZ R198, R102, R19 ;  /* 0x0000001366c67220 */ /* 0x000fe20000410000 */
[----:B--2---:R-:W-:Y:S01]  /*58c0*/  @P4 FMUL.FTZ R220, R220, R163 ;  /* 0x000000a3dcdc4220 */ /* 0x004fe20000410000 */
[----:B------:R-:W-:Y:S01]  /*58d0*/  FFMA.FTZ R18, R175, R18, R206 ;  /* 0x00000012af127223 */ /* 0x000fe200000100ce */
[C---:B------:R-:W-:Y:S01]  /*58e0*/  FMUL.FTZ R19, R137.reuse, R171 ;  /* 0x000000ab89137220 */ /* 0x040fe20000410000 */
[----:B------:R-:W-:Y:S01]  /*58f0*/  FMUL.FTZ R163, R137, R13 ;  /* 0x0000000d89a37220 */ /* 0x000fe20000410000 */
[----:B------:R-:W-:Y:S01]  /*5900*/  ISETP.NE.AND P4, PT, R197, 0x1f, PT ;  /* 0x0000001fc500780c */ /* 0x000fe20003f85270 */
[----:B------:R-:W-:Y:S01]  /*5910*/  FFMA.FTZ R18, R165, R18, R202 ;  /* 0x00000012a5127223 */ /* 0x000fe200000100ca */
[----:B------:R-:W-:Y:S01]  /*5920*/  FMUL.FTZ R190, R98, R19 ;  /* 0x0000001362be7220 */ /* 0x000fe20000410000 */
[----:B------:R-:W-:Y:S01]  /*5930*/  FMUL.FTZ R19, R137, R12 ;  /* 0x0000000c89137220 */ /* 0x000fe20000410000 */
[----:B------:R-:W2:Y:S01]  /*5940*/  SHFL.UP PT, R189, R220, 0x4, RZ ;  /* 0x04800000dcbd7989 */ /* 0x000ea200000e00ff */
[----:B------:R-:W-:Y:S01]  /*5950*/  FFMA.FTZ R18, R139, R18, R200 ;  /* 0x000000128b127223 */ /* 0x000fe200000100c8 */
[----:B------:R-:W-:Y:S01]  /*5960*/  FMUL.FTZ R182, R92, R163 ;  /* 0x000000a35cb67220 */ /* 0x000fe20000410000 */
[----:B0-----:R-:W-:Y:S01]  /*5970*/  @P3 FFMA.FTZ R167, R220, R160, R167 ;  /* 0x000000a0dca73223 */ /* 0x001fe200000100a7 */
[----:B-1----:R-:W-:Y:S01]  /*5980*/  FMUL.FTZ R160, R177, R194 ;  /* 0x000000c2b1a07220 */ /* 0x002fe20000410000 */
        /* <DEDUP_REMOVED lines=12> */
[----:B------:R-:W-:-:S02]  /*5a50*/  FFMA.FTZ R18, R147, R18, R188 ;  /* 0x0000001293127223 */ /* 0x000fc400000100bc */
[----:B------:R-:W-:Y:S01]  /*5a60*/  FMUL.FTZ R19, R86, R19 ;  /* 0x0000001356137220 */ /* 0x000fe20000410000 */
[----:B------:R-:W-:Y:S01]  /*5a70*/  FMUL.FTZ R160, R141, R160 ;  /* 0x000000a08da07220 */ /* 0x000fe20000410000 */
[----:B------:R-:W-:-:S03]  /*5a80*/  FFMA.FTZ R18, R149, R18, R184 ;  /* 0x0000001295127223 */ /* 0x000fc600000100b8 */
[----:B------:R-:W-:Y:S01]  /*5a90*/  FMUL.FTZ R160, R143, R160 ;  /* 0x000000a08fa07220 */ /* 0x000fe20000410000 */
[----:B------:R-:W-:Y:S01]  /*5aa0*/  FFMA.FTZ R18, R151, R18, R182 ;  /* 0x0000001297127223 */ /* 0x000fe200000100b6 */
[----:B--2---:R-:W-:Y:S01]  /*5ab0*/  @P3 FMUL.FTZ R220, R220, R189 ;  /* 0x000000bddcdc3220 */ /* 0x004fe20000410000 */
[----:B------:R-:W-:Y:S01]  /*5ac0*/  ISETP.GE.AND P3, PT, R161, 0x8, PT ;  /* 0x00000008a100780c */ /* 0x000fe20003f66270 */
[----:B------:R-:W-:Y:S01]  /*5ad0*/  FMUL.FTZ R160, R145, R160 ;  /* 0x000000a091a07220 */ /* 0x000fe20000410000 */
[----:B------:R-:W-:Y:S02]  /*5ae0*/  FFMA.FTZ R18, R153, R18, R170 ;  /* 0x0000001299127223 */ /* 0x000fe400000100aa */
[----:B------:R-:W-:Y:S01]  /*5af0*/  SHFL.UP PT, R189, R220, 0x8, RZ ;  /* 0x05000000dcbd7989 */ /* 0x000fe200000e00ff */
[----:B------:R-:W-:Y:S01]  /*5b00*/  FMUL.FTZ R160, R147, R160 ;  /* 0x000000a093a07220 */ /* 0x000fe20000410000 */
[----:B------:R-:W-:-:S03]  /*5b10*/  FFMA.FTZ R193, R154, R18, R163 ;  /* 0x000000129ac17223 */ /* 0x000fc600000100a3 */
[----:B------:R-:W-:-:S04]  /*5b20*/  FMUL.FTZ R160, R149, R160 ;  /* 0x000000a095a07220 */ /* 0x000fc80000410000 */
[----:B------:R-:W-:-:S04]  /*5b30*/  FMUL.FTZ R160, R151, R160 ;  /* 0x000000a097a07220 */ /* 0x000fc80000410000 */
[----:B------:R-:W-:Y:S01]  /*5b40*/  FMUL.FTZ R191, R153, R160 ;  /* 0x000000a099bf7220 */ /* 0x000fe20000410000 */
[----:B------:R-:W-:Y:S01]  /*5b50*/  FMUL.FTZ R160, R84, R187 ;  /* 0x000000bb54a07220 */ /* 0x000fe20000410000 */
[----:B------:R-:W-:Y:S02]  /*5b60*/  FMUL.FTZ R187, R137, R185 ;  /* 0x000000b989bb7220 */ /* 0x000fe40000410000 */
[----:B------:R-:W-:Y:S01]  /*5b70*/  FMUL.FTZ R18, R154, R191 ;  /* 0x000000bf9a127220 */ /* 0x000fe20000410000 */
[----:B------:R-:W-:-:S03]  /*5b80*/  FFMA.FTZ R193, R155, R193, R160 ;  /* 0x000000c19bc17223 */ /* 0x000fc600000100a0 */
[----:B------:R-:W-:Y:S01]  /*5b90*/  FMUL.FTZ R191, R155, R18 ;  /* 0x000000129bbf7220 */ /* 0x000fe20000410000 */
[----:B------:R-:W-:Y:S01]  /*5ba0*/  FMUL.FTZ R18, R0, R187 ;  /* 0x000000bb00127220 */ /* 0x000fe20000410000 */
[C---:B------:R-:W-:Y:S02]  /*5bb0*/  FFMA.FTZ R193, R156.reuse, R193, R19 ;  /* 0x000000c19cc17223 */ /* 0x040fe40000010013 */
[----:B------:R-:W-:Y:S02]  /*5bc0*/  FMUL.FTZ R224, R156, R191 ;  /* 0x000000bf9ce07220 */ /* 0x000fe40000410000 */
[----:B------:R-:W0:Y:S01]  /*5bd0*/  SHFL.UP PT, R191, R167, 0x8, RZ ;  /* 0x05000000a7bf7989 */ /* 0x000e2200000e00ff */
[C---:B------:R-:W-:Y:S01]  /*5be0*/  FFMA.FTZ R187, R157.reuse, R193, R18 ;  /* 0x000000c19dbb7223 */ /* 0x040fe20000010012 */
[----:B------:R-:W-:-:S04]  /*5bf0*/  FMUL.FTZ R224, R157, R224 ;  /* 0x000000e09de07220 */ /* 0x000fc80000410000 */
[----:B------:R-:W1:Y:S04]  /*5c00*/  SHFL.DOWN PT, R195, R187, 0x1, 0x1f ;  /* 0x08201f00bbc37f89 */ /* 0x000e6800000e0000 */
[----:B------:R-:W2:Y:S01]  /*5c10*/  SHFL.DOWN PT, R193, R224, 0x1, 0x1f ;  /* 0x08201f00e0c17f89 */ /* 0x000ea200000e0000 */
[C---:B0-----:R-:W-:Y:S01]  /*5c20*/  @P3 FFMA.FTZ R167, R220.reuse, R191, R167 ;  /* 0x000000bfdca73223 */ /* 0x041fe200000100a7 */
[----:B------:R-:W-:Y:S01]  /*5c30*/  @P3 FMUL.FTZ R220, R220, R189 ;  /* 0x000000bddcdc3220 */ /* 0x000fe20000410000 */
[----:B------:R-:W-:-:S03]  /*5c40*/  ISETP.GE.AND P3, PT, R161, 0x10, PT ;  /* 0x00000010a100780c */ /* 0x000fc60003f66270 */
[----:B------:R-:W0:Y:S01]  /*5c50*/  SHFL.UP PT, R191, R167, 0x10, RZ ;  /* 0x06000000a7bf7989 */ /* 0x000e2200000e00ff */
[----:B-1----:R-:W-:-:S03]  /*5c60*/  @P4 FFMA.FTZ R187, R224, R195, R187 ;  /* 0x000000c3e0bb4223 */ /* 0x002fc600000100bb */
[----:B------:R-:W1:Y:S01]  /*5c70*/  SHFL.UP PT, R189, R220, 0x10, RZ ;  /* 0x06000000dcbd7989 */ /* 0x000e6200000e00ff */
[----:B--2---:R-:W-:Y:S01]  /*5c80*/  @P4 FMUL.FTZ R224, R224, R193 ;  /* 0x000000c1e0e04220 */ /* 0x004fe20000410000 */
[C---:B------:R-:W-:Y:S02]  /*5c90*/  ISETP.GE.U32.AND P4, PT, R197.reuse, 0x1e, PT ;  /* 0x0000001ec500780c */ /* 0x040fe40003f86070 */
[----:B------:R-:W2:Y:S04]  /*5ca0*/  SHFL.DOWN PT, R195, R187, 0x2, 0x1f ;  /* 0x08401f00bbc37f89 */ /* 0x000ea800000e0000 */
[----:B------:R-:W3:Y:S01]  /*5cb0*/  SHFL.DOWN PT, R193, R224, 0x2, 0x1f ;  /* 0x08401f00e0c17f89 */ /* 0x000ee200000e0000 */
[C---:B0-----:R-:W-:Y:S01]  /*5cc0*/  @P3 FFMA.FTZ R167, R220.reuse, R191, R167 ;  /* 0x000000bfdca73223 */ /* 0x041fe200000100a7 */
[----:B-1----:R-:W-:Y:S01]  /*5cd0*/  @P3 FMUL.FTZ R220, R220, R189 ;  /* 0x000000bddcdc3220 */ /* 0x002fe20000410000 */
[----:B------:R-:W-:Y:S01]  /*5ce0*/  ISETP.GE.U32.AND P3, PT, R197, 0x1c, PT ;  /* 0x0000001cc500780c */ /* 0x000fe20003f66070 */
[----:B------:R0:W-:Y:S03]  /*5cf0*/  SHFL.IDX PT, R189, R2, RZ, 0x1f ;  /* 0x00001fff02bd7589 */ /* 0x0001e600000e0000 */
[C---:B--2---:R-:W-:Y:S01]  /*5d00*/  @!P4 FFMA.FTZ R187, R224.reuse, R195, R187 ;  /* 0x000000c3e0bbc223 */ /* 0x044fe200000100bb */
[----:B------:R-:W-:Y:S01]  /*5d10*/  SHFL.UP PT, R167, R167, 0x1, RZ ;  /* 0x04200000a7a77989 */ /* 0x000fe200000e00ff */
[----:B---3--:R-:W-:-:S03]  /*5d20*/  @!P4 FMUL.FTZ R224, R224, R193 ;  /* 0x000000c1e0e0c220 */ /* 0x008fc60000410000 */
[----:B------:R-:W1:Y:S01]  /*5d30*/  SHFL.UP PT, R220, R220, 0x1, RZ ;  /* 0x04200000dcdc7989 */ /* 0x000e6200000e00ff */
[----:B0-----:R-:W-:-:S03]  /*5d40*/  HFMA2.MMA R2, -RZ, RZ, 1.875, 0 ;  /* 0x3f800000ff027435 */ /* 0x001fc600000001ff */
[----:B------:R-:W0:Y:S04]  /*5d50*/  SHFL.DOWN PT, R193, R187, 0x4, 0x1f ;  /* 0x08801f00bbc17f89 */ /* 0x000e2800000e0000 */
[----:B------:R-:W2:Y:S01]  /*5d60*/  SHFL.DOWN PT, R191, R224, 0x4, 0x1f ;  /* 0x08801f00e0bf7f89 */ /* 0x000ea200000e0000 */
[----:B-1----:R-:W-:Y:S01]  /*5d70*/  @P2 FFMA.FTZ R189, R220, R189, R167 ;  /* 0x000000bddcbd2223 */ /* 0x002fe200000100a7 */
[----:B------:R-:W-:-:S03]  /*5d80*/  ISETP.GE.U32.AND P2, PT, R197, 0x18, PT ;  /* 0x00000018c500780c */ /* 0x000fc60003f46070 */
[----:B------:R-:W-:Y:S01]  /*5d90*/  FFMA.FTZ R168, R168, R189, R159 ;  /* 0x000000bda8a87223 */ /* 0x000fe2000001009f */
[----:B0-----:R-:W-:-:S03]  /*5da0*/  @!P3 FFMA.FTZ R187, R224, R193, R187 ;  /* 0x000000c1e0bbb223 */ /* 0x001fc600000100bb */
[-C--:B------:R-:W-:Y:S01]  /*5db0*/  FMUL.FTZ R185, R185, R168.reuse ;  /* 0x000000a8b9b97220 */ /* 0x080fe20000410000 */
[----:B--2---:R-:W-:Y:S01]  /*5dc0*/  @!P3 FMUL.FTZ R224, R224, R191 ;  /* 0x000000bfe0e0b220 */ /* 0x004fe20000410000 */
[----:B------:R-:W-:Y:S01]  /*5dd0*/  FFMA.FTZ R167, R157, R168, R166 ;  /* 0x000000a89da77223 */ /* 0x000fe200000100a6 */
[----:B------:R-:W0:Y:S01]  /*5de0*/  SHFL.DOWN PT, R189, R187, 0x8, 0x1f ;  /* 0x09001f00bbbd7f89 */ /* 0x000e2200000e0000 */
[----:B------:R-:W-:Y:S02]  /*5df0*/  FFMA.FTZ R159, R0, R185, RZ ;  /* 0x000000b9009f7223 */ /* 0x000fe400000100ff */
[-C--:B------:R-:W-:Y:S01]  /*5e00*/  FMUL.FTZ R222, R222, R167.reuse ;  /* 0x000000a7dede7220 */ /* 0x080fe20000410000 */
[----:B------:R-:W1:Y:S01]  /*5e10*/  SHFL.DOWN PT, R185, R224, 0x8, 0x1f ;  /* 0x09001f00e0b97f89 */ /* 0x000e6200000e0000 */
[----:B------:R-:W-:Y:S01]  /*5e20*/  FFMA.FTZ R166, R156, R167, R3 ;  /* 0x000000a79ca67223 */ /* 0x000fe20000010003 */
[----:B------:R-:W-:Y:S01]  /*5e30*/  MOV R3, RZ ;  /* 0x000000ff00037202 */ /* 0x000fe20000000f00 */
[----:B------:R-:W-:-:S02]  /*5e40*/  FFMA.FTZ R159, R86, R222, R159 ;  /* 0x000000de569f7223 */ /* 0x000fc4000001009f */
[----:B------:R-:W-:-:S04]  /*5e50*/  FMUL.FTZ R183, R183, R166 ;  /* 0x000000a6b7b77220 */ /* 0x000fc80000410000 */
[----:B------:R-:W-:Y:S01]  /*5e60*/  FFMA.FTZ R191, R84, R183, R159 ;  /* 0x000000b754bf7223 */ /* 0x000fe2000001009f */
[----:B------:R-:W-:Y:S01]  /*5e70*/  FFMA.FTZ R159, R155, R166, R162 ;  /* 0x000000a69b9f7223 */ /* 0x000fe200000100a2 */
[----:B------:R-:W-:-:S03]  /*5e80*/  @!P0 LEA R183, R114, R85, 0x3 ;  /* 0x0000005572b78211 */ /* 0x000fc600078e18ff */
[-C--:B------:R-:W-:Y:S01]  /*5e90*/  FMUL.FTZ R218, R218, R159.reuse ;  /* 0x0000009fdada7220 */ /* 0x080fe20000410000 */
[----:B------:R-:W-:Y:S01]  /*5ea0*/  FFMA.FTZ R162, R154, R159, R169 ;  /* 0x0000009f9aa27223 */ /* 0x000fe200000100a9 */
[----:B------:R2:W-:Y:S01]  /*5eb0*/  @!P0 LDS.64 R2, [R183+0x1728] ;  /* 0x00172800b7028984 */ /* 0x0005e20000000a00 */
[----:B------:R-:W-:Y:S01]  /*5ec0*/  ISETP.GE.U32.AND P0, PT, R197, 0x10, PT ;  /* 0x00000010c500780c */ /* 0x000fe20003f06070 */
[----:B------:R-:W-:Y:S01]  /*5ed0*/  FFMA.FTZ R191, R88, R218, R191 ;  /* 0x000000da58bf7223 */ /* 0x000fe200000100bf */
[-C--:B------:R-:W-:Y:S01]  /*5ee0*/  FMUL.FTZ R173, R173, R162.reuse ;  /* 0x000000a2adad7220 */ /* 0x080fe20000410000 */
[----:B------:R-:W-:Y:S01]  /*5ef0*/  FFMA.FTZ R164, R153, R162, R164 ;  /* 0x000000a299a47223 */ /* 0x000fe200000100a4 */
[----:B0-----:R-:W-:Y:S01]  /*5f00*/  @!P2 FFMA.FTZ R187, R224, R189, R187 ;  /* 0x000000bde0bba223 */ /* 0x001fe200000100bb */
[----:B------:R-:W-:Y:S02]  /*5f10*/  IMAD R218, R40, UR14, RZ ;  /* 0x0000000e28da7c24 */ /* 0x000fe4000f8e02ff */
[----:B------:R-:W-:Y:S01]  /*5f20*/  FFMA.FTZ R173, R90, R173, R191 ;  /* 0x000000ad5aad7223 */ /* 0x000fe200000100bf */
[-C--:B------:R-:W-:Y:S01]  /*5f30*/  FMUL.FTZ R13, R13, R164.reuse ;  /* 0x000000a40d0d7220 */ /* 0x080fe20000410000 */
[----:B-1----:R-:W-:Y:S01]  /*5f40*/  @!P2 FMUL.FTZ R224, R224, R185 ;  /* 0x000000b9e0e0a220 */ /* 0x002fe20000410000 */
[----:B------:R-:W-:Y:S01]  /*5f50*/  FFMA.FTZ R172, R151, R164, R172 ;  /* 0x000000a497ac7223 */ /* 0x000fe200000100ac */
[----:B------:R-:W0:Y:S01]  /*5f60*/  SHFL.DOWN PT, R185, R187, 0x10, 0x1f ;  /* 0x0a001f00bbb97f89 */ /* 0x000e2200000e0000 */
[----:B------:R-:W-:Y:S01]  /*5f70*/  FFMA.FTZ R13, R92, R13, R173 ;  /* 0x0000000d5c0d7223 */ /* 0x000fe200000100ad */
[----:B------:R-:W-:-:S02]  /*5f80*/  IMAD R189, R41, UR15, R218 ;  /* 0x0000000f29bd7c24 */ /* 0x000fc4000f8e02da */
[-C--:B------:R-:W-:Y:S01]  /*5f90*/  FMUL.FTZ R12, R12, R172.reuse ;  /* 0x000000ac0c0c7220 */ /* 0x080fe20000410000 */
[----:B------:R-:W1:Y:S01]  /*5fa0*/  SHFL.DOWN PT, R173, R224, 0x10, 0x1f ;  /* 0x0a001f00e0ad7f89 */ /* 0x000e6200000e0000 */
[----:B------:R-:W-:Y:S01]  /*5fb0*/  FFMA.FTZ R169, R149, R172, R214 ;  /* 0x000000ac95a97223 */ /* 0x000fe200000100d6 */
[----:B------:R-:W-:Y:S02]  /*5fc0*/  IMAD R214, R53, UR24, RZ ;  /* 0x0000001835d67c24 */ /* 0x000fe4000f8e02ff */
[----:B--2---:R-:W-:Y:S01]  /*5fd0*/  FFMA.FTZ R183, R94, R12, R13 ;  /* 0x0000000c5eb77223 */ /* 0x004fe2000001000d */
[----:B------:R-:W-:Y:S01]  /*5fe0*/  HFMA2.MMA R13, -RZ, RZ, 0, 0 ;  /* 0x00000000ff0d7435 */ /* 0x000fe200000001ff */
[----:B------:R-:W-:Y:S01]  /*5ff0*/  MOV R12, R52 ;  /* 0x00000034000c7202 */ /* 0x000fe20000000f00 */
[-C--:B------:R-:W-:Y:S01]  /*6000*/  FMUL.FTZ R216, R216, R169.reuse ;  /* 0x000000a9d8d87220 */ /* 0x080fe20000410000 */
[----:B------:R-:W-:Y:S01]  /*6010*/  FFMA.FTZ R174, R147, R169, R174 ;  /* 0x000000a993ae7223 */ /* 0x000fe200000100ae */
[----:B------:R-:W-:-:S02]  /*6020*/  IMAD R191, R51, UR25, R214 ;  /* 0x0000001933bf7c24 */ /* 0x000fc4000f8e02d6 */
[----:B------:R-:W-:Y:S02]  /*6030*/  FFMA.FTZ R183, R96, R216, R183 ;  /* 0x000000d860b77223 */ /* 0x000fe400000100b7 */
[----:B------:R-:W-:-:S05]  /*6040*/  IMAD.WIDE.U32 R12, R40, UR15, R12 ;  /* 0x0000000f280c7c25 */ /* 0x000fca000f8e000c */
[----:B------:R-:W-:Y:S01]  /*6050*/  IADD3 R13, R13, R189, RZ ;  /* 0x000000bd0d0d7210 */ /* 0x000fe20007ffe0ff */
[C---:B0-----:R-:W-:Y:S01]  /*6060*/  @!P0 FFMA.FTZ R187, R224.reuse, R185, R187 ;  /* 0x000000b9e0bb8223 */ /* 0x041fe200000100bb */
[-C--:B------:R-:W-:Y:S01]  /*6070*/  FMUL.FTZ R189, R171, R174.reuse ;  /* 0x000000aeabbd7220 */ /* 0x080fe20000410000 */
[----:B------:R-:W-:Y:S01]  /*6080*/  FFMA.FTZ R171, R145, R174, R212 ;  /* 0x000000ae91ab7223 */ /* 0x000fe200000100d4 */
[----:B-1----:R-:W-:Y:S01]  /*6090*/  @!P0 FMUL.FTZ R224, R224, R173 ;  /* 0x000000ade0e08220 */ /* 0x002fe20000410000 */
[----:B------:R-:W-:Y:S01]  /*60a0*/  SHFL.IDX PT, R212, R3, RZ, 0x1f ;  /* 0x00001fff03d47589 */ /* 0x000fe200000e0000 */
[----:B------:R-:W-:Y:S01]  /*60b0*/  FFMA.FTZ R183, R98, R189, R183 ;  /* 0x000000bd62b77223 */ /* 0x000fe200000100b7 */
[-C--:B------:R-:W-:Y:S01]  /*60c0*/  FMUL.FTZ R16, R16, R171.reuse ;  /* 0x000000ab10107220 */ /* 0x080fe20000410000 */
[----:B------:R-:W-:Y:S01]  /*60d0*/  FFMA.FTZ R176, R143, R171, R176 ;  /* 0x000000ab8fb07223 */ /* 0x000fe200000100b0 */
[----:B------:R-:W-:Y:S01]  /*60e0*/  SHFL.DOWN PT, R216, R187, 0x1, 0x1f ;  /* 0x08201f00bbd87f89 */ /* 0x000fe200000e0000 */
[----:B------:R-:W-:Y:S01]  /*60f0*/  IADD3 R189, -R116, UR4, RZ ;  /* 0x0000000474bd7c10 */ /* 0x000fe2000fffe1ff */
[----:B------:R-:W-:Y:S01]  /*6100*/  FFMA.FTZ R185, R100, R16, R183 ;  /* 0x0000001064b97223 */ /* 0x000fe200000100b7 */
[-C--:B------:R-:W-:Y:S01]  /*6110*/  FMUL.FTZ R15, R15, R176.reuse ;  /* 0x000000b00f0f7220 */ /* 0x080fe20000410000 */
[----:B------:R-:W0:Y:S01]  /*6120*/  SHFL.DOWN PT, R193, R224, 0x1, 0x1f ;  /* 0x08201f00e0c17f89 */ /* 0x000e2200000e0000 */
[----:B------:R-:W-:-:S02]  /*6130*/  FFMA.FTZ R173, R141, R176, R210 ;  /* 0x000000b08dad7223 */ /* 0x000fc400000100d2 */
[----:B------:R-:W-:Y:S01]  /*6140*/  FFMA.FTZ R185, R102, R15, R185 ;  /* 0x0000000f66b97223 */ /* 0x000fe200000100b9 */
[----:B------:R1:W-:Y:S01]  /*6150*/  SHFL.IDX PT, R210, R187, RZ, 0x1f ;  /* 0x00001fffbbd27589 */ /* 0x0003e200000e0000 */
[----:B------:R-:W-:Y:S01]  /*6160*/  FMUL.FTZ R16, R14, R173 ;  /* 0x000000ad0e107220 */ /* 0x000fe20000410000 */
[----:B------:R-:W-:-:S04]  /*6170*/  IMAD.WIDE.U32 R14, R51, UR24, R12 ;  /* 0x00000018330e7c25 */ /* 0x000fc8000f8e000c */
[----:B------:R-:W-:Y:S01]  /*6180*/  FFMA.FTZ R178, R139, R173, R178 ;  /* 0x000000ad8bb27223 */ /* 0x000fe200000100b2 */
[----:B------:R-:W2:Y:S01]  /*6190*/  SHFL.IDX PT, R183, R224, RZ, 0x1f ;  /* 0x00001fffe0b77589 */ /* 0x000ea200000e0000 */
[----:B------:R-:W-:Y:S01]  /*61a0*/  FFMA.FTZ R185, R104, R16, R185 ;  /* 0x0000001068b97223 */ /* 0x000fe200000100b9 */
[----:B------:R-:W-:Y:S01]  /*61b0*/  IADD3 R13, R15, R191, RZ ;  /* 0x000000bf0f0d7210 */ /* 0x000fe20007ffe0ff */
[-C--:B------:R-:W-:Y:S01]  /*61c0*/  FMUL.FTZ R15, R17, R178.reuse ;  /* 0x000000b2110f7220 */ /* 0x080fe20000410000 */
[----:B------:R-:W-:Y:S01]  /*61d0*/  LEA R16, P2, R14, UR26, 0x2 ;  /* 0x0000001a0e107c11 */ /* 0x000fe2000f8410ff */
[----:B------:R-:W-:Y:S01]  /*61e0*/  FFMA.FTZ R180, R165, R178, R180 ;  /* 0x000000b2a5b47223 */ /* 0x000fe200000100b4 */
[----:B------:R-:W-:Y:S01]  /*61f0*/  IADD3 R12, P0, R28, R14, RZ ;  /* 0x0000000e1c0c7210 */ /* 0x000fe20007f1e0ff */
[----:B------:R-:W-:Y:S01]  /*6200*/  FFMA.FTZ R185, R106, R15, R185 ;  /* 0x0000000f6ab97223 */ /* 0x000fe200000100b9 */
[----:B------:R-:W-:Y:S01]  /*6210*/  LEA.HI.X R17, R14, UR27, R13, 0x2, P2 ;  /* 0x0000001b0e117c11 */ /* 0x000fe200090f140d */
[----:B------:R-:W-:-:S02]  /*6220*/  IMAD R15, R189, -0x200, RZ ;  /* 0xfffffe00bd0f7824 */ /* 0x000fc400078e02ff */
[----:B------:R-:W-:Y:S01]  /*6230*/  FMUL.FTZ R181, R181, R180 ;  /* 0x000000b4b5b57220 */ /* 0x000fe20000410000 */
[----:B-1----:R-:W-:Y:S01]  /*6240*/  FMUL.FTZ R187, R137, R162 ;  /* 0x000000a289bb7220 */ /* 0x002fe20000410000 */
[----:B------:R-:W-:Y:S01]  /*6250*/  IADD3.X R13, R29, R13, RZ, P0, !PT ;  /* 0x0000000d1d0d7210 */ /* 0x000fe200007fe4ff */
[----:B------:R-:W-:Y:S01]  /*6260*/  IMAD.WIDE R14, R15, 0x4, R16 ;  /* 0x000000040f0e7825 */ /* 0x000fe200078e0210 */
[----:B------:R-:W-:-:S03]  /*6270*/  P2R R16, PR, RZ, 0x20 ;  /* 0x00000020ff107803 */ /* 0x000fc60000000000 */
[----:B0-----:R-:W-:Y:S01]  /*6280*/  @P1 FFMA.FTZ R212, R193, R212, R216 ;  /* 0x000000d4c1d41223 */ /* 0x001fe200000100d8 */
[----:B------:R-:W-:Y:S01]  /*6290*/  SHF.L.U32 R16, R52, 0x4, RZ ;  /* 0x0000000434107819 */ /* 0x000fe200000006ff */
[----:B------:R-:W-:Y:S01]  /*62a0*/  FMUL.FTZ R17, R137, R168 ;  /* 0x000000a889117220 */ /* 0x000fe20000410000 */
[----:B------:R-:W-:Y:S01]  /*62b0*/  FFMA.FTZ R185, R108, R181, R185 ;  /* 0x000000b56cb97223 */ /* 0x000fe200000100b9 */
[----:B------:R-:W-:Y:S01]  /*62c0*/  FFMA.FTZ R179, R212, R194, R179 ;  /* 0x000000c2d4b37223 */ /* 0x000fe200000100b3 */
[----:B------:R-:W-:Y:S01]  /*62d0*/  LEA.HI.SX32 R16, R16, R16, 0x1b ;  /* 0x0000001010107211 */ /* 0x000fe200078fdaff */
[----:B------:R-:W-:Y:S01]  /*62e0*/  FMUL.FTZ R17, R0, R17 ;  /* 0x0000001100117220 */ /* 0x000fe20000410000 */
[----:B------:R-:W-:Y:S01]  /*62f0*/  FFMA.FTZ R181, R175, R180, R196 ;  /* 0x000000b4afb57223 */ /* 0x000fe200000100c4 */
[----:B------:R-:W-:Y:S01]  /*6300*/  FFMA.FTZ R208, R177, R179, R208 ;  /* 0x000000b3b1d07223 */ /* 0x000fe200000100d0 */
[----:B------:R-:W-:Y:S01]  /*6310*/  LEA R194, R16, R85, 0x2 ;  /* 0x0000005510c27211 */ /* 0x000fe200078e10ff */
[C---:B--2---:R-:W-:Y:S01]  /*6320*/  FFMA.FTZ R3, R183.reuse, R3, R210 ;  /* 0x00000003b7037223 */ /* 0x044fe200000100d2 */
[----:B------:R-:W-:Y:S01]  /*6330*/  FMUL.FTZ R2, R183, R2 ;  /* 0x00000002b7027220 */ /* 0x000fe20000410000 */
[----:B------:R-:W-:Y:S01]  /*6340*/  FFMA.FTZ R206, R175, R208, R206 ;  /* 0x000000d0afce7223 */ /* 0x000fe200000100ce */
[----:B------:R-:W-:Y:S01]  /*6350*/  @!P5 LEA R16, R114, R85, 0x3 ;  /* 0x000000557210d211 */ /* 0x000fe200078e18ff */
[-C--:B------:R-:W-:Y:S01]  /*6360*/  FMUL.FTZ R183, R204, R181.reuse ;  /* 0x000000b5ccb77220 */ /* 0x080fe20000410000 */
[----:B------:R-:W-:Y:S01]  /*6370*/  FFMA.FTZ R186, R177, R181, R186 ;  /* 0x000000b5b1ba7223 */ /* 0x000fe200000100ba */
[----:B------:R-:W-:Y:S01]  /*6380*/  FFMA.FTZ R202, R165, R206, R202 ;  /* 0x000000cea5ca7223 */ /* 0x000fe200000100ca */
[----:B------:R-:W-:Y:S01]  /*6390*/  FMUL.FTZ R177, R137, R167 ;  /* 0x000000a789b17220 */ /* 0x000fe20000410000 */
[----:B------:R0:W-:Y:S01]  /*63a0*/  @!P5 STS.64 [R16+0x1728], R2 ;  /* 0x001728021000d388 */ /* 0x0001e20000000a00 */
[----:B------:R-:W-:Y:S01]  /*63b0*/  FFMA.FTZ R183, R110, R183, R185 ;  /* 0x000000b76eb77223 */ /* 0x000fe200000100b9 */
[----:B------:R-:W-:Y:S01]  /*63c0*/  FFMA.FTZ R200, R139, R202, R200 ;  /* 0x000000ca8bc87223 */ /* 0x000fe200000100c8 */
[C---:B------:R-:W-:Y:S01]  /*63d0*/  FMUL.FTZ R139, R137.reuse, R169 ;  /* 0x000000a9898b7220 */ /* 0x040fe20000410000 */
[----:B------:R1:W-:Y:S01]  /*63e0*/  STS [R194+0x430], R17 ;  /* 0x00043011c2007388 */ /* 0x0003e20000000800 */
[----:B------:R-:W-:Y:S01]  /*63f0*/  FMUL.FTZ R175, R137, R166 ;  /* 0x000000a689af7220 */ /* 0x000fe20000410000 */
[----:B------:R-:W-:Y:S01]  /*6400*/  FFMA.FTZ R198, R141, R200, R198 ;  /* 0x000000c88dc67223 */ /* 0x000fe200000100c6 */
[C---:B------:R-:W-:Y:S01]  /*6410*/  FMUL.FTZ R141, R137.reuse, R174 ;  /* 0x000000ae898d7220 */ /* 0x040fe20000410000 */
[----:B------:R-:W-:Y:S01]  /*6420*/  FMUL.FTZ R139, R96, R139 ;  /* 0x0000008b608b7220 */ /* 0x000fe20000410000 */
[----:B------:R-:W-:Y:S01]  /*6430*/  FMUL.FTZ R185, R137, R159 ;  /* 0x0000009f89b97220 */ /* 0x000fe20000410000 */
[----:B------:R-:W-:Y:S01]  /*6440*/  FFMA.FTZ R192, R143, R198, R192 ;  /* 0x000000c68fc07223 */ /* 0x000fe200000100c0 */
[----:B------:R-:W-:Y:S01]  /*6450*/  FMUL.FTZ R141, R98, R141 ;  /* 0x0000008d628d7220 */ /* 0x000fe20000410000 */
[----:B0-----:R-:W-:Y:S01]  /*6460*/  FMUL.FTZ R3, R137, R164 ;  /* 0x000000a489037220 */ /* 0x001fe20000410000 */
[----:B------:R0:W-:Y:S01]  /*6470*/  STS [R194+0x44c], R139 ;  /* 0x00044c8bc2007388 */ /* 0x0001e20000000800 */
[----:B------:R-:W-:Y:S01]  /*6480*/  FFMA.FTZ R190, R145, R192, R190 ;  /* 0x000000c091be7223 */ /* 0x000fe200000100be */
[----:B-1----:R-:W-:Y:S01]  /*6490*/  FMUL.FTZ R17, R137, R172 ;  /* 0x000000ac89117220 */ /* 0x002fe20000410000 */
[----:B------:R-:W-:Y:S01]  /*64a0*/  FMUL.FTZ R3, R92, R3 ;  /* 0x000000035c037220 */ /* 0x000fe20000410000 */
[----:B------:R1:W-:Y:S01]  /*64b0*/  STS [R194+0x450], R141 ;  /* 0x0004508dc2007388 */ /* 0x0003e20000000800 */
[----:B------:R-:W-:Y:S01]  /*64c0*/  FFMA.FTZ R188, R147, R190, R188 ;  /* 0x000000be93bc7223 */ /* 0x000fe200000100bc */
[----:B------:R-:W-:Y:S01]  /*64d0*/  FMUL.FTZ R17, R94, R17 ;  /* 0x000000115e117220 */ /* 0x000fe20000410000 */
[----:B------:R-:W-:Y:S01]  /*64e0*/  FMUL.FTZ R143, R137, R171 ;  /* 0x000000ab898f7220 */ /* 0x000fe20000410000 */
[----:B------:R2:W-:Y:S01]  /*64f0*/  STS [R194+0x444], R3 ;  /* 0x00044403c2007388 */ /* 0x0005e20000000800 */
[----:B------:R-:W-:Y:S01]  /*6500*/  FFMA.FTZ R184, R149, R188, R184 ;  /* 0x000000bc95b87223 */ /* 0x000fe200000100b8 */
[C---:B------:R-:W-:Y:S01]  /*6510*/  FMUL.FTZ R145, R137.reuse, R176 ;  /* 0x000000b089917220 */ /* 0x040fe20000410000 */
[----:B0-----:R-:W-:Y:S01]  /*6520*/  FMUL.FTZ R139, R137, R180 ;  /* 0x000000b4898b7220 */ /* 0x001fe20000410000 */
[----:B------:R0:W-:Y:S01]  /*6530*/  STS [R194+0x448], R17 ;  /* 0x00044811c2007388 */ /* 0x0001e20000000800 */
[----:B------:R-:W-:Y:S01]  /*6540*/  FFMA.FTZ R182, R151, R184, R182 ;  /* 0x000000b897b67223 */ /* 0x000fe200000100b6 */
[----:B-1----:R-:W-:Y:S01]  /*6550*/  FMUL.FTZ R141, R137, R181 ;  /* 0x000000b5898d7220 */ /* 0x002fe20000410000 */
[----:B------:R-:W-:Y:S01]  /*6560*/  IADD3 R2, R116, -UR4, RZ ;  /* 0x8000000474027c10 */ /* 0x000fe2000fffe0ff */
[----:B------:R-:W-:Y:S01]  /*6570*/  FMUL.FTZ R177, R86, R177 ;  /* 0x000000b156b17220 */ /* 0x000fe20000410000 */
[----:B------:R-:W-:Y:S01]  /*6580*/  FFMA.FTZ R170, R153, R182, R170 ;  /* 0x000000b699aa7223 */ /* 0x000fe200000100aa */
[C---:B--2---:R-:W-:Y:S01]  /*6590*/  FMUL.FTZ R3, R137.reuse, R173 ;  /* 0x000000ad89037220 */ /* 0x044fe20000410000 */
        /* <DEDUP_REMOVED lines=9> */
[----:B------:R-:W-:Y:S01]  /*6630*/  LEA R137, R2, 0xfffffe00, 0x9 ;  /* 0xfffffe0002897811 */ /* 0x000fe200078e48ff */
[----:B------:R-:W-:Y:S01]  /*6640*/  FFMA.FTZ R156, R156, R160, R19 ;  /* 0x000000a09c9c7223 */ /* 0x000fe20000010013 */
[----:B------:R-:W-:Y:S01]  /*6650*/  FMUL.FTZ R187, R90, R187 ;  /* 0x000000bb5abb7220 */ /* 0x000fe20000410000 */
[----:B------:R-:W-:Y:S01]  /*6660*/  FMUL.FTZ R143, R100, R143 ;  /* 0x0000008f648f7220 */ /* 0x000fe20000410000 */
[----:B------:R-:W-:Y:S01]  /*6670*/  IADD3 R137, -R137, UR9, -R52 ;  /* 0x0000000989897c10 */ /* 0x000fe2000fffe934 */
[----:B------:R-:W-:Y:S01]  /*6680*/  FFMA.FTZ R18, R157, R156, R18 ;  /* 0x0000009c9d127223 */ /* 0x000fe20000010012 */
[----:B------:R-:W-:Y:S01]  /*6690*/  FMUL.FTZ R145, R102, R145 ;  /* 0x0000009166917220 */ /* 0x000fe20000410000 */
[----:B------:R0:W-:Y:S01]  /*66a0*/  STS [R194+0x45c], R3 ;  /* 0x00045c03c2007388 */ /* 0x0001e20000000800 */
[----:B------:R-:W-:Y:S01]  /*66b0*/  ISETP.GE.AND P0, PT, R137, 0x1, PT ;  /* 0x000000018900780c */ /* 0x000fe20003f06270 */
[----:B------:R-:W-:Y:S01]  /*66c0*/  FMUL.FTZ R139, R108, R139 ;  /* 0x0000008b6c8b7220 */ /* 0x000fe20000410000 */
[----:B------:R-:W-:Y:S01]  /*66d0*/  FMUL.FTZ R141, R110, R141 ;  /* 0x0000008d6e8d7220 */ /* 0x000fe20000410000 */
[----:B------:R-:W-:Y:S01]  /*66e0*/  FMUL.FTZ R2, R18, R66 ;  /* 0x0000004212027220 */ /* 0x000fe20000410000 */
[----:B------:R1:W-:Y:S01]  /*66f0*/  STS [R194+0x460], R17 ;  /* 0x00046011c2007388 */ /* 0x0003e20000000800 */
[-C--:B------:R-:W-:Y:S01]  /*6700*/  FFMA.FTZ R167, R20, -R67.reuse, R167 ;  /* 0x8000004314a77223 */ /* 0x080fe200000100a7 */
[-C--:B------:R-:W-:Y:S01]  /*6710*/  FFMA.FTZ R166, R23, -R68.reuse, R166 ;  /* 0x8000004417a67223 */ /* 0x080fe200000100a6 */
[----:B------:R-:W-:Y:S01]  /*6720*/  FMUL.FTZ R19, R160, R68 ;  /* 0x00000044a0137220 */ /* 0x000fe20000410000 */
[----:B------:R-:W-:Y:S01]  /*6730*/  STS [R194+0x434], R177 ;  /* 0x000434b1c2007388 */ /* 0x000fe20000000800 */
[----:B0-----:R-:W-:Y:S01]  /*6740*/  FFMA.FTZ R3, R21, -R66, R168 ;  /* 0x8000004215037223 */ /* 0x001fe200000100a8 */
[----:B------:R-:W-:-:S02]  /*6750*/  FMUL.FTZ R168, R156, R67 ;  /* 0x000000439ca87220 */ /* 0x000fc40000410000 */
[----:B------:R-:W-:Y:S01]  /*6760*/  STS [R194+0x438], R175 ;  /* 0x000438afc2007388 */ /* 0x000fe20000000800 */
[----:B-1----:R-:W-:-:S03]  /*6770*/  FFMA.FTZ R17, R2, R3, RZ ;  /* 0x0000000302117223 */ /* 0x002fc600000100ff */
[----:B------:R-:W-:Y:S04]  /*6780*/  STS [R194+0x43c], R185 ;  /* 0x00043cb9c2007388 */ /* 0x000fe80000000800 */
[----:B------:R-:W-:Y:S04]  /*6790*/  STS [R194+0x440], R187 ;  /* 0x000440bbc2007388 */ /* 0x000fe80000000800 */
[----:B------:R-:W-:Y:S04]  /*67a0*/  STS [R194+0x454], R143 ;  /* 0x0004548fc2007388 */ /* 0x000fe80000000800 */
[----:B------:R-:W-:Y:S04]  /*67b0*/  STS [R194+0x458], R145 ;  /* 0x00045891c2007388 */ /* 0x000fe80000000800 */
[----:B------:R-:W-:Y:S04]  /*67c0*/  STS [R194+0x464], R139 ;  /* 0x0004648bc2007388 */ /* 0x000fe80000000800 */
[----:B------:R-:W-:Y:S04]  /*67d0*/  STS [R194+0x468], R141 ;  /* 0x0004688dc2007388 */ /* 0x000fe80000000800 */
[----:B------:R0:W-:Y:S02]  /*67e0*/  STS [R194+0x46c], R16 ;  /* 0x00046c10c2007388 */ /* 0x0001e40000000800 */
[----:B0-----:R-:W-:Y:S01]  /*67f0*/  FFMA.FTZ R194, R168, R167, R17 ;  /* 0x000000a7a8c27223 */ /* 0x001fe20000010011 */
[----:B------:R-:W-:Y:S06]  /*6800*/  BAR.SYNC.DEFER_BLOCKING 0x0 ;  /* 0x0000000000007b1d */ /* 0x000fec0000010000 */
[----:B------:R-:W-:Y:S05]  /*6810*/  @!P0 BRA `(.L_x_8157) ;  /* 0x0000000000288947 */ /* 0x000fea0003800000 */
        /* <DEDUP_REMOVED lines=10> */
.L_x_8157:
[----:B------:R-:W-:Y:S05]  /*68c0*/  BSYNC B0 ;  /* 0x0000000000007941 */ /* 0x000fea0003800000 */
.L_x_8156:
[----:B------:R-:W-:Y:S01]  /*68d0*/  USHF.L.U64.HI UR8, UR5, 0x2, UR6 ;  /* 0x0000000205087899 */ /* 0x000fe20008010206 */
[-C--:B------:R-:W-:Y:S01]  /*68e0*/  FFMA.FTZ R159, R22, -R69.reuse, R159 ;  /* 0x80000045169f7223 */ /* 0x080fe2000001009f */
[----:B------:R-:W-:Y:S01]  /*68f0*/  USHF.L.U32 UR7, UR5, 0x2, URZ ;  /* 0x0000000205077899 */ /* 0x000fe2000800063f */
[----:B------:R-:W-:Y:S01]  /*6900*/  FMUL.FTZ R12, R154, R69 ;  /* 0x000000459a0c7220 */ /* 0x000fe20000410000 */
[----:B0-----:R-:W-:Y:S01]  /*6910*/  FFMA.FTZ R17, R19, R166, R194 ;  /* 0x000000a613117223 */ /* 0x001fe200000100c2 */
[----:B------:R-:W-:Y:S01]  /*6920*/  IADD3 R125, R52, 0x20, RZ ;  /* 0x00000020347d7810 */ /* 0x000fe20007ffe0ff */
[----:B------:R-:W-:Y:S02]  /*6930*/  IMAD R212, R38, UR8, RZ ;  /* 0x0000000826d47c24 */ /* 0x000fe4000f8e02ff */
[-C--:B------:R-:W-:Y:S01]  /*6940*/  FFMA.FTZ R162, R25, -R70.reuse, R162 ;  /* 0x8000004619a27223 */ /* 0x080fe200000100a2 */
[----:B------:R-:W-:Y:S01]  /*6950*/  FMUL.FTZ R13, R170, R70 ;  /* 0x00000046aa0d7220 */ /* 0x000fe20000410000 */
[----:B------:R-:W-:Y:S01]  /*6960*/  FFMA.FTZ R194, R12, R159, R17 ;  /* 0x0000009f0cc27223 */ /* 0x000fe20000010011 */
[----:B------:R-:W-:Y:S01]  /*6970*/  IMAD.WIDE.U32 R14, R38, UR7, R14 ;  /* 0x00000007260e7c25 */ /* 0x000fe2000f8e000e */
[----:B------:R-:W-:-:S03]  /*6980*/  LEA.HI.SX32 R210, R125, R52, 0x1b ;  /* 0x000000347dd27211 */ /* 0x000fc600078fdaff */
[-C--:B------:R-:W-:Y:S01]  /*6990*/  FFMA.FTZ R17, R24, -R71.reuse, R164 ;  /* 0x8000004718117223 */ /* 0x080fe200000100a4 */
[----:B------:R-:W-:Y:S01]  /*69a0*/  FMUL.FTZ R16, R182, R71 ;  /* 0x00000047b6107220 */ /* 0x000fe20000410000 */
[----:B------:R-:W-:Y:S02]  /*69b0*/  IMAD R153, R39, UR7, R212 ;  /* 0x0000000727997c24 */ /* 0x000fe4000f8e02d4 */
[----:B------:R-:W-:Y:S01]  /*69c0*/  FFMA.FTZ R139, R13, R162, R194 ;  /* 0x000000a20d8b7223 */ /* 0x000fe200000100c2 */
[-C--:B------:R-:W-:Y:S01]  /*69d0*/  FFMA.FTZ R172, R27, -R72.reuse, R172 ;  /* 0x800000481bac7223 */ /* 0x080fe200000100ac */
[----:B------:R-:W-:Y:S01]  /*69e0*/  FMUL.FTZ R125, R184, R72 ;  /* 0x00000048b87d7220 */ /* 0x000fe20000410000 */
[----:B------:R-:W-:Y:S01]  /*69f0*/  FFMA.FTZ R169, R26, -R73, R169 ;  /* 0x800000491aa97223 */ /* 0x000fe200000100a9 */
[----:B------:R-:W-:Y:S01]  /*6a00*/  IADD3 R15, R15, R153, RZ ;  /* 0x000000990f0f7210 */ /* 0x000fe20007ffe0ff */
[----:B------:R-:W-:Y:S01]  /*6a10*/  FFMA.FTZ R194, R16, R17, R139 ;  /* 0x0000001110c27223 */ /* 0x000fe2000001008b */
[----:B------:R-:W-:Y:S01]  /*6a20*/  LEA R153, R210, R85, 0x2 ;  /* 0x00000055d2997211 */ /* 0x000fe200078e10ff */
[----:B------:R-:W-:Y:S01]  /*6a30*/  FMUL.FTZ R164, R188, R73 ;  /* 0x00000049bca47220 */ /* 0x000fe20000410000 */
[----:B------:R-:W-:Y:S01]  /*6a40*/  FFMA.FTZ R174, R127, -R74, R174 ;  /* 0x8000004a7fae7223 */ /* 0x000fe200000100ae */
[----:B------:R-:W-:Y:S01]  /*6a50*/  FFMA.FTZ R139, R125, R172, R194 ;  /* 0x000000ac7d8b7223 */ /* 0x000fe200000100c2 */
[----:B------:R-:W-:Y:S01]  /*6a60*/  FMUL.FTZ R141, R190, R74 ;  /* 0x0000004abe8d7220 */ /* 0x000fe20000410000 */
[----:B------:R-:W-:Y:S01]  /*6a70*/  FFMA.FTZ R171, R148, -R75, R171 ;  /* 0x8000004b94ab7223 */ /* 0x000fe200000100ab */
[----:B------:R-:W0:Y:S01]  /*6a80*/  LDS R153, [R153+0x4b0] ;  /* 0x0004b00099997984 */ /* 0x000e220000000800 */
[----:B------:R-:W-:Y:S01]  /*6a90*/  FFMA.FTZ R196, R164, R169, R139 ;  /* 0x000000a9a4c47223 */ /* 0x000fe2000001008b */
[----:B------:R-:W-:Y:S01]  /*6aa0*/  FMUL.FTZ R194, R192, R75 ;  /* 0x0000004bc0c27220 */ /* 0x000fe20000410000 */
[-C--:B------:R-:W-:Y:S01]  /*6ab0*/  FMUL.FTZ R149, R198, R76.reuse ;  /* 0x0000004cc6957220 */ /* 0x080fe20000410000 */
[----:B------:R-:W-:Y:S01]  /*6ac0*/  FFMA.FTZ R176, R129, -R76, R176 ;  /* 0x8000004c81b07223 */ /* 0x000fe200000100b0 */
[----:B------:R-:W-:Y:S01]  /*6ad0*/  FFMA.FTZ R139, R141, R174, R196 ;  /* 0x000000ae8d8b7223 */ /* 0x000fe200000100c4 */
[-C--:B------:R-:W-:Y:S01]  /*6ae0*/  FMUL.FTZ R196, R200, R77.reuse ;  /* 0x0000004dc8c47220 */ /* 0x080fe20000410000 */
[----:B------:R-:W-:Y:S01]  /*6af0*/  FFMA.FTZ R173, R150, -R77, R173 ;  /* 0x8000004d96ad7223 */ /* 0x000fe200000100ad */
[-C--:B------:R-:W-:Y:S01]  /*6b00*/  FMUL.FTZ R151, R202, R78.reuse ;  /* 0x0000004eca977220 */ /* 0x080fe20000410000 */
[----:B------:R-:W-:Y:S01]  /*6b10*/  FFMA.FTZ R204, R194, R171, R139 ;  /* 0x000000abc2cc7223 */ /* 0x000fe2000001008b */
[----:B------:R-:W-:Y:S01]  /*6b20*/  FFMA.FTZ R178, R131, -R78, R178 ;  /* 0x8000004e83b27223 */ /* 0x000fe200000100b2 */
[----:B------:R-:W-:Y:S01]  /*6b30*/  ISETP.GE.AND P0, PT, R137, 0x21, PT ;  /* 0x000000218900780c */ /* 0x000fe20003f06270 */
[----:B------:R-:W-:Y:S01]  /*6b40*/  FMUL.FTZ R147, R206, R80 ;  /* 0x00000050ce937220 */ /* 0x000fe20000410000 */
[----:B------:R-:W-:Y:S01]  /*6b50*/  FFMA.FTZ R139, R149, R176, R204 ;  /* 0x000000b0958b7223 */ /* 0x000fe200000100cc */
[----:B------:R-:W-:Y:S01]  /*6b60*/  FFMA.FTZ R180, R133, -R80, R180 ;  /* 0x8000005085b47223 */ /* 0x000fe200000100b4 */
[----:B------:R-:W-:Y:S01]  /*6b70*/  FMUL.FTZ R143, R179, R82 ;  /* 0x00000052b38f7220 */ /* 0x000fe20000410000 */
[----:B------:R-:W-:Y:S01]  /*6b80*/  FMUL.FTZ R145, R208, R81 ;  /* 0x00000051d0917220 */ /* 0x000fe20000410000 */
[----:B------:R-:W-:Y:S01]  /*6b90*/  FFMA.FTZ R204, R196, R173, R139 ;  /* 0x000000adc4cc7223 */ /* 0x000fe2000001008b */
[----:B------:R-:W-:Y:S01]  /*6ba0*/  FMUL.FTZ R139, R158, R186 ;  /* 0x000000ba9e8b7220 */ /* 0x000fe20000410000 */
[----:B------:R-:W-:Y:S01]  /*6bb0*/  FFMA.FTZ R181, R152, -R81, R181 ;  /* 0x8000005198b57223 */ /* 0x000fe200000100b5 */
[----:B------:R-:W-:Y:S01]  /*6bc0*/  FFMA.FTZ R186, R135, -R82, R186 ;  /* 0x8000005287ba7223 */ /* 0x000fe200000100ba */
[----:B------:R-:W-:Y:S01]  /*6bd0*/  FFMA.FTZ R204, R151, R178, R204 ;  /* 0x000000b297cc7223 */ /* 0x000fe200000100cc */
[----:B------:R-:W-:Y:S01]  /*6be0*/  FMUL.FTZ R158, R112, R139 ;  /* 0x0000008b709e7220 */ /* 0x000fe20000410000 */
[----:B------:R-:W-:Y:S01]  /*6bf0*/  BSSY B0, `(.L_x_8158) ;  /* 0x000000a000007945 */ /* 0x000fe20003800000 */
[----:B------:R-:W-:Y:S01]  /*6c00*/  FMUL.FTZ R139, R143, R186 ;  /* 0x000000ba8f8b7220 */ /* 0x000fe20000410000 */
[----:B------:R-:W-:Y:S01]  /*6c10*/  FFMA.FTZ R204, R147, R180, R204 ;  /* 0x000000b493cc7223 */ /* 0x000fe200000100cc */
[----:B------:R-:W-:Y:S01]  /*6c20*/  FADD.FTZ R183, R183, R158 ;  /* 0x0000009eb7b77221 */ /* 0x000fe20000010000 */
[----:B------:R-:W-:-:S02]  /*6c30*/  IADD3 R155, R52, 0x40, RZ ;  /* 0x00000040349b7810 */ /* 0x000fc40007ffe0ff */
[----:B------:R-:W-:Y:S01]  /*6c40*/  FFMA.FTZ R204, R145, R181, R204 ;  /* 0x000000b591cc7223 */ /* 0x000fe200000100cc */
[----:B------:R-:W-:-:S03]  /*6c50*/  IADD3 R157, R52, 0x60, RZ ;  /* 0x00000060349d7810 */ /* 0x000fc60007ffe0ff */
[----:B------:R-:W-:Y:S01]  /*6c60*/  FADD.FTZ R139, R204, R139 ;  /* 0x0000008bcc8b7221 */ /* 0x000fe20000010000 */
[----:B------:R-:W-:Y:S06]  /*6c70*/  @!P0 BRA `(.L_x_8159) ;  /* 0x0000000000048947 */ /* 0x000fec0003800000 */
[----:B0-----:R1:W-:Y:S02]  /*6c80*/  REDG.E.ADD.F32.FTZ.RN.STRONG.GPU desc[UR12][R14.64+-0x780], R153 ;  /* 0xfff880990e0079a6 */ /* 0x0013e4000c10f38c */
.L_x_8159:
[----:B------:R-:W-:Y:S05]  /*6c90*/  BSYNC B0 ;  /* 0x0000000000007941 */ /* 0x000fea0003800000 */
.L_x_8158:
        /* <DEDUP_REMOVED lines=18> */
.L_x_8161:
[----:B------:R-:W-:Y:S05]  /*6dc0*/  BSYNC B0 ;  /* 0x0000000000007941 */ /* 0x000fea0003800000 */
.L_x_8160:
[----:B01----:R0:W1:Y:S01]  /*6dd0*/  LDS R153, [R204+0x5b0] ;  /* 0x0005b000cc997984 */ /* 0x0030620000000800 */
[----:B------:R-:W-:Y:S01]  /*6de0*/  BSSY B0, `(.L_x_8162) ;  /* 0x0000006000007945 */ /* 0x000fe20003800000 */
[----:B------:R-:W-:Y:S02]  /*6df0*/  IADD3 R157, R52, 0xc0, RZ ;  /* 0x000000c0349d7810 */ /* 0x000fe40007ffe0ff */
[----:B------:R-:W-:Y:S02]  /*6e00*/  LEA.HI.SX32 R158, R155, R52, 0x1b ;  /* 0x000000349b9e7211 */ /* 0x000fe400078fdaff */
[----:B------:R-:W-:Y:S01]  /*6e10*/  LEA R210, R210, R85, 0x2 ;  /* 0x00000055d2d27211 */ /* 0x000fe200078e10ff */
[----:B------:R-:W-:Y:S06]  /*6e20*/  @!P0 BRA `(.L_x_8163) ;  /* 0x0000000000048947 */ /* 0x000fec0003800000 */
[----:B-1----:R2:W-:Y:S02]  /*6e30*/  REDG.E.ADD.F32.FTZ.RN.STRONG.GPU desc[UR12][R14.64+-0x680], R153 ;  /* 0xfff980990e0079a6 */ /* 0x0025e4000c10f38c */
.L_x_8163:
[----:B------:R-:W-:Y:S05]  /*6e40*/  BSYNC B0 ;  /* 0x0000000000007941 */ /* 0x000fea0003800000 */
.L_x_8162:
[----:B-12---:R1:W2:Y:S01]  /*6e50*/  LDS R153, [R210+0x630] ;  /* 0x00063000d2997984 */ /* 0x0062a20000000800 */
[----:B------:R-:W-:Y:S01]  /*6e60*/  BSSY B0, `(.L_x_8164) ;  /* 0x0000006000007945 */ /* 0x000fe20003800000 */
[----:B------:R-:W-:Y:S02]  /*6e70*/  IADD3 R155, R52, 0xe0, RZ ;  /* 0x000000e0349b7810 */ /* 0x000fe40007ffe0ff */
[----:B0-----:R-:W-:Y:S02]  /*6e80*/  LEA.HI.SX32 R204, R157, R52, 0x1b ;  /* 0x000000349dcc7211 */ /* 0x001fe400078fdaff */
[----:B------:R-:W-:Y:S01]  /*6e90*/  LEA R163, R158, R85, 0x2 ;  /* 0x000000559ea37211 */ /* 0x000fe200078e10ff */
[----:B------:R-:W-:Y:S06]  /*6ea0*/  @!P1 BRA `(.L_x_8165) ;  /* 0x0000000000049947 */ /* 0x000fec0003800000 */
[----:B--2---:R0:W-:Y:S02]  /*6eb0*/  REDG.E.ADD.F32.FTZ.RN.STRONG.GPU desc[UR12][R14.64+-0x600], R153 ;  /* 0xfffa00990e0079a6 */ /* 0x0041e4000c10f38c */
.L_x_8165:
[----:B------:R-:W-:Y:S05]  /*6ec0*/  BSYNC B0 ;  /* 0x0000000000007941 */ /* 0x000fea0003800000 */
.L_x_8164:
[----:B0-2---:R0:W2:Y:S01]  /*6ed0*/  LDS R153, [R163+0x6b0] ;  /* 0x0006b000a3997984 */ /* 0x0050a20000000800 */
[----:B------:R-:W-:Y:S01]  /*6ee0*/  BSSY B0, `(.L_x_8166) ;  /* 0x0000006000007945 */ /* 0x000fe20003800000 */
[----:B------:R-:W-:Y:S02]  /*6ef0*/  LEA.HI.SX32 R158, R155, R52, 0x1b ;  /* 0x000000349b9e7211 */ /* 0x000fe400078fdaff */
[----:B------:R-:W-:Y:S02]  /*6f00*/  IADD3 R157, R52, 0x100, RZ ;  /* 0x00000100349d7810 */ /* 0x000fe40007ffe0ff */
[----:B------:R-:W-:Y:S01]  /*6f10*/  LEA R155, R204, R85, 0x2 ;  /* 0x00000055cc9b7211 */ /* 0x000fe200078e10ff */
[----:B------:R-:W-:Y:S06]  /*6f20*/  @!P2 BRA `(.L_x_8167) ;  /* 0x000000000004a947 */ /* 0x000fec0003800000 */
[----:B--2---:R3:W-:Y:S02]  /*6f30*/  REDG.E.ADD.F32.FTZ.RN.STRONG.GPU desc[UR12][R14.64+-0x580], R153 ;  /* 0xfffa80990e0079a6 */ /* 0x0047e4000c10f38c */
.L_x_8167:
[----:B------:R-:W-:Y:S05]  /*6f40*/  BSYNC B0 ;  /* 0x0000000000007941 */ /* 0x000fea0003800000 */
.L_x_8166:
[----:B--23--:R2:W3:Y:S01]  /*6f50*/  LDS R153, [R155+0x730] ;  /* 0x000730009b997984 */ /* 0x00c4e20000000800 */
[----:B------:R-:W-:Y:S01]  /*6f60*/  BSSY B0, `(.L_x_8168) ;  /* 0x0000005000007945 */ /* 0x000fe20003800000 */
[----:B------:R-:W-:Y:S02]  /*6f70*/  LEA.HI.SX32 R204, R157, R52, 0x1b ;  /* 0x000000349dcc7211 */ /* 0x000fe400078fdaff */
[----:B------:R-:W-:Y:S01]  /*6f80*/  LEA R158, R158, R85, 0x2 ;  /* 0x000000559e9e7211 */ /* 0x000fe200078e10ff */
[----:B------:R-:W-:Y:S06]  /*6f90*/  @!P3 BRA `(.L_x_8169) ;  /* 0x000000000004b947 */ /* 0x000fec0003800000 */
[----:B---3--:R4:W-:Y:S02]  /*6fa0*/  REDG.E.ADD.F32.FTZ.RN.STRONG.GPU desc[UR12][R14.64+-0x500], R153 ;  /* 0xfffb00990e0079a6 */ /* 0x0089e4000c10f38c */
.L_x_8169:
[----:B------:R-:W-:Y:S05]  /*6fb0*/  BSYNC B0 ;  /* 0x0000000000007941 */ /* 0x000fea0003800000 */
.L_x_8168:
[----:B---34-:R3:W4:Y:S01]  /*6fc0*/  LDS R153, [R158+0x7b0] ;  /* 0x0007b0009e997984 */ /* 0x0187220000000800 */
[----:B------:R-:W-:Y:S01]  /*6fd0*/  BSSY B0, `(.L_x_8170) ;  /* 0x0000004000007945 */ /* 0x000fe20003800000 */
[----:B------:R-:W-:-:S03]  /*6fe0*/  LEA R204, R204, R85, 0x2 ;  /* 0x00000055cccc7211 */ /* 0x000fc600078e10ff */
[----:B------:R-:W-:Y:S05]  /*6ff0*/  @!P4 BRA `(.L_x_8171) ;  /* 0x000000000004c947 */ /* 0x000fea0003800000 */
[----:B----4-:R4:W-:Y:S02]  /*7000*/  REDG.E.ADD.F32.FTZ.RN.STRONG.GPU desc[UR12][R14.64+-0x480], R153 ;  /* 0xfffb80990e0079a6 */ /* 0x0109e4000c10f38c */
.L_x_8171:
[----:B------:R-:W-:Y:S05]  /*7010*/  BSYNC B0 ;  /* 0x0000000000007941 */ /* 0x000fea0003800000 */
.L_x_8170:
[----:B----4-:R4:W0:Y:S01]  /*7020*/  LDS R153, [R204+0x830] ;  /* 0x00083000cc997984 */ /* 0x0108220000000800 */
[----:B------:R-:W-:Y:S01]  /*7030*/  BSSY B0, `(.L_x_8172) ;  /* 0x0000005000007945 */ /* 0x000fe20003800000 */
[C---:B--2---:R-:W-:Y:S02]  /*7040*/  IADD3 R155, R52.reuse, 0x120, RZ ;  /* 0x00000120349b7810 */ /* 0x044fe40007ffe0ff */
[----:B------:R-:W-:Y:S01]  /*7050*/  IADD3 R157, R52, 0x140, RZ ;  /* 0x00000140349d7810 */ /* 0x000fe20007ffe0ff */
[----:B------:R-:W-:Y:S06]  /*7060*/  @!P5 BRA `(.L_x_8173) ;  /* 0x000000000004d947 */ /* 0x000fec0003800000 */
[----:B0-----:R2:W-:Y:S02]  /*7070*/  REDG.E.ADD.F32.FTZ.RN.STRONG.GPU desc[UR12][R14.64+-0x400], R153 ;  /* 0xfffc00990e0079a6 */ /* 0x0015e4000c10f38c */
.L_x_8173:
[----:B------:R-:W-:Y:S05]  /*7080*/  BSYNC B0 ;  /* 0x0000000000007941 */ /* 0x000fea0003800000 */
.L_x_8172:
[----:B0-2---:R-:W-:Y:S01]  /*7090*/  IADD3 R153, R52, 0x160, RZ ;  /* 0x0000016034997810 */ /* 0x005fe20007ffe0ff */
[----:B------:R-:W-:Y:S01]  /*70a0*/  BSSY B0, `(.L_x_8174) ;  /* 0x0000011000007945 */ /* 0x000fe20003800000 */
[-C--:B---3--:R-:W-:Y:S02]  /*70b0*/  LEA.HI.SX32 R158, R155, R52.reuse, 0x1b ;  /* 0x000000349b9e7211 */ /* 0x088fe400078fdaff */
[-C--:B-1----:R-:W-:Y:S02]  /*70c0*/  LEA.HI.SX32 R210, R153, R52.reuse, 0x1b ;  /* 0x0000003499d27211 */ /* 0x082fe400078fdaff */
        /* <DEDUP_REMOVED lines=14> */
.L_x_8175:
[----:B------:R-:W-:Y:S05]  /*71b0*/  BSYNC B0 ;  /* 0x0000000000007941 */ /* 0x000fea0003800000 */
.L_x_8174:
[----:B------:R2:W3:Y:S01]  /*71c0*/  LDS R137, [R204+0x930] ;  /* 0x00093000cc897984 */ /* 0x0004e20000000800 */
[----:B------:R-:W-:Y:S01]  /*71d0*/  BSSY B0, `(.L_x_8176) ;  /* 0x0000006000007945 */ /* 0x000fe20003800000 */
[----:B01----:R-:W-:Y:S02]  /*71e0*/  IADD3 R153, R52, 0x1a0, RZ ;  /* 0x000001a034997810 */ /* 0x003fe40007ffe0ff */
[----:B------:R-:W-:Y:S02]  /*71f0*/  LEA.HI.SX32 R158, R155, R52, 0x1b ;  /* 0x000000349b9e7211 */ /* 0x000fe400078fdaff */
[----:B------:R-:W-:Y:S01]  /*7200*/  LEA R210, R210, R85, 0x2 ;  /* 0x00000055d2d27211 */ /* 0x000fe200078e10ff */
[----:B------:R-:W-:Y:S06]  /*7210*/  @!P0 BRA `(.L_x_8177) ;  /* 0x0000000000048947 */ /* 0x000fec0003800000 */
[----:B---3--:R0:W-:Y:S02]  /*7220*/  REDG.E.ADD.F32.FTZ.RN.STRONG.GPU desc[UR12][R14.64+-0x300], R137 ;  /* 0xfffd00890e0079a6 */ /* 0x0081e4000c10f38c */
.L_x_8177:
[----:B------:R-:W-:Y:S05]  /*7230*/  BSYNC B0 ;  /* 0x0000000000007941 */ /* 0x000fea0003800000 */
.L_x_8176:
[----:B0--3--:R0:W1:Y:S01]  /*7240*/  LDS R137, [R210+0x9b0] ;  /* 0x0009b000d2897984 */ /* 0x0090620000000800 */
[----:B------:R-:W-:Y:S01]  /*7250*/  BSSY B0, `(.L_x_8178) ;  /* 0x0000006000007945 */ /* 0x000fe20003800000 */
[----:B------:R-:W-:Y:S02]  /*7260*/  IADD3 R155, R52, 0x1c0, RZ ;  /* 0x000001c0349b7810 */ /* 0x000fe40007ffe0ff */
[----:B--2---:R-:W-:Y:S02]  /*7270*/  LEA.HI.SX32 R204, R153, R52, 0x1b ;  /* 0x0000003499cc7211 */ /* 0x004fe400078fdaff */
[----:B------:R-:W-:Y:S01]  /*7280*/  LEA R157, R158, R85, 0x2 ;  /* 0x000000559e9d7211 */ /* 0x000fe200078e10ff */
[----:B------:R-:W-:Y:S06]  /*7290*/  @!P1 BRA `(.L_x_8179) ;  /* 0x0000000000049947 */ /* 0x000fec0003800000 */
[----:B-1----:R2:W-:Y:S02]  /*72a0*/  REDG.E.ADD.F32.FTZ.RN.STRONG.GPU desc[UR12][R14.64+-0x280], R137 ;  /* 0xfffd80890e0079a6 */ /* 0x0025e4000c10f38c */
.L_x_8179:
[----:B------:R-:W-:Y:S05]  /*72b0*/  BSYNC B0 ;  /* 0x0000000000007941 */ /* 0x000fea0003800000 */
.L_x_8178:
[----:B-12---:R1:W2:Y:S01]  /*72c0*/  LDS R137, [R157+0xa30] ;  /* 0x000a30009d897984 */ /* 0x0062a20000000800 */
[----:B------:R-:W-:Y:S01]  /*72d0*/  BSSY B0, `(.L_x_8180) ;  /* 0x0000006000007945 */ /* 0x000fe20003800000 */
[----:B------:R-:W-:Y:S02]  /*72e0*/  LEA.HI.SX32 R158, R155, R52, 0x1b ;  /* 0x000000349b9e7211 */ /* 0x000fe400078fdaff */
[----:B------:R-:W-:Y:S02]  /*72f0*/  IADD3 R153, R52, 0x1e0, RZ ;  /* 0x000001e034997810 */ /* 0x000fe40007ffe0ff */
[----:B------:R-:W-:Y:S01]  /*7300*/  LEA R155, R204, R85, 0x2 ;  /* 0x00000055cc9b7211 */ /* 0x000fe200078e10ff */
[----:B------:R-:W-:Y:S06]  /*7310*/  @!P2 BRA `(.L_x_8181) ;  /* 0x000000000004a947 */ /* 0x000fec0003800000 */
[----:B--2---:R3:W-:Y:S02]  /*7320*/  REDG.E.ADD.F32.FTZ.RN.STRONG.GPU desc[UR12][R14.64+-0x200], R137 ;  /* 0xfffe00890e0079a6 */ /* 0x0047e4000c10f38c */
.L_x_8181:
[----:B------:R-:W-:Y:S05]  /*7330*/  BSYNC B0 ;  /* 0x0000000000007941 */ /* 0x000fea0003800000 */
.L_x_8180:
[----:B--23--:R2:W3:Y:S01]  /*7340*/  LDS R137, [R155+0xab0] ;  /* 0x000ab0009b897984 */ /* 0x00c4e20000000800 */
[----:B------:R-:W-:Y:S01]  /*7350*/  BSSY B0, `(.L_x_8182) ;  /* 0x0000005000007945 */ /* 0x000fe20003800000 */
[----:B------:R-:W-:Y:S02]  /*7360*/  LEA.HI.SX32 R204, R153, R52, 0x1b ;  /* 0x0000003499cc7211 */ /* 0x000fe400078fdaff */
[----:B------:R-:W-:Y:S01]  /*7370*/  LEA R158, R158, R85, 0x2 ;  /* 0x000000559e9e7211 */ /* 0x000fe200078e10ff */
[----:B------:R-:W-:Y:S06]  /*7380*/  @!P3 BRA `(.L_x_8183) ;  /* 0x000000000004b947 */ /* 0x000fec0003800000 */
[----:B---3--:R4:W-:Y:S02]  /*7390*/  REDG.E.ADD.F32.FTZ.RN.STRONG.GPU desc[UR12][R14.64+-0x180], R137 ;  /* 0xfffe80890e0079a6 */ /* 0x0089e4000c10f38c */
.L_x_8183:
[----:B------:R-:W-:Y:S05]  /*73a0*/  BSYNC B0 ;  /* 0x0000000000007941 */ /* 0x000fea0003800000 */
.L_x_8182:
[----:B---34-:R3:W4:Y:S01]  /*73b0*/  LDS R137, [R158+0xb30] ;  /* 0x000b30009e897984 */ /* 0x0187220000000800 */
[----:B------:R-:W-:Y:S01]  /*73c0*/  BSSY B0, `(.L_x_8184) ;  /* 0x0000004000007945 */ /* 0x000fe20003800000 */
[----:B------:R-:W-:-:S03]  /*73d0*/  LEA R204, R204, R85, 0x2 ;  /* 0x00000055cccc7211 */ /* 0x000fc600078e10ff */
[----:B------:R-:W-:Y:S05]  /*73e0*/  @!P4 BRA `(.L_x_8185) ;  /* 0x000000000004c947 */ /* 0x000fea0003800000 */
[----:B----4-:R4:W-:Y:S02]  /*73f0*/  REDG.E.ADD.F32.FTZ.RN.STRONG.GPU desc[UR12][R14.64+-0x100], R137 ;  /* 0xffff00890e0079a6 */ /* 0x0109e4000c10f38c */
.L_x_8185:
[----:B------:R-:W-:Y:S05]  /*7400*/  BSYNC B0 ;  /* 0x0000000000007941 */ /* 0x000fea0003800000 */
.L_x_8184:
[----:B----4-:R4:W0:Y:S01]  /*7410*/  LDS R137, [R204+0xbb0] ;  /* 0x000bb000cc897984 */ /* 0x0108220000000800 */
[----:B------:R-:W-:Y:S04]  /*7420*/  BSSY B0, `(.L_x_8186) ;  /* 0x0000003000007945 */ /* 0x000fe80003800000 */
[----:B------:R-:W-:Y:S05]  /*7430*/  @!P5 BRA `(.L_x_8187) ;  /* 0x000000000004d947 */ /* 0x000fea0003800000 */
[----:B0-----:R0:W-:Y:S02]  /*7440*/  REDG.E.ADD.F32.FTZ.RN.STRONG.GPU desc[UR12][R14.64+-0x80], R137 ;  /* 0xffff80890e0079a6 */ /* 0x0011e4000c10f38c */
.L_x_8187:
[----:B------:R-:W-:Y:S05]  /*7450*/  BSYNC B0 ;  /* 0x0000000000007941 */ /* 0x000fea0003800000 */
.L_x_8186:
[----:B0-----:R-:W0:Y:S01]  /*7460*/  SHFL.DOWN PT, R14, R139, 0x1, 0x1f ;  /* 0x08201f008b0e7f89 */ /* 0x001e2200000e0000 */
[----:B------:R-:W-:Y:S01]  /*7470*/  ISETP.GT.AND P0, PT, R161, 0x1e, PT ;  /* 0x0000001ea100780c */ /* 0x000fe20003f04270 */
[----:B------:R-:W-:Y:S01]  /*7480*/  FADD.FTZ R97, R194, R97 ;  /* 0x00000061c2617221 */ /* 0x000fe20000010000 */
[----:B------:R-:W-:Y:S01]  /*7490*/  FMUL.FTZ R15, R87, R190 ;  /* 0x000000be570f7220 */ /* 0x000fe20000410000 */
[----:B---3--:R-:W3:Y:S01]  /*74a0*/  SHFL.DOWN PT, R158, R183, 0x1, 0x1f ;  /* 0x08201f00b79e7f89 */ /* 0x008ee200000e0000 */
[----:B------:R-:W-:Y:S01]  /*74b0*/  ISETP.NE.AND P1, PT, R161, RZ, PT ;  /* 0x000000ffa100720c */ /* 0x000fe20003f25270 */
[----:B------:R-:W-:Y:S01]  /*74c0*/  FADD.FTZ R128, R13, R128 ;  /* 0x000000800d807221 */ /* 0x000fe20000010000 */
[----:B------:R-:W-:Y:S01]  /*74d0*/  FMUL.FTZ R174, R174, R15 ;  /* 0x0000000faeae7220 */ /* 0x000fe20000410000 */
[C---:B------:R-:W-:Y:S01]  /*74e0*/  FMUL.FTZ R15, R87.reuse, R202 ;  /* 0x000000ca570f7220 */ /* 0x040fe20000410000 */
[----:B------:R-:W-:Y:S01]  /*74f0*/  ISETP.NE.AND P2, PT, R52, RZ, PT ;  /* 0x000000ff3400720c */ /* 0x000fe20003f45270 */
[C---:B------:R-:W-:Y:S01]  /*7500*/  FMUL.FTZ R13, R87.reuse, R179 ;  /* 0x000000b3570d7220 */ /* 0x040fe20000410000 */
        /* <DEDUP_REMOVED lines=21> */
[----:B------:R-:W-:Y:S01]  /*7660*/  FFMA.FTZ R178, R131, R202, R178 ;  /* 0x000000ca83b27223 */ /* 0x000fe200000100b2 */
[----:B------:R-:W3:Y:S01]  /*7670*/  SHFL.DOWN PT, R158, R183, 0x2, 0x1f ;  /* 0x08401f00b79e7f89 */ /* 0x000ee200000e0000 */
[----:B------:R-:W-:Y:S01]  /*7680*/  FFMA.FTZ R172, R27, R184, R172 ;  /* 0x000000b81bac7223 */ /* 0x000fe200000100ac */
[----:B------:R-:W-:Y:S01]  /*7690*/  FMUL.FTZ R166, R166, R15 ;  /* 0x0000000fa6a67220 */ /* 0x000fe20000410000 */
        /* <DEDUP_REMOVED lines=20> */
[----:B------:R-:W-:Y:S01]  /*77e0*/  FADD.FTZ R115, R172, R115 ;  /* 0x00000073ac737221 */ /* 0x000fe20000010000 */
[----:B---3--:R-:W-:Y:S01]  /*77f0*/  @!P0 FADD.FTZ R183, R183, R158 ;  /* 0x0000009eb7b78221 */ /* 0x008fe20000010000 */
[----:B------:R-:W-:Y:S01]  /*7800*/  ISETP.GT.AND P0, PT, R161, 0x1b, PT ;  /* 0x0000001ba100780c */ /* 0x000fe20003f04270 */
[----:B------:R-:W0:Y:S01]  /*7810*/  SHFL.DOWN PT, R158, R139, 0x4, 0x1f ;  /* 0x08801f008b9e7f89 */ /* 0x000e2200000e0000 */
[----:B------:R-:W-:Y:S01]  /*7820*/  FMUL.FTZ R171, R171, R14 ;  /* 0x0000000eabab7220 */ /* 0x000fe20000410000 */
[----:B------:R-:W-:Y:S01]  /*7830*/  FMUL.FTZ R14, R87, R200 ;  /* 0x000000c8570e7220 */ /* 0x000fe20000410000 */
[----:B------:R-:W-:Y:S01]  /*7840*/  FADD.FTZ R144, R133, R144 ;  /* 0x0000009085907221 */ /* 0x000fe20000010000 */
[----:B----4-:R-:W3:Y:S01]  /*7850*/  SHFL.DOWN PT, R204, R183, 0x4, 0x1f ;  /* 0x08801f00b7cc7f89 */ /* 0x010ee200000e0000 */
        /* <DEDUP_REMOVED lines=26> */
[----:B------:R-:W-:Y:S01]  /*7a00*/  FFMA.FTZ R14, R21, R18, R14 ;  /* 0x00000012150e7223 */ /* 0x000fe2000001000e */
[----:B------:R-:W-:Y:S01]  /*7a10*/  FADD.FTZ R136, R17, R136 ;  /* 0x0000008811887221 */ /* 0x000fe20000010000 */
[----:B------:R-:W3:Y:S01]  /*7a20*/  SHFL.DOWN PT, R194, R183, 0x8, 0x1f ;  /* 0x09001f00b7c27f89 */ /* 0x000ee200000e0000 */
        /* <DEDUP_REMOVED lines=9> */
[----:B---3--:R-:W-:-:S04]  /*7ac0*/  @!P0 FADD.FTZ R183, R183, R194 ;  /* 0x000000c2b7b78221 */ /* 0x008fc80000010000 */
        /* <DEDUP_REMOVED lines=13> */
[----:B------:R-:W3:Y:S01]  /*7ba0*/  @P0 LDS R3, [R85+0x1f28] ;  /* 0x001f280055030984 */ /* 0x000ee20000000800 */
[----:B0-----:R-:W-:Y:S01]  /*7bb0*/  @P0 FADD.FTZ R13, R13, R2 ;  /* 0x000000020d0d0221 */ /* 0x001fe20000010000 */
[----:B---3--:R-:W-:-:S04]  /*7bc0*/  @P0 FADD.FTZ R12, R12, R3 ;  /* 0x000000030c0c0221 */ /* 0x008fc80000010000 */
[----:B------:R3:W-:Y:S04]  /*7bd0*/  STS [R85+0x2328], R13 ;  /* 0x0023280d55007388 */ /* 0x0007e80000000800 */
[----:B------:R3:W-:Y:S02]  /*7be0*/  STS [R85+0x1f28], R12 ;  /* 0x001f280c55007388 */ /* 0x0007e40000000800 */
.L_x_8189:
[----:B------:R-:W-:Y:S05]  /*7bf0*/  BSYNC B0 ;  /* 0x0000000000007941 */ /* 0x000fea0003800000 */
.L_x_8188:
[----:B------:R-:W-:Y:S01]  /*7c00*/  IADD3 R114, R114, 0x1, RZ ;  /* 0x0000000172727810 */ /* 0x000fe20007ffe0ff */
[----:B------:R-:W-:-:S03]  /*7c10*/  UIADD3 UR5, UP0, UR5, 0x1, URZ ;  /* 0x0000000105057890 */ /* 0x000fc6000ff1e03f */
[----:B------:R-:W-:Y:S01]  /*7c20*/  ISETP.GE.AND P0, PT, R114, UR28, PT ;  /* 0x0000001c72007c0c */ /* 0x000fe2000bf06270 */
[----:B------:R-:W-:-:S12]  /*7c30*/  UIADD3.X UR6, URZ, UR6, URZ, UP0, !UPT ;  /* 0x000000063f067290 */ /* 0x000fd800087fe43f */
[----:B------:R-:W-:Y:S05]  /*7c40*/  @!P0 BRA `(.L_x_8190) ;  /* 0xffffffcc00c48947 */ /* 0x000fea000383ffff */
.L_x_8153:
[----:B------:R-:W-:Y:S08]  /*7c50*/  BAR.SYNC.DEFER_BLOCKING 0x0 ;  /* 0x0000000000007b1d */ /* 0x000ff00000010000 */
[----:B--2---:R-:W2:Y:S01]  /*7c60*/  LDC.64 R24, c[0x0][0x388] ;  /* 0x0000e200ff187b82 */ /* 0x004ea20000000a00 */
[----:B------:R-:W-:Y:S01]  /*7c70*/  F2FP.F16.F32.PACK_AB R91, R91, R118 ;  /* 0x000000765b5b723e */ /* 0x000fe200000000ff */
[----:B------:R-:W-:Y:S01]  /*7c80*/  ULDC.64 UR6, c[0x0][0x390] ;  /* 0x0000e40000067ab9 */ /* 0x000fe20000000a00 */
[----:B------:R-:W-:-:S02]  /*7c90*/  F2FP.F16.F32.PACK_AB R90, R93, R120 ;  /* 0x000000785d5a723e */ /* 0x000fc400000000ff */
[----:B------:R-:W-:Y:S02]  /*7ca0*/  F2FP.F16.F32.PACK_AB R89, R95, R122 ;  /* 0x0000007a5f59723e */ /* 0x000fe400000000ff */
[----:B------:R-:W-:Y:S01]  /*7cb0*/  F2FP.F16.F32.PACK_AB R88, R97, R124 ;  /* 0x0000007c6158723e */ /* 0x000fe200000000ff */
[----:B------:R-:W4:Y:S01]  /*7cc0*/  LDC.64 R26, c[0x0][0x3e0] ;  /* 0x0000f800ff1a7b82 */ /* 0x000f220000000a00 */
[----:B------:R-:W5:Y:S04]  /*7cd0*/  LDG.E.128 R8, desc[UR12][R30.64] ;  /* 0x0000000c1e087981 */ /* 0x000f68000c1e1d00 */
[----:B0--3--:R-:W3:Y:S01]  /*7ce0*/  LDG.E.128 R12, desc[UR12][R30.64+0x200] ;  /* 0x0002000c1e0c7981 */ /* 0x009ee2000c1e1d00 */
[----:B------:R-:W-:-:S03]  /*7cf0*/  UIADD3 UR4, UR4, 0x1, URZ ;  /* 0x0000000104047890 */ /* 0x000fc6000fffe03f */
[----:B-----5:R-:W-:Y:S04]  /*7d00*/  STS.128 [R64], R8 ;  /* 0x0000000840007388 */ /* 0x020fe80000000c00 */
[----:B---3--:R-:W-:Y:S01]  /*7d10*/  STS.128 [R64+0x200], R12 ;  /* 0x0002000c40007388 */ /* 0x008fe20000000c00 */
[----:B------:R-:W-:-:S03]  /*7d20*/  NOP ;  /* 0x0000000000007918 */ /* 0x000fc60000000000 */
[----:B------:R-:W0:Y:S04]  /*7d30*/  LDS.128 R4, [R65] ;  /* 0x0000000041047984 */ /* 0x000e280000000c00 */
[----:B------:R-:W3:Y:S01]  /*7d40*/  LDS.128 R8, [R65+0x10] ;  /* 0x0000100041087984 */ /* 0x000ee20000000c00 */
        /* <DEDUP_REMOVED lines=20> */
[----:B------:R-:W5:Y:S08]  /*7e90*/  @!P4 MUFU.EX2 R4, R4 ;  /* 0x000000040004c308 */ /* 0x000f700000000800 */
[----:B------:R-:W1:Y:S01]  /*7ea0*/  @!P3 MUFU.EX2 R3, R3 ;  /* 0x000000030003b308 */ /* 0x000e620000000800 */
[----:B0-----:R-:W-:Y:S01]  /*7eb0*/  @!P2 FADD.FTZ R2, R0, 1 ;  /* 0x3f8000000002a421 */ /* 0x001fe20000010000 */
[----:B------:R-:W-:Y:S01]  /*7ec0*/  FADD.FTZ R0, R13, R48 ;  /* 0x000000300d007221 */ /* 0x000fe20000010000 */
[----:B------:R-:W-:-:S04]  /*7ed0*/  HADD2.F32 R13, -RZ, R6.H1_H1 ;  /* 0x30000006ff0d7230 */ /* 0x000fc80000004100 */
[----:B------:R-:W-:Y:S01]  /*7ee0*/  FSETP.GTU.FTZ.AND P6, PT, R0, 20, PT ;  /* 0x41a000000000780b */ /* 0x000fe20003fdc000 */
[----:B------:R-:W0:Y:S01]  /*7ef0*/  @!P2 MUFU.RCP R2, R2 ;  /* 0x000000020002a308 */ /* 0x000e220000001000 */
[--C-:B------:R-:W-:Y:S01]  /*7f00*/  FADD.FTZ R6, R13, R48.reuse ;  /* 0x000000300d067221 */ /* 0x100fe20000010000 */
[--C-:B------:R-:W-:Y:S02]  /*7f10*/  HADD2.F32 R13, -RZ, R7.reuse.H0_H0 ;  /* 0x20000007ff0d7230 */ /* 0x100fe40000004100 */
[----:B-----5:R-:W-:Y:S01]  /*7f20*/  @!P4 FADD.FTZ R4, R4, 1 ;  /* 0x3f8000000404c421 */ /* 0x020fe20000010000 */
[----:B------:R-:W-:Y:S01]  /*7f30*/  HADD2.F32 R7, -RZ, R7.H1_H1 ;  /* 0x30000007ff077230 */ /* 0x000fe20000004100 */
[----:B------:R-:W-:Y:S01]  /*7f40*/  FSETP.GTU.FTZ.AND P0, PT, R6, 20, PT ;  /* 0x41a000000600780b */ /* 0x000fe20003f1c000 */
[--C-:B------:R-:W-:Y:S01]  /*7f50*/  FADD.FTZ R13, R13, R48.reuse ;  /* 0x000000300d0d7221 */ /* 0x100fe20000010000 */
[----:B------:R-:W5:Y:S01]  /*7f60*/  @!P5 MUFU.EX2 R5, R5 ;  /* 0x000000050005d308 */ /* 0x000f620000000800 */
[----:B-1----:R-:W-:Y:S01]  /*7f70*/  @!P3 FADD.FTZ R3, R3, 1 ;  /* 0x3f8000000303b421 */ /* 0x002fe20000010000 */
[----:B------:R-:W-:Y:S01]  /*7f80*/  FADD.FTZ R12, R7, R48 ;  /* 0x00000030070c7221 */ /* 0x000fe20000010000 */
[----:B---3--:R-:W-:Y:S01]  /*7f90*/  HADD2.F32 R7, -RZ, R8.H1_H1 ;  /* 0x30000008ff077230 */ /* 0x008fe20000004100 */
[----:B------:R-:W-:Y:S01]  /*7fa0*/  FSETP.GTU.FTZ.AND P1, PT, R13, 20, PT ;  /* 0x41a000000d00780b */ /* 0x000fe20003f3c000 */
[----:B------:R-:W-:-:S03]  /*7fb0*/  @!P6 FMUL.FTZ R0, R0, -1.4426950216293334961 ;  /* 0xbfb8aa3b0000e820 */ /* 0x000fc60000410000 */
[----:B------:R-:W1:Y:S01]  /*7fc0*/  @!P4 MUFU.RCP R4, R4 ;  /* 0x000000040004c308 */ /* 0x000e620000001000 */
[----:B0-----:R-:W-:Y:S01]  /*7fd0*/  @!P2 FMUL.FTZ R109, R109, R2 ;  /* 0x000000026d6da220 */ /* 0x001fe20000410000 */
[----:B------:R-:W-:Y:S01]  /*7fe0*/  FSETP.GTU.FTZ.AND P2, PT, R12, 20, PT ;  /* 0x41a000000c00780b */ /* 0x000fe20003f5c000 */
[----:B------:R-:W-:Y:S01]  /*7ff0*/  @!P0 FMUL.FTZ R2, R6, -1.4426950216293334961 ;  /* 0xbfb8aa3b06028820 */ /* 0x000fe20000410000 */
[----:B------:R-:W-:-:S04]  /*8000*/  FADD.FTZ R7, R7, R48 ;  /* 0x0000003007077221 */ /* 0x000fc80000010000 */
[----:B------:R0:W3:Y:S01]  /*8010*/  @!P3 MUFU.RCP R15, R3 ;  /* 0x00000003000fb308 */ /* 0x0000e20000001000 */
[----:B-----5:R-:W-:-:S07]  /*8020*/  @!P5 FADD.FTZ R5, R5, 1 ;  /* 0x3f8000000505d421 */ /* 0x020fce0000010000 */
[----:B------:R-:W5:Y:S01]  /*8030*/  @!P6 MUFU.EX2 R0, R0 ;  /* 0x000000000000e308 */ /* 0x000f620000000800 */
[----:B0-----:R-:W-:Y:S02]  /*8040*/  HADD2.F32 R3, -RZ, R8.H0_H0 ;  /* 0x20000008ff037230 */ /* 0x001fe40000004100 */
[----:B-1----:R-:W-:Y:S01]  /*8050*/  @!P4 FMUL.FTZ R111, R111, R4 ;  /* 0x000000046f6fc220 */ /* 0x002fe20000410000 */
[----:B------:R-:W-:Y:S01]  /*8060*/  @!P2 FMUL.FTZ R4, R12, -1.4426950216293334961 ;  /* 0xbfb8aa3b0c04a820 */ /* 0x000fe20000410000 */
[----:B------:R-:W-:Y:S01]  /*8070*/  FSETP.GTU.FTZ.AND P4, PT, R7, 20, PT ;  /* 0x41a000000700780b */ /* 0x000fe20003f9c000 */
[----:B------:R-:W-:Y:S01]  /*8080*/  FADD.FTZ R6, R3, R48 ;  /* 0x0000003003067221 */ /* 0x000fe20000010000 */
[----:B------:R-:W-:Y:S01]  /*8090*/  @!P1 FMUL.FTZ R3, R13, -1.4426950216293334961 ;  /* 0xbfb8aa3b0d039820 */ /* 0x000fe20000410000 */
[----:B------:R-:W0:Y:S01]  /*80a0*/  @!P0 MUFU.EX2 R2, R2 ;  /* 0x0000000200028308 */ /* 0x000e220000000800 */
[----:B---3--:R-:W-:Y:S01]  /*80b0*/  @!P3 FMUL.FTZ R132, R132, R15 ;  /* 0x0000000f8484b220 */ /* 0x008fe20000410000 */
[--C-:B------:R-:W-:Y:S01]  /*80c0*/  HADD2.F32 R13, -RZ, R9.reuse.H0_H0 ;  /* 0x20000009ff0d7230 */ /* 0x100fe20000004100 */
[----:B------:R-:W-:Y:S01]  /*80d0*/  FSETP.GTU.FTZ.AND P3, PT, R6, 20, PT ;  /* 0x41a000000600780b */ /* 0x000fe20003f7c000 */
[----:B------:R-:W-:-:S03]  /*80e0*/  HADD2.F32 R9, -RZ, R9.H1_H1 ;  /* 0x30000009ff097230 */ /* 0x000fc60000004100 */
[--C-:B------:R-:W-:Y:S01]  /*80f0*/  FADD.FTZ R12, R13, R48.reuse ;  /* 0x000000300d0c7221 */ /* 0x100fe20000010000 */
[----:B------:R-:W1:Y:S01]  /*8100*/  @!P1 MUFU.EX2 R3, R3 ;  /* 0x0000000300039308 */ /* 0x000e620000000800 */
[----:B-----5:R-:W-:Y:S01]  /*8110*/  @!P6 FADD.FTZ R0, R0, 1 ;  /* 0x3f8000000000e421 */ /* 0x020fe20000010000 */
[----:B------:R-:W-:Y:S01]  /*8120*/  FADD.FTZ R9, R9, R48 ;  /* 0x0000003009097221 */ /* 0x000fe20000010000 */
[----:B------:R-:W-:-:S05]  /*8130*/  @!P4 FMUL.FTZ R7, R7, -1.4426950216293334961 ;  /* 0xbfb8aa3b0707c820 */ /* 0x000fca0000410000 */
[----:B------:R-:W3:Y:S01]  /*8140*/  @!P2 MUFU.EX2 R4, R4 ;  /* 0x000000040004a308 */ /* 0x000ee20000000800 */
[----:B------:R-:W-:Y:S01]  /*8150*/  @!P3 FMUL.FTZ R6, R6, -1.4426950216293334961 ;  /* 0xbfb8aa3b0606b820 */ /* 0x000fe20000410000 */
[----:B0-----:R-:W-:-:S06]  /*8160*/  @!P0 FADD.FTZ R2, R2, 1 ;  /* 0x3f80000002028421 */ /* 0x001fcc0000010000 */
[----:B------:R-:W0:Y:S01]  /*8170*/  @!P5 MUFU.RCP R5, R5 ;  /* 0x000000050005d308 */ /* 0x000e220000001000 */
[----:B-1----:R-:W-:-:S07]  /*8180*/  @!P1 FADD.FTZ R3, R3, 1 ;  /* 0x3f80000003039421 */ /* 0x002fce0000010000 */
[----:B------:R-:W1:Y:S01]  /*8190*/  @!P6 MUFU.RCP R0, R0 ;  /* 0x000000000000e308 */ /* 0x000e620000001000 */
[----:B---3--:R-:W-:-:S07]  /*81a0*/  @!P2 FADD.FTZ R4, R4, 1 ;  /* 0x3f8000000404a421 */ /* 0x008fce0000010000 */
[----:B------:R-:W3:Y:S01]  /*81b0*/  @!P3 MUFU.EX2 R6, R6 ;  /* 0x000000060006b308 */ /* 0x000ee20000000800 */
[----:B0-----:R-:W-:Y:S01]  /*81c0*/  @!P5 FMUL.FTZ R134, R134, R5 ;  /* 0x000000058686d220 */ /* 0x001fe20000410000 */
[----:B------:R-:W-:Y:S01]  /*81d0*/  FSETP.GTU.FTZ.AND P5, PT, R12, 20, PT ;  /* 0x41a000000c00780b */ /* 0x000fe20003fbc000 */
[----:B------:R-:W-:-:S03]  /*81e0*/  HADD2.F32 R5, -RZ, R10.H0_H0 ;  /* 0x2000000aff057230 */ /* 0x000fc60000004100 */
[----:B------:R-:W-:Y:S02]  /*81f0*/  F2FP.F16.F32.PACK_AB R133, R134, R111 ;  /* 0x0000006f8685723e */ /* 0x000fe400000000ff */
[----:B------:R0:W5:Y:S01]  /*8200*/  @!P1 MUFU.RCP R8, R3 ;  /* 0x0000000300089308 */ /* 0x0001620000001000 */
[----:B------:R-:W-:Y:S01]  /*8210*/  FADD.FTZ R14, R5, R48 ;  /* 0x00000030050e7221 */ /* 0x000fe20000010000 */
[--C-:B------:R-:W-:Y:S02]  /*8220*/  HADD2.F32 R5, -RZ, R11.reuse.H0_H0 ;  /* 0x2000000bff057230 */ /* 0x100fe40000004100 */
[----:B-1----:R-:W-:Y:S01]  /*8230*/  @!P6 FMUL.FTZ R113, R113, R0 ;  /* 0x000000007171e220 */ /* 0x002fe20000410000 */
[----:B------:R-:W-:Y:S01]  /*8240*/  FSETP.GTU.FTZ.AND P6, PT, R9, 20, PT ;  /* 0x41a000000900780b */ /* 0x000fe20003fdc000 */
[----:B------:R-:W-:Y:S02]  /*8250*/  HADD2.F32 R11, -RZ, R11.H1_H1 ;  /* 0x3000000bff0b7230 */ /* 0x000fe40000004100 */
[----:B------:R-:W-:Y:S01]  /*8260*/  @!P5 FMUL.FTZ R0, R12, -1.4426950216293334961 ;  /* 0xbfb8aa3b0c00d820 */ /* 0x000fe20000410000 */
[----:B------:R-:W1:Y:S01]  /*8270*/  @!P2 MUFU.RCP R13, R4 ;  /* 0x00000004000da308 */ /* 0x000e620000001000 */
[----:B0-----:R-:W-:-:S02]  /*8280*/  HADD2.F32 R3, -RZ, R10.H1_H1 ;  /* 0x3000000aff037230 */ /* 0x001fc40000004100 */
[----:B---3--:R-:W-:Y:S01]  /*8290*/  @!P3 FADD.FTZ R6, R6, 1 ;  /* 0x3f8000000606b421 */ /* 0x008fe20000010000 */
[--C-:B------:R-:W-:Y:S01]  /*82a0*/  FADD.FTZ R12, R5, R48.reuse ;  /* 0x00000030050c7221 */ /* 0x100fe20000010000 */
[--C-:B------:R-:W-:Y:S01]  /*82b0*/  FADD.FTZ R11, R11, R48.reuse ;  /* 0x000000300b0b7221 */ /* 0x100fe20000010000 */
[----:B------:R-:W-:Y:S02]  /*82c0*/  FADD.FTZ R10, R3, R48 ;  /* 0x00000030030a7221 */ /* 0x000fe40000010000 */
[----:B------:R-:W0:Y:S01]  /*82d0*/  @!P0 MUFU.RCP R15, R2 ;  /* 0x00000002000f8308 */ /* 0x000e220000001000 */
[----:B-----5:R-:W-:Y:S01]  /*82e0*/  @!P1 FMUL.FTZ R115, R115, R8 ;  /* 0x0000000873739220 */ /* 0x020fe20000410000 */
[----:B------:R-:W-:Y:S01]  /*82f0*/  @!P6 FMUL.FTZ R3, R9, -1.4426950216293334961 ;  /* 0xbfb8aa3b0903e820 */ /* 0x000fe20000410000 */
[----:B------:R-:W-:-:S05]  /*8300*/  FSETP.GTU.FTZ.AND P1, PT, R10, 20, PT ;  /* 0x41a000000a00780b */ /* 0x000fca0003f3c000 */
[----:B------:R-:W3:Y:S01]  /*8310*/  @!P3 MUFU.RCP R6, R6 ;  /* 0x000000060006b308 */ /* 0x000ee20000001000 */
[----:B-1----:R-:W-:Y:S01]  /*8320*/  @!P2 FMUL.FTZ R138, R138, R13 ;  /* 0x0000000d8a8aa220 */ /* 0x002fe20000410000 */
[----:B------:R-:W-:-:S04]  /*8330*/  FSETP.GTU.FTZ.AND P2, PT, R12, 20, PT ;  /* 0x41a000000c00780b */ /* 0x000fc80003f5c000 */
[----:B------:R-:W-:Y:S02]  /*8340*/  F2FP.F16.F32.PACK_AB R135, R138, R115 ;  /* 0x000000738a87723e */ /* 0x000fe400000000ff */
[----:B------:R-:W-:Y:S01]  /*8350*/  @!P4 MUFU.EX2 R7, R7 ;  /* 0x000000070007c308 */ /* 0x000fe20000000800 */
[----:B0-----:R-:W-:Y:S01]  /*8360*/  @!P0 FMUL.FTZ R136, R136, R15 ;  /* 0x0000000f88888220 */ /* 0x001fe20000410000 */
[----:B------:R-:W-:Y:S01]  /*8370*/  FSETP.GTU.FTZ.AND P0, PT, R14, 20, PT ;  /* 0x41a000000e00780b */ /* 0x000fe20003f1c000 */
[----:B------:R-:W-:-:S04]  /*8380*/  @!P1 FMUL.FTZ R5, R10, -1.4426950216293334961 ;  /* 0xbfb8aa3b0a059820 */ /* 0x000fc80000410000 */
[----:B------:R-:W-:Y:S01]  /*8390*/  @!P2 FMUL.FTZ R10, R12, -1.4426950216293334961 ;  /* 0xbfb8aa3b0c0aa820 */ /* 0x000fe20000410000 */
[----:B------:R0:W1:Y:S01]  /*83a0*/  @!P1 MUFU.EX2 R9, R5 ;  /* 0x0000000500099308 */ /* 0x0000620000000800 */
[----:B---3--:R-:W-:Y:S01]  /*83b0*/  @!P3 FMUL.FTZ R117, R117, R6 ;  /* 0x000000067575b220 */ /* 0x008fe20000410000 */
[----:B------:R-:W-:Y:S02]  /*83c0*/  FSETP.GTU.FTZ.AND P3, PT, R11, 20, PT ;  /* 0x41a000000b00780b */ /* 0x000fe40003f7c000 */
[----:B------:R-:W-:-:S03]  /*83d0*/  F2FP.F16.F32.PACK_AB R6, R101, R128 ;  /* 0x000000806506723e */ /* 0x000fc600000000ff */
[----:B------:R-:W-:Y:S01]  /*83e0*/  @!P0 FMUL.FTZ R4, R14, -1.4426950216293334961 ;  /* 0xbfb8aa3b0e048820 */ /* 0x000fe20000410000 */
[----:B------:R-:W3:Y:S01]  /*83f0*/  @!P2 MUFU.EX2 R10, R10 ;  /* 0x0000000a000aa308 */ /* 0x000ee20000000800 */
[----:B0-----:R-:W-:-:S06]  /*8400*/  F2FP.F16.F32.PACK_AB R5, R103, R130 ;  /* 0x000000826705723e */ /* 0x001fcc00000000ff */
[----:B------:R-:W-:Y:S01]  /*8410*/  @!P3 FMUL.FTZ R11, R11, -1.4426950216293334961 ;  /* 0xbfb8aa3b0b0bb820 */ /* 0x000fe20000410000 */
[----:B------:R0:W5:Y:S01]  /*8420*/  @!P0 MUFU.EX2 R8, R4 ;  /* 0x0000000400088308 */ /* 0x0001620000000800 */
[----:B-1----:R-:W-:-:S07]  /*8430*/  @!P1 FADD.FTZ R16, R9, 1 ;  /* 0x3f80000009109421 */ /* 0x002fce0000010000 */
[----:B------:R1:W2:Y:S01]  /*8440*/  @!P5 MUFU.EX2 R2, R0 ;  /* 0x000000000002d308 */ /* 0x0002a20000000800 */
[----:B0-----:R-:W-:Y:S01]  /*8450*/  F2FP.F16.F32.PACK_AB R4, R105, R107 ;  /* 0x0000006b6904723e */ /* 0x001fe200000000ff */
[----:B---3--:R-:W-:-:S06]  /*8460*/  @!P2 FADD.FTZ R17, R10, 1 ;  /* 0x3f8000000a11a421 */ /* 0x008fcc0000010000 */
[----:B------:R-:W0:Y:S01]  /*8470*/  @!P6 MUFU.EX2 R3, R3 ;  /* 0x000000030003e308 */ /* 0x000e220000000800 */
[----:B-1----:R-:W-:Y:S01]  /*8480*/  @!P4 FADD.FTZ R0, R7, 1 ;  /* 0x3f8000000700c421 */ /* 0x002fe20000010000 */
[----:B------:R-:W-:-:S05]  /*8490*/  F2FP.F16.F32.PACK_AB R7, R99, R126 ;  /* 0x0000007e6307723e */ /* 0x000fca00000000ff */
[----:B------:R1:W-:Y:S01]  /*84a0*/  STS.128 [R65], R4 ;  /* 0x0000000441007388 */ /* 0x0003e20000000c00 */
[----:B------:R5:W3:Y:S01]  /*84b0*/  @!P4 MUFU.RCP R19, R0 ;  /* 0x000000000013c308 */ /* 0x000ae20000001000 */
[----:B------:R-:W-:Y:S02]  /*84c0*/  NOP ;  /* 0x0000000000007918 */ /* 0x000fe40000000000 */
[----:B------:R-:W-:Y:S05]  /*84d0*/  LDS.128 R12, [R64+0x200] ;  /* 0x00020000400c7984 */ /* 0x000fea0000000c00 */
[----:B------:R4:W3:Y:S01]  /*84e0*/  @!P3 MUFU.EX2 R18, R11 ;  /* 0x0000000b0012b308 */ /* 0x0008e20000000800 */
[----:B-----5:R-:W-:Y:S01]  /*84f0*/  @!P0 FADD.FTZ R0, R8, 1 ;  /* 0x3f80000008008421 */ /* 0x020fe20000010000 */
[----:B--2---:R-:W-:Y:S01]  /*8500*/  @!P5 FADD.FTZ R2, R2, 1 ;  /* 0x3f8000000202d421 */ /* 0x004fe20000010000 */
[----:B0-----:R-:W-:Y:S01]  /*8510*/  @!P6 FADD.FTZ R3, R3, 1 ;  /* 0x3f8000000303e421 */ /* 0x001fe20000010000 */
[----:B-1----:R-:W-:-:S04]  /*8520*/  IMAD R5, R47, UR6, RZ ;  /* 0x000000062f057c24 */ /* 0x002fc8000f8e02ff */
[----:B------:R0:W1:Y:S01]  /*8530*/  @!P5 MUFU.RCP R20, R2 ;  /* 0x000000020014d308 */ /* 0x0000620000001000 */
[----:B----4-:R-:W2:Y:S01]  /*8540*/  LDS.128 R8, [R64] ;  /* 0x0000000040087984 */ /* 0x010ea20000000c00 */
[----:B---3--:R-:W-:Y:S01]  /*8550*/  @!P4 FMUL.FTZ R140, R140, R19 ;  /* 0x000000138c8cc220 */ /* 0x008fe20000410000 */
[----:B------:R-:W-:-:S04]  /*8560*/  IADD3 R54, P4, R54, -0x400, RZ ;  /* 0xfffffc0036367810 */ /* 0x000fc80007f9e0ff */
[----:B------:R-:W-:Y:S01]  /*8570*/  IADD3.X R55, R55, -0x1, RZ, P4, !PT ;  /* 0xffffffff37377810 */ /* 0x000fe200027fe4ff */
[----:B------:R-:W3:Y:S01]  /*8580*/  @!P0 MUFU.RCP R0, R0 ;  /* 0x0000000000008308 */ /* 0x000ee20000001000 */
[----:B0-----:R-:W-:Y:S02]  /*8590*/  IMAD R2, R24, UR14, RZ ;  /* 0x0000000e18027c24 */ /* 0x001fe4000f8e02ff */
[----:B------:R-:W-:Y:S02]  /*85a0*/  @!P3 FADD.FTZ R18, R18, 1 ;  /* 0x3f8000001212b421 */ /* 0x000fe40000010000 */
[----:B------:R-:W-:-:S03]  /*85b0*/  IMAD R25, R25, UR15, R2 ;  /* 0x0000000f19197c24 */ /* 0x000fc6000f8e0202 */
[----:B------:R0:W4:Y:S01]  /*85c0*/  @!P6 MUFU.RCP R21, R3 ;  /* 0x000000030015e308 */ /* 0x0001220000001000 */
[----:B-1----:R-:W-:-:S07]  /*85d0*/  @!P5 FMUL.FTZ R119, R119, R20 ;  /* 0x000000147777d220 */ /* 0x002fce0000410000 */
[----:B------:R1:W5:Y:S01]  /*85e0*/  @!P2 MUFU.RCP R22, R17 ;  /* 0x000000110016a308 */ /* 0x0003620000001000 */
[----:B0-----:R-:W-:-:S04]  /*85f0*/  IMAD.WIDE.U32 R2, R24, UR15, R28 ;  /* 0x0000000f18027c25 */ /* 0x001fc8000f8e001c */
[----:B---3--:R-:W-:Y:S01]  /*8600*/  @!P0 FMUL.FTZ R121, R121, R0 ;  /* 0x0000000079798220 */ /* 0x008fe20000410000 */
[----:B------:R-:W-:Y:S02]  /*8610*/  IADD3 R3, R3, R25, RZ ;  /* 0x0000001903037210 */ /* 0x000fe40007ffe0ff */
[----:B------:R-:W0:Y:S01]  /*8620*/  @!P1 MUFU.RCP R23, R16 ;  /* 0x0000001000179308 */ /* 0x000e220000001000 */
[C---:B-1----:R-:W-:Y:S02]  /*8630*/  IMAD R17, R46.reuse, UR7, R5 ;  /* 0x000000072e117c24 */ /* 0x042fe4000f8e0205 */
[----:B------:R-:W-:Y:S01]  /*8640*/  FADD.FTZ R5, R109, R50 ;  /* 0x000000326d057221 */ /* 0x000fe20000010000 */
[----:B------:R-:W-:Y:S01]  /*8650*/  IMAD.WIDE.U32 R2, R46, UR6, R2 ;  /* 0x000000062e027c25 */ /* 0x000fe2000f8e0002 */
[----:B------:R-:W1:Y:S03]  /*8660*/  LDC.64 R24, c[0x0][0x3a8] ;  /* 0x0000ea00ff187b82 */ /* 0x000e660000000a00 */
[----:B----4-:R-:W-:Y:S01]  /*8670*/  @!P6 FMUL.FTZ R142, R142, R21 ;  /* 0x000000158e8ee220 */ /* 0x010fe20000410000 */
[----:B------:R-:W-:Y:S01]  /*8680*/  FADD.FTZ R0, R5, R132 ;  /* 0x0000008405007221 */ /* 0x000fe20000010000 */
[----:B------:R-:W-:Y:S01]  /*8690*/  F2FP.F16.F32.PACK_AB R132, R132, R109 ;  /* 0x0000006d8484723e */ /* 0x000fe200000000ff */
[----:B------:R-:W3:Y:S01]  /*86a0*/  @!P3 MUFU.RCP R7, R18 ;  /* 0x000000120007b308 */ /* 0x000ee20000001000 */
[----:B------:R-:W-:Y:S01]  /*86b0*/  IADD3 R5, R3, R17, RZ ;  /* 0x0000001103057210 */ /* 0x000fe20007ffe0ff */
[----:B------:R-:W-:Y:S01]  /*86c0*/  FADD.FTZ R3, R0, R111 ;  /* 0x0000006f00037221 */ /* 0x000fe20000010000 */
[C---:B------:R-:W-:Y:S01]  /*86d0*/  LEA R4, P0, R2.reuse, R26, 0x1 ;  /* 0x0000001a02047211 */ /* 0x040fe200078008ff */
[----:B-----5:R-:W-:Y:S01]  /*86e0*/  @!P2 FMUL.FTZ R123, R123, R22 ;  /* 0x000000167b7ba220 */ /* 0x020fe20000410000 */
[----:B------:R-:W-:Y:S01]  /*86f0*/  ULDC.64 UR6, c[0x0][0x3b0] ;  /* 0x0000ec0000067ab9 */ /* 0x000fe20000000a00 */
[----:B------:R-:W-:Y:S01]  /*8700*/  FADD.FTZ R0, R3, R134 ;  /* 0x0000008603007221 */ /* 0x000fe20000010000 */
[----:B------:R-:W-:Y:S01]  /*8710*/  LEA.HI.X R5, R2, R27, R5, 0x1, P0 ;  /* 0x0000001b02057211 */ /* 0x000fe200000f0c05 */
        /* <DEDUP_REMOVED lines=8> */
[----:B---3--:R-:W-:Y:S01]  /*87a0*/  @!P3 FMUL.FTZ R146, R146, R7 ;  /* 0x000000079292b220 */ /* 0x008fe20000410000 */
[----:B------:R-:W-:Y:S01]  /*87b0*/  F2FP.F16.F32.PACK_AB R4, R140, R117 ;  /* 0x000000758c04723e */ /* 0x000fe200000000ff */
[----:B-1----:R-:W-:Y:S01]  /*87c0*/  IMAD R0, R24, UR14, RZ ;  /* 0x0000000e18007c24 */ /* 0x002fe2000f8e02ff */
        /* <DEDUP_REMOVED lines=12> */
[----:B------:R-:W-:Y:S02]  /*8890*/  IADD3.X R61, R61, -0x1, RZ, P2, !PT ;  /* 0xffffffff3d3d7810 */ /* 0x000fe400017fe4ff */
        /* <DEDUP_REMOVED lines=15> */
[----:B-1----:R-:W-:Y:S01]  /*8990*/  IMAD R5, R47, UR6, RZ ;  /* 0x000000062f057c24 */ /* 0x002fe2000f8e02ff */
[----:B0-----:R-:W-:Y:S02]  /*89a0*/  LEA R4, P0, R2, R26, 0x1 ;  /* 0x0000001a02047211 */ /* 0x001fe400078008ff */
[----:B------:R-:W-:Y:S01]  /*89b0*/  FADD.FTZ R50, R123, R146 ;  /* 0x000000927b327221 */ /* 0x000fe20000010000 */
[----:B------:R-:W-:-:S05]  /*89c0*/  IMAD R5, R46, UR7, R5 ;  /* 0x000000072e057c24 */ /* 0x000fca000f8e0205 */
[----:B------:R-:W-:-:S04]  /*89d0*/  IADD3 R0, R3, R5, RZ ;  /* 0x0000000503007210 */ /* 0x000fc80007ffe0ff */
[----:B------:R-:W-:Y:S02]  /*89e0*/  LEA.HI.X R5, R2, R27, R0, 0x1, P0 ;  /* 0x0000001b02057211 */ /* 0x000fe400000f0c00 */
[----:B------:R-:W-:Y:S01]  /*89f0*/  ISETP.GT.AND P0, PT, R79, 0x1, PT ;  /* 0x000000014f00780c */ /* 0x000fe20003f04270 */
[----:B------:R-:W-:-:S05]  /*8a00*/  IMAD.WIDE R2, R62, 0x10, R4 ;  /* 0x000000103e027825 */ /* 0x000fca00078e0204 */
[----:B--2---:R0:W-:Y:S04]  /*8a10*/  STG.E.128 desc[UR12][R2.64], R16 ;  /* 0x0000001002007986 */ /* 0x0041e8000c101d0c */
[----:B---3--:R0:W-:Y:S03]  /*8a20*/  STG.E.128 desc[UR12][R2.64+0x200], R20 ;  /* 0x0002001402007986 */ /* 0x0081e6000c101d0c */
[----:B------:R-:W-:Y:S05]  /*8a30*/  @P0 BRA `(.L_x_8191) ;  /* 0xffffff7c00980947 */ /* 0x000fea000383ffff */
.L_x_8119:
        /* <DEDUP_REMOVED lines=26> */
.L_x_8193:
[----:B------:R-:W-:Y:S05]  /*8be0*/  BSYNC B0 ;  /* 0x0000000000007941 */ /* 0x000fea0003800000 */
.L_x_8192:
        /* <DEDUP_REMOVED lines=29> */
.L_x_8195:
[----:B------:R-:W2:Y:S02]  /*8dc0*/  S2R R13, SR_TID.X ;  /* 0x00000000000d7919 */ /* 0x000ea40000002100 */
.L_x_8196:
[----:B------:R-:W-:Y:S05]  /*8dd0*/  BSYNC B0 ;  /* 0x0000000000007941 */ /* 0x000fea0003800000 */
.L_x_8194:
        /* <DEDUP_REMOVED lines=22> */
.L_x_8198:
        /* <DEDUP_REMOVED lines=26> */
.L_x_8197:
[----:B------:R-:W-:Y:S05]  /*90e0*/  EXIT ;  /* 0x000000000000794d */ /* 0x000fea0003800000 */
.L_x_8199:
        /* <DEDUP_REMOVED lines=9> */
.L_x_10999:


//--------------------- .text._Z25selective_scan_bwd_kernelI32Selective_Scan_bwd_kernel_traitsILi32ELi16ELb1ELb1ELb0ELb0ELb0EN3c104HalfEfEEv12SSMParamsBwd --------------------------
	.section	.text._Z25selective_scan_bwd_kernelI32Selective_Scan_bwd_kernel_traitsILi32ELi16ELb1ELb1ELb0ELb0ELb0EN3c104HalfEfEEv12SSMParamsBwd,"ax",@progbits
	.align	128
        .global         _Z25selective_scan_bwd_kernelI32Selective_Scan_bwd_kernel_traitsILi32ELi16ELb1ELb1ELb0ELb0ELb0EN3c104HalfEfEEv12SSMParamsBwd
        .type           _Z25selective_scan_bwd_kernelI32Selective_Scan_bwd_kernel_traitsILi32ELi16ELb1ELb1ELb0ELb0ELb0EN3c104HalfEfEEv12SSMParamsBwd,@function
        .size           _Z25selective_scan_bwd_kernelI32Selective_Scan_bwd_kernel_traitsILi32ELi16ELb1ELb1ELb0ELb0ELb0EN3c104HalfEfEEv12SSMParamsBwd,(.L_x_11000 - _Z25selective_scan_bwd_kernelI32Selective_Scan_bwd_kernel_traitsILi32ELi16ELb1ELb1ELb0ELb0ELb0EN3c104HalfEfEEv12SSMParamsBwd)
        .other          _Z25selective_scan_bwd_kernelI32Selective_Scan_bwd_kernel_traitsILi32ELi16ELb1ELb1ELb0ELb0ELb0EN3c104HalfEfEEv12SSMParamsBwd,@"STO_CUDA_ENTRY STV_DEFAULT"
_Z25selective_scan_bwd_kernelI32Selective_Scan_bwd_kernel_traitsILi32ELi16ELb1ELb1ELb0ELb0ELb0EN3c104HalfEfEEv12SSMParamsBwd:
.text._Z25selective_scan_bwd_kernelI32Selective_Scan_bwd_kernel_traitsILi32ELi16ELb1ELb1ELb0ELb0ELb0EN3c104HalfEfEEv12SSMParamsBwd:
        /* <DEDUP_REMOVED lines=132> */
[----:B------:R-:W-:Y:S01]  /*0840*/  ULDC UR4, c[0x0][0x224] ;  /* 0x0000890000047ab9 */ /* 0x000fe20000000800 */
[----:B------:R-:W-:Y:S02]  /*0850*/  CS2R R56, SRZ ;  /* 0x0000000000387805 */ /* 0x000fe4000001ff00 */
[----:B------:R-:W-:Y:S01]  /*0860*/  MOV R45, UR4 ;  /* 0x00000004002d7c02 */ /* 0x000fe20008000f00 */
[----:B------:R-:W1:Y:S01]  /*0870*/  S2R R54, SR_LANEID ;  /* 0x0000000000367919 */ /* 0x000e620000000000 */
[----:B------:R-:W-:Y:S01]  /*0880*/  UMOV UR4, URZ ;  /* 0x0000003f00047c82 */ /* 0x000fe20008000000 */
[----:B0-----:R-:W-:-:S04]  /*0890*/  SHF.L.U32 R44, R55, 0x1, RZ ;  /* 0x00000001372c7819 */ /* 0x001fc800000006ff */
[----:B------:R-:W-:-:S07]  /*08a0*/  LOP3.LUT R44, R44, 0xffffffc0, RZ, 0xc0, !PT ;  /* 0xffffffc02c2c7812 */ /* 0x000fce00078ec0ff */
.L_x_8240:
[----:B------:R-:W-:Y:S01]  /*08b0*/  BAR.SYNC.DEFER_BLOCKING 0x0 ;  /* 0x0000000000007b1d */ /* 0x000fe20000010000 */
[----:B------:R-:W-:-:S05]  /*08c0*/  LOP3.LUT R43, R44, 0x1f, R55, 0xf8, !PT ;  /* 0x0000001f2c2b7812 */ /* 0x000fca00078ef837 */
[----:B----4-:R-:W-:-:S05]  /*08d0*/  IMAD.WIDE R2, R43, 0x10, R52 ;  /* 0x000000102b027825 */ /* 0x010fca00078e0234 */
[----:B------:R-:W2:Y:S04]  /*08e0*/  LDG.E.128 R12, desc[UR12][R2.64] ;  /* 0x0000000c020c7981 */ /* 0x000ea8000c1e1d00 */
[----:B0--3--:R0:W3:Y:S01]  /*08f0*/  LDG.E.128 R16, desc[UR12][R2.64+0x200] ;  /* 0x0002000c02107981 */ /* 0x0090e2000c1e1d00 */
[----:B------:R-:W4:Y:S01]  /*0900*/  S2UR UR6, SR_CgaCtaId ;  /* 0x00000000000679c3 */ /* 0x000f220000008800 */
[----:B------:R-:W-:Y:S01]  /*0910*/  UMOV UR5, 0x400 ;  /* 0x0000040000057882 */ /* 0x000fe20000000000 */
[----:B------:R-:W-:Y:S01]  /*0920*/  IMAD.WIDE R20, R43, 0x10, R50 ;  /* 0x000000102b147825 */ /* 0x000fe200078e0232 */
[----:B----4-:R-:W-:-:S06]  /*0930*/  ULEA UR5, UR6, UR5, 0x18 ;  /* 0x0000000506057291 */ /* 0x010fcc000f8ec03f */
[C---:B-1----:R-:W-:Y:S02]  /*0940*/  LEA R42, R54.reuse, UR5, 0x4 ;  /* 0x00000005362a7c11 */ /* 0x042fe4000f8e20ff */
        /* <DEDUP_REMOVED lines=11> */
[----:B--2---:R0:W-:Y:S04]  /*0a00*/  STS.128 [R42], R24 ;  /* 0x000000182a007388 */ /* 0x0041e80000000c00 */
        /* <DEDUP_REMOVED lines=49> */
[--C-:B------:R-:W-:Y:S02]  /*0d20*/  HADD2.F32 R38, -RZ, R22.reuse.H0_H0 ;  /* 0x20000016ff267230 */ /* 0x100fe40000004100 */
        /* <DEDUP_REMOVED lines=44> */
[----:B------:R-:W-:Y:S01]  /*0ff0*/  FADD.FTZ R122, R21, R58 ;  /* 0x0000003a157a7221 */ /* 0x000fe20000010000 */
[----:B------:R-:W-:Y:S02]  /*1000*/  HADD2.F32 R25, -RZ, R14.H1_H1 ;  /* 0x3000000eff197230 */ /* 0x000fe40000004100 */
[----:B------:R-:W-:Y:S01]  /*1010*/  FFMA.FTZ R23, R70, R2, R3 ;  /* 0x0000000246177223 */ /* 0x000fe20000010003 */
[----:B------:R-:W-:Y:S02]  /*1020*/  HADD2.F32 R3, -RZ, R16.H1_H1 ;  /* 0x30000010ff037230 */ /* 0x000fe40000004100 */
[----:B------:R-:W-:Y:S01]  /*1030*/  FMUL.FTZ R98, R66, R63 ;  /* 0x0000003f42627220 */ /* 0x000fe20000410000 */
[----:B------:R-:W-:Y:S02]  /*1040*/  HADD2.F32 R2, -RZ, R7.H1_H1 ;  /* 0x30000007ff027230 */ /* 0x000fe40000004100 */
[----:B------:R-:W-:Y:S01]  /*1050*/  FFMA.FTZ R57, R72, R20, R23 ;  /* 0x0000001448397223 */ /* 0x000fe20000010017 */
[----:B------:R-:W-:-:S02]  /*1060*/  HADD2.F32 R23, -RZ, R12.H1_H1 ;  /* 0x3000000cff177230 */ /* 0x000fc40000004100 */
[--C-:B------:R-:W-:Y:S01]  /*1070*/  FADD.FTZ R126, R3, R58.reuse ;  /* 0x0000003a037e7221 */ /* 0x100fe20000010000 */
[--C-:B------:R-:W-:Y:S01]  /*1080*/  FADD.FTZ R114, R25, R58.reuse ;  /* 0x0000003a19727221 */ /* 0x100fe20000010000 */
[----:B------:R-:W-:Y:S01]  /*1090*/  FFMA.FTZ R57, R74, R2, R57 ;  /* 0x000000024a397223 */ /* 0x000fe20000010039 */
[-C--:B------:R-:W-:Y:S01]  /*10a0*/  FMUL.FTZ R91, R70, R63.reuse ;  /* 0x0000003f465b7220 */ /* 0x080fe20000410000 */
[----:B------:R-:W-:Y:S01]  /*10b0*/  FADD.FTZ R118, R23, R58 ;  /* 0x0000003a17767221 */ /* 0x000fe20000010000 */
[-C--:B------:R-:W-:Y:S01]  /*10c0*/  FMUL.FTZ R96, R72, R63.reuse ;  /* 0x0000003f48607220 */ /* 0x080fe20000410000 */
[----:B------:R-:W-:Y:S01]  /*10d0*/  FMUL.FTZ R89, R74, R63 ;  /* 0x0000003f4a597220 */ /* 0x000fe20000410000 */
[----:B------:R-:W-:Y:S06]  /*10e0*/  BAR.SYNC.DEFER_BLOCKING 0x0 ;  /* 0x0000000000007b1d */ /* 0x000fec0000010000 */
[----:B------:R-:W-:Y:S05]  /*10f0*/  @P0 BRA `(.L_x_8201) ;  /* 0x0000000000340947 */ /* 0x000fea0003800000 */
[----:B------:R-:W-:Y:S01]  /*1100*/  HFMA2.MMA R92, -RZ, RZ, 0, 0 ;  /* 0x00000000ff5c7435 */ /* 0x000fe200000001ff */
[----:B------:R-:W-:Y:S01]  /*1110*/  MOV R94, RZ ;  /* 0x000000ff005e7202 */ /* 0x000fe20000000f00 */
[----:B------:R-:W-:Y:S01]  /*1120*/  HFMA2.MMA R88, -RZ, RZ, 0, 0 ;  /* 0x00000000ff587435 */ /* 0x000fe200000001ff */
[----:B------:R-:W-:Y:S01]  /*1130*/  CS2R R86, SRZ ;  /* 0x0000000000567805 */ /* 0x000fe2000001ff00 */
[----:B------:R-:W-:Y:S01]  /*1140*/  HFMA2.MMA R77, -RZ, RZ, 0, 0 ;  /* 0x00000000ff4d7435 */ /* 0x000fe200000001ff */
[----:B------:R-:W-:Y:S01]  /*1150*/  CS2R R84, SRZ ;  /* 0x0000000000547805 */ /* 0x000fe2000001ff00 */
[----:B------:R-:W-:Y:S01]  /*1160*/  HFMA2.MMA R73, -RZ, RZ, 0, 0 ;  /* 0x00000000ff497435 */ /* 0x000fe200000001ff */
[----:B------:R-:W-:Y:S02]  /*1170*/  MOV R90, RZ ;  /* 0x000000ff005a7202 */ /* 0x000fe40000000f00 */
[----:B------:R-:W-:Y:S02]  /*1180*/  CS2R R82, SRZ ;  /* 0x0000000000527805 */ /* 0x000fe4000001ff00 */
[----:B------:R-:W-:-:S02]  /*1190*/  CS2R R80, SRZ ;  /* 0x0000000000507805 */ /* 0x000fc4000001ff00 */
[----:B------:R-:W-:Y:S02]  /*11a0*/  MOV R79, RZ ;  /* 0x000000ff004f7202 */ /* 0x000fe40000000f00 */
[----:B------:R-:W-:Y:S01]  /*11b0*/  MOV R75, RZ ;  /* 0x000000ff004b7202 */ /* 0x000fe20000000f00 */
[----:B------:R-:W-:Y:S06]  /*11c0*/  BRA `(.L_x_8202) ;  /* 0x0000003000787947 */ /* 0x000fec0003800000 */
.L_x_8201:
[----:B------:R-:W0:Y:S01]  /*11d0*/  LDC R76, c[0x0][0x224] ;  /* 0x00008900ff4c7b82 */ /* 0x000e220000000800 */
[----:B------:R-:W-:Y:S01]  /*11e0*/  HFMA2.MMA R94, -RZ, RZ, 0, 0 ;  /* 0x00000000ff5e7435 */ /* 0x000fe200000001ff */
[----:B------:R-:W-:Y:S01]  /*11f0*/  CS2R R78, SRZ ;  /* 0x00000000004e7805 */ /* 0x000fe2000001ff00 */
[----:B------:R-:W-:Y:S01]  /*1200*/  HFMA2.MMA R90, -RZ, RZ, 0, 0 ;  /* 0x00000000ff5a7435 */ /* 0x000fe200000001ff */
[----:B------:R-:W-:Y:S01]  /*1210*/  CS2R R86, SRZ ;  /* 0x0000000000567805 */ /* 0x000fe2000001ff00 */
[----:B------:R-:W-:Y:S01]  /*1220*/  HFMA2.MMA R77, -RZ, RZ, 0, 0 ;  /* 0x00000000ff4d7435 */ /* 0x000fe200000001ff */
[----:B------:R-:W-:Y:S01]  /*1230*/  MOV R92, RZ ;  /* 0x000000ff005c7202 */ /* 0x000fe20000000f00 */
[----:B------:R-:W-:Y:S01]  /*1240*/  HFMA2.MMA R73, -RZ, RZ, 0, 0 ;  /* 0x00000000ff497435 */ /* 0x000fe200000001ff */
[----:B------:R-:W1:Y:S01]  /*1250*/  LDC.64 R26, c[0x0][0x2d0] ;  /* 0x0000b400ff1a7b82 */ /* 0x000e620000000a00 */
[----:B------:R-:W-:Y:S02]  /*1260*/  CS2R R84, SRZ ;  /* 0x0000000000547805 */ /* 0x000fe4000001ff00 */
[----:B------:R-:W-:-:S02]  /*1270*/  CS2R R82, SRZ ;  /* 0x0000000000527805 */ /* 0x000fc4000001ff00 */
[----:B------:R-:W-:Y:S02]  /*1280*/  MOV R88, RZ ;  /* 0x000000ff00587202 */ /* 0x000fe40000000f00 */
[----:B------:R-:W-:Y:S02]  /*1290*/  CS2R R80, SRZ ;  /* 0x0000000000507805 */ /* 0x000fe4000001ff00 */
[----:B------:R-:W-:Y:S01]  /*12a0*/  MOV R75, RZ ;  /* 0x000000ff004b7202 */ /* 0x000fe20000000f00 */
[----:B------:R-:W-:Y:S01]  /*12b0*/  UMOV UR5, URZ ;  /* 0x0000003f00057c82 */ /* 0x000fe20008000000 */
[----:B------:R-:W-:Y:S01]  /*12c0*/  UMOV UR6, URZ ;  /* 0x0000003f00067c82 */ /* 0x000fe20008000000 */
[----:B------:R-:W2:Y:S01]  /*12d0*/  LDC.64 R24, c[0x0][0x2e0] ;  /* 0x0000b800ff187b82 */ /* 0x000ea20000000a00 */
[----:B------:R-:W-:Y:S01]  /*12e0*/  ULDC UR28, c[0x0][0x21c] ;  /* 0x00008700001c7ab9 */ /* 0x000fe20000000800 */
[----:B------:R-:W-:Y:S01]  /*12f0*/  ULDC UR9, c[0x0][0x218] ;  /* 0x0000860000097ab9 */ /* 0x000fe20000000800 */
[----:B------:R-:W-:Y:S01]  /*1300*/  ULDC.64 UR26, c[0x0][0x3c8] ;  /* 0x0000f200001a7ab9 */ /* 0x000fe20000000a00 */
[----:B------:R-:W-:Y:S01]  /*1310*/  ULDC.64 UR18, c[0x0][0x250] ;  /* 0x0000940000127ab9 */ /* 0x000fe20000000a00 */
[----:B------:R-:W-:Y:S01]  /*1320*/  ULDC.64 UR16, c[0x0][0x238] ;  /* 0x00008e0000107ab9 */ /* 0x000fe20000000a00 */
[----:B------:R-:W-:Y:S01]  /*1330*/  ULDC.64 UR10, c[0x0][0x230] ;  /* 0x00008c00000a7ab9 */ /* 0x000fe20000000a00 */
[----:B------:R-:W-:Y:S01]  /*1340*/  ULDC.64 UR22, c[0x0][0x270] ;  /* 0x00009c0000167ab9 */ /* 0x000fe20000000a00 */
[----:B------:R-:W3:Y:S01]  /*1350*/  LDC.64 R22, c[0x0][0x348] ;  /* 0x0000d200ff167b82 */ /* 0x000ee20000000a00 */
[----:B------:R-:W-:Y:S01]  /*1360*/  ULDC.64 UR20, c[0x0][0x268] ;  /* 0x00009a0000147ab9 */ /* 0x000fe20000000a00 */
[----:B------:R-:W-:-:S06]  /*1370*/  ULDC.64 UR24, c[0x0][0x350] ;  /* 0x0000d40000187ab9 */ /* 0x000fcc0000000a00 */
[----:B------:R-:W4:Y:S02]  /*1380*/  LDC.64 R20, c[0x0][0x360] ;  /* 0x0000d800ff147b82 */ /* 0x000f240000000a00 */
.L_x_8239:
[----:B------:R-:W-:Y:S01]  /*1390*/  SHF.R.S32.HI R123, RZ, 0x1f, R78 ;  /* 0x0000001fff7b7819 */ /* 0x000fe2000001144e */
[----:B------:R-:W-:-:S04]  /*13a0*/  IMAD.WIDE.U32 R2, R78, UR18, RZ ;  /* 0x000000124e027c25 */ /* 0x000fc8000f8e00ff */
[----:B-12---:R-:W-:Y:S01]  /*13b0*/  IMAD R13, R123, UR18, RZ ;  /* 0x000000127b0d7c24 */ /* 0x006fe2000f8e02ff */
[----:B------:R-:W-:Y:S01]  /*13c0*/  LEA R12, P0, R2, R47, 0x1 ;  /* 0x0000002f020c7211 */ /* 0x000fe200078008ff */
[----:B------:R-:W-:Y:S02]  /*13d0*/  IMAD R42, R60, UR10, RZ ;  /* 0x0000000a3c2a7c24 */ /* 0x000fe4000f8e02ff */
[----:B------:R-:W-:-:S05]  /*13e0*/  IMAD R13, R78, UR19, R13 ;  /* 0x000000134e0d7c24 */ /* 0x000fca000f8e020d */
[----:B------:R-:W-:-:S04]  /*13f0*/  IADD3 R3, R3, R13, RZ ;  /* 0x0000000d03037210 */ /* 0x000fc80007ffe0ff */
[----:B------:R-:W-:-:S03]  /*1400*/  LEA.HI.X R13, R2, R46, R3, 0x1, P0 ;  /* 0x0000002e020d7211 */ /* 0x000fc600000f0c03 */
[----:B------:R-:W-:-:S05]  /*1410*/  IMAD.WIDE R2, R43, 0x10, R12 ;  /* 0x000000102b027825 */ /* 0x000fca00078e020c */
[----:B---3--:R-:W3:Y:S04]  /*1420*/  LDG.E.128 R12, desc[UR12][R2.64] ;  /* 0x0000000c020c7981 */ /* 0x008ee8000c1e1d00 */
[----:B0-----:R0:W4:Y:S01]  /*1430*/  LDG.E.128 R16, desc[UR12][R2.64+0x200] ;  /* 0x0002000c02107981 */ /* 0x001122000c1e1d00 */
[----:B------:R-:W-:-:S04]  /*1440*/  IMAD.WIDE.U32 R128, R65, UR10, RZ ;  /* 0x0000000a41807c25 */ /* 0x000fc8000f8e00ff */
[----:B------:R-:W-:-:S05]  /*1450*/  IMAD R67, R65, UR11, R42 ;  /* 0x0000000b41437c24 */ /* 0x000fca000f8e022a */
[----:B------:R-:W-:Y:S01]  /*1460*/  IADD3 R129, R129, R67, RZ ;  /* 0x0000004381817210 */ /* 0x000fe20007ffe0ff */
[----:B------:R-:W-:-:S04]  /*1470*/  IMAD R67, R123, UR16, RZ ;  /* 0x000000107b437c24 */ /* 0x000fc8000f8e02ff */
[C---:B------:R-:W-:Y:S02]  /*1480*/  IMAD R67, R78.reuse, UR17, R67 ;  /* 0x000000114e437c24 */ /* 0x040fe4000f8e0243 */
[----:B------:R-:W-:-:S05]  /*1490*/  IMAD.WIDE.U32 R128, R78, UR16, R128 ;  /* 0x000000104e807c25 */ /* 0x000fca000f8e0080 */
[----:B------:R-:W-:Y:S02]  /*14a0*/  IADD3 R42, R129, R67, RZ ;  /* 0x00000043812a7210 */ /* 0x000fe40007ffe0ff */
[----:B-1----:R-:W-:-:S04]  /*14b0*/  LEA R130, P0, R128, R26, 0x2 ;  /* 0x0000001a80827211 */ /* 0x002fc800078010ff */
[----:B------:R-:W-:-:S05]  /*14c0*/  LEA.HI.X R131, R128, R27, R42, 0x2, P0 ;  /* 0x0000001b80837211 */ /* 0x000fca00000f142a */
[----:B------:R-:W4:Y:S01]  /*14d0*/  LDG.E R71, desc[UR12][R130.64] ;  /* 0x0000000c82477981 */ /* 0x000f22000c1e1900 */
[----:B------:R-:W-:Y:S01]  /*14e0*/  IMAD R42, R60, UR20, RZ ;  /* 0x000000143c2a7c24 */ /* 0x000fe2000f8e02ff */
[----:B------:R-:W-:Y:S01]  /*14f0*/  MOV R69, 0x400 ;  /* 0x0000040000457802 */ /* 0x000fe20000000f00 */
[C---:B0-----:R-:W-:Y:S01]  /*1500*/  IMAD.WIDE.U32 R2, R65.reuse, UR20, RZ ;  /* 0x0000001441027c25 */ /* 0x041fe2000f8e00ff */
[----:B------:R-:W0:Y:S03]  /*1510*/  S2R R128, SR_CgaCtaId ;  /* 0x0000000000807919 */ /* 0x000e260000008800 */
[----:B------:R-:W-:-:S05]  /*1520*/  IMAD R67, R65, UR21, R42 ;  /* 0x0000001541437c24 */ /* 0x000fca000f8e022a */
[----:B------:R-:W-:Y:S01]  /*1530*/  IADD3 R3, R3, R67, RZ ;  /* 0x0000004303037210 */ /* 0x000fe20007ffe0ff */
[----:B------:R-:W-:-:S04]  /*1540*/  IMAD R67, R123, UR22, RZ ;  /* 0x000000167b437c24 */ /* 0x000fc8000f8e02ff */
[C---:B------:R-:W-:Y:S02]  /*1550*/  IMAD R67, R78.reuse, UR23, R67 ;  /* 0x000000174e437c24 */ /* 0x040fe4000f8e0243 */
[----:B------:R-:W-:-:S05]  /*1560*/  IMAD.WIDE.U32 R2, R78, UR22, R2 ;  /* 0x000000164e027c25 */ /* 0x000fca000f8e0002 */
[----:B------:R-:W-:Y:S02]  /*1570*/  IADD3 R3, R3, R67, RZ ;  /* 0x0000004303037210 */ /* 0x000fe40007ffe0ff */
[----:B0-----:R-:W-:Y:S02]  /*1580*/  LEA R69, R128, R69, 0x18 ;  /* 0x0000004580457211 */ /* 0x001fe400078ec0ff */
[----:B--2---:R-:W-:Y:S02]  /*1590*/  LEA R128, P0, R2, R24, 0x2 ;  /* 0x0000001802807211 */ /* 0x004fe400078010ff */
[----:B------:R-:W-:Y:S02]  /*15a0*/  LEA R42, R54, R69, 0x4 ;  /* 0x00000045362a7211 */ /* 0x000fe400078e20ff */
[----:B------:R-:W-:Y:S02]  /*15b0*/  LEA.HI.X R129, R2, R25, R3, 0x2, P0 ;  /* 0x0000001902817211 */ /* 0x000fe400000f1403 */
[----:B------:R-:W-:-:S04]  /*15c0*/  LOP3.LUT P0, RZ, R55, 0x1f, RZ, 0xc0, !PT ;  /* 0x0000001f37ff7812 */ /* 0x000fc8000780c0ff */
[C---:B------:R-:W-:Y:S02]  /*15d0*/  ISETP.LT.OR P2, PT, R45.reuse, 0x2, P0 ;  /* 0x000000022d00780c */ /* 0x040fe40000741670 */
[----:B------:R-:W-:Y:S02]  /*15e0*/  IADD3 R2, R45, -0x1, RZ ;  /* 0xffffffff2d027810 */ /* 0x000fe40007ffe0ff */
[----:B------:R-:W-:-:S09]  /*15f0*/  ISETP.NE.AND P1, PT, R55, RZ, PT ;  /* 0x000000ff3700720c */ /* 0x000fd20003f25270 */
[----:B------:R-:W0:Y:S01]  /*1600*/  @!P2 LDC R121, c[0x0][0x21c] ;  /* 0x00008700ff79ab82 */ /* 0x000e220000000800 */
[----:B---3--:R1:W-:Y:S04]  /*1610*/  STS.128 [R42], R12 ;  /* 0x0000000c2a007388 */ /* 0x0083e80000000c00 */
[----:B----4-:R-:W-:Y:S01]  /*1620*/  STS.128 [R42+0x200], R16 ;  /* 0x000200102a007388 */ /* 0x010fe20000000c00 */
[----:B------:R-:W-:-:S03]  /*1630*/  NOP ;  /* 0x0000000000007918 */ /* 0x000fc60000000000 */
[----:B------:R2:W3:Y:S01]  /*1640*/  LDG.E R3, desc[UR12][R128.64] ;  /* 0x0000000c80037981 */ /* 0x0004e2000c1e1900 */
[C---:B------:R-:W-:Y:S02]  /*1650*/  LEA.HI R67, R2.reuse, R2, RZ, 0x1 ;  /* 0x0000000202437211 */ /* 0x040fe400078f08ff */
[----:B------:R-:W-:Y:S02]  /*1660*/  MOV R184, RZ ;  /* 0x000000ff00b87202 */ /* 0x000fe40000000f00 */
[----:B------:R-:W-:Y:S02]  /*1670*/  LOP3.LUT R67, R67, 0xfffffe, RZ, 0xc0, !PT ;  /* 0x00fffffe43437812 */ /* 0x000fe400078ec0ff */
[----:B-1----:R-:W-:Y:S02]  /*1680*/  @!P2 IADD3 R13, R45, -0x2, RZ ;  /* 0xfffffffe2d0da810 */ /* 0x002fe40007ffe0ff */
[----:B------:R-:W-:Y:S02]  /*1690*/  IADD3 R67, R2, -R67, RZ ;  /* 0x8000004302437210 */ /* 0x000fe40007ffe0ff */
[----:B------:R-:W-:Y:S01]  /*16a0*/  IADD3 R2, R55, 0x200, RZ ;  /* 0x0000020037027810 */ /* 0x000fe20007ffe0ff */
[----:B0-----:R-:W-:Y:S01]  /*16b0*/  @!P2 IMAD R13, R13, R121, R78 ;  /* 0x000000790d0da224 */ /* 0x001fe200078e024e */
[----:B------:R-:W-:-:S02]  /*16c0*/  @!P1 LEA R2, R67, R78, 0x8 ;  /* 0x0000004e43029211 */ /* 0x000fc400078e40ff */
[-C--:B------:R-:W-:Y:S01]  /*16d0*/  LEA R67, R54, R69.reuse, 0x5 ;  /* 0x0000004536437211 */ /* 0x080fe200078e28ff */
[----:B--2---:R-:W-:Y:S01]  /*16e0*/  @!P2 IMAD.WIDE R128, R13, 0x8, R32 ;  /* 0x000000080d80a825 */ /* 0x004fe200078e0220 */
[----:B------:R-:W-:-:S03]  /*16f0*/  LEA R121, R2, R69, 0x2 ;  /* 0x0000004502797211 */ /* 0x000fc600078e10ff */
[----:B------:R-:W0:Y:S04]  /*1700*/  LDS.128 R12, [R67] ;  /* 0x00000000430c7984 */ /* 0x000e280000000c00 */
[----:B------:R-:W1:Y:S01]  /*1710*/  LDS.128 R16, [R67+0x10] ;  /* 0x0000100043107984 */ /* 0x000e620000000c00 */
[----:B------:R-:W-:-:S04]  /*1720*/  FMUL.FTZ R158, R71, 1.4426950216293334961 ;  /* 0x3fb8aa3b479e7820 */ /* 0x000fc80000410000 */
[----:B------:R-:W-:-:S06]  /*1730*/  FMUL.FTZ R186, R119, R158 ;  /* 0x0000009e77ba7220 */ /* 0x000fcc0000410000 */
[----:B------:R-:W2:Y:S02]  /*1740*/  MUFU.EX2 R186, R186 ;  /* 0x000000ba00ba7308 */ /* 0x000ea40000000800 */
[----:B--2---:R0:W-:Y:S01]  /*1750*/  STS [R121+0xea8], R186 ;  /* 0x000ea8ba79007388 */ /* 0x0041e20000000800 */
[----:B------:R-:W-:Y:S01]  /*1760*/  BAR.SYNC.DEFER_BLOCKING 0x0 ;  /* 0x0000000000007b1d */ /* 0x000fe20000010000 */
[-C--:B------:R-:W-:Y:S01]  /*1770*/  FMUL.FTZ R157, R126, R158.reuse ;  /* 0x0000009e7e9d7220 */ /* 0x080fe20000410000 */
[----:B------:R-:W-:-:S04]  /*1780*/  FMUL.FTZ R156, R117, R158 ;  /* 0x0000009e759c7220 */ /* 0x000fc80000410000 */
[----:B------:R2:W5:Y:S01]  /*1790*/  @!P2 LDG.E R184, desc[UR12][R128.64+0x4] ;  /* 0x0000040c80b8a981 */ /* 0x000562000c1e1900 */
[----:B------:R-:W-:Y:S01]  /*17a0*/  ISETP.NE.AND P2, PT, R55, 0x1f, PT ;  /* 0x0000001f3700780c */ /* 0x000fe20003f45270 */
[----:B------:R-:W4:Y:S01]  /*17b0*/  MUFU.EX2 R157, R157 ;  /* 0x0000009d009d7308 */ /* 0x000f220000000800 */
[-C--:B------:R-:W-:Y:S01]  /*17c0*/  FMUL.FTZ R155, R124, R158.reuse ;  /* 0x0000009e7c9b7220 */ /* 0x080fe20000410000 */
[--C-:B------:R-:W-:Y:S02]  /*17d0*/  HADD2.F32 R154, -RZ, R8.reuse.H0_H0 ;  /* 0x20000008ff9a7230 */ /* 0x100fe40000004100 */
[-C--:B------:R-:W-:Y:S01]  /*17e0*/  FMUL.FTZ R162, R115, R158.reuse ;  /* 0x0000009e73a27220 */ /* 0x080fe20000410000 */
[----:B------:R-:W-:Y:S02]  /*17f0*/  HADD2.F32 R151, -RZ, R8.H1_H1 ;  /* 0x30000008ff977230 */ /* 0x000fe40000004100 */
[----:B------:R-:W-:Y:S01]  /*1800*/  FMUL.FTZ R164, R112, R158 ;  /* 0x0000009e70a47220 */ /* 0x000fe20000410000 */
[----:B0-----:R-:W-:-:S02]  /*1810*/  HADD2.F32 R121, -RZ, R12.H0_H0 ;  /* 0x2000000cff797230 */ /* 0x001fc40000004100 */
[----:B------:R-:W-:Y:S01]  /*1820*/  FMUL.FTZ R161, R122, R158 ;  /* 0x0000009e7aa17220 */ /* 0x000fe20000410000 */
[----:B------:R-:W0:Y:S01]  /*1830*/  MUFU.EX2 R156, R156 ;  /* 0x0000009c009c7308 */ /* 0x000e220000000800 */
[----:B------:R-:W-:Y:S02]  /*1840*/  HADD2.F32 R127, -RZ, R12.H1_H1 ;  /* 0x3000000cff7f7230 */ /* 0x000fe40000004100 */
[----:B------:R-:W-:Y:S01]  /*1850*/  FMUL.FTZ R216, R119, R154 ;  /* 0x0000009a77d87220 */ /* 0x000fe20000410000 */
[----:B------:R-:W-:Y:S01]  /*1860*/  HADD2.F32 R152, -RZ, R9.H0_H0 ;  /* 0x20000009ff987230 */ /* 0x000fe20000004100 */
[----:B------:R-:W-:Y:S01]  /*1870*/  @P2 LEA R219, R55, R69, 0x2 ;  /* 0x0000004537db2211 */ /* 0x000fe200078e10ff */
[----:B------:R-:W-:Y:S01]  /*1880*/  FMUL.FTZ R214, R126, R151 ;  /* 0x000000977ed67220 */ /* 0x000fe20000410000 */
[----:B------:R-:W-:Y:S01]  /*1890*/  FMUL.FTZ R178, R105, R158 ;  /* 0x0000009e69b27220 */ /* 0x000fe20000410000 */
[----:B------:R-:W-:Y:S01]  /*18a0*/  HADD2.F32 R125, -RZ, R13.H0_H0 ;  /* 0x2000000dff7d7230 */ /* 0x000fe20000004100 */
[----:B------:R-:W1:Y:S01]  /*18b0*/  MUFU.EX2 R155, R155 ;  /* 0x0000009b009b7308 */ /* 0x000e620000000800 */
[----:B------:R-:W-:Y:S01]  /*18c0*/  HADD2.F32 R149, -RZ, R9.H1_H1 ;  /* 0x30000009ff957230 */ /* 0x000fe20000004100 */
[----:B------:R-:W3:Y:S01]  /*18d0*/  @P2 LDS R219, [R219+0x16ac] ;  /* 0x0016ac00dbdb2984 */ /* 0x000ee20000000800 */
[----:B------:R-:W-:Y:S01]  /*18e0*/  FMUL.FTZ R210, R117, R152 ;  /* 0x0000009875d27220 */ /* 0x000fe20000410000 */
[----:B------:R-:W-:Y:S01]  /*18f0*/  FMUL.FTZ R217, R121, R216 ;  /* 0x000000d879d97220 */ /* 0x000fe20000410000 */
[----:B------:R-:W-:Y:S01]  /*1900*/  FMUL.FTZ R220, R127, R214 ;  /* 0x000000d67fdc7220 */ /* 0x000fe20000410000 */
[-C--:B------:R-:W-:Y:S01]  /*1910*/  FMUL.FTZ R160, R113, R158.reuse ;  /* 0x0000009e71a07220 */ /* 0x080fe20000410000 */
[-C--:B------:R-:W-:Y:S01]  /*1920*/  FMUL.FTZ R159, R120, R158.reuse ;  /* 0x0000009e789f7220 */ /* 0x080fe20000410000 */
[----:B------:R-:W1:Y:S01]  /*1930*/  MUFU.EX2 R162, R162 ;  /* 0x000000a200a27308 */ /* 0x000e620000000800 */
[----:B------:R-:W-:Y:S01]  /*1940*/  FMUL.FTZ R166, R111, R158 ;  /* 0x0000009e6fa67220 */ /* 0x000fe20000410000 */
[----:B--2---:R-:W-:-:S02]  /*1950*/  HADD2.F32 R129, -RZ, R13.H1_H1 ;  /* 0x3000000dff817230 */ /* 0x004fc40000004100 */
[-C--:B------:R-:W-:Y:S01]  /*1960*/  FMUL.FTZ R196, R118, R158.reuse ;  /* 0x0000009e76c47220 */ /* 0x080fe20000410000 */
[-C--:B------:R-:W-:Y:S01]  /*1970*/  FMUL.FTZ R197, R109, R158.reuse ;  /* 0x0000009e6dc57220 */ /* 0x080fe20000410000 */
[-C--:B------:R-:W-:Y:S01]  /*1980*/  FMUL.FTZ R195, R116, R158.reuse ;  /* 0x0000009e74c37220 */ /* 0x080fe20000410000 */
[-C--:B------:R-:W-:Y:S01]  /*1990*/  FMUL.FTZ R183, R107, R158.reuse ;  /* 0x0000009e6bb77220 */ /* 0x080fe20000410000 */
[----:B------:R-:W-:Y:S01]  /*19a0*/  FMUL.FTZ R182, R114, R158 ;  /* 0x0000009e72b67220 */ /* 0x000fe20000410000 */
[----:B------:R-:W-:Y:S01]  /*19b0*/  MUFU.EX2 R164, R164 ;  /* 0x000000a400a47308 */ /* 0x000fe20000000800 */
[----:B------:R-:W-:Y:S02]  /*19c0*/  HADD2.F32 R150, -RZ, R10.H0_H0 ;  /* 0x2000000aff967230 */ /* 0x000fe40000004100 */
[----:B----4-:R-:W-:Y:S01]  /*19d0*/  FMUL.FTZ R13, R186, R157 ;  /* 0x0000009dba0d7220 */ /* 0x010fe20000410000 */
[----:B------:R-:W-:Y:S01]  /*19e0*/  FMUL.FTZ R188, R124, R149 ;  /* 0x000000957cbc7220 */ /* 0x000fe20000410000 */
[----:B------:R-:W-:Y:S01]  /*19f0*/  FMUL.FTZ R185, R125, R210 ;  /* 0x000000d27db97220 */ /* 0x000fe20000410000 */
[----:B------:R-:W-:Y:S01]  /*1a00*/  FFMA.FTZ R2, R157, R217, R220 ;  /* 0x000000d99d027223 */ /* 0x000fe200000100dc */
[----:B------:R-:W-:-:S02]  /*1a10*/  HADD2.F32 R128, -RZ, R14.H0_H0 ;  /* 0x2000000eff807230 */ /* 0x000fc40000004100 */
[C---:B0-----:R-:W-:Y:S01]  /*1a20*/  FMUL.FTZ R12, R156.reuse, R13 ;  /* 0x0000000d9c0c7220 */ /* 0x041fe20000410000 */
[----:B------:R-:W0:Y:S01]  /*1a30*/  MUFU.EX2 R161, R161 ;  /* 0x000000a100a17308 */ /* 0x000e220000000800 */
[----:B------:R-:W-:Y:S02]  /*1a40*/  HADD2.F32 R147, -RZ, R10.H1_H1 ;  /* 0x3000000aff937230 */ /* 0x000fe40000004100 */
[----:B------:R-:W-:Y:S01]  /*1a50*/  FMUL.FTZ R189, R115, R150 ;  /* 0x0000009673bd7220 */ /* 0x000fe20000410000 */
[----:B------:R-:W-:Y:S01]  /*1a60*/  FMUL.FTZ R218, R129, R188 ;  /* 0x000000bc81da7220 */ /* 0x000fe20000410000 */
[----:B------:R-:W-:Y:S01]  /*1a70*/  FFMA.FTZ R2, R156, R2, R185 ;  /* 0x000000029c027223 */ /* 0x000fe200000100b9 */
[--C-:B-1----:R-:W-:Y:S02]  /*1a80*/  HADD2.F32 R136, -RZ, R18.reuse.H0_H0 ;  /* 0x20000012ff887230 */ /* 0x102fe40000004100 */
[----:B------:R-:W-:Y:S01]  /*1a90*/  FMUL.FTZ R13, R155, R12 ;  /* 0x0000000c9b0d7220 */ /* 0x000fe20000410000 */
[----:B------:R-:W-:Y:S01]  /*1aa0*/  HADD2.F32 R138, -RZ, R18.H1_H1 ;  /* 0x30000012ff8a7230 */ /* 0x000fe20000004100 */
[----:B------:R-:W1:Y:S01]  /*1ab0*/  MUFU.EX2 R178, R178 ;  /* 0x000000b200b27308 */ /* 0x000e620000000800 */
[----:B------:R-:W-:-:S02]  /*1ac0*/  HADD2.F32 R18, -RZ, R19.H0_H0 ;  /* 0x20000013ff127230 */ /* 0x000fc40000004100 */
[----:B------:R-:W-:Y:S01]  /*1ad0*/  FMUL.FTZ R192, R122, R147 ;  /* 0x000000937ac07220 */ /* 0x000fe20000410000 */
[----:B------:R-:W-:Y:S02]  /*1ae0*/  HADD2.F32 R153, -RZ, R19.H1_H1 ;  /* 0x30000013ff997230 */ /* 0x000fe40000004100 */
[----:B------:R-:W-:Y:S01]  /*1af0*/  FMUL.FTZ R187, R128, R189 ;  /* 0x000000bd80bb7220 */ /* 0x000fe20000410000 */
[----:B------:R-:W-:Y:S02]  /*1b00*/  HADD2.F32 R131, -RZ, R14.H1_H1 ;  /* 0x3000000eff837230 */ /* 0x000fe40000004100 */
[----:B------:R-:W-:Y:S01]  /*1b10*/  FFMA.FTZ R2, R155, R2, R218 ;  /* 0x000000029b027223 */ /* 0x000fe200000100da */
[--C-:B------:R-:W-:Y:S01]  /*1b20*/  HADD2.F32 R148, -RZ, R11.reuse.H0_H0 ;  /* 0x2000000bff947230 */ /* 0x100fe20000004100 */
[----:B------:R-:W2:Y:S01]  /*1b30*/  MUFU.EX2 R160, R160 ;  /* 0x000000a000a07308 */ /* 0x000ea20000000800 */
[----:B------:R-:W-:Y:S02]  /*1b40*/  HADD2.F32 R145, -RZ, R11.H1_H1 ;  /* 0x3000000bff917230 */ /* 0x000fe40000004100 */
[----:B------:R-:W-:Y:S01]  /*1b50*/  FMUL.FTZ R12, R162, R13 ;  /* 0x0000000da20c7220 */ /* 0x000fe20000410000 */
[----:B------:R-:W-:-:S02]  /*1b60*/  HADD2.F32 R146, -RZ, R4.H0_H0 ;  /* 0x20000004ff927230 */ /* 0x000fc40000004100 */
[----:B------:R-:W-:Y:S01]  /*1b70*/  FMUL.FTZ R205, R113, R148 ;  /* 0x0000009471cd7220 */ /* 0x000fe20000410000 */
[----:B------:R-:W-:Y:S02]  /*1b80*/  HADD2.F32 R143, -RZ, R4.H1_H1 ;  /* 0x30000004ff8f7230 */ /* 0x000fe40000004100 */
[----:B------:R-:W-:Y:S01]  /*1b90*/  FMUL.FTZ R200, R120, R145 ;  /* 0x0000009178c87220 */ /* 0x000fe20000410000 */
[--C-:B------:R-:W-:Y:S01]  /*1ba0*/  HADD2.F32 R144, -RZ, R5.reuse.H0_H0 ;  /* 0x20000005ff907230 */ /* 0x100fe20000004100 */
[----:B------:R-:W4:Y:S01]  /*1bb0*/  MUFU.EX2 R159, R159 ;  /* 0x0000009f009f7308 */ /* 0x000f220000000800 */
[----:B------:R-:W-:Y:S02]  /*1bc0*/  HADD2.F32 R141, -RZ, R5.H1_H1 ;  /* 0x30000005ff8d7230 */ /* 0x000fe40000004100 */
[----:B------:R-:W-:Y:S01]  /*1bd0*/  FMUL.FTZ R199, R111, R146 ;  /* 0x000000926fc77220 */ /* 0x000fe20000410000 */
[--C-:B------:R-:W-:Y:S02]  /*1be0*/  HADD2.F32 R142, -RZ, R6.reuse.H0_H0 ;  /* 0x20000006ff8e7230 */ /* 0x100fe40000004100 */
[----:B------:R-:W-:Y:S01]  /*1bf0*/  FMUL.FTZ R194, R118, R143 ;  /* 0x0000008f76c27220 */ /* 0x000fe20000410000 */
[----:B------:R-:W-:-:S02]  /*1c00*/  HADD2.F32 R139, -RZ, R6.H1_H1 ;  /* 0x30000006ff8b7230 */ /* 0x000fc40000004100 */
[----:B------:R-:W-:Y:S01]  /*1c10*/  FMUL.FTZ R181, R109, R144 ;  /* 0x000000906db57220 */ /* 0x000fe20000410000 */
[--C-:B------:R-:W-:Y:S01]  /*1c20*/  HADD2.F32 R140, -RZ, R7.reuse.H0_H0 ;  /* 0x20000007ff8c7230 */ /* 0x100fe20000004100 */
[----:B------:R-:W0:Y:S01]  /*1c30*/  MUFU.EX2 R166, R166 ;  /* 0x000000a600a67308 */ /* 0x000e220000000800 */
[----:B------:R-:W-:Y:S02]  /*1c40*/  HADD2.F32 R19, -RZ, R7.H1_H1 ;  /* 0x30000007ff137230 */ /* 0x000fe40000004100 */
[----:B------:R-:W-:Y:S01]  /*1c50*/  FMUL.FTZ R180, R116, R141 ;  /* 0x0000008d74b47220 */ /* 0x000fe20000410000 */
[--C-:B------:R-:W-:Y:S02]  /*1c60*/  HADD2.F32 R130, -RZ, R15.reuse.H0_H0 ;  /* 0x2000000fff827230 */ /* 0x100fe40000004100 */
[----:B------:R-:W-:Y:S01]  /*1c70*/  FMUL.FTZ R179, R107, R142 ;  /* 0x0000008e6bb37220 */ /* 0x000fe20000410000 */
[----:B------:R-:W-:Y:S02]  /*1c80*/  HADD2.F32 R133, -RZ, R15.H1_H1 ;  /* 0x3000000fff857230 */ /* 0x000fe40000004100 */
[----:B------:R-:W-:Y:S01]  /*1c90*/  FMUL.FTZ R177, R114, R139 ;  /* 0x0000008b72b17220 */ /* 0x000fe20000410000 */
[--C-:B------:R-:W-:Y:S01]  /*1ca0*/  HADD2.F32 R132, -RZ, R16.reuse.H0_H0 ;  /* 0x20000010ff847230 */ /* 0x100fe20000004100 */
[----:B------:R-:W1:Y:S01]  /*1cb0*/  MUFU.EX2 R196, R196 ;  /* 0x000000c400c47308 */ /* 0x000e620000000800 */
[----:B------:R-:W-:-:S02]  /*1cc0*/  HADD2.F32 R135, -RZ, R16.H1_H1 ;  /* 0x30000010ff877230 */ /* 0x000fc40000004100 */
[----:B------:R-:W-:Y:S01]  /*1cd0*/  FMUL.FTZ R165, R105, R140 ;  /* 0x0000008c69a57220 */ /* 0x000fe20000410000 */
[--C-:B------:R-:W-:Y:S02]  /*1ce0*/  HADD2.F32 R134, -RZ, R17.reuse.H0_H0 ;  /* 0x20000011ff867230 */ /* 0x100fe40000004100 */
[----:B------:R-:W-:Y:S01]  /*1cf0*/  FMUL.FTZ R158, R112, R19 ;  /* 0x00000013709e7220 */ /* 0x000fe20000410000 */
[----:B------:R-:W-:Y:S02]  /*1d00*/  HADD2.F32 R137, -RZ, R17.H1_H1 ;  /* 0x30000011ff897230 */ /* 0x000fe40000004100 */
[----:B------:R-:W-:Y:S01]  /*1d10*/  FMUL.FTZ R212, R131, R192 ;  /* 0x000000c083d47220 */ /* 0x000fe20000410000 */
[----:B------:R-:W-:Y:S01]  /*1d20*/  FFMA.FTZ R2, R162, R2, R187 ;  /* 0x00000002a2027223 */ /* 0x000fe200000100bb */
[----:B------:R-:W1:Y:S01]  /*1d30*/  MUFU.EX2 R197, R197 ;  /* 0x000000c500c57308 */ /* 0x000e620000000800 */
[----:B------:R-:W-:Y:S01]  /*1d40*/  BSSY B0, `(.L_x_8203) ;  /* 0x0000029000007945 */ /* 0x000fe20003800000 */
[----:B0-----:R-:W-:Y:S01]  /*1d50*/  FMUL.FTZ R15, R161, R12 ;  /* 0x0000000ca10f7220 */ /* 0x001fe20000410000 */
[----:B------:R-:W-:Y:S01]  /*1d60*/  FMUL.FTZ R211, R130, R205 ;  /* 0x000000cd82d37220 */ /* 0x000fe20000410000 */
[----:B------:R-:W-:Y:S01]  /*1d70*/  FMUL.FTZ R208, R133, R200 ;  /* 0x000000c885d07220 */ /* 0x000fe20000410000 */
[----:B------:R-:W-:Y:S01]  /*1d80*/  FMUL.FTZ R207, R132, R199 ;  /* 0x000000c784cf7220 */ /* 0x000fe20000410000 */
[----:B------:R-:W-:Y:S01]  /*1d90*/  FMUL.FTZ R203, R135, R194 ;  /* 0x000000c287cb7220 */ /* 0x000fe20000410000 */
[----:B------:R-:W-:Y:S01]  /*1da0*/  FMUL.FTZ R198, R134, R181 ;  /* 0x000000b586c67220 */ /* 0x000fe20000410000 */
[----:B------:R-:W0:Y:S01]  /*1db0*/  MUFU.EX2 R195, R195 ;  /* 0x000000c300c37308 */ /* 0x000e220000000800 */
[----:B------:R-:W-:Y:S01]  /*1dc0*/  FMUL.FTZ R190, R137, R180 ;  /* 0x000000b489be7220 */ /* 0x000fe20000410000 */
[----:B------:R-:W-:Y:S01]  /*1dd0*/  FMUL.FTZ R172, R136, R179 ;  /* 0x000000b388ac7220 */ /* 0x000fe20000410000 */
[----:B------:R-:W-:Y:S01]  /*1de0*/  FMUL.FTZ R171, R138, R177 ;  /* 0x000000b18aab7220 */ /* 0x000fe20000410000 */
[----:B------:R-:W-:Y:S01]  /*1df0*/  FMUL.FTZ R169, R18, R165 ;  /* 0x000000a512a97220 */ /* 0x000fe20000410000 */
[----:B------:R-:W-:Y:S01]  /*1e00*/  FMUL.FTZ R163, R153, R158 ;  /* 0x0000009e99a37220 */ /* 0x000fe20000410000 */
[----:B------:R-:W-:-:S02]  /*1e10*/  FFMA.FTZ R12, R161, R2, R212 ;  /* 0x00000002a10c7223 */ /* 0x000fc400000100d4 */
[----:B------:R-:W0:Y:S08]  /*1e20*/  MUFU.EX2 R183, R183 ;  /* 0x000000b700b77308 */ /* 0x000e300000000800 */
[----:B------:R-:W0:Y:S01]  /*1e30*/  MUFU.EX2 R182, R182 ;  /* 0x000000b600b67308 */ /* 0x000e220000000800 */
[-C--:B---3--:R-:W-:Y:S01]  /*1e40*/  FMUL.FTZ R213, R72, R3.reuse ;  /* 0x0000000348d57220 */ /* 0x088fe20000410000 */
[-C--:B------:R-:W-:Y:S01]  /*1e50*/  FMUL.FTZ R215, R74, R3.reuse ;  /* 0x000000034ad77220 */ /* 0x080fe20000410000 */
        /* <DEDUP_REMOVED lines=14> */
[----:B0-2-4-:R-:W-:Y:S06]  /*1f40*/  @P2 BRA `(.L_x_8204) ;  /* 0x0000000000202947 */ /* 0x015fec0003800000 */
        /* <DEDUP_REMOVED lines=8> */
.L_x_8204:
[----:B------:R-:W-:Y:S05]  /*1fd0*/  BSYNC B0 ;  /* 0x0000000000007941 */ /* 0x000fea0003800000 */
.L_x_8203:
[----:B-1----:R-:W-:Y:S01]  /*1fe0*/  FMUL.FTZ R13, R164, R219 ;  /* 0x000000dba40d7220 */ /* 0x002fe20000410000 */
[----:B0-----:R-:W-:Y:S01]  /*1ff0*/  FMUL.FTZ R2, R160, R15 ;  /* 0x0000000fa0027220 */ /* 0x001fe20000410000 */
[----:B------:R-:W-:Y:S01]  /*2000*/  FFMA.FTZ R14, R182, R14, R209 ;  /* 0x0000000eb60e7223 */ /* 0x000fe200000100d1 */
[----:B------:R-:W-:Y:S01]  /*2010*/  FFMA.FTZ R12, R160, R12, R211 ;  /* 0x0000000ca00c7223 */ /* 0x000fe200000100d3 */
        /* <DEDUP_REMOVED lines=11> */
[C---:B------:R-:W-:Y:S01]  /*20d0*/  FFMA.FTZ R13, R196.reuse, R12, R203 ;  /* 0x0000000cc40d7223 */ /* 0x040fe200000100cb */
[----:B------:R-:W-:Y:S01]  /*20e0*/  FMUL.FTZ R14, R195, R14 ;  /* 0x0000000ec30e7220 */ /* 0x000fe20000410000 */
[C---:B------:R-:W-:Y:S01]  /*20f0*/  FMUL.FTZ R2, R197.reuse, R2 ;  /* 0x00000002c5027220 */ /* 0x040fe20000410000 */
[----:B------:R-:W-:Y:S01]  /*2100*/  FFMA.FTZ R12, R196, R15, R201 ;  /* 0x0000000fc40c7223 */ /* 0x000fe200000100c9 */
[C---:B------:R-:W-:Y:S01]  /*2110*/  FFMA.FTZ R13, R197.reuse, R13, R198 ;  /* 0x0000000dc50d7223 */ /* 0x040fe200000100c6 */
        /* <DEDUP_REMOVED lines=14> */
[C---:B------:R-:W-:Y:S01]  /*2200*/  FFMA.FTZ R12, R161.reuse, R12, R174 ;  /* 0x0000000ca10c7223 */ /* 0x040fe200000100ae */
[----:B------:R-:W-:Y:S01]  /*2210*/  FFMA.FTZ R13, R178, R13, R169 ;  /* 0x0000000db20d7223 */ /* 0x000fe200000100a9 */
[----:B------:R-:W-:Y:S01]  /*2220*/  FMUL.FTZ R2, R160, R17 ;  /* 0x00000011a0027220 */ /* 0x000fe20000410000 */
[----:B------:R-:W-:Y:S01]  /*2230*/  FMUL.FTZ R14, R164, R15 ;  /* 0x0000000fa40e7220 */ /* 0x000fe20000410000 */
[----:B------:R-:W-:Y:S01]  /*2240*/  FFMA.FTZ R16, R162, R12, R173 ;  /* 0x0000000ca2107223 */ /* 0x000fe200000100ad */
[----:B------:R-:W-:Y:S01]  /*2250*/  FFMA.FTZ R15, R164, R13, R163 ;  /* 0x0000000da40f7223 */ /* 0x000fe200000100a3 */
[----:B------:R-:W-:Y:S01]  /*2260*/  FMUL.FTZ R17, R161, R2 ;  /* 0x00000002a1117220 */ /* 0x000fe20000410000 */
[----:B------:R-:W-:Y:S01]  /*2270*/  FMUL.FTZ R167, R41, R3 ;  /* 0x0000000329a77220 */ /* 0x000fe20000410000 */
[----:B------:R-:W-:Y:S01]  /*2280*/  SHFL.UP PT, R13, R14, 0x1, RZ ;  /* 0x042000000e0d7989 */ /* 0x000fe200000e00ff */
[C---:B------:R-:W-:Y:S01]  /*2290*/  FFMA.FTZ R16, R155.reuse, R16, R168 ;  /* 0x000000109b107223 */ /* 0x040fe200000100a8 */
[----:B------:R-:W-:Y:S01]  /*22a0*/  FMUL.FTZ R12, R162, R17 ;  /* 0x00000011a20c7220 */ /* 0x000fe20000410000 */
[----:B------:R-:W-:Y:S01]  /*22b0*/  FMUL.FTZ R170, R0, R3 ;  /* 0x0000000300aa7220 */ /* 0x000fe20000410000 */
[----:B------:R-:W0:Y:S01]  /*22c0*/  SHFL.UP PT, R2, R15, 0x1, RZ ;  /* 0x042000000f027989 */ /* 0x000e2200000e00ff */
[----:B------:R-:W-:Y:S01]  /*22d0*/  FFMA.FTZ R16, R156, R16, R167 ;  /* 0x000000109c107223 */ /* 0x000fe200000100a7 */
[----:B------:R-:W-:Y:S01]  /*22e0*/  FMUL.FTZ R3, R155, R12 ;  /* 0x0000000c9b037220 */ /* 0x000fe20000410000 */
[----:B------:R-:W-:Y:S01]  /*22f0*/  ISETP.GE.AND P3, PT, R54, 0x1, PT ;  /* 0x000000013600780c */ /* 0x000fe20003f66270 */
[----:B-----5:R1:W-:Y:S01]  /*2300*/  SHFL.IDX PT, R225, R184, RZ, 0x1f ;  /* 0x00001fffb8e17589 */ /* 0x0203e200000e0000 */
[----:B------:R-:W-:Y:S01]  /*2310*/  FFMA.FTZ R222, R157, R16, R170 ;  /* 0x000000109dde7223 */ /* 0x000fe200000100aa */
[----:B------:R-:W-:Y:S01]  /*2320*/  FMUL.FTZ R12, R156, R3 ;  /* 0x000000039c0c7220 */ /* 0x000fe20000410000 */
[----:B------:R-:W-:Y:S01]  /*2330*/  LOP3.LUT R223, R55, 0x1f, RZ, 0xc0, !PT ;  /* 0x0000001f37df7812 */ /* 0x000fe200078ec0ff */
[----:B------:R-:W-:Y:S01]  /*2340*/  IMAD R228, R22, UR14, RZ ;  /* 0x0000000e16e47c24 */ /* 0x000fe2000f8e02ff */
[----:B------:R-:W-:Y:S01]  /*2350*/  ISETP.GE.OR P0, PT, R45, R76, P0 ;  /* 0x0000004c2d00720c */ /* 0x000fe20000706670 */
[----:B------:R-:W-:Y:S01]  /*2360*/  FMUL.FTZ R221, R157, R12 ;  /* 0x0000000c9ddd7220 */ /* 0x000fe20000410000 */
[----:B------:R-:W2:Y:S01]  /*2370*/  SHFL.DOWN PT, R16, R222, 0x1, 0x1f ;  /* 0x08201f00de107f89 */ /* 0x000ea200000e0000 */
[----:B------:R-:W-:Y:S01]  /*2380*/  ISETP.NE.AND P4, PT, R223, 0x1f, PT ;  /* 0x0000001fdf00780c */ /* 0x000fe20003f85270 */
[----:B------:R-:W-:Y:S01]  /*2390*/  IMAD R227, R23, UR15, R228 ;  /* 0x0000000f17e37c24 */ /* 0x000fe2000f8e02e4 */
[----:B------:R-:W-:Y:S01]  /*23a0*/  ISETP.NE.AND P5, PT, R55, RZ, PT ;  /* 0x000000ff3700720c */ /* 0x000fe20003fa5270 */
[----:B------:R-:W3:Y:S01]  /*23b0*/  SHFL.DOWN PT, R12, R221, 0x1, 0x1f ;  /* 0x08201f00dd0c7f89 */ /* 0x000ee200000e0000 */
[----:B-1----:R-:W-:Y:S01]  /*23c0*/  LEA R184, R45, 0xfffffe00, 0x9 ;  /* 0xfffffe002db87811 */ /* 0x002fe200078e48ff */
[----:B------:R-:W-:Y:S01]  /*23d0*/  BSSY B0, `(.L_x_8205) ;  /* 0x00000d6000007945 */ /* 0x000fe20003800000 */
[C---:B0-----:R-:W-:Y:S01]  /*23e0*/  @P3 FFMA.FTZ R15, R14.reuse, R2, R15 ;  /* 0x000000020e0f3223 */ /* 0x041fe2000001000f */
[----:B------:R-:W-:Y:S01]  /*23f0*/  @P3 FMUL.FTZ R14, R14, R13 ;  /* 0x0000000d0e0e3220 */ /* 0x000fe20000410000 */
[----:B------:R-:W-:-:S03]  /*2400*/  ISETP.GE.AND P3, PT, R54, 0x2, PT ;  /* 0x000000023600780c */ /* 0x000fc60003f66270 */
[----:B------:R-:W0:Y:S04]  /*2410*/  SHFL.UP PT, R2, R15, 0x2, RZ ;  /* 0x044000000f027989 */ /* 0x000e2800000e00ff */
[----:B------:R-:W1:Y:S01]  /*2420*/  SHFL.UP PT, R3, R14, 0x2, RZ ;  /* 0x044000000e037989 */ /* 0x000e6200000e00ff */
[C---:B--2---:R-:W-:Y:S01]  /*2430*/  @P4 FFMA.FTZ R222, R221.reuse, R16, R222 ;  /* 0x00000010ddde4223 */ /* 0x044fe200000100de */
[----:B------:R-:W-:Y:S01]  /*2440*/  @!P0 LEA R16, R78, R69, 0x3 ;  /* 0x000000454e108211 */ /* 0x000fe200078e18ff */
        /* <DEDUP_REMOVED lines=24> */
[----:B------:R-:W3:Y:S04]  /*25d0*/  SHFL.DOWN PT, R224, R221, 0x8, 0x1f ;  /* 0x09001f00dde07f89 */ /* 0x000ee800000e0000 */
[----:B------:R4:W-:Y:S01]  /*25e0*/  @!P0 LDS.64 R12, [R16+0x1728] ;  /* 0x00172800100c8984 */ /* 0x0009e20000000a00 */
[----:B------:R-:W-:Y:S01]  /*25f0*/  ISETP.GE.AND P0, PT, R54, 0x10, PT ;  /* 0x000000103600780c */ /* 0x000fe20003f06270 */
[C---:B0-----:R-:W-:Y:S01]  /*2600*/  @P3 FFMA.FTZ R15, R14.reuse, R2, R15 ;  /* 0x000000020e0f3223 */ /* 0x041fe2000001000f */
[----:B----4-:R-:W-:Y:S02]  /*2610*/  IMAD R16, R59, UR24, RZ ;  /* 0x000000183b107c24 */ /* 0x010fe4000f8e02ff */
[----:B-1----:R-:W-:Y:S01]  /*2620*/  @P3 FMUL.FTZ R14, R14, R3 ;  /* 0x000000030e0e3220 */ /* 0x002fe20000410000 */
[----:B------:R-:W-:Y:S01]  /*2630*/  ISETP.GE.U32.AND P3, PT, R223, 0x18, PT ;  /* 0x00000018df00780c */ /* 0x000fe20003f66070 */
[----:B------:R-:W0:Y:S04]  /*2640*/  SHFL.UP PT, R2, R15, 0x10, RZ ;  /* 0x060000000f027989 */ /* 0x000e2800000e00ff */
[----:B------:R-:W1:Y:S08]  /*2650*/  SHFL.UP PT, R3, R14, 0x10, RZ ;  /* 0x060000000e037989 */ /* 0x000e7000000e00ff */
[C---:B--2---:R-:W-:Y:S01]  /*2660*/  @!P3 FFMA.FTZ R222, R221.reuse, R17, R222 ;  /* 0x00000011dddeb223 */ /* 0x044fe200000100de */
[----:B---3--:R-:W-:Y:S01]  /*2670*/  @!P3 FMUL.FTZ R221, R221, R224 ;  /* 0x000000e0ddddb220 */ /* 0x008fe20000410000 */
[----:B------:R-:W-:-:S03]  /*2680*/  ISETP.GE.U32.AND P3, PT, R223, 0x10, PT ;  /* 0x00000010df00780c */ /* 0x000fc60003f66070 */
[----:B------:R-:W2:Y:S04]  /*2690*/  SHFL.DOWN PT, R17, R222, 0x10, 0x1f ;  /* 0x0a001f00de117f89 */ /* 0x000ea800000e0000 */
[----:B------:R-:W3:Y:S01]  /*26a0*/  SHFL.DOWN PT, R226, R221, 0x10, 0x1f ;  /* 0x0a001f00dde27f89 */ /* 0x000ee200000e0000 */
[C---:B0-----:R-:W-:Y:S01]  /*26b0*/  @P0 FFMA.FTZ R15, R14.reuse, R2, R15 ;  /* 0x000000020e0f0223 */ /* 0x041fe2000001000f */
[----:B------:R-:W-:Y:S01]  /*26c0*/  MOV R2, R55 ;  /* 0x0000003700027202 */ /* 0x000fe20000000f00 */
[----:B-1----:R-:W-:-:S03]  /*26d0*/  @P0 FMUL.FTZ R14, R14, R3 ;  /* 0x000000030e0e0220 */ /* 0x002fc60000410000 */
[----:B------:R-:W-:Y:S01]  /*26e0*/  SHFL.UP PT, R224, R15, 0x1, RZ ;  /* 0x042000000fe07989 */ /* 0x000fe200000e00ff */
[----:B------:R-:W-:-:S03]  /*26f0*/  HFMA2.MMA R3, -RZ, RZ, 0, 0 ;  /* 0x00000000ff037435 */ /* 0x000fc600000001ff */
[----:B------:R-:W0:Y:S05]  /*2700*/  SHFL.UP PT, R223, R14, 0x1, RZ ;  /* 0x042000000edf7989 */ /* 0x000e2a00000e00ff */
[----:B------:R-:W-:-:S04]  /*2710*/  IMAD.WIDE.U32 R2, R22, UR15, R2 ;  /* 0x0000000f16027c25 */ /* 0x000fc8000f8e0002 */
[C---:B--2---:R-:W-:Y:S01]  /*2720*/  @!P3 FFMA.FTZ R222, R221.reuse, R17, R222 ;  /* 0x00000011dddeb223 */ /* 0x044fe200000100de */
[----:B---3--:R-:W-:-:S04]  /*2730*/  @!P3 FMUL.FTZ R221, R221, R226 ;  /* 0x000000e2ddddb220 */ /* 0x008fc80000410000 */
[----:B------:R-:W-:Y:S01]  /*2740*/  SHFL.DOWN PT, R228, R222, 0x1, 0x1f ;  /* 0x08201f00dee47f89 */ /* 0x000fe200000e0000 */
[----:B------:R-:W-:Y:S01]  /*2750*/  IADD3 R3, R3, R227, RZ ;  /* 0x000000e303037210 */ /* 0x000fe20007ffe0ff */
[C---:B------:R-:W-:Y:S02]  /*2760*/  IMAD R227, R61.reuse, UR25, R16 ;  /* 0x000000193de37c24 */ /* 0x040fe4000f8e0210 */
[----:B------:R-:W-:Y:S01]  /*2770*/  SHFL.IDX PT, R226, R13, RZ, 0x1f ;  /* 0x00001fff0de27589 */ /* 0x000fe200000e0000 */
[----:B------:R-:W-:Y:S01]  /*2780*/  IMAD.WIDE.U32 R16, R61, UR24, R2 ;  /* 0x000000183d107c25 */ /* 0x000fe2000f8e0002 */
[----:B------:R-:W-:Y:S02]  /*2790*/  IADD3 R3, -R76, UR4, RZ ;  /* 0x000000044c037c10 */ /* 0x000fe4000fffe1ff */
[----:B------:R-:W1:Y:S01]  /*27a0*/  SHFL.DOWN PT, R229, R221, 0x1, 0x1f ;  /* 0x08201f00dde57f89 */ /* 0x000e6200000e0000 */
[----:B0-----:R-:W-:-:S03]  /*27b0*/  @P1 FFMA.FTZ R225, R223, R225, R224 ;  /* 0x000000e1dfe11223 */ /* 0x001fc600000100e0 */
[----:B------:R-:W-:Y:S01]  /*27c0*/  SHFL.IDX PT, R222, R222, RZ, 0x1f ;  /* 0x00001fffdede7589 */ /* 0x000fe200000e0000 */
[----:B------:R-:W-:Y:S01]  /*27d0*/  IADD3 R17, R17, R227, RZ ;  /* 0x000000e311117210 */ /* 0x000fe20007ffe0ff */
[----:B------:R-:W-:Y:S02]  /*27e0*/  IMAD R3, R3, -0x200, RZ ;  /* 0xfffffe0003037824 */ /* 0x000fe400078e02ff */
[----:B------:R-:W-:Y:S01]  /*27f0*/  FFMA.FTZ R2, R186, R225, R217 ;  /* 0x000000e1ba027223 */ /* 0x000fe200000100d9 */
[----:B------:R-:W0:Y:S01]  /*2800*/  SHFL.IDX PT, R221, R221, RZ, 0x1f ;  /* 0x00001fffdddd7589 */ /* 0x000e2200000e0000 */
[----:B------:R-:W-:Y:S02]  /*2810*/  LEA R14, P0, R16, UR26, 0x2 ;  /* 0x0000001a100e7c11 */ /* 0x000fe4000f8010ff */
[-C--:B------:R-:W-:Y:S01]  /*2820*/  FFMA.FTZ R220, R157, R2.reuse, R220 ;  /* 0x000000029ddc7223 */ /* 0x080fe200000100dc */
[----:B------:R-:W-:Y:S01]  /*2830*/  FFMA.FTZ R186, R0, R2, RZ ;  /* 0x0000000200ba7223 */ /* 0x000fe200000100ff */
[----:B------:R-:W-:Y:S01]  /*2840*/  FFMA.FTZ R2, R121, -R216, R2 ;  /* 0x800000d879027223 */ /* 0x000fe20000010002 */
[----:B------:R-:W-:Y:S01]  /*2850*/  LEA.HI.X R15, R16, UR27, R17, 0x2, P0 ;  /* 0x0000001b100f7c11 */ /* 0x000fe200080f1411 */
[-C--:B------:R-:W-:Y:S01]  /*2860*/  FFMA.FTZ R216, R156, R220.reuse, R185 ;  /* 0x000000dc9cd87223 */ /* 0x080fe200000100b9 */
[----:B------:R-:W-:Y:S01]  /*2870*/  FFMA.FTZ R217, R41, R220, R186 ;  /* 0x000000dc29d97223 */ /* 0x000fe200000100ba */
[----:B------:R-:W-:-:S02]  /*2880*/  IADD3 R16, P0, R184, R16, RZ ;  /* 0x00000010b8107210 */ /* 0x000fc40007f1e0ff */
[----:B------:R-:W-:Y:S01]  /*2890*/  FFMA.FTZ R218, R155, R216, R218 ;  /* 0x000000d89bda7223 */ /* 0x000fe200000100da */
[----:B------:R-:W-:Y:S01]  /*28a0*/  FFMA.FTZ R185, R125, -R210, R216 ;  /* 0x800000d27db97223 */ /* 0x000fe200000100d8 */
[----:B------:R-:W-:Y:S01]  /*28b0*/  FFMA.FTZ R210, R40, R216, R217 ;  /* 0x000000d828d27223 */ /* 0x000fe200000100d9 */
[----:B------:R-:W-:-:S04]  /*28c0*/  IMAD.WIDE R14, R3, 0x4, R14 ;  /* 0x00000004030e7825 */ /* 0x000fc800078e020e */
[----:B------:R-:W-:Y:S01]  /*28d0*/  FFMA.FTZ R217, R162, R218, R187 ;  /* 0x000000daa2d97223 */ /* 0x000fe200000100bb */
[----:B-1----:R-:W-:Y:S01]  /*28e0*/  @P2 FFMA.FTZ R226, R229, R226, R228 ;  /* 0x000000e2e5e22223 */ /* 0x002fe200000100e4 */
[----:B------:R-:W-:Y:S01]  /*28f0*/  FFMA.FTZ R187, R129, -R188, R218 ;  /* 0x800000bc81bb7223 */ /* 0x000fe200000100da */
[----:B------:R-:W-:Y:S01]  /*2900*/  FFMA.FTZ R3, R127, -R214, R220 ;  /* 0x800000d67f037223 */ /* 0x000fe200000100dc */
[----:B------:R-:W-:Y:S01]  /*2910*/  FFMA.FTZ R212, R161, R217, R212 ;  /* 0x000000d9a1d47223 */ /* 0x000fe200000100d4 */
[----:B------:R-:W-:Y:S01]  /*2920*/  FFMA.FTZ R186, R226, R219, R215 ;  /* 0x000000dbe2ba7223 */ /* 0x000fe200000100d7 */
[----:B------:R-:W-:Y:S01]  /*2930*/  FFMA.FTZ R215, R39, R218, R210 ;  /* 0x000000da27d77223 */ /* 0x000fe200000100d2 */
[----:B------:R-:W-:Y:S01]  /*2940*/  FFMA.FTZ R189, R128, -R189, R217 ;  /* 0x800000bd80bd7223 */ /* 0x000fe200000100d9 */
[----:B------:R-:W-:Y:S01]  /*2950*/  FFMA.FTZ R192, R131, -R192, R212 ;  /* 0x800000c083c07223 */ /* 0x000fe200000100d4 */
[----:B------:R-:W-:Y:S01]  /*2960*/  FFMA.FTZ R188, R164, R186, R213 ;  /* 0x000000baa4bc7223 */ /* 0x000fe200000100d5 */
[----:B------:R-:W-:Y:S01]  /*2970*/  FFMA.FTZ R210, R38, R217, R215 ;  /* 0x000000d926d27223 */ /* 0x000fe200000100d7 */
[----:B------:R-:W-:Y:S01]  /*2980*/  FFMA.FTZ R213, R160, R212, R211 ;  /* 0x000000d4a0d57223 */ /* 0x000fe200000100d3 */
[----:B0-----:R-:W-:Y:S01]  /*2990*/  FFMA.FTZ R13, R221, R13, R222 ;  /* 0x0000000ddd0d7223 */ /* 0x001fe200000100de */
[----:B------:R-:W-:Y:S01]  /*29a0*/  FFMA.FTZ R191, R178, R188, R191 ;  /* 0x000000bcb2bf7223 */ /* 0x000fe200000100bf */
[----:B------:R-:W-:Y:S01]  /*29b0*/  FFMA.FTZ R211, R37, R212, R210 ;  /* 0x000000d425d37223 */ /* 0x000fe200000100d2 */
[----:B------:R-:W-:Y:S01]  /*29c0*/  FFMA.FTZ R212, R159, R213, R208 ;  /* 0x000000d59fd47223 */ /* 0x000fe200000100d0 */
[----:B------:R-:W-:Y:S01]  /*29d0*/  FMUL.FTZ R12, R221, R12 ;  /* 0x0000000cdd0c7220 */ /* 0x000fe20000410000 */
[----:B------:R-:W-:Y:S01]  /*29e0*/  FFMA.FTZ R210, R182, R191, R209 ;  /* 0x000000bfb6d27223 */ /* 0x000fe200000100d1 */
[----:B------:R-:W-:Y:S01]  /*29f0*/  FFMA.FTZ R208, R36, R213, R211 ;  /* 0x000000d524d07223 */ /* 0x000fe200000100d3 */
[----:B------:R-:W-:Y:S01]  /*2a00*/  FFMA.FTZ R209, R166, R212, R207 ;  /* 0x000000d4a6d17223 */ /* 0x000fe200000100cf */
[----:B------:R-:W-:Y:S01]  /*2a10*/  FFMA.FTZ R205, R130, -R205, R213 ;  /* 0x800000cd82cd7223 */ /* 0x000fe200000100d5 */
[----:B------:R-:W-:Y:S01]  /*2a20*/  FFMA.FTZ R206, R183, R210, R206 ;  /* 0x000000d2b7ce7223 */ /* 0x000fe200000100ce */
[----:B------:R-:W-:Y:S01]  /*2a30*/  FFMA.FTZ R207, R35, R212, R208 ;  /* 0x000000d423cf7223 */ /* 0x000fe200000100d0 */
[-C--:B------:R-:W-:Y:S01]  /*2a40*/  FFMA.FTZ R203, R196, R209.reuse, R203 ;  /* 0x000000d1c4cb7223 */ /* 0x080fe200000100cb */
[----:B------:R-:W-:Y:S01]  /*2a50*/  FFMA.FTZ R200, R133, -R200, R212 ;  /* 0x800000c885c87223 */ /* 0x000fe200000100d4 */
[-C--:B------:R-:W-:Y:S01]  /*2a60*/  FFMA.FTZ R204, R195, R206.reuse, R204 ;  /* 0x000000cec3cc7223 */ /* 0x080fe200000100cc */
[----:B------:R-:W-:Y:S01]  /*2a70*/  FFMA.FTZ R207, R34, R209, R207 ;  /* 0x000000d122cf7223 */ /* 0x000fe200000100cf */
[----:B------:R-:W-:Y:S01]  /*2a80*/  FMUL.FTZ R214, R116, R206 ;  /* 0x000000ce74d67220 */ /* 0x000fe20000410000 */
[----:B------:R-:W-:Y:S01]  /*2a90*/  LEA.HI.X.SX32 R17, R184, R17, 0x1, P0 ;  /* 0x00000011b8117211 */ /* 0x000fe200000f0eff */
[C---:B------:R-:W-:Y:S01]  /*2aa0*/  FFMA.FTZ R202, R197.reuse, R204, R202 ;  /* 0x000000ccc5ca7223 */ /* 0x040fe200000100ca */
[-C--:B------:R-:W-:Y:S01]  /*2ab0*/  FFMA.FTZ R197, R197, R203.reuse, R198 ;  /* 0x000000cbc5c57223 */ /* 0x080fe200000100c6 */
[----:B------:R-:W-:Y:S01]  /*2ac0*/  FFMA.FTZ R207, R64, R203, R207 ;  /* 0x000000cb40cf7223 */ /* 0x000fe200000100cf */
[----:B------:R-:W-:Y:S01]  /*2ad0*/  IADD3 R184, -R184, UR9, -R55 ;  /* 0x00000009b8b87c10 */ /* 0x000fe2000fffe937 */
[----:B------:R-:W-:Y:S01]  /*2ae0*/  FFMA.FTZ R196, R196, R202, R201 ;  /* 0x000000cac4c47223 */ /* 0x000fe200000100c9 */
[-C--:B------:R-:W-:Y:S01]  /*2af0*/  FFMA.FTZ R190, R195, R197.reuse, R190 ;  /* 0x000000c5c3be7223 */ /* 0x080fe200000100be */
[----:B------:R-:W-:Y:S01]  /*2b00*/  FFMA.FTZ R207, R62, R197, R207 ;  /* 0x000000c53ecf7223 */ /* 0x000fe200000100cf */
[----:B------:R-:W-:Y:S01]  /*2b10*/  FFMA.FTZ R181, R134, -R181, R197 ;  /* 0x800000b586b57223 */ /* 0x000fe200000100c5 */
[----:B------:R-:W-:Y:S01]  /*2b20*/  FFMA.FTZ R166, R166, R196, R193 ;  /* 0x000000c4a6a67223 */ /* 0x000fe200000100c1 */
[-C--:B------:R-:W-:Y:S01]  /*2b30*/  FFMA.FTZ R183, R183, R190.reuse, R172 ;  /* 0x000000beb7b77223 */ /* 0x080fe200000100ac */
[----:B------:R-:W-:Y:S01]  /*2b40*/  FFMA.FTZ R207, R68, R190, R207 ;  /* 0x000000be44cf7223 */ /* 0x000fe200000100cf */
[----:B------:R-:W-:Y:S01]  /*2b50*/  FFMA.FTZ R180, R137, -R180, R190 ;  /* 0x800000b489b47223 */ /* 0x000fe200000100be */
[----:B------:R-:W-:Y:S01]  /*2b60*/  FFMA.FTZ R176, R159, R166, R176 ;  /* 0x000000a69fb07223 */ /* 0x000fe200000100b0 */
[-C--:B------:R-:W-:Y:S01]  /*2b70*/  FFMA.FTZ R171, R182, R183.reuse, R171 ;  /* 0x000000b7b6ab7223 */ /* 0x080fe200000100ab */
[----:B------:R-:W-:Y:S01]  /*2b80*/  FFMA.FTZ R159, R66, R183, R207 ;  /* 0x000000b7429f7223 */ /* 0x000fe200000100cf */
[----:B------:R-:W-:Y:S01]  /*2b90*/  P2R R172, PR, RZ, 0x20 ;  /* 0x00000020ffac7803 */ /* 0x000fe20000000000 */
[----:B------:R-:W-:Y:S01]  /*2ba0*/  FFMA.FTZ R160, R160, R176, R175 ;  /* 0x000000b0a0a07223 */ /* 0x000fe200000100af */
[----:B------:R-:W-:Y:S01]  /*2bb0*/  @!P5 LEA R175, R78, R69, 0x3 ;  /* 0x000000454eafd211 */ /* 0x000fe200078e18ff */
[----:B------:R-:W-:Y:S01]  /*2bc0*/  FFMA.FTZ R169, R178, R171, R169 ;  /* 0x000000abb2a97223 */ /* 0x000fe200000100a9 */
[----:B------:R-:W-:Y:S01]  /*2bd0*/  FMUL.FTZ R197, R107, R210 ;  /* 0x000000d26bc57220 */ /* 0x000fe20000410000 */
[----:B------:R-:W-:Y:S01]  /*2be0*/  FFMA.FTZ R174, R161, R160, R174 ;  /* 0x000000a0a1ae7223 */ /* 0x000fe200000100ae */
[----:B------:R-:W-:Y:S01]  /*2bf0*/  SHF.L.U32 R161, R55, 0x4, RZ ;  /* 0x0000000437a17819 */ /* 0x000fe200000006ff */
[----:B------:R0:W-:Y:S01]  /*2c00*/  @!P5 STS.64 [R175+0x1728], R12 ;  /* 0x0017280caf00d388 */ /* 0x0001e20000000a00 */
[----:B------:R-:W-:Y:S01]  /*2c10*/  FMUL.FTZ R172, R112, R186 ;  /* 0x000000ba70ac7220 */ /* 0x000fe20000410000 */
[----:B------:R-:W-:Y:S01]  /*2c20*/  FFMA.FTZ R162, R162, R174, R173 ;  /* 0x000000aea2a27223 */ /* 0x000fe200000100ad */
[----:B------:R-:W-:Y:S01]  /*2c30*/  LEA.HI.SX32 R178, R161, R161, 0x1b ;  /* 0x000000a1a1b27211 */ /* 0x000fe200078fdaff */
[----:B------:R-:W-:Y:S01]  /*2c40*/  FFMA.FTZ R177, R138, -R177, R171 ;  /* 0x800000b18ab17223 */ /* 0x000fe200000100ab */
[----:B------:R-:W-:Y:S01]  /*2c50*/  FFMA.FTZ R159, R70, R171, R159 ;  /* 0x000000ab469f7223 */ /* 0x000fe2000001009f */
[----:B------:R-:W-:Y:S01]  /*2c60*/  FFMA.FTZ R168, R155, R162, R168 ;  /* 0x000000a29ba87223 */ /* 0x000fe200000100a8 */
[----:B------:R-:W-:Y:S01]  /*2c70*/  LEA R216, R178, R69, 0x2 ;  /* 0x00000045b2d87211 */ /* 0x000fe200078e10ff */
[----:B------:R-:W-:Y:S01]  /*2c80*/  FMUL.FTZ R178, R114, R191 ;  /* 0x000000bf72b27220 */ /* 0x000fe20000410000 */
[----:B------:R-:W-:Y:S01]  /*2c90*/  FMUL.FTZ R155, R105, R188 ;  /* 0x000000bc699b7220 */ /* 0x000fe20000410000 */
[----:B------:R-:W-:Y:S01]  /*2ca0*/  FFMA.FTZ R156, R156, R168, R167 ;  /* 0x000000a89c9c7223 */ /* 0x000fe200000100a7 */
[----:B------:R-:W-:Y:S01]  /*2cb0*/  FMUL.FTZ R190, R124, R162 ;  /* 0x000000a27cbe7220 */ /* 0x000fe20000410000 */
[----:B0-----:R-:W-:Y:S01]  /*2cc0*/  FMUL.FTZ R13, R117, R168 ;  /* 0x000000a8750d7220 */ /* 0x001fe20000410000 */
[----:B------:R-:W-:Y:S01]  /*2cd0*/  FMUL.FTZ R161, R139, R178 ;  /* 0x000000b28ba17220 */ /* 0x000fe20000410000 */
[-C--:B------:R-:W-:Y:S01]  /*2ce0*/  FFMA.FTZ R170, R157, R156.reuse, R170 ;  /* 0x0000009c9daa7223 */ /* 0x080fe200000100aa */
[----:B------:R-:W-:Y:S01]  /*2cf0*/  FMUL.FTZ R182, R126, R156 ;  /* 0x0000009c7eb67220 */ /* 0x000fe20000410000 */
[----:B------:R-:W-:Y:S01]  /*2d00*/  FMUL.FTZ R167, R140, R155 ;  /* 0x0000009b8ca77220 */ /* 0x000fe20000410000 */
[----:B------:R-:W-:Y:S01]  /*2d10*/  FMUL.FTZ R171, R142, R197 ;  /* 0x000000c58eab7220 */ /* 0x000fe20000410000 */
[----:B------:R-:W-:Y:S01]  /*2d20*/  FMUL.FTZ R157, R119, R170 ;  /* 0x000000aa779d7220 */ /* 0x000fe20000410000 */
[----:B------:R0:W-:Y:S01]  /*2d30*/  STS [R216+0x464], R161 ;  /* 0x000464a1d8007388 */ /* 0x0001e20000000800 */
[----:B------:R-:W-:Y:S01]  /*2d40*/  FMUL.FTZ R173, R19, R172 ;  /* 0x000000ac13ad7220 */ /* 0x000fe20000410000 */
[----:B------:R-:W-:Y:S01]  /*2d50*/  FMUL.FTZ R198, R122, R160 ;  /* 0x000000a07ac67220 */ /* 0x000fe20000410000 */
[----:B------:R-:W-:Y:S01]  /*2d60*/  FFMA.FTZ R12, R2, R157, RZ ;  /* 0x0000009d020c7223 */ /* 0x000fe200000100ff */
[----:B------:R-:W-:Y:S01]  /*2d70*/  STS [R216+0x468], R167 ;  /* 0x000468a7d8007388 */ /* 0x000fe20000000800 */
[----:B------:R-:W-:Y:S01]  /*2d80*/  FMUL.FTZ R195, R109, R204 ;  /* 0x000000cc6dc37220 */ /* 0x000fe20000410000 */
[----:B------:R-:W-:Y:S01]  /*2d90*/  FMUL.FTZ R208, R120, R166 ;  /* 0x000000a678d07220 */ /* 0x000fe20000410000 */
[----:B------:R-:W-:Y:S01]  /*2da0*/  FFMA.FTZ R12, R3, R182, R12 ;  /* 0x000000b6030c7223 */ /* 0x000fe2000001000c */
[----:B------:R1:W-:Y:S01]  /*2db0*/  STS [R216+0x460], R171 ;  /* 0x000460abd8007388 */ /* 0x0003e20000000800 */
[----:B------:R-:W-:Y:S01]  /*2dc0*/  FFMA.FTZ R179, R136, -R179, R183 ;  /* 0x800000b388b37223 */ /* 0x000fe200000100b7 */
[----:B0-----:R-:W-:Y:S01]  /*2dd0*/  FMUL.FTZ R161, R115, R174 ;  /* 0x000000ae73a17220 */ /* 0x001fe20000410000 */
[----:B------:R-:W-:Y:S01]  /*2de0*/  FFMA.FTZ R12, R185, R13, R12 ;  /* 0x0000000db90c7223 */ /* 0x000fe2000001000c */
[----:B------:R0:W-:Y:S01]  /*2df0*/  STS [R216+0x46c], R173 ;  /* 0x00046cadd8007388 */ /* 0x0001e20000000800 */
[----:B------:R-:W-:Y:S01]  /*2e00*/  FMUL.FTZ R183, R141, R214 ;  /* 0x000000d68db77220 */ /* 0x000fe20000410000 */
[----:B------:R-:W-:Y:S01]  /*2e10*/  FMUL.FTZ R175, R111, R196 ;  /* 0x000000c46faf7220 */ /* 0x000fe20000410000 */
[----:B------:R-:W-:Y:S01]  /*2e20*/  FFMA.FTZ R12, R187, R190, R12 ;  /* 0x000000bebb0c7223 */ /* 0x000fe2000001000c */
[----:B------:R-:W-:Y:S01]  /*2e30*/  FFMA.FTZ R199, R132, -R199, R209 ;  /* 0x800000c784c77223 */ /* 0x000fe200000100d1 */
[----:B------:R-:W-:Y:S01]  /*2e40*/  ISETP.GE.AND P0, PT, R184, 0x1, PT ;  /* 0x00000001b800780c */ /* 0x000fe20003f06270 */
[----:B-1----:R-:W-:Y:S01]  /*2e50*/  FMUL.FTZ R171, R113, R176 ;  /* 0x000000b071ab7220 */ /* 0x002fe20000410000 */
[----:B------:R-:W-:Y:S01]  /*2e60*/  FFMA.FTZ R167, R189, R161, R12 ;  /* 0x000000a1bda77223 */ /* 0x000fe2000001000c */
[----:B------:R1:W-:Y:S01]  /*2e70*/  STS [R216+0x45c], R183 ;  /* 0x00045cb7d8007388 */ /* 0x0003e20000000800 */
[----:B------:R-:W-:Y:S01]  /*2e80*/  FMUL.FTZ R212, R118, R202 ;  /* 0x000000ca76d47220 */ /* 0x000fe20000410000 */
[----:B0-----:R-:W-:Y:S01]  /*2e90*/  FMUL.FTZ R173, R144, R195 ;  /* 0x000000c390ad7220 */ /* 0x001fe20000410000 */
[----:B------:R-:W-:Y:S01]  /*2ea0*/  FFMA.FTZ R12, R192, R198, R167 ;  /* 0x000000c6c00c7223 */ /* 0x000fe200000100a7 */
[----:B------:R-:W-:Y:S01]  /*2eb0*/  FFMA.FTZ R194, R135, -R194, R203 ;  /* 0x800000c287c27223 */ /* 0x000fe200000100cb */
[----:B------:R-:W-:Y:S01]  /*2ec0*/  FMUL.FTZ R193, R143, R212 ;  /* 0x000000d48fc17220 */ /* 0x000fe20000410000 */
[----:B------:R-:W-:Y:S01]  /*2ed0*/  FMUL.FTZ R198, R147, R198 ;  /* 0x000000c693c67220 */ /* 0x000fe20000410000 */
[-C--:B------:R-:W-:Y:S01]  /*2ee0*/  FFMA.FTZ R167, R205, R171.reuse, R12 ;  /* 0x000000abcda77223 */ /* 0x080fe2000001000c */
[----:B------:R0:W-:Y:S01]  /*2ef0*/  STS [R216+0x458], R173 ;  /* 0x000458add8007388 */ /* 0x0001e20000000800 */
[----:B------:R-:W-:Y:S01]  /*2f00*/  FMUL.FTZ R171, R148, R171 ;  /* 0x000000ab94ab7220 */ /* 0x000fe20000410000 */
[----:B-1----:R-:W-:Y:S01]  /*2f10*/  FMUL.FTZ R183, R146, R175 ;  /* 0x000000af92b77220 */ /* 0x002fe20000410000 */
[----:B------:R-:W-:Y:S01]  /*2f20*/  FMUL.FTZ R161, R150, R161 ;  /* 0x000000a196a17220 */ /* 0x000fe20000410000 */
[----:B------:R-:W-:Y:S01]  /*2f30*/  FMUL.FTZ R190, R149, R190 ;  /* 0x000000be95be7220 */ /* 0x000fe20000410000 */
[----:B------:R-:W-:Y:S01]  /*2f40*/  FMUL.FTZ R13, R152, R13 ;  /* 0x0000000d980d7220 */ /* 0x000fe20000410000 */
[----:B------:R-:W-:Y:S01]  /*2f50*/  FMUL.FTZ R182, R151, R182 ;  /* 0x000000b697b67220 */ /* 0x000fe20000410000 */
[----:B------:R-:W-:Y:S01]  /*2f60*/  FMUL.FTZ R157, R154, R157 ;  /* 0x0000009d9a9d7220 */ /* 0x000fe20000410000 */
[----:B------:R1:W-:Y:S01]  /*2f70*/  STS [R216+0x454], R193 ;  /* 0x000454c1d8007388 */ /* 0x0003e20000000800 */
[-C--:B0-----:R-:W-:Y:S01]  /*2f80*/  FMUL.FTZ R173, R145, R208.reuse ;  /* 0x000000d091ad7220 */ /* 0x081fe20000410000 */
[----:B------:R-:W-:-:S02]  /*2f90*/  FFMA.FTZ R208, R200, R208, R167 ;  /* 0x000000d0c8d07223 */ /* 0x000fc400000100a7 */
[----:B------:R1:W-:Y:S02]  /*2fa0*/  STS [R216+0x450], R183 ;  /* 0x000450b7d8007388 */ /* 0x0003e40000000800 */
[----:B------:R-:W-:Y:S02]  /*2fb0*/  FFMA.FTZ R175, R199, R175, R208 ;  /* 0x000000afc7af7223 */ /* 0x000fe400000100d0 */
[----:B------:R1:W-:Y:S02]  /*2fc0*/  STS [R216+0x44c], R173 ;  /* 0x00044cadd8007388 */ /* 0x0003e40000000800 */
[----:B------:R-:W-:Y:S02]  /*2fd0*/  FFMA.FTZ R212, R194, R212, R175 ;  /* 0x000000d4c2d47223 */ /* 0x000fe400000100af */
[----:B------:R1:W-:Y:S02]  /*2fe0*/  STS [R216+0x448], R171 ;  /* 0x000448abd8007388 */ /* 0x0003e40000000800 */
[----:B------:R-:W-:-:S02]  /*2ff0*/  FFMA.FTZ R195, R181, R195, R212 ;  /* 0x000000c3b5c37223 */ /* 0x000fc400000100d4 */
[----:B------:R1:W-:Y:S02]  /*3000*/  STS [R216+0x444], R198 ;  /* 0x000444c6d8007388 */ /* 0x0003e40000000800 */
[----:B------:R-:W-:Y:S02]  /*3010*/  FFMA.FTZ R214, R180, R214, R195 ;  /* 0x000000d6b4d67223 */ /* 0x000fe400000100c3 */
        /* <DEDUP_REMOVED lines=8> */
[-C--:B------:R-:W-:Y:S02]  /*30a0*/  IMAD R123, R123, R20.reuse, RZ ;  /* 0x000000147b7b7224 */ /* 0x080fe400078e02ff */
[----:B------:R-:W-:Y:S01]  /*30b0*/  IMAD.WIDE.U32 R16, R78, R20, R16 ;  /* 0x000000144e107225 */ /* 0x000fe200078e0010 */
[----:B-1----:R-:W-:-:S03]  /*30c0*/  LEA R157, R12, R69, 0x2 ;  /* 0x000000450c9d7211 */ /* 0x002fc600078e10ff */
[----:B------:R-:W-:Y:S01]  /*30d0*/  IMAD R123, R78, R21, R123 ;  /* 0x000000154e7b7224 */ /* 0x000fe200078e027b */
[----:B------:R-:W-:Y:S02]  /*30e0*/  LEA R12, P0, R16, UR26, 0x2 ;  /* 0x0000001a100c7c11 */ /* 0x000fe4000f8010ff */
[----:B------:R-:W0:Y:S02]  /*30f0*/  LDS R157, [R157+0x430] ;  /* 0x000430009d9d7984 */ /* 0x000e240000000800 */
[----:B------:R-:W-:-:S04]  /*3100*/  IADD3 R123, R17, R123, RZ ;  /* 0x0000007b117b7210 */ /* 0x000fc80007ffe0ff */
[----:B------:R-:W-:-:S05]  /*3110*/  LEA.HI.X R13, R16, UR27, R123, 0x2, P0 ;  /* 0x0000001b100d7c11 */ /* 0x000fca00080f147b */
[----:B0-----:R0:W-:Y:S02]  /*3120*/  REDG.E.ADD.F32.FTZ.RN.STRONG.GPU desc[UR12][R12.64], R157 ;  /* 0x0000009d0c0079a6 */ /* 0x0011e4000c10f38c */
.L_x_8206:
[----:B------:R-:W-:Y:S05]  /*3130*/  BSYNC B0 ;  /* 0x0000000000007941 */ /* 0x000fea0003800000 */
.L_x_8205:
[----:B------:R-:W-:Y:S01]  /*3140*/  IADD3 R16, R55, 0x20, RZ ;  /* 0x0000002037107810 */ /* 0x000fe20007ffe0ff */
[----:B------:R-:W-:Y:S01]  /*3150*/  USHF.L.U64.HI UR8, UR5, 0x2, UR6 ;  /* 0x0000000205087899 */ /* 0x000fe20008010206 */
[----:B-1----:R-:W-:Y:S01]  /*3160*/  FFMA.FTZ R182, R164, R169, R163 ;  /* 0x000000a9a4b67223 */ /* 0x002fe200000100a3 */
[----:B------:R-:W-:Y:S01]  /*3170*/  USHF.L.U32 UR7, UR5, 0x2, URZ ;  /* 0x0000000205077899 */ /* 0x000fe2000800063f */
[----:B------:R-:W-:Y:S01]  /*3180*/  LEA.HI.SX32 R16, R16, R55, 0x1b ;  /* 0x0000003710107211 */ /* 0x000fe200078fdaff */
[----:B------:R-:W-:Y:S01]  /*3190*/  FFMA.FTZ R214, R179, R197, R214 ;  /* 0x000000c5b3d67223 */ /* 0x000fe200000100d6 */
[----:B------:R-:W-:Y:S01]  /*31a0*/  ISETP.GE.AND P0, PT, R184, 0x21, PT ;  /* 0x00000021b800780c */ /* 0x000fe20003f06270 */
[----:B------:R-:W-:Y:S01]  /*31b0*/  IMAD R164, R20, UR8, RZ ;  /* 0x0000000814a47c24 */ /* 0x000fe2000f8e02ff */
[----:B------:R-:W-:Y:S01]  /*31c0*/  LEA R123, R16, R69, 0x2 ;  /* 0x00000045107b7211 */ /* 0x000fe200078e10ff */
[----:B0-----:R-:W-:-:S04]  /*31d0*/  IMAD.WIDE.U32 R12, R20, UR7, R14 ;  /* 0x00000007140c7c25 */ /* 0x001fc8000f8e000e */
[----:B------:R-:W-:Y:S01]  /*31e0*/  FFMA.FTZ R165, R18, -R165, R169 ;  /* 0x800000a512a57223 */ /* 0x000fe200000100a9 */
[----:B------:R-:W-:Y:S01]  /*31f0*/  FFMA.FTZ R214, R177, R178, R214 ;  /* 0x000000b2b1d67223 */ /* 0x000fe200000100d6 */
[----:B------:R-:W-:Y:S01]  /*3200*/  FFMA.FTZ R17, R153, -R158, R182 ;  /* 0x8000009e99117223 */ /* 0x000fe200000100b6 */
[----:B------:R-:W-:Y:S01]  /*3210*/  IMAD R15, R21, UR7, R164 ;  /* 0x00000007150f7c24 */ /* 0x000fe2000f8e02a4 */
[----:B------:R-:W0:Y:S01]  /*3220*/  LDS R123, [R123+0x4b0] ;  /* 0x0004b0007b7b7984 */ /* 0x000e220000000800 */
[----:B------:R-:W-:Y:S01]  /*3230*/  FFMA.FTZ R159, R72, R169, R159 ;  /* 0x000000a9489f7223 */ /* 0x000fe2000001009f */
[----:B------:R-:W-:Y:S01]  /*3240*/  FFMA.FTZ R214, R165, R155, R214 ;  /* 0x0000009ba5d67223 */ /* 0x000fe200000100d6 */
[----:B------:R-:W-:Y:S01]  /*3250*/  FMUL.FTZ R14, R74, R182 ;  /* 0x000000b64a0e7220 */ /* 0x000fe20000410000 */
[----:B------:R-:W-:Y:S01]  /*3260*/  IADD3 R13, R13, R15, RZ ;  /* 0x0000000f0d0d7210 */ /* 0x000fe20007ffe0ff */
[----:B------:R-:W-:Y:S01]  /*3270*/  FMUL.FTZ R15, R17, R172 ;  /* 0x000000ac110f7220 */ /* 0x000fe20000410000 */
[----:B------:R-:W-:Y:S01]  /*3280*/  BSSY B0, `(.L_x_8207) ;  /* 0x0000007000007945 */ /* 0x000fe20003800000 */
[----:B------:R-:W-:Y:S01]  /*3290*/  FADD.FTZ R14, R159, R14 ;  /* 0x0000000e9f0e7221 */ /* 0x000fe20000010000 */
[C---:B------:R-:W-:Y:S01]  /*32a0*/  IADD3 R16, R55.reuse, 0x40, RZ ;  /* 0x0000004037107810 */ /* 0x040fe20007ffe0ff */
[----:B------:R-:W-:Y:S01]  /*32b0*/  FADD.FTZ R15, R214, R15 ;  /* 0x0000000fd60f7221 */ /* 0x000fe20000010000 */
[----:B------:R-:W-:Y:S01]  /*32c0*/  IADD3 R158, R55, 0x60, RZ ;  /* 0x00000060379e7810 */ /* 0x000fe20007ffe0ff */
[----:B------:R-:W-:Y:S06]  /*32d0*/  @!P0 BRA `(.L_x_8208) ;  /* 0x0000000000048947 */ /* 0x000fec0003800000 */
[----:B0-----:R1:W-:Y:S02]  /*32e0*/  REDG.E.ADD.F32.FTZ.RN.STRONG.GPU desc[UR12][R12.64+-0x780], R123 ;  /* 0xfff8807b0c0079a6 */ /* 0x0013e4000c10f38c */
.L_x_8208:
[----:B------:R-:W-:Y:S05]  /*32f0*/  BSYNC B0 ;  /* 0x0000000000007941 */ /* 0x000fea0003800000 */
.L_x_8207:
[----:B------:R-:W-:Y:S01]  /*3300*/  LEA.HI.SX32 R16, R16, R55, 0x1b ;  /* 0x0000003710107211 */ /* 0x000fe200078fdaff */
[----:B------:R-:W-:Y:S01]  /*3310*/  BSSY B0, `(.L_x_8209) ;  /* 0x0000011000007945 */ /* 0x000fe20003800000 */
[----:B------:R-:W-:Y:S02]  /*3320*/  ISETP.GE.AND P6, PT, R184, 0x41, PT ;  /* 0x00000041b800780c */ /* 0x000fe40003fc6270 */
[----:B------:R-:W-:Y:S02]  /*3330*/  LEA R16, R16, R69, 0x2 ;  /* 0x0000004510107211 */ /* 0x000fe400078e10ff */
[C---:B------:R-:W-:Y:S02]  /*3340*/  IADD3 R164, R55.reuse, 0x80, RZ ;  /* 0x0000008037a47810 */ /* 0x040fe40007ffe0ff */
[----:B------:R-:W-:Y:S01]  /*3350*/  LEA.HI.SX32 R158, R158, R55, 0x1b ;  /* 0x000000379e9e7211 */ /* 0x000fe200078fdaff */
[----:B01----:R0:W1:Y:S01]  /*3360*/  LDS R123, [R16+0x530] ;  /* 0x00053000107b7984 */ /* 0x0030620000000800 */
        /* <DEDUP_REMOVED lines=11> */
.L_x_8210:
[----:B------:R-:W-:Y:S05]  /*3420*/  BSYNC B0 ;  /* 0x0000000000007941 */ /* 0x000fea0003800000 */
.L_x_8209:
[----:B01----:R0:W1:Y:S01]  /*3430*/  LDS R123, [R158+0x5b0] ;  /* 0x0005b0009e7b7984 */ /* 0x0030620000000800 */
[----:B------:R-:W-:Y:S01]  /*3440*/  BSSY B0, `(.L_x_8211) ;  /* 0x0000006000007945 */ /* 0x000fe20003800000 */
[----:B------:R-:W-:Y:S02]  /*3450*/  IADD3 R16, R55, 0xc0, RZ ;  /* 0x000000c037107810 */ /* 0x000fe40007ffe0ff */
[----:B------:R-:W-:Y:S02]  /*3460*/  LEA.HI.SX32 R172, R172, R55, 0x1b ;  /* 0x00000037acac7211 */ /* 0x000fe400078fdaff */
[----:B------:R-:W-:Y:S01]  /*3470*/  LEA R164, R164, R69, 0x2 ;  /* 0x00000045a4a47211 */ /* 0x000fe200078e10ff */
[----:B------:R-:W-:Y:S06]  /*3480*/  @!P0 BRA `(.L_x_8212) ;  /* 0x0000000000048947 */ /* 0x000fec0003800000 */
[----:B-1----:R2:W-:Y:S02]  /*3490*/  REDG.E.ADD.F32.FTZ.RN.STRONG.GPU desc[UR12][R12.64+-0x680], R123 ;  /* 0xfff9807b0c0079a6 */ /* 0x0025e4000c10f38c */
.L_x_8212:
[----:B------:R-:W-:Y:S05]  /*34a0*/  BSYNC B0 ;  /* 0x0000000000007941 */ /* 0x000fea0003800000 */
.L_x_8211:
[----:B-12---:R1:W2:Y:S01]  /*34b0*/  LDS R123, [R164+0x630] ;  /* 0x00063000a47b7984 */ /* 0x0062a20000000800 */
[----:B------:R-:W-:Y:S01]  /*34c0*/  BSSY B0, `(.L_x_8213) ;  /* 0x0000006000007945 */ /* 0x000fe20003800000 */
[----:B0-----:R-:W-:Y:S02]  /*34d0*/  IADD3 R158, R55, 0xe0, RZ ;  /* 0x000000e0379e7810 */ /* 0x001fe40007ffe0ff */
[----:B------:R-:W-:Y:S02]  /*34e0*/  LEA.HI.SX32 R16, R16, R55, 0x1b ;  /* 0x0000003710107211 */ /* 0x000fe400078fdaff */
[----:B------:R-:W-:Y:S01]  /*34f0*/  LEA R172, R172, R69, 0x2 ;  /* 0x00000045acac7211 */ /* 0x000fe200078e10ff */
[----:B------:R-:W-:Y:S06]  /*3500*/  @!P1 BRA `(.L_x_8214) ;  /* 0x0000000000049947 */ /* 0x000fec0003800000 */
[----:B--2---:R0:W-:Y:S02]  /*3510*/  REDG.E.ADD.F32.FTZ.RN.STRONG.GPU desc[UR12][R12.64+-0x600], R123 ;  /* 0xfffa007b0c0079a6 */ /* 0x0041e4000c10f38c */
.L_x_8214:
[----:B------:R-:W-:Y:S05]  /*3520*/  BSYNC B0 ;  /* 0x0000000000007941 */ /* 0x000fea0003800000 */
.L_x_8213:
[----:B0-2---:R0:W2:Y:S01]  /*3530*/  LDS R123, [R172+0x6b0] ;  /* 0x0006b000ac7b7984 */ /* 0x0050a20000000800 */
[----:B------:R-:W-:Y:S01]  /*3540*/  BSSY B0, `(.L_x_8215) ;  /* 0x0000006000007945 */ /* 0x000fe20003800000 */
[----:B-1----:R-:W-:Y:S02]  /*3550*/  IADD3 R164, R55, 0x100, RZ ;  /* 0x0000010037a47810 */ /* 0x002fe40007ffe0ff */
[----:B------:R-:W-:Y:S02]  /*3560*/  LEA.HI.SX32 R158, R158, R55, 0x1b ;  /* 0x000000379e9e7211 */ /* 0x000fe400078fdaff */
[----:B------:R-:W-:Y:S01]  /*3570*/  LEA R16, R16, R69, 0x2 ;  /* 0x0000004510107211 */ /* 0x000fe200078e10ff */
[----:B------:R-:W-:Y:S06]  /*3580*/  @!P2 BRA `(.L_x_8216) ;  /* 0x000000000004a947 */ /* 0x000fec0003800000 */
[----:B--2---:R1:W-:Y:S02]  /*3590*/  REDG.E.ADD.F32.FTZ.RN.STRONG.GPU desc[UR12][R12.64+-0x580], R123 ;  /* 0xfffa807b0c0079a6 */ /* 0x0043e4000c10f38c */
.L_x_8216:
[----:B------:R-:W-:Y:S05]  /*35a0*/  BSYNC B0 ;  /* 0x0000000000007941 */ /* 0x000fea0003800000 */
.L_x_8215:
[----:B-12---:R1:W2:Y:S01]  /*35b0*/  LDS R123, [R16+0x730] ;  /* 0x00073000107b7984 */ /* 0x0062a20000000800 */
[----:B------:R-:W-:Y:S01]  /*35c0*/  BSSY B0, `(.L_x_8217) ;  /* 0x0000005000007945 */ /* 0x000fe20003800000 */
[----:B------:R-:W-:Y:S02]  /*35d0*/  LEA.HI.SX32 R164, R164, R55, 0x1b ;  /* 0x00000037a4a47211 */ /* 0x000fe400078fdaff */
[----:B------:R-:W-:Y:S01]  /*35e0*/  LEA R158, R158, R69, 0x2 ;  /* 0x000000459e9e7211 */ /* 0x000fe200078e10ff */
[----:B------:R-:W-:Y:S06]  /*35f0*/  @!P3 BRA `(.L_x_8218) ;  /* 0x000000000004b947 */ /* 0x000fec0003800000 */
[----:B--2---:R3:W-:Y:S02]  /*3600*/  REDG.E.ADD.F32.FTZ.RN.STRONG.GPU desc[UR12][R12.64+-0x500], R123 ;  /* 0xfffb007b0c0079a6 */ /* 0x0047e4000c10f38c */
.L_x_8218:
[----:B------:R-:W-:Y:S05]  /*3610*/  BSYNC B0 ;  /* 0x0000000000007941 */ /* 0x000fea0003800000 */
.L_x_8217:
[----:B--23--:R2:W3:Y:S01]  /*3620*/  LDS R123, [R158+0x7b0] ;  /* 0x0007b0009e7b7984 */ /* 0x00c4e20000000800 */
[----:B------:R-:W-:Y:S01]  /*3630*/  BSSY B0, `(.L_x_8219) ;  /* 0x0000004000007945 */ /* 0x000fe20003800000 */
[----:B------:R-:W-:-:S03]  /*3640*/  LEA R164, R164, R69, 0x2 ;  /* 0x00000045a4a47211 */ /* 0x000fc600078e10ff */
[----:B------:R-:W-:Y:S05]  /*3650*/  @!P4 BRA `(.L_x_8220) ;  /* 0x000000000004c947 */ /* 0x000fea0003800000 */
[----:B---3--:R4:W-:Y:S02]  /*3660*/  REDG.E.ADD.F32.FTZ.RN.STRONG.GPU desc[UR12][R12.64+-0x480], R123 ;  /* 0xfffb807b0c0079a6 */ /* 0x0089e4000c10f38c */
.L_x_8220:
[----:B------:R-:W-:Y:S05]  /*3670*/  BSYNC B0 ;  /* 0x0000000000007941 */ /* 0x000fea0003800000 */
.L_x_8219:
[----:B---34-:R3:W4:Y:S01]  /*3680*/  LDS R123, [R164+0x830] ;  /* 0x00083000a47b7984 */ /* 0x0187220000000800 */
[----:B------:R-:W-:Y:S01]  /*3690*/  BSSY B0, `(.L_x_8221) ;  /* 0x0000005000007945 */ /* 0x000fe20003800000 */
[C---:B-1----:R-:W-:Y:S02]  /*36a0*/  IADD3 R16, R55.reuse, 0x120, RZ ;  /* 0x0000012037107810 */ /* 0x042fe40007ffe0ff */
[----:B--2---:R-:W-:Y:S01]  /*36b0*/  IADD3 R158, R55, 0x140, RZ ;  /* 0x00000140379e7810 */ /* 0x004fe20007ffe0ff */
[----:B------:R-:W-:Y:S06]  /*36c0*/  @!P5 BRA `(.L_x_8222) ;  /* 0x000000000004d947 */ /* 0x000fec0003800000 */
[----:B----4-:R1:W-:Y:S02]  /*36d0*/  REDG.E.ADD.F32.FTZ.RN.STRONG.GPU desc[UR12][R12.64+-0x400], R123 ;  /* 0xfffc007b0c0079a6 */ /* 0x0103e4000c10f38c */
.L_x_8222:
[----:B------:R-:W-:Y:S05]  /*36e0*/  BSYNC B0 ;  /* 0x0000000000007941 */ /* 0x000fea0003800000 */
.L_x_8221:
[----:B------:R-:W-:Y:S01]  /*36f0*/  LEA.HI.SX32 R16, R16, R55, 0x1b ;  /* 0x0000003710107211 */ /* 0x000fe200078fdaff */
[----:B------:R-:W-:Y:S01]  /*3700*/  BSSY B0, `(.L_x_8223) ;  /* 0x0000011000007945 */ /* 0x000fe20003800000 */
[----:B------:R-:W-:Y:S02]  /*3710*/  ISETP.GE.AND P6, PT, R184, 0x121, PT ;  /* 0x00000121b800780c */ /* 0x000fe40003fc6270 */
[----:B------:R-:W-:Y:S02]  /*3720*/  LEA R16, R16, R69, 0x2 ;  /* 0x0000004510107211 */ /* 0x000fe400078e10ff */
[C---:B---3--:R-:W-:Y:S02]  /*3730*/  IADD3 R164, R55.reuse, 0x160, RZ ;  /* 0x0000016037a47810 */ /* 0x048fe40007ffe0ff */
[----:B------:R-:W-:Y:S01]  /*3740*/  LEA.HI.SX32 R158, R158, R55, 0x1b ;  /* 0x000000379e9e7211 */ /* 0x000fe200078fdaff */
[----:B-1--4-:R1:W2:Y:S01]  /*3750*/  LDS R123, [R16+0x8b0] ;  /* 0x0008b000107b7984 */ /* 0x0122a20000000800 */
[----:B0-----:R-:W-:-:S02]  /*3760*/  IADD3 R172, R55, 0x180, RZ ;  /* 0x0000018037ac7810 */ /* 0x001fc40007ffe0ff */
        /* <DEDUP_REMOVED lines=10> */
.L_x_8224:
[----:B------:R-:W-:Y:S05]  /*3810*/  BSYNC B0 ;  /* 0x0000000000007941 */ /* 0x000fea0003800000 */
.L_x_8223:
[----:B0-2---:R0:W1:Y:S01]  /*3820*/  LDS R123, [R158+0x930] ;  /* 0x000930009e7b7984 */ /* 0x0050620000000800 */
[----:B------:R-:W-:Y:S01]  /*3830*/  BSSY B0, `(.L_x_8225) ;  /* 0x0000006000007945 */ /* 0x000fe20003800000 */
[----:B------:R-:W-:Y:S02]  /*3840*/  IADD3 R16, R55, 0x1a0, RZ ;  /* 0x000001a037107810 */ /* 0x000fe40007ffe0ff */
[----:B------:R-:W-:Y:S02]  /*3850*/  LEA.HI.SX32 R172, R172, R55, 0x1b ;  /* 0x00000037acac7211 */ /* 0x000fe400078fdaff */
[----:B------:R-:W-:Y:S01]  /*3860*/  LEA R164, R164, R69, 0x2 ;  /* 0x00000045a4a47211 */ /* 0x000fe200078e10ff */
[----:B------:R-:W-:Y:S06]  /*3870*/  @!P0 BRA `(.L_x_8226) ;  /* 0x0000000000048947 */ /* 0x000fec0003800000 */
[----:B-1----:R2:W-:Y:S02]  /*3880*/  REDG.E.ADD.F32.FTZ.RN.STRONG.GPU desc[UR12][R12.64+-0x300], R123 ;  /* 0xfffd007b0c0079a6 */ /* 0x0025e4000c10f38c */
.L_x_8226:
[----:B------:R-:W-:Y:S05]  /*3890*/  BSYNC B0 ;  /* 0x0000000000007941 */ /* 0x000fea0003800000 */
.L_x_8225:
[----:B-12---:R1:W2:Y:S01]  /*38a0*/  LDS R123, [R164+0x9b0] ;  /* 0x0009b000a47b7984 */ /* 0x0062a20000000800 */
[----:B------:R-:W-:Y:S01]  /*38b0*/  BSSY B0, `(.L_x_8227) ;  /* 0x0000006000007945 */ /* 0x000fe20003800000 */
[----:B0-----:R-:W-:Y:S02]  /*38c0*/  IADD3 R158, R55, 0x1c0, RZ ;  /* 0x000001c0379e7810 */ /* 0x001fe40007ffe0ff */
[----:B------:R-:W-:Y:S02]  /*38d0*/  LEA.HI.SX32 R16, R16, R55, 0x1b ;  /* 0x0000003710107211 */ /* 0x000fe400078fdaff */
[----:B------:R-:W-:Y:S01]  /*38e0*/  LEA R172, R172, R69, 0x2 ;  /* 0x00000045acac7211 */ /* 0x000fe200078e10ff */
[----:B------:R-:W-:Y:S06]  /*38f0*/  @!P1 BRA `(.L_x_8228) ;  /* 0x0000000000049947 */ /* 0x000fec0003800000 */
[----:B--2---:R0:W-:Y:S02]  /*3900*/  REDG.E.ADD.F32.FTZ.RN.STRONG.GPU desc[UR12][R12.64+-0x280], R123 ;  /* 0xfffd807b0c0079a6 */ /* 0x0041e4000c10f38c */
.L_x_8228:
[----:B------:R-:W-:Y:S05]  /*3910*/  BSYNC B0 ;  /* 0x0000000000007941 */ /* 0x000fea0003800000 */
.L_x_8227:
[----:B0-2---:R0:W2:Y:S01]  /*3920*/  LDS R123, [R172+0xa30] ;  /* 0x000a3000ac7b7984 */ /* 0x0050a20000000800 */
[----:B------:R-:W-:Y:S01]  /*3930*/  BSSY B0, `(.L_x_8229) ;  /* 0x0000006000007945 */ /* 0x000fe20003800000 */
[----:B-1----:R-:W-:Y:S02]  /*3940*/  IADD3 R164, R55, 0x1e0, RZ ;  /* 0x000001e037a47810 */ /* 0x002fe40007ffe0ff */
[----:B------:R-:W-:Y:S02]  /*3950*/  LEA.HI.SX32 R158, R158, R55, 0x1b ;  /* 0x000000379e9e7211 */ /* 0x000fe400078fdaff */
[----:B------:R-:W-:Y:S01]  /*3960*/  LEA R16, R16, R69, 0x2 ;  /* 0x0000004510107211 */ /* 0x000fe200078e10ff */
[----:B------:R-:W-:Y:S06]  /*3970*/  @!P2 BRA `(.L_x_8230) ;  /* 0x000000000004a947 */ /* 0x000fec0003800000 */
[----:B--2---:R1:W-:Y:S02]  /*3980*/  REDG.E.ADD.F32.FTZ.RN.STRONG.GPU desc[UR12][R12.64+-0x200], R123 ;  /* 0xfffe007b0c0079a6 */ /* 0x0043e4000c10f38c */
.L_x_8230:
[----:B------:R-:W-:Y:S05]  /*3990*/  BSYNC B0 ;  /* 0x0000000000007941 */ /* 0x000fea0003800000 */
.L_x_8229:
[----:B-12---:R1:W2:Y:S01]  /*39a0*/  LDS R123, [R16+0xab0] ;  /* 0x000ab000107b7984 */ /* 0x0062a20000000800 */
[----:B------:R-:W-:Y:S01]  /*39b0*/  BSSY B0, `(.L_x_8231) ;  /* 0x0000005000007945 */ /* 0x000fe20003800000 */
[----:B------:R-:W-:Y:S02]  /*39c0*/  LEA.HI.SX32 R164, R164, R55, 0x1b ;  /* 0x00000037a4a47211 */ /* 0x000fe400078fdaff */
[----:B------:R-:W-:Y:S01]  /*39d0*/  LEA R158, R158, R69, 0x2 ;  /* 0x000000459e9e7211 */ /* 0x000fe200078e10ff */
[----:B------:R-:W-:Y:S06]  /*39e0*/  @!P3 BRA `(.L_x_8232) ;  /* 0x000000000004b947 */ /* 0x000fec0003800000 */
[----:B--2---:R3:W-:Y:S02]  /*39f0*/  REDG.E.ADD.F32.FTZ.RN.STRONG.GPU desc[UR12][R12.64+-0x180], R123 ;  /* 0xfffe807b0c0079a6 */ /* 0x0047e4000c10f38c */
.L_x_8232:
[----:B------:R-:W-:Y:S05]  /*3a00*/  BSYNC B0 ;  /* 0x0000000000007941 */ /* 0x000fea0003800000 */
.L_x_8231:
[----:B--23--:R2:W3:Y:S01]  /*3a10*/  LDS R123, [R158+0xb30] ;  /* 0x000b30009e7b7984 */ /* 0x00c4e20000000800 */
[----:B------:R-:W-:Y:S01]  /*3a20*/  BSSY B0, `(.L_x_8233) ;  /* 0x0000004000007945 */ /* 0x000fe20003800000 */
[----:B------:R-:W-:-:S03]  /*3a30*/  LEA R164, R164, R69, 0x2 ;  /* 0x00000045a4a47211 */ /* 0x000fc600078e10ff */
[----:B------:R-:W-:Y:S05]  /*3a40*/  @!P4 BRA `(.L_x_8234) ;  /* 0x000000000004c947 */ /* 0x000fea0003800000 */
[----:B---3--:R4:W-:Y:S02]  /*3a50*/  REDG.E.ADD.F32.FTZ.RN.STRONG.GPU desc[UR12][R12.64+-0x100], R123 ;  /* 0xffff007b0c0079a6 */ /* 0x0089e4000c10f38c */
.L_x_8234:
[----:B------:R-:W-:Y:S05]  /*3a60*/  BSYNC B0 ;  /* 0x0000000000007941 */ /* 0x000fea0003800000 */
.L_x_8233:
[----:B---34-:R3:W4:Y:S01]  /*3a70*/  LDS R123, [R164+0xbb0] ;  /* 0x000bb000a47b7984 */ /* 0x0187220000000800 */
[----:B------:R-:W-:Y:S04]  /*3a80*/  BSSY B0, `(.L_x_8235) ;  /* 0x0000003000007945 */ /* 0x000fe80003800000 */
[----:B------:R-:W-:Y:S05]  /*3a90*/  @!P5 BRA `(.L_x_8236) ;  /* 0x000000000004d947 */ /* 0x000fea0003800000 */
[----:B----4-:R4:W-:Y:S02]  /*3aa0*/  REDG.E.ADD.F32.FTZ.RN.STRONG.GPU desc[UR12][R12.64+-0x80], R123 ;  /* 0xffff807b0c0079a6 */ /* 0x0109e4000c10f38c */
.L_x_8236:
[----:B------:R-:W-:Y:S05]  /*3ab0*/  BSYNC B0 ;  /* 0x0000000000007941 */ /* 0x000fea0003800000 */
.L_x_8235:
[----:B----4-:R-:W4:Y:S01]  /*3ac0*/  SHFL.DOWN PT, R13, R14, 0x1, 0x1f ;  /* 0x08201f000e0d7f89 */ /* 0x010f2200000e0000 */
[----:B------:R-:W-:Y:S01]  /*3ad0*/  ISETP.GT.AND P0, PT, R54, 0x1e, PT ;  /* 0x0000001e3600780c */ /* 0x000fe20003f04270 */
[----:B-1----:R-:W-:Y:S01]  /*3ae0*/  FMUL.FTZ R16, R137, R206 ;  /* 0x000000ce89107220 */ /* 0x002fe20000410000 */
[----:B------:R-:W-:Y:S01]  /*3af0*/  FMUL.FTZ R138, R138, R191 ;  /* 0x000000bf8a8a7220 */ /* 0x000fe20000410000 */
[----:B------:R-:W1:Y:S01]  /*3b00*/  SHFL.DOWN PT, R12, R15, 0x1, 0x1f ;  /* 0x08201f000f0c7f89 */ /* 0x000e6200000e0000 */
[----:B------:R-:W-:Y:S01]  /*3b10*/  ISETP.NE.AND P1, PT, R54, RZ, PT ;  /* 0x000000ff3600720c */ /* 0x000fe20003f25270 */
[----:B------:R-:W-:Y:S01]  /*3b20*/  FFMA.FTZ R93, R116, R16, R93 ;  /* 0x00000010745d7223 */ /* 0x000fe2000001005d */
[----:B------:R-:W-:Y:S01]  /*3b30*/  ISETP.NE.AND P2, PT, R55, RZ, PT ;  /* 0x000000ff3700720c */ /* 0x000fe20003f45270 */
[-C--:B------:R-:W-:Y:S01]  /*3b40*/  FMUL.FTZ R125, R125, R168.reuse ;  /* 0x000000a87d7d7220 */ /* 0x080fe20000410000 */
[----:B------:R-:W-:Y:S01]  /*3b50*/  FMUL.FTZ R168, R71, R168 ;  /* 0x000000a847a87220 */ /* 0x000fe20000410000 */
[----:B------:R-:W-:Y:S01]  /*3b60*/  FMUL.FTZ R121, R121, R170 ;  /* 0x000000aa79797220 */ /* 0x000fe20000410000 */
[----:B------:R-:W-:Y:S01]  /*3b70*/  BSSY B0, `(.L_x_8237) ;  /* 0x000007e000007945 */ /* 0x000fe20003800000 */
[----:B------:R-:W-:Y:S01]  /*3b80*/  FFMA.FTZ R91, R114, R138, R91 ;  /* 0x0000008a725b7223 */ /* 0x000fe2000001005b */
[----:B------:R-:W-:Y:S01]  /*3b90*/  FMUL.FTZ R185, R185, R168 ;  /* 0x000000a8b9b97220 */ /* 0x000fe20000410000 */
[----:B------:R-:W-:Y:S01]  /*3ba0*/  FFMA.FTZ R108, R117, R125, R108 ;  /* 0x0000007d756c7223 */ /* 0x000fe2000001006c */
[----:B------:R-:W-:-:S02]  /*3bb0*/  FFMA.FTZ R110, R119, R121, R110 ;  /* 0x00000079776e7223 */ /* 0x000fc4000001006e */
[----:B------:R-:W-:-:S04]  /*3bc0*/  FFMA.FTZ R152, R152, R125, R185 ;  /* 0x0000007d98987223 */ /* 0x000fc800000100b9 */
[----:B------:R-:W-:Y:S01]  /*3bd0*/  FADD.FTZ R75, R152, R75 ;  /* 0x0000004b984b7221 */ /* 0x000fe20000010000 */
[----:B----4-:R-:W-:Y:S01]  /*3be0*/  @!P0 FADD.FTZ R14, R14, R13 ;  /* 0x0000000d0e0e8221 */ /* 0x010fe20000010000 */
[-C--:B------:R-:W-:Y:S01]  /*3bf0*/  FMUL.FTZ R13, R71, R202.reuse ;  /* 0x000000ca470d7220 */ /* 0x080fe20000410000 */
[----:B------:R-:W-:Y:S01]  /*3c00*/  FMUL.FTZ R202, R135, R202 ;  /* 0x000000ca87ca7220 */ /* 0x000fe20000410000 */
[----:B-1----:R-:W-:Y:S02]  /*3c10*/  @!P0 FADD.FTZ R15, R15, R12 ;  /* 0x0000000c0f0f8221 */ /* 0x002fe40000010000 */
[----:B------:R-:W1:Y:S01]  /*3c20*/  SHFL.DOWN PT, R123, R14, 0x2, 0x1f ;  /* 0x08401f000e7b7f89 */ /* 0x000e6200000e0000 */
[----:B------:R-:W-:Y:S01]  /*3c30*/  ISETP.GT.AND P0, PT, R54, 0x1d, PT ;  /* 0x0000001d3600780c */ /* 0x000fe20003f04270 */
[----:B------:R-:W-:Y:S01]  /*3c40*/  FMUL.FTZ R194, R194, R13 ;  /* 0x0000000dc2c27220 */ /* 0x000fe20000410000 */
[-C--:B------:R-:W-:Y:S01]  /*3c50*/  FMUL.FTZ R13, R132, R196.reuse ;  /* 0x000000c4840d7220 */ /* 0x080fe20000410000 */
[----:B------:R-:W4:Y:S01]  /*3c60*/  SHFL.DOWN PT, R12, R15, 0x2, 0x1f ;  /* 0x08401f000f0c7f89 */ /* 0x000f2200000e0000 */
[----:B------:R-:W-:Y:S01]  /*3c70*/  FMUL.FTZ R196, R71, R196 ;  /* 0x000000c447c47220 */ /* 0x000fe20000410000 */
[-C--:B------:R-:W-:Y:S01]  /*3c80*/  FFMA.FTZ R143, R143, R202.reuse, R194 ;  /* 0x000000ca8f8f7223 */ /* 0x080fe200000100c2 */
[----:B------:R-:W-:Y:S01]  /*3c90*/  FFMA.FTZ R102, R111, R13, R102 ;  /* 0x0000000d6f667223 */ /* 0x000fe20000010066 */
[----:B------:R-:W-:Y:S01]  /*3ca0*/  FFMA.FTZ R95, R118, R202, R95 ;  /* 0x000000ca765f7223 */ /* 0x000fe2000001005f */
[----:B------:R-:W-:Y:S01]  /*3cb0*/  FMUL.FTZ R199, R199, R196 ;  /* 0x000000c4c7c77220 */ /* 0x000fe20000410000 */
[----:B------:R-:W-:-:S03]  /*3cc0*/  FADD.FTZ R88, R143, R88 ;  /* 0x000000588f587221 */ /* 0x000fc60000010000 */
[----:B------:R-:W-:Y:S01]  /*3cd0*/  FFMA.FTZ R146, R146, R13, R199 ;  /* 0x0000000d92927223 */ /* 0x000fe200000100c7 */
[----:B------:R-:W-:-:S03]  /*3ce0*/  FMUL.FTZ R13, R71, R166 ;  /* 0x000000a6470d7220 */ /* 0x000fc60000410000 */
[----:B------:R-:W-:Y:S01]  /*3cf0*/  FADD.FTZ R81, R146, R81 ;  /* 0x0000005192517221 */ /* 0x000fe20000010000 */
[----:B------:R-:W-:Y:S01]  /*3d00*/  FMUL.FTZ R200, R200, R13 ;  /* 0x0000000dc8c87220 */ /* 0x000fe20000410000 */
[-C--:B------:R-:W-:Y:S01]  /*3d10*/  FMUL.FTZ R13, R130, R176.reuse ;  /* 0x000000b0820d7220 */ /* 0x080fe20000410000 */
[----:B------:R-:W-:-:S03]  /*3d20*/  FMUL.FTZ R176, R71, R176 ;  /* 0x000000b047b07220 */ /* 0x000fc60000410000 */
[-C--:B------:R-:W-:Y:S01]  /*3d30*/  FFMA.FTZ R104, R113, R13.reuse, R104 ;  /* 0x0000000d71687223 */ /* 0x080fe20000010068 */
[----:B-1----:R-:W-:Y:S01]  /*3d40*/  @!P0 FADD.FTZ R14, R14, R123 ;  /* 0x0000007b0e0e8221 */ /* 0x002fe20000010000 */
[----:B------:R-:W-:Y:S01]  /*3d50*/  FMUL.FTZ R205, R205, R176 ;  /* 0x000000b0cdcd7220 */ /* 0x000fe20000410000 */
[-C--:B------:R-:W-:Y:S01]  /*3d60*/  FMUL.FTZ R123, R134, R204.reuse ;  /* 0x000000cc867b7220 */ /* 0x080fe20000410000 */
[----:B------:R-:W-:Y:S01]  /*3d70*/  FMUL.FTZ R204, R71, R204 ;  /* 0x000000cc47cc7220 */ /* 0x000fe20000410000 */
[----:B----4-:R-:W-:Y:S01]  /*3d80*/  @!P0 FADD.FTZ R15, R15, R12 ;  /* 0x0000000c0f0f8221 */ /* 0x010fe20000010000 */
[----:B------:R-:W1:Y:S01]  /*3d90*/  SHFL.DOWN PT, R135, R14, 0x4, 0x1f ;  /* 0x08801f000e877f89 */ /* 0x000e6200000e0000 */
[----:B------:R-:W-:Y:S01]  /*3da0*/  ISETP.GT.AND P0, PT, R54, 0x1b, PT ;  /* 0x0000001b3600780c */ /* 0x000fe20003f04270 */
[----:B------:R-:W-:Y:S01]  /*3db0*/  FMUL.FTZ R12, R133, R166 ;  /* 0x000000a6850c7220 */ /* 0x000fe20000410000 */
[----:B------:R-:W-:Y:S01]  /*3dc0*/  FMUL.FTZ R133, R71, R206 ;  /* 0x000000ce47857220 */ /* 0x000fe20000410000 */
[----:B--2---:R-:W2:Y:S01]  /*3dd0*/  SHFL.DOWN PT, R158, R15, 0x4, 0x1f ;  /* 0x08801f000f9e7f89 */ /* 0x004ea200000e0000 */
[----:B------:R-:W-:Y:S01]  /*3de0*/  FFMA.FTZ R148, R148, R13, R205 ;  /* 0x0000000d94947223 */ /* 0x000fe200000100cd */
[-C--:B------:R-:W-:Y:S01]  /*3df0*/  FFMA.FTZ R97, R120, R12.reuse, R97 ;  /* 0x0000000c78617223 */ /* 0x080fe20000010061 */
[----:B------:R-:W-:Y:S01]  /*3e00*/  FMUL.FTZ R180, R180, R133 ;  /* 0x00000085b4b47220 */ /* 0x000fe20000410000 */
[----:B------:R-:W-:Y:S01]  /*3e10*/  FFMA.FTZ R145, R145, R12, R200 ;  /* 0x0000000c91917223 */ /* 0x000fe200000100c8 */
[-C--:B------:R-:W-:Y:S01]  /*3e20*/  FMUL.FTZ R12, R131, R160.reuse ;  /* 0x000000a0830c7220 */ /* 0x080fe20000410000 */
[----:B------:R-:W-:Y:S01]  /*3e30*/  FMUL.FTZ R13, R71, R160 ;  /* 0x000000a0470d7220 */ /* 0x000fe20000410000 */
[----:B------:R-:W-:Y:S01]  /*3e40*/  FMUL.FTZ R181, R181, R204 ;  /* 0x000000ccb5b57220 */ /* 0x000fe20000410000 */
[----:B------:R-:W-:Y:S01]  /*3e50*/  FFMA.FTZ R100, R109, R123, R100 ;  /* 0x0000007b6d647223 */ /* 0x000fe20000010064 */
[----:B------:R-:W-:Y:S01]  /*3e60*/  FFMA.FTZ R141, R141, R16, R180 ;  /* 0x000000108d8d7223 */ /* 0x000fe200000100b4 */
[----:B------:R-:W-:Y:S01]  /*3e70*/  FMUL.FTZ R192, R192, R13 ;  /* 0x0000000dc0c07220 */ /* 0x000fe20000410000 */
[----:B------:R-:W-:Y:S01]  /*3e80*/  FMUL.FTZ R13, R128, R174 ;  /* 0x000000ae800d7220 */ /* 0x000fe20000410000 */
[----:B------:R-:W-:Y:S01]  /*3e90*/  FFMA.FTZ R144, R144, R123, R181 ;  /* 0x0000007b90907223 */ /* 0x000fe200000100b5 */
[----:B------:R-:W-:Y:S01]  /*3ea0*/  FMUL.FTZ R123, R136, R210 ;  /* 0x000000d2887b7220 */ /* 0x000fe20000410000 */
[C---:B------:R-:W-:Y:S01]  /*3eb0*/  FMUL.FTZ R174, R71.reuse, R174 ;  /* 0x000000ae47ae7220 */ /* 0x040fe20000410000 */
[C---:B------:R-:W-:Y:S01]  /*3ec0*/  FMUL.FTZ R210, R71.reuse, R210 ;  /* 0x000000d247d27220 */ /* 0x040fe20000410000 */
[----:B------:R-:W-:Y:S01]  /*3ed0*/  FMUL.FTZ R16, R71, R191 ;  /* 0x000000bf47107220 */ /* 0x000fe20000410000 */
[-C--:B------:R-:W-:Y:S01]  /*3ee0*/  FFMA.FTZ R99, R122, R12.reuse, R99 ;  /* 0x0000000c7a637223 */ /* 0x080fe20000010063 */
[----:B------:R-:W-:Y:S01]  /*3ef0*/  FFMA.FTZ R147, R147, R12, R192 ;  /* 0x0000000c93937223 */ /* 0x000fe200000100c0 */
[----:B------:R-:W-:Y:S01]  /*3f00*/  FMUL.FTZ R189, R189, R174 ;  /* 0x000000aebdbd7220 */ /* 0x000fe20000410000 */
[----:B-1----:R-:W-:Y:S01]  /*3f10*/  @!P0 FADD.FTZ R14, R14, R135 ;  /* 0x000000870e0e8221 */ /* 0x002fe20000010000 */
[----:B------:R-:W-:Y:S01]  /*3f20*/  FMUL.FTZ R179, R179, R210 ;  /* 0x000000d2b3b37220 */ /* 0x000fe20000410000 */
[----:B------:R-:W-:Y:S01]  /*3f30*/  FMUL.FTZ R16, R177, R16 ;  /* 0x00000010b1107220 */ /* 0x000fe20000410000 */
[-C--:B------:R-:W-:Y:S01]  /*3f40*/  FMUL.FTZ R12, R129, R162.reuse ;  /* 0x000000a2810c7220 */ /* 0x080fe20000410000 */
[----:B--2---:R-:W-:Y:S01]  /*3f50*/  @!P0 FADD.FTZ R15, R15, R158 ;  /* 0x0000009e0f0f8221 */ /* 0x004fe20000010000 */
[----:B------:R-:W1:Y:S01]  /*3f60*/  SHFL.DOWN PT, R133, R14, 0x8, 0x1f ;  /* 0x09001f000e857f89 */ /* 0x000e6200000e0000 */
[----:B------:R-:W-:Y:S01]  /*3f70*/  ISETP.GT.AND P0, PT, R54, 0x17, PT ;  /* 0x000000173600780c */ /* 0x000fe20003f04270 */
[----:B------:R-:W-:Y:S01]  /*3f80*/  FMUL.FTZ R162, R71, R162 ;  /* 0x000000a247a27220 */ /* 0x000fe20000410000 */
[-C--:B------:R-:W-:Y:S01]  /*3f90*/  FFMA.FTZ R106, R115, R13.reuse, R106 ;  /* 0x0000000d736a7223 */ /* 0x080fe2000001006a */
[----:B------:R-:W2:Y:S01]  /*3fa0*/  SHFL.DOWN PT, R130, R15, 0x8, 0x1f ;  /* 0x09001f000f827f89 */ /* 0x000ea200000e0000 */
[----:B------:R-:W-:Y:S01]  /*3fb0*/  FFMA.FTZ R150, R150, R13, R189 ;  /* 0x0000000d96967223 */ /* 0x000fe200000100bd */
[-C--:B------:R-:W-:Y:S01]  /*3fc0*/  FFMA.FTZ R98, R107, R123.reuse, R98 ;  /* 0x0000007b6b627223 */ /* 0x080fe20000010062 */
[----:B------:R-:W-:Y:S01]  /*3fd0*/  FFMA.FTZ R142, R142, R123, R179 ;  /* 0x0000007b8e8e7223 */ /* 0x000fe200000100b3 */
[----:B------:R-:W-:Y:S01]  /*3fe0*/  FFMA.FTZ R139, R139, R138, R16 ;  /* 0x0000008a8b8b7223 */ /* 0x000fe20000010010 */
[----:B------:R-:W-:Y:S01]  /*3ff0*/  FMUL.FTZ R123, R18, R188 ;  /* 0x000000bc127b7220 */ /* 0x000fe20000410000 */
[----:B------:R-:W-:Y:S01]  /*4000*/  FMUL.FTZ R16, R153, R186 ;  /* 0x000000ba99107220 */ /* 0x000fe20000410000 */
[----:B------:R-:W-:Y:S01]  /*4010*/  FMUL.FTZ R162, R187, R162 ;  /* 0x000000a2bba27220 */ /* 0x000fe20000410000 */
[C---:B------:R-:W-:Y:S01]  /*4020*/  FMUL.FTZ R188, R71.reuse, R188 ;  /* 0x000000bc47bc7220 */ /* 0x040fe20000410000 */
[----:B------:R-:W-:Y:S01]  /*4030*/  FMUL.FTZ R186, R71, R186 ;  /* 0x000000ba47ba7220 */ /* 0x000fe20000410000 */
[-C--:B------:R-:W-:Y:S01]  /*4040*/  FFMA.FTZ R101, R124, R12.reuse, R101 ;  /* 0x0000000c7c657223 */ /* 0x080fe20000010065 */
[----:B------:R-:W-:Y:S01]  /*4050*/  FFMA.FTZ R149, R149, R12, R162 ;  /* 0x0000000c95957223 */ /* 0x000fe200000100a2 */
[----:B------:R-:W-:Y:S01]  /*4060*/  FMUL.FTZ R165, R165, R188 ;  /* 0x000000bca5a57220 */ /* 0x000fe20000410000 */
[----:B------:R-:W-:Y:S01]  /*4070*/  FMUL.FTZ R186, R17, R186 ;  /* 0x000000ba11ba7220 */ /* 0x000fe20000410000 */
[----:B------:R-:W-:Y:S01]  /*4080*/  FADD.FTZ R83, R144, R83 ;  /* 0x0000005390537221 */ /* 0x000fe20000010000 */
[----:B------:R-:W-:Y:S01]  /*4090*/  FADD.FTZ R86, R145, R86 ;  /* 0x0000005691567221 */ /* 0x000fe20000010000 */
[-C--:B------:R-:W-:Y:S01]  /*40a0*/  FFMA.FTZ R140, R140, R123.reuse, R165 ;  /* 0x0000007b8c8c7223 */ /* 0x080fe200000100a5 */
[-C--:B------:R-:W-:Y:S01]  /*40b0*/  FFMA.FTZ R19, R19, R16.reuse, R186 ;  /* 0x0000001013137223 */ /* 0x080fe200000100ba */
[----:B------:R-:W-:Y:S01]  /*40c0*/  FADD.FTZ R90, R141, R90 ;  /* 0x0000005a8d5a7221 */ /* 0x000fe20000010000 */
[----:B------:R-:W-:Y:S01]  /*40d0*/  FADD.FTZ R79, R148, R79 ;  /* 0x0000004f944f7221 */ /* 0x000fe20000010000 */
[----:B-1----:R-:W-:Y:S01]  /*40e0*/  @!P0 FADD.FTZ R14, R14, R133 ;  /* 0x000000850e0e8221 */ /* 0x002fe20000010000 */
[----:B------:R-:W-:Y:S01]  /*40f0*/  FADD.FTZ R85, R142, R85 ;  /* 0x000000558e557221 */ /* 0x000fe20000010000 */
[----:B------:R-:W-:Y:S01]  /*4100*/  FFMA.FTZ R96, R105, R123, R96 ;  /* 0x0000007b69607223 */ /* 0x000fe20000010060 */
[----:B------:R-:W-:Y:S01]  /*4110*/  FADD.FTZ R84, R147, R84 ;  /* 0x0000005493547221 */ /* 0x000fe20000010000 */
[----:B--2---:R-:W-:Y:S01]  /*4120*/  @!P0 FADD.FTZ R15, R15, R130 ;  /* 0x000000820f0f8221 */ /* 0x004fe20000010000 */
[----:B------:R-:W1:Y:S01]  /*4130*/  SHFL.DOWN PT, R131, R14, 0x10, 0x1f ;  /* 0x0a001f000e837f89 */ /* 0x000e6200000e0000 */
[----:B------:R-:W-:Y:S01]  /*4140*/  ISETP.GT.AND P0, PT, R54, 0xf, PT ;  /* 0x0000000f3600780c */ /* 0x000fe20003f04270 */
[----:B------:R-:W-:Y:S01]  /*4150*/  FADD.FTZ R92, R139, R92 ;  /* 0x0000005c8b5c7221 */ /* 0x000fe20000010000 */
[----:B------:R-:W-:Y:S01]  /*4160*/  FFMA.FTZ R89, R112, R16, R89 ;  /* 0x0000001070597223 */ /* 0x000fe20000010059 */
[----:B------:R-:W2:Y:S01]  /*4170*/  SHFL.DOWN PT, R128, R15, 0x10, 0x1f ;  /* 0x0a001f000f807f89 */ /* 0x000ea200000e0000 */
[----:B------:R-:W-:Y:S01]  /*4180*/  FADD.FTZ R77, R150, R77 ;  /* 0x0000004d964d7221 */ /* 0x000fe20000010000 */
[----:B------:R-:W-:Y:S01]  /*4190*/  FADD.FTZ R87, R140, R87 ;  /* 0x000000578c577221 */ /* 0x000fe20000010000 */
[----:B------:R-:W-:Y:S01]  /*41a0*/  FADD.FTZ R82, R149, R82 ;  /* 0x0000005295527221 */ /* 0x000fe20000010000 */
[----:B------:R-:W-:-:S06]  /*41b0*/  FADD.FTZ R94, R19, R94 ;  /* 0x0000005e135e7221 */ /* 0x000fcc0000010000 */
[----:B-1----:R-:W-:Y:S01]  /*41c0*/  @!P0 FADD.FTZ R14, R14, R131 ;  /* 0x000000830e0e8221 */ /* 0x002fe20000010000 */
[----:B--2---:R-:W-:-:S04]  /*41d0*/  @!P0 FADD.FTZ R15, R15, R128 ;  /* 0x000000800f0f8221 */ /* 0x004fc80000010000 */
[----:B------:R-:W-:Y:S01]  /*41e0*/  MOV R13, R14 ;  /* 0x0000000e000d7202 */ /* 0x000fe20000000f00 */
[-C--:B------:R-:W-:Y:S01]  /*41f0*/  FMUL.FTZ R14, R127, R156.reuse ;  /* 0x0000009c7f0e7220 */ /* 0x080fe20000410000 */
        /* <DEDUP_REMOVED lines=13> */
[----:B------:R-:W-:Y:S02]  /*42d0*/  ISETP.NE.AND P0, PT, R45, R76, PT ;  /* 0x0000004c2d00720c */ /* 0x000fe40003f05270 */
[----:B-1----:R-:W-:-:S11]  /*42e0*/  LEA R69, R78, R69, 0x2 ;  /* 0x000000454e457211 */ /* 0x002fd600078e10ff */
[----:B------:R-:W1:Y:S04]  /*42f0*/  @P0 LDS R2, [R69+0x2328] ;  /* 0x0023280045020984 */ /* 0x000e680000000800 */
[----:B------:R-:W2:Y:S01]  /*4300*/  @P0 LDS R3, [R69+0x1f28] ;  /* 0x001f280045030984 */ /* 0x000ea20000000800 */
[----:B-1----:R-:W-:Y:S01]  /*4310*/  @P0 FADD.FTZ R13, R13, R2 ;  /* 0x000000020d0d0221 */ /* 0x002fe20000010000 */
[----:B--2---:R-:W-:-:S04]  /*4320*/  @P0 FADD.FTZ R12, R12, R3 ;  /* 0x000000030c0c0221 */ /* 0x004fc80000010000 */
[----:B------:R2:W-:Y:S04]  /*4330*/  STS [R69+0x2328], R13 ;  /* 0x0023280d45007388 */ /* 0x0005e80000000800 */
[----:B------:R2:W-:Y:S02]  /*4340*/  STS [R69+0x1f28], R12 ;  /* 0x001f280c45007388 */ /* 0x0005e40000000800 */
.L_x_8238:
[----:B------:R-:W-:Y:S05]  /*4350*/  BSYNC B0 ;  /* 0x0000000000007941 */ /* 0x000fea0003800000 */
.L_x_8237:
[----:B------:R-:W-:Y:S01]  /*4360*/  IADD3 R78, R78, 0x1, RZ ;  /* 0x000000014e4e7810 */ /* 0x000fe20007ffe0ff */
[----:B------:R-:W-:-:S03]  /*4370*/  UIADD3 UR5, UP0, UR5, 0x1, URZ ;  /* 0x0000000105057890 */ /* 0x000fc6000ff1e03f */
[----:B------:R-:W-:Y:S01]  /*4380*/  ISETP.GE.AND P0, PT, R78, UR28, PT ;  /* 0x0000001c4e007c0c */ /* 0x000fe2000bf06270 */
[----:B------:R-:W-:-:S12]  /*4390*/  UIADD3.X UR6, URZ, UR6, URZ, UP0, !UPT ;  /* 0x000000063f067290 */ /* 0x000fd800087fe43f */
[----:B------:R-:W-:Y:S05]  /*43a0*/  @!P0 BRA `(.L_x_8239) ;  /* 0xffffffcc00f88947 */ /* 0x000fea000383ffff */
.L_x_8202:
[----:B------:R-:W-:Y:S01]  /*43b0*/  BAR.SYNC.DEFER_BLOCKING 0x0 ;  /* 0x0000000000007b1d */ /* 0x000fe20000010000 */
[----:B------:R-:W-:Y:S01]  /*43c0*/  F2FP.F16.F32.PACK_AB R106, R99, R106 ;  /* 0x0000006a636a723e */ /* 0x000fe200000000ff */
[----:B------:R-:W-:Y:S01]  /*43d0*/  FADD.FTZ R15, R56, R73 ;  /* 0x00000049380f7221 */ /* 0x000fe20000010000 */
[----:B------:R-:W-:Y:S01]  /*43e0*/  F2FP.F16.F32.PACK_AB R107, R97, R104 ;  /* 0x00000068616b723e */ /* 0x000fe200000000ff */
[----:B------:R-:W-:Y:S01]  /*43f0*/  UIADD3 UR4, UR4, 0x1, URZ ;  /* 0x0000000104047890 */ /* 0x000fe2000fffe03f */
[----:B------:R-:W-:-:S03]  /*4400*/  F2FP.F16.F32.PACK_AB R99, R89, R96 ;  /* 0x000000605963723e */ /* 0x000fc600000000ff */
[----:B------:R-:W4:Y:S01]  /*4410*/  LDC.64 R16, c[0x0][0x388] ;  /* 0x0000e200ff107b82 */ /* 0x000f220000000a00 */
[----:B------:R-:W-:Y:S01]  /*4420*/  F2FP.F16.F32.PACK_AB R105, R101, R108 ;  /* 0x0000006c6569723e */ /* 0x000fe200000000ff */
[----:B------:R-:W-:Y:S01]  /*4430*/  ULDC.64 UR6, c[0x0][0x390] ;  /* 0x0000e40000067ab9 */ /* 0x000fe20000000a00 */
[----:B------:R-:W-:Y:S01]  /*4440*/  F2FP.F16.F32.PACK_AB R104, R103, R110 ;  /* 0x0000006e6768723e */ /* 0x000fe200000000ff */
[----:B------:R-:W-:Y:S01]  /*4450*/  IMAD R14, R60, UR6, RZ ;  /* 0x000000063c0e7c24 */ /* 0x000fe2000f8e02ff */
[----:B------:R-:W-:Y:S02]  /*4460*/  F2FP.F16.F32.PACK_AB R98, R91, R98 ;  /* 0x000000625b62723e */ /* 0x000fe400000000ff */
[----:B------:R-:W-:Y:S01]  /*4470*/  F2FP.F16.F32.PACK_AB R97, R93, R100 ;  /* 0x000000645d61723e */ /* 0x000fe200000000ff */
[----:B------:R-:W5:Y:S01]  /*4480*/  LDC.64 R18, c[0x0][0x3e0] ;  /* 0x0000f800ff127b82 */ /* 0x000f620000000a00 */
[----:B------:R-:W-:Y:S02]  /*4490*/  F2FP.F16.F32.PACK_AB R96, R95, R102 ;  /* 0x000000665f60723e */ /* 0x000fe400000000ff */
[----:B------:R-:W-:-:S02]  /*44a0*/  IADD3 R34, R45, -0x1, RZ ;  /* 0xffffffff2d227810 */ /* 0x000fc40007ffe0ff */
[----:B------:R-:W-:Y:S02]  /*44b0*/  F2FP.F16.F32.PACK_AB R78, R84, R77 ;  /* 0x0000004d544e723e */ /* 0x000fe400000000ff */
[----:B-12---:R-:W-:Y:S02]  /*44c0*/  SHF.L.U32 R12, R34, 0x9, RZ ;  /* 0x00000009220c7819 */ /* 0x006fe400000006ff */
[----:B------:R-:W-:Y:S01]  /*44d0*/  F2FP.F16.F32.PACK_AB R76, R80, R73 ;  /* 0x00000049504c723e */ /* 0x000fe200000000ff */
[----:B------:R-:W-:Y:S01]  /*44e0*/  STS.128 [R67], R104 ;  /* 0x0000006843007388 */ /* 0x000fe20000000c00 */
[----:B------:R-:W-:Y:S02]  /*44f0*/  SHF.R.S32.HI R13, RZ, 0x1f, R12 ;  /* 0x0000001fff0d7819 */ /* 0x000fe4000001140c */
[----:B------:R-:W-:Y:S01]  /*4500*/  F2FP.F16.F32.PACK_AB R23, R94, R87 ;  /* 0x000000575e17723e */ /* 0x000fe200000000ff */
[----:B------:R-:W-:Y:S01]  /*4510*/  STS.128 [R67+0x10], R96 ;  /* 0x0000106043007388 */ /* 0x000fe20000000c00 */
[----:B------:R-:W-:-:S03]  /*4520*/  NOP ;  /* 0x0000000000007918 */ /* 0x000fc60000000000 */
[----:B------:R-:W1:Y:S01]  /*4530*/  LDS.128 R4, [R42] ;  /* 0x000000002a047984 */ /* 0x000e620000000c00 */
[----:B----4-:R-:W-:Y:S01]  /*4540*/  IMAD R0, R16, UR14, RZ ;  /* 0x0000000e10007c24 */ /* 0x010fe2000f8e02ff */
[----:B------:R-:W-:Y:S01]  /*4550*/  F2FP.F16.F32.PACK_AB R22, R92, R85 ;  /* 0x000000555c16723e */ /* 0x000fe200000000ff */
[----:B------:R-:W-:Y:S01]  /*4560*/  IMAD.WIDE.U32 R2, R16, UR15, R12 ;  /* 0x0000000f10027c25 */ /* 0x000fe2000f8e000c */
[----:B------:R-:W2:Y:S01]  /*4570*/  LDS.128 R8, [R42+0x200] ;  /* 0x000200002a087984 */ /* 0x000ea20000000c00 */
[----:B------:R-:W-:Y:S02]  /*4580*/  F2FP.F16.F32.PACK_AB R21, R90, R83 ;  /* 0x000000535a15723e */ /* 0x000fe400000000ff */
[----:B------:R-:W-:Y:S02]  /*4590*/  IMAD R17, R17, UR15, R0 ;  /* 0x0000000f11117c24 */ /* 0x000fe4000f8e0200 */
[----:B------:R-:W-:Y:S01]  /*45a0*/  FADD.FTZ R0, R15, R80 ;  /* 0x000000500f007221 */ /* 0x000fe20000010000 */
[----:B------:R-:W-:-:S02]  /*45b0*/  F2FP.F16.F32.PACK_AB R20, R88, R81 ;  /* 0x000000515814723e */ /* 0x000fc400000000ff */
[----:B------:R-:W-:Y:S01]  /*45c0*/  IADD3 R47, P1, R47, -0x400, RZ ;  /* 0xfffffc002f2f7810 */ /* 0x000fe20007f3e0ff */
[----:B------:R-:W-:Y:S01]  /*45d0*/  FADD.FTZ R15, R0, R75 ;  /* 0x0000004b000f7221 */ /* 0x000fe20000010000 */
[----:B------:R-:W-:Y:S01]  /*45e0*/  IADD3 R3, R3, R17, RZ ;  /* 0x0000001103037210 */ /* 0x000fe20007ffe0ff */
[----:B------:R-:W-:Y:S01]  /*45f0*/  IMAD R17, R65, UR7, R14 ;  /* 0x0000000741117c24 */ /* 0x000fe2000f8e020e */
[----:B------:R-:W-:Y:S01]  /*4600*/  IADD3 R48, P2, R48, -0x400, RZ ;  /* 0xfffffc0030307810 */ /* 0x000fe20007f5e0ff */
[----:B------:R-:W-:Y:S01]  /*4610*/  FADD.FTZ R0, R15, R82 ;  /* 0x000000520f007221 */ /* 0x000fe20000010000 */
[----:B------:R-:W-:Y:S01]  /*4620*/  IADD3 R50, P3, R50, -0x400, RZ ;  /* 0xfffffc0032327810 */ /* 0x000fe20007f7e0ff */
[----:B------:R-:W-:Y:S01]  /*4630*/  IMAD.WIDE.U32 R2, R65, UR6, R2 ;  /* 0x0000000641027c25 */ /* 0x000fe2000f8e0002 */
[----:B------:R-:W-:Y:S01]  /*4640*/  ULDC.64 UR6, c[0x0][0x3b0] ;  /* 0x0000ec0000067ab9 */ /* 0x000fe20000000a00 */
[----:B------:R-:W-:Y:S02]  /*4650*/  IADD3 R52, P4, R52, -0x400, RZ ;  /* 0xfffffc0034347810 */ /* 0x000fe40007f9e0ff */
[----:B------:R-:W-:-:S02]  /*4660*/  IADD3.X R46, R46, -0x1, RZ, P1, !PT ;  /* 0xffffffff2e2e7810 */ /* 0x000fc40000ffe4ff */
[----:B------:R-:W-:Y:S01]  /*4670*/  IADD3 R15, R3, R17, RZ ;  /* 0x00000011030f7210 */ /* 0x000fe20007ffe0ff */
[----:B------:R-:W-:Y:S01]  /*4680*/  FADD.FTZ R3, R0, R77 ;  /* 0x0000004d00037221 */ /* 0x000fe20000010000 */
[----:B-----5:R-:W-:Y:S02]  /*4690*/  LEA R14, P0, R2, R18, 0x1 ;  /* 0x00000012020e7211 */ /* 0x020fe400078008ff */
[----:B------:R-:W-:Y:S01]  /*46a0*/  F2FP.F16.F32.PACK_AB R77, R82, R75 ;  /* 0x0000004b524d723e */ /* 0x000fe200000000ff */
[----:B------:R-:W-:Y:S01]  /*46b0*/  FADD.FTZ R0, R3, R84 ;  /* 0x0000005403007221 */ /* 0x000fe20000010000 */
[----:B------:R-:W-:Y:S02]  /*46c0*/  LEA.HI.X R15, R2, R19, R15, 0x1, P0 ;  /* 0x00000013020f7211 */ /* 0x000fe400000f0c0f */
[----:B------:R-:W4:Y:S01]  /*46d0*/  LDC.64 R18, c[0x0][0x3a8] ;  /* 0x0000ea00ff127b82 */ /* 0x000f220000000a00 */
[----:B------:R-:W-:Y:S01]  /*46e0*/  FADD.FTZ R17, R0, R79 ;  /* 0x0000004f00117221 */ /* 0x000fe20000010000 */
[----:B------:R-:W-:Y:S01]  /*46f0*/  F2FP.F16.F32.PACK_AB R79, R86, R79 ;  /* 0x0000004f564f723e */ /* 0x000fe200000000ff */
[----:B------:R-:W-:Y:S01]  /*4700*/  IMAD.WIDE R2, R43, 0x10, R14 ;  /* 0x000000102b027825 */ /* 0x000fe200078e020e */
[----:B------:R-:W-:-:S03]  /*4710*/  IADD3.X R49, R49, -0x1, RZ, P2, !PT ;  /* 0xffffffff31317810 */ /* 0x000fc600017fe4ff */
[----:B------:R-:W-:Y:S01]  /*4720*/  FADD.FTZ R86, R17, R86 ;  /* 0x0000005611567221 */ /* 0x000fe20000010000 */
[----:B------:R-:W-:Y:S01]  /*4730*/  IADD3.X R51, R51, -0x1, RZ, P3, !PT ;  /* 0xffffffff33337810 */ /* 0x000fe20001ffe4ff */
[----:B-1----:R1:W-:Y:S01]  /*4740*/  STG.E.128 desc[UR12][R2.64], R4 ;  /* 0x0000000402007986 */ /* 0x0023e2000c101d0c */
[----:B------:R-:W5:Y:S01]  /*4750*/  LDC.64 R14, c[0x0][0x3f0] ;  /* 0x0000fc00ff0e7b82 */ /* 0x000f620000000a00 */
[----:B------:R-:W-:Y:S01]  /*4760*/  FADD.FTZ R81, R86, R81 ;  /* 0x0000005156517221 */ /* 0x000fe20000010000 */
[----:B------:R-:W-:Y:S01]  /*4770*/  IADD3.X R53, R53, -0x1, RZ, P4, !PT ;  /* 0xffffffff35357810 */ /* 0x000fe200027fe4ff */
[----:B--2---:R2:W-:Y:S02]  /*4780*/  STG.E.128 desc[UR12][R2.64+0x200], R8 ;  /* 0x0002000802007986 */ /* 0x0045e4000c101d0c */
[----:B------:R-:W-:-:S03]  /*4790*/  FADD.FTZ R88, R81, R88 ;  /* 0x0000005851587221 */ /* 0x000fc60000010000 */
[----:B------:R-:W-:Y:S01]  /*47a0*/  BAR.SYNC.DEFER_BLOCKING 0x0 ;  /* 0x0000000000007b1d */ /* 0x000fe20000010000 */
[----:B------:R-:W-:-:S04]  /*47b0*/  FADD.FTZ R83, R88, R83 ;  /* 0x0000005358537221 */ /* 0x000fc80000010000 */
[----:B------:R-:W-:Y:S01]  /*47c0*/  FADD.FTZ R90, R83, R90 ;  /* 0x0000005a535a7221 */ /* 0x000fe20000010000 */
[C---:B----4-:R-:W-:Y:S02]  /*47d0*/  IMAD R0, R18.reuse, UR14, RZ ;  /* 0x0000000e12007c24 */ /* 0x050fe4000f8e02ff */
[----:B------:R-:W-:-:S04]  /*47e0*/  IMAD.WIDE.U32 R12, R18, UR15, R12 ;  /* 0x0000000f120c7c25 */ /* 0x000fc8000f8e000c */
[----:B------:R-:W-:Y:S01]  /*47f0*/  FADD.FTZ R85, R90, R85 ;  /* 0x000000555a557221 */ /* 0x000fe20000010000 */
[----:B-1----:R-:W-:-:S03]  /*4800*/  IMAD R5, R19, UR15, R0 ;  /* 0x0000000f13057c24 */ /* 0x002fc6000f8e0200 */
[----:B------:R-:W-:Y:S01]  /*4810*/  FADD.FTZ R92, R85, R92 ;  /* 0x0000005c555c7221 */ /* 0x000fe20000010000 */
[----:B------:R-:W-:Y:S01]  /*4820*/  IMAD R0, R60, UR6, RZ ;  /* 0x000000063c007c24 */ /* 0x000fe2000f8e02ff */
[----:B------:R-:W-:-:S03]  /*4830*/  IADD3 R13, R13, R5, RZ ;  /* 0x000000050d0d7210 */ /* 0x000fc60007ffe0ff */
[C---:B------:R-:W-:Y:S02]  /*4840*/  IMAD R5, R65.reuse, UR7, R0 ;  /* 0x0000000741057c24 */ /* 0x040fe4000f8e0200 */
[----:B------:R-:W-:Y:S01]  /*4850*/  FADD.FTZ R87, R92, R87 ;  /* 0x000000575c577221 */ /* 0x000fe20000010000 */
[----:B------:R-:W-:Y:S01]  /*4860*/  STS.128 [R67], R76 ;  /* 0x0000004c43007388 */ /* 0x000fe20000000c00 */
[----:B--2---:R-:W-:-:S04]  /*4870*/  IMAD.WIDE.U32 R2, R65, UR6, R12 ;  /* 0x0000000641027c25 */ /* 0x004fc8000f8e000c */
[----:B------:R-:W-:Y:S01]  /*4880*/  FADD.FTZ R56, R87, R94 ;  /* 0x0000005e57387221 */ /* 0x000fe20000010000 */
[----:B------:R-:W-:Y:S01]  /*4890*/  STS.128 [R67+0x10], R20 ;  /* 0x0000101443007388 */ /* 0x000fe20000000c00 */
[----:B------:R-:W-:-:S03]  /*48a0*/  NOP ;  /* 0x0000000000007918 */ /* 0x000fc60000000000 */
[----:B------:R-:W1:Y:S01]  /*48b0*/  LDS.128 R24, [R42] ;  /* 0x000000002a187984 */ /* 0x000e620000000c00 */
[----:B------:R-:W-:Y:S02]  /*48c0*/  IADD3 R0, R3, R5, RZ ;  /* 0x0000000503007210 */ /* 0x000fe40007ffe0ff */
[C---:B-----5:R-:W-:Y:S01]  /*48d0*/  LEA R4, P0, R2.reuse, R14, 0x1 ;  /* 0x0000000e02047211 */ /* 0x060fe200078008ff */
[----:B------:R-:W2:Y:S03]  /*48e0*/  LDS.128 R36, [R42+0x200] ;  /* 0x000200002a247984 */ /* 0x000ea60000000c00 */
[----:B------:R-:W-:Y:S02]  /*48f0*/  LEA.HI.X R5, R2, R15, R0, 0x1, P0 ;  /* 0x0000000f02057211 */ /* 0x000fe400000f0c00 */
[----:B------:R-:W-:Y:S02]  /*4900*/  ISETP.GT.AND P0, PT, R45, 0x1, PT ;  /* 0x000000012d00780c */ /* 0x000fe40003f04270 */
[----:B------:R-:W-:Y:S01]  /*4910*/  MOV R45, R34 ;  /* 0x00000022002d7202 */ /* 0x000fe20000000f00 */
[----:B------:R-:W-:-:S05]  /*4920*/  IMAD.WIDE R2, R43, 0x10, R4 ;  /* 0x000000102b027825 */ /* 0x000fca00078e0204 */
[----:B-1----:R4:W-:Y:S04]  /*4930*/  STG.E.128 desc[UR12][R2.64], R24 ;  /* 0x0000001802007986 */ /* 0x0029e8000c101d0c */
[----:B--2---:R4:W-:Y:S01]  /*4940*/  STG.E.128 desc[UR12][R2.64+0x200], R36 ;  /* 0x0002002402007986 */ /* 0x0049e2000c101d0c */
[----:B------:R-:W-:Y:S05]  /*4950*/  @P0 BRA `(.L_x_8240) ;  /* 0xffffffbc00d40947 */ /* 0x000fea000383ffff */
.L_x_8200:
        /* <DEDUP_REMOVED lines=9> */
[----:B----4-:R-:W1:Y:S01]  /*49f0*/  SHFL.DOWN P0, R3, R0, 0x2, 0x1f ;  /* 0x08401f0000037f89 */ /* 0x010e620000000000 */
        /* <DEDUP_REMOVED lines=16> */
.L_x_8242:
[----:B------:R-:W-:Y:S05]  /*4b00*/  BSYNC B0 ;  /* 0x0000000000007941 */ /* 0x000fea0003800000 */
.L_x_8241:
[----:B------:R-:W-:Y:S01]  /*4b10*/  ULDC.64 UR4, c[0x0][0x3f8] ;  /* 0x0000fe0000047ab9 */ /* 0x000fe20000000a00 */
[----:B------:R-:W-:Y:S01]  /*4b20*/  BSSY B0, `(.L_x_8243) ;  /* 0x000001d000007945 */ /* 0x000fe20003800000 */
[----:B------:R-:W-:-:S04]  /*4b30*/  ISETP.NE.U32.AND P0, PT, RZ, UR4, PT ;  /* 0x00000004ff007c0c */ /* 0x000fc8000bf05070 */
[----:B------:R-:W-:-:S13]  /*4b40*/  ISETP.NE.AND.EX P0, PT, RZ, UR5, PT, P0 ;  /* 0x00000005ff007c0c */ /* 0x000fda000bf05300 */
[----:B------:R-:W-:Y:S05]  /*4b50*/  @!P0 BRA `(.L_x_8244) ;  /* 0x0000000000608947 */ /* 0x000fea0003800000 */
[----:B------:R-:W-:Y:S06]  /*4b60*/  BAR.SYNC.DEFER_BLOCKING 0x0 ;  /* 0x0000000000007b1d */ /* 0x000fec0000010000 */
[----:B----4-:R-:W2:Y:S01]  /*4b70*/  SHFL.DOWN P0, R3, R56, 0x1, 0x1f ;  /* 0x08201f0038037f89 */ /* 0x010ea20000000000 */
        /* <DEDUP_REMOVED lines=22> */
.L_x_8244:
[----:B------:R-:W2:Y:S02]  /*4ce0*/  S2R R15, SR_TID.X ;  /* 0x00000000000f7919 */ /* 0x000ea40000002100 */
.L_x_8245:
[----:B------:R-:W-:Y:S05]  /*4cf0*/  BSYNC B0 ;  /* 0x0000000000007941 */ /* 0x000fea0003800000 */
.L_x_8243:
        /* <DEDUP_REMOVED lines=10> */
[C---:B----4-:R-:W-:Y:S01]  /*4da0*/  IMAD.WIDE.U32 R2, R65.reuse, UR6, RZ ;  /* 0x0000000641027c25 */ /* 0x050fe2000f8e00ff */
[----:B------:R-:W-:Y:S01]  /*4db0*/  ULDC.64 UR10, c[0x0][0x380] ;  /* 0x0000e000000a7ab9 */ /* 0x000fe20000000a00 */
[----:B------:R-:W-:Y:S02]  /*4dc0*/  ULDC.64 UR14, c[0x0][0x3d0] ;  /* 0x0000f400000e7ab9 */ /* 0x000fe40000000a00 */
[C---:B------:R-:W-:Y:S01]  /*4dd0*/  IMAD R23, R65.reuse, UR7, R0 ;  /* 0x0000000741177c24 */ /* 0x040fe2000f8e0200 */
[----:B------:R-:W-:Y:S01]  /*4de0*/  ULDC.64 UR6, c[0x0][0x340] ;  /* 0x0000d00000067ab9 */ /* 0x000fe20000000a00 */
[----:B------:R-:W-:-:S02]  /*4df0*/  IMAD R21, R65, UR9, R60 ;  /* 0x0000000941157c24 */ /* 0x000fc4000f8e023c */
[----:B01----:R-:W-:Y:S01]  /*4e00*/  IMAD.WIDE.U32 R4, R65, UR8, RZ ;  /* 0x0000000841047c25 */ /* 0x003fe2000f8e00ff */
[----:B------:R-:W-:Y:S01]  /*4e10*/  IADD3 R23, R3, R23, RZ ;  /* 0x0000001703177210 */ /* 0x000fe20007ffe0ff */
[----:B------:R-:W-:-:S03]  /*4e20*/  ULDC.64 UR8, c[0x0][0x3c0] ;  /* 0x0000f00000087ab9 */ /* 0x000fc60000000a00 */
[----:B------:R-:W-:Y:S01]  /*4e30*/  IADD3 R21, R5, R21, RZ ;  /* 0x0000001505157210 */ /* 0x000fe20007ffe0ff */
[----:B--2---:R-:W-:-:S03]  /*4e40*/  ULEA UR4, UR5, UR4, 0x18 ;  /* 0x0000000405047291 */ /* 0x004fc6000f8ec03f */
[----:B------:R-:W-:-:S09]  /*4e50*/  ULDC UR5, c[0x0][0x0] ;  /* 0x0000000000057ab9 */ /* 0x000fd20000000800 */
.L_x_8247:
        /* <DEDUP_REMOVED lines=26> */
.L_x_8246:
[----:B------:R-:W-:Y:S05]  /*5000*/  EXIT ;  /* 0x000000000000794d */ /* 0x000fea0003800000 */
.L_x_8248:
        /* <DEDUP_REMOVED lines=15> */
.L_x_11000:


//--------------------- .text._Z25selective_scan_bwd_kernelI32Selective_Scan_bwd_kernel_traitsILi32ELi16ELb1ELb1ELb0ELb0ELb1EN3c104HalfEfEEv12SSMParamsBwd --------------------------
	.section	.text._Z25selective_scan_bwd_kernelI32Selective_Scan_bwd_kernel_traitsILi32ELi16ELb1ELb1ELb0ELb0ELb1EN3c104HalfEfEEv12SSMParamsBwd,"ax",@progbits
	.align	128
        .global         _Z25selective_scan_bwd_kernelI32Selective_Scan_bwd_kernel_traitsILi32ELi16ELb1ELb1ELb0ELb0ELb1EN3c104HalfEfEEv12SSMParamsBwd
        .type           _Z25selective_scan_bwd_kernelI32Selective_Scan_bwd_kernel_traitsILi32ELi16ELb1ELb1ELb0ELb0ELb1EN3c104HalfEfEEv12SSMParamsBwd,@function
        .size           _Z25selective_scan_bwd_kernelI32Selective_Scan_bwd_kernel_traitsILi32ELi16ELb1ELb1ELb0ELb0ELb1EN3c104HalfEfEEv12SSMParamsBwd,(.L_x_11001 - _Z25selective_scan_bwd_kernelI32Selective_Scan_bwd_kernel_traitsILi32ELi16ELb1ELb1ELb0ELb0ELb1EN3c104HalfEfEEv12SSMParamsBwd)
        .other          _Z25selective_scan_bwd_kernelI32Selective_Scan_bwd_kernel_traitsILi32ELi16ELb1ELb1ELb0ELb0ELb1EN3c104HalfEfEEv12SSMParamsBwd,@"STO_CUDA_ENTRY STV_DEFAULT"
_Z25selective_scan_bwd_kernelI32Selective_Scan_bwd_kernel_traitsILi32ELi16ELb1ELb1ELb0ELb0ELb1EN3c104HalfEfEEv12SSMParamsBwd:
.text._Z25selective_scan_bwd_kernelI32Selective_Scan_bwd_kernel_traitsILi32ELi16ELb1ELb1ELb0ELb0ELb1EN3c104HalfEfEEv12SSMParamsBwd:
        /* <DEDUP_REMOVED lines=136> */
[----:B------:R-:W-:-:S05]  /*0880*/  UMOV UR4, URZ ;  /* 0x0000003f00047c82 */ /* 0x000fca0008000000 */
.L_x_8289:
[----:B------:R-:W-:Y:S01]  /*0890*/  BAR.SYNC.DEFER_BLOCKING 0x0 ;  /* 0x0000000000007b1d */ /* 0x000fe20000010000 */
[----:B0-----:R-:W-:-:S04]  /*08a0*/  SHF.L.U32 R0, R57, 0x1, RZ ;  /* 0x0000000139007819 */ /* 0x001fc800000006ff */
[----:B------:R-:W-:-:S03]  /*08b0*/  LOP3.LUT R0, R0, 0xffffffc0, RZ, 0xc0, !PT ;  /* 0xffffffc000007812 */ /* 0x000fc600078ec0ff */
[----:B--2---:R-:W0:Y:S01]  /*08c0*/  LDC.64 R36, c[0x0][0x2a0] ;  /* 0x0000a800ff247b82 */ /* 0x004e220000000a00 */
[----:B------:R-:W-:Y:S01]  /*08d0*/  MOV R69, 0x400 ;  /* 0x0000040000457802 */ /* 0x000fe20000000f00 */
[----:B------:R-:W-:Y:S01]  /*08e0*/  ULDC.64 UR6, c[0x0][0x2a8] ;  /* 0x0000aa0000067ab9 */ /* 0x000fe20000000a00 */
[----:B------:R-:W-:-:S05]  /*08f0*/  LOP3.LUT R46, R0, 0x1f, R57, 0xf8, !PT ;  /* 0x0000001f002e7812 */ /* 0x000fca00078ef839 */
[C---:B------:R-:W-:Y:S01]  /*0900*/  IMAD.WIDE R2, R46.reuse, 0x10, R54 ;  /* 0x000000102e027825 */ /* 0x040fe200078e0236 */
[----:B------:R-:W2:Y:S08]  /*0910*/  LDC.64 R70, c[0x0][0x2b0] ;  /* 0x0000ac00ff467b82 */ /* 0x000eb00000000a00 */
[----:B------:R-:W3:Y:S01]  /*0920*/  LDC.64 R84, c[0x0][0x308] ;  /* 0x0000c200ff547b82 */ /* 0x000ee20000000a00 */
[----:B------:R-:W4:Y:S04]  /*0930*/  LDG.E.128 R12, desc[UR12][R2.64] ;  /* 0x0000000c020c7981 */ /* 0x000f28000c1e1d00 */
[----:B------:R-:W2:Y:S01]  /*0940*/  LDG.E.128 R16, desc[UR12][R2.64+0x200] ;  /* 0x0002000c02107981 */ /* 0x000ea2000c1e1d00 */
[----:B------:R-:W-:Y:S01]  /*0950*/  IMAD.WIDE R20, R46, 0x10, R52 ;  /* 0x000000102e147825 */ /* 0x000fe200078e0234 */
[----:B------:R-:W1:Y:S02]  /*0960*/  S2R R0, SR_CgaCtaId ;  /* 0x0000000000007919 */ /* 0x000e640000008800 */
[----:B-1----:R-:W-:-:S04]  /*0970*/  LEA R69, R0, R69, 0x18 ;  /* 0x0000004500457211 */ /* 0x002fc800078ec0ff */
[CC--:B------:R-:W-:Y:S02]  /*0980*/  LEA R45, R56.reuse, R69.reuse, 0x4 ;  /* 0x00000045382d7211 */ /* 0x0c0fe400078e20ff */
[----:B------:R-:W-:-:S03]  /*0990*/  LEA R44, R56, R69, 0x5 ;  /* 0x00000045382c7211 */ /* 0x000fc600078e28ff */
[----:B----4-:R-:W-:Y:S04]  /*09a0*/  STS.128 [R45], R12 ;  /* 0x0000000c2d007388 */ /* 0x010fe80000000c00 */
[----:B--2---:R-:W-:Y:S01]  /*09b0*/  STS.128 [R45+0x200], R16 ;  /* 0x000200102d007388 */ /* 0x004fe20000000c00 */
[----:B------:R-:W-:-:S03]  /*09c0*/  NOP ;  /* 0x0000000000007918 */ /* 0x000fc60000000000 */
[----:B------:R-:W-:Y:S04]  /*09d0*/  LDS.128 R8, [R44] ;  /* 0x000000002c087984 */ /* 0x000fe80000000c00 */
[----:B------:R-:W-:Y:S01]  /*09e0*/  LDS.128 R4, [R44+0x10] ;  /* 0x000010002c047984 */ /* 0x000fe20000000c00 */
[----:B------:R-:W-:Y:S06]  /*09f0*/  BAR.SYNC.DEFER_BLOCKING 0x0 ;  /* 0x0000000000007b1d */ /* 0x000fec0000010000 */
[----:B------:R-:W2:Y:S04]  /*0a00*/  LDG.E.128 R28, desc[UR12][R20.64] ;  /* 0x0000000c141c7981 */ /* 0x000ea8000c1e1d00 */
[----:B------:R1:W4:Y:S01]  /*0a10*/  LDG.E.128 R32, desc[UR12][R20.64+0x200] ;  /* 0x0002000c14207981 */ /* 0x000322000c1e1d00 */
[----:B------:R-:W-:Y:S01]  /*0a20*/  IMAD.WIDE R2, R46, 0x10, R50 ;  /* 0x000000102e027825 */ /* 0x000fe200078e0232 */
[----:B-1----:R-:W1:Y:S02]  /*0a30*/  LDC R20, c[0x0][0x224] ;  /* 0x00008900ff147b82 */ /* 0x002e640000000800 */
[----:B--2---:R-:W-:Y:S04]  /*0a40*/  STS.128 [R45], R28 ;  /* 0x0000001c2d007388 */ /* 0x004fe80000000c00 */
[----:B----4-:R2:W-:Y:S01]  /*0a50*/  STS.128 [R45+0x200], R32 ;  /* 0x000200202d007388 */ /* 0x0105e20000000c00 */
[----:B------:R-:W-:-:S03]  /*0a60*/  NOP ;  /* 0x0000000000007918 */ /* 0x000fc60000000000 */
[----:B------:R-:W-:Y:S04]  /*0a70*/  LDS.128 R12, [R44] ;  /* 0x000000002c0c7984 */ /* 0x000fe80000000c00 */
[----:B------:R-:W-:Y:S01]  /*0a80*/  LDS.128 R16, [R44+0x10] ;  /* 0x000010002c107984 */ /* 0x000fe20000000c00 */
[----:B------:R-:W-:Y:S01]  /*0a90*/  BAR.SYNC.DEFER_BLOCKING 0x0 ;  /* 0x0000000000007b1d */ /* 0x000fe20000010000 */
[----:B-1----:R-:W-:-:S07]  /*0aa0*/  LEA R20, R20, UR4, 0x9 ;  /* 0x0000000414147c11 */ /* 0x002fce000f8e48ff */
[----:B--2---:R-:W1:Y:S01]  /*0ab0*/  LDC.64 R32, c[0x0][0x318] ;  /* 0x0000c600ff207b82 */ /* 0x004e620000000a00 */
[----:B------:R-:W2:Y:S04]  /*0ac0*/  LDG.E.128 R40, desc[UR12][R2.64] ;  /* 0x0000000c02287981 */ /* 0x000ea8000c1e1d00 */
        /* <DEDUP_REMOVED lines=11> */
[----:B-1----:R-:W-:-:S04]  /*0b80*/  LEA R28, P0, R2, R32, 0x1 ;  /* 0x00000020021c7211 */ /* 0x002fc800078008ff */
[----:B------:R-:W-:-:S03]  /*0b90*/  LEA.HI.X R29, R2, R33, R0, 0x1, P0 ;  /* 0x00000021021d7211 */ /* 0x000fc600000f0c00 */
        /* <DEDUP_REMOVED lines=33> */
[----:B------:R-:W-:Y:S02]  /*0db0*/  HADD2.F32 R64, -RZ, R85.H0_H0 ;  /* 0x20000055ff407230 */ /* 0x000fe40000004100 */
[----:B------:R-:W-:Y:S01]  /*0dc0*/  FMUL.FTZ R71, R66, -1.4426950216293334961 ;  /* 0xbfb8aa3b42477820 */ /* 0x000fe20000410000 */
[----:B------:R-:W-:Y:S02]  /*0dd0*/  HADD2.F32 R76, -RZ, R86.H1_H1 ;  /* 0x30000056ff4c7230 */ /* 0x000fe40000004100 */
[----:B------:R-:W-:Y:S01]  /*0de0*/  FMUL.FTZ R77, R0, -1.4426950216293334961 ;  /* 0xbfb8aa3b004d7820 */ /* 0x000fe20000410000 */
[----:B------:R-:W-:Y:S01]  /*0df0*/  HADD2.F32 R78, -RZ, R87.H1_H1 ;  /* 0x30000057ff4e7230 */ /* 0x000fe20000004100 */
[----:B------:R1:W-:Y:S01]  /*0e00*/  MUFU.EX2 R88, R71 ;  /* 0x0000004700587308 */ /* 0x0003e20000000800 */
[----:B------:R-:W-:Y:S01]  /*0e10*/  FMUL.FTZ R79, R64, -1.4426950216293334961 ;  /* 0xbfb8aa3b404f7820 */ /* 0x000fe20000410000 */
[----:B------:R-:W-:Y:S01]  /*0e20*/  FMUL.FTZ R81, R76, -1.4426950216293334961 ;  /* 0xbfb8aa3b4c517820 */ /* 0x000fe20000410000 */
[----:B------:R-:W-:-:S02]  /*0e30*/  HADD2.F32 R68, -RZ, R85.H1_H1 ;  /* 0x30000055ff447230 */ /* 0x000fc40000004100 */
[----:B------:R-:W-:Y:S01]  /*0e40*/  FMUL.FTZ R84, R78, -1.4426950216293334961 ;  /* 0xbfb8aa3b4e547820 */ /* 0x000fe20000410000 */
[----:B------:R-:W-:Y:S02]  /*0e50*/  HADD2.F32 R70, -RZ, R86.H0_H0 ;  /* 0x20000056ff467230 */ /* 0x000fe40000004100 */
[----:B---3--:R-:W-:Y:S01]  /*0e60*/  HADD2.F32 R80, -RZ, R32.H1_H1 ;  /* 0x30000020ff507230 */ /* 0x008fe20000004100 */
[----:B------:R2:W3:Y:S01]  /*0e70*/  MUFU.EX2 R89, R77 ;  /* 0x0000004d00597308 */ /* 0x0004e20000000800 */
[----:B-1----:R-:W-:Y:S02]  /*0e80*/  HADD2.F32 R71, -RZ, R87.H0_H0 ;  /* 0x20000057ff477230 */ /* 0x002fe40000004100 */
[----:B0-----:R-:W-:Y:S01]  /*0e90*/  FMUL.FTZ R2, R68, -1.4426950216293334961 ;  /* 0xbfb8aa3b44027820 */ /* 0x001fe20000410000 */
[----:B------:R-:W-:Y:S02]  /*0ea0*/  HADD2.F32 R83, -RZ, R33.H1_H1 ;  /* 0x30000021ff537230 */ /* 0x000fe40000004100 */
[----:B------:R-:W-:Y:S01]  /*0eb0*/  FMUL.FTZ R3, R70, -1.4426950216293334961 ;  /* 0xbfb8aa3b46037820 */ /* 0x000fe20000410000 */
[----:B------:R-:W-:-:S02]  /*0ec0*/  HADD2.F32 R85, -RZ, R34.H1_H1 ;  /* 0x30000022ff557230 */ /* 0x000fc40000004100 */
[----:B------:R-:W-:Y:S01]  /*0ed0*/  FMUL.FTZ R82, R71, -1.4426950216293334961 ;  /* 0xbfb8aa3b47527820 */ /* 0x000fe20000410000 */
[----:B------:R-:W-:Y:S01]  /*0ee0*/  FMUL.FTZ R87, R80, -1.4426950216293334961 ;  /* 0xbfb8aa3b50577820 */ /* 0x000fe20000410000 */
[----:B------:R0:W1:Y:S01]  /*0ef0*/  MUFU.EX2 R90, R79 ;  /* 0x0000004f005a7308 */ /* 0x0000620000000800 */
[----:B--2---:R-:W-:Y:S02]  /*0f00*/  HADD2.F32 R77, -RZ, R32.H0_H0 ;  /* 0x20000020ff4d7230 */ /* 0x004fe40000004100 */
[----:B------:R-:W-:Y:S01]  /*0f10*/  FMUL.FTZ R91, R83, -1.4426950216293334961 ;  /* 0xbfb8aa3b535b7820 */ /* 0x000fe20000410000 */
[----:B------:R-:W-:Y:S02]  /*0f20*/  HADD2.F32 R98, -RZ, R29.H1_H1 ;  /* 0x3000001dff627230 */ /* 0x000fe40000004100 */
[----:B------:R-:W-:Y:S02]  /*0f30*/  HADD2.F32 R103, -RZ, R37.H0_H0 ;  /* 0x20000025ff677230 */ /* 0x000fe40000004100 */
[----:B------:R-:W-:Y:S01]  /*0f40*/  FMUL.FTZ R32, R77, -1.4426950216293334961 ;  /* 0xbfb8aa3b4d207820 */ /* 0x000fe20000410000 */
[----:B------:R-:W-:Y:S01]  /*0f50*/  HADD2.F32 R102, -RZ, R38.H1_H1 ;  /* 0x30000026ff667230 */ /* 0x000fe20000004100 */
[----:B------:R2:W1:Y:S01]  /*0f60*/  MUFU.EX2 R86, R81 ;  /* 0x0000005100567308 */ /* 0x0004620000000800 */
[----:B0-----:R-:W-:-:S02]  /*0f70*/  HADD2.F32 R79, -RZ, R33.H0_H0 ;  /* 0x20000021ff4f7230 */ /* 0x001fc40000004100 */
[----:B---3--:R-:W-:Y:S01]  /*0f80*/  FADD.FTZ R89, R89, 1 ;  /* 0x3f80000059597421 */ /* 0x008fe20000010000 */
[--C-:B------:R-:W-:Y:S02]  /*0f90*/  HADD2.F32 R177, -RZ, R12.reuse.H0_H0 ;  /* 0x2000000cffb17230 */ /* 0x100fe40000004100 */
[----:B------:R-:W-:Y:S02]  /*0fa0*/  HADD2.F32 R179, -RZ, R12.H1_H1 ;  /* 0x3000000cffb37230 */ /* 0x000fe40000004100 */
[----:B------:R-:W-:Y:S01]  /*0fb0*/  FMUL.FTZ R33, R79, -1.4426950216293334961 ;  /* 0xbfb8aa3b4f217820 */ /* 0x000fe20000410000 */
[----:B------:R-:W-:Y:S01]  /*0fc0*/  HADD2.F32 R173, -RZ, R13.H0_H0 ;  /* 0x2000000dffad7230 */ /* 0x000fe20000004100 */
[----:B------:R0:W-:Y:S01]  /*0fd0*/  MUFU.EX2 R92, R82 ;  /* 0x00000052005c7308 */ /* 0x0001e20000000800 */
[----:B--2---:R-:W-:Y:S02]  /*0fe0*/  HADD2.F32 R81, -RZ, R35.H0_H0 ;  /* 0x20000023ff517230 */ /* 0x004fe40000004100 */
[----:B-1----:R-:W-:Y:S01]  /*0ff0*/  FADD.FTZ R90, R90, 1 ;  /* 0x3f8000005a5a7421 */ /* 0x002fe20000010000 */
[----:B------:R-:W-:-:S02]  /*1000*/  HADD2.F32 R171, -RZ, R13.H1_H1 ;  /* 0x3000000dffab7230 */ /* 0x000fc40000004100 */
[--C-:B------:R-:W-:Y:S02]  /*1010*/  HADD2.F32 R167, -RZ, R14.reuse.H0_H0 ;  /* 0x2000000effa77230 */ /* 0x100fe40000004100 */
[----:B------:R-:W-:Y:S01]  /*1020*/  HADD2.F32 R169, -RZ, R14.H1_H1 ;  /* 0x3000000effa97230 */ /* 0x000fe20000004100 */
[----:B------:R1:W2:Y:S01]  /*1030*/  MUFU.EX2 R94, R84 ;  /* 0x00000054005e7308 */ /* 0x0002a20000000800 */
[----:B0-----:R-:W-:Y:S02]  /*1040*/  HADD2.F32 R82, -RZ, R34.H0_H0 ;  /* 0x20000022ff527230 */ /* 0x001fe40000004100 */
[----:B------:R-:W-:Y:S01]  /*1050*/  FMUL.FTZ R34, R85, -1.4426950216293334961 ;  /* 0xbfb8aa3b55227820 */ /* 0x000fe20000410000 */
[----:B------:R-:W-:Y:S01]  /*1060*/  FADD.FTZ R86, R86, 1 ;  /* 0x3f80000056567421 */ /* 0x000fe20000010000 */
[--C-:B------:R-:W-:Y:S02]  /*1070*/  HADD2.F32 R165, -RZ, R15.reuse.H0_H0 ;  /* 0x2000000fffa57230 */ /* 0x100fe40000004100 */
[----:B------:R-:W-:Y:S01]  /*1080*/  HADD2.F32 R163, -RZ, R15.H1_H1 ;  /* 0x3000000fffa37230 */ /* 0x000fe20000004100 */
[----:B------:R0:W3:Y:S01]  /*1090*/  MUFU.EX2 R95, R32 ;  /* 0x00000020005f7308 */ /* 0x0000e20000000800 */
[----:B-1----:R-:W-:-:S02]  /*10a0*/  HADD2.F32 R84, -RZ, R35.H1_H1 ;  /* 0x30000023ff547230 */ /* 0x002fc40000004100 */
[--C-:B------:R-:W-:Y:S02]  /*10b0*/  HADD2.F32 R159, -RZ, R16.reuse.H0_H0 ;  /* 0x20000010ff9f7230 */ /* 0x100fe40000004100 */
[----:B------:R-:W-:Y:S02]  /*10c0*/  HADD2.F32 R161, -RZ, R16.H1_H1 ;  /* 0x30000010ffa17230 */ /* 0x000fe40000004100 */
[----:B------:R-:W-:Y:S01]  /*10d0*/  FMUL.FTZ R35, R84, -1.4426950216293334961 ;  /* 0xbfb8aa3b54237820 */ /* 0x000fe20000410000 */
[--C-:B------:R-:W-:Y:S01]  /*10e0*/  HADD2.F32 R157, -RZ, R17.reuse.H0_H0 ;  /* 0x20000011ff9d7230 */ /* 0x100fe20000004100 */
[----:B------:R1:W3:Y:S01]  /*10f0*/  MUFU.EX2 R99, R33 ;  /* 0x0000002100637308 */ /* 0x0002e20000000800 */
[----:B0-----:R-:W-:Y:S01]  /*1100*/  FMUL.FTZ R32, R82, -1.4426950216293334961 ;  /* 0xbfb8aa3b52207820 */ /* 0x001fe20000410000 */
[----:B--2---:R-:W-:Y:S01]  /*1110*/  FADD.FTZ R94, R94, 1 ;  /* 0x3f8000005e5e7421 */ /* 0x004fe20000010000 */
[----:B------:R-:W-:Y:S02]  /*1120*/  HADD2.F32 R155, -RZ, R17.H1_H1 ;  /* 0x30000011ff9b7230 */ /* 0x000fe40000004100 */
[----:B------:R-:W-:-:S02]  /*1130*/  HADD2.F32 R151, -RZ, R18.H0_H0 ;  /* 0x20000012ff977230 */ /* 0x000fc40000004100 */
[----:B------:R-:W-:Y:S01]  /*1140*/  HADD2.F32 R153, -RZ, R18.H1_H1 ;  /* 0x30000012ff997230 */ /* 0x000fe20000004100 */
[----:B------:R-:W0:Y:S01]  /*1150*/  MUFU.EX2 R2, R2 ;  /* 0x0000000200027308 */ /* 0x000e220000000800 */
[----:B-1----:R-:W-:Y:S01]  /*1160*/  FMUL.FTZ R33, R81, -1.4426950216293334961 ;  /* 0xbfb8aa3b51217820 */ /* 0x002fe20000410000 */
[----:B---3--:R-:W-:Y:S01]  /*1170*/  FADD.FTZ R106, R95, 1 ;  /* 0x3f8000005f6a7421 */ /* 0x008fe20000010000 */
[----:B------:R-:W-:-:S05]  /*1180*/  HADD2.F32 R95, -RZ, R39.H1_H1 ;  /* 0x30000027ff5f7230 */ /* 0x000fca0000004100 */
[----:B------:R-:W1:Y:S01]  /*1190*/  MUFU.EX2 R3, R3 ;  /* 0x0000000300037308 */ /* 0x000e620000000800 */
[----:B------:R-:W-:-:S07]  /*11a0*/  FADD.FTZ R108, R99, 1 ;  /* 0x3f800000636c7421 */ /* 0x000fce0000010000 */
[----:B------:R-:W2:Y:S01]  /*11b0*/  MUFU.EX2 R112, R32 ;  /* 0x0000002000707308 */ /* 0x000ea20000000800 */
[----:B0-----:R-:W-:-:S07]  /*11c0*/  FADD.FTZ R93, R2, 1 ;  /* 0x3f800000025d7421 */ /* 0x001fce0000010000 */
[----:B------:R-:W0:Y:S01]  /*11d0*/  MUFU.EX2 R114, R34 ;  /* 0x0000002200727308 */ /* 0x000e220000000800 */
[----:B-1----:R-:W-:Y:S02]  /*11e0*/  FADD.FTZ R113, R3, 1 ;  /* 0x3f80000003717421 */ /* 0x002fe40000010000 */
[----:B------:R-:W1:Y:S05]  /*11f0*/  LDC.64 R2, c[0x0][0x398] ;  /* 0x0000e600ff027b82 */ /* 0x000e6a0000000a00 */
[----:B------:R-:W3:Y:S01]  /*1200*/  MUFU.EX2 R116, R33 ;  /* 0x0000002100747308 */ /* 0x000ee20000000800 */
[----:B--2---:R-:W-:-:S07]  /*1210*/  FADD.FTZ R112, R112, 1 ;  /* 0x3f80000070707421 */ /* 0x004fce0000010000 */
[----:B------:R-:W-:Y:S01]  /*1220*/  MUFU.EX2 R118, R35 ;  /* 0x0000002300767308 */ /* 0x000fe20000000800 */
[----:B0-----:R-:W-:-:S07]  /*1230*/  FADD.FTZ R114, R114, 1 ;  /* 0x3f80000072727421 */ /* 0x001fce0000010000 */
[----:B------:R0:W2:Y:S01]  /*1240*/  MUFU.EX2 R96, R87 ;  /* 0x0000005700607308 */ /* 0x0000a20000000800 */
[----:B---3--:R-:W-:-:S07]  /*1250*/  FADD.FTZ R116, R116, 1 ;  /* 0x3f80000074747421 */ /* 0x008fce0000010000 */
[----:B------:R-:W-:Y:S01]  /*1260*/  MUFU.RCP R89, R89 ;  /* 0x0000005900597308 */ /* 0x000fe20000001000 */
[----:B0-----:R-:W-:Y:S01]  /*1270*/  FADD.FTZ R87, R88, 1 ;  /* 0x3f80000058577421 */ /* 0x001fe20000010000 */
[----:B------:R-:W-:-:S06]  /*1280*/  IMAD R88, R62, UR6, RZ ;  /* 0x000000063e587c24 */ /* 0x000fcc000f8e02ff */
[----:B------:R-:W-:Y:S01]  /*1290*/  MUFU.RCP R87, R87 ;  /* 0x0000005700577308 */ /* 0x000fe20000001000 */
[----:B--2---:R-:W-:Y:S01]  /*12a0*/  FADD.FTZ R121, R96, 1 ;  /* 0x3f80000060797421 */ /* 0x004fe20000010000 */
[----:B------:R-:W-:-:S06]  /*12b0*/  HADD2.F32 R96, -RZ, R28.H0_H0 ;  /* 0x2000001cff607230 */ /* 0x000fcc0000004100 */
[----:B------:R-:W0:Y:S08]  /*12c0*/  MUFU.EX2 R100, R91 ;  /* 0x0000005b00647308 */ /* 0x000e300000000800 */
[----:B------:R2:W-:Y:S08]  /*12d0*/  MUFU.RCP R91, R90 ;  /* 0x0000005a005b7308 */ /* 0x0005f00000001000 */
[----:B------:R-:W3:Y:S01]  /*12e0*/  MUFU.RCP R119, R94 ;  /* 0x0000005e00777308 */ /* 0x000ee20000001000 */
[----:B--2---:R-:W-:Y:S01]  /*12f0*/  FADD.FTZ R90, R92, 1 ;  /* 0x3f8000005c5a7421 */ /* 0x004fe20000010000 */
[----:B------:R-:W-:-:S02]  /*1300*/  HADD2.F32 R92, -RZ, R36.H1_H1 ;  /* 0x30000024ff5c7230 */ /* 0x000fc40000004100 */
[----:B0-----:R-:W-:-:S04]  /*1310*/  FADD.FTZ R110, R100, 1 ;  /* 0x3f800000646e7421 */ /* 0x001fc80000010000 */
[----:B------:R-:W-:Y:S08]  /*1320*/  MUFU.RCP R113, R113 ;  /* 0x0000007100717308 */ /* 0x000ff00000001000 */
[----:B------:R-:W-:Y:S01]  /*1330*/  MUFU.RCP R93, R93 ;  /* 0x0000005d005d7308 */ /* 0x000fe20000001000 */
[----:B---3--:R-:W-:-:S04]  /*1340*/  FADD.FTZ R117, -R119, 1 ;  /* 0x3f80000077757421 */ /* 0x008fc80000010100 */
[----:B------:R-:W-:-:S03]  /*1350*/  FFMA.FTZ R117, R78, R117, 1 ;  /* 0x3f8000004e757423 */ /* 0x000fc60000010075 */
[----:B------:R-:W-:Y:S08]  /*1360*/  MUFU.RCP R90, R90 ;  /* 0x0000005a005a7308 */ /* 0x000ff00000001000 */
[----:B------:R0:W-:Y:S08]  /*1370*/  MUFU.RCP R115, R86 ;  /* 0x0000005600737308 */ /* 0x0001f00000001000 */
[----:B------:R-:W2:Y:S01]  /*1380*/  MUFU.RCP R121, R121 ;  /* 0x0000007900797308 */ /* 0x000ea20000001000 */
[----:B0-----:R-:W-:-:S07]  /*1390*/  HADD2.F32 R86, -RZ, R38.H0_H0 ;  /* 0x20000026ff567230 */ /* 0x001fce0000004100 */
[----:B------:R-:W-:Y:S08]  /*13a0*/  MUFU.RCP R108, R108 ;  /* 0x0000006c006c7308 */ /* 0x000ff00000001000 */
[----:B------:R-:W-:Y:S01]  /*13b0*/  MUFU.RCP R106, R106 ;  /* 0x0000006a006a7308 */ /* 0x000fe20000001000 */
[----:B--2---:R-:W-:-:S07]  /*13c0*/  FMUL.FTZ R16, R80, R121 ;  /* 0x0000007950107220 */ /* 0x004fce0000410000 */
[----:B------:R-:W0:Y:S08]  /*13d0*/  MUFU.RCP R110, R110 ;  /* 0x0000006e006e7308 */ /* 0x000e300000001000 */
[----:B------:R-:W-:Y:S08]  /*13e0*/  MUFU.RCP R129, R112 ;  /* 0x0000007000817308 */ /* 0x000ff00000001000 */
[----:B------:R-:W2:Y:S08]  /*13f0*/  MUFU.RCP R130, R114 ;  /* 0x0000007200827308 */ /* 0x000eb00000001000 */
[----:B------:R0:W3:Y:S02]  /*1400*/  MUFU.RCP R132, R116 ;  /* 0x0000007400847308 */ /* 0x0000e40000001000 */
[----:B0-----:R-:W-:-:S04]  /*1410*/  FADD.FTZ R116, -R110, 1 ;  /* 0x3f8000006e747421 */ /* 0x001fc80000010100 */
[C---:B------:R-:W-:Y:S01]  /*1420*/  FFMA.FTZ R126, R83.reuse, R116, 1 ;  /* 0x3f800000537e7423 */ /* 0x040fe20000010074 */
[----:B------:R-:W-:Y:S01]  /*1430*/  FMUL.FTZ R83, R83, R110 ;  /* 0x0000006e53537220 */ /* 0x000fe20000410000 */
[----:B----4-:R0:W-:Y:S04]  /*1440*/  STS.128 [R45], R72 ;  /* 0x000000482d007388 */ /* 0x0101e80000000c00 */
[----:B------:R1:W-:Y:S01]  /*1450*/  STS.128 [R45+0x200], R40 ;  /* 0x000200282d007388 */ /* 0x0003e20000000c00 */
[----:B------:R-:W-:-:S03]  /*1460*/  NOP ;  /* 0x0000000000007918 */ /* 0x000fc60000000000 */
[----:B------:R-:W4:Y:S01]  /*1470*/  LDS.128 R32, [R44] ;  /* 0x000000002c207984 */ /* 0x000f220000000c00 */
[C---:B0-----:R-:W-:Y:S02]  /*1480*/  IMAD R75, R67.reuse, UR7, R88 ;  /* 0x00000007434b7c24 */ /* 0x041fe4000f8e0258 */
[----:B------:R-:W-:Y:S01]  /*1490*/  IMAD.WIDE.U32 R72, R67, UR6, R20 ;  /* 0x0000000643487c25 */ /* 0x000fe2000f8e0014 */
[----:B------:R-:W-:-:S03]  /*14a0*/  ULDC.64 UR6, c[0x0][0x320] ;  /* 0x0000c80000067ab9 */ /* 0x000fc60000000a00 */
[----:B-1----:R-:W-:Y:S01]  /*14b0*/  IMAD R42, R2, UR14, RZ ;  /* 0x0000000e022a7c24 */ /* 0x002fe2000f8e02ff */
[----:B------:R-:W-:Y:S01]  /*14c0*/  IADD3 R41, R73, R75, RZ ;  /* 0x0000004b49297210 */ /* 0x000fe20007ffe0ff */
[----:B------:R-:W-:Y:S02]  /*14d0*/  HADD2.F32 R74, -RZ, R29.H0_H0 ;  /* 0x2000001dff4a7230 */ /* 0x000fe40000004100 */
[----:B------:R-:W-:Y:S01]  /*14e0*/  FADD.FTZ R29, -R89, 1 ;  /* 0x3f800000591d7421 */ /* 0x000fe20000010100 */
[----:B------:R-:W-:Y:S02]  /*14f0*/  IMAD R141, R3, UR15, R42 ;  /* 0x0000000f038d7c24 */ /* 0x000fe4000f8e022a */
[----:B------:R-:W-:Y:S01]  /*1500*/  FADD.FTZ R3, -R87, 1 ;  /* 0x3f80000057037421 */ /* 0x000fe20000010100 */
[--C-:B------:R-:W-:Y:S01]  /*1510*/  HADD2.F32 R42, -RZ, R30.reuse.H0_H0 ;  /* 0x2000001eff2a7230 */ /* 0x100fe20000004100 */
[----:B------:R-:W-:Y:S01]  /*1520*/  MOV R40, R72 ;  /* 0x0000004800287202 */ /* 0x000fe20000000f00 */
[----:B------:R-:W-:-:S02]  /*1530*/  HADD2.F32 R43, -RZ, R30.H1_H1 ;  /* 0x3000001eff2b7230 */ /* 0x000fc40000004100 */
[--C-:B------:R-:W-:Y:S02]  /*1540*/  HADD2.F32 R73, -RZ, R31.reuse.H0_H0 ;  /* 0x2000001fff497230 */ /* 0x100fe40000004100 */
[----:B------:R-:W-:Y:S02]  /*1550*/  HADD2.F32 R75, -RZ, R31.H1_H1 ;  /* 0x3000001fff4b7230 */ /* 0x000fe40000004100 */
[----:B------:R-:W-:Y:S02]  /*1560*/  HADD2.F32 R88, -RZ, R37.H1_H1 ;  /* 0x30000025ff587230 */ /* 0x000fe40000004100 */
[----:B------:R-:W-:Y:S01]  /*1570*/  FADD.FTZ R37, -R113, 1 ;  /* 0x3f80000071257421 */ /* 0x000fe20000010100 */
[----:B------:R-:W-:Y:S02]  /*1580*/  HADD2.F32 R72, -RZ, R39.H0_H0 ;  /* 0x20000027ff487230 */ /* 0x000fe40000004100 */
[----:B------:R-:W-:-:S04]  /*1590*/  IMAD.WIDE.U32 R40, R2, UR15, R40 ;  /* 0x0000000f02287c25 */ /* 0x000fc8000f8e0028 */
[----:B------:R-:W-:Y:S01]  /*15a0*/  FFMA.FTZ R37, R70, R37, 1 ;  /* 0x3f80000046257423 */ /* 0x000fe20000010025 */
[--C-:B----4-:R-:W-:Y:S02]  /*15b0*/  HADD2.F32 R94, -RZ, R32.reuse.H0_H0 ;  /* 0x20000020ff5e7230 */ /* 0x110fe40000004100 */
[----:B------:R-:W-:Y:S02]  /*15c0*/  HADD2.F32 R99, -RZ, R32.H1_H1 ;  /* 0x30000020ff637230 */ /* 0x000fe40000004100 */
[----:B------:R-:W-:Y:S01]  /*15d0*/  FFMA.FTZ R32, R66, R3, 1 ;  /* 0x3f80000042207423 */ /* 0x000fe20000010003 */
[--C-:B------:R-:W-:Y:S02]  /*15e0*/  HADD2.F32 R100, -RZ, R33.reuse.H0_H0 ;  /* 0x20000021ff647230 */ /* 0x100fe40000004100 */
[----:B------:R-:W-:Y:S01]  /*15f0*/  FMUL.FTZ R28, R101, R94 ;  /* 0x0000005e651c7220 */ /* 0x000fe20000410000 */
[----:B------:R-:W-:Y:S02]  /*1600*/  HADD2.F32 R105, -RZ, R33.H1_H1 ;  /* 0x30000021ff697230 */ /* 0x000fe40000004100 */
[----:B------:R-:W-:Y:S01]  /*1610*/  FMUL.FTZ R30, R92, R99 ;  /* 0x000000635c1e7220 */ /* 0x000fe20000410000 */
[----:B------:R-:W-:-:S02]  /*1620*/  HADD2.F32 R107, -RZ, R34.H0_H0 ;  /* 0x20000022ff6b7230 */ /* 0x000fc40000004100 */
[----:B------:R-:W-:Y:S01]  /*1630*/  FMUL.FTZ R3, R87, R28 ;  /* 0x0000001c57037220 */ /* 0x000fe20000410000 */
[----:B------:R-:W-:Y:S02]  /*1640*/  HADD2.F32 R111, -RZ, R34.H1_H1 ;  /* 0x30000022ff6f7230 */ /* 0x000fe40000004100 */
[----:B------:R-:W-:Y:S01]  /*1650*/  FFMA.FTZ R34, R0, R29, 1 ;  /* 0x3f80000000227423 */ /* 0x000fe2000001001d */
[----:B------:R-:W-:Y:S01]  /*1660*/  FMUL.FTZ R33, R89, R30 ;  /* 0x0000001e59217220 */ /* 0x000fe20000410000 */
[----:B------:R-:W-:Y:S01]  /*1670*/  FMUL.FTZ R38, R86, R107 ;  /* 0x0000006b56267220 */ /* 0x000fe20000410000 */
[----:B------:R-:W0:Y:S01]  /*1680*/  LDS.128 R28, [R44+0x10] ;  /* 0x000010002c1c7984 */ /* 0x000e220000000c00 */
[--C-:B------:R-:W-:Y:S02]  /*1690*/  HADD2.F32 R109, -RZ, R35.reuse.H0_H0 ;  /* 0x20000023ff6d7230 */ /* 0x100fe40000004100 */
[----:B------:R-:W-:Y:S01]  /*16a0*/  FMUL.FTZ R3, R3, R32 ;  /* 0x0000002003037220 */ /* 0x000fe20000410000 */
[----:B------:R-:W-:Y:S01]  /*16b0*/  FMUL.FTZ R38, R113, R38 ;  /* 0x0000002671267220 */ /* 0x000fe20000410000 */
[----:B------:R-:W-:-:S02]  /*16c0*/  HADD2.F32 R104, -RZ, R35.H1_H1 ;  /* 0x30000023ff687230 */ /* 0x000fc40000004100 */
[----:B------:R-:W-:Y:S01]  /*16d0*/  FMUL.FTZ R34, R33, R34 ;  /* 0x0000002221227220 */ /* 0x000fe20000410000 */
[----:B------:R-:W-:Y:S01]  /*16e0*/  FADD.FTZ R33, -R91, 1 ;  /* 0x3f8000005b217421 */ /* 0x000fe20000010100 */
[----:B------:R-:W-:Y:S01]  /*16f0*/  FMUL.FTZ R37, R38, R37 ;  /* 0x0000002526257220 */ /* 0x000fe20000410000 */
[----:B------:R-:W-:Y:S01]  /*1700*/  FADD.FTZ R35, -R93, 1 ;  /* 0x3f8000005d237421 */ /* 0x000fe20000010100 */
[----:B------:R-:W-:Y:S01]  /*1710*/  FMUL.FTZ R32, R103, R100 ;  /* 0x0000006467207220 */ /* 0x000fe20000410000 */
[----:B------:R-:W-:Y:S01]  /*1720*/  FMUL.FTZ R36, R88, R105 ;  /* 0x0000006958247220 */ /* 0x000fe20000410000 */
[----:B------:R-:W-:Y:S01]  /*1730*/  FADD.FTZ R38, -R90, 1 ;  /* 0x3f8000005a267421 */ /* 0x000fe20000010100 */
        /* <DEDUP_REMOVED lines=10> */
[----:B------:R-:W-:Y:S01]  /*17e0*/  FMUL.FTZ R38, R39, R38 ;  /* 0x0000002627267220 */ /* 0x000fe20000410000 */
[----:B------:R-:W-:Y:S01]  /*17f0*/  FMUL.FTZ R36, R102, R111 ;  /* 0x0000006f66247220 */ /* 0x000fe20000410000 */
[----:B------:R-:W-:Y:S01]  /*1800*/  FADD.FTZ R39, R118, 1 ;  /* 0x3f80000076277421 */ /* 0x000fe20000010000 */
[----:B------:R-:W-:Y:S01]  /*1810*/  FMUL.FTZ R112, R95, R104 ;  /* 0x000000685f707220 */ /* 0x000fe20000410000 */
[----:B------:R-:W-:Y:S01]  /*1820*/  FFMA.FTZ R33, R76, R33, 1 ;  /* 0x3f8000004c217423 */ /* 0x000fe20000010021 */
[----:B------:R-:W-:Y:S01]  /*1830*/  FMUL.FTZ R36, R115, R36 ;  /* 0x0000002473247220 */ /* 0x000fe20000410000 */
[----:B------:R1:W4:Y:S01]  /*1840*/  MUFU.RCP R137, R39 ;  /* 0x0000002700897308 */ /* 0x0003220000001000 */
        /* <DEDUP_REMOVED lines=15> */
[--C-:B------:R-:W-:Y:S02]  /*1940*/  HADD2.F32 R128, -RZ, R30.reuse.H0_H0 ;  /* 0x2000001eff807230 */ /* 0x100fe40000004100 */
[----:B-1----:R-:W-:Y:S01]  /*1950*/  FMUL.FTZ R39, R74, R123 ;  /* 0x0000007b4a277220 */ /* 0x002fe20000410000 */
[----:B------:R-:W-:Y:S02]  /*1960*/  HADD2.F32 R131, -RZ, R30.H1_H1 ;  /* 0x3000001eff837230 */ /* 0x000fe40000004100 */
[----:B------:R-:W-:Y:S01]  /*1970*/  FADD.FTZ R30, -R108, 1 ;  /* 0x3f8000006c1e7421 */ /* 0x000fe20000010100 */
[----:B------:R-:W-:-:S02]  /*1980*/  HADD2.F32 R118, -RZ, R28.H0_H0 ;  /* 0x2000001cff767230 */ /* 0x000fc40000004100 */
[----:B------:R-:W-:Y:S01]  /*1990*/  FMUL.FTZ R127, R98, R125 ;  /* 0x0000007d627f7220 */ /* 0x000fe20000410000 */
[----:B------:R-:W-:Y:S02]  /*19a0*/  HADD2.F32 R120, -RZ, R28.H1_H1 ;  /* 0x3000001cff787230 */ /* 0x000fe40000004100 */
[----:B------:R-:W-:Y:S01]  /*19b0*/  FFMA.FTZ R117, R79, R30, 1 ;  /* 0x3f8000004f757423 */ /* 0x000fe2000001001e */
[--C-:B------:R-:W-:Y:S02]  /*19c0*/  HADD2.F32 R114, -RZ, R31.reuse.H0_H0 ;  /* 0x2000001fff727230 */ /* 0x100fe40000004100 */
[----:B------:R-:W-:Y:S01]  /*19d0*/  FADD.FTZ R28, -R106, 1 ;  /* 0x3f8000006a1c7421 */ /* 0x000fe20000010100 */
[----:B------:R-:W-:Y:S02]  /*19e0*/  HADD2.F32 R112, -RZ, R31.H1_H1 ;  /* 0x3000001fff707230 */ /* 0x000fe40000004100 */
        /* <DEDUP_REMOVED lines=11> */
[----:B--2---:R-:W-:Y:S01]  /*1aa0*/  FADD.FTZ R28, -R130, 1 ;  /* 0x3f800000821c7421 */ /* 0x004fe20000010100 */
[----:B---3--:R-:W-:Y:S01]  /*1ab0*/  FADD.FTZ R126, -R132, 1 ;  /* 0x3f800000847e7421 */ /* 0x008fe20000010100 */
[----:B----4-:R-:W-:Y:S01]  /*1ac0*/  FADD.FTZ R31, -R137, 1 ;  /* 0x3f800000891f7421 */ /* 0x010fe20000010100 */
[----:B------:R-:W-:Y:S01]  /*1ad0*/  FADD.FTZ R29, -R129, 1 ;  /* 0x3f800000811d7421 */ /* 0x000fe20000010100 */
[----:B------:R-:W-:Y:S01]  /*1ae0*/  FFMA.FTZ R30, R85, R28, 1 ;  /* 0x3f800000551e7423 */ /* 0x000fe2000001001c */
[----:B------:R-:W-:Y:S01]  /*1af0*/  FFMA.FTZ R135, R81, R126, 1 ;  /* 0x3f80000051877423 */ /* 0x000fe2000001007e */
        /* <DEDUP_REMOVED lines=21> */
[----:B------:R-:W-:-:S03]  /*1c50*/  F2FP.F16.F32.PACK_AB R30, R36, R37 ;  /* 0x00000025241e723e */ /* 0x000fc600000000ff */
        /* <DEDUP_REMOVED lines=9> */
[----:B------:R-:W-:Y:S01]  /*1cf0*/  IADD3 R3, R41, R141, RZ ;  /* 0x0000008d29037210 */ /* 0x000fe20007ffe0ff */
[----:B------:R-:W-:Y:S01]  /*1d00*/  FMUL.FTZ R82, R72, R71 ;  /* 0x0000004748527220 */ /* 0x000fe20000410000 */
[----:B------:R-:W-:-:S02]  /*1d10*/  HADD2.F32 R141, -RZ, R19.H0_H0 ;  /* 0x20000013ff8d7230 */ /* 0x000fc40000004100 */
[----:B------:R-:W-:Y:S01]  /*1d20*/  FMUL.FTZ R92, R92, R89 ;  /* 0x000000595c5c7220 */ /* 0x000fe20000410000 */
[----:B------:R-:W-:Y:S02]  /*1d30*/  HADD2.F32 R41, -RZ, R19.H1_H1 ;  /* 0x30000013ff297230 */ /* 0x000fe40000004100 */
[----:B------:R-:W-:Y:S01]  /*1d40*/  FMUL.FTZ R90, R103, R91 ;  /* 0x0000005b675a7220 */ /* 0x000fe20000410000 */
[----:B------:R-:W-:Y:S01]  /*1d50*/  FMUL.FTZ R88, R88, R93 ;  /* 0x0000005d58587220 */ /* 0x000fe20000410000 */
[----:B------:R-:W-:Y:S01]  /*1d60*/  FMUL.FTZ R86, R86, R113 ;  /* 0x0000007156567220 */ /* 0x000fe20000410000 */
[----:B------:R-:W-:Y:S01]  /*1d70*/  FMUL.FTZ R84, R102, R115 ;  /* 0x0000007366547220 */ /* 0x000fe20000410000 */
[----:B0-----:R-:W-:Y:S01]  /*1d80*/  LEA R2, P0, R40, R116, 0x1 ;  /* 0x0000007428027211 */ /* 0x001fe200078008ff */
[----:B------:R-:W-:Y:S01]  /*1d90*/  FMUL.FTZ R80, R95, R119 ;  /* 0x000000775f507220 */ /* 0x000fe20000410000 */
[----:B------:R-:W-:Y:S01]  /*1da0*/  FMUL.FTZ R78, R96, R77 ;  /* 0x0000004d604e7220 */ /* 0x000fe20000410000 */
[----:B------:R-:W-:Y:S01]  /*1db0*/  FMUL.FTZ R76, R97, R16 ;  /* 0x00000010614c7220 */ /* 0x000fe20000410000 */
[----:B------:R-:W-:Y:S01]  /*1dc0*/  LEA.HI.X R3, R40, R117, R3, 0x1, P0 ;  /* 0x0000007528037211 */ /* 0x000fe200000f0c03 */
[----:B------:R-:W-:Y:S01]  /*1dd0*/  FMUL.FTZ R74, R74, R79 ;  /* 0x0000004f4a4a7220 */ /* 0x000fe20000410000 */
[----:B------:R-:W-:Y:S01]  /*1de0*/  STS.128 [R44], R28 ;  /* 0x0000001c2c007388 */ /* 0x000fe20000000c00 */
[----:B------:R-:W0:Y:S01]  /*1df0*/  LDC R40, c[0x0][0x21c] ;  /* 0x00008700ff287b82 */ /* 0x000e220000000800 */
[----:B------:R-:W-:Y:S01]  /*1e00*/  ISETP.NE.U32.AND P0, PT, RZ, UR6, PT ;  /* 0x00000006ff007c0c */ /* 0x000fe2000bf05070 */
[----:B------:R-:W-:Y:S01]  /*1e10*/  IMAD.WIDE R2, R46, 0x10, R2 ;  /* 0x000000102e027825 */ /* 0x000fe200078e0202 */
[----:B------:R-:W-:Y:S01]  /*1e20*/  STS.128 [R44+0x10], R32 ;  /* 0x000010202c007388 */ /* 0x000fe20000000c00 */
[----:B------:R-:W-:-:S03]  /*1e30*/  NOP ;  /* 0x0000000000007918 */ /* 0x000fc60000000000 */
[----:B------:R-:W1:Y:S01]  /*1e40*/  LDS.128 R36, [R45] ;  /* 0x000000002d247984 */ /* 0x000e620000000c00 */
[----:B------:R-:W-:Y:S01]  /*1e50*/  ISETP.NE.AND.EX P0, PT, RZ, UR7, PT, P0 ;  /* 0x00000007ff007c0c */ /* 0x000fe2000bf05300 */
[----:B------:R-:W-:Y:S01]  /*1e60*/  FMUL.FTZ R72, R98, R83 ;  /* 0x0000005362487220 */ /* 0x000fe20000410000 */
[----:B------:R-:W-:Y:S01]  /*1e70*/  FMUL.FTZ R70, R42, R129 ;  /* 0x000000812a467220 */ /* 0x000fe20000410000 */
[----:B------:R-:W2:Y:S01]  /*1e80*/  LDS.128 R12, [R45+0x200] ;  /* 0x000200002d0c7984 */ /* 0x000ea20000000c00 */
[----:B------:R-:W-:Y:S01]  /*1e90*/  FMUL.FTZ R68, R43, R130 ;  /* 0x000000822b447220 */ /* 0x000fe20000410000 */
[----:B------:R-:W-:Y:S01]  /*1ea0*/  FMUL.FTZ R66, R73, R81 ;  /* 0x0000005149427220 */ /* 0x000fe20000410000 */
[----:B------:R-:W-:Y:S01]  /*1eb0*/  FMUL.FTZ R64, R75, R137 ;  /* 0x000000894b407220 */ /* 0x000fe20000410000 */
[----:B-1----:R1:W-:Y:S04]  /*1ec0*/  STG.E.128 desc[UR12][R2.64+-0x400], R36 ;  /* 0xfffc002402007986 */ /* 0x0023e8000c101d0c */
[----:B--2---:R1:W-:Y:S02]  /*1ed0*/  STG.E.128 desc[UR12][R2.64+-0x200], R12 ;  /* 0xfffe000c02007986 */ /* 0x0043e4000c101d0c */
        /* <DEDUP_REMOVED lines=37> */
[----:B------:R-:W-:Y:S01]  /*2130*/  IMAD.WIDE.U32 R2, R38, UR15, R2 ;  /* 0x0000000f26027c25 */ /* 0x000fe2000f8e0002 */
[----:B------:R-:W0:Y:S03]  /*2140*/  LDS.128 R32, [R45+0x200] ;  /* 0x000200002d207984 */ /* 0x000e260000000c00 */
[----:B-1----:R-:W-:Y:S01]  /*2150*/  IMAD R13, R39, UR15, R36 ;  /* 0x0000000f270d7c24 */ /* 0x002fe2000f8e0224 */
[----:B------:R-:W-:-:S04]  /*2160*/  LEA R12, P0, R2, UR6, 0x1 ;  /* 0x00000006020c7c11 */ /* 0x000fc8000f8008ff */
[----:B------:R-:W-:-:S04]  /*2170*/  IADD3 R3, R3, R13, RZ ;  /* 0x0000000d03037210 */ /* 0x000fc80007ffe0ff */
[----:B------:R-:W-:-:S03]  /*2180*/  LEA.HI.X R13, R2, UR7, R3, 0x1, P0 ;  /* 0x00000007020d7c11 */ /* 0x000fc600080f0c03 */
[----:B------:R-:W-:-:S05]  /*2190*/  IMAD.WIDE R2, R46, 0x10, R12 ;  /* 0x000000102e027825 */ /* 0x000fca00078e020c */
[----:B--2---:R2:W-:Y:S04]  /*21a0*/  STG.E.128 desc[UR12][R2.64+-0x400], R28 ;  /* 0xfffc001c02007986 */ /* 0x0045e8000c101d0c */
[----:B0-----:R2:W-:Y:S02]  /*21b0*/  STG.E.128 desc[UR12][R2.64+-0x200], R32 ;  /* 0xfffe002002007986 */ /* 0x0015e4000c101d0c */
.L_x_8250:
        /* <DEDUP_REMOVED lines=83> */
[----:B--2---:R-:W0:Y:S01]  /*26f0*/  LDC.64 R30, c[0x0][0x2d0] ;  /* 0x0000b400ff1e7b82 */ /* 0x004e220000000a00 */
[----:B------:R-:W-:Y:S01]  /*2700*/  IADD3 R94, R47, -0x1, RZ ;  /* 0xffffffff2f5e7810 */ /* 0x000fe20007ffe0ff */
[----:B------:R-:W-:Y:S01]  /*2710*/  ULDC.64 UR6, c[0x0][0x230] ;  /* 0x00008c0000067ab9 */ /* 0x000fe20000000a00 */
[----:B------:R-:W-:Y:S01]  /*2720*/  ISETP.NE.AND P0, PT, R57, RZ, PT ;  /* 0x000000ff3900720c */ /* 0x000fe20003f05270 */
[----:B-1----:R-:W-:Y:S01]  /*2730*/  IMAD R12, R62, UR6, RZ ;  /* 0x000000063e0c7c24 */ /* 0x002fe2000f8e02ff */
[----:B------:R-:W-:Y:S01]  /*2740*/  LEA.HI R2, R94, R94, RZ, 0x1 ;  /* 0x0000005e5e027211 */ /* 0x000fe200078f08ff */
[----:B------:R-:W-:Y:S01]  /*2750*/  IMAD.WIDE.U32 R28, R67, UR6, RZ ;  /* 0x00000006431c7c25 */ /* 0x000fe2000f8e00ff */
[----:B------:R-:W-:Y:S01]  /*2760*/  ISETP.NE.AND P1, PT, R57, 0x1f, PT ;  /* 0x0000001f3900780c */ /* 0x000fe20003f25270 */
[----:B------:R-:W1:Y:S01]  /*2770*/  LDC.64 R32, c[0x0][0x2e0] ;  /* 0x0000b800ff207b82 */ /* 0x000e620000000a00 */
[----:B------:R-:W-:Y:S01]  /*2780*/  LOP3.LUT R3, R2, 0xfffffe, RZ, 0xc0, !PT ;  /* 0x00fffffe02037812 */ /* 0x000fe200078ec0ff */
[C---:B------:R-:W-:Y:S01]  /*2790*/  IMAD R73, R67.reuse, UR7, R12 ;  /* 0x0000000743497c24 */ /* 0x040fe2000f8e020c */
[----:B------:R-:W-:Y:S01]  /*27a0*/  ULDC.64 UR6, c[0x0][0x268] ;  /* 0x00009a0000067ab9 */ /* 0x000fe20000000a00 */
[----:B------:R-:W-:Y:S01]  /*27b0*/  MOV R77, RZ ;  /* 0x000000ff004d7202 */ /* 0x000fe20000000f00 */
[----:B------:R-:W-:Y:S01]  /*27c0*/  IMAD R2, R62, UR6, RZ ;  /* 0x000000063e027c24 */ /* 0x000fe2000f8e02ff */
[----:B------:R-:W-:Y:S01]  /*27d0*/  IADD3 R94, R94, -R3, RZ ;  /* 0x800000035e5e7210 */ /* 0x000fe20007ffe0ff */
[C---:B------:R-:W-:Y:S01]  /*27e0*/  IMAD.WIDE.U32 R38, R67.reuse, UR6, RZ ;  /* 0x0000000643267c25 */ /* 0x040fe2000f8e00ff */
[----:B------:R-:W2:Y:S01]  /*27f0*/  LDC.64 R34, c[0x0][0x348] ;  /* 0x0000d200ff227b82 */ /* 0x000ea20000000a00 */
[----:B------:R-:W-:Y:S01]  /*2800*/  MOV R127, RZ ;  /* 0x000000ff007f7202 */ /* 0x000fe20000000f00 */
[----:B------:R-:W-:Y:S01]  /*2810*/  UMOV UR5, URZ ;  /* 0x0000003f00057c82 */ /* 0x000fe20008000000 */
[----:B------:R-:W-:Y:S01]  /*2820*/  IMAD R71, R67, UR7, R2 ;  /* 0x0000000743477c24 */ /* 0x000fe2000f8e0202 */
[----:B------:R-:W-:Y:S01]  /*2830*/  P2R R2, PR, RZ, 0x1 ;  /* 0x00000001ff027803 */ /* 0x000fe20000000000 */
[----:B------:R-:W-:Y:S01]  /*2840*/  UMOV UR6, URZ ;  /* 0x0000003f00067c82 */ /* 0x000fe20008000000 */
[----:B------:R-:W-:Y:S01]  /*2850*/  IADD3 R75, R57, 0x200, RZ ;  /* 0x00000200394b7810 */ /* 0x000fe20007ffe0ff */
[----:B------:R-:W-:Y:S01]  /*2860*/  ULDC UR24, c[0x0][0x224] ;  /* 0x0000890000187ab9 */ /* 0x000fe20000000800 */
[----:B------:R-:W3:Y:S01]  /*2870*/  LDC.64 R36, c[0x0][0x360] ;  /* 0x0000d800ff247b82 */ /* 0x000ee20000000a00 */
        /* <DEDUP_REMOVED lines=8> */
[----:B------:R-:W-:-:S05]  /*2900*/  ULDC.64 UR20, c[0x0][0x350] ;  /* 0x0000d40000147ab9 */ /* 0x000fca0000000a00 */
.L_x_8288:
[----:B------:R-:W-:Y:S01]  /*2910*/  SHF.R.S32.HI R141, RZ, 0x1f, R77 ;  /* 0x0000001fff8d7819 */ /* 0x000fe2000001144d */
[----:B------:R-:W-:-:S04]  /*2920*/  IMAD.WIDE.U32 R2, R77, UR16, RZ ;  /* 0x000000104d027c25 */ /* 0x000fc8000f8e00ff */
[----:B---34-:R-:W-:Y:S01]  /*2930*/  IMAD R12, R141, UR16, RZ ;  /* 0x000000108d0c7c24 */ /* 0x018fe2000f8e02ff */
[----:B------:R-:W-:-:S03]  /*2940*/  LEA R40, P0, R2, R49, 0x1 ;  /* 0x0000003102287211 */ /* 0x000fc600078008ff */
[----:B------:R-:W-:-:S05]  /*2950*/  IMAD R13, R77, UR17, R12 ;  /* 0x000000114d0d7c24 */ /* 0x000fca000f8e020c */
[----:B------:R-:W-:-:S04]  /*2960*/  IADD3 R3, R3, R13, RZ ;  /* 0x0000000d03037210 */ /* 0x000fc80007ffe0ff */
[----:B------:R-:W-:-:S03]  /*2970*/  LEA.HI.X R41, R2, R48, R3, 0x1, P0 ;  /* 0x0000003002297211 */ /* 0x000fc600000f0c03 */
[----:B------:R-:W-:-:S05]  /*2980*/  IMAD.WIDE R40, R46, 0x10, R40 ;  /* 0x000000102e287825 */ /* 0x000fca00078e0228 */
[----:B------:R-:W4:Y:S04]  /*2990*/  LDG.E.128 R12, desc[UR12][R40.64] ;  /* 0x0000000c280c7981 */ /* 0x000f28000c1e1d00 */
[----:B-12---:R1:W2:Y:S01]  /*29a0*/  LDG.E.128 R16, desc[UR12][R40.64+0x200] ;  /* 0x0002000c28107981 */ /* 0x0062a2000c1e1d00 */
[----:B------:R-:W-:Y:S01]  /*29b0*/  MOV R2, R28 ;  /* 0x0000001c00027202 */ /* 0x000fe20000000f00 */
[----:B------:R-:W-:Y:S01]  /*29c0*/  IMAD R42, R141, UR10, RZ ;  /* 0x0000000a8d2a7c24 */ /* 0x000fe2000f8e02ff */
[----:B------:R-:W-:-:S03]  /*29d0*/  MOV R3, R73 ;  /* 0x0000004900037202 */ /* 0x000fc60000000f00 */
[C---:B------:R-:W-:Y:S02]  /*29e0*/  IMAD R43, R77.reuse, UR11, R42 ;  /* 0x0000000b4d2b7c24 */ /* 0x040fe4000f8e022a */
[----:B------:R-:W-:-:S03]  /*29f0*/  IMAD.WIDE.U32 R2, R77, UR10, R2 ;  /* 0x0000000a4d027c25 */ /* 0x000fc6000f8e0002 */
[----:B0-----:R-:W-:Y:S02]  /*2a00*/  LEA R42, P0, R2, R30, 0x2 ;  /* 0x0000001e022a7211 */ /* 0x001fe400078010ff */
[----:B------:R-:W-:-:S04]  /*2a10*/  IADD3 R3, R3, R43, RZ ;  /* 0x0000002b03037210 */ /* 0x000fc80007ffe0ff */
[----:B------:R-:W-:-:S05]  /*2a20*/  LEA.HI.X R43, R2, R31, R3, 0x2, P0 ;  /* 0x0000001f022b7211 */ /* 0x000fca00000f1403 */
[----:B------:R-:W3:Y:S01]  /*2a30*/  LDG.E R42, desc[UR12][R42.64] ;  /* 0x0000000c2a2a7981 */ /* 0x000ee2000c1e1900 */
[----:B------:R-:W-:Y:S01]  /*2a40*/  MOV R2, R38 ;  /* 0x0000002600027202 */ /* 0x000fe20000000f00 */
[----:B------:R-:W-:Y:S01]  /*2a50*/  IMAD R148, R141, UR18, RZ ;  /* 0x000000128d947c24 */ /* 0x000fe2000f8e02ff */
[----:B------:R-:W-:-:S03]  /*2a60*/  MOV R3, R71 ;  /* 0x0000004700037202 */ /* 0x000fc60000000f00 */
[C---:B-1----:R-:W-:Y:S02]  /*2a70*/  IMAD R41, R77.reuse, UR19, R148 ;  /* 0x000000134d297c24 */ /* 0x042fe4000f8e0294 */
[----:B------:R-:W-:-:S03]  /*2a80*/  IMAD.WIDE.U32 R2, R77, UR18, R2 ;  /* 0x000000124d027c25 */ /* 0x000fc6000f8e0002 */
[----:B------:R-:W-:Y:S02]  /*2a90*/  LEA R40, P0, R2, R32, 0x2 ;  /* 0x0000002002287211 */ /* 0x000fe400078010ff */
[----:B------:R-:W-:-:S04]  /*2aa0*/  IADD3 R3, R3, R41, RZ ;  /* 0x0000002903037210 */ /* 0x000fc80007ffe0ff */
[----:B------:R-:W-:Y:S02]  /*2ab0*/  LEA.HI.X R41, R2, R33, R3, 0x2, P0 ;  /* 0x0000002102297211 */ /* 0x000fe400000f1403 */
[----:B------:R-:W-:-:S04]  /*2ac0*/  LOP3.LUT P0, RZ, R57, 0x1f, RZ, 0xc0, !PT ;  /* 0x0000001f39ff7812 */ /* 0x000fc8000780c0ff */
[----:B------:R-:W-:Y:S02]  /*2ad0*/  ISETP.LT.OR P2, PT, R47, 0x2, P0 ;  /* 0x000000022f00780c */ /* 0x000fe40000741670 */
[----:B------:R-:W-:Y:S02]  /*2ae0*/  ISETP.NE.AND P3, PT, R57, RZ, PT ;  /* 0x000000ff3900720c */ /* 0x000fe40003f65270 */
[----:B------:R-:W-:-:S04]  /*2af0*/  LEA R2, R94, R77, 0x8 ;  /* 0x0000004d5e027211 */ /* 0x000fc800078e40ff */
[----:B------:R-:W-:-:S05]  /*2b00*/  SEL R2, R2, R75, !P3 ;  /* 0x0000004b02027207 */ /* 0x000fca0005800000 */
[----:B------:R-:W0:Y:S01]  /*2b10*/  @!P2 LDC R3, c[0x0][0x21c] ;  /* 0x00008700ff03ab82 */ /* 0x000e220000000800 */
[----:B------:R-:W-:Y:S01]  /*2b20*/  LEA R69, R2, R69, 0x2 ;  /* 0x0000004502457211 */ /* 0x000fe200078e10ff */
[----:B----4-:R-:W-:Y:S04]  /*2b30*/  STS.128 [R45], R12 ;  /* 0x0000000c2d007388 */ /* 0x010fe80000000c00 */
[----:B--2---:R-:W-:Y:S01]  /*2b40*/  STS.128 [R45+0x200], R16 ;  /* 0x000200102d007388 */ /* 0x004fe20000000c00 */
[----:B------:R-:W-:-:S03]  /*2b50*/  NOP ;  /* 0x0000000000007918 */ /* 0x000fc60000000000 */
[----:B------:R1:W2:Y:S01]  /*2b60*/  LDG.E R179, desc[UR12][R40.64] ;  /* 0x0000000c28b37981 */ /* 0x0002a2000c1e1900 */
[----:B------:R-:W-:Y:S01]  /*2b70*/  @!P2 IADD3 R148, R47, -0x2, RZ ;  /* 0xfffffffe2f94a810 */ /* 0x000fe20007ffe0ff */
[----:B------:R-:W-:Y:S02]  /*2b80*/  HFMA2.MMA R177, -RZ, RZ, 0, 0 ;  /* 0x00000000ffb17435 */ /* 0x000fe400000001ff */
[----:B------:R-:W-:Y:S02]  /*2b90*/  LDS.128 R12, [R44] ;  /* 0x000000002c0c7984 */ /* 0x000fe40000000c00 */
[----:B0-----:R-:W-:Y:S02]  /*2ba0*/  @!P2 IMAD R3, R148, R3, R77 ;  /* 0x000000039403a224 */ /* 0x001fe400078e024d */
[----:B------:R-:W0:Y:S02]  /*2bb0*/  LDS.128 R16, [R44+0x10] ;  /* 0x000010002c107984 */ /* 0x000e240000000c00 */
[----:B------:R-:W-:-:S04]  /*2bc0*/  @!P2 IMAD.WIDE R2, R3, 0x8, R26 ;  /* 0x000000080302a825 */ /* 0x000fc800078e021a */
[----:B---3--:R-:W-:-:S04]  /*2bd0*/  FMUL.FTZ R160, R42, 1.4426950216293334961 ;  /* 0x3fb8aa3b2aa07820 */ /* 0x008fc80000410000 */
[----:B------:R-:W-:-:S06]  /*2be0*/  FMUL.FTZ R178, R109, R160 ;  /* 0x000000a06db27220 */ /* 0x000fcc0000410000 */
[----:B------:R-:W3:Y:S01]  /*2bf0*/  MUFU.EX2 R178, R178 ;  /* 0x000000b200b27308 */ /* 0x000ee20000000800 */
[----:B-1----:R-:W1:Y:S01]  /*2c00*/  @P1 S2R R41, SR_CgaCtaId ;  /* 0x0000000000291919 */ /* 0x002e620000008800 */
[----:B---3--:R3:W-:Y:S01]  /*2c10*/  STS [R69+0xea8], R178 ;  /* 0x000ea8b245007388 */ /* 0x0087e20000000800 */
[----:B------:R-:W-:Y:S01]  /*2c20*/  BAR.SYNC.DEFER_BLOCKING 0x0 ;  /* 0x0000000000007b1d */ /* 0x000fe20000010000 */
[-C--:B------:R-:W-:Y:S01]  /*2c30*/  FMUL.FTZ R165, R126, R160.reuse ;  /* 0x000000a07ea57220 */ /* 0x080fe20000410000 */
[-C--:B------:R-:W-:Y:S01]  /*2c40*/  FMUL.FTZ R164, R107, R160.reuse ;  /* 0x000000a06ba47220 */ /* 0x080fe20000410000 */
[----:B------:R-:W-:-:S04]  /*2c50*/  FMUL.FTZ R163, R124, R160 ;  /* 0x000000a07ca37220 */ /* 0x000fc80000410000 */
[----:B------:R-:W4:Y:S08]  /*2c60*/  MUFU.EX2 R165, R165 ;  /* 0x000000a500a57308 */ /* 0x000f300000000800 */
[----:B------:R-:W3:Y:S01]  /*2c70*/  MUFU.EX2 R164, R164 ;  /* 0x000000a400a47308 */ /* 0x000ee20000000800 */
[----:B------:R1:W5:Y:S07]  /*2c80*/  @!P2 LDG.E R177, desc[UR12][R2.64+0x4] ;  /* 0x0000040c02b1a981 */ /* 0x00036e000c1e1900 */
[----:B------:R-:W3:Y:S01]  /*2c90*/  MUFU.EX2 R163, R163 ;  /* 0x000000a300a37308 */ /* 0x000ee20000000800 */
[----:B------:R-:W-:Y:S01]  /*2ca0*/  FMUL.FTZ R162, R105, R160 ;  /* 0x000000a069a27220 */ /* 0x000fe20000410000 */
[----:B0-----:R-:W-:-:S02]  /*2cb0*/  HADD2.F32 R153, -RZ, R16.H0_H0 ;  /* 0x20000010ff997230 */ /* 0x001fc40000004100 */
[----:B------:R-:W-:Y:S01]  /*2cc0*/  FMUL.FTZ R161, R122, R160 ;  /* 0x000000a07aa17220 */ /* 0x000fe20000410000 */
[----:B------:R-:W-:Y:S02]  /*2cd0*/  HADD2.F32 R156, -RZ, R16.H1_H1 ;  /* 0x30000010ff9c7230 */ /* 0x000fe40000004100 */
[----:B------:R-:W-:Y:S01]  /*2ce0*/  FMUL.FTZ R183, R109, R176 ;  /* 0x000000b06db77220 */ /* 0x000fe20000410000 */
[----:B------:R-:W-:Y:S02]  /*2cf0*/  HADD2.F32 R40, -RZ, R12.H0_H0 ;  /* 0x2000000cff287230 */ /* 0x000fe40000004100 */
[----:B------:R-:W-:Y:S01]  /*2d00*/  FMUL.FTZ R180, R126, R175 ;  /* 0x000000af7eb47220 */ /* 0x000fe20000410000 */
[--C-:B------:R-:W-:Y:S01]  /*2d10*/  HADD2.F32 R43, -RZ, R13.reuse.H0_H0 ;  /* 0x2000000dff2b7230 */ /* 0x100fe20000004100 */
[----:B-1----:R-:W-:Y:S01]  /*2d20*/  @P1 MOV R2, 0x400 ;  /* 0x0000040000021802 */ /* 0x002fe20000000f00 */
[----:B------:R-:W-:Y:S01]  /*2d30*/  FMUL.FTZ R3, R97, R160 ;  /* 0x000000a061037220 */ /* 0x000fe20000410000 */
[----:B------:R-:W-:-:S02]  /*2d40*/  HADD2.F32 R150, -RZ, R13.H1_H1 ;  /* 0x3000000dff967230 */ /* 0x000fc40000004100 */
[----:B------:R-:W-:Y:S01]  /*2d50*/  FMUL.FTZ R166, R112, R160 ;  /* 0x000000a070a67220 */ /* 0x000fe20000410000 */
[----:B------:R-:W-:Y:S01]  /*2d60*/  @P1 LEA R184, R41, R2, 0x18 ;  /* 0x0000000229b81211 */ /* 0x000fe200078ec0ff */
[----:B------:R-:W-:Y:S01]  /*2d70*/  FMUL.FTZ R2, R116, R160 ;  /* 0x000000a074027220 */ /* 0x000fe20000410000 */
[----:B------:R4:W-:Y:S01]  /*2d80*/  MUFU.EX2 R16, R3 ;  /* 0x0000000300107308 */ /* 0x0009e20000000800 */
[----:B------:R-:W-:Y:S01]  /*2d90*/  HADD2.F32 R41, -RZ, R12.H1_H1 ;  /* 0x3000000cff297230 */ /* 0x000fe20000004100 */
[----:B------:R-:W-:Y:S01]  /*2da0*/  @P1 LEA R205, R57, R184, 0x2 ;  /* 0x000000b839cd1211 */ /* 0x000fe200078e10ff */
[----:B------:R-:W-:Y:S01]  /*2db0*/  FMUL.FTZ R172, R103, R160 ;  /* 0x000000a067ac7220 */ /* 0x000fe20000410000 */
[----:B------:R-:W-:Y:S01]  /*2dc0*/  FMUL.FTZ R182, R107, R174 ;  /* 0x000000ae6bb67220 */ /* 0x000fe20000410000 */
[----:B------:R-:W-:Y:S01]  /*2dd0*/  FMUL.FTZ R181, R40, R183 ;  /* 0x000000b728b57220 */ /* 0x000fe20000410000 */
[----:B------:R-:W-:Y:S01]  /*2de0*/  FMUL.FTZ R12, R41, R180 ;  /* 0x000000b4290c7220 */ /* 0x000fe20000410000 */
[----:B------:R-:W-:Y:S01]  /*2df0*/  FMUL.FTZ R198, R95, R160 ;  /* 0x000000a05fc67220 */ /* 0x000fe20000410000 */
[----:B------:R-:W0:Y:S01]  /*2e00*/  @P1 LDS R205, [R205+0x16ac] ;  /* 0x0016ac00cdcd1984 */ /* 0x000e220000000800 */
[----:B----4-:R-:W-:Y:S01]  /*2e10*/  FMUL.FTZ R3, R178, R165 ;  /* 0x000000a5b2037220 */ /* 0x010fe20000410000 */
[----:B------:R-:W1:Y:S01]  /*2e20*/  MUFU.EX2 R162, R162 ;  /* 0x000000a200a27308 */ /* 0x000e620000000800 */
[----:B------:R-:W-:Y:S01]  /*2e30*/  FMUL.FTZ R175, R124, R149 ;  /* 0x000000957caf7220 */ /* 0x000fe20000410000 */
[----:B------:R-:W-:Y:S01]  /*2e40*/  FMUL.FTZ R203, R43, R182 ;  /* 0x000000b62bcb7220 */ /* 0x000fe20000410000 */
[----:B------:R-:W-:-:S02]  /*2e50*/  HADD2.F32 R155, -RZ, R17.H0_H0 ;  /* 0x20000011ff9b7230 */ /* 0x000fc40000004100 */
[-C--:B------:R-:W-:Y:S01]  /*2e60*/  FMUL.FTZ R171, R120, R160.reuse ;  /* 0x000000a078ab7220 */ /* 0x080fe20000410000 */
[----:B------:R-:W-:Y:S02]  /*2e70*/  HADD2.F32 R158, -RZ, R17.H1_H1 ;  /* 0x30000011ff9e7230 */ /* 0x000fe40000004100 */
[-C--:B------:R-:W-:Y:S01]  /*2e80*/  FMUL.FTZ R170, R101, R160.reuse ;  /* 0x000000a065aa7220 */ /* 0x080fe20000410000 */
[-C--:B------:R-:W-:Y:S01]  /*2e90*/  FMUL.FTZ R169, R118, R160.reuse ;  /* 0x000000a076a97220 */ /* 0x080fe20000410000 */
[----:B------:R3:W-:Y:S01]  /*2ea0*/  MUFU.EX2 R13, R2 ;  /* 0x00000002000d7308 */ /* 0x0007e20000000800 */
[-C--:B------:R-:W-:Y:S01]  /*2eb0*/  FMUL.FTZ R168, R99, R160.reuse ;  /* 0x000000a063a87220 */ /* 0x080fe20000410000 */
[----:B------:R-:W-:Y:S01]  /*2ec0*/  FMUL.FTZ R17, R114, R160 ;  /* 0x000000a072117220 */ /* 0x000fe20000410000 */
[--C-:B------:R-:W-:Y:S02]  /*2ed0*/  HADD2.F32 R148, -RZ, R14.reuse.H0_H0 ;  /* 0x2000000eff947230 */ /* 0x100fe40000004100 */
[----:B------:R-:W-:Y:S01]  /*2ee0*/  FMUL.FTZ R149, R105, R146 ;  /* 0x0000009269957220 */ /* 0x000fe20000410000 */
[----:B------:R-:W-:Y:S01]  /*2ef0*/  FMUL.FTZ R214, R150, R175 ;  /* 0x000000af96d67220 */ /* 0x000fe20000410000 */
[----:B------:R-:W-:-:S02]  /*2f00*/  HADD2.F32 R152, -RZ, R14.H1_H1 ;  /* 0x3000000eff987230 */ /* 0x000fc40000004100 */
[----:B------:R-:W-:Y:S01]  /*2f10*/  FMUL.FTZ R147, R122, R147 ;  /* 0x000000937a937220 */ /* 0x000fe20000410000 */
[----:B------:R-:W4:Y:S01]  /*2f20*/  MUFU.EX2 R161, R161 ;  /* 0x000000a100a17308 */ /* 0x000f220000000800 */
[----:B---3--:R-:W-:Y:S01]  /*2f30*/  FMUL.FTZ R2, R164, R3 ;  /* 0x00000003a4027220 */ /* 0x008fe20000410000 */
[----:B------:R-:W-:Y:S01]  /*2f40*/  FMUL.FTZ R201, R148, R149 ;  /* 0x0000009594c97220 */ /* 0x000fe20000410000 */
[----:B------:R-:W-:Y:S02]  /*2f50*/  HADD2.F32 R151, -RZ, R15.H0_H0 ;  /* 0x2000000fff977230 */ /* 0x000fe40000004100 */
[----:B------:R-:W-:Y:S01]  /*2f60*/  FMUL.FTZ R188, R103, R144 ;  /* 0x0000009067bc7220 */ /* 0x000fe20000410000 */
[----:B------:R-:W-:Y:S01]  /*2f70*/  FMUL.FTZ R3, R163, R2 ;  /* 0x00000002a3037220 */ /* 0x000fe20000410000 */
[----:B------:R-:W-:Y:S01]  /*2f80*/  FFMA.FTZ R2, R165, R181, R12 ;  /* 0x000000b5a5027223 */ /* 0x000fe2000001000c */
[----:B------:R-:W-:Y:S01]  /*2f90*/  FMUL.FTZ R184, R152, R147 ;  /* 0x0000009398b87220 */ /* 0x000fe20000410000 */
[----:B------:R-:W-:Y:S01]  /*2fa0*/  MUFU.EX2 R166, R166 ;  /* 0x000000a600a67308 */ /* 0x000fe20000000800 */
[----:B-1----:R-:W-:Y:S01]  /*2fb0*/  FMUL.FTZ R14, R162, R3 ;  /* 0x00000003a20e7220 */ /* 0x002fe20000410000 */
[----:B------:R-:W-:Y:S01]  /*2fc0*/  FFMA.FTZ R2, R164, R2, R203 ;  /* 0x00000002a4027223 */ /* 0x000fe200000100cb */
[----:B------:R-:W-:-:S02]  /*2fd0*/  HADD2.F32 R157, -RZ, R18.H0_H0 ;  /* 0x20000012ff9d7230 */ /* 0x000fc40000004100 */
[----:B------:R-:W-:Y:S01]  /*2fe0*/  FMUL.FTZ R189, R120, R145 ;  /* 0x0000009178bd7220 */ /* 0x000fe20000410000 */
[----:B------:R-:W-:Y:S02]  /*2ff0*/  HADD2.F32 R159, -RZ, R18.H1_H1 ;  /* 0x30000012ff9f7230 */ /* 0x000fe40000004100 */
[----:B------:R-:W-:Y:S01]  /*3000*/  FFMA.FTZ R2, R163, R2, R214 ;  /* 0x00000002a3027223 */ /* 0x000fe200000100d6 */
[----:B------:R-:W-:Y:S01]  /*3010*/  HADD2.F32 R18, -RZ, R19.H0_H0 ;  /* 0x20000013ff127230 */ /* 0x000fe20000004100 */
[----:B------:R-:W1:Y:S01]  /*3020*/  MUFU.EX2 R172, R172 ;  /* 0x000000ac00ac7308 */ /* 0x000e620000000800 */
[----:B------:R-:W-:Y:S02]  /*3030*/  HADD2.F32 R154, -RZ, R15.H1_H1 ;  /* 0x3000000fff9a7230 */ /* 0x000fe40000004100 */
[----:B------:R-:W-:Y:S01]  /*3040*/  FFMA.FTZ R2, R162, R2, R201 ;  /* 0x00000002a2027223 */ /* 0x000fe200000100c9 */
[----:B------:R-:W-:Y:S02]  /*3050*/  HADD2.F32 R19, -RZ, R19.H1_H1 ;  /* 0x30000013ff137230 */ /* 0x000fe40000004100 */
[----:B----4-:R-:W-:Y:S01]  /*3060*/  FMUL.FTZ R3, R161, R14 ;  /* 0x0000000ea1037220 */ /* 0x010fe20000410000 */
[----:B------:R-:W-:Y:S01]  /*3070*/  FMUL.FTZ R192, R101, R142 ;  /* 0x0000008e65c07220 */ /* 0x000fe20000410000 */
[----:B------:R-:W-:Y:S01]  /*3080*/  FMUL.FTZ R145, R118, R143 ;  /* 0x0000008f76917220 */ /* 0x000fe20000410000 */
[----:B------:R-:W-:Y:S01]  /*3090*/  FMUL.FTZ R196, R99, R139 ;  /* 0x0000008b63c47220 */ /* 0x000fe20000410000 */
[----:B------:R-:W3:Y:S01]  /*30a0*/  MUFU.EX2 R198, R198 ;  /* 0x000000c600c67308 */ /* 0x000ee20000000800 */
[----:B------:R-:W-:Y:S01]  /*30b0*/  FMUL.FTZ R137, R116, R137 ;  /* 0x0000008974897220 */ /* 0x000fe20000410000 */
[----:B------:R-:W-:Y:S01]  /*30c0*/  FMUL.FTZ R176, R97, R135 ;  /* 0x0000008761b07220 */ /* 0x000fe20000410000 */
[----:B------:R-:W-:Y:S01]  /*30d0*/  FMUL.FTZ R146, R114, R133 ;  /* 0x0000008572927220 */ /* 0x000fe20000410000 */
[----:B------:R-:W-:Y:S01]  /*30e0*/  FMUL.FTZ R167, R95, R129 ;  /* 0x000000815fa77220 */ /* 0x000fe20000410000 */
[----:B------:R-:W-:Y:S01]  /*30f0*/  FMUL.FTZ R160, R112, R131 ;  /* 0x0000008370a07220 */ /* 0x000fe20000410000 */
[----:B------:R-:W-:Y:S01]  /*3100*/  FMUL.FTZ R199, R151, R188 ;  /* 0x000000bc97c77220 */ /* 0x000fe20000410000 */
[----:B------:R-:W-:Y:S01]  /*3110*/  FFMA.FTZ R2, R161, R2, R184 ;  /* 0x00000002a1027223 */ /* 0x000fe200000100b8 */
[----:B------:R-:W4:Y:S01]  /*3120*/  MUFU.EX2 R171, R171 ;  /* 0x000000ab00ab7308 */ /* 0x000f220000000800 */
[----:B------:R-:W-:Y:S01]  /*3130*/  BSSY B0, `(.L_x_8252) ;  /* 0x000002b000007945 */ /* 0x000fe20003800000 */
[----:B-1----:R-:W-:Y:S01]  /*3140*/  FMUL.FTZ R14, R172, R3 ;  /* 0x00000003ac0e7220 */ /* 0x002fe20000410000 */
[----:B------:R-:W-:Y:S01]  /*3150*/  FMUL.FTZ R212, R154, R189 ;  /* 0x000000bd9ad47220 */ /* 0x000fe20000410000 */
[----:B------:R-:W-:Y:S01]  /*3160*/  FMUL.FTZ R197, R153, R192 ;  /* 0x000000c099c57220 */ /* 0x000fe20000410000 */
[----:B------:R-:W-:Y:S01]  /*3170*/  FMUL.FTZ R208, R156, R145 ;  /* 0x000000919cd07220 */ /* 0x000fe20000410000 */
[----:B------:R-:W-:Y:S01]  /*3180*/  FMUL.FTZ R195, R155, R196 ;  /* 0x000000c49bc37220 */ /* 0x000fe20000410000 */
[----:B------:R-:W-:Y:S01]  /*3190*/  FMUL.FTZ R206, R158, R137 ;  /* 0x000000899ece7220 */ /* 0x000fe20000410000 */
[----:B------:R-:W1:Y:S01]  /*31a0*/  MUFU.EX2 R170, R170 ;  /* 0x000000aa00aa7308 */ /* 0x000e620000000800 */
[----:B------:R-:W-:Y:S01]  /*31b0*/  FMUL.FTZ R139, R157, R176 ;  /* 0x000000b09d8b7220 */ /* 0x000fe20000410000 */
[----:B------:R-:W-:Y:S01]  /*31c0*/  FMUL.FTZ R204, R159, R146 ;  /* 0x000000929fcc7220 */ /* 0x000fe20000410000 */
[----:B------:R-:W-:Y:S01]  /*31d0*/  FMUL.FTZ R135, R18, R167 ;  /* 0x000000a712877220 */ /* 0x000fe20000410000 */
[----:B------:R-:W-:Y:S01]  /*31e0*/  FMUL.FTZ R173, R19, R160 ;  /* 0x000000a013ad7220 */ /* 0x000fe20000410000 */
[----:B------:R-:W-:-:S03]  /*31f0*/  FFMA.FTZ R3, R172, R2, R199 ;  /* 0x00000002ac037223 */ /* 0x000fc600000100c7 */
[----:B------:R-:W0:Y:S08]  /*3200*/  MUFU.EX2 R169, R169 ;  /* 0x000000a900a97308 */ /* 0x000e300000000800 */
[----:B------:R-:W0:Y:S08]  /*3210*/  MUFU.EX2 R168, R168 ;  /* 0x000000a800a87308 */ /* 0x000e300000000800 */
[----:B------:R-:W0:Y:S01]  /*3220*/  MUFU.EX2 R17, R17 ;  /* 0x0000001100117308 */ /* 0x000e220000000800 */
[-C--:B--2---:R-:W-:Y:S01]  /*3230*/  FMUL.FTZ R185, R66, R179.reuse ;  /* 0x000000b342b97220 */ /* 0x084fe20000410000 */
[-C--:B------:R-:W-:Y:S01]  /*3240*/  FMUL.FTZ R186, R64, R179.reuse ;  /* 0x000000b340ba7220 */ /* 0x080fe20000410000 */
        /* <DEDUP_REMOVED lines=12> */
[----:B01--4-:R-:W-:Y:S06]  /*3310*/  @P1 BRA `(.L_x_8253) ;  /* 0x0000000000301947 */ /* 0x013fec0003800000 */
[----:B------:R-:W-:Y:S02]  /*3320*/  ISETP.NE.AND P1, PT, R47, UR24, PT ;  /* 0x000000182f007c0c */ /* 0x000fe4000bf25270 */
[----:B------:R-:W-:-:S11]  /*3330*/  MOV R205, 0x3f800000 ;  /* 0x3f80000000cd7802 */ /* 0x000fd60000000f00 */
[----:B------:R-:W-:Y:S05]  /*3340*/  @!P1 BRA `(.L_x_8253) ;  /* 0x0000000000249947 */ /* 0x000fea0003800000 */
[----:B------:R-:W0:Y:S01]  /*3350*/  S2R R142, SR_CgaCtaId ;  /* 0x00000000008e7919 */ /* 0x000e220000008800 */
[----:B------:R-:W-:Y:S02]  /*3360*/  LEA.HI R2, R47, R47, RZ, 0x1 ;  /* 0x0000002f2f027211 */ /* 0x000fe400078f08ff */
[----:B------:R-:W-:Y:S02]  /*3370*/  MOV R15, 0x400 ;  /* 0x00000400000f7802 */ /* 0x000fe40000000f00 */
[----:B------:R-:W-:-:S04]  /*3380*/  LOP3.LUT R2, R2, 0xfffffe, RZ, 0xc0, !PT ;  /* 0x00fffffe02027812 */ /* 0x000fc800078ec0ff */
[----:B------:R-:W-:-:S04]  /*3390*/  IADD3 R2, -R2, R47, RZ ;  /* 0x0000002f02027210 */ /* 0x000fc80007ffe1ff */
[----:B------:R-:W-:Y:S02]  /*33a0*/  LEA R2, R2, R77, 0x8 ;  /* 0x0000004d02027211 */ /* 0x000fe400078e40ff */
[----:B0-----:R-:W-:-:S04]  /*33b0*/  LEA R15, R142, R15, 0x18 ;  /* 0x0000000f8e0f7211 */ /* 0x001fc800078ec0ff */
[----:B------:R-:W-:-:S05]  /*33c0*/  LEA R2, R2, R15, 0x2 ;  /* 0x0000000f02027211 */ /* 0x000fca00078e10ff */
[----:B------:R0:W1:Y:S02]  /*33d0*/  LDS R205, [R2+0xea8] ;  /* 0x000ea80002cd7984 */ /* 0x0000640000000800 */
.L_x_8253:
[----:B------:R-:W-:Y:S05]  /*33e0*/  BSYNC B0 ;  /* 0x0000000000007941 */ /* 0x000fea0003800000 */
.L_x_8252:
[----:B-1----:R-:W-:Y:S01]  /*33f0*/  FMUL.FTZ R15, R166, R205 ;  /* 0x000000cda60f7220 */ /* 0x002fe20000410000 */
[C---:B0-----:R-:W-:Y:S01]  /*3400*/  FFMA.FTZ R2, R171.reuse, R3, R212 ;  /* 0x00000003ab027223 */ /* 0x041fe200000100d4 */
        /* <DEDUP_REMOVED lines=35> */
[C---:B------:R-:W-:Y:S01]  /*3640*/  FFMA.FTZ R69, R161.reuse, R144, R194 ;  /* 0x00000090a1457223 */ /* 0x040fe200000100c2 */
[----:B------:R-:W0:Y:S01]  /*3650*/  SHFL.UP PT, R3, R174, 0x1, RZ ;  /* 0x04200000ae037989 */ /* 0x000e2200000e00ff */
[----:B------:R-:W-:Y:S01]  /*3660*/  FMUL.FTZ R144, R90, R179 ;  /* 0x000000b35a907220 */ /* 0x000fe20000410000 */
[----:B------:R-:W-:Y:S01]  /*3670*/  FMUL.FTZ R15, R161, R14 ;  /* 0x0000000ea10f7220 */ /* 0x000fe20000410000 */
[----:B------:R-:W-:Y:S01]  /*3680*/  FFMA.FTZ R69, R162, R69, R133 ;  /* 0x00000045a2457223 */ /* 0x000fe20000010085 */
[----:B------:R-:W1:Y:S01]  /*3690*/  SHFL.UP PT, R2, R209, 0x1, RZ ;  /* 0x04200000d1027989 */ /* 0x000e6200000e00ff */
[----:B------:R-:W-:Y:S01]  /*36a0*/  FMUL.FTZ R143, R92, R179 ;  /* 0x000000b35c8f7220 */ /* 0x000fe20000410000 */
[----:B------:R-:W-:Y:S01]  /*36b0*/  FMUL.FTZ R14, R162, R15 ;  /* 0x0000000fa20e7220 */ /* 0x000fe20000410000 */
[C---:B------:R-:W-:Y:S01]  /*36c0*/  FFMA.FTZ R69, R163.reuse, R69, R144 ;  /* 0x00000045a3457223 */ /* 0x040fe20000010090 */
[----:B------:R-:W-:Y:S01]  /*36d0*/  FMUL.FTZ R142, R0, R179 ;  /* 0x000000b3008e7220 */ /* 0x000fe20000410000 */
[----:B------:R-:W-:Y:S01]  /*36e0*/  ISETP.GE.AND P1, PT, R56, 0x1, PT ;  /* 0x000000013800780c */ /* 0x000fe20003f26270 */
[----:B------:R-:W-:Y:S01]  /*36f0*/  FMUL.FTZ R15, R163, R14 ;  /* 0x0000000ea30f7220 */ /* 0x000fe20000410000 */
[C---:B------:R-:W-:Y:S01]  /*3700*/  FFMA.FTZ R69, R164.reuse, R69, R143 ;  /* 0x00000045a4457223 */ /* 0x040fe2000001008f */
[----:B------:R-:W-:Y:S01]  /*3710*/  LOP3.LUT R215, R57, 0x1f, RZ, 0xc0, !PT ;  /* 0x0000001f39d77812 */ /* 0x000fe200078ec0ff */
[----:B------:R-:W2:Y:S01]  /*3720*/  S2R R218, SR_CgaCtaId ;  /* 0x0000000000da7919 */ /* 0x000ea20000008800 */
[----:B------:R-:W-:Y:S01]  /*3730*/  FMUL.FTZ R216, R164, R15 ;  /* 0x0000000fa4d87220 */ /* 0x000fe20000410000 */
[----:B------:R-:W-:Y:S01]  /*3740*/  FFMA.FTZ R207, R165, R69, R142 ;  /* 0x00000045a5cf7223 */ /* 0x000fe2000001008e */
[----:B------:R-:W-:Y:S01]  /*3750*/  ISETP.NE.AND P2, PT, R215, 0x1f, PT ;  /* 0x0000001fd700780c */ /* 0x000fe20003f45270 */
[----:B-----5:R-:W-:Y:S01]  /*3760*/  SHFL.IDX PT, R177, R177, RZ, 0x1f ;  /* 0x00001fffb1b17589 */ /* 0x020fe200000e0000 */
[----:B------:R-:W-:Y:S01]  /*3770*/  FMUL.FTZ R216, R165, R216 ;  /* 0x000000d8a5d87220 */ /* 0x000fe20000410000 */
[----:B------:R-:W-:Y:S01]  /*3780*/  ISETP.GE.OR P0, PT, R47, UR24, P0 ;  /* 0x000000182f007c0c */ /* 0x000fe20008706670 */
[----:B------:R-:W-:Y:S01]  /*3790*/  BSSY B0, `(.L_x_8254) ;  /* 0x00000eb000007945 */ /* 0x000fe20003800000 */
[----:B------:R-:W3:Y:S01]  /*37a0*/  SHFL.DOWN PT, R14, R207, 0x1, 0x1f ;  /* 0x08201f00cf0e7f89 */ /* 0x000ee200000e0000 */
[----:B------:R-:W-:Y:S01]  /*37b0*/  MOV R69, 0x400 ;  /* 0x0000040000457802 */ /* 0x000fe20000000f00 */
[----:B0-----:R-:W-:-:S02]  /*37c0*/  @P1 FFMA.FTZ R174, R209, R3, R174 ;  /* 0x00000003d1ae1223 */ /* 0x001fc400000100ae */
[----:B------:R-:W0:Y:S01]  /*37d0*/  SHFL.DOWN PT, R15, R216, 0x1, 0x1f ;  /* 0x08201f00d80f7f89 */ /* 0x000e2200000e0000 */
[----:B-1----:R-:W-:-:S03]  /*37e0*/  @P1 FMUL.FTZ R209, R209, R2 ;  /* 0x00000002d1d11220 */ /* 0x002fc60000410000 */
[----:B------:R-:W1:Y:S01]  /*37f0*/  SHFL.UP PT, R3, R174, 0x2, RZ ;  /* 0x04400000ae037989 */ /* 0x000e6200000e00ff */
[----:B------:R-:W-:-:S03]  /*3800*/  ISETP.GE.AND P1, PT, R56, 0x2, PT ;  /* 0x000000023800780c */ /* 0x000fc60003f26270 */
[----:B------:R-:W4:Y:S01]  /*3810*/  SHFL.UP PT, R2, R209, 0x2, RZ ;  /* 0x04400000d1027989 */ /* 0x000f2200000e00ff */
[----:B---3--:R-:W-:Y:S01]  /*3820*/  @P2 FFMA.FTZ R207, R216, R14, R207 ;  /* 0x0000000ed8cf2223 */ /* 0x008fe200000100cf */
[----:B--2---:R-:W-:Y:S01]  /*3830*/  LEA R69, R218, R69, 0x18 ;  /* 0x00000045da457211 */ /* 0x004fe200078ec0ff */
[----:B------:R-:W-:Y:S02]  /*3840*/  IMAD R218, R34, UR14, RZ ;  /* 0x0000000e22da7c24 */ /* 0x000fe4000f8e02ff */
[----:B0-----:R-:W-:Y:S01]  /*3850*/  @P2 FMUL.FTZ R216, R216, R15 ;  /* 0x0000000fd8d82220 */ /* 0x001fe20000410000 */
[----:B------:R-:W0:Y:S01]  /*3860*/  SHFL.DOWN PT, R14, R207, 0x2, 0x1f ;  /* 0x08401f00cf0e7f89 */ /* 0x000e2200000e0000 */
[----:B------:R-:W-:-:S03]  /*3870*/  ISETP.GE.U32.AND P2, PT, R215, 0x1e, PT ;  /* 0x0000001ed700780c */ /* 0x000fc60003f46070 */
[----:B-1----:R-:W-:Y:S01]  /*3880*/  @P1 FFMA.FTZ R174, R209, R3, R174 ;  /* 0x00000003d1ae1223 */ /* 0x002fe200000100ae */
[----:B------:R-:W1:Y:S01]  /*3890*/  SHFL.DOWN PT, R15, R216, 0x2, 0x1f ;  /* 0x08401f00d80f7f89 */ /* 0x000e6200000e0000 */
[----:B------:R-:W-:Y:S01]  /*38a0*/  @!P0 LEA R179, R77, R69, 0x3 ;  /* 0x000000454db38211 */ /* 0x000fe200078e18ff */
[----:B----4-:R-:W-:Y:S02]  /*38b0*/  @P1 FMUL.FTZ R209, R209, R2 ;  /* 0x00000002d1d11220 */ /* 0x010fe40000410000 */
        /* <DEDUP_REMOVED lines=14> */
[----:B------:R-:W-:Y:S01]  /*39a0*/  HFMA2.MMA R14, -RZ, RZ, 1.875, 0 ;  /* 0x3f800000ff0e7435 */ /* 0x000fe200000001ff */
[----:B-1----:R-:W-:-:S03]  /*39b0*/  @!P2 FMUL.FTZ R216, R216, R15 ;  /* 0x0000000fd8d8a220 */ /* 0x002fc60000410000 */
[----:B------:R-:W0:Y:S01]  /*39c0*/  SHFL.DOWN PT, R213, R207, 0x8, 0x1f ;  /* 0x09001f00cfd57f89 */ /* 0x000e2200000e0000 */
[----:B------:R-:W-:-:S03]  /*39d0*/  MOV R15, RZ ;  /* 0x000000ff000f7202 */ /* 0x000fc60000000f00 */
[C---:B--2---:R-:W-:Y:S01]  /*39e0*/  @P1 FFMA.FTZ R174, R209.reuse, R3, R174 ;  /* 0x00000003d1ae1223 */ /* 0x044fe200000100ae */
[----:B------:R-:W1:Y:S01]  /*39f0*/  SHFL.DOWN PT, R211, R216, 0x8, 0x1f ;  /* 0x09001f00d8d37f89 */ /* 0x000e6200000e0000 */
[----:B---3--:R-:W-:-:S03]  /*3a00*/  @P1 FMUL.FTZ R209, R209, R2 ;  /* 0x00000002d1d11220 */ /* 0x008fc60000410000 */
[----:B------:R-:W2:Y:S01]  /*3a10*/  SHFL.UP PT, R3, R174, 0x10, RZ ;  /* 0x06000000ae037989 */ /* 0x000ea200000e00ff */
[----:B------:R-:W-:-:S03]  /*3a20*/  ISETP.GE.U32.AND P1, PT, R215, 0x18, PT ;  /* 0x00000018d700780c */ /* 0x000fc60003f26070 */
[----:B------:R-:W3:Y:S04]  /*3a30*/  SHFL.UP PT, R2, R209, 0x10, RZ ;  /* 0x06000000d1027989 */ /* 0x000ee800000e00ff */
[----:B------:R4:W-:Y:S01]  /*3a40*/  @!P0 LDS.64 R14, [R179+0x1728] ;  /* 0x00172800b30e8984 */ /* 0x0009e20000000a00 */
[----:B------:R-:W-:-:S05]  /*3a50*/  ISETP.GE.AND P0, PT, R56, 0x10, PT ;  /* 0x000000103800780c */ /* 0x000fca0003f06270 */
[C---:B0-----:R-:W-:Y:S01]  /*3a60*/  @!P1 FFMA.FTZ R207, R216.reuse, R213, R207 ;  /* 0x000000d5d8cf9223 */ /* 0x041fe200000100cf */
[----:B----4-:R-:W-:Y:S02]  /*3a70*/  IMAD R179, R35, UR15, R218 ;  /* 0x0000000f23b37c24 */ /* 0x010fe4000f8e02da */
[----:B------:R-:W-:Y:S02]  /*3a80*/  IMAD R218, R61, UR20, RZ ;  /* 0x000000143dda7c24 */ /* 0x000fe4000f8e02ff */
[----:B-1----:R-:W-:Y:S01]  /*3a90*/  @!P1 FMUL.FTZ R216, R216, R211 ;  /* 0x000000d3d8d89220 */ /* 0x002fe20000410000 */
[----:B------:R-:W0:Y:S01]  /*3aa0*/  SHFL.DOWN PT, R213, R207, 0x10, 0x1f ;  /* 0x0a001f00cfd57f89 */ /* 0x000e2200000e0000 */
[----:B------:R-:W-:Y:S01]  /*3ab0*/  ISETP.NE.AND P1, PT, R57, 0x1f, PT ;  /* 0x0000001f3900780c */ /* 0x000fe20003f25270 */
[C---:B--2---:R-:W-:Y:S02]  /*3ac0*/  @P0 FFMA.FTZ R174, R209.reuse, R3, R174 ;  /* 0x00000003d1ae0223 */ /* 0x044fe400000100ae */
[----:B------:R-:W1:Y:S01]  /*3ad0*/  SHFL.DOWN PT, R211, R216, 0x10, 0x1f ;  /* 0x0a001f00d8d37f89 */ /* 0x000e6200000e0000 */
[----:B------:R-:W-:Y:S01]  /*3ae0*/  HFMA2.MMA R3, -RZ, RZ, 0, 0 ;  /* 0x00000000ff037435 */ /* 0x000fe200000001ff */
[----:B---3--:R-:W-:Y:S01]  /*3af0*/  @P0 FMUL.FTZ R209, R209, R2 ;  /* 0x00000002d1d10220 */ /* 0x008fe20000410000 */
[----:B------:R-:W-:Y:S01]  /*3b00*/  ISETP.GE.U32.AND P0, PT, R215, 0x10, PT ;  /* 0x00000010d700780c */ /* 0x000fe20003f06070 */
[----:B------:R-:W-:Y:S01]  /*3b10*/  SHFL.UP PT, R174, R174, 0x1, RZ ;  /* 0x04200000aeae7989 */ /* 0x000fe200000e00ff */
[----:B------:R-:W-:-:S03]  /*3b20*/  MOV R2, R57 ;  /* 0x0000003900027202 */ /* 0x000fc60000000f00 */
[----:B------:R-:W2:Y:S02]  /*3b30*/  SHFL.UP PT, R209, R209, 0x1, RZ ;  /* 0x04200000d1d17989 */ /* 0x000ea400000e00ff */
[----:B------:R-:W-:-:S05]  /*3b40*/  IMAD.WIDE.U32 R2, R34, UR15, R2 ;  /* 0x0000000f22027c25 */ /* 0x000fca000f8e0002 */
[----:B------:R-:W-:Y:S01]  /*3b50*/  IADD3 R3, R3, R179, RZ ;  /* 0x000000b303037210 */ /* 0x000fe20007ffe0ff */
[C---:B------:R-:W-:Y:S02]  /*3b60*/  IMAD R179, R63.reuse, UR21, R218 ;  /* 0x000000153fb37c24 */ /* 0x040fe4000f8e02da */
[----:B0-----:R-:W-:Y:S01]  /*3b70*/  @!P0 FFMA.FTZ R207, R216, R213, R207 ;  /* 0x000000d5d8cf8223 */ /* 0x001fe200000100cf */
[----:B------:R-:W-:-:S04]  /*3b80*/  IMAD.WIDE.U32 R2, R63, UR20, R2 ;  /* 0x000000143f027c25 */ /* 0x000fc8000f8e0002 */
[----:B-1----:R-:W-:Y:S01]  /*3b90*/  @!P0 FMUL.FTZ R216, R216, R211 ;  /* 0x000000d3d8d88220 */ /* 0x002fe20000410000 */
[----:B------:R-:W-:Y:S01]  /*3ba0*/  SHFL.DOWN PT, R213, R207, 0x1, 0x1f ;  /* 0x08201f00cfd57f89 */ /* 0x000fe200000e0000 */
[----:B------:R-:W-:-:S03]  /*3bb0*/  IADD3 R179, R3, R179, RZ ;  /* 0x000000b303b37210 */ /* 0x000fc60007ffe0ff */
[----:B------:R-:W-:Y:S04]  /*3bc0*/  SHFL.IDX PT, R211, R15, RZ, 0x1f ;  /* 0x00001fff0fd37589 */ /* 0x000fe800000e0000 */
[----:B------:R-:W0:Y:S01]  /*3bd0*/  SHFL.DOWN PT, R220, R216, 0x1, 0x1f ;  /* 0x08201f00d8dc7f89 */ /* 0x000e2200000e0000 */
[----:B--2---:R-:W-:Y:S01]  /*3be0*/  @P3 FFMA.FTZ R177, R209, R177, R174 ;  /* 0x000000b1d1b13223 */ /* 0x004fe200000100ae */
[----:B------:R-:W-:Y:S02]  /*3bf0*/  IADD3 R174, P3, R20, -0x200, RZ ;  /* 0xfffffe0014ae7810 */ /* 0x000fe40007f7e0ff */
[----:B------:R-:W-:Y:S01]  /*3c00*/  SHFL.IDX PT, R207, R207, RZ, 0x1f ;  /* 0x00001fffcfcf7589 */ /* 0x000fe200000e0000 */
[----:B------:R-:W-:Y:S01]  /*3c10*/  FFMA.FTZ R209, R178, R177, R181 ;  /* 0x000000b1b2d17223 */ /* 0x000fe200000100b5 */
[----:B------:R-:W-:-:S02]  /*3c20*/  LEA R181, P0, R2, UR22, 0x2 ;  /* 0x0000001602b57c11 */ /* 0x000fc4000f8010ff */
[----:B------:R-:W1:Y:S01]  /*3c30*/  SHFL.IDX PT, R216, R216, RZ, 0x1f ;  /* 0x00001fffd8d87589 */ /* 0x000e6200000e0000 */
[-C--:B------:R-:W-:Y:S01]  /*3c40*/  FFMA.FTZ R178, R165, R209.reuse, R12 ;  /* 0x000000d1a5b27223 */ /* 0x080fe2000001000c */
[----:B------:R-:W-:Y:S01]  /*3c50*/  FFMA.FTZ R3, R0, R209, RZ ;  /* 0x000000d100037223 */ /* 0x000fe200000100ff */
[----:B------:R-:W-:Y:S02]  /*3c60*/  IADD3 R12, P4, R174, R2, RZ ;  /* 0x00000002ae0c7210 */ /* 0x000fe40007f9e0ff */
[----:B------:R-:W-:Y:S01]  /*3c70*/  LEA.HI.X R177, R2, UR23, R179, 0x2, P0 ;  /* 0x0000001702b17c11 */ /* 0x000fe200080f14b3 */
[-C--:B------:R-:W-:Y:S01]  /*3c80*/  FFMA.FTZ R218, R164, R178.reuse, R203 ;  /* 0x000000b2a4da7223 */ /* 0x080fe200000100cb */
[----:B------:R-:W-:Y:S01]  /*3c90*/  FFMA.FTZ R2, R40, -R183, R209 ;  /* 0x800000b728027223 */ /* 0x000fe200000100d1 */
[----:B------:R-:W-:Y:S01]  /*3ca0*/  FFMA.FTZ R183, R92, R178, R3 ;  /* 0x000000b25cb77223 */ /* 0x000fe20000010003 */
[----:B------:R-:W-:Y:S01]  /*3cb0*/  FFMA.FTZ R3, R41, -R180, R178 ;  /* 0x800000b429037223 */ /* 0x000fe200000100b2 */
[-C--:B------:R-:W-:Y:S01]  /*3cc0*/  FFMA.FTZ R203, R163, R218.reuse, R214 ;  /* 0x000000daa3cb7223 */ /* 0x080fe200000100d6 */
[----:B------:R-:W-:Y:S01]  /*3cd0*/  ISETP.NE.AND P0, PT, R57, RZ, PT ;  /* 0x000000ff3900720c */ /* 0x000fe20003f05270 */
[----:B------:R-:W-:Y:S01]  /*3ce0*/  FFMA.FTZ R183, R90, R218, R183 ;  /* 0x000000da5ab77223 */ /* 0x000fe200000100b7 */
[----:B------:R-:W-:Y:S01]  /*3cf0*/  FFMA.FTZ R178, R43, -R182, R218 ;  /* 0x800000b62bb27223 */ /* 0x000fe200000100da */
[----:B------:R-:W-:Y:S01]  /*3d00*/  FFMA.FTZ R180, R150, -R175, R203 ;  /* 0x800000af96b47223 */ /* 0x000fe200000100cb */
[----:B------:R-:W-:Y:S01]  /*3d10*/  FFMA.FTZ R201, R162, R203, R201 ;  /* 0x000000cba2c97223 */ /* 0x000fe200000100c9 */
[----:B0-----:R-:W-:Y:S01]  /*3d20*/  @P1 FFMA.FTZ R211, R220, R211, R213 ;  /* 0x000000d3dcd31223 */ /* 0x001fe200000100d5 */
[----:B------:R-:W-:-:S02]  /*3d30*/  FFMA.FTZ R175, R88, R203, R183 ;  /* 0x000000cb58af7223 */ /* 0x000fc400000100b7 */
[----:B------:R-:W-:Y:S01]  /*3d40*/  FFMA.FTZ R203, R161, R201, R184 ;  /* 0x000000c9a1cb7223 */ /* 0x000fe200000100b8 */
[----:B------:R-:W-:Y:S01]  /*3d50*/  FFMA.FTZ R183, R211, R205, R186 ;  /* 0x000000cdd3b77223 */ /* 0x000fe200000100ba */
[----:B------:R-:W-:Y:S01]  /*3d60*/  FFMA.FTZ R175, R86, R201, R175 ;  /* 0x000000c956af7223 */ /* 0x000fe200000100af */
[----:B------:R-:W-:Y:S01]  /*3d70*/  FFMA.FTZ R182, R148, -R149, R201 ;  /* 0x8000009594b67223 */ /* 0x000fe200000100c9 */
[----:B------:R-:W-:Y:S01]  /*3d80*/  FFMA.FTZ R214, R172, R203, R199 ;  /* 0x000000cbacd67223 */ /* 0x000fe200000100c7 */
[----:B------:R-:W-:Y:S01]  /*3d90*/  FFMA.FTZ R185, R166, R183, R185 ;  /* 0x000000b7a6b97223 */ /* 0x000fe200000100b9 */
[----:B------:R-:W-:Y:S01]  /*3da0*/  FFMA.FTZ R184, R152, -R147, R203 ;  /* 0x8000009398b87223 */ /* 0x000fe200000100cb */
[----:B------:R-:W-:Y:S01]  /*3db0*/  FFMA.FTZ R175, R84, R203, R175 ;  /* 0x000000cb54af7223 */ /* 0x000fe200000100af */
[----:B------:R-:W-:Y:S01]  /*3dc0*/  FFMA.FTZ R147, R171, R214, R212 ;  /* 0x000000d6ab937223 */ /* 0x000fe200000100d4 */
[----:B------:R-:W-:Y:S01]  /*3dd0*/  FFMA.FTZ R186, R198, R185, R187 ;  /* 0x000000b9c6ba7223 */ /* 0x000fe200000100bb */
[----:B------:R-:W-:Y:S01]  /*3de0*/  FFMA.FTZ R187, R151, -R188, R214 ;  /* 0x800000bc97bb7223 */ /* 0x000fe200000100d6 */
[----:B------:R-:W-:Y:S01]  /*3df0*/  FFMA.FTZ R175, R82, R214, R175 ;  /* 0x000000d652af7223 */ /* 0x000fe200000100af */
[----:B------:R-:W-:Y:S01]  /*3e00*/  FFMA.FTZ R189, R154, -R189, R147 ;  /* 0x800000bd9abd7223 */ /* 0x000fe20000010093 */
        /* <DEDUP_REMOVED lines=8> */
[C---:B------:R-:W-:Y:S01]  /*3e90*/  FFMA.FTZ R190, R13.reuse, R191, R190 ;  /* 0x000000bf0dbe7223 */ /* 0x040fe200000100be */
[-C--:B------:R-:W-:Y:S01]  /*3ea0*/  FFMA.FTZ R208, R168, R147.reuse, R195 ;  /* 0x00000093a8d07223 */ /* 0x080fe200000100c3 */
[----:B------:R-:W-:Y:S01]  /*3eb0*/  FFMA.FTZ R175, R76, R147, R175 ;  /* 0x000000934caf7223 */ /* 0x000fe200000100af */
[----:B------:R-:W-:Y:S01]  /*3ec0*/  FMUL.FTZ R205, R116, R191 ;  /* 0x000000bf74cd7220 */ /* 0x000fe20000410000 */
[----:B------:R-:W-:Y:S01]  /*3ed0*/  FFMA.FTZ R193, R168, R190, R193 ;  /* 0x000000bea8c17223 */ /* 0x000fe200000100c1 */
[-C--:B------:R-:W-:Y:S01]  /*3ee0*/  FFMA.FTZ R13, R13, R208.reuse, R206 ;  /* 0x000000d00d0d7223 */ /* 0x080fe200000100ce */
[----:B------:R-:W-:Y:S01]  /*3ef0*/  FFMA.FTZ R175, R74, R208, R175 ;  /* 0x000000d04aaf7223 */ /* 0x000fe200000100af */
[----:B------:R-:W-:Y:S01]  /*3f00*/  FFMA.FTZ R168, R156, -R145, R147 ;  /* 0x800000919ca87223 */ /* 0x000fe20000010093 */
[----:B------:R-:W-:Y:S01]  /*3f10*/  FFMA.FTZ R202, R169, R193, R202 ;  /* 0x000000c1a9ca7223 */ /* 0x000fe200000100ca */
[-C--:B------:R-:W-:Y:S01]  /*3f20*/  FFMA.FTZ R16, R16, R13.reuse, R139 ;  /* 0x0000000d10107223 */ /* 0x080fe2000001008b */
[----:B------:R-:W-:Y:S01]  /*3f30*/  FFMA.FTZ R175, R72, R13, R175 ;  /* 0x0000000d48af7223 */ /* 0x000fe200000100af */
[----:B------:R-:W-:Y:S01]  /*3f40*/  @!P0 LEA R145, R77, R69, 0x3 ;  /* 0x000000454d918211 */ /* 0x000fe200078e18ff */
[----:B------:R-:W-:Y:S01]  /*3f50*/  FFMA.FTZ R169, R170, R202, R131 ;  /* 0x000000caaaa97223 */ /* 0x000fe20000010083 */
[----:B------:R-:W-:Y:S01]  /*3f60*/  FFMA.FTZ R170, R158, -R137, R13 ;  /* 0x800000899eaa7223 */ /* 0x000fe2000001000d */
[----:B------:R-:W-:Y:S01]  /*3f70*/  FFMA.FTZ R204, R17, R16, R204 ;  /* 0x0000001011cc7223 */ /* 0x000fe200000100cc */
[----:B------:R-:W-:Y:S01]  /*3f80*/  SHF.L.U32 R13, R57, 0x4, RZ ;  /* 0x00000004390d7819 */ /* 0x000fe200000006ff */
[----:B------:R-:W-:Y:S01]  /*3f90*/  FFMA.FTZ R200, R171, R169, R200 ;  /* 0x000000a9abc87223 */ /* 0x000fe200000100c8 */
[----:B------:R-:W-:Y:S01]  /*3fa0*/  FFMA.FTZ R171, R157, -R176, R16 ;  /* 0x800000b09dab7223 */ /* 0x000fe20000010010 */
[----:B------:R-:W-:Y:S01]  /*3fb0*/  FFMA.FTZ R175, R70, R16, R175 ;  /* 0x0000001046af7223 */ /* 0x000fe200000100af */
[----:B------:R-:W-:Y:S01]  /*3fc0*/  FFMA.FTZ R201, R198, R204, R135 ;  /* 0x000000ccc6c97223 */ /* 0x000fe20000010087 */
[----:B------:R-:W-:Y:S01]  /*3fd0*/  FFMA.FTZ R195, R172, R200, R129 ;  /* 0x000000c8acc37223 */ /* 0x000fe20000010081 */
[--C-:B------:R-:W-:Y:S01]  /*3fe0*/  HADD2.F32 R129, -RZ, R7.reuse.H0_H0 ;  /* 0x20000007ff817230 */ /* 0x100fe20000004100 */
[----:B------:R-:W-:Y:S01]  /*3ff0*/  LEA.HI.SX32 R16, R13, R13, 0x1b ;  /* 0x0000000d0d107211 */ /* 0x000fe200078fdaff */
[----:B------:R-:W-:Y:S01]  /*4000*/  FMUL.FTZ R198, R95, R185 ;  /* 0x000000b95fc67220 */ /* 0x000fe20000410000 */
[----:B------:R-:W-:Y:S01]  /*4010*/  FFMA.FTZ R199, R161, R195, R194 ;  /* 0x000000c3a1c77223 */ /* 0x000fe200000100c2 */
[----:B------:R-:W-:-:S02]  /*4020*/  HADD2.F32 R131, -RZ, R7.H1_H1 ;  /* 0x30000007ff837230 */ /* 0x000fc40000004100 */
[----:B------:R-:W-:Y:S01]  /*4030*/  FMUL.FTZ R194, R112, R183 ;  /* 0x000000b770c27220 */ /* 0x000fe20000410000 */
[----:B------:R-:W-:Y:S01]  /*4040*/  LEA R16, R16, R69, 0x2 ;  /* 0x0000004510107211 */ /* 0x000fe200078e10ff */
[----:B------:R-:W-:Y:S01]  /*4050*/  FFMA.FTZ R197, R162, R199, R133 ;  /* 0x000000c7a2c57223 */ /* 0x000fe20000010085 */
[----:B------:R-:W-:Y:S01]  /*4060*/  FMUL.FTZ R13, R129, R198 ;  /* 0x000000c6810d7220 */ /* 0x000fe20000410000 */
[----:B------:R-:W-:Y:S01]  /*4070*/  FMUL.FTZ R17, R131, R194 ;  /* 0x000000c283117220 */ /* 0x000fe20000410000 */
[--C-:B------:R-:W-:Y:S02]  /*4080*/  HADD2.F32 R139, -RZ, R5.reuse.H0_H0 ;  /* 0x20000005ff8b7230 */ /* 0x100fe40000004100 */
[----:B------:R-:W-:Y:S01]  /*4090*/  FFMA.FTZ R162, R163, R197, R144 ;  /* 0x000000c5a3a27223 */ /* 0x000fe20000010090 */
[----:B------:R-:W-:Y:S01]  /*40a0*/  HADD2.F32 R137, -RZ, R5.H1_H1 ;  /* 0x30000005ff897230 */ /* 0x000fe20000004100 */
[----:B------:R0:W-:Y:S01]  /*40b0*/  @!P0 STS.64 [R145+0x1728], R14 ;  /* 0x0017280e91008388 */ /* 0x0001e20000000a00 */
[----:B------:R-:W-:Y:S01]  /*40c0*/  FMUL.FTZ R212, R99, R190 ;  /* 0x000000be63d47220 */ /* 0x000fe20000410000 */
[----:B------:R-:W-:Y:S01]  /*40d0*/  FFMA.FTZ R161, R164, R162, R143 ;  /* 0x000000a2a4a17223 */ /* 0x000fe2000001008f */
[----:B------:R-:W-:Y:S01]  /*40e0*/  FFMA.FTZ R172, R159, -R146, R204 ;  /* 0x800000929fac7223 */ /* 0x000fe200000100cc */
[----:B------:R1:W-:Y:S01]  /*40f0*/  STS [R16+0x468], R13 ;  /* 0x0004680d10007388 */ /* 0x0003e20000000800 */
[----:B------:R-:W-:Y:S01]  /*4100*/  FFMA.FTZ R203, R68, R204, R175 ;  /* 0x000000cc44cb7223 */ /* 0x000fe200000100af */
[-C--:B------:R-:W-:Y:S01]  /*4110*/  FFMA.FTZ R165, R165, R161.reuse, R142 ;  /* 0x000000a1a5a57223 */ /* 0x080fe2000001008e */
[----:B------:R-:W-:Y:S01]  /*4120*/  FMUL.FTZ R206, R126, R161 ;  /* 0x000000a17ece7220 */ /* 0x000fe20000410000 */
[----:B------:R2:W-:Y:S01]  /*4130*/  STS [R16+0x46c], R17 ;  /* 0x00046c1110007388 */ /* 0x0005e20000000800 */
[----:B------:R-:W-:-:S02]  /*4140*/  HADD2.F32 R135, -RZ, R6.H0_H0 ;  /* 0x20000006ff877230 */ /* 0x000fc40000004100 */
[----:B------:R-:W-:Y:S01]  /*4150*/  FMUL.FTZ R204, R97, R188 ;  /* 0x000000bc61cc7220 */ /* 0x000fe20000410000 */
[----:B------:R-:W-:Y:S01]  /*4160*/  FMUL.FTZ R175, R105, R199 ;  /* 0x000000c769af7220 */ /* 0x000fe20000410000 */
[----:B0-----:R-:W-:Y:S01]  /*4170*/  FMUL.FTZ R15, R139, R212 ;  /* 0x000000d48b0f7220 */ /* 0x001fe20000410000 */
[----:B------:R-:W-:Y:S02]  /*4180*/  HADD2.F32 R133, -RZ, R6.H1_H1 ;  /* 0x30000006ff857230 */ /* 0x000fe40000004100 */
[----:B-1----:R-:W-:Y:S01]  /*4190*/  FMUL.FTZ R13, R109, R165 ;  /* 0x000000a56d0d7220 */ /* 0x002fe20000410000 */
[----:B------:R-:W-:Y:S01]  /*41a0*/  FMUL.FTZ R147, R135, R204 ;  /* 0x000000cc87937220 */ /* 0x000fe20000410000 */
[--C-:B------:R-:W-:Y:S01]  /*41b0*/  HADD2.F32 R142, -RZ, R4.reuse.H0_H0 ;  /* 0x20000004ff8e7230 */ /* 0x100fe20000004100 */
[----:B------:R0:W-:Y:S01]  /*41c0*/  STS [R16+0x458], R15 ;  /* 0x0004580f10007388 */ /* 0x0001e20000000800 */
[----:B--2---:R-:W-:Y:S01]  /*41d0*/  FMUL.FTZ R17, R137, R205 ;  /* 0x000000cd89117220 */ /* 0x004fe20000410000 */
[----:B------:R-:W-:Y:S01]  /*41e0*/  FFMA.FTZ R14, R2, R13, RZ ;  /* 0x0000000d020e7223 */ /* 0x000fe200000100ff */
[----:B------:R-:W-:Y:S01]  /*41f0*/  FMUL.FTZ R164, R122, R195 ;  /* 0x000000c37aa47220 */ /* 0x000fe20000410000 */
[----:B------:R-:W-:Y:S01]  /*4200*/  FMUL.FTZ R163, R114, R186 ;  /* 0x000000ba72a37220 */ /* 0x000fe20000410000 */
[----:B------:R-:W-:Y:S01]  /*4210*/  FMUL.FTZ R215, R101, R202 ;  /* 0x000000ca65d77220 */ /* 0x000fe20000410000 */
[----:B------:R1:W-:Y:S01]  /*4220*/  STS [R16+0x45c], R17 ;  /* 0x00045c1110007388 */ /* 0x0003e20000000800 */
[----:B------:R-:W-:Y:S01]  /*4230*/  FMUL.FTZ R207, R103, R200 ;  /* 0x000000c867cf7220 */ /* 0x000fe20000410000 */
[----:B------:R-:W-:Y:S01]  /*4240*/  FMUL.FTZ R149, R133, R163 ;  /* 0x000000a385957220 */ /* 0x000fe20000410000 */
[----:B------:R-:W-:Y:S01]  /*4250*/  FMUL.FTZ R211, R142, R215 ;  /* 0x000000d78ed37220 */ /* 0x000fe20000410000 */
[----:B0-----:R-:W-:Y:S01]  /*4260*/  FFMA.FTZ R15, R3, R206, R14 ;  /* 0x000000ce030f7223 */ /* 0x001fe2000001000e */
[----:B------:R-:W-:Y:S01]  /*4270*/  FMUL.FTZ R14, R124, R197 ;  /* 0x000000c57c0e7220 */ /* 0x000fe20000410000 */
[----:B------:R0:W-:Y:S01]  /*4280*/  STS [R16+0x460], R147 ;  /* 0x0004609310007388 */ /* 0x0001e20000000800 */
[----:B------:R-:W-:Y:S01]  /*4290*/  FFMA.FTZ R192, R153, -R192, R210 ;  /* 0x800000c099c07223 */ /* 0x000fe200000100d2 */
[----:B------:R-:W-:-:S02]  /*42a0*/  HADD2.F32 R143, -RZ, R4.H1_H1 ;  /* 0x30000004ff8f7230 */ /* 0x000fc40000004100 */
[----:B------:R-:W-:Y:S01]  /*42b0*/  FFMA.FTZ R196, R155, -R196, R208 ;  /* 0x800000c49bc47223 */ /* 0x000fe200000100d0 */
[----:B-1----:R-:W-:Y:S01]  /*42c0*/  FMUL.FTZ R17, R107, R162 ;  /* 0x000000a26b117220 */ /* 0x002fe20000410000 */
[--C-:B------:R-:W-:Y:S02]  /*42d0*/  HADD2.F32 R146, -RZ, R10.reuse.H0_H0 ;  /* 0x2000000aff927230 */ /* 0x100fe40000004100 */
[----:B------:R-:W-:Y:S01]  /*42e0*/  FMUL.FTZ R210, R118, R193 ;  /* 0x000000c176d27220 */ /* 0x000fe20000410000 */
[----:B------:R-:W-:Y:S01]  /*42f0*/  FMUL.FTZ R208, R120, R169 ;  /* 0x000000a978d07220 */ /* 0x000fe20000410000 */
[----:B------:R-:W-:Y:S01]  /*4300*/  FFMA.FTZ R15, R178, R17, R15 ;  /* 0x00000011b20f7223 */ /* 0x000fe2000001000f */
[----:B------:R1:W-:Y:S01]  /*4310*/  STS [R16+0x464], R149 ;  /* 0x0004649510007388 */ /* 0x0003e20000000800 */
[----:B0-----:R-:W-:Y:S02]  /*4320*/  HADD2.F32 R147, -RZ, R10.H1_H1 ;  /* 0x3000000aff937230 */ /* 0x001fe40000004100 */
[----:B------:R-:W-:Y:S01]  /*4330*/  FFMA.FTZ R15, R180, R14, R15 ;  /* 0x0000000eb40f7223 */ /* 0x000fe2000001000f */
[----:B------:R0:W-:Y:S01]  /*4340*/  STS [R16+0x450], R211 ;  /* 0x000450d310007388 */ /* 0x0001e20000000800 */
[----:B------:R-:W-:-:S02]  /*4350*/  HADD2.F32 R145, -RZ, R11.H1_H1 ;  /* 0x3000000bff917230 */ /* 0x000fc40000004100 */
[-C--:B------:R-:W-:Y:S01]  /*4360*/  FFMA.FTZ R15, R182, R175.reuse, R15 ;  /* 0x000000afb60f7223 */ /* 0x080fe2000001000f */
[----:B------:R-:W-:Y:S02]  /*4370*/  HADD2.F32 R144, -RZ, R11.H0_H0 ;  /* 0x2000000bff907230 */ /* 0x000fe40000004100 */
[----:B-1----:R-:W-:Y:S01]  /*4380*/  FMUL.FTZ R149, R143, R210 ;  /* 0x000000d28f957220 */ /* 0x002fe20000410000 */
[----:B------:R-:W-:Y:S01]  /*4390*/  FFMA.FTZ R176, R184, R164, R15 ;  /* 0x000000a4b8b07223 */ /* 0x000fe2000001000f */
[----:B------:R-:W-:Y:S01]  /*43a0*/  FMUL.FTZ R15, R146, R175 ;  /* 0x000000af920f7220 */ /* 0x000fe20000410000 */
[----:B------:R-:W-:Y:S01]  /*43b0*/  FMUL.FTZ R209, R145, R208 ;  /* 0x000000d091d17220 */ /* 0x000fe20000410000 */
[----:B0-----:R-:W-:Y:S01]  /*43c0*/  FMUL.FTZ R211, R147, R164 ;  /* 0x000000a493d37220 */ /* 0x001fe20000410000 */
[----:B------:R-:W-:Y:S01]  /*43d0*/  FFMA.FTZ R176, R187, R207, R176 ;  /* 0x000000cfbbb07223 */ /* 0x000fe200000100b0 */
[----:B------:R-:W-:Y:S01]  /*43e0*/  IADD3 R164, -R174, UR9, -R57 ;  /* 0x00000009aea47c10 */ /* 0x000fe2000fffe939 */
[----:B------:R0:W-:Y:S01]  /*43f0*/  STS [R16+0x454], R149 ;  /* 0x0004549510007388 */ /* 0x0001e20000000800 */
[----:B------:R-:W-:-:S02]  /*4400*/  HADD2.F32 R174, -RZ, R9.H0_H0 ;  /* 0x20000009ffae7230 */ /* 0x000fc40000004100 */
[----:B------:R-:W-:Y:S01]  /*4410*/  FFMA.FTZ R175, R189, R208, R176 ;  /* 0x000000d0bdaf7223 */ /* 0x000fe200000100b0 */
[----:B------:R-:W-:Y:S01]  /*4420*/  ISETP.GE.AND P5, PT, R164, 0x1, PT ;  /* 0x00000001a400780c */ /* 0x000fe20003fa6270 */
[--C-:B------:R-:W-:Y:S02]  /*4430*/  HADD2.F32 R176, -RZ, R8.reuse.H0_H0 ;  /* 0x20000008ffb07230 */ /* 0x100fe40000004100 */
[----:B------:R-:W-:Y:S01]  /*4440*/  FMUL.FTZ R213, R144, R207 ;  /* 0x000000cf90d57220 */ /* 0x000fe20000410000 */
[----:B------:R-:W-:Y:S01]  /*4450*/  FFMA.FTZ R215, R192, R215, R175 ;  /* 0x000000d7c0d77223 */ /* 0x000fe200000100af */
[----:B------:R-:W-:Y:S01]  /*4460*/  HADD2.F32 R175, -RZ, R8.H1_H1 ;  /* 0x30000008ffaf7230 */ /* 0x000fe20000004100 */
[----:B------:R1:W-:Y:S01]  /*4470*/  STS [R16+0x44c], R209 ;  /* 0x00044cd110007388 */ /* 0x0003e20000000800 */
[----:B------:R-:W-:Y:S01]  /*4480*/  FMUL.FTZ R207, R174, R17 ;  /* 0x00000011aecf7220 */ /* 0x000fe20000410000 */
[----:B0-----:R-:W-:Y:S02]  /*4490*/  HADD2.F32 R149, -RZ, R9.H1_H1 ;  /* 0x30000009ff957230 */ /* 0x001fe40000004100 */
[----:B------:R-:W-:Y:S01]  /*44a0*/  FFMA.FTZ R215, R168, R210, R215 ;  /* 0x000000d2a8d77223 */ /* 0x000fe200000100d7 */
[----:B------:R0:W-:Y:S01]  /*44b0*/  STS [R16+0x440], R15 ;  /* 0x0004400f10007388 */ /* 0x0001e20000000800 */
[----:B------:R-:W-:-:S02]  /*44c0*/  FMUL.FTZ R17, R175, R206 ;  /* 0x000000ceaf117220 */ /* 0x000fc40000410000 */
[----:B------:R-:W-:Y:S01]  /*44d0*/  FFMA.FTZ R215, R196, R212, R215 ;  /* 0x000000d4c4d77223 */ /* 0x000fe200000100d7 */
[----:B------:R2:W-:Y:S01]  /*44e0*/  STS [R16+0x448], R213 ;  /* 0x000448d510007388 */ /* 0x0005e20000000800 */
[----:B-1----:R-:W-:Y:S01]  /*44f0*/  FMUL.FTZ R209, R149, R14 ;  /* 0x0000000e95d17220 */ /* 0x002fe20000410000 */
[----:B------:R-:W-:Y:S02]  /*4500*/  LEA R14, P2, R20, R181, 0x2 ;  /* 0x000000b5140e7211 */ /* 0x000fe400078410ff */
[----:B------:R2:W-:Y:S01]  /*4510*/  STS [R16+0x444], R211 ;  /* 0x000444d310007388 */ /* 0x0005e20000000800 */
[----:B0-----:R-:W-:Y:S01]  /*4520*/  FMUL.FTZ R15, R176, R13 ;  /* 0x0000000db00f7220 */ /* 0x001fe20000410000 */
[----:B------:R-:W-:Y:S02]  /*4530*/  IADD3.X R13, R179, -0x1, R21, P4, P3 ;  /* 0xffffffffb30d7810 */ /* 0x000fe400027e6415 */
[----:B------:R2:W-:Y:S04]  /*4540*/  STS [R16+0x43c], R209 ;  /* 0x00043cd110007388 */ /* 0x0005e80000000800 */
[----:B------:R2:W-:Y:S04]  /*4550*/  STS [R16+0x438], R207 ;  /* 0x000438cf10007388 */ /* 0x0005e80000000800 */
[----:B------:R2:W-:Y:S04]  /*4560*/  STS [R16+0x434], R17 ;  /* 0x0004341110007388 */ /* 0x0005e80000000800 */
[----:B------:R2:W-:Y:S01]  /*4570*/  STS [R16+0x430], R15 ;  /* 0x0004300f10007388 */ /* 0x0005e20000000800 */
[----:B------:R-:W-:Y:S06]  /*4580*/  BAR.SYNC.DEFER_BLOCKING 0x0 ;  /* 0x0000000000007b1d */ /* 0x000fec0000010000 */
[----:B------:R-:W-:Y:S05]  /*4590*/  @!P5 BRA `(.L_x_8255) ;  /* 0x000000000028d947 */ /* 0x000fea0003800000 */
[----:B--2---:R-:W-:Y:S01]  /*45a0*/  LEA.HI.SX32 R16, R57, R57, 0x1b ;  /* 0x0000003939107211 */ /* 0x004fe200078fdaff */
[----:B------:R-:W-:-:S03]  /*45b0*/  IMAD.WIDE.U32 R12, R77, R36, R12 ;  /* 0x000000244d0c7225 */ /* 0x000fc600078e000c */
[----:B------:R-:W-:Y:S01]  /*45c0*/  LEA R179, R16, R69, 0x2 ;  /* 0x0000004510b37211 */ /* 0x000fe200078e10ff */
[----:B------:R-:W-:-:S04]  /*45d0*/  IMAD R16, R141, R36, RZ ;  /* 0x000000248d107224 */ /* 0x000fc800078e02ff */
[----:B------:R-:W-:Y:S01]  /*45e0*/  IMAD R17, R77, R37, R16 ;  /* 0x000000254d117224 */ /* 0x000fe200078e0210 */
[----:B------:R-:W0:Y:S01]  /*45f0*/  LDS R179, [R179+0x430] ;  /* 0x00043000b3b37984 */ /* 0x000e220000000800 */
[----:B------:R-:W-:-:S03]  /*4600*/  LEA R16, P3, R12, UR22, 0x2 ;  /* 0x000000160c107c11 */ /* 0x000fc6000f8610ff */
[----:B------:R-:W-:-:S04]  /*4610*/  IADD3 R17, R13, R17, RZ ;  /* 0x000000110d117210 */ /* 0x000fc80007ffe0ff */
[----:B------:R-:W-:-:S05]  /*4620*/  LEA.HI.X R17, R12, UR23, R17, 0x2, P3 ;  /* 0x000000170c117c11 */ /* 0x000fca00098f1411 */
[----:B0-----:R0:W-:Y:S02]  /*4630*/  REDG.E.ADD.F32.FTZ.RN.STRONG.GPU desc[UR12][R16.64], R179 ;  /* 0x000000b3100079a6 */ /* 0x0011e4000c10f38c */
.L_x_8255:
[----:B------:R-:W-:Y:S05]  /*4640*/  BSYNC B0 ;  /* 0x0000000000007941 */ /* 0x000fea0003800000 */
.L_x_8254:
[----:B------:R-:W-:Y:S01]  /*4650*/  FFMA.FTZ R12, R170, R205, R215 ;  /* 0x000000cdaa0c7223 */ /* 0x000fe200000100d7 */
[----:B------:R-:W-:Y:S01]  /*4660*/  USHF.L.U64.HI UR8, UR5, 0x2, UR6 ;  /* 0x0000000205087899 */ /* 0x000fe20008010206 */
[----:B--2---:R-:W-:Y:S01]  /*4670*/  LEA.HI.X R15, R20, R177, R21, 0x2, P2 ;  /* 0x000000b1140f7211 */ /* 0x004fe200010f1415 */
[----:B------:R-:W-:Y:S01]  /*4680*/  USHF.L.U32 UR7, UR5, 0x2, URZ ;  /* 0x0000000205077899 */ /* 0x000fe2000800063f */
[----:B------:R-:W-:Y:S01]  /*4690*/  FFMA.FTZ R166, R166, R201, R173 ;  /* 0x000000c9a6a67223 */ /* 0x000fe200000100ad */
[----:B0-----:R-:W-:Y:S01]  /*46a0*/  FFMA.FTZ R17, R171, R204, R12 ;  /* 0x000000ccab117223 */ /* 0x001fe2000001000c */
[----:B------:R-:W-:Y:S01]  /*46b0*/  FFMA.FTZ R167, R18, -R167, R201 ;  /* 0x800000a712a77223 */ /* 0x000fe200000100c9 */
[----:B------:R-:W-:Y:S01]  /*46c0*/  IMAD R16, R36, UR8, RZ ;  /* 0x0000000824107c24 */ /* 0x000fe2000f8e02ff */
[----:B------:R-:W-:Y:S01]  /*46d0*/  ISETP.GE.AND P6, PT, R164, 0x21, PT ;  /* 0x00000021a400780c */ /* 0x000fe20003fc6270 */
[----:B------:R-:W-:-:S04]  /*46e0*/  IMAD.WIDE.U32 R12, R36, UR7, R14 ;  /* 0x00000007240c7c25 */ /* 0x000fc8000f8e000e */
[----:B------:R-:W-:Y:S01]  /*46f0*/  FFMA.FTZ R14, R172, R163, R17 ;  /* 0x000000a3ac0e7223 */ /* 0x000fe20000010011 */
[----:B------:R-:W-:Y:S01]  /*4700*/  FFMA.FTZ R15, R19, -R160, R166 ;  /* 0x800000a0130f7223 */ /* 0x000fe200000100a6 */
[----:B------:R-:W-:Y:S01]  /*4710*/  IADD3 R160, R57, 0x20, RZ ;  /* 0x0000002039a07810 */ /* 0x000fe20007ffe0ff */
[----:B------:R-:W-:Y:S02]  /*4720*/  IMAD R141, R37, UR7, R16 ;  /* 0x00000007258d7c24 */ /* 0x000fe4000f8e0210 */
[----:B------:R-:W-:Y:S01]  /*4730*/  FFMA.FTZ R16, R167, R198, R14 ;  /* 0x000000c6a7107223 */ /* 0x000fe2000001000e */
[----:B------:R-:W-:Y:S01]  /*4740*/  FMUL.FTZ R17, R15, R194 ;  /* 0x000000c20f117220 */ /* 0x000fe20000410000 */
[----:B------:R-:W-:Y:S01]  /*4750*/  LEA.HI.SX32 R160, R160, R57, 0x1b ;  /* 0x00000039a0a07211 */ /* 0x000fe200078fdaff */
[----:B------:R-:W-:Y:S01]  /*4760*/  FFMA.FTZ R203, R66, R201, R203 ;  /* 0x000000c942cb7223 */ /* 0x000fe200000100cb */
[----:B------:R-:W-:Y:S01]  /*4770*/  FMUL.FTZ R166, R64, R166 ;  /* 0x000000a640a67220 */ /* 0x000fe20000410000 */
[----:B------:R-:W-:Y:S01]  /*4780*/  FADD.FTZ R16, R16, R17 ;  /* 0x0000001110107221 */ /* 0x000fe20000010000 */
[----:B------:R-:W-:Y:S01]  /*4790*/  LEA R17, R160, R69, 0x2 ;  /* 0x00000045a0117211 */ /* 0x000fe200078e10ff */
[----:B------:R-:W-:Y:S01]  /*47a0*/  BSSY B0, `(.L_x_8256) ;  /* 0x0000010000007945 */ /* 0x000fe20003800000 */
[----:B------:R-:W-:Y:S01]  /*47b0*/  FADD.FTZ R14, R203, R166 ;  /* 0x000000a6cb0e7221 */ /* 0x000fe20000010000 */
[----:B------:R-:W-:-:S02]  /*47c0*/  IADD3 R166, R57, 0x40, RZ ;  /* 0x0000004039a67810 */ /* 0x000fc40007ffe0ff */
[----:B------:R-:W-:Y:S01]  /*47d0*/  IADD3 R194, R57, 0x60, RZ ;  /* 0x0000006039c27810 */ /* 0x000fe20007ffe0ff */
[----:B------:R-:W0:Y:S01]  /*47e0*/  LDS R17, [R17+0x4b0] ;  /* 0x0004b00011117984 */ /* 0x000e220000000800 */
[----:B------:R-:W-:Y:S02]  /*47f0*/  LEA.HI.SX32 R166, R166, R57, 0x1b ;  /* 0x00000039a6a67211 */ /* 0x000fe400078fdaff */
[----:B------:R-:W-:Y:S02]  /*4800*/  IADD3 R13, R13, R141, RZ ;  /* 0x0000008d0d0d7210 */ /* 0x000fe40007ffe0ff */
[----:B------:R-:W-:Y:S02]  /*4810*/  IADD3 R198, R57, 0x80, RZ ;  /* 0x0000008039c67810 */ /* 0x000fe40007ffe0ff */
[----:B------:R-:W-:Y:S02]  /*4820*/  LEA.HI.SX32 R194, R194, R57, 0x1b ;  /* 0x00000039c2c27211 */ /* 0x000fe400078fdaff */
[----:B------:R-:W-:-:S02]  /*4830*/  ISETP.GE.AND P2, PT, R164, 0x41, PT ;  /* 0x00000041a400780c */ /* 0x000fc40003f46270 */
[C---:B------:R-:W-:Y:S02]  /*4840*/  ISETP.GE.AND P3, PT, R164.reuse, 0x61, PT ;  /* 0x00000061a400780c */ /* 0x040fe40003f66270 */
[----:B------:R-:W-:Y:S02]  /*4850*/  ISETP.GE.AND P4, PT, R164, 0x81, PT ;  /* 0x00000081a400780c */ /* 0x000fe40003f86270 */
[----:B------:R-:W-:Y:S02]  /*4860*/  LEA R166, R166, R69, 0x2 ;  /* 0x00000045a6a67211 */ /* 0x000fe400078e10ff */
[----:B------:R-:W-:Y:S01]  /*4870*/  ISETP.GE.AND P5, PT, R164, 0xa1, PT ;  /* 0x000000a1a400780c */ /* 0x000fe20003fa6270 */
[----:B------:R-:W-:-:S12]  /*4880*/  @!P6 BRA `(.L_x_8257) ;  /* 0x000000000004e947 */ /* 0x000fd80003800000 */
[----:B0-----:R1:W-:Y:S02]  /*4890*/  REDG.E.ADD.F32.FTZ.RN.STRONG.GPU desc[UR12][R12.64+-0x780], R17 ;  /* 0xfff880110c0079a6 */ /* 0x0013e4000c10f38c */
.L_x_8257:
[----:B------:R-:W-:Y:S05]  /*48a0*/  BSYNC B0 ;  /* 0x0000000000007941 */ /* 0x000fea0003800000 */
.L_x_8256:
[----:B01----:R0:W1:Y:S01]  /*48b0*/  LDS R17, [R166+0x530] ;  /* 0x00053000a6117984 */ /* 0x0030620000000800 */
[----:B------:R-:W-:Y:S01]  /*48c0*/  BSSY B0, `(.L_x_8258) ;  /* 0x0000006000007945 */ /* 0x000fe20003800000 */
[----:B------:R-:W-:Y:S02]  /*48d0*/  IADD3 R160, R57, 0xa0, RZ ;  /* 0x000000a039a07810 */ /* 0x000fe40007ffe0ff */
[----:B------:R-:W-:Y:S02]  /*48e0*/  LEA.HI.SX32 R198, R198, R57, 0x1b ;  /* 0x00000039c6c67211 */ /* 0x000fe400078fdaff */
[----:B------:R-:W-:Y:S01]  /*48f0*/  LEA R194, R194, R69, 0x2 ;  /* 0x00000045c2c27211 */ /* 0x000fe200078e10ff */
[----:B------:R-:W-:Y:S06]  /*4900*/  @!P2 BRA `(.L_x_8259) ;  /* 0x000000000004a947 */ /* 0x000fec0003800000 */
[----:B-1----:R2:W-:Y:S02]  /*4910*/  REDG.E.ADD.F32.FTZ.RN.STRONG.GPU desc[UR12][R12.64+-0x700], R17 ;  /* 0xfff900110c0079a6 */ /* 0x0025e4000c10f38c */
.L_x_8259:
[----:B------:R-:W-:Y:S05]  /*4920*/  BSYNC B0 ;  /* 0x0000000000007941 */ /* 0x000fea0003800000 */
.L_x_8258:
[----:B-12---:R1:W2:Y:S01]  /*4930*/  LDS R17, [R194+0x5b0] ;  /* 0x0005b000c2117984 */ /* 0x0062a20000000800 */
[----:B------:R-:W-:Y:S01]  /*4940*/  BSSY B0, `(.L_x_8260) ;  /* 0x0000005000007945 */ /* 0x000fe20003800000 */
[----:B------:R-:W-:Y:S02]  /*4950*/  LEA.HI.SX32 R160, R160, R57, 0x1b ;  /* 0x00000039a0a07211 */ /* 0x000fe400078fdaff */
[----:B------:R-:W-:Y:S01]  /*4960*/  LEA R198, R198, R69, 0x2 ;  /* 0x00000045c6c67211 */ /* 0x000fe200078e10ff */
[----:B------:R-:W-:Y:S06]  /*4970*/  @!P3 BRA `(.L_x_8261) ;  /* 0x000000000004b947 */ /* 0x000fec0003800000 */
[----:B--2---:R3:W-:Y:S02]  /*4980*/  REDG.E.ADD.F32.FTZ.RN.STRONG.GPU desc[UR12][R12.64+-0x680], R17 ;  /* 0xfff980110c0079a6 */ /* 0x0047e4000c10f38c */
.L_x_8261:
[----:B------:R-:W-:Y:S05]  /*4990*/  BSYNC B0 ;  /* 0x0000000000007941 */ /* 0x000fea0003800000 */
.L_x_8260:
[----:B--23--:R2:W3:Y:S01]  /*49a0*/  LDS R17, [R198+0x630] ;  /* 0x00063000c6117984 */ /* 0x00c4e20000000800 */
[----:B------:R-:W-:Y:S01]  /*49b0*/  BSSY B0, `(.L_x_8262) ;  /* 0x0000004000007945 */ /* 0x000fe20003800000 */
[----:B------:R-:W-:-:S03]  /*49c0*/  LEA R160, R160, R69, 0x2 ;  /* 0x00000045a0a07211 */ /* 0x000fc600078e10ff */
[----:B------:R-:W-:Y:S05]  /*49d0*/  @!P4 BRA `(.L_x_8263) ;  /* 0x000000000004c947 */ /* 0x000fea0003800000 */
[----:B---3--:R4:W-:Y:S02]  /*49e0*/  REDG.E.ADD.F32.FTZ.RN.STRONG.GPU desc[UR12][R12.64+-0x600], R17 ;  /* 0xfffa00110c0079a6 */ /* 0x0089e4000c10f38c */
.L_x_8263:
[----:B------:R-:W-:Y:S05]  /*49f0*/  BSYNC B0 ;  /* 0x0000000000007941 */ /* 0x000fea0003800000 */
.L_x_8262:
[----:B---34-:R3:W4:Y:S01]  /*4a00*/  LDS R17, [R160+0x6b0] ;  /* 0x0006b000a0117984 */ /* 0x0187220000000800 */
[----:B------:R-:W-:Y:S04]  /*4a10*/  BSSY B0, `(.L_x_8264) ;  /* 0x0000003000007945 */ /* 0x000fe80003800000 */
[----:B------:R-:W-:Y:S05]  /*4a20*/  @!P5 BRA `(.L_x_8265) ;  /* 0x000000000004d947 */ /* 0x000fea0003800000 */
[----:B----4-:R4:W-:Y:S02]  /*4a30*/  REDG.E.ADD.F32.FTZ.RN.STRONG.GPU desc[UR12][R12.64+-0x580], R17 ;  /* 0xfffa80110c0079a6 */ /* 0x0109e4000c10f38c */
.L_x_8265:
[----:B------:R-:W-:Y:S05]  /*4a40*/  BSYNC B0 ;  /* 0x0000000000007941 */ /* 0x000fea0003800000 */
.L_x_8264:
[C---:B---3--:R-:W-:Y:S01]  /*4a50*/  IADD3 R160, R57.reuse, 0xc0, RZ ;  /* 0x000000c039a07810 */ /* 0x048fe20007ffe0ff */
[----:B------:R-:W-:Y:S01]  /*4a60*/  BSSY B0, `(.L_x_8266) ;  /* 0x0000011000007945 */ /* 0x000fe20003800000 */
[----:B------:R-:W-:Y:S02]  /*4a70*/  ISETP.GE.AND P6, PT, R164, 0xc1, PT ;  /* 0x000000c1a400780c */ /* 0x000fe40003fc6270 */
[----:B------:R-:W-:Y:S02]  /*4a80*/  LEA.HI.SX32 R160, R160, R57, 0x1b ;  /* 0x00000039a0a07211 */ /* 0x000fe400078fdaff */
[C---:B0-----:R-:W-:Y:S02]  /*4a90*/  IADD3 R166, R57.reuse, 0xe0, RZ ;  /* 0x000000e039a67810 */ /* 0x041fe40007ffe0ff */
[----:B----4-:R-:W-:Y:S02]  /*4aa0*/  LEA R17, R160, R69, 0x2 ;  /* 0x00000045a0117211 */ /* 0x010fe400078e10ff */
[----:B-1----:R-:W-:-:S02]  /*4ab0*/  IADD3 R194, R57, 0x100, RZ ;  /* 0x0000010039c27810 */ /* 0x002fc40007ffe0ff */
[-C--:B------:R-:W-:Y:S02]  /*4ac0*/  LEA.HI.SX32 R166, R166, R57.reuse, 0x1b ;  /* 0x00000039a6a67211 */ /* 0x080fe400078fdaff */
[----:B------:R-:W0:Y:S01]  /*4ad0*/  LDS R17, [R17+0x730] ;  /* 0x0007300011117984 */ /* 0x000e220000000800 */
[----:B--2---:R-:W-:Y:S02]  /*4ae0*/  IADD3 R198, R57, 0x120, RZ ;  /* 0x0000012039c67810 */ /* 0x004fe40007ffe0ff */
[----:B------:R-:W-:Y:S02]  /*4af0*/  LEA.HI.SX32 R194, R194, R57, 0x1b ;  /* 0x00000039c2c27211 */ /* 0x000fe400078fdaff */
[C---:B------:R-:W-:Y:S02]  /*4b00*/  ISETP.GE.AND P2, PT, R164.reuse, 0xe1, PT ;  /* 0x000000e1a400780c */ /* 0x040fe40003f46270 */
[C---:B------:R-:W-:Y:S02]  /*4b10*/  ISETP.GE.AND P3, PT, R164.reuse, 0x101, PT ;  /* 0x00000101a400780c */ /* 0x040fe40003f66270 */
[----:B------:R-:W-:-:S02]  /*4b20*/  ISETP.GE.AND P4, PT, R164, 0x121, PT ;  /* 0x00000121a400780c */ /* 0x000fc40003f86270 */
[----:B------:R-:W-:Y:S02]  /*4b30*/  LEA R166, R166, R69, 0x2 ;  /* 0x00000045a6a67211 */ /* 0x000fe400078e10ff */
[----:B------:R-:W-:Y:S01]  /*4b40*/  ISETP.GE.AND P5, PT, R164, 0x141, PT ;  /* 0x00000141a400780c */ /* 0x000fe20003fa6270 */
[----:B------:R-:W-:-:S12]  /*4b50*/  @!P6 BRA `(.L_x_8267) ;  /* 0x000000000004e947 */ /* 0x000fd80003800000 */
[----:B0-----:R1:W-:Y:S02]  /*4b60*/  REDG.E.ADD.F32.FTZ.RN.STRONG.GPU desc[UR12][R12.64+-0x500], R17 ;  /* 0xfffb00110c0079a6 */ /* 0x0013e4000c10f38c */
.L_x_8267:
[----:B------:R-:W-:Y:S05]  /*4b70*/  BSYNC B0 ;  /* 0x0000000000007941 */ /* 0x000fea0003800000 */
.L_x_8266:
[----:B01----:R0:W1:Y:S01]  /*4b80*/  LDS R17, [R166+0x7b0] ;  /* 0x0007b000a6117984 */ /* 0x0030620000000800 */
[----:B------:R-:W-:Y:S01]  /*4b90*/  BSSY B0, `(.L_x_8268) ;  /* 0x0000006000007945 */ /* 0x000fe20003800000 */
[----:B------:R-:W-:Y:S02]  /*4ba0*/  IADD3 R160, R57, 0x140, RZ ;  /* 0x0000014039a07810 */ /* 0x000fe40007ffe0ff */
[----:B------:R-:W-:Y:S02]  /*4bb0*/  LEA.HI.SX32 R198, R198, R57, 0x1b ;  /* 0x00000039c6c67211 */ /* 0x000fe400078fdaff */
[----:B------:R-:W-:Y:S01]  /*4bc0*/  LEA R194, R194, R69, 0x2 ;  /* 0x00000045c2c27211 */ /* 0x000fe200078e10ff */
[----:B------:R-:W-:Y:S06]  /*4bd0*/  @!P2 BRA `(.L_x_8269) ;  /* 0x000000000004a947 */ /* 0x000fec0003800000 */
[----:B-1----:R2:W-:Y:S02]  /*4be0*/  REDG.E.ADD.F32.FTZ.RN.STRONG.GPU desc[UR12][R12.64+-0x480], R17 ;  /* 0xfffb80110c0079a6 */ /* 0x0025e4000c10f38c */
.L_x_8269:
[----:B------:R-:W-:Y:S05]  /*4bf0*/  BSYNC B0 ;  /* 0x0000000000007941 */ /* 0x000fea0003800000 */
.L_x_8268:
[----:B-12---:R1:W2:Y:S01]  /*4c00*/  LDS R17, [R194+0x830] ;  /* 0x00083000c2117984 */ /* 0x0062a20000000800 */
[----:B------:R-:W-:Y:S01]  /*4c10*/  BSSY B0, `(.L_x_8270) ;  /* 0x0000005000007945 */ /* 0x000fe20003800000 */
[----:B------:R-:W-:Y:S02]  /*4c20*/  LEA.HI.SX32 R160, R160, R57, 0x1b ;  /* 0x00000039a0a07211 */ /* 0x000fe400078fdaff */
[----:B------:R-:W-:Y:S01]  /*4c30*/  LEA R198, R198, R69, 0x2 ;  /* 0x00000045c6c67211 */ /* 0x000fe200078e10ff */
[----:B------:R-:W-:Y:S06]  /*4c40*/  @!P3 BRA `(.L_x_8271) ;  /* 0x000000000004b947 */ /* 0x000fec0003800000 */
[----:B--2---:R3:W-:Y:S02]  /*4c50*/  REDG.E.ADD.F32.FTZ.RN.STRONG.GPU desc[UR12][R12.64+-0x400], R17 ;  /* 0xfffc00110c0079a6 */ /* 0x0047e4000c10f38c */
.L_x_8271:
[----:B------:R-:W-:Y:S05]  /*4c60*/  BSYNC B0 ;  /* 0x0000000000007941 */ /* 0x000fea0003800000 */
.L_x_8270:
[----:B--23--:R2:W3:Y:S01]  /*4c70*/  LDS R17, [R198+0x8b0] ;  /* 0x0008b000c6117984 */ /* 0x00c4e20000000800 */
[----:B------:R-:W-:Y:S01]  /*4c80*/  BSSY B0, `(.L_x_8272) ;  /* 0x0000004000007945 */ /* 0x000fe20003800000 */
[----:B------:R-:W-:-:S03]  /*4c90*/  LEA R160, R160, R69, 0x2 ;  /* 0x00000045a0a07211 */ /* 0x000fc600078e10ff */
[----:B------:R-:W-:Y:S05]  /*4ca0*/  @!P4 BRA `(.L_x_8273) ;  /* 0x000000000004c947 */ /* 0x000fea0003800000 */
[----:B---3--:R4:W-:Y:S02]  /*4cb0*/  REDG.E.ADD.F32.FTZ.RN.STRONG.GPU desc[UR12][R12.64+-0x380], R17 ;  /* 0xfffc80110c0079a6 */ /* 0x0089e4000c10f38c */
.L_x_8273:
[----:B------:R-:W-:Y:S05]  /*4cc0*/  BSYNC B0 ;  /* 0x0000000000007941 */ /* 0x000fea0003800000 */
.L_x_8272:
[----:B---34-:R3:W4:Y:S01]  /*4cd0*/  LDS R17, [R160+0x930] ;  /* 0x00093000a0117984 */ /* 0x0187220000000800 */
[----:B------:R-:W-:Y:S04]  /*4ce0*/  BSSY B0, `(.L_x_8274) ;  /* 0x0000003000007945 */ /* 0x000fe80003800000 */
[----:B------:R-:W-:Y:S05]  /*4cf0*/  @!P5 BRA `(.L_x_8275) ;  /* 0x000000000004d947 */ /* 0x000fea0003800000 */
[----:B----4-:R4:W-:Y:S02]  /*4d00*/  REDG.E.ADD.F32.FTZ.RN.STRONG.GPU desc[UR12][R12.64+-0x300], R17 ;  /* 0xfffd00110c0079a6 */ /* 0x0109e4000c10f38c */
.L_x_8275:
[----:B------:R-:W-:Y:S05]  /*4d10*/  BSYNC B0 ;  /* 0x0000000000007941 */ /* 0x000fea0003800000 */
.L_x_8274:
        /* <DEDUP_REMOVED lines=18> */
.L_x_8277:
[----:B------:R-:W-:Y:S05]  /*4e40*/  BSYNC B0 ;  /* 0x0000000000007941 */ /* 0x000fea0003800000 */
.L_x_8276:
[----:B01----:R0:W1:Y:S01]  /*4e50*/  LDS R17, [R166+0xa30] ;  /* 0x000a3000a6117984 */ /* 0x0030620000000800 */
[----:B------:R-:W-:Y:S01]  /*4e60*/  BSSY B0, `(.L_x_8278) ;  /* 0x0000006000007945 */ /* 0x000fe20003800000 */
[----:B------:R-:W-:Y:S02]  /*4e70*/  IADD3 R160, R57, 0x1e0, RZ ;  /* 0x000001e039a07810 */ /* 0x000fe40007ffe0ff */
[----:B------:R-:W-:Y:S02]  /*4e80*/  LEA.HI.SX32 R198, R198, R57, 0x1b ;  /* 0x00000039c6c67211 */ /* 0x000fe400078fdaff */
[----:B------:R-:W-:Y:S01]  /*4e90*/  LEA R194, R194, R69, 0x2 ;  /* 0x00000045c2c27211 */ /* 0x000fe200078e10ff */
[----:B------:R-:W-:Y:S06]  /*4ea0*/  @!P2 BRA `(.L_x_8279) ;  /* 0x000000000004a947 */ /* 0x000fec0003800000 */
[----:B-1----:R2:W-:Y:S02]  /*4eb0*/  REDG.E.ADD.F32.FTZ.RN.STRONG.GPU desc[UR12][R12.64+-0x200], R17 ;  /* 0xfffe00110c0079a6 */ /* 0x0025e4000c10f38c */
.L_x_8279:
[----:B------:R-:W-:Y:S05]  /*4ec0*/  BSYNC B0 ;  /* 0x0000000000007941 */ /* 0x000fea0003800000 */
.L_x_8278:
[----:B-12---:R1:W2:Y:S01]  /*4ed0*/  LDS R17, [R194+0xab0] ;  /* 0x000ab000c2117984 */ /* 0x0062a20000000800 */
[----:B------:R-:W-:Y:S01]  /*4ee0*/  BSSY B0, `(.L_x_8280) ;  /* 0x0000005000007945 */ /* 0x000fe20003800000 */
[----:B------:R-:W-:Y:S02]  /*4ef0*/  LEA.HI.SX32 R160, R160, R57, 0x1b ;  /* 0x00000039a0a07211 */ /* 0x000fe400078fdaff */
[----:B------:R-:W-:Y:S01]  /*4f00*/  LEA R198, R198, R69, 0x2 ;  /* 0x00000045c6c67211 */ /* 0x000fe200078e10ff */
[----:B------:R-:W-:Y:S06]  /*4f10*/  @!P3 BRA `(.L_x_8281) ;  /* 0x000000000004b947 */ /* 0x000fec0003800000 */
[----:B--2---:R3:W-:Y:S02]  /*4f20*/  REDG.E.ADD.F32.FTZ.RN.STRONG.GPU desc[UR12][R12.64+-0x180], R17 ;  /* 0xfffe80110c0079a6 */ /* 0x0047e4000c10f38c */
.L_x_8281:
[----:B------:R-:W-:Y:S05]  /*4f30*/  BSYNC B0 ;  /* 0x0000000000007941 */ /* 0x000fea0003800000 */
.L_x_8280:
[----:B--23--:R2:W3:Y:S01]  /*4f40*/  LDS R17, [R198+0xb30] ;  /* 0x000b3000c6117984 */ /* 0x00c4e20000000800 */
[----:B------:R-:W-:Y:S01]  /*4f50*/  BSSY B0, `(.L_x_8282) ;  /* 0x0000004000007945 */ /* 0x000fe20003800000 */
[----:B------:R-:W-:-:S03]  /*4f60*/  LEA R160, R160, R69, 0x2 ;  /* 0x00000045a0a07211 */ /* 0x000fc600078e10ff */
[----:B------:R-:W-:Y:S05]  /*4f70*/  @!P4 BRA `(.L_x_8283) ;  /* 0x000000000004c947 */ /* 0x000fea0003800000 */
[----:B---3--:R4:W-:Y:S02]  /*4f80*/  REDG.E.ADD.F32.FTZ.RN.STRONG.GPU desc[UR12][R12.64+-0x100], R17 ;  /* 0xffff00110c0079a6 */ /* 0x0089e4000c10f38c */
.L_x_8283:
[----:B------:R-:W-:Y:S05]  /*4f90*/  BSYNC B0 ;  /* 0x0000000000007941 */ /* 0x000fea0003800000 */
.L_x_8282:
[----:B---34-:R3:W4:Y:S01]  /*4fa0*/  LDS R17, [R160+0xbb0] ;  /* 0x000bb000a0117984 */ /* 0x0187220000000800 */
[----:B------:R-:W-:Y:S04]  /*4fb0*/  BSSY B0, `(.L_x_8284) ;  /* 0x0000003000007945 */ /* 0x000fe80003800000 */
[----:B------:R-:W-:Y:S05]  /*4fc0*/  @!P5 BRA `(.L_x_8285) ;  /* 0x000000000004d947 */ /* 0x000fea0003800000 */
[----:B----4-:R4:W-:Y:S02]  /*4fd0*/  REDG.E.ADD.F32.FTZ.RN.STRONG.GPU desc[UR12][R12.64+-0x80], R17 ;  /* 0xffff80110c0079a6 */ /* 0x0109e4000c10f38c */
.L_x_8285:
[----:B------:R-:W-:Y:S05]  /*4fe0*/  BSYNC B0 ;  /* 0x0000000000007941 */ /* 0x000fea0003800000 */
.L_x_8284:
[----:B----4-:R-:W4:Y:S01]  /*4ff0*/  SHFL.DOWN PT, R13, R16, 0x1, 0x1f ;  /* 0x08201f00100d7f89 */ /* 0x010f2200000e0000 */
[----:B------:R-:W-:Y:S01]  /*5000*/  ISETP.GT.AND P2, PT, R56, 0x1e, PT ;  /* 0x0000001e3800780c */ /* 0x000fe20003f44270 */
[-C--:B------:R-:W-:Y:S01]  /*5010*/  FMUL.FTZ R151, R151, R200.reuse ;  /* 0x000000c897977220 */ /* 0x080fe20000410000 */
[C---:B------:R-:W-:Y:S01]  /*5020*/  FMUL.FTZ R200, R42.reuse, R200 ;  /* 0x000000c82ac87220 */ /* 0x040fe20000410000 */
[----:B------:R-:W5:Y:S01]  /*5030*/  SHFL.DOWN PT, R17, R14, 0x1, 0x1f ;  /* 0x08201f000e117f89 */ /* 0x000f6200000e0000 */
[----:B------:R-:W-:Y:S01]  /*5040*/  FMUL.FTZ R12, R42, R169 ;  /* 0x000000a92a0c7220 */ /* 0x000fe20000410000 */
[----:B------:R-:W-:Y:S01]  /*5050*/  FMUL.FTZ R153, R153, R202 ;  /* 0x000000ca99997220 */ /* 0x000fe20000410000 */
[----:B------:R-:W-:Y:S01]  /*5060*/  FMUL.FTZ R187, R187, R200 ;  /* 0x000000c8bbbb7220 */ /* 0x000fe20000410000 */
[----:B------:R-:W-:Y:S01]  /*5070*/  FFMA.FTZ R104, R103, R151, R104 ;  /* 0x0000009767687223 */ /* 0x000fe20000010068 */
[----:B------:R-:W-:Y:S01]  /*5080*/  FMUL.FTZ R154, R154, R169 ;  /* 0x000000a99a9a7220 */ /* 0x000fe20000410000 */
[----:B------:R-:W-:Y:S01]  /*5090*/  FMUL.FTZ R12, R189, R12 ;  /* 0x0000000cbd0c7220 */ /* 0x000fe20000410000 */
[----:B------:R-:W-:Y:S01]  /*50a0*/  FFMA.FTZ R187, R144, R151, R187 ;  /* 0x0000009790bb7223 */ /* 0x000fe200000100bb */
[----:B------:R-:W-:Y:S01]  /*50b0*/  FFMA.FTZ R102, R101, R153, R102 ;  /* 0x0000009965667223 */ /* 0x000fe20000010066 */
[----:B---3--:R-:W-:Y:S01]  /*50c0*/  FMUL.FTZ R160, R155, R190 ;  /* 0x000000be9ba07220 */ /* 0x008fe20000410000 */
[----:B------:R-:W-:Y:S01]  /*50d0*/  FFMA.FTZ R12, R145, R154, R12 ;  /* 0x0000009a910c7223 */ /* 0x000fe2000001000c */
[-C--:B------:R-:W-:Y:S01]  /*50e0*/  FMUL.FTZ R150, R150, R197.reuse ;  /* 0x000000c596967220 */ /* 0x080fe20000410000 */
[----:B------:R-:W-:Y:S01]  /*50f0*/  FMUL.FTZ R197, R42, R197 ;  /* 0x000000c52ac57220 */ /* 0x000fe20000410000 */
[----:B------:R-:W-:Y:S01]  /*5100*/  FMUL.FTZ R18, R18, R185 ;  /* 0x000000b912127220 */ /* 0x000fe20000410000 */
[----:B------:R-:W-:Y:S01]  /*5110*/  FADD.FTZ R119, R12, R119 ;  /* 0x000000770c777221 */ /* 0x000fe20000010000 */
[-C--:B------:R-:W-:Y:S01]  /*5120*/  FMUL.FTZ R12, R157, R188.reuse ;  /* 0x000000bc9d0c7220 */ /* 0x080fe20000410000 */
[----:B------:R-:W-:Y:S01]  /*5130*/  FMUL.FTZ R188, R42, R188 ;  /* 0x000000bc2abc7220 */ /* 0x000fe20000410000 */
[----:B------:R-:W-:Y:S01]  /*5140*/  FMUL.FTZ R180, R180, R197 ;  /* 0x000000c5b4b47220 */ /* 0x000fe20000410000 */
[----:B------:R-:W-:Y:S01]  /*5150*/  FFMA.FTZ R91, R124, R150, R91 ;  /* 0x000000967c5b7223 */ /* 0x000fe2000001005b */
[----:B------:R-:W-:Y:S01]  /*5160*/  FFMA.FTZ R98, R97, R12, R98 ;  /* 0x0000000c61627223 */ /* 0x000fe20000010062 */
[----:B----4-:R-:W-:Y:S01]  /*5170*/  @!P2 FADD.FTZ R16, R16, R13 ;  /* 0x0000000d1010a221 */ /* 0x010fe20000010000 */
[----:B------:R-:W-:Y:S01]  /*5180*/  FMUL.FTZ R188, R171, R188 ;  /* 0x000000bcabbc7220 */ /* 0x000fe20000410000 */
[----:B------:R-:W-:Y:S01]  /*5190*/  FFMA.FTZ R180, R149, R150, R180 ;  /* 0x0000009695b47223 */ /* 0x000fe200000100b4 */
[----:B------:R-:W-:Y:S01]  /*51a0*/  FMUL.FTZ R150, R42, R183 ;  /* 0x000000b72a967220 */ /* 0x000fe20000410000 */
[----:B-----5:R-:W-:Y:S01]  /*51b0*/  @!P2 FADD.FTZ R14, R14, R17 ;  /* 0x000000110e0ea221 */ /* 0x020fe20000010000 */
[----:B------:R-:W3:Y:S01]  /*51c0*/  SHFL.DOWN PT, R13, R16, 0x2, 0x1f ;  /* 0x08401f00100d7f89 */ /* 0x000ee200000e0000 */
[C---:B------:R-:W-:Y:S01]  /*51d0*/  ISETP.GT.AND P2, PT, R56.reuse, 0x1d, PT ;  /* 0x0000001d3800780c */ /* 0x040fe20003f44270 */
[----:B------:R-:W-:Y:S01]  /*51e0*/  FMUL.FTZ R150, R15, R150 ;  /* 0x000000960f967220 */ /* 0x000fe20000410000 */
[----:B------:R-:W-:Y:S01]  /*51f0*/  ISETP.NE.AND P3, PT, R56, RZ, PT ;  /* 0x000000ff3800720c */ /* 0x000fe20003f65270 */
[----:B------:R-:W4:Y:S01]  /*5200*/  SHFL.DOWN PT, R17, R14, 0x2, 0x1f ;  /* 0x08401f000e117f89 */ /* 0x000f2200000e0000 */
[----:B------:R-:W-:Y:S01]  /*5210*/  FMUL.FTZ R156, R156, R193 ;  /* 0x000000c19c9c7220 */ /* 0x000fe20000410000 */
[----:B------:R-:W-:Y:S01]  /*5220*/  FMUL.FTZ R158, R158, R191 ;  /* 0x000000bf9e9e7220 */ /* 0x000fe20000410000 */
[----:B------:R-:W-:Y:S01]  /*5230*/  FMUL.FTZ R152, R152, R195 ;  /* 0x000000c398987220 */ /* 0x000fe20000410000 */
        /* <DEDUP_REMOVED lines=14> */
[----:B------:R-:W-:Y:S01]  /*5320*/  BSSY B0, `(.L_x_8286) ;  /* 0x0000055000007945 */ /* 0x000fe20003800000 */
[----:B------:R-:W-:Y:S01]  /*5330*/  FFMA.FTZ R85, R118, R156, R85 ;  /* 0x0000009c76557223 */ /* 0x000fe20000010055 */
[----:B---3--:R-:W-:Y:S01]  /*5340*/  @!P2 FADD.FTZ R16, R16, R13 ;  /* 0x0000000d1010a221 */ /* 0x008fe20000010000 */
[----:B------:R-:W-:Y:S01]  /*5350*/  FMUL.FTZ R13, R42, R202 ;  /* 0x000000ca2a0d7220 */ /* 0x000fe20000410000 */
[----:B------:R-:W-:Y:S01]  /*5360*/  FFMA.FTZ R87, R120, R154, R87 ;  /* 0x0000009a78577223 */ /* 0x000fe20000010057 */
[----:B------:R-:W-:Y:S01]  /*5370*/  FADD.FTZ R117, R168, R117 ;  /* 0x00000075a8757221 */ /* 0x000fe20000010000 */
[----:B----4-:R-:W-:Y:S01]  /*5380*/  @!P2 FADD.FTZ R14, R14, R17 ;  /* 0x000000110e0ea221 */ /* 0x010fe20000010000 */
[----:B------:R-:W3:Y:S01]  /*5390*/  SHFL.DOWN PT, R141, R16, 0x4, 0x1f ;  /* 0x08801f00108d7f89 */ /* 0x000ee200000e0000 */
        /* <DEDUP_REMOVED lines=16> */
[-C--:B------:R-:W-:Y:S01]  /*54a0*/  FMUL.FTZ R13, R148, R199.reuse ;  /* 0x000000c7940d7220 */ /* 0x080fe20000410000 */
[----:B------:R-:W-:Y:S01]  /*54b0*/  FMUL.FTZ R199, R42, R199 ;  /* 0x000000c72ac77220 */ /* 0x000fe20000410000 */
[----:B------:R-:W-:Y:S01]  /*54c0*/  FMUL.FTZ R148, R159, R186 ;  /* 0x000000ba9f947220 */ /* 0x000fe20000410000 */
[----:B------:R-:W-:Y:S01]  /*54d0*/  FFMA.FTZ R108, R107, R43, R108 ;  /* 0x0000002b6b6c7223 */ /* 0x000fe2000001006c */
[----:B------:R-:W-:Y:S01]  /*54e0*/  FFMA.FTZ R106, R105, R13, R106 ;  /* 0x0000000d696a7223 */ /* 0x000fe2000001006a */
[----:B------:R-:W-:Y:S01]  /*54f0*/  FMUL.FTZ R199, R182, R199 ;  /* 0x000000c7b6c77220 */ /* 0x000fe20000410000 */
[----:B------:R-:W-:Y:S01]  /*5500*/  FFMA.FTZ R81, R114, R148, R81 ;  /* 0x0000009472517223 */ /* 0x000fe20000010051 */
[----:B---3--:R-:W-:Y:S01]  /*5510*/  @!P2 FADD.FTZ R16, R16, R141 ;  /* 0x0000008d1010a221 */ /* 0x008fe20000010000 */
[----:B------:R-:W-:Y:S01]  /*5520*/  FADD.FTZ R123, R180, R123 ;  /* 0x0000007bb47b7221 */ /* 0x000fe20000010000 */
[----:B------:R-:W-:Y:S01]  /*5530*/  FFMA.FTZ R199, R146, R13, R199 ;  /* 0x0000000d92c77223 */ /* 0x000fe200000100c7 */
[----:B------:R-:W-:Y:S01]  /*5540*/  FMUL.FTZ R13, R42, R162 ;  /* 0x000000a22a0d7220 */ /* 0x000fe20000410000 */
[----:B----4-:R-:W-:Y:S01]  /*5550*/  @!P2 FADD.FTZ R14, R14, R163 ;  /* 0x000000a30e0ea221 */ /* 0x010fe20000010000 */
[----:B------:R-:W3:Y:S01]  /*5560*/  SHFL.DOWN PT, R17, R16, 0x8, 0x1f ;  /* 0x09001f0010117f89 */ /* 0x000ee200000e0000 */
[----:B------:R-:W-:Y:S01]  /*5570*/  ISETP.GT.AND P2, PT, R56, 0x17, PT ;  /* 0x000000173800780c */ /* 0x000fe20003f44270 */
[----:B------:R-:W-:Y:S01]  /*5580*/  FADD.FTZ R138, R199, R138 ;  /* 0x0000008ac78a7221 */ /* 0x000fe20000010000 */
[----:B------:R-:W-:Y:S01]  /*5590*/  FFMA.FTZ R110, R109, R15, R110 ;  /* 0x0000000f6d6e7223 */ /* 0x000fe2000001006e */
[----:B------:R-:W4:Y:S01]  /*55a0*/  SHFL.DOWN PT, R141, R14, 0x8, 0x1f ;  /* 0x09001f000e8d7f89 */ /* 0x000f2200000e0000 */
[----:B------:R-:W-:-:S09]  /*55b0*/  FADD.FTZ R127, R2, R127 ;  /* 0x0000007f027f7221 */ /* 0x000fd20000010000 */
[----:B---3--:R-:W-:Y:S01]  /*55c0*/  @!P2 FADD.FTZ R16, R16, R17 ;  /* 0x000000111010a221 */ /* 0x008fe20000010000 */
[----:B------:R-:W-:Y:S01]  /*55d0*/  FFMA.FTZ R17, R135, R12, R188 ;  /* 0x0000000c87117223 */ /* 0x000fe200000100bc */
[----:B------:R-:W-:Y:S01]  /*55e0*/  FMUL.FTZ R12, R42, R185 ;  /* 0x000000b92a0c7220 */ /* 0x000fe20000410000 */
[----:B----4-:R-:W-:Y:S02]  /*55f0*/  @!P2 FADD.FTZ R14, R14, R141 ;  /* 0x0000008d0e0ea221 */ /* 0x010fe40000010000 */
[----:B------:R-:W3:Y:S01]  /*5600*/  SHFL.DOWN PT, R151, R16, 0x10, 0x1f ;  /* 0x0a001f0010977f89 */ /* 0x000ee200000e0000 */
[----:B------:R-:W-:Y:S01]  /*5610*/  ISETP.GT.AND P2, PT, R56, 0xf, PT ;  /* 0x0000000f3800780c */ /* 0x000fe20003f44270 */
[----:B------:R-:W-:Y:S01]  /*5620*/  FMUL.FTZ R141, R42, R186 ;  /* 0x000000ba2a8d7220 */ /* 0x000fe20000410000 */
[----:B------:R-:W-:Y:S01]  /*5630*/  FMUL.FTZ R12, R167, R12 ;  /* 0x0000000ca70c7220 */ /* 0x000fe20000410000 */
[----:B------:R-:W4:Y:S01]  /*5640*/  SHFL.DOWN PT, R153, R14, 0x10, 0x1f ;  /* 0x0a001f000e997f89 */ /* 0x000f2200000e0000 */
[----:B------:R-:W-:Y:S01]  /*5650*/  FADD.FTZ R130, R17, R130 ;  /* 0x0000008211827221 */ /* 0x000fe20000010000 */
[----:B------:R-:W-:Y:S01]  /*5660*/  FMUL.FTZ R172, R172, R141 ;  /* 0x0000008dacac7220 */ /* 0x000fe20000410000 */
[----:B------:R-:W-:-:S03]  /*5670*/  FMUL.FTZ R17, R178, R13 ;  /* 0x0000000db2117220 */ /* 0x000fc60000410000 */
[----:B------:R-:W-:Y:S01]  /*5680*/  FFMA.FTZ R172, R133, R148, R172 ;  /* 0x0000009485ac7223 */ /* 0x000fe200000100ac */
[----:B------:R-:W-:Y:S01]  /*5690*/  FMUL.FTZ R148, R19, R183 ;  /* 0x000000b713947220 */ /* 0x000fe20000410000 */
[----:B------:R-:W-:Y:S01]  /*56a0*/  FFMA.FTZ R19, R129, R18, R12 ;  /* 0x0000001281137223 */ /* 0x000fe2000001000c */
[----:B------:R-:W-:Y:S01]  /*56b0*/  FFMA.FTZ R17, R174, R43, R17 ;  /* 0x0000002bae117223 */ /* 0x000fe20000010011 */
[----:B------:R-:W-:Y:S01]  /*56c0*/  FADD.FTZ R113, R172, R113 ;  /* 0x00000071ac717221 */ /* 0x000fe20000010000 */
[-C--:B------:R-:W-:Y:S01]  /*56d0*/  FFMA.FTZ R150, R131, R148.reuse, R150 ;  /* 0x0000009483967223 */ /* 0x080fe20000010096 */
[----:B------:R-:W-:Y:S01]  /*56e0*/  FADD.FTZ R128, R19, R128 ;  /* 0x0000008013807221 */ /* 0x000fe20000010000 */
[----:B------:R-:W-:Y:S01]  /*56f0*/  FFMA.FTZ R79, R112, R148, R79 ;  /* 0x00000094704f7223 */ /* 0x000fe2000001004f */
[----:B------:R-:W-:Y:S01]  /*5700*/  FADD.FTZ R140, R17, R140 ;  /* 0x0000008c118c7221 */ /* 0x000fe20000010000 */
[----:B------:R-:W-:Y:S01]  /*5710*/  FADD.FTZ R111, R150, R111 ;  /* 0x0000006f966f7221 */ /* 0x000fe20000010000 */
[----:B---3--:R-:W-:Y:S01]  /*5720*/  @!P2 FADD.FTZ R16, R16, R151 ;  /* 0x000000971010a221 */ /* 0x008fe20000010000 */
[----:B----4-:R-:W-:-:S04]  /*5730*/  @!P2 FADD.FTZ R14, R14, R153 ;  /* 0x000000990e0ea221 */ /* 0x010fc80000010000 */
[----:B------:R-:W-:Y:S01]  /*5740*/  MOV R12, R16 ;  /* 0x00000010000c7202 */ /* 0x000fe20000000f00 */
[-C--:B------:R-:W-:Y:S01]  /*5750*/  FMUL.FTZ R16, R42, R161.reuse ;  /* 0x000000a12a107220 */ /* 0x080fe20000410000 */
[----:B------:R-:W-:Y:S01]  /*5760*/  MOV R13, R14 ;  /* 0x0000000e000d7202 */ /* 0x000fe20000000f00 */
[----:B------:R-:W-:Y:S02]  /*5770*/  FMUL.FTZ R14, R41, R161 ;  /* 0x000000a1290e7220 */ /* 0x000fe40000410000 */
[----:B------:R-:W-:Y:S02]  /*5780*/  FMUL.FTZ R16, R3, R16 ;  /* 0x0000001003107220 */ /* 0x000fe40000410000 */
[----:B------:R3:W-:Y:S02]  /*5790*/  @!P3 STS.64 [R69+0xc78], R12 ;  /* 0x000c780c4500b388 */ /* 0x0007e40000000a00 */
[-C--:B------:R-:W-:Y:S01]  /*57a0*/  FFMA.FTZ R16, R175, R14.reuse, R16 ;  /* 0x0000000eaf107223 */ /* 0x080fe20000010010 */
[----:B------:R-:W-:-:S03]  /*57b0*/  FFMA.FTZ R93, R126, R14, R93 ;  /* 0x0000000e7e5d7223 */ /* 0x000fc6000001005d */
[----:B------:R-:W-:Y:S01]  /*57c0*/  FADD.FTZ R125, R16, R125 ;  /* 0x0000007d107d7221 */ /* 0x000fe20000010000 */
[----:B------:R-:W-:Y:S06]  /*57d0*/  BAR.SYNC.DEFER_BLOCKING 0x0 ;  /* 0x0000000000007b1d */ /* 0x000fec0000010000 */
[----:B------:R-:W-:Y:S05]  /*57e0*/  @P0 BRA `(.L_x_8287) ;  /* 0x0000000000200947 */ /* 0x000fea0003800000 */
[----:B------:R-:W-:Y:S02]  /*57f0*/  ISETP.NE.AND P0, PT, R47, UR24, PT ;  /* 0x000000182f007c0c */ /* 0x000fe4000bf05270 */
[----:B------:R-:W-:-:S11]  /*5800*/  LEA R14, R77, R69, 0x2 ;  /* 0x000000454d0e7211 */ /* 0x000fd600078e10ff */
[----:B------:R-:W3:Y:S04]  /*5810*/  @P0 LDS R2, [R14+0x2328] ;  /* 0x002328000e020984 */ /* 0x000ee80000000800 */
[----:B------:R-:W4:Y:S01]  /*5820*/  @P0 LDS R3, [R14+0x1f28] ;  /* 0x001f28000e030984 */ /* 0x000f220000000800 */
[----:B---3--:R-:W-:Y:S01]  /*5830*/  @P0 FADD.FTZ R13, R13, R2 ;  /* 0x000000020d0d0221 */ /* 0x008fe20000010000 */
[----:B----4-:R-:W-:-:S04]  /*5840*/  @P0 FADD.FTZ R12, R12, R3 ;  /* 0x000000030c0c0221 */ /* 0x010fc80000010000 */
[----:B------:R4:W-:Y:S04]  /*5850*/  STS [R14+0x2328], R13 ;  /* 0x0023280d0e007388 */ /* 0x0009e80000000800 */
[----:B------:R4:W-:Y:S02]  /*5860*/  STS [R14+0x1f28], R12 ;  /* 0x001f280c0e007388 */ /* 0x0009e40000000800 */
.L_x_8287:
[----:B------:R-:W-:Y:S05]  /*5870*/  BSYNC B0 ;  /* 0x0000000000007941 */ /* 0x000fea0003800000 */
.L_x_8286:
[----:B------:R-:W-:Y:S01]  /*5880*/  IADD3 R77, R77, 0x1, RZ ;  /* 0x000000014d4d7810 */ /* 0x000fe20007ffe0ff */
[----:B------:R-:W-:-:S03]  /*5890*/  UIADD3 UR5, UP0, UR5, 0x1, URZ ;  /* 0x0000000105057890 */ /* 0x000fc6000ff1e03f */
[----:B------:R-:W-:Y:S01]  /*58a0*/  ISETP.GE.AND P0, PT, R77, UR25, PT ;  /* 0x000000194d007c0c */ /* 0x000fe2000bf06270 */
[----:B------:R-:W-:-:S12]  /*58b0*/  UIADD3.X UR6, URZ, UR6, URZ, UP0, !UPT ;  /* 0x000000063f067290 */ /* 0x000fd800087fe43f */
[----:B------:R-:W-:Y:S05]  /*58c0*/  @!P0 BRA `(.L_x_8288) ;  /* 0xffffffd000108947 */ /* 0x000fea000383ffff */
.L_x_8251:
[----:B------:R-:W-:Y:S01]  /*58d0*/  BAR.SYNC.DEFER_BLOCKING 0x0 ;  /* 0x0000000000007b1d */ /* 0x000fe20000010000 */
[----:B------:R-:W-:Y:S01]  /*58e0*/  F2FP.F16.F32.PACK_AB R107, R87, R104 ;  /* 0x00000068576b723e */ /* 0x000fe200000000ff */
[----:B------:R-:W-:Y:S01]  /*58f0*/  FADD.FTZ R58, R58, R127 ;  /* 0x0000007f3a3a7221 */ /* 0x000fe20000010000 */
[----:B------:R-:W-:Y:S01]  /*5900*/  F2FP.F16.F32.PACK_AB R106, R89, R106 ;  /* 0x0000006a596a723e */ /* 0x000fe200000000ff */
[----:B------:R-:W-:Y:S01]  /*5910*/  UIADD3 UR4, UR4, -0x200, URZ ;  /* 0xfffffe0004047890 */ /* 0x000fe2000fffe03f */
[----:B------:R-:W-:-:S03]  /*5920*/  F2FP.F16.F32.PACK_AB R105, R91, R108 ;  /* 0x0000006c5b69723e */ /* 0x000fc600000000ff */
[----:B-1--4-:R-:W1:Y:S01]  /*5930*/  LDC.64 R14, c[0x0][0x388] ;  /* 0x0000e200ff0e7b82 */ /* 0x012e620000000a00 */
[----:B------:R-:W-:Y:S01]  /*5940*/  F2FP.F16.F32.PACK_AB R104, R93, R110 ;  /* 0x0000006e5d68723e */ /* 0x000fe200000000ff */
[----:B------:R-:W-:Y:S01]  /*5950*/  ULDC.64 UR6, c[0x0][0x390] ;  /* 0x0000e40000067ab9 */ /* 0x000fe20000000a00 */
[----:B------:R-:W-:Y:S01]  /*5960*/  F2FP.F16.F32.PACK_AB R79, R79, R96 ;  /* 0x000000604f4f723e */ /* 0x000fe200000000ff */
[----:B------:R-:W-:Y:S01]  /*5970*/  IMAD R0, R62, UR6, RZ ;  /* 0x000000063e007c24 */ /* 0x000fe2000f8e02ff */
[----:B------:R-:W-:Y:S01]  /*5980*/  F2FP.F16.F32.PACK_AB R78, R81, R98 ;  /* 0x00000062514e723e */ /* 0x000fe200000000ff */
[----:B--2---:R-:W-:Y:S01]  /*5990*/  IMAD.WIDE.U32 R2, R67, UR6, R20 ;  /* 0x0000000643027c25 */ /* 0x004fe2000f8e0014 */
[----:B------:R-:W-:Y:S01]  /*59a0*/  F2FP.F16.F32.PACK_AB R77, R83, R100 ;  /* 0x00000064534d723e */ /* 0x000fe200000000ff */
[----:B------:R-:W2:Y:S01]  /*59b0*/  LDC.64 R16, c[0x0][0x3e0] ;  /* 0x0000f800ff107b82 */ /* 0x000ea20000000a00 */
[CC--:B------:R-:W-:Y:S01]  /*59c0*/  LEA R40, R56.reuse, R69.reuse, 0x5 ;  /* 0x0000004538287211 */ /* 0x0c0fe200078e28ff */
[----:B---3--:R-:W-:Y:S01]  /*59d0*/  IMAD R13, R67, UR7, R0 ;  /* 0x00000007430d7c24 */ /* 0x008fe2000f8e0200 */
[----:B------:R-:W-:Y:S01]  /*59e0*/  F2FP.F16.F32.PACK_AB R76, R85, R102 ;  /* 0x00000066554c723e */ /* 0x000fe200000000ff */
[----:B------:R-:W-:Y:S01]  /*59f0*/  ULDC.64 UR6, c[0x0][0x3b0] ;  /* 0x0000ec0000067ab9 */ /* 0x000fe20000000a00 */
[----:B------:R-:W-:-:S02]  /*5a00*/  LEA R69, R56, R69, 0x4 ;  /* 0x0000004538457211 */ /* 0x000fc400078e20ff */
[----:B------:R-:W-:Y:S01]  /*5a10*/  IADD3 R3, R3, R13, RZ ;  /* 0x0000000d03037210 */ /* 0x000fe20007ffe0ff */
[----:B------:R-:W-:Y:S01]  /*5a20*/  FADD.FTZ R13, R58, R125 ;  /* 0x0000007d3a0d7221 */ /* 0x000fe20000010000 */
[----:B------:R-:W-:Y:S01]  /*5a30*/  F2FP.F16.F32.PACK_AB R18, R121, R138 ;  /* 0x0000008a7912723e */ /* 0x000fe200000000ff */
[----:B------:R-:W-:Y:S01]  /*5a40*/  STS.128 [R40], R104 ;  /* 0x0000006828007388 */ /* 0x000fe20000000c00 */
[----:B------:R-:W-:Y:S02]  /*5a50*/  F2FP.F16.F32.PACK_AB R19, R119, R136 ;  /* 0x000000887713723e */ /* 0x000fe400000000ff */
[----:B------:R-:W-:Y:S01]  /*5a60*/  F2FP.F16.F32.PACK_AB R31, R111, R128 ;  /* 0x000000806f1f723e */ /* 0x000fe200000000ff */
[----:B------:R-:W-:Y:S01]  /*5a70*/  STS.128 [R40+0x10], R76 ;  /* 0x0000104c28007388 */ /* 0x000fe20000000c00 */
[----:B------:R-:W-:-:S03]  /*5a80*/  NOP ;  /* 0x0000000000007918 */ /* 0x000fc60000000000 */
[----:B------:R-:W3:Y:S01]  /*5a90*/  LDS.128 R4, [R69] ;  /* 0x0000000045047984 */ /* 0x000ee20000000c00 */
[C---:B-1----:R-:W-:Y:S01]  /*5aa0*/  IMAD R0, R14.reuse, UR14, RZ ;  /* 0x0000000e0e007c24 */ /* 0x042fe2000f8e02ff */
[----:B------:R-:W-:Y:S01]  /*5ab0*/  F2FP.F16.F32.PACK_AB R30, R113, R130 ;  /* 0x00000082711e723e */ /* 0x000fe200000000ff */
[----:B------:R-:W-:Y:S01]  /*5ac0*/  IMAD.WIDE.U32 R2, R14, UR15, R2 ;  /* 0x0000000f0e027c25 */ /* 0x000fe2000f8e0002 */
[----:B------:R-:W1:Y:S01]  /*5ad0*/  LDS.128 R8, [R69+0x200] ;  /* 0x0002000045087984 */ /* 0x000e620000000c00 */
[----:B------:R-:W-:Y:S02]  /*5ae0*/  F2FP.F16.F32.PACK_AB R29, R115, R132 ;  /* 0x00000084731d723e */ /* 0x000fe400000000ff */
[----:B------:R-:W-:Y:S01]  /*5af0*/  IMAD R15, R15, UR15, R0 ;  /* 0x0000000f0f0f7c24 */ /* 0x000fe2000f8e0200 */
[----:B--2---:R-:W-:Y:S01]  /*5b00*/  LEA R12, P0, R2, R16, 0x1 ;  /* 0x00000010020c7211 */ /* 0x004fe200078008ff */
[----:B------:R-:W-:Y:S01]  /*5b10*/  FADD.FTZ R0, R13, R140 ;  /* 0x0000008c0d007221 */ /* 0x000fe20000010000 */
[----:B------:R-:W-:-:S02]  /*5b20*/  F2FP.F16.F32.PACK_AB R16, R125, R127 ;  /* 0x0000007f7d10723e */ /* 0x000fc400000000ff */
[----:B------:R-:W-:Y:S02]  /*5b30*/  IADD3 R3, R3, R15, RZ ;  /* 0x0000000f03037210 */ /* 0x000fe40007ffe0ff */
[----:B------:R-:W-:Y:S01]  /*5b40*/  F2FP.F16.F32.PACK_AB R28, R117, R134 ;  /* 0x00000086751c723e */ /* 0x000fe200000000ff */
[----:B------:R-:W2:Y:S01]  /*5b50*/  LDC.64 R14, c[0x0][0x3f0] ;  /* 0x0000fc00ff0e7b82 */ /* 0x000ea20000000a00 */
        /* <DEDUP_REMOVED lines=9> */
[----:B------:R-:W-:Y:S02]  /*5bf0*/  IADD3 R52, P3, R52, -0x400, RZ ;  /* 0xfffffc0034347810 */ /* 0x000fe40007f7e0ff */
[----:B------:R-:W-:Y:S01]  /*5c00*/  FADD.FTZ R136, R13, R136 ;  /* 0x000000880d887221 */ /* 0x000fe20000010000 */
[----:B------:R-:W-:Y:S02]  /*5c10*/  IADD3 R50, P4, R50, -0x400, RZ ;  /* 0xfffffc0032327810 */ /* 0x000fe40007f9e0ff */
[----:B------:R-:W-:Y:S01]  /*5c20*/  IADD3.X R48, R48, -0x1, RZ, P1, !PT ;  /* 0xffffffff30307810 */ /* 0x000fe20000ffe4ff */
[----:B------:R-:W-:Y:S01]  /*5c30*/  FADD.FTZ R119, R136, R119 ;  /* 0x0000007788777221 */ /* 0x000fe20000010000 */
[----:B------:R-:W-:Y:S02]  /*5c40*/  IADD3.X R55, R55, -0x1, RZ, P2, !PT ;  /* 0xffffffff37377810 */ /* 0x000fe400017fe4ff */
[----:B------:R-:W-:Y:S01]  /*5c50*/  IADD3.X R53, R53, -0x1, RZ, P3, !PT ;  /* 0xffffffff35357810 */ /* 0x000fe20001ffe4ff */
[----:B------:R-:W-:Y:S01]  /*5c60*/  FADD.FTZ R134, R119, R134 ;  /* 0x0000008677867221 */ /* 0x000fe20000010000 */
[----:B------:R-:W-:Y:S01]  /*5c70*/  IADD3.X R51, R51, -0x1, RZ, P4, !PT ;  /* 0xffffffff33337810 */ /* 0x000fe200027fe4ff */
[----:B---3--:R3:W-:Y:S02]  /*5c80*/  STG.E.128 desc[UR12][R2.64+-0x400], R4 ;  /* 0xfffc000402007986 */ /* 0x0087e4000c101d0c */
[----:B------:R-:W-:-:S02]  /*5c90*/  FADD.FTZ R117, R134, R117 ;  /* 0x0000007586757221 */ /* 0x000fc40000010000 */
[----:B-1----:R1:W-:Y:S02]  /*5ca0*/  STG.E.128 desc[UR12][R2.64+-0x200], R8 ;  /* 0xfffe000802007986 */ /* 0x0023e4000c101d0c */
[----:B------:R-:W-:Y:S01]  /*5cb0*/  FADD.FTZ R132, R117, R132 ;  /* 0x0000008475847221 */ /* 0x000fe20000010000 */
[----:B------:R-:W-:Y:S03]  /*5cc0*/  BAR.SYNC.DEFER_BLOCKING 0x0 ;  /* 0x0000000000007b1d */ /* 0x000fe60000010000 */
[----:B------:R-:W-:-:S04]  /*5cd0*/  FADD.FTZ R115, R132, R115 ;  /* 0x0000007384737221 */ /* 0x000fc80000010000 */
[----:B------:R-:W-:-:S04]  /*5ce0*/  FADD.FTZ R130, R115, R130 ;  /* 0x0000008273827221 */ /* 0x000fc80000010000 */
[----:B------:R-:W-:Y:S01]  /*5cf0*/  FADD.FTZ R113, R130, R113 ;  /* 0x0000007182717221 */ /* 0x000fe20000010000 */
[----:B---3--:R-:W3:Y:S01]  /*5d00*/  LDC.64 R6, c[0x0][0x3a8] ;  /* 0x0000ea00ff067b82 */ /* 0x008ee20000000a00 */
[----:B------:R-:W-:Y:S02]  /*5d10*/  IMAD R5, R67, UR7, R0 ;  /* 0x0000000743057c24 */ /* 0x000fe4000f8e0200 */
[----:B------:R-:W-:Y:S01]  /*5d20*/  FADD.FTZ R58, R113, R128 ;  /* 0x00000080713a7221 */ /* 0x000fe20000010000 */
[----:B-1----:R-:W-:-:S04]  /*5d30*/  IMAD.WIDE.U32 R2, R67, UR6, R20 ;  /* 0x0000000643027c25 */ /* 0x002fc8000f8e0014 */
[----:B------:R-:W-:Y:S01]  /*5d40*/  FADD.FTZ R58, R58, R111 ;  /* 0x0000006f3a3a7221 */ /* 0x000fe20000010000 */
[----:B------:R-:W-:Y:S01]  /*5d50*/  IADD3 R3, R3, R5, RZ ;  /* 0x0000000503037210 */ /* 0x000fe20007ffe0ff */
[----:B------:R-:W-:Y:S04]  /*5d60*/  STS.128 [R40], R16 ;  /* 0x0000001028007388 */ /* 0x000fe80000000c00 */
[----:B------:R-:W-:Y:S01]  /*5d70*/  STS.128 [R40+0x10], R28 ;  /* 0x0000101c28007388 */ /* 0x000fe20000000c00 */
[----:B------:R-:W-:-:S03]  /*5d80*/  NOP ;  /* 0x0000000000007918 */ /* 0x000fc60000000000 */
[----:B------:R-:W1:Y:S01]  /*5d90*/  LDS.128 R32, [R69] ;  /* 0x0000000045207984 */ /* 0x000e620000000c00 */
[C---:B---3--:R-:W-:Y:S02]  /*5da0*/  IMAD R0, R6.reuse, UR14, RZ ;  /* 0x0000000e06007c24 */ /* 0x048fe4000f8e02ff */
[----:B------:R-:W-:Y:S01]  /*5db0*/  IMAD.WIDE.U32 R2, R6, UR15, R2 ;  /* 0x0000000f06027c25 */ /* 0x000fe2000f8e0002 */
[----:B------:R-:W3:Y:S03]  /*5dc0*/  LDS.128 R36, [R69+0x200] ;  /* 0x0002000045247984 */ /* 0x000ee60000000c00 */
[----:B------:R-:W-:Y:S01]  /*5dd0*/  IMAD R5, R7, UR15, R0 ;  /* 0x0000000f07057c24 */ /* 0x000fe2000f8e0200 */
[----:B--2---:R-:W-:-:S04]  /*5de0*/  LEA R4, P0, R2, R14, 0x1 ;  /* 0x0000000e02047211 */ /* 0x004fc800078008ff */
[----:B------:R-:W-:-:S04]  /*5df0*/  IADD3 R0, R3, R5, RZ ;  /* 0x0000000503007210 */ /* 0x000fc80007ffe0ff */
[----:B------:R-:W-:Y:S02]  /*5e00*/  LEA.HI.X R5, R2, R15, R0, 0x1, P0 ;  /* 0x0000000f02057211 */ /* 0x000fe400000f0c00 */
[C---:B------:R-:W-:Y:S02]  /*5e10*/  ISETP.GT.AND P0, PT, R47.reuse, 0x1, PT ;  /* 0x000000012f00780c */ /* 0x040fe40003f04270 */
[----:B------:R-:W-:Y:S01]  /*5e20*/  IADD3 R47, R47, -0x1, RZ ;  /* 0xffffffff2f2f7810 */ /* 0x000fe20007ffe0ff */
[----:B------:R-:W-:-:S05]  /*5e30*/  IMAD.WIDE R2, R46, 0x10, R4 ;  /* 0x000000102e027825 */ /* 0x000fca00078e0204 */
[----:B-1----:R2:W-:Y:S04]  /*5e40*/  STG.E.128 desc[UR12][R2.64+-0x400], R32 ;  /* 0xfffc002002007986 */ /* 0x0025e8000c101d0c */
[----:B---3--:R2:W-:Y:S01]  /*5e50*/  STG.E.128 desc[UR12][R2.64+-0x200], R36 ;  /* 0xfffe002402007986 */ /* 0x0085e2000c101d0c */
[----:B------:R-:W-:Y:S05]  /*5e60*/  @P0 BRA `(.L_x_8289) ;  /* 0xffffffa800880947 */ /* 0x000fea000383ffff */
.L_x_8249:
[----:B------:R-:W-:Y:S02]  /*5e70*/  ULDC.64 UR4, c[0x0][0x3d8] ;  /* 0x0000f60000047ab9 */ /* 0x000fe40000000a00 */
[----:B------:R-:W-:-:S04]  /*5e80*/  ISETP.NE.U32.AND P0, PT, RZ, UR4, PT ;  /* 0x00000004ff007c0c */ /* 0x000fc8000bf05070 */
[----:B------:R-:W-:-:S13]  /*5e90*/  ISETP.NE.AND.EX P0, PT, RZ, UR5, PT, P0 ;  /* 0x00000005ff007c0c */ /* 0x000fda000bf05300 */
[----:B------:R-:W-:Y:S05]  /*5ea0*/  @!P0 BRA `(.L_x_8290) ;  /* 0x00000000005c8947 */ /* 0x000fea0003800000 */
[----:B------:R-:W1:Y:S01]  /*5eb0*/  SHFL.DOWN P0, R0, R59, 0x1, 0x1f ;  /* 0x08201f003b007f89 */ /* 0x000e620000000000 */
[----:B------:R-:W-:Y:S01]  /*5ec0*/  BSSY B0, `(.L_x_8290) ;  /* 0x0000015000007945 */ /* 0x000fe20003800000 */
[----:B------:R-:W3:Y:S01]  /*5ed0*/  S2R R4, SR_LANEID ;  /* 0x0000000000047919 */ /* 0x000ee20000000000 */
[----:B------:R-:W4:Y:S01]  /*5ee0*/  S2R R6, SR_TID.X ;  /* 0x0000000000067919 */ /* 0x000f220000002100 */
[----:B-1----:R-:W-:-:S05]  /*5ef0*/  @P0 FADD R0, R0, R59 ;  /* 0x0000003b00000221 */ /* 0x002fca0000000000 */
[----:B--2---:R-:W1:Y:S01]  /*5f00*/  SHFL.DOWN P0, R3, R0, 0x2, 0x1f ;  /* 0x08401f0000037f89 */ /* 0x004e620000000000 */
        /* <DEDUP_REMOVED lines=16> */
.L_x_8291:
[----:B------:R-:W-:Y:S05]  /*6010*/  BSYNC B0 ;  /* 0x0000000000007941 */ /* 0x000fea0003800000 */
.L_x_8290:
[----:B------:R-:W-:Y:S01]  /*6020*/  ULDC.64 UR4, c[0x0][0x3f8] ;  /* 0x0000fe0000047ab9 */ /* 0x000fe20000000a00 */
[----:B------:R-:W-:Y:S01]  /*6030*/  BSSY B0, `(.L_x_8292) ;  /* 0x000001d000007945 */ /* 0x000fe20003800000 */
[----:B------:R-:W-:-:S04]  /*6040*/  ISETP.NE.U32.AND P0, PT, RZ, UR4, PT ;  /* 0x00000004ff007c0c */ /* 0x000fc8000bf05070 */
[----:B------:R-:W-:-:S13]  /*6050*/  ISETP.NE.AND.EX P0, PT, RZ, UR5, PT, P0 ;  /* 0x00000005ff007c0c */ /* 0x000fda000bf05300 */
[----:B------:R-:W-:Y:S05]  /*6060*/  @!P0 BRA `(.L_x_8293) ;  /* 0x0000000000608947 */ /* 0x000fea0003800000 */
[----:B------:R-:W-:Y:S06]  /*6070*/  BAR.SYNC.DEFER_BLOCKING 0x0 ;  /* 0x0000000000007b1d */ /* 0x000fec0000010000 */
[----:B--2---:R-:W2:Y:S01]  /*6080*/  SHFL.DOWN P0, R3, R58, 0x1, 0x1f ;  /* 0x08201f003a037f89 */ /* 0x004ea20000000000 */
[----:B-1----:R-:W1:Y:S01]  /*6090*/  S2R R4, SR_LANEID ;  /* 0x0000000000047919 */ /* 0x002e620000000000 */
[----:B------:R-:W3:Y:S01]  /*60a0*/  S2R R15, SR_TID.X ;  /* 0x00000000000f7919 */ /* 0x000ee20000002100 */
[----:B--2---:R-:W-:-:S05]  /*60b0*/  @P0 FADD R3, R3, R58 ;  /* 0x0000003a03030221 */ /* 0x004fca0000000000 */
        /* <DEDUP_REMOVED lines=16> */
[----:B------:R1:W-:Y:S01]  /*61c0*/  REDG.E.ADD.F32.FTZ.RN.STRONG.GPU desc[UR12][R22.64], R7 ;  /* 0x00000007160079a6 */ /* 0x0003e2000c10f38c */
[----:B------:R-:W-:Y:S01]  /*61d0*/  HFMA2.MMA R15, -RZ, RZ, 0, 0 ;  /* 0x00000000ff0f7435 */ /* 0x000fe200000001ff */
[----:B------:R-:W-:Y:S10]  /*61e0*/  BRA `(.L_x_8294) ;  /* 0x0000000000047947 */ /* 0x000ff40003800000 */
.L_x_8293:
[----:B------:R-:W3:Y:S02]  /*61f0*/  S2R R15, SR_TID.X ;  /* 0x00000000000f7919 */ /* 0x000ee40000002100 */
.L_x_8294:
[----:B------:R-:W-:Y:S05]  /*6200*/  BSYNC B0 ;  /* 0x0000000000007941 */ /* 0x000fea0003800000 */
.L_x_8292:
[----:B------:R-:W-:Y:S02]  /*6210*/  ULDC UR16, c[0x0][0x21c] ;  /* 0x0000870000107ab9 */ /* 0x000fe40000000800 */
[----:B---3--:R-:W-:-:S13]  /*6220*/  ISETP.GE.AND P0, PT, R15, UR16, PT ;  /* 0x000000100f007c0c */ /* 0x008fda000bf06270 */
[----:B------:R-:W-:Y:S05]  /*6230*/  @P0 EXIT ;  /* 0x000000000000094d */ /* 0x000fea0003800000 */
[----:B------:R-:W3:Y:S01]  /*6240*/  S2UR UR5, SR_CgaCtaId ;  /* 0x00000000000579c3 */ /* 0x000ee20000008800 */
[----:B------:R-:W-:Y:S01]  /*6250*/  ULDC.64 UR6, c[0x0][0x378] ;  /* 0x0000de0000067ab9 */ /* 0x000fe20000000a00 */
[----:B------:R-:W-:Y:S01]  /*6260*/  ULDC.64 UR8, c[0x0][0x338] ;  /* 0x0000ce0000087ab9 */ /* 0x000fe20000000a00 */
[C---:B------:R-:W-:Y:S01]  /*6270*/  IMAD R0, R62.reuse, UR6, RZ ;  /* 0x000000063e007c24 */ /* 0x040fe2000f8e02ff */
[----:B------:R-:W-:Y:S01]  /*6280*/  BSSY B0, `(.L_x_8295) ;  /* 0x0000028000007945 */ /* 0x000fe20003800000 */
[----:B------:R-:W-:Y:S01]  /*6290*/  IMAD R62, R62, UR8, RZ ;  /* 0x000000083e3e7c24 */ /* 0x000fe2000f8e02ff */
[----:B------:R-:W-:Y:S01]  /*62a0*/  UMOV UR4, 0x400 ;  /* 0x0000040000047882 */ /* 0x000fe20000000000 */
[C---:B--2---:R-:W-:Y:S01]  /*62b0*/  IMAD.WIDE.U32 R2, R67.reuse, UR6, RZ ;  /* 0x0000000643027c25 */ /* 0x044fe2000f8e00ff */
[----:B------:R-:W-:Y:S01]  /*62c0*/  ULDC.64 UR10, c[0x0][0x380] ;  /* 0x0000e000000a7ab9 */ /* 0x000fe20000000a00 */
[----:B------:R-:W-:Y:S02]  /*62d0*/  ULDC.64 UR14, c[0x0][0x3d0] ;  /* 0x0000f400000e7ab9 */ /* 0x000fe40000000a00 */
[C---:B-1----:R-:W-:Y:S01]  /*62e0*/  IMAD R23, R67.reuse, UR7, R0 ;  /* 0x0000000743177c24 */ /* 0x042fe2000f8e0200 */
[----:B------:R-:W-:Y:S01]  /*62f0*/  ULDC.64 UR6, c[0x0][0x340] ;  /* 0x0000d00000067ab9 */ /* 0x000fe20000000a00 */
[----:B------:R-:W-:-:S02]  /*6300*/  IMAD R21, R67, UR9, R62 ;  /* 0x0000000943157c24 */ /* 0x000fc4000f8e023e */
[----:B----4-:R-:W-:Y:S01]  /*6310*/  IMAD.WIDE.U32 R4, R67, UR8, RZ ;  /* 0x0000000843047c25 */ /* 0x010fe2000f8e00ff */
[----:B------:R-:W-:Y:S01]  /*6320*/  IADD3 R23, R3, R23, RZ ;  /* 0x0000001703177210 */ /* 0x000fe20007ffe0ff */
[----:B------:R-:W-:-:S03]  /*6330*/  ULDC.64 UR8, c[0x0][0x3c0] ;  /* 0x0000f00000087ab9 */ /* 0x000fc60000000a00 */
[----:B------:R-:W-:Y:S01]  /*6340*/  IADD3 R21, R5, R21, RZ ;  /* 0x0000001505157210 */ /* 0x000fe20007ffe0ff */
[----:B---3--:R-:W-:-:S03]  /*6350*/  ULEA UR4, UR5, UR4, 0x18 ;  /* 0x0000000405047291 */ /* 0x008fc6000f8ec03f */
[----:B------:R-:W-:-:S09]  /*6360*/  ULDC UR5, c[0x0][0x0] ;  /* 0x0000000000057ab9 */ /* 0x000fd20000000800 */
.L_x_8296:
[----:B------:R-:W-:Y:S02]  /*6370*/  LEA R0, R15, UR4, 0x2 ;  /* 0x000000040f007c11 */ /* 0x000fe4000f8e10ff */
[----:B------:R-:W-:Y:S02]  /*6380*/  SHF.R.S32.HI R10, RZ, 0x1f, R15 ;  /* 0x0000001fff0a7819 */ /* 0x000fe4000001140f */
[----:B-1----:R-:W-:Y:S01]  /*6390*/  MOV R8, R2 ;  /* 0x0000000200087202 */ /* 0x002fe20000000f00 */
[----:B------:R-:W1:Y:S01]  /*63a0*/  LDS R17, [R0+0x1f28] ;  /* 0x001f280000117984 */ /* 0x000e620000000800 */
        /* <DEDUP_REMOVED lines=18> */
[----:B-1----:R1:W-:Y:S04]  /*64d0*/  REDG.E.ADD.F32.FTZ.RN.STRONG.GPU desc[UR12][R8.64], R17 ;  /* 0x00000011080079a6 */ /* 0x0023e8000c10f38c */
[----:B--2---:R1:W-:Y:S02]  /*64e0*/  REDG.E.ADD.F32.FTZ.RN.STRONG.GPU desc[UR12][R12.64], R19 ;  /* 0x000000130c0079a6 */ /* 0x0043e4000c10f38c */
[----:B------:R-:W-:Y:S05]  /*64f0*/  @!P0 BRA `(.L_x_8296) ;  /* 0xfffffffc009c8947 */ /* 0x000fea000383ffff */
[----:B------:R-:W-:Y:S05]  /*6500*/  BSYNC B0 ;  /* 0x0000000000007941 */ /* 0x000fea0003800000 */
.L_x_8295:
[----:B------:R-:W-:Y:S05]  /*6510*/  EXIT ;  /* 0x000000000000794d */ /* 0x000fea0003800000 */
.L_x_8297:
        /* <DEDUP_REMOVED lines=14> */
.L_x_11001:


//--------------------- .text._Z25selective_scan_bwd_kernelI32Selective_Scan_bwd_kernel_traitsILi32ELi16ELb1ELb1ELb0ELb1ELb0EN3c104HalfEfEEv12SSMParamsBwd --------------------------
	.section	.text._Z25selective_scan_bwd_kernelI32Selective_Scan_bwd_kernel_traitsILi32ELi16ELb1ELb1ELb0ELb1ELb0EN3c104HalfEfEEv12SSMParamsBwd,"ax",@progbits
	.align	128
        .global         _Z25selective_scan_bwd_kernelI32Selective_Scan_bwd_kernel_traitsILi32ELi16ELb1ELb1ELb0ELb1ELb0EN3c104HalfEfEEv12SSMParamsBwd
        .type           _Z25selective_scan_bwd_kernelI32Selective_Scan_bwd_kernel_traitsILi32ELi16ELb1ELb1ELb0ELb1ELb0EN3c104HalfEfEEv12SSMParamsBwd,@function
        .size           _Z25selective_scan_bwd_kernelI32Selective_Scan_bwd_kernel_traitsILi32ELi16ELb1ELb1ELb0ELb1ELb0EN3c104HalfEfEEv12SSMParamsBwd,(.L_x_11002 - _Z25selective_scan_bwd_kernelI32Selective_Scan_bwd_kernel_traitsILi32ELi16ELb1ELb1ELb0ELb1ELb0EN3c104HalfEfEEv12SSMParamsBwd)
        .other          _Z25selective_scan_bwd_kernelI32Selective_Scan_bwd_kernel_traitsILi32ELi16ELb1ELb1ELb0ELb1ELb0EN3c104HalfEfEEv12SSMParamsBwd,@"STO_CUDA_ENTRY STV_DEFAULT"
_Z25selective_scan_bwd_kernelI32Selective_Scan_bwd_kernel_traitsILi32ELi16ELb1ELb1ELb0ELb1ELb0EN3c104HalfEfEEv12SSMParamsBwd:
.text._Z25selective_scan_bwd_kernelI32Selective_Scan_bwd_kernel_traitsILi32ELi16ELb1ELb1ELb0ELb1ELb0EN3c104HalfEfEEv12SSMParamsBwd:
        /* <DEDUP_REMOVED lines=141> */
.L_x_8369:
[----:B------:R-:W-:Y:S01]  /*08d0*/  BAR.SYNC.DEFER_BLOCKING 0x0 ;  /* 0x0000000000007b1d */ /* 0x000fe20000010000 */
[----:B------:R-:W-:Y:S02]  /*08e0*/  LOP3.LUT R44, R45, 0x1f, R56, 0xf8, !PT ;  /* 0x0000001f2d2c7812 */ /* 0x000fe400078ef838 */
[----:B-1----:R-:W-:Y:S02]  /*08f0*/  MOV R2, R54 ;  /* 0x0000003600027202 */ /* 0x002fe40000000f00 */
[----:B------:R-:W-:-:S03]  /*0900*/  MOV R3, R53 ;  /* 0x0000003500037202 */ /* 0x000fc60000000f00 */
[----:B------:R-:W0:Y:S01]  /*0910*/  S2UR UR6, SR_CgaCtaId ;  /* 0x00000000000679c3 */ /* 0x000e220000008800 */
[----:B------:R-:W-:Y:S01]  /*0920*/  IMAD.WIDE R2, R44, 0x10, R2 ;  /* 0x000000102c027825 */ /* 0x000fe200078e0202 */
[----:B------:R-:W-:-:S06]  /*0930*/  UMOV UR5, 0x400 ;  /* 0x0000040000057882 */ /* 0x000fcc0000000000 */
[----:B------:R-:W1:Y:S01]  /*0940*/  LDC R62, c[0x0][0x21c] ;  /* 0x00008700ff3e7b82 */ /* 0x000e620000000800 */
[----:B------:R-:W2:Y:S04]  /*0950*/  LDG.E.128 R12, desc[UR12][R2.64] ;  /* 0x0000000c020c7981 */ /* 0x000ea8000c1e1d00 */
[----:B------:R3:W4:Y:S01]  /*0960*/  LDG.E.128 R16, desc[UR12][R2.64+0x200] ;  /* 0x0002000c02107981 */ /* 0x000722000c1e1d00 */
[----:B0-----:R-:W-:-:S06]  /*0970*/  ULEA UR5, UR6, UR5, 0x18 ;  /* 0x0000000506057291 */ /* 0x001fcc000f8ec03f */
[C---:B------:R-:W-:Y:S02]  /*0980*/  LEA R43, R55.reuse, UR5, 0x4 ;  /* 0x00000005372b7c11 */ /* 0x040fe4000f8e20ff */
[----:B------:R-:W-:Y:S02]  /*0990*/  LEA R82, R55, UR5, 0x5 ;  /* 0x0000000537527c11 */ /* 0x000fe4000f8e28ff */
[----:B---3--:R-:W-:Y:S02]  /*09a0*/  MOV R2, R52 ;  /* 0x0000003400027202 */ /* 0x008fe40000000f00 */
[----:B------:R-:W-:-:S03]  /*09b0*/  MOV R3, R51 ;  /* 0x0000003300037202 */ /* 0x000fc60000000f00 */
[----:B------:R-:W-:Y:S01]  /*09c0*/  IMAD.WIDE R28, R44, 0x10, R2 ;  /* 0x000000102c1c7825 */ /* 0x000fe200078e0202 */
[----:B--2---:R-:W-:Y:S04]  /*09d0*/  STS.128 [R43], R12 ;  /* 0x0000000c2b007388 */ /* 0x004fe80000000c00 */
[----:B----4-:R0:W-:Y:S01]  /*09e0*/  STS.128 [R43+0x200], R16 ;  /* 0x000200102b007388 */ /* 0x0101e20000000c00 */
[----:B------:R-:W-:-:S03]  /*09f0*/  NOP ;  /* 0x0000000000007918 */ /* 0x000fc60000000000 */
[----:B------:R-:W2:Y:S04]  /*0a00*/  LDS.128 R8, [R82] ;  /* 0x0000000052087984 */ /* 0x000ea80000000c00 */
[----:B------:R-:W-:Y:S01]  /*0a10*/  LDS.128 R4, [R82+0x10] ;  /* 0x0000100052047984 */ /* 0x000fe20000000c00 */
[----:B------:R-:W-:Y:S06]  /*0a20*/  BAR.SYNC.DEFER_BLOCKING 0x0 ;  /* 0x0000000000007b1d */ /* 0x000fec0000010000 */
[----:B------:R-:W3:Y:S04]  /*0a30*/  LDG.E.128 R24, desc[UR12][R28.64] ;  /* 0x0000000c1c187981 */ /* 0x000ee8000c1e1d00 */
[----:B------:R-:W4:Y:S01]  /*0a40*/  LDG.E.128 R36, desc[UR12][R28.64+0x200] ;  /* 0x0002000c1c247981 */ /* 0x000f22000c1e1d00 */
[----:B------:R-:W-:-:S02]  /*0a50*/  MOV R2, R50 ;  /* 0x0000003200027202 */ /* 0x000fc40000000f00 */
[----:B------:R-:W-:-:S03]  /*0a60*/  MOV R3, R49 ;  /* 0x0000003100037202 */ /* 0x000fc60000000f00 */
[----:B------:R-:W-:Y:S01]  /*0a70*/  IMAD.WIDE R2, R44, 0x10, R2 ;  /* 0x000000102c027825 */ /* 0x000fe200078e0202 */
[----:B---3--:R-:W-:Y:S04]  /*0a80*/  STS.128 [R43], R24 ;  /* 0x000000182b007388 */ /* 0x008fe80000000c00 */
[----:B----4-:R2:W-:Y:S01]  /*0a90*/  STS.128 [R43+0x200], R36 ;  /* 0x000200242b007388 */ /* 0x0105e20000000c00 */
[----:B------:R-:W-:-:S03]  /*0aa0*/  NOP ;  /* 0x0000000000007918 */ /* 0x000fc60000000000 */
[----:B------:R-:W3:Y:S04]  /*0ab0*/  LDS.128 R20, [R82] ;  /* 0x0000000052147984 */ /* 0x000ee80000000c00 */
[----:B------:R-:W-:Y:S01]  /*0ac0*/  LDS.128 R12, [R82+0x10] ;  /* 0x00001000520c7984 */ /* 0x000fe20000000c00 */
[----:B------:R-:W-:Y:S06]  /*0ad0*/  BAR.SYNC.DEFER_BLOCKING 0x0 ;  /* 0x0000000000007b1d */ /* 0x000fec0000010000 */
[----:B0-----:R-:W4:Y:S04]  /*0ae0*/  LDG.E.128 R16, desc[UR12][R2.64] ;  /* 0x0000000c02107981 */ /* 0x001f28000c1e1d00 */
[----:B------:R0:W4:Y:S01]  /*0af0*/  LDG.E.128 R68, desc[UR12][R2.64+0x200] ;  /* 0x0002000c02447981 */ /* 0x000122000c1e1d00 */
[--C-:B--2---:R-:W-:Y:S01]  /*0b00*/  HADD2.F32 R36, -RZ, R8.reuse.H0_H0 ;  /* 0x20000008ff247230 */ /* 0x104fe20000004100 */
[----:B-1----:R-:W-:Y:S01]  /*0b10*/  ISETP.GE.AND P5, PT, R62, 0x1, PT ;  /* 0x000000013e00780c */ /* 0x002fe20003fa6270 */
[----:B------:R-:W-:Y:S01]  /*0b20*/  HADD2.F32 R37, -RZ, R8.H1_H1 ;  /* 0x30000008ff257230 */ /* 0x000fe20000004100 */
[----:B------:R-:W-:Y:S01]  /*0b30*/  BSSY B0, `(.L_x_8299) ;  /* 0x0000053000007945 */ /* 0x000fe20003800000 */
[----:B---3--:R-:W-:-:S02]  /*0b40*/  HADD2.F32 R67, -RZ, R21.H0_H0 ;  /* 0x20000015ff437230 */ /* 0x008fc40000004100 */
[----:B------:R-:W-:Y:S02]  /*0b50*/  HADD2.F32 R21, -RZ, R21.H1_H1 ;  /* 0x30000015ff157230 */ /* 0x000fe40000004100 */
[----:B0-----:R-:W-:Y:S02]  /*0b60*/  HADD2.F32 R3, -RZ, R9.H0_H0 ;  /* 0x20000009ff037230 */ /* 0x001fe40000004100 */
[--C-:B-----5:R-:W-:Y:S01]  /*0b70*/  FADD.FTZ R67, R67, R58.reuse ;  /* 0x0000003a43437221 */ /* 0x120fe20000010000 */
[----:B------:R-:W-:Y:S01]  /*0b80*/  FADD.FTZ R66, R21, R58 ;  /* 0x0000003a15427221 */ /* 0x000fe20000010000 */
[----:B------:R-:W-:-:S03]  /*0b90*/  HADD2.F32 R21, -RZ, R4.H0_H0 ;  /* 0x20000004ff157230 */ /* 0x000fc60000004100 */
[----:B------:R-:W-:Y:S02]  /*0ba0*/  FSETP.GTU.FTZ.AND P2, PT, R67, 20, PT ;  /* 0x41a000004300780b */ /* 0x000fe40003f5c000 */
[----:B------:R-:W-:Y:S01]  /*0bb0*/  FSETP.GTU.FTZ.AND P1, PT, R66, 20, PT ;  /* 0x41a000004200780b */ /* 0x000fe20003f3c000 */
[----:B----4-:R-:W-:Y:S04]  /*0bc0*/  STS.128 [R43], R16 ;  /* 0x000000102b007388 */ /* 0x010fe80000000c00 */
[----:B------:R0:W-:Y:S01]  /*0bd0*/  STS.128 [R43+0x200], R68 ;  /* 0x000200442b007388 */ /* 0x0001e20000000c00 */
[----:B------:R-:W-:-:S03]  /*0be0*/  NOP ;  /* 0x0000000000007918 */ /* 0x000fc60000000000 */
[----:B------:R-:W1:Y:S04]  /*0bf0*/  LDS.128 R24, [R82] ;  /* 0x0000000052187984 */ /* 0x000e680000000c00 */
[----:B------:R-:W2:Y:S01]  /*0c00*/  LDS.128 R16, [R82+0x10] ;  /* 0x0000100052107984 */ /* 0x000ea20000000c00 */
[----:B0-----:R-:W-:Y:S02]  /*0c10*/  HADD2.F32 R69, -RZ, R20.H0_H0 ;  /* 0x20000014ff457230 */ /* 0x001fe40000004100 */
[--C-:B------:R-:W-:Y:S02]  /*0c20*/  HADD2.F32 R71, -RZ, R23.reuse.H0_H0 ;  /* 0x20000017ff477230 */ /* 0x100fe40000004100 */
[----:B------:R-:W-:Y:S02]  /*0c30*/  HADD2.F32 R23, -RZ, R23.H1_H1 ;  /* 0x30000017ff177230 */ /* 0x000fe40000004100 */
[--C-:B------:R-:W-:Y:S01]  /*0c40*/  FADD.FTZ R69, R69, R58.reuse ;  /* 0x0000003a45457221 */ /* 0x100fe20000010000 */
[----:B------:R-:W-:-:S04]  /*0c50*/  FADD.FTZ R71, R71, R58 ;  /* 0x0000003a47477221 */ /* 0x000fc80000010000 */
[----:B------:R-:W-:Y:S01]  /*0c60*/  FSETP.GTU.FTZ.AND P4, PT, R69, 20, PT ;  /* 0x41a000004500780b */ /* 0x000fe20003f9c000 */
[--C-:B-1----:R-:W-:Y:S02]  /*0c70*/  HADD2.F32 R0, -RZ, R24.reuse.H0_H0 ;  /* 0x20000018ff007230 */ /* 0x102fe40000004100 */
[----:B------:R-:W-:Y:S02]  /*0c80*/  HADD2.F32 R42, -RZ, R24.H1_H1 ;  /* 0x30000018ff2a7230 */ /* 0x000fe40000004100 */
[----:B------:R-:W-:Y:S02]  /*0c90*/  HADD2.F32 R41, -RZ, R25.H0_H0 ;  /* 0x20000019ff297230 */ /* 0x000fe40000004100 */
[----:B------:R-:W-:Y:S01]  /*0ca0*/  FFMA.FTZ R73, R0, R36, R73 ;  /* 0x0000002400497223 */ /* 0x000fe20000010049 */
[----:B------:R-:W-:Y:S02]  /*0cb0*/  HADD2.F32 R24, -RZ, R9.H1_H1 ;  /* 0x30000009ff187230 */ /* 0x000fe40000004100 */
[----:B------:R-:W-:-:S02]  /*0cc0*/  HADD2.F32 R40, -RZ, R25.H1_H1 ;  /* 0x30000019ff287230 */ /* 0x000fc40000004100 */
[----:B------:R-:W-:Y:S01]  /*0cd0*/  FFMA.FTZ R2, R42, R37, R73 ;  /* 0x000000252a027223 */ /* 0x000fe20000010049 */
[----:B------:R-:W-:Y:S02]  /*0ce0*/  HADD2.F32 R39, -RZ, R26.H0_H0 ;  /* 0x2000001aff277230 */ /* 0x000fe40000004100 */
[--C-:B------:R-:W-:Y:S02]  /*0cf0*/  HADD2.F32 R25, -RZ, R10.reuse.H1_H1 ;  /* 0x3000000aff197230 */ /* 0x100fe40000004100 */
[----:B------:R-:W-:Y:S01]  /*0d00*/  FFMA.FTZ R3, R41, R3, R2 ;  /* 0x0000000329037223 */ /* 0x000fe20000010002 */
[----:B------:R-:W-:Y:S02]  /*0d10*/  HADD2.F32 R2, -RZ, R10.H0_H0 ;  /* 0x2000000aff027230 */ /* 0x000fe40000004100 */
[----:B------:R-:W-:Y:S02]  /*0d20*/  HADD2.F32 R38, -RZ, R26.H1_H1 ;  /* 0x3000001aff267230 */ /* 0x000fe40000004100 */
[----:B------:R-:W-:Y:S01]  /*0d30*/  FFMA.FTZ R24, R40, R24, R3 ;  /* 0x0000001828187223 */ /* 0x000fe20000010003 */
[----:B------:R-:W-:-:S02]  /*0d40*/  HADD2.F32 R37, -RZ, R27.H0_H0 ;  /* 0x2000001bff257230 */ /* 0x000fc40000004100 */
[----:B------:R-:W-:Y:S02]  /*0d50*/  HADD2.F32 R36, -RZ, R27.H1_H1 ;  /* 0x3000001bff247230 */ /* 0x000fe40000004100 */
[----:B------:R-:W-:Y:S01]  /*0d60*/  FFMA.FTZ R3, R39, R2, R24 ;  /* 0x0000000227037223 */ /* 0x000fe20000010018 */
[----:B------:R-:W-:Y:S02]  /*0d70*/  HADD2.F32 R24, -RZ, R11.H0_H0 ;  /* 0x2000000bff187230 */ /* 0x000fe40000004100 */
[----:B------:R-:W-:Y:S02]  /*0d80*/  HADD2.F32 R27, -RZ, R22.H1_H1 ;  /* 0x30000016ff1b7230 */ /* 0x000fe40000004100 */
[----:B------:R-:W-:Y:S01]  /*0d90*/  FFMA.FTZ R2, R38, R25, R3 ;  /* 0x0000001926027223 */ /* 0x000fe20000010003 */
[----:B------:R-:W-:Y:S02]  /*0da0*/  HADD2.F32 R3, -RZ, R20.H1_H1 ;  /* 0x30000014ff037230 */ /* 0x000fe40000004100 */
[----:B------:R-:W-:-:S02]  /*0db0*/  HADD2.F32 R25, -RZ, R22.H0_H0 ;  /* 0x20000016ff197230 */ /* 0x000fc40000004100 */
[----:B------:R-:W-:Y:S01]  /*0dc0*/  FFMA.FTZ R73, R37, R24, R2 ;  /* 0x0000001825497223 */ /* 0x000fe20000010002 */
[----:B------:R-:W-:Y:S02]  /*0dd0*/  HADD2.F32 R2, -RZ, R11.H1_H1 ;  /* 0x3000000bff027230 */ /* 0x000fe40000004100 */
[--C-:B------:R-:W-:Y:S01]  /*0de0*/  FADD.FTZ R68, R3, R58.reuse ;  /* 0x0000003a03447221 */ /* 0x100fe20000010000 */
[--C-:B------:R-:W-:Y:S01]  /*0df0*/  FADD.FTZ R62, R27, R58.reuse ;  /* 0x0000003a1b3e7221 */ /* 0x100fe20000010000 */
[----:B------:R-:W-:Y:S01]  /*0e00*/  FADD.FTZ R64, R25, R58 ;  /* 0x0000003a19407221 */ /* 0x000fe20000010000 */
[----:B--2---:R-:W-:Y:S02]  /*0e10*/  HADD2.F32 R72, -RZ, R16.H0_H0 ;  /* 0x20000010ff487230 */ /* 0x004fe40000004100 */
[----:B------:R-:W-:Y:S01]  /*0e20*/  FFMA.FTZ R73, R36, R2, R73 ;  /* 0x0000000224497223 */ /* 0x000fe20000010049 */
[----:B------:R-:W-:Y:S02]  /*0e30*/  FSETP.GTU.FTZ.AND P3, PT, R68, 20, PT ;  /* 0x41a000004400780b */ /* 0x000fe40003f7c000 */
[----:B------:R-:W-:-:S02]  /*0e40*/  FSETP.GTU.FTZ.AND P0, PT, R64, 20, PT ;  /* 0x41a000004000780b */ /* 0x000fc40003f1c000 */
[----:B------:R-:W-:Y:S01]  /*0e50*/  FSETP.GTU.FTZ.AND P6, PT, R62, 20, PT ;  /* 0x41a000003e00780b */ /* 0x000fe20003fdc000 */
[----:B------:R-:W-:-:S12]  /*0e60*/  @P4 BRA `(.L_x_8300) ;  /* 0x00000000007c4947 */ /* 0x000fd80003800000 */
        /* <DEDUP_REMOVED lines=31> */
.L_x_8300:
[----:B------:R-:W-:Y:S05]  /*1060*/  BSYNC B0 ;  /* 0x0000000000007941 */ /* 0x000fea0003800000 */
.L_x_8299:
        /* <DEDUP_REMOVED lines=39> */
.L_x_8302:
[----:B------:R-:W-:Y:S05]  /*12e0*/  BSYNC B0 ;  /* 0x0000000000007941 */ /* 0x000fea0003800000 */
.L_x_8301:
        /* <DEDUP_REMOVED lines=39> */
.L_x_8304:
[----:B------:R-:W-:Y:S05]  /*1560*/  BSYNC B0 ;  /* 0x0000000000007941 */ /* 0x000fea0003800000 */
.L_x_8303:
        /* <DEDUP_REMOVED lines=39> */
.L_x_8306:
[----:B------:R-:W-:Y:S05]  /*17e0*/  BSYNC B0 ;  /* 0x0000000000007941 */ /* 0x000fea0003800000 */
.L_x_8305:
        /* <DEDUP_REMOVED lines=39> */
.L_x_8308:
[----:B------:R-:W-:Y:S05]  /*1a60*/  BSYNC B0 ;  /* 0x0000000000007941 */ /* 0x000fea0003800000 */
.L_x_8307:
        /* <DEDUP_REMOVED lines=39> */
.L_x_8310:
[----:B------:R-:W-:Y:S05]  /*1ce0*/  BSYNC B0 ;  /* 0x0000000000007941 */ /* 0x000fea0003800000 */
.L_x_8309:
        /* <DEDUP_REMOVED lines=39> */
.L_x_8312:
[----:B------:R-:W-:Y:S05]  /*1f60*/  BSYNC B0 ;  /* 0x0000000000007941 */ /* 0x000fea0003800000 */
.L_x_8311:
        /* <DEDUP_REMOVED lines=40> */
.L_x_8314:
[----:B------:R-:W-:Y:S05]  /*21f0*/  BSYNC B0 ;  /* 0x0000000000007941 */ /* 0x000fea0003800000 */
.L_x_8313:
        /* <DEDUP_REMOVED lines=38> */
.L_x_8316:
[----:B------:R-:W-:Y:S05]  /*2460*/  BSYNC B0 ;  /* 0x0000000000007941 */ /* 0x000fea0003800000 */
.L_x_8315:
        /* <DEDUP_REMOVED lines=38> */
.L_x_8318:
[----:B------:R-:W-:Y:S05]  /*26d0*/  BSYNC B0 ;  /* 0x0000000000007941 */ /* 0x000fea0003800000 */
.L_x_8317:
        /* <DEDUP_REMOVED lines=38> */
.L_x_8320:
[----:B------:R-:W-:Y:S05]  /*2940*/  BSYNC B0 ;  /* 0x0000000000007941 */ /* 0x000fea0003800000 */
.L_x_8319:
        /* <DEDUP_REMOVED lines=33> */
.L_x_8322:
[----:B------:R-:W-:Y:S05]  /*2b60*/  BSYNC B0 ;  /* 0x0000000000007941 */ /* 0x000fea0003800000 */
.L_x_8321:
        /* <DEDUP_REMOVED lines=33> */
.L_x_8324:
[----:B------:R-:W-:Y:S05]  /*2d80*/  BSYNC B0 ;  /* 0x0000000000007941 */ /* 0x000fea0003800000 */
.L_x_8323:
        /* <DEDUP_REMOVED lines=33> */
.L_x_8326:
[----:B------:R-:W-:Y:S05]  /*2fa0*/  BSYNC B0 ;  /* 0x0000000000007941 */ /* 0x000fea0003800000 */
.L_x_8325:
        /* <DEDUP_REMOVED lines=33> */
.L_x_8328:
[----:B------:R-:W-:Y:S05]  /*31c0*/  BSYNC B0 ;  /* 0x0000000000007941 */ /* 0x000fea0003800000 */
.L_x_8327:
        /* <DEDUP_REMOVED lines=33> */
.L_x_8330:
[----:B------:R-:W-:Y:S05]  /*33e0*/  BSYNC B0 ;  /* 0x0000000000007941 */ /* 0x000fea0003800000 */
.L_x_8329:
        /* <DEDUP_REMOVED lines=37> */
.L_x_8368:
[----:B------:R-:W-:Y:S01]  /*3640*/  SHF.R.S32.HI R127, RZ, 0x1f, R87 ;  /* 0x0000001fff7f7819 */ /* 0x000fe20000011457 */
[----:B------:R-:W-:-:S04]  /*3650*/  IMAD.WIDE.U32 R2, R87, UR18, RZ ;  /* 0x0000001257027c25 */ /* 0x000fc8000f8e00ff */
[----:B-1--4-:R-:W-:Y:S02]  /*3660*/  IMAD R12, R127, UR18, RZ ;  /* 0x000000127f0c7c24 */ /* 0x012fe4000f8e02ff */
[----:B------:R-:W-:Y:S02]  /*3670*/  IMAD R82, R60, UR10, RZ ;  /* 0x0000000a3c527c24 */ /* 0x000fe4000f8e02ff */
[----:B------:R-:W-:Y:S01]  /*3680*/  IMAD R13, R87, UR19, R12 ;  /* 0x00000013570d7c24 */ /* 0x000fe2000f8e020c */
[----:B------:R-:W-:-:S04]  /*3690*/  LEA R12, P0, R2, R48, 0x1 ;  /* 0x00000030020c7211 */ /* 0x000fc800078008ff */
[----:B------:R-:W-:-:S04]  /*36a0*/  IADD3 R3, R3, R13, RZ ;  /* 0x0000000d03037210 */ /* 0x000fc80007ffe0ff */
[----:B------:R-:W-:-:S03]  /*36b0*/  LEA.HI.X R13, R2, R47, R3, 0x1, P0 ;  /* 0x0000002f020d7211 */ /* 0x000fc600000f0c03 */
[----:B------:R-:W-:-:S05]  /*36c0*/  IMAD.WIDE R2, R44, 0x10, R12 ;  /* 0x000000102c027825 */ /* 0x000fca00078e020c */
[----:B---3--:R-:W3:Y:S04]  /*36d0*/  LDG.E.128 R12, desc[UR12][R2.64] ;  /* 0x0000000c020c7981 */ /* 0x008ee8000c1e1d00 */
[----:B0-----:R0:W4:Y:S01]  /*36e0*/  LDG.E.128 R16, desc[UR12][R2.64+0x200] ;  /* 0x0002000c02107981 */ /* 0x001122000c1e1d00 */
[----:B------:R-:W-:-:S04]  /*36f0*/  IMAD.WIDE.U32 R128, R65, UR10, RZ ;  /* 0x0000000a41807c25 */ /* 0x000fc8000f8e00ff */
[----:B------:R-:W-:Y:S02]  /*3700*/  IMAD R43, R65, UR11, R82 ;  /* 0x0000000b412b7c24 */ /* 0x000fe4000f8e0252 */
[----:B------:R-:W-:-:S03]  /*3710*/  IMAD R82, R127, UR16, RZ ;  /* 0x000000107f527c24 */ /* 0x000fc6000f8e02ff */
[----:B------:R-:W-:Y:S01]  /*3720*/  IADD3 R129, R129, R43, RZ ;  /* 0x0000002b81817210 */ /* 0x000fe20007ffe0ff */
        /* <DEDUP_REMOVED lines=10> */
[----:B------:R-:W-:Y:S02]  /*37d0*/  IMAD R43, R65, UR21, R82 ;  /* 0x00000015412b7c24 */ /* 0x000fe4000f8e0252 */
[----:B------:R-:W-:-:S03]  /*37e0*/  IMAD R82, R127, UR22, RZ ;  /* 0x000000167f527c24 */ /* 0x000fc6000f8e02ff */
[----:B------:R-:W-:Y:S01]  /*37f0*/  IADD3 R3, R3, R43, RZ ;  /* 0x0000002b03037210 */ /* 0x000fe20007ffe0ff */
[C---:B------:R-:W-:Y:S02]  /*3800*/  IMAD R43, R87.reuse, UR23, R82 ;  /* 0x00000017572b7c24 */ /* 0x040fe4000f8e0252 */
[----:B------:R-:W-:-:S05]  /*3810*/  IMAD.WIDE.U32 R2, R87, UR22, R2 ;  /* 0x0000001657027c25 */ /* 0x000fca000f8e0002 */
[----:B------:R-:W-:Y:S02]  /*3820*/  IADD3 R3, R3, R43, RZ ;  /* 0x0000002b03037210 */ /* 0x000fe40007ffe0ff */
[C---:B--2---:R-:W-:Y:S02]  /*3830*/  LEA R128, P0, R2.reuse, R24, 0x2 ;  /* 0x0000001802807211 */ /* 0x044fe400078010ff */
[----:B0-----:R-:W-:Y:S02]  /*3840*/  LEA R88, R129, R88, 0x18 ;  /* 0x0000005881587211 */ /* 0x001fe400078ec0ff */
[----:B------:R-:W-:Y:S02]  /*3850*/  LEA.HI.X R129, R2, R25, R3, 0x2, P0 ;  /* 0x0000001902817211 */ /* 0x000fe400000f1403 */
[----:B------:R-:W-:Y:S02]  /*3860*/  LEA R43, R55, R88, 0x4 ;  /* 0x00000058372b7211 */ /* 0x000fe400078e20ff */
[----:B------:R-:W-:-:S04]  /*3870*/  LOP3.LUT P0, RZ, R56, 0x1f, RZ, 0xc0, !PT ;  /* 0x0000001f38ff7812 */ /* 0x000fc8000780c0ff */
[C---:B------:R-:W-:Y:S02]  /*3880*/  ISETP.LT.OR P2, PT, R46.reuse, 0x2, P0 ;  /* 0x000000022e00780c */ /* 0x040fe40000741670 */
[----:B------:R-:W-:Y:S02]  /*3890*/  IADD3 R2, R46, -0x1, RZ ;  /* 0xffffffff2e027810 */ /* 0x000fe40007ffe0ff */
[----:B------:R-:W-:Y:S02]  /*38a0*/  ISETP.NE.AND P1, PT, R56, RZ, PT ;  /* 0x000000ff3800720c */ /* 0x000fe40003f25270 */
[----:B------:R-:W-:-:S07]  /*38b0*/  LEA.HI R82, R2, R2, RZ, 0x1 ;  /* 0x0000000202527211 */ /* 0x000fce00078f08ff */
[----:B------:R-:W0:Y:S01]  /*38c0*/  @!P2 LDC R126, c[0x0][0x21c] ;  /* 0x00008700ff7eab82 */ /* 0x000e220000000800 */
[----:B---3--:R1:W-:Y:S04]  /*38d0*/  STS.128 [R43], R12 ;  /* 0x0000000c2b007388 */ /* 0x0083e80000000c00 */
[----:B----4-:R-:W-:Y:S01]  /*38e0*/  STS.128 [R43+0x200], R16 ;  /* 0x000200102b007388 */ /* 0x010fe20000000c00 */
[----:B------:R-:W-:-:S03]  /*38f0*/  NOP ;  /* 0x0000000000007918 */ /* 0x000fc60000000000 */
[----:B------:R0:W2:Y:S01]  /*3900*/  LDG.E R3, desc[UR12][R128.64] ;  /* 0x0000000c80037981 */ /* 0x0000a2000c1e1900 */
[----:B------:R-:W-:Y:S02]  /*3910*/  MOV R191, RZ ;  /* 0x000000ff00bf7202 */ /* 0x000fe40000000f00 */
[----:B-1----:R-:W-:Y:S02]  /*3920*/  LOP3.LUT R13, R82, 0xfffffe, RZ, 0xc0, !PT ;  /* 0x00fffffe520d7812 */ /* 0x002fe400078ec0ff */
[----:B------:R-:W-:Y:S02]  /*3930*/  @!P2 IADD3 R12, R46, -0x2, RZ ;  /* 0xfffffffe2e0ca810 */ /* 0x000fe40007ffe0ff */
[----:B------:R-:W-:Y:S02]  /*3940*/  IADD3 R2, R2, -R13, RZ ;  /* 0x8000000d02027210 */ /* 0x000fe40007ffe0ff */
[----:B------:R-:W-:Y:S01]  /*3950*/  IADD3 R13, R56, 0x200, RZ ;  /* 0x00000200380d7810 */ /* 0x000fe20007ffe0ff */
[----:B0-----:R-:W-:Y:S01]  /*3960*/  @!P2 IMAD R129, R12, R126, R87 ;  /* 0x0000007e0c81a224 */ /* 0x001fe200078e0257 */
[----:B------:R-:W-:-:S02]  /*3970*/  @!P1 LEA R13, R2, R87, 0x8 ;  /* 0x00000057020d9211 */ /* 0x000fc400078e40ff */
[-C--:B------:R-:W-:Y:S01]  /*3980*/  LEA R82, R55, R88.reuse, 0x5 ;  /* 0x0000005837527211 */ /* 0x080fe200078e28ff */
[----:B------:R-:W-:Y:S01]  /*3990*/  @!P2 IMAD.WIDE R128, R129, 0x8, R34 ;  /* 0x000000088180a825 */ /* 0x000fe200078e0222 */
[----:B------:R-:W-:-:S03]  /*39a0*/  LEA R131, R13, R88, 0x2 ;  /* 0x000000580d837211 */ /* 0x000fc600078e10ff */
[----:B------:R-:W0:Y:S01]  /*39b0*/  LDS.128 R12, [R82] ;  /* 0x00000000520c7984 */ /* 0x000e220000000c00 */
[----:B------:R-:W-:-:S03]  /*39c0*/  FMUL.FTZ R162, R85, 1.4426950216293334961 ;  /* 0x3fb8aa3b55a27820 */ /* 0x000fc60000410000 */
[----:B------:R-:W1:Y:S01]  /*39d0*/  LDS.128 R16, [R82+0x10] ;  /* 0x0000100052107984 */ /* 0x000e620000000c00 */
[----:B------:R-:W-:-:S06]  /*39e0*/  FMUL.FTZ R198, R162, R69 ;  /* 0x00000045a2c67220 */ /* 0x000fcc0000410000 */
[----:B------:R-:W3:Y:S02]  /*39f0*/  MUFU.EX2 R198, R198 ;  /* 0x000000c600c67308 */ /* 0x000ee40000000800 */
[----:B---3--:R3:W-:Y:S01]  /*3a00*/  STS [R131+0xea8], R198 ;  /* 0x000ea8c683007388 */ /* 0x0087e20000000800 */
[----:B------:R-:W-:Y:S01]  /*3a10*/  BAR.SYNC.DEFER_BLOCKING 0x0 ;  /* 0x0000000000007b1d */ /* 0x000fe20000010000 */
[C---:B------:R-:W-:Y:S01]  /*3a20*/  FMUL.FTZ R157, R162.reuse, R68 ;  /* 0x00000044a29d7220 */ /* 0x040fe20000410000 */
[----:B------:R-:W-:-:S04]  /*3a30*/  FMUL.FTZ R155, R162, R67 ;  /* 0x00000043a29b7220 */ /* 0x000fc80000410000 */
[----:B------:R4:W5:Y:S01]  /*3a40*/  @!P2 LDG.E R191, desc[UR12][R128.64+0x4] ;  /* 0x0000040c80bfa981 */ /* 0x000962000c1e1900 */
[----:B------:R-:W-:Y:S01]  /*3a50*/  ISETP.NE.AND P2, PT, R56, 0x1f, PT ;  /* 0x0000001f3800780c */ /* 0x000fe20003f45270 */
[----:B------:R-:W1:Y:S01]  /*3a60*/  MUFU.EX2 R157, R157 ;  /* 0x0000009d009d7308 */ /* 0x000e620000000800 */
[C---:B------:R-:W-:Y:S01]  /*3a70*/  FMUL.FTZ R153, R162.reuse, R66 ;  /* 0x00000042a2997220 */ /* 0x040fe20000410000 */
[--C-:B------:R-:W-:Y:S02]  /*3a80*/  HADD2.F32 R160, -RZ, R8.reuse.H0_H0 ;  /* 0x20000008ffa07230 */ /* 0x100fe40000004100 */
[C---:B------:R-:W-:Y:S01]  /*3a90*/  FMUL.FTZ R166, R162.reuse, R113 ;  /* 0x00000071a2a67220 */ /* 0x040fe20000410000 */
[----:B------:R-:W-:Y:S02]  /*3aa0*/  HADD2.F32 R149, -RZ, R8.H1_H1 ;  /* 0x30000008ff957230 */ /* 0x000fe40000004100 */
[----:B------:R-:W-:Y:S01]  /*3ab0*/  FMUL.FTZ R164, R162, R64 ;  /* 0x00000040a2a47220 */ /* 0x000fe20000410000 */
[----:B0-----:R-:W-:-:S02]  /*3ac0*/  HADD2.F32 R126, -RZ, R12.H0_H0 ;  /* 0x2000000cff7e7230 */ /* 0x001fc40000004100 */
[----:B------:R-:W-:Y:S01]  /*3ad0*/  FMUL.FTZ R195, R160, R69 ;  /* 0x00000045a0c37220 */ /* 0x000fe20000410000 */
[----:B------:R-:W0:Y:S01]  /*3ae0*/  MUFU.EX2 R155, R155 ;  /* 0x0000009b009b7308 */ /* 0x000e220000000800 */
[----:B----4-:R-:W-:Y:S02]  /*3af0*/  HADD2.F32 R129, -RZ, R12.H1_H1 ;  /* 0x3000000cff817230 */ /* 0x010fe40000004100 */
[----:B------:R-:W-:Y:S01]  /*3b00*/  FMUL.FTZ R216, R149, R68 ;  /* 0x0000004495d87220 */ /* 0x000fe20000410000 */
[----:B------:R-:W-:Y:S01]  /*3b10*/  HADD2.F32 R158, -RZ, R9.H0_H0 ;  /* 0x20000009ff9e7230 */ /* 0x000fe20000004100 */
[----:B------:R-:W-:Y:S01]  /*3b20*/  @P2 LEA R221, R56, R88, 0x2 ;  /* 0x0000005838dd2211 */ /* 0x000fe200078e10ff */
[C---:B------:R-:W-:Y:S01]  /*3b30*/  FMUL.FTZ R186, R162.reuse, R118 ;  /* 0x00000076a2ba7220 */ /* 0x040fe20000410000 */
[----:B------:R-:W-:Y:S01]  /*3b40*/  FMUL.FTZ R163, R162, R62 ;  /* 0x0000003ea2a37220 */ /* 0x000fe20000410000 */
[----:B------:R-:W-:Y:S01]  /*3b50*/  HADD2.F32 R128, -RZ, R13.H0_H0 ;  /* 0x2000000dff807230 */ /* 0x000fe20000004100 */
[----:B------:R-:W4:Y:S01]  /*3b60*/  MUFU.EX2 R153, R153 ;  /* 0x0000009900997308 */ /* 0x000f220000000800 */
[----:B------:R-:W-:Y:S01]  /*3b70*/  HADD2.F32 R147, -RZ, R9.H1_H1 ;  /* 0x30000009ff937230 */ /* 0x000fe20000004100 */
[----:B------:R-:W2:Y:S01]  /*3b80*/  @P2 LDS R221, [R221+0x16ac] ;  /* 0x0016ac00dddd2984 */ /* 0x000ea20000000800 */
[----:B------:R-:W-:Y:S01]  /*3b90*/  FMUL.FTZ R193, R158, R67 ;  /* 0x000000439ec17220 */ /* 0x000fe20000410000 */
[----:B------:R-:W-:Y:S01]  /*3ba0*/  FMUL.FTZ R219, R126, R195 ;  /* 0x000000c37edb7220 */ /* 0x000fe20000410000 */
[----:B------:R-:W-:Y:S01]  /*3bb0*/  FMUL.FTZ R222, R129, R216 ;  /* 0x000000d881de7220 */ /* 0x000fe20000410000 */
[C---:B------:R-:W-:Y:S01]  /*3bc0*/  FMUL.FTZ R161, R162.reuse, R71 ;  /* 0x00000047a2a17220 */ /* 0x040fe20000410000 */
[C---:B------:R-:W-:Y:S01]  /*3bd0*/  FMUL.FTZ R159, R162.reuse, R70 ;  /* 0x00000046a29f7220 */ /* 0x040fe20000410000 */
[----:B------:R-:W-:Y:S01]  /*3be0*/  MUFU.EX2 R166, R166 ;  /* 0x000000a600a67308 */ /* 0x000fe20000000800 */
[C---:B------:R-:W-:Y:S01]  /*3bf0*/  FMUL.FTZ R168, R162.reuse, R77 ;  /* 0x0000004da2a87220 */ /* 0x040fe20000410000 */
[C---:B------:R-:W-:Y:S01]  /*3c00*/  FMUL.FTZ R169, R162.reuse, R75 ;  /* 0x0000004ba2a97220 */ /* 0x040fe20000410000 */
[C---:B------:R-:W-:Y:S01]  /*3c10*/  FMUL.FTZ R196, R162.reuse, R81 ;  /* 0x00000051a2c47220 */ /* 0x040fe20000410000 */
[C---:B------:R-:W-:Y:S01]  /*3c20*/  FMUL.FTZ R189, R162.reuse, R79 ;  /* 0x0000004fa2bd7220 */ /* 0x040fe20000410000 */
[C---:B------:R-:W-:Y:S01]  /*3c30*/  FMUL.FTZ R194, R162.reuse, R83 ;  /* 0x00000053a2c27220 */ /* 0x040fe20000410000 */
[----:B------:R-:W-:Y:S01]  /*3c40*/  FMUL.FTZ R192, R162, R125 ;  /* 0x0000007da2c07220 */ /* 0x000fe20000410000 */
[----:B---3--:R-:W-:Y:S01]  /*3c50*/  HADD2.F32 R131, -RZ, R13.H1_H1 ;  /* 0x3000000dff837230 */ /* 0x008fe20000004100 */
[----:B------:R-:W3:Y:S01]  /*3c60*/  MUFU.EX2 R164, R164 ;  /* 0x000000a400a47308 */ /* 0x000ee20000000800 */
[----:B------:R-:W-:-:S02]  /*3c70*/  HADD2.F32 R145, -RZ, R10.H0_H0 ;  /* 0x2000000aff917230 */ /* 0x000fc40000004100 */
[----:B------:R-:W-:Y:S01]  /*3c80*/  FMUL.FTZ R200, R147, R66 ;  /* 0x0000004293c87220 */ /* 0x000fe20000410000 */
[----:B-1----:R-:W-:Y:S01]  /*3c90*/  FMUL.FTZ R12, R198, R157 ;  /* 0x0000009dc60c7220 */ /* 0x002fe20000410000 */
[----:B------:R-:W-:Y:S01]  /*3ca0*/  FMUL.FTZ R220, R128, R193 ;  /* 0x000000c180dc7220 */ /* 0x000fe20000410000 */
[----:B------:R-:W-:Y:S01]  /*3cb0*/  FFMA.FTZ R2, R157, R219, R222 ;  /* 0x000000db9d027223 */ /* 0x000fe200000100de */
[----:B------:R-:W-:Y:S02]  /*3cc0*/  HADD2.F32 R130, -RZ, R14.H0_H0 ;  /* 0x2000000eff827230 */ /* 0x000fe40000004100 */
[----:B------:R-:W-:Y:S01]  /*3cd0*/  FMUL.FTZ R199, R145, R64 ;  /* 0x0000004091c77220 */ /* 0x000fe20000410000 */
[----:B------:R-:W-:Y:S01]  /*3ce0*/  MUFU.EX2 R186, R186 ;  /* 0x000000ba00ba7308 */ /* 0x000fe20000000800 */
[----:B------:R-:W-:Y:S02]  /*3cf0*/  HADD2.F32 R143, -RZ, R10.H1_H1 ;  /* 0x3000000aff8f7230 */ /* 0x000fe40000004100 */
[----:B------:R-:W-:Y:S01]  /*3d00*/  FMUL.FTZ R218, R131, R200 ;  /* 0x000000c883da7220 */ /* 0x000fe20000410000 */
[C---:B0-----:R-:W-:Y:S01]  /*3d10*/  FMUL.FTZ R12, R155.reuse, R12 ;  /* 0x0000000c9b0c7220 */ /* 0x041fe20000410000 */
[----:B------:R-:W-:Y:S01]  /*3d20*/  FFMA.FTZ R2, R155, R2, R220 ;  /* 0x000000029b027223 */ /* 0x000fe200000100dc */
[----:B------:R-:W-:-:S02]  /*3d30*/  HADD2.F32 R138, -RZ, R18.H0_H0 ;  /* 0x20000012ff8a7230 */ /* 0x000fc40000004100 */
[----:B------:R-:W-:Y:S01]  /*3d40*/  FMUL.FTZ R202, R143, R62 ;  /* 0x0000003e8fca7220 */ /* 0x000fe20000410000 */
[----:B------:R-:W-:Y:S01]  /*3d50*/  HADD2.F32 R140, -RZ, R18.H1_H1 ;  /* 0x30000012ff8c7230 */ /* 0x000fe20000004100 */
[----:B------:R-:W0:Y:S01]  /*3d60*/  MUFU.EX2 R163, R163 ;  /* 0x000000a300a37308 */ /* 0x000e220000000800 */
[--C-:B------:R-:W-:Y:S02]  /*3d70*/  HADD2.F32 R18, -RZ, R19.reuse.H0_H0 ;  /* 0x20000013ff127230 */ /* 0x100fe40000004100 */
[----:B------:R-:W-:Y:S01]  /*3d80*/  FMUL.FTZ R215, R130, R199 ;  /* 0x000000c782d77220 */ /* 0x000fe20000410000 */
[----:B------:R-:W-:Y:S02]  /*3d90*/  HADD2.F32 R151, -RZ, R19.H1_H1 ;  /* 0x30000013ff977230 */ /* 0x000fe40000004100 */
[C---:B----4-:R-:W-:Y:S01]  /*3da0*/  FMUL.FTZ R13, R153.reuse, R12 ;  /* 0x0000000c990d7220 */ /* 0x050fe20000410000 */
[----:B------:R-:W-:Y:S02]  /*3db0*/  HADD2.F32 R133, -RZ, R14.H1_H1 ;  /* 0x3000000eff857230 */ /* 0x000fe40000004100 */
[----:B------:R-:W-:Y:S01]  /*3dc0*/  FFMA.FTZ R2, R153, R2, R218 ;  /* 0x0000000299027223 */ /* 0x000fe200000100da */
        /* <DEDUP_REMOVED lines=8> */
[--C-:B------:R-:W-:Y:S01]  /*3e50*/  HADD2.F32 R150, -RZ, R5.reuse.H0_H0 ;  /* 0x20000005ff967230 */ /* 0x100fe20000004100 */
[----:B------:R-:W4:Y:S01]  /*3e60*/  MUFU.EX2 R159, R159 ;  /* 0x0000009f009f7308 */ /* 0x000f220000000800 */
[----:B------:R-:W-:Y:S02]  /*3e70*/  HADD2.F32 R148, -RZ, R5.H1_H1 ;  /* 0x30000005ff947230 */ /* 0x000fe40000004100 */
[----:B------:R-:W-:Y:S01]  /*3e80*/  FMUL.FTZ R203, R154, R77 ;  /* 0x0000004d9acb7220 */ /* 0x000fe20000410000 */
[----:B------:R-:W-:-:S02]  /*3e90*/  HADD2.F32 R146, -RZ, R6.H0_H0 ;  /* 0x20000006ff927230 */ /* 0x000fc40000004100 */
[----:B------:R-:W-:Y:S01]  /*3ea0*/  FMUL.FTZ R190, R152, R75 ;  /* 0x0000004b98be7220 */ /* 0x000fe20000410000 */
[----:B------:R-:W-:Y:S02]  /*3eb0*/  HADD2.F32 R144, -RZ, R6.H1_H1 ;  /* 0x30000006ff907230 */ /* 0x000fe40000004100 */
[----:B------:R-:W-:Y:S01]  /*3ec0*/  FMUL.FTZ R187, R150, R81 ;  /* 0x0000005196bb7220 */ /* 0x000fe20000410000 */
[--C-:B------:R-:W-:Y:S01]  /*3ed0*/  HADD2.F32 R19, -RZ, R7.reuse.H0_H0 ;  /* 0x20000007ff137230 */ /* 0x100fe20000004100 */
[----:B------:R-:W0:Y:S01]  /*3ee0*/  MUFU.EX2 R168, R168 ;  /* 0x000000a800a87308 */ /* 0x000e220000000800 */
        /* <DEDUP_REMOVED lines=13> */
[C---:B---3--:R-:W-:Y:S01]  /*3fc0*/  FMUL.FTZ R12, R164.reuse, R13 ;  /* 0x0000000da40c7220 */ /* 0x048fe20000410000 */
[----:B------:R-:W-:Y:S01]  /*3fd0*/  FFMA.FTZ R2, R164, R2, R215 ;  /* 0x00000002a4027223 */ /* 0x000fe200000100d7 */
[----:B------:R-:W3:Y:S01]  /*3fe0*/  MUFU.EX2 R196, R196 ;  /* 0x000000c400c47308 */ /* 0x000ee20000000800 */
[----:B------:R-:W-:Y:S01]  /*3ff0*/  BSSY B0, `(.L_x_8332) ;  /* 0x0000029000007945 */ /* 0x000fe20003800000 */
[----:B------:R-:W-:Y:S01]  /*4000*/  FMUL.FTZ R212, R132, R207 ;  /* 0x000000cf84d47220 */ /* 0x000fe20000410000 */
        /* <DEDUP_REMOVED lines=10> */
[----:B0-----:R-:W-:-:S03]  /*40b0*/  FMUL.FTZ R12, R163, R12 ;  /* 0x0000000ca30c7220 */ /* 0x001fc60000410000 */
[----:B------:R-:W0:Y:S08]  /*40c0*/  MUFU.EX2 R194, R194 ;  /* 0x000000c200c27308 */ /* 0x000e300000000800 */
[----:B------:R-:W0:Y:S01]  /*40d0*/  MUFU.EX2 R192, R192 ;  /* 0x000000c000c07308 */ /* 0x000e220000000800 */
[-C--:B--2---:R-:W-:Y:S01]  /*40e0*/  FMUL.FTZ R197, R86, R3.reuse ;  /* 0x0000000356c57220 */ /* 0x084fe20000410000 */
        /* <DEDUP_REMOVED lines=14> */
[----:B------:R-:W-:Y:S01]  /*41d0*/  FMUL.FTZ R170, R41, R3 ;  /* 0x0000000329aa7220 */ /* 0x000fe20000410000 */
[----:B------:R-:W-:Y:S01]  /*41e0*/  FFMA.FTZ R14, R163, R2, R214 ;  /* 0x00000002a30e7223 */ /* 0x000fe200000100d6 */
[----:B01-34-:R-:W-:Y:S06]  /*41f0*/  @P2 BRA `(.L_x_8333) ;  /* 0x0000000000202947 */ /* 0x01bfec0003800000 */
        /* <DEDUP_REMOVED lines=8> */
.L_x_8333:
[----:B------:R-:W-:Y:S05]  /*4280*/  BSYNC B0 ;  /* 0x0000000000007941 */ /* 0x000fea0003800000 */
.L_x_8332:
[----:B01----:R-:W-:Y:S01]  /*4290*/  FMUL.FTZ R13, R166, R221 ;  /* 0x000000dda60d7220 */ /* 0x003fe20000410000 */
[C---:B------:R-:W-:Y:S01]  /*42a0*/  FMUL.FTZ R12, R161.reuse, R12 ;  /* 0x0000000ca10c7220 */ /* 0x040fe20000410000 */
        /* <DEDUP_REMOVED lines=12> */
[C---:B------:R-:W-:Y:S01]  /*4370*/  FFMA.FTZ R16, R196.reuse, R16, R205 ;  /* 0x00000010c4107223 */ /* 0x040fe200000100cd */
        /* <DEDUP_REMOVED lines=28> */
[----:B------:R-:W-:Y:S01]  /*4540*/  FFMA.FTZ R16, R153, R16, R170 ;  /* 0x0000001099107223 */ /* 0x000fe200000100aa */
        /* <DEDUP_REMOVED lines=25> */
[----:B--2---:R-:W-:Y:S01]  /*46e0*/  @P4 FFMA.FTZ R224, R223, R16, R224 ;  /* 0x00000010dfe04223 */ /* 0x004fe200000100e0 */
        /* <DEDUP_REMOVED lines=21> */
[----:B------:R-:W-:Y:S01]  /*4840*/  MOV R13, RZ ;  /* 0x000000ff000d7202 */ /* 0x000fe20000000f00 */
[----:B---3--:R-:W-:-:S03]  /*4850*/  @!P4 FMUL.FTZ R223, R223, R12 ;  /* 0x0000000cdfdfc220 */ /* 0x008fc60000410000 */
[----:B------:R-:W2:Y:S01]  /*4860*/  SHFL.DOWN PT, R17, R224, 0x8, 0x1f ;  /* 0x09001f00e0117f89 */ /* 0x000ea200000e0000 */
[----:B------:R-:W-:-:S03]  /*4870*/  HFMA2.MMA R12, -RZ, RZ, 1.875, 0 ;  /* 0x3f800000ff0c7435 */ /* 0x000fc600000001ff */
[----:B------:R-:W3:Y:S07]  /*4880*/  SHFL.DOWN PT, R226, R223, 0x8, 0x1f ;  /* 0x09001f00dfe27f89 */ /* 0x000eee00000e0000 */
[----:B------:R4:W-:Y:S01]  /*4890*/  @!P0 LDS.64 R12, [R16+0x1728] ;  /* 0x00172800100c8984 */ /* 0x0009e20000000a00 */
[----:B------:R-:W-:Y:S01]  /*48a0*/  ISETP.GE.AND P0, PT, R55, 0x10, PT ;  /* 0x000000103700780c */ /* 0x000fe20003f06270 */
[C---:B0-----:R-:W-:Y:S01]  /*48b0*/  @P3 FFMA.FTZ R15, R14.reuse, R2, R15 ;  /* 0x000000020e0f3223 */ /* 0x041fe2000001000f */
[----:B-1----:R-:W-:Y:S01]  /*48c0*/  @P3 FMUL.FTZ R14, R14, R3 ;  /* 0x000000030e0e3220 */ /* 0x002fe20000410000 */
[----:B------:R-:W-:-:S03]  /*48d0*/  ISETP.GE.U32.AND P3, PT, R225, 0x18, PT ;  /* 0x00000018e100780c */ /* 0x000fc60003f66070 */
[----:B------:R-:W0:Y:S01]  /*48e0*/  SHFL.UP PT, R2, R15, 0x10, RZ ;  /* 0x060000000f027989 */ /* 0x000e2200000e00ff */
[----:B----4-:R-:W-:-:S03]  /*48f0*/  IMAD R16, R59, UR24, RZ ;  /* 0x000000183b107c24 */ /* 0x010fc6000f8e02ff */
[----:B------:R-:W1:Y:S06]  /*4900*/  SHFL.UP PT, R3, R14, 0x10, RZ ;  /* 0x060000000e037989 */ /* 0x000e6c00000e00ff */
        /* <DEDUP_REMOVED lines=21> */
[----:B0-----:R-:W-:Y:S01]  /*4a60*/  @P1 FFMA.FTZ R227, R225, R227, R226 ;  /* 0x000000e3e1e31223 */ /* 0x001fe200000100e2 */
[----:B------:R-:W-:Y:S01]  /*4a70*/  IADD3 R17, R17, R229, RZ ;  /* 0x000000e511117210 */ /* 0x000fe20007ffe0ff */
[----:B------:R-:W-:Y:S01]  /*4a80*/  IMAD R3, R3, -0x200, RZ ;  /* 0xfffffe0003037824 */ /* 0x000fe200078e02ff */
[----:B------:R-:W-:Y:S01]  /*4a90*/  LEA R14, P0, R16, UR26, 0x2 ;  /* 0x0000001a100e7c11 */ /* 0x000fe2000f8010ff */
[----:B------:R-:W-:Y:S01]  /*4aa0*/  FFMA.FTZ R227, R198, R227, R219 ;  /* 0x000000e3c6e37223 */ /* 0x000fe200000100db */
[----:B------:R-:W-:Y:S02]  /*4ab0*/  SHFL.IDX PT, R224, R224, RZ, 0x1f ;  /* 0x00001fffe0e07589 */ /* 0x000fe400000e0000 */
[----:B------:R-:W-:Y:S01]  /*4ac0*/  LEA.HI.X R15, R16, UR27, R17, 0x2, P0 ;  /* 0x0000001b100f7c11 */ /* 0x000fe200080f1411 */
[-C--:B------:R-:W-:Y:S01]  /*4ad0*/  FFMA.FTZ R198, R157, R227.reuse, R222 ;  /* 0x000000e39dc67223 */ /* 0x080fe200000100de */
[----:B------:R-:W-:Y:S01]  /*4ae0*/  FFMA.FTZ R219, R0, R227, RZ ;  /* 0x000000e300db7223 */ /* 0x000fe200000100ff */
[----:B------:R-:W-:Y:S01]  /*4af0*/  FFMA.FTZ R2, R126, -R195, R227 ;  /* 0x800000c37e027223 */ /* 0x000fe200000100e3 */
[----:B------:R-:W0:Y:S01]  /*4b00*/  SHFL.IDX PT, R223, R223, RZ, 0x1f ;  /* 0x00001fffdfdf7589 */ /* 0x000e2200000e0000 */
[----:B------:R-:W-:-:S04]  /*4b10*/  IMAD.WIDE R14, R3, 0x4, R14 ;  /* 0x00000004030e7825 */ /* 0x000fc800078e020e */
[----:B------:R-:W-:Y:S01]  /*4b20*/  FFMA.FTZ R195, R155, R198, R220 ;  /* 0x000000c69bc37223 */ /* 0x000fe200000100dc */
[----:B------:R-:W-:Y:S01]  /*4b30*/  FFMA.FTZ R3, R129, -R216, R198 ;  /* 0x800000d881037223 */ /* 0x000fe200000100c6 */
[----:B------:R-:W-:Y:S01]  /*4b40*/  FFMA.FTZ R198, R42, R198, R219 ;  /* 0x000000c62ac67223 */ /* 0x000fe200000100db */
[----:B------:R-:W-:Y:S01]  /*4b50*/  IADD3 R16, P0, R191, R16, RZ ;  /* 0x00000010bf107210 */ /* 0x000fe20007f1e0ff */
[----:B------:R-:W-:Y:S01]  /*4b60*/  FFMA.FTZ R218, R153, R195, R218 ;  /* 0x000000c399da7223 */ /* 0x000fe200000100da */
[----:B------:R-:W-:Y:S01]  /*4b70*/  FFMA.FTZ R193, R128, -R193, R195 ;  /* 0x800000c180c17223 */ /* 0x000fe200000100c3 */
[----:B------:R-:W-:Y:S01]  /*4b80*/  FFMA.FTZ R219, R41, R195, R198 ;  /* 0x000000c329db7223 */ /* 0x000fe200000100c6 */
[----:B------:R-:W-:Y:S01]  /*4b90*/  LEA.HI.X.SX32 R17, R191, R17, 0x1, P0 ;  /* 0x00000011bf117211 */ /* 0x000fe200000f0eff */
[----:B-1----:R-:W-:Y:S01]  /*4ba0*/  @P2 FFMA.FTZ R228, R231, R228, R230 ;  /* 0x000000e4e7e42223 */ /* 0x002fe200000100e6 */
[----:B------:R-:W-:Y:S01]  /*4bb0*/  FFMA.FTZ R215, R164, R218, R215 ;  /* 0x000000daa4d77223 */ /* 0x000fe200000100d7 */
[----:B------:R-:W-:Y:S01]  /*4bc0*/  FFMA.FTZ R195, R131, -R200, R218 ;  /* 0x800000c883c37223 */ /* 0x000fe200000100da */
[----:B------:R-:W-:Y:S01]  /*4bd0*/  FFMA.FTZ R200, R40, R218, R219 ;  /* 0x000000da28c87223 */ /* 0x000fe200000100db */
[----:B------:R-:W-:Y:S01]  /*4be0*/  FFMA.FTZ R198, R228, R221, R217 ;  /* 0x000000dde4c67223 */ /* 0x000fe200000100d9 */
[----:B------:R-:W-:Y:S01]  /*4bf0*/  FFMA.FTZ R214, R163, R215, R214 ;  /* 0x000000d7a3d67223 */ /* 0x000fe200000100d6 */
[----:B------:R-:W-:Y:S01]  /*4c00*/  FFMA.FTZ R199, R130, -R199, R215 ;  /* 0x800000c782c77223 */ /* 0x000fe200000100d7 */
[----:B------:R-:W-:Y:S01]  /*4c10*/  FFMA.FTZ R215, R39, R215, R200 ;  /* 0x000000d727d77223 */ /* 0x000fe200000100c8 */
[----:B------:R-:W-:Y:S01]  /*4c20*/  FFMA.FTZ R197, R166, R198, R197 ;  /* 0x000000c6a6c57223 */ /* 0x000fe200000100c5 */
[-C--:B------:R-:W-:Y:S01]  /*4c30*/  FFMA.FTZ R217, R161, R214.reuse, R212 ;  /* 0x000000d6a1d97223 */ /* 0x080fe200000100d4 */
[----:B------:R-:W-:Y:S01]  /*4c40*/  IADD3 R191, -R191, UR9, -R56 ;  /* 0x00000009bfbf7c10 */ /* 0x000fe2000fffe938 */
[----:B------:R-:W-:Y:S01]  /*4c50*/  FFMA.FTZ R212, R38, R214, R215 ;  /* 0x000000d626d47223 */ /* 0x000fe200000100d7 */
[----:B------:R-:W-:Y:S01]  /*4c60*/  FFMA.FTZ R200, R186, R197, R201 ;  /* 0x000000c5bac87223 */ /* 0x000fe200000100c9 */
[----:B------:R-:W-:Y:S01]  /*4c70*/  FFMA.FTZ R201, R133, -R202, R214 ;  /* 0x800000ca85c97223 */ /* 0x000fe200000100d6 */
        /* <DEDUP_REMOVED lines=10> */
[C---:B------:R-:W-:Y:S01]  /*4d20*/  FFMA.FTZ R208, R189.reuse, R210, R208 ;  /* 0x000000d2bdd07223 */ /* 0x040fe200000100d0 */
        /* <DEDUP_REMOVED lines=9> */
[----:B------:R-:W-:Y:S01]  /*4dc0*/  @!P5 LEA R177, R87, R88, 0x3 ;  /* 0x0000005857b1d211 */ /* 0x000fe200078e18ff */
[----:B------:R-:W-:Y:S01]  /*4dd0*/  FFMA.FTZ R175, R194, R176, R175 ;  /* 0x000000b0c2af7223 */ /* 0x000fe200000100af */
[----:B------:R-:W-:Y:S01]  /*4de0*/  FFMA.FTZ R168, R168, R184, R181 ;  /* 0x000000b8a8a87223 */ /* 0x000fe200000100b5 */
[----:B------:R-:W-:Y:S01]  /*4df0*/  FFMA.FTZ R213, R78, R176, R213 ;  /* 0x000000b04ed57223 */ /* 0x000fe200000100d5 */
[----:B------:R-:W-:Y:S01]  /*4e00*/  FFMA.FTZ R188, R139, -R188, R176 ;  /* 0x800000bc8bbc7223 */ /* 0x000fe200000100b0 */
[----:B------:R0:W-:Y:S01]  /*4e10*/  @!P5 STS.64 [R177+0x1728], R12 ;  /* 0x0017280cb100d388 */ /* 0x0001e20000000a00 */
[----:B------:R-:W-:Y:S01]  /*4e20*/  FFMA.FTZ R182, R159, R168, R182 ;  /* 0x000000a89fb67223 */ /* 0x000fe200000100b6 */
[-C--:B------:R-:W-:Y:S01]  /*4e30*/  FFMA.FTZ R173, R192, R175.reuse, R173 ;  /* 0x000000afc0ad7223 */ /* 0x080fe200000100ad */
[----:B------:R-:W-:Y:S01]  /*4e40*/  FMUL.FTZ R176, R197, R118 ;  /* 0x00000076c5b07220 */ /* 0x000fe20000410000 */
[----:B------:R-:W-:Y:S01]  /*4e50*/  FFMA.FTZ R159, R80, R175, R213 ;  /* 0x000000af509f7223 */ /* 0x000fe200000100d5 */
[----:B------:R-:W-:Y:S01]  /*4e60*/  FFMA.FTZ R180, R161, R182, R180 ;  /* 0x000000b6a1b47223 */ /* 0x000fe200000100b4 */
[----:B------:R-:W-:Y:S01]  /*4e70*/  SHF.L.U32 R161, R56, 0x4, RZ ;  /* 0x0000000438a17819 */ /* 0x000fe200000006ff */
[----:B------:R-:W-:Y:S01]  /*4e80*/  FFMA.FTZ R171, R186, R173, R171 ;  /* 0x000000adbaab7223 */ /* 0x000fe200000100ab */
[----:B------:R-:W-:Y:S01]  /*4e90*/  FFMA.FTZ R190, R137, -R190, R212 ;  /* 0x800000be89be7223 */ /* 0x000fe200000100d4 */
[----:B------:R-:W-:Y:S01]  /*4ea0*/  FFMA.FTZ R163, R163, R180, R178 ;  /* 0x000000b4a3a37223 */ /* 0x000fe200000100b2 */
[----:B------:R-:W-:Y:S01]  /*4eb0*/  LEA.HI.SX32 R161, R161, R161, 0x1b ;  /* 0x000000a1a1a17211 */ /* 0x000fe200078fdaff */
[----:B------:R-:W-:Y:S01]  /*4ec0*/  FFMA.FTZ R183, R140, -R183, R173 ;  /* 0x800000b78cb77223 */ /* 0x000fe200000100ad */
[----:B------:R-:W-:Y:S01]  /*4ed0*/  P2R R169, PR, RZ, 0x20 ;  /* 0x00000020ffa97803 */ /* 0x000fe20000000000 */
[----:B------:R-:W-:Y:S01]  /*4ee0*/  FFMA.FTZ R164, R164, R163, R179 ;  /* 0x000000a3a4a47223 */ /* 0x000fe200000100b3 */
[----:B------:R-:W-:Y:S01]  /*4ef0*/  LEA R212, R161, R88, 0x2 ;  /* 0x00000058a1d47211 */ /* 0x000fe200078e10ff */
[----:B------:R-:W-:Y:S01]  /*4f00*/  FMUL.FTZ R169, R19, R176 ;  /* 0x000000b013a97220 */ /* 0x000fe20000410000 */
[----:B------:R-:W-:Y:S01]  /*4f10*/  FMUL.FTZ R192, R163, R64 ;  /* 0x00000040a3c07220 */ /* 0x000fe20000410000 */
[----:B------:R-:W-:Y:S01]  /*4f20*/  FFMA.FTZ R170, R153, R164, R170 ;  /* 0x000000a499aa7223 */ /* 0x000fe200000100aa */
[----:B------:R-:W-:Y:S01]  /*4f30*/  FMUL.FTZ R186, R164, R66 ;  /* 0x00000042a4ba7220 */ /* 0x000fe20000410000 */
[----:B------:R-:W-:Y:S01]  /*4f40*/  FMUL.FTZ R153, R198, R113 ;  /* 0x00000071c6997220 */ /* 0x000fe20000410000 */
[----:B------:R-:W-:Y:S01]  /*4f50*/  FFMA.FTZ R159, R84, R173, R159 ;  /* 0x000000ad549f7223 */ /* 0x000fe2000001009f */
[----:B------:R-:W-:Y:S01]  /*4f60*/  FFMA.FTZ R172, R155, R170, R172 ;  /* 0x000000aa9bac7223 */ /* 0x000fe200000100ac */
[----:B0-----:R-:W-:Y:S01]  /*4f70*/  FMUL.FTZ R13, R170, R67 ;  /* 0x00000043aa0d7220 */ /* 0x001fe20000410000 */
        /* <DEDUP_REMOVED lines=8> */
[----:B------:R0:W-:Y:S01]  /*5000*/  STS [R212+0x468], R169 ;  /* 0x000468a9d4007388 */ /* 0x0001e20000000800 */
[----:B------:R-:W-:Y:S01]  /*5010*/  FMUL.FTZ R205, R210, R79 ;  /* 0x0000004fd2cd7220 */ /* 0x000fe20000410000 */
[----:B------:R-:W-:Y:S01]  /*5020*/  FFMA.FTZ R12, R2, R155, RZ ;  /* 0x0000009b020c7223 */ /* 0x000fe200000100ff */
[----:B------:R-:W-:Y:S01]  /*5030*/  FFMA.FTZ R207, R132, -R207, R217 ;  /* 0x800000cf84cf7223 */ /* 0x000fe200000100d9 */
[----:B------:R1:W-:Y:S01]  /*5040*/  STS [R212+0x460], R157 ;  /* 0x0004609dd4007388 */ /* 0x0003e20000000800 */
[----:B------:R-:W-:Y:S01]  /*5050*/  FFMA.FTZ R185, R138, -R185, R175 ;  /* 0x800000b98ab97223 */ /* 0x000fe200000100af */
[----:B------:R-:W-:Y:S01]  /*5060*/  FFMA.FTZ R12, R3, R178, R12 ;  /* 0x000000b2030c7223 */ /* 0x000fe2000001000c */
[----:B------:R-:W-:Y:S01]  /*5070*/  FMUL.FTZ R175, R144, R161 ;  /* 0x000000a190af7220 */ /* 0x000fe20000410000 */
[----:B------:R2:W-:Y:S01]  /*5080*/  STS [R212+0x46c], R173 ;  /* 0x00046cadd4007388 */ /* 0x0005e20000000800 */
[----:B------:R-:W-:Y:S01]  /*5090*/  FMUL.FTZ R196, R168, R70 ;  /* 0x00000046a8c47220 */ /* 0x000fe20000410000 */
[----:B------:R-:W-:Y:S01]  /*50a0*/  FFMA.FTZ R12, R193, R13, R12 ;  /* 0x0000000dc10c7223 */ /* 0x000fe2000001000c */
[----:B0-----:R-:W-:Y:S01]  /*50b0*/  FMUL.FTZ R169, R150, R189 ;  /* 0x000000bd96a97220 */ /* 0x001fe20000410000 */
[----:B------:R-:W-:Y:S01]  /*50c0*/  FFMA.FTZ R204, R135, -R204, R214 ;  /* 0x800000cc87cc7223 */ /* 0x000fe200000100d6 */
[----:B------:R0:W-:Y:S01]  /*50d0*/  STS [R212+0x464], R175 ;  /* 0x000464afd4007388 */ /* 0x0001e20000000800 */
[----:B------:R-:W-:Y:S01]  /*50e0*/  FFMA.FTZ R12, R195, R186, R12 ;  /* 0x000000bac30c7223 */ /* 0x000fe2000001000c */
[----:B-1----:R-:W-:Y:S01]  /*50f0*/  FMUL.FTZ R157, R182, R71 ;  /* 0x00000047b69d7220 */ /* 0x002fe20000410000 */
[----:B------:R-:W-:Y:S01]  /*5100*/  ISETP.GE.AND P0, PT, R191, 0x1, PT ;  /* 0x00000001bf00780c */ /* 0x000fe20003f06270 */
[----:B------:R1:W-:Y:S01]  /*5110*/  STS [R212+0x458], R169 ;  /* 0x000458a9d4007388 */ /* 0x0003e20000000800 */
[-C--:B------:R-:W-:Y:S01]  /*5120*/  FFMA.FTZ R12, R199, R192.reuse, R12 ;  /* 0x000000c0c70c7223 */ /* 0x080fe2000001000c */
[----:B--2---:R-:W-:Y:S01]  /*5130*/  FMUL.FTZ R173, R148, R205 ;  /* 0x000000cd94ad7220 */ /* 0x004fe20000410000 */
[----:B------:R-:W-:Y:S01]  /*5140*/  FMUL.FTZ R179, R206, R75 ;  /* 0x0000004bceb37220 */ /* 0x000fe20000410000 */
[----:B------:R-:W-:Y:S01]  /*5150*/  FMUL.FTZ R192, R145, R192 ;  /* 0x000000c091c07220 */ /* 0x000fe20000410000 */
[-C--:B------:R-:W-:Y:S01]  /*5160*/  FFMA.FTZ R12, R201, R194.reuse, R12 ;  /* 0x000000c2c90c7223 */ /* 0x080fe2000001000c */
[----:B0-----:R-:W-:Y:S01]  /*5170*/  FMUL.FTZ R175, R184, R77 ;  /* 0x0000004db8af7220 */ /* 0x001fe20000410000 */
[----:B------:R0:W-:Y:S01]  /*5180*/  STS [R212+0x45c], R173 ;  /* 0x00045cadd4007388 */ /* 0x0001e20000000800 */
[----:B------:R-:W-:Y:S01]  /*5190*/  FMUL.FTZ R181, R152, R179 ;  /* 0x000000b398b57220 */ /* 0x000fe20000410000 */
[----:B------:R-:W-:Y:S01]  /*51a0*/  FMUL.FTZ R194, R143, R194 ;  /* 0x000000c28fc27220 */ /* 0x000fe20000410000 */
[----:B-1----:R-:W-:Y:S01]  /*51b0*/  FFMA.FTZ R169, R207, R157, R12 ;  /* 0x0000009dcfa97223 */ /* 0x002fe2000001000c */
[----:B------:R-:W-:Y:S01]  /*51c0*/  FMUL.FTZ R177, R154, R175 ;  /* 0x000000af9ab17220 */ /* 0x000fe20000410000 */
[----:B------:R-:W-:Y:S01]  /*51d0*/  FMUL.FTZ R157, R156, R157 ;  /* 0x0000009d9c9d7220 */ /* 0x000fe20000410000 */
[----:B------:R-:W-:Y:S01]  /*51e0*/  FMUL.FTZ R186, R147, R186 ;  /* 0x000000ba93ba7220 */ /* 0x000fe20000410000 */
[----:B------:R-:W-:Y:S01]  /*51f0*/  FMUL.FTZ R13, R158, R13 ;  /* 0x0000000d9e0d7220 */ /* 0x000fe20000410000 */
[----:B------:R-:W-:Y:S01]  /*5200*/  FMUL.FTZ R178, R149, R178 ;  /* 0x000000b295b27220 */ /* 0x000fe20000410000 */
[----:B------:R-:W-:Y:S01]  /*5210*/  FMUL.FTZ R155, R160, R155 ;  /* 0x0000009ba09b7220 */ /* 0x000fe20000410000 */
[-C--:B0-----:R-:W-:Y:S01]  /*5220*/  FMUL.FTZ R173, R141, R196.reuse ;  /* 0x000000c48dad7220 */ /* 0x081fe20000410000 */
[----:B------:R-:W-:Y:S01]  /*5230*/  FFMA.FTZ R196, R204, R196, R169 ;  /* 0x000000c4ccc47223 */ /* 0x000fe200000100a9 */
[----:B------:R-:W-:Y:S03]  /*5240*/  STS [R212+0x454], R181 ;  /* 0x000454b5d4007388 */ /* 0x000fe60000000800 */
[----:B------:R-:W-:Y:S01]  /*5250*/  FFMA.FTZ R175, R203, R175, R196 ;  /* 0x000000afcbaf7223 */ /* 0x000fe200000100c4 */
[----:B------:R-:W-:Y:S03]  /*5260*/  STS [R212+0x450], R177 ;  /* 0x000450b1d4007388 */ /* 0x000fe60000000800 */
[----:B------:R-:W-:Y:S01]  /*5270*/  FFMA.FTZ R12, R190, R179, R175 ;  /* 0x000000b3be0c7223 */ /* 0x000fe200000100af */
[----:B------:R-:W-:Y:S03]  /*5280*/  STS [R212+0x44c], R173 ;  /* 0x00044cadd4007388 */ /* 0x000fe60000000800 */
[----:B------:R-:W-:Y:S01]  /*5290*/  FFMA.FTZ R189, R187, R189, R12 ;  /* 0x000000bdbbbd7223 */ /* 0x000fe2000001000c */
[----:B------:R-:W-:Y:S04]  /*52a0*/  STS [R212+0x448], R157 ;  /* 0x0004489dd4007388 */ /* 0x000fe80000000800 */
[----:B------:R-:W-:Y:S04]  /*52b0*/  STS [R212+0x444], R194 ;  /* 0x000444c2d4007388 */ /* 0x000fe80000000800 */
[----:B------:R0:W-:Y:S04]  /*52c0*/  STS [R212+0x440], R192 ;  /* 0x000440c0d4007388 */ /* 0x0001e80000000800 */
[----:B------:R1:W-:Y:S04]  /*52d0*/  STS [R212+0x43c], R186 ;  /* 0x00043cbad4007388 */ /* 0x0003e80000000800 */
[----:B------:R1:W-:Y:S01]  /*52e0*/  STS [R212+0x438], R13 ;  /* 0x0004380dd4007388 */ /* 0x0003e20000000800 */
[----:B0-----:R-:W-:-:S03]  /*52f0*/  FFMA.FTZ R192, R188, R205, R189 ;  /* 0x000000cdbcc07223 */ /* 0x001fc600000100bd */
        /* <DEDUP_REMOVED lines=14> */
.L_x_8335:
[----:B------:R-:W-:Y:S05]  /*53e0*/  BSYNC B0 ;  /* 0x0000000000007941 */ /* 0x000fea0003800000 */
.L_x_8334:
[----:B------:R-:W-:Y:S01]  /*53f0*/  IADD3 R17, R56, 0x20, RZ ;  /* 0x0000002038117810 */ /* 0x000fe20007ffe0ff */
[----:B------:R-:W-:Y:S01]  /*5400*/  USHF.L.U64.HI UR8, UR5, 0x2, UR6 ;  /* 0x0000000205087899 */ /* 0x000fe20008010206 */
[----:B------:R-:W-:Y:S01]  /*5410*/  ISETP.GE.AND P0, PT, R191, 0x21, PT ;  /* 0x00000021bf00780c */ /* 0x000fe20003f06270 */
[----:B------:R-:W-:Y:S01]  /*5420*/  USHF.L.U32 UR7, UR5, 0x2, URZ ;  /* 0x0000000205077899 */ /* 0x000fe2000800063f */
[----:B------:R-:W-:Y:S01]  /*5430*/  LEA.HI.SX32 R17, R17, R56, 0x1b ;  /* 0x0000003811117211 */ /* 0x000fe200078fdaff */
[----:B------:R-:W-:Y:S01]  /*5440*/  FFMA.FTZ R166, R166, R171, R165 ;  /* 0x000000aba6a67223 */ /* 0x000fe200000100a5 */
[----:B------:R-:W-:Y:S01]  /*5450*/  FFMA.FTZ R192, R185, R209, R192 ;  /* 0x000000d1b9c07223 */ /* 0x000fe200000100c0 */
[C---:B------:R-:W-:Y:S01]  /*5460*/  IMAD R16, R20.reuse, UR8, RZ ;  /* 0x0000000814107c24 */ /* 0x040fe2000f8e02ff */
[----:B------:R-:W-:Y:S01]  /*5470*/  LEA R17, R17, R88, 0x2 ;  /* 0x0000005811117211 */ /* 0x000fe200078e10ff */
[----:B01----:R-:W-:-:S04]  /*5480*/  IMAD.WIDE.U32 R12, R20, UR7, R14 ;  /* 0x00000007140c7c25 */ /* 0x003fc8000f8e000e */
        /* <DEDUP_REMOVED lines=12> */
[----:B------:R-:W-:Y:S01]  /*5550*/  IADD3 R127, R56, 0x40, RZ ;  /* 0x00000040387f7810 */ /* 0x000fe20007ffe0ff */
[----:B------:R-:W-:Y:S01]  /*5560*/  FADD.FTZ R15, R192, R15 ;  /* 0x0000000fc00f7221 */ /* 0x000fe20000010000 */
[----:B------:R-:W-:Y:S01]  /*5570*/  IADD3 R153, R56, 0x60, RZ ;  /* 0x0000006038997810 */ /* 0x000fe20007ffe0ff */
[----:B------:R-:W-:Y:S06]  /*5580*/  @!P0 BRA `(.L_x_8337) ;  /* 0x0000000000048947 */ /* 0x000fec0003800000 */
[----:B0-----:R1:W-:Y:S02]  /*5590*/  REDG.E.ADD.F32.FTZ.RN.STRONG.GPU desc[UR12][R12.64+-0x780], R17 ;  /* 0xfff880110c0079a6 */ /* 0x0013e4000c10f38c */
.L_x_8337:
[----:B------:R-:W-:Y:S05]  /*55a0*/  BSYNC B0 ;  /* 0x0000000000007941 */ /* 0x000fea0003800000 */
.L_x_8336:
        /* <DEDUP_REMOVED lines=18> */
.L_x_8339:
[----:B------:R-:W-:Y:S05]  /*56d0*/  BSYNC B0 ;  /* 0x0000000000007941 */ /* 0x000fea0003800000 */
.L_x_8338:
[----:B01----:R0:W1:Y:S01]  /*56e0*/  LDS R17, [R153+0x5b0] ;  /* 0x0005b00099117984 */ /* 0x0030620000000800 */
[----:B------:R-:W-:Y:S01]  /*56f0*/  BSSY B0, `(.L_x_8340) ;  /* 0x0000006000007945 */ /* 0x000fe20003800000 */
[----:B------:R-:W-:Y:S02]  /*5700*/  IADD3 R127, R56, 0xc0, RZ ;  /* 0x000000c0387f7810 */ /* 0x000fe40007ffe0ff */
[----:B------:R-:W-:Y:S02]  /*5710*/  LEA.HI.SX32 R157, R157, R56, 0x1b ;  /* 0x000000389d9d7211 */ /* 0x000fe400078fdaff */
[----:B------:R-:W-:Y:S01]  /*5720*/  LEA R155, R155, R88, 0x2 ;  /* 0x000000589b9b7211 */ /* 0x000fe200078e10ff */
[----:B------:R-:W-:Y:S06]  /*5730*/  @!P0 BRA `(.L_x_8341) ;  /* 0x0000000000048947 */ /* 0x000fec0003800000 */
[----:B-1----:R2:W-:Y:S02]  /*5740*/  REDG.E.ADD.F32.FTZ.RN.STRONG.GPU desc[UR12][R12.64+-0x680], R17 ;  /* 0xfff980110c0079a6 */ /* 0x0025e4000c10f38c */
.L_x_8341:
[----:B------:R-:W-:Y:S05]  /*5750*/  BSYNC B0 ;  /* 0x0000000000007941 */ /* 0x000fea0003800000 */
.L_x_8340:
[----:B-12---:R1:W2:Y:S01]  /*5760*/  LDS R17, [R155+0x630] ;  /* 0x000630009b117984 */ /* 0x0062a20000000800 */
[----:B------:R-:W-:Y:S01]  /*5770*/  BSSY B0, `(.L_x_8342) ;  /* 0x0000006000007945 */ /* 0x000fe20003800000 */
[----:B0-----:R-:W-:Y:S02]  /*5780*/  IADD3 R153, R56, 0xe0, RZ ;  /* 0x000000e038997810 */ /* 0x001fe40007ffe0ff */
[----:B------:R-:W-:Y:S02]  /*5790*/  LEA.HI.SX32 R127, R127, R56, 0x1b ;  /* 0x000000387f7f7211 */ /* 0x000fe400078fdaff */
[----:B------:R-:W-:Y:S01]  /*57a0*/  LEA R157, R157, R88, 0x2 ;  /* 0x000000589d9d7211 */ /* 0x000fe200078e10ff */
[----:B------:R-:W-:Y:S06]  /*57b0*/  @!P1 BRA `(.L_x_8343) ;  /* 0x0000000000049947 */ /* 0x000fec0003800000 */
[----:B--2---:R0:W-:Y:S02]  /*57c0*/  REDG.E.ADD.F32.FTZ.RN.STRONG.GPU desc[UR12][R12.64+-0x600], R17 ;  /* 0xfffa00110c0079a6 */ /* 0x0041e4000c10f38c */
.L_x_8343:
[----:B------:R-:W-:Y:S05]  /*57d0*/  BSYNC B0 ;  /* 0x0000000000007941 */ /* 0x000fea0003800000 */
.L_x_8342:
[----:B0-2---:R0:W2:Y:S01]  /*57e0*/  LDS R17, [R157+0x6b0] ;  /* 0x0006b0009d117984 */ /* 0x0050a20000000800 */
[----:B------:R-:W-:Y:S01]  /*57f0*/  BSSY B0, `(.L_x_8344) ;  /* 0x0000006000007945 */ /* 0x000fe20003800000 */
[----:B-1----:R-:W-:Y:S02]  /*5800*/  IADD3 R155, R56, 0x100, RZ ;  /* 0x00000100389b7810 */ /* 0x002fe40007ffe0ff */
[----:B------:R-:W-:Y:S02]  /*5810*/  LEA.HI.SX32 R153, R153, R56, 0x1b ;  /* 0x0000003899997211 */ /* 0x000fe400078fdaff */
[----:B------:R-:W-:Y:S01]  /*5820*/  LEA R127, R127, R88, 0x2 ;  /* 0x000000587f7f7211 */ /* 0x000fe200078e10ff */
[----:B------:R-:W-:Y:S06]  /*5830*/  @!P2 BRA `(.L_x_8345) ;  /* 0x000000000004a947 */ /* 0x000fec0003800000 */
[----:B--2---:R1:W-:Y:S02]  /*5840*/  REDG.E.ADD.F32.FTZ.RN.STRONG.GPU desc[UR12][R12.64+-0x580], R17 ;  /* 0xfffa80110c0079a6 */ /* 0x0043e4000c10f38c */
.L_x_8345:
[----:B------:R-:W-:Y:S05]  /*5850*/  BSYNC B0 ;  /* 0x0000000000007941 */ /* 0x000fea0003800000 */
.L_x_8344:
[----:B-12---:R1:W2:Y:S01]  /*5860*/  LDS R17, [R127+0x730] ;  /* 0x000730007f117984 */ /* 0x0062a20000000800 */
[----:B------:R-:W-:Y:S01]  /*5870*/  BSSY B0, `(.L_x_8346) ;  /* 0x0000005000007945 */ /* 0x000fe20003800000 */
[----:B------:R-:W-:Y:S02]  /*5880*/  LEA.HI.SX32 R155, R155, R56, 0x1b ;  /* 0x000000389b9b7211 */ /* 0x000fe400078fdaff */
[----:B------:R-:W-:Y:S01]  /*5890*/  LEA R153, R153, R88, 0x2 ;  /* 0x0000005899997211 */ /* 0x000fe200078e10ff */
[----:B------:R-:W-:Y:S06]  /*58a0*/  @!P3 BRA `(.L_x_8347) ;  /* 0x000000000004b947 */ /* 0x000fec0003800000 */
[----:B--2---:R3:W-:Y:S02]  /*58b0*/  REDG.E.ADD.F32.FTZ.RN.STRONG.GPU desc[UR12][R12.64+-0x500], R17 ;  /* 0xfffb00110c0079a6 */ /* 0x0047e4000c10f38c */
.L_x_8347:
[----:B------:R-:W-:Y:S05]  /*58c0*/  BSYNC B0 ;  /* 0x0000000000007941 */ /* 0x000fea0003800000 */
.L_x_8346:
[----:B--23--:R2:W3:Y:S01]  /*58d0*/  LDS R17, [R153+0x7b0] ;  /* 0x0007b00099117984 */ /* 0x00c4e20000000800 */
[----:B------:R-:W-:Y:S01]  /*58e0*/  BSSY B0, `(.L_x_8348) ;  /* 0x0000004000007945 */ /* 0x000fe20003800000 */
[----:B------:R-:W-:-:S03]  /*58f0*/  LEA R155, R155, R88, 0x2 ;  /* 0x000000589b9b7211 */ /* 0x000fc600078e10ff */
[----:B------:R-:W-:Y:S05]  /*5900*/  @!P4 BRA `(.L_x_8349) ;  /* 0x000000000004c947 */ /* 0x000fea0003800000 */
[----:B---3--:R4:W-:Y:S02]  /*5910*/  REDG.E.ADD.F32.FTZ.RN.STRONG.GPU desc[UR12][R12.64+-0x480], R17 ;  /* 0xfffb80110c0079a6 */ /* 0x0089e4000c10f38c */
.L_x_8349:
[----:B------:R-:W-:Y:S05]  /*5920*/  BSYNC B0 ;  /* 0x0000000000007941 */ /* 0x000fea0003800000 */
.L_x_8348:
[----:B---34-:R3:W4:Y:S01]  /*5930*/  LDS R17, [R155+0x830] ;  /* 0x000830009b117984 */ /* 0x0187220000000800 */
[----:B------:R-:W-:Y:S01]  /*5940*/  BSSY B0, `(.L_x_8350) ;  /* 0x0000005000007945 */ /* 0x000fe20003800000 */
[C---:B-1----:R-:W-:Y:S02]  /*5950*/  IADD3 R127, R56.reuse, 0x120, RZ ;  /* 0x00000120387f7810 */ /* 0x042fe40007ffe0ff */
[----:B--2---:R-:W-:Y:S01]  /*5960*/  IADD3 R153, R56, 0x140, RZ ;  /* 0x0000014038997810 */ /* 0x004fe20007ffe0ff */
[----:B------:R-:W-:Y:S06]  /*5970*/  @!P5 BRA `(.L_x_8351) ;  /* 0x000000000004d947 */ /* 0x000fec0003800000 */
[----:B----4-:R1:W-:Y:S02]  /*5980*/  REDG.E.ADD.F32.FTZ.RN.STRONG.GPU desc[UR12][R12.64+-0x400], R17 ;  /* 0xfffc00110c0079a6 */ /* 0x0103e4000c10f38c */
.L_x_8351:
[----:B------:R-:W-:Y:S05]  /*5990*/  BSYNC B0 ;  /* 0x0000000000007941 */ /* 0x000fea0003800000 */
.L_x_8350:
        /* <DEDUP_REMOVED lines=18> */
.L_x_8353:
[----:B------:R-:W-:Y:S05]  /*5ac0*/  BSYNC B0 ;  /* 0x0000000000007941 */ /* 0x000fea0003800000 */
.L_x_8352:
[----:B01----:R0:W1:Y:S01]  /*5ad0*/  LDS R17, [R153+0x930] ;  /* 0x0009300099117984 */ /* 0x0030620000000800 */
[----:B------:R-:W-:Y:S01]  /*5ae0*/  BSSY B0, `(.L_x_8354) ;  /* 0x0000006000007945 */ /* 0x000fe20003800000 */
[----:B------:R-:W-:Y:S02]  /*5af0*/  IADD3 R127, R56, 0x1a0, RZ ;  /* 0x000001a0387f7810 */ /* 0x000fe40007ffe0ff */
[----:B------:R-:W-:Y:S02]  /*5b00*/  LEA.HI.SX32 R157, R157, R56, 0x1b ;  /* 0x000000389d9d7211 */ /* 0x000fe400078fdaff */
[----:B------:R-:W-:Y:S01]  /*5b10*/  LEA R155, R155, R88, 0x2 ;  /* 0x000000589b9b7211 */ /* 0x000fe200078e10ff */
[----:B------:R-:W-:Y:S06]  /*5b20*/  @!P0 BRA `(.L_x_8355) ;  /* 0x0000000000048947 */ /* 0x000fec0003800000 */
[----:B-1----:R2:W-:Y:S02]  /*5b30*/  REDG.E.ADD.F32.FTZ.RN.STRONG.GPU desc[UR12][R12.64+-0x300], R17 ;  /* 0xfffd00110c0079a6 */ /* 0x0025e4000c10f38c */
.L_x_8355:
[----:B------:R-:W-:Y:S05]  /*5b40*/  BSYNC B0 ;  /* 0x0000000000007941 */ /* 0x000fea0003800000 */
.L_x_8354:
[----:B-12---:R1:W2:Y:S01]  /*5b50*/  LDS R17, [R155+0x9b0] ;  /* 0x0009b0009b117984 */ /* 0x0062a20000000800 */
[----:B------:R-:W-:Y:S01]  /*5b60*/  BSSY B0, `(.L_x_8356) ;  /* 0x0000006000007945 */ /* 0x000fe20003800000 */
[----:B0-----:R-:W-:Y:S02]  /*5b70*/  IADD3 R153, R56, 0x1c0, RZ ;  /* 0x000001c038997810 */ /* 0x001fe40007ffe0ff */
[----:B------:R-:W-:Y:S02]  /*5b80*/  LEA.HI.SX32 R127, R127, R56, 0x1b ;  /* 0x000000387f7f7211 */ /* 0x000fe400078fdaff */
[----:B------:R-:W-:Y:S01]  /*5b90*/  LEA R157, R157, R88, 0x2 ;  /* 0x000000589d9d7211 */ /* 0x000fe200078e10ff */
[----:B------:R-:W-:Y:S06]  /*5ba0*/  @!P1 BRA `(.L_x_8357) ;  /* 0x0000000000049947 */ /* 0x000fec0003800000 */
[----:B--2---:R0:W-:Y:S02]  /*5bb0*/  REDG.E.ADD.F32.FTZ.RN.STRONG.GPU desc[UR12][R12.64+-0x280], R17 ;  /* 0xfffd80110c0079a6 */ /* 0x0041e4000c10f38c */
.L_x_8357:
[----:B------:R-:W-:Y:S05]  /*5bc0*/  BSYNC B0 ;  /* 0x0000000000007941 */ /* 0x000fea0003800000 */
.L_x_8356:
[----:B0-2---:R0:W2:Y:S01]  /*5bd0*/  LDS R17, [R157+0xa30] ;  /* 0x000a30009d117984 */ /* 0x0050a20000000800 */
[----:B------:R-:W-:Y:S01]  /*5be0*/  BSSY B0, `(.L_x_8358) ;  /* 0x0000006000007945 */ /* 0x000fe20003800000 */
[----:B-1----:R-:W-:Y:S02]  /*5bf0*/  IADD3 R155, R56, 0x1e0, RZ ;  /* 0x000001e0389b7810 */ /* 0x002fe40007ffe0ff */
[----:B------:R-:W-:Y:S02]  /*5c00*/  LEA.HI.SX32 R153, R153, R56, 0x1b ;  /* 0x0000003899997211 */ /* 0x000fe400078fdaff */
[----:B------:R-:W-:Y:S01]  /*5c10*/  LEA R127, R127, R88, 0x2 ;  /* 0x000000587f7f7211 */ /* 0x000fe200078e10ff */
[----:B------:R-:W-:Y:S06]  /*5c20*/  @!P2 BRA `(.L_x_8359) ;  /* 0x000000000004a947 */ /* 0x000fec0003800000 */
[----:B--2---:R1:W-:Y:S02]  /*5c30*/  REDG.E.ADD.F32.FTZ.RN.STRONG.GPU desc[UR12][R12.64+-0x200], R17 ;  /* 0xfffe00110c0079a6 */ /* 0x0043e4000c10f38c */
.L_x_8359:
[----:B------:R-:W-:Y:S05]  /*5c40*/  BSYNC B0 ;  /* 0x0000000000007941 */ /* 0x000fea0003800000 */
.L_x_8358:
[----:B-12---:R1:W2:Y:S01]  /*5c50*/  LDS R17, [R127+0xab0] ;  /* 0x000ab0007f117984 */ /* 0x0062a20000000800 */
[----:B------:R-:W-:Y:S01]  /*5c60*/  BSSY B0, `(.L_x_8360) ;  /* 0x0000005000007945 */ /* 0x000fe20003800000 */
[----:B------:R-:W-:Y:S02]  /*5c70*/  LEA.HI.SX32 R155, R155, R56, 0x1b ;  /* 0x000000389b9b7211 */ /* 0x000fe400078fdaff */
[----:B------:R-:W-:Y:S01]  /*5c80*/  LEA R153, R153, R88, 0x2 ;  /* 0x0000005899997211 */ /* 0x000fe200078e10ff */
[----:B------:R-:W-:Y:S06]  /*5c90*/  @!P3 BRA `(.L_x_8361) ;  /* 0x000000000004b947 */ /* 0x000fec0003800000 */
[----:B--2---:R3:W-:Y:S02]  /*5ca0*/  REDG.E.ADD.F32.FTZ.RN.STRONG.GPU desc[UR12][R12.64+-0x180], R17 ;  /* 0xfffe80110c0079a6 */ /* 0x0047e4000c10f38c */
.L_x_8361:
[----:B------:R-:W-:Y:S05]  /*5cb0*/  BSYNC B0 ;  /* 0x0000000000007941 */ /* 0x000fea0003800000 */
.L_x_8360:
[----:B--23--:R2:W3:Y:S01]  /*5cc0*/  LDS R17, [R153+0xb30] ;  /* 0x000b300099117984 */ /* 0x00c4e20000000800 */
[----:B------:R-:W-:Y:S01]  /*5cd0*/  BSSY B0, `(.L_x_8362) ;  /* 0x0000004000007945 */ /* 0x000fe20003800000 */
[----:B------:R-:W-:-:S03]  /*5ce0*/  LEA R155, R155, R88, 0x2 ;  /* 0x000000589b9b7211 */ /* 0x000fc600078e10ff */
[----:B------:R-:W-:Y:S05]  /*5cf0*/  @!P4 BRA `(.L_x_8363) ;  /* 0x000000000004c947 */ /* 0x000fea0003800000 */
[----:B---3--:R4:W-:Y:S02]  /*5d00*/  REDG.E.ADD.F32.FTZ.RN.STRONG.GPU desc[UR12][R12.64+-0x100], R17 ;  /* 0xffff00110c0079a6 */ /* 0x0089e4000c10f38c */
.L_x_8363:
[----:B------:R-:W-:Y:S05]  /*5d10*/  BSYNC B0 ;  /* 0x0000000000007941 */ /* 0x000fea0003800000 */
.L_x_8362:
[----:B---34-:R3:W4:Y:S01]  /*5d20*/  LDS R17, [R155+0xbb0] ;  /* 0x000bb0009b117984 */ /* 0x0187220000000800 */
[----:B------:R-:W-:Y:S04]  /*5d30*/  BSSY B0, `(.L_x_8364) ;  /* 0x0000003000007945 */ /* 0x000fe80003800000 */
[----:B------:R-:W-:Y:S05]  /*5d40*/  @!P5 BRA `(.L_x_8365) ;  /* 0x000000000004d947 */ /* 0x000fea0003800000 */
[----:B----4-:R4:W-:Y:S02]  /*5d50*/  REDG.E.ADD.F32.FTZ.RN.STRONG.GPU desc[UR12][R12.64+-0x80], R17 ;  /* 0xffff80110c0079a6 */ /* 0x0109e4000c10f38c */
.L_x_8365:
[----:B------:R-:W-:Y:S05]  /*5d60*/  BSYNC B0 ;  /* 0x0000000000007941 */ /* 0x000fea0003800000 */
.L_x_8364:
[----:B----4-:R-:W4:Y:S01]  /*5d70*/  SHFL.DOWN PT, R13, R14, 0x1, 0x1f ;  /* 0x08201f000e0d7f89 */ /* 0x010f2200000e0000 */
[----:B------:R-:W-:Y:S01]  /*5d80*/  ISETP.GT.AND P0, PT, R55, 0x1e, PT ;  /* 0x0000001e3700780c */ /* 0x000fe20003f04270 */
[----:B------:R-:W-:Y:S01]  /*5d90*/  FMUL.FTZ R137, R137, R206 ;  /* 0x000000ce89897220 */ /* 0x000fe20000410000 */
[----:B------:R-:W-:Y:S01]  /*5da0*/  FMUL.FTZ R139, R139, R210 ;  /* 0x000000d28b8b7220 */ /* 0x000fe20000410000 */
[----:B------:R-:W5:Y:S01]  /*5db0*/  SHFL.DOWN PT, R12, R15, 0x1, 0x1f ;  /* 0x08201f000f0c7f89 */ /* 0x000f6200000e0000 */
[----:B------:R-:W-:Y:S01]  /*5dc0*/  ISETP.NE.AND P1, PT, R55, RZ, PT ;  /* 0x000000ff3700720c */ /* 0x000fe20003f25270 */
[----:B------:R-:W-:Y:S01]  /*5dd0*/  FMUL.FTZ R136, R136, R208 ;  /* 0x000000d088887220 */ /* 0x000fe20000410000 */
[----:B------:R-:W-:Y:S01]  /*5de0*/  ISETP.NE.AND P2, PT, R56, RZ, PT ;  /* 0x000000ff3800720c */ /* 0x000fe20003f45270 */
[----:B------:R-:W-:Y:S01]  /*5df0*/  FMUL.FTZ R134, R134, R184 ;  /* 0x000000b886867220 */ /* 0x000fe20000410000 */
[----:B------:R-:W-:Y:S01]  /*5e00*/  FMUL.FTZ R138, R138, R202 ;  /* 0x000000ca8a8a7220 */ /* 0x000fe20000410000 */
        /* <DEDUP_REMOVED lines=11> */
[----:B------:R-:W-:Y:S01]  /*5ec0*/  BSSY B0, `(.L_x_8366) ;  /* 0x0000074000007945 */ /* 0x000fe20003800000 */
[----:B------:R-:W-:Y:S01]  /*5ed0*/  FFMA.FTZ R96, R137, R75, R96 ;  /* 0x0000004b89607223 */ /* 0x000fe20000010060 */
[----:B------:R-:W-:Y:S01]  /*5ee0*/  FFMA.FTZ R97, R134, R77, R97 ;  /* 0x0000004d86617223 */ /* 0x000fe20000010061 */
[----:B----4-:R-:W-:Y:S01]  /*5ef0*/  @!P0 FADD.FTZ R14, R14, R13 ;  /* 0x0000000d0e0e8221 */ /* 0x010fe20000010000 */
[----:B------:R-:W-:Y:S01]  /*5f00*/  FMUL.FTZ R13, R85, R206 ;  /* 0x000000ce550d7220 */ /* 0x000fe20000410000 */
[----:B------:R-:W-:Y:S01]  /*5f10*/  FFMA.FTZ R95, R136, R81, R95 ;  /* 0x00000051885f7223 */ /* 0x000fe2000001005f */
[----:B------:R-:W-:Y:S01]  /*5f20*/  FFMA.FTZ R94, R139, R79, R94 ;  /* 0x0000004f8b5e7223 */ /* 0x000fe2000001005e */
[----:B-----5:R-:W-:Y:S01]  /*5f30*/  @!P0 FADD.FTZ R15, R15, R12 ;  /* 0x0000000c0f0f8221 */ /* 0x020fe20000010000 */
[----:B------:R-:W4:Y:S01]  /*5f40*/  SHFL.DOWN PT, R17, R14, 0x2, 0x1f ;  /* 0x08401f000e117f89 */ /* 0x000f2200000e0000 */
[----:B------:R-:W-:Y:S01]  /*5f50*/  ISETP.GT.AND P0, PT, R55, 0x1d, PT ;  /* 0x0000001d3700780c */ /* 0x000fe20003f04270 */
[----:B------:R-:W-:Y:S01]  /*5f60*/  FMUL.FTZ R13, R190, R13 ;  /* 0x0000000dbe0d7220 */ /* 0x000fe20000410000 */
[----:B------:R-:W-:Y:S01]  /*5f70*/  FADD.FTZ R114, R203, R114 ;  /* 0x00000072cb727221 */ /* 0x000fe20000010000 */
[----:B------:R-:W5:Y:S01]  /*5f80*/  SHFL.DOWN PT, R12, R15, 0x2, 0x1f ;  /* 0x08401f000f0c7f89 */ /* 0x000f6200000e0000 */
[----:B------:R-:W-:Y:S01]  /*5f90*/  FADD.FTZ R116, R187, R116 ;  /* 0x00000074bb747221 */ /* 0x000fe20000010000 */
[----:B------:R-:W-:Y:S01]  /*5fa0*/  FFMA.FTZ R152, R152, R137, R13 ;  /* 0x0000008998987223 */ /* 0x000fe2000001000d */
[----:B------:R-:W-:Y:S01]  /*5fb0*/  FMUL.FTZ R13, R85, R168 ;  /* 0x000000a8550d7220 */ /* 0x000fe20000410000 */
[----:B------:R-:W-:Y:S01]  /*5fc0*/  FFMA.FTZ R93, R138, R83, R93 ;  /* 0x000000538a5d7223 */ /* 0x000fe2000001005d */
[----:B------:R-:W-:Y:S01]  /*5fd0*/  FADD.FTZ R120, R185, R120 ;  /* 0x00000078b9787221 */ /* 0x000fe20000010000 */
[----:B------:R-:W-:Y:S01]  /*5fe0*/  FADD.FTZ R117, R152, R117 ;  /* 0x0000007598757221 */ /* 0x000fe20000010000 */
[----:B------:R-:W-:Y:S01]  /*5ff0*/  FMUL.FTZ R204, R204, R13 ;  /* 0x0000000dcccc7220 */ /* 0x000fe20000410000 */
[-C--:B------:R-:W-:Y:S01]  /*6000*/  FMUL.FTZ R13, R132, R182.reuse ;  /* 0x000000b6840d7220 */ /* 0x080fe20000410000 */
[----:B------:R-:W-:Y:S01]  /*6010*/  FMUL.FTZ R182, R85, R182 ;  /* 0x000000b655b67220 */ /* 0x000fe20000410000 */
[----:B------:R-:W-:Y:S01]  /*6020*/  FFMA.FTZ R91, R18, R118, R91 ;  /* 0x00000076125b7223 */ /* 0x000fe2000001005b */
[----:B------:R-:W-:Y:S01]  /*6030*/  FFMA.FTZ R90, R151, R113, R90 ;  /* 0x00000071975a7223 */ /* 0x000fe2000001005a */
[----:B------:R-:W-:Y:S01]  /*6040*/  FFMA.FTZ R98, R13, R71, R98 ;  /* 0x000000470d627223 */ /* 0x000fe20000010062 */
[----:B------:R-:W-:-:S04]  /*6050*/  FMUL.FTZ R207, R207, R182 ;  /* 0x000000b6cfcf7220 */ /* 0x000fc80000410000 */
[----:B------:R-:W-:Y:S01]  /*6060*/  FFMA.FTZ R207, R156, R13, R207 ;  /* 0x0000000d9ccf7223 */ /* 0x000fe200000100cf */
[-C--:B------:R-:W-:Y:S01]  /*6070*/  FMUL.FTZ R13, R140, R200.reuse ;  /* 0x000000c88c0d7220 */ /* 0x080fe20000410000 */
[C---:B------:R-:W-:Y:S01]  /*6080*/  FMUL.FTZ R200, R85.reuse, R200 ;  /* 0x000000c855c87220 */ /* 0x040fe20000410000 */
[----:B----4-:R-:W-:Y:S01]  /*6090*/  @!P0 FADD.FTZ R14, R14, R17 ;  /* 0x000000110e0e8221 */ /* 0x010fe20000010000 */
[----:B------:R-:W-:Y:S01]  /*60a0*/  FMUL.FTZ R17, R85, R210 ;  /* 0x000000d255117220 */ /* 0x000fe20000410000 */
[----:B------:R-:W-:Y:S01]  /*60b0*/  FFMA.FTZ R92, R13, R125, R92 ;  /* 0x0000007d0d5c7223 */ /* 0x000fe2000001005c */
[----:B------:R-:W-:Y:S01]  /*60c0*/  FMUL.FTZ R183, R183, R200 ;  /* 0x000000c8b7b77220 */ /* 0x000fe20000410000 */
[----:B-----5:R-:W-:Y:S01]  /*60d0*/  @!P0 FADD.FTZ R15, R15, R12 ;  /* 0x0000000c0f0f8221 */ /* 0x020fe20000010000 */
[----:B-1----:R-:W1:Y:S01]  /*60e0*/  SHFL.DOWN PT, R127, R14, 0x4, 0x1f ;  /* 0x08801f000e7f7f89 */ /* 0x002e6200000e0000 */
[----:B------:R-:W-:Y:S01]  /*60f0*/  ISETP.GT.AND P0, PT, R55, 0x1b, PT ;  /* 0x0000001b3700780c */ /* 0x000fe20003f04270 */
[----:B------:R-:W-:Y:S01]  /*6100*/  FMUL.FTZ R17, R188, R17 ;  /* 0x00000011bc117220 */ /* 0x000fe20000410000 */
[----:B------:R-:W-:Y:S01]  /*6110*/  FMUL.FTZ R12, R135, R168 ;  /* 0x000000a8870c7220 */ /* 0x000fe20000410000 */
[----:B------:R-:W4:Y:S01]  /*6120*/  SHFL.DOWN PT, R16, R15, 0x4, 0x1f ;  /* 0x08801f000f107f89 */ /* 0x000f2200000e0000 */
[----:B------:R-:W-:Y:S01]  /*6130*/  FFMA.FTZ R144, R144, R13, R183 ;  /* 0x0000000d90907223 */ /* 0x000fe200000100b7 */
[----:B------:R-:W-:Y:S01]  /*6140*/  FFMA.FTZ R148, R148, R139, R17 ;  /* 0x0000008b94947223 */ /* 0x000fe20000010011 */
[----:B------:R-:W-:Y:S01]  /*6150*/  FFMA.FTZ R99, R12, R70, R99 ;  /* 0x000000460c637223 */ /* 0x000fe20000010063 */
[----:B------:R-:W-:Y:S01]  /*6160*/  FFMA.FTZ R204, R141, R12, R204 ;  /* 0x0000000c8dcc7223 */ /* 0x000fe200000100cc */
[-C--:B------:R-:W-:Y:S01]  /*6170*/  FMUL.FTZ R12, R133, R180.reuse ;  /* 0x000000b4850c7220 */ /* 0x080fe20000410000 */
[-C--:B------:R-:W-:Y:S01]  /*6180*/  FMUL.FTZ R13, R130, R163.reuse ;  /* 0x000000a3820d7220 */ /* 0x080fe20000410000 */
        /* <DEDUP_REMOVED lines=9> */
[----:B------:R-:W-:-:S03]  /*6220*/  FMUL.FTZ R12, R85, R163 ;  /* 0x000000a3550c7220 */ /* 0x000fc60000410000 */
[----:B------:R-:W-:Y:S01]  /*6230*/  FADD.FTZ R111, R180, R111 ;  /* 0x0000006fb46f7221 */ /* 0x000fe20000010000 */
[----:B-1----:R-:W-:Y:S01]  /*6240*/  @!P0 FADD.FTZ R14, R14, R127 ;  /* 0x0000007f0e0e8221 */ /* 0x002fe20000010000 */
[----:B------:R-:W-:Y:S01]  /*6250*/  FMUL.FTZ R12, R199, R12 ;  /* 0x0000000cc70c7220 */ /* 0x000fe20000410000 */
[----:B----4-:R-:W-:-:S03]  /*6260*/  @!P0 FADD.FTZ R15, R15, R16 ;  /* 0x000000100f0f8221 */ /* 0x010fc60000010000 */
[----:B------:R-:W1:Y:S01]  /*6270*/  SHFL.DOWN PT, R127, R14, 0x8, 0x1f ;  /* 0x09001f000e7f7f89 */ /* 0x000e6200000e0000 */
[----:B------:R-:W-:Y:S01]  /*6280*/  ISETP.GT.AND P0, PT, R55, 0x17, PT ;  /* 0x000000173700780c */ /* 0x000fe20003f04270 */
[----:B------:R-:W-:Y:S01]  /*6290*/  FFMA.FTZ R145, R145, R13, R12 ;  /* 0x0000000d91917223 */ /* 0x000fe2000001000c */
[----:B------:R-:W-:Y:S01]  /*62a0*/  FMUL.FTZ R13, R85, R198 ;  /* 0x000000c6550d7220 */ /* 0x000fe20000410000 */
[----:B------:R-:W4:Y:S01]  /*62b0*/  SHFL.DOWN PT, R16, R15, 0x8, 0x1f ;  /* 0x09001f000f107f89 */ /* 0x000f2200000e0000 */
[-C--:B------:R-:W-:Y:S01]  /*62c0*/  FMUL.FTZ R12, R131, R164.reuse ;  /* 0x000000a4830c7220 */ /* 0x080fe20000410000 */
[----:B------:R-:W-:Y:S01]  /*62d0*/  FMUL.FTZ R164, R85, R164 ;  /* 0x000000a455a47220 */ /* 0x000fe20000410000 */
[----:B------:R-:W-:Y:S02]  /*62e0*/  FADD.FTZ R110, R145, R110 ;  /* 0x0000006e916e7221 */ /* 0x000fe40000010000 */
[----:B------:R-:W-:Y:S01]  /*62f0*/  FFMA.FTZ R103, R12, R66, R103 ;  /* 0x000000420c677223 */ /* 0x000fe20000010067 */
[----:B------:R-:W-:-:S04]  /*6300*/  FMUL.FTZ R164, R195, R164 ;  /* 0x000000a4c3a47220 */ /* 0x000fc80000410000 */
[----:B------:R-:W-:-:S04]  /*6310*/  FFMA.FTZ R164, R147, R12, R164 ;  /* 0x0000000c93a47223 */ /* 0x000fc800000100a4 */
[----:B------:R-:W-:Y:S01]  /*6320*/  FADD.FTZ R109, R164, R109 ;  /* 0x0000006da46d7221 */ /* 0x000fe20000010000 */
[----:B-1----:R-:W-:Y:S01]  /*6330*/  @!P0 FADD.FTZ R14, R14, R127 ;  /* 0x0000007f0e0e8221 */ /* 0x002fe20000010000 */
[----:B------:R-:W-:Y:S01]  /*6340*/  FMUL.FTZ R127, R162, R13 ;  /* 0x0000000da27f7220 */ /* 0x000fe20000410000 */
[----:B----4-:R-:W-:-:S03]  /*6350*/  @!P0 FADD.FTZ R15, R15, R16 ;  /* 0x000000100f0f8221 */ /* 0x010fc60000010000 */
[----:B------:R-:W1:Y:S01]  /*6360*/  SHFL.DOWN PT, R17, R14, 0x10, 0x1f ;  /* 0x0a001f000e117f89 */ /* 0x000e6200000e0000 */
[----:B------:R-:W-:Y:S01]  /*6370*/  ISETP.GT.AND P0, PT, R55, 0xf, PT ;  /* 0x0000000f3700780c */ /* 0x000fe20003f04270 */
[----:B------:R-:W-:Y:S01]  /*6380*/  FMUL.FTZ R16, R85, R197 ;  /* 0x000000c555107220 */ /* 0x000fe20000410000 */
[----:B------:R-:W-:Y:S01]  /*6390*/  FFMA.FTZ R142, R142, R151, R127 ;  /* 0x000000978e8e7223 */ /* 0x000fe2000001007f */
[----:B------:R-:W4:Y:S02]  /*63a0*/  SHFL.DOWN PT, R130, R15, 0x10, 0x1f ;  /* 0x0a001f000f827f89 */ /* 0x000f2400000e0000 */
[----:B------:R-:W-:Y:S01]  /*63b0*/  FMUL.FTZ R16, R167, R16 ;  /* 0x00000010a7107220 */ /* 0x000fe20000410000 */
[----:B------:R-:W-:-:S03]  /*63c0*/  FADD.FTZ R123, R142, R123 ;  /* 0x0000007b8e7b7221 */ /* 0x000fc60000010000 */
[----:B------:R-:W-:-:S04]  /*63d0*/  FFMA.FTZ R19, R19, R18, R16 ;  /* 0x0000001213137223 */ /* 0x000fc80000010010 */
[----:B------:R-:W-:Y:S01]  /*63e0*/  FADD.FTZ R122, R19, R122 ;  /* 0x0000007a137a7221 */ /* 0x000fe20000010000 */
[----:B-1----:R-:W-:Y:S01]  /*63f0*/  @!P0 FADD.FTZ R14, R14, R17 ;  /* 0x000000110e0e8221 */ /* 0x002fe20000010000 */
[-C--:B------:R-:W-:Y:S01]  /*6400*/  FMUL.FTZ R17, R128, R170.reuse ;  /* 0x000000aa80117220 */ /* 0x080fe20000410000 */
[----:B------:R-:W-:Y:S01]  /*6410*/  FMUL.FTZ R170, R85, R170 ;  /* 0x000000aa55aa7220 */ /* 0x000fe20000410000 */
[----:B----4-:R-:W-:Y:S02]  /*6420*/  @!P0 FADD.FTZ R15, R15, R130 ;  /* 0x000000820f0f8221 */ /* 0x010fe40000010000 */
[----:B------:R-:W-:Y:S01]  /*6430*/  MOV R13, R14 ;  /* 0x0000000e000d7202 */ /* 0x000fe20000000f00 */
[-C--:B------:R-:W-:Y:S01]  /*6440*/  FMUL.FTZ R14, R129, R172.reuse ;  /* 0x000000ac810e7220 */ /* 0x080fe20000410000 */
[C---:B------:R-:W-:Y:S01]  /*6450*/  FMUL.FTZ R172, R85.reuse, R172 ;  /* 0x000000ac55ac7220 */ /* 0x040fe20000410000 */
[----:B------:R-:W-:Y:S01]  /*6460*/  FMUL.FTZ R85, R85, R174 ;  /* 0x000000ae55557220 */ /* 0x000fe20000410000 */
[----:B------:R-:W-:Y:S01]  /*6470*/  MOV R12, R15 ;  /* 0x0000000f000c7202 */ /* 0x000fe20000000f00 */
[----:B------:R-:W-:Y:S01]  /*6480*/  FMUL.FTZ R193, R193, R170 ;  /* 0x000000aac1c17220 */ /* 0x000fe20000410000 */
[----:B------:R-:W-:Y:S01]  /*6490*/  FMUL.FTZ R15, R126, R174 ;  /* 0x000000ae7e0f7220 */ /* 0x000fe20000410000 */
[----:B------:R-:W-:Y:S01]  /*64a0*/  FMUL.FTZ R172, R3, R172 ;  /* 0x000000ac03ac7220 */ /* 0x000fe20000410000 */
[----:B------:R-:W-:Y:S01]  /*64b0*/  FMUL.FTZ R85, R2, R85 ;  /* 0x0000005502557220 */ /* 0x000fe20000410000 */
[----:B------:R1:W-:Y:S01]  /*64c0*/  @!P1 STS.64 [R88+0xc78], R12 ;  /* 0x000c780c58009388 */ /* 0x0003e20000000a00 */
        /* <DEDUP_REMOVED lines=9> */
[----:B------:R-:W-:Y:S06]  /*6560*/  BAR.SYNC.DEFER_BLOCKING 0x0 ;  /* 0x0000000000007b1d */ /* 0x000fec0000010000 */
[----:B------:R-:W-:Y:S05]  /*6570*/  @P2 BRA `(.L_x_8367) ;  /* 0x0000000000202947 */ /* 0x000fea0003800000 */
[----:B------:R-:W-:Y:S02]  /*6580*/  ISETP.NE.AND P0, PT, R46, R89, PT ;  /* 0x000000592e00720c */ /* 0x000fe40003f05270 */
[----:B-1----:R-:W-:-:S11]  /*6590*/  LEA R88, R87, R88, 0x2 ;  /* 0x0000005857587211 */ /* 0x002fd600078e10ff */
[----:B------:R-:W1:Y:S04]  /*65a0*/  @P0 LDS R2, [R88+0x2328] ;  /* 0x0023280058020984 */ /* 0x000e680000000800 */
[----:B------:R-:W4:Y:S01]  /*65b0*/  @P0 LDS R3, [R88+0x1f28] ;  /* 0x001f280058030984 */ /* 0x000f220000000800 */
[----:B-1----:R-:W-:Y:S01]  /*65c0*/  @P0 FADD.FTZ R13, R13, R2 ;  /* 0x000000020d0d0221 */ /* 0x002fe20000010000 */
[----:B----4-:R-:W-:-:S04]  /*65d0*/  @P0 FADD.FTZ R12, R12, R3 ;  /* 0x000000030c0c0221 */ /* 0x010fc80000010000 */
[----:B------:R4:W-:Y:S04]  /*65e0*/  STS [R88+0x2328], R13 ;  /* 0x0023280d58007388 */ /* 0x0009e80000000800 */
[----:B------:R4:W-:Y:S02]  /*65f0*/  STS [R88+0x1f28], R12 ;  /* 0x001f280c58007388 */ /* 0x0009e40000000800 */
.L_x_8367:
[----:B------:R-:W-:Y:S05]  /*6600*/  BSYNC B0 ;  /* 0x0000000000007941 */ /* 0x000fea0003800000 */
.L_x_8366:
[----:B------:R-:W-:Y:S01]  /*6610*/  IADD3 R87, R87, 0x1, RZ ;  /* 0x0000000157577810 */ /* 0x000fe20007ffe0ff */
[----:B------:R-:W-:-:S03]  /*6620*/  UIADD3 UR5, UP0, UR5, 0x1, URZ ;  /* 0x0000000105057890 */ /* 0x000fc6000ff1e03f */
[----:B------:R-:W-:Y:S01]  /*6630*/  ISETP.GE.AND P0, PT, R87, UR28, PT ;  /* 0x0000001c57007c0c */ /* 0x000fe2000bf06270 */
[----:B------:R-:W-:-:S12]  /*6640*/  UIADD3.X UR6, URZ, UR6, URZ, UP0, !UPT ;  /* 0x000000063f067290 */ /* 0x000fd800087fe43f */
[----:B------:R-:W-:Y:S05]  /*6650*/  @!P0 BRA `(.L_x_8368) ;  /* 0xffffffcc00f88947 */ /* 0x000fea000383ffff */
.L_x_8331:
[----:B------:R-:W-:Y:S08]  /*6660*/  BAR.SYNC.DEFER_BLOCKING 0x0 ;  /* 0x0000000000007b1d */ /* 0x000ff00000010000 */
[----:B------:R-:W5:Y:S01]  /*6670*/  LDC.64 R24, c[0x0][0x388] ;  /* 0x0000e200ff187b82 */ /* 0x000f620000000a00 */
[----:B------:R-:W-:Y:S01]  /*6680*/  F2FP.F16.F32.PACK_AB R91, R90, R91 ;  /* 0x0000005b5a5b723e */ /* 0x000fe200000000ff */
[----:B------:R-:W-:Y:S01]  /*6690*/  ULDC.64 UR6, c[0x0][0x390] ;  /* 0x0000e40000067ab9 */ /* 0x000fe20000000a00 */
[----:B------:R-:W-:-:S02]  /*66a0*/  F2FP.F16.F32.PACK_AB R89, R94, R95 ;  /* 0x0000005f5e59723e */ /* 0x000fc400000000ff */
[----:B-1--4-:R-:W-:-:S03]  /*66b0*/  F2FP.F16.F32.PACK_AB R88, R96, R97 ;  /* 0x000000616058723e */ /* 0x012fc600000000ff */
[----:B------:R-:W1:Y:S01]  /*66c0*/  LDC.64 R26, c[0x0][0x3e0] ;  /* 0x0000f800ff1a7b82 */ /* 0x000e620000000a00 */
[----:B------:R-:W4:Y:S04]  /*66d0*/  LDG.E.128 R8, desc[UR12][R28.64] ;  /* 0x0000000c1c087981 */ /* 0x000f28000c1e1d00 */
[----:B------:R0:W2:Y:S01]  /*66e0*/  LDG.E.128 R12, desc[UR12][R28.64+0x200] ;  /* 0x0002000c1c0c7981 */ /* 0x0000a2000c1e1d00 */
[----:B------:R-:W-:Y:S01]  /*66f0*/  F2FP.F16.F32.PACK_AB R90, R92, R93 ;  /* 0x0000005d5c5a723e */ /* 0x000fe200000000ff */
[----:B------:R-:W-:Y:S01]  /*6700*/  UIADD3 UR4, UR4, 0x1, URZ ;  /* 0x0000000104047890 */ /* 0x000fe2000fffe03f */
[----:B0-----:R-:W-:Y:S01]  /*6710*/  IADD3 R28, R46, -0x1, RZ ;  /* 0xffffffff2e1c7810 */ /* 0x001fe20007ffe0ff */
[----:B----4-:R-:W-:Y:S04]  /*6720*/  STS.128 [R43], R8 ;  /* 0x000000082b007388 */ /* 0x010fe80000000c00 */
[----:B--2---:R-:W-:Y:S01]  /*6730*/  STS.128 [R43+0x200], R12 ;  /* 0x0002000c2b007388 */ /* 0x004fe20000000c00 */
[----:B------:R-:W-:-:S03]  /*6740*/  NOP ;  /* 0x0000000000007918 */ /* 0x000fc60000000000 */
[----:B------:R-:W0:Y:S04]  /*6750*/  LDS.128 R4, [R82] ;  /* 0x0000000052047984 */ /* 0x000e280000000c00 */
[----:B------:R-:W2:Y:S01]  /*6760*/  LDS.128 R8, [R82+0x10] ;  /* 0x0000100052087984 */ /* 0x000ea20000000c00 */
[----:B------:R-:W-:Y:S06]  /*6770*/  BAR.SYNC.DEFER_BLOCKING 0x0 ;  /* 0x0000000000007b1d */ /* 0x000fec0000010000 */
[----:B------:R-:W-:Y:S01]  /*6780*/  STS.128 [R82+0x10], R88 ;  /* 0x0000105852007388 */ /* 0x000fe20000000c00 */
[----:B0-----:R-:W-:-:S02]  /*6790*/  HADD2.F32 R3, -RZ, R4.H0_H0 ;  /* 0x20000004ff037230 */ /* 0x001fc40000004100 */
[--C-:B------:R-:W-:Y:S02]  /*67a0*/  HADD2.F32 R17, -RZ, R5.reuse.H0_H0 ;  /* 0x20000005ff117230 */ /* 0x100fe40000004100 */
[----:B------:R-:W-:Y:S02]  /*67b0*/  HADD2.F32 R13, -RZ, R6.H0_H0 ;  /* 0x20000006ff0d7230 */ /* 0x000fe40000004100 */
[--C-:B------:R-:W-:Y:S01]  /*67c0*/  FADD.FTZ R0, R3, R58.reuse ;  /* 0x0000003a03007221 */ /* 0x100fe20000010000 */
[----:B------:R-:W-:Y:S02]  /*67d0*/  HADD2.F32 R3, -RZ, R4.H1_H1 ;  /* 0x30000004ff037230 */ /* 0x000fe40000004100 */
        /* <DEDUP_REMOVED lines=9> */
[----:B------:R-:W-:-:S03]  /*6870*/  @!P4 FMUL.FTZ R4, R17, -1.4426950216293334961 ;  /* 0xbfb8aa3b1104c820 */ /* 0x000fc60000410000 */
[----:B------:R-:W0:Y:S01]  /*6880*/  @!P2 MUFU.EX2 R0, R0 ;  /* 0x000000000000a308 */ /* 0x000e220000000800 */
[----:B------:R-:W-:Y:S02]  /*6890*/  @!P3 FMUL.FTZ R3, R3, -1.4426950216293334961 ;  /* 0xbfb8aa3b0303b820 */ /* 0x000fe40000410000 */
[----:B------:R-:W-:-:S05]  /*68a0*/  @!P5 FMUL.FTZ R5, R5, -1.4426950216293334961 ;  /* 0xbfb8aa3b0505d820 */ /* 0x000fca0000410000 */
[----:B------:R-:W4:Y:S08]  /*68b0*/  @!P3 MUFU.EX2 R3, R3 ;  /* 0x000000030003b308 */ /* 0x000f300000000800 */
[----:B------:R-:W3:Y:S01]  /*68c0*/  @!P4 MUFU.EX2 R4, R4 ;  /* 0x000000040004c308 */ /* 0x000ee20000000800 */
[----:B0-----:R-:W-:Y:S01]  /*68d0*/  @!P2 FADD.FTZ R2, R0, 1 ;  /* 0x3f8000000002a421 */ /* 0x001fe20000010000 */
[----:B------:R-:W-:Y:S01]  /*68e0*/  FADD.FTZ R0, R13, R58 ;  /* 0x0000003a0d007221 */ /* 0x000fe20000010000 */
[----:B------:R-:W-:-:S04]  /*68f0*/  HADD2.F32 R13, -RZ, R6.H1_H1 ;  /* 0x30000006ff0d7230 */ /* 0x000fc80000004100 */
[----:B------:R-:W-:Y:S01]  /*6900*/  FSETP.GTU.FTZ.AND P6, PT, R0, 20, PT ;  /* 0x41a000000000780b */ /* 0x000fe20003fdc000 */
[----:B------:R-:W0:Y:S01]  /*6910*/  @!P2 MUFU.RCP R15, R2 ;  /* 0x00000002000fa308 */ /* 0x000e220000001000 */
        /* <DEDUP_REMOVED lines=8> */
[----:B---3--:R-:W-:Y:S01]  /*69a0*/  @!P4 FADD.FTZ R4, R4, 1 ;  /* 0x3f8000000404c421 */ /* 0x008fe20000010000 */
[----:B--2---:R-:W-:Y:S01]  /*69b0*/  HADD2.F32 R7, -RZ, R8.H1_H1 ;  /* 0x30000008ff077230 */ /* 0x004fe20000004100 */
[----:B------:R-:W-:Y:S01]  /*69c0*/  FSETP.GTU.FTZ.AND P1, PT, R13, 20, PT ;  /* 0x41a000000d00780b */ /* 0x000fe20003f3c000 */
[----:B------:R-:W-:-:S02]  /*69d0*/  @!P6 FMUL.FTZ R0, R0, -1.4426950216293334961 ;  /* 0xbfb8aa3b0000e820 */ /* 0x000fc40000410000 */
[----:B------:R2:W3:Y:S01]  /*69e0*/  @!P4 MUFU.RCP R17, R4 ;  /* 0x000000040011c308 */ /* 0x0004e20000001000 */
[----:B0-----:R-:W-:Y:S01]  /*69f0*/  @!P2 FMUL.FTZ R106, R106, R15 ;  /* 0x0000000f6a6aa220 */ /* 0x001fe20000410000 */
[----:B------:R-:W-:Y:S01]  /*6a00*/  FSETP.GTU.FTZ.AND P2, PT, R14, 20, PT ;  /* 0x41a000000e00780b */ /* 0x000fe20003f5c000 */
[----:B----4-:R-:W-:Y:S02]  /*6a10*/  HADD2.F32 R3, -RZ, R8.H0_H0 ;  /* 0x20000008ff037230 */ /* 0x010fe40000004100 */
[----:B------:R-:W-:Y:S01]  /*6a20*/  @!P0 FMUL.FTZ R2, R12, -1.4426950216293334961 ;  /* 0xbfb8aa3b0c028820 */ /* 0x000fe20000410000 */
[--C-:B------:R-:W-:Y:S01]  /*6a30*/  FADD.FTZ R7, R7, R58.reuse ;  /* 0x0000003a07077221 */ /* 0x100fe20000010000 */
[----:B------:R-:W-:Y:S01]  /*6a40*/  FADD.FTZ R16, R106, R57 ;  /* 0x000000396a107221 */ /* 0x000fe20000010000 */
[----:B------:R-:W-:Y:S01]  /*6a50*/  FADD.FTZ R8, R3, R58 ;  /* 0x0000003a03087221 */ /* 0x000fe20000010000 */
[----:B-----5:R-:W-:Y:S01]  /*6a60*/  @!P3 FMUL.FTZ R107, R107, R6 ;  /* 0x000000066b6bb220 */ /* 0x020fe20000410000 */
[----:B------:R-:W0:Y:S01]  /*6a70*/  @!P5 MUFU.EX2 R5, R5 ;  /* 0x000000050005d308 */ /* 0x000e220000000800 */
[----:B------:R-:W-:Y:S01]  /*6a80*/  @!P1 FMUL.FTZ R3, R13, -1.4426950216293334961 ;  /* 0xbfb8aa3b0d039820 */ /* 0x000fe20000410000 */
[--C-:B------:R-:W-:Y:S01]  /*6a90*/  HADD2.F32 R13, -RZ, R9.reuse.H0_H0 ;  /* 0x20000009ff0d7230 */ /* 0x100fe20000004100 */
[----:B------:R-:W-:Y:S01]  /*6aa0*/  FSETP.GTU.FTZ.AND P3, PT, R8, 20, PT ;  /* 0x41a000000800780b */ /* 0x000fe20003f7c000 */
[----:B------:R-:W-:-:S02]  /*6ab0*/  HADD2.F32 R9, -RZ, R9.H1_H1 ;  /* 0x30000009ff097230 */ /* 0x000fc40000004100 */
[----:B--2---:R-:W-:Y:S01]  /*6ac0*/  @!P2 FMUL.FTZ R4, R14, -1.4426950216293334961 ;  /* 0xbfb8aa3b0e04a820 */ /* 0x004fe20000410000 */
[----:B---3--:R-:W-:Y:S01]  /*6ad0*/  @!P4 FMUL.FTZ R108, R108, R17 ;  /* 0x000000116c6cc220 */ /* 0x008fe20000410000 */
[----:B------:R-:W2:Y:S01]  /*6ae0*/  @!P0 MUFU.EX2 R2, R2 ;  /* 0x0000000200028308 */ /* 0x000ea20000000800 */
[----:B------:R-:W-:Y:S01]  /*6af0*/  FSETP.GTU.FTZ.AND P4, PT, R7, 20, PT ;  /* 0x41a000000700780b */ /* 0x000fe20003f9c000 */
[----:B------:R-:W-:-:S06]  /*6b00*/  FADD.FTZ R13, R13, R58 ;  /* 0x0000003a0d0d7221 */ /* 0x000fcc0000010000 */
[----:B------:R-:W3:Y:S01]  /*6b10*/  @!P2 MUFU.EX2 R4, R4 ;  /* 0x000000040004a308 */ /* 0x000ee20000000800 */
[----:B------:R-:W-:Y:S01]  /*6b20*/  @!P3 FMUL.FTZ R6, R8, -1.4426950216293334961 ;  /* 0xbfb8aa3b0806b820 */ /* 0x000fe20000410000 */
[----:B0-----:R-:W-:-:S04]  /*6b30*/  @!P5 FADD.FTZ R5, R5, 1 ;  /* 0x3f8000000505d421 */ /* 0x001fc80000010000 */
[----:B------:R-:W-:Y:S02]  /*6b40*/  @!P4 FMUL.FTZ R7, R7, -1.4426950216293334961 ;  /* 0xbfb8aa3b0707c820 */ /* 0x000fe40000410000 */
[----:B------:R-:W0:Y:S01]  /*6b50*/  @!P1 MUFU.EX2 R3, R3 ;  /* 0x0000000300039308 */ /* 0x000e220000000800 */
[----:B--2---:R-:W-:-:S07]  /*6b60*/  @!P0 FADD.FTZ R2, R2, 1 ;  /* 0x3f80000002028421 */ /* 0x004fce0000010000 */
[----:B------:R-:W2:Y:S01]  /*6b70*/  @!P6 MUFU.EX2 R0, R0 ;  /* 0x000000000000e308 */ /* 0x000ea20000000800 */
[----:B---3--:R-:W-:-:S07]  /*6b80*/  @!P2 FADD.FTZ R4, R4, 1 ;  /* 0x3f8000000404a421 */ /* 0x008fce0000010000 */
[----:B------:R-:W3:Y:S01]  /*6b90*/  @!P3 MUFU.EX2 R6, R6 ;  /* 0x000000060006b308 */ /* 0x000ee20000000800 */
[----:B0-----:R-:W-:-:S07]  /*6ba0*/  @!P1 FADD.FTZ R3, R3, 1 ;  /* 0x3f80000003039421 */ /* 0x001fce0000010000 */
[----:B------:R0:W4:Y:S01]  /*6bb0*/  @!P5 MUFU.RCP R8, R5 ;  /* 0x000000050008d308 */ /* 0x0001220000001000 */
[----:B--2---:R-:W-:-:S07]  /*6bc0*/  @!P6 FADD.FTZ R0, R0, 1 ;  /* 0x3f8000000000e421 */ /* 0x004fce0000010000 */
[----:B------:R-:W2:Y:S01]  /*6bd0*/  @!P0 MUFU.RCP R2, R2 ;  /* 0x0000000200028308 */ /* 0x000ea20000001000 */
[----:B0-----:R-:W-:Y:S02]  /*6be0*/  HADD2.F32 R5, -RZ, R10.H0_H0 ;  /* 0x2000000aff057230 */ /* 0x001fe40000004100 */
        /* <DEDUP_REMOVED lines=9> */
[----:B0-----:R-:W-:Y:S02]  /*6c80*/  HADD2.F32 R3, -RZ, R10.H1_H1 ;  /* 0x3000000aff037230 */ /* 0x001fe40000004100 */
[----:B--2---:R-:W-:Y:S01]  /*6c90*/  @!P0 FMUL.FTZ R111, R111, R2 ;  /* 0x000000026f6f8220 */ /* 0x004fe20000410000 */
[----:B------:R-:W-:Y:S01]  /*6ca0*/  FSETP.GTU.FTZ.AND P0, PT, R12, 20, PT ;  /* 0x41a000000c00780b */ /* 0x000fe20003f1c000 */
[--C-:B------:R-:W-:Y:S01]  /*6cb0*/  FADD.FTZ R11, R11, R58.reuse ;  /* 0x0000003a0b0b7221 */ /* 0x100fe20000010000 */
[----:B------:R-:W-:Y:S02]  /*6cc0*/  FADD.FTZ R10, R3, R58 ;  /* 0x0000003a030a7221 */ /* 0x000fe40000010000 */
[----:B------:R-:W0:Y:S01]  /*6cd0*/  @!P2 MUFU.RCP R4, R4 ;  /* 0x000000040004a308 */ /* 0x000e220000001000 */
[----:B---3--:R-:W-:Y:S01]  /*6ce0*/  @!P1 FMUL.FTZ R112, R112, R17 ;  /* 0x0000001170709220 */ /* 0x008fe20000410000 */
[----:B----4-:R-:W-:Y:S01]  /*6cf0*/  @!P5 FMUL.FTZ R0, R13, -1.4426950216293334961 ;  /* 0xbfb8aa3b0d00d820 */ /* 0x010fe20000410000 */
[----:B------:R-:W-:-:S05]  /*6d00*/  FSETP.GTU.FTZ.AND P1, PT, R10, 20, PT ;  /* 0x41a000000a00780b */ /* 0x000fca0003f3c000 */
[----:B------:R2:W3:Y:S01]  /*6d10*/  @!P3 MUFU.RCP R9, R6 ;  /* 0x000000060009b308 */ /* 0x0004e20000001000 */
[----:B-----5:R-:W-:Y:S01]  /*6d20*/  @!P6 FMUL.FTZ R110, R110, R15 ;  /* 0x0000000f6e6ee220 */ /* 0x020fe20000410000 */
[----:B------:R-:W-:-:S06]  /*6d30*/  FSETP.GTU.FTZ.AND P6, PT, R8, 20, PT ;  /* 0x41a000000800780b */ /* 0x000fcc0003fdc000 */
[----:B------:R-:W4:Y:S01]  /*6d40*/  @!P4 MUFU.EX2 R7, R7 ;  /* 0x000000070007c308 */ /* 0x000f220000000800 */
[----:B--2---:R-:W-:Y:S01]  /*6d50*/  FADD.FTZ R6, R5, R58 ;  /* 0x0000003a05067221 */ /* 0x004fe20000010000 */
[----:B0-----:R-:W-:Y:S01]  /*6d60*/  @!P2 FMUL.FTZ R115, R115, R4 ;  /* 0x000000047373a220 */ /* 0x001fe20000410000 */
[----:B------:R-:W-:Y:S01]  /*6d70*/  @!P0 FMUL.FTZ R4, R12, -1.4426950216293334961 ;  /* 0xbfb8aa3b0c048820 */ /* 0x000fe20000410000 */
[----:B------:R-:W-:Y:S01]  /*6d80*/  @!P1 FMUL.FTZ R5, R10, -1.4426950216293334961 ;  /* 0xbfb8aa3b0a059820 */ /* 0x000fe20000410000 */
[----:B------:R-:W-:Y:S02]  /*6d90*/  SHF.L.U32 R12, R28, 0x9, RZ ;  /* 0x000000091c0c7819 */ /* 0x000fe400000006ff */
[----:B------:R-:W-:Y:S01]  /*6da0*/  FSETP.GTU.FTZ.AND P2, PT, R6, 20, PT ;  /* 0x41a000000600780b */ /* 0x000fe20003f5c000 */
[----:B------:R-:W-:Y:S01]  /*6db0*/  @!P6 FMUL.FTZ R3, R8, -1.4426950216293334961 ;  /* 0xbfb8aa3b0803e820 */ /* 0x000fe20000410000 */
[----:B------:R4:W0:Y:S01]  /*6dc0*/  @!P5 MUFU.EX2 R2, R0 ;  /* 0x000000000002d308 */ /* 0x0008220000000800 */
[----:B---3--:R-:W-:Y:S01]  /*6dd0*/  @!P3 FMUL.FTZ R114, R114, R9 ;  /* 0x000000097272b220 */ /* 0x008fe20000410000 */
[----:B------:R-:W-:-:S02]  /*6de0*/  FSETP.GTU.FTZ.AND P3, PT, R11, 20, PT ;  /* 0x41a000000b00780b */ /* 0x000fc40003f7c000 */
[----:B------:R-:W-:-:S04]  /*6df0*/  SHF.R.S32.HI R13, RZ, 0x1f, R12 ;  /* 0x0000001fff0d7819 */ /* 0x000fc8000001140c */
[----:B------:R2:W3:Y:S01]  /*6e00*/  @!P0 MUFU.EX2 R8, R4 ;  /* 0x0000000400088308 */ /* 0x0004e20000000800 */
[----:B----4-:R-:W-:Y:S01]  /*6e10*/  @!P4 FADD.FTZ R0, R7, 1 ;  /* 0x3f8000000700c421 */ /* 0x010fe20000010000 */
[----:B------:R-:W-:Y:S01]  /*6e20*/  F2FP.F16.F32.PACK_AB R7, R99, R98 ;  /* 0x000000626307723e */ /* 0x000fe200000000ff */
[----:B------:R-:W-:Y:S01]  /*6e30*/  @!P2 FMUL.FTZ R10, R6, -1.4426950216293334961 ;  /* 0xbfb8aa3b060aa820 */ /* 0x000fe20000410000 */
[----:B------:R-:W-:-:S03]  /*6e40*/  F2FP.F16.F32.PACK_AB R6, R101, R100 ;  /* 0x000000646506723e */ /* 0x000fc600000000ff */
[----:B------:R-:W-:Y:S01]  /*6e50*/  @!P3 FMUL.FTZ R11, R11, -1.4426950216293334961 ;  /* 0xbfb8aa3b0b0bb820 */ /* 0x000fe20000410000 */
[----:B------:R4:W-:Y:S01]  /*6e60*/  @!P1 MUFU.EX2 R9, R5 ;  /* 0x0000000500099308 */ /* 0x0009e20000000800 */
[----:B--2---:R-:W-:Y:S01]  /*6e70*/  F2FP.F16.F32.PACK_AB R4, R105, R104 ;  /* 0x000000686904723e */ /* 0x004fe200000000ff */
[----:B0-----:R-:W-:-:S06]  /*6e80*/  @!P5 FADD.FTZ R2, R2, 1 ;  /* 0x3f8000000202d421 */ /* 0x001fcc0000010000 */
[----:B------:R-:W0:Y:S01]  /*6e90*/  @!P2 MUFU.EX2 R10, R10 ;  /* 0x0000000a000aa308 */ /* 0x000e220000000800 */
[----:B----4-:R-:W-:Y:S01]  /*6ea0*/  F2FP.F16.F32.PACK_AB R5, R103, R102 ;  /* 0x000000666705723e */ /* 0x010fe200000000ff */
[----:B---3--:R-:W-:-:S04]  /*6eb0*/  @!P0 FADD.FTZ R8, R8, 1 ;  /* 0x3f80000008088421 */ /* 0x008fc80000010000 */
[----:B------:R-:W-:Y:S01]  /*6ec0*/  STS.128 [R82], R4 ;  /* 0x0000000452007388 */ /* 0x000fe20000000c00 */
[----:B------:R-:W-:Y:S01]  /*6ed0*/  NOP ;  /* 0x0000000000007918 */ /* 0x000fe20000000000 */
[----:B------:R-:W2:Y:S02]  /*6ee0*/  @!P6 MUFU.EX2 R3, R3 ;  /* 0x000000030003e308 */ /* 0x000ea40000000800 */
[----:B------:R-:W3:Y:S01]  /*6ef0*/  LDS.128 R4, [R43] ;  /* 0x000000002b047984 */ /* 0x000ee20000000c00 */
[----:B0-----:R-:W-:-:S05]  /*6f00*/  @!P2 FADD.FTZ R14, R10, 1 ;  /* 0x3f8000000a0ea421 */ /* 0x001fca0000010000 */
[----:B------:R0:W4:Y:S08]  /*6f10*/  @!P4 MUFU.RCP R18, R0 ;  /* 0x000000000012c308 */ /* 0x0001300000001000 */
[----:B------:R-:W5:Y:S01]  /*6f20*/  @!P3 MUFU.EX2 R15, R11 ;  /* 0x0000000b000fb308 */ /* 0x000f620000000800 */
[----:B0-----:R-:W-:Y:S02]  /*6f30*/  IMAD R0, R24, UR14, RZ ;  /* 0x0000000e18007c24 */ /* 0x001fe4000f8e02ff */
[----:B--2---:R-:W-:-:S02]  /*6f40*/  @!P6 FADD.FTZ R3, R3, 1 ;  /* 0x3f8000000303e421 */ /* 0x004fc40000010000 */
[----:B------:R-:W-:Y:S02]  /*6f50*/  IMAD R23, R25, UR15, R0 ;  /* 0x0000000f19177c24 */ /* 0x000fe4000f8e0200 */
[----:B------:R-:W-:Y:S01]  /*6f60*/  @!P1 FADD.FTZ R0, R9, 1 ;  /* 0x3f80000009009421 */ /* 0x000fe20000010000 */
[----:B------:R-:W0:Y:S01]  /*6f70*/  @!P5 MUFU.RCP R17, R2 ;  /* 0x000000020011d308 */ /* 0x000e220000001000 */
[----:B----4-:R-:W-:Y:S01]  /*6f80*/  @!P4 FMUL.FTZ R117, R117, R18 ;  /* 0x000000127575c220 */ /* 0x010fe20000410000 */
[----:B------:R-:W-:-:S04]  /*6f90*/  IADD3 R50, P4, R50, -0x400, RZ ;  /* 0xfffffc0032327810 */ /* 0x000fc80007f9e0ff */
[----:B------:R-:W-:Y:S02]  /*6fa0*/  IADD3.X R49, R49, -0x1, RZ, P4, !PT ;  /* 0xffffffff31317810 */ /* 0x000fe400027fe4ff */
[----:B------:R2:W4:Y:S01]  /*6fb0*/  @!P0 MUFU.RCP R19, R8 ;  /* 0x0000000800138308 */ /* 0x0005220000001000 */
[----:B-----5:R-:W-:-:S07]  /*6fc0*/  @!P3 FADD.FTZ R15, R15, 1 ;  /* 0x3f8000000f0fb421 */ /* 0x020fce0000010000 */
[----:B------:R5:W1:Y:S01]  /*6fd0*/  @!P6 MUFU.RCP R20, R3 ;  /* 0x000000030014e308 */ /* 0x000a620000001000 */
[----:B--2---:R-:W2:Y:S01]  /*6fe0*/  LDS.128 R8, [R43+0x200] ;  /* 0x000200002b087984 */ /* 0x004ea20000000c00 */
[----:B0-----:R-:W-:Y:S01]  /*6ff0*/  @!P5 FMUL.FTZ R116, R116, R17 ;  /* 0x000000117474d220 */ /* 0x001fe20000410000 */
[----:B------:R-:W-:-:S05]  /*7000*/  FADD.FTZ R17, R16, R107 ;  /* 0x0000006b10117221 */ /* 0x000fca0000010000 */
[----:B------:R0:W3:Y:S01]  /*7010*/  @!P1 MUFU.RCP R22, R0 ;  /* 0x0000000000169308 */ /* 0x0000e20000001000 */
[----:B-----5:R-:W-:-:S04]  /*7020*/  IMAD.WIDE.U32 R2, R24, UR15, R12 ;  /* 0x0000000f18027c25 */ /* 0x020fc8000f8e000c */
[----:B----4-:R-:W-:Y:S02]  /*7030*/  @!P0 FMUL.FTZ R120, R120, R19 ;  /* 0x0000001378788220 */ /* 0x010fe40000410000 */
[----:B------:R-:W4:Y:S01]  /*7040*/  LDC.64 R18, c[0x0][0x3a8] ;  /* 0x0000ea00ff127b82 */ /* 0x000f220000000a00 */
[----:B------:R-:W-:Y:S01]  /*7050*/  IADD3 R3, R3, R23, RZ ;  /* 0x0000001703037210 */ /* 0x000fe20007ffe0ff */
[----:B------:R5:W5:Y:S01]  /*7060*/  @!P3 MUFU.RCP R24, R15 ;  /* 0x0000000f0018b308 */ /* 0x000b620000001000 */
[----:B0-----:R-:W-:Y:S02]  /*7070*/  IMAD R0, R60, UR6, RZ ;  /* 0x000000063c007c24 */ /* 0x001fe4000f8e02ff */
[----:B-1----:R-:W-:Y:S01]  /*7080*/  @!P6 FMUL.FTZ R119, R119, R20 ;  /* 0x000000147777e220 */ /* 0x002fe20000410000 */
[----:B------:R-:W-:Y:S01]  /*7090*/  IMAD.WIDE.U32 R2, R65, UR6, R2 ;  /* 0x0000000641027c25 */ /* 0x000fe2000f8e0002 */
[----:B------:R-:W-:-:S03]  /*70a0*/  F2FP.F16.F32.PACK_AB R20, R117, R114 ;  /* 0x000000727514723e */ /* 0x000fc600000000ff */
[----:B------:R-:W-:Y:S02]  /*70b0*/  IMAD R23, R65, UR7, R0 ;  /* 0x0000000741177c24 */ /* 0x000fe4000f8e0200 */
[----:B------:R-:W-:Y:S01]  /*70c0*/  FADD.FTZ R0, R17, R108 ;  /* 0x0000006c11007221 */ /* 0x000fe20000010000 */
[----:B------:R0:W1:Y:S01]  /*70d0*/  @!P2 MUFU.RCP R21, R14 ;  /* 0x0000000e0015a308 */ /* 0x0000620000001000 */
[----:B---3--:R-:W-:Y:S01]  /*70e0*/  @!P1 FMUL.FTZ R121, R121, R22 ;  /* 0x0000001679799220 */ /* 0x008fe20000410000 */
[----:B------:R-:W-:Y:S01]  /*70f0*/  ULDC.64 UR6, c[0x0][0x3b0] ;  /* 0x0000ec0000067ab9 */ /* 0x000fe20000000a00 */
[----:B-----5:R-:W-:Y:S01]  /*7100*/  FADD.FTZ R15, R0, R109 ;  /* 0x0000006d000f7221 */ /* 0x020fe20000010000 */
[----:B------:R-:W-:Y:S02]  /*7110*/  IADD3 R3, R3, R23, RZ ;  /* 0x0000001703037210 */ /* 0x000fe40007ffe0ff */
[----:B------:R-:W-:Y:S01]  /*7120*/  F2FP.F16.F32.PACK_AB R109, R109, R108 ;  /* 0x0000006c6d6d723e */ /* 0x000fe200000000ff */
[----:B------:R-:W-:Y:S01]  /*7130*/  FADD.FTZ R0, R15, R110 ;  /* 0x0000006e0f007221 */ /* 0x000fe20000010000 */
[----:B------:R-:W-:Y:S01]  /*7140*/  @!P3 FMUL.FTZ R123, R123, R24 ;  /* 0x000000187b7bb220 */ /* 0x000fe20000410000 */
[----:B0-----:R-:W-:-:S02]  /*7150*/  LEA R14, P0, R2, R26, 0x1 ;  /* 0x0000001a020e7211 */ /* 0x001fc400078008ff */
[----:B------:R-:W-:Y:S01]  /*7160*/  FADD.FTZ R17, R0, R111 ;  /* 0x0000006f00117221 */ /* 0x000fe20000010000 */
[----:B------:R-:W-:Y:S01]  /*7170*/  F2FP.F16.F32.PACK_AB R110, R111, R110 ;  /* 0x0000006e6f6e723e */ /* 0x000fe200000000ff */
[----:B----4-:R-:W-:Y:S01]  /*7180*/  IMAD R0, R18, UR14, RZ ;  /* 0x0000000e12007c24 */ /* 0x010fe2000f8e02ff */
[----:B------:R-:W-:Y:S01]  /*7190*/  LEA.HI.X R15, R2, R27, R3, 0x1, P0 ;  /* 0x0000001b020f7211 */ /* 0x000fe200000f0c03 */
[----:B------:R-:W-:Y:S01]  /*71a0*/  IMAD.WIDE.U32 R12, R18, UR15, R12 ;  /* 0x0000000f120c7c25 */ /* 0x000fe2000f8e000c */
[----:B------:R-:W-:-:S03]  /*71b0*/  F2FP.F16.F32.PACK_AB R108, R107, R106 ;  /* 0x0000006a6b6c723e */ /* 0x000fc600000000ff */
[----:B-1----:R-:W-:Y:S01]  /*71c0*/  @!P2 FMUL.FTZ R122, R122, R21 ;  /* 0x000000157a7aa220 */ /* 0x002fe20000410000 */
[----:B------:R-:W-:Y:S01]  /*71d0*/  F2FP.F16.F32.PACK_AB R111, R115, R112 ;  /* 0x00000070736f723e */ /* 0x000fe200000000ff */
[----:B------:R-:W-:Y:S01]  /*71e0*/  IMAD.WIDE R2, R44, 0x10, R14 ;  /* 0x000000102c027825 */ /* 0x000fe200078e020e */
[----:B------:R-:W-:Y:S01]  /*71f0*/  F2FP.F16.F32.PACK_AB R22, R121, R120 ;  /* 0x000000787916723e */ /* 0x000fe200000000ff */
[----:B------:R-:W0:Y:S01]  /*7200*/  LDC.64 R14, c[0x0][0x3f0] ;  /* 0x0000fc00ff0e7b82 */ /* 0x000e220000000a00 */
[----:B------:R-:W-:Y:S01]  /*7210*/  F2FP.F16.F32.PACK_AB R23, R123, R122 ;  /* 0x0000007a7b17723e */ /* 0x000fe200000000ff */
[----:B------:R-:W-:Y:S01]  /*7220*/  FADD.FTZ R112, R17, R112 ;  /* 0x0000007011707221 */ /* 0x000fe20000010000 */
[----:B------:R1:W-:Y:S01]  /*7230*/  STG.E.128 desc[UR12][R2.64], R4 ;  /* 0x0000000402007986 */ /* 0x0003e2000c101d0c */
[----:B------:R-:W-:Y:S02]  /*7240*/  F2FP.F16.F32.PACK_AB R21, R119, R116 ;  /* 0x000000747715723e */ /* 0x000fe400000000ff */
[----:B------:R-:W-:Y:S01]  /*7250*/  FADD.FTZ R115, R112, R115 ;  /* 0x0000007370737221 */ /* 0x000fe20000010000 */
[----:B--2---:R2:W-:Y:S01]  /*7260*/  STG.E.128 desc[UR12][R2.64+0x200], R8 ;  /* 0x0002000802007986 */ /* 0x0045e2000c101d0c */
        /* <DEDUP_REMOVED lines=8> */
[----:B-1----:R-:W-:Y:S01]  /*72f0*/  IMAD R5, R19, UR15, R0 ;  /* 0x0000000f13057c24 */ /* 0x002fe2000f8e0200 */
[----:B------:R-:W-:Y:S01]  /*7300*/  IADD3.X R47, R47, -0x1, RZ, P2, !PT ;  /* 0xffffffff2f2f7810 */ /* 0x000fe200017fe4ff */
[----:B------:R-:W-:Y:S02]  /*7310*/  IMAD R0, R60, UR6, RZ ;  /* 0x000000063c007c24 */ /* 0x000fe4000f8e02ff */
[----:B------:R-:W-:Y:S01]  /*7320*/  FADD.FTZ R119, R116, R119 ;  /* 0x0000007774777221 */ /* 0x000fe20000010000 */
[----:B------:R-:W-:-:S02]  /*7330*/  IADD3.X R53, R53, -0x1, RZ, P3, !PT ;  /* 0xffffffff35357810 */ /* 0x000fc40001ffe4ff */
        /* <DEDUP_REMOVED lines=8> */
[----:B------:R-:W-:Y:S01]  /*73c0*/  STS.128 [R82+0x10], R20 ;  /* 0x0000101452007388 */ /* 0x000fe20000000c00 */
[----:B------:R-:W-:-:S03]  /*73d0*/  NOP ;  /* 0x0000000000007918 */ /* 0x000fc60000000000 */
[----:B------:R-:W1:Y:S01]  /*73e0*/  LDS.128 R24, [R43] ;  /* 0x000000002b187984 */ /* 0x000e620000000c00 */
[----:B0-----:R-:W-:Y:S01]  /*73f0*/  LEA R4, P0, R2, R14, 0x1 ;  /* 0x0000000e02047211 */ /* 0x001fe200078008ff */
[----:B------:R-:W-:Y:S02]  /*7400*/  FADD.FTZ R57, R122, R123 ;  /* 0x0000007b7a397221 */ /* 0x000fe40000010000 */
[----:B------:R-:W0:Y:S01]  /*7410*/  LDS.128 R36, [R43+0x200] ;  /* 0x000200002b247984 */ /* 0x000e220000000c00 */
[----:B------:R-:W-:Y:S02]  /*7420*/  LEA.HI.X R5, R2, R15, R0, 0x1, P0 ;  /* 0x0000000f02057211 */ /* 0x000fe400000f0c00 */
[----:B------:R-:W-:Y:S02]  /*7430*/  ISETP.GT.AND P0, PT, R46, 0x1, PT ;  /* 0x000000012e00780c */ /* 0x000fe40003f04270 */
[----:B------:R-:W-:Y:S01]  /*7440*/  MOV R46, R28 ;  /* 0x0000001c002e7202 */ /* 0x000fe20000000f00 */
[----:B------:R-:W-:-:S05]  /*7450*/  IMAD.WIDE R2, R44, 0x10, R4 ;  /* 0x000000102c027825 */ /* 0x000fca00078e0204 */
[----:B-1----:R1:W-:Y:S04]  /*7460*/  STG.E.128 desc[UR12][R2.64], R24 ;  /* 0x0000001802007986 */ /* 0x0023e8000c101d0c */
[----:B0-----:R1:W-:Y:S01]  /*7470*/  STG.E.128 desc[UR12][R2.64+0x200], R36 ;  /* 0x0002002402007986 */ /* 0x0013e2000c101d0c */
[----:B------:R-:W-:Y:S05]  /*7480*/  @P0 BRA `(.L_x_8369) ;  /* 0xffffff9400100947 */ /* 0x000fea000383ffff */
.L_x_8298:
[----:B------:R-:W-:Y:S02]  /*7490*/  ULDC.64 UR4, c[0x0][0x3d8] ;  /* 0x0000f60000047ab9 */ /* 0x000fe40000000a00 */
[----:B------:R-:W-:-:S04]  /*74a0*/  ISETP.NE.U32.AND P0, PT, RZ, UR4, PT ;  /* 0x00000004ff007c0c */ /* 0x000fc8000bf05070 */
[----:B------:R-:W-:-:S13]  /*74b0*/  ISETP.NE.AND.EX P0, PT, RZ, UR5, PT, P0 ;  /* 0x00000005ff007c0c */ /* 0x000fda000bf05300 */
[----:B------:R-:W-:Y:S05]  /*74c0*/  @!P0 BRA `(.L_x_8370) ;  /* 0x00000000005c8947 */ /* 0x000fea0003800000 */
[----:B------:R-:W0:Y:S01]  /*74d0*/  SHFL.DOWN P0, R0, R73, 0x1, 0x1f ;  /* 0x08201f0049007f89 */ /* 0x000e220000000000 */
[----:B------:R-:W-:Y:S01]  /*74e0*/  BSSY B0, `(.L_x_8370) ;  /* 0x0000015000007945 */ /* 0x000fe20003800000 */
[----:B------:R-:W2:Y:S01]  /*74f0*/  S2R R4, SR_LANEID ;  /* 0x0000000000047919 */ /* 0x000ea20000000000 */
[----:B------:R-:W3:Y:S01]  /*7500*/  S2R R6, SR_TID.X ;  /* 0x0000000000067919 */ /* 0x000ee20000002100 */
[----:B0-----:R-:W-:-:S05]  /*7510*/  @P0 FADD R0, R0, R73 ;  /* 0x0000004900000221 */ /* 0x001fca0000000000 */
[----:B-1----:R-:W0:Y:S01]  /*7520*/  SHFL.DOWN P0, R3, R0, 0x2, 0x1f ;  /* 0x08401f0000037f89 */ /* 0x002e220000000000 */
        /* <DEDUP_REMOVED lines=16> */
.L_x_8371:
[----:B------:R-:W-:Y:S05]  /*7630*/  BSYNC B0 ;  /* 0x0000000000007941 */ /* 0x000fea0003800000 */
.L_x_8370:
        /* <DEDUP_REMOVED lines=29> */
.L_x_8373:
[----:B------:R-:W2:Y:S02]  /*7810*/  S2R R15, SR_TID.X ;  /* 0x00000000000f7919 */ /* 0x000ea40000002100 */
.L_x_8374:
[----:B------:R-:W-:Y:S05]  /*7820*/  BSYNC B0 ;  /* 0x0000000000007941 */ /* 0x000fea0003800000 */
.L_x_8372:
        /* <DEDUP_REMOVED lines=10> */
[C---:B-1----:R-:W-:Y:S01]  /*78d0*/  IMAD.WIDE.U32 R2, R65.reuse, UR6, RZ ;  /* 0x0000000641027c25 */ /* 0x042fe2000f8e00ff */
[----:B------:R-:W-:Y:S01]  /*78e0*/  ULDC.64 UR10, c[0x0][0x380] ;  /* 0x0000e000000a7ab9 */ /* 0x000fe20000000a00 */
[----:B------:R-:W-:Y:S02]  /*78f0*/  ULDC.64 UR14, c[0x0][0x3d0] ;  /* 0x0000f400000e7ab9 */ /* 0x000fe40000000a00 */
[C---:B------:R-:W-:Y:S01]  /*7900*/  IMAD R23, R65.reuse, UR7, R0 ;  /* 0x0000000741177c24 */ /* 0x040fe2000f8e0200 */
[----:B------:R-:W-:Y:S01]  /*7910*/  ULDC.64 UR6, c[0x0][0x340] ;  /* 0x0000d00000067ab9 */ /* 0x000fe20000000a00 */
[----:B------:R-:W-:-:S02]  /*7920*/  IMAD R21, R65, UR9, R60 ;  /* 0x0000000941157c24 */ /* 0x000fc4000f8e023c */
[----:B0--34-:R-:W-:Y:S01]  /*7930*/  IMAD.WIDE.U32 R4, R65, UR8, RZ ;  /* 0x0000000841047c25 */ /* 0x019fe2000f8e00ff */
[----:B------:R-:W-:Y:S01]  /*7940*/  IADD3 R23, R3, R23, RZ ;  /* 0x0000001703177210 */ /* 0x000fe20007ffe0ff */
[----:B------:R-:W-:-:S03]  /*7950*/  ULDC.64 UR8, c[0x0][0x3c0] ;  /* 0x0000f00000087ab9 */ /* 0x000fc60000000a00 */
[----:B------:R-:W-:Y:S01]  /*7960*/  IADD3 R21, R5, R21, RZ ;  /* 0x0000001505157210 */ /* 0x000fe20007ffe0ff */
[----:B--2---:R-:W-:-:S03]  /*7970*/  ULEA UR4, UR5, UR4, 0x18 ;  /* 0x0000000405047291 */ /* 0x004fc6000f8ec03f */
[----:B------:R-:W-:-:S09]  /*7980*/  ULDC UR5, c[0x0][0x0] ;  /* 0x0000000000057ab9 */ /* 0x000fd20000000800 */
.L_x_8376:
        /* <DEDUP_REMOVED lines=26> */
.L_x_8375:
[----:B------:R-:W-:Y:S05]  /*7b30*/  EXIT ;  /* 0x000000000000794d */ /* 0x000fea0003800000 */
.L_x_8377:
        /* <DEDUP_REMOVED lines=12> */
.L_x_11002:


//--------------------- .text._Z25selective_scan_bwd_kernelI32Selective_Scan_bwd_kernel_traitsILi32ELi16ELb1ELb1ELb0ELb1ELb1EN3c104HalfEfEEv12SSMParamsBwd --------------------------
	.section	.text._Z25selective_scan_bwd_kernelI32Selective_Scan_bwd_kernel_traitsILi32ELi16ELb1ELb1ELb0ELb1ELb1EN3c104HalfEfEEv12SSMParamsBwd,"ax",@progbits
	.align	128
        .global         _Z25selective_scan_bwd_kernelI32Selective_Scan_bwd_kernel_traitsILi32ELi16ELb1ELb1ELb0ELb1ELb1EN3c104HalfEfEEv12SSMParamsBwd
        .type           _Z25selective_scan_bwd_kernelI32Selective_Scan_bwd_kernel_traitsILi32ELi16ELb1ELb1ELb0ELb1ELb1EN3c104HalfEfEEv12SSMParamsBwd,@function
        .size           _Z25selective_scan_bwd_kernelI32Selective_Scan_bwd_kernel_traitsILi32ELi16ELb1ELb1ELb0ELb1ELb1EN3c104HalfEfEEv12SSMParamsBwd,(.L_x_11003 - _Z25selective_scan_bwd_kernelI32Selective_Scan_bwd_kernel_traitsILi32ELi16ELb1ELb1ELb0ELb1ELb1EN3c104HalfEfEEv12SSMParamsBwd)
        .other          _Z25selective_scan_bwd_kernelI32Selective_Scan_bwd_kernel_traitsILi32ELi16ELb1ELb1ELb0ELb1ELb1EN3c104HalfEfEEv12SSMParamsBwd,@"STO_CUDA_ENTRY STV_DEFAULT"
_Z25selective_scan_bwd_kernelI32Selective_Scan_bwd_kernel_traitsILi32ELi16ELb1ELb1ELb0ELb1ELb1EN3c104HalfEfEEv12SSMParamsBwd:
.text._Z25selective_scan_bwd_kernelI32Selective_Scan_bwd_kernel_traitsILi32ELi16ELb1ELb1ELb0ELb1ELb1EN3c104HalfEfEEv12SSMParamsBwd:
        /* <DEDUP_REMOVED lines=138> */
.L_x_8450:
[----:B------:R-:W-:Y:S01]  /*08a0*/  BAR.SYNC.DEFER_BLOCKING 0x0 ;  /* 0x0000000000007b1d */ /* 0x000fe20000010000 */
[----:B------:R-:W-:-:S05]  /*08b0*/  LOP3.LUT R60, R61, 0x1f, R72, 0xf8, !PT ;  /* 0x0000001f3d3c7812 */ /* 0x000fca00078ef848 */
[----:B-1----:R-:W-:-:S05]  /*08c0*/  IMAD.WIDE R2, R60, 0x10, R68 ;  /* 0x000000103c027825 */ /* 0x002fca00078e0244 */
[----:B------:R-:W2:Y:S04]  /*08d0*/  LDG.E.128 R12, desc[UR12][R2.64] ;  /* 0x0000000c020c7981 */ /* 0x000ea8000c1e1d00 */
[----:B------:R-:W3:Y:S01]  /*08e0*/  LDG.E.128 R16, desc[UR12][R2.64+0x200] ;  /* 0x0002000c02107981 */ /* 0x000ee2000c1e1d00 */
[----:B------:R-:W-:Y:S01]  /*08f0*/  MOV R81, 0x400 ;  /* 0x0000040000517802 */ /* 0x000fe20000000f00 */
[----:B------:R-:W-:Y:S01]  /*0900*/  IMAD.WIDE R30, R60, 0x10, R66 ;  /* 0x000000103c1e7825 */ /* 0x000fe200078e0242 */
[----:B------:R-:W0:Y:S02]  /*0910*/  S2R R0, SR_CgaCtaId ;  /* 0x0000000000007919 */ /* 0x000e240000008800 */
[----:B0-----:R-:W-:-:S04]  /*0920*/  LEA R81, R0, R81, 0x18 ;  /* 0x0000005100517211 */ /* 0x001fc800078ec0ff */
[CC--:B------:R-:W-:Y:S02]  /*0930*/  LEA R59, R70.reuse, R81.reuse, 0x4 ;  /* 0x00000051463b7211 */ /* 0x0c0fe400078e20ff */
        /* <DEDUP_REMOVED lines=80> */
.L_x_8380:
[----:B------:R-:W-:Y:S05]  /*0e40*/  BSYNC B0 ;  /* 0x0000000000007941 */ /* 0x000fea0003800000 */
.L_x_8379:
        /* <DEDUP_REMOVED lines=36> */
.L_x_8382:
[----:B------:R-:W-:Y:S05]  /*1090*/  BSYNC B0 ;  /* 0x0000000000007941 */ /* 0x000fea0003800000 */
.L_x_8381:
        /* <DEDUP_REMOVED lines=36> */
.L_x_8384:
[----:B------:R-:W-:Y:S05]  /*12e0*/  BSYNC B0 ;  /* 0x0000000000007941 */ /* 0x000fea0003800000 */
.L_x_8383:
[----:B----4-:R-:W-:Y:S01]  /*12f0*/  HADD2.F32 R47, -RZ, R13.H0_H0 ;  /* 0x2000000dff2f7230 */ /* 0x010fe20000004100 */
        /* <DEDUP_REMOVED lines=35> */
.L_x_8386:
[----:B------:R-:W-:Y:S05]  /*1530*/  BSYNC B0 ;  /* 0x0000000000007941 */ /* 0x000fea0003800000 */
.L_x_8385:
        /* <DEDUP_REMOVED lines=36> */
.L_x_8388:
[----:B------:R-:W-:Y:S05]  /*1780*/  BSYNC B0 ;  /* 0x0000000000007941 */ /* 0x000fea0003800000 */
.L_x_8387:
        /* <DEDUP_REMOVED lines=36> */
.L_x_8390:
[----:B------:R-:W-:Y:S05]  /*19d0*/  BSYNC B0 ;  /* 0x0000000000007941 */ /* 0x000fea0003800000 */
.L_x_8389:
        /* <DEDUP_REMOVED lines=37> */
.L_x_8392:
[----:B------:R-:W-:Y:S05]  /*1c30*/  BSYNC B0 ;  /* 0x0000000000007941 */ /* 0x000fea0003800000 */
.L_x_8391:
        /* <DEDUP_REMOVED lines=38> */
.L_x_8394:
[----:B------:R-:W-:Y:S05]  /*1ea0*/  BSYNC B0 ;  /* 0x0000000000007941 */ /* 0x000fea0003800000 */
.L_x_8393:
[----:B------:R-:W-:Y:S01]  /*1eb0*/  IMAD R0, R2, UR15, RZ ;  /* 0x0000000f02007c24 */ /* 0x000fe2000f8e02ff */
[----:B------:R-:W-:Y:S01]  /*1ec0*/  BSSY B0, `(.L_x_8395) ;  /* 0x0000025000007945 */ /* 0x000fe20003800000 */
[----:B------:R-:W-:Y:S02]  /*1ed0*/  FSETP.GTU.FTZ.AND P2, PT, R42, 20, PT ;  /* 0x41a000002a00780b */ /* 0x000fe40003f5c000 */
[----:B------:R-:W-:Y:S01]  /*1ee0*/  IMAD R19, R3, UR14, R0 ;  /* 0x0000000e03137c24 */ /* 0x000fe2000f8e0200 */
[----:B------:R-:W-:Y:S01]  /*1ef0*/  SHF.R.S32.HI R29, RZ, 0x1f, R28 ;  /* 0x0000001fff1d7819 */ /* 0x000fe2000001141c */
[----:B------:R-:W-:Y:S01]  /*1f00*/  FADD.FTZ R3, R15, R76 ;  /* 0x0000004c0f037221 */ /* 0x000fe20000010000 */
[----:B------:R-:W-:Y:S08]  /*1f10*/  @P3 BRA `(.L_x_8396) ;  /* 0x00000000007c3947 */ /* 0x000ff00003800000 */
        /* <DEDUP_REMOVED lines=31> */
.L_x_8396:
[----:B------:R-:W-:Y:S05]  /*2110*/  BSYNC B0 ;  /* 0x0000000000007941 */ /* 0x000fea0003800000 */
.L_x_8395:
        /* <DEDUP_REMOVED lines=36> */
.L_x_8398:
[----:B------:R-:W-:Y:S05]  /*2360*/  BSYNC B0 ;  /* 0x0000000000007941 */ /* 0x000fea0003800000 */
.L_x_8397:
        /* <DEDUP_REMOVED lines=33> */
.L_x_8400:
[----:B------:R-:W-:Y:S05]  /*2580*/  BSYNC B0 ;  /* 0x0000000000007941 */ /* 0x000fea0003800000 */
.L_x_8399:
        /* <DEDUP_REMOVED lines=33> */
.L_x_8402:
[----:B------:R-:W-:Y:S05]  /*27a0*/  BSYNC B0 ;  /* 0x0000000000007941 */ /* 0x000fea0003800000 */
.L_x_8401:
        /* <DEDUP_REMOVED lines=33> */
.L_x_8404:
[----:B------:R-:W-:Y:S05]  /*29c0*/  BSYNC B0 ;  /* 0x0000000000007941 */ /* 0x000fea0003800000 */
.L_x_8403:
        /* <DEDUP_REMOVED lines=33> */
.L_x_8406:
[----:B------:R-:W-:Y:S05]  /*2be0*/  BSYNC B0 ;  /* 0x0000000000007941 */ /* 0x000fea0003800000 */
.L_x_8405:
        /* <DEDUP_REMOVED lines=33> */
.L_x_8408:
[----:B------:R-:W-:Y:S05]  /*2e00*/  BSYNC B0 ;  /* 0x0000000000007941 */ /* 0x000fea0003800000 */
.L_x_8407:
        /* <DEDUP_REMOVED lines=33> */
.L_x_8410:
[----:B------:R-:W-:Y:S05]  /*3020*/  BSYNC B0 ;  /* 0x0000000000007941 */ /* 0x000fea0003800000 */
.L_x_8409:
[----:B------:R-:W-:Y:S01]  /*3030*/  ULDC.64 UR6, c[0x0][0x2a8] ;  /* 0x0000aa0000067ab9 */ /* 0x000fe20000000a00 */
[----:B------:R-:W-:Y:S01]  /*3040*/  MOV R13, R19 ;  /* 0x00000013000d7202 */ /* 0x000fe20000000f00 */
[----:B------:R-:W-:Y:S01]  /*3050*/  IMAD R0, R78, UR6, RZ ;  /* 0x000000064e007c24 */ /* 0x000fe2000f8e02ff */
[----:B------:R-:W0:Y:S01]  /*3060*/  LDC.64 R24, c[0x0][0x2b0] ;  /* 0x0000ac00ff187b82 */ /* 0x000e220000000a00 */
[----:B------:R-:W-:-:S04]  /*3070*/  IMAD.WIDE.U32 R12, R79, UR6, R12 ;  /* 0x000000064f0c7c25 */ /* 0x000fc8000f8e000c */
[----:B------:R-:W-:Y:S01]  /*3080*/  IMAD R15, R79, UR7, R0 ;  /* 0x000000074f0f7c24 */ /* 0x000fe2000f8e0200 */
[----:B------:R-:W-:Y:S02]  /*3090*/  LEA R20, P0, R12, R16, 0x1 ;  /* 0x000000100c147211 */ /* 0x000fe400078008ff */
[----:B------:R-:W1:Y:S01]  /*30a0*/  LDC.64 R38, c[0x0][0x308] ;  /* 0x0000c200ff267b82 */ /* 0x000e620000000a00 */
[----:B------:R-:W-:Y:S01]  /*30b0*/  ULDC.64 UR6, c[0x0][0x2b8] ;  /* 0x0000ae0000067ab9 */ /* 0x000fe20000000a00 */
        /* <DEDUP_REMOVED lines=28> */
[----:B--2---:R-:W-:-:S02]  /*3280*/  HADD2.F32 R108, -RZ, R12.H1_H1 ;  /* 0x3000000cff6c7230 */ /* 0x004fc40000004100 */
[----:B------:R-:W-:Y:S02]  /*3290*/  HADD2.F32 R113, -RZ, R13.H1_H1 ;  /* 0x3000000dff717230 */ /* 0x000fe40000004100 */
[--C-:B0-----:R-:W-:Y:S02]  /*32a0*/  HADD2.F32 R92, -RZ, R89.reuse.H0_H0 ;  /* 0x20000059ff5c7230 */ /* 0x101fe40000004100 */
[--C-:B------:R-:W-:Y:S02]  /*32b0*/  HADD2.F32 R93, -RZ, R88.reuse.H0_H0 ;  /* 0x20000058ff5d7230 */ /* 0x100fe40000004100 */
[----:B------:R-:W-:Y:S02]  /*32c0*/  HADD2.F32 R89, -RZ, R89.H1_H1 ;  /* 0x30000059ff597230 */ /* 0x000fe40000004100 */
[----:B------:R-:W-:Y:S01]  /*32d0*/  FMUL.FTZ R41, R92, -1.4426950216293334961 ;  /* 0xbfb8aa3b5c297820 */ /* 0x000fe20000410000 */
[----:B------:R-:W-:Y:S02]  /*32e0*/  HADD2.F32 R94, -RZ, R88.H1_H1 ;  /* 0x30000058ff5e7230 */ /* 0x000fe40000004100 */
[----:B------:R-:W-:Y:S01]  /*32f0*/  FMUL.FTZ R2, R93, -1.4426950216293334961 ;  /* 0xbfb8aa3b5d027820 */ /* 0x000fe20000410000 */
[----:B------:R-:W-:-:S02]  /*3300*/  HADD2.F32 R0, -RZ, R90.H0_H0 ;  /* 0x2000005aff007230 */ /* 0x000fc40000004100 */
[----:B----4-:R-:W-:Y:S01]  /*3310*/  FMUL.FTZ R39, R89, -1.4426950216293334961 ;  /* 0xbfb8aa3b59277820 */ /* 0x010fe20000410000 */
[--C-:B------:R-:W-:Y:S01]  /*3320*/  HADD2.F32 R38, -RZ, R91.reuse.H0_H0 ;  /* 0x2000005bff267230 */ /* 0x100fe20000004100 */
[----:B------:R0:W-:Y:S01]  /*3330*/  MUFU.EX2 R95, R2 ;  /* 0x00000002005f7308 */ /* 0x0001e20000000800 */
[----:B------:R-:W-:Y:S02]  /*3340*/  HADD2.F32 R90, -RZ, R90.H1_H1 ;  /* 0x3000005aff5a7230 */ /* 0x000fe40000004100 */
[----:B------:R-:W-:Y:S01]  /*3350*/  FMUL.FTZ R40, R94, -1.4426950216293334961 ;  /* 0xbfb8aa3b5e287820 */ /* 0x000fe20000410000 */
[----:B------:R-:W-:Y:S02]  /*3360*/  HADD2.F32 R91, -RZ, R91.H1_H1 ;  /* 0x3000005bff5b7230 */ /* 0x000fe40000004100 */
[----:B------:R-:W-:Y:S01]  /*3370*/  FMUL.FTZ R80, R0, -1.4426950216293334961 ;  /* 0xbfb8aa3b00507820 */ /* 0x000fe20000410000 */
[----:B-1----:R-:W-:Y:S02]  /*3380*/  HADD2.F32 R88, -RZ, R22.H1_H1 ;  /* 0x30000016ff587230 */ /* 0x002fe40000004100 */
[----:B------:R-:W-:Y:S01]  /*3390*/  FMUL.FTZ R82, R90, -1.4426950216293334961 ;  /* 0xbfb8aa3b5a527820 */ /* 0x000fe20000410000 */
[----:B------:R-:W-:Y:S01]  /*33a0*/  HADD2.F32 R112, -RZ, R15.H1_H1 ;  /* 0x3000000fff707230 */ /* 0x000fe20000004100 */
[----:B------:R1:W2:Y:S01]  /*33b0*/  MUFU.EX2 R97, R41 ;  /* 0x0000002900617308 */ /* 0x0002a20000000800 */
[----:B------:R-:W-:Y:S01]  /*33c0*/  FMUL.FTZ R83, R91, -1.4426950216293334961 ;  /* 0xbfb8aa3b5b537820 */ /* 0x000fe20000410000 */
[----:B0-----:R-:W-:-:S06]  /*33d0*/  HADD2.F32 R2, -RZ, R20.H0_H0 ;  /* 0x20000014ff027230 */ /* 0x001fcc0000004100 */
[----:B------:R0:W4:Y:S01]  /*33e0*/  MUFU.EX2 R98, R39 ;  /* 0x0000002700627308 */ /* 0x0001220000000800 */
[----:B-1----:R-:W-:-:S07]  /*33f0*/  FMUL.FTZ R41, R38, -1.4426950216293334961 ;  /* 0xbfb8aa3b26297820 */ /* 0x002fce0000410000 */
[----:B------:R1:W4:Y:S01]  /*3400*/  MUFU.EX2 R96, R40 ;  /* 0x0000002800607308 */ /* 0x0003220000000800 */
[----:B0-----:R-:W-:Y:S02]  /*3410*/  HADD2.F32 R39, -RZ, R21.H0_H0 ;  /* 0x20000015ff277230 */ /* 0x001fe40000004100 */
[----:B--2---:R-:W-:-:S05]  /*3420*/  FADD.FTZ R97, R97, 1 ;  /* 0x3f80000061617421 */ /* 0x004fca0000010000 */
[----:B------:R0:W-:Y:S01]  /*3430*/  MUFU.EX2 R99, R80 ;  /* 0x0000005000637308 */ /* 0x0001e20000000800 */
[----:B-1----:R-:W-:Y:S02]  /*3440*/  HADD2.F32 R40, -RZ, R20.H1_H1 ;  /* 0x30000014ff287230 */ /* 0x002fe40000004100 */
[----:B------:R-:W-:Y:S01]  /*3450*/  FMUL.FTZ R20, R2, -1.4426950216293334961 ;  /* 0xbfb8aa3b02147820 */ /* 0x000fe20000410000 */
[----:B----4-:R-:W-:Y:S02]  /*3460*/  FADD.FTZ R98, R98, 1 ;  /* 0x3f80000062627421 */ /* 0x010fe40000010000 */
[----:B------:R-:W-:Y:S02]  /*3470*/  FMUL.FTZ R104, R40, -1.4426950216293334961 ;  /* 0xbfb8aa3b28687820 */ /* 0x000fe40000410000 */
[----:B------:R1:W2:Y:S01]  /*3480*/  MUFU.EX2 R100, R82 ;  /* 0x0000005200647308 */ /* 0x0002a20000000800 */
[----:B0-----:R-:W-:Y:S02]  /*3490*/  HADD2.F32 R80, -RZ, R21.H1_H1 ;  /* 0x30000015ff507230 */ /* 0x001fe40000004100 */
[----:B------:R-:W-:Y:S01]  /*34a0*/  FMUL.FTZ R21, R39, -1.4426950216293334961 ;  /* 0xbfb8aa3b27157820 */ /* 0x000fe20000410000 */
[----:B------:R-:W-:-:S02]  /*34b0*/  FADD.FTZ R96, R96, 1 ;  /* 0x3f80000060607421 */ /* 0x000fc40000010000 */
[----:B------:R-:W-:Y:S02]  /*34c0*/  FMUL.FTZ R106, R80, -1.4426950216293334961 ;  /* 0xbfb8aa3b506a7820 */ /* 0x000fe40000410000 */
[----:B------:R0:W4:Y:S01]  /*34d0*/  MUFU.EX2 R101, R41 ;  /* 0x0000002900657308 */ /* 0x0001220000000800 */
[----:B-1----:R-:W-:Y:S02]  /*34e0*/  HADD2.F32 R82, -RZ, R22.H0_H0 ;  /* 0x20000016ff527230 */ /* 0x002fe40000004100 */
[----:B------:R-:W-:-:S05]  /*34f0*/  FMUL.FTZ R22, R88, -1.4426950216293334961 ;  /* 0xbfb8aa3b58167820 */ /* 0x000fca0000410000 */
[----:B------:R1:W4:Y:S01]  /*3500*/  MUFU.EX2 R102, R83 ;  /* 0x0000005300667308 */ /* 0x0003220000000800 */
[----:B0-----:R-:W-:Y:S02]  /*3510*/  HADD2.F32 R41, -RZ, R23.H0_H0 ;  /* 0x20000017ff297230 */ /* 0x001fe40000004100 */
[----:B--2---:R-:W-:-:S05]  /*3520*/  FADD.FTZ R100, R100, 1 ;  /* 0x3f80000064647421 */ /* 0x004fca0000010000 */
[----:B------:R0:W2:Y:S01]  /*3530*/  MUFU.EX2 R103, R20 ;  /* 0x0000001400677308 */ /* 0x0000a20000000800 */
[----:B-1----:R-:W-:Y:S02]  /*3540*/  HADD2.F32 R83, -RZ, R23.H1_H1 ;  /* 0x30000017ff537230 */ /* 0x002fe40000004100 */
[----:B----4-:R-:W-:-:S03]  /*3550*/  FADD.FTZ R101, R101, 1 ;  /* 0x3f80000065657421 */ /* 0x010fc60000010000 */
[----:B------:R-:W-:Y:S02]  /*3560*/  FMUL.FTZ R23, R83, -1.4426950216293334961 ;  /* 0xbfb8aa3b53177820 */ /* 0x000fe40000410000 */
[----:B------:R1:W4:Y:S01]  /*3570*/  MUFU.EX2 R107, R21 ;  /* 0x00000015006b7308 */ /* 0x0003220000000800 */
[----:B0-----:R-:W-:Y:S01]  /*3580*/  FMUL.FTZ R20, R82, -1.4426950216293334961 ;  /* 0xbfb8aa3b52147820 */ /* 0x001fe20000410000 */
[----:B------:R-:W-:Y:S01]  /*3590*/  FADD.FTZ R116, R102, 1 ;  /* 0x3f80000066747421 */ /* 0x000fe20000010000 */
[----:B------:R-:W-:-:S05]  /*35a0*/  HADD2.F32 R102, -RZ, R14.H0_H0 ;  /* 0x2000000eff667230 */ /* 0x000fca0000004100 */
[----:B------:R-:W0:Y:S01]  /*35b0*/  MUFU.EX2 R120, R20 ;  /* 0x0000001400787308 */ /* 0x000e220000000800 */
[----:B-1----:R-:W-:Y:S01]  /*35c0*/  FMUL.FTZ R21, R41, -1.4426950216293334961 ;  /* 0xbfb8aa3b29157820 */ /* 0x002fe20000410000 */
[----:B--2---:R-:W-:-:S06]  /*35d0*/  FADD.FTZ R103, R103, 1 ;  /* 0x3f80000067677421 */ /* 0x004fcc0000010000 */
[----:B------:R-:W1:Y:S01]  /*35e0*/  MUFU.EX2 R122, R22 ;  /* 0x00000016007a7308 */ /* 0x000e620000000800 */
[----:B----4-:R-:W-:Y:S01]  /*35f0*/  FADD.FTZ R118, R107, 1 ;  /* 0x3f8000006b767421 */ /* 0x010fe20000010000 */
[----:B------:R-:W-:-:S06]  /*3600*/  HADD2.F32 R107, -RZ, R17.H1_H1 ;  /* 0x30000011ff6b7230 */ /* 0x000fcc0000004100 */
[----:B------:R-:W2:Y:S01]  /*3610*/  MUFU.EX2 R124, R21 ;  /* 0x00000015007c7308 */ /* 0x000ea20000000800 */
[----:B0-----:R-:W-:-:S07]  /*3620*/  FADD.FTZ R120, R120, 1 ;  /* 0x3f80000078787421 */ /* 0x001fce0000010000 */
[----:B------:R-:W0:Y:S01]  /*3630*/  MUFU.EX2 R134, R23 ;  /* 0x0000001700867308 */ /* 0x000e220000000800 */
[----:B-1----:R-:W-:-:S07]  /*3640*/  FADD.FTZ R122, R122, 1 ;  /* 0x3f8000007a7a7421 */ /* 0x002fce0000010000 */
[----:B------:R1:W4:Y:S01]  /*3650*/  MUFU.EX2 R105, R104 ;  /* 0x0000006800697308 */ /* 0x0003220000000800 */
[----:B--2---:R-:W-:-:S07]  /*3660*/  FADD.FTZ R124, R124, 1 ;  /* 0x3f8000007c7c7421 */ /* 0x004fce0000010000 */
[----:B------:R2:W4:Y:S01]  /*3670*/  MUFU.EX2 R109, R106 ;  /* 0x0000006a006d7308 */ /* 0x0005220000000800 */
[----:B-1----:R-:W-:Y:S01]  /*3680*/  FADD.FTZ R104, R95, 1 ;  /* 0x3f8000005f687421 */ /* 0x002fe20000010000 */
[----:B------:R-:W-:Y:S01]  /*3690*/  FADD.FTZ R95, R99, 1 ;  /* 0x3f800000635f7421 */ /* 0x000fe20000010000 */
[----:B0-----:R-:W-:-:S05]  /*36a0*/  FADD.FTZ R134, R134, 1 ;  /* 0x3f80000086867421 */ /* 0x001fca0000010000 */
[----:B------:R0:W-:Y:S01]  /*36b0*/  MUFU.RCP R121, R96 ;  /* 0x0000006000797308 */ /* 0x0001e20000001000 */
[----:B--2---:R-:W-:Y:S02]  /*36c0*/  HADD2.F32 R106, -RZ, R13.H0_H0 ;  /* 0x2000000dff6a7230 */ /* 0x004fe40000004100 */
[----:B----4-:R-:W-:Y:S01]  /*36d0*/  FADD.FTZ R131, R105, 1 ;  /* 0x3f80000069837421 */ /* 0x010fe20000010000 */
[----:B------:R-:W-:-:S04]  /*36e0*/  HADD2.F32 R105, -RZ, R17.H0_H0 ;  /* 0x20000011ff697230 */ /* 0x000fc80000004100 */
[----:B------:R1:W-:Y:S01]  /*36f0*/  MUFU.RCP R114, R98 ;  /* 0x0000006200727308 */ /* 0x0003e20000001000 */
[----:B0-----:R-:W-:Y:S02]  /*3700*/  HADD2.F32 R96, -RZ, R12.H0_H0 ;  /* 0x2000000cff607230 */ /* 0x001fe40000004100 */
[----:B------:R-:W-:Y:S01]  /*3710*/  FADD.FTZ R133, R109, 1 ;  /* 0x3f8000006d857421 */ /* 0x000fe20000010000 */
[----:B------:R-:W-:-:S04]  /*3720*/  HADD2.F32 R109, -RZ, R18.H1_H1 ;  /* 0x30000012ff6d7230 */ /* 0x000fc80000004100 */
[----:B------:R0:W-:Y:S01]  /*3730*/  MUFU.RCP R125, R100 ;  /* 0x00000064007d7308 */ /* 0x0001e20000001000 */
[----:B-1----:R-:W-:-:S07]  /*3740*/  HADD2.F32 R98, -RZ, R15.H0_H0 ;  /* 0x2000000fff627230 */ /* 0x002fce0000004100 */
[----:B------:R-:W-:Y:S01]  /*3750*/  MUFU.RCP R104, R104 ;  /* 0x0000006800687308 */ /* 0x000fe20000001000 */
[----:B0-----:R-:W-:-:S07]  /*3760*/  HADD2.F32 R100, -RZ, R14.H1_H1 ;  /* 0x3000000eff647230 */ /* 0x001fce0000004100 */
[----:B------:R0:W-:Y:S08]  /*3770*/  MUFU.RCP R119, R97 ;  /* 0x0000006100777308 */ /* 0x0001f00000001000 */
[----:B------:R-:W-:Y:S01]  /*3780*/  MUFU.RCP R127, R101 ;  /* 0x00000065007f7308 */ /* 0x000fe20000001000 */
[----:B0-----:R-:W-:-:S07]  /*3790*/  HADD2.F32 R97, -RZ, R19.H1_H1 ;  /* 0x30000013ff617230 */ /* 0x001fce0000004100 */
[----:B------:R0:W-:Y:S08]  /*37a0*/  MUFU.RCP R129, R103 ;  /* 0x0000006700817308 */ /* 0x0001f00000001000 */
[----:B------:R-:W-:Y:S01]  /*37b0*/  MUFU.RCP R95, R95 ;  /* 0x0000005f005f7308 */ /* 0x000fe20000001000 */
[----:B0-----:R-:W-:-:S07]  /*37c0*/  HADD2.F32 R103, -RZ, R16.H1_H1 ;  /* 0x30000010ff677230 */ /* 0x001fce0000004100 */
[----:B------:R-:W0:Y:S08]  /*37d0*/  MUFU.RCP R116, R116 ;  /* 0x0000007400747308 */ /* 0x000e300000001000 */
[----:B------:R-:W-:Y:S08]  /*37e0*/  MUFU.RCP R131, R131 ;  /* 0x0000008300837308 */ /* 0x000ff00000001000 */
[----:B------:R-:W1:Y:S08]  /*37f0*/  MUFU.RCP R139, R120 ;  /* 0x00000078008b7308 */ /* 0x000e700000001000 */
[----:B------:R-:W2:Y:S08]  /*3800*/  MUFU.RCP R118, R118 ;  /* 0x0000007600767308 */ /* 0x000eb00000001000 */
[----:B------:R-:W4:Y:S08]  /*3810*/  MUFU.RCP R133, R133 ;  /* 0x0000008500857308 */ /* 0x000f300000001000 */
[----:B------:R-:W4:Y:S08]  /*3820*/  MUFU.RCP R142, R134 ;  /* 0x00000086008e7308 */ /* 0x000f300000001000 */
[----:B------:R2:W4:Y:S08]  /*3830*/  MUFU.RCP R141, R122 ;  /* 0x0000007a008d7308 */ /* 0x0005300000001000 */
[----:B------:R4:W4:Y:S01]  /*3840*/  MUFU.RCP R138, R124 ;  /* 0x0000007c008a7308 */ /* 0x0009220000001000 */
[----:B---3--:R0:W-:Y:S04]  /*3850*/  STS.128 [R59], R24 ;  /* 0x000000183b007388 */ /* 0x0081e80000000c00 */
[----:B-----5:R3:W-:Y:S01]  /*3860*/  STS.128 [R59+0x200], R84 ;  /* 0x000200543b007388 */ /* 0x0207e20000000c00 */
[----:B------:R-:W-:-:S03]  /*3870*/  NOP ;  /* 0x0000000000007918 */ /* 0x000fc60000000000 */
[----:B------:R-:W5:Y:S04]  /*3880*/  LDS.128 R20, [R58] ;  /* 0x000000003a147984 */ /* 0x000f680000000c00 */
[----:B------:R-:W2:Y:S01]  /*3890*/  LDS.128 R12, [R58+0x10] ;  /* 0x000010003a0c7984 */ /* 0x000ea20000000c00 */
[----:B0-----:R-:W-:Y:S01]  /*38a0*/  FADD.FTZ R26, -R116, 1 ;  /* 0x3f800000741a7421 */ /* 0x001fe20000010100 */
[----:B-1----:R-:W-:Y:S01]  /*38b0*/  FADD.FTZ R27, -R139, 1 ;  /* 0x3f8000008b1b7421 */ /* 0x002fe20000010100 */
[----:B---3--:R-:W-:Y:S02]  /*38c0*/  HADD2.F32 R84, -RZ, R16.H0_H0 ;  /* 0x20000010ff547230 */ /* 0x008fe40000004100 */
[----:B------:R-:W-:Y:S01]  /*38d0*/  FADD.FTZ R16, -R104, 1 ;  /* 0x3f80000068107421 */ /* 0x000fe20000010100 */
[----:B------:R-:W-:-:S02]  /*38e0*/  HADD2.F32 R86, -RZ, R18.H0_H0 ;  /* 0x20000012ff567230 */ /* 0x000fc40000004100 */
[----:B------:R-:W-:Y:S01]  /*38f0*/  FFMA.FTZ R26, R91, R26, 1 ;  /* 0x3f8000005b1a7423 */ /* 0x000fe2000001001a */
[----:B------:R-:W-:Y:S02]  /*3900*/  HADD2.F32 R87, -RZ, R19.H0_H0 ;  /* 0x20000013ff577230 */ /* 0x000fe40000004100 */
[----:B------:R-:W-:Y:S01]  /*3910*/  FADD.FTZ R19, -R121, 1 ;  /* 0x3f80000079137421 */ /* 0x000fe20000010100 */
[C---:B------:R-:W-:Y:S01]  /*3920*/  FFMA.FTZ R16, R93.reuse, R16, 1 ;  /* 0x3f8000005d107423 */ /* 0x040fe20000010010 */
[----:B------:R-:W-:Y:S01]  /*3930*/  FFMA.FTZ R27, R82, R27, 1 ;  /* 0x3f800000521b7423 */ /* 0x000fe2000001001b */
[----:B------:R-:W-:Y:S01]  /*3940*/  FMUL.FTZ R93, R93, R104 ;  /* 0x000000685d5d7220 */ /* 0x000fe20000410000 */
[----:B------:R-:W-:Y:S01]  /*3950*/  FFMA.FTZ R19, R94, R19, 1 ;  /* 0x3f8000005e137423 */ /* 0x000fe20000010013 */
[----:B------:R-:W-:Y:S01]  /*3960*/  FMUL.FTZ R91, R91, R116 ;  /* 0x000000745b5b7220 */ /* 0x000fe20000410000 */
[--C-:B-----5:R-:W-:Y:S02]  /*3970*/  HADD2.F32 R85, -RZ, R20.reuse.H0_H0 ;  /* 0x20000014ff557230 */ /* 0x120fe40000004100 */
[----:B------:R-:W-:-:S02]  /*3980*/  HADD2.F32 R101, -RZ, R20.H1_H1 ;  /* 0x30000014ff657230 */ /* 0x000fc40000004100 */
        /* <DEDUP_REMOVED lines=10> */
[----:B------:R-:W-:Y:S01]  /*3a30*/  FMUL.FTZ R16, R17, R16 ;  /* 0x0000001011107220 */ /* 0x000fe20000410000 */
[----:B------:R-:W-:Y:S01]  /*3a40*/  FADD.FTZ R17, -R119, 1 ;  /* 0x3f80000077117421 */ /* 0x000fe20000010100 */
[----:B------:R-:W-:Y:S01]  /*3a50*/  FMUL.FTZ R19, R18, R19 ;  /* 0x0000001312137220 */ /* 0x000fe20000410000 */
[----:B------:R-:W-:Y:S01]  /*3a60*/  FMUL.FTZ R18, R106, R99 ;  /* 0x000000636a127220 */ /* 0x000fe20000410000 */
[----:B------:R-:W-:Y:S01]  /*3a70*/  FFMA.FTZ R20, R89, R20, 1 ;  /* 0x3f80000059147423 */ /* 0x000fe20000010014 */
[----:B------:R-:W-:Y:S01]  /*3a80*/  FFMA.FTZ R17, R92, R17, 1 ;  /* 0x3f8000005c117423 */ /* 0x000fe20000010011 */
[----:B------:R-:W-:Y:S01]  /*3a90*/  FMUL.FTZ R21, R114, R21 ;  /* 0x0000001572157220 */ /* 0x000fe20000410000 */
[----:B------:R-:W-:Y:S01]  /*3aa0*/  FMUL.FTZ R18, R119, R18 ;  /* 0x0000001277127220 */ /* 0x000fe20000410000 */
[----:B------:R-:W-:-:S02]  /*3ab0*/  HADD2.F32 R123, -RZ, R23.H1_H1 ;  /* 0x30000017ff7b7230 */ /* 0x000fc40000004100 */
[----:B------:R-:W-:Y:S01]  /*3ac0*/  FMUL.FTZ R22, R102, R111 ;  /* 0x0000006f66167220 */ /* 0x000fe20000410000 */
[----:B------:R-:W-:Y:S02]  /*3ad0*/  HADD2.F32 R117, -RZ, R23.H0_H0 ;  /* 0x20000017ff757230 */ /* 0x000fe40000004100 */
        /* <DEDUP_REMOVED lines=9> */
[----:B------:R-:W-:Y:S01]  /*3b70*/  FMUL.FTZ R18, R125, R18 ;  /* 0x000000127d127220 */ /* 0x000fe20000410000 */
[----:B------:R-:W-:Y:S01]  /*3b80*/  FMUL.FTZ R25, R116, R25 ;  /* 0x0000001974197220 */ /* 0x000fe20000410000 */
[----:B--2---:R-:W-:-:S02]  /*3b90*/  HADD2.F32 R130, -RZ, R12.H0_H0 ;  /* 0x2000000cff827230 */ /* 0x004fc40000004100 */
[----:B------:R-:W-:Y:S01]  /*3ba0*/  FMUL.FTZ R22, R22, R23 ;  /* 0x0000001716167220 */ /* 0x000fe20000410000 */
[----:B------:R-:W-:Y:S02]  /*3bb0*/  HADD2.F32 R132, -RZ, R12.H1_H1 ;  /* 0x3000000cff847230 */ /* 0x000fe40000004100 */
[----:B------:R-:W-:Y:S01]  /*3bc0*/  FMUL.FTZ R21, R18, R21 ;  /* 0x0000001512157220 */ /* 0x000fe20000410000 */
[----:B------:R-:W-:Y:S01]  /*3bd0*/  FADD.FTZ R23, -R127, 1 ;  /* 0x3f8000007f177421 */ /* 0x000fe20000010100 */
[----:B------:R-:W-:Y:S01]  /*3be0*/  FMUL.FTZ R24, R98, R117 ;  /* 0x0000007562187220 */ /* 0x000fe20000410000 */
[----:B------:R-:W-:Y:S01]  /*3bf0*/  FMUL.FTZ R18, R25, R26 ;  /* 0x0000001a19127220 */ /* 0x000fe20000410000 */
[--C-:B------:R-:W-:Y:S02]  /*3c00*/  HADD2.F32 R128, -RZ, R13.reuse.H0_H0 ;  /* 0x2000000dff807230 */ /* 0x100fe40000004100 */
[----:B------:R-:W-:Y:S01]  /*3c10*/  FADD.FTZ R25, -R131, 1 ;  /* 0x3f80000083197421 */ /* 0x000fe20000010100 */
[----:B------:R-:W-:-:S02]  /*3c20*/  HADD2.F32 R126, -RZ, R13.H1_H1 ;  /* 0x3000000dff7e7230 */ /* 0x000fc40000004100 */
[----:B------:R-:W-:Y:S01]  /*3c30*/  FADD.FTZ R13, -R129, 1 ;  /* 0x3f800000810d7421 */ /* 0x000fe20000010100 */
[--C-:B------:R-:W-:Y:S02]  /*3c40*/  HADD2.F32 R135, -RZ, R14.reuse.H0_H0 ;  /* 0x2000000eff877230 */ /* 0x100fe40000004100 */
[----:B------:R-:W-:Y:S01]  /*3c50*/  FMUL.FTZ R12, R84, R130 ;  /* 0x00000082540c7220 */ /* 0x000fe20000410000 */
[----:B------:R-:W-:Y:S02]  /*3c60*/  HADD2.F32 R122, -RZ, R14.H1_H1 ;  /* 0x3000000eff7a7230 */ /* 0x000fe40000004100 */
        /* <DEDUP_REMOVED lines=9> */
[----:B------:R-:W-:-:S02]  /*3d00*/  HADD2.F32 R120, -RZ, R15.H0_H0 ;  /* 0x2000000fff787230 */ /* 0x000fc40000004100 */
[----:B------:R-:W-:Y:S01]  /*3d10*/  FMUL.FTZ R24, R12, R13 ;  /* 0x0000000d0c187220 */ /* 0x000fe20000410000 */
[----:B----4-:R-:W-:Y:S02]  /*3d20*/  HADD2.F32 R124, -RZ, R15.H1_H1 ;  /* 0x3000000fff7c7230 */ /* 0x010fe40000004100 */
[----:B------:R-:W-:Y:S01]  /*3d30*/  FMUL.FTZ R25, R14, R25 ;  /* 0x000000190e197220 */ /* 0x000fe20000410000 */
[----:B------:R-:W-:Y:S01]  /*3d40*/  FADD.FTZ R12, -R118, 1 ;  /* 0x3f800000760c7421 */ /* 0x000fe20000010100 */
[----:B------:R-:W-:Y:S01]  /*3d50*/  FADD.FTZ R15, -R133, 1 ;  /* 0x3f800000850f7421 */ /* 0x000fe20000010100 */
        /* <DEDUP_REMOVED lines=30> */
[----:B------:R-:W1:Y:S01]  /*3f40*/  LDC R114, c[0x0][0x21c] ;  /* 0x00008700ff727b82 */ /* 0x000e620000000800 */
[----:B------:R-:W-:Y:S01]  /*3f50*/  F2FP.F16.F32.PACK_AB R15, R18, R23 ;  /* 0x00000017120f723e */ /* 0x000fe200000000ff */
[----:B------:R-:W-:Y:S01]  /*3f60*/  FMUL.FTZ R129, R2, R129 ;  /* 0x0000008102817220 */ /* 0x000fe20000410000 */
[----:B------:R-:W-:-:S05]  /*3f70*/  F2FP.F16.F32.PACK_AB R12, R19, R16 ;  /* 0x00000010130c723e */ /* 0x000fca00000000ff */
[----:B------:R-:W-:Y:S01]  /*3f80*/  BAR.SYNC.DEFER_BLOCKING 0x0 ;  /* 0x0000000000007b1d */ /* 0x000fe20000010000 */
[----:B------:R-:W-:Y:S01]  /*3f90*/  F2FP.F16.F32.PACK_AB R20, R25, R24 ;  /* 0x000000181914723e */ /* 0x000fe200000000ff */
[----:B------:R-:W-:Y:S01]  /*3fa0*/  FMUL.FTZ R121, R94, R121 ;  /* 0x000000795e797220 */ /* 0x000fe20000410000 */
[----:B------:R-:W-:Y:S01]  /*3fb0*/  F2FP.F16.F32.PACK_AB R21, R137, R134 ;  /* 0x000000868915723e */ /* 0x000fe200000000ff */
[----:B------:R-:W-:Y:S01]  /*3fc0*/  FMUL.FTZ R119, R92, R119 ;  /* 0x000000775c777220 */ /* 0x000fe20000410000 */
[----:B------:R-:W-:-:S03]  /*3fd0*/  F2FP.F16.F32.PACK_AB R22, R143, R136 ;  /* 0x000000888f16723e */ /* 0x000fc600000000ff */
[----:B------:R-:W2:Y:S01]  /*3fe0*/  LDC.64 R24, c[0x0][0x3e8] ;  /* 0x0000fa00ff187b82 */ /* 0x000ea20000000a00 */
        /* <DEDUP_REMOVED lines=23> */
[----:B------:R-:W3:Y:S01]  /*4160*/  LDS.128 R16, [R59] ;  /* 0x000000003b107984 */ /* 0x000ee20000000c00 */
[----:B------:R-:W-:Y:S01]  /*4170*/  FMUL.FTZ R98, R98, R38 ;  /* 0x0000002662627220 */ /* 0x000fe20000410000 */
[----:B------:R-:W-:Y:S01]  /*4180*/  FMUL.FTZ R92, R103, R40 ;  /* 0x00000028675c7220 */ /* 0x000fe20000410000 */
[----:B------:R-:W-:Y:S01]  /*4190*/  FMUL.FTZ R90, R105, R39 ;  /* 0x00000027695a7220 */ /* 0x000fe20000410000 */
[----:B------:R-:W4:Y:S01]  /*41a0*/  LDS.128 R12, [R59+0x200] ;  /* 0x000200003b0c7984 */ /* 0x000f220000000c00 */
[----:B------:R-:W-:Y:S01]  /*41b0*/  FMUL.FTZ R88, R107, R133 ;  /* 0x000000856b587220 */ /* 0x000fe20000410000 */
[----:B------:R-:W-:Y:S01]  /*41c0*/  FMUL.FTZ R86, R86, R139 ;  /* 0x0000008b56567220 */ /* 0x000fe20000410000 */
[----:B------:R-:W-:Y:S01]  /*41d0*/  FMUL.FTZ R84, R109, R141 ;  /* 0x0000008d6d547220 */ /* 0x000fe20000410000 */
[----:B------:R-:W-:Y:S01]  /*41e0*/  FMUL.FTZ R82, R87, R41 ;  /* 0x0000002957527220 */ /* 0x000fe20000410000 */
[----:B0-----:R-:W-:Y:S02]  /*41f0*/  IMAD R22, R78, UR6, RZ ;  /* 0x000000064e167c24 */ /* 0x001fe4000f8e02ff */
[----:B------:R-:W-:Y:S01]  /*4200*/  FMUL.FTZ R80, R97, R83 ;  /* 0x0000005361507220 */ /* 0x000fe20000410000 */
[----:B------:R-:W-:-:S04]  /*4210*/  IMAD.WIDE.U32 R20, R79, UR6, R26 ;  /* 0x000000064f147c25 */ /* 0x000fc8000f8e001a */
[----:B------:R-:W-:Y:S01]  /*4220*/  IMAD R23, R79, UR7, R22 ;  /* 0x000000074f177c24 */ /* 0x000fe2000f8e0216 */
[----:B--2---:R-:W-:Y:S01]  /*4230*/  LEA R24, P0, R20, R24, 0x1 ;  /* 0x0000001814187211 */ /* 0x004fe200078008ff */
        /* <DEDUP_REMOVED lines=10> */
[----:B-1----:R-:W-:Y:S05]  /*42e0*/  @!P0 BRA `(.L_x_8411) ;  /* 0x0000000000b48947 */ /* 0x002fea0003800000 */
        /* <DEDUP_REMOVED lines=45> */
.L_x_8411:
        /* <DEDUP_REMOVED lines=36> */
[----:B------:R-:W-:Y:S01]  /*4800*/  FMUL.FTZ R132, R0, R77 ;  /* 0x0000004d00847220 */ /* 0x000fe20000410000 */
        /* <DEDUP_REMOVED lines=29> */
[----:B------:R-:W-:Y:S06]  /*49e0*/  @!P0 BRA `(.L_x_8412) ;  /* 0x0000003000848947 */ /* 0x000fec0003800000 */
[----:B------:R-:W-:Y:S01]  /*49f0*/  IADD3 R123, R44, -0x1, RZ ;  /* 0xffffffff2c7b7810 */ /* 0x000fe20007ffe0ff */
[----:B------:R-:W2:Y:S01]  /*4a00*/  LDC R121, c[0x0][0x224] ;  /* 0x00008900ff797b82 */ /* 0x000ea20000000800 */
[----:B------:R-:W-:Y:S01]  /*4a10*/  ULDC.64 UR6, c[0x0][0x230] ;  /* 0x00008c0000067ab9 */ /* 0x000fe20000000a00 */
[----:B------:R-:W-:Y:S01]  /*4a20*/  ULDC.64 UR8, c[0x0][0x268] ;  /* 0x00009a0000087ab9 */ /* 0x000fe20000000a00 */
[----:B------:R-:W-:Y:S01]  /*4a30*/  LEA.HI R2, R123, R123, RZ, 0x1 ;  /* 0x0000007b7b027211 */ /* 0x000fe200078f08ff */
[----:B01----:R-:W-:Y:S01]  /*4a40*/  IMAD R12, R78, UR8, RZ ;  /* 0x000000084e0c7c24 */ /* 0x003fe2000f8e02ff */
[----:B------:R-:W-:Y:S01]  /*4a50*/  ISETP.NE.AND P0, PT, R72, RZ, PT ;  /* 0x000000ff4800720c */ /* 0x000fe20003f05270 */
[C---:B------:R-:W-:Y:S01]  /*4a60*/  IMAD.WIDE.U32 R38, R79.reuse, UR6, RZ ;  /* 0x000000064f267c25 */ /* 0x040fe2000f8e00ff */
[----:B------:R-:W-:Y:S01]  /*4a70*/  LOP3.LUT R2, R2, 0xfffffe, RZ, 0xc0, !PT ;  /* 0x00fffffe02027812 */ /* 0x000fe200078ec0ff */
[----:B------:R-:W0:Y:S01]  /*4a80*/  LDC.64 R20, c[0x0][0x2d0] ;  /* 0x0000b400ff147b82 */ /* 0x000e220000000a00 */
[----:B------:R-:W-:Y:S01]  /*4a90*/  ISETP.NE.AND P1, PT, R72, 0x1f, PT ;  /* 0x0000001f4800780c */ /* 0x000fe20003f25270 */
[----:B------:R-:W-:Y:S01]  /*4aa0*/  IMAD.WIDE.U32 R40, R79, UR8, RZ ;  /* 0x000000084f287c25 */ /* 0x000fe2000f8e00ff */
[----:B------:R-:W-:Y:S01]  /*4ab0*/  IADD3 R123, R123, -R2, RZ ;  /* 0x800000027b7b7210 */ /* 0x000fe20007ffe0ff */
[----:B------:R-:W-:Y:S01]  /*4ac0*/  UMOV UR5, URZ ;  /* 0x0000003f00057c82 */ /* 0x000fe20008000000 */
[----:B------:R-:W-:Y:S01]  /*4ad0*/  MOV R148, RZ ;  /* 0x000000ff00947202 */ /* 0x000fe20000000f00 */
[----:B------:R-:W-:Y:S01]  /*4ae0*/  IMAD R2, R78, UR6, RZ ;  /* 0x000000064e027c24 */ /* 0x000fe2000f8e02ff */
[----:B------:R-:W-:Y:S01]  /*4af0*/  MOV R118, RZ ;  /* 0x000000ff00767202 */ /* 0x000fe20000000f00 */
[----:B------:R-:W1:Y:S01]  /*4b00*/  LDC.64 R22, c[0x0][0x2e0] ;  /* 0x0000b800ff167b82 */ /* 0x000e620000000a00 */
[C---:B------:R-:W-:Y:S01]  /*4b10*/  IMAD R129, R79.reuse, UR9, R12 ;  /* 0x000000094f817c24 */ /* 0x040fe2000f8e020c */
[----:B------:R-:W-:Y:S01]  /*4b20*/  IADD3 R125, R72, 0x200, RZ ;  /* 0x00000200487d7810 */ /* 0x000fe20007ffe0ff */
[----:B------:R-:W-:Y:S01]  /*4b30*/  IMAD R127, R79, UR7, R2 ;  /* 0x000000074f7f7c24 */ /* 0x000fe2000f8e0202 */
[----:B------:R-:W-:Y:S01]  /*4b40*/  P2R R2, PR, RZ, 0x1 ;  /* 0x00000001ff027803 */ /* 0x000fe20000000000 */
[----:B------:R-:W-:Y:S01]  /*4b50*/  UMOV UR6, URZ ;  /* 0x0000003f00067c82 */ /* 0x000fe20008000000 */
[----:B------:R-:W-:Y:S01]  /*4b60*/  IADD3 R129, R41, R129, RZ ;  /* 0x0000008129817210 */ /* 0x000fe20007ffe0ff */
[----:B------:R-:W-:Y:S01]  /*4b70*/  ULDC UR24, c[0x0][0x21c] ;  /* 0x0000870000187ab9 */ /* 0x000fe20000000800 */
[----:B------:R-:W3:Y:S01]  /*4b80*/  LDC.64 R24, c[0x0][0x348] ;  /* 0x0000d200ff187b82 */ /* 0x000ee20000000a00 */
[----:B------:R-:W-:Y:S01]  /*4b90*/  IADD3 R127, R39, R127, RZ ;  /* 0x0000007f277f7210 */ /* 0x000fe20007ffe0ff */
[----:B------:R-:W-:Y:S01]  /*4ba0*/  ULDC UR9, c[0x0][0x218] ;  /* 0x0000860000097ab9 */ /* 0x000fe20000000800 */
[----:B------:R-:W-:Y:S01]  /*4bb0*/  ULDC.64 UR22, c[0x0][0x3c8] ;  /* 0x0000f20000167ab9 */ /* 0x000fe20000000a00 */
[----:B------:R-:W-:Y:S01]  /*4bc0*/  ULDC.64 UR16, c[0x0][0x250] ;  /* 0x0000940000107ab9 */ /* 0x000fe20000000a00 */
[----:B------:R-:W-:Y:S01]  /*4bd0*/  ULDC.64 UR10, c[0x0][0x238] ;  /* 0x00008e00000a7ab9 */ /* 0x000fe20000000a00 */
[----:B------:R-:W-:Y:S01]  /*4be0*/  ULDC.64 UR18, c[0x0][0x270] ;  /* 0x00009c0000127ab9 */ /* 0x000fe20000000a00 */
[----:B------:R-:W-:Y:S01]  /*4bf0*/  ULDC.64 UR20, c[0x0][0x350] ;  /* 0x0000d40000147ab9 */ /* 0x000fe20000000a00 */
[----:B------:R-:W4:Y:S04]  /*4c00*/  LDC.64 R26, c[0x0][0x360] ;  /* 0x0000d800ff1a7b82 */ /* 0x000f280000000a00 */
.L_x_8449:
[----:B------:R-:W-:Y:S01]  /*4c10*/  SHF.R.S32.HI R131, RZ, 0x1f, R148 ;  /* 0x0000001fff837819 */ /* 0x000fe20000011494 */
[----:B----4-:R-:W-:-:S04]  /*4c20*/  IMAD.WIDE.U32 R12, R148, UR16, RZ ;  /* 0x00000010940c7c25 */ /* 0x010fc8000f8e00ff */
[----:B------:R-:W-:Y:S01]  /*4c30*/  IMAD R15, R131, UR16, RZ ;  /* 0x00000010830f7c24 */ /* 0x000fe2000f8e02ff */
[----:B------:R-:W-:-:S03]  /*4c40*/  LEA R112, P0, R12, R63, 0x1 ;  /* 0x0000003f0c707211 */ /* 0x000fc600078008ff */
[----:B------:R-:W-:-:S05]  /*4c50*/  IMAD R15, R148, UR17, R15 ;  /* 0x00000011940f7c24 */ /* 0x000fca000f8e020f */
[----:B------:R-:W-:-:S04]  /*4c60*/  IADD3 R13, R13, R15, RZ ;  /* 0x0000000f0d0d7210 */ /* 0x000fc80007ffe0ff */
[----:B------:R-:W-:-:S03]  /*4c70*/  LEA.HI.X R113, R12, R62, R13, 0x1, P0 ;  /* 0x0000003e0c717211 */ /* 0x000fc600000f0c0d */
[----:B------:R-:W-:-:S05]  /*4c80*/  IMAD.WIDE R112, R60, 0x10, R112 ;  /* 0x000000103c707825 */ /* 0x000fca00078e0270 */
[----:B--2---:R-:W2:Y:S04]  /*4c90*/  LDG.E.128 R12, desc[UR12][R112.64] ;  /* 0x0000000c700c7981 */ /* 0x004ea8000c1e1d00 */
[----:B-1-3--:R1:W3:Y:S01]  /*4ca0*/  LDG.E.128 R16, desc[UR12][R112.64+0x200] ;  /* 0x0002000c70107981 */ /* 0x00a2e2000c1e1d00 */
        /* <DEDUP_REMOVED lines=8> */
[----:B------:R-:W4:Y:S01]  /*4d30*/  LDG.E R114, desc[UR12][R114.64] ;  /* 0x0000000c72727981 */ /* 0x000f22000c1e1900 */
[----:B------:R-:W-:Y:S01]  /*4d40*/  MOV R110, R40 ;  /* 0x00000028006e7202 */ /* 0x000fe20000000f00 */
[----:B------:R-:W-:Y:S01]  /*4d50*/  IMAD R149, R131, UR18, RZ ;  /* 0x0000001283957c24 */ /* 0x000fe2000f8e02ff */
[----:B------:R-:W-:-:S03]  /*4d60*/  MOV R111, R129 ;  /* 0x00000081006f7202 */ /* 0x000fc60000000f00 */
[C---:B------:R-:W-:Y:S02]  /*4d70*/  IMAD R149, R148.reuse, UR19, R149 ;  /* 0x0000001394957c24 */ /* 0x040fe4000f8e0295 */
[----:B------:R-:W-:-:S03]  /*4d80*/  IMAD.WIDE.U32 R110, R148, UR18, R110 ;  /* 0x00000012946e7c25 */ /* 0x000fc6000f8e006e */
[----:B-1----:R-:W-:Y:S02]  /*4d90*/  LEA R112, P0, R110, R22, 0x2 ;  /* 0x000000166e707211 */ /* 0x002fe400078010ff */
        /* <DEDUP_REMOVED lines=8> */
[----:B--2---:R-:W-:Y:S04]  /*4e20*/  STS.128 [R59], R12 ;  /* 0x0000000c3b007388 */ /* 0x004fe80000000c00 */
[----:B---3--:R-:W-:Y:S01]  /*4e30*/  STS.128 [R59+0x200], R16 ;  /* 0x000200103b007388 */ /* 0x008fe20000000c00 */
[----:B------:R-:W-:-:S03]  /*4e40*/  NOP ;  /* 0x0000000000007918 */ /* 0x000fc60000000000 */
[----:B------:R1:W2:Y:S01]  /*4e50*/  LDG.E R187, desc[UR12][R112.64] ;  /* 0x0000000c70bb7981 */ /* 0x0002a2000c1e1900 */
[----:B------:R-:W-:Y:S01]  /*4e60*/  LEA R150, R2, R81, 0x2 ;  /* 0x0000005102967211 */ /* 0x000fe200078e10ff */
[----:B------:R-:W-:Y:S01]  /*4e70*/  HFMA2.MMA R2, -RZ, RZ, 0, 0 ;  /* 0x00000000ff027435 */ /* 0x000fe200000001ff */
[----:B------:R-:W-:Y:S01]  /*4e80*/  @!P2 IADD3 R111, R44, -0x2, RZ ;  /* 0xfffffffe2c6fa810 */ /* 0x000fe20007ffe0ff */
[----:B------:R-:W3:Y:S04]  /*4e90*/  LDS.128 R12, [R58] ;  /* 0x000000003a0c7984 */ /* 0x000ee80000000c00 */
[----:B------:R-:W3:Y:S01]  /*4ea0*/  LDS.128 R16, [R58+0x10] ;  /* 0x000010003a107984 */ /* 0x000ee20000000c00 */
[----:B----4-:R-:W-:Y:S01]  /*4eb0*/  FMUL.FTZ R170, R114, 1.4426950216293334961 ;  /* 0x3fb8aa3b72aa7820 */ /* 0x010fe20000410000 */
[----:B-1----:R-:W1:Y:S01]  /*4ec0*/  @P1 S2R R112, SR_CgaCtaId ;  /* 0x0000000000701919 */ /* 0x002e620000008800 */
[----:B------:R-:W-:Y:S01]  /*4ed0*/  @P1 MOV R81, 0x400 ;  /* 0x0000040000511802 */ /* 0x000fe20000000f00 */
[----:B0-----:R-:W-:-:S02]  /*4ee0*/  @!P2 IMAD R111, R111, R110, R148 ;  /* 0x0000006e6f6fa224 */ /* 0x001fc400078e0294 */
[C---:B------:R-:W-:Y:S01]  /*4ef0*/  FMUL.FTZ R183, R170.reuse, R57 ;  /* 0x00000039aab77220 */ /* 0x040fe20000410000 */
[C---:B------:R-:W-:Y:S01]  /*4f00*/  FMUL.FTZ R168, R170.reuse, R56 ;  /* 0x00000038aaa87220 */ /* 0x040fe20000410000 */
[----:B------:R-:W-:Y:S01]  /*4f10*/  FMUL.FTZ R167, R170, R55 ;  /* 0x00000037aaa77220 */ /* 0x000fe20000410000 */
[----:B------:R-:W-:-:S03]  /*4f20*/  @!P2 IMAD.WIDE R110, R111, 0x8, R36 ;  /* 0x000000086f6ea825 */ /* 0x000fc600078e0224 */
[----:B------:R-:W0:Y:S02]  /*4f30*/  MUFU.EX2 R183, R183 ;  /* 0x000000b700b77308 */ /* 0x000e240000000800 */
[----:B0-----:R0:W-:Y:S01]  /*4f40*/  STS [R150+0xea8], R183 ;  /* 0x000ea8b796007388 */ /* 0x0011e20000000800 */
[----:B------:R-:W-:Y:S01]  /*4f50*/  BAR.SYNC.DEFER_BLOCKING 0x0 ;  /* 0x0000000000007b1d */ /* 0x000fe20000010000 */
[----:B-1----:R-:W-:-:S05]  /*4f60*/  @P1 LEA R81, R112, R81, 0x18 ;  /* 0x0000005170511211 */ /* 0x002fca00078ec0ff */
[----:B------:R-:W1:Y:S01]  /*4f70*/  MUFU.EX2 R168, R168 ;  /* 0x000000a800a87308 */ /* 0x000e620000000800 */
[----:B------:R-:W-:Y:S01]  /*4f80*/  FMUL.FTZ R166, R170, R54 ;  /* 0x00000036aaa67220 */ /* 0x000fe20000410000 */
[----:B------:R-:W-:-:S06]  /*4f90*/  @P1 LEA R228, R72, R81, 0x2 ;  /* 0x0000005148e41211 */ /* 0x000fcc00078e10ff */
[----:B------:R-:W4:Y:S01]  /*4fa0*/  MUFU.EX2 R167, R167 ;  /* 0x000000a700a77308 */ /* 0x000f220000000800 */
[----:B------:R-:W-:Y:S01]  /*4fb0*/  FMUL.FTZ R165, R170, R53 ;  /* 0x00000035aaa57220 */ /* 0x000fe20000410000 */
[----:B------:R-:W-:Y:S01]  /*4fc0*/  FMUL.FTZ R189, R184, R57 ;  /* 0x00000039b8bd7220 */ /* 0x000fe20000410000 */
[----:B------:R-:W-:Y:S01]  /*4fd0*/  FMUL.FTZ R188, R185, R56 ;  /* 0x00000038b9bc7220 */ /* 0x000fe20000410000 */
[----:B------:R-:W-:Y:S01]  /*4fe0*/  FMUL.FTZ R190, R181, R54 ;  /* 0x00000036b5be7220 */ /* 0x000fe20000410000 */
[-C--:B------:R-:W-:Y:S01]  /*4ff0*/  FMUL.FTZ R164, R170, R52.reuse ;  /* 0x00000034aaa47220 */ /* 0x080fe20000410000 */
[----:B------:R0:W5:Y:S02]  /*5000*/  @!P2 LDG.E R2, desc[UR12][R110.64+0x4] ;  /* 0x0000040c6e02a981 */ /* 0x000164000c1e1900 */
[----:B------:R-:W4:Y:S01]  /*5010*/  MUFU.EX2 R166, R166 ;  /* 0x000000a600a67308 */ /* 0x000f220000000800 */
[----:B------:R-:W-:Y:S01]  /*5020*/  FMUL.FTZ R181, R177, R52 ;  /* 0x00000034b1b57220 */ /* 0x000fe20000410000 */
[----:B---3--:R-:W-:Y:S01]  /*5030*/  HADD2.F32 R112, -RZ, R13.H0_H0 ;  /* 0x2000000dff707230 */ /* 0x008fe20000004100 */
[----:B------:R-:W3:Y:S01]  /*5040*/  @P1 LDS R228, [R228+0x16ac] ;  /* 0x0016ac00e4e41984 */ /* 0x000ee20000000800 */
[----:B------:R-:W-:Y:S01]  /*5050*/  FMUL.FTZ R185, R182, R55 ;  /* 0x00000037b6b97220 */ /* 0x000fe20000410000 */
[----:B------:R-:W-:Y:S01]  /*5060*/  FMUL.FTZ R163, R170, R51 ;  /* 0x00000033aaa37220 */ /* 0x000fe20000410000 */
[----:B------:R-:W-:-:S02]  /*5070*/  HADD2.F32 R149, -RZ, R15.H0_H0 ;  /* 0x2000000fff957230 */ /* 0x000fc40000004100 */
[----:B------:R-:W-:Y:S01]  /*5080*/  FMUL.FTZ R162, R170, R50 ;  /* 0x00000032aaa27220 */ /* 0x000fe20000410000 */
[----:B------:R-:W4:Y:S01]  /*5090*/  MUFU.EX2 R165, R165 ;  /* 0x000000a500a57308 */ /* 0x000f220000000800 */
[--C-:B0-----:R-:W-:Y:S02]  /*50a0*/  HADD2.F32 R110, -RZ, R12.reuse.H0_H0 ;  /* 0x2000000cff6e7230 */ /* 0x101fe40000004100 */
[----:B------:R-:W-:Y:S01]  /*50b0*/  FMUL.FTZ R226, R112, R185 ;  /* 0x000000b970e27220 */ /* 0x000fe20000410000 */
[----:B------:R-:W-:Y:S02]  /*50c0*/  HADD2.F32 R111, -RZ, R12.H1_H1 ;  /* 0x3000000cff6f7230 */ /* 0x000fe40000004100 */
[----:B------:R-:W-:Y:S01]  /*50d0*/  FMUL.FTZ R12, R170, R43 ;  /* 0x0000002baa0c7220 */ /* 0x000fe20000410000 */
[----:B------:R-:W-:Y:S02]  /*50e0*/  HADD2.F32 R152, -RZ, R15.H1_H1 ;  /* 0x3000000fff987230 */ /* 0x000fe40000004100 */
[----:B------:R-:W-:Y:S01]  /*50f0*/  FMUL.FTZ R224, R110, R189 ;  /* 0x000000bd6ee07220 */ /* 0x000fe20000410000 */
[----:B------:R-:W-:Y:S01]  /*5100*/  HADD2.F32 R115, -RZ, R13.H1_H1 ;  /* 0x3000000dff737230 */ /* 0x000fe20000004100 */
[----:B------:R1:W-:Y:S01]  /*5110*/  MUFU.EX2 R177, R12 ;  /* 0x0000000c00b17308 */ /* 0x0003e20000000800 */
[----:B------:R-:W-:Y:S01]  /*5120*/  FMUL.FTZ R205, R111, R188 ;  /* 0x000000bc6fcd7220 */ /* 0x000fe20000410000 */
[----:B------:R-:W-:-:S02]  /*5130*/  HADD2.F32 R113, -RZ, R14.H0_H0 ;  /* 0x2000000eff717230 */ /* 0x000fc40000004100 */
[----:B------:R-:W-:Y:S01]  /*5140*/  FMUL.FTZ R192, R180, R53 ;  /* 0x00000035b4c07220 */ /* 0x000fe20000410000 */
[----:B------:R-:W-:Y:S01]  /*5150*/  FMUL.FTZ R203, R115, R190 ;  /* 0x000000be73cb7220 */ /* 0x000fe20000410000 */
[C---:B------:R-:W-:Y:S01]  /*5160*/  FMUL.FTZ R161, R170.reuse, R49 ;  /* 0x00000031aaa17220 */ /* 0x040fe20000410000 */
[C---:B------:R-:W-:Y:S01]  /*5170*/  FMUL.FTZ R171, R170.reuse, R3 ;  /* 0x00000003aaab7220 */ /* 0x040fe20000410000 */
[----:B------:R-:W-:Y:S01]  /*5180*/  HADD2.F32 R150, -RZ, R14.H1_H1 ;  /* 0x3000000eff967230 */ /* 0x000fe20000004100 */
[----:B------:R-:W0:Y:S01]  /*5190*/  MUFU.EX2 R164, R164 ;  /* 0x000000a400a47308 */ /* 0x000e220000000800 */
[----:B-1----:R-:W-:Y:S01]  /*51a0*/  FMUL.FTZ R12, R183, R168 ;  /* 0x000000a8b70c7220 */ /* 0x002fe20000410000 */
[----:B------:R-:W-:Y:S01]  /*51b0*/  FMUL.FTZ R222, R113, R192 ;  /* 0x000000c071de7220 */ /* 0x000fe20000410000 */
[C---:B------:R-:W-:Y:S01]  /*51c0*/  FMUL.FTZ R160, R170.reuse, R48 ;  /* 0x00000030aaa07220 */ /* 0x040fe20000410000 */
[----:B------:R-:W-:Y:S01]  /*51d0*/  FMUL.FTZ R169, R170, R47 ;  /* 0x0000002faaa97220 */ /* 0x000fe20000410000 */
[C---:B----4-:R-:W-:Y:S01]  /*51e0*/  FMUL.FTZ R15, R167.reuse, R12 ;  /* 0x0000000ca70f7220 */ /* 0x050fe20000410000 */
[----:B------:R-:W-:Y:S01]  /*51f0*/  FFMA.FTZ R12, R168, R224, R205 ;  /* 0x000000e0a80c7223 */ /* 0x000fe200000100cd */
[C---:B------:R-:W-:Y:S01]  /*5200*/  FMUL.FTZ R175, R170.reuse, R46 ;  /* 0x0000002eaaaf7220 */ /* 0x040fe20000410000 */
[----:B------:R-:W1:Y:S01]  /*5210*/  MUFU.EX2 R163, R163 ;  /* 0x000000a300a37308 */ /* 0x000e620000000800 */
[C---:B------:R-:W-:Y:S01]  /*5220*/  FMUL.FTZ R176, R170.reuse, R45 ;  /* 0x0000002daab07220 */ /* 0x040fe20000410000 */
[----:B------:R-:W-:Y:S01]  /*5230*/  FFMA.FTZ R12, R167, R12, R226 ;  /* 0x0000000ca70c7223 */ /* 0x000fe200000100e2 */
[----:B------:R-:W-:Y:S01]  /*5240*/  FMUL.FTZ R13, R170, R42 ;  /* 0x0000002aaa0d7220 */ /* 0x000fe20000410000 */
[----:B------:R-:W-:Y:S01]  /*5250*/  FMUL.FTZ R14, R166, R15 ;  /* 0x0000000fa60e7220 */ /* 0x000fe20000410000 */
[----:B------:R-:W-:Y:S01]  /*5260*/  FMUL.FTZ R196, R178, R51 ;  /* 0x00000033b2c47220 */ /* 0x000fe20000410000 */
[----:B------:R-:W-:Y:S01]  /*5270*/  FFMA.FTZ R12, R166, R12, R203 ;  /* 0x0000000ca60c7223 */ /* 0x000fe200000100cb */
[----:B------:R-:W-:Y:S01]  /*5280*/  FMUL.FTZ R194, R147, R49 ;  /* 0x0000003193c27220 */ /* 0x000fe20000410000 */
[----:B------:R-:W4:Y:S01]  /*5290*/  MUFU.EX2 R162, R162 ;  /* 0x000000a200a27308 */ /* 0x000f220000000800 */
[----:B------:R-:W-:Y:S01]  /*52a0*/  FMUL.FTZ R201, R150, R181 ;  /* 0x000000b596c97220 */ /* 0x000fe20000410000 */
[----:B------:R-:W-:Y:S01]  /*52b0*/  FFMA.FTZ R12, R165, R12, R222 ;  /* 0x0000000ca50c7223 */ /* 0x000fe200000100de */
[----:B------:R-:W-:Y:S01]  /*52c0*/  FMUL.FTZ R147, R141, R46 ;  /* 0x0000002e8d937220 */ /* 0x000fe20000410000 */
[----:B------:R-:W-:Y:S01]  /*52d0*/  FMUL.FTZ R191, R179, R50 ;  /* 0x00000032b3bf7220 */ /* 0x000fe20000410000 */
[----:B------:R-:W-:Y:S01]  /*52e0*/  FMUL.FTZ R220, R149, R196 ;  /* 0x000000c495dc7220 */ /* 0x000fe20000410000 */
[----:B------:R-:W-:-:S02]  /*52f0*/  HADD2.F32 R151, -RZ, R16.H0_H0 ;  /* 0x20000010ff977230 */ /* 0x000fc40000004100 */
[----:B------:R-:W-:Y:S01]  /*5300*/  FMUL.FTZ R198, R139, R45 ;  /* 0x0000002d8bc67220 */ /* 0x000fe20000410000 */
[----:B------:R-:W3:Y:S01]  /*5310*/  MUFU.EX2 R161, R161 ;  /* 0x000000a100a17308 */ /* 0x000ee20000000800 */
[----:B------:R-:W-:Y:S01]  /*5320*/  FMUL.FTZ R197, R152, R191 ;  /* 0x000000bf98c57220 */ /* 0x000fe20000410000 */
[----:B------:R-:W-:Y:S02]  /*5330*/  HADD2.F32 R154, -RZ, R16.H1_H1 ;  /* 0x30000010ff9a7230 */ /* 0x000fe40000004100 */
[----:B------:R-:W-:Y:S01]  /*5340*/  FMUL.FTZ R195, R145, R48 ;  /* 0x0000003091c37220 */ /* 0x000fe20000410000 */
[--C-:B------:R-:W-:Y:S02]  /*5350*/  HADD2.F32 R153, -RZ, R17.reuse.H0_H0 ;  /* 0x20000011ff997230 */ /* 0x100fe40000004100 */
[----:B------:R-:W-:Y:S01]  /*5360*/  FMUL.FTZ R200, R143, R47 ;  /* 0x0000002f8fc87220 */ /* 0x000fe20000410000 */
[----:B------:R-:W-:Y:S02]  /*5370*/  HADD2.F32 R156, -RZ, R17.H1_H1 ;  /* 0x30000011ff9c7230 */ /* 0x000fe40000004100 */
[----:B------:R-:W-:Y:S01]  /*5380*/  FMUL.FTZ R173, R137, R43 ;  /* 0x0000002b89ad7220 */ /* 0x000fe20000410000 */
[----:B------:R-:W2:Y:S01]  /*5390*/  MUFU.EX2 R171, R171 ;  /* 0x000000ab00ab7308 */ /* 0x000ea20000000800 */
[----:B------:R-:W-:-:S02]  /*53a0*/  HADD2.F32 R155, -RZ, R18.H0_H0 ;  /* 0x20000012ff9b7230 */ /* 0x000fc40000004100 */
[----:B------:R-:W-:Y:S01]  /*53b0*/  FMUL.FTZ R172, R135, R42 ;  /* 0x0000002a87ac7220 */ /* 0x000fe20000410000 */
[----:B------:R-:W-:Y:S02]  /*53c0*/  HADD2.F32 R158, -RZ, R18.H1_H1 ;  /* 0x30000012ff9e7230 */ /* 0x000fe40000004100 */
[----:B------:R-:W-:Y:S01]  /*53d0*/  FMUL.FTZ R170, R133, R3 ;  /* 0x0000000385aa7220 */ /* 0x000fe20000410000 */
[--C-:B------:R-:W-:Y:S02]  /*53e0*/  HADD2.F32 R157, -RZ, R19.reuse.H0_H0 ;  /* 0x20000013ff9d7230 */ /* 0x100fe40000004100 */
[----:B------:R-:W-:Y:S01]  /*53f0*/  FMUL.FTZ R218, R151, R194 ;  /* 0x000000c297da7220 */ /* 0x000fe20000410000 */
[----:B------:R-:W-:Y:S01]  /*5400*/  HADD2.F32 R159, -RZ, R19.H1_H1 ;  /* 0x30000013ff9f7230 */ /* 0x000fe20000004100 */
[----:B------:R0:W2:Y:S01]  /*5410*/  MUFU.EX2 R141, R13 ;  /* 0x0000000d008d7308 */ /* 0x0000a20000000800 */
[----:B------:R-:W-:Y:S01]  /*5420*/  BSSY B0, `(.L_x_8413) ;  /* 0x000002d000007945 */ /* 0x000fe20003800000 */
[----:B------:R-:W-:Y:S01]  /*5430*/  FMUL.FTZ R193, R154, R195 ;  /* 0x000000c39ac17220 */ /* 0x000fe20000410000 */
[----:B------:R-:W-:Y:S01]  /*5440*/  FMUL.FTZ R216, R153, R200 ;  /* 0x000000c899d87220 */ /* 0x000fe20000410000 */
[----:B------:R-:W-:Y:S01]  /*5450*/  FMUL.FTZ R214, R156, R147 ;  /* 0x000000939cd67220 */ /* 0x000fe20000410000 */
[----:B------:R-:W-:Y:S01]  /*5460*/  FMUL.FTZ R199, R155, R198 ;  /* 0x000000c69bc77220 */ /* 0x000fe20000410000 */
[----:B------:R-:W-:Y:S01]  /*5470*/  FMUL.FTZ R204, R158, R173 ;  /* 0x000000ad9ecc7220 */ /* 0x000fe20000410000 */
[----:B------:R-:W-:Y:S01]  /*5480*/  FMUL.FTZ R184, R157, R172 ;  /* 0x000000ac9db87220 */ /* 0x000fe20000410000 */
[----:B------:R-:W2:Y:S01]  /*5490*/  MUFU.EX2 R160, R160 ;  /* 0x000000a000a07308 */ /* 0x000ea20000000800 */
[----:B0-----:R-:W-:Y:S01]  /*54a0*/  FMUL.FTZ R13, R165, R14 ;  /* 0x0000000ea50d7220 */ /* 0x001fe20000410000 */
[----:B------:R-:W-:Y:S01]  /*54b0*/  FFMA.FTZ R14, R164, R12, R201 ;  /* 0x0000000ca40e7223 */ /* 0x000fe200000100c9 */
[----:B------:R-:W-:-:S02]  /*54c0*/  FMUL.FTZ R174, R159, R170 ;  /* 0x000000aa9fae7220 */ /* 0x000fc40000410000 */
[----:B------:R-:W-:Y:S01]  /*54d0*/  FMUL.FTZ R12, R164, R13 ;  /* 0x0000000da40c7220 */ /* 0x000fe20000410000 */
[C---:B-1----:R-:W-:Y:S02]  /*54e0*/  FFMA.FTZ R14, R163.reuse, R14, R220 ;  /* 0x0000000ea30e7223 */ /* 0x042fe400000100dc */
[----:B------:R-:W0:Y:S01]  /*54f0*/  MUFU.EX2 R169, R169 ;  /* 0x000000a900a97308 */ /* 0x000e220000000800 */
[----:B------:R-:W-:Y:S01]  /*5500*/  FMUL.FTZ R13, R163, R12 ;  /* 0x0000000ca30d7220 */ /* 0x000fe20000410000 */
[----:B----4-:R-:W-:-:S03]  /*5510*/  FFMA.FTZ R12, R162, R14, R197 ;  /* 0x0000000ea20c7223 */ /* 0x010fc600000100c5 */
[----:B------:R-:W-:Y:S01]  /*5520*/  FMUL.FTZ R14, R162, R13 ;  /* 0x0000000da20e7220 */ /* 0x000fe20000410000 */
[----:B---3--:R-:W-:Y:S02]  /*5530*/  FFMA.FTZ R15, R161, R12, R218 ;  /* 0x0000000ca10f7223 */ /* 0x008fe400000100da */
[----:B------:R-:W1:Y:S08]  /*5540*/  MUFU.EX2 R175, R175 ;  /* 0x000000af00af7308 */ /* 0x000e700000000800 */
[----:B------:R-:W3:Y:S01]  /*5550*/  MUFU.EX2 R176, R176 ;  /* 0x000000b000b07308 */ /* 0x000ee20000000800 */
[-C--:B--2---:R-:W-:Y:S01]  /*5560*/  FMUL.FTZ R212, R82, R187.reuse ;  /* 0x000000bb52d47220 */ /* 0x084fe20000410000 */
        /* <DEDUP_REMOVED lines=9> */
[----:B------:R-:W-:Y:S01]  /*5600*/  FFMA.FTZ R16, R171, R139, R212 ;  /* 0x0000008bab107223 */ /* 0x000fe200000100d4 */
[----:B01-3--:R-:W-:Y:S06]  /*5610*/  @P1 BRA `(.L_x_8414) ;  /* 0x0000000000341947 */ /* 0x00bfec0003800000 */
[----:B------:R-:W-:Y:S02]  /*5620*/  ISETP.NE.AND P1, PT, R44, R121, PT ;  /* 0x000000792c00720c */ /* 0x000fe40003f25270 */
[----:B------:R-:W-:-:S11]  /*5630*/  MOV R228, 0x3f800000 ;  /* 0x3f80000000e47802 */ /* 0x000fd60000000f00 */
[----:B------:R-:W-:Y:S05]  /*5640*/  @!P1 BRA `(.L_x_8414) ;  /* 0x0000000000289947 */ /* 0x000fea0003800000 */
[----:B------:R-:W0:Y:S01]  /*5650*/  S2UR UR8, SR_CgaCtaId ;  /* 0x00000000000879c3 */ /* 0x000e220000008800 */
[----:B------:R-:W-:Y:S01]  /*5660*/  IADD3 R13, R121, -UR4, RZ ;  /* 0x80000004790d7c10 */ /* 0x000fe2000fffe0ff */
[----:B------:R-:W-:-:S03]  /*5670*/  UMOV UR7, 0x400 ;  /* 0x0000040000077882 */ /* 0x000fc60000000000 */
[----:B------:R-:W-:-:S04]  /*5680*/  LEA.HI R12, R13, R13, RZ, 0x1 ;  /* 0x0000000d0d0c7211 */ /* 0x000fc800078f08ff */
[----:B------:R-:W-:-:S04]  /*5690*/  LOP3.LUT R12, R12, 0xfffffe, RZ, 0xc0, !PT ;  /* 0x00fffffe0c0c7812 */ /* 0x000fc800078ec0ff */
[----:B------:R-:W-:-:S04]  /*56a0*/  IADD3 R13, -R12, R13, RZ ;  /* 0x0000000d0c0d7210 */ /* 0x000fc80007ffe1ff */
[----:B------:R-:W-:Y:S01]  /*56b0*/  LEA R13, R13, R148, 0x8 ;  /* 0x000000940d0d7211 */ /* 0x000fe200078e40ff */
[----:B0-----:R-:W-:-:S06]  /*56c0*/  ULEA UR7, UR8, UR7, 0x18 ;  /* 0x0000000708077291 */ /* 0x001fcc000f8ec03f */
[----:B------:R-:W-:-:S05]  /*56d0*/  LEA R13, R13, UR7, 0x2 ;  /* 0x000000070d0d7c11 */ /* 0x000fca000f8e10ff */
[----:B------:R0:W1:Y:S02]  /*56e0*/  LDS R228, [R13+0xea8] ;  /* 0x000ea8000de47984 */ /* 0x0000640000000800 */
.L_x_8414:
[----:B------:R-:W-:Y:S05]  /*56f0*/  BSYNC B0 ;  /* 0x0000000000007941 */ /* 0x000fea0003800000 */
.L_x_8413:
[----:B0-----:R-:W-:Y:S01]  /*5700*/  FMUL.FTZ R13, R161, R14 ;  /* 0x0000000ea10d7220 */ /* 0x001fe20000410000 */
[----:B-1----:R-:W-:Y:S01]  /*5710*/  FMUL.FTZ R14, R171, R228 ;  /* 0x000000e4ab0e7220 */ /* 0x002fe20000410000 */
        /* <DEDUP_REMOVED lines=11> */
[C---:B------:R-:W-:Y:S01]  /*57d0*/  FMUL.FTZ R16, R176.reuse, R17 ;  /* 0x00000011b0107220 */ /* 0x040fe20000410000 */
        /* <DEDUP_REMOVED lines=16> */
[----:B------:R-:W-:Y:S01]  /*58e0*/  FMUL.FTZ R182, R100, R187 ;  /* 0x000000bb64b67220 */ /* 0x000fe20000410000 */
[----:B------:R-:W0:Y:S01]  /*58f0*/  SHFL.UP PT, R13, R14, 0x1, RZ ;  /* 0x042000000e0d7989 */ /* 0x000e2200000e00ff */
[C---:B------:R-:W-:Y:S01]  /*5900*/  FFMA.FTZ R18, R162.reuse, R18, R135 ;  /* 0x00000012a2127223 */ /* 0x040fe20000010087 */
[----:B------:R-:W-:Y:S01]  /*5910*/  FMUL.FTZ R16, R162, R17 ;  /* 0x00000011a2107220 */ /* 0x000fe20000410000 */
[-C--:B------:R-:W-:Y:S01]  /*5920*/  FMUL.FTZ R145, R102, R187.reuse ;  /* 0x000000bb66917220 */ /* 0x080fe20000410000 */
[----:B------:R-:W1:Y:S01]  /*5930*/  SHFL.UP PT, R12, R15, 0x1, RZ ;  /* 0x042000000f0c7989 */ /* 0x000e6200000e00ff */
[C---:B------:R-:W-:Y:S01]  /*5940*/  FFMA.FTZ R18, R163.reuse, R18, R182 ;  /* 0x00000012a3127223 */ /* 0x040fe200000100b6 */
[----:B------:R-:W-:Y:S01]  /*5950*/  FMUL.FTZ R17, R163, R16 ;  /* 0x00000010a3117220 */ /* 0x000fe20000410000 */
[----:B------:R-:W-:Y:S01]  /*5960*/  ISETP.GE.AND P1, PT, R70, 0x1, PT ;  /* 0x000000014600780c */ /* 0x000fe20003f26270 */
[----:B------:R-:W-:Y:S01]  /*5970*/  FMUL.FTZ R180, R104, R187 ;  /* 0x000000bb68b47220 */ /* 0x000fe20000410000 */
[C---:B------:R-:W-:Y:S01]  /*5980*/  FFMA.FTZ R18, R164.reuse, R18, R145 ;  /* 0x00000012a4127223 */ /* 0x040fe20000010091 */
[----:B------:R-:W-:Y:S01]  /*5990*/  FMUL.FTZ R16, R164, R17 ;  /* 0x00000011a4107220 */ /* 0x000fe20000410000 */
[-C--:B------:R-:W-:Y:S01]  /*59a0*/  FMUL.FTZ R143, R106, R187.reuse ;  /* 0x000000bb6a8f7220 */ /* 0x080fe20000410000 */
[-C--:B------:R-:W-:Y:S01]  /*59b0*/  FMUL.FTZ R178, R108, R187.reuse ;  /* 0x000000bb6cb27220 */ /* 0x080fe20000410000 */
[C---:B------:R-:W-:Y:S01]  /*59c0*/  FFMA.FTZ R18, R165.reuse, R18, R180 ;  /* 0x00000012a5127223 */ /* 0x040fe200000100b4 */
[----:B------:R-:W-:Y:S01]  /*59d0*/  FMUL.FTZ R17, R165, R16 ;  /* 0x00000010a5117220 */ /* 0x000fe20000410000 */
[----:B------:R-:W-:Y:S01]  /*59e0*/  FMUL.FTZ R179, R0, R187 ;  /* 0x000000bb00b37220 */ /* 0x000fe20000410000 */
[----:B------:R-:W-:Y:S01]  /*59f0*/  LOP3.LUT R213, R72, 0x1f, RZ, 0xc0, !PT ;  /* 0x0000001f48d57812 */ /* 0x000fe200078ec0ff */
[C---:B------:R-:W-:Y:S01]  /*5a00*/  FFMA.FTZ R18, R166.reuse, R18, R143 ;  /* 0x00000012a6127223 */ /* 0x040fe2000001008f */
[----:B------:R-:W-:Y:S01]  /*5a10*/  FMUL.FTZ R16, R166, R17 ;  /* 0x00000011a6107220 */ /* 0x000fe20000410000 */
[----:B------:R-:W-:Y:S01]  /*5a20*/  ISETP.GE.OR P0, PT, R44, R121, P0 ;  /* 0x000000792c00720c */ /* 0x000fe20000706670 */
[----:B-----5:R-:W-:Y:S01]  /*5a30*/  SHFL.IDX PT, R2, R2, RZ, 0x1f ;  /* 0x00001fff02027589 */ /* 0x020fe200000e0000 */
[C---:B------:R-:W-:Y:S01]  /*5a40*/  FFMA.FTZ R18, R167.reuse, R18, R178 ;  /* 0x00000012a7127223 */ /* 0x040fe200000100b2 */
[----:B------:R-:W-:Y:S01]  /*5a50*/  FMUL.FTZ R17, R167, R16 ;  /* 0x00000010a7117220 */ /* 0x000fe20000410000 */
[----:B------:R-:W-:Y:S01]  /*5a60*/  ISETP.NE.AND P2, PT, R213, 0x1f, PT ;  /* 0x0000001fd500780c */ /* 0x000fe20003f45270 */
[C---:B0-----:R-:W-:Y:S01]  /*5a70*/  @P1 FFMA.FTZ R14, R15.reuse, R13, R14 ;  /* 0x0000000d0f0e1223 */ /* 0x041fe2000001000e */
[C---:B------:R-:W-:Y:S01]  /*5a80*/  FFMA.FTZ R207, R168.reuse, R18, R179 ;  /* 0x00000012a8cf7223 */ /* 0x040fe200000100b3 */
[----:B------:R-:W-:Y:S01]  /*5a90*/  FMUL.FTZ R230, R168, R17 ;  /* 0x00000011a8e67220 */ /* 0x000fe20000410000 */
[----:B------:R-:W0:Y:S01]  /*5aa0*/  S2R R18, SR_CgaCtaId ;  /* 0x0000000000127919 */ /* 0x000e220000008800 */
[----:B-1----:R-:W-:Y:S01]  /*5ab0*/  @P1 FMUL.FTZ R15, R15, R12 ;  /* 0x0000000c0f0f1220 */ /* 0x002fe20000410000 */
[----:B------:R-:W-:Y:S01]  /*5ac0*/  ISETP.GE.AND P1, PT, R70, 0x2, PT ;  /* 0x000000024600780c */ /* 0x000fe20003f26270 */
[----:B------:R-:W-:Y:S01]  /*5ad0*/  IMAD R234, R24, UR15, RZ ;  /* 0x0000000f18ea7c24 */ /* 0x000fe2000f8e02ff */
[----:B------:R-:W1:Y:S01]  /*5ae0*/  SHFL.UP PT, R13, R14, 0x2, RZ ;  /* 0x044000000e0d7989 */ /* 0x000e6200000e00ff */
[----:B------:R-:W-:Y:S01]  /*5af0*/  MOV R81, 0x400 ;  /* 0x0000040000517802 */ /* 0x000fe20000000f00 */
[----:B------:R-:W-:Y:S01]  /*5b00*/  BSSY B0, `(.L_x_8415) ;  /* 0x00000e6000007945 */ /* 0x000fe20003800000 */
[----:B------:R-:W-:Y:S01]  /*5b10*/  IMAD R211, R25, UR14, R234 ;  /* 0x0000000e19d37c24 */ /* 0x000fe2000f8e02ea */
[----:B------:R-:W2:Y:S04]  /*5b20*/  SHFL.UP PT, R12, R15, 0x2, RZ ;  /* 0x044000000f0c7989 */ /* 0x000ea800000e00ff */
[----:B------:R-:W3:Y:S04]  /*5b30*/  SHFL.DOWN PT, R16, R207, 0x1, 0x1f ;  /* 0x08201f00cf107f89 */ /* 0x000ee800000e0000 */
[----:B------:R-:W4:Y:S01]  /*5b40*/  SHFL.DOWN PT, R17, R230, 0x1, 0x1f ;  /* 0x08201f00e6117f89 */ /* 0x000f2200000e0000 */
[C---:B-1----:R-:W-:Y:S01]  /*5b50*/  @P1 FFMA.FTZ R14, R15.reuse, R13, R14 ;  /* 0x0000000d0f0e1223 */ /* 0x042fe2000001000e */
[----:B--2---:R-:W-:-:S04]  /*5b60*/  @P1 FMUL.FTZ R15, R15, R12 ;  /* 0x0000000c0f0f1220 */ /* 0x004fc80000410000 */
[----:B------:R-:W1:Y:S01]  /*5b70*/  SHFL.UP PT, R13, R14, 0x4, RZ ;  /* 0x048000000e0d7989 */ /* 0x000e6200000e00ff */
[----:B------:R-:W-:Y:S01]  /*5b80*/  ISETP.GE.AND P1, PT, R70, 0x4, PT ;  /* 0x000000044600780c */ /* 0x000fe20003f26270 */
[----:B---3--:R-:W-:Y:S02]  /*5b90*/  @P2 FFMA.FTZ R207, R230, R16, R207 ;  /* 0x00000010e6cf2223 */ /* 0x008fe400000100cf */
[----:B------:R-:W2:Y:S01]  /*5ba0*/  SHFL.UP PT, R12, R15, 0x4, RZ ;  /* 0x048000000f0c7989 */ /* 0x000ea200000e00ff */
[----:B0-----:R-:W-:Y:S01]  /*5bb0*/  LEA R81, R18, R81, 0x18 ;  /* 0x0000005112517211 */ /* 0x001fe200078ec0ff */
[----:B----4-:R-:W-:Y:S02]  /*5bc0*/  @P2 FMUL.FTZ R230, R230, R17 ;  /* 0x00000011e6e62220 */ /* 0x010fe40000410000 */
[----:B------:R-:W0:Y:S01]  /*5bd0*/  SHFL.DOWN PT, R16, R207, 0x2, 0x1f ;  /* 0x08401f00cf107f89 */ /* 0x000e2200000e0000 */
[----:B------:R-:W-:Y:S02]  /*5be0*/  ISETP.GE.U32.AND P2, PT, R213, 0x1e, PT ;  /* 0x0000001ed500780c */ /* 0x000fe40003f46070 */
[----:B------:R-:W-:Y:S01]  /*5bf0*/  @!P0 LEA R18, R148, R81, 0x3 ;  /* 0x0000005194128211 */ /* 0x000fe200078e18ff */
[----:B------:R-:W3:Y:S02]  /*5c00*/  SHFL.DOWN PT, R17, R230, 0x2, 0x1f ;  /* 0x08401f00e6117f89 */ /* 0x000ee400000e0000 */
[C---:B-1----:R-:W-:Y:S01]  /*5c10*/  @P1 FFMA.FTZ R14, R15.reuse, R13, R14 ;  /* 0x0000000d0f0e1223 */ /* 0x042fe2000001000e */
[----:B--2---:R-:W-:-:S04]  /*5c20*/  @P1 FMUL.FTZ R15, R15, R12 ;  /* 0x0000000c0f0f1220 */ /* 0x004fc80000410000 */
[----:B------:R-:W1:Y:S01]  /*5c30*/  SHFL.UP PT, R13, R14, 0x8, RZ ;  /* 0x050000000e0d7989 */ /* 0x000e6200000e00ff */
[----:B------:R-:W-:Y:S02]  /*5c40*/  ISETP.GE.AND P1, PT, R70, 0x8, PT ;  /* 0x000000084600780c */ /* 0x000fe40003f26270 */
[C---:B0-----:R-:W-:Y:S01]  /*5c50*/  @!P2 FFMA.FTZ R207, R230.reuse, R16, R207 ;  /* 0x00000010e6cfa223 */ /* 0x041fe200000100cf */
[----:B------:R-:W0:Y:S01]  /*5c60*/  SHFL.UP PT, R12, R15, 0x8, RZ ;  /* 0x050000000f0c7989 */ /* 0x000e2200000e00ff */
[----:B---3--:R-:W-:-:S03]  /*5c70*/  @!P2 FMUL.FTZ R230, R230, R17 ;  /* 0x00000011e6e6a220 */ /* 0x008fc60000410000 */
[----:B------:R-:W2:Y:S01]  /*5c80*/  SHFL.DOWN PT, R16, R207, 0x4, 0x1f ;  /* 0x08801f00cf107f89 */ /* 0x000ea200000e0000 */
[----:B------:R-:W-:-:S03]  /*5c90*/  ISETP.GE.U32.AND P2, PT, R213, 0x1c, PT ;  /* 0x0000001cd500780c */ /* 0x000fc60003f46070 */
[----:B------:R-:W3:Y:S02]  /*5ca0*/  SHFL.DOWN PT, R17, R230, 0x4, 0x1f ;  /* 0x08801f00e6117f89 */ /* 0x000ee400000e0000 */
[C---:B-1----:R-:W-:Y:S01]  /*5cb0*/  @P1 FFMA.FTZ R14, R15.reuse, R13, R14 ;  /* 0x0000000d0f0e1223 */ /* 0x042fe2000001000e */
[----:B0-----:R-:W-:-:S04]  /*5cc0*/  @P1 FMUL.FTZ R15, R15, R12 ;  /* 0x0000000c0f0f1220 */ /* 0x001fc80000410000 */
[----:B------:R-:W0:Y:S01]  /*5cd0*/  SHFL.UP PT, R13, R14, 0x10, RZ ;  /* 0x060000000e0d7989 */ /* 0x000e2200000e00ff */
[----:B------:R-:W-:Y:S02]  /*5ce0*/  ISETP.GE.AND P1, PT, R70, 0x10, PT ;  /* 0x000000104600780c */ /* 0x000fe40003f26270 */
[C---:B--2---:R-:W-:Y:S01]  /*5cf0*/  @!P2 FFMA.FTZ R207, R230.reuse, R16, R207 ;  /* 0x00000010e6cfa223 */ /* 0x044fe200000100cf */
[----:B------:R-:W1:Y:S01]  /*5d00*/  SHFL.UP PT, R12, R15, 0x10, RZ ;  /* 0x060000000f0c7989 */ /* 0x000e6200000e00ff */
[----:B------:R-:W-:Y:S01]  /*5d10*/  HFMA2.MMA R16, -RZ, RZ, 1.875, 0 ;  /* 0x3f800000ff107435 */ /* 0x000fe200000001ff */
[----:B---3--:R-:W-:Y:S02]  /*5d20*/  @!P2 FMUL.FTZ R230, R230, R17 ;  /* 0x00000011e6e6a220 */ /* 0x008fe40000410000 */
[----:B------:R-:W2:Y:S01]  /*5d30*/  SHFL.DOWN PT, R187, R207, 0x8, 0x1f ;  /* 0x09001f00cfbb7f89 */ /* 0x000ea200000e0000 */
[C---:B------:R-:W-:Y:S02]  /*5d40*/  ISETP.GE.U32.AND P2, PT, R213.reuse, 0x18, PT ;  /* 0x00000018d500780c */ /* 0x040fe40003f46070 */
[----:B------:R-:W-:Y:S01]  /*5d50*/  MOV R17, RZ ;  /* 0x000000ff00117202 */ /* 0x000fe20000000f00 */
[----:B------:R-:W3:Y:S05]  /*5d60*/  SHFL.DOWN PT, R19, R230, 0x8, 0x1f ;  /* 0x09001f00e6137f89 */ /* 0x000eea00000e0000 */
[----:B------:R-:W-:Y:S01]  /*5d70*/  @!P0 LDS.64 R16, [R18+0x1728] ;  /* 0x0017280012108984 */ /* 0x000fe20000000a00 */
[----:B------:R-:W-:Y:S01]  /*5d80*/  ISETP.GE.U32.AND P0, PT, R213, 0x10, PT ;  /* 0x00000010d500780c */ /* 0x000fe20003f06070 */
[C---:B0-----:R-:W-:Y:S01]  /*5d90*/  @P1 FFMA.FTZ R14, R15.reuse, R13, R14 ;  /* 0x0000000d0f0e1223 */ /* 0x041fe2000001000e */
[----:B------:R-:W-:Y:S01]  /*5da0*/  HFMA2.MMA R13, -RZ, RZ, 0, 0 ;  /* 0x00000000ff0d7435 */ /* 0x000fe200000001ff */
[----:B-1----:R-:W-:-:S03]  /*5db0*/  @P1 FMUL.FTZ R15, R15, R12 ;  /* 0x0000000c0f0f1220 */ /* 0x002fc60000410000 */
[----:B------:R-:W-:Y:S01]  /*5dc0*/  SHFL.UP PT, R232, R14, 0x1, RZ ;  /* 0x042000000ee87989 */ /* 0x000fe200000e00ff */
[----:B------:R-:W-:Y:S01]  /*5dd0*/  MOV R12, R72 ;  /* 0x00000048000c7202 */ /* 0x000fe20000000f00 */
[----:B--2---:R-:W-:-:S04]  /*5de0*/  @!P2 FFMA.FTZ R207, R230, R187, R207 ;  /* 0x000000bbe6cfa223 */ /* 0x004fc800000100cf */
[----:B------:R-:W-:-:S04]  /*5df0*/  IMAD.WIDE.U32 R12, R24, UR14, R12 ;  /* 0x0000000e180c7c25 */ /* 0x000fc8000f8e000c */
[----:B---3--:R-:W-:Y:S01]  /*5e00*/  @!P2 FMUL.FTZ R230, R230, R19 ;  /* 0x00000013e6e6a220 */ /* 0x008fe20000410000 */
[----:B------:R-:W0:Y:S01]  /*5e10*/  SHFL.DOWN PT, R209, R207, 0x10, 0x1f ;  /* 0x0a001f00cfd17f89 */ /* 0x000e2200000e0000 */
[----:B------:R-:W-:-:S03]  /*5e20*/  IADD3 R13, R13, R211, RZ ;  /* 0x000000d30d0d7210 */ /* 0x000fc60007ffe0ff */
[----:B------:R1:W2:Y:S01]  /*5e30*/  SHFL.UP PT, R19, R15, 0x1, RZ ;  /* 0x042000000f137989 */ /* 0x0002a200000e00ff */
[----:B------:R-:W-:-:S03]  /*5e40*/  IMAD R211, R75, UR20, RZ ;  /* 0x000000144bd37c24 */ /* 0x000fc6000f8e02ff */
[----:B------:R-:W3:Y:S01]  /*5e50*/  SHFL.DOWN PT, R187, R230, 0x10, 0x1f ;  /* 0x0a001f00e6bb7f89 */ /* 0x000ee200000e0000 */
[C---:B------:R-:W-:Y:S02]  /*5e60*/  IMAD R211, R74.reuse, UR21, R211 ;  /* 0x000000154ad37c24 */ /* 0x040fe4000f8e02d3 */
[----:B-1----:R-:W-:-:S05]  /*5e70*/  IMAD.WIDE.U32 R14, R74, UR20, R12 ;  /* 0x000000144a0e7c25 */ /* 0x002fca000f8e000c */
[----:B------:R-:W-:Y:S02]  /*5e80*/  IADD3 R13, R15, R211, RZ ;  /* 0x000000d30f0d7210 */ /* 0x000fe40007ffe0ff */
[----:B------:R-:W-:Y:S01]  /*5e90*/  LEA R18, P1, R14, UR22, 0x2 ;  /* 0x000000160e127c11 */ /* 0x000fe2000f8210ff */
[----:B0-----:R-:W-:Y:S01]  /*5ea0*/  @!P0 FFMA.FTZ R207, R230, R209, R207 ;  /* 0x000000d1e6cf8223 */ /* 0x001fe200000100cf */
[----:B--2---:R-:W-:-:S04]  /*5eb0*/  @P3 FFMA.FTZ R2, R19, R2, R232 ;  /* 0x0000000213023223 */ /* 0x004fc800000100e8 */
[----:B------:R-:W-:Y:S01]  /*5ec0*/  SHFL.DOWN PT, R234, R207, 0x1, 0x1f ;  /* 0x08201f00cfea7f89 */ /* 0x000fe200000e0000 */
[----:B------:R-:W-:Y:S01]  /*5ed0*/  LEA.HI.X R19, R14, UR23, R13, 0x2, P1 ;  /* 0x000000170e137c11 */ /* 0x000fe200088f140d */
[----:B------:R-:W-:Y:S01]  /*5ee0*/  FFMA.FTZ R209, R183, R2, R224 ;  /* 0x00000002b7d17223 */ /* 0x000fe200000100e0 */
[----:B---3--:R-:W-:Y:S01]  /*5ef0*/  @!P0 FMUL.FTZ R230, R230, R187 ;  /* 0x000000bbe6e68220 */ /* 0x008fe20000410000 */
[----:B------:R-:W-:Y:S01]  /*5f00*/  SHFL.IDX PT, R224, R17, RZ, 0x1f ;  /* 0x00001fff11e07589 */ /* 0x000fe200000e0000 */
[----:B------:R-:W-:Y:S01]  /*5f10*/  IADD3 R187, -R121, UR4, RZ ;  /* 0x0000000479bb7c10 */ /* 0x000fe2000fffe1ff */
[-C--:B------:R-:W-:Y:S01]  /*5f20*/  FFMA.FTZ R232, R168, R209.reuse, R205 ;  /* 0x000000d1a8e87223 */ /* 0x080fe200000100cd */
[----:B------:R-:W-:Y:S01]  /*5f30*/  FFMA.FTZ R15, R0, R209, RZ ;  /* 0x000000d1000f7223 */ /* 0x000fe200000100ff */
[----:B------:R-:W0:Y:S01]  /*5f40*/  SHFL.DOWN PT, R211, R230, 0x1, 0x1f ;  /* 0x08201f00e6d37f89 */ /* 0x000e2200000e0000 */
[----:B------:R-:W-:Y:S01]  /*5f50*/  ISETP.NE.AND P1, PT, R72, 0x1f, PT ;  /* 0x0000001f4800780c */ /* 0x000fe20003f25270 */
[-C--:B------:R-:W-:Y:S01]  /*5f60*/  FFMA.FTZ R205, R167, R232.reuse, R226 ;  /* 0x000000e8a7cd7223 */ /* 0x080fe200000100e2 */
[----:B------:R-:W-:Y:S01]  /*5f70*/  FFMA.FTZ R183, R108, R232, R15 ;  /* 0x000000e86cb77223 */ /* 0x000fe2000001000f */
[----:B------:R-:W-:Y:S01]  /*5f80*/  IMAD R187, R187, -0x200, RZ ;  /* 0xfffffe00bbbb7824 */ /* 0x000fe200078e02ff */
[----:B------:R-:W-:Y:S01]  /*5f90*/  IADD3 R12, P3, R28, R14, RZ ;  /* 0x0000000e1c0c7210 */ /* 0x000fe20007f7e0ff */
[-C--:B------:R-:W-:Y:S01]  /*5fa0*/  FFMA.FTZ R226, R166, R205.reuse, R203 ;  /* 0x000000cda6e27223 */ /* 0x080fe200000100cb */
[----:B------:R-:W-:Y:S01]  /*5fb0*/  FFMA.FTZ R183, R106, R205, R183 ;  /* 0x000000cd6ab77223 */ /* 0x000fe200000100b7 */
[----:B------:R-:W-:-:S04]  /*5fc0*/  IMAD.WIDE R14, R187, 0x4, R18 ;  /* 0x00000004bb0e7825 */ /* 0x000fc800078e0212 */
[----:B------:R-:W-:Y:S01]  /*5fd0*/  FFMA.FTZ R19, R112, -R185, R205 ;  /* 0x800000b970137223 */ /* 0x000fe200000100cd */
[-C--:B------:R-:W-:Y:S01]  /*5fe0*/  FFMA.FTZ R222, R165, R226.reuse, R222 ;  /* 0x000000e2a5de7223 */ /* 0x080fe200000100de */
[----:B------:R-:W-:Y:S01]  /*5ff0*/  FFMA.FTZ R183, R104, R226, R183 ;  /* 0x000000e268b77223 */ /* 0x000fe200000100b7 */
[----:B------:R-:W-:Y:S01]  /*6000*/  FFMA.FTZ R2, R110, -R189, R209 ;  /* 0x800000bd6e027223 */ /* 0x000fe200000100d1 */
[----:B------:R-:W-:Y:S01]  /*6010*/  SHFL.IDX PT, R207, R207, RZ, 0x1f ;  /* 0x00001fffcfcf7589 */ /* 0x000fe200000e0000 */
[-C--:B------:R-:W-:Y:S01]  /*6020*/  FFMA.FTZ R201, R164, R222.reuse, R201 ;  /* 0x000000dea4c97223 */ /* 0x080fe200000100c9 */
[----:B------:R-:W-:Y:S01]  /*6030*/  FFMA.FTZ R185, R102, R222, R183 ;  /* 0x000000de66b97223 */ /* 0x000fe200000100b7 */
[----:B------:R-:W-:Y:S01]  /*6040*/  FFMA.FTZ R187, R113, -R192, R222 ;  /* 0x800000c071bb7223 */ /* 0x000fe200000100de */
[----:B------:R-:W-:Y:S01]  /*6050*/  FFMA.FTZ R183, R115, -R190, R226 ;  /* 0x800000be73b77223 */ /* 0x000fe200000100e2 */
[-C--:B------:R-:W-:Y:S01]  /*6060*/  FFMA.FTZ R220, R163, R201.reuse, R220 ;  /* 0x000000c9a3dc7223 */ /* 0x080fe200000100dc */
[----:B------:R-:W-:Y:S01]  /*6070*/  FFMA.FTZ R185, R100, R201, R185 ;  /* 0x000000c964b97223 */ /* 0x000fe200000100b9 */
[----:B------:R-:W1:Y:S01]  /*6080*/  SHFL.IDX PT, R230, R230, RZ, 0x1f ;  /* 0x00001fffe6e67589 */ /* 0x000e6200000e0000 */
[----:B------:R-:W-:Y:S01]  /*6090*/  ISETP.NE.AND P0, PT, R72, RZ, PT ;  /* 0x000000ff4800720c */ /* 0x000fe20003f05270 */
[-C--:B------:R-:W-:Y:S01]  /*60a0*/  FFMA.FTZ R197, R162, R220.reuse, R197 ;  /* 0x000000dca2c57223 */ /* 0x080fe200000100c5 */
[----:B------:R-:W-:Y:S01]  /*60b0*/  FFMA.FTZ R185, R98, R220, R185 ;  /* 0x000000dc62b97223 */ /* 0x000fe200000100b9 */
[----:B0-----:R-:W-:Y:S01]  /*60c0*/  @P1 FFMA.FTZ R224, R211, R224, R234 ;  /* 0x000000e0d3e01223 */ /* 0x001fe200000100ea */
[----:B------:R-:W-:Y:S01]  /*60d0*/  FFMA.FTZ R189, R149, -R196, R220 ;  /* 0x800000c495bd7223 */ /* 0x000fe200000100dc */
[-C--:B------:R-:W-:Y:S01]  /*60e0*/  FFMA.FTZ R218, R161, R197.reuse, R218 ;  /* 0x000000c5a1da7223 */ /* 0x080fe200000100da */
[----:B------:R-:W-:Y:S01]  /*60f0*/  FFMA.FTZ R185, R96, R197, R185 ;  /* 0x000000c560b97223 */ /* 0x000fe200000100b9 */
[----:B------:R-:W-:Y:S01]  /*6100*/  FFMA.FTZ R192, R224, R228, R139 ;  /* 0x000000e4e0c07223 */ /* 0x000fe2000001008b */
[----:B------:R-:W-:Y:S01]  /*6110*/  FFMA.FTZ R190, R152, -R191, R197 ;  /* 0x800000bf98be7223 */ /* 0x000fe200000100c5 */
[-C--:B------:R-:W-:Y:S01]  /*6120*/  FFMA.FTZ R139, R160, R218.reuse, R193 ;  /* 0x000000daa08b7223 */ /* 0x080fe200000100c1 */
[----:B------:R-:W-:Y:S01]  /*6130*/  FFMA.FTZ R185, R94, R218, R185 ;  /* 0x000000da5eb97223 */ /* 0x000fe200000100b9 */
[----:B------:R-:W-:Y:S01]  /*6140*/  FFMA.FTZ R191, R171, R192, R212 ;  /* 0x000000c0abbf7223 */ /* 0x000fe200000100d4 */
[----:B------:R-:W-:Y:S01]  /*6150*/  FFMA.FTZ R193, R151, -R194, R218 ;  /* 0x800000c297c17223 */ /* 0x000fe200000100da */
        /* <DEDUP_REMOVED lines=11> */
[----:B------:R-:W-:Y:S01]  /*6210*/  SHF.L.U32 R137, R72, 0x4, RZ ;  /* 0x0000000448897819 */ /* 0x000fe200000006ff */
[----:B------:R-:W-:Y:S01]  /*6220*/  FFMA.FTZ R176, R156, -R147, R139 ;  /* 0x800000939cb07223 */ /* 0x000fe2000001008b */
[C---:B-1----:R-:W-:Y:S01]  /*6230*/  FFMA.FTZ R17, R230.reuse, R17, R207 ;  /* 0x00000011e6117223 */ /* 0x042fe200000100cf */
[----:B------:R-:W-:Y:S01]  /*6240*/  FFMA.FTZ R206, R175, R199, R206 ;  /* 0x000000c7afce7223 */ /* 0x000fe200000100ce */
[----:B------:R-:W-:Y:S01]  /*6250*/  FFMA.FTZ R175, R177, R200, R204 ;  /* 0x000000c8b1af7223 */ /* 0x000fe200000100cc */
[----:B------:R-:W-:Y:S01]  /*6260*/  FMUL.FTZ R16, R230, R16 ;  /* 0x00000010e6107220 */ /* 0x000fe20000410000 */
[----:B------:R-:W-:Y:S01]  /*6270*/  @!P0 LEA R147, R148, R81, 0x3 ;  /* 0x0000005194938211 */ /* 0x000fe200078e18ff */
[----:B------:R-:W-:Y:S01]  /*6280*/  FFMA.FTZ R169, R169, R206, R202 ;  /* 0x000000cea9a97223 */ /* 0x000fe200000100ca */
[----:B------:R-:W-:Y:S01]  /*6290*/  FFMA.FTZ R202, R141, R175, R184 ;  /* 0x000000af8dca7223 */ /* 0x000fe200000100b8 */
[----:B------:R-:W-:Y:S01]  /*62a0*/  HADD2.F32 R141, -RZ, R9.H1_H1 ;  /* 0x30000009ff8d7230 */ /* 0x000fe20000004100 */
[----:B------:R-:W-:Y:S01]  /*62b0*/  LEA.HI.SX32 R204, R137, R137, 0x1b ;  /* 0x0000008989cc7211 */ /* 0x000fe200078fdaff */
[----:B------:R-:W-:Y:S01]  /*62c0*/  FFMA.FTZ R160, R160, R169, R133 ;  /* 0x000000a9a0a07223 */ /* 0x000fe20000010085 */
[----:B------:R-:W-:Y:S01]  /*62d0*/  FMUL.FTZ R209, R199, R46 ;  /* 0x0000002ec7d17220 */ /* 0x000fe20000410000 */
[----:B------:R0:W-:Y:S01]  /*62e0*/  @!P0 STS.64 [R147+0x1728], R16 ;  /* 0x0017281093008388 */ /* 0x0001e20000000a00 */
[----:B------:R-:W-:Y:S01]  /*62f0*/  LEA R207, R204, R81, 0x2 ;  /* 0x00000051cccf7211 */ /* 0x000fe200078e10ff */
[----:B------:R-:W-:Y:S01]  /*6300*/  FFMA.FTZ R203, R161, R160, R186 ;  /* 0x000000a0a1cb7223 */ /* 0x000fe200000100ba */
[----:B------:R-:W-:Y:S01]  /*6310*/  FMUL.FTZ R222, R206, R47 ;  /* 0x0000002fcede7220 */ /* 0x000fe20000410000 */
[----:B------:R-:W-:Y:S01]  /*6320*/  FMUL.FTZ R218, R160, R49 ;  /* 0x00000031a0da7220 */ /* 0x000fe20000410000 */
[----:B------:R-:W-:Y:S01]  /*6330*/  FFMA.FTZ R185, R88, R139, R185 ;  /* 0x0000008b58b97223 */ /* 0x000fe200000100b9 */
[----:B------:R-:W-:Y:S01]  /*6340*/  FFMA.FTZ R162, R162, R203, R135 ;  /* 0x000000cba2a27223 */ /* 0x000fe20000010087 */
[----:B------:R-:W-:-:S02]  /*6350*/  HADD2.F32 R139, -RZ, R10.H0_H0 ;  /* 0x2000000aff8b7230 */ /* 0x000fc40000004100 */
[----:B------:R-:W-:Y:S01]  /*6360*/  FMUL.FTZ R208, R196, R45 ;  /* 0x0000002dc4d07220 */ /* 0x000fe20000410000 */
[----:B------:R-:W-:Y:S01]  /*6370*/  FMUL.FTZ R220, R169, R48 ;  /* 0x00000030a9dc7220 */ /* 0x000fe20000410000 */
[----:B------:R-:W-:Y:S01]  /*6380*/  FFMA.FTZ R205, R163, R162, R182 ;  /* 0x000000a2a3cd7223 */ /* 0x000fe200000100b6 */
[----:B------:R-:W-:Y:S01]  /*6390*/  FFMA.FTZ R188, R150, -R181, R201 ;  /* 0x800000b596bc7223 */ /* 0x000fe200000100c9 */
[----:B0-----:R-:W-:Y:S01]  /*63a0*/  FMUL.FTZ R16, R141, R209 ;  /* 0x000000d18d107220 */ /* 0x001fe20000410000 */
[--C-:B------:R-:W-:Y:S02]  /*63b0*/  HADD2.F32 R147, -RZ, R8.reuse.H0_H0 ;  /* 0x20000008ff937230 */ /* 0x100fe40000004100 */
[----:B------:R-:W-:Y:S01]  /*63c0*/  FFMA.FTZ R164, R164, R205, R145 ;  /* 0x000000cda4a47223 */ /* 0x000fe20000010091 */
[----:B------:R-:W-:Y:S02]  /*63d0*/  HADD2.F32 R145, -RZ, R8.H1_H1 ;  /* 0x30000008ff917230 */ /* 0x000fe40000004100 */
[----:B------:R-:W-:Y:S01]  /*63e0*/  FFMA.FTZ R201, R86, R200, R185 ;  /* 0x000000c856c97223 */ /* 0x000fe200000100b9 */
[----:B------:R0:W-:Y:S01]  /*63f0*/  STS [R207+0x45c], R16 ;  /* 0x00045c10cf007388 */ /* 0x0001e20000000800 */
[----:B------:R-:W-:Y:S01]  /*6400*/  FFMA.FTZ R165, R165, R164, R180 ;  /* 0x000000a4a5a57223 */ /* 0x000fe200000100b4 */
[----:B------:R-:W-:Y:S01]  /*6410*/  FMUL.FTZ R180, R147, R218 ;  /* 0x000000da93b47220 */ /* 0x000fe20000410000 */
[----:B------:R-:W-:-:S02]  /*6420*/  HADD2.F32 R135, -RZ, R11.H0_H0 ;  /* 0x2000000bff877230 */ /* 0x000fc40000004100 */
[----:B------:R-:W-:Y:S01]  /*6430*/  FMUL.FTZ R185, R164, R53 ;  /* 0x00000035a4b97220 */ /* 0x000fe20000410000 */
[----:B------:R-:W-:Y:S01]  /*6440*/  FFMA.FTZ R163, R166, R165, R143 ;  /* 0x000000a5a6a37223 */ /* 0x000fe2000001008f */
[----:B------:R-:W-:Y:S02]  /*6450*/  HADD2.F32 R143, -RZ, R9.H0_H0 ;  /* 0x20000009ff8f7230 */ /* 0x000fe40000004100 */
[----:B------:R-:W-:Y:S01]  /*6460*/  FMUL.FTZ R186, R191, R42 ;  /* 0x0000002abfba7220 */ /* 0x000fe20000410000 */
[----:B------:R-:W-:Y:S02]  /*6470*/  HADD2.F32 R137, -RZ, R10.H1_H1 ;  /* 0x3000000aff897230 */ /* 0x000fe40000004100 */
[----:B------:R-:W-:Y:S01]  /*6480*/  FFMA.FTZ R167, R167, R163, R178 ;  /* 0x000000a3a7a77223 */ /* 0x000fe200000100b2 */
[----:B------:R-:W-:Y:S01]  /*6490*/  FMUL.FTZ R211, R163, R55 ;  /* 0x00000037a3d37220 */ /* 0x000fe20000410000 */
[----:B------:R-:W-:Y:S01]  /*64a0*/  FMUL.FTZ R166, R143, R222 ;  /* 0x000000de8fa67220 */ /* 0x000fe20000410000 */
[----:B------:R-:W-:Y:S01]  /*64b0*/  FMUL.FTZ R182, R139, R208 ;  /* 0x000000d08bb67220 */ /* 0x000fe20000410000 */
[----:B------:R-:W-:Y:S01]  /*64c0*/  FFMA.FTZ R161, R168, R167, R179 ;  /* 0x000000a7a8a17223 */ /* 0x000fe200000100b3 */
[----:B0-----:R-:W-:Y:S01]  /*64d0*/  FMUL.FTZ R16, R167, R56 ;  /* 0x00000038a7107220 */ /* 0x001fe20000410000 */
[----:B------:R-:W-:Y:S01]  /*64e0*/  FMUL.FTZ R168, R165, R54 ;  /* 0x00000036a5a87220 */ /* 0x000fe20000410000 */
[----:B------:R0:W-:Y:S01]  /*64f0*/  STS [R207+0x458], R166 ;  /* 0x000458a6cf007388 */ /* 0x0001e20000000800 */
[----:B------:R-:W-:Y:S01]  /*6500*/  FMUL.FTZ R17, R161, R57 ;  /* 0x00000039a1117220 */ /* 0x000fe20000410000 */
[----:B------:R-:W-:Y:S01]  /*6510*/  FMUL.FTZ R178, R145, R220 ;  /* 0x000000dc91b27220 */ /* 0x000fe20000410000 */
[----:B------:R-:W-:Y:S01]  /*6520*/  FMUL.FTZ R204, R194, R43 ;  /* 0x0000002bc2cc7220 */ /* 0x000fe20000410000 */
[----:B------:R1:W-:Y:S01]  /*6530*/  STS [R207+0x450], R180 ;  /* 0x000450b4cf007388 */ /* 0x0003e20000000800 */
[----:B------:R-:W-:Y:S01]  /*6540*/  FFMA.FTZ R177, R2, R17, RZ ;  /* 0x0000001102b17223 */ /* 0x000fe200000100ff */
[----:B------:R-:W-:Y:S01]  /*6550*/  FFMA.FTZ R198, R155, -R198, R200 ;  /* 0x800000c69bc67223 */ /* 0x000fe200000100c8 */
[----:B------:R-:W-:-:S02]  /*6560*/  HADD2.F32 R133, -RZ, R11.H1_H1 ;  /* 0x3000000bff857230 */ /* 0x000fc40000004100 */
[----:B------:R-:W-:Y:S01]  /*6570*/  FMUL.FTZ R200, R192, R3 ;  /* 0x00000003c0c87220 */ /* 0x000fe20000410000 */
[----:B------:R-:W-:Y:S01]  /*6580*/  FMUL.FTZ R210, R135, R186 ;  /* 0x000000ba87d27220 */ /* 0x000fe20000410000 */
[----:B0-----:R-:W-:Y:S01]  /*6590*/  FFMA.FTZ R166, R18, R16, R177 ;  /* 0x0000001012a67223 */ /* 0x001fe200000100b1 */
[----:B------:R-:W-:Y:S01]  /*65a0*/  FMUL.FTZ R184, R137, R204 ;  /* 0x000000cc89b87220 */ /* 0x000fe20000410000 */
[----:B------:R0:W-:Y:S01]  /*65b0*/  STS [R207+0x460], R182 ;  /* 0x000460b6cf007388 */ /* 0x0001e20000000800 */
[--C-:B------:R-:W-:Y:S02]  /*65c0*/  HADD2.F32 R177, -RZ, R6.reuse.H1_H1 ;  /* 0x30000006ffb17230 */ /* 0x100fe40000004100 */
[----:B------:R-:W-:Y:S01]  /*65d0*/  FFMA.FTZ R166, R19, R211, R166 ;  /* 0x000000d313a67223 */ /* 0x000fe200000100a6 */
[----:B-1----:R-:W-:Y:S01]  /*65e0*/  HADD2.F32 R180, -RZ, R6.H0_H0 ;  /* 0x20000006ffb47230 */ /* 0x002fe20000004100 */
[----:B------:R1:W-:Y:S01]  /*65f0*/  STS [R207+0x454], R178 ;  /* 0x000454b2cf007388 */ /* 0x0003e20000000800 */
[----:B------:R-:W-:Y:S01]  /*6600*/  FMUL.FTZ R215, R162, R51 ;  /* 0x00000033a2d77220 */ /* 0x000fe20000410000 */
[----:B------:R-:W-:Y:S01]  /*6610*/  FFMA.FTZ R166, R183, R168, R166 ;  /* 0x000000a8b7a67223 */ /* 0x000fe200000100a6 */
[----:B------:R-:W-:Y:S01]  /*6620*/  FMUL.FTZ R212, R133, R200 ;  /* 0x000000c885d47220 */ /* 0x000fe20000410000 */
[-C--:B------:R-:W-:Y:S01]  /*6630*/  FMUL.FTZ R214, R180, R185.reuse ;  /* 0x000000b9b4d67220 */ /* 0x080fe20000410000 */
[----:B------:R2:W-:Y:S01]  /*6640*/  STS [R207+0x468], R210 ;  /* 0x000468d2cf007388 */ /* 0x0005e20000000800 */
[----:B------:R-:W-:Y:S01]  /*6650*/  FFMA.FTZ R213, R187, R185, R166 ;  /* 0x000000b9bbd57223 */ /* 0x000fe200000100a6 */
[----:B------:R-:W-:Y:S01]  /*6660*/  IADD3 R166, R121, -UR4, RZ ;  /* 0x8000000479a67c10 */ /* 0x000fe2000fffe0ff */
[----:B0-----:R-:W-:Y:S01]  /*6670*/  FMUL.FTZ R182, R205, R52 ;  /* 0x00000034cdb67220 */ /* 0x001fe20000410000 */
[--C-:B------:R-:W-:Y:S01]  /*6680*/  HADD2.F32 R179, -RZ, R7.reuse.H1_H1 ;  /* 0x30000007ffb37230 */ /* 0x100fe20000004100 */
[----:B------:R0:W-:Y:S01]  /*6690*/  STS [R207+0x464], R184 ;  /* 0x000464b8cf007388 */ /* 0x0001e20000000800 */
[----:B-1----:R-:W-:Y:S01]  /*66a0*/  HADD2.F32 R178, -RZ, R7.H0_H0 ;  /* 0x20000007ffb27230 */ /* 0x002fe20000004100 */
[----:B------:R-:W-:Y:S01]  /*66b0*/  LEA R185, R166, 0xfffffe00, 0x9 ;  /* 0xfffffe00a6b97811 */ /* 0x000fe200078e48ff */
[----:B------:R-:W-:Y:S01]  /*66c0*/  FMUL.FTZ R216, R203, R50 ;  /* 0x00000032cbd87220 */ /* 0x000fe20000410000 */
[----:B------:R1:W-:Y:S01]  /*66d0*/  STS [R207+0x46c], R212 ;  /* 0x00046cd4cf007388 */ /* 0x0003e20000000800 */
[-C--:B--2---:R-:W-:Y:S01]  /*66e0*/  FMUL.FTZ R210, R177, R182.reuse ;  /* 0x000000b6b1d27220 */ /* 0x084fe20000410000 */
[----:B------:R-:W-:Y:S01]  /*66f0*/  FFMA.FTZ R182, R188, R182, R213 ;  /* 0x000000b6bcb67223 */ /* 0x000fe200000100d5 */
[----:B------:R-:W-:Y:S01]  /*6700*/  IADD3 R166, -R185, UR9, -R72 ;  /* 0x00000009b9a67c10 */ /* 0x000fe2000fffe948 */
[--C-:B------:R-:W-:Y:S01]  /*6710*/  HADD2.F32 R181, -RZ, R5.reuse.H1_H1 ;  /* 0x30000005ffb57230 */ /* 0x100fe20000004100 */
[----:B------:R-:W-:Y:S01]  /*6720*/  STS [R207+0x440], R214 ;  /* 0x000440d6cf007388 */ /* 0x000fe20000000800 */
[-C--:B0-----:R-:W-:Y:S01]  /*6730*/  FMUL.FTZ R184, R178, R215.reuse ;  /* 0x000000d7b2b87220 */ /* 0x081fe20000410000 */
[----:B------:R-:W-:Y:S01]  /*6740*/  FFMA.FTZ R215, R189, R215, R182 ;  /* 0x000000d7bdd77223 */ /* 0x000fe200000100b6 */
[----:B------:R-:W-:Y:S01]  /*6750*/  HADD2.F32 R185, -RZ, R4.H1_H1 ;  /* 0x30000004ffb97230 */ /* 0x000fe20000004100 */
[----:B------:R-:W-:Y:S01]  /*6760*/  ISETP.GE.AND P2, PT, R166, 0x1, PT ;  /* 0x00000001a600780c */ /* 0x000fe20003f46270 */
[----:B-1----:R-:W-:Y:S01]  /*6770*/  FMUL.FTZ R212, R179, R216 ;  /* 0x000000d8b3d47220 */ /* 0x002fe20000410000 */
[----:B------:R0:W-:Y:S01]  /*6780*/  STS [R207+0x448], R184 ;  /* 0x000448b8cf007388 */ /* 0x0001e20000000800 */
[----:B------:R-:W-:-:S02]  /*6790*/  HADD2.F32 R182, -RZ, R5.H0_H0 ;  /* 0x20000005ffb67230 */ /* 0x000fc40000004100 */
[----:B------:R-:W-:Y:S01]  /*67a0*/  FFMA.FTZ R216, R190, R216, R215 ;  /* 0x000000d8bed87223 */ /* 0x000fe200000100d7 */
[----:B------:R-:W-:Y:S01]  /*67b0*/  IADD3.X R13, R29, R13, RZ, P3, !PT ;  /* 0x0000000d1d0d7210 */ /* 0x000fe20001ffe4ff */
[----:B------:R1:W-:Y:S02]  /*67c0*/  STS [R207+0x44c], R212 ;  /* 0x00044cd4cf007388 */ /* 0x0003e40000000800 */
[----:B------:R-:W-:Y:S02]  /*67d0*/  FFMA.FTZ R216, R193, R218, R216 ;  /* 0x000000dac1d87223 */ /* 0x000fe400000100d8 */
[----:B------:R2:W-:Y:S01]  /*67e0*/  STS [R207+0x444], R210 ;  /* 0x000444d2cf007388 */ /* 0x0005e20000000800 */
[----:B0-----:R-:W-:Y:S02]  /*67f0*/  HADD2.F32 R184, -RZ, R4.H0_H0 ;  /* 0x20000004ffb87230 */ /* 0x001fe40000004100 */
[----:B------:R-:W-:Y:S01]  /*6800*/  FFMA.FTZ R216, R195, R220, R216 ;  /* 0x000000dcc3d87223 */ /* 0x000fe200000100d8 */
[----:B-1----:R-:W-:Y:S01]  /*6810*/  FMUL.FTZ R212, R181, R168 ;  /* 0x000000a8b5d47220 */ /* 0x002fe20000410000 */
[----:B------:R-:W-:Y:S01]  /*6820*/  FMUL.FTZ R168, R185, R16 ;  /* 0x00000010b9a87220 */ /* 0x000fe20000410000 */
[----:B------:R-:W-:Y:S01]  /*6830*/  FMUL.FTZ R16, R184, R17 ;  /* 0x00000011b8107220 */ /* 0x000fe20000410000 */
[----:B--2---:R-:W-:-:S02]  /*6840*/  FMUL.FTZ R210, R182, R211 ;  /* 0x000000d3b6d27220 */ /* 0x004fc40000410000 */
[----:B------:R0:W-:Y:S01]  /*6850*/  STS [R207+0x43c], R212 ;  /* 0x00043cd4cf007388 */ /* 0x0001e20000000800 */
[----:B------:R-:W-:-:S03]  /*6860*/  FFMA.FTZ R211, R197, R222, R216 ;  /* 0x000000dec5d37223 */ /* 0x000fc600000100d8 */
        /* <DEDUP_REMOVED lines=15> */
.L_x_8416:
[----:B------:R-:W-:Y:S05]  /*6960*/  BSYNC B0 ;  /* 0x0000000000007941 */ /* 0x000fea0003800000 */
.L_x_8415:
[----:B------:R-:W-:Y:S01]  /*6970*/  USHF.L.U64.HI UR8, UR5, 0x2, UR6 ;  /* 0x0000000205087899 */ /* 0x000fe20008010206 */
[----:B------:R-:W-:Y:S01]  /*6980*/  FFMA.FTZ R211, R176, R209, R211 ;  /* 0x000000d1b0d37223 */ /* 0x000fe200000100d3 */
[----:B------:R-:W-:Y:S01]  /*6990*/  USHF.L.U32 UR7, UR5, 0x2, URZ ;  /* 0x0000000205077899 */ /* 0x000fe2000800063f */
[----:B------:R-:W-:Y:S01]  /*69a0*/  FFMA.FTZ R173, R158, -R173, R175 ;  /* 0x800000ad9ead7223 */ /* 0x000fe200000100af */
[----:B------:R-:W-:Y:S01]  /*69b0*/  FFMA.FTZ R174, R171, R202, R174 ;  /* 0x000000caabae7223 */ /* 0x000fe200000100ae */
[----:B------:R-:W-:Y:S01]  /*69c0*/  FFMA.FTZ R208, R198, R208, R211 ;  /* 0x000000d0c6d07223 */ /* 0x000fe200000100d3 */
[C---:B01----:R-:W-:Y:S02]  /*69d0*/  IMAD R16, R26.reuse, UR8, RZ ;  /* 0x000000081a107c24 */ /* 0x043fe4000f8e02ff */
[----:B------:R-:W-:Y:S01]  /*69e0*/  FFMA.FTZ R17, R157, -R172, R202 ;  /* 0x800000ac9d117223 */ /* 0x000fe200000100ca */
[----:B------:R-:W-:-:S04]  /*69f0*/  IMAD.WIDE.U32 R12, R26, UR7, R14 ;  /* 0x000000071a0c7c25 */ /* 0x000fc8000f8e000e */
[----:B------:R-:W-:Y:S01]  /*6a00*/  FFMA.FTZ R208, R173, R204, R208 ;  /* 0x000000ccadd07223 */ /* 0x000fe200000100d0 */
[----:B------:R-:W-:Y:S01]  /*6a10*/  FFMA.FTZ R15, R159, -R170, R174 ;  /* 0x800000aa9f0f7223 */ /* 0x000fe200000100ae */
[----:B------:R-:W-:Y:S01]  /*6a20*/  ISETP.GE.AND P6, PT, R166, 0x21, PT ;  /* 0x00000021a600780c */ /* 0x000fe20003fc6270 */
[----:B------:R-:W-:Y:S02]  /*6a30*/  IMAD R131, R27, UR7, R16 ;  /* 0x000000071b837c24 */ /* 0x000fe4000f8e0210 */
[----:B------:R-:W-:Y:S01]  /*6a40*/  FFMA.FTZ R208, R17, R186, R208 ;  /* 0x000000ba11d07223 */ /* 0x000fe200000100d0 */
[----:B------:R-:W-:Y:S01]  /*6a50*/  FFMA.FTZ R201, R84, R175, R201 ;  /* 0x000000af54c97223 */ /* 0x000fe200000100c9 */
[----:B------:R-:W-:Y:S01]  /*6a60*/  IADD3 R171, R72, 0x40, RZ ;  /* 0x0000004048ab7810 */ /* 0x000fe20007ffe0ff */
[----:B------:R-:W-:Y:S01]  /*6a70*/  FMUL.FTZ R14, R80, R174 ;  /* 0x000000ae500e7220 */ /* 0x000fe20000410000 */
[----:B------:R-:W-:Y:S01]  /*6a80*/  IADD3 R13, R13, R131, RZ ;  /* 0x000000830d0d7210 */ /* 0x000fe20007ffe0ff */
[----:B------:R-:W-:Y:S01]  /*6a90*/  FMUL.FTZ R131, R15, R200 ;  /* 0x000000c80f837220 */ /* 0x000fe20000410000 */
[----:B------:R-:W-:Y:S01]  /*6aa0*/  FFMA.FTZ R201, R82, R202, R201 ;  /* 0x000000ca52c97223 */ /* 0x000fe200000100c9 */
[----:B------:R-:W-:Y:S01]  /*6ab0*/  IADD3 R175, R72, 0x60, RZ ;  /* 0x0000006048af7810 */ /* 0x000fe20007ffe0ff */
[----:B------:R-:W-:Y:S01]  /*6ac0*/  BSSY B0, `(.L_x_8417) ;  /* 0x0000011000007945 */ /* 0x000fe20003800000 */
[----:B------:R-:W-:Y:S01]  /*6ad0*/  FADD.FTZ R16, R208, R131 ;  /* 0x00000083d0107221 */ /* 0x000fe20000010000 */
[----:B------:R-:W-:Y:S01]  /*6ae0*/  IADD3 R131, R72, 0x20, RZ ;  /* 0x0000002048837810 */ /* 0x000fe20007ffe0ff */
[----:B------:R-:W-:Y:S01]  /*6af0*/  FADD.FTZ R14, R201, R14 ;  /* 0x0000000ec90e7221 */ /* 0x000fe20000010000 */
[----:B------:R-:W-:-:S02]  /*6b00*/  LEA.HI.SX32 R170, R171, R72, 0x1b ;  /* 0x00000048abaa7211 */ /* 0x000fc400078fdaff */
[-C--:B------:R-:W-:Y:S02]  /*6b10*/  LEA.HI.SX32 R168, R131, R72.reuse, 0x1b ;  /* 0x0000004883a87211 */ /* 0x080fe400078fdaff */
[----:B------:R-:W-:Y:S02]  /*6b20*/  IADD3 R201, R72, 0x80, RZ ;  /* 0x0000008048c97810 */ /* 0x000fe40007ffe0ff */
[----:B------:R-:W-:Y:S02]  /*6b30*/  LEA R131, R168, R81, 0x2 ;  /* 0x00000051a8837211 */ /* 0x000fe400078e10ff */
[----:B------:R-:W-:Y:S02]  /*6b40*/  LEA.HI.SX32 R172, R175, R72, 0x1b ;  /* 0x00000048afac7211 */ /* 0x000fe400078fdaff */
[C---:B------:R-:W-:Y:S02]  /*6b50*/  ISETP.GE.AND P2, PT, R166.reuse, 0x41, PT ;  /* 0x00000041a600780c */ /* 0x040fe40003f46270 */
[----:B------:R-:W0:Y:S01]  /*6b60*/  LDS R131, [R131+0x4b0] ;  /* 0x0004b00083837984 */ /* 0x000e220000000800 */
[----:B------:R-:W-:-:S02]  /*6b70*/  ISETP.GE.AND P3, PT, R166, 0x61, PT ;  /* 0x00000061a600780c */ /* 0x000fc40003f66270 */
[----:B------:R-:W-:Y:S02]  /*6b80*/  ISETP.GE.AND P4, PT, R166, 0x81, PT ;  /* 0x00000081a600780c */ /* 0x000fe40003f86270 */
[----:B------:R-:W-:Y:S02]  /*6b90*/  LEA R170, R170, R81, 0x2 ;  /* 0x00000051aaaa7211 */ /* 0x000fe400078e10ff */
[----:B------:R-:W-:Y:S01]  /*6ba0*/  ISETP.GE.AND P5, PT, R166, 0xa1, PT ;  /* 0x000000a1a600780c */ /* 0x000fe20003fa6270 */
[----:B------:R-:W-:-:S12]  /*6bb0*/  @!P6 BRA `(.L_x_8418) ;  /* 0x000000000004e947 */ /* 0x000fd80003800000 */
[----:B0-----:R1:W-:Y:S02]  /*6bc0*/  REDG.E.ADD.F32.FTZ.RN.STRONG.GPU desc[UR12][R12.64+-0x780], R131 ;  /* 0xfff880830c0079a6 */ /* 0x0013e4000c10f38c */
.L_x_8418:
[----:B------:R-:W-:Y:S05]  /*6bd0*/  BSYNC B0 ;  /* 0x0000000000007941 */ /* 0x000fea0003800000 */
.L_x_8417:
[----:B01----:R0:W1:Y:S01]  /*6be0*/  LDS R131, [R170+0x530] ;  /* 0x00053000aa837984 */ /* 0x0030620000000800 */
[----:B------:R-:W-:Y:S01]  /*6bf0*/  BSSY B0, `(.L_x_8419) ;  /* 0x0000006000007945 */ /* 0x000fe20003800000 */
[----:B------:R-:W-:Y:S02]  /*6c00*/  IADD3 R171, R72, 0xa0, RZ ;  /* 0x000000a048ab7810 */ /* 0x000fe40007ffe0ff */
[----:B------:R-:W-:Y:S02]  /*6c10*/  LEA.HI.SX32 R168, R201, R72, 0x1b ;  /* 0x00000048c9a87211 */ /* 0x000fe400078fdaff */
[----:B------:R-:W-:Y:S01]  /*6c20*/  LEA R172, R172, R81, 0x2 ;  /* 0x00000051acac7211 */ /* 0x000fe200078e10ff */
[----:B------:R-:W-:Y:S06]  /*6c30*/  @!P2 BRA `(.L_x_8420) ;  /* 0x000000000004a947 */ /* 0x000fec0003800000 */
[----:B-1----:R2:W-:Y:S02]  /*6c40*/  REDG.E.ADD.F32.FTZ.RN.STRONG.GPU desc[UR12][R12.64+-0x700], R131 ;  /* 0xfff900830c0079a6 */ /* 0x0025e4000c10f38c */
.L_x_8420:
[----:B------:R-:W-:Y:S05]  /*6c50*/  BSYNC B0 ;  /* 0x0000000000007941 */ /* 0x000fea0003800000 */
.L_x_8419:
[----:B-12---:R1:W2:Y:S01]  /*6c60*/  LDS R131, [R172+0x5b0] ;  /* 0x0005b000ac837984 */ /* 0x0062a20000000800 */
[----:B------:R-:W-:Y:S01]  /*6c70*/  BSSY B0, `(.L_x_8421) ;  /* 0x0000005000007945 */ /* 0x000fe20003800000 */
[----:B0-----:R-:W-:Y:S02]  /*6c80*/  LEA.HI.SX32 R170, R171, R72, 0x1b ;  /* 0x00000048abaa7211 */ /* 0x001fe400078fdaff */
[----:B------:R-:W-:Y:S01]  /*6c90*/  LEA R168, R168, R81, 0x2 ;  /* 0x00000051a8a87211 */ /* 0x000fe200078e10ff */
[----:B------:R-:W-:Y:S06]  /*6ca0*/  @!P3 BRA `(.L_x_8422) ;  /* 0x000000000004b947 */ /* 0x000fec0003800000 */
[----:B--2---:R0:W-:Y:S02]  /*6cb0*/  REDG.E.ADD.F32.FTZ.RN.STRONG.GPU desc[UR12][R12.64+-0x680], R131 ;  /* 0xfff980830c0079a6 */ /* 0x0041e4000c10f38c */
.L_x_8422:
[----:B------:R-:W-:Y:S05]  /*6cc0*/  BSYNC B0 ;  /* 0x0000000000007941 */ /* 0x000fea0003800000 */
.L_x_8421:
[----:B0-2---:R0:W2:Y:S01]  /*6cd0*/  LDS R131, [R168+0x630] ;  /* 0x00063000a8837984 */ /* 0x0050a20000000800 */
[----:B------:R-:W-:Y:S01]  /*6ce0*/  BSSY B0, `(.L_x_8423) ;  /* 0x0000004000007945 */ /* 0x000fe20003800000 */
[----:B------:R-:W-:-:S03]  /*6cf0*/  LEA R170, R170, R81, 0x2 ;  /* 0x00000051aaaa7211 */ /* 0x000fc600078e10ff */
[----:B------:R-:W-:Y:S05]  /*6d00*/  @!P4 BRA `(.L_x_8424) ;  /* 0x000000000004c947 */ /* 0x000fea0003800000 */
[----:B--2---:R3:W-:Y:S02]  /*6d10*/  REDG.E.ADD.F32.FTZ.RN.STRONG.GPU desc[UR12][R12.64+-0x600], R131 ;  /* 0xfffa00830c0079a6 */ /* 0x0047e4000c10f38c */
.L_x_8424:
[----:B------:R-:W-:Y:S05]  /*6d20*/  BSYNC B0 ;  /* 0x0000000000007941 */ /* 0x000fea0003800000 */
.L_x_8423:
[----:B--23--:R2:W3:Y:S01]  /*6d30*/  LDS R131, [R170+0x6b0] ;  /* 0x0006b000aa837984 */ /* 0x00c4e20000000800 */
[----:B------:R-:W-:Y:S04]  /*6d40*/  BSSY B0, `(.L_x_8425) ;  /* 0x0000003000007945 */ /* 0x000fe80003800000 */
[----:B------:R-:W-:Y:S05]  /*6d50*/  @!P5 BRA `(.L_x_8426) ;  /* 0x000000000004d947 */ /* 0x000fea0003800000 */
[----:B---3--:R4:W-:Y:S02]  /*6d60*/  REDG.E.ADD.F32.FTZ.RN.STRONG.GPU desc[UR12][R12.64+-0x580], R131 ;  /* 0xfffa80830c0079a6 */ /* 0x0089e4000c10f38c */
.L_x_8426:
[----:B------:R-:W-:Y:S05]  /*6d70*/  BSYNC B0 ;  /* 0x0000000000007941 */ /* 0x000fea0003800000 */
.L_x_8425:
[----:B---34-:R-:W-:Y:S01]  /*6d80*/  IADD3 R131, R72, 0xc0, RZ ;  /* 0x000000c048837810 */ /* 0x018fe20007ffe0ff */
[----:B------:R-:W-:Y:S01]  /*6d90*/  BSSY B0, `(.L_x_8427) ;  /* 0x0000011000007945 */ /* 0x000fe20003800000 */
[----:B------:R-:W-:Y:S02]  /*6da0*/  ISETP.GE.AND P6, PT, R166, 0xc1, PT ;  /* 0x000000c1a600780c */ /* 0x000fe40003fc6270 */
[----:B0-----:R-:W-:Y:S02]  /*6db0*/  LEA.HI.SX32 R168, R131, R72, 0x1b ;  /* 0x0000004883a87211 */ /* 0x001fe400078fdaff */
[----:B------:R-:W-:Y:S02]  /*6dc0*/  IADD3 R171, R72, 0xe0, RZ ;  /* 0x000000e048ab7810 */ /* 0x000fe40007ffe0ff */
[----:B------:R-:W-:Y:S02]  /*6dd0*/  LEA R131, R168, R81, 0x2 ;  /* 0x00000051a8837211 */ /* 0x000fe400078e10ff */
[----:B------:R-:W-:-:S02]  /*6de0*/  IADD3 R175, R72, 0x100, RZ ;  /* 0x0000010048af7810 */ /* 0x000fc40007ffe0ff */
[-C--:B--2---:R-:W-:Y:S02]  /*6df0*/  LEA.HI.SX32 R170, R171, R72.reuse, 0x1b ;  /* 0x00000048abaa7211 */ /* 0x084fe400078fdaff */
[----:B------:R-:W0:Y:S01]  /*6e00*/  LDS R131, [R131+0x730] ;  /* 0x0007300083837984 */ /* 0x000e220000000800 */
[----:B------:R-:W-:Y:S02]  /*6e10*/  IADD3 R201, R72, 0x120, RZ ;  /* 0x0000012048c97810 */ /* 0x000fe40007ffe0ff */
[----:B-1----:R-:W-:Y:S02]  /*6e20*/  LEA.HI.SX32 R172, R175, R72, 0x1b ;  /* 0x00000048afac7211 */ /* 0x002fe400078fdaff */
[C---:B------:R-:W-:Y:S02]  /*6e30*/  ISETP.GE.AND P2, PT, R166.reuse, 0xe1, PT ;  /* 0x000000e1a600780c */ /* 0x040fe40003f46270 */
[C---:B------:R-:W-:Y:S02]  /*6e40*/  ISETP.GE.AND P3, PT, R166.reuse, 0x101, PT ;  /* 0x00000101a600780c */ /* 0x040fe40003f66270 */
[----:B------:R-:W-:-:S02]  /*6e50*/  ISETP.GE.AND P4, PT, R166, 0x121, PT ;  /* 0x00000121a600780c */ /* 0x000fc40003f86270 */
[----:B------:R-:W-:Y:S02]  /*6e60*/  LEA R170, R170, R81, 0x2 ;  /* 0x00000051aaaa7211 */ /* 0x000fe400078e10ff */
[----:B------:R-:W-:Y:S01]  /*6e70*/  ISETP.GE.AND P5, PT, R166, 0x141, PT ;  /* 0x00000141a600780c */ /* 0x000fe20003fa6270 */
[----:B------:R-:W-:-:S12]  /*6e80*/  @!P6 BRA `(.L_x_8428) ;  /* 0x000000000004e947 */ /* 0x000fd80003800000 */
[----:B0-----:R1:W-:Y:S02]  /*6e90*/  REDG.E.ADD.F32.FTZ.RN.STRONG.GPU desc[UR12][R12.64+-0x500], R131 ;  /* 0xfffb00830c0079a6 */ /* 0x0013e4000c10f38c */
.L_x_8428:
[----:B------:R-:W-:Y:S05]  /*6ea0*/  BSYNC B0 ;  /* 0x0000000000007941 */ /* 0x000fea0003800000 */
.L_x_8427:
[----:B01----:R0:W1:Y:S01]  /*6eb0*/  LDS R131, [R170+0x7b0] ;  /* 0x0007b000aa837984 */ /* 0x0030620000000800 */
[----:B------:R-:W-:Y:S01]  /*6ec0*/  BSSY B0, `(.L_x_8429) ;  /* 0x0000006000007945 */ /* 0x000fe20003800000 */
[----:B------:R-:W-:Y:S02]  /*6ed0*/  IADD3 R171, R72, 0x140, RZ ;  /* 0x0000014048ab7810 */ /* 0x000fe40007ffe0ff */
[----:B------:R-:W-:Y:S02]  /*6ee0*/  LEA.HI.SX32 R168, R201, R72, 0x1b ;  /* 0x00000048c9a87211 */ /* 0x000fe400078fdaff */
[----:B------:R-:W-:Y:S01]  /*6ef0*/  LEA R172, R172, R81, 0x2 ;  /* 0x00000051acac7211 */ /* 0x000fe200078e10ff */
[----:B------:R-:W-:Y:S06]  /*6f00*/  @!P2 BRA `(.L_x_8430) ;  /* 0x000000000004a947 */ /* 0x000fec0003800000 */
[----:B-1----:R2:W-:Y:S02]  /*6f10*/  REDG.E.ADD.F32.FTZ.RN.STRONG.GPU desc[UR12][R12.64+-0x480], R131 ;  /* 0xfffb80830c0079a6 */ /* 0x0025e4000c10f38c */
.L_x_8430:
[----:B------:R-:W-:Y:S05]  /*6f20*/  BSYNC B0 ;  /* 0x0000000000007941 */ /* 0x000fea0003800000 */
.L_x_8429:
[----:B-12---:R1:W2:Y:S01]  /*6f30*/  LDS R131, [R172+0x830] ;  /* 0x00083000ac837984 */ /* 0x0062a20000000800 */
[----:B------:R-:W-:Y:S01]  /*6f40*/  BSSY B0, `(.L_x_8431) ;  /* 0x0000005000007945 */ /* 0x000fe20003800000 */
[----:B0-----:R-:W-:Y:S02]  /*6f50*/  LEA.HI.SX32 R170, R171, R72, 0x1b ;  /* 0x00000048abaa7211 */ /* 0x001fe400078fdaff */
[----:B------:R-:W-:Y:S01]  /*6f60*/  LEA R168, R168, R81, 0x2 ;  /* 0x00000051a8a87211 */ /* 0x000fe200078e10ff */
[----:B------:R-:W-:Y:S06]  /*6f70*/  @!P3 BRA `(.L_x_8432) ;  /* 0x000000000004b947 */ /* 0x000fec0003800000 */
[----:B--2---:R0:W-:Y:S02]  /*6f80*/  REDG.E.ADD.F32.FTZ.RN.STRONG.GPU desc[UR12][R12.64+-0x400], R131 ;  /* 0xfffc00830c0079a6 */ /* 0x0041e4000c10f38c */
.L_x_8432:
[----:B------:R-:W-:Y:S05]  /*6f90*/  BSYNC B0 ;  /* 0x0000000000007941 */ /* 0x000fea0003800000 */
.L_x_8431:
[----:B0-2---:R0:W2:Y:S01]  /*6fa0*/  LDS R131, [R168+0x8b0] ;  /* 0x0008b000a8837984 */ /* 0x0050a20000000800 */
[----:B------:R-:W-:Y:S01]  /*6fb0*/  BSSY B0, `(.L_x_8433) ;  /* 0x0000004000007945 */ /* 0x000fe20003800000 */
[----:B------:R-:W-:-:S03]  /*6fc0*/  LEA R170, R170, R81, 0x2 ;  /* 0x00000051aaaa7211 */ /* 0x000fc600078e10ff */
[----:B------:R-:W-:Y:S05]  /*6fd0*/  @!P4 BRA `(.L_x_8434) ;  /* 0x000000000004c947 */ /* 0x000fea0003800000 */
[----:B--2---:R3:W-:Y:S02]  /*6fe0*/  REDG.E.ADD.F32.FTZ.RN.STRONG.GPU desc[UR12][R12.64+-0x380], R131 ;  /* 0xfffc80830c0079a6 */ /* 0x0047e4000c10f38c */
.L_x_8434:
[----:B------:R-:W-:Y:S05]  /*6ff0*/  BSYNC B0 ;  /* 0x0000000000007941 */ /* 0x000fea0003800000 */
.L_x_8433:
[----:B--23--:R2:W3:Y:S01]  /*7000*/  LDS R131, [R170+0x930] ;  /* 0x00093000aa837984 */ /* 0x00c4e20000000800 */
[----:B------:R-:W-:Y:S04]  /*7010*/  BSSY B0, `(.L_x_8435) ;  /* 0x0000003000007945 */ /* 0x000fe80003800000 */
[----:B------:R-:W-:Y:S05]  /*7020*/  @!P5 BRA `(.L_x_8436) ;  /* 0x000000000004d947 */ /* 0x000fea0003800000 */
[----:B---3--:R4:W-:Y:S02]  /*7030*/  REDG.E.ADD.F32.FTZ.RN.STRONG.GPU desc[UR12][R12.64+-0x300], R131 ;  /* 0xfffd00830c0079a6 */ /* 0x0089e4000c10f38c */
.L_x_8436:
[----:B------:R-:W-:Y:S05]  /*7040*/  BSYNC B0 ;  /* 0x0000000000007941 */ /* 0x000fea0003800000 */
.L_x_8435:
        /* <DEDUP_REMOVED lines=18> */
.L_x_8438:
[----:B------:R-:W-:Y:S05]  /*7170*/  BSYNC B0 ;  /* 0x0000000000007941 */ /* 0x000fea0003800000 */
.L_x_8437:
[----:B01----:R0:W1:Y:S01]  /*7180*/  LDS R131, [R170+0xa30] ;  /* 0x000a3000aa837984 */ /* 0x0030620000000800 */
[----:B------:R-:W-:Y:S01]  /*7190*/  BSSY B0, `(.L_x_8439) ;  /* 0x0000006000007945 */ /* 0x000fe20003800000 */
[----:B------:R-:W-:Y:S02]  /*71a0*/  IADD3 R171, R72, 0x1e0, RZ ;  /* 0x000001e048ab7810 */ /* 0x000fe40007ffe0ff */
[----:B------:R-:W-:Y:S02]  /*71b0*/  LEA.HI.SX32 R166, R201, R72, 0x1b ;  /* 0x00000048c9a67211 */ /* 0x000fe400078fdaff */
[----:B------:R-:W-:Y:S01]  /*71c0*/  LEA R172, R172, R81, 0x2 ;  /* 0x00000051acac7211 */ /* 0x000fe200078e10ff */
[----:B------:R-:W-:Y:S06]  /*71d0*/  @!P2 BRA `(.L_x_8440) ;  /* 0x000000000004a947 */ /* 0x000fec0003800000 */
[----:B-1----:R2:W-:Y:S02]  /*71e0*/  REDG.E.ADD.F32.FTZ.RN.STRONG.GPU desc[UR12][R12.64+-0x200], R131 ;  /* 0xfffe00830c0079a6 */ /* 0x0025e4000c10f38c */
.L_x_8440:
[----:B------:R-:W-:Y:S05]  /*71f0*/  BSYNC B0 ;  /* 0x0000000000007941 */ /* 0x000fea0003800000 */
.L_x_8439:
[----:B-12---:R1:W2:Y:S01]  /*7200*/  LDS R131, [R172+0xab0] ;  /* 0x000ab000ac837984 */ /* 0x0062a20000000800 */
[----:B------:R-:W-:Y:S01]  /*7210*/  BSSY B0, `(.L_x_8441) ;  /* 0x0000005000007945 */ /* 0x000fe20003800000 */
[----:B------:R-:W-:Y:S02]  /*7220*/  LEA.HI.SX32 R168, R171, R72, 0x1b ;  /* 0x00000048aba87211 */ /* 0x000fe400078fdaff */
[----:B------:R-:W-:Y:S01]  /*7230*/  LEA R166, R166, R81, 0x2 ;  /* 0x00000051a6a67211 */ /* 0x000fe200078e10ff */
[----:B------:R-:W-:Y:S06]  /*7240*/  @!P3 BRA `(.L_x_8442) ;  /* 0x000000000004b947 */ /* 0x000fec0003800000 */
[----:B--2---:R3:W-:Y:S02]  /*7250*/  REDG.E.ADD.F32.FTZ.RN.STRONG.GPU desc[UR12][R12.64+-0x180], R131 ;  /* 0xfffe80830c0079a6 */ /* 0x0047e4000c10f38c */
.L_x_8442:
[----:B------:R-:W-:Y:S05]  /*7260*/  BSYNC B0 ;  /* 0x0000000000007941 */ /* 0x000fea0003800000 */
.L_x_8441:
[----:B--23--:R2:W3:Y:S01]  /*7270*/  LDS R131, [R166+0xb30] ;  /* 0x000b3000a6837984 */ /* 0x00c4e20000000800 */
[----:B------:R-:W-:Y:S01]  /*7280*/  BSSY B0, `(.L_x_8443) ;  /* 0x0000004000007945 */ /* 0x000fe20003800000 */
[----:B------:R-:W-:-:S03]  /*7290*/  LEA R168, R168, R81, 0x2 ;  /* 0x00000051a8a87211 */ /* 0x000fc600078e10ff */
[----:B------:R-:W-:Y:S05]  /*72a0*/  @!P4 BRA `(.L_x_8444) ;  /* 0x000000000004c947 */ /* 0x000fea0003800000 */
[----:B---3--:R4:W-:Y:S02]  /*72b0*/  REDG.E.ADD.F32.FTZ.RN.STRONG.GPU desc[UR12][R12.64+-0x100], R131 ;  /* 0xffff00830c0079a6 */ /* 0x0089e4000c10f38c */
.L_x_8444:
[----:B------:R-:W-:Y:S05]  /*72c0*/  BSYNC B0 ;  /* 0x0000000000007941 */ /* 0x000fea0003800000 */
.L_x_8443:
[----:B---34-:R3:W4:Y:S01]  /*72d0*/  LDS R131, [R168+0xbb0] ;  /* 0x000bb000a8837984 */ /* 0x0187220000000800 */
[----:B------:R-:W-:Y:S04]  /*72e0*/  BSSY B0, `(.L_x_8445) ;  /* 0x0000003000007945 */ /* 0x000fe80003800000 */
[----:B------:R-:W-:Y:S05]  /*72f0*/  @!P5 BRA `(.L_x_8446) ;  /* 0x000000000004d947 */ /* 0x000fea0003800000 */
[----:B----4-:R4:W-:Y:S02]  /*7300*/  REDG.E.ADD.F32.FTZ.RN.STRONG.GPU desc[UR12][R12.64+-0x80], R131 ;  /* 0xffff80830c0079a6 */ /* 0x0109e4000c10f38c */
.L_x_8446:
[----:B------:R-:W-:Y:S05]  /*7310*/  BSYNC B0 ;  /* 0x0000000000007941 */ /* 0x000fea0003800000 */
.L_x_8445:
[----:B----4-:R-:W4:Y:S01]  /*7320*/  SHFL.DOWN PT, R131, R14, 0x1, 0x1f ;  /* 0x08201f000e837f89 */ /* 0x010f2200000e0000 */
[----:B------:R-:W-:Y:S01]  /*7330*/  ISETP.GT.AND P2, PT, R70, 0x1e, PT ;  /* 0x0000001e4600780c */ /* 0x000fe20003f44270 */
[-C--:B------:R-:W-:Y:S01]  /*7340*/  FMUL.FTZ R151, R151, R160.reuse ;  /* 0x000000a097977220 */ /* 0x080fe20000410000 */
[----:B------:R-:W-:Y:S01]  /*7350*/  FMUL.FTZ R160, R114, R160 ;  /* 0x000000a072a07220 */ /* 0x000fe20000410000 */
[----:B------:R-:W5:Y:S01]  /*7360*/  SHFL.DOWN PT, R13, R16, 0x1, 0x1f ;  /* 0x08201f00100d7f89 */ /* 0x000f6200000e0000 */
[----:B------:R-:W-:Y:S01]  /*7370*/  FMUL.FTZ R150, R150, R205 ;  /* 0x000000cd96967220 */ /* 0x000fe20000410000 */
[----:B------:R-:W-:Y:S01]  /*7380*/  FFMA.FTZ R140, R151, R49, R140 ;  /* 0x00000031978c7223 */ /* 0x000fe2000001008c */
[----:B------:R-:W-:Y:S01]  /*7390*/  FMUL.FTZ R160, R193, R160 ;  /* 0x000000a0c1a07220 */ /* 0x000fe20000410000 */
[----:B------:R-:W-:Y:S01]  /*73a0*/  FMUL.FTZ R205, R114, R205 ;  /* 0x000000cd72cd7220 */ /* 0x000fe20000410000 */
[----:B------:R-:W-:Y:S01]  /*73b0*/  FFMA.FTZ R103, R150, R52, R103 ;  /* 0x0000003496677223 */ /* 0x000fe20000010067 */
        /* <DEDUP_REMOVED lines=8> */
[-C--:B------:R-:W-:Y:S01]  /*7440*/  FMUL.FTZ R158, R158, R194.reuse ;  /* 0x000000c29e9e7220 */ /* 0x080fe20000410000 */
[----:B------:R-:W-:Y:S01]  /*7450*/  FMUL.FTZ R194, R114, R194 ;  /* 0x000000c272c27220 */ /* 0x000fe20000410000 */
[----:B------:R-:W-:Y:S01]  /*7460*/  FFMA.FTZ R12, R145, R154, R12 ;  /* 0x0000009a910c7223 */ /* 0x000fe2000001000c */
[-C--:B------:R-:W-:Y:S01]  /*7470*/  FMUL.FTZ R156, R156, R199.reuse ;  /* 0x000000c79c9c7220 */ /* 0x080fe20000410000 */
[----:B------:R-:W-:Y:S01]  /*7480*/  FMUL.FTZ R199, R114, R199 ;  /* 0x000000c772c77220 */ /* 0x000fe20000410000 */
[----:B------:R-:W-:Y:S01]  /*7490*/  FMUL.FTZ R194, R173, R194 ;  /* 0x000000c2adc27220 */ /* 0x000fe20000410000 */
[----:B----4-:R-:W-:Y:S01]  /*74a0*/  @!P2 FADD.FTZ R14, R14, R131 ;  /* 0x000000830e0ea221 */ /* 0x010fe20000010000 */
[----:B------:R-:W-:Y:S01]  /*74b0*/  FMUL.FTZ R152, R152, R203 ;  /* 0x000000cb98987220 */ /* 0x000fe20000410000 */
[----:B------:R-:W-:Y:S01]  /*74c0*/  FADD.FTZ R89, R12, R89 ;  /* 0x000000590c597221 */ /* 0x000fe20000010000 */
[----:B------:R-:W-:Y:S01]  /*74d0*/  FMUL.FTZ R12, R114, R165 ;  /* 0x000000a5720c7220 */ /* 0x000fe20000410000 */
[----:B-----5:R-:W-:Y:S01]  /*74e0*/  @!P2 FADD.FTZ R16, R16, R13 ;  /* 0x0000000d1010a221 */ /* 0x020fe20000010000 */
[----:B------:R-:W4:Y:S01]  /*74f0*/  SHFL.DOWN PT, R131, R14, 0x2, 0x1f ;  /* 0x08401f000e837f89 */ /* 0x000f2200000e0000 */
[----:B------:R-:W-:Y:S01]  /*7500*/  ISETP.GT.AND P2, PT, R70, 0x1d, PT ;  /* 0x0000001d4600780c */ /* 0x000fe20003f44270 */
[----:B------:R-:W-:Y:S01]  /*7510*/  FMUL.FTZ R159, R159, R192 ;  /* 0x000000c09f9f7220 */ /* 0x000fe20000410000 */
[----:B------:R-:W-:Y:S01]  /*7520*/  FMUL.FTZ R113, R113, R164 ;  /* 0x000000a471717220 */ /* 0x000fe20000410000 */
[----:B------:R-:W5:Y:S01]  /*7530*/  SHFL.DOWN PT, R13, R16, 0x2, 0x1f ;  /* 0x08401f00100d7f89 */ /* 0x000f6200000e0000 */
[----:B------:R-:W-:Y:S01]  /*7540*/  FMUL.FTZ R192, R114, R192 ;  /* 0x000000c072c07220 */ /* 0x000fe20000410000 */
[----:B------:R-:W-:Y:S01]  /*7550*/  FMUL.FTZ R176, R176, R199 ;  /* 0x000000c7b0b07220 */ /* 0x000fe20000410000 */
[----:B------:R-:W-:Y:S01]  /*7560*/  FMUL.FTZ R164, R114, R164 ;  /* 0x000000a472a47220 */ /* 0x000fe20000410000 */
[----:B------:R-:W-:Y:S01]  /*7570*/  ISETP.NE.AND P3, PT, R70, RZ, PT ;  /* 0x000000ff4600720c */ /* 0x000fe20003f65270 */
        /* <DEDUP_REMOVED lines=9> */
[C---:B------:R-:W-:Y:S01]  /*7610*/  FMUL.FTZ R162, R114.reuse, R162 ;  /* 0x000000a272a27220 */ /* 0x040fe20000410000 */
[C---:B------:R-:W-:Y:S01]  /*7620*/  FMUL.FTZ R156, R114.reuse, R191 ;  /* 0x000000bf729c7220 */ /* 0x040fe20000410000 */
[----:B------:R-:W-:Y:S01]  /*7630*/  FMUL.FTZ R161, R114, R161 ;  /* 0x000000a172a17220 */ /* 0x000fe20000410000 */
[----:B------:R-:W-:Y:S01]  /*7640*/  FFMA.FTZ R107, R154, R48, R107 ;  /* 0x000000309a6b7223 */ /* 0x000fe2000001006b */
[----:B------:R-:W-:Y:S01]  /*7650*/  FFMA.FTZ R136, R113, R53, R136 ;  /* 0x0000003571887223 */ /* 0x000fe20000010088 */
[----:B------:R-:W-:Y:S01]  /*7660*/  FFMA.FTZ R187, R180, R113, R187 ;  /* 0x00000071b4bb7223 */ /* 0x000fe200000100bb */
[----:B----4-:R-:W-:Y:S01]  /*7670*/  @!P2 FADD.FTZ R14, R14, R131 ;  /* 0x000000830e0ea221 */ /* 0x010fe20000010000 */
[----:B------:R-:W-:Y:S01]  /*7680*/  FMUL.FTZ R206, R197, R206 ;  /* 0x000000cec5ce7220 */ /* 0x000fe20000410000 */
[----:B------:R-:W-:Y:S01]  /*7690*/  FMUL.FTZ R189, R189, R162 ;  /* 0x000000a2bdbd7220 */ /* 0x000fe20000410000 */
[-C--:B------:R-:W-:Y:S01]  /*76a0*/  FMUL.FTZ R155, R155, R196.reuse ;  /* 0x000000c49b9b7220 */ /* 0x080fe20000410000 */
        /* <DEDUP_REMOVED lines=20> */
[----:B------:R-:W-:Y:S01]  /*77f0*/  FFMA.FTZ R153, R143, R153, R206 ;  /* 0x000000998f997223 */ /* 0x000fe200000100ce */
[----:B------:R-:W-:Y:S01]  /*7800*/  FFMA.FTZ R189, R178, R149, R189 ;  /* 0x00000095b2bd7223 */ /* 0x000fe200000100bd */
[----:B------:R-:W-:Y:S01]  /*7810*/  FFMA.FTZ R198, R139, R155, R198 ;  /* 0x0000009b8bc67223 */ /* 0x000fe200000100c6 */
[----:B------:R-:W-:Y:S01]  /*7820*/  FFMA.FTZ R152, R181, R150, R152 ;  /* 0x00000096b5987223 */ /* 0x000fe20000010098 */
[----:B------:R-:W-:Y:S01]  /*7830*/  FFMA.FTZ R156, R135, R154, R156 ;  /* 0x0000009a879c7223 */ /* 0x000fe2000001009c */
[----:B----4-:R-:W-:Y:S01]  /*7840*/  @!P2 FADD.FTZ R14, R14, R171 ;  /* 0x000000ab0e0ea221 */ /* 0x010fe20000010000 */
[----:B------:R-:W-:Y:S01]  /*7850*/  FFMA.FTZ R19, R182, R113, R19 ;  /* 0x00000071b6137223 */ /* 0x000fe20000010013 */
[----:B------:R-:W-:Y:S01]  /*7860*/  FFMA.FTZ R159, R133, R159, R192 ;  /* 0x0000009f859f7223 */ /* 0x000fe200000100c0 */
[----:B------:R-:W-:Y:S01]  /*7870*/  FFMA.FTZ R161, R184, R15, R161 ;  /* 0x0000000fb8a17223 */ /* 0x000fe200000100a1 */
[----:B-----5:R-:W-:Y:S01]  /*7880*/  @!P2 FADD.FTZ R16, R16, R131 ;  /* 0x000000831010a221 */ /* 0x020fe20000010000 */
[----:B------:R-:W4:Y:S01]  /*7890*/  SHFL.DOWN PT, R151, R14, 0x8, 0x1f ;  /* 0x09001f000e977f89 */ /* 0x000f2200000e0000 */
[----:B------:R-:W-:Y:S01]  /*78a0*/  ISETP.GT.AND P2, PT, R70, 0x17, PT ;  /* 0x000000174600780c */ /* 0x000fe20003f44270 */
[----:B------:R-:W-:Y:S01]  /*78b0*/  BSSY B0, `(.L_x_8447) ;  /* 0x000002f000007945 */ /* 0x000fe20003800000 */
[----:B------:R-:W-:Y:S01]  /*78c0*/  FFMA.FTZ R138, R149, R51, R138 ;  /* 0x00000033958a7223 */ /* 0x000fe2000001008a */
[----:B------:R-:W5:Y:S01]  /*78d0*/  SHFL.DOWN PT, R131, R16, 0x8, 0x1f ;  /* 0x09001f0010837f89 */ /* 0x000f6200000e0000 */
[----:B------:R-:W-:Y:S01]  /*78e0*/  FADD.FTZ R91, R190, R91 ;  /* 0x0000005bbe5b7221 */ /* 0x000fe20000010000 */
[----:B------:R-:W-:Y:S01]  /*78f0*/  FADD.FTZ R120, R153, R120 ;  /* 0x0000007899787221 */ /* 0x000fe20000010000 */
        /* <DEDUP_REMOVED lines=16> */
[----:B----4-:R-:W-:Y:S01]  /*7a00*/  @!P2 FADD.FTZ R14, R14, R151 ;  /* 0x000000970e0ea221 */ /* 0x010fe20000010000 */
[----:B-----5:R-:W-:Y:S01]  /*7a10*/  @!P2 FADD.FTZ R16, R16, R131 ;  /* 0x000000831010a221 */ /* 0x020fe20000010000 */
[----:B------:R-:W-:-:S03]  /*7a20*/  ISETP.GT.AND P2, PT, R70, 0xf, PT ;  /* 0x0000000f4600780c */ /* 0x000fc60003f44270 */
[----:B------:R-:W4:Y:S04]  /*7a30*/  SHFL.DOWN PT, R131, R14, 0x10, 0x1f ;  /* 0x0a001f000e837f89 */ /* 0x000f2800000e0000 */
[----:B------:R-:W5:Y:S06]  /*7a40*/  SHFL.DOWN PT, R115, R16, 0x10, 0x1f ;  /* 0x0a001f0010737f89 */ /* 0x000f6c00000e0000 */
[----:B----4-:R-:W-:Y:S01]  /*7a50*/  @!P2 FADD.FTZ R14, R14, R131 ;  /* 0x000000830e0ea221 */ /* 0x010fe20000010000 */
[----:B-----5:R-:W-:-:S04]  /*7a60*/  @!P2 FADD.FTZ R16, R16, R115 ;  /* 0x000000731010a221 */ /* 0x020fc80000010000 */
[----:B------:R-:W-:Y:S01]  /*7a70*/  MOV R13, R14 ;  /* 0x0000000e000d7202 */ /* 0x000fe20000000f00 */
[-C--:B------:R-:W-:Y:S01]  /*7a80*/  FMUL.FTZ R14, R111, R167.reuse ;  /* 0x000000a76f0e7220 */ /* 0x080fe20000410000 */
[----:B------:R-:W-:Y:S01]  /*7a90*/  FMUL.FTZ R167, R114, R167 ;  /* 0x000000a772a77220 */ /* 0x000fe20000410000 */
[----:B------:R-:W-:Y:S02]  /*7aa0*/  MOV R12, R16 ;  /* 0x00000010000c7202 */ /* 0x000fe40000000f00 */
[----:B------:R-:W-:Y:S01]  /*7ab0*/  FFMA.FTZ R99, R14, R56, R99 ;  /* 0x000000380e637223 */ /* 0x000fe20000010063 */
[----:B------:R-:W-:Y:S02]  /*7ac0*/  FMUL.FTZ R18, R18, R167 ;  /* 0x000000a712127220 */ /* 0x000fe40000410000 */
[----:B------:R4:W-:Y:S02]  /*7ad0*/  @!P3 STS.64 [R81+0xc78], R12 ;  /* 0x000c780c5100b388 */ /* 0x0009e40000000a00 */
[----:B------:R-:W-:-:S04]  /*7ae0*/  FFMA.FTZ R18, R185, R14, R18 ;  /* 0x0000000eb9127223 */ /* 0x000fc80000010012 */
[----:B------:R-:W-:Y:S01]  /*7af0*/  FADD.FTZ R97, R18, R97 ;  /* 0x0000006112617221 */ /* 0x000fe20000010000 */
[----:B------:R-:W-:Y:S06]  /*7b00*/  BAR.SYNC.DEFER_BLOCKING 0x0 ;  /* 0x0000000000007b1d */ /* 0x000fec0000010000 */
[----:B------:R-:W-:Y:S05]  /*7b10*/  @P0 BRA `(.L_x_8448) ;  /* 0x0000000000200947 */ /* 0x000fea0003800000 */
[----:B------:R-:W-:Y:S02]  /*7b20*/  ISETP.NE.AND P0, PT, R44, R121, PT ;  /* 0x000000792c00720c */ /* 0x000fe40003f05270 */
[----:B------:R-:W-:-:S11]  /*7b30*/  LEA R14, R148, R81, 0x2 ;  /* 0x00000051940e7211 */ /* 0x000fd600078e10ff */
[----:B------:R-:W4:Y:S04]  /*7b40*/  @P0 LDS R2, [R14+0x2328] ;  /* 0x002328000e020984 */ /* 0x000f280000000800 */
[----:B------:R-:W5:Y:S01]  /*7b50*/  @P0 LDS R15, [R14+0x1f28] ;  /* 0x001f28000e0f0984 */ /* 0x000f620000000800 */
[----:B----4-:R-:W-:Y:S01]  /*7b60*/  @P0 FADD.FTZ R13, R13, R2 ;  /* 0x000000020d0d0221 */ /* 0x010fe20000010000 */
[----:B-----5:R-:W-:-:S04]  /*7b70*/  @P0 FADD.FTZ R12, R12, R15 ;  /* 0x0000000f0c0c0221 */ /* 0x020fc80000010000 */
[----:B------:R4:W-:Y:S04]  /*7b80*/  STS [R14+0x2328], R13 ;  /* 0x0023280d0e007388 */ /* 0x0009e80000000800 */
[----:B------:R4:W-:Y:S02]  /*7b90*/  STS [R14+0x1f28], R12 ;  /* 0x001f280c0e007388 */ /* 0x0009e40000000800 */
.L_x_8448:
[----:B------:R-:W-:Y:S05]  /*7ba0*/  BSYNC B0 ;  /* 0x0000000000007941 */ /* 0x000fea0003800000 */
.L_x_8447:
[----:B------:R-:W-:Y:S01]  /*7bb0*/  IADD3 R148, R148, 0x1, RZ ;  /* 0x0000000194947810 */ /* 0x000fe20007ffe0ff */
[----:B------:R-:W-:-:S03]  /*7bc0*/  UIADD3 UR5, UP0, UR5, 0x1, URZ ;  /* 0x0000000105057890 */ /* 0x000fc6000ff1e03f */
[----:B------:R-:W-:Y:S01]  /*7bd0*/  ISETP.GE.AND P0, PT, R148, UR24, PT ;  /* 0x0000001894007c0c */ /* 0x000fe2000bf06270 */
[----:B------:R-:W-:-:S12]  /*7be0*/  UIADD3.X UR6, URZ, UR6, URZ, UP0, !UPT ;  /* 0x000000063f067290 */ /* 0x000fd800087fe43f */
[----:B------:R-:W-:Y:S05]  /*7bf0*/  @!P0 BRA `(.L_x_8449) ;  /* 0xffffffd000048947 */ /* 0x000fea000383ffff */
.L_x_8412:
[----:B------:R-:W-:Y:S01]  /*7c00*/  BAR.SYNC.DEFER_BLOCKING 0x0 ;  /* 0x0000000000007b1d */ /* 0x000fe20000010000 */
[----:B------:R-:W-:Y:S02]  /*7c10*/  F2FP.F16.F32.PACK_AB R111, R146, R119 ;  /* 0x00000077926f723e */ /* 0x000fe400000000ff */
[----:B------:R-:W-:Y:S02]  /*7c20*/  F2FP.F16.F32.PACK_AB R110, R117, R144 ;  /* 0x00000090756e723e */ /* 0x000fe400000000ff */
[----:B------:R-:W-:-:S03]  /*7c30*/  F2FP.F16.F32.PACK_AB R109, R109, R142 ;  /* 0x0000008e6d6d723e */ /* 0x000fc600000000ff */
[----:B------:R-:W5:Y:S01]  /*7c40*/  LDC.64 R38, c[0x0][0x3e0] ;  /* 0x0000f800ff267b82 */ /* 0x000f620000000a00 */
[----:B------:R-:W-:Y:S01]  /*7c50*/  F2FP.F16.F32.PACK_AB R108, R107, R140 ;  /* 0x0000008c6b6c723e */ /* 0x000fe200000000ff */
[----:B------:R-:W-:Y:S01]  /*7c60*/  ULDC.64 UR6, c[0x0][0x390] ;  /* 0x0000e40000067ab9 */ /* 0x000fe20000000a00 */
[----:B------:R-:W2:Y:S04]  /*7c70*/  LDG.E.128 R8, desc[UR12][R30.64] ;  /* 0x0000000c1e087981 */ /* 0x000ea8000c1e1d00 */
[----:B01--4-:R0:W4:Y:S01]  /*7c80*/  LDG.E.128 R12, desc[UR12][R30.64+0x200] ;  /* 0x0002000c1e0c7981 */ /* 0x013122000c1e1d00 */
[----:B------:R-:W-:Y:S01]  /*7c90*/  UIADD3 UR4, UR4, 0x1, URZ ;  /* 0x0000000104047890 */ /* 0x000fe2000fffe03f */
[----:B0-----:R-:W0:Y:S02]  /*7ca0*/  LDC.64 R30, c[0x0][0x388] ;  /* 0x0000e200ff1e7b82 */ /* 0x001e240000000a00 */
[----:B--2---:R-:W-:Y:S04]  /*7cb0*/  STS.128 [R59], R8 ;  /* 0x000000083b007388 */ /* 0x004fe80000000c00 */
[----:B----4-:R-:W-:Y:S01]  /*7cc0*/  STS.128 [R59+0x200], R12 ;  /* 0x0002000c3b007388 */ /* 0x010fe20000000c00 */
[----:B------:R-:W-:-:S03]  /*7cd0*/  NOP ;  /* 0x0000000000007918 */ /* 0x000fc60000000000 */
[----:B------:R-:W1:Y:S04]  /*7ce0*/  LDS.128 R4, [R58] ;  /* 0x000000003a047984 */ /* 0x000e680000000c00 */
[----:B------:R-:W2:Y:S01]  /*7cf0*/  LDS.128 R8, [R58+0x10] ;  /* 0x000010003a087984 */ /* 0x000ea20000000c00 */
[----:B------:R-:W-:Y:S06]  /*7d00*/  BAR.SYNC.DEFER_BLOCKING 0x0 ;  /* 0x0000000000007b1d */ /* 0x000fec0000010000 */
[----:B------:R-:W-:Y:S01]  /*7d10*/  STS.128 [R58+0x10], R108 ;  /* 0x0000106c3a007388 */ /* 0x000fe20000000c00 */
[----:B-1----:R-:W-:-:S02]  /*7d20*/  HADD2.F32 R3, -RZ, R4.H0_H0 ;  /* 0x20000004ff037230 */ /* 0x002fc40000004100 */
        /* <DEDUP_REMOVED lines=14> */
[----:B------:R-:W1:Y:S01]  /*7e10*/  @!P2 MUFU.EX2 R0, R0 ;  /* 0x000000000000a308 */ /* 0x000e620000000800 */
[----:B------:R-:W-:Y:S02]  /*7e20*/  @!P3 FMUL.FTZ R3, R3, -1.4426950216293334961 ;  /* 0xbfb8aa3b0303b820 */ /* 0x000fe40000410000 */
[----:B------:R-:W-:-:S05]  /*7e30*/  @!P5 FMUL.FTZ R5, R5, -1.4426950216293334961 ;  /* 0xbfb8aa3b0505d820 */ /* 0x000fca0000410000 */
[----:B------:R-:W4:Y:S08]  /*7e40*/  @!P3 MUFU.EX2 R3, R3 ;  /* 0x000000030003b308 */ /* 0x000f300000000800 */
[----:B------:R-:W3:Y:S01]  /*7e50*/  @!P4 MUFU.EX2 R4, R4 ;  /* 0x000000040004c308 */ /* 0x000ee20000000800 */
[----:B-1----:R-:W-:Y:S01]  /*7e60*/  @!P2 FADD.FTZ R2, R0, 1 ;  /* 0x3f8000000002a421 */ /* 0x002fe20000010000 */
[----:B------:R-:W-:Y:S01]  /*7e70*/  FADD.FTZ R0, R13, R76 ;  /* 0x0000004c0d007221 */ /* 0x000fe20000010000 */
[----:B------:R-:W-:-:S04]  /*7e80*/  HADD2.F32 R13, -RZ, R6.H1_H1 ;  /* 0x30000006ff0d7230 */ /* 0x000fc80000004100 */
[----:B------:R-:W-:Y:S01]  /*7e90*/  FSETP.GTU.FTZ.AND P6, PT, R0, 20, PT ;  /* 0x41a000000000780b */ /* 0x000fe20003fdc000 */
[----:B------:R-:W1:Y:S01]  /*7ea0*/  @!P2 MUFU.RCP R15, R2 ;  /* 0x00000002000fa308 */ /* 0x000e620000001000 */
        /* <DEDUP_REMOVED lines=13> */
[----:B-1----:R-:W-:Y:S01]  /*7f80*/  @!P2 FMUL.FTZ R130, R130, R15 ;  /* 0x0000000f8282a220 */ /* 0x002fe20000410000 */
[----:B------:R-:W-:Y:S01]  /*7f90*/  FSETP.GTU.FTZ.AND P2, PT, R14, 20, PT ;  /* 0x41a000000e00780b */ /* 0x000fe20003f5c000 */
[----:B----4-:R-:W-:Y:S02]  /*7fa0*/  HADD2.F32 R3, -RZ, R8.H0_H0 ;  /* 0x20000008ff037230 */ /* 0x010fe40000004100 */
[----:B------:R-:W-:Y:S01]  /*7fb0*/  @!P0 FMUL.FTZ R2, R12, -1.4426950216293334961 ;  /* 0xbfb8aa3b0c028820 */ /* 0x000fe20000410000 */
[--C-:B------:R-:W-:Y:S02]  /*7fc0*/  FADD.FTZ R7, R7, R76.reuse ;  /* 0x0000004c07077221 */ /* 0x100fe40000010000 */
[----:B------:R-:W-:Y:S01]  /*7fd0*/  FADD.FTZ R8, R3, R76 ;  /* 0x0000004c03087221 */ /* 0x000fe20000010000 */
[----:B-----5:R-:W-:Y:S01]  /*7fe0*/  @!P3 FMUL.FTZ R97, R97, R6 ;  /* 0x000000066161b220 */ /* 0x020fe20000410000 */
[----:B------:R-:W1:Y:S01]  /*7ff0*/  @!P5 MUFU.EX2 R5, R5 ;  /* 0x000000050005d308 */ /* 0x000e620000000800 */
        /* <DEDUP_REMOVED lines=11> */
[----:B-1----:R-:W-:-:S04]  /*80b0*/  @!P5 FADD.FTZ R5, R5, 1 ;  /* 0x3f8000000505d421 */ /* 0x002fc80000010000 */
[----:B------:R-:W-:Y:S02]  /*80c0*/  @!P4 FMUL.FTZ R7, R7, -1.4426950216293334961 ;  /* 0xbfb8aa3b0707c820 */ /* 0x000fe40000410000 */
[----:B------:R-:W1:Y:S01]  /*80d0*/  @!P0 MUFU.EX2 R2, R2 ;  /* 0x0000000200028308 */ /* 0x000e620000000800 */
[----:B--2---:R-:W-:-:S07]  /*80e0*/  @!P1 FADD.FTZ R3, R3, 1 ;  /* 0x3f80000003039421 */ /* 0x004fce0000010000 */
[----:B------:R-:W2:Y:S01]  /*80f0*/  @!P6 MUFU.EX2 R0, R0 ;  /* 0x000000000000e308 */ /* 0x000ea20000000800 */
[----:B---3--:R-:W-:-:S07]  /*8100*/  @!P2 FADD.FTZ R4, R4, 1 ;  /* 0x3f8000000404a421 */ /* 0x008fce0000010000 */
[----:B------:R-:W3:Y:S01]  /*8110*/  @!P3 MUFU.EX2 R6, R6 ;  /* 0x000000060006b308 */ /* 0x000ee20000000800 */
[----:B-1----:R-:W-:-:S07]  /*8120*/  @!P0 FADD.FTZ R2, R2, 1 ;  /* 0x3f80000002028421 */ /* 0x002fce0000010000 */
[----:B------:R1:W4:Y:S01]  /*8130*/  @!P5 MUFU.RCP R8, R5 ;  /* 0x000000050008d308 */ /* 0x0003220000001000 */
[----:B--2---:R-:W-:-:S07]  /*8140*/  @!P6 FADD.FTZ R0, R0, 1 ;  /* 0x3f8000000000e421 */ /* 0x004fce0000010000 */
[----:B------:R2:W5:Y:S01]  /*8150*/  @!P1 MUFU.RCP R17, R3 ;  /* 0x0000000300119308 */ /* 0x0005620000001000 */
[----:B-1----:R-:W-:Y:S02]  /*8160*/  HADD2.F32 R5, -RZ, R10.H0_H0 ;  /* 0x2000000aff057230 */ /* 0x002fe40000004100 */
[----:B---3--:R-:W-:-:S03]  /*8170*/  @!P3 FADD.FTZ R6, R6, 1 ;  /* 0x3f8000000606b421 */ /* 0x008fc60000010000 */
[--C-:B------:R-:W-:Y:S01]  /*8180*/  FADD.FTZ R12, R5, R76.reuse ;  /* 0x0000004c050c7221 */ /* 0x100fe20000010000 */
[--C-:B------:R-:W-:Y:S01]  /*8190*/  HADD2.F32 R5, -RZ, R11.reuse.H0_H0 ;  /* 0x2000000bff057230 */ /* 0x100fe20000004100 */
[----:B------:R-:W1:Y:S01]  /*81a0*/  @!P2 MUFU.RCP R4, R4 ;  /* 0x000000040004a308 */ /* 0x000e620000001000 */
[----:B--2---:R-:W-:Y:S02]  /*81b0*/  HADD2.F32 R3, -RZ, R10.H1_H1 ;  /* 0x3000000aff037230 */ /* 0x004fe40000004100 */
[----:B----4-:R-:W-:Y:S01]  /*81c0*/  @!P5 FMUL.FTZ R95, R95, R8 ;  /* 0x000000085f5fd220 */ /* 0x010fe20000410000 */
[--C-:B------:R-:W-:Y:S01]  /*81d0*/  FADD.FTZ R8, R9, R76.reuse ;  /* 0x0000004c09087221 */ /* 0x100fe20000010000 */
[----:B------:R-:W-:Y:S01]  /*81e0*/  FSETP.GTU.FTZ.AND P5, PT, R13, 20, PT ;  /* 0x41a000000d00780b */ /* 0x000fe20003fbc000 */
[----:B------:R-:W-:Y:S02]  /*81f0*/  HADD2.F32 R11, -RZ, R11.H1_H1 ;  /* 0x3000000bff0b7230 */ /* 0x000fe40000004100 */
[--C-:B------:R-:W-:Y:S01]  /*8200*/  FADD.FTZ R10, R3, R76.reuse ;  /* 0x0000004c030a7221 */ /* 0x100fe20000010000 */
[----:B------:R-:W2:Y:S01]  /*8210*/  @!P0 MUFU.RCP R2, R2 ;  /* 0x0000000200028308 */ /* 0x000ea20000001000 */
[----:B-----5:R-:W-:Y:S01]  /*8220*/  @!P1 FMUL.FTZ R124, R124, R17 ;  /* 0x000000117c7c9220 */ /* 0x020fe20000410000 */
[----:B------:R-:W-:-:S02]  /*8230*/  FADD.FTZ R11, R11, R76 ;  /* 0x0000004c0b0b7221 */ /* 0x000fc40000010000 */
[----:B------:R-:W-:-:S04]  /*8240*/  FSETP.GTU.FTZ.AND P1, PT, R10, 20, PT ;  /* 0x41a000000a00780b */ /* 0x000fc80003f3c000 */
[----:B------:R3:W4:Y:S01]  /*8250*/  @!P6 MUFU.RCP R15, R0 ;  /* 0x00000000000fe308 */ /* 0x0007220000001000 */
[----:B-1----:R-:W-:-:S07]  /*8260*/  @!P2 FMUL.FTZ R91, R91, R4 ;  /* 0x000000045b5ba220 */ /* 0x002fce0000410000 */
[----:B------:R1:W5:Y:S01]  /*8270*/  @!P3 MUFU.RCP R9, R6 ;  /* 0x000000060009b308 */ /* 0x0003620000001000 */
[----:B--2---:R-:W-:Y:S01]  /*8280*/  @!P0 FMUL.FTZ R93, R93, R2 ;  /* 0x000000025d5d8220 */ /* 0x004fe20000410000 */
[----:B------:R-:W-:Y:S01]  /*8290*/  FSETP.GTU.FTZ.AND P0, PT, R12, 20, PT ;  /* 0x41a000000c00780b */ /* 0x000fe20003f1c000 */
[----:B---3--:R-:W-:-:S05]  /*82a0*/  @!P5 FMUL.FTZ R0, R13, -1.4426950216293334961 ;  /* 0xbfb8aa3b0d00d820 */ /* 0x008fca0000410000 */
[----:B------:R-:W2:Y:S01]  /*82b0*/  @!P4 MUFU.EX2 R7, R7 ;  /* 0x000000070007c308 */ /* 0x000ea20000000800 */
[----:B-1----:R-:W-:Y:S01]  /*82c0*/  FADD.FTZ R6, R5, R76 ;  /* 0x0000004c05067221 */ /* 0x002fe20000010000 */
[----:B----4-:R-:W-:Y:S01]  /*82d0*/  @!P6 FMUL.FTZ R126, R126, R15 ;  /* 0x0000000f7e7ee220 */ /* 0x010fe20000410000 */
[----:B------:R-:W-:Y:S01]  /*82e0*/  FSETP.GTU.FTZ.AND P6, PT, R8, 20, PT ;  /* 0x41a000000800780b */ /* 0x000fe20003fdc000 */
[----:B------:R-:W-:Y:S02]  /*82f0*/  @!P1 FMUL.FTZ R5, R10, -1.4426950216293334961 ;  /* 0xbfb8aa3b0a059820 */ /* 0x000fe40000410000 */
[----:B------:R-:W-:Y:S01]  /*8300*/  FSETP.GTU.FTZ.AND P2, PT, R6, 20, PT ;  /* 0x41a000000600780b */ /* 0x000fe20003f5c000 */
[----:B------:R-:W-:Y:S01]  /*8310*/  @!P0 FMUL.FTZ R4, R12, -1.4426950216293334961 ;  /* 0xbfb8aa3b0c048820 */ /* 0x000fe20000410000 */
[----:B------:R2:W1:Y:S01]  /*8320*/  @!P5 MUFU.EX2 R2, R0 ;  /* 0x000000000002d308 */ /* 0x0004620000000800 */
[----:B-----5:R-:W-:Y:S01]  /*8330*/  @!P3 FMUL.FTZ R122, R122, R9 ;  /* 0x000000097a7ab220 */ /* 0x020fe20000410000 */
[----:B------:R-:W-:-:S06]  /*8340*/  FSETP.GTU.FTZ.AND P3, PT, R11, 20, PT ;  /* 0x41a000000b00780b */ /* 0x000fcc0003f7c000 */
[----:B------:R-:W-:Y:S01]  /*8350*/  @!P6 FMUL.FTZ R3, R8, -1.4426950216293334961 ;  /* 0xbfb8aa3b0803e820 */ /* 0x000fe20000410000 */
[----:B------:R3:W4:Y:S01]  /*8360*/  @!P1 MUFU.EX2 R9, R5 ;  /* 0x0000000500099308 */ /* 0x0007220000000800 */
[----:B--2---:R-:W-:Y:S01]  /*8370*/  @!P4 FADD.FTZ R0, R7, 1 ;  /* 0x3f8000000700c421 */ /* 0x004fe20000010000 */
[----:B------:R-:W-:Y:S01]  /*8380*/  @!P2 FMUL.FTZ R10, R6, -1.4426950216293334961 ;  /* 0xbfb8aa3b060aa820 */ /* 0x000fe20000410000 */
[----:B------:R-:W-:Y:S02]  /*8390*/  F2FP.F16.F32.PACK_AB R7, R105, R138 ;  /* 0x0000008a6907723e */ /* 0x000fe400000000ff */
[----:B------:R-:W-:Y:S01]  /*83a0*/  F2FP.F16.F32.PACK_AB R6, R103, R136 ;  /* 0x000000886706723e */ /* 0x000fe200000000ff */
[----:B------:R-:W-:Y:S02]  /*83b0*/  @!P3 FMUL.FTZ R11, R11, -1.4426950216293334961 ;  /* 0xbfb8aa3b0b0bb820 */ /* 0x000fe40000410000 */
[----:B------:R2:W-:Y:S01]  /*83c0*/  @!P0 MUFU.EX2 R8, R4 ;  /* 0x0000000400088308 */ /* 0x0005e20000000800 */
[----:B---3--:R-:W-:Y:S01]  /*83d0*/  F2FP.F16.F32.PACK_AB R5, R101, R134 ;  /* 0x000000866505723e */ /* 0x008fe200000000ff */
[----:B-1----:R-:W-:-:S06]  /*83e0*/  @!P5 FADD.FTZ R2, R2, 1 ;  /* 0x3f8000000202d421 */ /* 0x002fcc0000010000 */
[----:B------:R-:W1:Y:S01]  /*83f0*/  @!P2 MUFU.EX2 R10, R10 ;  /* 0x0000000a000aa308 */ /* 0x000e620000000800 */
[----:B--2---:R-:W-:Y:S01]  /*8400*/  F2FP.F16.F32.PACK_AB R4, R99, R132 ;  /* 0x000000846304723e */ /* 0x004fe200000000ff */
[----:B----4-:R-:W-:-:S04]  /*8410*/  @!P1 FADD.FTZ R16, R9, 1 ;  /* 0x3f80000009109421 */ /* 0x010fc80000010000 */
[----:B------:R2:W-:Y:S01]  /*8420*/  STS.128 [R58], R4 ;  /* 0x000000043a007388 */ /* 0x0005e20000000c00 */
[----:B------:R-:W-:Y:S01]  /*8430*/  NOP ;  /* 0x0000000000007918 */ /* 0x000fe20000000000 */
[----:B------:R-:W3:Y:S02]  /*8440*/  @!P6 MUFU.EX2 R3, R3 ;  /* 0x000000030003e308 */ /* 0x000ee40000000800 */
[----:B------:R-:W-:Y:S01]  /*8450*/  LDS.128 R12, [R59+0x200] ;  /* 0x000200003b0c7984 */ /* 0x000fe20000000c00 */
[----:B-1----:R-:W-:-:S05]  /*8460*/  @!P2 FADD.FTZ R17, R10, 1 ;  /* 0x3f8000000a11a421 */ /* 0x002fca0000010000 */
[----:B------:R1:W4:Y:S08]  /*8470*/  @!P4 MUFU.RCP R20, R0 ;  /* 0x000000000014c308 */ /* 0x0003300000001000 */
[----:B------:R5:W2:Y:S01]  /*8480*/  @!P3 MUFU.EX2 R18, R11 ;  /* 0x0000000b0012b308 */ /* 0x000aa20000000800 */
[----:B-1----:R-:W-:Y:S01]  /*8490*/  @!P0 FADD.FTZ R0, R8, 1 ;  /* 0x3f80000008008421 */ /* 0x002fe20000010000 */
[----:B---3--:R-:W-:-:S06]  /*84a0*/  @!P6 FADD.FTZ R3, R3, 1 ;  /* 0x3f8000000303e421 */ /* 0x008fcc0000010000 */
[----:B------:R0:W1:Y:S01]  /*84b0*/  @!P5 MUFU.RCP R19, R2 ;  /* 0x000000020013d308 */ /* 0x0000620000001000 */
[----:B-----5:R-:W3:Y:S01]  /*84c0*/  LDS.128 R8, [R59] ;  /* 0x000000003b087984 */ /* 0x020ee20000000c00 */
[----:B----4-:R-:W-:Y:S01]  /*84d0*/  @!P4 FMUL.FTZ R89, R89, R20 ;  /* 0x000000145959c220 */ /* 0x010fe20000410000 */
[----:B------:R-:W-:-:S04]  /*84e0*/  IADD3 R68, P4, R68, -0x400, RZ ;  /* 0xfffffc0044447810 */ /* 0x000fc80007f9e0ff */
[----:B------:R-:W-:Y:S01]  /*84f0*/  F2FP.F16.F32.PACK_AB R20, R89, R122 ;  /* 0x0000007a5914723e */ /* 0x000fe200000000ff */
[----:B------:R4:W5:Y:S01]  /*8500*/  @!P0 MUFU.RCP R24, R0 ;  /* 0x0000000000188308 */ /* 0x0009620000001000 */
[----:B0-----:R-:W-:Y:S02]  /*8510*/  IMAD R2, R30, UR15, RZ ;  /* 0x0000000f1e027c24 */ /* 0x001fe4000f8e02ff */
[----:B--2---:R-:W-:Y:S01]  /*8520*/  @!P3 FADD.FTZ R18, R18, 1 ;  /* 0x3f8000001212b421 */ /* 0x004fe20000010000 */
[----:B------:R-:W-:Y:S01]  /*8530*/  IADD3.X R69, R69, -0x1, RZ, P4, !PT ;  /* 0xffffffff45457810 */ /* 0x000fe200027fe4ff */
[----:B------:R-:W-:-:S03]  /*8540*/  IMAD R23, R31, UR14, R2 ;  /* 0x0000000e1f177c24 */ /* 0x000fc6000f8e0202 */
[----:B------:R0:W2:Y:S01]  /*8550*/  @!P6 MUFU.RCP R22, R3 ;  /* 0x000000030016e308 */ /* 0x0000a20000001000 */
[----:B----4-:R-:W-:Y:S02]  /*8560*/  IMAD R0, R78, UR6, RZ ;  /* 0x000000064e007c24 */ /* 0x010fe4000f8e02ff */
[----:B-1----:R-:W-:Y:S01]  /*8570*/  @!P5 FMUL.FTZ R120, R120, R19 ;  /* 0x000000137878d220 */ /* 0x002fe20000410000 */
[----:B------:R-:W-:-:S04]  /*8580*/  F2FP.F16.F32.PACK_AB R19, R91, R124 ;  /* 0x0000007c5b13723e */ /* 0x000fc800000000ff */
[----:B------:R1:W4:Y:S01]  /*8590*/  @!P2 MUFU.RCP R26, R17 ;  /* 0x00000011001aa308 */ /* 0x0003220000001000 */
[----:B0-----:R-:W-:-:S04]  /*85a0*/  IMAD.WIDE.U32 R2, R30, UR14, R28 ;  /* 0x0000000e1e027c25 */ /* 0x001fc8000f8e001c */
[----:B-----5:R-:W-:Y:S01]  /*85b0*/  @!P0 FMUL.FTZ R83, R83, R24 ;  /* 0x0000001853538220 */ /* 0x020fe20000410000 */
[----:B------:R-:W0:Y:S01]  /*85c0*/  LDC.64 R30, c[0x0][0x3a8] ;  /* 0x0000ea00ff1e7b82 */ /* 0x000e220000000a00 */
[----:B------:R-:W-:Y:S01]  /*85d0*/  IADD3 R3, R3, R23, RZ ;  /* 0x0000001703037210 */ /* 0x000fe20007ffe0ff */
[----:B------:R-:W5:Y:S01]  /*85e0*/  @!P1 MUFU.RCP R21, R16 ;  /* 0x0000001000159308 */ /* 0x000f620000001000 */
[C---:B-1----:R-:W-:Y:S02]  /*85f0*/  IMAD R17, R79.reuse, UR7, R0 ;  /* 0x000000074f117c24 */ /* 0x042fe4000f8e0200 */
[----:B------:R-:W-:Y:S01]  /*8600*/  FADD.FTZ R0, R130, R71 ;  /* 0x0000004782007221 */ /* 0x000fe20000010000 */
[----:B------:R-:W-:-:S04]  /*8610*/  IMAD.WIDE.U32 R2, R79, UR6, R2 ;  /* 0x000000064f027c25 */ /* 0x000fc8000f8e0002 */
[----:B--2---:R-:W-:Y:S01]  /*8620*/  @!P6 FMUL.FTZ R87, R87, R22 ;  /* 0x000000165757e220 */ /* 0x004fe20000410000 */
[----:B------:R-:W-:Y:S01]  /*8630*/  ULDC.64 UR6, c[0x0][0x3b0] ;  /* 0x0000ec0000067ab9 */ /* 0x000fe20000000a00 */
[----:B------:R-:W-:Y:S01]  /*8640*/  FADD.FTZ R5, R0, R97 ;  /* 0x0000006100057221 */ /* 0x000fe20000010000 */
[----:B------:R-:W-:Y:S01]  /*8650*/  IADD3 R3, R3, R17, RZ ;  /* 0x0000001103037210 */ /* 0x000fe20007ffe0ff */
[----:B------:R1:W2:Y:S01]  /*8660*/  @!P3 MUFU.RCP R7, R18 ;  /* 0x000000120007b308 */ /* 0x0002a20000001000 */
[C---:B------:R-:W-:Y:S01]  /*8670*/  LEA R4, P0, R2.reuse, R38, 0x1 ;  /* 0x0000002602047211 */ /* 0x040fe200078008ff */
[----:B------:R-:W-:Y:S01]  /*8680*/  FADD.FTZ R0, R5, R128 ;  /* 0x0000008005007221 */ /* 0x000fe20000010000 */
[----:B----4-:R-:W-:Y:S01]  /*8690*/  @!P2 FMUL.FTZ R85, R85, R26 ;  /* 0x0000001a5555a220 */ /* 0x010fe20000410000 */
[----:B------:R-:W-:Y:S02]  /*86a0*/  F2FP.F16.F32.PACK_AB R17, R95, R128 ;  /* 0x000000805f11723e */ /* 0x000fe400000000ff */
[----:B------:R-:W-:Y:S01]  /*86b0*/  LEA.HI.X R5, R2, R39, R3, 0x1, P0 ;  /* 0x0000002702057211 */ /* 0x000fe200000f0c03 */
[----:B-----5:R-:W-:Y:S01]  /*86c0*/  @!P1 FMUL.FTZ R116, R116, R21 ;  /* 0x0000001574749220 */ /* 0x020fe20000410000 */
[----:B------:R-:W-:Y:S01]  /*86d0*/  F2FP.F16.F32.PACK_AB R16, R97, R130 ;  /* 0x000000826110723e */ /* 0x000fe200000000ff */
[----:B------:R-:W-:Y:S01]  /*86e0*/  IMAD.WIDE R2, R60, 0x10, R4 ;  /* 0x000000103c027825 */ /* 0x000fe200078e0204 */
[----:B-1----:R-:W-:-:S02]  /*86f0*/  F2FP.F16.F32.PACK_AB R18, R93, R126 ;  /* 0x0000007e5d12723e */ /* 0x002fc400000000ff */
[----:B------:R-:W-:Y:S02]  /*8700*/  F2FP.F16.F32.PACK_AB R22, R116, R83 ;  /* 0x000000537416723e */ /* 0x000fe400000000ff */
[----:B---3--:R-:W-:Y:S01]  /*8710*/  STG.E.128 desc[UR12][R2.64], R8 ;  /* 0x0000000802007986 */ /* 0x008fe2000c101d0c */
[----:B--2---:R-:W-:Y:S01]  /*8720*/  @!P3 FMUL.FTZ R118, R118, R7 ;  /* 0x000000077676b220 */ /* 0x004fe20000410000 */
[----:B------:R-:W-:Y:S01]  /*8730*/  F2FP.F16.F32.PACK_AB R21, R87, R120 ;  /* 0x000000785715723e */ /* 0x000fe200000000ff */
[----:B------:R-:W-:Y:S01]  /*8740*/  FADD.FTZ R7, R0, R95 ;  /* 0x0000005f00077221 */ /* 0x000fe20000010000 */
[----:B------:R1:W-:Y:S01]  /*8750*/  STG.E.128 desc[UR12][R2.64+0x200], R12 ;  /* 0x0002000c02007986 */ /* 0x0003e2000c101d0c */
[----:B0-----:R-:W-:Y:S01]  /*8760*/  IMAD R0, R30, UR15, RZ ;  /* 0x0000000f1e007c24 */ /* 0x001fe2000f8e02ff */
[----:B------:R-:W-:Y:S01]  /*8770*/  F2FP.F16.F32.PACK_AB R23, R118, R85 ;  /* 0x000000557617723e */ /* 0x000fe200000000ff */
[----:B------:R-:W-:Y:S01]  /*8780*/  FADD.FTZ R126, R7, R126 ;  /* 0x0000007e077e7221 */ /* 0x000fe20000010000 */
[----:B------:R-:W-:Y:S01]  /*8790*/  BAR.SYNC.DEFER_BLOCKING 0x0 ;  /* 0x0000000000007b1d */ /* 0x000fe20000010000 */
[----:B------:R-:W-:Y:S01]  /*87a0*/  IMAD R5, R31, UR14, R0 ;  /* 0x0000000e1f057c24 */ /* 0x000fe2000f8e0200 */
[----:B------:R-:W-:Y:S01]  /*87b0*/  IADD3 R66, P1, R66, -0x400, RZ ;  /* 0xfffffc0042427810 */ /* 0x000fe20007f3e0ff */
[----:B------:R-:W-:-:S02]  /*87c0*/  IMAD R0, R78, UR6, RZ ;  /* 0x000000064e007c24 */ /* 0x000fc4000f8e02ff */
[----:B------:R-:W-:Y:S01]  /*87d0*/  FADD.FTZ R93, R126, R93 ;  /* 0x0000005d7e5d7221 */ /* 0x000fe20000010000 */
[----:B------:R-:W-:Y:S02]  /*87e0*/  IADD3 R63, P2, R63, -0x400, RZ ;  /* 0xfffffc003f3f7810 */ /* 0x000fe40007f5e0ff */
[----:B------:R-:W0:Y:S01]  /*87f0*/  LDC.64 R6, c[0x0][0x3f0] ;  /* 0x0000fc00ff067b82 */ /* 0x000e220000000a00 */
[----:B------:R-:W-:Y:S01]  /*8800*/  IADD3 R64, P3, R64, -0x400, RZ ;  /* 0xfffffc0040407810 */ /* 0x000fe20007f7e0ff */
[----:B------:R-:W-:Y:S01]  /*8810*/  FADD.FTZ R124, R93, R124 ;  /* 0x0000007c5d7c7221 */ /* 0x000fe20000010000 */
[----:B------:R-:W-:Y:S02]  /*8820*/  IADD3.X R67, R67, -0x1, RZ, P1, !PT ;  /* 0xffffffff43437810 */ /* 0x000fe40000ffe4ff */
[----:B------:R-:W-:Y:S01]  /*8830*/  IADD3.X R62, R62, -0x1, RZ, P2, !PT ;  /* 0xffffffff3e3e7810 */ /* 0x000fe200017fe4ff */
[----:B------:R-:W-:Y:S01]  /*8840*/  FADD.FTZ R91, R124, R91 ;  /* 0x0000005b7c5b7221 */ /* 0x000fe20000010000 */
[----:B------:R-:W-:Y:S01]  /*8850*/  IADD3.X R65, R65, -0x1, RZ, P3, !PT ;  /* 0xffffffff41417810 */ /* 0x000fe20001ffe4ff */
[----:B-1----:R-:W-:-:S04]  /*8860*/  IMAD.WIDE.U32 R2, R30, UR14, R28 ;  /* 0x0000000e1e027c25 */ /* 0x002fc8000f8e001c */
[----:B------:R-:W-:Y:S01]  /*8870*/  FADD.FTZ R122, R91, R122 ;  /* 0x0000007a5b7a7221 */ /* 0x000fe20000010000 */
[----:B------:R-:W-:Y:S01]  /*8880*/  IADD3 R3, R3, R5, RZ ;  /* 0x0000000503037210 */ /* 0x000fe20007ffe0ff */
[C---:B------:R-:W-:Y:S02]  /*8890*/  IMAD R5, R79.reuse, UR7, R0 ;  /* 0x000000074f057c24 */ /* 0x040fe4000f8e0200 */
[----:B------:R-:W-:Y:S01]  /*88a0*/  FADD.FTZ R89, R122, R89 ;  /* 0x000000597a597221 */ /* 0x000fe20000010000 */
[----:B------:R-:W-:Y:S01]  /*88b0*/  STS.128 [R58], R16 ;  /* 0x000000103a007388 */ /* 0x000fe20000000c00 */
[----:B------:R-:W-:-:S04]  /*88c0*/  IMAD.WIDE.U32 R2, R79, UR6, R2 ;  /* 0x000000064f027c25 */ /* 0x000fc8000f8e0002 */
[----:B------:R-:W-:Y:S01]  /*88d0*/  FADD.FTZ R120, R89, R120 ;  /* 0x0000007859787221 */ /* 0x000fe20000010000 */
[----:B------:R-:W-:Y:S01]  /*88e0*/  STS.128 [R58+0x10], R20 ;  /* 0x000010143a007388 */ /* 0x000fe20000000c00 */
[----:B------:R-:W-:-:S03]  /*88f0*/  NOP ;  /* 0x0000000000007918 */ /* 0x000fc60000000000 */
[----:B------:R-:W1:Y:S01]  /*8900*/  LDS.128 R24, [R59] ;  /* 0x000000003b187984 */ /* 0x000e620000000c00 */
[----:B------:R-:W-:Y:S01]  /*8910*/  IADD3 R0, R3, R5, RZ ;  /* 0x0000000503007210 */ /* 0x000fe20007ffe0ff */
[----:B------:R-:W-:Y:S01]  /*8920*/  FADD.FTZ R120, R120, R87 ;  /* 0x0000005778787221 */ /* 0x000fe20000010000 */
[----:B0-----:R-:W-:Y:S01]  /*8930*/  LEA R4, P0, R2, R6, 0x1 ;  /* 0x0000000602047211 */ /* 0x001fe200078008ff */
[----:B------:R-:W0:Y:S02]  /*8940*/  LDS.128 R40, [R59+0x200] ;  /* 0x000200003b287984 */ /* 0x000e240000000c00 */
[----:B------:R-:W-:Y:S01]  /*8950*/  FADD.FTZ R83, R120, R83 ;  /* 0x0000005378537221 */ /* 0x000fe20000010000 */
[----:B------:R-:W-:Y:S02]  /*8960*/  LEA.HI.X R5, R2, R7, R0, 0x1, P0 ;  /* 0x0000000702057211 */ /* 0x000fe400000f0c00 */
[----:B------:R-:W-:Y:S01]  /*8970*/  ISETP.GT.AND P0, PT, R44, 0x1, PT ;  /* 0x000000012c00780c */ /* 0x000fe20003f04270 */
[----:B------:R-:W-:Y:S01]  /*8980*/  FADD.FTZ R116, R83, R116 ;  /* 0x0000007453747221 */ /* 0x000fe20000010000 */
[----:B------:R-:W-:-:S04]  /*8990*/  IMAD.WIDE R2, R60, 0x10, R4 ;  /* 0x000000103c027825 */ /* 0x000fc800078e0204 */
[----:B------:R-:W-:-:S04]  /*89a0*/  FADD.FTZ R71, R116, R85 ;  /* 0x0000005574477221 */ /* 0x000fc80000010000 */
[----:B------:R-:W-:Y:S01]  /*89b0*/  FADD.FTZ R71, R71, R118 ;  /* 0x0000007647477221 */ /* 0x000fe20000010000 */
[----:B-1----:R1:W-:Y:S04]  /*89c0*/  STG.E.128 desc[UR12][R2.64], R24 ;  /* 0x0000001802007986 */ /* 0x0023e8000c101d0c */
[----:B0-----:R1:W-:Y:S01]  /*89d0*/  STG.E.128 desc[UR12][R2.64+0x200], R40 ;  /* 0x0002002802007986 */ /* 0x0013e2000c101d0c */
[----:B------:R-:W-:Y:S05]  /*89e0*/  @P0 BRA `(.L_x_8450) ;  /* 0xffffff7c00ac0947 */ /* 0x000fea000383ffff */
.L_x_8378:
        /* <DEDUP_REMOVED lines=26> */
.L_x_8452:
[----:B------:R-:W-:Y:S05]  /*8b90*/  BSYNC B0 ;  /* 0x0000000000007941 */ /* 0x000fea0003800000 */
.L_x_8451:
        /* <DEDUP_REMOVED lines=29> */
.L_x_8454:
[----:B------:R-:W2:Y:S02]  /*8d70*/  S2R R15, SR_TID.X ;  /* 0x00000000000f7919 */ /* 0x000ea40000002100 */
.L_x_8455:
[----:B------:R-:W-:Y:S05]  /*8d80*/  BSYNC B0 ;  /* 0x0000000000007941 */ /* 0x000fea0003800000 */
.L_x_8453:
        /* <DEDUP_REMOVED lines=22> */
.L_x_8457:
        /* <DEDUP_REMOVED lines=26> */
.L_x_8456:
[----:B------:R-:W-:Y:S05]  /*9090*/  EXIT ;  /* 0x000000000000794d */ /* 0x000fea0003800000 */
.L_x_8458:
        /* <DEDUP_REMOVED lines=14> */
.L_x_11003:


//--------------------- .text._Z25selective_scan_bwd_kernelI32Selective_Scan_bwd_kernel_traitsILi32ELi16ELb1ELb1ELb1ELb0ELb0EN3c104HalfEfEEv12SSMParamsBwd --------------------------
	.section	.text._Z25selective_scan_bwd_kernelI32Selective_Scan_bwd_kernel_traitsILi32ELi16ELb1ELb1ELb1ELb0ELb0EN3c104HalfEfEEv12SSMParamsBwd,"ax",@progbits
	.align	128
        .global         _Z25selective_scan_bwd_kernelI32Selective_Scan_bwd_kernel_traitsILi32ELi16ELb1ELb1ELb1ELb0ELb0EN3c104HalfEfEEv12SSMParamsBwd
        .type           _Z25selective_scan_bwd_kernelI32Selective_Scan_bwd_kernel_traitsILi32ELi16ELb1ELb1ELb1ELb0ELb0EN3c104HalfEfEEv12SSMParamsBwd,@function
        .size           _Z25selective_scan_bwd_kernelI32Selective_Scan_bwd_kernel_traitsILi32ELi16ELb1ELb1ELb1ELb0ELb0EN3c104HalfEfEEv12SSMParamsBwd,(.L_x_11004 - _Z25selective_scan_bwd_kernelI32Selective_Scan_bwd_kernel_traitsILi32ELi16ELb1ELb1ELb1ELb0ELb0EN3c104HalfEfEEv12SSMParamsBwd)
        .other          _Z25selective_scan_bwd_kernelI32Selective_Scan_bwd_kernel_traitsILi32ELi16ELb1ELb1ELb1ELb0ELb0EN3c104HalfEfEEv12SSMParamsBwd,@"STO_CUDA_ENTRY STV_DEFAULT"
_Z25selective_scan_bwd_kernelI32Selective_Scan_bwd_kernel_traitsILi32ELi16ELb1ELb1ELb1ELb0ELb0EN3c104HalfEfEEv12SSMParamsBwd:
.text._Z25selective_scan_bwd_kernelI32Selective_Scan_bwd_kernel_traitsILi32ELi16ELb1ELb1ELb1ELb0ELb0EN3c104HalfEfEEv12SSMParamsBwd:
        /* <DEDUP_REMOVED lines=152> */
[----:B------:R-:W-:Y:S02]  /*0980*/  MOV R121, RZ ;  /* 0x000000ff00797202 */ /* 0x000fe40000000f00 */
[----:B------:R-:W-:Y:S02]  /*0990*/  MOV R107, UR4 ;  /* 0x00000004006b7c02 */ /* 0x000fe40008000f00 */
[----:B0-----:R-:W-:-:S04]  /*09a0*/  SHF.L.U32 R106, R120, 0x1, RZ ;  /* 0x00000001786a7819 */ /* 0x001fc800000006ff */
[----:B-1----:R-:W-:-:S07]  /*09b0*/  LOP3.LUT R106, R106, 0xffffffc0, RZ, 0xc0, !PT ;  /* 0xffffffc06a6a7812 */ /* 0x002fce00078ec0ff */
.L_x_8499:
[----:B------:R-:W-:Y:S01]  /*09c0*/  BAR.SYNC.DEFER_BLOCKING 0x0 ;  /* 0x0000000000007b1d */ /* 0x000fe20000010000 */
[----:B------:R-:W-:Y:S02]  /*09d0*/  LOP3.LUT R105, R106, 0x1f, R120, 0xf8, !PT ;  /* 0x0000001f6a697812 */ /* 0x000fe400078ef878 */
[----:B0-----:R-:W-:Y:S02]  /*09e0*/  MOV R2, R118 ;  /* 0x0000007600027202 */ /* 0x001fe40000000f00 */
[----:B------:R-:W-:Y:S01]  /*09f0*/  MOV R3, R117 ;  /* 0x0000007500037202 */ /* 0x000fe20000000f00 */
[----:B------:R-:W-:Y:S02]  /*0a00*/  ULDC UR4, c[0x0][0x21c] ;  /* 0x0000870000047ab9 */ /* 0x000fe40000000800 */
[----:B------:R-:W-:-:S05]  /*0a10*/  IMAD.WIDE R2, R105, 0x10, R2 ;  /* 0x0000001069027825 */ /* 0x000fca00078e0202 */
[----:B------:R-:W2:Y:S04]  /*0a20*/  LDG.E.128 R8, desc[UR12][R2.64] ;  /* 0x0000000c02087981 */ /* 0x000ea8000c1e1d00 */
[----:B------:R0:W3:Y:S01]  /*0a30*/  LDG.E.128 R12, desc[UR12][R2.64+0x200] ;  /* 0x0002000c020c7981 */ /* 0x0000e2000c1e1d00 */
[----:B------:R-:W-:Y:S01]  /*0a40*/  MOV R84, 0x400 ;  /* 0x0000040000547802 */ /* 0x000fe20000000f00 */
[----:B------:R-:W1:Y:S01]  /*0a50*/  S2R R5, SR_CgaCtaId ;  /* 0x0000000000057919 */ /* 0x000e620000008800 */
[----:B0-----:R-:W-:Y:S02]  /*0a60*/  MOV R2, R116 ;  /* 0x0000007400027202 */ /* 0x001fe40000000f00 */
[----:B------:R-:W-:Y:S02]  /*0a70*/  MOV R3, R115 ;  /* 0x0000007300037202 */ /* 0x000fe40000000f00 */
[----:B-1----:R-:W-:Y:S01]  /*0a80*/  LEA R84, R5, R84, 0x18 ;  /* 0x0000005405547211 */ /* 0x002fe200078ec0ff */
[----:B------:R-:W-:-:S03]  /*0a90*/  IMAD.WIDE R4, R105, 0x10, R2 ;  /* 0x0000001069047825 */ /* 0x000fc600078e0202 */
[CC--:B------:R-:W-:Y:S02]  /*0aa0*/  LEA R104, R119.reuse, R84.reuse, 0x4 ;  /* 0x0000005477687211 */ /* 0x0c0fe400078e20ff */
[----:B------:R-:W-:-:S03]  /*0ab0*/  LEA R103, R119, R84, 0x5 ;  /* 0x0000005477677211 */ /* 0x000fc600078e28ff */
        /* <DEDUP_REMOVED lines=22> */
[--C-:B------:R-:W-:Y:S02]  /*0c20*/  HADD2.F32 R161, -RZ, R61.reuse.H0_H0 ;  /* 0x2000003dffa17230 */ /* 0x100fe40000004100 */
[----:B------:R-:W-:Y:S02]  /*0c30*/  HADD2.F32 R160, -RZ, R61.H1_H1 ;  /* 0x3000003dffa07230 */ /* 0x000fe40000004100 */
[----:B------:R-:W-:Y:S02]  /*0c40*/  HADD2.F32 R159, -RZ, R62.H0_H0 ;  /* 0x2000003eff9f7230 */ /* 0x000fe40000004100 */
[----:B-1----:R-:W-:Y:S02]  /*0c50*/  HADD2.F32 R5, -RZ, R8.H0_H0 ;  /* 0x20000008ff057230 */ /* 0x002fe40000004100 */
[----:B------:R-:W-:Y:S02]  /*0c60*/  HADD2.F32 R158, -RZ, R62.H1_H1 ;  /* 0x3000003eff9e7230 */ /* 0x000fe40000004100 */
[----:B------:R-:W-:-:S02]  /*0c70*/  HADD2.F32 R157, -RZ, R63.H0_H0 ;  /* 0x2000003fff9d7230 */ /* 0x000fc40000004100 */
[----:B----4-:R-:W-:Y:S02]  /*0c80*/  HADD2.F32 R3, -RZ, R10.H1_H1 ;  /* 0x3000000aff037230 */ /* 0x010fe40000004100 */
[----:B------:R-:W-:Y:S02]  /*0c90*/  HADD2.F32 R156, -RZ, R63.H1_H1 ;  /* 0x3000003fff9c7230 */ /* 0x000fe40000004100 */
[--C-:B------:R-:W-:Y:S02]  /*0ca0*/  HADD2.F32 R155, -RZ, R64.reuse.H0_H0 ;  /* 0x20000040ff9b7230 */ /* 0x100fe40000004100 */
[----:B-----5:R-:W-:Y:S01]  /*0cb0*/  FADD.FTZ R50, R3, R126 ;  /* 0x0000007e03327221 */ /* 0x020fe20000010000 */
[----:B------:R-:W-:Y:S02]  /*0cc0*/  HADD2.F32 R154, -RZ, R64.H1_H1 ;  /* 0x30000040ff9a7230 */ /* 0x000fe40000004100 */
[--C-:B------:R-:W-:Y:S02]  /*0cd0*/  HADD2.F32 R153, -RZ, R65.reuse.H0_H0 ;  /* 0x20000041ff997230 */ /* 0x100fe40000004100 */
[----:B------:R-:W-:-:S02]  /*0ce0*/  HADD2.F32 R152, -RZ, R65.H1_H1 ;  /* 0x30000041ff987230 */ /* 0x000fc40000004100 */
[--C-:B------:R-:W-:Y:S02]  /*0cf0*/  HADD2.F32 R151, -RZ, R66.reuse.H0_H0 ;  /* 0x20000042ff977230 */ /* 0x100fe40000004100 */
[----:B------:R-:W-:Y:S02]  /*0d00*/  HADD2.F32 R150, -RZ, R66.H1_H1 ;  /* 0x30000042ff967230 */ /* 0x000fe40000004100 */
[----:B------:R-:W-:Y:S02]  /*0d10*/  HADD2.F32 R149, -RZ, R67.H0_H0 ;  /* 0x20000043ff957230 */ /* 0x000fe40000004100 */
[----:B------:R-:W-:Y:S02]  /*0d20*/  HADD2.F32 R51, -RZ, R9.H0_H0 ;  /* 0x20000009ff337230 */ /* 0x000fe40000004100 */
[----:B------:R-:W-:Y:S02]  /*0d30*/  HADD2.F32 R47, -RZ, R11.H0_H0 ;  /* 0x2000000bff2f7230 */ /* 0x000fe40000004100 */
[----:B--2---:R-:W-:-:S02]  /*0d40*/  HADD2.F32 R43, -RZ, R13.H0_H0 ;  /* 0x2000000dff2b7230 */ /* 0x004fc40000004100 */
[--C-:B------:R-:W-:Y:S01]  /*0d50*/  FADD.FTZ R51, R51, R126.reuse ;  /* 0x0000007e33337221 */ /* 0x100fe20000010000 */
[----:B------:R-:W-:Y:S02]  /*0d60*/  HADD2.F32 R39, -RZ, R15.H0_H0 ;  /* 0x2000000fff277230 */ /* 0x000fe40000004100 */
[--C-:B------:R-:W-:Y:S01]  /*0d70*/  FADD.FTZ R47, R47, R126.reuse ;  /* 0x0000007e2f2f7221 */ /* 0x100fe20000010000 */
[----:B------:R-:W-:Y:S02]  /*0d80*/  HADD2.F32 R7, -RZ, R8.H1_H1 ;  /* 0x30000008ff077230 */ /* 0x000fe40000004100 */
[--C-:B------:R-:W-:Y:S01]  /*0d90*/  FADD.FTZ R43, R43, R126.reuse ;  /* 0x0000007e2b2b7221 */ /* 0x100fe20000010000 */
[----:B------:R-:W-:Y:S02]  /*0da0*/  HADD2.F32 R9, -RZ, R9.H1_H1 ;  /* 0x30000009ff097230 */ /* 0x000fe40000004100 */
[----:B------:R-:W-:Y:S01]  /*0db0*/  FADD.FTZ R39, R39, R126 ;  /* 0x0000007e27277221 */ /* 0x000fe20000010000 */
[----:B------:R-:W-:-:S02]  /*0dc0*/  HADD2.F32 R49, -RZ, R10.H0_H0 ;  /* 0x2000000aff317230 */ /* 0x000fc40000004100 */
[----:B------:R-:W-:Y:S02]  /*0dd0*/  HADD2.F32 R11, -RZ, R11.H1_H1 ;  /* 0x3000000bff0b7230 */ /* 0x000fe40000004100 */
        /* <DEDUP_REMOVED lines=10> */
[----:B------:R-:W-:Y:S02]  /*0e80*/  HADD2.F32 R15, -RZ, R15.H1_H1 ;  /* 0x3000000fff0f7230 */ /* 0x000fe40000004100 */
[--C-:B------:R-:W-:Y:S01]  /*0e90*/  FADD.FTZ R41, R41, R126.reuse ;  /* 0x0000007e29297221 */ /* 0x100fe20000010000 */
[----:B------:R-:W-:Y:S02]  /*0ea0*/  HADD2.F32 R148, -RZ, R67.H1_H1 ;  /* 0x30000043ff947230 */ /* 0x000fe40000004100 */
[--C-:B------:R-:W-:Y:S01]  /*0eb0*/  FADD.FTZ R42, R19, R126.reuse ;  /* 0x0000007e132a7221 */ /* 0x100fe20000010000 */
        /* <DEDUP_REMOVED lines=11> */
[-C--:B------:R-:W-:Y:S01]  /*0f70*/  FMUL.FTZ R38, R102, R127.reuse ;  /* 0x0000007f66267220 */ /* 0x080fe20000410000 */
[--C-:B------:R-:W-:Y:S02]  /*0f80*/  HADD2.F32 R98, -RZ, R94.reuse.H0_H0 ;  /* 0x2000005eff627230 */ /* 0x100fe40000004100 */
[C---:B------:R-:W-:Y:S01]  /*0f90*/  FFMA.FTZ R21, R101.reuse, R162, R0 ;  /* 0x000000a265157223 */ /* 0x040fe20000010000 */
[----:B------:R-:W-:Y:S02]  /*0fa0*/  HADD2.F32 R97, -RZ, R94.H1_H1 ;  /* 0x3000005eff617230 */ /* 0x000fe40000004100 */
[----:B------:R-:W-:Y:S01]  /*0fb0*/  FMUL.FTZ R37, R101, R127 ;  /* 0x0000007f65257220 */ /* 0x000fe20000410000 */
[--C-:B-1----:R-:W-:Y:S02]  /*0fc0*/  HADD2.F32 R92, -RZ, R53.reuse.H0_H0 ;  /* 0x20000035ff5c7230 */ /* 0x102fe40000004100 */
[----:B------:R-:W-:Y:S01]  /*0fd0*/  FFMA.FTZ R0, R100, R161, R21 ;  /* 0x000000a164007223 */ /* 0x000fe20000010015 */
[----:B------:R-:W-:-:S02]  /*0fe0*/  HADD2.F32 R59, -RZ, R53.H1_H1 ;  /* 0x30000035ff3b7230 */ /* 0x000fc40000004100 */
[----:B------:R-:W-:Y:S01]  /*0ff0*/  FADD.FTZ R53, R5, R126 ;  /* 0x0000007e05357221 */ /* 0x000fe20000010000 */
[--C-:B------:R-:W-:Y:S02]  /*1000*/  HADD2.F32 R96, -RZ, R95.reuse.H0_H0 ;  /* 0x2000005fff607230 */ /* 0x100fe40000004100 */
[----:B------:R-:W-:Y:S01]  /*1010*/  FFMA.FTZ R21, R99, R160, R0 ;  /* 0x000000a063157223 */ /* 0x000fe20000010000 */
[----:B------:R-:W-:Y:S02]  /*1020*/  HADD2.F32 R95, -RZ, R95.H1_H1 ;  /* 0x3000005fff5f7230 */ /* 0x000fe40000004100 */
[----:B------:R-:W-:Y:S01]  /*1030*/  FMUL.FTZ R36, R100, R127 ;  /* 0x0000007f64247220 */ /* 0x000fe20000410000 */
[--C-:B------:R-:W-:Y:S02]  /*1040*/  HADD2.F32 R94, -RZ, R52.reuse.H0_H0 ;  /* 0x20000034ff5e7230 */ /* 0x100fe40000004100 */
[----:B------:R-:W-:Y:S01]  /*1050*/  FFMA.FTZ R0, R98, R159, R21 ;  /* 0x0000009f62007223 */ /* 0x000fe20000010015 */
[----:B------:R-:W-:-:S02]  /*1060*/  HADD2.F32 R93, -RZ, R52.H1_H1 ;  /* 0x30000034ff5d7230 */ /* 0x000fc40000004100 */
[----:B------:R-:W-:Y:S01]  /*1070*/  FADD.FTZ R52, R9, R126 ;  /* 0x0000007e09347221 */ /* 0x000fe20000010000 */
[--C-:B------:R-:W-:Y:S02]  /*1080*/  HADD2.F32 R58, -RZ, R54.reuse.H0_H0 ;  /* 0x20000036ff3a7230 */ /* 0x100fe40000004100 */
[----:B------:R-:W-:Y:S01]  /*1090*/  FFMA.FTZ R5, R97, R158, R0 ;  /* 0x0000009e61057223 */ /* 0x000fe20000010000 */
[----:B------:R-:W-:Y:S02]  /*10a0*/  HADD2.F32 R57, -RZ, R54.H1_H1 ;  /* 0x30000036ff397230 */ /* 0x000fe40000004100 */
[----:B------:R-:W-:Y:S01]  /*10b0*/  FADD.FTZ R54, R7, R126 ;  /* 0x0000007e07367221 */ /* 0x000fe20000010000 */
[--C-:B------:R-:W-:Y:S02]  /*10c0*/  HADD2.F32 R56, -RZ, R55.reuse.H0_H0 ;  /* 0x20000037ff387230 */ /* 0x100fe40000004100 */
[----:B------:R-:W-:Y:S01]  /*10d0*/  FFMA.FTZ R0, R96, R157, R5 ;  /* 0x0000009d60007223 */ /* 0x000fe20000010005 */
[----:B------:R-:W-:-:S02]  /*10e0*/  HADD2.F32 R55, -RZ, R55.H1_H1 ;  /* 0x30000037ff377230 */ /* 0x000fc40000004100 */
        /* <DEDUP_REMOVED lines=16> */
[----:B------:R-:W-:-:S02]  /*11f0*/  FMUL.FTZ R23, R55, R127 ;  /* 0x0000007f37177220 */ /* 0x000fc40000410000 */
        /* <DEDUP_REMOVED lines=17> */
.L_x_8460:
[----:B------:R-:W0:Y:S01]  /*1310*/  LDC.64 R138, c[0x0][0x2d0] ;  /* 0x0000b400ff8a7b82 */ /* 0x000e220000000a00 */
[----:B------:R-:W-:Y:S01]  /*1320*/  IADD3 R6, R107, -0x1, RZ ;  /* 0xffffffff6b067810 */ /* 0x000fe20007ffe0ff */
[----:B------:R-:W-:Y:S01]  /*1330*/  ULDC.64 UR4, c[0x0][0x230] ;  /* 0x00008c0000047ab9 */ /* 0x000fe20000000a00 */
[----:B------:R-:W-:Y:S01]  /*1340*/  ISETP.NE.AND P0, PT, R120, RZ, PT ;  /* 0x000000ff7800720c */ /* 0x000fe20003f05270 */
[----:B------:R-:W-:Y:S01]  /*1350*/  IMAD R2, R128, UR4, RZ ;  /* 0x0000000480027c24 */ /* 0x000fe2000f8e02ff */
[----:B------:R-:W-:Y:S01]  /*1360*/  LEA.HI R0, R6, R6, RZ, 0x1 ;  /* 0x0000000606007211 */ /* 0x000fe200078f08ff */
[C---:B------:R-:W-:Y:S01]  /*1370*/  IMAD.WIDE.U32 R136, R129.reuse, UR4, RZ ;  /* 0x0000000481887c25 */ /* 0x040fe2000f8e00ff */
[----:B------:R-:W-:Y:S01]  /*1380*/  HFMA2.MMA R5, -RZ, RZ, 0, 0 ;  /* 0x00000000ff057435 */ /* 0x000fe200000001ff */
[----:B------:R-:W1:Y:S01]  /*1390*/  LDC.64 R140, c[0x0][0x348] ;  /* 0x0000d200ff8c7b82 */ /* 0x000e620000000a00 */
[----:B------:R-:W-:Y:S01]  /*13a0*/  LOP3.LUT R3, R0, 0xfffffe, RZ, 0xc0, !PT ;  /* 0x00fffffe00037812 */ /* 0x000fe200078ec0ff */
[----:B------:R-:W-:Y:S01]  /*13b0*/  IMAD R69, R129, UR5, R2 ;  /* 0x0000000581457c24 */ /* 0x000fe2000f8e0202 */
[----:B------:R-:W-:Y:S01]  /*13c0*/  HFMA2.MMA R7, -RZ, RZ, 0, 0 ;  /* 0x00000000ff077435 */ /* 0x000fe200000001ff */
[----:B------:R-:W-:-:S02]  /*13d0*/  ISETP.NE.AND P1, PT, R120, 0x1f, PT ;  /* 0x0000001f7800780c */ /* 0x000fc40003f25270 */
[----:B------:R-:W-:Y:S02]  /*13e0*/  CS2R R20, SRZ ;  /* 0x0000000000147805 */ /* 0x000fe4000001ff00 */
[----:B------:R-:W-:Y:S02]  /*13f0*/  IADD3 R6, R6, -R3, RZ ;  /* 0x8000000306067210 */ /* 0x000fe40007ffe0ff */
[----:B------:R-:W-:Y:S01]  /*1400*/  CS2R R18, SRZ ;  /* 0x0000000000127805 */ /* 0x000fe2000001ff00 */
[----:B------:R-:W2:Y:S01]  /*1410*/  LDC.64 R142, c[0x0][0x360] ;  /* 0x0000d800ff8e7b82 */ /* 0x000ea20000000a00 */
[----:B------:R-:W-:Y:S02]  /*1420*/  P2R R0, PR, RZ, 0x1 ;  /* 0x00000001ff007803 */ /* 0x000fe40000000000 */
[----:B------:R-:W-:Y:S02]  /*1430*/  CS2R R16, SRZ ;  /* 0x0000000000107805 */ /* 0x000fe4000001ff00 */
[----:B------:R-:W-:-:S02]  /*1440*/  MOV R22, RZ ;  /* 0x000000ff00167202 */ /* 0x000fc40000000f00 */
[----:B------:R-:W-:Y:S02]  /*1450*/  CS2R R14, SRZ ;  /* 0x00000000000e7805 */ /* 0x000fe4000001ff00 */
[----:B------:R-:W-:Y:S02]  /*1460*/  CS2R R12, SRZ ;  /* 0x00000000000c7805 */ /* 0x000fe4000001ff00 */
[----:B------:R-:W-:Y:S02]  /*1470*/  CS2R R10, SRZ ;  /* 0x00000000000a7805 */ /* 0x000fe4000001ff00 */
[----:B------:R-:W-:Y:S01]  /*1480*/  CS2R R8, SRZ ;  /* 0x0000000000087805 */ /* 0x000fe2000001ff00 */
[----:B------:R-:W3:Y:S01]  /*1490*/  LDC.64 R144, c[0x0][0x368] ;  /* 0x0000da00ff907b82 */ /* 0x000ee20000000a00 */
[----:B------:R-:W-:Y:S01]  /*14a0*/  IADD3 R4, R120, 0x200, RZ ;  /* 0x0000020078047810 */ /* 0x000fe20007ffe0ff */
[----:B------:R-:W-:Y:S01]  /*14b0*/  UMOV UR4, URZ ;  /* 0x0000003f00047c82 */ /* 0x000fe20008000000 */
[----:B------:R-:W-:Y:S01]  /*14c0*/  IADD3 R3, R137, R69, RZ ;  /* 0x0000004589037210 */ /* 0x000fe20007ffe0ff */
[----:B------:R-:W-:Y:S01]  /*14d0*/  UMOV UR5, URZ ;  /* 0x0000003f00057c82 */ /* 0x000fe20008000000 */
[----:B------:R-:W-:Y:S01]  /*14e0*/  ULDC UR19, c[0x0][0x224] ;  /* 0x0000890000137ab9 */ /* 0x000fe20000000800 */
[----:B------:R-:W-:Y:S01]  /*14f0*/  ULDC UR28, c[0x0][0x21c] ;  /* 0x00008700001c7ab9 */ /* 0x000fe20000000800 */
[----:B------:R-:W-:Y:S01]  /*1500*/  ULDC UR18, c[0x0][0x218] ;  /* 0x0000860000127ab9 */ /* 0x000fe20000000800 */
[----:B------:R-:W4:Y:S01]  /*1510*/  LDC.64 R146, c[0x0][0x380] ;  /* 0x0000e000ff927b82 */ /* 0x000f220000000a00 */
[----:B------:R-:W-:Y:S01]  /*1520*/  ULDC.64 UR24, c[0x0][0x3c8] ;  /* 0x0000f20000187ab9 */ /* 0x000fe20000000a00 */
[----:B------:R-:W-:Y:S01]  /*1530*/  ULDC.64 UR26, c[0x0][0x3d0] ;  /* 0x0000f400001a7ab9 */ /* 0x000fe20000000a00 */
[----:B------:R-:W-:Y:S01]  /*1540*/  ULDC.64 UR10, c[0x0][0x250] ;  /* 0x00009400000a7ab9 */ /* 0x000fe20000000a00 */
[----:B------:R-:W-:Y:S01]  /*1550*/  ULDC.64 UR8, c[0x0][0x238] ;  /* 0x00008e0000087ab9 */ /* 0x000fe20000000a00 */
[----:B------:R-:W-:Y:S01]  /*1560*/  ULDC.64 UR16, c[0x0][0x270] ;  /* 0x00009c0000107ab9 */ /* 0x000fe20000000a00 */
[----:B------:R-:W-:Y:S01]  /*1570*/  ULDC.64 UR20, c[0x0][0x350] ;  /* 0x0000d40000147ab9 */ /* 0x000fe20000000a00 */
[----:B0-----:R-:W-:-:S05]  /*1580*/  ULDC.64 UR22, c[0x0][0x370] ;  /* 0x0000dc0000167ab9 */ /* 0x001fca0000000a00 */
.L_x_8498:
        /* <DEDUP_REMOVED lines=8> */
[----:B--2---:R-:W2:Y:S04]  /*1610*/  LDG.E.128 R68, desc[UR12][R80.64] ;  /* 0x0000000c50447981 */ /* 0x004ea8000c1e1d00 */
[----:B01-3--:R-:W3:Y:S01]  /*1620*/  LDG.E.128 R72, desc[UR12][R80.64+0x200] ;  /* 0x0002000c50487981 */ /* 0x00bee2000c1e1d00 */
[----:B------:R-:W-:Y:S01]  /*1630*/  MOV R2, R136 ;  /* 0x0000008800027202 */ /* 0x000fe20000000f00 */
[----:B------:R-:W-:Y:S02]  /*1640*/  IMAD R0, R163, UR8, RZ ;  /* 0x00000008a3007c24 */ /* 0x000fe4000f8e02ff */
[----:B------:R-:W-:-:S04]  /*1650*/  IMAD.WIDE.U32 R78, R5, UR16, RZ ;  /* 0x00000010054e7c25 */ /* 0x000fc8000f8e00ff */
[----:B------:R-:W-:-:S04]  /*1660*/  IMAD.WIDE.U32 R76, R5, UR8, R2 ;  /* 0x00000008054c7c25 */ /* 0x000fc8000f8e0002 */
[----:B------:R-:W-:Y:S01]  /*1670*/  IMAD R83, R5, UR9, R0 ;  /* 0x0000000905537c24 */ /* 0x000fe2000f8e0200 */
[----:B------:R-:W-:Y:S01]  /*1680*/  LEA R86, P0, R76, R138, 0x2 ;  /* 0x0000008a4c567211 */ /* 0x000fe200078010ff */
[----:B------:R-:W-:-:S03]  /*1690*/  IMAD R2, R163, UR16, RZ ;  /* 0x00000010a3027c24 */ /* 0x000fc6000f8e02ff */
[----:B------:R-:W-:Y:S01]  /*16a0*/  IADD3 R0, R77, R83, RZ ;  /* 0x000000534d007210 */ /* 0x000fe20007ffe0ff */
[----:B------:R-:W-:-:S03]  /*16b0*/  IMAD R77, R5, UR17, R2 ;  /* 0x00000011054d7c24 */ /* 0x000fc6000f8e0202 */
[----:B------:R-:W-:Y:S02]  /*16c0*/  LEA.HI.X R87, R76, R139, R0, 0x2, P0 ;  /* 0x0000008b4c577211 */ /* 0x000fe400000f1400 */
[C---:B------:R-:W-:Y:S02]  /*16d0*/  LEA R76, P0, R78.reuse, R110, 0x1 ;  /* 0x0000006e4e4c7211 */ /* 0x040fe400078008ff */
[----:B------:R-:W-:Y:S01]  /*16e0*/  IADD3 R0, R79, R77, RZ ;  /* 0x0000004d4f007210 */ /* 0x000fe20007ffe0ff */
[----:B----4-:R-:W4:Y:S03]  /*16f0*/  LDG.E R2, desc[UR12][R86.64] ;  /* 0x0000000c56027981 */ /* 0x010f26000c1e1900 */
[----:B------:R-:W-:-:S03]  /*1700*/  LEA.HI.X R77, R78, R109, R0, 0x1, P0 ;  /* 0x0000006d4e4d7211 */ /* 0x000fc600000f0c00 */
[----:B------:R-:W-:Y:S01]  /*1710*/  IMAD.WIDE R88, R105, 0x10, R76 ;  /* 0x0000001069587825 */ /* 0x000fe200078e024c */
[----:B--2---:R-:W-:Y:S04]  /*1720*/  STS.128 [R104], R68 ;  /* 0x0000004468007388 */ /* 0x004fe80000000c00 */
[----:B---3--:R-:W-:Y:S01]  /*1730*/  STS.128 [R104+0x200], R72 ;  /* 0x0002004868007388 */ /* 0x008fe20000000c00 */
[----:B------:R-:W-:-:S03]  /*1740*/  NOP ;  /* 0x0000000000007918 */ /* 0x000fc60000000000 */
[----:B------:R-:W2:Y:S04]  /*1750*/  LDG.E.128 R76, desc[UR12][R88.64] ;  /* 0x0000000c584c7981 */ /* 0x000ea8000c1e1d00 */
[----:B------:R-:W3:Y:S01]  /*1760*/  LDG.E.128 R80, desc[UR12][R88.64+0x200] ;  /* 0x0002000c58507981 */ /* 0x000ee2000c1e1d00 */
[C---:B------:R-:W-:Y:S02]  /*1770*/  LOP3.LUT P0, RZ, R120.reuse, 0x1f, RZ, 0xc0, !PT ;  /* 0x0000001f78ff7812 */ /* 0x040fe4000780c0ff */
[----:B------:R-:W-:Y:S01]  /*1780*/  ISETP.NE.AND P3, PT, R120, RZ, PT ;  /* 0x000000ff7800720c */ /* 0x000fe20003f65270 */
[----:B------:R-:W-:Y:S01]  /*1790*/  LDS.128 R68, [R103] ;  /* 0x0000000067447984 */ /* 0x000fe20000000c00 */
[----:B------:R-:W-:Y:S02]  /*17a0*/  ISETP.LT.OR P2, PT, R107, 0x2, P0 ;  /* 0x000000026b00780c */ /* 0x000fe40000741670 */
[----:B------:R-:W-:Y:S01]  /*17b0*/  LEA R85, R6, R5, 0x8 ;  /* 0x0000000506557211 */ /* 0x000fe200078e40ff */
[----:B------:R-:W0:Y:S01]  /*17c0*/  LDS.128 R72, [R103+0x10] ;  /* 0x0000100067487984 */ /* 0x000e220000000c00 */
[----:B----4-:R-:W-:-:S09]  /*17d0*/  FMUL.FTZ R179, R2, 1.4426950216293334961 ;  /* 0x3fb8aa3b02b37820 */ /* 0x010fd20000410000 */
[----:B------:R-:W4:Y:S01]  /*17e0*/  @!P2 LDC R167, c[0x0][0x21c] ;  /* 0x00008700ffa7ab82 */ /* 0x000f220000000800 */
[----:B------:R-:W-:-:S06]  /*17f0*/  FMUL.FTZ R225, R53, R179 ;  /* 0x000000b335e17220 */ /* 0x000fcc0000410000 */
[----:B------:R-:W1:Y:S01]  /*1800*/  MUFU.EX2 R225, R225 ;  /* 0x000000e100e17308 */ /* 0x000e620000000800 */
[----:B------:R-:W-:-:S04]  /*1810*/  SEL R85, R85, R4, !P3 ;  /* 0x0000000455557207 */ /* 0x000fc80005800000 */
[----:B------:R-:W-:Y:S02]  /*1820*/  LEA R168, R85, R84, 0x2 ;  /* 0x0000005455a87211 */ /* 0x000fe400078e10ff */
[----:B------:R-:W-:Y:S01]  /*1830*/  @!P2 IADD3 R0, R107, -0x2, RZ ;  /* 0xfffffffe6b00a810 */ /* 0x000fe20007ffe0ff */
[----:B------:R-:W-:-:S04]  /*1840*/  FMUL.FTZ R209, R51, R179 ;  /* 0x000000b333d17220 */ /* 0x000fc80000410000 */
[----:B----4-:R-:W-:Y:S02]  /*1850*/  @!P2 IMAD R167, R0, R167, R5 ;  /* 0x000000a700a7a224 */ /* 0x010fe400078e0205 */
[-C--:B------:R-:W-:Y:S01]  /*1860*/  FMUL.FTZ R0, R54, R179.reuse ;  /* 0x000000b336007220 */ /* 0x080fe20000410000 */
[-C--:B------:R-:W-:Y:S01]  /*1870*/  FMUL.FTZ R188, R52, R179.reuse ;  /* 0x000000b334bc7220 */ /* 0x080fe20000410000 */
[----:B------:R-:W-:Y:S01]  /*1880*/  MUFU.EX2 R209, R209 ;  /* 0x000000d100d17308 */ /* 0x000fe20000000800 */
[----:B------:R-:W-:-:S07]  /*1890*/  FMUL.FTZ R205, R49, R179 ;  /* 0x000000b331cd7220 */ /* 0x000fce0000410000 */
[----:B------:R-:W4:Y:S01]  /*18a0*/  MUFU.EX2 R0, R0 ;  /* 0x0000000000007308 */ /* 0x000f220000000800 */
[----:B------:R-:W-:Y:S01]  /*18b0*/  MOV R176, RZ ;  /* 0x000000ff00b07202 */ /* 0x000fe20000000f00 */
[----:B------:R-:W-:-:S06]  /*18c0*/  @!P2 IMAD.WIDE R166, R167, 0x8, R130 ;  /* 0x00000008a7a6a825 */ /* 0x000fcc00078e0282 */
[----:B------:R-:W4:Y:S01]  /*18d0*/  MUFU.EX2 R188, R188 ;  /* 0x000000bc00bc7308 */ /* 0x000f220000000800 */
[----:B0-----:R-:W-:Y:S02]  /*18e0*/  HADD2.F32 R169, -RZ, R72.H1_H1 ;  /* 0x30000048ffa97230 */ /* 0x001fe40000004100 */
[----:B------:R-:W-:Y:S01]  /*18f0*/  FMUL.FTZ R217, R53, R164 ;  /* 0x000000a435d97220 */ /* 0x000fe20000410000 */
[----:B------:R-:W-:-:S04]  /*1900*/  FMUL.FTZ R215, R54, R162 ;  /* 0x000000a236d77220 */ /* 0x000fc80000410000 */
[----:B------:R-:W0:Y:S01]  /*1910*/  MUFU.EX2 R205, R205 ;  /* 0x000000cd00cd7308 */ /* 0x000e220000000800 */
[----:B------:R-:W-:Y:S01]  /*1920*/  FMUL.FTZ R202, R48, R156 ;  /* 0x0000009c30ca7220 */ /* 0x000fe20000410000 */
[----:B------:R-:W-:Y:S01]  /*1930*/  FMUL.FTZ R192, R51, R161 ;  /* 0x000000a133c07220 */ /* 0x000fe20000410000 */
[--C-:B------:R-:W-:Y:S02]  /*1940*/  HADD2.F32 R170, -RZ, R74.reuse.H0_H0 ;  /* 0x2000004affaa7230 */ /* 0x100fe40000004100 */
[----:B------:R-:W-:Y:S01]  /*1950*/  FMUL.FTZ R175, R41, R151 ;  /* 0x0000009729af7220 */ /* 0x000fe20000410000 */
[----:B------:R-:W-:Y:S02]  /*1960*/  HADD2.F32 R173, -RZ, R74.H1_H1 ;  /* 0x3000004affad7230 */ /* 0x000fe40000004100 */
[----:B------:R-:W-:Y:S01]  /*1970*/  FMUL.FTZ R200, R47, R157 ;  /* 0x0000009d2fc87220 */ /* 0x000fe20000410000 */
[----:B------:R-:W-:Y:S01]  /*1980*/  FMUL.FTZ R213, R45, R155 ;  /* 0x0000009b2dd57220 */ /* 0x000fe20000410000 */
[----:B------:R-:W-:Y:S01]  /*1990*/  FMUL.FTZ R196, R49, R159 ;  /* 0x0000009f31c47220 */ /* 0x000fe20000410000 */
[-C--:B------:R-:W-:Y:S01]  /*19a0*/  FMUL.FTZ R186, R50, R179.reuse ;  /* 0x000000b332ba7220 */ /* 0x080fe20000410000 */
[-C--:B------:R-:W-:Y:S01]  /*19b0*/  FMUL.FTZ R199, R47, R179.reuse ;  /* 0x000000b32fc77220 */ /* 0x080fe20000410000 */
[----:B------:R-:W-:Y:S01]  /*19c0*/  FMUL.FTZ R178, R48, R179 ;  /* 0x000000b330b27220 */ /* 0x000fe20000410000 */
[----:B------:R-:W-:-:S03]  /*19d0*/  FMUL.FTZ R161, R52, R160 ;  /* 0x000000a034a17220 */ /* 0x000fc60000410000 */
[----:B------:R-:W0:Y:S01]  /*19e0*/  MUFU.EX2 R186, R186 ;  /* 0x000000ba00ba7308 */ /* 0x000e220000000800 */
[----:B------:R-:W-:Y:S02]  /*19f0*/  HADD2.F32 R171, -RZ, R73.H1_H1 ;  /* 0x30000049ffab7230 */ /* 0x000fe40000004100 */
[----:B------:R-:W-:Y:S01]  /*1a00*/  FMUL.FTZ R197, R45, R179 ;  /* 0x000000b32dc57220 */ /* 0x000fe20000410000 */
[----:B------:R-:W-:-:S04]  /*1a10*/  HADD2.F32 R165, -RZ, R70.H1_H1 ;  /* 0x30000046ffa57230 */ /* 0x000fc80000004100 */
[----:B------:R-:W0:Y:S01]  /*1a20*/  MUFU.EX2 R199, R199 ;  /* 0x000000c700c77308 */ /* 0x000e220000000800 */
[----:B------:R-:W-:Y:S01]  /*1a30*/  FMUL.FTZ R198, R50, R158 ;  /* 0x0000009e32c67220 */ /* 0x000fe20000410000 */
[-C--:B------:R-:W-:Y:S01]  /*1a40*/  FMUL.FTZ R180, R46, R179.reuse ;  /* 0x000000b32eb47220 */ /* 0x080fe20000410000 */
[-C--:B------:R-:W-:Y:S01]  /*1a50*/  FMUL.FTZ R177, R43, R179.reuse ;  /* 0x000000b32bb17220 */ /* 0x080fe20000410000 */
[----:B------:R-:W-:-:S04]  /*1a60*/  FMUL.FTZ R182, R44, R179 ;  /* 0x000000b32cb67220 */ /* 0x000fc80000410000 */
[----:B------:R-:W0:Y:S01]  /*1a70*/  MUFU.EX2 R178, R178 ;  /* 0x000000b200b27308 */ /* 0x000e220000000800 */
[----:B------:R-:W-:-:S07]  /*1a80*/  FMUL.FTZ R181, R41, R179 ;  /* 0x000000b329b57220 */ /* 0x000fce0000410000 */
[----:B------:R-:W0:Y:S01]  /*1a90*/  MUFU.EX2 R197, R197 ;  /* 0x000000c500c57308 */ /* 0x000e220000000800 */
[--C-:B------:R-:W-:Y:S02]  /*1aa0*/  HADD2.F32 R172, -RZ, R75.reuse.H0_H0 ;  /* 0x2000004bffac7230 */ /* 0x100fe40000004100 */
[----:B------:R-:W-:-:S05]  /*1ab0*/  HADD2.F32 R174, -RZ, R75.H1_H1 ;  /* 0x3000004bffae7230 */ /* 0x000fca0000004100 */
[----:B------:R-:W-:Y:S08]  /*1ac0*/  MUFU.EX2 R180, R180 ;  /* 0x000000b400b47308 */ /* 0x000ff00000000800 */
[----:B------:R-:W-:Y:S08]  /*1ad0*/  MUFU.EX2 R177, R177 ;  /* 0x000000b100b17308 */ /* 0x000ff00000000800 */
[----:B------:R-:W-:Y:S08]  /*1ae0*/  MUFU.EX2 R182, R182 ;  /* 0x000000b600b67308 */ /* 0x000ff00000000800 */
[----:B------:R-:W-:Y:S01]  /*1af0*/  MUFU.EX2 R181, R181 ;  /* 0x000000b500b57308 */ /* 0x000fe20000000800 */
[----:B------:R-:W-:Y:S01]  /*1b00*/  FMUL.FTZ R243, R43, R153 ;  /* 0x000000992bf37220 */ /* 0x000fe20000410000 */
[----:B------:R-:W-:Y:S01]  /*1b10*/  BSSY B0, `(.L_x_8462) ;  /* 0x0000068000007945 */ /* 0x000fe20003800000 */
[----:B------:R-:W-:Y:S01]  /*1b20*/  FMUL.FTZ R153, R170, R175 ;  /* 0x000000afaa997220 */ /* 0x000fe20000410000 */
[----:B--2---:R2:W-:Y:S04]  /*1b30*/  STS.128 [R104+0x420], R76 ;  /* 0x0004204c68007388 */ /* 0x0045e80000000c00 */
[----:B---3--:R3:W-:Y:S01]  /*1b40*/  STS.128 [R104+0x620], R80 ;  /* 0x0006205068007388 */ /* 0x0087e20000000c00 */
[----:B------:R-:W-:-:S03]  /*1b50*/  NOP ;  /* 0x0000000000007918 */ /* 0x000fc60000000000 */
[----:B------:R-:W0:Y:S04]  /*1b60*/  LDS.128 R88, [R103+0x430] ;  /* 0x0004300067587984 */ /* 0x000e280000000c00 */
[----:B------:R-:W0:Y:S04]  /*1b70*/  LDS.128 R84, [R103+0x420] ;  /* 0x0004200067547984 */ /* 0x000e280000000c00 */
[----:B-1----:R1:W-:Y:S01]  /*1b80*/  STS [R168+0x1af8], R225 ;  /* 0x001af8e1a8007388 */ /* 0x0023e20000000800 */
[----:B------:R-:W-:Y:S06]  /*1b90*/  BAR.SYNC.DEFER_BLOCKING 0x0 ;  /* 0x0000000000007b1d */ /* 0x000fec0000010000 */
[----:B--2---:R-:W2:Y:S01]  /*1ba0*/  @P1 S2R R77, SR_CgaCtaId ;  /* 0x00000000004d1919 */ /* 0x004ea20000008800 */
[----:B---3--:R-:W-:-:S02]  /*1bb0*/  HADD2.F32 R83, -RZ, R71.H0_H0 ;  /* 0x20000047ff537230 */ /* 0x008fc40000004100 */
[--C-:B------:R-:W-:Y:S02]  /*1bc0*/  HADD2.F32 R78, -RZ, R68.reuse.H0_H0 ;  /* 0x20000044ff4e7230 */ /* 0x100fe40000004100 */
[----:B------:R-:W-:Y:S01]  /*1bd0*/  HADD2.F32 R80, -RZ, R68.H1_H1 ;  /* 0x30000044ff507230 */ /* 0x000fe20000004100 */
[----:B------:R-:W-:Y:S01]  /*1be0*/  @P1 MOV R76, 0x400 ;  /* 0x00000400004c1802 */ /* 0x000fe20000000f00 */
[----:B------:R-:W-:Y:S02]  /*1bf0*/  HADD2.F32 R79, -RZ, R69.H0_H0 ;  /* 0x20000045ff4f7230 */ /* 0x000fe40000004100 */
[----:B------:R-:W-:Y:S01]  /*1c00*/  FMUL.FTZ R164, R78, R217 ;  /* 0x000000d94ea47220 */ /* 0x000fe20000410000 */
[----:B------:R3:W5:Y:S01]  /*1c10*/  @!P2 LDG.E R176, desc[UR12][R166.64+0x4] ;  /* 0x0000040ca6b0a981 */ /* 0x000762000c1e1900 */
[----:B------:R-:W-:Y:S01]  /*1c20*/  FMUL.FTZ R227, R80, R215 ;  /* 0x000000d750e37220 */ /* 0x000fe20000410000 */
[----:B---3--:R-:W-:Y:S02]  /*1c30*/  HADD2.F32 R167, -RZ, R71.H1_H1 ;  /* 0x30000047ffa77230 */ /* 0x008fe40000004100 */
[----:B------:R-:W-:Y:S01]  /*1c40*/  FMUL.FTZ R71, R42, R179 ;  /* 0x000000b32a477220 */ /* 0x000fe20000410000 */
[----:B------:R-:W-:-:S02]  /*1c50*/  HADD2.F32 R166, -RZ, R72.H0_H0 ;  /* 0x20000048ffa67230 */ /* 0x000fc40000004100 */
[----:B----4-:R-:W-:Y:S01]  /*1c60*/  FMUL.FTZ R72, R225, R0 ;  /* 0x00000000e1487220 */ /* 0x010fe20000410000 */
[----:B------:R3:W-:Y:S01]  /*1c70*/  MUFU.EX2 R156, R71 ;  /* 0x00000047009c7308 */ /* 0x0007e20000000800 */
[--C-:B0-----:R-:W-:Y:S01]  /*1c80*/  HADD2.F32 R187, -RZ, R90.reuse.H0_H0 ;  /* 0x2000005affbb7230 */ /* 0x101fe20000004100 */
[----:B--2---:R-:W-:Y:S01]  /*1c90*/  @P1 LEA R183, R77, R76, 0x18 ;  /* 0x0000004c4db71211 */ /* 0x004fe200078ec0ff */
[----:B------:R-:W-:Y:S02]  /*1ca0*/  HADD2.F32 R194, -RZ, R90.H1_H1 ;  /* 0x3000005affc27230 */ /* 0x000fe40000004100 */
[----:B------:R-:W-:Y:S01]  /*1cb0*/  FMUL.FTZ R90, R44, R152 ;  /* 0x000000982c5a7220 */ /* 0x000fe20000410000 */
[----:B------:R-:W-:Y:S01]  /*1cc0*/  FMUL.FTZ R74, R79, R192 ;  /* 0x000000c04f4a7220 */ /* 0x000fe20000410000 */
[----:B---3--:R-:W-:Y:S01]  /*1cd0*/  FMUL.FTZ R71, R209, R72 ;  /* 0x00000048d1477220 */ /* 0x008fe20000410000 */
[----:B------:R-:W-:Y:S01]  /*1ce0*/  FFMA.FTZ R151, R0, R164, R227 ;  /* 0x000000a400977223 */ /* 0x000fe200000100e3 */
[----:B------:R-:W-:-:S02]  /*1cf0*/  HADD2.F32 R185, -RZ, R89.H0_H0 ;  /* 0x20000059ffb97230 */ /* 0x000fc40000004100 */
[----:B------:R-:W-:Y:S01]  /*1d00*/  FMUL.FTZ R152, R188, R71 ;  /* 0x00000047bc987220 */ /* 0x000fe20000410000 */
[----:B------:R-:W-:Y:S01]  /*1d10*/  @P1 LEA R155, R120, R183, 0x2 ;  /* 0x000000b7789b1211 */ /* 0x000fe200078e10ff */
[--C-:B------:R-:W-:Y:S02]  /*1d20*/  HADD2.F32 R157, -RZ, R86.reuse.H0_H0 ;  /* 0x20000056ff9d7230 */ /* 0x100fe40000004100 */
[----:B------:R-:W-:Y:S02]  /*1d30*/  HADD2.F32 R190, -RZ, R86.H1_H1 ;  /* 0x30000056ffbe7230 */ /* 0x000fe40000004100 */
[----:B------:R-:W-:Y:S01]  /*1d40*/  FMUL.FTZ R159, R205, R152 ;  /* 0x00000098cd9f7220 */ /* 0x000fe20000410000 */
[----:B------:R-:W-:Y:S01]  /*1d50*/  FFMA.FTZ R86, R209, R151, R74 ;  /* 0x00000097d1567223 */ /* 0x000fe2000001004a */
[--C-:B------:R-:W-:Y:S02]  /*1d60*/  HADD2.F32 R151, -RZ, R87.reuse.H0_H0 ;  /* 0x20000057ff977230 */ /* 0x100fe40000004100 */
[----:B------:R-:W-:-:S02]  /*1d70*/  HADD2.F32 R152, -RZ, R87.H1_H1 ;  /* 0x30000057ff987230 */ /* 0x000fc40000004100 */
[----:B------:R-:W-:Y:S01]  /*1d80*/  FMUL.FTZ R87, R92, R185 ;  /* 0x000000b95c577220 */ /* 0x000fe20000410000 */
[----:B------:R-:W-:Y:S02]  /*1d90*/  FMUL.FTZ R185, R58, R187 ;  /* 0x000000bb3ab97220 */ /* 0x000fe40000410000 */
[----:B------:R0:W2:Y:S01]  /*1da0*/  @P1 LDS R187, [R155+0x22fc] ;  /* 0x0022fc009bbb1984 */ /* 0x0000a20000000800 */
[----:B------:R-:W-:Y:S02]  /*1db0*/  HADD2.F32 R82, -RZ, R69.H1_H1 ;  /* 0x30000045ff527230 */ /* 0x000fe40000004100 */
[----:B------:R-:W-:Y:S02]  /*1dc0*/  HADD2.F32 R81, -RZ, R70.H0_H0 ;  /* 0x20000046ff517230 */ /* 0x000fe40000004100 */
[----:B-1----:R-:W-:Y:S02]  /*1dd0*/  HADD2.F32 R168, -RZ, R73.H0_H0 ;  /* 0x20000049ffa87230 */ /* 0x002fe40000004100 */
[----:B------:R-:W-:Y:S01]  /*1de0*/  FMUL.FTZ R73, R82, R161 ;  /* 0x000000a152497220 */ /* 0x000fe20000410000 */
[----:B------:R-:W-:-:S02]  /*1df0*/  HADD2.F32 R69, -RZ, R88.H0_H0 ;  /* 0x20000058ff457230 */ /* 0x000fc40000004100 */
[----:B------:R-:W-:Y:S02]  /*1e00*/  HADD2.F32 R68, -RZ, R88.H1_H1 ;  /* 0x30000058ff447230 */ /* 0x000fe40000004100 */
[----:B------:R-:W-:Y:S01]  /*1e10*/  FMUL.FTZ R88, R42, R150 ;  /* 0x000000962a587220 */ /* 0x000fe20000410000 */
[-C--:B------:R-:W-:Y:S01]  /*1e20*/  FMUL.FTZ R150, R40, R179.reuse ;  /* 0x000000b328967220 */ /* 0x080fe20000410000 */
[----:B------:R-:W-:Y:S01]  /*1e30*/  FMUL.FTZ R76, R81, R196 ;  /* 0x000000c4514c7220 */ /* 0x000fe20000410000 */
[----:B------:R-:W-:Y:S01]  /*1e40*/  FFMA.FTZ R86, R188, R86, R73 ;  /* 0x00000056bc567223 */ /* 0x000fe20000010049 */
[----:B------:R-:W-:Y:S01]  /*1e50*/  FMUL.FTZ R77, R39, R179 ;  /* 0x000000b3274d7220 */ /* 0x000fe20000410000 */
[----:B------:R-:W-:Y:S02]  /*1e60*/  FMUL.FTZ R183, R165, R198 ;  /* 0x000000c6a5b77220 */ /* 0x000fe40000410000 */
[----:B------:R-:W1:Y:S01]  /*1e70*/  MUFU.EX2 R150, R150 ;  /* 0x0000009600967308 */ /* 0x000e620000000800 */
[----:B------:R-:W-:Y:S01]  /*1e80*/  FFMA.FTZ R86, R205, R86, R76 ;  /* 0x00000056cd567223 */ /* 0x000fe2000001004c */
[C---:B------:R-:W-:Y:S01]  /*1e90*/  FMUL.FTZ R158, R186.reuse, R159 ;  /* 0x0000009fba9e7220 */ /* 0x040fe20000410000 */
[----:B------:R-:W-:Y:S01]  /*1ea0*/  FMUL.FTZ R162, R93, R68 ;  /* 0x000000445da27220 */ /* 0x000fe20000410000 */
[----:B------:R-:W-:Y:S01]  /*1eb0*/  FMUL.FTZ R246, R83, R200 ;  /* 0x000000c853f67220 */ /* 0x000fe20000410000 */
[----:B------:R-:W-:-:S03]  /*1ec0*/  FFMA.FTZ R68, R186, R86, R183 ;  /* 0x00000056ba447223 */ /* 0x000fc600000100b7 */
[----:B------:R-:W3:Y:S01]  /*1ed0*/  MUFU.EX2 R77, R77 ;  /* 0x0000004d004d7308 */ /* 0x000ee20000000800 */
[--C-:B------:R-:W-:Y:S02]  /*1ee0*/  HADD2.F32 R189, -RZ, R91.reuse.H0_H0 ;  /* 0x2000005bffbd7230 */ /* 0x100fe40000004100 */
[----:B------:R-:W-:Y:S01]  /*1ef0*/  FMUL.FTZ R195, R199, R158 ;  /* 0x0000009ec7c37220 */ /* 0x000fe20000410000 */
[----:B------:R-:W-:Y:S02]  /*1f00*/  HADD2.F32 R204, -RZ, R91.H1_H1 ;  /* 0x3000005bffcc7230 */ /* 0x000fe40000004100 */
[----:B------:R-:W-:Y:S01]  /*1f10*/  FMUL.FTZ R75, R167, R202 ;  /* 0x000000caa74b7220 */ /* 0x000fe20000410000 */
[----:B------:R-:W-:Y:S01]  /*1f20*/  FFMA.FTZ R68, R199, R68, R246 ;  /* 0x00000044c7447223 */ /* 0x000fe200000100f6 */
        /* <DEDUP_REMOVED lines=13> */
[----:B------:R-:W-:Y:S01]  /*2000*/  ISETP.GE.AND P2, PT, R119, 0x1, PT ;  /* 0x000000017700780c */ /* 0x000fe20003f46270 */
[----:B------:R-:W-:Y:S01]  /*2010*/  FMUL.FTZ R71, R169, R70 ;  /* 0x00000046a9477220 */ /* 0x000fe20000410000 */
[----:B------:R-:W-:Y:S01]  /*2020*/  FMUL.FTZ R160, R168, R243 ;  /* 0x000000f3a8a07220 */ /* 0x000fe20000410000 */
[----:B------:R-:W-:Y:S01]  /*2030*/  FMUL.FTZ R179, R171, R90 ;  /* 0x0000005aabb37220 */ /* 0x000fe20000410000 */
[----:B------:R-:W-:Y:S01]  /*2040*/  FMUL.FTZ R149, R173, R88 ;  /* 0x00000058ad957220 */ /* 0x000fe20000410000 */
[----:B------:R-:W-:Y:S01]  /*2050*/  FMUL.FTZ R148, R172, R91 ;  /* 0x0000005bac947220 */ /* 0x000fe20000410000 */
[----:B------:R-:W-:Y:S01]  /*2060*/  FMUL.FTZ R193, R174, R89 ;  /* 0x00000059aec17220 */ /* 0x000fe20000410000 */
[----:B------:R-:W-:-:S02]  /*2070*/  HADD2.F32 R154, -RZ, R85.H1_H1 ;  /* 0x30000055ff9a7230 */ /* 0x000fc40000004100 */
[----:B------:R-:W-:Y:S01]  /*2080*/  FMUL.FTZ R151, R96, R151 ;  /* 0x0000009760977220 */ /* 0x000fe20000410000 */
[----:B------:R-:W-:Y:S01]  /*2090*/  FMUL.FTZ R152, R95, R152 ;  /* 0x000000985f987220 */ /* 0x000fe20000410000 */
[----:B-1----:R-:W-:Y:S01]  /*20a0*/  FFMA.FTZ R194, R150, R191, R189 ;  /* 0x000000bf96c27223 */ /* 0x002fe200000100bd */
[----:B------:R-:W-:Y:S01]  /*20b0*/  FFMA.FTZ R158, R197, R68, R72 ;  /* 0x00000044c59e7223 */ /* 0x000fe20000010048 */
[----:B0-23--:R-:W-:Y:S06]  /*20c0*/  @P1 BRA `(.L_x_8463) ;  /* 0x0000000000301947 */ /* 0x00dfec0003800000 */
        /* <DEDUP_REMOVED lines=12> */
.L_x_8463:
[----:B------:R-:W-:Y:S05]  /*2190*/  BSYNC B0 ;  /* 0x0000000000007941 */ /* 0x000fea0003800000 */
.L_x_8462:
[----:B-1----:R-:W-:Y:S01]  /*21a0*/  FMUL.FTZ R204, R150, R187 ;  /* 0x000000bb96cc7220 */ /* 0x002fe20000410000 */
[C---:B------:R-:W-:Y:S01]  /*21b0*/  FFMA.FTZ R158, R180.reuse, R158, R71 ;  /* 0x0000009eb49e7223 */ /* 0x040fe20000010047 */
[C---:B------:R-:W-:Y:S01]  /*21c0*/  FFMA.FTZ R194, R77.reuse, R194, R184 ;  /* 0x000000c24dc27223 */ /* 0x040fe200000100b8 */
[----:B0-----:R-:W-:Y:S01]  /*21d0*/  FMUL.FTZ R68, R180, R69 ;  /* 0x00000045b4447220 */ /* 0x001fe20000410000 */
[----:B------:R-:W-:Y:S01]  /*21e0*/  FMUL.FTZ R155, R77, R204 ;  /* 0x000000cc4d9b7220 */ /* 0x000fe20000410000 */
[C---:B------:R-:W-:Y:S01]  /*21f0*/  FFMA.FTZ R158, R177.reuse, R158, R160 ;  /* 0x0000009eb19e7223 */ /* 0x040fe200000100a0 */
[C---:B------:R-:W-:Y:S01]  /*2200*/  FFMA.FTZ R195, R156.reuse, R194, R185 ;  /* 0x000000c29cc37223 */ /* 0x040fe200000100b9 */
        /* <DEDUP_REMOVED lines=28> */
[----:B------:R-:W-:Y:S01]  /*23d0*/  FFMA.FTZ R201, R199, R201, R190 ;  /* 0x000000c9c7c97223 */ /* 0x000fe200000100be */
[----:B------:R-:W-:-:S02]  /*23e0*/  HADD2.F32 R155, -RZ, R85.H0_H0 ;  /* 0x20000055ff9b7230 */ /* 0x000fc40000004100 */
[----:B------:R-:W-:Y:S01]  /*23f0*/  FMUL.FTZ R85, R199, R158 ;  /* 0x0000009ec7557220 */ /* 0x000fe20000410000 */
[----:B------:R-:W-:Y:S01]  /*2400*/  FMUL.FTZ R154, R99, R154 ;  /* 0x0000009a639a7220 */ /* 0x000fe20000410000 */
[C---:B------:R-:W-:Y:S01]  /*2410*/  FFMA.FTZ R201, R186.reuse, R201, R157 ;  /* 0x000000c9bac97223 */ /* 0x040fe2000001009d */
[--C-:B------:R-:W-:Y:S02]  /*2420*/  HADD2.F32 R158, -RZ, R84.reuse.H1_H1 ;  /* 0x30000054ff9e7230 */ /* 0x100fe40000004100 */
[----:B------:R-:W-:Y:S01]  /*2430*/  FMUL.FTZ R204, R186, R85 ;  /* 0x00000055bacc7220 */ /* 0x000fe20000410000 */
[----:B------:R-:W-:Y:S01]  /*2440*/  FMUL.FTZ R155, R100, R155 ;  /* 0x0000009b649b7220 */ /* 0x000fe20000410000 */
[C---:B------:R-:W-:Y:S01]  /*2450*/  FFMA.FTZ R201, R205.reuse, R201, R154 ;  /* 0x000000c9cdc97223 */ /* 0x040fe2000001009a */
[----:B------:R-:W-:Y:S02]  /*2460*/  HADD2.F32 R211, -RZ, R84.H0_H0 ;  /* 0x20000054ffd37230 */ /* 0x000fe40000004100 */
[----:B------:R-:W-:Y:S01]  /*2470*/  FMUL.FTZ R85, R205, R204 ;  /* 0x000000cccd557220 */ /* 0x000fe20000410000 */
[----:B------:R-:W-:Y:S01]  /*2480*/  FMUL.FTZ R158, R101, R158 ;  /* 0x0000009e659e7220 */ /* 0x000fe20000410000 */
[----:B------:R-:W-:Y:S01]  /*2490*/  FFMA.FTZ R201, R188, R201, R155 ;  /* 0x000000c9bcc97223 */ /* 0x000fe2000001009b */
[----:B------:R-:W-:Y:S01]  /*24a0*/  LOP3.LUT R210, R120, 0x1f, RZ, 0xc0, !PT ;  /* 0x0000001f78d27812 */ /* 0x000fe200078ec0ff */
[----:B------:R-:W-:Y:S01]  /*24b0*/  FMUL.FTZ R84, R188, R85 ;  /* 0x00000055bc547220 */ /* 0x000fe20000410000 */
[----:B------:R-:W-:Y:S01]  /*24c0*/  FMUL.FTZ R211, R102, R211 ;  /* 0x000000d366d37220 */ /* 0x000fe20000410000 */
[----:B------:R-:W-:Y:S01]  /*24d0*/  FFMA.FTZ R85, R209, R201, R158 ;  /* 0x000000c9d1557223 */ /* 0x000fe2000001009e */
[----:B------:R-:W-:Y:S01]  /*24e0*/  ISETP.GE.AND P1, PT, R119, 0x2, PT ;  /* 0x000000027700780c */ /* 0x000fe20003f26270 */
[----:B------:R-:W-:Y:S01]  /*24f0*/  FMUL.FTZ R201, R209, R84 ;  /* 0x00000054d1c97220 */ /* 0x000fe20000410000 */
[C---:B0-----:R-:W-:Y:S01]  /*2500*/  @P2 FFMA.FTZ R194, R195.reuse, R69, R194 ;  /* 0x00000045c3c22223 */ /* 0x041fe200000100c2 */
[C---:B------:R-:W-:Y:S01]  /*2510*/  FFMA.FTZ R85, R0.reuse, R85, R211 ;  /* 0x0000005500557223 */ /* 0x040fe200000100d3 */
[----:B------:R-:W0:Y:S01]  /*2520*/  S2R R203, SR_CgaCtaId ;  /* 0x0000000000cb7919 */ /* 0x000e220000008800 */
[----:B------:R-:W-:Y:S01]  /*2530*/  FMUL.FTZ R206, R0, R201 ;  /* 0x000000c900ce7220 */ /* 0x000fe20000410000 */
[----:B-1----:R-:W-:Y:S01]  /*2540*/  @P2 FMUL.FTZ R195, R195, R68 ;  /* 0x00000044c3c32220 */ /* 0x002fe20000410000 */
[----:B------:R-:W-:Y:S01]  /*2550*/  ISETP.NE.AND P2, PT, R210, 0x1f, PT ;  /* 0x0000001fd200780c */ /* 0x000fe20003f45270 */
[----:B------:R-:W1:Y:S01]  /*2560*/  SHFL.UP PT, R69, R194, 0x2, RZ ;  /* 0x04400000c2457989 */ /* 0x000e6200000e00ff */
[----:B------:R-:W-:Y:S01]  /*2570*/  ISETP.GE.OR P0, PT, R107, UR19, P0 ;  /* 0x000000136b007c0c */ /* 0x000fe20008706670 */
[----:B------:R-:W-:Y:S01]  /*2580*/  BSSY B0, `(.L_x_8464) ;  /* 0x0000143000007945 */ /* 0x000fe20003800000 */
[C---:B------:R-:W-:Y:S01]  /*2590*/  IADD3 R223, R120.reuse, 0xc0, RZ ;  /* 0x000000c078df7810 */ /* 0x040fe20007ffe0ff */
[----:B------:R-:W2:Y:S01]  /*25a0*/  SHFL.UP PT, R68, R195, 0x2, RZ ;  /* 0x04400000c3447989 */ /* 0x000ea200000e00ff */
[----:B------:R-:W-:-:S02]  /*25b0*/  IADD3 R229, R120, 0xe0, RZ ;  /* 0x000000e078e57810 */ /* 0x000fc40007ffe0ff */
[C---:B------:R-:W-:Y:S01]  /*25c0*/  IADD3 R231, R120.reuse, 0x100, RZ ;  /* 0x0000010078e77810 */ /* 0x040fe20007ffe0ff */
[----:B------:R-:W3:Y:S01]  /*25d0*/  SHFL.DOWN PT, R84, R85, 0x1, 0x1f ;  /* 0x08201f0055547f89 */ /* 0x000ee200000e0000 */
[C---:B------:R-:W-:Y:S02]  /*25e0*/  IADD3 R233, R120.reuse, 0x120, RZ ;  /* 0x0000012078e97810 */ /* 0x040fe40007ffe0ff */
[C---:B------:R-:W-:Y:S01]  /*25f0*/  IADD3 R235, R120.reuse, 0x140, RZ ;  /* 0x0000014078eb7810 */ /* 0x040fe20007ffe0ff */
[----:B------:R-:W4:Y:S01]  /*2600*/  SHFL.DOWN PT, R201, R206, 0x1, 0x1f ;  /* 0x08201f00cec97f89 */ /* 0x000f2200000e0000 */
[C---:B------:R-:W-:Y:S02]  /*2610*/  IADD3 R237, R120.reuse, 0x160, RZ ;  /* 0x0000016078ed7810 */ /* 0x040fe40007ffe0ff */
[C---:B------:R-:W-:Y:S02]  /*2620*/  IADD3 R239, R120.reuse, 0x180, RZ ;  /* 0x0000018078ef7810 */ /* 0x040fe40007ffe0ff */
[----:B------:R-:W-:-:S02]  /*2630*/  IADD3 R241, R120, 0x1a0, RZ ;  /* 0x000001a078f17810 */ /* 0x000fc40007ffe0ff */
[C---:B------:R-:W-:Y:S02]  /*2640*/  IADD3 R245, R120.reuse, 0x1c0, RZ ;  /* 0x000001c078f57810 */ /* 0x040fe40007ffe0ff */
[----:B------:R-:W-:Y:S02]  /*2650*/  IADD3 R247, R120, 0x1e0, RZ ;  /* 0x000001e078f77810 */ /* 0x000fe40007ffe0ff */
[-C--:B------:R-:W-:Y:S01]  /*2660*/  LEA.HI.SX32 R223, R223, R120.reuse, 0x1b ;  /* 0x00000078dfdf7211 */ /* 0x080fe200078fdaff */
[----:B-1----:R-:W-:Y:S01]  /*2670*/  @P1 FFMA.FTZ R194, R195, R69, R194 ;  /* 0x00000045c3c21223 */ /* 0x002fe200000100c2 */
[-C--:B------:R-:W-:Y:S02]  /*2680*/  LEA.HI.SX32 R229, R229, R120.reuse, 0x1b ;  /* 0x00000078e5e57211 */ /* 0x080fe400078fdaff */
[----:B------:R-:W-:Y:S01]  /*2690*/  LEA.HI.SX32 R231, R231, R120, 0x1b ;  /* 0x00000078e7e77211 */ /* 0x000fe200078fdaff */
[----:B--2---:R-:W-:Y:S01]  /*26a0*/  @P1 FMUL.FTZ R195, R195, R68 ;  /* 0x00000044c3c31220 */ /* 0x004fe20000410000 */
[----:B------:R-:W1:Y:S01]  /*26b0*/  SHFL.UP PT, R69, R194, 0x4, RZ ;  /* 0x04800000c2457989 */ /* 0x000e6200000e00ff */
[----:B------:R-:W-:Y:S01]  /*26c0*/  ISETP.GE.AND P1, PT, R119, 0x4, PT ;  /* 0x000000047700780c */ /* 0x000fe20003f26270 */
[----:B---3--:R-:W-:-:S02]  /*26d0*/  @P2 FFMA.FTZ R85, R206, R84, R85 ;  /* 0x00000054ce552223 */ /* 0x008fc40000010055 */
[----:B------:R-:W2:Y:S01]  /*26e0*/  SHFL.UP PT, R68, R195, 0x4, RZ ;  /* 0x04800000c3447989 */ /* 0x000ea200000e00ff */
[-C--:B------:R-:W-:Y:S01]  /*26f0*/  LEA.HI.SX32 R233, R233, R120.reuse, 0x1b ;  /* 0x00000078e9e97211 */ /* 0x080fe200078fdaff */
[----:B----4-:R-:W-:Y:S02]  /*2700*/  @P2 FMUL.FTZ R206, R206, R201 ;  /* 0x000000c9cece2220 */ /* 0x010fe40000410000 */
[----:B------:R-:W3:Y:S01]  /*2710*/  SHFL.DOWN PT, R84, R85, 0x2, 0x1f ;  /* 0x08401f0055547f89 */ /* 0x000ee200000e0000 */
[----:B------:R-:W-:Y:S02]  /*2720*/  ISETP.GE.U32.AND P2, PT, R210, 0x1e, PT ;  /* 0x0000001ed200780c */ /* 0x000fe40003f46070 */
[-C--:B------:R-:W-:Y:S01]  /*2730*/  LEA.HI.SX32 R235, R235, R120.reuse, 0x1b ;  /* 0x00000078ebeb7211 */ /* 0x080fe200078fdaff */
[----:B------:R-:W4:Y:S01]  /*2740*/  SHFL.DOWN PT, R201, R206, 0x2, 0x1f ;  /* 0x08401f00cec97f89 */ /* 0x000f2200000e0000 */
[-C--:B------:R-:W-:Y:S02]  /*2750*/  LEA.HI.SX32 R237, R237, R120.reuse, 0x1b ;  /* 0x00000078eded7211 */ /* 0x080fe400078fdaff */
[----:B------:R-:W-:-:S02]  /*2760*/  LEA.HI.SX32 R239, R239, R120, 0x1b ;  /* 0x00000078efef7211 */ /* 0x000fc400078fdaff */
[-C--:B------:R-:W-:Y:S02]  /*2770*/  LEA.HI.SX32 R241, R241, R120.reuse, 0x1b ;  /* 0x00000078f1f17211 */ /* 0x080fe400078fdaff */
[-C--:B------:R-:W-:Y:S02]  /*2780*/  LEA.HI.SX32 R245, R245, R120.reuse, 0x1b ;  /* 0x00000078f5f57211 */ /* 0x080fe400078fdaff */
[----:B------:R-:W-:Y:S01]  /*2790*/  LEA.HI.SX32 R247, R247, R120, 0x1b ;  /* 0x00000078f7f77211 */ /* 0x000fe200078fdaff */
[C---:B-1----:R-:W-:Y:S01]  /*27a0*/  @P1 FFMA.FTZ R194, R195.reuse, R69, R194 ;  /* 0x00000045c3c21223 */ /* 0x042fe200000100c2 */
[----:B--2---:R-:W-:-:S04]  /*27b0*/  @P1 FMUL.FTZ R195, R195, R68 ;  /* 0x00000044c3c31220 */ /* 0x004fc80000410000 */
[----:B------:R-:W1:Y:S01]  /*27c0*/  SHFL.UP PT, R69, R194, 0x8, RZ ;  /* 0x05000000c2457989 */ /* 0x000e6200000e00ff */
[----:B------:R-:W-:Y:S01]  /*27d0*/  ISETP.GE.AND P1, PT, R119, 0x8, PT ;  /* 0x000000087700780c */ /* 0x000fe20003f26270 */
[C---:B---3--:R-:W-:Y:S02]  /*27e0*/  @!P2 FFMA.FTZ R85, R206.reuse, R84, R85 ;  /* 0x00000054ce55a223 */ /* 0x048fe40000010055 */
[----:B------:R-:W2:Y:S01]  /*27f0*/  SHFL.UP PT, R68, R195, 0x8, RZ ;  /* 0x05000000c3447989 */ /* 0x000ea200000e00ff */
[----:B----4-:R-:W-:-:S03]  /*2800*/  @!P2 FMUL.FTZ R206, R206, R201 ;  /* 0x000000c9cecea220 */ /* 0x010fc60000410000 */
[----:B------:R-:W3:Y:S01]  /*2810*/  SHFL.DOWN PT, R84, R85, 0x4, 0x1f ;  /* 0x08801f0055547f89 */ /* 0x000ee200000e0000 */
[----:B------:R-:W-:-:S03]  /*2820*/  ISETP.GE.U32.AND P2, PT, R210, 0x1c, PT ;  /* 0x0000001cd200780c */ /* 0x000fc60003f46070 */
[----:B------:R-:W4:Y:S02]  /*2830*/  SHFL.DOWN PT, R201, R206, 0x4, 0x1f ;  /* 0x08801f00cec97f89 */ /* 0x000f2400000e0000 */
[C---:B-1----:R-:W-:Y:S01]  /*2840*/  @P1 FFMA.FTZ R194, R195.reuse, R69, R194 ;  /* 0x00000045c3c21223 */ /* 0x042fe200000100c2 */
[----:B------:R-:W-:Y:S01]  /*2850*/  HFMA2.MMA R69, -RZ, RZ, 0, 0 ;  /* 0x00000000ff457435 */ /* 0x000fe200000001ff */
[----:B--2---:R-:W-:Y:S01]  /*2860*/  @P1 FMUL.FTZ R195, R195, R68 ;  /* 0x00000044c3c31220 */ /* 0x004fe20000410000 */
[----:B------:R-:W-:Y:S02]  /*2870*/  ISETP.GE.AND P1, PT, R119, 0x10, PT ;  /* 0x000000107700780c */ /* 0x000fe40003f26270 */
[----:B------:R-:W-:-:S03]  /*2880*/  MOV R68, 0x3f800000 ;  /* 0x3f80000000447802 */ /* 0x000fc60000000f00 */
[C---:B---3--:R-:W-:Y:S01]  /*2890*/  @!P2 FFMA.FTZ R85, R206.reuse, R84, R85 ;  /* 0x00000054ce55a223 */ /* 0x048fe20000010055 */
[----:B------:R-:W-:Y:S01]  /*28a0*/  SHFL.UP PT, R204, R195, 0x10, RZ ;  /* 0x06000000c3cc7989 */ /* 0x000fe200000e00ff */
[----:B------:R-:W-:Y:S01]  /*28b0*/  MOV R84, 0x400 ;  /* 0x0000040000547802 */ /* 0x000fe20000000f00 */
[----:B----4-:R-:W-:Y:S02]  /*28c0*/  @!P2 FMUL.FTZ R206, R206, R201 ;  /* 0x000000c9cecea220 */ /* 0x010fe40000410000 */
[----:B------:R-:W1:Y:S01]  /*28d0*/  SHFL.DOWN PT, R208, R85, 0x8, 0x1f ;  /* 0x09001f0055d07f89 */ /* 0x000e6200000e0000 */
[----:B0-----:R-:W-:Y:S02]  /*28e0*/  LEA R84, R203, R84, 0x18 ;  /* 0x00000054cb547211 */ /* 0x001fe400078ec0ff */
[----:B------:R-:W-:Y:S01]  /*28f0*/  ISETP.GE.U32.AND P2, PT, R210, 0x18, PT ;  /* 0x00000018d200780c */ /* 0x000fe20003f46070 */
[----:B------:R-:W0:Y:S01]  /*2900*/  SHFL.UP PT, R201, R194, 0x10, RZ ;  /* 0x06000000c2c97989 */ /* 0x000e2200000e00ff */
[----:B------:R-:W-:-:S02]  /*2910*/  @!P0 LEA R203, R5, R84, 0x3 ;  /* 0x0000005405cb8211 */ /* 0x000fc400078e18ff */
[-C--:B------:R-:W-:Y:S01]  /*2920*/  LEA R216, R229, R84.reuse, 0x2 ;  /* 0x00000054e5d87211 */ /* 0x080fe200078e10ff */
[----:B------:R-:W2:Y:S01]  /*2930*/  SHFL.DOWN PT, R207, R206, 0x8, 0x1f ;  /* 0x09001f00cecf7f89 */ /* 0x000ea200000e0000 */
[-C--:B------:R-:W-:Y:S02]  /*2940*/  LEA R218, R233, R84.reuse, 0x2 ;  /* 0x00000054e9da7211 */ /* 0x080fe400078e10ff */
[-C--:B------:R-:W-:Y:S01]  /*2950*/  LEA R220, R237, R84.reuse, 0x2 ;  /* 0x00000054eddc7211 */ /* 0x080fe200078e10ff */
[----:B------:R-:W-:Y:S01]  /*2960*/  @!P0 LDS.64 R68, [R203+0x2378] ;  /* 0x00237800cb448984 */ /* 0x000fe20000000a00 */
[----:B------:R-:W-:Y:S02]  /*2970*/  ISETP.GE.U32.AND P0, PT, R210, 0x10, PT ;  /* 0x00000010d200780c */ /* 0x000fe40003f06070 */
[-C--:B------:R-:W-:Y:S02]  /*2980*/  LEA R222, R241, R84.reuse, 0x2 ;  /* 0x00000054f1de7211 */ /* 0x080fe400078e10ff */
[----:B------:R-:W-:Y:S01]  /*2990*/  LEA R224, R247, R84, 0x2 ;  /* 0x00000054f7e07211 */ /* 0x000fe200078e10ff */
[----:B-1----:R-:W-:Y:S01]  /*29a0*/  @!P2 FFMA.FTZ R85, R206, R208, R85 ;  /* 0x000000d0ce55a223 */ /* 0x002fe20000010055 */
[C---:B0-----:R-:W-:Y:S01]  /*29b0*/  @P1 FFMA.FTZ R194, R195.reuse, R201, R194 ;  /* 0x000000c9c3c21223 */ /* 0x041fe200000100c2 */
[----:B------:R-:W-:Y:S01]  /*29c0*/  @P1 FMUL.FTZ R195, R195, R204 ;  /* 0x000000ccc3c31220 */ /* 0x000fe20000410000 */
[----:B-----5:R-:W-:Y:S01]  /*29d0*/  SHFL.IDX PT, R201, R176, RZ, 0x1f ;  /* 0x00001fffb0c97589 */ /* 0x020fe200000e0000 */
[----:B------:R-:W-:Y:S01]  /*29e0*/  ISETP.NE.AND P1, PT, R120, 0x1f, PT ;  /* 0x0000001f7800780c */ /* 0x000fe20003f25270 */
[----:B--2---:R-:W-:-:S02]  /*29f0*/  @!P2 FMUL.FTZ R206, R206, R207 ;  /* 0x000000cfcecea220 */ /* 0x004fc40000410000 */
[----:B------:R-:W-:Y:S04]  /*2a00*/  SHFL.UP PT, R194, R194, 0x1, RZ ;  /* 0x04200000c2c27989 */ /* 0x000fe800000e00ff */
[----:B------:R-:W0:Y:S04]  /*2a10*/  SHFL.DOWN PT, R204, R85, 0x10, 0x1f ;  /* 0x0a001f0055cc7f89 */ /* 0x000e2800000e0000 */
[----:B------:R-:W1:Y:S04]  /*2a20*/  SHFL.UP PT, R195, R195, 0x1, RZ ;  /* 0x04200000c3c37989 */ /* 0x000e6800000e00ff */
[----:B------:R-:W2:Y:S01]  /*2a30*/  SHFL.DOWN PT, R207, R206, 0x10, 0x1f ;  /* 0x0a001f00cecf7f89 */ /* 0x000ea200000e0000 */
[----:B0-----:R-:W-:-:S03]  /*2a40*/  @!P0 FFMA.FTZ R85, R206, R204, R85 ;  /* 0x000000ccce558223 */ /* 0x001fc60000010055 */
[----:B------:R-:W-:Y:S01]  /*2a50*/  SHFL.IDX PT, R204, R69, RZ, 0x1f ;  /* 0x00001fff45cc7589 */ /* 0x000fe200000e0000 */
[----:B-1----:R-:W-:-:S03]  /*2a60*/  @P3 FFMA.FTZ R201, R195, R201, R194 ;  /* 0x000000c9c3c93223 */ /* 0x002fc600000100c2 */
[----:B------:R-:W-:Y:S01]  /*2a70*/  SHFL.IDX PT, R195, R85, RZ, 0x1f ;  /* 0x00001fff55c37589 */ /* 0x000fe200000e0000 */
[----:B--2---:R-:W-:Y:S01]  /*2a80*/  @!P0 FMUL.FTZ R206, R206, R207 ;  /* 0x000000cfcece8220 */ /* 0x004fe20000410000 */
[----:B------:R-:W-:Y:S01]  /*2a90*/  FFMA.FTZ R225, R225, R201, R164 ;  /* 0x000000c9e1e17223 */ /* 0x000fe200000100a4 */
[----:B------:R-:W-:Y:S01]  /*2aa0*/  ISETP.NE.AND P0, PT, R120, RZ, PT ;  /* 0x000000ff7800720c */ /* 0x000fe20003f05270 */
[----:B------:R-:W-:Y:S02]  /*2ab0*/  SHFL.DOWN PT, R164, R85, 0x1, 0x1f ;  /* 0x08201f0055a47f89 */ /* 0x000fe400000e0000 */
[----:B------:R-:W-:Y:S02]  /*2ac0*/  FFMA.FTZ R227, R0, R225, R227 ;  /* 0x000000e100e37223 */ /* 0x000fe400000100e3 */
[----:B------:R-:W0:Y:S02]  /*2ad0*/  SHFL.DOWN PT, R201, R206, 0x1, 0x1f ;  /* 0x08201f00cec97f89 */ /* 0x000e2400000e0000 */
[-C--:B------:R-:W-:Y:S01]  /*2ae0*/  FFMA.FTZ R74, R209, R227.reuse, R74 ;  /* 0x000000e3d14a7223 */ /* 0x080fe2000001004a */
[----:B------:R-:W-:Y:S01]  /*2af0*/  FMUL.FTZ R250, R101, R227 ;  /* 0x000000e365fa7220 */ /* 0x000fe20000410000 */
[----:B------:R-:W1:Y:S02]  /*2b00*/  SHFL.IDX PT, R206, R206, RZ, 0x1f ;  /* 0x00001fffcece7589 */ /* 0x000e6400000e0000 */
[----:B------:R-:W-:Y:S01]  /*2b10*/  FFMA.FTZ R73, R188, R74, R73 ;  /* 0x0000004abc497223 */ /* 0x000fe20000010049 */
[----:B------:R-:W-:Y:S01]  /*2b20*/  FFMA.FTZ R192, R79, -R192, R74 ;  /* 0x800000c04fc07223 */ /* 0x000fe2000001004a */
[----:B------:R-:W-:-:S02]  /*2b30*/  FMUL.FTZ R74, R100, R74 ;  /* 0x0000004a644a7220 */ /* 0x000fc40000410000 */
[----:B------:R-:W-:Y:S01]  /*2b40*/  FFMA.FTZ R76, R205, R73, R76 ;  /* 0x00000049cd4c7223 */ /* 0x000fe2000001004c */
[----:B------:R-:W-:Y:S01]  /*2b50*/  FFMA.FTZ R194, R82, -R161, R73 ;  /* 0x800000a152c27223 */ /* 0x000fe20000010049 */
[----:B------:R-:W-:Y:S02]  /*2b60*/  FMUL.FTZ R252, R99, R73 ;  /* 0x0000004963fc7220 */ /* 0x000fe40000410000 */
[----:B------:R-:W-:Y:S01]  /*2b70*/  FFMA.FTZ R244, R186, R76, R183 ;  /* 0x0000004cbaf47223 */ /* 0x000fe200000100b7 */
[----:B------:R-:W-:Y:S01]  /*2b80*/  FFMA.FTZ R196, R81, -R196, R76 ;  /* 0x800000c451c47223 */ /* 0x000fe2000001004c */
[----:B------:R-:W-:Y:S02]  /*2b90*/  FMUL.FTZ R76, R98, R76 ;  /* 0x0000004c624c7220 */ /* 0x000fe40000410000 */
[----:B------:R-:W-:Y:S01]  /*2ba0*/  FFMA.FTZ R246, R199, R244, R246 ;  /* 0x000000f4c7f67223 */ /* 0x000fe200000100f6 */
[----:B------:R-:W-:Y:S01]  /*2bb0*/  FFMA.FTZ R198, R165, -R198, R244 ;  /* 0x800000c6a5c67223 */ /* 0x000fe200000100f4 */
[----:B------:R-:W-:-:S02]  /*2bc0*/  FMUL.FTZ R244, R97, R244 ;  /* 0x000000f461f47220 */ /* 0x000fc40000410000 */
[----:B------:R-:W-:Y:S01]  /*2bd0*/  FFMA.FTZ R248, R178, R246, R75 ;  /* 0x000000f6b2f87223 */ /* 0x000fe2000001004b */
[----:B------:R-:W-:Y:S01]  /*2be0*/  FFMA.FTZ R200, R83, -R200, R246 ;  /* 0x800000c853c87223 */ /* 0x000fe200000100f6 */
[----:B0-----:R-:W-:Y:S01]  /*2bf0*/  @P1 FFMA.FTZ R204, R201, R204, R164 ;  /* 0x000000ccc9cc1223 */ /* 0x001fe200000100a4 */
[----:B------:R-:W-:Y:S01]  /*2c00*/  FMUL.FTZ R246, R96, R246 ;  /* 0x000000f660f67220 */ /* 0x000fe20000410000 */
[----:B------:R-:W-:Y:S01]  /*2c10*/  FFMA.FTZ R75, R197, R248, R72 ;  /* 0x000000f8c54b7223 */ /* 0x000fe20000010048 */
[----:B------:R-:W-:Y:S01]  /*2c20*/  FFMA.FTZ R202, R167, -R202, R248 ;  /* 0x800000caa7ca7223 */ /* 0x000fe200000100f8 */
[----:B------:R-:W-:Y:S01]  /*2c30*/  FFMA.FTZ R191, R204, R187, R191 ;  /* 0x000000bbccbf7223 */ /* 0x000fe200000100bf */
[----:B-1----:R-:W-:Y:S01]  /*2c40*/  FFMA.FTZ R69, R206, R69, R195 ;  /* 0x00000045ce457223 */ /* 0x002fe200000100c3 */
        /* <DEDUP_REMOVED lines=8> */
[----:B------:R-:W-:Y:S01]  /*2cd0*/  FFMA.FTZ R176, R182, R71, R179 ;  /* 0x00000047b6b07223 */ /* 0x000fe200000100b3 */
[----:B------:R-:W-:Y:S01]  /*2ce0*/  FFMA.FTZ R243, R168, -R243, R71 ;  /* 0x800000f3a8f37223 */ /* 0x000fe20000010047 */
[-C--:B------:R-:W-:Y:S01]  /*2cf0*/  FFMA.FTZ R185, R156, R187.reuse, R185 ;  /* 0x000000bb9cb97223 */ /* 0x080fe200000100b9 */
[----:B------:R-:W-:Y:S01]  /*2d00*/  FMUL.FTZ R201, R42, R187 ;  /* 0x000000bb2ac97220 */ /* 0x000fe20000410000 */
[----:B------:R-:W-:Y:S01]  /*2d10*/  FMUL.FTZ R70, R92, R71 ;  /* 0x000000475c467220 */ /* 0x000fe20000410000 */
[----:B------:R-:W-:Y:S01]  /*2d20*/  HFMA2.MMA R71, -RZ, RZ, 0, 0 ;  /* 0x00000000ff477435 */ /* 0x000fe200000001ff */
[C---:B------:R-:W-:Y:S01]  /*2d30*/  FFMA.FTZ R183, R181.reuse, R185, R86 ;  /* 0x000000b9b5b77223 */ /* 0x040fe20000010056 */
[----:B------:R-:W-:Y:S01]  /*2d40*/  FFMA.FTZ R181, R181, R176, R153 ;  /* 0x000000b0b5b57223 */ /* 0x000fe20000010099 */
[----:B------:R-:W-:-:S02]  /*2d50*/  HADD2.F32 R153, -RZ, R65.H0_H0 ;  /* 0x20000041ff997230 */ /* 0x000fc40000004100 */
[----:B------:R-:W-:Y:S01]  /*2d60*/  FMUL.FTZ R248, R95, R248 ;  /* 0x000000f85ff87220 */ /* 0x000fe20000410000 */
[----:B------:R-:W-:Y:S01]  /*2d70*/  FFMA.FTZ R179, R182, R183, R87 ;  /* 0x000000b7b6b37223 */ /* 0x000fe20000010057 */
[----:B------:R-:W-:Y:S01]  /*2d80*/  FFMA.FTZ R86, R156, R181, R149 ;  /* 0x000000b59c567223 */ /* 0x000fe20000010095 */
[----:B------:R-:W-:Y:S02]  /*2d90*/  HADD2.F32 R149, -RZ, R67.H0_H0 ;  /* 0x20000043ff957230 */ /* 0x000fe40000004100 */
[----:B------:R-:W-:Y:S01]  /*2da0*/  FMUL.FTZ R182, R41, R185 ;  /* 0x000000b929b67220 */ /* 0x000fe20000410000 */
[-C--:B------:R-:W-:Y:S01]  /*2db0*/  FFMA.FTZ R177, R177, R179.reuse, R162 ;  /* 0x000000b3b1b17223 */ /* 0x080fe200000100a2 */
[----:B------:R-:W-:Y:S01]  /*2dc0*/  FFMA.FTZ R87, R77, R86, R148 ;  /* 0x000000564d577223 */ /* 0x000fe20000010094 */
[----:B------:R-:W-:Y:S01]  /*2dd0*/  SHF.L.U32 R77, R120, 0x4, RZ ;  /* 0x00000004784d7819 */ /* 0x000fe200000006ff */
[----:B------:R-:W-:Y:S01]  /*2de0*/  FMUL.FTZ R184, R43, R179 ;  /* 0x000000b32bb87220 */ /* 0x000fe20000410000 */
[----:B------:R-:W-:Y:S01]  /*2df0*/  FFMA.FTZ R85, R180, R177, R159 ;  /* 0x000000b1b4557223 */ /* 0x000fe2000001009f */
[-C--:B------:R-:W-:Y:S01]  /*2e00*/  @!P0 LEA R159, R5, R84.reuse, 0x3 ;  /* 0x00000054059f8211 */ /* 0x080fe200078e18ff */
[----:B------:R-:W-:Y:S01]  /*2e10*/  FMUL.FTZ R180, R39, R189 ;  /* 0x000000bd27b47220 */ /* 0x000fe20000410000 */
[----:B------:R-:W-:Y:S01]  /*2e20*/  LEA.HI.SX32 R77, R77, R77, 0x1b ;  /* 0x0000004d4d4d7211 */ /* 0x000fe200078fdaff */
[-C--:B------:R-:W-:Y:S01]  /*2e30*/  FFMA.FTZ R197, R197, R85.reuse, R152 ;  /* 0x00000055c5c57223 */ /* 0x080fe20000010098 */
[----:B------:R-:W-:Y:S01]  /*2e40*/  FMUL.FTZ R212, R45, R85 ;  /* 0x000000552dd47220 */ /* 0x000fe20000410000 */
[----:B------:R0:W-:Y:S01]  /*2e50*/  @!P0 STS.64 [R159+0x2378], R68 ;  /* 0x002378449f008388 */ /* 0x0001e20000000a00 */
[----:B------:R-:W-:Y:S01]  /*2e60*/  LEA R77, R77, R84, 0x2 ;  /* 0x000000544d4d7211 */ /* 0x000fe200078e10ff */
[----:B------:R-:W-:Y:S01]  /*2e70*/  FFMA.FTZ R178, R178, R197, R151 ;  /* 0x000000c5b2b27223 */ /* 0x000fe20000010097 */
[----:B------:R-:W-:Y:S01]  /*2e80*/  FMUL.FTZ R156, R149, R180 ;  /* 0x000000b4959c7220 */ /* 0x000fe20000410000 */
[----:B------:R-:W-:-:S02]  /*2e90*/  HADD2.F32 R151, -RZ, R66.H0_H0 ;  /* 0x20000042ff977230 */ /* 0x000fc40000004100 */
[----:B------:R-:W-:Y:S01]  /*2ea0*/  FMUL.FTZ R221, R48, R197 ;  /* 0x000000c530dd7220 */ /* 0x000fe20000410000 */
[----:B------:R-:W-:Y:S01]  /*2eb0*/  FFMA.FTZ R199, R199, R178, R190 ;  /* 0x000000b2c7c77223 */ /* 0x000fe200000100be */
[----:B------:R-:W-:Y:S02]  /*2ec0*/  HADD2.F32 R148, -RZ, R67.H1_H1 ;  /* 0x30000043ff947230 */ /* 0x000fe40000004100 */
[----:B------:R-:W-:Y:S01]  /*2ed0*/  FFMA.FTZ R190, R80, -R215, R227 ;  /* 0x800000d750be7223 */ /* 0x000fe200000100e3 */
[----:B------:R1:W-:Y:S01]  /*2ee0*/  STS [R77+0x878], R156 ;  /* 0x0008789c4d007388 */ /* 0x0003e20000000800 */
[----:B------:R-:W-:Y:S01]  /*2ef0*/  FFMA.FTZ R186, R186, R199, R157 ;  /* 0x000000c7baba7223 */ /* 0x000fe2000001009d */
[----:B------:R-:W-:Y:S01]  /*2f00*/  FMUL.FTZ R162, R151, R182 ;  /* 0x000000b697a27220 */ /* 0x000fe20000410000 */
[----:B0-----:R-:W-:Y:S01]  /*2f10*/  FMUL.FTZ R68, R153, R184 ;  /* 0x000000b899447220 */ /* 0x001fe20000410000 */
[----:B------:R-:W-:Y:S01]  /*2f20*/  FMUL.FTZ R160, R148, R195 ;  /* 0x000000c394a07220 */ /* 0x000fe20000410000 */
[----:B------:R-:W-:Y:S01]  /*2f30*/  FFMA.FTZ R205, R205, R186, R154 ;  /* 0x000000bacdcd7223 */ /* 0x000fe2000001009a */
[----:B------:R-:W-:Y:S01]  /*2f40*/  FFMA.FTZ R193, R150, R87, R193 ;  /* 0x0000005796c17223 */ /* 0x000fe200000100c1 */
[----:B------:R-:W-:Y:S01]  /*2f50*/  HADD2.F32 R152, -RZ, R65.H1_H1 ;  /* 0x30000041ff987230 */ /* 0x000fe20000004100 */
[----:B------:R0:W-:Y:S01]  /*2f60*/  STS [R77+0x868], R68 ;  /* 0x000868444d007388 */ /* 0x0001e20000000800 */
[----:B------:R-:W-:Y:S01]  /*2f70*/  FFMA.FTZ R188, R188, R205, R155 ;  /* 0x000000cdbcbc7223 */ /* 0x000fe2000001009b */
[----:B------:R-:W-:-:S02]  /*2f80*/  HADD2.F32 R155, -RZ, R64.H0_H0 ;  /* 0x20000040ff9b7230 */ /* 0x000fc40000004100 */
[----:B------:R-:W-:Y:S01]  /*2f90*/  FMUL.FTZ R203, R44, R183 ;  /* 0x000000b72ccb7220 */ /* 0x000fe20000410000 */
[--C-:B-1----:R-:W-:Y:S02]  /*2fa0*/  HADD2.F32 R156, -RZ, R63.reuse.H1_H1 ;  /* 0x3000003fff9c7230 */ /* 0x102fe40000004100 */
[----:B------:R-:W-:Y:S01]  /*2fb0*/  FFMA.FTZ R209, R209, R188, R158 ;  /* 0x000000bcd1d17223 */ /* 0x000fe2000001009e */
[----:B------:R-:W-:Y:S01]  /*2fc0*/  HADD2.F32 R150, -RZ, R66.H1_H1 ;  /* 0x30000042ff967230 */ /* 0x000fe20000004100 */
[----:B------:R1:W-:Y:S01]  /*2fd0*/  STS [R77+0x870], R162 ;  /* 0x000870a24d007388 */ /* 0x0003e20000000800 */
[----:B------:R-:W-:Y:S02]  /*2fe0*/  HADD2.F32 R157, -RZ, R63.H0_H0 ;  /* 0x2000003fff9d7230 */ /* 0x000fe40000004100 */
[----:B------:R-:W-:Y:S01]  /*2ff0*/  FFMA.FTZ R211, R0, R209, R211 ;  /* 0x000000d100d37223 */ /* 0x000fe200000100d3 */
[----:B------:R-:W-:Y:S01]  /*3000*/  FFMA.FTZ R0, R78, -R217, R225 ;  /* 0x800000d94e007223 */ /* 0x000fe200000100e1 */
[----:B0-----:R-:W-:Y:S01]  /*3010*/  FMUL.FTZ R68, R155, R212 ;  /* 0x000000d49b447220 */ /* 0x001fe20000410000 */
[----:B------:R-:W-:Y:S01]  /*3020*/  FMUL.FTZ R217, R54, R209 ;  /* 0x000000d136d97220 */ /* 0x000fe20000410000 */
[----:B------:R-:W-:Y:S01]  /*3030*/  FMUL.FTZ R69, R53, R211 ;  /* 0x000000d335457220 */ /* 0x000fe20000410000 */
[----:B------:R-:W-:Y:S01]  /*3040*/  FMUL.FTZ R210, R47, R178 ;  /* 0x000000b22fd27220 */ /* 0x000fe20000410000 */
[----:B------:R0:W-:Y:S01]  /*3050*/  STS [R77+0x87c], R160 ;  /* 0x00087ca04d007388 */ /* 0x0001e20000000800 */
[----:B------:R-:W-:Y:S01]  /*3060*/  FMUL.FTZ R161, R52, R205 ;  /* 0x000000cd34a17220 */ /* 0x000fe20000410000 */
[----:B------:R-:W-:Y:S01]  /*3070*/  FFMA.FTZ R215, R0, R69, RZ ;  /* 0x0000004500d77223 */ /* 0x000fe200000100ff */
[----:B-1----:R-:W-:Y:S01]  /*3080*/  FMUL.FTZ R162, R156, R221 ;  /* 0x000000dd9ca27220 */ /* 0x002fe20000410000 */
[----:B------:R1:W-:Y:S01]  /*3090*/  STS [R77+0x860], R68 ;  /* 0x000860444d007388 */ /* 0x0003e20000000800 */
[----:B------:R-:W-:Y:S01]  /*30a0*/  FMUL.FTZ R164, R150, R201 ;  /* 0x000000c996a47220 */ /* 0x000fe20000410000 */
[----:B------:R-:W-:Y:S01]  /*30b0*/  FFMA.FTZ R215, R190, R217, R215 ;  /* 0x000000d9bed77223 */ /* 0x000fe200000100d7 */
[----:B------:R-:W-:Y:S01]  /*30c0*/  FMUL.FTZ R158, R157, R210 ;  /* 0x000000d29d9e7220 */ /* 0x000fe20000410000 */
[----:B------:R-:W-:-:S02]  /*30d0*/  HADD2.F32 R154, -RZ, R64.H1_H1 ;  /* 0x30000040ff9a7230 */ /* 0x000fc40000004100 */
[----:B------:R-:W-:Y:S01]  /*30e0*/  FMUL.FTZ R207, R46, R177 ;  /* 0x000000b12ecf7220 */ /* 0x000fe20000410000 */
[----:B0-----:R-:W-:Y:S01]  /*30f0*/  FMUL.FTZ R160, R152, R203 ;  /* 0x000000cb98a07220 */ /* 0x001fe20000410000 */
[----:B------:R0:W-:Y:S01]  /*3100*/  STS [R77+0x85c], R162 ;  /* 0x00085ca24d007388 */ /* 0x0001e20000000800 */
[----:B------:R-:W-:Y:S02]  /*3110*/  HADD2.F32 R159, -RZ, R62.H0_H0 ;  /* 0x2000003eff9f7230 */ /* 0x000fe40000004100 */
[----:B------:R-:W-:Y:S01]  /*3120*/  FMUL.FTZ R219, R50, R199 ;  /* 0x000000c732db7220 */ /* 0x000fe20000410000 */
[----:B-1----:R-:W-:Y:S01]  /*3130*/  FMUL.FTZ R68, R51, R188 ;  /* 0x000000bc33447220 */ /* 0x002fe20000410000 */
[----:B------:R1:W-:Y:S03]  /*3140*/  STS [R77+0x86c], R160 ;  /* 0x00086ca04d007388 */ /* 0x0003e60000000800 */
[----:B------:R-:W-:Y:S01]  /*3150*/  FFMA.FTZ R215, R192, R68, R215 ;  /* 0x00000044c0d77223 */ /* 0x000fe200000100d7 */
[----:B------:R2:W-:Y:S01]  /*3160*/  STS [R77+0x874], R164 ;  /* 0x000874a44d007388 */ /* 0x0005e20000000800 */
[----:B0-----:R-:W-:-:S02]  /*3170*/  FMUL.FTZ R162, R49, R186 ;  /* 0x000000ba31a27220 */ /* 0x001fc40000410000 */
[----:B------:R-:W-:Y:S01]  /*3180*/  FFMA.FTZ R215, R194, R161, R215 ;  /* 0x000000a1c2d77223 */ /* 0x000fe200000100d7 */
[----:B------:R0:W-:Y:S01]  /*3190*/  STS [R77+0x858], R158 ;  /* 0x0008589e4d007388 */ /* 0x0001e20000000800 */
[--C-:B-1----:R-:W-:Y:S02]  /*31a0*/  HADD2.F32 R160, -RZ, R61.reuse.H1_H1 ;  /* 0x3000003dffa07230 */ /* 0x102fe40000004100 */
[-C--:B------:R-:W-:Y:S01]  /*31b0*/  FFMA.FTZ R215, R196, R162.reuse, R215 ;  /* 0x000000a2c4d77223 */ /* 0x080fe200000100d7 */
[----:B------:R-:W-:Y:S01]  /*31c0*/  FMUL.FTZ R206, R159, R162 ;  /* 0x000000a29fce7220 */ /* 0x000fe20000410000 */
[----:B------:R-:W-:Y:S02]  /*31d0*/  HADD2.F32 R162, -RZ, R60.H1_H1 ;  /* 0x3000003cffa27230 */ /* 0x000fe40000004100 */
[----:B--2---:R-:W-:Y:S01]  /*31e0*/  FMUL.FTZ R164, R154, R207 ;  /* 0x000000cf9aa47220 */ /* 0x004fe20000410000 */
[----:B------:R-:W-:Y:S01]  /*31f0*/  FMUL.FTZ R204, R160, R161 ;  /* 0x000000a1a0cc7220 */ /* 0x000fe20000410000 */
[----:B------:R-:W-:Y:S01]  /*3200*/  FFMA.FTZ R215, R198, R219, R215 ;  /* 0x000000dbc6d77223 */ /* 0x000fe200000100d7 */
[----:B------:R-:W-:Y:S01]  /*3210*/  HADD2.F32 R161, -RZ, R61.H0_H0 ;  /* 0x2000003dffa17230 */ /* 0x000fe20000004100 */
[----:B------:R-:W-:Y:S01]  /*3220*/  STS [R77+0x850], R206 ;  /* 0x000850ce4d007388 */ /* 0x000fe20000000800 */
[----:B0-----:R-:W-:-:S02]  /*3230*/  HADD2.F32 R158, -RZ, R62.H1_H1 ;  /* 0x3000003eff9e7230 */ /* 0x001fc40000004100 */
[----:B------:R-:W-:Y:S01]  /*3240*/  FFMA.FTZ R215, R200, R210, R215 ;  /* 0x000000d2c8d77223 */ /* 0x000fe200000100d7 */
[----:B------:R0:W-:Y:S01]  /*3250*/  STS [R77+0x864], R164 ;  /* 0x000864a44d007388 */ /* 0x0001e20000000800 */
[----:B------:R-:W-:Y:S01]  /*3260*/  FMUL.FTZ R210, R161, R68 ;  /* 0x00000044a1d27220 */ /* 0x000fe20000410000 */
[----:B------:R-:W-:Y:S01]  /*3270*/  FMUL.FTZ R208, R158, R219 ;  /* 0x000000db9ed07220 */ /* 0x000fe20000410000 */
[----:B------:R-:W-:Y:S01]  /*3280*/  FFMA.FTZ R215, R202, R221, R215 ;  /* 0x000000ddcad77223 */ /* 0x000fe200000100d7 */
[----:B------:R1:W-:Y:S01]  /*3290*/  STS [R77+0x84c], R204 ;  /* 0x00084ccc4d007388 */ /* 0x0003e20000000800 */
[C---:B------:R-:W-:Y:S02]  /*32a0*/  IADD3 R219, R120.reuse, 0x80, RZ ;  /* 0x0000008078db7810 */ /* 0x040fe40007ffe0ff */
[----:B------:R-:W-:Y:S01]  /*32b0*/  IADD3 R221, R120, 0xa0, RZ ;  /* 0x000000a078dd7810 */ /* 0x000fe20007ffe0ff */
[----:B------:R2:W-:Y:S01]  /*32c0*/  STS [R77+0x854], R208 ;  /* 0x000854d04d007388 */ /* 0x0005e20000000800 */
[-C--:B------:R-:W-:Y:S01]  /*32d0*/  LEA.HI.SX32 R219, R219, R120.reuse, 0x1b ;  /* 0x00000078dbdb7211 */ /* 0x080fe200078fdaff */
[----:B0-----:R-:W-:Y:S01]  /*32e0*/  HADD2.F32 R164, -RZ, R60.H0_H0 ;  /* 0x2000003cffa47230 */ /* 0x001fe20000004100 */
[----:B------:R-:W-:Y:S01]  /*32f0*/  LEA.HI.SX32 R221, R221, R120, 0x1b ;  /* 0x00000078dddd7211 */ /* 0x000fe200078fdaff */
[----:B------:R-:W-:Y:S01]  /*3300*/  STS [R77+0x848], R210 ;  /* 0x000848d24d007388 */ /* 0x000fe20000000800 */
[----:B-1----:R-:W-:-:S02]  /*3310*/  FFMA.FTZ R204, R166, -R213, R75 ;  /* 0x800000d5a6cc7223 */ /* 0x002fc4000001004b */
[----:B------:R-:W-:Y:S01]  /*3320*/  FMUL.FTZ R68, R164, R69 ;  /* 0x00000045a4447220 */ /* 0x000fe20000410000 */
[----:B------:R-:W-:Y:S01]  /*3330*/  IADD3 R213, R120, 0x20, RZ ;  /* 0x0000002078d57810 */ /* 0x000fe20007ffe0ff */
[----:B--2---:R-:W-:Y:S01]  /*3340*/  FMUL.FTZ R208, R162, R217 ;  /* 0x000000d9a2d07220 */ /* 0x004fe20000410000 */
[----:B------:R-:W-:Y:S02]  /*3350*/  FFMA.FTZ R206, R204, R212, R215 ;  /* 0x000000d4ccce7223 */ /* 0x000fe400000100d7 */
[----:B------:R0:W-:Y:S01]  /*3360*/  STS [R77+0x840], R68 ;  /* 0x000840444d007388 */ /* 0x0001e20000000800 */
[C---:B------:R-:W-:Y:S02]  /*3370*/  IADD3 R215, R120.reuse, 0x40, RZ ;  /* 0x0000004078d77810 */ /* 0x040fe40007ffe0ff */
[----:B------:R-:W-:Y:S01]  /*3380*/  IADD3 R217, R120, 0x60, RZ ;  /* 0x0000006078d97810 */ /* 0x000fe20007ffe0ff */
[----:B------:R1:W-:Y:S01]  /*3390*/  STS [R77+0x844], R208 ;  /* 0x000844d04d007388 */ /* 0x0003e20000000800 */
[----:B------:R-:W-:-:S02]  /*33a0*/  LEA.HI.SX32 R213, R213, R120, 0x1b ;  /* 0x00000078d5d57211 */ /* 0x000fc400078fdaff */
[-C--:B------:R-:W-:Y:S01]  /*33b0*/  LEA.HI.SX32 R215, R215, R120.reuse, 0x1b ;  /* 0x00000078d7d77211 */ /* 0x080fe200078fdaff */
[----:B------:R-:W-:Y:S01]  /*33c0*/  BAR.SYNC.DEFER_BLOCKING 0x0 ;  /* 0x0000000000007b1d */ /* 0x000fe20000010000 */
[-C--:B------:R-:W-:Y:S01]  /*33d0*/  LEA.HI.SX32 R217, R217, R120.reuse, 0x1b ;  /* 0x00000078d9d97211 */ /* 0x080fe200078fdaff */
[----:B0-----:R-:W-:Y:S01]  /*33e0*/  FMUL.FTZ R68, R102, R225 ;  /* 0x000000e166447220 */ /* 0x001fe20000410000 */
[----:B------:R-:W-:Y:S02]  /*33f0*/  LEA.HI.SX32 R69, R120, R120, 0x1b ;  /* 0x0000007878457211 */ /* 0x000fe400078fdaff */
[-C--:B------:R-:W-:Y:S02]  /*3400*/  LEA R210, R215, R84.reuse, 0x2 ;  /* 0x00000054d7d27211 */ /* 0x080fe400078e10ff */
[-C--:B-1----:R-:W-:Y:S02]  /*3410*/  LEA R208, R213, R84.reuse, 0x2 ;  /* 0x00000054d5d07211 */ /* 0x082fe400078e10ff */
[----:B------:R-:W-:-:S02]  /*3420*/  LEA R212, R217, R84, 0x2 ;  /* 0x00000054d9d47211 */ /* 0x000fc400078e10ff */
[-C--:B------:R-:W-:Y:S02]  /*3430*/  LEA R213, R219, R84.reuse, 0x2 ;  /* 0x00000054dbd57211 */ /* 0x080fe400078e10ff */
[-C--:B------:R-:W-:Y:S02]  /*3440*/  LEA R214, R221, R84.reuse, 0x2 ;  /* 0x00000054ddd67211 */ /* 0x080fe400078e10ff */
[-C--:B------:R-:W-:Y:S02]  /*3450*/  LEA R215, R223, R84.reuse, 0x2 ;  /* 0x00000054dfd77211 */ /* 0x080fe400078e10ff */
[-C--:B------:R-:W-:Y:S02]  /*3460*/  LEA R217, R231, R84.reuse, 0x2 ;  /* 0x00000054e7d97211 */ /* 0x080fe400078e10ff */
[-C--:B------:R-:W-:Y:S02]  /*3470*/  LEA R219, R235, R84.reuse, 0x2 ;  /* 0x00000054ebdb7211 */ /* 0x080fe400078e10ff */
[----:B------:R-:W-:-:S02]  /*3480*/  LEA R221, R239, R84, 0x2 ;  /* 0x00000054efdd7211 */ /* 0x000fc400078e10ff */
[-C--:B------:R-:W-:Y:S01]  /*3490*/  LEA R223, R245, R84.reuse, 0x2 ;  /* 0x00000054f5df7211 */ /* 0x080fe200078e10ff */
[----:B------:R-:W0:Y:S01]  /*34a0*/  LDS R226, [R208+0x8c0] ;  /* 0x0008c000d0e27984 */ /* 0x000e220000000800 */
[----:B------:R-:W-:-:S03]  /*34b0*/  LEA R242, R69, R84, 0x2 ;  /* 0x0000005445f27211 */ /* 0x000fc600078e10ff */
        /* <DEDUP_REMOVED lines=20> */
[----:B--2---:R-:W-:-:S03]  /*3600*/  MOV R70, R120 ;  /* 0x0000007800467202 */ /* 0x004fc60000000f00 */
[----:B------:R2:W-:Y:S01]  /*3610*/  STS [R77+0x10a0], R68 ;  /* 0x0010a0444d007388 */ /* 0x0005e20000000800 */
[----:B---3--:R-:W-:-:S03]  /*3620*/  IMAD R250, R144, UR14, RZ ;  /* 0x0000000e90fa7c24 */ /* 0x008fc6000f8e02ff */
[----:B------:R3:W-:Y:S01]  /*3630*/  STS [R77+0x10a4], R72 ;  /* 0x0010a4484d007388 */ /* 0x0007e20000000800 */
[----:B------:R-:W-:Y:S02]  /*3640*/  IMAD R75, R145, UR15, R250 ;  /* 0x0000000f914b7c24 */ /* 0x000fe4000f8e02fa */
[----:B-1----:R-:W-:Y:S01]  /*3650*/  FMUL.FTZ R244, R57, R86 ;  /* 0x0000005639f47220 */ /* 0x002fe20000410000 */
[----:B------:R1:W-:Y:S01]  /*3660*/  STS [R77+0x1088], R74 ;  /* 0x0010884a4d007388 */ /* 0x0003e20000000800 */
[----:B--2---:R-:W-:-:S03]  /*3670*/  IMAD.WIDE.U32 R68, R140, UR15, R70 ;  /* 0x0000000f8c447c25 */ /* 0x004fc6000f8e0046 */
[----:B------:R2:W-:Y:S01]  /*3680*/  STS [R77+0x10b4], R244 ;  /* 0x0010b4f44d007388 */ /* 0x0005e20000000800 */
[----:B------:R-:W-:-:S03]  /*3690*/  IMAD.WIDE.U32 R70, R144, UR15, R70 ;  /* 0x0000000f90467c25 */ /* 0x000fc6000f8e0046 */
[----:B------:R4:W-:Y:S01]  /*36a0*/  STS [R77+0x1090], R76 ;  /* 0x0010904c4d007388 */ /* 0x0009e20000000800 */
[----:B---3--:R-:W-:Y:S01]  /*36b0*/  IMAD R72, R140, UR14, RZ ;  /* 0x0000000e8c487c24 */ /* 0x008fe2000f8e02ff */
[----:B------:R-:W-:Y:S01]  /*36c0*/  IADD3 R71, R71, R75, RZ ;  /* 0x0000004b47477210 */ /* 0x000fe20007ffe0ff */
[----:B------:R-:W-:Y:S01]  /*36d0*/  IMAD R75, R123, UR22, RZ ;  /* 0x000000167b4b7c24 */ /* 0x000fe2000f8e02ff */
[----:B------:R3:W-:Y:S01]  /*36e0*/  STS [R77+0x1098], R246 ;  /* 0x001098f64d007388 */ /* 0x0007e20000000800 */
[----:B------:R-:W-:Y:S02]  /*36f0*/  IMAD R73, R141, UR15, R72 ;  /* 0x0000000f8d497c24 */ /* 0x000fe4000f8e0248 */
[----:B-1----:R-:W-:Y:S01]  /*3700*/  FMUL.FTZ R74, R59, R176 ;  /* 0x000000b03b4a7220 */ /* 0x002fe20000410000 */
[----:B------:R-:W-:Y:S01]  /*3710*/  IMAD R245, R124, UR23, R75 ;  /* 0x000000177cf57c24 */ /* 0x000fe2000f8e024b */
[----:B------:R-:W-:Y:S01]  /*3720*/  LEA R75, R107, 0xfffffe00, 0x9 ;  /* 0xfffffe006b4b7811 */ /* 0x000fe200078e48ff */
[----:B------:R1:W-:Y:S01]  /*3730*/  STS [R77+0x109c], R248 ;  /* 0x00109cf84d007388 */ /* 0x0003e20000000800 */
[----:B------:R-:W-:Y:S01]  /*3740*/  IADD3 R69, R69, R73, RZ ;  /* 0x0000004945457210 */ /* 0x000fe20007ffe0ff */
[----:B------:R-:W-:Y:S01]  /*3750*/  IMAD R73, R123, UR20, RZ ;  /* 0x000000147b497c24 */ /* 0x000fe2000f8e02ff */
[----:B--2---:R-:W-:Y:S01]  /*3760*/  IADD3 R244, -R75, UR18, -R120 ;  /* 0x000000124bf47c10 */ /* 0x004fe2000fffe978 */
[----:B----4-:R-:W-:Y:S01]  /*3770*/  FMUL.FTZ R76, R58, R181 ;  /* 0x000000b53a4c7220 */ /* 0x010fe20000410000 */
[----:B---3--:R-:W-:Y:S01]  /*3780*/  FMUL.FTZ R246, R56, R87 ;  /* 0x0000005738f67220 */ /* 0x008fe20000410000 */
[----:B------:R-:W-:Y:S01]  /*3790*/  IMAD R73, R124, UR21, R73 ;  /* 0x000000157c497c24 */ /* 0x000fe2000f8e0249 */
[----:B------:R-:W-:Y:S01]  /*37a0*/  ISETP.GE.AND P2, PT, R244, 0x1, PT ;  /* 0x00000001f400780c */ /* 0x000fe20003f46270 */
[C---:B------:R-:W-:Y:S01]  /*37b0*/  IMAD.WIDE.U32 R68, R124.reuse, UR20, R68 ;  /* 0x000000147c447c25 */ /* 0x040fe2000f8e0044 */
[----:B------:R2:W-:Y:S03]  /*37c0*/  STS [R77+0x10ac], R74 ;  /* 0x0010ac4a4d007388 */ /* 0x0005e60000000800 */
[----:B-1----:R-:W-:Y:S01]  /*37d0*/  FMUL.FTZ R248, R55, R193 ;  /* 0x000000c137f87220 */ /* 0x002fe20000410000 */
[----:B------:R-:W-:Y:S01]  /*37e0*/  SHF.R.S32.HI R72, RZ, 0x1f, R75 ;  /* 0x0000001fff487819 */ /* 0x000fe2000001144b */
[----:B------:R-:W-:Y:S01]  /*37f0*/  IMAD.WIDE.U32 R70, R124, UR22, R70 ;  /* 0x000000167c467c25 */ /* 0x000fe2000f8e0046 */
[----:B------:R1:W-:Y:S01]  /*3800*/  STS [R77+0x10b0], R76 ;  /* 0x0010b04c4d007388 */ /* 0x0003e20000000800 */
[----:B------:R-:W-:-:S03]  /*3810*/  IADD3 R247, R69, R73, RZ ;  /* 0x0000004945f77210 */ /* 0x000fc60007ffe0ff */
[----:B------:R-:W-:Y:S01]  /*3820*/  STS [R77+0x108c], R252 ;  /* 0x00108cfc4d007388 */ /* 0x000fe20000000800 */
[----:B------:R-:W-:Y:S02]  /*3830*/  IADD3 R245, R71, R245, RZ ;  /* 0x000000f547f57210 */ /* 0x000fe40007ffe0ff */
[C---:B--2---:R-:W-:Y:S01]  /*3840*/  IADD3 R74, P4, R75.reuse, R70, RZ ;  /* 0x000000464b4a7210 */ /* 0x044fe20007f9e0ff */
[----:B------:R-:W-:Y:S01]  /*3850*/  STS [R77+0x10b8], R246 ;  /* 0x0010b8f64d007388 */ /* 0x000fe20000000800 */
[----:B-1----:R-:W-:-:S03]  /*3860*/  IADD3 R76, P3, R75, R68, RZ ;  /* 0x000000444b4c7210 */ /* 0x002fc60007f7e0ff */
[----:B------:R1:W-:Y:S01]  /*3870*/  STS [R77+0x10bc], R248 ;  /* 0x0010bcf84d007388 */ /* 0x0003e20000000800 */
[C---:B------:R-:W-:Y:S02]  /*3880*/  IADD3.X R75, R72.reuse, R245, RZ, P4, !PT ;  /* 0x000000f5484b7210 */ /* 0x040fe400027fe4ff */
[----:B-1----:R-:W-:Y:S01]  /*3890*/  IADD3.X R77, R72, R247, RZ, P3, !PT ;  /* 0x000000f7484d7210 */ /* 0x002fe20001ffe4ff */
[----:B------:R-:W-:Y:S06]  /*38a0*/  BAR.SYNC.DEFER_BLOCKING 0x0 ;  /* 0x0000000000007b1d */ /* 0x000fec0000010000 */
[----:B0-----:R-:W-:Y:S05]  /*38b0*/  @!P2 BRA `(.L_x_8465) ;  /* 0x00000000003ca947 */ /* 0x001fea0003800000 */
[----:B------:R-:W0:Y:S01]  /*38c0*/  LDS R249, [R242+0x1080] ;  /* 0x00108000f2f97984 */ /* 0x000e220000000800 */
[-C--:B------:R-:W-:Y:S02]  /*38d0*/  IMAD R72, R163, R142.reuse, RZ ;  /* 0x0000008ea3487224 */ /* 0x080fe400078e02ff */
[----:B------:R-:W-:-:S04]  /*38e0*/  IMAD.WIDE.U32 R76, R5, R142, R76 ;  /* 0x0000008e054c7225 */ /* 0x000fc800078e004c */
[C---:B------:R-:W-:Y:S01]  /*38f0*/  IMAD R73, R5.reuse, R143, R72 ;  /* 0x0000008f05497224 */ /* 0x040fe200078e0248 */
[----:B------:R-:W-:Y:S01]  /*3900*/  LEA R72, P2, R76, UR24, 0x2 ;  /* 0x000000184c487c11 */ /* 0x000fe2000f8410ff */
[----:B------:R-:W-:-:S03]  /*3910*/  IMAD.WIDE.U32 R74, R5, R146, R74 ;  /* 0x00000092054a7225 */ /* 0x000fc600078e004a */
        /* <DEDUP_REMOVED lines=9> */
.L_x_8465:
[----:B------:R-:W-:Y:S05]  /*39b0*/  BSYNC B0 ;  /* 0x0000000000007941 */ /* 0x000fea0003800000 */
.L_x_8464:
[----:B------:R-:W-:Y:S01]  /*39c0*/  FFMA.FTZ R206, R241, R207, R206 ;  /* 0x000000cff1ce7223 */ /* 0x000fe200000100ce */
[----:B------:R-:W-:Y:S01]  /*39d0*/  FFMA.FTZ R90, R171, -R90, R176 ;  /* 0x8000005aab5a7223 */ /* 0x000fe200000100b0 */
[----:B------:R-:W-:Y:S01]  /*39e0*/  FFMA.FTZ R175, R170, -R175, R181 ;  /* 0x800000afaaaf7223 */ /* 0x000fe200000100b5 */
[----:B-1----:R-:W-:Y:S01]  /*39f0*/  LEA R72, P2, R68, UR24, 0x2 ;  /* 0x0000001844487c11 */ /* 0x002fe2000f8410ff */
[----:B------:R-:W-:Y:S01]  /*3a00*/  FFMA.FTZ R69, R243, R184, R206 ;  /* 0x000000b8f3457223 */ /* 0x000fe200000100ce */
[----:B------:R-:W-:Y:S01]  /*3a10*/  FFMA.FTZ R86, R173, -R88, R86 ;  /* 0x80000058ad567223 */ /* 0x000fe20000010056 */
[----:B------:R-:W-:Y:S01]  /*3a20*/  IMAD R75, R108, -0x200, R125 ;  /* 0xfffffe006c4b7824 */ /* 0x000fe200078e027d */
[----:B------:R-:W-:Y:S01]  /*3a30*/  LEA.HI.X R73, R68, UR25, R247, 0x2, P2 ;  /* 0x0000001944497c11 */ /* 0x000fe200090f14f7 */
[----:B------:R-:W-:Y:S01]  /*3a40*/  FFMA.FTZ R74, R90, R203, R69 ;  /* 0x000000cb5a4a7223 */ /* 0x000fe20000010045 */
[----:B------:R-:W-:Y:S01]  /*3a50*/  USHF.L.U64.HI UR7, UR4, 0x2, UR5 ;  /* 0x0000000204077899 */ /* 0x000fe20008010205 */
[----:B------:R-:W-:Y:S01]  /*3a60*/  FFMA.FTZ R87, R172, -R91, R87 ;  /* 0x8000005bac577223 */ /* 0x000fe20000010057 */
[----:B------:R-:W-:Y:S01]  /*3a70*/  USHF.L.U32 UR6, UR4, 0x2, URZ ;  /* 0x0000000204067899 */ /* 0x000fe2000800063f */
[----:B------:R-:W-:Y:S01]  /*3a80*/  FFMA.FTZ R71, R175, R182, R74 ;  /* 0x000000b6af477223 */ /* 0x000fe2000001004a */
[----:B------:R-:W-:Y:S01]  /*3a90*/  IMAD.WIDE R72, R75, 0x4, R72 ;  /* 0x000000044b487825 */ /* 0x000fe200078e0248 */
[----:B------:R-:W-:Y:S01]  /*3aa0*/  LEA R68, P2, R70, UR26, 0x2 ;  /* 0x0000001a46447c11 */ /* 0x000fe2000f8410ff */
[----:B------:R-:W-:Y:S02]  /*3ab0*/  BSSY B0, `(.L_x_8466) ;  /* 0x0000017000007945 */ /* 0x000fe40003800000 */
[----:B------:R-:W-:Y:S01]  /*3ac0*/  FFMA.FTZ R74, R86, R201, R71 ;  /* 0x000000c9564a7223 */ /* 0x000fe20000010047 */
[----:B------:R-:W-:Y:S01]  /*3ad0*/  IMAD R76, R146, UR7, RZ ;  /* 0x00000007924c7c24 */ /* 0x000fe2000f8e02ff */
[----:B------:R-:W-:Y:S01]  /*3ae0*/  LEA.HI.X R69, R70, UR27, R245, 0x2, P2 ;  /* 0x0000001b46457c11 */ /* 0x000fe200090f14f5 */
[----:B------:R-:W-:-:S04]  /*3af0*/  IMAD.WIDE.U32 R72, R142, UR6, R72 ;  /* 0x000000068e487c25 */ /* 0x000fc8000f8e0048 */
[----:B------:R-:W-:Y:S01]  /*3b00*/  FFMA.FTZ R180, R87, R180, R74 ;  /* 0x000000b457b47223 */ /* 0x000fe2000001004a */
[----:B------:R-:W-:Y:S01]  /*3b10*/  ISETP.GE.AND P2, PT, R244, 0x21, PT ;  /* 0x00000021f400780c */ /* 0x000fe20003f46270 */
[----:B------:R-:W-:Y:S01]  /*3b20*/  FFMA.FTZ R70, R174, -R89, R193 ;  /* 0x80000059ae467223 */ /* 0x000fe200000100c1 */
[----:B------:R-:W-:Y:S01]  /*3b30*/  IMAD R74, R142, UR7, RZ ;  /* 0x000000078e4a7c24 */ /* 0x000fe2000f8e02ff */
[----:B------:R-:W-:Y:S01]  /*3b40*/  ISETP.GE.AND P3, PT, R244, 0x41, PT ;  /* 0x00000041f400780c */ /* 0x000fe20003f66270 */
[----:B------:R-:W-:-:S04]  /*3b50*/  IMAD.WIDE R68, R75, 0x4, R68 ;  /* 0x000000044b447825 */ /* 0x000fc800078e0244 */
[----:B------:R-:W-:Y:S01]  /*3b60*/  FMUL.FTZ R195, R70, R195 ;  /* 0x000000c346c37220 */ /* 0x000fe20000410000 */
[----:B------:R-:W-:Y:S01]  /*3b70*/  ISETP.GE.AND P6, PT, R244, 0x61, PT ;  /* 0x00000061f400780c */ /* 0x000fe20003fc6270 */
[----:B------:R-:W-:Y:S02]  /*3b80*/  IMAD R71, R143, UR6, R74 ;  /* 0x000000068f477c24 */ /* 0x000fe4000f8e024a */
[----:B------:R-:W-:Y:S01]  /*3b90*/  FADD.FTZ R74, R180, R195 ;  /* 0x000000c3b44a7221 */ /* 0x000fe20000010000 */
[----:B------:R-:W-:Y:S02]  /*3ba0*/  IMAD.WIDE.U32 R68, R146, UR6, R68 ;  /* 0x0000000692447c25 */ /* 0x000fe4000f8e0044 */
[----:B------:R-:W-:Y:S02]  /*3bb0*/  IADD3 R73, R73, R71, RZ ;  /* 0x0000004749497210 */ /* 0x000fe40007ffe0ff */
[----:B------:R-:W-:Y:S01]  /*3bc0*/  IMAD R75, R147, UR6, R76 ;  /* 0x00000006934b7c24 */ /* 0x000fe2000f8e024c */
[----:B------:R0:W1:Y:S04]  /*3bd0*/  LDS R71, [R208+0x1100] ;  /* 0x00110000d0477984 */ /* 0x0000680000000800 */
[----:B------:R-:W-:Y:S01]  /*3be0*/  IADD3 R69, R69, R75, RZ ;  /* 0x0000004b45457210 */ /* 0x000fe20007ffe0ff */
[----:B------:R-:W-:Y:S06]  /*3bf0*/  @!P2 BRA `(.L_x_8467) ;  /* 0x000000000008a947 */ /* 0x000fec0003800000 */
[----:B------:R2:W-:Y:S04]  /*3c00*/  REDG.E.ADD.F32.FTZ.RN.STRONG.GPU desc[UR12][R72.64+-0x780], R226 ;  /* 0xfff880e2480079a6 */ /* 0x0005e8000c10f38c */
[----:B-1----:R2:W-:Y:S02]  /*3c10*/  REDG.E.ADD.F32.FTZ.RN.STRONG.GPU desc[UR12][R68.64+-0x780], R71 ;  /* 0xfff88047440079a6 */ /* 0x0025e4000c10f38c */
.L_x_8467:
[----:B------:R-:W-:Y:S05]  /*3c20*/  BSYNC B0 ;  /* 0x0000000000007941 */ /* 0x000fea0003800000 */
.L_x_8466:
[----:B-12---:R1:W2:Y:S01]  /*3c30*/  LDS R71, [R210+0x1180] ;  /* 0x00118000d2477984 */ /* 0x0062a20000000800 */
[----:B------:R-:W-:Y:S04]  /*3c40*/  BSSY B0, `(.L_x_8468) ;  /* 0x0000004000007945 */ /* 0x000fe80003800000 */
[----:B------:R-:W-:Y:S05]  /*3c50*/  @!P3 BRA `(.L_x_8469) ;  /* 0x000000000008b947 */ /* 0x000fea0003800000 */
[----:B------:R3:W-:Y:S04]  /*3c60*/  REDG.E.ADD.F32.FTZ.RN.STRONG.GPU desc[UR12][R72.64+-0x700], R227 ;  /* 0xfff900e3480079a6 */ /* 0x0007e8000c10f38c */
[----:B--2---:R3:W-:Y:S02]  /*3c70*/  REDG.E.ADD.F32.FTZ.RN.STRONG.GPU desc[UR12][R68.64+-0x700], R71 ;  /* 0xfff90047440079a6 */ /* 0x0047e4000c10f38c */
.L_x_8469:
[----:B------:R-:W-:Y:S05]  /*3c80*/  BSYNC B0 ;  /* 0x0000000000007941 */ /* 0x000fea0003800000 */
.L_x_8468:
[----:B--23--:R2:W3:Y:S01]  /*3c90*/  LDS R71, [R212+0x1200] ;  /* 0x00120000d4477984 */ /* 0x00c4e20000000800 */
[----:B------:R-:W-:Y:S01]  /*3ca0*/  BSSY B0, `(.L_x_8470) ;  /* 0x0000008000007945 */ /* 0x000fe20003800000 */
[C---:B------:R-:W-:Y:S02]  /*3cb0*/  ISETP.GE.AND P2, PT, R244.reuse, 0x81, PT ;  /* 0x00000081f400780c */ /* 0x040fe40003f46270 */
[C---:B------:R-:W-:Y:S02]  /*3cc0*/  ISETP.GE.AND P4, PT, R244.reuse, 0xa1, PT ;  /* 0x000000a1f400780c */ /* 0x040fe40003f86270 */
[C---:B------:R-:W-:Y:S02]  /*3cd0*/  ISETP.GE.AND P5, PT, R244.reuse, 0xc1, PT ;  /* 0x000000c1f400780c */ /* 0x040fe40003fa6270 */
[----:B------:R-:W-:Y:S01]  /*3ce0*/  ISETP.GE.AND P3, PT, R244, 0xe1, PT ;  /* 0x000000e1f400780c */ /* 0x000fe20003f66270 */
[----:B------:R-:W-:-:S12]  /*3cf0*/  @!P6 BRA `(.L_x_8471) ;  /* 0x000000000008e947 */ /* 0x000fd80003800000 */
[----:B------:R4:W-:Y:S04]  /*3d00*/  REDG.E.ADD.F32.FTZ.RN.STRONG.GPU desc[UR12][R72.64+-0x680], R228 ;  /* 0xfff980e4480079a6 */ /* 0x0009e8000c10f38c */
[----:B---3--:R4:W-:Y:S02]  /*3d10*/  REDG.E.ADD.F32.FTZ.RN.STRONG.GPU desc[UR12][R68.64+-0x680], R71 ;  /* 0xfff98047440079a6 */ /* 0x0089e4000c10f38c */
.L_x_8471:
[----:B------:R-:W-:Y:S05]  /*3d20*/  BSYNC B0 ;  /* 0x0000000000007941 */ /* 0x000fea0003800000 */
.L_x_8470:
[----:B------:R-:W0:Y:S01]  /*3d30*/  LDS R213, [R213+0x1280] ;  /* 0x00128000d5d57984 */ /* 0x000e220000000800 */
[----:B------:R-:W-:Y:S04]  /*3d40*/  BSSY B0, `(.L_x_8472) ;  /* 0x0000004000007945 */ /* 0x000fe80003800000 */
[----:B------:R-:W-:Y:S05]  /*3d50*/  @!P2 BRA `(.L_x_8473) ;  /* 0x000000000008a947 */ /* 0x000fea0003800000 */
[----:B------:R1:W-:Y:S04]  /*3d60*/  REDG.E.ADD.F32.FTZ.RN.STRONG.GPU desc[UR12][R72.64+-0x600], R229 ;  /* 0xfffa00e5480079a6 */ /* 0x0003e8000c10f38c */
[----:B0-----:R1:W-:Y:S02]  /*3d70*/  REDG.E.ADD.F32.FTZ.RN.STRONG.GPU desc[UR12][R68.64+-0x600], R213 ;  /* 0xfffa00d5440079a6 */ /* 0x0013e4000c10f38c */
.L_x_8473:
[----:B------:R-:W-:Y:S05]  /*3d80*/  BSYNC B0 ;  /* 0x0000000000007941 */ /* 0x000fea0003800000 */
.L_x_8472:
[----:B---34-:R3:W4:Y:S01]  /*3d90*/  LDS R71, [R214+0x1300] ;  /* 0x00130000d6477984 */ /* 0x0187220000000800 */
[----:B------:R-:W-:Y:S04]  /*3da0*/  BSSY B0, `(.L_x_8474) ;  /* 0x0000004000007945 */ /* 0x000fe80003800000 */
[----:B------:R-:W-:Y:S05]  /*3db0*/  @!P4 BRA `(.L_x_8475) ;  /* 0x000000000008c947 */ /* 0x000fea0003800000 */
[----:B------:R0:W-:Y:S04]  /*3dc0*/  REDG.E.ADD.F32.FTZ.RN.STRONG.GPU desc[UR12][R72.64+-0x580], R230 ;  /* 0xfffa80e6480079a6 */ /* 0x0001e8000c10f38c */
[----:B----4-:R4:W-:Y:S02]  /*3dd0*/  REDG.E.ADD.F32.FTZ.RN.STRONG.GPU desc[UR12][R68.64+-0x580], R71 ;  /* 0xfffa8047440079a6 */ /* 0x0109e4000c10f38c */
.L_x_8475:
[----:B------:R-:W-:Y:S05]  /*3de0*/  BSYNC B0 ;  /* 0x0000000000007941 */ /* 0x000fea0003800000 */
.L_x_8474:
[----:B------:R-:W0:Y:S01]  /*3df0*/  LDS R215, [R215+0x1380] ;  /* 0x00138000d7d77984 */ /* 0x000e220000000800 */
[----:B------:R-:W-:Y:S04]  /*3e00*/  BSSY B0, `(.L_x_8476) ;  /* 0x0000004000007945 */ /* 0x000fe80003800000 */
[----:B------:R-:W-:Y:S05]  /*3e10*/  @!P5 BRA `(.L_x_8477) ;  /* 0x000000000008d947 */ /* 0x000fea0003800000 */
[----:B------:R1:W-:Y:S04]  /*3e20*/  REDG.E.ADD.F32.FTZ.RN.STRONG.GPU desc[UR12][R72.64+-0x500], R231 ;  /* 0xfffb00e7480079a6 */ /* 0x0003e8000c10f38c */
[----:B0-----:R1:W-:Y:S02]  /*3e30*/  REDG.E.ADD.F32.FTZ.RN.STRONG.GPU desc[UR12][R68.64+-0x500], R215 ;  /* 0xfffb00d7440079a6 */ /* 0x0013e4000c10f38c */
.L_x_8477:
[----:B------:R-:W-:Y:S05]  /*3e40*/  BSYNC B0 ;  /* 0x0000000000007941 */ /* 0x000fea0003800000 */
.L_x_8476:
[----:B----4-:R4:W0:Y:S01]  /*3e50*/  LDS R71, [R216+0x1400] ;  /* 0x00140000d8477984 */ /* 0x0108220000000800 */
[----:B------:R-:W-:Y:S01]  /*3e60*/  BSSY B0, `(.L_x_8478) ;  /* 0x0000008000007945 */ /* 0x000fe20003800000 */
[C---:B------:R-:W-:Y:S02]  /*3e70*/  ISETP.GE.AND P4, PT, R244.reuse, 0x101, PT ;  /* 0x00000101f400780c */ /* 0x040fe40003f86270 */
[C---:B------:R-:W-:Y:S02]  /*3e80*/  ISETP.GE.AND P5, PT, R244.reuse, 0x121, PT ;  /* 0x00000121f400780c */ /* 0x040fe40003fa6270 */
[C---:B------:R-:W-:Y:S02]  /*3e90*/  ISETP.GE.AND P6, PT, R244.reuse, 0x141, PT ;  /* 0x00000141f400780c */ /* 0x040fe40003fc6270 */
[----:B------:R-:W-:Y:S01]  /*3ea0*/  ISETP.GE.AND P2, PT, R244, 0x161, PT ;  /* 0x00000161f400780c */ /* 0x000fe20003f46270 */
[----:B------:R-:W-:-:S12]  /*3eb0*/  @!P3 BRA `(.L_x_8479) ;  /* 0x000000000008b947 */ /* 0x000fd80003800000 */
[----:B------:R1:W-:Y:S04]  /*3ec0*/  REDG.E.ADD.F32.FTZ.RN.STRONG.GPU desc[UR12][R72.64+-0x480], R232 ;  /* 0xfffb80e8480079a6 */ /* 0x0003e8000c10f38c */
[----:B0-----:R1:W-:Y:S02]  /*3ed0*/  REDG.E.ADD.F32.FTZ.RN.STRONG.GPU desc[UR12][R68.64+-0x480], R71 ;  /* 0xfffb8047440079a6 */ /* 0x0013e4000c10f38c */
.L_x_8479:
[----:B------:R-:W-:Y:S05]  /*3ee0*/  BSYNC B0 ;  /* 0x0000000000007941 */ /* 0x000fea0003800000 */
.L_x_8478:
[----:B------:R-:W0:Y:S01]  /*3ef0*/  LDS R217, [R217+0x1480] ;  /* 0x00148000d9d97984 */ /* 0x000e220000000800 */
[----:B------:R-:W-:Y:S04]  /*3f00*/  BSSY B0, `(.L_x_8480) ;  /* 0x0000004000007945 */ /* 0x000fe80003800000 */
[----:B------:R-:W-:Y:S05]  /*3f10*/  @!P4 BRA `(.L_x_8481) ;  /* 0x000000000008c947 */ /* 0x000fea0003800000 */
[----:B------:R1:W-:Y:S04]  /*3f20*/  REDG.E.ADD.F32.FTZ.RN.STRONG.GPU desc[UR12][R72.64+-0x400], R233 ;  /* 0xfffc00e9480079a6 */ /* 0x0003e8000c10f38c */
[----:B0-----:R1:W-:Y:S02]  /*3f30*/  REDG.E.ADD.F32.FTZ.RN.STRONG.GPU desc[UR12][R68.64+-0x400], R217 ;  /* 0xfffc00d9440079a6 */ /* 0x0013e4000c10f38c */
.L_x_8481:
[----:B------:R-:W-:Y:S05]  /*3f40*/  BSYNC B0 ;  /* 0x0000000000007941 */ /* 0x000fea0003800000 */
.L_x_8480:
[----:B01----:R0:W1:Y:S01]  /*3f50*/  LDS R71, [R218+0x1500] ;  /* 0x00150000da477984 */ /* 0x0030620000000800 */
[----:B------:R-:W-:Y:S04]  /*3f60*/  BSSY B0, `(.L_x_8482) ;  /* 0x0000004000007945 */ /* 0x000fe80003800000 */
[----:B------:R-:W-:Y:S05]  /*3f70*/  @!P5 BRA `(.L_x_8483) ;  /* 0x000000000008d947 */ /* 0x000fea0003800000 */
[----:B------:R0:W-:Y:S04]  /*3f80*/  REDG.E.ADD.F32.FTZ.RN.STRONG.GPU desc[UR12][R72.64+-0x380], R234 ;  /* 0xfffc80ea480079a6 */ /* 0x0001e8000c10f38c */
[----:B-1----:R0:W-:Y:S02]  /*3f90*/  REDG.E.ADD.F32.FTZ.RN.STRONG.GPU desc[UR12][R68.64+-0x380], R71 ;  /* 0xfffc8047440079a6 */ /* 0x0021e4000c10f38c */
.L_x_8483:
[----:B------:R-:W-:Y:S05]  /*3fa0*/  BSYNC B0 ;  /* 0x0000000000007941 */ /* 0x000fea0003800000 */
.L_x_8482:
[----:B------:R-:W0:Y:S01]  /*3fb0*/  LDS R219, [R219+0x1580] ;  /* 0x00158000dbdb7984 */ /* 0x000e220000000800 */
[----:B------:R-:W-:Y:S04]  /*3fc0*/  BSSY B0, `(.L_x_8484) ;  /* 0x0000004000007945 */ /* 0x000fe80003800000 */
[----:B------:R-:W-:Y:S05]  /*3fd0*/  @!P6 BRA `(.L_x_8485) ;  /* 0x000000000008e947 */ /* 0x000fea0003800000 */
[----:B------:R1:W-:Y:S04]  /*3fe0*/  REDG.E.ADD.F32.FTZ.RN.STRONG.GPU desc[UR12][R72.64+-0x300], R235 ;  /* 0xfffd00eb480079a6 */ /* 0x0003e8000c10f38c */
[----:B0-----:R0:W-:Y:S02]  /*3ff0*/  REDG.E.ADD.F32.FTZ.RN.STRONG.GPU desc[UR12][R68.64+-0x300], R219 ;  /* 0xfffd00db440079a6 */ /* 0x0011e4000c10f38c */
.L_x_8485:
[----:B------:R-:W-:Y:S05]  /*4000*/  BSYNC B0 ;  /* 0x0000000000007941 */ /* 0x000fea0003800000 */
.L_x_8484:
[----:B01----:R0:W1:Y:S01]  /*4010*/  LDS R71, [R220+0x1600] ;  /* 0x00160000dc477984 */ /* 0x0030620000000800 */
[----:B------:R-:W-:Y:S01]  /*4020*/  BSSY B0, `(.L_x_8486) ;  /* 0x0000008000007945 */ /* 0x000fe20003800000 */
[C---:B------:R-:W-:Y:S02]  /*4030*/  ISETP.GE.AND P3, PT, R244.reuse, 0x181, PT ;  /* 0x00000181f400780c */ /* 0x040fe40003f66270 */
[C---:B------:R-:W-:Y:S02]  /*4040*/  ISETP.GE.AND P4, PT, R244.reuse, 0x1a1, PT ;  /* 0x000001a1f400780c */ /* 0x040fe40003f86270 */
[C---:B------:R-:W-:Y:S02]  /*4050*/  ISETP.GE.AND P5, PT, R244.reuse, 0x1c1, PT ;  /* 0x000001c1f400780c */ /* 0x040fe40003fa6270 */
[----:B------:R-:W-:Y:S01]  /*4060*/  ISETP.GE.AND P6, PT, R244, 0x1e1, PT ;  /* 0x000001e1f400780c */ /* 0x000fe20003fc6270 */
[----:B------:R-:W-:-:S12]  /*4070*/  @!P2 BRA `(.L_x_8487) ;  /* 0x000000000008a947 */ /* 0x000fd80003800000 */
[----:B------:R0:W-:Y:S04]  /*4080*/  REDG.E.ADD.F32.FTZ.RN.STRONG.GPU desc[UR12][R72.64+-0x280], R236 ;  /* 0xfffd80ec480079a6 */ /* 0x0001e8000c10f38c */
[----:B-1----:R0:W-:Y:S02]  /*4090*/  REDG.E.ADD.F32.FTZ.RN.STRONG.GPU desc[UR12][R68.64+-0x280], R71 ;  /* 0xfffd8047440079a6 */ /* 0x0021e4000c10f38c */
.L_x_8487:
[----:B------:R-:W-:Y:S05]  /*40a0*/  BSYNC B0 ;  /* 0x0000000000007941 */ /* 0x000fea0003800000 */
.L_x_8486:
[----:B------:R-:W0:Y:S01]  /*40b0*/  LDS R221, [R221+0x1680] ;  /* 0x00168000dddd7984 */ /* 0x000e220000000800 */
[----:B------:R-:W-:Y:S04]  /*40c0*/  BSSY B0, `(.L_x_8488) ;  /* 0x0000004000007945 */ /* 0x000fe80003800000 */
[----:B------:R-:W-:Y:S05]  /*40d0*/  @!P3 BRA `(.L_x_8489) ;  /* 0x000000000008b947 */ /* 0x000fea0003800000 */
[----:B------:R1:W-:Y:S04]  /*40e0*/  REDG.E.ADD.F32.FTZ.RN.STRONG.GPU desc[UR12][R72.64+-0x200], R237 ;  /* 0xfffe00ed480079a6 */ /* 0x0003e8000c10f38c */
[----:B0-----:R0:W-:Y:S02]  /*40f0*/  REDG.E.ADD.F32.FTZ.RN.STRONG.GPU desc[UR12][R68.64+-0x200], R221 ;  /* 0xfffe00dd440079a6 */ /* 0x0011e4000c10f38c */
.L_x_8489:
[----:B------:R-:W-:Y:S05]  /*4100*/  BSYNC B0 ;  /* 0x0000000000007941 */ /* 0x000fea0003800000 */
.L_x_8488:
[----:B01----:R0:W1:Y:S01]  /*4110*/  LDS R71, [R222+0x1700] ;  /* 0x00170000de477984 */ /* 0x0030620000000800 */
[----:B------:R-:W-:Y:S04]  /*4120*/  BSSY B0, `(.L_x_8490) ;  /* 0x0000004000007945 */ /* 0x000fe80003800000 */
[----:B------:R-:W-:Y:S05]  /*4130*/  @!P4 BRA `(.L_x_8491) ;  /* 0x000000000008c947 */ /* 0x000fea0003800000 */
[----:B------:R0:W-:Y:S04]  /*4140*/  REDG.E.ADD.F32.FTZ.RN.STRONG.GPU desc[UR12][R72.64+-0x180], R238 ;  /* 0xfffe80ee480079a6 */ /* 0x0001e8000c10f38c */
[----:B-1----:R0:W-:Y:S02]  /*4150*/  REDG.E.ADD.F32.FTZ.RN.STRONG.GPU desc[UR12][R68.64+-0x180], R71 ;  /* 0xfffe8047440079a6 */ /* 0x0021e4000c10f38c */
.L_x_8491:
[----:B------:R-:W-:Y:S05]  /*4160*/  BSYNC B0 ;  /* 0x0000000000007941 */ /* 0x000fea0003800000 */
.L_x_8490:
[----:B------:R-:W0:Y:S01]  /*4170*/  LDS R223, [R223+0x1780] ;  /* 0x00178000dfdf7984 */ /* 0x000e220000000800 */
[----:B------:R-:W-:Y:S04]  /*4180*/  BSSY B0, `(.L_x_8492) ;  /* 0x0000004000007945 */ /* 0x000fe80003800000 */
[----:B------:R-:W-:Y:S05]  /*4190*/  @!P5 BRA `(.L_x_8493) ;  /* 0x000000000008d947 */ /* 0x000fea0003800000 */
[----:B------:R1:W-:Y:S04]  /*41a0*/  REDG.E.ADD.F32.FTZ.RN.STRONG.GPU desc[UR12][R72.64+-0x100], R239 ;  /* 0xffff00ef480079a6 */ /* 0x0003e8000c10f38c */
[----:B0-----:R0:W-:Y:S02]  /*41b0*/  REDG.E.ADD.F32.FTZ.RN.STRONG.GPU desc[UR12][R68.64+-0x100], R223 ;  /* 0xffff00df440079a6 */ /* 0x0011e4000c10f38c */
.L_x_8493:
[----:B------:R-:W-:Y:S05]  /*41c0*/  BSYNC B0 ;  /* 0x0000000000007941 */ /* 0x000fea0003800000 */
.L_x_8492:
[----:B01----:R0:W1:Y:S01]  /*41d0*/  LDS R71, [R224+0x1800] ;  /* 0x00180000e0477984 */ /* 0x0030620000000800 */
[----:B------:R-:W-:Y:S04]  /*41e0*/  BSSY B0, `(.L_x_8494) ;  /* 0x0000004000007945 */ /* 0x000fe80003800000 */
[----:B------:R-:W-:Y:S05]  /*41f0*/  @!P6 BRA `(.L_x_8495) ;  /* 0x000000000008e947 */ /* 0x000fea0003800000 */
[----:B------:R0:W-:Y:S04]  /*4200*/  REDG.E.ADD.F32.FTZ.RN.STRONG.GPU desc[UR12][R72.64+-0x80], R240 ;  /* 0xffff80f0480079a6 */ /* 0x0001e8000c10f38c */
[----:B-1----:R0:W-:Y:S02]  /*4210*/  REDG.E.ADD.F32.FTZ.RN.STRONG.GPU desc[UR12][R68.64+-0x80], R71 ;  /* 0xffff8047440079a6 */ /* 0x0021e4000c10f38c */
.L_x_8495:
[----:B------:R-:W-:Y:S05]  /*4220*/  BSYNC B0 ;  /* 0x0000000000007941 */ /* 0x000fea0003800000 */
.L_x_8494:
[----:B0-----:R-:W0:Y:S01]  /*4230*/  SHFL.DOWN P2, R69, R74, 0x1, 0x1f ;  /* 0x08201f004a457f89 */ /* 0x001e220000040000 */
[C---:B------:R-:W-:Y:S01]  /*4240*/  FMUL.FTZ R72, R2.reuse, R179 ;  /* 0x000000b302487220 */ /* 0x040fe20000410000 */
[----:B------:R-:W-:Y:S01]  /*4250*/  FMUL.FTZ R68, R2, R177 ;  /* 0x000000b102447220 */ /* 0x000fe20000410000 */
[----:B------:R-:W-:Y:S01]  /*4260*/  FMUL.FTZ R168, R168, R179 ;  /* 0x000000b3a8a87220 */ /* 0x000fe20000410000 */
[-C--:B------:R-:W-:Y:S01]  /*4270*/  FMUL.FTZ R170, R170, R185.reuse ;  /* 0x000000b9aaaa7220 */ /* 0x080fe20000410000 */
        /* <DEDUP_REMOVED lines=17> */
[----:B------:R-:W-:Y:S01]  /*4390*/  FADD.FTZ R19, R72, R19 ;  /* 0x0000001348137221 */ /* 0x000fe20000010000 */
[----:B------:R-:W-:Y:S01]  /*43a0*/  FMUL.FTZ R85, R2, R85 ;  /* 0x0000005502557220 */ /* 0x000fe20000410000 */
[----:B0-----:R-:W-:Y:S01]  /*43b0*/  @P2 FADD R69, R74, R69 ;  /* 0x000000454a452221 */ /* 0x001fe20000000000 */
[C---:B------:R-:W-:Y:S01]  /*43c0*/  FMUL.FTZ R197, R2.reuse, R197 ;  /* 0x000000c502c57220 */ /* 0x040fe20000410000 */
[C---:B------:R-:W-:Y:S01]  /*43d0*/  FMUL.FTZ R187, R2.reuse, R187 ;  /* 0x000000bb02bb7220 */ /* 0x040fe20000410000 */
[C---:B------:R-:W-:Y:S01]  /*43e0*/  FMUL.FTZ R72, R2.reuse, R189 ;  /* 0x000000bd02487220 */ /* 0x040fe20000410000 */
[C---:B------:R-:W-:Y:S01]  /*43f0*/  FMUL.FTZ R199, R2.reuse, R199 ;  /* 0x000000c702c77220 */ /* 0x040fe20000410000 */
        /* <DEDUP_REMOVED lines=23> */
[----:B------:R-:W-:Y:S01]  /*4570*/  FFMA.FTZ R30, R45, R166, R30 ;  /* 0x000000a62d1e7223 */ /* 0x000fe2000001001e */
[----:B0-----:R-:W-:Y:S01]  /*4580*/  @P2 FADD R76, R69, R76 ;  /* 0x0000004c454c2221 */ /* 0x001fe20000000000 */
[----:B------:R-:W-:Y:S01]  /*4590*/  FMUL.FTZ R69, R2, R178 ;  /* 0x000000b202457220 */ /* 0x000fe20000410000 */
[----:B------:R-:W-:Y:S01]  /*45a0*/  FADD.FTZ R16, R241, R16 ;  /* 0x00000010f1107221 */ /* 0x000fe20000010000 */
[----:B------:R-:W-:Y:S01]  /*45b0*/  FADD.FTZ R18, R183, R18 ;  /* 0x00000012b7127221 */ /* 0x000fe20000010000 */
[----:B------:R-:W-:Y:S01]  /*45c0*/  FFMA.FTZ R26, R41, R170, R26 ;  /* 0x000000aa291a7223 */ /* 0x000fe2000001001a */
[----:B-1----:R-:W0:Y:S01]  /*45d0*/  SHFL.DOWN P2, R71, R76, 0x4, 0x1f ;  /* 0x08801f004c477f89 */ /* 0x002e220000040000 */
[----:B------:R-:W-:Y:S01]  /*45e0*/  FMUL.FTZ R200, R200, R69 ;  /* 0x00000045c8c87220 */ /* 0x000fe20000410000 */
[----:B------:R-:W-:Y:S01]  /*45f0*/  FMUL.FTZ R69, R2, R186 ;  /* 0x000000ba02457220 */ /* 0x000fe20000410000 */
[----:B------:R-:W-:Y:S01]  /*4600*/  FFMA.FTZ R31, R48, R167, R31 ;  /* 0x000000a7301f7223 */ /* 0x000fe2000001001f */
        /* <DEDUP_REMOVED lines=8> */
[-C--:B------:R-:W-:Y:S01]  /*4690*/  FMUL.FTZ R69, R78, R211.reuse ;  /* 0x000000d34e457220 */ /* 0x080fe20000410000 */
[----:B------:R-:W-:Y:S01]  /*46a0*/  FMUL.FTZ R211, R2, R211 ;  /* 0x000000d302d37220 */ /* 0x000fe20000410000 */
[-C--:B------:R-:W-:Y:S01]  /*46b0*/  FFMA.FTZ R34, R49, R68.reuse, R34 ;  /* 0x0000004431227223 */ /* 0x080fe20000010022 */
[----:B------:R-:W-:Y:S01]  /*46c0*/  FFMA.FTZ R196, R159, R68, R196 ;  /* 0x000000449fc47223 */ /* 0x000fe200000100c4 */
[----:B------:R-:W-:Y:S01]  /*46d0*/  FMUL.FTZ R68, R79, R188 ;  /* 0x000000bc4f447220 */ /* 0x000fe20000410000 */
[----:B------:R-:W-:Y:S01]  /*46e0*/  FMUL.FTZ R211, R0, R211 ;  /* 0x000000d300d37220 */ /* 0x000fe20000410000 */
[----:B------:R-:W-:Y:S01]  /*46f0*/  FADD.FTZ R20, R187, R20 ;  /* 0x00000014bb147221 */ /* 0x000fe20000010000 */
[----:B------:R-:W-:Y:S01]  /*4700*/  FFMA.FTZ R24, R39, R172, R24 ;  /* 0x000000ac27187223 */ /* 0x000fe20000010018 */
[-C--:B------:R-:W-:Y:S01]  /*4710*/  FFMA.FTZ R192, R161, R68.reuse, R192 ;  /* 0x00000044a1c07223 */ /* 0x080fe200000100c0 */
[----:B------:R-:W-:Y:S01]  /*4720*/  FFMA.FTZ R0, R164, R69, R211 ;  /* 0x00000045a4007223 */ /* 0x000fe200000100d3 */
[----:B------:R-:W-:Y:S01]  /*4730*/  FFMA.FTZ R33, R50, R165, R33 ;  /* 0x000000a532217223 */ /* 0x000fe20000010021 */
[----:B------:R-:W-:Y:S01]  /*4740*/  FADD.FTZ R13, R200, R13 ;  /* 0x0000000dc80d7221 */ /* 0x000fe20000010000 */
[----:B0-----:R-:W-:Y:S01]  /*4750*/  @P2 FADD R71, R76, R71 ;  /* 0x000000474c472221 */ /* 0x001fe20000000000 */
[----:B------:R-:W-:Y:S01]  /*4760*/  FADD.FTZ R21, R72, R21 ;  /* 0x0000001548157221 */ /* 0x000fe20000010000 */
[----:B------:R-:W-:Y:S01]  /*4770*/  FFMA.FTZ R23, R40, R73, R23 ;  /* 0x0000004928177223 */ /* 0x000fe20000010017 */
[----:B------:R-:W-:Y:S01]  /*4780*/  FADD.FTZ R12, R199, R12 ;  /* 0x0000000cc70c7221 */ /* 0x000fe20000010000 */
[----:B------:R-:W-:Y:S01]  /*4790*/  FADD.FTZ R22, R191, R22 ;  /* 0x00000016bf167221 */ /* 0x000fe20000010000 */
[----:B------:R-:W0:Y:S01]  /*47a0*/  SHFL.DOWN P2, R74, R71, 0x8, 0x1f ;  /* 0x09001f00474a7f89 */ /* 0x000e220000040000 */
[----:B------:R-:W-:Y:S01]  /*47b0*/  FADD.FTZ R11, R196, R11 ;  /* 0x0000000bc40b7221 */ /* 0x000fe20000010000 */
[----:B------:R-:W-:Y:S01]  /*47c0*/  FFMA.FTZ R36, R51, R68, R36 ;  /* 0x0000004433247223 */ /* 0x000fe20000010024 */
[----:B------:R-:W-:Y:S01]  /*47d0*/  FFMA.FTZ R38, R53, R69, R38 ;  /* 0x0000004535267223 */ /* 0x000fe20000010026 */
[----:B------:R-:W-:Y:S01]  /*47e0*/  FADD.FTZ R9, R192, R9 ;  /* 0x00000009c0097221 */ /* 0x000fe20000010000 */
[----:B------:R-:W-:Y:S01]  /*47f0*/  FADD.FTZ R7, R0, R7 ;  /* 0x0000000700077221 */ /* 0x000fe20000010000 */
[----:B0-----:R-:W-:Y:S01]  /*4800*/  @P2 FADD R74, R71, R74 ;  /* 0x0000004a474a2221 */ /* 0x001fe20000000000 */
[-C--:B------:R-:W-:Y:S01]  /*4810*/  FMUL.FTZ R71, R82, R205.reuse ;  /* 0x000000cd52477220 */ /* 0x080fe20000410000 */
[----:B------:R-:W-:-:S03]  /*4820*/  FMUL.FTZ R205, R2, R205 ;  /* 0x000000cd02cd7220 */ /* 0x000fc60000410000 */
[----:B------:R-:W0:Y:S01]  /*4830*/  SHFL.DOWN P2, R75, R74, 0x10, 0x1f ;  /* 0x0a001f004a4b7f89 */ /* 0x000e220000040000 */
[----:B------:R-:W-:Y:S01]  /*4840*/  FMUL.FTZ R205, R194, R205 ;  /* 0x000000cdc2cd7220 */ /* 0x000fe20000410000 */
[----:B------:R-:W-:-:S03]  /*4850*/  FFMA.FTZ R35, R52, R71, R35 ;  /* 0x0000004734237223 */ /* 0x000fc60000010023 */
[----:B------:R-:W-:Y:S01]  /*4860*/  FFMA.FTZ R205, R160, R71, R205 ;  /* 0x00000047a0cd7223 */ /* 0x000fe200000100cd */
[-C--:B------:R-:W-:Y:S01]  /*4870*/  FMUL.FTZ R71, R80, R209.reuse ;  /* 0x000000d150477220 */ /* 0x080fe20000410000 */
[----:B------:R-:W-:Y:S02]  /*4880*/  FMUL.FTZ R209, R2, R209 ;  /* 0x000000d102d17220 */ /* 0x000fe40000410000 */
[----:B------:R-:W-:Y:S01]  /*4890*/  FADD.FTZ R10, R205, R10 ;  /* 0x0000000acd0a7221 */ /* 0x000fe20000010000 */
[----:B------:R-:W-:Y:S01]  /*48a0*/  FFMA.FTZ R37, R54, R71, R37 ;  /* 0x0000004736257223 */ /* 0x000fe20000010025 */
[----:B------:R-:W-:-:S04]  /*48b0*/  FMUL.FTZ R209, R190, R209 ;  /* 0x000000d1bed17220 */ /* 0x000fc80000410000 */
[----:B------:R-:W-:-:S04]  /*48c0*/  FFMA.FTZ R209, R162, R71, R209 ;  /* 0x00000047a2d17223 */ /* 0x000fc800000100d1 */
[----:B------:R-:W-:Y:S01]  /*48d0*/  FADD.FTZ R8, R209, R8 ;  /* 0x00000008d1087221 */ /* 0x000fe20000010000 */
[----:B0-----:R-:W-:-:S05]  /*48e0*/  @P2 FADD R75, R74, R75 ;  /* 0x0000004b4a4b2221 */ /* 0x001fca0000000000 */
[----:B------:R0:W-:Y:S01]  /*48f0*/  @!P3 STS [R84+0x18c4], R75 ;  /* 0x0018c44b5400b388 */ /* 0x0001e20000000800 */
[----:B------:R-:W-:Y:S06]  /*4900*/  BAR.SYNC.DEFER_BLOCKING 0x0 ;  /* 0x0000000000007b1d */ /* 0x000fec0000010000 */
[----:B------:R-:W-:Y:S05]  /*4910*/  @P0 BRA `(.L_x_8497) ;  /* 0x0000000000140947 */ /* 0x000fea0003800000 */
[----:B------:R-:W-:Y:S02]  /*4920*/  ISETP.NE.AND P0, PT, R107, UR19, PT ;  /* 0x000000136b007c0c */ /* 0x000fe4000bf05270 */
[----:B------:R-:W-:-:S11]  /*4930*/  LEA R2, R5, R84, 0x2 ;  /* 0x0000005405027211 */ /* 0x000fd600078e10ff */
[----:B------:R-:W0:Y:S02]  /*4940*/  @P0 LDS R0, [R2+0x2b78] ;  /* 0x002b780002000984 */ /* 0x000e240000000800 */
[----:B0-----:R-:W-:-:S05]  /*4950*/  @P0 FADD.FTZ R75, R75, R0 ;  /* 0x000000004b4b0221 */ /* 0x001fca0000010000 */
[----:B------:R1:W-:Y:S02]  /*4960*/  STS [R2+0x2b78], R75 ;  /* 0x002b784b02007388 */ /* 0x0003e40000000800 */
.L_x_8497:
[----:B------:R-:W-:Y:S05]  /*4970*/  BSYNC B0 ;  /* 0x0000000000007941 */ /* 0x000fea0003800000 */
.L_x_8496:
[----:B------:R-:W-:Y:S01]  /*4980*/  IADD3 R5, R5, 0x1, RZ ;  /* 0x0000000105057810 */ /* 0x000fe20007ffe0ff */
[----:B------:R-:W-:-:S03]  /*4990*/  UIADD3 UR4, UP0, UR4, 0x1, URZ ;  /* 0x0000000104047890 */ /* 0x000fc6000ff1e03f */
[----:B------:R-:W-:Y:S01]  /*49a0*/  ISETP.GE.AND P0, PT, R5, UR28, PT ;  /* 0x0000001c05007c0c */ /* 0x000fe2000bf06270 */
[----:B------:R-:W-:-:S12]  /*49b0*/  UIADD3.X UR5, URZ, UR5, URZ, UP0, !UPT ;  /* 0x000000053f057290 */ /* 0x000fd800087fe43f */
[----:B------:R-:W-:Y:S05]  /*49c0*/  @!P0 BRA `(.L_x_8498) ;  /* 0xffffffc800f08947 */ /* 0x000fea000383ffff */
.L_x_8461:
[----:B------:R-:W-:Y:S01]  /*49d0*/  BAR.SYNC.DEFER_BLOCKING 0x0 ;  /* 0x0000000000007b1d */ /* 0x000fe20000010000 */
[----:B------:R-:W-:Y:S02]  /*49e0*/  F2FP.F16.F32.PACK_AB R43, R31, R32 ;  /* 0x000000201f2b723e */ /* 0x000fe400000000ff */
[----:B------:R-:W-:Y:S02]  /*49f0*/  F2FP.F16.F32.PACK_AB R42, R33, R34 ;  /* 0x00000022212a723e */ /* 0x000fe400000000ff */
[----:B------:R-:W-:-:S03]  /*4a00*/  F2FP.F16.F32.PACK_AB R41, R35, R36 ;  /* 0x000000242329723e */ /* 0x000fc600000000ff */
[----:B-1----:R-:W1:Y:S01]  /*4a10*/  LDC.64 R2, c[0x0][0x388] ;  /* 0x0000e200ff027b82 */ /* 0x002e620000000a00 */
[----:B------:R-:W-:Y:S01]  /*4a20*/  F2FP.F16.F32.PACK_AB R40, R37, R38 ;  /* 0x000000262528723e */ /* 0x000fe200000000ff */
[----:B------:R-:W-:Y:S01]  /*4a30*/  ULDC.64 UR4, c[0x0][0x390] ;  /* 0x0000e40000047ab9 */ /* 0x000fe20000000a00 */
[----:B------:R-:W-:Y:S01]  /*4a40*/  F2FP.F16.F32.PACK_AB R35, R23, R24 ;  /* 0x000000181723723e */ /* 0x000fe200000000ff */
[----:B------:R-:W-:Y:S01]  /*4a50*/  FADD.FTZ R23, R122, R7 ;  /* 0x000000077a177221 */ /* 0x000fe20000010000 */
[----:B------:R-:W-:Y:S01]  /*4a60*/  F2FP.F16.F32.PACK_AB R34, R25, R26 ;  /* 0x0000001a1922723e */ /* 0x000fe200000000ff */
[----:B------:R-:W-:Y:S01]  /*4a70*/  IMAD R6, R128, UR4, RZ ;  /* 0x0000000480067c24 */ /* 0x000fe2000f8e02ff */
[----:B------:R-:W-:Y:S01]  /*4a80*/  F2FP.F16.F32.PACK_AB R33, R27, R28 ;  /* 0x0000001c1b21723e */ /* 0x000fe200000000ff */
[----:B------:R-:W5:Y:S01]  /*4a90*/  LDC.64 R38, c[0x0][0x3e0] ;  /* 0x0000f800ff267b82 */ /* 0x000f620000000a00 */
[----:B------:R-:W-:Y:S02]  /*4aa0*/  LEA R46, R119, R84, 0x5 ;  /* 0x00000054772e7211 */ /* 0x000fe400078e28ff */
[----:B------:R-:W-:-:S02]  /*4ab0*/  F2FP.F16.F32.PACK_AB R32, R29, R30 ;  /* 0x0000001e1d20723e */ /* 0x000fc400000000ff */
[----:B0-----:R-:W-:Y:S02]  /*4ac0*/  LEA R84, R119, R84, 0x4 ;  /* 0x0000005477547211 */ /* 0x001fe400078e20ff */
[----:B------:R-:W-:Y:S01]  /*4ad0*/  IADD3 R47, R107, -0x1, RZ ;  /* 0xffffffff6b2f7810 */ /* 0x000fe20007ffe0ff */
[----:B------:R-:W0:Y:S01]  /*4ae0*/  LDC.64 R44, c[0x0][0x3a8] ;  /* 0x0000ea00ff2c7b82 */ /* 0x000e220000000a00 */
[----:B------:R-:W-:Y:S01]  /*4af0*/  F2FP.F16.F32.PACK_AB R36, R8, R7 ;  /* 0x000000070824723e */ /* 0x000fe200000000ff */
[----:B------:R-:W-:Y:S01]  /*4b00*/  STS.128 [R46], R40 ;  /* 0x000000282e007388 */ /* 0x000fe20000000c00 */
[----:B------:R-:W-:Y:S02]  /*4b10*/  SHF.L.U32 R4, R47, 0x9, RZ ;  /* 0x000000092f047819 */ /* 0x000fe400000006ff */
[----:B------:R-:W-:Y:S01]  /*4b20*/  IADD3 R112, P1, R112, -0x400, RZ ;  /* 0xfffffc0070707810 */ /* 0x000fe20007f3e0ff */
[----:B------:R2:W-:Y:S01]  /*4b30*/  STS.128 [R46+0x10], R32 ;  /* 0x000010202e007388 */ /* 0x0005e20000000c00 */
[----:B------:R-:W-:-:S03]  /*4b40*/  NOP ;  /* 0x0000000000007918 */ /* 0x000fc60000000000 */
[----:B------:R-:W3:Y:S01]  /*4b50*/  LDS.128 R24, [R84] ;  /* 0x0000000054187984 */ /* 0x000ee20000000c00 */
[C---:B-1----:R-:W-:Y:S01]  /*4b60*/  IMAD R0, R2.reuse, UR14, RZ ;  /* 0x0000000e02007c24 */ /* 0x042fe2000f8e02ff */
[----:B------:R-:W-:Y:S02]  /*4b70*/  SHF.R.S32.HI R5, RZ, 0x1f, R4 ;  /* 0x0000001fff057819 */ /* 0x000fe40000011404 */
[----:B------:R-:W1:Y:S01]  /*4b80*/  LDS.128 R28, [R84+0x200] ;  /* 0x00020000541c7984 */ /* 0x000e620000000c00 */
[----:B------:R-:W-:Y:S02]  /*4b90*/  IMAD R37, R3, UR15, R0 ;  /* 0x0000000f03257c24 */ /* 0x000fe4000f8e0200 */
[----:B------:R-:W-:Y:S01]  /*4ba0*/  FADD.FTZ R0, R23, R8 ;  /* 0x0000000817007221 */ /* 0x000fe20000010000 */
[----:B------:R-:W-:Y:S01]  /*4bb0*/  IMAD.WIDE.U32 R2, R2, UR15, R4 ;  /* 0x0000000f02027c25 */ /* 0x000fe2000f8e0004 */
[----:B------:R-:W-:-:S03]  /*4bc0*/  F2FP.F16.F32.PACK_AB R8, R16, R15 ;  /* 0x0000000f1008723e */ /* 0x000fc600000000ff */
[----:B------:R-:W-:Y:S01]  /*4bd0*/  FADD.FTZ R23, R0, R9 ;  /* 0x0000000900177221 */ /* 0x000fe20000010000 */
[----:B--2---:R-:W-:Y:S01]  /*4be0*/  IMAD R33, R129, UR5, R6 ;  /* 0x0000000581217c24 */ /* 0x004fe2000f8e0206 */
[----:B------:R-:W-:Y:S01]  /*4bf0*/  IADD3 R3, R3, R37, RZ ;  /* 0x0000002503037210 */ /* 0x000fe20007ffe0ff */
[----:B0-----:R-:W-:-:S04]  /*4c00*/  IMAD.WIDE.U32 R4, R44, UR15, R4 ;  /* 0x0000000f2c047c25 */ /* 0x001fc8000f8e0004 */
        /* <DEDUP_REMOVED lines=8> */
[----:B-----5:R-:W-:Y:S02]  /*4c90*/  LEA R32, P0, R2, R38, 0x1 ;  /* 0x0000002602207211 */ /* 0x020fe400078008ff */
        /* <DEDUP_REMOVED lines=12> */
[----:B------:R-:W-:Y:S01]  /*4d60*/  FADD.FTZ R15, R14, R15 ;  /* 0x0000000f0e0f7221 */ /* 0x000fe20000010000 */
[----:B---3--:R-:W-:Y:S01]  /*4d70*/  STG.E.128 desc[UR12][R2.64], R24 ;  /* 0x0000001802007986 */ /* 0x008fe2000c101d0c */
[----:B------:R-:W-:Y:S01]  /*4d80*/  IMAD R7, R45, UR15, R0 ;  /* 0x0000000f2d077c24 */ /* 0x000fe2000f8e0200 */
[----:B------:R-:W-:Y:S01]  /*4d90*/  IADD3 R116, P4, R116, -0x400, RZ ;  /* 0xfffffc0074747810 */ /* 0x000fe20007f9e0ff */
[----:B------:R-:W-:Y:S01]  /*4da0*/  IMAD R0, R128, UR4, RZ ;  /* 0x0000000480007c24 */ /* 0x000fe2000f8e02ff */
[----:B-1----:R1:W-:Y:S01]  /*4db0*/  STG.E.128 desc[UR12][R2.64+0x200], R28 ;  /* 0x0002001c02007986 */ /* 0x0023e2000c101d0c */
[----:B------:R-:W-:Y:S01]  /*4dc0*/  FADD.FTZ R16, R15, R16 ;  /* 0x000000100f107221 */ /* 0x000fe20000010000 */
[----:B------:R-:W-:Y:S01]  /*4dd0*/  IADD3 R5, R5, R7, RZ ;  /* 0x0000000705057210 */ /* 0x000fe20007ffe0ff */
[----:B------:R-:W-:Y:S01]  /*4de0*/  IMAD R7, R129, UR5, R0 ;  /* 0x0000000581077c24 */ /* 0x000fe2000f8e0200 */
[----:B------:R-:W-:Y:S01]  /*4df0*/  BAR.SYNC.DEFER_BLOCKING 0x0 ;  /* 0x0000000000007b1d */ /* 0x000fe20000010000 */
[----:B------:R-:W-:Y:S01]  /*4e00*/  FADD.FTZ R17, R16, R17 ;  /* 0x0000001110117221 */ /* 0x000fe20000010000 */
[----:B------:R-:W-:-:S02]  /*4e10*/  IADD3 R118, P5, R118, -0x400, RZ ;  /* 0xfffffc0076767810 */ /* 0x000fc40007fbe0ff */
[----:B------:R-:W-:Y:S01]  /*4e20*/  IADD3 R108, R108, 0x1, RZ ;  /* 0x000000016c6c7810 */ /* 0x000fe20007ffe0ff */
[----:B------:R-:W-:Y:S01]  /*4e30*/  FADD.FTZ R18, R17, R18 ;  /* 0x0000001211127221 */ /* 0x000fe20000010000 */
[----:B------:R-:W-:Y:S02]  /*4e40*/  IADD3.X R111, R111, -0x1, RZ, P1, !PT ;  /* 0xffffffff6f6f7810 */ /* 0x000fe40000ffe4ff */
[----:B------:R-:W-:Y:S01]  /*4e50*/  IADD3.X R109, R109, -0x1, RZ, P2, !PT ;  /* 0xffffffff6d6d7810 */ /* 0x000fe200017fe4ff */
[----:B------:R-:W-:Y:S01]  /*4e60*/  FADD.FTZ R19, R18, R19 ;  /* 0x0000001312137221 */ /* 0x000fe20000010000 */
[----:B------:R-:W-:Y:S02]  /*4e70*/  IADD3.X R113, R113, -0x1, RZ, P3, !PT ;  /* 0xffffffff71717810 */ /* 0x000fe40001ffe4ff */
[----:B------:R-:W-:Y:S01]  /*4e80*/  IADD3.X R115, R115, -0x1, RZ, P4, !PT ;  /* 0xffffffff73737810 */ /* 0x000fe200027fe4ff */
[----:B------:R-:W-:Y:S01]  /*4e90*/  FADD.FTZ R20, R19, R20 ;  /* 0x0000001413147221 */ /* 0x000fe20000010000 */
[----:B-1----:R-:W-:Y:S01]  /*4ea0*/  IMAD.WIDE.U32 R2, R129, UR4, R4 ;  /* 0x0000000481027c25 */ /* 0x002fe2000f8e0004 */
[----:B------:R-:W-:-:S03]  /*4eb0*/  IADD3.X R117, R117, -0x1, RZ, P5, !PT ;  /* 0xffffffff75757810 */ /* 0x000fc60002ffe4ff */
[----:B------:R-:W-:Y:S01]  /*4ec0*/  FADD.FTZ R21, R20, R21 ;  /* 0x0000001514157221 */ /* 0x000fe20000010000 */
[----:B------:R-:W-:Y:S02]  /*4ed0*/  IADD3 R0, R3, R7, RZ ;  /* 0x0000000703007210 */ /* 0x000fe40007ffe0ff */
[C---:B0-----:R-:W-:Y:S01]  /*4ee0*/  LEA R4, P0, R2.reuse, R12, 0x1 ;  /* 0x0000000c02047211 */ /* 0x041fe200078008ff */
[----:B------:R-:W-:Y:S01]  /*4ef0*/  FADD.FTZ R122, R21, R22 ;  /* 0x00000016157a7221 */ /* 0x000fe20000010000 */
[----:B------:R-:W-:Y:S02]  /*4f00*/  STS.128 [R46], R36 ;  /* 0x000000242e007388 */ /* 0x000fe40000000c00 */
[----:B------:R-:W-:Y:S02]  /*4f10*/  LEA.HI.X R5, R2, R13, R0, 0x1, P0 ;  /* 0x0000000d02057211 */ /* 0x000fe400000f0c00 */
[----:B------:R-:W-:Y:S01]  /*4f20*/  ISETP.GT.AND P0, PT, R107, 0x1, PT ;  /* 0x000000016b00780c */ /* 0x000fe20003f04270 */
[----:B------:R-:W-:Y:S01]  /*4f30*/  STS.128 [R46+0x10], R8 ;  /* 0x000010082e007388 */ /* 0x000fe20000000c00 */
[----:B------:R-:W-:-:S03]  /*4f40*/  NOP ;  /* 0x0000000000007918 */ /* 0x000fc60000000000 */
[----:B------:R-:W0:Y:S01]  /*4f50*/  LDS.128 R32, [R84] ;  /* 0x0000000054207984 */ /* 0x000e220000000c00 */
[----:B------:R-:W-:Y:S01]  /*4f60*/  IMAD.WIDE R2, R105, 0x10, R4 ;  /* 0x0000001069027825 */ /* 0x000fe200078e0204 */
[----:B------:R-:W-:Y:S02]  /*4f70*/  MOV R107, R47 ;  /* 0x0000002f006b7202 */ /* 0x000fe40000000f00 */
[----:B------:R-:W1:Y:S04]  /*4f80*/  LDS.128 R40, [R84+0x200] ;  /* 0x0002000054287984 */ /* 0x000e680000000c00 */
[----:B0-----:R0:W-:Y:S04]  /*4f90*/  STG.E.128 desc[UR12][R2.64], R32 ;  /* 0x0000002002007986 */ /* 0x0011e8000c101d0c */
[----:B-1----:R0:W-:Y:S01]  /*4fa0*/  STG.E.128 desc[UR12][R2.64+0x200], R40 ;  /* 0x0002002802007986 */ /* 0x0021e2000c101d0c */
[----:B------:R-:W-:Y:S05]  /*4fb0*/  @P0 BRA `(.L_x_8499) ;  /* 0xffffffb800800947 */ /* 0x000fea000383ffff */
.L_x_8459:
        /* <DEDUP_REMOVED lines=26> */
.L_x_8501:
[----:B------:R-:W-:Y:S05]  /*5160*/  BSYNC B0 ;  /* 0x0000000000007941 */ /* 0x000fea0003800000 */
.L_x_8500:
        /* <DEDUP_REMOVED lines=27> */
[----:B------:R-:W-:Y:S01]  /*5320*/  MOV R9, RZ ;  /* 0x000000ff00097202 */ /* 0x000fe20000000f00 */
[----:B------:R-:W-:Y:S06]  /*5330*/  BRA `(.L_x_8504) ;  /* 0x0000000000047947 */ /* 0x000fec0003800000 */
.L_x_8503:
[----:B------:R-:W2:Y:S02]  /*5340*/  S2R R9, SR_TID.X ;  /* 0x0000000000097919 */ /* 0x000ea40000002100 */
.L_x_8504:
[----:B------:R-:W-:Y:S05]  /*5350*/  BSYNC B0 ;  /* 0x0000000000007941 */ /* 0x000fea0003800000 */
.L_x_8502:
        /* <DEDUP_REMOVED lines=14> */
.L_x_8505:
[----:B------:R-:W-:Y:S02]  /*5440*/  LEA R0, R9, UR4, 0x2 ;  /* 0x0000000409007c11 */ /* 0x000fe4000f8e10ff */
[----:B-1----:R-:W-:Y:S02]  /*5450*/  SHF.R.S32.HI R4, RZ, 0x1f, R9 ;  /* 0x0000001fff047819 */ /* 0x002fe40000011409 */
[----:B------:R-:W-:Y:S01]  /*5460*/  MOV R5, R13 ;  /* 0x0000000d00057202 */ /* 0x000fe20000000f00 */
        /* <DEDUP_REMOVED lines=13> */
.L_x_8506:
        /* <DEDUP_REMOVED lines=12> */
.L_x_11004:


//--------------------- .text._Z25selective_scan_bwd_kernelI32Selective_Scan_bwd_kernel_traitsILi32ELi16ELb1ELb1ELb1ELb0ELb1EN3c104HalfEfEEv12SSMParamsBwd --------------------------
	.section	.text._Z25selective_scan_bwd_kernelI32Selective_Scan_bwd_kernel_traitsILi32ELi16ELb1ELb1ELb1ELb0ELb1EN3c104HalfEfEEv12SSMParamsBwd,"ax",@progbits
	.align	128
        .global         _Z25selective_scan_bwd_kernelI32Selective_Scan_bwd_kernel_traitsILi32ELi16ELb1ELb1ELb1ELb0ELb1EN3c104HalfEfEEv12SSMParamsBwd
        .type           _Z25selective_scan_bwd_kernelI32Selective_Scan_bwd_kernel_traitsILi32ELi16ELb1ELb1ELb1ELb0ELb1EN3c104HalfEfEEv12SSMParamsBwd,@function
        .size           _Z25selective_scan_bwd_kernelI32Selective_Scan_bwd_kernel_traitsILi32ELi16ELb1ELb1ELb1ELb0ELb1EN3c104HalfEfEEv12SSMParamsBwd,(.L_x_11005 - _Z25selective_scan_bwd_kernelI32Selective_Scan_bwd_kernel_traitsILi32ELi16ELb1ELb1ELb1ELb0ELb1EN3c104HalfEfEEv12SSMParamsBwd)
        .other          _Z25selective_scan_bwd_kernelI32Selective_Scan_bwd_kernel_traitsILi32ELi16ELb1ELb1ELb1ELb0ELb1EN3c104HalfEfEEv12SSMParamsBwd,@"STO_CUDA_ENTRY STV_DEFAULT"
_Z25selective_scan_bwd_kernelI32Selective_Scan_bwd_kernel_traitsILi32ELi16ELb1ELb1ELb1ELb0ELb1EN3c104HalfEfEEv12SSMParamsBwd:
.text._Z25selective_scan_bwd_kernelI32Selective_Scan_bwd_kernel_traitsILi32ELi16ELb1ELb1ELb1ELb0ELb1EN3c104HalfEfEEv12SSMParamsBwd:
        /* <DEDUP_REMOVED lines=49> */
[----:B------:R-:W-:Y:S01]  /*0310*/  UIMAD UR6, UR14, UR9, UR6 ;  /* 0x000000090e0672a4 */ /* 0x000fe2000f8e0206 */
[----:B------:R-:W3:Y:S02]  /*0320*/  LDC.64 R28, c[0x0][0x2d8] ;  /* 0x0000b600ff1c7b82 */ /* 0x000ee40000000a00 */
        /* <DEDUP_REMOVED lines=14> */
[C---:B------:R-:W-:Y:S01]  /*0410*/  IMAD R0, R140.reuse, R5, R0 ;  /* 0x000000058c007224 */ /* 0x040fe200078e0200 */
[----:B------:R-:W-:Y:S02]  /*0420*/  @P0 IADD3 R149, R149, 0x1, RZ ;  /* 0x0000000195950810 */ /* 0x000fe40007ffe0ff */
[----:B------:R-:W-:Y:S01]  /*0430*/  IADD3 R139, P0, R7, R2, RZ ;  /* 0x00000002078b7210 */ /* 0x000fe20007f1e0ff */
[----:B------:R-:W-:Y:S01]  /*0440*/  UIADD3 UR7, UR7, UR8, URZ ;  /* 0x0000000807077290 */ /* 0x000fe2000fffe03f */
[----:B------:R-:W-:Y:S02]  /*0450*/  ISETP.NE.AND P1, PT, R11, RZ, PT ;  /* 0x000000ff0b00720c */ /* 0x000fe40003f25270 */
[----:B------:R-:W-:Y:S01]  /*0460*/  IADD3.X R10, R9, R3, R0, P0, !PT ;  /* 0x00000003090a7210 */ /* 0x000fe200007fe400 */
[-C--:B-1----:R-:W-:Y:S01]  /*0470*/  IMAD R0, R151, R12.reuse, RZ ;  /* 0x0000000c97007224 */ /* 0x082fe200078e02ff */
[----:B------:R-:W-:Y:S01]  /*0480*/  UIMAD UR8, UR15, UR10, URZ ;  /* 0x0000000a0f0872a4 */ /* 0x000fe2000f8e023f */
[----:B------:R-:W-:Y:S01]  /*0490*/  IMAD.WIDE.U32 R2, R140, R12, UR6 ;  /* 0x000000068c027e25 */ /* 0x000fe2000f8e000c */
[----:B------:R-:W-:-:S03]  /*04a0*/  UIMAD.WIDE.U32 UR4, UR14, UR10, URZ ;  /* 0x0000000a0e0472a5 */ /* 0x000fc6000f8e003f */
[----:B------:R-:W-:Y:S02]  /*04b0*/  IMAD R0, R140, R13, R0 ;  /* 0x0000000d8c007224 */ /* 0x000fe400078e0200 */
[----:B------:R-:W1:Y:S01]  /*04c0*/  LDC.64 R12, c[0x0][0x278] ;  /* 0x00009e00ff0c7b82 */ /* 0x000e620000000a00 */
        /* <DEDUP_REMOVED lines=11> */
[----:B------:R-:W-:-:S02]  /*0580*/  SHF.R.S32.HI R147, RZ, 0x1f, R149 ;  /* 0x0000001fff937819 */ /* 0x000fc40000011495 */
[----:B------:R-:W-:Y:S01]  /*0590*/  ISETP.NE.U32.AND P0, PT, RZ, UR10, PT ;  /* 0x0000000aff007c0c */ /* 0x000fe2000bf05070 */
[-C--:B----4-:R-:W-:Y:S01]  /*05a0*/  IMAD R0, R151, R14.reuse, RZ ;  /* 0x0000000e97007224 */ /* 0x090fe200078e02ff */
[----:B------:R-:W-:Y:S01]  /*05b0*/  UIADD3 UR7, UR7, UR9, URZ ;  /* 0x0000000907077290 */ /* 0x000fe2000fffe03f */
[C---:B------:R-:W-:Y:S01]  /*05c0*/  IMAD.WIDE.U32 R2, R140.reuse, R14, UR4 ;  /* 0x000000048c027e25 */ /* 0x040fe2000f8e000e */
[----:B------:R-:W-:Y:S01]  /*05d0*/  ISETP.NE.AND.EX P0, PT, RZ, UR11, PT, P0 ;  /* 0x0000000bff007c0c */ /* 0x000fe2000bf05300 */
[----:B------:R-:W-:Y:S02]  /*05e0*/  ULDC.64 UR8, c[0x0][0x260] ;  /* 0x0000980000087ab9 */ /* 0x000fe40000000a00 */
[----:B------:R-:W-:Y:S01]  /*05f0*/  IMAD R4, R147, R16, RZ ;  /* 0x0000001093047224 */ /* 0x000fe200078e02ff */
[----:B------:R-:W-:Y:S01]  /*0600*/  IADD3 R135, P1, R7, R2, RZ ;  /* 0x0000000207877210 */ /* 0x000fe20007f3e0ff */
[----:B------:R-:W-:Y:S02]  /*0610*/  IMAD R0, R140, R15, R0 ;  /* 0x0000000f8c007224 */ /* 0x000fe400078e0200 */
[----:B------:R-:W-:-:S02]  /*0620*/  IMAD R11, R149, R17, R4 ;  /* 0x00000011950b7224 */ /* 0x000fc400078e0204 */
[----:B------:R-:W-:Y:S01]  /*0630*/  IMAD.WIDE.U32 R4, R149, R16, UR6 ;  /* 0x0000000695047e25 */ /* 0x000fe2000f8e0010 */
[----:B------:R-:W-:Y:S01]  /*0640*/  IADD3.X R6, R9, R3, R0, P1, !PT ;  /* 0x0000000309067210 */ /* 0x000fe20000ffe400 */
[----:B------:R-:W2:Y:S02]  /*0650*/  LDC.64 R16, c[0x0][0x2f0] ;  /* 0x0000bc00ff107b82 */ /* 0x000ea40000000a00 */
[----:B-1----:R-:W-:Y:S01]  /*0660*/  IMAD R0, R147, R12, RZ ;  /* 0x0000000c93007224 */ /* 0x002fe200078e02ff */
[----:B------:R-:W-:Y:S02]  /*0670*/  IADD3 R131, P3, R7, R4, RZ ;  /* 0x0000000407837210 */ /* 0x000fe40007f7e0ff */
[----:B------:R-:W-:Y:S01]  /*0680*/  IADD3 R4, R5, R11, RZ ;  /* 0x0000000b05047210 */ /* 0x000fe20007ffe0ff */
[----:B------:R-:W-:Y:S01]  /*0690*/  IMAD R11, R149, R13, R0 ;  /* 0x0000000d950b7224 */ /* 0x000fe200078e0200 */
[----:B------:R-:W-:Y:S01]  /*06a0*/  ISETP.NE.U32.AND P1, PT, R18, RZ, PT ;  /* 0x000000ff1200720c */ /* 0x000fe20003f25070 */
[----:B------:R-:W1:Y:S01]  /*06b0*/  @P0 LDC R13, c[0x0][0x214] ;  /* 0x00008500ff0d0b82 */ /* 0x000e620000000800 */
[----:B------:R-:W-:-:S02]  /*06c0*/  UIMAD UR6, UR15, UR8, URZ ;  /* 0x000000080f0672a4 */ /* 0x000fc4000f8e023f */
[----:B------:R-:W-:Y:S02]  /*06d0*/  ISETP.NE.AND.EX P1, PT, R19, RZ, PT, P1 ;  /* 0x000000ff1300720c */ /* 0x000fe40003f25310 */
[----:B0-----:R-:W-:Y:S01]  /*06e0*/  ISETP.NE.U32.AND P2, PT, R20, RZ, PT ;  /* 0x000000ff1400720c */ /* 0x001fe20003f45070 */
[----:B------:R-:W-:Y:S02]  /*06f0*/  UIMAD.WIDE.U32 UR4, UR14, UR8, URZ ;  /* 0x000000080e0472a5 */ /* 0x000fe4000f8e003f */
[----:B------:R-:W0:Y:S01]  /*0700*/  @P0 LDC R15, c[0x0][0x21c] ;  /* 0x00008700ff0f0b82 */ /* 0x000e220000000800 */
[----:B------:R-:W-:Y:S01]  /*0710*/  UIMAD UR6, UR14, UR9, UR6 ;  /* 0x000000090e0672a4 */ /* 0x000fe2000f8e0206 */
[----:B------:R-:W-:Y:S02]  /*0720*/  ISETP.NE.AND.EX P2, PT, R21, RZ, PT, P2 ;  /* 0x000000ff1500720c */ /* 0x000fe40003f45320 */
[----:B------:R-:W-:Y:S01]  /*0730*/  CS2R R36, SRZ ;  /* 0x0000000000247805 */ /* 0x000fe2000001ff00 */
[----:B------:R-:W-:-:S03]  /*0740*/  UIADD3 UR5, UR5, UR6, URZ ;  /* 0x0000000605057290 */ /* 0x000fc6000fffe03f */
[----:B------:R-:W4:Y:S01]  /*0750*/  @P0 LDC.64 R38, c[0x0][0x310] ;  /* 0x0000c400ff260b82 */ /* 0x000f220000000a00 */
[C---:B------:R-:W-:Y:S02]  /*0760*/  @P1 LEA R36, P4, R140.reuse, R18, 0x2 ;  /* 0x000000128c241211 */ /* 0x040fe400078810ff */
[----:B------:R-:W-:Y:S01]  /*0770*/  IMAD.WIDE.U32 R2, R149, R12, UR4 ;  /* 0x0000000495027e25 */ /* 0x000fe2000f8e000c */
[----:B------:R-:W-:Y:S01]  /*0780*/  HFMA2.MMA R12, -RZ, RZ, 0, 0 ;  /* 0x00000000ff0c7435 */ /* 0x000fe200000001ff */
[C---:B------:R-:W-:Y:S02]  /*0790*/  @P1 LEA.HI.X R37, R140.reuse, R19, R151, 0x2, P4 ;  /* 0x000000138c251211 */ /* 0x040fe400020f1497 */
[----:B------:R-:W-:Y:S02]  /*07a0*/  MOV R5, RZ ;  /* 0x000000ff00057202 */ /* 0x000fe40000000f00 */
[----:B------:R-:W-:Y:S02]  /*07b0*/  IADD3.X R4, R9, R4, RZ, P3, !PT ;  /* 0x0000000409047210 */ /* 0x000fe40001ffe4ff */
[----:B------:R-:W-:Y:S01]  /*07c0*/  ISETP.GE.AND P1, PT, R23, 0x1, PT ;  /* 0x000000011700780c */ /* 0x000fe20003f26270 */
[----:B-1----:R-:W-:Y:S01]  /*07d0*/  @P0 IMAD R0, R13, UR14, R140 ;  /* 0x0000000e0d000c24 */ /* 0x002fe2000f8e028c */
[----:B------:R-:W-:-:S02]  /*07e0*/  @P2 LEA R5, P3, R140, R20, 0x2 ;  /* 0x000000148c052211 */ /* 0x000fc400078610ff */
[----:B------:R-:W-:Y:S01]  /*07f0*/  IADD3 R7, P5, R7, R2, RZ ;  /* 0x0000000207077210 */ /* 0x000fe20007fbe0ff */
[----:B------:R-:W-:Y:S01]  /*0800*/  @P0 IMAD R0, R0, R23, RZ ;  /* 0x0000001700000224 */ /* 0x000fe200078e02ff */
[----:B------:R-:W-:Y:S02]  /*0810*/  @P2 LEA.HI.X R12, R140, R21, R151, 0x2, P3 ;  /* 0x000000158c0c2211 */ /* 0x000fe400018f1497 */
[----:B------:R-:W-:Y:S02]  /*0820*/  IADD3 R2, R3, R11, RZ ;  /* 0x0000000b03027210 */ /* 0x000fe40007ffe0ff */
[----:B--2---:R-:W-:Y:S02]  /*0830*/  LEA R138, P2, R139, R16, 0x1 ;  /* 0x000000108b8a7211 */ /* 0x004fe400078408ff */
[----:B---3--:R-:W-:Y:S01]  /*0840*/  LEA R136, P3, R137, R24, 0x1 ;  /* 0x0000001889887211 */ /* 0x008fe200078608ff */
[----:B0-----:R-:W-:Y:S01]  /*0850*/  @P0 IMAD R3, R0, R15, RZ ;  /* 0x0000000f00030224 */ /* 0x001fe200078e02ff */
[----:B------:R-:W-:-:S02]  /*0860*/  IADD3.X R2, R9, R2, RZ, P5, !PT ;  /* 0x0000000209027210 */ /* 0x000fc40002ffe4ff */
[----:B------:R-:W-:Y:S02]  /*0870*/  LEA.HI.X R139, R139, R17, R10, 0x1, P2 ;  /* 0x000000118b8b7211 */ /* 0x000fe400010f0c0a */
[----:B------:R-:W-:Y:S02]  /*0880*/  LEA.HI.X R137, R137, R25, R8, 0x1, P3 ;  /* 0x0000001989897211 */ /* 0x000fe400018f0c08 */
[----:B------:R-:W-:Y:S02]  /*0890*/  LEA R129, P4, R7, R126, 0x1 ;  /* 0x0000007e07817211 */ /* 0x000fe400078808ff */
        /* <DEDUP_REMOVED lines=8> */
[----:B------:R-:W-:Y:S02]  /*0920*/  MOV R145, RZ ;  /* 0x000000ff00917202 */ /* 0x000fe40000000f00 */
[----:B------:R-:W-:Y:S02]  /*0930*/  MOV R2, R5 ;  /* 0x0000000500027202 */ /* 0x000fe40000000f00 */
[----:B------:R-:W-:Y:S01]  /*0940*/  MOV R3, R12 ;  /* 0x0000000c00037202 */ /* 0x000fe20000000f00 */
        /* <DEDUP_REMOVED lines=8> */
.L_x_8547:
[----:B------:R-:W-:Y:S01]  /*09d0*/  BAR.SYNC.DEFER_BLOCKING 0x0 ;  /* 0x0000000000007b1d */ /* 0x000fe20000010000 */
[----:B0-----:R-:W-:-:S04]  /*09e0*/  SHF.L.U32 R0, R141, 0x1, RZ ;  /* 0x000000018d007819 */ /* 0x001fc800000006ff */
[----:B------:R-:W-:-:S03]  /*09f0*/  LOP3.LUT R0, R0, 0xffffffc0, RZ, 0xc0, !PT ;  /* 0xffffffc000007812 */ /* 0x000fc600078ec0ff */
[----:B--2---:R-:W0:Y:S01]  /*0a00*/  LDC.64 R30, c[0x0][0x2a0] ;  /* 0x0000a800ff1e7b82 */ /* 0x004e220000000a00 */
[----:B------:R-:W-:Y:S01]  /*0a10*/  MOV R29, 0x400 ;  /* 0x00000400001d7802 */ /* 0x000fe20000000f00 */
[----:B------:R-:W-:Y:S01]  /*0a20*/  ULDC UR8, c[0x0][0x224] ;  /* 0x0000890000087ab9 */ /* 0x000fe20000000800 */
[----:B------:R-:W-:Y:S01]  /*0a30*/  LOP3.LUT R125, R0, 0x1f, R141, 0xf8, !PT ;  /* 0x0000001f007d7812 */ /* 0x000fe200078ef88d */
[----:B------:R-:W-:-:S04]  /*0a40*/  ULDC.64 UR6, c[0x0][0x320] ;  /* 0x0000c80000067ab9 */ /* 0x000fc80000000a00 */
[C---:B------:R-:W-:Y:S01]  /*0a50*/  IMAD.WIDE R4, R125.reuse, 0x10, R138 ;  /* 0x000000107d047825 */ /* 0x040fe200078e028a */
[----:B------:R-:W2:Y:S08]  /*0a60*/  LDC.64 R48, c[0x0][0x2b0] ;  /* 0x0000ac00ff307b82 */ /* 0x000eb00000000a00 */
[----:B------:R-:W3:Y:S01]  /*0a70*/  LDC.64 R50, c[0x0][0x308] ;  /* 0x0000c200ff327b82 */ /* 0x000ee20000000a00 */
[----:B------:R-:W4:Y:S04]  /*0a80*/  LDG.E.128 R12, desc[UR12][R4.64] ;  /* 0x0000000c040c7981 */ /* 0x000f28000c1e1d00 */
[----:B------:R-:W2:Y:S01]  /*0a90*/  LDG.E.128 R16, desc[UR12][R4.64+0x200] ;  /* 0x0002000c04107981 */ /* 0x000ea2000c1e1d00 */
[----:B------:R-:W-:-:S02]  /*0aa0*/  IMAD.WIDE R20, R125, 0x10, R136 ;  /* 0x000000107d147825 */ /* 0x000fc400078e0288 */
[----:B------:R-:W3:Y:S01]  /*0ab0*/  LDC.64 R78, c[0x0][0x3a0] ;  /* 0x0000e800ff4e7b82 */ /* 0x000ee20000000a00 */
        /* <DEDUP_REMOVED lines=13> */
[----:B-1----:R-:W1:Y:S02]  /*0b90*/  LDC.64 R20, c[0x0][0x2a8] ;  /* 0x0000aa00ff147b82 */ /* 0x002e640000000a00 */
[----:B--2---:R2:W-:Y:S04]  /*0ba0*/  STS.128 [R124], R24 ;  /* 0x000000187c007388 */ /* 0x0045e80000000c00 */
[----:B----4-:R-:W-:Y:S01]  /*0bb0*/  STS.128 [R124+0x200], R32 ;  /* 0x000200207c007388 */ /* 0x010fe20000000c00 */
[----:B------:R-:W-:-:S03]  /*0bc0*/  NOP ;  /* 0x0000000000007918 */ /* 0x000fc60000000000 */
[----:B------:R-:W-:Y:S04]  /*0bd0*/  LDS.128 R12, [R123] ;  /* 0x000000007b0c7984 */ /* 0x000fe80000000c00 */
[----:B------:R-:W-:Y:S01]  /*0be0*/  LDS.128 R16, [R123+0x10] ;  /* 0x000010007b107984 */ /* 0x000fe20000000c00 */
[----:B------:R-:W-:Y:S01]  /*0bf0*/  ULEA UR8, UR8, UR4, 0x9 ;  /* 0x0000000408087291 */ /* 0x000fe2000f8e483f */
[----:B--2---:R-:W2:Y:S08]  /*0c00*/  LDC.64 R26, c[0x0][0x318] ;  /* 0x0000c600ff1a7b82 */ /* 0x004eb00000000a00 */
[----:B------:R-:W-:Y:S06]  /*0c10*/  BAR.SYNC.DEFER_BLOCKING 0x0 ;  /* 0x0000000000007b1d */ /* 0x000fec0000010000 */
[----:B------:R-:W4:Y:S04]  /*0c20*/  LDG.E.128 R40, desc[UR12][R22.64] ;  /* 0x0000000c16287981 */ /* 0x000f28000c1e1d00 */
[----:B------:R3:W4:Y:S01]  /*0c30*/  LDG.E.128 R44, desc[UR12][R22.64+0x200] ;  /* 0x0002000c162c7981 */ /* 0x000722000c1e1d00 */
[----:B------:R-:W-:Y:S01]  /*0c40*/  USHF.R.S32.HI UR9, URZ, 0x1f, UR8 ;  /* 0x0000001f3f097899 */ /* 0x000fe20008011408 */
[----:B-1----:R-:W-:-:S04]  /*0c50*/  IMAD R0, R151, R20, RZ ;  /* 0x0000001497007224 */ /* 0x002fc800078e02ff */
[C---:B------:R-:W-:Y:S02]  /*0c60*/  IMAD R25, R140.reuse, R21, R0 ;  /* 0x000000158c197224 */ /* 0x040fe400078e0200 */
[----:B------:R-:W-:-:S04]  /*0c70*/  IMAD.WIDE.U32 R20, R140, R20, UR8 ;  /* 0x000000088c147e25 */ /* 0x000fc8000f8e0014 */
[----:B0-----:R-:W-:Y:S01]  /*0c80*/  IMAD R0, R30, UR15, RZ ;  /* 0x0000000f1e007c24 */ /* 0x001fe2000f8e02ff */
[----:B------:R-:W-:-:S03]  /*0c90*/  IADD3 R21, R21, R25, RZ ;  /* 0x0000001915157210 */ /* 0x000fc60007ffe0ff */
[----:B---3--:R-:W-:Y:S02]  /*0ca0*/  IMAD R23, R31, UR14, R0 ;  /* 0x0000000e1f177c24 */ /* 0x008fe4000f8e0200 */
[----:B------:R-:W-:Y:S02]  /*0cb0*/  IMAD.WIDE.U32 R20, R30, UR14, R20 ;  /* 0x0000000e1e147c25 */ /* 0x000fe4000f8e0014 */
[----:B------:R-:W0:Y:S03]  /*0cc0*/  LDC.64 R30, c[0x0][0x2b8] ;  /* 0x0000ae00ff1e7b82 */ /* 0x000e260000000a00 */
[----:B------:R-:W-:Y:S02]  /*0cd0*/  IADD3 R0, R21, R23, RZ ;  /* 0x0000001715007210 */ /* 0x000fe40007ffe0ff */
[----:B--2---:R-:W-:-:S04]  /*0ce0*/  LEA R24, P0, R20, R26, 0x1 ;  /* 0x0000001a14187211 */ /* 0x004fc800078008ff */
[----:B------:R-:W-:-:S03]  /*0cf0*/  LEA.HI.X R25, R20, R27, R0, 0x1, P0 ;  /* 0x0000001b14197211 */ /* 0x000fc600000f0c00 */
[----:B------:R-:W-:Y:S01]  /*0d00*/  IMAD.WIDE R24, R125, 0x10, R24 ;  /* 0x000000107d187825 */ /* 0x000fe200078e0218 */
[----:B----4-:R-:W-:Y:S04]  /*0d10*/  STS.128 [R124], R40 ;  /* 0x000000287c007388 */ /* 0x010fe80000000c00 */
[----:B------:R1:W-:Y:S01]  /*0d20*/  STS.128 [R124+0x200], R44 ;  /* 0x0002002c7c007388 */ /* 0x0003e20000000c00 */
[----:B------:R-:W-:-:S03]  /*0d30*/  NOP ;  /* 0x0000000000007918 */ /* 0x000fc60000000000 */
[----:B------:R-:W-:Y:S04]  /*0d40*/  LDS.128 R32, [R123] ;  /* 0x000000007b207984 */ /* 0x000fe80000000c00 */
[----:B------:R-:W2:Y:S01]  /*0d50*/  LDS.128 R20, [R123+0x10] ;  /* 0x000010007b147984 */ /* 0x000ea20000000c00 */
[----:B------:R-:W-:Y:S06]  /*0d60*/  BAR.SYNC.DEFER_BLOCKING 0x0 ;  /* 0x0000000000007b1d */ /* 0x000fec0000010000 */
[----:B------:R-:W3:Y:S04]  /*0d70*/  LDG.E.128 R52, desc[UR12][R24.64+-0x400] ;  /* 0xfffc000c18347981 */ /* 0x000ee8000c1e1d00 */
[----:B------:R4:W2:Y:S01]  /*0d80*/  LDG.E.128 R56, desc[UR12][R24.64+-0x200] ;  /* 0xfffe000c18387981 */ /* 0x0008a2000c1e1d00 */
[----:B0-----:R-:W-:-:S02]  /*0d90*/  IMAD R0, R151, R30, RZ ;  /* 0x0000001e97007224 */ /* 0x001fc400078e02ff */
[----:B------:R-:W-:-:S04]  /*0da0*/  IMAD.WIDE.U32 R26, R140, R30, UR8 ;  /* 0x000000088c1a7e25 */ /* 0x000fc8000f8e001e */
[----:B------:R-:W-:Y:S02]  /*0db0*/  IMAD R31, R140, R31, R0 ;  /* 0x0000001f8c1f7224 */ /* 0x000fe400078e0200 */
        /* <DEDUP_REMOVED lines=12> */
[----:B------:R-:W2:Y:S01]  /*0e80*/  LDS.128 R24, [R123+0x10] ;  /* 0x000010007b187984 */ /* 0x000ea20000000c00 */
[----:B------:R-:W-:Y:S06]  /*0e90*/  BAR.SYNC.DEFER_BLOCKING 0x0 ;  /* 0x0000000000007b1d */ /* 0x000fec0000010000 */
[----:B-1----:R-:W3:Y:S04]  /*0ea0*/  LDG.E.128 R44, desc[UR12][R30.64+-0x400] ;  /* 0xfffc000c1e2c7981 */ /* 0x002ee8000c1e1d00 */
[----:B------:R1:W4:Y:S01]  /*0eb0*/  LDG.E.128 R40, desc[UR12][R30.64+-0x200] ;  /* 0xfffe000c1e287981 */ /* 0x000322000c1e1d00 */
[----:B------:R-:W-:-:S02]  /*0ec0*/  HADD2.F32 R114, -RZ, R20.H0_H0 ;  /* 0x20000014ff727230 */ /* 0x000fc40000004100 */
[----:B------:R-:W-:Y:S02]  /*0ed0*/  HADD2.F32 R113, -RZ, R20.H1_H1 ;  /* 0x30000014ff717230 */ /* 0x000fe40000004100 */
[--C-:B0-----:R-:W-:Y:S02]  /*0ee0*/  HADD2.F32 R48, -RZ, R60.reuse.H0_H0 ;  /* 0x2000003cff307230 */ /* 0x101fe40000004100 */
        /* <DEDUP_REMOVED lines=8> */
[----:B------:R-:W-:-:S02]  /*0f70*/  HADD2.F32 R49, -RZ, R61.H1_H1 ;  /* 0x3000003dff317230 */ /* 0x000fc40000004100 */
[----:B------:R-:W-:Y:S01]  /*0f80*/  FMUL.FTZ R57, R52, -1.4426950216293334961 ;  /* 0xbfb8aa3b34397820 */ /* 0x000fe20000410000 */
[----:B------:R-:W-:Y:S02]  /*0f90*/  HADD2.F32 R50, -RZ, R62.H0_H0 ;  /* 0x2000003eff327230 */ /* 0x000fe40000004100 */
[----:B------:R-:W-:Y:S01]  /*0fa0*/  FMUL.FTZ R60, R54, -1.4426950216293334961 ;  /* 0xbfb8aa3b363c7820 */ /* 0x000fe20000410000 */
[----:B--2---:R-:W-:Y:S02]  /*0fb0*/  HADD2.F32 R56, -RZ, R24.H1_H1 ;  /* 0x30000018ff387230 */ /* 0x004fe40000004100 */
[----:B-1----:R-:W-:Y:S01]  /*0fc0*/  FMUL.FTZ R30, R49, -1.4426950216293334961 ;  /* 0xbfb8aa3b311e7820 */ /* 0x002fe20000410000 */
[----:B------:R1:W2:Y:S01]  /*0fd0*/  MUFU.EX2 R65, R53 ;  /* 0x0000003500417308 */ /* 0x0002a20000000800 */
[----:B0-----:R-:W-:Y:S02]  /*0fe0*/  HADD2.F32 R51, -RZ, R63.H0_H0 ;  /* 0x2000003fff337230 */ /* 0x001fe40000004100 */
[----:B------:R-:W-:Y:S01]  /*0ff0*/  FMUL.FTZ R31, R50, -1.4426950216293334961 ;  /* 0xbfb8aa3b321f7820 */ /* 0x000fe20000410000 */
[----:B------:R-:W-:-:S02]  /*1000*/  HADD2.F32 R59, -RZ, R25.H1_H1 ;  /* 0x30000019ff3b7230 */ /* 0x000fc40000004100 */
[----:B------:R-:W-:Y:S01]  /*1010*/  FMUL.FTZ R62, R56, -1.4426950216293334961 ;  /* 0xbfb8aa3b383e7820 */ /* 0x000fe20000410000 */
[----:B------:R-:W-:Y:S02]  /*1020*/  HADD2.F32 R61, -RZ, R26.H1_H1 ;  /* 0x3000001aff3d7230 */ /* 0x000fe40000004100 */
[----:B------:R-:W-:Y:S01]  /*1030*/  FMUL.FTZ R58, R51, -1.4426950216293334961 ;  /* 0xbfb8aa3b333a7820 */ /* 0x000fe20000410000 */
[--C-:B------:R-:W-:Y:S01]  /*1040*/  HADD2.F32 R112, -RZ, R21.reuse.H0_H0 ;  /* 0x20000015ff707230 */ /* 0x100fe20000004100 */
[----:B------:R0:W2:Y:S01]  /*1050*/  MUFU.EX2 R66, R55 ;  /* 0x0000003700427308 */ /* 0x0000a20000000800 */
[----:B-1----:R-:W-:Y:S02]  /*1060*/  HADD2.F32 R53, -RZ, R24.H0_H0 ;  /* 0x20000018ff357230 */ /* 0x002fe40000004100 */
[----:B------:R-:W-:Y:S01]  /*1070*/  FMUL.FTZ R63, R59, -1.4426950216293334961 ;  /* 0xbfb8aa3b3b3f7820 */ /* 0x000fe20000410000 */
[----:B------:R-:W-:Y:S02]  /*1080*/  HADD2.F32 R111, -RZ, R21.H1_H1 ;  /* 0x30000015ff6f7230 */ /* 0x000fe40000004100 */
[----:B------:R-:W-:-:S02]  /*1090*/  HADD2.F32 R110, -RZ, R22.H0_H0 ;  /* 0x20000016ff6e7230 */ /* 0x000fc40000004100 */
[----:B------:R-:W-:Y:S01]  /*10a0*/  FMUL.FTZ R24, R53, -1.4426950216293334961 ;  /* 0xbfb8aa3b35187820 */ /* 0x000fe20000410000 */
[----:B------:R-:W-:Y:S01]  /*10b0*/  HADD2.F32 R109, -RZ, R22.H1_H1 ;  /* 0x30000016ff6d7230 */ /* 0x000fe20000004100 */
[----:B------:R1:W1:Y:S01]  /*10c0*/  MUFU.EX2 R68, R57 ;  /* 0x0000003900447308 */ /* 0x0002620000000800 */
[----:B0-----:R-:W-:Y:S02]  /*10d0*/  HADD2.F32 R55, -RZ, R25.H0_H0 ;  /* 0x20000019ff377230 */ /* 0x001fe40000004100 */
[----:B--2---:R-:W-:Y:S01]  /*10e0*/  FADD.FTZ R65, R65, 1 ;  /* 0x3f80000041417421 */ /* 0x004fe20000010000 */
[--C-:B------:R-:W-:Y:S02]  /*10f0*/  HADD2.F32 R108, -RZ, R23.reuse.H0_H0 ;  /* 0x20000017ff6c7230 */ /* 0x100fe40000004100 */
[----:B------:R-:W-:Y:S02]  /*1100*/  HADD2.F32 R107, -RZ, R23.H1_H1 ;  /* 0x30000017ff6b7230 */ /* 0x000fe40000004100 */
[----:B------:R-:W-:Y:S01]  /*1110*/  FMUL.FTZ R25, R55, -1.4426950216293334961 ;  /* 0xbfb8aa3b37197820 */ /* 0x000fe20000410000 */
[----:B------:R-:W-:Y:S01]  /*1120*/  HADD2.F32 R118, -RZ, R34.H0_H0 ;  /* 0x20000022ff767230 */ /* 0x000fe20000004100 */
[----:B------:R0:W2:Y:S01]  /*1130*/  MUFU.EX2 R69, R58 ;  /* 0x0000003a00457308 */ /* 0x0000a20000000800 */
[----:B-1----:R-:W-:-:S02]  /*1140*/  HADD2.F32 R57, -RZ, R27.H0_H0 ;  /* 0x2000001bff397230 */ /* 0x002fc40000004100 */
[----:B------:R-:W-:Y:S01]  /*1150*/  FADD.FTZ R66, R66, 1 ;  /* 0x3f80000042427421 */ /* 0x000fe20000010000 */
[----:B------:R-:W-:Y:S02]  /*1160*/  HADD2.F32 R119, -RZ, R33.H1_H1 ;  /* 0x30000021ff777230 */ /* 0x000fe40000004100 */
[----:B------:R-:W-:Y:S02]  /*1170*/  HADD2.F32 R117, -RZ, R34.H1_H1 ;  /* 0x30000022ff757230 */ /* 0x000fe40000004100 */
[--C-:B------:R-:W-:Y:S01]  /*1180*/  HADD2.F32 R116, -RZ, R35.reuse.H0_H0 ;  /* 0x20000023ff747230 */ /* 0x100fe20000004100 */
[----:B------:R1:W2:Y:S01]  /*1190*/  MUFU.EX2 R71, R60 ;  /* 0x0000003c00477308 */ /* 0x0002a20000000800 */
[----:B0-----:R-:W-:Y:S02]  /*11a0*/  HADD2.F32 R58, -RZ, R26.H0_H0 ;  /* 0x2000001aff3a7230 */ /* 0x001fe40000004100 */
[----:B------:R-:W-:Y:S01]  /*11b0*/  FMUL.FTZ R26, R61, -1.4426950216293334961 ;  /* 0xbfb8aa3b3d1a7820 */ /* 0x000fe20000410000 */
[----:B------:R-:W-:Y:S01]  /*11c0*/  FADD.FTZ R68, R68, 1 ;  /* 0x3f80000044447421 */ /* 0x000fe20000010000 */
[----:B------:R-:W-:-:S02]  /*11d0*/  HADD2.F32 R115, -RZ, R35.H1_H1 ;  /* 0x30000023ff737230 */ /* 0x000fc40000004100 */
[----:B------:R-:W-:Y:S01]  /*11e0*/  HADD2.F32 R181, -RZ, R12.H1_H1 ;  /* 0x3000000cffb57230 */ /* 0x000fe20000004100 */
[----:B------:R-:W-:Y:S01]  /*11f0*/  MUFU.EX2 R30, R30 ;  /* 0x0000001e001e7308 */ /* 0x000fe20000000800 */
[----:B-1----:R-:W-:Y:S02]  /*1200*/  HADD2.F32 R60, -RZ, R27.H1_H1 ;  /* 0x3000001bff3c7230 */ /* 0x002fe40000004100 */
[----:B--2---:R-:W-:Y:S01]  /*1210*/  FADD.FTZ R69, R69, 1 ;  /* 0x3f80000045457421 */ /* 0x004fe20000010000 */
[----:B------:R-:W-:Y:S02]  /*1220*/  HADD2.F32 R179, -RZ, R13.H1_H1 ;  /* 0x3000000dffb37230 */ /* 0x000fe40000004100 */
[----:B------:R-:W-:Y:S02]  /*1230*/  HADD2.F32 R177, -RZ, R14.H1_H1 ;  /* 0x3000000effb17230 */ /* 0x000fe40000004100 */
[----:B------:R-:W-:Y:S01]  /*1240*/  FMUL.FTZ R27, R60, -1.4426950216293334961 ;  /* 0xbfb8aa3b3c1b7820 */ /* 0x000fe20000410000 */
[----:B------:R-:W-:Y:S01]  /*1250*/  HADD2.F32 R175, -RZ, R15.H1_H1 ;  /* 0x3000000fffaf7230 */ /* 0x000fe20000004100 */
[----:B------:R-:W0:Y:S01]  /*1260*/  MUFU.EX2 R31, R31 ;  /* 0x0000001f001f7308 */ /* 0x000e220000000800 */
[----:B------:R-:W-:Y:S01]  /*1270*/  FADD.FTZ R71, R71, 1 ;  /* 0x3f80000047477421 */ /* 0x000fe20000010000 */
[----:B------:R-:W-:-:S02]  /*1280*/  HADD2.F32 R171, -RZ, R16.H0_H0 ;  /* 0x20000010ffab7230 */ /* 0x000fc40000004100 */
[----:B------:R-:W-:Y:S02]  /*1290*/  HADD2.F32 R173, -RZ, R16.H1_H1 ;  /* 0x30000010ffad7230 */ /* 0x000fe40000004100 */
[--C-:B------:R-:W-:Y:S02]  /*12a0*/  HADD2.F32 R169, -RZ, R17.reuse.H0_H0 ;  /* 0x20000011ffa97230 */ /* 0x100fe40000004100 */
[----:B------:R1:W2:Y:S01]  /*12b0*/  MUFU.EX2 R72, R24 ;  /* 0x0000001800487308 */ /* 0x0002a20000000800 */
[----:B------:R-:W-:Y:S02]  /*12c0*/  HADD2.F32 R167, -RZ, R17.H1_H1 ;  /* 0x30000011ffa77230 */ /* 0x000fe40000004100 */
[----:B------:R-:W-:Y:S02]  /*12d0*/  HADD2.F32 R165, -RZ, R18.H1_H1 ;  /* 0x30000012ffa57230 */ /* 0x000fe40000004100 */
[----:B------:R-:W-:-:S03]  /*12e0*/  HADD2.F32 R163, -RZ, R19.H0_H0 ;  /* 0x20000013ffa37230 */ /* 0x000fc60000004100 */
[----:B------:R2:W-:Y:S01]  /*12f0*/  MUFU.EX2 R76, R25 ;  /* 0x00000019004c7308 */ /* 0x0005e20000000800 */
[----:B-1----:R-:W-:Y:S01]  /*1300*/  FMUL.FTZ R24, R58, -1.4426950216293334961 ;  /* 0xbfb8aa3b3a187820 */ /* 0x002fe20000410000 */
[----:B0-----:R-:W-:-:S06]  /*1310*/  FADD.FTZ R73, R31, 1 ;  /* 0x3f8000001f497421 */ /* 0x001fcc0000010000 */
[----:B------:R-:W0:Y:S01]  /*1320*/  MUFU.EX2 R80, R24 ;  /* 0x0000001800507308 */ /* 0x000e220000000800 */
[----:B--2---:R-:W-:Y:S01]  /*1330*/  FMUL.FTZ R25, R57, -1.4426950216293334961 ;  /* 0xbfb8aa3b39197820 */ /* 0x004fe20000410000 */
[----:B------:R-:W-:-:S06]  /*1340*/  FADD.FTZ R72, R72, 1 ;  /* 0x3f80000048487421 */ /* 0x000fcc0000010000 */
[----:B------:R-:W1:Y:S08]  /*1350*/  MUFU.EX2 R82, R26 ;  /* 0x0000001a00527308 */ /* 0x000e700000000800 */
[----:B------:R-:W2:Y:S01]  /*1360*/  MUFU.EX2 R83, R25 ;  /* 0x0000001900537308 */ /* 0x000ea20000000800 */
[----:B0-----:R-:W-:-:S07]  /*1370*/  FADD.FTZ R80, R80, 1 ;  /* 0x3f80000050507421 */ /* 0x001fce0000010000 */
[----:B------:R-:W-:Y:S01]  /*1380*/  MUFU.EX2 R84, R27 ;  /* 0x0000001b00547308 */ /* 0x000fe20000000800 */
[----:B-1----:R-:W-:-:S07]  /*1390*/  FADD.FTZ R82, R82, 1 ;  /* 0x3f80000052527421 */ /* 0x002fce0000010000 */
[----:B------:R0:W1:Y:S01]  /*13a0*/  MUFU.EX2 R74, R62 ;  /* 0x0000003e004a7308 */ /* 0x0000620000000800 */
[----:B--2---:R-:W-:-:S07]  /*13b0*/  FADD.FTZ R83, R83, 1 ;  /* 0x3f80000053537421 */ /* 0x004fce0000010000 */
[----:B------:R2:W1:Y:S01]  /*13c0*/  MUFU.EX2 R77, R63 ;  /* 0x0000003f004d7308 */ /* 0x0004620000000800 */
[----:B0-----:R-:W-:Y:S02]  /*13d0*/  FADD.FTZ R62, R30, 1 ;  /* 0x3f8000001e3e7421 */ /* 0x001fe40000010000 */
[----:B------:R-:W0:Y:S05]  /*13e0*/  LDC.64 R30, c[0x0][0x398] ;  /* 0x0000e600ff1e7b82 */ /* 0x000e2a0000000a00 */
[----:B------:R-:W1:Y:S01]  /*13f0*/  MUFU.RCP R65, R65 ;  /* 0x0000004100417308 */ /* 0x000e620000001000 */
[----:B--2---:R-:W-:Y:S01]  /*1400*/  FADD.FTZ R63, R64, 1 ;  /* 0x3f800000403f7421 */ /* 0x004fe20000010000 */
[----:B------:R-:W-:-:S02]  /*1410*/  IMAD R64, R151, R78, RZ ;  /* 0x0000004e97407224 */ /* 0x000fc400078e02ff */
[----:B-1----:R-:W-:Y:S01]  /*1420*/  FADD.FTZ R81, R74, 1 ;  /* 0x3f8000004a517421 */ /* 0x002fe20000010000 */
[----:B------:R-:W-:Y:S01]  /*1430*/  FADD.FTZ R74, R76, 1 ;  /* 0x3f8000004c4a7421 */ /* 0x000fe20000010000 */
[----:B------:R-:W-:Y:S02]  /*1440*/  IMAD R79, R140, R79, R64 ;  /* 0x0000004f8c4f7224 */ /* 0x000fe400078e0240 */
[----:B------:R-:W1:Y:S01]  /*1450*/  MUFU.RCP R63, R63 ;  /* 0x0000003f003f7308 */ /* 0x000e620000001000 */
[----:B------:R-:W-:-:S07]  /*1460*/  FADD.FTZ R77, R77, 1 ;  /* 0x3f8000004d4d7421 */ /* 0x000fce0000010000 */
[----:B------:R-:W-:Y:S01]  /*1470*/  MUFU.RCP R67, R66 ;  /* 0x0000004200437308 */ /* 0x000fe20000001000 */
[----:B------:R-:W-:-:S07]  /*1480*/  FADD.FTZ R23, -R65, 1 ;  /* 0x3f80000041177421 */ /* 0x000fce0000010100 */
[----:B------:R-:W-:Y:S01]  /*1490*/  MUFU.RCP R75, R68 ;  /* 0x00000044004b7308 */ /* 0x000fe20000001000 */
[----:B-1----:R-:W-:-:S07]  /*14a0*/  FADD.FTZ R21, -R63, 1 ;  /* 0x3f8000003f157421 */ /* 0x002fce0000010100 */
[----:B------:R-:W-:Y:S08]  /*14b0*/  MUFU.RCP R70, R69 ;  /* 0x0000004500467308 */ /* 0x000ff00000001000 */
[----:B------:R-:W-:Y:S08]  /*14c0*/  MUFU.RCP R73, R73 ;  /* 0x0000004900497308 */ /* 0x000ff00000001000 */
[----:B------:R-:W-:Y:S08]  /*14d0*/  MUFU.RCP R62, R62 ;  /* 0x0000003e003e7308 */ /* 0x000ff00000001000 */
[----:B------:R-:W-:Y:S08]  /*14e0*/  MUFU.RCP R81, R81 ;  /* 0x0000005100517308 */ /* 0x000ff00000001000 */
[----:B------:R-:W-:Y:S08]  /*14f0*/  MUFU.RCP R74, R74 ;  /* 0x0000004a004a7308 */ /* 0x000ff00000001000 */
[----:B------:R-:W-:Y:S08]  /*1500*/  MUFU.RCP R72, R72 ;  /* 0x0000004800487308 */ /* 0x000ff00000001000 */
[----:B------:R-:W-:Y:S08]  /*1510*/  MUFU.RCP R96, R82 ;  /* 0x0000005200607308 */ /* 0x000ff00000001000 */
[----:B------:R-:W1:Y:S08]  /*1520*/  MUFU.RCP R100, R83 ;  /* 0x0000005300647308 */ /* 0x000e700000001000 */
[----:B------:R-:W-:Y:S01]  /*1530*/  MUFU.RCP R93, R80 ;  /* 0x00000050005d7308 */ /* 0x000fe20000001000 */
[----:B-1----:R-:W-:-:S04]  /*1540*/  FADD.FTZ R98, -R100, 1 ;  /* 0x3f80000064627421 */ /* 0x002fc80000010100 */
[C---:B------:R-:W-:Y:S01]  /*1550*/  FFMA.FTZ R102, R57.reuse, R98, 1 ;  /* 0x3f80000039667423 */ /* 0x040fe20000010062 */
[----:B------:R-:W-:Y:S01]  /*1560*/  FMUL.FTZ R57, R57, R100 ;  /* 0x0000006439397220 */ /* 0x000fe20000410000 */
[----:B---3--:R1:W-:Y:S04]  /*1570*/  STS.128 [R124], R44 ;  /* 0x0000002c7c007388 */ /* 0x0083e80000000c00 */
[----:B----4-:R0:W-:Y:S01]  /*1580*/  STS.128 [R124+0x200], R40 ;  /* 0x000200287c007388 */ /* 0x0101e20000000c00 */
[----:B------:R-:W-:-:S03]  /*1590*/  NOP ;  /* 0x0000000000007918 */ /* 0x000fc60000000000 */
[----:B------:R-:W2:Y:S01]  /*15a0*/  LDS.128 R24, [R123] ;  /* 0x000000007b187984 */ /* 0x000ea20000000c00 */
[----:B-1----:R-:W-:Y:S02]  /*15b0*/  IMAD.WIDE.U32 R44, R140, R78, UR8 ;  /* 0x000000088c2c7e25 */ /* 0x002fe4000f8e004e */
[----:B------:R-:W-:Y:S02]  /*15c0*/  MUFU.RCP R78, R77 ;  /* 0x0000004d004e7308 */ /* 0x000fe40000001000 */
[----:B0-----:R-:W-:Y:S01]  /*15d0*/  IMAD R42, R30, UR15, RZ ;  /* 0x0000000f1e2a7c24 */ /* 0x001fe2000f8e02ff */
[----:B------:R-:W-:Y:S01]  /*15e0*/  IADD3 R41, R45, R79, RZ ;  /* 0x0000004f2d297210 */ /* 0x000fe20007ffe0ff */
[--C-:B------:R-:W-:Y:S01]  /*15f0*/  HADD2.F32 R45, -RZ, R32.reuse.H0_H0 ;  /* 0x20000020ff2d7230 */ /* 0x100fe20000004100 */
[----:B------:R-:W-:Y:S01]  /*1600*/  MOV R40, R44 ;  /* 0x0000002c00287202 */ /* 0x000fe20000000f00 */
[----:B------:R-:W-:Y:S02]  /*1610*/  IMAD R99, R31, UR14, R42 ;  /* 0x0000000e1f637c24 */ /* 0x000fe4000f8e022a */
[----:B------:R-:W-:Y:S01]  /*1620*/  HADD2.F32 R46, -RZ, R32.H1_H1 ;  /* 0x30000020ff2e7230 */ /* 0x000fe20000004100 */
[----:B------:R-:W0:Y:S01]  /*1630*/  MUFU.RCP R79, R71 ;  /* 0x00000047004f7308 */ /* 0x000e220000001000 */
[----:B------:R-:W-:-:S02]  /*1640*/  HADD2.F32 R47, -RZ, R33.H0_H0 ;  /* 0x20000021ff2f7230 */ /* 0x000fc40000004100 */
[----:B------:R-:W-:Y:S01]  /*1650*/  FADD.FTZ R33, -R73, 1 ;  /* 0x3f80000049217421 */ /* 0x000fe20000010100 */
[----:B------:R-:W-:Y:S01]  /*1660*/  FADD.FTZ R32, -R62, 1 ;  /* 0x3f8000003e207421 */ /* 0x000fe20000010100 */
[----:B------:R-:W-:-:S04]  /*1670*/  IMAD.WIDE.U32 R40, R30, UR14, R40 ;  /* 0x0000000e1e287c25 */ /* 0x000fc8000f8e0028 */
[C---:B------:R-:W-:Y:S01]  /*1680*/  FFMA.FTZ R33, R50.reuse, R33, 1 ;  /* 0x3f80000032217423 */ /* 0x040fe20000010021 */
[C---:B------:R-:W-:Y:S01]  /*1690*/  FFMA.FTZ R32, R49.reuse, R32, 1 ;  /* 0x3f80000031207423 */ /* 0x040fe20000010020 */
[----:B------:R-:W-:Y:S01]  /*16a0*/  FMUL.FTZ R49, R49, R62 ;  /* 0x0000003e31317220 */ /* 0x000fe20000410000 */
[----:B------:R-:W-:Y:S01]  /*16b0*/  FMUL.FTZ R50, R50, R73 ;  /* 0x0000004932327220 */ /* 0x000fe20000410000 */
[----:B0-----:R-:W-:-:S04]  /*16c0*/  FADD.FTZ R77, -R79, 1 ;  /* 0x3f8000004f4d7421 */ /* 0x001fc80000010100 */
[C---:B------:R-:W-:Y:S01]  /*16d0*/  FFMA.FTZ R77, R54.reuse, R77, 1 ;  /* 0x3f800000364d7423 */ /* 0x040fe2000001004d */
[----:B------:R-:W-:Y:S01]  /*16e0*/  FMUL.FTZ R54, R54, R79 ;  /* 0x0000004f36367220 */ /* 0x000fe20000410000 */
[--C-:B--2---:R-:W-:Y:S02]  /*16f0*/  HADD2.F32 R42, -RZ, R24.reuse.H0_H0 ;  /* 0x20000018ff2a7230 */ /* 0x104fe40000004100 */
[----:B------:R-:W-:Y:S02]  /*1700*/  HADD2.F32 R43, -RZ, R24.H1_H1 ;  /* 0x30000018ff2b7230 */ /* 0x000fe40000004100 */
[--C-:B------:R-:W-:Y:S02]  /*1710*/  HADD2.F32 R44, -RZ, R25.reuse.H0_H0 ;  /* 0x20000019ff2c7230 */ /* 0x100fe40000004100 */
[----:B------:R-:W-:Y:S01]  /*1720*/  FMUL.FTZ R20, R45, R42 ;  /* 0x0000002a2d147220 */ /* 0x000fe20000410000 */
[----:B------:R-:W-:Y:S02]  /*1730*/  HADD2.F32 R64, -RZ, R25.H1_H1 ;  /* 0x30000019ff407230 */ /* 0x000fe40000004100 */
[----:B------:R-:W-:Y:S01]  /*1740*/  FMUL.FTZ R22, R46, R43 ;  /* 0x0000002b2e167220 */ /* 0x000fe20000410000 */
[----:B------:R-:W-:-:S02]  /*1750*/  HADD2.F32 R69, -RZ, R26.H0_H0 ;  /* 0x2000001aff457230 */ /* 0x000fc40000004100 */
[----:B------:R-:W-:Y:S01]  /*1760*/  FFMA.FTZ R25, R48, R21, 1 ;  /* 0x3f80000030197423 */ /* 0x000fe20000010015 */
[----:B------:R-:W-:Y:S02]  /*1770*/  HADD2.F32 R66, -RZ, R26.H1_H1 ;  /* 0x3000001aff427230 */ /* 0x000fe40000004100 */
[----:B------:R-:W-:Y:S01]  /*1780*/  FMUL.FTZ R24, R63, R20 ;  /* 0x000000143f187220 */ /* 0x000fe20000410000 */
[--C-:B------:R-:W-:Y:S02]  /*1790*/  HADD2.F32 R71, -RZ, R27.reuse.H0_H0 ;  /* 0x2000001bff477230 */ /* 0x100fe40000004100 */
[----:B------:R-:W-:Y:S01]  /*17a0*/  FMUL.FTZ R26, R65, R22 ;  /* 0x00000016411a7220 */ /* 0x000fe20000410000 */
[----:B------:R-:W-:Y:S02]  /*17b0*/  HADD2.F32 R68, -RZ, R27.H1_H1 ;  /* 0x3000001bff447230 */ /* 0x000fe40000004100 */
[----:B------:R-:W-:Y:S01]  /*17c0*/  FFMA.FTZ R27, R0, R23, 1 ;  /* 0x3f800000001b7423 */ /* 0x000fe20000010017 */
[----:B------:R-:W-:Y:S01]  /*17d0*/  FMUL.FTZ R34, R118, R69 ;  /* 0x0000004576227220 */ /* 0x000fe20000410000 */
[----:B------:R-:W0:Y:S01]  /*17e0*/  LDS.128 R20, [R123+0x10] ;  /* 0x000010007b147984 */ /* 0x000e220000000c00 */
[----:B------:R-:W-:Y:S01]  /*17f0*/  FMUL.FTZ R24, R24, R25 ;  /* 0x0000001918187220 */ /* 0x000fe20000410000 */
[----:B------:R-:W-:Y:S01]  /*1800*/  FMUL.FTZ R27, R26, R27 ;  /* 0x0000001b1a1b7220 */ /* 0x000fe20000410000 */
[----:B------:R-:W-:Y:S01]  /*1810*/  FMUL.FTZ R34, R73, R34 ;  /* 0x0000002249227220 */ /* 0x000fe20000410000 */
[----:B------:R-:W-:Y:S01]  /*1820*/  FMUL.FTZ R35, R116, R71 ;  /* 0x0000004774237220 */ /* 0x000fe20000410000 */
[----:B------:R-:W-:Y:S01]  /*1830*/  FADD.FTZ R25, -R67, 1 ;  /* 0x3f80000043197421 */ /* 0x000fe20000010100 */
[----:B------:R-:W-:Y:S01]  /*1840*/  FMUL.FTZ R26, R47, R44 ;  /* 0x0000002c2f1a7220 */ /* 0x000fe20000410000 */
[----:B------:R-:W-:Y:S01]  /*1850*/  FMUL.FTZ R33, R34, R33 ;  /* 0x0000002122217220 */ /* 0x000fe20000410000 */
[C---:B------:R-:W-:Y:S01]  /*1860*/  FADD.FTZ R34, -R70.reuse, 1 ;  /* 0x3f80000046227421 */ /* 0x040fe20000010100 */
        /* <DEDUP_REMOVED lines=11> */
[----:B------:R-:W-:Y:S01]  /*1920*/  FADD.FTZ R31, -R75, 1 ;  /* 0x3f8000004b1f7421 */ /* 0x000fe20000010100 */
[----:B------:R-:W-:Y:S01]  /*1930*/  FMUL.FTZ R26, R117, R66 ;  /* 0x00000042751a7220 */ /* 0x000fe20000410000 */
        /* <DEDUP_REMOVED lines=45> */
[----:B--2---:R-:W-:Y:S01]  /*1c10*/  FADD.FTZ R23, -R97, 1 ;  /* 0x3f80000061177421 */ /* 0x004fe20000010100 */
[----:B------:R-:W-:Y:S01]  /*1c20*/  FMUL.FTZ R92, R85, R92 ;  /* 0x0000005c555c7220 */ /* 0x000fe20000410000 */
[----:B------:R-:W-:Y:S01]  /*1c30*/  FADD.FTZ R21, -R93, 1 ;  /* 0x3f8000005d157421 */ /* 0x000fe20000010100 */
[----:B------:R-:W-:Y:S01]  /*1c40*/  FFMA.FTZ R22, R61, R20, 1 ;  /* 0x3f8000003d167423 */ /* 0x000fe20000010014 */
        /* <DEDUP_REMOVED lines=17> */
[----:B------:R-:W0:Y:S01]  /*1d60*/  LDC.64 R76, c[0x0][0x3e8] ;  /* 0x0000fa00ff4c7b82 */ /* 0x000e220000000a00 */
[----:B------:R-:W-:Y:S01]  /*1d70*/  F2FP.F16.F32.PACK_AB R22, R26, R33 ;  /* 0x000000211a16723e */ /* 0x000fe200000000ff */
[----:B------:R-:W-:Y:S01]  /*1d80*/  FMUL.FTZ R53, R53, R72 ;  /* 0x0000004835357220 */ /* 0x000fe20000410000 */
[----:B------:R-:W-:-:S05]  /*1d90*/  F2FP.F16.F32.PACK_AB R23, R31, R34 ;  /* 0x000000221f17723e */ /* 0x000fca00000000ff */
[----:B------:R-:W-:Y:S01]  /*1da0*/  BAR.SYNC.DEFER_BLOCKING 0x0 ;  /* 0x0000000000007b1d */ /* 0x000fe20000010000 */
[----:B------:R-:W-:Y:S01]  /*1db0*/  F2FP.F16.F32.PACK_AB R24, R86, R35 ;  /* 0x000000235618723e */ /* 0x000fe200000000ff */
[----:B------:R-:W-:Y:S01]  /*1dc0*/  FMUL.FTZ R56, R56, R81 ;  /* 0x0000005138387220 */ /* 0x000fe20000410000 */
[----:B------:R-:W-:Y:S01]  /*1dd0*/  F2FP.F16.F32.PACK_AB R25, R92, R83 ;  /* 0x000000535c19723e */ /* 0x000fe200000000ff */
[----:B------:R-:W-:Y:S01]  /*1de0*/  HADD2.F32 R83, -RZ, R15.H0_H0 ;  /* 0x2000000fff537230 */ /* 0x000fe20000004100 */
[----:B------:R-:W-:Y:S01]  /*1df0*/  F2FP.F16.F32.PACK_AB R26, R98, R85 ;  /* 0x00000055621a723e */ /* 0x000fe200000000ff */
[----:B------:R-:W-:Y:S01]  /*1e00*/  HADD2.F32 R85, -RZ, R14.H0_H0 ;  /* 0x2000000eff557230 */ /* 0x000fe20000004100 */
[----:B------:R-:W-:Y:S01]  /*1e10*/  F2FP.F16.F32.PACK_AB R27, R104, R87 ;  /* 0x00000057681b723e */ /* 0x000fe200000000ff */
[----:B------:R-:W-:Y:S01]  /*1e20*/  HADD2.F32 R87, -RZ, R13.H0_H0 ;  /* 0x2000000dff577230 */ /* 0x000fe20000004100 */
[----:B------:R-:W-:Y:S01]  /*1e30*/  IADD3 R31, R41, R99, RZ ;  /* 0x00000063291f7210 */ /* 0x000fe20007ffe0ff */
        /* <DEDUP_REMOVED lines=14> */
[----:B------:R-:W-:Y:S01]  /*1f20*/  STS.128 [R123], R20 ;  /* 0x000000147b007388 */ /* 0x000fe20000000c00 */
[----:B------:R-:W-:Y:S01]  /*1f30*/  LEA.HI.X R31, R40, R77, R31, 0x1, P0 ;  /* 0x0000004d281f7211 */ /* 0x000fe200000f0c1f */
[----:B------:R-:W-:Y:S01]  /*1f40*/  HADD2.F32 R77, -RZ, R18.H0_H0 ;  /* 0x20000012ff4d7230 */ /* 0x000fe20000004100 */
[----:B------:R-:W0:Y:S01]  /*1f50*/  LDC R40, c[0x0][0x21c] ;  /* 0x00008700ff287b82 */ /* 0x000e220000000800 */
[----:B------:R-:W-:Y:S01]  /*1f60*/  STS.128 [R123+0x10], R24 ;  /* 0x000010187b007388 */ /* 0x000fe20000000c00 */
[----:B------:R-:W-:-:S03]  /*1f70*/  NOP ;  /* 0x0000000000007918 */ /* 0x000fc60000000000 */
[----:B------:R-:W1:Y:S01]  /*1f80*/  LDS.128 R32, [R124] ;  /* 0x000000007c207984 */ /* 0x000e620000000c00 */
[----:B------:R-:W-:Y:S01]  /*1f90*/  IMAD.WIDE R30, R125, 0x10, R30 ;  /* 0x000000107d1e7825 */ /* 0x000fe200078e021e */
[----:B------:R-:W-:-:S03]  /*1fa0*/  ISETP.NE.U32.AND P0, PT, RZ, UR6, PT ;  /* 0x00000006ff007c0c */ /* 0x000fc6000bf05070 */
[----:B------:R-:W-:Y:S01]  /*1fb0*/  FMUL.FTZ R109, R109, R96 ;  /* 0x000000606d6d7220 */ /* 0x000fe20000410000 */
[----:B------:R-:W2:Y:S01]  /*1fc0*/  LDS.128 R12, [R124+0x200] ;  /* 0x000200007c0c7984 */ /* 0x000ea20000000c00 */
[----:B------:R-:W-:Y:S01]  /*1fd0*/  FMUL.FTZ R108, R108, R57 ;  /* 0x000000396c6c7220 */ /* 0x000fe20000410000 */
[----:B------:R-:W-:Y:S01]  /*1fe0*/  ISETP.NE.AND.EX P0, PT, RZ, UR7, PT, P0 ;  /* 0x00000007ff007c0c */ /* 0x000fe2000bf05300 */
[----:B------:R-:W-:Y:S01]  /*1ff0*/  FMUL.FTZ R107, R107, R60 ;  /* 0x0000003c6b6b7220 */ /* 0x000fe20000410000 */
[----:B-1----:R1:W-:Y:S04]  /*2000*/  STG.E.128 desc[UR12][R30.64+-0x400], R32 ;  /* 0xfffc00201e007986 */ /* 0x0023e8000c101d0c */
[----:B--2---:R1:W-:Y:S07]  /*2010*/  STG.E.128 desc[UR12][R30.64+-0x200], R12 ;  /* 0xfffe000c1e007986 */ /* 0x0043ee000c101d0c */
[----:B0-----:R-:W-:Y:S05]  /*2020*/  @!P0 BRA `(.L_x_8508) ;  /* 0x0000000000b48947 */ /* 0x001fea0003800000 */
[----:B------:R-:W-:Y:S01]  /*2030*/  BAR.SYNC.DEFER_BLOCKING 0x0 ;  /* 0x0000000000007b1d */ /* 0x000fe20000010000 */
[----:B-1----:R-:W-:Y:S01]  /*2040*/  FMUL.FTZ R14, R50, R69 ;  /* 0x00000045320e7220 */ /* 0x002fe20000410000 */
        /* <DEDUP_REMOVED lines=18> */
[----:B------:R-:W-:-:S02]  /*2170*/  F2FP.F16.F32.PACK_AB R15, R54, R15 ;  /* 0x0000000f360f723e */ /* 0x000fc400000000ff */
        /* <DEDUP_REMOVED lines=24> */
.L_x_8508:
        /* <DEDUP_REMOVED lines=9> */
[----:B01----:R-:W-:Y:S01]  /*2390*/  FFMA.FTZ R13, R121, R161, R0 ;  /* 0x000000a1790d7223 */ /* 0x003fe20000010000 */
        /* <DEDUP_REMOVED lines=24> */
[----:B------:R-:W-:Y:S01]  /*2520*/  MOV R91, RZ ;  /* 0x000000ff005b7202 */ /* 0x000fe20000000f00 */
[--C-:B-----5:R-:W-:Y:S01]  /*2530*/  FADD.FTZ R89, R89, R130.reuse ;  /* 0x0000008259597221 */ /* 0x120fe20000010000 */
[--C-:B------:R-:W-:Y:S01]  /*2540*/  FADD.FTZ R90, R181, R130.reuse ;  /* 0x00000082b55a7221 */ /* 0x100fe20000010000 */
[----:B------:R-:W-:Y:S01]  /*2550*/  FFMA.FTZ R0, R114, R154, R13 ;  /* 0x0000009a72007223 */ /* 0x000fe2000001000d */
[--C-:B------:R-:W-:Y:S01]  /*2560*/  FADD.FTZ R87, R87, R130.reuse ;  /* 0x0000008257577221 */ /* 0x100fe20000010000 */
[--C-:B------:R-:W-:Y:S01]  /*2570*/  FADD.FTZ R88, R179, R130.reuse ;  /* 0x00000082b3587221 */ /* 0x100fe20000010000 */
[----:B------:R-:W-:Y:S01]  /*2580*/  FADD.FTZ R85, R85, R130 ;  /* 0x0000008255557221 */ /* 0x000fe20000010000 */
        /* <DEDUP_REMOVED lines=14> */
[----:B------:R-:W-:Y:S01]  /*2670*/  FADD.FTZ R76, R41, R130 ;  /* 0x00000082294c7221 */ /* 0x000fe20000010000 */
        /* <DEDUP_REMOVED lines=23> */
[C---:B------:R-:W-:Y:S01]  /*27f0*/  ISETP.NE.AND P0, PT, R141.reuse, RZ, PT ;  /* 0x000000ff8d00720c */ /* 0x040fe20003f05270 */
[----:B------:R-:W-:Y:S01]  /*2800*/  IMAD.WIDE.U32 R50, R140, UR6, RZ ;  /* 0x000000068c327c25 */ /* 0x000fe2000f8e00ff */
[----:B------:R-:W-:Y:S01]  /*2810*/  LEA.HI R0, R56, R56, RZ, 0x1 ;  /* 0x0000003838007211 */ /* 0x000fe200078f08ff */
[----:B------:R-:W-:Y:S01]  /*2820*/  UMOV UR5, URZ ;  /* 0x0000003f00057c82 */ /* 0x000fe20008000000 */
[----:B------:R-:W-:Y:S01]  /*2830*/  ISETP.NE.AND P1, PT, R141, 0x1f, PT ;  /* 0x0000001f8d00780c */ /* 0x000fe20003f25270 */
[----:B------:R-:W-:Y:S01]  /*2840*/  ULDC UR17, c[0x0][0x224] ;  /* 0x0000890000117ab9 */ /* 0x000fe20000000800 */
[----:B------:R-:W1:Y:S01]  /*2850*/  LDC.64 R40, c[0x0][0x2d0] ;  /* 0x0000b400ff287b82 */ /* 0x000e620000000a00 */
[----:B------:R-:W-:Y:S01]  /*2860*/  LOP3.LUT R13, R0, 0xfffffe, RZ, 0xc0, !PT ;  /* 0x00fffffe000d7812 */ /* 0x000fe200078ec0ff */
[----:B------:R-:W-:Y:S01]  /*2870*/  ULDC UR32, c[0x0][0x21c] ;  /* 0x0000870000207ab9 */ /* 0x000fe20000000800 */
[----:B------:R-:W-:Y:S01]  /*2880*/  P2R R0, PR, RZ, 0x1 ;  /* 0x00000001ff007803 */ /* 0x000fe20000000000 */
[----:B------:R-:W-:Y:S01]  /*2890*/  ULDC.64 UR28, c[0x0][0x3c8] ;  /* 0x0000f200001c7ab9 */ /* 0x000fe20000000a00 */
[----:B------:R-:W-:Y:S01]  /*28a0*/  IADD3 R56, R56, -R13, RZ ;  /* 0x8000000d38387210 */ /* 0x000fe20007ffe0ff */
[----:B------:R-:W-:Y:S01]  /*28b0*/  IMAD R13, R151, UR6, RZ ;  /* 0x00000006970d7c24 */ /* 0x000fe2000f8e02ff */
[----:B------:R-:W-:Y:S01]  /*28c0*/  MOV R57, RZ ;  /* 0x000000ff00397202 */ /* 0x000fe20000000f00 */
[----:B------:R-:W2:Y:S01]  /*28d0*/  LDC.64 R42, c[0x0][0x348] ;  /* 0x0000d200ff2a7b82 */ /* 0x000ea20000000a00 */
[----:B------:R-:W-:Y:S01]  /*28e0*/  MOV R106, RZ ;  /* 0x000000ff006a7202 */ /* 0x000fe20000000f00 */
[----:B------:R-:W-:Y:S01]  /*28f0*/  IMAD R13, R140, UR7, R13 ;  /* 0x000000078c0d7c24 */ /* 0x000fe2000f8e020d */
[----:B------:R-:W-:Y:S01]  /*2900*/  IADD3 R54, R141, 0x200, RZ ;  /* 0x000002008d367810 */ /* 0x000fe20007ffe0ff */
[----:B------:R-:W-:Y:S01]  /*2910*/  UMOV UR6, URZ ;  /* 0x0000003f00067c82 */ /* 0x000fe20008000000 */
[----:B------:R-:W-:Y:S01]  /*2920*/  ULDC.64 UR30, c[0x0][0x3d0] ;  /* 0x0000f400001e7ab9 */ /* 0x000fe20000000a00 */
[----:B------:R-:W-:Y:S01]  /*2930*/  ULDC.64 UR20, c[0x0][0x250] ;  /* 0x0000940000147ab9 */ /* 0x000fe20000000a00 */
[----:B------:R-:W-:Y:S01]  /*2940*/  IADD3 R55, R51, R13, RZ ;  /* 0x0000000d33377210 */ /* 0x000fe20007ffe0ff */
[----:B------:R-:W3:Y:S01]  /*2950*/  LDC.64 R44, c[0x0][0x360] ;  /* 0x0000d800ff2c7b82 */ /* 0x000ee20000000a00 */
[----:B------:R-:W-:Y:S01]  /*2960*/  ULDC.64 UR18, c[0x0][0x238] ;  /* 0x00008e0000127ab9 */ /* 0x000fe20000000a00 */
[----:B------:R-:W-:Y:S01]  /*2970*/  ULDC.64 UR22, c[0x0][0x270] ;  /* 0x00009c0000167ab9 */ /* 0x000fe20000000a00 */
[----:B------:R-:W-:Y:S01]  /*2980*/  ULDC.64 UR24, c[0x0][0x350] ;  /* 0x0000d40000187ab9 */ /* 0x000fe20000000a00 */
[----:B------:R-:W-:-:S04]  /*2990*/  ULDC.64 UR26, c[0x0][0x370] ;  /* 0x0000dc00001a7ab9 */ /* 0x000fc80000000a00 */
[----:B------:R-:W4:Y:S08]  /*29a0*/  LDC.64 R46, c[0x0][0x368] ;  /* 0x0000da00ff2e7b82 */ /* 0x000f300000000a00 */
[----:B------:R-:W0:Y:S02]  /*29b0*/  LDC.64 R48, c[0x0][0x380] ;  /* 0x0000e000ff307b82 */ /* 0x000e240000000a00 */
.L_x_8546:
[----:B------:R-:W-:Y:S01]  /*29c0*/  SHF.R.S32.HI R165, RZ, 0x1f, R57 ;  /* 0x0000001fffa57819 */ /* 0x000fe20000011439 */
[----:B------:R-:W-:-:S04]  /*29d0*/  IMAD.WIDE.U32 R12, R57, UR20, RZ ;  /* 0x00000014390c7c25 */ /* 0x000fc8000f8e00ff */
[----:B------:R-:W-:Y:S01]  /*29e0*/  IMAD R0, R165, UR20, RZ ;  /* 0x00000014a5007c24 */ /* 0x000fe2000f8e02ff */
[----:B------:R-:W-:-:S03]  /*29f0*/  LEA R26, P0, R12, R133, 0x1 ;  /* 0x000000850c1a7211 */ /* 0x000fc600078008ff */
[----:B-1----:R-:W-:-:S05]  /*2a00*/  IMAD R15, R57, UR21, R0 ;  /* 0x00000015390f7c24 */ /* 0x002fca000f8e0200 */
[----:B------:R-:W-:-:S04]  /*2a10*/  IADD3 R0, R13, R15, RZ ;  /* 0x0000000f0d007210 */ /* 0x000fc80007ffe0ff */
[----:B------:R-:W-:-:S03]  /*2a20*/  LEA.HI.X R27, R12, R131, R0, 0x1, P0 ;  /* 0x000000830c1b7211 */ /* 0x000fc600000f0c00 */
[----:B------:R-:W-:-:S05]  /*2a30*/  IMAD.WIDE R26, R125, 0x10, R26 ;  /* 0x000000107d1a7825 */ /* 0x000fca00078e021a */
[----:B------:R-:W2:Y:S04]  /*2a40*/  LDG.E.128 R12, desc[UR12][R26.64] ;  /* 0x0000000c1a0c7981 */ /* 0x000ea8000c1e1d00 */
[----:B0--34-:R3:W4:Y:S01]  /*2a50*/  LDG.E.128 R16, desc[UR12][R26.64+0x200] ;  /* 0x0002000c1a107981 */ /* 0x019722000c1e1d00 */
[----:B------:R-:W-:Y:S01]  /*2a60*/  MOV R20, R50 ;  /* 0x0000003200147202 */ /* 0x000fe20000000f00 */
[C---:B------:R-:W-:Y:S01]  /*2a70*/  IMAD R0, R165.reuse, UR18, RZ ;  /* 0x00000012a5007c24 */ /* 0x040fe2000f8e02ff */
[----:B------:R-:W-:Y:S01]  /*2a80*/  MOV R21, R55 ;  /* 0x0000003700157202 */ /* 0x000fe20000000f00 */
[----:B------:R-:W-:Y:S02]  /*2a90*/  IMAD R28, R165, UR22, RZ ;  /* 0x00000016a51c7c24 */ /* 0x000fe4000f8e02ff */
[----:B------:R-:W-:-:S02]  /*2aa0*/  IMAD R25, R57, UR19, R0 ;  /* 0x0000001339197c24 */ /* 0x000fc4000f8e0200 */
[----:B------:R-:W-:-:S04]  /*2ab0*/  IMAD.WIDE.U32 R22, R57, UR18, R20 ;  /* 0x0000001239167c25 */ /* 0x000fc8000f8e0014 */
[----:B------:R-:W-:Y:S01]  /*2ac0*/  IMAD.WIDE.U32 R20, R57, UR22, RZ ;  /* 0x0000001639147c25 */ /* 0x000fe2000f8e00ff */
[----:B------:R-:W-:Y:S02]  /*2ad0*/  IADD3 R0, R23, R25, RZ ;  /* 0x0000001917007210 */ /* 0x000fe40007ffe0ff */
[----:B-1----:R-:W-:Y:S01]  /*2ae0*/  LEA R24, P0, R22, R40, 0x2 ;  /* 0x0000002816187211 */ /* 0x002fe200078010ff */
[----:B------:R-:W-:-:S03]  /*2af0*/  IMAD R23, R57, UR23, R28 ;  /* 0x0000001739177c24 */ /* 0x000fc6000f8e021c */
[----:B------:R-:W-:Y:S02]  /*2b00*/  LEA.HI.X R25, R22, R41, R0, 0x2, P0 ;  /* 0x0000002916197211 */ /* 0x000fe400000f1400 */
[C---:B------:R-:W-:Y:S02]  /*2b10*/  LEA R22, P0, R20.reuse, R129, 0x1 ;  /* 0x0000008114167211 */ /* 0x040fe400078008ff */
[----:B------:R-:W-:Y:S01]  /*2b20*/  IADD3 R0, R21, R23, RZ ;  /* 0x0000001715007210 */ /* 0x000fe20007ffe0ff */
[----:B------:R-:W4:Y:S03]  /*2b30*/  LDG.E R163, desc[UR12][R24.64] ;  /* 0x0000000c18a37981 */ /* 0x000f26000c1e1900 */
[----:B------:R-:W-:-:S03]  /*2b40*/  LEA.HI.X R23, R20, R127, R0, 0x1, P0 ;  /* 0x0000007f14177211 */ /* 0x000fc600000f0c00 */
[----:B---3--:R-:W-:Y:S01]  /*2b50*/  IMAD.WIDE R26, R125, 0x10, R22 ;  /* 0x000000107d1a7825 */ /* 0x008fe200078e0216 */
[----:B------:R-:W-:Y:S01]  /*2b60*/  LOP3.LUT P0, RZ, R141, 0x1f, RZ, 0xc0, !PT ;  /* 0x0000001f8dff7812 */ /* 0x000fe2000780c0ff */
[----:B--2---:R1:W-:Y:S04]  /*2b70*/  STS.128 [R124], R12 ;  /* 0x0000000c7c007388 */ /* 0x0043e80000000c00 */
[----:B----4-:R-:W-:Y:S01]  /*2b80*/  STS.128 [R124+0x200], R16 ;  /* 0x000200107c007388 */ /* 0x010fe20000000c00 */
[----:B------:R-:W-:-:S03]  /*2b90*/  NOP ;  /* 0x0000000000007918 */ /* 0x000fc60000000000 */
[----:B------:R-:W2:Y:S04]  /*2ba0*/  LDG.E.128 R20, desc[UR12][R26.64] ;  /* 0x0000000c1a147981 */ /* 0x000ea8000c1e1d00 */
[----:B------:R-:W3:Y:S01]  /*2bb0*/  LDG.E.128 R32, desc[UR12][R26.64+0x200] ;  /* 0x0002000c1a207981 */ /* 0x000ee2000c1e1d00 */
[----:B------:R-:W-:Y:S02]  /*2bc0*/  ISETP.LT.OR P2, PT, R126, 0x2, P0 ;  /* 0x000000027e00780c */ /* 0x000fe40000741670 */
[----:B------:R-:W-:Y:S01]  /*2bd0*/  ISETP.NE.AND P3, PT, R141, RZ, PT ;  /* 0x000000ff8d00720c */ /* 0x000fe20003f65270 */
[----:B------:R-:W4:Y:S10]  /*2be0*/  LDS.128 R16, [R123+0x10] ;  /* 0x000010007b107984 */ /* 0x000f340000000c00 */
[----:B------:R-:W0:Y:S01]  /*2bf0*/  @!P2 LDC R53, c[0x0][0x21c] ;  /* 0x00008700ff35ab82 */ /* 0x000e220000000800 */
[----:B------:R-:W-:Y:S01]  /*2c00*/  LEA R31, R56, R57, 0x8 ;  /* 0x00000039381f7211 */ /* 0x000fe200078e40ff */
[----:B------:R-:W-:Y:S01]  /*2c10*/  FMUL.FTZ R171, R163, 1.4426950216293334961 ;  /* 0x3fb8aa3ba3ab7820 */ /* 0x000fe20000410000 */
[----:B-1----:R-:W-:-:S02]  /*2c20*/  @!P2 IADD3 R12, R126, -0x2, RZ ;  /* 0xfffffffe7e0ca810 */ /* 0x002fc40007ffe0ff */
[----:B------:R-:W-:Y:S01]  /*2c30*/  SEL R0, R31, R54, !P3 ;  /* 0x000000361f007207 */ /* 0x000fe20005800000 */
[----:B------:R-:W-:-:S03]  /*2c40*/  FMUL.FTZ R175, R89, R171 ;  /* 0x000000ab59af7220 */ /* 0x000fc60000410000 */
[----:B------:R-:W-:-:S03]  /*2c50*/  LEA R0, R0, R29, 0x2 ;  /* 0x0000001d00007211 */ /* 0x000fc600078e10ff */
[----:B------:R-:W1:Y:S01]  /*2c60*/  MUFU.EX2 R175, R175 ;  /* 0x000000af00af7308 */ /* 0x000e620000000800 */
[----:B0-----:R-:W-:Y:S02]  /*2c70*/  @!P2 IMAD R53, R12, R53, R57 ;  /* 0x000000350c35a224 */ /* 0x001fe400078e0239 */
[----:B------:R-:W0:Y:S01]  /*2c80*/  LDS.128 R12, [R123] ;  /* 0x000000007b0c7984 */ /* 0x000e220000000c00 */
[-C--:B------:R-:W-:Y:S01]  /*2c90*/  FMUL.FTZ R210, R90, R171.reuse ;  /* 0x000000ab5ad27220 */ /* 0x080fe20000410000 */
[-C--:B------:R-:W-:Y:S01]  /*2ca0*/  FMUL.FTZ R211, R87, R171.reuse ;  /* 0x000000ab57d37220 */ /* 0x080fe20000410000 */
[----:B------:R-:W-:-:S04]  /*2cb0*/  FMUL.FTZ R212, R88, R171 ;  /* 0x000000ab58d47220 */ /* 0x000fc80000410000 */
[----:B------:R-:W0:Y:S01]  /*2cc0*/  MUFU.EX2 R210, R210 ;  /* 0x000000d200d27308 */ /* 0x000e220000000800 */
[----:B------:R-:W-:Y:S01]  /*2cd0*/  FMUL.FTZ R213, R85, R171 ;  /* 0x000000ab55d57220 */ /* 0x000fe20000410000 */
[----:B------:R-:W-:-:S06]  /*2ce0*/  HFMA2.MMA R170, -RZ, RZ, 0, 0 ;  /* 0x00000000ffaa7435 */ /* 0x000fcc00000001ff */
[----:B------:R-:W0:Y:S01]  /*2cf0*/  MUFU.EX2 R211, R211 ;  /* 0x000000d300d37308 */ /* 0x000e220000000800 */
[----:B------:R-:W-:Y:S01]  /*2d00*/  FMUL.FTZ R221, R77, R148 ;  /* 0x000000944ddd7220 */ /* 0x000fe20000410000 */
[----:B------:R-:W-:-:S06]  /*2d10*/  @!P2 IMAD.WIDE R52, R53, 0x8, R38 ;  /* 0x000000083534a825 */ /* 0x000fcc00078e0226 */
[----:B------:R-:W0:Y:S01]  /*2d20*/  MUFU.EX2 R212, R212 ;  /* 0x000000d400d47308 */ /* 0x000e220000000800 */
[----:B------:R-:W-:Y:S01]  /*2d30*/  FMUL.FTZ R177, R89, R162 ;  /* 0x000000a259b17220 */ /* 0x000fe20000410000 */
[----:B------:R-:W-:-:S06]  /*2d40*/  FMUL.FTZ R161, R90, R161 ;  /* 0x000000a15aa17220 */ /* 0x000fcc0000410000 */
[----:B------:R-:W0:Y:S01]  /*2d50*/  MUFU.EX2 R213, R213 ;  /* 0x000000d500d57308 */ /* 0x000e220000000800 */
[-C--:B------:R-:W-:Y:S01]  /*2d60*/  FMUL.FTZ R214, R86, R171.reuse ;  /* 0x000000ab56d67220 */ /* 0x080fe20000410000 */
[----:B----4-:R-:W-:Y:S02]  /*2d70*/  HADD2.F32 R164, -RZ, R16.H1_H1 ;  /* 0x30000010ffa47230 */ /* 0x010fe40000004100 */
[----:B------:R-:W-:Y:S01]  /*2d80*/  FMUL.FTZ R160, R87, R160 ;  /* 0x000000a057a07220 */ /* 0x000fe20000410000 */
[----:B------:R-:W-:Y:S02]  /*2d90*/  HADD2.F32 R167, -RZ, R17.H1_H1 ;  /* 0x30000011ffa77230 */ /* 0x000fe40000004100 */
[----:B------:R-:W-:Y:S01]  /*2da0*/  FMUL.FTZ R215, R83, R171 ;  /* 0x000000ab53d77220 */ /* 0x000fe20000410000 */
[----:B------:R-:W-:Y:S01]  /*2db0*/  FMUL.FTZ R207, R88, R159 ;  /* 0x0000009f58cf7220 */ /* 0x000fe20000410000 */
[----:B------:R-:W4:Y:S01]  /*2dc0*/  MUFU.EX2 R214, R214 ;  /* 0x000000d600d67308 */ /* 0x000f220000000800 */
[----:B------:R-:W-:Y:S01]  /*2dd0*/  FMUL.FTZ R216, R84, R171 ;  /* 0x000000ab54d87220 */ /* 0x000fe20000410000 */
[----:B------:R-:W-:Y:S01]  /*2de0*/  FMUL.FTZ R205, R86, R157 ;  /* 0x0000009d56cd7220 */ /* 0x000fe20000410000 */
[----:B------:R-:W-:Y:S01]  /*2df0*/  FMUL.FTZ R173, R84, R155 ;  /* 0x0000009b54ad7220 */ /* 0x000fe20000410000 */
[-C--:B------:R-:W-:Y:S01]  /*2e00*/  FMUL.FTZ R172, R82, R171.reuse ;  /* 0x000000ab52ac7220 */ /* 0x080fe20000410000 */
[-C--:B------:R-:W-:Y:S01]  /*2e10*/  FMUL.FTZ R174, R79, R171.reuse ;  /* 0x000000ab4fae7220 */ /* 0x080fe20000410000 */
[-C--:B------:R-:W-:Y:S01]  /*2e20*/  FMUL.FTZ R179, R80, R171.reuse ;  /* 0x000000ab50b37220 */ /* 0x080fe20000410000 */
[-C--:B------:R-:W-:Y:S01]  /*2e30*/  FMUL.FTZ R162, R78, R171.reuse ;  /* 0x000000ab4ea27220 */ /* 0x080fe20000410000 */
[----:B------:R-:W4:Y:S01]  /*2e40*/  MUFU.EX2 R215, R215 ;  /* 0x000000d700d77308 */ /* 0x000f220000000800 */
[-C--:B------:R-:W-:Y:S01]  /*2e50*/  FMUL.FTZ R231, R75, R171.reuse ;  /* 0x000000ab4be77220 */ /* 0x080fe20000410000 */
[----:B------:R-:W-:Y:S01]  /*2e60*/  FMUL.FTZ R155, R76, R171 ;  /* 0x000000ab4c9b7220 */ /* 0x000fe20000410000 */
[----:B------:R-:W-:-:S05]  /*2e70*/  FMUL.FTZ R206, R85, R158 ;  /* 0x0000009e55ce7220 */ /* 0x000fca0000410000 */
[----:B------:R-:W4:Y:S01]  /*2e80*/  MUFU.EX2 R216, R216 ;  /* 0x000000d800d87308 */ /* 0x000f220000000800 */
[----:B------:R-:W-:Y:S01]  /*2e90*/  FMUL.FTZ R204, R83, R156 ;  /* 0x0000009c53cc7220 */ /* 0x000fe20000410000 */
[----:B------:R-:W-:-:S06]  /*2ea0*/  FMUL.FTZ R169, R82, R153 ;  /* 0x0000009952a97220 */ /* 0x000fcc0000410000 */
[----:B------:R-:W4:Y:S01]  /*2eb0*/  MUFU.EX2 R155, R155 ;  /* 0x0000009b009b7308 */ /* 0x000f220000000800 */
[--C-:B------:R-:W-:Y:S02]  /*2ec0*/  HADD2.F32 R166, -RZ, R18.reuse.H0_H0 ;  /* 0x20000012ffa67230 */ /* 0x100fe40000004100 */
[----:B------:R-:W-:-:S05]  /*2ed0*/  HADD2.F32 R168, -RZ, R18.H1_H1 ;  /* 0x30000012ffa87230 */ /* 0x000fca0000004100 */
[----:B------:R-:W-:Y:S01]  /*2ee0*/  MUFU.EX2 R172, R172 ;  /* 0x000000ac00ac7308 */ /* 0x000fe20000000800 */
[----:B------:R-:W-:-:S07]  /*2ef0*/  HADD2.F32 R18, -RZ, R19.H0_H0 ;  /* 0x20000013ff127230 */ /* 0x000fce0000004100 */
[----:B------:R-:W-:Y:S01]  /*2f00*/  MUFU.EX2 R174, R174 ;  /* 0x000000ae00ae7308 */ /* 0x000fe20000000800 */
[----:B------:R-:W-:-:S07]  /*2f10*/  HADD2.F32 R19, -RZ, R19.H1_H1 ;  /* 0x30000013ff137230 */ /* 0x000fce0000004100 */
[----:B------:R-:W-:Y:S08]  /*2f20*/  MUFU.EX2 R179, R179 ;  /* 0x000000b300b37308 */ /* 0x000ff00000000800 */
[----:B------:R-:W-:Y:S08]  /*2f30*/  MUFU.EX2 R162, R162 ;  /* 0x000000a200a27308 */ /* 0x000ff00000000800 */
[----:B------:R-:W-:Y:S01]  /*2f40*/  MUFU.EX2 R231, R231 ;  /* 0x000000e700e77308 */ /* 0x000fe20000000800 */
        /* <DEDUP_REMOVED lines=11> */
[----:B--2---:R2:W-:Y:S04]  /*3000*/  STS.128 [R124+0x420], R20 ;  /* 0x000420147c007388 */ /* 0x0045e80000000c00 */
[----:B---3--:R3:W-:Y:S01]  /*3010*/  STS.128 [R124+0x620], R32 ;  /* 0x000620207c007388 */ /* 0x0087e20000000c00 */
[----:B------:R-:W-:-:S03]  /*3020*/  NOP ;  /* 0x0000000000007918 */ /* 0x000fc60000000000 */
[----:B------:R-:W4:Y:S04]  /*3030*/  LDS.128 R28, [R123+0x430] ;  /* 0x000430007b1c7984 */ /* 0x000f280000000c00 */
[----:B------:R-:W4:Y:S01]  /*3040*/  LDS.128 R24, [R123+0x420] ;  /* 0x000420007b187984 */ /* 0x000f220000000c00 */
[----:B--2---:R-:W2:Y:S03]  /*3050*/  @P1 S2R R21, SR_CgaCtaId ;  /* 0x0000000000151919 */ /* 0x004ea60000008800 */
[----:B-1----:R1:W-:Y:S01]  /*3060*/  STS [R0+0x1af8], R175 ;  /* 0x001af8af00007388 */ /* 0x0023e20000000800 */
[----:B------:R-:W-:Y:S01]  /*3070*/  BAR.SYNC.DEFER_BLOCKING 0x0 ;  /* 0x0000000000007b1d */ /* 0x000fe20000010000 */
[----:B------:R-:W-:Y:S01]  /*3080*/  @P1 MOV R20, 0x400 ;  /* 0x0000040000141802 */ /* 0x000fe20000000f00 */
[----:B0-----:R-:W-:-:S02]  /*3090*/  HADD2.F32 R22, -RZ, R12.H1_H1 ;  /* 0x3000000cff167230 */ /* 0x001fc40000004100 */
[----:B---3--:R-:W-:Y:S02]  /*30a0*/  HADD2.F32 R32, -RZ, R13.H1_H1 ;  /* 0x3000000dff207230 */ /* 0x008fe40000004100 */
[----:B------:R-:W-:Y:S02]  /*30b0*/  HADD2.F32 R33, -RZ, R15.H0_H0 ;  /* 0x2000000fff217230 */ /* 0x000fe40000004100 */
[----:B------:R-:W-:Y:S01]  /*30c0*/  HADD2.F32 R35, -RZ, R16.H0_H0 ;  /* 0x20000010ff237230 */ /* 0x000fe20000004100 */
[----:B--2---:R-:W-:Y:S01]  /*30d0*/  @P1 LEA R182, R21, R20, 0x18 ;  /* 0x0000001415b61211 */ /* 0x004fe200078ec0ff */
[----:B------:R-:W-:Y:S02]  /*30e0*/  HADD2.F32 R20, -RZ, R12.H0_H0 ;  /* 0x2000000cff147230 */ /* 0x000fe40000004100 */
[----:B------:R-:W-:Y:S01]  /*30f0*/  FMUL.FTZ R12, R77, R171 ;  /* 0x000000ab4d0c7220 */ /* 0x000fe20000410000 */
[----:B------:R-:W-:Y:S01]  /*3100*/  HADD2.F32 R21, -RZ, R13.H0_H0 ;  /* 0x2000000dff157230 */ /* 0x000fe20000004100 */
[----:B------:R-:W-:Y:S01]  /*3110*/  @P1 LEA R148, R141, R182, 0x2 ;  /* 0x000000b68d941211 */ /* 0x000fe200078e10ff */
[--C-:B----4-:R-:W-:Y:S01]  /*3120*/  HADD2.F32 R13, -RZ, R29.reuse.H0_H0 ;  /* 0x2000001dff0d7230 */ /* 0x110fe20000004100 */
[----:B------:R0:W5:Y:S01]  /*3130*/  @!P2 LDG.E R170, desc[UR12][R52.64+0x4] ;  /* 0x0000040c34aaa981 */ /* 0x000162000c1e1900 */
[----:B------:R-:W-:-:S02]  /*3140*/  HADD2.F32 R176, -RZ, R29.H1_H1 ;  /* 0x3000001dffb07230 */ /* 0x000fc40000004100 */
[--C-:B------:R-:W-:Y:S01]  /*3150*/  HADD2.F32 R29, -RZ, R31.reuse.H0_H0 ;  /* 0x2000001fff1d7230 */ /* 0x100fe20000004100 */
[----:B------:R-:W2:Y:S01]  /*3160*/  @P1 LDS R148, [R148+0x22fc] ;  /* 0x0022fc0094941984 */ /* 0x000ea20000000800 */
[----:B------:R-:W-:Y:S02]  /*3170*/  HADD2.F32 R180, -RZ, R31.H1_H1 ;  /* 0x3000001fffb47230 */ /* 0x000fe40000004100 */
[----:B------:R3:W-:Y:S01]  /*3180*/  MUFU.EX2 R31, R12 ;  /* 0x0000000c001f7308 */ /* 0x0007e20000000800 */
[----:B------:R-:W-:Y:S01]  /*3190*/  FMUL.FTZ R16, R20, R177 ;  /* 0x000000b114107220 */ /* 0x000fe20000410000 */
[----:B0-----:R-:W-:Y:S02]  /*31a0*/  HADD2.F32 R52, -RZ, R15.H1_H1 ;  /* 0x3000000fff347230 */ /* 0x001fe40000004100 */
[----:B------:R-:W-:Y:S02]  /*31b0*/  HADD2.F32 R53, -RZ, R17.H0_H0 ;  /* 0x20000011ff357230 */ /* 0x000fe40000004100 */
[----:B---3--:R-:W-:Y:S01]  /*31c0*/  FMUL.FTZ R12, R175, R210 ;  /* 0x000000d2af0c7220 */ /* 0x008fe20000410000 */
[----:B------:R-:W-:-:S03]  /*31d0*/  FMUL.FTZ R17, R22, R161 ;  /* 0x000000a116117220 */ /* 0x000fc60000410000 */
[----:B------:R-:W-:Y:S01]  /*31e0*/  FMUL.FTZ R15, R211, R12 ;  /* 0x0000000cd30f7220 */ /* 0x000fe20000410000 */
[--C-:B------:R-:W-:Y:S02]  /*31f0*/  HADD2.F32 R191, -RZ, R30.reuse.H0_H0 ;  /* 0x2000001effbf7230 */ /* 0x100fe40000004100 */
[----:B------:R-:W-:Y:S02]  /*3200*/  HADD2.F32 R178, -RZ, R30.H1_H1 ;  /* 0x3000001effb27230 */ /* 0x000fe40000004100 */
[----:B------:R-:W-:Y:S01]  /*3210*/  FMUL.FTZ R30, R212, R15 ;  /* 0x0000000fd41e7220 */ /* 0x000fe20000410000 */
[----:B------:R-:W-:Y:S01]  /*3220*/  FMUL.FTZ R242, R21, R160 ;  /* 0x000000a015f27220 */ /* 0x000fe20000410000 */
[----:B------:R-:W-:Y:S01]  /*3230*/  FFMA.FTZ R12, R210, R16, R17 ;  /* 0x00000010d20c7223 */ /* 0x000fe20000010011 */
[----:B-1----:R-:W-:Y:S01]  /*3240*/  FMUL.FTZ R0, R81, R171 ;  /* 0x000000ab51007220 */ /* 0x002fe20000410000 */
[--C-:B------:R-:W-:Y:S02]  /*3250*/  HADD2.F32 R23, -RZ, R14.reuse.H0_H0 ;  /* 0x2000000eff177230 */ /* 0x100fe40000004100 */
[----:B------:R-:W-:Y:S01]  /*3260*/  FMUL.FTZ R157, R213, R30 ;  /* 0x0000001ed59d7220 */ /* 0x000fe20000410000 */
[----:B------:R-:W-:Y:S01]  /*3270*/  FMUL.FTZ R171, R32, R207 ;  /* 0x000000cf20ab7220 */ /* 0x000fe20000410000 */
[----:B------:R-:W-:Y:S01]  /*3280*/  FFMA.FTZ R30, R211, R12, R242 ;  /* 0x0000000cd31e7223 */ /* 0x000fe200000100f2 */
[----:B------:R-:W-:-:S02]  /*3290*/  HADD2.F32 R34, -RZ, R14.H1_H1 ;  /* 0x3000000eff227230 */ /* 0x000fc40000004100 */
[----:B------:R-:W-:Y:S01]  /*32a0*/  FMUL.FTZ R244, R23, R206 ;  /* 0x000000ce17f47220 */ /* 0x000fe20000410000 */
[----:B------:R-:W-:Y:S01]  /*32b0*/  FFMA.FTZ R30, R212, R30, R171 ;  /* 0x0000001ed41e7223 */ /* 0x000fe200000100ab */
[----:B------:R-:W0:Y:S01]  /*32c0*/  MUFU.EX2 R0, R0 ;  /* 0x0000000000007308 */ /* 0x000e220000000800 */
[----:B------:R-:W-:Y:S02]  /*32d0*/  FMUL.FTZ R219, R34, R205 ;  /* 0x000000cd22db7220 */ /* 0x000fe40000410000 */
[----:B------:R-:W-:Y:S01]  /*32e0*/  FFMA.FTZ R30, R213, R30, R244 ;  /* 0x0000001ed51e7223 */ /* 0x000fe200000100f4 */
[----:B------:R-:W-:Y:S01]  /*32f0*/  FMUL.FTZ R14, R81, R154 ;  /* 0x0000009a510e7220 */ /* 0x000fe20000410000 */
[----:B------:R-:W-:Y:S02]  /*3300*/  HADD2.F32 R12, -RZ, R27.H1_H1 ;  /* 0x3000001bff0c7230 */ /* 0x000fe40000004100 */
[----:B------:R-:W-:Y:S01]  /*3310*/  FMUL.FTZ R246, R33, R204 ;  /* 0x000000cc21f67220 */ /* 0x000fe20000410000 */
[----:B------:R-:W-:-:S02]  /*3320*/  HADD2.F32 R153, -RZ, R26.H0_H0 ;  /* 0x2000001aff997230 */ /* 0x000fc40000004100 */
[C---:B------:R-:W-:Y:S01]  /*3330*/  FFMA.FTZ R30, R214.reuse, R30, R219 ;  /* 0x0000001ed61e7223 */ /* 0x040fe200000100db */
[----:B------:R-:W-:Y:S02]  /*3340*/  HADD2.F32 R154, -RZ, R26.H1_H1 ;  /* 0x3000001aff9a7230 */ /* 0x000fe40000004100 */
[----:B------:R-:W-:Y:S01]  /*3350*/  FMUL.FTZ R26, R214, R157 ;  /* 0x0000009dd61a7220 */ /* 0x000fe20000410000 */
[----:B------:R-:W-:Y:S01]  /*3360*/  FMUL.FTZ R181, R115, R12 ;  /* 0x0000000c73b57220 */ /* 0x000fe20000410000 */
[----:B------:R-:W-:Y:S01]  /*3370*/  FMUL.FTZ R241, R52, R173 ;  /* 0x000000ad34f17220 */ /* 0x000fe20000410000 */
[C---:B------:R-:W-:Y:S01]  /*3380*/  FFMA.FTZ R12, R215.reuse, R30, R246 ;  /* 0x0000001ed70c7223 */ /* 0x040fe200000100f6 */
[----:B------:R-:W-:Y:S01]  /*3390*/  FMUL.FTZ R157, R215, R26 ;  /* 0x0000001ad79d7220 */ /* 0x000fe20000410000 */
[--C-:B------:R-:W-:Y:S02]  /*33a0*/  HADD2.F32 R183, -RZ, R28.reuse.H0_H0 ;  /* 0x2000001cffb77230 */ /* 0x100fe40000004100 */
[----:B------:R-:W-:-:S02]  /*33b0*/  HADD2.F32 R28, -RZ, R28.H1_H1 ;  /* 0x3000001cff1c7230 */ /* 0x000fc40000004100 */
[----:B------:R-:W-:Y:S01]  /*33c0*/  FMUL.FTZ R189, R35, R14 ;  /* 0x0000000e23bd7220 */ /* 0x000fe20000410000 */
[----:B------:R-:W-:Y:S02]  /*33d0*/  HADD2.F32 R193, -RZ, R27.H0_H0 ;  /* 0x2000001bffc17230 */ /* 0x000fe40000004100 */
[----:B------:R-:W-:Y:S01]  /*33e0*/  FMUL.FTZ R30, R108, R29 ;  /* 0x0000001d6c1e7220 */ /* 0x000fe20000410000 */
[----:B------:R-:W-:Y:S01]  /*33f0*/  FMUL.FTZ R27, R107, R180 ;  /* 0x000000b46b1b7220 */ /* 0x000fe20000410000 */
[C---:B------:R-:W-:Y:S01]  /*3400*/  FMUL.FTZ R157, R216.reuse, R157 ;  /* 0x0000009dd89d7220 */ /* 0x040fe20000410000 */
[----:B------:R-:W-:Y:S01]  /*3410*/  FFMA.FTZ R12, R216, R12, R241 ;  /* 0x0000000cd80c7223 */ /* 0x000fe200000100f1 */
        /* <DEDUP_REMOVED lines=11> */
[C---:B0-----:R-:W-:Y:S01]  /*34d0*/  FMUL.FTZ R157, R0.reuse, R157 ;  /* 0x0000009d009d7220 */ /* 0x041fe20000410000 */
[----:B------:R-:W-:Y:S01]  /*34e0*/  FFMA.FTZ R29, R0, R12, R189 ;  /* 0x0000000c001d7223 */ /* 0x000fe200000100bd */
[----:B--2---:R-:W-:Y:S06]  /*34f0*/  @P1 BRA `(.L_x_8511) ;  /* 0x0000000000301947 */ /* 0x004fec0003800000 */
        /* <DEDUP_REMOVED lines=12> */
.L_x_8511:
[----:B------:R-:W-:Y:S05]  /*35c0*/  BSYNC B0 ;  /* 0x0000000000007941 */ /* 0x000fea0003800000 */
.L_x_8510:
        /* <DEDUP_REMOVED lines=27> */
[----:B------:R-:W-:Y:S01]  /*3780*/  FMUL.FTZ R193, R116, R193 ;  /* 0x000000c174c17220 */ /* 0x000fe20000410000 */
[C---:B------:R-:W-:Y:S01]  /*3790*/  FFMA.FTZ R152, R0.reuse, R152, R181 ;  /* 0x0000009800987223 */ /* 0x040fe200000100b5 */
[----:B------:R-:W-:Y:S01]  /*37a0*/  FMUL.FTZ R157, R0, R157 ;  /* 0x0000009d009d7220 */ /* 0x000fe20000410000 */
[----:B------:R-:W0:Y:S01]  /*37b0*/  SHFL.UP PT, R12, R195, 0x1, RZ ;  /* 0x04200000c30c7989 */ /* 0x000e2200000e00ff */
[----:B------:R-:W-:-:S02]  /*37c0*/  HADD2.F32 R156, -RZ, R25.H1_H1 ;  /* 0x30000019ff9c7230 */ /* 0x000fc40000004100 */
        /* <DEDUP_REMOVED lines=10> */
[----:B------:R-:W-:-:S02]  /*3870*/  HADD2.F32 R158, -RZ, R24.H1_H1 ;  /* 0x30000018ff9e7230 */ /* 0x000fc40000004100 */
[----:B------:R-:W-:Y:S01]  /*3880*/  FMUL.FTZ R159, R120, R159 ;  /* 0x0000009f789f7220 */ /* 0x000fe20000410000 */
[C---:B------:R-:W-:Y:S01]  /*3890*/  FFMA.FTZ R29, R213.reuse, R157, R156 ;  /* 0x0000009dd51d7223 */ /* 0x040fe2000001009c */
[----:B------:R-:W-:Y:S01]  /*38a0*/  FMUL.FTZ R25, R213, R152 ;  /* 0x00000098d5197220 */ /* 0x000fe20000410000 */
[----:B------:R-:W-:Y:S02]  /*38b0*/  HADD2.F32 R157, -RZ, R24.H0_H0 ;  /* 0x20000018ff9d7230 */ /* 0x000fe40000004100 */
[----:B------:R-:W-:Y:S01]  /*38c0*/  FMUL.FTZ R158, R121, R158 ;  /* 0x0000009e799e7220 */ /* 0x000fe20000410000 */
[C---:B------:R-:W-:Y:S01]  /*38d0*/  FFMA.FTZ R29, R212.reuse, R29, R159 ;  /* 0x0000001dd41d7223 */ /* 0x040fe2000001009f */
[----:B------:R-:W-:Y:S01]  /*38e0*/  FMUL.FTZ R24, R212, R25 ;  /* 0x00000019d4187220 */ /* 0x000fe20000410000 */
[----:B------:R-:W-:Y:S01]  /*38f0*/  LOP3.LUT R182, R141, 0x1f, RZ, 0xc0, !PT ;  /* 0x0000001f8db67812 */ /* 0x000fe200078ec0ff */
[----:B------:R-:W-:Y:S01]  /*3900*/  FMUL.FTZ R157, R122, R157 ;  /* 0x0000009d7a9d7220 */ /* 0x000fe20000410000 */
[C---:B------:R-:W-:Y:S01]  /*3910*/  FFMA.FTZ R29, R211.reuse, R29, R158 ;  /* 0x0000001dd31d7223 */ /* 0x040fe2000001009e */
[----:B------:R-:W-:Y:S01]  /*3920*/  FMUL.FTZ R25, R211, R24 ;  /* 0x00000018d3197220 */ /* 0x000fe20000410000 */
[----:B0-----:R-:W-:Y:S01]  /*3930*/  @P2 FFMA.FTZ R195, R150, R12, R195 ;  /* 0x0000000c96c32223 */ /* 0x001fe200000100c3 */
[----:B------:R-:W-:Y:S01]  /*3940*/  ISETP.GE.AND P1, PT, R128, 0x2, PT ;  /* 0x000000028000780c */ /* 0x000fe20003f26270 */
[C---:B------:R-:W-:Y:S01]  /*3950*/  FFMA.FTZ R176, R210.reuse, R29, R157 ;  /* 0x0000001dd2b07223 */ /* 0x040fe2000001009d */
[----:B------:R-:W-:Y:S01]  /*3960*/  FMUL.FTZ R197, R210, R25 ;  /* 0x00000019d2c57220 */ /* 0x000fe20000410000 */
[----:B-1----:R-:W-:Y:S01]  /*3970*/  @P2 FMUL.FTZ R150, R150, R13 ;  /* 0x0000000d96962220 */ /* 0x002fe20000410000 */
[----:B------:R-:W0:Y:S01]  /*3980*/  SHFL.UP PT, R12, R195, 0x2, RZ ;  /* 0x04400000c30c7989 */ /* 0x000e2200000e00ff */
[----:B------:R-:W-:Y:S01]  /*3990*/  ISETP.NE.AND P2, PT, R182, 0x1f, PT ;  /* 0x0000001fb600780c */ /* 0x000fe20003f45270 */
[----:B------:R-:W-:Y:S01]  /*39a0*/  UIADD3 UR7, UP0, UR8, -0x200, URZ ;  /* 0xfffffe0008077890 */ /* 0x000fe2000ff1e03f */
[----:B------:R-:W-:Y:S01]  /*39b0*/  ISETP.GE.OR P0, PT, R126, UR17, P0 ;  /* 0x000000117e007c0c */ /* 0x000fe20008706670 */
[----:B------:R-:W1:Y:S01]  /*39c0*/  SHFL.UP PT, R13, R150, 0x2, RZ ;  /* 0x04400000960d7989 */ /* 0x000e6200000e00ff */
[----:B------:R-:W-:Y:S01]  /*39d0*/  MOV R29, 0x400 ;  /* 0x00000400001d7802 */ /* 0x000fe20000000f00 */
[----:B------:R-:W-:Y:S01]  /*39e0*/  UIADD3.X UR10, UR9, -0x1, URZ, UP0, !UPT ;  /* 0xffffffff090a7890 */ /* 0x000fe200087fe43f */
[C---:B------:R-:W-:Y:S01]  /*39f0*/  IADD3 R190, R141.reuse, 0xe0, RZ ;  /* 0x000000e08dbe7810 */ /* 0x040fe20007ffe0ff */
[----:B------:R-:W2:Y:S01]  /*3a00*/  SHFL.DOWN PT, R25, R176, 0x1, 0x1f ;  /* 0x08201f00b0197f89 */ /* 0x000ea200000e0000 */
[C---:B------:R-:W-:Y:S01]  /*3a10*/  IADD3 R188, R141.reuse, 0xc0, RZ ;  /* 0x000000c08dbc7810 */ /* 0x040fe20007ffe0ff */
[----:B------:R-:W-:Y:S01]  /*3a20*/  BSSY B0, `(.L_x_8512) ;  /* 0x000014a000007945 */ /* 0x000fe20003800000 */
[C---:B------:R-:W-:Y:S01]  /*3a30*/  IADD3 R192, R141.reuse, 0x160, RZ ;  /* 0x000001608dc07810 */ /* 0x040fe20007ffe0ff */
[----:B------:R-:W3:Y:S01]  /*3a40*/  SHFL.DOWN PT, R24, R197, 0x1, 0x1f ;  /* 0x08201f00c5187f89 */ /* 0x000ee200000e0000 */
[----:B------:R-:W-:-:S02]  /*3a50*/  IADD3 R194, R141, 0x180, RZ ;  /* 0x000001808dc27810 */ /* 0x000fc40007ffe0ff */
[C---:B------:R-:W-:Y:S01]  /*3a60*/  IADD3 R196, R141.reuse, 0x1a0, RZ ;  /* 0x000001a08dc47810 */ /* 0x040fe20007ffe0ff */
[----:B------:R-:W4:Y:S01]  /*3a70*/  S2R R152, SR_CgaCtaId ;  /* 0x0000000000987919 */ /* 0x000f220000008800 */
[C---:B------:R-:W-:Y:S02]  /*3a80*/  IADD3 R198, R141.reuse, 0x1c0, RZ ;  /* 0x000001c08dc67810 */ /* 0x040fe40007ffe0ff */
[C---:B------:R-:W-:Y:S02]  /*3a90*/  IADD3 R200, R141.reuse, 0x1e0, RZ ;  /* 0x000001e08dc87810 */ /* 0x040fe40007ffe0ff */
[-C--:B------:R-:W-:Y:S02]  /*3aa0*/  LEA.HI.SX32 R190, R190, R141.reuse, 0x1b ;  /* 0x0000008dbebe7211 */ /* 0x080fe400078fdaff */
[-C--:B------:R-:W-:Y:S01]  /*3ab0*/  LEA.HI.SX32 R188, R188, R141.reuse, 0x1b ;  /* 0x0000008dbcbc7211 */ /* 0x080fe200078fdaff */
[----:B0-----:R-:W-:Y:S01]  /*3ac0*/  @P1 FFMA.FTZ R195, R150, R12, R195 ;  /* 0x0000000c96c31223 */ /* 0x001fe200000100c3 */
[----:B------:R-:W-:-:S02]  /*3ad0*/  LEA.HI.SX32 R226, R141, R141, 0x1b ;  /* 0x0000008d8de27211 */ /* 0x000fc400078fdaff */
[----:B------:R-:W-:Y:S01]  /*3ae0*/  LEA.HI.SX32 R248, R192, R141, 0x1b ;  /* 0x0000008dc0f87211 */ /* 0x000fe200078fdaff */
[----:B-1----:R-:W-:Y:S01]  /*3af0*/  @P1 FMUL.FTZ R150, R150, R13 ;  /* 0x0000000d96961220 */ /* 0x002fe20000410000 */
[----:B------:R-:W0:Y:S01]  /*3b00*/  SHFL.UP PT, R12, R195, 0x4, RZ ;  /* 0x04800000c30c7989 */ /* 0x000e2200000e00ff */
[----:B------:R-:W-:Y:S01]  /*3b10*/  ISETP.GE.AND P1, PT, R128, 0x4, PT ;  /* 0x000000048000780c */ /* 0x000fe20003f26270 */
[C---:B--2---:R-:W-:Y:S02]  /*3b20*/  @P2 FFMA.FTZ R176, R197.reuse, R25, R176 ;  /* 0x00000019c5b02223 */ /* 0x044fe400000100b0 */
[----:B------:R-:W1:Y:S01]  /*3b30*/  SHFL.UP PT, R13, R150, 0x4, RZ ;  /* 0x04800000960d7989 */ /* 0x000e6200000e00ff */
[----:B------:R-:W-:Y:S01]  /*3b40*/  LEA.HI.SX32 R250, R194, R141, 0x1b ;  /* 0x0000008dc2fa7211 */ /* 0x000fe200078fdaff */
[----:B---3--:R-:W-:Y:S02]  /*3b50*/  @P2 FMUL.FTZ R197, R197, R24 ;  /* 0x00000018c5c52220 */ /* 0x008fe40000410000 */
[----:B------:R-:W2:Y:S01]  /*3b60*/  SHFL.DOWN PT, R25, R176, 0x2, 0x1f ;  /* 0x08401f00b0197f89 */ /* 0x000ea200000e0000 */
[----:B------:R-:W-:-:S02]  /*3b70*/  ISETP.GE.U32.AND P2, PT, R182, 0x1e, PT ;  /* 0x0000001eb600780c */ /* 0x000fc40003f46070 */
[----:B------:R-:W-:Y:S01]  /*3b80*/  LEA.HI.SX32 R252, R196, R141, 0x1b ;  /* 0x0000008dc4fc7211 */ /* 0x000fe200078fdaff */
[----:B------:R-:W3:Y:S01]  /*3b90*/  SHFL.DOWN PT, R24, R197, 0x2, 0x1f ;  /* 0x08401f00c5187f89 */ /* 0x000ee200000e0000 */
[----:B----4-:R-:W-:-:S04]  /*3ba0*/  LEA R29, R152, R29, 0x18 ;  /* 0x0000001d981d7211 */ /* 0x010fc800078ec0ff */
[-C--:B------:R-:W-:Y:S01]  /*3bb0*/  @!P0 LEA R152, R57, R29.reuse, 0x3 ;  /* 0x0000001d39988211 */ /* 0x080fe200078e18ff */
[----:B0-----:R-:W-:Y:S01]  /*3bc0*/  @P1 FFMA.FTZ R195, R150, R12, R195 ;  /* 0x0000000c96c31223 */ /* 0x001fe200000100c3 */
[-C--:B------:R-:W-:Y:S02]  /*3bd0*/  LEA R192, R190, R29.reuse, 0x2 ;  /* 0x0000001dbec07211 */ /* 0x080fe400078e10ff */
[----:B------:R-:W-:Y:S01]  /*3be0*/  LEA R194, R188, R29, 0x2 ;  /* 0x0000001dbcc27211 */ /* 0x000fe200078e10ff */
[----:B-1----:R-:W-:Y:S01]  /*3bf0*/  @P1 FMUL.FTZ R150, R150, R13 ;  /* 0x0000000d96961220 */ /* 0x002fe20000410000 */
[----:B------:R-:W0:Y:S01]  /*3c00*/  SHFL.UP PT, R12, R195, 0x8, RZ ;  /* 0x05000000c30c7989 */ /* 0x000e2200000e00ff */
[----:B------:R-:W-:Y:S01]  /*3c10*/  ISETP.GE.AND P1, PT, R128, 0x8, PT ;  /* 0x000000088000780c */ /* 0x000fe20003f26270 */
[C---:B--2---:R-:W-:Y:S02]  /*3c20*/  @!P2 FFMA.FTZ R176, R197.reuse, R25, R176 ;  /* 0x00000019c5b0a223 */ /* 0x044fe400000100b0 */
[----:B------:R-:W1:Y:S01]  /*3c30*/  SHFL.UP PT, R13, R150, 0x8, RZ ;  /* 0x05000000960d7989 */ /* 0x000e6200000e00ff */
[----:B------:R-:W-:Y:S01]  /*3c40*/  LEA R226, R226, R29, 0x2 ;  /* 0x0000001de2e27211 */ /* 0x000fe200078e10ff */
[----:B---3--:R-:W-:-:S02]  /*3c50*/  @!P2 FMUL.FTZ R197, R197, R24 ;  /* 0x00000018c5c5a220 */ /* 0x008fc40000410000 */
[----:B------:R-:W2:Y:S01]  /*3c60*/  SHFL.DOWN PT, R25, R176, 0x4, 0x1f ;  /* 0x08801f00b0197f89 */ /* 0x000ea200000e0000 */
[----:B------:R-:W-:-:S03]  /*3c70*/  ISETP.GE.U32.AND P2, PT, R182, 0x1c, PT ;  /* 0x0000001cb600780c */ /* 0x000fc60003f46070 */
[----:B------:R-:W3:Y:S02]  /*3c80*/  SHFL.DOWN PT, R24, R197, 0x4, 0x1f ;  /* 0x08801f00c5187f89 */ /* 0x000ee400000e0000 */
[C---:B0-----:R-:W-:Y:S01]  /*3c90*/  @P1 FFMA.FTZ R195, R150.reuse, R12, R195 ;  /* 0x0000000c96c31223 */ /* 0x041fe200000100c3 */
[----:B------:R-:W-:Y:S01]  /*3ca0*/  HFMA2.MMA R12, -RZ, RZ, 1.875, 0 ;  /* 0x3f800000ff0c7435 */ /* 0x000fe200000001ff */
[----:B-1----:R-:W-:Y:S01]  /*3cb0*/  @P1 FMUL.FTZ R150, R150, R13 ;  /* 0x0000000d96961220 */ /* 0x002fe20000410000 */
[----:B------:R-:W-:Y:S02]  /*3cc0*/  ISETP.GE.AND P1, PT, R128, 0x10, PT ;  /* 0x000000108000780c */ /* 0x000fe40003f26270 */
[----:B------:R-:W-:-:S03]  /*3cd0*/  MOV R13, RZ ;  /* 0x000000ff000d7202 */ /* 0x000fc60000000f00 */
[C---:B--2---:R-:W-:Y:S02]  /*3ce0*/  @!P2 FFMA.FTZ R176, R197.reuse, R25, R176 ;  /* 0x00000019c5b0a223 */ /* 0x044fe400000100b0 */
[----:B------:R-:W-:Y:S01]  /*3cf0*/  SHFL.UP PT, R25, R150, 0x10, RZ ;  /* 0x0600000096197989 */ /* 0x000fe200000e00ff */
[----:B---3--:R-:W-:Y:S01]  /*3d00*/  @!P2 FMUL.FTZ R197, R197, R24 ;  /* 0x00000018c5c5a220 */ /* 0x008fe20000410000 */
[C---:B------:R-:W-:Y:S02]  /*3d10*/  ISETP.GE.U32.AND P2, PT, R182.reuse, 0x18, PT ;  /* 0x00000018b600780c */ /* 0x040fe40003f46070 */
[----:B------:R-:W0:Y:S04]  /*3d20*/  SHFL.UP PT, R24, R195, 0x10, RZ ;  /* 0x06000000c3187989 */ /* 0x000e2800000e00ff */
[----:B------:R-:W1:Y:S04]  /*3d30*/  SHFL.DOWN PT, R180, R176, 0x8, 0x1f ;  /* 0x09001f00b0b47f89 */ /* 0x000e6800000e0000 */
[----:B------:R-:W2:Y:S04]  /*3d40*/  SHFL.DOWN PT, R178, R197, 0x8, 0x1f ;  /* 0x09001f00c5b27f89 */ /* 0x000ea800000e0000 */
[----:B------:R3:W-:Y:S01]  /*3d50*/  @!P0 LDS.64 R12, [R152+0x2378] ;  /* 0x00237800980c8984 */ /* 0x0007e20000000a00 */
[----:B------:R-:W-:Y:S01]  /*3d60*/  ISETP.GE.U32.AND P0, PT, R182, 0x10, PT ;  /* 0x00000010b600780c */ /* 0x000fe20003f06070 */
[----:B---3--:R-:W-:-:S02]  /*3d70*/  HADD2.F32 R152, -RZ, R5.H0_H0 ;  /* 0x20000005ff987230 */ /* 0x008fc40000004100 */
[C---:B0-----:R-:W-:Y:S01]  /*3d80*/  @P1 FFMA.FTZ R195, R150.reuse, R24, R195 ;  /* 0x0000001896c31223 */ /* 0x041fe200000100c3 */
[----:B------:R-:W-:Y:S01]  /*3d90*/  @P1 FMUL.FTZ R150, R150, R25 ;  /* 0x0000001996961220 */ /* 0x000fe20000410000 */
[----:B-----5:R-:W-:Y:S01]  /*3da0*/  SHFL.IDX PT, R24, R170, RZ, 0x1f ;  /* 0x00001fffaa187589 */ /* 0x020fe200000e0000 */
[----:B------:R-:W-:Y:S01]  /*3db0*/  ISETP.NE.AND P1, PT, R141, 0x1f, PT ;  /* 0x0000001f8d00780c */ /* 0x000fe20003f25270 */
[C---:B-1----:R-:W-:Y:S02]  /*3dc0*/  @!P2 FFMA.FTZ R176, R197.reuse, R180, R176 ;  /* 0x000000b4c5b0a223 */ /* 0x042fe400000100b0 */
[----:B------:R-:W-:Y:S01]  /*3dd0*/  SHFL.UP PT, R195, R195, 0x1, RZ ;  /* 0x04200000c3c37989 */ /* 0x000fe200000e00ff */
[----:B--2---:R-:W-:-:S03]  /*3de0*/  @!P2 FMUL.FTZ R197, R197, R178 ;  /* 0x000000b2c5c5a220 */ /* 0x004fc60000410000 */
[----:B------:R-:W0:Y:S04]  /*3df0*/  SHFL.UP PT, R150, R150, 0x1, RZ ;  /* 0x0420000096967989 */ /* 0x000e2800000e00ff */
[----:B------:R-:W1:Y:S04]  /*3e00*/  SHFL.DOWN PT, R25, R176, 0x10, 0x1f ;  /* 0x0a001f00b0197f89 */ /* 0x000e6800000e0000 */
[----:B------:R-:W2:Y:S01]  /*3e10*/  SHFL.DOWN PT, R178, R197, 0x10, 0x1f ;  /* 0x0a001f00c5b27f89 */ /* 0x000ea200000e0000 */
[----:B0-----:R-:W-:Y:S01]  /*3e20*/  @P3 FFMA.FTZ R24, R150, R24, R195 ;  /* 0x0000001896183223 */ /* 0x001fe200000100c3 */
[----:B------:R-:W-:-:S02]  /*3e30*/  HADD2.F32 R150, -RZ, R5.H1_H1 ;  /* 0x30000005ff967230 */ /* 0x000fc40000004100 */
[----:B-1----:R-:W-:Y:S01]  /*3e40*/  @!P0 FFMA.FTZ R176, R197, R25, R176 ;  /* 0x00000019c5b08223 */ /* 0x002fe200000100b0 */
[----:B------:R-:W-:Y:S02]  /*3e50*/  FFMA.FTZ R175, R175, R24, R16 ;  /* 0x00000018afaf7223 */ /* 0x000fe40000010010 */
[----:B------:R-:W-:Y:S01]  /*3e60*/  SHFL.IDX PT, R24, R13, RZ, 0x1f ;  /* 0x00001fff0d187589 */ /* 0x000fe200000e0000 */
[----:B--2---:R-:W-:Y:S01]  /*3e70*/  @!P0 FMUL.FTZ R197, R197, R178 ;  /* 0x000000b2c5c58220 */ /* 0x004fe20000410000 */
[----:B------:R-:W-:Y:S01]  /*3e80*/  FFMA.FTZ R17, R210, R175, R17 ;  /* 0x000000afd2117223 */ /* 0x000fe20000010011 */
[----:B------:R-:W-:Y:S01]  /*3e90*/  ISETP.NE.AND P0, PT, R141, RZ, PT ;  /* 0x000000ff8d00720c */ /* 0x000fe20003f05270 */
[----:B------:R-:W-:Y:S02]  /*3ea0*/  SHFL.DOWN PT, R16, R176, 0x1, 0x1f ;  /* 0x08201f00b0107f89 */ /* 0x000fe400000e0000 */
[----:B------:R-:W-:Y:S01]  /*3eb0*/  FFMA.FTZ R242, R211, R17, R242 ;  /* 0x00000011d3f27223 */ /* 0x000fe200000100f2 */
[----:B------:R-:W-:Y:S01]  /*3ec0*/  FFMA.FTZ R209, R22, -R161, R17 ;  /* 0x800000a116d17223 */ /* 0x000fe20000010011 */
[----:B------:R-:W0:Y:S02]  /*3ed0*/  SHFL.DOWN PT, R25, R197, 0x1, 0x1f ;  /* 0x08201f00c5197f89 */ /* 0x000e2400000e0000 */
[----:B------:R-:W-:Y:S01]  /*3ee0*/  FFMA.FTZ R171, R212, R242, R171 ;  /* 0x000000f2d4ab7223 */ /* 0x000fe200000100ab */
[----:B------:R-:W-:Y:S01]  /*3ef0*/  FFMA.FTZ R208, R21, -R160, R242 ;  /* 0x800000a015d07223 */ /* 0x000fe200000100f2 */
[----:B------:R-:W-:Y:S01]  /*3f00*/  SHFL.IDX PT, R176, R176, RZ, 0x1f ;  /* 0x00001fffb0b07589 */ /* 0x000fe200000e0000 */
[----:B------:R-:W-:Y:S01]  /*3f10*/  FMUL.FTZ R242, R120, R242 ;  /* 0x000000f278f27220 */ /* 0x000fe20000410000 */
[----:B------:R-:W-:Y:S01]  /*3f20*/  FFMA.FTZ R244, R213, R171, R244 ;  /* 0x000000abd5f47223 */ /* 0x000fe200000100f4 */
[----:B------:R-:W-:Y:S01]  /*3f30*/  FFMA.FTZ R207, R32, -R207, R171 ;  /* 0x800000cf20cf7223 */ /* 0x000fe200000100ab */
[----:B------:R-:W1:Y:S01]  /*3f40*/  SHFL.IDX PT, R197, R197, RZ, 0x1f ;  /* 0x00001fffc5c57589 */ /* 0x000e6200000e0000 */
[----:B------:R-:W-:Y:S01]  /*3f50*/  @!P0 LEA R178, R57, R29, 0x3 ;  /* 0x0000001d39b28211 */ /* 0x000fe200078e18ff */
[----:B------:R-:W-:Y:S01]  /*3f60*/  FFMA.FTZ R219, R214, R244, R219 ;  /* 0x000000f4d6db7223 */ /* 0x000fe200000100db */
[----:B------:R-:W-:Y:S01]  /*3f70*/  FFMA.FTZ R206, R23, -R206, R244 ;  /* 0x800000ce17ce7223 */ /* 0x000fe200000100f4 */
[----:B------:R-:W-:-:S02]  /*3f80*/  FMUL.FTZ R244, R118, R244 ;  /* 0x000000f476f47220 */ /* 0x000fc40000410000 */
[----:B------:R-:W-:Y:S01]  /*3f90*/  FFMA.FTZ R246, R215, R219, R246 ;  /* 0x000000dbd7f67223 */ /* 0x000fe200000100f6 */
[----:B------:R-:W-:-:S03]  /*3fa0*/  FFMA.FTZ R205, R34, -R205, R219 ;  /* 0x800000cd22cd7223 */ /* 0x000fc600000100db */
[----:B------:R-:W-:Y:S01]  /*3fb0*/  FFMA.FTZ R241, R216, R246, R241 ;  /* 0x000000f6d8f17223 */ /* 0x000fe200000100f1 */
[----:B------:R-:W-:Y:S01]  /*3fc0*/  FFMA.FTZ R204, R33, -R204, R246 ;  /* 0x800000cc21cc7223 */ /* 0x000fe200000100f6 */
[----:B------:R-:W-:Y:S01]  /*3fd0*/  FMUL.FTZ R246, R116, R246 ;  /* 0x000000f674f67220 */ /* 0x000fe20000410000 */
[----:B0-----:R-:W-:Y:S01]  /*3fe0*/  @P1 FFMA.FTZ R24, R25, R24, R16 ;  /* 0x0000001819181223 */ /* 0x001fe20000010010 */
[----:B------:R-:W-:-:S03]  /*3ff0*/  FFMA.FTZ R16, R0, R241, R189 ;  /* 0x000000f100107223 */ /* 0x000fc600000100bd */
[----:B------:R-:W-:Y:S01]  /*4000*/  FFMA.FTZ R170, R24, R148, R27 ;  /* 0x0000009418aa7223 */ /* 0x000fe2000001001b */
[----:B------:R-:W-:Y:S01]  /*4010*/  FFMA.FTZ R15, R172, R16, R15 ;  /* 0x00000010ac0f7223 */ /* 0x000fe2000001000f */
[----:B------:R-:W-:Y:S02]  /*4020*/  HADD2.F32 R148, -RZ, R6.H0_H0 ;  /* 0x20000006ff947230 */ /* 0x000fe40000004100 */
[----:B------:R-:W-:Y:S01]  /*4030*/  FFMA.FTZ R30, R155, R170, R30 ;  /* 0x000000aa9b1e7223 */ /* 0x000fe2000001001e */
[----:B------:R-:W-:Y:S01]  /*4040*/  FFMA.FTZ R234, R174, R15, R185 ;  /* 0x0000000faeea7223 */ /* 0x000fe200000100b9 */
[C---:B-1----:R-:W-:Y:S01]  /*4050*/  FFMA.FTZ R13, R197.reuse, R13, R176 ;  /* 0x0000000dc50d7223 */ /* 0x042fe200000100b0 */
[----:B------:R-:W-:Y:S01]  /*4060*/  FMUL.FTZ R12, R197, R12 ;  /* 0x0000000cc50c7220 */ /* 0x000fe20000410000 */
[----:B------:R-:W-:Y:S01]  /*4070*/  FFMA.FTZ R27, R231, R30, R28 ;  /* 0x0000001ee71b7223 */ /* 0x000fe2000001001c */
[----:B------:R-:W-:Y:S01]  /*4080*/  FFMA.FTZ R232, R179, R234, R232 ;  /* 0x000000eab3e87223 */ /* 0x000fe200000100e8 */
[----:B------:R-:W-:Y:S01]  /*4090*/  FMUL.FTZ R223, R75, R30 ;  /* 0x0000001e4bdf7220 */ /* 0x000fe20000410000 */
[----:B------:R-:W-:Y:S01]  /*40a0*/  FMUL.FTZ R217, R76, R170 ;  /* 0x000000aa4cd97220 */ /* 0x000fe20000410000 */
[-C--:B------:R-:W-:Y:S01]  /*40b0*/  FFMA.FTZ R28, R162, R27.reuse, R191 ;  /* 0x0000001ba21c7223 */ /* 0x080fe200000100bf */
[C---:B------:R-:W-:Y:S01]  /*40c0*/  FFMA.FTZ R239, R31.reuse, R232, R144 ;  /* 0x000000e81fef7223 */ /* 0x040fe20000010090 */
[----:B------:R-:W-:Y:S01]  /*40d0*/  FMUL.FTZ R227, R78, R27 ;  /* 0x0000001b4ee37220 */ /* 0x000fe20000410000 */
[----:B------:R0:W-:Y:S01]  /*40e0*/  @!P0 STS.64 [R178+0x2378], R12 ;  /* 0x0023780cb2008388 */ /* 0x0001e20000000a00 */
[----:B------:R-:W-:Y:S01]  /*40f0*/  FFMA.FTZ R26, R31, R28, R26 ;  /* 0x0000001c1f1a7223 */ /* 0x000fe2000001001a */
[----:B------:R-:W-:Y:S01]  /*4100*/  SHF.L.U32 R31, R141, 0x4, RZ ;  /* 0x000000048d1f7819 */ /* 0x000fe200000006ff */
[----:B------:R-:W-:-:S02]  /*4110*/  HADD2.F32 R144, -RZ, R7.H0_H0 ;  /* 0x20000007ff907230 */ /* 0x000fc40000004100 */
[----:B------:R-:W-:Y:S01]  /*4120*/  FFMA.FTZ R237, R162, R239, R237 ;  /* 0x000000efa2ed7223 */ /* 0x000fe200000100ed */
[-C--:B------:R-:W-:Y:S01]  /*4130*/  FFMA.FTZ R24, R179, R26.reuse, R146 ;  /* 0x0000001ab3187223 */ /* 0x080fe20000010092 */
[----:B------:R-:W-:Y:S01]  /*4140*/  LEA.HI.SX32 R146, R31, R31, 0x1b ;  /* 0x0000001f1f927211 */ /* 0x000fe200078fdaff */
[----:B------:R-:W-:Y:S01]  /*4150*/  FMUL.FTZ R235, R80, R26 ;  /* 0x0000001a50eb7220 */ /* 0x000fe20000410000 */
[----:B------:R-:W-:Y:S01]  /*4160*/  FMUL.FTZ R162, R144, R223 ;  /* 0x000000df90a27220 */ /* 0x000fe20000410000 */
[-C--:B------:R-:W-:Y:S01]  /*4170*/  FFMA.FTZ R25, R174, R24.reuse, R187 ;  /* 0x00000018ae197223 */ /* 0x080fe200000100bb */
[----:B------:R-:W-:Y:S01]  /*4180*/  LEA R243, R146, R29, 0x2 ;  /* 0x0000001d92f37211 */ /* 0x000fe200078e10ff */
[----:B------:R-:W-:Y:S02]  /*4190*/  HADD2.F32 R146, -RZ, R6.H1_H1 ;  /* 0x30000006ff927230 */ /* 0x000fe40000004100 */
[----:B------:R-:W-:Y:S01]  /*41a0*/  FMUL.FTZ R230, R79, R24 ;  /* 0x000000184fe67220 */ /* 0x000fe20000410000 */
[----:B------:R-:W-:Y:S01]  /*41b0*/  FFMA.FTZ R172, R172, R25, R183 ;  /* 0x00000019acac7223 */ /* 0x000fe200000100b7 */
[----:B0-----:R-:W-:Y:S01]  /*41c0*/  FMUL.FTZ R12, R150, R235 ;  /* 0x000000eb960c7220 */ /* 0x001fe20000410000 */
[----:B------:R-:W-:Y:S01]  /*41d0*/  FFMA.FTZ R231, R231, R237, R142 ;  /* 0x000000ede7e77223 */ /* 0x000fe2000001008e */
[----:B------:R-:W-:Y:S01]  /*41e0*/  FMUL.FTZ R174, R146, R227 ;  /* 0x000000e392ae7220 */ /* 0x000fe20000410000 */
[----:B------:R-:W-:Y:S01]  /*41f0*/  FFMA.FTZ R31, R0, R172, R181 ;  /* 0x000000ac001f7223 */ /* 0x000fe200000100b5 */
[----:B------:R-:W-:Y:S01]  /*4200*/  FMUL.FTZ R0, R152, R230 ;  /* 0x000000e698007220 */ /* 0x000fe20000410000 */
[----:B------:R-:W-:Y:S01]  /*4210*/  FMUL.FTZ R238, R81, R172 ;  /* 0x000000ac51ee7220 */ /* 0x000fe20000410000 */
[----:B------:R-:W-:Y:S01]  /*4220*/  STS [R243+0x86c], R12 ;  /* 0x00086c0cf3007388 */ /* 0x000fe20000000800 */
[----:B------:R-:W-:Y:S01]  /*4230*/  FFMA.FTZ R216, R216, R31, R193 ;  /* 0x0000001fd8d87223 */ /* 0x000fe200000100c1 */
[----:B------:R-:W-:Y:S01]  /*4240*/  FMUL.FTZ R228, R77, R28 ;  /* 0x0000001c4de47220 */ /* 0x000fe20000410000 */
[----:B------:R-:W-:Y:S01]  /*4250*/  HADD2.F32 R142, -RZ, R7.H1_H1 ;  /* 0x30000007ff8e7230 */ /* 0x000fe20000004100 */
[----:B------:R0:W-:Y:S01]  /*4260*/  STS [R243+0x874], R174 ;  /* 0x000874aef3007388 */ /* 0x0001e20000000800 */
[----:B------:R-:W-:Y:S01]  /*4270*/  FFMA.FTZ R215, R215, R216, R154 ;  /* 0x000000d8d7d77223 */ /* 0x000fe2000001009a */
[----:B------:R-:W-:-:S02]  /*4280*/  HADD2.F32 R154, -RZ, R4.H0_H0 ;  /* 0x20000004ff9a7230 */ /* 0x000fc40000004100 */
[----:B------:R-:W-:Y:S01]  /*4290*/  FMUL.FTZ R183, R83, R216 ;  /* 0x000000d853b77220 */ /* 0x000fe20000410000 */
[----:B------:R1:W-:Y:S01]  /*42a0*/  STS [R243+0x868], R0 ;  /* 0x00086800f3007388 */ /* 0x0003e20000000800 */
[----:B------:R-:W-:Y:S01]  /*42b0*/  FFMA.FTZ R214, R214, R215, R153 ;  /* 0x000000d7d6d67223 */ /* 0x000fe20000010099 */
[----:B------:R-:W-:Y:S01]  /*42c0*/  FFMA.FTZ R224, R155, R231, R224 ;  /* 0x000000e79be07223 */ /* 0x000fe200000100e0 */
[--C-:B------:R-:W-:Y:S01]  /*42d0*/  HADD2.F32 R155, -RZ, R11.reuse.H1_H1 ;  /* 0x3000000bff9b7230 */ /* 0x100fe20000004100 */
[----:B------:R2:W-:Y:S01]  /*42e0*/  STS [R243+0x878], R162 ;  /* 0x000878a2f3007388 */ /* 0x0005e20000000800 */
[----:B------:R-:W-:Y:S01]  /*42f0*/  FFMA.FTZ R213, R213, R214, R156 ;  /* 0x000000d6d5d57223 */ /* 0x000fe2000001009c */
[----:B------:R-:W-:Y:S02]  /*4300*/  HADD2.F32 R156, -RZ, R11.H0_H0 ;  /* 0x2000000bff9c7230 */ /* 0x000fe40000004100 */
[----:B0-----:R-:W-:Y:S01]  /*4310*/  FMUL.FTZ R174, R154, R238 ;  /* 0x000000ee9aae7220 */ /* 0x001fe20000410000 */
[----:B------:R-:W-:Y:S01]  /*4320*/  FMUL.FTZ R240, R84, R31 ;  /* 0x0000001f54f07220 */ /* 0x000fe20000410000 */
[----:B------:R-:W-:Y:S01]  /*4330*/  FFMA.FTZ R212, R212, R213, R159 ;  /* 0x000000d5d4d47223 */ /* 0x000fe2000001009f */
[----:B-1----:R-:W-:Y:S01]  /*4340*/  FFMA.FTZ R0, R20, -R177, R175 ;  /* 0x800000b114007223 */ /* 0x002fe200000100af */
[----:B------:R-:W-:Y:S01]  /*4350*/  FMUL.FTZ R12, R156, R183 ;  /* 0x000000b79c0c7220 */ /* 0x000fe20000410000 */
[----:B------:R0:W-:Y:S01]  /*4360*/  STS [R243+0x860], R174 ;  /* 0x000860aef3007388 */ /* 0x0001e20000000800 */
[----:B------:R-:W-:Y:S01]  /*4370*/  FFMA.FTZ R211, R211, R212, R158 ;  /* 0x000000d4d3d37223 */ /* 0x000fe2000001009e */
[----:B--2---:R-:W-:Y:S01]  /*4380*/  FMUL.FTZ R162, R148, R228 ;  /* 0x000000e494a27220 */ /* 0x004fe20000410000 */
[----:B------:R-:W-:Y:S01]  /*4390*/  FMUL.FTZ R177, R87, R212 ;  /* 0x000000d457b17220 */ /* 0x000fe20000410000 */
[----:B------:R1:W-:Y:S01]  /*43a0*/  STS [R243+0x858], R12 ;  /* 0x0008580cf3007388 */ /* 0x0003e20000000800 */
[----:B------:R-:W-:Y:S01]  /*43b0*/  FFMA.FTZ R210, R210, R211, R157 ;  /* 0x000000d3d2d27223 */ /* 0x000fe2000001009d */
[----:B------:R-:W-:Y:S01]  /*43c0*/  FMUL.FTZ R176, R142, R217 ;  /* 0x000000d98eb07220 */ /* 0x000fe20000410000 */
[----:B------:R-:W-:Y:S01]  /*43d0*/  HADD2.F32 R153, -RZ, R4.H1_H1 ;  /* 0x30000004ff997230 */ /* 0x000fe20000004100 */
[----:B------:R2:W-:Y:S01]  /*43e0*/  STS [R243+0x870], R162 ;  /* 0x000870a2f3007388 */ /* 0x0005e20000000800 */
[----:B------:R-:W-:Y:S01]  /*43f0*/  FMUL.FTZ R13, R89, R210 ;  /* 0x000000d2590d7220 */ /* 0x000fe20000410000 */
[----:B0-----:R-:W-:Y:S01]  /*4400*/  FMUL.FTZ R174, R90, R211 ;  /* 0x000000d35aae7220 */ /* 0x001fe20000410000 */
[----:B------:R-:W-:-:S02]  /*4410*/  HADD2.F32 R159, -RZ, R9.H1_H1 ;  /* 0x30000009ff9f7230 */ /* 0x000fc40000004100 */
[----:B------:R-:W-:Y:S01]  /*4420*/  FMUL.FTZ R236, R82, R25 ;  /* 0x0000001952ec7220 */ /* 0x000fe20000410000 */
[----:B------:R-:W-:Y:S01]  /*4430*/  FMUL.FTZ R160, R88, R213 ;  /* 0x000000d558a07220 */ /* 0x000fe20000410000 */
[----:B-1----:R-:W-:Y:S01]  /*4440*/  FFMA.FTZ R12, R0, R13, RZ ;  /* 0x0000000d000c7223 */ /* 0x002fe200000100ff */
[----:B------:R0:W-:Y:S01]  /*4450*/  STS [R243+0x87c], R176 ;  /* 0x00087cb0f3007388 */ /* 0x0001e20000000800 */
[--C-:B------:R-:W-:Y:S02]  /*4460*/  HADD2.F32 R158, -RZ, R10.reuse.H0_H0 ;  /* 0x2000000aff9e7230 */ /* 0x100fe40000004100 */
[----:B------:R-:W-:Y:S01]  /*4470*/  FMUL.FTZ R178, R159, R160 ;  /* 0x000000a09fb27220 */ /* 0x000fe20000410000 */
[----:B------:R-:W-:Y:S01]  /*4480*/  FFMA.FTZ R161, R209, R174, R12 ;  /* 0x000000aed1a17223 */ /* 0x000fe2000001000c */
[----:B--2---:R-:W-:Y:S01]  /*4490*/  FMUL.FTZ R162, R155, R240 ;  /* 0x000000f09ba27220 */ /* 0x004fe20000410000 */
[----:B------:R-:W-:Y:S02]  /*44a0*/  HADD2.F32 R157, -RZ, R10.H1_H1 ;  /* 0x3000000aff9d7230 */ /* 0x000fe40000004100 */
[----:B------:R-:W-:Y:S01]  /*44b0*/  FMUL.FTZ R184, R86, R215 ;  /* 0x000000d756b87220 */ /* 0x000fe20000410000 */
[----:B------:R-:W-:Y:S01]  /*44c0*/  FFMA.FTZ R12, R208, R177, R161 ;  /* 0x000000b1d00c7223 */ /* 0x000fe200000100a1 */
[----:B------:R-:W-:Y:S01]  /*44d0*/  HADD2.F32 R161, -RZ, R8.H1_H1 ;  /* 0x30000008ffa17230 */ /* 0x000fe20000004100 */
[----:B------:R1:W-:Y:S01]  /*44e0*/  STS [R243+0x85c], R162 ;  /* 0x00085ca2f3007388 */ /* 0x0003e20000000800 */
[----:B0-----:R-:W-:Y:S01]  /*44f0*/  FMUL.FTZ R176, R153, R236 ;  /* 0x000000ec99b07220 */ /* 0x001fe20000410000 */
[----:B------:R-:W-:Y:S01]  /*4500*/  FFMA.FTZ R179, R207, R160, R12 ;  /* 0x000000a0cfb37223 */ /* 0x000fe2000001000c */
[----:B------:R-:W-:-:S02]  /*4510*/  HADD2.F32 R160, -RZ, R9.H0_H0 ;  /* 0x20000009ffa07230 */ /* 0x000fc40000004100 */
[----:B------:R-:W-:Y:S01]  /*4520*/  FMUL.FTZ R181, R85, R214 ;  /* 0x000000d655b57220 */ /* 0x000fe20000410000 */
[----:B------:R-:W-:Y:S01]  /*4530*/  FMUL.FTZ R186, R157, R184 ;  /* 0x000000b89dba7220 */ /* 0x000fe20000410000 */
[----:B------:R0:W-:Y:S01]  /*4540*/  STS [R243+0x864], R176 ;  /* 0x000864b0f3007388 */ /* 0x0001e20000000800 */
[----:B------:R-:W-:Y:S01]  /*4550*/  FMUL.FTZ R174, R161, R174 ;  /* 0x000000aea1ae7220 */ /* 0x000fe20000410000 */
[-C--:B------:R-:W-:Y:S01]  /*4560*/  FMUL.FTZ R182, R158, R181.reuse ;  /* 0x000000b59eb67220 */ /* 0x080fe20000410000 */
[----:B------:R-:W-:Y:S01]  /*4570*/  FFMA.FTZ R180, R206, R181, R179 ;  /* 0x000000b5ceb47223 */ /* 0x000fe200000100b3 */
[----:B-1----:R-:W-:Y:S01]  /*4580*/  HADD2.F32 R162, -RZ, R8.H0_H0 ;  /* 0x20000008ffa27230 */ /* 0x002fe20000004100 */
[----:B------:R1:W-:Y:S01]  /*4590*/  STS [R243+0x854], R186 ;  /* 0x000854baf3007388 */ /* 0x0003e20000000800 */
[----:B------:R-:W-:Y:S01]  /*45a0*/  LEA.HI.SX32 R179, R200, R141, 0x1b ;  /* 0x0000008dc8b37211 */ /* 0x000fe200078fdaff */
[----:B------:R-:W-:Y:S01]  /*45b0*/  FFMA.FTZ R169, R164, -R169, R15 ;  /* 0x800000a9a4a97223 */ /* 0x000fe2000001000f */
[----:B------:R-:W-:Y:S01]  /*45c0*/  FFMA.FTZ R220, R167, -R220, R232 ;  /* 0x800000dca7dc7223 */ /* 0x000fe200000100e8 */
[----:B------:R-:W-:Y:S01]  /*45d0*/  FMUL.FTZ R12, R162, R13 ;  /* 0x0000000da20c7220 */ /* 0x000fe20000410000 */
[----:B0-----:R-:W-:Y:S01]  /*45e0*/  FMUL.FTZ R176, R160, R177 ;  /* 0x000000b1a0b07220 */ /* 0x001fe20000410000 */
[----:B------:R0:W-:Y:S01]  /*45f0*/  STS [R243+0x850], R182 ;  /* 0x000850b6f3007388 */ /* 0x0001e20000000800 */
[----:B------:R-:W-:Y:S01]  /*4600*/  FFMA.FTZ R13, R205, R184, R180 ;  /* 0x000000b8cd0d7223 */ /* 0x000fe200000100b4 */
[C---:B------:R-:W-:Y:S01]  /*4610*/  IADD3 R180, R141.reuse, 0x40, RZ ;  /* 0x000000408db47810 */ /* 0x040fe20007ffe0ff */
[----:B------:R-:W-:Y:S01]  /*4620*/  FFMA.FTZ R221, R166, -R221, R239 ;  /* 0x800000dda6dd7223 */ /* 0x000fe200000100ef */
[----:B------:R2:W-:Y:S01]  /*4630*/  STS [R243+0x84c], R178 ;  /* 0x00084cb2f3007388 */ /* 0x0005e20000000800 */
[C---:B------:R-:W-:Y:S01]  /*4640*/  IADD3 R184, R141.reuse, 0x80, RZ ;  /* 0x000000808db87810 */ /* 0x040fe20007ffe0ff */
[----:B------:R-:W-:Y:S01]  /*4650*/  FFMA.FTZ R13, R204, R183, R13 ;  /* 0x000000b7cc0d7223 */ /* 0x000fe2000001000d */
[----:B-1----:R-:W-:Y:S01]  /*4660*/  IADD3 R186, R141, 0xa0, RZ ;  /* 0x000000a08dba7810 */ /* 0x002fe20007ffe0ff */
[----:B------:R1:W-:Y:S01]  /*4670*/  STS [R243+0x848], R176 ;  /* 0x000848b0f3007388 */ /* 0x0003e20000000800 */
[----:B------:R-:W-:-:S02]  /*4680*/  LEA.HI.SX32 R180, R180, R141, 0x1b ;  /* 0x0000008db4b47211 */ /* 0x000fc400078fdaff */
[C---:B0-----:R-:W-:Y:S01]  /*4690*/  IADD3 R182, R141.reuse, 0x60, RZ ;  /* 0x000000608db67810 */ /* 0x041fe20007ffe0ff */
[----:B------:R0:W-:Y:S01]  /*46a0*/  STS [R243+0x844], R174 ;  /* 0x000844aef3007388 */ /* 0x0001e20000000800 */
[-C--:B------:R-:W-:Y:S02]  /*46b0*/  LEA.HI.SX32 R184, R184, R141.reuse, 0x1b ;  /* 0x0000008db8b87211 */ /* 0x080fe400078fdaff */
[C---:B--2---:R-:W-:Y:S01]  /*46c0*/  IADD3 R178, R141.reuse, 0x20, RZ ;  /* 0x000000208db27810 */ /* 0x044fe20007ffe0ff */
[----:B------:R2:W-:Y:S01]  /*46d0*/  STS [R243+0x840], R12 ;  /* 0x0008400cf3007388 */ /* 0x0005e20000000800 */
[-C--:B------:R-:W-:Y:S02]  /*46e0*/  LEA.HI.SX32 R182, R182, R141.reuse, 0x1b ;  /* 0x0000008db6b67211 */ /* 0x080fe400078fdaff */
[----:B-1----:R-:W-:Y:S01]  /*46f0*/  IADD3 R176, R141, 0x100, RZ ;  /* 0x000001008db07810 */ /* 0x002fe20007ffe0ff */
[----:B------:R-:W-:Y:S01]  /*4700*/  BAR.SYNC.DEFER_BLOCKING 0x0 ;  /* 0x0000000000007b1d */ /* 0x000fe20000010000 */
[----:B------:R-:W-:-:S02]  /*4710*/  LEA.HI.SX32 R178, R178, R141, 0x1b ;  /* 0x0000008db2b27211 */ /* 0x000fc400078fdaff */
[C---:B0-----:R-:W-:Y:S02]  /*4720*/  IADD3 R174, R141.reuse, 0x120, RZ ;  /* 0x000001208dae7810 */ /* 0x041fe40007ffe0ff */
[-C--:B------:R-:W-:Y:S02]  /*4730*/  LEA.HI.SX32 R186, R186, R141.reuse, 0x1b ;  /* 0x0000008dbaba7211 */ /* 0x080fe400078fdaff */
[----:B--2---:R-:W-:Y:S02]  /*4740*/  IADD3 R12, R141, 0x140, RZ ;  /* 0x000001408d0c7810 */ /* 0x004fe40007ffe0ff */
[-C--:B------:R-:W-:Y:S02]  /*4750*/  LEA.HI.SX32 R176, R176, R141.reuse, 0x1b ;  /* 0x0000008db0b07211 */ /* 0x080fe400078fdaff */
[-C--:B------:R-:W-:Y:S02]  /*4760*/  LEA.HI.SX32 R174, R174, R141.reuse, 0x1b ;  /* 0x0000008daeae7211 */ /* 0x080fe400078fdaff */
[----:B------:R-:W-:-:S02]  /*4770*/  LEA.HI.SX32 R12, R12, R141, 0x1b ;  /* 0x0000008d0c0c7211 */ /* 0x000fc400078fdaff */
[----:B------:R-:W-:Y:S02]  /*4780*/  LEA.HI.SX32 R177, R198, R141, 0x1b ;  /* 0x0000008dc6b17211 */ /* 0x000fe400078fdaff */
[-C--:B------:R-:W-:Y:S02]  /*4790*/  LEA R203, R178, R29.reuse, 0x2 ;  /* 0x0000001db2cb7211 */ /* 0x080fe400078e10ff */
[-C--:B------:R-:W-:Y:S02]  /*47a0*/  LEA R202, R180, R29.reuse, 0x2 ;  /* 0x0000001db4ca7211 */ /* 0x080fe400078e10ff */
[-C--:B------:R-:W-:Y:S02]  /*47b0*/  LEA R200, R182, R29.reuse, 0x2 ;  /* 0x0000001db6c87211 */ /* 0x080fe400078e10ff */
[-C--:B------:R-:W-:Y:S01]  /*47c0*/  LEA R198, R184, R29.reuse, 0x2 ;  /* 0x0000001db8c67211 */ /* 0x080fe200078e10ff */
[----:B------:R-:W0:Y:S01]  /*47d0*/  LDS R229, [R226+0x840] ;  /* 0x00084000e2e57984 */ /* 0x000e220000000800 */
[----:B------:R-:W-:-:S02]  /*47e0*/  LEA R196, R186, R29, 0x2 ;  /* 0x0000001dbac47211 */ /* 0x000fc400078e10ff */
[-C--:B------:R-:W-:Y:S01]  /*47f0*/  LEA R190, R176, R29.reuse, 0x2 ;  /* 0x0000001db0be7211 */ /* 0x080fe200078e10ff */
[----:B------:R-:W1:Y:S01]  /*4800*/  LDS R201, [R203+0x8c0] ;  /* 0x0008c000cbc97984 */ /* 0x000e620000000800 */
[----:B------:R-:W-:Y:S01]  /*4810*/  LEA R188, R174, R29, 0x2 ;  /* 0x0000001daebc7211 */ /* 0x000fe200078e10ff */
[----:B------:R-:W-:Y:S01]  /*4820*/  FFMA.FTZ R174, R52, -R173, R241 ;  /* 0x800000ad34ae7223 */ /* 0x000fe200000100f1 */
[----:B------:R-:W-:Y:S01]  /*4830*/  LEA R186, R12, R29, 0x2 ;  /* 0x0000001d0cba7211 */ /* 0x000fe200078e10ff */
[----:B------:R-:W-:Y:S01]  /*4840*/  FMUL.FTZ R12, R122, R175 ;  /* 0x000000af7a0c7220 */ /* 0x000fe20000410000 */
[-C--:B------:R-:W-:Y:S01]  /*4850*/  LEA R184, R248, R29.reuse, 0x2 ;  /* 0x0000001df8b87211 */ /* 0x080fe200078e10ff */
[----:B------:R-:W2:Y:S01]  /*4860*/  LDS R199, [R202+0x940] ;  /* 0x00094000cac77984 */ /* 0x000ea20000000800 */
[----:B------:R-:W-:Y:S01]  /*4870*/  LEA R182, R250, R29, 0x2 ;  /* 0x0000001dfab67211 */ /* 0x000fe200078e10ff */
[----:B------:R-:W-:Y:S01]  /*4880*/  FMUL.FTZ R250, R119, R171 ;  /* 0x000000ab77fa7220 */ /* 0x000fe20000410000 */
[-C--:B------:R-:W-:Y:S01]  /*4890*/  LEA R180, R252, R29.reuse, 0x2 ;  /* 0x0000001dfcb47211 */ /* 0x080fe200078e10ff */
[----:B------:R-:W-:Y:S01]  /*48a0*/  FFMA.FTZ R171, R35, -R14, R16 ;  /* 0x8000000e23ab7223 */ /* 0x000fe20000010010 */
[----:B------:R-:W-:Y:S01]  /*48b0*/  LEA R178, R177, R29, 0x2 ;  /* 0x0000001db1b27211 */ /* 0x000fe200078e10ff */
[----:B------:R-:W-:Y:S01]  /*48c0*/  FMUL.FTZ R14, R113, R15 ;  /* 0x0000000f710e7220 */ /* 0x000fe20000410000 */
[----:B------:R-:W-:Y:S01]  /*48d0*/  LEA R176, R179, R29, 0x2 ;  /* 0x0000001db3b07211 */ /* 0x000fe200078e10ff */
[----:B------:R-:W-:Y:S01]  /*48e0*/  HFMA2.MMA R15, -RZ, RZ, 0, 0 ;  /* 0x00000000ff0f7435 */ /* 0x000fe200000001ff */
[----:B------:R-:W3:Y:S01]  /*48f0*/  LDS R197, [R200+0x9c0] ;  /* 0x0009c000c8c57984 */ /* 0x000ee20000000800 */
[----:B------:R-:W-:Y:S01]  /*4900*/  FMUL.FTZ R16, R114, R16 ;  /* 0x0000001072107220 */ /* 0x000fe20000410000 */
[----:B------:R-:W-:Y:S01]  /*4910*/  FFMA.FTZ R240, R174, R240, R13 ;  /* 0x000000f0aef07223 */ /* 0x000fe2000001000d */
[----:B------:R-:W-:Y:S01]  /*4920*/  FMUL.FTZ R248, R121, R17 ;  /* 0x0000001179f87220 */ /* 0x000fe20000410000 */
[----:B------:R-:W4:Y:S01]  /*4930*/  LDS R195, [R198+0xa40] ;  /* 0x000a4000c6c37984 */ /* 0x000f220000000800 */
[----:B------:R-:W-:Y:S01]  /*4940*/  FMUL.FTZ R252, R117, R219 ;  /* 0x000000db75fc7220 */ /* 0x000fe20000410000 */
[----:B------:R-:W-:-:S02]  /*4950*/  FFMA.FTZ R240, R171, R238, R240 ;  /* 0x000000eeabf07223 */ /* 0x000fc400000100f0 */
[----:B------:R-:W0:Y:S02]  /*4960*/  LDS R193, [R196+0xac0] ;  /* 0x000ac000c4c17984 */ /* 0x000e240000000800 */
[----:B------:R-:W-:Y:S02]  /*4970*/  FFMA.FTZ R240, R169, R236, R240 ;  /* 0x000000eca9f07223 */ /* 0x000fe400000100f0 */
        /* <DEDUP_REMOVED lines=17> */
[----:B---3--:R-:W-:-:S03]  /*4a90*/  MOV R14, R141 ;  /* 0x0000008d000e7202 */ /* 0x008fc60000000f00 */
[----:B------:R3:W-:Y:S01]  /*4aa0*/  STS [R243+0x109c], R12 ;  /* 0x00109c0cf3007388 */ /* 0x0007e20000000800 */
[----:B-1----:R-:W-:-:S03]  /*4ab0*/  IMAD R16, R42, UR15, RZ ;  /* 0x0000000f2a107c24 */ /* 0x002fc6000f8e02ff */
[----:B------:R1:W-:Y:S01]  /*4ac0*/  STS [R243+0x1084], R248 ;  /* 0x001084f8f3007388 */ /* 0x0003e20000000800 */
[----:B--2---:R-:W-:Y:S02]  /*4ad0*/  IMAD R242, R46, UR15, RZ ;  /* 0x0000000f2ef27c24 */ /* 0x004fe4000f8e02ff */
[----:B------:R-:W-:Y:S01]  /*4ae0*/  IMAD R17, R43, UR14, R16 ;  /* 0x0000000e2b117c24 */ /* 0x000fe2000f8e0210 */
[----:B------:R2:W-:Y:S01]  /*4af0*/  STS [R243+0x1090], R244 ;  /* 0x001090f4f3007388 */ /* 0x0005e20000000800 */
[----:B---3--:R-:W-:-:S03]  /*4b00*/  IMAD.WIDE.U32 R12, R42, UR14, R14 ;  /* 0x0000000e2a0c7c25 */ /* 0x008fc6000f8e000e */
[----:B------:R3:W-:Y:S01]  /*4b10*/  STS [R243+0x1098], R246 ;  /* 0x001098f6f3007388 */ /* 0x0007e20000000800 */
[----:B------:R-:W-:Y:S01]  /*4b20*/  IMAD.WIDE.U32 R14, R46, UR14, R14 ;  /* 0x0000000e2e0e7c25 */ /* 0x000fe2000f8e000e */
[----:B------:R-:W-:-:S03]  /*4b30*/  IADD3 R13, R13, R17, RZ ;  /* 0x000000110d0d7210 */ /* 0x000fc60007ffe0ff */
[----:B-1----:R-:W-:Y:S01]  /*4b40*/  FMUL.FTZ R248, R109, R237 ;  /* 0x000000ed6df87220 */ /* 0x002fe20000410000 */
[----:B------:R1:W-:Y:S01]  /*4b50*/  STS [R243+0x108c], R250 ;  /* 0x00108cfaf3007388 */ /* 0x0003e20000000800 */
[----:B------:R-:W-:Y:S01]  /*4b60*/  IMAD R219, R47, UR14, R242 ;  /* 0x0000000e2fdb7c24 */ /* 0x000fe2000f8e02f2 */
[----:B------:R-:W-:Y:S01]  /*4b70*/  MOV R16, R14 ;  /* 0x0000000e00107202 */ /* 0x000fe20000000f00 */
[----:B------:R-:W-:Y:S02]  /*4b80*/  IMAD R14, R147, UR24, RZ ;  /* 0x00000018930e7c24 */ /* 0x000fe4000f8e02ff */
[----:B--2---:R-:W-:Y:S01]  /*4b90*/  FMUL.FTZ R244, R111, R232 ;  /* 0x000000e86ff47220 */ /* 0x004fe20000410000 */
[----:B------:R-:W-:Y:S01]  /*4ba0*/  IMAD R232, R147, UR26, RZ ;  /* 0x0000001a93e87c24 */ /* 0x000fe2000f8e02ff */
[----:B------:R-:W-:Y:S01]  /*4bb0*/  IADD3 R17, R15, R219, RZ ;  /* 0x000000db0f117210 */ /* 0x000fe20007ffe0ff */
[----:B------:R-:W-:Y:S01]  /*4bc0*/  FFMA.FTZ R219, R53, -R222, R234 ;  /* 0x800000de35db7223 */ /* 0x000fe200000100ea */
[----:B------:R-:W-:Y:S01]  /*4bd0*/  FFMA.FTZ R222, R168, -R233, R237 ;  /* 0x800000e9a8de7223 */ /* 0x000fe200000100ed */
[----:B------:R-:W-:-:S02]  /*4be0*/  IMAD R237, R149, UR25, R14 ;  /* 0x0000001995ed7c24 */ /* 0x000fc4000f8e020e */
[----:B---3--:R-:W-:Y:S01]  /*4bf0*/  FMUL.FTZ R246, R110, R239 ;  /* 0x000000ef6ef67220 */ /* 0x008fe20000410000 */
[----:B------:R-:W-:-:S04]  /*4c00*/  IMAD.WIDE.U32 R14, R149, UR24, R12 ;  /* 0x00000018950e7c25 */ /* 0x000fc8000f8e000c */
[----:B------:R-:W-:Y:S01]  /*4c10*/  FFMA.FTZ R13, R219, R230, R240 ;  /* 0x000000e6db0d7223 */ /* 0x000fe200000100f0 */
[----:B------:R2:W-:Y:S01]  /*4c20*/  STS [R243+0x1094], R252 ;  /* 0x001094fcf3007388 */ /* 0x0005e20000000800 */
[----:B-1----:R-:W-:Y:S01]  /*4c30*/  FMUL.FTZ R250, R108, R231 ;  /* 0x000000e76cfa7220 */ /* 0x002fe20000410000 */
[----:B------:R-:W-:Y:S01]  /*4c40*/  IMAD R239, R149, UR27, R232 ;  /* 0x0000001b95ef7c24 */ /* 0x000fe2000f8e02e8 */
[----:B------:R-:W-:Y:S01]  /*4c50*/  IADD3 R237, R15, R237, RZ ;  /* 0x000000ed0fed7210 */ /* 0x000fe20007ffe0ff */
[----:B------:R-:W-:Y:S01]  /*4c60*/  IMAD.WIDE.U32 R16, R149, UR26, R16 ;  /* 0x0000001a95107c25 */ /* 0x000fe2000f8e0010 */
[----:B------:R-:W-:-:S03]  /*4c70*/  LEA R234, P3, R14, UR28, 0x2 ;  /* 0x0000001c0eea7c11 */ /* 0x000fc6000f8610ff */
[----:B------:R-:W-:Y:S01]  /*4c80*/  FFMA.FTZ R238, R220, R235, R13 ;  /* 0x000000ebdcee7223 */ /* 0x000fe2000001000d */
[----:B------:R-:W-:Y:S01]  /*4c90*/  IADD3 R232, R58, -UR7, -R141 ;  /* 0x800000073ae87c10 */ /* 0x000fe2000fffe88d */
[----:B------:R1:W-:Y:S01]  /*4ca0*/  STS [R243+0x10ac], R244 ;  /* 0x0010acf4f3007388 */ /* 0x0003e20000000800 */
[----:B------:R-:W-:Y:S01]  /*4cb0*/  LEA.HI.X R233, R14, UR29, R237, 0x2, P3 ;  /* 0x0000001d0ee97c11 */ /* 0x000fe200098f14ed */
[----:B--2---:R-:W-:Y:S01]  /*4cc0*/  FMUL.FTZ R252, R107, R224 ;  /* 0x000000e06bfc7220 */ /* 0x004fe20000410000 */
[----:B------:R-:W-:Y:S01]  /*4cd0*/  IADD3 R15, R17, R239, RZ ;  /* 0x000000ef110f7210 */ /* 0x000fe20007ffe0ff */
[----:B------:R1:W-:Y:S01]  /*4ce0*/  STS [R243+0x10b0], R246 ;  /* 0x0010b0f6f3007388 */ /* 0x0003e20000000800 */
[----:B------:R-:W-:Y:S01]  /*4cf0*/  LEA R236, P3, R16, UR30, 0x2 ;  /* 0x0000001e10ec7c11 */ /* 0x000fe2000f8610ff */
[----:B------:R-:W-:Y:S01]  /*4d00*/  FFMA.FTZ R230, R18, -R225, R231 ;  /* 0x800000e112e67223 */ /* 0x000fe200000100e7 */
[----:B------:R-:W-:Y:S01]  /*4d10*/  IADD3 R12, P2, R14, UR7, RZ ;  /* 0x000000070e0c7c10 */ /* 0x000fe2000ff5e0ff */
[----:B------:R1:W-:Y:S01]  /*4d20*/  STS [R243+0x10b4], R248 ;  /* 0x0010b4f8f3007388 */ /* 0x0003e20000000800 */
[----:B------:R-:W-:Y:S01]  /*4d30*/  LEA.HI.X R235, R16, UR31, R15, 0x2, P3 ;  /* 0x0000001f10eb7c11 */ /* 0x000fe200098f140f */
[----:B------:R-:W-:Y:S01]  /*4d40*/  FFMA.FTZ R225, R221, R228, R238 ;  /* 0x000000e4dde17223 */ /* 0x000fe200000100ee */
[----:B------:R-:W-:Y:S01]  /*4d50*/  ISETP.GE.AND P3, PT, R232, 0x1, PT ;  /* 0x00000001e800780c */ /* 0x000fe20003f66270 */
[----:B------:R1:W-:Y:S01]  /*4d60*/  STS [R243+0x10b8], R250 ;  /* 0x0010b8faf3007388 */ /* 0x0003e20000000800 */
[----:B------:R-:W-:-:S02]  /*4d70*/  IADD3 R14, P4, R16, UR7, RZ ;  /* 0x00000007100e7c10 */ /* 0x000fc4000ff9e0ff */
[----:B------:R-:W-:Y:S01]  /*4d80*/  IADD3.X R13, R237, UR10, RZ, P2, !PT ;  /* 0x0000000aed0d7c10 */ /* 0x000fe200097fe4ff */
[----:B------:R1:W-:Y:S01]  /*4d90*/  STS [R243+0x10bc], R252 ;  /* 0x0010bcfcf3007388 */ /* 0x0003e20000000800 */
[----:B------:R-:W-:Y:S01]  /*4da0*/  IADD3.X R15, R15, UR10, RZ, P4, !PT ;  /* 0x0000000a0f0f7c10 */ /* 0x000fe2000a7fe4ff */
        /* <DEDUP_REMOVED lines=17> */
.L_x_8513:
[----:B------:R-:W-:Y:S05]  /*4ec0*/  BSYNC B0 ;  /* 0x0000000000007941 */ /* 0x000fea0003800000 */
.L_x_8512:
[----:B------:R-:W0:Y:S01]  /*4ed0*/  LDS R203, [R203+0x1100] ;  /* 0x00110000cbcb7984 */ /* 0x000e220000000800 */
[----:B------:R-:W-:Y:S01]  /*4ee0*/  USHF.L.U32 UR7, UR8, 0x2, URZ ;  /* 0x0000000208077899 */ /* 0x000fe2000800063f */
[----:B------:R-:W-:Y:S01]  /*4ef0*/  FFMA.FTZ R225, R222, R227, R225 ;  /* 0x000000e3dee17223 */ /* 0x000fe200000100e1 */
[----:B------:R-:W-:Y:S01]  /*4f00*/  USHF.L.U64.HI UR10, UR8, 0x2, UR9 ;  /* 0x00000002080a7899 */ /* 0x000fe20008010209 */
[----:B------:R-:W-:Y:S01]  /*4f10*/  FFMA.FTZ R218, R19, -R218, R224 ;  /* 0x800000da13da7223 */ /* 0x000fe200000100e0 */
[----:B------:R-:W-:Y:S01]  /*4f20*/  USHF.L.U64.HI UR16, UR5, 0x2, UR6 ;  /* 0x0000000205107899 */ /* 0x000fe20008010206 */
[----:B------:R-:W-:Y:S01]  /*4f30*/  FFMA.FTZ R225, R230, R223, R225 ;  /* 0x000000dfe6e17223 */ /* 0x000fe200000100e1 */
[----:B------:R-:W-:Y:S01]  /*4f40*/  IADD3 R14, P2, R234, UR7, RZ ;  /* 0x00000007ea0e7c10 */ /* 0x000fe2000ff5e0ff */
[----:B------:R-:W-:Y:S01]  /*4f50*/  USHF.L.U32 UR11, UR5, 0x2, URZ ;  /* 0x00000002050b7899 */ /* 0x000fe2000800063f */
[----:B--2---:R-:W-:Y:S01]  /*4f60*/  IADD3 R12, P3, R236, UR7, RZ ;  /* 0x00000007ec0c7c10 */ /* 0x004fe2000ff7e0ff */
[----:B------:R-:W-:Y:S01]  /*4f70*/  BSSY B0, `(.L_x_8514) ;  /* 0x0000014000007945 */ /* 0x000fe20003800000 */
[----:B------:R-:W-:Y:S01]  /*4f80*/  IADD3.X R15, R233, UR10, RZ, P2, !PT ;  /* 0x0000000ae90f7c10 */ /* 0x000fe200097fe4ff */
[----:B------:R-:W-:Y:S01]  /*4f90*/  IMAD R16, R44, UR16, RZ ;  /* 0x000000102c107c24 */ /* 0x000fe2000f8e02ff */
[----:B------:R-:W-:Y:S01]  /*4fa0*/  ISETP.GE.AND P2, PT, R232, 0x21, PT ;  /* 0x00000021e800780c */ /* 0x000fe20003f46270 */
[----:B------:R-:W-:Y:S01]  /*4fb0*/  IMAD R224, R48, UR16, RZ ;  /* 0x0000001030e07c24 */ /* 0x000fe2000f8e02ff */
[----:B------:R-:W-:Y:S01]  /*4fc0*/  IADD3.X R13, R235, UR10, RZ, P3, !PT ;  /* 0x0000000aeb0d7c10 */ /* 0x000fe20009ffe4ff */
[----:B------:R-:W-:Y:S01]  /*4fd0*/  IMAD R165, R45, UR11, R16 ;  /* 0x0000000b2da57c24 */ /* 0x000fe2000f8e0210 */
[----:B------:R-:W-:Y:S01]  /*4fe0*/  ISETP.GE.AND P3, PT, R232, 0x41, PT ;  /* 0x00000041e800780c */ /* 0x000fe20003f66270 */
[----:B------:R-:W-:Y:S01]  /*4ff0*/  IMAD.WIDE.U32 R14, R44, UR11, R14 ;  /* 0x0000000b2c0e7c25 */ /* 0x000fe2000f8e000e */
[----:B------:R-:W-:-:S03]  /*5000*/  ISETP.GE.AND P6, PT, R232, 0x61, PT ;  /* 0x00000061e800780c */ /* 0x000fc60003fc6270 */
[----:B------:R-:W-:-:S04]  /*5010*/  IMAD.WIDE.U32 R16, R48, UR11, R12 ;  /* 0x0000000b30107c25 */ /* 0x000fc8000f8e000c */
[----:B------:R-:W-:Y:S01]  /*5020*/  FMUL.FTZ R12, R218, R217 ;  /* 0x000000d9da0c7220 */ /* 0x000fe20000410000 */
[----:B------:R-:W-:Y:S01]  /*5030*/  IADD3 R13, R15, R165, RZ ;  /* 0x000000a50f0d7210 */ /* 0x000fe20007ffe0ff */
[----:B------:R-:W-:Y:S02]  /*5040*/  IMAD R223, R49, UR11, R224 ;  /* 0x0000000b31df7c24 */ /* 0x000fe4000f8e02e0 */
[----:B------:R-:W-:Y:S01]  /*5050*/  FADD.FTZ R165, R225, R12 ;  /* 0x0000000ce1a57221 */ /* 0x000fe20000010000 */
[----:B------:R-:W-:Y:S02]  /*5060*/  MOV R12, R14 ;  /* 0x0000000e000c7202 */ /* 0x000fe40000000f00 */
[----:B------:R-:W-:Y:S01]  /*5070*/  IADD3 R17, R17, R223, RZ ;  /* 0x000000df11117210 */ /* 0x000fe20007ffe0ff */
[----:B------:R-:W-:Y:S06]  /*5080*/  @!P2 BRA `(.L_x_8515) ;  /* 0x000000000008a947 */ /* 0x000fec0003800000 */
[----:B------:R2:W-:Y:S04]  /*5090*/  REDG.E.ADD.F32.FTZ.RN.STRONG.GPU desc[UR12][R12.64+-0x780], R201 ;  /* 0xfff880c90c0079a6 */ /* 0x0005e8000c10f38c */
[----:B0-----:R2:W-:Y:S02]  /*50a0*/  REDG.E.ADD.F32.FTZ.RN.STRONG.GPU desc[UR12][R16.64+-0x780], R203 ;  /* 0xfff880cb100079a6 */ /* 0x0015e4000c10f38c */
.L_x_8515:
[----:B------:R-:W-:Y:S05]  /*50b0*/  BSYNC B0 ;  /* 0x0000000000007941 */ /* 0x000fea0003800000 */
.L_x_8514:
[----:B------:R3:W4:Y:S01]  /*50c0*/  LDS R15, [R202+0x1180] ;  /* 0x00118000ca0f7984 */ /* 0x0007220000000800 */
[----:B------:R-:W-:Y:S04]  /*50d0*/  BSSY B0, `(.L_x_8516) ;  /* 0x0000004000007945 */ /* 0x000fe80003800000 */
[----:B------:R-:W-:Y:S05]  /*50e0*/  @!P3 BRA `(.L_x_8517) ;  /* 0x000000000008b947 */ /* 0x000fea0003800000 */
[----:B------:R0:W-:Y:S04]  /*50f0*/  REDG.E.ADD.F32.FTZ.RN.STRONG.GPU desc[UR12][R12.64+-0x700], R199 ;  /* 0xfff900c70c0079a6 */ /* 0x0001e8000c10f38c */
[----:B----4-:R4:W-:Y:S02]  /*5100*/  REDG.E.ADD.F32.FTZ.RN.STRONG.GPU desc[UR12][R16.64+-0x700], R15 ;  /* 0xfff9000f100079a6 */ /* 0x0109e4000c10f38c */
.L_x_8517:
[----:B------:R-:W-:Y:S05]  /*5110*/  BSYNC B0 ;  /* 0x0000000000007941 */ /* 0x000fea0003800000 */
.L_x_8516:
        /* <DEDUP_REMOVED lines=9> */
.L_x_8519:
[----:B------:R-:W-:Y:S05]  /*51b0*/  BSYNC B0 ;  /* 0x0000000000007941 */ /* 0x000fea0003800000 */
.L_x_8518:
[----:B01----:R0:W1:Y:S01]  /*51c0*/  LDS R15, [R198+0x1280] ;  /* 0x00128000c60f7984 */ /* 0x0030620000000800 */
[----:B------:R-:W-:Y:S04]  /*51d0*/  BSSY B0, `(.L_x_8520) ;  /* 0x0000004000007945 */ /* 0x000fe80003800000 */
[----:B------:R-:W-:Y:S05]  /*51e0*/  @!P2 BRA `(.L_x_8521) ;  /* 0x000000000008a947 */ /* 0x000fea0003800000 */
[----:B------:R0:W-:Y:S04]  /*51f0*/  REDG.E.ADD.F32.FTZ.RN.STRONG.GPU desc[UR12][R12.64+-0x600], R195 ;  /* 0xfffa00c30c0079a6 */ /* 0x0001e8000c10f38c */
[----:B-1----:R0:W-:Y:S02]  /*5200*/  REDG.E.ADD.F32.FTZ.RN.STRONG.GPU desc[UR12][R16.64+-0x600], R15 ;  /* 0xfffa000f100079a6 */ /* 0x0021e4000c10f38c */
.L_x_8521:
[----:B------:R-:W-:Y:S05]  /*5210*/  BSYNC B0 ;  /* 0x0000000000007941 */ /* 0x000fea0003800000 */
.L_x_8520:
[----:B01----:R0:W1:Y:S01]  /*5220*/  LDS R15, [R196+0x1300] ;  /* 0x00130000c40f7984 */ /* 0x0030620000000800 */
[----:B------:R-:W-:Y:S04]  /*5230*/  BSSY B0, `(.L_x_8522) ;  /* 0x0000004000007945 */ /* 0x000fe80003800000 */
[----:B------:R-:W-:Y:S05]  /*5240*/  @!P4 BRA `(.L_x_8523) ;  /* 0x000000000008c947 */ /* 0x000fea0003800000 */
[----:B------:R0:W-:Y:S04]  /*5250*/  REDG.E.ADD.F32.FTZ.RN.STRONG.GPU desc[UR12][R12.64+-0x580], R193 ;  /* 0xfffa80c10c0079a6 */ /* 0x0001e8000c10f38c */
[----:B-1----:R0:W-:Y:S02]  /*5260*/  REDG.E.ADD.F32.FTZ.RN.STRONG.GPU desc[UR12][R16.64+-0x580], R15 ;  /* 0xfffa800f100079a6 */ /* 0x0021e4000c10f38c */
.L_x_8523:
[----:B------:R-:W-:Y:S05]  /*5270*/  BSYNC B0 ;  /* 0x0000000000007941 */ /* 0x000fea0003800000 */
.L_x_8522:
[----:B01----:R0:W1:Y:S01]  /*5280*/  LDS R15, [R194+0x1380] ;  /* 0x00138000c20f7984 */ /* 0x0030620000000800 */
[----:B------:R-:W-:Y:S04]  /*5290*/  BSSY B0, `(.L_x_8524) ;  /* 0x0000004000007945 */ /* 0x000fe80003800000 */
[----:B------:R-:W-:Y:S05]  /*52a0*/  @!P5 BRA `(.L_x_8525) ;  /* 0x000000000008d947 */ /* 0x000fea0003800000 */
[----:B------:R0:W-:Y:S04]  /*52b0*/  REDG.E.ADD.F32.FTZ.RN.STRONG.GPU desc[UR12][R12.64+-0x500], R191 ;  /* 0xfffb00bf0c0079a6 */ /* 0x0001e8000c10f38c */
[----:B-1----:R0:W-:Y:S02]  /*52c0*/  REDG.E.ADD.F32.FTZ.RN.STRONG.GPU desc[UR12][R16.64+-0x500], R15 ;  /* 0xfffb000f100079a6 */ /* 0x0021e4000c10f38c */
.L_x_8525:
[----:B------:R-:W-:Y:S05]  /*52d0*/  BSYNC B0 ;  /* 0x0000000000007941 */ /* 0x000fea0003800000 */
.L_x_8524:
[----:B01----:R0:W1:Y:S01]  /*52e0*/  LDS R15, [R192+0x1400] ;  /* 0x00140000c00f7984 */ /* 0x0030620000000800 */
[----:B------:R-:W-:Y:S01]  /*52f0*/  BSSY B0, `(.L_x_8526) ;  /* 0x0000008000007945 */ /* 0x000fe20003800000 */
[C---:B------:R-:W-:Y:S02]  /*5300*/  ISETP.GE.AND P4, PT, R232.reuse, 0x101, PT ;  /* 0x00000101e800780c */ /* 0x040fe40003f86270 */
[C---:B------:R-:W-:Y:S02]  /*5310*/  ISETP.GE.AND P5, PT, R232.reuse, 0x121, PT ;  /* 0x00000121e800780c */ /* 0x040fe40003fa6270 */
[C---:B------:R-:W-:Y:S02]  /*5320*/  ISETP.GE.AND P6, PT, R232.reuse, 0x141, PT ;  /* 0x00000141e800780c */ /* 0x040fe40003fc6270 */
[----:B------:R-:W-:Y:S01]  /*5330*/  ISETP.GE.AND P2, PT, R232, 0x161, PT ;  /* 0x00000161e800780c */ /* 0x000fe20003f46270 */
[----:B0-----:R-:W-:-:S12]  /*5340*/  @!P3 BRA `(.L_x_8527) ;  /* 0x000000000008b947 */ /* 0x001fd80003800000 */
[----:B------:R0:W-:Y:S04]  /*5350*/  REDG.E.ADD.F32.FTZ.RN.STRONG.GPU desc[UR12][R12.64+-0x480], R189 ;  /* 0xfffb80bd0c0079a6 */ /* 0x0001e8000c10f38c */
[----:B-1----:R0:W-:Y:S02]  /*5360*/  REDG.E.ADD.F32.FTZ.RN.STRONG.GPU desc[UR12][R16.64+-0x480], R15 ;  /* 0xfffb800f100079a6 */ /* 0x0021e4000c10f38c */
.L_x_8527:
[----:B------:R-:W-:Y:S05]  /*5370*/  BSYNC B0 ;  /* 0x0000000000007941 */ /* 0x000fea0003800000 */
.L_x_8526:
[----:B01----:R0:W1:Y:S01]  /*5380*/  LDS R15, [R190+0x1480] ;  /* 0x00148000be0f7984 */ /* 0x0030620000000800 */
[----:B------:R-:W-:Y:S04]  /*5390*/  BSSY B0, `(.L_x_8528) ;  /* 0x0000004000007945 */ /* 0x000fe80003800000 */
[----:B------:R-:W-:Y:S05]  /*53a0*/  @!P4 BRA `(.L_x_8529) ;  /* 0x000000000008c947 */ /* 0x000fea0003800000 */
[----:B------:R0:W-:Y:S04]  /*53b0*/  REDG.E.ADD.F32.FTZ.RN.STRONG.GPU desc[UR12][R12.64+-0x400], R187 ;  /* 0xfffc00bb0c0079a6 */ /* 0x0001e8000c10f38c */
[----:B-1----:R0:W-:Y:S02]  /*53c0*/  REDG.E.ADD.F32.FTZ.RN.STRONG.GPU desc[UR12][R16.64+-0x400], R15 ;  /* 0xfffc000f100079a6 */ /* 0x0021e4000c10f38c */
.L_x_8529:
[----:B------:R-:W-:Y:S05]  /*53d0*/  BSYNC B0 ;  /* 0x0000000000007941 */ /* 0x000fea0003800000 */
.L_x_8528:
[----:B01----:R0:W1:Y:S01]  /*53e0*/  LDS R15, [R188+0x1500] ;  /* 0x00150000bc0f7984 */ /* 0x0030620000000800 */
[----:B------:R-:W-:Y:S04]  /*53f0*/  BSSY B0, `(.L_x_8530) ;  /* 0x0000004000007945 */ /* 0x000fe80003800000 */
[----:B------:R-:W-:Y:S05]  /*5400*/  @!P5 BRA `(.L_x_8531) ;  /* 0x000000000008d947 */ /* 0x000fea0003800000 */
[----:B------:R0:W-:Y:S04]  /*5410*/  REDG.E.ADD.F32.FTZ.RN.STRONG.GPU desc[UR12][R12.64+-0x380], R185 ;  /* 0xfffc80b90c0079a6 */ /* 0x0001e8000c10f38c */
[----:B-1----:R0:W-:Y:S02]  /*5420*/  REDG.E.ADD.F32.FTZ.RN.STRONG.GPU desc[UR12][R16.64+-0x380], R15 ;  /* 0xfffc800f100079a6 */ /* 0x0021e4000c10f38c */
.L_x_8531:
[----:B------:R-:W-:Y:S05]  /*5430*/  BSYNC B0 ;  /* 0x0000000000007941 */ /* 0x000fea0003800000 */
.L_x_8530:
[----:B01----:R0:W1:Y:S01]  /*5440*/  LDS R15, [R186+0x1580] ;  /* 0x00158000ba0f7984 */ /* 0x0030620000000800 */
[----:B------:R-:W-:Y:S04]  /*5450*/  BSSY B0, `(.L_x_8532) ;  /* 0x0000004000007945 */ /* 0x000fe80003800000 */
[----:B------:R-:W-:Y:S05]  /*5460*/  @!P6 BRA `(.L_x_8533) ;  /* 0x000000000008e947 */ /* 0x000fea0003800000 */
[----:B------:R0:W-:Y:S04]  /*5470*/  REDG.E.ADD.F32.FTZ.RN.STRONG.GPU desc[UR12][R12.64+-0x300], R183 ;  /* 0xfffd00b70c0079a6 */ /* 0x0001e8000c10f38c */
[----:B-1----:R0:W-:Y:S02]  /*5480*/  REDG.E.ADD.F32.FTZ.RN.STRONG.GPU desc[UR12][R16.64+-0x300], R15 ;  /* 0xfffd000f100079a6 */ /* 0x0021e4000c10f38c */
.L_x_8533:
[----:B------:R-:W-:Y:S05]  /*5490*/  BSYNC B0 ;  /* 0x0000000000007941 */ /* 0x000fea0003800000 */
.L_x_8532:
        /* <DEDUP_REMOVED lines=9> */
.L_x_8535:
[----:B------:R-:W-:Y:S05]  /*5530*/  BSYNC B0 ;  /* 0x0000000000007941 */ /* 0x000fea0003800000 */
.L_x_8534:
[----:B01----:R0:W1:Y:S01]  /*5540*/  LDS R15, [R182+0x1680] ;  /* 0x00168000b60f7984 */ /* 0x0030620000000800 */
[----:B------:R-:W-:Y:S04]  /*5550*/  BSSY B0, `(.L_x_8536) ;  /* 0x0000004000007945 */ /* 0x000fe80003800000 */
[----:B------:R-:W-:Y:S05]  /*5560*/  @!P3 BRA `(.L_x_8537) ;  /* 0x000000000008b947 */ /* 0x000fea0003800000 */
[----:B------:R0:W-:Y:S04]  /*5570*/  REDG.E.ADD.F32.FTZ.RN.STRONG.GPU desc[UR12][R12.64+-0x200], R179 ;  /* 0xfffe00b30c0079a6 */ /* 0x0001e8000c10f38c */
[----:B-1----:R0:W-:Y:S02]  /*5580*/  REDG.E.ADD.F32.FTZ.RN.STRONG.GPU desc[UR12][R16.64+-0x200], R15 ;  /* 0xfffe000f100079a6 */ /* 0x0021e4000c10f38c */
.L_x_8537:
[----:B------:R-:W-:Y:S05]  /*5590*/  BSYNC B0 ;  /* 0x0000000000007941 */ /* 0x000fea0003800000 */
.L_x_8536:
[----:B01----:R0:W1:Y:S01]  /*55a0*/  LDS R15, [R180+0x1700] ;  /* 0x00170000b40f7984 */ /* 0x0030620000000800 */
[----:B------:R-:W-:Y:S04]  /*55b0*/  BSSY B0, `(.L_x_8538) ;  /* 0x0000004000007945 */ /* 0x000fe80003800000 */
[----:B------:R-:W-:Y:S05]  /*55c0*/  @!P4 BRA `(.L_x_8539) ;  /* 0x000000000008c947 */ /* 0x000fea0003800000 */
[----:B------:R0:W-:Y:S04]  /*55d0*/  REDG.E.ADD.F32.FTZ.RN.STRONG.GPU desc[UR12][R12.64+-0x180], R177 ;  /* 0xfffe80b10c0079a6 */ /* 0x0001e8000c10f38c */
[----:B-1----:R0:W-:Y:S02]  /*55e0*/  REDG.E.ADD.F32.FTZ.RN.STRONG.GPU desc[UR12][R16.64+-0x180], R15 ;  /* 0xfffe800f100079a6 */ /* 0x0021e4000c10f38c */
.L_x_8539:
[----:B------:R-:W-:Y:S05]  /*55f0*/  BSYNC B0 ;  /* 0x0000000000007941 */ /* 0x000fea0003800000 */
.L_x_8538:
[----:B01----:R0:W1:Y:S01]  /*5600*/  LDS R15, [R178+0x1780] ;  /* 0x00178000b20f7984 */ /* 0x0030620000000800 */
[----:B------:R-:W-:Y:S04]  /*5610*/  BSSY B0, `(.L_x_8540) ;  /* 0x0000004000007945 */ /* 0x000fe80003800000 */
[----:B------:R-:W-:Y:S05]  /*5620*/  @!P5 BRA `(.L_x_8541) ;  /* 0x000000000008d947 */ /* 0x000fea0003800000 */
[----:B------:R0:W-:Y:S04]  /*5630*/  REDG.E.ADD.F32.FTZ.RN.STRONG.GPU desc[UR12][R12.64+-0x100], R175 ;  /* 0xffff00af0c0079a6 */ /* 0x0001e8000c10f38c */
[----:B-1----:R0:W-:Y:S02]  /*5640*/  REDG.E.ADD.F32.FTZ.RN.STRONG.GPU desc[UR12][R16.64+-0x100], R15 ;  /* 0xffff000f100079a6 */ /* 0x0021e4000c10f38c */
.L_x_8541:
[----:B------:R-:W-:Y:S05]  /*5650*/  BSYNC B0 ;  /* 0x0000000000007941 */ /* 0x000fea0003800000 */
.L_x_8540:
[----:B01----:R0:W1:Y:S01]  /*5660*/  LDS R15, [R176+0x1800] ;  /* 0x00180000b00f7984 */ /* 0x0030620000000800 */
[----:B------:R-:W-:Y:S04]  /*5670*/  BSSY B0, `(.L_x_8542) ;  /* 0x0000004000007945 */ /* 0x000fe80003800000 */
[----:B------:R-:W-:Y:S05]  /*5680*/  @!P6 BRA `(.L_x_8543) ;  /* 0x000000000008e947 */ /* 0x000fea0003800000 */
[----:B------:R0:W-:Y:S04]  /*5690*/  REDG.E.ADD.F32.FTZ.RN.STRONG.GPU desc[UR12][R12.64+-0x80], R173 ;  /* 0xffff80ad0c0079a6 */ /* 0x0001e8000c10f38c */
[----:B-1----:R0:W-:Y:S02]  /*56a0*/  REDG.E.ADD.F32.FTZ.RN.STRONG.GPU desc[UR12][R16.64+-0x80], R15 ;  /* 0xffff800f100079a6 */ /* 0x0021e4000c10f38c */
.L_x_8543:
[----:B------:R-:W-:Y:S05]  /*56b0*/  BSYNC B0 ;  /* 0x0000000000007941 */ /* 0x000fea0003800000 */
.L_x_8542:
[----:B0-2---:R-:W0:Y:S01]  /*56c0*/  SHFL.DOWN P2, R16, R165, 0x1, 0x1f ;  /* 0x08201f00a5107f89 */ /* 0x005e220000040000 */
[-C--:B------:R-:W-:Y:S01]  /*56d0*/  FMUL.FTZ R52, R52, R31.reuse ;  /* 0x0000001f34347220 */ /* 0x080fe20000410000 */
[C---:B------:R-:W-:Y:S01]  /*56e0*/  FMUL.FTZ R31, R163.reuse, R31 ;  /* 0x0000001fa31f7220 */ /* 0x040fe20000410000 */
[CC--:B------:R-:W-:Y:S01]  /*56f0*/  FMUL.FTZ R12, R163.reuse, R25.reuse ;  /* 0x00000019a30c7220 */ /* 0x0c0fe20000410000 */
        /* <DEDUP_REMOVED lines=9> */
[-C--:B------:R-:W-:Y:S01]  /*5790*/  FMUL.FTZ R33, R33, R216.reuse ;  /* 0x000000d821217220 */ /* 0x080fe20000410000 */
[----:B------:R-:W-:Y:S01]  /*57a0*/  FFMA.FTZ R14, R150, R167, R13 ;  /* 0x000000a7960e7223 */ /* 0x000fe2000001000d */
[----:B------:R-:W-:Y:S01]  /*57b0*/  FADD.FTZ R97, R12, R97 ;  /* 0x000000610c617221 */ /* 0x000fe20000010000 */
[C---:B------:R-:W-:Y:S01]  /*57c0*/  FMUL.FTZ R13, R163.reuse, R216 ;  /* 0x000000d8a30d7220 */ /* 0x040fe20000410000 */
[-C--:B------:R-:W-:Y:S01]  /*57d0*/  FMUL.FTZ R12, R163, R215.reuse ;  /* 0x000000d7a30c7220 */ /* 0x080fe20000410000 */
[----:B------:R-:W-:Y:S01]  /*57e0*/  FMUL.FTZ R34, R34, R215 ;  /* 0x000000d722227220 */ /* 0x000fe20000410000 */
[----:B------:R-:W-:Y:S01]  /*57f0*/  FFMA.FTZ R68, R83, R33, R68 ;  /* 0x0000002153447223 */ /* 0x000fe20000010044 */
[----:B------:R-:W-:Y:S01]  /*5800*/  FMUL.FTZ R13, R204, R13 ;  /* 0x0000000dcc0d7220 */ /* 0x000fe20000410000 */
[----:B------:R-:W-:Y:S01]  /*5810*/  FMUL.FTZ R12, R205, R12 ;  /* 0x0000000ccd0c7220 */ /* 0x000fe20000410000 */
[-C--:B------:R-:W-:Y:S01]  /*5820*/  FFMA.FTZ R69, R86, R34.reuse, R69 ;  /* 0x0000002256457223 */ /* 0x080fe20000010045 */
[----:B------:R-:W-:Y:S01]  /*5830*/  FMUL.FTZ R17, R168, R27 ;  /* 0x0000001ba8117220 */ /* 0x000fe20000410000 */
[----:B0-----:R-:W-:Y:S01]  /*5840*/  @P2 FADD R16, R165, R16 ;  /* 0x00000010a5102221 */ /* 0x001fe20000000000 */
[----:B------:R-:W-:Y:S01]  /*5850*/  FFMA.FTZ R33, R156, R33, R13 ;  /* 0x000000219c217223 */ /* 0x000fe2000001000d */
[----:B------:R-:W-:Y:S01]  /*5860*/  FFMA.FTZ R34, R157, R34, R12 ;  /* 0x000000229d227223 */ /* 0x000fe2000001000c */
[C---:B------:R-:W-:Y:S01]  /*5870*/  FMUL.FTZ R27, R163.reuse, R27 ;  /* 0x0000001ba31b7220 */ /* 0x040fe20000410000 */
[CC--:B------:R-:W-:Y:S01]  /*5880*/  FMUL.FTZ R13, R163.reuse, R214.reuse ;  /* 0x000000d6a30d7220 */ /* 0x0c0fe20000410000 */
[----:B-1----:R-:W0:Y:S01]  /*5890*/  SHFL.DOWN P2, R15, R16, 0x2, 0x1f ;  /* 0x08401f00100f7f89 */ /* 0x002e220000040000 */
[-C--:B------:R-:W-:Y:S01]  /*58a0*/  FMUL.FTZ R12, R163, R213.reuse ;  /* 0x000000d5a30c7220 */ /* 0x080fe20000410000 */
[----:B------:R-:W-:Y:S01]  /*58b0*/  FMUL.FTZ R23, R23, R214 ;  /* 0x000000d617177220 */ /* 0x000fe20000410000 */
[----:B------:R-:W-:Y:S01]  /*58c0*/  FMUL.FTZ R32, R32, R213 ;  /* 0x000000d520207220 */ /* 0x000fe20000410000 */
[----:B------:R-:W-:Y:S01]  /*58d0*/  FMUL.FTZ R27, R222, R27 ;  /* 0x0000001bde1b7220 */ /* 0x000fe20000410000 */
[----:B------:R-:W-:Y:S01]  /*58e0*/  FMUL.FTZ R25, R163, R30 ;  /* 0x0000001ea3197220 */ /* 0x000fe20000410000 */
[----:B------:R-:W-:Y:S01]  /*58f0*/  FMUL.FTZ R13, R206, R13 ;  /* 0x0000000dce0d7220 */ /* 0x000fe20000410000 */
[----:B------:R-:W-:Y:S01]  /*5900*/  FMUL.FTZ R12, R207, R12 ;  /* 0x0000000ccf0c7220 */ /* 0x000fe20000410000 */
[----:B------:R-:W-:Y:S01]  /*5910*/  ISETP.NE.AND P3, PT, R128, RZ, PT ;  /* 0x000000ff8000720c */ /* 0x000fe20003f65270 */
[----:B------:R-:W-:Y:S01]  /*5920*/  FADD.FTZ R95, R14, R95 ;  /* 0x0000005f0e5f7221 */ /* 0x000fe20000010000 */
[----:B------:R-:W-:Y:S01]  /*5930*/  FFMA.FTZ R70, R85, R23, R70 ;  /* 0x0000001755467223 */ /* 0x000fe20000010046 */
[----:B------:R-:W-:Y:S01]  /*5940*/  FFMA.FTZ R71, R88, R32, R71 ;  /* 0x0000002058477223 */ /* 0x000fe20000010047 */
[----:B------:R-:W-:Y:S01]  /*5950*/  FMUL.FTZ R35, R35, R172 ;  /* 0x000000ac23237220 */ /* 0x000fe20000410000 */
[-C--:B------:R-:W-:Y:S01]  /*5960*/  FFMA.FTZ R61, R78, R17.reuse, R61 ;  /* 0x000000114e3d7223 */ /* 0x080fe2000001003d */
[----:B------:R-:W-:Y:S01]  /*5970*/  FFMA.FTZ R14, R146, R17, R27 ;  /* 0x00000011920e7223 */ /* 0x000fe2000001001b */
[----:B------:R-:W-:Y:S01]  /*5980*/  FMUL.FTZ R25, R230, R25 ;  /* 0x00000019e6197220 */ /* 0x000fe20000410000 */
[----:B------:R-:W-:Y:S01]  /*5990*/  FFMA.FTZ R23, R158, R23, R13 ;  /* 0x000000179e177223 */ /* 0x000fe2000001000d */
[----:B------:R-:W-:Y:S01]  /*59a0*/  FFMA.FTZ R32, R159, R32, R12 ;  /* 0x000000209f207223 */ /* 0x000fe2000001000c */
[C---:B------:R-:W-:Y:S01]  /*59b0*/  FMUL.FTZ R172, R163.reuse, R172 ;  /* 0x000000aca3ac7220 */ /* 0x040fe20000410000 */
        /* <DEDUP_REMOVED lines=12> */
[----:B------:R-:W-:Y:S01]  /*5a80*/  FADD.FTZ R93, R14, R93 ;  /* 0x0000005d0e5d7221 */ /* 0x000fe20000010000 */
        /* <DEDUP_REMOVED lines=21> */
[----:B0-----:R-:W-:Y:S01]  /*5be0*/  @P2 FADD R176, R15, R176 ;  /* 0x000000b00fb02221 */ /* 0x001fe20000000000 */
[-C--:B------:R-:W-:Y:S01]  /*5bf0*/  FMUL.FTZ R15, R166, R28.reuse ;  /* 0x0000001ca60f7220 */ /* 0x080fe20000410000 */
[C---:B------:R-:W-:Y:S01]  /*5c00*/  FMUL.FTZ R28, R163.reuse, R28 ;  /* 0x0000001ca31c7220 */ /* 0x040fe20000410000 */
[----:B------:R-:W-:Y:S01]  /*5c10*/  FMUL.FTZ R163, R163, R210 ;  /* 0x000000d2a3a37220 */ /* 0x000fe20000410000 */
[----:B------:R-:W-:Y:S01]  /*5c20*/  FFMA.FTZ R73, R90, R22, R73 ;  /* 0x000000165a497223 */ /* 0x000fe20000010049 */
[----:B------:R-:W0:Y:S01]  /*5c30*/  SHFL.DOWN P2, R31, R176, 0x8, 0x1f ;  /* 0x09001f00b01f7f89 */ /* 0x000e220000040000 */
[----:B------:R-:W-:Y:S01]  /*5c40*/  FMUL.FTZ R221, R221, R28 ;  /* 0x0000001cdddd7220 */ /* 0x000fe20000410000 */
[----:B------:R-:W-:Y:S01]  /*5c50*/  FFMA.FTZ R62, R77, R15, R62 ;  /* 0x0000000f4d3e7223 */ /* 0x000fe2000001003e */
[----:B------:R-:W-:Y:S01]  /*5c60*/  FMUL.FTZ R163, R0, R163 ;  /* 0x000000a300a37220 */ /* 0x000fe20000410000 */
[----:B------:R-:W-:Y:S01]  /*5c70*/  FADD.FTZ R105, R12, R105 ;  /* 0x000000690c697221 */ /* 0x000fe20000010000 */
[----:B------:R-:W-:Y:S01]  /*5c80*/  FFMA.FTZ R221, R148, R15, R221 ;  /* 0x0000000f94dd7223 */ /* 0x000fe200000100dd */
[----:B------:R-:W-:-:S03]  /*5c90*/  FMUL.FTZ R15, R18, R30 ;  /* 0x0000001e120f7220 */ /* 0x000fc60000410000 */
[----:B------:R-:W-:Y:S01]  /*5ca0*/  FADD.FTZ R94, R221, R94 ;  /* 0x0000005edd5e7221 */ /* 0x000fe20000010000 */
[-C--:B------:R-:W-:Y:S01]  /*5cb0*/  FFMA.FTZ R60, R75, R15.reuse, R60 ;  /* 0x0000000f4b3c7223 */ /* 0x080fe2000001003c */
[----:B------:R-:W-:Y:S01]  /*5cc0*/  FFMA.FTZ R25, R144, R15, R25 ;  /* 0x0000000f90197223 */ /* 0x000fe20000010019 */
[----:B------:R-:W-:Y:S01]  /*5cd0*/  FMUL.FTZ R15, R208, R13 ;  /* 0x0000000dd00f7220 */ /* 0x000fe20000410000 */
[----:B------:R-:W-:Y:S02]  /*5ce0*/  FMUL.FTZ R13, R20, R210 ;  /* 0x000000d2140d7220 */ /* 0x000fe40000410000 */
[----:B------:R-:W-:Y:S01]  /*5cf0*/  FADD.FTZ R92, R25, R92 ;  /* 0x0000005c195c7221 */ /* 0x000fe20000010000 */
[----:B------:R-:W-:Y:S01]  /*5d00*/  FFMA.FTZ R15, R160, R21, R15 ;  /* 0x00000015a00f7223 */ /* 0x000fe2000001000f */
[-C--:B------:R-:W-:Y:S01]  /*5d10*/  FFMA.FTZ R163, R162, R13.reuse, R163 ;  /* 0x0000000da2a37223 */ /* 0x080fe200000100a3 */
[----:B------:R-:W-:Y:S02]  /*5d20*/  FFMA.FTZ R74, R89, R13, R74 ;  /* 0x0000000d594a7223 */ /* 0x000fe4000001004a */
        /* <DEDUP_REMOVED lines=13> */
.L_x_8545:
[----:B------:R-:W-:Y:S05]  /*5e00*/  BSYNC B0 ;  /* 0x0000000000007941 */ /* 0x000fea0003800000 */
.L_x_8544:
[----:B------:R-:W-:Y:S01]  /*5e10*/  IADD3 R57, R57, 0x1, RZ ;  /* 0x0000000139397810 */ /* 0x000fe20007ffe0ff */
[----:B------:R-:W-:-:S03]  /*5e20*/  UIADD3 UR5, UP0, UR5, 0x1, URZ ;  /* 0x0000000105057890 */ /* 0x000fc6000ff1e03f */
[----:B------:R-:W-:Y:S01]  /*5e30*/  ISETP.GE.AND P0, PT, R57, UR32, PT ;  /* 0x0000002039007c0c */ /* 0x000fe2000bf06270 */
[----:B------:R-:W-:-:S12]  /*5e40*/  UIADD3.X UR6, URZ, UR6, URZ, UP0, !UPT ;  /* 0x000000063f067290 */ /* 0x000fd800087fe43f */
[----:B------:R-:W-:Y:S05]  /*5e50*/  @!P0 BRA `(.L_x_8546) ;  /* 0xffffffc800d88947 */ /* 0x000fea000383ffff */
.L_x_8509:
[----:B------:R-:W-:Y:S01]  /*5e60*/  BAR.SYNC.DEFER_BLOCKING 0x0 ;  /* 0x0000000000007b1d */ /* 0x000fe20000010000 */
[----:B------:R-:W-:Y:S01]  /*5e70*/  F2FP.F16.F32.PACK_AB R11, R67, R68 ;  /* 0x00000044430b723e */ /* 0x000fe200000000ff */
[----:B------:R-:W-:Y:S01]  /*5e80*/  UIADD3 UR4, UR4, -0x200, URZ ;  /* 0xfffffe0004047890 */ /* 0x000fe2000fffe03f */
[----:B------:R-:W-:Y:S02]  /*5e90*/  F2FP.F16.F32.PACK_AB R10, R69, R70 ;  /* 0x00000046450a723e */ /* 0x000fe400000000ff */
[----:B------:R-:W-:-:S03]  /*5ea0*/  F2FP.F16.F32.PACK_AB R9, R71, R72 ;  /* 0x000000484709723e */ /* 0x000fc600000000ff */
[----:B-1----:R-:W1:Y:S01]  /*5eb0*/  LDC.64 R14, c[0x0][0x390] ;  /* 0x0000e400ff0e7b82 */ /* 0x002e620000000a00 */
[----:B------:R-:W-:Y:S02]  /*5ec0*/  F2FP.F16.F32.PACK_AB R8, R73, R74 ;  /* 0x0000004a4908723e */ /* 0x000fe400000000ff */
[----:B------:R-:W-:Y:S02]  /*5ed0*/  F2FP.F16.F32.PACK_AB R59, R59, R60 ;  /* 0x0000003c3b3b723e */ /* 0x000fe400000000ff */
[----:B------:R-:W-:Y:S02]  /*5ee0*/  F2FP.F16.F32.PACK_AB R58, R61, R62 ;  /* 0x0000003e3d3a723e */ /* 0x000fe400000000ff */
[----:B------:R-:W-:Y:S01]  /*5ef0*/  F2FP.F16.F32.PACK_AB R57, R63, R64 ;  /* 0x000000403f39723e */ /* 0x000fe200000000ff */
[----:B0-----:R-:W0:Y:S01]  /*5f00*/  LDC.64 R16, c[0x0][0x388] ;  /* 0x0000e200ff107b82 */ /* 0x001e220000000a00 */
[----:B------:R-:W-:Y:S02]  /*5f10*/  LEA R43, R128, R29, 0x5 ;  /* 0x0000001d802b7211 */ /* 0x000fe400078e28ff */
[----:B------:R-:W-:-:S02]  /*5f20*/  F2FP.F16.F32.PACK_AB R56, R65, R66 ;  /* 0x000000424138723e */ /* 0x000fc400000000ff */
[----:B------:R-:W-:Y:S02]  /*5f30*/  LEA R42, R128, R29, 0x4 ;  /* 0x0000001d802a7211 */ /* 0x000fe400078e20ff */
[----:B------:R-:W-:Y:S01]  /*5f40*/  F2FP.F16.F32.PACK_AB R23, R91, R92 ;  /* 0x0000005c5b17723e */ /* 0x000fe200000000ff */
[----:B------:R-:W2:Y:S01]  /*5f50*/  LDC.64 R18, c[0x0][0x3e0] ;  /* 0x0000f800ff127b82 */ /* 0x000ea20000000a00 */
[----:B------:R-:W-:Y:S01]  /*5f60*/  F2FP.F16.F32.PACK_AB R22, R93, R94 ;  /* 0x0000005e5d16723e */ /* 0x000fe200000000ff */
[----:B------:R-:W-:Y:S01]  /*5f70*/  STS.128 [R43], R8 ;  /* 0x000000082b007388 */ /* 0x000fe20000000c00 */
[----:B------:R-:W-:Y:S02]  /*5f80*/  F2FP.F16.F32.PACK_AB R21, R95, R96 ;  /* 0x000000605f15723e */ /* 0x000fe400000000ff */
[----:B------:R-:W-:Y:S01]  /*5f90*/  F2FP.F16.F32.PACK_AB R20, R97, R98 ;  /* 0x000000626114723e */ /* 0x000fe200000000ff */
[----:B------:R-:W-:Y:S01]  /*5fa0*/  STS.128 [R43+0x10], R56 ;  /* 0x000010382b007388 */ /* 0x000fe20000000c00 */
[----:B------:R-:W-:-:S03]  /*5fb0*/  NOP ;  /* 0x0000000000007918 */ /* 0x000fc60000000000 */
[----:B------:R-:W5:Y:S01]  /*5fc0*/  LDS.128 R4, [R42] ;  /* 0x000000002a047984 */ /* 0x000f620000000c00 */
[-C--:B-1----:R-:W-:Y:S01]  /*5fd0*/  IMAD R0, R151, R14.reuse, RZ ;  /* 0x0000000e97007224 */ /* 0x082fe200078e02ff */
[----:B------:R-:W1:Y:S01]  /*5fe0*/  LDC.64 R32, c[0x0][0x3b0] ;  /* 0x0000ec00ff207b82 */ /* 0x000e620000000a00 */
[C---:B------:R-:W-:Y:S01]  /*5ff0*/  IMAD.WIDE.U32 R12, R140.reuse, R14, UR8 ;  /* 0x000000088c0c7e25 */ /* 0x040fe2000f8e000e */
[----:B------:R-:W3:Y:S01]  /*6000*/  LDS.128 R8, [R42+0x200] ;  /* 0x000200002a087984 */ /* 0x000ee20000000c00 */
[----:B------:R-:W-:Y:S02]  /*6010*/  IADD3 R133, P1, R133, -0x400, RZ ;  /* 0xfffffc0085857810 */ /* 0x000fe40007f3e0ff */
[----:B------:R-:W-:Y:S02]  /*6020*/  IMAD R15, R140, R15, R0 ;  /* 0x0000000f8c0f7224 */ /* 0x000fe400078e0200 */
[----:B------:R-:W-:Y:S01]  /*6030*/  FADD.FTZ R0, R143, R106 ;  /* 0x0000006a8f007221 */ /* 0x000fe20000010000 */
[----:B0-----:R-:W-:Y:S01]  /*6040*/  IMAD R14, R16, UR15, RZ ;  /* 0x0000000f100e7c24 */ /* 0x001fe2000f8e02ff */
[----:B------:R-:W0:Y:S01]  /*6050*/  LDC.64 R34, c[0x0][0x3a8] ;  /* 0x0000ea00ff227b82 */ /* 0x000e220000000a00 */
[----:B------:R-:W-:-:S02]  /*6060*/  IADD3 R129, P2, R129, -0x400, RZ ;  /* 0xfffffc0081817810 */ /* 0x000fc40007f5e0ff */
[----:B------:R-:W-:Y:S01]  /*6070*/  IADD3 R13, R13, R15, RZ ;  /* 0x0000000f0d0d7210 */ /* 0x000fe20007ffe0ff */
[----:B------:R-:W-:Y:S02]  /*6080*/  IMAD R17, R17, UR14, R14 ;  /* 0x0000000e11117c24 */ /* 0x000fe4000f8e020e */
[----:B------:R-:W-:Y:S01]  /*6090*/  FADD.FTZ R15, R0, R105 ;  /* 0x00000069000f7221 */ /* 0x000fe20000010000 */
[----:B------:R-:W-:Y:S01]  /*60a0*/  IADD3 R138, P3, R138, -0x400, RZ ;  /* 0xfffffc008a8a7810 */ /* 0x000fe20007f7e0ff */
[----:B------:R-:W-:-:S04]  /*60b0*/  IMAD.WIDE.U32 R12, R16, UR14, R12 ;  /* 0x0000000e100c7c25 */ /* 0x000fc8000f8e000c */
[----:B------:R-:W-:Y:S01]  /*60c0*/  FADD.FTZ R0, R15, R104 ;  /* 0x000000680f007221 */ /* 0x000fe20000010000 */
[----:B------:R-:W-:Y:S01]  /*60d0*/  F2FP.F16.F32.PACK_AB R16, R105, R106 ;  /* 0x0000006a6910723e */ /* 0x000fe200000000ff */
[----:B------:R-:W4:Y:S01]  /*60e0*/  LDC.64 R40, c[0x0][0x3f0] ;  /* 0x0000fc00ff287b82 */ /* 0x000f220000000a00 */
[----:B------:R-:W-:Y:S02]  /*60f0*/  IADD3 R136, P4, R136, -0x400, RZ ;  /* 0xfffffc0088887810 */ /* 0x000fe40007f9e0ff */
[----:B------:R-:W-:Y:S01]  /*6100*/  IADD3 R15, R13, R17, RZ ;  /* 0x000000110d0f7210 */ /* 0x000fe20007ffe0ff */
[----:B------:R-:W-:Y:S01]  /*6110*/  FADD.FTZ R13, R0, R103 ;  /* 0x00000067000d7221 */ /* 0x000fe20000010000 */
[C---:B--2---:R-:W-:Y:S02]  /*6120*/  LEA R14, P0, R12.reuse, R18, 0x1 ;  /* 0x000000120c0e7211 */ /* 0x044fe400078008ff */
[----:B------:R-:W-:Y:S01]  /*6130*/  F2FP.F16.F32.PACK_AB R18, R101, R102 ;  /* 0x000000666512723e */ /* 0x000fe200000000ff */
[----:B------:R-:W-:Y:S01]  /*6140*/  FADD.FTZ R0, R13, R102 ;  /* 0x000000660d007221 */ /* 0x000fe20000010000 */
[----:B------:R-:W-:-:S02]  /*6150*/  LEA.HI.X R15, R12, R19, R15, 0x1, P0 ;  /* 0x000000130c0f7211 */ /* 0x000fc400000f0c0f */
[----:B------:R-:W-:Y:S01]  /*6160*/  F2FP.F16.F32.PACK_AB R19, R99, R100 ;  /* 0x000000646313723e */ /* 0x000fe200000000ff */
[----:B------:R-:W-:Y:S01]  /*6170*/  FADD.FTZ R17, R0, R101 ;  /* 0x0000006500117221 */ /* 0x000fe20000010000 */
[----:B------:R-:W-:Y:S01]  /*6180*/  IADD3 R134, P5, R134, -0x400, RZ ;  /* 0xfffffc0086867810 */ /* 0x000fe20007fbe0ff */
[----:B------:R-:W-:Y:S01]  /*6190*/  IMAD.WIDE R12, R125, 0x10, R14 ;  /* 0x000000107d0c7825 */ /* 0x000fe200078e020e */
[----:B------:R-:W-:-:S03]  /*61a0*/  IADD3.X R131, R131, -0x1, RZ, P1, !PT ;  /* 0xffffffff83837810 */ /* 0x000fc60000ffe4ff */
[----:B------:R-:W-:Y:S01]  /*61b0*/  FADD.FTZ R0, R17, R100 ;  /* 0x0000006411007221 */ /* 0x000fe20000010000 */
[----:B------:R-:W-:Y:S01]  /*61c0*/  F2FP.F16.F32.PACK_AB R17, R103, R104 ;  /* 0x000000686711723e */ /* 0x000fe200000000ff */
[----:B-----5:R2:W-:Y:S02]  /*61d0*/  STG.E.128 desc[UR12][R12.64+-0x400], R4 ;  /* 0xfffc00040c007986 */ /* 0x0205e4000c101d0c */
[----:B------:R-:W-:Y:S01]  /*61e0*/  FADD.FTZ R15, R0, R99 ;  /* 0x00000063000f7221 */ /* 0x000fe20000010000 */
[----:B-1----:R-:W-:Y:S01]  /*61f0*/  IMAD R0, R151, R32, RZ ;  /* 0x0000002097007224 */ /* 0x002fe200078e02ff */
[----:B------:R-:W-:Y:S01]  /*6200*/  IADD3.X R127, R127, -0x1, RZ, P2, !PT ;  /* 0xffffffff7f7f7810 */ /* 0x000fe200017fe4ff */
[----:B---3--:R-:W-:Y:S01]  /*6210*/  STG.E.128 desc[UR12][R12.64+-0x200], R8 ;  /* 0xfffe00080c007986 */ /* 0x008fe2000c101d0c */
[----:B------:R-:W-:Y:S01]  /*6220*/  FADD.FTZ R98, R15, R98 ;  /* 0x000000620f627221 */ /* 0x000fe20000010000 */
[----:B------:R-:W-:Y:S01]  /*6230*/  IADD3.X R139, R139, -0x1, RZ, P3, !PT ;  /* 0xffffffff8b8b7810 */ /* 0x000fe20001ffe4ff */
[----:B------:R-:W-:Y:S02]  /*6240*/  BAR.SYNC.DEFER_BLOCKING 0x0 ;  /* 0x0000000000007b1d */ /* 0x000fe40000010000 */
[----:B------:R-:W-:Y:S01]  /*6250*/  FADD.FTZ R97, R98, R97 ;  /* 0x0000006162617221 */ /* 0x000fe20000010000 */
[----:B------:R-:W-:-:S02]  /*6260*/  IADD3.X R137, R137, -0x1, RZ, P4, !PT ;  /* 0xffffffff89897810 */ /* 0x000fc400027fe4ff */
[----:B------:R-:W-:Y:S01]  /*6270*/  IADD3.X R135, R135, -0x1, RZ, P5, !PT ;  /* 0xffffffff87877810 */ /* 0x000fe20002ffe4ff */
[----:B------:R-:W-:-:S04]  /*6280*/  FADD.FTZ R96, R97, R96 ;  /* 0x0000006061607221 */ /* 0x000fc80000010000 */
[----:B------:R-:W-:Y:S01]  /*6290*/  FADD.FTZ R95, R96, R95 ;  /* 0x0000005f605f7221 */ /* 0x000fe20000010000 */
[C---:B--2---:R-:W-:Y:S02]  /*62a0*/  IMAD R7, R140.reuse, R33, R0 ;  /* 0x000000218c077224 */ /* 0x044fe400078e0200 */
[----:B------:R-:W-:-:S04]  /*62b0*/  IMAD.WIDE.U32 R4, R140, R32, UR8 ;  /* 0x000000088c047e25 */ /* 0x000fc8000f8e0020 */
[----:B------:R-:W-:Y:S01]  /*62c0*/  FADD.FTZ R94, R95, R94 ;  /* 0x0000005e5f5e7221 */ /* 0x000fe20000010000 */
[----:B0-----:R-:W-:Y:S01]  /*62d0*/  IMAD R0, R34, UR15, RZ ;  /* 0x0000000f22007c24 */ /* 0x001fe2000f8e02ff */
[----:B------:R-:W-:Y:S02]  /*62e0*/  IADD3 R5, R5, R7, RZ ;  /* 0x0000000705057210 */ /* 0x000fe40007ffe0ff */
[----:B------:R-:W-:Y:S01]  /*62f0*/  FADD.FTZ R93, R94, R93 ;  /* 0x0000005d5e5d7221 */ /* 0x000fe20000010000 */
[----:B------:R-:W-:Y:S02]  /*6300*/  IMAD R7, R35, UR14, R0 ;  /* 0x0000000e23077c24 */ /* 0x000fe4000f8e0200 */
[----:B------:R-:W-:-:S04]  /*6310*/  IMAD.WIDE.U32 R4, R34, UR14, R4 ;  /* 0x0000000e22047c25 */ /* 0x000fc8000f8e0004 */
[----:B------:R-:W-:Y:S01]  /*6320*/  FADD.FTZ R92, R93, R92 ;  /* 0x0000005c5d5c7221 */ /* 0x000fe20000010000 */
[----:B------:R-:W-:Y:S01]  /*6330*/  STS.128 [R43], R16 ;  /* 0x000000102b007388 */ /* 0x000fe20000000c00 */
[----:B------:R-:W-:-:S03]  /*6340*/  IADD3 R0, R5, R7, RZ ;  /* 0x0000000705007210 */ /* 0x000fc60007ffe0ff */
[----:B------:R-:W-:Y:S01]  /*6350*/  STS.128 [R43+0x10], R20 ;  /* 0x000010142b007388 */ /* 0x000fe20000000c00 */
[----:B------:R-:W-:-:S03]  /*6360*/  NOP ;  /* 0x0000000000007918 */ /* 0x000fc60000000000 */
[----:B------:R-:W0:Y:S01]  /*6370*/  LDS.128 R24, [R42] ;  /* 0x000000002a187984 */ /* 0x000e220000000c00 */
[----:B----4-:R-:W-:Y:S01]  /*6380*/  LEA R6, P0, R4, R40, 0x1 ;  /* 0x0000002804067211 */ /* 0x010fe200078008ff */
[----:B------:R-:W-:Y:S02]  /*6390*/  FADD.FTZ R143, R92, R91 ;  /* 0x0000005b5c8f7221 */ /* 0x000fe40000010000 */
[----:B------:R-:W1:Y:S01]  /*63a0*/  LDS.128 R28, [R42+0x200] ;  /* 0x000200002a1c7984 */ /* 0x000e620000000c00 */
[----:B------:R-:W-:Y:S02]  /*63b0*/  LEA.HI.X R7, R4, R41, R0, 0x1, P0 ;  /* 0x0000002904077211 */ /* 0x000fe400000f0c00 */
[C---:B------:R-:W-:Y:S02]  /*63c0*/  ISETP.GT.AND P0, PT, R126.reuse, 0x1, PT ;  /* 0x000000017e00780c */ /* 0x040fe40003f04270 */
[----:B------:R-:W-:Y:S01]  /*63d0*/  IADD3 R126, R126, -0x1, RZ ;  /* 0xffffffff7e7e7810 */ /* 0x000fe20007ffe0ff */
[----:B------:R-:W-:-:S05]  /*63e0*/  IMAD.WIDE R4, R125, 0x10, R6 ;  /* 0x000000107d047825 */ /* 0x000fca00078e0206 */
[----:B0-----:R2:W-:Y:S04]  /*63f0*/  STG.E.128 desc[UR12][R4.64+-0x400], R24 ;  /* 0xfffc001804007986 */ /* 0x0015e8000c101d0c */
[----:B-1----:R2:W-:Y:S01]  /*6400*/  STG.E.128 desc[UR12][R4.64+-0x200], R28 ;  /* 0xfffe001c04007986 */ /* 0x0025e2000c101d0c */
[----:B------:R-:W-:Y:S05]  /*6410*/  @P0 BRA `(.L_x_8547) ;  /* 0xffffffa4006c0947 */ /* 0x000fea000383ffff */
.L_x_8507:
        /* <DEDUP_REMOVED lines=26> */
.L_x_8549:
[----:B------:R-:W-:Y:S05]  /*65c0*/  BSYNC B0 ;  /* 0x0000000000007941 */ /* 0x000fea0003800000 */
.L_x_8548:
        /* <DEDUP_REMOVED lines=10> */
[----:B--2---:R-:W2:Y:S01]  /*6670*/  SHFL.DOWN P0, R5, R0, 0x2, 0x1f ;  /* 0x08401f0000057f89 */ /* 0x004ea20000000000 */
        /* <DEDUP_REMOVED lines=18> */
.L_x_8551:
[----:B0-----:R-:W0:Y:S02]  /*67a0*/  S2R R9, SR_TID.X ;  /* 0x0000000000097919 */ /* 0x001e240000002100 */
.L_x_8552:
[----:B------:R-:W-:Y:S05]  /*67b0*/  BSYNC B0 ;  /* 0x0000000000007941 */ /* 0x000fea0003800000 */
.L_x_8550:
        /* <DEDUP_REMOVED lines=8> */
[----:B----4-:R-:W-:-:S04]  /*6840*/  IMAD.WIDE.U32 R2, R140, UR6, RZ ;  /* 0x000000068c027c25 */ /* 0x010fc8000f8e00ff */
[----:B------:R-:W-:Y:S01]  /*6850*/  IMAD R13, R140, UR7, R151 ;  /* 0x000000078c0d7c24 */ /* 0x000fe2000f8e0297 */
[----:B------:R-:W-:-:S04]  /*6860*/  ULDC.64 UR6, c[0x0][0x340] ;  /* 0x0000d00000067ab9 */ /* 0x000fc80000000a00 */
[----:B------:R-:W-:Y:S01]  /*6870*/  IADD3 R13, R3, R13, RZ ;  /* 0x0000000d030d7210 */ /* 0x000fe20007ffe0ff */
[----:B0-----:R-:W-:-:S03]  /*6880*/  ULEA UR4, UR5, UR4, 0x18 ;  /* 0x0000000405047291 */ /* 0x001fc6000f8ec03f */
[----:B------:R-:W-:-:S09]  /*6890*/  ULDC UR5, c[0x0][0x0] ;  /* 0x0000000000057ab9 */ /* 0x000fd20000000800 */
.L_x_8553:
[----:B------:R-:W-:Y:S02]  /*68a0*/  LEA R0, R9, UR4, 0x2 ;  /* 0x0000000409007c11 */ /* 0x000fe4000f8e10ff */
[----:B--2---:R-:W-:Y:S02]  /*68b0*/  SHF.R.S32.HI R4, RZ, 0x1f, R9 ;  /* 0x0000001fff047819 */ /* 0x004fe40000011409 */
[----:B------:R-:W-:Y:S01]  /*68c0*/  MOV R5, R13 ;  /* 0x0000000d00057202 */ /* 0x000fe20000000f00 */
[----:B0--3--:R-:W0:Y:S02]  /*68d0*/  LDS R11, [R0+0x2b78] ;  /* 0x002b7800000b7984 */ /* 0x009e240000000800 */
[----:B-1----:R-:W-:Y:S01]  /*68e0*/  IMAD R6, R4, UR6, RZ ;  /* 0x0000000604067c24 */ /* 0x002fe2000f8e02ff */
        /* <DEDUP_REMOVED lines=11> */
.L_x_8554:
        /* <DEDUP_REMOVED lines=14> */
.L_x_11005:


//--------------------- .text._Z25selective_scan_bwd_kernelI32Selective_Scan_bwd_kernel_traitsILi32ELi16ELb1ELb1ELb1ELb1ELb0EN3c104HalfEfEEv12SSMParamsBwd --------------------------
	.section	.text._Z25selective_scan_bwd_kernelI32Selective_Scan_bwd_kernel_traitsILi32ELi16ELb1ELb1ELb1ELb1ELb0EN3c104HalfEfEEv12SSMParamsBwd,"ax",@progbits
	.align	128
        .global         _Z25selective_scan_bwd_kernelI32Selective_Scan_bwd_kernel_traitsILi32ELi16ELb1ELb1ELb1ELb1ELb0EN3c104HalfEfEEv12SSMParamsBwd
        .type           _Z25selective_scan_bwd_kernelI32Selective_Scan_bwd_kernel_traitsILi32ELi16ELb1ELb1ELb1ELb1ELb0EN3c104HalfEfEEv12SSMParamsBwd,@function
        .size           _Z25selective_scan_bwd_kernelI32Selective_Scan_bwd_kernel_traitsILi32ELi16ELb1ELb1ELb1ELb1ELb0EN3c104HalfEfEEv12SSMParamsBwd,(.L_x_11006 - _Z25selective_scan_bwd_kernelI32Selective_Scan_bwd_kernel_traitsILi32ELi16ELb1ELb1ELb1ELb1ELb0EN3c104HalfEfEEv12SSMParamsBwd)
        .other          _Z25selective_scan_bwd_kernelI32Selective_Scan_bwd_kernel_traitsILi32ELi16ELb1ELb1ELb1ELb1ELb0EN3c104HalfEfEEv12SSMParamsBwd,@"STO_CUDA_ENTRY STV_DEFAULT"
_Z25selective_scan_bwd_kernelI32Selective_Scan_bwd_kernel_traitsILi32ELi16ELb1ELb1ELb1ELb1ELb0EN3c104HalfEfEEv12SSMParamsBwd:
.text._Z25selective_scan_bwd_kernelI32Selective_Scan_bwd_kernel_traitsILi32ELi16ELb1ELb1ELb1ELb1ELb0EN3c104HalfEfEEv12SSMParamsBwd:
        /* <DEDUP_REMOVED lines=156> */
.L_x_8626:
[----:B------:R-:W-:Y:S01]  /*09c0*/  BAR.SYNC.DEFER_BLOCKING 0x0 ;  /* 0x0000000000007b1d */ /* 0x000fe20000010000 */
[----:B------:R-:W-:Y:S02]  /*09d0*/  LOP3.LUT R106, R107, 0x1f, R120, 0xf8, !PT ;  /* 0x0000001f6b6a7812 */ /* 0x000fe400078ef878 */
[----:B0-----:R-:W-:Y:S02]  /*09e0*/  MOV R2, R118 ;  /* 0x0000007600027202 */ /* 0x001fe40000000f00 */
[----:B------:R-:W-:-:S03]  /*09f0*/  MOV R3, R117 ;  /* 0x0000007500037202 */ /* 0x000fc60000000f00 */
[----:B------:R-:W-:-:S05]  /*0a00*/  IMAD.WIDE R2, R106, 0x10, R2 ;  /* 0x000000106a027825 */ /* 0x000fca00078e0202 */
[----:B------:R-:W2:Y:S04]  /*0a10*/  LDG.E.128 R4, desc[UR12][R2.64] ;  /* 0x0000000c02047981 */ /* 0x000ea8000c1e1d00 */
[----:B------:R0:W3:Y:S01]  /*0a20*/  LDG.E.128 R8, desc[UR12][R2.64+0x200] ;  /* 0x0002000c02087981 */ /* 0x0000e2000c1e1d00 */
[----:B------:R-:W-:Y:S01]  /*0a30*/  MOV R84, 0x400 ;  /* 0x0000040000547802 */ /* 0x000fe20000000f00 */
[----:B------:R-:W1:Y:S01]  /*0a40*/  S2R R13, SR_CgaCtaId ;  /* 0x00000000000d7919 */ /* 0x000e620000008800 */
[----:B0-----:R-:W-:Y:S02]  /*0a50*/  MOV R2, R116 ;  /* 0x0000007400027202 */ /* 0x001fe40000000f00 */
[----:B------:R-:W-:-:S03]  /*0a60*/  MOV R3, R115 ;  /* 0x0000007300037202 */ /* 0x000fc60000000f00 */
[----:B------:R-:W-:Y:S01]  /*0a70*/  IMAD.WIDE R136, R106, 0x10, R2 ;  /* 0x000000106a887825 */ /* 0x000fe200078e0202 */
[----:B-1----:R-:W-:-:S04]  /*0a80*/  LEA R84, R13, R84, 0x18 ;  /* 0x000000540d547211 */ /* 0x002fc800078ec0ff */
        /* <DEDUP_REMOVED lines=10> */
[----:B------:R-:W-:-:S02]  /*0b30*/  MOV R2, R114 ;  /* 0x0000007200027202 */ /* 0x000fc40000000f00 */
[----:B------:R-:W-:-:S03]  /*0b40*/  MOV R3, R113 ;  /* 0x0000007100037202 */ /* 0x000fc60000000f00 */
[----:B------:R-:W-:Y:S01]  /*0b50*/  IMAD.WIDE R2, R106, 0x10, R2 ;  /* 0x000000106a027825 */ /* 0x000fe200078e0202 */
[----:B--2---:R0:W-:Y:S04]  /*0b60*/  STS.128 [R105], R12 ;  /* 0x0000000c69007388 */ /* 0x0041e80000000c00 */
[----:B---3--:R-:W-:Y:S01]  /*0b70*/  STS.128 [R105+0x200], R16 ;  /* 0x0002001069007388 */ /* 0x008fe20000000c00 */
[----:B------:R-:W-:-:S03]  /*0b80*/  NOP ;  /* 0x0000000000007918 */ /* 0x000fc60000000000 */
[----:B------:R-:W1:Y:S04]  /*0b90*/  LDS.128 R20, [R104] ;  /* 0x0000000068147984 */ /* 0x000e680000000c00 */
[----:B------:R-:W2:Y:S01]  /*0ba0*/  LDS.128 R28, [R104+0x10] ;  /* 0x00001000681c7984 */ /* 0x000ea20000000c00 */
[----:B0-----:R-:W0:Y:S08]  /*0bb0*/  LDC R13, c[0x0][0x21c] ;  /* 0x00008700ff0d7b82 */ /* 0x001e300000000800 */
[----:B------:R-:W-:Y:S06]  /*0bc0*/  BAR.SYNC.DEFER_BLOCKING 0x0 ;  /* 0x0000000000007b1d */ /* 0x000fec0000010000 */
[----:B------:R-:W3:Y:S04]  /*0bd0*/  LDG.E.128 R24, desc[UR12][R2.64] ;  /* 0x0000000c02187981 */ /* 0x000ee8000c1e1d00 */
[----:B------:R4:W3:Y:S01]  /*0be0*/  LDG.E.128 R32, desc[UR12][R2.64+0x200] ;  /* 0x0002000c02207981 */ /* 0x0008e2000c1e1d00 */
[----:B------:R-:W-:Y:S01]  /*0bf0*/  BSSY B0, `(.L_x_8556) ;  /* 0x000004c000007945 */ /* 0x000fe20003800000 */
[----:B0-----:R-:W-:Y:S01]  /*0c00*/  ISETP.GE.AND P5, PT, R13, 0x1, PT ;  /* 0x000000010d00780c */ /* 0x001fe20003fa6270 */
[----:B-1----:R-:W-:-:S02]  /*0c10*/  HADD2.F32 R102, -RZ, R20.H0_H0 ;  /* 0x20000014ff667230 */ /* 0x002fc40000004100 */
        /* <DEDUP_REMOVED lines=12> */
[--C-:B--2---:R-:W-:Y:S02]  /*0ce0*/  HADD2.F32 R40, -RZ, R28.reuse.H0_H0 ;  /* 0x2000001cff287230 */ /* 0x104fe40000004100 */
[----:B------:R-:W-:Y:S01]  /*0cf0*/  FADD.FTZ R99, R22, R125 ;  /* 0x0000007d16637221 */ /* 0x000fe20000010000 */
        /* <DEDUP_REMOVED lines=8> */
[----:B----4-:R-:W-:Y:S01]  /*0d80*/  HADD2.F32 R2, -RZ, R30.H1_H1 ;  /* 0x3000001eff027230 */ /* 0x010fe20000004100 */
[----:B------:R-:W-:Y:S01]  /*0d90*/  FSETP.GTU.FTZ.AND P6, PT, R99, 20, PT ;  /* 0x41a000006300780b */ /* 0x000fe20003fdc000 */
[----:B------:R-:W-:-:S02]  /*0da0*/  HADD2.F32 R0, -RZ, R31.H1_H1 ;  /* 0x3000001fff007230 */ /* 0x000fc40000004100 */
[----:B------:R-:W-:Y:S01]  /*0db0*/  FADD.FTZ R58, R58, R125 ;  /* 0x0000007d3a3a7221 */ /* 0x000fe20000010000 */
[----:B---3--:R0:W-:Y:S04]  /*0dc0*/  STS.128 [R105], R24 ;  /* 0x0000001869007388 */ /* 0x0081e80000000c00 */
[----:B------:R-:W-:Y:S01]  /*0dd0*/  STS.128 [R105+0x200], R32 ;  /* 0x0002002069007388 */ /* 0x000fe20000000c00 */
[----:B------:R-:W-:-:S03]  /*0de0*/  NOP ;  /* 0x0000000000007918 */ /* 0x000fc60000000000 */
[----:B------:R-:W1:Y:S04]  /*0df0*/  LDS.128 R8, [R104] ;  /* 0x0000000068087984 */ /* 0x000e680000000c00 */
[----:B------:R2:W3:Y:S01]  /*0e00*/  LDS.128 R4, [R104+0x10] ;  /* 0x0000100068047984 */ /* 0x0004e20000000c00 */
[----:B0-----:R-:W-:Y:S02]  /*0e10*/  HADD2.F32 R26, -RZ, R30.H0_H0 ;  /* 0x2000001eff1a7230 */ /* 0x001fe40000004100 */
        /* <DEDUP_REMOVED lines=41> */
.L_x_8557:
[----:B------:R-:W-:Y:S05]  /*10b0*/  BSYNC B0 ;  /* 0x0000000000007941 */ /* 0x000fea0003800000 */
.L_x_8556:
        /* <DEDUP_REMOVED lines=44> */
.L_x_8559:
[----:B------:R-:W-:Y:S05]  /*1380*/  BSYNC B0 ;  /* 0x0000000000007941 */ /* 0x000fea0003800000 */
.L_x_8558:
        /* <DEDUP_REMOVED lines=38> */
.L_x_8561:
[----:B------:R-:W-:Y:S05]  /*15f0*/  BSYNC B0 ;  /* 0x0000000000007941 */ /* 0x000fea0003800000 */
.L_x_8560:
        /* <DEDUP_REMOVED lines=38> */
.L_x_8563:
[----:B------:R-:W-:Y:S05]  /*1860*/  BSYNC B0 ;  /* 0x0000000000007941 */ /* 0x000fea0003800000 */
.L_x_8562:
        /* <DEDUP_REMOVED lines=38> */
.L_x_8565:
[----:B------:R-:W-:Y:S05]  /*1ad0*/  BSYNC B0 ;  /* 0x0000000000007941 */ /* 0x000fea0003800000 */
.L_x_8564:
        /* <DEDUP_REMOVED lines=40> */
.L_x_8567:
[----:B------:R-:W-:Y:S05]  /*1d60*/  BSYNC B0 ;  /* 0x0000000000007941 */ /* 0x000fea0003800000 */
.L_x_8566:
        /* <DEDUP_REMOVED lines=40> */
.L_x_8569:
[----:B------:R-:W-:Y:S05]  /*1ff0*/  BSYNC B0 ;  /* 0x0000000000007941 */ /* 0x000fea0003800000 */
.L_x_8568:
        /* <DEDUP_REMOVED lines=40> */
.L_x_8571:
[----:B------:R-:W-:Y:S05]  /*2280*/  BSYNC B0 ;  /* 0x0000000000007941 */ /* 0x000fea0003800000 */
.L_x_8570:
        /* <DEDUP_REMOVED lines=40> */
.L_x_8573:
[----:B------:R-:W-:Y:S05]  /*2510*/  BSYNC B0 ;  /* 0x0000000000007941 */ /* 0x000fea0003800000 */
.L_x_8572:
        /* <DEDUP_REMOVED lines=40> */
.L_x_8575:
[----:B------:R-:W-:Y:S05]  /*27a0*/  BSYNC B0 ;  /* 0x0000000000007941 */ /* 0x000fea0003800000 */
.L_x_8574:
        /* <DEDUP_REMOVED lines=40> */
.L_x_8577:
[----:B------:R-:W-:Y:S05]  /*2a30*/  BSYNC B0 ;  /* 0x0000000000007941 */ /* 0x000fea0003800000 */
.L_x_8576:
        /* <DEDUP_REMOVED lines=33> */
.L_x_8579:
[----:B------:R-:W-:Y:S05]  /*2c50*/  BSYNC B0 ;  /* 0x0000000000007941 */ /* 0x000fea0003800000 */
.L_x_8578:
        /* <DEDUP_REMOVED lines=33> */
.L_x_8581:
[----:B------:R-:W-:Y:S05]  /*2e70*/  BSYNC B0 ;  /* 0x0000000000007941 */ /* 0x000fea0003800000 */
.L_x_8580:
        /* <DEDUP_REMOVED lines=33> */
.L_x_8583:
[----:B------:R-:W-:Y:S05]  /*3090*/  BSYNC B0 ;  /* 0x0000000000007941 */ /* 0x000fea0003800000 */
.L_x_8582:
        /* <DEDUP_REMOVED lines=33> */
.L_x_8585:
[----:B------:R-:W-:Y:S05]  /*32b0*/  BSYNC B0 ;  /* 0x0000000000007941 */ /* 0x000fea0003800000 */
.L_x_8584:
        /* <DEDUP_REMOVED lines=33> */
.L_x_8587:
[----:B------:R-:W-:Y:S05]  /*34d0*/  BSYNC B0 ;  /* 0x0000000000007941 */ /* 0x000fea0003800000 */
.L_x_8586:
        /* <DEDUP_REMOVED lines=22> */
[----:B------:R-:W-:Y:S01]  /*3640*/  ISETP.NE.AND P0, PT, R120, RZ, PT ;  /* 0x000000ff7800720c */ /* 0x000fe20003f05270 */
[C---:B------:R-:W-:Y:S01]  /*3650*/  IMAD.WIDE.U32 R148, R127.reuse, UR6, RZ ;  /* 0x000000067f947c25 */ /* 0x040fe2000f8e00ff */
[----:B------:R-:W-:Y:S01]  /*3660*/  LEA.HI R0, R6, R6, RZ, 0x1 ;  /* 0x0000000606007211 */ /* 0x000fe200078f08ff */
[----:B------:R-:W-:Y:S01]  /*3670*/  HFMA2.MMA R5, -RZ, RZ, 0, 0 ;  /* 0x00000000ff057435 */ /* 0x000fe200000001ff */
[----:B------:R-:W-:Y:S01]  /*3680*/  ISETP.NE.AND P1, PT, R120, 0x1f, PT ;  /* 0x0000001f7800780c */ /* 0x000fe20003f25270 */
[----:B------:R-:W1:Y:S01]  /*3690*/  LDC.64 R138, c[0x0][0x2d0] ;  /* 0x0000b400ff8a7b82 */ /* 0x000e620000000a00 */
[----:B------:R-:W-:Y:S01]  /*36a0*/  LOP3.LUT R3, R0, 0xfffffe, RZ, 0xc0, !PT ;  /* 0x00fffffe00037812 */ /* 0x000fe200078ec0ff */
[----:B------:R-:W-:Y:S01]  /*36b0*/  IMAD R0, R128, UR6, RZ ;  /* 0x0000000680007c24 */ /* 0x000fe2000f8e02ff */
[----:B------:R-:W-:Y:S01]  /*36c0*/  MOV R49, RZ ;  /* 0x000000ff00317202 */ /* 0x000fe20000000f00 */
[----:B------:R-:W-:Y:S01]  /*36d0*/  UMOV UR5, URZ ;  /* 0x0000003f00057c82 */ /* 0x000fe20008000000 */
[----:B------:R-:W-:Y:S01]  /*36e0*/  IADD3 R6, R6, -R3, RZ ;  /* 0x8000000306067210 */ /* 0x000fe20007ffe0ff */
[----:B------:R-:W-:Y:S01]  /*36f0*/  IMAD R3, R127, UR7, R0 ;  /* 0x000000077f037c24 */ /* 0x000fe2000f8e0200 */
[----:B------:R-:W-:Y:S01]  /*3700*/  P2R R0, PR, RZ, 0x1 ;  /* 0x00000001ff007803 */ /* 0x000fe20000000000 */
[----:B------:R-:W2:Y:S01]  /*3710*/  LDC.64 R140, c[0x0][0x348] ;  /* 0x0000d200ff8c7b82 */ /* 0x000ea20000000a00 */
[----:B------:R-:W-:Y:S01]  /*3720*/  IADD3 R4, R120, 0x200, RZ ;  /* 0x0000020078047810 */ /* 0x000fe20007ffe0ff */
[----:B------:R-:W-:Y:S01]  /*3730*/  UMOV UR6, URZ ;  /* 0x0000003f00067c82 */ /* 0x000fe20008000000 */
[----:B------:R-:W-:Y:S01]  /*3740*/  IADD3 R3, R149, R3, RZ ;  /* 0x0000000395037210 */ /* 0x000fe20007ffe0ff */
[----:B------:R-:W-:Y:S01]  /*3750*/  ULDC UR28, c[0x0][0x224] ;  /* 0x00008900001c7ab9 */ /* 0x000fe20000000800 */
[----:B------:R-:W-:Y:S01]  /*3760*/  ULDC UR29, c[0x0][0x21c] ;  /* 0x00008700001d7ab9 */ /* 0x000fe20000000800 */
[----:B------:R-:W-:Y:S01]  /*3770*/  ULDC UR9, c[0x0][0x218] ;  /* 0x0000860000097ab9 */ /* 0x000fe20000000800 */
[----:B------:R-:W-:Y:S01]  /*3780*/  ULDC.64 UR24, c[0x0][0x3c8] ;  /* 0x0000f20000187ab9 */ /* 0x000fe20000000a00 */
        /* <DEDUP_REMOVED lines=8> */
[----:B------:R-:W0:Y:S02]  /*3810*/  LDC.64 R146, c[0x0][0x380] ;  /* 0x0000e000ff927b82 */ /* 0x000e240000000a00 */
.L_x_8625:
        /* <DEDUP_REMOVED lines=15> */
[----:B-1----:R-:W-:Y:S01]  /*3910*/  LEA R86, P0, R76, R138, 0x2 ;  /* 0x0000008a4c567211 */ /* 0x002fe200078010ff */
[----:B------:R-:W-:-:S03]  /*3920*/  IMAD R2, R167, UR18, RZ ;  /* 0x00000012a7027c24 */ /* 0x000fc6000f8e02ff */
[----:B------:R-:W-:Y:S01]  /*3930*/  IADD3 R0, R77, R83, RZ ;  /* 0x000000534d007210 */ /* 0x000fe20007ffe0ff */
[----:B------:R-:W-:-:S03]  /*3940*/  IMAD R77, R5, UR19, R2 ;  /* 0x00000013054d7c24 */ /* 0x000fc6000f8e0202 */
[----:B------:R-:W-:Y:S02]  /*3950*/  LEA.HI.X R87, R76, R139, R0, 0x2, P0 ;  /* 0x0000008b4c577211 */ /* 0x000fe400000f1400 */
[C---:B------:R-:W-:Y:S02]  /*3960*/  LEA R76, P0, R78.reuse, R110, 0x1 ;  /* 0x0000006e4e4c7211 */ /* 0x040fe400078008ff */
[----:B------:R-:W-:Y:S01]  /*3970*/  IADD3 R0, R79, R77, RZ ;  /* 0x0000004d4f007210 */ /* 0x000fe20007ffe0ff */
[----:B------:R-:W4:Y:S03]  /*3980*/  LDG.E R2, desc[UR12][R86.64] ;  /* 0x0000000c56027981 */ /* 0x000f26000c1e1900 */
[----:B------:R-:W-:-:S03]  /*3990*/  LEA.HI.X R77, R78, R109, R0, 0x1, P0 ;  /* 0x0000006d4e4d7211 */ /* 0x000fc600000f0c00 */
[----:B------:R-:W-:Y:S01]  /*39a0*/  IMAD.WIDE R88, R106, 0x10, R76 ;  /* 0x000000106a587825 */ /* 0x000fe200078e024c */
[----:B--2---:R-:W-:Y:S04]  /*39b0*/  STS.128 [R105], R68 ;  /* 0x0000004469007388 */ /* 0x004fe80000000c00 */
[----:B---3--:R-:W-:Y:S01]  /*39c0*/  STS.128 [R105+0x200], R72 ;  /* 0x0002004869007388 */ /* 0x008fe20000000c00 */
[----:B------:R-:W-:-:S03]  /*39d0*/  NOP ;  /* 0x0000000000007918 */ /* 0x000fc60000000000 */
[----:B------:R-:W2:Y:S04]  /*39e0*/  LDG.E.128 R76, desc[UR12][R88.64] ;  /* 0x0000000c584c7981 */ /* 0x000ea8000c1e1d00 */
[----:B------:R-:W3:Y:S01]  /*39f0*/  LDG.E.128 R80, desc[UR12][R88.64+0x200] ;  /* 0x0002000c58507981 */ /* 0x000ee2000c1e1d00 */
[----:B------:R-:W-:-:S03]  /*3a00*/  LOP3.LUT P0, RZ, R120, 0x1f, RZ, 0xc0, !PT ;  /* 0x0000001f78ff7812 */ /* 0x000fc6000780c0ff */
[----:B------:R-:W-:Y:S01]  /*3a10*/  LDS.128 R68, [R104] ;  /* 0x0000000068447984 */ /* 0x000fe20000000c00 */
[----:B------:R-:W-:-:S03]  /*3a20*/  ISETP.LT.OR P2, PT, R108, 0x2, P0 ;  /* 0x000000026c00780c */ /* 0x000fc60000741670 */
[----:B------:R-:W1:Y:S01]  /*3a30*/  LDS.128 R72, [R104+0x10] ;  /* 0x0000100068487984 */ /* 0x000e620000000c00 */
[----:B----4-:R-:W-:-:S09]  /*3a40*/  FMUL.FTZ R182, R2, 1.4426950216293334961 ;  /* 0x3fb8aa3b02b67820 */ /* 0x010fd20000410000 */
[----:B------:R-:W4:Y:S01]  /*3a50*/  @!P2 LDC R169, c[0x0][0x21c] ;  /* 0x00008700ffa9ab82 */ /* 0x000f220000000800 */
[----:B------:R-:W-:Y:S01]  /*3a60*/  FMUL.FTZ R231, R182, R102 ;  /* 0x00000066b6e77220 */ /* 0x000fe20000410000 */
[----:B------:R-:W-:-:S05]  /*3a70*/  ISETP.NE.AND P3, PT, R120, RZ, PT ;  /* 0x000000ff7800720c */ /* 0x000fca0003f65270 */
[----:B------:R-:W0:Y:S01]  /*3a80*/  MUFU.EX2 R231, R231 ;  /* 0x000000e700e77308 */ /* 0x000e220000000800 */
[----:B------:R-:W-:-:S04]  /*3a90*/  LEA R85, R6, R5, 0x8 ;  /* 0x0000000506557211 */ /* 0x000fc800078e40ff */
[----:B------:R-:W-:-:S04]  /*3aa0*/  SEL R85, R85, R4, !P3 ;  /* 0x0000000455557207 */ /* 0x000fc80005800000 */
[----:B------:R-:W-:Y:S02]  /*3ab0*/  LEA R164, R85, R84, 0x2 ;  /* 0x0000005455a47211 */ /* 0x000fe400078e10ff */
[----:B------:R-:W-:Y:S01]  /*3ac0*/  @!P2 IADD3 R0, R108, -0x2, RZ ;  /* 0xfffffffe6c00a810 */ /* 0x000fe20007ffe0ff */
[----:B------:R-:W-:-:S04]  /*3ad0*/  FMUL.FTZ R188, R182, R100 ;  /* 0x00000064b6bc7220 */ /* 0x000fc80000410000 */
[----:B----4-:R-:W-:Y:S02]  /*3ae0*/  @!P2 IMAD R169, R0, R169, R5 ;  /* 0x000000a900a9a224 */ /* 0x010fe400078e0205 */
[C---:B------:R-:W-:Y:S01]  /*3af0*/  FMUL.FTZ R0, R182.reuse, R103 ;  /* 0x00000067b6007220 */ /* 0x040fe20000410000 */
[C---:B------:R-:W-:Y:S01]  /*3b00*/  FMUL.FTZ R221, R182.reuse, R101 ;  /* 0x00000065b6dd7220 */ /* 0x040fe20000410000 */
[----:B------:R-:W-:Y:S01]  /*3b10*/  MUFU.EX2 R188, R188 ;  /* 0x000000bc00bc7308 */ /* 0x000fe20000000800 */
[----:B------:R-:W-:-:S07]  /*3b20*/  FMUL.FTZ R190, R182, R98 ;  /* 0x00000062b6be7220 */ /* 0x000fce0000410000 */
[----:B------:R-:W4:Y:S01]  /*3b30*/  MUFU.EX2 R0, R0 ;  /* 0x0000000000007308 */ /* 0x000f220000000800 */
[----:B------:R-:W-:Y:S01]  /*3b40*/  MOV R177, RZ ;  /* 0x000000ff00b17202 */ /* 0x000fe20000000f00 */
[----:B------:R-:W-:-:S04]  /*3b50*/  @!P2 IMAD.WIDE R168, R169, 0x8, R130 ;  /* 0x00000008a9a8a825 */ /* 0x000fc800078e0282 */
[----:B------:R-:W-:Y:S01]  /*3b60*/  FMUL.FTZ R201, R165, R102 ;  /* 0x00000066a5c97220 */ /* 0x000fe20000410000 */
[-C--:B------:R-:W-:Y:S01]  /*3b70*/  FMUL.FTZ R165, R159, R99.reuse ;  /* 0x000000639fa57220 */ /* 0x080fe20000410000 */
[----:B------:R-:W4:Y:S01]  /*3b80*/  MUFU.EX2 R221, R221 ;  /* 0x000000dd00dd7308 */ /* 0x000f220000000800 */
[----:B------:R-:W-:Y:S01]  /*3b90*/  FMUL.FTZ R227, R182, R99 ;  /* 0x00000063b6e37220 */ /* 0x000fe20000410000 */
[----:B------:R-:W-:-:S06]  /*3ba0*/  FMUL.FTZ R199, R163, R103 ;  /* 0x00000067a3c77220 */ /* 0x000fcc0000410000 */
[----:B------:R-:W4:Y:S01]  /*3bb0*/  MUFU.EX2 R190, R190 ;  /* 0x000000be00be7308 */ /* 0x000f220000000800 */
[--C-:B-1----:R-:W-:Y:S02]  /*3bc0*/  HADD2.F32 R166, -RZ, R72.reuse.H0_H0 ;  /* 0x20000048ffa67230 */ /* 0x102fe40000004100 */
[----:B------:R-:W-:Y:S01]  /*3bd0*/  FMUL.FTZ R196, R162, R100 ;  /* 0x00000064a2c47220 */ /* 0x000fe20000410000 */
[----:B------:R-:W-:Y:S02]  /*3be0*/  HADD2.F32 R170, -RZ, R72.H1_H1 ;  /* 0x30000048ffaa7230 */ /* 0x000fe40000004100 */
[C---:B------:R-:W-:Y:S02]  /*3bf0*/  FMUL.FTZ R192, R182.reuse, R58 ;  /* 0x0000003ab6c07220 */ /* 0x040fe40000410000 */
[----:B------:R-:W1:Y:S01]  /*3c00*/  MUFU.EX2 R227, R227 ;  /* 0x000000e300e37308 */ /* 0x000e620000000800 */
[----:B------:R-:W-:Y:S01]  /*3c10*/  FMUL.FTZ R176, R153, R26 ;  /* 0x0000001a99b07220 */ /* 0x000fe20000410000 */
[----:B------:R-:W-:Y:S01]  /*3c20*/  FMUL.FTZ R161, R161, R101 ;  /* 0x00000065a1a17220 */ /* 0x000fe20000410000 */
[-C--:B------:R-:W-:Y:S01]  /*3c30*/  FMUL.FTZ R195, R182, R47.reuse ;  /* 0x0000002fb6c37220 */ /* 0x080fe20000410000 */
[----:B------:R-:W-:Y:S01]  /*3c40*/  FMUL.FTZ R163, R156, R47 ;  /* 0x0000002f9ca37220 */ /* 0x000fe20000410000 */
[----:B------:R-:W-:-:S02]  /*3c50*/  HADD2.F32 R171, -RZ, R74.H0_H0 ;  /* 0x2000004affab7230 */ /* 0x000fc40000004100 */
[----:B------:R-:W-:Y:S01]  /*3c60*/  FMUL.FTZ R194, R160, R98 ;  /* 0x00000062a0c27220 */ /* 0x000fe20000410000 */
[----:B------:R-:W-:Y:S01]  /*3c70*/  HADD2.F32 R174, -RZ, R74.H1_H1 ;  /* 0x3000004affae7230 */ /* 0x000fe20000004100 */
[----:B------:R-:W1:Y:S01]  /*3c80*/  MUFU.EX2 R192, R192 ;  /* 0x000000c000c07308 */ /* 0x000e620000000800 */
[----:B------:R-:W-:Y:S01]  /*3c90*/  FMUL.FTZ R162, R158, R58 ;  /* 0x0000003a9ea27220 */ /* 0x000fe20000410000 */
[C---:B------:R-:W-:Y:S01]  /*3ca0*/  FMUL.FTZ R184, R182.reuse, R40 ;  /* 0x00000028b6b87220 */ /* 0x040fe20000410000 */
[----:B------:R-:W-:Y:S01]  /*3cb0*/  FMUL.FTZ R158, R182, R25 ;  /* 0x00000019b69e7220 */ /* 0x000fe20000410000 */
[----:B------:R-:W-:Y:S02]  /*3cc0*/  HADD2.F32 R172, -RZ, R73.H1_H1 ;  /* 0x30000049ffac7230 */ /* 0x000fe40000004100 */
[-C--:B------:R-:W-:Y:S02]  /*3cd0*/  FMUL.FTZ R197, R154, R35.reuse ;  /* 0x000000239ac57220 */ /* 0x080fe40000410000 */
[----:B------:R-:W1:Y:S01]  /*3ce0*/  MUFU.EX2 R195, R195 ;  /* 0x000000c300c37308 */ /* 0x000e620000000800 */
[C---:B------:R-:W-:Y:S01]  /*3cf0*/  FMUL.FTZ R186, R182.reuse, R35 ;  /* 0x00000023b6ba7220 */ /* 0x040fe20000410000 */
[C---:B------:R-:W-:Y:S01]  /*3d00*/  FMUL.FTZ R178, R182.reuse, R28 ;  /* 0x0000001cb6b27220 */ /* 0x040fe20000410000 */
[C---:B------:R-:W-:Y:S01]  /*3d10*/  FMUL.FTZ R181, R182.reuse, R29 ;  /* 0x0000001db6b57220 */ /* 0x040fe20000410000 */
[C---:B------:R-:W-:Y:S01]  /*3d20*/  FMUL.FTZ R180, R182.reuse, R26 ;  /* 0x0000001ab6b47220 */ /* 0x040fe20000410000 */
[C---:B------:R-:W-:Y:S01]  /*3d30*/  FMUL.FTZ R179, R182.reuse, R27 ;  /* 0x0000001bb6b37220 */ /* 0x040fe20000410000 */
[----:B------:R-:W-:Y:S01]  /*3d40*/  FMUL.FTZ R242, R155, R28 ;  /* 0x0000001c9bf27220 */ /* 0x000fe20000410000 */
[----:B------:R-:W-:Y:S01]  /*3d50*/  FMUL.FTZ R154, R182, R24 ;  /* 0x00000018b69a7220 */ /* 0x000fe20000410000 */
[----:B------:R-:W-:Y:S01]  /*3d60*/  MUFU.EX2 R184, R184 ;  /* 0x000000b800b87308 */ /* 0x000fe20000000800 */
[----:B------:R-:W-:-:S02]  /*3d70*/  HADD2.F32 R173, -RZ, R75.H0_H0 ;  /* 0x2000004bffad7230 */ /* 0x000fc40000004100 */
[----:B------:R-:W-:-:S05]  /*3d80*/  HADD2.F32 R175, -RZ, R75.H1_H1 ;  /* 0x3000004bffaf7230 */ /* 0x000fca0000004100 */
[----:B------:R-:W1:Y:S01]  /*3d90*/  MUFU.EX2 R158, R158 ;  /* 0x0000009e009e7308 */ /* 0x000e620000000800 */
[----:B------:R-:W-:-:S07]  /*3da0*/  FMUL.FTZ R209, R157, R40 ;  /* 0x000000289dd17220 */ /* 0x000fce0000410000 */
[----:B------:R-:W0:Y:S08]  /*3db0*/  MUFU.EX2 R186, R186 ;  /* 0x000000ba00ba7308 */ /* 0x000e300000000800 */
[----:B------:R-:W0:Y:S08]  /*3dc0*/  MUFU.EX2 R178, R178 ;  /* 0x000000b200b27308 */ /* 0x000e300000000800 */
[----:B------:R-:W0:Y:S08]  /*3dd0*/  MUFU.EX2 R181, R181 ;  /* 0x000000b500b57308 */ /* 0x000e300000000800 */
[----:B------:R-:W0:Y:S08]  /*3de0*/  MUFU.EX2 R180, R180 ;  /* 0x000000b400b47308 */ /* 0x000e300000000800 */
[----:B------:R-:W0:Y:S08]  /*3df0*/  MUFU.EX2 R179, R179 ;  /* 0x000000b300b37308 */ /* 0x000e300000000800 */
[----:B------:R-:W0:Y:S01]  /*3e00*/  MUFU.EX2 R154, R154 ;  /* 0x0000009a009a7308 */ /* 0x000e220000000800 */
[----:B------:R-:W-:Y:S01]  /*3e10*/  BSSY B0, `(.L_x_8589) ;  /* 0x0000061000007945 */ /* 0x000fe20003800000 */
[----:B------:R-:W-:Y:S01]  /*3e20*/  FMUL.FTZ R241, R170, R197 ;  /* 0x000000c5aaf17220 */ /* 0x000fe20000410000 */
[----:B------:R-:W-:Y:S01]  /*3e30*/  FMUL.FTZ R198, R171, R176 ;  /* 0x000000b0abc67220 */ /* 0x000fe20000410000 */
[----:B--2---:R2:W-:Y:S04]  /*3e40*/  STS.128 [R105+0x420], R76 ;  /* 0x0004204c69007388 */ /* 0x0045e80000000c00 */
[----:B---3--:R3:W-:Y:S01]  /*3e50*/  STS.128 [R105+0x620], R80 ;  /* 0x0006205069007388 */ /* 0x0087e20000000c00 */
[----:B------:R-:W-:-:S03]  /*3e60*/  NOP ;  /* 0x0000000000007918 */ /* 0x000fc60000000000 */
[----:B------:R-:W1:Y:S04]  /*3e70*/  LDS.128 R88, [R104+0x430] ;  /* 0x0004300068587984 */ /* 0x000e680000000c00 */
[----:B------:R-:W1:Y:S01]  /*3e80*/  LDS.128 R84, [R104+0x420] ;  /* 0x0004200068547984 */ /* 0x000e620000000c00 */
[----:B--2---:R-:W2:Y:S03]  /*3e90*/  @P1 S2R R77, SR_CgaCtaId ;  /* 0x00000000004d1919 */ /* 0x004ea60000008800 */
[----:B0-----:R0:W-:Y:S01]  /*3ea0*/  STS [R164+0x1af8], R231 ;  /* 0x001af8e7a4007388 */ /* 0x0011e20000000800 */
[----:B------:R-:W-:Y:S01]  /*3eb0*/  BAR.SYNC.DEFER_BLOCKING 0x0 ;  /* 0x0000000000007b1d */ /* 0x000fe20000010000 */
[----:B------:R-:W-:Y:S01]  /*3ec0*/  @P1 MOV R76, 0x400 ;  /* 0x00000400004c1802 */ /* 0x000fe20000000f00 */
[----:B---3--:R-:W-:-:S02]  /*3ed0*/  HADD2.F32 R83, -RZ, R71.H0_H0 ;  /* 0x20000047ff537230 */ /* 0x008fc40000004100 */
[--C-:B------:R-:W-:Y:S02]  /*3ee0*/  HADD2.F32 R78, -RZ, R68.reuse.H0_H0 ;  /* 0x20000044ff4e7230 */ /* 0x100fe40000004100 */
[----:B------:R-:W-:Y:S02]  /*3ef0*/  HADD2.F32 R80, -RZ, R68.H1_H1 ;  /* 0x30000044ff507230 */ /* 0x000fe40000004100 */
[--C-:B------:R-:W-:Y:S02]  /*3f00*/  HADD2.F32 R81, -RZ, R70.reuse.H0_H0 ;  /* 0x20000046ff517230 */ /* 0x100fe40000004100 */
[----:B0-----:R-:W-:Y:S01]  /*3f10*/  HADD2.F32 R164, -RZ, R70.H1_H1 ;  /* 0x30000046ffa47230 */ /* 0x001fe20000004100 */
[----:B--2---:R-:W-:Y:S01]  /*3f20*/  @P1 LEA R77, R77, R76, 0x18 ;  /* 0x0000004c4d4d1211 */ /* 0x004fe200078ec0ff */
[----:B------:R0:W5:Y:S03]  /*3f30*/  @!P2 LDG.E R177, desc[UR12][R168.64+0x4] ;  /* 0x0000040ca8b1a981 */ /* 0x000166000c1e1900 */
[----:B------:R-:W-:Y:S01]  /*3f40*/  @P1 LEA R159, R120, R77, 0x2 ;  /* 0x0000004d789f1211 */ /* 0x000fe200078e10ff */
[----:B------:R-:W-:-:S02]  /*3f50*/  HADD2.F32 R79, -RZ, R69.H0_H0 ;  /* 0x20000045ff4f7230 */ /* 0x000fc40000004100 */
[----:B------:R-:W-:-:S03]  /*3f60*/  FMUL.FTZ R72, R78, R201 ;  /* 0x000000c94e487220 */ /* 0x000fc60000410000 */
[----:B------:R-:W2:Y:S01]  /*3f70*/  @P1 LDS R159, [R159+0x22fc] ;  /* 0x0022fc009f9f1984 */ /* 0x000ea20000000800 */
[----:B0-----:R-:W-:Y:S02]  /*3f80*/  HADD2.F32 R168, -RZ, R71.H1_H1 ;  /* 0x30000047ffa87230 */ /* 0x001fe40000004100 */
[----:B----4-:R-:W-:Y:S01]  /*3f90*/  FMUL.FTZ R71, R231, R0 ;  /* 0x00000000e7477220 */ /* 0x010fe20000410000 */
[----:B------:R-:W-:-:S03]  /*3fa0*/  FMUL.FTZ R233, R80, R199 ;  /* 0x000000c750e97220 */ /* 0x000fc60000410000 */
[----:B------:R-:W-:Y:S01]  /*3fb0*/  FMUL.FTZ R70, R188, R71 ;  /* 0x00000047bc467220 */ /* 0x000fe20000410000 */
[--C-:B-1----:R-:W-:Y:S02]  /*3fc0*/  HADD2.F32 R183, -RZ, R89.reuse.H0_H0 ;  /* 0x20000059ffb77230 */ /* 0x102fe40000004100 */
[----:B------:R-:W-:Y:S02]  /*3fd0*/  HADD2.F32 R204, -RZ, R89.H1_H1 ;  /* 0x30000059ffcc7230 */ /* 0x000fe40000004100 */
[----:B------:R-:W-:Y:S01]  /*3fe0*/  FMUL.FTZ R89, R150, R27 ;  /* 0x0000001b96597220 */ /* 0x000fe20000410000 */
[----:B------:R-:W-:Y:S02]  /*3ff0*/  HADD2.F32 R82, -RZ, R69.H1_H1 ;  /* 0x30000045ff527230 */ /* 0x000fe40000004100 */
[----:B------:R-:W-:Y:S01]  /*4000*/  FMUL.FTZ R153, R221, R70 ;  /* 0x00000046dd997220 */ /* 0x000fe20000410000 */
[----:B------:R-:W-:Y:S01]  /*4010*/  FMUL.FTZ R71, R79, R196 ;  /* 0x000000c44f477220 */ /* 0x000fe20000410000 */
[----:B------:R-:W-:-:S02]  /*4020*/  FFMA.FTZ R150, R0, R72, R233 ;  /* 0x0000004800967223 */ /* 0x000fc400000100e9 */
[----:B------:R-:W-:Y:S01]  /*4030*/  FMUL.FTZ R156, R190, R153 ;  /* 0x00000099be9c7220 */ /* 0x000fe20000410000 */
[----:B------:R-:W-:Y:S01]  /*4040*/  FMUL.FTZ R74, R82, R161 ;  /* 0x000000a1524a7220 */ /* 0x000fe20000410000 */
[----:B------:R-:W-:Y:S01]  /*4050*/  FFMA.FTZ R153, R188, R150, R71 ;  /* 0x00000096bc997223 */ /* 0x000fe20000010047 */
[----:B------:R-:W-:Y:S02]  /*4060*/  HADD2.F32 R169, -RZ, R73.H0_H0 ;  /* 0x20000049ffa97230 */ /* 0x000fe40000004100 */
[----:B------:R-:W-:Y:S01]  /*4070*/  FMUL.FTZ R73, R81, R194 ;  /* 0x000000c251497220 */ /* 0x000fe20000410000 */
[----:B------:R-:W-:Y:S01]  /*4080*/  FFMA.FTZ R153, R221, R153, R74 ;  /* 0x00000099dd997223 */ /* 0x000fe2000001004a */
[----:B------:R-:W-:Y:S01]  /*4090*/  FMUL.FTZ R155, R227, R156 ;  /* 0x0000009ce39b7220 */ /* 0x000fe20000410000 */
[----:B------:R-:W-:Y:S02]  /*40a0*/  FMUL.FTZ R76, R164, R165 ;  /* 0x000000a5a44c7220 */ /* 0x000fe40000410000 */
[----:B------:R-:W-:Y:S01]  /*40b0*/  FFMA.FTZ R156, R190, R153, R73 ;  /* 0x00000099be9c7223 */ /* 0x000fe20000010049 */
[----:B------:R-:W-:Y:S01]  /*40c0*/  FMUL.FTZ R75, R83, R162 ;  /* 0x000000a2534b7220 */ /* 0x000fe20000410000 */
[----:B------:R-:W-:-:S02]  /*40d0*/  HADD2.F32 R69, -RZ, R88.H0_H0 ;  /* 0x20000058ff457230 */ /* 0x000fc40000004100 */
[----:B------:R-:W-:Y:S01]  /*40e0*/  FFMA.FTZ R156, R227, R156, R76 ;  /* 0x0000009ce39c7223 */ /* 0x000fe2000001004c */
[--C-:B------:R-:W-:Y:S02]  /*40f0*/  HADD2.F32 R191, -RZ, R91.reuse.H0_H0 ;  /* 0x2000005bffbf7230 */ /* 0x100fe40000004100 */
[----:B------:R-:W-:Y:S02]  /*4100*/  HADD2.F32 R187, -RZ, R91.H1_H1 ;  /* 0x3000005bffbb7230 */ /* 0x000fe40000004100 */
[----:B------:R-:W-:Y:S01]  /*4110*/  FMUL.FTZ R91, R152, R29 ;  /* 0x0000001d985b7220 */ /* 0x000fe20000410000 */
[----:B------:R-:W-:Y:S01]  /*4120*/  FMUL.FTZ R70, R168, R163 ;  /* 0x000000a3a8467220 */ /* 0x000fe20000410000 */
[--C-:B------:R-:W-:Y:S02]  /*4130*/  HADD2.F32 R152, -RZ, R86.reuse.H0_H0 ;  /* 0x20000056ff987230 */ /* 0x100fe40000004100 */
[----:B------:R-:W-:Y:S01]  /*4140*/  FMUL.FTZ R206, R192, R155 ;  /* 0x0000009bc0ce7220 */ /* 0x000fe20000410000 */
[----:B------:R-:W-:-:S02]  /*4150*/  HADD2.F32 R229, -RZ, R86.H1_H1 ;  /* 0x30000056ffe57230 */ /* 0x000fc40000004100 */
[----:B------:R-:W-:Y:S01]  /*4160*/  FFMA.FTZ R156, R192, R156, R75 ;  /* 0x0000009cc09c7223 */ /* 0x000fe2000001004b */
[----:B------:R-:W-:Y:S02]  /*4170*/  HADD2.F32 R202, -RZ, R88.H1_H1 ;  /* 0x30000058ffca7230 */ /* 0x000fe40000004100 */
[--C-:B------:R-:W-:Y:S02]  /*4180*/  HADD2.F32 R86, -RZ, R87.reuse.H1_H1 ;  /* 0x30000057ff567230 */ /* 0x100fe40000004100 */
[--C-:B------:R-:W-:Y:S02]  /*4190*/  HADD2.F32 R185, -RZ, R90.reuse.H0_H0 ;  /* 0x2000005affb97230 */ /* 0x100fe40000004100 */
[----:B------:R-:W-:Y:S02]  /*41a0*/  HADD2.F32 R150, -RZ, R87.H0_H0 ;  /* 0x20000057ff967230 */ /* 0x000fe40000004100 */
[----:B------:R-:W-:Y:S01]  /*41b0*/  FMUL.FTZ R87, R56, R69 ;  /* 0x0000004538577220 */ /* 0x000fe20000410000 */
[----:B------:R-:W-:-:S02]  /*41c0*/  HADD2.F32 R68, -RZ, R90.H1_H1 ;  /* 0x3000005aff447230 */ /* 0x000fc40000004100 */
[----:B------:R-:W-:Y:S01]  /*41d0*/  FMUL.FTZ R90, R151, R24 ;  /* 0x00000018975a7220 */ /* 0x000fe20000410000 */
[----:B------:R-:W-:Y:S01]  /*41e0*/  FMUL.FTZ R88, R129, R25 ;  /* 0x0000001981587220 */ /* 0x000fe20000410000 */
[----:B------:R-:W-:Y:S01]  /*41f0*/  FMUL.FTZ R77, R166, R209 ;  /* 0x000000d1a64d7220 */ /* 0x000fe20000410000 */
[----:B------:R-:W-:Y:S01]  /*4200*/  FMUL.FTZ R191, R50, R191 ;  /* 0x000000bf32bf7220 */ /* 0x000fe20000410000 */
[----:B------:R-:W-:Y:S01]  /*4210*/  FMUL.FTZ R182, R48, R187 ;  /* 0x000000bb30b67220 */ /* 0x000fe20000410000 */
[C---:B------:R-:W-:Y:S01]  /*4220*/  FMUL.FTZ R69, R195.reuse, R206 ;  /* 0x000000cec3457220 */ /* 0x040fe20000410000 */
        /* <DEDUP_REMOVED lines=15> */
[----:B------:R-:W-:Y:S01]  /*4320*/  FFMA.FTZ R187, R158, R182, R191 ;  /* 0x000000b69ebb7223 */ /* 0x000fe200000100bf */
[C---:B------:R-:W-:Y:S01]  /*4330*/  FMUL.FTZ R185, R184.reuse, R69 ;  /* 0x00000045b8b97220 */ /* 0x040fe20000410000 */
[----:B------:R-:W-:Y:S01]  /*4340*/  FFMA.FTZ R156, R184, R156, R77 ;  /* 0x0000009cb89c7223 */ /* 0x000fe2000001004d */
[----:B--2---:R-:W-:Y:S06]  /*4350*/  @P1 BRA `(.L_x_8590) ;  /* 0x0000000000301947 */ /* 0x004fec0003800000 */
[----:B------:R-:W-:Y:S01]  /*4360*/  ISETP.NE.AND P1, PT, R108, UR28, PT ;  /* 0x0000001c6c007c0c */ /* 0x000fe2000bf25270 */
[----:B------:R-:W-:-:S12]  /*4370*/  HFMA2.MMA R159, -RZ, RZ, 1.875, 0 ;  /* 0x3f800000ff9f7435 */ /* 0x000fd800000001ff */
        /* <DEDUP_REMOVED lines=10> */
.L_x_8590:
[----:B------:R-:W-:Y:S05]  /*4420*/  BSYNC B0 ;  /* 0x0000000000007941 */ /* 0x000fea0003800000 */
.L_x_8589:
[----:B-1----:R-:W-:Y:S01]  /*4430*/  FMUL.FTZ R69, R158, R159 ;  /* 0x0000009f9e457220 */ /* 0x002fe20000410000 */
[----:B------:R-:W-:Y:S01]  /*4440*/  FFMA.FTZ R156, R186, R156, R241 ;  /* 0x0000009cba9c7223 */ /* 0x000fe200000100f1 */
[----:B------:R-:W-:Y:S01]  /*4450*/  FFMA.FTZ R187, R154, R187, R189 ;  /* 0x000000bb9abb7223 */ /* 0x000fe200000100bd */
[----:B------:R-:W-:Y:S01]  /*4460*/  FMUL.FTZ R185, R186, R185 ;  /* 0x000000b9bab97220 */ /* 0x000fe20000410000 */
[----:B------:R-:W-:Y:S01]  /*4470*/  FMUL.FTZ R204, R154, R69 ;  /* 0x000000459acc7220 */ /* 0x000fe20000410000 */
[C---:B------:R-:W-:Y:S01]  /*4480*/  FFMA.FTZ R156, R178.reuse, R156, R157 ;  /* 0x0000009cb29c7223 */ /* 0x040fe2000001009d */
[C---:B------:R-:W-:Y:S01]  /*4490*/  FFMA.FTZ R69, R179.reuse, R187, R202 ;  /* 0x000000bbb3457223 */ /* 0x040fe200000100ca */
[----:B0-----:R-:W-:Y:S01]  /*44a0*/  FMUL.FTZ R68, R178, R185 ;  /* 0x000000b9b2447220 */ /* 0x001fe20000410000 */
        /* <DEDUP_REMOVED lines=21> */
[----:B------:R-:W-:Y:S01]  /*4600*/  FMUL.FTZ R229, R92, R229 ;  /* 0x000000e55ce57220 */ /* 0x000fe20000410000 */
[C---:B------:R-:W-:Y:S01]  /*4610*/  FFMA.FTZ R193, R195.reuse, R193, R150 ;  /* 0x000000c1c3c17223 */ /* 0x040fe20000010096 */
[----:B------:R-:W0:Y:S01]  /*4620*/  SHFL.UP PT, R68, R185, 0x1, RZ ;  /* 0x04200000b9447989 */ /* 0x000e2200000e00ff */
[----:B------:R-:W-:Y:S01]  /*4630*/  FMUL.FTZ R187, R195, R156 ;  /* 0x0000009cc3bb7220 */ /* 0x000fe20000410000 */
[----:B------:R-:W-:Y:S01]  /*4640*/  FMUL.FTZ R152, R93, R152 ;  /* 0x000000985d987220 */ /* 0x000fe20000410000 */
[C---:B------:R-:W-:Y:S01]  /*4650*/  FFMA.FTZ R193, R192.reuse, R193, R229 ;  /* 0x000000c1c0c17223 */ /* 0x040fe200000100e5 */
[----:B------:R-:W1:Y:S01]  /*4660*/  SHFL.UP PT, R69, R204, 0x1, RZ ;  /* 0x04200000cc457989 */ /* 0x000e6200000e00ff */
[----:B------:R-:W-:Y:S01]  /*4670*/  FMUL.FTZ R206, R192, R187 ;  /* 0x000000bbc0ce7220 */ /* 0x000fe20000410000 */
[----:B------:R-:W-:-:S02]  /*4680*/  HADD2.F32 R156, -RZ, R85.H0_H0 ;  /* 0x20000055ff9c7230 */ /* 0x000fc40000004100 */
[----:B------:R-:W-:Y:S01]  /*4690*/  FMUL.FTZ R223, R94, R223 ;  /* 0x000000df5edf7220 */ /* 0x000fe20000410000 */
[C---:B------:R-:W-:Y:S01]  /*46a0*/  FFMA.FTZ R193, R227.reuse, R193, R152 ;  /* 0x000000c1e3c17223 */ /* 0x040fe20000010098 */
[----:B------:R-:W-:Y:S01]  /*46b0*/  FMUL.FTZ R85, R227, R206 ;  /* 0x000000cee3557220 */ /* 0x000fe20000410000 */
[--C-:B------:R-:W-:Y:S02]  /*46c0*/  HADD2.F32 R219, -RZ, R84.reuse.H1_H1 ;  /* 0x30000054ffdb7230 */ /* 0x100fe40000004100 */
        /* <DEDUP_REMOVED lines=11> */
[----:B------:R-:W-:Y:S01]  /*4780*/  ISETP.GE.AND P1, PT, R119, 0x2, PT ;  /* 0x000000027700780c */ /* 0x000fe20003f26270 */
[----:B------:R-:W2:Y:S01]  /*4790*/  S2R R203, SR_CgaCtaId ;  /* 0x0000000000cb7919 */ /* 0x000ea20000008800 */
[C---:B------:R-:W-:Y:S01]  /*47a0*/  FFMA.FTZ R85, R0.reuse, R193, R217 ;  /* 0x000000c100557223 */ /* 0x040fe200000100d9 */
[----:B------:R-:W-:Y:S01]  /*47b0*/  FMUL.FTZ R206, R0, R187 ;  /* 0x000000bb00ce7220 */ /* 0x000fe20000410000 */
[----:B0-----:R-:W-:Y:S01]  /*47c0*/  @P2 FFMA.FTZ R185, R204, R68, R185 ;  /* 0x00000044ccb92223 */ /* 0x001fe200000100b9 */
[----:B------:R-:W-:Y:S01]  /*47d0*/  ISETP.GE.OR P0, PT, R108, R7, P0 ;  /* 0x000000076c00720c */ /* 0x000fe20000706670 */
[----:B-1----:R-:W-:Y:S01]  /*47e0*/  @P2 FMUL.FTZ R204, R204, R69 ;  /* 0x00000045cccc2220 */ /* 0x002fe20000410000 */
[----:B------:R-:W0:Y:S01]  /*47f0*/  SHFL.DOWN PT, R84, R85, 0x1, 0x1f ;  /* 0x08201f0055547f89 */ /* 0x000e2200000e0000 */
[----:B------:R-:W-:Y:S01]  /*4800*/  ISETP.NE.AND P2, PT, R208, 0x1f, PT ;  /* 0x0000001fd000780c */ /* 0x000fe20003f45270 */
[----:B------:R-:W-:Y:S01]  /*4810*/  BSSY B0, `(.L_x_8591) ;  /* 0x0000144000007945 */ /* 0x000fe20003800000 */
[C---:B------:R-:W-:Y:S01]  /*4820*/  IADD3 R237, R120.reuse, 0xc0, RZ ;  /* 0x000000c078ed7810 */ /* 0x040fe20007ffe0ff */
[----:B------:R-:W1:Y:S01]  /*4830*/  SHFL.DOWN PT, R187, R206, 0x1, 0x1f ;  /* 0x08201f00cebb7f89 */ /* 0x000e6200000e0000 */
[----:B------:R-:W-:-:S02]  /*4840*/  IADD3 R239, R120, 0xe0, RZ ;  /* 0x000000e078ef7810 */ /* 0x000fc40007ffe0ff */
[C---:B------:R-:W-:Y:S01]  /*4850*/  IADD3 R245, R120.reuse, 0x100, RZ ;  /* 0x0000010078f57810 */ /* 0x040fe20007ffe0ff */
[----:B------:R-:W3:Y:S01]  /*4860*/  SHFL.UP PT, R68, R185, 0x2, RZ ;  /* 0x04400000b9447989 */ /* 0x000ee200000e00ff */
[C---:B------:R-:W-:Y:S02]  /*4870*/  IADD3 R247, R120.reuse, 0x120, RZ ;  /* 0x0000012078f77810 */ /* 0x040fe40007ffe0ff */
[C---:B------:R-:W-:Y:S01]  /*4880*/  IADD3 R249, R120.reuse, 0x140, RZ ;  /* 0x0000014078f97810 */ /* 0x040fe20007ffe0ff */
[----:B------:R-:W4:Y:S01]  /*4890*/  SHFL.UP PT, R69, R204, 0x2, RZ ;  /* 0x04400000cc457989 */ /* 0x000f2200000e00ff */
[----:B------:R-:W-:Y:S02]  /*48a0*/  IADD3 R251, R120, 0x160, RZ ;  /* 0x0000016078fb7810 */ /* 0x000fe40007ffe0ff */
[-C--:B------:R-:W-:Y:S02]  /*48b0*/  LEA.HI.SX32 R237, R237, R120.reuse, 0x1b ;  /* 0x00000078eded7211 */ /* 0x080fe400078fdaff */
[----:B------:R-:W-:-:S02]  /*48c0*/  LEA.HI.SX32 R239, R239, R120, 0x1b ;  /* 0x00000078efef7211 */ /* 0x000fc400078fdaff */
[-C--:B------:R-:W-:Y:S02]  /*48d0*/  LEA.HI.SX32 R245, R245, R120.reuse, 0x1b ;  /* 0x00000078f5f57211 */ /* 0x080fe400078fdaff */
[-C--:B------:R-:W-:Y:S02]  /*48e0*/  LEA.HI.SX32 R247, R247, R120.reuse, 0x1b ;  /* 0x00000078f7f77211 */ /* 0x080fe400078fdaff */
[----:B------:R-:W-:Y:S01]  /*48f0*/  LEA.HI.SX32 R249, R249, R120, 0x1b ;  /* 0x00000078f9f97211 */ /* 0x000fe200078fdaff */
[C---:B0-----:R-:W-:Y:S01]  /*4900*/  @P2 FFMA.FTZ R85, R206.reuse, R84, R85 ;  /* 0x00000054ce552223 */ /* 0x041fe20000010055 */
[----:B------:R-:W-:Y:S01]  /*4910*/  LEA.HI.SX32 R251, R251, R120, 0x1b ;  /* 0x00000078fbfb7211 */ /* 0x000fe200078fdaff */
[----:B-1----:R-:W-:-:S03]  /*4920*/  @P2 FMUL.FTZ R206, R206, R187 ;  /* 0x000000bbcece2220 */ /* 0x002fc60000410000 */
[----:B------:R-:W0:Y:S01]  /*4930*/  SHFL.DOWN PT, R84, R85, 0x2, 0x1f ;  /* 0x08401f0055547f89 */ /* 0x000e2200000e0000 */
[----:B------:R-:W-:Y:S01]  /*4940*/  ISETP.GE.U32.AND P2, PT, R208, 0x1e, PT ;  /* 0x0000001ed000780c */ /* 0x000fe20003f46070 */
[C---:B---3--:R-:W-:Y:S02]  /*4950*/  @P1 FFMA.FTZ R185, R204.reuse, R68, R185 ;  /* 0x00000044ccb91223 */ /* 0x048fe400000100b9 */
[----:B------:R-:W1:Y:S01]  /*4960*/  SHFL.DOWN PT, R187, R206, 0x2, 0x1f ;  /* 0x08401f00cebb7f89 */ /* 0x000e6200000e0000 */
[----:B----4-:R-:W-:-:S03]  /*4970*/  @P1 FMUL.FTZ R204, R204, R69 ;  /* 0x00000045cccc1220 */ /* 0x010fc60000410000 */
[----:B------:R-:W3:Y:S01]  /*4980*/  SHFL.UP PT, R68, R185, 0x4, RZ ;  /* 0x04800000b9447989 */ /* 0x000ee200000e00ff */
[----:B------:R-:W-:-:S03]  /*4990*/  ISETP.GE.AND P1, PT, R119, 0x4, PT ;  /* 0x000000047700780c */ /* 0x000fc60003f26270 */
[----:B------:R-:W4:Y:S02]  /*49a0*/  SHFL.UP PT, R69, R204, 0x4, RZ ;  /* 0x04800000cc457989 */ /* 0x000f2400000e00ff */
[C---:B0-----:R-:W-:Y:S01]  /*49b0*/  @!P2 FFMA.FTZ R85, R206.reuse, R84, R85 ;  /* 0x00000054ce55a223 */ /* 0x041fe20000010055 */
[----:B-1----:R-:W-:-:S04]  /*49c0*/  @!P2 FMUL.FTZ R206, R206, R187 ;  /* 0x000000bbcecea220 */ /* 0x002fc80000410000 */
[----:B------:R-:W0:Y:S01]  /*49d0*/  SHFL.DOWN PT, R84, R85, 0x4, 0x1f ;  /* 0x08801f0055547f89 */ /* 0x000e2200000e0000 */
[----:B------:R-:W-:Y:S02]  /*49e0*/  ISETP.GE.U32.AND P2, PT, R208, 0x1c, PT ;  /* 0x0000001cd000780c */ /* 0x000fe40003f46070 */
[C---:B---3--:R-:W-:Y:S01]  /*49f0*/  @P1 FFMA.FTZ R185, R204.reuse, R68, R185 ;  /* 0x00000044ccb91223 */ /* 0x048fe200000100b9 */
[----:B------:R-:W1:Y:S01]  /*4a00*/  SHFL.DOWN PT, R187, R206, 0x4, 0x1f ;  /* 0x08801f00cebb7f89 */ /* 0x000e6200000e0000 */
[----:B----4-:R-:W-:-:S03]  /*4a10*/  @P1 FMUL.FTZ R204, R204, R69 ;  /* 0x00000045cccc1220 */ /* 0x010fc60000410000 */
[----:B------:R-:W3:Y:S01]  /*4a20*/  SHFL.UP PT, R68, R185, 0x8, RZ ;  /* 0x05000000b9447989 */ /* 0x000ee200000e00ff */
[----:B------:R-:W-:-:S03]  /*4a30*/  ISETP.GE.AND P1, PT, R119, 0x8, PT ;  /* 0x000000087700780c */ /* 0x000fc60003f26270 */
[----:B------:R-:W4:Y:S02]  /*4a40*/  SHFL.UP PT, R69, R204, 0x8, RZ ;  /* 0x05000000cc457989 */ /* 0x000f2400000e00ff */
[C---:B0-----:R-:W-:Y:S01]  /*4a50*/  @!P2 FFMA.FTZ R85, R206.reuse, R84, R85 ;  /* 0x00000054ce55a223 */ /* 0x041fe20000010055 */
[----:B------:R-:W-:Y:S01]  /*4a60*/  MOV R84, 0x400 ;  /* 0x0000040000547802 */ /* 0x000fe20000000f00 */
[----:B-1----:R-:W-:-:S03]  /*4a70*/  @!P2 FMUL.FTZ R206, R206, R187 ;  /* 0x000000bbcecea220 */ /* 0x002fc60000410000 */
[----:B------:R-:W0:Y:S01]  /*4a80*/  SHFL.DOWN PT, R207, R85, 0x8, 0x1f ;  /* 0x09001f0055cf7f89 */ /* 0x000e2200000e0000 */
[----:B--2---:R-:W-:Y:S02]  /*4a90*/  LEA R84, R203, R84, 0x18 ;  /* 0x00000054cb547211 */ /* 0x004fe400078ec0ff */
[----:B---3--:R-:W-:Y:S01]  /*4aa0*/  @P1 FFMA.FTZ R185, R204, R68, R185 ;  /* 0x00000044ccb91223 */ /* 0x008fe200000100b9 */
[----:B------:R-:W1:Y:S01]  /*4ab0*/  SHFL.DOWN PT, R205, R206, 0x8, 0x1f ;  /* 0x09001f00cecd7f89 */ /* 0x000e6200000e0000 */
[----:B------:R-:W-:Y:S01]  /*4ac0*/  HFMA2.MMA R68, -RZ, RZ, 1.875, 0 ;  /* 0x3f800000ff447435 */ /* 0x000fe200000001ff */
[----:B------:R-:W-:Y:S01]  /*4ad0*/  ISETP.GE.U32.AND P2, PT, R208, 0x18, PT ;  /* 0x00000018d000780c */ /* 0x000fe20003f46070 */
[----:B----4-:R-:W-:Y:S01]  /*4ae0*/  @P1 FMUL.FTZ R204, R204, R69 ;  /* 0x00000045cccc1220 */ /* 0x010fe20000410000 */
[----:B------:R-:W2:Y:S01]  /*4af0*/  SHFL.UP PT, R193, R185, 0x10, RZ ;  /* 0x06000000b9c17989 */ /* 0x000ea200000e00ff */
[----:B------:R-:W-:Y:S02]  /*4b00*/  MOV R69, RZ ;  /* 0x000000ff00457202 */ /* 0x000fe40000000f00 */
[----:B------:R-:W-:Y:S01]  /*4b10*/  ISETP.GE.AND P1, PT, R119, 0x10, PT ;  /* 0x000000107700780c */ /* 0x000fe20003f26270 */
[----:B------:R-:W3:Y:S01]  /*4b20*/  SHFL.UP PT, R187, R204, 0x10, RZ ;  /* 0x06000000ccbb7989 */ /* 0x000ee200000e00ff */
[----:B------:R-:W-:-:S05]  /*4b30*/  @!P0 LEA R203, R5, R84, 0x3 ;  /* 0x0000005405cb8211 */ /* 0x000fca00078e18ff */
[----:B------:R-:W-:Y:S01]  /*4b40*/  @!P0 LDS.64 R68, [R203+0x2378] ;  /* 0x00237800cb448984 */ /* 0x000fe20000000a00 */
[----:B------:R-:W-:Y:S01]  /*4b50*/  ISETP.GE.U32.AND P0, PT, R208, 0x10, PT ;  /* 0x00000010d000780c */ /* 0x000fe20003f06070 */
[C---:B0-----:R-:W-:Y:S01]  /*4b60*/  @!P2 FFMA.FTZ R85, R206.reuse, R207, R85 ;  /* 0x000000cfce55a223 */ /* 0x041fe20000010055 */
[----:B-1----:R-:W-:-:S04]  /*4b70*/  @!P2 FMUL.FTZ R206, R206, R205 ;  /* 0x000000cdcecea220 */ /* 0x002fc80000410000 */
[----:B------:R-:W0:Y:S01]  /*4b80*/  SHFL.DOWN PT, R205, R85, 0x10, 0x1f ;  /* 0x0a001f0055cd7f89 */ /* 0x000e2200000e0000 */
[----:B--2---:R-:W-:-:S03]  /*4b90*/  @P1 FFMA.FTZ R185, R204, R193, R185 ;  /* 0x000000c1ccb91223 */ /* 0x004fc600000100b9 */
[----:B------:R-:W1:Y:S01]  /*4ba0*/  SHFL.DOWN PT, R193, R206, 0x10, 0x1f ;  /* 0x0a001f00cec17f89 */ /* 0x000e6200000e0000 */
[----:B---3--:R-:W-:Y:S01]  /*4bb0*/  @P1 FMUL.FTZ R204, R204, R187 ;  /* 0x000000bbcccc1220 */ /* 0x008fe20000410000 */
[----:B------:R-:W-:Y:S02]  /*4bc0*/  ISETP.NE.AND P1, PT, R120, 0x1f, PT ;  /* 0x0000001f7800780c */ /* 0x000fe40003f25270 */
[----:B-----5:R-:W-:Y:S04]  /*4bd0*/  SHFL.IDX PT, R187, R177, RZ, 0x1f ;  /* 0x00001fffb1bb7589 */ /* 0x020fe800000e0000 */
[----:B------:R-:W-:Y:S04]  /*4be0*/  SHFL.UP PT, R185, R185, 0x1, RZ ;  /* 0x04200000b9b97989 */ /* 0x000fe800000e00ff */
[----:B------:R-:W2:Y:S01]  /*4bf0*/  SHFL.UP PT, R204, R204, 0x1, RZ ;  /* 0x04200000cccc7989 */ /* 0x000ea200000e00ff */
[C---:B0-----:R-:W-:Y:S01]  /*4c00*/  @!P0 FFMA.FTZ R85, R206.reuse, R205, R85 ;  /* 0x000000cdce558223 */ /* 0x041fe20000010055 */
[----:B-1----:R-:W-:-:S04]  /*4c10*/  @!P0 FMUL.FTZ R206, R206, R193 ;  /* 0x000000c1cece8220 */ /* 0x002fc80000410000 */
[----:B------:R-:W-:Y:S01]  /*4c20*/  SHFL.DOWN PT, R177, R85, 0x1, 0x1f ;  /* 0x08201f0055b17f89 */ /* 0x000fe200000e0000 */
[----:B------:R-:W-:-:S03]  /*4c30*/  ISETP.NE.AND P0, PT, R120, RZ, PT ;  /* 0x000000ff7800720c */ /* 0x000fc60003f05270 */
[----:B------:R-:W-:Y:S04]  /*4c40*/  SHFL.IDX PT, R193, R69, RZ, 0x1f ;  /* 0x00001fff45c17589 */ /* 0x000fe800000e0000 */
[----:B------:R-:W0:Y:S01]  /*4c50*/  SHFL.DOWN PT, R208, R206, 0x1, 0x1f ;  /* 0x08201f00ced07f89 */ /* 0x000e2200000e0000 */
[----:B--2---:R-:W-:-:S03]  /*4c60*/  @P3 FFMA.FTZ R187, R204, R187, R185 ;  /* 0x000000bbccbb3223 */ /* 0x004fc600000100b9 */
[----:B------:R-:W1:Y:S01]  /*4c70*/  SHFL.IDX PT, R206, R206, RZ, 0x1f ;  /* 0x00001fffcece7589 */ /* 0x000e6200000e0000 */
[----:B------:R-:W-:-:S04]  /*4c80*/  FFMA.FTZ R231, R231, R187, R72 ;  /* 0x000000bbe7e77223 */ /* 0x000fc80000010048 */
[----:B------:R-:W-:-:S04]  /*4c90*/  FFMA.FTZ R233, R0, R231, R233 ;  /* 0x000000e700e97223 */ /* 0x000fc800000100e9 */
[----:B------:R-:W-:Y:S01]  /*4ca0*/  FFMA.FTZ R72, R188, R233, R71 ;  /* 0x000000e9bc487223 */ /* 0x000fe20000010047 */
[----:B------:R-:W-:Y:S01]  /*4cb0*/  FFMA.FTZ R216, R80, -R199, R233 ;  /* 0x800000c750d87223 */ /* 0x000fe200000100e9 */
[----:B------:R-:W-:Y:S02]  /*4cc0*/  FMUL.FTZ R244, R96, R233 ;  /* 0x000000e960f47220 */ /* 0x000fe40000410000 */
[----:B------:R-:W-:Y:S01]  /*4cd0*/  FFMA.FTZ R71, R221, R72, R74 ;  /* 0x00000048dd477223 */ /* 0x000fe2000001004a */
[----:B------:R-:W-:Y:S01]  /*4ce0*/  FFMA.FTZ R215, R79, -R196, R72 ;  /* 0x800000c44fd77223 */ /* 0x000fe20000010048 */
[----:B------:R-:W-:Y:S02]  /*4cf0*/  FMUL.FTZ R72, R95, R72 ;  /* 0x000000485f487220 */ /* 0x000fe40000410000 */
[----:B------:R-:W-:Y:S01]  /*4d00*/  FFMA.FTZ R74, R190, R71, R73 ;  /* 0x00000047be4a7223 */ /* 0x000fe20000010049 */
[----:B0-----:R-:W-:Y:S01]  /*4d10*/  @P1 FFMA.FTZ R193, R208, R193, R177 ;  /* 0x000000c1d0c11223 */ /* 0x001fe200000100b1 */
[----:B------:R-:W-:Y:S01]  /*4d20*/  FFMA.FTZ R214, R82, -R161, R71 ;  /* 0x800000a152d67223 */ /* 0x000fe20000010047 */
[----:B------:R-:W-:-:S02]  /*4d30*/  HADD2.F32 R161, -RZ, R61.H1_H1 ;  /* 0x3000003dffa17230 */ /* 0x000fc40000004100 */
[----:B------:R-:W-:Y:S01]  /*4d40*/  FFMA.FTZ R73, R227, R74, R76 ;  /* 0x0000004ae3497223 */ /* 0x000fe2000001004c */
[----:B------:R-:W-:Y:S01]  /*4d50*/  FFMA.FTZ R182, R193, R159, R182 ;  /* 0x0000009fc1b67223 */ /* 0x000fe200000100b6 */
[----:B-1----:R-:W-:Y:S01]  /*4d60*/  FMUL.FTZ R68, R206, R68 ;  /* 0x00000044ce447220 */ /* 0x002fe20000410000 */
[----:B------:R-:W0:Y:S01]  /*4d70*/  SHFL.IDX PT, R159, R85, RZ, 0x1f ;  /* 0x00001fff559f7589 */ /* 0x000e2200000e0000 */
[----:B------:R-:W-:Y:S01]  /*4d80*/  FFMA.FTZ R76, R192, R73, R75 ;  /* 0x00000049c04c7223 */ /* 0x000fe2000001004b */
[----:B------:R-:W-:Y:S01]  /*4d90*/  FFMA.FTZ R191, R158, R182, R191 ;  /* 0x000000b69ebf7223 */ /* 0x000fe200000100bf */
[----:B------:R-:W-:Y:S01]  /*4da0*/  FFMA.FTZ R212, R164, -R165, R73 ;  /* 0x800000a5a4d47223 */ /* 0x000fe20000010049 */
        /* <DEDUP_REMOVED lines=8> */
[----:B------:R-:W-:Y:S01]  /*4e30*/  FFMA.FTZ R210, R168, -R163, R75 ;  /* 0x800000a3a8d27223 */ /* 0x000fe2000001004b */
[----:B------:R-:W-:Y:S01]  /*4e40*/  FFMA.FTZ R241, R186, R77, R241 ;  /* 0x0000004dbaf17223 */ /* 0x000fe200000100f1 */
[----:B------:R-:W-:Y:S01]  /*4e50*/  FFMA.FTZ R183, R180, R187, R183 ;  /* 0x000000bbb4b77223 */ /* 0x000fe200000100b7 */
[----:B------:R-:W-:Y:S01]  /*4e60*/  FMUL.FTZ R220, R187, R26 ;  /* 0x0000001abbdc7220 */ /* 0x000fe20000410000 */
[--C-:B------:R-:W-:Y:S02]  /*4e70*/  HADD2.F32 R163, -RZ, R60.reuse.H1_H1 ;  /* 0x3000003cffa37230 */ /* 0x100fe40000004100 */
[----:B------:R-:W-:Y:S01]  /*4e80*/  FFMA.FTZ R70, R178, R241, R157 ;  /* 0x000000f1b2467223 */ /* 0x000fe2000001009d */
[----:B------:R-:W-:Y:S01]  /*4e90*/  @!P0 LEA R157, R5, R84, 0x3 ;  /* 0x00000054059d8211 */ /* 0x000fe200078e18ff */
[----:B------:R-:W-:Y:S01]  /*4ea0*/  FMUL.FTZ R225, R183, R29 ;  /* 0x0000001db7e17220 */ /* 0x000fe20000410000 */
[----:B------:R-:W-:-:S02]  /*4eb0*/  HADD2.F32 R165, -RZ, R60.H0_H0 ;  /* 0x2000003cffa57230 */ /* 0x000fc40000004100 */
[C---:B------:R-:W-:Y:S01]  /*4ec0*/  FFMA.FTZ R185, R181.reuse, R70, R200 ;  /* 0x00000046b5b97223 */ /* 0x040fe200000100c8 */
[----:B------:R-:W-:Y:S01]  /*4ed0*/  FFMA.FTZ R181, R181, R183, R86 ;  /* 0x000000b7b5b57223 */ /* 0x000fe20000010056 */
[----:B------:R-:W-:Y:S01]  /*4ee0*/  FFMA.FTZ R209, R166, -R209, R77 ;  /* 0x800000d1a6d17223 */ /* 0x000fe2000001004d */
[----:B0-----:R-:W-:Y:S01]  /*4ef0*/  FFMA.FTZ R69, R206, R69, R159 ;  /* 0x00000045ce457223 */ /* 0x001fe2000001009f */
[----:B------:R-:W-:Y:S01]  /*4f00*/  FFMA.FTZ R180, R180, R185, R198 ;  /* 0x000000b9b4b47223 */ /* 0x000fe200000100c6 */
[----:B------:R-:W-:Y:S01]  /*4f10*/  FFMA.FTZ R177, R178, R181, R155 ;  /* 0x000000b5b2b17223 */ /* 0x000fe2000001009b */
[----:B------:R-:W-:Y:S02]  /*4f20*/  HADD2.F32 R155, -RZ, R65.H0_H0 ;  /* 0x20000041ff9b7230 */ /* 0x000fe40000004100 */
[----:B------:R-:W-:Y:S01]  /*4f30*/  FMUL.FTZ R218, R181, R28 ;  /* 0x0000001cb5da7220 */ /* 0x000fe20000410000 */
[----:B------:R-:W-:Y:S01]  /*4f40*/  FFMA.FTZ R179, R179, R180, R160 ;  /* 0x000000b4b3b37223 */ /* 0x000fe200000100a0 */
[----:B------:R-:W-:Y:S01]  /*4f50*/  FFMA.FTZ R87, R186, R177, R87 ;  /* 0x000000b1ba577223 */ /* 0x000fe20000010057 */
[----:B------:R-:W-:Y:S01]  /*4f60*/  FMUL.FTZ R207, R177, R35 ;  /* 0x00000023b1cf7220 */ /* 0x000fe20000410000 */
[----:B------:R0:W-:Y:S01]  /*4f70*/  @!P0 STS.64 [R157+0x2378], R68 ;  /* 0x002378449d008388 */ /* 0x0001e20000000a00 */
[----:B------:R-:W-:Y:S01]  /*4f80*/  FFMA.FTZ R178, R154, R179, R151 ;  /* 0x000000b39ab27223 */ /* 0x000fe20000010097 */
[----:B------:R-:W-:Y:S01]  /*4f90*/  FFMA.FTZ R85, R184, R87, R153 ;  /* 0x00000057b8557223 */ /* 0x000fe20000010099 */
[----:B------:R-:W-:-:S02]  /*4fa0*/  HADD2.F32 R154, -RZ, R64.H1_H1 ;  /* 0x30000040ff9a7230 */ /* 0x000fc40000004100 */
[----:B------:R-:W-:Y:S01]  /*4fb0*/  FMUL.FTZ R186, R182, R25 ;  /* 0x00000019b6ba7220 */ /* 0x000fe20000410000 */
[----:B------:R-:W-:Y:S01]  /*4fc0*/  FFMA.FTZ R86, R158, R178, R129 ;  /* 0x000000b29e567223 */ /* 0x000fe20000010081 */
[----:B------:R-:W-:Y:S01]  /*4fd0*/  FFMA.FTZ R195, R195, R85, R150 ;  /* 0x00000055c3c37223 */ /* 0x000fe20000010096 */
[----:B------:R-:W-:Y:S01]  /*4fe0*/  SHF.L.U32 R129, R120, 0x4, RZ ;  /* 0x0000000478817819 */ /* 0x000fe200000006ff */
[----:B------:R-:W-:Y:S02]  /*4ff0*/  HADD2.F32 R150, -RZ, R66.H1_H1 ;  /* 0x30000042ff967230 */ /* 0x000fe40000004100 */
[----:B------:R-:W-:Y:S01]  /*5000*/  FMUL.FTZ R184, R191, R24 ;  /* 0x00000018bfb87220 */ /* 0x000fe20000410000 */
[----:B------:R-:W-:Y:S01]  /*5010*/  FFMA.FTZ R229, R192, R195, R229 ;  /* 0x000000c3c0e57223 */ /* 0x000fe200000100e5 */
[----:B------:R-:W-:Y:S01]  /*5020*/  LEA.HI.SX32 R243, R129, R129, 0x1b ;  /* 0x0000008181f37211 */ /* 0x000fe200078fdaff */
[----:B0-----:R-:W-:Y:S01]  /*5030*/  FMUL.FTZ R68, R154, R207 ;  /* 0x000000cf9a447220 */ /* 0x001fe20000410000 */
[----:B------:R-:W-:-:S02]  /*5040*/  HADD2.F32 R129, -RZ, R67.H1_H1 ;  /* 0x30000043ff817230 */ /* 0x000fc40000004100 */
[----:B------:R-:W-:Y:S01]  /*5050*/  FFMA.FTZ R227, R227, R229, R152 ;  /* 0x000000e5e3e37223 */ /* 0x000fe20000010098 */
[----:B------:R-:W-:Y:S01]  /*5060*/  LEA R243, R243, R84, 0x2 ;  /* 0x00000054f3f37211 */ /* 0x000fe200078e10ff */
[----:B------:R-:W-:Y:S01]  /*5070*/  FMUL.FTZ R158, R150, R193 ;  /* 0x000000c1969e7220 */ /* 0x000fe20000410000 */
[----:B------:R-:W-:Y:S02]  /*5080*/  HADD2.F32 R151, -RZ, R67.H0_H0 ;  /* 0x20000043ff977230 */ /* 0x000fe40000004100 */
[----:B------:R-:W-:Y:S01]  /*5090*/  FFMA.FTZ R223, R190, R227, R223 ;  /* 0x000000e3bedf7223 */ /* 0x000fe200000100df */
[----:B------:R-:W-:Y:S01]  /*50a0*/  HADD2.F32 R152, -RZ, R65.H1_H1 ;  /* 0x30000041ff987230 */ /* 0x000fe20000004100 */
[----:B------:R0:W-:Y:S01]  /*50b0*/  STS [R243+0x864], R68 ;  /* 0x00086444f3007388 */ /* 0x0001e20000000800 */
[----:B------:R-:W-:Y:S01]  /*50c0*/  FMUL.FTZ R198, R129, R186 ;  /* 0x000000ba81c67220 */ /* 0x000fe20000410000 */
[----:B------:R-:W-:Y:S01]  /*50d0*/  FFMA.FTZ R221, R221, R223, R156 ;  /* 0x000000dfdddd7223 */ /* 0x000fe2000001009c */
[----:B------:R-:W-:Y:S01]  /*50e0*/  FMUL.FTZ R160, R151, R184 ;  /* 0x000000b897a07220 */ /* 0x000fe20000410000 */
[----:B------:R1:W-:Y:S01]  /*50f0*/  STS [R243+0x874], R158 ;  /* 0x0008749ef3007388 */ /* 0x0003e20000000800 */
[----:B------:R-:W-:-:S02]  /*5100*/  HADD2.F32 R153, -RZ, R66.H0_H0 ;  /* 0x20000042ff997230 */ /* 0x000fc40000004100 */
[----:B------:R-:W-:Y:S01]  /*5110*/  FFMA.FTZ R219, R188, R221, R219 ;  /* 0x000000ddbcdb7223 */ /* 0x000fe200000100db */
[----:B------:R-:W-:Y:S02]  /*5120*/  HADD2.F32 R157, -RZ, R64.H0_H0 ;  /* 0x20000040ff9d7230 */ /* 0x000fe40000004100 */
[----:B------:R-:W-:Y:S01]  /*5130*/  FMUL.FTZ R192, R155, R218 ;  /* 0x000000da9bc07220 */ /* 0x000fe20000410000 */
[----:B------:R-:W-:Y:S01]  /*5140*/  FMUL.FTZ R202, R87, R40 ;  /* 0x0000002857ca7220 */ /* 0x000fe20000410000 */
[----:B------:R-:W-:Y:S01]  /*5150*/  FFMA.FTZ R217, R0, R219, R217 ;  /* 0x000000db00d97223 */ /* 0x000fe200000100d9 */
[----:B------:R-:W-:Y:S01]  /*5160*/  FFMA.FTZ R0, R78, -R201, R231 ;  /* 0x800000c94e007223 */ /* 0x000fe200000100e7 */
[----:B------:R-:W-:Y:S01]  /*5170*/  FMUL.FTZ R188, R219, R103 ;  /* 0x00000067dbbc7220 */ /* 0x000fe20000410000 */
[----:B------:R2:W-:Y:S01]  /*5180*/  STS [R243+0x87c], R198 ;  /* 0x00087cc6f3007388 */ /* 0x0005e20000000800 */
[----:B0-----:R-:W-:Y:S01]  /*5190*/  FMUL.FTZ R68, R217, R102 ;  /* 0x00000066d9447220 */ /* 0x001fe20000410000 */
[----:B-1----:R-:W-:Y:S01]  /*51a0*/  FMUL.FTZ R158, R152, R225 ;  /* 0x000000e1989e7220 */ /* 0x002fe20000410000 */
[----:B------:R-:W-:Y:S01]  /*51b0*/  FMUL.FTZ R199, R221, R100 ;  /* 0x00000064ddc77220 */ /* 0x000fe20000410000 */
[----:B------:R0:W-:Y:S01]  /*51c0*/  STS [R243+0x878], R160 ;  /* 0x000878a0f3007388 */ /* 0x0001e20000000800 */
[----:B------:R-:W-:Y:S01]  /*51d0*/  FFMA.FTZ R69, R0, R68, RZ ;  /* 0x0000004400457223 */ /* 0x000fe200000100ff */
[----:B------:R-:W-:Y:S01]  /*51e0*/  FMUL.FTZ R203, R195, R58 ;  /* 0x0000003ac3cb7220 */ /* 0x000fe20000410000 */
[--C-:B------:R-:W-:Y:S01]  /*51f0*/  HADD2.F32 R156, -RZ, R63.reuse.H1_H1 ;  /* 0x3000003fff9c7230 */ /* 0x100fe20000004100 */
[----:B------:R1:W-:Y:S01]  /*5200*/  STS [R243+0x86c], R158 ;  /* 0x00086c9ef3007388 */ /* 0x0003e20000000800 */
[----:B------:R-:W-:Y:S01]  /*5210*/  FFMA.FTZ R190, R216, R188, R69 ;  /* 0x000000bcd8be7223 */ /* 0x000fe20000010045 */
[----:B--2---:R-:W-:Y:S01]  /*5220*/  FMUL.FTZ R198, R153, R220 ;  /* 0x000000dc99c67220 */ /* 0x004fe20000410000 */
[----:B------:R-:W-:Y:S01]  /*5230*/  HADD2.F32 R159, -RZ, R62.H1_H1 ;  /* 0x3000003eff9f7230 */ /* 0x000fe20000004100 */
[----:B------:R2:W-:Y:S01]  /*5240*/  STS [R243+0x868], R192 ;  /* 0x000868c0f3007388 */ /* 0x0005e20000000800 */
[----:B------:R-:W-:Y:S01]  /*5250*/  FFMA.FTZ R69, R215, R199, R190 ;  /* 0x000000c7d7457223 */ /* 0x000fe200000100be */
[----:B0-----:R-:W-:Y:S01]  /*5260*/  FMUL.FTZ R160, R157, R202 ;  /* 0x000000ca9da07220 */ /* 0x001fe20000410000 */
[----:B------:R-:W-:Y:S01]  /*5270*/  FMUL.FTZ R201, R227, R98 ;  /* 0x00000062e3c97220 */ /* 0x000fe20000410000 */
[----:B------:R0:W-:Y:S01]  /*5280*/  STS [R243+0x870], R198 ;  /* 0x000870c6f3007388 */ /* 0x0001e20000000800 */
[----:B------:R-:W-:Y:S01]  /*5290*/  FMUL.FTZ R205, R85, R47 ;  /* 0x0000002f55cd7220 */ /* 0x000fe20000410000 */
[----:B-1----:R-:W-:-:S02]  /*52a0*/  HADD2.F32 R158, -RZ, R63.H0_H0 ;  /* 0x2000003fff9e7230 */ /* 0x002fc40000004100 */
[----:B------:R-:W-:Y:S01]  /*52b0*/  FMUL.FTZ R196, R229, R99 ;  /* 0x00000063e5c47220 */ /* 0x000fe20000410000 */
[----:B------:R1:W-:Y:S01]  /*52c0*/  STS [R243+0x860], R160 ;  /* 0x000860a0f3007388 */ /* 0x0003e20000000800 */
[----:B------:R-:W-:Y:S01]  /*52d0*/  FMUL.FTZ R200, R156, R205 ;  /* 0x000000cd9cc87220 */ /* 0x000fe20000410000 */
[----:B--2---:R-:W-:Y:S01]  /*52e0*/  FMUL.FTZ R192, R223, R101 ;  /* 0x00000065dfc07220 */ /* 0x004fe20000410000 */
[----:B------:R-:W-:Y:S01]  /*52f0*/  FMUL.FTZ R188, R163, R188 ;  /* 0x000000bca3bc7220 */ /* 0x000fe20000410000 */
[----:B------:R-:W-:Y:S01]  /*5300*/  FMUL.FTZ R68, R165, R68 ;  /* 0x00000044a5447220 */ /* 0x000fe20000410000 */
[----:B------:R-:W-:Y:S01]  /*5310*/  FFMA.FTZ R208, R170, -R197, R241 ;  /* 0x800000c5aad07223 */ /* 0x000fe200000100f1 */
[----:B0-----:R-:W-:Y:S01]  /*5320*/  FMUL.FTZ R198, R158, R203 ;  /* 0x000000cb9ec67220 */ /* 0x001fe20000410000 */
[-C--:B------:R-:W-:Y:S01]  /*5330*/  FFMA.FTZ R190, R214, R192.reuse, R69 ;  /* 0x000000c0d6be7223 */ /* 0x080fe20000010045 */
[----:B------:R-:W-:Y:S01]  /*5340*/  FMUL.FTZ R192, R161, R192 ;  /* 0x000000c0a1c07220 */ /* 0x000fe20000410000 */
[----:B------:R-:W-:Y:S01]  /*5350*/  STS [R243+0x85c], R200 ;  /* 0x00085cc8f3007388 */ /* 0x000fe20000000800 */
[----:B-1----:R-:W-:-:S02]  /*5360*/  HADD2.F32 R160, -RZ, R62.H0_H0 ;  /* 0x2000003effa07230 */ /* 0x002fc40000004100 */
[----:B------:R-:W-:Y:S01]  /*5370*/  FFMA.FTZ R69, R213, R201, R190 ;  /* 0x000000c9d5457223 */ /* 0x000fe200000100be */
[----:B------:R-:W-:Y:S01]  /*5380*/  FMUL.FTZ R190, R162, R199 ;  /* 0x000000c7a2be7220 */ /* 0x000fe20000410000 */
[----:B------:R0:W-:Y:S01]  /*5390*/  STS [R243+0x858], R198 ;  /* 0x000858c6f3007388 */ /* 0x0001e20000000800 */
[----:B------:R-:W-:Y:S01]  /*53a0*/  IADD3 R197, R120, 0x20, RZ ;  /* 0x0000002078c57810 */ /* 0x000fe20007ffe0ff */
[----:B------:R-:W-:Y:S01]  /*53b0*/  FMUL.FTZ R194, R160, R201 ;  /* 0x000000c9a0c27220 */ /* 0x000fe20000410000 */
[C---:B------:R-:W-:Y:S01]  /*53c0*/  IADD3 R199, R120.reuse, 0x40, RZ ;  /* 0x0000004078c77810 */ /* 0x040fe20007ffe0ff */
[----:B------:R1:W-:Y:S01]  /*53d0*/  STS [R243+0x84c], R192 ;  /* 0x00084cc0f3007388 */ /* 0x0003e20000000800 */
[----:B------:R-:W-:Y:S01]  /*53e0*/  IADD3 R201, R120, 0x60, RZ ;  /* 0x0000006078c97810 */ /* 0x000fe20007ffe0ff */
[----:B------:R-:W-:Y:S01]  /*53f0*/  FFMA.FTZ R242, R169, -R242, R70 ;  /* 0x800000f2a9f27223 */ /* 0x000fe20000010046 */
[-C--:B------:R-:W-:Y:S01]  /*5400*/  LEA.HI.SX32 R197, R197, R120.reuse, 0x1b ;  /* 0x00000078c5c57211 */ /* 0x080fe200078fdaff */
[----:B------:R-:W-:Y:S01]  /*5410*/  STS [R243+0x850], R194 ;  /* 0x000850c2f3007388 */ /* 0x000fe20000000800 */
[----:B------:R-:W-:Y:S01]  /*5420*/  LEA.HI.SX32 R199, R199, R120, 0x1b ;  /* 0x00000078c7c77211 */ /* 0x000fe200078fdaff */
[-C--:B0-----:R-:W-:Y:S01]  /*5430*/  FMUL.FTZ R198, R159, R196.reuse ;  /* 0x000000c49fc67220 */ /* 0x081fe20000410000 */
[----:B------:R-:W-:Y:S01]  /*5440*/  FFMA.FTZ R196, R212, R196, R69 ;  /* 0x000000c4d4c47223 */ /* 0x000fe20000010045 */
[----:B------:R0:W-:Y:S01]  /*5450*/  STS [R243+0x848], R190 ;  /* 0x000848bef3007388 */ /* 0x0001e20000000800 */
[----:B------:R-:W-:Y:S01]  /*5460*/  LEA.HI.SX32 R201, R201, R120, 0x1b ;  /* 0x00000078c9c97211 */ /* 0x000fe200078fdaff */
[----:B------:R-:W-:Y:S01]  /*5470*/  FMUL.FTZ R248, R94, R71 ;  /* 0x000000475ef87220 */ /* 0x000fe20000410000 */
[----:B------:R-:W-:Y:S01]  /*5480*/  FFMA.FTZ R203, R211, R203, R196 ;  /* 0x000000cbd3cb7223 */ /* 0x000fe200000100c4 */
[----:B------:R-:W-:Y:S01]  /*5490*/  STS [R243+0x854], R198 ;  /* 0x000854c6f3007388 */ /* 0x000fe20000000800 */
[----:B-1----:R-:W-:Y:S01]  /*54a0*/  IADD3 R192, R120, 0x1e0, RZ ;  /* 0x000001e078c07810 */ /* 0x002fe20007ffe0ff */
[----:B------:R-:W-:Y:S01]  /*54b0*/  FMUL.FTZ R70, R54, R70 ;  /* 0x0000004636467220 */ /* 0x000fe20000410000 */
[----:B------:R-:W-:Y:S01]  /*54c0*/  FFMA.FTZ R196, R210, R205, R203 ;  /* 0x000000cdd2c47223 */ /* 0x000fe200000100cb */
[----:B------:R1:W-:Y:S01]  /*54d0*/  STS [R243+0x844], R188 ;  /* 0x000844bcf3007388 */ /* 0x0003e20000000800 */
[C---:B------:R-:W-:Y:S01]  /*54e0*/  IADD3 R203, R120.reuse, 0x80, RZ ;  /* 0x0000008078cb7810 */ /* 0x040fe20007ffe0ff */
[----:B------:R-:W-:Y:S01]  /*54f0*/  HFMA2.MMA R71, -RZ, RZ, 0, 0 ;  /* 0x00000000ff477435 */ /* 0x000fe200000001ff */
[----:B------:R-:W-:Y:S01]  /*5500*/  FFMA.FTZ R69, R209, R202, R196 ;  /* 0x000000cad1457223 */ /* 0x000fe200000100c4 */
[----:B------:R2:W-:Y:S01]  /*5510*/  STS [R243+0x840], R68 ;  /* 0x00084044f3007388 */ /* 0x0005e20000000800 */
[C---:B------:R-:W-:Y:S01]  /*5520*/  IADD3 R205, R120.reuse, 0xa0, RZ ;  /* 0x000000a078cd7810 */ /* 0x040fe20007ffe0ff */
[----:B------:R-:W-:Y:S01]  /*5530*/  FMUL.FTZ R252, R57, R75 ;  /* 0x0000004b39fc7220 */ /* 0x000fe20000410000 */
[----:B0-----:R-:W-:Y:S01]  /*5540*/  IADD3 R190, R120, 0x1c0, RZ ;  /* 0x000001c078be7810 */ /* 0x001fe20007ffe0ff */
[----:B------:R-:W-:Y:S01]  /*5550*/  FFMA.FTZ R207, R208, R207, R69 ;  /* 0x000000cfd0cf7223 */ /* 0x000fe20000010045 */
[C---:B------:R-:W-:Y:S01]  /*5560*/  LEA.HI.SX32 R69, R120.reuse, R120, 0x1b ;  /* 0x0000007878457211 */ /* 0x040fe200078fdaff */
[----:B------:R-:W-:Y:S01]  /*5570*/  FMUL.FTZ R74, R93, R74 ;  /* 0x0000004a5d4a7220 */ /* 0x000fe20000410000 */
[----:B-1----:R-:W-:Y:S01]  /*5580*/  IADD3 R188, R120, 0x1a0, RZ ;  /* 0x000001a078bc7810 */ /* 0x002fe20007ffe0ff */
[----:B------:R-:W-:Y:S01]  /*5590*/  FMUL.FTZ R250, R92, R73 ;  /* 0x000000495cfa7220 */ /* 0x000fe20000410000 */
[----:B------:R-:W-:Y:S01]  /*55a0*/  LEA.HI.SX32 R203, R203, R120, 0x1b ;  /* 0x00000078cbcb7211 */ /* 0x000fe200078fdaff */
[----:B------:R-:W-:Y:S01]  /*55b0*/  FMUL.FTZ R76, R59, R76 ;  /* 0x0000004c3b4c7220 */ /* 0x000fe20000410000 */
[----:B--2---:R-:W-:-:S02]  /*55c0*/  IADD3 R68, R120, 0x180, RZ ;  /* 0x0000018078447810 */ /* 0x004fc40007ffe0ff */
[-C--:B------:R-:W-:Y:S02]  /*55d0*/  LEA.HI.SX32 R188, R188, R120.reuse, 0x1b ;  /* 0x00000078bcbc7211 */ /* 0x080fe400078fdaff */
[-C--:B------:R-:W-:Y:S02]  /*55e0*/  LEA.HI.SX32 R235, R205, R120.reuse, 0x1b ;  /* 0x00000078cdeb7211 */ /* 0x080fe400078fdaff */
[-C--:B------:R-:W-:Y:S02]  /*55f0*/  LEA.HI.SX32 R68, R68, R120.reuse, 0x1b ;  /* 0x0000007844447211 */ /* 0x080fe400078fdaff */
[-C--:B------:R-:W-:Y:S02]  /*5600*/  LEA.HI.SX32 R190, R190, R120.reuse, 0x1b ;  /* 0x00000078bebe7211 */ /* 0x080fe400078fdaff */
[----:B------:R-:W-:Y:S02]  /*5610*/  LEA.HI.SX32 R222, R192, R120, 0x1b ;  /* 0x00000078c0de7211 */ /* 0x000fe400078fdaff */
[----:B------:R-:W-:-:S02]  /*5620*/  LEA R206, R197, R84, 0x2 ;  /* 0x00000054c5ce7211 */ /* 0x000fc400078e10ff */
[-C--:B------:R-:W-:Y:S01]  /*5630*/  LEA R205, R199, R84.reuse, 0x2 ;  /* 0x00000054c7cd7211 */ /* 0x080fe200078e10ff */
[----:B------:R-:W-:Y:S01]  /*5640*/  BAR.SYNC.DEFER_BLOCKING 0x0 ;  /* 0x0000000000007b1d */ /* 0x000fe20000010000 */
        /* <DEDUP_REMOVED lines=10> */
[-C--:B------:R-:W-:Y:S01]  /*56f0*/  LEA R194, R68, R84.reuse, 0x2 ;  /* 0x0000005444c27211 */ /* 0x080fe200078e10ff */
[----:B------:R-:W-:Y:S01]  /*5700*/  FMUL.FTZ R68, R97, R231 ;  /* 0x000000e761447220 */ /* 0x000fe20000410000 */
[-C--:B------:R-:W-:Y:S01]  /*5710*/  LEA R190, R190, R84.reuse, 0x2 ;  /* 0x00000054bebe7211 */ /* 0x080fe200078e10ff */
[----:B------:R-:W0:Y:S01]  /*5720*/  LDS R224, [R205+0x940] ;  /* 0x00094000cde07984 */ /* 0x000e220000000800 */
[----:B------:R-:W-:-:S02]  /*5730*/  LEA R246, R69, R84, 0x2 ;  /* 0x0000005445f67211 */ /* 0x000fc400078e10ff */
[----:B------:R-:W-:Y:S01]  /*5740*/  LEA R188, R222, R84, 0x2 ;  /* 0x00000054debc7211 */ /* 0x000fe200078e10ff */
        /* <DEDUP_REMOVED lines=29> */
[----:B------:R-:W-:-:S04]  /*5920*/  IMAD.WIDE.U32 R70, R144, UR15, R70 ;  /* 0x0000000f90467c25 */ /* 0x000fc8000f8e0046 */
[----:B---3--:R-:W-:Y:S01]  /*5930*/  FMUL.FTZ R72, R53, R185 ;  /* 0x000000b935487220 */ /* 0x008fe20000410000 */
[----:B------:R3:W-:Y:S01]  /*5940*/  STS [R243+0x1094], R250 ;  /* 0x001094faf3007388 */ /* 0x0007e20000000800 */
[----:B-1----:R-:W-:Y:S01]  /*5950*/  FMUL.FTZ R248, R50, R178 ;  /* 0x000000b232f87220 */ /* 0x002fe20000410000 */
[----:B------:R-:W-:Y:S02]  /*5960*/  IADD3 R71, R71, R75, RZ ;  /* 0x0000004b47477210 */ /* 0x000fe40007ffe0ff */
[----:B------:R1:W-:Y:S01]  /*5970*/  STS [R243+0x1098], R76 ;  /* 0x0010984cf3007388 */ /* 0x0003e20000000800 */
[----:B------:R-:W-:Y:S02]  /*5980*/  IMAD R75, R123, UR22, RZ ;  /* 0x000000167b4b7c24 */ /* 0x000fe4000f8e02ff */
[----:B--2---:R-:W-:Y:S01]  /*5990*/  FMUL.FTZ R74, R52, R180 ;  /* 0x000000b4344a7220 */ /* 0x004fe20000410000 */
[----:B------:R2:W-:Y:S01]  /*59a0*/  STS [R243+0x10a4], R244 ;  /* 0x0010a4f4f3007388 */ /* 0x0005e20000000800 */
[----:B------:R-:W-:-:S04]  /*59b0*/  IMAD.WIDE.U32 R70, R124, UR22, R70 ;  /* 0x000000167c467c25 */ /* 0x000fc8000f8e0046 */
[----:B---3--:R-:W-:Y:S01]  /*59c0*/  FMUL.FTZ R250, R48, R86 ;  /* 0x0000005630fa7220 */ /* 0x008fe20000410000 */
[----:B------:R-:W-:Y:S01]  /*59d0*/  STS [R243+0x10ac], R72 ;  /* 0x0010ac48f3007388 */ /* 0x000fe20000000800 */
[----:B-1----:R-:W-:-:S03]  /*59e0*/  FMUL.FTZ R76, R51, R179 ;  /* 0x000000b3334c7220 */ /* 0x002fc60000410000 */
[----:B------:R-:W-:Y:S01]  /*59f0*/  STS [R243+0x10b0], R74 ;  /* 0x0010b04af3007388 */ /* 0x000fe20000000800 */
[----:B--2---:R-:W-:-:S03]  /*5a00*/  IMAD R244, R140, UR14, RZ ;  /* 0x0000000e8cf47c24 */ /* 0x004fc6000f8e02ff */
[----:B------:R-:W-:Y:S01]  /*5a10*/  STS [R243+0x10b4], R76 ;  /* 0x0010b44cf3007388 */ /* 0x000fe20000000800 */
[----:B------:R-:W-:-:S03]  /*5a20*/  IMAD R73, R141, UR15, R244 ;  /* 0x0000000f8d497c24 */ /* 0x000fc6000f8e02f4 */
[----:B------:R-:W-:Y:S02]  /*5a30*/  STS [R243+0x10b8], R248 ;  /* 0x0010b8f8f3007388 */ /* 0x000fe40000000800 */
[----:B------:R-:W-:Y:S02]  /*5a40*/  IADD3 R69, R69, R73, RZ ;  /* 0x0000004945457210 */ /* 0x000fe40007ffe0ff */
[----:B------:R1:W-:Y:S01]  /*5a50*/  STS [R243+0x10bc], R250 ;  /* 0x0010bcfaf3007388 */ /* 0x0003e20000000800 */
[----:B------:R-:W-:Y:S02]  /*5a60*/  IMAD R73, R123, UR20, RZ ;  /* 0x000000147b497c24 */ /* 0x000fe4000f8e02ff */
[----:B------:R-:W-:-:S04]  /*5a70*/  IMAD.WIDE.U32 R68, R124, UR20, R68 ;  /* 0x000000147c447c25 */ /* 0x000fc8000f8e0044 */
[C---:B------:R-:W-:Y:S02]  /*5a80*/  IMAD R73, R124.reuse, UR21, R73 ;  /* 0x000000157c497c24 */ /* 0x040fe4000f8e0249 */
[----:B-1----:R-:W-:Y:S01]  /*5a90*/  IMAD R243, R124, UR23, R75 ;  /* 0x000000177cf37c24 */ /* 0x002fe2000f8e024b */
[----:B------:R-:W-:Y:S02]  /*5aa0*/  LEA R75, R108, 0xfffffe00, 0x9 ;  /* 0xfffffe006c4b7811 */ /* 0x000fe400078e48ff */
[----:B------:R-:W-:Y:S02]  /*5ab0*/  IADD3 R241, R69, R73, RZ ;  /* 0x0000004945f17210 */ /* 0x000fe40007ffe0ff */
[----:B------:R-:W-:Y:S02]  /*5ac0*/  IADD3 R244, -R75, UR9, -R120 ;  /* 0x000000094bf47c10 */ /* 0x000fe4000fffe978 */
[----:B------:R-:W-:Y:S01]  /*5ad0*/  IADD3 R243, R71, R243, RZ ;  /* 0x000000f347f37210 */ /* 0x000fe20007ffe0ff */
[----:B------:R-:W-:Y:S01]  /*5ae0*/  BAR.SYNC.DEFER_BLOCKING 0x0 ;  /* 0x0000000000007b1d */ /* 0x000fe20000010000 */
[----:B------:R-:W-:-:S02]  /*5af0*/  ISETP.GE.AND P2, PT, R244, 0x1, PT ;  /* 0x00000001f400780c */ /* 0x000fc40003f46270 */
[----:B------:R-:W-:Y:S02]  /*5b00*/  SHF.R.S32.HI R72, RZ, 0x1f, R75 ;  /* 0x0000001fff487819 */ /* 0x000fe4000001144b */
[C---:B------:R-:W-:Y:S02]  /*5b10*/  IADD3 R76, P3, R75.reuse, R68, RZ ;  /* 0x000000444b4c7210 */ /* 0x040fe40007f7e0ff */
[----:B------:R-:W-:Y:S02]  /*5b20*/  IADD3 R74, P4, R75, R70, RZ ;  /* 0x000000464b4a7210 */ /* 0x000fe40007f9e0ff */
[C---:B------:R-:W-:Y:S02]  /*5b30*/  IADD3.X R77, R72.reuse, R241, RZ, P3, !PT ;  /* 0x000000f1484d7210 */ /* 0x040fe40001ffe4ff */
[----:B------:R-:W-:-:S03]  /*5b40*/  IADD3.X R75, R72, R243, RZ, P4, !PT ;  /* 0x000000f3484b7210 */ /* 0x000fc600027fe4ff */
[----:B0---4-:R-:W-:Y:S06]  /*5b50*/  @!P2 BRA `(.L_x_8592) ;  /* 0x00000000003ca947 */ /* 0x011fec0003800000 */
        /* <DEDUP_REMOVED lines=15> */
.L_x_8592:
[----:B------:R-:W-:Y:S05]  /*5c50*/  BSYNC B0 ;  /* 0x0000000000007941 */ /* 0x000fea0003800000 */
.L_x_8591:
[----:B------:R-:W-:Y:S01]  /*5c60*/  FFMA.FTZ R74, R172, -R91, R185 ;  /* 0x8000005bac4a7223 */ /* 0x000fe200000100b9 */
[----:B------:R-:W-:Y:S01]  /*5c70*/  FFMA.FTZ R207, R242, R218, R207 ;  /* 0x000000daf2cf7223 */ /* 0x000fe200000100cf */
[----:B-1----:R-:W-:Y:S01]  /*5c80*/  LEA R72, P2, R68, UR24, 0x2 ;  /* 0x0000001844487c11 */ /* 0x002fe2000f8410ff */
[----:B------:R-:W-:Y:S01]  /*5c90*/  FFMA.FTZ R71, R171, -R176, R180 ;  /* 0x800000b0ab477223 */ /* 0x000fe200000100b4 */
[----:B------:R-:W-:Y:S01]  /*5ca0*/  FFMA.FTZ R76, R174, -R89, R179 ;  /* 0x80000059ae4c7223 */ /* 0x000fe200000100b3 */
[----:B------:R-:W-:Y:S01]  /*5cb0*/  FFMA.FTZ R176, R74, R225, R207 ;  /* 0x000000e14ab07223 */ /* 0x000fe200000100cf */
[----:B------:R-:W-:Y:S01]  /*5cc0*/  LEA.HI.X R73, R68, UR25, R241, 0x2, P2 ;  /* 0x0000001944497c11 */ /* 0x000fe200090f14f1 */
[----:B------:R-:W-:Y:S01]  /*5cd0*/  USHF.L.U64.HI UR8, UR5, 0x2, UR6 ;  /* 0x0000000205087899 */ /* 0x000fe20008010206 */
[----:B------:R-:W-:Y:S01]  /*5ce0*/  IADD3 R89, -R7, UR4, RZ ;  /* 0x0000000407597c10 */ /* 0x000fe2000fffe1ff */
[----:B------:R-:W-:Y:S01]  /*5cf0*/  FFMA.FTZ R77, R71, R220, R176 ;  /* 0x000000dc474d7223 */ /* 0x000fe200000100b0 */
[C---:B------:R-:W-:Y:S01]  /*5d00*/  LEA R68, P2, R70.reuse, UR26, 0x2 ;  /* 0x0000001a46447c11 */ /* 0x040fe2000f8410ff */
[----:B------:R-:W-:Y:S01]  /*5d10*/  FFMA.FTZ R75, R173, -R90, R178 ;  /* 0x8000005aad4b7223 */ /* 0x000fe200000100b2 */
[----:B------:R-:W-:Y:S01]  /*5d20*/  USHF.L.U32 UR7, UR5, 0x2, URZ ;  /* 0x0000000205077899 */ /* 0x000fe2000800063f */
[----:B------:R-:W-:Y:S01]  /*5d30*/  IMAD R89, R89, -0x200, RZ ;  /* 0xfffffe0059597824 */ /* 0x000fe200078e02ff */
[----:B------:R-:W-:Y:S01]  /*5d40*/  LEA.HI.X R69, R70, UR27, R243, 0x2, P2 ;  /* 0x0000001b46457c11 */ /* 0x000fe200090f14f3 */
[----:B------:R-:W-:Y:S01]  /*5d50*/  FFMA.FTZ R70, R76, R193, R77 ;  /* 0x000000c14c467223 */ /* 0x000fe2000001004d */
[----:B------:R-:W-:Y:S01]  /*5d60*/  ISETP.GE.AND P2, PT, R244, 0x21, PT ;  /* 0x00000021f400780c */ /* 0x000fe20003f46270 */
[----:B------:R-:W-:-:S04]  /*5d70*/  IMAD.WIDE R72, R89, 0x4, R72 ;  /* 0x0000000459487825 */ /* 0x000fc800078e0248 */
[----:B------:R-:W-:Y:S01]  /*5d80*/  FFMA.FTZ R77, R175, -R88, R86 ;  /* 0x80000058af4d7223 */ /* 0x000fe20000010056 */
[----:B------:R-:W-:Y:S01]  /*5d90*/  FFMA.FTZ R184, R75, R184, R70 ;  /* 0x000000b84bb87223 */ /* 0x000fe20000010046 */
[----:B------:R-:W-:Y:S01]  /*5da0*/  BSSY B0, `(.L_x_8593) ;  /* 0x0000012000007945 */ /* 0x000fe20003800000 */
[----:B------:R-:W-:Y:S02]  /*5db0*/  IMAD R70, R142, UR8, RZ ;  /* 0x000000088e467c24 */ /* 0x000fe4000f8e02ff */
[----:B------:R-:W-:Y:S01]  /*5dc0*/  FMUL.FTZ R167, R77, R186 ;  /* 0x000000ba4da77220 */ /* 0x000fe20000410000 */
[----:B------:R-:W-:Y:S01]  /*5dd0*/  IMAD.WIDE R68, R89, 0x4, R68 ;  /* 0x0000000459447825 */ /* 0x000fe200078e0244 */
[C---:B------:R-:W-:Y:S02]  /*5de0*/  ISETP.GE.AND P3, PT, R244.reuse, 0x41, PT ;  /* 0x00000041f400780c */ /* 0x040fe40003f66270 */
[----:B------:R-:W-:Y:S01]  /*5df0*/  ISETP.GE.AND P6, PT, R244, 0x61, PT ;  /* 0x00000061f400780c */ /* 0x000fe20003fc6270 */
[----:B------:R-:W-:-:S04]  /*5e00*/  IMAD.WIDE.U32 R72, R142, UR7, R72 ;  /* 0x000000078e487c25 */ /* 0x000fc8000f8e0048 */
[----:B------:R-:W-:Y:S02]  /*5e10*/  IMAD R89, R143, UR7, R70 ;  /* 0x000000078f597c24 */ /* 0x000fe4000f8e0246 */
[C---:B------:R-:W-:Y:S02]  /*5e20*/  IMAD R86, R146.reuse, UR8, RZ ;  /* 0x0000000892567c24 */ /* 0x040fe4000f8e02ff */
[----:B------:R-:W-:Y:S01]  /*5e30*/  IMAD.WIDE.U32 R68, R146, UR7, R68 ;  /* 0x0000000792447c25 */ /* 0x000fe2000f8e0044 */
[----:B------:R-:W-:Y:S02]  /*5e40*/  IADD3 R73, R73, R89, RZ ;  /* 0x0000005949497210 */ /* 0x000fe40007ffe0ff */
[----:B------:R0:W1:Y:S01]  /*5e50*/  LDS R89, [R206+0x1100] ;  /* 0x00110000ce597984 */ /* 0x0000620000000800 */
[----:B------:R-:W-:Y:S02]  /*5e60*/  IMAD R91, R147, UR7, R86 ;  /* 0x00000007935b7c24 */ /* 0x000fe4000f8e0256 */
[----:B------:R-:W-:-:S03]  /*5e70*/  FADD.FTZ R86, R184, R167 ;  /* 0x000000a7b8567221 */ /* 0x000fc60000010000 */
[----:B------:R-:W-:Y:S01]  /*5e80*/  IADD3 R69, R69, R91, RZ ;  /* 0x0000005b45457210 */ /* 0x000fe20007ffe0ff */
[----:B------:R-:W-:Y:S06]  /*5e90*/  @!P2 BRA `(.L_x_8594) ;  /* 0x000000000008a947 */ /* 0x000fec0003800000 */
[----:B------:R2:W-:Y:S04]  /*5ea0*/  REDG.E.ADD.F32.FTZ.RN.STRONG.GPU desc[UR12][R72.64+-0x780], R222 ;  /* 0xfff880de480079a6 */ /* 0x0005e8000c10f38c */
[----:B-1----:R2:W-:Y:S02]  /*5eb0*/  REDG.E.ADD.F32.FTZ.RN.STRONG.GPU desc[UR12][R68.64+-0x780], R89 ;  /* 0xfff88059440079a6 */ /* 0x0025e4000c10f38c */
.L_x_8594:
[----:B------:R-:W-:Y:S05]  /*5ec0*/  BSYNC B0 ;  /* 0x0000000000007941 */ /* 0x000fea0003800000 */
.L_x_8593:
[----:B------:R-:W3:Y:S01]  /*5ed0*/  LDS R205, [R205+0x1180] ;  /* 0x00118000cdcd7984 */ /* 0x000ee20000000800 */
[----:B------:R-:W-:Y:S04]  /*5ee0*/  BSSY B0, `(.L_x_8595) ;  /* 0x0000004000007945 */ /* 0x000fe80003800000 */
[----:B------:R-:W-:Y:S05]  /*5ef0*/  @!P3 BRA `(.L_x_8596) ;  /* 0x000000000008b947 */ /* 0x000fea0003800000 */
[----:B------:R4:W-:Y:S04]  /*5f00*/  REDG.E.ADD.F32.FTZ.RN.STRONG.GPU desc[UR12][R72.64+-0x700], R224 ;  /* 0xfff900e0480079a6 */ /* 0x0009e8000c10f38c */
[----:B---3--:R4:W-:Y:S02]  /*5f10*/  REDG.E.ADD.F32.FTZ.RN.STRONG.GPU desc[UR12][R68.64+-0x700], R205 ;  /* 0xfff900cd440079a6 */ /* 0x0089e4000c10f38c */
.L_x_8596:
[----:B------:R-:W-:Y:S05]  /*5f20*/  BSYNC B0 ;  /* 0x0000000000007941 */ /* 0x000fea0003800000 */
.L_x_8595:
[----:B-12---:R1:W2:Y:S01]  /*5f30*/  LDS R89, [R204+0x1200] ;  /* 0x00120000cc597984 */ /* 0x0062a20000000800 */
[----:B------:R-:W-:Y:S01]  /*5f40*/  BSSY B0, `(.L_x_8597) ;  /* 0x0000008000007945 */ /* 0x000fe20003800000 */
[C---:B------:R-:W-:Y:S02]  /*5f50*/  ISETP.GE.AND P2, PT, R244.reuse, 0x81, PT ;  /* 0x00000081f400780c */ /* 0x040fe40003f46270 */
[C---:B------:R-:W-:Y:S02]  /*5f60*/  ISETP.GE.AND P4, PT, R244.reuse, 0xa1, PT ;  /* 0x000000a1f400780c */ /* 0x040fe40003f86270 */
[C---:B------:R-:W-:Y:S02]  /*5f70*/  ISETP.GE.AND P5, PT, R244.reuse, 0xc1, PT ;  /* 0x000000c1f400780c */ /* 0x040fe40003fa6270 */
[----:B------:R-:W-:Y:S01]  /*5f80*/  ISETP.GE.AND P3, PT, R244, 0xe1, PT ;  /* 0x000000e1f400780c */ /* 0x000fe20003f66270 */
[----:B-1----:R-:W-:-:S12]  /*5f90*/  @!P6 BRA `(.L_x_8598) ;  /* 0x000000000008e947 */ /* 0x002fd80003800000 */
[----:B------:R1:W-:Y:S04]  /*5fa0*/  REDG.E.ADD.F32.FTZ.RN.STRONG.GPU desc[UR12][R72.64+-0x680], R226 ;  /* 0xfff980e2480079a6 */ /* 0x0003e8000c10f38c */
[----:B--2---:R1:W-:Y:S02]  /*5fb0*/  REDG.E.ADD.F32.FTZ.RN.STRONG.GPU desc[UR12][R68.64+-0x680], R89 ;  /* 0xfff98059440079a6 */ /* 0x0043e4000c10f38c */
.L_x_8598:
[----:B------:R-:W-:Y:S05]  /*5fc0*/  BSYNC B0 ;  /* 0x0000000000007941 */ /* 0x000fea0003800000 */
.L_x_8597:
[----:B------:R-:W0:Y:S01]  /*5fd0*/  LDS R203, [R203+0x1280] ;  /* 0x00128000cbcb7984 */ /* 0x000e220000000800 */
[----:B------:R-:W-:Y:S04]  /*5fe0*/  BSSY B0, `(.L_x_8599) ;  /* 0x0000004000007945 */ /* 0x000fe80003800000 */
[----:B------:R-:W-:Y:S05]  /*5ff0*/  @!P2 BRA `(.L_x_8600) ;  /* 0x000000000008a947 */ /* 0x000fea0003800000 */
[----:B------:R1:W-:Y:S04]  /*6000*/  REDG.E.ADD.F32.FTZ.RN.STRONG.GPU desc[UR12][R72.64+-0x600], R228 ;  /* 0xfffa00e4480079a6 */ /* 0x0003e8000c10f38c */
[----:B0-----:R1:W-:Y:S02]  /*6010*/  REDG.E.ADD.F32.FTZ.RN.STRONG.GPU desc[UR12][R68.64+-0x600], R203 ;  /* 0xfffa00cb440079a6 */ /* 0x0013e4000c10f38c */
.L_x_8600:
[----:B------:R-:W-:Y:S05]  /*6020*/  BSYNC B0 ;  /* 0x0000000000007941 */ /* 0x000fea0003800000 */
.L_x_8599:
[----:B-12---:R1:W2:Y:S01]  /*6030*/  LDS R89, [R202+0x1300] ;  /* 0x00130000ca597984 */ /* 0x0062a20000000800 */
[----:B------:R-:W-:Y:S04]  /*6040*/  BSSY B0, `(.L_x_8601) ;  /* 0x0000004000007945 */ /* 0x000fe80003800000 */
[----:B------:R-:W-:Y:S05]  /*6050*/  @!P4 BRA `(.L_x_8602) ;  /* 0x000000000008c947 */ /* 0x000fea0003800000 */
[----:B------:R0:W-:Y:S04]  /*6060*/  REDG.E.ADD.F32.FTZ.RN.STRONG.GPU desc[UR12][R72.64+-0x580], R230 ;  /* 0xfffa80e6480079a6 */ /* 0x0001e8000c10f38c */
[----:B--2---:R2:W-:Y:S02]  /*6070*/  REDG.E.ADD.F32.FTZ.RN.STRONG.GPU desc[UR12][R68.64+-0x580], R89 ;  /* 0xfffa8059440079a6 */ /* 0x0045e4000c10f38c */
.L_x_8602:
[----:B------:R-:W-:Y:S05]  /*6080*/  BSYNC B0 ;  /* 0x0000000000007941 */ /* 0x000fea0003800000 */
.L_x_8601:
[----:B------:R-:W0:Y:S01]  /*6090*/  LDS R201, [R201+0x1380] ;  /* 0x00138000c9c97984 */ /* 0x000e220000000800 */
[----:B------:R-:W-:Y:S04]  /*60a0*/  BSSY B0, `(.L_x_8603) ;  /* 0x0000004000007945 */ /* 0x000fe80003800000 */
[----:B------:R-:W-:Y:S05]  /*60b0*/  @!P5 BRA `(.L_x_8604) ;  /* 0x000000000008d947 */ /* 0x000fea0003800000 */
[----:B------:R1:W-:Y:S04]  /*60c0*/  REDG.E.ADD.F32.FTZ.RN.STRONG.GPU desc[UR12][R72.64+-0x500], R231 ;  /* 0xfffb00e7480079a6 */ /* 0x0003e8000c10f38c */
[----:B0-----:R1:W-:Y:S02]  /*60d0*/  REDG.E.ADD.F32.FTZ.RN.STRONG.GPU desc[UR12][R68.64+-0x500], R201 ;  /* 0xfffb00c9440079a6 */ /* 0x0013e4000c10f38c */
.L_x_8604:
[----:B------:R-:W-:Y:S05]  /*60e0*/  BSYNC B0 ;  /* 0x0000000000007941 */ /* 0x000fea0003800000 */
.L_x_8603:
[----:B--2---:R2:W0:Y:S01]  /*60f0*/  LDS R89, [R200+0x1400] ;  /* 0x00140000c8597984 */ /* 0x0044220000000800 */
        /* <DEDUP_REMOVED lines=8> */
.L_x_8606:
[----:B------:R-:W-:Y:S05]  /*6180*/  BSYNC B0 ;  /* 0x0000000000007941 */ /* 0x000fea0003800000 */
.L_x_8605:
[----:B------:R-:W0:Y:S01]  /*6190*/  LDS R199, [R199+0x1480] ;  /* 0x00148000c7c77984 */ /* 0x000e220000000800 */
[----:B------:R-:W-:Y:S04]  /*61a0*/  BSSY B0, `(.L_x_8607) ;  /* 0x0000004000007945 */ /* 0x000fe80003800000 */
[----:B------:R-:W-:Y:S05]  /*61b0*/  @!P4 BRA `(.L_x_8608) ;  /* 0x000000000008c947 */ /* 0x000fea0003800000 */
[----:B------:R1:W-:Y:S04]  /*61c0*/  REDG.E.ADD.F32.FTZ.RN.STRONG.GPU desc[UR12][R72.64+-0x400], R233 ;  /* 0xfffc00e9480079a6 */ /* 0x0003e8000c10f38c */
[----:B0-----:R1:W-:Y:S02]  /*61d0*/  REDG.E.ADD.F32.FTZ.RN.STRONG.GPU desc[UR12][R68.64+-0x400], R199 ;  /* 0xfffc00c7440079a6 */ /* 0x0013e4000c10f38c */
.L_x_8608:
[----:B------:R-:W-:Y:S05]  /*61e0*/  BSYNC B0 ;  /* 0x0000000000007941 */ /* 0x000fea0003800000 */
.L_x_8607:
[----:B01----:R0:W1:Y:S01]  /*61f0*/  LDS R89, [R198+0x1500] ;  /* 0x00150000c6597984 */ /* 0x0030620000000800 */
[----:B------:R-:W-:Y:S04]  /*6200*/  BSSY B0, `(.L_x_8609) ;  /* 0x0000004000007945 */ /* 0x000fe80003800000 */
[----:B------:R-:W-:Y:S05]  /*6210*/  @!P5 BRA `(.L_x_8610) ;  /* 0x000000000008d947 */ /* 0x000fea0003800000 */
[----:B------:R0:W-:Y:S04]  /*6220*/  REDG.E.ADD.F32.FTZ.RN.STRONG.GPU desc[UR12][R72.64+-0x380], R234 ;  /* 0xfffc80ea480079a6 */ /* 0x0001e8000c10f38c */
[----:B-1----:R0:W-:Y:S02]  /*6230*/  REDG.E.ADD.F32.FTZ.RN.STRONG.GPU desc[UR12][R68.64+-0x380], R89 ;  /* 0xfffc8059440079a6 */ /* 0x0021e4000c10f38c */
.L_x_8610:
[----:B------:R-:W-:Y:S05]  /*6240*/  BSYNC B0 ;  /* 0x0000000000007941 */ /* 0x000fea0003800000 */
.L_x_8609:
[----:B------:R-:W0:Y:S01]  /*6250*/  LDS R197, [R197+0x1580] ;  /* 0x00158000c5c57984 */ /* 0x000e220000000800 */
[----:B------:R-:W-:Y:S04]  /*6260*/  BSSY B0, `(.L_x_8611) ;  /* 0x0000004000007945 */ /* 0x000fe80003800000 */
[----:B------:R-:W-:Y:S05]  /*6270*/  @!P6 BRA `(.L_x_8612) ;  /* 0x000000000008e947 */ /* 0x000fea0003800000 */
[----:B------:R1:W-:Y:S04]  /*6280*/  REDG.E.ADD.F32.FTZ.RN.STRONG.GPU desc[UR12][R72.64+-0x300], R235 ;  /* 0xfffd00eb480079a6 */ /* 0x0003e8000c10f38c */
[----:B0-----:R0:W-:Y:S02]  /*6290*/  REDG.E.ADD.F32.FTZ.RN.STRONG.GPU desc[UR12][R68.64+-0x300], R197 ;  /* 0xfffd00c5440079a6 */ /* 0x0011e4000c10f38c */
.L_x_8612:
[----:B------:R-:W-:Y:S05]  /*62a0*/  BSYNC B0 ;  /* 0x0000000000007941 */ /* 0x000fea0003800000 */
.L_x_8611:
        /* <DEDUP_REMOVED lines=9> */
.L_x_8614:
[----:B------:R-:W-:Y:S05]  /*6340*/  BSYNC B0 ;  /* 0x0000000000007941 */ /* 0x000fea0003800000 */
.L_x_8613:
[----:B01----:R0:W1:Y:S01]  /*6350*/  LDS R89, [R194+0x1680] ;  /* 0x00168000c2597984 */ /* 0x0030620000000800 */
[----:B------:R-:W-:Y:S04]  /*6360*/  BSSY B0, `(.L_x_8615) ;  /* 0x0000004000007945 */ /* 0x000fe80003800000 */
[----:B------:R-:W-:Y:S05]  /*6370*/  @!P3 BRA `(.L_x_8616) ;  /* 0x000000000008b947 */ /* 0x000fea0003800000 */
[----:B------:R0:W-:Y:S04]  /*6380*/  REDG.E.ADD.F32.FTZ.RN.STRONG.GPU desc[UR12][R72.64+-0x200], R237 ;  /* 0xfffe00ed480079a6 */ /* 0x0001e8000c10f38c */
[----:B-1----:R0:W-:Y:S02]  /*6390*/  REDG.E.ADD.F32.FTZ.RN.STRONG.GPU desc[UR12][R68.64+-0x200], R89 ;  /* 0xfffe0059440079a6 */ /* 0x0021e4000c10f38c */
.L_x_8616:
[----:B------:R-:W-:Y:S05]  /*63a0*/  BSYNC B0 ;  /* 0x0000000000007941 */ /* 0x000fea0003800000 */
.L_x_8615:
[----:B01----:R0:W1:Y:S01]  /*63b0*/  LDS R89, [R192+0x1700] ;  /* 0x00170000c0597984 */ /* 0x0030620000000800 */
[----:B------:R-:W-:Y:S04]  /*63c0*/  BSSY B0, `(.L_x_8617) ;  /* 0x0000004000007945 */ /* 0x000fe80003800000 */
[----:B------:R-:W-:Y:S05]  /*63d0*/  @!P4 BRA `(.L_x_8618) ;  /* 0x000000000008c947 */ /* 0x000fea0003800000 */
[----:B------:R0:W-:Y:S04]  /*63e0*/  REDG.E.ADD.F32.FTZ.RN.STRONG.GPU desc[UR12][R72.64+-0x180], R238 ;  /* 0xfffe80ee480079a6 */ /* 0x0001e8000c10f38c */
[----:B-1----:R0:W-:Y:S02]  /*63f0*/  REDG.E.ADD.F32.FTZ.RN.STRONG.GPU desc[UR12][R68.64+-0x180], R89 ;  /* 0xfffe8059440079a6 */ /* 0x0021e4000c10f38c */
.L_x_8618:
[----:B------:R-:W-:Y:S05]  /*6400*/  BSYNC B0 ;  /* 0x0000000000007941 */ /* 0x000fea0003800000 */
.L_x_8617:
[----:B01----:R0:W1:Y:S01]  /*6410*/  LDS R89, [R190+0x1780] ;  /* 0x00178000be597984 */ /* 0x0030620000000800 */
[----:B------:R-:W-:Y:S04]  /*6420*/  BSSY B0, `(.L_x_8619) ;  /* 0x0000004000007945 */ /* 0x000fe80003800000 */
[----:B------:R-:W-:Y:S05]  /*6430*/  @!P5 BRA `(.L_x_8620) ;  /* 0x000000000008d947 */ /* 0x000fea0003800000 */
[----:B------:R0:W-:Y:S04]  /*6440*/  REDG.E.ADD.F32.FTZ.RN.STRONG.GPU desc[UR12][R72.64+-0x100], R239 ;  /* 0xffff00ef480079a6 */ /* 0x0001e8000c10f38c */
[----:B-1----:R0:W-:Y:S02]  /*6450*/  REDG.E.ADD.F32.FTZ.RN.STRONG.GPU desc[UR12][R68.64+-0x100], R89 ;  /* 0xffff0059440079a6 */ /* 0x0021e4000c10f38c */
.L_x_8620:
[----:B------:R-:W-:Y:S05]  /*6460*/  BSYNC B0 ;  /* 0x0000000000007941 */ /* 0x000fea0003800000 */
.L_x_8619:
[----:B01----:R0:W1:Y:S01]  /*6470*/  LDS R89, [R188+0x1800] ;  /* 0x00180000bc597984 */ /* 0x0030620000000800 */
[----:B------:R-:W-:Y:S04]  /*6480*/  BSSY B0, `(.L_x_8621) ;  /* 0x0000004000007945 */ /* 0x000fe80003800000 */
[----:B------:R-:W-:Y:S05]  /*6490*/  @!P6 BRA `(.L_x_8622) ;  /* 0x000000000008e947 */ /* 0x000fea0003800000 */
[----:B------:R0:W-:Y:S04]  /*64a0*/  REDG.E.ADD.F32.FTZ.RN.STRONG.GPU desc[UR12][R72.64+-0x80], R240 ;  /* 0xffff80f0480079a6 */ /* 0x0001e8000c10f38c */
[----:B-1----:R0:W-:Y:S02]  /*64b0*/  REDG.E.ADD.F32.FTZ.RN.STRONG.GPU desc[UR12][R68.64+-0x80], R89 ;  /* 0xffff8059440079a6 */ /* 0x0021e4000c10f38c */
.L_x_8622:
[----:B------:R-:W-:Y:S05]  /*64c0*/  BSYNC B0 ;  /* 0x0000000000007941 */ /* 0x000fea0003800000 */
.L_x_8621:
[----:B------:R-:W5:Y:S01]  /*64d0*/  SHFL.DOWN P2, R91, R86, 0x1, 0x1f ;  /* 0x08201f00565b7f89 */ /* 0x000f620000040000 */
[C---:B0---4-:R-:W-:Y:S01]  /*64e0*/  FMUL.FTZ R73, R2.reuse, R181 ;  /* 0x000000b502497220 */ /* 0x051fe20000410000 */
[----:B------:R-:W-:Y:S01]  /*64f0*/  FMUL.FTZ R69, R2, R177 ;  /* 0x000000b102457220 */ /* 0x000fe20000410000 */
[----:B------:R-:W-:Y:S01]  /*6500*/  FMUL.FTZ R70, R169, R181 ;  /* 0x000000b5a9467220 */ /* 0x000fe20000410000 */
[----:B------:R-:W-:Y:S01]  /*6510*/  FMUL.FTZ R177, R170, R177 ;  /* 0x000000b1aab17220 */ /* 0x000fe20000410000 */
[----:B------:R-:W-:Y:S01]  /*6520*/  FMUL.FTZ R242, R242, R73 ;  /* 0x00000049f2f27220 */ /* 0x000fe20000410000 */
[----:B------:R-:W-:Y:S01]  /*6530*/  FMUL.FTZ R69, R208, R69 ;  /* 0x00000045d0457220 */ /* 0x000fe20000410000 */
[-C--:B-1----:R-:W-:Y:S01]  /*6540*/  FMUL.FTZ R89, R172, R183.reuse ;  /* 0x000000b7ac597220 */ /* 0x082fe20000410000 */
[----:B------:R-:W-:Y:S01]  /*6550*/  FMUL.FTZ R183, R2, R183 ;  /* 0x000000b702b77220 */ /* 0x000fe20000410000 */
[----:B------:R-:W-:Y:S01]  /*6560*/  FFMA.FTZ R13, R70, R28, R13 ;  /* 0x0000001c460d7223 */ /* 0x000fe2000001000d */
[----:B------:R-:W-:Y:S01]  /*6570*/  FFMA.FTZ R73, R155, R70, R242 ;  /* 0x000000469b497223 */ /* 0x000fe200000100f2 */
[----:B------:R-:W-:Y:S01]  /*6580*/  FFMA.FTZ R70, R154, R177, R69 ;  /* 0x000000b19a467223 */ /* 0x000fe20000010045 */
[----:B------:R-:W-:Y:S01]  /*6590*/  FMUL.FTZ R183, R74, R183 ;  /* 0x000000b74ab77220 */ /* 0x000fe20000410000 */
[----:B------:R-:W-:Y:S01]  /*65a0*/  FMUL.FTZ R69, R168, R85 ;  /* 0x00000055a8457220 */ /* 0x000fe20000410000 */
[----:B------:R-:W-:Y:S01]  /*65b0*/  FMUL.FTZ R74, R171, R187 ;  /* 0x000000bbab4a7220 */ /* 0x000fe20000410000 */
        /* <DEDUP_REMOVED lines=8> */
[----:B------:R-:W-:Y:S01]  /*6640*/  FFMA.FTZ R70, R156, R69, R85 ;  /* 0x000000459c467223 */ /* 0x000fe20000010055 */
[----:B-----5:R-:W-:Y:S01]  /*6650*/  @P2 FADD R91, R86, R91 ;  /* 0x0000005b565b2221 */ /* 0x020fe20000000000 */
[----:B------:R-:W-:Y:S01]  /*6660*/  FMUL.FTZ R86, R2, R187 ;  /* 0x000000bb02567220 */ /* 0x000fe20000410000 */
[-C--:B------:R-:W-:Y:S01]  /*6670*/  FMUL.FTZ R69, R164, R229.reuse ;  /* 0x000000e5a4457220 */ /* 0x080fe20000410000 */
[----:B------:R-:W-:Y:S01]  /*6680*/  FMUL.FTZ R229, R2, R229 ;  /* 0x000000e502e57220 */ /* 0x000fe20000410000 */
[----:B------:R-:W-:Y:S01]  /*6690*/  FMUL.FTZ R166, R166, R87 ;  /* 0x00000057a6a67220 */ /* 0x000fe20000410000 */
[----:B------:R-:W0:Y:S01]  /*66a0*/  SHFL.DOWN P2, R72, R91, 0x2, 0x1f ;  /* 0x08401f005b487f89 */ /* 0x000e220000040000 */
[----:B------:R-:W-:Y:S01]  /*66b0*/  FMUL.FTZ R86, R71, R86 ;  /* 0x0000005647567220 */ /* 0x000fe20000410000 */
[----:B------:R-:W-:Y:S01]  /*66c0*/  FMUL.FTZ R212, R212, R229 ;  /* 0x000000e5d4d47220 */ /* 0x000fe20000410000 */
[----:B------:R-:W-:Y:S01]  /*66d0*/  FFMA.FTZ R18, R69, R99, R18 ;  /* 0x0000006345127223 */ /* 0x000fe20000010012 */
[----:B------:R-:W-:Y:S01]  /*66e0*/  FMUL.FTZ R68, R209, R68 ;  /* 0x00000044d1447220 */ /* 0x000fe20000410000 */
[----:B------:R-:W-:Y:S01]  /*66f0*/  FFMA.FTZ R73, R153, R74, R86 ;  /* 0x0000004a99497223 */ /* 0x000fe20000010056 */
[----:B------:R-:W-:Y:S01]  /*6700*/  FFMA.FTZ R212, R159, R69, R212 ;  /* 0x000000459fd47223 */ /* 0x000fe200000100d4 */
[-C--:B------:R-:W-:Y:S01]  /*6710*/  FMUL.FTZ R69, R82, R223.reuse ;  /* 0x000000df52457220 */ /* 0x080fe20000410000 */
[----:B------:R-:W-:Y:S01]  /*6720*/  FMUL.FTZ R223, R2, R223 ;  /* 0x000000df02df7220 */ /* 0x000fe20000410000 */
[----:B------:R-:W-:Y:S01]  /*6730*/  FADD.FTZ R44, R73, R44 ;  /* 0x0000002c492c7221 */ /* 0x000fe20000010000 */
[----:B------:R-:W-:Y:S01]  /*6740*/  FFMA.FTZ R71, R157, R166, R68 ;  /* 0x000000a69d477223 */ /* 0x000fe20000010044 */
[----:B------:R-:W-:Y:S01]  /*6750*/  FMUL.FTZ R87, R174, R189 ;  /* 0x000000bdae577220 */ /* 0x000fe20000410000 */
[----:B------:R-:W-:Y:S01]  /*6760*/  FMUL.FTZ R214, R214, R223 ;  /* 0x000000dfd6d67220 */ /* 0x000fe20000410000 */
[----:B------:R-:W-:Y:S01]  /*6770*/  FMUL.FTZ R68, R83, R195 ;  /* 0x000000c353447220 */ /* 0x000fe20000410000 */
[----:B------:R-:W-:Y:S01]  /*6780*/  FADD.FTZ R39, R70, R39 ;  /* 0x0000002746277221 */ /* 0x000fe20000010000 */
[C---:B------:R-:W-:Y:S01]  /*6790*/  FMUL.FTZ R189, R2.reuse, R189 ;  /* 0x000000bd02bd7220 */ /* 0x040fe20000410000 */
[----:B------:R-:W-:Y:S01]  /*67a0*/  FMUL.FTZ R70, R2, R227 ;  /* 0x000000e302467220 */ /* 0x000fe20000410000 */
[----:B------:R-:W-:Y:S01]  /*67b0*/  ISETP.NE.AND P3, PT, R119, RZ, PT ;  /* 0x000000ff7700720c */ /* 0x000fe20003f65270 */
[----:B------:R-:W-:Y:S01]  /*67c0*/  FFMA.FTZ R20, R69, R101, R20 ;  /* 0x0000006545147223 */ /* 0x000fe20000010014 */
[----:B------:R-:W-:Y:S01]  /*67d0*/  FFMA.FTZ R214, R161, R69, R214 ;  /* 0x00000045a1d67223 */ /* 0x000fe200000100d6 */
[----:B------:R-:W-:Y:S01]  /*67e0*/  FFMA.FTZ R17, R68, R58, R17 ;  /* 0x0000003a44117223 */ /* 0x000fe20000010011 */
        /* <DEDUP_REMOVED lines=61> */
[----:B------:R-:W-:Y:S02]  /*6bc0*/  ISETP.NE.AND P0, PT, R108, R7, PT ;  /* 0x000000076c00720c */ /* 0x000fe40003f05270 */
[----:B------:R-:W-:-:S11]  /*6bd0*/  LEA R2, R5, R84, 0x2 ;  /* 0x0000005405027211 */ /* 0x000fd600078e10ff */
[----:B------:R-:W0:Y:S02]  /*6be0*/  @P0 LDS R0, [R2+0x2b78] ;  /* 0x002b780002000984 */ /* 0x000e240000000800 */
[----:B0-----:R-:W-:-:S05]  /*6bf0*/  @P0 FADD.FTZ R73, R73, R0 ;  /* 0x0000000049490221 */ /* 0x001fca0000010000 */
[----:B------:R1:W-:Y:S02]  /*6c00*/  STS [R2+0x2b78], R73 ;  /* 0x002b784902007388 */ /* 0x0003e40000000800 */
.L_x_8624:
[----:B------:R-:W-:Y:S05]  /*6c10*/  BSYNC B0 ;  /* 0x0000000000007941 */ /* 0x000fea0003800000 */
.L_x_8623:
[----:B------:R-:W-:Y:S01]  /*6c20*/  IADD3 R5, R5, 0x1, RZ ;  /* 0x0000000105057810 */ /* 0x000fe20007ffe0ff */
[----:B------:R-:W-:-:S03]  /*6c30*/  UIADD3 UR5, UP0, UR5, 0x1, URZ ;  /* 0x0000000105057890 */ /* 0x000fc6000ff1e03f */
[----:B------:R-:W-:Y:S01]  /*6c40*/  ISETP.GE.AND P0, PT, R5, UR29, PT ;  /* 0x0000001d05007c0c */ /* 0x000fe2000bf06270 */
[----:B------:R-:W-:-:S12]  /*6c50*/  UIADD3.X UR6, URZ, UR6, URZ, UP0, !UPT ;  /* 0x000000063f067290 */ /* 0x000fd800087fe43f */
[----:B------:R-:W-:Y:S05]  /*6c60*/  @!P0 BRA `(.L_x_8625) ;  /* 0xffffffc800ec8947 */ /* 0x000fea000383ffff */
.L_x_8588:
[----:B------:R-:W-:Y:S01]  /*6c70*/  BAR.SYNC.DEFER_BLOCKING 0x0 ;  /* 0x0000000000007b1d */ /* 0x000fe20000010000 */
[----:B------:R-:W-:-:S07]  /*6c80*/  LEA R56, R119, R84, 0x4 ;  /* 0x0000005477387211 */ /* 0x000fce00078e20ff */
[----:B------:R-:W4:Y:S01]  /*6c90*/  LDC.64 R50, c[0x0][0x388] ;  /* 0x0000e200ff327b82 */ /* 0x000f220000000a00 */
[----:B------:R-:W-:Y:S01]  /*6ca0*/  ULDC.64 UR6, c[0x0][0x390] ;  /* 0x0000e40000067ab9 */ /* 0x000fe20000000a00 */
[----:B------:R-:W5:Y:S04]  /*6cb0*/  LDG.E.128 R24, desc[UR12][R136.64] ;  /* 0x0000000c88187981 */ /* 0x000f68000c1e1d00 */
[----:B------:R-:W2:Y:S01]  /*6cc0*/  LDG.E.128 R52, desc[UR12][R136.64+0x200] ;  /* 0x0002000c88347981 */ /* 0x000ea2000c1e1d00 */
[----:B0-----:R-:W-:Y:S01]  /*6cd0*/  LEA R84, R119, R84, 0x5 ;  /* 0x0000005477547211 */ /* 0x001fe200078e28ff */
[----:B------:R-:W-:Y:S02]  /*6ce0*/  UIADD3 UR4, UR4, 0x1, URZ ;  /* 0x0000000104047890 */ /* 0x000fe4000fffe03f */
[----:B-----5:R-:W-:Y:S04]  /*6cf0*/  STS.128 [R56], R24 ;  /* 0x0000001838007388 */ /* 0x020fe80000000c00 */
[----:B--2---:R-:W-:Y:S01]  /*6d00*/  STS.128 [R56+0x200], R52 ;  /* 0x0002003438007388 */ /* 0x004fe20000000c00 */
[----:B------:R-:W-:-:S03]  /*6d10*/  NOP ;  /* 0x0000000000007918 */ /* 0x000fc60000000000 */
[----:B------:R-:W0:Y:S04]  /*6d20*/  LDS.128 R4, [R84] ;  /* 0x0000000054047984 */ /* 0x000e280000000c00 */
[----:B------:R-:W2:Y:S01]  /*6d30*/  LDS.128 R24, [R84+0x10] ;  /* 0x0000100054187984 */ /* 0x000ea20000000c00 */
[--C-:B0-----:R-:W-:Y:S02]  /*6d40*/  HADD2.F32 R0, -RZ, R4.reuse.H0_H0 ;  /* 0x20000004ff007230 */ /* 0x101fe40000004100 */
[----:B------:R-:W-:Y:S02]  /*6d50*/  HADD2.F32 R4, -RZ, R4.H1_H1 ;  /* 0x30000004ff047230 */ /* 0x000fe40000004100 */
[--C-:B-1----:R-:W-:Y:S02]  /*6d60*/  HADD2.F32 R2, -RZ, R5.reuse.H1_H1 ;  /* 0x30000005ff027230 */ /* 0x102fe40000004100 */
[----:B------:R-:W-:Y:S01]  /*6d70*/  FADD.FTZ R3, R0, R125 ;  /* 0x0000007d00037221 */ /* 0x000fe20000010000 */
[----:B------:R-:W-:-:S02]  /*6d80*/  HADD2.F32 R0, -RZ, R5.H0_H0 ;  /* 0x20000005ff007230 */ /* 0x000fc40000004100 */
[--C-:B------:R-:W-:Y:S01]  /*6d90*/  FADD.FTZ R4, R4, R125.reuse ;  /* 0x0000007d04047221 */ /* 0x100fe20000010000 */
[--C-:B------:R-:W-:Y:S02]  /*6da0*/  HADD2.F32 R28, -RZ, R6.reuse.H0_H0 ;  /* 0x20000006ff1c7230 */ /* 0x100fe40000004100 */
[--C-:B------:R-:W-:Y:S01]  /*6db0*/  FADD.FTZ R2, R2, R125.reuse ;  /* 0x0000007d02027221 */ /* 0x100fe20000010000 */
[----:B------:R-:W-:Y:S01]  /*6dc0*/  BAR.SYNC.DEFER_BLOCKING 0x0 ;  /* 0x0000000000007b1d */ /* 0x000fe20000010000 */
        /* <DEDUP_REMOVED lines=9> */
[--C-:B--2---:R-:W-:Y:S02]  /*6e60*/  HADD2.F32 R6, -RZ, R24.reuse.H0_H0 ;  /* 0x20000018ff067230 */ /* 0x104fe40000004100 */
[----:B------:R-:W-:Y:S01]  /*6e70*/  @!P2 FMUL.FTZ R0, R3, -1.4426950216293334961 ;  /* 0xbfb8aa3b0300a820 */ /* 0x000fe20000410000 */
[----:B------:R-:W-:Y:S02]  /*6e80*/  HADD2.F32 R24, -RZ, R24.H1_H1 ;  /* 0x30000018ff187230 */ /* 0x000fe40000004100 */
[----:B------:R-:W-:Y:S01]  /*6e90*/  @!P3 FMUL.FTZ R3, R4, -1.4426950216293334961 ;  /* 0xbfb8aa3b0403b820 */ /* 0x000fe20000410000 */
[----:B------:R-:W-:Y:S01]  /*6ea0*/  FSETP.GTU.FTZ.AND P0, PT, R47, 20, PT ;  /* 0x41a000002f00780b */ /* 0x000fe20003f1c000 */
[--C-:B------:R-:W-:Y:S01]  /*6eb0*/  FADD.FTZ R6, R6, R125.reuse ;  /* 0x0000007d06067221 */ /* 0x100fe20000010000 */
[----:B------:R-:W0:Y:S01]  /*6ec0*/  @!P2 MUFU.EX2 R0, R0 ;  /* 0x000000000000a308 */ /* 0x000e220000000800 */
[----:B------:R-:W-:Y:S01]  /*6ed0*/  @!P4 FMUL.FTZ R4, R5, -1.4426950216293334961 ;  /* 0xbfb8aa3b0504c820 */ /* 0x000fe20000410000 */
[----:B------:R-:W-:Y:S01]  /*6ee0*/  @!P5 FMUL.FTZ R5, R2, -1.4426950216293334961 ;  /* 0xbfb8aa3b0205d820 */ /* 0x000fe20000410000 */
[----:B------:R-:W-:-:S05]  /*6ef0*/  FADD.FTZ R24, R24, R125 ;  /* 0x0000007d18187221 */ /* 0x000fca0000010000 */
[----:B------:R-:W1:Y:S08]  /*6f00*/  @!P3 MUFU.EX2 R3, R3 ;  /* 0x000000030003b308 */ /* 0x000e700000000800 */
[----:B------:R-:W2:Y:S01]  /*6f10*/  @!P4 MUFU.EX2 R4, R4 ;  /* 0x000000040004c308 */ /* 0x000ea20000000800 */
[----:B0-----:R-:W-:Y:S01]  /*6f20*/  @!P2 FADD.FTZ R2, R0, 1 ;  /* 0x3f8000000002a421 */ /* 0x001fe20000010000 */
[----:B------:R-:W-:-:S05]  /*6f30*/  HADD2.F32 R0, -RZ, R7.H0_H0 ;  /* 0x20000007ff007230 */ /* 0x000fca0000004100 */
[----:B------:R-:W-:Y:S01]  /*6f40*/  FADD.FTZ R48, R0, R125 ;  /* 0x0000007d00307221 */ /* 0x000fe20000010000 */
[----:B------:R0:W5:Y:S01]  /*6f50*/  @!P2 MUFU.RCP R29, R2 ;  /* 0x00000002001da308 */ /* 0x0001620000001000 */
[----:B-1----:R-:W-:Y:S01]  /*6f60*/  @!P3 FADD.FTZ R3, R3, 1 ;  /* 0x3f8000000303b421 */ /* 0x002fe20000010000 */
[----:B------:R-:W-:Y:S01]  /*6f70*/  @!P6 FMUL.FTZ R0, R40, -1.4426950216293334961 ;  /* 0xbfb8aa3b2800e820 */ /* 0x000fe20000410000 */
[----:B------:R-:W-:Y:S02]  /*6f80*/  IADD3 R40, R108, -0x1, RZ ;  /* 0xffffffff6c287810 */ /* 0x000fe40007ffe0ff */
[----:B------:R-:W-:-:S03]  /*6f90*/  FSETP.GTU.FTZ.AND P1, PT, R48, 20, PT ;  /* 0x41a000003000780b */ /* 0x000fc60003f3c000 */
[----:B------:R1:W3:Y:S01]  /*6fa0*/  @!P3 MUFU.RCP R28, R3 ;  /* 0x00000003001cb308 */ /* 0x0002e20000001000 */
[----:B--2---:R-:W-:Y:S01]  /*6fb0*/  @!P4 FADD.FTZ R4, R4, 1 ;  /* 0x3f8000000404c421 */ /* 0x004fe20000010000 */
[----:B0-----:R-:W-:-:S05]  /*6fc0*/  HADD2.F32 R2, -RZ, R7.H1_H1 ;  /* 0x30000007ff027230 */ /* 0x001fca0000004100 */
[----:B------:R-:W-:Y:S01]  /*6fd0*/  FADD.FTZ R7, R2, R125 ;  /* 0x0000007d02077221 */ /* 0x000fe20000010000 */
[----:B------:R-:W0:Y:S01]  /*6fe0*/  @!P4 MUFU.RCP R35, R4 ;  /* 0x000000040023c308 */ /* 0x000e220000001000 */
[----:B-----5:R-:W-:Y:S01]  /*6ff0*/  @!P2 FMUL.FTZ R30, R30, R29 ;  /* 0x0000001d1e1ea220 */ /* 0x020fe20000410000 */
[----:B------:R-:W-:Y:S01]  /*7000*/  @!P0 FMUL.FTZ R2, R47, -1.4426950216293334961 ;  /* 0xbfb8aa3b2f028820 */ /* 0x000fe20000410000 */
[----:B-1----:R-:W-:Y:S01]  /*7010*/  @!P1 FMUL.FTZ R3, R48, -1.4426950216293334961 ;  /* 0xbfb8aa3b30039820 */ /* 0x002fe20000410000 */
[----:B------:R-:W-:-:S04]  /*7020*/  FSETP.GTU.FTZ.AND P2, PT, R7, 20, PT ;  /* 0x41a000000700780b */ /* 0x000fc80003f5c000 */
[----:B------:R-:W1:Y:S01]  /*7030*/  @!P5 MUFU.EX2 R5, R5 ;  /* 0x000000050005d308 */ /* 0x000e620000000800 */
[----:B---3--:R-:W-:Y:S01]  /*7040*/  @!P3 FMUL.FTZ R31, R31, R28 ;  /* 0x0000001c1f1fb220 */ /* 0x008fe20000410000 */
[----:B------:R-:W-:-:S06]  /*7050*/  FSETP.GTU.FTZ.AND P3, PT, R6, 20, PT ;  /* 0x41a000000600780b */ /* 0x000fcc0003f7c000 */
[----:B------:R-:W2:Y:S01]  /*7060*/  @!P6 MUFU.EX2 R0, R0 ;  /* 0x000000000000e308 */ /* 0x000ea20000000800 */
[----:B0-----:R-:W-:Y:S01]  /*7070*/  @!P4 FMUL.FTZ R32, R32, R35 ;  /* 0x000000232020c220 */ /* 0x001fe20000410000 */
[----:B------:R-:W-:Y:S01]  /*7080*/  FSETP.GTU.FTZ.AND P4, PT, R24, 20, PT ;  /* 0x41a000001800780b */ /* 0x000fe20003f9c000 */
[----:B------:R-:W-:-:S04]  /*7090*/  @!P2 FMUL.FTZ R4, R7, -1.4426950216293334961 ;  /* 0xbfb8aa3b0704a820 */ /* 0x000fc80000410000 */
[----:B------:R-:W-:Y:S01]  /*70a0*/  @!P3 FMUL.FTZ R6, R6, -1.4426950216293334961 ;  /* 0xbfb8aa3b0606b820 */ /* 0x000fe20000410000 */
[----:B------:R-:W0:Y:S01]  /*70b0*/  @!P0 MUFU.EX2 R2, R2 ;  /* 0x0000000200028308 */ /* 0x000e220000000800 */
[----:B-1----:R-:W-:-:S06]  /*70c0*/  @!P5 FADD.FTZ R5, R5, 1 ;  /* 0x3f8000000505d421 */ /* 0x002fcc0000010000 */
[----:B------:R-:W-:Y:S01]  /*70d0*/  @!P4 FMUL.FTZ R7, R24, -1.4426950216293334961 ;  /* 0xbfb8aa3b1807c820 */ /* 0x000fe20000410000 */
[----:B------:R-:W1:Y:S01]  /*70e0*/  @!P1 MUFU.EX2 R3, R3 ;  /* 0x0000000300039308 */ /* 0x000e620000000800 */
[----:B--2---:R-:W-:Y:S01]  /*70f0*/  @!P6 FADD.FTZ R0, R0, 1 ;  /* 0x3f8000000000e421 */ /* 0x004fe20000010000 */
[----:B------:R-:W-:-:S05]  /*7100*/  HADD2.F32 R24, -RZ, R25.H0_H0 ;  /* 0x20000019ff187230 */ /* 0x000fca0000004100 */
[----:B------:R-:W-:Y:S01]  /*7110*/  FADD.FTZ R35, R24, R125 ;  /* 0x0000007d18237221 */ /* 0x000fe20000010000 */
[----:B------:R-:W2:Y:S01]  /*7120*/  @!P2 MUFU.EX2 R4, R4 ;  /* 0x000000040004a308 */ /* 0x000ea20000000800 */
[----:B0-----:R-:W-:Y:S01]  /*7130*/  @!P0 FADD.FTZ R2, R2, 1 ;  /* 0x3f80000002028421 */ /* 0x001fe20000010000 */
[----:B------:R-:W-:-:S05]  /*7140*/  HADD2.F32 R24, -RZ, R25.H1_H1 ;  /* 0x30000019ff187230 */ /* 0x000fca0000004100 */
[----:B------:R-:W-:Y:S01]  /*7150*/  FADD.FTZ R24, R24, R125 ;  /* 0x0000007d18187221 */ /* 0x000fe20000010000 */
[----:B------:R-:W0:Y:S01]  /*7160*/  @!P3 MUFU.EX2 R6, R6 ;  /* 0x000000060006b308 */ /* 0x000e220000000800 */
[----:B-1----:R-:W-:-:S07]  /*7170*/  @!P1 FADD.FTZ R3, R3, 1 ;  /* 0x3f80000003039421 */ /* 0x002fce0000010000 */
[----:B------:R-:W1:Y:S01]  /*7180*/  @!P5 MUFU.RCP R28, R5 ;  /* 0x00000005001cd308 */ /* 0x000e620000001000 */
[----:B--2---:R-:W-:-:S07]  /*7190*/  @!P2 FADD.FTZ R4, R4, 1 ;  /* 0x3f8000000404a421 */ /* 0x004fce0000010000 */
[----:B------:R2:W3:Y:S01]  /*71a0*/  @!P6 MUFU.RCP R29, R0 ;  /* 0x00000000001de308 */ /* 0x0004e20000001000 */
[----:B0-----:R-:W-:-:S07]  /*71b0*/  @!P3 FADD.FTZ R6, R6, 1 ;  /* 0x3f8000000606b421 */ /* 0x001fce0000010000 */
[----:B------:R-:W0:Y:S01]  /*71c0*/  @!P0 MUFU.RCP R2, R2 ;  /* 0x0000000200028308 */ /* 0x000e220000001000 */
[----:B-1----:R-:W-:Y:S01]  /*71d0*/  @!P5 FMUL.FTZ R33, R33, R28 ;  /* 0x0000001c2121d220 */ /* 0x002fe20000410000 */
[--C-:B--2---:R-:W-:Y:S01]  /*71e0*/  HADD2.F32 R0, -RZ, R26.reuse.H0_H0 ;  /* 0x2000001aff007230 */ /* 0x104fe20000004100 */
[----:B------:R-:W-:Y:S01]  /*71f0*/  FSETP.GTU.FTZ.AND P5, PT, R35, 20, PT ;  /* 0x41a000002300780b */ /* 0x000fe20003fbc000 */
[----:B------:R-:W-:-:S03]  /*7200*/  HADD2.F32 R26, -RZ, R26.H1_H1 ;  /* 0x3000001aff1a7230 */ /* 0x000fc60000004100 */
[--C-:B------:R-:W-:Y:S01]  /*7210*/  FADD.FTZ R25, R0, R125.reuse ;  /* 0x0000007d00197221 */ /* 0x100fe20000010000 */
[----:B------:R-:W1:Y:S01]  /*7220*/  @!P1 MUFU.RCP R3, R3 ;  /* 0x0000000300039308 */ /* 0x000e620000001000 */
[----:B---3--:R-:W-:Y:S01]  /*7230*/  @!P6 FMUL.FTZ R34, R34, R29 ;  /* 0x0000001d2222e220 */ /* 0x008fe20000410000 */
[----:B------:R-:W-:Y:S01]  /*7240*/  FSETP.GTU.FTZ.AND P6, PT, R24, 20, PT ;  /* 0x41a000001800780b */ /* 0x000fe20003fdc000 */
[----:B------:R-:W-:-:S05]  /*7250*/  FADD.FTZ R26, R26, R125 ;  /* 0x0000007d1a1a7221 */ /* 0x000fca0000010000 */
[----:B------:R2:W3:Y:S01]  /*7260*/  @!P2 MUFU.RCP R28, R4 ;  /* 0x00000004001ca308 */ /* 0x0004e20000001000 */
[----:B0-----:R-:W-:Y:S01]  /*7270*/  @!P0 FMUL.FTZ R37, R37, R2 ;  /* 0x0000000225258220 */ /* 0x001fe20000410000 */
[----:B------:R-:W-:Y:S01]  /*7280*/  FSETP.GTU.FTZ.AND P0, PT, R25, 20, PT ;  /* 0x41a000001900780b */ /* 0x000fe20003f1c000 */
[----:B------:R-:W-:-:S05]  /*7290*/  @!P5 FMUL.FTZ R0, R35, -1.4426950216293334961 ;  /* 0xbfb8aa3b2300d820 */ /* 0x000fca0000410000 */
[----:B------:R0:W5:Y:S01]  /*72a0*/  @!P3 MUFU.RCP R5, R6 ;  /* 0x000000060005b308 */ /* 0x0001620000001000 */
[----:B--2---:R-:W-:Y:S02]  /*72b0*/  HADD2.F32 R4, -RZ, R27.H0_H0 ;  /* 0x2000001bff047230 */ /* 0x004fe40000004100 */
[----:B-1----:R-:W-:Y:S01]  /*72c0*/  @!P1 FMUL.FTZ R36, R36, R3 ;  /* 0x0000000324249220 */ /* 0x002fe20000410000 */
[----:B------:R-:W-:Y:S01]  /*72d0*/  FSETP.GTU.FTZ.AND P1, PT, R26, 20, PT ;  /* 0x41a000001a00780b */ /* 0x000fe20003f3c000 */
[----:B------:R-:W-:-:S03]  /*72e0*/  @!P6 FMUL.FTZ R3, R24, -1.4426950216293334961 ;  /* 0xbfb8aa3b1803e820 */ /* 0x000fc60000410000 */
[----:B------:R-:W1:Y:S01]  /*72f0*/  @!P4 MUFU.EX2 R7, R7 ;  /* 0x000000070007c308 */ /* 0x000e620000000800 */
[----:B0-----:R-:W-:Y:S02]  /*7300*/  HADD2.F32 R6, -RZ, R27.H1_H1 ;  /* 0x3000001bff067230 */ /* 0x001fe40000004100 */
[--C-:B------:R-:W-:Y:S01]  /*7310*/  FADD.FTZ R27, R4, R125.reuse ;  /* 0x0000007d041b7221 */ /* 0x100fe20000010000 */
[----:B---3--:R-:W-:Y:S01]  /*7320*/  @!P2 FMUL.FTZ R39, R39, R28 ;  /* 0x0000001c2727a220 */ /* 0x008fe20000410000 */
[----:B------:R-:W-:Y:S01]  /*7330*/  @!P0 FMUL.FTZ R4, R25, -1.4426950216293334961 ;  /* 0xbfb8aa3b19048820 */ /* 0x000fe20000410000 */
[----:B------:R-:W-:Y:S02]  /*7340*/  FADD.FTZ R6, R6, R125 ;  /* 0x0000007d06067221 */ /* 0x000fe40000010000 */
[----:B------:R-:W-:Y:S01]  /*7350*/  FSETP.GTU.FTZ.AND P2, PT, R27, 20, PT ;  /* 0x41a000001b00780b */ /* 0x000fe20003f5c000 */
[----:B------:R1:W0:Y:S01]  /*7360*/  @!P5 MUFU.EX2 R2, R0 ;  /* 0x000000000002d308 */ /* 0x0002220000000800 */
[----:B-----5:R-:W-:Y:S01]  /*7370*/  @!P3 FMUL.FTZ R38, R38, R5 ;  /* 0x000000052626b220 */ /* 0x020fe20000410000 */
[----:B------:R-:W-:Y:S01]  /*7380*/  @!P1 FMUL.FTZ R5, R26, -1.4426950216293334961 ;  /* 0xbfb8aa3b1a059820 */ /* 0x000fe20000410000 */
[----:B------:R-:W-:-:S02]  /*7390*/  FSETP.GTU.FTZ.AND P3, PT, R6, 20, PT ;  /* 0x41a000000600780b */ /* 0x000fc40003f7c000 */
[----:B------:R-:W-:-:S03]  /*73a0*/  F2FP.F16.F32.PACK_AB R35, R39, R36 ;  /* 0x000000242723723e */ /* 0x000fc600000000ff */
[----:B------:R-:W2:Y:S01]  /*73b0*/  @!P6 MUFU.EX2 R3, R3 ;  /* 0x000000030003e308 */ /* 0x000ea20000000800 */
[----:B-1----:R-:W-:Y:S01]  /*73c0*/  @!P4 FADD.FTZ R0, R7, 1 ;  /* 0x3f8000000700c421 */ /* 0x002fe20000010000 */
[----:B------:R-:W-:Y:S02]  /*73d0*/  F2FP.F16.F32.PACK_AB R7, R16, R17 ;  /* 0x000000111007723e */ /* 0x000fe400000000ff */
[----:B------:R-:W-:Y:S01]  /*73e0*/  @!P2 FMUL.FTZ R26, R27, -1.4426950216293334961 ;  /* 0xbfb8aa3b1b1aa820 */ /* 0x000fe20000410000 */
[----:B------:R-:W-:Y:S02]  /*73f0*/  F2FP.F16.F32.PACK_AB R17, R12, R13 ;  /* 0x0000000d0c11723e */ /* 0x000fe400000000ff */
[----:B------:R-:W-:Y:S01]  /*7400*/  SHF.L.U32 R12, R40, 0x9, RZ ;  /* 0x00000009280c7819 */ /* 0x000fe200000006ff */
[----:B------:R1:W3:Y:S01]  /*7410*/  @!P0 MUFU.EX2 R24, R4 ;  /* 0x0000000400188308 */ /* 0x0002e20000000800 */
[----:B------:R-:W-:Y:S01]  /*7420*/  @!P3 FMUL.FTZ R27, R6, -1.4426950216293334961 ;  /* 0xbfb8aa3b061bb820 */ /* 0x000fe20000410000 */
[----:B------:R-:W-:Y:S01]  /*7430*/  F2FP.F16.F32.PACK_AB R6, R18, R19 ;  /* 0x000000131206723e */ /* 0x000fe200000000ff */
[----:B0-----:R-:W-:Y:S01]  /*7440*/  @!P5 FADD.FTZ R2, R2, 1 ;  /* 0x3f8000000202d421 */ /* 0x001fe20000010000 */
[----:B------:R-:W-:-:S02]  /*7450*/  F2FP.F16.F32.PACK_AB R19, R8, R9 ;  /* 0x000000090813723e */ /* 0x000fc400000000ff */
[----:B------:R-:W-:Y:S02]  /*7460*/  F2FP.F16.F32.PACK_AB R18, R10, R11 ;  /* 0x0000000b0a12723e */ /* 0x000fe400000000ff */
[----:B------:R0:W5:Y:S01]  /*7470*/  @!P1 MUFU.EX2 R25, R5 ;  /* 0x0000000500199308 */ /* 0x0001620000000800 */
[----:B-1----:R-:W-:Y:S01]  /*7480*/  F2FP.F16.F32.PACK_AB R4, R22, R23 ;  /* 0x000000171604723e */ /* 0x002fe200000000ff */
[----:B--2---:R-:W-:Y:S01]  /*7490*/  @!P6 FADD.FTZ R3, R3, 1 ;  /* 0x3f8000000303e421 */ /* 0x004fe20000010000 */
[----:B------:R-:W-:Y:S02]  /*74a0*/  F2FP.F16.F32.PACK_AB R16, R14, R15 ;  /* 0x0000000f0e10723e */ /* 0x000fe400000000ff */
[----:B------:R-:W-:-:S03]  /*74b0*/  SHF.R.S32.HI R13, RZ, 0x1f, R12 ;  /* 0x0000001fff0d7819 */ /* 0x000fc6000001140c */
[----:B------:R4:W1:Y:S01]  /*74c0*/  @!P4 MUFU.RCP R28, R0 ;  /* 0x00000000001cc308 */ /* 0x0008620000001000 */
[----:B0-----:R-:W-:Y:S01]  /*74d0*/  F2FP.F16.F32.PACK_AB R5, R20, R21 ;  /* 0x000000151405723e */ /* 0x001fe200000000ff */
[----:B------:R0:W-:Y:S01]  /*74e0*/  STS.128 [R84+0x10], R16 ;  /* 0x0000101054007388 */ /* 0x0001e20000000c00 */
[----:B---3--:R-:W-:-:S03]  /*74f0*/  @!P0 FADD.FTZ R24, R24, 1 ;  /* 0x3f80000018188421 */ /* 0x008fc60000010000 */
[----:B------:R-:W-:Y:S01]  /*7500*/  STS.128 [R84], R4 ;  /* 0x0000000454007388 */ /* 0x000fe20000000c00 */
[----:B------:R-:W-:Y:S01]  /*7510*/  NOP ;  /* 0x0000000000007918 */ /* 0x000fe20000000000 */
[----:B----4-:R-:W-:Y:S01]  /*7520*/  IMAD R0, R50, UR14, RZ ;  /* 0x0000000e32007c24 */ /* 0x010fe2000f8e02ff */
[----:B------:R-:W2:Y:S01]  /*7530*/  @!P5 MUFU.RCP R29, R2 ;  /* 0x00000002001dd308 */ /* 0x000ea20000001000 */
[----:B------:R-:W3:Y:S01]  /*7540*/  LDS.128 R8, [R56] ;  /* 0x0000000038087984 */ /* 0x000ee20000000c00 */
[----:B-----5:R-:W-:Y:S01]  /*7550*/  @!P1 FADD.FTZ R25, R25, 1 ;  /* 0x3f80000019199421 */ /* 0x020fe20000010000 */
[----:B------:R-:W-:Y:S02]  /*7560*/  IMAD R15, R51, UR15, R0 ;  /* 0x0000000f330f7c24 */ /* 0x000fe4000f8e0200 */
[----:B------:R-:W-:Y:S01]  /*7570*/  FADD.FTZ R0, R30, R121 ;  /* 0x000000791e007221 */ /* 0x000fe20000010000 */
[----:B------:R-:W4:Y:S01]  /*7580*/  LDS.128 R4, [R56+0x200] ;  /* 0x0002000038047984 */ /* 0x000f220000000c00 */
[----:B0-----:R-:W-:-:S02]  /*7590*/  IMAD R18, R128, UR6, RZ ;  /* 0x0000000680127c24 */ /* 0x001fc4000f8e02ff */
[----:B-1----:R-:W-:Y:S01]  /*75a0*/  @!P4 FMUL.FTZ R41, R41, R28 ;  /* 0x0000001c2929c220 */ /* 0x002fe20000410000 */
[----:B------:R0:W1:Y:S01]  /*75b0*/  @!P6 MUFU.RCP R20, R3 ;  /* 0x000000030014e308 */ /* 0x0000620000001000 */
[----:B------:R-:W-:Y:S01]  /*75c0*/  IADD3 R118, P4, R118, -0x400, RZ ;  /* 0xfffffc0076767810 */ /* 0x000fe20007f9e0ff */
[----:B------:R-:W-:-:S03]  /*75d0*/  IMAD R17, R127, UR7, R18 ;  /* 0x000000077f117c24 */ /* 0x000fc6000f8e0212 */
[----:B------:R-:W-:-:S03]  /*75e0*/  IADD3.X R117, R117, -0x1, RZ, P4, !PT ;  /* 0xffffffff75757810 */ /* 0x000fc600027fe4ff */
[----:B------:R-:W5:Y:S01]  /*75f0*/  @!P0 MUFU.RCP R21, R24 ;  /* 0x0000001800158308 */ /* 0x000f620000001000 */
[----:B0-----:R-:W-:-:S04]  /*7600*/  IMAD.WIDE.U32 R2, R50, UR15, R12 ;  /* 0x0000000f32027c25 */ /* 0x001fc8000f8e000c */
[----:B--2---:R-:W-:Y:S01]  /*7610*/  @!P5 FMUL.FTZ R42, R42, R29 ;  /* 0x0000001d2a2ad220 */ /* 0x004fe20000410000 */
[----:B------:R-:W0:Y:S01]  /*7620*/  LDC.64 R50, c[0x0][0x3e0] ;  /* 0x0000f800ff327b82 */ /* 0x000e220000000a00 */
[----:B------:R-:W-:Y:S02]  /*7630*/  IADD3 R114, P5, R114, -0x400, RZ ;  /* 0xfffffc0072727810 */ /* 0x000fe40007fbe0ff */
[----:B------:R-:W-:Y:S01]  /*7640*/  IADD3 R3, R3, R15, RZ ;  /* 0x0000000f03037210 */ /* 0x000fe20007ffe0ff */
[----:B------:R-:W-:Y:S01]  /*7650*/  FADD.FTZ R15, R0, R31 ;  /* 0x0000001f000f7221 */ /* 0x000fe20000010000 */
[----:B------:R-:W2:Y:S01]  /*7660*/  @!P1 MUFU.RCP R14, R25 ;  /* 0x00000019000e9308 */ /* 0x000ea20000001000 */
[----:B-1----:R-:W-:Y:S01]  /*7670*/  @!P6 FMUL.FTZ R43, R43, R20 ;  /* 0x000000142b2be220 */ /* 0x002fe20000410000 */
[----:B------:R-:W-:Y:S01]  /*7680*/  IADD3.X R113, R113, -0x1, RZ, P5, !PT ;  /* 0xffffffff71717810 */ /* 0x000fe20002ffe4ff */
[----:B------:R-:W-:Y:S01]  /*7690*/  FADD.FTZ R0, R15, R32 ;  /* 0x000000200f007221 */ /* 0x000fe20000010000 */
[----:B------:R-:W-:Y:S01]  /*76a0*/  IMAD.WIDE.U32 R2, R127, UR6, R2 ;  /* 0x000000067f027c25 */ /* 0x000fe2000f8e0002 */
[----:B------:R-:W1:Y:S01]  /*76b0*/  LDC.64 R28, c[0x0][0x3a8] ;  /* 0x0000ea00ff1c7b82 */ /* 0x000e620000000a00 */
[----:B------:R-:W-:-:S02]  /*76c0*/  ULDC.64 UR6, c[0x0][0x3b0] ;  /* 0x0000ec0000067ab9 */ /* 0x000fc40000000a00 */
[----:B------:R-:W-:Y:S01]  /*76d0*/  FADD.FTZ R15, R0, R33 ;  /* 0x00000021000f7221 */ /* 0x000fe20000010000 */
[----:B------:R-:W3:Y:S01]  /*76e0*/  @!P2 MUFU.EX2 R26, R26 ;  /* 0x0000001a001aa308 */ /* 0x000ee20000000800 */
[----:B-----5:R-:W-:Y:S01]  /*76f0*/  @!P0 FMUL.FTZ R44, R44, R21 ;  /* 0x000000152c2c8220 */ /* 0x020fe20000410000 */
[----:B------:R-:W-:Y:S01]  /*7700*/  IADD3 R3, R3, R17, RZ ;  /* 0x0000001103037210 */ /* 0x000fe20007ffe0ff */
[----:B------:R-:W-:Y:S01]  /*7710*/  FADD.FTZ R0, R15, R34 ;  /* 0x000000220f007221 */ /* 0x000fe20000010000 */
[----:B------:R-:W-:Y:S02]  /*7720*/  F2FP.F16.F32.PACK_AB R33, R33, R32 ;  /* 0x000000202121723e */ /* 0x000fe400000000ff */
[----:B------:R-:W-:Y:S01]  /*7730*/  F2FP.F16.F32.PACK_AB R34, R37, R34 ;  /* 0x000000222522723e */ /* 0x000fe200000000ff */
[----:B------:R-:W-:Y:S01]  /*7740*/  FADD.FTZ R17, R0, R37 ;  /* 0x0000002500117221 */ /* 0x000fe20000010000 */
[----:B------:R-:W5:Y:S01]  /*7750*/  @!P3 MUFU.EX2 R27, R27 ;  /* 0x0000001b001bb308 */ /* 0x000f620000000800 */
[----:B--2---:R-:W-:Y:S01]  /*7760*/  @!P1 FMUL.FTZ R45, R45, R14 ;  /* 0x0000000e2d2d9220 */ /* 0x004fe20000410000 */
[----:B------:R-:W-:Y:S01]  /*7770*/  F2FP.F16.F32.PACK_AB R32, R31, R30 ;  /* 0x0000001e1f20723e */ /* 0x000fe200000000ff */
[----:B------:R-:W-:Y:S01]  /*7780*/  FADD.FTZ R0, R17, R36 ;  /* 0x0000002411007221 */ /* 0x000fe20000010000 */
[----:B0-----:R-:W-:Y:S01]  /*7790*/  LEA R14, P0, R2, R50, 0x1 ;  /* 0x00000032020e7211 */ /* 0x001fe200078008ff */
[----:B------:R-:W0:Y:S01]  /*77a0*/  LDC.64 R30, c[0x0][0x3f0] ;  /* 0x0000fc00ff1e7b82 */ /* 0x000e220000000a00 */
[----:B------:R-:W-:Y:S01]  /*77b0*/  F2FP.F16.F32.PACK_AB R18, R45, R44 ;  /* 0x0000002c2d12723e */ /* 0x000fe200000000ff */
[----:B------:R-:W-:Y:S01]  /*77c0*/  FADD.FTZ R39, R0, R39 ;  /* 0x0000002700277221 */ /* 0x000fe20000010000 */
[----:B------:R-:W-:Y:S01]  /*77d0*/  LEA.HI.X R15, R2, R51, R3, 0x1, P0 ;  /* 0x00000033020f7211 */ /* 0x000fe200000f0c03 */
[----:B---3--:R-:W-:Y:S01]  /*77e0*/  @!P2 FADD.FTZ R26, R26, 1 ;  /* 0x3f8000001a1aa421 */ /* 0x008fe20000010000 */
[----:B------:R-:W-:Y:S01]  /*77f0*/  F2FP.F16.F32.PACK_AB R17, R43, R42 ;  /* 0x0000002a2b11723e */ /* 0x000fe200000000ff */
[----:B------:R-:W-:Y:S01]  /*7800*/  IMAD R0, R128, UR6, RZ ;  /* 0x0000000680007c24 */ /* 0x000fe2000f8e02ff */
[----:B------:R-:W-:Y:S01]  /*7810*/  IADD3 R116, P1, R116, -0x400, RZ ;  /* 0xfffffc0074747810 */ /* 0x000fe20007f3e0ff */
[----:B------:R-:W-:Y:S01]  /*7820*/  IMAD.WIDE R2, R106, 0x10, R14 ;  /* 0x000000106a027825 */ /* 0x000fe200078e020e */
[----:B------:R-:W2:Y:S02]  /*7830*/  @!P2 MUFU.RCP R23, R26 ;  /* 0x0000001a0017a308 */ /* 0x000ea40000001000 */
[----:B------:R-:W-:Y:S01]  /*7840*/  IADD3.X R115, R115, -0x1, RZ, P1, !PT ;  /* 0xffffffff73737810 */ /* 0x000fe20000ffe4ff */
[----:B-----5:R-:W-:Y:S01]  /*7850*/  @!P3 FADD.FTZ R27, R27, 1 ;  /* 0x3f8000001b1bb421 */ /* 0x020fe20000010000 */
[----:B------:R3:W-:Y:S01]  /*7860*/  STG.E.128 desc[UR12][R2.64], R8 ;  /* 0x0000000802007986 */ /* 0x0007e2000c101d0c */
[----:B-1----:R-:W-:-:S02]  /*7870*/  IMAD R14, R28, UR14, RZ ;  /* 0x0000000e1c0e7c24 */ /* 0x002fc4000f8e02ff */
[----:B------:R-:W-:Y:S01]  /*7880*/  IMAD.WIDE.U32 R12, R28, UR15, R12 ;  /* 0x0000000f1c0c7c25 */ /* 0x000fe2000f8e000c */
[----:B------:R-:W1:Y:S01]  /*7890*/  @!P3 MUFU.RCP R16, R27 ;  /* 0x0000001b0010b308 */ /* 0x000e620000001000 */
[----:B----4-:R4:W-:Y:S01]  /*78a0*/  STG.E.128 desc[UR12][R2.64+0x200], R4 ;  /* 0x0002000402007986 */ /* 0x0109e2000c101d0c */
[----:B------:R-:W-:Y:S01]  /*78b0*/  BAR.SYNC.DEFER_BLOCKING 0x0 ;  /* 0x0000000000007b1d */ /* 0x000fe20000010000 */
[----:B--2---:R-:W-:Y:S01]  /*78c0*/  @!P2 FMUL.FTZ R46, R46, R23 ;  /* 0x000000172e2ea220 */ /* 0x004fe20000410000 */
[----:B------:R-:W-:Y:S01]  /*78d0*/  IADD3 R112, P2, R112, -0x400, RZ ;  /* 0xfffffc0070707810 */ /* 0x000fe20007f5e0ff */
[----:B---3--:R-:W-:-:S03]  /*78e0*/  IMAD R9, R29, UR15, R14 ;  /* 0x0000000f1d097c24 */ /* 0x008fc6000f8e020e */
[----:B------:R-:W-:Y:S01]  /*78f0*/  IADD3.X R111, R111, -0x1, RZ, P2, !PT ;  /* 0xffffffff6f6f7810 */ /* 0x000fe200017fe4ff */
[----:B-1----:R-:W-:Y:S01]  /*7900*/  @!P3 FMUL.FTZ R49, R49, R16 ;  /* 0x000000103131b220 */ /* 0x002fe20000410000 */
[----:B------:R-:W-:Y:S01]  /*7910*/  F2FP.F16.F32.PACK_AB R16, R41, R38 ;  /* 0x000000262910723e */ /* 0x000fe200000000ff */
[----:B----4-:R-:W-:Y:S01]  /*7920*/  IMAD R5, R127, UR7, R0 ;  /* 0x000000077f057c24 */ /* 0x010fe2000f8e0200 */
[----:B------:R-:W-:Y:S01]  /*7930*/  IADD3 R13, R13, R9, RZ ;  /* 0x000000090d0d7210 */ /* 0x000fe20007ffe0ff */
[----:B------:R-:W-:Y:S01]  /*7940*/  FADD.FTZ R38, R39, R38 ;  /* 0x0000002627267221 */ /* 0x000fe20000010000 */
[----:B------:R-:W-:Y:S02]  /*7950*/  F2FP.F16.F32.PACK_AB R19, R49, R46 ;  /* 0x0000002e3113723e */ /* 0x000fe400000000ff */
[----:B------:R-:W-:Y:S01]  /*7960*/  IADD3 R110, P3, R110, -0x400, RZ ;  /* 0xfffffc006e6e7810 */ /* 0x000fe20007f7e0ff */
[----:B------:R-:W-:-:S04]  /*7970*/  IMAD.WIDE.U32 R2, R127, UR6, R12 ;  /* 0x000000067f027c25 */ /* 0x000fc8000f8e000c */
[----:B------:R-:W-:Y:S01]  /*7980*/  FADD.FTZ R41, R38, R41 ;  /* 0x0000002926297221 */ /* 0x000fe20000010000 */
[----:B------:R-:W-:Y:S01]  /*7990*/  IADD3.X R109, R109, -0x1, RZ, P3, !PT ;  /* 0xffffffff6d6d7810 */ /* 0x000fe20001ffe4ff */
[----:B------:R-:W-:Y:S01]  /*79a0*/  STS.128 [R84], R32 ;  /* 0x0000002054007388 */ /* 0x000fe20000000c00 */
[----:B------:R-:W-:Y:S01]  /*79b0*/  IADD3 R0, R3, R5, RZ ;  /* 0x0000000503007210 */ /* 0x000fe20007ffe0ff */
        /* <DEDUP_REMOVED lines=18> */
.L_x_8555:
        /* <DEDUP_REMOVED lines=26> */
.L_x_8628:
[----:B------:R-:W-:Y:S05]  /*7c80*/  BSYNC B0 ;  /* 0x0000000000007941 */ /* 0x000fea0003800000 */
.L_x_8627:
        /* <DEDUP_REMOVED lines=12> */
[----:B-1----:R-:W0:Y:S01]  /*7d50*/  @!P1 S2R R7, SR_CgaCtaId ;  /* 0x0000000000079919 */ /* 0x002e220000008800 */
[----:B--2---:R-:W-:Y:S01]  /*7d60*/  @P0 FADD R3, R0, R3 ;  /* 0x0000000300030221 */ /* 0x004fe20000000000 */
        /* <DEDUP_REMOVED lines=12> */
[----:B------:R1:W-:Y:S01]  /*7e30*/  REDG.E.ADD.F32.FTZ.RN.STRONG.GPU desc[UR12][R134.64], R4 ;  /* 0x00000004860079a6 */ /* 0x0003e2000c10f38c */
[----:B------:R-:W-:Y:S01]  /*7e40*/  HFMA2.MMA R9, -RZ, RZ, 0, 0 ;  /* 0x00000000ff097435 */ /* 0x000fe200000001ff */
[----:B------:R-:W-:Y:S10]  /*7e50*/  BRA `(.L_x_8631) ;  /* 0x0000000000047947 */ /* 0x000ff40003800000 */
.L_x_8630:
[----:B------:R-:W2:Y:S02]  /*7e60*/  S2R R9, SR_TID.X ;  /* 0x0000000000097919 */ /* 0x000ea40000002100 */
.L_x_8631:
[----:B------:R-:W-:Y:S05]  /*7e70*/  BSYNC B0 ;  /* 0x0000000000007941 */ /* 0x000fea0003800000 */
.L_x_8629:
        /* <DEDUP_REMOVED lines=14> */
.L_x_8632:
        /* <DEDUP_REMOVED lines=16> */
.L_x_8633:
        /* <DEDUP_REMOVED lines=10> */
.L_x_11006:


//--------------------- .text._Z25selective_scan_bwd_kernelI32Selective_Scan_bwd_kernel_traitsILi32ELi16ELb1ELb1ELb1ELb1ELb1EN3c104HalfEfEEv12SSMParamsBwd --------------------------
	.section	.text._Z25selective_scan_bwd_kernelI32Selective_Scan_bwd_kernel_traitsILi32ELi16ELb1ELb1ELb1ELb1ELb1EN3c104HalfEfEEv12SSMParamsBwd,"ax",@progbits
	.align	128
        .global         _Z25selective_scan_bwd_kernelI32Selective_Scan_bwd_kernel_traitsILi32ELi16ELb1ELb1ELb1ELb1ELb1EN3c104HalfEfEEv12SSMParamsBwd
        .type           _Z25selective_scan_bwd_kernelI32Selective_Scan_bwd_kernel_traitsILi32ELi16ELb1ELb1ELb1ELb1ELb1EN3c104HalfEfEEv12SSMParamsBwd,@function
        .size           _Z25selective_scan_bwd_kernelI32Selective_Scan_bwd_kernel_traitsILi32ELi16ELb1ELb1ELb1ELb1ELb1EN3c104HalfEfEEv12SSMParamsBwd,(.L_x_11007 - _Z25selective_scan_bwd_kernelI32Selective_Scan_bwd_kernel_traitsILi32ELi16ELb1ELb1ELb1ELb1ELb1EN3c104HalfEfEEv12SSMParamsBwd)
        .other          _Z25selective_scan_bwd_kernelI32Selective_Scan_bwd_kernel_traitsILi32ELi16ELb1ELb1ELb1ELb1ELb1EN3c104HalfEfEEv12SSMParamsBwd,@"STO_CUDA_ENTRY STV_DEFAULT"
_Z25selective_scan_bwd_kernelI32Selective_Scan_bwd_kernel_traitsILi32ELi16ELb1ELb1ELb1ELb1ELb1EN3c104HalfEfEEv12SSMParamsBwd:
.text._Z25selective_scan_bwd_kernelI32Selective_Scan_bwd_kernel_traitsILi32ELi16ELb1ELb1ELb1ELb1ELb1EN3c104HalfEfEEv12SSMParamsBwd:
        /* <DEDUP_REMOVED lines=75> */
[C---:B------:R-:W-:Y:S01]  /*04b0*/  IMAD.WIDE.U32 R2, R25.reuse, R12, UR6 ;  /* 0x0000000619027e25 */ /* 0x040fe2000f8e000c */
[----:B------:R-:W-:Y:S01]  /*04c0*/  UIMAD UR9, UR15, UR12, URZ ;  /* 0x0000000c0f0972a4 */ /* 0x000fe2000f8e023f */
[----:B------:R-:W-:Y:S01]  /*04d0*/  @!P2 IADD3 R20, -R20, RZ, RZ ;  /* 0x000000ff1414a210 */ /* 0x000fe20007ffe1ff */
[----:B------:R-:W-:Y:S01]  /*04e0*/  UIADD3 UR5, UR5, UR8, URZ ;  /* 0x0000000805057290 */ /* 0x000fe2000fffe03f */
[----:B------:R-:W-:Y:S01]  /*04f0*/  IMAD R0, R25, R13, R0 ;  /* 0x0000000d19007224 */ /* 0x000fe200078e0200 */
[----:B------:R-:W-:Y:S01]  /*0500*/  IADD3 R13, P0, R7, R2, RZ ;  /* 0x00000002070d7210 */ /* 0x000fe20007f1e0ff */
[----:B------:R-:W-:Y:S01]  /*0510*/  UIMAD.WIDE.U32 UR6, UR14, UR12, URZ ;  /* 0x0000000c0e0672a5 */ /* 0x000fe2000f8e003f */
[----:B------:R-:W-:Y:S01]  /*0520*/  @!P1 LOP3.LUT R20, RZ, R8, RZ, 0x33, !PT ;  /* 0x00000008ff149212 */ /* 0x000fe200078e33ff */
[----:B------:R-:W-:Y:S01]  /*0530*/  UIMAD UR9, UR14, UR13, UR9 ;  /* 0x0000000d0e0972a4 */ /* 0x000fe2000f8e0209 */
[----:B------:R-:W-:-:S02]  /*0540*/  IADD3.X R8, R9, R3, R0, P0, !PT ;  /* 0x0000000309087210 */ /* 0x000fc400007fe400 */
[----:B------:R-:W-:Y:S01]  /*0550*/  ULDC.64 UR12, c[0x0][0x310] ;  /* 0x0000c400000c7ab9 */ /* 0x000fe20000000a00 */
[----:B------:R-:W-:Y:S01]  /*0560*/  SHF.R.S32.HI R21, RZ, 0x1f, R20 ;  /* 0x0000001fff157819 */ /* 0x000fe20000011414 */
[-C--:B----4-:R-:W-:Y:S01]  /*0570*/  IMAD R0, R24, R16.reuse, RZ ;  /* 0x0000001018007224 */ /* 0x090fe200078e02ff */
[----:B------:R-:W-:Y:S01]  /*0580*/  ISETP.NE.U32.AND P0, PT, RZ, UR12, PT ;  /* 0x0000000cff007c0c */ /* 0x000fe2000bf05070 */
[----:B------:R-:W-:Y:S01]  /*0590*/  IMAD.WIDE.U32 R2, R25, R16, UR4 ;  /* 0x0000000419027e25 */ /* 0x000fe2000f8e0010 */
[----:B------:R-:W-:Y:S02]  /*05a0*/  UIADD3 UR7, UR7, UR9, URZ ;  /* 0x0000000907077290 */ /* 0x000fe4000fffe03f */
[----:B------:R-:W-:Y:S01]  /*05b0*/  ISETP.NE.AND.EX P0, PT, RZ, UR13, PT, P0 ;  /* 0x0000000dff007c0c */ /* 0x000fe2000bf05300 */
[----:B------:R-:W-:Y:S01]  /*05c0*/  IMAD R4, R21, R18, RZ ;  /* 0x0000001215047224 */ /* 0x000fe200078e02ff */
[----:B------:R-:W-:Y:S01]  /*05d0*/  IADD3 R11, P1, R7, R2, RZ ;  /* 0x00000002070b7210 */ /* 0x000fe20007f3e0ff */
[----:B------:R-:W-:Y:S01]  /*05e0*/  IMAD R0, R25, R17, R0 ;  /* 0x0000001119007224 */ /* 0x000fe200078e0200 */
[----:B------:R-:W-:Y:S01]  /*05f0*/  ULDC.64 UR8, c[0x0][0x260] ;  /* 0x0000980000087ab9 */ /* 0x000fe20000000a00 */
[----:B------:R-:W-:-:S02]  /*0600*/  IMAD R17, R20, R19, R4 ;  /* 0x0000001314117224 */ /* 0x000fc400078e0204 */
[C---:B------:R-:W-:Y:S01]  /*0610*/  IMAD.WIDE.U32 R4, R20.reuse, R18, UR6 ;  /* 0x0000000614047e25 */ /* 0x040fe2000f8e0012 */
[----:B------:R-:W-:Y:S01]  /*0620*/  IADD3.X R6, R9, R3, R0, P1, !PT ;  /* 0x0000000309067210 */ /* 0x000fe20000ffe400 */
[----:B------:R-:W-:Y:S01]  /*0630*/  UIMAD UR6, UR15, UR8, URZ ;  /* 0x000000080f0672a4 */ /* 0x000fe2000f8e023f */
[----:B------:R-:W1:Y:S01]  /*0640*/  LDC.64 R18, c[0x0][0x2f0] ;  /* 0x0000bc00ff127b82 */ /* 0x000e620000000a00 */
[----:B------:R-:W-:Y:S01]  /*0650*/  IMAD R0, R21, R26, RZ ;  /* 0x0000001a15007224 */ /* 0x000fe200078e02ff */
[----:B------:R-:W-:Y:S01]  /*0660*/  UIMAD.WIDE.U32 UR4, UR14, UR8, URZ ;  /* 0x000000080e0472a5 */ /* 0x000fe2000f8e003f */
[----:B------:R-:W-:Y:S01]  /*0670*/  IADD3 R12, R5, R17, RZ ;  /* 0x00000011050c7210 */ /* 0x000fe20007ffe0ff */
[----:B------:R-:W-:Y:S01]  /*0680*/  UIMAD UR6, UR14, UR9, UR6 ;  /* 0x000000090e0672a4 */ /* 0x000fe2000f8e0206 */
[----:B------:R-:W-:Y:S01]  /*0690*/  IMAD R5, R20, R27, R0 ;  /* 0x0000001b14057224 */ /* 0x000fe200078e0200 */
[----:B0-----:R-:W-:Y:S02]  /*06a0*/  ISETP.NE.U32.AND P1, PT, R28, RZ, PT ;  /* 0x000000ff1c00720c */ /* 0x001fe40003f25070 */
[----:B------:R-:W0:Y:S01]  /*06b0*/  @P0 LDC R0, c[0x0][0x214] ;  /* 0x00008500ff000b82 */ /* 0x000e220000000800 */
[----:B------:R-:W-:Y:S01]  /*06c0*/  UIADD3 UR5, UR5, UR6, URZ ;  /* 0x0000000605057290 */ /* 0x000fe2000fffe03f */
[----:B------:R-:W-:-:S02]  /*06d0*/  ISETP.NE.AND.EX P1, PT, R29, RZ, PT, P1 ;  /* 0x000000ff1d00720c */ /* 0x000fc40003f25310 */
[----:B---3--:R-:W-:-:S03]  /*06e0*/  ISETP.NE.U32.AND P2, PT, R30, RZ, PT ;  /* 0x000000ff1e00720c */ /* 0x008fc60003f45070 */
[----:B------:R-:W-:Y:S01]  /*06f0*/  IMAD.WIDE.U32 R2, R20, R26, UR4 ;  /* 0x0000000414027e25 */ /* 0x000fe2000f8e001a */
[----:B------:R-:W2:Y:S01]  /*0700*/  @P0 LDC R17, c[0x0][0x21c] ;  /* 0x00008700ff110b82 */ /* 0x000ea20000000800 */
[----:B------:R-:W-:Y:S02]  /*0710*/  ISETP.NE.AND.EX P2, PT, R31, RZ, PT, P2 ;  /* 0x000000ff1f00720c */ /* 0x000fe40003f45320 */
[----:B------:R-:W-:-:S05]  /*0720*/  CS2R R128, SRZ ;  /* 0x0000000000807805 */ /* 0x000fca000001ff00 */
[----:B------:R-:W3:Y:S01]  /*0730*/  LDC.64 R26, c[0x0][0x3b8] ;  /* 0x0000ee00ff1a7b82 */ /* 0x000ee20000000a00 */
[----:B------:R-:W-:-:S07]  /*0740*/  @P1 LEA R128, P4, R25, R28, 0x2 ;  /* 0x0000001c19801211 */ /* 0x000fce00078810ff */
[----:B------:R-:W4:Y:S01]  /*0750*/  @P0 LDC.64 R130, c[0x0][0x310] ;  /* 0x0000c400ff820b82 */ /* 0x000f220000000a00 */
[C---:B------:R-:W-:Y:S02]  /*0760*/  IADD3 R4, P3, R7.reuse, R4, RZ ;  /* 0x0000000407047210 */ /* 0x040fe40007f7e0ff */
[----:B------:R-:W-:Y:S02]  /*0770*/  CS2R R126, SRZ ;  /* 0x00000000007e7805 */ /* 0x000fe4000001ff00 */
[----:B------:R-:W-:Y:S02]  /*0780*/  IADD3 R7, P5, R7, R2, RZ ;  /* 0x0000000207077210 */ /* 0x000fe40007fbe0ff */
[----:B------:R-:W-:Y:S02]  /*0790*/  IADD3 R2, R3, R5, RZ ;  /* 0x0000000503027210 */ /* 0x000fe40007ffe0ff */
[----:B------:R-:W-:Y:S02]  /*07a0*/  @P1 LEA.HI.X R129, R25, R29, R24, 0x2, P4 ;  /* 0x0000001d19811211 */ /* 0x000fe400020f1418 */
[----:B------:R-:W-:-:S02]  /*07b0*/  IADD3.X R5, R9, R12, RZ, P3, !PT ;  /* 0x0000000c09057210 */ /* 0x000fc40001ffe4ff */
[----:B------:R-:W-:Y:S01]  /*07c0*/  ISETP.GE.AND P1, PT, R33, 0x1, PT ;  /* 0x000000012100780c */ /* 0x000fe20003f26270 */
[----:B0-----:R-:W-:Y:S01]  /*07d0*/  @P0 IMAD R0, R0, UR14, R25 ;  /* 0x0000000e00000c24 */ /* 0x001fe2000f8e0219 */
[----:B------:R-:W-:-:S03]  /*07e0*/  @P2 LEA R126, P3, R25, R30, 0x2 ;  /* 0x0000001e197e2211 */ /* 0x000fc600078610ff */
[----:B------:R-:W-:Y:S01]  /*07f0*/  @P0 IMAD R0, R0, R33, RZ ;  /* 0x0000002100000224 */ /* 0x000fe200078e02ff */
[----:B------:R-:W-:Y:S02]  /*0800*/  @P2 LEA.HI.X R127, R25, R31, R24, 0x2, P3 ;  /* 0x0000001f197f2211 */ /* 0x000fe400018f1418 */
[----:B-1----:R-:W-:Y:S02]  /*0810*/  LEA R16, P2, R15, R18, 0x1 ;  /* 0x000000120f107211 */ /* 0x002fe400078408ff */
[----:B------:R-:W-:Y:S01]  /*0820*/  LEA R14, P3, R13, R34, 0x1 ;  /* 0x000000220d0e7211 */ /* 0x000fe200078608ff */
[----:B--2---:R-:W-:Y:S01]  /*0830*/  @P0 IMAD R3, R0, R17, RZ ;  /* 0x0000001100030224 */ /* 0x004fe200078e02ff */
[----:B------:R-:W-:Y:S02]  /*0840*/  LEA.HI.X R15, R15, R19, R10, 0x1, P2 ;  /* 0x000000130f0f7211 */ /* 0x000fe400010f0c0a */
[----:B------:R-:W-:Y:S02]  /*0850*/  LEA.HI.X R13, R13, R35, R8, 0x1, P3 ;  /* 0x000000230d0d7211 */ /* 0x000fe400018f0c08 */
[----:B------:R-:W-:-:S02]  /*0860*/  IADD3.X R2, R9, R2, RZ, P5, !PT ;  /* 0x0000000209027210 */ /* 0x000fc40002ffe4ff */
[----:B---3--:R-:W-:Y:S02]  /*0870*/  LEA R12, P2, R11, R26, 0x1 ;  /* 0x0000001a0b0c7211 */ /* 0x008fe400078408ff */
[C---:B------:R-:W-:Y:S02]  /*0880*/  LEA R10, P3, R4.reuse, R36, 0x1 ;  /* 0x00000024040a7211 */ /* 0x040fe400078608ff */
[----:B------:R-:W-:Y:S01]  /*0890*/  LEA R8, P4, R7, R38, 0x1 ;  /* 0x0000002607087211 */ /* 0x000fe200078808ff */
[----:B------:R-:W-:Y:S01]  /*08a0*/  HFMA2.MMA R19, -RZ, RZ, 0, 0 ;  /* 0x00000000ff137435 */ /* 0x000fe200000001ff */
[----:B----4-:R-:W-:Y:S01]  /*08b0*/  @P0 IMAD.WIDE R130, R3, 0x8, R130 ;  /* 0x0000000803820825 */ /* 0x010fe200078e0282 */
[----:B------:R-:W-:Y:S02]  /*08c0*/  LEA.HI.X R11, R11, R27, R6, 0x1, P2 ;  /* 0x0000001b0b0b7211 */ /* 0x000fe400010f0c06 */
[----:B------:R-:W-:Y:S02]  /*08d0*/  @!P0 CS2R R130, SRZ ;  /* 0x0000000000828805 */ /* 0x000fe4000001ff00 */
[----:B------:R-:W-:-:S02]  /*08e0*/  LEA.HI.X R9, R4, R37, R5, 0x1, P3 ;  /* 0x0000002504097211 */ /* 0x000fc400018f0c05 */
        /* <DEDUP_REMOVED lines=10> */
.L_x_8706:
[----:B------:R-:W-:Y:S01]  /*0990*/  BAR.SYNC.DEFER_BLOCKING 0x0 ;  /* 0x0000000000007b1d */ /* 0x000fe20000010000 */
[----:B0-----:R-:W-:Y:S02]  /*09a0*/  LOP3.LUT R5, R6, 0x1f, R18, 0xf8, !PT ;  /* 0x0000001f06057812 */ /* 0x001fe400078ef812 */
[----:B------:R-:W-:Y:S02]  /*09b0*/  MOV R2, R16 ;  /* 0x0000001000027202 */ /* 0x000fe40000000f00 */
[----:B------:R-:W-:-:S03]  /*09c0*/  MOV R3, R15 ;  /* 0x0000000f00037202 */ /* 0x000fc60000000f00 */
[----:B------:R-:W0:Y:S01]  /*09d0*/  S2UR UR6, SR_CgaCtaId ;  /* 0x00000000000679c3 */ /* 0x000e220000008800 */
[----:B------:R-:W-:Y:S01]  /*09e0*/  IMAD.WIDE R26, R5, 0x10, R2 ;  /* 0x00000010051a7825 */ /* 0x000fe200078e0202 */
[----:B------:R-:W-:-:S06]  /*09f0*/  UMOV UR5, 0x400 ;  /* 0x0000040000057882 */ /* 0x000fcc0000000000 */
[----:B------:R-:W1:Y:S01]  /*0a00*/  LDC.64 R58, c[0x0][0x318] ;  /* 0x0000c600ff3a7b82 */ /* 0x000e620000000a00 */
[----:B------:R-:W2:Y:S04]  /*0a10*/  LDG.E.128 R28, desc[UR10][R26.64] ;  /* 0x0000000a1a1c7981 */ /* 0x000ea8000c1e1d00 */
[----:B------:R-:W3:Y:S01]  /*0a20*/  LDG.E.128 R32, desc[UR10][R26.64+0x200] ;  /* 0x0002000a1a207981 */ /* 0x000ee2000c1e1d00 */
[----:B------:R-:W-:Y:S01]  /*0a30*/  MOV R2, R14 ;  /* 0x0000000e00027202 */ /* 0x000fe20000000f00 */
[----:B0-----:R-:W-:Y:S01]  /*0a40*/  ULEA UR5, UR6, UR5, 0x18 ;  /* 0x0000000506057291 */ /* 0x001fe2000f8ec03f */
[----:B------:R-:W-:-:S05]  /*0a50*/  MOV R3, R13 ;  /* 0x0000000d00037202 */ /* 0x000fca0000000f00 */
[----:B------:R-:W-:Y:S01]  /*0a60*/  LEA R4, R17, UR5, 0x4 ;  /* 0x0000000511047c11 */ /* 0x000fe2000f8e20ff */
[----:B------:R-:W-:Y:S01]  /*0a70*/  IMAD.WIDE R124, R5, 0x10, R2 ;  /* 0x00000010057c7825 */ /* 0x000fe200078e0202 */
[----:B------:R-:W-:-:S03]  /*0a80*/  LEA R3, R17, UR5, 0x5 ;  /* 0x0000000511037c11 */ /* 0x000fc6000f8e28ff */
        /* <DEDUP_REMOVED lines=14> */
[----:B------:R-:W2:Y:S04]  /*0b70*/  LDS.128 R28, [R3] ;  /* 0x00000000031c7984 */ /* 0x000ea80000000c00 */
[----:B------:R3:W4:Y:S01]  /*0b80*/  LDS.128 R68, [R3+0x10] ;  /* 0x0000100003447984 */ /* 0x0007220000000c00 */
[----:B------:R-:W-:Y:S06]  /*0b90*/  BAR.SYNC.DEFER_BLOCKING 0x0 ;  /* 0x0000000000007b1d */ /* 0x000fec0000010000 */
[----:B0-----:R-:W3:Y:S04]  /*0ba0*/  LDG.E.128 R32, desc[UR10][R26.64] ;  /* 0x0000000a1a207981 */ /* 0x001ee8000c1e1d00 */
[----:B------:R0:W4:Y:S01]  /*0bb0*/  LDG.E.128 R72, desc[UR10][R26.64+0x200] ;  /* 0x0002000a1a487981 */ /* 0x000122000c1e1d00 */
[----:B------:R-:W-:Y:S01]  /*0bc0*/  BSSY B0, `(.L_x_8635) ;  /* 0x000003d000007945 */ /* 0x000fe20003800000 */
[----:B--2---:R-:W-:-:S02]  /*0bd0*/  HADD2.F32 R45, -RZ, R28.H0_H0 ;  /* 0x2000001cff2d7230 */ /* 0x004fc40000004100 */
[--C-:B------:R-:W-:Y:S02]  /*0be0*/  HADD2.F32 R49, -RZ, R30.reuse.H0_H0 ;  /* 0x2000001eff317230 */ /* 0x100fe40000004100 */
[----:B------:R-:W-:Y:S02]  /*0bf0*/  HADD2.F32 R47, -RZ, R30.H1_H1 ;  /* 0x3000001eff2f7230 */ /* 0x000fe40000004100 */
[--C-:B-----5:R-:W-:Y:S01]  /*0c00*/  FADD.FTZ R56, R45, R22.reuse ;  /* 0x000000162d387221 */ /* 0x120fe20000010000 */
[----:B------:R-:W2:Y:S01]  /*0c10*/  LDC R30, c[0x0][0x224] ;  /* 0x00008900ff1e7b82 */ /* 0x000ea20000000800 */
[--C-:B------:R-:W-:Y:S02]  /*0c20*/  HADD2.F32 R53, -RZ, R29.reuse.H0_H0 ;  /* 0x2000001dff357230 */ /* 0x100fe40000004100 */
[----:B------:R-:W-:Y:S01]  /*0c30*/  FADD.FTZ R49, R49, R22 ;  /* 0x0000001631317221 */ /* 0x000fe20000010000 */
[----:B------:R-:W-:Y:S01]  /*0c40*/  HADD2.F32 R55, -RZ, R28.H1_H1 ;  /* 0x3000001cff377230 */ /* 0x000fe20000004100 */
[----:B------:R-:W-:Y:S01]  /*0c50*/  FSETP.GTU.FTZ.AND P2, PT, R56, 20, PT ;  /* 0x41a000003800780b */ /* 0x000fe20003f5c000 */
[----:B------:R-:W-:-:S02]  /*0c60*/  HADD2.F32 R29, -RZ, R29.H1_H1 ;  /* 0x3000001dff1d7230 */ /* 0x000fc40000004100 */
[--C-:B------:R-:W-:Y:S01]  /*0c70*/  FADD.FTZ R53, R53, R22.reuse ;  /* 0x0000001635357221 */ /* 0x100fe20000010000 */
[--C-:B------:R-:W-:Y:S01]  /*0c80*/  HADD2.F32 R37, -RZ, R31.reuse.H0_H0 ;  /* 0x2000001fff257230 */ /* 0x100fe20000004100 */
[----:B0-----:R-:W0:Y:S01]  /*0c90*/  LDC.64 R26, c[0x0][0x2a0] ;  /* 0x0000a800ff1a7b82 */ /* 0x001e220000000a00 */
[----:B------:R-:W-:Y:S02]  /*0ca0*/  HADD2.F32 R31, -RZ, R31.H1_H1 ;  /* 0x3000001fff1f7230 */ /* 0x000fe40000004100 */
        /* <DEDUP_REMOVED lines=14> */
[----:B012---:R-:W-:Y:S06]  /*0d90*/  @P2 BRA `(.L_x_8636) ;  /* 0x00000000007c2947 */ /* 0x007fec0003800000 */
[----:B------:R-:W-:Y:S01]  /*0da0*/  FMUL.FTZ R56, R56, 1.4426950216293334961 ;  /* 0x3fb8aa3b38387820 */ /* 0x000fe20000410000 */
[----:B------:R-:W-:Y:S01]  /*0db0*/  HFMA2.MMA R29, -RZ, RZ, 1.625, 0 ;  /* 0x3e800000ff1d7435 */ /* 0x000fe200000001ff */
[----:B------:R-:W-:Y:S02]  /*0dc0*/  MOV R31, 0x3d39bf78 ;  /* 0x3d39bf78001f7802 */ /* 0x000fe40000000f00 */
[----:B---3--:R-:W0:Y:S02]  /*0dd0*/  MUFU.EX2 R33, R56 ;  /* 0x0000003800217308 */ /* 0x008e240000000800 */
        /* <DEDUP_REMOVED lines=27> */
.L_x_8636:
[----:B------:R-:W-:Y:S05]  /*0f90*/  BSYNC B0 ;  /* 0x0000000000007941 */ /* 0x000fea0003800000 */
.L_x_8635:
[----:B------:R-:W-:Y:S01]  /*0fa0*/  HADD2.F32 R41, -RZ, R68.H0_H0 ;  /* 0x20000044ff297230 */ /* 0x000fe20000004100 */
[----:B------:R-:W-:Y:S01]  /*0fb0*/  BSSY B0, `(.L_x_8637) ;  /* 0x0000023000007945 */ /* 0x000fe20003800000 */
[----:B------:R-:W-:-:S03]  /*0fc0*/  FSETP.GTU.FTZ.AND P2, PT, R43, 20, PT ;  /* 0x41a000002b00780b */ /* 0x000fc60003f5c000 */
[----:B------:R-:W-:Y:S01]  /*0fd0*/  FADD.FTZ R41, R41, R22 ;  /* 0x0000001629297221 */ /* 0x000fe20000010000 */
[----:B------:R-:W-:Y:S09]  /*0fe0*/  @P3 BRA `(.L_x_8638) ;  /* 0x00000000007c3947 */ /* 0x000ff20003800000 */
        /* <DEDUP_REMOVED lines=31> */
.L_x_8638:
[----:B------:R-:W-:Y:S05]  /*11e0*/  BSYNC B0 ;  /* 0x0000000000007941 */ /* 0x000fea0003800000 */
.L_x_8637:
[----:B------:R-:W-:Y:S01]  /*11f0*/  HADD2.F32 R39, -RZ, R68.H1_H1 ;  /* 0x30000044ff277230 */ /* 0x000fe20000004100 */
        /* <DEDUP_REMOVED lines=35> */
.L_x_8640:
[----:B------:R-:W-:Y:S05]  /*1430*/  BSYNC B0 ;  /* 0x0000000000007941 */ /* 0x000fea0003800000 */
.L_x_8639:
        /* <DEDUP_REMOVED lines=36> */
.L_x_8642:
[----:B------:R-:W-:Y:S05]  /*1680*/  BSYNC B0 ;  /* 0x0000000000007941 */ /* 0x000fea0003800000 */
.L_x_8641:
[----:B---3--:R-:W-:Y:S01]  /*1690*/  HADD2.F32 R35, -RZ, R69.H1_H1 ;  /* 0x30000045ff237230 */ /* 0x008fe20000004100 */
        /* <DEDUP_REMOVED lines=35> */
.L_x_8644:
[----:B------:R-:W-:Y:S05]  /*18d0*/  BSYNC B0 ;  /* 0x0000000000007941 */ /* 0x000fea0003800000 */
.L_x_8643:
        /* <DEDUP_REMOVED lines=36> */
.L_x_8646:
[----:B------:R-:W-:Y:S05]  /*1b20*/  BSYNC B0 ;  /* 0x0000000000007941 */ /* 0x000fea0003800000 */
.L_x_8645:
        /* <DEDUP_REMOVED lines=37> */
.L_x_8648:
[----:B------:R-:W-:Y:S05]  /*1d80*/  BSYNC B0 ;  /* 0x0000000000007941 */ /* 0x000fea0003800000 */
.L_x_8647:
        /* <DEDUP_REMOVED lines=38> */
.L_x_8650:
[----:B------:R-:W-:Y:S05]  /*1ff0*/  BSYNC B0 ;  /* 0x0000000000007941 */ /* 0x000fea0003800000 */
.L_x_8649:
        /* <DEDUP_REMOVED lines=38> */
.L_x_8652:
[----:B------:R-:W-:Y:S05]  /*2260*/  BSYNC B0 ;  /* 0x0000000000007941 */ /* 0x000fea0003800000 */
.L_x_8651:
        /* <DEDUP_REMOVED lines=36> */
.L_x_8654:
[----:B------:R-:W-:Y:S05]  /*24b0*/  BSYNC B0 ;  /* 0x0000000000007941 */ /* 0x000fea0003800000 */
.L_x_8653:
        /* <DEDUP_REMOVED lines=33> */
.L_x_8656:
[----:B------:R-:W-:Y:S05]  /*26d0*/  BSYNC B0 ;  /* 0x0000000000007941 */ /* 0x000fea0003800000 */
.L_x_8655:
        /* <DEDUP_REMOVED lines=33> */
.L_x_8658:
[----:B------:R-:W-:Y:S05]  /*28f0*/  BSYNC B0 ;  /* 0x0000000000007941 */ /* 0x000fea0003800000 */
.L_x_8657:
        /* <DEDUP_REMOVED lines=33> */
.L_x_8660:
[----:B------:R-:W-:Y:S05]  /*2b10*/  BSYNC B0 ;  /* 0x0000000000007941 */ /* 0x000fea0003800000 */
.L_x_8659:
        /* <DEDUP_REMOVED lines=33> */
.L_x_8662:
[----:B------:R-:W-:Y:S05]  /*2d30*/  BSYNC B0 ;  /* 0x0000000000007941 */ /* 0x000fea0003800000 */
.L_x_8661:
        /* <DEDUP_REMOVED lines=33> */
.L_x_8664:
[----:B------:R-:W-:Y:S05]  /*2f50*/  BSYNC B0 ;  /* 0x0000000000007941 */ /* 0x000fea0003800000 */
.L_x_8663:
        /* <DEDUP_REMOVED lines=33> */
.L_x_8666:
[----:B------:R-:W-:Y:S05]  /*3170*/  BSYNC B0 ;  /* 0x0000000000007941 */ /* 0x000fea0003800000 */
.L_x_8665:
[----:B------:R-:W-:Y:S01]  /*3180*/  ULDC.64 UR6, c[0x0][0x2a8] ;  /* 0x0000aa0000067ab9 */ /* 0x000fe20000000a00 */
[----:B------:R-:W0:Y:S01]  /*3190*/  LDS.128 R84, [R3] ;  /* 0x0000000003547984 */ /* 0x000e220000000c00 */
[----:B------:R-:W-:Y:S01]  /*31a0*/  MOV R69, R71 ;  /* 0x0000004700457202 */ /* 0x000fe20000000f00 */
[----:B------:R-:W-:Y:S01]  /*31b0*/  IMAD R0, R24, UR6, RZ ;  /* 0x0000000618007c24 */ /* 0x000fe2000f8e02ff */
[----:B------:R-:W1:Y:S01]  /*31c0*/  LDC.64 R70, c[0x0][0x308] ;  /* 0x0000c200ff467b82 */ /* 0x000e620000000a00 */
[----:B------:R-:W-:Y:S01]  /*31d0*/  LDS.128 R80, [R3+0x10] ;  /* 0x0000100003507984 */ /* 0x000fe20000000c00 */
[----:B------:R-:W-:-:S04]  /*31e0*/  IMAD.WIDE.U32 R68, R25, UR6, R68 ;  /* 0x0000000619447c25 */ /* 0x000fc8000f8e0044 */
[----:B------:R-:W-:Y:S01]  /*31f0*/  IMAD R57, R25, UR7, R0 ;  /* 0x0000000719397c24 */ /* 0x000fe2000f8e0200 */
[----:B------:R-:W-:Y:S01]  /*3200*/  LEA R58, P0, R68, R58, 0x1 ;  /* 0x0000003a443a7211 */ /* 0x000fe200078008ff */
[----:B------:R-:W-:-:S03]  /*3210*/  ULDC.64 UR6, c[0x0][0x2b8] ;  /* 0x0000ae0000067ab9 */ /* 0x000fc60000000a00 */
[----:B------:R-:W-:-:S04]  /*3220*/  IADD3 R0, R69, R57, RZ ;  /* 0x0000003945007210 */ /* 0x000fc80007ffe0ff */
[----:B------:R-:W-:Y:S02]  /*3230*/  LEA.HI.X R59, R68, R59, R0, 0x1, P0 ;  /* 0x0000003b443b7211 */ /* 0x000fe400000f0c00 */
[----:B------:R-:W2:Y:S01]  /*3240*/  LDC.64 R68, c[0x0][0x2b0] ;  /* 0x0000ac00ff447b82 */ /* 0x000ea20000000a00 */
[----:B------:R-:W-:-:S07]  /*3250*/  IMAD.WIDE R58, R5, 0x10, R58 ;  /* 0x00000010053a7825 */ /* 0x000fce00078e023a */
[----:B------:R-:W-:Y:S06]  /*3260*/  BAR.SYNC.DEFER_BLOCKING 0x0 ;  /* 0x0000000000007b1d */ /* 0x000fec0000010000 */
[----:B------:R-:W3:Y:S04]  /*3270*/  LDG.E.128 R92, desc[UR10][R58.64] ;  /* 0x0000000a3a5c7981 */ /* 0x000ee8000c1e1d00 */
[----:B------:R1:W4:Y:S01]  /*3280*/  LDG.E.128 R96, desc[UR10][R58.64+0x200] ;  /* 0x0002000a3a607981 */ /* 0x000322000c1e1d00 */
[----:B--2---:R-:W-:-:S04]  /*3290*/  IMAD R0, R68, UR15, RZ ;  /* 0x0000000f44007c24 */ /* 0x004fc8000f8e02ff */
[----:B------:R-:W-:Y:S02]  /*32a0*/  IMAD R57, R69, UR14, R0 ;  /* 0x0000000e45397c24 */ /* 0x000fe4000f8e0200 */
[----:B------:R-:W-:-:S04]  /*32b0*/  IMAD.WIDE.U32 R68, R68, UR14, R122 ;  /* 0x0000000e44447c25 */ /* 0x000fc8000f8e007a */
[----:B------:R-:W-:Y:S01]  /*32c0*/  IMAD R0, R24, UR6, RZ ;  /* 0x0000000618007c24 */ /* 0x000fe2000f8e02ff */
[----:B------:R-:W-:-:S03]  /*32d0*/  IADD3 R69, R69, R57, RZ ;  /* 0x0000003945457210 */ /* 0x000fc60007ffe0ff */
[C---:B------:R-:W-:Y:S02]  /*32e0*/  IMAD R57, R25.reuse, UR7, R0 ;  /* 0x0000000719397c24 */ /* 0x040fe4000f8e0200 */
[----:B------:R-:W-:Y:S01]  /*32f0*/  IMAD.WIDE.U32 R68, R25, UR6, R68 ;  /* 0x0000000619447c25 */ /* 0x000fe2000f8e0044 */
[----:B------:R-:W-:Y:S02]  /*3300*/  ULDC.64 UR6, c[0x0][0x3a0] ;  /* 0x0000e80000067ab9 */ /* 0x000fe40000000a00 */
[----:B-1----:R-:W-:Y:S02]  /*3310*/  LEA R58, P0, R68, R70, 0x1 ;  /* 0x00000046443a7211 */ /* 0x002fe400078008ff */
        /* <DEDUP_REMOVED lines=21> */
[--C-:B------:R-:W-:Y:S01]  /*3470*/  HADD2.F32 R96, -RZ, R91.reuse.H1_H1 ;  /* 0x3000005bff607230 */ /* 0x100fe20000004100 */
[----:B------:R-:W0:Y:S01]  /*3480*/  MUFU.EX2 R0, R0 ;  /* 0x0000000000007308 */ /* 0x000e220000000800 */
[----:B------:R-:W-:Y:S01]  /*3490*/  FMUL.FTZ R32, R89, -1.4426950216293334961 ;  /* 0xbfb8aa3b59207820 */ /* 0x000fe20000410000 */
[----:B------:R-:W-:Y:S01]  /*34a0*/  FMUL.FTZ R34, R93, -1.4426950216293334961 ;  /* 0xbfb8aa3b5d227820 */ /* 0x000fe20000410000 */
[----:B------:R-:W-:Y:S02]  /*34b0*/  HADD2.F32 R94, -RZ, R90.H1_H1 ;  /* 0x3000005aff5e7230 */ /* 0x000fe40000004100 */
[----:B------:R-:W-:Y:S01]  /*34c0*/  FMUL.FTZ R46, R96, -1.4426950216293334961 ;  /* 0xbfb8aa3b602e7820 */ /* 0x000fe20000410000 */
[----:B------:R-:W-:Y:S02]  /*34d0*/  HADD2.F32 R95, -RZ, R91.H0_H0 ;  /* 0x2000005bff5f7230 */ /* 0x000fe40000004100 */
[----:B--2---:R-:W-:Y:S01]  /*34e0*/  HADD2.F32 R101, -RZ, R69.H0_H0 ;  /* 0x20000045ff657230 */ /* 0x004fe20000004100 */
[----:B------:R0:W1:Y:S01]  /*34f0*/  MUFU.EX2 R28, R26 ;  /* 0x0000001a001c7308 */ /* 0x0000620000000800 */
[----:B------:R-:W-:Y:S01]  /*3500*/  FMUL.FTZ R36, R94, -1.4426950216293334961 ;  /* 0xbfb8aa3b5e247820 */ /* 0x000fe20000410000 */
[----:B------:R-:W-:Y:S01]  /*3510*/  FMUL.FTZ R44, R95, -1.4426950216293334961 ;  /* 0xbfb8aa3b5f2c7820 */ /* 0x000fe20000410000 */
[----:B------:R-:W-:-:S02]  /*3520*/  HADD2.F32 R97, -RZ, R68.H0_H0 ;  /* 0x20000044ff617230 */ /* 0x000fc40000004100 */
[--C-:B------:R-:W-:Y:S02]  /*3530*/  HADD2.F32 R105, -RZ, R85.reuse.H0_H0 ;  /* 0x20000055ff697230 */ /* 0x100fe40000004100 */
[----:B------:R-:W-:Y:S01]  /*3540*/  HADD2.F32 R106, -RZ, R85.H1_H1 ;  /* 0x30000055ff6a7230 */ /* 0x000fe20000004100 */
[----:B------:R-:W2:Y:S01]  /*3550*/  MUFU.EX2 R30, R30 ;  /* 0x0000001e001e7308 */ /* 0x000ea20000000800 */
[----:B0-----:R-:W-:Y:S01]  /*3560*/  FADD.FTZ R26, R0, 1 ;  /* 0x3f800000001a7421 */ /* 0x001fe20000010000 */
[----:B------:R-:W-:Y:S01]  /*3570*/  FMUL.FTZ R48, R97, -1.4426950216293334961 ;  /* 0xbfb8aa3b61307820 */ /* 0x000fe20000410000 */
[----:B------:R-:W-:Y:S02]  /*3580*/  HADD2.F32 R104, -RZ, R69.H1_H1 ;  /* 0x30000045ff687230 */ /* 0x000fe40000004100 */
[----:B------:R-:W-:Y:S02]  /*3590*/  HADD2.F32 R69, -RZ, R61.H1_H1 ;  /* 0x3000003dff457230 */ /* 0x000fe40000004100 */
[----:B----4-:R-:W-:Y:S01]  /*35a0*/  HADD2.F32 R58, -RZ, R83.H1_H1 ;  /* 0x30000053ff3a7230 */ /* 0x010fe20000004100 */
[----:B------:R-:W0:Y:S01]  /*35b0*/  MUFU.EX2 R32, R32 ;  /* 0x0000002000207308 */ /* 0x000e220000000800 */
[----:B-1----:R-:W-:Y:S01]  /*35c0*/  FADD.FTZ R28, R28, 1 ;  /* 0x3f8000001c1c7421 */ /* 0x002fe20000010000 */
[----:B------:R-:W-:-:S02]  /*35d0*/  HADD2.F32 R103, -RZ, R68.H1_H1 ;  /* 0x30000044ff677230 */ /* 0x000fc40000004100 */
[----:B------:R-:W-:Y:S02]  /*35e0*/  HADD2.F32 R107, -RZ, R86.H0_H0 ;  /* 0x20000056ff6b7230 */ /* 0x000fe40000004100 */
[----:B------:R-:W-:Y:S02]  /*35f0*/  HADD2.F32 R112, -RZ, R80.H0_H0 ;  /* 0x20000050ff707230 */ /* 0x000fe40000004100 */
[----:B------:R1:W4:Y:S01]  /*3600*/  MUFU.RCP R111, R26 ;  /* 0x0000001a006f7308 */ /* 0x0003220000001000 */
[----:B--2---:R-:W-:Y:S01]  /*3610*/  FADD.FTZ R30, R30, 1 ;  /* 0x3f8000001e1e7421 */ /* 0x004fe20000010000 */
[----:B------:R-:W-:Y:S02]  /*3620*/  HADD2.F32 R108, -RZ, R86.H1_H1 ;  /* 0x30000056ff6c7230 */ /* 0x000fe40000004100 */
[--C-:B------:R-:W-:Y:S02]  /*3630*/  HADD2.F32 R109, -RZ, R87.reuse.H0_H0 ;  /* 0x20000057ff6d7230 */ /* 0x100fe40000004100 */
[----:B------:R-:W-:-:S02]  /*3640*/  HADD2.F32 R110, -RZ, R87.H1_H1 ;  /* 0x30000057ff6e7230 */ /* 0x000fc40000004100 */
[----:B------:R2:W2:Y:S01]  /*3650*/  MUFU.RCP R115, R28 ;  /* 0x0000001c00737308 */ /* 0x0004a20000001000 */
[----:B0-----:R-:W-:Y:S01]  /*3660*/  FADD.FTZ R32, R32, 1 ;  /* 0x3f80000020207421 */ /* 0x001fe20000010000 */
[----:B-1----:R-:W-:Y:S01]  /*3670*/  FMUL.FTZ R26, R101, -1.4426950216293334961 ;  /* 0xbfb8aa3b651a7820 */ /* 0x002fe20000410000 */
[----:B------:R-:W-:Y:S02]  /*3680*/  HADD2.F32 R86, -RZ, R82.H0_H0 ;  /* 0x20000052ff567230 */ /* 0x000fe40000004100 */
[----:B------:R-:W-:-:S03]  /*3690*/  HADD2.F32 R92, -RZ, R70.H1_H1 ;  /* 0x30000046ff5c7230 */ /* 0x000fc60000004100 */
[----:B------:R0:W1:Y:S01]  /*36a0*/  MUFU.RCP R119, R30 ;  /* 0x0000001e00777308 */ /* 0x0000620000001000 */
[----:B----4-:R-:W-:Y:S01]  /*36b0*/  FMUL.FTZ R0, R38, R111 ;  /* 0x0000006f26007220 */ /* 0x010fe20000410000 */
[----:B--2---:R-:W-:-:S03]  /*36c0*/  HADD2.F32 R28, -RZ, R60.H1_H1 ;  /* 0x3000003cff1c7230 */ /* 0x004fc60000004100 */
[----:B------:R-:W-:-:S03]  /*36d0*/  FMUL.FTZ R54, R99, R0 ;  /* 0x0000000063367220 */ /* 0x000fc60000410000 */
[----:B------:R2:W4:Y:S01]  /*36e0*/  MUFU.RCP R114, R32 ;  /* 0x0000002000727308 */ /* 0x0005220000001000 */
[----:B------:R-:W-:Y:S01]  /*36f0*/  FMUL.FTZ R57, R88, R115 ;  /* 0x0000007358397220 */ /* 0x000fe20000410000 */
[----:B0-----:R-:W-:-:S03]  /*3700*/  HADD2.F32 R30, -RZ, R70.H0_H0 ;  /* 0x20000046ff1e7230 */ /* 0x001fc60000004100 */
[----:B------:R-:W-:Y:S02]  /*3710*/  FMUL.FTZ R52, R102, R57 ;  /* 0x0000003966347220 */ /* 0x000fe40000410000 */
[----:B------:R-:W-:Y:S01]  /*3720*/  FMUL.FTZ R68, R30, -1.4426950216293334961 ;  /* 0xbfb8aa3b1e447820 */ /* 0x000fe20000410000 */
[----:B------:R-:W-:Y:S01]  /*3730*/  MUFU.EX2 R34, R34 ;  /* 0x0000002200227308 */ /* 0x000fe20000000800 */
[----:B-1----:R-:W-:Y:S01]  /*3740*/  FMUL.FTZ R59, R40, R119 ;  /* 0x00000077283b7220 */ /* 0x002fe20000410000 */
[----:B--2---:R-:W-:-:S03]  /*3750*/  HADD2.F32 R32, -RZ, R81.H1_H1 ;  /* 0x30000051ff207230 */ /* 0x004fc60000004100 */
[----:B------:R-:W-:-:S03]  /*3760*/  FMUL.FTZ R50, R105, R59 ;  /* 0x0000003b69327220 */ /* 0x000fc60000410000 */
[----:B------:R0:W1:Y:S01]  /*3770*/  MUFU.EX2 R90, R46 ;  /* 0x0000002e005a7308 */ /* 0x0000620000000800 */
[----:B----4-:R-:W-:-:S07]  /*3780*/  FMUL.FTZ R84, R89, R114 ;  /* 0x0000007259547220 */ /* 0x010fce0000410000 */
[----:B------:R2:W4:Y:S01]  /*3790*/  MUFU.EX2 R42, R36 ;  /* 0x00000024002a7308 */ /* 0x0005220000000800 */
[----:B0-----:R-:W-:-:S05]  /*37a0*/  HADD2.F32 R46, -RZ, R60.H0_H0 ;  /* 0x2000003cff2e7230 */ /* 0x001fca0000004100 */
[----:B------:R-:W-:Y:S01]  /*37b0*/  FFMA.FTZ R121, R54, R46, R121 ;  /* 0x0000002e36797223 */ /* 0x000fe20000010079 */
[----:B------:R-:W-:Y:S01]  /*37c0*/  FMUL.FTZ R46, R104, -1.4426950216293334961 ;  /* 0xbfb8aa3b682e7820 */ /* 0x000fe20000410000 */
[----:B------:R-:W-:Y:S01]  /*37d0*/  MUFU.EX2 R44, R44 ;  /* 0x0000002c002c7308 */ /* 0x000fe20000000800 */
[----:B--2---:R-:W-:Y:S01]  /*37e0*/  FMUL.FTZ R36, R103, -1.4426950216293334961 ;  /* 0xbfb8aa3b67247820 */ /* 0x004fe20000410000 */
[----:B------:R-:W-:Y:S01]  /*37f0*/  FFMA.FTZ R121, R52, R28, R121 ;  /* 0x0000001c34797223 */ /* 0x000fe20000010079 */
[----:B------:R-:W-:Y:S02]  /*3800*/  HADD2.F32 R28, -RZ, R61.H0_H0 ;  /* 0x2000003dff1c7230 */ /* 0x000fe40000004100 */
[----:B-1----:R-:W-:-:S03]  /*3810*/  FADD.FTZ R90, R90, 1 ;  /* 0x3f8000005a5a7421 */ /* 0x002fc60000010000 */
[----:B------:R0:W1:Y:S01]  /*3820*/  MUFU.EX2 R137, R26 ;  /* 0x0000001a00897308 */ /* 0x0000620000000800 */
[----:B------:R-:W-:Y:S01]  /*3830*/  FFMA.FTZ R121, R50, R28, R121 ;  /* 0x0000001c32797223 */ /* 0x000fe20000010079 */
[----:B----4-:R-:W-:Y:S01]  /*3840*/  FADD.FTZ R42, R42, 1 ;  /* 0x3f8000002a2a7421 */ /* 0x010fe20000010000 */
[----:B------:R-:W-:-:S05]  /*3850*/  HADD2.F32 R28, -RZ, R82.H1_H1 ;  /* 0x30000052ff1c7230 */ /* 0x000fca0000004100 */
[----:B------:R2:W-:Y:S01]  /*3860*/  MUFU.EX2 R91, R48 ;  /* 0x00000030005b7308 */ /* 0x0005e20000000800 */
[----:B0-----:R-:W-:Y:S01]  /*3870*/  FADD.FTZ R26, R34, 1 ;  /* 0x3f800000221a7421 */ /* 0x001fe20000010000 */
[----:B------:R-:W-:Y:S02]  /*3880*/  HADD2.F32 R34, -RZ, R81.H0_H0 ;  /* 0x20000051ff227230 */ /* 0x000fe40000004100 */
[----:B------:R-:W-:-:S04]  /*3890*/  FADD.FTZ R81, -R115, 1 ;  /* 0x3f80000073517421 */ /* 0x000fc80000010100 */
[----:B------:R-:W-:Y:S01]  /*38a0*/  FFMA.FTZ R117, R88, R81, 1 ;  /* 0x3f80000058757423 */ /* 0x000fe20000010051 */
[----:B------:R0:W4:Y:S01]  /*38b0*/  MUFU.RCP R116, R26 ;  /* 0x0000001a00747308 */ /* 0x0001220000001000 */
[----:B--2---:R-:W-:Y:S01]  /*38c0*/  FMUL.FTZ R48, R106, R84 ;  /* 0x000000546a307220 */ /* 0x004fe20000410000 */
[----:B------:R-:W-:Y:S02]  /*38d0*/  HADD2.F32 R88, -RZ, R62.H1_H1 ;  /* 0x3000003eff587230 */ /* 0x000fe40000004100 */
[----:B-1----:R-:W-:-:S04]  /*38e0*/  FADD.FTZ R137, R137, 1 ;  /* 0x3f80000089897421 */ /* 0x002fc80000010000 */
[----:B------:R1:W2:Y:S01]  /*38f0*/  MUFU.EX2 R140, R68 ;  /* 0x00000044008c7308 */ /* 0x0002a20000000800 */
[----:B0-----:R-:W-:Y:S02]  /*3900*/  HADD2.F32 R26, -RZ, R83.H0_H0 ;  /* 0x20000053ff1a7230 */ /* 0x001fe40000004100 */
[----:B------:R-:W-:Y:S01]  /*3910*/  FFMA.FTZ R83, R48, R69, R121 ;  /* 0x0000004530537223 */ /* 0x000fe20000010079 */
[----:B------:R-:W-:-:S04]  /*3920*/  FADD.FTZ R69, -R111, 1 ;  /* 0x3f8000006f457421 */ /* 0x000fc80000010100 */
[----:B------:R-:W-:Y:S01]  /*3930*/  FFMA.FTZ R113, R38, R69, 1 ;  /* 0x3f80000026717423 */ /* 0x000fe20000010045 */
[----:B------:R-:W0:Y:S01]  /*3940*/  MUFU.RCP R121, R42 ;  /* 0x0000002a00797308 */ /* 0x000e220000001000 */
[----:B-1----:R-:W-:Y:S01]  /*3950*/  FADD.FTZ R68, R44, 1 ;  /* 0x3f8000002c447421 */ /* 0x002fe20000010000 */
[----:B------:R-:W-:Y:S01]  /*3960*/  FADD.FTZ R69, -R119, 1 ;  /* 0x3f80000077457421 */ /* 0x000fe20000010100 */
[----:B----4-:R-:W-:Y:S01]  /*3970*/  FMUL.FTZ R85, R93, R116 ;  /* 0x000000745d557220 */ /* 0x010fe20000410000 */
[----:B------:R-:W-:-:S04]  /*3980*/  FADD.FTZ R38, -R114, 1 ;  /* 0x3f80000072267421 */ /* 0x000fc80000010100 */
[----:B------:R1:W4:Y:S01]  /*3990*/  MUFU.RCP R120, R68 ;  /* 0x0000004400787308 */ /* 0x0003220000001000 */
[----:B--2---:R-:W-:-:S07]  /*39a0*/  FADD.FTZ R140, R140, 1 ;  /* 0x3f8000008c8c7421 */ /* 0x004fce0000010000 */
[----:B------:R2:W-:Y:S01]  /*39b0*/  MUFU.EX2 R98, R36 ;  /* 0x0000002400627308 */ /* 0x0005e20000000800 */
[----:B0-----:R-:W-:Y:S01]  /*39c0*/  FMUL.FTZ R87, R94, R121 ;  /* 0x000000795e577220 */ /* 0x001fe20000410000 */
[----:B-1----:R-:W-:-:S03]  /*39d0*/  FMUL.FTZ R68, R92, -1.4426950216293334961 ;  /* 0xbfb8aa3b5c447820 */ /* 0x002fc60000410000 */
[----:B------:R-:W-:-:S03]  /*39e0*/  FMUL.FTZ R44, R108, R87 ;  /* 0x000000576c2c7220 */ /* 0x000fc60000410000 */
[----:B------:R0:W-:Y:S01]  /*39f0*/  MUFU.RCP R133, R90 ;  /* 0x0000005a00857308 */ /* 0x0001e20000001000 */
[----:B--2---:R-:W-:Y:S02]  /*3a00*/  HADD2.F32 R36, -RZ, R80.H1_H1 ;  /* 0x30000050ff247230 */ /* 0x004fe40000004100 */
[----:B------:R-:W-:-:S05]  /*3a10*/  HADD2.F32 R80, -RZ, R62.H0_H0 ;  /* 0x2000003eff507230 */ /* 0x000fca0000004100 */
[----:B------:R1:W2:Y:S01]  /*3a20*/  MUFU.EX2 R139, R46 ;  /* 0x0000002e008b7308 */ /* 0x0002a20000000800 */
[----:B0-----:R-:W-:Y:S02]  /*3a30*/  HADD2.F32 R90, -RZ, R71.H1_H1 ;  /* 0x30000047ff5a7230 */ /* 0x001fe40000004100 */
[----:B-1----:R-:W-:-:S04]  /*3a40*/  FMUL.FTZ R46, R107, R85 ;  /* 0x000000556b2e7220 */ /* 0x002fc80000410000 */
[----:B------:R-:W-:-:S04]  /*3a50*/  FFMA.FTZ R135, R46, R80, R83 ;  /* 0x000000502e877223 */ /* 0x000fc80000010053 */
[----:B------:R-:W-:Y:S01]  /*3a60*/  FFMA.FTZ R135, R44, R88, R135 ;  /* 0x000000582c877223 */ /* 0x000fe20000010087 */
[----:B----4-:R-:W-:Y:S01]  /*3a70*/  FMUL.FTZ R88, R95, R120 ;  /* 0x000000785f587220 */ /* 0x010fe20000410000 */
[----:B--2---:R-:W-:-:S03]  /*3a80*/  FADD.FTZ R139, R139, 1 ;  /* 0x3f8000008b8b7421 */ /* 0x004fc60000010000 */
[----:B------:R-:W-:-:S03]  /*3a90*/  FMUL.FTZ R42, R109, R88 ;  /* 0x000000586d2a7220 */ /* 0x000fc60000410000 */
[----:B------:R-:W-:Y:S01]  /*3aa0*/  MUFU.RCP R139, R139 ;  /* 0x0000008b008b7308 */ /* 0x000fe20000001000 */
[----:B---3--:R0:W-:Y:S04]  /*3ab0*/  STS.128 [R4], R72 ;  /* 0x0000004804007388 */ /* 0x0081e80000000c00 */
[----:B-----5:R1:W-:Y:S01]  /*3ac0*/  STS.128 [R4+0x200], R76 ;  /* 0x0002004c04007388 */ /* 0x0203e20000000c00 */
[----:B------:R-:W-:-:S03]  /*3ad0*/  NOP ;  /* 0x0000000000007918 */ /* 0x000fc60000000000 */
[----:B------:R-:W2:Y:S01]  /*3ae0*/  LDS.128 R80, [R3] ;  /* 0x0000000003507984 */ /* 0x000ea20000000c00 */
[----:B0-----:R-:W-:Y:S01]  /*3af0*/  FFMA.FTZ R73, R40, R69, 1 ;  /* 0x3f80000028497423 */ /* 0x001fe20000010045 */
[----:B------:R-:W-:Y:S01]  /*3b00*/  FADD.FTZ R40, R91, 1 ;  /* 0x3f8000005b287421 */ /* 0x000fe20000010000 */
[----:B------:R-:W-:Y:S02]  /*3b10*/  HADD2.F32 R69, -RZ, R63.H0_H0 ;  /* 0x2000003fff457230 */ /* 0x000fe40000004100 */
[----:B------:R-:W-:Y:S01]  /*3b20*/  FMUL.FTZ R72, R90, -1.4426950216293334961 ;  /* 0xbfb8aa3b5a487820 */ /* 0x000fe20000410000 */
[----:B-1----:R-:W-:Y:S01]  /*3b30*/  FFMA.FTZ R78, R89, R38, 1 ;  /* 0x3f800000594e7423 */ /* 0x002fe20000010026 */
[----:B------:R0:W1:Y:S01]  /*3b40*/  MUFU.RCP R134, R40 ;  /* 0x0000002800867308 */ /* 0x0000620000001000 */
[----:B------:R-:W-:Y:S01]  /*3b50*/  FADD.FTZ R38, -R116, 1 ;  /* 0x3f80000074267421 */ /* 0x000fe20000010100 */
[----:B------:R-:W-:Y:S01]  /*3b60*/  FMUL.FTZ R89, R96, R133 ;  /* 0x0000008560597220 */ /* 0x000fe20000410000 */
[----:B------:R-:W-:-:S02]  /*3b70*/  HADD2.F32 R91, -RZ, R71.H0_H0 ;  /* 0x20000047ff5b7230 */ /* 0x000fc40000004100 */
[----:B------:R-:W-:Y:S01]  /*3b80*/  FFMA.FTZ R135, R42, R69, R135 ;  /* 0x000000452a877223 */ /* 0x000fe20000010087 */
[----:B------:R-:W-:Y:S01]  /*3b90*/  FFMA.FTZ R118, R93, R38, 1 ;  /* 0x3f8000005d767423 */ /* 0x000fe20000010026 */
[----:B------:R-:W-:Y:S02]  /*3ba0*/  HADD2.F32 R71, -RZ, R63.H1_H1 ;  /* 0x3000003fff477230 */ /* 0x000fe40000004100 */
[----:B------:R-:W-:Y:S01]  /*3bb0*/  FADD.FTZ R69, -R121, 1 ;  /* 0x3f80000079457421 */ /* 0x000fe20000010100 */
[----:B------:R-:W-:Y:S01]  /*3bc0*/  FADD.FTZ R38, -R120, 1 ;  /* 0x3f80000078267421 */ /* 0x000fe20000010100 */
[----:B0-----:R-:W-:Y:S01]  /*3bd0*/  FMUL.FTZ R40, R110, R89 ;  /* 0x000000596e287220 */ /* 0x001fe20000410000 */
[----:B------:R0:W3:Y:S01]  /*3be0*/  MUFU.EX2 R79, R68 ;  /* 0x00000044004f7308 */ /* 0x0000e20000000800 */
[----:B------:R-:W-:Y:S01]  /*3bf0*/  FFMA.FTZ R77, R94, R69, 1 ;  /* 0x3f8000005e4d7423 */ /* 0x000fe20000010045 */
[----:B------:R-:W-:Y:S01]  /*3c00*/  FMUL.FTZ R70, R91, -1.4426950216293334961 ;  /* 0xbfb8aa3b5b467820 */ /* 0x000fe20000410000 */
[----:B------:R-:W-:Y:S01]  /*3c10*/  FFMA.FTZ R132, R95, R38, 1 ;  /* 0x3f8000005f847423 */ /* 0x000fe20000010026 */
[----:B------:R-:W-:Y:S01]  /*3c20*/  FFMA.FTZ R71, R40, R71, R135 ;  /* 0x0000004728477223 */ /* 0x000fe20000010087 */
[----:B------:R-:W-:-:S02]  /*3c30*/  HADD2.F32 R74, -RZ, R64.H0_H0 ;  /* 0x20000040ff4a7230 */ /* 0x000fc40000004100 */
[----:B------:R-:W-:Y:S01]  /*3c40*/  FADD.FTZ R69, -R133, 1 ;  /* 0x3f80000085457421 */ /* 0x000fe20000010100 */
[C---:B-1----:R-:W-:Y:S01]  /*3c50*/  FMUL.FTZ R93, R97.reuse, R134 ;  /* 0x00000086615d7220 */ /* 0x042fe20000410000 */
[----:B------:R1:W4:Y:S01]  /*3c60*/  MUFU.EX2 R141, R70 ;  /* 0x00000046008d7308 */ /* 0x0003220000000800 */
[----:B0-----:R-:W-:Y:S01]  /*3c70*/  FADD.FTZ R68, -R134, 1 ;  /* 0x3f80000086447421 */ /* 0x001fe20000010100 */
[----:B------:R-:W-:Y:S01]  /*3c80*/  FFMA.FTZ R135, R96, R69, 1 ;  /* 0x3f80000060877423 */ /* 0x000fe20000010045 */
[----:B------:R-:W-:Y:S01]  /*3c90*/  FMUL.FTZ R38, R112, R93 ;  /* 0x0000005d70267220 */ /* 0x000fe20000410000 */
[----:B------:R-:W-:Y:S01]  /*3ca0*/  FADD.FTZ R75, R98, 1 ;  /* 0x3f800000624b7421 */ /* 0x000fe20000010000 */
[----:B------:R-:W-:Y:S02]  /*3cb0*/  FFMA.FTZ R136, R97, R68, 1 ;  /* 0x3f80000061887423 */ /* 0x000fe40000010044 */
[----:B------:R-:W-:Y:S01]  /*3cc0*/  FFMA.FTZ R143, R38, R74, R71 ;  /* 0x0000004a268f7223 */ /* 0x000fe20000010047 */
[----:B------:R0:W5:Y:S01]  /*3cd0*/  MUFU.EX2 R142, R72 ;  /* 0x00000048008e7308 */ /* 0x0001620000000800 */
[----:B-1----:R-:W1:Y:S01]  /*3ce0*/  LDS.128 R68, [R3+0x10] ;  /* 0x0000100003447984 */ /* 0x002e620000000c00 */
[----:B--2---:R-:W-:-:S02]  /*3cf0*/  HADD2.F32 R95, -RZ, R80.H0_H0 ;  /* 0x20000050ff5f7230 */ /* 0x004fc40000004100 */
[----:B------:R-:W-:-:S04]  /*3d00*/  HADD2.F32 R94, -RZ, R80.H1_H1 ;  /* 0x30000050ff5e7230 */ /* 0x000fc80000004100 */
[----:B------:R2:W1:Y:S01]  /*3d10*/  MUFU.RCP R138, R75 ;  /* 0x0000004b008a7308 */ /* 0x0004620000001000 */
[----:B0-----:R-:W-:Y:S01]  /*3d20*/  FMUL.FTZ R72, R99, R95 ;  /* 0x0000005f63487220 */ /* 0x001fe20000410000 */
[----:B------:R-:W-:Y:S02]  /*3d30*/  HADD2.F32 R99, -RZ, R83.H0_H0 ;  /* 0x20000053ff637230 */ /* 0x000fe40000004100 */
[----:B------:R-:W-:Y:S01]  /*3d40*/  FMUL.FTZ R74, R102, R94 ;  /* 0x0000005e664a7220 */ /* 0x000fe20000410000 */
[----:B------:R-:W-:Y:S02]  /*3d50*/  HADD2.F32 R97, -RZ, R81.H1_H1 ;  /* 0x30000051ff617230 */ /* 0x000fe40000004100 */
[----:B------:R-:W-:Y:S01]  /*3d60*/  FMUL.FTZ R72, R111, R72 ;  /* 0x000000486f487220 */ /* 0x000fe20000410000 */
[----:B------:R-:W-:Y:S02]  /*3d70*/  HADD2.F32 R98, -RZ, R82.H0_H0 ;  /* 0x20000052ff627230 */ /* 0x000fe40000004100 */
[----:B------:R-:W-:Y:S01]  /*3d80*/  FMUL.FTZ R109, R109, R99 ;  /* 0x000000636d6d7220 */ /* 0x000fe20000410000 */
[----:B------:R-:W-:Y:S01]  /*3d90*/  FMUL.FTZ R74, R115, R74 ;  /* 0x0000004a734a7220 */ /* 0x000fe20000410000 */
[----:B------:R-:W0:Y:S01]  /*3da0*/  MUFU.RCP R80, R137 ;  /* 0x0000008900507308 */ /* 0x000e220000001000 */
[----:B------:R-:W-:-:S02]  /*3db0*/  HADD2.F32 R102, -RZ, R83.H1_H1 ;  /* 0x30000053ff667230 */ /* 0x000fc40000004100 */
[----:B------:R-:W-:Y:S01]  /*3dc0*/  FMUL.FTZ R109, R120, R109 ;  /* 0x0000006d786d7220 */ /* 0x000fe20000410000 */
[----:B------:R-:W-:Y:S01]  /*3dd0*/  FMUL.FTZ R117, R74, R117 ;  /* 0x000000754a757220 */ /* 0x000fe20000410000 */
[----:B---3--:R-:W-:Y:S01]  /*3de0*/  FADD.FTZ R74, R79, 1 ;  /* 0x3f8000004f4a7421 */ /* 0x008fe20000010000 */
[----:B--2---:R-:W-:Y:S01]  /*3df0*/  FMUL.FTZ R75, R106, R97 ;  /* 0x000000616a4b7220 */ /* 0x004fe20000410000 */
[----:B------:R-:W-:Y:S01]  /*3e00*/  FMUL.FTZ R79, R109, R132 ;  /* 0x000000846d4f7220 */ /* 0x000fe20000410000 */
[----:B------:R-:W-:Y:S02]  /*3e10*/  HADD2.F32 R100, -RZ, R82.H1_H1 ;  /* 0x30000052ff647230 */ /* 0x000fe40000004100 */
[----:B------:R-:W-:Y:S01]  /*3e20*/  FMUL.FTZ R107, R107, R98 ;  /* 0x000000626b6b7220 */ /* 0x000fe20000410000 */
[----:B------:R-:W-:Y:S02]  /*3e30*/  HADD2.F32 R96, -RZ, R81.H0_H0 ;  /* 0x20000051ff607230 */ /* 0x000fe40000004100 */
[----:B------:R-:W-:Y:S01]  /*3e40*/  FMUL.FTZ R110, R110, R102 ;  /* 0x000000666e6e7220 */ /* 0x000fe20000410000 */
[----:B----4-:R-:W-:Y:S01]  /*3e50*/  FADD.FTZ R141, R141, 1 ;  /* 0x3f8000008d8d7421 */ /* 0x010fe20000010000 */
[----:B------:R-:W-:Y:S01]  /*3e60*/  FMUL.FTZ R75, R114, R75 ;  /* 0x0000004b724b7220 */ /* 0x000fe20000410000 */
[----:B------:R-:W-:Y:S01]  /*3e70*/  FMUL.FTZ R72, R72, R113 ;  /* 0x0000007148487220 */ /* 0x000fe20000410000 */
[----:B-----5:R-:W-:Y:S01]  /*3e80*/  FADD.FTZ R142, R142, 1 ;  /* 0x3f8000008e8e7421 */ /* 0x020fe20000010000 */
[----:B------:R-:W-:Y:S01]  /*3e90*/  FMUL.FTZ R108, R108, R100 ;  /* 0x000000646c6c7220 */ /* 0x000fe20000410000 */
[----:B------:R-:W-:Y:S01]  /*3ea0*/  FMUL.FTZ R76, R105, R96 ;  /* 0x00000060694c7220 */ /* 0x000fe20000410000 */
[----:B------:R-:W-:Y:S01]  /*3eb0*/  FMUL.FTZ R107, R116, R107 ;  /* 0x0000006b746b7220 */ /* 0x000fe20000410000 */
[----:B------:R-:W-:Y:S01]  /*3ec0*/  FMUL.FTZ R110, R133, R110 ;  /* 0x0000006e856e7220 */ /* 0x000fe20000410000 */
[----:B------:R-:W-:Y:S01]  /*3ed0*/  FMUL.FTZ R108, R121, R108 ;  /* 0x0000006c796c7220 */ /* 0x000fe20000410000 */
[----:B------:R-:W2:Y:S01]  /*3ee0*/  MUFU.RCP R133, R142 ;  /* 0x0000008e00857308 */ /* 0x000ea20000001000 */
[----:B------:R-:W-:Y:S01]  /*3ef0*/  FMUL.FTZ R76, R119, R76 ;  /* 0x0000004c774c7220 */ /* 0x000fe20000410000 */
[----:B------:R-:W-:Y:S01]  /*3f00*/  FMUL.FTZ R107, R107, R118 ;  /* 0x000000766b6b7220 */ /* 0x000fe20000410000 */
[----:B------:R-:W-:Y:S01]  /*3f10*/  FMUL.FTZ R78, R75, R78 ;  /* 0x0000004e4b4e7220 */ /* 0x000fe20000410000 */
[----:B-1----:R-:W-:-:S02]  /*3f20*/  HADD2.F32 R109, -RZ, R68.H0_H0 ;  /* 0x20000044ff6d7230 */ /* 0x002fc40000004100 */
[----:B------:R-:W-:Y:S01]  /*3f30*/  FMUL.FTZ R108, R108, R77 ;  /* 0x0000004d6c6c7220 */ /* 0x000fe20000410000 */
[--C-:B------:R-:W-:Y:S02]  /*3f40*/  HADD2.F32 R113, -RZ, R69.reuse.H0_H0 ;  /* 0x20000045ff717230 */ /* 0x100fe40000004100 */
[----:B------:R-:W-:Y:S01]  /*3f50*/  FADD.FTZ R77, -R139, 1 ;  /* 0x3f8000008b4d7421 */ /* 0x000fe20000010100 */
[----:B------:R-:W-:Y:S02]  /*3f60*/  HADD2.F32 R114, -RZ, R69.H1_H1 ;  /* 0x30000045ff727230 */ /* 0x000fe40000004100 */
[----:B------:R-:W-:Y:S01]  /*3f70*/  FMUL.FTZ R69, R112, R109 ;  /* 0x0000006d70457220 */ /* 0x000fe20000410000 */
[----:B------:R-:W-:Y:S01]  /*3f80*/  HADD2.F32 R111, -RZ, R68.H1_H1 ;  /* 0x30000044ff6f7230 */ /* 0x000fe20000004100 */
[----:B------:R-:W-:Y:S01]  /*3f90*/  MUFU.RCP R112, R141 ;  /* 0x0000008d00707308 */ /* 0x000fe20000001000 */
[--C-:B------:R-:W-:Y:S02]  /*3fa0*/  HADD2.F32 R120, -RZ, R71.reuse.H0_H0 ;  /* 0x20000047ff787230 */ /* 0x100fe40000004100 */
[----:B------:R-:W-:Y:S01]  /*3fb0*/  FADD.FTZ R68, -R138, 1 ;  /* 0x3f8000008a447421 */ /* 0x000fe20000010100 */
[----:B------:R-:W-:-:S02]  /*3fc0*/  HADD2.F32 R132, -RZ, R71.H1_H1 ;  /* 0x30000047ff847230 */ /* 0x000fc40000004100 */
[----:B------:R-:W-:Y:S01]  /*3fd0*/  FMUL.FTZ R71, R36, R111 ;  /* 0x0000006f24477220 */ /* 0x000fe20000410000 */
[--C-:B------:R-:W-:Y:S02]  /*3fe0*/  HADD2.F32 R116, -RZ, R70.reuse.H0_H0 ;  /* 0x20000046ff747230 */ /* 0x100fe40000004100 */
[----:B------:R-:W-:Y:S01]  /*3ff0*/  FMUL.FTZ R69, R134, R69 ;  /* 0x0000004586457220 */ /* 0x000fe20000410000 */
[----:B------:R-:W-:Y:S01]  /*4000*/  HADD2.F32 R118, -RZ, R70.H1_H1 ;  /* 0x30000046ff767230 */ /* 0x000fe20000004100 */
[----:B------:R-:W1:Y:S01]  /*4010*/  MUFU.RCP R119, R140 ;  /* 0x0000008c00777308 */ /* 0x000e620000001000 */
[----:B0-----:R-:W-:Y:S01]  /*4020*/  FADD.FTZ R70, -R80, 1 ;  /* 0x3f80000050467421 */ /* 0x001fe20000010100 */
[----:B------:R-:W-:Y:S01]  /*4030*/  FFMA.FTZ R68, R103, R68, 1 ;  /* 0x3f80000067447423 */ /* 0x000fe20000010044 */
[----:B------:R-:W-:Y:S01]  /*4040*/  FMUL.FTZ R75, R34, R113 ;  /* 0x00000071224b7220 */ /* 0x000fe20000410000 */
[----:B------:R-:W-:Y:S01]  /*4050*/  FMUL.FTZ R71, R138, R71 ;  /* 0x000000478a477220 */ /* 0x000fe20000410000 */
[C---:B------:R-:W-:Y:S01]  /*4060*/  FFMA.FTZ R70, R101.reuse, R70, 1 ;  /* 0x3f80000065467423 */ /* 0x040fe20000010046 */
[----:B------:R-:W-:Y:S01]  /*4070*/  FMUL.FTZ R101, R101, R80 ;  /* 0x0000005065657220 */ /* 0x000fe20000410000 */
[----:B------:R-:W-:Y:S01]  /*4080*/  FMUL.FTZ R75, R80, R75 ;  /* 0x0000004b504b7220 */ /* 0x000fe20000410000 */
[----:B------:R0:W3:Y:S01]  /*4090*/  MUFU.RCP R121, R74 ;  /* 0x0000004a00797308 */ /* 0x0000e20000001000 */
[----:B------:R-:W-:Y:S01]  /*40a0*/  FFMA.FTZ R77, R104, R77, 1 ;  /* 0x3f800000684d7423 */ /* 0x000fe2000001004d */
[----:B------:R-:W-:Y:S01]  /*40b0*/  FMUL.FTZ R80, R69, R136 ;  /* 0x0000008845507220 */ /* 0x000fe20000410000 */
[----:B------:R-:W-:Y:S01]  /*40c0*/  FMUL.FTZ R71, R71, R68 ;  /* 0x0000004447477220 */ /* 0x000fe20000410000 */
[----:B--2---:R-:W-:Y:S01]  /*40d0*/  FADD.FTZ R83, -R133, 1 ;  /* 0x3f80000085537421 */ /* 0x004fe20000010100 */
[----:B------:R-:W2:Y:S01]  /*40e0*/  LDC.64 R68, c[0x0][0x398] ;  /* 0x0000e600ff447b82 */ /* 0x000ea20000000a00 */
[----:B------:R-:W-:Y:S01]  /*40f0*/  FMUL.FTZ R70, R75, R70 ;  /* 0x000000464b467220 */ /* 0x000fe20000410000 */
[----:B------:R-:W-:Y:S01]  /*4100*/  FMUL.FTZ R73, R76, R73 ;  /* 0x000000494c497220 */ /* 0x000fe20000410000 */
[----:B------:R-:W-:Y:S01]  /*4110*/  FMUL.FTZ R115, R104, R139 ;  /* 0x0000008b68737220 */ /* 0x000fe20000410000 */
[----:B0-----:R-:W-:Y:S01]  /*4120*/  FMUL.FTZ R74, R32, R114 ;  /* 0x00000072204a7220 */ /* 0x001fe20000410000 */
[----:B-1----:R-:W-:Y:S01]  /*4130*/  FADD.FTZ R75, -R119, 1 ;  /* 0x3f800000774b7421 */ /* 0x002fe20000010100 */
[----:B------:R-:W-:Y:S01]  /*4140*/  FFMA.FTZ R105, R90, R83, 1 ;  /* 0x3f8000005a697423 */ /* 0x000fe20000010053 */
[----:B------:R-:W-:Y:S01]  /*4150*/  FMUL.FTZ R76, R28, R118 ;  /* 0x000000761c4c7220 */ /* 0x000fe20000410000 */
[----:B------:R-:W-:Y:S01]  /*4160*/  FMUL.FTZ R74, R139, R74 ;  /* 0x0000004a8b4a7220 */ /* 0x000fe20000410000 */
[----:B------:R-:W-:Y:S01]  /*4170*/  FMUL.FTZ R83, R26, R120 ;  /* 0x000000781a537220 */ /* 0x000fe20000410000 */
[----:B------:R-:W-:Y:S01]  /*4180*/  FMUL.FTZ R104, R58, R132 ;  /* 0x000000843a687220 */ /* 0x000fe20000410000 */
[----:B------:R-:W-:Y:S01]  /*4190*/  FFMA.FTZ R75, R30, R75, 1 ;  /* 0x3f8000001e4b7423 */ /* 0x000fe2000001004b */
[----:B------:R-:W-:Y:S01]  /*41a0*/  FMUL.FTZ R81, R74, R77 ;  /* 0x0000004d4a517220 */ /* 0x000fe20000410000 */
[C---:B------:R-:W-:Y:S01]  /*41b0*/  FADD.FTZ R74, -R112.reuse, 1 ;  /* 0x3f800000704a7421 */ /* 0x040fe20000010100 */
[C---:B---3--:R-:W-:Y:S01]  /*41c0*/  FADD.FTZ R77, -R121.reuse, 1 ;  /* 0x3f800000794d7421 */ /* 0x048fe20000010100 */
        /* <DEDUP_REMOVED lines=18> */
[----:B--2---:R-:W-:Y:S01]  /*42f0*/  IMAD.WIDE.U32 R106, R68, UR14, R122 ;  /* 0x0000000e446a7c25 */ /* 0x004fe2000f8e007a */
[----:B------:R-:W-:Y:S01]  /*4300*/  F2FP.F16.F32.PACK_AB R79, R110, R79 ;  /* 0x0000004f6e4f723e */ /* 0x000fe200000000ff */
[----:B------:R-:W-:Y:S01]  /*4310*/  BAR.SYNC.DEFER_BLOCKING 0x0 ;  /* 0x0000000000007b1d */ /* 0x000fe20000010000 */
[----:B------:R-:W-:Y:S01]  /*4320*/  F2FP.F16.F32.PACK_AB R80, R71, R80 ;  /* 0x000000504750723e */ /* 0x000fe200000000ff */
[----:B------:R-:W-:Y:S01]  /*4330*/  HADD2.F32 R71, -RZ, R64.H1_H1 ;  /* 0x30000040ff477230 */ /* 0x000fe20000004100 */
[----:B------:R-:W-:Y:S01]  /*4340*/  F2FP.F16.F32.PACK_AB R81, R81, R70 ;  /* 0x000000465151723e */ /* 0x000fe200000000ff */
[----:B------:R-:W-:Y:S01]  /*4350*/  IMAD R70, R68, UR15, RZ ;  /* 0x0000000f44467c24 */ /* 0x000fe2000f8e02ff */
[----:B------:R-:W-:Y:S01]  /*4360*/  F2FP.F16.F32.PACK_AB R82, R75, R74 ;  /* 0x0000004a4b52723e */ /* 0x000fe200000000ff */
[----:B------:R-:W-:Y:S01]  /*4370*/  HADD2.F32 R108, -RZ, R65.H0_H0 ;  /* 0x20000041ff6c7230 */ /* 0x000fe20000004100 */
[----:B------:R-:W-:Y:S01]  /*4380*/  F2FP.F16.F32.PACK_AB R83, R104, R83 ;  /* 0x000000536853723e */ /* 0x000fe200000000ff */
[----:B------:R-:W-:Y:S01]  /*4390*/  FFMA.FTZ R143, R36, R71, R143 ;  /* 0x00000047248f7223 */ /* 0x000fe2000001008f */
[----:B------:R-:W-:Y:S01]  /*43a0*/  IMAD R117, R69, UR14, R70 ;  /* 0x0000000e45757c24 */ /* 0x000fe2000f8e0246 */
[----:B------:R-:W0:Y:S01]  /*43b0*/  LDC.64 R104, c[0x0][0x3e8] ;  /* 0x0000fa00ff687b82 */ /* 0x000e220000000a00 */
[----:B------:R-:W-:Y:S01]  /*43c0*/  FMUL.FTZ R32, R32, R115 ;  /* 0x0000007320207220 */ /* 0x000fe20000410000 */
[----:B------:R-:W-:Y:S01]  /*43d0*/  FFMA.FTZ R143, R34, R108, R143 ;  /* 0x0000006c228f7223 */ /* 0x000fe2000001008f */
[----:B------:R-:W-:Y:S01]  /*43e0*/  FMUL.FTZ R119, R30, R119 ;  /* 0x000000771e777220 */ /* 0x000fe20000410000 */
[----:B------:R-:W-:Y:S01]  /*43f0*/  IADD3 R107, R107, R117, RZ ;  /* 0x000000756b6b7210 */ /* 0x000fe20007ffe0ff */
[----:B------:R-:W-:Y:S01]  /*4400*/  FMUL.FTZ R121, R92, R121 ;  /* 0x000000795c797220 */ /* 0x000fe20000410000 */
[----:B------:R-:W-:Y:S01]  /*4410*/  FMUL.FTZ R91, R91, R112 ;  /* 0x000000705b5b7220 */ /* 0x000fe20000410000 */
[----:B------:R-:W-:Y:S01]  /*4420*/  FMUL.FTZ R30, R86, R119 ;  /* 0x00000077561e7220 */ /* 0x000fe20000410000 */
[----:B------:R-:W1:Y:S01]  /*4430*/  LDC R92, c[0x0][0x21c] ;  /* 0x00008700ff5c7b82 */ /* 0x000e620000000800 */
[----:B------:R-:W-:Y:S01]  /*4440*/  FMUL.FTZ R28, R28, R121 ;  /* 0x000000791c1c7220 */ /* 0x000fe20000410000 */
[----:B------:R-:W-:Y:S01]  /*4450*/  FMUL.FTZ R26, R26, R91 ;  /* 0x0000005b1a1a7220 */ /* 0x000fe20000410000 */
[----:B------:R-:W-:Y:S01]  /*4460*/  FMUL.FTZ R133, R90, R133 ;  /* 0x000000855a857220 */ /* 0x000fe20000410000 */
[----:B------:R-:W-:Y:S01]  /*4470*/  HADD2.F32 R86, -RZ, R67.H1_H1 ;  /* 0x30000043ff567230 */ /* 0x000fe20000004100 */
[----:B------:R2:W-:Y:S02]  /*4480*/  STS.128 [R3], R76 ;  /* 0x0000004c03007388 */ /* 0x0005e40000000c00 */
[----:B------:R-:W-:-:S02]  /*4490*/  FMUL.FTZ R58, R58, R133 ;  /* 0x000000853a3a7220 */ /* 0x000fc40000410000 */
[----:B------:R3:W-:Y:S01]  /*44a0*/  STS.128 [R3+0x10], R80 ;  /* 0x0000105003007388 */ /* 0x0007e20000000c00 */
[----:B------:R-:W-:-:S03]  /*44b0*/  NOP ;  /* 0x0000000000007918 */ /* 0x000fc60000000000 */
[----:B------:R-:W4:Y:S04]  /*44c0*/  LDS.128 R72, [R4] ;  /* 0x0000000004487984 */ /* 0x000f280000000c00 */
[----:B------:R-:W5:Y:S01]  /*44d0*/  LDS.128 R68, [R4+0x200] ;  /* 0x0002000004447984 */ /* 0x000f620000000c00 */
[----:B--2---:R-:W-:Y:S02]  /*44e0*/  HADD2.F32 R76, -RZ, R65.H1_H1 ;  /* 0x30000041ff4c7230 */ /* 0x004fe40000004100 */
[----:B------:R-:W-:Y:S02]  /*44f0*/  HADD2.F32 R78, -RZ, R66.H0_H0 ;  /* 0x20000042ff4e7230 */ /* 0x000fe40000004100 */
[----:B---3--:R-:W-:Y:S02]  /*4500*/  IMAD R80, R24, UR6, RZ ;  /* 0x0000000618507c24 */ /* 0x008fe4000f8e02ff */
[----:B------:R-:W-:Y:S01]  /*4510*/  FFMA.FTZ R143, R32, R76, R143 ;  /* 0x0000004c208f7223 */ /* 0x000fe2000001008f */
[----:B------:R-:W-:-:S04]  /*4520*/  IMAD.WIDE.U32 R76, R25, UR6, R106 ;  /* 0x00000006194c7c25 */ /* 0x000fc8000f8e006a */
        /* <DEDUP_REMOVED lines=13> */
[----:B----4-:R0:W-:Y:S04]  /*4600*/  STG.E.128 desc[UR10][R76.64], R72 ;  /* 0x000000484c007986 */ /* 0x0101e8000c101d0a */
[----:B-----5:R0:W-:Y:S08]  /*4610*/  STG.E.128 desc[UR10][R76.64+0x200], R68 ;  /* 0x000200444c007986 */ /* 0x0201f0000c101d0a */
        /* <DEDUP_REMOVED lines=46> */
.L_x_8667:
[----:B------:R-:W-:Y:S01]  /*4900*/  ISETP.GE.AND P0, PT, R92, 0x1, PT ;  /* 0x000000015c00780c */ /* 0x000fe20003f06270 */
[----:B------:R-:W-:Y:S01]  /*4910*/  BAR.SYNC.DEFER_BLOCKING 0x0 ;  /* 0x0000000000007b1d */ /* 0x000fe20000010000 */
[----:B------:R-:W-:Y:S01]  /*4920*/  HFMA2.MMA R132, -RZ, RZ, 0, 0 ;  /* 0x00000000ff847435 */ /* 0x000fe200000001ff */
[----:B------:R-:W-:Y:S01]  /*4930*/  FFMA.FTZ R121, R58, R86, R143 ;  /* 0x000000563a797223 */ /* 0x000fe2000001008f */
[----:B------:R-:W-:Y:S01]  /*4940*/  HFMA2.MMA R107, -RZ, RZ, 0, 0 ;  /* 0x00000000ff6b7435 */ /* 0x000fe200000001ff */
[----:B------:R-:W-:Y:S02]  /*4950*/  CS2R R118, SRZ ;  /* 0x0000000000767805 */ /* 0x000fe4000001ff00 */
[----:B------:R-:W-:Y:S02]  /*4960*/  MOV R120, RZ ;  /* 0x000000ff00787202 */ /* 0x000fe40000000f00 */
        /* <DEDUP_REMOVED lines=23> */
[----:B------:R-:W2:Y:S01]  /*4ae0*/  LDC R137, c[0x0][0x224] ;  /* 0x00008900ff897b82 */ /* 0x000ea20000000800 */
[----:B------:R-:W-:Y:S01]  /*4af0*/  IADD3 R135, R2, -0x1, RZ ;  /* 0xffffffff02877810 */ /* 0x000fe20007ffe0ff */
[----:B------:R-:W-:Y:S01]  /*4b00*/  UMOV UR5, URZ ;  /* 0x0000003f00057c82 */ /* 0x000fe20008000000 */
[----:B------:R-:W-:Y:S01]  /*4b10*/  MOV R134, RZ ;  /* 0x000000ff00867202 */ /* 0x000fe20000000f00 */
[----:B------:R-:W-:Y:S01]  /*4b20*/  UMOV UR6, URZ ;  /* 0x0000003f00067c82 */ /* 0x000fe20008000000 */
[C---:B------:R-:W-:Y:S01]  /*4b30*/  LEA.HI R0, R135.reuse, R135, RZ, 0x1 ;  /* 0x0000008787007211 */ /* 0x040fe200078f08ff */
[----:B------:R-:W-:Y:S01]  /*4b40*/  ULDC UR30, c[0x0][0x21c] ;  /* 0x00008700001e7ab9 */ /* 0x000fe20000000800 */
[----:B------:R-:W-:Y:S01]  /*4b50*/  MOV R132, RZ ;  /* 0x000000ff00847202 */ /* 0x000fe20000000f00 */
[----:B------:R-:W3:Y:S01]  /*4b60*/  LDC.64 R148, c[0x0][0x2d0] ;  /* 0x0000b400ff947b82 */ /* 0x000ee20000000a00 */
[----:B------:R-:W-:Y:S01]  /*4b70*/  LOP3.LUT R0, R0, 0xfffffe, RZ, 0xc0, !PT ;  /* 0x00fffffe00007812 */ /* 0x000fe200078ec0ff */
[----:B------:R-:W-:Y:S01]  /*4b80*/  ULDC UR9, c[0x0][0x218] ;  /* 0x0000860000097ab9 */ /* 0x000fe20000000800 */
[----:B------:R-:W-:Y:S01]  /*4b90*/  ULDC.64 UR26, c[0x0][0x3c8] ;  /* 0x0000f200001a7ab9 */ /* 0x000fe20000000a00 */
[----:B------:R-:W-:Y:S01]  /*4ba0*/  ULDC.64 UR28, c[0x0][0x3d0] ;  /* 0x0000f400001c7ab9 */ /* 0x000fe20000000a00 */
[----:B------:R-:W-:Y:S01]  /*4bb0*/  IADD3 R135, R135, -R0, RZ ;  /* 0x8000000087877210 */ /* 0x000fe20007ffe0ff */
[----:B------:R-:W-:Y:S01]  /*4bc0*/  ULDC.64 UR18, c[0x0][0x250] ;  /* 0x0000940000127ab9 */ /* 0x000fe20000000a00 */
[----:B------:R-:W-:Y:S01]  /*4bd0*/  ULDC.64 UR16, c[0x0][0x238] ;  /* 0x00008e0000107ab9 */ /* 0x000fe20000000a00 */
[----:B------:R-:W4:Y:S01]  /*4be0*/  LDC.64 R146, c[0x0][0x348] ;  /* 0x0000d200ff927b82 */ /* 0x000f220000000a00 */
[----:B------:R-:W-:Y:S01]  /*4bf0*/  ULDC.64 UR12, c[0x0][0x230] ;  /* 0x00008c00000c7ab9 */ /* 0x000fe20000000a00 */
[----:B------:R-:W-:Y:S01]  /*4c00*/  ULDC.64 UR20, c[0x0][0x270] ;  /* 0x00009c0000147ab9 */ /* 0x000fe20000000a00 */
[----:B------:R-:W-:Y:S01]  /*4c10*/  ULDC.64 UR22, c[0x0][0x350] ;  /* 0x0000d40000167ab9 */ /* 0x000fe20000000a00 */
[----:B------:R-:W-:-:S04]  /*4c20*/  ULDC.64 UR24, c[0x0][0x370] ;  /* 0x0000dc0000187ab9 */ /* 0x000fc80000000a00 */
[----:B------:R-:W0:Y:S08]  /*4c30*/  LDC.64 R144, c[0x0][0x360] ;  /* 0x0000d800ff907b82 */ /* 0x000e300000000a00 */
[----:B------:R-:W0:Y:S08]  /*4c40*/  LDC.64 R142, c[0x0][0x368] ;  /* 0x0000da00ff8e7b82 */ /* 0x000e300000000a00 */
[----:B------:R-:W0:Y:S02]  /*4c50*/  LDC.64 R140, c[0x0][0x380] ;  /* 0x0000e000ff8c7b82 */ /* 0x000e240000000a00 */
.L_x_8705:
[----:B------:R-:W-:Y:S01]  /*4c60*/  SHF.R.S32.HI R139, RZ, 0x1f, R134 ;  /* 0x0000001fff8b7819 */ /* 0x000fe20000011486 */
[----:B01----:R-:W-:-:S04]  /*4c70*/  IMAD.WIDE.U32 R68, R134, UR18, RZ ;  /* 0x0000001286447c25 */ /* 0x003fc8000f8e00ff */
[----:B------:R-:W-:Y:S01]  /*4c80*/  IMAD R71, R139, UR18, RZ ;  /* 0x000000128b477c24 */ /* 0x000fe2000f8e02ff */
[----:B------:R-:W-:-:S03]  /*4c90*/  LEA R76, P0, R68, R10, 0x1 ;  /* 0x0000000a444c7211 */ /* 0x000fc600078008ff */
[----:B------:R-:W-:-:S05]  /*4ca0*/  IMAD R71, R134, UR19, R71 ;  /* 0x0000001386477c24 */ /* 0x000fca000f8e0247 */
[----:B------:R-:W-:-:S04]  /*4cb0*/  IADD3 R0, R69, R71, RZ ;  /* 0x0000004745007210 */ /* 0x000fc80007ffe0ff */
[----:B------:R-:W-:-:S03]  /*4cc0*/  LEA.HI.X R77, R68, R9, R0, 0x1, P0 ;  /* 0x00000009444d7211 */ /* 0x000fc600000f0c00 */
[----:B------:R-:W-:-:S05]  /*4cd0*/  IMAD.WIDE R76, R5, 0x10, R76 ;  /* 0x00000010054c7825 */ /* 0x000fca00078e024c */
[----:B------:R-:W2:Y:S04]  /*4ce0*/  LDG.E.128 R68, desc[UR10][R76.64] ;  /* 0x0000000a4c447981 */ /* 0x000ea8000c1e1d00 */
[----:B----4-:R-:W4:Y:S01]  /*4cf0*/  LDG.E.128 R72, desc[UR10][R76.64+0x200] ;  /* 0x0002000a4c487981 */ /* 0x010f22000c1e1d00 */
[----:B------:R-:W-:Y:S02]  /*4d00*/  IMAD R0, R24, UR12, RZ ;  /* 0x0000000c18007c24 */ /* 0x000fe4000f8e02ff */
[----:B------:R-:W-:-:S04]  /*4d10*/  IMAD.WIDE.U32 R78, R25, UR12, RZ ;  /* 0x0000000c194e7c25 */ /* 0x000fc8000f8e00ff */
[----:B------:R-:W-:Y:S02]  /*4d20*/  IMAD R81, R25, UR13, R0 ;  /* 0x0000000d19517c24 */ /* 0x000fe4000f8e0200 */
[----:B------:R-:W-:-:S03]  /*4d30*/  IMAD R85, R139, UR20, RZ ;  /* 0x000000148b557c24 */ /* 0x000fc6000f8e02ff */
[----:B------:R-:W-:Y:S01]  /*4d40*/  IADD3 R79, R79, R81, RZ ;  /* 0x000000514f4f7210 */ /* 0x000fe20007ffe0ff */
[----:B------:R-:W-:Y:S02]  /*4d50*/  IMAD R81, R139, UR16, RZ ;  /* 0x000000108b517c24 */ /* 0x000fe4000f8e02ff */
[C---:B------:R-:W-:Y:S02]  /*4d60*/  IMAD R85, R134.reuse, UR21, R85 ;  /* 0x0000001586557c24 */ /* 0x040fe4000f8e0255 */
[C---:B------:R-:W-:Y:S02]  /*4d70*/  IMAD R83, R134.reuse, UR17, R81 ;  /* 0x0000001186537c24 */ /* 0x040fe4000f8e0251 */
[----:B------:R-:W-:-:S04]  /*4d80*/  IMAD.WIDE.U32 R78, R134, UR16, R78 ;  /* 0x00000010864e7c25 */ /* 0x000fc8000f8e004e */
[----:B------:R-:W-:Y:S01]  /*4d90*/  IMAD.WIDE.U32 R80, R134, UR20, RZ ;  /* 0x0000001486507c25 */ /* 0x000fe2000f8e00ff */
[----:B------:R-:W-:Y:S02]  /*4da0*/  IADD3 R0, R79, R83, RZ ;  /* 0x000000534f007210 */ /* 0x000fe40007ffe0ff */
[----:B---3--:R-:W-:-:S04]  /*4db0*/  LEA R86, P0, R78, R148, 0x2 ;  /* 0x000000944e567211 */ /* 0x008fc800078010ff */
[----:B------:R-:W-:Y:S02]  /*4dc0*/  LEA.HI.X R87, R78, R149, R0, 0x2, P0 ;  /* 0x000000954e577211 */ /* 0x000fe400000f1400 */
[C---:B------:R-:W-:Y:S02]  /*4dd0*/  LEA R84, P0, R80.reuse, R8, 0x1 ;  /* 0x0000000850547211 */ /* 0x040fe400078008ff */
[----:B------:R-:W-:Y:S01]  /*4de0*/  IADD3 R0, R81, R85, RZ ;  /* 0x0000005551007210 */ /* 0x000fe20007ffe0ff */
[----:B------:R0:W3:Y:S03]  /*4df0*/  LDG.E R133, desc[UR10][R86.64] ;  /* 0x0000000a56857981 */ /* 0x0000e6000c1e1900 */
[----:B------:R-:W-:-:S03]  /*4e00*/  LEA.HI.X R85, R80, R7, R0, 0x1, P0 ;  /* 0x0000000750557211 */ /* 0x000fc600000f0c00 */
[----:B------:R-:W-:Y:S01]  /*4e10*/  IMAD.WIDE R84, R5, 0x10, R84 ;  /* 0x0000001005547825 */ /* 0x000fe200078e0254 */
[----:B--2---:R-:W-:Y:S04]  /*4e20*/  STS.128 [R4], R68 ;  /* 0x0000004404007388 */ /* 0x004fe80000000c00 */
[----:B----4-:R1:W-:Y:S01]  /*4e30*/  STS.128 [R4+0x200], R72 ;  /* 0x0002004804007388 */ /* 0x0103e20000000c00 */
[----:B------:R-:W-:-:S03]  /*4e40*/  NOP ;  /* 0x0000000000007918 */ /* 0x000fc60000000000 */
[----:B------:R-:W2:Y:S04]  /*4e50*/  LDG.E.128 R76, desc[UR10][R84.64] ;  /* 0x0000000a544c7981 */ /* 0x000ea8000c1e1d00 */
[----:B------:R4:W2:Y:S01]  /*4e60*/  LDG.E.128 R80, desc[UR10][R84.64+0x200] ;  /* 0x0002000a54507981 */ /* 0x0008a2000c1e1d00 */
[----:B------:R-:W-:Y:S01]  /*4e70*/  LOP3.LUT P0, RZ, R18, 0x1f, RZ, 0xc0, !PT ;  /* 0x0000001f12ff7812 */ /* 0x000fe2000780c0ff */
[----:B------:R-:W1:Y:S03]  /*4e80*/  S2R R88, SR_CgaCtaId ;  /* 0x0000000000587919 */ /* 0x000e660000008800 */
[----:B------:R-:W-:Y:S02]  /*4e90*/  ISETP.LT.OR P2, PT, R2, 0x2, P0 ;  /* 0x000000020200780c */ /* 0x000fe40000741670 */
[----:B------:R-:W-:Y:S01]  /*4ea0*/  ISETP.NE.AND P1, PT, R18, RZ, PT ;  /* 0x000000ff1200720c */ /* 0x000fe20003f25270 */
[----:B------:R-:W-:Y:S01]  /*4eb0*/  LDS.128 R68, [R3] ;  /* 0x0000000003447984 */ /* 0x000fe20000000c00 */
[----:B------:R-:W-:-:S02]  /*4ec0*/  MOV R151, 0x400 ;  /* 0x0000040000977802 */ /* 0x000fc40000000f00 */
[----:B0-----:R-:W-:Y:S01]  /*4ed0*/  IADD3 R86, R18, 0x200, RZ ;  /* 0x0000020012567810 */ /* 0x001fe20007ffe0ff */
[----:B------:R0:W0:Y:S06]  /*4ee0*/  LDS.128 R72, [R3+0x10] ;  /* 0x0000100003487984 */ /* 0x00002c0000000c00 */
[----:B------:R-:W0:Y:S01]  /*4ef0*/  @!P2 LDC R89, c[0x0][0x21c] ;  /* 0x00008700ff59ab82 */ /* 0x000e220000000800 */
[----:B---3--:R-:W-:-:S04]  /*4f00*/  FMUL.FTZ R0, R133, 1.4426950216293334961 ;  /* 0x3fb8aa3b85007820 */ /* 0x008fc80000410000 */
[----:B------:R-:W-:Y:S01]  /*4f10*/  FMUL.FTZ R188, R0, R56 ;  /* 0x0000003800bc7220 */ /* 0x000fe20000410000 */
[----:B----4-:R-:W-:-:S05]  /*4f20*/  @!P2 IADD3 R85, R2, -0x2, RZ ;  /* 0xfffffffe0255a810 */ /* 0x010fca0007ffe0ff */
[----:B------:R-:W3:Y:S01]  /*4f30*/  MUFU.EX2 R188, R188 ;  /* 0x000000bc00bc7308 */ /* 0x000ee20000000800 */
[----:B-1----:R-:W-:Y:S02]  /*4f40*/  LEA R151, R88, R151, 0x18 ;  /* 0x0000009758977211 */ /* 0x002fe400078ec0ff */
[----:B------:R-:W-:Y:S02]  /*4f50*/  @!P1 LEA R86, R135, R134, 0x8 ;  /* 0x0000008687569211 */ /* 0x000fe400078e40ff */
[CC--:B------:R-:W-:Y:S02]  /*4f60*/  LEA R4, R17.reuse, R151.reuse, 0x4 ;  /* 0x0000009711047211 */ /* 0x0c0fe400078e20ff */
[----:B0-----:R-:W-:Y:S01]  /*4f70*/  LEA R3, R17, R151, 0x5 ;  /* 0x0000009711037211 */ /* 0x001fe200078e28ff */
[----:B------:R-:W-:Y:S01]  /*4f80*/  @!P2 IMAD R85, R85, R89, R134 ;  /* 0x000000595555a224 */ /* 0x000fe200078e0286 */
[----:B------:R-:W-:-:S03]  /*4f90*/  LEA R155, R86, R151, 0x2 ;  /* 0x00000097569b7211 */ /* 0x000fc600078e10ff */
[----:B------:R-:W-:Y:S01]  /*4fa0*/  @!P2 IMAD.WIDE R152, R85, 0x8, R130 ;  /* 0x000000085598a825 */ /* 0x000fe200078e0282 */
[----:B------:R-:W-:-:S03]  /*4fb0*/  HFMA2.MMA R187, -RZ, RZ, 0, 0 ;  /* 0x00000000ffbb7435 */ /* 0x000fc600000001ff */
[C---:B------:R-:W-:Y:S01]  /*4fc0*/  FMUL.FTZ R225, R0.reuse, R55 ;  /* 0x0000003700e17220 */ /* 0x040fe20000410000 */
[C---:B------:R-:W-:Y:S01]  /*4fd0*/  FMUL.FTZ R163, R0.reuse, R53 ;  /* 0x0000003500a37220 */ /* 0x040fe20000410000 */
[C---:B------:R-:W-:Y:S01]  /*4fe0*/  FMUL.FTZ R228, R0.reuse, R51 ;  /* 0x0000003300e47220 */ /* 0x040fe20000410000 */
[C---:B------:R-:W-:Y:S01]  /*4ff0*/  FMUL.FTZ R204, R0.reuse, R49 ;  /* 0x0000003100cc7220 */ /* 0x040fe20000410000 */
[C---:B------:R-:W-:Y:S01]  /*5000*/  FMUL.FTZ R167, R0.reuse, R47 ;  /* 0x0000002f00a77220 */ /* 0x040fe20000410000 */
[C---:B------:R-:W-:Y:S01]  /*5010*/  FMUL.FTZ R173, R0.reuse, R45 ;  /* 0x0000002d00ad7220 */ /* 0x040fe20000410000 */
[----:B------:R-:W0:Y:S01]  /*5020*/  MUFU.EX2 R225, R225 ;  /* 0x000000e100e17308 */ /* 0x000e220000000800 */
[C---:B------:R-:W-:Y:S01]  /*5030*/  FMUL.FTZ R184, R0.reuse, R43 ;  /* 0x0000002b00b87220 */ /* 0x040fe20000410000 */
[C---:B------:R-:W-:Y:S01]  /*5040*/  FMUL.FTZ R186, R0.reuse, R41 ;  /* 0x0000002900ba7220 */ /* 0x040fe20000410000 */
[C---:B------:R-:W-:Y:S01]  /*5050*/  FMUL.FTZ R241, R0.reuse, R35 ;  /* 0x0000002300f17220 */ /* 0x040fe20000410000 */
[C---:B------:R-:W-:Y:S01]  /*5060*/  FMUL.FTZ R185, R0.reuse, R33 ;  /* 0x0000002100b97220 */ /* 0x040fe20000410000 */
[C---:B------:R-:W-:Y:S01]  /*5070*/  FMUL.FTZ R222, R0.reuse, R31 ;  /* 0x0000001f00de7220 */ /* 0x040fe20000410000 */
[C---:B------:R-:W-:Y:S01]  /*5080*/  FMUL.FTZ R245, R0.reuse, R29 ;  /* 0x0000001d00f57220 */ /* 0x040fe20000410000 */
[----:B------:R-:W-:Y:S01]  /*5090*/  FMUL.FTZ R231, R0, R27 ;  /* 0x0000001b00e77220 */ /* 0x000fe20000410000 */
[----:B------:R-:W1:Y:S01]  /*50a0*/  MUFU.EX2 R163, R163 ;  /* 0x000000a300a37308 */ /* 0x000e620000000800 */
[----:B------:R-:W-:-:S02]  /*50b0*/  HADD2.F32 R180, -RZ, R60.H1_H1 ;  /* 0x3000003cffb47230 */ /* 0x000fc40000004100 */
[----:B------:R-:W-:Y:S02]  /*50c0*/  HADD2.F32 R178, -RZ, R61.H0_H0 ;  /* 0x2000003dffb27230 */ /* 0x000fe40000004100 */
[----:B------:R-:W-:Y:S02]  /*50d0*/  HADD2.F32 R136, -RZ, R73.H1_H1 ;  /* 0x30000049ff887230 */ /* 0x000fe40000004100 */
[----:B------:R-:W-:Y:S01]  /*50e0*/  FMUL.FTZ R224, R180, R55 ;  /* 0x00000037b4e07220 */ /* 0x000fe20000410000 */
[----:B------:R-:W4:Y:S01]  /*50f0*/  MUFU.EX2 R228, R228 ;  /* 0x000000e400e47308 */ /* 0x000f220000000800 */
[----:B------:R-:W-:Y:S02]  /*5100*/  HADD2.F32 R150, -RZ, R74.H1_H1 ;  /* 0x3000004aff967230 */ /* 0x000fe40000004100 */
[----:B------:R-:W-:Y:S01]  /*5110*/  FMUL.FTZ R223, R178, R53 ;  /* 0x00000035b2df7220 */ /* 0x000fe20000410000 */
[----:B------:R-:W-:-:S04]  /*5120*/  HADD2.F32 R176, -RZ, R61.H1_H1 ;  /* 0x3000003dffb07230 */ /* 0x000fc80000004100 */
[----:B------:R-:W4:Y:S01]  /*5130*/  MUFU.EX2 R204, R204 ;  /* 0x000000cc00cc7308 */ /* 0x000f220000000800 */
[--C-:B------:R-:W-:Y:S02]  /*5140*/  HADD2.F32 R174, -RZ, R62.reuse.H0_H0 ;  /* 0x2000003effae7230 */ /* 0x100fe40000004100 */
[----:B------:R-:W-:Y:S01]  /*5150*/  FMUL.FTZ R169, R176, R51 ;  /* 0x00000033b0a97220 */ /* 0x000fe20000410000 */
[----:B------:R-:W-:-:S04]  /*5160*/  HADD2.F32 R172, -RZ, R62.H1_H1 ;  /* 0x3000003effac7230 */ /* 0x000fc80000004100 */
[----:B------:R-:W4:Y:S01]  /*5170*/  MUFU.EX2 R167, R167 ;  /* 0x000000a700a77308 */ /* 0x000f220000000800 */
[----:B------:R-:W-:Y:S01]  /*5180*/  FMUL.FTZ R212, R174, R49 ;  /* 0x00000031aed47220 */ /* 0x000fe20000410000 */
[----:B------:R-:W-:Y:S02]  /*5190*/  HADD2.F32 R170, -RZ, R63.H0_H0 ;  /* 0x2000003fffaa7230 */ /* 0x000fe40000004100 */
[----:B------:R-:W-:-:S04]  /*51a0*/  FMUL.FTZ R220, R172, R47 ;  /* 0x0000002facdc7220 */ /* 0x000fc80000410000 */
[----:B------:R-:W-:Y:S01]  /*51b0*/  MUFU.EX2 R173, R173 ;  /* 0x000000ad00ad7308 */ /* 0x000fe20000000800 */
[----:B------:R-:W-:-:S07]  /*51c0*/  HADD2.F32 R138, -RZ, R75.H0_H0 ;  /* 0x2000004bff8a7230 */ /* 0x000fce0000004100 */
[----:B------:R-:W4:Y:S01]  /*51d0*/  MUFU.EX2 R231, R231 ;  /* 0x000000e700e77308 */ /* 0x000f220000000800 */
[----:B------:R-:W-:Y:S02]  /*51e0*/  HADD2.F32 R168, -RZ, R63.H1_H1 ;  /* 0x3000003fffa87230 */ /* 0x000fe40000004100 */
[----:B------:R-:W-:Y:S01]  /*51f0*/  FMUL.FTZ R219, R170, R45 ;  /* 0x0000002daadb7220 */ /* 0x000fe20000410000 */
[--C-:B------:R-:W-:Y:S02]  /*5200*/  HADD2.F32 R166, -RZ, R64.reuse.H0_H0 ;  /* 0x20000040ffa67230 */ /* 0x100fe40000004100 */
[----:B------:R-:W-:Y:S02]  /*5210*/  HADD2.F32 R164, -RZ, R64.H1_H1 ;  /* 0x30000040ffa47230 */ /* 0x000fe40000004100 */
[----:B------:R-:W0:Y:S01]  /*5220*/  MUFU.EX2 R184, R184 ;  /* 0x000000b800b87308 */ /* 0x000e220000000800 */
[--C-:B------:R-:W-:Y:S02]  /*5230*/  HADD2.F32 R162, -RZ, R65.reuse.H0_H0 ;  /* 0x20000041ffa27230 */ /* 0x100fe40000004100 */
[----:B------:R-:W-:-:S02]  /*5240*/  HADD2.F32 R160, -RZ, R65.H1_H1 ;  /* 0x30000041ffa07230 */ /* 0x000fc40000004100 */
[----:B------:R-:W-:-:S03]  /*5250*/  HADD2.F32 R158, -RZ, R66.H0_H0 ;  /* 0x20000042ff9e7230 */ /* 0x000fc60000004100 */
[----:B------:R-:W0:Y:S01]  /*5260*/  MUFU.EX2 R186, R186 ;  /* 0x000000ba00ba7308 */ /* 0x000e220000000800 */
[----:B------:R-:W-:Y:S02]  /*5270*/  HADD2.F32 R156, -RZ, R66.H1_H1 ;  /* 0x30000042ff9c7230 */ /* 0x000fe40000004100 */
[----:B------:R-:W-:-:S05]  /*5280*/  HADD2.F32 R154, -RZ, R67.H0_H0 ;  /* 0x20000043ff9a7230 */ /* 0x000fca0000004100 */
[----:B------:R-:W0:Y:S08]  /*5290*/  MUFU.EX2 R241, R241 ;  /* 0x000000f100f17308 */ /* 0x000e300000000800 */
[----:B------:R-:W0:Y:S08]  /*52a0*/  MUFU.EX2 R185, R185 ;  /* 0x000000b900b97308 */ /* 0x000e300000000800 */
[----:B------:R-:W0:Y:S08]  /*52b0*/  MUFU.EX2 R222, R222 ;  /* 0x000000de00de7308 */ /* 0x000e300000000800 */
[----:B------:R-:W0:Y:S01]  /*52c0*/  MUFU.EX2 R245, R245 ;  /* 0x000000f500f57308 */ /* 0x000e220000000800 */
[----:B------:R-:W-:Y:S01]  /*52d0*/  FMUL.FTZ R165, R168, R43 ;  /* 0x0000002ba8a57220 */ /* 0x000fe20000410000 */
[----:B------:R-:W-:Y:S01]  /*52e0*/  FMUL.FTZ R210, R166, R41 ;  /* 0x00000029a6d27220 */ /* 0x000fe20000410000 */
[----:B------:R-:W-:Y:S01]  /*52f0*/  FMUL.FTZ R216, R164, R39 ;  /* 0x00000027a4d87220 */ /* 0x000fe20000410000 */
[----:B------:R-:W-:Y:S01]  /*5300*/  FMUL.FTZ R215, R162, R37 ;  /* 0x00000025a2d77220 */ /* 0x000fe20000410000 */
[----:B------:R-:W-:Y:S01]  /*5310*/  FMUL.FTZ R161, R160, R35 ;  /* 0x00000023a0a17220 */ /* 0x000fe20000410000 */
[----:B------:R-:W-:Y:S01]  /*5320*/  FMUL.FTZ R208, R158, R33 ;  /* 0x000000219ed07220 */ /* 0x000fe20000410000 */
[----:B------:R-:W-:Y:S01]  /*5330*/  FMUL.FTZ R157, R156, R31 ;  /* 0x0000001f9c9d7220 */ /* 0x000fe20000410000 */
[----:B------:R-:W-:Y:S03]  /*5340*/  BSSY B0, `(.L_x_8669) ;  /* 0x0000065000007945 */ /* 0x000fe60003800000 */
[----:B------:R-:W-:Y:S01]  /*5350*/  FMUL.FTZ R179, R150, R157 ;  /* 0x0000009d96b37220 */ /* 0x000fe20000410000 */
[----:B--2---:R-:W-:Y:S04]  /*5360*/  STS.128 [R4+0x420], R76 ;  /* 0x0004204c04007388 */ /* 0x004fe80000000c00 */
[----:B------:R2:W-:Y:S01]  /*5370*/  STS.128 [R4+0x620], R80 ;  /* 0x0006205004007388 */ /* 0x0005e20000000c00 */
[----:B------:R-:W-:-:S03]  /*5380*/  NOP ;  /* 0x0000000000007918 */ /* 0x000fc60000000000 */
[----:B------:R-:W1:Y:S04]  /*5390*/  LDS.128 R88, [R3+0x430] ;  /* 0x0004300003587984 */ /* 0x000e680000000c00 */
[----:B------:R-:W4:Y:S04]  /*53a0*/  LDS.128 R84, [R3+0x420] ;  /* 0x0004200003547984 */ /* 0x000f280000000c00 */
[----:B---3--:R3:W-:Y:S01]  /*53b0*/  STS [R155+0x1af8], R188 ;  /* 0x001af8bc9b007388 */ /* 0x0087e20000000800 */
[----:B------:R-:W-:Y:S01]  /*53c0*/  BAR.SYNC.DEFER_BLOCKING 0x0 ;  /* 0x0000000000007b1d */ /* 0x000fe20000010000 */
[----:B--2---:R-:W-:-:S05]  /*53d0*/  FMUL.FTZ R83, R0, R39 ;  /* 0x0000002700537220 */ /* 0x004fca0000410000 */
[----:B------:R2:W5:Y:S01]  /*53e0*/  @!P2 LDG.E R187, desc[UR10][R152.64+0x4] ;  /* 0x0000040a98bba981 */ /* 0x000562000c1e1900 */
[----:B------:R-:W-:Y:S01]  /*53f0*/  ISETP.NE.AND P2, PT, R18, 0x1f, PT ;  /* 0x0000001f1200780c */ /* 0x000fe20003f45270 */
[--C-:B-1----:R-:W-:Y:S02]  /*5400*/  HADD2.F32 R199, -RZ, R89.reuse.H0_H0 ;  /* 0x20000059ffc77230 */ /* 0x102fe40000004100 */
[----:B------:R-:W-:Y:S02]  /*5410*/  HADD2.F32 R201, -RZ, R89.H1_H1 ;  /* 0x30000059ffc97230 */ /* 0x000fe40000004100 */
[----:B------:R-:W-:Y:S01]  /*5420*/  FMUL.FTZ R89, R0, R37 ;  /* 0x0000002500597220 */ /* 0x000fe20000410000 */
[----:B------:R-:W-:Y:S02]  /*5430*/  HADD2.F32 R195, -RZ, R88.H0_H0 ;  /* 0x20000058ffc37230 */ /* 0x000fe40000004100 */
[----:B----4-:R-:W-:-:S05]  /*5440*/  HADD2.F32 R181, -RZ, R86.H0_H0 ;  /* 0x20000056ffb57230 */ /* 0x010fca0000004100 */
[----:B------:R-:W-:Y:S01]  /*5450*/  @P2 LEA R0, R18, R151, 0x2 ;  /* 0x0000009712002211 */ /* 0x000fe200078e10ff */
[----:B------:R-:W-:Y:S02]  /*5460*/  HADD2.F32 R183, -RZ, R86.H1_H1 ;  /* 0x30000056ffb77230 */ /* 0x000fe40000004100 */
[----:B------:R-:W-:Y:S01]  /*5470*/  FMUL.FTZ R86, R38, R195 ;  /* 0x000000c326567220 */ /* 0x000fe20000410000 */
[--C-:B------:R-:W-:Y:S01]  /*5480*/  HADD2.F32 R205, -RZ, R91.reuse.H0_H0 ;  /* 0x2000005bffcd7230 */ /* 0x100fe20000004100 */
[----:B------:R1:W4:Y:S01]  /*5490*/  @P2 LDS R195, [R0+0x22fc] ;  /* 0x0022fc0000c32984 */ /* 0x0003220000000800 */
[----:B------:R-:W-:Y:S02]  /*54a0*/  HADD2.F32 R207, -RZ, R91.H1_H1 ;  /* 0x3000005bffcf7230 */ /* 0x000fe40000004100 */
[----:B------:R-:W-:Y:S02]  /*54b0*/  HADD2.F32 R91, -RZ, R60.H0_H0 ;  /* 0x2000003cff5b7230 */ /* 0x000fe40000004100 */
        /* <DEDUP_REMOVED lines=8> */
[----:B------:R-:W-:Y:S02]  /*5540*/  HADD2.F32 R80, -RZ, R71.H1_H1 ;  /* 0x30000047ff507230 */ /* 0x000fe40000004100 */
[--C-:B------:R-:W-:Y:S02]  /*5550*/  HADD2.F32 R71, -RZ, R72.reuse.H0_H0 ;  /* 0x20000048ff477230 */ /* 0x100fe40000004100 */
[----:B------:R-:W-:Y:S02]  /*5560*/  HADD2.F32 R81, -RZ, R72.H1_H1 ;  /* 0x30000048ff517230 */ /* 0x000fe40000004100 */
[----:B------:R-:W-:Y:S02]  /*5570*/  HADD2.F32 R72, -RZ, R73.H0_H0 ;  /* 0x20000049ff487230 */ /* 0x000fe40000004100 */
[----:B------:R-:W-:Y:S02]  /*5580*/  HADD2.F32 R73, -RZ, R74.H0_H0 ;  /* 0x2000004aff497230 */ /* 0x000fe40000004100 */
[----:B0-----:R-:W-:Y:S01]  /*5590*/  FMUL.FTZ R74, R188, R225 ;  /* 0x000000e1bc4a7220 */ /* 0x001fe20000410000 */
[----:B------:R-:W-:Y:S01]  /*55a0*/  FMUL.FTZ R159, R76, R171 ;  /* 0x000000ab4c9f7220 */ /* 0x000fe20000410000 */
[----:B------:R-:W-:Y:S01]  /*55b0*/  FMUL.FTZ R244, R77, R224 ;  /* 0x000000e04df47220 */ /* 0x000fe20000410000 */
[----:B------:R-:W-:Y:S01]  /*55c0*/  FMUL.FTZ R194, R68, R223 ;  /* 0x000000df44c27220 */ /* 0x000fe20000410000 */
[----:B------:R-:W-:-:S02]  /*55d0*/  FMUL.FTZ R193, R163, R74 ;  /* 0x0000004aa3c17220 */ /* 0x000fc40000410000 */
[----:B------:R-:W-:Y:S01]  /*55e0*/  FFMA.FTZ R74, R225, R159, R244 ;  /* 0x0000009fe14a7223 */ /* 0x000fe200000100f4 */
[----:B------:R-:W-:-:S03]  /*55f0*/  FMUL.FTZ R229, R78, R169 ;  /* 0x000000a94ee57220 */ /* 0x000fc60000410000 */
[----:B------:R-:W-:Y:S01]  /*5600*/  FFMA.FTZ R74, R163, R74, R194 ;  /* 0x0000004aa34a7223 */ /* 0x000fe200000100c2 */
[----:B------:R-:W0:Y:S01]  /*5610*/  MUFU.EX2 R83, R83 ;  /* 0x0000005300537308 */ /* 0x000e220000000800 */
[----:B------:R-:W-:Y:S01]  /*5620*/  FMUL.FTZ R191, R69, R212 ;  /* 0x000000d445bf7220 */ /* 0x000fe20000410000 */
[----:B--2---:R-:W-:Y:S02]  /*5630*/  HADD2.F32 R152, -RZ, R75.H1_H1 ;  /* 0x3000004bff987230 */ /* 0x004fe40000004100 */
[C---:B------:R-:W-:Y:S01]  /*5640*/  FFMA.FTZ R74, R228.reuse, R74, R229 ;  /* 0x0000004ae44a7223 */ /* 0x040fe200000100e5 */
[--C-:B------:R-:W-:Y:S02]  /*5650*/  HADD2.F32 R203, -RZ, R90.reuse.H0_H0 ;  /* 0x2000005affcb7230 */ /* 0x100fe40000004100 */
[----:B------:R-:W-:Y:S01]  /*5660*/  FMUL.FTZ R209, R228, R193 ;  /* 0x000000c1e4d17220 */ /* 0x000fe20000410000 */
[----:B------:R-:W-:Y:S01]  /*5670*/  HADD2.F32 R75, -RZ, R90.H1_H1 ;  /* 0x3000005aff4b7230 */ /* 0x000fe20000004100 */
[----:B------:R-:W2:Y:S01]  /*5680*/  MUFU.EX2 R89, R89 ;  /* 0x0000005900597308 */ /* 0x000ea20000000800 */
[----:B------:R-:W-:-:S02]  /*5690*/  HADD2.F32 R90, -RZ, R67.H1_H1 ;  /* 0x30000043ff5a7230 */ /* 0x000fc40000004100 */
[----:B------:R-:W-:Y:S01]  /*56a0*/  FMUL.FTZ R238, R79, R220 ;  /* 0x000000dc4fee7220 */ /* 0x000fe20000410000 */
[--C-:B------:R-:W-:Y:S02]  /*56b0*/  HADD2.F32 R193, -RZ, R87.reuse.H0_H0 ;  /* 0x20000057ffc17230 */ /* 0x100fe40000004100 */
[----:B------:R-:W-:Y:S01]  /*56c0*/  FFMA.FTZ R74, R204, R74, R191 ;  /* 0x0000004acc4a7223 */ /* 0x000fe200000100bf */
[----:B------:R-:W-:Y:S02]  /*56d0*/  HADD2.F32 R87, -RZ, R87.H1_H1 ;  /* 0x30000057ff577230 */ /* 0x000fe40000004100 */
[----:B------:R-:W-:Y:S02]  /*56e0*/  HADD2.F32 R197, -RZ, R88.H1_H1 ;  /* 0x30000058ffc57230 */ /* 0x000fe40000004100 */
[----:B---3--:R-:W-:Y:S01]  /*56f0*/  FMUL.FTZ R155, R154, R29 ;  /* 0x0000001d9a9b7220 */ /* 0x008fe20000410000 */
[--C-:B------:R-:W-:Y:S02]  /*5700*/  HADD2.F32 R177, -RZ, R85.reuse.H1_H1 ;  /* 0x30000055ffb17230 */ /* 0x100fe40000004100 */
        /* <DEDUP_REMOVED lines=29> */
[----:B012-4-:R-:W-:Y:S06]  /*58e0*/  @P2 BRA `(.L_x_8670) ;  /* 0x0000000000282947 */ /* 0x017fec0003800000 */
        /* <DEDUP_REMOVED lines=10> */
.L_x_8670:
[----:B------:R-:W-:Y:S05]  /*5990*/  BSYNC B0 ;  /* 0x0000000000007941 */ /* 0x000fea0003800000 */
.L_x_8669:
[----:B01----:R-:W-:Y:S01]  /*59a0*/  FMUL.FTZ R0, R231, R195 ;  /* 0x000000c3e7007220 */ /* 0x003fe20000410000 */
        /* <DEDUP_REMOVED lines=38> */
[----:B------:R-:W-:Y:S01]  /*5c10*/  FMUL.FTZ R175, R50, R175 ;  /* 0x000000af32af7220 */ /* 0x000fe20000410000 */
[----:B------:R-:W-:Y:S01]  /*5c20*/  FMUL.FTZ R75, R167, R226 ;  /* 0x000000e2a74b7220 */ /* 0x000fe20000410000 */
[----:B------:R-:W0:Y:S01]  /*5c30*/  SHFL.UP PT, R201, R196, 0x1, RZ ;  /* 0x04200000c4c97989 */ /* 0x000e2200000e00ff */
[----:B------:R-:W-:Y:S01]  /*5c40*/  FFMA.FTZ R0, R204, R0, R177 ;  /* 0x00000000cc007223 */ /* 0x000fe200000100b1 */
[----:B------:R-:W-:Y:S01]  /*5c50*/  FMUL.FTZ R226, R52, R85 ;  /* 0x0000005534e27220 */ /* 0x000fe20000410000 */
[----:B------:R-:W-:Y:S01]  /*5c60*/  FMUL.FTZ R197, R204, R75 ;  /* 0x0000004bccc57220 */ /* 0x000fe20000410000 */
[----:B------:R-:W1:Y:S01]  /*5c70*/  SHFL.UP PT, R74, R199, 0x1, RZ ;  /* 0x04200000c74a7989 */ /* 0x000e6200000e00ff */
[----:B------:R-:W-:-:S02]  /*5c80*/  HADD2.F32 R75, -RZ, R84.H0_H0 ;  /* 0x20000054ff4b7230 */ /* 0x000fc40000004100 */
[C---:B------:R-:W-:Y:S01]  /*5c90*/  FFMA.FTZ R85, R228.reuse, R0, R175 ;  /* 0x00000000e4557223 */ /* 0x040fe200000100af */
[----:B------:R-:W-:Y:S01]  /*5ca0*/  FMUL.FTZ R84, R228, R197 ;  /* 0x000000c5e4547220 */ /* 0x000fe20000410000 */
[----:B------:R-:W-:Y:S01]  /*5cb0*/  ISETP.GE.AND P3, PT, R17, 0x1, PT ;  /* 0x000000011100780c */ /* 0x000fe20003f66270 */
[----:B------:R-:W-:Y:S01]  /*5cc0*/  BSSY B0, `(.L_x_8671) ;  /* 0x000014c000007945 */ /* 0x000fe20003800000 */
[----:B------:R-:W-:Y:S01]  /*5cd0*/  FMUL.FTZ R0, R54, R75 ;  /* 0x0000004b36007220 */ /* 0x000fe20000410000 */
[C---:B------:R-:W-:Y:S01]  /*5ce0*/  FFMA.FTZ R85, R163.reuse, R85, R226 ;  /* 0x00000055a3557223 */ /* 0x040fe200000100e2 */
[----:B------:R-:W-:Y:S01]  /*5cf0*/  FMUL.FTZ R84, R163, R84 ;  /* 0x00000054a3547220 */ /* 0x000fe20000410000 */
[----:B------:R-:W-:Y:S02]  /*5d00*/  LOP3.LUT R205, R18, 0x1f, RZ, 0xc0, !PT ;  /* 0x0000001f12cd7812 */ /* 0x000fe400078ec0ff */
[C---:B------:R-:W-:Y:S01]  /*5d10*/  FFMA.FTZ R234, R225.reuse, R85, R0 ;  /* 0x00000055e1ea7223 */ /* 0x040fe20000010000 */
[----:B------:R-:W-:Y:S01]  /*5d20*/  FMUL.FTZ R197, R225, R84 ;  /* 0x00000054e1c57220 */ /* 0x000fe20000410000 */
[----:B------:R-:W-:-:S02]  /*5d30*/  ISETP.NE.AND P4, PT, R205, 0x1f, PT ;  /* 0x0000001fcd00780c */ /* 0x000fc40003f85270 */
[----:B------:R-:W-:Y:S01]  /*5d40*/  ISETP.GE.OR P0, PT, R2, R137, P0 ;  /* 0x000000890200720c */ /* 0x000fe20000706670 */
[----:B------:R-:W2:Y:S01]  /*5d50*/  SHFL.DOWN PT, R85, R234, 0x1, 0x1f ;  /* 0x08201f00ea557f89 */ /* 0x000ea200000e0000 */
[----:B------:R-:W-:-:S03]  /*5d60*/  ISETP.NE.AND P5, PT, R18, RZ, PT ;  /* 0x000000ff1200720c */ /* 0x000fc60003fa5270 */
[----:B------:R-:W3:Y:S01]  /*5d70*/  SHFL.DOWN PT, R84, R197, 0x1, 0x1f ;  /* 0x08201f00c5547f89 */ /* 0x000ee200000e0000 */
[C---:B0-----:R-:W-:Y:S01]  /*5d80*/  @P3 FFMA.FTZ R196, R199.reuse, R201, R196 ;  /* 0x000000c9c7c43223 */ /* 0x041fe200000100c4 */
[----:B-1----:R-:W-:Y:S01]  /*5d90*/  @P3 FMUL.FTZ R199, R199, R74 ;  /* 0x0000004ac7c73220 */ /* 0x002fe20000410000 */
[----:B------:R-:W-:-:S03]  /*5da0*/  ISETP.GE.AND P3, PT, R17, 0x2, PT ;  /* 0x000000021100780c */ /* 0x000fc60003f66270 */
[----:B------:R-:W0:Y:S02]  /*5db0*/  SHFL.UP PT, R75, R196, 0x2, RZ ;  /* 0x04400000c44b7989 */ /* 0x000e2400000e00ff */
[----:B------:R-:W-:Y:S02]  /*5dc0*/  @!P0 LEA R201, R134, R151, 0x3 ;  /* 0x0000009786c98211 */ /* 0x000fe400078e18ff */
[----:B------:R-:W1:Y:S01]  /*5dd0*/  SHFL.UP PT, R74, R199, 0x2, RZ ;  /* 0x04400000c74a7989 */ /* 0x000e6200000e00ff */
        /* <DEDUP_REMOVED lines=34> */
[----:B---3--:R-:W-:-:S04]  /*6000*/  @!P3 FMUL.FTZ R197, R197, R236 ;  /* 0x000000ecc5c5b220 */ /* 0x008fc80000410000 */
[----:B------:R-:W2:Y:S04]  /*6010*/  SHFL.DOWN PT, R203, R234, 0x10, 0x1f ;  /* 0x0a001f00eacb7f89 */ /* 0x000ea800000e0000 */
[----:B------:R-:W3:Y:S01]  /*6020*/  SHFL.DOWN PT, R236, R197, 0x10, 0x1f ;  /* 0x0a001f00c5ec7f89 */ /* 0x000ee200000e0000 */
[C---:B0-----:R-:W-:Y:S01]  /*6030*/  @P0 FFMA.FTZ R196, R199.reuse, R85, R196 ;  /* 0x00000055c7c40223 */ /* 0x041fe200000100c4 */
[----:B-1----:R-:W-:Y:S01]  /*6040*/  @P0 FMUL.FTZ R199, R199, R84 ;  /* 0x00000054c7c70220 */ /* 0x002fe20000410000 */
[----:B------:R-:W-:Y:S01]  /*6050*/  ISETP.GE.U32.AND P0, PT, R205, 0x10, PT ;  /* 0x00000010cd00780c */ /* 0x000fe20003f06070 */
[----:B-----5:R-:W-:Y:S04]  /*6060*/  SHFL.IDX PT, R84, R187, RZ, 0x1f ;  /* 0x00001fffbb547589 */ /* 0x020fe800000e0000 */
[----:B------:R-:W-:Y:S04]  /*6070*/  SHFL.UP PT, R196, R196, 0x1, RZ ;  /* 0x04200000c4c47989 */ /* 0x000fe800000e00ff */
[----:B------:R-:W0:Y:S04]  /*6080*/  SHFL.UP PT, R199, R199, 0x1, RZ ;  /* 0x04200000c7c77989 */ /* 0x000e2800000e00ff */
[C---:B--2---:R-:W-:Y:S01]  /*6090*/  @!P0 FFMA.FTZ R234, R197.reuse, R203, R234 ;  /* 0x000000cbc5ea8223 */ /* 0x044fe200000100ea */
[----:B---3--:R-:W-:-:S04]  /*60a0*/  @!P0 FMUL.FTZ R197, R197, R236 ;  /* 0x000000ecc5c58220 */ /* 0x008fc80000410000 */
[----:B------:R-:W-:Y:S04]  /*60b0*/  SHFL.DOWN PT, R203, R234, 0x1, 0x1f ;  /* 0x08201f00eacb7f89 */ /* 0x000fe800000e0000 */
[----:B------:R-:W-:Y:S04]  /*60c0*/  SHFL.IDX PT, R201, R75, RZ, 0x1f ;  /* 0x00001fff4bc97589 */ /* 0x000fe800000e0000 */
[----:B------:R-:W1:Y:S04]  /*60d0*/  SHFL.DOWN PT, R236, R197, 0x1, 0x1f ;  /* 0x08201f00c5ec7f89 */ /* 0x000e6800000e0000 */
[----:B------:R-:W-:Y:S01]  /*60e0*/  SHFL.IDX PT, R234, R234, RZ, 0x1f ;  /* 0x00001fffeaea7589 */ /* 0x000fe200000e0000 */
[----:B0-----:R-:W-:-:S03]  /*60f0*/  @P1 FFMA.FTZ R84, R199, R84, R196 ;  /* 0x00000054c7541223 */ /* 0x001fc600000100c4 */
[----:B------:R-:W0:Y:S01]  /*6100*/  SHFL.IDX PT, R197, R197, RZ, 0x1f ;  /* 0x00001fffc5c57589 */ /* 0x000e2200000e0000 */
[----:B------:R-:W-:-:S04]  /*6110*/  FFMA.FTZ R159, R188, R84, R159 ;  /* 0x00000054bc9f7223 */ /* 0x000fc8000001009f */
[----:B------:R-:W-:-:S04]  /*6120*/  FFMA.FTZ R244, R225, R159, R244 ;  /* 0x0000009fe1f47223 */ /* 0x000fc800000100f4 */
[----:B------:R-:W-:Y:S01]  /*6130*/  FFMA.FTZ R85, R163, R244, R194 ;  /* 0x000000f4a3557223 */ /* 0x000fe200000100c2 */
[----:B------:R-:W-:Y:S01]  /*6140*/  FFMA.FTZ R224, R77, -R224, R244 ;  /* 0x800000e04de07223 */ /* 0x000fe200000100f4 */
[----:B------:R-:W-:Y:S02]  /*6150*/  FMUL.FTZ R244, R52, R244 ;  /* 0x000000f434f47220 */ /* 0x000fe40000410000 */
[----:B------:R-:W-:Y:S01]  /*6160*/  FFMA.FTZ R229, R228, R85, R229 ;  /* 0x00000055e4e57223 */ /* 0x000fe200000100e5 */
[----:B-1----:R-:W-:Y:S01]  /*6170*/  @P2 FFMA.FTZ R201, R236, R201, R203 ;  /* 0x000000c9ecc92223 */ /* 0x002fe200000100cb */
[----:B------:R-:W-:Y:S02]  /*6180*/  FFMA.FTZ R223, R68, -R223, R85 ;  /* 0x800000df44df7223 */ /* 0x000fe40000010055 */
[----:B------:R-:W-:Y:S01]  /*6190*/  FFMA.FTZ R84, R204, R229, R191 ;  /* 0x000000e5cc547223 */ /* 0x000fe200000100bf */
[----:B------:R-:W-:-:S03]  /*61a0*/  FFMA.FTZ R202, R201, R195, R202 ;  /* 0x000000c3c9ca7223 */ /* 0x000fc600000100ca */
[----:B------:R-:W-:Y:S01]  /*61b0*/  FFMA.FTZ R238, R167, R84, R238 ;  /* 0x00000054a7ee7223 */ /* 0x000fe200000100ee */
[----:B------:R-:W-:Y:S01]  /*61c0*/  FFMA.FTZ R200, R231, R202, R200 ;  /* 0x000000cae7c87223 */ /* 0x000fe200000100c8 */
[C---:B0-----:R-:W-:Y:S01]  /*61d0*/  FFMA.FTZ R75, R197.reuse, R75, R234 ;  /* 0x0000004bc54b7223 */ /* 0x041fe200000100ea */
[----:B------:R-:W-:Y:S01]  /*61e0*/  FMUL.FTZ R74, R197, R74 ;  /* 0x0000004ac54a7220 */ /* 0x000fe20000410000 */
[----:B------:R-:W-:Y:S01]  /*61f0*/  FFMA.FTZ R235, R173, R238, R190 ;  /* 0x000000eeadeb7223 */ /* 0x000fe200000100be */
[----:B------:R-:W-:Y:S01]  /*6200*/  FFMA.FTZ R198, R245, R200, R198 ;  /* 0x000000c8f5c67223 */ /* 0x000fe200000100c6 */
[----:B------:R-:W-:Y:S01]  /*6210*/  FFMA.FTZ R221, R69, -R212, R84 ;  /* 0x800000d445dd7223 */ /* 0x000fe20000010054 */
[----:B------:R-:W-:Y:S01]  /*6220*/  FFMA.FTZ R220, R79, -R220, R238 ;  /* 0x800000dc4fdc7223 */ /* 0x000fe200000100ee */
[----:B------:R-:W-:Y:S01]  /*6230*/  FFMA.FTZ R237, R184, R235, R237 ;  /* 0x000000ebb8ed7223 */ /* 0x000fe200000100ed */
[----:B------:R-:W-:Y:S01]  /*6240*/  FFMA.FTZ R196, R222, R198, R193 ;  /* 0x000000c6dec47223 */ /* 0x000fe200000100c1 */
[----:B------:R-:W-:Y:S01]  /*6250*/  FFMA.FTZ R219, R70, -R219, R235 ;  /* 0x800000db46db7223 */ /* 0x000fe200000100eb */
[----:B------:R-:W-:Y:S01]  /*6260*/  FMUL.FTZ R234, R198, R31 ;  /* 0x0000001fc6ea7220 */ /* 0x000fe20000410000 */
[----:B------:R-:W-:Y:S01]  /*6270*/  FFMA.FTZ R240, R186, R237, R189 ;  /* 0x000000edbaf07223 */ /* 0x000fe200000100bd */
[----:B------:R-:W-:Y:S01]  /*6280*/  FFMA.FTZ R194, R185, R196, R232 ;  /* 0x000000c4b9c27223 */ /* 0x000fe200000100e8 */
[----:B------:R-:W-:-:S02]  /*6290*/  IMAD R232, R142, UR15, RZ ;  /* 0x0000000f8ee87c24 */ /* 0x000fc4000f8e02ff */
[----:B------:R-:W-:Y:S01]  /*62a0*/  FMUL.FTZ R236, R196, R33 ;  /* 0x00000021c4ec7220 */ /* 0x000fe20000410000 */
[----:B------:R-:W-:Y:S01]  /*62b0*/  FFMA.FTZ R242, R83, R240, R242 ;  /* 0x000000f053f27223 */ /* 0x000fe200000100f2 */
[----:B------:R-:W-:Y:S01]  /*62c0*/  FFMA.FTZ R192, R241, R194, R192 ;  /* 0x000000c2f1c07223 */ /* 0x000fe200000100c0 */
[----:B------:R-:W-:Y:S01]  /*62d0*/  FFMA.FTZ R217, R71, -R210, R240 ;  /* 0x800000d247d97223 */ /* 0x000fe200000100f0 */
[----:B------:R-:W-:Y:S01]  /*62e0*/  FMUL.FTZ R227, R202, R27 ;  /* 0x0000001bcae37220 */ /* 0x000fe20000410000 */
[C---:B------:R-:W-:Y:S01]  /*62f0*/  FFMA.FTZ R239, R89.reuse, R242, R88 ;  /* 0x000000f259ef7223 */ /* 0x040fe20000010058 */
[----:B------:R-:W-:Y:S01]  /*6300*/  FFMA.FTZ R190, R89, R192, R87 ;  /* 0x000000c059be7223 */ /* 0x000fe20000010057 */
[----:B------:R-:W-:Y:S02]  /*6310*/  IMAD R88, R146, UR15, RZ ;  /* 0x0000000f92587c24 */ /* 0x000fe4000f8e02ff */
[----:B------:R-:W-:Y:S01]  /*6320*/  FFMA.FTZ R216, R81, -R216, R242 ;  /* 0x800000d851d87223 */ /* 0x000fe200000100f2 */
[----:B------:R-:W-:Y:S01]  /*6330*/  FFMA.FTZ R241, R241, R239, R82 ;  /* 0x000000eff1f17223 */ /* 0x000fe20000010052 */
[----:B------:R-:W-:Y:S01]  /*6340*/  FFMA.FTZ R188, R83, R190, R86 ;  /* 0x000000be53bc7223 */ /* 0x000fe20000010056 */
[----:B------:R-:W-:Y:S01]  /*6350*/  HFMA2.MMA R83, -RZ, RZ, 0, 0 ;  /* 0x00000000ff537435 */ /* 0x000fe200000001ff */
[----:B------:R-:W-:Y:S01]  /*6360*/  MOV R82, R18 ;  /* 0x0000001200527202 */ /* 0x000fe20000000f00 */
[----:B------:R-:W-:-:S02]  /*6370*/  IMAD R187, R147, UR14, R88 ;  /* 0x0000000e93bb7c24 */ /* 0x000fc4000f8e0258 */
[----:B------:R-:W-:Y:S01]  /*6380*/  FFMA.FTZ R186, R186, R188, R183 ;  /* 0x000000bcbaba7223 */ /* 0x000fe200000100b7 */
[----:B------:R-:W-:Y:S01]  /*6390*/  FMUL.FTZ R183, R190, R39 ;  /* 0x00000027beb77220 */ /* 0x000fe20000410000 */
[----:B------:R-:W-:Y:S01]  /*63a0*/  FMUL.FTZ R246, R90, R227 ;  /* 0x000000e35af67220 */ /* 0x000fe20000410000 */
[----:B------:R-:W-:Y:S01]  /*63b0*/  FFMA.FTZ R215, R72, -R215, R239 ;  /* 0x800000d748d77223 */ /* 0x000fe200000100ef */
[----:B------:R-:W-:Y:S01]  /*63c0*/  FFMA.FTZ R184, R184, R186, R181 ;  /* 0x000000bab8b87223 */ /* 0x000fe200000100b5 */
[----:B------:R-:W-:Y:S01]  /*63d0*/  FMUL.FTZ R181, R188, R41 ;  /* 0x00000029bcb57220 */ /* 0x000fe20000410000 */
[----:B------:R-:W-:Y:S01]  /*63e0*/  FMUL.FTZ R84, R46, R84 ;  /* 0x000000542e547220 */ /* 0x000fe20000410000 */
[----:B------:R-:W-:-:S04]  /*63f0*/  IMAD.WIDE.U32 R88, R146, UR14, R82 ;  /* 0x0000000e92587c25 */ /* 0x000fc8000f8e0052 */
[----:B------:R-:W-:Y:S01]  /*6400*/  FMUL.FTZ R238, R44, R238 ;  /* 0x000000ee2cee7220 */ /* 0x000fe20000410000 */
[----:B------:R-:W-:Y:S01]  /*6410*/  FMUL.FTZ R252, R166, R181 ;  /* 0x000000b5a6fc7220 */ /* 0x000fe20000410000 */
[----:B------:R-:W-:Y:S01]  /*6420*/  FMUL.FTZ R240, R38, R240 ;  /* 0x000000f026f07220 */ /* 0x000fe20000410000 */
[----:B------:R-:W-:-:S04]  /*6430*/  IMAD.WIDE.U32 R86, R142, UR14, R82 ;  /* 0x0000000e8e567c25 */ /* 0x000fc8000f8e0052 */
[----:B------:R-:W-:Y:S01]  /*6440*/  FFMA.FTZ R82, R185, R241, R230 ;  /* 0x000000f1b9527223 */ /* 0x000fe200000100e6 */
[----:B------:R-:W-:Y:S01]  /*6450*/  FMUL.FTZ R230, R200, R29 ;  /* 0x0000001dc8e67220 */ /* 0x000fe20000410000 */
[----:B------:R-:W-:Y:S01]  /*6460*/  FMUL.FTZ R185, R192, R37 ;  /* 0x00000025c0b97220 */ /* 0x000fe20000410000 */
[----:B------:R-:W-:Y:S02]  /*6470*/  IMAD R83, R143, UR14, R232 ;  /* 0x0000000e8f537c24 */ /* 0x000fe4000f8e02e8 */
[----:B------:R-:W-:Y:S01]  /*6480*/  FMUL.FTZ R232, R156, R234 ;  /* 0x000000ea9ce87220 */ /* 0x000fe20000410000 */
[----:B------:R-:W-:Y:S01]  /*6490*/  IADD3 R89, R89, R187, RZ ;  /* 0x000000bb59597210 */ /* 0x000fe20007ffe0ff */
[----:B------:R-:W-:Y:S01]  /*64a0*/  FFMA.FTZ R213, R73, -R208, R82 ;  /* 0x800000d049d57223 */ /* 0x000fe20000010052 */
[----:B------:R-:W-:Y:S01]  /*64b0*/  IADD3 R187, R18, 0x1e0, RZ ;  /* 0x000001e012bb7810 */ /* 0x000fe20007ffe0ff */
[----:B------:R-:W-:Y:S01]  /*64c0*/  FMUL.FTZ R242, R36, R242 ;  /* 0x000000f224f27220 */ /* 0x000fe20000410000 */
[----:B------:R-:W-:Y:S01]  /*64d0*/  IADD3 R87, R87, R83, RZ ;  /* 0x0000005357577210 */ /* 0x000fe20007ffe0ff */
[----:B------:R-:W-:Y:S01]  /*64e0*/  FFMA.FTZ R83, R222, R82, R179 ;  /* 0x00000052de537223 */ /* 0x000fe200000100b3 */
[----:B------:R-:W-:Y:S01]  /*64f0*/  P2R R179, PR, RZ, 0x20 ;  /* 0x00000020ffb37803 */ /* 0x000fe20000000000 */
[----:B------:R-:W-:Y:S01]  /*6500*/  FMUL.FTZ R222, R154, R230 ;  /* 0x000000e69ade7220 */ /* 0x000fe20000410000 */
[----:B------:R-:W-:Y:S01]  /*6510*/  SHF.L.U32 R179, R18, 0x4, RZ ;  /* 0x0000000412b37819 */ /* 0x000fe200000006ff */
[----:B------:R-:W-:Y:S01]  /*6520*/  FFMA.FTZ R245, R245, R83, R182 ;  /* 0x00000053f5f57223 */ /* 0x000fe200000100b6 */
[----:B------:R-:W-:Y:S01]  /*6530*/  FFMA.FTZ R182, R173, R184, R218 ;  /* 0x000000b8adb67223 */ /* 0x000fe200000100da */
[----:B------:R-:W-:Y:S01]  /*6540*/  @!P5 LEA R173, R134, R151, 0x3 ;  /* 0x0000009786add211 */ /* 0x000fe200078e18ff */
[----:B------:R-:W-:Y:S01]  /*6550*/  IMAD.WIDE.U32 R88, R20, UR22, R88 ;  /* 0x0000001614587c25 */ /* 0x000fe2000f8e0058 */
[----:B------:R-:W-:-:S03]  /*6560*/  LEA.HI.SX32 R218, R179, R179, 0x1b ;  /* 0x000000b3b3da7211 */ /* 0x000fc600078fdaff */
[----:B------:R-:W-:Y:S01]  /*6570*/  FFMA.FTZ R206, R167, R182, R206 ;  /* 0x000000b6a7ce7223 */ /* 0x000fe200000100ce */
[----:B------:R-:W-:Y:S01]  /*6580*/  FFMA.FTZ R231, R231, R245, R214 ;  /* 0x000000f5e7e77223 */ /* 0x000fe200000100d6 */
[----:B------:R0:W-:Y:S01]  /*6590*/  @!P5 STS.64 [R173+0x2378], R74 ;  /* 0x0023784aad00d388 */ /* 0x0001e20000000a00 */
[----:B------:R-:W-:Y:S01]  /*65a0*/  LEA R243, R218, R151, 0x2 ;  /* 0x00000097daf37211 */ /* 0x000fe200078e10ff */
[----:B------:R-:W-:Y:S01]  /*65b0*/  FFMA.FTZ R204, R204, R206, R177 ;  /* 0x000000cecccc7223 */ /* 0x000fe200000100b1 */
[----:B------:R-:W-:Y:S01]  /*65c0*/  FMUL.FTZ R214, R158, R236 ;  /* 0x000000ec9ed67220 */ /* 0x000fe20000410000 */
[----:B------:R-:W-:Y:S01]  /*65d0*/  FMUL.FTZ R167, R194, R35 ;  /* 0x00000023c2a77220 */ /* 0x000fe20000410000 */
[----:B------:R-:W-:Y:S01]  /*65e0*/  FMUL.FTZ R177, R184, R45 ;  /* 0x0000002db8b17220 */ /* 0x000fe20000410000 */
[----:B------:R-:W-:Y:S01]  /*65f0*/  FFMA.FTZ R228, R228, R204, R175 ;  /* 0x000000cce4e47223 */ /* 0x000fe200000100af */
[----:B------:R1:W-:Y:S01]  /*6600*/  STS [R243+0x878], R222 ;  /* 0x000878def3007388 */ /* 0x0003e20000000800 */
[----:B------:R-:W-:Y:S01]  /*6610*/  FMUL.FTZ R175, R182, R47 ;  /* 0x0000002fb6af7220 */ /* 0x000fe20000410000 */
[----:B------:R-:W-:Y:S01]  /*6620*/  FMUL.FTZ R218, R160, R167 ;  /* 0x000000a7a0da7220 */ /* 0x000fe20000410000 */
[----:B------:R-:W-:Y:S01]  /*6630*/  FFMA.FTZ R226, R163, R228, R226 ;  /* 0x000000e4a3e27223 */ /* 0x000fe200000100e2 */
[----:B------:R2:W-:Y:S01]  /*6640*/  STS [R243+0x870], R214 ;  /* 0x000870d6f3007388 */ /* 0x0005e20000000800 */
[----:B0-----:R-:W-:Y:S01]  /*6650*/  FMUL.FTZ R173, R206, R49 ;  /* 0x00000031cead7220 */ /* 0x001fe20000410000 */
[----:B------:R-:W-:Y:S01]  /*6660*/  FMUL.FTZ R179, R186, R43 ;  /* 0x0000002bbab37220 */ /* 0x000fe20000410000 */
[----:B------:R-:W-:Y:S01]  /*6670*/  FFMA.FTZ R225, R225, R226, R0 ;  /* 0x000000e2e1e17223 */ /* 0x000fe20000010000 */
[----:B------:R-:W-:Y:S01]  /*6680*/  FFMA.FTZ R0, R76, -R171, R159 ;  /* 0x800000ab4c007223 */ /* 0x000fe2000001009f */
[----:B------:R-:W-:Y:S01]  /*6690*/  FMUL.FTZ R75, R226, R55 ;  /* 0x00000037e24b7220 */ /* 0x000fe20000410000 */
[----:B-1----:R-:W-:Y:S01]  /*66a0*/  FFMA.FTZ R222, R78, -R169, R229 ;  /* 0x800000a94ede7223 */ /* 0x002fe200000100e5 */
[----:B------:R-:W-:Y:S01]  /*66b0*/  FMUL.FTZ R74, R225, R56 ;  /* 0x00000038e14a7220 */ /* 0x000fe20000410000 */
[----:B------:R-:W-:Y:S01]  /*66c0*/  FMUL.FTZ R169, R228, R53 ;  /* 0x00000035e4a97220 */ /* 0x000fe20000410000 */
[----:B------:R-:W-:Y:S01]  /*66d0*/  FMUL.FTZ R171, R204, R51 ;  /* 0x00000033ccab7220 */ /* 0x000fe20000410000 */
[----:B------:R0:W-:Y:S01]  /*66e0*/  STS [R243+0x86c], R218 ;  /* 0x00086cdaf3007388 */ /* 0x0001e20000000800 */
[-C--:B------:R-:W-:Y:S01]  /*66f0*/  FFMA.FTZ R163, R0, R74.reuse, RZ ;  /* 0x0000004a00a37223 */ /* 0x080fe200000100ff */
[----:B------:R-:W-:Y:S01]  /*6700*/  FMUL.FTZ R250, R168, R179 ;  /* 0x000000b3a8fa7220 */ /* 0x000fe20000410000 */
[----:B------:R-:W-:Y:S01]  /*6710*/  FMUL.FTZ R248, R172, R175 ;  /* 0x000000afacf87220 */ /* 0x000fe20000410000 */
[----:B------:R1:W-:Y:S01]  /*6720*/  STS [R243+0x874], R232 ;  /* 0x000874e8f3007388 */ /* 0x0003e20000000800 */
[----:B--2---:R-:W-:Y:S01]  /*6730*/  FFMA.FTZ R214, R224, R75, R163 ;  /* 0x0000004be0d67223 */ /* 0x004fe200000100a3 */
[----:B------:R-:W-:Y:S01]  /*6740*/  FMUL.FTZ R74, R91, R74 ;  /* 0x0000004a5b4a7220 */ /* 0x000fe20000410000 */
[----:B------:R-:W-:Y:S01]  /*6750*/  LEA.HI.SX32 R187, R187, R18, 0x1b ;  /* 0x00000012bbbb7211 */ /* 0x000fe200078fdaff */
[----:B------:R2:W-:Y:S01]  /*6760*/  STS [R243+0x87c], R246 ;  /* 0x00087cf6f3007388 */ /* 0x0005e20000000800 */
[----:B------:R-:W-:Y:S01]  /*6770*/  FFMA.FTZ R163, R223, R169, R214 ;  /* 0x000000a9dfa37223 */ /* 0x000fe200000100d6 */
[----:B------:R-:W-:Y:S01]  /*6780*/  FMUL.FTZ R214, R164, R183 ;  /* 0x000000b7a4d67220 */ /* 0x000fe20000410000 */
[----:B0-----:R-:W-:Y:S01]  /*6790*/  FFMA.FTZ R218, R80, -R165, R237 ;  /* 0x800000a550da7223 */ /* 0x001fe200000100ed */
[----:B------:R-:W-:Y:S01]  /*67a0*/  STS [R243+0x860], R252 ;  /* 0x000860fcf3007388 */ /* 0x000fe20000000800 */
[----:B------:R-:W-:Y:S01]  /*67b0*/  FFMA.FTZ R212, R222, R171, R163 ;  /* 0x000000abded47223 */ /* 0x000fe200000100a3 */
[----:B-1----:R-:W-:Y:S01]  /*67c0*/  FMUL.FTZ R232, R162, R185 ;  /* 0x000000b9a2e87220 */ /* 0x002fe20000410000 */
[----:B------:R-:W-:Y:S01]  /*67d0*/  IADD3 R165, R18, 0x80, RZ ;  /* 0x0000008012a57810 */ /* 0x000fe20007ffe0ff */
[----:B------:R0:W-:Y:S01]  /*67e0*/  STS [R243+0x864], R214 ;  /* 0x000864d6f3007388 */ /* 0x0001e20000000800 */
[-C--:B------:R-:W-:Y:S01]  /*67f0*/  FFMA.FTZ R163, R221, R173.reuse, R212 ;  /* 0x000000addda37223 */ /* 0x080fe200000100d4 */
[----:B--2---:R-:W-:Y:S01]  /*6800*/  FMUL.FTZ R246, R174, R173 ;  /* 0x000000adaef67220 */ /* 0x004fe20000410000 */
[----:B------:R-:W-:Y:S01]  /*6810*/  IADD3 R173, R18, 0x100, RZ ;  /* 0x0000010012ad7810 */ /* 0x000fe20007ffe0ff */
[----:B------:R1:W-:Y:S01]  /*6820*/  STS [R243+0x868], R232 ;  /* 0x000868e8f3007388 */ /* 0x0003e20000000800 */
[----:B------:R-:W-:Y:S01]  /*6830*/  FFMA.FTZ R212, R220, R175, R163 ;  /* 0x000000afdcd47223 */ /* 0x000fe200000100a3 */
[----:B------:R-:W-:Y:S01]  /*6840*/  IADD3 R175, R18, 0x120, RZ ;  /* 0x0000012012af7810 */ /* 0x000fe20007ffe0ff */
[----:B------:R-:W-:Y:S01]  /*6850*/  FFMA.FTZ R157, R150, -R157, R83 ;  /* 0x8000009d969d7223 */ /* 0x000fe20000010053 */
[----:B------:R-:W-:Y:S01]  /*6860*/  STS [R243+0x85c], R250 ;  /* 0x00085cfaf3007388 */ /* 0x000fe20000000800 */
[-C--:B------:R-:W-:Y:S01]  /*6870*/  FFMA.FTZ R163, R219, R177.reuse, R212 ;  /* 0x000000b1dba37223 */ /* 0x080fe200000100d4 */
[----:B------:R-:W-:Y:S01]  /*6880*/  FMUL.FTZ R212, R170, R177 ;  /* 0x000000b1aad47220 */ /* 0x000fe20000410000 */
[----:B------:R-:W-:Y:S01]  /*6890*/  IADD3 R177, R18, 0x140, RZ ;  /* 0x0000014012b17810 */ /* 0x000fe20007ffe0ff */
[----:B------:R-:W-:Y:S01]  /*68a0*/  STS [R243+0x854], R248 ;  /* 0x000854f8f3007388 */ /* 0x000fe20000000800 */
[----:B0-----:R-:W-:Y:S01]  /*68b0*/  FFMA.FTZ R214, R218, R179, R163 ;  /* 0x000000b3dad67223 */ /* 0x001fe200000100a3 */
[----:B-1----:R-:W-:Y:S01]  /*68c0*/  FMUL.FTZ R232, R176, R171 ;  /* 0x000000abb0e87220 */ /* 0x002fe20000410000 */
[----:B------:R-:W-:Y:S01]  /*68d0*/  IADD3 R163, R18, 0x60, RZ ;  /* 0x0000006012a37810 */ /* 0x000fe20007ffe0ff */
[----:B------:R0:W-:Y:S01]  /*68e0*/  STS [R243+0x858], R212 ;  /* 0x000858d4f3007388 */ /* 0x0001e20000000800 */
[----:B------:R-:W-:Y:S01]  /*68f0*/  FFMA.FTZ R181, R217, R181, R214 ;  /* 0x000000b5d9b57223 */ /* 0x000fe200000100d6 */
[----:B------:R-:W-:Y:S01]  /*6900*/  FFMA.FTZ R214, R136, -R161, R241 ;  /* 0x800000a188d67223 */ /* 0x000fe200000100f1 */
[----:B------:R-:W-:Y:S01]  /*6910*/  IADD3 R161, R18, 0x40, RZ ;  /* 0x0000004012a17810 */ /* 0x000fe20007ffe0ff */
[----:B------:R-:W-:Y:S01]  /*6920*/  STS [R243+0x850], R246 ;  /* 0x000850f6f3007388 */ /* 0x000fe20000000800 */
[----:B------:R-:W-:Y:S01]  /*6930*/  FFMA.FTZ R210, R216, R183, R181 ;  /* 0x000000b7d8d27223 */ /* 0x000fe200000100b5 */
[----:B------:R-:W-:Y:S01]  /*6940*/  IADD3 R171, R18, 0xe0, RZ ;  /* 0x000000e012ab7810 */ /* 0x000fe20007ffe0ff */
[----:B------:R-:W-:Y:S01]  /*6950*/  FMUL.FTZ R82, R30, R82 ;  /* 0x000000521e527220 */ /* 0x000fe20000410000 */
[----:B------:R1:W-:Y:S01]  /*6960*/  STS [R243+0x84c], R232 ;  /* 0x00084ce8f3007388 */ /* 0x0003e20000000800 */
[----:B------:R-:W-:Y:S01]  /*6970*/  FFMA.FTZ R185, R215, R185, R210 ;  /* 0x000000b9d7b97223 */ /* 0x000fe200000100d2 */
[----:B0-----:R-:W-:Y:S01]  /*6980*/  FMUL.FTZ R212, R178, R169 ;  /* 0x000000a9b2d47220 */ /* 0x001fe20000410000 */
[----:B------:R-:W-:Y:S01]  /*6990*/  FMUL.FTZ R210, R180, R75 ;  /* 0x0000004bb4d27220 */ /* 0x000fe20000410000 */
[----:B------:R-:W-:Y:S01]  /*69a0*/  STS [R243+0x840], R74 ;  /* 0x0008404af3007388 */ /* 0x000fe20000000800 */
[----:B------:R-:W-:Y:S01]  /*69b0*/  FFMA.FTZ R250, R214, R167, R185 ;  /* 0x000000a7d6fa7223 */ /* 0x000fe200000100b9 */
[----:B------:R-:W-:Y:S01]  /*69c0*/  IADD3 R75, R18, 0x20, RZ ;  /* 0x00000020124b7810 */ /* 0x000fe20007ffe0ff */
[----:B------:R-:W-:Y:S01]  /*69d0*/  IMAD.WIDE.U32 R86, R20, UR24, R86 ;  /* 0x0000001814567c25 */ /* 0x000fe2000f8e0056 */
[----:B------:R0:W-:Y:S01]  /*69e0*/  STS [R243+0x848], R212 ;  /* 0x000848d4f3007388 */ /* 0x0001e20000000800 */
[----:B------:R-:W-:-:S02]  /*69f0*/  IADD3 R167, R18, 0xa0, RZ ;  /* 0x000000a012a77810 */ /* 0x000fc40007ffe0ff */
[----:B------:R-:W-:Y:S01]  /*6a00*/  FFMA.FTZ R236, R213, R236, R250 ;  /* 0x000000ecd5ec7223 */ /* 0x000fe200000100fa */
[C---:B------:R-:W-:Y:S01]  /*6a10*/  IADD3 R169, R18.reuse, 0xc0, RZ ;  /* 0x000000c012a97810 */ /* 0x040fe20007ffe0ff */
[----:B------:R2:W-:Y:S01]  /*6a20*/  STS [R243+0x844], R210 ;  /* 0x000844d2f3007388 */ /* 0x0005e20000000800 */
[----:B------:R-:W-:Y:S01]  /*6a30*/  IADD3 R179, R18, 0x160, RZ ;  /* 0x0000016012b37810 */ /* 0x000fe20007ffe0ff */
[----:B------:R-:W-:Y:S01]  /*6a40*/  FFMA.FTZ R155, R138, -R155, R245 ;  /* 0x8000009b8a9b7223 */ /* 0x000fe200000100f5 */
[C---:B------:R-:W-:Y:S01]  /*6a50*/  IADD3 R181, R18.reuse, 0x180, RZ ;  /* 0x0000018012b57810 */ /* 0x040fe20007ffe0ff */
[----:B------:R-:W-:Y:S01]  /*6a60*/  FFMA.FTZ R236, R157, R234, R236 ;  /* 0x000000ea9dec7223 */ /* 0x000fe200000100ec */
[C---:B------:R-:W-:Y:S02]  /*6a70*/  IADD3 R183, R18.reuse, 0x1a0, RZ ;  /* 0x000001a012b77810 */ /* 0x040fe40007ffe0ff */
[----:B------:R-:W-:Y:S02]  /*6a80*/  IADD3 R185, R18, 0x1c0, RZ ;  /* 0x000001c012b97810 */ /* 0x000fe40007ffe0ff */
[----:B------:R-:W-:-:S02]  /*6a90*/  LEA.HI.SX32 R208, R165, R18, 0x1b ;  /* 0x00000012a5d07211 */ /* 0x000fc400078fdaff */
[-C--:B-1----:R-:W-:Y:S02]  /*6aa0*/  LEA.HI.SX32 R232, R18, R18.reuse, 0x1b ;  /* 0x0000001212e87211 */ /* 0x082fe400078fdaff */
[-C--:B0-----:R-:W-:Y:S01]  /*6ab0*/  LEA.HI.SX32 R212, R75, R18.reuse, 0x1b ;  /* 0x000000124bd47211 */ /* 0x081fe200078fdaff */
[----:B------:R-:W-:Y:S01]  /*6ac0*/  IMAD R75, R21, UR22, RZ ;  /* 0x00000016154b7c24 */ /* 0x000fe2000f8e02ff */
[-C--:B------:R-:W-:Y:S02]  /*6ad0*/  LEA.HI.SX32 R74, R161, R18.reuse, 0x1b ;  /* 0x00000012a14a7211 */ /* 0x080fe400078fdaff */
[-C--:B--2---:R-:W-:Y:S01]  /*6ae0*/  LEA.HI.SX32 R210, R163, R18.reuse, 0x1b ;  /* 0x00000012a3d27211 */ /* 0x084fe200078fdaff */
[----:B------:R-:W-:Y:S01]  /*6af0*/  IMAD R75, R20, UR23, R75 ;  /* 0x00000017144b7c24 */ /* 0x000fe2000f8e024b */
        /* <DEDUP_REMOVED lines=12> */
[----:B------:R-:W-:Y:S01]  /*6bc0*/  LEA R211, R74, R151, 0x2 ;  /* 0x000000974ad37211 */ /* 0x000fe200078e10ff */
[----:B------:R-:W-:Y:S01]  /*6bd0*/  FMUL.FTZ R74, R54, R159 ;  /* 0x0000009f364a7220 */ /* 0x000fe20000410000 */
[----:B------:R-:W-:-:S02]  /*6be0*/  LEA R210, R210, R151, 0x2 ;  /* 0x00000097d2d27211 */ /* 0x000fc400078e10ff */
[----:B------:R-:W-:Y:S01]  /*6bf0*/  LEA R208, R246, R151, 0x2 ;  /* 0x00000097f6d07211 */ /* 0x000fe200078e10ff */
[----:B------:R-:W-:Y:S01]  /*6c00*/  FMUL.FTZ R246, R50, R85 ;  /* 0x0000005532f67220 */ /* 0x000fe20000410000 */
[----:B------:R-:W-:Y:S01]  /*6c10*/  LEA R207, R248, R151, 0x2 ;  /* 0x00000097f8cf7211 */ /* 0x000fe200078e10ff */
[----:B------:R-:W-:Y:S01]  /*6c20*/  FMUL.FTZ R248, R48, R229 ;  /* 0x000000e530f87220 */ /* 0x000fe20000410000 */
[----:B------:R-:W-:Y:S01]  /*6c30*/  LEA R205, R250, R151, 0x2 ;  /* 0x00000097facd7211 */ /* 0x000fe200078e10ff */
[----:B------:R-:W-:Y:S01]  /*6c40*/  FMUL.FTZ R250, R42, R235 ;  /* 0x000000eb2afa7220 */ /* 0x000fe20000410000 */
[-C--:B------:R-:W-:Y:S01]  /*6c50*/  LEA R203, R252, R151.reuse, 0x2 ;  /* 0x00000097fccb7211 */ /* 0x080fe200078e10ff */
[----:B------:R-:W-:Y:S01]  /*6c60*/  BAR.SYNC.DEFER_BLOCKING 0x0 ;  /* 0x0000000000007b1d */ /* 0x000fe20000010000 */
[----:B------:R-:W-:Y:S01]  /*6c70*/  LEA R201, R175, R151, 0x2 ;  /* 0x00000097afc97211 */ /* 0x000fe200078e10ff */
[----:B------:R-:W-:Y:S01]  /*6c80*/  FMUL.FTZ R252, R40, R237 ;  /* 0x000000ed28fc7220 */ /* 0x000fe20000410000 */
[----:B------:R-:W-:-:S02]  /*6c90*/  LEA R199, R177, R151, 0x2 ;  /* 0x00000097b1c77211 */ /* 0x000fc400078e10ff */
[-C--:B------:R-:W-:Y:S02]  /*6ca0*/  LEA R197, R179, R151.reuse, 0x2 ;  /* 0x00000097b3c57211 */ /* 0x080fe400078e10ff */
[-C--:B------:R-:W-:Y:S02]  /*6cb0*/  LEA R195, R181, R151.reuse, 0x2 ;  /* 0x00000097b5c37211 */ /* 0x080fe400078e10ff */
[-C--:B------:R-:W-:Y:S02]  /*6cc0*/  LEA R193, R183, R151.reuse, 0x2 ;  /* 0x00000097b7c17211 */ /* 0x080fe400078e10ff */
[-C--:B------:R-:W-:Y:S02]  /*6cd0*/  LEA R191, R185, R151.reuse, 0x2 ;  /* 0x00000097b9bf7211 */ /* 0x080fe400078e10ff */
[-C--:B------:R-:W-:Y:S02]  /*6ce0*/  LEA R232, R232, R151.reuse, 0x2 ;  /* 0x00000097e8e87211 */ /* 0x080fe400078e10ff */
[----:B------:R-:W-:-:S02]  /*6cf0*/  LEA R189, R187, R151, 0x2 ;  /* 0x00000097bbbd7211 */ /* 0x000fc400078e10ff */
[----:B------:R-:W-:Y:S02]  /*6d00*/  IADD3 R85, R137, -UR4, RZ ;  /* 0x8000000489557c10 */ /* 0x000fe4000fffe0ff */
[----:B------:R-:W-:Y:S02]  /*6d10*/  IADD3 R75, R89, R75, RZ ;  /* 0x0000004b594b7210 */ /* 0x000fe40007ffe0ff */
[----:B------:R-:W-:Y:S02]  /*6d20*/  LEA R85, R85, 0xfffffe00, 0x9 ;  /* 0xfffffe0055557811 */ /* 0x000fe400078e48ff */
[----:B------:R-:W-:Y:S01]  /*6d30*/  IADD3 R237, -R137, UR4, RZ ;  /* 0x0000000489ed7c10 */ /* 0x000fe2000fffe1ff */
[----:B------:R-:W0:Y:S01]  /*6d40*/  LDS R233, [R232+0x840] ;  /* 0x00084000e8e97984 */ /* 0x000e220000000800 */
[----:B------:R-:W-:-:S03]  /*6d50*/  IADD3 R229, -R85, UR9, -R18 ;  /* 0x0000000955e57c10 */ /* 0x000fc6000fffe912 */
[----:B------:R-:W1:Y:S01]  /*6d60*/  LDS R187, [R212+0x8c0] ;  /* 0x0008c000d4bb7984 */ /* 0x000e620000000800 */
[----:B------:R-:W-:-:S03]  /*6d70*/  IMAD R237, R237, -0x200, RZ ;  /* 0xfffffe00eded7824 */ /* 0x000fc600078e02ff */
        /* <DEDUP_REMOVED lines=20> */
[----:B------:R-:W-:Y:S02]  /*6ec0*/  IMAD R83, R21, UR24, RZ ;  /* 0x0000001815537c24 */ /* 0x000fe4000f8e02ff */
[----:B------:R2:W-:Y:S01]  /*6ed0*/  STS [R243+0x10ac], R84 ;  /* 0x0010ac54f3007388 */ /* 0x0005e20000000800 */
[----:B---3--:R-:W-:Y:S01]  /*6ee0*/  FMUL.FTZ R74, R34, R239 ;  /* 0x000000ef224a7220 */ /* 0x008fe20000410000 */
[----:B------:R-:W-:Y:S02]  /*6ef0*/  IMAD R83, R20, UR25, R83 ;  /* 0x0000001914537c24 */ /* 0x000fe4000f8e0253 */
[----:B------:R3:W-:Y:S01]  /*6f00*/  STS [R243+0x10a0], R240 ;  /* 0x0010a0f0f3007388 */ /* 0x0007e20000000800 */
[----:B-1----:R-:W-:-:S03]  /*6f10*/  FMUL.FTZ R244, R26, R245 ;  /* 0x000000f51af47220 */ /* 0x002fc60000410000 */
[----:B------:R1:W-:Y:S01]  /*6f20*/  STS [R243+0x10a8], R74 ;  /* 0x0010a84af3007388 */ /* 0x0003e20000000800 */
[----:B------:R-:W-:Y:S02]  /*6f30*/  IADD3 R87, R87, R83, RZ ;  /* 0x0000005357577210 */ /* 0x000fe40007ffe0ff */
[----:B--2---:R-:W-:Y:S01]  /*6f40*/  LEA R84, P0, R88, UR26, 0x2 ;  /* 0x0000001a58547c11 */ /* 0x004fe2000f8010ff */
[----:B------:R2:W-:Y:S01]  /*6f50*/  STS [R243+0x10b0], R82 ;  /* 0x0010b052f3007388 */ /* 0x0005e20000000800 */
[----:B---3--:R-:W-:Y:S02]  /*6f60*/  FMUL.FTZ R240, R58, R231 ;  /* 0x000000e73af07220 */ /* 0x008fe40000410000 */
[----:B------:R-:W-:Y:S01]  /*6f70*/  LEA.HI.X R85, R88, UR27, R75, 0x2, P0 ;  /* 0x0000001b58557c11 */ /* 0x000fe200080f144b */
[----:B------:R3:W-:Y:S01]  /*6f80*/  STS [R243+0x1088], R246 ;  /* 0x001088f6f3007388 */ /* 0x0007e20000000800 */
[----:B------:R-:W-:Y:S02]  /*6f90*/  ISETP.GE.AND P0, PT, R229, 0x1, PT ;  /* 0x00000001e500780c */ /* 0x000fe40003f06270 */
[C---:B-1----:R-:W-:Y:S01]  /*6fa0*/  IADD3 R74, P1, R122.reuse, R88, RZ ;  /* 0x000000587a4a7210 */ /* 0x042fe20007f3e0ff */
[----:B------:R3:W-:Y:S01]  /*6fb0*/  STS [R243+0x108c], R248 ;  /* 0x00108cf8f3007388 */ /* 0x0007e20000000800 */
[----:B------:R-:W-:-:S02]  /*6fc0*/  IADD3 R88, P2, R122, R86, RZ ;  /* 0x000000567a587210 */ /* 0x000fc40007f5e0ff */
[C---:B--2---:R-:W-:Y:S01]  /*6fd0*/  LEA R82, P3, R86.reuse, UR28, 0x2 ;  /* 0x0000001c56527c11 */ /* 0x044fe2000f8610ff */
[----:B------:R3:W-:Y:S01]  /*6fe0*/  STS [R243+0x1098], R250 ;  /* 0x001098faf3007388 */ /* 0x0007e20000000800 */
[C---:B------:R-:W-:Y:S02]  /*6ff0*/  IADD3.X R75, R123.reuse, R75, RZ, P1, !PT ;  /* 0x0000004b7b4b7210 */ /* 0x040fe40000ffe4ff */
[----:B------:R-:W-:Y:S01]  /*7000*/  LEA.HI.X R83, R86, UR29, R87, 0x2, P3 ;  /* 0x0000001d56537c11 */ /* 0x000fe200098f1457 */
[----:B------:R3:W-:Y:S01]  /*7010*/  STS [R243+0x109c], R252 ;  /* 0x00109cfcf3007388 */ /* 0x0007e20000000800 */
[----:B------:R-:W-:-:S03]  /*7020*/  IADD3.X R89, R123, R87, RZ, P2, !PT ;  /* 0x000000577b597210 */ /* 0x000fc600017fe4ff */
[----:B------:R3:W-:Y:S04]  /*7030*/  STS [R243+0x10a4], R242 ;  /* 0x0010a4f2f3007388 */ /* 0x0007e80000000800 */
[----:B------:R3:W-:Y:S04]  /*7040*/  STS [R243+0x10b4], R238 ;  /* 0x0010b4eef3007388 */ /* 0x0007e80000000800 */
[----:B------:R3:W-:Y:S04]  /*7050*/  STS [R243+0x10b8], R244 ;  /* 0x0010b8f4f3007388 */ /* 0x0007e80000000800 */
[----:B------:R3:W-:Y:S01]  /*7060*/  STS [R243+0x10bc], R240 ;  /* 0x0010bcf0f3007388 */ /* 0x0007e20000000800 */
        /* <DEDUP_REMOVED lines=17> */
.L_x_8672:
[----:B------:R-:W-:Y:S05]  /*7180*/  BSYNC B0 ;  /* 0x0000000000007941 */ /* 0x000fea0003800000 */
.L_x_8671:
[----:B------:R-:W-:Y:S01]  /*7190*/  USHF.L.U64.HI UR8, UR5, 0x2, UR6 ;  /* 0x0000000205087899 */ /* 0x000fe20008010206 */
[----:B------:R-:W-:Y:S01]  /*71a0*/  IMAD.WIDE R84, R237, 0x4, R84 ;  /* 0x00000004ed547825 */ /* 0x000fe200078e0254 */
[----:B------:R-:W-:Y:S01]  /*71b0*/  USHF.L.U32 UR7, UR5, 0x2, URZ ;  /* 0x0000000205077899 */ /* 0x000fe2000800063f */
[----:B------:R-:W-:Y:S02]  /*71c0*/  ISETP.GE.AND P0, PT, R229, 0x21, PT ;  /* 0x00000021e500780c */ /* 0x000fe40003f06270 */
[----:B-1----:R-:W-:Y:S01]  /*71d0*/  FFMA.FTZ R74, R152, -R153, R231 ;  /* 0x80000099984a7223 */ /* 0x002fe200000100e7 */
[----:B------:R-:W-:-:S04]  /*71e0*/  IMAD.WIDE R82, R237, 0x4, R82 ;  /* 0x00000004ed527825 */ /* 0x000fc800078e0252 */
[----:B------:R-:W-:Y:S01]  /*71f0*/  FFMA.FTZ R236, R155, R230, R236 ;  /* 0x000000e69bec7223 */ /* 0x000fe200000100ec */
[----:B------:R-:W-:Y:S01]  /*7200*/  BSSY B0, `(.L_x_8673) ;  /* 0x0000011000007945 */ /* 0x000fe20003800000 */
[----:B------:R-:W-:Y:S01]  /*7210*/  FMUL.FTZ R227, R74, R227 ;  /* 0x000000e34ae37220 */ /* 0x000fe20000410000 */
[C---:B------:R-:W-:Y:S01]  /*7220*/  IMAD R86, R144.reuse, UR8, RZ ;  /* 0x0000000890567c24 */ /* 0x040fe2000f8e02ff */
[C---:B------:R-:W-:Y:S01]  /*7230*/  ISETP.GE.AND P1, PT, R229.reuse, 0x41, PT ;  /* 0x00000041e500780c */ /* 0x040fe20003f26270 */
[----:B------:R-:W-:Y:S01]  /*7240*/  IMAD.WIDE.U32 R84, R144, UR7, R84 ;  /* 0x0000000790547c25 */ /* 0x000fe2000f8e0054 */
[----:B------:R-:W-:-:S03]  /*7250*/  ISETP.GE.AND P6, PT, R229, 0x61, PT ;  /* 0x00000061e500780c */ /* 0x000fc60003fc6270 */
        /* <DEDUP_REMOVED lines=11> */
.L_x_8674:
[----:B------:R-:W-:Y:S05]  /*7310*/  BSYNC B0 ;  /* 0x0000000000007941 */ /* 0x000fea0003800000 */
.L_x_8673:
[----:B------:R-:W4:Y:S01]  /*7320*/  LDS R211, [R211+0x1180] ;  /* 0x00118000d3d37984 */ /* 0x000f220000000800 */
[----:B------:R-:W-:Y:S04]  /*7330*/  BSSY B0, `(.L_x_8675) ;  /* 0x0000004000007945 */ /* 0x000fe80003800000 */
[----:B------:R-:W-:Y:S05]  /*7340*/  @!P1 BRA `(.L_x_8676) ;  /* 0x0000000000089947 */ /* 0x000fea0003800000 */
[----:B------:R0:W-:Y:S04]  /*7350*/  REDG.E.ADD.F32.FTZ.RN.STRONG.GPU desc[UR10][R84.64+-0x700], R185 ;  /* 0xfff900b9540079a6 */ /* 0x0001e8000c10f38a */
[----:B----4-:R0:W-:Y:S02]  /*7360*/  REDG.E.ADD.F32.FTZ.RN.STRONG.GPU desc[UR10][R82.64+-0x700], R211 ;  /* 0xfff900d3520079a6 */ /* 0x0101e4000c10f38a */
.L_x_8676:
[----:B------:R-:W-:Y:S05]  /*7370*/  BSYNC B0 ;  /* 0x0000000000007941 */ /* 0x000fea0003800000 */
.L_x_8675:
        /* <DEDUP_REMOVED lines=11> */
.L_x_8678:
[----:B------:R-:W-:Y:S05]  /*7430*/  BSYNC B0 ;  /* 0x0000000000007941 */ /* 0x000fea0003800000 */
.L_x_8677:
[----:B------:R-:W0:Y:S01]  /*7440*/  LDS R209, [R209+0x1280] ;  /* 0x00128000d1d17984 */ /* 0x000e220000000800 */
[----:B------:R-:W-:Y:S04]  /*7450*/  BSSY B0, `(.L_x_8679) ;  /* 0x0000004000007945 */ /* 0x000fe80003800000 */
[----:B------:R-:W-:Y:S05]  /*7460*/  @!P1 BRA `(.L_x_8680) ;  /* 0x0000000000089947 */ /* 0x000fea0003800000 */
[----:B------:R1:W-:Y:S04]  /*7470*/  REDG.E.ADD.F32.FTZ.RN.STRONG.GPU desc[UR10][R84.64+-0x600], R181 ;  /* 0xfffa00b5540079a6 */ /* 0x0003e8000c10f38a */
[----:B0-----:R1:W-:Y:S02]  /*7480*/  REDG.E.ADD.F32.FTZ.RN.STRONG.GPU desc[UR10][R82.64+-0x600], R209 ;  /* 0xfffa00d1520079a6 */ /* 0x0013e4000c10f38a */
.L_x_8680:
[----:B------:R-:W-:Y:S05]  /*7490*/  BSYNC B0 ;  /* 0x0000000000007941 */ /* 0x000fea0003800000 */
.L_x_8679:
[----:B-12---:R1:W2:Y:S01]  /*74a0*/  LDS R75, [R208+0x1300] ;  /* 0x00130000d04b7984 */ /* 0x0062a20000000800 */
[----:B------:R-:W-:Y:S04]  /*74b0*/  BSSY B0, `(.L_x_8681) ;  /* 0x0000004000007945 */ /* 0x000fe80003800000 */
[----:B------:R-:W-:Y:S05]  /*74c0*/  @!P2 BRA `(.L_x_8682) ;  /* 0x000000000008a947 */ /* 0x000fea0003800000 */
[----:B------:R0:W-:Y:S04]  /*74d0*/  REDG.E.ADD.F32.FTZ.RN.STRONG.GPU desc[UR10][R84.64+-0x580], R179 ;  /* 0xfffa80b3540079a6 */ /* 0x0001e8000c10f38a */
[----:B--2---:R2:W-:Y:S02]  /*74e0*/  REDG.E.ADD.F32.FTZ.RN.STRONG.GPU desc[UR10][R82.64+-0x580], R75 ;  /* 0xfffa804b520079a6 */ /* 0x0045e4000c10f38a */
.L_x_8682:
[----:B------:R-:W-:Y:S05]  /*74f0*/  BSYNC B0 ;  /* 0x0000000000007941 */ /* 0x000fea0003800000 */
.L_x_8681:
[----:B------:R-:W0:Y:S01]  /*7500*/  LDS R207, [R207+0x1380] ;  /* 0x00138000cfcf7984 */ /* 0x000e220000000800 */
[----:B------:R-:W-:Y:S04]  /*7510*/  BSSY B0, `(.L_x_8683) ;  /* 0x0000004000007945 */ /* 0x000fe80003800000 */
[----:B------:R-:W-:Y:S05]  /*7520*/  @!P3 BRA `(.L_x_8684) ;  /* 0x000000000008b947 */ /* 0x000fea0003800000 */
[----:B------:R1:W-:Y:S04]  /*7530*/  REDG.E.ADD.F32.FTZ.RN.STRONG.GPU desc[UR10][R84.64+-0x500], R177 ;  /* 0xfffb00b1540079a6 */ /* 0x0003e8000c10f38a */
[----:B0-----:R1:W-:Y:S02]  /*7540*/  REDG.E.ADD.F32.FTZ.RN.STRONG.GPU desc[UR10][R82.64+-0x500], R207 ;  /* 0xfffb00cf520079a6 */ /* 0x0013e4000c10f38a */
.L_x_8684:
[----:B------:R-:W-:Y:S05]  /*7550*/  BSYNC B0 ;  /* 0x0000000000007941 */ /* 0x000fea0003800000 */
.L_x_8683:
[----:B------:R-:W0:Y:S01]  /*7560*/  LDS R205, [R205+0x1400] ;  /* 0x00140000cdcd7984 */ /* 0x000e220000000800 */
[----:B------:R-:W-:Y:S04]  /*7570*/  BSSY B0, `(.L_x_8685) ;  /* 0x0000004000007945 */ /* 0x000fe80003800000 */
[----:B------:R-:W-:Y:S05]  /*7580*/  @!P4 BRA `(.L_x_8686) ;  /* 0x000000000008c947 */ /* 0x000fea0003800000 */
[----:B------:R1:W-:Y:S04]  /*7590*/  REDG.E.ADD.F32.FTZ.RN.STRONG.GPU desc[UR10][R84.64+-0x480], R175 ;  /* 0xfffb80af540079a6 */ /* 0x0003e8000c10f38a */
[----:B0-----:R1:W-:Y:S02]  /*75a0*/  REDG.E.ADD.F32.FTZ.RN.STRONG.GPU desc[UR10][R82.64+-0x480], R205 ;  /* 0xfffb80cd520079a6 */ /* 0x0013e4000c10f38a */
.L_x_8686:
[----:B------:R-:W-:Y:S05]  /*75b0*/  BSYNC B0 ;  /* 0x0000000000007941 */ /* 0x000fea0003800000 */
.L_x_8685:
[----:B------:R-:W0:Y:S01]  /*75c0*/  LDS R203, [R203+0x1480] ;  /* 0x00148000cbcb7984 */ /* 0x000e220000000800 */
[----:B------:R-:W-:Y:S04]  /*75d0*/  BSSY B0, `(.L_x_8687) ;  /* 0x0000004000007945 */ /* 0x000fe80003800000 */
[----:B------:R-:W-:Y:S05]  /*75e0*/  @!P5 BRA `(.L_x_8688) ;  /* 0x000000000008d947 */ /* 0x000fea0003800000 */
[----:B------:R1:W-:Y:S04]  /*75f0*/  REDG.E.ADD.F32.FTZ.RN.STRONG.GPU desc[UR10][R84.64+-0x400], R173 ;  /* 0xfffc00ad540079a6 */ /* 0x0003e8000c10f38a */
[----:B0-----:R1:W-:Y:S02]  /*7600*/  REDG.E.ADD.F32.FTZ.RN.STRONG.GPU desc[UR10][R82.64+-0x400], R203 ;  /* 0xfffc00cb520079a6 */ /* 0x0013e4000c10f38a */
.L_x_8688:
[----:B------:R-:W-:Y:S05]  /*7610*/  BSYNC B0 ;  /* 0x0000000000007941 */ /* 0x000fea0003800000 */
.L_x_8687:
        /* <DEDUP_REMOVED lines=11> */
.L_x_8690:
[----:B------:R-:W-:Y:S05]  /*76d0*/  BSYNC B0 ;  /* 0x0000000000007941 */ /* 0x000fea0003800000 */
.L_x_8689:
[----:B------:R-:W0:Y:S01]  /*76e0*/  LDS R199, [R199+0x1580] ;  /* 0x00158000c7c77984 */ /* 0x000e220000000800 */
[----:B------:R-:W-:Y:S04]  /*76f0*/  BSSY B0, `(.L_x_8691) ;  /* 0x0000004000007945 */ /* 0x000fe80003800000 */
[----:B------:R-:W-:Y:S05]  /*7700*/  @!P1 BRA `(.L_x_8692) ;  /* 0x0000000000089947 */ /* 0x000fea0003800000 */
[----:B------:R1:W-:Y:S04]  /*7710*/  REDG.E.ADD.F32.FTZ.RN.STRONG.GPU desc[UR10][R84.64+-0x300], R169 ;  /* 0xfffd00a9540079a6 */ /* 0x0003e8000c10f38a */
[----:B0-----:R1:W-:Y:S02]  /*7720*/  REDG.E.ADD.F32.FTZ.RN.STRONG.GPU desc[UR10][R82.64+-0x300], R199 ;  /* 0xfffd00c7520079a6 */ /* 0x0013e4000c10f38a */
.L_x_8692:
[----:B------:R-:W-:Y:S05]  /*7730*/  BSYNC B0 ;  /* 0x0000000000007941 */ /* 0x000fea0003800000 */
.L_x_8691:
[----:B------:R-:W0:Y:S01]  /*7740*/  LDS R197, [R197+0x1600] ;  /* 0x00160000c5c57984 */ /* 0x000e220000000800 */
[----:B------:R-:W-:Y:S04]  /*7750*/  BSSY B0, `(.L_x_8693) ;  /* 0x0000004000007945 */ /* 0x000fe80003800000 */
[----:B------:R-:W-:Y:S05]  /*7760*/  @!P2 BRA `(.L_x_8694) ;  /* 0x000000000008a947 */ /* 0x000fea0003800000 */
[----:B------:R1:W-:Y:S04]  /*7770*/  REDG.E.ADD.F32.FTZ.RN.STRONG.GPU desc[UR10][R84.64+-0x280], R167 ;  /* 0xfffd80a7540079a6 */ /* 0x0003e8000c10f38a */
[----:B0-----:R1:W-:Y:S02]  /*7780*/  REDG.E.ADD.F32.FTZ.RN.STRONG.GPU desc[UR10][R82.64+-0x280], R197 ;  /* 0xfffd80c5520079a6 */ /* 0x0013e4000c10f38a */
.L_x_8694:
[----:B------:R-:W-:Y:S05]  /*7790*/  BSYNC B0 ;  /* 0x0000000000007941 */ /* 0x000fea0003800000 */
.L_x_8693:
[----:B------:R-:W0:Y:S01]  /*77a0*/  LDS R195, [R195+0x1680] ;  /* 0x00168000c3c37984 */ /* 0x000e220000000800 */
[----:B------:R-:W-:Y:S04]  /*77b0*/  BSSY B0, `(.L_x_8695) ;  /* 0x0000004000007945 */ /* 0x000fe80003800000 */
[----:B------:R-:W-:Y:S05]  /*77c0*/  @!P3 BRA `(.L_x_8696) ;  /* 0x000000000008b947 */ /* 0x000fea0003800000 */
[----:B------:R1:W-:Y:S04]  /*77d0*/  REDG.E.ADD.F32.FTZ.RN.STRONG.GPU desc[UR10][R84.64+-0x200], R165 ;  /* 0xfffe00a5540079a6 */ /* 0x0003e8000c10f38a */
[----:B0-----:R1:W-:Y:S02]  /*77e0*/  REDG.E.ADD.F32.FTZ.RN.STRONG.GPU desc[UR10][R82.64+-0x200], R195 ;  /* 0xfffe00c3520079a6 */ /* 0x0013e4000c10f38a */
.L_x_8696:
[----:B------:R-:W-:Y:S05]  /*77f0*/  BSYNC B0 ;  /* 0x0000000000007941 */ /* 0x000fea0003800000 */
.L_x_8695:
[----:B------:R-:W0:Y:S01]  /*7800*/  LDS R193, [R193+0x1700] ;  /* 0x00170000c1c17984 */ /* 0x000e220000000800 */
[----:B------:R-:W-:Y:S04]  /*7810*/  BSSY B0, `(.L_x_8697) ;  /* 0x0000004000007945 */ /* 0x000fe80003800000 */
[----:B------:R-:W-:Y:S05]  /*7820*/  @!P4 BRA `(.L_x_8698) ;  /* 0x000000000008c947 */ /* 0x000fea0003800000 */
[----:B------:R1:W-:Y:S04]  /*7830*/  REDG.E.ADD.F32.FTZ.RN.STRONG.GPU desc[UR10][R84.64+-0x180], R163 ;  /* 0xfffe80a3540079a6 */ /* 0x0003e8000c10f38a */
[----:B0-----:R1:W-:Y:S02]  /*7840*/  REDG.E.ADD.F32.FTZ.RN.STRONG.GPU desc[UR10][R82.64+-0x180], R193 ;  /* 0xfffe80c1520079a6 */ /* 0x0013e4000c10f38a */
.L_x_8698:
[----:B------:R-:W-:Y:S05]  /*7850*/  BSYNC B0 ;  /* 0x0000000000007941 */ /* 0x000fea0003800000 */
.L_x_8697:
[----:B------:R-:W0:Y:S01]  /*7860*/  LDS R191, [R191+0x1780] ;  /* 0x00178000bfbf7984 */ /* 0x000e220000000800 */
[----:B------:R-:W-:Y:S04]  /*7870*/  BSSY B0, `(.L_x_8699) ;  /* 0x0000004000007945 */ /* 0x000fe80003800000 */
[----:B------:R-:W-:Y:S05]  /*7880*/  @!P5 BRA `(.L_x_8700) ;  /* 0x000000000008d947 */ /* 0x000fea0003800000 */
[----:B------:R1:W-:Y:S04]  /*7890*/  REDG.E.ADD.F32.FTZ.RN.STRONG.GPU desc[UR10][R84.64+-0x100], R161 ;  /* 0xffff00a1540079a6 */ /* 0x0003e8000c10f38a */
[----:B0-----:R1:W-:Y:S02]  /*78a0*/  REDG.E.ADD.F32.FTZ.RN.STRONG.GPU desc[UR10][R82.64+-0x100], R191 ;  /* 0xffff00bf520079a6 */ /* 0x0013e4000c10f38a */
.L_x_8700:
[----:B------:R-:W-:Y:S05]  /*78b0*/  BSYNC B0 ;  /* 0x0000000000007941 */ /* 0x000fea0003800000 */
.L_x_8699:
[----:B------:R-:W0:Y:S01]  /*78c0*/  LDS R189, [R189+0x1800] ;  /* 0x00180000bdbd7984 */ /* 0x000e220000000800 */
[----:B------:R-:W-:Y:S04]  /*78d0*/  BSSY B0, `(.L_x_8701) ;  /* 0x0000004000007945 */ /* 0x000fe80003800000 */
[----:B------:R-:W-:Y:S05]  /*78e0*/  @!P6 BRA `(.L_x_8702) ;  /* 0x000000000008e947 */ /* 0x000fea0003800000 */
[----:B------:R1:W-:Y:S04]  /*78f0*/  REDG.E.ADD.F32.FTZ.RN.STRONG.GPU desc[UR10][R84.64+-0x80], R159 ;  /* 0xffff809f540079a6 */ /* 0x0003e8000c10f38a */
[----:B0-----:R1:W-:Y:S02]  /*7900*/  REDG.E.ADD.F32.FTZ.RN.STRONG.GPU desc[UR10][R82.64+-0x80], R189 ;  /* 0xffff80bd520079a6 */ /* 0x0013e4000c10f38a */
.L_x_8702:
[----:B------:R-:W-:Y:S05]  /*7910*/  BSYNC B0 ;  /* 0x0000000000007941 */ /* 0x000fea0003800000 */
.L_x_8701:
[----:B------:R-:W5:Y:S01]  /*7920*/  SHFL.DOWN P0, R87, R86, 0x1, 0x1f ;  /* 0x08201f0056577f89 */ /* 0x000f620000000000 */
[CC--:B012---:R-:W-:Y:S01]  /*7930*/  FMUL.FTZ R82, R133.reuse, R192.reuse ;  /* 0x000000c085527220 */ /* 0x0c7fe20000410000 */
[----:B------:R-:W-:Y:S01]  /*7940*/  FMUL.FTZ R72, R72, R192 ;  /* 0x000000c048487220 */ /* 0x000fe20000410000 */
[-C--:B------:R-:W-:Y:S01]  /*7950*/  FMUL.FTZ R70, R70, R184.reuse ;  /* 0x000000b846467220 */ /* 0x080fe20000410000 */
[----:B------:R-:W-:Y:S01]  /*7960*/  FMUL.FTZ R184, R133, R184 ;  /* 0x000000b885b87220 */ /* 0x000fe20000410000 */
[----:B------:R-:W-:Y:S01]  /*7970*/  FMUL.FTZ R215, R215, R82 ;  /* 0x00000052d7d77220 */ /* 0x000fe20000410000 */
[----:B------:R-:W-:Y:S01]  /*7980*/  FFMA.FTZ R93, R72, R37, R93 ;  /* 0x00000025485d7223 */ /* 0x000fe2000001005d */
        /* <DEDUP_REMOVED lines=16> */
[----:B------:R-:W-:Y:S01]  /*7a90*/  FMUL.FTZ R219, R219, R184 ;  /* 0x000000b8dbdb7220 */ /* 0x000fe20000410000 */
[----:B-----5:R-:W-:Y:S01]  /*7aa0*/  @P0 FADD R87, R86, R87 ;  /* 0x0000005756570221 */ /* 0x020fe20000000000 */
[----:B------:R-:W-:Y:S01]  /*7ab0*/  FFMA.FTZ R102, R79, R47, R102 ;  /* 0x0000002f4f667223 */ /* 0x000fe20000010066 */
[----:B------:R-:W-:Y:S01]  /*7ac0*/  FMUL.FTZ R81, R81, R190 ;  /* 0x000000be51517220 */ /* 0x000fe20000410000 */
[----:B------:R-:W-:Y:S01]  /*7ad0*/  FMUL.FTZ R75, R216, R75 ;  /* 0x0000004bd84b7220 */ /* 0x000fe20000410000 */
[----:B------:R-:W-:Y:S01]  /*7ae0*/  FFMA.FTZ R79, R172, R79, R71 ;  /* 0x0000004fac4f7223 */ /* 0x000fe20000010047 */
[----:B------:R-:W0:Y:S01]  /*7af0*/  SHFL.DOWN P0, R84, R87, 0x2, 0x1f ;  /* 0x08401f0057547f89 */ /* 0x000e220000000000 */
        /* <DEDUP_REMOVED lines=9> */
[----:B------:R-:W-:Y:S01]  /*7b90*/  ISETP.NE.AND P1, PT, R17, RZ, PT ;  /* 0x000000ff1100720c */ /* 0x000fe20003f25270 */
[----:B------:R-:W-:Y:S01]  /*7ba0*/  FFMA.FTZ R98, R81, R39, R98 ;  /* 0x0000002751627223 */ /* 0x000fe20000010062 */
[----:B------:R-:W-:Y:S01]  /*7bb0*/  ISETP.NE.AND P2, PT, R18, RZ, PT ;  /* 0x000000ff1200720c */ /* 0x000fe20003f45270 */
[----:B------:R-:W-:Y:S01]  /*7bc0*/  FMUL.FTZ R138, R138, R200 ;  /* 0x000000c88a8a7220 */ /* 0x000fe20000410000 */
[----:B------:R-:W-:Y:S01]  /*7bd0*/  FMUL.FTZ R68, R68, R228 ;  /* 0x000000e444447220 */ /* 0x000fe20000410000 */
[----:B------:R-:W-:Y:S01]  /*7be0*/  FFMA.FTZ R104, R69, R51, R104 ;  /* 0x0000003345687223 */ /* 0x000fe20000010068 */
[----:B------:R-:W-:Y:S01]  /*7bf0*/  FFMA.FTZ R71, R176, R69, R71 ;  /* 0x00000045b0477223 */ /* 0x000fe20000010047 */
[C---:B------:R-:W-:Y:S01]  /*7c00*/  FMUL.FTZ R85, R133.reuse, R194 ;  /* 0x000000c285557220 */ /* 0x040fe20000410000 */
[----:B------:R-:W-:Y:S01]  /*7c10*/  FMUL.FTZ R196, R133, R196 ;  /* 0x000000c485c47220 */ /* 0x000fe20000410000 */
[----:B------:R-:W-:Y:S01]  /*7c20*/  FMUL.FTZ R157, R157, R198 ;  /* 0x000000c69d9d7220 */ /* 0x000fe20000410000 */
[C---:B------:R-:W-:Y:S01]  /*7c30*/  FMUL.FTZ R200, R133.reuse, R200 ;  /* 0x000000c885c87220 */ /* 0x040fe20000410000 */
[C---:B------:R-:W-:Y:S01]  /*7c40*/  FMUL.FTZ R81, R133.reuse, R202 ;  /* 0x000000ca85517220 */ /* 0x040fe20000410000 */
[C---:B------:R-:W-:Y:S01]  /*7c50*/  FMUL.FTZ R206, R133.reuse, R206 ;  /* 0x000000ce85ce7220 */ /* 0x040fe20000410000 */
[----:B------:R-:W-:Y:S01]  /*7c60*/  FMUL.FTZ R228, R133, R228 ;  /* 0x000000e485e47220 */ /* 0x000fe20000410000 */
[----:B0-----:R-:W-:Y:S01]  /*7c70*/  @P0 FADD R84, R87, R84 ;  /* 0x0000005457540221 */ /* 0x001fe20000000000 */
[C---:B------:R-:W-:Y:S01]  /*7c80*/  FMUL.FTZ R69, R133.reuse, R226 ;  /* 0x000000e285457220 */ /* 0x040fe20000410000 */
[----:B------:R-:W-:Y:S01]  /*7c90*/  FMUL.FTZ R133, R133, R225 ;  /* 0x000000e185857220 */ /* 0x000fe20000410000 */
[----:B------:R-:W-:Y:S01]  /*7ca0*/  FFMA.FTZ R94, R75, R31, R94 ;  /* 0x0000001f4b5e7223 */ /* 0x000fe2000001005e */
[----:B------:R-:W-:Y:S01]  /*7cb0*/  FFMA.FTZ R156, R156, R75, R157 ;  /* 0x0000004b9c9c7223 */ /* 0x000fe2000001009d */
        /* <DEDUP_REMOVED lines=26> */
[----:B------:R-:W-:Y:S01]  /*7e60*/  FADD.FTZ R112, R215, R112 ;  /* 0x00000070d7707221 */ /* 0x000fe20000010000 */
[----:B------:R-:W-:Y:S01]  /*7e70*/  FFMA.FTZ R59, R82, R33, R59 ;  /* 0x00000021523b7223 */ /* 0x000fe2000001003b */
[----:B------:R-:W-:Y:S01]  /*7e80*/  FADD.FTZ R111, R164, R111 ;  /* 0x0000006fa46f7221 */ /* 0x000fe20000010000 */
[----:B------:R-:W0:Y:S01]  /*7e90*/  SHFL.DOWN P0, R84, R89, 0x8, 0x1f ;  /* 0x09001f0059547f89 */ /* 0x000e220000000000 */
[----:B------:R-:W-:Y:S01]  /*7ea0*/  FADD.FTZ R109, R160, R109 ;  /* 0x0000006da06d7221 */ /* 0x000fe20000010000 */
        /* <DEDUP_REMOVED lines=24> */
[----:B0-----:R-:W-:-:S11]  /*8030*/  LEA R151, R134, R151, 0x2 ;  /* 0x0000009786977211 */ /* 0x001fd600078e10ff */
[----:B------:R-:W0:Y:S02]  /*8040*/  @P0 LDS R69, [R151+0x2b78] ;  /* 0x002b780097450984 */ /* 0x000e240000000800 */
[----:B0-----:R-:W-:-:S05]  /*8050*/  @P0 FADD.FTZ R72, R72, R69 ;  /* 0x0000004548480221 */ /* 0x001fca0000010000 */
[----:B------:R1:W-:Y:S02]  /*8060*/  STS [R151+0x2b78], R72 ;  /* 0x002b784897007388 */ /* 0x0003e40000000800 */
.L_x_8704:
[----:B------:R-:W-:Y:S05]  /*8070*/  BSYNC B0 ;  /* 0x0000000000007941 */ /* 0x000fea0003800000 */
.L_x_8703:
[----:B------:R-:W-:Y:S01]  /*8080*/  IADD3 R134, R134, 0x1, RZ ;  /* 0x0000000186867810 */ /* 0x000fe20007ffe0ff */
[----:B------:R-:W-:-:S03]  /*8090*/  UIADD3 UR5, UP0, UR5, 0x1, URZ ;  /* 0x0000000105057890 */ /* 0x000fc6000ff1e03f */
[----:B------:R-:W-:Y:S01]  /*80a0*/  ISETP.GE.AND P0, PT, R134, UR30, PT ;  /* 0x0000001e86007c0c */ /* 0x000fe2000bf06270 */
[----:B------:R-:W-:-:S12]  /*80b0*/  UIADD3.X UR6, URZ, UR6, URZ, UP0, !UPT ;  /* 0x000000063f067290 */ /* 0x000fd800087fe43f */
[----:B------:R-:W-:Y:S05]  /*80c0*/  @!P0 BRA `(.L_x_8705) ;  /* 0xffffffc800e48947 */ /* 0x000fea000383ffff */
.L_x_8668:
[----:B------:R-:W-:Y:S08]  /*80d0*/  BAR.SYNC.DEFER_BLOCKING 0x0 ;  /* 0x0000000000007b1d */ /* 0x000ff00000010000 */
[----:B------:R-:W2:Y:S01]  /*80e0*/  LDC.64 R46, c[0x0][0x388] ;  /* 0x0000e200ff2e7b82 */ /* 0x000ea20000000a00 */
[----:B------:R-:W-:-:S07]  /*80f0*/  ULDC.64 UR6, c[0x0][0x390] ;  /* 0x0000e40000067ab9 */ /* 0x000fce0000000a00 */
[----:B------:R-:W5:Y:S08]  /*8100*/  LDC.64 R48, c[0x0][0x3e0] ;  /* 0x0000f800ff307b82 */ /* 0x000f700000000a00 */
[----:B------:R-:W0:Y:S01]  /*8110*/  LDC.64 R52, c[0x0][0x3a8] ;  /* 0x0000ea00ff347b82 */ /* 0x000e220000000a00 */
[----:B------:R-:W3:Y:S04]  /*8120*/  LDG.E.128 R28, desc[UR10][R124.64] ;  /* 0x0000000a7c1c7981 */ /* 0x000ee8000c1e1d00 */
[----:B------:R-:W4:Y:S01]  /*8130*/  LDG.E.128 R32, desc[UR10][R124.64+0x200] ;  /* 0x0002000a7c207981 */ /* 0x000f22000c1e1d00 */
[----:B------:R-:W-:-:S02]  /*8140*/  UIADD3 UR4, UR4, 0x1, URZ ;  /* 0x0000000104047890 */ /* 0x000fc4000fffe03f */
[----:B------:R-:W1:Y:S01]  /*8150*/  LDC.64 R54, c[0x0][0x3f0] ;  /* 0x0000fc00ff367b82 */ /* 0x000e620000000a00 */
[----:B---3--:R-:W-:Y:S04]  /*8160*/  STS.128 [R4], R28 ;  /* 0x0000001c04007388 */ /* 0x008fe80000000c00 */
[----:B----4-:R-:W-:Y:S01]  /*8170*/  STS.128 [R4+0x200], R32 ;  /* 0x0002002004007388 */ /* 0x010fe20000000c00 */
[----:B------:R-:W-:-:S03]  /*8180*/  NOP ;  /* 0x0000000000007918 */ /* 0x000fc60000000000 */
[----:B------:R-:W3:Y:S04]  /*8190*/  LDS.128 R36, [R3] ;  /* 0x0000000003247984 */ /* 0x000ee80000000c00 */
[----:B------:R-:W4:Y:S01]  /*81a0*/  LDS.128 R28, [R3+0x10] ;  /* 0x00001000031c7984 */ /* 0x000f220000000c00 */
[--C-:B---3--:R-:W-:Y:S02]  /*81b0*/  HADD2.F32 R27, -RZ, R36.reuse.H0_H0 ;  /* 0x20000024ff1b7230 */ /* 0x108fe40000004100 */
        /* <DEDUP_REMOVED lines=16> */
[----:B------:R-:W3:Y:S01]  /*82c0*/  @!P2 MUFU.EX2 R0, R0 ;  /* 0x000000000000a308 */ /* 0x000ee20000000800 */
[----:B------:R-:W-:-:S07]  /*82d0*/  @!P3 FMUL.FTZ R27, R27, -1.4426950216293334961 ;  /* 0xbfb8aa3b1b1bb820 */ /* 0x000fce0000410000 */
[----:B------:R-:W2:Y:S08]  /*82e0*/  @!P3 MUFU.EX2 R27, R27 ;  /* 0x0000001b001bb308 */ /* 0x000eb00000000800 */
[----:B------:R-:W5:Y:S01]  /*82f0*/  @!P4 MUFU.EX2 R32, R32 ;  /* 0x000000200020c308 */ /* 0x000f620000000800 */
[----:B---3--:R-:W-:Y:S01]  /*8300*/  @!P2 FADD.FTZ R26, R0, 1 ;  /* 0x3f800000001aa421 */ /* 0x008fe20000010000 */
[----:B------:R-:W-:Y:S01]  /*8310*/  FADD.FTZ R0, R35, R22 ;  /* 0x0000001623007221 */ /* 0x000fe20000010000 */
[----:B------:R-:W-:-:S04]  /*8320*/  HADD2.F32 R35, -RZ, R38.H1_H1 ;  /* 0x30000026ff237230 */ /* 0x000fc80000004100 */
[----:B------:R-:W-:Y:S01]  /*8330*/  FSETP.GTU.FTZ.AND P6, PT, R0, 20, PT ;  /* 0x41a000000000780b */ /* 0x000fe20003fdc000 */
[--C-:B------:R-:W-:Y:S01]  /*8340*/  FADD.FTZ R36, R35, R22.reuse ;  /* 0x0000001623247221 */ /* 0x100fe20000010000 */
[----:B--2---:R-:W-:Y:S01]  /*8350*/  @!P3 FADD.FTZ R27, R27, 1 ;  /* 0x3f8000001b1bb421 */ /* 0x004fe20000010000 */
[----:B------:R2:W3:Y:S01]  /*8360*/  @!P2 MUFU.RCP R37, R26 ;  /* 0x0000001a0025a308 */ /* 0x0004e20000001000 */
[--C-:B------:R-:W-:Y:S02]  /*8370*/  HADD2.F32 R35, -RZ, R39.reuse.H0_H0 ;  /* 0x20000027ff237230 */ /* 0x100fe40000004100 */
[----:B------:R-:W-:Y:S01]  /*8380*/  FSETP.GTU.FTZ.AND P0, PT, R36, 20, PT ;  /* 0x41a000002400780b */ /* 0x000fe20003f1c000 */
[----:B------:R-:W-:Y:S02]  /*8390*/  HADD2.F32 R39, -RZ, R39.H1_H1 ;  /* 0x30000027ff277230 */ /* 0x000fe40000004100 */
[--C-:B------:R-:W-:Y:S01]  /*83a0*/  FADD.FTZ R38, R35, R22.reuse ;  /* 0x0000001623267221 */ /* 0x100fe20000010000 */
[----:B-----5:R-:W-:Y:S01]  /*83b0*/  @!P4 FADD.FTZ R32, R32, 1 ;  /* 0x3f8000002020c421 */ /* 0x020fe20000010000 */
[----:B------:R5:W0:Y:S01]  /*83c0*/  @!P3 MUFU.RCP R34, R27 ;  /* 0x0000001b0022b308 */ /* 0x000a220000001000 */
[----:B------:R-:W-:Y:S01]  /*83d0*/  FADD.FTZ R39, R39, R22 ;  /* 0x0000001627277221 */ /* 0x000fe20000010000 */
[----:B------:R-:W-:Y:S01]  /*83e0*/  @!P6 FMUL.FTZ R0, R0, -1.4426950216293334961 ;  /* 0xbfb8aa3b0000e820 */ /* 0x000fe20000410000 */
[----:B------:R-:W-:Y:S01]  /*83f0*/  FSETP.GTU.FTZ.AND P1, PT, R38, 20, PT ;  /* 0x41a000002600780b */ /* 0x000fe20003f3c000 */
[----:B----4-:R-:W-:-:S04]  /*8400*/  HADD2.F32 R35, -RZ, R28.H1_H1 ;  /* 0x3000001cff237230 */ /* 0x010fc80000004100 */
[----:B--2---:R-:W-:Y:S01]  /*8410*/  @!P0 FMUL.FTZ R26, R36, -1.4426950216293334961 ;  /* 0xbfb8aa3b241a8820 */ /* 0x004fe20000410000 */
[----:B-----5:R-:W-:Y:S01]  /*8420*/  HADD2.F32 R27, -RZ, R28.H0_H0 ;  /* 0x2000001cff1b7230 */ /* 0x020fe20000004100 */
[----:B------:R-:W2:Y:S01]  /*8430*/  @!P4 MUFU.RCP R32, R32 ;  /* 0x000000200020c308 */ /* 0x000ea20000001000 */
[----:B---3--:R-:W-:Y:S01]  /*8440*/  @!P2 FMUL.FTZ R116, R116, R37 ;  /* 0x000000257474a220 */ /* 0x008fe20000410000 */
[----:B------:R-:W-:Y:S01]  /*8450*/  FSETP.GTU.FTZ.AND P2, PT, R39, 20, PT ;  /* 0x41a000002700780b */ /* 0x000fe20003f5c000 */
[--C-:B------:R-:W-:Y:S01]  /*8460*/  FADD.FTZ R35, R35, R22.reuse ;  /* 0x0000001623237221 */ /* 0x100fe20000010000 */
[----:B------:R-:W-:Y:S02]  /*8470*/  FADD.FTZ R36, R27, R22 ;  /* 0x000000161b247221 */ /* 0x000fe40000010000 */
[----:B------:R-:W-:Y:S01]  /*8480*/  @!P1 FMUL.FTZ R27, R38, -1.4426950216293334961 ;  /* 0xbfb8aa3b261b9820 */ /* 0x000fe20000410000 */
[----:B0-----:R-:W-:Y:S01]  /*8490*/  @!P3 FMUL.FTZ R113, R113, R34 ;  /* 0x000000227171b220 */ /* 0x001fe20000410000 */
[----:B------:R-:W0:Y:S01]  /*84a0*/  @!P5 MUFU.EX2 R33, R33 ;  /* 0x000000210021d308 */ /* 0x000e220000000800 */
[----:B------:R-:W-:-:S06]  /*84b0*/  FSETP.GTU.FTZ.AND P3, PT, R36, 20, PT ;  /* 0x41a000002400780b */ /* 0x000fcc0003f7c000 */
[----:B------:R-:W-:Y:S01]  /*84c0*/  @!P2 FMUL.FTZ R28, R39, -1.4426950216293334961 ;  /* 0xbfb8aa3b271ca820 */ /* 0x000fe20000410000 */
[----:B------:R-:W3:Y:S01]  /*84d0*/  @!P6 MUFU.EX2 R0, R0 ;  /* 0x000000000000e308 */ /* 0x000ee20000000800 */
[----:B--2---:R-:W-:Y:S01]  /*84e0*/  @!P4 FMUL.FTZ R115, R115, R32 ;  /* 0x000000207373c220 */ /* 0x004fe20000410000 */
[----:B------:R-:W-:-:S04]  /*84f0*/  FSETP.GTU.FTZ.AND P4, PT, R35, 20, PT ;  /* 0x41a000002300780b */ /* 0x000fc80003f9c000 */
[----:B------:R-:W-:Y:S02]  /*8500*/  @!P3 FMUL.FTZ R32, R36, -1.4426950216293334961 ;  /* 0xbfb8aa3b2420b820 */ /* 0x000fe40000410000 */
[----:B------:R-:W2:Y:S01]  /*8510*/  @!P0 MUFU.EX2 R26, R26 ;  /* 0x0000001a001a8308 */ /* 0x000ea20000000800 */
[----:B0-----:R-:W-:-:S06]  /*8520*/  @!P5 FADD.FTZ R33, R33, 1 ;  /* 0x3f8000002121d421 */ /* 0x001fcc0000010000 */
[----:B------:R-:W-:Y:S01]  /*8530*/  @!P4 FMUL.FTZ R34, R35, -1.4426950216293334961 ;  /* 0xbfb8aa3b2322c820 */ /* 0x000fe20000410000 */
[----:B------:R-:W0:Y:S01]  /*8540*/  @!P1 MUFU.EX2 R27, R27 ;  /* 0x0000001b001b9308 */ /* 0x000e220000000800 */
[----:B---3--:R-:W-:Y:S01]  /*8550*/  @!P6 FADD.FTZ R0, R0, 1 ;  /* 0x3f8000000000e421 */ /* 0x008fe20000010000 */
[--C-:B------:R-:W-:Y:S02]  /*8560*/  HADD2.F32 R35, -RZ, R29.reuse.H0_H0 ;  /* 0x2000001dff237230 */ /* 0x100fe40000004100 */
[----:B------:R-:W-:-:S03]  /*8570*/  HADD2.F32 R29, -RZ, R29.H1_H1 ;  /* 0x3000001dff1d7230 */ /* 0x000fc60000004100 */
[--C-:B------:R-:W-:Y:S01]  /*8580*/  FADD.FTZ R38, R35, R22.reuse ;  /* 0x0000001623267221 */ /* 0x100fe20000010000 */
[----:B------:R-:W3:Y:S01]  /*8590*/  @!P2 MUFU.EX2 R28, R28 ;  /* 0x0000001c001ca308 */ /* 0x000ee20000000800 */
[----:B--2---:R-:W-:Y:S01]  /*85a0*/  @!P0 FADD.FTZ R26, R26, 1 ;  /* 0x3f8000001a1a8421 */ /* 0x004fe20000010000 */
[----:B------:R-:W-:Y:S01]  /*85b0*/  FADD.FTZ R39, R29, R22 ;  /* 0x000000161d277221 */ /* 0x000fe20000010000 */
[----:B------:R-:W-:-:S05]  /*85c0*/  HADD2.F32 R29, -RZ, R30.H0_H0 ;  /* 0x2000001eff1d7230 */ /* 0x000fca0000004100 */
[----:B------:R-:W2:Y:S01]  /*85d0*/  @!P3 MUFU.EX2 R32, R32 ;  /* 0x000000200020b308 */ /* 0x000ea20000000800 */
[----:B0-----:R-:W-:Y:S01]  /*85e0*/  @!P1 FADD.FTZ R27, R27, 1 ;  /* 0x3f8000001b1b9421 */ /* 0x001fe20000010000 */
[----:B------:R-:W-:Y:S01]  /*85f0*/  FADD.FTZ R40, R29, R22 ;  /* 0x000000161d287221 */ /* 0x000fe20000010000 */
[--C-:B------:R-:W-:Y:S02]  /*8600*/  HADD2.F32 R29, -RZ, R31.reuse.H0_H0 ;  /* 0x2000001fff1d7230 */ /* 0x100fe40000004100 */
[----:B------:R-:W-:-:S03]  /*8610*/  HADD2.F32 R31, -RZ, R31.H1_H1 ;  /* 0x3000001fff1f7230 */ /* 0x000fc60000004100 */
[----:B------:R-:W0:Y:S01]  /*8620*/  @!P5 MUFU.RCP R33, R33 ;  /* 0x000000210021d308 */ /* 0x000e220000001000 */
[----:B---3--:R-:W-:Y:S01]  /*8630*/  @!P2 FADD.FTZ R28, R28, 1 ;  /* 0x3f8000001c1ca421 */ /* 0x008fe20000010000 */
[----:B------:R-:W-:-:S06]  /*8640*/  FADD.FTZ R31, R31, R22 ;  /* 0x000000161f1f7221 */ /* 0x000fcc0000010000 */
[----:B------:R-:W3:Y:S01]  /*8650*/  @!P6 MUFU.RCP R0, R0 ;  /* 0x000000000000e308 */ /* 0x000ee20000001000 */
[----:B--2---:R-:W-:-:S07]  /*8660*/  @!P3 FADD.FTZ R32, R32, 1 ;  /* 0x3f8000002020b421 */ /* 0x004fce0000010000 */
[----:B------:R-:W2:Y:S01]  /*8670*/  @!P0 MUFU.RCP R37, R26 ;  /* 0x0000001a00258308 */ /* 0x000ea20000001000 */
[----:B0-----:R-:W-:Y:S01]  /*8680*/  @!P5 FMUL.FTZ R118, R118, R33 ;  /* 0x000000217676d220 */ /* 0x001fe20000410000 */
[----:B------:R-:W-:-:S06]  /*8690*/  FSETP.GTU.FTZ.AND P5, PT, R38, 20, PT ;  /* 0x41a000002600780b */ /* 0x000fcc0003fbc000 */
[----:B------:R0:W4:Y:S01]  /*86a0*/  @!P1 MUFU.RCP R36, R27 ;  /* 0x0000001b00249308 */ /* 0x0001220000001000 */
[----:B---3--:R-:W-:Y:S01]  /*86b0*/  @!P6 FMUL.FTZ R117, R117, R0 ;  /* 0x000000007575e220 */ /* 0x008fe20000410000 */
[----:B------:R-:W-:-:S05]  /*86c0*/  FSETP.GTU.FTZ.AND P6, PT, R39, 20, PT ;  /* 0x41a000002700780b */ /* 0x000fca0003fdc000 */
[----:B------:R-:W-:Y:S01]  /*86d0*/  @!P5 FMUL.FTZ R0, R38, -1.4426950216293334961 ;  /* 0xbfb8aa3b2600d820 */ /* 0x000fe20000410000 */
[----:B------:R-:W3:Y:S01]  /*86e0*/  @!P2 MUFU.RCP R33, R28 ;  /* 0x0000001c0021a308 */ /* 0x000ee20000001000 */
[----:B0-----:R-:W-:Y:S02]  /*86f0*/  HADD2.F32 R27, -RZ, R30.H1_H1 ;  /* 0x3000001eff1b7230 */ /* 0x001fe40000004100 */
[----:B--2---:R-:W-:Y:S01]  /*8700*/  @!P0 FMUL.FTZ R120, R120, R37 ;  /* 0x0000002578788220 */ /* 0x004fe20000410000 */
[----:B------:R-:W-:Y:S02]  /*8710*/  FSETP.GTU.FTZ.AND P0, PT, R40, 20, PT ;  /* 0x41a000002800780b */ /* 0x000fe40003f1c000 */
[----:B------:R-:W-:Y:S01]  /*8720*/  FADD.FTZ R30, R27, R22 ;  /* 0x000000161b1e7221 */ /* 0x000fe20000010000 */
[----:B------:R-:W-:Y:S01]  /*8730*/  @!P6 FMUL.FTZ R27, R39, -1.4426950216293334961 ;  /* 0xbfb8aa3b271be820 */ /* 0x000fe20000410000 */
[----:B------:R0:W2:Y:S01]  /*8740*/  @!P3 MUFU.RCP R35, R32 ;  /* 0x000000200023b308 */ /* 0x0000a20000001000 */
[----:B----4-:R-:W-:-:S02]  /*8750*/  @!P1 FMUL.FTZ R119, R119, R36 ;  /* 0x0000002477779220 */ /* 0x010fc40000410000 */
[----:B------:R-:W-:-:S05]  /*8760*/  FSETP.GTU.FTZ.AND P1, PT, R30, 20, PT ;  /* 0x41a000001e00780b */ /* 0x000fca0003f3c000 */
[----:B------:R-:W4:Y:S01]  /*8770*/  @!P4 MUFU.EX2 R34, R34 ;  /* 0x000000220022c308 */ /* 0x000f220000000800 */
[----:B0-----:R-:W-:Y:S01]  /*8780*/  FADD.FTZ R32, R29, R22 ;  /* 0x000000161d207221 */ /* 0x001fe20000010000 */
[----:B---3--:R-:W-:Y:S01]  /*8790*/  @!P2 FMUL.FTZ R132, R132, R33 ;  /* 0x000000218484a220 */ /* 0x008fe20000410000 */
[----:B------:R-:W-:-:S03]  /*87a0*/  @!P0 FMUL.FTZ R28, R40, -1.4426950216293334961 ;  /* 0xbfb8aa3b281c8820 */ /* 0x000fc60000410000 */
[----:B------:R-:W-:Y:S02]  /*87b0*/  FSETP.GTU.FTZ.AND P2, PT, R32, 20, PT ;  /* 0x41a000002000780b */ /* 0x000fe40003f5c000 */
[----:B------:R0:W3:Y:S01]  /*87c0*/  @!P0 MUFU.EX2 R36, R28 ;  /* 0x0000001c00248308 */ /* 0x0000e20000000800 */
[----:B--2---:R-:W-:Y:S01]  /*87d0*/  @!P3 FMUL.FTZ R114, R114, R35 ;  /* 0x000000237272b220 */ /* 0x004fe20000410000 */
[----:B------:R-:W-:Y:S01]  /*87e0*/  FSETP.GTU.FTZ.AND P3, PT, R31, 20, PT ;  /* 0x41a000001f00780b */ /* 0x000fe20003f7c000 */
[----:B------:R-:W-:Y:S01]  /*87f0*/  @!P1 FMUL.FTZ R29, R30, -1.4426950216293334961 ;  /* 0xbfb8aa3b1e1d9820 */ /* 0x000fe20000410000 */
[----:B------:R-:W-:Y:S02]  /*8800*/  F2FP.F16.F32.PACK_AB R30, R102, R99 ;  /* 0x00000063661e723e */ /* 0x000fe400000000ff */
[----:B------:R-:W-:Y:S02]  /*8810*/  F2FP.F16.F32.PACK_AB R35, R92, R57 ;  /* 0x000000395c23723e */ /* 0x000fe400000000ff */
[----:B------:R4:W2:Y:S01]  /*8820*/  @!P5 MUFU.EX2 R26, R0 ;  /* 0x00000000001ad308 */ /* 0x0008a20000000800 */
[----:B0-----:R-:W-:-:S02]  /*8830*/  F2FP.F16.F32.PACK_AB R28, R106, R103 ;  /* 0x000000676a1c723e */ /* 0x001fc400000000ff */
[----:B------:R-:W-:-:S04]  /*8840*/  @!P2 FMUL.FTZ R32, R32, -1.4426950216293334961 ;  /* 0xbfb8aa3b2020a820 */ /* 0x000fc80000410000 */
[----:B------:R-:W-:Y:S01]  /*8850*/  @!P3 FMUL.FTZ R33, R31, -1.4426950216293334961 ;  /* 0xbfb8aa3b1f21b820 */ /* 0x000fe20000410000 */
[----:B------:R-:W0:Y:S01]  /*8860*/  @!P6 MUFU.EX2 R27, R27 ;  /* 0x0000001b001be308 */ /* 0x000e220000000800 */
[----:B----4-:R-:W-:Y:S01]  /*8870*/  @!P4 FADD.FTZ R0, R34, 1 ;  /* 0x3f8000002200c421 */ /* 0x010fe20000010000 */
[----:B------:R-:W-:Y:S01]  /*8880*/  F2FP.F16.F32.PACK_AB R31, R100, R97 ;  /* 0x00000061641f723e */ /* 0x000fe200000000ff */
[----:B---3--:R-:W-:Y:S01]  /*8890*/  @!P0 FADD.FTZ R36, R36, 1 ;  /* 0x3f80000024248421 */ /* 0x008fe20000010000 */
[----:B------:R-:W-:-:S04]  /*88a0*/  F2FP.F16.F32.PACK_AB R34, R94, R59 ;  /* 0x0000003b5e22723e */ /* 0x000fc800000000ff */
[----:B------:R3:W4:Y:S01]  /*88b0*/  @!P1 MUFU.EX2 R37, R29 ;  /* 0x0000001d00259308 */ /* 0x0007220000000800 */
[----:B--2---:R-:W-:-:S07]  /*88c0*/  @!P5 FADD.FTZ R26, R26, 1 ;  /* 0x3f8000001a1ad421 */ /* 0x004fce0000010000 */
[----:B------:R2:W5:Y:S01]  /*88d0*/  @!P2 MUFU.EX2 R38, R32 ;  /* 0x000000200026a308 */ /* 0x0005620000000800 */
[----:B---3--:R-:W-:Y:S01]  /*88e0*/  F2FP.F16.F32.PACK_AB R29, R104, R101 ;  /* 0x00000065681d723e */ /* 0x008fe200000000ff */
[----:B0-----:R-:W-:-:S04]  /*88f0*/  @!P6 FADD.FTZ R27, R27, 1 ;  /* 0x3f8000001b1be421 */ /* 0x001fc80000010000 */
[----:B------:R-:W-:Y:S02]  /*8900*/  STS.128 [R3], R28 ;  /* 0x0000001c03007388 */ /* 0x000fe40000000c00 */
[----:B------:R0:W3:Y:S01]  /*8910*/  @!P3 MUFU.EX2 R39, R33 ;  /* 0x000000210027b308 */ /* 0x0000e20000000800 */
[----:B--2---:R-:W-:Y:S01]  /*8920*/  F2FP.F16.F32.PACK_AB R32, R98, R95 ;  /* 0x0000005f6220723e */ /* 0x004fe200000000ff */
[----:B----4-:R-:W-:-:S06]  /*8930*/  @!P1 FADD.FTZ R37, R37, 1 ;  /* 0x3f80000025259421 */ /* 0x010fcc0000010000 */
[----:B------:R2:W4:Y:S01]  /*8940*/  @!P4 MUFU.RCP R40, R0 ;  /* 0x000000000028c308 */ /* 0x0005220000001000 */
[----:B0-----:R-:W-:Y:S01]  /*8950*/  F2FP.F16.F32.PACK_AB R33, R96, R93 ;  /* 0x0000005d6021723e */ /* 0x001fe200000000ff */
[----:B-----5:R-:W-:-:S04]  /*8960*/  @!P2 FADD.FTZ R38, R38, 1 ;  /* 0x3f8000002626a421 */ /* 0x020fc80000010000 */
[----:B------:R-:W-:Y:S01]  /*8970*/  STS.128 [R3+0x10], R32 ;  /* 0x0000102003007388 */ /* 0x000fe20000000c00 */
[----:B------:R-:W-:-:S03]  /*8980*/  NOP ;  /* 0x0000000000007918 */ /* 0x000fc60000000000 */
[----:B------:R-:W0:Y:S01]  /*8990*/  LDS.128 R28, [R4] ;  /* 0x00000000041c7984 */ /* 0x000e220000000c00 */
[----:B--2---:R-:W-:Y:S01]  /*89a0*/  IMAD R0, R46, UR15, RZ ;  /* 0x0000000f2e007c24 */ /* 0x004fe2000f8e02ff */
[----:B------:R2:W5:Y:S01]  /*89b0*/  @!P0 MUFU.RCP R43, R36 ;  /* 0x00000024002b8308 */ /* 0x0005620000001000 */
[----:B---3--:R-:W-:Y:S01]  /*89c0*/  @!P3 FADD.FTZ R39, R39, 1 ;  /* 0x3f8000002727b421 */ /* 0x008fe20000010000 */
[----:B------:R-:W3:Y:S01]  /*89d0*/  LDS.128 R32, [R4+0x200] ;  /* 0x0002000004207984 */ /* 0x000ee20000000c00 */
[----:B------:R-:W-:Y:S02]  /*89e0*/  IMAD R47, R47, UR14, R0 ;  /* 0x0000000e2f2f7c24 */ /* 0x000fe4000f8e0200 */
[----:B------:R-:W-:Y:S01]  /*89f0*/  FADD.FTZ R0, R116, R19 ;  /* 0x0000001374007221 */ /* 0x000fe20000010000 */
[----:B----4-:R-:W-:Y:S01]  /*8a00*/  @!P4 FMUL.FTZ R111, R111, R40 ;  /* 0x000000286f6fc220 */ /* 0x010fe20000410000 */
[----:B------:R-:W-:Y:S01]  /*8a10*/  F2FP.F16.F32.PACK_AB R40, R113, R116 ;  /* 0x000000747128723e */ /* 0x000fe200000000ff */
[----:B------:R-:W4:Y:S01]  /*8a20*/  @!P5 MUFU.RCP R41, R26 ;  /* 0x0000001a0029d308 */ /* 0x000f220000001000 */
[----:B--2---:R-:W-:-:S02]  /*8a30*/  IMAD R36, R24, UR6, RZ ;  /* 0x0000000618247c24 */ /* 0x004fc4000f8e02ff */
[----:B------:R-:W-:Y:S01]  /*8a40*/  FADD.FTZ R0, R0, R113 ;  /* 0x0000007100007221 */ /* 0x000fe20000010000 */
[----:B------:R-:W-:-:S03]  /*8a50*/  IADD3 R12, P4, R12, -0x400, RZ ;  /* 0xfffffc000c0c7810 */ /* 0x000fc60007f9e0ff */
[----:B------:R-:W-:Y:S01]  /*8a60*/  FADD.FTZ R19, R0, R115 ;  /* 0x0000007300137221 */ /* 0x000fe20000010000 */
[----:B------:R-:W-:Y:S01]  /*8a70*/  IADD3.X R11, R11, -0x1, RZ, P4, !PT ;  /* 0xffffffff0b0b7810 */ /* 0x000fe200027fe4ff */
[----:B------:R2:W1:Y:S01]  /*8a80*/  @!P6 MUFU.RCP R42, R27 ;  /* 0x0000001b002ae308 */ /* 0x0004620000001000 */
[----:B-----5:R-:W-:Y:S01]  /*8a90*/  @!P0 FMUL.FTZ R110, R110, R43 ;  /* 0x0000002b6e6e8220 */ /* 0x020fe20000410000 */
[----:B------:R-:W-:Y:S01]  /*8aa0*/  F2FP.F16.F32.PACK_AB R43, R132, R119 ;  /* 0x00000077842b723e */ /* 0x000fe200000000ff */
[----:B------:R-:W-:-:S04]  /*8ab0*/  FADD.FTZ R0, R19, R118 ;  /* 0x0000007613007221 */ /* 0x000fc80000010000 */
[----:B------:R-:W-:Y:S01]  /*8ac0*/  FADD.FTZ R19, R0, R117 ;  /* 0x0000007500137221 */ /* 0x000fe20000010000 */
[----:B------:R5:W0:Y:S01]  /*8ad0*/  @!P1 MUFU.RCP R44, R37 ;  /* 0x00000025002c9308 */ /* 0x000a220000001000 */
[----:B--2---:R-:W-:-:S04]  /*8ae0*/  IMAD.WIDE.U32 R26, R46, UR14, R122 ;  /* 0x0000000e2e1a7c25 */ /* 0x004fc8000f8e007a */
[----:B----4-:R-:W-:Y:S01]  /*8af0*/  @!P5 FMUL.FTZ R112, R112, R41 ;  /* 0x000000297070d220 */ /* 0x010fe20000410000 */
[----:B------:R-:W-:Y:S01]  /*8b00*/  F2FP.F16.F32.PACK_AB R41, R118, R115 ;  /* 0x000000737629723e */ /* 0x000fe200000000ff */
[----:B------:R-:W-:Y:S01]  /*8b10*/  FADD.FTZ R0, R19, R120 ;  /* 0x0000007813007221 */ /* 0x000fe20000010000 */
[----:B------:R-:W-:Y:S02]  /*8b20*/  IADD3 R16, P5, R16, -0x400, RZ ;  /* 0xfffffc0010107810 */ /* 0x000fe40007fbe0ff */
[----:B------:R-:W-:Y:S01]  /*8b30*/  IADD3 R27, R27, R47, RZ ;  /* 0x0000002f1b1b7210 */ /* 0x000fe20007ffe0ff */
[----:B------:R-:W2:Y:S01]  /*8b40*/  @!P2 MUFU.RCP R45, R38 ;  /* 0x00000026002da308 */ /* 0x000ea20000001000 */
[----:B-----5:R-:W-:Y:S02]  /*8b50*/  IMAD R37, R25, UR7, R36 ;  /* 0x0000000719257c24 */ /* 0x020fe4000f8e0224 */
[----:B-1----:R-:W-:Y:S01]  /*8b60*/  @!P6 FMUL.FTZ R109, R109, R42 ;  /* 0x0000002a6d6de220 */ /* 0x002fe20000410000 */
[----:B------:R-:W-:Y:S01]  /*8b70*/  F2FP.F16.F32.PACK_AB R42, R120, R117 ;  /* 0x00000075782a723e */ /* 0x000fe200000000ff */
[----:B------:R-:W-:-:S04]  /*8b80*/  IMAD.WIDE.U32 R26, R25, UR6, R26 ;  /* 0x00000006191a7c25 */ /* 0x000fc8000f8e001a */
[----:B------:R-:W-:Y:S01]  /*8b90*/  FADD.FTZ R19, R0, R119 ;  /* 0x0000007700137221 */ /* 0x000fe20000010000 */
[----:B------:R-:W-:Y:S01]  /*8ba0*/  ULDC.64 UR6, c[0x0][0x3b0] ;  /* 0x0000ec0000067ab9 */ /* 0x000fe20000000a00 */
[----:B------:R-:W-:Y:S01]  /*8bb0*/  IADD3.X R15, R15, -0x1, RZ, P5, !PT ;  /* 0xffffffff0f0f7810 */ /* 0x000fe20002ffe4ff */
[----:B------:R-:W1:Y:S01]  /*8bc0*/  @!P3 MUFU.RCP R46, R39 ;  /* 0x00000027002eb308 */ /* 0x000e620000001000 */
[----:B------:R-:W-:Y:S01]  /*8bd0*/  IADD3 R27, R27, R37, RZ ;  /* 0x000000251b1b7210 */ /* 0x000fe20007ffe0ff */
[----:B0-----:R-:W-:Y:S01]  /*8be0*/  @!P1 FMUL.FTZ R107, R107, R44 ;  /* 0x0000002c6b6b9220 */ /* 0x001fe20000410000 */
[----:B------:R-:W-:Y:S01]  /*8bf0*/  LEA R36, P0, R26, R48, 0x1 ;  /* 0x000000301a247211 */ /* 0x000fe200078008ff */
[----:B------:R-:W-:Y:S02]  /*8c00*/  IMAD R0, R52, UR15, RZ ;  /* 0x0000000f34007c24 */ /* 0x000fe4000f8e02ff */
[----:B------:R-:W-:Y:S01]  /*8c10*/  FADD.FTZ R19, R19, R132 ;  /* 0x0000008413137221 */ /* 0x000fe20000010000 */
[----:B------:R-:W-:-:S02]  /*8c20*/  IADD3 R14, P1, R14, -0x400, RZ ;  /* 0xfffffc000e0e7810 */ /* 0x000fc40007f3e0ff */
[----:B------:R-:W-:Y:S01]  /*8c30*/  LEA.HI.X R37, R26, R49, R27, 0x1, P0 ;  /* 0x000000311a257211 */ /* 0x000fe200000f0c1b */
[----:B--2---:R-:W-:Y:S01]  /*8c40*/  @!P2 FMUL.FTZ R108, R108, R45 ;  /* 0x0000002d6c6ca220 */ /* 0x004fe20000410000 */
[----:B------:R-:W-:Y:S02]  /*8c50*/  F2FP.F16.F32.PACK_AB R38, R107, R110 ;  /* 0x0000006e6b26723e */ /* 0x000fe400000000ff */
[----:B------:R-:W-:Y:S01]  /*8c60*/  IADD3 R10, P2, R10, -0x400, RZ ;  /* 0xfffffc000a0a7810 */ /* 0x000fe20007f5e0ff */
[----:B------:R-:W-:Y:S01]  /*8c70*/  IMAD.WIDE R26, R5, 0x10, R36 ;  /* 0x00000010051a7825 */ /* 0x000fe200078e0224 */
[----:B------:R-:W-:Y:S02]  /*8c80*/  F2FP.F16.F32.PACK_AB R37, R109, R112 ;  /* 0x000000706d25723e */ /* 0x000fe400000000ff */
[----:B------:R-:W-:Y:S01]  /*8c90*/  F2FP.F16.F32.PACK_AB R36, R111, R114 ;  /* 0x000000726f24723e */ /* 0x000fe200000000ff */
[----:B-1----:R-:W-:Y:S01]  /*8ca0*/  @!P3 FMUL.FTZ R105, R105, R46 ;  /* 0x0000002e6969b220 */ /* 0x002fe20000410000 */
[----:B------:R0:W-:Y:S01]  /*8cb0*/  STG.E.128 desc[UR10][R26.64], R28 ;  /* 0x0000001c1a007986 */ /* 0x0001e2000c101d0a */
[----:B------:R-:W-:Y:S01]  /*8cc0*/  FADD.FTZ R114, R19, R114 ;  /* 0x0000007213727221 */ /* 0x000fe20000010000 */
[----:B------:R-:W-:-:S02]  /*8cd0*/  IADD3 R8, P3, R8, -0x400, RZ ;  /* 0xfffffc0008087810 */ /* 0x000fc40007f7e0ff */
[----:B---3--:R1:W-:Y:S01]  /*8ce0*/  STG.E.128 desc[UR10][R26.64+0x200], R32 ;  /* 0x000200201a007986 */ /* 0x0083e2000c101d0a */
[----:B------:R-:W-:Y:S01]  /*8cf0*/  F2FP.F16.F32.PACK_AB R39, R105, R108 ;  /* 0x0000006c6927723e */ /* 0x000fe200000000ff */
[----:B------:R-:W-:Y:S01]  /*8d00*/  FADD.FTZ R111, R114, R111 ;  /* 0x0000006f726f7221 */ /* 0x000fe20000010000 */
[----:B------:R-:W-:Y:S01]  /*8d10*/  IADD3.X R13, R13, -0x1, RZ, P1, !PT ;  /* 0xffffffff0d0d7810 */ /* 0x000fe20000ffe4ff */
[----:B------:R-:W-:Y:S01]  /*8d20*/  BAR.SYNC.DEFER_BLOCKING 0x0 ;  /* 0x0000000000007b1d */ /* 0x000fe20000010000 */
[----:B------:R-:W-:Y:S01]  /*8d30*/  IADD3.X R9, R9, -0x1, RZ, P2, !PT ;  /* 0xffffffff09097810 */ /* 0x000fe200017fe4ff */
[----:B------:R-:W-:Y:S01]  /*8d40*/  FADD.FTZ R112, R111, R112 ;  /* 0x000000706f707221 */ /* 0x000fe20000010000 */
[----:B------:R-:W-:-:S03]  /*8d50*/  IADD3.X R7, R7, -0x1, RZ, P3, !PT ;  /* 0xffffffff07077810 */ /* 0x000fc60001ffe4ff */
[----:B------:R-:W-:Y:S01]  /*8d60*/  FADD.FTZ R109, R112, R109 ;  /* 0x0000006d706d7221 */ /* 0x000fe20000010000 */
[----:B0-----:R-:W-:-:S04]  /*8d70*/  IMAD.WIDE.U32 R28, R52, UR14, R122 ;  /* 0x0000000e341c7c25 */ /* 0x001fc8000f8e007a */
[----:B------:R-:W-:Y:S01]  /*8d80*/  FADD.FTZ R110, R109, R110 ;  /* 0x0000006e6d6e7221 */ /* 0x000fe20000010000 */
[----:B-1----:R-:W-:-:S03]  /*8d90*/  IMAD R27, R53, UR14, R0 ;  /* 0x0000000e351b7c24 */ /* 0x002fc6000f8e0200 */
[----:B------:R-:W-:Y:S01]  /*8da0*/  FADD.FTZ R107, R110, R107 ;  /* 0x0000006b6e6b7221 */ /* 0x000fe20000010000 */
[----:B------:R-:W-:Y:S01]  /*8db0*/  IMAD R0, R24, UR6, RZ ;  /* 0x0000000618007c24 */ /* 0x000fe2000f8e02ff */
[----:B------:R-:W-:Y:S02]  /*8dc0*/  IADD3 R29, R29, R27, RZ ;  /* 0x0000001b1d1d7210 */ /* 0x000fe40007ffe0ff */
[----:B------:R-:W-:Y:S01]  /*8dd0*/  FADD.FTZ R108, R107, R108 ;  /* 0x0000006c6b6c7221 */ /* 0x000fe20000010000 */
[----:B------:R-:W-:Y:S01]  /*8de0*/  STS.128 [R3], R40 ;  /* 0x0000002803007388 */ /* 0x000fe20000000c00 */
[----:B------:R-:W-:-:S04]  /*8df0*/  IMAD.WIDE.U32 R26, R25, UR6, R28 ;  /* 0x00000006191a7c25 */ /* 0x000fc8000f8e001c */
[----:B------:R-:W-:Y:S01]  /*8e00*/  FADD.FTZ R19, R108, R105 ;  /* 0x000000696c137221 */ /* 0x000fe20000010000 */
[----:B------:R0:W-:Y:S01]  /*8e10*/  STS.128 [R3+0x10], R36 ;  /* 0x0000102403007388 */ /* 0x0001e20000000c00 */
[----:B------:R-:W-:-:S03]  /*8e20*/  NOP ;  /* 0x0000000000007918 */ /* 0x000fc60000000000 */
[----:B------:R-:W1:Y:S01]  /*8e30*/  LDS.128 R44, [R4] ;  /* 0x00000000042c7984 */ /* 0x000e620000000c00 */
[----:B------:R-:W-:-:S03]  /*8e40*/  LEA R28, P0, R26, R54, 0x1 ;  /* 0x000000361a1c7211 */ /* 0x000fc600078008ff */
[----:B------:R2:W3:Y:S01]  /*8e50*/  LDS.128 R48, [R4+0x200] ;  /* 0x0002000004307984 */ /* 0x0004e20000000c00 */
[----:B0-----:R-:W-:-:S05]  /*8e60*/  IMAD R3, R25, UR7, R0 ;  /* 0x0000000719037c24 */ /* 0x001fca000f8e0200 */
[----:B------:R-:W-:-:S04]  /*8e70*/  IADD3 R0, R27, R3, RZ ;  /* 0x000000031b007210 */ /* 0x000fc80007ffe0ff */
[----:B------:R-:W-:Y:S02]  /*8e80*/  LEA.HI.X R29, R26, R55, R0, 0x1, P0 ;  /* 0x000000371a1d7211 */ /* 0x000fe400000f0c00 */
[----:B------:R-:W-:Y:S01]  /*8e90*/  ISETP.GT.AND P0, PT, R2, 0x1, PT ;  /* 0x000000010200780c */ /* 0x000fe20003f04270 */
[----:B--2---:R-:W-:-:S05]  /*8ea0*/  IMAD.WIDE R4, R5, 0x10, R28 ;  /* 0x0000001005047825 */ /* 0x004fca00078e021c */
[----:B-1----:R0:W-:Y:S04]  /*8eb0*/  STG.E.128 desc[UR10][R4.64], R44 ;  /* 0x0000002c04007986 */ /* 0x0021e8000c101d0a */
[----:B---3--:R0:W-:Y:S03]  /*8ec0*/  STG.E.128 desc[UR10][R4.64+0x200], R48 ;  /* 0x0002003004007986 */ /* 0x0081e6000c101d0a */
[----:B------:R-:W-:Y:S05]  /*8ed0*/  @P0 BRA `(.L_x_8706) ;  /* 0xffffff7800ac0947 */ /* 0x000fea000383ffff */
.L_x_8634:
        /* <DEDUP_REMOVED lines=26> */
.L_x_8708:
[----:B------:R-:W-:Y:S05]  /*9080*/  BSYNC B0 ;  /* 0x0000000000007941 */ /* 0x000fea0003800000 */
.L_x_8707:
        /* <DEDUP_REMOVED lines=27> */
[----:B------:R-:W-:Y:S01]  /*9240*/  MOV R9, RZ ;  /* 0x000000ff00097202 */ /* 0x000fe20000000f00 */
[----:B------:R-:W-:Y:S06]  /*9250*/  BRA `(.L_x_8711) ;  /* 0x0000000000047947 */ /* 0x000fec0003800000 */
.L_x_8710:
[----:B------:R-:W2:Y:S02]  /*9260*/  S2R R9, SR_TID.X ;  /* 0x0000000000097919 */ /* 0x000ea40000002100 */
.L_x_8711:
[----:B------:R-:W-:Y:S05]  /*9270*/  BSYNC B0 ;  /* 0x0000000000007941 */ /* 0x000fea0003800000 */
.L_x_8709:
        /* <DEDUP_REMOVED lines=14> */
.L_x_8712:
[----:B------:R-:W-:Y:S02]  /*9360*/  LEA R0, R9, UR4, 0x2 ;  /* 0x0000000409007c11 */ /* 0x000fe4000f8e10ff */
[----:B01-34-:R-:W-:Y:S02]  /*9370*/  SHF.R.S32.HI R4, RZ, 0x1f, R9 ;  /* 0x0000001fff047819 */ /* 0x01bfe40000011409 */
[----:B------:R-:W-:Y:S01]  /*9380*/  MOV R5, R13 ;  /* 0x0000000d00057202 */ /* 0x000fe20000000f00 */
[----:B--2---:R-:W0:Y:S02]  /*9390*/  LDS R11, [R0+0x2b78] ;  /* 0x002b7800000b7984 */ /* 0x004e240000000800 */
        /* <DEDUP_REMOVED lines=12> */
.L_x_8713:
        /* <DEDUP_REMOVED lines=10> */
.L_x_11007:


//--------------------- .text._Z25selective_scan_bwd_kernelI32Selective_Scan_bwd_kernel_traitsILi32ELi8ELb0ELb0ELb0ELb0ELb0EN3c104HalfEfEEv12SSMParamsBwd --------------------------
	.section	.text._Z25selective_scan_bwd_kernelI32Selective_Scan_bwd_kernel_traitsILi32ELi8ELb0ELb0ELb0ELb0ELb0EN3c104HalfEfEEv12SSMParamsBwd,"ax",@progbits
	.align	128
        .global         _Z25selective_scan_bwd_kernelI32Selective_Scan_bwd_kernel_traitsILi32ELi8ELb0ELb0ELb0ELb0ELb0EN3c104HalfEfEEv12SSMParamsBwd
        .type           _Z25selective_scan_bwd_kernelI32Selective_Scan_bwd_kernel_traitsILi32ELi8ELb0ELb0ELb0ELb0ELb0EN3c104HalfEfEEv12SSMParamsBwd,@function
        .size           _Z25selective_scan_bwd_kernelI32Selective_Scan_bwd_kernel_traitsILi32ELi8ELb0ELb0ELb0ELb0ELb0EN3c104HalfEfEEv12SSMParamsBwd,(.L_x_11008 - _Z25selective_scan_bwd_kernelI32Selective_Scan_bwd_kernel_traitsILi32ELi8ELb0ELb0ELb0ELb0ELb0EN3c104HalfEfEEv12SSMParamsBwd)
        .other          _Z25selective_scan_bwd_kernelI32Selective_Scan_bwd_kernel_traitsILi32ELi8ELb0ELb0ELb0ELb0ELb0EN3c104HalfEfEEv12SSMParamsBwd,@"STO_CUDA_ENTRY STV_DEFAULT"
_Z25selective_scan_bwd_kernelI32Selective_Scan_bwd_kernel_traitsILi32ELi8ELb0ELb0ELb0ELb0ELb0EN3c104HalfEfEEv12SSMParamsBwd:
.text._Z25selective_scan_bwd_kernelI32Selective_Scan_bwd_kernel_traitsILi32ELi8ELb0ELb0ELb0ELb0ELb0EN3c104HalfEfEEv12SSMParamsBwd:
[----:B------:R-:W-:Y:S08]  /*0000*/  LDC R1, c[0x0][0x28] ;  /* 0x00000a00ff017b82 */ /* 0x000ff00000000800 */
[----:B------:R-:W0:Y:S01]  /*0010*/  LDC.64 R2, c[0x0][0x2e8] ;  /* 0x0000ba00ff027b82 */ /* 0x000e220000000a00 */
[----:B------:R-:W1:Y:S01]  /*0020*/  S2R R107, SR_CTAID.Y ;  /* 0x00000000006b7919 */ /* 0x000e620000002600 */
[----:B------:R-:W-:Y:S01]  /*0030*/  HFMA2.MMA R100, -RZ, RZ, 0, 0 ;  /* 0x00000000ff647435 */ /* 0x000fe200000001ff */
[----:B------:R-:W-:Y:S01]  /*0040*/  ULDC.64 UR8, c[0x0][0x280] ;  /* 0x0000a00000087ab9 */ /* 0x000fe20000000a00 */
[----:B------:R-:W-:Y:S01]  /*0050*/  ULDC.64 UR12, c[0x0][0x208] ;  /* 0x00008200000c7ab9 */ /* 0x000fe20000000a00 */
[----:B------:R-:W-:Y:S01]  /*0060*/  MOV R98, RZ ;  /* 0x000000ff00627202 */ /* 0x000fe20000000f00 */
[----:B------:R-:W-:-:S02]  /*0070*/  ULDC.64 UR10, c[0x0][0x328] ;  /* 0x0000ca00000a7ab9 */ /* 0x000fc40000000a00 */
[----:B------:R-:W2:Y:S08]  /*0080*/  LDC.64 R4, c[0x0][0x300] ;  /* 0x0000c000ff047b82 */ /* 0x000eb00000000a00 */
[----:B------:R-:W3:Y:S01]  /*0090*/  S2UR UR15, SR_CTAID.X ;  /* 0x00000000000f79c3 */ /* 0x000ee20000002500 */
[----:B0-----:R-:W-:-:S07]  /*00a0*/  ISETP.NE.U32.AND P0, PT, R2, RZ, PT ;  /* 0x000000ff0200720c */ /* 0x001fce0003f05070 */
[----:B------:R-:W0:Y:S01]  /*00b0*/  LDC.64 R8, c[0x0][0x310] ;  /* 0x0000c400ff087b82 */ /* 0x000e220000000a00 */
[----:B------:R-:W-:Y:S02]  /*00c0*/  ISETP.NE.AND.EX P0, PT, R3, RZ, PT, P0 ;  /* 0x000000ff0300720c */ /* 0x000fe40003f05300 */
[----:B--2---:R-:W-:-:S05]  /*00d0*/  ISETP.NE.U32.AND P1, PT, R4, RZ, PT ;  /* 0x000000ff0400720c */ /* 0x004fca0003f25070 */
[----:B------:R-:W2:Y:S01]  /*00e0*/  LDC.64 R6, c[0x0][0x288] ;  /* 0x0000a200ff067b82 */ /* 0x000ea20000000a00 */
[----:B-1----:R-:W-:Y:S02]  /*00f0*/  SHF.R.S32.HI R102, RZ, 0x1f, R107 ;  /* 0x0000001fff667819 */ /* 0x002fe4000001146b */
[----:B------:R-:W-:-:S05]  /*0100*/  ISETP.NE.AND.EX P1, PT, R5, RZ, PT, P1 ;  /* 0x000000ff0500720c */ /* 0x000fca0003f25310 */
[----:B------:R-:W1:Y:S01]  /*0110*/  LDC R21, c[0x0][0x224] ;  /* 0x00008900ff157b82 */ /* 0x000e620000000800 */
[----:B---3--:R-:W-:Y:S01]  /*0120*/  USHF.R.S32.HI UR14, URZ, 0x1f, UR15 ;  /* 0x0000001f3f0e7899 */ /* 0x008fe2000801140f */
[----:B------:R-:W-:-:S06]  /*0130*/  @P0 LEA R2, P2, R107, R2, 0x2 ;  /* 0x000000026b020211 */ /* 0x000fcc00078410ff */
[----:B------:R-:W3:Y:S01]  /*0140*/  LDC.64 R10, c[0x0][0x298] ;  /* 0x0000a600ff0a7b82 */ /* 0x000ee20000000a00 */
[----:B------:R-:W-:Y:S01]  /*0150*/  UIMAD UR6, UR14, UR8, URZ ;  /* 0x000000080e0672a4 */ /* 0x000fe2000f8e023f */
[C-C-:B------:R-:W-:Y:S01]  /*0160*/  @P0 LEA.HI.X R3, R107.reuse, R3, R102.reuse, 0x2, P2 ;  /* 0x000000036b030211 */ /* 0x140fe200010f1466 */
[----:B------:R-:W-:Y:S01]  /*0170*/  UIMAD.WIDE.U32 UR4, UR15, UR8, URZ ;  /* 0x000000080f0472a5 */ /* 0x000fe2000f8e003f */
[C---:B------:R-:W-:Y:S01]  /*0180*/  @P1 LEA R4, P3, R107.reuse, R4, 0x2 ;  /* 0x000000046b041211 */ /* 0x040fe200078610ff */
[----:B------:R-:W-:Y:S02]  /*0190*/  UIMAD UR6, UR15, UR9, UR6 ;  /* 0x000000090f0672a4 */ /* 0x000fe4000f8e0206 */
[----:B------:R4:W5:Y:S01]  /*01a0*/  @P0 LDG.E R100, desc[UR12][R2.64] ;  /* 0x0000000c02640981 */ /* 0x000962000c1e1900 */
[----:B0-----:R-:W-:Y:S01]  /*01b0*/  ISETP.NE.U32.AND P0, PT, R8, RZ, PT ;  /* 0x000000ff0800720c */ /* 0x001fe20003f05070 */
[----:B------:R-:W-:Y:S01]  /*01c0*/  UIADD3 UR5, UR5, UR6, URZ ;  /* 0x0000000605057290 */ /* 0x000fe2000fffe03f */
[CC--:B--2---:R-:W-:Y:S01]  /*01d0*/  IMAD R0, R102.reuse, R6.reuse, RZ ;  /* 0x0000000666007224 */ /* 0x0c4fe200078e02ff */
[----:B------:R-:W-:Y:S01]  /*01e0*/  ULDC.64 UR8, c[0x0][0x290] ;  /* 0x0000a40000087ab9 */ /* 0x000fe20000000a00 */
[----:B------:R-:W-:Y:S01]  /*01f0*/  @P1 LEA.HI.X R5, R107, R5, R102, 0x2, P3 ;  /* 0x000000056b051211 */ /* 0x000fe200018f1466 */
[----:B------:R-:W-:Y:S01]  /*0200*/  UIMAD UR6, UR14, UR8, URZ ;  /* 0x000000080e0672a4 */ /* 0x000fe2000f8e023f */
[----:B------:R-:W-:Y:S01]  /*0210*/  ISETP.NE.AND.EX P0, PT, R9, RZ, PT, P0 ;  /* 0x000000ff0900720c */ /* 0x000fe20003f05300 */
[C---:B------:R-:W-:Y:S01]  /*0220*/  IMAD R0, R107.reuse, R7, R0 ;  /* 0x000000076b007224 */ /* 0x040fe200078e0200 */
[----:B------:R-:W0:Y:S01]  /*0230*/  LDC.64 R14, c[0x0][0x3d8] ;  /* 0x0000f600ff0e7b82 */ /* 0x000e220000000a00 */
[----:B----4-:R-:W-:Y:S01]  /*0240*/  IMAD.WIDE.U32 R2, R107, R6, UR4 ;  /* 0x000000046b027e25 */ /* 0x010fe2000f8e0006 */
[----:B------:R-:W-:Y:S01]  /*0250*/  UIMAD.WIDE.U32 UR4, UR15, UR8, URZ ;  /* 0x000000080f0472a5 */ /* 0x000fe2000f8e003f */
[----:B-1----:R-:W-:Y:S01]  /*0260*/  LEA R7, R21, 0xffffff00, 0x8 ;  /* 0xffffff0015077811 */ /* 0x002fe200078e40ff */
[----:B------:R-:W-:Y:S01]  /*0270*/  UIMAD UR6, UR15, UR9, UR6 ;  /* 0x000000090f0672a4 */ /* 0x000fe2000f8e0206 */
[----:B------:R1:W5:Y:S02]  /*0280*/  @P1 LDG.E R98, desc[UR12][R4.64] ;  /* 0x0000000c04621981 */ /* 0x000364000c1e1900 */
[----:B------:R-:W-:Y:S01]  /*0290*/  SHF.R.S32.HI R9, RZ, 0x1f, R7 ;  /* 0x0000001fff097819 */ /* 0x000fe20000011407 */
[----:B------:R-:W-:Y:S01]  /*02a0*/  UIADD3 UR5, UR5, UR6, URZ ;  /* 0x0000000605057290 */ /* 0x000fe2000fffe03f */
[----:B------:R-:W-:Y:S01]  /*02b0*/  IADD3 R89, P1, R7, R2, RZ ;  /* 0x0000000207597210 */ /* 0x000fe20007f3e0ff */
[----:B------:R-:W2:Y:S01]  /*02c0*/  LDC.64 R22, c[0x0][0x3f8] ;  /* 0x0000fe00ff167b82 */ /* 0x000ea20000000a00 */
[----:B---3--:R-:W-:-:S02]  /*02d0*/  IMAD R2, R102, R10, RZ ;  /* 0x0000000a66027224 */ /* 0x008fc400078e02ff */
[----:B------:R-:W-:Y:S02]  /*02e0*/  IADD3.X R6, R9, R3, R0, P1, !PT ;  /* 0x0000000309067210 */ /* 0x000fe40000ffe400 */
[C---:B------:R-:W-:Y:S02]  /*02f0*/  IMAD R0, R107.reuse, R11, R2 ;  /* 0x0000000b6b007224 */ /* 0x040fe400078e0202 */
[----:B------:R-:W-:Y:S01]  /*0300*/  IMAD.WIDE.U32 R2, R107, R10, UR4 ;  /* 0x000000046b027e25 */ /* 0x000fe2000f8e000a */
[----:B------:R-:W3:Y:S01]  /*0310*/  LDC.64 R12, c[0x0][0x330] ;  /* 0x0000cc00ff0c7b82 */ /* 0x000ee20000000a00 */
[----:B------:R-:W-:Y:S01]  /*0320*/  UIMAD UR8, UR14, UR10, URZ ;  /* 0x0000000a0e0872a4 */ /* 0x000fe2000f8e023f */
[----:B0-----:R-:W-:-:S06]  /*0330*/  ISETP.NE.U32.AND P2, PT, R14, RZ, PT ;  /* 0x000000ff0e00720c */ /* 0x001fcc0003f45070 */
[----:B------:R-:W0:Y:S08]  /*0340*/  @P0 LDC R10, c[0x0][0x214] ;  /* 0x00008500ff0a0b82 */ /* 0x000e300000000800 */
[----:B------:R-:W4:Y:S01]  /*0350*/  @P0 LDC R11, c[0x0][0x21c] ;  /* 0x00008700ff0b0b82 */ /* 0x000f220000000800 */
[----:B------:R-:W-:Y:S01]  /*0360*/  ISETP.NE.AND.EX P2, PT, R15, RZ, PT, P2 ;  /* 0x000000ff0f00720c */ /* 0x000fe20003f45320 */
[----:B------:R-:W-:Y:S01]  /*0370*/  UIMAD.WIDE.U32 UR6, UR15, UR10, URZ ;  /* 0x0000000a0f0672a5 */ /* 0x000fe2000f8e003f */
[----:B--2---:R-:W-:Y:S01]  /*0380*/  ISETP.NE.U32.AND P1, PT, R22, RZ, PT ;  /* 0x000000ff1600720c */ /* 0x004fe20003f25070 */
[----:B------:R-:W-:Y:S01]  /*0390*/  UIMAD UR8, UR15, UR11, UR8 ;  /* 0x0000000b0f0872a4 */ /* 0x000fe2000f8e0208 */
[----:B------:R-:W-:-:S03]  /*03a0*/  IADD3 R87, P4, R7, R2, RZ ;  /* 0x0000000207577210 */ /* 0x000fc60007f9e0ff */
[----:B------:R-:W2:Y:S01]  /*03b0*/  LDC.64 R26, c[0x0][0x2f8] ;  /* 0x0000be00ff1a7b82 */ /* 0x000ea20000000a00 */
[----:B------:R-:W-:Y:S01]  /*03c0*/  UIADD3 UR7, UR7, UR8, URZ ;  /* 0x0000000807077290 */ /* 0x000fe2000fffe03f */
[----:B------:R-:W-:Y:S02]  /*03d0*/  ISETP.NE.AND.EX P1, PT, R23, RZ, PT, P1 ;  /* 0x000000ff1700720c */ /* 0x000fe40003f25310 */
[----:B------:R-:W-:Y:S02]  /*03e0*/  CS2R R18, SRZ ;  /* 0x0000000000127805 */ /* 0x000fe4000001ff00 */
[----:B------:R-:W-:Y:S01]  /*03f0*/  IADD3.X R2, R9, R3, R0, P4, !PT ;  /* 0x0000000309027210 */ /* 0x000fe200027fe400 */
[-C--:B---3--:R-:W-:Y:S01]  /*0400*/  IMAD R8, R102, R12.reuse, RZ ;  /* 0x0000000c66087224 */ /* 0x088fe200078e02ff */
[----:B------:R-:W3:Y:S01]  /*0410*/  LDC.64 R24, c[0x0][0x2f0] ;  /* 0x0000bc00ff187b82 */ /* 0x000ee20000000a00 */
[----:B0-----:R-:W-:Y:S01]  /*0420*/  @P0 IMAD R0, R10, UR15, R107 ;  /* 0x0000000f0a000c24 */ /* 0x001fe2000f8e026b */
[----:B------:R-:W-:Y:S01]  /*0430*/  HFMA2.MMA R20, -RZ, RZ, 0, 0 ;  /* 0x00000000ff147435 */ /* 0x000fe200000001ff */
[----:B-1----:R-:W-:-:S05]  /*0440*/  IMAD.WIDE.U32 R4, R107, R12, UR6 ;  /* 0x000000066b047e25 */ /* 0x002fca000f8e000c */
[----:B------:R-:W0:Y:S01]  /*0450*/  LDC.64 R84, c[0x0][0x3b8] ;  /* 0x0000ee00ff547b82 */ /* 0x000e220000000a00 */
[----:B------:R-:W-:Y:S01]  /*0460*/  @P0 IMAD R0, R0, R21, RZ ;  /* 0x0000001500000224 */ /* 0x000fe200078e02ff */
[C---:B------:R-:W-:Y:S01]  /*0470*/  @P2 LEA R19, P3, R107.reuse, R14, 0x2 ;  /* 0x0000000e6b132211 */ /* 0x040fe200078610ff */
[----:B------:R-:W-:Y:S01]  /*0480*/  ULDC.64 UR4, c[0x0][0x268] ;  /* 0x00009a0000047ab9 */ /* 0x000fe20000000a00 */
[----:B------:R-:W-:-:S04]  /*0490*/  IMAD R8, R107, R13, R8 ;  /* 0x0000000d6b087224 */ /* 0x000fc800078e0208 */
[----:B------:R-:W1:Y:S01]  /*04a0*/  @P0 LDC.64 R16, c[0x0][0x310] ;  /* 0x0000c400ff100b82 */ /* 0x000e620000000a00 */
[----:B----4-:R-:W-:Y:S01]  /*04b0*/  @P0 IMAD R3, R0, R11, RZ ;  /* 0x0000000b00030224 */ /* 0x010fe200078e02ff */
[----:B------:R-:W-:Y:S01]  /*04c0*/  IADD3 R7, P5, R7, R4, RZ ;  /* 0x0000000407077210 */ /* 0x000fe20007fbe0ff */
[C---:B------:R-:W-:Y:S01]  /*04d0*/  IMAD R0, R102.reuse, UR4, RZ ;  /* 0x0000000466007c24 */ /* 0x040fe2000f8e02ff */
[C---:B------:R-:W-:Y:S01]  /*04e0*/  @P2 LEA.HI.X R20, R107.reuse, R15, R102, 0x2, P3 ;  /* 0x0000000f6b142211 */ /* 0x040fe200018f1466 */
[----:B------:R-:W-:Y:S01]  /*04f0*/  ULDC.64 UR6, c[0x0][0x338] ;  /* 0x0000ce0000067ab9 */ /* 0x000fe20000000a00 */
[C---:B------:R-:W-:Y:S01]  /*0500*/  @P1 LEA R18, P3, R107.reuse, R22, 0x2 ;  /* 0x000000166b121211 */ /* 0x040fe200078610ff */
[----:B------:R-:W-:Y:S01]  /*0510*/  IMAD.WIDE.U32 R14, R107, UR4, RZ ;  /* 0x000000046b0e7c25 */ /* 0x000fe2000f8e00ff */
[----:B------:R-:W-:Y:S01]  /*0520*/  IADD3.X R4, R9, R5, R8, P5, !PT ;  /* 0x0000000509047210 */ /* 0x000fe20002ffe408 */
[----:B------:R-:W-:Y:S01]  /*0530*/  ULDC.64 UR8, c[0x0][0x248] ;  /* 0x0000920000087ab9 */ /* 0x000fe20000000a00 */
[----:B------:R-:W-:Y:S01]  /*0540*/  MOV R5, RZ ;  /* 0x000000ff00057202 */ /* 0x000fe20000000f00 */
[----:B------:R-:W-:Y:S01]  /*0550*/  IMAD R101, R107, UR5, R0 ;  /* 0x000000056b657c24 */ /* 0x000fe2000f8e0200 */
[----:B------:R-:W-:Y:S01]  /*0560*/  ULDC.64 UR4, c[0x0][0x358] ;  /* 0x0000d60000047ab9 */ /* 0x000fe20000000a00 */
[----:B------:R-:W-:Y:S01]  /*0570*/  ISETP.GE.AND P2, PT, R21, 0x1, PT ;  /* 0x000000011500780c */ /* 0x000fe20003f46270 */
[----:B------:R-:W-:Y:S01]  /*0580*/  IMAD R0, R102, UR4, RZ ;  /* 0x0000000466007c24 */ /* 0x000fe2000f8e02ff */
[----:B------:R-:W-:-:S02]  /*0590*/  @P1 LEA.HI.X R5, R107, R23, R102, 0x2, P3 ;  /* 0x000000176b051211 */ /* 0x000fc400018f1466 */
[----:B--2---:R-:W-:Y:S01]  /*05a0*/  LEA R86, P1, R87, R26, 0x1 ;  /* 0x0000001a57567211 */ /* 0x004fe200078208ff */
[----:B------:R-:W-:Y:S02]  /*05b0*/  IMAD R99, R107, UR5, R0 ;  /* 0x000000056b637c24 */ /* 0x000fe4000f8e0200 */
[C---:B------:R-:W-:Y:S01]  /*05c0*/  IMAD R0, R102.reuse, UR8, RZ ;  /* 0x0000000866007c24 */ /* 0x040fe2000f8e02ff */
[----:B------:R-:W-:Y:S01]  /*05d0*/  LEA.HI.X R87, R87, R27, R2, 0x1, P1 ;  /* 0x0000001b57577211 */ /* 0x000fe200008f0c02 */
[----:B------:R-:W-:Y:S01]  /*05e0*/  IMAD R2, R102, UR6, RZ ;  /* 0x0000000666027c24 */ /* 0x000fe2000f8e02ff */
[----:B---3--:R-:W-:Y:S01]  /*05f0*/  LEA R88, P4, R89, R24, 0x1 ;  /* 0x0000001859587211 */ /* 0x008fe200078808ff */
[----:B------:R-:W-:Y:S01]  /*0600*/  IMAD.WIDE.U32 R12, R107, UR4, RZ ;  /* 0x000000046b0c7c25 */ /* 0x000fe2000f8e00ff */
[----:B0-----:R-:W-:-:S03]  /*0610*/  LEA R84, P3, R7, R84, 0x1 ;  /* 0x0000005407547211 */ /* 0x001fc600078608ff */
[----:B------:R-:W-:Y:S01]  /*0620*/  IMAD.WIDE.U32 R10, R107, UR6, RZ ;  /* 0x000000066b0a7c25 */ /* 0x000fe2000f8e00ff */
[----:B------:R-:W-:-:S03]  /*0630*/  HFMA2.MMA R105, -RZ, RZ, 0, 0 ;  /* 0x00000000ff697435 */ /* 0x000fc600000001ff */
[C---:B------:R-:W-:Y:S02]  /*0640*/  IMAD R97, R107.reuse, UR7, R2 ;  /* 0x000000076b617c24 */ /* 0x040fe4000f8e0202 */
[----:B------:R-:W-:-:S04]  /*0650*/  IMAD.WIDE.U32 R8, R107, UR8, RZ ;  /* 0x000000086b087c25 */ /* 0x000fc8000f8e00ff */
[----:B------:R-:W-:Y:S01]  /*0660*/  IMAD R95, R107, UR9, R0 ;  /* 0x000000096b5f7c24 */ /* 0x000fe2000f8e0200 */
[----:B------:R-:W-:Y:S01]  /*0670*/  LEA.HI.X R89, R89, R25, R6, 0x1, P4 ;  /* 0x0000001959597211 */ /* 0x000fe200020f0c06 */
[----:B-1----:R-:W-:Y:S01]  /*0680*/  @P0 IMAD.WIDE R16, R3, 0x8, R16 ;  /* 0x0000000803100825 */ /* 0x002fe200078e0210 */
[----:B------:R-:W-:Y:S02]  /*0690*/  LEA.HI.X R85, R7, R85, R4, 0x1, P3 ;  /* 0x0000005507557211 */ /* 0x000fe400018f0c04 */
[----:B------:R-:W-:Y:S02]  /*06a0*/  @!P0 CS2R R16, SRZ ;  /* 0x0000000000108805 */ /* 0x000fe4000001ff00 */
[----:B------:R-:W-:Y:S01]  /*06b0*/  IADD3 R101, R15, R101, RZ ;  /* 0x000000650f657210 */ /* 0x000fe20007ffe0ff */
[----:B------:R-:W-:Y:S01]  /*06c0*/  IMAD.MOV.U32 R103, RZ, RZ, RZ ;  /* 0x000000ffff677224 */ /* 0x000fe200078e00ff */
[----:B------:R-:W-:Y:S01]  /*06d0*/  IADD3 R99, R13, R99, RZ ;  /* 0x000000630d637210 */ /* 0x000fe20007ffe0ff */
[----:B------:R-:W-:Y:S01]  /*06e0*/  IMAD.MOV.U32 R6, RZ, RZ, R19 ;  /* 0x000000ffff067224 */ /* 0x000fe200078e0013 */
[----:B------:R-:W-:-:S02]  /*06f0*/  IADD3 R97, R11, R97, RZ ;  /* 0x000000610b617210 */ /* 0x000fc40007ffe0ff */
[----:B------:R-:W-:Y:S02]  /*0700*/  IADD3 R95, R9, R95, RZ ;  /* 0x0000005f095f7210 */ /* 0x000fe40007ffe0ff */
[----:B------:R-:W-:Y:S02]  /*0710*/  MOV R7, R20 ;  /* 0x0000001400077202 */ /* 0x000fe40000000f00 */
[----:B------:R-:W-:Y:S01]  /*0720*/  MOV R4, R18 ;  /* 0x0000001200047202 */ /* 0x000fe20000000f00 */
[----:B------:R-:W-:Y:S06]  /*0730*/  @!P2 BRA `(.L_x_8714) ;  /* 0x000000300050a947 */ /* 0x000fec0003800000 */
[----:B------:R-:W0:Y:S01]  /*0740*/  S2R R96, SR_TID.X ;  /* 0x0000000000607919 */ /* 0x000e220000002100 */
[----:B------:R-:W1:Y:S01]  /*0750*/  LDC.64 R2, c[0x0][0x2e0] ;  /* 0x0000b800ff027b82 */ /* 0x000e620000000a00 */
[----:B------:R-:W-:Y:S01]  /*0760*/  UMOV UR4, 0x400 ;  /* 0x0000040000047882 */ /* 0x000fe20000000000 */
[----:B------:R-:W-:Y:S01]  /*0770*/  MOV R103, RZ ;  /* 0x000000ff00677202 */ /* 0x000fe20000000f00 */
[----:B------:R-:W2:Y:S01]  /*0780*/  S2R R91, SR_LANEID ;  /* 0x00000000005b7919 */ /* 0x000ea20000000000 */
[----:B------:R-:W-:-:S04]  /*0790*/  IMAD.MOV.U32 R105, RZ, RZ, RZ ;  /* 0x000000ffff697224 */ /* 0x000fc800078e00ff */
[----:B------:R-:W3:Y:S08]  /*07a0*/  LDC.64 R18, c[0x0][0x2d8] ;  /* 0x0000b600ff127b82 */ /* 0x000ef00000000a00 */
[----:B------:R-:W4:Y:S08]  /*07b0*/  S2UR UR5, SR_CgaCtaId ;  /* 0x00000000000579c3 */ /* 0x000f300000008800 */
[----:B------:R-:W2:Y:S01]  /*07c0*/  LDC R82, c[0x0][0x224] ;  /* 0x00008900ff527b82 */ /* 0x000ea20000000800 */
[----:B-1----:R-:W-:-:S04]  /*07d0*/  LEA R94, P0, R14, R2, 0x2 ;  /* 0x000000020e5e7211 */ /* 0x002fc800078010ff */
[----:B------:R-:W-:Y:S02]  /*07e0*/  LEA.HI.X R92, R14, R3, R101, 0x2, P0 ;  /* 0x000000030e5c7211 */ /* 0x000fe400000f1465 */
[----:B0-----:R-:W-:Y:S02]  /*07f0*/  SHF.L.U32 R0, R96, 0x3, RZ ;  /* 0x0000000360007819 */ /* 0x001fe400000006ff */
[----:B---3--:R-:W-:Y:S02]  /*0800*/  LEA R93, P1, R8, R18, 0x2 ;  /* 0x00000012085d7211 */ /* 0x008fe400078210ff */
[----:B------:R-:W-:Y:S02]  /*0810*/  LOP3.LUT R83, R0, 0xffffff00, RZ, 0xc0, !PT ;  /* 0xffffff0000537812 */ /* 0x000fe400078ec0ff */
[----:B------:R-:W-:Y:S02]  /*0820*/  LEA.HI.X R90, R8, R19, R95, 0x2, P1 ;  /* 0x00000013085a7211 */ /* 0x000fe400008f145f */
[----:B------:R-:W-:Y:S01]  /*0830*/  LOP3.LUT R83, R83, 0x1f, R96, 0xf8, !PT ;  /* 0x0000001f53537812 */ /* 0x000fe200078ef860 */
[----:B----4-:R-:W-:Y:S01]  /*0840*/  ULEA UR4, UR5, UR4, 0x18 ;  /* 0x0000000405047291 */ /* 0x010fe2000f8ec03f */
[----:B------:R-:W-:-:S02]  /*0850*/  LOP3.LUT R138, R96, 0x1f, RZ, 0xc0, !PT ;  /* 0x0000001f608a7812 */ /* 0x000fc400078ec0ff */
[----:B------:R-:W-:Y:S02]  /*0860*/  SHF.R.S32.HI R80, RZ, 0x1f, R83 ;  /* 0x0000001fff507819 */ /* 0x000fe40000011453 */
[C---:B------:R-:W-:Y:S02]  /*0870*/  LOP3.LUT R79, R83.reuse, 0x20, RZ, 0xfc, !PT ;  /* 0x00000020534f7812 */ /* 0x040fe400078efcff */
[C---:B------:R-:W-:Y:S02]  /*0880*/  LOP3.LUT R78, R83.reuse, 0x40, RZ, 0xfc, !PT ;  /* 0x00000040534e7812 */ /* 0x040fe400078efcff */
[C---:B------:R-:W-:Y:S02]  /*0890*/  LOP3.LUT R77, R83.reuse, 0x60, RZ, 0xfc, !PT ;  /* 0x00000060534d7812 */ /* 0x040fe400078efcff */
[C---:B------:R-:W-:Y:S02]  /*08a0*/  LOP3.LUT R76, R83.reuse, 0x80, RZ, 0xfc, !PT ;  /* 0x00000080534c7812 */ /* 0x040fe400078efcff */
[----:B------:R-:W-:-:S02]  /*08b0*/  LOP3.LUT R75, R83, 0xa0, RZ, 0xfc, !PT ;  /* 0x000000a0534b7812 */ /* 0x000fc400078efcff */
[C---:B------:R-:W-:Y:S02]  /*08c0*/  LOP3.LUT R74, R83.reuse, 0xc0, RZ, 0xfc, !PT ;  /* 0x000000c0534a7812 */ /* 0x040fe400078efcff */
[----:B------:R-:W-:Y:S02]  /*08d0*/  LOP3.LUT R73, R83, 0xe0, RZ, 0xfc, !PT ;  /* 0x000000e053497812 */ /* 0x000fe400078efcff */
[----:B------:R-:W-:Y:S01]  /*08e0*/  MOV R81, UR4 ;  /* 0x0000000400517c02 */ /* 0x000fe20008000f00 */
[----:B--2---:R-:W-:-:S06]  /*08f0*/  UMOV UR4, URZ ;  /* 0x0000003f00047c82 */ /* 0x004fcc0008000000 */
.L_x_8725:
[----:B------:R-:W-:Y:S01]  /*0900*/  BAR.SYNC.DEFER_BLOCKING 0x0 ;  /* 0x0000000000007b1d */ /* 0x000fe20000010000 */
[----:B------:R-:W-:Y:S02]  /*0910*/  LEA R0, R82, 0xffffff00, 0x8 ;  /* 0xffffff0052007811 */ /* 0x000fe400078e40ff */
[C---:B------:R-:W-:Y:S02]  /*0920*/  SHF.L.U32 R71, R83.reuse, 0x1, RZ ;  /* 0x0000000153477819 */ /* 0x040fe400000006ff */
[----:B------:R-:W-:Y:S01]  /*0930*/  SHF.L.U64.HI R72, R83, 0x1, R80 ;  /* 0x0000000153487819 */ /* 0x000fe20000010250 */
[----:B------:R-:W-:Y:S01]  /*0940*/  ULDC UR5, c[0x0][0x218] ;  /* 0x0000860000057ab9 */ /* 0x000fe20000000800 */
[----:B0-----:R-:W-:Y:S02]  /*0950*/  IADD3 R2, P3, R88, R71, RZ ;  /* 0x0000004758027210 */ /* 0x001fe40007f7e0ff */
[----:B------:R-:W-:Y:S02]  /*0960*/  PRMT R19, RZ, 0x7610, R19 ;  /* 0x00007610ff137816 */ /* 0x000fe40000000013 */
[----:B------:R-:W-:-:S02]  /*0970*/  PRMT R21, RZ, 0x7610, R21 ;  /* 0x00007610ff157816 */ /* 0x000fc40000000015 */
[----:B------:R-:W-:Y:S02]  /*0980*/  PRMT R18, RZ, 0x7610, R18 ;  /* 0x00007610ff127816 */ /* 0x000fe40000000012 */
[----:B------:R-:W-:Y:S02]  /*0990*/  PRMT R23, RZ, 0x7610, R23 ;  /* 0x00007610ff177816 */ /* 0x000fe40000000017 */
[----:B------:R-:W-:Y:S02]  /*09a0*/  PRMT R20, RZ, 0x7610, R20 ;  /* 0x00007610ff147816 */ /* 0x000fe40000000014 */
[----:B------:R-:W-:Y:S02]  /*09b0*/  PRMT R25, RZ, 0x7610, R25 ;  /* 0x00007610ff197816 */ /* 0x000fe40000000019 */
[----:B------:R-:W-:Y:S02]  /*09c0*/  PRMT R22, RZ, 0x7610, R22 ;  /* 0x00007610ff167816 */ /* 0x000fe40000000016 */
[----:B------:R-:W-:-:S02]  /*09d0*/  IADD3 R24, R91, 0x20, RZ ;  /* 0x000000205b187810 */ /* 0x000fc40007ffe0ff */
[C---:B------:R-:W-:Y:S02]  /*09e0*/  IADD3 R26, R91.reuse, 0x40, RZ ;  /* 0x000000405b1a7810 */ /* 0x040fe40007ffe0ff */
[C---:B------:R-:W-:Y:S01]  /*09f0*/  LEA.HI.SX32 R70, R91.reuse, R91, 0x1b ;  /* 0x0000005b5b467211 */ /* 0x040fe200078fdaff */
[----:B------:R-:W-:Y:S01]  /*0a00*/  VIADD R28, R91, 0xc0 ;  /* 0x000000c05b1c7836 */ /* 0x000fe20000000000 */
[----:B------:R-:W-:Y:S01]  /*0a10*/  IADD3 R32, -R0, UR5, RZ ;  /* 0x0000000500207c10 */ /* 0x000fe2000fffe1ff */
[----:B------:R-:W-:Y:S01]  /*0a20*/  ULDC UR6, c[0x0][0x224] ;  /* 0x0000890000067ab9 */ /* 0x000fe20000000800 */
[----:B------:R-:W-:Y:S02]  /*0a30*/  IADD3.X R3, R89, R72, RZ, P3, !PT ;  /* 0x0000004859037210 */ /* 0x000fe40001ffe4ff */
[-C--:B------:R-:W-:Y:S02]  /*0a40*/  ISETP.GE.AND P0, PT, R83, R32.reuse, PT ;  /* 0x000000205300720c */ /* 0x080fe40003f06270 */
[----:B------:R-:W-:-:S02]  /*0a50*/  ISETP.GE.AND P1, PT, R79, R32, PT ;  /* 0x000000204f00720c */ /* 0x000fc40003f26270 */
[-C--:B------:R-:W-:Y:S02]  /*0a60*/  ISETP.GE.AND P2, PT, R78, R32.reuse, PT ;  /* 0x000000204e00720c */ /* 0x080fe40003f46270 */
[----:B------:R-:W-:Y:S02]  /*0a70*/  PRMT R0, RZ, 0x7610, R0 ;  /* 0x00007610ff007816 */ /* 0x000fe40000000000 */
[----:B------:R-:W-:-:S05]  /*0a80*/  ISETP.GE.AND P3, PT, R74, R32, PT ;  /* 0x000000204a00720c */ /* 0x000fca0003f66270 */
[----:B------:R-:W2:Y:S01]  /*0a90*/  @!P0 LDG.E.U16 R19, desc[UR12][R2.64] ;  /* 0x0000000c02138981 */ /* 0x000ea2000c1e1500 */
[----:B------:R-:W-:-:S03]  /*0aa0*/  ISETP.GE.AND P0, PT, R77, R32, PT ;  /* 0x000000204d00720c */ /* 0x000fc60003f06270 */
[----:B------:R-:W3:Y:S01]  /*0ab0*/  @!P1 LDG.E.U16 R0, desc[UR12][R2.64+0x40] ;  /* 0x0000400c02009981 */ /* 0x000ee2000c1e1500 */
[----:B------:R-:W-:-:S03]  /*0ac0*/  ISETP.GE.AND P1, PT, R76, R32, PT ;  /* 0x000000204c00720c */ /* 0x000fc60003f26270 */
[----:B------:R-:W4:Y:S01]  /*0ad0*/  @!P2 LDG.E.U16 R21, desc[UR12][R2.64+0x80] ;  /* 0x0000800c0215a981 */ /* 0x000f22000c1e1500 */
[-C--:B------:R-:W-:Y:S02]  /*0ae0*/  ISETP.GE.AND P2, PT, R75, R32.reuse, PT ;  /* 0x000000204b00720c */ /* 0x080fe40003f46270 */
[----:B------:R-:W-:Y:S01]  /*0af0*/  ISETP.GE.AND P4, PT, R73, R32, PT ;  /* 0x000000204900720c */ /* 0x000fe20003f86270 */
[----:B------:R-:W4:Y:S04]  /*0b00*/  @!P3 LDG.E.U16 R25, desc[UR12][R2.64+0x180] ;  /* 0x0001800c0219b981 */ /* 0x000f28000c1e1500 */
[----:B------:R-:W4:Y:S04]  /*0b10*/  @!P0 LDG.E.U16 R18, desc[UR12][R2.64+0xc0] ;  /* 0x0000c00c02128981 */ /* 0x000f28000c1e1500 */
[----:B------:R-:W4:Y:S04]  /*0b20*/  @!P1 LDG.E.U16 R23, desc[UR12][R2.64+0x100] ;  /* 0x0001000c02179981 */ /* 0x000f28000c1e1500 */
[----:B------:R-:W4:Y:S04]  /*0b30*/  @!P2 LDG.E.U16 R20, desc[UR12][R2.64+0x140] ;  /* 0x0001400c0214a981 */ /* 0x000f28000c1e1500 */
[----:B------:R0:W4:Y:S01]  /*0b40*/  @!P4 LDG.E.U16 R22, desc[UR12][R2.64+0x1c0] ;  /* 0x0001c00c0216c981 */ /* 0x000122000c1e1500 */
[----:B------:R-:W-:-:S02]  /*0b50*/  LEA.HI.SX32 R24, R24, R91, 0x1b ;  /* 0x0000005b18187211 */ /* 0x000fc400078fdaff */
[----:B------:R-:W-:Y:S01]  /*0b60*/  LEA.HI.SX32 R26, R26, R91, 0x1b ;  /* 0x0000005b1a1a7211 */ /* 0x000fe200078fdaff */
[----:B------:R-:W-:Y:S01]  /*0b70*/  IMAD R70, R70, 0x2, R81 ;  /* 0x0000000246467824 */ /* 0x000fe200078e0251 */
[-C--:B------:R-:W-:Y:S02]  /*0b80*/  LEA R69, R24, R81.reuse, 0x1 ;  /* 0x0000005118457211 */ /* 0x080fe400078e08ff */
[----:B------:R-:W-:Y:S02]  /*0b90*/  LEA R68, R26, R81, 0x1 ;  /* 0x000000511a447211 */ /* 0x000fe400078e08ff */
[C---:B------:R-:W-:Y:S02]  /*0ba0*/  IADD3 R24, R91.reuse, 0x80, RZ ;  /* 0x000000805b187810 */ /* 0x040fe40007ffe0ff */
[C---:B0-----:R-:W-:Y:S02]  /*0bb0*/  IADD3 R2, R91.reuse, 0x60, RZ ;  /* 0x000000605b027810 */ /* 0x041fe40007ffe0ff */
[----:B------:R-:W-:-:S02]  /*0bc0*/  IADD3 R26, R91, 0xa0, RZ ;  /* 0x000000a05b1a7810 */ /* 0x000fc40007ffe0ff */
[----:B------:R-:W-:Y:S02]  /*0bd0*/  IADD3 R30, R91, 0xe0, RZ ;  /* 0x000000e05b1e7810 */ /* 0x000fe40007ffe0ff */
[-C--:B------:R-:W-:Y:S02]  /*0be0*/  LEA.HI.SX32 R2, R2, R91.reuse, 0x1b ;  /* 0x0000005b02027211 */ /* 0x080fe400078fdaff */
[-C--:B------:R-:W-:Y:S02]  /*0bf0*/  LEA.HI.SX32 R24, R24, R91.reuse, 0x1b ;  /* 0x0000005b18187211 */ /* 0x080fe400078fdaff */
[-C--:B------:R-:W-:Y:S02]  /*0c00*/  LEA.HI.SX32 R26, R26, R91.reuse, 0x1b ;  /* 0x0000005b1a1a7211 */ /* 0x080fe400078fdaff */
[-C--:B------:R-:W-:Y:S02]  /*0c10*/  LEA.HI.SX32 R28, R28, R91.reuse, 0x1b ;  /* 0x0000005b1c1c7211 */ /* 0x080fe400078fdaff */
[----:B------:R-:W-:-:S02]  /*0c20*/  LEA.HI.SX32 R30, R30, R91, 0x1b ;  /* 0x0000005b1e1e7211 */ /* 0x000fc400078fdaff */
[-C--:B------:R-:W-:Y:S02]  /*0c30*/  LEA R67, R2, R81.reuse, 0x1 ;  /* 0x0000005102437211 */ /* 0x080fe400078e08ff */
[-C--:B------:R-:W-:Y:S02]  /*0c40*/  LEA R66, R24, R81.reuse, 0x1 ;  /* 0x0000005118427211 */ /* 0x080fe400078e08ff */
[-C--:B------:R-:W-:Y:S01]  /*0c50*/  LEA R65, R26, R81.reuse, 0x1 ;  /* 0x000000511a417211 */ /* 0x080fe200078e08ff */
[----:B------:R-:W-:Y:S01]  /*0c60*/  IMAD R63, R30, 0x2, R81 ;  /* 0x000000021e3f7824 */ /* 0x000fe200078e0251 */
[----:B------:R-:W-:Y:S02]  /*0c70*/  LEA R64, R28, R81, 0x1 ;  /* 0x000000511c407211 */ /* 0x000fe400078e08ff */
[----:B------:R-:W-:Y:S02]  /*0c80*/  ISETP.GE.AND P6, PT, R83, R32, PT ;  /* 0x000000205300720c */ /* 0x000fe40003fc6270 */
[----:B------:R-:W-:-:S02]  /*0c90*/  IADD3 R2, P0, R86, R71, RZ ;  /* 0x0000004756027210 */ /* 0x000fc40007f1e0ff */
[----:B------:R-:W-:Y:S02]  /*0ca0*/  ISETP.GE.AND P5, PT, R79, R32, PT ;  /* 0x000000204f00720c */ /* 0x000fe40003fa6270 */
[----:B------:R-:W-:Y:S02]  /*0cb0*/  IADD3.X R3, R87, R72, RZ, P0, !PT ;  /* 0x0000004857037210 */ /* 0x000fe400007fe4ff */
        /* <DEDUP_REMOVED lines=9> */
[----:B----4-:R1:W-:Y:S01]  /*0d50*/  STS.U16 [R68+0x80], R21 ;  /* 0x0000801544007388 */ /* 0x0103e20000000400 */
[----:B0-----:R-:W-:-:S04]  /*0d60*/  SHF.L.U32 R0, R91, 0x3, RZ ;  /* 0x000000035b007819 */ /* 0x001fc800000006ff */
[----:B------:R-:W-:Y:S01]  /*0d70*/  LEA.HI.SX32 R62, R0, R0, 0x1b ;  /* 0x00000000003e7211 */ /* 0x000fe200078fdaff */
[----:B------:R-:W-:Y:S03]  /*0d80*/  STS.U16 [R67+0xc0], R18 ;  /* 0x0000c01243007388 */ /* 0x000fe60000000400 */
[----:B------:R-:W-:Y:S01]  /*0d90*/  LEA R62, R62, R81, 0x1 ;  /* 0x000000513e3e7211 */ /* 0x000fe200078e08ff */
[----:B------:R0:W-:Y:S04]  /*0da0*/  STS.U16 [R66+0x100], R23 ;  /* 0x0001001742007388 */ /* 0x0001e80000000400 */
[----:B------:R2:W-:Y:S04]  /*0db0*/  STS.U16 [R65+0x140], R20 ;  /* 0x0001401441007388 */ /* 0x0005e80000000400 */
[----:B------:R3:W-:Y:S04]  /*0dc0*/  STS.U16 [R64+0x180], R25 ;  /* 0x0001801940007388 */ /* 0x0007e80000000400 */
[----:B------:R4:W-:Y:S01]  /*0dd0*/  STS.U16 [R63+0x1c0], R22 ;  /* 0x0001c0163f007388 */ /* 0x0009e20000000400 */
[----:B------:R-:W-:-:S03]  /*0de0*/  NOP ;  /* 0x0000000000007918 */ /* 0x000fc60000000000 */
[----:B------:R-:W4:Y:S04]  /*0df0*/  LDS.U16 R136, [R62] ;  /* 0x000000003e887984 */ /* 0x000f280000000400 */
        /* <DEDUP_REMOVED lines=8> */
[----:B-1----:R-:W-:-:S02]  /*0e80*/  PRMT R21, RZ, 0x7610, R21 ;  /* 0x00007610ff157816 */ /* 0x002fc40000000015 */
[----:B------:R-:W-:Y:S02]  /*0e90*/  PRMT R0, RZ, 0x7610, R0 ;  /* 0x00007610ff007816 */ /* 0x000fe40000000000 */
[----:B0-----:R-:W-:Y:S02]  /*0ea0*/  PRMT R23, RZ, 0x7610, R23 ;  /* 0x00007610ff177816 */ /* 0x001fe40000000017 */
[----:B--2---:R-:W-:Y:S02]  /*0eb0*/  PRMT R20, RZ, 0x7610, R20 ;  /* 0x00007610ff147816 */ /* 0x004fe40000000014 */
[----:B---3--:R-:W-:Y:S02]  /*0ec0*/  PRMT R25, RZ, 0x7610, R25 ;  /* 0x00007610ff197816 */ /* 0x008fe40000000019 */
[----:B----4-:R-:W-:Y:S01]  /*0ed0*/  PRMT R22, RZ, 0x7610, R22 ;  /* 0x00007610ff167816 */ /* 0x010fe20000000016 */
[----:B------:R-:W2:Y:S01]  /*0ee0*/  @!P6 LDG.E.U16 R21, desc[UR12][R2.64] ;  /* 0x0000000c0215e981 */ /* 0x000ea2000c1e1500 */
[----:B------:R-:W-:-:S03]  /*0ef0*/  ISETP.GE.AND P6, PT, R73, R32, PT ;  /* 0x000000204900720c */ /* 0x000fc60003fc6270 */
[----:B------:R-:W3:Y:S04]  /*0f00*/  @!P5 LDG.E.U16 R24, desc[UR12][R2.64+0x40] ;  /* 0x0000400c0218d981 */ /* 0x000ee8000c1e1500 */
[----:B------:R-:W4:Y:S04]  /*0f10*/  @!P4 LDG.E.U16 R27, desc[UR12][R2.64+0x80] ;  /* 0x0000800c021bc981 */ /* 0x000f28000c1e1500 */
[----:B------:R-:W4:Y:S04]  /*0f20*/  @!P3 LDG.E.U16 R0, desc[UR12][R2.64+0xc0] ;  /* 0x0000c00c0200b981 */ /* 0x000f28000c1e1500 */
[----:B------:R-:W4:Y:S04]  /*0f30*/  @!P2 LDG.E.U16 R23, desc[UR12][R2.64+0x100] ;  /* 0x0001000c0217a981 */ /* 0x000f28000c1e1500 */
[----:B------:R-:W4:Y:S04]  /*0f40*/  @!P1 LDG.E.U16 R20, desc[UR12][R2.64+0x140] ;  /* 0x0001400c02149981 */ /* 0x000f28000c1e1500 */
[----:B------:R-:W4:Y:S04]  /*0f50*/  @!P0 LDG.E.U16 R25, desc[UR12][R2.64+0x180] ;  /* 0x0001800c02198981 */ /* 0x000f28000c1e1500 */
[----:B------:R0:W4:Y:S01]  /*0f60*/  @!P6 LDG.E.U16 R22, desc[UR12][R2.64+0x1c0] ;  /* 0x0001c00c0216e981 */ /* 0x000122000c1e1500 */
[----:B------:R-:W-:-:S02]  /*0f70*/  ISETP.GE.AND P6, PT, R83, R32, PT ;  /* 0x000000205300720c */ /* 0x000fc40003fc6270 */
[----:B------:R-:W-:Y:S02]  /*0f80*/  IADD3 R18, P0, R84, R71, RZ ;  /* 0x0000004754127210 */ /* 0x000fe40007f1e0ff */
[----:B------:R-:W-:Y:S02]  /*0f90*/  PRMT R29, RZ, 0x7610, R29 ;  /* 0x00007610ff1d7816 */ /* 0x000fe4000000001d */
[----:B------:R-:W-:Y:S02]  /*0fa0*/  ISETP.GE.AND P5, PT, R79, R32, PT ;  /* 0x000000204f00720c */ /* 0x000fe40003fa6270 */
[----:B------:R-:W-:Y:S02]  /*0fb0*/  IADD3.X R19, R85, R72, RZ, P0, !PT ;  /* 0x0000004855137210 */ /* 0x000fe400007fe4ff */
[-C--:B------:R-:W-:Y:S02]  /*0fc0*/  ISETP.GE.AND P4, PT, R78, R32.reuse, PT ;  /* 0x000000204e00720c */ /* 0x080fe40003f86270 */
[----:B------:R-:W-:-:S02]  /*0fd0*/  ISETP.GE.AND P3, PT, R77, R32, PT ;  /* 0x000000204d00720c */ /* 0x000fc40003f66270 */
[-C--:B------:R-:W-:Y:S02]  /*0fe0*/  ISETP.GE.AND P2, PT, R76, R32.reuse, PT ;  /* 0x000000204c00720c */ /* 0x080fe40003f46270 */
[-C--:B------:R-:W-:Y:S02]  /*0ff0*/  ISETP.GE.AND P1, PT, R75, R32.reuse, PT ;  /* 0x000000204b00720c */ /* 0x080fe40003f26270 */
[----:B------:R-:W-:Y:S02]  /*1000*/  ISETP.GE.AND P0, PT, R74, R32, PT ;  /* 0x000000204a00720c */ /* 0x000fe40003f06270 */
[----:B0-----:R-:W-:Y:S02]  /*1010*/  PRMT R3, RZ, 0x7610, R3 ;  /* 0x00007610ff037816 */ /* 0x001fe40000000003 */
[----:B------:R-:W-:Y:S02]  /*1020*/  PRMT R2, RZ, 0x7610, R2 ;  /* 0x00007610ff027816 */ /* 0x000fe40000000002 */
[----:B------:R-:W-:Y:S01]  /*1030*/  PRMT R26, RZ, 0x7610, R26 ;  /* 0x00007610ff1a7816 */ /* 0x000fe2000000001a */
[----:B--2---:R-:W-:Y:S04]  /*1040*/  STS.U16 [R70], R21 ;  /* 0x0000001546007388 */ /* 0x004fe80000000400 */
[----:B---3--:R-:W-:Y:S04]  /*1050*/  STS.U16 [R69+0x40], R24 ;  /* 0x0000401845007388 */ /* 0x008fe80000000400 */
[----:B----4-:R-:W-:Y:S04]  /*1060*/  STS.U16 [R68+0x80], R27 ;  /* 0x0000801b44007388 */ /* 0x010fe80000000400 */
        /* <DEDUP_REMOVED lines=18> */
[----:B------:R-:W-:Y:S01]  /*1190*/  PRMT R27, RZ, 0x7610, R27 ;  /* 0x00007610ff1b7816 */ /* 0x000fe2000000001b */
        /* <DEDUP_REMOVED lines=9> */
[----:B------:R-:W-:Y:S01]  /*1230*/  HADD2.F32 R47, -RZ, R136.H0_H0 ;  /* 0x20000088ff2f7230 */ /* 0x000fe20000004100 */
[----:B0-----:R-:W0:Y:S01]  /*1240*/  LDC R19, c[0x0][0x21c] ;  /* 0x00008700ff137b82 */ /* 0x001e220000000800 */
[----:B------:R-:W-:-:S02]  /*1250*/  HADD2.F32 R46, -RZ, R61.H0_H0 ;  /* 0x2000003dff2e7230 */ /* 0x000fc40000004100 */
[----:B------:R-:W-:Y:S02]  /*1260*/  HADD2.F32 R43, -RZ, R60.H0_H0 ;  /* 0x2000003cff2b7230 */ /* 0x000fe40000004100 */
[----:B------:R-:W-:Y:S02]  /*1270*/  HADD2.F32 R44, -RZ, R59.H0_H0 ;  /* 0x2000003bff2c7230 */ /* 0x000fe40000004100 */
[----:B------:R-:W-:Y:S02]  /*1280*/  HADD2.F32 R40, -RZ, R58.H0_H0 ;  /* 0x2000003aff287230 */ /* 0x000fe40000004100 */
[----:B------:R-:W-:Y:S02]  /*1290*/  HADD2.F32 R41, -RZ, R57.H0_H0 ;  /* 0x20000039ff297230 */ /* 0x000fe40000004100 */
[----:B------:R-:W-:Y:S01]  /*12a0*/  HADD2.F32 R38, -RZ, R56.H0_H0 ;  /* 0x20000038ff267230 */ /* 0x000fe20000004100 */
[----:B------:R-:W-:Y:S01]  /*12b0*/  ULEA UR6, UR6, UR4, 0x8 ;  /* 0x0000000406067291 */ /* 0x000fe2000f8e403f */
[----:B------:R-:W-:Y:S01]  /*12c0*/  HADD2.F32 R127, -RZ, R55.H0_H0 ;  /* 0x20000037ff7f7230 */ /* 0x000fe20000004100 */
[----:B0-----:R-:W-:-:S02]  /*12d0*/  ISETP.GE.AND P0, PT, R19, 0x1, PT ;  /* 0x000000011300780c */ /* 0x001fc40003f06270 */
[----:B------:R-:W-:Y:S01]  /*12e0*/  USHF.R.S32.HI UR10, URZ, 0x1f, UR6 ;  /* 0x0000001f3f0a7899 */ /* 0x000fe20008011406 */
[----:B------:R-:W-:Y:S01]  /*12f0*/  HFMA2.MMA R129, -RZ, RZ, 0, 0 ;  /* 0x00000000ff817435 */ /* 0x000fe200000001ff */
[----:B------:R-:W-:Y:S01]  /*1300*/  IMAD.MOV.U32 R54, RZ, RZ, RZ ;  /* 0x000000ffff367224 */ /* 0x000fe200078e00ff */
[----:B------:R-:W-:Y:S02]  /*1310*/  CS2R R52, SRZ ;  /* 0x0000000000347805 */ /* 0x000fe4000001ff00 */
[----:B------:R-:W-:Y:S02]  /*1320*/  CS2R R50, SRZ ;  /* 0x0000000000327805 */ /* 0x000fe4000001ff00 */
[----:B------:R-:W-:Y:S01]  /*1330*/  CS2R R48, SRZ ;  /* 0x0000000000307805 */ /* 0x000fe2000001ff00 */
[----:B--2---:R-:W-:Y:S04]  /*1340*/  STS.U16 [R70], R29 ;  /* 0x0000001d46007388 */ /* 0x004fe80000000400 */
        /* <DEDUP_REMOVED lines=15> */
[----:B------:R-:W4:Y:S01]  /*1440*/  LDS.U16 R34, [R62+0xe] ;  /* 0x00000e003e227984 */ /* 0x000f220000000400 */
[----:B0-----:R-:W-:-:S02]  /*1450*/  HADD2.F32 R0, -RZ, R28.H0_H0 ;  /* 0x2000001cff007230 */ /* 0x001fc40000004100 */
        /* <DEDUP_REMOVED lines=8> */
[----:B------:R-:W-:-:S03]  /*14e0*/  HADD2.F32 R36, -RZ, R36.H0_H0 ;  /* 0x20000024ff247230 */ /* 0x000fc60000004100 */
[----:B------:R-:W-:Y:S01]  /*14f0*/  FFMA.FTZ R3, R37, R40, R2 ;  /* 0x0000002825037223 */ /* 0x000fe20000010002 */
[----:B------:R-:W-:-:S03]  /*1500*/  HADD2.F32 R35, -RZ, R35.H0_H0 ;  /* 0x20000023ff237230 */ /* 0x000fc60000004100 */
[----:B------:R-:W-:Y:S01]  /*1510*/  FFMA.FTZ R2, R36, R41, R3 ;  /* 0x0000002924027223 */ /* 0x000fe20000010003 */
[----:B------:R-:W-:-:S03]  /*1520*/  HADD2.F32 R34, -RZ, R34.H0_H0 ;  /* 0x20000022ff227230 */ /* 0x000fc60000004100 */
        /* <DEDUP_REMOVED lines=16> */
[----:B------:R-:W-:Y:S01]  /*1630*/  IMAD R114, R102, UR8, RZ ;  /* 0x0000000866727c24 */ /* 0x000fe2000f8e02ff */
[----:B------:R-:W-:Y:S01]  /*1640*/  ISETP.NE.AND P1, PT, R96, RZ, PT ;  /* 0x000000ff6000720c */ /* 0x000fe20003f25270 */
[----:B------:R-:W-:Y:S01]  /*1650*/  IMAD R21, R18, R19, RZ ;  /* 0x0000001312157224 */ /* 0x000fe200078e02ff */
[----:B------:R-:W-:Y:S01]  /*1660*/  LEA.HI R20, R104, R104, RZ, 0x1 ;  /* 0x0000006868147211 */ /* 0x000fe200078f08ff */
[C---:B------:R-:W-:Y:S01]  /*1670*/  IMAD.WIDE.U32 R18, R107.reuse, UR8, RZ ;  /* 0x000000086b127c25 */ /* 0x040fe2000f8e00ff */
[----:B------:R-:W1:Y:S01]  /*1680*/  LDC R123, c[0x0][0x224] ;  /* 0x00008900ff7b7b82 */ /* 0x000e620000000800 */
[----:B------:R-:W-:Y:S01]  /*1690*/  ISETP.NE.AND P2, PT, R96, 0x1f, PT ;  /* 0x0000001f6000780c */ /* 0x000fe20003f45270 */
[----:B------:R-:W-:Y:S01]  /*16a0*/  UMOV UR5, URZ ;  /* 0x0000003f00057c82 */ /* 0x000fe20008000000 */
[----:B------:R-:W-:Y:S01]  /*16b0*/  IMAD R113, R107, UR9, R114 ;  /* 0x000000096b717c24 */ /* 0x000fe2000f8e0272 */
[----:B------:R-:W-:Y:S01]  /*16c0*/  LOP3.LUT R111, R20, 0xfffffe, RZ, 0xc0, !PT ;  /* 0x00fffffe146f7812 */ /* 0x000fe200078ec0ff */
[----:B------:R-:W-:Y:S01]  /*16d0*/  IMAD.WIDE R20, R21, 0x8, R16 ;  /* 0x0000000815147825 */ /* 0x000fe200078e0210 */
[----:B------:R-:W-:Y:S01]  /*16e0*/  MOV R129, RZ ;  /* 0x000000ff00817202 */ /* 0x000fe20000000f00 */
[----:B------:R-:W-:Y:S01]  /*16f0*/  ULDC UR7, c[0x0][0x224] ;  /* 0x0000890000077ab9 */ /* 0x000fe20000000800 */
[----:B------:R-:W-:Y:S01]  /*1700*/  IADD3 R124, R19, R113, RZ ;  /* 0x00000071137c7210 */ /* 0x000fe20007ffe0ff */
[----:B------:R-:W-:Y:S01]  /*1710*/  HADD2.F32 R119, -RZ, R22.H0_H0 ;  /* 0x20000016ff777230 */ /* 0x000fe20000004100 */
[----:B------:R-:W2:Y:S01]  /*1720*/  LDC R146, c[0x0][0x21c] ;  /* 0x00008700ff927b82 */ /* 0x000ea20000000800 */
[----:B------:R-:W-:Y:S01]  /*1730*/  HADD2.F32 R113, -RZ, R110.H0_H0 ;  /* 0x2000006eff717230 */ /* 0x000fe20000004100 */
[----:B------:R-:W-:Y:S01]  /*1740*/  MOV R125, R93 ;  /* 0x0000005d007d7202 */ /* 0x000fe20000000f00 */
[----:B------:R-:W-:Y:S01]  /*1750*/  HADD2.F32 R131, -RZ, R112.H0_H0 ;  /* 0x20000070ff837230 */ /* 0x000fe20000004100 */
[----:B------:R-:W-:Y:S01]  /*1760*/  MOV R122, R90 ;  /* 0x0000005a007a7202 */ /* 0x000fe20000000f00 */
[----:B------:R-:W-:Y:S01]  /*1770*/  HADD2.F32 R25, -RZ, R25.H0_H0 ;  /* 0x20000019ff197230 */ /* 0x000fe20000004100 */
[----:B0-----:R-:W-:Y:S01]  /*1780*/  LEA R109, P0, R18, R2, 0x2 ;  /* 0x00000002126d7211 */ /* 0x001fe200078010ff */
[----:B------:R-:W-:Y:S01]  /*1790*/  HADD2.F32 R117, -RZ, R106.H0_H0 ;  /* 0x2000006aff757230 */ /* 0x000fe20000004100 */
[----:B------:R-:W-:Y:S01]  /*17a0*/  IADD3 R2, R104, -R111, RZ ;  /* 0x8000006f68027210 */ /* 0x000fe20007ffe0ff */
[----:B------:R-:W-:Y:S01]  /*17b0*/  IMAD.MOV.U32 R111, RZ, RZ, R21 ;  /* 0x000000ffff6f7224 */ /* 0x000fe200078e0015 */
[----:B------:R-:W-:Y:S01]  /*17c0*/  LEA.HI.X R124, R18, R3, R124, 0x2, P0 ;  /* 0x00000003127c7211 */ /* 0x000fe200000f147c */
[----:B------:R-:W-:Y:S01]  /*17d0*/  HADD2.F32 R3, -RZ, R23.H0_H0 ;  /* 0x20000017ff037230 */ /* 0x000fe20000004100 */
[----:B------:R-:W-:Y:S01]  /*17e0*/  MOV R104, R20 ;  /* 0x0000001400687202 */ /* 0x000fe20000000f00 */
[----:B------:R-:W0:Y:S01]  /*17f0*/  LDC.64 R22, c[0x0][0x270] ;  /* 0x00009c00ff167b82 */ /* 0x000e220000000a00 */
[----:B------:R-:W-:-:S02]  /*1800*/  HADD2.F32 R115, -RZ, R108.H0_H0 ;  /* 0x2000006cff737230 */ /* 0x000fc40000004100 */
[--C-:B------:R-:W-:Y:S01]  /*1810*/  FADD.FTZ R108, R113, R98.reuse ;  /* 0x00000062716c7221 */ /* 0x100fe20000010000 */
[----:B------:R-:W-:Y:S02]  /*1820*/  HADD2.F32 R133, -RZ, R24.H0_H0 ;  /* 0x20000018ff857230 */ /* 0x000fe40000004100 */
[--C-:B------:R-:W-:Y:S01]  /*1830*/  FADD.FTZ R113, R131, R98.reuse ;  /* 0x0000006283717221 */ /* 0x100fe20000010000 */
[----:B------:R-:W-:Y:S01]  /*1840*/  MOV R121, R94 ;  /* 0x0000005e00797202 */ /* 0x000fe20000000f00 */
[----:B------:R-:W-:Y:S01]  /*1850*/  IMAD.MOV.U32 R118, RZ, RZ, R81 ;  /* 0x000000ffff767224 */ /* 0x000fe200078e0051 */
[----:B------:R-:W-:Y:S01]  /*1860*/  MOV R120, R92 ;  /* 0x0000005c00787202 */ /* 0x000fe20000000f00 */
[----:B------:R-:W3:Y:S01]  /*1870*/  LDC.64 R18, c[0x0][0x238] ;  /* 0x00008e00ff127b82 */ /* 0x000ee20000000a00 */
[----:B------:R-:W-:Y:S01]  /*1880*/  MOV R116, R81 ;  /* 0x0000005100747202 */ /* 0x000fe20000000f00 */
[--C-:B------:R-:W-:Y:S01]  /*1890*/  FADD.FTZ R112, R3, R98.reuse ;  /* 0x0000006203707221 */ /* 0x100fe20000010000 */
[----:B------:R-:W-:Y:S01]  /*18a0*/  IADD3 R114, R96, 0x200, RZ ;  /* 0x0000020060727810 */ /* 0x000fe20007ffe0ff */
[--C-:B------:R-:W-:Y:S01]  /*18b0*/  FADD.FTZ R119, R119, R98.reuse ;  /* 0x0000006277777221 */ /* 0x100fe20000010000 */
[--C-:B------:R-:W-:Y:S01]  /*18c0*/  FADD.FTZ R110, R25, R98.reuse ;  /* 0x00000062196e7221 */ /* 0x100fe20000010000 */
[--C-:B------:R-:W-:Y:S01]  /*18d0*/  FADD.FTZ R117, R117, R98.reuse ;  /* 0x0000006275757221 */ /* 0x100fe20000010000 */
[--C-:B------:R-:W-:Y:S01]  /*18e0*/  FADD.FTZ R115, R115, R98.reuse ;  /* 0x0000006273737221 */ /* 0x100fe20000010000 */
[----:B------:R-:W4:Y:S01]  /*18f0*/  LDC.64 R20, c[0x0][0x250] ;  /* 0x00009400ff147b82 */ /* 0x000f220000000a00 */
[----:B------:R-:W-:Y:S01]  /*1900*/  FADD.FTZ R106, R133, R98 ;  /* 0x00000062856a7221 */ /* 0x000fe20000010000 */
[----:B0-----:R-:W-:-:S02]  /*1910*/  SHF.L.U64.HI R131, R22, 0x2, R23 ;  /* 0x0000000216837819 */ /* 0x001fc40000010217 */
[----:B------:R-:W-:Y:S02]  /*1920*/  SHF.L.U32 R23, R2, 0x8, RZ ;  /* 0x0000000802177819 */ /* 0x000fe400000006ff */
[----:B---3--:R-:W-:Y:S02]  /*1930*/  SHF.L.U64.HI R19, R18, 0x2, R19 ;  /* 0x0000000212137819 */ /* 0x008fe40000010213 */
[----:B-12-4-:R-:W-:-:S07]  /*1940*/  SHF.L.U64.HI R21, R20, 0x2, R21 ;  /* 0x0000000214157819 */ /* 0x016fce0000010215 */
.L_x_8720:
[----:B------:R-:W-:Y:S02]  /*1950*/  MOV R2, R109 ;  /* 0x0000006d00027202 */ /* 0x000fe40000000f00 */
[----:B------:R-:W-:-:S05]  /*1960*/  MOV R3, R124 ;  /* 0x0000007c00037202 */ /* 0x000fca0000000f00 */
[----:B0-----:R0:W2:Y:S01]  /*1970*/  LDG.E R126, desc[UR12][R2.64] ;  /* 0x0000000c027e7981 */ /* 0x0010a2000c1e1900 */
[----:B------:R-:W-:Y:S02]  /*1980*/  MOV R25, R122 ;  /* 0x0000007a00197202 */ /* 0x000fe40000000f00 */
[----:B------:R-:W-:-:S05]  /*1990*/  MOV R24, R125 ;  /* 0x0000007d00187202 */ /* 0x000fca0000000f00 */
[----:B------:R-:W3:Y:S01]  /*19a0*/  LDG.E R25, desc[UR12][R24.64] ;  /* 0x0000000c18197981 */ /* 0x000ee2000c1e1900 */
[----:B0-----:R-:W-:Y:S01]  /*19b0*/  IMAD.MOV.U32 R2, RZ, RZ, R121 ;  /* 0x000000ffff027224 */ /* 0x001fe200078e0079 */
[----:B------:R-:W-:-:S05]  /*19c0*/  MOV R3, R120 ;  /* 0x0000007800037202 */ /* 0x000fca0000000f00 */
[----:B------:R0:W3:Y:S01]  /*19d0*/  LDG.E R132, desc[UR12][R2.64] ;  /* 0x0000000c02847981 */ /* 0x0000e2000c1e1900 */
[----:B------:R-:W-:-:S04]  /*19e0*/  SEL R130, R23, R114, !P1 ;  /* 0x0000007217827207 */ /* 0x000fc80004800000 */
[----:B------:R-:W-:Y:S02]  /*19f0*/  LEA R142, R130, R81, 0x2 ;  /* 0x00000051828e7211 */ /* 0x000fe400078e10ff */
[----:B------:R-:W-:Y:S01]  /*1a00*/  ISETP.GT.AND P0, PT, R82, 0x1, PT ;  /* 0x000000015200780c */ /* 0x000fe20003f04270 */
[----:B------:R-:W-:Y:S01]  /*1a10*/  FMUL.FTZ R147, R110, R43 ;  /* 0x0000002b6e937220 */ /* 0x000fe20000410000 */
[----:B------:R-:W-:Y:S01]  /*1a20*/  FMUL.FTZ R43, R106, R127 ;  /* 0x0000007f6a2b7220 */ /* 0x000fe20000410000 */
[----:B------:R-:W-:Y:S02]  /*1a30*/  @P2 LEA R127, R96, R81, 0x2 ;  /* 0x00000051607f2211 */ /* 0x000fe400078e10ff */
[----:B------:R-:W-:Y:S01]  /*1a40*/  ISETP.EQ.AND P0, PT, R138, RZ, P0 ;  /* 0x000000ff8a00720c */ /* 0x000fe20000702270 */
[----:B------:R-:W-:-:S12]  /*1a50*/  HFMA2.MMA R130, -RZ, RZ, 0, 0 ;  /* 0x00000000ff827435 */ /* 0x000fd800000001ff */
[----:B0-----:R-:W-:Y:S01]  /*1a60*/  @P0 IMAD.MOV.U32 R2, RZ, RZ, R104 ;  /* 0x000000ffff020224 */ /* 0x001fe200078e0068 */
[----:B------:R-:W-:Y:S01]  /*1a70*/  @P0 MOV R3, R111 ;  /* 0x0000006f00030202 */ /* 0x000fe20000000f00 */
[----:B------:R-:W-:Y:S01]  /*1a80*/  FMUL.FTZ R135, R119, R46 ;  /* 0x0000002e77877220 */ /* 0x000fe20000410000 */
[----:B------:R-:W-:Y:S01]  /*1a90*/  BSSY B0, `(.L_x_8716) ;  /* 0x0000030000007945 */ /* 0x000fe20003800000 */
        /* <DEDUP_REMOVED lines=8> */
[-C--:B------:R-:W-:Y:S01]  /*1b20*/  FMUL.FTZ R144, R117, R128.reuse ;  /* 0x0000008075907220 */ /* 0x080fe20000410000 */
[-C--:B------:R-:W-:Y:S01]  /*1b30*/  FMUL.FTZ R133, R115, R128.reuse ;  /* 0x0000008073857220 */ /* 0x080fe20000410000 */
[-C--:B------:R-:W-:Y:S01]  /*1b40*/  FMUL.FTZ R141, R108, R128.reuse ;  /* 0x000000806c8d7220 */ /* 0x080fe20000410000 */
[-C--:B------:R-:W-:Y:S01]  /*1b50*/  FMUL.FTZ R151, R113, R128.reuse ;  /* 0x0000008071977220 */ /* 0x080fe20000410000 */
[----:B------:R-:W1:Y:S04]  /*1b60*/  @P2 LDS R127, [R127+0xc5c] ;  /* 0x000c5c007f7f2984 */ /* 0x000e680000000800 */
[----:B------:R2:W5:Y:S01]  /*1b70*/  @P0 LDG.E R130, desc[UR12][R2.64+0x4] ;  /* 0x0000040c02820981 */ /* 0x000562000c1e1900 */
[----:B------:R-:W4:Y:S01]  /*1b80*/  MUFU.EX2 R134, R134 ;  /* 0x0000008600867308 */ /* 0x000f220000000800 */
[----:B--2---:R-:W-:-:S07]  /*1b90*/  FMUL.FTZ R2, R106, R128 ;  /* 0x000000806a027220 */ /* 0x004fce0000410000 */
[----:B------:R-:W-:Y:S08]  /*1ba0*/  MUFU.EX2 R140, R140 ;  /* 0x0000008c008c7308 */ /* 0x000ff00000000800 */
[----:B------:R-:W0:Y:S01]  /*1bb0*/  MUFU.EX2 R2, R2 ;  /* 0x0000000200027308 */ /* 0x000e220000000800 */
[----:B---3--:R-:W-:-:S07]  /*1bc0*/  FMUL.FTZ R25, R132, R25 ;  /* 0x0000001984197220 */ /* 0x008fce0000410000 */
[----:B------:R-:W2:Y:S08]  /*1bd0*/  MUFU.EX2 R144, R144 ;  /* 0x0000009000907308 */ /* 0x000eb00000000800 */
[----:B------:R-:W3:Y:S08]  /*1be0*/  MUFU.EX2 R133, R133 ;  /* 0x0000008500857308 */ /* 0x000ef00000000800 */
[----:B------:R-:W0:Y:S08]  /*1bf0*/  MUFU.EX2 R141, R141 ;  /* 0x0000008d008d7308 */ /* 0x000e300000000800 */
[----:B------:R-:W1:Y:S01]  /*1c00*/  MUFU.EX2 R151, R151 ;  /* 0x0000009700977308 */ /* 0x000e620000000800 */
[----:B------:R-:W-:Y:S01]  /*1c10*/  FMUL.FTZ R132, R112, R47 ;  /* 0x0000002f70847220 */ /* 0x000fe20000410000 */
[-C--:B------:R-:W-:Y:S01]  /*1c20*/  FMUL.FTZ R139, R35, R25.reuse ;  /* 0x00000019238b7220 */ /* 0x080fe20000410000 */
[----:B------:R-:W-:Y:S01]  /*1c30*/  FMUL.FTZ R3, R34, R25 ;  /* 0x0000001922037220 */ /* 0x000fe20000410000 */
[----:B------:R-:W-:Y:S01]  /*1c40*/  FMUL.FTZ R47, R117, R44 ;  /* 0x0000002c752f7220 */ /* 0x000fe20000410000 */
[----:B------:R-:W-:Y:S01]  /*1c50*/  FMUL.FTZ R44, R115, R40 ;  /* 0x00000028732c7220 */ /* 0x000fe20000410000 */
[----:B------:R-:W-:Y:S01]  /*1c60*/  FMUL.FTZ R40, R108, R41 ;  /* 0x000000296c287220 */ /* 0x000fe20000410000 */
[-C--:B------:R-:W-:Y:S01]  /*1c70*/  FMUL.FTZ R41, R0, R25.reuse ;  /* 0x0000001900297220 */ /* 0x080fe20000410000 */
[-C--:B------:R-:W-:Y:S01]  /*1c80*/  FMUL.FTZ R143, R45, R25.reuse ;  /* 0x000000192d8f7220 */ /* 0x080fe20000410000 */
[-C--:B------:R-:W-:Y:S01]  /*1c90*/  FMUL.FTZ R153, R42, R25.reuse ;  /* 0x000000192a997220 */ /* 0x080fe20000410000 */
[-C--:B------:R-:W-:Y:S01]  /*1ca0*/  FMUL.FTZ R46, R39, R25.reuse ;  /* 0x00000019272e7220 */ /* 0x080fe20000410000 */
[-C--:B------:R-:W-:Y:S01]  /*1cb0*/  FMUL.FTZ R148, R37, R25.reuse ;  /* 0x0000001925947220 */ /* 0x080fe20000410000 */
[----:B------:R-:W-:Y:S01]  /*1cc0*/  FMUL.FTZ R150, R36, R25 ;  /* 0x0000001924967220 */ /* 0x000fe20000410000 */
[----:B----4-:R-:W-:Y:S01]  /*1cd0*/  FMUL.FTZ R137, R149, R134 ;  /* 0x0000008695897220 */ /* 0x010fe20000410000 */
[----:B------:R-:W-:Y:S01]  /*1ce0*/  FFMA.FTZ R128, R134, R132, R135 ;  /* 0x0000008486807223 */ /* 0x000fe20000010087 */
[----:B0-----:R-:W-:Y:S01]  /*1cf0*/  FFMA.FTZ R142, R2, R3, R139 ;  /* 0x00000003028e7223 */ /* 0x001fe2000001008b */
[----:B--23--:R-:W-:Y:S06]  /*1d00*/  @P2 BRA `(.L_x_8717) ;  /* 0x0000000000202947 */ /* 0x00cfec0003800000 */
[----:B------:R-:W-:Y:S02]  /*1d10*/  ISETP.NE.AND P0, PT, R82, R123, PT ;  /* 0x0000007b5200720c */ /* 0x000fe40003f05270 */
[----:B-1----:R-:W-:-:S11]  /*1d20*/  MOV R127, 0x3f800000 ;  /* 0x3f800000007f7802 */ /* 0x002fd60000000f00 */
[----:B------:R-:W-:-:S04]  /*1d30*/  @P0 LEA.HI R24, R82, R82, RZ, 0x1 ;  /* 0x0000005252180211 */ /* 0x000fc800078f08ff */
[----:B------:R-:W-:-:S04]  /*1d40*/  @P0 LOP3.LUT R25, R24, 0x3ffffe, RZ, 0xc0, !PT ;  /* 0x003ffffe18190812 */ /* 0x000fc800078ec0ff */
[----:B------:R-:W-:-:S04]  /*1d50*/  @P0 IADD3 R25, -R25, R82, RZ ;  /* 0x0000005219190210 */ /* 0x000fc80007ffe1ff */
[----:B------:R-:W-:-:S04]  /*1d60*/  @P0 LEA R25, R25, 0x458, 0xa ;  /* 0x0000045819190811 */ /* 0x000fc800078e50ff */
[----:B------:R-:W-:-:S05]  /*1d70*/  @P0 IADD3 R25, R25, R116, RZ ;  /* 0x0000007419190210 */ /* 0x000fca0007ffe0ff */
[----:B------:R0:W2:Y:S02]  /*1d80*/  @P0 LDS R127, [R25] ;  /* 0x00000000197f0984 */ /* 0x0000a40000000800 */
.L_x_8717:
[----:B------:R-:W-:Y:S05]  /*1d90*/  BSYNC B0 ;  /* 0x0000000000007941 */ /* 0x000fea0003800000 */
.L_x_8716:
[----:B-12---:R-:W-:Y:S01]  /*1da0*/  FMUL.FTZ R24, R2, R127 ;  /* 0x0000007f02187220 */ /* 0x006fe20000410000 */
[C---:B------:R-:W-:Y:S01]  /*1db0*/  FFMA.FTZ R128, R140.reuse, R128, R147 ;  /* 0x000000808c807223 */ /* 0x040fe20000010093 */
[----:B------:R-:W-:Y:S01]  /*1dc0*/  FMUL.FTZ R137, R140, R137 ;  /* 0x000000898c897220 */ /* 0x000fe20000410000 */
[C---:B0-----:R-:W-:Y:S01]  /*1dd0*/  FFMA.FTZ R25, R151.reuse, R142, R150 ;  /* 0x0000008e97197223 */ /* 0x041fe20000010096 */
        /* <DEDUP_REMOVED lines=21> */
[C---:B------:R-:W-:Y:S01]  /*1f30*/  ISETP.GE.AND P0, PT, R91.reuse, 0x1, PT ;  /* 0x000000015b00780c */ /* 0x040fe20003f06270 */
[----:B------:R-:W0:Y:S01]  /*1f40*/  SHFL.UP PT, R25, R152, 0x1, RZ ;  /* 0x0420000098197989 */ /* 0x000e2200000e00ff */
[C---:B------:R-:W-:Y:S01]  /*1f50*/  ISETP.NE.AND P2, PT, R138.reuse, 0x1f, PT ;  /* 0x0000001f8a00780c */ /* 0x040fe20003f45270 */
[----:B------:R-:W-:Y:S01]  /*1f60*/  BSSY B0, `(.L_x_8718) ;  /* 0x00000cd000007945 */ /* 0x000fe20003800000 */
[----:B------:R-:W-:Y:S01]  /*1f70*/  ISETP.GE.U32.AND P3, PT, R138, 0x18, PT ;  /* 0x000000188a00780c */ /* 0x000fe20003f66070 */
[----:B------:R-:W1:Y:S01]  /*1f80*/  SHFL.UP PT, R24, R137, 0x1, RZ ;  /* 0x0420000089187989 */ /* 0x000e6200000e00ff */
[----:B------:R-:W-:-:S02]  /*1f90*/  ISETP.NE.AND P4, PT, R91, RZ, PT ;  /* 0x000000ff5b00720c */ /* 0x000fc40003f85270 */
[----:B------:R-:W-:Y:S01]  /*1fa0*/  ISETP.NE.AND P5, PT, R96, RZ, PT ;  /* 0x000000ff6000720c */ /* 0x000fe20003fa5270 */
[----:B------:R-:W2:Y:S04]  /*1fb0*/  SHFL.DOWN PT, R154, R128, 0x1, 0x1f ;  /* 0x08201f00809a7f89 */ /* 0x000ea800000e0000 */
[----:B------:R-:W3:Y:S06]  /*1fc0*/  SHFL.DOWN PT, R142, R145, 0x1, 0x1f ;  /* 0x08201f00918e7f89 */ /* 0x000eec00000e0000 */
[----:B------:R-:W-:Y:S01]  /*1fd0*/  @!P4 MOV R158, 0x400 ;  /* 0x00000400009ec802 */ /* 0x000fe20000000f00 */
        /* <DEDUP_REMOVED lines=21> */
[----:B------:R-:W-:Y:S02]  /*2130*/  IMAD.MOV.U32 R25, RZ, RZ, RZ ;  /* 0x000000ffff197224 */ /* 0x000fe400078e00ff */
[----:B-1----:R-:W-:Y:S01]  /*2140*/  @P0 FMUL.FTZ R137, R137, R24 ;  /* 0x0000001889890220 */ /* 0x002fe20000410000 */
[----:B------:R-:W-:Y:S01]  /*2150*/  ISETP.GE.AND P0, PT, R82, UR7, PT ;  /* 0x0000000752007c0c */ /* 0x000fe2000bf06270 */
[----:B------:R-:W-:-:S03]  /*2160*/  HFMA2.MMA R24, -RZ, RZ, 1.875, 0 ;  /* 0x3f800000ff187435 */ /* 0x000fc600000001ff */
[C---:B--2---:R-:W-:Y:S01]  /*2170*/  @!P2 FFMA.FTZ R128, R145.reuse, R154, R128 ;  /* 0x0000009a9180a223 */ /* 0x044fe20000010080 */
[----:B------:R-:W-:Y:S01]  /*2180*/  ISETP.EQ.AND P0, PT, R138, RZ, !P0 ;  /* 0x000000ff8a00720c */ /* 0x000fe20004702270 */
[----:B------:R-:W0:Y:S01]  /*2190*/  SHFL.UP PT, R154, R152, 0x8, RZ ;  /* 0x05000000989a7989 */ /* 0x000e2200000e00ff */
[----:B---3--:R-:W-:Y:S01]  /*21a0*/  @!P2 FMUL.FTZ R145, R145, R142 ;  /* 0x0000008e9191a220 */ /* 0x008fe20000410000 */
[C---:B------:R-:W-:Y:S02]  /*21b0*/  ISETP.GE.AND P2, PT, R91.reuse, 0x8, PT ;  /* 0x000000085b00780c */ /* 0x040fe40003f46270 */
[----:B------:R-:W1:Y:S04]  /*21c0*/  SHFL.UP PT, R142, R137, 0x8, RZ ;  /* 0x05000000898e7989 */ /* 0x000e6800000e00ff */
[----:B------:R-:W2:Y:S04]  /*21d0*/  SHFL.DOWN PT, R155, R128, 0x8, 0x1f ;  /* 0x09001f00809b7f89 */ /* 0x000ea800000e0000 */
[----:B------:R-:W3:Y:S04]  /*21e0*/  SHFL.DOWN PT, R156, R145, 0x8, 0x1f ;  /* 0x09001f00919c7f89 */ /* 0x000ee800000e0000 */
[----:B------:R-:W-:Y:S01]  /*21f0*/  @P0 LDS.64 R24, [R118+0xcd8] ;  /* 0x000cd80076180984 */ /* 0x000fe20000000a00 */
        /* <DEDUP_REMOVED lines=11> */
[----:B0-----:R-:W-:-:S03]  /*22b0*/  @P0 FFMA.FTZ R152, R137, R154, R152 ;  /* 0x0000009a89980223 */ /* 0x001fc60000010098 */
[----:B------:R-:W-:Y:S01]  /*22c0*/  SHFL.IDX PT, R154, R25, RZ, 0x1f ;  /* 0x00001fff199a7589 */ /* 0x000fe200000e0000 */
[----:B-1----:R-:W-:Y:S01]  /*22d0*/  @P0 FMUL.FTZ R137, R137, R142 ;  /* 0x0000008e89890220 */ /* 0x002fe20000410000 */
[----:B------:R-:W-:Y:S02]  /*22e0*/  ISETP.GT.AND P0, PT, R91, 0x1e, PT ;  /* 0x0000001e5b00780c */ /* 0x000fe40003f04270 */
[----:B-----5:R-:W-:Y:S01]  /*22f0*/  SHFL.IDX PT, R142, R130, RZ, 0x1f ;  /* 0x00001fff828e7589 */ /* 0x020fe200000e0000 */
[----:B--2---:R-:W-:-:S03]  /*2300*/  @!P2 FFMA.FTZ R128, R145, R155, R128 ;  /* 0x0000009b9180a223 */ /* 0x004fc60000010080 */
[----:B------:R-:W-:Y:S01]  /*2310*/  SHFL.UP PT, R152, R152, 0x1, RZ ;  /* 0x0420000098987989 */ /* 0x000fe200000e00ff */
[----:B---3--:R-:W-:Y:S01]  /*2320*/  @!P2 FMUL.FTZ R145, R145, R156 ;  /* 0x0000009c9191a220 */ /* 0x008fe20000410000 */
[----:B------:R-:W-:Y:S02]  /*2330*/  ISETP.NE.AND P2, PT, R96, 0x1f, PT ;  /* 0x0000001f6000780c */ /* 0x000fe40003f45270 */
[----:B------:R-:W0:Y:S04]  /*2340*/  SHFL.UP PT, R137, R137, 0x1, RZ ;  /* 0x0420000089897989 */ /* 0x000e2800000e00ff */
[----:B------:R-:W-:Y:S04]  /*2350*/  SHFL.DOWN PT, R156, R128, 0x1, 0x1f ;  /* 0x08201f00809c7f89 */ /* 0x000fe800000e0000 */
[----:B------:R-:W1:Y:S04]  /*2360*/  SHFL.DOWN PT, R155, R145, 0x1, 0x1f ;  /* 0x08201f00919b7f89 */ /* 0x000e6800000e0000 */
[----:B------:R-:W-:Y:S04]  /*2370*/  SHFL.IDX PT, R128, R128, RZ, 0x1f ;  /* 0x00001fff80807589 */ /* 0x000fe800000e0000 */
[----:B------:R-:W2:Y:S01]  /*2380*/  SHFL.IDX PT, R145, R145, RZ, 0x1f ;  /* 0x00001fff91917589 */ /* 0x000ea200000e0000 */
[----:B0-----:R-:W-:-:S04]  /*2390*/  @P1 FFMA.FTZ R142, R137, R142, R152 ;  /* 0x0000008e898e1223 */ /* 0x001fc80000010098 */
[----:B------:R-:W-:Y:S01]  /*23a0*/  FFMA.FTZ R149, R149, R142, R132 ;  /* 0x0000008e95957223 */ /* 0x000fe20000010084 */
[----:B-1----:R-:W-:-:S03]  /*23b0*/  @P2 FFMA.FTZ R154, R155, R154, R156 ;  /* 0x0000009a9b9a2223 */ /* 0x002fc6000001009c */
[----:B------:R-:W-:Y:S01]  /*23c0*/  FFMA.FTZ R142, R134, R149, R135 ;  /* 0x00000095868e7223 */ /* 0x000fe20000010087 */
[----:B------:R-:W0:Y:S01]  /*23d0*/  @!P4 S2R R156, SR_CgaCtaId ;  /* 0x00000000009cc919 */ /* 0x000e220000008800 */
[----:B------:R-:W-:Y:S02]  /*23e0*/  FFMA.FTZ R3, R154, R127, R3 ;  /* 0x0000007f9a037223 */ /* 0x000fe40000010003 */
[----:B------:R-:W-:Y:S02]  /*23f0*/  FFMA.FTZ R147, R140, R142, R147 ;  /* 0x0000008e8c937223 */ /* 0x000fe40000010093 */
[----:B------:R-:W-:Y:S02]  /*2400*/  FFMA.FTZ R139, R2, R3, R139 ;  /* 0x00000003028b7223 */ /* 0x000fe4000001008b */
[----:B------:R-:W-:Y:S01]  /*2410*/  FFMA.FTZ R132, R144, R147, R47 ;  /* 0x0000009390847223 */ /* 0x000fe2000001002f */
[----:B------:R-:W-:Y:S02]  /*2420*/  HADD2.F32 R47, -RZ, R136.H0_H0 ;  /* 0x20000088ff2f7230 */ /* 0x000fe40000004100 */
[----:B------:R-:W-:Y:S01]  /*2430*/  FMUL.FTZ R163, R106, R3 ;  /* 0x000000036aa37220 */ /* 0x000fe20000410000 */
[----:B------:R-:W-:Y:S01]  /*2440*/  FFMA.FTZ R135, R151, R139, R150 ;  /* 0x0000008b97877223 */ /* 0x000fe20000010096 */
[----:B------:R-:W-:Y:S01]  /*2450*/  FFMA.FTZ R130, R133, R132, R44 ;  /* 0x0000008485827223 */ /* 0x000fe2000001002c */
[----:B------:R-:W-:-:S02]  /*2460*/  HADD2.F32 R44, -RZ, R59.H0_H0 ;  /* 0x2000003bff2c7230 */ /* 0x000fc40000004100 */
[----:B------:R-:W-:Y:S01]  /*2470*/  FMUL.FTZ R152, R113, R139 ;  /* 0x0000008b71987220 */ /* 0x000fe20000410000 */
[C---:B------:R-:W-:Y:S01]  /*2480*/  FFMA.FTZ R137, R141.reuse, R135, R148 ;  /* 0x000000878d897223 */ /* 0x040fe20000010094 */
[----:B------:R-:W-:Y:S01]  /*2490*/  FFMA.FTZ R127, R141, R130, R40 ;  /* 0x000000828d7f7223 */ /* 0x000fe20000010028 */
[----:B------:R-:W-:Y:S02]  /*24a0*/  HADD2.F32 R40, -RZ, R58.H0_H0 ;  /* 0x2000003aff287230 */ /* 0x000fe40000004100 */
[----:B--2---:R-:W-:Y:S01]  /*24b0*/  FFMA.FTZ R25, R145, R25, R128 ;  /* 0x0000001991197223 */ /* 0x004fe20000010080 */
[----:B------:R-:W-:Y:S01]  /*24c0*/  FFMA.FTZ R133, R133, R137, R46 ;  /* 0x0000008985857223 */ /* 0x000fe2000001002e */
[----:B------:R-:W-:Y:S02]  /*24d0*/  HADD2.F32 R46, -RZ, R61.H0_H0 ;  /* 0x2000003dff2e7230 */ /* 0x000fe40000004100 */
[----:B------:R-:W-:Y:S01]  /*24e0*/  FMUL.FTZ R24, R145, R24 ;  /* 0x0000001891187220 */ /* 0x000fe20000410000 */
[----:B------:R-:W-:Y:S01]  /*24f0*/  FADD.FTZ R26, R163, R26 ;  /* 0x0000001aa31a7221 */ /* 0x000fe20000010000 */
[----:B------:R-:W-:Y:S01]  /*2500*/  FFMA.FTZ R141, R144, R133, R153 ;  /* 0x00000085908d7223 */ /* 0x000fe20000010099 */
[----:B------:R-:W-:Y:S01]  /*2510*/  FFMA.FTZ R144, R151, R127, R38 ;  /* 0x0000007f97907223 */ /* 0x000fe20000010026 */
[----:B------:R-:W-:Y:S01]  /*2520*/  FFMA.FTZ R38, R0, R149, RZ ;  /* 0x0000009500267223 */ /* 0x000fe200000100ff */
[----:B------:R-:W-:Y:S01]  /*2530*/  FFMA.FTZ R149, -R112, R47, R149 ;  /* 0x0000002f70957223 */ /* 0x000fe20000010195 */
[----:B------:R-:W-:Y:S01]  /*2540*/  FFMA.FTZ R143, R140, R141, R143 ;  /* 0x0000008d8c8f7223 */ /* 0x000fe2000001008f */
[----:B------:R-:W-:Y:S01]  /*2550*/  FFMA.FTZ R155, R2, R144, R43 ;  /* 0x00000090029b7223 */ /* 0x000fe2000001002b */
[----:B------:R-:W-:-:S02]  /*2560*/  HADD2.F32 R43, -RZ, R60.H0_H0 ;  /* 0x2000003cff2b7230 */ /* 0x000fc40000004100 */
[----:B------:R-:W-:Y:S01]  /*2570*/  FMUL.FTZ R128, R126, R139 ;  /* 0x0000008b7e807220 */ /* 0x000fe20000410000 */
[-C--:B------:R-:W-:Y:S01]  /*2580*/  FFMA.FTZ R151, R134, R143.reuse, R41 ;  /* 0x0000008f86977223 */ /* 0x080fe20000010029 */
[----:B------:R-:W-:Y:S01]  /*2590*/  FFMA.FTZ R41, R45, R142, R38 ;  /* 0x0000008e2d297223 */ /* 0x000fe20000010026 */
[C---:B------:R-:W-:Y:S01]  /*25a0*/  FFMA.FTZ R142, -R119.reuse, R46, R142 ;  /* 0x0000002e778e7223 */ /* 0x040fe2000001018e */
[----:B------:R-:W-:Y:S01]  /*25b0*/  FMUL.FTZ R153, R119, R143 ;  /* 0x0000008f77997220 */ /* 0x000fe20000410000 */
[----:B------:R-:W-:Y:S02]  /*25c0*/  HADD2.F32 R38, -RZ, R56.H0_H0 ;  /* 0x20000038ff267230 */ /* 0x000fe40000004100 */
[----:B------:R-:W-:Y:S01]  /*25d0*/  FFMA.FTZ R2, R42, R147, R41 ;  /* 0x000000932a027223 */ /* 0x000fe20000010029 */
[----:B------:R-:W-:Y:S01]  /*25e0*/  FFMA.FTZ R147, -R110, R43, R147 ;  /* 0x0000002b6e937223 */ /* 0x000fe20000010193 */
[----:B------:R-:W-:Y:S01]  /*25f0*/  HADD2.F32 R41, -RZ, R57.H0_H0 ;  /* 0x20000039ff297230 */ /* 0x000fe20000004100 */
[----:B------:R1:W-:Y:S01]  /*2600*/  @!P5 STS.64 [R118+0xcd8], R24 ;  /* 0x000cd8187600d388 */ /* 0x0003e20000000a00 */
[----:B------:R-:W-:Y:S01]  /*2610*/  FFMA.FTZ R134, R39, R132, R2 ;  /* 0x0000008427867223 */ /* 0x000fe20000010002 */
[----:B------:R-:W-:Y:S01]  /*2620*/  FMUL.FTZ R2, R112, R151 ;  /* 0x0000009770027220 */ /* 0x000fe20000410000 */
[----:B------:R-:W-:Y:S01]  /*2630*/  FFMA.FTZ R132, -R117, R44, R132 ;  /* 0x0000002c75847223 */ /* 0x000fe20000010184 */
[----:B------:R-:W-:Y:S01]  /*2640*/  FMUL.FTZ R145, R126, R137 ;  /* 0x000000897e917220 */ /* 0x000fe20000410000 */
[----:B------:R-:W-:Y:S01]  /*2650*/  FFMA.FTZ R157, R37, R130, R134 ;  /* 0x00000082259d7223 */ /* 0x000fe20000010086 */
[----:B------:R-:W-:Y:S01]  /*2660*/  FFMA.FTZ R140, R2, R149, RZ ;  /* 0x00000095028c7223 */ /* 0x000fe200000100ff */
[----:B------:R-:W-:Y:S01]  /*2670*/  FMUL.FTZ R134, R110, R141 ;  /* 0x0000008d6e867220 */ /* 0x000fe20000410000 */
[----:B0-----:R-:W-:Y:S01]  /*2680*/  @!P4 LEA R81, R156, R158, 0x18 ;  /* 0x0000009e9c51c211 */ /* 0x001fe200078ec0ff */
[----:B------:R-:W-:Y:S01]  /*2690*/  FFMA.FTZ R148, R36, R127, R157 ;  /* 0x0000007f24947223 */ /* 0x000fe2000001009d */
[----:B------:R-:W-:Y:S01]  /*26a0*/  FFMA.FTZ R159, R153, R142, R140 ;  /* 0x0000008e999f7223 */ /* 0x000fe2000001008c */
[----:B------:R-:W-:Y:S01]  /*26b0*/  FMUL.FTZ R157, R117, R133 ;  /* 0x00000085759d7220 */ /* 0x000fe20000410000 */
[----:B------:R-:W-:Y:S01]  /*26c0*/  FFMA.FTZ R140, -R115, R40, R130 ;  /* 0x00000028738c7223 */ /* 0x000fe20000010182 */
[----:B------:R-:W-:Y:S01]  /*26d0*/  FFMA.FTZ R161, R35, R144, R148 ;  /* 0x0000009023a17223 */ /* 0x000fe20000010094 */
[----:B------:R-:W-:Y:S01]  /*26e0*/  FFMA.FTZ R150, R134, R147, R159 ;  /* 0x0000009386967223 */ /* 0x000fe2000001009f */
[----:B------:R-:W-:Y:S01]  /*26f0*/  FMUL.FTZ R148, R115, R137 ;  /* 0x0000008973947220 */ /* 0x000fe20000410000 */
[----:B------:R-:W-:Y:S01]  /*2700*/  FMUL.FTZ R159, R108, R135 ;  /* 0x000000876c9f7220 */ /* 0x000fe20000410000 */
[----:B------:R-:W-:Y:S01]  /*2710*/  FFMA.FTZ R130, R34, R155, R161 ;  /* 0x0000009b22827223 */ /* 0x000fe200000100a1 */
[----:B------:R-:W-:Y:S01]  /*2720*/  FFMA.FTZ R161, R157, R132, R150 ;  /* 0x000000849da17223 */ /* 0x000fe20000010096 */
[----:B------:R-:W-:Y:S01]  /*2730*/  FFMA.FTZ R150, -R108, R41, R127 ;  /* 0x000000296c967223 */ /* 0x000fe2000001017f */
[----:B------:R-:W-:-:S02]  /*2740*/  HADD2.F32 R127, -RZ, R55.H0_H0 ;  /* 0x20000037ff7f7230 */ /* 0x000fc40000004100 */
[----:B------:R-:W-:Y:S01]  /*2750*/  FADD.FTZ R28, R159, R28 ;  /* 0x0000001c9f1c7221 */ /* 0x000fe20000010000 */
[----:B------:R-:W-:Y:S01]  /*2760*/  FFMA.FTZ R154, R148, R140, R161 ;  /* 0x0000008c949a7223 */ /* 0x000fe200000100a1 */
[----:B------:R-:W-:Y:S01]  /*2770*/  FFMA.FTZ R161, -R113, R38, R144 ;  /* 0x0000002671a17223 */ /* 0x000fe20000010190 */
[----:B------:R-:W0:Y:S01]  /*2780*/  SHFL.DOWN PT, R165, R130, 0x1, 0x1f ;  /* 0x08201f0082a57f89 */ /* 0x000e2200000e0000 */
[----:B-1----:R-:W-:Y:S01]  /*2790*/  FMUL.FTZ R25, R126, R133 ;  /* 0x000000857e197220 */ /* 0x002fe20000410000 */
[----:B------:R-:W-:Y:S01]  /*27a0*/  FFMA.FTZ R144, R159, R150, R154 ;  /* 0x000000969f907223 */ /* 0x000fe2000001009a */
[----:B------:R-:W-:Y:S01]  /*27b0*/  FFMA.FTZ R154, -R106, R127, R155 ;  /* 0x0000007f6a9a7223 */ /* 0x000fe2000001019b */
[----:B------:R-:W-:Y:S01]  /*27c0*/  FMUL.FTZ R159, R126, R3 ;  /* 0x000000037e9f7220 */ /* 0x000fe20000410000 */
[----:B------:R-:W-:Y:S01]  /*27d0*/  FMUL.FTZ R145, R140, R145 ;  /* 0x000000918c917220 */ /* 0x000fe20000410000 */
        /* <DEDUP_REMOVED lines=8> */
[----:B------:R-:W-:Y:S01]  /*2860*/  FFMA.FTZ R161, R38, R139, R161 ;  /* 0x0000008b26a17223 */ /* 0x000fe200000100a1 */
[----:B------:R-:W1:Y:S01]  /*2870*/  SHFL.DOWN PT, R155, R144, 0x1, 0x1f ;  /* 0x08201f00909b7f89 */ /* 0x000e6200000e0000 */
[----:B------:R-:W-:Y:S01]  /*2880*/  FMUL.FTZ R150, R150, R163 ;  /* 0x000000a396967220 */ /* 0x000fe20000410000 */
[----:B------:R-:W-:Y:S01]  /*2890*/  FFMA.FTZ R154, R127, R3, R154 ;  /* 0x000000037f9a7223 */ /* 0x000fe2000001009a */
[C---:B------:R-:W-:Y:S01]  /*28a0*/  FMUL.FTZ R3, R126.reuse, R143 ;  /* 0x0000008f7e037220 */ /* 0x040fe20000410000 */
[----:B------:R-:W-:Y:S01]  /*28b0*/  FMUL.FTZ R126, R126, R151 ;  /* 0x000000977e7e7220 */ /* 0x000fe20000410000 */
[----:B------:R-:W-:Y:S01]  /*28c0*/  FFMA.FTZ R150, R41, R135, R150 ;  /* 0x0000008729967223 */ /* 0x000fe20000010096 */
[----:B------:R-:W-:Y:S01]  /*28d0*/  FMUL.FTZ R135, R132, R25 ;  /* 0x0000001984877220 */ /* 0x000fe20000410000 */
[----:B------:R-:W-:Y:S01]  /*28e0*/  FMUL.FTZ R3, R142, R3 ;  /* 0x000000038e037220 */ /* 0x000fe20000410000 */
[----:B------:R-:W-:Y:S01]  /*28f0*/  FMUL.FTZ R126, R149, R126 ;  /* 0x0000007e957e7220 */ /* 0x000fe20000410000 */
[----:B0-----:R-:W-:Y:S01]  /*2900*/  @!P0 FADD.FTZ R130, R130, R165 ;  /* 0x000000a582828221 */ /* 0x001fe20000010000 */
[----:B------:R-:W-:Y:S01]  /*2910*/  FFMA.FTZ R141, R43, R141, R128 ;  /* 0x0000008d2b8d7223 */ /* 0x000fe20000010080 */
[----:B------:R-:W-:Y:S01]  /*2920*/  FFMA.FTZ R128, R46, R143, R3 ;  /* 0x0000008f2e807223 */ /* 0x000fe20000010003 */
[----:B------:R-:W-:Y:S01]  /*2930*/  FFMA.FTZ R151, R47, R151, R126 ;  /* 0x000000972f977223 */ /* 0x000fe2000001007e */
        /* <DEDUP_REMOVED lines=11> */
[----:B-1----:R-:W-:Y:S01]  /*29f0*/  @!P0 FADD.FTZ R144, R144, R155 ;  /* 0x0000009b90908221 */ /* 0x002fe20000010000 */
[----:B------:R-:W-:Y:S01]  /*2a00*/  ISETP.GT.AND P0, PT, R91, 0x1b, PT ;  /* 0x0000001b5b00780c */ /* 0x000fe20003f04270 */
[----:B------:R-:W-:Y:S01]  /*2a10*/  FADD.FTZ R50, R141, R50 ;  /* 0x000000328d327221 */ /* 0x000fe20000010000 */
[----:B------:R-:W-:Y:S01]  /*2a20*/  FADD.FTZ R49, R128, R49 ;  /* 0x0000003180317221 */ /* 0x000fe20000010000 */
[----:B------:R-:W-:Y:S01]  /*2a30*/  FADD.FTZ R48, R151, R48 ;  /* 0x0000003097307221 */ /* 0x000fe20000010000 */
[----:B------:R-:W1:Y:S01]  /*2a40*/  SHFL.DOWN PT, R155, R144, 0x2, 0x1f ;  /* 0x08401f00909b7f89 */ /* 0x000e6200000e0000 */
[----:B0-----:R-:W-:-:S05]  /*2a50*/  @!P3 FADD.FTZ R130, R130, R165 ;  /* 0x000000a58282b221 */ /* 0x001fca0000010000 */
[----:B------:R-:W0:Y:S01]  /*2a60*/  SHFL.DOWN PT, R165, R130, 0x4, 0x1f ;  /* 0x08801f0082a57f89 */ /* 0x000e2200000e0000 */
[----:B-1----:R-:W-:Y:S01]  /*2a70*/  @!P3 FADD.FTZ R144, R144, R155 ;  /* 0x0000009b9090b221 */ /* 0x002fe20000010000 */
[----:B------:R-:W-:-:S04]  /*2a80*/  ISETP.GT.AND P3, PT, R91, 0x17, PT ;  /* 0x000000175b00780c */ /* 0x000fc80003f64270 */
        /* <DEDUP_REMOVED lines=8> */
[----:B-1----:R-:W-:-:S05]  /*2b10*/  @!P3 FADD.FTZ R144, R144, R155 ;  /* 0x0000009b9090b221 */ /* 0x002fca0000010000 */
[----:B------:R-:W1:Y:S01]  /*2b20*/  SHFL.DOWN PT, R155, R144, 0x10, 0x1f ;  /* 0x0a001f00909b7f89 */ /* 0x000e6200000e0000 */
[----:B0-----:R-:W-:-:S05]  /*2b30*/  @!P0 FADD.FTZ R130, R130, R165 ;  /* 0x000000a582828221 */ /* 0x001fca0000010000 */
[----:B------:R-:W-:Y:S01]  /*2b40*/  MOV R25, R130 ;  /* 0x0000008200197202 */ /* 0x000fe20000000f00 */
[----:B------:R-:W-:-:S04]  /*2b50*/  FFMA.FTZ R130, R44, R133, R135 ;  /* 0x000000852c827223 */ /* 0x000fc80000010087 */
[----:B------:R-:W-:Y:S01]  /*2b60*/  FADD.FTZ R51, R130, R51 ;  /* 0x0000003382337221 */ /* 0x000fe20000010000 */
[----:B-1----:R-:W-:-:S05]  /*2b70*/  @!P0 FADD.FTZ R144, R144, R155 ;  /* 0x0000009b90908221 */ /* 0x002fca0000010000 */
        /* <DEDUP_REMOVED lines=11> */
.L_x_8719:
[----:B------:R-:W-:Y:S05]  /*2c30*/  BSYNC B0 ;  /* 0x0000000000007941 */ /* 0x000fea0003800000 */
.L_x_8718:
[----:B------:R-:W-:Y:S01]  /*2c40*/  UIADD3 UR5, UR5, 0x1, URZ ;  /* 0x0000000105057890 */ /* 0x000fe2000fffe03f */
[----:B------:R-:W-:Y:S01]  /*2c50*/  LEA R121, P3, R22, R121, 0x2 ;  /* 0x0000007916797211 */ /* 0x000fe200078610ff */
[----:B------:R-:W-:Y:S01]  /*2c60*/  VIADD R23, R23, 0x1 ;  /* 0x0000000117177836 */ /* 0x000fe20000000000 */
[----:B------:R-:W-:Y:S02]  /*2c70*/  LEA R125, P4, R20, R125, 0x2 ;  /* 0x0000007d147d7211 */ /* 0x000fe400078810ff */
[----:B------:R-:W-:Y:S02]  /*2c80*/  LEA R109, P5, R18, R109, 0x2 ;  /* 0x0000006d126d7211 */ /* 0x000fe400078a10ff */
[----:B------:R-:W-:Y:S02]  /*2c90*/  ISETP.LE.AND P0, PT, R146, UR5, PT ;  /* 0x0000000592007c0c */ /* 0x000fe4000bf03270 */
[----:B------:R-:W-:Y:S02]  /*2ca0*/  IADD3 R104, P6, R104, 0x8, RZ ;  /* 0x0000000868687810 */ /* 0x000fe40007fde0ff */
[----:B-1----:R-:W-:-:S02]  /*2cb0*/  IADD3 R116, R116, 0x4, RZ ;  /* 0x0000000474747810 */ /* 0x002fc40007ffe0ff */
[----:B------:R-:W-:Y:S02]  /*2cc0*/  IADD3 R118, R118, 0x8, RZ ;  /* 0x0000000876767810 */ /* 0x000fe40007ffe0ff */
[----:B------:R-:W-:Y:S02]  /*2cd0*/  IADD3.X R120, R120, R131, RZ, P3, !PT ;  /* 0x0000008378787210 */ /* 0x000fe40001ffe4ff */
[----:B------:R-:W-:Y:S02]  /*2ce0*/  IADD3.X R122, R122, R21, RZ, P4, !PT ;  /* 0x000000157a7a7210 */ /* 0x000fe400027fe4ff */
[----:B------:R-:W-:Y:S02]  /*2cf0*/  IADD3.X R124, R124, R19, RZ, P5, !PT ;  /* 0x000000137c7c7210 */ /* 0x000fe40002ffe4ff */
[----:B------:R-:W-:Y:S01]  /*2d00*/  IADD3.X R111, RZ, R111, RZ, P6, !PT ;  /* 0x0000006fff6f7210 */ /* 0x000fe200037fe4ff */
[----:B------:R-:W-:Y:S06]  /*2d10*/  @!P0 BRA `(.L_x_8720) ;  /* 0xffffffec000c8947 */ /* 0x000fec000383ffff */
.L_x_8715:
[----:B------:R-:W1:Y:S08]  /*2d20*/  S2UR UR7, SR_CgaCtaId ;  /* 0x00000000000779c3 */ /* 0x000e700000008800 */
[----:B------:R-:W-:Y:S01]  /*2d30*/  BAR.SYNC.DEFER_BLOCKING 0x0 ;  /* 0x0000000000007b1d */ /* 0x000fe20000010000 */
[----:B------:R-:W-:Y:S02]  /*2d40*/  F2FP.F16.F32.PACK_AB R32, R32, R33 ;  /* 0x000000212020723e */ /* 0x000fe400000000ff */
[----:B------:R-:W-:-:S02]  /*2d50*/  ISETP.NE.AND P0, PT, R96, RZ, PT ;  /* 0x000000ff6000720c */ /* 0x000fc40003f05270 */
[----:B------:R-:W-:Y:S01]  /*2d60*/  PRMT R0, R32, 0x7632, R0 ;  /* 0x0000763220007816 */ /* 0x000fe20000000000 */
[----:B------:R-:W-:Y:S01]  /*2d70*/  UMOV UR5, 0x400 ;  /* 0x0000040000057882 */ /* 0x000fe20000000000 */
[----:B------:R-:W-:Y:S01]  /*2d80*/  F2FP.F16.F32.PACK_AB R30, R30, R31 ;  /* 0x0000001f1e1e723e */ /* 0x000fe200000000ff */
[----:B------:R-:W2:Y:S01]  /*2d90*/  LDC.64 R22, c[0x0][0x388] ;  /* 0x0000e200ff167b82 */ /* 0x000ea20000000a00 */
[----:B------:R-:W-:Y:S01]  /*2da0*/  F2FP.F16.F32.PACK_AB R28, R28, R29 ;  /* 0x0000001d1c1c723e */ /* 0x000fe200000000ff */
[----:B------:R-:W-:Y:S01]  /*2db0*/  BSSY B0, `(.L_x_8721) ;  /* 0x0000032000007945 */ /* 0x000fe20003800000 */
[----:B------:R-:W-:Y:S02]  /*2dc0*/  F2FP.F16.F32.PACK_AB R26, R26, R27 ;  /* 0x0000001b1a1a723e */ /* 0x000fe400000000ff */
[----:B------:R-:W-:Y:S02]  /*2dd0*/  LEA R3, R82, 0xffffff00, 0x8 ;  /* 0xffffff0052037811 */ /* 0x000fe400078e40ff */
[----:B------:R-:W-:-:S02]  /*2de0*/  PRMT R31, R30, 0x7632, R31 ;  /* 0x000076321e1f7816 */ /* 0x000fc4000000001f */
[----:B------:R-:W-:Y:S02]  /*2df0*/  PRMT R2, R28, 0x7632, R2 ;  /* 0x000076321c027816 */ /* 0x000fe40000000002 */
[----:B------:R-:W-:Y:S01]  /*2e00*/  IADD3 R71, P3, R71, -0x1c0, RZ ;  /* 0xfffffe4047477810 */ /* 0x000fe20007f7e0ff */
[----:B-1----:R-:W-:Y:S01]  /*2e10*/  ULEA UR5, UR7, UR5, 0x18 ;  /* 0x0000000507057291 */ /* 0x002fe2000f8ec03f */
[----:B------:R1:W-:Y:S02]  /*2e20*/  STS.U16 [R62+0x2], R0 ;  /* 0x000002003e007388 */ /* 0x0003e40000000400 */
[----:B------:R-:W-:Y:S02]  /*2e30*/  ULDC UR7, c[0x0][0x218] ;  /* 0x0000860000077ab9 */ /* 0x000fe40000000800 */
[----:B0-----:R-:W-:Y:S01]  /*2e40*/  IADD3 R24, -R3, UR7, RZ ;  /* 0x0000000703187c10 */ /* 0x001fe2000fffe1ff */
[----:B------:R-:W-:Y:S01]  /*2e50*/  STS.U16 [R62], R32 ;  /* 0x000000203e007388 */ /* 0x000fe20000000400 */
[----:B------:R-:W-:Y:S01]  /*2e60*/  MOV R81, UR5 ;  /* 0x0000000500517c02 */ /* 0x000fe20008000f00 */
[----:B--2---:R-:W-:-:S02]  /*2e70*/  IMAD.WIDE.U32 R18, R22, UR15, RZ ;  /* 0x0000000f16127c25 */ /* 0x004fc4000f8e00ff */
[----:B------:R-:W-:Y:S01]  /*2e80*/  STS.U16 [R62+0x4], R30 ;  /* 0x0000041e3e007388 */ /* 0x000fe20000000400 */
[----:B-1----:R-:W-:-:S03]  /*2e90*/  PRMT R0, R26, 0x7632, R0 ;  /* 0x000076321a007816 */ /* 0x002fc60000000000 */
[----:B------:R-:W-:Y:S04]  /*2ea0*/  STS.U16 [R62+0x6], R31 ;  /* 0x0000061f3e007388 */ /* 0x000fe80000000400 */
[----:B------:R-:W-:Y:S04]  /*2eb0*/  STS.U16 [R62+0x8], R28 ;  /* 0x0000081c3e007388 */ /* 0x000fe80000000400 */
[----:B------:R0:W-:Y:S04]  /*2ec0*/  STS.U16 [R62+0xa], R2 ;  /* 0x00000a023e007388 */ /* 0x0001e80000000400 */
[----:B------:R-:W-:Y:S04]  /*2ed0*/  STS.U16 [R62+0xc], R26 ;  /* 0x00000c1a3e007388 */ /* 0x000fe80000000400 */
[----:B------:R-:W-:Y:S01]  /*2ee0*/  STS.U16 [R62+0xe], R0 ;  /* 0x00000e003e007388 */ /* 0x000fe20000000400 */
[----:B------:R-:W-:-:S03]  /*2ef0*/  NOP ;  /* 0x0000000000007918 */ /* 0x000fc60000000000 */
[----:B------:R-:W-:Y:S01]  /*2f00*/  LDS.U16 R25, [R70] ;  /* 0x0000000046197984 */ /* 0x000fe20000000400 */
[----:B0-----:R-:W-:-:S03]  /*2f10*/  IMAD R2, R22, UR14, RZ ;  /* 0x0000000e16027c24 */ /* 0x001fc6000f8e02ff */
[----:B------:R-:W-:Y:S01]  /*2f20*/  LDS.U16 R27, [R69+0x40] ;  /* 0x00004000451b7984 */ /* 0x000fe20000000400 */
[----:B------:R-:W-:Y:S01]  /*2f30*/  IMAD R23, R23, UR15, R2 ;  /* 0x0000000f17177c24 */ /* 0x000fe2000f8e0202 */
[----:B------:R-:W-:Y:S02]  /*2f40*/  IADD3 R2, P2, R83, R3, RZ ;  /* 0x0000000353027210 */ /* 0x000fe40007f5e0ff */
[----:B------:R-:W-:Y:S01]  /*2f50*/  LDS.U16 R29, [R68+0x80] ;  /* 0x00008000441d7984 */ /* 0x000fe20000000400 */
[----:B------:R-:W-:Y:S01]  /*2f60*/  IMAD.IADD R41, R19, 0x1, R23 ;  /* 0x0000000113297824 */ /* 0x000fe200078e0217 */
[----:B------:R-:W-:Y:S02]  /*2f70*/  LEA.HI.X.SX32 R3, R3, R80, 0x1, P2 ;  /* 0x0000005003037211 */ /* 0x000fe400010f0eff */
        /* <DEDUP_REMOVED lines=21> */
.L_x_8722:
[----:B------:R-:W-:Y:S05]  /*30d0*/  BSYNC B0 ;  /* 0x0000000000007941 */ /* 0x000fea0003800000 */
.L_x_8721:
[----:B------:R-:W-:Y:S01]  /*30e0*/  MOV R19, R41 ;  /* 0x0000002900137202 */ /* 0x000fe20000000f00 */
[----:B------:R-:W-:Y:S01]  /*30f0*/  ULDC.64 UR8, c[0x0][0x390] ;  /* 0x0000e40000087ab9 */ /* 0x000fe20000000a00 */
[----:B------:R-:W-:Y:S01]  /*3100*/  ULDC.64 UR16, c[0x0][0x3e0] ;  /* 0x0000f80000107ab9 */ /* 0x000fe20000000a00 */
[----:B0-----:R-:W-:Y:S01]  /*3110*/  IMAD R22, R102, UR8, RZ ;  /* 0x0000000866167c24 */ /* 0x001fe2000f8e02ff */
[----:B------:R-:W-:Y:S01]  /*3120*/  IADD3.X R72, R72, -0x1, RZ, P3, !PT ;  /* 0xffffffff48487810 */ /* 0x000fe20001ffe4ff */
[----:B------:R-:W-:Y:S01]  /*3130*/  IMAD.WIDE.U32 R18, R107, UR8, R18 ;  /* 0x000000086b127c25 */ /* 0x000fe2000f8e0012 */
[----:B------:R-:W-:Y:S01]  /*3140*/  IADD3 R20, P2, R71, UR16, RZ ;  /* 0x0000001047147c10 */ /* 0x000fe2000ff5e0ff */
[----:B------:R-:W-:Y:S01]  /*3150*/  BSSY B0, `(.L_x_8723) ;  /* 0x000004d000007945 */ /* 0x000fe20003800000 */
[----:B------:R-:W-:Y:S01]  /*3160*/  ISETP.GE.AND P6, PT, R78, R0, PT ;  /* 0x000000004e00720c */ /* 0x000fe20003fc6270 */
[----:B------:R-:W-:Y:S01]  /*3170*/  IMAD R23, R107, UR9, R22 ;  /* 0x000000096b177c24 */ /* 0x000fe2000f8e0216 */
[----:B------:R-:W-:-:S02]  /*3180*/  IADD3 R22, P1, R18, UR6, RZ ;  /* 0x0000000612167c10 */ /* 0x000fc4000ff3e0ff */
[----:B------:R-:W-:Y:S02]  /*3190*/  IADD3.X R21, R72, UR17, RZ, P2, !PT ;  /* 0x0000001148157c10 */ /* 0x000fe400097fe4ff */
[----:B------:R-:W-:Y:S02]  /*31a0*/  IADD3.X R19, R23, UR10, R19, P1, !PT ;  /* 0x0000000a17137c10 */ /* 0x000fe40008ffe413 */
[C---:B------:R-:W-:Y:S02]  /*31b0*/  LEA R18, P1, R22.reuse, R20, 0x1 ;  /* 0x0000001416127211 */ /* 0x040fe400078208ff */
[-C--:B------:R-:W-:Y:S02]  /*31c0*/  ISETP.GE.AND P5, PT, R77, R0.reuse, PT ;  /* 0x000000004d00720c */ /* 0x080fe40003fa6270 */
[----:B------:R-:W-:Y:S02]  /*31d0*/  LEA.HI.X R19, R22, R21, R19, 0x1, P1 ;  /* 0x0000001516137211 */ /* 0x000fe400008f0c13 */
[----:B------:R-:W-:-:S02]  /*31e0*/  ISETP.GE.AND P4, PT, R76, R0, PT ;  /* 0x000000004c00720c */ /* 0x000fc40003f86270 */
[-C--:B------:R-:W-:Y:S01]  /*31f0*/  ISETP.GE.AND P3, PT, R75, R0.reuse, PT ;  /* 0x000000004b00720c */ /* 0x080fe20003f66270 */
[----:B------:R-:W-:Y:S01]  /*3200*/  @!P6 STG.E.U16 desc[UR12][R18.64+0x40], R29 ;  /* 0x0000401d1200e986 */ /* 0x000fe2000c10150c */
[-C--:B------:R-:W-:Y:S02]  /*3210*/  ISETP.GE.AND P2, PT, R74, R0.reuse, PT ;  /* 0x000000004a00720c */ /* 0x080fe40003f46270 */
[-C--:B------:R-:W-:Y:S02]  /*3220*/  ISETP.GE.AND P1, PT, R79, R0.reuse, PT ;  /* 0x000000004f00720c */ /* 0x080fe40003f26270 */
[----:B------:R-:W-:Y:S01]  /*3230*/  ISETP.GE.AND P6, PT, R73, R0, PT ;  /* 0x000000004900720c */ /* 0x000fe20003fc6270 */
[----:B------:R0:W-:Y:S01]  /*3240*/  @!P5 STG.E.U16 desc[UR12][R18.64+0x80], R31 ;  /* 0x0000801f1200d986 */ /* 0x0001e2000c10150c */
[----:B------:R-:W-:Y:S01]  /*3250*/  F2FP.F16.F32.PACK_AB R0, R49, R48 ;  /* 0x000000303100723e */ /* 0x000fe200000000ff */
[----:B------:R-:W-:Y:S01]  /*3260*/  FADD.FTZ R48, R48, R103 ;  /* 0x0000006730307221 */ /* 0x000fe20000010000 */
[----:B------:R-:W-:Y:S01]  /*3270*/  F2FP.F16.F32.PACK_AB R20, R51, R50 ;  /* 0x000000323314723e */ /* 0x000fe200000000ff */
[----:B------:R-:W-:Y:S01]  /*3280*/  @!P4 STG.E.U16 desc[UR12][R18.64+0xc0], R33 ;  /* 0x0000c0211200c986 */ /* 0x000fe2000c10150c */
[----:B------:R-:W-:Y:S01]  /*3290*/  PRMT R21, R0, 0x7610, R21 ;  /* 0x0000761000157816 */ /* 0x000fe20000000015 */
[----:B------:R-:W-:Y:S01]  /*32a0*/  FADD.FTZ R49, R48, R49 ;  /* 0x0000003130317221 */ /* 0x000fe20000010000 */
[----:B------:R-:W-:Y:S01]  /*32b0*/  PRMT R22, R0, 0x7632, R22 ;  /* 0x0000763200167816 */ /* 0x000fe20000000016 */
[----:B------:R-:W-:Y:S01]  /*32c0*/  @!P3 STG.E.U16 desc[UR12][R18.64+0x100], R35 ;  /* 0x000100231200b986 */ /* 0x000fe2000c10150c */
[----:B------:R-:W-:Y:S01]  /*32d0*/  F2FP.F16.F32.PACK_AB R0, R53, R52 ;  /* 0x000000343500723e */ /* 0x000fe200000000ff */
[----:B------:R-:W-:-:S02]  /*32e0*/  FADD.FTZ R50, R49, R50 ;  /* 0x0000003231327221 */ /* 0x000fc40000010000 */
[----:B------:R-:W-:Y:S01]  /*32f0*/  @!P2 STG.E.U16 desc[UR12][R18.64+0x140], R37 ;  /* 0x000140251200a986 */ /* 0x000fe2000c10150c */
[----:B0-----:R-:W-:Y:S01]  /*3300*/  PRMT R31, R20, 0x7632, R31 ;  /* 0x00007632141f7816 */ /* 0x001fe2000000001f */
[----:B------:R-:W-:Y:S01]  /*3310*/  FADD.FTZ R51, R50, R51 ;  /* 0x0000003332337221 */ /* 0x000fe20000010000 */
[----:B------:R-:W-:Y:S01]  /*3320*/  PRMT R26, R0, 0x7632, R26 ;  /* 0x00007632001a7816 */ /* 0x000fe2000000001a */
[----:B------:R-:W-:Y:S02]  /*3330*/  @!P1 STG.E.U16 desc[UR12][R18.64], R27 ;  /* 0x0000001b12009986 */ /* 0x000fe4000c10150c */
[----:B------:R-:W-:Y:S02]  /*3340*/  FADD.FTZ R52, R51, R52 ;  /* 0x0000003433347221 */ /* 0x000fe40000010000 */
[----:B------:R0:W-:Y:S02]  /*3350*/  @!P6 STG.E.U16 desc[UR12][R18.64+0x180], R39 ;  /* 0x000180271200e986 */ /* 0x0001e4000c10150c */
[----:B------:R-:W-:Y:S01]  /*3360*/  FADD.FTZ R53, R52, R53 ;  /* 0x0000003534357221 */ /* 0x000fe20000010000 */
[----:B------:R-:W-:Y:S01]  /*3370*/  BAR.SYNC.DEFER_BLOCKING 0x0 ;  /* 0x0000000000007b1d */ /* 0x000fe20000010000 */
[----:B0-----:R-:W-:-:S02]  /*3380*/  F2FP.F16.F32.PACK_AB R19, R129, R54 ;  /* 0x000000368113723e */ /* 0x001fc400000000ff */
[----:B------:R-:W-:Y:S02]  /*3390*/  FADD.FTZ R54, R53, R54 ;  /* 0x0000003635367221 */ /* 0x000fe40000010000 */
[----:B------:R-:W-:Y:S02]  /*33a0*/  PRMT R18, R19, 0x7632, R18 ;  /* 0x0000763213127816 */ /* 0x000fe40000000012 */
[----:B------:R-:W-:Y:S01]  /*33b0*/  FADD.FTZ R103, R54, R129 ;  /* 0x0000008136677221 */ /* 0x000fe20000010000 */
[----:B------:R-:W-:Y:S04]  /*33c0*/  STS.U16 [R62], R21 ;  /* 0x000000153e007388 */ /* 0x000fe80000000400 */
[----:B------:R-:W-:Y:S04]  /*33d0*/  STS.U16 [R62+0x2], R22 ;  /* 0x000002163e007388 */ /* 0x000fe80000000400 */
[----:B------:R0:W-:Y:S04]  /*33e0*/  STS.U16 [R62+0x4], R20 ;  /* 0x000004143e007388 */ /* 0x0001e80000000400 */
[----:B------:R-:W-:Y:S04]  /*33f0*/  STS.U16 [R62+0x6], R31 ;  /* 0x0000061f3e007388 */ /* 0x000fe80000000400 */
[----:B------:R-:W-:Y:S01]  /*3400*/  STS.U16 [R62+0x8], R0 ;  /* 0x000008003e007388 */ /* 0x000fe20000000400 */
[----:B0-----:R-:W0:Y:S03]  /*3410*/  LDC.64 R20, c[0x0][0x3a8] ;  /* 0x0000ea00ff147b82 */ /* 0x001e260000000a00 */
[----:B------:R-:W-:Y:S04]  /*3420*/  STS.U16 [R62+0xa], R26 ;  /* 0x00000a1a3e007388 */ /* 0x000fe80000000400 */
[----:B------:R-:W-:Y:S04]  /*3430*/  STS.U16 [R62+0xc], R19 ;  /* 0x00000c133e007388 */ /* 0x000fe80000000400 */
[----:B------:R0:W-:Y:S01]  /*3440*/  STS.U16 [R62+0xe], R18 ;  /* 0x00000e123e007388 */ /* 0x0001e20000000400 */
        /* <DEDUP_REMOVED lines=24> */
[----:B------:R-:W-:-:S03]  /*35d0*/  ULDC.64 UR8, c[0x0][0x3f0] ;  /* 0x0000fc0000087ab9 */ /* 0x000fc60000000a00 */
[----:B------:R-:W-:Y:S01]  /*35e0*/  IMAD.IADD R3, R3, 0x1, R21 ;  /* 0x0000000103037824 */ /* 0x000fe200078e0215 */
[----:B------:R-:W-:-:S04]  /*35f0*/  LEA R20, P0, R2, UR8, 0x1 ;  /* 0x0000000802147c11 */ /* 0x000fc8000f8008ff */
[----:B------:R-:W-:-:S05]  /*3600*/  LEA.HI.X R21, R2, UR9, R3, 0x1, P0 ;  /* 0x0000000902157c11 */ /* 0x000fca00080f0c03 */
[----:B------:R0:W-:Y:S04]  /*3610*/  STG.E.U16 desc[UR12][R20.64], R23 ;  /* 0x0000001714007986 */ /* 0x0001e8000c10150c */
.L_x_8724:
[----:B------:R-:W-:Y:S05]  /*3620*/  BSYNC B0 ;  /* 0x0000000000007941 */ /* 0x000fea0003800000 */
.L_x_8723:
[----:B------:R-:W-:Y:S01]  /*3630*/  MOV R2, R18 ;  /* 0x0000001200027202 */ /* 0x000fe20000000f00 */
[----:B------:R-:W-:Y:S01]  /*3640*/  ULDC.64 UR8, c[0x0][0x3b0] ;  /* 0x0000ec0000087ab9 */ /* 0x000fe20000000a00 */
[----:B------:R-:W-:Y:S01]  /*3650*/  MOV R3, R31 ;  /* 0x0000001f00037202 */ /* 0x000fe20000000f00 */
[----:B0-----:R-:W-:Y:S01]  /*3660*/  IMAD R20, R102, UR8, RZ ;  /* 0x0000000866147c24 */ /* 0x001fe2000f8e02ff */
[----:B------:R-:W-:Y:S01]  /*3670*/  ULDC.64 UR16, c[0x0][0x3f0] ;  /* 0x0000fc0000107ab9 */ /* 0x000fe20000000a00 */
[-C--:B------:R-:W-:Y:S01]  /*3680*/  ISETP.GE.AND P4, PT, R75, R0.reuse, PT ;  /* 0x000000004b00720c */ /* 0x080fe20003f86270 */
[----:B------:R-:W-:Y:S01]  /*3690*/  UIADD3 UR4, UR4, -0x100, URZ ;  /* 0xffffff0004047890 */ /* 0x000fe2000fffe03f */
[----:B------:R-:W-:Y:S01]  /*36a0*/  IMAD.WIDE.U32 R2, R107, UR8, R2 ;  /* 0x000000086b027c25 */ /* 0x000fe2000f8e0002 */
[----:B------:R-:W-:Y:S02]  /*36b0*/  IADD3 R18, P1, R71, UR16, RZ ;  /* 0x0000001047127c10 */ /* 0x000fe4000ff3e0ff */
[----:B------:R-:W-:Y:S01]  /*36c0*/  ISETP.GE.AND P5, PT, R74, R0, PT ;  /* 0x000000004a00720c */ /* 0x000fe20003fa6270 */
[----:B------:R-:W-:Y:S01]  /*36d0*/  IMAD R21, R107, UR9, R20 ;  /* 0x000000096b157c24 */ /* 0x000fe2000f8e0214 */
[----:B------:R-:W-:-:S02]  /*36e0*/  IADD3 R20, P0, R2, UR6, RZ ;  /* 0x0000000602147c10 */ /* 0x000fc4000ff1e0ff */
[----:B------:R-:W-:Y:S02]  /*36f0*/  ISETP.GE.AND P6, PT, R73, R0, PT ;  /* 0x000000004900720c */ /* 0x000fe40003fc6270 */
[----:B------:R-:W-:Y:S02]  /*3700*/  IADD3.X R19, R72, UR17, RZ, P1, !PT ;  /* 0x0000001148137c10 */ /* 0x000fe40008ffe4ff */
[----:B------:R-:W-:Y:S02]  /*3710*/  IADD3.X R3, R21, UR10, R3, P0, !PT ;  /* 0x0000000a15037c10 */ /* 0x000fe400087fe403 */
[----:B------:R-:W-:Y:S02]  /*3720*/  LEA R2, P2, R20, R18, 0x1 ;  /* 0x0000001214027211 */ /* 0x000fe400078408ff */
[----:B------:R-:W-:Y:S02]  /*3730*/  ISETP.GE.AND P3, PT, R76, R0, PT ;  /* 0x000000004c00720c */ /* 0x000fe40003f66270 */
[----:B------:R-:W-:-:S02]  /*3740*/  LEA.HI.X R3, R20, R19, R3, 0x1, P2 ;  /* 0x0000001314037211 */ /* 0x000fc400010f0c03 */
[-C--:B------:R-:W-:Y:S02]  /*3750*/  ISETP.GE.AND P0, PT, R79, R0.reuse, PT ;  /* 0x000000004f00720c */ /* 0x080fe40003f06270 */
[-C--:B------:R-:W-:Y:S01]  /*3760*/  ISETP.GE.AND P1, PT, R78, R0.reuse, PT ;  /* 0x000000004e00720c */ /* 0x080fe20003f26270 */
[----:B------:R0:W-:Y:S01]  /*3770*/  @!P4 STG.E.U16 desc[UR12][R2.64+0x100], R65 ;  /* 0x000100410200c986 */ /* 0x0001e2000c10150c */
[----:B------:R-:W-:-:S03]  /*3780*/  ISETP.GE.AND P2, PT, R77, R0, PT ;  /* 0x000000004d00720c */ /* 0x000fc60003f46270 */
[----:B------:R0:W-:Y:S04]  /*3790*/  @!P5 STG.E.U16 desc[UR12][R2.64+0x140], R29 ;  /* 0x0001401d0200d986 */ /* 0x0001e8000c10150c */
[----:B------:R0:W-:Y:S04]  /*37a0*/  @!P6 STG.E.U16 desc[UR12][R2.64+0x180], R63 ;  /* 0x0001803f0200e986 */ /* 0x0001e8000c10150c */
[----:B------:R0:W-:Y:S01]  /*37b0*/  @!P3 STG.E.U16 desc[UR12][R2.64+0xc0], R27 ;  /* 0x0000c01b0200b986 */ /* 0x0001e2000c10150c */
[C---:B------:R-:W-:Y:S02]  /*37c0*/  ISETP.GT.AND P3, PT, R82.reuse, 0x1, PT ;  /* 0x000000015200780c */ /* 0x040fe40003f64270 */
[----:B------:R-:W-:Y:S01]  /*37d0*/  IADD3 R82, R82, -0x1, RZ ;  /* 0xffffffff52527810 */ /* 0x000fe20007ffe0ff */
        /* <DEDUP_REMOVED lines=10> */
.L_x_8714:
        /* <DEDUP_REMOVED lines=26> */
.L_x_8727:
[----:B------:R-:W-:Y:S05]  /*3a20*/  BSYNC B0 ;  /* 0x0000000000007941 */ /* 0x000fea0003800000 */
.L_x_8726:
[----:B------:R-:W-:Y:S01]  /*3a30*/  ULDC.64 UR4, c[0x0][0x3f8] ;  /* 0x0000fe0000047ab9 */ /* 0x000fe20000000a00 */
[----:B------:R-:W-:Y:S01]  /*3a40*/  BSSY B0, `(.L_x_8728) ;  /* 0x000001d000007945 */ /* 0x000fe20003800000 */
[----:B------:R-:W-:-:S04]  /*3a50*/  ISETP.NE.U32.AND P0, PT, RZ, UR4, PT ;  /* 0x00000004ff007c0c */ /* 0x000fc8000bf05070 */
[----:B------:R-:W-:-:S13]  /*3a60*/  ISETP.NE.AND.EX P0, PT, RZ, UR5, PT, P0 ;  /* 0x00000005ff007c0c */ /* 0x000fda000bf05300 */
[----:B------:R-:W-:Y:S05]  /*3a70*/  @!P0 BRA `(.L_x_8729) ;  /* 0x0000000000608947 */ /* 0x000fea0003800000 */
[----:B------:R-:W-:Y:S06]  /*3a80*/  BAR.SYNC.DEFER_BLOCKING 0x0 ;  /* 0x0000000000007b1d */ /* 0x000fec0000010000 */
[----:B------:R-:W2:Y:S01]  /*3a90*/  SHFL.DOWN P0, R0, R103, 0x1, 0x1f ;  /* 0x08201f0067007f89 */ /* 0x000ea20000000000 */
[----:B-1----:R-:W1:Y:S01]  /*3aa0*/  S2R R6, SR_LANEID ;  /* 0x0000000000067919 */ /* 0x002e620000000000 */
[----:B------:R-:W3:Y:S01]  /*3ab0*/  S2R R21, SR_TID.X ;  /* 0x0000000000157919 */ /* 0x000ee20000002100 */
[----:B--2---:R-:W-:-:S05]  /*3ac0*/  @P0 FADD R0, R0, R103 ;  /* 0x0000006700000221 */ /* 0x004fca0000000000 */
        /* <DEDUP_REMOVED lines=19> */
.L_x_8729:
[----:B------:R-:W2:Y:S02]  /*3c00*/  S2R R21, SR_TID.X ;  /* 0x0000000000157919 */ /* 0x000ea40000002100 */
.L_x_8730:
[----:B------:R-:W-:Y:S05]  /*3c10*/  BSYNC B0 ;  /* 0x0000000000007941 */ /* 0x000fea0003800000 */
.L_x_8728:
[----:B------:R-:W-:Y:S02]  /*3c20*/  ULDC UR7, c[0x0][0x21c] ;  /* 0x0000870000077ab9 */ /* 0x000fe40000000800 */
[----:B--2---:R-:W-:-:S13]  /*3c30*/  ISETP.GE.AND P0, PT, R21, UR7, PT ;  /* 0x0000000715007c0c */ /* 0x004fda000bf06270 */
[----:B------:R-:W-:Y:S05]  /*3c40*/  @P0 EXIT ;  /* 0x000000000000094d */ /* 0x000fea0003800000 */
[----:B------:R-:W2:Y:S01]  /*3c50*/  S2UR UR5, SR_CgaCtaId ;  /* 0x00000000000579c3 */ /* 0x000ea20000008800 */
[----:B------:R-:W-:Y:S01]  /*3c60*/  ULDC.64 UR8, c[0x0][0x378] ;  /* 0x0000de0000087ab9 */ /* 0x000fe20000000a00 */
[----:B------:R-:W-:Y:S01]  /*3c70*/  BSSY B0, `(.L_x_8731) ;  /* 0x0000044000007945 */ /* 0x000fe20003800000 */
[----:B------:R-:W-:Y:S01]  /*3c80*/  IMAD R102, R102, UR8, RZ ;  /* 0x0000000866667c24 */ /* 0x000fe2000f8e02ff */
[----:B------:R-:W-:Y:S01]  /*3c90*/  UMOV UR4, 0x400 ;  /* 0x0000040000047882 */ /* 0x000fe20000000000 */
[C---:B0-----:R-:W-:Y:S01]  /*3ca0*/  IMAD.WIDE.U32 R2, R107.reuse, UR8, RZ ;  /* 0x000000086b027c25 */ /* 0x041fe2000f8e00ff */
[----:B------:R-:W-:Y:S01]  /*3cb0*/  ULDC UR6, c[0x0][0x0] ;  /* 0x0000000000067ab9 */ /* 0x000fe20000000800 */
[----:B------:R-:W-:Y:S01]  /*3cc0*/  ULDC.64 UR26, c[0x0][0x250] ;  /* 0x00009400001a7ab9 */ /* 0x000fe20000000a00 */
[----:B------:R-:W-:Y:S01]  /*3cd0*/  ULDC.64 UR22, c[0x0][0x270] ;  /* 0x00009c0000167ab9 */ /* 0x000fe20000000a00 */
[----:B------:R-:W-:Y:S01]  /*3ce0*/  IMAD R27, R107, UR9, R102 ;  /* 0x000000096b1b7c24 */ /* 0x000fe2000f8e0266 */
[----:B------:R-:W-:Y:S01]  /*3cf0*/  ULDC.64 UR24, c[0x0][0x2e0] ;  /* 0x0000b80000187ab9 */ /* 0x000fe20000000a00 */
[----:B------:R-:W-:Y:S01]  /*3d00*/  ULDC.64 UR28, c[0x0][0x2d8] ;  /* 0x0000b600001c7ab9 */ /* 0x000fe20000000a00 */
[----:B------:R-:W-:Y:S01]  /*3d10*/  ULDC.64 UR8, c[0x0][0x340] ;  /* 0x0000d00000087ab9 */ /* 0x000fe20000000a00 */
[----:B------:R-:W-:Y:S01]  /*3d20*/  ULDC.64 UR10, c[0x0][0x3c0] ;  /* 0x0000f000000a7ab9 */ /* 0x000fe20000000a00 */
[----:B------:R-:W-:Y:S01]  /*3d30*/  IADD3 R27, R3, R27, RZ ;  /* 0x0000001b031b7210 */ /* 0x000fe20007ffe0ff */
[----:B------:R-:W-:Y:S01]  /*3d40*/  ULDC.64 UR14, c[0x0][0x360] ;  /* 0x0000d800000e7ab9 */ /* 0x000fe20000000a00 */
[----:B------:R-:W-:Y:S01]  /*3d50*/  ULDC.64 UR16, c[0x0][0x3c8] ;  /* 0x0000f20000107ab9 */ /* 0x000fe20000000a00 */
[----:B------:R-:W-:Y:S01]  /*3d60*/  ULDC.64 UR18, c[0x0][0x380] ;  /* 0x0000e00000127ab9 */ /* 0x000fe20000000a00 */
[----:B------:R-:W-:Y:S01]  /*3d70*/  ULDC.64 UR20, c[0x0][0x3d0] ;  /* 0x0000f40000147ab9 */ /* 0x000fe20000000a00 */
[----:B--2---:R-:W-:-:S12]  /*3d80*/  ULEA UR4, UR5, UR4, 0x18 ;  /* 0x0000000405047291 */ /* 0x004fd8000f8ec03f */
.L_x_8732:
[C---:B------:R-:W-:Y:S01]  /*3d90*/  LEA R0, R21.reuse, UR4, 0x2 ;  /* 0x0000000415007c11 */ /* 0x040fe2000f8e10ff */
[----:B------:R-:W-:Y:S01]  /*3da0*/  IMAD.MOV.U32 R96, RZ, RZ, R10 ;  /* 0x000000ffff607224 */ /* 0x000fe200078e000a */
[----:B------:R-:W-:Y:S02]  /*3db0*/  SHF.R.S32.HI R22, RZ, 0x1f, R21 ;  /* 0x0000001fff167819 */ /* 0x000fe40000011415 */
[----:B-----5:R-:W-:Y:S01]  /*3dc0*/  MOV R100, R14 ;  /* 0x0000000e00647202 */ /* 0x020fe20000000f00 */
[----:B0-----:R-:W0:Y:S01]  /*3dd0*/  LDS R23, [R0+0x14d8] ;  /* 0x0014d80000177984 */ /* 0x001e220000000800 */
[----:B----4-:R-:W-:-:S03]  /*3de0*/  IMAD.WIDE.U32 R4, R21, UR8, R96 ;  /* 0x0000000815047c25 */ /* 0x010fc6000f8e0060 */
[----:B------:R-:W2:Y:S01]  /*3df0*/  LDS R25, [R0+0x18d8] ;  /* 0x0018d80000197984 */ /* 0x000ea20000000800 */
[C---:B-1-3--:R-:W-:Y:S02]  /*3e00*/  IMAD R6, R22.reuse, UR8, RZ ;  /* 0x0000000816067c24 */ /* 0x04afe4000f8e02ff */
[----:B------:R-:W-:Y:S02]  /*3e10*/  IMAD R18, R22, UR22, RZ ;  /* 0x0000001616127c24 */ /* 0x000fe4000f8e02ff */
        /* <DEDUP_REMOVED lines=10> */
[----:B------:R1:W2:Y:S01]  /*3ec0*/  LDG.E R20, desc[UR12][R18.64] ;  /* 0x0000000c12147981 */ /* 0x0002a2000c1e1900 */
[----:B------:R-:W-:Y:S01]  /*3ed0*/  MOV R98, R12 ;  /* 0x0000000c00627202 */ /* 0x000fe20000000f00 */
[C---:B------:R-:W-:Y:S01]  /*3ee0*/  IMAD R24, R22.reuse, UR14, RZ ;  /* 0x0000000e16187c24 */ /* 0x040fe2000f8e02ff */
[----:B------:R-:W-:Y:S01]  /*3ef0*/  MOV R94, R8 ;  /* 0x00000008005e7202 */ /* 0x000fe20000000f00 */
[----:B------:R-:W-:Y:S02]  /*3f00*/  IMAD R26, R22, UR26, RZ ;  /* 0x0000001a161a7c24 */ /* 0x000fe4000f8e02ff */
[----:B------:R-:W-:-:S04]  /*3f10*/  IMAD.WIDE.U32 R4, R21, UR14, R98 ;  /* 0x0000000e15047c25 */ /* 0x000fc8000f8e0062 */
[C---:B------:R-:W-:Y:S01]  /*3f20*/  IMAD R29, R21.reuse, UR15, R24 ;  /* 0x0000000f151d7c24 */ /* 0x040fe2000f8e0218 */
[----:B0-----:R-:W-:Y:S01]  /*3f30*/  LEA R6, P0, R4, UR16, 0x2 ;  /* 0x0000001004067c11 */ /* 0x001fe2000f8010ff */
[----:B------:R-:W-:-:S04]  /*3f40*/  IMAD.WIDE.U32 R16, R21, UR26, R94 ;  /* 0x0000001a15107c25 */ /* 0x000fc8000f8e005e */
[----:B------:R-:W-:Y:S01]  /*3f50*/  IMAD R31, R21, UR27, R26 ;  /* 0x0000001b151f7c24 */ /* 0x000fe2000f8e021a */
[----:B-1----:R-:W-:Y:S01]  /*3f60*/  LEA R18, P1, R16, UR28, 0x2 ;  /* 0x0000001c10127c11 */ /* 0x002fe2000f8210ff */
[----:B------:R-:W-:-:S03]  /*3f70*/  IMAD.IADD R7, R5, 0x1, R29 ;  /* 0x0000000105077824 */ /* 0x000fc600078e021d */
[----:B------:R-:W-:Y:S02]  /*3f80*/  IADD3 R5, R17, R31, RZ ;  /* 0x0000001f11057210 */ /* 0x000fe40007ffe0ff */
[----:B------:R-:W-:Y:S02]  /*3f90*/  LEA.HI.X R7, R4, UR17, R7, 0x2, P0 ;  /* 0x0000001104077c11 */ /* 0x000fe400080f1407 */
        /* <DEDUP_REMOVED lines=18> */
.L_x_8731:
[----:B------:R-:W-:Y:S05]  /*40c0*/  EXIT ;  /* 0x000000000000794d */ /* 0x000fea0003800000 */
.L_x_8733:
        /* <DEDUP_REMOVED lines=11> */
.L_x_11008:


//--------------------- .text._Z25selective_scan_bwd_kernelI32Selective_Scan_bwd_kernel_traitsILi32ELi8ELb0ELb0ELb0ELb0ELb1EN3c104HalfEfEEv12SSMParamsBwd --------------------------
	.section	.text._Z25selective_scan_bwd_kernelI32Selective_Scan_bwd_kernel_traitsILi32ELi8ELb0ELb0ELb0ELb0ELb1EN3c104HalfEfEEv12SSMParamsBwd,"ax",@progbits
	.align	128
        .global         _Z25selective_scan_bwd_kernelI32Selective_Scan_bwd_kernel_traitsILi32ELi8ELb0ELb0ELb0ELb0ELb1EN3c104HalfEfEEv12SSMParamsBwd
        .type           _Z25selective_scan_bwd_kernelI32Selective_Scan_bwd_kernel_traitsILi32ELi8ELb0ELb0ELb0ELb0ELb1EN3c104HalfEfEEv12SSMParamsBwd,@function
        .size           _Z25selective_scan_bwd_kernelI32Selective_Scan_bwd_kernel_traitsILi32ELi8ELb0ELb0ELb0ELb0ELb1EN3c104HalfEfEEv12SSMParamsBwd,(.L_x_11009 - _Z25selective_scan_bwd_kernelI32Selective_Scan_bwd_kernel_traitsILi32ELi8ELb0ELb0ELb0ELb0ELb1EN3c104HalfEfEEv12SSMParamsBwd)
        .other          _Z25selective_scan_bwd_kernelI32Selective_Scan_bwd_kernel_traitsILi32ELi8ELb0ELb0ELb0ELb0ELb1EN3c104HalfEfEEv12SSMParamsBwd,@"STO_CUDA_ENTRY STV_DEFAULT"
_Z25selective_scan_bwd_kernelI32Selective_Scan_bwd_kernel_traitsILi32ELi8ELb0ELb0ELb0ELb0ELb1EN3c104HalfEfEEv12SSMParamsBwd:
.text._Z25selective_scan_bwd_kernelI32Selective_Scan_bwd_kernel_traitsILi32ELi8ELb0ELb0ELb0ELb0ELb1EN3c104HalfEfEEv12SSMParamsBwd:
        /* <DEDUP_REMOVED lines=20> */
[----:B------:R-:W-:Y:S01]  /*0140*/  @P0 LEA.HI.X R3, R75, R3, R72, 0x2, P2 ;  /* 0x000000034b030211 */ /* 0x000fe200010f1448 */
[----:B0-----:R-:W-:-:S04]  /*0150*/  USHF.R.S32.HI UR17, URZ, 0x1f, UR16 ;  /* 0x0000001f3f117899 */ /* 0x001fc80008011410 */
[----:B------:R0:W5:Y:S01]  /*0160*/  @P0 LDG.E R73, desc[UR14][R2.64] ;  /* 0x0000000e02490981 */ /* 0x000162000c1e1900 */
[----:B---3--:R-:W-:Y:S01]  /*0170*/  ISETP.NE.U32.AND P0, PT, R8, RZ, PT ;  /* 0x000000ff0800720c */ /* 0x008fe20003f05070 */
[----:B------:R-:W3:Y:S01]  /*0180*/  LDC.64 R20, c[0x0][0x3d8] ;  /* 0x0000f600ff147b82 */ /* 0x000ee20000000a00 */
[----:B------:R-:W-:Y:S01]  /*0190*/  UIMAD.WIDE.U32 UR4, UR16, UR8, URZ ;  /* 0x00000008100472a5 */ /* 0x000fe2000f8e003f */
[----:B------:R-:W-:Y:S02]  /*01a0*/  @P1 LEA R4, P3, R75, R4, 0x2 ;  /* 0x000000044b041211 */ /* 0x000fe400078610ff */
[----:B------:R-:W-:Y:S01]  /*01b0*/  ISETP.NE.AND.EX P0, PT, R9, RZ, PT, P0 ;  /* 0x000000ff0900720c */ /* 0x000fe20003f05300 */
[----:B------:R-:W-:Y:S01]  /*01c0*/  UIMAD UR6, UR17, UR8, URZ ;  /* 0x00000008110672a4 */ /* 0x000fe2000f8e023f */
[----:B------:R-:W-:Y:S02]  /*01d0*/  @P1 LEA.HI.X R5, R75, R5, R72, 0x2, P3 ;  /* 0x000000054b051211 */ /* 0x000fe400018f1448 */
[----:B------:R-:W4:Y:S01]  /*01e0*/  LDC.64 R22, c[0x0][0x3f8] ;  /* 0x0000fe00ff167b82 */ /* 0x000f220000000a00 */
[----:B------:R-:W-:-:S07]  /*01f0*/  UIMAD UR8, UR16, UR9, UR6 ;  /* 0x00000009100872a4 */ /* 0x000fce000f8e0206 */
[----:B------:R-:W4:Y:S01]  /*0200*/  LDC.64 R16, c[0x0][0x298] ;  /* 0x0000a600ff107b82 */ /* 0x000f220000000a00 */
[----:B------:R-:W-:-:S07]  /*0210*/  UIMAD UR9, UR17, UR10, URZ ;  /* 0x0000000a110972a4 */ /* 0x000fce000f8e023f */
[----:B------:R-:W4:Y:S01]  /*0220*/  LDC.64 R18, c[0x0][0x330] ;  /* 0x0000cc00ff127b82 */ /* 0x000f220000000a00 */
[----:B------:R-:W-:Y:S01]  /*0230*/  UIMAD.WIDE.U32 UR6, UR16, UR10, URZ ;  /* 0x0000000a100672a5 */ /* 0x000fe2000f8e003f */
[----:B--2---:R-:W-:Y:S01]  /*0240*/  IMAD R0, R72, R6, RZ ;  /* 0x0000000648007224 */ /* 0x004fe200078e02ff */
[----:B------:R-:W-:Y:S01]  /*0250*/  UIMAD UR10, UR16, UR11, UR9 ;  /* 0x0000000b100a72a4 */ /* 0x000fe2000f8e0209 */
[----:B-1----:R-:W-:Y:S01]  /*0260*/  LEA R11, R15, 0xffffff00, 0x8 ;  /* 0xffffff000f0b7811 */ /* 0x002fe200078e40ff */
[----:B------:R-:W-:Y:S01]  /*0270*/  UIMAD UR11, UR17, UR12, URZ ;  /* 0x0000000c110b72a4 */ /* 0x000fe2000f8e023f */
[----:B------:R1:W5:Y:S01]  /*0280*/  @P1 LDG.E R70, desc[UR14][R4.64] ;  /* 0x0000000e04461981 */ /* 0x000362000c1e1900 */
[----:B------:R-:W-:Y:S01]  /*0290*/  UIADD3 UR5, UR5, UR8, URZ ;  /* 0x0000000805057290 */ /* 0x000fe2000fffe03f */
[----:B------:R-:W2:Y:S01]  /*02a0*/  @P0 LDC R24, c[0x0][0x214] ;  /* 0x00008500ff180b82 */ /* 0x000ea20000000800 */
[----:B------:R-:W-:Y:S02]  /*02b0*/  UIMAD.WIDE.U32 UR8, UR16, UR12, URZ ;  /* 0x0000000c100872a5 */ /* 0x000fe4000f8e003f */
[----:B------:R-:W-:-:S02]  /*02c0*/  UIMAD UR11, UR16, UR13, UR11 ;  /* 0x0000000d100b72a4 */ /* 0x000fc4000f8e020b */
[----:B------:R-:W-:Y:S01]  /*02d0*/  UIADD3 UR7, UR7, UR10, URZ ;  /* 0x0000000a07077290 */ /* 0x000fe2000fffe03f */
[C---:B0-----:R-:W-:Y:S01]  /*02e0*/  IMAD.WIDE.U32 R2, R75.reuse, R6, UR4 ;  /* 0x000000044b027e25 */ /* 0x041fe2000f8e0006 */
[----:B------:R-:W-:Y:S01]  /*02f0*/  UIADD3 UR9, UR9, UR11, URZ ;  /* 0x0000000b09097290 */ /* 0x000fe2000fffe03f */
[----:B------:R-:W0:Y:S01]  /*0300*/  LDC.64 R60, c[0x0][0x3b8] ;  /* 0x0000ee00ff3c7b82 */ /* 0x000e220000000a00 */
[----:B---3--:R-:W-:Y:S01]  /*0310*/  ISETP.NE.U32.AND P1, PT, R20, RZ, PT ;  /* 0x000000ff1400720c */ /* 0x008fe20003f25070 */
[----:B------:R-:W-:Y:S01]  /*0320*/  IMAD R0, R75, R7, R0 ;  /* 0x000000074b007224 */ /* 0x000fe200078e0200 */
[----:B----4-:R-:W-:Y:S01]  /*0330*/  ISETP.NE.U32.AND P2, PT, R22, RZ, PT ;  /* 0x000000ff1600720c */ /* 0x010fe20003f45070 */
[----:B------:R-:W-:-:S04]  /*0340*/  IMAD R12, R72, R16, RZ ;  /* 0x00000010480c7224 */ /* 0x000fc800078e02ff */
[----:B------:R-:W3:Y:S01]  /*0350*/  @P0 LDC R25, c[0x0][0x21c] ;  /* 0x00008700ff190b82 */ /* 0x000ee20000000800 */
[----:B------:R-:W-:Y:S01]  /*0360*/  SHF.R.S32.HI R13, RZ, 0x1f, R11 ;  /* 0x0000001fff0d7819 */ /* 0x000fe2000001140b */
[----:B-1----:R-:W-:Y:S01]  /*0370*/  IMAD.WIDE.U32 R4, R75, R16, UR6 ;  /* 0x000000064b047e25 */ /* 0x002fe2000f8e0010 */
[----:B------:R-:W-:-:S05]  /*0380*/  IADD3 R65, P3, R11, R2, RZ ;  /* 0x000000020b417210 */ /* 0x000fca0007f7e0ff */
[----:B------:R-:W1:Y:S01]  /*0390*/  LDC.64 R66, c[0x0][0x2f0] ;  /* 0x0000bc00ff427b82 */ /* 0x000e620000000a00 */
[-C--:B------:R-:W-:Y:S01]  /*03a0*/  IMAD R14, R72, R18.reuse, RZ ;  /* 0x00000012480e7224 */ /* 0x080fe200078e02ff */
[----:B------:R-:W-:Y:S01]  /*03b0*/  ISETP.NE.AND.EX P1, PT, R21, RZ, PT, P1 ;  /* 0x000000ff1500720c */ /* 0x000fe20003f25310 */
[----:B------:R-:W-:-:S05]  /*03c0*/  IMAD.WIDE.U32 R6, R75, R18, UR8 ;  /* 0x000000084b067e25 */ /* 0x000fca000f8e0012 */
[----:B------:R-:W4:Y:S01]  /*03d0*/  LDC.64 R26, c[0x0][0x2f8] ;  /* 0x0000be00ff1a7b82 */ /* 0x000f220000000a00 */
[----:B------:R-:W-:Y:S01]  /*03e0*/  ISETP.NE.AND.EX P2, PT, R23, RZ, PT, P2 ;  /* 0x000000ff1700720c */ /* 0x000fe20003f45320 */
[----:B------:R-:W-:Y:S01]  /*03f0*/  IMAD R2, R75, R17, R12 ;  /* 0x000000114b027224 */ /* 0x000fe200078e020c */
[----:B------:R-:W-:-:S05]  /*0400*/  IADD3.X R10, R13, R3, R0, P3, !PT ;  /* 0x000000030d0a7210 */ /* 0x000fca0001ffe400 */
[----:B------:R-:W4:Y:S01]  /*0410*/  @P0 LDC.64 R8, c[0x0][0x310] ;  /* 0x0000c400ff080b82 */ /* 0x000f220000000a00 */
[----:B------:R-:W-:Y:S01]  /*0420*/  IADD3 R63, P3, R11, R4, RZ ;  /* 0x000000040b3f7210 */ /* 0x000fe20007f7e0ff */
[----:B------:R-:W-:Y:S01]  /*0430*/  IMAD R0, R75, R19, R14 ;  /* 0x000000134b007224 */ /* 0x000fe200078e020e */
[----:B------:R-:W-:Y:S01]  /*0440*/  IADD3 R11, P4, R11, R6, RZ ;  /* 0x000000060b0b7210 */ /* 0x000fe20007f9e0ff */
[----:B------:R-:W-:Y:S01]  /*0450*/  HFMA2.MMA R3, -RZ, RZ, 0, 0 ;  /* 0x00000000ff037435 */ /* 0x000fe200000001ff */
[----:B------:R-:W-:Y:S02]  /*0460*/  IADD3.X R2, R13, R5, R2, P3, !PT ;  /* 0x000000050d027210 */ /* 0x000fe40001ffe402 */
[----:B------:R-:W-:Y:S02]  /*0470*/  ISETP.GE.AND P3, PT, R15, 0x1, PT ;  /* 0x000000010f00780c */ /* 0x000fe40003f66270 */
[----:B------:R-:W-:Y:S01]  /*0480*/  IADD3.X R6, R13, R7, R0, P4, !PT ;  /* 0x000000070d067210 */ /* 0x000fe200027fe400 */
[----:B--2---:R-:W-:Y:S01]  /*0490*/  @P0 IMAD R0, R24, UR16, R75 ;  /* 0x0000001018000c24 */ /* 0x004fe2000f8e024b */
[----:B------:R-:W-:Y:S01]  /*04a0*/  MOV R14, RZ ;  /* 0x000000ff000e7202 */ /* 0x000fe20000000f00 */
[----:B------:R-:W-:Y:S01]  /*04b0*/  HFMA2.MMA R12, -RZ, RZ, 0, 0 ;  /* 0x00000000ff0c7435 */ /* 0x000fe200000001ff */
[C---:B------:R-:W-:Y:S01]  /*04c0*/  @P1 LEA R14, P4, R75.reuse, R20, 0x2 ;  /* 0x000000144b0e1211 */ /* 0x040fe200078810ff */
[----:B------:R-:W-:Y:S01]  /*04d0*/  @P0 IMAD R0, R0, R15, RZ ;  /* 0x0000000f00000224 */ /* 0x000fe200078e02ff */
[----:B------:R-:W-:-:S02]  /*04e0*/  @P2 LEA R3, P5, R75, R22, 0x2 ;  /* 0x000000164b032211 */ /* 0x000fc400078a10ff */
[----:B------:R-:W-:Y:S01]  /*04f0*/  MOV R7, RZ ;  /* 0x000000ff00077202 */ /* 0x000fe20000000f00 */
[----:B---3--:R-:W-:Y:S01]  /*0500*/  @P0 IMAD R5, R0, R25, RZ ;  /* 0x0000001900050224 */ /* 0x008fe200078e02ff */
[C-C-:B------:R-:W-:Y:S02]  /*0510*/  @P1 LEA.HI.X R7, R75.reuse, R21, R72.reuse, 0x2, P4 ;  /* 0x000000154b071211 */ /* 0x140fe400020f1448 */
[----:B------:R-:W-:Y:S02]  /*0520*/  @P2 LEA.HI.X R12, R75, R23, R72, 0x2, P5 ;  /* 0x000000174b0c2211 */ /* 0x000fe400028f1448 */
[----:B0-----:R-:W-:Y:S02]  /*0530*/  LEA R60, P4, R11, R60, 0x1 ;  /* 0x0000003c0b3c7211 */ /* 0x001fe400078808ff */
[----:B-1----:R-:W-:Y:S02]  /*0540*/  LEA R66, P1, R65, R66, 0x1 ;  /* 0x0000004241427211 */ /* 0x002fe400078208ff */
[----:B----4-:R-:W-:Y:S01]  /*0550*/  LEA R64, P2, R63, R26, 0x1 ;  /* 0x0000001a3f407211 */ /* 0x010fe200078408ff */
[----:B------:R-:W-:Y:S01]  /*0560*/  @P0 IMAD.WIDE R4, R5, 0x8, R8 ;  /* 0x0000000805040825 */ /* 0x000fe200078e0208 */
[----:B------:R-:W-:-:S02]  /*0570*/  LEA.HI.X R61, R11, R61, R6, 0x1, P4 ;  /* 0x0000003d0b3d7211 */ /* 0x000fc400020f0c06 */
[----:B------:R-:W-:Y:S02]  /*0580*/  @!P0 CS2R R4, SRZ ;  /* 0x0000000000048805 */ /* 0x000fe4000001ff00 */
[----:B------:R-:W-:Y:S02]  /*0590*/  LEA.HI.X R65, R65, R67, R10, 0x1, P1 ;  /* 0x0000004341417211 */ /* 0x000fe400008f0c0a */
[----:B------:R-:W-:Y:S02]  /*05a0*/  LEA.HI.X R63, R63, R27, R2, 0x1, P2 ;  /* 0x0000001b3f3f7211 */ /* 0x000fe400010f0c02 */
[----:B------:R-:W-:Y:S02]  /*05b0*/  MOV R68, RZ ;  /* 0x000000ff00447202 */ /* 0x000fe40000000f00 */
[----:B------:R-:W-:Y:S02]  /*05c0*/  MOV R6, R14 ;  /* 0x0000000e00067202 */ /* 0x000fe40000000f00 */
[----:B------:R-:W-:-:S02]  /*05d0*/  MOV R8, R3 ;  /* 0x0000000300087202 */ /* 0x000fc40000000f00 */
[----:B------:R-:W-:Y:S01]  /*05e0*/  MOV R9, R12 ;  /* 0x0000000c00097202 */ /* 0x000fe20000000f00 */
[----:B------:R-:W-:Y:S06]  /*05f0*/  @!P3 BRA `(.L_x_8734) ;  /* 0x0000004800a0b947 */ /* 0x000fec0003800000 */
[----:B------:R-:W0:Y:S01]  /*0600*/  S2R R69, SR_TID.X ;  /* 0x0000000000457919 */ /* 0x000e220000002100 */
[----:B------:R-:W1:Y:S01]  /*0610*/  S2UR UR5, SR_CgaCtaId ;  /* 0x00000000000579c3 */ /* 0x000e620000008800 */
[----:B------:R-:W-:Y:S01]  /*0620*/  UMOV UR4, 0x400 ;  /* 0x0000040000047882 */ /* 0x000fe20000000000 */
[----:B------:R-:W-:Y:S01]  /*0630*/  MOV R68, RZ ;  /* 0x000000ff00447202 */ /* 0x000fe20000000f00 */
[----:B------:R-:W2:Y:S01]  /*0640*/  S2R R67, SR_LANEID ;  /* 0x0000000000437919 */ /* 0x000ea20000000000 */
[----:B------:R-:W-:-:S04]  /*0650*/  MOV R71, RZ ;  /* 0x000000ff00477202 */ /* 0x000fc80000000f00 */
[----:B------:R-:W3:Y:S01]  /*0660*/  LDC R62, c[0x0][0x224] ;  /* 0x00008900ff3e7b82 */ /* 0x000ee20000000800 */
[----:B-1----:R-:W-:-:S03]  /*0670*/  ULEA UR5, UR5, UR4, 0x18 ;  /* 0x0000000405057291 */ /* 0x002fc6000f8ec03f */
[----:B------:R-:W-:Y:S01]  /*0680*/  UMOV UR4, URZ ;  /* 0x0000003f00047c82 */ /* 0x000fe20008000000 */
        /* <DEDUP_REMOVED lines=11> */
[----:B--23--:R-:W-:-:S07]  /*0740*/  LOP3.LUT R51, R58, 0xe0, RZ, 0xfc, !PT ;  /* 0x000000e03a337812 */ /* 0x00cfce00078efcff */
.L_x_8750:
        /* <DEDUP_REMOVED lines=14> */
[C---:B------:R-:W-:Y:S02]  /*0830*/  IADD3 R18, R67.reuse, 0x20, RZ ;  /* 0x0000002043127810 */ /* 0x040fe40007ffe0ff */
[C---:B------:R-:W-:Y:S02]  /*0840*/  IADD3 R20, R67.reuse, 0x40, RZ ;  /* 0x0000004043147810 */ /* 0x040fe40007ffe0ff */
[C---:B------:R-:W-:Y:S01]  /*0850*/  LEA.HI.SX32 R48, R67.reuse, R67, 0x1b ;  /* 0x0000004343307211 */ /* 0x040fe200078fdaff */
[----:B------:R-:W-:Y:S01]  /*0860*/  VIADD R22, R67, 0xc0 ;  /* 0x000000c043167836 */ /* 0x000fe20000000000 */
[----:B------:R-:W-:Y:S01]  /*0870*/  IADD3 R19, -R10, UR6, RZ ;  /* 0x000000060a137c10 */ /* 0x000fe2000fffe1ff */
[----:B------:R-:W0:Y:S01]  /*0880*/  LDC.64 R80, c[0x0][0x2a0] ;  /* 0x0000a800ff507b82 */ /* 0x000e220000000a00 */
[----:B------:R-:W-:Y:S01]  /*0890*/  IADD3.X R3, R65, R50, RZ, P3, !PT ;  /* 0x0000003241037210 */ /* 0x000fe20001ffe4ff */
[----:B------:R-:W-:Y:S01]  /*08a0*/  ULDC UR6, c[0x0][0x224] ;  /* 0x0000890000067ab9 */ /* 0x000fe20000000800 */
[-C--:B------:R-:W-:Y:S01]  /*08b0*/  ISETP.GE.AND P0, PT, R58, R19.reuse, PT ;  /* 0x000000133a00720c */ /* 0x080fe20003f06270 */
[----:B------:R-:W-:Y:S01]  /*08c0*/  ULDC.64 UR10, c[0x0][0x2a8] ;  /* 0x0000aa00000a7ab9 */ /* 0x000fe20000000a00 */
[-C--:B------:R-:W-:Y:S01]  /*08d0*/  ISETP.GE.AND P1, PT, R57, R19.reuse, PT ;  /* 0x000000133900720c */ /* 0x080fe20003f26270 */
[----:B------:R-:W-:Y:S01]  /*08e0*/  ULDC.64 UR12, c[0x0][0x2b8] ;  /* 0x0000ae00000c7ab9 */ /* 0x000fe20000000a00 */
[----:B------:R-:W-:-:S02]  /*08f0*/  ISETP.GE.AND P2, PT, R56, R19, PT ;  /* 0x000000133800720c */ /* 0x000fc40003f46270 */
[-C--:B------:R-:W-:Y:S02]  /*0900*/  ISETP.GE.AND P3, PT, R52, R19.reuse, PT ;  /* 0x000000133400720c */ /* 0x080fe40003f66270 */
[----:B------:R-:W-:-:S05]  /*0910*/  ISETP.GE.AND P4, PT, R51, R19, PT ;  /* 0x000000133300720c */ /* 0x000fca0003f86270 */
[----:B------:R-:W2:Y:S01]  /*0920*/  @!P0 LDG.E.U16 R11, desc[UR14][R2.64] ;  /* 0x0000000e020b8981 */ /* 0x000ea2000c1e1500 */
[----:B------:R-:W-:-:S03]  /*0930*/  ISETP.GE.AND P0, PT, R55, R19, PT ;  /* 0x000000133700720c */ /* 0x000fc60003f06270 */
[----:B------:R-:W3:Y:S01]  /*0940*/  @!P1 LDG.E.U16 R0, desc[UR14][R2.64+0x40] ;  /* 0x0000400e02009981 */ /* 0x000ee2000c1e1500 */
        /* <DEDUP_REMOVED lines=8> */
[----:B------:R-:W-:-:S02]  /*09d0*/  LEA.HI.SX32 R18, R18, R67, 0x1b ;  /* 0x0000004312127211 */ /* 0x000fc400078fdaff */
[----:B------:R-:W-:Y:S02]  /*09e0*/  LEA.HI.SX32 R20, R20, R67, 0x1b ;  /* 0x0000004314147211 */ /* 0x000fe400078fdaff */
[----:B------:R-:W-:Y:S02]  /*09f0*/  LEA R48, R48, UR5, 0x1 ;  /* 0x0000000530307c11 */ /* 0x000fe4000f8e08ff */
[----:B------:R-:W-:Y:S02]  /*0a00*/  LEA R47, R18, UR5, 0x1 ;  /* 0x00000005122f7c11 */ /* 0x000fe4000f8e08ff */
[----:B------:R-:W-:Y:S02]  /*0a10*/  LEA R46, R20, UR5, 0x1 ;  /* 0x00000005142e7c11 */ /* 0x000fe4000f8e08ff */
[C---:B-1----:R-:W-:Y:S02]  /*0a20*/  IADD3 R2, R67.reuse, 0x60, RZ ;  /* 0x0000006043027810 */ /* 0x042fe40007ffe0ff */
[----:B------:R-:W-:-:S02]  /*0a30*/  IADD3 R18, R67, 0x80, RZ ;  /* 0x0000008043127810 */ /* 0x000fc40007ffe0ff */
[C---:B------:R-:W-:Y:S02]  /*0a40*/  IADD3 R20, R67.reuse, 0xa0, RZ ;  /* 0x000000a043147810 */ /* 0x040fe40007ffe0ff */
[----:B------:R-:W-:Y:S02]  /*0a50*/  IADD3 R24, R67, 0xe0, RZ ;  /* 0x000000e043187810 */ /* 0x000fe40007ffe0ff */
        /* <DEDUP_REMOVED lines=10> */
[----:B------:R-:W-:Y:S02]  /*0b00*/  ISETP.GE.AND P6, PT, R58, R19, PT ;  /* 0x000000133a00720c */ /* 0x000fe40003fc6270 */
[----:B------:R-:W-:Y:S02]  /*0b10*/  IADD3 R2, P0, R64, R49, RZ ;  /* 0x0000003140027210 */ /* 0x000fe40007f1e0ff */
[-C--:B------:R-:W-:Y:S02]  /*0b20*/  ISETP.GE.AND P5, PT, R57, R19.reuse, PT ;  /* 0x000000133900720c */ /* 0x080fe40003fa6270 */
[----:B------:R-:W-:Y:S02]  /*0b30*/  IADD3.X R3, R63, R50, RZ, P0, !PT ;  /* 0x000000323f037210 */ /* 0x000fe400007fe4ff */
[-C--:B------:R-:W-:Y:S02]  /*0b40*/  ISETP.GE.AND P4, PT, R56, R19.reuse, PT ;  /* 0x000000133800720c */ /* 0x080fe40003f86270 */
[----:B------:R-:W-:-:S02]  /*0b50*/  ISETP.GE.AND P3, PT, R55, R19, PT ;  /* 0x000000133700720c */ /* 0x000fc40003f66270 */
[-C--:B------:R-:W-:Y:S02]  /*0b60*/  ISETP.GE.AND P2, PT, R54, R19.reuse, PT ;  /* 0x000000133600720c */ /* 0x080fe40003f46270 */
[-C--:B------:R-:W-:Y:S02]  /*0b70*/  ISETP.GE.AND P1, PT, R53, R19.reuse, PT ;  /* 0x000000133500720c */ /* 0x080fe40003f26270 */
[----:B------:R-:W-:Y:S02]  /*0b80*/  ISETP.GE.AND P0, PT, R52, R19, PT ;  /* 0x000000133400720c */ /* 0x000fe40003f06270 */
[----:B------:R-:W-:Y:S02]  /*0b90*/  PRMT R18, RZ, 0x7610, R18 ;  /* 0x00007610ff127816 */ /* 0x000fe40000000012 */
[----:B------:R-:W-:Y:S01]  /*0ba0*/  PRMT R21, RZ, 0x7610, R21 ;  /* 0x00007610ff157816 */ /* 0x000fe20000000015 */
[----:B--2---:R-:W-:Y:S04]  /*0bb0*/  STS.U16 [R48], R11 ;  /* 0x0000000b30007388 */ /* 0x004fe80000000400 */
[----:B---3--:R1:W-:Y:S04]  /*0bc0*/  STS.U16 [R47+0x40], R0 ;  /* 0x000040002f007388 */ /* 0x0083e80000000400 */
[----:B----4-:R2:W-:Y:S01]  /*0bd0*/  STS.U16 [R46+0x80], R13 ;  /* 0x0000800d2e007388 */ /* 0x0105e20000000400 */
[----:B-1----:R-:W-:-:S04]  /*0be0*/  SHF.L.U32 R0, R67, 0x3, RZ ;  /* 0x0000000343007819 */ /* 0x002fc800000006ff */
[----:B------:R-:W-:Y:S01]  /*0bf0*/  LEA.HI.SX32 R40, R0, R0, 0x1b ;  /* 0x0000000000287211 */ /* 0x000fe200078fdaff */
[----:B------:R-:W-:Y:S03]  /*0c00*/  STS.U16 [R45+0xc0], R12 ;  /* 0x0000c00c2d007388 */ /* 0x000fe60000000400 */
[----:B------:R-:W-:Y:S01]  /*0c10*/  LEA R40, R40, UR5, 0x1 ;  /* 0x0000000528287c11 */ /* 0x000fe2000f8e08ff */
        /* <DEDUP_REMOVED lines=15> */
[----:B--2---:R-:W-:Y:S02]  /*0d10*/  PRMT R13, RZ, 0x7610, R13 ;  /* 0x00007610ff0d7816 */ /* 0x004fe4000000000d */
[----:B------:R-:W-:Y:S02]  /*0d20*/  PRMT R0, RZ, 0x7610, R0 ;  /* 0x00007610ff007816 */ /* 0x000fe40000000000 */
[----:B-1----:R-:W-:Y:S02]  /*0d30*/  PRMT R15, RZ, 0x7610, R15 ;  /* 0x00007610ff0f7816 */ /* 0x002fe4000000000f */
[----:B------:R-:W-:Y:S02]  /*0d40*/  PRMT R12, RZ, 0x7610, R12 ;  /* 0x00007610ff0c7816 */ /* 0x000fe4000000000c */
[----:B---3--:R-:W-:Y:S01]  /*0d50*/  PRMT R14, RZ, 0x7610, R14 ;  /* 0x00007610ff0e7816 */ /* 0x008fe2000000000e */
[----:B------:R-:W2:Y:S01]  /*0d60*/  @!P6 LDG.E.U16 R11, desc[UR14][R2.64] ;  /* 0x0000000e020be981 */ /* 0x000ea2000c1e1500 */
[----:B------:R-:W-:-:S03]  /*0d70*/  ISETP.GE.AND P6, PT, R51, R19, PT ;  /* 0x000000133300720c */ /* 0x000fc60003fc6270 */
[----:B------:R-:W3:Y:S04]  /*0d80*/  @!P5 LDG.E.U16 R18, desc[UR14][R2.64+0x40] ;  /* 0x0000400e0212d981 */ /* 0x000ee8000c1e1500 */
[----:B------:R-:W3:Y:S04]  /*0d90*/  @!P4 LDG.E.U16 R13, desc[UR14][R2.64+0x80] ;  /* 0x0000800e020dc981 */ /* 0x000ee8000c1e1500 */
[----:B------:R-:W3:Y:S04]  /*0da0*/  @!P3 LDG.E.U16 R0, desc[UR14][R2.64+0xc0] ;  /* 0x0000c00e0200b981 */ /* 0x000ee8000c1e1500 */
[----:B------:R-:W3:Y:S04]  /*0db0*/  @!P2 LDG.E.U16 R15, desc[UR14][R2.64+0x100] ;  /* 0x0001000e020fa981 */ /* 0x000ee8000c1e1500 */
[----:B------:R-:W3:Y:S04]  /*0dc0*/  @!P1 LDG.E.U16 R12, desc[UR14][R2.64+0x140] ;  /* 0x0001400e020c9981 */ /* 0x000ee8000c1e1500 */
[----:B------:R-:W3:Y:S04]  /*0dd0*/  @!P0 LDG.E.U16 R21, desc[UR14][R2.64+0x180] ;  /* 0x0001800e02158981 */ /* 0x000ee8000c1e1500 */
[----:B------:R-:W3:Y:S01]  /*0de0*/  @!P6 LDG.E.U16 R14, desc[UR14][R2.64+0x1c0] ;  /* 0x0001c00e020ee981 */ /* 0x000ee2000c1e1500 */
[----:B----4-:R-:W-:-:S02]  /*0df0*/  IADD3 R16, P1, R60, R49, RZ ;  /* 0x000000313c107210 */ /* 0x010fc40007f3e0ff */
[-C--:B------:R-:W-:Y:S02]  /*0e00*/  ISETP.GE.AND P0, PT, R58, R19.reuse, PT ;  /* 0x000000133a00720c */ /* 0x080fe40003f06270 */
[----:B------:R-:W-:Y:S02]  /*0e10*/  IADD3.X R17, R61, R50, RZ, P1, !PT ;  /* 0x000000323d117210 */ /* 0x000fe40000ffe4ff */
[-C--:B------:R-:W-:Y:S02]  /*0e20*/  ISETP.GE.AND P1, PT, R57, R19.reuse, PT ;  /* 0x000000133900720c */ /* 0x080fe40003f26270 */
[-C--:B------:R-:W-:Y:S02]  /*0e30*/  ISETP.GE.AND P2, PT, R56, R19.reuse, PT ;  /* 0x000000133800720c */ /* 0x080fe40003f46270 */
[----:B------:R-:W-:Y:S02]  /*0e40*/  ISETP.GE.AND P3, PT, R55, R19, PT ;  /* 0x000000133700720c */ /* 0x000fe40003f66270 */
[----:B------:R-:W-:-:S02]  /*0e50*/  PRMT R29, RZ, 0x7610, R29 ;  /* 0x00007610ff1d7816 */ /* 0x000fc4000000001d */
[----:B------:R-:W-:Y:S02]  /*0e60*/  ISETP.GE.AND P4, PT, R54, R19, PT ;  /* 0x000000133600720c */ /* 0x000fe40003f86270 */
        /* <DEDUP_REMOVED lines=24> */
[----:B-1----:R-:W-:-:S05]  /*0ff0*/  PRMT R18, RZ, 0x7610, R18 ;  /* 0x00007610ff127816 */ /* 0x002fca0000000012 */
[----:B------:R-:W4:Y:S01]  /*1000*/  @!P0 LDG.E.U16 R29, desc[UR14][R16.64] ;  /* 0x0000000e101d8981 */ /* 0x000f22000c1e1500 */
[----:B------:R-:W-:-:S03]  /*1010*/  ISETP.GE.AND P0, PT, R53, R19, PT ;  /* 0x000000133500720c */ /* 0x000fc60003f06270 */
[----:B------:R-:W4:Y:S04]  /*1020*/  @!P1 LDG.E.U16 R28, desc[UR14][R16.64+0x40] ;  /* 0x0000400e101c9981 */ /* 0x000f28000c1e1500 */
[----:B------:R-:W4:Y:S04]  /*1030*/  @!P2 LDG.E.U16 R31, desc[UR14][R16.64+0x80] ;  /* 0x0000800e101fa981 */ /* 0x000f28000c1e1500 */
[----:B------:R-:W4:Y:S04]  /*1040*/  @!P3 LDG.E.U16 R18, desc[UR14][R16.64+0xc0] ;  /* 0x0000c00e1012b981 */ /* 0x000f28000c1e1500 */
[----:B------:R-:W4:Y:S01]  /*1050*/  @!P4 LDG.E.U16 R77, desc[UR14][R16.64+0x100] ;  /* 0x0001000e104dc981 */ /* 0x000f22000c1e1500 */
[----:B------:R-:W-:-:S03]  /*1060*/  ISETP.GE.AND P1, PT, R52, R19, PT ;  /* 0x000000133400720c */ /* 0x000fc60003f26270 */
[----:B------:R-:W4:Y:S01]  /*1070*/  @!P0 LDG.E.U16 R30, desc[UR14][R16.64+0x140] ;  /* 0x0001400e101e8981 */ /* 0x000f22000c1e1500 */
[----:B------:R-:W-:-:S09]  /*1080*/  ISETP.GE.AND P0, PT, R51, R19, PT ;  /* 0x000000133300720c */ /* 0x000fd20003f06270 */
[----:B------:R-:W4:Y:S04]  /*1090*/  @!P1 LDG.E.U16 R79, desc[UR14][R16.64+0x180] ;  /* 0x0001800e104f9981 */ /* 0x000f28000c1e1500 */
[----:B------:R1:W4:Y:S01]  /*10a0*/  @!P0 LDG.E.U16 R32, desc[UR14][R16.64+0x1c0] ;  /* 0x0001c00e10208981 */ /* 0x000322000c1e1500 */
[----:B0-----:R-:W-:-:S04]  /*10b0*/  IMAD R2, R80, UR17, RZ ;  /* 0x0000001150027c24 */ /* 0x001fc8000f8e02ff */
[----:B--2---:R-:W-:Y:S02]  /*10c0*/  IMAD R21, R81, UR16, R2 ;  /* 0x0000001051157c24 */ /* 0x004fe4000f8e0202 */
[----:B------:R-:W0:Y:S01]  /*10d0*/  LDC.64 R2, c[0x0][0x2b0] ;  /* 0x0000ac00ff027b82 */ /* 0x000e220000000a00 */
[----:B------:R-:W-:Y:S01]  /*10e0*/  ISETP.GE.AND P0, PT, R58, R19, PT ;  /* 0x000000133a00720c */ /* 0x000fe20003f06270 */
[----:B------:R-:W-:Y:S01]  /*10f0*/  IMAD.WIDE.U32 R12, R80, UR16, RZ ;  /* 0x00000010500c7c25 */ /* 0x000fe2000f8e00ff */
[----:B------:R-:W-:-:S04]  /*1100*/  SHF.R.S32.HI R11, RZ, 0x1f, R10 ;  /* 0x0000001fff0b7819 */ /* 0x000fc8000001140a */
[----:B------:R-:W-:Y:S02]  /*1110*/  IADD3 R15, R13, R21, RZ ;  /* 0x000000150d0f7210 */ /* 0x000fe40007ffe0ff */
[----:B---3--:R-:W-:Y:S01]  /*1120*/  MOV R14, R12 ;  /* 0x0000000c000e7202 */ /* 0x008fe20000000f00 */
[----:B------:R-:W-:Y:S01]  /*1130*/  ULEA UR6, UR6, UR4, 0x8 ;  /* 0x0000000406067291 */ /* 0x000fe2000f8e403f */
[----:B-1----:R-:W-:-:S03]  /*1140*/  IMAD R16, R72, UR10, RZ ;  /* 0x0000000a48107c24 */ /* 0x002fc6000f8e02ff */
[----:B------:R-:W-:Y:S01]  /*1150*/  IMAD.WIDE.U32 R14, R75, UR10, R14 ;  /* 0x0000000a4b0e7c25 */ /* 0x000fe2000f8e000e */
[----:B------:R-:W-:-:S03]  /*1160*/  USHF.R.S32.HI UR8, URZ, 0x1f, UR6 ;  /* 0x0000001f3f087899 */ /* 0x000fc60008011406 */
[----:B------:R-:W-:Y:S01]  /*1170*/  @!P0 IMAD.WIDE.U32 R12, R80, UR16, R10 ;  /* 0x00000010500c8c25 */ /* 0x000fe2000f8e000a */
[----:B------:R-:W-:-:S04]  /*1180*/  @!P0 MOV R17, R11 ;  /* 0x0000000b00118202 */ /* 0x000fc80000000f00 */
[----:B------:R-:W-:-:S03]  /*1190*/  @!P0 IADD3 R13, R21, R13, RZ ;  /* 0x0000000d150d8210 */ /* 0x000fc60007ffe0ff */
[----:B------:R-:W-:Y:S01]  /*11a0*/  @!P0 IMAD.WIDE.U32 R12, R75, UR10, R12 ;  /* 0x0000000a4b0c8c25 */ /* 0x000fe2000f8e000c */
[-C--:B------:R-:W-:Y:S02]  /*11b0*/  ISETP.GE.AND P6, PT, R57, R19.reuse, PT ;  /* 0x000000133900720c */ /* 0x080fe40003fc6270 */
[-C--:B------:R-:W-:Y:S02]  /*11c0*/  ISETP.GE.AND P4, PT, R53, R19.reuse, PT ;  /* 0x000000133500720c */ /* 0x080fe40003f86270 */
[----:B------:R-:W-:Y:S01]  /*11d0*/  ISETP.GE.AND P5, PT, R52, R19, PT ;  /* 0x000000133400720c */ /* 0x000fe20003fa6270 */
[----:B----4-:R1:W-:Y:S04]  /*11e0*/  STS.U16 [R48], R29 ;  /* 0x0000001d30007388 */ /* 0x0103e80000000400 */
[----:B------:R-:W-:Y:S04]  /*11f0*/  STS.U16 [R47+0x40], R28 ;  /* 0x0000401c2f007388 */ /* 0x000fe80000000400 */
[----:B------:R-:W-:Y:S04]  /*1200*/  STS.U16 [R46+0x80], R31 ;  /* 0x0000801f2e007388 */ /* 0x000fe80000000400 */
[----:B------:R-:W-:Y:S01]  /*1210*/  STS.U16 [R45+0xc0], R18 ;  /* 0x0000c0122d007388 */ /* 0x000fe20000000400 */
[----:B-1----:R-:W-:-:S03]  /*1220*/  IADD3 R29, P1, R14, UR6, RZ ;  /* 0x000000060e1d7c10 */ /* 0x002fc6000ff3e0ff */
[----:B------:R1:W-:Y:S01]  /*1230*/  STS.U16 [R44+0x100], R77 ;  /* 0x0001004d2c007388 */ /* 0x0003e20000000400 */
[----:B0-----:R-:W-:Y:S02]  /*1240*/  IMAD R14, R2, UR17, RZ ;  /* 0x00000011020e7c24 */ /* 0x001fe4000f8e02ff */
[----:B-1----:R-:W-:Y:S01]  /*1250*/  IMAD R77, R75, UR11, R16 ;  /* 0x0000000b4b4d7c24 */ /* 0x002fe2000f8e0210 */
[----:B------:R-:W-:Y:S01]  /*1260*/  @!P0 MOV R16, R10 ;  /* 0x0000000a00108202 */ /* 0x000fe20000000f00 */
[----:B------:R-:W-:-:S03]  /*1270*/  ULDC.64 UR10, c[0x0][0x318] ;  /* 0x0000c600000a7ab9 */ /* 0x000fc60000000a00 */
[----:B------:R-:W-:Y:S02]  /*1280*/  IADD3.X R31, R77, UR8, R15, P1, !PT ;  /* 0x000000084d1f7c10 */ /* 0x000fe40008ffe40f */
[----:B------:R-:W-:Y:S01]  /*1290*/  IADD3 R18, P1, R58, -0xe0, RZ ;  /* 0xffffff203a127810 */ /* 0x000fe20007f3e0ff */
[----:B------:R-:W-:Y:S02]  /*12a0*/  IMAD R81, R3, UR16, R14 ;  /* 0x0000001003517c24 */ /* 0x000fe4000f8e020e */
[----:B------:R-:W-:Y:S01]  /*12b0*/  @!P0 IMAD.WIDE.U32 R16, R2, UR16, R16 ;  /* 0x0000001002108c25 */ /* 0x000fe2000f8e0010 */
[----:B------:R-:W-:Y:S02]  /*12c0*/  IADD3.X R21, R59, -0x1, RZ, P1, !PT ;  /* 0xffffffff3b157810 */ /* 0x000fe40000ffe4ff */
[----:B------:R-:W-:Y:S01]  /*12d0*/  LEA R3, P1, R18, UR10, 0x1 ;  /* 0x0000000a12037c11 */ /* 0x000fe2000f8208ff */
[----:B------:R-:W-:Y:S01]  /*12e0*/  IMAD.WIDE.U32 R14, R2, UR16, RZ ;  /* 0x00000010020e7c25 */ /* 0x000fe2000f8e00ff */
[----:B------:R-:W-:-:S02]  /*12f0*/  @!P0 IADD3 R17, R81, R17, RZ ;  /* 0x0000001151118210 */ /* 0x000fc40007ffe0ff */
[----:B------:R-:W-:Y:S02]  /*1300*/  LEA.HI.X R28, R18, UR11, R21, 0x1, P1 ;  /* 0x0000000b121c7c11 */ /* 0x000fe400088f0c15 */
[C---:B------:R-:W-:Y:S02]  /*1310*/  LEA R2, P2, R29.reuse, R3, 0x1 ;  /* 0x000000031d027211 */ /* 0x040fe400078408ff */
[----:B------:R-:W-:Y:S01]  /*1320*/  @!P0 IADD3 R74, P1, R58, R12, RZ ;  /* 0x0000000c3a4a8210 */ /* 0x000fe20007f3e0ff */
[----:B------:R0:W-:Y:S01]  /*1330*/  STS.U16 [R43+0x140], R30 ;  /* 0x0001401e2b007388 */ /* 0x0001e20000000400 */
[----:B------:R-:W-:Y:S02]  /*1340*/  LEA.HI.X R3, R29, R28, R31, 0x1, P2 ;  /* 0x0000001c1d037211 */ /* 0x000fe400010f0c1f */
[----:B------:R-:W-:Y:S01]  /*1350*/  IADD3 R15, R15, R81, RZ ;  /* 0x000000510f0f7210 */ /* 0x000fe20007ffe0ff */
[----:B------:R-:W-:Y:S01]  /*1360*/  STS.U16 [R42+0x180], R79 ;  /* 0x0001804f2a007388 */ /* 0x000fe20000000400 */
[----:B------:R-:W-:Y:S01]  /*1370*/  @!P0 IADD3.X R29, R59, R13, R77, P1, !PT ;  /* 0x0000000d3b1d8210 */ /* 0x000fe20000ffe44d */
[----:B------:R-:W-:-:S02]  /*1380*/  @!P0 IMAD.WIDE.U32 R12, R75, UR12, R16 ;  /* 0x0000000c4b0c8c25 */ /* 0x000fc4000f8e0010 */
[----:B------:R1:W-:Y:S01]  /*1390*/  STS.U16 [R41+0x1c0], R32 ;  /* 0x0001c02029007388 */ /* 0x0003e20000000400 */
[----:B------:R-:W-:Y:S01]  /*13a0*/  NOP ;  /* 0x0000000000007918 */ /* 0x000fe20000000000 */
[----:B------:R-:W-:Y:S02]  /*13b0*/  IMAD R28, R72, UR12, RZ ;  /* 0x0000000c481c7c24 */ /* 0x000fe4000f8e02ff */
[----:B------:R-:W-:Y:S01]  /*13c0*/  LDS.U16 R85, [R40] ;  /* 0x0000000028557984 */ /* 0x000fe20000000400 */
[----:B------:R-:W-:-:S03]  /*13d0*/  IMAD.WIDE.U32 R14, R75, UR12, R14 ;  /* 0x0000000c4b0e7c25 */ /* 0x000fc6000f8e000e */
[----:B------:R-:W-:Y:S04]  /*13e0*/  LDS.U16 R84, [R40+0x2] ;  /* 0x0000020028547984 */ /* 0x000fe80000000400 */
[----:B------:R-:W-:Y:S04]  /*13f0*/  LDS.U16 R86, [R40+0x4] ;  /* 0x0000040028567984 */ /* 0x000fe80000000400 */
[----:B------:R-:W-:Y:S04]  /*1400*/  LDS.U16 R88, [R40+0x6] ;  /* 0x0000060028587984 */ /* 0x000fe80000000400 */
[----:B------:R-:W-:Y:S04]  /*1410*/  LDS.U16 R90, [R40+0x8] ;  /* 0x00000800285a7984 */ /* 0x000fe80000000400 */
[----:B------:R-:W-:Y:S04]  /*1420*/  LDS.U16 R92, [R40+0xa] ;  /* 0x00000a00285c7984 */ /* 0x000fe80000000400 */
[----:B------:R-:W-:Y:S04]  /*1430*/  LDS.U16 R17, [R40+0xc] ;  /* 0x00000c0028117984 */ /* 0x000fe80000000400 */
[----:B------:R-:W-:Y:S01]  /*1440*/  LDS.U16 R16, [R40+0xe] ;  /* 0x00000e0028107984 */ /* 0x000fe20000000400 */
[----:B------:R-:W-:Y:S01]  /*1450*/  IMAD R77, R75, UR13, R28 ;  /* 0x0000000d4b4d7c24 */ /* 0x000fe2000f8e021c */
[----:B------:R-:W-:Y:S01]  /*1460*/  @!P0 LEA R28, P1, R74, UR10, 0x1 ;  /* 0x0000000a4a1c8c11 */ /* 0x000fe2000f8208ff */
[----:B------:R-:W-:Y:S01]  /*1470*/  ULDC.64 UR12, c[0x0][0x308] ;  /* 0x0000c200000c7ab9 */ /* 0x000fe20000000a00 */
[----:B0-----:R-:W-:-:S02]  /*1480*/  IADD3 R30, P3, R14, UR6, RZ ;  /* 0x000000060e1e7c10 */ /* 0x001fc4000ff7e0ff */
[----:B-1----:R-:W-:Y:S02]  /*1490*/  @!P0 IADD3 R32, P2, R58, R12, RZ ;  /* 0x0000000c3a208210 */ /* 0x002fe40007f5e0ff */
[----:B------:R-:W-:Y:S02]  /*14a0*/  @!P0 LEA.HI.X R29, R74, UR11, R29, 0x1, P1 ;  /* 0x0000000b4a1d8c11 */ /* 0x000fe400088f0c1d */
[C---:B------:R-:W-:Y:S02]  /*14b0*/  LEA R12, P1, R18.reuse, UR12, 0x1 ;  /* 0x0000000c120c7c11 */ /* 0x040fe4000f8208ff */
[----:B------:R-:W-:Y:S02]  /*14c0*/  IADD3.X R15, R77, UR8, R15, P3, !PT ;  /* 0x000000084d0f7c10 */ /* 0x000fe40009ffe40f */
[----:B------:R-:W-:Y:S02]  /*14d0*/  @!P0 IADD3.X R77, R59, R13, R77, P2, !PT ;  /* 0x0000000d3b4d8210 */ /* 0x000fe400017fe44d */
[----:B------:R-:W-:-:S02]  /*14e0*/  LEA.HI.X R13, R18, UR13, R21, 0x1, P1 ;  /* 0x0000000d120d7c11 */ /* 0x000fc400088f0c15 */
[----:B------:R-:W-:Y:S02]  /*14f0*/  LEA R12, P2, R30, R12, 0x1 ;  /* 0x0000000c1e0c7211 */ /* 0x000fe400078408ff */
[----:B------:R-:W-:Y:S02]  /*1500*/  @!P0 LEA R14, P1, R32, UR12, 0x1 ;  /* 0x0000000c200e8c11 */ /* 0x000fe4000f8208ff */
[----:B------:R-:W-:Y:S02]  /*1510*/  LEA.HI.X R13, R30, R13, R15, 0x1, P2 ;  /* 0x0000000d1e0d7211 */ /* 0x000fe400010f0c0f */
[----:B------:R-:W-:Y:S01]  /*1520*/  PRMT R30, RZ, 0x7610, R30 ;  /* 0x00007610ff1e7816 */ /* 0x000fe2000000001e */
[----:B------:R-:W-:Y:S01]  /*1530*/  BAR.SYNC.DEFER_BLOCKING 0x0 ;  /* 0x0000000000007b1d */ /* 0x000fe20000010000 */
[----:B------:R-:W-:Y:S02]  /*1540*/  @!P0 LEA.HI.X R15, R32, UR13, R77, 0x1, P1 ;  /* 0x0000000d200f8c11 */ /* 0x000fe400088f0c4d */
[----:B------:R-:W-:-:S02]  /*1550*/  ISETP.GE.AND P1, PT, R56, R19, PT ;  /* 0x000000133800720c */ /* 0x000fc40003f26270 */
[----:B------:R-:W-:Y:S02]  /*1560*/  PRMT R31, RZ, 0x7610, R31 ;  /* 0x00007610ff1f7816 */ /* 0x000fe4000000001f */
[-C--:B------:R-:W-:Y:S02]  /*1570*/  ISETP.GE.AND P2, PT, R55, R19.reuse, PT ;  /* 0x000000133700720c */ /* 0x080fe40003f46270 */
[-C--:B------:R-:W-:Y:S02]  /*1580*/  ISETP.GE.AND P3, PT, R54, R19.reuse, PT ;  /* 0x000000133600720c */ /* 0x080fe40003f66270 */
[----:B------:R-:W-:Y:S02]  /*1590*/  PRMT R77, RZ, 0x7610, R77 ;  /* 0x00007610ff4d7816 */ /* 0x000fe4000000004d */
[----:B------:R-:W-:Y:S02]  /*15a0*/  PRMT R32, RZ, 0x7610, R32 ;  /* 0x00007610ff207816 */ /* 0x000fe40000000020 */
[----:B------:R-:W-:Y:S01]  /*15b0*/  PRMT R79, RZ, 0x7610, R79 ;  /* 0x00007610ff4f7816 */ /* 0x000fe2000000004f */
[----:B------:R-:W2:Y:S01]  /*15c0*/  @!P6 LDG.E.U16 R30, desc[UR14][R2.64] ;  /* 0x0000000e021ee981 */ /* 0x000ea2000c1e1500 */
[----:B------:R-:W-:-:S03]  /*15d0*/  ISETP.GE.AND P6, PT, R51, R19, PT ;  /* 0x000000133300720c */ /* 0x000fc60003fc6270 */
[----:B------:R0:W3:Y:S01]  /*15e0*/  @!P0 LDG.E.U16 R31, desc[UR14][R28.64] ;  /* 0x0000000e1c1f8981 */ /* 0x0000e2000c1e1500 */
[----:B------:R-:W-:-:S03]  /*15f0*/  PRMT R74, RZ, 0x7610, R74 ;  /* 0x00007610ff4a7816 */ /* 0x000fc6000000004a */
[----:B------:R-:W4:Y:S04]  /*1600*/  @!P1 LDG.E.U16 R77, desc[UR14][R2.64+0x40] ;  /* 0x0000400e024d9981 */ /* 0x000f28000c1e1500 */
[----:B------:R-:W4:Y:S01]  /*1610*/  @!P4 LDG.E.U16 R32, desc[UR14][R2.64+0x100] ;  /* 0x0001000e0220c981 */ /* 0x000f22000c1e1500 */
[----:B0-----:R-:W-:Y:S02]  /*1620*/  PRMT R28, RZ, 0x7610, R28 ;  /* 0x00007610ff1c7816 */ /* 0x001fe4000000001c */
[----:B------:R-:W-:Y:S01]  /*1630*/  PRMT R29, RZ, 0x7610, R29 ;  /* 0x00007610ff1d7816 */ /* 0x000fe2000000001d */
[----:B------:R-:W4:Y:S04]  /*1640*/  @!P5 LDG.E.U16 R79, desc[UR14][R2.64+0x140] ;  /* 0x0001400e024fd981 */ /* 0x000f28000c1e1500 */
[----:B------:R-:W4:Y:S04]  /*1650*/  @!P2 LDG.E.U16 R28, desc[UR14][R2.64+0x80] ;  /* 0x0000800e021ca981 */ /* 0x000f28000c1e1500 */
[----:B------:R-:W4:Y:S04]  /*1660*/  @!P3 LDG.E.U16 R29, desc[UR14][R2.64+0xc0] ;  /* 0x0000c00e021db981 */ /* 0x000f28000c1e1500 */
[----:B------:R-:W4:Y:S01]  /*1670*/  @!P6 LDG.E.U16 R74, desc[UR14][R2.64+0x180] ;  /* 0x0001800e024ae981 */ /* 0x000f22000c1e1500 */
        /* <DEDUP_REMOVED lines=10> */
[----:B------:R-:W-:Y:S04]  /*1720*/  STS.U16 [R45+0xc0], R28 ;  /* 0x0000c01c2d007388 */ /* 0x000fe80000000400 */
[----:B------:R-:W-:Y:S04]  /*1730*/  STS.U16 [R44+0x100], R29 ;  /* 0x0001001d2c007388 */ /* 0x000fe80000000400 */
[----:B------:R0:W-:Y:S04]  /*1740*/  STS.U16 [R43+0x140], R32 ;  /* 0x000140202b007388 */ /* 0x0001e80000000400 */
[----:B------:R-:W-:Y:S04]  /*1750*/  STS.U16 [R42+0x180], R79 ;  /* 0x0001804f2a007388 */ /* 0x000fe80000000400 */
[----:B------:R-:W-:Y:S01]  /*1760*/  STS.U16 [R41+0x1c0], R74 ;  /* 0x0001c04a29007388 */ /* 0x000fe20000000400 */
[----:B------:R-:W-:-:S03]  /*1770*/  NOP ;  /* 0x0000000000007918 */ /* 0x000fc60000000000 */
[----:B------:R-:W1:Y:S04]  /*1780*/  LDS.U16 R2, [R40] ;  /* 0x0000000028027984 */ /* 0x000e680000000400 */
[----:B------:R-:W-:Y:S04]  /*1790*/  LDS.U16 R3, [R40+0x2] ;  /* 0x0000020028037984 */ /* 0x000fe80000000400 */
[----:B------:R-:W-:Y:S04]  /*17a0*/  LDS.U16 R31, [R40+0x4] ;  /* 0x00000400281f7984 */ /* 0x000fe80000000400 */
[----:B------:R-:W-:Y:S04]  /*17b0*/  LDS.U16 R30, [R40+0x6] ;  /* 0x00000600281e7984 */ /* 0x000fe80000000400 */
[----:B------:R-:W-:Y:S04]  /*17c0*/  LDS.U16 R76, [R40+0x8] ;  /* 0x00000800284c7984 */ /* 0x000fe80000000400 */
[----:B------:R-:W2:Y:S04]  /*17d0*/  LDS.U16 R77, [R40+0xa] ;  /* 0x00000a00284d7984 */ /* 0x000ea80000000400 */
[----:B------:R-:W3:Y:S04]  /*17e0*/  LDS.U16 R78, [R40+0xc] ;  /* 0x00000c00284e7984 */ /* 0x000ee80000000400 */
[----:B------:R-:W4:Y:S01]  /*17f0*/  LDS.U16 R79, [R40+0xe] ;  /* 0x00000e00284f7984 */ /* 0x000f220000000400 */
[----:B------:R-:W-:Y:S01]  /*1800*/  BAR.SYNC.DEFER_BLOCKING 0x0 ;  /* 0x0000000000007b1d */ /* 0x000fe20000010000 */
[----:B0-----:R-:W-:-:S05]  /*1810*/  PRMT R32, RZ, 0x7610, R32 ;  /* 0x00007610ff207816 */ /* 0x001fca0000000020 */
[----:B------:R0:W4:Y:S01]  /*1820*/  @!P0 LDG.E.U16 R81, desc[UR14][R14.64] ;  /* 0x0000000e0e518981 */ /* 0x000122000c1e1500 */
        /* <DEDUP_REMOVED lines=8> */
[----:B-1----:R-:W-:-:S02]  /*18b0*/  HADD2.F32 R28, -RZ, R2.H0_H0 ;  /* 0x20000002ff1c7230 */ /* 0x002fc40000004100 */
[----:B--2---:R-:W-:-:S03]  /*18c0*/  HADD2.F32 R77, -RZ, R77.H0_H0 ;  /* 0x2000004dff4d7230 */ /* 0x004fc60000004100 */
[----:B------:R-:W-:Y:S01]  /*18d0*/  FMUL.FTZ R2, R28, -1.4426950216293334961 ;  /* 0xbfb8aa3b1c027820 */ /* 0x000fe20000410000 */
[----:B------:R-:W-:Y:S02]  /*18e0*/  HADD2.F32 R29, -RZ, R3.H0_H0 ;  /* 0x20000003ff1d7230 */ /* 0x000fe40000004100 */
[----:B---3--:R-:W-:Y:S01]  /*18f0*/  HADD2.F32 R78, -RZ, R78.H0_H0 ;  /* 0x2000004eff4e7230 */ /* 0x008fe20000004100 */
[----:B------:R1:W-:Y:S01]  /*1900*/  MUFU.EX2 R3, R2 ;  /* 0x0000000200037308 */ /* 0x0003e20000000800 */
[----:B------:R-:W-:-:S03]  /*1910*/  HADD2.F32 R74, -RZ, R30.H0_H0 ;  /* 0x2000001eff4a7230 */ /* 0x000fc60000004100 */
[----:B------:R-:W-:Y:S01]  /*1920*/  FMUL.FTZ R91, R78, -1.4426950216293334961 ;  /* 0xbfb8aa3b4e5b7820 */ /* 0x000fe20000410000 */
[----:B-1----:R-:W-:Y:S01]  /*1930*/  FMUL.FTZ R2, R77, -1.4426950216293334961 ;  /* 0xbfb8aa3b4d027820 */ /* 0x002fe20000410000 */
[----:B------:R-:W-:Y:S02]  /*1940*/  HADD2.F32 R76, -RZ, R76.H0_H0 ;  /* 0x2000004cff4c7230 */ /* 0x000fe40000004100 */
[----:B------:R-:W1:Y:S01]  /*1950*/  MUFU.EX2 R98, R91 ;  /* 0x0000005b00627308 */ /* 0x000e620000000800 */
[----:B0-----:R-:W-:-:S07]  /*1960*/  FMUL.FTZ R14, R29, -1.4426950216293334961 ;  /* 0xbfb8aa3b1d0e7820 */ /* 0x001fce0000410000 */
[----:B------:R-:W-:Y:S01]  /*1970*/  MUFU.EX2 R96, R2 ;  /* 0x0000000200607308 */ /* 0x000fe20000000800 */
[----:B------:R-:W-:Y:S02]  /*1980*/  HADD2.F32 R31, -RZ, R31.H0_H0 ;  /* 0x2000001fff1f7230 */ /* 0x000fe40000004100 */
[----:B------:R-:W-:Y:S01]  /*1990*/  FMUL.FTZ R12, R74, -1.4426950216293334961 ;  /* 0xbfb8aa3b4a0c7820 */ /* 0x000fe20000410000 */
[----:B------:R-:W-:-:S04]  /*19a0*/  FMUL.FTZ R13, R76, -1.4426950216293334961 ;  /* 0xbfb8aa3b4c0d7820 */ /* 0x000fc80000410000 */
[----:B------:R-:W0:Y:S01]  /*19b0*/  MUFU.EX2 R14, R14 ;  /* 0x0000000e000e7308 */ /* 0x000e220000000800 */
[----:B------:R-:W-:Y:S01]  /*19c0*/  FMUL.FTZ R15, R31, -1.4426950216293334961 ;  /* 0xbfb8aa3b1f0f7820 */ /* 0x000fe20000410000 */
[----:B----4-:R-:W-:-:S06]  /*19d0*/  HADD2.F32 R79, -RZ, R79.H0_H0 ;  /* 0x2000004fff4f7230 */ /* 0x010fcc0000004100 */
[----:B------:R-:W2:Y:S01]  /*19e0*/  MUFU.EX2 R12, R12 ;  /* 0x0000000c000c7308 */ /* 0x000ea20000000800 */
[----:B-1----:R-:W-:-:S07]  /*19f0*/  FADD.FTZ R99, R98, 1 ;  /* 0x3f80000062637421 */ /* 0x002fce0000010000 */
[----:B------:R-:W1:Y:S01]  /*1a00*/  MUFU.EX2 R13, R13 ;  /* 0x0000000d000d7308 */ /* 0x000e620000000800 */
[----:B------:R-:W-:Y:S01]  /*1a10*/  FMUL.FTZ R93, R79, -1.4426950216293334961 ;  /* 0xbfb8aa3b4f5d7820 */ /* 0x000fe20000410000 */
[----:B------:R-:W-:-:S06]  /*1a20*/  FADD.FTZ R3, R3, 1 ;  /* 0x3f80000003037421 */ /* 0x000fcc0000010000 */
[----:B------:R-:W3:Y:S01]  /*1a30*/  MUFU.EX2 R15, R15 ;  /* 0x0000000f000f7308 */ /* 0x000ee20000000800 */
[----:B0-----:R-:W-:Y:S01]  /*1a40*/  FADD.FTZ R14, R14, 1 ;  /* 0x3f8000000e0e7421 */ /* 0x001fe20000010000 */
[----:B--2---:R-:W-:-:S06]  /*1a50*/  FADD.FTZ R12, R12, 1 ;  /* 0x3f8000000c0c7421 */ /* 0x004fcc0000010000 */
[----:B------:R-:W-:Y:S01]  /*1a60*/  MUFU.EX2 R100, R93 ;  /* 0x0000005d00647308 */ /* 0x000fe20000000800 */
[----:B-1----:R-:W-:Y:S01]  /*1a70*/  FADD.FTZ R13, R13, 1 ;  /* 0x3f8000000d0d7421 */ /* 0x002fe20000010000 */
[----:B------:R-:W-:-:S06]  /*1a80*/  HADD2.F32 R85, -RZ, R85.H0_H0 ;  /* 0x20000055ff557230 */ /* 0x000fcc0000004100 */
[----:B------:R-:W-:Y:S01]  /*1a90*/  MUFU.RCP R93, R12 ;  /* 0x0000000c005d7308 */ /* 0x000fe20000001000 */
[----:B---3--:R-:W-:-:S07]  /*1aa0*/  FADD.FTZ R15, R15, 1 ;  /* 0x3f8000000f0f7421 */ /* 0x008fce0000010000 */
[----:B------:R-:W0:Y:S01]  /*1ab0*/  MUFU.RCP R97, R13 ;  /* 0x0000000d00617308 */ /* 0x000e220000001000 */
[----:B------:R-:W-:Y:S02]  /*1ac0*/  HADD2.F32 R84, -RZ, R84.H0_H0 ;  /* 0x20000054ff547230 */ /* 0x000fe40000004100 */
[----:B------:R-:W-:Y:S02]  /*1ad0*/  HADD2.F32 R90, -RZ, R90.H0_H0 ;  /* 0x2000005aff5a7230 */ /* 0x000fe40000004100 */
[----:B------:R-:W-:-:S03]  /*1ae0*/  HADD2.F32 R92, -RZ, R92.H0_H0 ;  /* 0x2000005cff5c7230 */ /* 0x000fc60000004100 */
[----:B------:R-:W-:Y:S01]  /*1af0*/  MUFU.RCP R99, R99 ;  /* 0x0000006300637308 */ /* 0x000fe20000001000 */
[----:B------:R-:W-:Y:S02]  /*1b00*/  HADD2.F32 R86, -RZ, R86.H0_H0 ;  /* 0x20000056ff567230 */ /* 0x000fe40000004100 */
[----:B------:R-:W-:Y:S02]  /*1b10*/  HADD2.F32 R88, -RZ, R88.H0_H0 ;  /* 0x20000058ff587230 */ /* 0x000fe40000004100 */
[----:B0-----:R-:W-:Y:S01]  /*1b20*/  FADD.FTZ R101, -R97, 1 ;  /* 0x3f80000061657421 */ /* 0x001fe20000010100 */
[----:B------:R-:W0:Y:S03]  /*1b30*/  S2UR UR7, SR_CgaCtaId ;  /* 0x00000000000779c3 */ /* 0x000e260000008800 */
[----:B------:R-:W-:Y:S01]  /*1b40*/  FFMA.FTZ R101, R76, R101, 1 ;  /* 0x3f8000004c657423 */ /* 0x000fe20000010065 */
[----:B------:R-:W-:Y:S01]  /*1b50*/  ISETP.NE.AND P1, PT, R69, RZ, PT ;  /* 0x000000ff4500720c */ /* 0x000fe20003f25270 */
[----:B------:R-:W-:-:S02]  /*1b60*/  UMOV UR5, 0x400 ;  /* 0x0000040000057882 */ /* 0x000fc40000000000 */
[----:B0-----:R-:W-:Y:S01]  /*1b70*/  ULEA UR5, UR7, UR5, 0x18 ;  /* 0x0000000507057291 */ /* 0x001fe2000f8ec03f */
[----:B------:R0:W-:Y:S04]  /*1b80*/  STS.U16 [R48], R81 ;  /* 0x0000005130007388 */ /* 0x0001e80000000400 */
        /* <DEDUP_REMOVED lines=11> */
[----:B------:R-:W4:Y:S04]  /*1c40*/  LDS.U16 R95, [R40+0xa] ;  /* 0x00000a00285f7984 */ /* 0x000f280000000400 */
[----:B------:R-:W4:Y:S04]  /*1c50*/  LDS.U16 R87, [R40+0x4] ;  /* 0x0000040028577984 */ /* 0x000f280000000400 */
[----:B------:R-:W4:Y:S04]  /*1c60*/  LDS.U16 R89, [R40+0x6] ;  /* 0x0000060028597984 */ /* 0x000f280000000400 */
[----:B------:R-:W4:Y:S04]  /*1c70*/  LDS.U16 R98, [R40+0xc] ;  /* 0x00000c0028627984 */ /* 0x000f280000000400 */
[----:B------:R-:W4:Y:S01]  /*1c80*/  LDS.U16 R103, [R40+0xe] ;  /* 0x00000e0028677984 */ /* 0x000f220000000400 */
[----:B0-----:R-:W0:Y:S01]  /*1c90*/  MUFU.RCP R81, R3 ;  /* 0x0000000300517308 */ /* 0x001e220000001000 */
[----:B-1----:R-:W-:-:S07]  /*1ca0*/  FADD.FTZ R94, R96, 1 ;  /* 0x3f800000605e7421 */ /* 0x002fce0000010000 */
[----:B------:R-:W1:Y:S01]  /*1cb0*/  MUFU.RCP R80, R14 ;  /* 0x0000000e00507308 */ /* 0x000e620000001000 */
[----:B--2---:R-:W-:-:S07]  /*1cc0*/  HADD2.F32 R30, -RZ, R30.H0_H0 ;  /* 0x2000001eff1e7230 */ /* 0x004fce0000004100 */
[----:B------:R-:W2:Y:S01]  /*1cd0*/  MUFU.RCP R94, R94 ;  /* 0x0000005e005e7308 */ /* 0x000ea20000001000 */
[----:B---3--:R-:W-:Y:S02]  /*1ce0*/  HADD2.F32 R83, -RZ, R2.H0_H0 ;  /* 0x20000002ff537230 */ /* 0x008fe40000004100 */
[----:B0-----:R-:W-:Y:S01]  /*1cf0*/  FADD.FTZ R3, -R81, 1 ;  /* 0x3f80000051037421 */ /* 0x001fe20000010100 */
[----:B------:R-:W-:Y:S01]  /*1d00*/  FMUL.FTZ R2, R85, R30 ;  /* 0x0000001e55027220 */ /* 0x000fe20000410000 */
[----:B------:R-:W-:-:S03]  /*1d10*/  FADD.FTZ R96, R100, 1 ;  /* 0x3f80000064607421 */ /* 0x000fc60000010000 */
[----:B------:R0:W3:Y:S01]  /*1d20*/  MUFU.RCP R82, R15 ;  /* 0x0000000f00527308 */ /* 0x0000e20000001000 */
[----:B------:R-:W-:Y:S01]  /*1d30*/  FFMA.FTZ R3, R28, R3, 1 ;  /* 0x3f8000001c037423 */ /* 0x000fe20000010003 */
[----:B------:R-:W-:Y:S01]  /*1d40*/  FMUL.FTZ R2, R81, R2 ;  /* 0x0000000251027220 */ /* 0x000fe20000410000 */
[----:B----4-:R-:W-:Y:S02]  /*1d50*/  HADD2.F32 R91, -RZ, R91.H0_H0 ;  /* 0x2000005bff5b7230 */ /* 0x010fe40000004100 */
[----:B-1----:R-:W-:Y:S01]  /*1d60*/  FADD.FTZ R12, -R80, 1 ;  /* 0x3f800000500c7421 */ /* 0x002fe20000010100 */
[----:B------:R-:W-:Y:S02]  /*1d70*/  HADD2.F32 R95, -RZ, R95.H0_H0 ;  /* 0x2000005fff5f7230 */ /* 0x000fe40000004100 */
[----:B------:R-:W-:Y:S01]  /*1d80*/  FMUL.FTZ R13, R84, R83 ;  /* 0x00000053540d7220 */ /* 0x000fe20000410000 */
[----:B------:R-:W1:Y:S01]  /*1d90*/  MUFU.RCP R96, R96 ;  /* 0x0000006000607308 */ /* 0x000e620000001000 */
[----:B------:R-:W-:Y:S01]  /*1da0*/  FMUL.FTZ R2, R2, R3 ;  /* 0x0000000302027220 */ /* 0x000fe20000410000 */
[----:B------:R-:W-:Y:S01]  /*1db0*/  FFMA.FTZ R12, R29, R12, 1 ;  /* 0x3f8000001d0c7423 */ /* 0x000fe2000001000c */
[----:B------:R-:W-:Y:S01]  /*1dc0*/  FMUL.FTZ R13, R80, R13 ;  /* 0x0000000d500d7220 */ /* 0x000fe20000410000 */
[----:B------:R-:W-:Y:S01]  /*1dd0*/  FADD.FTZ R3, -R93, 1 ;  /* 0x3f8000005d037421 */ /* 0x000fe20000010100 */
[----:B--2---:R-:W-:Y:S01]  /*1de0*/  FADD.FTZ R14, -R94, 1 ;  /* 0x3f8000005e0e7421 */ /* 0x004fe20000010100 */
[----:B------:R-:W-:-:S02]  /*1df0*/  HADD2.F32 R87, -RZ, R87.H0_H0 ;  /* 0x20000057ff577230 */ /* 0x000fc40000004100 */
[----:B------:R-:W-:Y:S01]  /*1e00*/  FMUL.FTZ R32, R90, R91 ;  /* 0x0000005b5a207220 */ /* 0x000fe20000410000 */
[----:B------:R-:W-:Y:S02]  /*1e10*/  HADD2.F32 R89, -RZ, R89.H0_H0 ;  /* 0x20000059ff597230 */ /* 0x000fe40000004100 */
[----:B------:R-:W-:Y:S01]  /*1e20*/  FMUL.FTZ R105, R92, R95 ;  /* 0x0000005f5c697220 */ /* 0x000fe20000410000 */
[----:B------:R-:W-:Y:S01]  /*1e30*/  FMUL.FTZ R13, R13, R12 ;  /* 0x0000000c0d0d7220 */ /* 0x000fe20000410000 */
[----:B0-----:R-:W-:Y:S01]  /*1e40*/  FFMA.FTZ R15, R74, R3, 1 ;  /* 0x3f8000004a0f7423 */ /* 0x001fe20000010003 */
        /* <DEDUP_REMOVED lines=15> */
[----:B------:R-:W-:Y:S01]  /*1f40*/  FMUL.FTZ R3, R3, R12 ;  /* 0x0000000c03037220 */ /* 0x000fe20000410000 */
[----:B------:R-:W-:Y:S01]  /*1f50*/  FMUL.FTZ R14, R14, R15 ;  /* 0x0000000f0e0e7220 */ /* 0x000fe20000410000 */
[----:B------:R-:W-:Y:S01]  /*1f60*/  FADD.FTZ R15, -R99, 1 ;  /* 0x3f800000630f7421 */ /* 0x000fe20000010100 */
[----:B------:R-:W-:Y:S01]  /*1f70*/  FMUL.FTZ R12, R101, R98 ;  /* 0x00000062650c7220 */ /* 0x000fe20000410000 */
[----:B-1----:R-:W-:Y:S01]  /*1f80*/  FADD.FTZ R16, -R96, 1 ;  /* 0x3f80000060107421 */ /* 0x002fe20000010100 */
[----:B------:R-:W-:Y:S01]  /*1f90*/  FMUL.FTZ R17, R100, R103 ;  /* 0x0000006764117220 */ /* 0x000fe20000410000 */
[----:B------:R-:W-:Y:S01]  /*1fa0*/  FFMA.FTZ R15, R78, R15, 1 ;  /* 0x3f8000004e0f7423 */ /* 0x000fe2000001000f */
[----:B------:R-:W-:Y:S01]  /*1fb0*/  FMUL.FTZ R12, R99, R12 ;  /* 0x0000000c630c7220 */ /* 0x000fe20000410000 */
[----:B------:R-:W-:Y:S01]  /*1fc0*/  FFMA.FTZ R16, R79, R16, 1 ;  /* 0x3f8000004f107423 */ /* 0x000fe20000010010 */
[----:B------:R-:W-:-:S02]  /*1fd0*/  FMUL.FTZ R17, R96, R17 ;  /* 0x0000001160117220 */ /* 0x000fc40000410000 */
[----:B------:R-:W-:Y:S02]  /*1fe0*/  FMUL.FTZ R12, R12, R15 ;  /* 0x0000000f0c0c7220 */ /* 0x000fe40000410000 */
[----:B------:R-:W-:Y:S01]  /*1ff0*/  FMUL.FTZ R17, R17, R16 ;  /* 0x0000001011117220 */ /* 0x000fe20000410000 */
[----:B------:R-:W-:Y:S01]  /*2000*/  F2FP.F16.F32.PACK_AB R2, R13, R2 ;  /* 0x000000020d02723e */ /* 0x000fe200000000ff */
[----:B------:R-:W-:Y:S01]  /*2010*/  BAR.SYNC.DEFER_BLOCKING 0x0 ;  /* 0x0000000000007b1d */ /* 0x000fe20000010000 */
[----:B------:R-:W-:Y:S02]  /*2020*/  F2FP.F16.F32.PACK_AB R3, R14, R3 ;  /* 0x000000030e03723e */ /* 0x000fe400000000ff */
[----:B------:R-:W-:Y:S02]  /*2030*/  F2FP.F16.F32.PACK_AB R32, R105, R32 ;  /* 0x000000206920723e */ /* 0x000fe400000000ff */
[----:B------:R-:W-:Y:S02]  /*2040*/  F2FP.F16.F32.PACK_AB R12, R17, R12 ;  /* 0x0000000c110c723e */ /* 0x000fe400000000ff */
[----:B------:R-:W-:-:S02]  /*2050*/  PRMT R13, R2, 0x7632, R13 ;  /* 0x00007632020d7816 */ /* 0x000fc4000000000d */
[----:B------:R-:W-:Y:S02]  /*2060*/  PRMT R14, R3, 0x7632, R14 ;  /* 0x00007632030e7816 */ /* 0x000fe4000000000e */
[C---:B------:R-:W-:Y:S02]  /*2070*/  PRMT R15, R32.reuse, 0x7610, R15 ;  /* 0x00007610200f7816 */ /* 0x040fe4000000000f */
[----:B------:R-:W-:Y:S02]  /*2080*/  PRMT R16, R32, 0x7632, R16 ;  /* 0x0000763220107816 */ /* 0x000fe40000000010 */
[----:B------:R-:W-:Y:S01]  /*2090*/  PRMT R17, R12, 0x7632, R17 ;  /* 0x000076320c117816 */ /* 0x000fe20000000011 */
[----:B------:R-:W-:Y:S04]  /*20a0*/  STS.U16 [R40], R2 ;  /* 0x0000000228007388 */ /* 0x000fe80000000400 */
[----:B------:R-:W-:Y:S04]  /*20b0*/  STS.U16 [R40+0x2], R13 ;  /* 0x0000020d28007388 */ /* 0x000fe80000000400 */
[----:B------:R-:W-:Y:S04]  /*20c0*/  STS.U16 [R40+0x4], R3 ;  /* 0x0000040328007388 */ /* 0x000fe80000000400 */
[----:B------:R-:W-:Y:S04]  /*20d0*/  STS.U16 [R40+0x6], R14 ;  /* 0x0000060e28007388 */ /* 0x000fe80000000400 */
[----:B------:R0:W-:Y:S04]  /*20e0*/  STS.U16 [R40+0x8], R15 ;  /* 0x0000080f28007388 */ /* 0x0001e80000000400 */
[----:B------:R-:W-:Y:S04]  /*20f0*/  STS.U16 [R40+0xa], R16 ;  /* 0x00000a1028007388 */ /* 0x000fe80000000400 */
[----:B------:R1:W-:Y:S01]  /*2100*/  STS.U16 [R40+0xc], R12 ;  /* 0x00000c0c28007388 */ /* 0x0003e20000000400 */
[----:B------:R-:W-:Y:S01]  /*2110*/  MOV R32, UR5 ;  /* 0x0000000500207c02 */ /* 0x000fe20008000f00 */
        /* <DEDUP_REMOVED lines=14> */
[----:B-1----:R-:W-:-:S02]  /*2200*/  IMAD R12, R14, UR17, RZ ;  /* 0x000000110e0c7c24 */ /* 0x002fc4000f8e02ff */
[----:B------:R-:W-:Y:S01]  /*2210*/  IMAD.WIDE.U32 R2, R14, UR16, RZ ;  /* 0x000000100e027c25 */ /* 0x000fe2000f8e00ff */
[----:B------:R-:W-:Y:S03]  /*2220*/  BSSY B0, `(.L_x_8735) ;  /* 0x0000012000007945 */ /* 0x000fe60003800000 */
[----:B0-----:R-:W-:Y:S01]  /*2230*/  IMAD R17, R15, UR16, R12 ;  /* 0x000000100f117c24 */ /* 0x001fe2000f8e020c */
        /* <DEDUP_REMOVED lines=16> */
.L_x_8736:
[----:B------:R-:W-:Y:S05]  /*2340*/  BSYNC B0 ;  /* 0x0000000000007941 */ /* 0x000fea0003800000 */
.L_x_8735:
[----:B------:R-:W-:Y:S01]  /*2350*/  MOV R3, R123 ;  /* 0x0000007b00037202 */ /* 0x000fe20000000f00 */
[----:B------:R-:W-:Y:S01]  /*2360*/  ULDC.64 UR10, c[0x0][0x3a0] ;  /* 0x0000e800000a7ab9 */ /* 0x000fe20000000a00 */
[----:B------:R-:W-:Y:S01]  /*2370*/  ULDC.64 UR12, c[0x0][0x3e8] ;  /* 0x0000fa00000c7ab9 */ /* 0x000fe20000000a00 */
[----:B0-----:R-:W-:Y:S01]  /*2380*/  IMAD R16, R72, UR10, RZ ;  /* 0x0000000a48107c24 */ /* 0x001fe2000f8e02ff */
[----:B------:R-:W-:Y:S01]  /*2390*/  LEA R14, P3, R18, UR12, 0x1 ;  /* 0x0000000c120e7c11 */ /* 0x000fe2000f8608ff */
[----:B------:R-:W-:Y:S01]  /*23a0*/  IMAD.WIDE.U32 R2, R75, UR10, R2 ;  /* 0x0000000a4b027c25 */ /* 0x000fe2000f8e0002 */
[----:B------:R-:W-:-:S03]  /*23b0*/  ISETP.GE.AND P2, PT, R56, R102, PT ;  /* 0x000000663800720c */ /* 0x000fc60003f46270 */
[----:B------:R-:W-:Y:S01]  /*23c0*/  FMUL.FTZ R28, R28, R81 ;  /* 0x000000511c1c7220 */ /* 0x000fe20000410000 */
[----:B------:R-:W-:Y:S01]  /*23d0*/  LEA.HI.X R15, R18, UR13, R21, 0x1, P3 ;  /* 0x0000000d120f7c11 */ /* 0x000fe200098f0c15 */
[----:B------:R-:W-:Y:S01]  /*23e0*/  IMAD R17, R75, UR11, R16 ;  /* 0x0000000b4b117c24 */ /* 0x000fe2000f8e0210 */
[----:B------:R-:W-:Y:S01]  /*23f0*/  IADD3 R16, P0, R2, UR6, RZ ;  /* 0x0000000602107c10 */ /* 0x000fe2000ff1e0ff */
[----:B------:R-:W-:Y:S01]  /*2400*/  ULDC.64 UR10, c[0x0][0x320] ;  /* 0x0000c800000a7ab9 */ /* 0x000fe20000000a00 */
[----:B------:R-:W-:Y:S01]  /*2410*/  ISETP.GE.AND P5, PT, R54, R102, PT ;  /* 0x000000663600720c */ /* 0x000fe20003fa6270 */
[----:B------:R-:W-:Y:S01]  /*2420*/  HADD2.F32 R23, -RZ, R23.H0_H0 ;  /* 0x20000017ff177230 */ /* 0x000fe20000004100 */
[----:B------:R-:W-:Y:S01]  /*2430*/  IADD3.X R3, R17, UR8, R3, P0, !PT ;  /* 0x0000000811037c10 */ /* 0x000fe200087fe403 */
[----:B------:R-:W-:Y:S01]  /*2440*/  HADD2.F32 R17, -RZ, R20.H0_H0 ;  /* 0x20000014ff117230 */ /* 0x000fe20000004100 */
[C---:B------:R-:W-:Y:S01]  /*2450*/  LEA R2, P0, R16.reuse, R14, 0x1 ;  /* 0x0000000e10027211 */ /* 0x040fe200078008ff */
[----:B------:R-:W-:Y:S01]  /*2460*/  FMUL.FTZ R14, R77, R94 ;  /* 0x0000005e4d0e7220 */ /* 0x000fe20000410000 */
[----:B------:R-:W-:Y:S01]  /*2470*/  ISETP.GE.AND P6, PT, R53, R102, PT ;  /* 0x000000663500720c */ /* 0x000fe20003fc6270 */
[----:B------:R-:W-:Y:S01]  /*2480*/  HADD2.F32 R77, -RZ, R22.H0_H0 ;  /* 0x20000016ff4d7230 */ /* 0x000fe20000004100 */
[----:B------:R-:W-:Y:S01]  /*2490*/  LEA.HI.X R3, R16, R15, R3, 0x1, P0 ;  /* 0x0000000f10037211 */ /* 0x000fe200000f0c03 */
[----:B------:R-:W-:Y:S01]  /*24a0*/  FMUL.FTZ R16, R79, R96 ;  /* 0x000000604f107220 */ /* 0x000fe20000410000 */
[-C--:B------:R-:W-:Y:S01]  /*24b0*/  ISETP.GE.AND P0, PT, R55, R102.reuse, PT ;  /* 0x000000663700720c */ /* 0x080fe20003f06270 */
[----:B------:R-:W-:Y:S01]  /*24c0*/  HADD2.F32 R15, -RZ, R0.H0_H0 ;  /* 0x20000000ff0f7230 */ /* 0x000fe20000004100 */
[-C--:B------:R-:W-:Y:S01]  /*24d0*/  ISETP.GE.AND P3, PT, R57, R102.reuse, PT ;  /* 0x000000663900720c */ /* 0x080fe20003f66270 */
[----:B------:R0:W-:Y:S01]  /*24e0*/  @!P2 STG.E.U16 desc[UR14][R2.64+0x40], R109 ;  /* 0x0000406d0200a986 */ /* 0x0001e2000c10150e */
[-C--:B------:R-:W-:Y:S01]  /*24f0*/  ISETP.GE.AND P2, PT, R52, R102.reuse, PT ;  /* 0x000000663400720c */ /* 0x080fe20003f46270 */
[----:B------:R-:W-:Y:S01]  /*2500*/  HADD2.F32 R79, -RZ, R24.H0_H0 ;  /* 0x20000018ff4f7230 */ /* 0x000fe20000004100 */
[----:B------:R-:W-:Y:S01]  /*2510*/  ISETP.GE.AND P4, PT, R51, R102, PT ;  /* 0x000000663300720c */ /* 0x000fe20003f86270 */
[----:B------:R0:W-:Y:S01]  /*2520*/  @!P5 STG.E.U16 desc[UR14][R2.64+0xc0], R113 ;  /* 0x0000c0710200d986 */ /* 0x0001e2000c10150e */
[----:B------:R-:W-:-:S02]  /*2530*/  HADD2.F32 R25, -RZ, R25.H0_H0 ;  /* 0x20000019ff197230 */ /* 0x000fc40000004100 */
[----:B------:R-:W-:Y:S01]  /*2540*/  FMUL.FTZ R29, R29, R80 ;  /* 0x000000501d1d7220 */ /* 0x000fe20000410000 */
[----:B------:R-:W-:Y:S01]  /*2550*/  HADD2.F32 R81, -RZ, R26.H0_H0 ;  /* 0x2000001aff517230 */ /* 0x000fe20000004100 */
[----:B------:R0:W-:Y:S01]  /*2560*/  @!P6 STG.E.U16 desc[UR14][R2.64+0x100], R115 ;  /* 0x000100730200e986 */ /* 0x0001e2000c10150e */
[----:B------:R-:W-:Y:S02]  /*2570*/  HADD2.F32 R27, -RZ, R27.H0_H0 ;  /* 0x2000001bff1b7230 */ /* 0x000fe40000004100 */
        /* <DEDUP_REMOVED lines=8> */
[--C-:B-----5:R-:W-:Y:S01]  /*2600*/  FADD.FTZ R74, R15, R70.reuse ;  /* 0x000000460f4a7221 */ /* 0x120fe20000010000 */
[--C-:B------:R-:W-:Y:S01]  /*2610*/  FADD.FTZ R76, R17, R70.reuse ;  /* 0x00000046114c7221 */ /* 0x100fe20000010000 */
[----:B------:R0:W-:Y:S01]  /*2620*/  @!P3 STG.E.U16 desc[UR14][R2.64], R107 ;  /* 0x0000006b0200b986 */ /* 0x0001e2000c10150e */
[--C-:B------:R-:W-:Y:S01]  /*2630*/  FADD.FTZ R77, R77, R70.reuse ;  /* 0x000000464d4d7221 */ /* 0x100fe20000010000 */
[--C-:B------:R-:W-:Y:S01]  /*2640*/  FADD.FTZ R78, R23, R70.reuse ;  /* 0x00000046174e7221 */ /* 0x100fe20000010000 */
[--C-:B------:R-:W-:Y:S01]  /*2650*/  FADD.FTZ R79, R79, R70.reuse ;  /* 0x000000464f4f7221 */ /* 0x100fe20000010000 */
[----:B------:R0:W-:Y:S01]  /*2660*/  @!P4 STG.E.U16 desc[UR14][R2.64+0x180], R121 ;  /* 0x000180790200c986 */ /* 0x0001e2000c10150e */
[--C-:B------:R-:W-:Y:S01]  /*2670*/  FADD.FTZ R80, R25, R70.reuse ;  /* 0x0000004619507221 */ /* 0x100fe20000010000 */
[--C-:B------:R-:W-:Y:S01]  /*2680*/  FADD.FTZ R81, R81, R70.reuse ;  /* 0x0000004651517221 */ /* 0x100fe20000010000 */
        /* <DEDUP_REMOVED lines=9> */
[----:B0-----:R-:W-:Y:S06]  /*2720*/  @!P0 BRA `(.L_x_8737) ;  /* 0x0000000400448947 */ /* 0x001fec0003800000 */
        /* <DEDUP_REMOVED lines=10> */
[----:B------:R-:W-:Y:S01]  /*27d0*/  BSSY B0, `(.L_x_8738) ;  /* 0x000002d000007945 */ /* 0x000fe20003800000 */
[----:B------:R-:W-:-:S02]  /*27e0*/  F2FP.F16.F32.PACK_AB R2, R2, R31 ;  /* 0x0000001f0202723e */ /* 0x000fc400000000ff */
[----:B------:R-:W-:Y:S02]  /*27f0*/  F2FP.F16.F32.PACK_AB R14, R14, R91 ;  /* 0x0000005b0e0e723e */ /* 0x000fe400000000ff */
[----:B------:R-:W-:Y:S02]  /*2800*/  F2FP.F16.F32.PACK_AB R98, R103, R98 ;  /* 0x000000626762723e */ /* 0x000fe400000000ff */
        /* <DEDUP_REMOVED lines=25> */
[----:B------:R-:W-:Y:S01]  /*29a0*/  @!P1 STS [R32+0x210], R19 ;  /* 0x0002101320009388 */ /* 0x000fe20000000800 */
[----:B------:R-:W-:Y:S03]  /*29b0*/  BAR.SYNC.DEFER_BLOCKING 0x0 ;  /* 0x0000000000007b1d */ /* 0x000fe60000010000 */
[----:B------:R-:W-:-:S03]  /*29c0*/  IADD3 R89, R3, R17, RZ ;  /* 0x0000001103597210 */ /* 0x000fc60007ffe0ff */
        /* <DEDUP_REMOVED lines=13> */
.L_x_8739:
[----:B------:R-:W-:Y:S05]  /*2aa0*/  BSYNC B0 ;  /* 0x0000000000007941 */ /* 0x000fea0003800000 */
.L_x_8738:
[----:B------:R-:W-:Y:S01]  /*2ab0*/  MOV R3, R89 ;  /* 0x0000005900037202 */ /* 0x000fe20000000f00 */
        /* <DEDUP_REMOVED lines=8> */
[----:B------:R-:W-:-:S02]  /*2b40*/  IADD3 R15, P0, R2, UR6, RZ ;  /* 0x00000006020f7c10 */ /* 0x000fc4000ff1e0ff */
[----:B------:R-:W-:Y:S02]  /*2b50*/  ISETP.GE.AND P4, PT, R53, R20, PT ;  /* 0x000000143500720c */ /* 0x000fe40003f86270 */
[----:B------:R-:W-:Y:S02]  /*2b60*/  IADD3.X R3, R17, UR8, R3, P0, !PT ;  /* 0x0000000811037c10 */ /* 0x000fe400087fe403 */
[C---:B------:R-:W-:Y:S02]  /*2b70*/  LEA R2, P0, R15.reuse, R14, 0x1 ;  /* 0x0000000e0f027211 */ /* 0x040fe400078008ff */
[----:B------:R-:W-:Y:S02]  /*2b80*/  ISETP.GE.AND P5, PT, R52, R20, PT ;  /* 0x000000143400720c */ /* 0x000fe40003fa6270 */
[----:B------:R-:W-:Y:S02]  /*2b90*/  LEA.HI.X R3, R15, R18, R3, 0x1, P0 ;  /* 0x000000120f037211 */ /* 0x000fe400000f0c03 */
[----:B------:R-:W-:-:S02]  /*2ba0*/  ISETP.GE.AND P0, PT, R54, R20, PT ;  /* 0x000000143600720c */ /* 0x000fc40003f06270 */
[-C--:B------:R-:W-:Y:S01]  /*2bb0*/  ISETP.GE.AND P6, PT, R51, R20.reuse, PT ;  /* 0x000000143300720c */ /* 0x080fe20003fc6270 */
        /* <DEDUP_REMOVED lines=8> */
.L_x_8737:
[----:B0-----:R-:W0:Y:S01]  /*2c40*/  LDC R31, c[0x0][0x21c] ;  /* 0x00008700ff1f7b82 */ /* 0x001e220000000800 */
[----:B------:R-:W-:Y:S01]  /*2c50*/  HADD2.F32 R117, -RZ, R118.H0_H0 ;  /* 0x20000076ff757230 */ /* 0x000fe20000004100 */
[----:B------:R-:W-:Y:S01]  /*2c60*/  HFMA2.MMA R114, -RZ, RZ, 0, 0 ;  /* 0x00000000ff727435 */ /* 0x000fe200000001ff */
        /* <DEDUP_REMOVED lines=18> */
[CC--:B------:R-:W-:Y:S01]  /*2d90*/  FMUL.FTZ R106, R90.reuse, R73.reuse ;  /* 0x000000495a6a7220 */ /* 0x0c0fe20000410000 */
[----:B------:R-:W-:Y:S01]  /*2da0*/  FFMA.FTZ R71, R90, R112, R71 ;  /* 0x000000705a477223 */ /* 0x000fe20000010047 */
[-C--:B------:R-:W-:Y:S01]  /*2db0*/  FMUL.FTZ R95, R92, R73.reuse ;  /* 0x000000495c5f7220 */ /* 0x080fe20000410000 */
[----:B0-----:R-:W-:Y:S01]  /*2dc0*/  ISETP.GE.AND P0, PT, R31, 0x1, PT ;  /* 0x000000011f00780c */ /* 0x001fe20003f06270 */
[----:B------:R-:W-:Y:S01]  /*2dd0*/  FMUL.FTZ R104, R96, R73 ;  /* 0x0000004960687220 */ /* 0x000fe20000410000 */
[----:B------:R-:W-:Y:S01]  /*2de0*/  FFMA.FTZ R71, R92, R111, R71 ;  /* 0x0000006f5c477223 */ /* 0x000fe20000010047 */
[----:B------:R-:W-:Y:S01]  /*2df0*/  FMUL.FTZ R93, R94, R73 ;  /* 0x000000495e5d7220 */ /* 0x000fe20000410000 */
[----:B------:R-:W-:-:S02]  /*2e00*/  MOV R91, RZ ;  /* 0x000000ff005b7202 */ /* 0x000fc40000000f00 */
[----:B------:R-:W-:Y:S01]  /*2e10*/  FFMA.FTZ R71, R96, R110, R71 ;  /* 0x0000006e60477223 */ /* 0x000fe20000010047 */
[----:B------:R-:W-:Y:S02]  /*2e20*/  MOV R89, RZ ;  /* 0x000000ff00597202 */ /* 0x000fe40000000f00 */
[----:B------:R-:W-:Y:S01]  /*2e30*/  MOV R87, RZ ;  /* 0x000000ff00577202 */ /* 0x000fe20000000f00 */
[----:B------:R-:W-:Y:S01]  /*2e40*/  FFMA.FTZ R71, R94, R107, R71 ;  /* 0x0000006b5e477223 */ /* 0x000fe20000010047 */
[----:B------:R-:W-:Y:S01]  /*2e50*/  MOV R85, RZ ;  /* 0x000000ff00557202 */ /* 0x000fe20000000f00 */
        /* <DEDUP_REMOVED lines=9> */
[----:B------:R-:W-:Y:S01]  /*2ef0*/  MOV R114, RZ ;  /* 0x000000ff00727202 */ /* 0x000fe20000000f00 */
[----:B------:R-:W-:Y:S01]  /*2f00*/  UMOV UR5, URZ ;  /* 0x0000003f00057c82 */ /* 0x000fe20008000000 */
[----:B------:R-:W-:Y:S01]  /*2f10*/  LOP3.LUT R15, R15, 0xfffffe, RZ, 0xc0, !PT ;  /* 0x00fffffe0f0f7812 */ /* 0x000fe200078ec0ff */
[----:B------:R-:W-:Y:S01]  /*2f20*/  IMAD R31, R16, R31, RZ ;  /* 0x0000001f101f7224 */ /* 0x000fe200078e02ff */
[----:B------:R-:W-:Y:S01]  /*2f30*/  ULDC UR7, c[0x0][0x224] ;  /* 0x0000890000077ab9 */ /* 0x000fe20000000800 */
[----:B------:R-:W-:Y:S01]  /*2f40*/  IMAD R16, R72, UR10, RZ ;  /* 0x0000000a48107c24 */ /* 0x000fe2000f8e02ff */
[----:B------:R-:W-:Y:S01]  /*2f50*/  IADD3 R120, R14, -R15, RZ ;  /* 0x8000000f0e787210 */ /* 0x000fe20007ffe0ff */
[----:B------:R-:W1:Y:S01]  /*2f60*/  LDC.64 R2, c[0x0][0x2d0] ;  /* 0x0000b400ff027b82 */ /* 0x000e620000000a00 */
[----:B------:R-:W-:-:S02]  /*2f70*/  IMAD R14, R72, UR12, RZ ;  /* 0x0000000c480e7c24 */ /* 0x000fc4000f8e02ff */
[C---:B------:R-:W-:Y:S01]  /*2f80*/  IMAD R121, R75.reuse, UR11, R16 ;  /* 0x0000000b4b797c24 */ /* 0x040fe2000f8e0210 */
[----:B------:R-:W-:Y:S01]  /*2f90*/  ULDC.64 UR10, c[0x0][0x268] ;  /* 0x00009a00000a7ab9 */ /* 0x000fe20000000a00 */
[C---:B------:R-:W-:Y:S02]  /*2fa0*/  IMAD R123, R75.reuse, UR13, R14 ;  /* 0x0000000d4b7b7c24 */ /* 0x040fe4000f8e020e */
[----:B------:R-:W-:Y:S01]  /*2fb0*/  IMAD R30, R72, UR10, RZ ;  /* 0x0000000a481e7c24 */ /* 0x000fe2000f8e02ff */
[----:B------:R-:W2:Y:S01]  /*2fc0*/  LDC.64 R20, c[0x0][0x2d8] ;  /* 0x0000b600ff147b82 */ /* 0x000ea20000000a00 */
[----:B------:R-:W-:-:S04]  /*2fd0*/  IMAD.WIDE.U32 R28, R75, UR10, RZ ;  /* 0x0000000a4b1c7c25 */ /* 0x000fc8000f8e00ff */
[C---:B------:R-:W-:Y:S01]  /*2fe0*/  IMAD.WIDE.U32 R26, R75.reuse, UR12, RZ ;  /* 0x0000000c4b1a7c25 */ /* 0x040fe2000f8e00ff */
[----:B0-----:R-:W-:Y:S02]  /*2ff0*/  LEA R109, P3, R28, R22, 0x2 ;  /* 0x000000161c6d7211 */ /* 0x001fe400078610ff */
[----:B------:R-:W0:Y:S01]  /*3000*/  LDC.64 R14, c[0x0][0x238] ;  /* 0x00008e00ff0e7b82 */ /* 0x000e220000000a00 */
[----:B------:R-:W-:Y:S02]  /*3010*/  IMAD R125, R75, UR11, R30 ;  /* 0x0000000b4b7d7c24 */ /* 0x000fe4000f8e021e */
[----:B------:R-:W-:Y:S01]  /*3020*/  IMAD.IADD R22, R25, 0x1, R121 ;  /* 0x0000000119167824 */ /* 0x000fe200078e0279 */
[----:B------:R-:W-:Y:S01]  /*3030*/  MOV R25, R32 ;  /* 0x0000002000197202 */ /* 0x000fe20000000f00 */
[----:B------:R-:W-:-:S03]  /*3040*/  IMAD.WIDE R30, R31, 0x8, R4 ;  /* 0x000000081f1e7825 */ /* 0x000fc600078e0204 */
[----:B------:R-:W3:Y:S01]  /*3050*/  LDC.64 R16, c[0x0][0x250] ;  /* 0x00009400ff107b82 */ /* 0x000ee20000000a00 */
[C---:B-1----:R-:W-:Y:S02]  /*3060*/  LEA R103, P0, R24.reuse, R2, 0x2 ;  /* 0x0000000218677211 */ /* 0x042fe400078010ff */
[----:B------:R-:W-:Y:S02]  /*3070*/  IADD3 R2, R29, R125, RZ ;  /* 0x0000007d1d027210 */ /* 0x000fe40007ffe0ff */
[----:B------:R-:W-:Y:S02]  /*3080*/  LEA.HI.X R24, R24, R3, R22, 0x2, P0 ;  /* 0x0000000318187211 */ /* 0x000fe400000f1416 */
[----:B------:R-:W-:Y:S01]  /*3090*/  LEA.HI.X R28, R28, R23, R2, 0x2, P3 ;  /* 0x000000171c1c7211 */ /* 0x000fe200018f1402 */
[----:B------:R-:W1:Y:S01]  /*30a0*/  LDC.64 R18, c[0x0][0x270] ;  /* 0x00009c00ff127b82 */ /* 0x000e620000000a00 */
[----:B--2---:R-:W-:Y:S02]  /*30b0*/  LEA R105, P2, R26, R20, 0x2 ;  /* 0x000000141a697211 */ /* 0x004fe400078410ff */
[----:B------:R-:W-:-:S02]  /*30c0*/  IADD3 R20, R27, R123, RZ ;  /* 0x0000007b1b147210 */ /* 0x000fc40007ffe0ff */
[C---:B------:R-:W-:Y:S02]  /*30d0*/  ISETP.NE.AND P3, PT, R69.reuse, 0x1f, PT ;  /* 0x0000001f4500780c */ /* 0x040fe40003f65270 */
[----:B------:R-:W-:Y:S01]  /*30e0*/  LEA.HI.X R26, R26, R21, R20, 0x2, P2 ;  /* 0x000000151a1a7211 */ /* 0x000fe200010f1414 */
[----:B------:R-:W2:Y:S01]  /*30f0*/  LDC R83, c[0x0][0x224] ;  /* 0x00008900ff537b82 */ /* 0x000ea20000000800 */
[C---:B------:R-:W-:Y:S02]  /*3100*/  ISETP.NE.AND P2, PT, R69.reuse, RZ, PT ;  /* 0x000000ff4500720c */ /* 0x040fe40003f45270 */
[----:B------:R-:W-:Y:S02]  /*3110*/  MOV R23, R32 ;  /* 0x0000002000177202 */ /* 0x000fe40000000f00 */
[----:B------:R-:W-:Y:S02]  /*3120*/  IADD3 R22, R69, 0x200, RZ ;  /* 0x0000020045167810 */ /* 0x000fe40007ffe0ff */
[----:B0-----:R-:W-:Y:S01]  /*3130*/  SHF.L.U64.HI R15, R14, 0x2, R15 ;  /* 0x000000020e0f7819 */ /* 0x001fe2000001020f */
[----:B------:R-:W0:Y:S01]  /*3140*/  LDC R130, c[0x0][0x21c] ;  /* 0x00008700ff827b82 */ /* 0x000e220000000800 */
[----:B---3--:R-:W-:-:S02]  /*3150*/  SHF.L.U64.HI R17, R16, 0x2, R17 ;  /* 0x0000000210117819 */ /* 0x008fc40000010211 */
[----:B------:R-:W-:Y:S02]  /*3160*/  SHF.L.U32 R27, R120, 0x8, RZ ;  /* 0x00000008781b7819 */ /* 0x000fe400000006ff */
[----:B-1----:R-:W-:-:S07]  /*3170*/  SHF.L.U64.HI R19, R18, 0x2, R19 ;  /* 0x0000000212137819 */ /* 0x002fce0000010213 */
.L_x_8745:
[----:B------:R-:W-:Y:S02]  /*3180*/  MOV R2, R103 ;  /* 0x0000006700027202 */ /* 0x000fe40000000f00 */
[----:B------:R-:W-:-:S05]  /*3190*/  MOV R3, R24 ;  /* 0x0000001800037202 */ /* 0x000fca0000000f00 */
[----:B------:R1:W3:Y:S01]  /*31a0*/  LDG.E R29, desc[UR14][R2.64] ;  /* 0x0000000e021d7981 */ /* 0x0002e2000c1e1900 */
[----:B0-----:R-:W-:Y:S02]  /*31b0*/  MOV R21, R26 ;  /* 0x0000001a00157202 */ /* 0x001fe40000000f00 */
[----:B------:R-:W-:-:S05]  /*31c0*/  MOV R20, R105 ;  /* 0x0000006900147202 */ /* 0x000fca0000000f00 */
[----:B------:R-:W4:Y:S01]  /*31d0*/  LDG.E R21, desc[UR14][R20.64] ;  /* 0x0000000e14157981 */ /* 0x000f22000c1e1900 */
[----:B-1----:R-:W-:Y:S02]  /*31e0*/  MOV R2, R109 ;  /* 0x0000006d00027202 */ /* 0x002fe40000000f00 */
[----:B------:R-:W-:-:S05]  /*31f0*/  MOV R3, R28 ;  /* 0x0000001c00037202 */ /* 0x000fca0000000f00 */
[----:B------:R1:W4:Y:S01]  /*3200*/  LDG.E R120, desc[UR14][R2.64] ;  /* 0x0000000e02787981 */ /* 0x000322000c1e1900 */
[----:B------:R-:W-:-:S04]  /*3210*/  SEL R121, R27, R22, !P2 ;  /* 0x000000161b797207 */ /* 0x000fc80005000000 */
[-C--:B------:R-:W-:Y:S02]  /*3220*/  LEA R127, R121, R32.reuse, 0x2 ;  /* 0x00000020797f7211 */ /* 0x080fe400078e10ff */
[----:B------:R-:W-:Y:S02]  /*3230*/  ISETP.GT.AND P0, PT, R62, 0x1, PT ;  /* 0x000000013e00780c */ /* 0x000fe40003f04270 */
[----:B------:R-:W-:Y:S02]  /*3240*/  @P3 LEA R144, R69, R32, 0x2 ;  /* 0x0000002045903211 */ /* 0x000fe400078e10ff */
[----:B------:R-:W-:Y:S01]  /*3250*/  ISETP.EQ.AND P0, PT, R119, RZ, P0 ;  /* 0x000000ff7700720c */ /* 0x000fe20000702270 */
[----:B------:R-:W-:Y:S01]  /*3260*/  HFMA2.MMA R124, -RZ, RZ, 0, 0 ;  /* 0x00000000ff7c7435 */ /* 0x000fe200000001ff */
[----:B------:R-:W-:Y:S01]  /*3270*/  FMUL.FTZ R128, R77, R116 ;  /* 0x000000744d807220 */ /* 0x000fe20000410000 */
[----:B------:R-:W-:-:S10]  /*3280*/  FMUL.FTZ R116, R78, R113 ;  /* 0x000000714e747220 */ /* 0x000fd40000410000 */
[----:B-1----:R-:W-:Y:S01]  /*3290*/  @P0 MOV R2, R30 ;  /* 0x0000001e00020202 */ /* 0x002fe20000000f00 */
[----:B------:R-:W-:Y:S02]  /*32a0*/  @P0 IMAD.MOV.U32 R3, RZ, RZ, R31 ;  /* 0x000000ffff030224 */ /* 0x000fe400078e001f */
[----:B------:R-:W-:Y:S01]  /*32b0*/  FMUL.FTZ R132, R79, R112 ;  /* 0x000000704f847220 */ /* 0x000fe20000410000 */
[----:B------:R-:W-:Y:S01]  /*32c0*/  FMUL.FTZ R117, R74, R117 ;  /* 0x000000754a757220 */ /* 0x000fe20000410000 */
[----:B------:R-:W-:Y:S01]  /*32d0*/  FMUL.FTZ R126, R76, R115 ;  /* 0x000000734c7e7220 */ /* 0x000fe20000410000 */
[----:B------:R-:W-:Y:S01]  /*32e0*/  FMUL.FTZ R112, R80, R111 ;  /* 0x0000006f50707220 */ /* 0x000fe20000410000 */
[----:B------:R-:W-:Y:S01]  /*32f0*/  FMUL.FTZ R111, R81, R110 ;  /* 0x0000006e516f7220 */ /* 0x000fe20000410000 */
[----:B------:R-:W-:Y:S01]  /*3300*/  BSSY B0, `(.L_x_8741) ;  /* 0x000002c000007945 */ /* 0x000fe20003800000 */
[----:B------:R-:W-:Y:S01]  /*3310*/  FMUL.FTZ R110, R82, R107 ;  /* 0x0000006b526e7220 */ /* 0x000fe20000410000 */
[----:B---3--:R-:W-:-:S04]  /*3320*/  FMUL.FTZ R131, R29, 1.4426950216293334961 ;  /* 0x3fb8aa3b1d837820 */ /* 0x008fc80000410000 */
[----:B------:R-:W-:-:S06]  /*3330*/  FMUL.FTZ R122, R74, R131 ;  /* 0x000000834a7a7220 */ /* 0x000fcc0000410000 */
[----:B------:R-:W1:Y:S02]  /*3340*/  MUFU.EX2 R122, R122 ;  /* 0x0000007a007a7308 */ /* 0x000e640000000800 */
[----:B-1----:R1:W-:Y:S01]  /*3350*/  STS [R127+0x458], R122 ;  /* 0x0004587a7f007388 */ /* 0x0023e20000000800 */
[----:B------:R-:W-:Y:S01]  /*3360*/  BAR.SYNC.DEFER_BLOCKING 0x0 ;  /* 0x0000000000007b1d */ /* 0x000fe20000010000 */
[-C--:B------:R-:W-:Y:S01]  /*3370*/  FMUL.FTZ R121, R76, R131.reuse ;  /* 0x000000834c797220 */ /* 0x080fe20000410000 */
[-C--:B------:R-:W-:Y:S01]  /*3380*/  FMUL.FTZ R123, R77, R131.reuse ;  /* 0x000000834d7b7220 */ /* 0x080fe20000410000 */
[-C--:B------:R-:W-:Y:S01]  /*3390*/  FMUL.FTZ R125, R78, R131.reuse ;  /* 0x000000834e7d7220 */ /* 0x080fe20000410000 */
[-C--:B------:R-:W-:Y:S01]  /*33a0*/  FMUL.FTZ R129, R79, R131.reuse ;  /* 0x000000834f817220 */ /* 0x080fe20000410000 */
[-C--:B------:R-:W-:Y:S01]  /*33b0*/  FMUL.FTZ R136, R81, R131.reuse ;  /* 0x0000008351887220 */ /* 0x080fe20000410000 */
[-C--:B-1----:R-:W-:Y:S01]  /*33c0*/  FMUL.FTZ R127, R80, R131.reuse ;  /* 0x00000083507f7220 */ /* 0x082fe20000410000 */
[----:B------:R-:W1:Y:S04]  /*33d0*/  @P3 LDS R144, [R144+0xc5c] ;  /* 0x000c5c0090903984 */ /* 0x000e680000000800 */
[----:B------:R3:W5:Y:S01]  /*33e0*/  @P0 LDG.E R124, desc[UR14][R2.64+0x4] ;  /* 0x0000040e027c0981 */ /* 0x000762000c1e1900 */
[----:B------:R-:W2:Y:S01]  /*33f0*/  MUFU.EX2 R121, R121 ;  /* 0x0000007900797308 */ /* 0x000ea20000000800 */
[----:B---3--:R-:W-:-:S07]  /*3400*/  FMUL.FTZ R3, R82, R131 ;  /* 0x0000008352037220 */ /* 0x008fce0000410000 */
[----:B------:R-:W3:Y:S01]  /*3410*/  MUFU.EX2 R113, R3 ;  /* 0x0000000300717308 */ /* 0x000ee20000000800 */
[----:B----4-:R-:W-:-:S07]  /*3420*/  FMUL.FTZ R21, R120, R21 ;  /* 0x0000001578157220 */ /* 0x010fce0000410000 */
[----:B------:R-:W4:Y:S08]  /*3430*/  MUFU.EX2 R123, R123 ;  /* 0x0000007b007b7308 */ /* 0x000f300000000800 */
[----:B------:R-:W0:Y:S08]  /*3440*/  MUFU.EX2 R125, R125 ;  /* 0x0000007d007d7308 */ /* 0x000e300000000800 */
[----:B------:R-:W0:Y:S08]  /*3450*/  MUFU.EX2 R129, R129 ;  /* 0x0000008100817308 */ /* 0x000e300000000800 */
        /* <DEDUP_REMOVED lines=11> */
[----:B------:R-:W-:Y:S01]  /*3510*/  FFMA.FTZ R21, R121, R117, R126 ;  /* 0x0000007579157223 */ /* 0x000fe2000001007e */
[----:B---3--:R-:W-:Y:S01]  /*3520*/  FFMA.FTZ R133, R113, R131, R142 ;  /* 0x0000008371857223 */ /* 0x008fe2000001008e */
[----:B-1--4-:R-:W-:Y:S06]  /*3530*/  @P3 BRA `(.L_x_8742) ;  /* 0x0000000000203947 */ /* 0x012fec0003800000 */
        /* <DEDUP_REMOVED lines=8> */
.L_x_8742:
[----:B------:R-:W-:Y:S05]  /*35c0*/  BSYNC B0 ;  /* 0x0000000000007941 */ /* 0x000fea0003800000 */
.L_x_8741:
[----:B--2---:R-:W-:Y:S01]  /*35d0*/  FMUL.FTZ R3, R113, R144 ;  /* 0x0000009071037220 */ /* 0x004fe20000410000 */
[C---:B------:R-:W-:Y:S01]  /*35e0*/  FFMA.FTZ R21, R123.reuse, R21, R128 ;  /* 0x000000157b157223 */ /* 0x040fe20000010080 */
[----:B------:R-:W-:Y:S01]  /*35f0*/  FMUL.FTZ R120, R123, R120 ;  /* 0x000000787b787220 */ /* 0x000fe20000410000 */
[C---:B0-----:R-:W-:Y:S01]  /*3600*/  FFMA.FTZ R133, R136.reuse, R133, R115 ;  /* 0x0000008588857223 */ /* 0x041fe20000010073 */
[C---:B-1----:R-:W-:Y:S01]  /*3610*/  FMUL.FTZ R20, R136.reuse, R3 ;  /* 0x0000000388147220 */ /* 0x042fe20000410000 */
        /* <DEDUP_REMOVED lines=22> */
[C---:B------:R-:W-:Y:S01]  /*3780*/  ISETP.NE.AND P3, PT, R119.reuse, 0x1f, PT ;  /* 0x0000001f7700780c */ /* 0x040fe20003f65270 */
[----:B------:R-:W-:Y:S01]  /*3790*/  BSSY B0, `(.L_x_8743) ;  /* 0x00000cc000007945 */ /* 0x000fe20003800000 */
[----:B------:R-:W-:Y:S01]  /*37a0*/  ISETP.GE.U32.AND P4, PT, R119, 0x18, PT ;  /* 0x000000187700780c */ /* 0x000fe20003f86070 */
[----:B------:R-:W1:Y:S01]  /*37b0*/  SHFL.UP PT, R21, R146, 0x1, RZ ;  /* 0x0420000092157989 */ /* 0x000e6200000e00ff */
[----:B------:R-:W-:-:S03]  /*37c0*/  ISETP.NE.AND P5, PT, R67, RZ, PT ;  /* 0x000000ff4300720c */ /* 0x000fc60003fa5270 */
[----:B------:R-:W2:Y:S04]  /*37d0*/  SHFL.DOWN PT, R137, R3, 0x1, 0x1f ;  /* 0x08201f0003897f89 */ /* 0x000ea800000e0000 */
[----:B------:R-:W3:Y:S06]  /*37e0*/  SHFL.DOWN PT, R135, R120, 0x1, 0x1f ;  /* 0x08201f0078877f89 */ /* 0x000eec00000e0000 */
[----:B------:R-:W4:Y:S01]  /*37f0*/  @!P5 S2R R154, SR_CgaCtaId ;  /* 0x00000000009ad919 */ /* 0x000f220000008800 */
        /* <DEDUP_REMOVED lines=10> */
[----:B------:R-:W3:Y:S01]  /*38a0*/  SHFL.DOWN PT, R135, R120, 0x2, 0x1f ;  /* 0x08401f0078877f89 */ /* 0x000ee200000e0000 */
[----:B----4-:R-:W-:Y:S01]  /*38b0*/  @!P5 LEA R32, R154, R147, 0x18 ;  /* 0x000000939a20d211 */ /* 0x010fe200078ec0ff */
        /* <DEDUP_REMOVED lines=13> */
[----:B------:R-:W-:Y:S01]  /*3990*/  ISETP.GE.AND P0, PT, R62, UR7, PT ;  /* 0x000000073e007c0c */ /* 0x000fe2000bf06270 */
[----:B------:R-:W-:-:S04]  /*39a0*/  HFMA2.MMA R21, -RZ, RZ, 0, 0 ;  /* 0x00000000ff157435 */ /* 0x000fc800000001ff */
        /* <DEDUP_REMOVED lines=36> */
[----:B------:R-:W-:Y:S02]  /*3bf0*/  HADD2.F32 R117, -RZ, R118.H0_H0 ;  /* 0x20000076ff757230 */ /* 0x000fe40000004100 */
[----:B-1----:R-:W-:-:S04]  /*3c00*/  @P3 FFMA.FTZ R148, R137, R148, R150 ;  /* 0x0000009489943223 */ /* 0x002fc80000010096 */
[----:B------:R-:W-:Y:S01]  /*3c10*/  FFMA.FTZ R122, R148, R144, R131 ;  /* 0x00000090947a7223 */ /* 0x000fe20000010083 */
[----:B------:R-:W-:-:S03]  /*3c20*/  FFMA.FTZ R131, R121, R135, R126 ;  /* 0x0000008779837223 */ /* 0x000fc6000001007e */
[-C--:B------:R-:W-:Y:S01]  /*3c30*/  FFMA.FTZ R124, R113, R122.reuse, R142 ;  /* 0x0000007a717c7223 */ /* 0x080fe2000001008e */
[----:B------:R-:W-:Y:S01]  /*3c40*/  FFMA.FTZ R142, R123, R131, R128 ;  /* 0x000000837b8e7223 */ /* 0x000fe20000010080 */
[----:B------:R-:W-:Y:S01]  /*3c50*/  FMUL.FTZ R145, R82, R122 ;  /* 0x0000007a52917220 */ /* 0x000fe20000410000 */
[----:B--2---:R-:W-:Y:S01]  /*3c60*/  FFMA.FTZ R21, R120, R21, R3 ;  /* 0x0000001578157223 */ /* 0x004fe20000010003 */
[----:B------:R-:W-:Y:S01]  /*3c70*/  FFMA.FTZ R126, R136, R124, R115 ;  /* 0x0000007c887e7223 */ /* 0x000fe20000010073 */
[----:B------:R-:W-:Y:S01]  /*3c80*/  FFMA.FTZ R141, R125, R142, R116 ;  /* 0x0000008e7d8d7223 */ /* 0x000fe20000010074 */
[----:B------:R-:W-:Y:S02]  /*3c90*/  HADD2.F32 R115, -RZ, R39.H0_H0 ;  /* 0x20000027ff737230 */ /* 0x000fe40000004100 */
[----:B------:R-:W-:Y:S01]  /*3ca0*/  FMUL.FTZ R143, R81, R124 ;  /* 0x0000007c518f7220 */ /* 0x000fe20000410000 */
[----:B------:R-:W-:Y:S01]  /*3cb0*/  FFMA.FTZ R128, R127, R126, R140 ;  /* 0x0000007e7f807223 */ /* 0x000fe2000001008c */
[----:B------:R-:W-:Y:S01]  /*3cc0*/  FFMA.FTZ R133, R129, R141, R132 ;  /* 0x0000008d81857223 */ /* 0x000fe20000010084 */
[----:B------:R-:W-:-:S02]  /*3cd0*/  HADD2.F32 R116, -RZ, R38.H0_H0 ;  /* 0x20000026ff747230 */ /* 0x000fc40000004100 */
[----:B------:R-:W-:Y:S01]  /*3ce0*/  FMUL.FTZ R20, R120, R20 ;  /* 0x0000001478147220 */ /* 0x000fe20000410000 */
[----:B------:R-:W-:Y:S01]  /*3cf0*/  FFMA.FTZ R132, R129, R128, R107 ;  /* 0x0000008081847223 */ /* 0x000fe2000001006b */
[----:B------:R-:W-:Y:S01]  /*3d00*/  FFMA.FTZ R107, R0, R135, RZ ;  /* 0x00000087006b7223 */ /* 0x000fe200000100ff */
[----:B------:R-:W-:Y:S01]  /*3d10*/  FFMA.FTZ R139, R127, R133, R112 ;  /* 0x000000857f8b7223 */ /* 0x000fe20000010070 */
[----:B------:R-:W-:Y:S02]  /*3d20*/  HADD2.F32 R112, -RZ, R36.H0_H0 ;  /* 0x20000024ff707230 */ /* 0x000fe40000004100 */
[-C--:B------:R-:W-:Y:S01]  /*3d30*/  FFMA.FTZ R138, R125, R132.reuse, R138 ;  /* 0x000000847d8a7223 */ /* 0x080fe2000001008a */
[----:B------:R-:W-:Y:S01]  /*3d40*/  FFMA.FTZ R107, R84, R131, R107 ;  /* 0x00000083546b7223 */ /* 0x000fe2000001006b */
[----:B------:R-:W-:Y:S01]  /*3d50*/  FFMA.FTZ R148, R136, R139, R111 ;  /* 0x0000008b88947223 */ /* 0x000fe2000001006f */
[----:B------:R-:W-:Y:S01]  /*3d60*/  FMUL.FTZ R144, R78, R132 ;  /* 0x000000844e907220 */ /* 0x000fe20000410000 */
[----:B------:R-:W-:Y:S01]  /*3d70*/  FFMA.FTZ R134, R123, R138, R134 ;  /* 0x0000008a7b867223 */ /* 0x000fe20000010086 */
[----:B------:R-:W-:Y:S01]  /*3d80*/  FFMA.FTZ R107, R86, R142, R107 ;  /* 0x0000008e566b7223 */ /* 0x000fe2000001006b */
[----:B------:R-:W-:Y:S01]  /*3d90*/  FFMA.FTZ R123, -R76, R115, R131 ;  /* 0x000000734c7b7223 */ /* 0x000fe20000010183 */
[----:B------:R-:W-:Y:S01]  /*3da0*/  FFMA.FTZ R137, R113, R148, R110 ;  /* 0x0000009471897223 */ /* 0x000fe2000001006e */
[-C--:B------:R-:W-:Y:S01]  /*3db0*/  FFMA.FTZ R136, R121, R134.reuse, R2 ;  /* 0x0000008679887223 */ /* 0x080fe20000010002 */
[----:B------:R-:W-:Y:S01]  /*3dc0*/  FFMA.FTZ R107, R88, R141, R107 ;  /* 0x0000008d586b7223 */ /* 0x000fe2000001006b */
[----:B------:R-:W-:Y:S01]  /*3dd0*/  FFMA.FTZ R121, -R74, R117, R135 ;  /* 0x000000754a797223 */ /* 0x000fe20000010187 */
[----:B------:R-:W-:Y:S01]  /*3de0*/  FMUL.FTZ R140, R76, R134 ;  /* 0x000000864c8c7220 */ /* 0x000fe20000410000 */
[----:B------:R-:W-:Y:S01]  /*3df0*/  FMUL.FTZ R2, R74, R136 ;  /* 0x000000884a027220 */ /* 0x000fe20000410000 */
[----:B------:R-:W-:Y:S01]  /*3e00*/  FFMA.FTZ R125, R90, R133, R107 ;  /* 0x000000855a7d7223 */ /* 0x000fe2000001006b */
[----:B------:R-:W-:-:S02]  /*3e10*/  HADD2.F32 R113, -RZ, R37.H0_H0 ;  /* 0x20000025ff717230 */ /* 0x000fc40000004100 */
[C---:B------:R-:W-:Y:S01]  /*3e20*/  FFMA.FTZ R142, -R77.reuse, R116, R142 ;  /* 0x000000744d8e7223 */ /* 0x040fe2000001018e */
[----:B------:R-:W-:Y:S01]  /*3e30*/  FFMA.FTZ R107, R2, R121, RZ ;  /* 0x00000079026b7223 */ /* 0x000fe200000100ff */
[----:B------:R-:W-:Y:S01]  /*3e40*/  FFMA.FTZ R129, R92, R139, R125 ;  /* 0x0000008b5c817223 */ /* 0x000fe2000001007d */
[----:B------:R-:W-:Y:S01]  /*3e50*/  FMUL.FTZ R125, R77, R138 ;  /* 0x0000008a4d7d7220 */ /* 0x000fe20000410000 */
[----:B------:R-:W-:Y:S01]  /*3e60*/  FFMA.FTZ R127, -R78, R113, R141 ;  /* 0x000000714e7f7223 */ /* 0x000fe2000001018d */
[----:B------:R-:W-:Y:S01]  /*3e70*/  FFMA.FTZ R146, R140, R123, R107 ;  /* 0x0000007b8c927223 */ /* 0x000fe2000001006b */
[----:B------:R-:W-:Y:S02]  /*3e80*/  HADD2.F32 R111, -RZ, R35.H0_H0 ;  /* 0x20000023ff6f7230 */ /* 0x000fe40000004100 */
[C---:B------:R-:W-:Y:S01]  /*3e90*/  FFMA.FTZ R133, -R79.reuse, R112, R133 ;  /* 0x000000704f857223 */ /* 0x040fe20000010185 */
[----:B------:R-:W-:Y:S01]  /*3ea0*/  FMUL.FTZ R135, R79, R128 ;  /* 0x000000804f877220 */ /* 0x000fe20000410000 */
[----:B------:R-:W-:Y:S01]  /*3eb0*/  FFMA.FTZ R107, R125, R142, R146 ;  /* 0x0000008e7d6b7223 */ /* 0x000fe20000010092 */
[----:B------:R-:W-:-:S02]  /*3ec0*/  HADD2.F32 R110, -RZ, R34.H0_H0 ;  /* 0x20000022ff6e7230 */ /* 0x000fc40000004100 */
[C---:B------:R-:W-:Y:S01]  /*3ed0*/  FFMA.FTZ R139, -R80.reuse, R111, R139 ;  /* 0x0000006f508b7223 */ /* 0x040fe2000001018b */
        /* <DEDUP_REMOVED lines=9> */
[----:B------:R-:W-:Y:S01]  /*3f70*/  FFMA.FTZ R148, R146, R139, R131 ;  /* 0x0000008b92947223 */ /* 0x000fe20000010083 */
[----:B------:R0:W-:Y:S01]  /*3f80*/  @!P1 STS.64 [R25+0xcd8], R20 ;  /* 0x000cd81419009388 */ /* 0x0001e20000000a00 */
[----:B------:R-:W-:Y:S01]  /*3f90*/  FMUL.FTZ R133, R133, R120 ;  /* 0x0000007885857220 */ /* 0x000fe20000410000 */
[----:B------:R-:W-:Y:S01]  /*3fa0*/  FMUL.FTZ R120, R29, R122 ;  /* 0x0000007a1d787220 */ /* 0x000fe20000410000 */
[----:B------:R-:W-:Y:S01]  /*3fb0*/  FFMA.FTZ R148, R143, R141, R148 ;  /* 0x0000008d8f947223 */ /* 0x000fe20000010094 */
[----:B------:R-:W1:Y:S01]  /*3fc0*/  SHFL.DOWN PT, R152, R129, 0x1, 0x1f ;  /* 0x08201f0081987f89 */ /* 0x000e6200000e0000 */
[----:B------:R-:W-:Y:S01]  /*3fd0*/  FADD.FTZ R108, R125, R108 ;  /* 0x0000006c7d6c7221 */ /* 0x000fe20000010000 */
[----:B------:R-:W-:Y:S01]  /*3fe0*/  FFMA.FTZ R128, R112, R128, R133 ;  /* 0x0000008070807223 */ /* 0x000fe20000010085 */
[C---:B------:R-:W-:Y:S01]  /*3ff0*/  FFMA.FTZ R131, R145.reuse, R137, R148 ;  /* 0x0000008991837223 */ /* 0x040fe20000010094 */
[----:B------:R-:W-:Y:S01]  /*4000*/  FADD.FTZ R93, R145, R93 ;  /* 0x0000005d915d7221 */ /* 0x000fe20000010000 */
[----:B------:R-:W-:Y:S01]  /*4010*/  FADD.FTZ R104, R143, R104 ;  /* 0x000000688f687221 */ /* 0x000fe20000010000 */
[----:B------:R-:W-:Y:S01]  /*4020*/  FADD.FTZ R95, R146, R95 ;  /* 0x0000005f925f7221 */ /* 0x000fe20000010000 */
[----:B------:R-:W-:Y:S01]  /*4030*/  FADD.FTZ R106, R135, R106 ;  /* 0x0000006a876a7221 */ /* 0x000fe20000010000 */
[----:B------:R-:W2:Y:S01]  /*4040*/  SHFL.DOWN PT, R148, R131, 0x1, 0x1f ;  /* 0x08201f0083947f89 */ /* 0x000ea200000e0000 */
[----:B0-----:R-:W-:Y:S01]  /*4050*/  FMUL.FTZ R20, R29, R132 ;  /* 0x000000841d147220 */ /* 0x001fe20000410000 */
[----:B------:R-:W-:Y:S01]  /*4060*/  FADD.FTZ R97, R144, R97 ;  /* 0x0000006190617221 */ /* 0x000fe20000010000 */
[----:B------:R-:W-:Y:S01]  /*4070*/  FADD.FTZ R89, R128, R89 ;  /* 0x0000005980597221 */ /* 0x000fe20000010000 */
[----:B------:R-:W-:Y:S01]  /*4080*/  FADD.FTZ R99, R140, R99 ;  /* 0x000000638c637221 */ /* 0x000fe20000010000 */
[----:B------:R-:W-:Y:S01]  /*4090*/  FADD.FTZ R101, R2, R101 ;  /* 0x0000006502657221 */ /* 0x000fe20000010000 */
[----:B-1----:R-:W-:-:S05]  /*40a0*/  @!P0 FADD.FTZ R129, R129, R152 ;  /* 0x0000009881818221 */ /* 0x002fca0000010000 */
[----:B------:R-:W0:Y:S01]  /*40b0*/  SHFL.DOWN PT, R150, R129, 0x2, 0x1f ;  /* 0x08401f0081967f89 */ /* 0x000e2200000e0000 */
[----:B--2---:R-:W-:Y:S01]  /*40c0*/  @!P0 FADD.FTZ R131, R131, R148 ;  /* 0x0000009483838221 */ /* 0x004fe20000010000 */
        /* <DEDUP_REMOVED lines=15> */
[----:B------:R-:W-:-:S04]  /*41c0*/  FMUL.FTZ R148, R29, R126 ;  /* 0x0000007e1d947220 */ /* 0x000fc80000410000 */
[----:B------:R-:W1:Y:S01]  /*41d0*/  SHFL.DOWN PT, R152, R131, 0x10, 0x1f ;  /* 0x0a001f0083987f89 */ /* 0x000e6200000e0000 */
[----:B------:R-:W-:-:S04]  /*41e0*/  FMUL.FTZ R148, R139, R148 ;  /* 0x000000948b947220 */ /* 0x000fc80000410000 */
[----:B------:R-:W-:Y:S01]  /*41f0*/  FFMA.FTZ R3, R111, R126, R148 ;  /* 0x0000007e6f037223 */ /* 0x000fe20000010094 */
[----:B------:R-:W-:Y:S01]  /*4200*/  FMUL.FTZ R126, R137, R120 ;  /* 0x00000078897e7220 */ /* 0x000fe20000410000 */
[----:B------:R-:W-:Y:S02]  /*4210*/  FMUL.FTZ R120, R127, R20 ;  /* 0x000000147f787220 */ /* 0x000fe40000410000 */
[----:B------:R-:W-:Y:S01]  /*4220*/  FADD.FTZ R102, R3, R102 ;  /* 0x0000006603667221 */ /* 0x000fe20000010000 */
[----:B------:R-:W-:Y:S01]  /*4230*/  FFMA.FTZ R127, R107, R122, R126 ;  /* 0x0000007a6b7f7223 */ /* 0x000fe2000001007e */
[----:B------:R-:W-:Y:S01]  /*4240*/  FMUL.FTZ R3, R29, R138 ;  /* 0x0000008a1d037220 */ /* 0x000fe20000410000 */
[----:B------:R-:W-:Y:S01]  /*4250*/  FFMA.FTZ R125, R113, R132, R120 ;  /* 0x00000084717d7223 */ /* 0x000fe20000010078 */
[C---:B------:R-:W-:Y:S01]  /*4260*/  FMUL.FTZ R122, R29.reuse, R134 ;  /* 0x000000861d7a7220 */ /* 0x040fe20000410000 */
[----:B------:R-:W-:Y:S01]  /*4270*/  FMUL.FTZ R120, R29, R136 ;  /* 0x000000881d787220 */ /* 0x000fe20000410000 */
[----:B------:R-:W-:Y:S01]  /*4280*/  FMUL.FTZ R3, R142, R3 ;  /* 0x000000038e037220 */ /* 0x000fe20000410000 */
[----:B0-----:R-:W-:Y:S01]  /*4290*/  @!P0 FADD.FTZ R129, R129, R150 ;  /* 0x0000009681818221 */ /* 0x001fe20000010000 */
[----:B------:R-:W-:Y:S01]  /*42a0*/  FMUL.FTZ R150, R29, R124 ;  /* 0x0000007c1d967220 */ /* 0x000fe20000410000 */
[----:B------:R-:W-:Y:S01]  /*42b0*/  FMUL.FTZ R122, R123, R122 ;  /* 0x0000007a7b7a7220 */ /* 0x000fe20000410000 */
[----:B------:R-:W-:Y:S01]  /*42c0*/  FMUL.FTZ R120, R121, R120 ;  /* 0x0000007879787220 */ /* 0x000fe20000410000 */
[----:B------:R-:W-:Y:S01]  /*42d0*/  FFMA.FTZ R138, R116, R138, R3 ;  /* 0x0000008a748a7223 */ /* 0x000fe20000010003 */
[----:B------:R-:W-:Y:S01]  /*42e0*/  MOV R21, R129 ;  /* 0x0000008100157202 */ /* 0x000fe20000000f00 */
[----:B------:R-:W-:Y:S01]  /*42f0*/  FMUL.FTZ R141, R141, R150 ;  /* 0x000000968d8d7220 */ /* 0x000fe20000410000 */
[----:B------:R-:W-:Y:S01]  /*4300*/  FFMA.FTZ R3, R115, R134, R122 ;  /* 0x0000008673037223 */ /* 0x000fe2000001007a */
[----:B-1----:R-:W-:Y:S01]  /*4310*/  @!P0 FADD.FTZ R131, R131, R152 ;  /* 0x0000009883838221 */ /* 0x002fe20000010000 */
[----:B------:R-:W-:Y:S01]  /*4320*/  FFMA.FTZ R120, R117, R136, R120 ;  /* 0x0000008875787223 */ /* 0x000fe20000010078 */
[----:B------:R-:W-:Y:S01]  /*4330*/  FFMA.FTZ R124, R110, R124, R141 ;  /* 0x0000007c6e7c7223 */ /* 0x000fe2000001008d */
        /* <DEDUP_REMOVED lines=17> */
.L_x_8744:
[----:B------:R-:W-:Y:S05]  /*4450*/  BSYNC B0 ;  /* 0x0000000000007941 */ /* 0x000fea0003800000 */
.L_x_8743:
        /* <DEDUP_REMOVED lines=14> */
.L_x_8740:
[----:B------:R-:W1:Y:S08]  /*4540*/  S2UR UR7, SR_CgaCtaId ;  /* 0x00000000000779c3 */ /* 0x000e700000008800 */
[----:B------:R-:W-:Y:S01]  /*4550*/  BAR.SYNC.DEFER_BLOCKING 0x0 ;  /* 0x0000000000007b1d */ /* 0x000fe20000010000 */
[----:B------:R-:W-:Y:S02]  /*4560*/  F2FP.F16.F32.PACK_AB R99, R99, R101 ;  /* 0x000000656363723e */ /* 0x000fe400000000ff */
[----:B------:R-:W-:-:S02]  /*4570*/  F2FP.F16.F32.PACK_AB R97, R97, R108 ;  /* 0x0000006c6161723e */ /* 0x000fc400000000ff */
[----:B------:R-:W-:Y:S01]  /*4580*/  F2FP.F16.F32.PACK_AB R95, R95, R106 ;  /* 0x0000006a5f5f723e */ /* 0x000fe200000000ff */
[----:B------:R-:W-:Y:S01]  /*4590*/  UMOV UR5, 0x400 ;  /* 0x0000040000057882 */ /* 0x000fe20000000000 */
[----:B------:R-:W-:Y:S01]  /*45a0*/  F2FP.F16.F32.PACK_AB R93, R93, R104 ;  /* 0x000000685d5d723e */ /* 0x000fe200000000ff */
[----:B------:R-:W-:Y:S01]  /*45b0*/  ULDC UR9, c[0x0][0x218] ;  /* 0x0000860000097ab9 */ /* 0x000fe20000000800 */
[----:B0-----:R-:W-:Y:S01]  /*45c0*/  PRMT R20, R99, 0x7632, R20 ;  /* 0x0000763263147816 */ /* 0x001fe20000000014 */
[----:B------:R-:W0:Y:S01]  /*45d0*/  LDC.64 R14, c[0x0][0x388] ;  /* 0x0000e200ff0e7b82 */ /* 0x000e220000000a00 */
[----:B------:R-:W-:Y:S01]  /*45e0*/  PRMT R0, R97, 0x7632, R0 ;  /* 0x0000763261007816 */ /* 0x000fe20000000000 */
[----:B------:R-:W-:Y:S01]  /*45f0*/  BSSY B0, `(.L_x_8746) ;  /* 0x000002d000007945 */ /* 0x000fe20003800000 */
[----:B------:R-:W-:Y:S02]  /*4600*/  PRMT R2, R95, 0x7632, R2 ;  /* 0x000076325f027816 */ /* 0x000fe40000000002 */
[----:B------:R-:W-:-:S02]  /*4610*/  PRMT R3, R93, 0x7632, R3 ;  /* 0x000076325d037816 */ /* 0x000fc40000000003 */
[----:B------:R-:W-:Y:S02]  /*4620*/  IADD3 R16, -R10, UR9, RZ ;  /* 0x000000090a107c10 */ /* 0x000fe4000fffe1ff */
[----:B------:R-:W-:Y:S01]  /*4630*/  IADD3 R49, P2, R49, -0x1c0, RZ ;  /* 0xfffffe4031317810 */ /* 0x000fe20007f5e0ff */
[----:B-1----:R-:W-:Y:S01]  /*4640*/  ULEA UR5, UR7, UR5, 0x18 ;  /* 0x0000000507057291 */ /* 0x002fe2000f8ec03f */
        /* <DEDUP_REMOVED lines=10> */
[----:B0-----:R-:W-:-:S03]  /*46f0*/  IMAD R2, R14, UR17, RZ ;  /* 0x000000110e027c24 */ /* 0x001fc6000f8e02ff */
[----:B------:R-:W-:Y:S01]  /*4700*/  LDS.U16 R19, [R47+0x40] ;  /* 0x000040002f137984 */ /* 0x000fe20000000400 */
[----:B------:R-:W-:Y:S02]  /*4710*/  IMAD R15, R15, UR16, R2 ;  /* 0x000000100f0f7c24 */ /* 0x000fe4000f8e0202 */
[----:B-1----:R-:W-:Y:S01]  /*4720*/  IMAD.WIDE.U32 R2, R14, UR16, RZ ;  /* 0x000000100e027c25 */ /* 0x002fe2000f8e00ff */
[----:B------:R-:W-:Y:S04]  /*4730*/  LDS.U16 R21, [R46+0x80] ;  /* 0x000080002e157984 */ /* 0x000fe80000000400 */
[----:B------:R-:W-:Y:S01]  /*4740*/  LDS.U16 R23, [R45+0xc0] ;  /* 0x0000c0002d177984 */ /* 0x000fe20000000400 */
[----:B------:R-:W-:-:S03]  /*4750*/  IADD3 R33, R3, R15, RZ ;  /* 0x0000000f03217210 */ /* 0x000fc60007ffe0ff */
        /* <DEDUP_REMOVED lines=10> */
[----:B------:R-:W-:Y:S01]  /*4800*/  IMAD.MOV.U32 R10, RZ, RZ, R12 ;  /* 0x000000ffff0a7224 */ /* 0x000fe200078e000c */
[----:B------:R-:W-:-:S03]  /*4810*/  ULDC.64 UR10, c[0x0][0x390] ;  /* 0x0000e400000a7ab9 */ /* 0x000fc60000000a00 */
        /* <DEDUP_REMOVED lines=10> */
.L_x_8747:
[----:B------:R-:W-:Y:S05]  /*48c0*/  BSYNC B0 ;  /* 0x0000000000007941 */ /* 0x000fea0003800000 */
.L_x_8746:
        /* <DEDUP_REMOVED lines=13> */
[----:B------:R-:W-:Y:S02]  /*49a0*/  LEA R2, P0, R14, R10, 0x1 ;  /* 0x0000000a0e027211 */ /* 0x000fe400078008ff */
        /* <DEDUP_REMOVED lines=8> */
[----:B------:R-:W-:Y:S01]  /*4a30*/  @!P5 STG.E.U16 desc[UR14][R2.64+0x40], R21 ;  /* 0x000040150200d986 */ /* 0x000fe2000c10150e */
[----:B------:R-:W-:Y:S01]  /*4a40*/  F2FP.F16.F32.PACK_AB R0, R98, R85 ;  /* 0x000000556200723e */ /* 0x000fe200000000ff */
[----:B------:R-:W-:Y:S01]  /*4a50*/  FADD.FTZ R85, R85, R68 ;  /* 0x0000004455557221 */ /* 0x000fe20000010000 */
[----:B------:R-:W-:Y:S01]  /*4a60*/  F2FP.F16.F32.PACK_AB R10, R100, R87 ;  /* 0x00000057640a723e */ /* 0x000fe200000000ff */
[----:B------:R-:W-:Y:S01]  /*4a70*/  @!P4 STG.E.U16 desc[UR14][R2.64+0x80], R23 ;  /* 0x000080170200c986 */ /* 0x000fe2000c10150e */
[C---:B------:R-:W-:Y:S01]  /*4a80*/  PRMT R20, R0.reuse, 0x7610, R20 ;  /* 0x0000761000147816 */ /* 0x040fe20000000014 */
[----:B------:R-:W-:Y:S01]  /*4a90*/  FADD.FTZ R98, R85, R98 ;  /* 0x0000006255627221 */ /* 0x000fe20000010000 */
[----:B------:R-:W-:Y:S01]  /*4aa0*/  PRMT R11, R0, 0x7632, R11 ;  /* 0x00007632000b7816 */ /* 0x000fe2000000000b */
[----:B------:R0:W-:Y:S01]  /*4ab0*/  @!P3 STG.E.U16 desc[UR14][R2.64+0xc0], R25 ;  /* 0x0000c0190200b986 */ /* 0x0001e2000c10150e */
[----:B------:R-:W-:Y:S01]  /*4ac0*/  F2FP.F16.F32.PACK_AB R0, R102, R89 ;  /* 0x000000596600723e */ /* 0x000fe200000000ff */
[----:B------:R-:W-:Y:S01]  /*4ad0*/  FADD.FTZ R87, R98, R87 ;  /* 0x0000005762577221 */ /* 0x000fe20000010000 */
[----:B------:R-:W-:Y:S01]  /*4ae0*/  PRMT R14, R10, 0x7632, R14 ;  /* 0x000076320a0e7816 */ /* 0x000fe2000000000e */
[----:B------:R-:W-:Y:S01]  /*4af0*/  @!P2 STG.E.U16 desc[UR14][R2.64+0x100], R27 ;  /* 0x0001001b0200a986 */ /* 0x000fe2000c10150e */
[----:B------:R-:W-:Y:S01]  /*4b00*/  PRMT R18, R0, 0x7632, R18 ;  /* 0x0000763200127816 */ /* 0x000fe20000000012 */
[----:B------:R-:W-:-:S02]  /*4b10*/  FADD.FTZ R100, R87, R100 ;  /* 0x0000006457647221 */ /* 0x000fc40000010000 */
[----:B------:R-:W-:Y:S02]  /*4b20*/  @!P0 STG.E.U16 desc[UR14][R2.64+0x140], R29 ;  /* 0x0001401d02008986 */ /* 0x000fe4000c10150e */
[----:B------:R-:W-:Y:S02]  /*4b30*/  FADD.FTZ R89, R100, R89 ;  /* 0x0000005964597221 */ /* 0x000fe40000010000 */
[----:B------:R1:W-:Y:S01]  /*4b40*/  @!P6 STG.E.U16 desc[UR14][R2.64+0x180], R31 ;  /* 0x0001801f0200e986 */ /* 0x0003e2000c10150e */
[----:B0-----:R-:W0:Y:S01]  /*4b50*/  LDC.64 R24, c[0x0][0x3a8] ;  /* 0x0000ea00ff187b82 */ /* 0x001e220000000a00 */
[----:B------:R-:W-:-:S07]  /*4b60*/  FADD.FTZ R102, R89, R102 ;  /* 0x0000006659667221 */ /* 0x000fce0000010000 */
[----:B------:R-:W-:Y:S01]  /*4b70*/  BAR.SYNC.DEFER_BLOCKING 0x0 ;  /* 0x0000000000007b1d */ /* 0x000fe20000010000 */
[----:B-1----:R-:W-:Y:S01]  /*4b80*/  F2FP.F16.F32.PACK_AB R3, R114, R91 ;  /* 0x0000005b7203723e */ /* 0x002fe200000000ff */
[----:B------:R-:W-:-:S03]  /*4b90*/  FADD.FTZ R91, R102, R91 ;  /* 0x0000005b665b7221 */ /* 0x000fc60000010000 */
[----:B------:R-:W-:Y:S01]  /*4ba0*/  PRMT R2, R3, 0x7632, R2 ;  /* 0x0000763203027816 */ /* 0x000fe20000000002 */
        /* <DEDUP_REMOVED lines=40> */
.L_x_8749:
[----:B------:R-:W-:Y:S05]  /*4e30*/  BSYNC B0 ;  /* 0x0000000000007941 */ /* 0x000fea0003800000 */
.L_x_8748:
[----:B------:R-:W-:Y:S01]  /*4e40*/  MOV R3, R23 ;  /* 0x0000001700037202 */ /* 0x000fe20000000f00 */
[----:B------:R-:W-:Y:S01]  /*4e50*/  ULDC.64 UR10, c[0x0][0x3b0] ;  /* 0x0000ec00000a7ab9 */ /* 0x000fe20000000a00 */
[----:B------:R-:W-:Y:S01]  /*4e60*/  ULDC.64 UR12, c[0x0][0x3f0] ;  /* 0x0000fc00000c7ab9 */ /* 0x000fe20000000a00 */
[----:B0-----:R-:W-:Y:S01]  /*4e70*/  IMAD R12, R72, UR10, RZ ;  /* 0x0000000a480c7c24 */ /* 0x001fe2000f8e02ff */
[----:B------:R-:W-:Y:S01]  /*4e80*/  IADD3 R10, P1, R49, UR12, RZ ;  /* 0x0000000c310a7c10 */ /* 0x000fe2000ff3e0ff */
[----:B------:R-:W-:Y:S01]  /*4e90*/  IMAD.WIDE.U32 R2, R75, UR10, R2 ;  /* 0x0000000a4b027c25 */ /* 0x000fe2000f8e0002 */
[-C--:B------:R-:W-:Y:S01]  /*4ea0*/  ISETP.GE.AND P4, PT, R53, R0.reuse, PT ;  /* 0x000000003500720c */ /* 0x080fe20003f86270 */
[----:B------:R-:W-:Y:S01]  /*4eb0*/  UIADD3 UR4, UR4, -0x100, URZ ;  /* 0xffffff0004047890 */ /* 0x000fe2000fffe03f */
        /* <DEDUP_REMOVED lines=28> */
.L_x_8734:
        /* <DEDUP_REMOVED lines=26> */
.L_x_8752:
[----:B------:R-:W-:Y:S05]  /*5220*/  BSYNC B0 ;  /* 0x0000000000007941 */ /* 0x000fea0003800000 */
.L_x_8751:
        /* <DEDUP_REMOVED lines=29> */
.L_x_8754:
[----:B0-----:R-:W0:Y:S02]  /*5400*/  S2R R21, SR_TID.X ;  /* 0x0000000000157919 */ /* 0x001e240000002100 */
.L_x_8755:
[----:B------:R-:W-:Y:S05]  /*5410*/  BSYNC B0 ;  /* 0x0000000000007941 */ /* 0x000fea0003800000 */
.L_x_8753:
        /* <DEDUP_REMOVED lines=8> */
[C---:B------:R-:W-:Y:S01]  /*54a0*/  IMAD.WIDE.U32 R2, R75.reuse, UR6, RZ ;  /* 0x000000064b027c25 */ /* 0x040fe2000f8e00ff */
[----:B------:R-:W-:Y:S01]  /*54b0*/  ULDC.64 UR18, c[0x0][0x268] ;  /* 0x00009a0000127ab9 */ /* 0x000fe20000000a00 */
[----:B------:R-:W-:Y:S01]  /*54c0*/  BSSY B0, `(.L_x_8756) ;  /* 0x0000057000007945 */ /* 0x000fe20003800000 */
[----:B------:R-:W-:Y:S01]  /*54d0*/  UMOV UR4, 0x400 ;  /* 0x0000040000047882 */ /* 0x000fe20000000000 */
[----:B------:R-:W-:Y:S01]  /*54e0*/  IMAD R31, R75, UR7, R0 ;  /* 0x000000074b1f7c24 */ /* 0x000fe2000f8e0200 */
[----:B------:R-:W-:Y:S01]  /*54f0*/  ULDC.64 UR6, c[0x0][0x358] ;  /* 0x0000d60000067ab9 */ /* 0x000fe20000000a00 */
[C---:B-12---:R-:W-:Y:S01]  /*5500*/  IMAD R4, R72.reuse, UR10, RZ ;  /* 0x0000000a48047c24 */ /* 0x046fe2000f8e02ff */
[----:B------:R-:W-:Y:S01]  /*5510*/  ULDC.64 UR30, c[0x0][0x2d8] ;  /* 0x0000b600001e7ab9 */ /* 0x000fe20000000a00 */
[C---:B------:R-:W-:Y:S01]  /*5520*/  IMAD R0, R72.reuse, UR6, RZ ;  /* 0x0000000648007c24 */ /* 0x040fe2000f8e02ff */
[----:B------:R-:W-:Y:S01]  /*5530*/  IADD3 R31, R3, R31, RZ ;  /* 0x0000001f031f7210 */ /* 0x000fe20007ffe0ff */
[C---:B---3--:R-:W-:Y:S01]  /*5540*/  IMAD R8, R72.reuse, UR8, RZ ;  /* 0x0000000848087c24 */ /* 0x048fe2000f8e02ff */
[----:B------:R-:W-:Y:S01]  /*5550*/  ULDC.64 UR26, c[0x0][0x2e0] ;  /* 0x0000b800001a7ab9 */ /* 0x000fe20000000a00 */
[----:B------:R-:W-:Y:S01]  /*5560*/  IMAD R72, R72, UR18, RZ ;  /* 0x0000001248487c24 */ /* 0x000fe2000f8e02ff */
[----:B------:R-:W-:Y:S01]  /*5570*/  ULDC.64 UR28, c[0x0][0x250] ;  /* 0x00009400001c7ab9 */ /* 0x000fe20000000a00 */
[C---:B------:R-:W-:Y:S01]  /*5580*/  IMAD R9, R75.reuse, UR11, R4 ;  /* 0x0000000b4b097c24 */ /* 0x040fe2000f8e0204 */
[----:B------:R-:W-:Y:S01]  /*5590*/  ULDC.64 UR24, c[0x0][0x270] ;  /* 0x00009c0000187ab9 */ /* 0x000fe20000000a00 */
[C---:B------:R-:W-:Y:S01]  /*55a0*/  IMAD.WIDE.U32 R16, R75.reuse, UR10, RZ ;  /* 0x0000000a4b107c25 */ /* 0x040fe2000f8e00ff */
[----:B------:R-:W-:Y:S01]  /*55b0*/  ULDC.64 UR10, c[0x0][0x3c0] ;  /* 0x0000f000000a7ab9 */ /* 0x000fe20000000a00 */
[----:B------:R-:W-:Y:S01]  /*55c0*/  ULDC.64 UR12, c[0x0][0x360] ;  /* 0x0000d800000c7ab9 */ /* 0x000fe20000000a00 */
[----:B------:R-:W-:Y:S01]  /*55d0*/  ULDC.64 UR16, c[0x0][0x3c8] ;  /* 0x0000f20000107ab9 */ /* 0x000fe20000000a00 */
[----:B------:R-:W-:Y:S01]  /*55e0*/  IMAD.WIDE.U32 R4, R75, UR6, RZ ;  /* 0x000000064b047c25 */ /* 0x000fe2000f8e00ff */
[----:B------:R-:W-:Y:S01]  /*55f0*/  IADD3 R37, R17, R9, RZ ;  /* 0x0000000911257210 */ /* 0x000fe20007ffe0ff */
[----:B------:R-:W-:Y:S01]  /*5600*/  ULDC UR6, c[0x0][0x0] ;  /* 0x0000000000067ab9 */ /* 0x000fe20000000800 */
[----:B0-----:R-:W-:Y:S01]  /*5610*/  ULEA UR4, UR5, UR4, 0x18 ;  /* 0x0000000405047291 */ /* 0x001fe2000f8ec03f */
[C---:B------:R-:W-:Y:S01]  /*5620*/  IMAD R29, R75.reuse, UR7, R0 ;  /* 0x000000074b1d7c24 */ /* 0x040fe2000f8e0200 */
[----:B------:R-:W-:Y:S01]  /*5630*/  ULDC.64 UR20, c[0x0][0x3d0] ;  /* 0x0000f40000147ab9 */ /* 0x000fe20000000a00 */
[----:B------:R-:W-:-:S03]  /*5640*/  IMAD.WIDE.U32 R6, R75, UR8, RZ ;  /* 0x000000084b067c25 */ /* 0x000fc6000f8e00ff */
[----:B------:R-:W-:Y:S01]  /*5650*/  IADD3 R29, R5, R29, RZ ;  /* 0x0000001d051d7210 */ /* 0x000fe20007ffe0ff */
[C---:B------:R-:W-:Y:S01]  /*5660*/  IMAD R27, R75.reuse, UR9, R8 ;  /* 0x000000094b1b7c24 */ /* 0x040fe2000f8e0208 */
[----:B------:R-:W-:Y:S01]  /*5670*/  ULDC.64 UR8, c[0x0][0x340] ;  /* 0x0000d00000087ab9 */ /* 0x000fe20000000a00 */
[C---:B------:R-:W-:Y:S02]  /*5680*/  IMAD R11, R75.reuse, UR19, R72 ;  /* 0x000000134b0b7c24 */ /* 0x040fe4000f8e0248 */
[----:B------:R-:W-:Y:S01]  /*5690*/  IMAD.WIDE.U32 R18, R75, UR18, RZ ;  /* 0x000000124b127c25 */ /* 0x000fe2000f8e00ff */
[----:B------:R-:W-:Y:S01]  /*56a0*/  IADD3 R27, R7, R27, RZ ;  /* 0x0000001b071b7210 */ /* 0x000fe20007ffe0ff */
[----:B------:R-:W-:Y:S02]  /*56b0*/  ULDC.64 UR18, c[0x0][0x380] ;  /* 0x0000e00000127ab9 */ /* 0x000fe40000000a00 */
[----:B------:R-:W-:-:S07]  /*56c0*/  IMAD.IADD R39, R19, 0x1, R11 ;  /* 0x0000000113277824 */ /* 0x000fce00078e020b */
.L_x_8757:
        /* <DEDUP_REMOVED lines=55> */
.L_x_8756:
[----:B------:R-:W-:Y:S05]  /*5a40*/  EXIT ;  /* 0x000000000000794d */ /* 0x000fea0003800000 */
.L_x_8758:
        /* <DEDUP_REMOVED lines=11> */
.L_x_11009:


//--------------------- .text._Z25selective_scan_bwd_kernelI32Selective_Scan_bwd_kernel_traitsILi32ELi8ELb0ELb0ELb0ELb1ELb0EN3c104HalfEfEEv12SSMParamsBwd --------------------------
	.section	.text._Z25selective_scan_bwd_kernelI32Selective_Scan_bwd_kernel_traitsILi32ELi8ELb0ELb0ELb0ELb1ELb0EN3c104HalfEfEEv12SSMParamsBwd,"ax",@progbits
	.align	128
        .global         _Z25selective_scan_bwd_kernelI32Selective_Scan_bwd_kernel_traitsILi32ELi8ELb0ELb0ELb0ELb1ELb0EN3c104HalfEfEEv12SSMParamsBwd
        .type           _Z25selective_scan_bwd_kernelI32Selective_Scan_bwd_kernel_traitsILi32ELi8ELb0ELb0ELb0ELb1ELb0EN3c104HalfEfEEv12SSMParamsBwd,@function
        .size           _Z25selective_scan_bwd_kernelI32Selective_Scan_bwd_kernel_traitsILi32ELi8ELb0ELb0ELb0ELb1ELb0EN3c104HalfEfEEv12SSMParamsBwd,(.L_x_11010 - _Z25selective_scan_bwd_kernelI32Selective_Scan_bwd_kernel_traitsILi32ELi8ELb0ELb0ELb0ELb1ELb0EN3c104HalfEfEEv12SSMParamsBwd)
        .other          _Z25selective_scan_bwd_kernelI32Selective_Scan_bwd_kernel_traitsILi32ELi8ELb0ELb0ELb0ELb1ELb0EN3c104HalfEfEEv12SSMParamsBwd,@"STO_CUDA_ENTRY STV_DEFAULT"
_Z25selective_scan_bwd_kernelI32Selective_Scan_bwd_kernel_traitsILi32ELi8ELb0ELb0ELb0ELb1ELb0EN3c104HalfEfEEv12SSMParamsBwd:
.text._Z25selective_scan_bwd_kernelI32Selective_Scan_bwd_kernel_traitsILi32ELi8ELb0ELb0ELb0ELb1ELb0EN3c104HalfEfEEv12SSMParamsBwd:
[----:B------:R-:W-:Y:S08]  /*0000*/  LDC R1, c[0x0][0x28] ;  /* 0x00000a00ff017b82 */ /* 0x000ff00000000800 */
[----:B------:R-:W0:Y:S01]  /*0010*/  LDC.64 R2, c[0x0][0x2e8] ;  /* 0x0000ba00ff027b82 */ /* 0x000e220000000a00 */
[----:B------:R-:W1:Y:S01]  /*0020*/  S2R R35, SR_CTAID.Y ;  /* 0x0000000000237919 */ /* 0x000e620000002600 */
[----:B------:R-:W-:Y:S01]  /*0030*/  HFMA2.MMA R37, -RZ, RZ, 0, 0 ;  /* 0x00000000ff257435 */ /* 0x000fe200000001ff */
[----:B------:R-:W-:Y:S01]  /*0040*/  ULDC.64 UR12, c[0x0][0x208] ;  /* 0x00008200000c7ab9 */ /* 0x000fe20000000a00 */
[----:B------:R-:W-:Y:S01]  /*0050*/  ULDC.64 UR8, c[0x0][0x280] ;  /* 0x0000a00000087ab9 */ /* 0x000fe20000000a00 */
[----:B------:R-:W-:Y:S01]  /*0060*/  CS2R R38, SRZ ;  /* 0x0000000000267805 */ /* 0x000fe2000001ff00 */
        /* <DEDUP_REMOVED lines=9> */
[----:B------:R-:W-:-:S03]  /*0100*/  ISETP.NE.AND.EX P1, PT, R5, RZ, PT, P1 ;  /* 0x000000ff0500720c */ /* 0x000fc60003f25310 */
[C---:B------:R-:W-:Y:S02]  /*0110*/  @P0 LEA R2, P2, R35.reuse, R2, 0x2 ;  /* 0x0000000223020211 */ /* 0x040fe400078410ff */
[----:B------:R-:W1:Y:S01]  /*0120*/  LDC R25, c[0x0][0x224] ;  /* 0x00008900ff197b82 */ /* 0x000e620000000800 */
[----:B---3--:R-:W-:Y:S01]  /*0130*/  USHF.R.S32.HI UR14, URZ, 0x1f, UR15 ;  /* 0x0000001f3f0e7899 */ /* 0x008fe2000801140f */
[----:B------:R-:W-:-:S06]  /*0140*/  @P0 LEA.HI.X R3, R35, R3, R36, 0x2, P2 ;  /* 0x0000000323030211 */ /* 0x000fcc00010f1424 */
[----:B------:R-:W3:Y:S01]  /*0150*/  LDC.64 R10, c[0x0][0x298] ;  /* 0x0000a600ff0a7b82 */ /* 0x000ee20000000a00 */
[----:B------:R4:W5:Y:S01]  /*0160*/  @P0 LDG.E R37, desc[UR12][R2.64] ;  /* 0x0000000c02250981 */ /* 0x000962000c1e1900 */
[----:B------:R-:W-:Y:S01]  /*0170*/  UIMAD UR6, UR14, UR8, URZ ;  /* 0x000000080e0672a4 */ /* 0x000fe2000f8e023f */
[----:B0-----:R-:W-:Y:S01]  /*0180*/  ISETP.NE.U32.AND P0, PT, R8, RZ, PT ;  /* 0x000000ff0800720c */ /* 0x001fe20003f05070 */
[----:B------:R-:W-:Y:S01]  /*0190*/  UIMAD.WIDE.U32 UR4, UR15, UR8, URZ ;  /* 0x000000080f0472a5 */ /* 0x000fe2000f8e003f */
[----:B------:R-:W-:Y:S01]  /*01a0*/  @P1 LEA R4, P3, R35, R4, 0x2 ;  /* 0x0000000423041211 */ /* 0x000fe200078610ff */
[----:B------:R-:W-:Y:S01]  /*01b0*/  UIMAD UR6, UR15, UR9, UR6 ;  /* 0x000000090f0672a4 */ /* 0x000fe2000f8e0206 */
[----:B------:R-:W-:Y:S01]  /*01c0*/  ISETP.NE.AND.EX P0, PT, R9, RZ, PT, P0 ;  /* 0x000000ff0900720c */ /* 0x000fe20003f05300 */
[----:B------:R-:W0:Y:S01]  /*01d0*/  LDC.64 R14, c[0x0][0x3d8] ;  /* 0x0000f600ff0e7b82 */ /* 0x000e220000000a00 */
[----:B--2---:R-:W-:Y:S01]  /*01e0*/  IMAD R0, R36, R6, RZ ;  /* 0x0000000624007224 */ /* 0x004fe200078e02ff */
[----:B------:R-:W-:Y:S01]  /*01f0*/  UIADD3 UR5, UR5, UR6, URZ ;  /* 0x0000000605057290 */ /* 0x000fe2000fffe03f */
[C---:B------:R-:W-:Y:S01]  /*0200*/  @P1 LEA.HI.X R5, R35.reuse, R5, R36, 0x2, P3 ;  /* 0x0000000523051211 */ /* 0x040fe200018f1424 */
[----:B------:R-:W-:Y:S01]  /*0210*/  ULDC.64 UR8, c[0x0][0x290] ;  /* 0x0000a40000087ab9 */ /* 0x000fe20000000a00 */
[----:B------:R-:W-:-:S03]  /*0220*/  IMAD R0, R35, R7, R0 ;  /* 0x0000000723007224 */ /* 0x000fc600078e0200 */
[----:B------:R-:W2:Y:S01]  /*0230*/  LDC.64 R22, c[0x0][0x3f8] ;  /* 0x0000fe00ff167b82 */ /* 0x000ea20000000a00 */
[----:B----4-:R-:W-:Y:S01]  /*0240*/  IMAD.WIDE.U32 R2, R35, R6, UR4 ;  /* 0x0000000423027e25 */ /* 0x010fe2000f8e0006 */
[----:B-1----:R-:W-:Y:S01]  /*0250*/  LEA R7, R25, 0xffffff00, 0x8 ;  /* 0xffffff0019077811 */ /* 0x002fe200078e40ff */
[----:B------:R-:W-:Y:S01]  /*0260*/  UIMAD UR6, UR14, UR8, URZ ;  /* 0x000000080e0672a4 */ /* 0x000fe2000f8e023f */
[----:B------:R1:W5:Y:S02]  /*0270*/  @P1 LDG.E R38, desc[UR12][R4.64] ;  /* 0x0000000c04261981 */ /* 0x000364000c1e1900 */
[----:B------:R-:W-:Y:S02]  /*0280*/  SHF.R.S32.HI R9, RZ, 0x1f, R7 ;  /* 0x0000001fff097819 */ /* 0x000fe40000011407 */
[----:B------:R-:W4:Y:S01]  /*0290*/  @P0 LDC R20, c[0x0][0x214] ;  /* 0x00008500ff140b82 */ /* 0x000f220000000800 */
[----:B------:R-:W-:Y:S01]  /*02a0*/  IADD3 R49, P1, R7, R2, RZ ;  /* 0x0000000207317210 */ /* 0x000fe20007f3e0ff */
[----:B---3--:R-:W-:Y:S01]  /*02b0*/  IMAD R2, R36, R10, RZ ;  /* 0x0000000a24027224 */ /* 0x008fe200078e02ff */
[----:B------:R-:W-:-:S02]  /*02c0*/  UIMAD.WIDE.U32 UR4, UR15, UR8, URZ ;  /* 0x000000080f0472a5 */ /* 0x000fc4000f8e003f */
[----:B------:R-:W-:Y:S01]  /*02d0*/  UIMAD UR6, UR15, UR9, UR6 ;  /* 0x000000090f0672a4 */ /* 0x000fe2000f8e0206 */
[----:B------:R-:W-:Y:S01]  /*02e0*/  IADD3.X R6, R9, R3, R0, P1, !PT ;  /* 0x0000000309067210 */ /* 0x000fe20000ffe400 */
[----:B------:R-:W-:Y:S01]  /*02f0*/  IMAD R0, R35, R11, R2 ;  /* 0x0000000b23007224 */ /* 0x000fe200078e0202 */
[----:B------:R-:W3:Y:S01]  /*0300*/  LDC.64 R12, c[0x0][0x330] ;  /* 0x0000cc00ff0c7b82 */ /* 0x000ee20000000a00 */
[----:B------:R-:W-:Y:S01]  /*0310*/  UIADD3 UR5, UR5, UR6, URZ ;  /* 0x0000000605057290 */ /* 0x000fe2000fffe03f */
[----:B0-----:R-:W-:-:S06]  /*0320*/  ISETP.NE.U32.AND P1, PT, R14, RZ, PT ;  /* 0x000000ff0e00720c */ /* 0x001fcc0003f25070 */
[----:B------:R-:W0:Y:S01]  /*0330*/  @P0 LDC R11, c[0x0][0x21c] ;  /* 0x00008700ff0b0b82 */ /* 0x000e220000000800 */
[----:B------:R-:W-:Y:S01]  /*0340*/  IMAD.WIDE.U32 R2, R35, R10, UR4 ;  /* 0x0000000423027e25 */ /* 0x000fe2000f8e000a */
[----:B------:R-:W-:-:S06]  /*0350*/  ISETP.NE.AND.EX P1, PT, R15, RZ, PT, P1 ;  /* 0x000000ff0f00720c */ /* 0x000fcc0003f25310 */
[----:B------:R-:W0:Y:S01]  /*0360*/  LDC.64 R28, c[0x0][0x2f8] ;  /* 0x0000be00ff1c7b82 */ /* 0x000e220000000a00 */
[----:B------:R-:W-:Y:S01]  /*0370*/  UIMAD UR8, UR14, UR10, URZ ;  /* 0x0000000a0e0872a4 */ /* 0x000fe2000f8e023f */
[----:B------:R-:W-:Y:S02]  /*0380*/  IADD3 R51, P3, R7, R2, RZ ;  /* 0x0000000207337210 */ /* 0x000fe40007f7e0ff */
[----:B--2---:R-:W-:-:S04]  /*0390*/  ISETP.NE.U32.AND P2, PT, R22, RZ, PT ;  /* 0x000000ff1600720c */ /* 0x004fc80003f45070 */
[----:B------:R-:W2:Y:S01]  /*03a0*/  LDC.64 R26, c[0x0][0x2f0] ;  /* 0x0000bc00ff1a7b82 */ /* 0x000ea20000000a00 */
[----:B------:R-:W-:Y:S01]  /*03b0*/  UIMAD.WIDE.U32 UR6, UR15, UR10, URZ ;  /* 0x0000000a0f0672a5 */ /* 0x000fe2000f8e003f */
[----:B------:R-:W-:Y:S01]  /*03c0*/  IADD3.X R2, R9, R3, R0, P3, !PT ;  /* 0x0000000309027210 */ /* 0x000fe20001ffe400 */
[----:B------:R-:W-:-:S05]  /*03d0*/  UIMAD UR8, UR15, UR11, UR8 ;  /* 0x0000000b0f0872a4 */ /* 0x000fca000f8e0208 */
[----:B------:R-:W2:Y:S01]  /*03e0*/  LDC.64 R52, c[0x0][0x3b8] ;  /* 0x0000ee00ff347b82 */ /* 0x000ea20000000a00 */
[----:B------:R-:W-:Y:S01]  /*03f0*/  ISETP.NE.AND.EX P2, PT, R23, RZ, PT, P2 ;  /* 0x000000ff1700720c */ /* 0x000fe20003f45320 */
[----:B----4-:R-:W-:Y:S01]  /*0400*/  @P0 IMAD R0, R20, UR15, R35 ;  /* 0x0000000f14000c24 */ /* 0x010fe2000f8e0223 */
[----:B------:R-:W-:Y:S01]  /*0410*/  HFMA2.MMA R21, -RZ, RZ, 0, 0 ;  /* 0x00000000ff157435 */ /* 0x000fe200000001ff */
[----:B------:R-:W-:-:S04]  /*0420*/  UIADD3 UR7, UR7, UR8, URZ ;  /* 0x0000000807077290 */ /* 0x000fc8000fffe03f */
[----:B------:R-:W4:Y:S01]  /*0430*/  @P0 LDC.64 R16, c[0x0][0x310] ;  /* 0x0000c400ff100b82 */ /* 0x000f220000000a00 */
[----:B------:R-:W-:Y:S01]  /*0440*/  MOV R8, RZ ;  /* 0x000000ff00087202 */ /* 0x000fe20000000f00 */
[----:B------:R-:W-:Y:S01]  /*0450*/  @P0 IMAD R0, R0, R25, RZ ;  /* 0x0000001900000224 */ /* 0x000fe200078e02ff */
[C---:B------:R-:W-:Y:S01]  /*0460*/  @P1 LEA R8, P3, R35.reuse, R14, 0x2 ;  /* 0x0000000e23081211 */ /* 0x040fe200078610ff */
[----:B------:R-:W-:Y:S01]  /*0470*/  ULDC.64 UR4, c[0x0][0x268] ;  /* 0x00009a0000047ab9 */ /* 0x000fe20000000a00 */
[-C--:B---3--:R-:W-:Y:S01]  /*0480*/  IMAD R10, R36, R12.reuse, RZ ;  /* 0x0000000c240a7224 */ /* 0x088fe200078e02ff */
[----:B------:R-:W-:Y:S02]  /*0490*/  CS2R R18, SRZ ;  /* 0x0000000000127805 */ /* 0x000fe4000001ff00 */
[C---:B------:R-:W-:Y:S01]  /*04a0*/  @P1 LEA.HI.X R21, R35.reuse, R15, R36, 0x2, P3 ;  /* 0x0000000f23151211 */ /* 0x040fe200018f1424 */
[----:B-1----:R-:W-:Y:S01]  /*04b0*/  IMAD.WIDE.U32 R4, R35, R12, UR6 ;  /* 0x0000000623047e25 */ /* 0x002fe2000f8e000c */
[----:B------:R-:W-:Y:S01]  /*04c0*/  ISETP.GE.AND P1, PT, R25, 0x1, PT ;  /* 0x000000011900780c */ /* 0x000fe20003f26270 */
[----:B------:R-:W-:Y:S01]  /*04d0*/  ULDC.64 UR6, c[0x0][0x358] ;  /* 0x0000d60000067ab9 */ /* 0x000fe20000000a00 */
[----:B0-----:R-:W-:Y:S01]  /*04e0*/  LEA R50, P3, R51, R28, 0x1 ;  /* 0x0000001c33327211 */ /* 0x001fe200078608ff */
[----:B------:R-:W-:Y:S01]  /*04f0*/  @P0 IMAD R3, R0, R11, RZ ;  /* 0x0000000b00030224 */ /* 0x000fe200078e02ff */
[----:B------:R-:W-:Y:S01]  /*0500*/  ULDC.64 UR8, c[0x0][0x338] ;  /* 0x0000ce0000087ab9 */ /* 0x000fe20000000a00 */
[C---:B------:R-:W-:Y:S01]  /*0510*/  IMAD R0, R36.reuse, UR4, RZ ;  /* 0x0000000424007c24 */ /* 0x040fe2000f8e02ff */
[----:B------:R-:W-:Y:S01]  /*0520*/  IADD3 R7, P5, R7, R4, RZ ;  /* 0x0000000407077210 */ /* 0x000fe20007fbe0ff */
[C---:B------:R-:W-:Y:S01]  /*0530*/  IMAD R10, R35.reuse, R13, R10 ;  /* 0x0000000d230a7224 */ /* 0x040fe200078e020a */
[C---:B------:R-:W-:Y:S01]  /*0540*/  @P2 LEA R18, P4, R35.reuse, R22, 0x2 ;  /* 0x0000001623122211 */ /* 0x040fe200078810ff */
[----:B------:R-:W-:Y:S01]  /*0550*/  IMAD R41, R35, UR5, R0 ;  /* 0x0000000523297c24 */ /* 0x000fe2000f8e0200 */
[----:B------:R-:W-:Y:S01]  /*0560*/  LEA.HI.X R51, R51, R29, R2, 0x1, P3 ;  /* 0x0000001d33337211 */ /* 0x000fe200018f0c02 */
[----:B------:R-:W-:-:S02]  /*0570*/  IMAD R2, R36, UR6, RZ ;  /* 0x0000000624027c24 */ /* 0x000fc4000f8e02ff */
[----:B------:R-:W-:Y:S01]  /*0580*/  IMAD R0, R36, UR8, RZ ;  /* 0x0000000824007c24 */ /* 0x000fe2000f8e02ff */
[----:B------:R-:W-:Y:S01]  /*0590*/  IADD3.X R54, R9, R5, R10, P5, !PT ;  /* 0x0000000509367210 */ /* 0x000fe20002ffe40a */
[C---:B------:R-:W-:Y:S01]  /*05a0*/  IMAD.WIDE.U32 R14, R35.reuse, UR4, RZ ;  /* 0x00000004230e7c25 */ /* 0x040fe2000f8e00ff */
[----:B------:R-:W-:Y:S02]  /*05b0*/  @P2 LEA.HI.X R19, R35, R23, R36, 0x2, P4 ;  /* 0x0000001723132211 */ /* 0x000fe400020f1424 */
[----:B--2---:R-:W-:Y:S01]  /*05c0*/  LEA R48, P2, R49, R26, 0x1 ;  /* 0x0000001a31307211 */ /* 0x004fe200078408ff */
[----:B------:R-:W-:Y:S01]  /*05d0*/  IMAD.WIDE.U32 R12, R35, UR6, RZ ;  /* 0x00000006230c7c25 */ /* 0x000fe2000f8e00ff */
[----:B------:R-:W-:-:S03]  /*05e0*/  LEA R52, P4, R7, R52, 0x1 ;  /* 0x0000003407347211 */ /* 0x000fc600078808ff */
[C---:B------:R-:W-:Y:S02]  /*05f0*/  IMAD R43, R35.reuse, UR7, R2 ;  /* 0x00000007232b7c24 */ /* 0x040fe4000f8e0202 */
[----:B------:R-:W-:-:S04]  /*0600*/  IMAD.WIDE.U32 R10, R35, UR8, RZ ;  /* 0x00000008230a7c25 */ /* 0x000fc8000f8e00ff */
[----:B------:R-:W-:Y:S01]  /*0610*/  IMAD R45, R35, UR9, R0 ;  /* 0x00000009232d7c24 */ /* 0x000fe2000f8e0200 */
[----:B------:R-:W-:Y:S01]  /*0620*/  LEA.HI.X R49, R49, R27, R6, 0x1, P2 ;  /* 0x0000001b31317211 */ /* 0x000fe200010f0c06 */
[----:B----4-:R-:W-:Y:S01]  /*0630*/  @P0 IMAD.WIDE R16, R3, 0x8, R16 ;  /* 0x0000000803100825 */ /* 0x010fe200078e0210 */
[----:B------:R-:W-:Y:S02]  /*0640*/  LEA.HI.X R54, R7, R53, R54, 0x1, P4 ;  /* 0x0000003507367211 */ /* 0x000fe400020f0c36 */
[----:B------:R-:W-:Y:S02]  /*0650*/  @!P0 CS2R R16, SRZ ;  /* 0x0000000000108805 */ /* 0x000fe4000001ff00 */
[----:B------:R-:W-:Y:S02]  /*0660*/  MOV R40, RZ ;  /* 0x000000ff00287202 */ /* 0x000fe40000000f00 */
[----:B------:R-:W-:Y:S02]  /*0670*/  IADD3 R41, R15, R41, RZ ;  /* 0x000000290f297210 */ /* 0x000fe40007ffe0ff */
[----:B------:R-:W-:-:S02]  /*0680*/  IADD3 R43, R13, R43, RZ ;  /* 0x0000002b0d2b7210 */ /* 0x000fc40007ffe0ff */
[----:B------:R-:W-:Y:S02]  /*0690*/  IADD3 R45, R11, R45, RZ ;  /* 0x0000002d0b2d7210 */ /* 0x000fe40007ffe0ff */
[----:B------:R-:W-:Y:S02]  /*06a0*/  MOV R9, R21 ;  /* 0x0000001500097202 */ /* 0x000fe40000000f00 */
[----:B------:R-:W-:Y:S02]  /*06b0*/  MOV R6, R18 ;  /* 0x0000001200067202 */ /* 0x000fe40000000f00 */
[----:B------:R-:W-:Y:S01]  /*06c0*/  MOV R7, R19 ;  /* 0x0000001300077202 */ /* 0x000fe20000000f00 */
[----:B------:R-:W-:Y:S06]  /*06d0*/  @!P1 BRA `(.L_x_8759) ;  /* 0x0000004800649947 */ /* 0x000fec0003800000 */
[----:B------:R-:W0:Y:S01]  /*06e0*/  LDC.64 R46, c[0x0][0x2e0] ;  /* 0x0000b800ff2e7b82 */ /* 0x000e220000000a00 */
[----:B------:R-:W1:Y:S01]  /*06f0*/  S2R R42, SR_TID.X ;  /* 0x00000000002a7919 */ /* 0x000e620000002100 */
[----:B------:R-:W-:Y:S01]  /*0700*/  UMOV UR4, 0x400 ;  /* 0x0000040000047882 */ /* 0x000fe20000000000 */
[----:B------:R-:W-:Y:S02]  /*0710*/  MOV R40, RZ ;  /* 0x000000ff00287202 */ /* 0x000fe40000000f00 */
[----:B------:R-:W-:-:S03]  /*0720*/  MOV R39, RZ ;  /* 0x000000ff00277202 */ /* 0x000fc60000000f00 */
[----:B------:R-:W2:Y:S08]  /*0730*/  S2UR UR5, SR_CgaCtaId ;  /* 0x00000000000579c3 */ /* 0x000eb00000008800 */
[----:B------:R-:W3:Y:S01]  /*0740*/  LDC R53, c[0x0][0x224] ;  /* 0x00008900ff357b82 */ /* 0x000ee20000000800 */
[C---:B0-----:R-:W-:Y:S02]  /*0750*/  LEA R44, P0, R14.reuse, R46, 0x2 ;  /* 0x0000002e0e2c7211 */ /* 0x041fe400078010ff */
[----:B------:R-:W0:Y:S02]  /*0760*/  S2R R46, SR_LANEID ;  /* 0x00000000002e7919 */ /* 0x000e240000000000 */
[----:B------:R-:W-:Y:S01]  /*0770*/  LEA.HI.X R47, R14, R47, R41, 0x2, P0 ;  /* 0x0000002f0e2f7211 */ /* 0x000fe200000f1429 */
[----:B--2---:R-:W-:Y:S01]  /*0780*/  ULEA UR4, UR5, UR4, 0x18 ;  /* 0x0000000405047291 */ /* 0x004fe2000f8ec03f */
[----:B-1----:R-:W-:-:S02]  /*0790*/  SHF.L.U32 R0, R42, 0x3, RZ ;  /* 0x000000032a007819 */ /* 0x002fc400000006ff */
[----:B------:R-:W-:Y:S02]  /*07a0*/  LOP3.LUT R136, R42, 0x1f, RZ, 0xc0, !PT ;  /* 0x0000001f2a887812 */ /* 0x000fe400078ec0ff */
[----:B------:R-:W-:Y:S02]  /*07b0*/  LOP3.LUT R55, R0, 0xffffff00, RZ, 0xc0, !PT ;  /* 0xffffff0000377812 */ /* 0x000fe400078ec0ff */
[----:B------:R-:W-:Y:S01]  /*07c0*/  MOV R57, UR4 ;  /* 0x0000000400397c02 */ /* 0x000fe20008000f00 */
[----:B------:R-:W-:Y:S01]  /*07d0*/  UMOV UR4, URZ ;  /* 0x0000003f00047c82 */ /* 0x000fe20008000000 */
        /* <DEDUP_REMOVED lines=8> */
[----:B---3--:R-:W-:-:S07]  /*0860*/  LOP3.LUT R64, R55, 0xe0, RZ, 0xfc, !PT ;  /* 0x000000e037407812 */ /* 0x008fce00078efcff */
.L_x_8786:
[----:B------:R-:W-:Y:S01]  /*0870*/  BAR.SYNC.DEFER_BLOCKING 0x0 ;  /* 0x0000000000007b1d */ /* 0x000fe20000010000 */
[----:B------:R-:W-:Y:S02]  /*0880*/  LEA R0, R53, 0xffffff00, 0x8 ;  /* 0xffffff0035007811 */ /* 0x000fe400078e40ff */
[C---:B------:R-:W-:Y:S02]  /*0890*/  SHF.L.U32 R65, R55.reuse, 0x1, RZ ;  /* 0x0000000137417819 */ /* 0x040fe400000006ff */
[----:B------:R-:W-:Y:S01]  /*08a0*/  SHF.L.U64.HI R66, R55, 0x1, R56 ;  /* 0x0000000137427819 */ /* 0x000fe20000010238 */
[----:B------:R-:W-:Y:S01]  /*08b0*/  ULDC UR5, c[0x0][0x218] ;  /* 0x0000860000057ab9 */ /* 0x000fe20000000800 */
[----:B-1----:R-:W-:Y:S01]  /*08c0*/  IADD3 R2, P3, R48, R65, RZ ;  /* 0x0000004130027210 */ /* 0x002fe20007f7e0ff */
[----:B------:R-:W-:Y:S01]  /*08d0*/  ULDC UR6, c[0x0][0x224] ;  /* 0x0000890000067ab9 */ /* 0x000fe20000000800 */
[----:B------:R-:W-:Y:S02]  /*08e0*/  IADD3 R30, -R0, UR5, RZ ;  /* 0x00000005001e7c10 */ /* 0x000fe4000fffe1ff */
[----:B------:R-:W-:-:S02]  /*08f0*/  PRMT R0, RZ, 0x7610, R0 ;  /* 0x00007610ff007816 */ /* 0x000fc40000000000 */
[-C--:B------:R-:W-:Y:S02]  /*0900*/  ISETP.GE.AND P0, PT, R55, R30.reuse, PT ;  /* 0x0000001e3700720c */ /* 0x080fe40003f06270 */
[-C--:B------:R-:W-:Y:S02]  /*0910*/  ISETP.GE.AND P1, PT, R58, R30.reuse, PT ;  /* 0x0000001e3a00720c */ /* 0x080fe40003f26270 */
[----:B------:R-:W-:Y:S02]  /*0920*/  ISETP.GE.AND P2, PT, R59, R30, PT ;  /* 0x0000001e3b00720c */ /* 0x000fe40003f46270 */
[----:B------:R-:W-:Y:S02]  /*0930*/  IADD3.X R3, R49, R66, RZ, P3, !PT ;  /* 0x0000004231037210 */ /* 0x000fe40001ffe4ff */
[----:B------:R-:W-:Y:S02]  /*0940*/  PRMT R5, RZ, 0x7610, R5 ;  /* 0x00007610ff057816 */ /* 0x000fe40000000005 */
[----:B------:R-:W-:-:S03]  /*0950*/  PRMT R4, RZ, 0x7610, R4 ;  /* 0x00007610ff047816 */ /* 0x000fc60000000004 */
[----:B------:R-:W2:Y:S01]  /*0960*/  @!P0 LDG.E.U16 R0, desc[UR12][R2.64] ;  /* 0x0000000c02008981 */ /* 0x000ea2000c1e1500 */
[----:B------:R-:W-:-:S03]  /*0970*/  ISETP.GE.AND P0, PT, R60, R30, PT ;  /* 0x0000001e3c00720c */ /* 0x000fc60003f06270 */
[----:B------:R-:W3:Y:S01]  /*0980*/  @!P1 LDG.E.U16 R5, desc[UR12][R2.64+0x40] ;  /* 0x0000400c02059981 */ /* 0x000ee2000c1e1500 */
[----:B------:R-:W-:-:S03]  /*0990*/  ISETP.GE.AND P1, PT, R61, R30, PT ;  /* 0x0000001e3d00720c */ /* 0x000fc60003f26270 */
[----:B------:R-:W4:Y:S01]  /*09a0*/  @!P2 LDG.E.U16 R4, desc[UR12][R2.64+0x80] ;  /* 0x0000800c0204a981 */ /* 0x000f22000c1e1500 */
        /* <DEDUP_REMOVED lines=13> */
[----:B0-----:R-:W-:-:S02]  /*0a80*/  LEA.HI.SX32 R22, R46, R46, 0x1b ;  /* 0x0000002e2e167211 */ /* 0x001fc400078fdaff */
[----:B------:R-:W-:Y:S02]  /*0a90*/  IADD3 R25, R46, 0x20, RZ ;  /* 0x000000202e197810 */ /* 0x000fe40007ffe0ff */
[----:B------:R-:W-:Y:S02]  /*0aa0*/  LEA R67, R22, R57, 0x1 ;  /* 0x0000003916437211 */ /* 0x000fe400078e08ff */
[C---:B------:R-:W-:Y:S02]  /*0ab0*/  IADD3 R27, R46.reuse, 0x40, RZ ;  /* 0x000000402e1b7810 */ /* 0x040fe40007ffe0ff */
[C---:B------:R-:W-:Y:S02]  /*0ac0*/  IADD3 R29, R46.reuse, 0xc0, RZ ;  /* 0x000000c02e1d7810 */ /* 0x040fe40007ffe0ff */
[----:B------:R-:W-:Y:S02]  /*0ad0*/  LEA.HI.SX32 R68, R25, R46, 0x1b ;  /* 0x0000002e19447211 */ /* 0x000fe400078fdaff */
[----:B-1----:R-:W-:-:S02]  /*0ae0*/  IADD3 R3, R46, 0x60, RZ ;  /* 0x000000602e037810 */ /* 0x002fc40007ffe0ff */
[-C--:B------:R-:W-:Y:S02]  /*0af0*/  LEA.HI.SX32 R24, R27, R46.reuse, 0x1b ;  /* 0x0000002e1b187211 */ /* 0x080fe400078fdaff */
[C---:B------:R-:W-:Y:S02]  /*0b00*/  IADD3 R25, R46.reuse, 0x80, RZ ;  /* 0x000000802e197810 */ /* 0x040fe40007ffe0ff */
[C---:B------:R-:W-:Y:S02]  /*0b10*/  IADD3 R27, R46.reuse, 0xa0, RZ ;  /* 0x000000a02e1b7810 */ /* 0x040fe40007ffe0ff */
[----:B------:R-:W-:Y:S02]  /*0b20*/  IADD3 R31, R46, 0xe0, RZ ;  /* 0x000000e02e1f7810 */ /* 0x000fe40007ffe0ff */
[-C--:B------:R-:W-:Y:S02]  /*0b30*/  LEA.HI.SX32 R70, R3, R46.reuse, 0x1b ;  /* 0x0000002e03467211 */ /* 0x080fe400078fdaff */
[----:B------:R-:W-:-:S02]  /*0b40*/  LEA.HI.SX32 R2, R25, R46, 0x1b ;  /* 0x0000002e19027211 */ /* 0x000fc400078fdaff */
[-C--:B------:R-:W-:Y:S02]  /*0b50*/  LEA R68, R68, R57.reuse, 0x1 ;  /* 0x0000003944447211 */ /* 0x080fe400078e08ff */
[-C--:B------:R-:W-:Y:S02]  /*0b60*/  LEA.HI.SX32 R72, R27, R46.reuse, 0x1b ;  /* 0x0000002e1b487211 */ /* 0x080fe400078fdaff */
[-C--:B------:R-:W-:Y:S02]  /*0b70*/  LEA R69, R24, R57.reuse, 0x1 ;  /* 0x0000003918457211 */ /* 0x080fe400078e08ff */
[-C--:B------:R-:W-:Y:S02]  /*0b80*/  LEA R70, R70, R57.reuse, 0x1 ;  /* 0x0000003946467211 */ /* 0x080fe400078e08ff */
[----:B------:R-:W-:Y:S02]  /*0b90*/  LEA.HI.SX32 R74, R31, R46, 0x1b ;  /* 0x0000002e1f4a7211 */ /* 0x000fe400078fdaff */
[----:B------:R-:W-:-:S02]  /*0ba0*/  LEA R71, R2, R57, 0x1 ;  /* 0x0000003902477211 */ /* 0x000fc400078e08ff */
[-C--:B------:R-:W-:Y:S02]  /*0bb0*/  LEA R72, R72, R57.reuse, 0x1 ;  /* 0x0000003948487211 */ /* 0x080fe400078e08ff */
[----:B------:R-:W-:Y:S02]  /*0bc0*/  LEA R74, R74, R57, 0x1 ;  /* 0x000000394a4a7211 */ /* 0x000fe400078e08ff */
[-C--:B------:R-:W-:Y:S02]  /*0bd0*/  ISETP.GE.AND P6, PT, R55, R30.reuse, PT ;  /* 0x0000001e3700720c */ /* 0x080fe40003fc6270 */
[----:B------:R-:W-:Y:S02]  /*0be0*/  PRMT R22, RZ, 0x7610, R22 ;  /* 0x00007610ff167816 */ /* 0x000fe40000000016 */
[----:B------:R-:W-:Y:S02]  /*0bf0*/  IADD3 R2, P5, R52, R65, RZ ;  /* 0x0000004134027210 */ /* 0x000fe40007fbe0ff */
[----:B------:R-:W-:-:S02]  /*0c00*/  ISETP.GE.AND P0, PT, R58, R30, PT ;  /* 0x0000001e3a00720c */ /* 0x000fc40003f06270 */
[-C--:B------:R-:W-:Y:S02]  /*0c10*/  ISETP.GE.AND P1, PT, R59, R30.reuse, PT ;  /* 0x0000001e3b00720c */ /* 0x080fe40003f26270 */
[-C--:B------:R-:W-:Y:S02]  /*0c20*/  ISETP.GE.AND P2, PT, R60, R30.reuse, PT ;  /* 0x0000001e3c00720c */ /* 0x080fe40003f46270 */
[----:B------:R-:W-:Y:S02]  /*0c30*/  ISETP.GE.AND P4, PT, R62, R30, PT ;  /* 0x0000001e3e00720c */ /* 0x000fe40003f86270 */
[----:B------:R-:W-:Y:S02]  /*0c40*/  IADD3.X R3, R54, R66, RZ, P5, !PT ;  /* 0x0000004236037210 */ /* 0x000fe40002ffe4ff */
[----:B------:R-:W-:Y:S02]  /*0c50*/  ISETP.GE.AND P5, PT, R63, R30, PT ;  /* 0x0000001e3f00720c */ /* 0x000fe40003fa6270 */
[----:B------:R-:W-:-:S02]  /*0c60*/  PRMT R25, RZ, 0x7610, R25 ;  /* 0x00007610ff197816 */ /* 0x000fc40000000019 */
[----:B------:R-:W-:Y:S02]  /*0c70*/  PRMT R24, RZ, 0x7610, R24 ;  /* 0x00007610ff187816 */ /* 0x000fe40000000018 */
[----:B------:R-:W-:Y:S02]  /*0c80*/  PRMT R27, RZ, 0x7610, R27 ;  /* 0x00007610ff1b7816 */ /* 0x000fe4000000001b */
[----:B------:R-:W-:Y:S01]  /*0c90*/  PRMT R26, RZ, 0x7610, R26 ;  /* 0x00007610ff1a7816 */ /* 0x000fe2000000001a */
[----:B--2---:R0:W-:Y:S04]  /*0ca0*/  STS.U16 [R67], R0 ;  /* 0x0000000043007388 */ /* 0x0041e80000000400 */
[----:B---3--:R-:W-:Y:S04]  /*0cb0*/  STS.U16 [R68+0x40], R5 ;  /* 0x0000400544007388 */ /* 0x008fe80000000400 */
[----:B----4-:R1:W-:Y:S01]  /*0cc0*/  STS.U16 [R69+0x80], R4 ;  /* 0x0000800445007388 */ /* 0x0103e20000000400 */
[----:B0-----:R-:W-:-:S04]  /*0cd0*/  LEA.HI.SX32 R0, R29, R46, 0x1b ;  /* 0x0000002e1d007211 */ /* 0x001fc800078fdaff */
[----:B------:R-:W-:Y:S02]  /*0ce0*/  LEA R73, R0, R57, 0x1 ;  /* 0x0000003900497211 */ /* 0x000fe400078e08ff */
[----:B------:R-:W-:Y:S02]  /*0cf0*/  SHF.L.U32 R0, R46, 0x3, RZ ;  /* 0x000000032e007819 */ /* 0x000fe400000006ff */
[----:B-1----:R-:W-:Y:S02]  /*0d00*/  IADD3 R4, P3, R50, R65, RZ ;  /* 0x0000004132047210 */ /* 0x002fe40007f7e0ff */
[----:B------:R-:W-:Y:S01]  /*0d10*/  LEA.HI.SX32 R0, R0, R0, 0x1b ;  /* 0x0000000000007211 */ /* 0x000fe200078fdaff */
[----:B------:R0:W-:Y:S01]  /*0d20*/  STS.U16 [R70+0xc0], R19 ;  /* 0x0000c01346007388 */ /* 0x0001e20000000400 */
[----:B------:R-:W-:Y:S02]  /*0d30*/  IADD3.X R5, R51, R66, RZ, P3, !PT ;  /* 0x0000004233057210 */ /* 0x000fe40001ffe4ff */
[----:B------:R-:W-:Y:S01]  /*0d40*/  LEA R75, R0, R57, 0x1 ;  /* 0x00000039004b7211 */ /* 0x000fe200078e08ff */
[----:B------:R1:W-:Y:S01]  /*0d50*/  STS.U16 [R71+0x100], R18 ;  /* 0x0001001247007388 */ /* 0x0003e20000000400 */
[----:B------:R-:W-:-:S03]  /*0d60*/  ISETP.GE.AND P3, PT, R61, R30, PT ;  /* 0x0000001e3d00720c */ /* 0x000fc60003f66270 */
[----:B------:R2:W-:Y:S01]  /*0d70*/  STS.U16 [R72+0x140], R21 ;  /* 0x0001401548007388 */ /* 0x0005e20000000400 */
[----:B0-----:R-:W-:-:S03]  /*0d80*/  PRMT R19, RZ, 0x7610, R19 ;  /* 0x00007610ff137816 */ /* 0x001fc60000000013 */
[----:B------:R-:W-:Y:S01]  /*0d90*/  STS.U16 [R73+0x180], R20 ;  /* 0x0001801449007388 */ /* 0x000fe20000000400 */
[----:B-1----:R-:W-:-:S03]  /*0da0*/  PRMT R18, RZ, 0x7610, R18 ;  /* 0x00007610ff127816 */ /* 0x002fc60000000012 */
[----:B------:R-:W-:Y:S01]  /*0db0*/  STS.U16 [R74+0x1c0], R23 ;  /* 0x0001c0174a007388 */ /* 0x000fe20000000400 */
[----:B------:R-:W-:-:S03]  /*0dc0*/  NOP ;  /* 0x0000000000007918 */ /* 0x000fc60000000000 */
[----:B------:R-:W-:Y:S01]  /*0dd0*/  LDS.U16 R138, [R75] ;  /* 0x000000004b8a7984 */ /* 0x000fe20000000400 */
[----:B--2---:R-:W-:-:S03]  /*0de0*/  PRMT R21, RZ, 0x7610, R21 ;  /* 0x00007610ff157816 */ /* 0x004fc60000000015 */
        /* <DEDUP_REMOVED lines=10> */
[----:B------:R-:W3:Y:S01]  /*0e90*/  @!P0 LDG.E.U16 R25, desc[UR12][R4.64+0x40] ;  /* 0x0000400c04198981 */ /* 0x000ee2000c1e1500 */
[----:B------:R-:W-:-:S03]  /*0ea0*/  P2R R29, PR, RZ, 0x1 ;  /* 0x00000001ff1d7803 */ /* 0x000fc60000000000 */
[----:B------:R-:W4:Y:S04]  /*0eb0*/  @!P1 LDG.E.U16 R24, desc[UR12][R4.64+0x80] ;  /* 0x0000800c04189981 */ /* 0x000f28000c1e1500 */
[----:B------:R-:W4:Y:S04]  /*0ec0*/  @!P2 LDG.E.U16 R27, desc[UR12][R4.64+0xc0] ;  /* 0x0000c00c041ba981 */ /* 0x000f28000c1e1500 */
[----:B------:R-:W4:Y:S04]  /*0ed0*/  @!P3 LDG.E.U16 R26, desc[UR12][R4.64+0x100] ;  /* 0x0001000c041ab981 */ /* 0x000f28000c1e1500 */
[----:B------:R-:W4:Y:S04]  /*0ee0*/  @!P4 LDG.E.U16 R19, desc[UR12][R4.64+0x140] ;  /* 0x0001400c0413c981 */ /* 0x000f28000c1e1500 */
[----:B------:R-:W4:Y:S04]  /*0ef0*/  @!P5 LDG.E.U16 R18, desc[UR12][R4.64+0x180] ;  /* 0x0001800c0412d981 */ /* 0x000f28000c1e1500 */
[----:B------:R-:W4:Y:S01]  /*0f00*/  @!P6 LDG.E.U16 R21, desc[UR12][R4.64+0x1c0] ;  /* 0x0001c00c0415e981 */ /* 0x000f22000c1e1500 */
        /* <DEDUP_REMOVED lines=9> */
[----:B---3--:R-:W-:Y:S04]  /*0fa0*/  STS.U16 [R68+0x40], R25 ;  /* 0x0000401944007388 */ /* 0x008fe80000000400 */
[----:B----4-:R-:W-:Y:S04]  /*0fb0*/  STS.U16 [R69+0x80], R24 ;  /* 0x0000801845007388 */ /* 0x010fe80000000400 */
[----:B------:R-:W-:Y:S04]  /*0fc0*/  STS.U16 [R70+0xc0], R27 ;  /* 0x0000c01b46007388 */ /* 0x000fe80000000400 */
[----:B------:R-:W-:Y:S04]  /*0fd0*/  STS.U16 [R71+0x100], R26 ;  /* 0x0001001a47007388 */ /* 0x000fe80000000400 */
[----:B------:R-:W-:Y:S04]  /*0fe0*/  STS.U16 [R72+0x140], R19 ;  /* 0x0001401348007388 */ /* 0x000fe80000000400 */
[----:B------:R0:W-:Y:S04]  /*0ff0*/  STS.U16 [R73+0x180], R18 ;  /* 0x0001801249007388 */ /* 0x0001e80000000400 */
[----:B------:R1:W-:Y:S01]  /*1000*/  STS.U16 [R74+0x1c0], R21 ;  /* 0x0001c0154a007388 */ /* 0x0003e20000000400 */
[----:B------:R-:W-:-:S03]  /*1010*/  NOP ;  /* 0x0000000000007918 */ /* 0x000fc60000000000 */
[----:B------:R-:W2:Y:S01]  /*1020*/  LDS.U16 R0, [R75] ;  /* 0x000000004b007984 */ /* 0x000ea20000000400 */
[----:B0-----:R-:W0:Y:S03]  /*1030*/  LDC R18, c[0x0][0x21c] ;  /* 0x00008700ff127b82 */ /* 0x001e260000000800 */
[----:B------:R-:W3:Y:S04]  /*1040*/  LDS.U16 R20, [R75+0x2] ;  /* 0x000002004b147984 */ /* 0x000ee80000000400 */
[----:B------:R-:W4:Y:S04]  /*1050*/  LDS.U16 R22, [R75+0x4] ;  /* 0x000004004b167984 */ /* 0x000f280000000400 */
[----:B------:R-:W0:Y:S04]  /*1060*/  LDS.U16 R23, [R75+0x6] ;  /* 0x000006004b177984 */ /* 0x000e280000000400 */
[----:B------:R-:W0:Y:S04]  /*1070*/  LDS.U16 R24, [R75+0x8] ;  /* 0x000008004b187984 */ /* 0x000e280000000400 */
[----:B------:R-:W0:Y:S04]  /*1080*/  LDS.U16 R25, [R75+0xa] ;  /* 0x00000a004b197984 */ /* 0x000e280000000400 */
[----:B------:R-:W0:Y:S04]  /*1090*/  LDS.U16 R19, [R75+0xc] ;  /* 0x00000c004b137984 */ /* 0x000e280000000400 */
[----:B------:R-:W0:Y:S01]  /*10a0*/  LDS.U16 R26, [R75+0xe] ;  /* 0x00000e004b1a7984 */ /* 0x000e220000000400 */
[----:B------:R-:W-:Y:S01]  /*10b0*/  BAR.SYNC.DEFER_BLOCKING 0x0 ;  /* 0x0000000000007b1d */ /* 0x000fe20000010000 */
[----:B-1----:R-:W-:-:S05]  /*10c0*/  PRMT R21, RZ, 0x7610, R21 ;  /* 0x00007610ff157816 */ /* 0x002fca0000000015 */
[----:B------:R-:W4:Y:S01]  /*10d0*/  @!P0 LDG.E.U16 R28, desc[UR12][R2.64] ;  /* 0x0000000c021c8981 */ /* 0x000f22000c1e1500 */
[----:B------:R-:W-:-:S03]  /*10e0*/  ISETP.NE.AND P0, PT, R29, RZ, PT ;  /* 0x000000ff1d00720c */ /* 0x000fc60003f05270 */
[----:B------:R-:W4:Y:S04]  /*10f0*/  @!P1 LDG.E.U16 R30, desc[UR12][R2.64+0x80] ;  /* 0x0000800c021e9981 */ /* 0x000f28000c1e1500 */
[----:B------:R-:W4:Y:S04]  /*1100*/  @!P2 LDG.E.U16 R31, desc[UR12][R2.64+0xc0] ;  /* 0x0000c00c021fa981 */ /* 0x000f28000c1e1500 */
[----:B------:R-:W4:Y:S04]  /*1110*/  @!P3 LDG.E.U16 R32, desc[UR12][R2.64+0x100] ;  /* 0x0001000c0220b981 */ /* 0x000f28000c1e1500 */
[----:B------:R-:W4:Y:S04]  /*1120*/  @!P0 LDG.E.U16 R21, desc[UR12][R2.64+0x40] ;  /* 0x0000400c02158981 */ /* 0x000f28000c1e1500 */
[----:B------:R-:W4:Y:S04]  /*1130*/  @!P4 LDG.E.U16 R33, desc[UR12][R2.64+0x140] ;  /* 0x0001400c0221c981 */ /* 0x000f28000c1e1500 */
[----:B------:R-:W4:Y:S04]  /*1140*/  @!P5 LDG.E.U16 R34, desc[UR12][R2.64+0x180] ;  /* 0x0001800c0222d981 */ /* 0x000f28000c1e1500 */
[----:B------:R3:W4:Y:S01]  /*1150*/  @!P6 LDG.E.U16 R83, desc[UR12][R2.64+0x1c0] ;  /* 0x0001c00c0253e981 */ /* 0x000722000c1e1500 */
[----:B--2---:R-:W-:-:S05]  /*1160*/  HADD2.F32 R85, -RZ, R0.H0_H0 ;  /* 0x20000000ff557230 */ /* 0x004fca0000004100 */
[----:B-----5:R-:W-:-:S05]  /*1170*/  FADD.FTZ R85, R85, R38 ;  /* 0x0000002655557221 */ /* 0x020fca0000010000 */
[----:B------:R-:W-:Y:S01]  /*1180*/  FSETP.GTU.FTZ.AND P0, PT, R85, 20, PT ;  /* 0x41a000005500780b */ /* 0x000fe20003f1c000 */
[----:B---3--:R-:W-:Y:S02]  /*1190*/  HADD2.F32 R3, -RZ, R20.H0_H0 ;  /* 0x20000014ff037230 */ /* 0x008fe40000004100 */
[----:B----4-:R-:W-:Y:S02]  /*11a0*/  HADD2.F32 R87, -RZ, R22.H0_H0 ;  /* 0x20000016ff577230 */ /* 0x010fe40000004100 */
[----:B0-----:R-:W-:Y:S02]  /*11b0*/  HADD2.F32 R23, -RZ, R23.H0_H0 ;  /* 0x20000017ff177230 */ /* 0x001fe40000004100 */
[----:B------:R-:W-:Y:S02]  /*11c0*/  HADD2.F32 R89, -RZ, R24.H0_H0 ;  /* 0x20000018ff597230 */ /* 0x000fe40000004100 */
[----:B------:R-:W-:Y:S01]  /*11d0*/  HADD2.F32 R25, -RZ, R25.H0_H0 ;  /* 0x20000019ff197230 */ /* 0x000fe20000004100 */
[----:B------:R-:W-:Y:S01]  /*11e0*/  ULEA UR6, UR6, UR4, 0x8 ;  /* 0x0000000406067291 */ /* 0x000fe2000f8e403f */
[--C-:B------:R-:W-:Y:S01]  /*11f0*/  FADD.FTZ R86, R3, R38.reuse ;  /* 0x0000002603567221 */ /* 0x100fe20000010000 */
[--C-:B------:R-:W-:Y:S01]  /*1200*/  FADD.FTZ R87, R87, R38.reuse ;  /* 0x0000002657577221 */ /* 0x100fe20000010000 */
[--C-:B------:R-:W-:Y:S01]  /*1210*/  FADD.FTZ R88, R23, R38.reuse ;  /* 0x0000002617587221 */ /* 0x100fe20000010000 */
[--C-:B------:R-:W-:Y:S01]  /*1220*/  FADD.FTZ R89, R89, R38.reuse ;  /* 0x0000002659597221 */ /* 0x100fe20000010000 */
[----:B------:R-:W-:Y:S01]  /*1230*/  FADD.FTZ R90, R25, R38 ;  /* 0x00000026195a7221 */ /* 0x000fe20000010000 */
[----:B------:R-:W-:Y:S01]  /*1240*/  HADD2.F32 R19, -RZ, R19.H0_H0 ;  /* 0x20000013ff137230 */ /* 0x000fe20000004100 */
[----:B------:R-:W-:Y:S01]  /*1250*/  USHF.R.S32.HI UR16, URZ, 0x1f, UR6 ;  /* 0x0000001f3f107899 */ /* 0x000fe20008011406 */
[----:B------:R-:W-:Y:S01]  /*1260*/  BSSY B0, `(.L_x_8760) ;  /* 0x0000044000007945 */ /* 0x000fe20003800000 */
[----:B------:R-:W-:-:S02]  /*1270*/  HFMA2.MMA R27, -RZ, RZ, 0, 0 ;  /* 0x00000000ff1b7435 */ /* 0x000fc400000001ff */
[----:B------:R-:W-:Y:S01]  /*1280*/  HFMA2.MMA R125, -RZ, RZ, 0, 0 ;  /* 0x00000000ff7d7435 */ /* 0x000fe200000001ff */
[----:B------:R-:W-:Y:S02]  /*1290*/  MOV R112, RZ ;  /* 0x000000ff00707202 */ /* 0x000fe40000000f00 */
[----:B------:R-:W-:Y:S02]  /*12a0*/  CS2R R114, SRZ ;  /* 0x0000000000727805 */ /* 0x000fe4000001ff00 */
[----:B------:R-:W-:Y:S01]  /*12b0*/  MOV R116, RZ ;  /* 0x000000ff00747202 */ /* 0x000fe20000000f00 */
[----:B------:R-:W-:Y:S01]  /*12c0*/  HADD2.F32 R110, -RZ, R138.H0_H0 ;  /* 0x2000008aff6e7230 */ /* 0x000fe20000004100 */
[----:B------:R-:W-:Y:S01]  /*12d0*/  ISETP.GE.AND P5, PT, R18, 0x1, PT ;  /* 0x000000011200780c */ /* 0x000fe20003fa6270 */
[----:B------:R-:W-:Y:S01]  /*12e0*/  HADD2.F32 R107, -RZ, R76.H0_H0 ;  /* 0x2000004cff6b7230 */ /* 0x000fe20000004100 */
        /* <DEDUP_REMOVED lines=17> */
[----:B------:R2:W3:Y:S04]  /*1400*/  LDS.U16 R2, [R75] ;  /* 0x000000004b027984 */ /* 0x0004e80000000400 */
[----:B------:R2:W4:Y:S04]  /*1410*/  LDS.U16 R94, [R75+0x2] ;  /* 0x000002004b5e7984 */ /* 0x0005280000000400 */
[----:B------:R2:W2:Y:S04]  /*1420*/  LDS.U16 R96, [R75+0x4] ;  /* 0x000004004b607984 */ /* 0x0004a80000000400 */
[----:B------:R0:W2:Y:S04]  /*1430*/  LDS.U16 R98, [R75+0x6] ;  /* 0x000006004b627984 */ /* 0x0000a80000000400 */
[----:B------:R0:W2:Y:S04]  /*1440*/  LDS.U16 R95, [R75+0x8] ;  /* 0x000008004b5f7984 */ /* 0x0000a80000000400 */
[----:B------:R0:W2:Y:S04]  /*1450*/  LDS.U16 R100, [R75+0xa] ;  /* 0x00000a004b647984 */ /* 0x0000a80000000400 */
[----:B------:R2:W2:Y:S04]  /*1460*/  LDS.U16 R97, [R75+0xc] ;  /* 0x00000c004b617984 */ /* 0x0004a80000000400 */
[----:B------:R2:W2:Y:S01]  /*1470*/  LDS.U16 R102, [R75+0xe] ;  /* 0x00000e004b667984 */ /* 0x0004a20000000400 */
[----:B0-----:R-:W-:Y:S01]  /*1480*/  CS2R R28, SRZ ;  /* 0x00000000001c7805 */ /* 0x001fe2000001ff00 */
[----:B-1----:R-:W-:Y:S01]  /*1490*/  HADD2.F32 R21, -RZ, R26.H0_H0 ;  /* 0x2000001aff157230 */ /* 0x002fe20000004100 */
        /* <DEDUP_REMOVED lines=32> */
.L_x_8761:
[----:B------:R-:W-:Y:S05]  /*16a0*/  BSYNC B0 ;  /* 0x0000000000007941 */ /* 0x000fea0003800000 */
.L_x_8760:
[----:B---3--:R-:W-:Y:S01]  /*16b0*/  HADD2.F32 R0, -RZ, R2.H0_H0 ;  /* 0x20000002ff007230 */ /* 0x008fe20000004100 */
[----:B------:R-:W-:Y:S01]  /*16c0*/  BSSY B0, `(.L_x_8762) ;  /* 0x0000027000007945 */ /* 0x000fe20003800000 */
[----:B------:R-:W-:Y:S01]  /*16d0*/  FSETP.GTU.FTZ.AND P0, PT, R91, 20, PT ;  /* 0x41a000005b00780b */ /* 0x000fe20003f1c000 */
[----:B--2---:R-:W-:Y:S02]  /*16e0*/  HADD2.F32 R34, -RZ, R79.H0_H0 ;  /* 0x2000004fff227230 */ /* 0x004fe40000004100 */
[----:B------:R-:W-:Y:S01]  /*16f0*/  FADD.FTZ R92, R21, R38 ;  /* 0x00000026155c7221 */ /* 0x000fe20000010000 */
[----:B------:R-:W-:Y:S02]  /*1700*/  HADD2.F32 R33, -RZ, R80.H0_H0 ;  /* 0x20000050ff217230 */ /* 0x000fe40000004100 */
[----:B------:R-:W-:Y:S01]  /*1710*/  FFMA.FTZ R39, R0, R110, R39 ;  /* 0x0000006e00277223 */ /* 0x000fe20000010027 */
[----:B----4-:R-:W-:Y:S01]  /*1720*/  HADD2.F32 R94, -RZ, R94.H0_H0 ;  /* 0x2000005eff5e7230 */ /* 0x010fe20000004100 */
        /* <DEDUP_REMOVED lines=32> */
.L_x_8763:
[----:B------:R-:W-:Y:S05]  /*1930*/  BSYNC B0 ;  /* 0x0000000000007941 */ /* 0x000fea0003800000 */
.L_x_8762:
[----:B------:R-:W-:Y:S02]  /*1940*/  HADD2.F32 R96, -RZ, R96.H0_H0 ;  /* 0x20000060ff607230 */ /* 0x000fe40000004100 */
[----:B------:R-:W-:Y:S01]  /*1950*/  FFMA.FTZ R3, R94, R107, R39 ;  /* 0x0000006b5e037223 */ /* 0x000fe20000010027 */
[----:B------:R-:W-:Y:S01]  /*1960*/  BSSY B0, `(.L_x_8764) ;  /* 0x0000026000007945 */ /* 0x000fe20003800000 */
[----:B------:R-:W-:Y:S01]  /*1970*/  FSETP.GTU.FTZ.AND P6, PT, R92, 20, PT ;  /* 0x41a000005c00780b */ /* 0x000fe20003fdc000 */
[----:B------:R-:W-:Y:S02]  /*1980*/  HADD2.F32 R32, -RZ, R81.H0_H0 ;  /* 0x20000051ff207230 */ /* 0x000fe40000004100 */
[----:B------:R-:W-:Y:S01]  /*1990*/  FFMA.FTZ R3, R96, R108, R3 ;  /* 0x0000006c60037223 */ /* 0x000fe20000010003 */
        /* <DEDUP_REMOVED lines=34> */
.L_x_8765:
[----:B------:R-:W-:Y:S05]  /*1bc0*/  BSYNC B0 ;  /* 0x0000000000007941 */ /* 0x000fea0003800000 */
.L_x_8764:
        /* <DEDUP_REMOVED lines=33> */
.L_x_8767:
[----:B------:R-:W-:Y:S05]  /*1de0*/  BSYNC B0 ;  /* 0x0000000000007941 */ /* 0x000fea0003800000 */
.L_x_8766:
        /* <DEDUP_REMOVED lines=33> */
.L_x_8769:
[----:B------:R-:W-:Y:S05]  /*2000*/  BSYNC B0 ;  /* 0x0000000000007941 */ /* 0x000fea0003800000 */
.L_x_8768:
        /* <DEDUP_REMOVED lines=33> */
.L_x_8771:
[----:B------:R-:W-:Y:S05]  /*2220*/  BSYNC B0 ;  /* 0x0000000000007941 */ /* 0x000fea0003800000 */
.L_x_8770:
        /* <DEDUP_REMOVED lines=33> */
.L_x_8773:
[----:B------:R-:W-:Y:S05]  /*2440*/  BSYNC B0 ;  /* 0x0000000000007941 */ /* 0x000fea0003800000 */
.L_x_8772:
        /* <DEDUP_REMOVED lines=33> */
.L_x_8775:
[----:B------:R-:W-:Y:S05]  /*2660*/  BSYNC B0 ;  /* 0x0000000000007941 */ /* 0x000fea0003800000 */
.L_x_8774:
[----:B------:R-:W-:Y:S01]  /*2670*/  FFMA.FTZ R2, R98, R105, R3 ;  /* 0x0000006962027223 */ /* 0x000fe20000010003 */
[----:B------:R-:W-:Y:S01]  /*2680*/  HADD2.F32 R100, -RZ, R100.H0_H0 ;  /* 0x20000064ff647230 */ /* 0x000fe20000004100 */
[----:B------:R-:W-:Y:S01]  /*2690*/  BAR.SYNC.DEFER_BLOCKING 0x0 ;  /* 0x0000000000007b1d */ /* 0x000fe20000010000 */
[----:B------:R-:W-:Y:S02]  /*26a0*/  HADD2.F32 R97, -RZ, R97.H0_H0 ;  /* 0x20000061ff617230 */ /* 0x000fe40000004100 */
[----:B------:R-:W-:Y:S01]  /*26b0*/  FFMA.FTZ R3, R95, R34, R2 ;  /* 0x000000225f037223 */ /* 0x000fe20000010002 */
[----:B------:R-:W-:Y:S02]  /*26c0*/  HADD2.F32 R113, -RZ, R82.H0_H0 ;  /* 0x20000052ff717230 */ /* 0x000fe40000004100 */
[----:B------:R-:W-:Y:S01]  /*26d0*/  FMUL.FTZ R103, R0, R37 ;  /* 0x0000002500677220 */ /* 0x000fe20000410000 */
        /* <DEDUP_REMOVED lines=19> */
[----:B------:R-:W-:Y:S01]  /*2810*/  HFMA2.MMA R112, -RZ, RZ, 0, 0 ;  /* 0x00000000ff707435 */ /* 0x000fe200000001ff */
[----:B------:R-:W-:Y:S01]  /*2820*/  LOP3.LUT R20, R20, 0xfffffe, RZ, 0xc0, !PT ;  /* 0x00fffffe14147812 */ /* 0x000fe200078ec0ff */
[----:B------:R-:W-:Y:S01]  /*2830*/  HFMA2.MMA R116, -RZ, RZ, 0, 0 ;  /* 0x00000000ff747435 */ /* 0x000fe200000001ff */
[----:B------:R-:W-:Y:S01]  /*2840*/  IMAD R31, R21, R18, RZ ;  /* 0x00000012151f7224 */ /* 0x000fe200078e02ff */
[----:B------:R-:W-:Y:S01]  /*2850*/  ISETP.NE.AND P2, PT, R42, 0x1f, PT ;  /* 0x0000001f2a00780c */ /* 0x000fe20003f45270 */
[C---:B------:R-:W-:Y:S01]  /*2860*/  IMAD R18, R36.reuse, UR8, RZ ;  /* 0x0000000824127c24 */ /* 0x040fe2000f8e02ff */
[----:B------:R-:W-:Y:S01]  /*2870*/  IADD3 R124, R19, -R20, RZ ;  /* 0x80000014137c7210 */ /* 0x000fe20007ffe0ff */
[----:B------:R-:W-:Y:S01]  /*2880*/  IMAD R20, R36, UR10, RZ ;  /* 0x0000000a24147c24 */ /* 0x000fe2000f8e02ff */
[----:B------:R-:W1:Y:S01]  /*2890*/  LDC.64 R24, c[0x0][0x2d8] ;  /* 0x0000b600ff187b82 */ /* 0x000e620000000a00 */
[C---:B------:R-:W-:Y:S01]  /*28a0*/  IMAD R115, R35.reuse, UR9, R18 ;  /* 0x0000000923737c24 */ /* 0x040fe2000f8e0212 */
[----:B------:R-:W-:Y:S01]  /*28b0*/  MOV R122, R47 ;  /* 0x0000002f007a7202 */ /* 0x000fe20000000f00 */
[C---:B------:R-:W-:Y:S01]  /*28c0*/  IMAD R117, R35.reuse, UR11, R20 ;  /* 0x0000000b23757c24 */ /* 0x040fe2000f8e0214 */
[-C--:B------:R-:W-:Y:S01]  /*28d0*/  MOV R119, R57.reuse ;  /* 0x0000003900777202 */ /* 0x080fe20000000f00 */
[----:B------:R-:W-:Y:S01]  /*28e0*/  IMAD.WIDE.U32 R28, R35, UR10, RZ ;  /* 0x0000000a231c7c25 */ /* 0x000fe2000f8e00ff */
[----:B------:R-:W-:Y:S01]  /*28f0*/  MOV R121, R57 ;  /* 0x0000003900797202 */ /* 0x000fe20000000f00 */
[----:B------:R-:W-:Y:S01]  /*2900*/  UMOV UR5, URZ ;  /* 0x0000003f00057c82 */ /* 0x000fe20008000000 */
[----:B------:R-:W2:Y:S01]  /*2910*/  LDC.64 R18, c[0x0][0x238] ;  /* 0x00008e00ff127b82 */ /* 0x000ea20000000a00 */
[----:B------:R-:W-:Y:S01]  /*2920*/  IMAD.WIDE R30, R31, 0x8, R16 ;  /* 0x000000081f1e7825 */ /* 0x000fe200078e0210 */
[----:B------:R-:W-:Y:S01]  /*2930*/  IADD3 R118, R29, R117, RZ ;  /* 0x000000751d767210 */ /* 0x000fe20007ffe0ff */
[----:B------:R-:W-:Y:S01]  /*2940*/  ULDC UR7, c[0x0][0x224] ;  /* 0x0000890000077ab9 */ /* 0x000fe20000000800 */
[----:B------:R-:W-:-:S02]  /*2950*/  MOV R117, R44 ;  /* 0x0000002c00757202 */ /* 0x000fc40000000f00 */
[C---:B0-----:R-:W-:Y:S02]  /*2960*/  LEA R109, P0, R26.reuse, R2, 0x2 ;  /* 0x000000021a6d7211 */ /* 0x041fe400078010ff */
[----:B------:R-:W0:Y:S01]  /*2970*/  LDC.64 R20, c[0x0][0x250] ;  /* 0x00009400ff147b82 */ /* 0x000e220000000a00 */
[----:B------:R-:W-:Y:S01]  /*2980*/  IADD3 R2, R27, R115, RZ ;  /* 0x000000731b027210 */ /* 0x000fe20007ffe0ff */
[----:B------:R-:W-:Y:S01]  /*2990*/  HFMA2.MMA R27, -RZ, RZ, 0, 0 ;  /* 0x00000000ff1b7435 */ /* 0x000fe200000001ff */
[----:B------:R-:W-:Y:S02]  /*29a0*/  MOV R125, RZ ;  /* 0x000000ff007d7202 */ /* 0x000fe40000000f00 */
[----:B------:R-:W-:Y:S02]  /*29b0*/  CS2R R114, SRZ ;  /* 0x0000000000727805 */ /* 0x000fe4000001ff00 */
[----:B------:R-:W-:Y:S02]  /*29c0*/  LEA.HI.X R26, R26, R3, R2, 0x2, P0 ;  /* 0x000000031a1a7211 */ /* 0x000fe400000f1402 */
[----:B------:R-:W-:Y:S01]  /*29d0*/  IADD3 R123, R42, 0x200, RZ ;  /* 0x000002002a7b7810 */ /* 0x000fe20007ffe0ff */
[----:B------:R-:W3:Y:S01]  /*29e0*/  LDC.64 R22, c[0x0][0x270] ;  /* 0x00009c00ff167b82 */ /* 0x000ee20000000a00 */
[----:B-1----:R-:W-:-:S02]  /*29f0*/  LEA R111, P1, R28, R24, 0x2 ;  /* 0x000000181c6f7211 */ /* 0x002fc400078210ff */
[----:B------:R-:W-:Y:S02]  /*2a00*/  SHF.L.U32 R124, R124, 0x8, RZ ;  /* 0x000000087c7c7819 */ /* 0x000fe400000006ff */
[----:B------:R-:W-:Y:S02]  /*2a10*/  LEA.HI.X R118, R28, R25, R118, 0x2, P1 ;  /* 0x000000191c767211 */ /* 0x000fe400008f1476 */
[----:B------:R-:W-:Y:S02]  /*2a20*/  CS2R R28, SRZ ;  /* 0x00000000001c7805 */ /* 0x000fe4000001ff00 */
[----:B------:R-:W-:Y:S01]  /*2a30*/  ISETP.NE.AND P1, PT, R42, RZ, PT ;  /* 0x000000ff2a00720c */ /* 0x000fe20003f25270 */
[----:B------:R-:W1:Y:S01]  /*2a40*/  LDC R120, c[0x0][0x224] ;  /* 0x00008900ff787b82 */ /* 0x000e620000000800 */
[----:B--2---:R-:W-:-:S07]  /*2a50*/  SHF.L.U64.HI R19, R18, 0x2, R19 ;  /* 0x0000000212137819 */ /* 0x004fce0000010213 */
[----:B------:R-:W2:Y:S01]  /*2a60*/  LDC R144, c[0x0][0x21c] ;  /* 0x00008700ff907b82 */ /* 0x000ea20000000800 */
[----:B0-----:R-:W-:Y:S02]  /*2a70*/  SHF.L.U64.HI R21, R20, 0x2, R21 ;  /* 0x0000000214157819 */ /* 0x001fe40000010215 */
[----:B---3--:R-:W-:-:S07]  /*2a80*/  SHF.L.U64.HI R23, R22, 0x2, R23 ;  /* 0x0000000216177819 */ /* 0x008fce0000010217 */
.L_x_8781:
        /* <DEDUP_REMOVED lines=10> */
[-C--:B------:R-:W-:Y:S02]  /*2b30*/  LEA R132, R130, R57.reuse, 0x2 ;  /* 0x0000003982847211 */ /* 0x080fe400078e10ff */
[----:B------:R-:W-:Y:S02]  /*2b40*/  ISETP.GT.AND P0, PT, R53, 0x1, PT ;  /* 0x000000013500780c */ /* 0x000fe40003f04270 */
[----:B------:R-:W-:Y:S02]  /*2b50*/  @P2 LEA R147, R42, R57, 0x2 ;  /* 0x000000392a932211 */ /* 0x000fe400078e10ff */
[----:B------:R-:W-:Y:S02]  /*2b60*/  ISETP.EQ.AND P0, PT, R136, RZ, P0 ;  /* 0x000000ff8800720c */ /* 0x000fe40000702270 */
[----:B------:R-:W-:Y:S01]  /*2b70*/  MOV R135, RZ ;  /* 0x000000ff00877202 */ /* 0x000fe20000000f00 */
[----:B------:R-:W-:-:S10]  /*2b80*/  FMUL.FTZ R137, R107, R86 ;  /* 0x000000566b897220 */ /* 0x000fd40000410000 */
[----:B0-----:R-:W-:Y:S02]  /*2b90*/  @P0 MOV R2, R30 ;  /* 0x0000001e00020202 */ /* 0x001fe40000000f00 */
[----:B------:R-:W-:Y:S01]  /*2ba0*/  @P0 MOV R3, R31 ;  /* 0x0000001f00030202 */ /* 0x000fe20000000f00 */
        /* <DEDUP_REMOVED lines=13> */
[C---:B------:R-:W-:Y:S01]  /*2c80*/  FMUL.FTZ R130, R127.reuse, R86 ;  /* 0x000000567f827220 */ /* 0x040fe20000410000 */
[C---:B------:R-:W-:Y:S01]  /*2c90*/  FMUL.FTZ R131, R127.reuse, R87 ;  /* 0x000000577f837220 */ /* 0x040fe20000410000 */
[C---:B------:R-:W-:Y:S01]  /*2ca0*/  FMUL.FTZ R133, R127.reuse, R88 ;  /* 0x000000587f857220 */ /* 0x040fe20000410000 */
[C---:B------:R-:W-:Y:S01]  /*2cb0*/  FMUL.FTZ R134, R127.reuse, R89 ;  /* 0x000000597f867220 */ /* 0x040fe20000410000 */
[C---:B------:R-:W-:Y:S01]  /*2cc0*/  FMUL.FTZ R107, R127.reuse, R91 ;  /* 0x0000005b7f6b7220 */ /* 0x040fe20000410000 */
[C---:B0-----:R-:W-:Y:S01]  /*2cd0*/  FMUL.FTZ R132, R127.reuse, R90 ;  /* 0x0000005a7f847220 */ /* 0x041fe20000410000 */
[----:B------:R-:W0:Y:S04]  /*2ce0*/  @P2 LDS R147, [R147+0xc5c] ;  /* 0x000c5c0093932984 */ /* 0x000e280000000800 */
[----:B------:R3:W5:Y:S01]  /*2cf0*/  @P0 LDG.E R135, desc[UR12][R2.64+0x4] ;  /* 0x0000040c02870981 */ /* 0x000762000c1e1900 */
[----:B------:R-:W1:Y:S01]  /*2d00*/  MUFU.EX2 R130, R130 ;  /* 0x0000008200827308 */ /* 0x000e620000000800 */
[----:B---3--:R-:W-:-:S07]  /*2d10*/  FMUL.FTZ R2, R127, R92 ;  /* 0x0000005c7f027220 */ /* 0x008fce0000410000 */
[----:B------:R-:W-:Y:S08]  /*2d20*/  MUFU.EX2 R131, R131 ;  /* 0x0000008300837308 */ /* 0x000ff00000000800 */
[----:B------:R-:W3:Y:S01]  /*2d30*/  MUFU.EX2 R2, R2 ;  /* 0x0000000200027308 */ /* 0x000ee20000000800 */
[----:B----4-:R-:W-:-:S07]  /*2d40*/  FMUL.FTZ R25, R128, R25 ;  /* 0x0000001980197220 */ /* 0x010fce0000410000 */
[----:B------:R-:W4:Y:S08]  /*2d50*/  MUFU.EX2 R133, R133 ;  /* 0x0000008500857308 */ /* 0x000f300000000800 */
        /* <DEDUP_REMOVED lines=13> */
[----:B---3--:R-:W-:Y:S01]  /*2e30*/  FFMA.FTZ R113, R2, R3, R139 ;  /* 0x0000000302717223 */ /* 0x008fe2000001008b */
[----:B----4-:R-:W-:Y:S06]  /*2e40*/  @P2 BRA `(.L_x_8778) ;  /* 0x0000000000202947 */ /* 0x010fec0003800000 */
[----:B------:R-:W-:Y:S01]  /*2e50*/  ISETP.NE.AND P0, PT, R53, R120, PT ;  /* 0x000000783500720c */ /* 0x000fe20003f05270 */
[----:B0-----:R-:W-:-:S12]  /*2e60*/  HFMA2.MMA R147, -RZ, RZ, 1.875, 0 ;  /* 0x3f800000ff937435 */ /* 0x001fd800000001ff */
[----:B------:R-:W-:-:S04]  /*2e70*/  @P0 LEA.HI R24, R53, R53, RZ, 0x1 ;  /* 0x0000003535180211 */ /* 0x000fc800078f08ff */
[----:B------:R-:W-:-:S04]  /*2e80*/  @P0 LOP3.LUT R24, R24, 0x3ffffe, RZ, 0xc0, !PT ;  /* 0x003ffffe18180812 */ /* 0x000fc800078ec0ff */
[----:B------:R-:W-:-:S04]  /*2e90*/  @P0 IADD3 R24, -R24, R53, RZ ;  /* 0x0000003518180210 */ /* 0x000fc80007ffe1ff */
[----:B------:R-:W-:-:S04]  /*2ea0*/  @P0 LEA R24, R24, 0x458, 0xa ;  /* 0x0000045818180811 */ /* 0x000fc800078e50ff */
[----:B------:R-:W-:-:S05]  /*2eb0*/  @P0 IADD3 R24, R24, R121, RZ ;  /* 0x0000007918180210 */ /* 0x000fca0007ffe0ff */
[----:B------:R1:W3:Y:S02]  /*2ec0*/  @P0 LDS R147, [R24] ;  /* 0x0000000018930984 */ /* 0x0002e40000000800 */
.L_x_8778:
[----:B------:R-:W-:Y:S05]  /*2ed0*/  BSYNC B0 ;  /* 0x0000000000007941 */ /* 0x000fea0003800000 */
.L_x_8777:
[----:B01-3--:R-:W-:Y:S01]  /*2ee0*/  FMUL.FTZ R24, R2, R147 ;  /* 0x0000009302187220 */ /* 0x00bfe20000410000 */
        /* <DEDUP_REMOVED lines=30> */
[----:B------:R-:W-:-:S02]  /*30d0*/  ISETP.NE.AND P4, PT, R46, RZ, PT ;  /* 0x000000ff2e00720c */ /* 0x000fc40003f85270 */
[----:B------:R-:W-:Y:S01]  /*30e0*/  ISETP.NE.AND P5, PT, R42, RZ, PT ;  /* 0x000000ff2a00720c */ /* 0x000fe20003fa5270 */
[----:B------:R-:W3:Y:S04]  /*30f0*/  SHFL.DOWN PT, R151, R127, 0x1, 0x1f ;  /* 0x08201f007f977f89 */ /* 0x000ee800000e0000 */
[----:B------:R-:W4:Y:S06]  /*3100*/  SHFL.DOWN PT, R113, R128, 0x1, 0x1f ;  /* 0x08201f0080717f89 */ /* 0x000f2c00000e0000 */
[----:B------:R-:W2:Y:S01]  /*3110*/  @!P4 S2R R160, SR_CgaCtaId ;  /* 0x0000000000a0c919 */ /* 0x000ea20000008800 */
[----:B------:R-:W-:Y:S01]  /*3120*/  @!P4 MOV R157, 0x400 ;  /* 0x00000400009dc802 */ /* 0x000fe20000000f00 */
[C---:B0-----:R-:W-:Y:S01]  /*3130*/  @P0 FFMA.FTZ R150, R149.reuse, R25, R150 ;  /* 0x0000001995960223 */ /* 0x041fe20000010096 */
[----:B-1----:R-:W-:-:S04]  /*3140*/  @P0 FMUL.FTZ R149, R149, R24 ;  /* 0x0000001895950220 */ /* 0x002fc80000410000 */
[----:B------:R-:W0:Y:S01]  /*3150*/  SHFL.UP PT, R25, R150, 0x2, RZ ;  /* 0x0440000096197989 */ /* 0x000e2200000e00ff */
[----:B------:R-:W-:Y:S01]  /*3160*/  ISETP.GE.AND P0, PT, R46, 0x2, PT ;  /* 0x000000022e00780c */ /* 0x000fe20003f06270 */
[C---:B---3--:R-:W-:Y:S02]  /*3170*/  @P2 FFMA.FTZ R127, R128.reuse, R151, R127 ;  /* 0x00000097807f2223 */ /* 0x048fe4000001007f */
[----:B------:R-:W1:Y:S01]  /*3180*/  SHFL.UP PT, R24, R149, 0x2, RZ ;  /* 0x0440000095187989 */ /* 0x000e6200000e00ff */
[----:B----4-:R-:W-:-:S03]  /*3190*/  @P2 FMUL.FTZ R128, R128, R113 ;  /* 0x0000007180802220 */ /* 0x010fc60000410000 */
[----:B------:R-:W3:Y:S01]  /*31a0*/  SHFL.DOWN PT, R151, R127, 0x2, 0x1f ;  /* 0x08401f007f977f89 */ /* 0x000ee200000e0000 */
[----:B------:R-:W-:-:S03]  /*31b0*/  ISETP.GE.U32.AND P2, PT, R136, 0x1e, PT ;  /* 0x0000001e8800780c */ /* 0x000fc60003f46070 */
[----:B------:R-:W4:Y:S01]  /*31c0*/  SHFL.DOWN PT, R113, R128, 0x2, 0x1f ;  /* 0x08401f0080717f89 */ /* 0x000f2200000e0000 */
[----:B--2---:R-:W-:Y:S01]  /*31d0*/  @!P4 LEA R57, R160, R157, 0x18 ;  /* 0x0000009da039c211 */ /* 0x004fe200078ec0ff */
[C---:B0-----:R-:W-:Y:S01]  /*31e0*/  @P0 FFMA.FTZ R150, R149.reuse, R25, R150 ;  /* 0x0000001995960223 */ /* 0x041fe20000010096 */
[----:B-1----:R-:W-:-:S04]  /*31f0*/  @P0 FMUL.FTZ R149, R149, R24 ;  /* 0x0000001895950220 */ /* 0x002fc80000410000 */
[----:B------:R-:W0:Y:S01]  /*3200*/  SHFL.UP PT, R25, R150, 0x4, RZ ;  /* 0x0480000096197989 */ /* 0x000e2200000e00ff */
[----:B------:R-:W-:Y:S02]  /*3210*/  ISETP.GE.AND P0, PT, R46, 0x4, PT ;  /* 0x000000042e00780c */ /* 0x000fe40003f06270 */
[C---:B---3--:R-:W-:Y:S01]  /*3220*/  @!P2 FFMA.FTZ R127, R128.reuse, R151, R127 ;  /* 0x00000097807fa223 */ /* 0x048fe2000001007f */
[----:B------:R-:W1:Y:S01]  /*3230*/  SHFL.UP PT, R24, R149, 0x4, RZ ;  /* 0x0480000095187989 */ /* 0x000e6200000e00ff */
[----:B----4-:R-:W-:-:S03]  /*3240*/  @!P2 FMUL.FTZ R128, R128, R113 ;  /* 0x000000718080a220 */ /* 0x010fc60000410000 */
[----:B------:R-:W2:Y:S01]  /*3250*/  SHFL.DOWN PT, R151, R127, 0x4, 0x1f ;  /* 0x08801f007f977f89 */ /* 0x000ea200000e0000 */
[----:B------:R-:W-:-:S03]  /*3260*/  ISETP.GE.U32.AND P2, PT, R136, 0x1c, PT ;  /* 0x0000001c8800780c */ /* 0x000fc60003f46070 */
[----:B------:R-:W3:Y:S02]  /*3270*/  SHFL.DOWN PT, R113, R128, 0x4, 0x1f ;  /* 0x08801f0080717f89 */ /* 0x000ee400000e0000 */
[C---:B0-----:R-:W-:Y:S01]  /*3280*/  @P0 FFMA.FTZ R150, R149.reuse, R25, R150 ;  /* 0x0000001995960223 */ /* 0x041fe20000010096 */
[----:B------:R-:W-:Y:S01]  /*3290*/  MOV R25, RZ ;  /* 0x000000ff00197202 */ /* 0x000fe20000000f00 */
[----:B-1----:R-:W-:Y:S01]  /*32a0*/  @P0 FMUL.FTZ R149, R149, R24 ;  /* 0x0000001895950220 */ /* 0x002fe20000410000 */
[----:B------:R-:W-:Y:S01]  /*32b0*/  ISETP.GE.AND P0, PT, R53, UR7, PT ;  /* 0x0000000735007c0c */ /* 0x000fe2000bf06270 */
[----:B------:R-:W-:-:S04]  /*32c0*/  HFMA2.MMA R24, -RZ, RZ, 1.875, 0 ;  /* 0x3f800000ff187435 */ /* 0x000fc800000001ff */
[----:B--2---:R-:W-:Y:S01]  /*32d0*/  @!P2 FFMA.FTZ R127, R128, R151, R127 ;  /* 0x00000097807fa223 */ /* 0x004fe2000001007f */
[----:B------:R-:W-:Y:S01]  /*32e0*/  SHFL.UP PT, R152, R149, 0x8, RZ ;  /* 0x0500000095987989 */ /* 0x000fe200000e00ff */
[----:B------:R-:W-:Y:S01]  /*32f0*/  ISETP.EQ.AND P0, PT, R136, RZ, !P0 ;  /* 0x000000ff8800720c */ /* 0x000fe20004702270 */
[----:B---3--:R-:W-:Y:S02]  /*3300*/  @!P2 FMUL.FTZ R128, R128, R113 ;  /* 0x000000718080a220 */ /* 0x008fe40000410000 */
[----:B------:R-:W0:Y:S01]  /*3310*/  SHFL.DOWN PT, R153, R127, 0x8, 0x1f ;  /* 0x09001f007f997f89 */ /* 0x000e2200000e0000 */
[----:B------:R-:W-:-:S03]  /*3320*/  ISETP.GE.AND P2, PT, R46, 0x8, PT ;  /* 0x000000082e00780c */ /* 0x000fc60003f46270 */
[----:B------:R-:W1:Y:S04]  /*3330*/  SHFL.UP PT, R113, R150, 0x8, RZ ;  /* 0x0500000096717989 */ /* 0x000e6800000e00ff */
[----:B------:R-:W2:Y:S04]  /*3340*/  SHFL.DOWN PT, R151, R128, 0x8, 0x1f ;  /* 0x09001f0080977f89 */ /* 0x000ea800000e0000 */
[----:B------:R-:W-:Y:S01]  /*3350*/  @P0 LDS.64 R24, [R119+0xcd8] ;  /* 0x000cd80077180984 */ /* 0x000fe20000000a00 */
[----:B------:R-:W-:Y:S01]  /*3360*/  ISETP.GE.AND P0, PT, R46, 0x10, PT ;  /* 0x000000102e00780c */ /* 0x000fe20003f06270 */
[----:B0-----:R-:W-:Y:S01]  /*3370*/  @!P3 FFMA.FTZ R127, R128, R153, R127 ;  /* 0x00000099807fb223 */ /* 0x001fe2000001007f */
[C---:B-1----:R-:W-:Y:S01]  /*3380*/  @P2 FFMA.FTZ R150, R149.reuse, R113, R150 ;  /* 0x0000007195962223 */ /* 0x042fe20000010096 */
[----:B------:R-:W-:-:S03]  /*3390*/  @P2 FMUL.FTZ R149, R149, R152 ;  /* 0x0000009895952220 */ /* 0x000fc60000410000 */
[----:B------:R-:W0:Y:S01]  /*33a0*/  SHFL.DOWN PT, R153, R127, 0x10, 0x1f ;  /* 0x0a001f007f997f89 */ /* 0x000e2200000e0000 */
[----:B------:R-:W-:Y:S01]  /*33b0*/  ISETP.GE.U32.AND P2, PT, R136, 0x10, PT ;  /* 0x000000108800780c */ /* 0x000fe20003f46070 */
[----:B--2---:R-:W-:Y:S01]  /*33c0*/  @!P3 FMUL.FTZ R128, R128, R151 ;  /* 0x000000978080b220 */ /* 0x004fe20000410000 */
[----:B------:R-:W-:Y:S01]  /*33d0*/  ISETP.GT.AND P3, PT, R46, 0x1d, PT ;  /* 0x0000001d2e00780c */ /* 0x000fe20003f64270 */
[----:B------:R-:W1:Y:S04]  /*33e0*/  SHFL.UP PT, R113, R150, 0x10, RZ ;  /* 0x0600000096717989 */ /* 0x000e6800000e00ff */
[----:B------:R-:W2:Y:S04]  /*33f0*/  SHFL.UP PT, R152, R149, 0x10, RZ ;  /* 0x0600000095987989 */ /* 0x000ea800000e00ff */
[----:B------:R-:W3:Y:S02]  /*3400*/  SHFL.DOWN PT, R151, R128, 0x10, 0x1f ;  /* 0x0a001f0080977f89 */ /* 0x000ee400000e0000 */
[----:B0-----:R-:W-:Y:S01]  /*3410*/  @!P2 FFMA.FTZ R127, R128, R153, R127 ;  /* 0x00000099807fa223 */ /* 0x001fe2000001007f */
[----:B-1----:R-:W-:-:S04]  /*3420*/  @P0 FFMA.FTZ R150, R149, R113, R150 ;  /* 0x0000007195960223 */ /* 0x002fc80000010096 */
[----:B------:R-:W-:Y:S01]  /*3430*/  SHFL.DOWN PT, R154, R127, 0x1, 0x1f ;  /* 0x08201f007f9a7f89 */ /* 0x000fe200000e0000 */
[----:B--2---:R-:W-:-:S03]  /*3440*/  @P0 FMUL.FTZ R149, R149, R152 ;  /* 0x0000009895950220 */ /* 0x004fc60000410000 */
[----:B-----5:R-:W-:Y:S01]  /*3450*/  SHFL.IDX PT, R113, R135, RZ, 0x1f ;  /* 0x00001fff87717589 */ /* 0x020fe200000e0000 */
[----:B------:R-:W-:Y:S01]  /*3460*/  ISETP.GT.AND P0, PT, R46, 0x1e, PT ;  /* 0x0000001e2e00780c */ /* 0x000fe20003f04270 */
[----:B---3--:R-:W-:Y:S02]  /*3470*/  @!P2 FMUL.FTZ R128, R128, R151 ;  /* 0x000000978080a220 */ /* 0x008fe40000410000 */
[----:B------:R-:W-:Y:S01]  /*3480*/  SHFL.UP PT, R150, R150, 0x1, RZ ;  /* 0x0420000096967989 */ /* 0x000fe200000e00ff */
[----:B------:R-:W-:-:S03]  /*3490*/  ISETP.NE.AND P2, PT, R42, 0x1f, PT ;  /* 0x0000001f2a00780c */ /* 0x000fc60003f45270 */
[----:B------:R-:W0:Y:S04]  /*34a0*/  SHFL.UP PT, R149, R149, 0x1, RZ ;  /* 0x0420000095957989 */ /* 0x000e2800000e00ff */
[----:B------:R-:W-:Y:S04]  /*34b0*/  SHFL.IDX PT, R152, R25, RZ, 0x1f ;  /* 0x00001fff19987589 */ /* 0x000fe800000e0000 */
[----:B------:R-:W1:Y:S04]  /*34c0*/  SHFL.DOWN PT, R151, R128, 0x1, 0x1f ;  /* 0x08201f0080977f89 */ /* 0x000e6800000e0000 */
[----:B------:R-:W-:Y:S04]  /*34d0*/  SHFL.IDX PT, R127, R127, RZ, 0x1f ;  /* 0x00001fff7f7f7589 */ /* 0x000fe800000e0000 */
[----:B------:R-:W2:Y:S01]  /*34e0*/  SHFL.IDX PT, R128, R128, RZ, 0x1f ;  /* 0x00001fff80807589 */ /* 0x000ea200000e0000 */
[----:B0-----:R-:W-:-:S04]  /*34f0*/  @P1 FFMA.FTZ R113, R149, R113, R150 ;  /* 0x0000007195711223 */ /* 0x001fc80000010096 */
[----:B------:R-:W-:Y:S01]  /*3500*/  FFMA.FTZ R113, R129, R113, R142 ;  /* 0x0000007181717223 */ /* 0x000fe2000001008e */
[----:B-1----:R-:W-:-:S03]  /*3510*/  @P2 FFMA.FTZ R152, R151, R152, R154 ;  /* 0x0000009897982223 */ /* 0x002fc6000001009a */
[----:B------:R-:W-:Y:S01]  /*3520*/  FFMA.FTZ R142, R130, R113, R137 ;  /* 0x00000071828e7223 */ /* 0x000fe20000010089 */
[----:B------:R-:W-:-:S04]  /*3530*/  FFMA.FTZ R3, R152, R147, R3 ;  /* 0x0000009398037223 */ /* 0x000fc80000010003 */
[----:B------:R-:W-:Y:S01]  /*3540*/  FFMA.FTZ R129, R2, R3, R139 ;  /* 0x0000000302817223 */ /* 0x000fe2000001008b */
[----:B------:R-:W-:Y:S01]  /*3550*/  FFMA.FTZ R139, R131, R142, R108 ;  /* 0x0000008e838b7223 */ /* 0x000fe2000001006c */
[----:B------:R-:W-:Y:S02]  /*3560*/  HADD2.F32 R108, -RZ, R77.H0_H0 ;  /* 0x2000004dff6c7230 */ /* 0x000fe40000004100 */
[----:B------:R-:W-:Y:S01]  /*3570*/  FMUL.FTZ R156, R3, R92 ;  /* 0x0000005c039c7220 */ /* 0x000fe20000410000 */
[----:B------:R-:W-:Y:S01]  /*3580*/  FFMA.FTZ R135, R107, R129, R148 ;  /* 0x000000816b877223 */ /* 0x000fe20000010094 */
[----:B------:R-:W-:Y:S01]  /*3590*/  FFMA.FTZ R140, R133, R139, R140 ;  /* 0x0000008b858c7223 */ /* 0x000fe2000001008c */
[C---:B--2---:R-:W-:Y:S01]  /*35a0*/  FFMA.FTZ R25, R128.reuse, R25, R127 ;  /* 0x0000001980197223 */ /* 0x044fe2000001007f */
[----:B------:R-:W-:Y:S01]  /*35b0*/  FMUL.FTZ R24, R128, R24 ;  /* 0x0000001880187220 */ /* 0x000fe20000410000 */
[----:B------:R-:W-:Y:S01]  /*35c0*/  FFMA.FTZ R137, R132, R135, R145 ;  /* 0x0000008784897223 */ /* 0x000fe20000010091 */
[----:B------:R-:W-:Y:S01]  /*35d0*/  FFMA.FTZ R141, R134, R140, R141 ;  /* 0x0000008c868d7223 */ /* 0x000fe2000001008d */
[----:B------:R-:W-:Y:S01]  /*35e0*/  FMUL.FTZ R153, R135, R90 ;  /* 0x0000005a87997220 */ /* 0x000fe20000410000 */
[----:B------:R-:W-:Y:S01]  /*35f0*/  FMUL.FTZ R128, R126, R129 ;  /* 0x000000817e807220 */ /* 0x000fe20000410000 */
[----:B------:R-:W-:Y:S01]  /*3600*/  FFMA.FTZ R134, R134, R137, R146 ;  /* 0x0000008986867223 */ /* 0x000fe20000010092 */
[----:B------:R-:W-:Y:S01]  /*3610*/  FFMA.FTZ R146, R132, R141, R105 ;  /* 0x0000008d84927223 */ /* 0x000fe20000010069 */
[----:B------:R-:W-:Y:S01]  /*3620*/  FFMA.FTZ R105, R0, R113, RZ ;  /* 0x0000007100697223 */ /* 0x000fe200000100ff */
[----:B------:R0:W-:Y:S01]  /*3630*/  @!P5 STS.64 [R119+0xcd8], R24 ;  /* 0x000cd8187700d388 */ /* 0x0001e20000000a00 */
[----:B------:R-:W-:Y:S01]  /*3640*/  FFMA.FTZ R133, R133, R134, R110 ;  /* 0x0000008685857223 */ /* 0x000fe2000001006e */
[----:B------:R-:W-:Y:S01]  /*3650*/  FFMA.FTZ R147, R107, R146, R32 ;  /* 0x000000926b937223 */ /* 0x000fe20000010020 */
[----:B------:R-:W-:-:S02]  /*3660*/  HADD2.F32 R110, -RZ, R138.H0_H0 ;  /* 0x2000008aff6e7230 */ /* 0x000fc40000004100 */
[----:B------:R-:W-:Y:S01]  /*3670*/  FMUL.FTZ R157, R126, R135 ;  /* 0x000000877e9d7220 */ /* 0x000fe20000410000 */
[----:B------:R-:W-:Y:S01]  /*3680*/  FFMA.FTZ R131, R131, R133, R34 ;  /* 0x0000008583837223 */ /* 0x000fe20000010022 */
[----:B------:R-:W-:Y:S01]  /*3690*/  FFMA.FTZ R148, R2, R147, R33 ;  /* 0x0000009302947223 */ /* 0x000fe20000010021 */
[----:B------:R-:W-:Y:S01]  /*36a0*/  FFMA.FTZ R33, R94, R142, R105 ;  /* 0x0000008e5e217223 */ /* 0x000fe20000010069 */
[----:B------:R-:W-:Y:S02]  /*36b0*/  HADD2.F32 R107, -RZ, R76.H0_H0 ;  /* 0x2000004cff6b7230 */ /* 0x000fe40000004100 */
[----:B------:R-:W-:Y:S01]  /*36c0*/  FFMA.FTZ R143, R130, R131, R143 ;  /* 0x00000083828f7223 */ /* 0x000fe2000001008f */
[----:B------:R-:W-:Y:S02]  /*36d0*/  HADD2.F32 R105, -RZ, R78.H0_H0 ;  /* 0x2000004eff697230 */ /* 0x000fe40000004100 */
[----:B------:R-:W-:Y:S01]  /*36e0*/  FFMA.FTZ R145, R96, R139, R33 ;  /* 0x0000008b60917223 */ /* 0x000fe20000010021 */
[----:B------:R-:W-:Y:S01]  /*36f0*/  FFMA.FTZ R139, R108, -R87, R139 ;  /* 0x800000576c8b7223 */ /* 0x000fe2000001008b */
[-C--:B------:R-:W-:Y:S01]  /*3700*/  FMUL.FTZ R2, R143, R85.reuse ;  /* 0x000000558f027220 */ /* 0x080fe20000410000 */
[----:B------:R-:W-:Y:S01]  /*3710*/  FFMA.FTZ R142, R107, -R86, R142 ;  /* 0x800000566b8e7223 */ /* 0x000fe2000001008e */
[----:B------:R-:W-:Y:S01]  /*3720*/  FFMA.FTZ R130, R98, R140, R145 ;  /* 0x0000008c62827223 */ /* 0x000fe20000010091 */
[----:B------:R-:W-:Y:S01]  /*3730*/  FFMA.FTZ R145, R110, -R85, R113 ;  /* 0x800000556e917223 */ /* 0x000fe20000010071 */
[----:B------:R-:W-:Y:S01]  /*3740*/  FMUL.FTZ R132, R133, R87 ;  /* 0x0000005785847220 */ /* 0x000fe20000410000 */
[----:B------:R-:W-:-:S02]  /*3750*/  HADD2.F32 R34, -RZ, R79.H0_H0 ;  /* 0x2000004fff227230 */ /* 0x000fc40000004100 */
[----:B------:R-:W-:Y:S01]  /*3760*/  FFMA.FTZ R149, R95, R141, R130 ;  /* 0x0000008d5f957223 */ /* 0x000fe20000010082 */
[----:B------:R-:W-:Y:S01]  /*3770*/  FMUL.FTZ R130, R131, R86 ;  /* 0x0000005683827220 */ /* 0x000fe20000410000 */
[----:B------:R-:W-:Y:S01]  /*3780*/  FFMA.FTZ R113, R2, R145, RZ ;  /* 0x0000009102717223 */ /* 0x000fe200000100ff */
[----:B------:R-:W-:Y:S01]  /*3790*/  FFMA.FTZ R140, R105, -R88, R140 ;  /* 0x80000058698c7223 */ /* 0x000fe2000001008c */
[----:B------:R-:W-:Y:S01]  /*37a0*/  FFMA.FTZ R150, R100, R146, R149 ;  /* 0x0000009264967223 */ /* 0x000fe20000010095 */
[----:B------:R-:W-:Y:S01]  /*37b0*/  FMUL.FTZ R149, R134, R88 ;  /* 0x0000005886957220 */ /* 0x000fe20000410000 */
[----:B------:R-:W-:Y:S01]  /*37c0*/  FFMA.FTZ R113, R130, R142, R113 ;  /* 0x0000008e82717223 */ /* 0x000fe20000010071 */
[----:B------:R-:W-:Y:S02]  /*37d0*/  HADD2.F32 R33, -RZ, R80.H0_H0 ;  /* 0x20000050ff217230 */ /* 0x000fe40000004100 */
[----:B------:R-:W-:Y:S01]  /*37e0*/  FFMA.FTZ R151, R97, R147, R150 ;  /* 0x0000009361977223 */ /* 0x000fe20000010096 */
[----:B------:R-:W-:Y:S01]  /*37f0*/  FFMA.FTZ R150, R34, -R89, R141 ;  /* 0x8000005922967223 */ /* 0x000fe2000001008d */
[----:B------:R-:W-:Y:S01]  /*3800*/  FFMA.FTZ R152, R132, R139, R113 ;  /* 0x0000008b84987223 */ /* 0x000fe20000010071 */
[----:B------:R-:W-:-:S02]  /*3810*/  HADD2.F32 R32, -RZ, R81.H0_H0 ;  /* 0x20000051ff207230 */ /* 0x000fc40000004100 */
[----:B------:R-:W-:Y:S01]  /*3820*/  FFMA.FTZ R141, R102, R148, R151 ;  /* 0x00000094668d7223 */ /* 0x000fe20000010097 */
[----:B------:R-:W-:Y:S01]  /*3830*/  FMUL.FTZ R151, R137, R89 ;  /* 0x0000005989977220 */ /* 0x000fe20000410000 */
[----:B------:R-:W-:Y:S01]  /*3840*/  FFMA.FTZ R154, R149, R140, R152 ;  /* 0x0000008c959a7223 */ /* 0x000fe20000010098 */
[----:B------:R-:W-:Y:S01]  /*3850*/  FFMA.FTZ R152, R33, -R90, R146 ;  /* 0x8000005a21987223 */ /* 0x000fe20000010092 */
[----:B------:R-:W-:Y:S02]  /*3860*/  HADD2.F32 R113, -RZ, R82.H0_H0 ;  /* 0x20000052ff717230 */ /* 0x000fe40000004100 */
[-C--:B------:R-:W-:Y:S01]  /*3870*/  FFMA.FTZ R147, R32, -R91.reuse, R147 ;  /* 0x8000005b20937223 */ /* 0x080fe20000010093 */
[----:B------:R-:W-:Y:S01]  /*3880*/  FFMA.FTZ R146, R151, R150, R154 ;  /* 0x0000009697927223 */ /* 0x000fe2000001009a */
[----:B------:R-:W-:Y:S01]  /*3890*/  FMUL.FTZ R154, R129, R91 ;  /* 0x0000005b819a7220 */ /* 0x000fe20000410000 */
[----:B------:R-:W1:Y:S01]  /*38a0*/  SHFL.DOWN PT, R158, R141, 0x1, 0x1f ;  /* 0x08201f008d9e7f89 */ /* 0x000e6200000e0000 */
[----:B------:R-:W-:Y:S01]  /*38b0*/  FFMA.FTZ R148, R113, -R92, R148 ;  /* 0x8000005c71947223 */ /* 0x000fe20000010094 */
[----:B------:R-:W-:Y:S01]  /*38c0*/  FFMA.FTZ R155, R153, R152, R146 ;  /* 0x00000098999b7223 */ /* 0x000fe20000010092 */
[----:B------:R-:W-:Y:S01]  /*38d0*/  FADD.FTZ R93, R151, R93 ;  /* 0x0000005d975d7221 */ /* 0x000fe20000010000 */
[C---:B------:R-:W-:Y:S01]  /*38e0*/  FMUL.FTZ R151, R126.reuse, R3 ;  /* 0x000000037e977220 */ /* 0x040fe20000410000 */
[----:B0-----:R-:W-:Y:S01]  /*38f0*/  FMUL.FTZ R25, R126, R134 ;  /* 0x000000867e197220 */ /* 0x001fe20000410000 */
[----:B------:R-:W-:Y:S01]  /*3900*/  FFMA.FTZ R155, R154, R147, R155 ;  /* 0x000000939a9b7223 */ /* 0x000fe2000001009b */
[----:B------:R-:W-:Y:S01]  /*3910*/  FMUL.FTZ R147, R147, R128 ;  /* 0x0000008093937220 */ /* 0x000fe20000410000 */
[C---:B------:R-:W-:Y:S01]  /*3920*/  FMUL.FTZ R127, R126.reuse, R137 ;  /* 0x000000897e7f7220 */ /* 0x040fe20000410000 */
[----:B------:R-:W-:Y:S01]  /*3930*/  FMUL.FTZ R128, R126, R133 ;  /* 0x000000857e807220 */ /* 0x000fe20000410000 */
[----:B------:R-:W-:Y:S01]  /*3940*/  FFMA.FTZ R146, R156, R148, R155 ;  /* 0x000000949c927223 */ /* 0x000fe2000001009b */
[----:B------:R-:W-:Y:S01]  /*3950*/  FMUL.FTZ R148, R148, R151 ;  /* 0x0000009794947220 */ /* 0x000fe20000410000 */
[----:B------:R-:W-:Y:S01]  /*3960*/  FMUL.FTZ R140, R140, R25 ;  /* 0x000000198c8c7220 */ /* 0x000fe20000410000 */
[----:B------:R-:W-:Y:S01]  /*3970*/  FMUL.FTZ R152, R152, R157 ;  /* 0x0000009d98987220 */ /* 0x000fe20000410000 */
[----:B------:R-:W-:Y:S01]  /*3980*/  FMUL.FTZ R127, R150, R127 ;  /* 0x0000007f967f7220 */ /* 0x000fe20000410000 */
[----:B------:R-:W0:Y:S01]  /*3990*/  SHFL.DOWN PT, R155, R146, 0x1, 0x1f ;  /* 0x08201f00929b7f89 */ /* 0x000e2200000e0000 */
[----:B------:R-:W-:Y:S01]  /*39a0*/  FFMA.FTZ R148, R113, R3, R148 ;  /* 0x0000000371947223 */ /* 0x000fe20000010094 */
[C---:B------:R-:W-:Y:S01]  /*39b0*/  FMUL.FTZ R3, R126.reuse, R131 ;  /* 0x000000837e037220 */ /* 0x040fe20000410000 */
[----:B------:R-:W-:Y:S01]  /*39c0*/  FMUL.FTZ R126, R126, R143 ;  /* 0x0000008f7e7e7220 */ /* 0x000fe20000410000 */
[----:B------:R-:W-:Y:S01]  /*39d0*/  FMUL.FTZ R139, R139, R128 ;  /* 0x000000808b8b7220 */ /* 0x000fe20000410000 */
[----:B------:R-:W-:Y:S01]  /*39e0*/  FFMA.FTZ R152, R33, R135, R152 ;  /* 0x0000008721987223 */ /* 0x000fe20000010098 */
[----:B------:R-:W-:Y:S01]  /*39f0*/  FMUL.FTZ R142, R142, R3 ;  /* 0x000000038e8e7220 */ /* 0x000fe20000410000 */
[----:B------:R-:W-:Y:S01]  /*3a00*/  FMUL.FTZ R145, R145, R126 ;  /* 0x0000007e91917220 */ /* 0x000fe20000410000 */
[----:B------:R-:W-:Y:S01]  /*3a10*/  FFMA.FTZ R147, R32, R129, R147 ;  /* 0x0000008120937223 */ /* 0x000fe20000010093 */
[----:B-1----:R-:W-:Y:S01]  /*3a20*/  @!P0 FADD.FTZ R141, R141, R158 ;  /* 0x0000009e8d8d8221 */ /* 0x002fe20000010000 */
[----:B------:R-:W-:Y:S01]  /*3a30*/  FFMA.FTZ R127, R34, R137, R127 ;  /* 0x00000089227f7223 */ /* 0x000fe2000001007f */
[----:B------:R-:W-:Y:S01]  /*3a40*/  FFMA.FTZ R140, R105, R134, R140 ;  /* 0x00000086698c7223 */ /* 0x000fe2000001008c */
[----:B------:R-:W-:Y:S01]  /*3a50*/  FFMA.FTZ R139, R108, R133, R139 ;  /* 0x000000856c8b7223 */ /* 0x000fe2000001008b */
[----:B------:R-:W-:Y:S01]  /*3a60*/  FFMA.FTZ R131, R107, R131, R142 ;  /* 0x000000836b837223 */ /* 0x000fe2000001008e */
[----:B------:R-:W1:Y:S01]  /*3a70*/  SHFL.DOWN PT, R158, R141, 0x2, 0x1f ;  /* 0x08401f008d9e7f89 */ /* 0x000e6200000e0000 */
        /* <DEDUP_REMOVED lines=19> */
[----:B-1----:R-:W-:-:S05]  /*3bb0*/  @!P3 FADD.FTZ R141, R141, R158 ;  /* 0x0000009e8d8db221 */ /* 0x002fca0000010000 */
[----:B------:R-:W1:Y:S01]  /*3bc0*/  SHFL.DOWN PT, R158, R141, 0x4, 0x1f ;  /* 0x08801f008d9e7f89 */ /* 0x000e6200000e0000 */
[----:B0-----:R-:W-:Y:S01]  /*3bd0*/  @!P3 FADD.FTZ R146, R146, R155 ;  /* 0x0000009b9292b221 */ /* 0x001fe20000010000 */
[----:B------:R-:W-:-:S04]  /*3be0*/  ISETP.GT.AND P3, PT, R46, 0x17, PT ;  /* 0x000000172e00780c */ /* 0x000fc80003f64270 */
[----:B------:R-:W0:Y:S01]  /*3bf0*/  SHFL.DOWN PT, R155, R146, 0x4, 0x1f ;  /* 0x08801f00929b7f89 */ /* 0x000e2200000e0000 */
[----:B-1----:R-:W-:-:S05]  /*3c00*/  @!P0 FADD.FTZ R141, R141, R158 ;  /* 0x0000009e8d8d8221 */ /* 0x002fca0000010000 */
[----:B------:R-:W1:Y:S01]  /*3c10*/  SHFL.DOWN PT, R158, R141, 0x8, 0x1f ;  /* 0x09001f008d9e7f89 */ /* 0x000e6200000e0000 */
[----:B0-----:R-:W-:Y:S01]  /*3c20*/  @!P0 FADD.FTZ R146, R146, R155 ;  /* 0x0000009b92928221 */ /* 0x001fe20000010000 */
[----:B------:R-:W-:-:S04]  /*3c30*/  ISETP.GT.AND P0, PT, R46, 0xf, PT ;  /* 0x0000000f2e00780c */ /* 0x000fc80003f04270 */
[----:B------:R-:W0:Y:S01]  /*3c40*/  SHFL.DOWN PT, R155, R146, 0x8, 0x1f ;  /* 0x09001f00929b7f89 */ /* 0x000e2200000e0000 */
[----:B-1----:R-:W-:-:S05]  /*3c50*/  @!P3 FADD.FTZ R141, R141, R158 ;  /* 0x0000009e8d8db221 */ /* 0x002fca0000010000 */
[----:B------:R-:W1:Y:S01]  /*3c60*/  SHFL.DOWN PT, R158, R141, 0x10, 0x1f ;  /* 0x0a001f008d9e7f89 */ /* 0x000e6200000e0000 */
[----:B0-----:R-:W-:-:S05]  /*3c70*/  @!P3 FADD.FTZ R146, R146, R155 ;  /* 0x0000009b9292b221 */ /* 0x001fca0000010000 */
[----:B------:R-:W0:Y:S01]  /*3c80*/  SHFL.DOWN PT, R155, R146, 0x10, 0x1f ;  /* 0x0a001f00929b7f89 */ /* 0x000e2200000e0000 */
[----:B-1----:R-:W-:-:S05]  /*3c90*/  @!P0 FADD.FTZ R141, R141, R158 ;  /* 0x0000009e8d8d8221 */ /* 0x002fca0000010000 */
[----:B------:R-:W-:Y:S01]  /*3ca0*/  MOV R25, R141 ;  /* 0x0000008d00197202 */ /* 0x000fe20000000f00 */
        /* <DEDUP_REMOVED lines=12> */
.L_x_8780:
[----:B------:R-:W-:Y:S05]  /*3d70*/  BSYNC B0 ;  /* 0x0000000000007941 */ /* 0x000fea0003800000 */
.L_x_8779:
        /* <DEDUP_REMOVED lines=14> */
.L_x_8776:
[----:B------:R-:W-:Y:S01]  /*3e60*/  BAR.SYNC.DEFER_BLOCKING 0x0 ;  /* 0x0000000000007b1d */ /* 0x000fe20000010000 */
[----:B------:R-:W-:Y:S02]  /*3e70*/  LEA R34, R53, 0xffffff00, 0x8 ;  /* 0xffffff0035227811 */ /* 0x000fe400078e40ff */
[----:B------:R-:W-:Y:S02]  /*3e80*/  PRMT R2, RZ, 0x7610, R2 ;  /* 0x00007610ff027816 */ /* 0x000fe40000000002 */
[----:B------:R-:W-:Y:S01]  /*3e90*/  PRMT R3, RZ, 0x7610, R3 ;  /* 0x00007610ff037816 */ /* 0x000fe20000000003 */
[----:B------:R-:W-:Y:S02]  /*3ea0*/  ULDC UR5, c[0x0][0x218] ;  /* 0x0000860000057ab9 */ /* 0x000fe40000000800 */
[----:B------:R-:W-:-:S04]  /*3eb0*/  IADD3 R0, -R34, UR5, RZ ;  /* 0x0000000522007c10 */ /* 0x000fc8000fffe1ff */
[-C--:B------:R-:W-:Y:S02]  /*3ec0*/  ISETP.GE.AND P6, PT, R55, R0.reuse, PT ;  /* 0x000000003700720c */ /* 0x080fe40003fc6270 */
[-C--:B------:R-:W-:Y:S02]  /*3ed0*/  ISETP.GE.AND P5, PT, R58, R0.reuse, PT ;  /* 0x000000003a00720c */ /* 0x080fe40003fa6270 */
[-C--:B------:R-:W-:Y:S02]  /*3ee0*/  ISETP.GE.AND P4, PT, R59, R0.reuse, PT ;  /* 0x000000003b00720c */ /* 0x080fe40003f86270 */
[-C--:B------:R-:W-:Y:S02]  /*3ef0*/  ISETP.GE.AND P3, PT, R60, R0.reuse, PT ;  /* 0x000000003c00720c */ /* 0x080fe40003f66270 */
[-C--:B------:R-:W-:Y:S02]  /*3f00*/  ISETP.GE.AND P2, PT, R61, R0.reuse, PT ;  /* 0x000000003d00720c */ /* 0x080fe40003f46270 */
[----:B------:R-:W-:-:S02]  /*3f10*/  ISETP.GE.AND P1, PT, R62, R0, PT ;  /* 0x000000003e00720c */ /* 0x000fc40003f26270 */
[-C--:B------:R-:W-:Y:S01]  /*3f20*/  ISETP.GE.AND P0, PT, R63, R0.reuse, PT ;  /* 0x000000003f00720c */ /* 0x080fe20003f06270 */
[----:B------:R-:W2:Y:S01]  /*3f30*/  @!P6 LDG.E.U16 R2, desc[UR12][R4.64] ;  /* 0x0000000c0402e981 */ /* 0x000ea2000c1e1500 */
[----:B------:R-:W-:Y:S02]  /*3f40*/  ISETP.GE.AND P6, PT, R64, R0, PT ;  /* 0x000000004000720c */ /* 0x000fe40003fc6270 */
[----:B------:R-:W-:Y:S01]  /*3f50*/  PRMT R18, RZ, 0x7610, R18 ;  /* 0x00007610ff127816 */ /* 0x000fe20000000012 */
[----:B------:R-:W3:Y:S01]  /*3f60*/  @!P5 LDG.E.U16 R3, desc[UR12][R4.64+0x40] ;  /* 0x0000400c0403d981 */ /* 0x000ee2000c1e1500 */
[----:B------:R-:W-:Y:S02]  /*3f70*/  PRMT R19, RZ, 0x7610, R19 ;  /* 0x00007610ff137816 */ /* 0x000fe40000000013 */
[----:B------:R-:W-:Y:S02]  /*3f80*/  PRMT R20, RZ, 0x7610, R20 ;  /* 0x00007610ff147816 */ /* 0x000fe40000000014 */
[----:B------:R-:W-:Y:S01]  /*3f90*/  PRMT R21, RZ, 0x7610, R21 ;  /* 0x00007610ff157816 */ /* 0x000fe20000000015 */
[----:B------:R-:W4:Y:S01]  /*3fa0*/  @!P4 LDG.E.U16 R18, desc[UR12][R4.64+0x80] ;  /* 0x0000800c0412c981 */ /* 0x000f22000c1e1500 */
[----:B------:R-:W-:-:S02]  /*3fb0*/  PRMT R22, RZ, 0x7610, R22 ;  /* 0x00007610ff167816 */ /* 0x000fc40000000016 */
[----:B------:R-:W-:Y:S01]  /*3fc0*/  PRMT R23, RZ, 0x7610, R23 ;  /* 0x00007610ff177816 */ /* 0x000fe20000000017 */
[----:B------:R-:W5:Y:S04]  /*3fd0*/  @!P3 LDG.E.U16 R19, desc[UR12][R4.64+0xc0] ;  /* 0x0000c00c0413b981 */ /* 0x000f68000c1e1500 */
[----:B------:R-:W5:Y:S04]  /*3fe0*/  @!P2 LDG.E.U16 R20, desc[UR12][R4.64+0x100] ;  /* 0x0001000c0414a981 */ /* 0x000f68000c1e1500 */
[----:B------:R-:W5:Y:S04]  /*3ff0*/  @!P1 LDG.E.U16 R21, desc[UR12][R4.64+0x140] ;  /* 0x0001400c04159981 */ /* 0x000f68000c1e1500 */
[----:B------:R-:W5:Y:S04]  /*4000*/  @!P0 LDG.E.U16 R22, desc[UR12][R4.64+0x180] ;  /* 0x0001800c04168981 */ /* 0x000f68000c1e1500 */
[----:B------:R-:W5:Y:S01]  /*4010*/  @!P6 LDG.E.U16 R23, desc[UR12][R4.64+0x1c0] ;  /* 0x0001c00c0417e981 */ /* 0x000f62000c1e1500 */
[----:B------:R-:W1:Y:S01]  /*4020*/  S2UR UR7, SR_CgaCtaId ;  /* 0x00000000000779c3 */ /* 0x000e620000008800 */
[----:B------:R-:W-:Y:S01]  /*4030*/  F2FP.F16.F32.PACK_AB R84, R84, R99 ;  /* 0x000000635454723e */ /* 0x000fe200000000ff */
[----:B------:R-:W-:Y:S01]  /*4040*/  UMOV UR5, 0x400 ;  /* 0x0000040000057882 */ /* 0x000fe20000000000 */
[----:B------:R-:W-:-:S02]  /*4050*/  F2FP.F16.F32.PACK_AB R83, R83, R103 ;  /* 0x000000675353723e */ /* 0x000fc400000000ff */
[----:B------:R-:W-:Y:S02]  /*4060*/  F2FP.F16.F32.PACK_AB R93, R106, R93 ;  /* 0x0000005d6a5d723e */ /* 0x000fe400000000ff */
[----:B------:R-:W-:Y:S02]  /*4070*/  F2FP.F16.F32.PACK_AB R101, R101, R104 ;  /* 0x000000686565723e */ /* 0x000fe400000000ff */
[----:B0-----:R-:W-:Y:S01]  /*4080*/  PRMT R25, R93, 0x7632, R25 ;  /* 0x000076325d197816 */ /* 0x001fe20000000019 */
[----:B-1----:R-:W-:-:S06]  /*4090*/  ULEA UR5, UR7, UR5, 0x18 ;  /* 0x0000000507057291 */ /* 0x002fcc000f8ec03f */
[----:B------:R-:W-:Y:S01]  /*40a0*/  MOV R57, UR5 ;  /* 0x0000000500397c02 */ /* 0x000fe20008000f00 */
[----:B------:R-:W-:Y:S01]  /*40b0*/  BSSY B0, `(.L_x_8782) ;  /* 0x0000079000007945 */ /* 0x000fe20003800000 */
[----:B--2---:R-:W-:Y:S04]  /*40c0*/  STS.U16 [R67], R2 ;  /* 0x0000000243007388 */ /* 0x004fe80000000400 */
        /* <DEDUP_REMOVED lines=14> */
[----:B0-----:R-:W-:-:S05]  /*41b0*/  HADD2.F32 R5, -RZ, R24.H0_H0 ;  /* 0x20000018ff057230 */ /* 0x001fca0000004100 */
[----:B------:R-:W-:-:S05]  /*41c0*/  FADD.FTZ R5, R5, R38 ;  /* 0x0000002605057221 */ /* 0x000fca0000010000 */
[----:B------:R-:W-:-:S13]  /*41d0*/  FSETP.GTU.FTZ.AND P0, PT, R5, 20, PT ;  /* 0x41a000000500780b */ /* 0x000fda0003f1c000 */
[----:B------:R-:W-:Y:S01]  /*41e0*/  @!P0 FMUL.FTZ R24, R5, -1.4426950216293334961 ;  /* 0xbfb8aa3b05188820 */ /* 0x000fe20000410000 */
[----:B-1----:R-:W-:Y:S01]  /*41f0*/  HADD2.F32 R21, -RZ, R2.H0_H0 ;  /* 0x20000002ff157230 */ /* 0x002fe20000004100 */
[----:B------:R-:W0:Y:S04]  /*4200*/  LDS.U16 R5, [R75+0x8] ;  /* 0x000008004b057984 */ /* 0x000e280000000400 */
[----:B------:R-:W1:Y:S01]  /*4210*/  @!P0 MUFU.EX2 R24, R24 ;  /* 0x0000001800188308 */ /* 0x000e620000000800 */
[----:B------:R-:W4:Y:S01]  /*4220*/  LDS.U16 R2, [R75+0xe] ;  /* 0x00000e004b027984 */ /* 0x000f220000000400 */
[----:B------:R-:W-:Y:S01]  /*4230*/  BAR.SYNC.DEFER_BLOCKING 0x0 ;  /* 0x0000000000007b1d */ /* 0x000fe20000010000 */
[----:B-1----:R-:W-:-:S06]  /*4240*/  @!P0 FADD.FTZ R20, R24, 1 ;  /* 0x3f80000018148421 */ /* 0x002fcc0000010000 */
[----:B------:R-:W1:Y:S01]  /*4250*/  @!P0 MUFU.RCP R20, R20 ;  /* 0x0000001400148308 */ /* 0x000e620000001000 */
[----:B------:R-:W-:Y:S02]  /*4260*/  PRMT R24, R84, 0x7632, R24 ;  /* 0x0000763254187816 */ /* 0x000fe40000000018 */
[----:B------:R-:W-:-:S03]  /*4270*/  PRMT R23, R83, 0x7632, R23 ;  /* 0x0000763253177816 */ /* 0x000fc60000000017 */
[----:B------:R5:W-:Y:S01]  /*4280*/  STS.U16 [R75+0x6], R24 ;  /* 0x000006184b007388 */ /* 0x000be20000000400 */
[----:B------:R-:W-:Y:S01]  /*4290*/  FADD.FTZ R21, R21, R38 ;  /* 0x0000002615157221 */ /* 0x000fe20000010000 */
[----:B-1----:R-:W-:Y:S01]  /*42a0*/  @!P0 FMUL.FTZ R115, R115, R20 ;  /* 0x0000001473738220 */ /* 0x002fe20000410000 */
[----:B------:R-:W-:Y:S02]  /*42b0*/  ISETP.NE.AND P0, PT, R42, RZ, PT ;  /* 0x000000ff2a00720c */ /* 0x000fe40003f05270 */
[----:B-----5:R-:W-:Y:S01]  /*42c0*/  PRMT R24, R101, 0x7632, R24 ;  /* 0x0000763265187816 */ /* 0x020fe20000000018 */
[----:B--2---:R-:W-:Y:S01]  /*42d0*/  HADD2.F32 R3, -RZ, R3.H0_H0 ;  /* 0x20000003ff037230 */ /* 0x004fe20000004100 */
[----:B------:R-:W-:Y:S04]  /*42e0*/  STS.U16 [R75], R83 ;  /* 0x000000534b007388 */ /* 0x000fe80000000400 */
[----:B------:R1:W-:Y:S04]  /*42f0*/  STS.U16 [R75+0x2], R23 ;  /* 0x000002174b007388 */ /* 0x0003e80000000400 */
        /* <DEDUP_REMOVED lines=8> */
[----:B------:R-:W-:Y:S01]  /*4380*/  LDS.U16 R31, [R68+0x40] ;  /* 0x00004000441f7984 */ /* 0x000fe20000000400 */
[----:B------:R-:W-:-:S03]  /*4390*/  FADD.FTZ R20, R3, R38 ;  /* 0x0000002603147221 */ /* 0x000fc60000010000 */
        /* <DEDUP_REMOVED lines=10> */
[----:B0-----:R-:W-:-:S03]  /*4440*/  HADD2.F32 R5, -RZ, R5.H0_H0 ;  /* 0x20000005ff057230 */ /* 0x001fc60000004100 */
[--C-:B------:R-:W-:Y:S01]  /*4450*/  FADD.FTZ R22, R3, R38.reuse ;  /* 0x0000002603167221 */ /* 0x100fe20000010000 */
[----:B------:R-:W-:Y:S01]  /*4460*/  @!P2 FMUL.FTZ R3, R21, -1.4426950216293334961 ;  /* 0xbfb8aa3b1503a820 */ /* 0x000fe20000410000 */
[--C-:B-1----:R-:W-:Y:S01]  /*4470*/  FADD.FTZ R23, R5, R38.reuse ;  /* 0x0000002605177221 */ /* 0x102fe20000010000 */
[----:B------:R-:W-:Y:S02]  /*4480*/  HADD2.F32 R21, -RZ, R18.H0_H0 ;  /* 0x20000012ff157230 */ /* 0x000fe40000004100 */
[----:B------:R-:W-:Y:S02]  /*4490*/  FSETP.GTU.FTZ.AND P5, PT, R22, 20, PT ;  /* 0x41a000001600780b */ /* 0x000fe40003fbc000 */
[----:B------:R-:W0:Y:S01]  /*44a0*/  @!P2 MUFU.EX2 R3, R3 ;  /* 0x000000030003a308 */ /* 0x000e220000000800 */
[----:B------:R-:W-:Y:S01]  /*44b0*/  @!P6 FMUL.FTZ R4, R20, -1.4426950216293334961 ;  /* 0xbfb8aa3b1404e820 */ /* 0x000fe20000410000 */
[----:B------:R-:W-:Y:S01]  /*44c0*/  FSETP.GTU.FTZ.AND P1, PT, R23, 20, PT ;  /* 0x41a000001700780b */ /* 0x000fe20003f3c000 */
[----:B------:R-:W-:Y:S01]  /*44d0*/  FADD.FTZ R21, R21, R38 ;  /* 0x0000002615157221 */ /* 0x000fe20000010000 */
[----:B------:R-:W-:-:S04]  /*44e0*/  HADD2.F32 R19, -RZ, R19.H0_H0 ;  /* 0x20000013ff137230 */ /* 0x000fc80000004100 */
[----:B------:R-:W1:Y:S01]  /*44f0*/  @!P6 MUFU.EX2 R4, R4 ;  /* 0x000000040004e308 */ /* 0x000e620000000800 */
[----:B------:R-:W2:Y:S01]  /*4500*/  LDS R24, [R57+0x210] ;  /* 0x0002100039187984 */ /* 0x000ea20000000800 */
[----:B------:R-:W-:Y:S01]  /*4510*/  FSETP.GTU.FTZ.AND P4, PT, R21, 20, PT ;  /* 0x41a000001500780b */ /* 0x000fe20003f9c000 */
[----:B------:R-:W-:Y:S01]  /*4520*/  @!P5 FMUL.FTZ R5, R22, -1.4426950216293334961 ;  /* 0xbfb8aa3b1605d820 */ /* 0x000fe20000410000 */
[----:B------:R-:W-:-:S03]  /*4530*/  FADD.FTZ R22, R19, R38 ;  /* 0x0000002613167221 */ /* 0x000fc60000010000 */
[----:B------:R-:W-:Y:S01]  /*4540*/  @!P1 FMUL.FTZ R19, R23, -1.4426950216293334961 ;  /* 0xbfb8aa3b17139820 */ /* 0x000fe20000410000 */
[----:B------:R-:W3:Y:S01]  /*4550*/  @!P5 MUFU.EX2 R18, R5 ;  /* 0x000000050012d308 */ /* 0x000ee20000000800 */
[----:B0-----:R-:W-:Y:S01]  /*4560*/  @!P2 FADD.FTZ R3, R3, 1 ;  /* 0x3f8000000303a421 */ /* 0x001fe20000010000 */
[----:B------:R-:W-:-:S06]  /*4570*/  FSETP.GTU.FTZ.AND P3, PT, R22, 20, PT ;  /* 0x41a000001600780b */ /* 0x000fcc0003f7c000 */
[----:B------:R-:W0:Y:S01]  /*4580*/  @!P1 MUFU.EX2 R19, R19 ;  /* 0x0000001300139308 */ /* 0x000e220000000800 */
[----:B------:R-:W-:-:S07]  /*4590*/  @!P4 FMUL.FTZ R20, R21, -1.4426950216293334961 ;  /* 0xbfb8aa3b1514c820 */ /* 0x000fce0000410000 */
[----:B------:R4:W5:Y:S02]  /*45a0*/  @!P2 MUFU.RCP R23, R3 ;  /* 0x000000030017a308 */ /* 0x0009640000001000 */
[----:B----4-:R-:W-:Y:S02]  /*45b0*/  HADD2.F32 R3, -RZ, R2.H0_H0 ;  /* 0x20000002ff037230 */ /* 0x010fe40000004100 */
[----:B-1----:R-:W-:-:S04]  /*45c0*/  @!P6 FADD.FTZ R2, R4, 1 ;  /* 0x3f8000000402e421 */ /* 0x002fc80000010000 */
[----:B------:R-:W1:Y:S01]  /*45d0*/  @!P4 MUFU.EX2 R20, R20 ;  /* 0x000000140014c308 */ /* 0x000e620000000800 */
[----:B------:R-:W4:Y:S07]  /*45e0*/  LDC.64 R4, c[0x0][0x388] ;  /* 0x0000e200ff047b82 */ /* 0x000f2e0000000a00 */
[----:B------:R-:W2:Y:S01]  /*45f0*/  @!P6 MUFU.RCP R87, R2 ;  /* 0x000000020057e308 */ /* 0x000ea20000001000 */
[----:B------:R-:W-:Y:S01]  /*4600*/  @!P3 FMUL.FTZ R21, R22, -1.4426950216293334961 ;  /* 0xbfb8aa3b1615b820 */ /* 0x000fe20000410000 */
[----:B---3--:R-:W-:Y:S01]  /*4610*/  @!P5 FADD.FTZ R18, R18, 1 ;  /* 0x3f8000001212d421 */ /* 0x008fe20000010000 */
[----:B------:R-:W-:Y:S01]  /*4620*/  FADD.FTZ R22, R3, R38 ;  /* 0x0000002603167221 */ /* 0x000fe20000010000 */
[----:B0-----:R-:W-:Y:S01]  /*4630*/  @!P1 FADD.FTZ R3, R19, 1 ;  /* 0x3f80000013039421 */ /* 0x001fe20000010000 */
[----:B-----5:R-:W-:-:S03]  /*4640*/  @!P2 FMUL.FTZ R114, R114, R23 ;  /* 0x000000177272a220 */ /* 0x020fc60000410000 */
[----:B------:R-:W0:Y:S01]  /*4650*/  @!P5 MUFU.RCP R26, R18 ;  /* 0x00000012001ad308 */ /* 0x000e220000001000 */
[----:B------:R-:W-:Y:S01]  /*4660*/  FSETP.GTU.FTZ.AND P2, PT, R22, 20, PT ;  /* 0x41a000001600780b */ /* 0x000fe20003f5c000 */
[----:B-1----:R-:W-:-:S06]  /*4670*/  @!P4 FADD.FTZ R20, R20, 1 ;  /* 0x3f8000001414c421 */ /* 0x002fcc0000010000 */
[----:B------:R-:W1:Y:S01]  /*4680*/  @!P1 MUFU.RCP R3, R3 ;  /* 0x0000000300039308 */ /* 0x000e620000001000 */
[----:B--2---:R-:W-:Y:S01]  /*4690*/  @!P6 FMUL.FTZ R116, R116, R87 ;  /* 0x000000577474e220 */ /* 0x004fe20000410000 */
[----:B------:R-:W-:-:S06]  /*46a0*/  ISETP.GE.AND P6, PT, R55, R24, PT ;  /* 0x000000183700720c */ /* 0x000fcc0003fc6270 */
[----:B------:R-:W2:Y:S01]  /*46b0*/  @!P3 MUFU.EX2 R21, R21 ;  /* 0x000000150015b308 */ /* 0x000ea20000000800 */
[----:B----4-:R-:W-:-:S07]  /*46c0*/  IMAD R32, R4, UR14, RZ ;  /* 0x0000000e04207c24 */ /* 0x010fce000f8e02ff */
[----:B------:R-:W3:Y:S01]  /*46d0*/  @!P4 MUFU.RCP R30, R20 ;  /* 0x00000014001ec308 */ /* 0x000ee20000001000 */
[----:B------:R-:W-:Y:S01]  /*46e0*/  @!P2 FMUL.FTZ R22, R22, -1.4426950216293334961 ;  /* 0xbfb8aa3b1616a820 */ /* 0x000fe20000410000 */
[----:B------:R-:W-:Y:S02]  /*46f0*/  IMAD R89, R5, UR15, R32 ;  /* 0x0000000f05597c24 */ /* 0x000fe4000f8e0220 */
[----:B0-----:R-:W-:Y:S01]  /*4700*/  @!P5 FMUL.FTZ R125, R125, R26 ;  /* 0x0000001a7d7dd220 */ /* 0x001fe20000410000 */
[----:B------:R-:W-:Y:S01]  /*4710*/  IMAD.WIDE.U32 R18, R4, UR15, RZ ;  /* 0x0000000f04127c25 */ /* 0x000fe2000f8e00ff */
[----:B------:R-:W-:-:S03]  /*4720*/  IADD3 R2, P5, R55, R34, RZ ;  /* 0x0000002237027210 */ /* 0x000fc60007fbe0ff */
[----:B-1----:R-:W-:Y:S01]  /*4730*/  @!P1 FMUL.FTZ R28, R28, R3 ;  /* 0x000000031c1c9220 */ /* 0x002fe20000410000 */
[----:B------:R2:W0:Y:S01]  /*4740*/  @!P2 MUFU.EX2 R23, R22 ;  /* 0x000000160017a308 */ /* 0x0004220000000800 */
[----:B------:R-:W-:Y:S02]  /*4750*/  IADD3 R87, R19, R89, RZ ;  /* 0x0000005913577210 */ /* 0x000fe40007ffe0ff */
[----:B------:R-:W-:Y:S01]  /*4760*/  LEA.HI.X.SX32 R3, R34, R56, 0x1, P5 ;  /* 0x0000003822037211 */ /* 0x000fe200028f0eff */
[----:B--2---:R-:W-:Y:S01]  /*4770*/  @!P3 FADD.FTZ R22, R21, 1 ;  /* 0x3f8000001516b421 */ /* 0x004fe20000010000 */
[----:B---3--:R-:W-:Y:S06]  /*4780*/  @P6 BRA `(.L_x_8783) ;  /* 0x00000000002c6947 */ /* 0x008fec0003800000 */
        /* <DEDUP_REMOVED lines=11> */
.L_x_8783:
[----:B------:R-:W-:Y:S05]  /*4840*/  BSYNC B0 ;  /* 0x0000000000007941 */ /* 0x000fea0003800000 */
.L_x_8782:
[----:B------:R-:W-:Y:S01]  /*4850*/  MOV R4, R18 ;  /* 0x0000001200047202 */ /* 0x000fe20000000f00 */
[----:B------:R-:W-:Y:S01]  /*4860*/  ULDC.64 UR8, c[0x0][0x390] ;  /* 0x0000e40000087ab9 */ /* 0x000fe20000000a00 */
[----:B------:R-:W-:Y:S01]  /*4870*/  MOV R5, R87 ;  /* 0x0000005700057202 */ /* 0x000fe20000000f00 */
[----:B------:R-:W-:Y:S01]  /*4880*/  IMAD R18, R36, UR8, RZ ;  /* 0x0000000824127c24 */ /* 0x000fe2000f8e02ff */
[----:B------:R-:W-:Y:S01]  /*4890*/  IADD3 R65, P1, R65, -0x1c0, RZ ;  /* 0xfffffe4041417810 */ /* 0x000fe20007f3e0ff */
[----:B0-----:R-:W-:Y:S01]  /*48a0*/  @!P2 FADD.FTZ R23, R23, 1 ;  /* 0x3f8000001717a421 */ /* 0x001fe20000010000 */
[----:B------:R-:W0:Y:S01]  /*48b0*/  @!P3 MUFU.RCP R19, R22 ;  /* 0x000000160013b308 */ /* 0x000e220000001000 */
[----:B------:R-:W-:Y:S01]  /*48c0*/  IMAD.WIDE.U32 R4, R35, UR8, R4 ;  /* 0x0000000823047c25 */ /* 0x000fe2000f8e0004 */
[----:B------:R-:W-:-:S03]  /*48d0*/  IADD3.X R66, R66, -0x1, RZ, P1, !PT ;  /* 0xffffffff42427810 */ /* 0x000fc60000ffe4ff */
[----:B------:R-:W-:Y:S01]  /*48e0*/  @!P4 FMUL.FTZ R29, R29, R30 ;  /* 0x0000001e1d1dc220 */ /* 0x000fe20000410000 */
[-C--:B------:R-:W-:Y:S01]  /*48f0*/  ISETP.GE.AND P4, PT, R62, R24.reuse, PT ;  /* 0x000000183e00720c */ /* 0x080fe20003f86270 */
[----:B-1----:R-:W-:Y:S01]  /*4900*/  IMAD R21, R35, UR9, R18 ;  /* 0x0000000923157c24 */ /* 0x002fe2000f8e0212 */
[----:B------:R-:W-:Y:S01]  /*4910*/  IADD3 R20, P1, R4, UR6, RZ ;  /* 0x0000000604147c10 */ /* 0x000fe2000ff3e0ff */
[----:B------:R-:W-:Y:S01]  /*4920*/  ULDC.64 UR8, c[0x0][0x3e0] ;  /* 0x0000f80000087ab9 */ /* 0x000fe20000000a00 */
[----:B------:R-:W1:Y:S01]  /*4930*/  @!P2 MUFU.RCP R18, R23 ;  /* 0x000000170012a308 */ /* 0x000e620000001000 */
[----:B------:R-:W-:Y:S01]  /*4940*/  IADD3 R4, P5, R65, UR8, RZ ;  /* 0x0000000841047c10 */ /* 0x000fe2000ffbe0ff */
[----:B------:R-:W-:Y:S01]  /*4950*/  BSSY B0, `(.L_x_8784) ;  /* 0x000004c000007945 */ /* 0x000fe20003800000 */
[----:B------:R-:W-:Y:S02]  /*4960*/  IADD3.X R21, R21, UR16, R5, P1, !PT ;  /* 0x0000001015157c10 */ /* 0x000fe40008ffe405 */
[----:B------:R-:W-:-:S02]  /*4970*/  ISETP.GE.AND P1, PT, R59, R24, PT ;  /* 0x000000183b00720c */ /* 0x000fc40003f26270 */
[----:B------:R-:W-:Y:S02]  /*4980*/  IADD3.X R5, R66, UR9, RZ, P5, !PT ;  /* 0x0000000942057c10 */ /* 0x000fe4000affe4ff */
[----:B------:R-:W-:Y:S01]  /*4990*/  LEA R4, P5, R20, R4, 0x1 ;  /* 0x0000000414047211 */ /* 0x000fe200078a08ff */
[----:B0-----:R-:W-:Y:S01]  /*49a0*/  @!P3 FMUL.FTZ R112, R112, R19 ;  /* 0x000000137070b220 */ /* 0x001fe20000410000 */
[-C--:B------:R-:W-:Y:S02]  /*49b0*/  ISETP.GE.AND P3, PT, R60, R24.reuse, PT ;  /* 0x000000183c00720c */ /* 0x080fe40003f66270 */
[----:B------:R-:W-:Y:S02]  /*49c0*/  LEA.HI.X R5, R20, R5, R21, 0x1, P5 ;  /* 0x0000000514057211 */ /* 0x000fe400028f0c15 */
[----:B------:R-:W-:Y:S01]  /*49d0*/  ISETP.GE.AND P5, PT, R61, R24, PT ;  /* 0x000000183d00720c */ /* 0x000fe20003fa6270 */
[----:B-1----:R-:W-:Y:S02]  /*49e0*/  @!P2 FMUL.FTZ R27, R27, R18 ;  /* 0x000000121b1ba220 */ /* 0x002fe40000410000 */
[----:B------:R-:W-:Y:S01]  /*49f0*/  @!P1 STG.E.U16 desc[UR12][R4.64+0x40], R33 ;  /* 0x0000402104009986 */ /* 0x000fe2000c10150c */
[----:B------:R-:W-:-:S02]  /*4a00*/  ISETP.GE.AND P6, PT, R63, R24, PT ;  /* 0x000000183f00720c */ /* 0x000fc40003fc6270 */
[-C--:B------:R-:W-:Y:S01]  /*4a10*/  ISETP.GE.AND P2, PT, R58, R24.reuse, PT ;  /* 0x000000183a00720c */ /* 0x080fe20003f46270 */
[----:B------:R-:W-:Y:S01]  /*4a20*/  @!P4 STG.E.U16 desc[UR12][R4.64+0x100], R81 ;  /* 0x000100510400c986 */ /* 0x000fe2000c10150c */
[----:B------:R-:W-:Y:S02]  /*4a30*/  ISETP.GE.AND P1, PT, R64, R24, PT ;  /* 0x000000184000720c */ /* 0x000fe40003f26270 */
[----:B------:R-:W-:Y:S01]  /*4a40*/  F2FP.F16.F32.PACK_AB R18, R114, R115 ;  /* 0x000000737212723e */ /* 0x000fe200000000ff */
[----:B------:R-:W-:Y:S01]  /*4a50*/  @!P3 STG.E.U16 desc[UR12][R4.64+0x80], R77 ;  /* 0x0000804d0400b986 */ /* 0x000fe2000c10150c */
[----:B------:R-:W-:Y:S01]  /*4a60*/  F2FP.F16.F32.PACK_AB R19, R125, R116 ;  /* 0x000000747d13723e */ /* 0x000fe200000000ff */
[----:B------:R-:W-:Y:S01]  /*4a70*/  FADD.FTZ R115, R115, R40 ;  /* 0x0000002873737221 */ /* 0x000fe20000010000 */
[C---:B------:R-:W-:Y:S01]  /*4a80*/  PRMT R20, R18.reuse, 0x7610, R20 ;  /* 0x0000761012147816 */ /* 0x040fe20000000014 */
[----:B------:R-:W-:Y:S01]  /*4a90*/  @!P5 STG.E.U16 desc[UR12][R4.64+0xc0], R79 ;  /* 0x0000c04f0400d986 */ /* 0x000fe2000c10150c */
[----:B------:R-:W-:Y:S01]  /*4aa0*/  PRMT R21, R18, 0x7632, R21 ;  /* 0x0000763212157816 */ /* 0x000fe20000000015 */
[----:B------:R-:W-:Y:S01]  /*4ab0*/  FADD.FTZ R115, R115, R114 ;  /* 0x0000007273737221 */ /* 0x000fe20000010000 */
[----:B------:R-:W-:Y:S01]  /*4ac0*/  F2FP.F16.F32.PACK_AB R18, R27, R112 ;  /* 0x000000701b12723e */ /* 0x000fe200000000ff */
[----:B------:R-:W-:Y:S01]  /*4ad0*/  @!P6 STG.E.U16 desc[UR12][R4.64+0x140], R83 ;  /* 0x000140530400e986 */ /* 0x000fe2000c10150c */
[----:B------:R-:W-:Y:S01]  /*4ae0*/  PRMT R22, R19, 0x7632, R22 ;  /* 0x0000763213167816 */ /* 0x000fe20000000016 */
[----:B------:R-:W-:-:S02]  /*4af0*/  FADD.FTZ R116, R115, R116 ;  /* 0x0000007473747221 */ /* 0x000fc40000010000 */
[----:B------:R-:W-:Y:S02]  /*4b00*/  @!P2 STG.E.U16 desc[UR12][R4.64], R31 ;  /* 0x0000001f0400a986 */ /* 0x000fe4000c10150c */
[----:B------:R-:W-:Y:S02]  /*4b10*/  FADD.FTZ R125, R116, R125 ;  /* 0x0000007d747d7221 */ /* 0x000fe40000010000 */
[----:B------:R0:W-:Y:S01]  /*4b20*/  @!P1 STG.E.U16 desc[UR12][R4.64+0x180], R85 ;  /* 0x0001805504009986 */ /* 0x0001e2000c10150c */
[----:B------:R-:W-:Y:S01]  /*4b30*/  BAR.SYNC.DEFER_BLOCKING 0x0 ;  /* 0x0000000000007b1d */ /* 0x000fe20000010000 */
[----:B0-----:R-:W-:Y:S01]  /*4b40*/  F2FP.F16.F32.PACK_AB R5, R29, R28 ;  /* 0x0000001c1d05723e */ /* 0x001fe200000000ff */
[----:B------:R-:W-:Y:S01]  /*4b50*/  FADD.FTZ R28, R125, R28 ;  /* 0x0000001c7d1c7221 */ /* 0x000fe20000010000 */
[----:B------:R-:W-:Y:S02]  /*4b60*/  PRMT R4, R18, 0x7632, R4 ;  /* 0x0000763212047816 */ /* 0x000fe40000000004 */
[----:B------:R-:W-:Y:S01]  /*4b70*/  PRMT R24, R5, 0x7632, R24 ;  /* 0x0000763205187816 */ /* 0x000fe20000000018 */
[----:B------:R-:W-:-:S04]  /*4b80*/  FADD.FTZ R29, R28, R29 ;  /* 0x0000001d1c1d7221 */ /* 0x000fc80000010000 */
[----:B------:R-:W-:-:S04]  /*4b90*/  FADD.FTZ R40, R29, R112 ;  /* 0x000000701d287221 */ /* 0x000fc80000010000 */
[----:B------:R-:W-:Y:S01]  /*4ba0*/  FADD.FTZ R40, R40, R27 ;  /* 0x0000001b28287221 */ /* 0x000fe20000010000 */
[----:B------:R-:W-:Y:S04]  /*4bb0*/  STS.U16 [R75], R20 ;  /* 0x000000144b007388 */ /* 0x000fe80000000400 */
        /* <DEDUP_REMOVED lines=16> */
[----:B-1----:R-:W-:-:S03]  /*4cc0*/  IMAD R4, R18, UR14, RZ ;  /* 0x0000000e12047c24 */ /* 0x002fc6000f8e02ff */
[----:B------:R-:W-:Y:S01]  /*4cd0*/  LDS.U16 R31, [R74+0x1c0] ;  /* 0x0001c0004a1f7984 */ /* 0x000fe20000000400 */
[----:B------:R-:W-:Y:S02]  /*4ce0*/  IMAD R19, R19, UR15, R4 ;  /* 0x0000000f13137c24 */ /* 0x000fe4000f8e0204 */
[----:B------:R-:W-:Y:S01]  /*4cf0*/  IMAD.WIDE.U32 R4, R18, UR15, RZ ;  /* 0x0000000f12047c25 */ /* 0x000fe2000f8e00ff */
        /* <DEDUP_REMOVED lines=17> */
.L_x_8785:
[----:B------:R-:W-:Y:S05]  /*4e10*/  BSYNC B0 ;  /* 0x0000000000007941 */ /* 0x000fea0003800000 */
.L_x_8784:
[----:B------:R-:W-:Y:S01]  /*4e20*/  MOV R2, R4 ;  /* 0x0000000400027202 */ /* 0x000fe20000000f00 */
[----:B------:R-:W-:Y:S01]  /*4e30*/  ULDC.64 UR8, c[0x0][0x3b0] ;  /* 0x0000ec0000087ab9 */ /* 0x000fe20000000a00 */
[----:B------:R-:W-:Y:S01]  /*4e40*/  MOV R3, R29 ;  /* 0x0000001d00037202 */ /* 0x000fe20000000f00 */
[----:B------:R-:W-:Y:S01]  /*4e50*/  IMAD R4, R36, UR8, RZ ;  /* 0x0000000824047c24 */ /* 0x000fe2000f8e02ff */
[----:B------:R-:W-:Y:S01]  /*4e60*/  ULDC.64 UR10, c[0x0][0x3f0] ;  /* 0x0000fc00000a7ab9 */ /* 0x000fe20000000a00 */
[-C--:B------:R-:W-:Y:S01]  /*4e70*/  ISETP.GE.AND P4, PT, R62, R20.reuse, PT ;  /* 0x000000143e00720c */ /* 0x080fe20003f86270 */
[----:B------:R-:W-:Y:S01]  /*4e80*/  UIADD3 UR4, UR4, -0x100, URZ ;  /* 0xffffff0004047890 */ /* 0x000fe2000fffe03f */
[----:B------:R-:W-:Y:S01]  /*4e90*/  IMAD.WIDE.U32 R2, R35, UR8, R2 ;  /* 0x0000000823027c25 */ /* 0x000fe2000f8e0002 */
[----:B------:R-:W-:Y:S02]  /*4ea0*/  IADD3 R0, P1, R65, UR10, RZ ;  /* 0x0000000a41007c10 */ /* 0x000fe4000ff3e0ff */
[----:B------:R-:W-:Y:S01]  /*4eb0*/  ISETP.GE.AND P5, PT, R63, R20, PT ;  /* 0x000000143f00720c */ /* 0x000fe20003fa6270 */
[----:B0-----:R-:W-:Y:S01]  /*4ec0*/  IMAD R19, R35, UR9, R4 ;  /* 0x0000000923137c24 */ /* 0x001fe2000f8e0204 */
        /* <DEDUP_REMOVED lines=26> */
.L_x_8759:
        /* <DEDUP_REMOVED lines=26> */
.L_x_8788:
[----:B------:R-:W-:Y:S05]  /*5210*/  BSYNC B0 ;  /* 0x0000000000007941 */ /* 0x000fea0003800000 */
.L_x_8787:
[----:B------:R-:W-:Y:S01]  /*5220*/  ULDC.64 UR4, c[0x0][0x3f8] ;  /* 0x0000fe0000047ab9 */ /* 0x000fe20000000a00 */
[----:B------:R-:W-:Y:S01]  /*5230*/  BSSY B0, `(.L_x_8789) ;  /* 0x000001d000007945 */ /* 0x000fe20003800000 */
[----:B------:R-:W-:-:S04]  /*5240*/  ISETP.NE.U32.AND P0, PT, RZ, UR4, PT ;  /* 0x00000004ff007c0c */ /* 0x000fc8000bf05070 */
[----:B------:R-:W-:-:S13]  /*5250*/  ISETP.NE.AND.EX P0, PT, RZ, UR5, PT, P0 ;  /* 0x00000005ff007c0c */ /* 0x000fda000bf05300 */
[----:B------:R-:W-:Y:S05]  /*5260*/  @!P0 BRA `(.L_x_8790) ;  /* 0x0000000000608947 */ /* 0x000fea0003800000 */
[----:B------:R-:W-:Y:S06]  /*5270*/  BAR.SYNC.DEFER_BLOCKING 0x0 ;  /* 0x0000000000007b1d */ /* 0x000fec0000010000 */
[----:B-1----:R-:W1:Y:S01]  /*5280*/  SHFL.DOWN P0, R3, R40, 0x1, 0x1f ;  /* 0x08201f0028037f89 */ /* 0x002e620000000000 */
        /* <DEDUP_REMOVED lines=22> */
.L_x_8790:
[----:B-1----:R-:W1:Y:S02]  /*53f0*/  S2R R21, SR_TID.X ;  /* 0x0000000000157919 */ /* 0x002e640000002100 */
.L_x_8791:
[----:B------:R-:W-:Y:S05]  /*5400*/  BSYNC B0 ;  /* 0x0000000000007941 */ /* 0x000fea0003800000 */
.L_x_8789:
[----:B------:R-:W-:Y:S02]  /*5410*/  ULDC UR22, c[0x0][0x21c] ;  /* 0x0000870000167ab9 */ /* 0x000fe40000000800 */
[----:B-1----:R-:W-:-:S13]  /*5420*/  ISETP.GE.AND P0, PT, R21, UR22, PT ;  /* 0x0000001615007c0c */ /* 0x002fda000bf06270 */
[----:B------:R-:W-:Y:S05]  /*5430*/  @P0 EXIT ;  /* 0x000000000000094d */ /* 0x000fea0003800000 */
[----:B------:R-:W1:Y:S01]  /*5440*/  S2UR UR5, SR_CgaCtaId ;  /* 0x00000000000579c3 */ /* 0x000e620000008800 */
[----:B------:R-:W-:Y:S01]  /*5450*/  ULDC.64 UR6, c[0x0][0x378] ;  /* 0x0000de0000067ab9 */ /* 0x000fe20000000a00 */
[----:B------:R-:W-:Y:S01]  /*5460*/  ULDC.64 UR10, c[0x0][0x248] ;  /* 0x00009200000a7ab9 */ /* 0x000fe20000000a00 */
[C---:B------:R-:W-:Y:S01]  /*5470*/  IMAD R0, R36.reuse, UR6, RZ ;  /* 0x0000000624007c24 */ /* 0x040fe2000f8e02ff */
[----:B------:R-:W-:Y:S01]  /*5480*/  BSSY B0, `(.L_x_8792) ;  /* 0x0000048000007945 */ /* 0x000fe20003800000 */
[----:B------:R-:W-:Y:S01]  /*5490*/  IMAD R36, R36, UR10, RZ ;  /* 0x0000000a24247c24 */ /* 0x000fe2000f8e02ff */
[----:B------:R-:W-:Y:S01]  /*54a0*/  UMOV UR4, 0x400 ;  /* 0x0000040000047882 */ /* 0x000fe20000000000 */
[C---:B------:R-:W-:Y:S01]  /*54b0*/  IMAD.WIDE.U32 R2, R35.reuse, UR6, RZ ;  /* 0x0000000623027c25 */ /* 0x040fe2000f8e00ff */
[----:B------:R-:W-:Y:S01]  /*54c0*/  ULDC UR6, c[0x0][0x0] ;  /* 0x0000000000067ab9 */ /* 0x000fe20000000800 */
[----:B------:R-:W-:Y:S01]  /*54d0*/  ULDC.64 UR30, c[0x0][0x2d8] ;  /* 0x0000b600001e7ab9 */ /* 0x000fe20000000a00 */
[----:B------:R-:W-:Y:S01]  /*54e0*/  ULDC.64 UR28, c[0x0][0x250] ;  /* 0x00009400001c7ab9 */ /* 0x000fe20000000a00 */
[C---:B------:R-:W-:Y:S01]  /*54f0*/  IMAD R27, R35.reuse, UR7, R0 ;  /* 0x00000007231b7c24 */ /* 0x040fe2000f8e0200 */
[----:B------:R-:W-:Y:S01]  /*5500*/  ULDC.64 UR24, c[0x0][0x270] ;  /* 0x00009c0000187ab9 */ /* 0x000fe20000000a00 */
[C---:B------:R-:W-:Y:S01]  /*5510*/  IMAD R5, R35.reuse, UR11, R36 ;  /* 0x0000000b23057c24 */ /* 0x040fe2000f8e0224 */
[----:B------:R-:W-:Y:S01]  /*5520*/  ULDC.64 UR26, c[0x0][0x2e0] ;  /* 0x0000b800001a7ab9 */ /* 0x000fe20000000a00 */
[----:B------:R-:W-:Y:S01]  /*5530*/  IMAD.WIDE.U32 R18, R35, UR10, RZ ;  /* 0x0000000a23127c25 */ /* 0x000fe2000f8e00ff */
[----:B------:R-:W-:Y:S01]  /*5540*/  IADD3 R27, R3, R27, RZ ;  /* 0x0000001b031b7210 */ /* 0x000fe20007ffe0ff */
[----:B------:R-:W-:Y:S01]  /*5550*/  ULDC.64 UR8, c[0x0][0x340] ;  /* 0x0000d00000087ab9 */ /* 0x000fe20000000a00 */
[----:B------:R-:W-:Y:S01]  /*5560*/  ULDC.64 UR10, c[0x0][0x3c0] ;  /* 0x0000f000000a7ab9 */ /* 0x000fe20000000a00 */
[----:B------:R-:W-:Y:S01]  /*5570*/  ULDC.64 UR14, c[0x0][0x360] ;  /* 0x0000d800000e7ab9 */ /* 0x000fe20000000a00 */
[----:B------:R-:W-:Y:S01]  /*5580*/  IADD3 R33, R19, R5, RZ ;  /* 0x0000000513217210 */ /* 0x000fe20007ffe0ff */
[----:B------:R-:W-:Y:S01]  /*5590*/  ULDC.64 UR16, c[0x0][0x3c8] ;  /* 0x0000f20000107ab9 */ /* 0x000fe20000000a00 */
[----:B------:R-:W-:Y:S01]  /*55a0*/  ULDC.64 UR18, c[0x0][0x380] ;  /* 0x0000e00000127ab9 */ /* 0x000fe20000000a00 */
[----:B------:R-:W-:Y:S01]  /*55b0*/  ULDC.64 UR20, c[0x0][0x3d0] ;  /* 0x0000f40000147ab9 */ /* 0x000fe20000000a00 */
[----:B-1----:R-:W-:-:S12]  /*55c0*/  ULEA UR4, UR5, UR4, 0x18 ;  /* 0x0000000405047291 */ /* 0x002fd8000f8ec03f */
.L_x_8793:
[C---:B------:R-:W-:Y:S02]  /*55d0*/  LEA R0, R21.reuse, UR4, 0x2 ;  /* 0x0000000415007c11 */ /* 0x040fe4000f8e10ff */
[----:B------:R-:W-:Y:S02]  /*55e0*/  SHF.R.S32.HI R22, RZ, 0x1f, R21 ;  /* 0x0000001fff167819 */ /* 0x000fe40000011415 */
[----:B------:R-:W-:Y:S01]  /*55f0*/  MOV R44, R10 ;  /* 0x0000000a002c7202 */ /* 0x000fe20000000f00 */
[----:B-1----:R-:W1:Y:S01]  /*5600*/  LDS R23, [R0+0x14d8] ;  /* 0x0014d80000177984 */ /* 0x002e620000000800 */
[----:B------:R-:W-:Y:S01]  /*5610*/  MOV R40, R14 ;  /* 0x0000000e00287202 */ /* 0x000fe20000000f00 */
[C---:B---3--:R-:W-:Y:S02]  /*5620*/  IMAD R6, R22.reuse, UR8, RZ ;  /* 0x0000000816067c24 */ /* 0x048fe4000f8e02ff */
[----:B------:R-:W-:Y:S01]  /*5630*/  IMAD R16, R22, UR24, RZ ;  /* 0x0000001816107c24 */ /* 0x000fe2000f8e02ff */
[----:B------:R-:W3:Y:S01]  /*5640*/  LDS R25, [R0+0x18d8] ;  /* 0x0018d80000197984 */ /* 0x000ee20000000800 */
[----:B0-2---:R-:W-:-:S04]  /*5650*/  IMAD.WIDE.U32 R4, R21, UR8, R44 ;  /* 0x0000000815047c25 */ /* 0x005fc8000f8e002c */
        /* <DEDUP_REMOVED lines=9> */
[----:B-1----:R0:W-:Y:S04]  /*56f0*/  REDG.E.ADD.F32.FTZ.RN.STRONG.GPU desc[UR12][R6.64], R23 ;  /* 0x00000017060079a6 */ /* 0x0021e8000c10f38c */
[----:B------:R1:W3:Y:S01]  /*5700*/  LDG.E R20, desc[UR12][R16.64] ;  /* 0x0000000c10147981 */ /* 0x0002e2000c1e1900 */
[----:B------:R-:W-:Y:S01]  /*5710*/  MOV R42, R12 ;  /* 0x0000000c002a7202 */ /* 0x000fe20000000f00 */
[C---:B------:R-:W-:Y:S02]  /*5720*/  IMAD R24, R22.reuse, UR14, RZ ;  /* 0x0000000e16187c24 */ /* 0x040fe4000f8e02ff */
[----:B------:R-:W-:Y:S02]  /*5730*/  IMAD R26, R22, UR28, RZ ;  /* 0x0000001c161a7c24 */ /* 0x000fe4000f8e02ff */
[----:B------:R-:W-:Y:S01]  /*5740*/  IMAD.WIDE.U32 R4, R21, UR14, R42 ;  /* 0x0000000e15047c25 */ /* 0x000fe2000f8e002a */
[----:B0-----:R-:W-:-:S02]  /*5750*/  MOV R6, R18 ;  /* 0x0000001200067202 */ /* 0x001fc40000000f00 */
[----:B------:R-:W-:Y:S01]  /*5760*/  MOV R7, R33 ;  /* 0x0000002100077202 */ /* 0x000fe20000000f00 */
[C---:B------:R-:W-:Y:S02]  /*5770*/  IMAD R29, R21.reuse, UR15, R24 ;  /* 0x0000000f151d7c24 */ /* 0x040fe4000f8e0218 */
[C---:B------:R-:W-:Y:S02]  /*5780*/  IMAD R31, R21.reuse, UR29, R26 ;  /* 0x0000001d151f7c24 */ /* 0x040fe4000f8e021a */
[----:B------:R-:W-:Y:S01]  /*5790*/  IMAD.WIDE.U32 R8, R21, UR28, R6 ;  /* 0x0000001c15087c25 */ /* 0x000fe2000f8e0006 */
[----:B------:R-:W-:Y:S02]  /*57a0*/  LEA R6, P0, R4, UR16, 0x2 ;  /* 0x0000001004067c11 */ /* 0x000fe4000f8010ff */
[----:B------:R-:W-:Y:S02]  /*57b0*/  IADD3 R7, R5, R29, RZ ;  /* 0x0000001d05077210 */ /* 0x000fe40007ffe0ff */
[----:B-1----:R-:W-:-:S02]  /*57c0*/  LEA R16, P1, R8, UR30, 0x2 ;  /* 0x0000001e08107c11 */ /* 0x002fc4000f8210ff */
[----:B------:R-:W-:Y:S02]  /*57d0*/  IADD3 R5, R9, R31, RZ ;  /* 0x0000001f09057210 */ /* 0x000fe40007ffe0ff */
[----:B------:R-:W-:Y:S02]  /*57e0*/  LEA.HI.X R7, R4, UR17, R7, 0x2, P0 ;  /* 0x0000001104077c11 */ /* 0x000fe400080f1407 */
[----:B------:R-:W-:Y:S01]  /*57f0*/  LEA.HI.X R17, R8, UR31, R5, 0x2, P1 ;  /* 0x0000001f08117c11 */ /* 0x000fe200088f1405 */
[----:B---3--:R-:W-:-:S05]  /*5800*/  FMUL.FTZ R23, R20, R25 ;  /* 0x0000001914177220 */ /* 0x008fca0000410000 */
        /* <DEDUP_REMOVED lines=16> */
.L_x_8792:
[----:B------:R-:W-:Y:S05]  /*5910*/  EXIT ;  /* 0x000000000000794d */ /* 0x000fea0003800000 */
.L_x_8794:
        /* <DEDUP_REMOVED lines=14> */
.L_x_11010:


//--------------------- .text._Z25selective_scan_bwd_kernelI32Selective_Scan_bwd_kernel_traitsILi32ELi8ELb0ELb0ELb0ELb1ELb1EN3c104HalfEfEEv12SSMParamsBwd --------------------------
	.section	.text._Z25selective_scan_bwd_kernelI32Selective_Scan_bwd_kernel_traitsILi32ELi8ELb0ELb0ELb0ELb1ELb1EN3c104HalfEfEEv12SSMParamsBwd,"ax",@progbits
	.align	128
        .global         _Z25selective_scan_bwd_kernelI32Selective_Scan_bwd_kernel_traitsILi32ELi8ELb0ELb0ELb0ELb1ELb1EN3c104HalfEfEEv12SSMParamsBwd
        .type           _Z25selective_scan_bwd_kernelI32Selective_Scan_bwd_kernel_traitsILi32ELi8ELb0ELb0ELb0ELb1ELb1EN3c104HalfEfEEv12SSMParamsBwd,@function
        .size           _Z25selective_scan_bwd_kernelI32Selective_Scan_bwd_kernel_traitsILi32ELi8ELb0ELb0ELb0ELb1ELb1EN3c104HalfEfEEv12SSMParamsBwd,(.L_x_11011 - _Z25selective_scan_bwd_kernelI32Selective_Scan_bwd_kernel_traitsILi32ELi8ELb0ELb0ELb0ELb1ELb1EN3c104HalfEfEEv12SSMParamsBwd)
        .other          _Z25selective_scan_bwd_kernelI32Selective_Scan_bwd_kernel_traitsILi32ELi8ELb0ELb0ELb0ELb1ELb1EN3c104HalfEfEEv12SSMParamsBwd,@"STO_CUDA_ENTRY STV_DEFAULT"
_Z25selective_scan_bwd_kernelI32Selective_Scan_bwd_kernel_traitsILi32ELi8ELb0ELb0ELb0ELb1ELb1EN3c104HalfEfEEv12SSMParamsBwd:
.text._Z25selective_scan_bwd_kernelI32Selective_Scan_bwd_kernel_traitsILi32ELi8ELb0ELb0ELb0ELb1ELb1EN3c104HalfEfEEv12SSMParamsBwd:
        /* <DEDUP_REMOVED lines=117> */
.L_x_8827:
[----:B------:R-:W-:Y:S01]  /*0750*/  BAR.SYNC.DEFER_BLOCKING 0x0 ;  /* 0x0000000000007b1d */ /* 0x000fe20000010000 */
[----:B------:R-:W-:Y:S02]  /*0760*/  LEA R10, R72, 0xffffff00, 0x8 ;  /* 0xffffff00480a7811 */ /* 0x000fe400078e40ff */
[C---:B------:R-:W-:Y:S02]  /*0770*/  SHF.L.U32 R59, R68.reuse, 0x1, RZ ;  /* 0x00000001443b7819 */ /* 0x040fe400000006ff */
[----:B------:R-:W-:Y:S01]  /*0780*/  SHF.L.U64.HI R60, R68, 0x1, R69 ;  /* 0x00000001443c7819 */ /* 0x000fe20000010245 */
[----:B------:R-:W-:Y:S01]  /*0790*/  ULDC UR6, c[0x0][0x218] ;  /* 0x0000860000067ab9 */ /* 0x000fe20000000800 */
[----:B0-----:R-:W-:Y:S01]  /*07a0*/  IADD3 R2, P3, R76, R59, RZ ;  /* 0x0000003b4c027210 */ /* 0x001fe20007f7e0ff */
[----:B------:R-:W0:Y:S01]  /*07b0*/  LDC.64 R86, c[0x0][0x2a0] ;  /* 0x0000a800ff567b82 */ /* 0x000e220000000a00 */
[----:B------:R-:W-:Y:S01]  /*07c0*/  IADD3 R21, -R10, UR6, RZ ;  /* 0x000000060a157c10 */ /* 0x000fe2000fffe1ff */
[----:B------:R-:W-:Y:S01]  /*07d0*/  ULDC UR6, c[0x0][0x224] ;  /* 0x0000890000067ab9 */ /* 0x000fe20000000800 */
        /* <DEDUP_REMOVED lines=25> */
[----:B------:R-:W-:-:S02]  /*0970*/  IADD3 R18, R77, 0x20, RZ ;  /* 0x000000204d127810 */ /* 0x000fc40007ffe0ff */
[C---:B------:R-:W-:Y:S02]  /*0980*/  IADD3 R20, R77.reuse, 0x40, RZ ;  /* 0x000000404d147810 */ /* 0x040fe40007ffe0ff */
[-C--:B------:R-:W-:Y:S02]  /*0990*/  LEA.HI.SX32 R58, R77, R77.reuse, 0x1b ;  /* 0x0000004d4d3a7211 */ /* 0x080fe400078fdaff */
[-C--:B------:R-:W-:Y:S02]  /*09a0*/  LEA.HI.SX32 R18, R18, R77.reuse, 0x1b ;  /* 0x0000004d12127211 */ /* 0x080fe400078fdaff */
[----:B------:R-:W-:Y:S02]  /*09b0*/  LEA.HI.SX32 R20, R20, R77, 0x1b ;  /* 0x0000004d14147211 */ /* 0x000fe400078fdaff */
[----:B------:R-:W-:Y:S02]  /*09c0*/  LEA R58, R58, UR5, 0x1 ;  /* 0x000000053a3a7c11 */ /* 0x000fe4000f8e08ff */
[----:B------:R-:W-:-:S02]  /*09d0*/  LEA R57, R18, UR5, 0x1 ;  /* 0x0000000512397c11 */ /* 0x000fc4000f8e08ff */
[C---:B-1----:R-:W-:Y:S02]  /*09e0*/  IADD3 R2, R77.reuse, 0x60, RZ ;  /* 0x000000604d027810 */ /* 0x042fe40007ffe0ff */
[----:B------:R-:W-:Y:S02]  /*09f0*/  LEA R56, R20, UR5, 0x1 ;  /* 0x0000000514387c11 */ /* 0x000fe4000f8e08ff */
        /* <DEDUP_REMOVED lines=8> */
[----:B------:R-:W-:Y:S02]  /*0a80*/  LEA R55, R2, UR5, 0x1 ;  /* 0x0000000502377c11 */ /* 0x000fe4000f8e08ff */
[----:B------:R-:W-:-:S02]  /*0a90*/  LEA.HI.SX32 R24, R24, R77, 0x1b ;  /* 0x0000004d18187211 */ /* 0x000fc400078fdaff */
[----:B------:R-:W-:Y:S02]  /*0aa0*/  LEA R54, R18, UR5, 0x1 ;  /* 0x0000000512367c11 */ /* 0x000fe4000f8e08ff */
[----:B------:R-:W-:Y:S02]  /*0ab0*/  LEA R53, R20, UR5, 0x1 ;  /* 0x0000000514357c11 */ /* 0x000fe4000f8e08ff */
[----:B------:R-:W-:Y:S02]  /*0ac0*/  LEA R52, R22, UR5, 0x1 ;  /* 0x0000000516347c11 */ /* 0x000fe4000f8e08ff */
[----:B------:R-:W-:Y:S02]  /*0ad0*/  LEA R51, R24, UR5, 0x1 ;  /* 0x0000000518337c11 */ /* 0x000fe4000f8e08ff */
[----:B------:R-:W-:Y:S02]  /*0ae0*/  ISETP.GE.AND P6, PT, R68, R21, PT ;  /* 0x000000154400720c */ /* 0x000fe40003fc6270 */
[----:B------:R-:W-:-:S02]  /*0af0*/  IADD3 R2, P5, R70, R59, RZ ;  /* 0x0000003b46027210 */ /* 0x000fc40007fbe0ff */
[-C--:B------:R-:W-:Y:S02]  /*0b00*/  ISETP.GE.AND P0, PT, R67, R21.reuse, PT ;  /* 0x000000154300720c */ /* 0x080fe40003f06270 */
[-C--:B------:R-:W-:Y:S02]  /*0b10*/  ISETP.GE.AND P1, PT, R66, R21.reuse, PT ;  /* 0x000000154200720c */ /* 0x080fe40003f26270 */
[-C--:B------:R-:W-:Y:S02]  /*0b20*/  ISETP.GE.AND P2, PT, R65, R21.reuse, PT ;  /* 0x000000154100720c */ /* 0x080fe40003f46270 */
[-C--:B------:R-:W-:Y:S02]  /*0b30*/  ISETP.GE.AND P4, PT, R63, R21.reuse, PT ;  /* 0x000000153f00720c */ /* 0x080fe40003f86270 */
[----:B------:R-:W-:Y:S02]  /*0b40*/  IADD3.X R3, R71, R60, RZ, P5, !PT ;  /* 0x0000003c47037210 */ /* 0x000fe40002ffe4ff */
[----:B------:R-:W-:-:S02]  /*0b50*/  ISETP.GE.AND P5, PT, R62, R21, PT ;  /* 0x000000153e00720c */ /* 0x000fc40003fa6270 */
[----:B------:R-:W-:Y:S02]  /*0b60*/  PRMT R18, RZ, 0x7610, R18 ;  /* 0x00007610ff127816 */ /* 0x000fe40000000012 */
[----:B------:R-:W-:Y:S02]  /*0b70*/  PRMT R19, RZ, 0x7610, R19 ;  /* 0x00007610ff137816 */ /* 0x000fe40000000013 */
[----:B------:R-:W-:Y:S02]  /*0b80*/  PRMT R20, RZ, 0x7610, R20 ;  /* 0x00007610ff147816 */ /* 0x000fe40000000014 */
[----:B------:R-:W-:Y:S02]  /*0b90*/  PRMT R23, RZ, 0x7610, R23 ;  /* 0x00007610ff177816 */ /* 0x000fe40000000017 */
[----:B------:R-:W-:Y:S01]  /*0ba0*/  PRMT R22, RZ, 0x7610, R22 ;  /* 0x00007610ff167816 */ /* 0x000fe20000000016 */
[----:B--2---:R1:W-:Y:S04]  /*0bb0*/  STS.U16 [R58], R11 ;  /* 0x0000000b3a007388 */ /* 0x0043e80000000400 */
[----:B---3--:R2:W-:Y:S04]  /*0bc0*/  STS.U16 [R57+0x40], R0 ;  /* 0x0000400039007388 */ /* 0x0085e80000000400 */
[----:B----4-:R-:W-:Y:S01]  /*0bd0*/  STS.U16 [R56+0x80], R13 ;  /* 0x0000800d38007388 */ /* 0x010fe20000000400 */
[----:B-1----:R-:W-:-:S02]  /*0be0*/  PRMT R11, RZ, 0x7610, R11 ;  /* 0x00007610ff0b7816 */ /* 0x002fc4000000000b */
[----:B--2---:R-:W-:-:S04]  /*0bf0*/  SHF.L.U32 R0, R77, 0x3, RZ ;  /* 0x000000034d007819 */ /* 0x004fc800000006ff */
[----:B------:R-:W-:Y:S02]  /*0c00*/  LEA.HI.SX32 R50, R0, R0, 0x1b ;  /* 0x0000000000327211 */ /* 0x000fe400078fdaff */
[----:B------:R-:W-:Y:S01]  /*0c10*/  PRMT R0, RZ, 0x7610, R0 ;  /* 0x00007610ff007816 */ /* 0x000fe20000000000 */
[----:B------:R1:W-:Y:S01]  /*0c20*/  STS.U16 [R55+0xc0], R12 ;  /* 0x0000c00c37007388 */ /* 0x0003e20000000400 */
[----:B------:R-:W-:-:S03]  /*0c30*/  LEA R50, R50, UR5, 0x1 ;  /* 0x0000000532327c11 */ /* 0x000fc6000f8e08ff */
[----:B------:R2:W-:Y:S04]  /*0c40*/  STS.U16 [R54+0x100], R15 ;  /* 0x0001000f36007388 */ /* 0x0005e80000000400 */
[----:B------:R3:W-:Y:S01]  /*0c50*/  STS.U16 [R53+0x140], R14 ;  /* 0x0001400e35007388 */ /* 0x0007e20000000400 */
[----:B-1----:R-:W-:-:S03]  /*0c60*/  IADD3 R12, P3, R74, R59, RZ ;  /* 0x0000003b4a0c7210 */ /* 0x002fc60007f7e0ff */
[----:B------:R1:W-:Y:S01]  /*0c70*/  STS.U16 [R52+0x180], R17 ;  /* 0x0001801134007388 */ /* 0x0003e20000000400 */
[----:B------:R-:W-:-:S03]  /*0c80*/  IADD3.X R13, R73, R60, RZ, P3, !PT ;  /* 0x0000003c490d7210 */ /* 0x000fc60001ffe4ff */
[----:B------:R-:W-:Y:S01]  /*0c90*/  STS.U16 [R51+0x1c0], R16 ;  /* 0x0001c01033007388 */ /* 0x000fe20000000400 */
[----:B------:R-:W-:-:S03]  /*0ca0*/  NOP ;  /* 0x0000000000007918 */ /* 0x000fc60000000000 */
[----:B------:R-:W-:Y:S01]  /*0cb0*/  LDS.U16 R118, [R50] ;  /* 0x0000000032767984 */ /* 0x000fe20000000400 */
[-C--:B------:R-:W-:Y:S02]  /*0cc0*/  ISETP.GE.AND P3, PT, R64, R21.reuse, PT ;  /* 0x000000154000720c */ /* 0x080fe40003f66270 */
[----:B--2---:R-:W-:Y:S01]  /*0cd0*/  PRMT R15, RZ, 0x7610, R15 ;  /* 0x00007610ff0f7816 */ /* 0x004fe2000000000f */
        /* <DEDUP_REMOVED lines=10> */
[----:B------:R-:W4:Y:S01]  /*0d80*/  @!P0 LDG.E.U16 R18, desc[UR14][R12.64+0x40] ;  /* 0x0000400e0c128981 */ /* 0x000f22000c1e1500 */
[----:B---3--:R-:W-:-:S03]  /*0d90*/  P2R R14, PR, RZ, 0x1 ;  /* 0x00000001ff0e7803 */ /* 0x008fc60000000000 */
[----:B------:R-:W3:Y:S04]  /*0da0*/  @!P1 LDG.E.U16 R19, desc[UR14][R12.64+0x80] ;  /* 0x0000800e0c139981 */ /* 0x000ee8000c1e1500 */
[----:B------:R-:W3:Y:S04]  /*0db0*/  @!P2 LDG.E.U16 R20, desc[UR14][R12.64+0xc0] ;  /* 0x0000c00e0c14a981 */ /* 0x000ee8000c1e1500 */
[----:B------:R-:W3:Y:S04]  /*0dc0*/  @!P3 LDG.E.U16 R23, desc[UR14][R12.64+0x100] ;  /* 0x0001000e0c17b981 */ /* 0x000ee8000c1e1500 */
[----:B------:R-:W3:Y:S04]  /*0dd0*/  @!P4 LDG.E.U16 R22, desc[UR14][R12.64+0x140] ;  /* 0x0001400e0c16c981 */ /* 0x000ee8000c1e1500 */
[----:B------:R-:W3:Y:S04]  /*0de0*/  @!P5 LDG.E.U16 R15, desc[UR14][R12.64+0x180] ;  /* 0x0001800e0c0fd981 */ /* 0x000ee8000c1e1500 */
[----:B------:R-:W3:Y:S01]  /*0df0*/  @!P6 LDG.E.U16 R0, desc[UR14][R12.64+0x1c0] ;  /* 0x0001c00e0c00e981 */ /* 0x000ee2000c1e1500 */
[----:B------:R-:W-:-:S02]  /*0e00*/  ISETP.GE.AND P0, PT, R68, R21, PT ;  /* 0x000000154400720c */ /* 0x000fc40003f06270 */
[----:B-1----:R-:W-:Y:S02]  /*0e10*/  PRMT R17, RZ, 0x7610, R17 ;  /* 0x00007610ff117816 */ /* 0x002fe40000000011 */
[----:B------:R-:W-:Y:S02]  /*0e20*/  PRMT R27, RZ, 0x7610, R27 ;  /* 0x00007610ff1b7816 */ /* 0x000fe4000000001b */
[----:B------:R-:W-:Y:S02]  /*0e30*/  PRMT R28, RZ, 0x7610, R28 ;  /* 0x00007610ff1c7816 */ /* 0x000fe4000000001c */
[----:B------:R-:W-:Y:S02]  /*0e40*/  PRMT R29, RZ, 0x7610, R29 ;  /* 0x00007610ff1d7816 */ /* 0x000fe4000000001d */
[----:B------:R-:W-:Y:S02]  /*0e50*/  PRMT R30, RZ, 0x7610, R30 ;  /* 0x00007610ff1e7816 */ /* 0x000fe4000000001e */
[----:B------:R-:W-:-:S02]  /*0e60*/  PRMT R31, RZ, 0x7610, R31 ;  /* 0x00007610ff1f7816 */ /* 0x000fc4000000001f */
[----:B------:R-:W-:Y:S01]  /*0e70*/  PRMT R32, RZ, 0x7610, R32 ;  /* 0x00007610ff207816 */ /* 0x000fe20000000020 */
[----:B--2---:R-:W-:Y:S04]  /*0e80*/  STS.U16 [R58], R11 ;  /* 0x0000000b3a007388 */ /* 0x004fe80000000400 */
[----:B----4-:R-:W-:Y:S04]  /*0e90*/  STS.U16 [R57+0x40], R18 ;  /* 0x0000401239007388 */ /* 0x010fe80000000400 */
[----:B---3--:R-:W-:Y:S04]  /*0ea0*/  STS.U16 [R56+0x80], R19 ;  /* 0x0000801338007388 */ /* 0x008fe80000000400 */
[----:B------:R-:W-:Y:S04]  /*0eb0*/  STS.U16 [R55+0xc0], R20 ;  /* 0x0000c01437007388 */ /* 0x000fe80000000400 */
[----:B------:R-:W-:Y:S04]  /*0ec0*/  STS.U16 [R54+0x100], R23 ;  /* 0x0001001736007388 */ /* 0x000fe80000000400 */
[----:B------:R-:W-:Y:S04]  /*0ed0*/  STS.U16 [R53+0x140], R22 ;  /* 0x0001401635007388 */ /* 0x000fe80000000400 */
[----:B------:R-:W-:Y:S04]  /*0ee0*/  STS.U16 [R52+0x180], R15 ;  /* 0x0001800f34007388 */ /* 0x000fe80000000400 */
[----:B------:R1:W-:Y:S01]  /*0ef0*/  STS.U16 [R51+0x1c0], R0 ;  /* 0x0001c00033007388 */ /* 0x0003e20000000400 */
[----:B------:R-:W-:-:S03]  /*0f00*/  NOP ;  /* 0x0000000000007918 */ /* 0x000fc60000000000 */
[----:B------:R-:W-:Y:S04]  /*0f10*/  LDS.U16 R24, [R50] ;  /* 0x0000000032187984 */ /* 0x000fe80000000400 */
[----:B------:R-:W2:Y:S04]  /*0f20*/  LDS.U16 R25, [R50+0x2] ;  /* 0x0000020032197984 */ /* 0x000ea80000000400 */
[----:B------:R-:W-:Y:S04]  /*0f30*/  LDS.U16 R18, [R50+0x4] ;  /* 0x0000040032127984 */ /* 0x000fe80000000400 */
[----:B------:R-:W3:Y:S04]  /*0f40*/  LDS.U16 R19, [R50+0x6] ;  /* 0x0000060032137984 */ /* 0x000ee80000000400 */
[----:B------:R-:W-:Y:S04]  /*0f50*/  LDS.U16 R20, [R50+0x8] ;  /* 0x0000080032147984 */ /* 0x000fe80000000400 */
[----:B------:R-:W4:Y:S04]  /*0f60*/  LDS.U16 R23, [R50+0xa] ;  /* 0x00000a0032177984 */ /* 0x000f280000000400 */
        /* <DEDUP_REMOVED lines=14> */
[----:B-1----:R-:W1:Y:S01]  /*1050*/  LDC.64 R2, c[0x0][0x2b0] ;  /* 0x0000ac00ff027b82 */ /* 0x002e620000000a00 */
[----:B--2---:R-:W-:-:S02]  /*1060*/  HADD2.F32 R25, -RZ, R25.H0_H0 ;  /* 0x20000019ff197230 */ /* 0x004fc40000004100 */
[----:B---3--:R-:W-:Y:S02]  /*1070*/  HADD2.F32 R19, -RZ, R19.H0_H0 ;  /* 0x20000013ff137230 */ /* 0x008fe40000004100 */
[----:B----4-:R-:W-:Y:S01]  /*1080*/  HADD2.F32 R23, -RZ, R23.H0_H0 ;  /* 0x20000017ff177230 */ /* 0x010fe20000004100 */
[----:B------:R-:W-:Y:S01]  /*1090*/  SHF.R.S32.HI R11, RZ, 0x1f, R10 ;  /* 0x0000001fff0b7819 */ /* 0x000fe2000001140a */
[C---:B0-----:R-:W-:Y:S02]  /*10a0*/  IMAD R14, R86.reuse, UR17, RZ ;  /* 0x00000011560e7c24 */ /* 0x041fe4000f8e02ff */
[--C-:B-----5:R-:W-:Y:S01]  /*10b0*/  FADD.FTZ R41, R25, R80.reuse ;  /* 0x0000005019297221 */ /* 0x120fe20000010000 */
[----:B------:R-:W-:Y:S02]  /*10c0*/  HADD2.F32 R33, -RZ, R22.H0_H0 ;  /* 0x20000016ff217230 */ /* 0x000fe40000004100 */
[--C-:B------:R-:W-:Y:S01]  /*10d0*/  FADD.FTZ R39, R19, R80.reuse ;  /* 0x0000005013277221 */ /* 0x100fe20000010000 */
[----:B------:R-:W-:Y:S01]  /*10e0*/  FADD.FTZ R37, R23, R80 ;  /* 0x0000005017257221 */ /* 0x000fe20000010000 */
[----:B------:R-:W-:Y:S01]  /*10f0*/  ULEA UR6, UR6, UR4, 0x8 ;  /* 0x0000000406067291 */ /* 0x000fe2000f8e403f */
[----:B------:R-:W-:Y:S01]  /*1100*/  BSSY B0, `(.L_x_8796) ;  /* 0x000003a000007945 */ /* 0x000fe20003800000 */
[----:B------:R-:W-:Y:S01]  /*1110*/  IMAD R87, R87, UR16, R14 ;  /* 0x0000001057577c24 */ /* 0x000fe2000f8e020e */
[----:B------:R-:W-:Y:S01]  /*1120*/  FSETP.GTU.FTZ.AND P6, PT, R41, 20, PT ;  /* 0x41a000002900780b */ /* 0x000fe20003fdc000 */
[----:B------:R-:W-:Y:S01]  /*1130*/  @!P0 IMAD.WIDE.U32 R14, R86, UR16, R10 ;  /* 0x00000010560e8c25 */ /* 0x000fe2000f8e000a */
[----:B------:R-:W-:-:S03]  /*1140*/  FSETP.GTU.FTZ.AND P4, PT, R39, 20, PT ;  /* 0x41a000002700780b */ /* 0x000fc60003f9c000 */
[----:B------:R-:W-:Y:S01]  /*1150*/  FADD.FTZ R36, R33, R80 ;  /* 0x0000005021247221 */ /* 0x000fe20000010000 */
[----:B------:R-:W-:Y:S01]  /*1160*/  FSETP.GTU.FTZ.AND P2, PT, R37, 20, PT ;  /* 0x41a000002500780b */ /* 0x000fe20003f5c000 */
[----:B------:R-:W-:Y:S04]  /*1170*/  STS.U16 [R58], R17 ;  /* 0x000000113a007388 */ /* 0x000fe80000000400 */
[----:B------:R-:W-:Y:S04]  /*1180*/  STS.U16 [R57+0x40], R0 ;  /* 0x0000400039007388 */ /* 0x000fe80000000400 */
[----:B------:R0:W-:Y:S02]  /*1190*/  STS.U16 [R56+0x80], R27 ;  /* 0x0000801b38007388 */ /* 0x0001e40000000400 */
[----:B0-----:R-:W-:-:S05]  /*11a0*/  HADD2.F32 R27, -RZ, R24.H0_H0 ;  /* 0x20000018ff1b7230 */ /* 0x001fca0000004100 */
[----:B------:R-:W-:Y:S01]  /*11b0*/  FADD.FTZ R42, R27, R80 ;  /* 0x000000501b2a7221 */ /* 0x000fe20000010000 */
[----:B------:R-:W-:Y:S04]  /*11c0*/  STS.U16 [R55+0xc0], R28 ;  /* 0x0000c01c37007388 */ /* 0x000fe80000000400 */
[----:B------:R-:W-:Y:S01]  /*11d0*/  FSETP.GTU.FTZ.AND P1, PT, R42, 20, PT ;  /* 0x41a000002a00780b */ /* 0x000fe20003f3c000 */
[----:B------:R0:W-:Y:S04]  /*11e0*/  STS.U16 [R54+0x100], R29 ;  /* 0x0001001d36007388 */ /* 0x0001e80000000400 */
[----:B------:R-:W-:Y:S04]  /*11f0*/  STS.U16 [R53+0x140], R30 ;  /* 0x0001401e35007388 */ /* 0x000fe80000000400 */
[----:B------:R2:W-:Y:S01]  /*1200*/  STS.U16 [R52+0x180], R31 ;  /* 0x0001801f34007388 */ /* 0x0005e20000000400 */
[----:B0-----:R-:W-:-:S03]  /*1210*/  HADD2.F32 R29, -RZ, R18.H0_H0 ;  /* 0x20000012ff1d7230 */ /* 0x001fc60000004100 */
[----:B------:R0:W-:Y:S01]  /*1220*/  STS.U16 [R51+0x1c0], R32 ;  /* 0x0001c02033007388 */ /* 0x0001e20000000400 */
[----:B--2---:R-:W-:Y:S02]  /*1230*/  HADD2.F32 R31, -RZ, R20.H0_H0 ;  /* 0x20000014ff1f7230 */ /* 0x004fe40000004100 */
[----:B------:R-:W-:-:S03]  /*1240*/  FADD.FTZ R40, R29, R80 ;  /* 0x000000501d287221 */ /* 0x000fc60000010000 */
[----:B------:R-:W-:Y:S01]  /*1250*/  FADD.FTZ R38, R31, R80 ;  /* 0x000000501f267221 */ /* 0x000fe20000010000 */
[----:B------:R-:W-:Y:S01]  /*1260*/  IMAD.WIDE.U32 R16, R86, UR16, RZ ;  /* 0x0000001056107c25 */ /* 0x000fe2000f8e00ff */
[----:B------:R-:W-:-:S03]  /*1270*/  FSETP.GTU.FTZ.AND P5, PT, R40, 20, PT ;  /* 0x41a000002800780b */ /* 0x000fc60003fbc000 */
        /* <DEDUP_REMOVED lines=34> */
.L_x_8797:
[----:B------:R-:W-:Y:S05]  /*14a0*/  BSYNC B0 ;  /* 0x0000000000007941 */ /* 0x000fea0003800000 */
.L_x_8796:
[----:B------:R-:W-:Y:S01]  /*14b0*/  HADD2.F32 R35, -RZ, R26.H0_H0 ;  /* 0x2000001aff237230 */ /* 0x000fe20000004100 */
[----:B------:R-:W-:Y:S01]  /*14c0*/  BSSY B0, `(.L_x_8798) ;  /* 0x0000025000007945 */ /* 0x000fe20003800000 */
[----:B------:R-:W-:Y:S02]  /*14d0*/  FSETP.GTU.FTZ.AND P1, PT, R36, 20, PT ;  /* 0x41a000002400780b */ /* 0x000fe40003f3c000 */
[----:B------:R-:W-:Y:S01]  /*14e0*/  IADD3 R25, R17, R87, RZ ;  /* 0x0000005711197210 */ /* 0x000fe20007ffe0ff */
[----:B------:R-:W-:Y:S01]  /*14f0*/  FADD.FTZ R35, R35, R80 ;  /* 0x0000005023237221 */ /* 0x000fe20000010000 */
        /* <DEDUP_REMOVED lines=33> */
.L_x_8799:
[----:B------:R-:W-:Y:S05]  /*1710*/  BSYNC B0 ;  /* 0x0000000000007941 */ /* 0x000fea0003800000 */
.L_x_8798:
[----:B------:R-:W-:Y:S01]  /*1720*/  IMAD R0, R2, UR17, RZ ;  /* 0x0000001102007c24 */ /* 0x000fe2000f8e02ff */
[----:B------:R-:W-:Y:S01]  /*1730*/  BSSY B0, `(.L_x_8800) ;  /* 0x0000025000007945 */ /* 0x000fe20003800000 */
[----:B------:R-:W-:Y:S02]  /*1740*/  FSETP.GTU.FTZ.AND P6, PT, R35, 20, PT ;  /* 0x41a000002300780b */ /* 0x000fe40003fdc000 */
        /* <DEDUP_REMOVED lines=35> */
.L_x_8801:
[----:B------:R-:W-:Y:S05]  /*1980*/  BSYNC B0 ;  /* 0x0000000000007941 */ /* 0x000fea0003800000 */
.L_x_8800:
        /* <DEDUP_REMOVED lines=33> */
.L_x_8803:
[----:B------:R-:W-:Y:S05]  /*1ba0*/  BSYNC B0 ;  /* 0x0000000000007941 */ /* 0x000fea0003800000 */
.L_x_8802:
        /* <DEDUP_REMOVED lines=33> */
.L_x_8805:
[----:B------:R-:W-:Y:S05]  /*1dc0*/  BSYNC B0 ;  /* 0x0000000000007941 */ /* 0x000fea0003800000 */
.L_x_8804:
        /* <DEDUP_REMOVED lines=33> */
.L_x_8807:
[----:B------:R-:W-:Y:S05]  /*1fe0*/  BSYNC B0 ;  /* 0x0000000000007941 */ /* 0x000fea0003800000 */
.L_x_8806:
        /* <DEDUP_REMOVED lines=33> */
.L_x_8809:
[----:B------:R-:W-:Y:S05]  /*2200*/  BSYNC B0 ;  /* 0x0000000000007941 */ /* 0x000fea0003800000 */
.L_x_8808:
        /* <DEDUP_REMOVED lines=33> */
.L_x_8811:
[----:B------:R-:W-:Y:S05]  /*2420*/  BSYNC B0 ;  /* 0x0000000000007941 */ /* 0x000fea0003800000 */
.L_x_8810:
[----:B------:R-:W-:Y:S01]  /*2430*/  ULDC.64 UR8, c[0x0][0x2a8] ;  /* 0x0000aa0000087ab9 */ /* 0x000fe20000000a00 */
[----:B------:R-:W-:Y:S01]  /*2440*/  IMAD.WIDE.U32 R18, R2, UR16, RZ ;  /* 0x0000001002127c25 */ /* 0x000fe2000f8e00ff */
[----:B------:R-:W-:Y:S01]  /*2450*/  USHF.R.S32.HI UR18, URZ, 0x1f, UR6 ;  /* 0x0000001f3f127899 */ /* 0x000fe20008011406 */
[----:B------:R-:W-:Y:S01]  /*2460*/  LDS.U16 R93, [R50] ;  /* 0x00000000325d7984 */ /* 0x000fe20000000400 */
[----:B------:R-:W-:Y:S01]  /*2470*/  ULDC.64 UR10, c[0x0][0x2b8] ;  /* 0x0000ae00000a7ab9 */ /* 0x000fe20000000a00 */
[----:B------:R-:W-:Y:S01]  /*2480*/  IMAD R0, R82, UR8, RZ ;  /* 0x0000000852007c24 */ /* 0x000fe2000f8e02ff */
[----:B------:R-:W-:Y:S01]  /*2490*/  IADD3 R19, R19, R3, RZ ;  /* 0x0000000313137210 */ /* 0x000fe20007ffe0ff */
[C---:B------:R-:W-:Y:S01]  /*24a0*/  @!P0 IMAD.WIDE.U32 R14, R85.reuse, UR8, R14 ;  /* 0x00000008550e8c25 */ /* 0x040fe2000f8e000e */
[----:B------:R-:W-:Y:S03]  /*24b0*/  LDS.U16 R84, [R50+0x2] ;  /* 0x0000020032547984 */ /* 0x000fe60000000400 */
[----:B------:R-:W-:Y:S01]  /*24c0*/  @!P0 IMAD.WIDE.U32 R22, R2, UR16, R10 ;  /* 0x0000001002168c25 */ /* 0x000fe2000f8e000a */
[----:B------:R-:W-:Y:S01]  /*24d0*/  @!P0 IADD3 R27, P1, R68, R14, RZ ;  /* 0x0000000e441b8210 */ /* 0x000fe20007f3e0ff */
[----:B------:R-:W-:Y:S02]  /*24e0*/  LDS.U16 R88, [R50+0x4] ;  /* 0x0000040032587984 */ /* 0x000fe40000000400 */
[----:B------:R-:W-:Y:S01]  /*24f0*/  IMAD R29, R85, UR9, R0 ;  /* 0x00000009551d7c24 */ /* 0x000fe2000f8e0200 */
[----:B------:R-:W-:Y:S01]  /*2500*/  @!P0 IADD3 R3, R3, R23, RZ ;  /* 0x0000001703038210 */ /* 0x000fe20007ffe0ff */
[----:B------:R-:W-:Y:S01]  /*2510*/  IMAD.WIDE.U32 R16, R85, UR8, R16 ;  /* 0x0000000855107c25 */ /* 0x000fe2000f8e0010 */
[----:B------:R-:W-:Y:S01]  /*2520*/  @!P0 MOV R2, R22 ;  /* 0x0000001600028202 */ /* 0x000fe20000000f00 */
[----:B------:R-:W-:Y:S01]  /*2530*/  ULDC.64 UR8, c[0x0][0x318] ;  /* 0x0000c60000087ab9 */ /* 0x000fe20000000a00 */
[----:B------:R-:W-:Y:S01]  /*2540*/  @!P0 IADD3.X R28, R69, R15, R29, P1, !PT ;  /* 0x0000000f451c8210 */ /* 0x000fe20000ffe41d */
[----:B------:R-:W-:Y:S01]  /*2550*/  IMAD R0, R82, UR10, RZ ;  /* 0x0000000a52007c24 */ /* 0x000fe2000f8e02ff */
[----:B------:R-:W-:Y:S01]  /*2560*/  IADD3 R20, P1, R68, -0xe0, RZ ;  /* 0xffffff2044147810 */ /* 0x000fe20007f3e0ff */
[----:B------:R-:W-:Y:S01]  /*2570*/  @!P0 IMAD.WIDE.U32 R2, R85, UR10, R2 ;  /* 0x0000000a55028c25 */ /* 0x000fe2000f8e0002 */
[----:B------:R-:W-:Y:S01]  /*2580*/  IADD3 R25, P2, R16, UR6, RZ ;  /* 0x0000000610197c10 */ /* 0x000fe2000ff5e0ff */
[----:B------:R-:W-:Y:S01]  /*2590*/  LDS.U16 R34, [R50+0x6] ;  /* 0x0000060032227984 */ /* 0x000fe20000000400 */
[----:B------:R-:W-:Y:S01]  /*25a0*/  IADD3.X R23, R69, -0x1, RZ, P1, !PT ;  /* 0xffffffff45177810 */ /* 0x000fe20000ffe4ff */
[----:B------:R-:W-:Y:S01]  /*25b0*/  IMAD.WIDE.U32 R14, R85, UR10, R18 ;  /* 0x0000000a550e7c25 */ /* 0x000fe2000f8e0012 */
[C---:B------:R-:W-:Y:S01]  /*25c0*/  LEA R24, P1, R20.reuse, UR8, 0x1 ;  /* 0x0000000814187c11 */ /* 0x040fe2000f8208ff */
[----:B------:R-:W-:Y:S01]  /*25d0*/  LDS.U16 R19, [R50+0x8] ;  /* 0x0000080032137984 */ /* 0x000fe20000000400 */
[----:B------:R-:W-:Y:S01]  /*25e0*/  IADD3.X R16, R29, UR18, R17, P2, !PT ;  /* 0x000000121d107c10 */ /* 0x000fe200097fe411 */
[----:B------:R-:W-:Y:S01]  /*25f0*/  IMAD R17, R85, UR11, R0 ;  /* 0x0000000b55117c24 */ /* 0x000fe2000f8e0200 */
[----:B------:R-:W-:Y:S01]  /*2600*/  LEA.HI.X R0, R20, UR9, R23, 0x1, P1 ;  /* 0x0000000914007c11 */ /* 0x000fe200088f0c17 */
[----:B------:R-:W-:Y:S01]  /*2610*/  LDS.U16 R18, [R50+0xa] ;  /* 0x00000a0032127984 */ /* 0x000fe20000000400 */
[----:B------:R-:W-:-:S02]  /*2620*/  LEA R24, P2, R25, R24, 0x1 ;  /* 0x0000001819187211 */ /* 0x000fc400078408ff */
[----:B------:R-:W-:Y:S02]  /*2630*/  @!P0 IADD3 R22, P3, R68, R2, RZ ;  /* 0x0000000244168210 */ /* 0x000fe40007f7e0ff */
[----:B------:R-:W-:Y:S02]  /*2640*/  IADD3 R31, P4, R14, UR6, RZ ;  /* 0x000000060e1f7c10 */ /* 0x000fe4000ff9e0ff */
[----:B------:R-:W-:Y:S02]  /*2650*/  LEA.HI.X R25, R25, R0, R16, 0x1, P2 ;  /* 0x0000000019197211 */ /* 0x000fe400010f0c10 */
[----:B------:R-:W-:Y:S01]  /*2660*/  @!P0 IADD3.X R33, R69, R3, R17, P3, !PT ;  /* 0x0000000345218210 */ /* 0x000fe20001ffe411 */
[----:B------:R-:W-:Y:S01]  /*2670*/  LDS.U16 R16, [R50+0xe] ;  /* 0x00000e0032107984 */ /* 0x000fe20000000400 */
[----:B------:R-:W-:Y:S02]  /*2680*/  IADD3.X R15, R17, UR18, R15, P4, !PT ;  /* 0x00000012110f7c10 */ /* 0x000fe4000a7fe40f */
[----:B------:R-:W-:Y:S01]  /*2690*/  @!P0 LEA R26, P1, R27, UR8, 0x1 ;  /* 0x000000081b1a8c11 */ /* 0x000fe2000f8208ff */
[----:B------:R-:W-:Y:S01]  /*26a0*/  LDS.U16 R17, [R50+0xc] ;  /* 0x00000c0032117984 */ /* 0x000fe20000000400 */
[----:B------:R-:W-:-:S02]  /*26b0*/  ISETP.GE.AND P6, PT, R67, R21, PT ;  /* 0x000000154300720c */ /* 0x000fc40003fc6270 */
[----:B------:R-:W-:Y:S01]  /*26c0*/  @!P0 LEA.HI.X R27, R27, UR9, R28, 0x1, P1 ;  /* 0x000000091b1b8c11 */ /* 0x000fe200088f0c1c */
[----:B------:R-:W-:Y:S01]  /*26d0*/  ULDC.64 UR8, c[0x0][0x308] ;  /* 0x0000c20000087ab9 */ /* 0x000fe20000000a00 */
[----:B------:R-:W-:Y:S01]  /*26e0*/  PRMT R29, RZ, 0x7610, R29 ;  /* 0x00007610ff1d7816 */ /* 0x000fe2000000001d */
[----:B------:R-:W-:Y:S01]  /*26f0*/  BAR.SYNC.DEFER_BLOCKING 0x0 ;  /* 0x0000000000007b1d */ /* 0x000fe20000010000 */
[----:B------:R-:W-:-:S04]  /*2700*/  LEA R2, P1, R20, UR8, 0x1 ;  /* 0x0000000814027c11 */ /* 0x000fc8000f8208ff */
[----:B------:R-:W-:Y:S02]  /*2710*/  LEA.HI.X R0, R20, UR9, R23, 0x1, P1 ;  /* 0x0000000914007c11 */ /* 0x000fe400088f0c17 */
[C---:B------:R-:W-:Y:S02]  /*2720*/  LEA R2, P2, R31.reuse, R2, 0x1 ;  /* 0x000000021f027211 */ /* 0x040fe400078408ff */
[C---:B------:R-:W-:Y:S02]  /*2730*/  @!P0 LEA R14, P1, R22.reuse, UR8, 0x1 ;  /* 0x00000008160e8c11 */ /* 0x040fe4000f8208ff */
[----:B------:R-:W-:Y:S02]  /*2740*/  LEA.HI.X R3, R31, R0, R15, 0x1, P2 ;  /* 0x000000001f037211 */ /* 0x000fe400010f0c0f */
[----:B------:R-:W-:Y:S02]  /*2750*/  PRMT R0, RZ, 0x7610, R0 ;  /* 0x00007610ff007816 */ /* 0x000fe40000000000 */
[----:B------:R-:W-:-:S02]  /*2760*/  @!P0 LEA.HI.X R15, R22, UR9, R33, 0x1, P1 ;  /* 0x00000009160f8c11 */ /* 0x000fc400088f0c21 */
[-C--:B------:R-:W-:Y:S02]  /*2770*/  ISETP.GE.AND P1, PT, R66, R21.reuse, PT ;  /* 0x000000154200720c */ /* 0x080fe40003f26270 */
[-C--:B------:R-:W-:Y:S02]  /*2780*/  ISETP.GE.AND P2, PT, R65, R21.reuse, PT ;  /* 0x000000154100720c */ /* 0x080fe40003f46270 */
[-C--:B------:R-:W-:Y:S02]  /*2790*/  ISETP.GE.AND P3, PT, R64, R21.reuse, PT ;  /* 0x000000154000720c */ /* 0x080fe40003f66270 */
[-C--:B------:R-:W-:Y:S01]  /*27a0*/  ISETP.GE.AND P4, PT, R63, R21.reuse, PT ;  /* 0x000000153f00720c */ /* 0x080fe20003f86270 */
[----:B------:R-:W2:Y:S01]  /*27b0*/  @!P6 LDG.E.U16 R0, desc[UR14][R24.64] ;  /* 0x0000000e1800e981 */ /* 0x000ea2000c1e1500 */
[-C--:B------:R-:W-:Y:S02]  /*27c0*/  ISETP.GE.AND P5, PT, R62, R21.reuse, PT ;  /* 0x000000153e00720c */ /* 0x080fe40003fa6270 */
[----:B------:R-:W-:Y:S01]  /*27d0*/  ISETP.GE.AND P6, PT, R61, R21, PT ;  /* 0x000000153d00720c */ /* 0x000fe20003fc6270 */
[----:B------:R0:W3:Y:S01]  /*27e0*/  @!P0 LDG.E.U16 R29, desc[UR14][R26.64] ;  /* 0x0000000e1a1d8981 */ /* 0x0000e2000c1e1500 */
[----:B------:R-:W-:-:S02]  /*27f0*/  PRMT R31, RZ, 0x7610, R31 ;  /* 0x00007610ff1f7816 */ /* 0x000fc4000000001f */
[----:B------:R-:W-:Y:S02]  /*2800*/  PRMT R22, RZ, 0x7610, R22 ;  /* 0x00007610ff167816 */ /* 0x000fe40000000016 */
[----:B------:R-:W-:Y:S02]  /*2810*/  PRMT R33, RZ, 0x7610, R33 ;  /* 0x00007610ff217816 */ /* 0x000fe40000000021 */
[----:B------:R-:W-:Y:S01]  /*2820*/  PRMT R28, RZ, 0x7610, R28 ;  /* 0x00007610ff1c7816 */ /* 0x000fe2000000001c */
[----:B------:R-:W4:Y:S01]  /*2830*/  @!P1 LDG.E.U16 R31, desc[UR14][R24.64+0x40] ;  /* 0x0000400e181f9981 */ /* 0x000f22000c1e1500 */
[----:B0-----:R-:W-:Y:S02]  /*2840*/  PRMT R27, RZ, 0x7610, R27 ;  /* 0x00007610ff1b7816 */ /* 0x001fe4000000001b */
[----:B------:R-:W-:Y:S01]  /*2850*/  PRMT R26, RZ, 0x7610, R26 ;  /* 0x00007610ff1a7816 */ /* 0x000fe2000000001a */
[----:B------:R-:W5:Y:S04]  /*2860*/  @!P2 LDG.E.U16 R22, desc[UR14][R24.64+0x80] ;  /* 0x0000800e1816a981 */ /* 0x000f68000c1e1500 */
[----:B------:R-:W5:Y:S04]  /*2870*/  @!P3 LDG.E.U16 R27, desc[UR14][R24.64+0xc0] ;  /* 0x0000c00e181bb981 */ /* 0x000f68000c1e1500 */
[----:B------:R-:W5:Y:S04]  /*2880*/  @!P4 LDG.E.U16 R26, desc[UR14][R24.64+0x100] ;  /* 0x0001000e181ac981 */ /* 0x000f68000c1e1500 */
[----:B------:R-:W5:Y:S04]  /*2890*/  @!P5 LDG.E.U16 R33, desc[UR14][R24.64+0x140] ;  /* 0x0001400e1821d981 */ /* 0x000f68000c1e1500 */
[----:B------:R-:W5:Y:S01]  /*28a0*/  @!P6 LDG.E.U16 R28, desc[UR14][R24.64+0x180] ;  /* 0x0001800e181ce981 */ /* 0x000f62000c1e1500 */
        /* <DEDUP_REMOVED lines=23> */
[----:B------:R-:W0:Y:S04]  /*2a20*/  LDS.U16 R32, [R50+0xc] ;  /* 0x00000c0032207984 */ /* 0x000e280000000400 */
[----:B------:R-:W1:Y:S01]  /*2a30*/  LDS.U16 R33, [R50+0xe] ;  /* 0x00000e0032217984 */ /* 0x000e620000000400 */
[----:B------:R-:W-:Y:S06]  /*2a40*/  BAR.SYNC.DEFER_BLOCKING 0x0 ;  /* 0x0000000000007b1d */ /* 0x000fec0000010000 */
[----:B------:R2:W3:Y:S01]  /*2a50*/  @!P0 LDG.E.U16 R87, desc[UR14][R14.64] ;  /* 0x0000000e0e578981 */ /* 0x0004e2000c1e1500 */
[----:B------:R-:W-:-:S03]  /*2a60*/  ISETP.GE.AND P0, PT, R67, R21, PT ;  /* 0x000000154300720c */ /* 0x000fc60003f06270 */
[----:B------:R-:W4:Y:S04]  /*2a70*/  @!P1 LDG.E.U16 R89, desc[UR14][R2.64+0x40] ;  /* 0x0000400e02599981 */ /* 0x000f28000c1e1500 */
[----:B------:R-:W5:Y:S04]  /*2a80*/  @!P2 LDG.E.U16 R90, desc[UR14][R2.64+0x80] ;  /* 0x0000800e025aa981 */ /* 0x000f68000c1e1500 */
[----:B------:R-:W5:Y:S04]  /*2a90*/  @!P3 LDG.E.U16 R91, desc[UR14][R2.64+0xc0] ;  /* 0x0000c00e025bb981 */ /* 0x000f68000c1e1500 */
[----:B------:R-:W4:Y:S04]  /*2aa0*/  @!P0 LDG.E.U16 R86, desc[UR14][R2.64] ;  /* 0x0000000e02568981 */ /* 0x000f28000c1e1500 */
[----:B------:R-:W5:Y:S04]  /*2ab0*/  @!P4 LDG.E.U16 R92, desc[UR14][R2.64+0x100] ;  /* 0x0001000e025cc981 */ /* 0x000f68000c1e1500 */
[----:B------:R-:W5:Y:S04]  /*2ac0*/  @!P5 LDG.E.U16 R95, desc[UR14][R2.64+0x140] ;  /* 0x0001400e025fd981 */ /* 0x000f68000c1e1500 */
[----:B------:R1:W5:Y:S01]  /*2ad0*/  @!P6 LDG.E.U16 R94, desc[UR14][R2.64+0x180] ;  /* 0x0001800e025ee981 */ /* 0x000362000c1e1500 */
[----:B0-----:R-:W-:-:S02]  /*2ae0*/  HADD2.F32 R28, -RZ, R32.H0_H0 ;  /* 0x20000020ff1c7230 */ /* 0x001fc40000004100 */
[----:B------:R-:W-:Y:S02]  /*2af0*/  HADD2.F32 R26, -RZ, R31.H0_H0 ;  /* 0x2000001fff1a7230 */ /* 0x000fe40000004100 */
[----:B------:R-:W-:Y:S02]  /*2b00*/  HADD2.F32 R27, -RZ, R27.H0_H0 ;  /* 0x2000001bff1b7230 */ /* 0x000fe40000004100 */
[----:B------:R-:W-:Y:S01]  /*2b10*/  FMUL.FTZ R31, R28, -1.4426950216293334961 ;  /* 0xbfb8aa3b1c1f7820 */ /* 0x000fe20000410000 */
[----:B------:R-:W-:Y:S02]  /*2b20*/  HADD2.F32 R22, -RZ, R25.H0_H0 ;  /* 0x20000019ff167230 */ /* 0x000fe40000004100 */
[----:B------:R-:W-:Y:S01]  /*2b30*/  HADD2.F32 R25, -RZ, R30.H0_H0 ;  /* 0x2000001eff197230 */ /* 0x000fe20000004100 */
[----:B------:R-:W-:Y:S01]  /*2b40*/  MUFU.EX2 R100, R31 ;  /* 0x0000001f00647308 */ /* 0x000fe20000000800 */
[----:B------:R-:W-:Y:S01]  /*2b50*/  FMUL.FTZ R30, R27, -1.4426950216293334961 ;  /* 0xbfb8aa3b1b1e7820 */ /* 0x000fe20000410000 */
[----:B--2---:R-:W-:Y:S01]  /*2b60*/  FMUL.FTZ R15, R22, -1.4426950216293334961 ;  /* 0xbfb8aa3b160f7820 */ /* 0x004fe20000410000 */
[----:B------:R-:W-:-:S02]  /*2b70*/  HADD2.F32 R0, -RZ, R24.H0_H0 ;  /* 0x20000018ff007230 */ /* 0x000fc40000004100 */
[----:B-1----:R-:W-:-:S03]  /*2b80*/  FMUL.FTZ R3, R26, -1.4426950216293334961 ;  /* 0xbfb8aa3b1a037820 */ /* 0x002fc60000410000 */
[----:B------:R-:W-:Y:S01]  /*2b90*/  MUFU.EX2 R98, R30 ;  /* 0x0000001e00627308 */ /* 0x000fe20000000800 */
[----:B------:R-:W-:Y:S01]  /*2ba0*/  FMUL.FTZ R14, R0, -1.4426950216293334961 ;  /* 0xbfb8aa3b000e7820 */ /* 0x000fe20000410000 */
[----:B------:R-:W-:Y:S02]  /*2bb0*/  HADD2.F32 R24, -RZ, R29.H0_H0 ;  /* 0x2000001dff187230 */ /* 0x000fe40000004100 */
[----:B------:R-:W-:-:S04]  /*2bc0*/  FMUL.FTZ R2, R25, -1.4426950216293334961 ;  /* 0xbfb8aa3b19027820 */ /* 0x000fc80000410000 */
[----:B------:R-:W0:Y:S01]  /*2bd0*/  MUFU.EX2 R15, R15 ;  /* 0x0000000f000f7308 */ /* 0x000e220000000800 */
[----:B------:R-:W-:-:S07]  /*2be0*/  FMUL.FTZ R29, R24, -1.4426950216293334961 ;  /* 0xbfb8aa3b181d7820 */ /* 0x000fce0000410000 */
[----:B------:R-:W-:Y:S08]  /*2bf0*/  MUFU.EX2 R3, R3 ;  /* 0x0000000300037308 */ /* 0x000ff00000000800 */
[----:B------:R-:W1:Y:S08]  /*2c00*/  MUFU.EX2 R14, R14 ;  /* 0x0000000e000e7308 */ /* 0x000e700000000800 */
[----:B------:R-:W2:Y:S01]  /*2c10*/  MUFU.EX2 R2, R2 ;  /* 0x0000000200027308 */ /* 0x000ea20000000800 */
[----:B0-----:R-:W-:-:S07]  /*2c20*/  FADD.FTZ R15, R15, 1 ;  /* 0x3f8000000f0f7421 */ /* 0x001fce0000010000 */
[----:B------:R0:W5:Y:S02]  /*2c30*/  MUFU.EX2 R96, R29 ;  /* 0x0000001d00607308 */ /* 0x0001640000000800 */
[----:B0-----:R-:W-:-:S05]  /*2c40*/  HADD2.F32 R29, -RZ, R33.H0_H0 ;  /* 0x20000021ff1d7230 */ /* 0x001fca0000004100 */
[----:B------:R-:W-:Y:S01]  /*2c50*/  FMUL.FTZ R32, R29, -1.4426950216293334961 ;  /* 0xbfb8aa3b1d207820 */ /* 0x000fe20000410000 */
[----:B-1----:R-:W-:-:S03]  /*2c60*/  FADD.FTZ R14, R14, 1 ;  /* 0x3f8000000e0e7421 */ /* 0x002fc60000010000 */
[----:B------:R-:W-:Y:S01]  /*2c70*/  MUFU.EX2 R102, R32 ;  /* 0x0000002000667308 */ /* 0x000fe20000000800 */
[----:B--2---:R-:W-:Y:S01]  /*2c80*/  FADD.FTZ R2, R2, 1 ;  /* 0x3f80000002027421 */ /* 0x004fe20000010000 */
[----:B------:R-:W-:-:S06]  /*2c90*/  HADD2.F32 R84, -RZ, R84.H0_H0 ;  /* 0x20000054ff547230 */ /* 0x000fcc0000004100 */
[----:B------:R-:W-:Y:S08]  /*2ca0*/  MUFU.RCP R33, R14 ;  /* 0x0000000e00217308 */ /* 0x000ff00000001000 */
[----:B------:R-:W-:Y:S01]  /*2cb0*/  MUFU.RCP R32, R2 ;  /* 0x0000000200207308 */ /* 0x000fe20000001000 */
[----:B------:R-:W-:Y:S02]  /*2cc0*/  HADD2.F32 R93, -RZ, R93.H0_H0 ;  /* 0x2000005dff5d7230 */ /* 0x000fe40000004100 */
[----:B------:R-:W-:Y:S01]  /*2cd0*/  HADD2.F32 R88, -RZ, R88.H0_H0 ;  /* 0x20000058ff587230 */ /* 0x000fe20000004100 */
[----:B------:R-:W0:Y:S01]  /*2ce0*/  S2UR UR7, SR_CgaCtaId ;  /* 0x00000000000779c3 */ /* 0x000e220000008800 */
[----:B------:R-:W-:Y:S01]  /*2cf0*/  ISETP.NE.AND P1, PT, R79, RZ, PT ;  /* 0x000000ff4f00720c */ /* 0x000fe20003f25270 */
[----:B------:R-:W-:-:S02]  /*2d00*/  UMOV UR5, 0x400 ;  /* 0x0000040000057882 */ /* 0x000fc40000000000 */
[----:B0-----:R-:W-:Y:S01]  /*2d10*/  ULEA UR5, UR7, UR5, 0x18 ;  /* 0x0000000507057291 */ /* 0x001fe2000f8ec03f */
[----:B---3--:R-:W-:Y:S04]  /*2d20*/  STS.U16 [R58], R87 ;  /* 0x000000573a007388 */ /* 0x008fe80000000400 */
[----:B----4-:R0:W-:Y:S04]  /*2d30*/  STS.U16 [R57+0x40], R86 ;  /* 0x0000405639007388 */ /* 0x0101e80000000400 */
[----:B------:R-:W-:Y:S04]  /*2d40*/  STS.U16 [R56+0x80], R89 ;  /* 0x0000805938007388 */ /* 0x000fe80000000400 */
[----:B-----5:R-:W-:Y:S04]  /*2d50*/  STS.U16 [R55+0xc0], R90 ;  /* 0x0000c05a37007388 */ /* 0x020fe80000000400 */
[----:B------:R-:W-:Y:S04]  /*2d60*/  STS.U16 [R54+0x100], R91 ;  /* 0x0001005b36007388 */ /* 0x000fe80000000400 */
[----:B------:R-:W-:Y:S04]  /*2d70*/  STS.U16 [R53+0x140], R92 ;  /* 0x0001405c35007388 */ /* 0x000fe80000000400 */
[----:B------:R1:W-:Y:S04]  /*2d80*/  STS.U16 [R52+0x180], R95 ;  /* 0x0001805f34007388 */ /* 0x0003e80000000400 */
[----:B------:R-:W-:Y:S01]  /*2d90*/  STS.U16 [R51+0x1c0], R94 ;  /* 0x0001c05e33007388 */ /* 0x000fe20000000400 */
[----:B------:R-:W-:-:S03]  /*2da0*/  NOP ;  /* 0x0000000000007918 */ /* 0x000fc60000000000 */
[----:B------:R-:W2:Y:S04]  /*2db0*/  LDS.U16 R31, [R50+0x2] ;  /* 0x00000200321f7984 */ /* 0x000ea80000000400 */
[----:B------:R-:W3:Y:S04]  /*2dc0*/  LDS.U16 R30, [R50] ;  /* 0x00000000321e7984 */ /* 0x000ee80000000400 */
[----:B------:R-:W4:Y:S04]  /*2dd0*/  LDS.U16 R99, [R50+0x6] ;  /* 0x0000060032637984 */ /* 0x000f280000000400 */
[----:B------:R-:W5:Y:S04]  /*2de0*/  LDS.U16 R101, [R50+0x8] ;  /* 0x0000080032657984 */ /* 0x000f680000000400 */
[----:B------:R-:W5:Y:S04]  /*2df0*/  LDS.U16 R103, [R50+0xa] ;  /* 0x00000a0032677984 */ /* 0x000f680000000400 */
[----:B------:R-:W5:Y:S01]  /*2e00*/  LDS.U16 R97, [R50+0x4] ;  /* 0x0000040032617984 */ /* 0x000f620000000400 */
[----:B0-----:R-:W-:Y:S01]  /*2e10*/  FADD.FTZ R86, R98, 1 ;  /* 0x3f80000062567421 */ /* 0x001fe20000010000 */
[----:B-1----:R-:W-:-:S02]  /*2e20*/  FADD.FTZ R95, R100, 1 ;  /* 0x3f800000645f7421 */ /* 0x002fc40000010000 */
[----:B------:R-:W0:Y:S01]  /*2e30*/  LDS.U16 R98, [R50+0xc] ;  /* 0x00000c0032627984 */ /* 0x000e220000000400 */
[----:B------:R-:W-:-:S03]  /*2e40*/  FADD.FTZ R91, R3, 1 ;  /* 0x3f800000035b7421 */ /* 0x000fc60000010000 */
[----:B------:R-:W1:Y:S01]  /*2e50*/  LDS.U16 R100, [R50+0xe] ;  /* 0x00000e0032647984 */ /* 0x000e620000000400 */
[----:B------:R-:W3:Y:S01]  /*2e60*/  MUFU.RCP R87, R15 ;  /* 0x0000000f00577308 */ /* 0x000ee20000001000 */
[----:B------:R-:W-:-:S07]  /*2e70*/  FADD.FTZ R89, R96, 1 ;  /* 0x3f80000060597421 */ /* 0x000fce0000010000 */
[----:B------:R-:W4:Y:S08]  /*2e80*/  MUFU.RCP R91, R91 ;  /* 0x0000005b005b7308 */ /* 0x000f300000001000 */
[----:B------:R-:W5:Y:S01]  /*2e90*/  MUFU.RCP R86, R86 ;  /* 0x0000005600567308 */ /* 0x000f620000001000 */
[----:B--2---:R-:W-:Y:S02]  /*2ea0*/  HADD2.F32 R31, -RZ, R31.H0_H0 ;  /* 0x2000001fff1f7230 */ /* 0x004fe40000004100 */
[----:B---3--:R-:W-:Y:S01]  /*2eb0*/  FADD.FTZ R15, -R87, 1 ;  /* 0x3f800000570f7421 */ /* 0x008fe20000010100 */
[----:B------:R-:W-:-:S02]  /*2ec0*/  HADD2.F32 R30, -RZ, R30.H0_H0 ;  /* 0x2000001eff1e7230 */ /* 0x000fc40000004100 */
[----:B------:R-:W-:Y:S01]  /*2ed0*/  FADD.FTZ R96, R102, 1 ;  /* 0x3f80000066607421 */ /* 0x000fe20000010000 */
[----:B------:R-:W-:Y:S01]  /*2ee0*/  FMUL.FTZ R14, R84, R31 ;  /* 0x0000001f540e7220 */ /* 0x000fe20000410000 */
[----:B------:R-:W2:Y:S01]  /*2ef0*/  MUFU.RCP R89, R89 ;  /* 0x0000005900597308 */ /* 0x000ea20000001000 */
[----:B------:R-:W-:Y:S02]  /*2f00*/  HADD2.F32 R90, -RZ, R19.H0_H0 ;  /* 0x20000013ff5a7230 */ /* 0x000fe40000004100 */
[----:B------:R-:W-:Y:S01]  /*2f10*/  FFMA.FTZ R15, R22, R15, 1 ;  /* 0x3f800000160f7423 */ /* 0x000fe2000001000f */
[----:B------:R-:W-:Y:S01]  /*2f20*/  FMUL.FTZ R14, R87, R14 ;  /* 0x0000000e570e7220 */ /* 0x000fe20000410000 */
[----:B------:R-:W-:Y:S02]  /*2f30*/  HADD2.F32 R94, -RZ, R34.H0_H0 ;  /* 0x20000022ff5e7230 */ /* 0x000fe40000004100 */
[----:B----4-:R-:W-:Y:S01]  /*2f40*/  FADD.FTZ R19, -R91, 1 ;  /* 0x3f8000005b137421 */ /* 0x010fe20000010100 */
[----:B------:R-:W-:-:S02]  /*2f50*/  HADD2.F32 R99, -RZ, R99.H0_H0 ;  /* 0x20000063ff637230 */ /* 0x000fc40000004100 */
[----:B------:R-:W-:Y:S01]  /*2f60*/  FADD.FTZ R3, -R33, 1 ;  /* 0x3f80000021037421 */ /* 0x000fe20000010100 */
[----:B------:R-:W-:Y:S02]  /*2f70*/  HADD2.F32 R92, -RZ, R18.H0_H0 ;  /* 0x20000012ff5c7230 */ /* 0x000fe40000004100 */
[----:B-----5:R-:W-:Y:S01]  /*2f80*/  FADD.FTZ R34, -R86, 1 ;  /* 0x3f80000056227421 */ /* 0x020fe20000010100 */
[----:B------:R-:W-:Y:S02]  /*2f90*/  HADD2.F32 R101, -RZ, R101.H0_H0 ;  /* 0x20000065ff657230 */ /* 0x000fe40000004100 */
[----:B------:R-:W-:Y:S01]  /*2fa0*/  FMUL.FTZ R2, R93, R30 ;  /* 0x0000001e5d027220 */ /* 0x000fe20000410000 */
[----:B------:R-:W-:Y:S01]  /*2fb0*/  HADD2.F32 R103, -RZ, R103.H0_H0 ;  /* 0x20000067ff677230 */ /* 0x000fe20000004100 */
[----:B------:R-:W3:Y:S01]  /*2fc0*/  MUFU.RCP R95, R95 ;  /* 0x0000005f005f7308 */ /* 0x000ee20000001000 */
[----:B------:R-:W-:Y:S01]  /*2fd0*/  FMUL.FTZ R15, R14, R15 ;  /* 0x0000000f0e0f7220 */ /* 0x000fe20000410000 */
[----:B------:R-:W-:Y:S01]  /*2fe0*/  FFMA.FTZ R105, R26, R19, 1 ;  /* 0x3f8000001a697423 */ /* 0x000fe20000010013 */
[----:B------:R-:W-:Y:S01]  /*2ff0*/  FADD.FTZ R14, -R32, 1 ;  /* 0x3f800000200e7421 */ /* 0x000fe20000010100 */
[----:B------:R-:W-:Y:S01]  /*3000*/  FFMA.FTZ R102, R27, R34, 1 ;  /* 0x3f8000001b667423 */ /* 0x000fe20000010022 */
[----:B------:R-:W-:-:S03]  /*3010*/  FMUL.FTZ R19, R94, R99 ;  /* 0x000000635e137220 */ /* 0x000fc60000410000 */
[----:B------:R-:W4:Y:S01]  /*3020*/  MUFU.RCP R96, R96 ;  /* 0x0000006000607308 */ /* 0x000f220000001000 */
[----:B------:R-:W-:Y:S01]  /*3030*/  FFMA.FTZ R3, R0, R3, 1 ;  /* 0x3f80000000037423 */ /* 0x000fe20000010003 */
[----:B------:R-:W-:Y:S01]  /*3040*/  FMUL.FTZ R2, R33, R2 ;  /* 0x0000000221027220 */ /* 0x000fe20000410000 */
[----:B------:R-:W-:Y:S02]  /*3050*/  HADD2.F32 R97, -RZ, R97.H0_H0 ;  /* 0x20000061ff617230 */ /* 0x000fe40000004100 */
[----:B------:R-:W-:Y:S01]  /*3060*/  FMUL.FTZ R34, R90, R101 ;  /* 0x000000655a227220 */ /* 0x000fe20000410000 */
[----:B------:R-:W-:Y:S01]  /*3070*/  FMUL.FTZ R107, R92, R103 ;  /* 0x000000675c6b7220 */ /* 0x000fe20000410000 */
[----:B------:R-:W-:Y:S01]  /*3080*/  FFMA.FTZ R18, R25, R14, 1 ;  /* 0x3f80000019127423 */ /* 0x000fe2000001000e */
[----:B------:R-:W-:Y:S01]  /*3090*/  FMUL.FTZ R19, R32, R19 ;  /* 0x0000001320137220 */ /* 0x000fe20000410000 */
[----:B------:R-:W-:Y:S01]  /*30a0*/  FMUL.FTZ R2, R2, R3 ;  /* 0x0000000302027220 */ /* 0x000fe20000410000 */
[----:B------:R-:W-:Y:S01]  /*30b0*/  FMUL.FTZ R34, R91, R34 ;  /* 0x000000225b227220 */ /* 0x000fe20000410000 */
[----:B------:R-:W-:Y:S01]  /*30c0*/  FMUL.FTZ R107, R86, R107 ;  /* 0x0000006b566b7220 */ /* 0x000fe20000410000 */
[----:B--2---:R-:W-:Y:S01]  /*30d0*/  FADD.FTZ R3, -R89, 1 ;  /* 0x3f80000059037421 */ /* 0x004fe20000010100 */
[----:B------:R-:W-:Y:S01]  /*30e0*/  FMUL.FTZ R14, R88, R97 ;  /* 0x00000061580e7220 */ /* 0x000fe20000410000 */
[----:B------:R-:W-:Y:S01]  /*30f0*/  FMUL.FTZ R18, R19, R18 ;  /* 0x0000001213127220 */ /* 0x000fe20000410000 */
[----:B------:R-:W-:Y:S01]  /*3100*/  FMUL.FTZ R34, R34, R105 ;  /* 0x0000006922227220 */ /* 0x000fe20000410000 */
[----:B------:R-:W-:Y:S01]  /*3110*/  FMUL.FTZ R19, R107, R102 ;  /* 0x000000666b137220 */ /* 0x000fe20000410000 */
[----:B------:R-:W-:Y:S01]  /*3120*/  FFMA.FTZ R3, R24, R3, 1 ;  /* 0x3f80000018037423 */ /* 0x000fe20000010003 */
[----:B------:R-:W-:Y:S01]  /*3130*/  FMUL.FTZ R14, R89, R14 ;  /* 0x0000000e590e7220 */ /* 0x000fe20000410000 */
[----:B------:R-:W-:-:S02]  /*3140*/  HADD2.F32 R105, -RZ, R17.H0_H0 ;  /* 0x20000011ff697230 */ /* 0x000fc40000004100 */
[----:B0-----:R-:W-:Y:S02]  /*3150*/  HADD2.F32 R98, -RZ, R98.H0_H0 ;  /* 0x20000062ff627230 */ /* 0x001fe40000004100 */
[----:B------:R-:W-:Y:S02]  /*3160*/  HADD2.F32 R107, -RZ, R16.H0_H0 ;  /* 0x20000010ff6b7230 */ /* 0x000fe40000004100 */
[----:B-1----:R-:W-:Y:S02]  /*3170*/  HADD2.F32 R100, -RZ, R100.H0_H0 ;  /* 0x20000064ff647230 */ /* 0x002fe40000004100 */
        /* <DEDUP_REMOVED lines=42> */
[----:B-1----:R-:W-:-:S02]  /*3420*/  IMAD R14, R16, UR17, RZ ;  /* 0x00000011100e7c24 */ /* 0x002fc4000f8e02ff */
[----:B------:R-:W-:Y:S01]  /*3430*/  IMAD.WIDE.U32 R2, R16, UR16, RZ ;  /* 0x0000001010027c25 */ /* 0x000fe2000f8e00ff */
[----:B------:R-:W-:Y:S03]  /*3440*/  BSSY B0, `(.L_x_8812) ;  /* 0x0000012000007945 */ /* 0x000fe60003800000 */
[----:B------:R-:W-:Y:S01]  /*3450*/  IMAD R19, R17, UR16, R14 ;  /* 0x0000001011137c24 */ /* 0x000fe2000f8e020e */
[----:B------:R-:W-:-:S04]  /*3460*/  IADD3 R14, P2, R68, R10, RZ ;  /* 0x0000000a440e7210 */ /* 0x000fc80007f5e0ff */
[----:B------:R-:W-:Y:S02]  /*3470*/  IADD3 R127, R3, R19, RZ ;  /* 0x00000013037f7210 */ /* 0x000fe40007ffe0ff */
[----:B------:R-:W-:Y:S02]  /*3480*/  IADD3.X R15, R69, R11, RZ, P2, !PT ;  /* 0x0000000b450f7210 */ /* 0x000fe400017fe4ff */
        /* <DEDUP_REMOVED lines=13> */
.L_x_8813:
[----:B------:R-:W-:Y:S05]  /*3560*/  BSYNC B0 ;  /* 0x0000000000007941 */ /* 0x000fea0003800000 */
.L_x_8812:
        /* <DEDUP_REMOVED lines=13> */
[----:B------:R-:W-:Y:S01]  /*3640*/  FMUL.FTZ R25, R25, R32 ;  /* 0x0000002019197220 */ /* 0x000fe20000410000 */
[----:B------:R-:W-:Y:S01]  /*3650*/  IADD3.X R3, R19, UR18, R3, P0, !PT ;  /* 0x0000001213037c10 */ /* 0x000fe200087fe403 */
        /* <DEDUP_REMOVED lines=13> */
[----:B------:R-:W-:Y:S01]  /*3730*/  ISETP.GE.AND P6, PT, R61, R102, PT ;  /* 0x000000663d00720c */ /* 0x000fe20003fc6270 */
[----:B------:R0:W-:Y:S01]  /*3740*/  @!P2 STG.E.U16 desc[UR14][R2.64+0x80], R115 ;  /* 0x000080730200a986 */ /* 0x0001e2000c10150e */
[----:B------:R-:W-:Y:S01]  /*3750*/  FMUL.FTZ R86, R88, R24 ;  /* 0x0000001858567220 */ /* 0x000fe20000410000 */
        /* <DEDUP_REMOVED lines=13> */
[----:B------:R0:W-:Y:S06]  /*3830*/  @!P6 STG.E.U16 desc[UR14][R2.64+0x180], R125 ;  /* 0x0001807d0200e986 */ /* 0x0001ec000c10150e */
        /* <DEDUP_REMOVED lines=16> */
[----:B0-----:R-:W-:Y:S02]  /*3940*/  PRMT R2, R24, 0x7632, R2 ;  /* 0x0000763218027816 */ /* 0x001fe40000000002 */
[----:B------:R-:W-:Y:S02]  /*3950*/  PRMT R3, R26, 0x7632, R3 ;  /* 0x000076321a037816 */ /* 0x000fe40000000003 */
[----:B------:R-:W-:Y:S01]  /*3960*/  PRMT R16, R28, 0x7632, R16 ;  /* 0x000076321c107816 */ /* 0x000fe20000000010 */
        /* <DEDUP_REMOVED lines=20> */
[----:B------:R-:W-:Y:S01]  /*3ab0*/  @!P1 STS [R34+0x210], R21 ;  /* 0x0002101522009388 */ /* 0x000fe20000000800 */
[----:B------:R-:W-:Y:S01]  /*3ac0*/  IMAD R19, R17, UR16, R18 ;  /* 0x0000001011137c24 */ /* 0x000fe2000f8e0212 */
[----:B------:R-:W-:Y:S04]  /*3ad0*/  BAR.SYNC.DEFER_BLOCKING 0x0 ;  /* 0x0000000000007b1d */ /* 0x000fe80000010000 */
[----:B------:R-:W-:Y:S02]  /*3ae0*/  IADD3 R93, R3, R19, RZ ;  /* 0x00000013035d7210 */ /* 0x000fe40007ffe0ff */
        /* <DEDUP_REMOVED lines=13> */
.L_x_8816:
[----:B------:R-:W-:Y:S05]  /*3bc0*/  BSYNC B0 ;  /* 0x0000000000007941 */ /* 0x000fea0003800000 */
.L_x_8815:
        /* <DEDUP_REMOVED lines=25> */
.L_x_8814:
[----:B-1----:R-:W1:Y:S01]  /*3d60*/  LDC R33, c[0x0][0x21c] ;  /* 0x00008700ff217b82 */ /* 0x002e620000000800 */
[----:B0-----:R-:W-:Y:S01]  /*3d70*/  HADD2.F32 R121, -RZ, R118.H0_H0 ;  /* 0x20000076ff797230 */ /* 0x001fe20000004100 */
        /* <DEDUP_REMOVED lines=8> */
[C---:B------:R-:W-:Y:S01]  /*3e00*/  FFMA.FTZ R81, R84.reuse, R120, R81 ;  /* 0x0000007854517223 */ /* 0x040fe20000010051 */
[----:B------:R-:W-:Y:S02]  /*3e10*/  HADD2.F32 R106, -RZ, R45.H0_H0 ;  /* 0x2000002dff6a7230 */ /* 0x000fe40000004100 */
[----:B------:R-:W-:Y:S01]  /*3e20*/  FMUL.FTZ R93, R84, R83 ;  /* 0x00000053545d7220 */ /* 0x000fe20000410000 */
[----:B------:R-:W-:Y:S02]  /*3e30*/  HADD2.F32 R103, -RZ, R44.H0_H0 ;  /* 0x2000002cff677230 */ /* 0x000fe40000004100 */
[C---:B------:R-:W-:Y:S01]  /*3e40*/  FFMA.FTZ R81, R86.reuse, R107, R81 ;  /* 0x0000006b56517223 */ /* 0x040fe20000010051 */
[----:B------:R-:W-:Y:S02]  /*3e50*/  HADD2.F32 R104, -RZ, R43.H0_H0 ;  /* 0x2000002bff687230 */ /* 0x000fe40000004100 */
[-C--:B------:R-:W-:Y:S01]  /*3e60*/  FMUL.FTZ R102, R86, R83.reuse ;  /* 0x0000005356667220 */ /* 0x080fe20000410000 */
[CC--:B------:R-:W-:Y:S01]  /*3e70*/  FMUL.FTZ R91, R88.reuse, R83.reuse ;  /* 0x00000053585b7220 */ /* 0x0c0fe20000410000 */
[----:B------:R-:W-:Y:S01]  /*3e80*/  FFMA.FTZ R81, R88, R108, R81 ;  /* 0x0000006c58517223 */ /* 0x000fe20000010051 */
[-C--:B------:R-:W-:Y:S01]  /*3e90*/  FMUL.FTZ R100, R90, R83.reuse ;  /* 0x000000535a647220 */ /* 0x080fe20000410000 */
[-C--:B------:R-:W-:Y:S01]  /*3ea0*/  FMUL.FTZ R89, R92, R83.reuse ;  /* 0x000000535c597220 */ /* 0x080fe20000410000 */
[----:B------:R-:W-:Y:S01]  /*3eb0*/  FMUL.FTZ R98, R94, R83 ;  /* 0x000000535e627220 */ /* 0x000fe20000410000 */
[----:B------:R-:W-:Y:S01]  /*3ec0*/  FFMA.FTZ R81, R90, R105, R81 ;  /* 0x000000695a517223 */ /* 0x000fe20000010051 */
[----:B------:R-:W-:Y:S01]  /*3ed0*/  FMUL.FTZ R87, R96, R83 ;  /* 0x0000005360577220 */ /* 0x000fe20000410000 */
[----:B------:R-:W-:Y:S01]  /*3ee0*/  BAR.SYNC.DEFER_BLOCKING 0x0 ;  /* 0x0000000000007b1d */ /* 0x000fe20000010000 */
[----:B-1----:R-:W-:Y:S01]  /*3ef0*/  ISETP.GE.AND P0, PT, R33, 0x1, PT ;  /* 0x000000012100780c */ /* 0x002fe20003f06270 */
[----:B------:R-:W-:Y:S01]  /*3f00*/  FFMA.FTZ R81, R92, R106, R81 ;  /* 0x0000006a5c517223 */ /* 0x000fe20000010051 */
[----:B------:R-:W-:-:S02]  /*3f10*/  CS2R R112, SRZ ;  /* 0x0000000000707805 */ /* 0x000fc4000001ff00 */
[----:B------:R-:W-:Y:S02]  /*3f20*/  MOV R114, RZ ;  /* 0x000000ff00727202 */ /* 0x000fe40000000f00 */
[----:B------:R-:W-:Y:S01]  /*3f30*/  CS2R R110, SRZ ;  /* 0x00000000006e7805 */ /* 0x000fe2000001ff00 */
[----:B------:R-:W-:Y:S01]  /*3f40*/  FFMA.FTZ R81, R94, R103, R81 ;  /* 0x000000675e517223 */ /* 0x000fe20000010051 */
[----:B------:R-:W-:-:S03]  /*3f50*/  MOV R31, RZ ;  /* 0x000000ff001f7202 */ /* 0x000fc60000000f00 */
[----:B------:R-:W-:Y:S02]  /*3f60*/  FFMA.FTZ R81, R96, R104, R81 ;  /* 0x0000006860517223 */ /* 0x000fe40000010051 */
[----:B------:R-:W-:Y:S05]  /*3f70*/  @!P0 BRA `(.L_x_8817) ;  /* 0x0000001400c48947 */ /* 0x000fea0003800000 */
[C---:B------:R-:W-:Y:S01]  /*3f80*/  IADD3 R16, R72.reuse, -0x1, RZ ;  /* 0xffffffff48107810 */ /* 0x040fe20007ffe0ff */
[----:B------:R-:W0:Y:S01]  /*3f90*/  LDC.64 R22, c[0x0][0x2d8] ;  /* 0x0000b600ff167b82 */ /* 0x000e220000000a00 */
[----:B------:R-:W-:Y:S01]  /*3fa0*/  ULDC.64 UR8, c[0x0][0x230] ;  /* 0x00008c0000087ab9 */ /* 0x000fe20000000a00 */
[----:B------:R-:W-:Y:S01]  /*3fb0*/  IADD3 R18, R72, -0x2, RZ ;  /* 0xfffffffe48127810 */ /* 0x000fe20007ffe0ff */
[----:B------:R-:W-:Y:S01]  /*3fc0*/  ULDC.64 UR10, c[0x0][0x248] ;  /* 0x00009200000a7ab9 */ /* 0x000fe20000000a00 */
[----:B------:R-:W-:Y:S01]  /*3fd0*/  LEA.HI R17, R16, R16, RZ, 0x1 ;  /* 0x0000001010117211 */ /* 0x000fe200078f08ff */
[----:B------:R-:W-:Y:S01]  /*3fe0*/  ULDC.64 UR12, c[0x0][0x268] ;  /* 0x00009a00000c7ab9 */ /* 0x000fe20000000a00 */
[----:B------:R-:W-:Y:S01]  /*3ff0*/  IMAD.WIDE.U32 R28, R85, UR10, RZ ;  /* 0x0000000a551c7c25 */ /* 0x000fe2000f8e00ff */
[----:B------:R-:W-:Y:S01]  /*4000*/  MOV R116, RZ ;  /* 0x000000ff00747202 */ /* 0x000fe20000000f00 */
[----:B------:R-:W1:Y:S01]  /*4010*/  LDC.64 R2, c[0x0][0x2d0] ;  /* 0x0000b400ff027b82 */ /* 0x000e620000000a00 */
[----:B------:R-:W-:Y:S01]  /*4020*/  LOP3.LUT R17, R17, 0xfffffe, RZ, 0xc0, !PT ;  /* 0x00fffffe11117812 */ /* 0x000fe200078ec0ff */
[----:B------:R-:W-:Y:S01]  /*4030*/  IMAD R33, R18, R33, RZ ;  /* 0x0000002112217224 */ /* 0x000fe200078e02ff */
[----:B------:R-:W-:Y:S01]  /*4040*/  MOV R114, RZ ;  /* 0x000000ff00727202 */ /* 0x000fe20000000f00 */
[----:B------:R-:W-:Y:S01]  /*4050*/  IMAD R18, R82, UR10, RZ ;  /* 0x0000000a52127c24 */ /* 0x000fe2000f8e02ff */
[----:B------:R-:W-:Y:S01]  /*4060*/  IADD3 R117, R16, -R17, RZ ;  /* 0x8000001110757210 */ /* 0x000fe20007ffe0ff */
[----:B------:R-:W-:Y:S01]  /*4070*/  IMAD R16, R82, UR8, RZ ;  /* 0x0000000852107c24 */ /* 0x000fe2000f8e02ff */
[----:B------:R-:W-:Y:S01]  /*4080*/  UMOV UR5, URZ ;  /* 0x0000003f00057c82 */ /* 0x000fe20008000000 */
[----:B------:R-:W2:Y:S01]  /*4090*/  LDC.64 R24, c[0x0][0x2e0] ;  /* 0x0000b800ff187b82 */ /* 0x000ea20000000a00 */
[C---:B------:R-:W-:Y:S01]  /*40a0*/  IMAD R111, R85.reuse, UR11, R18 ;  /* 0x0000000b556f7c24 */ /* 0x040fe2000f8e0212 */
[----:B------:R-:W-:Y:S01]  /*40b0*/  ULDC UR7, c[0x0][0x224] ;  /* 0x0000890000077ab9 */ /* 0x000fe20000000800 */
[----:B------:R-:W-:-:S02]  /*40c0*/  IMAD R109, R85, UR9, R16 ;  /* 0x00000009556d7c24 */ /* 0x000fc4000f8e0210 */
[----:B------:R-:W-:Y:S02]  /*40d0*/  IMAD R16, R82, UR12, RZ ;  /* 0x0000000c52107c24 */ /* 0x000fe4000f8e02ff */
[C---:B------:R-:W-:Y:S01]  /*40e0*/  IMAD.WIDE.U32 R26, R85.reuse, UR8, RZ ;  /* 0x00000008551a7c25 */ /* 0x040fe2000f8e00ff */
[----:B------:R-:W3:Y:S01]  /*40f0*/  LDC.64 R20, c[0x0][0x270] ;  /* 0x00009c00ff147b82 */ /* 0x000ee20000000a00 */
[----:B0-----:R-:W-:Y:S02]  /*4100*/  LEA R99, P2, R28, R22, 0x2 ;  /* 0x000000161c637211 */ /* 0x001fe400078410ff */
[----:B------:R-:W-:Y:S01]  /*4110*/  IMAD R113, R85, UR13, R16 ;  /* 0x0000000d55717c24 */ /* 0x000fe2000f8e0210 */
[----:B------:R-:W-:Y:S01]  /*4120*/  IADD3 R22, R29, R111, RZ ;  /* 0x0000006f1d167210 */ /* 0x000fe20007ffe0ff */
[----:B------:R-:W-:Y:S01]  /*4130*/  IMAD.WIDE.U32 R30, R85, UR12, RZ ;  /* 0x0000000c551e7c25 */ /* 0x000fe2000f8e00ff */
[----:B------:R-:W-:Y:S02]  /*4140*/  CS2R R110, SRZ ;  /* 0x00000000006e7805 */ /* 0x000fe4000001ff00 */
[----:B------:R-:W0:Y:S01]  /*4150*/  LDC.64 R16, c[0x0][0x238] ;  /* 0x00008e00ff107b82 */ /* 0x000e220000000a00 */
[----:B-1----:R-:W-:Y:S01]  /*4160*/  LEA R97, P0, R26, R2, 0x2 ;  /* 0x000000021a617211 */ /* 0x002fe200078010ff */
[----:B------:R-:W-:Y:S01]  /*4170*/  IMAD.WIDE R32, R33, 0x8, R4 ;  /* 0x0000000821207825 */ /* 0x000fe200078e0204 */
[----:B------:R-:W-:-:S02]  /*4180*/  IADD3 R2, R31, R113, RZ ;  /* 0x000000711f027210 */ /* 0x000fc40007ffe0ff */
[----:B------:R-:W-:Y:S02]  /*4190*/  CS2R R112, SRZ ;  /* 0x0000000000707805 */ /* 0x000fe4000001ff00 */
[----:B------:R-:W-:Y:S02]  /*41a0*/  LEA.HI.X R28, R28, R23, R22, 0x2, P2 ;  /* 0x000000171c1c7211 */ /* 0x000fe400010f1416 */
[----:B------:R-:W-:Y:S01]  /*41b0*/  ISETP.NE.AND P2, PT, R79, RZ, PT ;  /* 0x000000ff4f00720c */ /* 0x000fe20003f45270 */
[----:B------:R-:W1:Y:S01]  /*41c0*/  LDC.64 R18, c[0x0][0x250] ;  /* 0x00009400ff127b82 */ /* 0x000e620000000a00 */
[C---:B--2---:R-:W-:Y:S02]  /*41d0*/  LEA R101, P3, R30.reuse, R24, 0x2 ;  /* 0x000000181e657211 */ /* 0x044fe400078610ff */
[----:B------:R-:W-:Y:S02]  /*41e0*/  IADD3 R24, R27, R109, RZ ;  /* 0x0000006d1b187210 */ /* 0x000fe40007ffe0ff */
[----:B------:R-:W-:-:S02]  /*41f0*/  LEA.HI.X R30, R30, R25, R2, 0x2, P3 ;  /* 0x000000191e1e7211 */ /* 0x000fc400018f1402 */
[----:B------:R-:W-:Y:S01]  /*4200*/  LEA.HI.X R26, R26, R3, R24, 0x2, P0 ;  /* 0x000000031a1a7211 */ /* 0x000fe200000f1418 */
[----:B------:R-:W2:Y:S01]  /*4210*/  LDC R29, c[0x0][0x224] ;  /* 0x00008900ff1d7b82 */ /* 0x000ea20000000800 */
[----:B---3--:R-:W-:Y:S02]  /*4220*/  SHF.L.U64.HI R115, R20, 0x2, R21 ;  /* 0x0000000214737819 */ /* 0x008fe40000010215 */
[----:B------:R-:W-:Y:S02]  /*4230*/  ISETP.NE.AND P3, PT, R79, 0x1f, PT ;  /* 0x0000001f4f00780c */ /* 0x000fe40003f65270 */
[-C--:B------:R-:W-:Y:S02]  /*4240*/  MOV R27, R34.reuse ;  /* 0x00000022001b7202 */ /* 0x080fe40000000f00 */
[----:B------:R-:W-:Y:S01]  /*4250*/  MOV R25, R34 ;  /* 0x0000002200197202 */ /* 0x000fe20000000f00 */
[----:B------:R-:W3:Y:S01]  /*4260*/  LDC R133, c[0x0][0x21c] ;  /* 0x00008700ff857b82 */ /* 0x000ee20000000800 */
[----:B------:R-:W-:-:S02]  /*4270*/  MOV R109, RZ ;  /* 0x000000ff006d7202 */ /* 0x000fc40000000f00 */
[----:B------:R-:W-:Y:S02]  /*4280*/  MOV R31, RZ ;  /* 0x000000ff001f7202 */ /* 0x000fe40000000f00 */
[----:B------:R-:W-:Y:S02]  /*4290*/  IADD3 R24, R79, 0x200, RZ ;  /* 0x000002004f187810 */ /* 0x000fe40007ffe0ff */
[----:B0-----:R-:W-:Y:S02]  /*42a0*/  SHF.L.U64.HI R17, R16, 0x2, R17 ;  /* 0x0000000210117819 */ /* 0x001fe40000010211 */
[----:B-1----:R-:W-:Y:S02]  /*42b0*/  SHF.L.U64.HI R19, R18, 0x2, R19 ;  /* 0x0000000212137819 */ /* 0x002fe40000010213 */
[----:B------:R-:W-:-:S07]  /*42c0*/  SHF.L.U32 R21, R117, 0x8, RZ ;  /* 0x0000000875157819 */ /* 0x000fce00000006ff */
.L_x_8822:
[----:B------:R-:W-:Y:S02]  /*42d0*/  MOV R2, R97 ;  /* 0x0000006100027202 */ /* 0x000fe40000000f00 */
[----:B------:R-:W-:-:S05]  /*42e0*/  MOV R3, R26 ;  /* 0x0000001a00037202 */ /* 0x000fca0000000f00 */
[----:B0-----:R0:W4:Y:S01]  /*42f0*/  LDG.E R117, desc[UR14][R2.64] ;  /* 0x0000000e02757981 */ /* 0x001122000c1e1900 */
[----:B------:R-:W-:Y:S02]  /*4300*/  MOV R23, R28 ;  /* 0x0000001c00177202 */ /* 0x000fe40000000f00 */
[----:B------:R-:W-:-:S05]  /*4310*/  MOV R22, R99 ;  /* 0x0000006300167202 */ /* 0x000fca0000000f00 */
[----:B------:R-:W2:Y:S01]  /*4320*/  LDG.E R23, desc[UR14][R22.64] ;  /* 0x0000000e16177981 */ /* 0x000ea2000c1e1900 */
[----:B0-----:R-:W-:Y:S02]  /*4330*/  MOV R2, R101 ;  /* 0x0000006500027202 */ /* 0x001fe40000000f00 */
[----:B------:R-:W-:-:S05]  /*4340*/  MOV R3, R30 ;  /* 0x0000001e00037202 */ /* 0x000fca0000000f00 */
[----:B------:R0:W2:Y:S01]  /*4350*/  LDG.E R128, desc[UR14][R2.64] ;  /* 0x0000000e02807981 */ /* 0x0000a2000c1e1900 */
[----:B------:R-:W-:-:S04]  /*4360*/  SEL R123, R21, R24, !P2 ;  /* 0x00000018157b7207 */ /* 0x000fc80005000000 */
[-C--:B------:R-:W-:Y:S02]  /*4370*/  LEA R129, R123, R34.reuse, 0x2 ;  /* 0x000000227b817211 */ /* 0x080fe400078e10ff */
[----:B------:R-:W-:Y:S02]  /*4380*/  ISETP.GT.AND P0, PT, R72, 0x1, PT ;  /* 0x000000014800780c */ /* 0x000fe40003f04270 */
[----:B------:R-:W-:Y:S02]  /*4390*/  @P3 LEA R142, R79, R34, 0x2 ;  /* 0x000000224f8e3211 */ /* 0x000fe400078e10ff */
[----:B------:R-:W-:Y:S01]  /*43a0*/  ISETP.EQ.AND P0, PT, R119, RZ, P0 ;  /* 0x000000ff7700720c */ /* 0x000fe20000702270 */
[----:B------:R-:W-:-:S12]  /*43b0*/  HFMA2.MMA R126, -RZ, RZ, 0, 0 ;  /* 0x00000000ff7e7435 */ /* 0x000fd800000001ff */
[----:B0-----:R-:W-:Y:S02]  /*43c0*/  @P0 MOV R2, R32 ;  /* 0x0000002000020202 */ /* 0x001fe40000000f00 */
[----:B------:R-:W-:Y:S01]  /*43d0*/  @P0 MOV R3, R33 ;  /* 0x0000002100030202 */ /* 0x000fe20000000f00 */
        /* <DEDUP_REMOVED lines=12> */
[----:B------:R-:W-:Y:S01]  /*44a0*/  BAR.SYNC.DEFER_BLOCKING 0x0 ;  /* 0x0000000000007b1d */ /* 0x000fe20000010000 */
[----:B------:R-:W-:Y:S01]  /*44b0*/  FMUL.FTZ R123, R122, R41 ;  /* 0x000000297a7b7220 */ /* 0x000fe20000410000 */
[----:B--2---:R-:W-:Y:S01]  /*44c0*/  FMUL.FTZ R23, R128, R23 ;  /* 0x0000001780177220 */ /* 0x004fe20000410000 */
[CC--:B------:R-:W-:Y:S01]  /*44d0*/  FMUL.FTZ R125, R122.reuse, R40.reuse ;  /* 0x000000287a7d7220 */ /* 0x0c0fe20000410000 */
[C---:B------:R-:W-:Y:S01]  /*44e0*/  FMUL.FTZ R127, R122.reuse, R39 ;  /* 0x000000277a7f7220 */ /* 0x040fe20000410000 */
[C---:B------:R-:W-:Y:S01]  /*44f0*/  FMUL.FTZ R131, R122.reuse, R37 ;  /* 0x000000257a837220 */ /* 0x040fe20000410000 */
[----:B------:R-:W-:Y:S01]  /*4500*/  FMUL.FTZ R128, R107, R40 ;  /* 0x000000286b807220 */ /* 0x000fe20000410000 */
[----:B------:R-:W1:Y:S04]  /*4510*/  @P3 LDS R142, [R142+0xc5c] ;  /* 0x000c5c008e8e3984 */ /* 0x000e680000000800 */
[----:B------:R2:W5:Y:S01]  /*4520*/  @P0 LDG.E R126, desc[UR14][R2.64+0x4] ;  /* 0x0000040e027e0981 */ /* 0x000562000c1e1900 */
[C---:B------:R-:W-:Y:S01]  /*4530*/  FMUL.FTZ R136, R122.reuse, R36 ;  /* 0x000000247a887220 */ /* 0x040fe20000410000 */
[----:B------:R-:W4:Y:S01]  /*4540*/  MUFU.EX2 R123, R123 ;  /* 0x0000007b007b7308 */ /* 0x000f220000000800 */
[C---:B------:R-:W-:Y:S01]  /*4550*/  FMUL.FTZ R22, R122.reuse, R38 ;  /* 0x000000267a167220 */ /* 0x040fe20000410000 */
[----:B--2---:R-:W-:-:S06]  /*4560*/  FMUL.FTZ R3, R122, R35 ;  /* 0x000000237a037220 */ /* 0x004fcc0000410000 */
[----:B------:R-:W2:Y:S08]  /*4570*/  MUFU.EX2 R107, R3 ;  /* 0x00000003006b7308 */ /* 0x000eb00000000800 */
[----:B------:R-:W1:Y:S08]  /*4580*/  MUFU.EX2 R125, R125 ;  /* 0x0000007d007d7308 */ /* 0x000e700000000800 */
[----:B------:R-:W1:Y:S08]  /*4590*/  MUFU.EX2 R127, R127 ;  /* 0x0000007f007f7308 */ /* 0x000e700000000800 */
[----:B0-----:R0:W0:Y:S08]  /*45a0*/  MUFU.EX2 R129, R22 ;  /* 0x0000001600817308 */ /* 0x0010300000000800 */
        /* <DEDUP_REMOVED lines=12> */
[----:B--2---:R-:W-:Y:S01]  /*4670*/  FFMA.FTZ R139, R107, R137, R140 ;  /* 0x000000896b8b7223 */ /* 0x004fe2000001008c */
[----:B-1----:R-:W-:Y:S06]  /*4680*/  @P3 BRA `(.L_x_8819) ;  /* 0x0000000000203947 */ /* 0x002fec0003800000 */
[----:B------:R-:W-:Y:S02]  /*4690*/  ISETP.NE.AND P0, PT, R72, R29, PT ;  /* 0x0000001d4800720c */ /* 0x000fe40003f05270 */
[----:B------:R-:W-:-:S11]  /*46a0*/  MOV R142, 0x3f800000 ;  /* 0x3f800000008e7802 */ /* 0x000fd60000000f00 */
[----:B------:R-:W-:-:S04]  /*46b0*/  @P0 LEA.HI R3, R72, R72, RZ, 0x1 ;  /* 0x0000004848030211 */ /* 0x000fc800078f08ff */
[----:B------:R-:W-:-:S04]  /*46c0*/  @P0 LOP3.LUT R3, R3, 0x3ffffe, RZ, 0xc0, !PT ;  /* 0x003ffffe03030812 */ /* 0x000fc800078ec0ff */
[----:B------:R-:W-:-:S04]  /*46d0*/  @P0 IADD3 R3, -R3, R72, RZ ;  /* 0x0000004803030210 */ /* 0x000fc80007ffe1ff */
[----:B0-----:R-:W-:-:S04]  /*46e0*/  @P0 LEA R22, R3, 0x458, 0xa ;  /* 0x0000045803160811 */ /* 0x001fc800078e50ff */
[----:B------:R-:W-:-:S05]  /*46f0*/  @P0 IADD3 R22, R22, R25, RZ ;  /* 0x0000001916160210 */ /* 0x000fca0007ffe0ff */
[----:B------:R1:W2:Y:S02]  /*4700*/  @P0 LDS R142, [R22] ;  /* 0x00000000168e0984 */ /* 0x0002a40000000800 */
.L_x_8819:
[----:B------:R-:W-:Y:S05]  /*4710*/  BSYNC B0 ;  /* 0x0000000000007941 */ /* 0x000fea0003800000 */
.L_x_8818:
        /* <DEDUP_REMOVED lines=33> */
[----:B------:R-:W4:Y:S06]  /*4930*/  SHFL.DOWN PT, R141, R122, 0x1, 0x1f ;  /* 0x08201f007a8d7f89 */ /* 0x000f2c00000e0000 */
[----:B------:R-:W3:Y:S01]  /*4940*/  @!P5 S2R R156, SR_CgaCtaId ;  /* 0x00000000009cd919 */ /* 0x000ee20000008800 */
[----:B------:R-:W-:Y:S01]  /*4950*/  @!P5 MOV R147, 0x400 ;  /* 0x000004000093d802 */ /* 0x000fe20000000f00 */
[C---:B0-----:R-:W-:Y:S01]  /*4960*/  @P0 FFMA.FTZ R144, R139.reuse, R23, R144 ;  /* 0x000000178b900223 */ /* 0x041fe20000010090 */
[----:B-1----:R-:W-:-:S04]  /*4970*/  @P0 FMUL.FTZ R139, R139, R22 ;  /* 0x000000168b8b0220 */ /* 0x002fc80000410000 */
[----:B------:R-:W0:Y:S01]  /*4980*/  SHFL.UP PT, R23, R144, 0x2, RZ ;  /* 0x0440000090177989 */ /* 0x000e2200000e00ff */
[----:B------:R-:W-:Y:S01]  /*4990*/  ISETP.GE.AND P0, PT, R77, 0x2, PT ;  /* 0x000000024d00780c */ /* 0x000fe20003f06270 */
[C---:B--2---:R-:W-:Y:S02]  /*49a0*/  @P3 FFMA.FTZ R3, R122.reuse, R143, R3 ;  /* 0x0000008f7a033223 */ /* 0x044fe40000010003 */
[----:B------:R-:W1:Y:S01]  /*49b0*/  SHFL.UP PT, R22, R139, 0x2, RZ ;  /* 0x044000008b167989 */ /* 0x000e6200000e00ff */
[----:B----4-:R-:W-:-:S03]  /*49c0*/  @P3 FMUL.FTZ R122, R122, R141 ;  /* 0x0000008d7a7a3220 */ /* 0x010fc60000410000 */
[----:B------:R-:W2:Y:S01]  /*49d0*/  SHFL.DOWN PT, R143, R3, 0x2, 0x1f ;  /* 0x08401f00038f7f89 */ /* 0x000ea200000e0000 */
[----:B------:R-:W-:-:S03]  /*49e0*/  ISETP.GE.U32.AND P3, PT, R119, 0x1e, PT ;  /* 0x0000001e7700780c */ /* 0x000fc60003f66070 */
[----:B------:R-:W4:Y:S01]  /*49f0*/  SHFL.DOWN PT, R141, R122, 0x2, 0x1f ;  /* 0x08401f007a8d7f89 */ /* 0x000f2200000e0000 */
[----:B---3--:R-:W-:Y:S01]  /*4a00*/  @!P5 LEA R34, R156, R147, 0x18 ;  /* 0x000000939c22d211 */ /* 0x008fe200078ec0ff */
[C---:B0-----:R-:W-:Y:S01]  /*4a10*/  @P0 FFMA.FTZ R144, R139.reuse, R23, R144 ;  /* 0x000000178b900223 */ /* 0x041fe20000010090 */
[----:B-1----:R-:W-:-:S04]  /*4a20*/  @P0 FMUL.FTZ R139, R139, R22 ;  /* 0x000000168b8b0220 */ /* 0x002fc80000410000 */
[----:B------:R-:W0:Y:S01]  /*4a30*/  SHFL.UP PT, R23, R144, 0x4, RZ ;  /* 0x0480000090177989 */ /* 0x000e2200000e00ff */
[----:B------:R-:W-:Y:S02]  /*4a40*/  ISETP.GE.AND P0, PT, R77, 0x4, PT ;  /* 0x000000044d00780c */ /* 0x000fe40003f06270 */
[C---:B--2---:R-:W-:Y:S01]  /*4a50*/  @!P3 FFMA.FTZ R3, R122.reuse, R143, R3 ;  /* 0x0000008f7a03b223 */ /* 0x044fe20000010003 */
[----:B------:R-:W1:Y:S01]  /*4a60*/  SHFL.UP PT, R22, R139, 0x4, RZ ;  /* 0x048000008b167989 */ /* 0x000e6200000e00ff */
[----:B----4-:R-:W-:-:S03]  /*4a70*/  @!P3 FMUL.FTZ R122, R122, R141 ;  /* 0x0000008d7a7ab220 */ /* 0x010fc60000410000 */
[----:B------:R-:W2:Y:S01]  /*4a80*/  SHFL.DOWN PT, R143, R3, 0x4, 0x1f ;  /* 0x08801f00038f7f89 */ /* 0x000ea200000e0000 */
[----:B------:R-:W-:-:S03]  /*4a90*/  ISETP.GE.U32.AND P3, PT, R119, 0x1c, PT ;  /* 0x0000001c7700780c */ /* 0x000fc60003f66070 */
[----:B------:R-:W3:Y:S02]  /*4aa0*/  SHFL.DOWN PT, R141, R122, 0x4, 0x1f ;  /* 0x08801f007a8d7f89 */ /* 0x000ee400000e0000 */
[C---:B0-----:R-:W-:Y:S01]  /*4ab0*/  @P0 FFMA.FTZ R144, R139.reuse, R23, R144 ;  /* 0x000000178b900223 */ /* 0x041fe20000010090 */
[----:B------:R-:W-:Y:S01]  /*4ac0*/  HFMA2.MMA R23, -RZ, RZ, 0, 0 ;  /* 0x00000000ff177435 */ /* 0x000fe200000001ff */
[----:B-1----:R-:W-:Y:S01]  /*4ad0*/  @P0 FMUL.FTZ R139, R139, R22 ;  /* 0x000000168b8b0220 */ /* 0x002fe20000410000 */
[----:B------:R-:W-:Y:S02]  /*4ae0*/  ISETP.GE.AND P0, PT, R72, UR7, PT ;  /* 0x0000000748007c0c */ /* 0x000fe4000bf06270 */
[----:B------:R-:W-:-:S03]  /*4af0*/  MOV R22, 0x3f800000 ;  /* 0x3f80000000167802 */ /* 0x000fc60000000f00 */
[C---:B--2---:R-:W-:Y:S01]  /*4b00*/  @!P3 FFMA.FTZ R3, R122.reuse, R143, R3 ;  /* 0x0000008f7a03b223 */ /* 0x044fe20000010003 */
        /* <DEDUP_REMOVED lines=33> */
[----:B0-----:R-:W-:Y:S01]  /*4d20*/  @P2 FFMA.FTZ R141, R139, R141, R144 ;  /* 0x0000008d8b8d2223 */ /* 0x001fe20000010090 */
[----:B-1----:R-:W-:-:S03]  /*4d30*/  @P3 FFMA.FTZ R146, R143, R146, R148 ;  /* 0x000000928f923223 */ /* 0x002fc60000010094 */
[----:B------:R-:W-:Y:S01]  /*4d40*/  FFMA.FTZ R148, R124, R141, R121 ;  /* 0x0000008d7c947223 */ /* 0x000fe20000010079 */
[----:B------:R-:W-:Y:S02]  /*4d50*/  HADD2.F32 R121, -RZ, R118.H0_H0 ;  /* 0x20000076ff797230 */ /* 0x000fe40000004100 */
[----:B------:R-:W-:Y:S01]  /*4d60*/  FFMA.FTZ R124, R146, R142, R137 ;  /* 0x0000008e927c7223 */ /* 0x000fe20000010089 */
[----:B------:R-:W-:Y:S01]  /*4d70*/  FFMA.FTZ R143, R123, R148, R120 ;  /* 0x000000947b8f7223 */ /* 0x000fe20000010078 */
[----:B------:R-:W-:Y:S02]  /*4d80*/  HADD2.F32 R120, -RZ, R49.H0_H0 ;  /* 0x20000031ff787230 */ /* 0x000fe40000004100 */
[----:B------:R-:W-:Y:S01]  /*4d90*/  FFMA.FTZ R126, R107, R124, R140 ;  /* 0x0000007c6b7e7223 */ /* 0x000fe2000001008c */
[----:B------:R-:W-:Y:S01]  /*4da0*/  FFMA.FTZ R142, R125, R143, R128 ;  /* 0x0000008f7d8e7223 */ /* 0x000fe20000010080 */
[----:B------:R-:W-:Y:S01]  /*4db0*/  FMUL.FTZ R150, R124, R35 ;  /* 0x000000237c967220 */ /* 0x000fe20000410000 */
[----:B--2---:R-:W-:Y:S01]  /*4dc0*/  FFMA.FTZ R23, R122, R23, R3 ;  /* 0x000000177a177223 */ /* 0x004fe20000010003 */
[----:B------:R-:W-:Y:S01]  /*4dd0*/  FFMA.FTZ R128, R136, R126, R135 ;  /* 0x0000007e88807223 */ /* 0x000fe20000010087 */
[----:B------:R-:W-:Y:S01]  /*4de0*/  FFMA.FTZ R141, R127, R142, R130 ;  /* 0x0000008e7f8d7223 */ /* 0x000fe20000010082 */
[----:B------:R-:W-:Y:S01]  /*4df0*/  FMUL.FTZ R145, R126, R36 ;  /* 0x000000247e917220 */ /* 0x000fe20000410000 */
[----:B------:R-:W-:Y:S01]  /*4e00*/  FMUL.FTZ R22, R122, R22 ;  /* 0x000000167a167220 */ /* 0x000fe20000410000 */
[----:B------:R-:W-:Y:S01]  /*4e10*/  FFMA.FTZ R130, R131, R128, R132 ;  /* 0x0000008083827223 */ /* 0x000fe20000010084 */
[----:B------:R-:W-:Y:S01]  /*4e20*/  FFMA.FTZ R139, R129, R141, R108 ;  /* 0x0000008d818b7223 */ /* 0x000fe2000001006c */
[----:B------:R-:W-:-:S02]  /*4e30*/  HADD2.F32 R108, -RZ, R47.H0_H0 ;  /* 0x2000002fff6c7230 */ /* 0x000fc40000004100 */
[----:B------:R-:W-:Y:S01]  /*4e40*/  FMUL.FTZ R3, R117, R126 ;  /* 0x0000007e75037220 */ /* 0x000fe20000410000 */
[----:B------:R-:W-:Y:S01]  /*4e50*/  FFMA.FTZ R132, R129, R130, R105 ;  /* 0x0000008281847223 */ /* 0x000fe20000010069 */
[----:B------:R-:W-:Y:S01]  /*4e60*/  FFMA.FTZ R135, R131, R139, R106 ;  /* 0x0000008b83877223 */ /* 0x000fe2000001006a */
[----:B------:R-:W-:Y:S02]  /*4e70*/  HADD2.F32 R105, -RZ, R46.H0_H0 ;  /* 0x2000002eff697230 */ /* 0x000fe40000004100 */
[----:B------:R-:W-:Y:S01]  /*4e80*/  FFMA.FTZ R131, R108, -R39, R141 ;  /* 0x800000276c837223 */ /* 0x000fe2000001008d */
[----:B------:R-:W-:Y:S01]  /*4e90*/  FFMA.FTZ R138, R127, R132, R138 ;  /* 0x000000847f8a7223 */ /* 0x000fe2000001008a */
[----:B------:R-:W-:Y:S01]  /*4ea0*/  FFMA.FTZ R146, R136, R135, R103 ;  /* 0x0000008788927223 */ /* 0x000fe20000010067 */
[----:B------:R-:W-:Y:S01]  /*4eb0*/  FFMA.FTZ R103, R0, R148, RZ ;  /* 0x0000009400677223 */ /* 0x000fe200000100ff */
[----:B------:R-:W-:Y:S01]  /*4ec0*/  FMUL.FTZ R144, R132, R39 ;  /* 0x0000002784907220 */ /* 0x000fe20000410000 */
[----:B------:R-:W-:Y:S01]  /*4ed0*/  FFMA.FTZ R134, R125, R138, R134 ;  /* 0x0000008a7d867223 */ /* 0x000fe20000010086 */
[----:B------:R-:W-:Y:S01]  /*4ee0*/  FFMA.FTZ R137, R107, R146, R104 ;  /* 0x000000926b897223 */ /* 0x000fe20000010068 */
[----:B------:R-:W-:Y:S01]  /*4ef0*/  FFMA.FTZ R103, R84, R143, R103 ;  /* 0x0000008f54677223 */ /* 0x000fe20000010067 */
[----:B------:R-:W-:-:S02]  /*4f00*/  HADD2.F32 R107, -RZ, R48.H0_H0 ;  /* 0x20000030ff6b7230 */ /* 0x000fc40000004100 */
[----:B------:R-:W-:Y:S01]  /*4f10*/  FFMA.FTZ R136, R123, R134, R2 ;  /* 0x000000867b887223 */ /* 0x000fe20000010002 */
[-C--:B------:R-:W-:Y:S01]  /*4f20*/  FFMA.FTZ R125, R120, -R41.reuse, R143 ;  /* 0x80000029787d7223 */ /* 0x080fe2000001008f */
[----:B------:R-:W-:Y:S01]  /*4f30*/  FFMA.FTZ R123, R86, R142, R103 ;  /* 0x0000008e567b7223 */ /* 0x000fe20000010067 */
[----:B------:R-:W-:Y:S01]  /*4f40*/  FMUL.FTZ R140, R134, R41 ;  /* 0x00000029868c7220 */ /* 0x000fe20000410000 */
[----:B------:R-:W-:Y:S01]  /*4f50*/  FMUL.FTZ R2, R136, R42 ;  /* 0x0000002a88027220 */ /* 0x000fe20000410000 */
[----:B------:R-:W-:Y:S01]  /*4f60*/  FFMA.FTZ R142, R107, -R40, R142 ;  /* 0x800000286b8e7223 */ /* 0x000fe2000001008e */
[----:B------:R-:W-:Y:S01]  /*4f70*/  FFMA.FTZ R127, R88, R141, R123 ;  /* 0x0000008d587f7223 */ /* 0x000fe2000001007b */
[----:B------:R-:W-:Y:S01]  /*4f80*/  FFMA.FTZ R123, R121, -R42, R148 ;  /* 0x8000002a797b7223 */ /* 0x000fe20000010094 */
[----:B------:R-:W-:Y:S02]  /*4f90*/  HADD2.F32 R106, -RZ, R45.H0_H0 ;  /* 0x2000002dff6a7230 */ /* 0x000fe40000004100 */
[-C--:B------:R-:W-:Y:S01]  /*4fa0*/  FMUL.FTZ R141, R130, R38.reuse ;  /* 0x00000026828d7220 */ /* 0x080fe20000410000 */
[----:B------:R-:W-:Y:S01]  /*4fb0*/  FFMA.FTZ R127, R90, R139, R127 ;  /* 0x0000008b5a7f7223 */ /* 0x000fe2000001007f */
[----:B------:R-:W-:Y:S01]  /*4fc0*/  FFMA.FTZ R129, R2, R123, RZ ;  /* 0x0000007b02817223 */ /* 0x000fe200000100ff */
[----:B------:R-:W-:Y:S01]  /*4fd0*/  FFMA.FTZ R139, R105, -R38, R139 ;  /* 0x80000026698b7223 */ /* 0x000fe2000001008b */
[----:B------:R-:W-:-:S02]  /*4fe0*/  HADD2.F32 R103, -RZ, R44.H0_H0 ;  /* 0x2000002cff677230 */ /* 0x000fc40000004100 */
        /* <DEDUP_REMOVED lines=9> */
[----:B------:R-:W-:Y:S01]  /*5080*/  FADD.FTZ R89, R148, R89 ;  /* 0x0000005994597221 */ /* 0x000fe20000010000 */
[----:B------:R-:W-:Y:S01]  /*5090*/  FFMA.FTZ R104, R144, R131, R143 ;  /* 0x0000008390687223 */ /* 0x000fe2000001008f */
[----:B------:R-:W-:Y:S01]  /*50a0*/  FFMA.FTZ R143, R106, -R37, R135 ;  /* 0x800000256a8f7223 */ /* 0x000fe20000010087 */
[----:B------:R-:W-:Y:S01]  /*50b0*/  FMUL.FTZ R122, R139, R122 ;  /* 0x0000007a8b7a7220 */ /* 0x000fe20000410000 */
[----:B------:R-:W0:Y:S01]  /*50c0*/  SHFL.DOWN PT, R154, R129, 0x1, 0x1f ;  /* 0x08201f00819a7f89 */ /* 0x000e2200000e0000 */
[----:B------:R-:W-:Y:S01]  /*50d0*/  FFMA.FTZ R135, R141, R139, R104 ;  /* 0x0000008b8d877223 */ /* 0x000fe20000010068 */
[----:B------:R-:W-:-:S02]  /*50e0*/  HADD2.F32 R104, -RZ, R43.H0_H0 ;  /* 0x2000002bff687230 */ /* 0x000fc40000004100 */
[----:B------:R-:W-:Y:S01]  /*50f0*/  FFMA.FTZ R122, R105, R130, R122 ;  /* 0x00000082697a7223 */ /* 0x000fe2000001007a */
[----:B------:R1:W-:Y:S01]  /*5100*/  @!P1 STS.64 [R27+0xcd8], R22 ;  /* 0x000cd8161b009388 */ /* 0x0003e20000000a00 */
[----:B------:R-:W-:Y:S01]  /*5110*/  FFMA.FTZ R152, R148, R143, R135 ;  /* 0x0000008f94987223 */ /* 0x000fe20000010087 */
[----:B------:R-:W-:Y:S01]  /*5120*/  FMUL.FTZ R148, R117, R124 ;  /* 0x0000007c75947220 */ /* 0x000fe20000410000 */
[----:B------:R-:W-:Y:S01]  /*5130*/  FFMA.FTZ R137, R104, -R35, R137 ;  /* 0x8000002368897223 */ /* 0x000fe20000010089 */
[----:B------:R-:W-:Y:S01]  /*5140*/  FADD.FTZ R87, R150, R87 ;  /* 0x0000005796577221 */ /* 0x000fe20000010000 */
[----:B------:R-:W-:Y:S01]  /*5150*/  FFMA.FTZ R135, R145, R146, R152 ;  /* 0x0000009291877223 */ /* 0x000fe20000010098 */
[----:B------:R-:W-:Y:S01]  /*5160*/  FMUL.FTZ R146, R146, R3 ;  /* 0x0000000392927220 */ /* 0x000fe20000410000 */
[----:B------:R-:W-:Y:S01]  /*5170*/  FADD.FTZ R111, R122, R111 ;  /* 0x0000006f7a6f7221 */ /* 0x000fe20000010000 */
[----:B------:R-:W-:Y:S01]  /*5180*/  FMUL.FTZ R3, R117, R138 ;  /* 0x0000008a75037220 */ /* 0x000fe20000410000 */
[----:B------:R-:W-:Y:S01]  /*5190*/  FFMA.FTZ R135, R150, R137, R135 ;  /* 0x0000008996877223 */ /* 0x000fe20000010087 */
[----:B------:R-:W-:Y:S01]  /*51a0*/  FMUL.FTZ R137, R137, R148 ;  /* 0x0000009489897220 */ /* 0x000fe20000410000 */
[C---:B------:R-:W-:Y:S01]  /*51b0*/  FMUL.FTZ R150, R117.reuse, R128 ;  /* 0x0000008075967220 */ /* 0x040fe20000410000 */
[C---:B-1----:R-:W-:Y:S01]  /*51c0*/  FMUL.FTZ R22, R117.reuse, R132 ;  /* 0x0000008475167220 */ /* 0x042fe20000410000 */
[C---:B------:R-:W-:Y:S01]  /*51d0*/  FMUL.FTZ R122, R117.reuse, R136 ;  /* 0x00000088757a7220 */ /* 0x040fe20000410000 */
[----:B------:R-:W1:Y:S01]  /*51e0*/  SHFL.DOWN PT, R152, R135, 0x1, 0x1f ;  /* 0x08201f0087987f89 */ /* 0x000e6200000e0000 */
        /* <DEDUP_REMOVED lines=9> */
[----:B------:R-:W-:Y:S01]  /*5280*/  FFMA.FTZ R146, R103, R126, R146 ;  /* 0x0000007e67927223 */ /* 0x000fe20000010092 */
[----:B------:R-:W0:Y:S01]  /*5290*/  SHFL.DOWN PT, R154, R129, 0x2, 0x1f ;  /* 0x08401f00819a7f89 */ /* 0x000e2200000e0000 */
        /* <DEDUP_REMOVED lines=18> */
[----:B------:R-:W-:Y:S01]  /*53c0*/  FADD.FTZ R110, R125, R110 ;  /* 0x0000006e7d6e7221 */ /* 0x000fe20000010000 */
[----:B------:R-:W-:Y:S01]  /*53d0*/  FADD.FTZ R31, R122, R31 ;  /* 0x0000001f7a1f7221 */ /* 0x000fe20000010000 */
        /* <DEDUP_REMOVED lines=28> */
.L_x_8821:
[----:B------:R-:W-:Y:S05]  /*55a0*/  BSYNC B0 ;  /* 0x0000000000007941 */ /* 0x000fea0003800000 */
.L_x_8820:
        /* <DEDUP_REMOVED lines=14> */
.L_x_8817:
[----:B------:R-:W-:Y:S01]  /*5690*/  BAR.SYNC.DEFER_BLOCKING 0x0 ;  /* 0x0000000000007b1d */ /* 0x000fe20000010000 */
[----:B------:R-:W-:Y:S02]  /*56a0*/  PRMT R3, RZ, 0x7610, R3 ;  /* 0x00007610ff037816 */ /* 0x000fe40000000003 */
[----:B------:R-:W-:-:S03]  /*56b0*/  PRMT R0, RZ, 0x7610, R0 ;  /* 0x00007610ff007816 */ /* 0x000fc60000000000 */
[----:B------:R-:W-:Y:S01]  /*56c0*/  ULDC UR5, c[0x0][0x218] ;  /* 0x0000860000057ab9 */ /* 0x000fe20000000800 */
[----:B------:R-:W-:Y:S02]  /*56d0*/  PRMT R11, RZ, 0x7610, R11 ;  /* 0x00007610ff0b7816 */ /* 0x000fe4000000000b */
[----:B------:R-:W-:Y:S02]  /*56e0*/  PRMT R2, RZ, 0x7610, R2 ;  /* 0x00007610ff027816 */ /* 0x000fe40000000002 */
[----:B------:R-:W-:Y:S02]  /*56f0*/  PRMT R17, RZ, 0x7610, R17 ;  /* 0x00007610ff117816 */ /* 0x000fe40000000011 */
[----:B------:R-:W-:Y:S02]  /*5700*/  PRMT R16, RZ, 0x7610, R16 ;  /* 0x00007610ff107816 */ /* 0x000fe40000000010 */
[----:B------:R-:W-:Y:S02]  /*5710*/  PRMT R19, RZ, 0x7610, R19 ;  /* 0x00007610ff137816 */ /* 0x000fe40000000013 */
[----:B------:R-:W-:Y:S01]  /*5720*/  PRMT R18, RZ, 0x7610, R18 ;  /* 0x00007610ff127816 */ /* 0x000fe20000000012 */
[----:B------:R-:W1:Y:S01]  /*5730*/  S2UR UR7, SR_CgaCtaId ;  /* 0x00000000000779c3 */ /* 0x000e620000008800 */
[----:B------:R-:W-:-:S04]  /*5740*/  IADD3 R10, -R10, UR5, RZ ;  /* 0x000000050a0a7c10 */ /* 0x000fc8000fffe1ff */
[-C--:B------:R-:W-:Y:S02]  /*5750*/  ISETP.GE.AND P6, PT, R68, R10.reuse, PT ;  /* 0x0000000a4400720c */ /* 0x080fe40003fc6270 */
[-C--:B------:R-:W-:Y:S01]  /*5760*/  ISETP.GE.AND P0, PT, R67, R10.reuse, PT ;  /* 0x0000000a4300720c */ /* 0x080fe20003f06270 */
[----:B------:R-:W0:Y:S01]  /*5770*/  LDC.64 R38, c[0x0][0x388] ;  /* 0x0000e200ff267b82 */ /* 0x000e220000000a00 */
[-C--:B------:R-:W-:Y:S02]  /*5780*/  ISETP.GE.AND P2, PT, R66, R10.reuse, PT ;  /* 0x0000000a4200720c */ /* 0x080fe40003f46270 */
[-C--:B------:R-:W-:Y:S02]  /*5790*/  ISETP.GE.AND P3, PT, R65, R10.reuse, PT ;  /* 0x0000000a4100720c */ /* 0x080fe40003f66270 */
[-C--:B------:R-:W-:Y:S02]  /*57a0*/  ISETP.GE.AND P4, PT, R64, R10.reuse, PT ;  /* 0x0000000a4000720c */ /* 0x080fe40003f86270 */
[----:B------:R-:W-:-:S03]  /*57b0*/  ISETP.GE.AND P5, PT, R63, R10, PT ;  /* 0x0000000a3f00720c */ /* 0x000fc60003fa6270 */
[----:B------:R-:W2:Y:S01]  /*57c0*/  @!P6 LDG.E.U16 R3, desc[UR14][R12.64] ;  /* 0x0000000e0c03e981 */ /* 0x000ea2000c1e1500 */
[----:B------:R-:W-:-:S03]  /*57d0*/  ISETP.GE.AND P6, PT, R62, R10, PT ;  /* 0x0000000a3e00720c */ /* 0x000fc60003fc6270 */
[----:B------:R-:W3:Y:S01]  /*57e0*/  @!P0 LDG.E.U16 R0, desc[UR14][R12.64+0x40] ;  /* 0x0000400e0c008981 */ /* 0x000ee2000c1e1500 */
[----:B------:R-:W-:-:S03]  /*57f0*/  ISETP.GE.AND P0, PT, R61, R10, PT ;  /* 0x0000000a3d00720c */ /* 0x000fc60003f06270 */
[----:B------:R-:W4:Y:S04]  /*5800*/  @!P2 LDG.E.U16 R11, desc[UR14][R12.64+0x80] ;  /* 0x0000800e0c0ba981 */ /* 0x000f28000c1e1500 */
[----:B------:R-:W5:Y:S04]  /*5810*/  @!P3 LDG.E.U16 R2, desc[UR14][R12.64+0xc0] ;  /* 0x0000c00e0c02b981 */ /* 0x000f68000c1e1500 */
[----:B------:R-:W5:Y:S04]  /*5820*/  @!P4 LDG.E.U16 R17, desc[UR14][R12.64+0x100] ;  /* 0x0001000e0c11c981 */ /* 0x000f68000c1e1500 */
[----:B------:R-:W5:Y:S04]  /*5830*/  @!P5 LDG.E.U16 R16, desc[UR14][R12.64+0x140] ;  /* 0x0001400e0c10d981 */ /* 0x000f68000c1e1500 */
[----:B------:R-:W5:Y:S04]  /*5840*/  @!P6 LDG.E.U16 R19, desc[UR14][R12.64+0x180] ;  /* 0x0001800e0c13e981 */ /* 0x000f68000c1e1500 */
[----:B------:R-:W5:Y:S01]  /*5850*/  @!P0 LDG.E.U16 R18, desc[UR14][R12.64+0x1c0] ;  /* 0x0001c00e0c128981 */ /* 0x000f62000c1e1500 */
[----:B------:R-:W-:Y:S01]  /*5860*/  F2FP.F16.F32.PACK_AB R93, R93, R95 ;  /* 0x0000005f5d5d723e */ /* 0x000fe200000000ff */
[----:B------:R-:W-:Y:S01]  /*5870*/  UMOV UR5, 0x400 ;  /* 0x0000040000057882 */ /* 0x000fe20000000000 */
[----:B------:R-:W-:Y:S01]  /*5880*/  F2FP.F16.F32.PACK_AB R91, R91, R102 ;  /* 0x000000665b5b723e */ /* 0x000fe200000000ff */
[----:B-1----:R-:W-:Y:S01]  /*5890*/  ULEA UR5, UR7, UR5, 0x18 ;  /* 0x0000000507057291 */ /* 0x002fe2000f8ec03f */
[----:B------:R-:W-:Y:S01]  /*58a0*/  PRMT R25, R93, 0x7632, R25 ;  /* 0x000076325d197816 */ /* 0x000fe20000000019 */
[----:B0-----:R-:W-:Y:S01]  /*58b0*/  IMAD R22, R38, UR17, RZ ;  /* 0x0000001126167c24 */ /* 0x001fe2000f8e02ff */
[----:B------:R-:W-:Y:S01]  /*58c0*/  F2FP.F16.F32.PACK_AB R89, R89, R100 ;  /* 0x000000645959723e */ /* 0x000fe200000000ff */
[----:B------:R-:W-:Y:S01]  /*58d0*/  BSSY B0, `(.L_x_8823) ;  /* 0x0000077000007945 */ /* 0x000fe20003800000 */
[----:B------:R-:W-:Y:S01]  /*58e0*/  F2FP.F16.F32.PACK_AB R87, R87, R98 ;  /* 0x000000625757723e */ /* 0x000fe200000000ff */
[----:B--2---:R-:W-:Y:S04]  /*58f0*/  STS.U16 [R58], R3 ;  /* 0x000000033a007388 */ /* 0x004fe80000000400 */
[----:B---3--:R-:W-:Y:S04]  /*5900*/  STS.U16 [R57+0x40], R0 ;  /* 0x0000400039007388 */ /* 0x008fe80000000400 */
[----:B----4-:R-:W-:Y:S04]  /*5910*/  STS.U16 [R56+0x80], R11 ;  /* 0x0000800b38007388 */ /* 0x010fe80000000400 */
[----:B-----5:R-:W-:Y:S04]  /*5920*/  STS.U16 [R55+0xc0], R2 ;  /* 0x0000c00237007388 */ /* 0x020fe80000000400 */
[----:B------:R-:W-:Y:S04]  /*5930*/  STS.U16 [R54+0x100], R17 ;  /* 0x0001001136007388 */ /* 0x000fe80000000400 */
[----:B------:R-:W-:Y:S04]  /*5940*/  STS.U16 [R53+0x140], R16 ;  /* 0x0001401035007388 */ /* 0x000fe80000000400 */
[----:B------:R0:W-:Y:S04]  /*5950*/  STS.U16 [R52+0x180], R19 ;  /* 0x0001801334007388 */ /* 0x0001e80000000400 */
[----:B------:R-:W-:Y:S01]  /*5960*/  STS.U16 [R51+0x1c0], R18 ;  /* 0x0001c01233007388 */ /* 0x000fe20000000400 */
[----:B------:R-:W-:-:S03]  /*5970*/  NOP ;  /* 0x0000000000007918 */ /* 0x000fc60000000000 */
[----:B------:R-:W1:Y:S01]  /*5980*/  LDS.U16 R20, [R50] ;  /* 0x0000000032147984 */ /* 0x000e620000000400 */
[----:B0-----:R-:W-:-:S03]  /*5990*/  PRMT R19, R91, 0x7632, R19 ;  /* 0x000076325b137816 */ /* 0x001fc60000000013 */
[----:B------:R-:W0:Y:S04]  /*59a0*/  LDS.U16 R0, [R50+0x2] ;  /* 0x0000020032007984 */ /* 0x000e280000000400 */
[----:B------:R-:W2:Y:S04]  /*59b0*/  LDS.U16 R2, [R50+0x4] ;  /* 0x0000040032027984 */ /* 0x000ea80000000400 */
[----:B------:R-:W3:Y:S04]  /*59c0*/  LDS.U16 R3, [R50+0x6] ;  /* 0x0000060032037984 */ /* 0x000ee80000000400 */
[----:B------:R-:W4:Y:S04]  /*59d0*/  LDS.U16 R11, [R50+0x8] ;  /* 0x00000800320b7984 */ /* 0x000f280000000400 */
[----:B------:R-:W-:Y:S01]  /*59e0*/  LDS.U16 R12, [R50+0xa] ;  /* 0x00000a00320c7984 */ /* 0x000fe20000000400 */
[----:B-1----:R-:W-:-:S02]  /*59f0*/  HADD2.F32 R13, -RZ, R20.H0_H0 ;  /* 0x20000014ff0d7230 */ /* 0x002fc40000004100 */
[----:B0-----:R-:W-:-:S03]  /*5a00*/  HADD2.F32 R17, -RZ, R0.H0_H0 ;  /* 0x20000000ff117230 */ /* 0x001fc60000004100 */
[--C-:B------:R-:W-:Y:S01]  /*5a10*/  FADD.FTZ R13, R13, R80.reuse ;  /* 0x000000500d0d7221 */ /* 0x100fe20000010000 */
[----:B------:R-:W-:Y:S01]  /*5a20*/  LDS.U16 R0, [R50+0xe] ;  /* 0x00000e0032007984 */ /* 0x000fe20000000400 */
[----:B------:R-:W-:-:S03]  /*5a30*/  FADD.FTZ R18, R17, R80 ;  /* 0x0000005011127221 */ /* 0x000fc60000010000 */
[----:B------:R-:W-:Y:S01]  /*5a40*/  FSETP.GTU.FTZ.AND P0, PT, R13, 20, PT ;  /* 0x41a000000d00780b */ /* 0x000fe20003f1c000 */
[----:B--2---:R-:W-:Y:S02]  /*5a50*/  HADD2.F32 R17, -RZ, R2.H0_H0 ;  /* 0x20000002ff117230 */ /* 0x004fe40000004100 */
[----:B---3--:R-:W-:Y:S01]  /*5a60*/  HADD2.F32 R3, -RZ, R3.H0_H0 ;  /* 0x20000003ff037230 */ /* 0x008fe20000004100 */
[----:B------:R-:W-:Y:S02]  /*5a70*/  FSETP.GTU.FTZ.AND P2, PT, R18, 20, PT ;  /* 0x41a000001200780b */ /* 0x000fe40003f5c000 */
[----:B------:R-:W-:Y:S01]  /*5a80*/  FADD.FTZ R17, R17, R80 ;  /* 0x0000005011117221 */ /* 0x000fe20000010000 */
[----:B----4-:R-:W-:-:S06]  /*5a90*/  HADD2.F32 R11, -RZ, R11.H0_H0 ;  /* 0x2000000bff0b7230 */ /* 0x010fcc0000004100 */
[----:B------:R-:W-:Y:S02]  /*5aa0*/  @!P0 FMUL.FTZ R20, R13, -1.4426950216293334961 ;  /* 0xbfb8aa3b0d148820 */ /* 0x000fe40000410000 */
[----:B------:R-:W0:Y:S02]  /*5ab0*/  LDS.U16 R13, [R50+0xc] ;  /* 0x00000c00320d7984 */ /* 0x000e240000000400 */
[----:B------:R-:W-:Y:S01]  /*5ac0*/  @!P2 FMUL.FTZ R2, R18, -1.4426950216293334961 ;  /* 0xbfb8aa3b1202a820 */ /* 0x000fe20000410000 */
[----:B------:R-:W-:Y:S01]  /*5ad0*/  FADD.FTZ R18, R11, R80 ;  /* 0x000000500b127221 */ /* 0x000fe20000010000 */
[----:B------:R-:W1:Y:S01]  /*5ae0*/  @!P0 MUFU.EX2 R20, R20 ;  /* 0x0000001400148308 */ /* 0x000e620000000800 */
[----:B------:R-:W-:Y:S03]  /*5af0*/  BAR.SYNC.DEFER_BLOCKING 0x0 ;  /* 0x0000000000007b1d */ /* 0x000fe60000010000 */
[----:B------:R-:W-:-:S04]  /*5b00*/  FSETP.GTU.FTZ.AND P6, PT, R18, 20, PT ;  /* 0x41a000001200780b */ /* 0x000fc80003fdc000 */
[----:B------:R-:W2:Y:S01]  /*5b10*/  @!P2 MUFU.EX2 R2, R2 ;  /* 0x000000020002a308 */ /* 0x000ea20000000800 */
[----:B-1----:R-:W-:Y:S01]  /*5b20*/  @!P0 FADD.FTZ R16, R20, 1 ;  /* 0x3f80000014108421 */ /* 0x002fe20000010000 */
[----:B------:R-:W-:-:S06]  /*5b30*/  PRMT R20, R87, 0x7632, R20 ;  /* 0x0000763257147816 */ /* 0x000fcc0000000014 */
[----:B------:R-:W1:Y:S01]  /*5b40*/  @!P0 MUFU.RCP R16, R16 ;  /* 0x0000001000108308 */ /* 0x000e620000001000 */
[----:B------:R3:W-:Y:S01]  /*5b50*/  STS.U16 [R50+0x2], R25 ;  /* 0x0000021932007388 */ /* 0x0007e20000000400 */
[----:B--2---:R-:W-:-:S03]  /*5b60*/  @!P2 FADD.FTZ R2, R2, 1 ;  /* 0x3f8000000202a421 */ /* 0x004fc60000010000 */
[----:B------:R-:W-:Y:S03]  /*5b70*/  STS.U16 [R50], R93 ;  /* 0x0000005d32007388 */ /* 0x000fe60000000400 */
[----:B------:R-:W2:Y:S01]  /*5b80*/  @!P2 MUFU.RCP R37, R2 ;  /* 0x000000020025a308 */ /* 0x000ea20000001000 */
[----:B------:R-:W-:Y:S01]  /*5b90*/  STS.U16 [R50+0x4], R91 ;  /* 0x0000045b32007388 */ /* 0x000fe20000000400 */
[----:B---3--:R-:W-:Y:S01]  /*5ba0*/  PRMT R25, R89, 0x7632, R25 ;  /* 0x0000763259197816 */ /* 0x008fe20000000019 */
[----:B0-----:R-:W-:Y:S02]  /*5bb0*/  HADD2.F32 R13, -RZ, R13.H0_H0 ;  /* 0x2000000dff0d7230 */ /* 0x001fe40000004100 */
[----:B------:R-:W-:Y:S01]  /*5bc0*/  STS.U16 [R50+0x6], R19 ;  /* 0x0000061332007388 */ /* 0x000fe20000000400 */
[----:B-1----:R-:W-:-:S03]  /*5bd0*/  @!P0 FMUL.FTZ R31, R31, R16 ;  /* 0x000000101f1f8220 */ /* 0x002fc60000410000 */
[----:B------:R-:W-:Y:S01]  /*5be0*/  STS.U16 [R50+0x8], R89 ;  /* 0x0000085932007388 */ /* 0x000fe20000000400 */
[----:B------:R-:W-:Y:S01]  /*5bf0*/  FSETP.GTU.FTZ.AND P0, PT, R17, 20, PT ;  /* 0x41a000001100780b */ /* 0x000fe20003f1c000 */
[----:B------:R-:W-:Y:S02]  /*5c00*/  FADD.FTZ R16, R3, R80 ;  /* 0x0000005003107221 */ /* 0x000fe40000010000 */
[----:B------:R-:W-:Y:S03]  /*5c10*/  STS.U16 [R50+0xa], R25 ;  /* 0x00000a1932007388 */ /* 0x000fe60000000400 */
[----:B------:R-:W-:Y:S01]  /*5c20*/  FSETP.GTU.FTZ.AND P5, PT, R16, 20, PT ;  /* 0x41a000001000780b */ /* 0x000fe20003fbc000 */
[----:B------:R-:W-:Y:S01]  /*5c30*/  STS.U16 [R50+0xc], R87 ;  /* 0x00000c5732007388 */ /* 0x000fe20000000400 */
[----:B--2---:R-:W-:-:S03]  /*5c40*/  @!P2 FMUL.FTZ R110, R110, R37 ;  /* 0x000000256e6ea220 */ /* 0x004fc60000410000 */
[----:B------:R-:W-:Y:S01]  /*5c50*/  STS.U16 [R50+0xe], R20 ;  /* 0x00000e1432007388 */ /* 0x000fe20000000400 */
[----:B------:R-:W-:-:S03]  /*5c60*/  NOP ;  /* 0x0000000000007918 */ /* 0x000fc60000000000 */
[----:B------:R-:W-:Y:S01]  /*5c70*/  LDS.U16 R19, [R58] ;  /* 0x000000003a137984 */ /* 0x000fe20000000400 */
[----:B------:R-:W-:Y:S01]  /*5c80*/  @!P0 FMUL.FTZ R3, R17, -1.4426950216293334961 ;  /* 0xbfb8aa3b11038820 */ /* 0x000fe20000410000 */
[----:B------:R-:W-:Y:S02]  /*5c90*/  HADD2.F32 R17, -RZ, R12.H0_H0 ;  /* 0x2000000cff117230 */ /* 0x000fe40000004100 */
[----:B------:R-:W-:Y:S01]  /*5ca0*/  @!P5 FMUL.FTZ R11, R16, -1.4426950216293334961 ;  /* 0xbfb8aa3b100bd820 */ /* 0x000fe20000410000 */
[----:B------:R-:W-:Y:S01]  /*5cb0*/  LDS.U16 R21, [R57+0x40] ;  /* 0x0000400039157984 */ /* 0x000fe20000000400 */
[----:B------:R-:W-:Y:S01]  /*5cc0*/  @!P6 FMUL.FTZ R12, R18, -1.4426950216293334961 ;  /* 0xbfb8aa3b120ce820 */ /* 0x000fe20000410000 */
[--C-:B------:R-:W-:Y:S01]  /*5cd0*/  FADD.FTZ R16, R13, R80.reuse ;  /* 0x000000500d107221 */ /* 0x100fe20000010000 */
[----:B------:R-:W-:Y:S01]  /*5ce0*/  FADD.FTZ R17, R17, R80 ;  /* 0x0000005011117221 */ /* 0x000fe20000010000 */
[----:B------:R-:W-:Y:S01]  /*5cf0*/  LDS.U16 R23, [R56+0x80] ;  /* 0x0000800038177984 */ /* 0x000fe20000000400 */
[----:B------:R-:W0:Y:S02]  /*5d00*/  @!P0 MUFU.EX2 R3, R3 ;  /* 0x0000000300038308 */ /* 0x000e240000000800 */
[----:B------:R-:W-:Y:S01]  /*5d10*/  FSETP.GTU.FTZ.AND P3, PT, R16, 20, PT ;  /* 0x41a000001000780b */ /* 0x000fe20003f7c000 */
[----:B------:R-:W-:Y:S01]  /*5d20*/  LDS.U16 R25, [R55+0xc0] ;  /* 0x0000c00037197984 */ /* 0x000fe20000000400 */
[----:B------:R-:W-:-:S03]  /*5d30*/  FSETP.GTU.FTZ.AND P4, PT, R17, 20, PT ;  /* 0x41a000001100780b */ /* 0x000fc60003f9c000 */
[----:B------:R-:W-:Y:S01]  /*5d40*/  LDS.U16 R27, [R54+0x100] ;  /* 0x00010000361b7984 */ /* 0x000fe20000000400 */
[----:B------:R-:W1:Y:S03]  /*5d50*/  @!P5 MUFU.EX2 R11, R11 ;  /* 0x0000000b000bd308 */ /* 0x000e660000000800 */
[----:B------:R-:W-:Y:S04]  /*5d60*/  LDS.U16 R29, [R53+0x140] ;  /* 0x00014000351d7984 */ /* 0x000fe80000000400 */
[----:B------:R-:W-:Y:S01]  /*5d70*/  LDS.U16 R33, [R52+0x180] ;  /* 0x0001800034217984 */ /* 0x000fe20000000400 */
[----:B------:R-:W2:Y:S01]  /*5d80*/  @!P6 MUFU.EX2 R12, R12 ;  /* 0x0000000c000ce308 */ /* 0x000ea20000000800 */
[----:B------:R-:W-:Y:S01]  /*5d90*/  @!P4 FMUL.FTZ R13, R17, -1.4426950216293334961 ;  /* 0xbfb8aa3b110dc820 */ /* 0x000fe20000410000 */
[----:B------:R-:W-:Y:S01]  /*5da0*/  HADD2.F32 R17, -RZ, R0.H0_H0 ;  /* 0x20000000ff117230 */ /* 0x000fe20000004100 */
[----:B------:R-:W-:Y:S01]  /*5db0*/  LDS.U16 R35, [R51+0x1c0] ;  /* 0x0001c00033237984 */ /* 0x000fe20000000400 */
[----:B0-----:R-:W-:Y:S01]  /*5dc0*/  @!P0 FADD.FTZ R3, R3, 1 ;  /* 0x3f80000003038421 */ /* 0x001fe20000010000 */
[----:B------:R-:W-:-:S02]  /*5dd0*/  @!P3 FMUL.FTZ R0, R16, -1.4426950216293334961 ;  /* 0xbfb8aa3b1000b820 */ /* 0x000fc40000410000 */
[----:B------:R-:W-:Y:S01]  /*5de0*/  @!P1 STS [UR5+0x210], R10 ;  /* 0x0002100aff009988 */ /* 0x000fe20008000805 */
[----:B------:R-:W-:Y:S01]  /*5df0*/  FADD.FTZ R17, R17, R80 ;  /* 0x0000005011117221 */ /* 0x000fe20000010000 */
[----:B------:R-:W0:Y:S01]  /*5e00*/  @!P4 MUFU.EX2 R13, R13 ;  /* 0x0000000d000dc308 */ /* 0x000e220000000800 */
[----:B-1----:R-:W-:Y:S01]  /*5e10*/  @!P5 FADD.FTZ R11, R11, 1 ;  /* 0x3f8000000b0bd421 */ /* 0x002fe20000010000 */
[----:B------:R-:W-:Y:S02]  /*5e20*/  BAR.SYNC.DEFER_BLOCKING 0x0 ;  /* 0x0000000000007b1d */ /* 0x000fe40000010000 */
[----:B------:R-:W-:-:S04]  /*5e30*/  FSETP.GTU.FTZ.AND P2, PT, R17, 20, PT ;  /* 0x41a000001100780b */ /* 0x000fc80003f5c000 */
[----:B------:R-:W1:Y:S01]  /*5e40*/  @!P0 MUFU.RCP R2, R3 ;  /* 0x0000000300028308 */ /* 0x000e620000001000 */
[----:B--2---:R-:W-:-:S07]  /*5e50*/  @!P6 FADD.FTZ R12, R12, 1 ;  /* 0x3f8000000c0ce421 */ /* 0x004fce0000010000 */
[----:B------:R-:W2:Y:S01]  /*5e60*/  @!P3 MUFU.EX2 R0, R0 ;  /* 0x000000000000b308 */ /* 0x000ea20000000800 */
[----:B------:R-:W-:Y:S01]  /*5e70*/  @!P2 FMUL.FTZ R16, R17, -1.4426950216293334961 ;  /* 0xbfb8aa3b1110a820 */ /* 0x000fe20000410000 */
[----:B0-----:R-:W-:Y:S01]  /*5e80*/  @!P4 FADD.FTZ R13, R13, 1 ;  /* 0x3f8000000d0dc421 */ /* 0x001fe20000010000 */
[----:B------:R-:W-:-:S05]  /*5e90*/  IMAD R17, R39, UR16, R22 ;  /* 0x0000001027117c24 */ /* 0x000fca000f8e0216 */
[----:B------:R-:W0:Y:S01]  /*5ea0*/  @!P5 MUFU.RCP R11, R11 ;  /* 0x0000000b000bd308 */ /* 0x000e220000001000 */
[----:B-1----:R-:W-:Y:S01]  /*5eb0*/  @!P0 FMUL.FTZ R109, R109, R2 ;  /* 0x000000026d6d8220 */ /* 0x002fe20000410000 */
[----:B------:R-:W1:Y:S01]  /*5ec0*/  LDS R20, [UR5+0x210] ;  /* 0x00021005ff147984 */ /* 0x000e620008000800 */
[----:B------:R-:W-:-:S05]  /*5ed0*/  IMAD.WIDE.U32 R2, R38, UR16, RZ ;  /* 0x0000001026027c25 */ /* 0x000fca000f8e00ff */
[----:B------:R-:W3:Y:S01]  /*5ee0*/  @!P6 MUFU.RCP R12, R12 ;  /* 0x0000000c000ce308 */ /* 0x000ee20000001000 */
[----:B------:R-:W-:Y:S01]  /*5ef0*/  IADD3 R39, R3, R17, RZ ;  /* 0x0000001103277210 */ /* 0x000fe20007ffe0ff */
[----:B--2---:R-:W-:-:S06]  /*5f00*/  @!P3 FADD.FTZ R0, R0, 1 ;  /* 0x3f8000000000b421 */ /* 0x004fcc0000010000 */
[----:B------:R2:W4:Y:S01]  /*5f10*/  @!P2 MUFU.EX2 R18, R16 ;  /* 0x000000100012a308 */ /* 0x0005220000000800 */
[----:B0-----:R-:W-:-:S07]  /*5f20*/  @!P5 FMUL.FTZ R112, R112, R11 ;  /* 0x0000000b7070d220 */ /* 0x001fce0000410000 */
[----:B------:R2:W0:Y:S01]  /*5f30*/  @!P4 MUFU.RCP R37, R13 ;  /* 0x0000000d0025c308 */ /* 0x0004220000001000 */
[----:B---3--:R-:W-:Y:S01]  /*5f40*/  @!P6 FMUL.FTZ R111, R111, R12 ;  /* 0x0000000c6f6fe220 */ /* 0x008fe20000410000 */
[----:B-1----:R-:W-:-:S13]  /*5f50*/  ISETP.GE.AND P0, PT, R68, R20, PT ;  /* 0x000000144400720c */ /* 0x002fda0003f06270 */
[----:B0-2-4-:R-:W-:Y:S05]  /*5f60*/  @P0 BRA `(.L_x_8824) ;  /* 0x0000000000340947 */ /* 0x015fea0003800000 */
        /* <DEDUP_REMOVED lines=13> */
.L_x_8824:
[----:B------:R-:W-:Y:S05]  /*6040*/  BSYNC B0 ;  /* 0x0000000000007941 */ /* 0x000fea0003800000 */
.L_x_8823:
[----:B------:R-:W-:Y:S01]  /*6050*/  MOV R3, R39 ;  /* 0x0000002700037202 */ /* 0x000fe20000000f00 */
[----:B------:R-:W-:Y:S01]  /*6060*/  ULDC.64 UR8, c[0x0][0x390] ;  /* 0x0000e40000087ab9 */ /* 0x000fe20000000a00 */
[----:B------:R-:W-:Y:S01]  /*6070*/  IADD3 R59, P0, R59, -0x1c0, RZ ;  /* 0xfffffe403b3b7810 */ /* 0x000fe20007f1e0ff */
[----:B------:R-:W-:Y:S02]  /*6080*/  IMAD R12, R82, UR8, RZ ;  /* 0x00000008520c7c24 */ /* 0x000fe4000f8e02ff */
[----:B------:R-:W-:Y:S01]  /*6090*/  @!P2 FADD.FTZ R18, R18, 1 ;  /* 0x3f8000001212a421 */ /* 0x000fe20000010000 */
[C---:B------:R-:W-:Y:S01]  /*60a0*/  IMAD.WIDE.U32 R2, R85.reuse, UR8, R2 ;  /* 0x0000000855027c25 */ /* 0x040fe2000f8e0002 */
[----:B------:R-:W-:Y:S01]  /*60b0*/  IADD3.X R60, R60, -0x1, RZ, P0, !PT ;  /* 0xffffffff3c3c7810 */ /* 0x000fe200007fe4ff */
[----:B------:R-:W1:Y:S02]  /*60c0*/  @!P3 MUFU.RCP R0, R0 ;  /* 0x000000000000b308 */ /* 0x000e640000001000 */
[----:B------:R-:W-:Y:S01]  /*60d0*/  @!P4 FMUL.FTZ R114, R114, R37 ;  /* 0x000000257272c220 */ /* 0x000fe20000410000 */
[----:B------:R-:W-:Y:S01]  /*60e0*/  IMAD R13, R85, UR9, R12 ;  /* 0x00000009550d7c24 */ /* 0x000fe2000f8e020c */
[----:B------:R-:W-:Y:S01]  /*60f0*/  IADD3 R12, P0, R2, UR6, RZ ;  /* 0x00000006020c7c10 */ /* 0x000fe2000ff1e0ff */
[----:B------:R-:W-:Y:S01]  /*6100*/  ULDC.64 UR8, c[0x0][0x3e0] ;  /* 0x0000f80000087ab9 */ /* 0x000fe20000000a00 */
[----:B------:R-:W-:Y:S01]  /*6110*/  ISETP.GE.AND P4, PT, R64, R20, PT ;  /* 0x000000144000720c */ /* 0x000fe20003f86270 */
[----:B------:R-:W-:Y:S01]  /*6120*/  BSSY B0, `(.L_x_8825) ;  /* 0x0000050000007945 */ /* 0x000fe20003800000 */
[----:B------:R-:W-:Y:S01]  /*6130*/  IADD3 R2, P5, R59, UR8, RZ ;  /* 0x000000083b027c10 */ /* 0x000fe2000ffbe0ff */
[----:B------:R-:W2:Y:S01]  /*6140*/  @!P2 MUFU.RCP R11, R18 ;  /* 0x00000012000ba308 */ /* 0x000ea20000001000 */
[----:B------:R-:W-:-:S02]  /*6150*/  IADD3.X R13, R13, UR18, R3, P0, !PT ;  /* 0x000000120d0d7c10 */ /* 0x000fc400087fe403 */
[----:B------:R-:W-:Y:S02]  /*6160*/  ISETP.GE.AND P0, PT, R67, R20, PT ;  /* 0x000000144300720c */ /* 0x000fe40003f06270 */
[----:B------:R-:W-:Y:S02]  /*6170*/  IADD3.X R3, R60, UR9, RZ, P5, !PT ;  /* 0x000000093c037c10 */ /* 0x000fe4000affe4ff */
[----:B------:R-:W-:Y:S01]  /*6180*/  LEA R2, P5, R12, R2, 0x1 ;  /* 0x000000020c027211 */ /* 0x000fe200078a08ff */
[----:B-1----:R-:W-:Y:S01]  /*6190*/  @!P3 FMUL.FTZ R113, R113, R0 ;  /* 0x000000007171b220 */ /* 0x002fe20000410000 */
[-C--:B------:R-:W-:Y:S02]  /*61a0*/  ISETP.GE.AND P3, PT, R66, R20.reuse, PT ;  /* 0x000000144200720c */ /* 0x080fe40003f66270 */
[----:B------:R-:W-:Y:S02]  /*61b0*/  LEA.HI.X R3, R12, R3, R13, 0x1, P5 ;  /* 0x000000030c037211 */ /* 0x000fe400028f0c0d */
[----:B------:R-:W-:-:S02]  /*61c0*/  ISETP.GE.AND P5, PT, R65, R20, PT ;  /* 0x000000144100720c */ /* 0x000fc40003fa6270 */
[-C--:B------:R-:W-:Y:S01]  /*61d0*/  ISETP.GE.AND P6, PT, R63, R20.reuse, PT ;  /* 0x000000143f00720c */ /* 0x080fe20003fc6270 */
[----:B--2---:R-:W-:Y:S01]  /*61e0*/  @!P2 FMUL.FTZ R116, R116, R11 ;  /* 0x0000000b7474a220 */ /* 0x004fe20000410000 */
[----:B------:R-:W-:Y:S01]  /*61f0*/  @!P0 STG.E.U16 desc[UR14][R2.64], R21 ;  /* 0x0000001502008986 */ /* 0x000fe2000c10150e */
        /* <DEDUP_REMOVED lines=12> */
[----:B------:R-:W-:-:S02]  /*62c0*/  FADD.FTZ R109, R110, R109 ;  /* 0x0000006d6e6d7221 */ /* 0x000fc40000010000 */
[----:B------:R-:W-:Y:S01]  /*62d0*/  @!P6 STG.E.U16 desc[UR14][R2.64+0x100], R29 ;  /* 0x0001001d0200e986 */ /* 0x000fe2000c10150e */
[----:B0-----:R-:W-:Y:S01]  /*62e0*/  PRMT R16, R0, 0x7632, R16 ;  /* 0x0000763200107816 */ /* 0x001fe20000000010 */
[----:B------:R-:W-:Y:S02]  /*62f0*/  FADD.FTZ R112, R109, R112 ;  /* 0x000000706d707221 */ /* 0x000fe40000010000 */
[----:B------:R-:W-:Y:S02]  /*6300*/  @!P2 STG.E.U16 desc[UR14][R2.64+0x140], R33 ;  /* 0x000140210200a986 */ /* 0x000fe4000c10150e */
[----:B------:R-:W-:Y:S02]  /*6310*/  FADD.FTZ R111, R112, R111 ;  /* 0x0000006f706f7221 */ /* 0x000fe40000010000 */
[----:B------:R0:W-:Y:S01]  /*6320*/  @!P0 STG.E.U16 desc[UR14][R2.64+0x180], R35 ;  /* 0x0001802302008986 */ /* 0x0001e2000c10150e */
[----:B-1----:R-:W-:Y:S01]  /*6330*/  PRMT R25, R11, 0x7632, R25 ;  /* 0x000076320b197816 */ /* 0x002fe20000000019 */
[----:B------:R-:W-:Y:S01]  /*6340*/  FADD.FTZ R114, R111, R114 ;  /* 0x000000726f727221 */ /* 0x000fe20000010000 */
[----:B------:R-:W-:Y:S01]  /*6350*/  BAR.SYNC.DEFER_BLOCKING 0x0 ;  /* 0x0000000000007b1d */ /* 0x000fe20000010000 */
[----:B0-----:R-:W-:-:S02]  /*6360*/  F2FP.F16.F32.PACK_AB R3, R116, R113 ;  /* 0x000000717403723e */ /* 0x001fc400000000ff */
[----:B------:R-:W-:Y:S02]  /*6370*/  FADD.FTZ R113, R114, R113 ;  /* 0x0000007172717221 */ /* 0x000fe40000010000 */
[----:B------:R-:W-:Y:S02]  /*6380*/  PRMT R2, R3, 0x7632, R2 ;  /* 0x0000763203027816 */ /* 0x000fe40000000002 */
[----:B------:R-:W-:Y:S01]  /*6390*/  FADD.FTZ R78, R113, R116 ;  /* 0x00000074714e7221 */ /* 0x000fe20000010000 */
[----:B------:R-:W-:Y:S04]  /*63a0*/  STS.U16 [R50], R12 ;  /* 0x0000000c32007388 */ /* 0x000fe80000000400 */
[----:B------:R0:W-:Y:S04]  /*63b0*/  STS.U16 [R50+0x2], R13 ;  /* 0x0000020d32007388 */ /* 0x0001e80000000400 */
[----:B------:R-:W-:Y:S04]  /*63c0*/  STS.U16 [R50+0x4], R11 ;  /* 0x0000040b32007388 */ /* 0x000fe80000000400 */
[----:B------:R-:W-:Y:S01]  /*63d0*/  STS.U16 [R50+0x6], R25 ;  /* 0x0000061932007388 */ /* 0x000fe20000000400 */
[----:B0-----:R-:W0:Y:S03]  /*63e0*/  LDC.64 R12, c[0x0][0x3a8] ;  /* 0x0000ea00ff0c7b82 */ /* 0x001e260000000a00 */
        /* <DEDUP_REMOVED lines=35> */
.L_x_8826:
[----:B------:R-:W-:Y:S05]  /*6620*/  BSYNC B0 ;  /* 0x0000000000007941 */ /* 0x000fea0003800000 */
.L_x_8825:
        /* <DEDUP_REMOVED lines=36> */
.L_x_8795:
        /* <DEDUP_REMOVED lines=26> */
.L_x_8829:
[----:B------:R-:W-:Y:S05]  /*6a10*/  BSYNC B0 ;  /* 0x0000000000007941 */ /* 0x000fea0003800000 */
.L_x_8828:
        /* <DEDUP_REMOVED lines=29> */
.L_x_8831:
[----:B0-----:R-:W0:Y:S02]  /*6bf0*/  S2R R21, SR_TID.X ;  /* 0x0000000000157919 */ /* 0x001e240000002100 */
.L_x_8832:
[----:B------:R-:W-:Y:S05]  /*6c00*/  BSYNC B0 ;  /* 0x0000000000007941 */ /* 0x000fea0003800000 */
.L_x_8830:
        /* <DEDUP_REMOVED lines=43> */
.L_x_8834:
        /* <DEDUP_REMOVED lines=55> */
.L_x_8833:
[----:B------:R-:W-:Y:S05]  /*7230*/  EXIT ;  /* 0x000000000000794d */ /* 0x000fea0003800000 */
.L_x_8835:
        /* <DEDUP_REMOVED lines=12> */
.L_x_11011:


//--------------------- .text._Z25selective_scan_bwd_kernelI32Selective_Scan_bwd_kernel_traitsILi32ELi8ELb0ELb0ELb1ELb0ELb0EN3c104HalfEfEEv12SSMParamsBwd --------------------------
	.section	.text._Z25selective_scan_bwd_kernelI32Selective_Scan_bwd_kernel_traitsILi32ELi8ELb0ELb0ELb1ELb0ELb0EN3c104HalfEfEEv12SSMParamsBwd,"ax",@progbits
	.align	128
        .global         _Z25selective_scan_bwd_kernelI32Selective_Scan_bwd_kernel_traitsILi32ELi8ELb0ELb0ELb1ELb0ELb0EN3c104HalfEfEEv12SSMParamsBwd
        .type           _Z25selective_scan_bwd_kernelI32Selective_Scan_bwd_kernel_traitsILi32ELi8ELb0ELb0ELb1ELb0ELb0EN3c104HalfEfEEv12SSMParamsBwd,@function
        .size           _Z25selective_scan_bwd_kernelI32Selective_Scan_bwd_kernel_traitsILi32ELi8ELb0ELb0ELb1ELb0ELb0EN3c104HalfEfEEv12SSMParamsBwd,(.L_x_11012 - _Z25selective_scan_bwd_kernelI32Selective_Scan_bwd_kernel_traitsILi32ELi8ELb0ELb0ELb1ELb0ELb0EN3c104HalfEfEEv12SSMParamsBwd)
        .other          _Z25selective_scan_bwd_kernelI32Selective_Scan_bwd_kernel_traitsILi32ELi8ELb0ELb0ELb1ELb0ELb0EN3c104HalfEfEEv12SSMParamsBwd,@"STO_CUDA_ENTRY STV_DEFAULT"
_Z25selective_scan_bwd_kernelI32Selective_Scan_bwd_kernel_traitsILi32ELi8ELb0ELb0ELb1ELb0ELb0EN3c104HalfEfEEv12SSMParamsBwd:
.text._Z25selective_scan_bwd_kernelI32Selective_Scan_bwd_kernel_traitsILi32ELi8ELb0ELb0ELb1ELb0ELb0EN3c104HalfEfEEv12SSMParamsBwd:
        /* <DEDUP_REMOVED lines=37> */
[----:B------:R-:W-:Y:S01]  /*0250*/  UIMAD.WIDE.U32 UR4, UR15, UR8, URZ ;  /* 0x000000080f0472a5 */ /* 0x000fe2000f8e003f */
[----:B------:R-:W-:Y:S01]  /*0260*/  SHF.L.U32 R44, R23, 0x8, RZ ;  /* 0x00000008172c7819 */ /* 0x000fe200000006ff */
[----:B------:R-:W2:Y:S01]  /*0270*/  LDC.64 R4, c[0x0][0x298] ;  /* 0x0000a600ff047b82 */ /* 0x000ea20000000a00 */
[----:B------:R-:W-:-:S06]  /*0280*/  IMAD.HI.U32 R7, R7, R3, R6 ;  /* 0x0000000307077227 */ /* 0x000fcc00078e0006 */
[----:B------:R-:W-:Y:S01]  /*0290*/  IMAD.HI.U32 R45, R7, R2, RZ ;  /* 0x00000002072d7227 */ /* 0x000fe200078e00ff */
[----:B------:R-:W3:Y:S03]  /*02a0*/  LDC.64 R28, c[0x0][0x2f8] ;  /* 0x0000be00ff1c7b82 */ /* 0x000ee60000000a00 */
[----:B------:R-:W-:-:S04]  /*02b0*/  IMAD.MOV R0, RZ, RZ, -R45 ;  /* 0x000000ffff007224 */ /* 0x000fc800078e0a2d */
[C---:B------:R-:W-:Y:S01]  /*02c0*/  IMAD R0, R9.reuse, R0, R2 ;  /* 0x0000000009007224 */ /* 0x040fe200078e0202 */
[----:B------:R-:W3:Y:S04]  /*02d0*/  LDC.64 R66, c[0x0][0x3b8] ;  /* 0x0000ee00ff427b82 */ /* 0x000ee80000000a00 */
[----:B------:R-:W-:-:S04]  /*02e0*/  ISETP.GT.U32.AND P1, PT, R9, R0, PT ;  /* 0x000000000900720c */ /* 0x000fc80003f24070 */
[----:B------:R-:W1:Y:S01]  /*02f0*/  LDC.64 R2, c[0x0][0x288] ;  /* 0x0000a200ff027b82 */ /* 0x000e620000000a00 */
[----:B------:R-:W-:-:S04]  /*0300*/  UIMAD UR6, UR14, UR8, URZ ;  /* 0x000000080e0672a4 */ /* 0x000fc8000f8e023f */
[----:B------:R-:W-:-:S03]  /*0310*/  UIMAD UR8, UR15, UR9, UR6 ;  /* 0x000000090f0872a4 */ /* 0x000fc6000f8e0206 */
[----:B------:R-:W3:Y:S01]  /*0320*/  LDC.64 R30, c[0x0][0x2e0] ;  /* 0x0000b800ff1e7b82 */ /* 0x000ee20000000a00 */
[----:B------:R-:W-:Y:S01]  /*0330*/  @!P1 IADD3 R0, R0, -R9, RZ ;  /* 0x8000000900009210 */ /* 0x000fe20007ffe0ff */
[----:B------:R-:W-:-:S03]  /*0340*/  UIADD3 UR5, UR5, UR8, URZ ;  /* 0x0000000805057290 */ /* 0x000fc6000fffe03f */
[----:B------:R-:W-:Y:S02]  /*0350*/  ISETP.GE.U32.AND P0, PT, R0, R9, PT ;  /* 0x000000090000720c */ /* 0x000fe40003f06070 */
[----:B------:R-:W-:Y:S02]  /*0360*/  @!P1 IADD3 R45, R45, 0x1, RZ ;  /* 0x000000012d2d9810 */ /* 0x000fe40007ffe0ff */
[----:B------:R-:W-:Y:S01]  /*0370*/  IADD3 R7, R44, -0x100, RZ ;  /* 0xffffff002c077810 */ /* 0x000fe20007ffe0ff */
[----:B-1----:R-:W-:-:S04]  /*0380*/  IMAD R0, R41, R2, RZ ;  /* 0x0000000229007224 */ /* 0x002fc800078e02ff */
[C---:B------:R-:W-:Y:S02]  /*0390*/  IMAD R0, R40.reuse, R3, R0 ;  /* 0x0000000328007224 */ /* 0x040fe400078e0200 */
[C---:B------:R-:W-:Y:S01]  /*03a0*/  IMAD.WIDE.U32 R2, R40.reuse, R2, UR4 ;  /* 0x0000000428027e25 */ /* 0x040fe2000f8e0002 */
[----:B------:R-:W-:Y:S01]  /*03b0*/  UIMAD UR9, UR14, UR10, URZ ;  /* 0x0000000a0e0972a4 */ /* 0x000fe2000f8e023f */
[----:B------:R-:W-:Y:S02]  /*03c0*/  SHF.R.S32.HI R9, RZ, 0x1f, R7 ;  /* 0x0000001fff097819 */ /* 0x000fe40000011407 */
[----:B------:R-:W-:Y:S01]  /*03d0*/  @P0 VIADD R45, R45, 0x1 ;  /* 0x000000012d2d0836 */ /* 0x000fe20000000000 */
[----:B------:R-:W-:Y:S01]  /*03e0*/  IADD3 R75, P0, R7, R2, RZ ;  /* 0x00000002074b7210 */ /* 0x000fe20007f1e0ff */
[----:B------:R-:W-:Y:S02]  /*03f0*/  UIMAD.WIDE.U32 UR6, UR15, UR10, URZ ;  /* 0x0000000a0f0672a5 */ /* 0x000fe4000f8e003f */
[----:B------:R-:W-:Y:S01]  /*0400*/  UIMAD UR9, UR15, UR11, UR9 ;  /* 0x0000000b0f0972a4 */ /* 0x000fe2000f8e0209 */
[----:B------:R-:W-:-:S02]  /*0410*/  LOP3.LUT R6, R40, R11, RZ, 0x3c, !PT ;  /* 0x0000000b28067212 */ /* 0x000fc400078e3cff */
[----:B------:R-:W-:Y:S01]  /*0420*/  ULDC.64 UR10, c[0x0][0x310] ;  /* 0x0000c400000a7ab9 */ /* 0x000fe20000000a00 */
[----:B------:R-:W-:Y:S02]  /*0430*/  IADD3.X R8, R9, R3, R0, P0, !PT ;  /* 0x0000000309087210 */ /* 0x000fe400007fe400 */
[----:B------:R-:W-:Y:S02]  /*0440*/  ISETP.NE.U32.AND P0, PT, RZ, UR10, PT ;  /* 0x0000000aff007c0c */ /* 0x000fe4000bf05070 */
[----:B------:R-:W-:Y:S02]  /*0450*/  ISETP.GE.AND P2, PT, R6, RZ, PT ;  /* 0x000000ff0600720c */ /* 0x000fe40003f46270 */
[----:B------:R-:W-:Y:S02]  /*0460*/  ISETP.NE.AND P1, PT, R11, RZ, PT ;  /* 0x000000ff0b00720c */ /* 0x000fe40003f25270 */
[----:B------:R-:W-:Y:S01]  /*0470*/  ISETP.NE.AND.EX P0, PT, RZ, UR11, PT, P0 ;  /* 0x0000000bff007c0c */ /* 0x000fe2000bf05300 */
[----:B------:R-:W-:Y:S01]  /*0480*/  UIADD3 UR7, UR7, UR9, URZ ;  /* 0x0000000907077290 */ /* 0x000fe2000fffe03f */
[----:B------:R-:W-:-:S02]  /*0490*/  ULDC.64 UR10, c[0x0][0x328] ;  /* 0x0000ca00000a7ab9 */ /* 0x000fc40000000a00 */
[----:B------:R-:W-:Y:S02]  /*04a0*/  ULDC.64 UR8, c[0x0][0x260] ;  /* 0x0000980000087ab9 */ /* 0x000fe40000000a00 */
[----:B------:R-:W-:Y:S01]  /*04b0*/  UIMAD UR4, UR14, UR8, URZ ;  /* 0x000000080e0472a4 */ /* 0x000fe2000f8e023f */
[-C--:B--2---:R-:W-:Y:S01]  /*04c0*/  IMAD.WIDE.U32 R2, R40, R4.reuse, UR6 ;  /* 0x0000000628027e25 */ /* 0x084fe2000f8e0004 */
[----:B------:R-:W-:Y:S01]  /*04d0*/  UIMAD.WIDE.U32 UR6, UR15, UR8, URZ ;  /* 0x000000080f0672a5 */ /* 0x000fe2000f8e003f */
[----:B------:R-:W-:Y:S01]  /*04e0*/  @!P2 IADD3 R45, -R45, RZ, RZ ;  /* 0x000000ff2d2da210 */ /* 0x000fe20007ffe1ff */
[----:B------:R-:W-:Y:S01]  /*04f0*/  UIMAD UR4, UR15, UR9, UR4 ;  /* 0x000000090f0472a4 */ /* 0x000fe2000f8e0204 */
[----:B------:R-:W-:Y:S01]  /*0500*/  @!P1 LOP3.LUT R45, RZ, R11, RZ, 0x33, !PT ;  /* 0x0000000bff2d9212 */ /* 0x000fe200078e33ff */
[----:B------:R-:W-:Y:S01]  /*0510*/  IMAD R0, R41, R4, RZ ;  /* 0x0000000429007224 */ /* 0x000fe200078e02ff */
[----:B------:R-:W-:Y:S01]  /*0520*/  UIMAD UR8, UR14, UR10, URZ ;  /* 0x0000000a0e0872a4 */ /* 0x000fe2000f8e023f */
[----:B------:R-:W-:Y:S01]  /*0530*/  ISETP.NE.U32.AND P2, PT, R16, RZ, PT ;  /* 0x000000ff1000720c */ /* 0x000fe20003f45070 */
[----:B------:R-:W1:Y:S01]  /*0540*/  @P0 LDC R21, c[0x0][0x214] ;  /* 0x00008500ff150b82 */ /* 0x000e620000000800 */
[----:B------:R-:W-:Y:S01]  /*0550*/  UIADD3 UR7, UR7, UR4, URZ ;  /* 0x0000000407077290 */ /* 0x000fe2000fffe03f */
[----:B------:R-:W-:Y:S01]  /*0560*/  IMAD R0, R40, R5, R0 ;  /* 0x0000000528007224 */ /* 0x000fe200078e0200 */
[----:B------:R-:W-:Y:S01]  /*0570*/  SHF.R.S32.HI R47, RZ, 0x1f, R45 ;  /* 0x0000001fff2f7819 */ /* 0x000fe2000001142d */
[----:B------:R-:W-:Y:S01]  /*0580*/  UIMAD.WIDE.U32 UR4, UR15, UR10, URZ ;  /* 0x0000000a0f0472a5 */ /* 0x000fe2000f8e003f */
[----:B------:R-:W-:Y:S01]  /*0590*/  ISETP.NE.AND.EX P2, PT, R17, RZ, PT, P2 ;  /* 0x000000ff1100720c */ /* 0x000fe20003f45320 */
[----:B------:R-:W-:Y:S01]  /*05a0*/  UIMAD UR8, UR15, UR11, UR8 ;  /* 0x0000000b0f0872a4 */ /* 0x000fe2000f8e0208 */
[----:B------:R-:W-:Y:S01]  /*05b0*/  IADD3 R71, P1, R7, R2, RZ ;  /* 0x0000000207477210 */ /* 0x000fe20007f3e0ff */
[----:B------:R-:W2:Y:S01]  /*05c0*/  @P0 LDC R25, c[0x0][0x21c] ;  /* 0x00008700ff190b82 */ /* 0x000ea20000000800 */
[----:B----4-:R-:W-:Y:S01]  /*05d0*/  IMAD R2, R47, R14, RZ ;  /* 0x0000000e2f027224 */ /* 0x010fe200078e02ff */
[----:B------:R-:W-:Y:S01]  /*05e0*/  UIADD3 UR5, UR5, UR8, URZ ;  /* 0x0000000805057290 */ /* 0x000fe2000fffe03f */
[----:B------:R-:W-:Y:S01]  /*05f0*/  IADD3.X R6, R9, R3, R0, P1, !PT ;  /* 0x0000000309067210 */ /* 0x000fe20000ffe400 */
[----:B------:R-:W-:Y:S01]  /*0600*/  IMAD R0, R41, R12, RZ ;  /* 0x0000000c29007224 */ /* 0x000fe200078e02ff */
[----:B------:R-:W-:Y:S01]  /*0610*/  ISETP.NE.U32.AND P1, PT, R18, RZ, PT ;  /* 0x000000ff1200720c */ /* 0x000fe20003f25070 */
[----:B------:R-:W-:-:S02]  /*0620*/  IMAD R15, R45, R15, R2 ;  /* 0x0000000f2d0f7224 */ /* 0x000fc400078e0202 */
[----:B------:R-:W4:Y:S01]  /*0630*/  @P0 LDC.64 R10, c[0x0][0x310] ;  /* 0x0000c400ff0a0b82 */ /* 0x000f220000000a00 */
[----:B------:R-:W-:Y:S01]  /*0640*/  IMAD.WIDE.U32 R4, R45, R14, UR6 ;  /* 0x000000062d047e25 */ /* 0x000fe2000f8e000e */
[----:B------:R-:W-:Y:S01]  /*0650*/  ISETP.NE.AND.EX P1, PT, R19, RZ, PT, P1 ;  /* 0x000000ff1300720c */ /* 0x000fe20003f25310 */
[----:B------:R-:W-:Y:S02]  /*0660*/  HFMA2.MMA R14, -RZ, RZ, 0, 0 ;  /* 0x00000000ff0e7435 */ /* 0x000fe400000001ff */
[----:B------:R-:W-:Y:S01]  /*0670*/  IMAD.WIDE.U32 R2, R40, R12, UR4 ;  /* 0x0000000428027e25 */ /* 0x000fe2000f8e000c */
[----:B------:R-:W-:-:S03]  /*0680*/  IADD3 R65, P5, R7, R4, RZ ;  /* 0x0000000407417210 */ /* 0x000fc60007fbe0ff */
[C---:B------:R-:W-:Y:S01]  /*0690*/  IMAD R0, R40.reuse, R13, R0 ;  /* 0x0000000d28007224 */ /* 0x040fe200078e0200 */
[----:B------:R-:W-:Y:S02]  /*06a0*/  MOV R13, RZ ;  /* 0x000000ff000d7202 */ /* 0x000fe40000000f00 */
[C---:B------:R-:W-:Y:S02]  /*06b0*/  @P2 LEA R13, P3, R40.reuse, R16, 0x2 ;  /* 0x00000010280d2211 */ /* 0x040fe400078610ff */
[----:B------:R-:W-:Y:S02]  /*06c0*/  IADD3 R7, P4, R7, R2, RZ ;  /* 0x0000000207077210 */ /* 0x000fe40007f9e0ff */
[----:B------:R-:W-:Y:S02]  /*06d0*/  @P2 LEA.HI.X R14, R40, R17, R41, 0x2, P3 ;  /* 0x00000011280e2211 */ /* 0x000fe400018f1429 */
[----:B------:R-:W-:Y:S01]  /*06e0*/  ISETP.GE.AND P2, PT, R23, 0x1, PT ;  /* 0x000000011700780c */ /* 0x000fe20003f46270 */
[----:B------:R-:W-:Y:S01]  /*06f0*/  IMAD.IADD R12, R5, 0x1, R15 ;  /* 0x00000001050c7824 */ /* 0x000fe200078e020f */
[----:B------:R-:W-:Y:S01]  /*0700*/  IADD3.X R4, R9, R3, R0, P4, !PT ;  /* 0x0000000309047210 */ /* 0x000fe200027fe400 */
[----:B-1----:R-:W-:Y:S01]  /*0710*/  @P0 IMAD R0, R21, UR15, R40 ;  /* 0x0000000f15000c24 */ /* 0x002fe2000f8e0228 */
[----:B------:R-:W-:-:S02]  /*0720*/  MOV R5, RZ ;  /* 0x000000ff00057202 */ /* 0x000fc40000000f00 */
[----:B------:R-:W-:Y:S01]  /*0730*/  @P1 LEA R5, P3, R40, R18, 0x2 ;  /* 0x0000001228051211 */ /* 0x000fe200078610ff */
[----:B------:R-:W-:Y:S01]  /*0740*/  @P0 IMAD R0, R0, R23, RZ ;  /* 0x0000001700000224 */ /* 0x000fe200078e02ff */
[----:B0-----:R-:W-:Y:S02]  /*0750*/  LEA R77, P4, R75, R26, 0x1 ;  /* 0x0000001a4b4d7211 */ /* 0x001fe400078808ff */
[----:B------:R-:W-:Y:S01]  /*0760*/  IADD3.X R2, R9, R12, RZ, P5, !PT ;  /* 0x0000000c09027210 */ /* 0x000fe20002ffe4ff */
[----:B------:R-:W-:Y:S01]  /*0770*/  IMAD.MOV.U32 R12, RZ, RZ, RZ ;  /* 0x000000ffff0c7224 */ /* 0x000fe200078e00ff */
[----:B------:R-:W-:Y:S01]  /*0780*/  @P1 LEA.HI.X R12, R40, R19, R41, 0x2, P3 ;  /* 0x00000013280c1211 */ /* 0x000fe200018f1429 */
[----:B--2---:R-:W-:Y:S01]  /*0790*/  @P0 IMAD R3, R0, R25, RZ ;  /* 0x0000001900030224 */ /* 0x004fe200078e02ff */
[----:B------:R-:W-:Y:S02]  /*07a0*/  LEA.HI.X R75, R75, R27, R8, 0x1, P4 ;  /* 0x0000001b4b4b7211 */ /* 0x000fe400020f0c08 */
[----:B---3--:R-:W-:-:S02]  /*07b0*/  LEA R73, P1, R71, R28, 0x1 ;  /* 0x0000001c47497211 */ /* 0x008fc400078208ff */
[----:B------:R-:W-:Y:S02]  /*07c0*/  LEA R69, P3, R7, R66, 0x1 ;  /* 0x0000004207457211 */ /* 0x000fe400078608ff */
[----:B------:R-:W-:Y:S01]  /*07d0*/  LEA R66, P4, R65, R30, 0x1 ;  /* 0x0000001e41427211 */ /* 0x000fe200078808ff */
[----:B------:R-:W-:Y:S01]  /*07e0*/  HFMA2.MMA R79, -RZ, RZ, 0, 0 ;  /* 0x00000000ff4f7435 */ /* 0x000fe200000001ff */
[----:B------:R-:W-:Y:S01]  /*07f0*/  LEA.HI.X R71, R71, R29, R6, 0x1, P1 ;  /* 0x0000001d47477211 */ /* 0x000fe200008f0c06 */
[----:B----4-:R-:W-:Y:S01]  /*0800*/  @P0 IMAD.WIDE R10, R3, 0x8, R10 ;  /* 0x00000008030a0825 */ /* 0x010fe200078e020a */
[----:B------:R-:W-:Y:S02]  /*0810*/  LEA.HI.X R67, R7, R67, R4, 0x1, P3 ;  /* 0x0000004307437211 */ /* 0x000fe400018f0c04 */
[----:B------:R-:W-:Y:S02]  /*0820*/  @!P0 CS2R R10, SRZ ;  /* 0x00000000000a8805 */ /* 0x000fe4000001ff00 */
[----:B------:R-:W-:Y:S01]  /*0830*/  LEA.HI.X R65, R65, R31, R2, 0x1, P4 ;  /* 0x0000001f41417211 */ /* 0x000fe200020f0c02 */
[----:B------:R-:W-:Y:S01]  /*0840*/  IMAD.MOV.U32 R9, RZ, RZ, R14 ;  /* 0x000000ffff097224 */ /* 0x000fe200078e000e */
[----:B------:R-:W-:-:S02]  /*0850*/  MOV R74, RZ ;  /* 0x000000ff004a7202 */ /* 0x000fc40000000f00 */
[----:B------:R-:W-:Y:S02]  /*0860*/  MOV R8, R13 ;  /* 0x0000000d00087202 */ /* 0x000fe40000000f00 */
[----:B------:R-:W-:Y:S02]  /*0870*/  MOV R6, R5 ;  /* 0x0000000500067202 */ /* 0x000fe40000000f00 */
[----:B------:R-:W-:Y:S01]  /*0880*/  MOV R7, R12 ;  /* 0x0000000c00077202 */ /* 0x000fe20000000f00 */
[----:B------:R-:W-:Y:S06]  /*0890*/  @!P2 BRA `(.L_x_8836) ;  /* 0x0000003c00d8a947 */ /* 0x000fec0003800000 */
[----:B------:R-:W0:Y:S01]  /*08a0*/  S2R R72, SR_TID.X ;  /* 0x0000000000487919 */ /* 0x000e220000002100 */
[----:B------:R-:W1:Y:S01]  /*08b0*/  S2UR UR5, SR_CgaCtaId ;  /* 0x00000000000579c3 */ /* 0x000e620000008800 */
[----:B------:R-:W-:Y:S01]  /*08c0*/  UMOV UR4, 0x400 ;  /* 0x0000040000047882 */ /* 0x000fe20000000000 */
[----:B------:R-:W-:Y:S01]  /*08d0*/  MOV R74, RZ ;  /* 0x000000ff004a7202 */ /* 0x000fe20000000f00 */
[----:B------:R-:W2:Y:S01]  /*08e0*/  S2R R64, SR_LANEID ;  /* 0x0000000000407919 */ /* 0x000ea20000000000 */
[----:B------:R-:W-:Y:S01]  /*08f0*/  IMAD.MOV.U32 R63, RZ, RZ, RZ ;  /* 0x000000ffff3f7224 */ /* 0x000fe200078e00ff */
[----:B------:R-:W-:Y:S01]  /*0900*/  MOV R79, RZ ;  /* 0x000000ff004f7202 */ /* 0x000fe20000000f00 */
[----:B-1----:R-:W-:-:S06]  /*0910*/  ULEA UR4, UR5, UR4, 0x18 ;  /* 0x0000000405047291 */ /* 0x002fcc000f8ec03f */
[----:B------:R-:W-:Y:S01]  /*0920*/  IMAD.U32 R70, RZ, RZ, UR4 ;  /* 0x00000004ff467e24 */ /* 0x000fe2000f8e00ff */
[C---:B0-----:R-:W-:Y:S01]  /*0930*/  SHF.L.U32 R0, R72.reuse, 0x3, RZ ;  /* 0x0000000348007819 */ /* 0x041fe200000006ff */
[C---:B------:R-:W-:Y:S01]  /*0940*/  VIADD R15, R72.reuse, 0x60 ;  /* 0x00000060480f7836 */ /* 0x040fe20000000000 */
[----:B------:R-:W-:Y:S02]  /*0950*/  IADD3 R21, R72, 0xc0, RZ ;  /* 0x000000c048157810 */ /* 0x000fe40007ffe0ff */
[----:B------:R-:W-:Y:S02]  /*0960*/  LEA.HI.SX32 R3, R0, R0, 0x1b ;  /* 0x0000000000037211 */ /* 0x000fe400078fdaff */
[----:B------:R-:W-:Y:S02]  /*0970*/  IADD3 R68, R70, 0x220, RZ ;  /* 0x0000022046447810 */ /* 0x000fe40007ffe0ff */
[----:B------:R-:W-:Y:S02]  /*0980*/  IADD3 R13, R72, 0x40, RZ ;  /* 0x00000040480d7810 */ /* 0x000fe40007ffe0ff */
[----:B------:R-:W-:-:S02]  /*0990*/  LEA R68, R3, R68, 0x2 ;  /* 0x0000004403447211 */ /* 0x000fc400078e10ff */
[C---:B------:R-:W-:Y:S02]  /*09a0*/  IADD3 R3, R72.reuse, 0x20, RZ ;  /* 0x0000002048037810 */ /* 0x040fe40007ffe0ff */
[C---:B------:R-:W-:Y:S02]  /*09b0*/  IADD3 R17, R72.reuse, 0x80, RZ ;  /* 0x0000008048117810 */ /* 0x040fe40007ffe0ff */
[C---:B------:R-:W-:Y:S02]  /*09c0*/  IADD3 R19, R72.reuse, 0xa0, RZ ;  /* 0x000000a048137810 */ /* 0x040fe40007ffe0ff */
[----:B------:R-:W-:Y:S02]  /*09d0*/  IADD3 R23, R72, 0xe0, RZ ;  /* 0x000000e048177810 */ /* 0x000fe40007ffe0ff */
[----:B------:R-:W-:Y:S02]  /*09e0*/  LOP3.LUT R5, R0, 0xffffff00, RZ, 0xc0, !PT ;  /* 0xffffff0000057812 */ /* 0x000fe400078ec0ff */
[----:B------:R-:W-:-:S02]  /*09f0*/  LEA.HI.SX32 R3, R3, R72, 0x1b ;  /* 0x0000004803037211 */ /* 0x000fc400078fdaff */
[-C--:B------:R-:W-:Y:S02]  /*0a00*/  LEA.HI.SX32 R21, R21, R72.reuse, 0x1b ;  /* 0x0000004815157211 */ /* 0x080fe400078fdaff */
[-C--:B------:R-:W-:Y:S01]  /*0a10*/  LEA.HI.SX32 R13, R13, R72.reuse, 0x1b ;  /* 0x000000480d0d7211 */ /* 0x080fe200078fdaff */
[--C-:B------:R-:W-:Y:S01]  /*0a20*/  IMAD R62, R3, 0x4, R70.reuse ;  /* 0x00000004033e7824 */ /* 0x100fe200078e0246 */
[-C--:B------:R-:W-:Y:S01]  /*0a30*/  LEA.HI.SX32 R15, R15, R72.reuse, 0x1b ;  /* 0x000000480f0f7211 */ /* 0x080fe200078fdaff */
[----:B------:R-:W-:Y:S01]  /*0a40*/  IMAD R57, R21, 0x4, R70 ;  /* 0x0000000415397824 */ /* 0x000fe200078e0246 */
[-C--:B------:R-:W-:Y:S02]  /*0a50*/  LEA.HI.SX32 R17, R17, R72.reuse, 0x1b ;  /* 0x0000004811117211 */ /* 0x080fe400078fdaff */
[-C--:B------:R-:W-:Y:S02]  /*0a60*/  LEA.HI.SX32 R19, R19, R72.reuse, 0x1b ;  /* 0x0000004813137211 */ /* 0x080fe400078fdaff */
[----:B------:R-:W-:-:S02]  /*0a70*/  LEA.HI.SX32 R23, R23, R72, 0x1b ;  /* 0x0000004817177211 */ /* 0x000fc400078fdaff */
[----:B------:R-:W-:Y:S02]  /*0a80*/  LOP3.LUT R4, R5, 0x1f, R72, 0xf8, !PT ;  /* 0x0000001f05047812 */ /* 0x000fe400078ef848 */
[----:B------:R-:W-:Y:S02]  /*0a90*/  LOP3.LUT R159, R72, 0x1f, RZ, 0xc0, !PT ;  /* 0x0000001f489f7812 */ /* 0x000fe400078ec0ff */
[-C--:B------:R-:W-:Y:S02]  /*0aa0*/  LEA R61, R13, R70.reuse, 0x2 ;  /* 0x000000460d3d7211 */ /* 0x080fe400078e10ff */
[-C--:B------:R-:W-:Y:S02]  /*0ab0*/  LEA R60, R15, R70.reuse, 0x2 ;  /* 0x000000460f3c7211 */ /* 0x080fe400078e10ff */
[-C--:B------:R-:W-:Y:S02]  /*0ac0*/  LEA R59, R17, R70.reuse, 0x2 ;  /* 0x00000046113b7211 */ /* 0x080fe400078e10ff */
[----:B------:R-:W-:-:S02]  /*0ad0*/  LEA R58, R19, R70, 0x2 ;  /* 0x00000046133a7211 */ /* 0x000fc400078e10ff */
[----:B------:R-:W-:Y:S02]  /*0ae0*/  LEA R56, R23, R70, 0x2 ;  /* 0x0000004617387211 */ /* 0x000fe400078e10ff */
[----:B------:R-:W-:Y:S02]  /*0af0*/  SHF.R.S32.HI R5, RZ, 0x1f, R4 ;  /* 0x0000001fff057819 */ /* 0x000fe40000011404 */
[C---:B------:R-:W-:Y:S02]  /*0b00*/  LOP3.LUT R55, R4.reuse, 0x20, RZ, 0xfc, !PT ;  /* 0x0000002004377812 */ /* 0x040fe400078efcff */
[C---:B------:R-:W-:Y:S02]  /*0b10*/  LOP3.LUT R54, R4.reuse, 0x40, RZ, 0xfc, !PT ;  /* 0x0000004004367812 */ /* 0x040fe400078efcff */
[C---:B------:R-:W-:Y:S02]  /*0b20*/  LOP3.LUT R53, R4.reuse, 0x60, RZ, 0xfc, !PT ;  /* 0x0000006004357812 */ /* 0x040fe400078efcff */
[----:B------:R-:W-:-:S02]  /*0b30*/  LOP3.LUT R52, R4, 0x80, RZ, 0xfc, !PT ;  /* 0x0000008004347812 */ /* 0x000fc400078efcff */
[C---:B------:R-:W-:Y:S02]  /*0b40*/  LOP3.LUT R51, R4.reuse, 0xa0, RZ, 0xfc, !PT ;  /* 0x000000a004337812 */ /* 0x040fe400078efcff */
[C---:B------:R-:W-:Y:S02]  /*0b50*/  LOP3.LUT R50, R4.reuse, 0xc0, RZ, 0xfc, !PT ;  /* 0x000000c004327812 */ /* 0x040fe400078efcff */
[----:B--2---:R-:W-:-:S07]  /*0b60*/  LOP3.LUT R49, R4, 0xe0, RZ, 0xfc, !PT ;  /* 0x000000e004317812 */ /* 0x004fce00078efcff */
.L_x_8864:
[----:B------:R-:W-:Y:S01]  /*0b70*/  ULDC UR4, c[0x0][0x224] ;  /* 0x0000890000047ab9 */ /* 0x000fe20000000800 */
[----:B------:R-:W-:Y:S01]  /*0b80*/  ULDC UR6, c[0x0][0x218] ;  /* 0x0000860000067ab9 */ /* 0x000fe20000000800 */
[----:B------:R-:W-:Y:S02]  /*0b90*/  IADD3 R157, -R63, UR4, RZ ;  /* 0x000000043f9d7c10 */ /* 0x000fe4000fffe1ff */
[C---:B------:R-:W-:Y:S02]  /*0ba0*/  SHF.L.U32 R46, R4.reuse, 0x1, RZ ;  /* 0x00000001042e7819 */ /* 0x040fe400000006ff */
[----:B------:R-:W-:Y:S02]  /*0bb0*/  SHF.L.U64.HI R48, R4, 0x1, R5 ;  /* 0x0000000104307819 */ /* 0x000fe40000010205 */
[----:B------:R-:W-:Y:S02]  /*0bc0*/  PRMT R13, RZ, 0x7610, R13 ;  /* 0x00007610ff0d7816 */ /* 0x000fe4000000000d */
[----:B------:R-:W-:-:S02]  /*0bd0*/  PRMT R15, RZ, 0x7610, R15 ;  /* 0x00007610ff0f7816 */ /* 0x000fc4000000000f */
[----:B------:R-:W-:Y:S02]  /*0be0*/  PRMT R17, RZ, 0x7610, R17 ;  /* 0x00007610ff117816 */ /* 0x000fe40000000011 */
[----:B------:R-:W-:Y:S02]  /*0bf0*/  PRMT R0, RZ, 0x7610, R0 ;  /* 0x00007610ff007816 */ /* 0x000fe40000000000 */
[----:B0-----:R-:W-:Y:S02]  /*0c00*/  PRMT R19, RZ, 0x7610, R19 ;  /* 0x00007610ff137816 */ /* 0x001fe40000000013 */
[----:B------:R-:W-:Y:S02]  /*0c10*/  PRMT R12, RZ, 0x7610, R12 ;  /* 0x00007610ff0c7816 */ /* 0x000fe4000000000c */
[----:B------:R-:W-:Y:S02]  /*0c20*/  PRMT R21, RZ, 0x7610, R21 ;  /* 0x00007610ff157816 */ /* 0x000fe40000000015 */
[----:B------:R-:W-:Y:S01]  /*0c30*/  PRMT R14, RZ, 0x7610, R14 ;  /* 0x00007610ff0e7816 */ /* 0x000fe2000000000e */
[----:B------:R-:W-:Y:S01]  /*0c40*/  BAR.SYNC.DEFER_BLOCKING 0x0 ;  /* 0x0000000000007b1d */ /* 0x000fe20000010000 */
[----:B------:R-:W-:-:S02]  /*0c50*/  LEA R95, R157, 0xffffff00, 0x8 ;  /* 0xffffff009d5f7811 */ /* 0x000fc400078e40ff */
[----:B------:R-:W-:Y:S02]  /*0c60*/  IADD3 R2, P3, R77, R46, RZ ;  /* 0x0000002e4d027210 */ /* 0x000fe40007f7e0ff */
[----:B------:R-:W-:Y:S01]  /*0c70*/  IADD3 R96, -R95, UR6, RZ ;  /* 0x000000065f607c10 */ /* 0x000fe2000fffe1ff */
[----:B------:R-:W-:Y:S01]  /*0c80*/  VIADD R27, R64, 0x40 ;  /* 0x00000040401b7836 */ /* 0x000fe20000000000 */
[----:B------:R-:W-:Y:S01]  /*0c90*/  IADD3.X R3, R75, R48, RZ, P3, !PT ;  /* 0x000000304b037210 */ /* 0x000fe20001ffe4ff */
[----:B------:R-:W-:Y:S01]  /*0ca0*/  ULDC UR4, c[0x0][0x21c] ;  /* 0x0000870000047ab9 */ /* 0x000fe20000000800 */
[-C--:B------:R-:W-:Y:S02]  /*0cb0*/  ISETP.GE.AND P0, PT, R4, R96.reuse, PT ;  /* 0x000000600400720c */ /* 0x080fe40003f06270 */
[-C--:B------:R-:W-:Y:S02]  /*0cc0*/  ISETP.GE.AND P1, PT, R55, R96.reuse, PT ;  /* 0x000000603700720c */ /* 0x080fe40003f26270 */
[----:B------:R-:W-:-:S02]  /*0cd0*/  ISETP.GE.AND P2, PT, R54, R96, PT ;  /* 0x000000603600720c */ /* 0x000fc40003f46270 */
[-C--:B------:R-:W-:Y:S02]  /*0ce0*/  ISETP.GE.AND P3, PT, R50, R96.reuse, PT ;  /* 0x000000603200720c */ /* 0x080fe40003f66270 */
[----:B------:R-:W-:-:S05]  /*0cf0*/  ISETP.GE.AND P4, PT, R49, R96, PT ;  /* 0x000000603100720c */ /* 0x000fca0003f86270 */
[----:B--2---:R-:W2:Y:S01]  /*0d00*/  @!P0 LDG.E.U16 R13, desc[UR12][R2.64] ;  /* 0x0000000c020d8981 */ /* 0x004ea2000c1e1500 */
[----:B------:R-:W-:-:S03]  /*0d10*/  ISETP.GE.AND P0, PT, R53, R96, PT ;  /* 0x000000603500720c */ /* 0x000fc60003f06270 */
[----:B---3--:R-:W3:Y:S01]  /*0d20*/  @!P1 LDG.E.U16 R15, desc[UR12][R2.64+0x40] ;  /* 0x0000400c020f9981 */ /* 0x008ee2000c1e1500 */
[----:B------:R-:W-:-:S03]  /*0d30*/  ISETP.GE.AND P1, PT, R52, R96, PT ;  /* 0x000000603400720c */ /* 0x000fc60003f26270 */
[----:B----4-:R-:W4:Y:S01]  /*0d40*/  @!P2 LDG.E.U16 R17, desc[UR12][R2.64+0x80] ;  /* 0x0000800c0211a981 */ /* 0x010f22000c1e1500 */
[----:B------:R-:W-:-:S03]  /*0d50*/  ISETP.GE.AND P2, PT, R51, R96, PT ;  /* 0x000000603300720c */ /* 0x000fc60003f46270 */
[----:B------:R-:W4:Y:S04]  /*0d60*/  @!P3 LDG.E.U16 R21, desc[UR12][R2.64+0x180] ;  /* 0x0001800c0215b981 */ /* 0x000f28000c1e1500 */
[----:B------:R-:W4:Y:S04]  /*0d70*/  @!P0 LDG.E.U16 R0, desc[UR12][R2.64+0xc0] ;  /* 0x0000c00c02008981 */ /* 0x000f28000c1e1500 */
[----:B------:R-:W4:Y:S04]  /*0d80*/  @!P1 LDG.E.U16 R19, desc[UR12][R2.64+0x100] ;  /* 0x0001000c02139981 */ /* 0x000f28000c1e1500 */
[----:B------:R-:W4:Y:S04]  /*0d90*/  @!P2 LDG.E.U16 R12, desc[UR12][R2.64+0x140] ;  /* 0x0001400c020ca981 */ /* 0x000f28000c1e1500 */
[----:B------:R0:W4:Y:S01]  /*0da0*/  @!P4 LDG.E.U16 R14, desc[UR12][R2.64+0x1c0] ;  /* 0x0001c00c020ec981 */ /* 0x000122000c1e1500 */
[----:B------:R-:W-:-:S02]  /*0db0*/  IADD3 R25, R64, 0x20, RZ ;  /* 0x0000002040197810 */ /* 0x000fc40007ffe0ff */
[CC--:B------:R-:W-:Y:S02]  /*0dc0*/  LEA.HI.SX32 R23, R64.reuse, R64.reuse, 0x1b ;  /* 0x0000004040177211 */ /* 0x0c0fe400078fdaff */
[-C--:B------:R-:W-:Y:S02]  /*0dd0*/  LEA.HI.SX32 R25, R25, R64.reuse, 0x1b ;  /* 0x0000004019197211 */ /* 0x080fe400078fdaff */
[----:B------:R-:W-:Y:S02]  /*0de0*/  LEA.HI.SX32 R27, R27, R64, 0x1b ;  /* 0x000000401b1b7211 */ /* 0x000fe400078fdaff */
[-C--:B------:R-:W-:Y:S02]  /*0df0*/  LEA R76, R23, R70.reuse, 0x1 ;  /* 0x00000046174c7211 */ /* 0x080fe400078e08ff */
[C---:B0-----:R-:W-:Y:S01]  /*0e00*/  IADD3 R3, R64.reuse, 0x60, RZ ;  /* 0x0000006040037810 */ /* 0x041fe20007ffe0ff */
[----:B------:R-:W-:Y:S01]  /*0e10*/  VIADD R23, R64, 0x80 ;  /* 0x0000008040177836 */ /* 0x000fe20000000000 */
[----:B------:R-:W-:-:S02]  /*0e20*/  LEA R78, R25, R70, 0x1 ;  /* 0x00000046194e7211 */ /* 0x000fc400078e08ff */
[----:B------:R-:W-:Y:S02]  /*0e30*/  LEA.HI.SX32 R3, R3, R64, 0x1b ;  /* 0x0000004003037211 */ /* 0x000fe400078fdaff */
[----:B------:R-:W-:Y:S02]  /*0e40*/  LEA R80, R27, R70, 0x1 ;  /* 0x000000461b507211 */ /* 0x000fe400078e08ff */
[C---:B------:R-:W-:Y:S02]  /*0e50*/  IADD3 R25, R64.reuse, 0xa0, RZ ;  /* 0x000000a040197810 */ /* 0x040fe40007ffe0ff */
[C---:B------:R-:W-:Y:S02]  /*0e60*/  IADD3 R27, R64.reuse, 0xc0, RZ ;  /* 0x000000c0401b7810 */ /* 0x040fe40007ffe0ff */
[----:B------:R-:W-:Y:S02]  /*0e70*/  IADD3 R29, R64, 0xe0, RZ ;  /* 0x000000e0401d7810 */ /* 0x000fe40007ffe0ff */
[----:B------:R-:W-:-:S02]  /*0e80*/  LEA.HI.SX32 R23, R23, R64, 0x1b ;  /* 0x0000004017177211 */ /* 0x000fc400078fdaff */
[----:B------:R-:W-:Y:S02]  /*0e90*/  LEA R81, R3, R70, 0x1 ;  /* 0x0000004603517211 */ /* 0x000fe400078e08ff */
[-C--:B------:R-:W-:Y:S02]  /*0ea0*/  LEA.HI.SX32 R25, R25, R64.reuse, 0x1b ;  /* 0x0000004019197211 */ /* 0x080fe400078fdaff */
[----:B------:R-:W-:Y:S02]  /*0eb0*/  SHF.L.U32 R3, R64, 0x3, RZ ;  /* 0x0000000340037819 */ /* 0x000fe400000006ff */
[-C--:B------:R-:W-:Y:S01]  /*0ec0*/  LEA.HI.SX32 R27, R27, R64.reuse, 0x1b ;  /* 0x000000401b1b7211 */ /* 0x080fe200078fdaff */
[----:B------:R-:W-:Y:S01]  /*0ed0*/  IMAD R82, R23, 0x2, R70 ;  /* 0x0000000217527824 */ /* 0x000fe200078e0246 */
[----:B------:R-:W-:Y:S02]  /*0ee0*/  LEA.HI.SX32 R29, R29, R64, 0x1b ;  /* 0x000000401d1d7211 */ /* 0x000fe400078fdaff */
[----:B------:R-:W-:-:S02]  /*0ef0*/  LEA R83, R25, R70, 0x1 ;  /* 0x0000004619537211 */ /* 0x000fc400078e08ff */
[-C--:B------:R-:W-:Y:S02]  /*0f00*/  LEA R84, R27, R70.reuse, 0x1 ;  /* 0x000000461b547211 */ /* 0x080fe400078e08ff */
[----:B------:R-:W-:Y:S02]  /*0f10*/  LEA R85, R29, R70, 0x1 ;  /* 0x000000461d557211 */ /* 0x000fe400078e08ff */
[----:B------:R-:W-:Y:S02]  /*0f20*/  ISETP.GE.AND P6, PT, R4, R96, PT ;  /* 0x000000600400720c */ /* 0x000fe40003fc6270 */
[----:B------:R-:W-:Y:S02]  /*0f30*/  IADD3 R2, P0, R73, R46, RZ ;  /* 0x0000002e49027210 */ /* 0x000fe40007f1e0ff */
[-C--:B------:R-:W-:Y:S02]  /*0f40*/  ISETP.GE.AND P5, PT, R55, R96.reuse, PT ;  /* 0x000000603700720c */ /* 0x080fe40003fa6270 */
[----:B------:R-:W-:-:S02]  /*0f50*/  ISETP.GE.AND P4, PT, R54, R96, PT ;  /* 0x000000603600720c */ /* 0x000fc40003f86270 */
[-C--:B------:R-:W-:Y:S02]  /*0f60*/  ISETP.GE.AND P3, PT, R53, R96.reuse, PT ;  /* 0x000000603500720c */ /* 0x080fe40003f66270 */
[-C--:B------:R-:W-:Y:S02]  /*0f70*/  ISETP.GE.AND P2, PT, R52, R96.reuse, PT ;  /* 0x000000603400720c */ /* 0x080fe40003f46270 */
[----:B------:R-:W-:Y:S02]  /*0f80*/  ISETP.GE.AND P1, PT, R51, R96, PT ;  /* 0x000000603300720c */ /* 0x000fe40003f26270 */
[----:B------:R-:W-:Y:S02]  /*0f90*/  PRMT R23, RZ, 0x7610, R23 ;  /* 0x00007610ff177816 */ /* 0x000fe40000000017 */
[----:B------:R-:W-:Y:S01]  /*0fa0*/  PRMT R16, RZ, 0x7610, R16 ;  /* 0x00007610ff107816 */ /* 0x000fe20000000010 */
[----:B--2---:R0:W-:Y:S04]  /*0fb0*/  STS.U16 [R76], R13 ;  /* 0x0000000d4c007388 */ /* 0x0041e80000000400 */
[----:B---3--:R1:W-:Y:S04]  /*0fc0*/  STS.U16 [R78+0x40], R15 ;  /* 0x0000400f4e007388 */ /* 0x0083e80000000400 */
[----:B----4-:R2:W-:Y:S01]  /*0fd0*/  STS.U16 [R80+0x80], R17 ;  /* 0x0000801150007388 */ /* 0x0105e20000000400 */
[----:B0-----:R-:W-:-:S04]  /*0fe0*/  LEA.HI.SX32 R13, R3, R3, 0x1b ;  /* 0x00000003030d7211 */ /* 0x001fc800078fdaff */
[----:B------:R-:W-:Y:S01]  /*0ff0*/  LEA R86, R13, R70, 0x1 ;  /* 0x000000460d567211 */ /* 0x000fe200078e08ff */
[----:B------:R-:W-:Y:S04]  /*1000*/  STS.U16 [R81+0xc0], R0 ;  /* 0x0000c00051007388 */ /* 0x000fe80000000400 */
[----:B------:R0:W-:Y:S04]  /*1010*/  STS.U16 [R82+0x100], R19 ;  /* 0x0001001352007388 */ /* 0x0001e80000000400 */
[----:B------:R-:W-:Y:S04]  /*1020*/  STS.U16 [R83+0x140], R12 ;  /* 0x0001400c53007388 */ /* 0x000fe80000000400 */
        /* <DEDUP_REMOVED lines=10> */
[----:B------:R-:W-:Y:S01]  /*10d0*/  LDS.U16 R103, [R86+0xe] ;  /* 0x00000e0056677984 */ /* 0x000fe20000000400 */
[----:B-1----:R-:W-:Y:S01]  /*10e0*/  PRMT R15, RZ, 0x7610, R15 ;  /* 0x00007610ff0f7816 */ /* 0x002fe2000000000f */
[----:B------:R-:W-:Y:S01]  /*10f0*/  IMAD.X R3, R71, 0x1, R48, P0 ;  /* 0x0000000147037824 */ /* 0x000fe200000e0630 */
[----:B------:R-:W-:Y:S01]  /*1100*/  BAR.SYNC.DEFER_BLOCKING 0x0 ;  /* 0x0000000000007b1d */ /* 0x000fe20000010000 */
[----:B------:R-:W-:-:S02]  /*1110*/  ISETP.GE.AND P0, PT, R50, R96, PT ;  /* 0x000000603200720c */ /* 0x000fc40003f06270 */
[----:B--2---:R-:W-:Y:S02]  /*1120*/  PRMT R17, RZ, 0x7610, R17 ;  /* 0x00007610ff117816 */ /* 0x004fe40000000011 */
[----:B0-----:R-:W-:Y:S02]  /*1130*/  PRMT R19, RZ, 0x7610, R19 ;  /* 0x00007610ff137816 */ /* 0x001fe40000000013 */
[----:B------:R-:W-:Y:S02]  /*1140*/  PRMT R0, RZ, 0x7610, R0 ;  /* 0x00007610ff007816 */ /* 0x000fe40000000000 */
        /* <DEDUP_REMOVED lines=10> */
[----:B------:R-:W4:Y:S01]  /*11f0*/  @!P6 LDG.E.U16 R16, desc[UR12][R2.64+0x1c0] ;  /* 0x0001c00c0210e981 */ /* 0x000f22000c1e1500 */
[----:B------:R-:W-:-:S02]  /*1200*/  ISETP.GE.AND P6, PT, R4, R96, PT ;  /* 0x000000600400720c */ /* 0x000fc40003fc6270 */
[----:B------:R-:W-:Y:S02]  /*1210*/  IADD3 R12, P0, R69, R46, RZ ;  /* 0x0000002e450c7210 */ /* 0x000fe40007f1e0ff */
[----:B------:R-:W-:Y:S02]  /*1220*/  PRMT R25, RZ, 0x7610, R25 ;  /* 0x00007610ff197816 */ /* 0x000fe40000000019 */
[----:B------:R-:W-:Y:S02]  /*1230*/  IADD3.X R13, R67, R48, RZ, P0, !PT ;  /* 0x00000030430d7210 */ /* 0x000fe400007fe4ff */
[-C--:B------:R-:W-:Y:S02]  /*1240*/  ISETP.GE.AND P5, PT, R55, R96.reuse, PT ;  /* 0x000000603700720c */ /* 0x080fe40003fa6270 */
        /* <DEDUP_REMOVED lines=13> */
[----:B------:R0:W-:Y:S04]  /*1320*/  STS.U16 [R82+0x100], R21 ;  /* 0x0001001552007388 */ /* 0x0001e80000000400 */
[----:B------:R-:W-:Y:S04]  /*1330*/  STS.U16 [R83+0x140], R14 ;  /* 0x0001400e53007388 */ /* 0x000fe80000000400 */
[----:B------:R1:W-:Y:S04]  /*1340*/  STS.U16 [R84+0x180], R23 ;  /* 0x0001801754007388 */ /* 0x0003e80000000400 */
[----:B------:R-:W-:Y:S01]  /*1350*/  STS.U16 [R85+0x1c0], R16 ;  /* 0x0001c01055007388 */ /* 0x000fe20000000400 */
        /* <DEDUP_REMOVED lines=9> */
[----:B------:R-:W-:Y:S01]  /*13f0*/  BAR.SYNC.DEFER_BLOCKING 0x0 ;  /* 0x0000000000007b1d */ /* 0x000fe20000010000 */
[----:B0-----:R-:W-:-:S02]  /*1400*/  PRMT R21, RZ, 0x7610, R21 ;  /* 0x00007610ff157816 */ /* 0x001fc40000000015 */
[----:B------:R-:W-:Y:S02]  /*1410*/  PRMT R0, RZ, 0x7610, R0 ;  /* 0x00007610ff007816 */ /* 0x000fe40000000000 */
[----:B-1----:R-:W-:Y:S01]  /*1420*/  PRMT R23, RZ, 0x7610, R23 ;  /* 0x00007610ff177816 */ /* 0x002fe20000000017 */
        /* <DEDUP_REMOVED lines=12> */
[----:B--2---:R-:W-:Y:S02]  /*14f0*/  HADD2.F32 R105, -RZ, R2.H0_H0 ;  /* 0x20000002ff697230 */ /* 0x004fe40000004100 */
[----:B---3--:R-:W-:Y:S02]  /*1500*/  HADD2.F32 R3, -RZ, R3.H0_H0 ;  /* 0x20000003ff037230 */ /* 0x008fe40000004100 */
[----:B----4-:R-:W-:Y:S02]  /*1510*/  HADD2.F32 R109, -RZ, R14.H0_H0 ;  /* 0x2000000eff6d7230 */ /* 0x010fe40000004100 */
        /* <DEDUP_REMOVED lines=64> */
[----:B------:R-:W-:Y:S02]  /*1920*/  MOV R94, RZ ;  /* 0x000000ff005e7202 */ /* 0x000fe40000000f00 */
[----:B------:R-:W-:Y:S02]  /*1930*/  CS2R R92, SRZ ;  /* 0x00000000005c7805 */ /* 0x000fe4000001ff00 */
[----:B------:R-:W-:Y:S01]  /*1940*/  CS2R R90, SRZ ;  /* 0x00000000005a7805 */ /* 0x000fe2000001ff00 */
[----:B------:R-:W-:Y:S06]  /*1950*/  BRA `(.L_x_8838) ;  /* 0x0000002000d07947 */ /* 0x000fec0003800000 */
.L_x_8837:
[----:B------:R-:W0:Y:S01]  /*1960*/  LDC.64 R14, c[0x0][0x368] ;  /* 0x0000da00ff0e7b82 */ /* 0x000e220000000a00 */
[----:B------:R-:W-:Y:S01]  /*1970*/  HFMA2.MMA R3, -RZ, RZ, 0, 0 ;  /* 0x00000000ff037435 */ /* 0x000fe200000001ff */
[----:B------:R-:W-:Y:S01]  /*1980*/  IMAD.MOV.U32 R2, RZ, RZ, R72 ;  /* 0x000000ffff027224 */ /* 0x000fe200078e0048 */
[----:B------:R-:W-:Y:S01]  /*1990*/  ULDC.64 UR4, c[0x0][0x370] ;  /* 0x0000dc0000047ab9 */ /* 0x000fe20000000a00 */
[----:B------:R-:W-:Y:S01]  /*19a0*/  IADD3 R127, R157, -0x1, RZ ;  /* 0xffffffff9d7f7810 */ /* 0x000fe20007ffe0ff */
[----:B------:R-:W-:Y:S01]  /*19b0*/  ULDC.64 UR6, c[0x0][0x248] ;  /* 0x0000920000067ab9 */ /* 0x000fe20000000a00 */
[----:B------:R-:W-:Y:S01]  /*19c0*/  HFMA2.MMA R129, -RZ, RZ, 0, 0 ;  /* 0x00000000ff817435 */ /* 0x000fe200000001ff */
[----:B------:R-:W-:Y:S01]  /*19d0*/  IMAD.WIDE.U32 R30, R40, UR6, RZ ;  /* 0x00000006281e7c25 */ /* 0x000fe2000f8e00ff */
[----:B------:R-:W1:Y:S01]  /*19e0*/  LDC.64 R32, c[0x0][0x380] ;  /* 0x0000e000ff207b82 */ /* 0x000e620000000a00 */
[----:B------:R-:W-:Y:S01]  /*19f0*/  HFMA2.MMA R94, -RZ, RZ, 0, 0 ;  /* 0x00000000ff5e7435 */ /* 0x000fe200000001ff */
[----:B------:R-:W-:-:S02]  /*1a00*/  MOV R87, RZ ;  /* 0x000000ff00577202 */ /* 0x000fc40000000f00 */
[----:B------:R-:W-:Y:S02]  /*1a10*/  CS2R R88, SRZ ;  /* 0x0000000000587805 */ /* 0x000fe4000001ff00 */
[----:B------:R-:W-:Y:S02]  /*1a20*/  CS2R R92, SRZ ;  /* 0x00000000005c7805 */ /* 0x000fe4000001ff00 */
[----:B------:R-:W-:Y:S01]  /*1a30*/  CS2R R90, SRZ ;  /* 0x00000000005a7805 */ /* 0x000fe2000001ff00 */
        /* <DEDUP_REMOVED lines=8> */
[----:B0-----:R-:W-:-:S02]  /*1ac0*/  IMAD R12, R14, UR14, RZ ;  /* 0x0000000e0e0c7c24 */ /* 0x001fc4000f8e02ff */
[----:B------:R-:W0:Y:S01]  /*1ad0*/  LDC.64 R36, c[0x0][0x2d8] ;  /* 0x0000b600ff247b82 */ /* 0x000e220000000a00 */
[----:B------:R-:W-:-:S04]  /*1ae0*/  IMAD.WIDE.U32 R2, R14, UR15, R2 ;  /* 0x0000000f0e027c25 */ /* 0x000fc8000f8e0002 */
[----:B------:R-:W-:Y:S02]  /*1af0*/  IMAD R13, R15, UR15, R12 ;  /* 0x0000000f0f0d7c24 */ /* 0x000fe4000f8e020c */
[----:B------:R-:W-:-:S03]  /*1b00*/  IMAD R12, R47, UR4, RZ ;  /* 0x000000042f0c7c24 */ /* 0x000fc6000f8e02ff */
[----:B------:R-:W-:Y:S01]  /*1b10*/  IADD3 R3, R3, R13, RZ ;  /* 0x0000000d03037210 */ /* 0x000fe20007ffe0ff */
[C---:B------:R-:W-:Y:S02]  /*1b20*/  IMAD R15, R45.reuse, UR5, R12 ;  /* 0x000000052d0f7c24 */ /* 0x040fe4000f8e020c */
[----:B------:R-:W-:Y:S01]  /*1b30*/  IMAD.WIDE.U32 R12, R45, UR4, R2 ;  /* 0x000000042d0c7c25 */ /* 0x000fe2000f8e0002 */
[----:B------:R-:W-:Y:S01]  /*1b40*/  ULDC.64 UR4, c[0x0][0x3d0] ;  /* 0x0000f40000047ab9 */ /* 0x000fe20000000a00 */
[----:B------:R-:W-:-:S03]  /*1b50*/  LEA.HI R3, R127, R127, RZ, 0x1 ;  /* 0x0000007f7f037211 */ /* 0x000fc600078f08ff */
[----:B------:R-:W-:Y:S01]  /*1b60*/  IADD3 R38, R13, R15, RZ ;  /* 0x0000000f0d267210 */ /* 0x000fe20007ffe0ff */
[----:B------:R-:W-:Y:S01]  /*1b70*/  IMAD R13, R63, -0x100, R44 ;  /* 0xffffff003f0d7824 */ /* 0x000fe200078e022c */
[C---:B------:R-:W-:Y:S02]  /*1b80*/  LEA R2, P0, R12.reuse, UR4, 0x2 ;  /* 0x000000040c027c11 */ /* 0x040fe4000f8010ff */
[----:B------:R-:W-:Y:S02]  /*1b90*/  LOP3.LUT R14, R3, 0xfffffe, RZ, 0xc0, !PT ;  /* 0x00fffffe030e7812 */ /* 0x000fe400078ec0ff */
[----:B------:R-:W-:Y:S01]  /*1ba0*/  LEA.HI.X R3, R12, UR5, R38, 0x2, P0 ;  /* 0x000000050c037c11 */ /* 0x000fe200080f1426 */
[----:B------:R-:W-:Y:S01]  /*1bb0*/  ULDC.64 UR4, c[0x0][0x230] ;  /* 0x00008c0000047ab9 */ /* 0x000fe20000000a00 */
[----:B------:R-:W-:Y:S01]  /*1bc0*/  IADD3 R12, P1, R95, R12, RZ ;  /* 0x0000000c5f0c7210 */ /* 0x000fe20007f3e0ff */
[----:B------:R-:W-:Y:S02]  /*1bd0*/  IMAD.IADD R127, R127, 0x1, -R14 ;  /* 0x000000017f7f7824 */ /* 0x000fe400078e0a0e */
[----:B------:R-:W-:-:S04]  /*1be0*/  IMAD.WIDE R2, R13, 0x4, R2 ;  /* 0x000000040d027825 */ /* 0x000fc800078e0202 */
[----:B------:R-:W-:Y:S01]  /*1bf0*/  IMAD R13, R41, UR4, RZ ;  /* 0x00000004290d7c24 */ /* 0x000fe2000f8e02ff */
[----:B------:R-:W-:Y:S01]  /*1c00*/  IADD3 R14, P6, R2, -0x380, RZ ;  /* 0xfffffc80020e7810 */ /* 0x000fe20007fde0ff */
[----:B------:R-:W-:Y:S01]  /*1c10*/  IMAD.WIDE.U32 R28, R40, UR4, RZ ;  /* 0x00000004281c7c25 */ /* 0x000fe2000f8e00ff */
[----:B------:R-:W-:Y:S01]  /*1c20*/  IADD3 R16, P5, R2, -0x300, RZ ;  /* 0xfffffd0002107810 */ /* 0x000fe20007fbe0ff */
[----:B------:R-:W-:Y:S01]  /*1c30*/  UMOV UR4, URZ ;  /* 0x0000003f00047c82 */ /* 0x000fe20008000000 */
[----:B------:R-:W-:Y:S01]  /*1c40*/  IADD3.X R15, R3, -0x1, RZ, P6, !PT ;  /* 0xffffffff030f7810 */ /* 0x000fe200037fe4ff */
[----:B------:R-:W-:Y:S01]  /*1c50*/  IMAD R13, R40, UR5, R13 ;  /* 0x00000005280d7c24 */ /* 0x000fe2000f8e020d */
[C---:B------:R-:W-:Y:S01]  /*1c60*/  IADD3 R18, P4, R2.reuse, -0x280, RZ ;  /* 0xfffffd8002127810 */ /* 0x040fe20007f9e0ff */
[----:B------:R-:W-:Y:S01]  /*1c70*/  UMOV UR5, URZ ;  /* 0x0000003f00057c82 */ /* 0x000fe20008000000 */
[C---:B------:R-:W-:Y:S02]  /*1c80*/  IADD3 R20, P3, R2.reuse, -0x200, RZ ;  /* 0xfffffe0002147810 */ /* 0x040fe40007f7e0ff */
[----:B------:R-:W-:-:S02]  /*1c90*/  IADD3 R22, P2, R2, -0x180, RZ ;  /* 0xfffffe8002167810 */ /* 0x000fc40007f5e0ff */
[C---:B------:R-:W-:Y:S02]  /*1ca0*/  IADD3 R24, P0, R2.reuse, -0x100, RZ ;  /* 0xffffff0002187810 */ /* 0x040fe40007f1e0ff */
[----:B------:R-:W-:Y:S02]  /*1cb0*/  IADD3 R26, P6, R2, -0x80, RZ ;  /* 0xffffff80021a7810 */ /* 0x000fe40007fde0ff */
[C---:B------:R-:W-:Y:S02]  /*1cc0*/  IADD3.X R17, R3.reuse, -0x1, RZ, P5, !PT ;  /* 0xffffffff03117810 */ /* 0x040fe40002ffe4ff */
[C---:B------:R-:W-:Y:S02]  /*1cd0*/  IADD3.X R19, R3.reuse, -0x1, RZ, P4, !PT ;  /* 0xffffffff03137810 */ /* 0x040fe400027fe4ff */
[C---:B------:R-:W-:Y:S02]  /*1ce0*/  IADD3.X R21, R3.reuse, -0x1, RZ, P3, !PT ;  /* 0xffffffff03157810 */ /* 0x040fe40001ffe4ff */
[----:B------:R-:W-:-:S02]  /*1cf0*/  IADD3.X R23, R3, -0x1, RZ, P2, !PT ;  /* 0xffffffff03177810 */ /* 0x000fc400017fe4ff */
[C---:B------:R-:W-:Y:S02]  /*1d00*/  IADD3.X R25, R3.reuse, -0x1, RZ, P0, !PT ;  /* 0xffffffff03197810 */ /* 0x040fe400007fe4ff */
[----:B------:R-:W-:Y:S01]  /*1d10*/  IADD3.X R27, R3, -0x1, RZ, P6, !PT ;  /* 0xffffffff031b7810 */ /* 0x000fe200037fe4ff */
[----:B------:R-:W-:Y:S01]  /*1d20*/  IMAD R3, R41, UR6, RZ ;  /* 0x0000000629037c24 */ /* 0x000fe2000f8e02ff */
[----:B------:R-:W-:Y:S01]  /*1d30*/  ISETP.GT.AND P0, PT, R157, 0x1, PT ;  /* 0x000000019d00780c */ /* 0x000fe20003f04270 */
[----:B------:R-:W-:Y:S01]  /*1d40*/  ULDC UR6, c[0x0][0x218] ;  /* 0x0000860000067ab9 */ /* 0x000fe20000000800 */
[----:B------:R-:W-:Y:S01]  /*1d50*/  ISETP.GE.AND P2, PT, R4, R96, PT ;  /* 0x000000600400720c */ /* 0x000fe20003f46270 */
[----:B------:R-:W-:Y:S01]  /*1d60*/  IMAD R3, R40, UR7, R3 ;  /* 0x0000000728037c24 */ /* 0x000fe2000f8e0203 */
[----:B------:R-:W-:Y:S02]  /*1d70*/  IADD3 R131, R29, R13, RZ ;  /* 0x0000000d1d837210 */ /* 0x000fe40007ffe0ff */
[----:B------:R-:W-:Y:S01]  /*1d80*/  P2R R167, PR, RZ, 0x4 ;  /* 0x00000004ffa77803 */ /* 0x000fe20000000000 */
[----:B------:R-:W-:Y:S01]  /*1d90*/  IMAD.IADD R133, R31, 0x1, R3 ;  /* 0x000000011f857824 */ /* 0x000fe200078e0203 */
[----:B------:R-:W-:-:S02]  /*1da0*/  ISETP.EQ.AND P0, PT, R159, RZ, P0 ;  /* 0x000000ff9f00720c */ /* 0x000fc40000702270 */
[----:B012---:R-:W-:-:S11]  /*1db0*/  LEA.HI.X.SX32 R13, R95, R38, 0x1, P1 ;  /* 0x000000265f0d7211 */ /* 0x007fd600008f0eff */
.L_x_8859:
[----:B0-----:R-:W-:Y:S01]  /*1dc0*/  SHF.R.S32.HI R38, RZ, 0x1f, R129 ;  /* 0x0000001fff267819 */ /* 0x001fe20000011481 */
[----:B------:R-:W-:Y:S01]  /*1dd0*/  IMAD.WIDE.U32 R134, R129, UR16, R4 ;  /* 0x0000001081867c25 */ /* 0x000fe2000f8e0004 */
[-C--:B------:R-:W-:Y:S02]  /*1de0*/  ISETP.GE.AND P4, PT, R53, R96.reuse, PT ;  /* 0x000000603500720c */ /* 0x080fe40003f86270 */
[-C--:B------:R-:W-:Y:S01]  /*1df0*/  ISETP.GE.AND P1, PT, R55, R96.reuse, PT ;  /* 0x000000603700720c */ /* 0x080fe20003f26270 */
[----:B------:R-:W-:Y:S01]  /*1e00*/  IMAD R2, R38, UR16, RZ ;  /* 0x0000001026027c24 */ /* 0x000fe2000f8e02ff */
[----:B------:R-:W-:Y:S02]  /*1e10*/  ISETP.GE.AND P5, PT, R54, R96, PT ;  /* 0x000000603600720c */ /* 0x000fe40003fa6270 */
[----:B------:R-:W-:Y:S01]  /*1e20*/  PRMT R143, RZ, 0x7610, R143 ;  /* 0x00007610ff8f7816 */ /* 0x000fe2000000008f */
[----:B------:R-:W-:Y:S01]  /*1e30*/  IMAD R3, R129, UR17, R2 ;  /* 0x0000001181037c24 */ /* 0x000fe2000f8e0202 */
[----:B------:R-:W-:Y:S01]  /*1e40*/  LEA R2, P2, R134, R66, 0x1 ;  /* 0x0000004286027211 */ /* 0x000fe200078408ff */
[----:B------:R-:W-:Y:S01]  /*1e50*/  IMAD R128, R38, UR8, RZ ;  /* 0x0000000826807c24 */ /* 0x000fe2000f8e02ff */
[----:B------:R-:W-:-:S02]  /*1e60*/  MOV R130, R28 ;  /* 0x0000001c00827202 */ /* 0x000fc40000000f00 */
[----:B------:R-:W-:Y:S02]  /*1e70*/  IADD3 R3, R135, R3, RZ ;  /* 0x0000000387037210 */ /* 0x000fe40007ffe0ff */
[----:B------:R-:W-:Y:S01]  /*1e80*/  PRMT R140, RZ, 0x7610, R140 ;  /* 0x00007610ff8c7816 */ /* 0x000fe2000000008c */
[C---:B------:R-:W-:Y:S01]  /*1e90*/  IMAD R39, R129.reuse, UR9, R128 ;  /* 0x0000000981277c24 */ /* 0x040fe2000f8e0280 */
[----:B------:R-:W-:Y:S01]  /*1ea0*/  LEA.HI.X R3, R134, R65, R3, 0x1, P2 ;  /* 0x0000004186037211 */ /* 0x000fe200010f0c03 */
[----:B------:R-:W-:Y:S01]  /*1eb0*/  IMAD.WIDE.U32 R134, R129, UR8, R130 ;  /* 0x0000000881867c25 */ /* 0x000fe2000f8e0082 */
[----:B------:R-:W-:Y:S02]  /*1ec0*/  ISETP.NE.AND P6, PT, R167, RZ, PT ;  /* 0x000000ffa700720c */ /* 0x000fe40003fc5270 */
[----:B------:R-:W-:Y:S01]  /*1ed0*/  PRMT R145, RZ, 0x7610, R145 ;  /* 0x00007610ff917816 */ /* 0x000fe20000000091 */
[----:B--2---:R-:W2:Y:S01]  /*1ee0*/  @!P4 LDG.E.U16 R140, desc[UR12][R2.64+0xc0] ;  /* 0x0000c00c028cc981 */ /* 0x004ea2000c1e1500 */
[----:B------:R-:W-:-:S02]  /*1ef0*/  LEA R138, P4, R134, R34, 0x2 ;  /* 0x00000022868a7211 */ /* 0x000fc400078810ff */
[----:B------:R-:W-:Y:S01]  /*1f00*/  IADD3 R39, R135, R39, RZ ;  /* 0x0000002787277210 */ /* 0x000fe20007ffe0ff */
[----:B---3--:R-:W3:Y:S01]  /*1f10*/  @!P1 LDG.E.U16 R143, desc[UR12][R2.64+0x40] ;  /* 0x0000400c028f9981 */ /* 0x008ee2000c1e1500 */
[-C--:B------:R-:W-:Y:S02]  /*1f20*/  ISETP.GE.AND P3, PT, R52, R96.reuse, PT ;  /* 0x000000603400720c */ /* 0x080fe40003f66270 */
[----:B------:R-:W-:Y:S01]  /*1f30*/  LEA.HI.X R139, R134, R35, R39, 0x2, P4 ;  /* 0x00000023868b7211 */ /* 0x000fe200020f1427 */
[----:B----4-:R-:W4:Y:S01]  /*1f40*/  @!P5 LDG.E.U16 R145, desc[UR12][R2.64+0x80] ;  /* 0x0000800c0291d981 */ /* 0x010f22000c1e1500 */
[----:B------:R-:W-:-:S03]  /*1f50*/  ISETP.GE.AND P2, PT, R51, R96, PT ;  /* 0x000000603300720c */ /* 0x000fc60003f46270 */
[----:B------:R-:W2:Y:S01]  /*1f60*/  LDG.E R128, desc[UR12][R138.64] ;  /* 0x0000000c8a807981 */ /* 0x000ea2000c1e1900 */
[-C--:B------:R-:W-:Y:S02]  /*1f70*/  ISETP.GE.AND P1, PT, R50, R96.reuse, PT ;  /* 0x000000603200720c */ /* 0x080fe40003f26270 */
[----:B------:R-:W-:Y:S02]  /*1f80*/  ISETP.GE.AND P5, PT, R49, R96, PT ;  /* 0x000000603100720c */ /* 0x000fe40003fa6270 */
[----:B------:R-:W-:Y:S02]  /*1f90*/  PRMT R141, RZ, 0x7610, R141 ;  /* 0x00007610ff8d7816 */ /* 0x000fe4000000008d */
[----:B------:R-:W-:Y:S02]  /*1fa0*/  PRMT R147, RZ, 0x7610, R147 ;  /* 0x00007610ff937816 */ /* 0x000fe40000000093 */
[----:B------:R-:W-:Y:S02]  /*1fb0*/  PRMT R130, RZ, 0x7610, R130 ;  /* 0x00007610ff827816 */ /* 0x000fe40000000082 */
[----:B------:R-:W3:Y:S01]  /*1fc0*/  @!P6 LDG.E.U16 R141, desc[UR12][R2.64] ;  /* 0x0000000c028de981 */ /* 0x000ee2000c1e1500 */
[----:B------:R-:W-:-:S02]  /*1fd0*/  PRMT R149, RZ, 0x7610, R149 ;  /* 0x00007610ff957816 */ /* 0x000fc40000000095 */
[----:B------:R-:W-:Y:S01]  /*1fe0*/  PRMT R142, RZ, 0x7610, R142 ;  /* 0x00007610ff8e7816 */ /* 0x000fe2000000008e */
[----:B------:R-:W4:Y:S04]  /*1ff0*/  @!P3 LDG.E.U16 R147, desc[UR12][R2.64+0x100] ;  /* 0x0001000c0293b981 */ /* 0x000f28000c1e1500 */
[----:B------:R-:W4:Y:S04]  /*2000*/  @!P2 LDG.E.U16 R130, desc[UR12][R2.64+0x140] ;  /* 0x0001400c0282a981 */ /* 0x000f28000c1e1500 */
[----:B------:R-:W4:Y:S04]  /*2010*/  @!P1 LDG.E.U16 R149, desc[UR12][R2.64+0x180] ;  /* 0x0001800c02959981 */ /* 0x000f28000c1e1500 */
[----:B------:R0:W4:Y:S01]  /*2020*/  @!P5 LDG.E.U16 R142, desc[UR12][R2.64+0x1c0] ;  /* 0x0001c00c028ed981 */ /* 0x000122000c1e1500 */
[----:B------:R-:W-:Y:S01]  /*2030*/  MOV R132, R30 ;  /* 0x0000001e00847202 */ /* 0x000fe20000000f00 */
[----:B------:R-:W-:Y:S01]  /*2040*/  IMAD R134, R38, UR10, RZ ;  /* 0x0000000a26867c24 */ /* 0x000fe2000f8e02ff */
[----:B------:R-:W-:-:S03]  /*2050*/  ISETP.NE.AND P3, PT, R72, RZ, PT ;  /* 0x000000ff4800720c */ /* 0x000fc60003f65270 */
[----:B------:R-:W-:-:S04]  /*2060*/  IMAD.WIDE.U32 R136, R129, UR10, R132 ;  /* 0x0000000a81887c25 */ /* 0x000fc8000f8e0084 */
[----:B------:R-:W-:Y:S01]  /*2070*/  IMAD R39, R129, UR11, R134 ;  /* 0x0000000b81277c24 */ /* 0x000fe2000f8e0286 */
[----:B------:R-:W-:-:S03]  /*2080*/  LEA R134, P1, R136, R36, 0x2 ;  /* 0x0000002488867211 */ /* 0x000fc600078210ff */
[----:B------:R-:W-:Y:S02]  /*2090*/  IMAD.IADD R39, R137, 0x1, R39 ;  /* 0x0000000189277824 */ /* 0x000fe400078e0227 */
[----:B------:R-:W1:Y:S01]  /*20a0*/  @P0 LDC R137, c[0x0][0x21c] ;  /* 0x00008700ff890b82 */ /* 0x000e620000000800 */
[----:B0-----:R-:W-:Y:S02]  /*20b0*/  LEA R3, R127, R129, 0x8 ;  /* 0x000000817f037211 */ /* 0x001fe400078e40ff */
[----:B------:R-:W-:Y:S02]  /*20c0*/  LEA.HI.X R135, R136, R37, R39, 0x2, P1 ;  /* 0x0000002588877211 */ /* 0x000fe400008f1427 */
[----:B------:R-:W-:-:S03]  /*20d0*/  @P3 IADD3 R3, R72, 0x200, RZ ;  /* 0x0000020048033810 */ /* 0x000fc60007ffe0ff */
[----:B------:R0:W5:Y:S01]  /*20e0*/  LDG.E R39, desc[UR12][R134.64] ;  /* 0x0000000c86277981 */ /* 0x000162000c1e1900 */
[----:B------:R-:W-:Y:S01]  /*20f0*/  @P0 IADD3 R2, R157, -0x2, RZ ;  /* 0xfffffffe9d020810 */ /* 0x000fe20007ffe0ff */
[----:B0-----:R-:W-:Y:S01]  /*2100*/  IMAD R135, R3, 0x4, R70 ;  /* 0x0000000403877824 */ /* 0x001fe200078e0246 */
[----:B------:R-:W-:-:S03]  /*2110*/  ISETP.NE.AND P2, PT, R72, 0x1f, PT ;  /* 0x0000001f4800780c */ /* 0x000fc60003f45270 */
[----:B-1----:R-:W-:-:S04]  /*2120*/  @P0 IMAD R137, R2, R137, R129 ;  /* 0x0000008902890224 */ /* 0x002fc800078e0281 */
[----:B------:R-:W-:-:S06]  /*2130*/  @P0 IMAD.WIDE R2, R137, 0x8, R10 ;  /* 0x0000000889020825 */ /* 0x000fcc00078e020a */
[----:B------:R-:W-:Y:S01]  /*2140*/  @P2 LEA R162, R72, R70, 0x2 ;  /* 0x0000004648a22211 */ /* 0x000fe200078e10ff */
        /* <DEDUP_REMOVED lines=8> */
[----:B--2---:R-:W-:-:S04]  /*21d0*/  FMUL.FTZ R154, R128, 1.4426950216293334961 ;  /* 0x3fb8aa3b809a7820 */ /* 0x004fc80000410000 */
[----:B------:R-:W-:-:S06]  /*21e0*/  FMUL.FTZ R144, R105, R154 ;  /* 0x0000009a69907220 */ /* 0x000fcc0000410000 */
[----:B------:R-:W0:Y:S01]  /*21f0*/  MUFU.EX2 R144, R144 ;  /* 0x0000009000907308 */ /* 0x000e220000000800 */
[----:B---3--:R1:W-:Y:S04]  /*2200*/  STS.U16 [R76], R141 ;  /* 0x0000008d4c007388 */ /* 0x0083e80000000400 */
[----:B------:R2:W-:Y:S04]  /*2210*/  STS.U16 [R78+0x40], R143 ;  /* 0x0000408f4e007388 */ /* 0x0005e80000000400 */
[----:B----4-:R-:W-:Y:S04]  /*2220*/  STS.U16 [R80+0x80], R145 ;  /* 0x0000809150007388 */ /* 0x010fe80000000400 */
[----:B------:R-:W-:Y:S04]  /*2230*/  STS.U16 [R81+0xc0], R140 ;  /* 0x0000c08c51007388 */ /* 0x000fe80000000400 */
[----:B------:R-:W-:Y:S04]  /*2240*/  STS.U16 [R82+0x100], R147 ;  /* 0x0001009352007388 */ /* 0x000fe80000000400 */
[----:B------:R3:W-:Y:S04]  /*2250*/  STS.U16 [R83+0x140], R130 ;  /* 0x0001408253007388 */ /* 0x0007e80000000400 */
[----:B------:R4:W-:Y:S04]  /*2260*/  STS.U16 [R84+0x180], R149 ;  /* 0x0001809554007388 */ /* 0x0009e80000000400 */
[----:B------:R4:W-:Y:S01]  /*2270*/  STS.U16 [R85+0x1c0], R142 ;  /* 0x0001c08e55007388 */ /* 0x0009e20000000400 */
[----:B------:R-:W-:-:S03]  /*2280*/  NOP ;  /* 0x0000000000007918 */ /* 0x000fc60000000000 */
[----:B------:R-:W2:Y:S04]  /*2290*/  LDS.U16 R160, [R86] ;  /* 0x0000000056a07984 */ /* 0x000ea80000000400 */
        /* <DEDUP_REMOVED lines=9> */
[-C--:B------:R-:W-:Y:S01]  /*2330*/  FMUL.FTZ R137, R107, R154.reuse ;  /* 0x0000009a6b897220 */ /* 0x080fe20000410000 */
[-C--:B------:R-:W-:Y:S01]  /*2340*/  FMUL.FTZ R139, R109, R154.reuse ;  /* 0x0000009a6d8b7220 */ /* 0x080fe20000410000 */
[----:B-1----:R-:W-:-:S04]  /*2350*/  FMUL.FTZ R141, R111, R154 ;  /* 0x0000009a6f8d7220 */ /* 0x002fc80000410000 */
[----:B------:R-:W1:Y:S01]  /*2360*/  MUFU.EX2 R137, R137 ;  /* 0x0000008900897308 */ /* 0x000e620000000800 */
[----:B--2---:R-:W-:Y:S01]  /*2370*/  FMUL.FTZ R143, R113, R154 ;  /* 0x0000009a718f7220 */ /* 0x004fe20000410000 */
[----:B---3--:R-:W-:-:S06]  /*2380*/  HADD2.F32 R130, -RZ, R161.H0_H0 ;  /* 0x200000a1ff827230 */ /* 0x008fcc0000004100 */
[----:B------:R-:W2:Y:S01]  /*2390*/  MUFU.EX2 R139, R139 ;  /* 0x0000008b008b7308 */ /* 0x000ea20000000800 */
[----:B------:R-:W-:Y:S01]  /*23a0*/  MOV R145, RZ ;  /* 0x000000ff00917202 */ /* 0x000fe20000000f00 */
[----:B------:R-:W-:Y:S01]  /*23b0*/  FMUL.FTZ R146, R115, R154 ;  /* 0x0000009a73927220 */ /* 0x000fe20000410000 */
[----:B------:R-:W3:Y:S05]  /*23c0*/  @P2 LDS R162, [R162+0x107c] ;  /* 0x00107c00a2a22984 */ /* 0x000eea0000000800 */
[----:B------:R-:W0:Y:S01]  /*23d0*/  MUFU.EX2 R141, R141 ;  /* 0x0000008d008d7308 */ /* 0x000e220000000800 */
[----:B----4-:R-:W-:Y:S01]  /*23e0*/  FMUL.FTZ R149, R105, R130 ;  /* 0x0000008269957220 */ /* 0x010fe20000410000 */
[-C--:B------:R-:W-:Y:S01]  /*23f0*/  FMUL.FTZ R147, R117, R154.reuse ;  /* 0x0000009a75937220 */ /* 0x080fe20000410000 */
[----:B------:R4:W5:Y:S05]  /*2400*/  @P0 LDG.E R145, desc[UR12][R2.64+0x4] ;  /* 0x0000040c02910981 */ /* 0x00096a000c1e1900 */
[----:B------:R-:W0:Y:S01]  /*2410*/  MUFU.EX2 R143, R143 ;  /* 0x0000008f008f7308 */ /* 0x000e220000000800 */
[----:B-1----:R-:W-:Y:S01]  /*2420*/  FMUL.FTZ R142, R144, R137 ;  /* 0x00000089908e7220 */ /* 0x002fe20000410000 */
[----:B------:R-:W-:Y:S01]  /*2430*/  FMUL.FTZ R151, R118, R154 ;  /* 0x0000009a76977220 */ /* 0x000fe20000410000 */
[----:B----4-:R-:W-:-:S05]  /*2440*/  FFMA.FTZ R2, R137, R149, R148 ;  /* 0x0000009589027223 */ /* 0x010fca0000010094 */
[----:B------:R-:W1:Y:S01]  /*2450*/  MUFU.EX2 R146, R146 ;  /* 0x0000009200927308 */ /* 0x000e620000000800 */
[C---:B--2---:R-:W-:Y:S01]  /*2460*/  FMUL.FTZ R142, R139.reuse, R142 ;  /* 0x0000008e8b8e7220 */ /* 0x044fe20000410000 */
[----:B------:R-:W-:Y:S01]  /*2470*/  FFMA.FTZ R2, R139, R2, R150 ;  /* 0x000000028b027223 */ /* 0x000fe20000010096 */
[----:B------:R-:W-:-:S05]  /*2480*/  HADD2.F32 R140, -RZ, R101.H0_H0 ;  /* 0x20000065ff8c7230 */ /* 0x000fca0000004100 */
[----:B------:R-:W2:Y:S01]  /*2490*/  MUFU.EX2 R147, R147 ;  /* 0x0000009300937308 */ /* 0x000ea20000000800 */
[----:B------:R-:W-:Y:S01]  /*24a0*/  FMUL.FTZ R154, R113, R138 ;  /* 0x0000008a719a7220 */ /* 0x000fe20000410000 */
[C---:B0-----:R-:W-:Y:S01]  /*24b0*/  FMUL.FTZ R156, R141.reuse, R142 ;  /* 0x0000008e8d9c7220 */ /* 0x041fe20000410000 */
[----:B------:R-:W-:Y:S01]  /*24c0*/  FFMA.FTZ R2, R141, R2, R152 ;  /* 0x000000028d027223 */ /* 0x000fe20000010098 */
[----:B------:R-:W-:-:S04]  /*24d0*/  HADD2.F32 R142, -RZ, R102.H0_H0 ;  /* 0x20000066ff8e7230 */ /* 0x000fc80000004100 */
[----:B------:R-:W0:Y:S01]  /*24e0*/  MUFU.EX2 R151, R151 ;  /* 0x0000009700977308 */ /* 0x000e220000000800 */
[----:B------:R-:W-:Y:S01]  /*24f0*/  FMUL.FTZ R153, R115, R140 ;  /* 0x0000008c73997220 */ /* 0x000fe20000410000 */
[C---:B------:R-:W-:Y:S01]  /*2500*/  FMUL.FTZ R3, R143.reuse, R156 ;  /* 0x0000009c8f037220 */ /* 0x040fe20000410000 */
[----:B------:R-:W-:Y:S01]  /*2510*/  FFMA.FTZ R2, R143, R2, R154 ;  /* 0x000000028f027223 */ /* 0x000fe2000001009a */
[----:B------:R-:W-:Y:S02]  /*2520*/  HADD2.F32 R135, -RZ, R103.H0_H0 ;  /* 0x20000067ff877230 */ /* 0x000fe40000004100 */
[----:B------:R-:W-:Y:S01]  /*2530*/  FMUL.FTZ R158, R117, R142 ;  /* 0x0000008e759e7220 */ /* 0x000fe20000410000 */
[C---:B-1----:R-:W-:Y:S01]  /*2540*/  FMUL.FTZ R170, R146.reuse, R3 ;  /* 0x0000000392aa7220 */ /* 0x042fe20000410000 */
[----:B------:R-:W-:Y:S01]  /*2550*/  FFMA.FTZ R2, R146, R2, R153 ;  /* 0x0000000292027223 */ /* 0x000fe20000010099 */
[----:B------:R-:W-:Y:S02]  /*2560*/  FMUL.FTZ R156, R118, R135 ;  /* 0x00000087769c7220 */ /* 0x000fe40000410000 */
[C---:B--2---:R-:W-:Y:S01]  /*2570*/  FMUL.FTZ R170, R147.reuse, R170 ;  /* 0x000000aa93aa7220 */ /* 0x044fe20000410000 */
[----:B------:R-:W-:-:S03]  /*2580*/  FFMA.FTZ R2, R147, R2, R158 ;  /* 0x0000000293027223 */ /* 0x000fc6000001009e */
[C---:B0-----:R-:W-:Y:S01]  /*2590*/  FMUL.FTZ R190, R151.reuse, R170 ;  /* 0x000000aa97be7220 */ /* 0x041fe20000410000 */
[----:B------:R-:W-:Y:S01]  /*25a0*/  FFMA.FTZ R169, R151, R2, R156 ;  /* 0x0000000297a97223 */ /* 0x000fe2000001009c */
[----:B---3--:R-:W-:Y:S06]  /*25b0*/  @P2 BRA `(.L_x_8840) ;  /* 0x0000000000282947 */ /* 0x008fec0003800000 */
[----:B------:R-:W-:Y:S02]  /*25c0*/  ISETP.NE.AND P1, PT, R157, UR21, PT ;  /* 0x000000159d007c0c */ /* 0x000fe4000bf25270 */
[----:B------:R-:W-:-:S11]  /*25d0*/  MOV R162, 0x3f800000 ;  /* 0x3f80000000a27802 */ /* 0x000fd60000000f00 */
[----:B------:R-:W-:Y:S05]  /*25e0*/  @!P1 BRA `(.L_x_8840) ;  /* 0x00000000001c9947 */ /* 0x000fea0003800000 */
[----:B------:R-:W-:-:S04]  /*25f0*/  IADD3 R3, -R63, UR21, RZ ;  /* 0x000000153f037c10 */ /* 0x000fc8000fffe1ff */
[----:B------:R-:W-:-:S04]  /*2600*/  LEA.HI R2, R3, R3, RZ, 0x1 ;  /* 0x0000000303027211 */ /* 0x000fc800078f08ff */
[----:B------:R-:W-:-:S04]  /*2610*/  LOP3.LUT R2, R2, 0xfffffe, RZ, 0xc0, !PT ;  /* 0x00fffffe02027812 */ /* 0x000fc800078ec0ff */
[----:B------:R-:W-:-:S04]  /*2620*/  IADD3 R2, -R2, R3, RZ ;  /* 0x0000000302027210 */ /* 0x000fc80007ffe1ff */
[----:B------:R-:W-:-:S05]  /*2630*/  LEA R3, R2, R129, 0x8 ;  /* 0x0000008102037211 */ /* 0x000fca00078e40ff */
[----:B------:R-:W-:-:S05]  /*2640*/  IMAD R3, R3, 0x4, R70 ;  /* 0x0000000403037824 */ /* 0x000fca00078e0246 */
[----:B------:R0:W1:Y:S02]  /*2650*/  LDS R162, [R3+0x878] ;  /* 0x0008780003a27984 */ /* 0x0000640000000800 */
.L_x_8840:
[----:B------:R-:W-:Y:S05]  /*2660*/  BSYNC B0 ;  /* 0x0000000000007941 */ /* 0x000fea0003800000 */
.L_x_8839:
[----:B------:R-:W2:Y:S01]  /*2670*/  SHFL.UP PT, R2, R169, 0x1, RZ ;  /* 0x04200000a9027989 */ /* 0x000ea200000e00ff */
[----:B------:R-:W-:Y:S01]  /*2680*/  ISETP.GE.AND P1, PT, R64, 0x1, PT ;  /* 0x000000014000780c */ /* 0x000fe20003f26270 */
[----:B------:R-:W-:Y:S01]  /*2690*/  HADD2.F32 R172, -RZ, R172.H0_H0 ;  /* 0x200000acffac7230 */ /* 0x000fe20000004100 */
[----:B------:R-:W-:Y:S01]  /*26a0*/  ISETP.NE.AND P4, PT, R159, 0x1f, PT ;  /* 0x0000001f9f00780c */ /* 0x000fe20003f85270 */
[----:B0-----:R-:W0:Y:S01]  /*26b0*/  SHFL.UP PT, R3, R190, 0x1, RZ ;  /* 0x04200000be037989 */ /* 0x001e2200000e00ff */
[----:B------:R-:W-:Y:S01]  /*26c0*/  HADD2.F32 R168, -RZ, R168.H0_H0 ;  /* 0x200000a8ffa87230 */ /* 0x000fe20000004100 */
[----:B------:R-:W-:Y:S01]  /*26d0*/  BSSY B0, `(.L_x_8841) ;  /* 0x00000ae000007945 */ /* 0x000fe20003800000 */
[----:B------:R-:W-:Y:S02]  /*26e0*/  HADD2.F32 R180, -RZ, R155.H0_H0 ;  /* 0x2000009bffb47230 */ /* 0x000fe40000004100 */
[----:B-----5:R-:W-:Y:S01]  /*26f0*/  FMUL.FTZ R155, R39, R172 ;  /* 0x000000ac279b7220 */ /* 0x020fe20000410000 */
[----:B------:R-:W-:-:S02]  /*2700*/  HADD2.F32 R188, -RZ, R165.H0_H0 ;  /* 0x200000a5ffbc7230 */ /* 0x000fc40000004100 */
[----:B------:R-:W-:Y:S02]  /*2710*/  HADD2.F32 R184, -RZ, R163.H0_H0 ;  /* 0x200000a3ffb87230 */ /* 0x000fe40000004100 */
[----:B------:R-:W-:Y:S01]  /*2720*/  FMUL.FTZ R163, R39, R168 ;  /* 0x000000a827a37220 */ /* 0x000fe20000410000 */
[----:B------:R-:W-:Y:S02]  /*2730*/  HADD2.F32 R186, -RZ, R166.H0_H0 ;  /* 0x200000a6ffba7230 */ /* 0x000fe40000004100 */
[----:B------:R-:W-:Y:S01]  /*2740*/  FMUL.FTZ R176, R106, R155 ;  /* 0x0000009b6ab07220 */ /* 0x000fe20000410000 */
[----:B------:R-:W-:Y:S02]  /*2750*/  HADD2.F32 R178, -RZ, R160.H0_H0 ;  /* 0x200000a0ffb27230 */ /* 0x000fe40000004100 */
[----:B------:R-:W-:Y:S01]  /*2760*/  FMUL.FTZ R194, R104, R163 ;  /* 0x000000a368c27220 */ /* 0x000fe20000410000 */
[----:B-1----:R-:W-:Y:S01]  /*2770*/  FMUL.FTZ R160, R151, R162 ;  /* 0x000000a297a07220 */ /* 0x002fe20000410000 */
[----:B------:R-:W-:Y:S01]  /*2780*/  FMUL.FTZ R155, R39, R186 ;  /* 0x000000ba279b7220 */ /* 0x000fe20000410000 */
[----:B------:R-:W-:-:S02]  /*2790*/  HADD2.F32 R182, -RZ, R164.H0_H0 ;  /* 0x200000a4ffb67230 */ /* 0x000fc40000004100 */
[----:B------:R-:W-:Y:S01]  /*27a0*/  FMUL.FTZ R163, R39, R184 ;  /* 0x000000b827a37220 */ /* 0x000fe20000410000 */
[----:B------:R-:W-:Y:S01]  /*27b0*/  FMUL.FTZ R165, R147, R160 ;  /* 0x000000a093a57220 */ /* 0x000fe20000410000 */
[----:B------:R-:W-:Y:S01]  /*27c0*/  FMUL.FTZ R155, R110, R155 ;  /* 0x0000009b6e9b7220 */ /* 0x000fe20000410000 */
[----:B--2---:R-:W-:Y:S01]  /*27d0*/  @P1 FFMA.FTZ R169, R190, R2, R169 ;  /* 0x00000002bea91223 */ /* 0x004fe200000100a9 */
[----:B------:R-:W-:Y:S01]  /*27e0*/  FFMA.FTZ R2, R151, R194, R176 ;  /* 0x000000c297027223 */ /* 0x000fe200000100b0 */
[----:B------:R-:W-:Y:S01]  /*27f0*/  FMUL.FTZ R166, R112, R163 ;  /* 0x000000a370a67220 */ /* 0x000fe20000410000 */
[C---:B------:R-:W-:Y:S01]  /*2800*/  FMUL.FTZ R163, R39.reuse, R180 ;  /* 0x000000b427a37220 */ /* 0x040fe20000410000 */
[----:B0-----:R-:W-:Y:S01]  /*2810*/  @P1 FMUL.FTZ R190, R190, R3 ;  /* 0x00000003bebe1220 */ /* 0x001fe20000410000 */
[----:B------:R-:W-:Y:S01]  /*2820*/  FMUL.FTZ R3, R39, R188 ;  /* 0x000000bc27037220 */ /* 0x000fe20000410000 */
[----:B------:R-:W-:-:S03]  /*2830*/  ISETP.GE.AND P1, PT, R64, 0x2, PT ;  /* 0x000000024000780c */ /* 0x000fc60003f26270 */
[----:B------:R-:W-:Y:S01]  /*2840*/  FMUL.FTZ R174, R108, R3 ;  /* 0x000000036cae7220 */ /* 0x000fe20000410000 */
[----:B------:R-:W-:-:S03]  /*2850*/  FMUL.FTZ R3, R39, R182 ;  /* 0x000000b627037220 */ /* 0x000fc60000410000 */
[----:B------:R-:W-:Y:S01]  /*2860*/  FFMA.FTZ R2, R147, R2, R174 ;  /* 0x0000000293027223 */ /* 0x000fe200000100ae */
[----:B------:R-:W-:Y:S01]  /*2870*/  FMUL.FTZ R170, R114, R3 ;  /* 0x0000000372aa7220 */ /* 0x000fe20000410000 */
[----:B------:R-:W-:Y:S02]  /*2880*/  FMUL.FTZ R3, R39, R178 ;  /* 0x000000b227037220 */ /* 0x000fe40000410000 */
[C---:B------:R-:W-:Y:S01]  /*2890*/  FFMA.FTZ R160, R146.reuse, R2, R155 ;  /* 0x0000000292a07223 */ /* 0x040fe2000001009b */
[----:B------:R-:W-:-:S03]  /*28a0*/  FMUL.FTZ R2, R146, R165 ;  /* 0x000000a592027220 */ /* 0x000fc60000410000 */
[C---:B------:R-:W-:Y:S01]  /*28b0*/  FFMA.FTZ R165, R143.reuse, R160, R166 ;  /* 0x000000a08fa57223 */ /* 0x040fe200000100a6 */
        /* <DEDUP_REMOVED lines=8> */
[----:B------:R-:W-:-:S03]  /*2940*/  FMUL.FTZ R192, R139, R192 ;  /* 0x000000c08bc07220 */ /* 0x000fc60000410000 */
[C---:B------:R-:W-:Y:S01]  /*2950*/  FFMA.FTZ R173, R137.reuse, R165, R164 ;  /* 0x000000a589ad7223 */ /* 0x040fe200000100a4 */
[----:B------:R-:W-:-:S04]  /*2960*/  FMUL.FTZ R192, R137, R192 ;  /* 0x000000c089c07220 */ /* 0x000fc80000410000 */
        /* <DEDUP_REMOVED lines=8> */
[----:B---3--:R-:W-:Y:S01]  /*29f0*/  @P4 FMUL.FTZ R192, R192, R165 ;  /* 0x000000a5c0c04220 */ /* 0x008fe20000410000 */
[----:B------:R-:W-:-:S03]  /*2a00*/  ISETP.GE.U32.AND P4, PT, R159, 0x1e, PT ;  /* 0x0000001e9f00780c */ /* 0x000fc60003f86070 */
[----:B------:R-:W2:Y:S04]  /*2a10*/  SHFL.DOWN PT, R165, R173, 0x2, 0x1f ;  /* 0x08401f00ada57f89 */ /* 0x000ea800000e0000 */
        /* <DEDUP_REMOVED lines=12> */
[----:B------:R-:W-:Y:S01]  /*2ae0*/  MOV R2, 0x3f800000 ;  /* 0x3f80000000027802 */ /* 0x000fe20000000f00 */
[----:B-1----:R-:W-:-:S03]  /*2af0*/  @P1 FMUL.FTZ R190, R190, R3 ;  /* 0x00000003bebe1220 */ /* 0x002fc60000410000 */
[----:B------:R-:W0:Y:S01]  /*2b00*/  SHFL.UP PT, R165, R169, 0x10, RZ ;  /* 0x06000000a9a57989 */ /* 0x000e2200000e00ff */
[----:B------:R-:W-:Y:S01]  /*2b10*/  ISETP.GE.AND P1, PT, R157, UR21, PT ;  /* 0x000000159d007c0c */ /* 0x000fe2000bf26270 */
[----:B------:R-:W-:Y:S02]  /*2b20*/  HFMA2.MMA R3, -RZ, RZ, 0, 0 ;  /* 0x00000000ff037435 */ /* 0x000fe400000001ff */
[----:B------:R-:W1:Y:S01]  /*2b30*/  SHFL.UP PT, R163, R190, 0x10, RZ ;  /* 0x06000000bea37989 */ /* 0x000e6200000e00ff */
[----:B------:R-:W-:Y:S01]  /*2b40*/  ISETP.NE.OR P1, PT, R159, RZ, P1 ;  /* 0x000000ff9f00720c */ /* 0x000fe20000f25670 */
[C---:B--2---:R-:W-:Y:S01]  /*2b50*/  @!P4 FFMA.FTZ R173, R192.reuse, R175, R173 ;  /* 0x000000afc0adc223 */ /* 0x044fe200000100ad */
[----:B---3--:R-:W-:Y:S01]  /*2b60*/  @!P4 FMUL.FTZ R192, R192, R171 ;  /* 0x000000abc0c0c220 */ /* 0x008fe20000410000 */
[----:B------:R-:W-:-:S03]  /*2b70*/  ISETP.GE.AND P4, PT, R64, 0x10, PT ;  /* 0x000000104000780c */ /* 0x000fc60003f86270 */
[----:B------:R-:W2:Y:S07]  /*2b80*/  SHFL.DOWN PT, R177, R173, 0x8, 0x1f ;  /* 0x09001f00adb17f89 */ /* 0x000eae00000e0000 */
[----:B------:R-:W-:Y:S01]  /*2b90*/  @!P1 LEA R171, R129, R70, 0x3 ;  /* 0x0000004681ab9211 */ /* 0x000fe200078e18ff */
[----:B------:R-:W3:Y:S04]  /*2ba0*/  SHFL.DOWN PT, R175, R192, 0x8, 0x1f ;  /* 0x09001f00c0af7f89 */ /* 0x000ee800000e0000 */
[----:B------:R-:W-:Y:S01]  /*2bb0*/  @!P1 LDS.64 R2, [R171+0x10f8] ;  /* 0x0010f800ab029984 */ /* 0x000fe20000000a00 */
[C---:B------:R-:W-:Y:S01]  /*2bc0*/  ISETP.GE.U32.AND P1, PT, R159.reuse, 0x10, PT ;  /* 0x000000109f00780c */ /* 0x040fe20003f26070 */
[C---:B0-----:R-:W-:Y:S01]  /*2bd0*/  @P4 FFMA.FTZ R169, R190.reuse, R165, R169 ;  /* 0x000000a5bea94223 */ /* 0x041fe200000100a9 */
[----:B-1----:R-:W-:Y:S01]  /*2be0*/  @P4 FMUL.FTZ R190, R190, R163 ;  /* 0x000000a3bebe4220 */ /* 0x002fe20000410000 */
[----:B------:R-:W-:Y:S01]  /*2bf0*/  ISETP.GE.U32.AND P4, PT, R159, 0x18, PT ;  /* 0x000000189f00780c */ /* 0x000fe20003f86070 */
[----:B------:R-:W-:Y:S04]  /*2c00*/  SHFL.IDX PT, R163, R145, RZ, 0x1f ;  /* 0x00001fff91a37589 */ /* 0x000fe800000e0000 */
[----:B------:R-:W-:Y:S04]  /*2c10*/  SHFL.UP PT, R169, R169, 0x1, RZ ;  /* 0x04200000a9a97989 */ /* 0x000fe800000e00ff */
[----:B------:R-:W0:Y:S04]  /*2c20*/  SHFL.UP PT, R190, R190, 0x1, RZ ;  /* 0x04200000bebe7989 */ /* 0x000e2800000e00ff */
[C---:B--2---:R-:W-:Y:S01]  /*2c30*/  @!P4 FFMA.FTZ R173, R192.reuse, R177, R173 ;  /* 0x000000b1c0adc223 */ /* 0x044fe200000100ad */
[----:B---3--:R-:W-:-:S04]  /*2c40*/  @!P4 FMUL.FTZ R192, R192, R175 ;  /* 0x000000afc0c0c220 */ /* 0x008fc80000410000 */
[----:B------:R-:W1:Y:S04]  /*2c50*/  SHFL.DOWN PT, R175, R173, 0x10, 0x1f ;  /* 0x0a001f00adaf7f89 */ /* 0x000e6800000e0000 */
[----:B------:R-:W2:Y:S01]  /*2c60*/  SHFL.DOWN PT, R165, R192, 0x10, 0x1f ;  /* 0x0a001f00c0a57f89 */ /* 0x000ea200000e0000 */
[----:B0-----:R-:W-:-:S04]  /*2c70*/  @P3 FFMA.FTZ R163, R190, R163, R169 ;  /* 0x000000a3bea33223 */ /* 0x001fc800000100a9 */
[----:B------:R-:W-:-:S04]  /*2c80*/  FFMA.FTZ R196, R144, R163, R149 ;  /* 0x000000a390c47223 */ /* 0x000fc80000010095 */
[-C--:B------:R-:W-:Y:S01]  /*2c90*/  FMUL.FTZ R149, R178, R196.reuse ;  /* 0x000000c4b2957220 */ /* 0x080fe20000410000 */
[----:B------:R-:W-:Y:S01]  /*2ca0*/  FFMA.FTZ R178, R137, R196, R148 ;  /* 0x000000c489b27223 */ /* 0x000fe20000010094 */
[----:B-1----:R-:W-:Y:S02]  /*2cb0*/  @!P1 FFMA.FTZ R173, R192, R175, R173 ;  /* 0x000000afc0ad9223 */ /* 0x002fe400000100ad */
[----:B------:R-:W-:Y:S01]  /*2cc0*/  FFMA.FTZ R145, R0, R149, RZ ;  /* 0x0000009500917223 */ /* 0x000fe200000100ff */
[----:B--2---:R-:W-:Y:S01]  /*2cd0*/  @!P1 FMUL.FTZ R192, R192, R165 ;  /* 0x000000a5c0c09220 */ /* 0x004fe20000410000 */
[-C--:B------:R-:W-:Y:S01]  /*2ce0*/  FMUL.FTZ R180, R180, R178.reuse ;  /* 0x000000b2b4b47220 */ /* 0x080fe20000410000 */
[----:B------:R-:W-:Y:S01]  /*2cf0*/  SHFL.IDX PT, R149, R3, RZ, 0x1f ;  /* 0x00001fff03957589 */ /* 0x000fe200000e0000 */
[----:B------:R-:W-:Y:S01]  /*2d00*/  FFMA.FTZ R150, R139, R178, R150 ;  /* 0x000000b28b967223 */ /* 0x000fe20000010096 */
[----:B------:R-:W-:Y:S01]  /*2d10*/  ISETP.NE.AND P1, PT, R72, RZ, PT ;  /* 0x000000ff4800720c */ /* 0x000fe20003f25270 */
[----:B------:R-:W-:Y:S01]  /*2d20*/  FFMA.FTZ R163, R116, R180, R145 ;  /* 0x000000b474a37223 */ /* 0x000fe20000010091 */
[----:B------:R-:W-:Y:S01]  /*2d30*/  SHFL.DOWN PT, R165, R173, 0x1, 0x1f ;  /* 0x08201f00ada57f89 */ /* 0x000fe200000e0000 */
[-C--:B------:R-:W-:Y:S01]  /*2d40*/  FFMA.FTZ R152, R141, R150.reuse, R152 ;  /* 0x000000968d987223 */ /* 0x080fe20000010098 */
[----:B------:R-:W-:-:S02]  /*2d50*/  FMUL.FTZ R182, R182, R150 ;  /* 0x00000096b6b67220 */ /* 0x000fc40000410000 */
[----:B------:R-:W0:Y:S01]  /*2d60*/  SHFL.DOWN PT, R148, R192, 0x1, 0x1f ;  /* 0x08201f00c0947f89 */ /* 0x000e2200000e0000 */
[----:B------:R-:W-:Y:S01]  /*2d70*/  FFMA.FTZ R154, R143, R152, R154 ;  /* 0x000000988f9a7223 */ /* 0x000fe2000001009a */
[----:B------:R-:W-:Y:S01]  /*2d80*/  FFMA.FTZ R163, R114, R182, R163 ;  /* 0x000000b672a37223 */ /* 0x000fe200000100a3 */
[----:B------:R-:W-:Y:S01]  /*2d90*/  FMUL.FTZ R184, R184, R152 ;  /* 0x00000098b8b87220 */ /* 0x000fe20000410000 */
[----:B------:R-:W-:Y:S01]  /*2da0*/  SHFL.IDX PT, R145, R173, RZ, 0x1f ;  /* 0x00001fffad917589 */ /* 0x000fe200000e0000 */
[-C--:B------:R-:W-:Y:S01]  /*2db0*/  FFMA.FTZ R180, R146, R154.reuse, R153 ;  /* 0x0000009a92b47223 */ /* 0x080fe20000010099 */
[----:B------:R-:W-:Y:S01]  /*2dc0*/  FMUL.FTZ R186, R186, R154 ;  /* 0x0000009ababa7220 */ /* 0x000fe20000410000 */
[----:B------:R-:W-:Y:S01]  /*2dd0*/  FFMA.FTZ R163, R112, R184, R163 ;  /* 0x000000b870a37223 */ /* 0x000fe200000100a3 */
[----:B------:R-:W1:Y:S01]  /*2de0*/  SHFL.IDX PT, R144, R192, RZ, 0x1f ;  /* 0x00001fffc0907589 */ /* 0x000e6200000e0000 */
[-C--:B------:R-:W-:Y:S01]  /*2df0*/  FFMA.FTZ R158, R147, R180.reuse, R158 ;  /* 0x000000b4939e7223 */ /* 0x080fe2000001009e */
[----:B------:R-:W-:Y:S01]  /*2e00*/  FMUL.FTZ R188, R188, R180 ;  /* 0x000000b4bcbc7220 */ /* 0x000fe20000410000 */
[----:B------:R-:W-:Y:S01]  /*2e10*/  FFMA.FTZ R163, R110, R186, R163 ;  /* 0x000000ba6ea37223 */ /* 0x000fe200000100a3 */
[----:B------:R-:W-:Y:S01]  /*2e20*/  FMUL.FTZ R153, R39, R178 ;  /* 0x000000b227997220 */ /* 0x000fe20000410000 */
[-C--:B------:R-:W-:Y:S01]  /*2e30*/  FFMA.FTZ R169, R151, R158.reuse, R156 ;  /* 0x0000009e97a97223 */ /* 0x080fe2000001009c */
[----:B------:R-:W-:Y:S01]  /*2e40*/  FMUL.FTZ R172, R172, R158 ;  /* 0x0000009eacac7220 */ /* 0x000fe20000410000 */
[----:B------:R-:W-:Y:S01]  /*2e50*/  FFMA.FTZ R163, R108, R188, R163 ;  /* 0x000000bc6ca37223 */ /* 0x000fe200000100a3 */
[----:B------:R-:W-:-:S03]  /*2e60*/  FMUL.FTZ R153, R116, R153 ;  /* 0x0000009974997220 */ /* 0x000fc60000410000 */
[----:B------:R-:W-:Y:S01]  /*2e70*/  FFMA.FTZ R163, R106, R172, R163 ;  /* 0x000000ac6aa37223 */ /* 0x000fe200000100a3 */
[----:B0-----:R-:W-:Y:S01]  /*2e80*/  @P2 FFMA.FTZ R149, R148, R149, R165 ;  /* 0x0000009594952223 */ /* 0x001fe200000100a5 */
[----:B------:R-:W-:Y:S01]  /*2e90*/  @!P1 LEA R148, R129, R70, 0x3 ;  /* 0x0000004681949211 */ /* 0x000fe200078e18ff */
[----:B------:R-:W-:-:S04]  /*2ea0*/  FMUL.FTZ R165, R39, R152 ;  /* 0x0000009827a57220 */ /* 0x000fc80000410000 */
[----:B------:R-:W-:Y:S01]  /*2eb0*/  FMUL.FTZ R165, R112, R165 ;  /* 0x000000a570a57220 */ /* 0x000fe20000410000 */
[C---:B-1----:R-:W-:Y:S01]  /*2ec0*/  FFMA.FTZ R3, R144.reuse, R3, R145 ;  /* 0x0000000390037223 */ /* 0x042fe20000010091 */
[----:B------:R-:W-:Y:S01]  /*2ed0*/  FMUL.FTZ R2, R144, R2 ;  /* 0x0000000290027220 */ /* 0x000fe20000410000 */
[----:B------:R-:W-:Y:S01]  /*2ee0*/  FFMA.FTZ R144, R149, R162, R194 ;  /* 0x000000a295907223 */ /* 0x000fe200000100c2 */
[----:B------:R-:W-:Y:S01]  /*2ef0*/  FMUL.FTZ R149, R39, R196 ;  /* 0x000000c427957220 */ /* 0x000fe20000410000 */
[----:B------:R-:W-:Y:S02]  /*2f00*/  FMUL.FTZ R145, R168, R169 ;  /* 0x000000a9a8917220 */ /* 0x000fe40000410000 */
[----:B------:R-:W-:Y:S01]  /*2f10*/  FFMA.FTZ R151, R151, R144, R176 ;  /* 0x0000009097977223 */ /* 0x000fe200000100b0 */
[----:B------:R-:W-:Y:S01]  /*2f20*/  FMUL.FTZ R149, R0, R149 ;  /* 0x0000009500957220 */ /* 0x000fe20000410000 */
[----:B------:R0:W-:Y:S01]  /*2f30*/  @!P1 STS.64 [R148+0x10f8], R2 ;  /* 0x0010f80294009388 */ /* 0x0001e20000000a00 */
[----:B------:R-:W-:Y:S01]  /*2f40*/  FFMA.FTZ R145, R104, R145, R163 ;  /* 0x0000009168917223 */ /* 0x000fe200000100a3 */
[----:B------:R-:W-:Y:S01]  /*2f50*/  FFMA.FTZ R147, R147, R151, R174 ;  /* 0x0000009793937223 */ /* 0x000fe200000100ae */
[C---:B------:R-:W-:Y:S01]  /*2f60*/  FMUL.FTZ R163, R39.reuse, R150 ;  /* 0x0000009627a37220 */ /* 0x040fe20000410000 */
[----:B------:R1:W-:Y:S02]  /*2f70*/  STS [R68], R149 ;  /* 0x0000009544007388 */ /* 0x0003e40000000800 */
[----:B------:R-:W-:Y:S01]  /*2f80*/  FFMA.FTZ R146, R146, R147, R155 ;  /* 0x0000009392927223 */ /* 0x000fe2000001009b */
[----:B------:R-:W-:Y:S01]  /*2f90*/  FMUL.FTZ R155, R39, R180 ;  /* 0x000000b4279b7220 */ /* 0x000fe20000410000 */
[----:B------:R-:W-:Y:S01]  /*2fa0*/  FMUL.FTZ R163, R114, R163 ;  /* 0x000000a372a37220 */ /* 0x000fe20000410000 */
[----:B------:R2:W-:Y:S01]  /*2fb0*/  STS [R68+0x4], R153 ;  /* 0x0000049944007388 */ /* 0x0005e20000000800 */
[----:B------:R-:W-:Y:S01]  /*2fc0*/  FFMA.FTZ R143, R143, R146, R166 ;  /* 0x000000928f8f7223 */ /* 0x000fe200000100a6 */
[----:B------:R-:W-:Y:S01]  /*2fd0*/  IADD3 R166, -R95, UR6, -R72 ;  /* 0x000000065fa67c10 */ /* 0x000fe2000fffe948 */
[C---:B0-----:R-:W-:Y:S01]  /*2fe0*/  FMUL.FTZ R3, R39.reuse, R154 ;  /* 0x0000009a27037220 */ /* 0x041fe20000410000 */
[----:B------:R-:W-:Y:S01]  /*2ff0*/  FMUL.FTZ R155, R108, R155 ;  /* 0x0000009b6c9b7220 */ /* 0x000fe20000410000 */
[C---:B-1----:R-:W-:Y:S01]  /*3000*/  FMUL.FTZ R149, R39.reuse, R158 ;  /* 0x0000009e27957220 */ /* 0x042fe20000410000 */
[----:B------:R-:W-:Y:S01]  /*3010*/  ISETP.GE.AND P2, PT, R166, 0x1, PT ;  /* 0x00000001a600780c */ /* 0x000fe20003f46270 */
[----:B------:R-:W-:Y:S01]  /*3020*/  FMUL.FTZ R39, R39, R169 ;  /* 0x000000a927277220 */ /* 0x000fe20000410000 */
[----:B------:R-:W-:Y:S01]  /*3030*/  FMUL.FTZ R3, R110, R3 ;  /* 0x000000036e037220 */ /* 0x000fe20000410000 */
[----:B------:R-:W-:Y:S01]  /*3040*/  FMUL.FTZ R149, R106, R149 ;  /* 0x000000956a957220 */ /* 0x000fe20000410000 */
[----:B------:R-:W-:Y:S01]  /*3050*/  FFMA.FTZ R141, R141, R143, R170 ;  /* 0x0000008f8d8d7223 */ /* 0x000fe200000100aa */
[----:B------:R-:W-:Y:S01]  /*3060*/  FMUL.FTZ R39, R104, R39 ;  /* 0x0000002768277220 */ /* 0x000fe20000410000 */
[----:B------:R2:W-:Y:S02]  /*3070*/  STS [R68+0x8], R163 ;  /* 0x000008a344007388 */ /* 0x0005e40000000800 */
[----:B------:R-:W-:-:S02]  /*3080*/  FFMA.FTZ R139, R139, R141, R160 ;  /* 0x0000008d8b8b7223 */ /* 0x000fc400000100a0 */
[----:B------:R2:W-:Y:S02]  /*3090*/  STS [R68+0xc], R165 ;  /* 0x00000ca544007388 */ /* 0x0005e40000000800 */
[----:B------:R-:W-:Y:S02]  /*30a0*/  FFMA.FTZ R137, R137, R139, R164 ;  /* 0x0000008b89897223 */ /* 0x000fe400000100a4 */
[----:B------:R2:W-:Y:S04]  /*30b0*/  STS [R68+0x10], R3 ;  /* 0x0000100344007388 */ /* 0x0005e80000000800 */
[----:B------:R2:W-:Y:S04]  /*30c0*/  STS [R68+0x14], R155 ;  /* 0x0000149b44007388 */ /* 0x0005e80000000800 */
[----:B------:R2:W-:Y:S04]  /*30d0*/  STS [R68+0x18], R149 ;  /* 0x0000189544007388 */ /* 0x0005e80000000800 */
[----:B------:R2:W-:Y:S01]  /*30e0*/  STS [R68+0x1c], R39 ;  /* 0x00001c2744007388 */ /* 0x0005e20000000800 */
[----:B------:R-:W-:Y:S06]  /*30f0*/  BAR.SYNC.DEFER_BLOCKING 0x0 ;  /* 0x0000000000007b1d */ /* 0x000fec0000010000 */
[----:B------:R-:W-:Y:S05]  /*3100*/  @!P2 BRA `(.L_x_8842) ;  /* 0x000000000028a947 */ /* 0x000fea0003800000 */
[----:B--2---:R-:W-:Y:S01]  /*3110*/  LEA.HI.SX32 R3, R72, R72, 0x1b ;  /* 0x0000004848037211 */ /* 0x004fe200078fdaff */
[----:B------:R-:W-:-:S04]  /*3120*/  IMAD R38, R38, UR18, RZ ;  /* 0x0000001226267c24 */ /* 0x000fc8000f8e02ff */
[----:B------:R-:W-:Y:S02]  /*3130*/  IMAD R148, R3, 0x4, R70 ;  /* 0x0000000403947824 */ /* 0x000fe400078e0246 */
[C---:B------:R-:W-:Y:S02]  /*3140*/  IMAD R39, R129.reuse, UR19, R38 ;  /* 0x0000001381277c24 */ /* 0x040fe4000f8e0226 */
[----:B------:R-:W-:Y:S01]  /*3150*/  IMAD.WIDE.U32 R2, R129, UR18, R12 ;  /* 0x0000001281027c25 */ /* 0x000fe2000f8e000c */
[----:B------:R-:W0:Y:S04]  /*3160*/  LDS R149, [R148+0x220] ;  /* 0x0002200094957984 */ /* 0x000e280000000800 */
[----:B------:R-:W-:Y:S02]  /*3170*/  IADD3 R3, R3, R39, RZ ;  /* 0x0000002703037210 */ /* 0x000fe40007ffe0ff */
[----:B------:R-:W-:-:S04]  /*3180*/  LEA R38, P2, R2, UR22, 0x2 ;  /* 0x0000001602267c11 */ /* 0x000fc8000f8410ff */
[----:B------:R-:W-:-:S05]  /*3190*/  LEA.HI.X R39, R2, UR23, R3, 0x2, P2 ;  /* 0x0000001702277c11 */ /* 0x000fca00090f1403 */
[----:B0-----:R0:W-:Y:S04]  /*31a0*/  REDG.E.ADD.F32.FTZ.RN.STRONG.GPU desc[UR12][R38.64], R149 ;  /* 0x00000095260079a6 */ /* 0x0011e8000c10f38c */
.L_x_8842:
[----:B------:R-:W-:Y:S05]  /*31b0*/  BSYNC B0 ;  /* 0x0000000000007941 */ /* 0x000fea0003800000 */
.L_x_8841:
[----:B------:R1:W3:Y:S01]  /*31c0*/  LDS R173, [R62+0x2a0] ;  /* 0x0002a0003ead7984 */ /* 0x0002e20000000800 */
[C---:B0-2---:R-:W-:Y:S01]  /*31d0*/  FFMA.FTZ R149, -R105.reuse, R130, R196 ;  /* 0x0000008269957223 */ /* 0x045fe200000101c4 */
[----:B------:R-:W-:Y:S01]  /*31e0*/  FMUL.FTZ R2, R105, R137 ;  /* 0x0000008969027220 */ /* 0x000fe20000410000 */
[C---:B------:R-:W-:Y:S01]  /*31f0*/  FFMA.FTZ R148, -R107.reuse, R132, R178 ;  /* 0x000000846b947223 */ /* 0x040fe200000101b2 */
[----:B------:R-:W-:Y:S01]  /*3200*/  FMUL.FTZ R3, R107, R139 ;  /* 0x0000008b6b037220 */ /* 0x000fe20000410000 */
[C---:B------:R-:W-:Y:S01]  /*3210*/  FFMA.FTZ R150, -R109.reuse, R134, R150 ;  /* 0x000000866d967223 */ /* 0x040fe20000010196 */
[----:B------:R-:W-:Y:S01]  /*3220*/  FFMA.FTZ R38, R2, R149, RZ ;  /* 0x0000009502267223 */ /* 0x000fe200000100ff */
[----:B------:R-:W-:Y:S01]  /*3230*/  FMUL.FTZ R153, R109, R141 ;  /* 0x0000008d6d997220 */ /* 0x000fe20000410000 */
[----:B------:R-:W-:Y:S01]  /*3240*/  ISETP.GE.AND P2, PT, R166, 0x21, PT ;  /* 0x00000021a600780c */ /* 0x000fe20003f46270 */
[----:B------:R-:W-:Y:S01]  /*3250*/  FFMA.FTZ R152, -R111, R136, R152 ;  /* 0x000000886f987223 */ /* 0x000fe20000010198 */
[----:B------:R-:W-:Y:S01]  /*3260*/  FFMA.FTZ R38, R3, R148, R38 ;  /* 0x0000009403267223 */ /* 0x000fe20000010026 */
[----:B------:R-:W-:Y:S01]  /*3270*/  FMUL.FTZ R155, R111, R143 ;  /* 0x0000008f6f9b7220 */ /* 0x000fe20000410000 */
[----:B------:R-:W-:Y:S01]  /*3280*/  USHF.L.U64.HI UR7, UR4, 0x2, UR5 ;  /* 0x0000000204077899 */ /* 0x000fe20008010205 */
[----:B------:R-:W-:Y:S01]  /*3290*/  FFMA.FTZ R154, -R113, R138, R154 ;  /* 0x0000008a719a7223 */ /* 0x000fe2000001019a */
[----:B------:R-:W-:Y:S01]  /*32a0*/  FFMA.FTZ R38, R153, R150, R38 ;  /* 0x0000009699267223 */ /* 0x000fe20000010026 */
[----:B------:R-:W-:Y:S01]  /*32b0*/  FMUL.FTZ R163, R113, R146 ;  /* 0x0000009271a37220 */ /* 0x000fe20000410000 */
[----:B------:R-:W-:Y:S01]  /*32c0*/  USHF.L.U32 UR20, UR4, 0x2, URZ ;  /* 0x0000000204147899 */ /* 0x000fe2000800063f */
[----:B------:R-:W-:Y:S01]  /*32d0*/  FFMA.FTZ R156, -R115, R140, R180 ;  /* 0x0000008c739c7223 */ /* 0x000fe200000101b4 */
[----:B------:R-:W-:Y:S01]  /*32e0*/  FFMA.FTZ R38, R155, R152, R38 ;  /* 0x000000989b267223 */ /* 0x000fe20000010026 */
[----:B------:R-:W-:Y:S01]  /*32f0*/  FMUL.FTZ R165, R115, R147 ;  /* 0x0000009373a57220 */ /* 0x000fe20000410000 */
[----:B------:R-:W-:Y:S01]  /*3300*/  IMAD R164, R32, UR7, RZ ;  /* 0x0000000720a47c24 */ /* 0x000fe2000f8e02ff */
[----:B------:R-:W-:Y:S01]  /*3310*/  BSSY B0, `(.L_x_8843) ;  /* 0x000000d000007945 */ /* 0x000fe20003800000 */
[----:B------:R-:W-:Y:S01]  /*3320*/  FFMA.FTZ R38, R163, R154, R38 ;  /* 0x0000009aa3267223 */ /* 0x000fe20000010026 */
[C---:B------:R-:W-:Y:S01]  /*3330*/  FFMA.FTZ R160, -R117.reuse, R142, R158 ;  /* 0x0000008e75a07223 */ /* 0x040fe2000001019e */
[----:B------:R-:W-:Y:S01]  /*3340*/  FFMA.FTZ R162, -R118, R135, R169 ;  /* 0x0000008776a27223 */ /* 0x000fe200000101a9 */
[----:B------:R-:W-:Y:S01]  /*3350*/  ISETP.GE.AND P3, PT, R166, 0x41, PT ;  /* 0x00000041a600780c */ /* 0x000fe20003f66270 */
[----:B------:R-:W-:Y:S01]  /*3360*/  FMUL.FTZ R171, R118, R144 ;  /* 0x0000009076ab7220 */ /* 0x000fe20000410000 */
[----:B------:R-:W-:Y:S01]  /*3370*/  FMUL.FTZ R169, R117, R151 ;  /* 0x0000009775a97220 */ /* 0x000fe20000410000 */
[----:B------:R-:W-:Y:S01]  /*3380*/  FFMA.FTZ R158, R165, R156, R38 ;  /* 0x0000009ca59e7223 */ /* 0x000fe20000010026 */
[----:B------:R-:W-:Y:S01]  /*3390*/  IMAD R175, R33, UR20, R164 ;  /* 0x0000001421af7c24 */ /* 0x000fe2000f8e02a4 */
[----:B-1----:R-:W-:Y:S08]  /*33a0*/  @!P2 BRA `(.L_x_8844) ;  /* 0x00000000000ca947 */ /* 0x002ff00003800000 */
[----:B------:R-:W-:-:S05]  /*33b0*/  IMAD.WIDE.U32 R38, R32, UR20, R14 ;  /* 0x0000001420267c25 */ /* 0x000fca000f8e000e */
[----:B------:R-:W-:-:S05]  /*33c0*/  IADD3 R39, R39, R175, RZ ;  /* 0x000000af27277210 */ /* 0x000fca0007ffe0ff */
[----:B---3--:R0:W-:Y:S02]  /*33d0*/  REDG.E.ADD.F32.FTZ.RN.STRONG.GPU desc[UR12][R38.64], R173 ;  /* 0x000000ad260079a6 */ /* 0x0081e4000c10f38c */
.L_x_8844:
[----:B------:R-:W-:Y:S05]  /*33e0*/  BSYNC B0 ;  /* 0x0000000000007941 */ /* 0x000fea0003800000 */
.L_x_8843:
[----:B0--3--:R0:W1:Y:S01]  /*33f0*/  LDS R173, [R61+0x320] ;  /* 0x000320003dad7984 */ /* 0x0090620000000800 */
[----:B------:R-:W-:Y:S01]  /*3400*/  BSSY B0, `(.L_x_8845) ;  /* 0x0000007000007945 */ /* 0x000fe20003800000 */
[----:B------:R-:W-:Y:S01]  /*3410*/  FMUL.FTZ R177, R171, R162 ;  /* 0x000000a2abb17220 */ /* 0x000fe20000410000 */
[----:B------:R-:W-:Y:S02]  /*3420*/  FFMA.FTZ R158, R169, R160, R158 ;  /* 0x000000a0a99e7223 */ /* 0x000fe4000001009e */
[----:B------:R-:W-:Y:S05]  /*3430*/  @!P3 BRA `(.L_x_8846) ;  /* 0x00000000000cb947 */ /* 0x000fea0003800000 */
[----:B------:R-:W-:-:S05]  /*3440*/  IMAD.WIDE.U32 R38, R32, UR20, R16 ;  /* 0x0000001420267c25 */ /* 0x000fca000f8e0010 */
[----:B------:R-:W-:-:S05]  /*3450*/  IADD3 R39, R175, R39, RZ ;  /* 0x00000027af277210 */ /* 0x000fca0007ffe0ff */
[----:B-1----:R2:W-:Y:S02]  /*3460*/  REDG.E.ADD.F32.FTZ.RN.STRONG.GPU desc[UR12][R38.64], R173 ;  /* 0x000000ad260079a6 */ /* 0x0025e4000c10f38c */
.L_x_8846:
[----:B------:R-:W-:Y:S05]  /*3470*/  BSYNC B0 ;  /* 0x0000000000007941 */ /* 0x000fea0003800000 */
.L_x_8845:
[----:B-12---:R1:W2:Y:S01]  /*3480*/  LDS R173, [R60+0x3a0] ;  /* 0x0003a0003cad7984 */ /* 0x0062a20000000800 */
[----:B------:R-:W-:Y:S01]  /*3490*/  ISETP.GE.AND P6, PT, R166, 0x61, PT ;  /* 0x00000061a600780c */ /* 0x000fe20003fc6270 */
[----:B------:R-:W-:Y:S01]  /*34a0*/  BSSY B0, `(.L_x_8847) ;  /* 0x000000a000007945 */ /* 0x000fe20003800000 */
[----:B------:R-:W-:Y:S01]  /*34b0*/  FADD.FTZ R158, R158, R177 ;  /* 0x000000b19e9e7221 */ /* 0x000fe20000010000 */
[C---:B------:R-:W-:Y:S02]  /*34c0*/  ISETP.GE.AND P2, PT, R166.reuse, 0x81, PT ;  /* 0x00000081a600780c */ /* 0x040fe40003f46270 */
[C---:B------:R-:W-:Y:S02]  /*34d0*/  ISETP.GE.AND P3, PT, R166.reuse, 0xa1, PT ;  /* 0x000000a1a600780c */ /* 0x040fe40003f66270 */
[C---:B------:R-:W-:Y:S02]  /*34e0*/  ISETP.GE.AND P4, PT, R166.reuse, 0xc1, PT ;  /* 0x000000c1a600780c */ /* 0x040fe40003f86270 */
[----:B------:R-:W-:-:S04]  /*34f0*/  ISETP.GE.AND P5, PT, R166, 0xe1, PT ;  /* 0x000000e1a600780c */ /* 0x000fc80003fa6270 */
[----:B------:R-:W-:Y:S09]  /*3500*/  @!P6 BRA `(.L_x_8848) ;  /* 0x00000000000ce947 */ /* 0x000ff20003800000 */
[----:B------:R-:W-:-:S05]  /*3510*/  IMAD.WIDE.U32 R38, R32, UR20, R18 ;  /* 0x0000001420267c25 */ /* 0x000fca000f8e0012 */
[----:B------:R-:W-:-:S05]  /*3520*/  IADD3 R39, R175, R39, RZ ;  /* 0x00000027af277210 */ /* 0x000fca0007ffe0ff */
[----:B--2---:R3:W-:Y:S02]  /*3530*/  REDG.E.ADD.F32.FTZ.RN.STRONG.GPU desc[UR12][R38.64], R173 ;  /* 0x000000ad260079a6 */ /* 0x0047e4000c10f38c */
.L_x_8848:
[----:B------:R-:W-:Y:S05]  /*3540*/  BSYNC B0 ;  /* 0x0000000000007941 */ /* 0x000fea0003800000 */
.L_x_8847:
[----:B--23--:R2:W3:Y:S01]  /*3550*/  LDS R173, [R59+0x420] ;  /* 0x000420003bad7984 */ /* 0x00c4e20000000800 */
[----:B------:R-:W-:Y:S04]  /*3560*/  BSSY B0, `(.L_x_8849) ;  /* 0x0000005000007945 */ /* 0x000fe80003800000 */
[----:B------:R-:W-:Y:S05]  /*3570*/  @!P2 BRA `(.L_x_8850) ;  /* 0x00000000000ca947 */ /* 0x000fea0003800000 */
[----:B------:R-:W-:-:S04]  /*3580*/  IMAD.WIDE.U32 R38, R32, UR20, R20 ;  /* 0x0000001420267c25 */ /* 0x000fc8000f8e0014 */
[----:B------:R-:W-:-:S05]  /*3590*/  IMAD.IADD R39, R175, 0x1, R39 ;  /* 0x00000001af277824 */ /* 0x000fca00078e0227 */
[----:B---3--:R4:W-:Y:S02]  /*35a0*/  REDG.E.ADD.F32.FTZ.RN.STRONG.GPU desc[UR12][R38.64], R173 ;  /* 0x000000ad260079a6 */ /* 0x0089e4000c10f38c */
.L_x_8850:
[----:B------:R-:W-:Y:S05]  /*35b0*/  BSYNC B0 ;  /* 0x0000000000007941 */ /* 0x000fea0003800000 */
.L_x_8849:
[----:B---34-:R3:W4:Y:S01]  /*35c0*/  LDS R173, [R58+0x4a0] ;  /* 0x0004a0003aad7984 */ /* 0x0187220000000800 */
[----:B------:R-:W-:Y:S04]  /*35d0*/  BSSY B0, `(.L_x_8851) ;  /* 0x0000005000007945 */ /* 0x000fe80003800000 */
[----:B------:R-:W-:Y:S05]  /*35e0*/  @!P3 BRA `(.L_x_8852) ;  /* 0x00000000000cb947 */ /* 0x000fea0003800000 */
[----:B------:R-:W-:-:S05]  /*35f0*/  IMAD.WIDE.U32 R38, R32, UR20, R22 ;  /* 0x0000001420267c25 */ /* 0x000fca000f8e0016 */
[----:B------:R-:W-:-:S05]  /*3600*/  IADD3 R39, R175, R39, RZ ;  /* 0x00000027af277210 */ /* 0x000fca0007ffe0ff */
[----:B----4-:R4:W-:Y:S02]  /*3610*/  REDG.E.ADD.F32.FTZ.RN.STRONG.GPU desc[UR12][R38.64], R173 ;  /* 0x000000ad260079a6 */ /* 0x0109e4000c10f38c */
.L_x_8852:
[----:B------:R-:W-:Y:S05]  /*3620*/  BSYNC B0 ;  /* 0x0000000000007941 */ /* 0x000fea0003800000 */
.L_x_8851:
[----:B----4-:R4:W0:Y:S01]  /*3630*/  LDS R173, [R57+0x520] ;  /* 0x0005200039ad7984 */ /* 0x0108220000000800 */
[----:B------:R-:W-:Y:S04]  /*3640*/  BSSY B0, `(.L_x_8853) ;  /* 0x0000005000007945 */ /* 0x000fe80003800000 */
[----:B------:R-:W-:Y:S05]  /*3650*/  @!P4 BRA `(.L_x_8854) ;  /* 0x00000000000cc947 */ /* 0x000fea0003800000 */
[----:B------:R-:W-:-:S05]  /*3660*/  IMAD.WIDE.U32 R38, R32, UR20, R24 ;  /* 0x0000001420267c25 */ /* 0x000fca000f8e0018 */
[----:B------:R-:W-:-:S05]  /*3670*/  IADD3 R39, R175, R39, RZ ;  /* 0x00000027af277210 */ /* 0x000fca0007ffe0ff */
[----:B0-----:R0:W-:Y:S02]  /*3680*/  REDG.E.ADD.F32.FTZ.RN.STRONG.GPU desc[UR12][R38.64], R173 ;  /* 0x000000ad260079a6 */ /* 0x0011e4000c10f38c */
.L_x_8854:
[----:B------:R-:W-:Y:S05]  /*3690*/  BSYNC B0 ;  /* 0x0000000000007941 */ /* 0x000fea0003800000 */
.L_x_8853:
[----:B0-----:R0:W0:Y:S01]  /*36a0*/  LDS R173, [R56+0x5a0] ;  /* 0x0005a00038ad7984 */ /* 0x0010220000000800 */
[----:B------:R-:W-:Y:S01]  /*36b0*/  BSSY B0, `(.L_x_8855) ;  /* 0x0000005000007945 */ /* 0x000fe20003800000 */
[----:B------:R-:W-:-:S03]  /*36c0*/  IMAD.WIDE.U32 R38, R32, UR20, R26 ;  /* 0x0000001420267c25 */ /* 0x000fc6000f8e001a */
[----:B------:R-:W-:Y:S05]  /*36d0*/  @!P5 BRA `(.L_x_8856) ;  /* 0x000000000008d947 */ /* 0x000fea0003800000 */
[----:B------:R-:W-:-:S05]  /*36e0*/  IADD3 R39, R175, R39, RZ ;  /* 0x00000027af277210 */ /* 0x000fca0007ffe0ff */
[----:B0-----:R0:W-:Y:S02]  /*36f0*/  REDG.E.ADD.F32.FTZ.RN.STRONG.GPU desc[UR12][R38.64], R173 ;  /* 0x000000ad260079a6 */ /* 0x0011e4000c10f38c */
.L_x_8856:
[----:B------:R-:W-:Y:S05]  /*3700*/  BSYNC B0 ;  /* 0x0000000000007941 */ /* 0x000fea0003800000 */
.L_x_8855:
[----:B0-----:R-:W0:Y:S01]  /*3710*/  SHFL.DOWN PT, R38, R145, 0x1, 0x1f ;  /* 0x08201f0091267f89 */ /* 0x001e2200000e0000 */
[----:B------:R-:W-:Y:S01]  /*3720*/  ISETP.GT.AND P2, PT, R64, 0x1e, PT ;  /* 0x0000001e4000780c */ /* 0x000fe20003f44270 */
[-C--:B------:R-:W-:Y:S01]  /*3730*/  FMUL.FTZ R173, R128, R144.reuse ;  /* 0x0000009080ad7220 */ /* 0x080fe20000410000 */
[----:B------:R-:W-:Y:S01]  /*3740*/  ISETP.NE.AND P3, PT, R64, RZ, PT ;  /* 0x000000ff4000720c */ /* 0x000fe20003f65270 */
[----:B------:R-:W5:Y:S01]  /*3750*/  SHFL.DOWN PT, R39, R158, 0x1, 0x1f ;  /* 0x08201f009e277f89 */ /* 0x000f6200000e0000 */
[----:B------:R-:W-:Y:S01]  /*3760*/  FADD.FTZ R126, R171, R126 ;  /* 0x0000007eab7e7221 */ /* 0x000fe20000010000 */
        /* <DEDUP_REMOVED lines=10> */
[----:B------:R-:W1:Y:S01]  /*3810*/  @!P3 S2R R164, SR_CgaCtaId ;  /* 0x0000000000a4b919 */ /* 0x000e620000008800 */
[----:B------:R-:W-:Y:S01]  /*3820*/  @!P3 MOV R135, 0x400 ;  /* 0x000004000087b802 */ /* 0x000fe20000000f00 */
[----:B------:R-:W-:Y:S01]  /*3830*/  FADD.FTZ R119, R2, R119 ;  /* 0x0000007702777221 */ /* 0x000fe20000010000 */
[----:B0-----:R-:W-:Y:S01]  /*3840*/  @!P2 FADD.FTZ R145, R145, R38 ;  /* 0x000000269191a221 */ /* 0x001fe20000010000 */
[----:B-----5:R-:W-:-:S04]  /*3850*/  @!P2 FADD.FTZ R158, R158, R39 ;  /* 0x000000279e9ea221 */ /* 0x020fc80000010000 */
[----:B------:R-:W0:Y:S01]  /*3860*/  SHFL.DOWN PT, R38, R145, 0x2, 0x1f ;  /* 0x08401f0091267f89 */ /* 0x000e2200000e0000 */
[----:B------:R-:W-:-:S03]  /*3870*/  ISETP.GT.AND P2, PT, R64, 0x1d, PT ;  /* 0x0000001d4000780c */ /* 0x000fc60003f44270 */
[----:B------:R-:W5:Y:S01]  /*3880*/  SHFL.DOWN PT, R39, R158, 0x2, 0x1f ;  /* 0x08401f009e277f89 */ /* 0x000f6200000e0000 */
[----:B-1----:R-:W-:Y:S01]  /*3890*/  @!P3 LEA R70, R164, R135, 0x18 ;  /* 0x00000087a446b211 */ /* 0x002fe200078ec0ff */
[----:B------:R-:W-:-:S08]  /*38a0*/  FMUL.FTZ R135, R128, R143 ;  /* 0x0000008f80877220 */ /* 0x000fd00000410000 */
[----:B0-----:R-:W-:Y:S01]  /*38b0*/  @!P2 FADD.FTZ R145, R145, R38 ;  /* 0x000000269191a221 */ /* 0x001fe20000010000 */
[----:B-----5:R-:W-:-:S04]  /*38c0*/  @!P2 FADD.FTZ R158, R158, R39 ;  /* 0x000000279e9ea221 */ /* 0x020fc80000010000 */
        /* <DEDUP_REMOVED lines=11> */
[----:B------:R-:W-:Y:S01]  /*3980*/  FMUL.FTZ R39, R128, R151 ;  /* 0x0000009780277220 */ /* 0x000fe20000410000 */
[----:B------:R-:W-:Y:S02]  /*3990*/  ISETP.GT.AND P2, PT, R64, 0xf, PT ;  /* 0x0000000f4000780c */ /* 0x000fe40003f44270 */
[----:B------:R-:W1:Y:S01]  /*39a0*/  SHFL.DOWN PT, R175, R158, 0x10, 0x1f ;  /* 0x0a001f009eaf7f89 */ /* 0x000e6200000e0000 */
[----:B------:R-:W-:Y:S01]  /*39b0*/  FMUL.FTZ R171, R160, R39 ;  /* 0x00000027a0ab7220 */ /* 0x000fe20000410000 */
[----:B------:R-:W-:-:S03]  /*39c0*/  FMUL.FTZ R39, R128, R147 ;  /* 0x0000009380277220 */ /* 0x000fc60000410000 */
[----:B------:R-:W-:Y:S01]  /*39d0*/  FFMA.FTZ R171, R142, R151, R171 ;  /* 0x000000978eab7223 */ /* 0x000fe200000100ab */
[----:B------:R-:W-:Y:S01]  /*39e0*/  FMUL.FTZ R151, R156, R39 ;  /* 0x000000279c977220 */ /* 0x000fe20000410000 */
[----:B------:R-:W-:Y:S02]  /*39f0*/  FMUL.FTZ R39, R128, R146 ;  /* 0x0000009280277220 */ /* 0x000fe40000410000 */
[----:B------:R-:W-:Y:S01]  /*3a00*/  FADD.FTZ R88, R171, R88 ;  /* 0x00000058ab587221 */ /* 0x000fe20000010000 */
[----:B------:R-:W-:Y:S01]  /*3a10*/  FFMA.FTZ R151, R140, R147, R151 ;  /* 0x000000938c977223 */ /* 0x000fe20000010097 */
[----:B------:R-:W-:-:S03]  /*3a20*/  FMUL.FTZ R39, R154, R39 ;  /* 0x000000279a277220 */ /* 0x000fc60000410000 */
[----:B------:R-:W-:Y:S01]  /*3a30*/  FADD.FTZ R94, R151, R94 ;  /* 0x0000005e975e7221 */ /* 0x000fe20000010000 */
[----:B------:R-:W-:-:S04]  /*3a40*/  FFMA.FTZ R138, R138, R146, R39 ;  /* 0x000000928a8a7223 */ /* 0x000fc80000010027 */
[----:B------:R-:W-:Y:S01]  /*3a50*/  FADD.FTZ R93, R138, R93 ;  /* 0x0000005d8a5d7221 */ /* 0x000fe20000010000 */
[----:B0-----:R-:W-:Y:S01]  /*3a60*/  @!P2 FADD.FTZ R145, R145, R38 ;  /* 0x000000269191a221 */ /* 0x001fe20000010000 */
[----:B-1----:R-:W-:-:S04]  /*3a70*/  @!P2 FADD.FTZ R158, R158, R175 ;  /* 0x000000af9e9ea221 */ /* 0x002fc80000010000 */
[----:B------:R-:W-:Y:S01]  /*3a80*/  MOV R39, R145 ;  /* 0x0000009100277202 */ /* 0x000fe20000000f00 */
[----:B------:R-:W-:Y:S01]  /*3a90*/  FMUL.FTZ R145, R152, R135 ;  /* 0x0000008798917220 */ /* 0x000fe20000410000 */
[----:B------:R-:W-:Y:S01]  /*3aa0*/  FMUL.FTZ R135, R128, R141 ;  /* 0x0000008d80877220 */ /* 0x000fe20000410000 */
[----:B------:R-:W-:Y:S02]  /*3ab0*/  IMAD.MOV.U32 R38, RZ, RZ, R158 ;  /* 0x000000ffff267224 */ /* 0x000fe400078e009e */
[----:B------:R-:W-:Y:S01]  /*3ac0*/  FFMA.FTZ R145, R136, R143, R145 ;  /* 0x0000008f88917223 */ /* 0x000fe20000010091 */
[----:B------:R-:W-:Y:S01]  /*3ad0*/  FMUL.FTZ R143, R150, R135 ;  /* 0x00000087968f7220 */ /* 0x000fe20000410000 */
[C---:B------:R-:W-:Y:S01]  /*3ae0*/  FMUL.FTZ R135, R128.reuse, R139 ;  /* 0x0000008b80877220 */ /* 0x040fe20000410000 */
[----:B------:R-:W-:Y:S01]  /*3af0*/  FMUL.FTZ R128, R128, R137 ;  /* 0x0000008980807220 */ /* 0x000fe20000410000 */
[----:B------:R0:W-:Y:S01]  /*3b00*/  @!P3 STS.64 [R70+0x648], R38 ;  /* 0x000648264600b388 */ /* 0x0001e20000000a00 */
[----:B------:R-:W-:Y:S01]  /*3b10*/  FFMA.FTZ R134, R134, R141, R143 ;  /* 0x0000008d86867223 */ /* 0x000fe2000001008f */
[----:B------:R-:W-:Y:S01]  /*3b20*/  FMUL.FTZ R135, R148, R135 ;  /* 0x0000008794877220 */ /* 0x000fe20000410000 */
[----:B------:R-:W-:Y:S01]  /*3b30*/  FMUL.FTZ R149, R149, R128 ;  /* 0x0000008095957220 */ /* 0x000fe20000410000 */
[----:B------:R-:W-:Y:S01]  /*3b40*/  FADD.FTZ R92, R145, R92 ;  /* 0x0000005c915c7221 */ /* 0x000fe20000010000 */
[----:B------:R-:W-:Y:S01]  /*3b50*/  FADD.FTZ R91, R134, R91 ;  /* 0x0000005b865b7221 */ /* 0x000fe20000010000 */
[----:B------:R-:W-:Y:S01]  /*3b60*/  FFMA.FTZ R135, R132, R139, R135 ;  /* 0x0000008b84877223 */ /* 0x000fe20000010087 */
[----:B------:R-:W-:-:S03]  /*3b70*/  FFMA.FTZ R130, R130, R137, R149 ;  /* 0x0000008982827223 */ /* 0x000fc60000010095 */
[----:B------:R-:W-:Y:S01]  /*3b80*/  FADD.FTZ R90, R135, R90 ;  /* 0x0000005a875a7221 */ /* 0x000fe20000010000 */
[----:B------:R-:W-:Y:S01]  /*3b90*/  FADD.FTZ R89, R130, R89 ;  /* 0x0000005982597221 */ /* 0x000fe20000010000 */
[----:B------:R-:W-:Y:S06]  /*3ba0*/  BAR.SYNC.DEFER_BLOCKING 0x0 ;  /* 0x0000000000007b1d */ /* 0x000fec0000010000 */
[----:B0-----:R-:W-:Y:S05]  /*3bb0*/  @P1 BRA `(.L_x_8858) ;  /* 0x0000000000201947 */ /* 0x001fea0003800000 */
[----:B------:R-:W-:Y:S02]  /*3bc0*/  ISETP.NE.AND P1, PT, R157, UR21, PT ;  /* 0x000000159d007c0c */ /* 0x000fe4000bf25270 */
[----:B------:R-:W-:-:S11]  /*3bd0*/  LEA R128, R129, R70, 0x2 ;  /* 0x0000004681807211 */ /* 0x000fd600078e10ff */
[----:B------:R-:W0:Y:S04]  /*3be0*/  @P1 LDS R2, [R128+0x1cf8] ;  /* 0x001cf80080021984 */ /* 0x000e280000000800 */
[----:B------:R-:W1:Y:S01]  /*3bf0*/  @P1 LDS R3, [R128+0x18f8] ;  /* 0x0018f80080031984 */ /* 0x000e620000000800 */
[----:B0-----:R-:W-:Y:S01]  /*3c00*/  @P1 FADD.FTZ R39, R39, R2 ;  /* 0x0000000227271221 */ /* 0x001fe20000010000 */
[----:B-1----:R-:W-:-:S04]  /*3c10*/  @P1 FADD.FTZ R38, R38, R3 ;  /* 0x0000000326261221 */ /* 0x002fc80000010000 */
[----:B------:R0:W-:Y:S04]  /*3c20*/  STS [R128+0x1cf8], R39 ;  /* 0x001cf82780007388 */ /* 0x0001e80000000800 */
[----:B------:R0:W-:Y:S02]  /*3c30*/  STS [R128+0x18f8], R38 ;  /* 0x0018f82680007388 */ /* 0x0001e40000000800 */
.L_x_8858:
[----:B------:R-:W-:Y:S05]  /*3c40*/  BSYNC B0 ;  /* 0x0000000000007941 */ /* 0x000fea0003800000 */
.L_x_8857:
[----:B------:R-:W-:Y:S01]  /*3c50*/  IADD3 R129, R129, 0x1, RZ ;  /* 0x0000000181817810 */ /* 0x000fe20007ffe0ff */
[----:B------:R-:W-:-:S03]  /*3c60*/  UIADD3 UR4, UP0, UR4, 0x1, URZ ;  /* 0x0000000104047890 */ /* 0x000fc6000ff1e03f */
[----:B------:R-:W-:Y:S01]  /*3c70*/  ISETP.GE.AND P1, PT, R129, UR24, PT ;  /* 0x0000001881007c0c */ /* 0x000fe2000bf26270 */
[----:B------:R-:W-:-:S12]  /*3c80*/  UIADD3.X UR5, URZ, UR5, URZ, UP0, !UPT ;  /* 0x000000053f057290 */ /* 0x000fd800087fe43f */
[----:B------:R-:W-:Y:S05]  /*3c90*/  @!P1 BRA `(.L_x_8859) ;  /* 0xffffffe000489947 */ /* 0x000fea000383ffff */
.L_x_8838:
[----:B------:R-:W1:Y:S08]  /*3ca0*/  S2UR UR5, SR_CgaCtaId ;  /* 0x00000000000579c3 */ /* 0x000e700000008800 */
[----:B------:R-:W-:Y:S01]  /*3cb0*/  BAR.SYNC.DEFER_BLOCKING 0x0 ;  /* 0x0000000000007b1d */ /* 0x000fe20000010000 */
[----:B------:R-:W-:Y:S02]  /*3cc0*/  ISETP.NE.AND P0, PT, R72, RZ, PT ;  /* 0x000000ff4800720c */ /* 0x000fe40003f05270 */
[----:B------:R-:W-:-:S02]  /*3cd0*/  F2FP.F16.F32.PACK_AB R119, R120, R119 ;  /* 0x000000777877723e */ /* 0x000fc400000000ff */
[----:B------:R-:W-:Y:S01]  /*3ce0*/  F2FP.F16.F32.PACK_AB R121, R122, R121 ;  /* 0x000000797a79723e */ /* 0x000fe200000000ff */
[----:B------:R-:W-:Y:S01]  /*3cf0*/  UMOV UR4, 0x400 ;  /* 0x0000040000047882 */ /* 0x000fe20000000000 */
[----:B------:R-:W-:Y:S01]  /*3d00*/  F2FP.F16.F32.PACK_AB R123, R124, R123 ;  /* 0x0000007b7c7b723e */ /* 0x000fe200000000ff */
[----:B------:R-:W5:Y:S01]  /*3d10*/  LDC.64 R16, c[0x0][0x388] ;  /* 0x0000e200ff107b82 */ /* 0x000f620000000a00 */
[----:B------:R-:W-:Y:S01]  /*3d20*/  F2FP.F16.F32.PACK_AB R125, R126, R125 ;  /* 0x0000007d7e7d723e */ /* 0x000fe200000000ff */
[----:B------:R-:W-:Y:S01]  /*3d30*/  BSSY B0, `(.L_x_8860) ;  /* 0x0000030000007945 */ /* 0x000fe20003800000 */
[----:B------:R-:W-:Y:S02]  /*3d40*/  PRMT R0, R119, 0x7632, R0 ;  /* 0x0000763277007816 */ /* 0x000fe40000000000 */
[----:B------:R-:W-:Y:S02]  /*3d50*/  PRMT R2, R121, 0x7632, R2 ;  /* 0x0000763279027816 */ /* 0x000fe40000000002 */
[----:B------:R-:W-:Y:S01]  /*3d60*/  PRMT R3, R123, 0x7632, R3 ;  /* 0x000076327b037816 */ /* 0x000fe20000000003 */
[----:B------:R-:W0:Y:S01]  /*3d70*/  LDC.64 R18, c[0x0][0x3e0] ;  /* 0x0000f800ff127b82 */ /* 0x000e220000000a00 */
[----:B------:R-:W-:-:S02]  /*3d80*/  PRMT R12, R125, 0x7632, R12 ;  /* 0x000076327d0c7816 */ /* 0x000fc4000000000c */
[----:B------:R-:W-:Y:S01]  /*3d90*/  IADD3 R97, -R95, UR6, RZ ;  /* 0x000000065f617c10 */ /* 0x000fe2000fffe1ff */
[----:B-1----:R-:W-:Y:S01]  /*3da0*/  ULEA UR4, UR5, UR4, 0x18 ;  /* 0x0000000405047291 */ /* 0x002fe2000f8ec03f */
[----:B------:R-:W-:Y:S04]  /*3db0*/  STS.U16 [R86], R119 ;  /* 0x0000007756007388 */ /* 0x000fe80000000400 */
[----:B------:R-:W-:Y:S01]  /*3dc0*/  STS.U16 [R86+0x2], R0 ;  /* 0x0000020056007388 */ /* 0x000fe20000000400 */
[----:B------:R-:W-:-:S03]  /*3dd0*/  MOV R70, UR4 ;  /* 0x0000000400467c02 */ /* 0x000fc60008000f00 */
[----:B------:R-:W-:Y:S04]  /*3de0*/  STS.U16 [R86+0x4], R121 ;  /* 0x0000047956007388 */ /* 0x000fe80000000400 */
[----:B------:R5:W-:Y:S04]  /*3df0*/  STS.U16 [R86+0x6], R2 ;  /* 0x0000060256007388 */ /* 0x000be80000000400 */
[----:B------:R-:W-:Y:S04]  /*3e00*/  STS.U16 [R86+0x8], R123 ;  /* 0x0000087b56007388 */ /* 0x000fe80000000400 */
[----:B------:R1:W-:Y:S01]  /*3e10*/  STS.U16 [R86+0xa], R3 ;  /* 0x00000a0356007388 */ /* 0x0003e20000000400 */
[----:B-----5:R-:W-:-:S03]  /*3e20*/  IMAD R2, R16, UR14, RZ ;  /* 0x0000000e10027c24 */ /* 0x020fc6000f8e02ff */
[----:B------:R-:W-:Y:S01]  /*3e30*/  STS.U16 [R86+0xc], R125 ;  /* 0x00000c7d56007388 */ /* 0x000fe20000000400 */
[----:B------:R-:W-:Y:S01]  /*3e40*/  IMAD R17, R17, UR15, R2 ;  /* 0x0000000f11117c24 */ /* 0x000fe2000f8e0202 */
[----:B------:R-:W-:Y:S02]  /*3e50*/  IADD3 R2, P2, R4, R95, RZ ;  /* 0x0000005f04027210 */ /* 0x000fe40007f5e0ff */
[----:B------:R5:W-:Y:S01]  /*3e60*/  STS.U16 [R86+0xe], R12 ;  /* 0x00000e0c56007388 */ /* 0x000be20000000400 */
[----:B------:R-:W-:-:S03]  /*3e70*/  NOP ;  /* 0x0000000000007918 */ /* 0x000fc60000000000 */
[----:B------:R-:W-:Y:S01]  /*3e80*/  LDS.U16 R21, [R76] ;  /* 0x000000004c157984 */ /* 0x000fe20000000400 */
[----:B-1----:R-:W-:Y:S01]  /*3e90*/  LEA.HI.X.SX32 R3, R95, R5, 0x1, P2 ;  /* 0x000000055f037211 */ /* 0x002fe200010f0eff */
[----:B-----5:R-:W-:Y:S02]  /*3ea0*/  IMAD.WIDE.U32 R12, R16, UR15, RZ ;  /* 0x0000000f100c7c25 */ /* 0x020fe4000f8e00ff */
        /* <DEDUP_REMOVED lines=8> */
[----:B------:R-:W-:Y:S01]  /*3f30*/  @!P0 STS [UR4+0x210], R97 ;  /* 0x00021061ff008988 */ /* 0x000fe20008000804 */
[----:B------:R-:W-:Y:S06]  /*3f40*/  BAR.SYNC.DEFER_BLOCKING 0x0 ;  /* 0x0000000000007b1d */ /* 0x000fec0000010000 */
[----:B------:R-:W1:Y:S02]  /*3f50*/  LDS R0, [R70+0x210] ;  /* 0x0002100046007984 */ /* 0x000e640000000800 */
[----:B-1----:R-:W-:-:S13]  /*3f60*/  ISETP.GE.AND P1, PT, R4, R0, PT ;  /* 0x000000000400720c */ /* 0x002fda0003f26270 */
[----:B0-----:R-:W-:Y:S05]  /*3f70*/  @P1 BRA `(.L_x_8861) ;  /* 0x00000000002c1947 */ /* 0x001fea0003800000 */
        /* <DEDUP_REMOVED lines=11> */
.L_x_8861:
[----:B------:R-:W-:Y:S05]  /*4030*/  BSYNC B0 ;  /* 0x0000000000007941 */ /* 0x000fea0003800000 */
.L_x_8860:
[----:B------:R-:W-:Y:S01]  /*4040*/  MOV R14, R12 ;  /* 0x0000000c000e7202 */ /* 0x000fe20000000f00 */
[----:B------:R-:W-:Y:S01]  /*4050*/  ULDC.64 UR4, c[0x0][0x390] ;  /* 0x0000e40000047ab9 */ /* 0x000fe20000000a00 */
[----:B------:R-:W-:Y:S01]  /*4060*/  MOV R15, R37 ;  /* 0x00000025000f7202 */ /* 0x000fe20000000f00 */
[----:B------:R-:W-:Y:S01]  /*4070*/  IMAD R39, R63, -0x100, R44 ;  /* 0xffffff003f277824 */ /* 0x000fe200078e022c */
[-C--:B------:R-:W-:Y:S01]  /*4080*/  ISETP.GE.AND P6, PT, R54, R0.reuse, PT ;  /* 0x000000003600720c */ /* 0x080fe20003fc6270 */
[----:B------:R-:W-:Y:S01]  /*4090*/  IMAD R13, R41, UR4, RZ ;  /* 0x00000004290d7c24 */ /* 0x000fe2000f8e02ff */
[-C--:B------:R-:W-:Y:S01]  /*40a0*/  ISETP.GE.AND P5, PT, R53, R0.reuse, PT ;  /* 0x000000003500720c */ /* 0x080fe20003fa6270 */
[----:B------:R-:W-:Y:S01]  /*40b0*/  IMAD.WIDE.U32 R14, R40, UR4, R14 ;  /* 0x00000004280e7c25 */ /* 0x000fe2000f8e000e */
[----:B------:R-:W-:Y:S01]  /*40c0*/  SHF.R.S32.HI R37, RZ, 0x1f, R39 ;  /* 0x0000001fff257819 */ /* 0x000fe20000011427 */
[----:B------:R-:W-:Y:S01]  /*40d0*/  BSSY B0, `(.L_x_8862) ;  /* 0x000004b000007945 */ /* 0x000fe20003800000 */
[----:B------:R-:W-:Y:S01]  /*40e0*/  ISETP.GE.AND P4, PT, R52, R0, PT ;  /* 0x000000003400720c */ /* 0x000fe20003f86270 */
[----:B0-----:R-:W-:Y:S01]  /*40f0*/  IMAD R16, R40, UR5, R13 ;  /* 0x0000000528107c24 */ /* 0x001fe2000f8e020d */
[----:B------:R-:W-:Y:S01]  /*4100*/  IADD3 R17, P1, R39, R14, RZ ;  /* 0x0000000e27117210 */ /* 0x000fe20007f3e0ff */
[----:B------:R-:W-:Y:S01]  /*4110*/  IMAD.WIDE R12, R4, 0x2, R18 ;  /* 0x00000002040c7825 */ /* 0x000fe200078e0212 */
[----:B------:R-:W-:-:S02]  /*4120*/  ISETP.GE.AND P3, PT, R51, R0, PT ;  /* 0x000000003300720c */ /* 0x000fc40003f66270 */
[----:B------:R-:W-:Y:S02]  /*4130*/  IADD3.X R14, R37, R16, R15, P1, !PT ;  /* 0x00000010250e7210 */ /* 0x000fe40000ffe40f */
[C---:B------:R-:W-:Y:S02]  /*4140*/  LEA R12, P1, R17.reuse, R12, 0x1 ;  /* 0x0000000c110c7211 */ /* 0x040fe400078208ff */
[-C--:B------:R-:W-:Y:S02]  /*4150*/  ISETP.GE.AND P2, PT, R50, R0.reuse, PT ;  /* 0x000000003200720c */ /* 0x080fe40003f46270 */
[----:B------:R-:W-:Y:S02]  /*4160*/  LEA.HI.X R13, R17, R13, R14, 0x1, P1 ;  /* 0x0000000d110d7211 */ /* 0x000fe400008f0c0e */
[-C--:B------:R-:W-:Y:S02]  /*4170*/  ISETP.GE.AND P1, PT, R55, R0.reuse, PT ;  /* 0x000000003700720c */ /* 0x080fe40003f26270 */
[----:B------:R-:W-:Y:S01]  /*4180*/  F2FP.F16.F32.PACK_AB R14, R92, R91 ;  /* 0x0000005b5c0e723e */ /* 0x000fe200000000ff */
[----:B------:R-:W-:Y:S01]  /*4190*/  @!P6 STG.E.U16 desc[UR12][R12.64+-0x180], R25 ;  /* 0xfffe80190c00e986 */ /* 0x000fe2000c10150c */
[----:B------:R-:W-:-:S02]  /*41a0*/  ISETP.GE.AND P6, PT, R49, R0, PT ;  /* 0x000000003100720c */ /* 0x000fc40003fc6270 */
[----:B------:R-:W-:Y:S01]  /*41b0*/  F2FP.F16.F32.PACK_AB R0, R90, R89 ;  /* 0x000000595a00723e */ /* 0x000fe200000000ff */
[----:B------:R-:W-:Y:S01]  /*41c0*/  @!P5 STG.E.U16 desc[UR12][R12.64+-0x140], R27 ;  /* 0xfffec01b0c00d986 */ /* 0x000fe2000c10150c */
[----:B------:R-:W-:Y:S01]  /*41d0*/  PRMT R18, R14, 0x7632, R18 ;  /* 0x000076320e127816 */ /* 0x000fe20000000012 */
[----:B------:R-:W-:Y:S01]  /*41e0*/  FADD.FTZ R89, R89, R74 ;  /* 0x0000004a59597221 */ /* 0x000fe20000010000 */
[C---:B------:R-:W-:Y:S01]  /*41f0*/  PRMT R15, R0.reuse, 0x7610, R15 ;  /* 0x00007610000f7816 */ /* 0x040fe2000000000f */
[----:B------:R-:W-:Y:S01]  /*4200*/  @!P4 STG.E.U16 desc[UR12][R12.64+-0x100], R29 ;  /* 0xffff001d0c00c986 */ /* 0x000fe2000c10150c */
[----:B------:R-:W-:Y:S01]  /*4210*/  PRMT R16, R0, 0x7632, R16 ;  /* 0x0000763200107816 */ /* 0x000fe20000000010 */
[----:B------:R-:W-:Y:S01]  /*4220*/  FADD.FTZ R90, R89, R90 ;  /* 0x0000005a595a7221 */ /* 0x000fe20000010000 */
[----:B------:R-:W-:Y:S01]  /*4230*/  F2FP.F16.F32.PACK_AB R0, R94, R93 ;  /* 0x0000005d5e00723e */ /* 0x000fe200000000ff */
[----:B------:R-:W-:Y:S02]  /*4240*/  @!P3 STG.E.U16 desc[UR12][R12.64+-0xc0], R31 ;  /* 0xffff401f0c00b986 */ /* 0x000fe4000c10150c */
[----:B------:R-:W-:Y:S01]  /*4250*/  FADD.FTZ R91, R90, R91 ;  /* 0x0000005b5a5b7221 */ /* 0x000fe20000010000 */
[----:B------:R-:W-:Y:S01]  /*4260*/  PRMT R20, R0, 0x7632, R20 ;  /* 0x0000763200147816 */ /* 0x000fe20000000014 */
[----:B------:R-:W-:Y:S02]  /*4270*/  @!P2 STG.E.U16 desc[UR12][R12.64+-0x80], R33 ;  /* 0xffff80210c00a986 */ /* 0x000fe4000c10150c */
[----:B------:R-:W-:-:S02]  /*4280*/  FADD.FTZ R92, R91, R92 ;  /* 0x0000005c5b5c7221 */ /* 0x000fc40000010000 */
[----:B------:R-:W-:Y:S02]  /*4290*/  @!P1 STG.E.U16 desc[UR12][R12.64+-0x1c0], R23 ;  /* 0xfffe40170c009986 */ /* 0x000fe4000c10150c */
[----:B------:R-:W-:Y:S02]  /*42a0*/  FADD.FTZ R93, R92, R93 ;  /* 0x0000005d5c5d7221 */ /* 0x000fe40000010000 */
[----:B------:R0:W-:Y:S02]  /*42b0*/  @!P6 STG.E.U16 desc[UR12][R12.64+-0x40], R35 ;  /* 0xffffc0230c00e986 */ /* 0x0001e4000c10150c */
[----:B------:R-:W-:Y:S01]  /*42c0*/  FADD.FTZ R93, R93, R94 ;  /* 0x0000005e5d5d7221 */ /* 0x000fe20000010000 */
[----:B------:R-:W-:Y:S03]  /*42d0*/  BAR.SYNC.DEFER_BLOCKING 0x0 ;  /* 0x0000000000007b1d */ /* 0x000fe60000010000 */
[----:B------:R-:W-:-:S04]  /*42e0*/  FADD.FTZ R74, R93, R88 ;  /* 0x000000585d4a7221 */ /* 0x000fc80000010000 */
[----:B------:R-:W-:Y:S01]  /*42f0*/  FADD.FTZ R74, R74, R87 ;  /* 0x000000574a4a7221 */ /* 0x000fe20000010000 */
[----:B0-----:R-:W-:-:S04]  /*4300*/  F2FP.F16.F32.PACK_AB R13, R87, R88 ;  /* 0x00000058570d723e */ /* 0x001fc800000000ff */
[----:B------:R-:W-:Y:S01]  /*4310*/  PRMT R12, R13, 0x7632, R12 ;  /* 0x000076320d0c7816 */ /* 0x000fe2000000000c */
        /* <DEDUP_REMOVED lines=38> */
.L_x_8863:
[----:B------:R-:W-:Y:S05]  /*4580*/  BSYNC B0 ;  /* 0x0000000000007941 */ /* 0x000fea0003800000 */
.L_x_8862:
[----:B0-----:R-:W0:Y:S01]  /*4590*/  LDC.64 R16, c[0x0][0x3f0] ;  /* 0x0000fc00ff107b82 */ /* 0x001e220000000a00 */
[----:B------:R-:W-:Y:S01]  /*45a0*/  MOV R2, R12 ;  /* 0x0000000c00027202 */ /* 0x000fe20000000f00 */
[----:B------:R-:W-:Y:S01]  /*45b0*/  ULDC.64 UR4, c[0x0][0x3b0] ;  /* 0x0000ec0000047ab9 */ /* 0x000fe20000000a00 */
[----:B------:R-:W-:Y:S01]  /*45c0*/  MOV R3, R27 ;  /* 0x0000001b00037202 */ /* 0x000fe20000000f00 */
[----:B------:R-:W-:Y:S01]  /*45d0*/  IMAD R15, R41, UR4, RZ ;  /* 0x00000004290f7c24 */ /* 0x000fe2000f8e02ff */
[----:B------:R-:W-:Y:S02]  /*45e0*/  IADD3 R13, P1, R46, -0x1c0, RZ ;  /* 0xfffffe402e0d7810 */ /* 0x000fe40007f3e0ff */
[-C--:B------:R-:W-:Y:S01]  /*45f0*/  ISETP.GE.AND P5, PT, R50, R0.reuse, PT ;  /* 0x000000003200720c */ /* 0x080fe20003fa6270 */
[C---:B------:R-:W-:Y:S01]  /*4600*/  IMAD.WIDE.U32 R2, R40.reuse, UR4, R2 ;  /* 0x0000000428027c25 */ /* 0x040fe2000f8e0002 */
[-C--:B------:R-:W-:Y:S02]  /*4610*/  ISETP.GE.AND P6, PT, R49, R0.reuse, PT ;  /* 0x000000003100720c */ /* 0x080fe40003fc6270 */
[-C--:B------:R-:W-:Y:S01]  /*4620*/  ISETP.GE.AND P4, PT, R51, R0.reuse, PT ;  /* 0x000000003300720c */ /* 0x080fe20003f86270 */
[----:B------:R-:W-:Y:S01]  /*4630*/  IMAD R15, R40, UR5, R15 ;  /* 0x00000005280f7c24 */ /* 0x000fe2000f8e020f */
[----:B------:R-:W-:-:S02]  /*4640*/  ISETP.GE.AND P3, PT, R52, R0, PT ;  /* 0x000000003400720c */ /* 0x000fc40003f66270 */
[----:B------:R-:W-:Y:S02]  /*4650*/  IADD3 R63, R63, 0x1, RZ ;  /* 0x000000013f3f7810 */ /* 0x000fe40007ffe0ff */
[----:B0-----:R-:W-:Y:S02]  /*4660*/  IADD3 R12, P2, R13, R16, RZ ;  /* 0x000000100d0c7210 */ /* 0x001fe40007f5e0ff */
[----:B------:R-:W-:Y:S02]  /*4670*/  IADD3 R13, P0, R39, R2, RZ ;  /* 0x00000002270d7210 */ /* 0x000fe40007f1e0ff */
[----:B------:R-:W-:Y:S02]  /*4680*/  IADD3.X R48, R17, -0x1, R48, P2, P1 ;  /* 0xffffffff11307810 */ /* 0x000fe400017e2430 */
[----:B------:R-:W-:Y:S02]  /*4690*/  IADD3.X R3, R37, R15, R3, P0, !PT ;  /* 0x0000000f25037210 */ /* 0x000fe400007fe403 */
[----:B------:R-:W-:-:S02]  /*46a0*/  LEA R2, P2, R13, R12, 0x1 ;  /* 0x0000000c0d027211 */ /* 0x000fc400078408ff */
[----:B------:R-:W-:Y:S02]  /*46b0*/  ISETP.GE.AND P0, PT, R55, R0, PT ;  /* 0x000000003700720c */ /* 0x000fe40003f06270 */
[----:B------:R-:W-:Y:S02]  /*46c0*/  LEA.HI.X R3, R13, R48, R3, 0x1, P2 ;  /* 0x000000300d037211 */ /* 0x000fe400010f0c03 */
[-C--:B------:R-:W-:Y:S02]  /*46d0*/  ISETP.GE.AND P1, PT, R54, R0.reuse, PT ;  /* 0x000000003600720c */ /* 0x080fe40003f26270 */
[----:B------:R-:W-:Y:S01]  /*46e0*/  ISETP.GE.AND P2, PT, R53, R0, PT ;  /* 0x000000003500720c */ /* 0x000fe20003f46270 */
[----:B------:R0:W-:Y:S04]  /*46f0*/  @!P5 STG.E.U16 desc[UR12][R2.64+0x140], R25 ;  /* 0x000140190200d986 */ /* 0x0001e8000c10150c */
[----:B------:R0:W-:Y:S04]  /*4700*/  @!P6 STG.E.U16 desc[UR12][R2.64+0x180], R85 ;  /* 0x000180550200e986 */ /* 0x0001e8000c10150c */
        /* <DEDUP_REMOVED lines=9> */
[----:B------:R-:W-:Y:S01]  /*47a0*/  IADD3.X R75, R75, -0x1, RZ, P1, !PT ;  /* 0xffffffff4b4b7810 */ /* 0x000fe20000ffe4ff */
[----:B------:R0:W-:Y:S01]  /*47b0*/  @!P3 STG.E.U16 desc[UR12][R2.64+0xc0], R23 ;  /* 0x0000c0170200b986 */ /* 0x0001e2000c10150c */
[----:B------:R-:W-:Y:S02]  /*47c0*/  IADD3 R73, P3, R73, -0x200, RZ ;  /* 0xfffffe0049497810 */ /* 0x000fe40007f7e0ff */
[----:B------:R-:W-:-:S02]  /*47d0*/  IADD3.X R67, R67, -0x1, RZ, P2, !PT ;  /* 0xffffffff43437810 */ /* 0x000fc400017fe4ff */
[----:B------:R-:W-:Y:S01]  /*47e0*/  IADD3.X R71, R71, -0x1, RZ, P3, !PT ;  /* 0xffffffff47477810 */ /* 0x000fe20001ffe4ff */
[----:B------:R-:W-:Y:S08]  /*47f0*/  @P4 BRA `(.L_x_8864) ;  /* 0xffffffc000dc4947 */ /* 0x000ff0000383ffff */
.L_x_8836:
        /* <DEDUP_REMOVED lines=26> */
.L_x_8866:
[----:B------:R-:W-:Y:S05]  /*49a0*/  BSYNC B0 ;  /* 0x0000000000007941 */ /* 0x000fea0003800000 */
.L_x_8865:
        /* <DEDUP_REMOVED lines=27> */
[----:B------:R-:W-:Y:S01]  /*4b60*/  IMAD.MOV.U32 R13, RZ, RZ, RZ ;  /* 0x000000ffff0d7224 */ /* 0x000fe200078e00ff */
[----:B------:R-:W-:Y:S06]  /*4b70*/  BRA `(.L_x_8869) ;  /* 0x0000000000047947 */ /* 0x000fec0003800000 */
.L_x_8868:
[----:B------:R-:W0:Y:S02]  /*4b80*/  S2R R13, SR_TID.X ;  /* 0x00000000000d7919 */ /* 0x000e240000002100 */
.L_x_8869:
[----:B------:R-:W-:Y:S05]  /*4b90*/  BSYNC B0 ;  /* 0x0000000000007941 */ /* 0x000fea0003800000 */
.L_x_8867:
        /* <DEDUP_REMOVED lines=20> */
[----:B0-----:R-:W-:-:S03]  /*4ce0*/  ULEA UR4, UR5, UR4, 0x18 ;  /* 0x0000000405047291 */ /* 0x001fc6000f8ec03f */
[----:B------:R-:W-:-:S09]  /*4cf0*/  ULDC UR5, c[0x0][0x0] ;  /* 0x0000000000057ab9 */ /* 0x000fd20000000800 */
.L_x_8871:
[----:B------:R-:W-:Y:S01]  /*4d00*/  LEA R0, R13, UR4, 0x2 ;  /* 0x000000040d007c11 */ /* 0x000fe2000f8e10ff */
[----:B01----:R-:W-:Y:S01]  /*4d10*/  IMAD.MOV.U32 R6, RZ, RZ, R2 ;  /* 0x000000ffff067224 */ /* 0x003fe200078e0002 */
[----:B------:R-:W-:Y:S02]  /*4d20*/  SHF.R.S32.HI R8, RZ, 0x1f, R13 ;  /* 0x0000001fff087819 */ /* 0x000fe4000001140d */
[----:B------:R-:W-:Y:S01]  /*4d30*/  MOV R7, R21 ;  /* 0x0000001500077202 */ /* 0x000fe20000000f00 */
[----:B------:R-:W0:Y:S01]  /*4d40*/  LDS R15, [R0+0x18f8] ;  /* 0x0018f800000f7984 */ /* 0x000e220000000800 */
[----:B------:R-:W-:Y:S01]  /*4d50*/  MOV R4, R40 ;  /* 0x0000002800047202 */ /* 0x000fe20000000f00 */
        /* <DEDUP_REMOVED lines=20> */
.L_x_8870:
[----:B------:R-:W-:Y:S05]  /*4ea0*/  EXIT ;  /* 0x000000000000794d */ /* 0x000fea0003800000 */
.L_x_8872:
        /* <DEDUP_REMOVED lines=13> */
.L_x_11012:


//--------------------- .text._Z25selective_scan_bwd_kernelI32Selective_Scan_bwd_kernel_traitsILi32ELi8ELb0ELb0ELb1ELb0ELb1EN3c104HalfEfEEv12SSMParamsBwd --------------------------
	.section	.text._Z25selective_scan_bwd_kernelI32Selective_Scan_bwd_kernel_traitsILi32ELi8ELb0ELb0ELb1ELb0ELb1EN3c104HalfEfEEv12SSMParamsBwd,"ax",@progbits
	.align	128
        .global         _Z25selective_scan_bwd_kernelI32Selective_Scan_bwd_kernel_traitsILi32ELi8ELb0ELb0ELb1ELb0ELb1EN3c104HalfEfEEv12SSMParamsBwd
        .type           _Z25selective_scan_bwd_kernelI32Selective_Scan_bwd_kernel_traitsILi32ELi8ELb0ELb0ELb1ELb0ELb1EN3c104HalfEfEEv12SSMParamsBwd,@function
        .size           _Z25selective_scan_bwd_kernelI32Selective_Scan_bwd_kernel_traitsILi32ELi8ELb0ELb0ELb1ELb0ELb1EN3c104HalfEfEEv12SSMParamsBwd,(.L_x_11013 - _Z25selective_scan_bwd_kernelI32Selective_Scan_bwd_kernel_traitsILi32ELi8ELb0ELb0ELb1ELb0ELb1EN3c104HalfEfEEv12SSMParamsBwd)
        .other          _Z25selective_scan_bwd_kernelI32Selective_Scan_bwd_kernel_traitsILi32ELi8ELb0ELb0ELb1ELb0ELb1EN3c104HalfEfEEv12SSMParamsBwd,@"STO_CUDA_ENTRY STV_DEFAULT"
_Z25selective_scan_bwd_kernelI32Selective_Scan_bwd_kernel_traitsILi32ELi8ELb0ELb0ELb1ELb0ELb1EN3c104HalfEfEEv12SSMParamsBwd:
.text._Z25selective_scan_bwd_kernelI32Selective_Scan_bwd_kernel_traitsILi32ELi8ELb0ELb0ELb1ELb0ELb1EN3c104HalfEfEEv12SSMParamsBwd:
        /* <DEDUP_REMOVED lines=38> */
[----:B------:R-:W2:Y:S02]  /*0260*/  LDC.64 R4, c[0x0][0x298] ;  /* 0x0000a600ff047b82 */ /* 0x000ea40000000a00 */
[----:B------:R-:W-:-:S06]  /*0270*/  IMAD.HI.U32 R7, R7, R3, R6 ;  /* 0x0000000307077227 */ /* 0x000fcc00078e0006 */
[----:B------:R-:W-:Y:S01]  /*0280*/  IMAD.HI.U32 R48, R7, R2, RZ ;  /* 0x0000000207307227 */ /* 0x000fe200078e00ff */
[----:B------:R-:W3:Y:S04]  /*0290*/  LDC.64 R28, c[0x0][0x2f8] ;  /* 0x0000be00ff1c7b82 */ /* 0x000ee80000000a00 */
[----:B------:R-:W-:-:S04]  /*02a0*/  IADD3 R0, -R48, RZ, RZ ;  /* 0x000000ff30007210 */ /* 0x000fc80007ffe1ff */
[----:B------:R-:W3:Y:S01]  /*02b0*/  LDC.64 R62, c[0x0][0x3b8] ;  /* 0x0000ee00ff3e7b82 */ /* 0x000ee20000000a00 */
[----:B------:R-:W-:-:S07]  /*02c0*/  IMAD R0, R9, R0, R2 ;  /* 0x0000000009007224 */ /* 0x000fce00078e0202 */
[----:B------:R-:W1:Y:S01]  /*02d0*/  LDC.64 R2, c[0x0][0x288] ;  /* 0x0000a200ff027b82 */ /* 0x000e620000000a00 */
[----:B------:R-:W-:Y:S01]  /*02e0*/  ISETP.GT.U32.AND P1, PT, R9, R0, PT ;  /* 0x000000000900720c */ /* 0x000fe20003f24070 */
[----:B------:R-:W-:-:S04]  /*02f0*/  UIMAD UR6, UR15, UR8, URZ ;  /* 0x000000080f0672a4 */ /* 0x000fc8000f8e023f */
[----:B------:R-:W-:Y:S02]  /*0300*/  UIMAD UR8, UR14, UR9, UR6 ;  /* 0x000000090e0872a4 */ /* 0x000fe4000f8e0206 */
[----:B------:R-:W3:Y:S06]  /*0310*/  LDC.64 R30, c[0x0][0x2e0] ;  /* 0x0000b800ff1e7b82 */ /* 0x000eec0000000a00 */
[----:B------:R-:W-:Y:S01]  /*0320*/  @!P1 IADD3 R0, R0, -R9, RZ ;  /* 0x8000000900009210 */ /* 0x000fe20007ffe0ff */
[----:B------:R-:W-:-:S03]  /*0330*/  UIADD3 UR5, UR5, UR8, URZ ;  /* 0x0000000805057290 */ /* 0x000fc6000fffe03f */
[----:B------:R-:W-:Y:S01]  /*0340*/  ISETP.GE.U32.AND P0, PT, R0, R9, PT ;  /* 0x000000090000720c */ /* 0x000fe20003f06070 */
[----:B-1----:R-:W-:Y:S01]  /*0350*/  IMAD R0, R45, R2, RZ ;  /* 0x000000022d007224 */ /* 0x002fe200078e02ff */
[----:B------:R-:W-:-:S03]  /*0360*/  @!P1 IADD3 R48, R48, 0x1, RZ ;  /* 0x0000000130309810 */ /* 0x000fc60007ffe0ff */
[C---:B------:R-:W-:Y:S01]  /*0370*/  IMAD R0, R44.reuse, R3, R0 ;  /* 0x000000032c007224 */ /* 0x040fe200078e0200 */
[----:B------:R-:W-:Y:S01]  /*0380*/  LEA R7, R23, 0xffffff00, 0x8 ;  /* 0xffffff0017077811 */ /* 0x000fe200078e40ff */
[----:B------:R-:W-:Y:S01]  /*0390*/  IMAD.WIDE.U32 R2, R44, R2, UR4 ;  /* 0x000000042c027e25 */ /* 0x000fe2000f8e0002 */
[----:B------:R-:W-:-:S05]  /*03a0*/  UIMAD UR9, UR15, UR10, URZ ;  /* 0x0000000a0f0972a4 */ /* 0x000fca000f8e023f */
[----:B------:R-:W-:Y:S02]  /*03b0*/  @P0 IADD3 R48, R48, 0x1, RZ ;  /* 0x0000000130300810 */ /* 0x000fe40007ffe0ff */
[----:B------:R-:W-:Y:S02]  /*03c0*/  SHF.R.S32.HI R9, RZ, 0x1f, R7 ;  /* 0x0000001fff097819 */ /* 0x000fe40000011407 */
[----:B------:R-:W-:Y:S01]  /*03d0*/  IADD3 R55, P0, R7, R2, RZ ;  /* 0x0000000207377210 */ /* 0x000fe20007f1e0ff */
[----:B------:R-:W-:Y:S01]  /*03e0*/  UIMAD.WIDE.U32 UR6, UR14, UR10, URZ ;  /* 0x0000000a0e0672a5 */ /* 0x000fe2000f8e003f */
[----:B------:R-:W-:Y:S01]  /*03f0*/  LOP3.LUT R6, R44, R11, RZ, 0x3c, !PT ;  /* 0x0000000b2c067212 */ /* 0x000fe200078e3cff */
[----:B------:R-:W-:Y:S01]  /*0400*/  UIMAD UR9, UR14, UR11, UR9 ;  /* 0x0000000b0e0972a4 */ /* 0x000fe2000f8e0209 */
[----:B------:R-:W-:Y:S02]  /*0410*/  IADD3.X R8, R9, R3, R0, P0, !PT ;  /* 0x0000000309087210 */ /* 0x000fe400007fe400 */
[----:B------:R-:W-:Y:S01]  /*0420*/  ULDC.64 UR10, c[0x0][0x310] ;  /* 0x0000c400000a7ab9 */ /* 0x000fe20000000a00 */
[----:B------:R-:W-:-:S02]  /*0430*/  ISETP.GE.AND P2, PT, R6, RZ, PT ;  /* 0x000000ff0600720c */ /* 0x000fc40003f46270 */
[----:B------:R-:W-:Y:S02]  /*0440*/  ISETP.NE.U32.AND P0, PT, RZ, UR10, PT ;  /* 0x0000000aff007c0c */ /* 0x000fe4000bf05070 */
[----:B------:R-:W-:Y:S02]  /*0450*/  ISETP.NE.AND P1, PT, R11, RZ, PT ;  /* 0x000000ff0b00720c */ /* 0x000fe40003f25270 */
[----:B------:R-:W-:Y:S01]  /*0460*/  ISETP.NE.AND.EX P0, PT, RZ, UR11, PT, P0 ;  /* 0x0000000bff007c0c */ /* 0x000fe2000bf05300 */
[----:B------:R-:W-:Y:S01]  /*0470*/  UIADD3 UR7, UR7, UR9, URZ ;  /* 0x0000000907077290 */ /* 0x000fe2000fffe03f */
[----:B------:R-:W-:Y:S02]  /*0480*/  ULDC.64 UR10, c[0x0][0x328] ;  /* 0x0000ca00000a7ab9 */ /* 0x000fe40000000a00 */
[----:B------:R-:W-:Y:S02]  /*0490*/  ULDC.64 UR8, c[0x0][0x260] ;  /* 0x0000980000087ab9 */ /* 0x000fe40000000a00 */
[----:B------:R-:W-:Y:S01]  /*04a0*/  UIMAD UR4, UR15, UR8, URZ ;  /* 0x000000080f0472a4 */ /* 0x000fe2000f8e023f */
[----:B------:R-:W-:-:S02]  /*04b0*/  @!P2 IMAD.MOV R48, RZ, RZ, -R48 ;  /* 0x000000ffff30a224 */ /* 0x000fc400078e0a30 */
[-C--:B--2---:R-:W-:Y:S01]  /*04c0*/  IMAD.WIDE.U32 R2, R44, R4.reuse, UR6 ;  /* 0x000000062c027e25 */ /* 0x084fe2000f8e0004 */
[----:B------:R-:W-:Y:S01]  /*04d0*/  UIMAD.WIDE.U32 UR6, UR14, UR8, URZ ;  /* 0x000000080e0672a5 */ /* 0x000fe2000f8e003f */
[----:B------:R-:W-:Y:S01]  /*04e0*/  @!P1 LOP3.LUT R48, RZ, R11, RZ, 0x33, !PT ;  /* 0x0000000bff309212 */ /* 0x000fe200078e33ff */
[----:B------:R-:W-:Y:S01]  /*04f0*/  UIMAD UR4, UR14, UR9, UR4 ;  /* 0x000000090e0472a4 */ /* 0x000fe2000f8e0204 */
[----:B------:R-:W-:Y:S01]  /*0500*/  IMAD R0, R45, R4, RZ ;  /* 0x000000042d007224 */ /* 0x000fe200078e02ff */
[----:B------:R-:W-:Y:S01]  /*0510*/  UIMAD UR8, UR15, UR10, URZ ;  /* 0x0000000a0f0872a4 */ /* 0x000fe2000f8e023f */
[----:B------:R-:W-:Y:S01]  /*0520*/  ISETP.NE.U32.AND P2, PT, R16, RZ, PT ;  /* 0x000000ff1000720c */ /* 0x000fe20003f45070 */
[----:B------:R-:W1:Y:S01]  /*0530*/  @P0 LDC R21, c[0x0][0x214] ;  /* 0x00008500ff150b82 */ /* 0x000e620000000800 */
[----:B------:R-:W-:Y:S01]  /*0540*/  SHF.R.S32.HI R49, RZ, 0x1f, R48 ;  /* 0x0000001fff317819 */ /* 0x000fe20000011430 */
[----:B------:R-:W-:Y:S01]  /*0550*/  UIADD3 UR7, UR7, UR4, URZ ;  /* 0x0000000407077290 */ /* 0x000fe2000fffe03f */
[----:B------:R-:W-:Y:S01]  /*0560*/  IMAD R0, R44, R5, R0 ;  /* 0x000000052c007224 */ /* 0x000fe200078e0200 */
[----:B------:R-:W-:Y:S01]  /*0570*/  UIMAD.WIDE.U32 UR4, UR14, UR10, URZ ;  /* 0x0000000a0e0472a5 */ /* 0x000fe2000f8e003f */
[----:B------:R-:W-:Y:S01]  /*0580*/  ISETP.NE.AND.EX P2, PT, R17, RZ, PT, P2 ;  /* 0x000000ff1100720c */ /* 0x000fe20003f45320 */
[----:B------:R-:W-:Y:S01]  /*0590*/  UIMAD UR8, UR14, UR11, UR8 ;  /* 0x0000000b0e0872a4 */ /* 0x000fe2000f8e0208 */
[----:B------:R-:W-:Y:S01]  /*05a0*/  IADD3 R59, P1, R7, R2, RZ ;  /* 0x00000002073b7210 */ /* 0x000fe20007f3e0ff */
[----:B----4-:R-:W-:Y:S01]  /*05b0*/  IMAD R2, R49, R14, RZ ;  /* 0x0000000e31027224 */ /* 0x010fe200078e02ff */
[----:B------:R-:W2:Y:S01]  /*05c0*/  @P0 LDC R25, c[0x0][0x21c] ;  /* 0x00008700ff190b82 */ /* 0x000ea20000000800 */
[----:B------:R-:W-:Y:S01]  /*05d0*/  UIADD3 UR5, UR5, UR8, URZ ;  /* 0x0000000805057290 */ /* 0x000fe2000fffe03f */
[----:B------:R-:W-:Y:S01]  /*05e0*/  IADD3.X R6, R9, R3, R0, P1, !PT ;  /* 0x0000000309067210 */ /* 0x000fe20000ffe400 */
[----:B------:R-:W-:Y:S01]  /*05f0*/  IMAD R0, R45, R12, RZ ;  /* 0x0000000c2d007224 */ /* 0x000fe200078e02ff */
[----:B------:R-:W-:Y:S01]  /*0600*/  ISETP.NE.U32.AND P1, PT, R18, RZ, PT ;  /* 0x000000ff1200720c */ /* 0x000fe20003f25070 */
[----:B------:R-:W-:-:S02]  /*0610*/  IMAD R11, R48, R15, R2 ;  /* 0x0000000f300b7224 */ /* 0x000fc400078e0202 */
[----:B------:R-:W-:Y:S02]  /*0620*/  IMAD.WIDE.U32 R4, R48, R14, UR6 ;  /* 0x0000000630047e25 */ /* 0x000fe4000f8e000e */
[----:B------:R-:W4:Y:S01]  /*0630*/  @P0 LDC.64 R14, c[0x0][0x310] ;  /* 0x0000c400ff0e0b82 */ /* 0x000f220000000a00 */
[----:B------:R-:W-:Y:S01]  /*0640*/  ISETP.NE.AND.EX P1, PT, R19, RZ, PT, P1 ;  /* 0x000000ff1300720c */ /* 0x000fe20003f25310 */
[C---:B------:R-:W-:Y:S02]  /*0650*/  IMAD R0, R44.reuse, R13, R0 ;  /* 0x0000000d2c007224 */ /* 0x040fe400078e0200 */
[C---:B------:R-:W-:Y:S01]  /*0660*/  IMAD.WIDE.U32 R2, R44.reuse, R12, UR4 ;  /* 0x000000042c027e25 */ /* 0x040fe2000f8e000c */
[----:B------:R-:W-:Y:S02]  /*0670*/  CS2R R12, SRZ ;  /* 0x00000000000c7805 */ /* 0x000fe4000001ff00 */
[----:B------:R-:W-:Y:S02]  /*0680*/  IADD3 R56, P5, R7, R4, RZ ;  /* 0x0000000407387210 */ /* 0x000fe40007fbe0ff */
[----:B------:R-:W-:-:S02]  /*0690*/  @P2 LEA R12, P3, R44, R16, 0x2 ;  /* 0x000000102c0c2211 */ /* 0x000fc400078610ff */
[----:B------:R-:W-:Y:S02]  /*06a0*/  IADD3 R7, P4, R7, R2, RZ ;  /* 0x0000000207077210 */ /* 0x000fe40007f9e0ff */
[----:B------:R-:W-:Y:S02]  /*06b0*/  @P2 LEA.HI.X R13, R44, R17, R45, 0x2, P3 ;  /* 0x000000112c0d2211 */ /* 0x000fe400018f142d */
[----:B------:R-:W-:Y:S02]  /*06c0*/  ISETP.GE.AND P2, PT, R23, 0x1, PT ;  /* 0x000000011700780c */ /* 0x000fe40003f46270 */
[----:B------:R-:W-:Y:S01]  /*06d0*/  IADD3.X R2, R9, R3, R0, P4, !PT ;  /* 0x0000000309027210 */ /* 0x000fe200027fe400 */
[----:B-1----:R-:W-:Y:S01]  /*06e0*/  @P0 IMAD R0, R21, UR14, R44 ;  /* 0x0000000e15000c24 */ /* 0x002fe2000f8e022c */
[----:B------:R-:W-:Y:S02]  /*06f0*/  IADD3 R4, R5, R11, RZ ;  /* 0x0000000b05047210 */ /* 0x000fe40007ffe0ff */
[----:B------:R-:W-:-:S02]  /*0700*/  CS2R R10, SRZ ;  /* 0x00000000000a7805 */ /* 0x000fc4000001ff00 */
[C---:B0-----:R-:W-:Y:S01]  /*0710*/  LEA R53, P4, R55.reuse, R26, 0x1 ;  /* 0x0000001a37357211 */ /* 0x041fe200078808ff */
[----:B------:R-:W-:Y:S01]  /*0720*/  @P0 IMAD R0, R0, R23, RZ ;  /* 0x0000001700000224 */ /* 0x000fe200078e02ff */
[----:B------:R-:W-:Y:S02]  /*0730*/  @P1 LEA R10, P3, R44, R18, 0x2 ;  /* 0x000000122c0a1211 */ /* 0x000fe400078610ff */
[----:B------:R-:W-:Y:S01]  /*0740*/  LEA.HI.X R55, R55, R27, R8, 0x1, P4 ;  /* 0x0000001b37377211 */ /* 0x000fe200020f0c08 */
[----:B--2---:R-:W-:Y:S01]  /*0750*/  @P0 IMAD R3, R0, R25, RZ ;  /* 0x0000001900030224 */ /* 0x004fe200078e02ff */
[----:B------:R-:W-:Y:S02]  /*0760*/  @P1 LEA.HI.X R11, R44, R19, R45, 0x2, P3 ;  /* 0x000000132c0b1211 */ /* 0x000fe400018f142d */
[----:B------:R-:W-:Y:S02]  /*0770*/  IADD3.X R9, R9, R4, RZ, P5, !PT ;  /* 0x0000000409097210 */ /* 0x000fe40002ffe4ff */
[----:B---3--:R-:W-:-:S02]  /*0780*/  LEA R57, P1, R59, R28, 0x1 ;  /* 0x0000001c3b397211 */ /* 0x008fc400078208ff */
[----:B------:R-:W-:Y:S02]  /*0790*/  LEA R61, P3, R7, R62, 0x1 ;  /* 0x0000003e073d7211 */ /* 0x000fe400078608ff */
[----:B------:R-:W-:Y:S01]  /*07a0*/  LEA R54, P4, R56, R30, 0x1 ;  /* 0x0000001e38367211 */ /* 0x000fe200078808ff */
[----:B----4-:R-:W-:Y:S01]  /*07b0*/  @P0 IMAD.WIDE R14, R3, 0x8, R14 ;  /* 0x00000008030e0825 */ /* 0x010fe200078e020e */
[----:B------:R-:W-:Y:S02]  /*07c0*/  LEA.HI.X R59, R59, R29, R6, 0x1, P1 ;  /* 0x0000001d3b3b7211 */ /* 0x000fe400008f0c06 */
[----:B------:R-:W-:Y:S02]  /*07d0*/  CS2R R50, SRZ ;  /* 0x0000000000327805 */ /* 0x000fe4000001ff00 */
[----:B------:R-:W-:Y:S02]  /*07e0*/  LEA.HI.X R63, R7, R63, R2, 0x1, P3 ;  /* 0x0000003f073f7211 */ /* 0x000fe400018f0c02 */
[----:B------:R-:W-:-:S02]  /*07f0*/  @!P0 CS2R R14, SRZ ;  /* 0x00000000000e8805 */ /* 0x000fc4000001ff00 */
[----:B------:R-:W-:Y:S01]  /*0800*/  LEA.HI.X R56, R56, R31, R9, 0x1, P4 ;  /* 0x0000001f38387211 */ /* 0x000fe200020f0c09 */
[----:B------:R-:W-:Y:S06]  /*0810*/  @!P2 BRA `(.L_x_8873) ;  /* 0x000000580004a947 */ /* 0x000fec0003800000 */
[----:B------:R-:W0:Y:S01]  /*0820*/  S2R R52, SR_TID.X ;  /* 0x0000000000347919 */ /* 0x000e220000002100 */
[----:B------:R-:W1:Y:S01]  /*0830*/  S2UR UR5, SR_CgaCtaId ;  /* 0x00000000000579c3 */ /* 0x000e620000008800 */
[----:B------:R-:W-:Y:S01]  /*0840*/  UMOV UR4, 0x400 ;  /* 0x0000040000047882 */ /* 0x000fe20000000000 */
[----:B------:R-:W-:Y:S01]  /*0850*/  CS2R R50, SRZ ;  /* 0x0000000000327805 */ /* 0x000fe2000001ff00 */
[----:B------:R-:W2:Y:S01]  /*0860*/  S2R R58, SR_LANEID ;  /* 0x00000000003a7919 */ /* 0x000ea20000000000 */
[----:B-1----:R-:W-:-:S04]  /*0870*/  ULEA UR5, UR5, UR4, 0x18 ;  /* 0x0000000405057291 */ /* 0x002fc8000f8ec03f */
[----:B------:R-:W-:Y:S01]  /*0880*/  UIADD3 UR4, UR5, 0x220, URZ ;  /* 0x0000022005047890 */ /* 0x000fe2000fffe03f */
[C---:B0-----:R-:W-:Y:S01]  /*0890*/  SHF.L.U32 R0, R52.reuse, 0x3, RZ ;  /* 0x0000000334007819 */ /* 0x041fe200000006ff */
[C---:B------:R-:W-:Y:S01]  /*08a0*/  VIADD R19, R52.reuse, 0xa0 ;  /* 0x000000a034137836 */ /* 0x040fe20000000000 */
[C---:B------:R-:W-:Y:S02]  /*08b0*/  IADD3 R3, R52.reuse, 0x20, RZ ;  /* 0x0000002034037810 */ /* 0x040fe40007ffe0ff */
[C---:B------:R-:W-:Y:S02]  /*08c0*/  IADD3 R5, R52.reuse, 0x40, RZ ;  /* 0x0000004034057810 */ /* 0x040fe40007ffe0ff */
[C---:B------:R-:W-:Y:S02]  /*08d0*/  IADD3 R7, R52.reuse, 0x60, RZ ;  /* 0x0000006034077810 */ /* 0x040fe40007ffe0ff */
[C---:B------:R-:W-:Y:S02]  /*08e0*/  IADD3 R17, R52.reuse, 0x80, RZ ;  /* 0x0000008034117810 */ /* 0x040fe40007ffe0ff */
[----:B------:R-:W-:-:S02]  /*08f0*/  IADD3 R21, R52, 0xc0, RZ ;  /* 0x000000c034157810 */ /* 0x000fc40007ffe0ff */
[----:B------:R-:W-:Y:S02]  /*0900*/  IADD3 R23, R52, 0xe0, RZ ;  /* 0x000000e034177810 */ /* 0x000fe40007ffe0ff */
[----:B------:R-:W-:Y:S02]  /*0910*/  LOP3.LUT R9, R0, 0xffffff00, RZ, 0xc0, !PT ;  /* 0xffffff0000097812 */ /* 0x000fe400078ec0ff */
[-C--:B------:R-:W-:Y:S02]  /*0920*/  LEA.HI.SX32 R3, R3, R52.reuse, 0x1b ;  /* 0x0000003403037211 */ /* 0x080fe400078fdaff */
[-C--:B------:R-:W-:Y:S02]  /*0930*/  LEA.HI.SX32 R5, R5, R52.reuse, 0x1b ;  /* 0x0000003405057211 */ /* 0x080fe400078fdaff */
[-C--:B------:R-:W-:Y:S02]  /*0940*/  LEA.HI.SX32 R7, R7, R52.reuse, 0x1b ;  /* 0x0000003407077211 */ /* 0x080fe400078fdaff */
[----:B------:R-:W-:-:S02]  /*0950*/  LEA.HI.SX32 R17, R17, R52, 0x1b ;  /* 0x0000003411117211 */ /* 0x000fc400078fdaff */
[-C--:B------:R-:W-:Y:S02]  /*0960*/  LEA.HI.SX32 R19, R19, R52.reuse, 0x1b ;  /* 0x0000003413137211 */ /* 0x080fe400078fdaff */
[-C--:B------:R-:W-:Y:S02]  /*0970*/  LEA.HI.SX32 R21, R21, R52.reuse, 0x1b ;  /* 0x0000003415157211 */ /* 0x080fe400078fdaff */
[----:B------:R-:W-:Y:S02]  /*0980*/  LEA.HI.SX32 R23, R23, R52, 0x1b ;  /* 0x0000003417177211 */ /* 0x000fe400078fdaff */
[----:B------:R-:W-:Y:S02]  /*0990*/  LOP3.LUT R8, R9, 0x1f, R52, 0xf8, !PT ;  /* 0x0000001f09087812 */ /* 0x000fe400078ef834 */
[----:B------:R-:W-:Y:S02]  /*09a0*/  LEA.HI.SX32 R60, R0, R0, 0x1b ;  /* 0x00000000003c7211 */ /* 0x000fe400078fdaff */
[----:B------:R-:W-:-:S02]  /*09b0*/  LOP3.LUT R159, R52, 0x1f, RZ, 0xc0, !PT ;  /* 0x0000001f349f7812 */ /* 0x000fc400078ec0ff */
[----:B------:R-:W-:Y:S02]  /*09c0*/  LEA R62, R3, UR5, 0x2 ;  /* 0x00000005033e7c11 */ /* 0x000fe4000f8e10ff */
[----:B------:R-:W-:Y:S02]  /*09d0*/  LEA R64, R5, UR5, 0x2 ;  /* 0x0000000505407c11 */ /* 0x000fe4000f8e10ff */
[----:B------:R-:W-:Y:S02]  /*09e0*/  LEA R65, R7, UR5, 0x2 ;  /* 0x0000000507417c11 */ /* 0x000fe4000f8e10ff */
[----:B------:R-:W-:Y:S02]  /*09f0*/  LEA R66, R17, UR5, 0x2 ;  /* 0x0000000511427c11 */ /* 0x000fe4000f8e10ff */
[----:B------:R-:W-:Y:S02]  /*0a00*/  LEA R67, R19, UR5, 0x2 ;  /* 0x0000000513437c11 */ /* 0x000fe4000f8e10ff */
[----:B------:R-:W-:-:S02]  /*0a10*/  LEA R68, R21, UR5, 0x2 ;  /* 0x0000000515447c11 */ /* 0x000fc4000f8e10ff */
[----:B------:R-:W-:Y:S02]  /*0a20*/  LEA R69, R23, UR5, 0x2 ;  /* 0x0000000517457c11 */ /* 0x000fe4000f8e10ff */
[----:B------:R-:W-:Y:S02]  /*0a30*/  SHF.R.S32.HI R9, RZ, 0x1f, R8 ;  /* 0x0000001fff097819 */ /* 0x000fe40000011408 */
[C---:B------:R-:W-:Y:S02]  /*0a40*/  LOP3.LUT R70, R8.reuse, 0x20, RZ, 0xfc, !PT ;  /* 0x0000002008467812 */ /* 0x040fe400078efcff */
[C---:B------:R-:W-:Y:S02]  /*0a50*/  LOP3.LUT R71, R8.reuse, 0x40, RZ, 0xfc, !PT ;  /* 0x0000004008477812 */ /* 0x040fe400078efcff */
[C---:B------:R-:W-:Y:S02]  /*0a60*/  LOP3.LUT R72, R8.reuse, 0x60, RZ, 0xfc, !PT ;  /* 0x0000006008487812 */ /* 0x040fe400078efcff */
[----:B------:R-:W-:-:S02]  /*0a70*/  LOP3.LUT R73, R8, 0x80, RZ, 0xfc, !PT ;  /* 0x0000008008497812 */ /* 0x000fc400078efcff */
[C---:B------:R-:W-:Y:S02]  /*0a80*/  LOP3.LUT R74, R8.reuse, 0xa0, RZ, 0xfc, !PT ;  /* 0x000000a0084a7812 */ /* 0x040fe400078efcff */
[C---:B------:R-:W-:Y:S02]  /*0a90*/  LOP3.LUT R75, R8.reuse, 0xc0, RZ, 0xfc, !PT ;  /* 0x000000c0084b7812 */ /* 0x040fe400078efcff */
[----:B------:R-:W-:Y:S02]  /*0aa0*/  LOP3.LUT R76, R8, 0xe0, RZ, 0xfc, !PT ;  /* 0x000000e0084c7812 */ /* 0x000fe400078efcff */
[----:B------:R-:W-:Y:S01]  /*0ab0*/  LEA R60, R60, UR4, 0x2 ;  /* 0x000000043c3c7c11 */ /* 0x000fe2000f8e10ff */
[----:B--2---:R-:W-:-:S06]  /*0ac0*/  UMOV UR4, URZ ;  /* 0x0000003f00047c82 */ /* 0x004fcc0008000000 */
.L_x_8905:
[----:B0-----:R-:W0:Y:S01]  /*0ad0*/  LDC R96, c[0x0][0x224] ;  /* 0x00008900ff607b82 */ /* 0x001e220000000800 */
[----:B------:R-:W-:Y:S01]  /*0ae0*/  ULDC UR7, c[0x0][0x218] ;  /* 0x0000860000077ab9 */ /* 0x000fe20000000800 */
[C---:B------:R-:W-:Y:S01]  /*0af0*/  LEA R2, P3, R8.reuse, R53, 0x1 ;  /* 0x0000003508027211 */ /* 0x040fe200078608ff */
[----:B------:R-:W-:Y:S01]  /*0b00*/  ULDC.64 UR8, c[0x0][0x2a8] ;  /* 0x0000aa0000087ab9 */ /* 0x000fe20000000a00 */
[----:B------:R-:W-:Y:S01]  /*0b10*/  PRMT R5, RZ, 0x7610, R5 ;  /* 0x00007610ff057816 */ /* 0x000fe20000000005 */
[----:B------:R-:W-:Y:S01]  /*0b20*/  ULDC.64 UR10, c[0x0][0x318] ;  /* 0x0000c600000a7ab9 */ /* 0x000fe20000000a00 */
[----:B------:R-:W-:Y:S02]  /*0b30*/  LEA.HI.X R3, R8, R55, R9, 0x1, P3 ;  /* 0x0000003708037211 */ /* 0x000fe400018f0c09 */
[----:B------:R-:W-:Y:S01]  /*0b40*/  PRMT R7, RZ, 0x7610, R7 ;  /* 0x00007610ff077816 */ /* 0x000fe20000000007 */
[----:B-1----:R-:W1:Y:S01]  /*0b50*/  LDC.64 R32, c[0x0][0x2a0] ;  /* 0x0000a800ff207b82 */ /* 0x002e620000000a00 */
[----:B------:R-:W-:-:S02]  /*0b60*/  PRMT R0, RZ, 0x7610, R0 ;  /* 0x00007610ff007816 */ /* 0x000fc40000000000 */
[----:B------:R-:W-:Y:S02]  /*0b70*/  PRMT R17, RZ, 0x7610, R17 ;  /* 0x00007610ff117816 */ /* 0x000fe40000000011 */
[----:B------:R-:W-:Y:S02]  /*0b80*/  PRMT R4, RZ, 0x7610, R4 ;  /* 0x00007610ff047816 */ /* 0x000fe40000000004 */
[----:B------:R-:W-:Y:S01]  /*0b90*/  PRMT R19, RZ, 0x7610, R19 ;  /* 0x00007610ff137816 */ /* 0x000fe20000000013 */
[----:B--2---:R-:W2:Y:S01]  /*0ba0*/  LDC.64 R36, c[0x0][0x2b0] ;  /* 0x0000ac00ff247b82 */ /* 0x004ea20000000a00 */
        /* <DEDUP_REMOVED lines=10> */
[----:B------:R-:W-:Y:S01]  /*0c50*/  PRMT R21, RZ, 0x7610, R21 ;  /* 0x00007610ff157816 */ /* 0x000fe20000000015 */
[----:B---3--:R-:W3:Y:S01]  /*0c60*/  @!P0 LDG.E.U16 R5, desc[UR12][R2.64] ;  /* 0x0000000c02058981 */ /* 0x008ee2000c1e1500 */
[----:B------:R-:W-:-:S03]  /*0c70*/  ISETP.GE.AND P0, PT, R72, R79, PT ;  /* 0x0000004f4800720c */ /* 0x000fc60003f06270 */
[----:B----4-:R-:W4:Y:S01]  /*0c80*/  @!P1 LDG.E.U16 R7, desc[UR12][R2.64+0x40] ;  /* 0x0000400c02079981 */ /* 0x010f22000c1e1500 */
        /* <DEDUP_REMOVED lines=8> */
[----:B------:R-:W-:-:S02]  /*0d10*/  IADD3 R23, R58, 0x20, RZ ;  /* 0x000000203a177810 */ /* 0x000fc40007ffe0ff */
[C---:B------:R-:W-:Y:S02]  /*0d20*/  IADD3 R25, R58.reuse, 0x40, RZ ;  /* 0x000000403a197810 */ /* 0x040fe40007ffe0ff */
[-C--:B------:R-:W-:Y:S02]  /*0d30*/  LEA.HI.SX32 R78, R58, R58.reuse, 0x1b ;  /* 0x0000003a3a4e7211 */ /* 0x080fe400078fdaff */
[-C--:B------:R-:W-:Y:S02]  /*0d40*/  LEA.HI.SX32 R23, R23, R58.reuse, 0x1b ;  /* 0x0000003a17177211 */ /* 0x080fe400078fdaff */
[----:B------:R-:W-:Y:S02]  /*0d50*/  LEA.HI.SX32 R25, R25, R58, 0x1b ;  /* 0x0000003a19197211 */ /* 0x000fe400078fdaff */
[----:B------:R-:W-:Y:S02]  /*0d60*/  LEA R78, R78, UR5, 0x1 ;  /* 0x000000054e4e7c11 */ /* 0x000fe4000f8e08ff */
[----:B------:R-:W-:-:S02]  /*0d70*/  LEA R80, R23, UR5, 0x1 ;  /* 0x0000000517507c11 */ /* 0x000fc4000f8e08ff */
[----:B------:R-:W-:Y:S01]  /*0d80*/  LEA R81, R25, UR5, 0x1 ;  /* 0x0000000519517c11 */ /* 0x000fe2000f8e08ff */
[C---:B------:R-:W-:Y:S01]  /*0d90*/  VIADD R25, R58.reuse, 0xa0 ;  /* 0x000000a03a197836 */ /* 0x040fe20000000000 */
[C---:B0-----:R-:W-:Y:S02]  /*0da0*/  IADD3 R3, R58.reuse, 0x60, RZ ;  /* 0x000000603a037810 */ /* 0x041fe40007ffe0ff */
[C---:B------:R-:W-:Y:S02]  /*0db0*/  IADD3 R23, R58.reuse, 0x80, RZ ;  /* 0x000000803a177810 */ /* 0x040fe40007ffe0ff */
[C---:B------:R-:W-:Y:S02]  /*0dc0*/  IADD3 R27, R58.reuse, 0xc0, RZ ;  /* 0x000000c03a1b7810 */ /* 0x040fe40007ffe0ff */
[----:B------:R-:W-:Y:S02]  /*0dd0*/  IADD3 R29, R58, 0xe0, RZ ;  /* 0x000000e03a1d7810 */ /* 0x000fe40007ffe0ff */
[----:B------:R-:W-:-:S02]  /*0de0*/  LEA.HI.SX32 R3, R3, R58, 0x1b ;  /* 0x0000003a03037211 */ /* 0x000fc400078fdaff */
[-C--:B------:R-:W-:Y:S02]  /*0df0*/  LEA.HI.SX32 R23, R23, R58.reuse, 0x1b ;  /* 0x0000003a17177211 */ /* 0x080fe400078fdaff */
[-C--:B------:R-:W-:Y:S02]  /*0e00*/  LEA.HI.SX32 R25, R25, R58.reuse, 0x1b ;  /* 0x0000003a19197211 */ /* 0x080fe400078fdaff */
[-C--:B------:R-:W-:Y:S02]  /*0e10*/  LEA.HI.SX32 R27, R27, R58.reuse, 0x1b ;  /* 0x0000003a1b1b7211 */ /* 0x080fe400078fdaff */
[----:B------:R-:W-:Y:S02]  /*0e20*/  LEA R82, R3, UR5, 0x1 ;  /* 0x0000000503527c11 */ /* 0x000fe4000f8e08ff */
[----:B------:R-:W-:Y:S02]  /*0e30*/  LEA.HI.SX32 R29, R29, R58, 0x1b ;  /* 0x0000003a1d1d7211 */ /* 0x000fe400078fdaff */
[----:B------:R-:W-:-:S02]  /*0e40*/  LEA R83, R23, UR5, 0x1 ;  /* 0x0000000517537c11 */ /* 0x000fc4000f8e08ff */
[----:B------:R-:W-:Y:S02]  /*0e50*/  LEA R84, R25, UR5, 0x1 ;  /* 0x0000000519547c11 */ /* 0x000fe4000f8e08ff */
[----:B------:R-:W-:Y:S02]  /*0e60*/  LEA R85, R27, UR5, 0x1 ;  /* 0x000000051b557c11 */ /* 0x000fe4000f8e08ff */
[----:B------:R-:W-:Y:S02]  /*0e70*/  LEA R86, R29, UR5, 0x1 ;  /* 0x000000051d567c11 */ /* 0x000fe4000f8e08ff */
[C---:B------:R-:W-:Y:S02]  /*0e80*/  ISETP.GE.AND P6, PT, R8.reuse, R79, PT ;  /* 0x0000004f0800720c */ /* 0x040fe40003fc6270 */
[----:B------:R-:W-:Y:S02]  /*0e90*/  LEA R2, P0, R8, R57, 0x1 ;  /* 0x0000003908027211 */ /* 0x000fe400078008ff */
[----:B------:R-:W-:-:S02]  /*0ea0*/  ISETP.GE.AND P5, PT, R70, R79, PT ;  /* 0x0000004f4600720c */ /* 0x000fc40003fa6270 */
[----:B------:R-:W-:Y:S02]  /*0eb0*/  LEA.HI.X R3, R8, R59, R9, 0x1, P0 ;  /* 0x0000003b08037211 */ /* 0x000fe400000f0c09 */
[-C--:B------:R-:W-:Y:S02]  /*0ec0*/  ISETP.GE.AND P4, PT, R71, R79.reuse, PT ;  /* 0x0000004f4700720c */ /* 0x080fe40003f86270 */
[-C--:B------:R-:W-:Y:S02]  /*0ed0*/  ISETP.GE.AND P3, PT, R72, R79.reuse, PT ;  /* 0x0000004f4800720c */ /* 0x080fe40003f66270 */
[-C--:B------:R-:W-:Y:S02]  /*0ee0*/  ISETP.GE.AND P2, PT, R73, R79.reuse, PT ;  /* 0x0000004f4900720c */ /* 0x080fe40003f46270 */
[-C--:B------:R-:W-:Y:S02]  /*0ef0*/  ISETP.GE.AND P1, PT, R74, R79.reuse, PT ;  /* 0x0000004f4a00720c */ /* 0x080fe40003f26270 */
[----:B------:R-:W-:Y:S01]  /*0f00*/  ISETP.GE.AND P0, PT, R75, R79, PT ;  /* 0x0000004f4b00720c */ /* 0x000fe20003f06270 */
[----:B---3--:R-:W-:Y:S04]  /*0f10*/  STS.U16 [R78], R5 ;  /* 0x000000054e007388 */ /* 0x008fe80000000400 */
[----:B----4-:R-:W-:Y:S04]  /*0f20*/  STS.U16 [R80+0x40], R7 ;  /* 0x0000400750007388 */ /* 0x010fe80000000400 */
[----:B--2---:R0:W-:Y:S02]  /*0f30*/  STS.U16 [R81+0x80], R0 ;  /* 0x0000800051007388 */ /* 0x0041e40000000400 */
[----:B0-----:R-:W-:-:S02]  /*0f40*/  SHF.L.U32 R0, R58, 0x3, RZ ;  /* 0x000000033a007819 */ /* 0x001fc400000006ff */
[----:B------:R0:W-:Y:S02]  /*0f50*/  STS.U16 [R82+0xc0], R17 ;  /* 0x0000c01152007388 */ /* 0x0001e40000000400 */
[----:B------:R-:W-:Y:S02]  /*0f60*/  LEA.HI.SX32 R87, R0, R0, 0x1b ;  /* 0x0000000000577211 */ /* 0x000fe400078fdaff */
[----:B------:R2:W-:Y:S02]  /*0f70*/  STS.U16 [R83+0x100], R4 ;  /* 0x0001000453007388 */ /* 0x0005e40000000400 */
[----:B------:R-:W-:Y:S02]  /*0f80*/  LEA R87, R87, UR5, 0x1 ;  /* 0x0000000557577c11 */ /* 0x000fe4000f8e08ff */
        /* <DEDUP_REMOVED lines=17> */
[----:B--2---:R-:W-:Y:S02]  /*10a0*/  PRMT R4, RZ, 0x7610, R4 ;  /* 0x00007610ff047816 */ /* 0x004fe40000000004 */
[----:B---3--:R-:W-:Y:S02]  /*10b0*/  PRMT R19, RZ, 0x7610, R19 ;  /* 0x00007610ff137816 */ /* 0x008fe40000000013 */
[----:B----4-:R-:W-:Y:S02]  /*10c0*/  PRMT R16, RZ, 0x7610, R16 ;  /* 0x00007610ff107816 */ /* 0x010fe40000000010 */
[----:B-1----:R-:W-:Y:S01]  /*10d0*/  PRMT R21, RZ, 0x7610, R21 ;  /* 0x00007610ff157816 */ /* 0x002fe20000000015 */
        /* <DEDUP_REMOVED lines=9> */
[----:B------:R-:W-:-:S02]  /*1170*/  LEA R22, P0, R8, R61, 0x1 ;  /* 0x0000003d08167211 */ /* 0x000fc400078008ff */
[----:B------:R-:W-:Y:S02]  /*1180*/  ISETP.GE.AND P1, PT, R70, R79, PT ;  /* 0x0000004f4600720c */ /* 0x000fe40003f26270 */
[C---:B------:R-:W-:Y:S02]  /*1190*/  LEA.HI.X R23, R8.reuse, R63, R9, 0x1, P0 ;  /* 0x0000003f08177211 */ /* 0x040fe400000f0c09 */
[-C--:B------:R-:W-:Y:S02]  /*11a0*/  ISETP.GE.AND P0, PT, R8, R79.reuse, PT ;  /* 0x0000004f0800720c */ /* 0x080fe40003f06270 */
[----:B------:R-:W-:Y:S02]  /*11b0*/  PRMT R25, RZ, 0x7610, R25 ;  /* 0x00007610ff197816 */ /* 0x000fe40000000019 */
[----:B------:R-:W-:Y:S02]  /*11c0*/  ISETP.GE.AND P2, PT, R71, R79, PT ;  /* 0x0000004f4700720c */ /* 0x000fe40003f46270 */
[----:B------:R-:W-:-:S02]  /*11d0*/  PRMT R27, RZ, 0x7610, R27 ;  /* 0x00007610ff1b7816 */ /* 0x000fc4000000001b */
[-C--:B------:R-:W-:Y:S02]  /*11e0*/  ISETP.GE.AND P3, PT, R72, R79.reuse, PT ;  /* 0x0000004f4800720c */ /* 0x080fe40003f66270 */
[----:B------:R-:W-:Y:S02]  /*11f0*/  ISETP.GE.AND P4, PT, R73, R79, PT ;  /* 0x0000004f4900720c */ /* 0x000fe40003f86270 */
        /* <DEDUP_REMOVED lines=24> */
[----:B------:R-:W2:Y:S01]  /*1380*/  @!P0 LDG.E.U16 R25, desc[UR12][R22.64] ;  /* 0x0000000c16198981 */ /* 0x000ea2000c1e1500 */
[----:B------:R-:W-:-:S03]  /*1390*/  ISETP.GE.AND P0, PT, R74, R79, PT ;  /* 0x0000004f4a00720c */ /* 0x000fc60003f06270 */
[----:B------:R-:W3:Y:S01]  /*13a0*/  @!P1 LDG.E.U16 R27, desc[UR12][R22.64+0x40] ;  /* 0x0000400c161b9981 */ /* 0x000ee2000c1e1500 */
[----:B------:R-:W-:-:S03]  /*13b0*/  ISETP.GE.AND P1, PT, R75, R79, PT ;  /* 0x0000004f4b00720c */ /* 0x000fc60003f26270 */
[----:B------:R-:W4:Y:S04]  /*13c0*/  @!P2 LDG.E.U16 R24, desc[UR12][R22.64+0x80] ;  /* 0x0000800c1618a981 */ /* 0x000f28000c1e1500 */
[----:B------:R-:W4:Y:S04]  /*13d0*/  @!P3 LDG.E.U16 R29, desc[UR12][R22.64+0xc0] ;  /* 0x0000c00c161db981 */ /* 0x000f28000c1e1500 */
[----:B------:R-:W4:Y:S04]  /*13e0*/  @!P4 LDG.E.U16 R26, desc[UR12][R22.64+0x100] ;  /* 0x0001000c161ac981 */ /* 0x000f28000c1e1500 */
[----:B------:R-:W4:Y:S04]  /*13f0*/  @!P0 LDG.E.U16 R21, desc[UR12][R22.64+0x140] ;  /* 0x0001400c16158981 */ /* 0x000f28000c1e1500 */
[----:B------:R-:W4:Y:S01]  /*1400*/  @!P1 LDG.E.U16 R28, desc[UR12][R22.64+0x180] ;  /* 0x0001800c161c9981 */ /* 0x000f22000c1e1500 */
[----:B------:R-:W-:-:S13]  /*1410*/  ISETP.GE.AND P0, PT, R76, R79, PT ;  /* 0x0000004f4c00720c */ /* 0x000fda0003f06270 */
[----:B------:R0:W4:Y:S01]  /*1420*/  @!P0 LDG.E.U16 R31, desc[UR12][R22.64+0x1c0] ;  /* 0x0001c00c161f8981 */ /* 0x000122000c1e1500 */
[----:B------:R-:W-:Y:S01]  /*1430*/  IMAD R4, R32, UR15, RZ ;  /* 0x0000000f20047c24 */ /* 0x000fe2000f8e02ff */
[----:B------:R-:W-:-:S03]  /*1440*/  ISETP.GE.AND P0, PT, R8, R79, PT ;  /* 0x0000004f0800720c */ /* 0x000fc60003f06270 */
[----:B------:R-:W-:Y:S02]  /*1450*/  IMAD R33, R33, UR14, R4 ;  /* 0x0000000e21217c24 */ /* 0x000fe4000f8e0204 */
[----:B------:R-:W-:Y:S01]  /*1460*/  IMAD.WIDE.U32 R4, R32, UR14, RZ ;  /* 0x0000000e20047c25 */ /* 0x000fe2000f8e00ff */
[----:B------:R-:W-:Y:S02]  /*1470*/  IADD3 R96, -R96, UR4, RZ ;  /* 0x0000000460607c10 */ /* 0x000fe4000fffe1ff */
[----:B------:R-:W-:Y:S02]  /*1480*/  SHF.R.S32.HI R7, RZ, 0x1f, R6 ;  /* 0x0000001fff077819 */ /* 0x000fe40000011406 */
[----:B------:R-:W-:Y:S01]  /*1490*/  IADD3 R5, R5, R33, RZ ;  /* 0x0000002105057210 */ /* 0x000fe20007ffe0ff */
[----:B------:R-:W-:Y:S02]  /*14a0*/  IMAD R35, R45, UR8, RZ ;  /* 0x000000082d237c24 */ /* 0x000fe4000f8e02ff */
[----:B------:R-:W-:-:S02]  /*14b0*/  IMAD R96, R96, -0x100, RZ ;  /* 0xffffff0060607824 */ /* 0x000fc400078e02ff */
[----:B0-----:R-:W-:-:S04]  /*14c0*/  IMAD.WIDE.U32 R22, R44, UR8, R4 ;  /* 0x000000082c167c25 */ /* 0x001fc8000f8e0004 */
[----:B------:R-:W-:Y:S01]  /*14d0*/  @!P0 IMAD.WIDE.U32 R4, R32, UR14, R6 ;  /* 0x0000000e20048c25 */ /* 0x000fe2000f8e0006 */
[----:B------:R-:W-:-:S03]  /*14e0*/  SHF.R.S32.HI R95, RZ, 0x1f, R96 ;  /* 0x0000001fff5f7819 */ /* 0x000fc60000011460 */
[----:B------:R-:W-:Y:S01]  /*14f0*/  IMAD R35, R44, UR9, R35 ;  /* 0x000000092c237c24 */ /* 0x000fe2000f8e0223 */
[----:B------:R-:W-:-:S03]  /*1500*/  @!P0 IADD3 R5, R33, R5, RZ ;  /* 0x0000000521058210 */ /* 0x000fc60007ffe0ff */
[----:B------:R-:W-:Y:S01]  /*1510*/  @!P0 IMAD.WIDE.U32 R4, R44, UR8, R4 ;  /* 0x000000082c048c25 */ /* 0x000fe2000f8e0004 */
[----:B------:R-:W-:Y:S01]  /*1520*/  ULDC.64 UR8, c[0x0][0x2b8] ;  /* 0x0000ae0000087ab9 */ /* 0x000fe20000000a00 */
        /* <DEDUP_REMOVED lines=8> */
[----:B0-----:R-:W-:-:S02]  /*15b0*/  @!P0 MOV R25, R7 ;  /* 0x0000000700198202 */ /* 0x001fc40000000f00 */
[----:B-1----:R-:W-:Y:S01]  /*15c0*/  IADD3 R27, P1, R96, R22, RZ ;  /* 0x00000016601b7210 */ /* 0x002fe20007f3e0ff */
[----:B------:R-:W-:Y:S01]  /*15d0*/  IMAD R22, R36, UR15, RZ ;  /* 0x0000000f24167c24 */ /* 0x000fe2000f8e02ff */
[----:B------:R-:W-:Y:S01]  /*15e0*/  STS.U16 [R82+0xc0], R29 ;  /* 0x0000c01d52007388 */ /* 0x000fe20000000400 */
[----:B--2---:R-:W-:-:S03]  /*15f0*/  @!P0 MOV R24, R6 ;  /* 0x0000000600188202 */ /* 0x004fc60000000f00 */
[----:B------:R0:W-:Y:S01]  /*1600*/  STS.U16 [R83+0x100], R26 ;  /* 0x0001001a53007388 */ /* 0x0001e20000000400 */
[----:B------:R-:W-:Y:S01]  /*1610*/  IADD3.X R30, R95, R35, R23, P1, !PT ;  /* 0x000000235f1e7210 */ /* 0x000fe20000ffe417 */
[----:B------:R-:W-:Y:S02]  /*1620*/  IMAD R33, R37, UR14, R22 ;  /* 0x0000000e25217c24 */ /* 0x000fe4000f8e0216 */
[C---:B------:R-:W-:Y:S01]  /*1630*/  @!P0 IMAD.WIDE.U32 R24, R36.reuse, UR14, R24 ;  /* 0x0000000e24188c25 */ /* 0x040fe2000f8e0018 */
[----:B------:R1:W-:Y:S03]  /*1640*/  STS.U16 [R84+0x140], R21 ;  /* 0x0001401554007388 */ /* 0x0003e60000000400 */
[----:B------:R-:W-:Y:S01]  /*1650*/  IMAD.WIDE.U32 R22, R36, UR14, RZ ;  /* 0x0000000e24167c25 */ /* 0x000fe2000f8e00ff */
[----:B0-----:R-:W-:Y:S01]  /*1660*/  LEA R26, P1, R8, UR10, 0x1 ;  /* 0x0000000a081a7c11 */ /* 0x001fe2000f8208ff */
[----:B------:R0:W-:Y:S02]  /*1670*/  STS.U16 [R85+0x180], R28 ;  /* 0x0001801c55007388 */ /* 0x0001e40000000400 */
[----:B------:R-:W-:Y:S01]  /*1680*/  IMAD.IADD R23, R23, 0x1, R33 ;  /* 0x0000000117177824 */ /* 0x000fe200078e0221 */
[----:B------:R-:W-:-:S02]  /*1690*/  @!P0 IADD3 R25, R33, R25, RZ ;  /* 0x0000001921198210 */ /* 0x000fc40007ffe0ff */
[C---:B-1----:R-:W-:Y:S02]  /*16a0*/  LEA.HI.X R21, R8.reuse, UR11, R9, 0x1, P1 ;  /* 0x0000000b08157c11 */ /* 0x042fe400088f0c09 */
[----:B------:R-:W-:Y:S02]  /*16b0*/  @!P0 IADD3 R32, P1, R8, R4, RZ ;  /* 0x0000000408208210 */ /* 0x000fe40007f3e0ff */
[----:B0-----:R-:W-:Y:S02]  /*16c0*/  LEA R28, P2, R27, R26, 0x1 ;  /* 0x0000001a1b1c7211 */ /* 0x001fe400078408ff */
[----:B------:R-:W-:Y:S02]  /*16d0*/  @!P0 IADD3.X R5, R9, R5, R35, P1, !PT ;  /* 0x0000000509058210 */ /* 0x000fe40000ffe423 */
[----:B------:R-:W-:Y:S01]  /*16e0*/  LEA.HI.X R29, R27, R21, R30, 0x1, P2 ;  /* 0x000000151b1d7211 */ /* 0x000fe200010f0c1e */
[----:B------:R-:W-:Y:S01]  /*16f0*/  IMAD R21, R45, UR8, RZ ;  /* 0x000000082d157c24 */ /* 0x000fe2000f8e02ff */
[----:B------:R-:W-:Y:S01]  /*1700*/  @!P0 LEA R4, P1, R32, UR10, 0x1 ;  /* 0x0000000a20048c11 */ /* 0x000fe2000f8208ff */
[----:B------:R-:W-:-:S04]  /*1710*/  IMAD.WIDE.U32 R26, R44, UR8, R22 ;  /* 0x000000082c1a7c25 */ /* 0x000fc8000f8e0016 */
[----:B------:R-:W-:Y:S01]  /*1720*/  @!P0 IMAD.WIDE.U32 R22, R44, UR8, R24 ;  /* 0x000000082c168c25 */ /* 0x000fe2000f8e0018 */
[----:B------:R-:W-:-:S03]  /*1730*/  @!P0 LEA.HI.X R5, R32, UR11, R5, 0x1, P1 ;  /* 0x0000000b20058c11 */ /* 0x000fc600088f0c05 */
[----:B------:R-:W-:Y:S01]  /*1740*/  IMAD R21, R44, UR9, R21 ;  /* 0x000000092c157c24 */ /* 0x000fe2000f8e0215 */
[----:B------:R-:W-:Y:S01]  /*1750*/  ULDC.64 UR8, c[0x0][0x308] ;  /* 0x0000c20000087ab9 */ /* 0x000fe20000000a00 */
[C---:B------:R-:W-:Y:S02]  /*1760*/  @!P0 IADD3 R37, P2, R8.reuse, R22, RZ ;  /* 0x0000001608258210 */ /* 0x040fe40007f5e0ff */
[----:B------:R-:W-:Y:S02]  /*1770*/  LEA R25, P1, R8, UR8, 0x1 ;  /* 0x0000000808197c11 */ /* 0x000fe4000f8208ff */
[----:B------:R-:W-:Y:S01]  /*1780*/  IADD3 R24, P3, R96, R26, RZ ;  /* 0x0000001a60187210 */ /* 0x000fe20007f7e0ff */
[----:B------:R-:W-:Y:S01]  /*1790*/  STS.U16 [R86+0x1c0], R31 ;  /* 0x0001c01f56007388 */ /* 0x000fe20000000400 */
[----:B------:R-:W-:Y:S01]  /*17a0*/  @!P0 IADD3.X R38, R9, R23, R21, P2, !PT ;  /* 0x0000001709268210 */ /* 0x000fe200017fe415 */
[----:B------:R-:W-:Y:S01]  /*17b0*/  NOP ;  /* 0x0000000000007918 */ /* 0x000fe20000000000 */
[----:B------:R-:W-:Y:S01]  /*17c0*/  LEA R26, P2, R24, R25, 0x1 ;  /* 0x00000019181a7211 */ /* 0x000fe200078408ff */
[----:B------:R-:W-:Y:S04]  /*17d0*/  LDS.U16 R30, [R87+0x2] ;  /* 0x00000200571e7984 */ /* 0x000fe80000000400 */
[----:B------:R-:W-:Y:S04]  /*17e0*/  LDS.U16 R25, [R87] ;  /* 0x0000000057197984 */ /* 0x000fe80000000400 */
        /* <DEDUP_REMOVED lines=9> */
[C---:B------:R-:W-:Y:S02]  /*1880*/  @!P0 LEA R22, P1, R37.reuse, UR8, 0x1 ;  /* 0x0000000825168c11 */ /* 0x040fe4000f8208ff */
[----:B------:R-:W-:Y:S02]  /*1890*/  LEA.HI.X R27, R24, R23, R27, 0x1, P2 ;  /* 0x00000017181b7211 */ /* 0x000fe400010f0c1b */
[----:B------:R-:W-:Y:S02]  /*18a0*/  @!P0 LEA.HI.X R23, R37, UR9, R38, 0x1, P1 ;  /* 0x0000000925178c11 */ /* 0x000fe400088f0c26 */
[----:B------:R-:W-:Y:S02]  /*18b0*/  PRMT R37, RZ, 0x7610, R37 ;  /* 0x00007610ff257816 */ /* 0x000fe40000000025 */
[----:B------:R-:W-:-:S02]  /*18c0*/  ISETP.GE.AND P1, PT, R71, R79, PT ;  /* 0x0000004f4700720c */ /* 0x000fc40003f26270 */
[----:B------:R-:W-:Y:S02]  /*18d0*/  PRMT R21, RZ, 0x7610, R21 ;  /* 0x00007610ff157816 */ /* 0x000fe40000000015 */
[-C--:B------:R-:W-:Y:S02]  /*18e0*/  ISETP.GE.AND P2, PT, R72, R79.reuse, PT ;  /* 0x0000004f4800720c */ /* 0x080fe40003f46270 */
[-C--:B------:R-:W-:Y:S02]  /*18f0*/  ISETP.GE.AND P3, PT, R73, R79.reuse, PT ;  /* 0x0000004f4900720c */ /* 0x080fe40003f66270 */
        /* <DEDUP_REMOVED lines=32> */
[----:B------:R-:W1:Y:S04]  /*1b00*/  LDS.U16 R24, [R87+0x6] ;  /* 0x0000060057187984 */ /* 0x000e680000000400 */
[----:B------:R-:W2:Y:S04]  /*1b10*/  LDS.U16 R5, [R87+0x8] ;  /* 0x0000080057057984 */ /* 0x000ea80000000400 */
[----:B------:R-:W3:Y:S04]  /*1b20*/  LDS.U16 R4, [R87+0xa] ;  /* 0x00000a0057047984 */ /* 0x000ee80000000400 */
[----:B------:R-:W4:Y:S04]  /*1b30*/  LDS.U16 R39, [R87+0xc] ;  /* 0x00000c0057277984 */ /* 0x000f280000000400 */
        /* <DEDUP_REMOVED lines=13> */
[----:B0-----:R-:W-:Y:S02]  /*1c10*/  HADD2.F32 R22, -RZ, R29.H0_H0 ;  /* 0x2000001dff167230 */ /* 0x001fe40000004100 */
[----:B--2---:R-:W-:Y:S02]  /*1c20*/  HADD2.F32 R102, -RZ, R5.H0_H0 ;  /* 0x20000005ff667230 */ /* 0x004fe40000004100 */
[----:B------:R-:W-:Y:S01]  /*1c30*/  FMUL.FTZ R5, R24, -1.4426950216293334961 ;  /* 0xbfb8aa3b18057820 */ /* 0x000fe20000410000 */
[----:B---3--:R-:W-:Y:S02]  /*1c40*/  HADD2.F32 R103, -RZ, R4.H0_H0 ;  /* 0x20000004ff677230 */ /* 0x008fe40000004100 */
[----:B------:R-:W-:Y:S01]  /*1c50*/  FMUL.FTZ R29, R22, -1.4426950216293334961 ;  /* 0xbfb8aa3b161d7820 */ /* 0x000fe20000410000 */
[----:B------:R-:W-:Y:S02]  /*1c60*/  MUFU.EX2 R26, R5 ;  /* 0x00000005001a7308 */ /* 0x000fe40000000800 */
[----:B------:R-:W-:-:S06]  /*1c70*/  FMUL.FTZ R4, R103, -1.4426950216293334961 ;  /* 0xbfb8aa3b67047820 */ /* 0x000fcc0000410000 */
[----:B------:R-:W0:Y:S01]  /*1c80*/  MUFU.EX2 R29, R29 ;  /* 0x0000001d001d7308 */ /* 0x000e220000000800 */
[----:B------:R-:W-:-:S07]  /*1c90*/  HADD2.F32 R23, -RZ, R37.H0_H0 ;  /* 0x20000025ff177230 */ /* 0x000fce0000004100 */
[----:B------:R-:W-:Y:S01]  /*1ca0*/  MUFU.EX2 R104, R4 ;  /* 0x0000000400687308 */ /* 0x000fe20000000800 */
[----:B------:R-:W-:Y:S01]  /*1cb0*/  FMUL.FTZ R27, R102, -1.4426950216293334961 ;  /* 0xbfb8aa3b661b7820 */ /* 0x000fe20000410000 */
[----:B------:R-:W-:Y:S02]  /*1cc0*/  HADD2.F32 R21, -RZ, R28.H0_H0 ;  /* 0x2000001cff157230 */ /* 0x000fe40000004100 */
[----:B------:R-:W-:-:S03]  /*1cd0*/  FMUL.FTZ R37, R23, -1.4426950216293334961 ;  /* 0xbfb8aa3b17257820 */ /* 0x000fc60000410000 */
[----:B------:R-:W-:Y:S01]  /*1ce0*/  FMUL.FTZ R28, R21, -1.4426950216293334961 ;  /* 0xbfb8aa3b151c7820 */ /* 0x000fe20000410000 */
[----:B------:R-:W-:Y:S08]  /*1cf0*/  MUFU.EX2 R27, R27 ;  /* 0x0000001b001b7308 */ /* 0x000ff00000000800 */
[----:B------:R0:W-:Y:S01]  /*1d00*/  MUFU.EX2 R100, R37 ;  /* 0x0000002500647308 */ /* 0x0001e20000000800 */
[----:B----4-:R-:W-:-:S02]  /*1d10*/  HADD2.F32 R105, -RZ, R39.H0_H0 ;  /* 0x20000027ff697230 */ /* 0x010fc40000004100 */
[----:B0-----:R-:W-:-:S05]  /*1d20*/  FADD.FTZ R37, R29, 1 ;  /* 0x3f8000001d257421 */ /* 0x001fca0000010000 */
[----:B------:R-:W0:Y:S01]  /*1d30*/  MUFU.EX2 R28, R28 ;  /* 0x0000001c001c7308 */ /* 0x000e220000000800 */
[----:B------:R-:W-:-:S07]  /*1d40*/  FMUL.FTZ R39, R105, -1.4426950216293334961 ;  /* 0xbfb8aa3b69277820 */ /* 0x000fce0000410000 */
[----:B------:R1:W2:Y:S01]  /*1d50*/  MUFU.EX2 R107, R39 ;  /* 0x00000027006b7308 */ /* 0x0002a20000000800 */
[----:B------:R-:W-:Y:S02]  /*1d60*/  HADD2.F32 R114, -RZ, R38.H0_H0 ;  /* 0x20000026ff727230 */ /* 0x000fe40000004100 */
[----:B-1----:R-:W-:Y:S01]  /*1d70*/  FADD.FTZ R39, R26, 1 ;  /* 0x3f8000001a277421 */ /* 0x002fe20000010000 */
[----:B0-----:R-:W-:-:S04]  /*1d80*/  FADD.FTZ R28, R28, 1 ;  /* 0x3f8000001c1c7421 */ /* 0x001fc80000010000 */
[----:B------:R-:W0:Y:S01]  /*1d90*/  MUFU.RCP R38, R28 ;  /* 0x0000001c00267308 */ /* 0x000e220000001000 */
[----:B------:R-:W-:Y:S01]  /*1da0*/  FMUL.FTZ R106, R114, -1.4426950216293334961 ;  /* 0xbfb8aa3b726a7820 */ /* 0x000fe20000410000 */
[----:B------:R-:W-:-:S06]  /*1db0*/  FADD.FTZ R100, R100, 1 ;  /* 0x3f80000064647421 */ /* 0x000fcc0000010000 */
[----:B------:R1:W-:Y:S08]  /*1dc0*/  MUFU.EX2 R109, R106 ;  /* 0x0000006a006d7308 */ /* 0x0003f00000000800 */
[----:B------:R-:W-:Y:S01]  /*1dd0*/  MUFU.RCP R100, R100 ;  /* 0x0000006400647308 */ /* 0x000fe20000001000 */
[----:B-1----:R-:W-:Y:S02]  /*1de0*/  HADD2.F32 R106, -RZ, R30.H0_H0 ;  /* 0x2000001eff6a7230 */ /* 0x002fe40000004100 */
[----:B------:R-:W-:Y:S01]  /*1df0*/  FADD.FTZ R104, R104, 1 ;  /* 0x3f80000068687421 */ /* 0x000fe20000010000 */
[----:B--2---:R-:W-:Y:S01]  /*1e00*/  FADD.FTZ R107, R107, 1 ;  /* 0x3f8000006b6b7421 */ /* 0x004fe20000010000 */
[----:B------:R-:W-:-:S04]  /*1e10*/  HADD2.F32 R25, -RZ, R25.H0_H0 ;  /* 0x20000019ff197230 */ /* 0x000fc80000004100 */
[----:B------:R-:W1:Y:S01]  /*1e20*/  MUFU.RCP R104, R104 ;  /* 0x0000006800687308 */ /* 0x000e620000001000 */
[----:B------:R-:W-:Y:S02]  /*1e30*/  HADD2.F32 R108, -RZ, R31.H0_H0 ;  /* 0x2000001fff6c7230 */ /* 0x000fe40000004100 */
[----:B------:R-:W-:-:S05]  /*1e40*/  HADD2.F32 R32, -RZ, R32.H0_H0 ;  /* 0x20000020ff207230 */ /* 0x000fca0000004100 */
[----:B------:R-:W-:Y:S01]  /*1e50*/  MUFU.RCP R112, R107 ;  /* 0x0000006b00707308 */ /* 0x000fe20000001000 */
[----:B0-----:R-:W-:Y:S01]  /*1e60*/  FADD.FTZ R30, -R38, 1 ;  /* 0x3f800000261e7421 */ /* 0x001fe20000010100 */
[----:B------:R-:W0:Y:S01]  /*1e70*/  S2UR UR6, SR_CgaCtaId ;  /* 0x00000000000679c3 */ /* 0x000e220000008800 */
[----:B------:R-:W-:Y:S02]  /*1e80*/  HADD2.F32 R33, -RZ, R33.H0_H0 ;  /* 0x20000021ff217230 */ /* 0x000fe40000004100 */
[----:B------:R-:W-:Y:S01]  /*1e90*/  FFMA.FTZ R30, R21, R30, 1 ;  /* 0x3f800000151e7423 */ /* 0x000fe2000001001e */
[----:B------:R-:W-:Y:S02]  /*1ea0*/  HADD2.F32 R34, -RZ, R34.H0_H0 ;  /* 0x20000022ff227230 */ /* 0x000fe40000004100 */
[----:B------:R-:W-:Y:S02]  /*1eb0*/  HADD2.F32 R35, -RZ, R35.H0_H0 ;  /* 0x20000023ff237230 */ /* 0x000fe40000004100 */
[----:B------:R-:W-:-:S02]  /*1ec0*/  HADD2.F32 R36, -RZ, R36.H0_H0 ;  /* 0x20000024ff247230 */ /* 0x000fc40000004100 */
[----:B-1----:R-:W-:-:S04]  /*1ed0*/  FADD.FTZ R110, -R104, 1 ;  /* 0x3f800000686e7421 */ /* 0x002fc80000010100 */
[----:B------:R-:W-:Y:S01]  /*1ee0*/  FFMA.FTZ R110, R103, R110, 1 ;  /* 0x3f800000676e7423 */ /* 0x000fe2000001006e */
[----:B------:R-:W-:Y:S01]  /*1ef0*/  ISETP.NE.AND P6, PT, R52, RZ, PT ;  /* 0x000000ff3400720c */ /* 0x000fe20003fc5270 */
[----:B------:R-:W-:Y:S02]  /*1f00*/  UMOV UR5, 0x400 ;  /* 0x0000040000057882 */ /* 0x000fe40000000000 */
[----:B0-----:R-:W-:Y:S01]  /*1f10*/  ULEA UR5, UR6, UR5, 0x18 ;  /* 0x0000000506057291 */ /* 0x001fe2000f8ec03f */
[----:B------:R-:W-:Y:S04]  /*1f20*/  STS.U16 [R78], R43 ;  /* 0x0000002b4e007388 */ /* 0x000fe80000000400 */
[----:B------:R0:W-:Y:S04]  /*1f30*/  STS.U16 [R80+0x40], R41 ;  /* 0x0000402950007388 */ /* 0x0001e80000000400 */
[----:B------:R1:W-:Y:S04]  /*1f40*/  STS.U16 [R81+0x80], R40 ;  /* 0x0000802851007388 */ /* 0x0003e80000000400 */
[----:B------:R-:W-:Y:S04]  /*1f50*/  STS.U16 [R82+0xc0], R97 ;  /* 0x0000c06152007388 */ /* 0x000fe80000000400 */
[----:B------:R-:W-:Y:S04]  /*1f60*/  STS.U16 [R83+0x100], R42 ;  /* 0x0001002a53007388 */ /* 0x000fe80000000400 */
[----:B------:R-:W-:Y:S04]  /*1f70*/  STS.U16 [R84+0x140], R99 ;  /* 0x0001406354007388 */ /* 0x000fe80000000400 */
[----:B------:R-:W-:Y:S04]  /*1f80*/  STS.U16 [R85+0x180], R98 ;  /* 0x0001806255007388 */ /* 0x000fe80000000400 */
[----:B------:R2:W-:Y:S01]  /*1f90*/  STS.U16 [R86+0x1c0], R101 ;  /* 0x0001c06556007388 */ /* 0x0005e20000000400 */
[----:B------:R-:W-:-:S03]  /*1fa0*/  NOP ;  /* 0x0000000000007918 */ /* 0x000fc60000000000 */
[----:B------:R-:W3:Y:S04]  /*1fb0*/  LDS.U16 R5, [R87+0x2] ;  /* 0x0000020057057984 */ /* 0x000ee80000000400 */
[----:B------:R-:W4:Y:S01]  /*1fc0*/  LDS.U16 R4, [R87] ;  /* 0x0000000057047984 */ /* 0x000f220000000400 */
[----:B0-----:R-:W0:Y:S01]  /*1fd0*/  MUFU.RCP R41, R37 ;  /* 0x0000002500297308 */ /* 0x001e220000001000 */
[----:B-1----:R-:W-:Y:S02]  /*1fe0*/  FADD.FTZ R40, R27, 1 ;  /* 0x3f8000001b287421 */ /* 0x002fe40000010000 */
[----:B------:R-:W-:Y:S04]  /*1ff0*/  LDS.U16 R26, [R87+0x4] ;  /* 0x00000400571a7984 */ /* 0x000fe80000000400 */
[----:B------:R-:W1:Y:S01]  /*2000*/  LDS.U16 R27, [R87+0x6] ;  /* 0x00000600571b7984 */ /* 0x000e620000000400 */
[----:B--2---:R3:W-:Y:S03]  /*2010*/  MUFU.RCP R101, R40 ;  /* 0x0000002800657308 */ /* 0x0047e60000001000 */
[----:B------:R-:W2:Y:S04]  /*2020*/  LDS.U16 R28, [R87+0x8] ;  /* 0x00000800571c7984 */ /* 0x000ea80000000400 */
[----:B------:R-:W2:Y:S01]  /*2030*/  LDS.U16 R29, [R87+0xa] ;  /* 0x00000a00571d7984 */ /* 0x000ea20000000400 */
[----:B---3--:R-:W-:-:S02]  /*2040*/  HADD2.F32 R40, -RZ, R5.H0_H0 ;  /* 0x20000005ff287230 */ /* 0x008fc40000004100 */
[----:B0-----:R-:W-:Y:S01]  /*2050*/  FADD.FTZ R5, -R41, 1 ;  /* 0x3f80000029057421 */ /* 0x001fe20000010100 */
[----:B----4-:R-:W-:-:S03]  /*2060*/  HADD2.F32 R37, -RZ, R4.H0_H0 ;  /* 0x20000004ff257230 */ /* 0x010fc60000004100 */
[----:B------:R-:W-:Y:S01]  /*2070*/  FFMA.FTZ R43, R22, R5, 1 ;  /* 0x3f800000162b7423 */ /* 0x000fe20000010005 */
[----:B------:R-:W0:Y:S04]  /*2080*/  LDS.U16 R4, [R87+0xc] ;  /* 0x00000c0057047984 */ /* 0x000e280000000400 */
[----:B------:R-:W3:Y:S01]  /*2090*/  LDS.U16 R5, [R87+0xe] ;  /* 0x00000e0057057984 */ /* 0x000ee20000000400 */
[----:B------:R-:W-:Y:S01]  /*20a0*/  FMUL.FTZ R42, R106, R40 ;  /* 0x000000286a2a7220 */ /* 0x000fe20000410000 */
[----:B------:R4:W2:Y:S03]  /*20b0*/  MUFU.RCP R99, R39 ;  /* 0x0000002700637308 */ /* 0x0008a60000001000 */
[----:B------:R-:W-:Y:S01]  /*20c0*/  FMUL.FTZ R42, R41, R42 ;  /* 0x0000002a292a7220 */ /* 0x000fe20000410000 */
[----:B------:R-:W-:-:S03]  /*20d0*/  FADD.FTZ R97, R109, 1 ;  /* 0x3f8000006d617421 */ /* 0x000fc60000010000 */
[----:B------:R-:W-:Y:S01]  /*20e0*/  FMUL.FTZ R43, R42, R43 ;  /* 0x0000002b2a2b7220 */ /* 0x000fe20000410000 */
[----:B------:R-:W-:Y:S01]  /*20f0*/  FADD.FTZ R42, -R100, 1 ;  /* 0x3f800000642a7421 */ /* 0x000fe20000010100 */
[----:B------:R-:W3:Y:S01]  /*2100*/  MUFU.RCP R117, R97 ;  /* 0x0000006100757308 */ /* 0x000ee20000001000 */
[----:B-1----:R-:W-:Y:S02]  /*2110*/  HADD2.F32 R107, -RZ, R27.H0_H0 ;  /* 0x2000001bff6b7230 */ /* 0x002fe40000004100 */
[----:B------:R-:W-:Y:S01]  /*2120*/  FFMA.FTZ R98, R23, R42, 1 ;  /* 0x3f80000017627423 */ /* 0x000fe2000001002a */
[----:B------:R-:W-:Y:S02]  /*2130*/  HADD2.F32 R42, -RZ, R26.H0_H0 ;  /* 0x2000001aff2a7230 */ /* 0x000fe40000004100 */
[----:B----4-:R-:W-:Y:S01]  /*2140*/  FMUL.FTZ R39, R25, R37 ;  /* 0x0000002519277220 */ /* 0x010fe20000410000 */
[----:B------:R-:W-:Y:S01]  /*2150*/  FMUL.FTZ R26, R32, R107 ;  /* 0x0000006b201a7220 */ /* 0x000fe20000410000 */
[----:B--2---:R-:W-:Y:S01]  /*2160*/  FADD.FTZ R31, -R99, 1 ;  /* 0x3f800000631f7421 */ /* 0x004fe20000010100 */
[----:B------:R-:W-:Y:S01]  /*2170*/  FMUL.FTZ R27, R108, R42 ;  /* 0x0000002a6c1b7220 */ /* 0x000fe20000410000 */
[----:B------:R-:W-:Y:S01]  /*2180*/  FMUL.FTZ R39, R38, R39 ;  /* 0x0000002726277220 */ /* 0x000fe20000410000 */
[----:B------:R-:W-:-:S02]  /*2190*/  HADD2.F32 R109, -RZ, R28.H0_H0 ;  /* 0x2000001cff6d7230 */ /* 0x000fc40000004100 */
[----:B------:R-:W-:Y:S01]  /*21a0*/  FFMA.FTZ R31, R24, R31, 1 ;  /* 0x3f800000181f7423 */ /* 0x000fe2000001001f */
[----:B------:R-:W-:Y:S02]  /*21b0*/  HADD2.F32 R113, -RZ, R29.H0_H0 ;  /* 0x2000001dff717230 */ /* 0x000fe40000004100 */
[----:B------:R-:W-:Y:S01]  /*21c0*/  FMUL.FTZ R27, R100, R27 ;  /* 0x0000001b641b7220 */ /* 0x000fe20000410000 */
[----:B------:R-:W-:Y:S01]  /*21d0*/  FMUL.FTZ R26, R99, R26 ;  /* 0x0000001a631a7220 */ /* 0x000fe20000410000 */
[----:B------:R-:W-:Y:S01]  /*21e0*/  FMUL.FTZ R30, R39, R30 ;  /* 0x0000001e271e7220 */ /* 0x000fe20000410000 */
[----:B------:R-:W-:Y:S01]  /*21f0*/  FADD.FTZ R39, -R101, 1 ;  /* 0x3f80000065277421 */ /* 0x000fe20000010100 */
[----:B------:R-:W-:Y:S01]  /*2200*/  FMUL.FTZ R27, R27, R98 ;  /* 0x000000621b1b7220 */ /* 0x000fe20000410000 */
[----:B------:R-:W-:Y:S01]  /*2210*/  FMUL.FTZ R26, R26, R31 ;  /* 0x0000001f1a1a7220 */ /* 0x000fe20000410000 */
[----:B------:R-:W-:Y:S01]  /*2220*/  FMUL.FTZ R28, R33, R109 ;  /* 0x0000006d211c7220 */ /* 0x000fe20000410000 */
[----:B0-----:R-:W-:-:S02]  /*2230*/  HADD2.F32 R115, -RZ, R4.H0_H0 ;  /* 0x20000004ff737230 */ /* 0x001fc40000004100 */
[----:B---3--:R-:W-:Y:S02]  /*2240*/  HADD2.F32 R119, -RZ, R5.H0_H0 ;  /* 0x20000005ff777230 */ /* 0x008fe40000004100 */
[----:B------:R-:W-:Y:S01]  /*2250*/  FMUL.FTZ R29, R34, R113 ;  /* 0x00000071221d7220 */ /* 0x000fe20000410000 */
[----:B------:R-:W-:Y:S01]  /*2260*/  FADD.FTZ R4, -R112, 1 ;  /* 0x3f80000070047421 */ /* 0x000fe20000010100 */
        /* <DEDUP_REMOVED lines=8> */
[----:B------:R-:W-:Y:S01]  /*22f0*/  FFMA.FTZ R31, R114, R31, 1 ;  /* 0x3f800000721f7423 */ /* 0x000fe2000001001f */
[----:B------:R-:W-:Y:S01]  /*2300*/  FMUL.FTZ R98, R117, R98 ;  /* 0x0000006275627220 */ /* 0x000fe20000410000 */
[----:B------:R-:W-:Y:S01]  /*2310*/  FMUL.FTZ R28, R28, R39 ;  /* 0x000000271c1c7220 */ /* 0x000fe20000410000 */
[----:B------:R-:W-:Y:S01]  /*2320*/  BAR.SYNC.DEFER_BLOCKING 0x0 ;  /* 0x0000000000007b1d */ /* 0x000fe20000010000 */
[----:B------:R-:W-:Y:S01]  /*2330*/  FMUL.FTZ R29, R29, R110 ;  /* 0x0000006e1d1d7220 */ /* 0x000fe20000410000 */
[----:B------:R-:W-:Y:S01]  /*2340*/  FMUL.FTZ R4, R5, R4 ;  /* 0x0000000405047220 */ /* 0x000fe20000410000 */
[----:B------:R-:W-:Y:S01]  /*2350*/  FMUL.FTZ R31, R98, R31 ;  /* 0x0000001f621f7220 */ /* 0x000fe20000410000 */
[----:B------:R-:W-:-:S02]  /*2360*/  F2FP.F16.F32.PACK_AB R30, R43, R30 ;  /* 0x0000001e2b1e723e */ /* 0x000fc400000000ff */
[----:B------:R-:W-:Y:S02]  /*2370*/  F2FP.F16.F32.PACK_AB R26, R26, R27 ;  /* 0x0000001b1a1a723e */ /* 0x000fe400000000ff */
[----:B------:R-:W-:Y:S02]  /*2380*/  F2FP.F16.F32.PACK_AB R28, R29, R28 ;  /* 0x0000001c1d1c723e */ /* 0x000fe400000000ff */
[----:B------:R-:W-:Y:S02]  /*2390*/  F2FP.F16.F32.PACK_AB R4, R31, R4 ;  /* 0x000000041f04723e */ /* 0x000fe400000000ff */
[----:B------:R-:W-:Y:S02]  /*23a0*/  PRMT R5, R30, 0x7632, R5 ;  /* 0x000076321e057816 */ /* 0x000fe40000000005 */
[----:B------:R-:W-:Y:S02]  /*23b0*/  PRMT R27, R26, 0x7632, R27 ;  /* 0x000076321a1b7816 */ /* 0x000fe4000000001b */
[----:B------:R-:W-:-:S02]  /*23c0*/  PRMT R29, R28, 0x7632, R29 ;  /* 0x000076321c1d7816 */ /* 0x000fc4000000001d */
        /* <DEDUP_REMOVED lines=11> */
[----:B------:R-:W-:Y:S01]  /*2480*/  MOV R97, UR5 ;  /* 0x0000000500617c02 */ /* 0x000fe20008000f00 */
        /* <DEDUP_REMOVED lines=11> */
[----:B------:R-:W-:Y:S01]  /*2540*/  P2R R4, PR, RZ, 0x40 ;  /* 0x00000040ff047803 */ /* 0x000fe20000000000 */
        /* <DEDUP_REMOVED lines=20> */
.L_x_8875:
[----:B------:R-:W-:Y:S05]  /*2690*/  BSYNC B0 ;  /* 0x0000000000007941 */ /* 0x000fea0003800000 */
.L_x_8874:
        /* <DEDUP_REMOVED lines=30> */
[----:B------:R-:W-:Y:S01]  /*2880*/  FMUL.FTZ R43, R24, R99 ;  /* 0x00000063182b7220 */ /* 0x000fe20000410000 */
[----:B------:R-:W-:Y:S01]  /*2890*/  FMUL.FTZ R24, R105, R112 ;  /* 0x0000007069187220 */ /* 0x000fe20000410000 */
[----:B------:R-:W-:Y:S01]  /*28a0*/  HADD2.F32 R3, -RZ, R3.H0_H0 ;  /* 0x20000003ff037230 */ /* 0x000fe20000004100 */
[----:B------:R0:W-:Y:S01]  /*28b0*/  @!P5 STG.E.U16 desc[UR12][R26.64+-0xc0], R129 ;  /* 0xffff40811a00d986 */ /* 0x0001e2000c10150c */
[----:B------:R-:W-:-:S02]  /*28c0*/  HADD2.F32 R31, -RZ, R2.H0_H0 ;  /* 0x20000002ff1f7230 */ /* 0x000fc40000004100 */
[----:B------:R-:W-:Y:S01]  /*28d0*/  FMUL.FTZ R22, R102, R101 ;  /* 0x0000006566167220 */ /* 0x000fe20000410000 */
[----:B------:R-:W-:Y:S01]  /*28e0*/  HADD2.F32 R105, -RZ, R0.H0_H0 ;  /* 0x20000000ff697230 */ /* 0x000fe20000004100 */
        /* <DEDUP_REMOVED lines=65> */
[----:B------:R-:W-:Y:S03]  /*2d00*/  BAR.SYNC.DEFER_BLOCKING 0x0 ;  /* 0x0000000000007b1d */ /* 0x000fe60000010000 */
[----:B------:R-:W-:-:S03]  /*2d10*/  IMAD.IADD R39, R3, 0x1, R19 ;  /* 0x0000000103277824 */ /* 0x000fc600078e0213 */
[----:B------:R-:W0:Y:S02]  /*2d20*/  LDS R37, [R97+0x210] ;  /* 0x0002100061257984 */ /* 0x000e240000000800 */
        /* <DEDUP_REMOVED lines=14> */
.L_x_8878:
[----:B------:R-:W-:Y:S05]  /*2e10*/  BSYNC B0 ;  /* 0x0000000000007941 */ /* 0x000fea0003800000 */
.L_x_8877:
        /* <DEDUP_REMOVED lines=12> */
[----:B------:R-:W-:Y:S02]  /*2ee0*/  LEA R2, P0, R16, R17, 0x1 ;  /* 0x0000001110027211 */ /* 0x000fe400078008ff */
[-C--:B------:R-:W-:Y:S02]  /*2ef0*/  ISETP.GE.AND P1, PT, R72, R37.reuse, PT ;  /* 0x000000254800720c */ /* 0x080fe40003f26270 */
        /* <DEDUP_REMOVED lines=11> */
.L_x_8876:
[----:B------:R-:W1:Y:S01]  /*2fb0*/  LDC R17, c[0x0][0x21c] ;  /* 0x00008700ff117b82 */ /* 0x000e620000000800 */
[----:B0-----:R-:W-:Y:S01]  /*2fc0*/  HADD2.F32 R2, -RZ, R161.H0_H0 ;  /* 0x200000a1ff027230 */ /* 0x001fe20000004100 */
[----:B------:R-:W-:Y:S01]  /*2fd0*/  HFMA2.MMA R124, -RZ, RZ, 0, 0 ;  /* 0x00000000ff7c7435 */ /* 0x000fe200000001ff */
[----:B------:R-:W-:Y:S01]  /*2fe0*/  HADD2.F32 R3, -RZ, R88.H0_H0 ;  /* 0x20000058ff037230 */ /* 0x000fe20000004100 */
[----:B------:R-:W-:Y:S01]  /*2ff0*/  HFMA2.MMA R120, -RZ, RZ, 0, 0 ;  /* 0x00000000ff787435 */ /* 0x000fe200000001ff */
[----:B------:R-:W-:Y:S02]  /*3000*/  HADD2.F32 R16, -RZ, R90.H0_H0 ;  /* 0x2000005aff107230 */ /* 0x000fe40000004100 */
[C---:B------:R-:W-:Y:S01]  /*3010*/  FFMA.FTZ R51, R0.reuse, R2, R51 ;  /* 0x0000000200337223 */ /* 0x040fe20000010033 */
[----:B------:R-:W-:Y:S01]  /*3020*/  HADD2.F32 R2, -RZ, R89.H0_H0 ;  /* 0x20000059ff027230 */ /* 0x000fe20000004100 */
[----:B------:R-:W-:Y:S01]  /*3030*/  HFMA2.MMA R122, -RZ, RZ, 0, 0 ;  /* 0x00000000ff7a7435 */ /* 0x000fe200000001ff */
[----:B------:R-:W-:Y:S01]  /*3040*/  FMUL.FTZ R117, R0, R47 ;  /* 0x0000002f00757220 */ /* 0x000fe20000410000 */
[C---:B------:R-:W-:Y:S01]  /*3050*/  FFMA.FTZ R3, R106.reuse, R3, R51 ;  /* 0x000000036a037223 */ /* 0x040fe20000010033 */
[----:B------:R-:W-:Y:S01]  /*3060*/  HADD2.F32 R51, -RZ, R94.H0_H0 ;  /* 0x2000005eff337230 */ /* 0x000fe20000004100 */
[----:B------:R-:W-:Y:S01]  /*3070*/  HFMA2.MMA R115, -RZ, RZ, 0, 0 ;  /* 0x00000000ff737435 */ /* 0x000fe200000001ff */
[----:B------:R-:W-:Y:S01]  /*3080*/  FMUL.FTZ R126, R106, R47 ;  /* 0x0000002f6a7e7220 */ /* 0x000fe20000410000 */
[----:B------:R-:W-:Y:S01]  /*3090*/  FFMA.FTZ R3, R108, R2, R3 ;  /* 0x000000026c037223 */ /* 0x000fe20000010003 */
[----:B------:R-:W-:-:S02]  /*30a0*/  HADD2.F32 R2, -RZ, R91.H0_H0 ;  /* 0x2000005bff027230 */ /* 0x000fc40000004100 */
[-C--:B------:R-:W-:Y:S01]  /*30b0*/  FMUL.FTZ R119, R108, R47.reuse ;  /* 0x0000002f6c777220 */ /* 0x080fe20000410000 */
[CC--:B------:R-:W-:Y:S01]  /*30c0*/  FMUL.FTZ R128, R110.reuse, R47.reuse ;  /* 0x0000002f6e807220 */ /* 0x0c0fe20000410000 */
[----:B------:R-:W-:Y:S01]  /*30d0*/  FFMA.FTZ R3, R110, R16, R3 ;  /* 0x000000106e037223 */ /* 0x000fe20000010003 */
[----:B------:R-:W-:Y:S02]  /*30e0*/  HADD2.F32 R16, -RZ, R92.H0_H0 ;  /* 0x2000005cff107230 */ /* 0x000fe40000004100 */
[-C--:B------:R-:W-:Y:S01]  /*30f0*/  FMUL.FTZ R121, R112, R47.reuse ;  /* 0x0000002f70797220 */ /* 0x080fe20000410000 */
[-C--:B------:R-:W-:Y:S01]  /*3100*/  FMUL.FTZ R130, R114, R47.reuse ;  /* 0x0000002f72827220 */ /* 0x080fe20000410000 */
[----:B------:R-:W-:Y:S01]  /*3110*/  FFMA.FTZ R3, R112, R2, R3 ;  /* 0x0000000270037223 */ /* 0x000fe20000010003 */
[----:B------:R-:W-:Y:S01]  /*3120*/  HADD2.F32 R2, -RZ, R93.H0_H0 ;  /* 0x2000005dff027230 */ /* 0x000fe20000004100 */
[----:B-1----:R-:W-:Y:S01]  /*3130*/  ISETP.GE.AND P0, PT, R17, 0x1, PT ;  /* 0x000000011100780c */ /* 0x002fe20003f06270 */
[-C--:B------:R-:W-:Y:S01]  /*3140*/  FMUL.FTZ R123, R116, R47.reuse ;  /* 0x0000002f747b7220 */ /* 0x080fe20000410000 */
[----:B------:R-:W-:Y:S01]  /*3150*/  FFMA.FTZ R3, R114, R16, R3 ;  /* 0x0000001072037223 */ /* 0x000fe20000010003 */
[----:B------:R-:W-:Y:S01]  /*3160*/  FMUL.FTZ R132, R118, R47 ;  /* 0x0000002f76847220 */ /* 0x000fe20000410000 */
[----:B------:R-:W-:Y:S01]  /*3170*/  MOV R107, RZ ;  /* 0x000000ff006b7202 */ /* 0x000fe20000000f00 */
[----:B------:R-:W-:-:S02]  /*3180*/  IMAD.MOV.U32 R109, RZ, RZ, RZ ;  /* 0x000000ffff6d7224 */ /* 0x000fc400078e00ff */
[----:B------:R-:W-:Y:S01]  /*3190*/  FFMA.FTZ R3, R116, R2, R3 ;  /* 0x0000000274037223 */ /* 0x000fe20000010003 */
[----:B------:R-:W-:Y:S02]  /*31a0*/  MOV R111, RZ ;  /* 0x000000ff006f7202 */ /* 0x000fe40000000f00 */
[----:B------:R-:W-:Y:S01]  /*31b0*/  MOV R113, RZ ;  /* 0x000000ff00717202 */ /* 0x000fe20000000f00 */
[----:B------:R-:W-:Y:S01]  /*31c0*/  FFMA.FTZ R51, R118, R51, R3 ;  /* 0x0000003376337223 */ /* 0x000fe20000010003 */
[----:B------:R-:W-:Y:S06]  /*31d0*/  BAR.SYNC.DEFER_BLOCKING 0x0 ;  /* 0x0000000000007b1d */ /* 0x000fec0000010000 */
[----:B------:R-:W-:Y:S05]  /*31e0*/  @!P0 BRA `(.L_x_8879) ;  /* 0x0000002000c48947 */ /* 0x000fea0003800000 */
[----:B------:R-:W0:Y:S01]  /*31f0*/  LDC.64 R18, c[0x0][0x368] ;  /* 0x0000da00ff127b82 */ /* 0x000e220000000a00 */
[----:B------:R-:W-:Y:S01]  /*3200*/  MOV R2, R52 ;  /* 0x0000003400027202 */ /* 0x000fe20000000f00 */
[----:B------:R-:W-:Y:S01]  /*3210*/  ULDC.64 UR6, c[0x0][0x370] ;  /* 0x0000dc0000067ab9 */ /* 0x000fe20000000a00 */
[----:B------:R-:W-:Y:S01]  /*3220*/  MOV R3, RZ ;  /* 0x000000ff00037202 */ /* 0x000fe20000000f00 */
[----:B------:R-:W-:Y:S01]  /*3230*/  UMOV UR5, URZ ;  /* 0x0000003f00057c82 */ /* 0x000fe20008000000 */
[----:B------:R-:W-:Y:S01]  /*3240*/  IADD3 R125, R77, -0x1, RZ ;  /* 0xffffffff4d7d7810 */ /* 0x000fe20007ffe0ff */
[----:B------:R-:W-:Y:S01]  /*3250*/  ULDC UR22, c[0x0][0x224] ;  /* 0x0000890000167ab9 */ /* 0x000fe20000000800 */
[----:B------:R-:W-:Y:S01]  /*3260*/  MOV R134, RZ ;  /* 0x000000ff00867202 */ /* 0x000fe20000000f00 */
[----:B------:R-:W1:Y:S01]  /*3270*/  LDC R136, c[0x0][0x224] ;  /* 0x00008900ff887b82 */ /* 0x000e620000000800 */
[----:B------:R-:W-:Y:S01]  /*3280*/  MOV R124, RZ ;  /* 0x000000ff007c7202 */ /* 0x000fe20000000f00 */
[----:B------:R-:W-:Y:S01]  /*3290*/  ULDC UR23, c[0x0][0x21c] ;  /* 0x0000870000177ab9 */ /* 0x000fe20000000800 */
[----:B------:R-:W-:Y:S01]  /*32a0*/  ULDC.64 UR18, c[0x0][0x380] ;  /* 0x0000e00000127ab9 */ /* 0x000fe20000000a00 */
[----:B------:R-:W-:Y:S01]  /*32b0*/  ULDC.64 UR24, c[0x0][0x3d0] ;  /* 0x0000f40000187ab9 */ /* 0x000fe20000000a00 */
[----:B------:R-:W-:Y:S01]  /*32c0*/  ULDC.64 UR8, c[0x0][0x238] ;  /* 0x00008e0000087ab9 */ /* 0x000fe20000000a00 */
[----:B------:R-:W-:Y:S01]  /*32d0*/  ULDC.64 UR10, c[0x0][0x250] ;  /* 0x00009400000a7ab9 */ /* 0x000fe20000000a00 */
[----:B------:R-:W-:Y:S01]  /*32e0*/  ULDC.64 UR16, c[0x0][0x270] ;  /* 0x00009c0000107ab9 */ /* 0x000fe20000000a00 */
[----:B------:R-:W2:Y:S01]  /*32f0*/  LDC.64 R36, c[0x0][0x2d0] ;  /* 0x0000b400ff247b82 */ /* 0x000ea20000000a00 */
[----:B0-----:R-:W-:-:S07]  /*3300*/  IMAD R16, R18, UR15, RZ ;  /* 0x0000000f12107c24 */ /* 0x001fce000f8e02ff */
[----:B------:R-:W0:Y:S01]  /*3310*/  LDC.64 R38, c[0x0][0x2d8] ;  /* 0x0000b600ff267b82 */ /* 0x000e220000000a00 */
[----:B------:R-:W-:-:S04]  /*3320*/  IMAD.WIDE.U32 R2, R18, UR14, R2 ;  /* 0x0000000e12027c25 */ /* 0x000fc8000f8e0002 */
[----:B------:R-:W-:Y:S02]  /*3330*/  IMAD R17, R19, UR14, R16 ;  /* 0x0000000e13117c24 */ /* 0x000fe4000f8e0210 */
[----:B------:R-:W-:Y:S02]  /*3340*/  IMAD R19, R49, UR6, RZ ;  /* 0x0000000631137c24 */ /* 0x000fe4000f8e02ff */
[----:B------:R-:W-:Y:S02]  /*3350*/  IMAD.IADD R3, R3, 0x1, R17 ;  /* 0x0000000103037824 */ /* 0x000fe400078e0211 */
[C---:B------:R-:W-:Y:S02]  /*3360*/  IMAD R19, R48.reuse, UR7, R19 ;  /* 0x0000000730137c24 */ /* 0x040fe4000f8e0213 */
[----:B------:R-:W-:Y:S01]  /*3370*/  IMAD.WIDE.U32 R16, R48, UR6, R2 ;  /* 0x0000000630107c25 */ /* 0x000fe2000f8e0002 */
[----:B------:R-:W-:-:S04]  /*3380*/  ULDC.64 UR6, c[0x0][0x3d0] ;  /* 0x0000f40000067ab9 */ /* 0x000fc80000000a00 */
[----:B------:R-:W-:Y:S02]  /*3390*/  IADD3 R19, R17, R19, RZ ;  /* 0x0000001311137210 */ /* 0x000fe40007ffe0ff */
[C---:B------:R-:W-:Y:S02]  /*33a0*/  LEA R2, P0, R16.reuse, UR6, 0x2 ;  /* 0x0000000610027c11 */ /* 0x040fe4000f8010ff */
[----:B------:R-:W-:Y:S02]  /*33b0*/  LEA.HI R17, R125, R125, RZ, 0x1 ;  /* 0x0000007d7d117211 */ /* 0x000fe400078f08ff */
[----:B------:R-:W-:Y:S01]  /*33c0*/  LEA.HI.X R3, R16, UR7, R19, 0x2, P0 ;  /* 0x0000000710037c11 */ /* 0x000fe200080f1413 */
[----:B------:R-:W-:Y:S01]  /*33d0*/  ULDC.64 UR6, c[0x0][0x230] ;  /* 0x00008c0000067ab9 */ /* 0x000fe20000000a00 */
[----:B------:R-:W-:Y:S01]  /*33e0*/  LOP3.LUT R18, R17, 0xfffffe, RZ, 0xc0, !PT ;  /* 0x00fffffe11127812 */ /* 0x000fe200078ec0ff */
[----:B------:R-:W-:Y:S01]  /*33f0*/  IMAD R35, R45, UR6, RZ ;  /* 0x000000062d237c24 */ /* 0x000fe2000f8e02ff */
[----:B------:R-:W-:Y:S01]  /*3400*/  IADD3 R16, P0, R6, R16, RZ ;  /* 0x0000001006107210 */ /* 0x000fe20007f1e0ff */
[----:B------:R-:W-:Y:S01]  /*3410*/  IMAD.WIDE R2, R96, 0x4, R2 ;  /* 0x0000000460027825 */ /* 0x000fe200078e0202 */
[----:B------:R-:W-:-:S02]  /*3420*/  IADD3 R125, R125, -R18, RZ ;  /* 0x800000127d7d7210 */ /* 0x000fc40007ffe0ff */
[----:B------:R-:W-:Y:S01]  /*3430*/  IADD3.X R17, R7, R19, RZ, P0, !PT ;  /* 0x0000001307117210 */ /* 0x000fe200007fe4ff */
[----:B------:R-:W-:Y:S01]  /*3440*/  IMAD R129, R44, UR7, R35 ;  /* 0x000000072c817c24 */ /* 0x000fe2000f8e0223 */
[C---:B------:R-:W-:Y:S01]  /*3450*/  IADD3 R18, P5, R2.reuse, -0x380, RZ ;  /* 0xfffffc8002127810 */ /* 0x040fe20007fbe0ff */
[----:B------:R-:W3:Y:S01]  /*3460*/  LDC.64 R34, c[0x0][0x380] ;  /* 0x0000e000ff227b82 */ /* 0x000ee20000000a00 */
[----:B------:R-:W-:Y:S01]  /*3470*/  IADD3 R20, P4, R2, -0x300, RZ ;  /* 0xfffffd0002147810 */ /* 0x000fe20007f9e0ff */
[----:B------:R-:W-:Y:S01]  /*3480*/  IMAD.WIDE.U32 R32, R44, UR6, RZ ;  /* 0x000000062c207c25 */ /* 0x000fe2000f8e00ff */
[----:B------:R-:W-:Y:S01]  /*3490*/  IADD3.X R19, R3, -0x1, RZ, P5, !PT ;  /* 0xffffffff03137810 */ /* 0x000fe20002ffe4ff */
[----:B------:R-:W-:Y:S01]  /*34a0*/  ULDC.64 UR6, c[0x0][0x248] ;  /* 0x0000920000067ab9 */ /* 0x000fe20000000a00 */
[----:B------:R-:W-:Y:S01]  /*34b0*/  IADD3 R22, P3, R2, -0x280, RZ ;  /* 0xfffffd8002167810 */ /* 0x000fe20007f7e0ff */
[----:B------:R-:W-:Y:S01]  /*34c0*/  IMAD.WIDE.U32 R40, R44, UR6, RZ ;  /* 0x000000062c287c25 */ /* 0x000fe2000f8e00ff */
[----:B------:R-:W-:-:S02]  /*34d0*/  IADD3 R24, P2, R2, -0x200, RZ ;  /* 0xfffffe0002187810 */ /* 0x000fc40007f5e0ff */
[C---:B------:R-:W-:Y:S02]  /*34e0*/  IADD3 R26, P1, R2.reuse, -0x180, RZ ;  /* 0xfffffe80021a7810 */ /* 0x040fe40007f3e0ff */
[C---:B------:R-:W-:Y:S02]  /*34f0*/  IADD3 R28, P0, R2.reuse, -0x100, RZ ;  /* 0xffffff00021c7810 */ /* 0x040fe40007f1e0ff */
[----:B------:R-:W-:Y:S02]  /*3500*/  IADD3 R30, P5, R2, -0x80, RZ ;  /* 0xffffff80021e7810 */ /* 0x000fe40007fbe0ff */
[C---:B------:R-:W-:Y:S02]  /*3510*/  IADD3.X R21, R3.reuse, -0x1, RZ, P4, !PT ;  /* 0xffffffff03157810 */ /* 0x040fe400027fe4ff */
[C---:B------:R-:W-:Y:S02]  /*3520*/  IADD3.X R23, R3.reuse, -0x1, RZ, P3, !PT ;  /* 0xffffffff03177810 */ /* 0x040fe40001ffe4ff */
[----:B------:R-:W-:-:S02]  /*3530*/  IADD3.X R25, R3, -0x1, RZ, P2, !PT ;  /* 0xffffffff03197810 */ /* 0x000fc400017fe4ff */
[C---:B------:R-:W-:Y:S02]  /*3540*/  IADD3.X R27, R3.reuse, -0x1, RZ, P1, !PT ;  /* 0xffffffff031b7810 */ /* 0x040fe40000ffe4ff */
[C---:B------:R-:W-:Y:S02]  /*3550*/  IADD3.X R29, R3.reuse, -0x1, RZ, P0, !PT ;  /* 0xffffffff031d7810 */ /* 0x040fe400007fe4ff */
[----:B------:R-:W-:Y:S01]  /*3560*/  IADD3.X R31, R3, -0x1, RZ, P5, !PT ;  /* 0xffffffff031f7810 */ /* 0x000fe20002ffe4ff */
[----:B------:R-:W-:Y:S01]  /*3570*/  IMAD R3, R45, UR6, RZ ;  /* 0x000000062d037c24 */ /* 0x000fe2000f8e02ff */
[----:B------:R-:W-:Y:S01]  /*3580*/  ISETP.GT.AND P1, PT, R77, 0x1, PT ;  /* 0x000000014d00780c */ /* 0x000fe20003f24270 */
[----:B------:R-:W-:Y:S01]  /*3590*/  UMOV UR6, URZ ;  /* 0x0000003f00067c82 */ /* 0x000fe20008000000 */
[----:B------:R-:W-:Y:S01]  /*35a0*/  ISETP.GE.AND P0, PT, R8, R79, PT ;  /* 0x0000004f0800720c */ /* 0x000fe20003f06270 */
[----:B------:R-:W-:Y:S01]  /*35b0*/  IMAD R3, R44, UR7, R3 ;  /* 0x000000072c037c24 */ /* 0x000fe2000f8e0203 */
[----:B------:R-:W-:Y:S01]  /*35c0*/  ISETP.EQ.AND P1, PT, R159, RZ, P1 ;  /* 0x000000ff9f00720c */ /* 0x000fe20000f22270 */
[----:B------:R-:W-:Y:S01]  /*35d0*/  ULDC UR7, c[0x0][0x218] ;  /* 0x0000860000077ab9 */ /* 0x000fe20000000800 */
[----:B------:R-:W-:Y:S01]  /*35e0*/  IADD3 R129, R33, R129, RZ ;  /* 0x0000008121817210 */ /* 0x000fe20007ffe0ff */
[----:B012---:R-:W-:-:S10]  /*35f0*/  IMAD.IADD R127, R41, 0x1, R3 ;  /* 0x00000001297f7824 */ /* 0x007fd400078e0203 */
.L_x_8900:
[----:B01----:R-:W-:Y:S01]  /*3600*/  SHF.R.S32.HI R42, RZ, 0x1f, R134 ;  /* 0x0000001fff2a7819 */ /* 0x003fe20000011486 */
[----:B------:R-:W-:Y:S01]  /*3610*/  IMAD.WIDE.U32 R138, R134, UR16, R8 ;  /* 0x00000010868a7c25 */ /* 0x000fe2000f8e0008 */
[-C--:B------:R-:W-:Y:S02]  /*3620*/  ISETP.GE.AND P3, PT, R73, R79.reuse, PT ;  /* 0x0000004f4900720c */ /* 0x080fe40003f66270 */
[-C--:B------:R-:W-:Y:S01]  /*3630*/  ISETP.GE.AND P4, PT, R70, R79.reuse, PT ;  /* 0x0000004f4600720c */ /* 0x080fe20003f86270 */
[----:B------:R-:W-:Y:S01]  /*3640*/  IMAD R3, R42, UR16, RZ ;  /* 0x000000102a037c24 */ /* 0x000fe2000f8e02ff */
[----:B------:R-:W-:Y:S02]  /*3650*/  LEA R2, P2, R138, R54, 0x1 ;  /* 0x000000368a027211 */ /* 0x000fe400078408ff */
[----:B------:R-:W-:Y:S01]  /*3660*/  ISETP.GE.AND P5, PT, R71, R79, PT ;  /* 0x0000004f4700720c */ /* 0x000fe20003fa6270 */
[----:B------:R-:W-:Y:S01]  /*3670*/  IMAD R3, R134, UR17, R3 ;  /* 0x0000001186037c24 */ /* 0x000fe2000f8e0203 */
[----:B------:R-:W-:-:S02]  /*3680*/  PRMT R135, RZ, 0x7610, R135 ;  /* 0x00007610ff877816 */ /* 0x000fc40000000087 */
[----:B------:R-:W-:Y:S02]  /*3690*/  PRMT R144, RZ, 0x7610, R144 ;  /* 0x00007610ff907816 */ /* 0x000fe40000000090 */
[----:B------:R-:W-:Y:S01]  /*36a0*/  IADD3 R3, R139, R3, RZ ;  /* 0x000000038b037210 */ /* 0x000fe20007ffe0ff */
[----:B------:R-:W-:Y:S01]  /*36b0*/  IMAD R43, R42, UR8, RZ ;  /* 0x000000082a2b7c24 */ /* 0x000fe2000f8e02ff */
[----:B------:R-:W-:Y:S02]  /*36c0*/  MOV R139, R129 ;  /* 0x00000081008b7202 */ /* 0x000fe40000000f00 */
[----:B------:R-:W-:Y:S02]  /*36d0*/  LEA.HI.X R3, R138, R56, R3, 0x1, P2 ;  /* 0x000000388a037211 */ /* 0x000fe400010f0c03 */
[----:B------:R-:W-:Y:S02]  /*36e0*/  MOV R138, R32 ;  /* 0x00000020008a7202 */ /* 0x000fe40000000f00 */
[----:B------:R-:W-:Y:S01]  /*36f0*/  PRMT R146, RZ, 0x7610, R146 ;  /* 0x00007610ff927816 */ /* 0x000fe20000000092 */
[----:B------:R-:W-:Y:S01]  /*3700*/  IMAD R43, R134, UR9, R43 ;  /* 0x00000009862b7c24 */ /* 0x000fe2000f8e022b */
[----:B------:R-:W-:Y:S01]  /*3710*/  ISETP.GE.AND P2, PT, R72, R79, PT ;  /* 0x0000004f4800720c */ /* 0x000fe20003f46270 */
[----:B------:R-:W-:Y:S01]  /*3720*/  IMAD.WIDE.U32 R140, R134, UR8, R138 ;  /* 0x00000008868c7c25 */ /* 0x000fe2000f8e008a */
[----:B------:R-:W-:Y:S01]  /*3730*/  PRMT R133, RZ, 0x7610, R133 ;  /* 0x00007610ff857816 */ /* 0x000fe20000000085 */
[----:B--2---:R-:W2:Y:S01]  /*3740*/  @!P4 LDG.E.U16 R135, desc[UR12][R2.64+0x40] ;  /* 0x0000400c0287c981 */ /* 0x004ea2000c1e1500 */
[----:B------:R-:W-:-:S02]  /*3750*/  PRMT R137, RZ, 0x7610, R137 ;  /* 0x00007610ff897816 */ /* 0x000fc40000000089 */
[----:B------:R-:W-:Y:S01]  /*3760*/  IADD3 R43, R141, R43, RZ ;  /* 0x0000002b8d2b7210 */ /* 0x000fe20007ffe0ff */
[----:B----4-:R-:W4:Y:S01]  /*3770*/  @!P3 LDG.E.U16 R146, desc[UR12][R2.64+0x100] ;  /* 0x0001000c0292b981 */ /* 0x010f22000c1e1500 */
[----:B------:R-:W-:Y:S02]  /*3780*/  LEA R138, P3, R140, R36, 0x2 ;  /* 0x000000248c8a7211 */ /* 0x000fe400078610ff */
[----:B------:R-:W-:Y:S01]  /*3790*/  ISETP.GE.AND P4, PT, R74, R79, PT ;  /* 0x0000004f4a00720c */ /* 0x000fe20003f86270 */
[----:B---3--:R-:W3:Y:S01]  /*37a0*/  @!P0 LDG.E.U16 R133, desc[UR12][R2.64] ;  /* 0x0000000c02858981 */ /* 0x008ee2000c1e1500 */
[----:B------:R-:W-:-:S03]  /*37b0*/  LEA.HI.X R139, R140, R37, R43, 0x2, P3 ;  /* 0x000000258c8b7211 */ /* 0x000fc600018f142b */
[----:B------:R-:W4:Y:S01]  /*37c0*/  @!P5 LDG.E.U16 R144, desc[UR12][R2.64+0x80] ;  /* 0x0000800c0290d981 */ /* 0x000f22000c1e1500 */
[----:B------:R-:W-:-:S03]  /*37d0*/  ISETP.GE.AND P5, PT, R75, R79, PT ;  /* 0x0000004f4b00720c */ /* 0x000fc60003fa6270 */
[----:B------:R-:W4:Y:S04]  /*37e0*/  LDG.E R131, desc[UR12][R138.64] ;  /* 0x0000000c8a837981 */ /* 0x000f28000c1e1900 */
[----:B------:R-:W4:Y:S01]  /*37f0*/  @!P2 LDG.E.U16 R137, desc[UR12][R2.64+0xc0] ;  /* 0x0000c00c0289a981 */ /* 0x000f22000c1e1500 */
[----:B------:R-:W-:Y:S02]  /*3800*/  ISETP.GE.AND P2, PT, R76, R79, PT ;  /* 0x0000004f4c00720c */ /* 0x000fe40003f46270 */
[----:B------:R-:W-:Y:S02]  /*3810*/  PRMT R145, RZ, 0x7610, R145 ;  /* 0x00007610ff917816 */ /* 0x000fe40000000091 */
[----:B------:R-:W-:Y:S02]  /*3820*/  PRMT R150, RZ, 0x7610, R150 ;  /* 0x00007610ff967816 */ /* 0x000fe40000000096 */
[----:B------:R-:W-:-:S02]  /*3830*/  PRMT R147, RZ, 0x7610, R147 ;  /* 0x00007610ff937816 */ /* 0x000fc40000000093 */
[----:B------:R-:W4:Y:S04]  /*3840*/  @!P4 LDG.E.U16 R145, desc[UR12][R2.64+0x140] ;  /* 0x0001400c0291c981 */ /* 0x000f28000c1e1500 */
[----:B------:R-:W4:Y:S04]  /*3850*/  @!P5 LDG.E.U16 R150, desc[UR12][R2.64+0x180] ;  /* 0x0001800c0296d981 */ /* 0x000f28000c1e1500 */
[----:B------:R0:W4:Y:S01]  /*3860*/  @!P2 LDG.E.U16 R147, desc[UR12][R2.64+0x1c0] ;  /* 0x0001c00c0293a981 */ /* 0x000122000c1e1500 */
[----:B------:R-:W-:Y:S01]  /*3870*/  ISETP.NE.AND P4, PT, R52, RZ, PT ;  /* 0x000000ff3400720c */ /* 0x000fe20003f85270 */
[----:B------:R-:W-:Y:S01]  /*3880*/  IMAD R43, R42, UR10, RZ ;  /* 0x0000000a2a2b7c24 */ /* 0x000fe2000f8e02ff */
[----:B0-----:R-:W-:-:S02]  /*3890*/  MOV R2, R40 ;  /* 0x0000002800027202 */ /* 0x001fc40000000f00 */
[----:B------:R-:W-:Y:S01]  /*38a0*/  MOV R3, R127 ;  /* 0x0000007f00037202 */ /* 0x000fe20000000f00 */
[C---:B------:R-:W-:Y:S02]  /*38b0*/  IMAD R43, R134.reuse, UR11, R43 ;  /* 0x0000000b862b7c24 */ /* 0x040fe4000f8e022b */
[----:B------:R-:W-:-:S03]  /*38c0*/  IMAD.WIDE.U32 R140, R134, UR10, R2 ;  /* 0x0000000a868c7c25 */ /* 0x000fc6000f8e0002 */
[----:B------:R-:W-:Y:S02]  /*38d0*/  LEA R142, P2, R140, R38, 0x2 ;  /* 0x000000268c8e7211 */ /* 0x000fe400078410ff */
[----:B------:R-:W-:Y:S01]  /*38e0*/  IADD3 R43, R141, R43, RZ ;  /* 0x0000002b8d2b7210 */ /* 0x000fe20007ffe0ff */
[----:B------:R-:W-:Y:S01]  /*38f0*/  IMAD R2, R125, 0x100, R134 ;  /* 0x000001007d027824 */ /* 0x000fe200078e0286 */
[----:B------:R-:W0:Y:S01]  /*3900*/  @P1 LDC R141, c[0x0][0x21c] ;  /* 0x00008700ff8d1b82 */ /* 0x000e220000000800 */
[----:B------:R-:W-:Y:S02]  /*3910*/  @P4 IADD3 R2, R52, 0x200, RZ ;  /* 0x0000020034024810 */ /* 0x000fe40007ffe0ff */
[----:B------:R-:W-:-:S05]  /*3920*/  LEA.HI.X R143, R140, R39, R43, 0x2, P2 ;  /* 0x000000278c8f7211 */ /* 0x000fca00010f142b */
[----:B------:R1:W5:Y:S01]  /*3930*/  LDG.E R43, desc[UR12][R142.64] ;  /* 0x0000000c8e2b7981 */ /* 0x000362000c1e1900 */
[----:B------:R-:W-:Y:S02]  /*3940*/  ISETP.NE.AND P3, PT, R52, 0x1f, PT ;  /* 0x0000001f3400780c */ /* 0x000fe40003f65270 */
[----:B------:R-:W-:-:S05]  /*3950*/  @P1 IADD3 R3, R77, -0x2, RZ ;  /* 0xfffffffe4d031810 */ /* 0x000fca0007ffe0ff */
[----:B0-----:R-:W-:-:S06]  /*3960*/  @P1 IMAD R3, R3, R141, R134 ;  /* 0x0000008d03031224 */ /* 0x001fcc00078e0286 */
[----:B------:R-:W-:Y:S01]  /*3970*/  @P3 LEA R166, R52, R97, 0x2 ;  /* 0x0000006134a63211 */ /* 0x000fe200078e10ff */
[----:B------:R-:W-:Y:S01]  /*3980*/  HFMA2.MMA R148, -RZ, RZ, 0, 0 ;  /* 0x00000000ff947435 */ /* 0x000fe200000001ff */
[----:B------:R-:W-:Y:S02]  /*3990*/  HADD2.F32 R138, -RZ, R88.H0_H0 ;  /* 0x20000058ff8a7230 */ /* 0x000fe40000004100 */
[----:B------:R-:W-:-:S03]  /*39a0*/  HADD2.F32 R140, -RZ, R90.H0_H0 ;  /* 0x2000005aff8c7230 */ /* 0x000fc60000004100 */
[----:B------:R-:W-:Y:S02]  /*39b0*/  FMUL.FTZ R154, R99, R138 ;  /* 0x0000008a639a7220 */ /* 0x000fe40000410000 */
[----:B------:R-:W-:Y:S01]  /*39c0*/  FMUL.FTZ R156, R101, R140 ;  /* 0x0000008c659c7220 */ /* 0x000fe20000410000 */
[----:B-1----:R-:W-:-:S05]  /*39d0*/  HADD2.F32 R142, -RZ, R92.H0_H0 ;  /* 0x2000005cff8e7230 */ /* 0x002fca0000004100 */
[----:B------:R-:W-:Y:S01]  /*39e0*/  FMUL.FTZ R160, R103, R142 ;  /* 0x0000008e67a07220 */ /* 0x000fe20000410000 */
[----:B------:R-:W-:Y:S01]  /*39f0*/  BSSY B0, `(.L_x_8880) ;  /* 0x000004c000007945 */ /* 0x000fe20003800000 */
[----:B---3--:R0:W-:Y:S04]  /*3a00*/  STS.U16 [R78], R133 ;  /* 0x000000854e007388 */ /* 0x0081e80000000400 */
[----:B--2---:R-:W-:Y:S01]  /*3a10*/  STS.U16 [R80+0x40], R135 ;  /* 0x0000408750007388 */ /* 0x004fe20000000400 */
[----:B----4-:R-:W-:-:S03]  /*3a20*/  FMUL.FTZ R139, R131, 1.4426950216293334961 ;  /* 0x3fb8aa3b838b7820 */ /* 0x010fc60000410000 */
[----:B------:R-:W-:Y:S01]  /*3a30*/  STS.U16 [R81+0x80], R144 ;  /* 0x0000809051007388 */ /* 0x000fe20000000400 */
[----:B0-----:R-:W-:-:S03]  /*3a40*/  FMUL.FTZ R133, R98, R139 ;  /* 0x0000008b62857220 */ /* 0x001fc60000410000 */
[----:B------:R-:W-:Y:S04]  /*3a50*/  STS.U16 [R82+0xc0], R137 ;  /* 0x0000c08952007388 */ /* 0x000fe80000000400 */
[----:B------:R0:W-:Y:S02]  /*3a60*/  STS.U16 [R83+0x100], R146 ;  /* 0x0001009253007388 */ /* 0x0001e40000000400 */
[----:B0-----:R-:W0:Y:S02]  /*3a70*/  MUFU.EX2 R146, R133 ;  /* 0x0000008500927308 */ /* 0x001e240000000800 */
[----:B------:R1:W-:Y:S01]  /*3a80*/  STS.U16 [R84+0x140], R145 ;  /* 0x0001409154007388 */ /* 0x0003e20000000400 */
[----:B------:R-:W-:-:S03]  /*3a90*/  LEA R135, R2, R97, 0x2 ;  /* 0x0000006102877211 */ /* 0x000fc600078e10ff */
[----:B------:R-:W-:Y:S04]  /*3aa0*/  STS.U16 [R85+0x180], R150 ;  /* 0x0001809655007388 */ /* 0x000fe80000000400 */
[----:B------:R2:W-:Y:S01]  /*3ab0*/  STS.U16 [R86+0x1c0], R147 ;  /* 0x0001c09356007388 */ /* 0x0005e20000000400 */
[----:B------:R-:W-:-:S03]  /*3ac0*/  NOP ;  /* 0x0000000000007918 */ /* 0x000fc60000000000 */
[----:B------:R-:W3:Y:S04]  /*3ad0*/  LDS.U16 R163, [R87] ;  /* 0x0000000057a37984 */ /* 0x000ee80000000400 */
[----:B------:R-:W4:Y:S04]  /*3ae0*/  LDS.U16 R157, [R87+0x2] ;  /* 0x00000200579d7984 */ /* 0x000f280000000400 */
[----:B------:R-:W3:Y:S04]  /*3af0*/  LDS.U16 R165, [R87+0x4] ;  /* 0x0000040057a57984 */ /* 0x000ee80000000400 */
[----:B------:R-:W3:Y:S04]  /*3b00*/  LDS.U16 R164, [R87+0x6] ;  /* 0x0000060057a47984 */ /* 0x000ee80000000400 */
[----:B------:R-:W3:Y:S04]  /*3b10*/  LDS.U16 R168, [R87+0x8] ;  /* 0x0000080057a87984 */ /* 0x000ee80000000400 */
[----:B------:R-:W3:Y:S04]  /*3b20*/  LDS.U16 R167, [R87+0xa] ;  /* 0x00000a0057a77984 */ /* 0x000ee80000000400 */
[----:B------:R-:W3:Y:S04]  /*3b30*/  LDS.U16 R178, [R87+0xc] ;  /* 0x00000c0057b27984 */ /* 0x000ee80000000400 */
[----:B------:R-:W3:Y:S04]  /*3b40*/  LDS.U16 R174, [R87+0xe] ;  /* 0x00000e0057ae7984 */ /* 0x000ee80000000400 */
[----:B0-----:R0:W-:Y:S01]  /*3b50*/  STS [R135+0x878], R146 ;  /* 0x0008789287007388 */ /* 0x0011e20000000800 */
[----:B------:R-:W-:Y:S01]  /*3b60*/  BAR.SYNC.DEFER_BLOCKING 0x0 ;  /* 0x0000000000007b1d */ /* 0x000fe20000010000 */
[-C--:B------:R-:W-:Y:S01]  /*3b70*/  FMUL.FTZ R141, R99, R139.reuse ;  /* 0x0000008b638d7220 */ /* 0x080fe20000410000 */
[-C--:B------:R-:W-:Y:S01]  /*3b80*/  FMUL.FTZ R143, R100, R139.reuse ;  /* 0x0000008b648f7220 */ /* 0x080fe20000410000 */
[----:B-1----:R-:W-:-:S04]  /*3b90*/  FMUL.FTZ R145, R101, R139 ;  /* 0x0000008b65917220 */ /* 0x002fc80000410000 */
[----:B------:R-:W1:Y:S01]  /*3ba0*/  MUFU.EX2 R141, R141 ;  /* 0x0000008d008d7308 */ /* 0x000e620000000800 */
[----:B--2---:R-:W-:Y:S01]  /*3bb0*/  FMUL.FTZ R147, R102, R139 ;  /* 0x0000008b66937220 */ /* 0x004fe20000410000 */
[----:B------:R-:W-:-:S06]  /*3bc0*/  HADD2.F32 R133, -RZ, R161.H0_H0 ;  /* 0x200000a1ff857230 */ /* 0x000fcc0000004100 */
[----:B------:R-:W2:Y:S01]  /*3bd0*/  MUFU.EX2 R143, R143 ;  /* 0x0000008f008f7308 */ /* 0x000ea20000000800 */
[----:B------:R-:W-:Y:S01]  /*3be0*/  FMUL.FTZ R149, R103, R139 ;  /* 0x0000008b67957220 */ /* 0x000fe20000410000 */
[----:B------:R-:W-:Y:S01]  /*3bf0*/  @P1 IMAD.WIDE R2, R3, 0x8, R14 ;  /* 0x0000000803021825 */ /* 0x000fe200078e020e */
[----:B------:R-:W3:Y:S05]  /*3c00*/  @P3 LDS R166, [R166+0x107c] ;  /* 0x00107c00a6a63984 */ /* 0x000eea0000000800 */
[----:B------:R-:W4:Y:S01]  /*3c10*/  MUFU.EX2 R145, R145 ;  /* 0x0000009100917308 */ /* 0x000f220000000800 */
[----:B0-----:R-:W-:Y:S02]  /*3c20*/  HADD2.F32 R135, -RZ, R89.H0_H0 ;  /* 0x20000059ff877230 */ /* 0x001fe40000004100 */
[----:B------:R-:W-:Y:S01]  /*3c30*/  FMUL.FTZ R151, R98, R133 ;  /* 0x0000008562977220 */ /* 0x000fe20000410000 */
[----:B------:R-:W-:Y:S01]  /*3c40*/  FMUL.FTZ R150, R104, R139 ;  /* 0x0000008b68967220 */ /* 0x000fe20000410000 */
[----:B------:R0:W5:Y:S03]  /*3c50*/  @P1 LDG.E R148, desc[UR12][R2.64+0x4] ;  /* 0x0000040c02941981 */ /* 0x000166000c1e1900 */
[----:B------:R-:W4:Y:S01]  /*3c60*/  MUFU.EX2 R147, R147 ;  /* 0x0000009300937308 */ /* 0x000f220000000800 */
[----:B------:R-:W-:Y:S01]  /*3c70*/  FMUL.FTZ R152, R100, R135 ;  /* 0x0000008764987220 */ /* 0x000fe20000410000 */
[----:B-1----:R-:W-:Y:S01]  /*3c80*/  FMUL.FTZ R144, R146, R141 ;  /* 0x0000008d92907220 */ /* 0x002fe20000410000 */
[----:B------:R-:W-:Y:S01]  /*3c90*/  FMUL.FTZ R153, R105, R139 ;  /* 0x0000008b69997220 */ /* 0x000fe20000410000 */
[----:B0-----:R-:W-:-:S04]  /*3ca0*/  FFMA.FTZ R2, R141, R151, R154 ;  /* 0x000000978d027223 */ /* 0x001fc8000001009a */
[----:B------:R-:W0:Y:S01]  /*3cb0*/  MUFU.EX2 R149, R149 ;  /* 0x0000009500957308 */ /* 0x000e220000000800 */
[----:B------:R-:W-:Y:S02]  /*3cc0*/  HADD2.F32 R137, -RZ, R91.H0_H0 ;  /* 0x2000005bff897230 */ /* 0x000fe40000004100 */
[C---:B--2---:R-:W-:Y:S01]  /*3cd0*/  FMUL.FTZ R144, R143.reuse, R144 ;  /* 0x000000908f907220 */ /* 0x044fe20000410000 */
[----:B------:R-:W-:-:S04]  /*3ce0*/  FFMA.FTZ R2, R143, R2, R152 ;  /* 0x000000028f027223 */ /* 0x000fc80000010098 */
[----:B------:R-:W1:Y:S01]  /*3cf0*/  MUFU.EX2 R150, R150 ;  /* 0x0000009600967308 */ /* 0x000e620000000800 */
[----:B------:R-:W-:Y:S01]  /*3d00*/  FMUL.FTZ R158, R102, R137 ;  /* 0x00000089669e7220 */ /* 0x000fe20000410000 */
[C---:B----4-:R-:W-:Y:S01]  /*3d10*/  FMUL.FTZ R144, R145.reuse, R144 ;  /* 0x0000009091907220 */ /* 0x050fe20000410000 */
[----:B------:R-:W-:Y:S01]  /*3d20*/  FFMA.FTZ R2, R145, R2, R156 ;  /* 0x0000000291027223 */ /* 0x000fe2000001009c */
[----:B------:R-:W-:-:S04]  /*3d30*/  HADD2.F32 R139, -RZ, R93.H0_H0 ;  /* 0x2000005dff8b7230 */ /* 0x000fc80000004100 */
[----:B------:R-:W2:Y:S01]  /*3d40*/  MUFU.EX2 R153, R153 ;  /* 0x0000009900997308 */ /* 0x000ea20000000800 */
[C---:B------:R-:W-:Y:S01]  /*3d50*/  FMUL.FTZ R162, R147.reuse, R144 ;  /* 0x0000009093a27220 */ /* 0x040fe20000410000 */
[----:B------:R-:W-:Y:S01]  /*3d60*/  FFMA.FTZ R2, R147, R2, R158 ;  /* 0x0000000293027223 */ /* 0x000fe2000001009e */
[----:B------:R-:W-:Y:S02]  /*3d70*/  HADD2.F32 R144, -RZ, R94.H0_H0 ;  /* 0x2000005eff907230 */ /* 0x000fe40000004100 */
[----:B------:R-:W-:Y:S01]  /*3d80*/  FMUL.FTZ R155, R104, R139 ;  /* 0x0000008b689b7220 */ /* 0x000fe20000410000 */
[C---:B0-----:R-:W-:Y:S01]  /*3d90*/  FMUL.FTZ R3, R149.reuse, R162 ;  /* 0x000000a295037220 */ /* 0x041fe20000410000 */
[----:B------:R-:W-:Y:S01]  /*3da0*/  FFMA.FTZ R2, R149, R2, R160 ;  /* 0x0000000295027223 */ /* 0x000fe200000100a0 */
[----:B------:R-:W-:Y:S02]  /*3db0*/  FMUL.FTZ R162, R105, R144 ;  /* 0x0000009069a27220 */ /* 0x000fe40000410000 */
[C---:B-1----:R-:W-:Y:S01]  /*3dc0*/  FMUL.FTZ R170, R150.reuse, R3 ;  /* 0x0000000396aa7220 */ /* 0x042fe20000410000 */
[----:B------:R-:W-:-:S03]  /*3dd0*/  FFMA.FTZ R2, R150, R2, R155 ;  /* 0x0000000296027223 */ /* 0x000fc6000001009b */
[C---:B--2---:R-:W-:Y:S01]  /*3de0*/  FMUL.FTZ R194, R153.reuse, R170 ;  /* 0x000000aa99c27220 */ /* 0x044fe20000410000 */
[----:B------:R-:W-:Y:S01]  /*3df0*/  FFMA.FTZ R169, R153, R2, R162 ;  /* 0x0000000299a97223 */ /* 0x000fe200000100a2 */
[----:B---3--:R-:W-:Y:S06]  /*3e00*/  @P3 BRA `(.L_x_8881) ;  /* 0x0000000000283947 */ /* 0x008fec0003800000 */
[----:B------:R-:W-:Y:S02]  /*3e10*/  ISETP.NE.AND P2, PT, R77, R136, PT ;  /* 0x000000884d00720c */ /* 0x000fe40003f45270 */
[----:B------:R-:W-:-:S11]  /*3e20*/  MOV R166, 0x3f800000 ;  /* 0x3f80000000a67802 */ /* 0x000fd60000000f00 */
        /* <DEDUP_REMOVED lines=8> */
.L_x_8881:
[----:B------:R-:W-:Y:S05]  /*3eb0*/  BSYNC B0 ;  /* 0x0000000000007941 */ /* 0x000fea0003800000 */
.L_x_8880:
[----:B0-----:R-:W0:Y:S01]  /*3ec0*/  SHFL.UP PT, R2, R169, 0x1, RZ ;  /* 0x04200000a9027989 */ /* 0x001e2200000e00ff */
[C---:B------:R-:W-:Y:S01]  /*3ed0*/  ISETP.GE.AND P2, PT, R58.reuse, 0x1, PT ;  /* 0x000000013a00780c */ /* 0x040fe20003f46270 */
[----:B------:R-:W-:Y:S02]  /*3ee0*/  HADD2.F32 R178, -RZ, R178.H0_H0 ;  /* 0x200000b2ffb27230 */ /* 0x000fe40000004100 */
[----:B-1----:R-:W-:Y:S01]  /*3ef0*/  FMUL.FTZ R171, R153, R166 ;  /* 0x000000a699ab7220 */ /* 0x002fe20000410000 */
[----:B------:R-:W1:Y:S01]  /*3f00*/  SHFL.UP PT, R3, R194, 0x1, RZ ;  /* 0x04200000c2037989 */ /* 0x000e6200000e00ff */
[----:B------:R-:W-:Y:S01]  /*3f10*/  HADD2.F32 R174, -RZ, R174.H0_H0 ;  /* 0x200000aeffae7230 */ /* 0x000fe20000004100 */
[----:B------:R-:W-:Y:S01]  /*3f20*/  ISETP.GE.AND P5, PT, R58, 0x10, PT ;  /* 0x000000103a00780c */ /* 0x000fe20003fa6270 */
[----:B------:R-:W-:Y:S02]  /*3f30*/  HADD2.F32 R182, -RZ, R163.H0_H0 ;  /* 0x200000a3ffb67230 */ /* 0x000fe40000004100 */
[----:B-----5:R-:W-:Y:S01]  /*3f40*/  FMUL.FTZ R163, R43, R178 ;  /* 0x000000b22ba37220 */ /* 0x020fe20000410000 */
[----:B------:R-:W-:-:S02]  /*3f50*/  HADD2.F32 R186, -RZ, R165.H0_H0 ;  /* 0x200000a5ffba7230 */ /* 0x000fc40000004100 */
[C---:B------:R-:W-:Y:S01]  /*3f60*/  FMUL.FTZ R165, R43.reuse, R174 ;  /* 0x000000ae2ba57220 */ /* 0x040fe20000410000 */
[----:B------:R-:W-:Y:S02]  /*3f70*/  HADD2.F32 R192, -RZ, R167.H0_H0 ;  /* 0x200000a7ffc07230 */ /* 0x000fe40000004100 */
[----:B------:R-:W-:Y:S01]  /*3f80*/  FMUL.FTZ R180, R116, R163 ;  /* 0x000000a374b47220 */ /* 0x000fe20000410000 */
[----:B------:R-:W-:Y:S02]  /*3f90*/  HADD2.F32 R184, -RZ, R157.H0_H0 ;  /* 0x2000009dffb87230 */ /* 0x000fe40000004100 */
[----:B------:R-:W-:Y:S01]  /*3fa0*/  FMUL.FTZ R198, R118, R165 ;  /* 0x000000a576c67220 */ /* 0x000fe20000410000 */
[----:B------:R-:W-:Y:S02]  /*3fb0*/  HADD2.F32 R190, -RZ, R168.H0_H0 ;  /* 0x200000a8ffbe7230 */ /* 0x000fe40000004100 */
[----:B------:R-:W-:Y:S01]  /*3fc0*/  FMUL.FTZ R157, R43, R192 ;  /* 0x000000c02b9d7220 */ /* 0x000fe20000410000 */
[----:B------:R-:W-:-:S02]  /*3fd0*/  HADD2.F32 R188, -RZ, R164.H0_H0 ;  /* 0x200000a4ffbc7230 */ /* 0x000fc40000004100 */
[C---:B------:R-:W-:Y:S01]  /*3fe0*/  FMUL.FTZ R163, R43.reuse, R184 ;  /* 0x000000b82ba37220 */ /* 0x040fe20000410000 */
[----:B------:R-:W-:Y:S01]  /*3ff0*/  ISETP.NE.AND P6, PT, R52, RZ, PT ;  /* 0x000000ff3400720c */ /* 0x000fe20003fc5270 */
[----:B------:R-:W-:Y:S01]  /*4000*/  FMUL.FTZ R157, R114, R157 ;  /* 0x0000009d729d7220 */ /* 0x000fe20000410000 */
[C---:B------:R-:W-:Y:S01]  /*4010*/  FMUL.FTZ R165, R43.reuse, R190 ;  /* 0x000000be2ba57220 */ /* 0x040fe20000410000 */
[----:B------:R-:W-:Y:S01]  /*4020*/  FMUL.FTZ R167, R43, R188 ;  /* 0x000000bc2ba77220 */ /* 0x000fe20000410000 */
[----:B------:R-:W-:Y:S01]  /*4030*/  BSSY B0, `(.L_x_8882) ;  /* 0x000009d000007945 */ /* 0x000fe20003800000 */
[----:B0-----:R-:W-:Y:S01]  /*4040*/  @P2 FFMA.FTZ R169, R194, R2, R169 ;  /* 0x00000002c2a92223 */ /* 0x001fe200000100a9 */
[----:B------:R-:W-:Y:S01]  /*4050*/  FFMA.FTZ R2, R153, R198, R180 ;  /* 0x000000c699027223 */ /* 0x000fe200000100b4 */
[----:B------:R-:W-:Y:S01]  /*4060*/  FMUL.FTZ R170, R112, R165 ;  /* 0x000000a570aa7220 */ /* 0x000fe20000410000 */
[----:B------:R-:W-:Y:S01]  /*4070*/  FMUL.FTZ R172, R110, R167 ;  /* 0x000000a76eac7220 */ /* 0x000fe20000410000 */
[----:B------:R-:W-:Y:S01]  /*4080*/  FMUL.FTZ R165, R43, R186 ;  /* 0x000000ba2ba57220 */ /* 0x000fe20000410000 */
[C---:B------:R-:W-:Y:S01]  /*4090*/  FFMA.FTZ R164, R150.reuse, R2, R157 ;  /* 0x0000000296a47223 */ /* 0x040fe2000001009d */
[----:B------:R-:W-:Y:S01]  /*40a0*/  FMUL.FTZ R2, R150, R171 ;  /* 0x000000ab96027220 */ /* 0x000fe20000410000 */
[----:B-1----:R-:W-:Y:S01]  /*40b0*/  @P2 FMUL.FTZ R194, R194, R3 ;  /* 0x00000003c2c22220 */ /* 0x002fe20000410000 */
[----:B------:R-:W-:Y:S01]  /*40c0*/  FMUL.FTZ R176, R108, R165 ;  /* 0x000000a56cb07220 */ /* 0x000fe20000410000 */
[C---:B------:R-:W-:Y:S01]  /*40d0*/  FFMA.FTZ R167, R149.reuse, R164, R170 ;  /* 0x000000a495a77223 */ /* 0x040fe200000100aa */
[----:B------:R-:W-:Y:S01]  /*40e0*/  FMUL.FTZ R2, R149, R2 ;  /* 0x0000000295027220 */ /* 0x000fe20000410000 */
[----:B------:R-:W-:Y:S01]  /*40f0*/  FMUL.FTZ R164, R106, R163 ;  /* 0x000000a36aa47220 */ /* 0x000fe20000410000 */
[----:B------:R-:W-:Y:S01]  /*4100*/  FMUL.FTZ R3, R43, R182 ;  /* 0x000000b62b037220 */ /* 0x000fe20000410000 */
[C---:B------:R-:W-:Y:S01]  /*4110*/  FFMA.FTZ R167, R147.reuse, R167, R172 ;  /* 0x000000a793a77223 */ /* 0x040fe200000100ac */
[----:B------:R-:W-:Y:S01]  /*4120*/  FMUL.FTZ R168, R147, R2 ;  /* 0x0000000293a87220 */ /* 0x000fe20000410000 */
[----:B------:R-:W-:Y:S01]  /*4130*/  SHFL.UP PT, R163, R194, 0x2, RZ ;  /* 0x04400000c2a37989 */ /* 0x000fe200000e00ff */
[----:B------:R-:W-:Y:S01]  /*4140*/  ISETP.GE.AND P2, PT, R58, 0x2, PT ;  /* 0x000000023a00780c */ /* 0x000fe20003f46270 */
[C---:B------:R-:W-:Y:S01]  /*4150*/  FFMA.FTZ R167, R145.reuse, R167, R176 ;  /* 0x000000a791a77223 */ /* 0x040fe200000100b0 */
[----:B------:R-:W-:Y:S01]  /*4160*/  FMUL.FTZ R196, R145, R168 ;  /* 0x000000a891c47220 */ /* 0x000fe20000410000 */
[----:B------:R-:W0:Y:S01]  /*4170*/  SHFL.UP PT, R2, R169, 0x2, RZ ;  /* 0x04400000a9027989 */ /* 0x000e2200000e00ff */
        /* <DEDUP_REMOVED lines=19> */
[----:B------:R-:W-:-:S03]  /*42b0*/  ISETP.GE.U32.AND P2, PT, R159, 0x1e, PT ;  /* 0x0000001e9f00780c */ /* 0x000fc60003f46070 */
[----:B------:R-:W0:Y:S04]  /*42c0*/  SHFL.UP PT, R2, R169, 0x8, RZ ;  /* 0x05000000a9027989 */ /* 0x000e2800000e00ff */
[----:B------:R-:W3:Y:S06]  /*42d0*/  SHFL.UP PT, R3, R194, 0x8, RZ ;  /* 0x05000000c2037989 */ /* 0x000eec00000e00ff */
[C---:B-1----:R-:W-:Y:S01]  /*42e0*/  @!P2 FFMA.FTZ R167, R196.reuse, R165, R167 ;  /* 0x000000a5c4a7a223 */ /* 0x042fe200000100a7 */
[----:B--2---:R-:W-:Y:S01]  /*42f0*/  @!P2 FMUL.FTZ R196, R196, R163 ;  /* 0x000000a3c4c4a220 */ /* 0x004fe20000410000 */
        /* <DEDUP_REMOVED lines=10> */
[----:B------:R-:W-:-:S03]  /*43a0*/  ISETP.GE.AND P2, PT, R77, UR22, PT ;  /* 0x000000164d007c0c */ /* 0x000fc6000bf46270 */
[----:B------:R-:W1:Y:S01]  /*43b0*/  SHFL.DOWN PT, R173, R167, 0x8, 0x1f ;  /* 0x09001f00a7ad7f89 */ /* 0x000e6200000e0000 */
[----:B------:R-:W-:-:S03]  /*43c0*/  ISETP.NE.OR P2, PT, R159, RZ, P2 ;  /* 0x000000ff9f00720c */ /* 0x000fc60001745670 */
[----:B------:R-:W2:Y:S04]  /*43d0*/  SHFL.DOWN PT, R171, R196, 0x8, 0x1f ;  /* 0x09001f00c4ab7f89 */ /* 0x000ea800000e0000 */
[----:B------:R-:W-:Y:S01]  /*43e0*/  SHFL.IDX PT, R163, R148, RZ, 0x1f ;  /* 0x00001fff94a37589 */ /* 0x000fe200000e0000 */
[C---:B0-----:R-:W-:Y:S01]  /*43f0*/  @P5 FFMA.FTZ R169, R194.reuse, R2, R169 ;  /* 0x00000002c2a95223 */ /* 0x041fe200000100a9 */
[----:B------:R-:W-:Y:S01]  /*4400*/  HFMA2.MMA R2, -RZ, RZ, 1.875, 0 ;  /* 0x3f800000ff027435 */ /* 0x000fe200000001ff */
[----:B---3--:R-:W-:Y:S01]  /*4410*/  @P5 FMUL.FTZ R194, R194, R3 ;  /* 0x00000003c2c25220 */ /* 0x008fe20000410000 */
[----:B------:R-:W-:-:S03]  /*4420*/  ISETP.GE.U32.AND P5, PT, R159, 0x18, PT ;  /* 0x000000189f00780c */ /* 0x000fc60003fa6070 */
[----:B------:R-:W-:Y:S01]  /*4430*/  SHFL.UP PT, R169, R169, 0x1, RZ ;  /* 0x04200000a9a97989 */ /* 0x000fe200000e00ff */
[----:B------:R-:W-:Y:S02]  /*4440*/  MOV R3, RZ ;  /* 0x000000ff00037202 */ /* 0x000fe40000000f00 */
[----:B------:R-:W-:Y:S01]  /*4450*/  @!P2 LEA R165, R134, R97, 0x3 ;  /* 0x0000006186a5a211 */ /* 0x000fe200078e18ff */
[----:B------:R-:W0:Y:S04]  /*4460*/  SHFL.UP PT, R194, R194, 0x1, RZ ;  /* 0x04200000c2c27989 */ /* 0x000e2800000e00ff */
[----:B------:R3:W-:Y:S01]  /*4470*/  @!P2 LDS.64 R2, [R165+0x10f8] ;  /* 0x0010f800a502a984 */ /* 0x0007e20000000a00 */
[----:B------:R-:W-:Y:S01]  /*4480*/  ISETP.GE.U32.AND P2, PT, R159, 0x10, PT ;  /* 0x000000109f00780c */ /* 0x000fe20003f46070 */
[C---:B-1----:R-:W-:Y:S01]  /*4490*/  @!P5 FFMA.FTZ R167, R196.reuse, R173, R167 ;  /* 0x000000adc4a7d223 */ /* 0x042fe200000100a7 */
[----:B--2---:R-:W-:-:S04]  /*44a0*/  @!P5 FMUL.FTZ R196, R196, R171 ;  /* 0x000000abc4c4d220 */ /* 0x004fc80000410000 */
[----:B------:R-:W1:Y:S04]  /*44b0*/  SHFL.DOWN PT, R173, R167, 0x10, 0x1f ;  /* 0x0a001f00a7ad7f89 */ /* 0x000e6800000e0000 */
[----:B------:R-:W2:Y:S01]  /*44c0*/  SHFL.DOWN PT, R171, R196, 0x10, 0x1f ;  /* 0x0a001f00c4ab7f89 */ /* 0x000ea200000e0000 */
[----:B0-----:R-:W-:-:S04]  /*44d0*/  @P4 FFMA.FTZ R163, R194, R163, R169 ;  /* 0x000000a3c2a34223 */ /* 0x001fc800000100a9 */
[----:B------:R-:W-:-:S04]  /*44e0*/  FFMA.FTZ R175, R146, R163, R151 ;  /* 0x000000a392af7223 */ /* 0x000fc80000010097 */
[-C--:B------:R-:W-:Y:S01]  /*44f0*/  FMUL.FTZ R151, R182, R175.reuse ;  /* 0x000000afb6977220 */ /* 0x080fe20000410000 */
[----:B------:R-:W-:-:S03]  /*4500*/  FFMA.FTZ R200, R141, R175, R154 ;  /* 0x000000af8dc87223 */ /* 0x000fc6000001009a */
[----:B---3--:R-:W-:Y:S01]  /*4510*/  FFMA.FTZ R165, R0, R151, RZ ;  /* 0x0000009700a57223 */ /* 0x008fe200000100ff */
[----:B-1----:R-:W-:Y:S01]  /*4520*/  @!P2 FFMA.FTZ R167, R196, R173, R167 ;  /* 0x000000adc4a7a223 */ /* 0x002fe200000100a7 */
[-C--:B------:R-:W-:Y:S01]  /*4530*/  FFMA.FTZ R169, R143, R200.reuse, R152 ;  /* 0x000000c88fa97223 */ /* 0x080fe20000010098 */
[----:B------:R-:W-:Y:S01]  /*4540*/  FMUL.FTZ R184, R184, R200 ;  /* 0x000000c8b8b87220 */ /* 0x000fe20000410000 */
[----:B------:R-:W-:Y:S01]  /*4550*/  @!P6 LEA R152, R134, R97, 0x3 ;  /* 0x000000618698e211 */ /* 0x000fe200078e18ff */
[----:B--2---:R-:W-:Y:S01]  /*4560*/  @!P2 FMUL.FTZ R196, R196, R171 ;  /* 0x000000abc4c4a220 */ /* 0x004fe20000410000 */
[----:B------:R-:W-:Y:S01]  /*4570*/  SHFL.DOWN PT, R173, R167, 0x1, 0x1f ;  /* 0x08201f00a7ad7f89 */ /* 0x000fe200000e0000 */
[-C--:B------:R-:W-:Y:S01]  /*4580*/  FFMA.FTZ R182, R145, R169.reuse, R156 ;  /* 0x000000a991b67223 */ /* 0x080fe2000001009c */
[----:B------:R-:W-:Y:S01]  /*4590*/  FFMA.FTZ R165, R106, R184, R165 ;  /* 0x000000b86aa57223 */ /* 0x000fe200000100a5 */
[----:B------:R-:W-:Y:S01]  /*45a0*/  FMUL.FTZ R186, R186, R169 ;  /* 0x000000a9baba7220 */ /* 0x000fe20000410000 */
[----:B------:R-:W-:Y:S01]  /*45b0*/  SHFL.IDX PT, R163, R3, RZ, 0x1f ;  /* 0x00001fff03a37589 */ /* 0x000fe200000e0000 */
[-C--:B------:R-:W-:Y:S01]  /*45c0*/  FFMA.FTZ R171, R147, R182.reuse, R158 ;  /* 0x000000b693ab7223 */ /* 0x080fe2000001009e */
[----:B------:R-:W-:Y:S01]  /*45d0*/  FMUL.FTZ R188, R188, R182 ;  /* 0x000000b6bcbc7220 */ /* 0x000fe20000410000 */
[----:B------:R-:W-:Y:S01]  /*45e0*/  FFMA.FTZ R165, R108, R186, R165 ;  /* 0x000000ba6ca57223 */ /* 0x000fe200000100a5 */
[----:B------:R-:W0:Y:S01]  /*45f0*/  SHFL.DOWN PT, R148, R196, 0x1, 0x1f ;  /* 0x08201f00c4947f89 */ /* 0x000e2200000e0000 */
[-C--:B------:R-:W-:Y:S01]  /*4600*/  FFMA.FTZ R160, R149, R171.reuse, R160 ;  /* 0x000000ab95a07223 */ /* 0x080fe200000100a0 */
[----:B------:R-:W-:Y:S01]  /*4610*/  FMUL.FTZ R190, R190, R171 ;  /* 0x000000abbebe7220 */ /* 0x000fe20000410000 */
[----:B------:R-:W-:Y:S01]  /*4620*/  FFMA.FTZ R165, R110, R188, R165 ;  /* 0x000000bc6ea57223 */ /* 0x000fe200000100a5 */
[----:B------:R1:W-:Y:S01]  /*4630*/  SHFL.IDX PT, R151, R167, RZ, 0x1f ;  /* 0x00001fffa7977589 */ /* 0x0003e200000e0000 */
[----:B------:R-:W-:-:S02]  /*4640*/  FMUL.FTZ R192, R192, R160 ;  /* 0x000000a0c0c07220 */ /* 0x000fc40000410000 */
[----:B------:R-:W-:Y:S01]  /*4650*/  FFMA.FTZ R165, R112, R190, R165 ;  /* 0x000000be70a57223 */ /* 0x000fe200000100a5 */
[----:B------:R-:W2:Y:S03]  /*4660*/  SHFL.IDX PT, R146, R196, RZ, 0x1f ;  /* 0x00001fffc4927589 */ /* 0x000ea600000e0000 */
[----:B------:R-:W-:Y:S01]  /*4670*/  FFMA.FTZ R165, R114, R192, R165 ;  /* 0x000000c072a57223 */ /* 0x000fe200000100a5 */
[----:B-1----:R-:W-:Y:S01]  /*4680*/  FFMA.FTZ R167, R150, R160, R155 ;  /* 0x000000a096a77223 */ /* 0x002fe2000001009b */
[----:B------:R-:W-:-:S03]  /*4690*/  FMUL.FTZ R155, R43, R200 ;  /* 0x000000c82b9b7220 */ /* 0x000fc60000410000 */
[----:B------:R-:W-:Y:S01]  /*46a0*/  FFMA.FTZ R162, R153, R167, R162 ;  /* 0x000000a799a27223 */ /* 0x000fe200000100a2 */
[----:B------:R-:W-:Y:S01]  /*46b0*/  FMUL.FTZ R155, R106, R155 ;  /* 0x0000009b6a9b7220 */ /* 0x000fe20000410000 */
[----:B------:R-:W-:-:S04]  /*46c0*/  FMUL.FTZ R178, R178, R167 ;  /* 0x000000a7b2b27220 */ /* 0x000fc80000410000 */
[----:B------:R-:W-:Y:S01]  /*46d0*/  FFMA.FTZ R165, R116, R178, R165 ;  /* 0x000000b274a57223 */ /* 0x000fe200000100a5 */
[----:B0-----:R-:W-:Y:S01]  /*46e0*/  @P3 FFMA.FTZ R163, R148, R163, R173 ;  /* 0x000000a394a33223 */ /* 0x001fe200000100ad */
[----:B------:R-:W-:-:S04]  /*46f0*/  FMUL.FTZ R148, R174, R162 ;  /* 0x000000a2ae947220 */ /* 0x000fc80000410000 */
[----:B------:R-:W-:Y:S01]  /*4700*/  FFMA.FTZ R148, R118, R148, R165 ;  /* 0x0000009476947223 */ /* 0x000fe200000100a5 */
[C---:B--2---:R-:W-:Y:S01]  /*4710*/  FFMA.FTZ R3, R146.reuse, R3, R151 ;  /* 0x0000000392037223 */ /* 0x044fe20000010097 */
[----:B------:R-:W-:Y:S01]  /*4720*/  FMUL.FTZ R2, R146, R2 ;  /* 0x0000000292027220 */ /* 0x000fe20000410000 */
[----:B------:R-:W-:Y:S01]  /*4730*/  FFMA.FTZ R146, R163, R166, R198 ;  /* 0x000000a6a3927223 */ /* 0x000fe200000100c6 */
[C---:B------:R-:W-:Y:S01]  /*4740*/  FMUL.FTZ R151, R43.reuse, R175 ;  /* 0x000000af2b977220 */ /* 0x040fe20000410000 */
[----:B------:R-:W-:Y:S02]  /*4750*/  FMUL.FTZ R163, R43, R182 ;  /* 0x000000b62ba37220 */ /* 0x000fe40000410000 */
[----:B------:R-:W-:Y:S01]  /*4760*/  FFMA.FTZ R153, R153, R146, R180 ;  /* 0x0000009299997223 */ /* 0x000fe200000100b4 */
[----:B------:R0:W-:Y:S01]  /*4770*/  @!P6 STS.64 [R152+0x10f8], R2 ;  /* 0x0010f8029800e388 */ /* 0x0001e20000000a00 */
[----:B------:R-:W-:Y:S01]  /*4780*/  FMUL.FTZ R151, R0, R151 ;  /* 0x0000009700977220 */ /* 0x000fe20000410000 */
[----:B------:R-:W-:Y:S01]  /*4790*/  FMUL.FTZ R163, R110, R163 ;  /* 0x000000a36ea37220 */ /* 0x000fe20000410000 */
[----:B------:R-:W-:Y:S01]  /*47a0*/  FFMA.FTZ R150, R150, R153, R157 ;  /* 0x0000009996967223 */ /* 0x000fe2000001009d */
[----:B------:R-:W-:Y:S01]  /*47b0*/  FMUL.FTZ R157, R43, R169 ;  /* 0x000000a92b9d7220 */ /* 0x000fe20000410000 */
[----:B------:R1:W-:Y:S02]  /*47c0*/  STS [R60+0x4], R155 ;  /* 0x0000049b3c007388 */ /* 0x0003e40000000800 */
[----:B------:R-:W-:Y:S01]  /*47d0*/  FFMA.FTZ R156, R149, R150, R170 ;  /* 0x00000096959c7223 */ /* 0x000fe200000100aa */
[----:B------:R-:W-:Y:S01]  /*47e0*/  FMUL.FTZ R157, R108, R157 ;  /* 0x0000009d6c9d7220 */ /* 0x000fe20000410000 */
[----:B------:R1:W-:Y:S02]  /*47f0*/  STS [R60], R151 ;  /* 0x000000973c007388 */ /* 0x0003e40000000800 */
[----:B------:R-:W-:Y:S01]  /*4800*/  FFMA.FTZ R154, R147, R156, R172 ;  /* 0x0000009c939a7223 */ /* 0x000fe200000100ac */
[----:B------:R-:W-:Y:S01]  /*4810*/  IADD3 R172, -R6, UR7, -R52 ;  /* 0x0000000706ac7c10 */ /* 0x000fe2000fffe934 */
[C---:B0-----:R-:W-:Y:S01]  /*4820*/  FMUL.FTZ R3, R43.reuse, R171 ;  /* 0x000000ab2b037220 */ /* 0x041fe20000410000 */
[----:B------:R-:W-:Y:S01]  /*4830*/  FMUL.FTZ R147, R43, R167 ;  /* 0x000000a72b937220 */ /* 0x000fe20000410000 */
[----:B------:R-:W-:Y:S01]  /*4840*/  FFMA.FTZ R152, R145, R154, R176 ;  /* 0x0000009a91987223 */ /* 0x000fe200000100b0 */
[----:B------:R-:W-:Y:S01]  /*4850*/  ISETP.GE.AND P2, PT, R172, 0x1, PT ;  /* 0x00000001ac00780c */ /* 0x000fe20003f46270 */
[C---:B------:R-:W-:Y:S01]  /*4860*/  FMUL.FTZ R145, R43.reuse, R160 ;  /* 0x000000a02b917220 */ /* 0x040fe20000410000 */
[----:B------:R-:W-:Y:S01]  /*4870*/  FMUL.FTZ R43, R43, R162 ;  /* 0x000000a22b2b7220 */ /* 0x000fe20000410000 */
[----:B------:R-:W-:Y:S01]  /*4880*/  FMUL.FTZ R3, R112, R3 ;  /* 0x0000000370037220 */ /* 0x000fe20000410000 */
[----:B------:R-:W-:Y:S01]  /*4890*/  FMUL.FTZ R147, R116, R147 ;  /* 0x0000009374937220 */ /* 0x000fe20000410000 */
[----:B------:R-:W-:Y:S01]  /*48a0*/  FMUL.FTZ R145, R114, R145 ;  /* 0x0000009172917220 */ /* 0x000fe20000410000 */
[----:B------:R-:W-:Y:S01]  /*48b0*/  FMUL.FTZ R43, R118, R43 ;  /* 0x0000002b762b7220 */ /* 0x000fe20000410000 */
        /* <DEDUP_REMOVED lines=11> */
[----:B-1----:R-:W-:-:S03]  /*4970*/  IMAD R3, R42, UR18, RZ ;  /* 0x000000122a037c24 */ /* 0x002fc6000f8e02ff */
[----:B------:R-:W-:Y:S01]  /*4980*/  LEA R141, R2, R97, 0x2 ;  /* 0x00000061028d7211 */ /* 0x000fe200078e10ff */
[C---:B------:R-:W-:Y:S02]  /*4990*/  IMAD R43, R134.reuse, UR19, R3 ;  /* 0x00000013862b7c24 */ /* 0x040fe4000f8e0203 */
[----:B------:R-:W-:-:S03]  /*49a0*/  IMAD.WIDE.U32 R2, R134, UR18, R16 ;  /* 0x0000001286027c25 */ /* 0x000fc6000f8e0010 */
[----:B------:R-:W0:Y:S01]  /*49b0*/  LDS R141, [R141+0x220] ;  /* 0x000220008d8d7984 */ /* 0x000e220000000800 */
[----:B------:R-:W-:Y:S01]  /*49c0*/  IMAD.IADD R3, R3, 0x1, R43 ;  /* 0x0000000103037824 */ /* 0x000fe200078e022b */
[----:B------:R-:W-:-:S04]  /*49d0*/  LEA R42, P2, R2, UR24, 0x2 ;  /* 0x00000018022a7c11 */ /* 0x000fc8000f8410ff */
[----:B------:R-:W-:-:S05]  /*49e0*/  LEA.HI.X R43, R2, UR25, R3, 0x2, P2 ;  /* 0x00000019022b7c11 */ /* 0x000fca00090f1403 */
[----:B0-----:R0:W-:Y:S04]  /*49f0*/  REDG.E.ADD.F32.FTZ.RN.STRONG.GPU desc[UR12][R42.64], R141 ;  /* 0x0000008d2a0079a6 */ /* 0x0011e8000c10f38c */
.L_x_8883:
[----:B------:R-:W-:Y:S05]  /*4a00*/  BSYNC B0 ;  /* 0x0000000000007941 */ /* 0x000fea0003800000 */
.L_x_8882:
[----:B-1----:R-:W-:Y:S01]  /*4a10*/  FFMA.FTZ R147, -R100, R135, R169 ;  /* 0x0000008764937223 */ /* 0x002fe200000101a9 */
[C---:B0-----:R-:W-:Y:S01]  /*4a20*/  FFMA.FTZ R141, -R98.reuse, R133, R175 ;  /* 0x00000085628d7223 */ /* 0x041fe200000101af */
[----:B------:R0:W1:Y:S01]  /*4a30*/  LDS R169, [R62+0x2a0] ;  /* 0x0002a0003ea97984 */ /* 0x0000620000000800 */
[----:B------:R-:W-:Y:S01]  /*4a40*/  FMUL.FTZ R2, R98, R158 ;  /* 0x0000009e62027220 */ /* 0x000fe20000410000 */
[C---:B------:R-:W-:Y:S01]  /*4a50*/  FFMA.FTZ R143, -R99.reuse, R138, R200 ;  /* 0x0000008a638f7223 */ /* 0x040fe200000101c8 */
[----:B------:R-:W-:Y:S01]  /*4a60*/  FMUL.FTZ R3, R99, R164 ;  /* 0x000000a463037220 */ /* 0x000fe20000410000 */
[----:B------:R-:W-:Y:S01]  /*4a70*/  FMUL.FTZ R145, R100, R152 ;  /* 0x0000009864917220 */ /* 0x000fe20000410000 */
[----:B------:R-:W-:Y:S01]  /*4a80*/  FFMA.FTZ R42, R2, R141, RZ ;  /* 0x0000008d022a7223 */ /* 0x000fe200000100ff */
[----:B------:R-:W-:Y:S01]  /*4a90*/  ISETP.GE.AND P2, PT, R172, 0x21, PT ;  /* 0x00000021ac00780c */ /* 0x000fe20003f46270 */
[C---:B------:R-:W-:Y:S01]  /*4aa0*/  FFMA.FTZ R151, -R101.reuse, R140, R182 ;  /* 0x0000008c65977223 */ /* 0x040fe200000101b6 */
[----:B------:R-:W-:Y:S01]  /*4ab0*/  FMUL.FTZ R149, R101, R154 ;  /* 0x0000009a65957220 */ /* 0x000fe20000410000 */
[----:B------:R-:W-:Y:S01]  /*4ac0*/  FFMA.FTZ R42, R3, R143, R42 ;  /* 0x0000008f032a7223 */ /* 0x000fe2000001002a */
[----:B------:R-:W-:Y:S01]  /*4ad0*/  USHF.L.U64.HI UR20, UR5, 0x2, UR6 ;  /* 0x0000000205147899 */ /* 0x000fe20008010206 */
[C---:B------:R-:W-:Y:S01]  /*4ae0*/  FFMA.FTZ R157, -R102.reuse, R137, R171 ;  /* 0x00000089669d7223 */ /* 0x040fe200000101ab */
[----:B------:R-:W-:Y:S01]  /*4af0*/  FMUL.FTZ R155, R102, R156 ;  /* 0x0000009c669b7220 */ /* 0x000fe20000410000 */
[----:B------:R-:W-:Y:S01]  /*4b00*/  FFMA.FTZ R42, R145, R147, R42 ;  /* 0x00000093912a7223 */ /* 0x000fe2000001002a */
[----:B------:R-:W-:Y:S01]  /*4b10*/  USHF.L.U32 UR21, UR5, 0x2, URZ ;  /* 0x0000000205157899 */ /* 0x000fe2000800063f */
[C---:B------:R-:W-:Y:S01]  /*4b20*/  FFMA.FTZ R160, -R103.reuse, R142, R160 ;  /* 0x0000008e67a07223 */ /* 0x040fe200000101a0 */
[----:B------:R-:W-:Y:S01]  /*4b30*/  FMUL.FTZ R163, R103, R150 ;  /* 0x0000009667a37220 */ /* 0x000fe20000410000 */
[----:B------:R-:W-:Y:S01]  /*4b40*/  FFMA.FTZ R42, R149, R151, R42 ;  /* 0x00000097952a7223 */ /* 0x000fe2000001002a */
[----:B------:R-:W-:Y:S01]  /*4b50*/  IMAD R170, R34, UR20, RZ ;  /* 0x0000001422aa7c24 */ /* 0x000fe2000f8e02ff */
[----:B------:R-:W-:Y:S01]  /*4b60*/  BSSY B0, `(.L_x_8884) ;  /* 0x000000d000007945 */ /* 0x000fe20003800000 */
[----:B------:R-:W-:Y:S01]  /*4b70*/  FFMA.FTZ R166, -R104, R139, R167 ;  /* 0x0000008b68a67223 */ /* 0x000fe200000101a7 */
[----:B------:R-:W-:Y:S01]  /*4b80*/  FFMA.FTZ R42, R155, R157, R42 ;  /* 0x0000009d9b2a7223 */ /* 0x000fe2000001002a */
[C---:B------:R-:W-:Y:S01]  /*4b90*/  FFMA.FTZ R168, -R105.reuse, R144, R162 ;  /* 0x0000009069a87223 */ /* 0x040fe200000101a2 */
[----:B------:R-:W-:Y:S01]  /*4ba0*/  ISETP.GE.AND P3, PT, R172, 0x41, PT ;  /* 0x00000041ac00780c */ /* 0x000fe20003f66270 */
[----:B------:R-:W-:Y:S01]  /*4bb0*/  FMUL.FTZ R167, R105, R146 ;  /* 0x0000009269a77220 */ /* 0x000fe20000410000 */
[----:B------:R-:W-:Y:S01]  /*4bc0*/  FMUL.FTZ R165, R104, R153 ;  /* 0x0000009968a57220 */ /* 0x000fe20000410000 */
[----:B------:R-:W-:Y:S01]  /*4bd0*/  FFMA.FTZ R162, R163, R160, R42 ;  /* 0x000000a0a3a27223 */ /* 0x000fe2000001002a */
[----:B------:R-:W-:Y:S01]  /*4be0*/  IMAD R171, R35, UR21, R170 ;  /* 0x0000001523ab7c24 */ /* 0x000fe2000f8e02aa */
[----:B0-----:R-:W-:Y:S08]  /*4bf0*/  @!P2 BRA `(.L_x_8885) ;  /* 0x00000000000ca947 */ /* 0x001ff00003800000 */
[----:B------:R-:W-:-:S05]  /*4c00*/  IMAD.WIDE.U32 R42, R34, UR21, R18 ;  /* 0x00000015222a7c25 */ /* 0x000fca000f8e0012 */
[----:B------:R-:W-:-:S05]  /*4c10*/  IADD3 R43, R43, R171, RZ ;  /* 0x000000ab2b2b7210 */ /* 0x000fca0007ffe0ff */
[----:B-1----:R0:W-:Y:S02]  /*4c20*/  REDG.E.ADD.F32.FTZ.RN.STRONG.GPU desc[UR12][R42.64], R169 ;  /* 0x000000a92a0079a6 */ /* 0x0021e4000c10f38c */
.L_x_8885:
[----:B------:R-:W-:Y:S05]  /*4c30*/  BSYNC B0 ;  /* 0x0000000000007941 */ /* 0x000fea0003800000 */
.L_x_8884:
[----:B01----:R0:W1:Y:S01]  /*4c40*/  LDS R169, [R64+0x320] ;  /* 0x0003200040a97984 */ /* 0x0030620000000800 */
[----:B------:R-:W-:Y:S01]  /*4c50*/  BSSY B0, `(.L_x_8886) ;  /* 0x0000007000007945 */ /* 0x000fe20003800000 */
[----:B------:R-:W-:Y:S01]  /*4c60*/  FMUL.FTZ R173, R167, R168 ;  /* 0x000000a8a7ad7220 */ /* 0x000fe20000410000 */
[----:B------:R-:W-:Y:S02]  /*4c70*/  FFMA.FTZ R162, R165, R166, R162 ;  /* 0x000000a6a5a27223 */ /* 0x000fe400000100a2 */
[----:B------:R-:W-:Y:S05]  /*4c80*/  @!P3 BRA `(.L_x_8887) ;  /* 0x00000000000cb947 */ /* 0x000fea0003800000 */
[----:B------:R-:W-:-:S05]  /*4c90*/  IMAD.WIDE.U32 R42, R34, UR21, R20 ;  /* 0x00000015222a7c25 */ /* 0x000fca000f8e0014 */
[----:B------:R-:W-:-:S05]  /*4ca0*/  IADD3 R43, R171, R43, RZ ;  /* 0x0000002bab2b7210 */ /* 0x000fca0007ffe0ff */
[----:B-1----:R2:W-:Y:S02]  /*4cb0*/  REDG.E.ADD.F32.FTZ.RN.STRONG.GPU desc[UR12][R42.64], R169 ;  /* 0x000000a92a0079a6 */ /* 0x0025e4000c10f38c */
.L_x_8887:
[----:B------:R-:W-:Y:S05]  /*4cc0*/  BSYNC B0 ;  /* 0x0000000000007941 */ /* 0x000fea0003800000 */
.L_x_8886:
        /* <DEDUP_REMOVED lines=12> */
.L_x_8889:
[----:B------:R-:W-:Y:S05]  /*4d90*/  BSYNC B0 ;  /* 0x0000000000007941 */ /* 0x000fea0003800000 */
.L_x_8888:
[----:B--23--:R2:W3:Y:S01]  /*4da0*/  LDS R169, [R66+0x420] ;  /* 0x0004200042a97984 */ /* 0x00c4e20000000800 */
[----:B------:R-:W-:Y:S04]  /*4db0*/  BSSY B0, `(.L_x_8890) ;  /* 0x0000005000007945 */ /* 0x000fe80003800000 */
[----:B------:R-:W-:Y:S05]  /*4dc0*/  @!P2 BRA `(.L_x_8891) ;  /* 0x00000000000ca947 */ /* 0x000fea0003800000 */
[----:B------:R-:W-:-:S05]  /*4dd0*/  IMAD.WIDE.U32 R42, R34, UR21, R24 ;  /* 0x00000015222a7c25 */ /* 0x000fca000f8e0018 */
[----:B------:R-:W-:-:S05]  /*4de0*/  IADD3 R43, R171, R43, RZ ;  /* 0x0000002bab2b7210 */ /* 0x000fca0007ffe0ff */
[----:B---3--:R4:W-:Y:S02]  /*4df0*/  REDG.E.ADD.F32.FTZ.RN.STRONG.GPU desc[UR12][R42.64], R169 ;  /* 0x000000a92a0079a6 */ /* 0x0089e4000c10f38c */
.L_x_8891:
[----:B------:R-:W-:Y:S05]  /*4e00*/  BSYNC B0 ;  /* 0x0000000000007941 */ /* 0x000fea0003800000 */
.L_x_8890:
[----:B---34-:R3:W4:Y:S01]  /*4e10*/  LDS R169, [R67+0x4a0] ;  /* 0x0004a00043a97984 */ /* 0x0187220000000800 */
[----:B------:R-:W-:Y:S04]  /*4e20*/  BSSY B0, `(.L_x_8892) ;  /* 0x0000005000007945 */ /* 0x000fe80003800000 */
[----:B------:R-:W-:Y:S05]  /*4e30*/  @!P3 BRA `(.L_x_8893) ;  /* 0x00000000000cb947 */ /* 0x000fea0003800000 */
[----:B------:R-:W-:-:S05]  /*4e40*/  IMAD.WIDE.U32 R42, R34, UR21, R26 ;  /* 0x00000015222a7c25 */ /* 0x000fca000f8e001a */
[----:B------:R-:W-:-:S05]  /*4e50*/  IADD3 R43, R171, R43, RZ ;  /* 0x0000002bab2b7210 */ /* 0x000fca0007ffe0ff */
[----:B----4-:R4:W-:Y:S02]  /*4e60*/  REDG.E.ADD.F32.FTZ.RN.STRONG.GPU desc[UR12][R42.64], R169 ;  /* 0x000000a92a0079a6 */ /* 0x0109e4000c10f38c */
.L_x_8893:
[----:B------:R-:W-:Y:S05]  /*4e70*/  BSYNC B0 ;  /* 0x0000000000007941 */ /* 0x000fea0003800000 */
.L_x_8892:
[----:B----4-:R4:W0:Y:S01]  /*4e80*/  LDS R169, [R68+0x520] ;  /* 0x0005200044a97984 */ /* 0x0108220000000800 */
[----:B------:R-:W-:Y:S04]  /*4e90*/  BSSY B0, `(.L_x_8894) ;  /* 0x0000005000007945 */ /* 0x000fe80003800000 */
[----:B------:R-:W-:Y:S05]  /*4ea0*/  @!P4 BRA `(.L_x_8895) ;  /* 0x00000000000cc947 */ /* 0x000fea0003800000 */
[----:B------:R-:W-:-:S05]  /*4eb0*/  IMAD.WIDE.U32 R42, R34, UR21, R28 ;  /* 0x00000015222a7c25 */ /* 0x000fca000f8e001c */
[----:B------:R-:W-:-:S05]  /*4ec0*/  IADD3 R43, R171, R43, RZ ;  /* 0x0000002bab2b7210 */ /* 0x000fca0007ffe0ff */
[----:B0-----:R0:W-:Y:S02]  /*4ed0*/  REDG.E.ADD.F32.FTZ.RN.STRONG.GPU desc[UR12][R42.64], R169 ;  /* 0x000000a92a0079a6 */ /* 0x0011e4000c10f38c */
.L_x_8895:
[----:B------:R-:W-:Y:S05]  /*4ee0*/  BSYNC B0 ;  /* 0x0000000000007941 */ /* 0x000fea0003800000 */
.L_x_8894:
[----:B0-----:R0:W0:Y:S01]  /*4ef0*/  LDS R169, [R69+0x5a0] ;  /* 0x0005a00045a97984 */ /* 0x0010220000000800 */
[----:B------:R-:W-:Y:S01]  /*4f00*/  BSSY B0, `(.L_x_8896) ;  /* 0x0000005000007945 */ /* 0x000fe20003800000 */
[----:B------:R-:W-:-:S03]  /*4f10*/  IMAD.WIDE.U32 R42, R34, UR21, R30 ;  /* 0x00000015222a7c25 */ /* 0x000fc6000f8e001e */
[----:B------:R-:W-:Y:S05]  /*4f20*/  @!P5 BRA `(.L_x_8897) ;  /* 0x000000000008d947 */ /* 0x000fea0003800000 */
[----:B------:R-:W-:-:S05]  /*4f30*/  IADD3 R43, R171, R43, RZ ;  /* 0x0000002bab2b7210 */ /* 0x000fca0007ffe0ff */
[----:B0-----:R0:W-:Y:S02]  /*4f40*/  REDG.E.ADD.F32.FTZ.RN.STRONG.GPU desc[UR12][R42.64], R169 ;  /* 0x000000a92a0079a6 */ /* 0x0011e4000c10f38c */
.L_x_8897:
[----:B------:R-:W-:Y:S05]  /*4f50*/  BSYNC B0 ;  /* 0x0000000000007941 */ /* 0x000fea0003800000 */
.L_x_8896:
[----:B0-----:R-:W0:Y:S01]  /*4f60*/  SHFL.DOWN PT, R43, R162, 0x1, 0x1f ;  /* 0x08201f00a22b7f89 */ /* 0x001e2200000e0000 */
[C---:B------:R-:W-:Y:S01]  /*4f70*/  ISETP.GT.AND P2, PT, R58.reuse, 0x1e, PT ;  /* 0x0000001e3a00780c */ /* 0x040fe20003f44270 */
[----:B------:R-:W-:Y:S01]  /*4f80*/  FMUL.FTZ R42, R131, R156 ;  /* 0x0000009c832a7220 */ /* 0x000fe20000410000 */
[----:B------:R-:W-:Y:S01]  /*4f90*/  ISETP.NE.AND P3, PT, R58, RZ, PT ;  /* 0x000000ff3a00720c */ /* 0x000fe20003f65270 */
[----:B------:R-:W5:Y:S01]  /*4fa0*/  SHFL.DOWN PT, R169, R148, 0x1, 0x1f ;  /* 0x08201f0094a97f89 */ /* 0x000f6200000e0000 */
        /* <DEDUP_REMOVED lines=33> */
[----:B------:R-:W-:Y:S01]  /*51c0*/  FMUL.FTZ R166, R166, R43 ;  /* 0x0000002ba6a67220 */ /* 0x000fe20000410000 */
[C---:B------:R-:W-:Y:S01]  /*51d0*/  FMUL.FTZ R43, R131.reuse, R150 ;  /* 0x00000096832b7220 */ /* 0x040fe20000410000 */
[----:B------:R-:W-:Y:S01]  /*51e0*/  ISETP.GT.AND P2, PT, R58, 0xf, PT ;  /* 0x0000000f3a00780c */ /* 0x000fe20003f44270 */
[----:B------:R-:W5:Y:S01]  /*51f0*/  SHFL.DOWN PT, R173, R148, 0x10, 0x1f ;  /* 0x0a001f0094ad7f89 */ /* 0x000f6200000e0000 */
[----:B------:R-:W-:Y:S01]  /*5200*/  FMUL.FTZ R169, R131, R146 ;  /* 0x0000009283a97220 */ /* 0x000fe20000410000 */
[----:B------:R-:W-:Y:S01]  /*5210*/  FMUL.FTZ R43, R160, R43 ;  /* 0x0000002ba02b7220 */ /* 0x000fe20000410000 */
[----:B------:R-:W-:Y:S02]  /*5220*/  FFMA.FTZ R166, R139, R153, R166 ;  /* 0x000000998ba67223 */ /* 0x000fe400000100a6 */
[----:B------:R-:W-:Y:S01]  /*5230*/  FMUL.FTZ R169, R168, R169 ;  /* 0x000000a9a8a97220 */ /* 0x000fe20000410000 */
[----:B------:R-:W-:Y:S01]  /*5240*/  FFMA.FTZ R150, R142, R150, R43 ;  /* 0x000000968e967223 */ /* 0x000fe2000001002b */
[----:B------:R-:W-:Y:S01]  /*5250*/  FMUL.FTZ R142, R131, R154 ;  /* 0x0000009a838e7220 */ /* 0x000fe20000410000 */
[----:B------:R-:W-:Y:S01]  /*5260*/  @!P3 MOV R43, 0x400 ;  /* 0x00000400002bb802 */ /* 0x000fe20000000f00 */
[----:B------:R-:W-:Y:S01]  /*5270*/  FFMA.FTZ R169, R144, R146, R169 ;  /* 0x0000009290a97223 */ /* 0x000fe200000100a9 */
[----:B------:R-:W-:Y:S01]  /*5280*/  FADD.FTZ R107, R166, R107 ;  /* 0x0000006ba66b7221 */ /* 0x000fe20000010000 */
[----:B------:R-:W-:Y:S01]  /*5290*/  FMUL.FTZ R151, R151, R142 ;  /* 0x0000008e97977220 */ /* 0x000fe20000410000 */
[----:B------:R-:W-:Y:S01]  /*52a0*/  FMUL.FTZ R142, R131, R152 ;  /* 0x00000098838e7220 */ /* 0x000fe20000410000 */
[----:B-1----:R-:W-:Y:S01]  /*52b0*/  @!P3 LEA R97, R170, R43, 0x18 ;  /* 0x0000002baa61b211 */ /* 0x002fe200078ec0ff */
[----:B------:R-:W-:Y:S01]  /*52c0*/  FADD.FTZ R124, R169, R124 ;  /* 0x0000007ca97c7221 */ /* 0x000fe20000010000 */
[----:B------:R-:W-:Y:S01]  /*52d0*/  FFMA.FTZ R154, R140, R154, R151 ;  /* 0x0000009a8c9a7223 */ /* 0x000fe20000010097 */
[----:B------:R-:W-:Y:S01]  /*52e0*/  FMUL.FTZ R144, R147, R142 ;  /* 0x0000008e93907220 */ /* 0x000fe20000410000 */
[C---:B------:R-:W-:Y:S01]  /*52f0*/  FMUL.FTZ R142, R131.reuse, R164 ;  /* 0x000000a4838e7220 */ /* 0x040fe20000410000 */
[----:B------:R-:W-:Y:S01]  /*5300*/  FMUL.FTZ R140, R131, R158 ;  /* 0x0000009e838c7220 */ /* 0x000fe20000410000 */
[----:B------:R-:W-:Y:S01]  /*5310*/  FADD.FTZ R109, R150, R109 ;  /* 0x0000006d966d7221 */ /* 0x000fe20000010000 */
[----:B0-----:R-:W-:Y:S01]  /*5320*/  @!P2 FADD.FTZ R162, R162, R171 ;  /* 0x000000aba2a2a221 */ /* 0x001fe20000010000 */
[----:B------:R-:W-:Y:S01]  /*5330*/  FMUL.FTZ R143, R143, R142 ;  /* 0x0000008e8f8f7220 */ /* 0x000fe20000410000 */
[----:B------:R-:W-:Y:S01]  /*5340*/  FMUL.FTZ R140, R141, R140 ;  /* 0x0000008c8d8c7220 */ /* 0x000fe20000410000 */
[----:B------:R-:W-:Y:S01]  /*5350*/  FFMA.FTZ R135, R135, R152, R144 ;  /* 0x0000009887877223 */ /* 0x000fe20000010090 */
[----:B-----5:R-:W-:Y:S01]  /*5360*/  @!P2 FADD.FTZ R148, R148, R173 ;  /* 0x000000ad9494a221 */ /* 0x020fe20000010000 */
[----:B------:R-:W-:Y:S01]  /*5370*/  MOV R42, R162 ;  /* 0x000000a2002a7202 */ /* 0x000fe20000000f00 */
[----:B------:R-:W-:Y:S01]  /*5380*/  FFMA.FTZ R138, R138, R164, R143 ;  /* 0x000000a48a8a7223 */ /* 0x000fe2000001008f */
[----:B------:R-:W-:Y:S01]  /*5390*/  FFMA.FTZ R140, R133, R158, R140 ;  /* 0x0000009e858c7223 */ /* 0x000fe2000001008c */
[----:B------:R-:W-:-:S02]  /*53a0*/  IMAD.MOV.U32 R43, RZ, RZ, R148 ;  /* 0x000000ffff2b7224 */ /* 0x000fc400078e0094 */
[----:B------:R-:W-:Y:S01]  /*53b0*/  FADD.FTZ R111, R154, R111 ;  /* 0x0000006f9a6f7221 */ /* 0x000fe20000010000 */
[----:B------:R-:W-:Y:S01]  /*53c0*/  FADD.FTZ R122, R135, R122 ;  /* 0x0000007a877a7221 */ /* 0x000fe20000010000 */
[----:B------:R-:W-:Y:S01]  /*53d0*/  FADD.FTZ R113, R138, R113 ;  /* 0x000000718a717221 */ /* 0x000fe20000010000 */
[----:B------:R-:W-:Y:S01]  /*53e0*/  FADD.FTZ R115, R140, R115 ;  /* 0x000000738c737221 */ /* 0x000fe20000010000 */
[----:B------:R0:W-:Y:S01]  /*53f0*/  @!P3 STS.64 [R97+0x648], R42 ;  /* 0x0006482a6100b388 */ /* 0x0001e20000000a00 */
[----:B------:R-:W-:Y:S06]  /*5400*/  BAR.SYNC.DEFER_BLOCKING 0x0 ;  /* 0x0000000000007b1d */ /* 0x000fec0000010000 */
[----:B------:R-:W-:Y:S05]  /*5410*/  @P4 BRA `(.L_x_8899) ;  /* 0x0000000000204947 */ /* 0x000fea0003800000 */
        /* <DEDUP_REMOVED lines=8> */
.L_x_8899:
[----:B------:R-:W-:Y:S05]  /*54a0*/  BSYNC B0 ;  /* 0x0000000000007941 */ /* 0x000fea0003800000 */
.L_x_8898:
[----:B------:R-:W-:Y:S01]  /*54b0*/  IADD3 R134, R134, 0x1, RZ ;  /* 0x0000000186867810 */ /* 0x000fe20007ffe0ff */
[----:B------:R-:W-:-:S03]  /*54c0*/  UIADD3 UR5, UP0, UR5, 0x1, URZ ;  /* 0x0000000105057890 */ /* 0x000fc6000ff1e03f */
[----:B------:R-:W-:Y:S01]  /*54d0*/  ISETP.GE.AND P2, PT, R134, UR23, PT ;  /* 0x0000001786007c0c */ /* 0x000fe2000bf46270 */
[----:B------:R-:W-:-:S12]  /*54e0*/  UIADD3.X UR6, URZ, UR6, URZ, UP0, !UPT ;  /* 0x000000063f067290 */ /* 0x000fd800087fe43f */
[----:B------:R-:W-:Y:S05]  /*54f0*/  @!P2 BRA `(.L_x_8900) ;  /* 0xffffffe00040a947 */ /* 0x000fea000383ffff */
.L_x_8879:
[----:B------:R-:W5:Y:S08]  /*5500*/  S2UR UR6, SR_CgaCtaId ;  /* 0x00000000000679c3 */ /* 0x000f700000008800 */
[----:B------:R-:W-:Y:S01]  /*5510*/  BAR.SYNC.DEFER_BLOCKING 0x0 ;  /* 0x0000000000007b1d */ /* 0x000fe20000010000 */
[----:B------:R-:W-:Y:S02]  /*5520*/  ISETP.NE.AND P6, PT, R52, RZ, PT ;  /* 0x000000ff3400720c */ /* 0x000fe40003fc5270 */
[----:B------:R-:W-:-:S02]  /*5530*/  F2FP.F16.F32.PACK_AB R117, R126, R117 ;  /* 0x000000757e75723e */ /* 0x000fc400000000ff */
[----:B------:R-:W-:Y:S01]  /*5540*/  F2FP.F16.F32.PACK_AB R119, R128, R119 ;  /* 0x000000778077723e */ /* 0x000fe200000000ff */
[----:B------:R-:W-:Y:S01]  /*5550*/  UMOV UR5, 0x400 ;  /* 0x0000040000057882 */ /* 0x000fe20000000000 */
[----:B------:R-:W-:Y:S01]  /*5560*/  F2FP.F16.F32.PACK_AB R121, R130, R121 ;  /* 0x000000798279723e */ /* 0x000fe200000000ff */
[----:B------:R-:W0:Y:S01]  /*5570*/  LDC.64 R16, c[0x0][0x388] ;  /* 0x0000e200ff107b82 */ /* 0x000e220000000a00 */
[----:B------:R-:W-:Y:S01]  /*5580*/  F2FP.F16.F32.PACK_AB R123, R132, R123 ;  /* 0x0000007b847b723e */ /* 0x000fe200000000ff */
[----:B------:R-:W-:Y:S01]  /*5590*/  BSSY B0, `(.L_x_8901) ;  /* 0x000002e000007945 */ /* 0x000fe20003800000 */
[----:B------:R-:W-:Y:S02]  /*55a0*/  PRMT R0, R117, 0x7632, R0 ;  /* 0x0000763275007816 */ /* 0x000fe40000000000 */
[----:B------:R-:W-:Y:S02]  /*55b0*/  PRMT R2, R119, 0x7632, R2 ;  /* 0x0000763277027816 */ /* 0x000fe40000000002 */
[----:B------:R-:W-:-:S02]  /*55c0*/  PRMT R3, R121, 0x7632, R3 ;  /* 0x0000763279037816 */ /* 0x000fc40000000003 */
[----:B------:R-:W-:Y:S02]  /*55d0*/  PRMT R7, R123, 0x7632, R7 ;  /* 0x000076327b077816 */ /* 0x000fe40000000007 */
[----:B------:R-:W-:Y:S01]  /*55e0*/  IADD3 R18, -R6, UR7, RZ ;  /* 0x0000000706127c10 */ /* 0x000fe2000fffe1ff */
[----:B-----5:R-:W-:Y:S01]  /*55f0*/  ULEA UR5, UR6, UR5, 0x18 ;  /* 0x0000000506057291 */ /* 0x020fe2000f8ec03f */
[----:B------:R-:W-:Y:S04]  /*5600*/  STS.U16 [R87], R117 ;  /* 0x0000007557007388 */ /* 0x000fe80000000400 */
[----:B------:R0:W-:Y:S04]  /*5610*/  STS.U16 [R87+0x2], R0 ;  /* 0x0000020057007388 */ /* 0x0001e80000000400 */
[----:B------:R-:W-:Y:S04]  /*5620*/  STS.U16 [R87+0x4], R119 ;  /* 0x0000047757007388 */ /* 0x000fe80000000400 */
[----:B------:R-:W-:Y:S01]  /*5630*/  STS.U16 [R87+0x6], R2 ;  /* 0x0000060257007388 */ /* 0x000fe20000000400 */
[----:B0-----:R-:W-:-:S03]  /*5640*/  IMAD R0, R16, UR15, RZ ;  /* 0x0000000f10007c24 */ /* 0x001fc6000f8e02ff */
[----:B------:R-:W-:Y:S01]  /*5650*/  STS.U16 [R87+0x8], R121 ;  /* 0x0000087957007388 */ /* 0x000fe20000000400 */
[----:B------:R-:W-:-:S03]  /*5660*/  IMAD R17, R17, UR14, R0 ;  /* 0x0000000e11117c24 */ /* 0x000fc6000f8e0200 */
[----:B------:R0:W-:Y:S04]  /*5670*/  STS.U16 [R87+0xa], R3 ;  /* 0x00000a0357007388 */ /* 0x0001e80000000400 */
[----:B------:R-:W-:Y:S04]  /*5680*/  STS.U16 [R87+0xc], R123 ;  /* 0x00000c7b57007388 */ /* 0x000fe80000000400 */
        /* <DEDUP_REMOVED lines=25> */
[----:B------:R-:W-:-:S03]  /*5820*/  ULDC.64 UR6, c[0x0][0x3e0] ;  /* 0x0000f80000067ab9 */ /* 0x000fc60000000a00 */
[----:B------:R-:W-:Y:S01]  /*5830*/  IMAD.IADD R7, R7, 0x1, R39 ;  /* 0x0000000107077824 */ /* 0x000fe200078e0227 */
[----:B------:R-:W-:-:S04]  /*5840*/  LEA R16, P0, R6, UR6, 0x1 ;  /* 0x0000000606107c11 */ /* 0x000fc8000f8008ff */
[----:B------:R-:W-:-:S05]  /*5850*/  LEA.HI.X R17, R6, UR7, R7, 0x1, P0 ;  /* 0x0000000706117c11 */ /* 0x000fca00080f0c07 */
[----:B------:R0:W-:Y:S04]  /*5860*/  STG.E.U16 desc[UR12][R16.64], R19 ;  /* 0x0000001310007986 */ /* 0x0001e8000c10150c */
.L_x_8902:
[----:B------:R-:W-:Y:S05]  /*5870*/  BSYNC B0 ;  /* 0x0000000000007941 */ /* 0x000fea0003800000 */
.L_x_8901:
        /* <DEDUP_REMOVED lines=13> */
[----:B------:R-:W-:Y:S02]  /*5950*/  IADD3.X R3, R95, R17, R3, P1, !PT ;  /* 0x000000115f037210 */ /* 0x000fe40000ffe403 */
[----:B------:R-:W-:Y:S02]  /*5960*/  LEA R2, P0, R0, R7, 0x1 ;  /* 0x0000000700027211 */ /* 0x000fe400078008ff */
[----:B------:R-:W-:-:S02]  /*5970*/  ISETP.GE.AND P3, PT, R73, R35, PT ;  /* 0x000000234900720c */ /* 0x000fc40003f66270 */
[----:B------:R-:W-:Y:S02]  /*5980*/  LEA.HI.X R3, R0, R6, R3, 0x1, P0 ;  /* 0x0000000600037211 */ /* 0x000fe400000f0c03 */
[-C--:B------:R-:W-:Y:S02]  /*5990*/  ISETP.GE.AND P2, PT, R74, R35.reuse, PT ;  /* 0x000000234a00720c */ /* 0x080fe40003f46270 */
[-C--:B------:R-:W-:Y:S01]  /*59a0*/  ISETP.GE.AND P1, PT, R75, R35.reuse, PT ;  /* 0x000000234b00720c */ /* 0x080fe20003f26270 */
        /* <DEDUP_REMOVED lines=11> */
[----:B------:R-:W-:Y:S01]  /*5a60*/  @!P2 STG.E.U16 desc[UR12][R2.64+-0xc0], R29 ;  /* 0xffff401d0200a986 */ /* 0x000fe2000c10150c */
        /* <DEDUP_REMOVED lines=11> */
[----:B------:R-:W-:-:S03]  /*5b20*/  FADD.FTZ R107, R120, R107 ;  /* 0x0000006b786b7221 */ /* 0x000fc60000010000 */
[----:B------:R-:W-:Y:S01]  /*5b30*/  PRMT R2, R3, 0x7632, R2 ;  /* 0x0000763203027816 */ /* 0x000fe20000000002 */
[----:B------:R-:W-:Y:S01]  /*5b40*/  FADD.FTZ R50, R107, R124 ;  /* 0x0000007c6b327221 */ /* 0x000fe20000010000 */
[----:B------:R-:W-:Y:S04]  /*5b50*/  STS.U16 [R87], R7 ;  /* 0x0000000757007388 */ /* 0x000fe80000000400 */
[----:B------:R0:W-:Y:S04]  /*5b60*/  STS.U16 [R87+0x2], R16 ;  /* 0x0000021057007388 */ /* 0x0001e80000000400 */
[----:B------:R5:W-:Y:S04]  /*5b70*/  STS.U16 [R87+0x4], R6 ;  /* 0x0000040657007388 */ /* 0x000be80000000400 */
[----:B------:R-:W-:Y:S01]  /*5b80*/  STS.U16 [R87+0x6], R20 ;  /* 0x0000061457007388 */ /* 0x000fe20000000400 */
[----:B0-----:R-:W-:-:S03]  /*5b90*/  IADD3 R16, P1, R8, -0xe0, RZ ;  /* 0xffffff2008107810 */ /* 0x001fc60007f3e0ff */
[----:B------:R0:W-:Y:S01]  /*5ba0*/  STS.U16 [R87+0x8], R0 ;  /* 0x0000080057007388 */ /* 0x0001e20000000400 */
[----:B-----5:R-:W0:Y:S01]  /*5bb0*/  LDC.64 R6, c[0x0][0x3a8] ;  /* 0x0000ea00ff067b82 */ /* 0x020e220000000a00 */
[----:B------:R-:W-:Y:S02]  /*5bc0*/  IADD3.X R29, R9, -0x1, RZ, P1, !PT ;  /* 0xffffffff091d7810 */ /* 0x000fe40000ffe4ff */
        /* <DEDUP_REMOVED lines=32> */
.L_x_8904:
[----:B------:R-:W-:Y:S05]  /*5dd0*/  BSYNC B0 ;  /* 0x0000000000007941 */ /* 0x000fea0003800000 */
.L_x_8903:
[----:B------:R-:W-:Y:S01]  /*5de0*/  MOV R3, R31 ;  /* 0x0000001f00037202 */ /* 0x000fe20000000f00 */
[----:B------:R-:W-:Y:S01]  /*5df0*/  ULDC.64 UR6, c[0x0][0x3b0] ;  /* 0x0000ec0000067ab9 */ /* 0x000fe20000000a00 */
[----:B------:R-:W-:Y:S01]  /*5e00*/  ULDC.64 UR8, c[0x0][0x3f0] ;  /* 0x0000fc0000087ab9 */ /* 0x000fe20000000a00 */
[----:B------:R-:W-:Y:S01]  /*5e10*/  IMAD R5, R45, UR6, RZ ;  /* 0x000000062d057c24 */ /* 0x000fe2000f8e02ff */
[----:B------:R-:W-:Y:S01]  /*5e20*/  LEA R0, P1, R16, UR8, 0x1 ;  /* 0x0000000810007c11 */ /* 0x000fe2000f8208ff */
[----:B------:R-:W-:Y:S01]  /*5e30*/  IMAD.WIDE.U32 R2, R44, UR6, R2 ;  /* 0x000000062c027c25 */ /* 0x000fe2000f8e0002 */
        /* <DEDUP_REMOVED lines=9> */
[----:B------:R-:W-:Y:S02]  /*5ed0*/  LEA.HI.X R3, R5, R4, R3, 0x1, P2 ;  /* 0x0000000405037211 */ /* 0x000fe400010f0c03 */
[----:B------:R-:W-:-:S02]  /*5ee0*/  ISETP.GE.AND P0, PT, R70, R27, PT ;  /* 0x0000001b4600720c */ /* 0x000fc40003f06270 */
[-C--:B------:R-:W-:Y:S01]  /*5ef0*/  ISETP.GE.AND P1, PT, R71, R27.reuse, PT ;  /* 0x0000001b4700720c */ /* 0x080fe20003f26270 */
[----:B------:R0:W-:Y:S01]  /*5f00*/  @!P5 STG.E.U16 desc[UR12][R2.64+0x140], R85 ;  /* 0x000140550200d986 */ /* 0x0001e2000c10150c */
[-C--:B------:R-:W-:Y:S02]  /*5f10*/  ISETP.GE.AND P2, PT, R72, R27.reuse, PT ;  /* 0x0000001b4800720c */ /* 0x080fe40003f46270 */
[----:B------:R-:W-:Y:S01]  /*5f20*/  ISETP.GE.AND P3, PT, R73, R27, PT ;  /* 0x0000001b4900720c */ /* 0x000fe20003f66270 */
        /* <DEDUP_REMOVED lines=16> */
.L_x_8873:
        /* <DEDUP_REMOVED lines=26> */
.L_x_8907:
[----:B------:R-:W-:Y:S05]  /*61d0*/  BSYNC B0 ;  /* 0x0000000000007941 */ /* 0x000fea0003800000 */
.L_x_8906:
        /* <DEDUP_REMOVED lines=29> */
.L_x_8909:
[----:B-1----:R-:W1:Y:S02]  /*63b0*/  S2R R13, SR_TID.X ;  /* 0x00000000000d7919 */ /* 0x002e640000002100 */
.L_x_8910:
[----:B------:R-:W-:Y:S05]  /*63c0*/  BSYNC B0 ;  /* 0x0000000000007941 */ /* 0x000fea0003800000 */
.L_x_8908:
        /* <DEDUP_REMOVED lines=18> */
[----:B------:R-:W-:Y:S02]  /*64f0*/  ULDC.64 UR8, c[0x0][0x3c0] ;  /* 0x0000f00000087ab9 */ /* 0x000fe40000000a00 */
[----:B------:R-:W-:Y:S01]  /*6500*/  IMAD.IADD R19, R45, 0x1, R19 ;  /* 0x000000012d137824 */ /* 0x000fe200078e0213 */
[----:B-1----:R-:W-:-:S03]  /*6510*/  ULEA UR4, UR5, UR4, 0x18 ;  /* 0x0000000405047291 */ /* 0x002fc6000f8ec03f */
[----:B------:R-:W-:-:S09]  /*6520*/  ULDC UR5, c[0x0][0x0] ;  /* 0x0000000000057ab9 */ /* 0x000fd20000000800 */
.L_x_8912:
        /* <DEDUP_REMOVED lines=26> */
.L_x_8911:
[----:B------:R-:W-:Y:S05]  /*66d0*/  EXIT ;  /* 0x000000000000794d */ /* 0x000fea0003800000 */
.L_x_8913:
        /* <DEDUP_REMOVED lines=10> */
.L_x_11013:


//--------------------- .text._Z25selective_scan_bwd_kernelI32Selective_Scan_bwd_kernel_traitsILi32ELi8ELb0ELb0ELb1ELb1ELb0EN3c104HalfEfEEv12SSMParamsBwd --------------------------
	.section	.text._Z25selective_scan_bwd_kernelI32Selective_Scan_bwd_kernel_traitsILi32ELi8ELb0ELb0ELb1ELb1ELb0EN3c104HalfEfEEv12SSMParamsBwd,"ax",@progbits
	.align	128
        .global         _Z25selective_scan_bwd_kernelI32Selective_Scan_bwd_kernel_traitsILi32ELi8ELb0ELb0ELb1ELb1ELb0EN3c104HalfEfEEv12SSMParamsBwd
        .type           _Z25selective_scan_bwd_kernelI32Selective_Scan_bwd_kernel_traitsILi32ELi8ELb0ELb0ELb1ELb1ELb0EN3c104HalfEfEEv12SSMParamsBwd,@function
        .size           _Z25selective_scan_bwd_kernelI32Selective_Scan_bwd_kernel_traitsILi32ELi8ELb0ELb0ELb1ELb1ELb0EN3c104HalfEfEEv12SSMParamsBwd,(.L_x_11014 - _Z25selective_scan_bwd_kernelI32Selective_Scan_bwd_kernel_traitsILi32ELi8ELb0ELb0ELb1ELb1ELb0EN3c104HalfEfEEv12SSMParamsBwd)
        .other          _Z25selective_scan_bwd_kernelI32Selective_Scan_bwd_kernel_traitsILi32ELi8ELb0ELb0ELb1ELb1ELb0EN3c104HalfEfEEv12SSMParamsBwd,@"STO_CUDA_ENTRY STV_DEFAULT"
_Z25selective_scan_bwd_kernelI32Selective_Scan_bwd_kernel_traitsILi32ELi8ELb0ELb0ELb1ELb1ELb0EN3c104HalfEfEEv12SSMParamsBwd:
.text._Z25selective_scan_bwd_kernelI32Selective_Scan_bwd_kernel_traitsILi32ELi8ELb0ELb0ELb1ELb1ELb0EN3c104HalfEfEEv12SSMParamsBwd:
        /* <DEDUP_REMOVED lines=52> */
[----:B------:R-:W-:Y:S02]  /*0340*/  ISETP.GE.U32.AND P0, PT, R0, R9, PT ;  /* 0x000000090000720c */ /* 0x000fe40003f06070 */
[----:B------:R-:W-:Y:S02]  /*0350*/  LOP3.LUT R6, R42, R11, RZ, 0x3c, !PT ;  /* 0x0000000b2a067212 */ /* 0x000fe400078e3cff */
[----:B------:R-:W-:Y:S01]  /*0360*/  SHF.L.U32 R46, R21, 0x8, RZ ;  /* 0x00000008152e7819 */ /* 0x000fe200000006ff */
[-C--:B-1----:R-:W-:Y:S01]  /*0370*/  IMAD R0, R43, R2.reuse, RZ ;  /* 0x000000022b007224 */ /* 0x082fe200078e02ff */
[----:B------:R-:W-:Y:S02]  /*0380*/  ISETP.GE.AND P2, PT, R6, RZ, PT ;  /* 0x000000ff0600720c */ /* 0x000fe40003f46270 */
[----:B------:R-:W-:Y:S01]  /*0390*/  @!P1 IADD3 R47, R47, 0x1, RZ ;  /* 0x000000012f2f9810 */ /* 0x000fe20007ffe0ff */
[C---:B------:R-:W-:Y:S01]  /*03a0*/  IMAD R0, R42.reuse, R3, R0 ;  /* 0x000000032a007224 */ /* 0x040fe200078e0200 */
[----:B------:R-:W-:Y:S01]  /*03b0*/  ISETP.NE.AND P1, PT, R11, RZ, PT ;  /* 0x000000ff0b00720c */ /* 0x000fe20003f25270 */
[----:B------:R-:W-:Y:S01]  /*03c0*/  IMAD.WIDE.U32 R2, R42, R2, UR4 ;  /* 0x000000042a027e25 */ /* 0x000fe2000f8e0002 */
[----:B------:R-:W-:Y:S01]  /*03d0*/  IADD3 R7, R46, -0x100, RZ ;  /* 0xffffff002e077810 */ /* 0x000fe20007ffe0ff */
[----:B------:R-:W-:Y:S01]  /*03e0*/  UIMAD UR9, UR14, UR10, URZ ;  /* 0x0000000a0e0972a4 */ /* 0x000fe2000f8e023f */
[----:B------:R-:W-:Y:S01]  /*03f0*/  @P0 IADD3 R47, R47, 0x1, RZ ;  /* 0x000000012f2f0810 */ /* 0x000fe20007ffe0ff */
[----:B------:R-:W-:Y:S01]  /*0400*/  UIMAD.WIDE.U32 UR6, UR15, UR10, URZ ;  /* 0x0000000a0f0672a5 */ /* 0x000fe2000f8e003f */
[----:B------:R-:W-:Y:S01]  /*0410*/  SHF.R.S32.HI R9, RZ, 0x1f, R7 ;  /* 0x0000001fff097819 */ /* 0x000fe20000011407 */
[----:B------:R-:W-:Y:S01]  /*0420*/  UIMAD UR9, UR15, UR11, UR9 ;  /* 0x0000000b0f0972a4 */ /* 0x000fe2000f8e0209 */
[----:B------:R-:W-:-:S02]  /*0430*/  IADD3 R54, P0, R7, R2, RZ ;  /* 0x0000000207367210 */ /* 0x000fc40007f1e0ff */
[----:B------:R-:W-:Y:S01]  /*0440*/  ULDC.64 UR10, c[0x0][0x310] ;  /* 0x0000c400000a7ab9 */ /* 0x000fe20000000a00 */
[----:B------:R-:W-:Y:S01]  /*0450*/  UIADD3 UR7, UR7, UR9, URZ ;  /* 0x0000000907077290 */ /* 0x000fe2000fffe03f */
[----:B------:R-:W-:Y:S02]  /*0460*/  IADD3.X R8, R9, R3, R0, P0, !PT ;  /* 0x0000000309087210 */ /* 0x000fe400007fe400 */
[----:B------:R-:W-:Y:S01]  /*0470*/  ISETP.NE.U32.AND P0, PT, RZ, UR10, PT ;  /* 0x0000000aff007c0c */ /* 0x000fe2000bf05070 */
[----:B------:R-:W-:Y:S01]  /*0480*/  ULDC.64 UR8, c[0x0][0x260] ;  /* 0x0000980000087ab9 */ /* 0x000fe20000000a00 */
[----:B------:R-:W-:Y:S02]  /*0490*/  @!P2 IADD3 R47, -R47, RZ, RZ ;  /* 0x000000ff2f2fa210 */ /* 0x000fe40007ffe1ff */
[----:B------:R-:W-:Y:S02]  /*04a0*/  @!P1 LOP3.LUT R47, RZ, R11, RZ, 0x33, !PT ;  /* 0x0000000bff2f9212 */ /* 0x000fe400078e33ff */
[----:B------:R-:W-:Y:S01]  /*04b0*/  ISETP.NE.AND.EX P0, PT, RZ, UR11, PT, P0 ;  /* 0x0000000bff007c0c */ /* 0x000fe2000bf05300 */
[----:B--2---:R-:W-:Y:S01]  /*04c0*/  IMAD.WIDE.U32 R2, R42, R4, UR6 ;  /* 0x000000062a027e25 */ /* 0x004fe2000f8e0004 */
[----:B------:R-:W-:Y:S01]  /*04d0*/  SHF.R.S32.HI R49, RZ, 0x1f, R47 ;  /* 0x0000001fff317819 */ /* 0x000fe2000001142f */
[----:B------:R-:W-:Y:S01]  /*04e0*/  UIMAD UR4, UR14, UR8, URZ ;  /* 0x000000080e0472a4 */ /* 0x000fe2000f8e023f */
[----:B------:R-:W-:Y:S01]  /*04f0*/  ULDC.64 UR10, c[0x0][0x328] ;  /* 0x0000ca00000a7ab9 */ /* 0x000fe20000000a00 */
[----:B------:R-:W-:-:S02]  /*0500*/  IADD3 R57, P1, R7, R2, RZ ;  /* 0x0000000207397210 */ /* 0x000fc40007f3e0ff */
[----:B------:R-:W-:Y:S01]  /*0510*/  IMAD R2, R49, R14, RZ ;  /* 0x0000000e31027224 */ /* 0x000fe200078e02ff */
[----:B------:R-:W-:Y:S01]  /*0520*/  UIMAD.WIDE.U32 UR6, UR15, UR8, URZ ;  /* 0x000000080f0672a5 */ /* 0x000fe2000f8e003f */
[----:B------:R-:W-:Y:S01]  /*0530*/  IMAD R0, R43, R4, RZ ;  /* 0x000000042b007224 */ /* 0x000fe200078e02ff */
[----:B------:R-:W-:Y:S02]  /*0540*/  UIMAD UR4, UR15, UR9, UR4 ;  /* 0x000000090f0472a4 */ /* 0x000fe4000f8e0204 */
[----:B------:R-:W-:Y:S01]  /*0550*/  UIMAD UR8, UR14, UR10, URZ ;  /* 0x0000000a0e0872a4 */ /* 0x000fe2000f8e023f */
[----:B------:R-:W-:Y:S01]  /*0560*/  IMAD R11, R47, R15, R2 ;  /* 0x0000000f2f0b7224 */ /* 0x000fe200078e0202 */
[----:B------:R-:W-:Y:S01]  /*0570*/  UIADD3 UR7, UR7, UR4, URZ ;  /* 0x0000000407077290 */ /* 0x000fe2000fffe03f */
[----:B----4-:R-:W-:Y:S01]  /*0580*/  ISETP.NE.U32.AND P2, PT, R16, RZ, PT ;  /* 0x000000ff1000720c */ /* 0x010fe20003f45070 */
[----:B------:R-:W1:Y:S01]  /*0590*/  @P0 LDC R15, c[0x0][0x214] ;  /* 0x00008500ff0f0b82 */ /* 0x000e620000000800 */
[----:B------:R-:W-:Y:S01]  /*05a0*/  IMAD R0, R42, R5, R0 ;  /* 0x000000052a007224 */ /* 0x000fe200078e0200 */
[----:B------:R-:W-:-:S02]  /*05b0*/  UIMAD.WIDE.U32 UR4, UR15, UR10, URZ ;  /* 0x0000000a0f0472a5 */ /* 0x000fc4000f8e003f */
[----:B------:R-:W-:Y:S01]  /*05c0*/  UIMAD UR8, UR15, UR11, UR8 ;  /* 0x0000000b0f0872a4 */ /* 0x000fe2000f8e0208 */
[----:B------:R-:W-:Y:S02]  /*05d0*/  ISETP.NE.AND.EX P2, PT, R17, RZ, PT, P2 ;  /* 0x000000ff1100720c */ /* 0x000fe40003f45320 */
[----:B------:R-:W-:Y:S01]  /*05e0*/  IADD3.X R6, R9, R3, R0, P1, !PT ;  /* 0x0000000309067210 */ /* 0x000fe20000ffe400 */
[----:B------:R-:W-:Y:S01]  /*05f0*/  UIADD3 UR5, UR5, UR8, URZ ;  /* 0x0000000805057290 */ /* 0x000fe2000fffe03f */
[----:B------:R-:W-:Y:S01]  /*0600*/  IMAD R0, R43, R12, RZ ;  /* 0x0000000c2b007224 */ /* 0x000fe200078e02ff */
[----:B------:R-:W2:Y:S01]  /*0610*/  @P0 LDC R23, c[0x0][0x21c] ;  /* 0x00008700ff170b82 */ /* 0x000ea20000000800 */
[----:B------:R-:W-:Y:S01]  /*0620*/  IMAD.WIDE.U32 R4, R47, R14, UR6 ;  /* 0x000000062f047e25 */ /* 0x000fe2000f8e000e */
[----:B------:R-:W-:-:S03]  /*0630*/  ISETP.NE.U32.AND P1, PT, R18, RZ, PT ;  /* 0x000000ff1200720c */ /* 0x000fc60003f25070 */
[C---:B------:R-:W-:Y:S02]  /*0640*/  IMAD R0, R42.reuse, R13, R0 ;  /* 0x0000000d2a007224 */ /* 0x040fe400078e0200 */
[C---:B------:R-:W-:Y:S02]  /*0650*/  IMAD.WIDE.U32 R2, R42.reuse, R12, UR4 ;  /* 0x000000042a027e25 */ /* 0x040fe4000f8e000c */
[----:B------:R-:W4:Y:S01]  /*0660*/  @P0 LDC.64 R12, c[0x0][0x310] ;  /* 0x0000c400ff0c0b82 */ /* 0x000f220000000a00 */
[----:B------:R-:W-:Y:S01]  /*0670*/  IADD3 R14, R5, R11, RZ ;  /* 0x0000000b050e7210 */ /* 0x000fe20007ffe0ff */
[----:B------:R-:W-:Y:S01]  /*0680*/  HFMA2.MMA R11, -RZ, RZ, 0, 0 ;  /* 0x00000000ff0b7435 */ /* 0x000fe200000001ff */
[----:B------:R-:W-:Y:S02]  /*0690*/  ISETP.NE.AND.EX P1, PT, R19, RZ, PT, P1 ;  /* 0x000000ff1300720c */ /* 0x000fe40003f25310 */
[----:B------:R-:W-:Y:S02]  /*06a0*/  MOV R10, RZ ;  /* 0x000000ff000a7202 */ /* 0x000fe40000000f00 */
[----:B------:R-:W-:-:S02]  /*06b0*/  @P2 LEA R10, P3, R42, R16, 0x2 ;  /* 0x000000102a0a2211 */ /* 0x000fc400078610ff */
[C---:B------:R-:W-:Y:S02]  /*06c0*/  IADD3 R61, P5, R7.reuse, R4, RZ ;  /* 0x00000004073d7210 */ /* 0x040fe40007fbe0ff */
[----:B------:R-:W-:Y:S02]  /*06d0*/  IADD3 R7, P4, R7, R2, RZ ;  /* 0x0000000207077210 */ /* 0x000fe40007f9e0ff */
[----:B------:R-:W-:Y:S02]  /*06e0*/  @P2 LEA.HI.X R11, R42, R17, R43, 0x2, P3 ;  /* 0x000000112a0b2211 */ /* 0x000fe400018f142b */
[----:B------:R-:W-:Y:S02]  /*06f0*/  ISETP.GE.AND P2, PT, R21, 0x1, PT ;  /* 0x000000011500780c */ /* 0x000fe40003f46270 */
[----:B------:R-:W-:Y:S01]  /*0700*/  IADD3.X R4, R9, R3, R0, P4, !PT ;  /* 0x0000000309047210 */ /* 0x000fe200027fe400 */
[----:B-1----:R-:W-:Y:S01]  /*0710*/  @P0 IMAD R0, R15, UR15, R42 ;  /* 0x0000000f0f000c24 */ /* 0x002fe2000f8e022a */
[----:B------:R-:W-:Y:S01]  /*0720*/  IADD3.X R2, R9, R14, RZ, P5, !PT ;  /* 0x0000000e09027210 */ /* 0x000fe20002ffe4ff */
[----:B------:R-:W-:Y:S01]  /*0730*/  HFMA2.MMA R9, -RZ, RZ, 0, 0 ;  /* 0x00000000ff097435 */ /* 0x000fe200000001ff */
[----:B------:R-:W-:Y:S01]  /*0740*/  MOV R5, RZ ;  /* 0x000000ff00057202 */ /* 0x000fe20000000f00 */
[----:B------:R-:W-:Y:S01]  /*0750*/  @P0 IMAD R0, R0, R21, RZ ;  /* 0x0000001500000224 */ /* 0x000fe200078e02ff */
[----:B------:R-:W-:-:S02]  /*0760*/  @P1 LEA R5, P3, R42, R18, 0x2 ;  /* 0x000000122a051211 */ /* 0x000fc400078610ff */
[----:B0-----:R-:W-:Y:S01]  /*0770*/  LEA R52, P4, R54, R52, 0x1 ;  /* 0x0000003436347211 */ /* 0x001fe200078808ff */
[----:B--2---:R-:W-:Y:S01]  /*0780*/  @P0 IMAD R3, R0, R23, RZ ;  /* 0x0000001700030224 */ /* 0x004fe200078e02ff */
[----:B------:R-:W-:Y:S02]  /*0790*/  @P1 LEA.HI.X R9, R42, R19, R43, 0x2, P3 ;  /* 0x000000132a091211 */ /* 0x000fe400018f142b */
[----:B------:R-:W-:Y:S02]  /*07a0*/  LEA.HI.X R54, R54, R53, R8, 0x1, P4 ;  /* 0x0000003536367211 */ /* 0x000fe400020f0c08 */
        /* <DEDUP_REMOVED lines=10> */
[----:B------:R-:W-:Y:S01]  /*0850*/  MOV R8, R5 ;  /* 0x0000000500087202 */ /* 0x000fe20000000f00 */
        /* <DEDUP_REMOVED lines=10> */
[----:B0-----:R-:W-:Y:S02]  /*0900*/  SHF.L.U32 R0, R50, 0x3, RZ ;  /* 0x0000000332007819 */ /* 0x001fe400000006ff */
[----:B------:R-:W-:Y:S02]  /*0910*/  IADD3 R55, R53, 0x220, RZ ;  /* 0x0000022035377810 */ /* 0x000fe40007ffe0ff */
[----:B------:R-:W-:Y:S02]  /*0920*/  LEA.HI.SX32 R2, R0, R0, 0x1b ;  /* 0x0000000000027211 */ /* 0x000fe400078fdaff */
[C---:B------:R-:W-:Y:S02]  /*0930*/  IADD3 R3, R50.reuse, 0x20, RZ ;  /* 0x0000002032037810 */ /* 0x040fe40007ffe0ff */
[----:B------:R-:W-:-:S02]  /*0940*/  IADD3 R5, R50, 0x40, RZ ;  /* 0x0000004032057810 */ /* 0x000fc40007ffe0ff */
[C---:B------:R-:W-:Y:S02]  /*0950*/  IADD3 R15, R50.reuse, 0x60, RZ ;  /* 0x00000060320f7810 */ /* 0x040fe40007ffe0ff */
[C---:B------:R-:W-:Y:S02]  /*0960*/  IADD3 R17, R50.reuse, 0x80, RZ ;  /* 0x0000008032117810 */ /* 0x040fe40007ffe0ff */
[C---:B------:R-:W-:Y:S02]  /*0970*/  IADD3 R19, R50.reuse, 0xa0, RZ ;  /* 0x000000a032137810 */ /* 0x040fe40007ffe0ff */
[C---:B------:R-:W-:Y:S02]  /*0980*/  IADD3 R21, R50.reuse, 0xc0, RZ ;  /* 0x000000c032157810 */ /* 0x040fe40007ffe0ff */
[----:B------:R-:W-:Y:S02]  /*0990*/  IADD3 R23, R50, 0xe0, RZ ;  /* 0x000000e032177810 */ /* 0x000fe40007ffe0ff */
[----:B------:R-:W-:-:S02]  /*09a0*/  LOP3.LUT R7, R0, 0xffffff00, RZ, 0xc0, !PT ;  /* 0xffffff0000077812 */ /* 0x000fc400078ec0ff */
[----:B------:R-:W-:Y:S02]  /*09b0*/  LEA R55, R2, R55, 0x2 ;  /* 0x0000003702377211 */ /* 0x000fe400078e10ff */
[-C--:B------:R-:W-:Y:S02]  /*09c0*/  LEA.HI.SX32 R64, R3, R50.reuse, 0x1b ;  /* 0x0000003203407211 */ /* 0x080fe400078fdaff */
[-C--:B------:R-:W-:Y:S02]  /*09d0*/  LEA.HI.SX32 R0, R5, R50.reuse, 0x1b ;  /* 0x0000003205007211 */ /* 0x080fe400078fdaff */
[-C--:B------:R-:W-:Y:S02]  /*09e0*/  LEA.HI.SX32 R66, R15, R50.reuse, 0x1b ;  /* 0x000000320f427211 */ /* 0x080fe400078fdaff */
[-C--:B------:R-:W-:Y:S02]  /*09f0*/  LEA.HI.SX32 R2, R17, R50.reuse, 0x1b ;  /* 0x0000003211027211 */ /* 0x080fe400078fdaff */
[----:B------:R-:W-:-:S02]  /*0a00*/  LEA.HI.SX32 R68, R19, R50, 0x1b ;  /* 0x0000003213447211 */ /* 0x000fc400078fdaff */
[-C--:B------:R-:W-:Y:S02]  /*0a10*/  LEA.HI.SX32 R4, R21, R50.reuse, 0x1b ;  /* 0x0000003215047211 */ /* 0x080fe400078fdaff */
[----:B------:R-:W-:Y:S02]  /*0a20*/  LEA.HI.SX32 R70, R23, R50, 0x1b ;  /* 0x0000003217467211 */ /* 0x000fe400078fdaff */
[----:B------:R-:W-:Y:S02]  /*0a30*/  LOP3.LUT R6, R7, 0x1f, R50, 0xf8, !PT ;  /* 0x0000001f07067812 */ /* 0x000fe400078ef832 */
[----:B------:R-:W-:Y:S02]  /*0a40*/  LOP3.LUT R159, R50, 0x1f, RZ, 0xc0, !PT ;  /* 0x0000001f329f7812 */ /* 0x000fe400078ec0ff */
[-C--:B------:R-:W-:Y:S02]  /*0a50*/  LEA R64, R64, R53.reuse, 0x2 ;  /* 0x0000003540407211 */ /* 0x080fe400078e10ff */
[----:B------:R-:W-:-:S02]  /*0a60*/  LEA R65, R0, R53, 0x2 ;  /* 0x0000003500417211 */ /* 0x000fc400078e10ff */
[-C--:B------:R-:W-:Y:S02]  /*0a70*/  LEA R66, R66, R53.reuse, 0x2 ;  /* 0x0000003542427211 */ /* 0x080fe400078e10ff */
[-C--:B------:R-:W-:Y:S02]  /*0a80*/  LEA R67, R2, R53.reuse, 0x2 ;  /* 0x0000003502437211 */ /* 0x080fe400078e10ff */
[-C--:B------:R-:W-:Y:S02]  /*0a90*/  LEA R68, R68, R53.reuse, 0x2 ;  /* 0x0000003544447211 */ /* 0x080fe400078e10ff */
[-C--:B------:R-:W-:Y:S02]  /*0aa0*/  LEA R69, R4, R53.reuse, 0x2 ;  /* 0x0000003504457211 */ /* 0x080fe400078e10ff */
[----:B------:R-:W-:Y:S02]  /*0ab0*/  LEA R70, R70, R53, 0x2 ;  /* 0x0000003546467211 */ /* 0x000fe400078e10ff */
[----:B------:R-:W-:-:S02]  /*0ac0*/  SHF.R.S32.HI R7, RZ, 0x1f, R6 ;  /* 0x0000001fff077819 */ /* 0x000fc40000011406 */
[C---:B------:R-:W-:Y:S02]  /*0ad0*/  LOP3.LUT R71, R6.reuse, 0x20, RZ, 0xfc, !PT ;  /* 0x0000002006477812 */ /* 0x040fe400078efcff */
[C---:B------:R-:W-:Y:S02]  /*0ae0*/  LOP3.LUT R72, R6.reuse, 0x40, RZ, 0xfc, !PT ;  /* 0x0000004006487812 */ /* 0x040fe400078efcff */
[C---:B------:R-:W-:Y:S02]  /*0af0*/  LOP3.LUT R73, R6.reuse, 0x60, RZ, 0xfc, !PT ;  /* 0x0000006006497812 */ /* 0x040fe400078efcff */
[C---:B------:R-:W-:Y:S02]  /*0b00*/  LOP3.LUT R74, R6.reuse, 0x80, RZ, 0xfc, !PT ;  /* 0x00000080064a7812 */ /* 0x040fe400078efcff */
[C---:B------:R-:W-:Y:S02]  /*0b10*/  LOP3.LUT R75, R6.reuse, 0xa0, RZ, 0xfc, !PT ;  /* 0x000000a0064b7812 */ /* 0x040fe400078efcff */
[----:B------:R-:W-:-:S02]  /*0b20*/  LOP3.LUT R76, R6, 0xc0, RZ, 0xfc, !PT ;  /* 0x000000c0064c7812 */ /* 0x000fc400078efcff */
[----:B--2---:R-:W-:-:S07]  /*0b30*/  LOP3.LUT R77, R6, 0xe0, RZ, 0xfc, !PT ;  /* 0x000000e0064d7812 */ /* 0x004fce00078efcff */
.L_x_8957:
[----:B------:R-:W-:Y:S01]  /*0b40*/  ULDC UR4, c[0x0][0x224] ;  /* 0x0000890000047ab9 */ /* 0x000fe20000000800 */
[----:B------:R-:W-:Y:S01]  /*0b50*/  ULDC UR6, c[0x0][0x218] ;  /* 0x0000860000067ab9 */ /* 0x000fe20000000800 */
[----:B------:R-:W-:Y:S02]  /*0b60*/  IADD3 R161, -R63, UR4, RZ ;  /* 0x000000043fa17c10 */ /* 0x000fe4000fffe1ff */
[C---:B------:R-:W-:Y:S02]  /*0b70*/  SHF.L.U32 R79, R6.reuse, 0x1, RZ ;  /* 0x00000001064f7819 */ /* 0x040fe400000006ff */
[----:B------:R-:W-:Y:S02]  /*0b80*/  LEA R97, R161, 0xffffff00, 0x8 ;  /* 0xffffff00a1617811 */ /* 0x000fe400078e40ff */
[----:B------:R-:W-:Y:S02]  /*0b90*/  SHF.L.U64.HI R78, R6, 0x1, R7 ;  /* 0x00000001064e7819 */ /* 0x000fe40000010207 */
[----:B------:R-:W-:-:S02]  /*0ba0*/  IADD3 R98, -R97, UR6, RZ ;  /* 0x0000000661627c10 */ /* 0x000fc4000fffe1ff */
[----:B0-----:R-:W-:Y:S02]  /*0bb0*/  IADD3 R2, P3, R52, R79, RZ ;  /* 0x0000004f34027210 */ /* 0x001fe40007f7e0ff */
[-C--:B------:R-:W-:Y:S02]  /*0bc0*/  ISETP.GE.AND P0, PT, R6, R98.reuse, PT ;  /* 0x000000620600720c */ /* 0x080fe40003f06270 */
[-C--:B------:R-:W-:Y:S02]  /*0bd0*/  ISETP.GE.AND P1, PT, R71, R98.reuse, PT ;  /* 0x000000624700720c */ /* 0x080fe40003f26270 */
[----:B------:R-:W-:Y:S02]  /*0be0*/  ISETP.GE.AND P2, PT, R72, R98, PT ;  /* 0x000000624800720c */ /* 0x000fe40003f46270 */
[----:B------:R-:W-:Y:S02]  /*0bf0*/  PRMT R5, RZ, 0x7610, R5 ;  /* 0x00007610ff057816 */ /* 0x000fe40000000005 */
[----:B------:R-:W-:Y:S01]  /*0c00*/  IADD3.X R3, R54, R78, RZ, P3, !PT ;  /* 0x0000004e36037210 */ /* 0x000fe20001ffe4ff */
[----:B------:R-:W-:Y:S01]  /*0c10*/  BAR.SYNC.DEFER_BLOCKING 0x0 ;  /* 0x0000000000007b1d */ /* 0x000fe20000010000 */
[----:B------:R-:W-:-:S02]  /*0c20*/  PRMT R0, RZ, 0x7610, R0 ;  /* 0x00007610ff007816 */ /* 0x000fc40000000000 */
        /* <DEDUP_REMOVED lines=18> */
[----:B------:R0:W4:Y:S01]  /*0d50*/  @!P4 LDG.E.U16 R16, desc[UR12][R2.64+0x1c0] ;  /* 0x0001c00c0210c981 */ /* 0x000122000c1e1500 */
[----:B------:R-:W-:-:S02]  /*0d60*/  IADD3 R21, R62, 0x20, RZ ;  /* 0x000000203e157810 */ /* 0x000fc40007ffe0ff */
[-C--:B------:R-:W-:Y:S02]  /*0d70*/  LEA.HI.SX32 R80, R62, R62.reuse, 0x1b ;  /* 0x0000003e3e507211 */ /* 0x080fe400078fdaff */
[----:B------:R-:W-:Y:S02]  /*0d80*/  LEA.HI.SX32 R18, R21, R62, 0x1b ;  /* 0x0000003e15127211 */ /* 0x000fe400078fdaff */
[-C--:B------:R-:W-:Y:S02]  /*0d90*/  LEA R80, R80, R53.reuse, 0x1 ;  /* 0x0000003550507211 */ /* 0x080fe400078e08ff */
[----:B------:R-:W-:Y:S02]  /*0da0*/  LEA R81, R18, R53, 0x1 ;  /* 0x0000003512517211 */ /* 0x000fe400078e08ff */
[C---:B------:R-:W-:Y:S02]  /*0db0*/  IADD3 R23, R62.reuse, 0x40, RZ ;  /* 0x000000403e177810 */ /* 0x040fe40007ffe0ff */
[----:B------:R-:W-:-:S02]  /*0dc0*/  IADD3 R27, R62, 0xe0, RZ ;  /* 0x000000e03e1b7810 */ /* 0x000fc40007ffe0ff */
[C---:B0-----:R-:W-:Y:S02]  /*0dd0*/  IADD3 R3, R62.reuse, 0x60, RZ ;  /* 0x000000603e037810 */ /* 0x041fe40007ffe0ff */
[-C--:B------:R-:W-:Y:S02]  /*0de0*/  LEA.HI.SX32 R82, R23, R62.reuse, 0x1b ;  /* 0x0000003e17527211 */ /* 0x080fe400078fdaff */
[C---:B------:R-:W-:Y:S02]  /*0df0*/  IADD3 R21, R62.reuse, 0x80, RZ ;  /* 0x000000803e157810 */ /* 0x040fe40007ffe0ff */
[C---:B------:R-:W-:Y:S02]  /*0e00*/  IADD3 R23, R62.reuse, 0xa0, RZ ;  /* 0x000000a03e177810 */ /* 0x040fe40007ffe0ff */
[----:B------:R-:W-:Y:S02]  /*0e10*/  IADD3 R25, R62, 0xc0, RZ ;  /* 0x000000c03e197810 */ /* 0x000fe40007ffe0ff */
[----:B------:R-:W-:-:S02]  /*0e20*/  LEA.HI.SX32 R2, R3, R62, 0x1b ;  /* 0x0000003e03027211 */ /* 0x000fc400078fdaff */
[-C--:B------:R-:W-:Y:S02]  /*0e30*/  LEA.HI.SX32 R84, R21, R62.reuse, 0x1b ;  /* 0x0000003e15547211 */ /* 0x080fe400078fdaff */
[-C--:B------:R-:W-:Y:S02]  /*0e40*/  LEA.HI.SX32 R18, R23, R62.reuse, 0x1b ;  /* 0x0000003e17127211 */ /* 0x080fe400078fdaff */
[-C--:B------:R-:W-:Y:S02]  /*0e50*/  LEA R82, R82, R53.reuse, 0x1 ;  /* 0x0000003552527211 */ /* 0x080fe400078e08ff */
[----:B------:R-:W-:Y:S02]  /*0e60*/  LEA.HI.SX32 R86, R25, R62, 0x1b ;  /* 0x0000003e19567211 */ /* 0x000fe400078fdaff */
[-C--:B------:R-:W-:Y:S02]  /*0e70*/  LEA R83, R2, R53.reuse, 0x1 ;  /* 0x0000003502537211 */ /* 0x080fe400078e08ff */
[----:B------:R-:W-:-:S02]  /*0e80*/  LEA R84, R84, R53, 0x1 ;  /* 0x0000003554547211 */ /* 0x000fc400078e08ff */
[-C--:B------:R-:W-:Y:S02]  /*0e90*/  LEA R85, R18, R53.reuse, 0x1 ;  /* 0x0000003512557211 */ /* 0x080fe400078e08ff */
[----:B------:R-:W-:Y:S02]  /*0ea0*/  LEA R86, R86, R53, 0x1 ;  /* 0x0000003556567211 */ /* 0x000fe400078e08ff */
[-C--:B------:R-:W-:Y:S02]  /*0eb0*/  ISETP.GE.AND P6, PT, R6, R98.reuse, PT ;  /* 0x000000620600720c */ /* 0x080fe40003fc6270 */
[----:B------:R-:W-:Y:S02]  /*0ec0*/  IADD3 R2, P1, R58, R79, RZ ;  /* 0x0000004f3a027210 */ /* 0x000fe40007f3e0ff */
[----:B------:R-:W-:Y:S02]  /*0ed0*/  ISETP.GE.AND P2, PT, R73, R98, PT ;  /* 0x000000624900720c */ /* 0x000fe40003f46270 */
[----:B------:R-:W-:-:S02]  /*0ee0*/  IADD3.X R3, R59, R78, RZ, P1, !PT ;  /* 0x0000004e3b037210 */ /* 0x000fc40000ffe4ff */
        /* <DEDUP_REMOVED lines=8> */
[----:B------:R-:W-:Y:S01]  /*0f70*/  PRMT R22, RZ, 0x7610, R22 ;  /* 0x00007610ff167816 */ /* 0x000fe20000000016 */
[----:B--2---:R-:W-:Y:S04]  /*0f80*/  STS.U16 [R80], R5 ;  /* 0x0000000550007388 */ /* 0x004fe80000000400 */
[----:B---3--:R0:W-:Y:S04]  /*0f90*/  STS.U16 [R81+0x40], R0 ;  /* 0x0000400051007388 */ /* 0x0081e80000000400 */
[----:B----4-:R1:W-:Y:S01]  /*0fa0*/  STS.U16 [R82+0x80], R15 ;  /* 0x0000800f52007388 */ /* 0x0103e20000000400 */
[----:B0-----:R-:W-:-:S03]  /*0fb0*/  LEA.HI.SX32 R0, R27, R62, 0x1b ;  /* 0x0000003e1b007211 */ /* 0x001fc600078fdaff */
[----:B------:R0:W-:Y:S01]  /*0fc0*/  STS.U16 [R83+0xc0], R4 ;  /* 0x0000c00453007388 */ /* 0x0001e20000000400 */
[----:B------:R-:W-:-:S03]  /*0fd0*/  LEA R87, R0, R53, 0x1 ;  /* 0x0000003500577211 */ /* 0x000fc600078e08ff */
[----:B------:R2:W-:Y:S01]  /*0fe0*/  STS.U16 [R84+0x100], R17 ;  /* 0x0001001154007388 */ /* 0x0005e20000000400 */
[----:B------:R-:W-:Y:S02]  /*0ff0*/  SHF.L.U32 R0, R62, 0x3, RZ ;  /* 0x000000033e007819 */ /* 0x000fe400000006ff */
[----:B-1----:R-:W-:Y:S01]  /*1000*/  PRMT R15, RZ, 0x7610, R15 ;  /* 0x00007610ff0f7816 */ /* 0x002fe2000000000f */
[----:B------:R-:W-:Y:S01]  /*1010*/  STS.U16 [R85+0x140], R14 ;  /* 0x0001400e55007388 */ /* 0x000fe20000000400 */
[----:B------:R-:W-:Y:S02]  /*1020*/  LEA.HI.SX32 R88, R0, R0, 0x1b ;  /* 0x0000000000587211 */ /* 0x000fe400078fdaff */
[----:B0-----:R-:W-:Y:S01]  /*1030*/  IADD3 R4, P0, R56, R79, RZ ;  /* 0x0000004f38047210 */ /* 0x001fe20007f1e0ff */
[----:B------:R-:W-:Y:S01]  /*1040*/  STS.U16 [R86+0x180], R19 ;  /* 0x0001801356007388 */ /* 0x000fe20000000400 */
[----:B------:R-:W-:Y:S02]  /*1050*/  LEA R88, R88, R53, 0x1 ;  /* 0x0000003558587211 */ /* 0x000fe400078e08ff */
[----:B------:R-:W-:Y:S01]  /*1060*/  IADD3.X R5, R57, R78, RZ, P0, !PT ;  /* 0x0000004e39057210 */ /* 0x000fe200007fe4ff */
[----:B------:R-:W-:Y:S01]  /*1070*/  STS.U16 [R87+0x1c0], R16 ;  /* 0x0001c01057007388 */ /* 0x000fe20000000400 */
[----:B------:R-:W-:-:S03]  /*1080*/  NOP ;  /* 0x0000000000007918 */ /* 0x000fc60000000000 */
[----:B------:R-:W0:Y:S01]  /*1090*/  LDS.U16 R163, [R88] ;  /* 0x0000000058a37984 */ /* 0x000e220000000400 */
[----:B------:R-:W-:Y:S02]  /*10a0*/  ISETP.GE.AND P0, PT, R71, R98, PT ;  /* 0x000000624700720c */ /* 0x000fe40003f06270 */
[----:B--2---:R-:W-:Y:S01]  /*10b0*/  PRMT R17, RZ, 0x7610, R17 ;  /* 0x00007610ff117816 */ /* 0x004fe20000000011 */
[----:B------:R-:W1:Y:S01]  /*10c0*/  LDS.U16 R99, [R88+0x2] ;  /* 0x0000020058637984 */ /* 0x000e620000000400 */
[----:B------:R-:W-:-:S03]  /*10d0*/  PRMT R0, RZ, 0x7610, R0 ;  /* 0x00007610ff007816 */ /* 0x000fc60000000000 */
        /* <DEDUP_REMOVED lines=32> */
[----:B------:R-:W3:Y:S04]  /*12e0*/  LDS.U16 R15, [R88+0x2] ;  /* 0x00000200580f7984 */ /* 0x000ee80000000400 */
[----:B------:R-:W-:Y:S04]  /*12f0*/  LDS.U16 R16, [R88+0x4] ;  /* 0x0000040058107984 */ /* 0x000fe80000000400 */
[----:B------:R-:W4:Y:S04]  /*1300*/  LDS.U16 R18, [R88+0x6] ;  /* 0x0000060058127984 */ /* 0x000f280000000400 */
[----:B------:R-:W4:Y:S04]  /*1310*/  LDS.U16 R19, [R88+0x8] ;  /* 0x0000080058137984 */ /* 0x000f280000000400 */
[----:B------:R-:W4:Y:S04]  /*1320*/  LDS.U16 R20, [R88+0xa] ;  /* 0x00000a0058147984 */ /* 0x000f280000000400 */
[----:B------:R-:W4:Y:S04]  /*1330*/  LDS.U16 R21, [R88+0xc] ;  /* 0x00000c0058157984 */ /* 0x000f280000000400 */
[----:B------:R-:W4:Y:S01]  /*1340*/  LDS.U16 R17, [R88+0xe] ;  /* 0x00000e0058117984 */ /* 0x000f220000000400 */
[----:B------:R-:W-:Y:S01]  /*1350*/  BAR.SYNC.DEFER_BLOCKING 0x0 ;  /* 0x0000000000007b1d */ /* 0x000fe20000010000 */
[----:B--2---:R-:W-:-:S02]  /*1360*/  PRMT R0, RZ, 0x7610, R0 ;  /* 0x00007610ff007816 */ /* 0x004fc40000000000 */
[----:B------:R-:W-:Y:S02]  /*1370*/  PRMT R23, RZ, 0x7610, R23 ;  /* 0x00007610ff177816 */ /* 0x000fe40000000017 */
[----:B------:R-:W-:Y:S01]  /*1380*/  PRMT R22, RZ, 0x7610, R22 ;  /* 0x00007610ff167816 */ /* 0x000fe20000000016 */
[----:B------:R-:W2:Y:S01]  /*1390*/  @!P0 LDG.E.U16 R25, desc[UR12][R2.64] ;  /* 0x0000000c02198981 */ /* 0x000ea2000c1e1500 */
[----:B------:R-:W-:Y:S02]  /*13a0*/  ISETP.NE.AND P0, PT, R24, RZ, PT ;  /* 0x000000ff1800720c */ /* 0x000fe40003f05270 */
[----:B------:R-:W-:Y:S01]  /*13b0*/  PRMT R24, RZ, 0x7610, R24 ;  /* 0x00007610ff187816 */ /* 0x000fe20000000018 */
[----:B------:R-:W2:Y:S04]  /*13c0*/  @!P1 LDG.E.U16 R23, desc[UR12][R2.64+0x80] ;  /* 0x0000800c02179981 */ /* 0x000ea8000c1e1500 */
[----:B------:R-:W2:Y:S04]  /*13d0*/  @!P2 LDG.E.U16 R22, desc[UR12][R2.64+0xc0] ;  /* 0x0000c00c0216a981 */ /* 0x000ea8000c1e1500 */
[----:B------:R-:W2:Y:S04]  /*13e0*/  @!P3 LDG.E.U16 R27, desc[UR12][R2.64+0x100] ;  /* 0x0001000c021bb981 */ /* 0x000ea8000c1e1500 */
[----:B------:R-:W2:Y:S04]  /*13f0*/  @!P0 LDG.E.U16 R0, desc[UR12][R2.64+0x40] ;  /* 0x0000400c02008981 */ /* 0x000ea8000c1e1500 */
[----:B------:R-:W2:Y:S04]  /*1400*/  @!P4 LDG.E.U16 R24, desc[UR12][R2.64+0x140] ;  /* 0x0001400c0218c981 */ /* 0x000ea8000c1e1500 */
[----:B------:R-:W2:Y:S04]  /*1410*/  @!P5 LDG.E.U16 R29, desc[UR12][R2.64+0x180] ;  /* 0x0001800c021dd981 */ /* 0x000ea8000c1e1500 */
[----:B------:R0:W2:Y:S02]  /*1420*/  @!P6 LDG.E.U16 R26, desc[UR12][R2.64+0x1c0] ;  /* 0x0001c00c021ae981 */ /* 0x0000a4000c1e1500 */
[----:B0-----:R-:W-:-:S02]  /*1430*/  HADD2.F32 R2, -RZ, R163.H0_H0 ;  /* 0x200000a3ff027230 */ /* 0x001fc40000004100 */
[----:B-1----:R-:W-:Y:S02]  /*1440*/  HADD2.F32 R3, -RZ, R99.H0_H0 ;  /* 0x20000063ff037230 */ /* 0x002fe40000004100 */
[----:B---3--:R-:W-:Y:S02]  /*1450*/  HADD2.F32 R15, -RZ, R15.H0_H0 ;  /* 0x2000000fff0f7230 */ /* 0x008fe40000004100 */
[----:B----4-:R-:W-:Y:S02]  /*1460*/  HADD2.F32 R111, -RZ, R18.H0_H0 ;  /* 0x20000012ff6f7230 */ /* 0x010fe40000004100 */
[----:B------:R-:W-:Y:S02]  /*1470*/  HADD2.F32 R19, -RZ, R19.H0_H0 ;  /* 0x20000013ff137230 */ /* 0x000fe40000004100 */
[----:B------:R-:W-:Y:S02]  /*1480*/  HADD2.F32 R107, -RZ, R20.H0_H0 ;  /* 0x20000014ff6b7230 */ /* 0x000fe40000004100 */
[----:B-----5:R-:W-:Y:S01]  /*1490*/  FADD.FTZ R113, R15, R44 ;  /* 0x0000002c0f717221 */ /* 0x020fe20000010000 */
[----:B------:R-:W-:-:S02]  /*14a0*/  HADD2.F32 R21, -RZ, R21.H0_H0 ;  /* 0x20000015ff157230 */ /* 0x000fc40000004100 */
        /* <DEDUP_REMOVED lines=10> */
[----:B------:R-:W-:Y:S01]  /*1550*/  FSETP.GTU.FTZ.AND P1, PT, R107, 20, PT ;  /* 0x41a000006b00780b */ /* 0x000fe20003f3c000 */
[----:B--2---:R-:W-:Y:S04]  /*1560*/  STS.U16 [R80], R25 ;  /* 0x0000001950007388 */ /* 0x004fe80000000400 */
[----:B------:R-:W-:Y:S04]  /*1570*/  STS.U16 [R81+0x40], R0 ;  /* 0x0000400051007388 */ /* 0x000fe80000000400 */
[----:B------:R0:W-:Y:S04]  /*1580*/  STS.U16 [R82+0x80], R23 ;  /* 0x0000801752007388 */ /* 0x0001e80000000400 */
[----:B------:R-:W-:Y:S04]  /*1590*/  STS.U16 [R83+0xc0], R22 ;  /* 0x0000c01653007388 */ /* 0x000fe80000000400 */
[----:B------:R-:W-:Y:S01]  /*15a0*/  STS.U16 [R84+0x100], R27 ;  /* 0x0001001b54007388 */ /* 0x000fe20000000400 */
[----:B0-----:R-:W0:Y:S03]  /*15b0*/  LDC R23, c[0x0][0x21c] ;  /* 0x00008700ff177b82 */ /* 0x001e260000000800 */
        /* <DEDUP_REMOVED lines=10> */
[----:B------:R0:W0:Y:S04]  /*1660*/  LDS.U16 R120, [R88+0xc] ;  /* 0x00000c0058787984 */ /* 0x0000280000000400 */
[----:B------:R0:W0:Y:S01]  /*1670*/  LDS.U16 R122, [R88+0xe] ;  /* 0x00000e00587a7984 */ /* 0x0000220000000400 */
[----:B-1----:R-:W-:-:S02]  /*1680*/  HADD2.F32 R0, -RZ, R28.H0_H0 ;  /* 0x2000001cff007230 */ /* 0x002fc40000004100 */
[----:B--2---:R-:W-:-:S03]  /*1690*/  HADD2.F32 R110, -RZ, R110.H0_H0 ;  /* 0x2000006eff6e7230 */ /* 0x004fc60000004100 */
[----:B------:R-:W-:Y:S01]  /*16a0*/  FFMA.FTZ R51, R0, R2, R51 ;  /* 0x0000000200337223 */ /* 0x000fe20000010033 */
[----:B------:R-:W-:Y:S02]  /*16b0*/  HADD2.F32 R2, -RZ, R100.H0_H0 ;  /* 0x20000064ff027230 */ /* 0x000fe40000004100 */
[----:B---3--:R-:W-:Y:S02]  /*16c0*/  HADD2.F32 R108, -RZ, R108.H0_H0 ;  /* 0x2000006cff6c7230 */ /* 0x008fe40000004100 */
[----:B------:R-:W-:Y:S01]  /*16d0*/  FFMA.FTZ R3, R110, R3, R51 ;  /* 0x000000036e037223 */ /* 0x000fe20000010033 */
[----:B------:R-:W-:Y:S02]  /*16e0*/  HADD2.F32 R22, -RZ, R101.H0_H0 ;  /* 0x20000065ff167230 */ /* 0x000fe40000004100 */
[----:B----4-:R-:W-:Y:S02]  /*16f0*/  HADD2.F32 R106, -RZ, R106.H0_H0 ;  /* 0x2000006aff6a7230 */ /* 0x010fe40000004100 */
[----:B------:R-:W-:-:S04]  /*1700*/  FFMA.FTZ R3, R108, R2, R3 ;  /* 0x000000026c037223 */ /* 0x000fc80000010003 */
[----:B------:R-:W-:Y:S01]  /*1710*/  FFMA.FTZ R25, R106, R22, R3 ;  /* 0x000000166a197223 */ /* 0x000fe20000010003 */
[----:B------:R-:W-:-:S05]  /*1720*/  HADD2.F32 R3, -RZ, R14.H0_H0 ;  /* 0x2000000eff037230 */ /* 0x000fca0000004100 */
[----:B------:R-:W-:Y:S01]  /*1730*/  FADD.FTZ R114, R3, R44 ;  /* 0x0000002c03727221 */ /* 0x000fe20000010000 */
[----:B0-----:R-:W-:-:S04]  /*1740*/  ISETP.GE.AND P5, PT, R23, 0x1, PT ;  /* 0x000000011700780c */ /* 0x001fc80003fa6270 */
[----:B------:R-:W-:Y:S01]  /*1750*/  FSETP.GTU.FTZ.AND P0, PT, R114, 20, PT ;  /* 0x41a000007200780b */ /* 0x000fe20003f1c000 */
[----:B------:R-:W-:Y:S02]  /*1760*/  HADD2.F32 R23, -RZ, R16.H0_H0 ;  /* 0x20000010ff177230 */ /* 0x000fe40000004100 */
[----:B------:R-:W-:Y:S02]  /*1770*/  HADD2.F32 R2, -RZ, R102.H0_H0 ;  /* 0x20000066ff027230 */ /* 0x000fe40000004100 */
[----:B------:R-:W-:Y:S02]  /*1780*/  HADD2.F32 R116, -RZ, R116.H0_H0 ;  /* 0x20000074ff747230 */ /* 0x000fe40000004100 */
[----:B------:R-:W-:Y:S01]  /*1790*/  FADD.FTZ R112, R23, R44 ;  /* 0x0000002c17707221 */ /* 0x000fe20000010000 */
[----:B------:R-:W-:Y:S02]  /*17a0*/  HADD2.F32 R118, -RZ, R118.H0_H0 ;  /* 0x20000076ff767230 */ /* 0x000fe40000004100 */
[----:B------:R-:W-:-:S02]  /*17b0*/  FFMA.FTZ R25, R116, R2, R25 ;  /* 0x0000000274197223 */ /* 0x000fc40000010019 */
        /* <DEDUP_REMOVED lines=33> */
.L_x_8916:
[----:B------:R-:W-:Y:S05]  /*19d0*/  BSYNC B0 ;  /* 0x0000000000007941 */ /* 0x000fea0003800000 */
.L_x_8915:
        /* <DEDUP_REMOVED lines=38> */
.L_x_8918:
[----:B------:R-:W-:Y:S05]  /*1c40*/  BSYNC B0 ;  /* 0x0000000000007941 */ /* 0x000fea0003800000 */
.L_x_8917:
[----:B------:R-:W-:Y:S01]  /*1c50*/  BSSY B0, `(.L_x_8919) ;  /* 0x0000025000007945 */ /* 0x000fe20003800000 */
[----:B------:R-:W-:Y:S01]  /*1c60*/  FSETP.GTU.FTZ.AND P6, PT, R117, 20, PT ;  /* 0x41a000007500780b */ /* 0x000fe20003fdc000 */
[----:B------:R-:W-:Y:S01]  /*1c70*/  FFMA.FTZ R15, R120, R16, R15 ;  /* 0x00000010780f7223 */ /* 0x000fe2000001000f */
[----:B------:R-:W-:Y:S02]  /*1c80*/  HADD2.F32 R51, -RZ, R105.H0_H0 ;  /* 0x20000069ff337230 */ /* 0x000fe40000004100 */
        /* <DEDUP_REMOVED lines=33> */
.L_x_8920:
[----:B------:R-:W-:Y:S05]  /*1ea0*/  BSYNC B0 ;  /* 0x0000000000007941 */ /* 0x000fea0003800000 */
.L_x_8919:
        /* <DEDUP_REMOVED lines=33> */
.L_x_8922:
[----:B------:R-:W-:Y:S05]  /*20c0*/  BSYNC B0 ;  /* 0x0000000000007941 */ /* 0x000fea0003800000 */
.L_x_8921:
        /* <DEDUP_REMOVED lines=33> */
.L_x_8924:
[----:B------:R-:W-:Y:S05]  /*22e0*/  BSYNC B0 ;  /* 0x0000000000007941 */ /* 0x000fea0003800000 */
.L_x_8923:
        /* <DEDUP_REMOVED lines=33> */
.L_x_8926:
[----:B------:R-:W-:Y:S05]  /*2500*/  BSYNC B0 ;  /* 0x0000000000007941 */ /* 0x000fea0003800000 */
.L_x_8925:
        /* <DEDUP_REMOVED lines=33> */
.L_x_8928:
[----:B------:R-:W-:Y:S05]  /*2720*/  BSYNC B0 ;  /* 0x0000000000007941 */ /* 0x000fea0003800000 */
.L_x_8927:
        /* <DEDUP_REMOVED lines=33> */
.L_x_8930:
[----:B------:R-:W-:Y:S05]  /*2940*/  BSYNC B0 ;  /* 0x0000000000007941 */ /* 0x000fea0003800000 */
.L_x_8929:
[----:B------:R-:W-:Y:S01]  /*2950*/  BAR.SYNC.DEFER_BLOCKING 0x0 ;  /* 0x0000000000007b1d */ /* 0x000fe20000010000 */
[----:B------:R-:W-:Y:S01]  /*2960*/  HFMA2.MMA R89, -RZ, RZ, 0, 0 ;  /* 0x00000000ff597435 */ /* 0x000fe200000001ff */
[----:B------:R-:W-:Y:S01]  /*2970*/  FFMA.FTZ R51, R122, R51, R15 ;  /* 0x000000337a337223 */ /* 0x000fe2000001000f */
[----:B------:R-:W-:Y:S02]  /*2980*/  CS2R R90, SRZ ;  /* 0x00000000005a7805 */ /* 0x000fe4000001ff00 */
[----:B------:R-:W-:Y:S02]  /*2990*/  MOV R96, RZ ;  /* 0x000000ff00607202 */ /* 0x000fe40000000f00 */
        /* <DEDUP_REMOVED lines=12> */
[----:B------:R-:W-:Y:S01]  /*2a60*/  MOV R2, R50 ;  /* 0x0000003200027202 */ /* 0x000fe20000000f00 */
[----:B------:R-:W-:Y:S01]  /*2a70*/  ULDC.64 UR4, c[0x0][0x370] ;  /* 0x0000dc0000047ab9 */ /* 0x000fe20000000a00 */
[----:B------:R-:W-:Y:S01]  /*2a80*/  MOV R3, RZ ;  /* 0x000000ff00037202 */ /* 0x000fe20000000f00 */
[----:B------:R-:W-:Y:S01]  /*2a90*/  ULDC.64 UR6, c[0x0][0x248] ;  /* 0x0000920000067ab9 */ /* 0x000fe20000000a00 */
[----:B------:R-:W-:Y:S01]  /*2aa0*/  IADD3 R127, R161, -0x1, RZ ;  /* 0xffffffffa17f7810 */ /* 0x000fe20007ffe0ff */
[----:B------:R-:W-:Y:S01]  /*2ab0*/  IMAD.WIDE.U32 R32, R42, UR6, RZ ;  /* 0x000000062a207c25 */ /* 0x000fe2000f8e00ff */
[----:B------:R-:W-:Y:S01]  /*2ac0*/  MOV R136, RZ ;  /* 0x000000ff00887202 */ /* 0x000fe20000000f00 */
[----:B------:R-:W1:Y:S01]  /*2ad0*/  LDC.64 R34, c[0x0][0x380] ;  /* 0x0000e000ff227b82 */ /* 0x000e620000000a00 */
[----:B------:R-:W-:Y:S02]  /*2ae0*/  MOV R89, RZ ;  /* 0x000000ff00597202 */ /* 0x000fe40000000f00 */
[----:B------:R-:W-:-:S02]  /*2af0*/  CS2R R90, SRZ ;  /* 0x00000000005a7805 */ /* 0x000fc4000001ff00 */
[----:B------:R-:W-:Y:S02]  /*2b00*/  MOV R96, RZ ;  /* 0x000000ff00607202 */ /* 0x000fe40000000f00 */
        /* <DEDUP_REMOVED lines=26> */
[----:B------:R-:W-:Y:S01]  /*2cb0*/  IADD3 R127, R127, -R16, RZ ;  /* 0x800000107f7f7210 */ /* 0x000fe20007ffe0ff */
[----:B------:R-:W-:Y:S01]  /*2cc0*/  IMAD.WIDE.U32 R30, R42, UR4, RZ ;  /* 0x000000042a1e7c25 */ /* 0x000fe2000f8e00ff */
[----:B------:R-:W-:-:S03]  /*2cd0*/  IADD3 R14, P1, R97, R14, RZ ;  /* 0x0000000e610e7210 */ /* 0x000fc60007f3e0ff */
[----:B------:R-:W-:-:S04]  /*2ce0*/  IMAD.WIDE R2, R15, 0x4, R2 ;  /* 0x000000040f027825 */ /* 0x000fc800078e0202 */
[----:B------:R-:W-:Y:S01]  /*2cf0*/  IMAD R15, R43, UR4, RZ ;  /* 0x000000042b0f7c24 */ /* 0x000fe2000f8e02ff */
[C---:B------:R-:W-:Y:S01]  /*2d00*/  IADD3 R16, P6, R2.reuse, -0x380, RZ ;  /* 0xfffffc8002107810 */ /* 0x040fe20007fde0ff */
[----:B------:R-:W-:Y:S01]  /*2d10*/  UMOV UR4, URZ ;  /* 0x0000003f00047c82 */ /* 0x000fe20008000000 */
[----:B------:R-:W-:Y:S01]  /*2d20*/  IADD3 R18, P5, R2, -0x300, RZ ;  /* 0xfffffd0002127810 */ /* 0x000fe20007fbe0ff */
[----:B------:R-:W-:Y:S01]  /*2d30*/  IMAD R15, R42, UR5, R15 ;  /* 0x000000052a0f7c24 */ /* 0x000fe2000f8e020f */
[----:B------:R-:W-:Y:S01]  /*2d40*/  IADD3.X R17, R3, -0x1, RZ, P6, !PT ;  /* 0xffffffff03117810 */ /* 0x000fe200037fe4ff */
[----:B------:R-:W-:Y:S01]  /*2d50*/  UMOV UR5, URZ ;  /* 0x0000003f00057c82 */ /* 0x000fe20008000000 */
[C---:B------:R-:W-:Y:S02]  /*2d60*/  IADD3 R20, P4, R2.reuse, -0x280, RZ ;  /* 0xfffffd8002147810 */ /* 0x040fe40007f9e0ff */
        /* <DEDUP_REMOVED lines=16> */
[----:B------:R-:W-:-:S02]  /*2e70*/  P2R R169, PR, RZ, 0x4 ;  /* 0x00000004ffa97803 */ /* 0x000fc40000000000 */
[----:B------:R-:W-:Y:S02]  /*2e80*/  ISETP.EQ.AND P0, PT, R159, RZ, P0 ;  /* 0x000000ff9f00720c */ /* 0x000fe40000702270 */
[----:B------:R-:W-:Y:S02]  /*2e90*/  IADD3 R129, R33, R3, RZ ;  /* 0x0000000321817210 */ /* 0x000fe40007ffe0ff */
[----:B012---:R-:W-:-:S09]  /*2ea0*/  LEA.HI.X.SX32 R15, R97, R40, 0x1, P1 ;  /* 0x00000028610f7211 */ /* 0x007fd200008f0eff */
.L_x_8952:
[----:B------:R-:W-:Y:S01]  /*2eb0*/  SHF.R.S32.HI R138, RZ, 0x1f, R136 ;  /* 0x0000001fff8a7819 */ /* 0x000fe20000011488 */
[----:B01----:R-:W-:Y:S01]  /*2ec0*/  IMAD.WIDE.U32 R40, R136, UR16, R6 ;  /* 0x0000001088287c25 */ /* 0x003fe2000f8e0006 */
[-C--:B------:R-:W-:Y:S01]  /*2ed0*/  ISETP.GE.AND P4, PT, R73, R98.reuse, PT ;  /* 0x000000624900720c */ /* 0x080fe20003f86270 */
[----:B------:R-:W0:Y:S01]  /*2ee0*/  @P0 LDC R145, c[0x0][0x21c] ;  /* 0x00008700ff910b82 */ /* 0x000e220000000800 */
[----:B------:R-:W-:Y:S01]  /*2ef0*/  ISETP.GE.AND P1, PT, R71, R98, PT ;  /* 0x000000624700720c */ /* 0x000fe20003f26270 */
[----:B------:R-:W-:Y:S01]  /*2f00*/  IMAD R3, R138, UR16, RZ ;  /* 0x000000108a037c24 */ /* 0x000fe2000f8e02ff */
[----:B------:R-:W-:Y:S02]  /*2f10*/  LEA R2, P2, R40, R60, 0x1 ;  /* 0x0000003c28027211 */ /* 0x000fe400078408ff */
[----:B------:R-:W-:Y:S01]  /*2f20*/  ISETP.GE.AND P5, PT, R72, R98, PT ;  /* 0x000000624800720c */ /* 0x000fe20003fa6270 */
[----:B------:R-:W-:Y:S01]  /*2f30*/  IMAD R3, R136, UR17, R3 ;  /* 0x0000001188037c24 */ /* 0x000fe2000f8e0203 */
[----:B------:R-:W-:-:S02]  /*2f40*/  PRMT R140, RZ, 0x7610, R140 ;  /* 0x00007610ff8c7816 */ /* 0x000fc4000000008c */
[----:B------:R-:W-:Y:S02]  /*2f50*/  ISETP.NE.AND P6, PT, R169, RZ, PT ;  /* 0x000000ffa900720c */ /* 0x000fe40003fc5270 */
[----:B------:R-:W-:Y:S02]  /*2f60*/  IADD3 R3, R41, R3, RZ ;  /* 0x0000000329037210 */ /* 0x000fe40007ffe0ff */
[----:B------:R-:W-:Y:S02]  /*2f70*/  MOV R41, R131 ;  /* 0x0000008300297202 */ /* 0x000fe40000000f00 */
[----:B------:R-:W-:Y:S02]  /*2f80*/  LEA.HI.X R3, R40, R61, R3, 0x1, P2 ;  /* 0x0000003d28037211 */ /* 0x000fe400010f0c03 */
[----:B------:R-:W-:Y:S01]  /*2f90*/  MOV R40, R30 ;  /* 0x0000001e00287202 */ /* 0x000fe20000000f00 */
[----:B------:R-:W-:Y:S01]  /*2fa0*/  IMAD R135, R138, UR8, RZ ;  /* 0x000000088a877c24 */ /* 0x000fe2000f8e02ff */
[----:B------:R-:W-:Y:S01]  /*2fb0*/  PRMT R142, RZ, 0x7610, R142 ;  /* 0x00007610ff8e7816 */ /* 0x000fe2000000008e */
[----:B--2---:R-:W2:Y:S01]  /*2fc0*/  @!P1 LDG.E.U16 R140, desc[UR12][R2.64+0x40] ;  /* 0x0000400c028c9981 */ /* 0x004ea2000c1e1500 */
[----:B------:R-:W-:Y:S01]  /*2fd0*/  PRMT R141, RZ, 0x7610, R141 ;  /* 0x00007610ff8d7816 */ /* 0x000fe2000000008d */
[----:B------:R-:W-:Y:S01]  /*2fe0*/  IMAD.WIDE.U32 R132, R136, UR8, R40 ;  /* 0x0000000888847c25 */ /* 0x000fe2000f8e0028 */
[----:B------:R-:W-:-:S02]  /*2ff0*/  ISETP.GE.AND P3, PT, R74, R98, PT ;  /* 0x000000624a00720c */ /* 0x000fc40003f66270 */
[----:B---3--:R-:W3:Y:S01]  /*3000*/  @!P4 LDG.E.U16 R142, desc[UR12][R2.64+0xc0] ;  /* 0x0000c00c028ec981 */ /* 0x008ee2000c1e1500 */
[----:B------:R-:W-:Y:S01]  /*3010*/  IMAD R41, R136, UR9, R135 ;  /* 0x0000000988297c24 */ /* 0x000fe2000f8e0287 */
[----:B------:R-:W-:Y:S02]  /*3020*/  LEA R40, P4, R132, R36, 0x2 ;  /* 0x0000002484287211 */ /* 0x000fe400078810ff */
[----:B------:R-:W-:Y:S01]  /*3030*/  ISETP.GE.AND P2, PT, R75, R98, PT ;  /* 0x000000624b00720c */ /* 0x000fe20003f46270 */
[----:B----4-:R-:W4:Y:S01]  /*3040*/  @!P5 LDG.E.U16 R141, desc[UR12][R2.64+0x80] ;  /* 0x0000800c028dd981 */ /* 0x010f22000c1e1500 */
[----:B------:R-:W-:-:S04]  /*3050*/  IADD3 R41, R133, R41, RZ ;  /* 0x0000002985297210 */ /* 0x000fc80007ffe0ff */
[----:B------:R-:W-:-:S05]  /*3060*/  LEA.HI.X R41, R132, R37, R41, 0x2, P4 ;  /* 0x0000002584297211 */ /* 0x000fca00020f1429 */
        /* <DEDUP_REMOVED lines=13> */
[----:B------:R-:W-:Y:S01]  /*3140*/  ISETP.NE.AND P3, PT, R50, RZ, PT ;  /* 0x000000ff3200720c */ /* 0x000fe20003f65270 */
[----:B------:R-:W-:Y:S01]  /*3150*/  IMAD R135, R138, UR10, RZ ;  /* 0x0000000a8a877c24 */ /* 0x000fe2000f8e02ff */
[----:B-1----:R-:W-:-:S02]  /*3160*/  MOV R2, R32 ;  /* 0x0000002000027202 */ /* 0x002fc40000000f00 */
[----:B------:R-:W-:Y:S01]  /*3170*/  MOV R3, R129 ;  /* 0x0000008100037202 */ /* 0x000fe20000000f00 */
[C---:B------:R-:W-:Y:S02]  /*3180*/  IMAD R135, R136.reuse, UR11, R135 ;  /* 0x0000000b88877c24 */ /* 0x040fe4000f8e0287 */
[----:B------:R-:W-:Y:S01]  /*3190*/  IMAD.WIDE.U32 R132, R136, UR10, R2 ;  /* 0x0000000a88847c25 */ /* 0x000fe2000f8e0002 */
[----:B------:R-:W-:Y:S02]  /*31a0*/  LEA R2, R127, R136, 0x8 ;  /* 0x000000887f027211 */ /* 0x000fe400078e40ff */
[----:B------:R-:W-:Y:S02]  /*31b0*/  LEA R134, P1, R132, R38, 0x2 ;  /* 0x0000002684867211 */ /* 0x000fe400078210ff */
[----:B------:R-:W-:Y:S02]  /*31c0*/  IADD3 R133, R133, R135, RZ ;  /* 0x0000008785857210 */ /* 0x000fe40007ffe0ff */
[----:B------:R-:W-:-:S02]  /*31d0*/  @P3 IADD3 R2, R50, 0x200, RZ ;  /* 0x0000020032023810 */ /* 0x000fc40007ffe0ff */
[----:B------:R-:W-:Y:S02]  /*31e0*/  LEA.HI.X R135, R132, R39, R133, 0x2, P1 ;  /* 0x0000002784877211 */ /* 0x000fe400008f1485 */
[----:B------:R-:W-:-:S03]  /*31f0*/  LEA R133, R2, R53, 0x2 ;  /* 0x0000003502857211 */ /* 0x000fc600078e10ff */
[----:B------:R1:W5:Y:S01]  /*3200*/  LDG.E R40, desc[UR12][R134.64] ;  /* 0x0000000c86287981 */ /* 0x000362000c1e1900 */
[----:B------:R-:W-:Y:S02]  /*3210*/  ISETP.NE.AND P2, PT, R50, 0x1f, PT ;  /* 0x0000001f3200780c */ /* 0x000fe40003f45270 */
[----:B------:R-:W-:Y:S01]  /*3220*/  @P0 IADD3 R3, R161, -0x2, RZ ;  /* 0xfffffffea1030810 */ /* 0x000fe20007ffe0ff */
[----:B------:R-:W-:-:S04]  /*3230*/  HADD2.F32 R132, -RZ, R99.H0_H0 ;  /* 0x20000063ff847230 */ /* 0x000fc80000004100 */
[----:B0-----:R-:W-:-:S06]  /*3240*/  @P0 IMAD R3, R3, R145, R136 ;  /* 0x0000009103030224 */ /* 0x001fcc00078e0288 */
[----:B------:R-:W-:Y:S01]  /*3250*/  @P2 LEA R166, R50, R53, 0x2 ;  /* 0x0000003532a62211 */ /* 0x000fe200078e10ff */
[----:B------:R-:W-:Y:S01]  /*3260*/  HFMA2.MMA R145, -RZ, RZ, 0, 0 ;  /* 0x00000000ff917435 */ /* 0x000fe200000001ff */
[----:B------:R-:W-:-:S04]  /*3270*/  @P0 IMAD.WIDE R2, R3, 0x8, R12 ;  /* 0x0000000803020825 */ /* 0x000fc800078e020c */
[----:B------:R-:W-:Y:S01]  /*3280*/  FMUL.FTZ R150, R132, R113 ;  /* 0x0000007184967220 */ /* 0x000fe20000410000 */
[----:B-1----:R-:W-:Y:S02]  /*3290*/  HADD2.F32 R135, -RZ, R100.H0_H0 ;  /* 0x20000064ff877230 */ /* 0x002fe40000004100 */
        /* <DEDUP_REMOVED lines=9> */
[----:B----4-:R2:W-:Y:S04]  /*3330*/  STS.U16 [R82+0x80], R141 ;  /* 0x0000808d52007388 */ /* 0x0105e80000000400 */
[----:B------:R-:W-:Y:S04]  /*3340*/  STS.U16 [R83+0xc0], R142 ;  /* 0x0000c08e53007388 */ /* 0x000fe80000000400 */
[----:B------:R3:W-:Y:S04]  /*3350*/  STS.U16 [R84+0x100], R143 ;  /* 0x0001008f54007388 */ /* 0x0007e80000000400 */
[----:B------:R-:W-:Y:S04]  /*3360*/  STS.U16 [R85+0x140], R144 ;  /* 0x0001409055007388 */ /* 0x000fe80000000400 */
[----:B------:R-:W-:Y:S04]  /*3370*/  STS.U16 [R86+0x180], R147 ;  /* 0x0001809356007388 */ /* 0x000fe80000000400 */
[----:B------:R-:W-:Y:S01]  /*3380*/  STS.U16 [R87+0x1c0], R146 ;  /* 0x0001c09257007388 */ /* 0x000fe20000000400 */
        /* <DEDUP_REMOVED lines=12> */
[C---:B-1----:R-:W-:Y:S01]  /*3450*/  FMUL.FTZ R139, R156.reuse, R112 ;  /* 0x000000709c8b7220 */ /* 0x042fe20000410000 */
[----:B--2---:R-:W-:-:S04]  /*3460*/  FMUL.FTZ R141, R156, R111 ;  /* 0x0000006f9c8d7220 */ /* 0x004fc80000410000 */
[----:B------:R-:W1:Y:S01]  /*3470*/  MUFU.EX2 R41, R41 ;  /* 0x0000002900297308 */ /* 0x000e620000000800 */
[----:B---3--:R-:W-:Y:S01]  /*3480*/  FMUL.FTZ R143, R156, R109 ;  /* 0x0000006d9c8f7220 */ /* 0x008fe20000410000 */
[----:B0-----:R-:W-:-:S06]  /*3490*/  HADD2.F32 R133, -RZ, R163.H0_H0 ;  /* 0x200000a3ff857230 */ /* 0x001fcc0000004100 */
[----:B------:R-:W0:Y:S01]  /*34a0*/  MUFU.EX2 R139, R139 ;  /* 0x0000008b008b7308 */ /* 0x000e220000000800 */
[C---:B------:R-:W-:Y:S01]  /*34b0*/  FMUL.FTZ R147, R156.reuse, R107 ;  /* 0x0000006b9c937220 */ /* 0x040fe20000410000 */
[----:B------:R-:W2:Y:S06]  /*34c0*/  @P2 LDS R166, [R166+0x107c] ;  /* 0x00107c00a6a62984 */ /* 0x000eac0000000800 */
[----:B------:R-:W3:Y:S01]  /*34d0*/  MUFU.EX2 R141, R141 ;  /* 0x0000008d008d7308 */ /* 0x000ee20000000800 */
[----:B------:R-:W-:Y:S01]  /*34e0*/  FMUL.FTZ R151, R133, R114 ;  /* 0x0000007285977220 */ /* 0x000fe20000410000 */
[----:B------:R-:W-:Y:S01]  /*34f0*/  FMUL.FTZ R149, R156, R115 ;  /* 0x000000739c957220 */ /* 0x000fe20000410000 */
[----:B------:R0:W5:Y:S05]  /*3500*/  @P0 LDG.E R145, desc[UR12][R2.64+0x4] ;  /* 0x0000040c02910981 */ /* 0x00016a000c1e1900 */
[----:B------:R-:W4:Y:S01]  /*3510*/  MUFU.EX2 R143, R143 ;  /* 0x0000008f008f7308 */ /* 0x000f220000000800 */
[----:B-1----:R-:W-:Y:S01]  /*3520*/  FMUL.FTZ R144, R148, R41 ;  /* 0x0000002994907220 */ /* 0x002fe20000410000 */
[----:B------:R-:W-:Y:S01]  /*3530*/  FMUL.FTZ R153, R156, R117 ;  /* 0x000000759c997220 */ /* 0x000fe20000410000 */
[----:B0-----:R-:W-:-:S05]  /*3540*/  FFMA.FTZ R2, R41, R151, R150 ;  /* 0x0000009729027223 */ /* 0x001fca0000010096 */
[----:B------:R-:W0:Y:S01]  /*3550*/  MUFU.EX2 R147, R147 ;  /* 0x0000009300937308 */ /* 0x000e220000000800 */
[----:B------:R-:W-:Y:S02]  /*3560*/  HADD2.F32 R140, -RZ, R102.H0_H0 ;  /* 0x20000066ff8c7230 */ /* 0x000fe40000004100 */
[C---:B------:R-:W-:Y:S01]  /*3570*/  FMUL.FTZ R144, R139.reuse, R144 ;  /* 0x000000908b907220 */ /* 0x040fe20000410000 */
[----:B------:R-:W-:Y:S01]  /*3580*/  FFMA.FTZ R2, R139, R2, R152 ;  /* 0x000000028b027223 */ /* 0x000fe20000010098 */
[----:B------:R-:W-:-:S03]  /*3590*/  HADD2.F32 R142, -RZ, R103.H0_H0 ;  /* 0x20000067ff8e7230 */ /* 0x000fc60000004100 */
[----:B------:R-:W1:Y:S01]  /*35a0*/  MUFU.EX2 R149, R149 ;  /* 0x0000009500957308 */ /* 0x000e620000000800 */
[----:B------:R-:W-:Y:S01]  /*35b0*/  FMUL.FTZ R156, R140, R109 ;  /* 0x0000006d8c9c7220 */ /* 0x000fe20000410000 */
[C---:B---3--:R-:W-:Y:S01]  /*35c0*/  FMUL.FTZ R146, R141.reuse, R144 ;  /* 0x000000908d927220 */ /* 0x048fe20000410000 */
[----:B------:R-:W-:Y:S01]  /*35d0*/  FFMA.FTZ R2, R141, R2, R154 ;  /* 0x000000028d027223 */ /* 0x000fe2000001009a */
[----:B------:R-:W-:-:S04]  /*35e0*/  HADD2.F32 R144, -RZ, R104.H0_H0 ;  /* 0x20000068ff907230 */ /* 0x000fc80000004100 */
[----:B------:R-:W3:Y:S01]  /*35f0*/  MUFU.EX2 R153, R153 ;  /* 0x0000009900997308 */ /* 0x000ee20000000800 */
[----:B------:R-:W-:Y:S01]  /*3600*/  FMUL.FTZ R158, R142, R107 ;  /* 0x0000006b8e9e7220 */ /* 0x000fe20000410000 */
[C---:B----4-:R-:W-:Y:S01]  /*3610*/  FMUL.FTZ R160, R143.reuse, R146 ;  /* 0x000000928fa07220 */ /* 0x050fe20000410000 */
        /* <DEDUP_REMOVED lines=8> */
[C---:B---3--:R-:W-:Y:S01]  /*36a0*/  FMUL.FTZ R183, R153.reuse, R172 ;  /* 0x000000ac99b77220 */ /* 0x048fe20000410000 */
[----:B------:R-:W-:Y:S01]  /*36b0*/  FFMA.FTZ R180, R153, R2, R160 ;  /* 0x0000000299b47223 */ /* 0x000fe200000100a0 */
[----:B--2---:R-:W-:Y:S06]  /*36c0*/  @P2 BRA `(.L_x_8933) ;  /* 0x0000000000282947 */ /* 0x004fec0003800000 */
[----:B------:R-:W-:Y:S02]  /*36d0*/  ISETP.NE.AND P1, PT, R161, UR21, PT ;  /* 0x00000015a1007c0c */ /* 0x000fe4000bf25270 */
[----:B------:R-:W-:-:S11]  /*36e0*/  MOV R166, 0x3f800000 ;  /* 0x3f80000000a67802 */ /* 0x000fd60000000f00 */
[----:B------:R-:W-:Y:S05]  /*36f0*/  @!P1 BRA `(.L_x_8933) ;  /* 0x00000000001c9947 */ /* 0x000fea0003800000 */
[----:B------:R-:W-:-:S04]  /*3700*/  IADD3 R3, -R63, UR21, RZ ;  /* 0x000000153f037c10 */ /* 0x000fc8000fffe1ff */
[----:B------:R-:W-:-:S04]  /*3710*/  LEA.HI R2, R3, R3, RZ, 0x1 ;  /* 0x0000000303027211 */ /* 0x000fc800078f08ff */
[----:B------:R-:W-:-:S04]  /*3720*/  LOP3.LUT R2, R2, 0xfffffe, RZ, 0xc0, !PT ;  /* 0x00fffffe02027812 */ /* 0x000fc800078ec0ff */
[----:B------:R-:W-:-:S04]  /*3730*/  IADD3 R3, -R2, R3, RZ ;  /* 0x0000000302037210 */ /* 0x000fc80007ffe1ff */
[----:B------:R-:W-:-:S04]  /*3740*/  LEA R2, R3, R136, 0x8 ;  /* 0x0000008803027211 */ /* 0x000fc800078e40ff */
[----:B------:R-:W-:-:S05]  /*3750*/  LEA R2, R2, R53, 0x2 ;  /* 0x0000003502027211 */ /* 0x000fca00078e10ff */
[----:B------:R0:W1:Y:S02]  /*3760*/  LDS R166, [R2+0x878] ;  /* 0x0008780002a67984 */ /* 0x0000640000000800 */
.L_x_8933:
[----:B------:R-:W-:Y:S05]  /*3770*/  BSYNC B0 ;  /* 0x0000000000007941 */ /* 0x000fea0003800000 */
.L_x_8932:
        /* <DEDUP_REMOVED lines=8> */
[----:B------:R-:W-:Y:S02]  /*3800*/  HADD2.F32 R177, -RZ, R168.H0_H0 ;  /* 0x200000a8ffb17230 */ /* 0x000fe40000004100 */
[----:B------:R-:W-:-:S02]  /*3810*/  HADD2.F32 R175, -RZ, R170.H0_H0 ;  /* 0x200000aaffaf7230 */ /* 0x000fc40000004100 */
[C---:B-----5:R-:W-:Y:S01]  /*3820*/  FMUL.FTZ R181, R40.reuse, R155 ;  /* 0x0000009b28b57220 */ /* 0x060fe20000410000 */
[----:B------:R-:W-:Y:S02]  /*3830*/  HADD2.F32 R165, -RZ, R165.H0_H0 ;  /* 0x200000a5ffa57230 */ /* 0x000fe40000004100 */
[----:B------:R-:W-:Y:S01]  /*3840*/  FMUL.FTZ R179, R40, R177 ;  /* 0x000000b128b37220 */ /* 0x000fe20000410000 */
[----:B------:R-:W-:Y:S02]  /*3850*/  HADD2.F32 R171, -RZ, R164.H0_H0 ;  /* 0x200000a4ffab7230 */ /* 0x000fe40000004100 */
[----:B------:R-:W-:Y:S01]  /*3860*/  FMUL.FTZ R188, R122, R181 ;  /* 0x000000b57abc7220 */ /* 0x000fe20000410000 */
[----:B-1----:R-:W-:Y:S01]  /*3870*/  FMUL.FTZ R164, R153, R166 ;  /* 0x000000a699a47220 */ /* 0x002fe20000410000 */
[----:B------:R-:W-:Y:S01]  /*3880*/  FMUL.FTZ R176, R118, R179 ;  /* 0x000000b376b07220 */ /* 0x000fe20000410000 */
[----:B------:R-:W-:Y:S02]  /*3890*/  HADD2.F32 R167, -RZ, R167.H0_H0 ;  /* 0x200000a7ffa77230 */ /* 0x000fe40000004100 */
[C---:B------:R-:W-:Y:S01]  /*38a0*/  FMUL.FTZ R179, R40.reuse, R165 ;  /* 0x000000a528b37220 */ /* 0x040fe20000410000 */
[----:B------:R-:W-:Y:S01]  /*38b0*/  FMUL.FTZ R164, R149, R164 ;  /* 0x000000a495a47220 */ /* 0x000fe20000410000 */
[C---:B--2---:R-:W-:Y:S01]  /*38c0*/  @P1 FFMA.FTZ R180, R183.reuse, R3, R180 ;  /* 0x00000003b7b41223 */ /* 0x044fe200000100b4 */
[----:B------:R-:W-:Y:S01]  /*38d0*/  FMUL.FTZ R3, R40, R157 ;  /* 0x0000009d28037220 */ /* 0x000fe20000410000 */
[----:B------:R-:W-:Y:S01]  /*38e0*/  FMUL.FTZ R172, R106, R179 ;  /* 0x000000b36aac7220 */ /* 0x000fe20000410000 */
[----:B------:R-:W-:Y:S01]  /*38f0*/  FMUL.FTZ R179, R40, R171 ;  /* 0x000000ab28b37220 */ /* 0x000fe20000410000 */
[----:B0-----:R-:W-:Y:S01]  /*3900*/  @P1 FMUL.FTZ R183, R183, R2 ;  /* 0x00000002b7b71220 */ /* 0x001fe20000410000 */
[----:B------:R-:W-:Y:S01]  /*3910*/  FMUL.FTZ R178, R120, R3 ;  /* 0x0000000378b27220 */ /* 0x000fe20000410000 */
[----:B------:R-:W-:Y:S01]  /*3920*/  FMUL.FTZ R3, R40, R175 ;  /* 0x000000af28037220 */ /* 0x000fe20000410000 */
[----:B------:R-:W-:-:S02]  /*3930*/  ISETP.GE.AND P1, PT, R62, 0x2, PT ;  /* 0x000000023e00780c */ /* 0x000fc40003f26270 */
[----:B------:R-:W-:Y:S01]  /*3940*/  FFMA.FTZ R2, R153, R188, R178 ;  /* 0x000000bc99027223 */ /* 0x000fe200000100b2 */
[----:B------:R-:W-:Y:S01]  /*3950*/  FMUL.FTZ R170, R116, R3 ;  /* 0x0000000374aa7220 */ /* 0x000fe20000410000 */
[----:B------:R-:W-:Y:S02]  /*3960*/  FMUL.FTZ R3, R40, R167 ;  /* 0x000000a728037220 */ /* 0x000fe40000410000 */
[----:B------:R-:W-:Y:S02]  /*3970*/  FFMA.FTZ R2, R149, R2, R176 ;  /* 0x0000000295027223 */ /* 0x000fe400000100b0 */
[----:B------:R-:W-:Y:S01]  /*3980*/  FMUL.FTZ R174, R108, R3 ;  /* 0x000000036cae7220 */ /* 0x000fe20000410000 */
[----:B------:R-:W-:Y:S01]  /*3990*/  FMUL.FTZ R3, R40, R173 ;  /* 0x000000ad28037220 */ /* 0x000fe20000410000 */
[C---:B------:R-:W-:Y:S01]  /*39a0*/  FFMA.FTZ R168, R147.reuse, R2, R170 ;  /* 0x0000000293a87223 */ /* 0x040fe200000100aa */
[----:B------:R-:W-:Y:S01]  /*39b0*/  FMUL.FTZ R2, R147, R164 ;  /* 0x000000a493027220 */ /* 0x000fe20000410000 */
[----:B------:R-:W-:-:S02]  /*39c0*/  FMUL.FTZ R164, R110, R179 ;  /* 0x000000b36ea47220 */ /* 0x000fc40000410000 */
[C---:B------:R-:W-:Y:S01]  /*39d0*/  FFMA.FTZ R181, R143.reuse, R168, R172 ;  /* 0x000000a88fb57223 */ /* 0x040fe200000100ac */
[----:B------:R-:W-:Y:S01]  /*39e0*/  FMUL.FTZ R168, R143, R2 ;  /* 0x000000028fa87220 */ /* 0x000fe20000410000 */
[----:B------:R-:W0:Y:S02]  /*39f0*/  SHFL.UP PT, R179, R180, 0x2, RZ ;  /* 0x04400000b4b37989 */ /* 0x000e2400000e00ff */
[C---:B------:R-:W-:Y:S01]  /*3a00*/  FFMA.FTZ R181, R141.reuse, R181, R174 ;  /* 0x000000b58db57223 */ /* 0x040fe200000100ae */
[----:B------:R-:W-:Y:S01]  /*3a10*/  FMUL.FTZ R182, R141, R168 ;  /* 0x000000a88db67220 */ /* 0x000fe20000410000 */
[----:B------:R-:W1:Y:S01]  /*3a20*/  SHFL.UP PT, R2, R183, 0x2, RZ ;  /* 0x04400000b7027989 */ /* 0x000e6200000e00ff */
[----:B------:R-:W-:Y:S01]  /*3a30*/  FMUL.FTZ R168, R0, R3 ;  /* 0x0000000300a87220 */ /* 0x000fe20000410000 */
        /* <DEDUP_REMOVED lines=27> */
[----:B------:R-:W-:Y:S01]  /*3bf0*/  MOV R3, RZ ;  /* 0x000000ff00037202 */ /* 0x000fe20000000f00 */
[----:B-1----:R-:W-:-:S03]  /*3c00*/  @P1 FMUL.FTZ R183, R183, R2 ;  /* 0x00000002b7b71220 */ /* 0x002fc60000410000 */
[----:B------:R-:W0:Y:S01]  /*3c10*/  SHFL.UP PT, R179, R180, 0x10, RZ ;  /* 0x06000000b4b37989 */ /* 0x000e2200000e00ff */
[----:B------:R-:W-:Y:S01]  /*3c20*/  ISETP.GE.AND P1, PT, R161, UR21, PT ;  /* 0x00000015a1007c0c */ /* 0x000fe2000bf26270 */
[----:B------:R-:W-:Y:S02]  /*3c30*/  HFMA2.MMA R2, -RZ, RZ, 1.875, 0 ;  /* 0x3f800000ff027435 */ /* 0x000fe400000001ff */
        /* <DEDUP_REMOVED lines=9> */
[----:B------:R-:W-:Y:S01]  /*3cd0*/  ISETP.GE.U32.AND P1, PT, R159, 0x10, PT ;  /* 0x000000109f00780c */ /* 0x000fe20003f26070 */
        /* <DEDUP_REMOVED lines=11> */
[----:B------:R-:W-:Y:S02]  /*3d90*/  FFMA.FTZ R190, R148, R179, R151 ;  /* 0x000000b394be7223 */ /* 0x000fe40000010097 */
[----:B------:R-:W-:Y:S02]  /*3da0*/  SHFL.IDX PT, R151, R3, RZ, 0x1f ;  /* 0x00001fff03977589 */ /* 0x000fe400000e0000 */
[----:B------:R-:W-:Y:S01]  /*3db0*/  FFMA.FTZ R179, R41, R190, R150 ;  /* 0x000000be29b37223 */ /* 0x000fe20000010096 */
[----:B-1----:R-:W-:Y:S01]  /*3dc0*/  @!P1 FFMA.FTZ R184, R185, R186, R184 ;  /* 0x000000bab9b89223 */ /* 0x002fe200000100b8 */
[----:B------:R-:W-:Y:S02]  /*3dd0*/  FMUL.FTZ R173, R173, R190 ;  /* 0x000000beadad7220 */ /* 0x000fe40000410000 */
[----:B------:R-:W-:Y:S01]  /*3de0*/  FMUL.FTZ R171, R171, R179 ;  /* 0x000000b3abab7220 */ /* 0x000fe20000410000 */
[----:B--2---:R-:W-:Y:S01]  /*3df0*/  @!P1 FMUL.FTZ R185, R185, R182 ;  /* 0x000000b6b9b99220 */ /* 0x004fe20000410000 */
[----:B------:R-:W-:Y:S01]  /*3e00*/  SHFL.DOWN PT, R181, R184, 0x1, 0x1f ;  /* 0x08201f00b8b57f89 */ /* 0x000fe200000e0000 */
[----:B------:R-:W-:Y:S01]  /*3e10*/  FFMA.FTZ R173, R0, R173, RZ ;  /* 0x000000ad00ad7223 */ /* 0x000fe200000100ff */
[----:B------:R-:W-:Y:S01]  /*3e20*/  FFMA.FTZ R180, R139, R179, R152 ;  /* 0x000000b38bb47223 */ /* 0x000fe20000010098 */
[----:B------:R-:W-:Y:S01]  /*3e30*/  ISETP.NE.AND P1, PT, R50, RZ, PT ;  /* 0x000000ff3200720c */ /* 0x000fe20003f25270 */
[----:B------:R-:W0:Y:S01]  /*3e40*/  SHFL.DOWN PT, R150, R185, 0x1, 0x1f ;  /* 0x08201f00b9967f89 */ /* 0x000e2200000e0000 */
[----:B------:R-:W-:Y:S01]  /*3e50*/  FFMA.FTZ R171, R110, R171, R173 ;  /* 0x000000ab6eab7223 */ /* 0x000fe200000100ad */
[-C--:B------:R-:W-:Y:S01]  /*3e60*/  FMUL.FTZ R167, R167, R180.reuse ;  /* 0x000000b4a7a77220 */ /* 0x080fe20000410000 */
[----:B------:R-:W-:Y:S01]  /*3e70*/  FFMA.FTZ R173, R141, R180, R154 ;  /* 0x000000b48dad7223 */ /* 0x000fe2000001009a */
[----:B------:R-:W-:Y:S02]  /*3e80*/  SHFL.IDX PT, R148, R184, RZ, 0x1f ;  /* 0x00001fffb8947589 */ /* 0x000fe400000e0000 */
[----:B------:R-:W-:Y:S01]  /*3e90*/  FFMA.FTZ R167, R108, R167, R171 ;  /* 0x000000a76ca77223 */ /* 0x000fe200000100ab */
[-C--:B------:R-:W-:Y:S01]  /*3ea0*/  FMUL.FTZ R165, R165, R173.reuse ;  /* 0x000000ada5a57220 */ /* 0x080fe20000410000 */
[----:B------:R-:W1:Y:S01]  /*3eb0*/  SHFL.IDX PT, R145, R185, RZ, 0x1f ;  /* 0x00001fffb9917589 */ /* 0x000e6200000e0000 */
[----:B------:R-:W-:-:S02]  /*3ec0*/  FFMA.FTZ R171, R143, R173, R156 ;  /* 0x000000ad8fab7223 */ /* 0x000fc4000001009c */
[----:B------:R-:W-:Y:S01]  /*3ed0*/  FFMA.FTZ R165, R106, R165, R167 ;  /* 0x000000a56aa57223 */ /* 0x000fe200000100a7 */
[----:B------:R-:W-:Y:S01]  /*3ee0*/  @!P1 LEA R154, R136, R53, 0x3 ;  /* 0x00000035889a9211 */ /* 0x000fe200078e18ff */
[-C--:B------:R-:W-:Y:S01]  /*3ef0*/  FMUL.FTZ R175, R175, R171.reuse ;  /* 0x000000abafaf7220 */ /* 0x080fe20000410000 */
[----:B------:R-:W-:-:S03]  /*3f00*/  FFMA.FTZ R167, R147, R171, R158 ;  /* 0x000000ab93a77223 */ /* 0x000fc6000001009e */
[----:B------:R-:W-:Y:S01]  /*3f10*/  FFMA.FTZ R165, R116, R175, R165 ;  /* 0x000000af74a57223 */ /* 0x000fe200000100a5 */
[-C--:B------:R-:W-:Y:S01]  /*3f20*/  FMUL.FTZ R177, R177, R167.reuse ;  /* 0x000000a7b1b17220 */ /* 0x080fe20000410000 */
[----:B------:R-:W-:-:S03]  /*3f30*/  FFMA.FTZ R175, R149, R167, R162 ;  /* 0x000000a795af7223 */ /* 0x000fc600000100a2 */
[----:B------:R-:W-:Y:S01]  /*3f40*/  FFMA.FTZ R165, R118, R177, R165 ;  /* 0x000000b176a57223 */ /* 0x000fe200000100a5 */
[----:B------:R-:W-:Y:S01]  /*3f50*/  FFMA.FTZ R177, R153, R175, R160 ;  /* 0x000000af99b17223 */ /* 0x000fe200000100a0 */
[----:B0-----:R-:W-:Y:S01]  /*3f60*/  @P2 FFMA.FTZ R151, R150, R151, R181 ;  /* 0x0000009796972223 */ /* 0x001fe200000100b5 */
[----:B------:R-:W-:-:S04]  /*3f70*/  FMUL.FTZ R157, R157, R175 ;  /* 0x000000af9d9d7220 */ /* 0x000fc80000410000 */
[----:B------:R-:W-:Y:S01]  /*3f80*/  FFMA.FTZ R157, R120, R157, R165 ;  /* 0x0000009d789d7223 */ /* 0x000fe200000100a5 */
[----:B-1----:R-:W-:Y:S01]  /*3f90*/  FFMA.FTZ R3, R145, R3, R148 ;  /* 0x0000000391037223 */ /* 0x002fe20000010094 */
[----:B------:R-:W-:Y:S01]  /*3fa0*/  FFMA.FTZ R148, R151, R166, R188 ;  /* 0x000000a697947223 */ /* 0x000fe200000100bc */
[----:B------:R-:W-:Y:S01]  /*3fb0*/  FMUL.FTZ R2, R145, R2 ;  /* 0x0000000291027220 */ /* 0x000fe20000410000 */
[C---:B------:R-:W-:Y:S01]  /*3fc0*/  FMUL.FTZ R151, R40.reuse, R190 ;  /* 0x000000be28977220 */ /* 0x040fe20000410000 */
[----:B------:R-:W-:Y:S01]  /*3fd0*/  FMUL.FTZ R145, R155, R177 ;  /* 0x000000b19b917220 */ /* 0x000fe20000410000 */
[----:B------:R-:W-:Y:S01]  /*3fe0*/  FFMA.FTZ R150, R153, R148, R178 ;  /* 0x0000009499967223 */ /* 0x000fe200000100b2 */
[----:B------:R-:W-:Y:S01]  /*3ff0*/  FMUL.FTZ R153, R40, R180 ;  /* 0x000000b428997220 */ /* 0x000fe20000410000 */
[----:B------:R-:W-:Y:S01]  /*4000*/  FMUL.FTZ R160, R0, R151 ;  /* 0x0000009700a07220 */ /* 0x000fe20000410000 */
[----:B------:R0:W-:Y:S01]  /*4010*/  @!P1 STS.64 [R154+0x10f8], R2 ;  /* 0x0010f8029a009388 */ /* 0x0001e20000000a00 */
[----:B------:R-:W-:Y:S01]  /*4020*/  FFMA.FTZ R152, R149, R150, R176 ;  /* 0x0000009695987223 */ /* 0x000fe200000100b0 */
[C---:B------:R-:W-:Y:S01]  /*4030*/  FMUL.FTZ R149, R40.reuse, R179 ;  /* 0x000000b328957220 */ /* 0x040fe20000410000 */
[----:B------:R-:W-:Y:S01]  /*4040*/  FMUL.FTZ R151, R40, R173 ;  /* 0x000000ad28977220 */ /* 0x000fe20000410000 */
[----:B------:R-:W-:Y:S01]  /*4050*/  FMUL.FTZ R166, R108, R153 ;  /* 0x000000996ca67220 */ /* 0x000fe20000410000 */
[----:B------:R-:W-:Y:S01]  /*4060*/  FFMA.FTZ R158, R147, R152, R170 ;  /* 0x00000098939e7223 */ /* 0x000fe200000100aa */
[----:B------:R-:W-:Y:S01]  /*4070*/  FMUL.FTZ R162, R110, R149 ;  /* 0x000000956ea27220 */ /* 0x000fe20000410000 */
[----:B------:R1:W-:Y:S01]  /*4080*/  STS [R55], R160 ;  /* 0x000000a037007388 */ /* 0x0003e20000000800 */
[----:B------:R-:W-:Y:S01]  /*4090*/  FFMA.FTZ R145, R122, R145, R157 ;  /* 0x000000917a917223 */ /* 0x000fe2000001009d */
[----:B------:R-:W-:Y:S01]  /*40a0*/  FFMA.FTZ R156, R143, R158, R172 ;  /* 0x0000009e8f9c7223 */ /* 0x000fe200000100ac */
[----:B------:R-:W-:Y:S01]  /*40b0*/  IADD3 R172, -R97, UR6, -R50 ;  /* 0x0000000661ac7c10 */ /* 0x000fe2000fffe932 */
[C---:B------:R-:W-:Y:S01]  /*40c0*/  FMUL.FTZ R143, R40.reuse, R177 ;  /* 0x000000b1288f7220 */ /* 0x040fe20000410000 */
[----:B0-----:R-:W-:Y:S01]  /*40d0*/  FMUL.FTZ R3, R40, R171 ;  /* 0x000000ab28037220 */ /* 0x001fe20000410000 */
[----:B------:R-:W-:Y:S01]  /*40e0*/  FMUL.FTZ R2, R106, R151 ;  /* 0x000000976a027220 */ /* 0x000fe20000410000 */
[----:B------:R-:W-:Y:S01]  /*40f0*/  ISETP.GE.AND P2, PT, R172, 0x1, PT ;  /* 0x00000001ac00780c */ /* 0x000fe20003f46270 */
[----:B------:R-:W-:Y:S01]  /*4100*/  FFMA.FTZ R154, R141, R156, R174 ;  /* 0x0000009c8d9a7223 */ /* 0x000fe200000100ae */
[----:B------:R-:W-:Y:S01]  /*4110*/  FMUL.FTZ R170, R116, R3 ;  /* 0x0000000374aa7220 */ /* 0x000fe20000410000 */
[C---:B------:R-:W-:Y:S01]  /*4120*/  FMUL.FTZ R3, R40.reuse, R167 ;  /* 0x000000a728037220 */ /* 0x040fe20000410000 */
[----:B------:R-:W-:Y:S01]  /*4130*/  FMUL.FTZ R141, R40, R175 ;  /* 0x000000af288d7220 */ /* 0x000fe20000410000 */
[----:B------:R0:W-:Y:S01]  /*4140*/  STS [R55+0x4], R162 ;  /* 0x000004a237007388 */ /* 0x0001e20000000800 */
[----:B------:R-:W-:Y:S01]  /*4150*/  FFMA.FTZ R164, R139, R154, R164 ;  /* 0x0000009a8ba47223 */ /* 0x000fe200000100a4 */
[----:B------:R-:W-:-:S02]  /*4160*/  FMUL.FTZ R40, R118, R3 ;  /* 0x0000000376287220 */ /* 0x000fc40000410000 */
[----:B------:R2:W-:Y:S01]  /*4170*/  STS [R55+0xc], R2 ;  /* 0x00000c0237007388 */ /* 0x0005e20000000800 */
[----:B-1----:R-:W-:-:S03]  /*4180*/  FFMA.FTZ R160, R41, R164, R168 ;  /* 0x000000a429a07223 */ /* 0x002fc600000100a8 */
[----:B------:R1:W-:Y:S01]  /*4190*/  STS [R55+0x8], R166 ;  /* 0x000008a637007388 */ /* 0x0003e20000000800 */
[----:B0-----:R-:W-:-:S03]  /*41a0*/  FMUL.FTZ R162, R122, R143 ;  /* 0x0000008f7aa27220 */ /* 0x001fc60000410000 */
[----:B------:R1:W-:Y:S01]  /*41b0*/  STS [R55+0x10], R170 ;  /* 0x000010aa37007388 */ /* 0x0003e20000000800 */
[----:B--2---:R-:W-:-:S03]  /*41c0*/  FMUL.FTZ R2, R120, R141 ;  /* 0x0000008d78027220 */ /* 0x004fc60000410000 */
[----:B------:R1:W-:Y:S04]  /*41d0*/  STS [R55+0x14], R40 ;  /* 0x0000142837007388 */ /* 0x0003e80000000800 */
[----:B------:R1:W-:Y:S04]  /*41e0*/  STS [R55+0x18], R2 ;  /* 0x0000180237007388 */ /* 0x0003e80000000800 */
[----:B------:R1:W-:Y:S01]  /*41f0*/  STS [R55+0x1c], R162 ;  /* 0x00001ca237007388 */ /* 0x0003e20000000800 */
[----:B------:R-:W-:Y:S06]  /*4200*/  BAR.SYNC.DEFER_BLOCKING 0x0 ;  /* 0x0000000000007b1d */ /* 0x000fec0000010000 */
[----:B------:R-:W-:Y:S05]  /*4210*/  @!P2 BRA `(.L_x_8935) ;  /* 0x000000000028a947 */ /* 0x000fea0003800000 */
[----:B-1----:R-:W-:Y:S01]  /*4220*/  LEA.HI.SX32 R2, R50, R50, 0x1b ;  /* 0x0000003232027211 */ /* 0x002fe200078fdaff */
[----:B------:R-:W-:-:S03]  /*4230*/  IMAD R3, R138, UR18, RZ ;  /* 0x000000128a037c24 */ /* 0x000fc6000f8e02ff */
[----:B------:R-:W-:Y:S01]  /*4240*/  LEA R139, R2, R53, 0x2 ;  /* 0x00000035028b7211 */ /* 0x000fe200078e10ff */
[C---:B------:R-:W-:Y:S02]  /*4250*/  IMAD R41, R136.reuse, UR19, R3 ;  /* 0x0000001388297c24 */ /* 0x040fe4000f8e0203 */
[----:B------:R-:W-:-:S03]  /*4260*/  IMAD.WIDE.U32 R2, R136, UR18, R14 ;  /* 0x0000001288027c25 */ /* 0x000fc6000f8e000e */
[----:B------:R-:W0:Y:S02]  /*4270*/  LDS R139, [R139+0x220] ;  /* 0x000220008b8b7984 */ /* 0x000e240000000800 */
[----:B------:R-:W-:Y:S02]  /*4280*/  IADD3 R3, R3, R41, RZ ;  /* 0x0000002903037210 */ /* 0x000fe40007ffe0ff */
[----:B------:R-:W-:-:S04]  /*4290*/  LEA R40, P2, R2, UR22, 0x2 ;  /* 0x0000001602287c11 */ /* 0x000fc8000f8410ff */
[----:B------:R-:W-:-:S05]  /*42a0*/  LEA.HI.X R41, R2, UR23, R3, 0x2, P2 ;  /* 0x0000001702297c11 */ /* 0x000fca00090f1403 */
[----:B0-----:R0:W-:Y:S04]  /*42b0*/  REDG.E.ADD.F32.FTZ.RN.STRONG.GPU desc[UR12][R40.64], R139 ;  /* 0x0000008b280079a6 */ /* 0x0011e8000c10f38c */
.L_x_8935:
[----:B------:R-:W-:Y:S05]  /*42c0*/  BSYNC B0 ;  /* 0x0000000000007941 */ /* 0x000fea0003800000 */
.L_x_8934:
[----:B------:R-:W-:Y:S01]  /*42d0*/  FFMA.FTZ R153, R140, -R109, R171 ;  /* 0x8000006d8c997223 */ /* 0x000fe200000100ab */
[-C--:B------:R-:W-:Y:S01]  /*42e0*/  FFMA.FTZ R3, R133, -R114.reuse, R190 ;  /* 0x8000007285037223 */ /* 0x080fe200000100be */
[----:B------:R2:W3:Y:S01]  /*42f0*/  LDS R171, [R64+0x2a0] ;  /* 0x0002a00040ab7984 */ /* 0x0004e20000000800 */
[----:B-1----:R-:W-:Y:S01]  /*4300*/  FMUL.FTZ R2, R160, R114 ;  /* 0x00000072a0027220 */ /* 0x002fe20000410000 */
[-C--:B------:R-:W-:Y:S01]  /*4310*/  FFMA.FTZ R138, R132, -R113.reuse, R179 ;  /* 0x80000071848a7223 */ /* 0x080fe200000100b3 */
[----:B0-----:R-:W-:Y:S01]  /*4320*/  FMUL.FTZ R139, R164, R113 ;  /* 0x00000071a48b7220 */ /* 0x001fe20000410000 */
[-C--:B------:R-:W-:Y:S01]  /*4330*/  FFMA.FTZ R143, R135, -R112.reuse, R180 ;  /* 0x80000070878f7223 */ /* 0x080fe200000100b4 */
[----:B------:R-:W-:Y:S01]  /*4340*/  FFMA.FTZ R40, R2, R3, RZ ;  /* 0x0000000302287223 */ /* 0x000fe200000100ff */
[----:B------:R-:W-:Y:S01]  /*4350*/  FMUL.FTZ R141, R154, R112 ;  /* 0x000000709a8d7220 */ /* 0x000fe20000410000 */
[----:B------:R-:W-:Y:S01]  /*4360*/  ISETP.GE.AND P2, PT, R172, 0x21, PT ;  /* 0x00000021ac00780c */ /* 0x000fe20003f46270 */
[-C--:B------:R-:W-:Y:S01]  /*4370*/  FFMA.FTZ R149, R134, -R111.reuse, R173 ;  /* 0x8000006f86957223 */ /* 0x080fe200000100ad */
[----:B------:R-:W-:Y:S01]  /*4380*/  FFMA.FTZ R40, R139, R138, R40 ;  /* 0x0000008a8b287223 */ /* 0x000fe20000010028 */
[----:B------:R-:W-:Y:S01]  /*4390*/  FMUL.FTZ R147, R156, R111 ;  /* 0x0000006f9c937220 */ /* 0x000fe20000410000 */
[----:B------:R-:W-:Y:S01]  /*43a0*/  USHF.L.U64.HI UR7, UR4, 0x2, UR5 ;  /* 0x0000000204077899 */ /* 0x000fe20008010205 */
[----:B------:R-:W-:Y:S01]  /*43b0*/  FMUL.FTZ R151, R158, R109 ;  /* 0x0000006d9e977220 */ /* 0x000fe20000410000 */
[----:B------:R-:W-:Y:S01]  /*43c0*/  FFMA.FTZ R40, R141, R143, R40 ;  /* 0x0000008f8d287223 */ /* 0x000fe20000010028 */
[----:B------:R-:W-:Y:S01]  /*43d0*/  USHF.L.U32 UR20, UR4, 0x2, URZ ;  /* 0x0000000204147899 */ /* 0x000fe2000800063f */
[-C--:B------:R-:W-:Y:S01]  /*43e0*/  FFMA.FTZ R157, R142, -R107.reuse, R167 ;  /* 0x8000006b8e9d7223 */ /* 0x080fe200000100a7 */
[----:B------:R-:W-:Y:S01]  /*43f0*/  FMUL.FTZ R155, R152, R107 ;  /* 0x0000006b989b7220 */ /* 0x000fe20000410000 */
[----:B------:R-:W-:Y:S01]  /*4400*/  FFMA.FTZ R40, R147, R149, R40 ;  /* 0x0000009593287223 */ /* 0x000fe20000010028 */
[----:B------:R-:W-:Y:S01]  /*4410*/  IMAD R170, R34, UR7, RZ ;  /* 0x0000000722aa7c24 */ /* 0x000fe2000f8e02ff */
[----:B------:R-:W-:Y:S01]  /*4420*/  BSSY B0, `(.L_x_8936) ;  /* 0x000000d000007945 */ /* 0x000fe20003800000 */
[----:B------:R-:W-:Y:S01]  /*4430*/  ISETP.GE.AND P3, PT, R172, 0x41, PT ;  /* 0x00000041ac00780c */ /* 0x000fe20003f66270 */
[----:B------:R-:W-:Y:S01]  /*4440*/  FFMA.FTZ R40, R151, R153, R40 ;  /* 0x0000009997287223 */ /* 0x000fe20000010028 */
[----:B------:R-:W-:Y:S01]  /*4450*/  FFMA.FTZ R166, R144, -R115, R175 ;  /* 0x8000007390a67223 */ /* 0x000fe200000100af */
[-C--:B------:R-:W-:Y:S01]  /*4460*/  FMUL.FTZ R167, R148, R117.reuse ;  /* 0x0000007594a77220 */ /* 0x080fe20000410000 */
[----:B------:R-:W-:Y:S01]  /*4470*/  FFMA.FTZ R168, R146, -R117, R177 ;  /* 0x8000007592a87223 */ /* 0x000fe200000100b1 */
[----:B------:R-:W-:Y:S01]  /*4480*/  FMUL.FTZ R165, R150, R115 ;  /* 0x0000007396a57220 */ /* 0x000fe20000410000 */
[----:B------:R-:W-:Y:S01]  /*4490*/  FFMA.FTZ R162, R155, R157, R40 ;  /* 0x0000009d9ba27223 */ /* 0x000fe20000010028 */
[----:B------:R-:W-:Y:S01]  /*44a0*/  IMAD R173, R35, UR20, R170 ;  /* 0x0000001423ad7c24 */ /* 0x000fe2000f8e02aa */
[----:B--2---:R-:W-:Y:S06]  /*44b0*/  @!P2 BRA `(.L_x_8937) ;  /* 0x00000000000ca947 */ /* 0x004fec0003800000 */
[----:B------:R-:W-:-:S05]  /*44c0*/  IMAD.WIDE.U32 R40, R34, UR20, R16 ;  /* 0x0000001422287c25 */ /* 0x000fca000f8e0010 */
[----:B------:R-:W-:-:S05]  /*44d0*/  IADD3 R41, R41, R173, RZ ;  /* 0x000000ad29297210 */ /* 0x000fca0007ffe0ff */
[----:B---3--:R0:W-:Y:S02]  /*44e0*/  REDG.E.ADD.F32.FTZ.RN.STRONG.GPU desc[UR12][R40.64], R171 ;  /* 0x000000ab280079a6 */ /* 0x0081e4000c10f38c */
.L_x_8937:
[----:B------:R-:W-:Y:S05]  /*44f0*/  BSYNC B0 ;  /* 0x0000000000007941 */ /* 0x000fea0003800000 */
.L_x_8936:
        /* <DEDUP_REMOVED lines=8> */
.L_x_8939:
[----:B------:R-:W-:Y:S05]  /*4580*/  BSYNC B0 ;  /* 0x0000000000007941 */ /* 0x000fea0003800000 */
.L_x_8938:
        /* <DEDUP_REMOVED lines=12> */
.L_x_8941:
[----:B------:R-:W-:Y:S05]  /*4650*/  BSYNC B0 ;  /* 0x0000000000007941 */ /* 0x000fea0003800000 */
.L_x_8940:
[----:B--23--:R2:W3:Y:S01]  /*4660*/  LDS R171, [R67+0x420] ;  /* 0x0004200043ab7984 */ /* 0x00c4e20000000800 */
[----:B------:R-:W-:Y:S04]  /*4670*/  BSSY B0, `(.L_x_8942) ;  /* 0x0000005000007945 */ /* 0x000fe80003800000 */
[----:B------:R-:W-:Y:S05]  /*4680*/  @!P2 BRA `(.L_x_8943) ;  /* 0x00000000000ca947 */ /* 0x000fea0003800000 */
[----:B------:R-:W-:-:S05]  /*4690*/  IMAD.WIDE.U32 R40, R34, UR20, R22 ;  /* 0x0000001422287c25 */ /* 0x000fca000f8e0016 */
[----:B------:R-:W-:-:S05]  /*46a0*/  IADD3 R41, R173, R41, RZ ;  /* 0x00000029ad297210 */ /* 0x000fca0007ffe0ff */
[----:B---3--:R4:W-:Y:S02]  /*46b0*/  REDG.E.ADD.F32.FTZ.RN.STRONG.GPU desc[UR12][R40.64], R171 ;  /* 0x000000ab280079a6 */ /* 0x0089e4000c10f38c */
.L_x_8943:
[----:B------:R-:W-:Y:S05]  /*46c0*/  BSYNC B0 ;  /* 0x0000000000007941 */ /* 0x000fea0003800000 */
.L_x_8942:
[----:B---34-:R3:W4:Y:S01]  /*46d0*/  LDS R171, [R68+0x4a0] ;  /* 0x0004a00044ab7984 */ /* 0x0187220000000800 */
[----:B------:R-:W-:Y:S04]  /*46e0*/  BSSY B0, `(.L_x_8944) ;  /* 0x0000005000007945 */ /* 0x000fe80003800000 */
[----:B------:R-:W-:Y:S05]  /*46f0*/  @!P3 BRA `(.L_x_8945) ;  /* 0x00000000000cb947 */ /* 0x000fea0003800000 */
[----:B------:R-:W-:-:S05]  /*4700*/  IMAD.WIDE.U32 R40, R34, UR20, R24 ;  /* 0x0000001422287c25 */ /* 0x000fca000f8e0018 */
[----:B------:R-:W-:-:S05]  /*4710*/  IADD3 R41, R173, R41, RZ ;  /* 0x00000029ad297210 */ /* 0x000fca0007ffe0ff */
[----:B----4-:R4:W-:Y:S02]  /*4720*/  REDG.E.ADD.F32.FTZ.RN.STRONG.GPU desc[UR12][R40.64], R171 ;  /* 0x000000ab280079a6 */ /* 0x0109e4000c10f38c */
.L_x_8945:
[----:B------:R-:W-:Y:S05]  /*4730*/  BSYNC B0 ;  /* 0x0000000000007941 */ /* 0x000fea0003800000 */
.L_x_8944:
[----:B----4-:R4:W0:Y:S01]  /*4740*/  LDS R171, [R69+0x520] ;  /* 0x0005200045ab7984 */ /* 0x0108220000000800 */
[----:B------:R-:W-:Y:S04]  /*4750*/  BSSY B0, `(.L_x_8946) ;  /* 0x0000005000007945 */ /* 0x000fe80003800000 */
[----:B------:R-:W-:Y:S05]  /*4760*/  @!P4 BRA `(.L_x_8947) ;  /* 0x00000000000cc947 */ /* 0x000fea0003800000 */
[----:B------:R-:W-:-:S05]  /*4770*/  IMAD.WIDE.U32 R40, R34, UR20, R26 ;  /* 0x0000001422287c25 */ /* 0x000fca000f8e001a */
[----:B------:R-:W-:-:S05]  /*4780*/  IADD3 R41, R173, R41, RZ ;  /* 0x00000029ad297210 */ /* 0x000fca0007ffe0ff */
[----:B0-----:R0:W-:Y:S02]  /*4790*/  REDG.E.ADD.F32.FTZ.RN.STRONG.GPU desc[UR12][R40.64], R171 ;  /* 0x000000ab280079a6 */ /* 0x0011e4000c10f38c */
.L_x_8947:
[----:B------:R-:W-:Y:S05]  /*47a0*/  BSYNC B0 ;  /* 0x0000000000007941 */ /* 0x000fea0003800000 */
.L_x_8946:
[----:B0-----:R0:W0:Y:S01]  /*47b0*/  LDS R171, [R70+0x5a0] ;  /* 0x0005a00046ab7984 */ /* 0x0010220000000800 */
[----:B------:R-:W-:Y:S01]  /*47c0*/  BSSY B0, `(.L_x_8948) ;  /* 0x0000005000007945 */ /* 0x000fe20003800000 */
[----:B------:R-:W-:-:S03]  /*47d0*/  IMAD.WIDE.U32 R40, R34, UR20, R28 ;  /* 0x0000001422287c25 */ /* 0x000fc6000f8e001c */
[----:B------:R-:W-:Y:S05]  /*47e0*/  @!P5 BRA `(.L_x_8949) ;  /* 0x000000000008d947 */ /* 0x000fea0003800000 */
[----:B------:R-:W-:-:S05]  /*47f0*/  IADD3 R41, R173, R41, RZ ;  /* 0x00000029ad297210 */ /* 0x000fca0007ffe0ff */
[----:B0-----:R0:W-:Y:S02]  /*4800*/  REDG.E.ADD.F32.FTZ.RN.STRONG.GPU desc[UR12][R40.64], R171 ;  /* 0x000000ab280079a6 */ /* 0x0011e4000c10f38c */
.L_x_8949:
[----:B------:R-:W-:Y:S05]  /*4810*/  BSYNC B0 ;  /* 0x0000000000007941 */ /* 0x000fea0003800000 */
.L_x_8948:
[----:B0-----:R-:W0:Y:S01]  /*4820*/  SHFL.DOWN PT, R40, R145, 0x1, 0x1f ;  /* 0x08201f0091287f89 */ /* 0x001e2200000e0000 */
[C---:B------:R-:W-:Y:S01]  /*4830*/  ISETP.GT.AND P2, PT, R62.reuse, 0x1e, PT ;  /* 0x0000001e3e00780c */ /* 0x040fe20003f44270 */
[----:B------:R-:W-:Y:S01]  /*4840*/  FADD.FTZ R130, R141, R130 ;  /* 0x000000828d827221 */ /* 0x000fe20000010000 */
[----:B------:R-:W-:Y:S01]  /*4850*/  ISETP.NE.AND P3, PT, R62, RZ, PT ;  /* 0x000000ff3e00720c */ /* 0x000fe20003f65270 */
[----:B------:R-:W5:Y:S01]  /*4860*/  SHFL.DOWN PT, R41, R162, 0x1, 0x1f ;  /* 0x08201f00a2297f89 */ /* 0x000f6200000e0000 */
[C---:B------:R-:W-:Y:S01]  /*4870*/  FMUL.FTZ R171, R137.reuse, R148 ;  /* 0x0000009489ab7220 */ /* 0x040fe20000410000 */
[----:B------:R-:W-:Y:S01]  /*4880*/  FMUL.FTZ R141, R137, R164 ;  /* 0x000000a4898d7220 */ /* 0x000fe20000410000 */
[----:B------:R-:W-:Y:S01]  /*4890*/  BSSY B0, `(.L_x_8950) ;  /* 0x000004c000007945 */ /* 0x000fe20003800000 */
[----:B------:R-:W-:Y:S01]  /*48a0*/  FADD.FTZ R126, R167, R126 ;  /* 0x0000007ea77e7221 */ /* 0x000fe20000010000 */
[----:B------:R-:W-:Y:S01]  /*48b0*/  FMUL.FTZ R171, R168, R171 ;  /* 0x000000aba8ab7220 */ /* 0x000fe20000410000 */
[----:B------:R-:W-:Y:S01]  /*48c0*/  FMUL.FTZ R141, R138, R141 ;  /* 0x0000008d8a8d7220 */ /* 0x000fe20000410000 */
[----:B------:R-:W-:Y:S01]  /*48d0*/  FADD.FTZ R121, R165, R121 ;  /* 0x00000079a5797221 */ /* 0x000fe20000010000 */
[----:B------:R-:W-:Y:S01]  /*48e0*/  FADD.FTZ R124, R155, R124 ;  /* 0x0000007c9b7c7221 */ /* 0x000fe20000010000 */
[----:B------:R-:W-:Y:S01]  /*48f0*/  FFMA.FTZ R146, R146, R148, R171 ;  /* 0x0000009492927223 */ /* 0x000fe200000100ab */
[----:B------:R-:W-:Y:S01]  /*4900*/  FFMA.FTZ R141, R132, R164, R141 ;  /* 0x000000a4848d7223 */ /* 0x000fe2000001008d */
[----:B------:R-:W-:Y:S01]  /*4910*/  FADD.FTZ R119, R151, R119 ;  /* 0x0000007797777221 */ /* 0x000fe20000010000 */
[----:B------:R-:W1:Y:S01]  /*4920*/  @!P3 S2R R175, SR_CgaCtaId ;  /* 0x0000000000afb919 */ /* 0x000e620000008800 */
        /* <DEDUP_REMOVED lines=30> */
[----:B------:R-:W-:Y:S01]  /*4b10*/  @!P3 MOV R40, 0x400 ;  /* 0x000004000028b802 */ /* 0x000fe20000000f00 */
[----:B------:R-:W-:Y:S01]  /*4b20*/  FFMA.FTZ R157, R142, R152, R157 ;  /* 0x000000988e9d7223 */ /* 0x000fe2000001009d */
[----:B------:R-:W-:Y:S01]  /*4b30*/  FMUL.FTZ R41, R166, R41 ;  /* 0x00000029a6297220 */ /* 0x000fe20000410000 */
[----:B------:R-:W-:Y:S01]  /*4b40*/  FFMA.FTZ R158, R140, R158, R153 ;  /* 0x0000009e8c9e7223 */ /* 0x000fe20000010099 */
[----:B------:R-:W-:Y:S01]  /*4b50*/  FMUL.FTZ R140, R137, R156 ;  /* 0x0000009c898c7220 */ /* 0x000fe20000410000 */
[----:B-1----:R-:W-:Y:S01]  /*4b60*/  @!P3 LEA R53, R175, R40, 0x18 ;  /* 0x00000028af35b211 */ /* 0x002fe200078ec0ff */
[----:B------:R-:W-:Y:S01]  /*4b70*/  FFMA.FTZ R41, R144, R150, R41 ;  /* 0x0000009690297223 */ /* 0x000fe20000010029 */
[----:B------:R-:W-:Y:S01]  /*4b80*/  FADD.FTZ R96, R157, R96 ;  /* 0x000000609d607221 */ /* 0x000fe20000010000 */
        /* <DEDUP_REMOVED lines=9> */
[----:B------:R-:W-:Y:S01]  /*4c20*/  FMUL.FTZ R134, R3, R134 ;  /* 0x0000008603867220 */ /* 0x000fe20000410000 */
[----:B------:R-:W-:Y:S01]  /*4c30*/  FFMA.FTZ R140, R135, R154, R140 ;  /* 0x0000009a878c7223 */ /* 0x000fe2000001008c */
[----:B-----5:R-:W-:Y:S02]  /*4c40*/  @!P2 FADD.FTZ R162, R162, R173 ;  /* 0x000000ada2a2a221 */ /* 0x020fe40000010000 */
[----:B------:R-:W-:Y:S01]  /*4c50*/  MOV R41, R145 ;  /* 0x0000009100297202 */ /* 0x000fe20000000f00 */
[----:B------:R-:W-:Y:S01]  /*4c60*/  FFMA.FTZ R134, R133, R160, R134 ;  /* 0x000000a085867223 */ /* 0x000fe20000010086 */
[----:B------:R-:W-:Y:S01]  /*4c70*/  FADD.FTZ R93, R140, R93 ;  /* 0x0000005d8c5d7221 */ /* 0x000fe20000010000 */
[----:B------:R-:W-:Y:S02]  /*4c80*/  MOV R40, R162 ;  /* 0x000000a200287202 */ /* 0x000fe40000000f00 */
[----:B------:R-:W-:-:S03]  /*4c90*/  FADD.FTZ R95, R134, R95 ;  /* 0x0000005f865f7221 */ /* 0x000fc60000010000 */
        /* <DEDUP_REMOVED lines=11> */
.L_x_8951:
[----:B------:R-:W-:Y:S05]  /*4d50*/  BSYNC B0 ;  /* 0x0000000000007941 */ /* 0x000fea0003800000 */
.L_x_8950:
[----:B------:R-:W-:Y:S01]  /*4d60*/  IADD3 R136, R136, 0x1, RZ ;  /* 0x0000000188887810 */ /* 0x000fe20007ffe0ff */
[----:B------:R-:W-:-:S03]  /*4d70*/  UIADD3 UR4, UP0, UR4, 0x1, URZ ;  /* 0x0000000104047890 */ /* 0x000fc6000ff1e03f */
[----:B------:R-:W-:Y:S01]  /*4d80*/  ISETP.GE.AND P1, PT, R136, UR24, PT ;  /* 0x0000001888007c0c */ /* 0x000fe2000bf26270 */
[----:B------:R-:W-:-:S12]  /*4d90*/  UIADD3.X UR5, URZ, UR5, URZ, UP0, !UPT ;  /* 0x000000053f057290 */ /* 0x000fd800087fe43f */
[----:B------:R-:W-:Y:S05]  /*4da0*/  @!P1 BRA `(.L_x_8952) ;  /* 0xffffffe000409947 */ /* 0x000fea000383ffff */
.L_x_8931:
[----:B------:R-:W-:Y:S01]  /*4db0*/  BAR.SYNC.DEFER_BLOCKING 0x0 ;  /* 0x0000000000007b1d */ /* 0x000fe20000010000 */
[----:B------:R-:W-:Y:S02]  /*4dc0*/  IADD3 R26, -R97, UR6, RZ ;  /* 0x00000006611a7c10 */ /* 0x000fe4000fffe1ff */
[----:B------:R-:W-:Y:S02]  /*4dd0*/  PRMT R3, RZ, 0x7610, R3 ;  /* 0x00007610ff037816 */ /* 0x000fe40000000003 */
[----:B------:R-:W-:Y:S02]  /*4de0*/  ISETP.GE.AND P6, PT, R6, R26, PT ;  /* 0x0000001a0600720c */ /* 0x000fe40003fc6270 */
[----:B------:R-:W-:Y:S02]  /*4df0*/  PRMT R0, RZ, 0x7610, R0 ;  /* 0x00007610ff007816 */ /* 0x000fe40000000000 */
[----:B------:R-:W-:Y:S02]  /*4e00*/  PRMT R15, RZ, 0x7610, R15 ;  /* 0x00007610ff0f7816 */ /* 0x000fe4000000000f */
[----:B------:R-:W-:-:S02]  /*4e10*/  PRMT R2, RZ, 0x7610, R2 ;  /* 0x00007610ff027816 */ /* 0x000fc40000000002 */
[----:B------:R-:W-:Y:S02]  /*4e20*/  PRMT R17, RZ, 0x7610, R17 ;  /* 0x00007610ff117816 */ /* 0x000fe40000000011 */
[----:B------:R-:W-:Y:S02]  /*4e30*/  PRMT R14, RZ, 0x7610, R14 ;  /* 0x00007610ff0e7816 */ /* 0x000fe4000000000e */
[----:B------:R-:W-:Y:S02]  /*4e40*/  PRMT R19, RZ, 0x7610, R19 ;  /* 0x00007610ff137816 */ /* 0x000fe40000000013 */
[----:B------:R-:W-:Y:S01]  /*4e50*/  PRMT R16, RZ, 0x7610, R16 ;  /* 0x00007610ff107816 */ /* 0x000fe20000000010 */
[----:B------:R-:W5:Y:S01]  /*4e60*/  S2UR UR5, SR_CgaCtaId ;  /* 0x00000000000579c3 */ /* 0x000f620000008800 */
[-C--:B------:R-:W-:Y:S02]  /*4e70*/  ISETP.GE.AND P5, PT, R71, R26.reuse, PT ;  /* 0x0000001a4700720c */ /* 0x080fe40003fa6270 */
[-C--:B------:R-:W-:Y:S01]  /*4e80*/  ISETP.GE.AND P4, PT, R72, R26.reuse, PT ;  /* 0x0000001a4800720c */ /* 0x080fe20003f86270 */
[----:B------:R-:W2:Y:S01]  /*4e90*/  @!P6 LDG.E.U16 R3, desc[UR12][R4.64] ;  /* 0x0000000c0403e981 */ /* 0x000ea2000c1e1500 */
[----:B------:R-:W-:-:S02]  /*4ea0*/  ISETP.GE.AND P3, PT, R73, R26, PT ;  /* 0x0000001a4900720c */ /* 0x000fc40003f66270 */
[-C--:B------:R-:W-:Y:S01]  /*4eb0*/  ISETP.GE.AND P2, PT, R74, R26.reuse, PT ;  /* 0x0000001a4a00720c */ /* 0x080fe20003f46270 */
[----:B------:R-:W-:Y:S01]  /*4ec0*/  UMOV UR4, 0x400 ;  /* 0x0000040000047882 */ /* 0x000fe20000000000 */
[-C--:B------:R-:W-:Y:S01]  /*4ed0*/  ISETP.GE.AND P1, PT, R75, R26.reuse, PT ;  /* 0x0000001a4b00720c */ /* 0x080fe20003f26270 */
[----:B------:R-:W1:Y:S01]  /*4ee0*/  LDC.64 R38, c[0x0][0x388] ;  /* 0x0000e200ff267b82 */ /* 0x000e620000000a00 */
[-C--:B------:R-:W-:Y:S02]  /*4ef0*/  ISETP.GE.AND P0, PT, R76, R26.reuse, PT ;  /* 0x0000001a4c00720c */ /* 0x080fe40003f06270 */
[----:B------:R-:W-:Y:S01]  /*4f00*/  ISETP.GE.AND P6, PT, R77, R26, PT ;  /* 0x0000001a4d00720c */ /* 0x000fe20003fc6270 */
[----:B------:R-:W3:Y:S04]  /*4f10*/  @!P5 LDG.E.U16 R0, desc[UR12][R4.64+0x40] ;  /* 0x0000400c0400d981 */ /* 0x000ee8000c1e1500 */
[----:B------:R-:W4:Y:S04]  /*4f20*/  @!P4 LDG.E.U16 R15, desc[UR12][R4.64+0x80] ;  /* 0x0000800c040fc981 */ /* 0x000f28000c1e1500 */
[----:B------:R-:W4:Y:S04]  /*4f30*/  @!P3 LDG.E.U16 R2, desc[UR12][R4.64+0xc0] ;  /* 0x0000c00c0402b981 */ /* 0x000f28000c1e1500 */
[----:B------:R-:W4:Y:S04]  /*4f40*/  @!P2 LDG.E.U16 R17, desc[UR12][R4.64+0x100] ;  /* 0x0001000c0411a981 */ /* 0x000f28000c1e1500 */
[----:B------:R-:W4:Y:S04]  /*4f50*/  @!P1 LDG.E.U16 R14, desc[UR12][R4.64+0x140] ;  /* 0x0001400c040e9981 */ /* 0x000f28000c1e1500 */
[----:B------:R-:W4:Y:S04]  /*4f60*/  @!P0 LDG.E.U16 R19, desc[UR12][R4.64+0x180] ;  /* 0x0001800c04138981 */ /* 0x000f28000c1e1500 */
[----:B------:R-:W4:Y:S01]  /*4f70*/  @!P6 LDG.E.U16 R16, desc[UR12][R4.64+0x1c0] ;  /* 0x0001c00c0410e981 */ /* 0x000f22000c1e1500 */
[----:B------:R-:W-:-:S02]  /*4f80*/  ISETP.NE.AND P6, PT, R50, RZ, PT ;  /* 0x000000ff3200720c */ /* 0x000fc40003fc5270 */
[----:B------:R-:W-:Y:S02]  /*4f90*/  F2FP.F16.F32.PACK_AB R125, R128, R125 ;  /* 0x0000007d807d723e */ /* 0x000fe400000000ff */
[----:B------:R-:W-:Y:S02]  /*4fa0*/  F2FP.F16.F32.PACK_AB R123, R123, R130 ;  /* 0x000000827b7b723e */ /* 0x000fe400000000ff */
[----:B------:R-:W-:Y:S02]  /*4fb0*/  F2FP.F16.F32.PACK_AB R119, R124, R119 ;  /* 0x000000777c77723e */ /* 0x000fe400000000ff */
[----:B------:R-:W-:Y:S01]  /*4fc0*/  F2FP.F16.F32.PACK_AB R121, R126, R121 ;  /* 0x000000797e79723e */ /* 0x000fe200000000ff */
[----:B-----5:R-:W-:-:S03]  /*4fd0*/  ULEA UR4, UR5, UR4, 0x18 ;  /* 0x0000000405047291 */ /* 0x020fc6000f8ec03f */
[----:B------:R-:W-:-:S03]  /*4fe0*/  PRMT R20, R121, 0x7632, R20 ;  /* 0x0000763279147816 */ /* 0x000fc60000000014 */
[----:B0-----:R-:W-:Y:S01]  /*4ff0*/  MOV R53, UR4 ;  /* 0x0000000400357c02 */ /* 0x001fe20008000f00 */
[----:B------:R-:W-:Y:S01]  /*5000*/  BSSY B0, `(.L_x_8953) ;  /* 0x0000070000007945 */ /* 0x000fe20003800000 */
        /* <DEDUP_REMOVED lines=11> */
[----:B------:R-:W-:Y:S04]  /*50c0*/  LDS.U16 R5, [R88+0xa] ;  /* 0x00000a0058057984 */ /* 0x000fe80000000400 */
[----:B------:R-:W-:Y:S04]  /*50d0*/  LDS.U16 R14, [R88+0xc] ;  /* 0x00000c00580e7984 */ /* 0x000fe80000000400 */
[----:B------:R-:W-:Y:S01]  /*50e0*/  LDS.U16 R15, [R88+0xe] ;  /* 0x00000e00580f7984 */ /* 0x000fe20000000400 */
[----:B0-----:R-:W-:-:S05]  /*50f0*/  HADD2.F32 R3, -RZ, R18.H0_H0 ;  /* 0x20000012ff037230 */ /* 0x001fca0000004100 */
[----:B------:R-:W-:-:S05]  /*5100*/  FADD.FTZ R0, R3, R44 ;  /* 0x0000002c03007221 */ /* 0x000fca0000010000 */
[----:B------:R-:W-:Y:S01]  /*5110*/  FSETP.GTU.FTZ.AND P0, PT, R0, 20, PT ;  /* 0x41a000000000780b */ /* 0x000fe20003f1c000 */
[----:B--2---:R-:W-:Y:S02]  /*5120*/  HADD2.F32 R3, -RZ, R4.H0_H0 ;  /* 0x20000004ff037230 */ /* 0x004fe40000004100 */
[----:B------:R-:W-:Y:S03]  /*5130*/  LDS.U16 R4, [R88+0x8] ;  /* 0x0000080058047984 */ /* 0x000fe60000000400 */
[----:B------:R-:W-:-:S07]  /*5140*/  FADD.FTZ R3, R3, R44 ;  /* 0x0000002c03037221 */ /* 0x000fce0000010000 */
[----:B------:R-:W-:Y:S02]  /*5150*/  @!P0 FMUL.FTZ R2, R0, -1.4426950216293334961 ;  /* 0xbfb8aa3b00028820 */ /* 0x000fe40000410000 */
[----:B------:R-:W0:Y:S01]  /*5160*/  LDS.U16 R0, [R88+0x4] ;  /* 0x0000040058007984 */ /* 0x000e220000000400 */
[----:B------:R-:W-:-:S03]  /*5170*/  FSETP.GTU.FTZ.AND P1, PT, R3, 20, PT ;  /* 0x41a000000300780b */ /* 0x000fc60003f3c000 */
[----:B------:R-:W2:Y:S10]  /*5180*/  @!P0 MUFU.EX2 R2, R2 ;  /* 0x0000000200028308 */ /* 0x000eb40000000800 */
[----:B------:R-:W-:-:S02]  /*5190*/  @!P1 FMUL.FTZ R17, R3, -1.4426950216293334961 ;  /* 0xbfb8aa3b03119820 */ /* 0x000fc40000410000 */
[----:B------:R-:W3:Y:S04]  /*51a0*/  LDS.U16 R3, [R88+0x6] ;  /* 0x0000060058037984 */ /* 0x000ee80000000400 */
[----:B------:R-:W4:Y:S01]  /*51b0*/  @!P1 MUFU.EX2 R17, R17 ;  /* 0x0000001100119308 */ /* 0x000f220000000800 */
[----:B--2---:R-:W-:Y:S01]  /*51c0*/  @!P0 FADD.FTZ R16, R2, 1 ;  /* 0x3f80000002108421 */ /* 0x004fe20000010000 */
[----:B------:R-:W-:Y:S06]  /*51d0*/  BAR.SYNC.DEFER_BLOCKING 0x0 ;  /* 0x0000000000007b1d */ /* 0x000fec0000010000 */
[----:B------:R-:W2:Y:S01]  /*51e0*/  @!P0 MUFU.RCP R16, R16 ;  /* 0x0000001000108308 */ /* 0x000ea20000001000 */
[----:B----4-:R-:W-:Y:S01]  /*51f0*/  @!P1 FADD.FTZ R18, R17, 1 ;  /* 0x3f80000011129421 */ /* 0x010fe20000010000 */
[----:B0-----:R-:W-:-:S06]  /*5200*/  HADD2.F32 R17, -RZ, R0.H0_H0 ;  /* 0x20000000ff117230 */ /* 0x001fcc0000004100 */
[----:B------:R0:W4:Y:S01]  /*5210*/  @!P1 MUFU.RCP R19, R18 ;  /* 0x0000001200139308 */ /* 0x0001220000001000 */
[----:B------:R-:W-:Y:S01]  /*5220*/  FADD.FTZ R0, R17, R44 ;  /* 0x0000002c11007221 */ /* 0x000fe20000010000 */
[----:B------:R-:W-:-:S05]  /*5230*/  HADD2.F32 R17, -RZ, R4.H0_H0 ;  /* 0x20000004ff117230 */ /* 0x000fca0000004100 */
[----:B------:R-:W-:-:S05]  /*5240*/  FADD.FTZ R17, R17, R44 ;  /* 0x0000002c11117221 */ /* 0x000fca0000010000 */
[----:B------:R-:W-:Y:S01]  /*5250*/  FSETP.GTU.FTZ.AND P2, PT, R17, 20, PT ;  /* 0x41a000001100780b */ /* 0x000fe20003f5c000 */
[----:B--2---:R-:W-:Y:S01]  /*5260*/  @!P0 FMUL.FTZ R95, R95, R16 ;  /* 0x000000105f5f8220 */ /* 0x004fe20000410000 */
[----:B------:R-:W-:Y:S01]  /*5270*/  PRMT R2, R125, 0x7632, R2 ;  /* 0x000076327d027816 */ /* 0x000fe20000000002 */
[----:B------:R-:W-:Y:S01]  /*5280*/  HADD2.F32 R5, -RZ, R5.H0_H0 ;  /* 0x20000005ff057230 */ /* 0x000fe20000004100 */
[----:B------:R-:W-:Y:S02]  /*5290*/  PRMT R16, R123, 0x7632, R16 ;  /* 0x000076327b107816 */ /* 0x000fe40000000010 */
[----:B0-----:R-:W-:Y:S01]  /*52a0*/  PRMT R18, R119, 0x7632, R18 ;  /* 0x0000763277127816 */ /* 0x001fe20000000012 */
[----:B----4-:R-:W-:Y:S01]  /*52b0*/  @!P1 FMUL.FTZ R94, R94, R19 ;  /* 0x000000135e5e9220 */ /* 0x010fe20000410000 */
[----:B------:R-:W-:Y:S01]  /*52c0*/  HADD2.F32 R19, -RZ, R14.H0_H0 ;  /* 0x2000000eff137230 */ /* 0x000fe20000004100 */
[----:B------:R-:W-:Y:S01]  /*52d0*/  STS.U16 [R88], R125 ;  /* 0x0000007d58007388 */ /* 0x000fe20000000400 */
[----:B------:R-:W-:-:S03]  /*52e0*/  FADD.FTZ R14, R5, R44 ;  /* 0x0000002c050e7221 */ /* 0x000fc60000010000 */
[----:B------:R-:W-:Y:S01]  /*52f0*/  STS.U16 [R88+0x2], R2 ;  /* 0x0000020258007388 */ /* 0x000fe20000000400 */
[----:B------:R-:W-:-:S03]  /*5300*/  @!P2 FMUL.FTZ R5, R17, -1.4426950216293334961 ;  /* 0xbfb8aa3b1105a820 */ /* 0x000fc60000410000 */
        /* <DEDUP_REMOVED lines=17> */
[----:B---3--:R-:W-:Y:S01]  /*5420*/  HADD2.F32 R3, -RZ, R3.H0_H0 ;  /* 0x20000003ff037230 */ /* 0x008fe20000004100 */
[----:B------:R-:W-:-:S04]  /*5430*/  FSETP.GTU.FTZ.AND P0, PT, R0, 20, PT ;  /* 0x41a000000000780b */ /* 0x000fc80003f1c000 */
[----:B------:R-:W-:-:S05]  /*5440*/  FADD.FTZ R3, R3, R44 ;  /* 0x0000002c03037221 */ /* 0x000fca0000010000 */
[----:B------:R-:W-:Y:S01]  /*5450*/  FSETP.GTU.FTZ.AND P1, PT, R3, 20, PT ;  /* 0x41a000000300780b */ /* 0x000fe20003f3c000 */
[----:B------:R-:W2:Y:S03]  /*5460*/  LDS R22, [R53+0x210] ;  /* 0x0002100035167984 */ /* 0x000ea60000000800 */
[----:B------:R-:W-:Y:S01]  /*5470*/  @!P0 FMUL.FTZ R0, R0, -1.4426950216293334961 ;  /* 0xbfb8aa3b00008820 */ /* 0x000fe20000410000 */
[----:B------:R-:W-:-:S08]  /*5480*/  HADD2.F32 R15, -RZ, R15.H0_H0 ;  /* 0x2000000fff0f7230 */ /* 0x000fd00000004100 */
[----:B------:R-:W-:Y:S01]  /*5490*/  @!P1 FMUL.FTZ R4, R3, -1.4426950216293334961 ;  /* 0xbfb8aa3b03049820 */ /* 0x000fe20000410000 */
[----:B0-----:R-:W-:Y:S01]  /*54a0*/  P2R R16, PR, RZ, 0x40 ;  /* 0x00000040ff107803 */ /* 0x001fe20000000000 */
[--C-:B------:R-:W-:Y:S01]  /*54b0*/  FADD.FTZ R19, R19, R44.reuse ;  /* 0x0000002c13137221 */ /* 0x100fe20000010000 */
[----:B------:R-:W-:Y:S01]  /*54c0*/  IADD3 R2, P5, R6, R97, RZ ;  /* 0x0000006106027210 */ /* 0x000fe20007fbe0ff */
[----:B------:R-:W0:Y:S01]  /*54d0*/  @!P0 MUFU.EX2 R0, R0 ;  /* 0x0000000000008308 */ /* 0x000e220000000800 */
[----:B------:R-:W-:Y:S02]  /*54e0*/  FADD.FTZ R16, R15, R44 ;  /* 0x0000002c0f107221 */ /* 0x000fe40000010000 */
[----:B------:R-:W-:-:S05]  /*54f0*/  LEA.HI.X.SX32 R3, R97, R7, 0x1, P5 ;  /* 0x0000000761037211 */ /* 0x000fca00028f0eff */
[----:B------:R-:W3:Y:S01]  /*5500*/  @!P1 MUFU.EX2 R4, R4 ;  /* 0x0000000400049308 */ /* 0x000ee20000000800 */
[----:B------:R-:W-:Y:S02]  /*5510*/  FSETP.GTU.FTZ.AND P4, PT, R19, 20, PT ;  /* 0x41a000001300780b */ /* 0x000fe40003f9c000 */
[----:B------:R-:W-:-:S05]  /*5520*/  FSETP.GTU.FTZ.AND P5, PT, R16, 20, PT ;  /* 0x41a000001000780b */ /* 0x000fca0003fbc000 */
[----:B------:R-:W4:Y:S01]  /*5530*/  @!P2 MUFU.EX2 R5, R5 ;  /* 0x000000050005a308 */ /* 0x000f220000000800 */
[----:B------:R-:W-:Y:S01]  /*5540*/  FSETP.GTU.FTZ.AND P3, PT, R14, 20, PT ;  /* 0x41a000000e00780b */ /* 0x000fe20003f7c000 */
[----:B0-----:R-:W-:-:S04]  /*5550*/  @!P0 FADD.FTZ R0, R0, 1 ;  /* 0x3f80000000008421 */ /* 0x001fc80000010000 */
[----:B------:R-:W-:Y:S02]  /*5560*/  @!P4 FMUL.FTZ R15, R19, -1.4426950216293334961 ;  /* 0xbfb8aa3b130fc820 */ /* 0x000fe40000410000 */
[----:B------:R-:W-:Y:S01]  /*5570*/  @!P5 FMUL.FTZ R16, R16, -1.4426950216293334961 ;  /* 0xbfb8aa3b1010d820 */ /* 0x000fe20000410000 */
[----:B---3--:R-:W-:Y:S01]  /*5580*/  @!P1 FADD.FTZ R4, R4, 1 ;  /* 0x3f80000004049421 */ /* 0x008fe20000010000 */
[----:B------:R-:W0:Y:S01]  /*5590*/  @!P4 MUFU.EX2 R19, R15 ;  /* 0x0000000f0013c308 */ /* 0x000e220000000800 */
[----:B----4-:R-:W-:Y:S01]  /*55a0*/  @!P2 FADD.FTZ R5, R5, 1 ;  /* 0x3f8000000505a421 */ /* 0x010fe20000010000 */
[----:B--2---:R-:W-:-:S06]  /*55b0*/  ISETP.GE.AND P6, PT, R6, R22, PT ;  /* 0x000000160600720c */ /* 0x004fcc0003fc6270 */
[----:B------:R-:W2:Y:S01]  /*55c0*/  @!P5 MUFU.EX2 R20, R16 ;  /* 0x000000100014d308 */ /* 0x000ea20000000800 */
[----:B------:R-:W-:-:S07]  /*55d0*/  @!P3 FMUL.FTZ R14, R14, -1.4426950216293334961 ;  /* 0xbfb8aa3b0e0eb820 */ /* 0x000fce0000410000 */
[----:B------:R-:W3:Y:S08]  /*55e0*/  @!P0 MUFU.RCP R0, R0 ;  /* 0x0000000000008308 */ /* 0x000ef00000001000 */
[----:B------:R-:W4:Y:S08]  /*55f0*/  @!P1 MUFU.RCP R35, R4 ;  /* 0x0000000400239308 */ /* 0x000f300000001000 */
[----:B------:R-:W0:Y:S08]  /*5600*/  @!P2 MUFU.RCP R24, R5 ;  /* 0x000000050018a308 */ /* 0x000e300000001000 */
[----:B------:R1:W0:Y:S02]  /*5610*/  @!P3 MUFU.EX2 R18, R14 ;  /* 0x0000000e0012b308 */ /* 0x0002240000000800 */
[----:B-1----:R-:W-:-:S04]  /*5620*/  IMAD R14, R38, UR14, RZ ;  /* 0x0000000e260e7c24 */ /* 0x002fc8000f8e02ff */
[----:B------:R-:W-:Y:S01]  /*5630*/  IMAD R39, R39, UR15, R14 ;  /* 0x0000000f27277c24 */ /* 0x000fe2000f8e020e */
[----:B--234-:R-:W-:Y:S06]  /*5640*/  @P6 BRA `(.L_x_8954) ;  /* 0x00000000002c6947 */ /* 0x01cfec0003800000 */
        /* <DEDUP_REMOVED lines=11> */
.L_x_8954:
[----:B------:R-:W-:Y:S05]  /*5700*/  BSYNC B0 ;  /* 0x0000000000007941 */ /* 0x000fea0003800000 */
.L_x_8953:
[----:B-1----:R-:W1:Y:S01]  /*5710*/  LDC.64 R16, c[0x0][0x3e0] ;  /* 0x0000f800ff107b82 */ /* 0x002e620000000a00 */
[----:B------:R-:W-:Y:S01]  /*5720*/  IMAD.WIDE.U32 R4, R38, UR15, RZ ;  /* 0x0000000f26047c25 */ /* 0x000fe2000f8e00ff */
[----:B------:R-:W-:-:S03]  /*5730*/  ULDC.64 UR4, c[0x0][0x390] ;  /* 0x0000e40000047ab9 */ /* 0x000fc60000000a00 */
[----:B0-----:R-:W-:Y:S01]  /*5740*/  @!P4 FADD.FTZ R19, R19, 1 ;  /* 0x3f8000001313c421 */ /* 0x001fe20000010000 */
[----:B------:R-:W-:Y:S01]  /*5750*/  @!P5 FADD.FTZ R20, R20, 1 ;  /* 0x3f8000001414d421 */ /* 0x000fe20000010000 */
[----:B------:R-:W-:Y:S01]  /*5760*/  IMAD R97, R63, -0x100, R46 ;  /* 0xffffff003f617824 */ /* 0x000fe200078e022e */
[----:B------:R-:W-:Y:S01]  /*5770*/  IADD3 R5, R5, R39, RZ ;  /* 0x0000002705057210 */ /* 0x000fe20007ffe0ff */
[----:B------:R-:W-:Y:S02]  /*5780*/  IMAD R39, R43, UR4, RZ ;  /* 0x000000042b277c24 */ /* 0x000fe4000f8e02ff */
[----:B------:R-:W-:Y:S01]  /*5790*/  @!P3 FADD.FTZ R18, R18, 1 ;  /* 0x3f8000001212b421 */ /* 0x000fe20000010000 */
[----:B------:R-:W-:Y:S01]  /*57a0*/  @!P0 FMUL.FTZ R93, R93, R0 ;  /* 0x000000005d5d8220 */ /* 0x000fe20000410000 */
[----:B------:R-:W-:Y:S01]  /*57b0*/  SHF.R.S32.HI R41, RZ, 0x1f, R97 ;  /* 0x0000001fff297819 */ /* 0x000fe20000011461 */
[----:B------:R-:W-:Y:S01]  /*57c0*/  IMAD.WIDE.U32 R14, R42, UR4, R4 ;  /* 0x000000042a0e7c25 */ /* 0x000fe2000f8e0004 */
[----:B------:R-:W0:Y:S03]  /*57d0*/  @!P3 MUFU.RCP R37, R18 ;  /* 0x000000120025b308 */ /* 0x000e260000001000 */
[----:B------:R-:W-:Y:S01]  /*57e0*/  @!P1 FMUL.FTZ R92, R92, R35 ;  /* 0x000000235c5c9220 */ /* 0x000fe20000410000 */
[----:B------:R-:W-:Y:S01]  /*57f0*/  @!P2 FMUL.FTZ R91, R91, R24 ;  /* 0x000000185b5ba220 */ /* 0x000fe20000410000 */
[----:B------:R-:W-:Y:S01]  /*5800*/  IMAD R0, R42, UR5, R39 ;  /* 0x000000052a007c24 */ /* 0x000fe2000f8e0227 */
[----:B------:R-:W-:Y:S01]  /*5810*/  IADD3 R39, P0, R97, R14, RZ ;  /* 0x0000000e61277210 */ /* 0x000fe20007f1e0ff */
[----:B------:R-:W-:Y:S01]  /*5820*/  BSSY B0, `(.L_x_8955) ;  /* 0x0000051000007945 */ /* 0x000fe20003800000 */
[----:B------:R-:W-:Y:S01]  /*5830*/  ISETP.GE.AND P2, PT, R75, R22, PT ;  /* 0x000000164b00720c */ /* 0x000fe20003f46270 */
[----:B------:R-:W2:Y:S01]  /*5840*/  @!P4 MUFU.RCP R19, R19 ;  /* 0x000000130013c308 */ /* 0x000ea20000001000 */
[----:B------:R-:W-:-:S02]  /*5850*/  IADD3.X R14, R41, R0, R15, P0, !PT ;  /* 0x00000000290e7210 */ /* 0x000fc400007fe40f */
[----:B------:R-:W-:Y:S01]  /*5860*/  ISETP.GE.AND P0, PT, R72, R22, PT ;  /* 0x000000164800720c */ /* 0x000fe20003f06270 */
[----:B-1----:R-:W-:Y:S01]  /*5870*/  IMAD.WIDE R4, R6, 0x2, R16 ;  /* 0x0000000206047825 */ /* 0x002fe200078e0210 */
[----:B------:R-:W-:-:S03]  /*5880*/  F2FP.F16.F32.PACK_AB R0, R94, R95 ;  /* 0x0000005f5e00723e */ /* 0x000fc600000000ff */
[----:B------:R-:W-:Y:S01]  /*5890*/  FADD.FTZ R95, R95, R48 ;  /* 0x000000305f5f7221 */ /* 0x000fe20000010000 */
[----:B------:R-:W-:Y:S01]  /*58a0*/  ISETP.NE.AND P6, PT, R50, RZ, PT ;  /* 0x000000ff3200720c */ /* 0x000fe20003fc5270 */
[----:B------:R-:W1:Y:S01]  /*58b0*/  @!P5 MUFU.RCP R20, R20 ;  /* 0x000000140014d308 */ /* 0x000e620000001000 */
[----:B------:R-:W-:Y:S01]  /*58c0*/  LEA R4, P1, R39, R4, 0x1 ;  /* 0x0000000427047211 */ /* 0x000fe200078208ff */
[----:B0-----:R-:W-:Y:S01]  /*58d0*/  @!P3 FMUL.FTZ R96, R96, R37 ;  /* 0x000000256060b220 */ /* 0x001fe20000410000 */
[-C--:B------:R-:W-:Y:S01]  /*58e0*/  ISETP.GE.AND P3, PT, R74, R22.reuse, PT ;  /* 0x000000164a00720c */ /* 0x080fe20003f66270 */
[----:B------:R-:W-:Y:S01]  /*58f0*/  FADD.FTZ R94, R95, R94 ;  /* 0x0000005e5f5e7221 */ /* 0x000fe20000010000 */
[----:B------:R-:W-:Y:S02]  /*5900*/  LEA.HI.X R5, R39, R5, R14, 0x1, P1 ;  /* 0x0000000527057211 */ /* 0x000fe400008f0c0e */
[----:B------:R-:W-:Y:S01]  /*5910*/  ISETP.GE.AND P1, PT, R73, R22, PT ;  /* 0x000000164900720c */ /* 0x000fe20003f26270 */
[----:B--2---:R-:W-:-:S02]  /*5920*/  @!P4 FMUL.FTZ R90, R90, R19 ;  /* 0x000000135a5ac220 */ /* 0x004fc40000410000 */
[----:B------:R-:W-:Y:S01]  /*5930*/  @!P0 STG.E.U16 desc[UR12][R4.64+-0x180], R23 ;  /* 0xfffe801704008986 */ /* 0x000fe2000c10150c */
[-C--:B------:R-:W-:Y:S02]  /*5940*/  ISETP.GE.AND P4, PT, R71, R22.reuse, PT ;  /* 0x000000164700720c */ /* 0x080fe40003f86270 */
[----:B------:R-:W-:Y:S01]  /*5950*/  ISETP.GE.AND P0, PT, R77, R22, PT ;  /* 0x000000164d00720c */ /* 0x000fe20003f06270 */
[----:B------:R-:W-:Y:S01]  /*5960*/  @!P2 STG.E.U16 desc[UR12][R4.64+-0xc0], R29 ;  /* 0xffff401d0400a986 */ /* 0x000fe2000c10150c */
[----:B------:R-:W-:Y:S01]  /*5970*/  PRMT R15, R0, 0x7610, R15 ;  /* 0x00007610000f7816 */ /* 0x000fe2000000000f */
[----:B-1----:R-:W-:Y:S01]  /*5980*/  @!P5 FMUL.FTZ R89, R89, R20 ;  /* 0x000000145959d220 */ /* 0x002fe20000410000 */
[----:B------:R-:W-:Y:S01]  /*5990*/  ISETP.GE.AND P5, PT, R76, R22, PT ;  /* 0x000000164c00720c */ /* 0x000fe20003fa6270 */
[----:B------:R-:W-:Y:S01]  /*59a0*/  @!P3 STG.E.U16 desc[UR12][R4.64+-0x100], R27 ;  /* 0xffff001b0400b986 */ /* 0x000fe2000c10150c */
[----:B------:R-:W-:Y:S02]  /*59b0*/  PRMT R16, R0, 0x7632, R16 ;  /* 0x0000763200107816 */ /* 0x000fe40000000010 */
[----:B------:R-:W-:Y:S01]  /*59c0*/  F2FP.F16.F32.PACK_AB R14, R92, R93 ;  /* 0x0000005d5c0e723e */ /* 0x000fe200000000ff */
        /* <DEDUP_REMOVED lines=54> */
.L_x_8956:
[----:B------:R-:W-:Y:S05]  /*5d30*/  BSYNC B0 ;  /* 0x0000000000007941 */ /* 0x000fea0003800000 */
.L_x_8955:
[----:B0-----:R-:W0:Y:S01]  /*5d40*/  LDC.64 R14, c[0x0][0x3f0] ;  /* 0x0000fc00ff0e7b82 */ /* 0x001e220000000a00 */
[----:B------:R-:W-:Y:S01]  /*5d50*/  MOV R2, R4 ;  /* 0x0000000400027202 */ /* 0x000fe20000000f00 */
[----:B------:R-:W-:Y:S01]  /*5d60*/  ULDC.64 UR4, c[0x0][0x3b0] ;  /* 0x0000ec0000047ab9 */ /* 0x000fe20000000a00 */
[----:B------:R-:W-:Y:S01]  /*5d70*/  MOV R3, R25 ;  /* 0x0000001900037202 */ /* 0x000fe20000000f00 */
[----:B------:R-:W-:Y:S01]  /*5d80*/  IMAD R5, R43, UR4, RZ ;  /* 0x000000042b057c24 */ /* 0x000fe2000f8e02ff */
[----:B------:R-:W-:Y:S02]  /*5d90*/  IADD3 R79, P1, R79, -0x1c0, RZ ;  /* 0xfffffe404f4f7810 */ /* 0x000fe40007f3e0ff */
[-C--:B------:R-:W-:Y:S01]  /*5da0*/  ISETP.GE.AND P5, PT, R76, R0.reuse, PT ;  /* 0x000000004c00720c */ /* 0x080fe20003fa6270 */
[----:B------:R-:W-:Y:S01]  /*5db0*/  IMAD.WIDE.U32 R2, R42, UR4, R2 ;  /* 0x000000042a027c25 */ /* 0x000fe2000f8e0002 */
[-C--:B------:R-:W-:Y:S02]  /*5dc0*/  ISETP.GE.AND P6, PT, R77, R0.reuse, PT ;  /* 0x000000004d00720c */ /* 0x080fe40003fc6270 */
[----:B------:R-:W-:-:S02]  /*5dd0*/  ISETP.GE.AND P4, PT, R75, R0, PT ;  /* 0x000000004b00720c */ /* 0x000fc40003f86270 */
[----:B------:R-:W-:Y:S02]  /*5de0*/  ISETP.GE.AND P3, PT, R74, R0, PT ;  /* 0x000000004a00720c */ /* 0x000fe40003f66270 */
[----:B------:R-:W-:Y:S02]  /*5df0*/  IADD3 R63, R63, 0x1, RZ ;  /* 0x000000013f3f7810 */ /* 0x000fe40007ffe0ff */
[----:B0-----:R-:W-:Y:S01]  /*5e00*/  IADD3 R4, P2, R79, R14, RZ ;  /* 0x0000000e4f047210 */ /* 0x001fe20007f5e0ff */
[----:B------:R-:W-:Y:S01]  /*5e10*/  IMAD R14, R42, UR5, R5 ;  /* 0x000000052a0e7c24 */ /* 0x000fe2000f8e0205 */
[----:B------:R-:W-:Y:S02]  /*5e20*/  IADD3 R5, P0, R97, R2, RZ ;  /* 0x0000000261057210 */ /* 0x000fe40007f1e0ff */
[----:B------:R-:W-:Y:S02]  /*5e30*/  IADD3.X R78, R15, -0x1, R78, P2, P1 ;  /* 0xffffffff0f4e7810 */ /* 0x000fe400017e244e */
[----:B------:R-:W-:-:S02]  /*5e40*/  IADD3.X R3, R41, R14, R3, P0, !PT ;  /* 0x0000000e29037210 */ /* 0x000fc400007fe403 */
[----:B------:R-:W-:Y:S02]  /*5e50*/  LEA R2, P2, R5, R4, 0x1 ;  /* 0x0000000405027211 */ /* 0x000fe400078408ff */
        /* <DEDUP_REMOVED lines=21> */
.L_x_8914:
        /* <DEDUP_REMOVED lines=26> */
.L_x_8959:
[----:B------:R-:W-:Y:S05]  /*6150*/  BSYNC B0 ;  /* 0x0000000000007941 */ /* 0x000fea0003800000 */
.L_x_8958:
        /* <DEDUP_REMOVED lines=29> */
.L_x_8961:
[----:B------:R-:W2:Y:S02]  /*6330*/  S2R R13, SR_TID.X ;  /* 0x00000000000d7919 */ /* 0x000ea40000002100 */
.L_x_8962:
[----:B------:R-:W-:Y:S05]  /*6340*/  BSYNC B0 ;  /* 0x0000000000007941 */ /* 0x000fea0003800000 */
.L_x_8960:
        /* <DEDUP_REMOVED lines=22> */
.L_x_8964:
[----:B------:R-:W-:Y:S02]  /*64b0*/  LEA R0, R13, UR4, 0x2 ;  /* 0x000000040d007c11 */ /* 0x000fe4000f8e10ff */
[----:B----4-:R-:W-:Y:S02]  /*64c0*/  SHF.R.S32.HI R8, RZ, 0x1f, R13 ;  /* 0x0000001fff087819 */ /* 0x010fe4000001140d */
[----:B0-----:R-:W-:Y:S01]  /*64d0*/  MOV R6, R2 ;  /* 0x0000000200067202 */ /* 0x001fe20000000f00 */
[----:B------:R-:W0:Y:S01]  /*64e0*/  LDS R15, [R0+0x18f8] ;  /* 0x0018f800000f7984 */ /* 0x000e220000000800 */
[----:B---3--:R-:W-:Y:S01]  /*64f0*/  MOV R7, R21 ;  /* 0x0000001500077202 */ /* 0x008fe20000000f00 */
[C---:B-1----:R-:W-:Y:S01]  /*6500*/  IMAD R10, R8.reuse, UR6, RZ ;  /* 0x00000006080a7c24 */ /* 0x042fe2000f8e02ff */
        /* <DEDUP_REMOVED lines=20> */
.L_x_8963:
[----:B------:R-:W-:Y:S05]  /*6650*/  EXIT ;  /* 0x000000000000794d */ /* 0x000fea0003800000 */
.L_x_8965:
        /* <DEDUP_REMOVED lines=10> */
.L_x_11014:


//--------------------- .text._Z25selective_scan_bwd_kernelI32Selective_Scan_bwd_kernel_traitsILi32ELi8ELb0ELb0ELb1ELb1ELb1EN3c104HalfEfEEv12SSMParamsBwd --------------------------
	.section	.text._Z25selective_scan_bwd_kernelI32Selective_Scan_bwd_kernel_traitsILi32ELi8ELb0ELb0ELb1ELb1ELb1EN3c104HalfEfEEv12SSMParamsBwd,"ax",@progbits
	.align	128
        .global         _Z25selective_scan_bwd_kernelI32Selective_Scan_bwd_kernel_traitsILi32ELi8ELb0ELb0ELb1ELb1ELb1EN3c104HalfEfEEv12SSMParamsBwd
        .type           _Z25selective_scan_bwd_kernelI32Selective_Scan_bwd_kernel_traitsILi32ELi8ELb0ELb0ELb1ELb1ELb1EN3c104HalfEfEEv12SSMParamsBwd,@function
        .size           _Z25selective_scan_bwd_kernelI32Selective_Scan_bwd_kernel_traitsILi32ELi8ELb0ELb0ELb1ELb1ELb1EN3c104HalfEfEEv12SSMParamsBwd,(.L_x_11015 - _Z25selective_scan_bwd_kernelI32Selective_Scan_bwd_kernel_traitsILi32ELi8ELb0ELb0ELb1ELb1ELb1EN3c104HalfEfEEv12SSMParamsBwd)
        .other          _Z25selective_scan_bwd_kernelI32Selective_Scan_bwd_kernel_traitsILi32ELi8ELb0ELb0ELb1ELb1ELb1EN3c104HalfEfEEv12SSMParamsBwd,@"STO_CUDA_ENTRY STV_DEFAULT"
_Z25selective_scan_bwd_kernelI32Selective_Scan_bwd_kernel_traitsILi32ELi8ELb0ELb0ELb1ELb1ELb1EN3c104HalfEfEEv12SSMParamsBwd:
.text._Z25selective_scan_bwd_kernelI32Selective_Scan_bwd_kernel_traitsILi32ELi8ELb0ELb0ELb1ELb1ELb1EN3c104HalfEfEEv12SSMParamsBwd:
        /* <DEDUP_REMOVED lines=53> */
[----:B------:R-:W-:Y:S01]  /*0350*/  LOP3.LUT R6, R48, R11, RZ, 0x3c, !PT ;  /* 0x0000000b30067212 */ /* 0x000fe200078e3cff */
[----:B-1----:R-:W-:-:S03]  /*0360*/  IMAD R0, R49, R2, RZ ;  /* 0x0000000231007224 */ /* 0x002fc600078e02ff */
[----:B------:R-:W-:Y:S02]  /*0370*/  ISETP.GE.AND P2, PT, R6, RZ, PT ;  /* 0x000000ff0600720c */ /* 0x000fe40003f46270 */
[----:B------:R-:W-:Y:S01]  /*0380*/  @!P1 IADD3 R52, R52, 0x1, RZ ;  /* 0x0000000134349810 */ /* 0x000fe20007ffe0ff */
[C---:B------:R-:W-:Y:S01]  /*0390*/  IMAD R0, R48.reuse, R3, R0 ;  /* 0x0000000330007224 */ /* 0x040fe200078e0200 */
[----:B------:R-:W-:Y:S01]  /*03a0*/  ISETP.NE.AND P1, PT, R11, RZ, PT ;  /* 0x000000ff0b00720c */ /* 0x000fe20003f25270 */
[----:B------:R-:W-:Y:S01]  /*03b0*/  IMAD.WIDE.U32 R2, R48, R2, UR4 ;  /* 0x0000000430027e25 */ /* 0x000fe2000f8e0002 */
[----:B------:R-:W-:Y:S01]  /*03c0*/  LEA R7, R21, 0xffffff00, 0x8 ;  /* 0xffffff0015077811 */ /* 0x000fe200078e40ff */
        /* <DEDUP_REMOVED lines=53> */
[C---:B0-----:R-:W-:Y:S02]  /*0720*/  LEA R57, P4, R59.reuse, R24, 0x1 ;  /* 0x000000183b397211 */ /* 0x041fe400078808ff */
[----:B------:R-:W-:Y:S01]  /*0730*/  @P1 LEA R4, P3, R48, R18, 0x2 ;  /* 0x0000001230041211 */ /* 0x000fe200078610ff */
[----:B------:R-:W-:Y:S01]  /*0740*/  @P0 IMAD R0, R0, R21, RZ ;  /* 0x0000001500000224 */ /* 0x000fe200078e02ff */
[----:B------:R-:W-:Y:S02]  /*0750*/  LEA.HI.X R59, R59, R25, R8, 0x1, P4 ;  /* 0x000000193b3b7211 */ /* 0x000fe400020f0c08 */
[----:B------:R-:W-:Y:S01]  /*0760*/  IADD3.X R9, R9, R14, RZ, P5, !PT ;  /* 0x0000000e09097210 */ /* 0x000fe20002ffe4ff */
[----:B--2---:R-:W-:Y:S01]  /*0770*/  @P0 IMAD R3, R0, R23, RZ ;  /* 0x0000001700030224 */ /* 0x004fe200078e02ff */
[----:B------:R-:W-:Y:S02]  /*0780*/  @P1 LEA.HI.X R5, R48, R19, R49, 0x2, P3 ;  /* 0x0000001330051211 */ /* 0x000fe400018f1431 */
        /* <DEDUP_REMOVED lines=8> */
[----:B------:R-:W-:Y:S02]  /*0810*/  LEA.HI.X R67, R7, R67, R2, 0x1, P3 ;  /* 0x0000004307437211 */ /* 0x000fe400018f0c02 */
[----:B------:R-:W-:Y:S02]  /*0820*/  MOV R8, R4 ;  /* 0x0000000400087202 */ /* 0x000fe40000000f00 */
[----:B------:R-:W-:Y:S01]  /*0830*/  MOV R9, R5 ;  /* 0x0000000500097202 */ /* 0x000fe20000000f00 */
        /* <DEDUP_REMOVED lines=8> */
[C---:B0-----:R-:W-:Y:S02]  /*08c0*/  SHF.L.U32 R0, R56.reuse, 0x3, RZ ;  /* 0x0000000338007819 */ /* 0x041fe400000006ff */
[C---:B------:R-:W-:Y:S02]  /*08d0*/  IADD3 R3, R56.reuse, 0x20, RZ ;  /* 0x0000002038037810 */ /* 0x040fe40007ffe0ff */
[C---:B------:R-:W-:Y:S02]  /*08e0*/  IADD3 R5, R56.reuse, 0x40, RZ ;  /* 0x0000004038057810 */ /* 0x040fe40007ffe0ff */
[C---:B------:R-:W-:Y:S02]  /*08f0*/  IADD3 R15, R56.reuse, 0x60, RZ ;  /* 0x00000060380f7810 */ /* 0x040fe40007ffe0ff */
[C---:B------:R-:W-:Y:S02]  /*0900*/  IADD3 R17, R56.reuse, 0x80, RZ ;  /* 0x0000008038117810 */ /* 0x040fe40007ffe0ff */
[----:B------:R-:W-:-:S02]  /*0910*/  IADD3 R19, R56, 0xa0, RZ ;  /* 0x000000a038137810 */ /* 0x000fc40007ffe0ff */
[C---:B------:R-:W-:Y:S02]  /*0920*/  IADD3 R21, R56.reuse, 0xc0, RZ ;  /* 0x000000c038157810 */ /* 0x040fe40007ffe0ff */
[----:B------:R-:W-:Y:S02]  /*0930*/  IADD3 R23, R56, 0xe0, RZ ;  /* 0x000000e038177810 */ /* 0x000fe40007ffe0ff */
[----:B------:R-:W-:Y:S02]  /*0940*/  LOP3.LUT R7, R0, 0xffffff00, RZ, 0xc0, !PT ;  /* 0xffffff0000077812 */ /* 0x000fe400078ec0ff */
[-C--:B------:R-:W-:Y:S02]  /*0950*/  LEA.HI.SX32 R3, R3, R56.reuse, 0x1b ;  /* 0x0000003803037211 */ /* 0x080fe400078fdaff */
[-C--:B------:R-:W-:Y:S02]  /*0960*/  LEA.HI.SX32 R5, R5, R56.reuse, 0x1b ;  /* 0x0000003805057211 */ /* 0x080fe400078fdaff */
[----:B------:R-:W-:-:S02]  /*0970*/  LEA.HI.SX32 R15, R15, R56, 0x1b ;  /* 0x000000380f0f7211 */ /* 0x000fc400078fdaff */
[-C--:B------:R-:W-:Y:S02]  /*0980*/  LEA.HI.SX32 R17, R17, R56.reuse, 0x1b ;  /* 0x0000003811117211 */ /* 0x080fe400078fdaff */
[-C--:B------:R-:W-:Y:S02]  /*0990*/  LEA.HI.SX32 R19, R19, R56.reuse, 0x1b ;  /* 0x0000003813137211 */ /* 0x080fe400078fdaff */
[-C--:B------:R-:W-:Y:S02]  /*09a0*/  LEA.HI.SX32 R21, R21, R56.reuse, 0x1b ;  /* 0x0000003815157211 */ /* 0x080fe400078fdaff */
[----:B------:R-:W-:Y:S02]  /*09b0*/  LEA.HI.SX32 R23, R23, R56, 0x1b ;  /* 0x0000003817177211 */ /* 0x000fe400078fdaff */
[----:B------:R-:W-:Y:S02]  /*09c0*/  LOP3.LUT R6, R7, 0x1f, R56, 0xf8, !PT ;  /* 0x0000001f07067812 */ /* 0x000fe400078ef838 */
[----:B------:R-:W-:-:S02]  /*09d0*/  LEA.HI.SX32 R64, R0, R0, 0x1b ;  /* 0x0000000000407211 */ /* 0x000fc400078fdaff */
[----:B------:R-:W-:Y:S02]  /*09e0*/  LOP3.LUT R163, R56, 0x1f, RZ, 0xc0, !PT ;  /* 0x0000001f38a37812 */ /* 0x000fe400078ec0ff */
[----:B------:R-:W-:Y:S02]  /*09f0*/  LEA R66, R3, UR5, 0x2 ;  /* 0x0000000503427c11 */ /* 0x000fe4000f8e10ff */
[----:B------:R-:W-:Y:S02]  /*0a00*/  LEA R68, R5, UR5, 0x2 ;  /* 0x0000000505447c11 */ /* 0x000fe4000f8e10ff */
[----:B------:R-:W-:Y:S02]  /*0a10*/  LEA R69, R15, UR5, 0x2 ;  /* 0x000000050f457c11 */ /* 0x000fe4000f8e10ff */
[----:B------:R-:W-:Y:S02]  /*0a20*/  LEA R70, R17, UR5, 0x2 ;  /* 0x0000000511467c11 */ /* 0x000fe4000f8e10ff */
[----:B------:R-:W-:-:S02]  /*0a30*/  LEA R71, R19, UR5, 0x2 ;  /* 0x0000000513477c11 */ /* 0x000fc4000f8e10ff */
[----:B------:R-:W-:Y:S02]  /*0a40*/  LEA R72, R21, UR5, 0x2 ;  /* 0x0000000515487c11 */ /* 0x000fe4000f8e10ff */
        /* <DEDUP_REMOVED lines=8> */
[----:B------:R-:W-:Y:S02]  /*0ad0*/  LOP3.LUT R80, R6, 0xe0, RZ, 0xfc, !PT ;  /* 0x000000e006507812 */ /* 0x000fe400078efcff */
[----:B------:R-:W-:Y:S01]  /*0ae0*/  LEA R64, R64, UR4, 0x2 ;  /* 0x0000000440407c11 */ /* 0x000fe2000f8e10ff */
[----:B--2---:R-:W-:-:S06]  /*0af0*/  UMOV UR4, URZ ;  /* 0x0000003f00047c82 */ /* 0x004fcc0008000000 */
.L_x_9014:
[----:B0-----:R-:W0:Y:S01]  /*0b00*/  LDC R107, c[0x0][0x224] ;  /* 0x00008900ff6b7b82 */ /* 0x001e220000000800 */
[----:B------:R-:W-:Y:S01]  /*0b10*/  ULDC UR7, c[0x0][0x218] ;  /* 0x0000860000077ab9 */ /* 0x000fe20000000800 */
[C---:B-1----:R-:W-:Y:S02]  /*0b20*/  LEA R2, P3, R6.reuse, R57, 0x1 ;  /* 0x0000003906027211 */ /* 0x042fe400078608ff */
[----:B------:R-:W-:Y:S02]  /*0b30*/  PRMT R5, RZ, 0x7610, R5 ;  /* 0x00007610ff057816 */ /* 0x000fe40000000005 */
[----:B------:R-:W-:Y:S02]  /*0b40*/  LEA.HI.X R3, R6, R59, R7, 0x1, P3 ;  /* 0x0000003b06037211 */ /* 0x000fe400018f0c07 */
[----:B------:R-:W-:Y:S01]  /*0b50*/  PRMT R15, RZ, 0x7610, R15 ;  /* 0x00007610ff0f7816 */ /* 0x000fe2000000000f */
[----:B------:R-:W1:Y:S01]  /*0b60*/  LDC.64 R34, c[0x0][0x2a0] ;  /* 0x0000a800ff227b82 */ /* 0x000e620000000a00 */
[----:B------:R-:W-:-:S02]  /*0b70*/  PRMT R0, RZ, 0x7610, R0 ;  /* 0x00007610ff007816 */ /* 0x000fc40000000000 */
        /* <DEDUP_REMOVED lines=32> */
[----:B------:R-:W-:Y:S02]  /*0d80*/  LEA R85, R25, UR5, 0x1 ;  /* 0x0000000519557c11 */ /* 0x000fe4000f8e08ff */
[C---:B0-----:R-:W-:Y:S02]  /*0d90*/  IADD3 R3, R62.reuse, 0x60, RZ ;  /* 0x000000603e037810 */ /* 0x041fe40007ffe0ff */
        /* <DEDUP_REMOVED lines=14> */
[C---:B------:R-:W-:Y:S02]  /*0e80*/  ISETP.GE.AND P6, PT, R6.reuse, R83, PT ;  /* 0x000000530600720c */ /* 0x040fe40003fc6270 */
[----:B------:R-:W-:-:S02]  /*0e90*/  LEA R4, P0, R6, R61, 0x1 ;  /* 0x0000003d06047211 */ /* 0x000fc400078008ff */
[----:B------:R-:W-:Y:S02]  /*0ea0*/  LEA R2, P1, R6, R65, 0x1 ;  /* 0x0000004106027211 */ /* 0x000fe400078208ff */
[----:B------:R-:W-:Y:S02]  /*0eb0*/  ISETP.GE.AND P2, PT, R76, R83, PT ;  /* 0x000000534c00720c */ /* 0x000fe40003f46270 */
[----:B------:R-:W-:Y:S02]  /*0ec0*/  LEA.HI.X R3, R6, R67, R7, 0x1, P1 ;  /* 0x0000004306037211 */ /* 0x000fe400008f0c07 */
[-C--:B------:R-:W-:Y:S02]  /*0ed0*/  ISETP.GE.AND P1, PT, R75, R83.reuse, PT ;  /* 0x000000534b00720c */ /* 0x080fe40003f26270 */
[-C--:B------:R-:W-:Y:S02]  /*0ee0*/  ISETP.GE.AND P3, PT, R77, R83.reuse, PT ;  /* 0x000000534d00720c */ /* 0x080fe40003f66270 */
[----:B------:R-:W-:-:S02]  /*0ef0*/  ISETP.GE.AND P4, PT, R78, R83, PT ;  /* 0x000000534e00720c */ /* 0x000fc40003f86270 */
[----:B------:R-:W-:Y:S02]  /*0f00*/  ISETP.GE.AND P5, PT, R79, R83, PT ;  /* 0x000000534f00720c */ /* 0x000fe40003fa6270 */
[----:B------:R-:W-:Y:S02]  /*0f10*/  PRMT R23, RZ, 0x7610, R23 ;  /* 0x00007610ff177816 */ /* 0x000fe40000000017 */
[----:B------:R-:W-:Y:S02]  /*0f20*/  PRMT R20, RZ, 0x7610, R20 ;  /* 0x00007610ff147816 */ /* 0x000fe40000000014 */
[----:B------:R-:W-:Y:S01]  /*0f30*/  PRMT R25, RZ, 0x7610, R25 ;  /* 0x00007610ff197816 */ /* 0x000fe20000000019 */
[----:B--2---:R0:W-:Y:S04]  /*0f40*/  STS.U16 [R82], R5 ;  /* 0x0000000552007388 */ /* 0x0041e80000000400 */
[----:B---3--:R2:W-:Y:S04]  /*0f50*/  STS.U16 [R84+0x40], R15 ;  /* 0x0000400f54007388 */ /* 0x0085e80000000400 */
[----:B----4-:R3:W-:Y:S01]  /*0f60*/  STS.U16 [R85+0x80], R0 ;  /* 0x0000800055007388 */ /* 0x0107e20000000400 */
[----:B0-----:R-:W-:-:S02]  /*0f70*/  LEA.HI.X R5, R6, R63, R7, 0x1, P0 ;  /* 0x0000003f06057211 */ /* 0x001fc400000f0c07 */
[----:B------:R-:W-:Y:S01]  /*0f80*/  ISETP.GE.AND P0, PT, R74, R83, PT ;  /* 0x000000534a00720c */ /* 0x000fe20003f06270 */
[----:B------:R0:W-:Y:S01]  /*0f90*/  STS.U16 [R86+0xc0], R17 ;  /* 0x0000c01156007388 */ /* 0x0001e20000000400 */
[----:B--2---:R-:W-:Y:S02]  /*0fa0*/  PRMT R15, RZ, 0x7610, R15 ;  /* 0x00007610ff0f7816 */ /* 0x004fe4000000000f */
[----:B---3--:R-:W-:Y:S01]  /*0fb0*/  SHF.L.U32 R0, R62, 0x3, RZ ;  /* 0x000000033e007819 */ /* 0x008fe200000006ff */
[----:B------:R2:W-:Y:S03]  /*0fc0*/  STS.U16 [R87+0x100], R16 ;  /* 0x0001001057007388 */ /* 0x0005e60000000400 */
[----:B------:R-:W-:Y:S01]  /*0fd0*/  LEA.HI.SX32 R91, R0, R0, 0x1b ;  /* 0x00000000005b7211 */ /* 0x000fe200078fdaff */
[----:B------:R3:W-:Y:S01]  /*0fe0*/  STS.U16 [R88+0x140], R19 ;  /* 0x0001401358007388 */ /* 0x0007e20000000400 */
[----:B0-----:R-:W-:-:S02]  /*0ff0*/  PRMT R17, RZ, 0x7610, R17 ;  /* 0x00007610ff117816 */ /* 0x001fc40000000011 */
[----:B------:R-:W-:Y:S01]  /*1000*/  LEA R91, R91, UR5, 0x1 ;  /* 0x000000055b5b7c11 */ /* 0x000fe2000f8e08ff */
[----:B------:R0:W-:Y:S01]  /*1010*/  STS.U16 [R89+0x180], R18 ;  /* 0x0001801259007388 */ /* 0x0001e20000000400 */
[----:B------:R-:W-:Y:S02]  /*1020*/  PRMT R0, RZ, 0x7610, R0 ;  /* 0x00007610ff007816 */ /* 0x000fe40000000000 */
[----:B--2---:R-:W-:Y:S01]  /*1030*/  PRMT R16, RZ, 0x7610, R16 ;  /* 0x00007610ff107816 */ /* 0x004fe20000000010 */
[----:B------:R-:W-:Y:S01]  /*1040*/  STS.U16 [R90+0x1c0], R21 ;  /* 0x0001c0155a007388 */ /* 0x000fe20000000400 */
[----:B------:R-:W-:-:S03]  /*1050*/  NOP ;  /* 0x0000000000007918 */ /* 0x000fc60000000000 */
[----:B------:R-:W-:Y:S01]  /*1060*/  LDS.U16 R165, [R91] ;  /* 0x000000005ba57984 */ /* 0x000fe20000000400 */
[----:B---3--:R-:W-:-:S03]  /*1070*/  PRMT R19, RZ, 0x7610, R19 ;  /* 0x00007610ff137816 */ /* 0x008fc60000000013 */
        /* <DEDUP_REMOVED lines=11> */
[----:B0-----:R-:W-:-:S03]  /*1130*/  P2R R18, PR, RZ, 0x1 ;  /* 0x00000001ff127803 */ /* 0x001fc60000000000 */
        /* <DEDUP_REMOVED lines=26> */
[----:B------:R-:W-:Y:S04]  /*12e0*/  LDS.U16 R20, [R91+0x6] ;  /* 0x000006005b147984 */ /* 0x000fe80000000400 */
[----:B------:R-:W4:Y:S04]  /*12f0*/  LDS.U16 R24, [R91+0x8] ;  /* 0x000008005b187984 */ /* 0x000f280000000400 */
[----:B------:R-:W-:Y:S04]  /*1300*/  LDS.U16 R26, [R91+0xa] ;  /* 0x00000a005b1a7984 */ /* 0x000fe80000000400 */
[----:B------:R-:W1:Y:S04]  /*1310*/  LDS.U16 R25, [R91+0xc] ;  /* 0x00000c005b197984 */ /* 0x000e680000000400 */
[----:B------:R-:W1:Y:S01]  /*1320*/  LDS.U16 R0, [R91+0xe] ;  /* 0x00000e005b007984 */ /* 0x000e620000000400 */
[----:B------:R-:W-:Y:S01]  /*1330*/  BAR.SYNC.DEFER_BLOCKING 0x0 ;  /* 0x0000000000007b1d */ /* 0x000fe20000010000 */
[----:B0-----:R-:W-:-:S05]  /*1340*/  PRMT R17, RZ, 0x7610, R17 ;  /* 0x00007610ff117816 */ /* 0x001fca0000000011 */
        /* <DEDUP_REMOVED lines=10> */
[----:B-----5:R-:W-:Y:S01]  /*13f0*/  FADD.FTZ R99, R21, R50 ;  /* 0x0000003215637221 */ /* 0x020fe20000010000 */
[----:B0-----:R-:W0:Y:S04]  /*1400*/  LDC.64 R2, c[0x0][0x2b0] ;  /* 0x0000ac00ff027b82 */ /* 0x001e280000000a00 */
[----:B------:R-:W-:Y:S02]  /*1410*/  FSETP.GTU.FTZ.AND P1, PT, R99, 20, PT ;  /* 0x41a000006300780b */ /* 0x000fe40003f3c000 */
[----:B------:R-:W-:Y:S01]  /*1420*/  ISETP.GE.AND P0, PT, R6, R83, PT ;  /* 0x000000530600720c */ /* 0x000fe20003f06270 */
[----:B---3--:R-:W-:Y:S02]  /*1430*/  HADD2.F32 R23, -RZ, R23.H0_H0 ;  /* 0x20000017ff177230 */ /* 0x008fe40000004100 */
[----:B----4-:R-:W-:Y:S01]  /*1440*/  HADD2.F32 R103, -RZ, R24.H0_H0 ;  /* 0x20000018ff677230 */ /* 0x010fe20000004100 */
[----:B------:R-:W-:Y:S01]  /*1450*/  SHF.R.S32.HI R15, RZ, 0x1f, R14 ;  /* 0x0000001fff0f7819 */ /* 0x000fe2000001140e */
[----:B-1----:R-:W-:-:S02]  /*1460*/  IMAD R16, R34, UR15, RZ ;  /* 0x0000000f22107c24 */ /* 0x002fc4000f8e02ff */
[--C-:B------:R-:W-:Y:S01]  /*1470*/  FADD.FTZ R101, R23, R50.reuse ;  /* 0x0000003217657221 */ /* 0x100fe20000010000 */
[----:B------:R-:W-:Y:S02]  /*1480*/  HADD2.F32 R25, -RZ, R25.H0_H0 ;  /* 0x20000019ff197230 */ /* 0x000fe40000004100 */
[----:B------:R-:W-:Y:S01]  /*1490*/  FADD.FTZ R103, R103, R50 ;  /* 0x0000003267677221 */ /* 0x000fe20000010000 */
[----:B------:R-:W-:Y:S01]  /*14a0*/  BSSY B0, `(.L_x_8967) ;  /* 0x0000039000007945 */ /* 0x000fe20003800000 */
[----:B------:R-:W-:Y:S01]  /*14b0*/  IMAD R35, R35, UR14, R16 ;  /* 0x0000000e23237c24 */ /* 0x000fe2000f8e0210 */
[----:B------:R-:W-:Y:S01]  /*14c0*/  FSETP.GTU.FTZ.AND P5, PT, R101, 20, PT ;  /* 0x41a000006500780b */ /* 0x000fe20003fbc000 */
[----:B------:R-:W-:Y:S01]  /*14d0*/  FADD.FTZ R105, R25, R50 ;  /* 0x0000003219697221 */ /* 0x000fe20000010000 */
[----:B------:R-:W-:Y:S01]  /*14e0*/  @!P0 IMAD.WIDE.U32 R18, R34, UR14, R14 ;  /* 0x0000000e22128c25 */ /* 0x000fe2000f8e000e */
[----:B------:R-:W-:Y:S01]  /*14f0*/  FSETP.GTU.FTZ.AND P3, PT, R103, 20, PT ;  /* 0x41a000006700780b */ /* 0x000fe20003f7c000 */
[----:B------:R1:W-:Y:S02]  /*1500*/  STS.U16 [R82], R27 ;  /* 0x0000001b52007388 */ /* 0x0003e40000000400 */
[----:B-1----:R-:W-:-:S02]  /*1510*/  HADD2.F32 R27, -RZ, R22.H0_H0 ;  /* 0x20000016ff1b7230 */ /* 0x002fc40000004100 */
[----:B------:R-:W-:Y:S04]  /*1520*/  STS.U16 [R84+0x40], R17 ;  /* 0x0000401154007388 */ /* 0x000fe80000000400 */
[----:B------:R-:W-:Y:S04]  /*1530*/  STS.U16 [R85+0x80], R28 ;  /* 0x0000801c55007388 */ /* 0x000fe80000000400 */
[----:B------:R1:W-:Y:S04]  /*1540*/  STS.U16 [R86+0xc0], R29 ;  /* 0x0000c01d56007388 */ /* 0x0003e80000000400 */
[----:B------:R-:W-:Y:S04]  /*1550*/  STS.U16 [R87+0x100], R30 ;  /* 0x0001001e57007388 */ /* 0x000fe80000000400 */
[----:B------:R2:W-:Y:S01]  /*1560*/  STS.U16 [R88+0x140], R31 ;  /* 0x0001401f58007388 */ /* 0x0005e20000000400 */
[----:B-1----:R-:W-:-:S02]  /*1570*/  HADD2.F32 R29, -RZ, R20.H0_H0 ;  /* 0x20000014ff1d7230 */ /* 0x002fc40000004100 */
[--C-:B------:R-:W-:Y:S01]  /*1580*/  FADD.FTZ R100, R27, R50.reuse ;  /* 0x000000321b647221 */ /* 0x100fe20000010000 */
[----:B------:R1:W-:Y:S01]  /*1590*/  STS.U16 [R89+0x180], R32 ;  /* 0x0001802059007388 */ /* 0x0003e20000000400 */
[----:B--2---:R-:W-:Y:S02]  /*15a0*/  HADD2.F32 R31, -RZ, R26.H0_H0 ;  /* 0x2000001aff1f7230 */ /* 0x004fe40000004100 */
[--C-:B------:R-:W-:Y:S01]  /*15b0*/  FADD.FTZ R102, R29, R50.reuse ;  /* 0x000000321d667221 */ /* 0x100fe20000010000 */
[----:B------:R1:W-:Y:S02]  /*15c0*/  STS.U16 [R90+0x1c0], R33 ;  /* 0x0001c0215a007388 */ /* 0x0003e40000000400 */
[----:B------:R-:W-:Y:S01]  /*15d0*/  FADD.FTZ R104, R31, R50 ;  /* 0x000000321f687221 */ /* 0x000fe20000010000 */
[----:B------:R-:W-:Y:S01]  /*15e0*/  IMAD.WIDE.U32 R16, R34, UR14, RZ ;  /* 0x0000000e22107c25 */ /* 0x000fe2000f8e00ff */
[----:B------:R-:W-:Y:S02]  /*15f0*/  FSETP.GTU.FTZ.AND P6, PT, R100, 20, PT ;  /* 0x41a000006400780b */ /* 0x000fe40003fdc000 */
[----:B------:R-:W-:-:S02]  /*1600*/  FSETP.GTU.FTZ.AND P4, PT, R102, 20, PT ;  /* 0x41a000006600780b */ /* 0x000fc40003f9c000 */
        /* <DEDUP_REMOVED lines=34> */
.L_x_8968:
[----:B------:R-:W-:Y:S05]  /*1830*/  BSYNC B0 ;  /* 0x0000000000007941 */ /* 0x000fea0003800000 */
.L_x_8967:
        /* <DEDUP_REMOVED lines=39> */
.L_x_8970:
[----:B------:R-:W-:Y:S05]  /*1ab0*/  BSYNC B0 ;  /* 0x0000000000007941 */ /* 0x000fea0003800000 */
.L_x_8969:
[----:B------:R-:W-:Y:S01]  /*1ac0*/  IMAD R0, R2, UR15, RZ ;  /* 0x0000000f02007c24 */ /* 0x000fe2000f8e02ff */
[----:B------:R-:W-:Y:S01]  /*1ad0*/  BSSY B0, `(.L_x_8971) ;  /* 0x0000026000007945 */ /* 0x000fe20003800000 */
[----:B------:R-:W-:Y:S01]  /*1ae0*/  MOV R17, R25 ;  /* 0x0000001900117202 */ /* 0x000fe20000000f00 */
[----:B------:R-:W-:Y:S01]  /*1af0*/  IMAD R107, R107, -0x100, RZ ;  /* 0xffffff006b6b7824 */ /* 0x000fe200078e02ff */
[----:B------:R-:W-:Y:S01]  /*1b00*/  FSETP.GTU.FTZ.AND P6, PT, R106, 20, PT ;  /* 0x41a000006a00780b */ /* 0x000fe20003fdc000 */
[----:B------:R-:W-:Y:S01]  /*1b10*/  IMAD R25, R3, UR14, R0 ;  /* 0x0000000e03197c24 */ /* 0x000fe2000f8e0200 */
[----:B------:R-:W-:Y:S01]  /*1b20*/  @!P0 MOV R19, R23 ;  /* 0x0000001700138202 */ /* 0x000fe20000000f00 */
        /* <DEDUP_REMOVED lines=32> */
.L_x_8972:
[----:B------:R-:W-:Y:S05]  /*1d30*/  BSYNC B0 ;  /* 0x0000000000007941 */ /* 0x000fea0003800000 */
.L_x_8971:
        /* <DEDUP_REMOVED lines=33> */
.L_x_8974:
[----:B------:R-:W-:Y:S05]  /*1f50*/  BSYNC B0 ;  /* 0x0000000000007941 */ /* 0x000fea0003800000 */
.L_x_8973:
        /* <DEDUP_REMOVED lines=33> */
.L_x_8976:
[----:B------:R-:W-:Y:S05]  /*2170*/  BSYNC B0 ;  /* 0x0000000000007941 */ /* 0x000fea0003800000 */
.L_x_8975:
        /* <DEDUP_REMOVED lines=33> */
.L_x_8978:
[----:B------:R-:W-:Y:S05]  /*2390*/  BSYNC B0 ;  /* 0x0000000000007941 */ /* 0x000fea0003800000 */
.L_x_8977:
        /* <DEDUP_REMOVED lines=33> */
.L_x_8980:
[----:B------:R-:W-:Y:S05]  /*25b0*/  BSYNC B0 ;  /* 0x0000000000007941 */ /* 0x000fea0003800000 */
.L_x_8979:
        /* <DEDUP_REMOVED lines=33> */
.L_x_8982:
[----:B------:R-:W-:Y:S05]  /*27d0*/  BSYNC B0 ;  /* 0x0000000000007941 */ /* 0x000fea0003800000 */
.L_x_8981:
[----:B------:R-:W-:Y:S01]  /*27e0*/  ULDC.64 UR8, c[0x0][0x2a8] ;  /* 0x0000aa0000087ab9 */ /* 0x000fe20000000a00 */
[----:B------:R-:W-:Y:S01]  /*27f0*/  @!P0 IMAD.WIDE.U32 R20, R2, UR14, R14 ;  /* 0x0000000e02148c25 */ /* 0x000fe2000f8e000e */
[----:B------:R-:W-:Y:S01]  /*2800*/  ULDC.64 UR10, c[0x0][0x2b8] ;  /* 0x0000ae00000a7ab9 */ /* 0x000fe20000000a00 */
[----:B------:R-:W-:Y:S01]  /*2810*/  SHF.R.S32.HI R108, RZ, 0x1f, R107 ;  /* 0x0000001fff6c7819 */ /* 0x000fe2000001146b */
[----:B------:R-:W-:Y:S01]  /*2820*/  LDS.U16 R26, [R91+0x4] ;  /* 0x000004005b1a7984 */ /* 0x000fe20000000400 */
        /* <DEDUP_REMOVED lines=12> */
[----:B------:R-:W-:Y:S01]  /*28f0*/  @!P0 IADD3.X R27, R7, R19, R23, P1, !PT ;  /* 0x00000013071b8210 */ /* 0x000fe20000ffe417 */
[----:B------:R-:W-:Y:S01]  /*2900*/  IMAD R19, R49, UR10, RZ ;  /* 0x0000000a31137c24 */ /* 0x000fe2000f8e02ff */
[----:B------:R-:W-:-:S02]  /*2910*/  IADD3 R3, R3, R25, RZ ;  /* 0x0000001903037210 */ /* 0x000fc40007ffe0ff */
[----:B------:R-:W-:Y:S01]  /*2920*/  IADD3.X R23, R108, R23, R17, P2, !PT ;  /* 0x000000176c177210 */ /* 0x000fe200017fe411 */
[----:B------:R-:W-:Y:S01]  /*2930*/  @!P0 IMAD.WIDE.U32 R16, R48, UR10, R20 ;  /* 0x0000000a30108c25 */ /* 0x000fe2000f8e0014 */
[----:B------:R-:W-:-:S03]  /*2940*/  LEA R25, P1, R6, UR8, 0x1 ;  /* 0x0000000806197c11 */ /* 0x000fc6000f8208ff */
[----:B------:R-:W-:Y:S01]  /*2950*/  IMAD R29, R48, UR11, R19 ;  /* 0x0000000b301d7c24 */ /* 0x000fe2000f8e0213 */
[----:B------:R-:W-:Y:S01]  /*2960*/  LEA R20, P2, R22, R25, 0x1 ;  /* 0x0000001916147211 */ /* 0x000fe200078408ff */
[----:B------:R-:W-:Y:S01]  /*2970*/  IMAD.WIDE.U32 R18, R48, UR10, R2 ;  /* 0x0000000a30127c25 */ /* 0x000fe2000f8e0002 */
[C---:B------:R-:W-:Y:S01]  /*2980*/  LEA.HI.X R3, R6.reuse, UR9, R7, 0x1, P1 ;  /* 0x0000000906037c11 */ /* 0x040fe200088f0c07 */
[----:B------:R-:W-:Y:S01]  /*2990*/  LDS.U16 R25, [R91+0x2] ;  /* 0x000002005b197984 */ /* 0x000fe20000000400 */
[----:B------:R-:W-:Y:S02]  /*29a0*/  @!P0 IADD3 R32, P3, R6, R16, RZ ;  /* 0x0000001006208210 */ /* 0x000fe40007f7e0ff */
[----:B------:R-:W-:Y:S02]  /*29b0*/  @!P0 LEA R2, P1, R24, UR8, 0x1 ;  /* 0x0000000818028c11 */ /* 0x000fe4000f8208ff */
[----:B------:R-:W-:Y:S02]  /*29c0*/  IADD3 R0, P4, R107, R18, RZ ;  /* 0x000000126b007210 */ /* 0x000fe40007f9e0ff */
[----:B------:R-:W-:-:S02]  /*29d0*/  LEA.HI.X R21, R22, R3, R23, 0x1, P2 ;  /* 0x0000000316157211 */ /* 0x000fc400010f0c17 */
[----:B------:R-:W-:Y:S02]  /*29e0*/  @!P0 IADD3.X R33, R7, R17, R29, P3, !PT ;  /* 0x0000001107218210 */ /* 0x000fe40001ffe41d */
[----:B------:R-:W-:Y:S01]  /*29f0*/  @!P0 LEA.HI.X R3, R24, UR9, R27, 0x1, P1 ;  /* 0x0000000918038c11 */ /* 0x000fe200088f0c1b */
[----:B------:R-:W-:Y:S01]  /*2a00*/  ULDC.64 UR8, c[0x0][0x308] ;  /* 0x0000c20000087ab9 */ /* 0x000fe20000000a00 */
[----:B------:R-:W-:Y:S01]  /*2a10*/  IADD3.X R17, R108, R29, R19, P4, !PT ;  /* 0x0000001d6c117210 */ /* 0x000fe200027fe413 */
[----:B------:R-:W-:Y:S01]  /*2a20*/  LDS.U16 R24, [R91] ;  /* 0x000000005b187984 */ /* 0x000fe20000000400 */
[----:B------:R-:W-:Y:S02]  /*2a30*/  LEA R23, P1, R6, UR8, 0x1 ;  /* 0x0000000806177c11 */ /* 0x000fe4000f8208ff */
[----:B------:R-:W-:Y:S01]  /*2a40*/  ISETP.GE.AND P6, PT, R74, R83, PT ;  /* 0x000000534a00720c */ /* 0x000fe20003fc6270 */
[----:B------:R-:W-:Y:S01]  /*2a50*/  LDS.U16 R27, [R91+0x6] ;  /* 0x000006005b1b7984 */ /* 0x000fe20000000400 */
[----:B------:R-:W-:-:S02]  /*2a60*/  LEA.HI.X R18, R6, UR9, R7, 0x1, P1 ;  /* 0x0000000906127c11 */ /* 0x000fc400088f0c07 */
[----:B------:R-:W-:Y:S01]  /*2a70*/  LEA R22, P2, R0, R23, 0x1 ;  /* 0x0000001700167211 */ /* 0x000fe200078408ff */
[----:B------:R-:W-:Y:S01]  /*2a80*/  LDS.U16 R29, [R91+0xa] ;  /* 0x00000a005b1d7984 */ /* 0x000fe20000000400 */
[----:B------:R-:W-:Y:S02]  /*2a90*/  @!P0 LEA R16, P1, R32, UR8, 0x1 ;  /* 0x0000000820108c11 */ /* 0x000fe4000f8208ff */
[----:B------:R-:W-:Y:S02]  /*2aa0*/  LEA.HI.X R23, R0, R18, R17, 0x1, P2 ;  /* 0x0000001200177211 */ /* 0x000fe400010f0c11 */
[--C-:B------:R-:W-:Y:S01]  /*2ab0*/  @!P0 LEA.HI.X R17, R32, UR9, R33.reuse, 0x1, P1 ;  /* 0x0000000920118c11 */ /* 0x100fe200088f0c21 */
[----:B------:R-:W-:Y:S01]  /*2ac0*/  BAR.SYNC.DEFER_BLOCKING 0x0 ;  /* 0x0000000000007b1d */ /* 0x000fe20000010000 */
[----:B------:R-:W-:Y:S02]  /*2ad0*/  PRMT R33, RZ, 0x7610, R33 ;  /* 0x00007610ff217816 */ /* 0x000fe40000000021 */
[----:B------:R-:W-:-:S02]  /*2ae0*/  ISETP.GE.AND P1, PT, R75, R83, PT ;  /* 0x000000534b00720c */ /* 0x000fc40003f26270 */
[----:B------:R-:W-:Y:S02]  /*2af0*/  PRMT R19, RZ, 0x7610, R19 ;  /* 0x00007610ff137816 */ /* 0x000fe40000000013 */
[-C--:B------:R-:W-:Y:S02]  /*2b00*/  ISETP.GE.AND P2, PT, R76, R83.reuse, PT ;  /* 0x000000534c00720c */ /* 0x080fe40003f46270 */
[-C--:B------:R-:W-:Y:S02]  /*2b10*/  ISETP.GE.AND P3, PT, R77, R83.reuse, PT ;  /* 0x000000534d00720c */ /* 0x080fe40003f66270 */
[-C--:B------:R-:W-:Y:S02]  /*2b20*/  ISETP.GE.AND P4, PT, R78, R83.reuse, PT ;  /* 0x000000534e00720c */ /* 0x080fe40003f86270 */
[----:B------:R-:W-:Y:S02]  /*2b30*/  ISETP.GE.AND P5, PT, R79, R83, PT ;  /* 0x000000534f00720c */ /* 0x000fe40003fa6270 */
[----:B------:R-:W-:-:S02]  /*2b40*/  PRMT R0, RZ, 0x7610, R0 ;  /* 0x00007610ff007816 */ /* 0x000fc40000000000 */
[----:B------:R-:W-:Y:S01]  /*2b50*/  PRMT R35, RZ, 0x7610, R35 ;  /* 0x00007610ff237816 */ /* 0x000fe20000000023 */
[----:B------:R-:W2:Y:S01]  /*2b60*/  @!P6 LDG.E.U16 R33, desc[UR12][R20.64+-0x1c0] ;  /* 0xfffe400c1421e981 */ /* 0x000ea2000c1e1500 */
[----:B------:R-:W-:-:S03]  /*2b70*/  ISETP.GE.AND P6, PT, R80, R83, PT ;  /* 0x000000535000720c */ /* 0x000fc60003fc6270 */
[----:B------:R0:W3:Y:S01]  /*2b80*/  @!P0 LDG.E.U16 R19, desc[UR12][R2.64] ;  /* 0x0000000c02138981 */ /* 0x0000e2000c1e1500 */
[----:B------:R-:W-:Y:S02]  /*2b90*/  PRMT R18, RZ, 0x7610, R18 ;  /* 0x00007610ff127816 */ /* 0x000fe40000000012 */
[----:B------:R-:W-:Y:S01]  /*2ba0*/  PRMT R37, RZ, 0x7610, R37 ;  /* 0x00007610ff257816 */ /* 0x000fe20000000025 */
[----:B------:R-:W4:Y:S04]  /*2bb0*/  @!P1 LDG.E.U16 R0, desc[UR12][R20.64+-0x180] ;  /* 0xfffe800c14009981 */ /* 0x000f28000c1e1500 */
[----:B------:R-:W5:Y:S01]  /*2bc0*/  @!P4 LDG.E.U16 R35, desc[UR12][R20.64+-0xc0] ;  /* 0xffff400c1423c981 */ /* 0x000f62000c1e1500 */
[----:B0-----:R-:W-:Y:S02]  /*2bd0*/  PRMT R3, RZ, 0x7610, R3 ;  /* 0x00007610ff037816 */ /* 0x001fe40000000003 */
[----:B------:R-:W-:Y:S01]  /*2be0*/  PRMT R2, RZ, 0x7610, R2 ;  /* 0x00007610ff027816 */ /* 0x000fe20000000002 */
        /* <DEDUP_REMOVED lines=18> */
[----:B------:R0:W-:Y:S01]  /*2d10*/  STS.U16 [R90+0x1c0], R37 ;  /* 0x0001c0255a007388 */ /* 0x0001e20000000400 */
[----:B------:R-:W-:-:S03]  /*2d20*/  NOP ;  /* 0x0000000000007918 */ /* 0x000fc60000000000 */
[----:B------:R-:W-:Y:S04]  /*2d30*/  LDS.U16 R20, [R91] ;  /* 0x000000005b147984 */ /* 0x000fe80000000400 */
[----:B------:R-:W1:Y:S04]  /*2d40*/  LDS.U16 R19, [R91+0x2] ;  /* 0x000002005b137984 */ /* 0x000e680000000400 */
[----:B------:R-:W-:Y:S04]  /*2d50*/  LDS.U16 R21, [R91+0x4] ;  /* 0x000004005b157984 */ /* 0x000fe80000000400 */
[----:B------:R-:W-:Y:S04]  /*2d60*/  LDS.U16 R32, [R91+0x6] ;  /* 0x000006005b207984 */ /* 0x000fe80000000400 */
[----:B------:R-:W-:Y:S04]  /*2d70*/  LDS.U16 R33, [R91+0x8] ;  /* 0x000008005b217984 */ /* 0x000fe80000000400 */
[----:B------:R-:W-:Y:S04]  /*2d80*/  LDS.U16 R34, [R91+0xa] ;  /* 0x00000a005b227984 */ /* 0x000fe80000000400 */
[----:B------:R-:W2:Y:S04]  /*2d90*/  LDS.U16 R35, [R91+0xc] ;  /* 0x00000c005b237984 */ /* 0x000ea80000000400 */
[----:B------:R-:W3:Y:S01]  /*2da0*/  LDS.U16 R36, [R91+0xe] ;  /* 0x00000e005b247984 */ /* 0x000ee20000000400 */
[----:B------:R-:W-:Y:S01]  /*2db0*/  BAR.SYNC.DEFER_BLOCKING 0x0 ;  /* 0x0000000000007b1d */ /* 0x000fe20000010000 */
[----:B0-----:R-:W-:-:S05]  /*2dc0*/  PRMT R37, RZ, 0x7610, R37 ;  /* 0x00007610ff257816 */ /* 0x001fca0000000025 */
[----:B------:R0:W4:Y:S01]  /*2dd0*/  @!P0 LDG.E.U16 R39, desc[UR12][R16.64] ;  /* 0x0000000c10278981 */ /* 0x000122000c1e1500 */
[----:B------:R-:W-:-:S03]  /*2de0*/  ISETP.GE.AND P0, PT, R74, R83, PT ;  /* 0x000000534a00720c */ /* 0x000fc60003f06270 */
[----:B------:R-:W5:Y:S04]  /*2df0*/  @!P1 LDG.E.U16 R38, desc[UR12][R22.64+-0x180] ;  /* 0xfffe800c16269981 */ /* 0x000f68000c1e1500 */
[----:B------:R-:W5:Y:S04]  /*2e00*/  @!P2 LDG.E.U16 R41, desc[UR12][R22.64+-0x140] ;  /* 0xfffec00c1629a981 */ /* 0x000f68000c1e1500 */
[----:B------:R-:W5:Y:S04]  /*2e10*/  @!P3 LDG.E.U16 R40, desc[UR12][R22.64+-0x100] ;  /* 0xffff000c1628b981 */ /* 0x000f68000c1e1500 */
[----:B------:R-:W5:Y:S04]  /*2e20*/  @!P0 LDG.E.U16 R37, desc[UR12][R22.64+-0x1c0] ;  /* 0xfffe400c16258981 */ /* 0x000f68000c1e1500 */
[----:B------:R-:W5:Y:S04]  /*2e30*/  @!P4 LDG.E.U16 R43, desc[UR12][R22.64+-0xc0] ;  /* 0xffff400c162bc981 */ /* 0x000f68000c1e1500 */
[----:B------:R-:W5:Y:S04]  /*2e40*/  @!P5 LDG.E.U16 R42, desc[UR12][R22.64+-0x80] ;  /* 0xffff800c162ad981 */ /* 0x000f68000c1e1500 */
[----:B------:R3:W5:Y:S01]  /*2e50*/  @!P6 LDG.E.U16 R45, desc[UR12][R22.64+-0x40] ;  /* 0xffffc00c162de981 */ /* 0x000762000c1e1500 */
[----:B-1----:R-:W-:-:S02]  /*2e60*/  HADD2.F32 R2, -RZ, R19.H0_H0 ;  /* 0x20000013ff027230 */ /* 0x002fc40000004100 */
[----:B--2---:R-:W-:Y:S02]  /*2e70*/  HADD2.F32 R111, -RZ, R35.H0_H0 ;  /* 0x20000023ff6f7230 */ /* 0x004fe40000004100 */
[----:B------:R-:W-:Y:S02]  /*2e80*/  HADD2.F32 R0, -RZ, R20.H0_H0 ;  /* 0x20000014ff007230 */ /* 0x000fe40000004100 */
[----:B0-----:R-:W-:Y:S01]  /*2e90*/  FMUL.FTZ R17, R2, -1.4426950216293334961 ;  /* 0xbfb8aa3b02117820 */ /* 0x001fe20000410000 */
[----:B------:R-:W-:-:S03]  /*2ea0*/  HADD2.F32 R3, -RZ, R21.H0_H0 ;  /* 0x20000015ff037230 */ /* 0x000fc60000004100 */
[----:B------:R0:W1:Y:S01]  /*2eb0*/  MUFU.EX2 R21, R17 ;  /* 0x0000001100157308 */ /* 0x0000620000000800 */
[----:B------:R-:W-:Y:S01]  /*2ec0*/  FMUL.FTZ R16, R0, -1.4426950216293334961 ;  /* 0xbfb8aa3b00107820 */ /* 0x000fe20000410000 */
[----:B------:R-:W-:Y:S02]  /*2ed0*/  HADD2.F32 R20, -RZ, R34.H0_H0 ;  /* 0x20000022ff147230 */ /* 0x000fe40000004100 */
[----:B0-----:R-:W-:-:S04]  /*2ee0*/  FMUL.FTZ R17, R111, -1.4426950216293334961 ;  /* 0xbfb8aa3b6f117820 */ /* 0x001fc80000410000 */
[----:B------:R0:W-:Y:S08]  /*2ef0*/  MUFU.EX2 R44, R16 ;  /* 0x00000010002c7308 */ /* 0x0001f00000000800 */
[----:B------:R-:W-:Y:S01]  /*2f00*/  MUFU.EX2 R109, R17 ;  /* 0x00000011006d7308 */ /* 0x000fe20000000800 */
[----:B0-----:R-:W-:Y:S01]  /*2f10*/  FMUL.FTZ R16, R20, -1.4426950216293334961 ;  /* 0xbfb8aa3b14107820 */ /* 0x001fe20000410000 */
[----:B------:R-:W-:-:S02]  /*2f20*/  HADD2.F32 R19, -RZ, R33.H0_H0 ;  /* 0x20000021ff137230 */ /* 0x000fc40000004100 */
[----:B------:R-:W-:-:S04]  /*2f30*/  HADD2.F32 R18, -RZ, R32.H0_H0 ;  /* 0x20000020ff127230 */ /* 0x000fc80000004100 */
[----:B------:R-:W-:Y:S01]  /*2f40*/  MUFU.EX2 R47, R16 ;  /* 0x00000010002f7308 */ /* 0x000fe20000000800 */
[----:B---3--:R-:W-:Y:S01]  /*2f50*/  FMUL.FTZ R23, R19, -1.4426950216293334961 ;  /* 0xbfb8aa3b13177820 */ /* 0x008fe20000410000 */
[----:B------:R-:W-:Y:S01]  /*2f60*/  FMUL.FTZ R22, R18, -1.4426950216293334961 ;  /* 0xbfb8aa3b12167820 */ /* 0x000fe20000410000 */
[----:B-1----:R-:W-:Y:S01]  /*2f70*/  FADD.FTZ R21, R21, 1 ;  /* 0x3f80000015157421 */ /* 0x002fe20000010000 */
[----:B------:R-:W-:-:S04]  /*2f80*/  HADD2.F32 R113, -RZ, R36.H0_H0 ;  /* 0x20000024ff717230 */ /* 0x000fc80000004100 */
[----:B------:R-:W0:Y:S01]  /*2f90*/  MUFU.EX2 R23, R23 ;  /* 0x0000001700177308 */ /* 0x000e220000000800 */
[----:B------:R-:W-:-:S07]  /*2fa0*/  FMUL.FTZ R32, R113, -1.4426950216293334961 ;  /* 0xbfb8aa3b71207820 */ /* 0x000fce0000410000 */
[----:B------:R-:W1:Y:S01]  /*2fb0*/  MUFU.EX2 R22, R22 ;  /* 0x0000001600167308 */ /* 0x000e620000000800 */
[----:B------:R-:W-:-:S07]  /*2fc0*/  FMUL.FTZ R46, R3, -1.4426950216293334961 ;  /* 0xbfb8aa3b032e7820 */ /* 0x000fce0000410000 */
[----:B------:R-:W-:Y:S01]  /*2fd0*/  MUFU.EX2 R114, R32 ;  /* 0x0000002000727308 */ /* 0x000fe20000000800 */
[----:B0-----:R-:W-:Y:S01]  /*2fe0*/  FADD.FTZ R36, R23, 1 ;  /* 0x3f80000017247421 */ /* 0x001fe20000010000 */
[----:B-1----:R-:W-:-:S06]  /*2ff0*/  FADD.FTZ R34, R22, 1 ;  /* 0x3f80000016227421 */ /* 0x002fcc0000010000 */
[----:B------:R-:W0:Y:S01]  /*3000*/  MUFU.EX2 R46, R46 ;  /* 0x0000002e002e7308 */ /* 0x000e220000000800 */
[----:B------:R-:W-:Y:S01]  /*3010*/  FADD.FTZ R47, R47, 1 ;  /* 0x3f8000002f2f7421 */ /* 0x000fe20000010000 */
[----:B------:R-:W-:Y:S01]  /*3020*/  FADD.FTZ R44, R44, 1 ;  /* 0x3f8000002c2c7421 */ /* 0x000fe20000010000 */
[----:B------:R-:W-:-:S05]  /*3030*/  HADD2.F32 R110, -RZ, R25.H0_H0 ;  /* 0x20000019ff6e7230 */ /* 0x000fca0000004100 */
[----:B------:R-:W-:Y:S08]  /*3040*/  MUFU.RCP R47, R47 ;  /* 0x0000002f002f7308 */ /* 0x000ff00000001000 */
[----:B------:R-:W1:Y:S01]  /*3050*/  MUFU.RCP R35, R44 ;  /* 0x0000002c00237308 */ /* 0x000e620000001000 */
[----:B0-----:R-:W-:Y:S01]  /*3060*/  FADD.FTZ R46, R46, 1 ;  /* 0x3f8000002e2e7421 */ /* 0x001fe20000010000 */
[----:B------:R-:W-:-:S06]  /*3070*/  FADD.FTZ R109, R109, 1 ;  /* 0x3f8000006d6d7421 */ /* 0x000fcc0000010000 */
[----:B------:R-:W0:Y:S01]  /*3080*/  MUFU.RCP R46, R46 ;  /* 0x0000002e002e7308 */ /* 0x000e220000001000 */
[----:B------:R-:W-:Y:S02]  /*3090*/  HADD2.F32 R28, -RZ, R28.H0_H0 ;  /* 0x2000001cff1c7230 */ /* 0x000fe40000004100 */
[----:B------:R-:W-:Y:S02]  /*30a0*/  HADD2.F32 R29, -RZ, R29.H0_H0 ;  /* 0x2000001dff1d7230 */ /* 0x000fe40000004100 */
[----:B------:R-:W-:-:S03]  /*30b0*/  HADD2.F32 R112, -RZ, R26.H0_H0 ;  /* 0x2000001aff707230 */ /* 0x000fc60000004100 */
[----:B------:R-:W-:Y:S01]  /*30c0*/  MUFU.RCP R118, R109 ;  /* 0x0000006d00767308 */ /* 0x000fe20000001000 */
[----:B-1----:R-:W-:-:S04]  /*30d0*/  FADD.FTZ R25, -R35, 1 ;  /* 0x3f80000023197421 */ /* 0x002fc80000010100 */
[----:B------:R-:W-:Y:S01]  /*30e0*/  FFMA.FTZ R25, R0, R25, 1 ;  /* 0x3f80000000197423 */ /* 0x000fe20000010019 */
[----:B------:R-:W1:Y:S01]  /*30f0*/  S2UR UR6, SR_CgaCtaId ;  /* 0x00000000000679c3 */ /* 0x000e620000008800 */
[----:B0-----:R-:W-:Y:S01]  /*3100*/  FADD.FTZ R26, -R46, 1 ;  /* 0x3f8000002e1a7421 */ /* 0x001fe20000010100 */
[----:B------:R-:W-:Y:S02]  /*3110*/  HADD2.F32 R30, -RZ, R30.H0_H0 ;  /* 0x2000001eff1e7230 */ /* 0x000fe40000004100 */
[----:B------:R-:W-:Y:S02]  /*3120*/  HADD2.F32 R31, -RZ, R31.H0_H0 ;  /* 0x2000001fff1f7230 */ /* 0x000fe40000004100 */
[----:B------:R-:W-:Y:S01]  /*3130*/  FFMA.FTZ R26, R3, R26, 1 ;  /* 0x3f800000031a7423 */ /* 0x000fe2000001001a */
[----:B------:R-:W-:Y:S01]  /*3140*/  ISETP.NE.AND P6, PT, R56, RZ, PT ;  /* 0x000000ff3800720c */ /* 0x000fe20003fc5270 */
[----:B------:R-:W-:Y:S02]  /*3150*/  UMOV UR5, 0x400 ;  /* 0x0000040000057882 */ /* 0x000fe40000000000 */
[----:B-1----:R-:W-:Y:S01]  /*3160*/  ULEA UR5, UR6, UR5, 0x18 ;  /* 0x0000000506057291 */ /* 0x002fe2000f8ec03f */
[----:B----4-:R-:W-:Y:S04]  /*3170*/  STS.U16 [R82], R39 ;  /* 0x0000002752007388 */ /* 0x010fe80000000400 */
[----:B-----5:R0:W-:Y:S04]  /*3180*/  STS.U16 [R84+0x40], R37 ;  /* 0x0000402554007388 */ /* 0x0201e80000000400 */
        /* <DEDUP_REMOVED lines=8> */
[----:B------:R-:W3:Y:S01]  /*3210*/  LDS.U16 R16, [R91] ;  /* 0x000000005b107984 */ /* 0x000ee20000000400 */
[----:B0-----:R-:W0:Y:S03]  /*3220*/  MUFU.RCP R37, R21 ;  /* 0x0000001500257308 */ /* 0x001e260000001000 */
[----:B------:R-:W4:Y:S04]  /*3230*/  LDS.U16 R32, [R91+0x8] ;  /* 0x000008005b207984 */ /* 0x000f280000000400 */
[----:B------:R-:W5:Y:S01]  /*3240*/  LDS.U16 R33, [R91+0xa] ;  /* 0x00000a005b217984 */ /* 0x000f620000000400 */
[----:B-1----:R2:W1:Y:S03]  /*3250*/  MUFU.RCP R42, R36 ;  /* 0x00000024002a7308 */ /* 0x0024660000001000 */
[----:B------:R-:W5:Y:S04]  /*3260*/  LDS.U16 R22, [R91+0x4] ;  /* 0x000004005b167984 */ /* 0x000f680000000400 */
[----:B------:R-:W5:Y:S01]  /*3270*/  LDS.U16 R23, [R91+0x6] ;  /* 0x000006005b177984 */ /* 0x000f620000000400 */
[----:B------:R3:W5:Y:S01]  /*3280*/  MUFU.RCP R41, R34 ;  /* 0x0000002200297308 */ /* 0x0007620000001000 */
[----:B--2---:R-:W-:-:S02]  /*3290*/  HADD2.F32 R36, -RZ, R17.H0_H0 ;  /* 0x20000011ff247230 */ /* 0x004fc40000004100 */
[----:B0-----:R-:W-:Y:S01]  /*32a0*/  FADD.FTZ R17, -R37, 1 ;  /* 0x3f80000025117421 */ /* 0x001fe20000010100 */
[----:B---3--:R-:W-:-:S03]  /*32b0*/  HADD2.F32 R34, -RZ, R16.H0_H0 ;  /* 0x20000010ff227230 */ /* 0x008fc60000004100 */
[----:B------:R-:W-:Y:S01]  /*32c0*/  FFMA.FTZ R39, R2, R17, 1 ;  /* 0x3f80000002277423 */ /* 0x000fe20000010011 */
[----:B------:R-:W0:Y:S04]  /*32d0*/  LDS.U16 R16, [R91+0xc] ;  /* 0x00000c005b107984 */ /* 0x000e280000000400 */
[----:B------:R-:W2:Y:S01]  /*32e0*/  LDS.U16 R17, [R91+0xe] ;  /* 0x00000e005b117984 */ /* 0x000ea20000000400 */
[----:B------:R-:W-:Y:S01]  /*32f0*/  FMUL.FTZ R38, R110, R36 ;  /* 0x000000246e267220 */ /* 0x000fe20000410000 */
[----:B------:R-:W-:-:S03]  /*3300*/  HADD2.F32 R21, -RZ, R24.H0_H0 ;  /* 0x20000018ff157230 */ /* 0x000fc60000004100 */
[----:B------:R-:W-:Y:S01]  /*3310*/  FMUL.FTZ R38, R37, R38 ;  /* 0x0000002625267220 */ /* 0x000fe20000410000 */
[----:B------:R-:W-:Y:S01]  /*3320*/  FADD.FTZ R43, R114, 1 ;  /* 0x3f800000722b7421 */ /* 0x000fe20000010000 */
[----:B------:R-:W-:Y:S02]  /*3330*/  HADD2.F32 R114, -RZ, R27.H0_H0 ;  /* 0x2000001bff727230 */ /* 0x000fe40000004100 */
[----:B------:R-:W-:Y:S01]  /*3340*/  FADD.FTZ R27, -R47, 1 ;  /* 0x3f8000002f1b7421 */ /* 0x000fe20000010100 */
[----:B------:R-:W-:Y:S01]  /*3350*/  FMUL.FTZ R39, R38, R39 ;  /* 0x0000002726277220 */ /* 0x000fe20000410000 */
[----:B-1----:R-:W-:Y:S01]  /*3360*/  FADD.FTZ R38, -R42, 1 ;  /* 0x3f8000002a267421 */ /* 0x002fe20000010100 */
[----:B----4-:R-:W-:Y:S02]  /*3370*/  HADD2.F32 R32, -RZ, R32.H0_H0 ;  /* 0x20000020ff207230 */ /* 0x010fe40000004100 */
[----:B------:R-:W-:Y:S01]  /*3380*/  FMUL.FTZ R24, R21, R34 ;  /* 0x0000002215187220 */ /* 0x000fe20000410000 */
[----:B-----5:R-:W-:Y:S01]  /*3390*/  HADD2.F32 R33, -RZ, R33.H0_H0 ;  /* 0x20000021ff217230 */ /* 0x020fe20000004100 */
[----:B------:R1:W3:Y:S01]  /*33a0*/  MUFU.RCP R120, R43 ;  /* 0x0000002b00787308 */ /* 0x0002e20000001000 */
[----:B------:R-:W-:Y:S01]  /*33b0*/  FFMA.FTZ R44, R19, R38, 1 ;  /* 0x3f800000132c7423 */ /* 0x000fe20000010026 */
[----:B------:R-:W-:Y:S01]  /*33c0*/  FMUL.FTZ R24, R35, R24 ;  /* 0x0000001823187220 */ /* 0x000fe20000410000 */
[----:B------:R-:W-:-:S02]  /*33d0*/  HADD2.F32 R38, -RZ, R22.H0_H0 ;  /* 0x20000016ff267230 */ /* 0x000fc40000004100 */
[----:B------:R-:W-:Y:S01]  /*33e0*/  FMUL.FTZ R116, R29, R33 ;  /* 0x000000211d747220 */ /* 0x000fe20000410000 */
[----:B------:R-:W-:Y:S02]  /*33f0*/  HADD2.F32 R40, -RZ, R23.H0_H0 ;  /* 0x20000017ff287230 */ /* 0x000fe40000004100 */
[----:B-1----:R-:W-:Y:S01]  /*3400*/  FFMA.FTZ R43, R20, R27, 1 ;  /* 0x3f800000142b7423 */ /* 0x002fe2000001001b */
[----:B------:R-:W-:Y:S01]  /*3410*/  FMUL.FTZ R27, R28, R32 ;  /* 0x000000201c1b7220 */ /* 0x000fe20000410000 */
        /* <DEDUP_REMOVED lines=11> */
[----:B0-----:R-:W-:-:S02]  /*34d0*/  HADD2.F32 R43, -RZ, R16.H0_H0 ;  /* 0x20000010ff2b7230 */ /* 0x001fc40000004100 */
[----:B--2---:R-:W-:Y:S02]  /*34e0*/  HADD2.F32 R44, -RZ, R17.H0_H0 ;  /* 0x20000011ff2c7230 */ /* 0x004fe40000004100 */
[----:B------:R-:W-:Y:S01]  /*34f0*/  FMUL.FTZ R23, R23, R26 ;  /* 0x0000001a17177220 */ /* 0x000fe20000410000 */
[----:B------:R-:W-:Y:S01]  /*3500*/  FMUL.FTZ R22, R22, R25 ;  /* 0x0000001916167220 */ /* 0x000fe20000410000 */
[----:B------:R-:W-:Y:S01]  /*3510*/  FADD.FTZ R16, -R118, 1 ;  /* 0x3f80000076107421 */ /* 0x000fe20000010100 */
[----:B------:R-:W-:Y:S01]  /*3520*/  FMUL.FTZ R17, R30, R43 ;  /* 0x0000002b1e117220 */ /* 0x000fe20000410000 */
[----:B---3--:R-:W-:Y:S01]  /*3530*/  FADD.FTZ R26, -R120, 1 ;  /* 0x3f800000781a7421 */ /* 0x008fe20000010100 */
        /* <DEDUP_REMOVED lines=59> */
.L_x_8984:
[----:B------:R-:W-:Y:S05]  /*38f0*/  BSYNC B0 ;  /* 0x0000000000007941 */ /* 0x000fea0003800000 */
.L_x_8983:
        /* <DEDUP_REMOVED lines=63> */
[----:B0-----:R-:W-:Y:S01]  /*3cf0*/  PRMT R22, R2, 0x7632, R22 ;  /* 0x0000763202167816 */ /* 0x001fe20000000016 */
        /* <DEDUP_REMOVED lines=39> */
.L_x_8987:
[----:B------:R-:W-:Y:S05]  /*3f70*/  BSYNC B0 ;  /* 0x0000000000007941 */ /* 0x000fea0003800000 */
.L_x_8986:
        /* <DEDUP_REMOVED lines=25> */
.L_x_8985:
[----:B------:R-:W2:Y:S01]  /*4110*/  LDC R19, c[0x0][0x21c] ;  /* 0x00008700ff137b82 */ /* 0x000ea20000000800 */
[----:B-1----:R-:W-:Y:S01]  /*4120*/  HADD2.F32 R2, -RZ, R165.H0_H0 ;  /* 0x200000a5ff027230 */ /* 0x002fe20000004100 */
[----:B------:R-:W-:Y:S01]  /*4130*/  HFMA2.MMA R111, -RZ, RZ, 0, 0 ;  /* 0x00000000ff6f7435 */ /* 0x000fe200000001ff */
[----:B------:R-:W-:Y:S01]  /*4140*/  HADD2.F32 R3, -RZ, R92.H0_H0 ;  /* 0x2000005cff037230 */ /* 0x000fe20000004100 */
[----:B0-----:R-:W-:Y:S01]  /*4150*/  HFMA2.MMA R115, -RZ, RZ, 0, 0 ;  /* 0x00000000ff737435 */ /* 0x001fe200000001ff */
        /* <DEDUP_REMOVED lines=19> */
[----:B--2---:R-:W-:Y:S01]  /*4290*/  ISETP.GE.AND P0, PT, R19, 0x1, PT ;  /* 0x000000011300780c */ /* 0x004fe20003f06270 */
        /* <DEDUP_REMOVED lines=11> */
[----:B------:R-:W0:Y:S01]  /*4350*/  LDC.64 R20, c[0x0][0x368] ;  /* 0x0000da00ff147b82 */ /* 0x000e220000000a00 */
[----:B------:R-:W-:Y:S01]  /*4360*/  MOV R2, R56 ;  /* 0x0000003800027202 */ /* 0x000fe20000000f00 */
[----:B------:R-:W-:Y:S01]  /*4370*/  ULDC.64 UR6, c[0x0][0x370] ;  /* 0x0000dc0000067ab9 */ /* 0x000fe20000000a00 */
[----:B------:R-:W-:Y:S01]  /*4380*/  MOV R3, RZ ;  /* 0x000000ff00037202 */ /* 0x000fe20000000f00 */
[----:B------:R-:W-:Y:S01]  /*4390*/  ULDC.64 UR8, c[0x0][0x248] ;  /* 0x0000920000087ab9 */ /* 0x000fe20000000a00 */
[----:B------:R-:W-:Y:S01]  /*43a0*/  IADD3 R129, R81, -0x1, RZ ;  /* 0xffffffff51817810 */ /* 0x000fe20007ffe0ff */
[----:B------:R-:W-:Y:S01]  /*43b0*/  UMOV UR5, URZ ;  /* 0x0000003f00057c82 */ /* 0x000fe20008000000 */
[----:B------:R-:W-:Y:S01]  /*43c0*/  MOV R138, RZ ;  /* 0x000000ff008a7202 */ /* 0x000fe20000000f00 */
[----:B------:R-:W1:Y:S01]  /*43d0*/  LDC R140, c[0x0][0x224] ;  /* 0x00008900ff8c7b82 */ /* 0x000e620000000800 */
[----:B------:R-:W-:Y:S01]  /*43e0*/  MOV R111, RZ ;  /* 0x000000ff006f7202 */ /* 0x000fe20000000f00 */
[----:B------:R-:W-:Y:S01]  /*43f0*/  ULDC UR22, c[0x0][0x224] ;  /* 0x0000890000167ab9 */ /* 0x000fe20000000800 */
[----:B------:R-:W-:Y:S01]  /*4400*/  MOV R124, RZ ;  /* 0x000000ff007c7202 */ /* 0x000fe20000000f00 */
[----:B------:R-:W-:Y:S01]  /*4410*/  ULDC UR23, c[0x0][0x21c] ;  /* 0x0000870000177ab9 */ /* 0x000fe20000000800 */
[----:B------:R-:W-:Y:S01]  /*4420*/  MOV R115, RZ ;  /* 0x000000ff00737202 */ /* 0x000fe20000000f00 */
[----:B------:R-:W-:Y:S01]  /*4430*/  ULDC.64 UR18, c[0x0][0x380] ;  /* 0x0000e00000127ab9 */ /* 0x000fe20000000a00 */
[----:B------:R-:W-:Y:S01]  /*4440*/  MOV R126, RZ ;  /* 0x000000ff007e7202 */ /* 0x000fe20000000f00 */
[----:B------:R-:W2:Y:S01]  /*4450*/  LDC.64 R38, c[0x0][0x380] ;  /* 0x0000e000ff267b82 */ /* 0x000ea20000000a00 */
[----:B------:R-:W-:Y:S01]  /*4460*/  MOV R119, RZ ;  /* 0x000000ff00777202 */ /* 0x000fe20000000f00 */
[----:B------:R-:W-:Y:S01]  /*4470*/  ULDC.64 UR24, c[0x0][0x3d0] ;  /* 0x0000f40000187ab9 */ /* 0x000fe20000000a00 */
[----:B------:R-:W-:Y:S01]  /*4480*/  MOV R128, RZ ;  /* 0x000000ff00807202 */ /* 0x000fe20000000f00 */
[----:B------:R-:W-:Y:S01]  /*4490*/  ULDC.64 UR10, c[0x0][0x250] ;  /* 0x00009400000a7ab9 */ /* 0x000fe20000000a00 */
[----:B------:R-:W-:Y:S01]  /*44a0*/  MOV R113, RZ ;  /* 0x000000ff00717202 */ /* 0x000fe20000000f00 */
[----:B------:R-:W-:Y:S01]  /*44b0*/  ULDC.64 UR16, c[0x0][0x270] ;  /* 0x00009c0000107ab9 */ /* 0x000fe20000000a00 */
[----:B------:R-:W-:Y:S01]  /*44c0*/  MOV R117, RZ ;  /* 0x000000ff00757202 */ /* 0x000fe20000000f00 */
[C---:B0-----:R-:W-:Y:S01]  /*44d0*/  IMAD R18, R20.reuse, UR15, RZ ;  /* 0x0000000f14127c24 */ /* 0x041fe2000f8e02ff */
[----:B------:R-:W0:Y:S01]  /*44e0*/  LDC.64 R40, c[0x0][0x2d0] ;  /* 0x0000b400ff287b82 */ /* 0x000e220000000a00 */
[----:B------:R-:W-:-:S04]  /*44f0*/  IMAD.WIDE.U32 R2, R20, UR14, R2 ;  /* 0x0000000e14027c25 */ /* 0x000fc8000f8e0002 */
[----:B------:R-:W-:Y:S02]  /*4500*/  IMAD R19, R21, UR14, R18 ;  /* 0x0000000e15137c24 */ /* 0x000fe4000f8e0212 */
[----:B------:R-:W-:Y:S01]  /*4510*/  IMAD R21, R53, UR6, RZ ;  /* 0x0000000635157c24 */ /* 0x000fe2000f8e02ff */
[----:B------:R-:W3:Y:S02]  /*4520*/  LDC.64 R42, c[0x0][0x2d8] ;  /* 0x0000b600ff2a7b82 */ /* 0x000ee40000000a00 */
[----:B------:R-:W-:Y:S01]  /*4530*/  IADD3 R3, R3, R19, RZ ;  /* 0x0000001303037210 */ /* 0x000fe20007ffe0ff */
[C---:B------:R-:W-:Y:S02]  /*4540*/  IMAD R21, R52.reuse, UR7, R21 ;  /* 0x0000000734157c24 */ /* 0x040fe4000f8e0215 */
[----:B------:R-:W-:Y:S01]  /*4550*/  IMAD.WIDE.U32 R18, R52, UR6, R2 ;  /* 0x0000000634127c25 */ /* 0x000fe2000f8e0002 */
[----:B------:R-:W-:Y:S01]  /*4560*/  ULDC.64 UR6, c[0x0][0x3d0] ;  /* 0x0000f40000067ab9 */ /* 0x000fe20000000a00 */
[----:B------:R-:W-:-:S03]  /*4570*/  LEA.HI R3, R129, R129, RZ, 0x1 ;  /* 0x0000008181037211 */ /* 0x000fc600078f08ff */
[----:B------:R-:W-:Y:S02]  /*4580*/  IADD3 R19, R19, R21, RZ ;  /* 0x0000001513137210 */ /* 0x000fe40007ffe0ff */
[C---:B------:R-:W-:Y:S02]  /*4590*/  LEA R2, P0, R18.reuse, UR6, 0x2 ;  /* 0x0000000612027c11 */ /* 0x040fe4000f8010ff */
[----:B------:R-:W-:Y:S02]  /*45a0*/  LOP3.LUT R20, R3, 0xfffffe, RZ, 0xc0, !PT ;  /* 0x00fffffe03147812 */ /* 0x000fe400078ec0ff */
[----:B------:R-:W-:Y:S01]  /*45b0*/  LEA.HI.X R3, R18, UR7, R19, 0x2, P0 ;  /* 0x0000000712037c11 */ /* 0x000fe200080f1413 */
[----:B------:R-:W-:Y:S01]  /*45c0*/  ULDC.64 UR6, c[0x0][0x230] ;  /* 0x00008c0000067ab9 */ /* 0x000fe20000000a00 */
[----:B------:R-:W-:Y:S01]  /*45d0*/  IADD3 R129, R129, -R20, RZ ;  /* 0x8000001481817210 */ /* 0x000fe20007ffe0ff */
[----:B------:R-:W-:Y:S01]  /*45e0*/  IMAD R37, R49, UR6, RZ ;  /* 0x0000000631257c24 */ /* 0x000fe2000f8e02ff */
[----:B------:R-:W-:Y:S01]  /*45f0*/  IADD3 R18, P0, R14, R18, RZ ;  /* 0x000000120e127210 */ /* 0x000fe20007f1e0ff */
[----:B------:R-:W-:-:S03]  /*4600*/  IMAD.WIDE R2, R107, 0x4, R2 ;  /* 0x000000046b027825 */ /* 0x000fc600078e0202 */
[----:B------:R-:W-:Y:S01]  /*4610*/  IADD3.X R19, R15, R19, RZ, P0, !PT ;  /* 0x000000130f137210 */ /* 0x000fe200007fe4ff */
[----:B------:R-:W-:Y:S01]  /*4620*/  IMAD R133, R48, UR7, R37 ;  /* 0x0000000730857c24 */ /* 0x000fe2000f8e0225 */
[----:B------:R-:W-:Y:S01]  /*4630*/  IADD3 R20, P5, R2, -0x380, RZ ;  /* 0xfffffc8002147810 */ /* 0x000fe20007fbe0ff */
[----:B------:R-:W-:Y:S01]  /*4640*/  IMAD.WIDE.U32 R34, R48, UR6, RZ ;  /* 0x0000000630227c25 */ /* 0x000fe2000f8e00ff */
[----:B------:R-:W-:Y:S01]  /*4650*/  IADD3 R22, P4, R2, -0x300, RZ ;  /* 0xfffffd0002167810 */ /* 0x000fe20007f9e0ff */
[----:B------:R-:W-:Y:S01]  /*4660*/  UMOV UR6, URZ ;  /* 0x0000003f00067c82 */ /* 0x000fe20008000000 */
[----:B------:R-:W-:Y:S01]  /*4670*/  IADD3.X R21, R3, -0x1, RZ, P5, !PT ;  /* 0xffffffff03157810 */ /* 0x000fe20002ffe4ff */
[----:B------:R-:W-:Y:S01]  /*4680*/  IMAD.WIDE.U32 R36, R48, UR8, RZ ;  /* 0x0000000830247c25 */ /* 0x000fe2000f8e00ff */
[C---:B------:R-:W-:Y:S01]  /*4690*/  IADD3 R24, P3, R2.reuse, -0x280, RZ ;  /* 0xfffffd8002187810 */ /* 0x040fe20007f7e0ff */
[----:B------:R-:W-:Y:S01]  /*46a0*/  ULDC UR7, c[0x0][0x218] ;  /* 0x0000860000077ab9 */ /* 0x000fe20000000800 */
        /* <DEDUP_REMOVED lines=11> */
[----:B------:R-:W-:Y:S02]  /*4760*/  ISETP.GE.AND P0, PT, R6, R83, PT ;  /* 0x000000530600720c */ /* 0x000fe40003f06270 */
[----:B------:R-:W-:Y:S01]  /*4770*/  IADD3 R133, R35, R133, RZ ;  /* 0x0000008523857210 */ /* 0x000fe20007ffe0ff */
[----:B------:R-:W-:Y:S01]  /*4780*/  IMAD R3, R48, UR9, R3 ;  /* 0x0000000930037c24 */ /* 0x000fe2000f8e0203 */
[----:B------:R-:W-:-:S04]  /*4790*/  ULDC.64 UR8, c[0x0][0x238] ;  /* 0x00008e0000087ab9 */ /* 0x000fc80000000a00 */
[----:B0123--:R-:W-:-:S07]  /*47a0*/  IADD3 R131, R37, R3, RZ ;  /* 0x0000000325837210 */ /* 0x00ffce0007ffe0ff */
.L_x_9009:
        /* <DEDUP_REMOVED lines=9> */
[----:B------:R-:W-:Y:S02]  /*4840*/  ISETP.GE.AND P3, PT, R77, R83, PT ;  /* 0x000000534d00720c */ /* 0x000fe40003f66270 */
[----:B------:R-:W-:Y:S01]  /*4850*/  IADD3 R3, R47, R3, RZ ;  /* 0x000000032f037210 */ /* 0x000fe20007ffe0ff */
[----:B------:R-:W-:Y:S01]  /*4860*/  IMAD R45, R44, UR8, RZ ;  /* 0x000000082c2d7c24 */ /* 0x000fe2000f8e02ff */
[----:B------:R-:W-:Y:S02]  /*4870*/  MOV R47, R133 ;  /* 0x00000085002f7202 */ /* 0x000fe40000000f00 */
[----:B------:R-:W-:Y:S02]  /*4880*/  LEA.HI.X R3, R46, R60, R3, 0x1, P2 ;  /* 0x0000003c2e037211 */ /* 0x000fe400010f0c03 */
[----:B------:R-:W-:Y:S02]  /*4890*/  MOV R46, R34 ;  /* 0x00000022002e7202 */ /* 0x000fe40000000f00 */
[----:B------:R-:W-:Y:S01]  /*48a0*/  PRMT R141, RZ, 0x7610, R141 ;  /* 0x00007610ff8d7816 */ /* 0x000fe2000000008d */
[C---:B------:R-:W-:Y:S01]  /*48b0*/  IMAD R45, R138.reuse, UR9, R45 ;  /* 0x000000098a2d7c24 */ /* 0x040fe2000f8e022d */
[----:B------:R-:W-:Y:S01]  /*48c0*/  PRMT R146, RZ, 0x7610, R146 ;  /* 0x00007610ff927816 */ /* 0x000fe20000000092 */
[----:B------:R-:W-:Y:S01]  /*48d0*/  IMAD.WIDE.U32 R46, R138, UR8, R46 ;  /* 0x000000088a2e7c25 */ /* 0x000fe2000f8e002e */
[-C--:B------:R-:W-:Y:S01]  /*48e0*/  ISETP.GE.AND P2, PT, R78, R83.reuse, PT ;  /* 0x000000534e00720c */ /* 0x080fe20003f46270 */
[----:B--2---:R-:W2:Y:S01]  /*48f0*/  @!P1 LDG.E.U16 R139, desc[UR12][R2.64+0x40] ;  /* 0x0000400c028b9981 */ /* 0x004ea2000c1e1500 */
[----:B------:R-:W-:-:S02]  /*4900*/  ISETP.GE.AND P1, PT, R79, R83, PT ;  /* 0x000000534f00720c */ /* 0x000fc40003f26270 */
[----:B------:R-:W-:Y:S01]  /*4910*/  IADD3 R45, R47, R45, RZ ;  /* 0x0000002d2f2d7210 */ /* 0x000fe20007ffe0ff */
[----:B---3--:R-:W3:Y:S01]  /*4920*/  @!P4 LDG.E.U16 R141, desc[UR12][R2.64+0xc0] ;  /* 0x0000c00c028dc981 */ /* 0x008ee2000c1e1500 */
[C---:B------:R-:W-:Y:S02]  /*4930*/  LEA R144, P4, R46.reuse, R40, 0x2 ;  /* 0x000000282e907211 */ /* 0x040fe400078810ff */
[----:B------:R-:W-:Y:S01]  /*4940*/  PRMT R137, RZ, 0x7610, R137 ;  /* 0x00007610ff897816 */ /* 0x000fe20000000089 */
[----:B----4-:R-:W4:Y:S01]  /*4950*/  @!P5 LDG.E.U16 R146, desc[UR12][R2.64+0x80] ;  /* 0x0000800c0292d981 */ /* 0x010f22000c1e1500 */
[----:B------:R-:W-:Y:S02]  /*4960*/  LEA.HI.X R145, R46, R41, R45, 0x2, P4 ;  /* 0x000000292e917211 */ /* 0x000fe400020f142d */
[----:B------:R-:W-:Y:S02]  /*4970*/  ISETP.GE.AND P5, PT, R80, R83, PT ;  /* 0x000000535000720c */ /* 0x000fe40003fa6270 */
[----:B------:R-:W-:Y:S01]  /*4980*/  PRMT R148, RZ, 0x7610, R148 ;  /* 0x00007610ff947816 */ /* 0x000fe20000000094 */
[----:B------:R-:W2:Y:S01]  /*4990*/  LDG.E R135, desc[UR12][R144.64] ;  /* 0x0000000c90877981 */ /* 0x000ea2000c1e1900 */
[----:B------:R-:W-:-:S02]  /*49a0*/  PRMT R149, RZ, 0x7610, R149 ;  /* 0x00007610ff957816 */ /* 0x000fc40000000095 */
[----:B------:R-:W-:Y:S01]  /*49b0*/  PRMT R152, RZ, 0x7610, R152 ;  /* 0x00007610ff987816 */ /* 0x000fe20000000098 */
[----:B------:R-:W3:Y:S01]  /*49c0*/  @!P0 LDG.E.U16 R137, desc[UR12][R2.64] ;  /* 0x0000000c02898981 */ /* 0x000ee2000c1e1500 */
[----:B------:R-:W-:-:S03]  /*49d0*/  PRMT R151, RZ, 0x7610, R151 ;  /* 0x00007610ff977816 */ /* 0x000fc60000000097 */
[----:B------:R-:W4:Y:S04]  /*49e0*/  @!P3 LDG.E.U16 R148, desc[UR12][R2.64+0x100] ;  /* 0x0001000c0294b981 */ /* 0x000f28000c1e1500 */
[----:B------:R-:W4:Y:S04]  /*49f0*/  @!P2 LDG.E.U16 R149, desc[UR12][R2.64+0x140] ;  /* 0x0001400c0295a981 */ /* 0x000f28000c1e1500 */
[----:B------:R-:W4:Y:S04]  /*4a00*/  @!P1 LDG.E.U16 R152, desc[UR12][R2.64+0x180] ;  /* 0x0001800c02989981 */ /* 0x000f28000c1e1500 */
[----:B------:R0:W4:Y:S01]  /*4a10*/  @!P5 LDG.E.U16 R151, desc[UR12][R2.64+0x1c0] ;  /* 0x0001c00c0297d981 */ /* 0x000122000c1e1500 */
[----:B------:R-:W-:-:S04]  /*4a20*/  IMAD R45, R44, UR10, RZ ;  /* 0x0000000a2c2d7c24 */ /* 0x000fc8000f8e02ff */
[----:B------:R-:W-:Y:S01]  /*4a30*/  IMAD R45, R138, UR11, R45 ;  /* 0x0000000b8a2d7c24 */ /* 0x000fe2000f8e022d */
[----:B0-----:R-:W-:Y:S02]  /*4a40*/  MOV R2, R36 ;  /* 0x0000002400027202 */ /* 0x001fe40000000f00 */
[----:B------:R-:W-:-:S03]  /*4a50*/  MOV R3, R131 ;  /* 0x0000008300037202 */ /* 0x000fc60000000f00 */
[----:B------:R-:W-:Y:S01]  /*4a60*/  IMAD.WIDE.U32 R142, R138, UR10, R2 ;  /* 0x0000000a8a8e7c25 */ /* 0x000fe2000f8e0002 */
[----:B------:R-:W-:-:S04]  /*4a70*/  ISETP.NE.AND P1, PT, R163, RZ, PT ;  /* 0x000000ffa300720c */ /* 0x000fc80003f25270 */
[----:B------:R-:W-:Y:S02]  /*4a80*/  IADD3 R45, R143, R45, RZ ;  /* 0x0000002d8f2d7210 */ /* 0x000fe40007ffe0ff */
[C---:B------:R-:W-:Y:S02]  /*4a90*/  LEA R46, P2, R142.reuse, R42, 0x2 ;  /* 0x0000002a8e2e7211 */ /* 0x040fe400078410ff */
[----:B------:R-:W-:Y:S02]  /*4aa0*/  ISETP.LT.OR P3, PT, R81, 0x2, P1 ;  /* 0x000000025100780c */ /* 0x000fe40000f61670 */
[----:B------:R-:W-:Y:S02]  /*4ab0*/  LEA.HI.X R47, R142, R43, R45, 0x2, P2 ;  /* 0x0000002b8e2f7211 */ /* 0x000fe400010f142d */
[C---:B------:R-:W-:Y:S02]  /*4ac0*/  ISETP.NE.AND P2, PT, R56.reuse, RZ, PT ;  /* 0x000000ff3800720c */ /* 0x040fe40003f45270 */
[----:B------:R-:W-:Y:S01]  /*4ad0*/  LEA R2, R129, R138, 0x8 ;  /* 0x0000008a81027211 */ /* 0x000fe200078e40ff */
[----:B------:R0:W5:Y:S06]  /*4ae0*/  LDG.E R45, desc[UR12][R46.64] ;  /* 0x0000000c2e2d7981 */ /* 0x00016c000c1e1900 */
[----:B------:R-:W1:Y:S04]  /*4af0*/  @!P3 LDC R144, c[0x0][0x21c] ;  /* 0x00008700ff90bb82 */ /* 0x000e680000000800 */
[----:B------:R-:W-:-:S04]  /*4b00*/  @P2 IADD3 R2, R56, 0x200, RZ ;  /* 0x0000020038022810 */ /* 0x000fc80007ffe0ff */
[----:B------:R-:W-:Y:S02]  /*4b10*/  LEA R142, R2, R109, 0x2 ;  /* 0x0000006d028e7211 */ /* 0x000fe400078e10ff */
[----:B------:R-:W-:Y:S01]  /*4b20*/  @!P3 IADD3 R3, R81, -0x2, RZ ;  /* 0xfffffffe5103b810 */ /* 0x000fe20007ffe0ff */
[----:B------:R-:W-:-:S04]  /*4b30*/  HFMA2.MMA R150, -RZ, RZ, 0, 0 ;  /* 0x00000000ff967435 */ /* 0x000fc800000001ff */
[----:B-1----:R-:W-:-:S04]  /*4b40*/  @!P3 IMAD R3, R3, R144, R138 ;  /* 0x000000900303b224 */ /* 0x002fc800078e028a */
[----:B------:R-:W-:-:S04]  /*4b50*/  @!P3 IMAD.WIDE R2, R3, 0x8, R12 ;  /* 0x000000080302b825 */ /* 0x000fc800078e020c */
[----:B------:R-:W-:-:S05]  /*4b60*/  HADD2.F32 R144, -RZ, R93.H0_H0 ;  /* 0x2000005dff907230 */ /* 0x000fca0000004100 */
[----:B------:R-:W-:Y:S01]  /*4b70*/  FMUL.FTZ R154, R144, R101 ;  /* 0x00000065909a7220 */ /* 0x000fe20000410000 */
[----:B------:R-:W-:Y:S01]  /*4b80*/  BSSY B0, `(.L_x_8989) ;  /* 0x0000050000007945 */ /* 0x000fe20003800000 */
[----:B--2---:R-:W-:-:S04]  /*4b90*/  FMUL.FTZ R143, R135, 1.4426950216293334961 ;  /* 0x3fb8aa3b878f7820 */ /* 0x004fc80000410000 */
[----:B------:R-:W-:-:S06]  /*4ba0*/  FMUL.FTZ R147, R143, R99 ;  /* 0x000000638f937220 */ /* 0x000fcc0000410000 */
[----:B------:R-:W1:Y:S01]  /*4bb0*/  MUFU.EX2 R147, R147 ;  /* 0x0000009300937308 */ /* 0x000e620000000800 */
[----:B---3--:R-:W-:Y:S04]  /*4bc0*/  STS.U16 [R82], R137 ;  /* 0x0000008952007388 */ /* 0x008fe80000000400 */
[----:B------:R-:W-:Y:S04]  /*4bd0*/  STS.U16 [R84+0x40], R139 ;  /* 0x0000408b54007388 */ /* 0x000fe80000000400 */
[----:B----4-:R-:W-:Y:S04]  /*4be0*/  STS.U16 [R85+0x80], R146 ;  /* 0x0000809255007388 */ /* 0x010fe80000000400 */
[----:B------:R-:W-:Y:S04]  /*4bf0*/  STS.U16 [R86+0xc0], R141 ;  /* 0x0000c08d56007388 */ /* 0x000fe80000000400 */
[----:B------:R-:W-:Y:S04]  /*4c00*/  STS.U16 [R87+0x100], R148 ;  /* 0x0001009457007388 */ /* 0x000fe80000000400 */
[----:B------:R2:W-:Y:S04]  /*4c10*/  STS.U16 [R88+0x140], R149 ;  /* 0x0001409558007388 */ /* 0x0005e80000000400 */
[----:B------:R-:W-:Y:S04]  /*4c20*/  STS.U16 [R89+0x180], R152 ;  /* 0x0001809859007388 */ /* 0x000fe80000000400 */
[----:B------:R-:W-:Y:S01]  /*4c30*/  STS.U16 [R90+0x1c0], R151 ;  /* 0x0001c0975a007388 */ /* 0x000fe20000000400 */
[----:B------:R-:W-:-:S03]  /*4c40*/  NOP ;  /* 0x0000000000007918 */ /* 0x000fc60000000000 */
[----:B------:R-:W3:Y:S04]  /*4c50*/  LDS.U16 R161, [R91] ;  /* 0x000000005ba17984 */ /* 0x000ee80000000400 */
[----:B------:R-:W4:Y:S04]  /*4c60*/  LDS.U16 R159, [R91+0x2] ;  /* 0x000002005b9f7984 */ /* 0x000f280000000400 */
[----:B------:R-:W2:Y:S04]  /*4c70*/  LDS.U16 R168, [R91+0x4] ;  /* 0x000004005ba87984 */ /* 0x000ea80000000400 */
[----:B------:R-:W3:Y:S04]  /*4c80*/  LDS.U16 R167, [R91+0x6] ;  /* 0x000006005ba77984 */ /* 0x000ee80000000400 */
[----:B------:R-:W3:Y:S04]  /*4c90*/  LDS.U16 R171, [R91+0x8] ;  /* 0x000008005bab7984 */ /* 0x000ee80000000400 */
[----:B------:R-:W3:Y:S04]  /*4ca0*/  LDS.U16 R169, [R91+0xa] ;  /* 0x00000a005ba97984 */ /* 0x000ee80000000400 */
[----:B------:R-:W3:Y:S04]  /*4cb0*/  LDS.U16 R174, [R91+0xc] ;  /* 0x00000c005bae7984 */ /* 0x000ee80000000400 */
[----:B------:R-:W3:Y:S04]  /*4cc0*/  LDS.U16 R170, [R91+0xe] ;  /* 0x00000e005baa7984 */ /* 0x000ee80000000400 */
[----:B-1----:R1:W-:Y:S01]  /*4cd0*/  STS [R142+0x878], R147 ;  /* 0x000878938e007388 */ /* 0x0023e20000000800 */
[----:B------:R-:W-:Y:S01]  /*4ce0*/  BAR.SYNC.DEFER_BLOCKING 0x0 ;  /* 0x0000000000007b1d */ /* 0x000fe20000010000 */
[C---:B0-----:R-:W-:Y:S01]  /*4cf0*/  FMUL.FTZ R46, R143.reuse, R100 ;  /* 0x000000648f2e7220 */ /* 0x041fe20000410000 */
[C---:B------:R-:W-:Y:S01]  /*4d00*/  FMUL.FTZ R47, R143.reuse, R101 ;  /* 0x000000658f2f7220 */ /* 0x040fe20000410000 */
[----:B------:R-:W-:-:S04]  /*4d10*/  FMUL.FTZ R145, R143, R102 ;  /* 0x000000668f917220 */ /* 0x000fc80000410000 */
[----:B------:R-:W0:Y:S01]  /*4d20*/  MUFU.EX2 R46, R46 ;  /* 0x0000002e002e7308 */ /* 0x000e220000000800 */
[----:B------:R4:W5:Y:S01]  /*4d30*/  @!P3 LDG.E R150, desc[UR12][R2.64+0x4] ;  /* 0x0000040c0296b981 */ /* 0x000962000c1e1900 */
[----:B------:R-:W-:-:S06]  /*4d40*/  ISETP.NE.AND P3, PT, R56, 0x1f, PT ;  /* 0x0000001f3800780c */ /* 0x000fcc0003f65270 */
[----:B------:R-:W3:Y:S01]  /*4d50*/  MUFU.EX2 R47, R47 ;  /* 0x0000002f002f7308 */ /* 0x000ee20000000800 */
[----:B--2---:R-:W-:Y:S01]  /*4d60*/  FMUL.FTZ R149, R143, R103 ;  /* 0x000000678f957220 */ /* 0x004fe20000410000 */
[----:B-1----:R-:W-:-:S05]  /*4d70*/  HADD2.F32 R142, -RZ, R165.H0_H0 ;  /* 0x200000a5ff8e7230 */ /* 0x002fca0000004100 */
[----:B------:R-:W-:Y:S01]  /*4d80*/  @P3 LEA R166, R56, R109, 0x2 ;  /* 0x0000006d38a63211 */ /* 0x000fe200078e10ff */
[----:B------:R-:W1:Y:S01]  /*4d90*/  MUFU.EX2 R145, R145 ;  /* 0x0000009100917308 */ /* 0x000e620000000800 */
[----:B------:R-:W-:-:S04]  /*4da0*/  HADD2.F32 R137, -RZ, R92.H0_H0 ;  /* 0x2000005cff897230 */ /* 0x000fc80000004100 */
[----:B------:R-:W2:Y:S01]  /*4db0*/  @P3 LDS R166, [R166+0x107c] ;  /* 0x00107c00a6a63984 */ /* 0x000ea20000000800 */
[----:B------:R-:W-:Y:S01]  /*4dc0*/  FMUL.FTZ R151, R143, R104 ;  /* 0x000000688f977220 */ /* 0x000fe20000410000 */
[----:B------:R-:W-:Y:S01]  /*4dd0*/  FMUL.FTZ R156, R142, R99 ;  /* 0x000000638e9c7220 */ /* 0x000fe20000410000 */
[----:B------:R-:W1:Y:S01]  /*4de0*/  MUFU.EX2 R149, R149 ;  /* 0x0000009500957308 */ /* 0x000e620000000800 */
[----:B------:R-:W-:Y:S01]  /*4df0*/  FMUL.FTZ R153, R137, R100 ;  /* 0x0000006489997220 */ /* 0x000fe20000410000 */
[----:B------:R-:W-:Y:S01]  /*4e00*/  FMUL.FTZ R152, R143, R105 ;  /* 0x000000698f987220 */ /* 0x000fe20000410000 */
[----:B------:R-:W-:Y:S02]  /*4e10*/  HADD2.F32 R139, -RZ, R94.H0_H0 ;  /* 0x2000005eff8b7230 */ /* 0x000fe40000004100 */
[----:B0-----:R-:W-:Y:S01]  /*4e20*/  FMUL.FTZ R148, R147, R46 ;  /* 0x0000002e93947220 */ /* 0x001fe20000410000 */
[----:B----4-:R-:W-:Y:S01]  /*4e30*/  FFMA.FTZ R2, R46, R156, R153 ;  /* 0x0000009c2e027223 */ /* 0x010fe20000010099 */
[----:B------:R-:W-:Y:S01]  /*4e40*/  FMUL.FTZ R155, R143, R106 ;  /* 0x0000006a8f9b7220 */ /* 0x000fe20000410000 */
[----:B------:R-:W0:Y:S01]  /*4e50*/  MUFU.EX2 R151, R151 ;  /* 0x0000009700977308 */ /* 0x000e220000000800 */
[----:B------:R-:W-:-:S02]  /*4e60*/  HADD2.F32 R146, -RZ, R95.H0_H0 ;  /* 0x2000005fff927230 */ /* 0x000fc40000004100 */
[----:B------:R-:W-:Y:S01]  /*4e70*/  FMUL.FTZ R158, R139, R102 ;  /* 0x000000668b9e7220 */ /* 0x000fe20000410000 */
[C---:B---3--:R-:W-:Y:S01]  /*4e80*/  FMUL.FTZ R148, R47.reuse, R148 ;  /* 0x000000942f947220 */ /* 0x048fe20000410000 */
[----:B------:R-:W-:-:S03]  /*4e90*/  FFMA.FTZ R2, R47, R2, R154 ;  /* 0x000000022f027223 */ /* 0x000fc6000001009a */
[----:B------:R-:W3:Y:S01]  /*4ea0*/  MUFU.EX2 R152, R152 ;  /* 0x0000009800987308 */ /* 0x000ee20000000800 */
[----:B------:R-:W-:Y:S02]  /*4eb0*/  HADD2.F32 R141, -RZ, R96.H0_H0 ;  /* 0x20000060ff8d7230 */ /* 0x000fe40000004100 */
[----:B------:R-:W-:Y:S01]  /*4ec0*/  FMUL.FTZ R160, R146, R103 ;  /* 0x0000006792a07220 */ /* 0x000fe20000410000 */
[C---:B-1----:R-:W-:Y:S01]  /*4ed0*/  FMUL.FTZ R164, R145.reuse, R148 ;  /* 0x0000009491a47220 */ /* 0x042fe20000410000 */
[----:B------:R-:W-:-:S03]  /*4ee0*/  FFMA.FTZ R2, R145, R2, R158 ;  /* 0x0000000291027223 */ /* 0x000fc6000001009e */
[----:B------:R-:W1:Y:S01]  /*4ef0*/  MUFU.EX2 R155, R155 ;  /* 0x0000009b009b7308 */ /* 0x000e620000000800 */
[----:B------:R-:W-:Y:S02]  /*4f00*/  HADD2.F32 R148, -RZ, R97.H0_H0 ;  /* 0x20000061ff947230 */ /* 0x000fe40000004100 */
[----:B------:R-:W-:Y:S01]  /*4f10*/  FMUL.FTZ R162, R141, R104 ;  /* 0x000000688da27220 */ /* 0x000fe20000410000 */
[C---:B------:R-:W-:Y:S01]  /*4f20*/  FMUL.FTZ R164, R149.reuse, R164 ;  /* 0x000000a495a47220 */ /* 0x040fe20000410000 */
[----:B------:R-:W-:Y:S01]  /*4f30*/  FFMA.FTZ R2, R149, R2, R160 ;  /* 0x0000000295027223 */ /* 0x000fe200000100a0 */
[----:B------:R-:W-:Y:S02]  /*4f40*/  HADD2.F32 R143, -RZ, R98.H0_H0 ;  /* 0x20000062ff8f7230 */ /* 0x000fe40000004100 */
[----:B------:R-:W-:Y:S01]  /*4f50*/  FMUL.FTZ R157, R148, R105 ;  /* 0x00000069949d7220 */ /* 0x000fe20000410000 */
[C---:B0-----:R-:W-:Y:S01]  /*4f60*/  FMUL.FTZ R3, R151.reuse, R164 ;  /* 0x000000a497037220 */ /* 0x041fe20000410000 */
[----:B------:R-:W-:Y:S01]  /*4f70*/  FFMA.FTZ R2, R151, R2, R162 ;  /* 0x0000000297027223 */ /* 0x000fe200000100a2 */
[----:B------:R-:W-:-:S02]  /*4f80*/  FMUL.FTZ R164, R143, R106 ;  /* 0x0000006a8fa47220 */ /* 0x000fc40000410000 */
[C---:B---3--:R-:W-:Y:S01]  /*4f90*/  FMUL.FTZ R172, R152.reuse, R3 ;  /* 0x0000000398ac7220 */ /* 0x048fe20000410000 */
[----:B------:R-:W-:-:S03]  /*4fa0*/  FFMA.FTZ R2, R152, R2, R157 ;  /* 0x0000000298027223 */ /* 0x000fc6000001009d */
[C---:B-1----:R-:W-:Y:S01]  /*4fb0*/  FMUL.FTZ R194, R155.reuse, R172 ;  /* 0x000000ac9bc27220 */ /* 0x042fe20000410000 */
[----:B------:R-:W-:Y:S01]  /*4fc0*/  FFMA.FTZ R173, R155, R2, R164 ;  /* 0x000000029bad7223 */ /* 0x000fe200000100a4 */
[----:B--2---:R-:W-:Y:S06]  /*4fd0*/  @P3 BRA `(.L_x_8990) ;  /* 0x0000000000283947 */ /* 0x004fec0003800000 */
        /* <DEDUP_REMOVED lines=10> */
.L_x_8990:
[----:B------:R-:W-:Y:S05]  /*5080*/  BSYNC B0 ;  /* 0x0000000000007941 */ /* 0x000fea0003800000 */
.L_x_8989:
[----:B0-----:R-:W0:Y:S01]  /*5090*/  SHFL.UP PT, R2, R173, 0x1, RZ ;  /* 0x04200000ad027989 */ /* 0x001e2200000e00ff */
[----:B------:R-:W-:Y:S01]  /*50a0*/  ISETP.GE.AND P4, PT, R62, 0x1, PT ;  /* 0x000000013e00780c */ /* 0x000fe20003f86270 */
[----:B------:R-:W-:Y:S01]  /*50b0*/  HADD2.F32 R174, -RZ, R174.H0_H0 ;  /* 0x200000aeffae7230 */ /* 0x000fe20000004100 */
[----:B------:R-:W-:Y:S01]  /*50c0*/  ISETP.GE.OR P1, PT, R81, UR22, P1 ;  /* 0x0000001651007c0c */ /* 0x000fe20008f26670 */
[----:B------:R-:W2:Y:S01]  /*50d0*/  SHFL.UP PT, R3, R194, 0x1, RZ ;  /* 0x04200000c2037989 */ /* 0x000ea200000e00ff */
[----:B------:R-:W-:Y:S01]  /*50e0*/  HADD2.F32 R170, -RZ, R170.H0_H0 ;  /* 0x200000aaffaa7230 */ /* 0x000fe20000004100 */
[----:B------:R-:W-:Y:S01]  /*50f0*/  ISETP.GE.U32.AND P5, PT, R163, 0x18, PT ;  /* 0x00000018a300780c */ /* 0x000fe20003fa6070 */
[----:B------:R-:W-:Y:S01]  /*5100*/  HADD2.F32 R188, -RZ, R167.H0_H0 ;  /* 0x200000a7ffbc7230 */ /* 0x000fe20000004100 */
[----:B------:R-:W-:Y:S01]  /*5110*/  ISETP.NE.AND P6, PT, R56, RZ, PT ;  /* 0x000000ff3800720c */ /* 0x000fe20003fc5270 */
[----:B------:R-:W-:Y:S02]  /*5120*/  HADD2.F32 R192, -RZ, R169.H0_H0 ;  /* 0x200000a9ffc07230 */ /* 0x000fe40000004100 */
[----:B-----5:R-:W-:Y:S01]  /*5130*/  FMUL.FTZ R167, R45, R170 ;  /* 0x000000aa2da77220 */ /* 0x020fe20000410000 */
[----:B------:R-:W-:-:S02]  /*5140*/  HADD2.F32 R182, -RZ, R161.H0_H0 ;  /* 0x200000a1ffb67230 */ /* 0x000fc40000004100 */
[C---:B------:R-:W-:Y:S01]  /*5150*/  FMUL.FTZ R169, R45.reuse, R188 ;  /* 0x000000bc2da97220 */ /* 0x040fe20000410000 */
[----:B------:R-:W-:Y:S02]  /*5160*/  HADD2.F32 R190, -RZ, R171.H0_H0 ;  /* 0x200000abffbe7230 */ /* 0x000fe40000004100 */
[----:B------:R-:W-:Y:S01]  /*5170*/  FMUL.FTZ R161, R45, R192 ;  /* 0x000000c02da17220 */ /* 0x000fe20000410000 */
[----:B------:R-:W-:Y:S01]  /*5180*/  FMUL.FTZ R198, R122, R167 ;  /* 0x000000a77ac67220 */ /* 0x000fe20000410000 */
[----:B-1----:R-:W-:Y:S01]  /*5190*/  FMUL.FTZ R171, R155, R166 ;  /* 0x000000a69bab7220 */ /* 0x002fe20000410000 */
[----:B------:R-:W-:Y:S02]  /*51a0*/  HADD2.F32 R186, -RZ, R168.H0_H0 ;  /* 0x200000a8ffba7230 */ /* 0x000fe40000004100 */
[----:B------:R-:W-:Y:S01]  /*51b0*/  FMUL.FTZ R161, R118, R161 ;  /* 0x000000a176a17220 */ /* 0x000fe20000410000 */
[----:B------:R-:W-:Y:S01]  /*51c0*/  FMUL.FTZ R167, R45, R190 ;  /* 0x000000be2da77220 */ /* 0x000fe20000410000 */
[----:B------:R-:W-:-:S02]  /*51d0*/  HADD2.F32 R184, -RZ, R159.H0_H0 ;  /* 0x2000009fffb87230 */ /* 0x000fc40000004100 */
[----:B------:R-:W-:Y:S01]  /*51e0*/  FMUL.FTZ R172, R114, R169 ;  /* 0x000000a972ac7220 */ /* 0x000fe20000410000 */
[C---:B------:R-:W-:Y:S01]  /*51f0*/  FMUL.FTZ R159, R45.reuse, R182 ;  /* 0x000000b62d9f7220 */ /* 0x040fe20000410000 */
[----:B------:R-:W-:Y:S01]  /*5200*/  FMUL.FTZ R178, R116, R167 ;  /* 0x000000a774b27220 */ /* 0x000fe20000410000 */
[----:B0-----:R-:W-:Y:S01]  /*5210*/  @P4 FFMA.FTZ R173, R194, R2, R173 ;  /* 0x00000002c2ad4223 */ /* 0x001fe200000100ad */
[C---:B------:R-:W-:Y:S01]  /*5220*/  FMUL.FTZ R167, R45.reuse, R186 ;  /* 0x000000ba2da77220 */ /* 0x040fe20000410000 */
[----:B------:R-:W-:Y:S01]  /*5230*/  FMUL.FTZ R159, R0, R159 ;  /* 0x0000009f009f7220 */ /* 0x000fe20000410000 */
[----:B------:R-:W-:Y:S01]  /*5240*/  BSSY B0, `(.L_x_8991) ;  /* 0x000009a000007945 */ /* 0x000fe20003800000 */
[----:B--2---:R-:W-:Y:S01]  /*5250*/  @P4 FMUL.FTZ R194, R194, R3 ;  /* 0x00000003c2c24220 */ /* 0x004fe20000410000 */
[----:B------:R-:W-:Y:S01]  /*5260*/  FMUL.FTZ R3, R45, R174 ;  /* 0x000000ae2d037220 */ /* 0x000fe20000410000 */
[----:B------:R-:W-:Y:S01]  /*5270*/  FMUL.FTZ R176, R112, R167 ;  /* 0x000000a770b07220 */ /* 0x000fe20000410000 */
[----:B------:R-:W-:-:S02]  /*5280*/  ISETP.GE.AND P4, PT, R62, 0x2, PT ;  /* 0x000000023e00780c */ /* 0x000fc40003f86270 */
[----:B------:R-:W-:Y:S01]  /*5290*/  FMUL.FTZ R180, R120, R3 ;  /* 0x0000000378b47220 */ /* 0x000fe20000410000 */
[----:B------:R-:W-:-:S03]  /*52a0*/  FMUL.FTZ R3, R45, R184 ;  /* 0x000000b82d037220 */ /* 0x000fc60000410000 */
[----:B------:R-:W-:-:S04]  /*52b0*/  FFMA.FTZ R2, R155, R198, R180 ;  /* 0x000000c69b027223 */ /* 0x000fc800000100b4 */
[C---:B------:R-:W-:Y:S01]  /*52c0*/  FFMA.FTZ R168, R152.reuse, R2, R161 ;  /* 0x0000000298a87223 */ /* 0x040fe200000100a1 */
[----:B------:R-:W-:Y:S01]  /*52d0*/  FMUL.FTZ R2, R152, R171 ;  /* 0x000000ab98027220 */ /* 0x000fe20000410000 */
[----:B------:R-:W-:Y:S02]  /*52e0*/  @!P1 LEA R171, R138, R109, 0x3 ;  /* 0x0000006d8aab9211 */ /* 0x000fe400078e18ff */
[C---:B------:R-:W-:Y:S01]  /*52f0*/  FFMA.FTZ R169, R151.reuse, R168, R178 ;  /* 0x000000a897a97223 */ /* 0x040fe200000100b2 */
[----:B------:R-:W-:Y:S01]  /*5300*/  FMUL.FTZ R2, R151, R2 ;  /* 0x0000000297027220 */ /* 0x000fe20000410000 */
[----:B------:R-:W-:Y:S02]  /*5310*/  FMUL.FTZ R168, R110, R3 ;  /* 0x000000036ea87220 */ /* 0x000fe40000410000 */
[C---:B------:R-:W-:Y:S01]  /*5320*/  FFMA.FTZ R169, R149.reuse, R169, R172 ;  /* 0x000000a995a97223 */ /* 0x040fe200000100ac */
[----:B------:R-:W-:Y:S01]  /*5330*/  FMUL.FTZ R196, R149, R2 ;  /* 0x0000000295c47220 */ /* 0x000fe20000410000 */
[----:B------:R-:W-:Y:S02]  /*5340*/  SHFL.UP PT, R3, R194, 0x2, RZ ;  /* 0x04400000c2037989 */ /* 0x000fe400000e00ff */
[C---:B------:R-:W-:Y:S01]  /*5350*/  FFMA.FTZ R169, R145.reuse, R169, R176 ;  /* 0x000000a991a97223 */ /* 0x040fe200000100b0 */
[----:B------:R-:W-:Y:S01]  /*5360*/  FMUL.FTZ R196, R145, R196 ;  /* 0x000000c491c47220 */ /* 0x000fe20000410000 */
[----:B------:R-:W0:Y:S02]  /*5370*/  SHFL.UP PT, R2, R173, 0x2, RZ ;  /* 0x04400000ad027989 */ /* 0x000e2400000e00ff */
        /* <DEDUP_REMOVED lines=28> */
[----:B------:R-:W-:Y:S01]  /*5540*/  ISETP.GE.U32.AND P4, PT, R163, 0x1c, PT ;  /* 0x0000001ca300780c */ /* 0x000fe20003f86070 */
[----:B------:R-:W-:Y:S01]  /*5550*/  HFMA2.MMA R2, -RZ, RZ, 1.875, 0 ;  /* 0x3f800000ff027435 */ /* 0x000fe200000001ff */
[----:B------:R-:W-:-:S09]  /*5560*/  MOV R3, RZ ;  /* 0x000000ff00037202 */ /* 0x000fd20000000f00 */
[----:B------:R-:W-:Y:S01]  /*5570*/  @!P1 LDS.64 R2, [R171+0x10f8] ;  /* 0x0010f800ab029984 */ /* 0x000fe20000000a00 */
[----:B------:R-:W-:Y:S01]  /*5580*/  ISETP.GE.U32.AND P1, PT, R163, 0x10, PT ;  /* 0x00000010a300780c */ /* 0x000fe20003f26070 */
[C---:B-1----:R-:W-:Y:S02]  /*5590*/  @!P4 FFMA.FTZ R175, R196.reuse, R169, R175 ;  /* 0x000000a9c4afc223 */ /* 0x042fe400000100af */
[----:B------:R-:W0:Y:S01]  /*55a0*/  SHFL.UP PT, R169, R173, 0x10, RZ ;  /* 0x06000000ada97989 */ /* 0x000e2200000e00ff */
[----:B--2---:R-:W-:Y:S01]  /*55b0*/  @!P4 FMUL.FTZ R196, R196, R167 ;  /* 0x000000a7c4c4c220 */ /* 0x004fe20000410000 */
[----:B------:R-:W-:Y:S02]  /*55c0*/  ISETP.GE.AND P4, PT, R62, 0x10, PT ;  /* 0x000000103e00780c */ /* 0x000fe40003f86270 */
[----:B------:R-:W1:Y:S04]  /*55d0*/  SHFL.UP PT, R167, R194, 0x10, RZ ;  /* 0x06000000c2a77989 */ /* 0x000e6800000e00ff */
[----:B------:R-:W2:Y:S04]  /*55e0*/  SHFL.DOWN PT, R179, R175, 0x8, 0x1f ;  /* 0x09001f00afb37f89 */ /* 0x000ea800000e0000 */
[----:B------:R-:W3:Y:S03]  /*55f0*/  SHFL.DOWN PT, R177, R196, 0x8, 0x1f ;  /* 0x09001f00c4b17f89 */ /* 0x000ee600000e0000 */
[C---:B0-----:R-:W-:Y:S01]  /*5600*/  @P4 FFMA.FTZ R173, R194.reuse, R169, R173 ;  /* 0x000000a9c2ad4223 */ /* 0x041fe200000100ad */
[----:B-1----:R-:W-:-:S02]  /*5610*/  @P4 FMUL.FTZ R194, R194, R167 ;  /* 0x000000a7c2c24220 */ /* 0x002fc40000410000 */
[----:B------:R-:W-:Y:S01]  /*5620*/  SHFL.IDX PT, R167, R150, RZ, 0x1f ;  /* 0x00001fff96a77589 */ /* 0x000fe200000e0000 */
[----:B--2---:R-:W-:-:S03]  /*5630*/  @!P5 FFMA.FTZ R175, R196, R179, R175 ;  /* 0x000000b3c4afd223 */ /* 0x004fc600000100af */
[----:B------:R-:W-:Y:S01]  /*5640*/  SHFL.UP PT, R173, R173, 0x1, RZ ;  /* 0x04200000adad7989 */ /* 0x000fe200000e00ff */
[----:B---3--:R-:W-:-:S03]  /*5650*/  @!P5 FMUL.FTZ R196, R196, R177 ;  /* 0x000000b1c4c4d220 */ /* 0x008fc60000410000 */
        /* <DEDUP_REMOVED lines=8> */
[-C--:B------:R-:W-:Y:S01]  /*56e0*/  FMUL.FTZ R147, R182, R171.reuse ;  /* 0x000000abb6937220 */ /* 0x080fe20000410000 */
[----:B------:R-:W-:Y:S01]  /*56f0*/  FFMA.FTZ R182, R46, R171, R153 ;  /* 0x000000ab2eb67223 */ /* 0x000fe20000010099 */
[----:B------:R-:W-:Y:S02]  /*5700*/  SHFL.DOWN PT, R177, R175, 0x1, 0x1f ;  /* 0x08201f00afb17f89 */ /* 0x000fe400000e0000 */
[----:B------:R-:W-:Y:S01]  /*5710*/  FFMA.FTZ R153, R0, R147, RZ ;  /* 0x0000009300997223 */ /* 0x000fe200000100ff */
[-C--:B------:R-:W-:Y:S01]  /*5720*/  FMUL.FTZ R184, R184, R182.reuse ;  /* 0x000000b6b8b87220 */ /* 0x080fe20000410000 */
[----:B------:R-:W0:Y:S01]  /*5730*/  SHFL.DOWN PT, R150, R196, 0x1, 0x1f ;  /* 0x08201f00c4967f89 */ /* 0x000e2200000e0000 */
[----:B------:R-:W-:-:S02]  /*5740*/  FFMA.FTZ R169, R47, R182, R154 ;  /* 0x000000b62fa97223 */ /* 0x000fc4000001009a */
[----:B------:R-:W-:Y:S01]  /*5750*/  FFMA.FTZ R153, R110, R184, R153 ;  /* 0x000000b86e997223 */ /* 0x000fe20000010099 */
[----:B------:R1:W-:Y:S01]  /*5760*/  SHFL.IDX PT, R154, R175, RZ, 0x1f ;  /* 0x00001fffaf9a7589 */ /* 0x0003e200000e0000 */
[-C--:B------:R-:W-:Y:S01]  /*5770*/  FFMA.FTZ R184, R145, R169.reuse, R158 ;  /* 0x000000a991b87223 */ /* 0x080fe2000001009e */
[----:B------:R-:W-:Y:S01]  /*5780*/  FMUL.FTZ R186, R186, R169 ;  /* 0x000000a9baba7220 */ /* 0x000fe20000410000 */
[----:B------:R-:W-:Y:S01]  /*5790*/  @!P6 LEA R158, R138, R109, 0x3 ;  /* 0x0000006d8a9ee211 */ /* 0x000fe200078e18ff */
[----:B------:R-:W2:Y:S01]  /*57a0*/  SHFL.IDX PT, R147, R196, RZ, 0x1f ;  /* 0x00001fffc4937589 */ /* 0x000ea200000e0000 */
[----:B------:R-:W-:Y:S01]  /*57b0*/  FFMA.FTZ R173, R149, R184, R160 ;  /* 0x000000b895ad7223 */ /* 0x000fe200000100a0 */
[----:B------:R-:W-:Y:S01]  /*57c0*/  FFMA.FTZ R153, R112, R186, R153 ;  /* 0x000000ba70997223 */ /* 0x000fe20000010099 */
[----:B------:R-:W-:Y:S02]  /*57d0*/  FMUL.FTZ R188, R188, R184 ;  /* 0x000000b8bcbc7220 */ /* 0x000fe40000410000 */
[-C--:B------:R-:W-:Y:S01]  /*57e0*/  FFMA.FTZ R162, R151, R173.reuse, R162 ;  /* 0x000000ad97a27223 */ /* 0x080fe200000100a2 */
[----:B------:R-:W-:Y:S01]  /*57f0*/  FMUL.FTZ R190, R190, R173 ;  /* 0x000000adbebe7220 */ /* 0x000fe20000410000 */
[----:B------:R-:W-:-:S02]  /*5800*/  FFMA.FTZ R153, R114, R188, R153 ;  /* 0x000000bc72997223 */ /* 0x000fc40000010099 */
[-C--:B-1----:R-:W-:Y:S01]  /*5810*/  FFMA.FTZ R175, R152, R162.reuse, R157 ;  /* 0x000000a298af7223 */ /* 0x082fe2000001009d */
[----:B------:R-:W-:Y:S01]  /*5820*/  FMUL.FTZ R192, R192, R162 ;  /* 0x000000a2c0c07220 */ /* 0x000fe20000410000 */
[----:B------:R-:W-:Y:S01]  /*5830*/  FFMA.FTZ R153, R116, R190, R153 ;  /* 0x000000be74997223 */ /* 0x000fe20000010099 */
[----:B------:R-:W-:Y:S01]  /*5840*/  FMUL.FTZ R157, R45, R169 ;  /* 0x000000a92d9d7220 */ /* 0x000fe20000410000 */
[----:B------:R-:W-:Y:S02]  /*5850*/  FMUL.FTZ R174, R174, R175 ;  /* 0x000000afaeae7220 */ /* 0x000fe40000410000 */
[----:B------:R-:W-:Y:S01]  /*5860*/  FFMA.FTZ R153, R118, R192, R153 ;  /* 0x000000c076997223 */ /* 0x000fe20000010099 */
[----:B0-----:R-:W-:Y:S01]  /*5870*/  @P3 FFMA.FTZ R167, R150, R167, R177 ;  /* 0x000000a796a73223 */ /* 0x001fe200000100b1 */
[----:B------:R-:W-:Y:S02]  /*5880*/  FMUL.FTZ R157, R112, R157 ;  /* 0x0000009d709d7220 */ /* 0x000fe40000410000 */
[----:B------:R-:W-:Y:S01]  /*5890*/  FFMA.FTZ R153, R120, R174, R153 ;  /* 0x000000ae78997223 */ /* 0x000fe20000010099 */
[----:B------:R-:W-:Y:S01]  /*58a0*/  FFMA.FTZ R150, R167, R166, R198 ;  /* 0x000000a6a7967223 */ /* 0x000fe200000100c6 */
[----:B------:R-:W-:-:S03]  /*58b0*/  FFMA.FTZ R166, R155, R175, R164 ;  /* 0x000000af9ba67223 */ /* 0x000fc600000100a4 */
[----:B------:R-:W-:Y:S01]  /*58c0*/  FFMA.FTZ R155, R155, R150, R180 ;  /* 0x000000969b9b7223 */ /* 0x000fe200000100b4 */
[C---:B--2---:R-:W-:Y:S01]  /*58d0*/  FFMA.FTZ R3, R147.reuse, R3, R154 ;  /* 0x0000000393037223 */ /* 0x044fe2000001009a */
[----:B------:R-:W-:Y:S01]  /*58e0*/  FMUL.FTZ R2, R147, R2 ;  /* 0x0000000293027220 */ /* 0x000fe20000410000 */
[----:B------:R-:W-:Y:S01]  /*58f0*/  FMUL.FTZ R147, R170, R166 ;  /* 0x000000a6aa937220 */ /* 0x000fe20000410000 */
[----:B------:R-:W-:Y:S01]  /*5900*/  FFMA.FTZ R152, R152, R155, R161 ;  /* 0x0000009b98987223 */ /* 0x000fe200000100a1 */
[----:B------:R-:W-:Y:S02]  /*5910*/  FMUL.FTZ R161, R45, R184 ;  /* 0x000000b82da17220 */ /* 0x000fe40000410000 */
[----:B------:R0:W-:Y:S01]  /*5920*/  @!P6 STS.64 [R158+0x10f8], R2 ;  /* 0x0010f8029e00e388 */ /* 0x0001e20000000a00 */
[----:B------:R-:W-:Y:S01]  /*5930*/  FFMA.FTZ R156, R151, R152, R178 ;  /* 0x00000098979c7223 */ /* 0x000fe200000100b2 */
[C---:B------:R-:W-:Y:S01]  /*5940*/  FMUL.FTZ R151, R45.reuse, R182 ;  /* 0x000000b62d977220 */ /* 0x040fe20000410000 */
[----:B------:R-:W-:Y:S01]  /*5950*/  FFMA.FTZ R147, R122, R147, R153 ;  /* 0x000000937a937223 */ /* 0x000fe20000010099 */
[----:B------:R-:W-:Y:S01]  /*5960*/  FMUL.FTZ R153, R45, R171 ;  /* 0x000000ab2d997220 */ /* 0x000fe20000410000 */
[----:B------:R-:W-:Y:S01]  /*5970*/  FFMA.FTZ R154, R149, R156, R172 ;  /* 0x0000009c959a7223 */ /* 0x000fe200000100ac */
[----:B------:R-:W-:Y:S01]  /*5980*/  FMUL.FTZ R151, R110, R151 ;  /* 0x000000976e977220 */ /* 0x000fe20000410000 */
[----:B------:R-:W-:Y:S01]  /*5990*/  IADD3 R172, -R14, UR7, -R56 ;  /* 0x000000070eac7c10 */ /* 0x000fe2000fffe938 */
[----:B------:R-:W-:Y:S01]  /*59a0*/  FMUL.FTZ R149, R45, R162 ;  /* 0x000000a22d957220 */ /* 0x000fe20000410000 */
[----:B------:R-:W-:Y:S01]  /*59b0*/  FMUL.FTZ R153, R0, R153 ;  /* 0x0000009900997220 */ /* 0x000fe20000410000 */
[----:B------:R-:W-:Y:S01]  /*59c0*/  FMUL.FTZ R161, R114, R161 ;  /* 0x000000a172a17220 */ /* 0x000fe20000410000 */
[----:B------:R-:W-:Y:S01]  /*59d0*/  ISETP.GE.AND P1, PT, R172, 0x1, PT ;  /* 0x00000001ac00780c */ /* 0x000fe20003f26270 */
[----:B0-----:R-:W-:Y:S01]  /*59e0*/  FFMA.FTZ R158, R145, R154, R176 ;  /* 0x0000009a919e7223 */ /* 0x001fe200000100b0 */
[----:B------:R-:W-:Y:S01]  /*59f0*/  FMUL.FTZ R145, R45, R173 ;  /* 0x000000ad2d917220 */ /* 0x000fe20000410000 */
[----:B------:R0:W-:Y:S01]  /*5a00*/  STS [R64+0x4], R151 ;  /* 0x0000049740007388 */ /* 0x0001e20000000800 */
[----:B------:R-:W-:Y:S01]  /*5a10*/  FMUL.FTZ R149, R118, R149 ;  /* 0x0000009576957220 */ /* 0x000fe20000410000 */
[----:B------:R-:W-:Y:S01]  /*5a20*/  FFMA.FTZ R3, R47, R158, R168 ;  /* 0x0000009e2f037223 */ /* 0x000fe200000100a8 */
[----:B------:R-:W-:Y:S01]  /*5a30*/  FMUL.FTZ R47, R116, R145 ;  /* 0x00000091742f7220 */ /* 0x000fe20000410000 */
[----:B------:R-:W-:Y:S01]  /*5a40*/  FMUL.FTZ R145, R45, R175 ;  /* 0x000000af2d917220 */ /* 0x000fe20000410000 */
[----:B------:R1:W-:Y:S01]  /*5a50*/  STS [R64], R153 ;  /* 0x0000009940007388 */ /* 0x0003e20000000800 */
[----:B------:R-:W-:-:S03]  /*5a60*/  FFMA.FTZ R160, R46, R3, R159 ;  /* 0x000000032ea07223 */ /* 0x000fc6000001009f */
[----:B------:R1:W-:Y:S01]  /*5a70*/  STS [R64+0x8], R157 ;  /* 0x0000089d40007388 */ /* 0x0003e20000000800 */
[----:B0-----:R-:W-:Y:S01]  /*5a80*/  FMUL.FTZ R151, R45, R166 ;  /* 0x000000a62d977220 */ /* 0x001fe20000410000 */
[----:B------:R-:W-:Y:S01]  /*5a90*/  FMUL.FTZ R45, R120, R145 ;  /* 0x00000091782d7220 */ /* 0x000fe20000410000 */
[----:B------:R-:W-:Y:S01]  /*5aa0*/  FFMA.FTZ R145, R142, -R99, R171 ;  /* 0x800000638e917223 */ /* 0x000fe200000100ab */
[----:B------:R1:W-:Y:S01]  /*5ab0*/  STS [R64+0xc], R161 ;  /* 0x00000ca140007388 */ /* 0x0003e20000000800 */
[----:B------:R-:W-:Y:S01]  /*5ac0*/  FMUL.FTZ R151, R122, R151 ;  /* 0x000000977a977220 */ /* 0x000fe20000410000 */
        /* <DEDUP_REMOVED lines=17> */
.L_x_8992:
[----:B------:R-:W-:Y:S05]  /*5be0*/  BSYNC B0 ;  /* 0x0000000000007941 */ /* 0x000fea0003800000 */
.L_x_8991:
[----:B-1----:R-:W-:Y:S01]  /*5bf0*/  FFMA.FTZ R161, R146, -R103, R173 ;  /* 0x8000006792a17223 */ /* 0x002fe200000100ad */
[-C--:B0-----:R-:W-:Y:S01]  /*5c00*/  FFMA.FTZ R46, R137, -R100.reuse, R182 ;  /* 0x80000064892e7223 */ /* 0x081fe200000100b6 */
[----:B------:R0:W1:Y:S01]  /*5c10*/  LDS R173, [R66+0x2a0] ;  /* 0x0002a00042ad7984 */ /* 0x0000620000000800 */
[----:B------:R-:W-:Y:S01]  /*5c20*/  FMUL.FTZ R47, R3, R100 ;  /* 0x00000064032f7220 */ /* 0x000fe20000410000 */
[----:B------:R-:W-:Y:S01]  /*5c30*/  FFMA.FTZ R44, R2, R145, RZ ;  /* 0x00000091022c7223 */ /* 0x000fe200000100ff */
[-C--:B------:R-:W-:Y:S01]  /*5c40*/  FFMA.FTZ R151, R144, -R101.reuse, R169 ;  /* 0x8000006590977223 */ /* 0x080fe200000100a9 */
[----:B------:R-:W-:Y:S01]  /*5c50*/  FMUL.FTZ R149, R158, R101 ;  /* 0x000000659e957220 */ /* 0x000fe20000410000 */
[----:B------:R-:W-:Y:S01]  /*5c60*/  FFMA.FTZ R157, R139, -R102, R184 ;  /* 0x800000668b9d7223 */ /* 0x000fe200000100b8 */
[----:B------:R-:W-:Y:S01]  /*5c70*/  FFMA.FTZ R44, R47, R46, R44 ;  /* 0x0000002e2f2c7223 */ /* 0x000fe2000001002c */
[----:B------:R-:W-:Y:S01]  /*5c80*/  FMUL.FTZ R153, R154, R102 ;  /* 0x000000669a997220 */ /* 0x000fe20000410000 */
[----:B------:R-:W-:Y:S01]  /*5c90*/  ISETP.GE.AND P1, PT, R172, 0x21, PT ;  /* 0x00000021ac00780c */ /* 0x000fe20003f26270 */
[----:B------:R-:W-:Y:S01]  /*5ca0*/  FMUL.FTZ R159, R156, R103 ;  /* 0x000000679c9f7220 */ /* 0x000fe20000410000 */
[----:B------:R-:W-:Y:S01]  /*5cb0*/  FFMA.FTZ R44, R149, R151, R44 ;  /* 0x00000097952c7223 */ /* 0x000fe2000001002c */
[----:B------:R-:W-:Y:S01]  /*5cc0*/  USHF.L.U64.HI UR20, UR5, 0x2, UR6 ;  /* 0x0000000205147899 */ /* 0x000fe20008010206 */
[-C--:B------:R-:W-:Y:S01]  /*5cd0*/  FFMA.FTZ R162, R141, -R104.reuse, R162 ;  /* 0x800000688da27223 */ /* 0x080fe200000100a2 */
[----:B------:R-:W-:Y:S01]  /*5ce0*/  FMUL.FTZ R167, R152, R104 ;  /* 0x0000006898a77220 */ /* 0x000fe20000410000 */
[----:B------:R-:W-:Y:S01]  /*5cf0*/  FFMA.FTZ R44, R153, R157, R44 ;  /* 0x0000009d992c7223 */ /* 0x000fe2000001002c */
[----:B------:R-:W-:Y:S01]  /*5d00*/  USHF.L.U32 UR21, UR5, 0x2, URZ ;  /* 0x0000000205157899 */ /* 0x000fe2000800063f */
[----:B------:R-:W-:Y:S01]  /*5d10*/  FFMA.FTZ R164, R148, -R105, R175 ;  /* 0x8000006994a47223 */ /* 0x000fe200000100af */
[-C--:B------:R-:W-:Y:S01]  /*5d20*/  FMUL.FTZ R171, R150, R106.reuse ;  /* 0x0000006a96ab7220 */ /* 0x080fe20000410000 */
[----:B------:R-:W-:Y:S01]  /*5d30*/  FFMA.FTZ R44, R159, R161, R44 ;  /* 0x000000a19f2c7223 */ /* 0x000fe2000001002c */
[----:B------:R-:W-:Y:S01]  /*5d40*/  FFMA.FTZ R166, R143, -R106, R166 ;  /* 0x8000006a8fa67223 */ /* 0x000fe200000100a6 */
[----:B------:R-:W-:Y:S01]  /*5d50*/  FMUL.FTZ R169, R155, R105 ;  /* 0x000000699ba97220 */ /* 0x000fe20000410000 */
[----:B------:R-:W-:-:S02]  /*5d60*/  IMAD R168, R38, UR20, RZ ;  /* 0x0000001426a87c24 */ /* 0x000fc4000f8e02ff */
[----:B------:R-:W-:Y:S01]  /*5d70*/  FFMA.FTZ R44, R167, R162, R44 ;  /* 0x000000a2a72c7223 */ /* 0x000fe2000001002c */
[----:B------:R-:W-:Y:S01]  /*5d80*/  BSSY B0, `(.L_x_8993) ;  /* 0x0000008000007945 */ /* 0x000fe20003800000 */
[----:B------:R-:W-:Y:S01]  /*5d90*/  FMUL.FTZ R177, R171, R166 ;  /* 0x000000a6abb17220 */ /* 0x000fe20000410000 */
[----:B------:R-:W-:Y:S02]  /*5da0*/  IMAD R175, R39, UR21, R168 ;  /* 0x0000001527af7c24 */ /* 0x000fe4000f8e02a8 */
[----:B------:R-:W-:Y:S01]  /*5db0*/  FFMA.FTZ R170, R169, R164, R44 ;  /* 0x000000a4a9aa7223 */ /* 0x000fe2000001002c */
[----:B0-----:R-:W-:Y:S06]  /*5dc0*/  @!P1 BRA `(.L_x_8994) ;  /* 0x00000000000c9947 */ /* 0x001fec0003800000 */
[----:B------:R-:W-:-:S05]  /*5dd0*/  IMAD.WIDE.U32 R44, R38, UR21, R20 ;  /* 0x00000015262c7c25 */ /* 0x000fca000f8e0014 */
[----:B------:R-:W-:-:S05]  /*5de0*/  IADD3 R45, R45, R175, RZ ;  /* 0x000000af2d2d7210 */ /* 0x000fca0007ffe0ff */
[----:B-1----:R0:W-:Y:S02]  /*5df0*/  REDG.E.ADD.F32.FTZ.RN.STRONG.GPU desc[UR12][R44.64], R173 ;  /* 0x000000ad2c0079a6 */ /* 0x0021e4000c10f38c */
.L_x_8994:
[----:B------:R-:W-:Y:S05]  /*5e00*/  BSYNC B0 ;  /* 0x0000000000007941 */ /* 0x000fea0003800000 */
.L_x_8993:
[----:B01----:R0:W1:Y:S01]  /*5e10*/  LDS R173, [R68+0x320] ;  /* 0x0003200044ad7984 */ /* 0x0030620000000800 */
[----:B------:R-:W-:Y:S01]  /*5e20*/  ISETP.GE.AND P6, PT, R172, 0x41, PT ;  /* 0x00000041ac00780c */ /* 0x000fe20003fc6270 */
[----:B------:R-:W-:Y:S01]  /*5e30*/  BSSY B0, `(.L_x_8995) ;  /* 0x000000b000007945 */ /* 0x000fe20003800000 */
[----:B------:R-:W-:Y:S01]  /*5e40*/  FADD.FTZ R168, R170, R177 ;  /* 0x000000b1aaa87221 */ /* 0x000fe20000010000 */
[C---:B------:R-:W-:Y:S02]  /*5e50*/  ISETP.GE.AND P1, PT, R172.reuse, 0x61, PT ;  /* 0x00000061ac00780c */ /* 0x040fe40003f26270 */
[C---:B------:R-:W-:Y:S02]  /*5e60*/  ISETP.GE.AND P2, PT, R172.reuse, 0x81, PT ;  /* 0x00000081ac00780c */ /* 0x040fe40003f46270 */
[C---:B------:R-:W-:Y:S02]  /*5e70*/  ISETP.GE.AND P3, PT, R172.reuse, 0xa1, PT ;  /* 0x000000a1ac00780c */ /* 0x040fe40003f66270 */
[----:B------:R-:W-:-:S02]  /*5e80*/  ISETP.GE.AND P4, PT, R172, 0xc1, PT ;  /* 0x000000c1ac00780c */ /* 0x000fc40003f86270 */
[----:B------:R-:W-:Y:S02]  /*5e90*/  ISETP.GE.AND P5, PT, R172, 0xe1, PT ;  /* 0x000000e1ac00780c */ /* 0x000fe40003fa6270 */
[----:B0-----:R-:W-:Y:S11]  /*5ea0*/  @!P6 BRA `(.L_x_8996) ;  /* 0x00000000000ce947 */ /* 0x001ff60003800000 */
[----:B------:R-:W-:-:S05]  /*5eb0*/  IMAD.WIDE.U32 R44, R38, UR21, R22 ;  /* 0x00000015262c7c25 */ /* 0x000fca000f8e0016 */
[----:B------:R-:W-:-:S05]  /*5ec0*/  IADD3 R45, R175, R45, RZ ;  /* 0x0000002daf2d7210 */ /* 0x000fca0007ffe0ff */
[----:B-1----:R0:W-:Y:S02]  /*5ed0*/  REDG.E.ADD.F32.FTZ.RN.STRONG.GPU desc[UR12][R44.64], R173 ;  /* 0x000000ad2c0079a6 */ /* 0x0021e4000c10f38c */
.L_x_8996:
[----:B------:R-:W-:Y:S05]  /*5ee0*/  BSYNC B0 ;  /* 0x0000000000007941 */ /* 0x000fea0003800000 */
.L_x_8995:
[----:B01----:R0:W1:Y:S01]  /*5ef0*/  LDS R173, [R69+0x3a0] ;  /* 0x0003a00045ad7984 */ /* 0x0030620000000800 */
[----:B------:R-:W-:Y:S04]  /*5f00*/  BSSY B0, `(.L_x_8997) ;  /* 0x0000005000007945 */ /* 0x000fe80003800000 */
[----:B------:R-:W-:Y:S05]  /*5f10*/  @!P1 BRA `(.L_x_8998) ;  /* 0x00000000000c9947 */ /* 0x000fea0003800000 */
[----:B------:R-:W-:-:S05]  /*5f20*/  IMAD.WIDE.U32 R44, R38, UR21, R24 ;  /* 0x00000015262c7c25 */ /* 0x000fca000f8e0018 */
[----:B------:R-:W-:-:S05]  /*5f30*/  IADD3 R45, R175, R45, RZ ;  /* 0x0000002daf2d7210 */ /* 0x000fca0007ffe0ff */
[----:B-1----:R2:W-:Y:S02]  /*5f40*/  REDG.E.ADD.F32.FTZ.RN.STRONG.GPU desc[UR12][R44.64], R173 ;  /* 0x000000ad2c0079a6 */ /* 0x0025e4000c10f38c */
.L_x_8998:
[----:B------:R-:W-:Y:S05]  /*5f50*/  BSYNC B0 ;  /* 0x0000000000007941 */ /* 0x000fea0003800000 */
.L_x_8997:
[----:B-12---:R1:W2:Y:S01]  /*5f60*/  LDS R173, [R70+0x420] ;  /* 0x0004200046ad7984 */ /* 0x0062a20000000800 */
[----:B------:R-:W-:Y:S04]  /*5f70*/  BSSY B0, `(.L_x_8999) ;  /* 0x0000005000007945 */ /* 0x000fe80003800000 */
[----:B------:R-:W-:Y:S05]  /*5f80*/  @!P2 BRA `(.L_x_9000) ;  /* 0x00000000000ca947 */ /* 0x000fea0003800000 */
[----:B------:R-:W-:-:S05]  /*5f90*/  IMAD.WIDE.U32 R44, R38, UR21, R26 ;  /* 0x00000015262c7c25 */ /* 0x000fca000f8e001a */
[----:B------:R-:W-:-:S05]  /*5fa0*/  IADD3 R45, R175, R45, RZ ;  /* 0x0000002daf2d7210 */ /* 0x000fca0007ffe0ff */
[----:B--2---:R3:W-:Y:S02]  /*5fb0*/  REDG.E.ADD.F32.FTZ.RN.STRONG.GPU desc[UR12][R44.64], R173 ;  /* 0x000000ad2c0079a6 */ /* 0x0047e4000c10f38c */
.L_x_9000:
[----:B------:R-:W-:Y:S05]  /*5fc0*/  BSYNC B0 ;  /* 0x0000000000007941 */ /* 0x000fea0003800000 */
.L_x_8999:
[----:B--23--:R2:W3:Y:S01]  /*5fd0*/  LDS R173, [R71+0x4a0] ;  /* 0x0004a00047ad7984 */ /* 0x00c4e20000000800 */
[----:B------:R-:W-:Y:S04]  /*5fe0*/  BSSY B0, `(.L_x_9001) ;  /* 0x0000005000007945 */ /* 0x000fe80003800000 */
[----:B------:R-:W-:Y:S05]  /*5ff0*/  @!P3 BRA `(.L_x_9002) ;  /* 0x00000000000cb947 */ /* 0x000fea0003800000 */
[----:B------:R-:W-:-:S05]  /*6000*/  IMAD.WIDE.U32 R44, R38, UR21, R28 ;  /* 0x00000015262c7c25 */ /* 0x000fca000f8e001c */
[----:B------:R-:W-:-:S05]  /*6010*/  IADD3 R45, R175, R45, RZ ;  /* 0x0000002daf2d7210 */ /* 0x000fca0007ffe0ff */
[----:B---3--:R4:W-:Y:S02]  /*6020*/  REDG.E.ADD.F32.FTZ.RN.STRONG.GPU desc[UR12][R44.64], R173 ;  /* 0x000000ad2c0079a6 */ /* 0x0089e4000c10f38c */
.L_x_9002:
[----:B------:R-:W-:Y:S05]  /*6030*/  BSYNC B0 ;  /* 0x0000000000007941 */ /* 0x000fea0003800000 */
.L_x_9001:
[----:B---34-:R3:W4:Y:S01]  /*6040*/  LDS R173, [R72+0x520] ;  /* 0x0005200048ad7984 */ /* 0x0187220000000800 */
[----:B------:R-:W-:Y:S04]  /*6050*/  BSSY B0, `(.L_x_9003) ;  /* 0x0000005000007945 */ /* 0x000fe80003800000 */
[----:B------:R-:W-:Y:S05]  /*6060*/  @!P4 BRA `(.L_x_9004) ;  /* 0x00000000000cc947 */ /* 0x000fea0003800000 */
[----:B------:R-:W-:-:S05]  /*6070*/  IMAD.WIDE.U32 R44, R38, UR21, R30 ;  /* 0x00000015262c7c25 */ /* 0x000fca000f8e001e */
[----:B------:R-:W-:-:S05]  /*6080*/  IADD3 R45, R175, R45, RZ ;  /* 0x0000002daf2d7210 */ /* 0x000fca0007ffe0ff */
[----:B----4-:R4:W-:Y:S02]  /*6090*/  REDG.E.ADD.F32.FTZ.RN.STRONG.GPU desc[UR12][R44.64], R173 ;  /* 0x000000ad2c0079a6 */ /* 0x0109e4000c10f38c */
.L_x_9004:
[----:B------:R-:W-:Y:S05]  /*60a0*/  BSYNC B0 ;  /* 0x0000000000007941 */ /* 0x000fea0003800000 */
.L_x_9003:
[----:B----4-:R4:W0:Y:S01]  /*60b0*/  LDS R173, [R73+0x5a0] ;  /* 0x0005a00049ad7984 */ /* 0x0108220000000800 */
[----:B------:R-:W-:Y:S01]  /*60c0*/  BSSY B0, `(.L_x_9005) ;  /* 0x0000005000007945 */ /* 0x000fe20003800000 */
[----:B------:R-:W-:-:S03]  /*60d0*/  IMAD.WIDE.U32 R44, R38, UR21, R32 ;  /* 0x00000015262c7c25 */ /* 0x000fc6000f8e0020 */
[----:B------:R-:W-:Y:S05]  /*60e0*/  @!P5 BRA `(.L_x_9006) ;  /* 0x000000000008d947 */ /* 0x000fea0003800000 */
[----:B------:R-:W-:-:S05]  /*60f0*/  IADD3 R45, R175, R45, RZ ;  /* 0x0000002daf2d7210 */ /* 0x000fca0007ffe0ff */
[----:B0-----:R0:W-:Y:S02]  /*6100*/  REDG.E.ADD.F32.FTZ.RN.STRONG.GPU desc[UR12][R44.64], R173 ;  /* 0x000000ad2c0079a6 */ /* 0x0011e4000c10f38c */
.L_x_9006:
[----:B------:R-:W-:Y:S05]  /*6110*/  BSYNC B0 ;  /* 0x0000000000007941 */ /* 0x000fea0003800000 */
.L_x_9005:
[----:B0-----:R-:W0:Y:S01]  /*6120*/  SHFL.DOWN PT, R44, R147, 0x1, 0x1f ;  /* 0x08201f00932c7f89 */ /* 0x001e2200000e0000 */
[C---:B------:R-:W-:Y:S01]  /*6130*/  ISETP.GT.AND P1, PT, R62.reuse, 0x1e, PT ;  /* 0x0000001e3e00780c */ /* 0x040fe20003f24270 */
[----:B------:R-:W-:Y:S01]  /*6140*/  FADD.FTZ R136, R171, R136 ;  /* 0x00000088ab887221 */ /* 0x000fe20000010000 */
[----:B------:R-:W-:Y:S01]  /*6150*/  ISETP.NE.AND P2, PT, R62, RZ, PT ;  /* 0x000000ff3e00720c */ /* 0x000fe20003f45270 */
[----:B------:R-:W5:Y:S01]  /*6160*/  SHFL.DOWN PT, R45, R168, 0x1, 0x1f ;  /* 0x08201f00a82d7f89 */ /* 0x000f6200000e0000 */
        /* <DEDUP_REMOVED lines=39> */
[----:B------:R-:W-:Y:S01]  /*63e0*/  FFMA.FTZ R161, R146, R156, R161 ;  /* 0x0000009c92a17223 */ /* 0x000fe200000100a1 */
[----:B------:R-:W-:Y:S01]  /*63f0*/  FMUL.FTZ R146, R135, R154 ;  /* 0x0000009a87927220 */ /* 0x000fe20000410000 */
[----:B------:R-:W-:Y:S01]  /*6400*/  FFMA.FTZ R171, R148, R155, R171 ;  /* 0x0000009b94ab7223 */ /* 0x000fe200000100ab */
[----:B------:R-:W-:Y:S01]  /*6410*/  @!P2 MOV R44, 0x400 ;  /* 0x00000400002ca802 */ /* 0x000fe20000000f00 */
[----:B------:R-:W-:Y:S01]  /*6420*/  FMUL.FTZ R162, R162, R45 ;  /* 0x0000002da2a27220 */ /* 0x000fe20000410000 */
[----:B------:R-:W-:Y:S01]  /*6430*/  FMUL.FTZ R148, R157, R146 ;  /* 0x000000929d947220 */ /* 0x000fe20000410000 */
[----:B------:R-:W-:Y:S01]  /*6440*/  FMUL.FTZ R146, R135, R158 ;  /* 0x0000009e87927220 */ /* 0x000fe20000410000 */
[----:B-1----:R-:W-:Y:S01]  /*6450*/  @!P2 LEA R109, R177, R44, 0x18 ;  /* 0x0000002cb16da211 */ /* 0x002fe200078ec0ff */
        /* <DEDUP_REMOVED lines=10> */
[----:B------:R-:W-:Y:S01]  /*6500*/  FADD.FTZ R115, R162, R115 ;  /* 0x00000073a2737221 */ /* 0x000fe20000010000 */
[----:B------:R-:W-:Y:S01]  /*6510*/  FFMA.FTZ R46, R137, R3, R46 ;  /* 0x00000003892e7223 */ /* 0x000fe2000001002e */
[----:B------:R-:W-:Y:S01]  /*6520*/  FFMA.FTZ R142, R142, R160, R145 ;  /* 0x000000a08e8e7223 */ /* 0x000fe20000010091 */
[----:B-----5:R-:W-:Y:S01]  /*6530*/  @!P1 FADD.FTZ R168, R168, R175 ;  /* 0x000000afa8a89221 */ /* 0x020fe20000010000 */
[----:B------:R-:W-:Y:S01]  /*6540*/  MOV R45, R147 ;  /* 0x00000093002d7202 */ /* 0x000fe20000000f00 */
[----:B------:R-:W-:Y:S01]  /*6550*/  FADD.FTZ R126, R161, R126 ;  /* 0x0000007ea17e7221 */ /* 0x000fe20000010000 */
[----:B------:R-:W-:Y:S01]  /*6560*/  FADD.FTZ R119, R148, R119 ;  /* 0x0000007794777221 */ /* 0x000fe20000010000 */
[----:B------:R-:W-:Y:S01]  /*6570*/  FADD.FTZ R128, R151, R128 ;  /* 0x0000008097807221 */ /* 0x000fe20000010000 */
[----:B------:R-:W-:Y:S01]  /*6580*/  MOV R44, R168 ;  /* 0x000000a8002c7202 */ /* 0x000fe20000000f00 */
[----:B------:R-:W-:Y:S01]  /*6590*/  FADD.FTZ R113, R46, R113 ;  /* 0x000000712e717221 */ /* 0x000fe20000010000 */
        /* <DEDUP_REMOVED lines=12> */
.L_x_9008:
[----:B------:R-:W-:Y:S05]  /*6660*/  BSYNC B0 ;  /* 0x0000000000007941 */ /* 0x000fea0003800000 */
.L_x_9007:
[----:B------:R-:W-:Y:S01]  /*6670*/  IADD3 R138, R138, 0x1, RZ ;  /* 0x000000018a8a7810 */ /* 0x000fe20007ffe0ff */
[----:B------:R-:W-:-:S03]  /*6680*/  UIADD3 UR5, UP0, UR5, 0x1, URZ ;  /* 0x0000000105057890 */ /* 0x000fc6000ff1e03f */
[----:B------:R-:W-:Y:S01]  /*6690*/  ISETP.GE.AND P1, PT, R138, UR23, PT ;  /* 0x000000178a007c0c */ /* 0x000fe2000bf26270 */
[----:B------:R-:W-:-:S12]  /*66a0*/  UIADD3.X UR6, URZ, UR6, URZ, UP0, !UPT ;  /* 0x000000063f067290 */ /* 0x000fd800087fe43f */
[----:B------:R-:W-:Y:S05]  /*66b0*/  @!P1 BRA `(.L_x_9009) ;  /* 0xffffffe0003c9947 */ /* 0x000fea000383ffff */
.L_x_8988:
        /* <DEDUP_REMOVED lines=9> */
[----:B------:R-:W-:Y:S01]  /*6750*/  PRMT R23, RZ, 0x7610, R23 ;  /* 0x00007610ff177816 */ /* 0x000fe20000000017 */
[----:B------:R-:W5:Y:S01]  /*6760*/  S2UR UR6, SR_CgaCtaId ;  /* 0x00000000000679c3 */ /* 0x000f620000008800 */
[-C--:B------:R-:W-:Y:S02]  /*6770*/  ISETP.GE.AND P0, PT, R74, R43.reuse, PT ;  /* 0x0000002b4a00720c */ /* 0x080fe40003f06270 */
[-C--:B------:R-:W-:Y:S02]  /*6780*/  ISETP.GE.AND P1, PT, R75, R43.reuse, PT ;  /* 0x0000002b4b00720c */ /* 0x080fe40003f26270 */
[-C--:B------:R-:W-:Y:S01]  /*6790*/  ISETP.GE.AND P2, PT, R76, R43.reuse, PT ;  /* 0x0000002b4c00720c */ /* 0x080fe20003f46270 */
[----:B------:R-:W2:Y:S01]  /*67a0*/  @!P5 LDG.E.U16 R3, desc[UR12][R4.64] ;  /* 0x0000000c0403d981 */ /* 0x000ea2000c1e1500 */
[-C--:B------:R-:W-:Y:S01]  /*67b0*/  ISETP.GE.AND P3, PT, R77, R43.reuse, PT ;  /* 0x0000002b4d00720c */ /* 0x080fe20003f66270 */
[----:B------:R-:W-:Y:S01]  /*67c0*/  UMOV UR5, 0x400 ;  /* 0x0000040000057882 */ /* 0x000fe20000000000 */
[-C--:B------:R-:W-:Y:S01]  /*67d0*/  ISETP.GE.AND P4, PT, R78, R43.reuse, PT ;  /* 0x0000002b4e00720c */ /* 0x080fe20003f86270 */
[----:B------:R-:W0:Y:S01]  /*67e0*/  LDC.64 R40, c[0x0][0x388] ;  /* 0x0000e200ff287b82 */ /* 0x000e220000000a00 */
[----:B------:R-:W-:-:S03]  /*67f0*/  ISETP.GE.AND P5, PT, R79, R43, PT ;  /* 0x0000002b4f00720c */ /* 0x000fc60003fa6270 */
[----:B------:R-:W3:Y:S01]  /*6800*/  @!P0 LDG.E.U16 R15, desc[UR12][R4.64+0x40] ;  /* 0x0000400c040f8981 */ /* 0x000ee2000c1e1500 */
        /* <DEDUP_REMOVED lines=13> */
[----:B-----5:R-:W-:Y:S01]  /*68e0*/  ULEA UR5, UR6, UR5, 0x18 ;  /* 0x0000000506057291 */ /* 0x020fe2000f8ec03f */
        /* <DEDUP_REMOVED lines=14> */
[----:B------:R-:W1:Y:S01]  /*69d0*/  LDS.U16 R0, [R91+0x4] ;  /* 0x000004005b007984 */ /* 0x000e620000000400 */
[----:B--2---:R-:W-:-:S05]  /*69e0*/  HADD2.F32 R3, -RZ, R18.H0_H0 ;  /* 0x20000012ff037230 */ /* 0x004fca0000004100 */
[--C-:B------:R-:W-:Y:S01]  /*69f0*/  FADD.FTZ R5, R3, R50.reuse ;  /* 0x0000003203057221 */ /* 0x100fe20000010000 */
[----:B---3--:R-:W-:Y:S02]  /*6a00*/  HADD2.F32 R3, -RZ, R4.H0_H0 ;  /* 0x20000004ff037230 */ /* 0x008fe40000004100 */
[----:B------:R-:W-:Y:S03]  /*6a10*/  LDS.U16 R4, [R91+0xa] ;  /* 0x00000a005b047984 */ /* 0x000fe60000000400 */
[----:B------:R-:W-:Y:S01]  /*6a20*/  FADD.FTZ R3, R3, R50 ;  /* 0x0000003203037221 */ /* 0x000fe20000010000 */
[----:B------:R-:W-:-:S04]  /*6a30*/  FSETP.GTU.FTZ.AND P0, PT, R5, 20, PT ;  /* 0x41a000000500780b */ /* 0x000fc80003f1c000 */
[----:B------:R-:W-:-:S09]  /*6a40*/  FSETP.GTU.FTZ.AND P1, PT, R3, 20, PT ;  /* 0x41a000000300780b */ /* 0x000fd20003f3c000 */
[----:B------:R-:W-:-:S04]  /*6a50*/  @!P0 FMUL.FTZ R5, R5, -1.4426950216293334961 ;  /* 0xbfb8aa3b05058820 */ /* 0x000fc80000410000 */
[----:B------:R-:W-:Y:S02]  /*6a60*/  @!P1 FMUL.FTZ R18, R3, -1.4426950216293334961 ;  /* 0xbfb8aa3b03129820 */ /* 0x000fe40000410000 */
[----:B------:R-:W2:Y:S01]  /*6a70*/  @!P0 MUFU.EX2 R5, R5 ;  /* 0x0000000500058308 */ /* 0x000ea20000000800 */
[----:B------:R-:W3:Y:S07]  /*6a80*/  LDS.U16 R3, [R91+0x8] ;  /* 0x000008005b037984 */ /* 0x000eee0000000400 */
[----:B------:R-:W0:Y:S01]  /*6a90*/  @!P1 MUFU.EX2 R18, R18 ;  /* 0x0000001200129308 */ /* 0x000e220000000800 */
[----:B--2---:R-:W-:-:S02]  /*6aa0*/  @!P0 FADD.FTZ R15, R5, 1 ;  /* 0x3f800000050f8421 */ /* 0x004fc40000010000 */
[----:B------:R-:W2:Y:S05]  /*6ab0*/  LDS.U16 R5, [R91+0xc] ;  /* 0x00000c005b057984 */ /* 0x000eaa0000000400 */
[----:B------:R-:W5:Y:S01]  /*6ac0*/  @!P0 MUFU.RCP R20, R15 ;  /* 0x0000000f00148308 */ /* 0x000f620000001000 */
[----:B------:R-:W-:Y:S01]  /*6ad0*/  BAR.SYNC.DEFER_BLOCKING 0x0 ;  /* 0x0000000000007b1d */ /* 0x000fe20000010000 */
[----:B0-----:R-:W-:-:S06]  /*6ae0*/  @!P1 FADD.FTZ R19, R18, 1 ;  /* 0x3f80000012139421 */ /* 0x001fcc0000010000 */
[----:B------:R4:W0:Y:S01]  /*6af0*/  @!P1 MUFU.RCP R22, R19 ;  /* 0x0000001300169308 */ /* 0x0008220000001000 */
[----:B------:R-:W-:Y:S02]  /*6b00*/  PRMT R18, R121, 0x7632, R18 ;  /* 0x0000763279127816 */ /* 0x000fe40000000012 */
[----:B------:R-:W-:Y:S01]  /*6b10*/  PRMT R21, R125, 0x7632, R21 ;  /* 0x000076327d157816 */ /* 0x000fe20000000015 */
[----:B----4-:R-:W-:Y:S02]  /*6b20*/  HADD2.F32 R19, -RZ, R2.H0_H0 ;  /* 0x20000002ff137230 */ /* 0x010fe40000004100 */
[----:B-----5:R-:W-:Y:S01]  /*6b30*/  @!P0 FMUL.FTZ R117, R117, R20 ;  /* 0x0000001475758220 */ /* 0x020fe20000410000 */
[----:B------:R-:W-:Y:S02]  /*6b40*/  PRMT R20, R123, 0x7632, R20 ;  /* 0x000076327b147816 */ /* 0x000fe40000000014 */
[----:B------:R-:W-:Y:S01]  /*6b50*/  FADD.FTZ R2, R19, R50 ;  /* 0x0000003213027221 */ /* 0x000fe20000010000 */
[----:B------:R-:W-:-:S02]  /*6b60*/  HADD2.F32 R19, -RZ, R14.H0_H0 ;  /* 0x2000000eff137230 */ /* 0x000fc40000004100 */
[----:B0-----:R-:W-:Y:S01]  /*6b70*/  @!P1 FMUL.FTZ R113, R113, R22 ;  /* 0x0000001671719220 */ /* 0x001fe20000410000 */
[----:B------:R-:W-:Y:S01]  /*6b80*/  PRMT R22, R127, 0x7632, R22 ;  /* 0x000076327f167816 */ /* 0x000fe20000000016 */
[----:B------:R-:W-:Y:S01]  /*6b90*/  STS.U16 [R91], R121 ;  /* 0x000000795b007388 */ /* 0x000fe20000000400 */
[----:B-1----:R-:W-:-:S03]  /*6ba0*/  HADD2.F32 R15, -RZ, R0.H0_H0 ;  /* 0x20000000ff0f7230 */ /* 0x002fc60000004100 */
[----:B------:R0:W-:Y:S04]  /*6bb0*/  STS.U16 [R91+0x2], R18 ;  /* 0x000002125b007388 */ /* 0x0001e80000000400 */
[----:B------:R-:W-:Y:S04]  /*6bc0*/  STS.U16 [R91+0x4], R123 ;  /* 0x0000047b5b007388 */ /* 0x000fe80000000400 */
[----:B------:R-:W-:Y:S01]  /*6bd0*/  STS.U16 [R91+0x6], R20 ;  /* 0x000006145b007388 */ /* 0x000fe20000000400 */
[----:B0-----:R-:W-:-:S03]  /*6be0*/  FADD.FTZ R18, R19, R50 ;  /* 0x0000003213127221 */ /* 0x001fc60000010000 */
[----:B------:R-:W-:Y:S04]  /*6bf0*/  STS.U16 [R91+0x8], R125 ;  /* 0x0000087d5b007388 */ /* 0x000fe80000000400 */
[----:B------:R-:W-:Y:S04]  /*6c00*/  STS.U16 [R91+0xa], R21 ;  /* 0x00000a155b007388 */ /* 0x000fe80000000400 */
[----:B------:R-:W-:Y:S04]  /*6c10*/  STS.U16 [R91+0xc], R127 ;  /* 0x00000c7f5b007388 */ /* 0x000fe80000000400 */
[----:B------:R-:W-:Y:S01]  /*6c20*/  STS.U16 [R91+0xe], R22 ;  /* 0x00000e165b007388 */ /* 0x000fe20000000400 */
[----:B------:R-:W-:-:S03]  /*6c30*/  NOP ;  /* 0x0000000000007918 */ /* 0x000fc60000000000 */
[----:B------:R-:W-:Y:S01]  /*6c40*/  LDS.U16 R19, [R82] ;  /* 0x0000000052137984 */ /* 0x000fe20000000400 */
[----:B------:R-:W-:-:S03]  /*6c50*/  FADD.FTZ R0, R15, R50 ;  /* 0x000000320f007221 */ /* 0x000fc60000010000 */
        /* <DEDUP_REMOVED lines=11> */
[----:B------:R-:W-:-:S03]  /*6d10*/  HADD2.F32 R15, -RZ, R4.H0_H0 ;  /* 0x20000004ff0f7230 */ /* 0x000fc60000004100 */
[--C-:B------:R-:W-:Y:S02]  /*6d20*/  FADD.FTZ R3, R3, R50.reuse ;  /* 0x0000003203037221 */ /* 0x100fe40000010000 */
[----:B------:R-:W-:-:S05]  /*6d30*/  FADD.FTZ R15, R15, R50 ;  /* 0x000000320f0f7221 */ /* 0x000fca0000010000 */
[----:B------:R-:W-:Y:S01]  /*6d40*/  @!P5 FMUL.FTZ R0, R0, -1.4426950216293334961 ;  /* 0xbfb8aa3b0000d820 */ /* 0x000fe20000410000 */
[----:B------:R-:W-:Y:S02]  /*6d50*/  FSETP.GTU.FTZ.AND P1, PT, R2, 20, PT ;  /* 0x41a000000200780b */ /* 0x000fe40003f3c000 */
[----:B------:R-:W-:-:S03]  /*6d60*/  FSETP.GTU.FTZ.AND P4, PT, R3, 20, PT ;  /* 0x41a000000300780b */ /* 0x000fc60003f9c000 */
[----:B------:R-:W0:Y:S01]  /*6d70*/  @!P5 MUFU.EX2 R0, R0 ;  /* 0x000000000000d308 */ /* 0x000e220000000800 */
[----:B------:R-:W-:Y:S01]  /*6d80*/  FSETP.GTU.FTZ.AND P3, PT, R15, 20, PT ;  /* 0x41a000000f00780b */ /* 0x000fe20003f7c000 */
[----:B------:R-:W1:Y:S01]  /*6d90*/  LDS R35, [UR5+0x210] ;  /* 0x00021005ff237984 */ /* 0x000e620008000800 */
[----:B--2---:R-:W-:-:S05]  /*6da0*/  HADD2.F32 R5, -RZ, R5.H0_H0 ;  /* 0x20000005ff057230 */ /* 0x004fca0000004100 */
[----:B------:R-:W-:Y:S01]  /*6db0*/  @!P1 FMUL.FTZ R2, R2, -1.4426950216293334961 ;  /* 0xbfb8aa3b02029820 */ /* 0x000fe20000410000 */
[----:B------:R-:W-:Y:S01]  /*6dc0*/  FADD.FTZ R5, R5, R50 ;  /* 0x0000003205057221 */ /* 0x000fe20000010000 */
[----:B------:R-:W-:-:S04]  /*6dd0*/  @!P4 FMUL.FTZ R3, R3, -1.4426950216293334961 ;  /* 0xbfb8aa3b0303c820 */ /* 0x000fc80000410000 */
[----:B------:R-:W-:Y:S01]  /*6de0*/  @!P3 FMUL.FTZ R14, R15, -1.4426950216293334961 ;  /* 0xbfb8aa3b0f0eb820 */ /* 0x000fe20000410000 */
[----:B------:R-:W-:Y:S01]  /*6df0*/  FSETP.GTU.FTZ.AND P2, PT, R5, 20, PT ;  /* 0x41a000000500780b */ /* 0x000fe20003f5c000 */
[----:B0-----:R-:W-:Y:S01]  /*6e00*/  @!P5 FADD.FTZ R0, R0, 1 ;  /* 0x3f8000000000d421 */ /* 0x001fe20000010000 */
[----:B------:R-:W0:Y:S01]  /*6e10*/  @!P1 MUFU.EX2 R2, R2 ;  /* 0x0000000200029308 */ /* 0x000e220000000800 */
[----:B------:R-:W-:-:S07]  /*6e20*/  FSETP.GTU.FTZ.AND P0, PT, R18, 20, PT ;  /* 0x41a000001200780b */ /* 0x000fce0003f1c000 */
        /* <DEDUP_REMOVED lines=9> */
[----:B------:R-:W-:Y:S02]  /*6ec0*/  IMAD R2, R40, UR15, RZ ;  /* 0x0000000f28027c24 */ /* 0x000fe4000f8e02ff */
[----:B----4-:R-:W-:Y:S01]  /*6ed0*/  @!P5 FMUL.FTZ R128, R128, R37 ;  /* 0x000000258080d220 */ /* 0x010fe20000410000 */
[----:B-1----:R-:W-:-:S03]  /*6ee0*/  ISETP.GE.AND P5, PT, R6, R35, PT ;  /* 0x000000230600720c */ /* 0x002fc60003fa6270 */
[----:B------:R-:W1:Y:S01]  /*6ef0*/  @!P0 MUFU.EX2 R18, R18 ;  /* 0x0000001200128308 */ /* 0x000e620000000800 */
[----:B------:R-:W-:-:S07]  /*6f00*/  IMAD R41, R41, UR14, R2 ;  /* 0x0000000e29297c24 */ /* 0x000fce000f8e0202 */
[----:B------:R2:W3:Y:S01]  /*6f10*/  @!P1 MUFU.RCP R20, R4 ;  /* 0x0000000400149308 */ /* 0x0004e20000001000 */
[----:B------:R-:W-:-:S07]  /*6f20*/  IMAD.WIDE.U32 R2, R40, UR14, RZ ;  /* 0x0000000e28027c25 */ /* 0x000fce000f8e00ff */
[----:B------:R2:W4:Y:S08]  /*6f30*/  @!P4 MUFU.RCP R39, R5 ;  /* 0x000000050027c308 */ /* 0x0005300000001000 */
[----:B------:R2:W1:Y:S01]  /*6f40*/  @!P3 MUFU.RCP R22, R14 ;  /* 0x0000000e0016b308 */ /* 0x0004620000001000 */
[----:B------:R-:W-:Y:S01]  /*6f50*/  IADD3 R37, R3, R41, RZ ;  /* 0x0000002903257210 */ /* 0x000fe20007ffe0ff */
[----:B0-----:R-:W-:Y:S01]  /*6f60*/  @!P2 FADD.FTZ R0, R15, 1 ;  /* 0x3f8000000f00a421 */ /* 0x001fe20000010000 */
[----:B---3--:R-:W-:Y:S06]  /*6f70*/  @P5 BRA `(.L_x_9011) ;  /* 0x0000000000345947 */ /* 0x008fec0003800000 */
[----:B--2---:R-:W-:Y:S01]  /*6f80*/  MOV R4, R16 ;  /* 0x0000001000047202 */ /* 0x004fe20000000f00 */
        /* <DEDUP_REMOVED lines=12> */
.L_x_9011:
[----:B------:R-:W-:Y:S05]  /*7050*/  BSYNC B0 ;  /* 0x0000000000007941 */ /* 0x000fea0003800000 */
.L_x_9010:
[----:B------:R-:W-:Y:S01]  /*7060*/  ULDC.64 UR6, c[0x0][0x390] ;  /* 0x0000e40000067ab9 */ /* 0x000fe20000000a00 */
[----:B------:R-:W-:Y:S01]  /*7070*/  MOV R3, R37 ;  /* 0x0000002500037202 */ /* 0x000fe20000000f00 */
[----:B0-----:R-:W-:Y:S02]  /*7080*/  IMAD R15, R49, UR6, RZ ;  /* 0x00000006310f7c24 */ /* 0x001fe4000f8e02ff */
[----:B-1----:R-:W-:Y:S01]  /*7090*/  @!P0 FADD.FTZ R18, R18, 1 ;  /* 0x3f80000012128421 */ /* 0x002fe20000010000 */
[----:B------:R-:W-:Y:S01]  /*70a0*/  @!P1 FMUL.FTZ R119, R119, R20 ;  /* 0x0000001477779220 */ /* 0x000fe20000410000 */
[----:B--2---:R0:W1:Y:S01]  /*70b0*/  @!P2 MUFU.RCP R5, R0 ;  /* 0x000000000005a308 */ /* 0x0040620000001000 */
[----:B------:R-:W-:-:S04]  /*70c0*/  IMAD.WIDE.U32 R2, R48, UR6, R2 ;  /* 0x0000000630027c25 */ /* 0x000fc8000f8e0002 */
[----:B----4-:R-:W-:Y:S01]  /*70d0*/  @!P4 FMUL.FTZ R126, R126, R39 ;  /* 0x000000277e7ec220 */ /* 0x010fe20000410000 */
[----:B------:R-:W-:Y:S01]  /*70e0*/  @!P3 FMUL.FTZ R115, R115, R22 ;  /* 0x000000167373b220 */ /* 0x000fe20000410000 */
[----:B------:R-:W-:Y:S01]  /*70f0*/  ISETP.GE.AND P3, PT, R78, R35, PT ;  /* 0x000000234e00720c */ /* 0x000fe20003f66270 */
[----:B------:R-:W-:Y:S01]  /*7100*/  IMAD R19, R48, UR7, R15 ;  /* 0x0000000730137c24 */ /* 0x000fe2000f8e020f */
[----:B------:R-:W-:Y:S01]  /*7110*/  ULDC.64 UR6, c[0x0][0x3e0] ;  /* 0x0000f80000067ab9 */ /* 0x000fe20000000a00 */
[----:B------:R-:W-:Y:S01]  /*7120*/  IADD3 R4, P5, R107, R2, RZ ;  /* 0x000000026b047210 */ /* 0x000fe20007fbe0ff */
[----:B------:R-:W2:Y:S01]  /*7130*/  @!P0 MUFU.RCP R18, R18 ;  /* 0x0000001200128308 */ /* 0x000ea20000001000 */
[----:B------:R-:W-:Y:S01]  /*7140*/  LEA R15, P1, R6, UR6, 0x1 ;  /* 0x00000006060f7c11 */ /* 0x000fe2000f8208ff */
[----:B------:R-:W-:Y:S01]  /*7150*/  FADD.FTZ R54, R117, R54 ;  /* 0x0000003675367221 */ /* 0x000fe20000010000 */
[----:B------:R-:W-:Y:S01]  /*7160*/  IADD3.X R3, R108, R19, R3, P5, !PT ;  /* 0x000000136c037210 */ /* 0x000fe20002ffe403 */
[----:B------:R-:W-:Y:S01]  /*7170*/  BSSY B0, `(.L_x_9012) ;  /* 0x000004e000007945 */ /* 0x000fe20003800000 */
[----:B0-----:R-:W-:-:S02]  /*7180*/  LEA.HI.X R0, R6, UR7, R7, 0x1, P1 ;  /* 0x0000000706007c11 */ /* 0x001fc400088f0c07 */
[----:B------:R-:W-:Y:S02]  /*7190*/  ISETP.GE.AND P1, PT, R75, R35, PT ;  /* 0x000000234b00720c */ /* 0x000fe40003f26270 */
[----:B------:R-:W-:Y:S01]  /*71a0*/  LEA R2, P4, R4, R15, 0x1 ;  /* 0x0000000f04027211 */ /* 0x000fe200078808ff */
[----:B-1----:R-:W-:Y:S01]  /*71b0*/  @!P2 FMUL.FTZ R124, R124, R5 ;  /* 0x000000057c7ca220 */ /* 0x002fe20000410000 */
[-C--:B------:R-:W-:Y:S02]  /*71c0*/  ISETP.GE.AND P2, PT, R76, R35.reuse, PT ;  /* 0x000000234c00720c */ /* 0x080fe40003f46270 */
[----:B------:R-:W-:Y:S02]  /*71d0*/  LEA.HI.X R3, R4, R0, R3, 0x1, P4 ;  /* 0x0000000004037211 */ /* 0x000fe400020f0c03 */
[-C--:B------:R-:W-:Y:S01]  /*71e0*/  ISETP.GE.AND P4, PT, R77, R35.reuse, PT ;  /* 0x000000234d00720c */ /* 0x080fe20003f86270 */
[----:B--2---:R-:W-:Y:S01]  /*71f0*/  @!P0 FMUL.FTZ R111, R111, R18 ;  /* 0x000000126f6f8220 */ /* 0x004fe20000410000 */
[-C--:B------:R-:W-:Y:S01]  /*7200*/  ISETP.GE.AND P5, PT, R79, R35.reuse, PT ;  /* 0x000000234f00720c */ /* 0x080fe20003fa6270 */
[----:B------:R-:W-:Y:S01]  /*7210*/  @!P3 STG.E.U16 desc[UR12][R2.64+-0xc0], R29 ;  /* 0xffff401d0200b986 */ /* 0x000fe2000c10150c */
[----:B------:R-:W-:-:S02]  /*7220*/  ISETP.GE.AND P0, PT, R74, R35, PT ;  /* 0x000000234a00720c */ /* 0x000fc40003f06270 */
[----:B------:R-:W-:Y:S01]  /*7230*/  F2FP.F16.F32.PACK_AB R0, R113, R117 ;  /* 0x000000757100723e */ /* 0x000fe200000000ff */
[----:B------:R-:W-:Y:S01]  /*7240*/  @!P1 STG.E.U16 desc[UR12][R2.64+-0x180], R23 ;  /* 0xfffe801702009986 */ /* 0x000fe2000c10150c */
[----:B------:R-:W-:Y:S01]  /*7250*/  ISETP.GE.AND P1, PT, R80, R35, PT ;  /* 0x000000235000720c */ /* 0x000fe20003f26270 */
[----:B------:R-:W-:Y:S01]  /*7260*/  FADD.FTZ R113, R54, R113 ;  /* 0x0000007136717221 */ /* 0x000fe20000010000 */
[C---:B------:R-:W-:Y:S01]  /*7270*/  PRMT R5, R0.reuse, 0x7610, R5 ;  /* 0x0000761000057816 */ /* 0x040fe20000000005 */
        /* <DEDUP_REMOVED lines=21> */
[----:B------:R-:W-:Y:S04]  /*73d0*/  STS.U16 [R91+0x4], R4 ;  /* 0x000004045b007388 */ /* 0x000fe80000000400 */
[----:B------:R0:W-:Y:S04]  /*73e0*/  STS.U16 [R91+0x6], R15 ;  /* 0x0000060f5b007388 */ /* 0x0001e80000000400 */
[----:B------:R-:W-:Y:S04]  /*73f0*/  STS.U16 [R91+0x8], R0 ;  /* 0x000008005b007388 */ /* 0x000fe80000000400 */
[----:B------:R1:W-:Y:S01]  /*7400*/  STS.U16 [R91+0xa], R18 ;  /* 0x00000a125b007388 */ /* 0x0003e20000000400 */
[----:B0-----:R-:W0:Y:S03]  /*7410*/  LDC.64 R14, c[0x0][0x3a8] ;  /* 0x0000ea00ff0e7b82 */ /* 0x001e260000000a00 */
[----:B------:R-:W-:Y:S04]  /*7420*/  STS.U16 [R91+0xc], R3 ;  /* 0x00000c035b007388 */ /* 0x000fe80000000400 */
[----:B------:R2:W-:Y:S01]  /*7430*/  STS.U16 [R91+0xe], R2 ;  /* 0x00000e025b007388 */ /* 0x0005e20000000400 */
        /* <DEDUP_REMOVED lines=33> */
.L_x_9013:
[----:B------:R-:W-:Y:S05]  /*7650*/  BSYNC B0 ;  /* 0x0000000000007941 */ /* 0x000fea0003800000 */
.L_x_9012:
        /* <DEDUP_REMOVED lines=9> */
[----:B------:R-:W-:Y:S01]  /*76f0*/  IMAD R5, R48, UR7, R5 ;  /* 0x0000000730057c24 */ /* 0x000fe2000f8e0205 */
        /* <DEDUP_REMOVED lines=27> */
.L_x_8966:
        /* <DEDUP_REMOVED lines=26> */
.L_x_9016:
[----:B------:R-:W-:Y:S05]  /*7a50*/  BSYNC B0 ;  /* 0x0000000000007941 */ /* 0x000fea0003800000 */
.L_x_9015:
        /* <DEDUP_REMOVED lines=29> */
.L_x_9018:
[----:B------:R-:W3:Y:S02]  /*7c30*/  S2R R13, SR_TID.X ;  /* 0x00000000000d7919 */ /* 0x000ee40000002100 */
.L_x_9019:
[----:B------:R-:W-:Y:S05]  /*7c40*/  BSYNC B0 ;  /* 0x0000000000007941 */ /* 0x000fea0003800000 */
.L_x_9017:
        /* <DEDUP_REMOVED lines=15> */
[----:B0-----:R-:W-:-:S02]  /*7d40*/  IMAD R19, R48, UR9, R49 ;  /* 0x0000000930137c24 */ /* 0x001fc4000f8e0231 */
[----:B------:R-:W-:Y:S01]  /*7d50*/  IMAD.WIDE.U32 R48, R48, UR8, RZ ;  /* 0x0000000830307c25 */ /* 0x000fe2000f8e00ff */
[----:B------:R-:W-:Y:S01]  /*7d60*/  IADD3 R21, R3, R5, RZ ;  /* 0x0000000503157210 */ /* 0x000fe20007ffe0ff */
[----:B------:R-:W-:-:S03]  /*7d70*/  ULDC.64 UR8, c[0x0][0x3c0] ;  /* 0x0000f00000087ab9 */ /* 0x000fc60000000a00 */
[----:B------:R-:W-:Y:S01]  /*7d80*/  IADD3 R19, R49, R19, RZ ;  /* 0x0000001331137210 */ /* 0x000fe20007ffe0ff */
[----:B---3--:R-:W-:-:S03]  /*7d90*/  ULEA UR4, UR5, UR4, 0x18 ;  /* 0x0000000405047291 */ /* 0x008fc6000f8ec03f */
[----:B------:R-:W-:-:S09]  /*7da0*/  ULDC UR5, c[0x0][0x0] ;  /* 0x0000000000057ab9 */ /* 0x000fd20000000800 */
.L_x_9021:
[----:B------:R-:W-:Y:S02]  /*7db0*/  LEA R0, R13, UR4, 0x2 ;  /* 0x000000040d007c11 */ /* 0x000fe4000f8e10ff */
[----:B------:R-:W-:Y:S02]  /*7dc0*/  SHF.R.S32.HI R8, RZ, 0x1f, R13 ;  /* 0x0000001fff087819 */ /* 0x000fe4000001140d */
[----:B0-----:R-:W-:Y:S01]  /*7dd0*/  MOV R6, R2 ;  /* 0x0000000200067202 */ /* 0x001fe20000000f00 */
[----:B------:R-:W0:Y:S01]  /*7de0*/  LDS R15, [R0+0x18f8] ;  /* 0x0018f800000f7984 */ /* 0x000e220000000800 */
[----:B----4-:R-:W-:Y:S01]  /*7df0*/  MOV R7, R21 ;  /* 0x0000001500077202 */ /* 0x010fe20000000f00 */
[C---:B--2---:R-:W-:Y:S01]  /*7e00*/  IMAD R10, R8.reuse, UR6, RZ ;  /* 0x00000006080a7c24 */ /* 0x044fe2000f8e02ff */
        /* <DEDUP_REMOVED lines=20> */
.L_x_9020:
[----:B------:R-:W-:Y:S05]  /*7f50*/  EXIT ;  /* 0x000000000000794d */ /* 0x000fea0003800000 */
.L_x_9022:
        /* <DEDUP_REMOVED lines=10> */
.L_x_11015:


//--------------------- .text._Z25selective_scan_bwd_kernelI32Selective_Scan_bwd_kernel_traitsILi32ELi8ELb0ELb1ELb0ELb0ELb0EN3c104HalfEfEEv12SSMParamsBwd --------------------------
	.section	.text._Z25selective_scan_bwd_kernelI32Selective_Scan_bwd_kernel_traitsILi32ELi8ELb0ELb1ELb0ELb0ELb0EN3c104HalfEfEEv12SSMParamsBwd,"ax",@progbits
	.align	128
        .global         _Z25selective_scan_bwd_kernelI32Selective_Scan_bwd_kernel_traitsILi32ELi8ELb0ELb1ELb0ELb0ELb0EN3c104HalfEfEEv12SSMParamsBwd
        .type           _Z25selective_scan_bwd_kernelI32Selective_Scan_bwd_kernel_traitsILi32ELi8ELb0ELb1ELb0ELb0ELb0EN3c104HalfEfEEv12SSMParamsBwd,@function
        .size           _Z25selective_scan_bwd_kernelI32Selective_Scan_bwd_kernel_traitsILi32ELi8ELb0ELb1ELb0ELb0ELb0EN3c104HalfEfEEv12SSMParamsBwd,(.L_x_11016 - _Z25selective_scan_bwd_kernelI32Selective_Scan_bwd_kernel_traitsILi32ELi8ELb0ELb1ELb0ELb0ELb0EN3c104HalfEfEEv12SSMParamsBwd)
        .other          _Z25selective_scan_bwd_kernelI32Selective_Scan_bwd_kernel_traitsILi32ELi8ELb0ELb1ELb0ELb0ELb0EN3c104HalfEfEEv12SSMParamsBwd,@"STO_CUDA_ENTRY STV_DEFAULT"
_Z25selective_scan_bwd_kernelI32Selective_Scan_bwd_kernel_traitsILi32ELi8ELb0ELb1ELb0ELb0ELb0EN3c104HalfEfEEv12SSMParamsBwd:
.text._Z25selective_scan_bwd_kernelI32Selective_Scan_bwd_kernel_traitsILi32ELi8ELb0ELb1ELb0ELb0ELb0EN3c104HalfEfEEv12SSMParamsBwd:
        /* <DEDUP_REMOVED lines=36> */
[----:B--2---:R-:W-:-:S04]  /*0240*/  IMAD.MOV R10, RZ, RZ, -R9 ;  /* 0x000000ffff0a7224 */ /* 0x004fc800078e0a09 */
[----:B------:R-:W-:Y:S01]  /*0250*/  IMAD R5, R10, R11, RZ ;  /* 0x0000000b0a057224 */ /* 0x000fe200078e02ff */
[----:B------:R-:W-:Y:S02]  /*0260*/  UIMAD.WIDE.U32 UR4, UR15, UR8, URZ ;  /* 0x000000080f0472a5 */ /* 0x000fe4000f8e003f */
[----:B------:R-:W2:Y:S01]  /*0270*/  LDC.64 R6, c[0x0][0x298] ;  /* 0x0000a600ff067b82 */ /* 0x000ea20000000a00 */
        /* <DEDUP_REMOVED lines=14> */
[----:B------:R-:W-:Y:S01]  /*0360*/  SHF.L.U32 R43, R21, 0x8, RZ ;  /* 0x00000008152b7819 */ /* 0x000fe200000006ff */
[-C--:B-1----:R-:W-:Y:S02]  /*0370*/  IMAD R0, R40, R4.reuse, RZ ;  /* 0x0000000428007224 */ /* 0x082fe400078e02ff */
[----:B------:R-:W-:Y:S02]  /*0380*/  @!P1 VIADD R44, R44, 0x1 ;  /* 0x000000012c2c9836 */ /* 0x000fe40000000000 */
[----:B------:R-:W-:Y:S01]  /*0390*/  IMAD R0, R3, R5, R0 ;  /* 0x0000000503007224 */ /* 0x000fe200078e0200 */
[----:B------:R-:W-:Y:S01]  /*03a0*/  IADD3 R9, R43, -0x100, RZ ;  /* 0xffffff002b097810 */ /* 0x000fe20007ffe0ff */
[C---:B------:R-:W-:Y:S01]  /*03b0*/  IMAD.WIDE.U32 R4, R3.reuse, R4, UR4 ;  /* 0x0000000403047e25 */ /* 0x040fe2000f8e0004 */
[----:B------:R-:W-:Y:S01]  /*03c0*/  LOP3.LUT R8, R3, R2, RZ, 0x3c, !PT ;  /* 0x0000000203087212 */ /* 0x000fe200078e3cff */
[----:B------:R-:W-:-:S02]  /*03d0*/  UIMAD UR9, UR14, UR10, URZ ;  /* 0x0000000a0e0972a4 */ /* 0x000fc4000f8e023f */
[----:B------:R-:W-:Y:S02]  /*03e0*/  @P0 IADD3 R44, R44, 0x1, RZ ;  /* 0x000000012c2c0810 */ /* 0x000fe40007ffe0ff */
[----:B------:R-:W-:Y:S02]  /*03f0*/  SHF.R.S32.HI R11, RZ, 0x1f, R9 ;  /* 0x0000001fff0b7819 */ /* 0x000fe40000011409 */
[----:B------:R-:W-:Y:S01]  /*0400*/  IADD3 R51, P0, R9, R4, RZ ;  /* 0x0000000409337210 */ /* 0x000fe20007f1e0ff */
[----:B------:R-:W-:Y:S01]  /*0410*/  UIMAD.WIDE.U32 UR6, UR15, UR10, URZ ;  /* 0x0000000a0f0672a5 */ /* 0x000fe2000f8e003f */
[----:B------:R-:W-:Y:S01]  /*0420*/  ISETP.GE.AND P2, PT, R8, RZ, PT ;  /* 0x000000ff0800720c */ /* 0x000fe20003f46270 */
[----:B------:R-:W-:Y:S01]  /*0430*/  UIMAD UR9, UR15, UR11, UR9 ;  /* 0x0000000b0f0972a4 */ /* 0x000fe2000f8e0209 */
[----:B------:R-:W-:Y:S02]  /*0440*/  ISETP.NE.AND P1, PT, R2, RZ, PT ;  /* 0x000000ff0200720c */ /* 0x000fe40003f25270 */
[----:B------:R-:W-:Y:S01]  /*0450*/  ULDC.64 UR10, c[0x0][0x310] ;  /* 0x0000c400000a7ab9 */ /* 0x000fe20000000a00 */
[----:B------:R-:W-:-:S02]  /*0460*/  IADD3.X R8, R11, R5, R0, P0, !PT ;  /* 0x000000050b087210 */ /* 0x000fc400007fe400 */
[----:B------:R-:W-:Y:S01]  /*0470*/  ISETP.NE.U32.AND P0, PT, RZ, UR10, PT ;  /* 0x0000000aff007c0c */ /* 0x000fe2000bf05070 */
[----:B------:R-:W-:-:S03]  /*0480*/  UIADD3 UR7, UR7, UR9, URZ ;  /* 0x0000000907077290 */ /* 0x000fc6000fffe03f */
[----:B------:R-:W-:Y:S01]  /*0490*/  ISETP.NE.AND.EX P0, PT, RZ, UR11, PT, P0 ;  /* 0x0000000bff007c0c */ /* 0x000fe2000bf05300 */
[-C--:B--2---:R-:W-:Y:S01]  /*04a0*/  IMAD R0, R40, R6.reuse, RZ ;  /* 0x0000000628007224 */ /* 0x084fe200078e02ff */
[----:B------:R-:W-:Y:S01]  /*04b0*/  ULDC.64 UR8, c[0x0][0x240] ;  /* 0x0000900000087ab9 */ /* 0x000fe20000000a00 */
[C---:B------:R-:W-:Y:S01]  /*04c0*/  IMAD.WIDE.U32 R4, R3.reuse, R6, UR6 ;  /* 0x0000000603047e25 */ /* 0x040fe2000f8e0006 */
[----:B------:R-:W-:Y:S01]  /*04d0*/  UIMAD UR4, UR14, UR8, URZ ;  /* 0x000000080e0472a4 */ /* 0x000fe2000f8e023f */
[----:B------:R-:W-:Y:S02]  /*04e0*/  ULDC.64 UR10, c[0x0][0x328] ;  /* 0x0000ca00000a7ab9 */ /* 0x000fe40000000a00 */
[----:B------:R-:W-:Y:S01]  /*04f0*/  @!P2 IMAD.MOV R44, RZ, RZ, -R44 ;  /* 0x000000ffff2ca224 */ /* 0x000fe200078e0a2c */
[----:B------:R-:W-:Y:S01]  /*0500*/  @!P1 LOP3.LUT R44, RZ, R2, RZ, 0x33, !PT ;  /* 0x00000002ff2c9212 */ /* 0x000fe200078e33ff */
[----:B------:R-:W-:Y:S01]  /*0510*/  IMAD R0, R3, R7, R0 ;  /* 0x0000000703007224 */ /* 0x000fe200078e0200 */
[----:B------:R-:W-:Y:S01]  /*0520*/  IADD3 R54, P1, R9, R4, RZ ;  /* 0x0000000409367210 */ /* 0x000fe20007f3e0ff */
[----:B------:R-:W-:Y:S01]  /*0530*/  UIMAD.WIDE.U32 UR6, UR15, UR8, URZ ;  /* 0x000000080f0672a5 */ /* 0x000fe2000f8e003f */
[----:B------:R-:W-:Y:S01]  /*0540*/  SHF.R.S32.HI R45, RZ, 0x1f, R44 ;  /* 0x0000001fff2d7819 */ /* 0x000fe2000001142c */
[----:B------:R-:W-:Y:S01]  /*0550*/  UIMAD UR4, UR15, UR9, UR4 ;  /* 0x000000090f0472a4 */ /* 0x000fe2000f8e0204 */
[----:B------:R-:W-:Y:S01]  /*0560*/  ISETP.NE.U32.AND P2, PT, R16, RZ, PT ;  /* 0x000000ff1000720c */ /* 0x000fe20003f45070 */
[----:B------:R-:W-:Y:S01]  /*0570*/  UIMAD UR8, UR14, UR10, URZ ;  /* 0x0000000a0e0872a4 */ /* 0x000fe2000f8e023f */
[----:B------:R-:W1:Y:S01]  /*0580*/  @P0 LDC R10, c[0x0][0x214] ;  /* 0x00008500ff0a0b82 */ /* 0x000e620000000800 */
[----:B------:R-:W-:Y:S01]  /*0590*/  IADD3.X R2, R11, R5, R0, P1, !PT ;  /* 0x000000050b027210 */ /* 0x000fe20000ffe400 */
[----:B----4-:R-:W-:Y:S01]  /*05a0*/  IMAD R0, R40, R12, RZ ;  /* 0x0000000c28007224 */ /* 0x010fe200078e02ff */
[----:B------:R-:W-:Y:S01]  /*05b0*/  UIADD3 UR7, UR7, UR4, URZ ;  /* 0x0000000407077290 */ /* 0x000fe2000fffe03f */
[----:B------:R-:W-:Y:S01]  /*05c0*/  IMAD R4, R45, R14, RZ ;  /* 0x0000000e2d047224 */ /* 0x000fe200078e02ff */
[----:B------:R-:W-:Y:S01]  /*05d0*/  UIMAD.WIDE.U32 UR4, UR15, UR10, URZ ;  /* 0x0000000a0f0472a5 */ /* 0x000fe2000f8e003f */
[----:B------:R-:W-:Y:S01]  /*05e0*/  ISETP.NE.AND.EX P2, PT, R17, RZ, PT, P2 ;  /* 0x000000ff1100720c */ /* 0x000fe20003f45320 */
[----:B------:R-:W-:Y:S01]  /*05f0*/  UIMAD UR8, UR15, UR11, UR8 ;  /* 0x0000000b0f0872a4 */ /* 0x000fe2000f8e0208 */
[----:B------:R-:W-:Y:S01]  /*0600*/  IMAD R0, R3, R13, R0 ;  /* 0x0000000d03007224 */ /* 0x000fe200078e0200 */
[----:B------:R-:W2:Y:S01]  /*0610*/  @P0 LDC.64 R34, c[0x0][0x310] ;  /* 0x0000c400ff220b82 */ /* 0x000ea20000000a00 */
[----:B------:R-:W-:Y:S01]  /*0620*/  IMAD R13, R44, R15, R4 ;  /* 0x0000000f2c0d7224 */ /* 0x000fe200078e0204 */
[----:B------:R-:W-:Y:S01]  /*0630*/  UIADD3 UR5, UR5, UR8, URZ ;  /* 0x0000000805057290 */ /* 0x000fe2000fffe03f */
[----:B------:R-:W-:-:S05]  /*0640*/  ISETP.NE.U32.AND P1, PT, R18, RZ, PT ;  /* 0x000000ff1200720c */ /* 0x000fca0003f25070 */
[----:B------:R-:W4:Y:S01]  /*0650*/  @P0 LDC R15, c[0x0][0x21c] ;  /* 0x00008700ff0f0b82 */ /* 0x000f220000000800 */
[----:B------:R-:W-:Y:S01]  /*0660*/  IMAD.WIDE.U32 R6, R44, R14, UR6 ;  /* 0x000000062c067e25 */ /* 0x000fe2000f8e000e */
[----:B------:R-:W-:Y:S02]  /*0670*/  ISETP.NE.AND.EX P1, PT, R19, RZ, PT, P1 ;  /* 0x000000ff1300720c */ /* 0x000fe40003f25310 */
[----:B------:R-:W-:Y:S01]  /*0680*/  CS2R R32, SRZ ;  /* 0x0000000000207805 */ /* 0x000fe2000001ff00 */
[C---:B------:R-:W-:Y:S01]  /*0690*/  IMAD.WIDE.U32 R4, R3.reuse, R12, UR4 ;  /* 0x0000000403047e25 */ /* 0x040fe2000f8e000c */
[----:B------:R-:W-:Y:S02]  /*06a0*/  @P2 LEA R32, P3, R3, R16, 0x2 ;  /* 0x0000001003202211 */ /* 0x000fe400078610ff */
[C---:B------:R-:W-:Y:S02]  /*06b0*/  IADD3 R58, P5, R9.reuse, R6, RZ ;  /* 0x00000006093a7210 */ /* 0x040fe40007fbe0ff */
[----:B------:R-:W-:-:S02]  /*06c0*/  IADD3 R9, P4, R9, R4, RZ ;  /* 0x0000000409097210 */ /* 0x000fc40007f9e0ff */
[----:B------:R-:W-:Y:S02]  /*06d0*/  @P2 LEA.HI.X R33, R3, R17, R40, 0x2, P3 ;  /* 0x0000001103212211 */ /* 0x000fe400018f1428 */
        /* <DEDUP_REMOVED lines=9> */
[----:B----4-:R-:W-:Y:S01]  /*0770*/  @P0 IMAD R5, R0, R15, RZ ;  /* 0x0000000f00050224 */ /* 0x010fe200078e02ff */
[----:B------:R-:W-:Y:S02]  /*0780*/  LEA.HI.X R51, R51, R23, R8, 0x1, P4 ;  /* 0x0000001733337211 */ /* 0x000fe400020f0c08 */
[----:B------:R-:W-:Y:S02]  /*0790*/  IADD3.X R11, R11, R6, RZ, P5, !PT ;  /* 0x000000060b0b7210 */ /* 0x000fe40002ffe4ff */
[----:B---3--:R-:W-:Y:S02]  /*07a0*/  LEA R53, P1, R54, R24, 0x1 ;  /* 0x0000001836357211 */ /* 0x008fe400078208ff */
[----:B------:R-:W-:Y:S02]  /*07b0*/  LEA R55, P3, R9, R26, 0x1 ;  /* 0x0000001a09377211 */ /* 0x000fe400078608ff */
[----:B------:R-:W-:Y:S01]  /*07c0*/  LEA R57, P4, R58, R28, 0x1 ;  /* 0x0000001c3a397211 */ /* 0x000fe200078808ff */
[----:B--2---:R-:W-:Y:S01]  /*07d0*/  @P0 IMAD.WIDE R34, R5, 0x8, R34 ;  /* 0x0000000805220825 */ /* 0x004fe200078e0222 */
        /* <DEDUP_REMOVED lines=9> */
[----:B------:R-:W-:Y:S01]  /*0870*/  CS2R R46, SRZ ;  /* 0x00000000002e7805 */ /* 0x000fe2000001ff00 */
[----:B------:R-:W2:Y:S01]  /*0880*/  S2R R59, SR_LANEID ;  /* 0x00000000003b7919 */ /* 0x000ea20000000000 */
        /* <DEDUP_REMOVED lines=8> */
[C---:B------:R-:W-:Y:S02]  /*0910*/  IADD3 R15, R48.reuse, 0xc0, RZ ;  /* 0x000000c0300f7810 */ /* 0x040fe40007ffe0ff */
[----:B------:R-:W-:Y:S01]  /*0920*/  LEA R52, R5, R52, 0x2 ;  /* 0x0000003405347211 */ /* 0x000fe200078e10ff */
[C---:B------:R-:W-:Y:S01]  /*0930*/  VIADD R5, R48.reuse, 0x20 ;  /* 0x0000002030057836 */ /* 0x040fe20000000000 */
[----:B------:R-:W-:-:S02]  /*0940*/  IADD3 R9, R48, 0x60, RZ ;  /* 0x0000006030097810 */ /* 0x000fc40007ffe0ff */
[C---:B------:R-:W-:Y:S02]  /*0950*/  IADD3 R11, R48.reuse, 0x80, RZ ;  /* 0x00000080300b7810 */ /* 0x040fe40007ffe0ff */
[----:B------:R-:W-:Y:S02]  /*0960*/  IADD3 R17, R48, 0xe0, RZ ;  /* 0x000000e030117810 */ /* 0x000fe40007ffe0ff */
[----:B------:R-:W-:Y:S02]  /*0970*/  LOP3.LUT R29, R0, 0xffffff00, RZ, 0xc0, !PT ;  /* 0xffffff00001d7812 */ /* 0x000fe400078ec0ff */
[-C--:B------:R-:W-:Y:S02]  /*0980*/  LEA.HI.SX32 R62, R7, R48.reuse, 0x1b ;  /* 0x00000030073e7211 */ /* 0x080fe400078fdaff */
[-C--:B------:R-:W-:Y:S02]  /*0990*/  LEA.HI.SX32 R66, R15, R48.reuse, 0x1b ;  /* 0x000000300f427211 */ /* 0x080fe400078fdaff */
[-C--:B------:R-:W-:Y:S01]  /*09a0*/  LEA.HI.SX32 R0, R5, R48.reuse, 0x1b ;  /* 0x0000003005007211 */ /* 0x080fe200078fdaff */
[--C-:B------:R-:W-:Y:S01]  /*09b0*/  IMAD R62, R62, 0x4, R49.reuse ;  /* 0x000000043e3e7824 */ /* 0x100fe200078e0231 */
[-C--:B------:R-:W-:Y:S01]  /*09c0*/  LEA.HI.SX32 R2, R9, R48.reuse, 0x1b ;  /* 0x0000003009027211 */ /* 0x080fe200078fdaff */
[----:B------:R-:W-:Y:S01]  /*09d0*/  IMAD R66, R66, 0x4, R49 ;  /* 0x0000000442427824 */ /* 0x000fe200078e0231 */
        /* <DEDUP_REMOVED lines=9> */
[----:B------:R-:W-:Y:S02]  /*0a70*/  LEA R67, R6, R49, 0x2 ;  /* 0x0000003106437211 */ /* 0x000fe400078e10ff */
[----:B------:R-:W-:Y:S02]  /*0a80*/  SHF.R.S32.HI R29, RZ, 0x1f, R28 ;  /* 0x0000001fff1d7819 */ /* 0x000fe4000001141c */
[C---:B------:R-:W-:Y:S02]  /*0a90*/  LOP3.LUT R68, R28.reuse, 0x20, RZ, 0xfc, !PT ;  /* 0x000000201c447812 */ /* 0x040fe400078efcff */
[----:B------:R-:W-:-:S02]  /*0aa0*/  LOP3.LUT R69, R28, 0x40, RZ, 0xfc, !PT ;  /* 0x000000401c457812 */ /* 0x000fc400078efcff */
[C---:B------:R-:W-:Y:S02]  /*0ab0*/  LOP3.LUT R70, R28.reuse, 0x60, RZ, 0xfc, !PT ;  /* 0x000000601c467812 */ /* 0x040fe400078efcff */
[C---:B------:R-:W-:Y:S02]  /*0ac0*/  LOP3.LUT R71, R28.reuse, 0x80, RZ, 0xfc, !PT ;  /* 0x000000801c477812 */ /* 0x040fe400078efcff */
[C---:B------:R-:W-:Y:S02]  /*0ad0*/  LOP3.LUT R72, R28.reuse, 0xa0, RZ, 0xfc, !PT ;  /* 0x000000a01c487812 */ /* 0x040fe400078efcff */
[C---:B------:R-:W-:Y:S02]  /*0ae0*/  LOP3.LUT R73, R28.reuse, 0xc0, RZ, 0xfc, !PT ;  /* 0x000000c01c497812 */ /* 0x040fe400078efcff */
[----:B--2---:R-:W-:-:S07]  /*0af0*/  LOP3.LUT R74, R28, 0xe0, RZ, 0xfc, !PT ;  /* 0x000000e01c4a7812 */ /* 0x004fce00078efcff */
.L_x_9051:
        /* <DEDUP_REMOVED lines=9> */
[----:B------:R-:W-:Y:S02]  /*0b90*/  PRMT R6, RZ, 0x7610, R6 ;  /* 0x00007610ff067816 */ /* 0x000fe40000000006 */
[----:B0-----:R-:W-:Y:S02]  /*0ba0*/  PRMT R11, RZ, 0x7610, R11 ;  /* 0x00007610ff0b7816 */ /* 0x001fe4000000000b */
        /* <DEDUP_REMOVED lines=14> */
[----:B------:R-:W2:Y:S01]  /*0c90*/  @!P0 LDG.E.U16 R0, desc[UR12][R4.64] ;  /* 0x0000000c04008981 */ /* 0x000ea2000c1e1500 */
        /* <DEDUP_REMOVED lines=15> */
[----:B------:R-:W-:Y:S01]  /*0d90*/  LEA R78, R12, R49, 0x1 ;  /* 0x000000310c4e7211 */ /* 0x000fe200078e08ff */
[----:B------:R-:W-:Y:S01]  /*0da0*/  IMAD R79, R14, 0x2, R49 ;  /* 0x000000020e4f7824 */ /* 0x000fe200078e0231 */
[C---:B0-----:R-:W-:Y:S01]  /*0db0*/  IADD3 R4, R59.reuse, 0x60, RZ ;  /* 0x000000603b047810 */ /* 0x041fe20007ffe0ff */
[C---:B------:R-:W-:Y:S01]  /*0dc0*/  VIADD R14, R59.reuse, 0xc0 ;  /* 0x000000c03b0e7836 */ /* 0x040fe20000000000 */
[----:B------:R-:W-:-:S02]  /*0dd0*/  IADD3 R10, R59, 0x80, RZ ;  /* 0x000000803b0a7810 */ /* 0x000fc40007ffe0ff */
[C---:B------:R-:W-:Y:S02]  /*0de0*/  IADD3 R12, R59.reuse, 0xa0, RZ ;  /* 0x000000a03b0c7810 */ /* 0x040fe40007ffe0ff */
[----:B------:R-:W-:Y:S02]  /*0df0*/  IADD3 R16, R59, 0xe0, RZ ;  /* 0x000000e03b107810 */ /* 0x000fe40007ffe0ff */
[-C--:B------:R-:W-:Y:S02]  /*0e00*/  LEA.HI.SX32 R4, R4, R59.reuse, 0x1b ;  /* 0x0000003b04047211 */ /* 0x080fe400078fdaff */
[-C--:B------:R-:W-:Y:S02]  /*0e10*/  LEA.HI.SX32 R10, R10, R59.reuse, 0x1b ;  /* 0x0000003b0a0a7211 */ /* 0x080fe400078fdaff */
[-C--:B------:R-:W-:Y:S02]  /*0e20*/  LEA.HI.SX32 R12, R12, R59.reuse, 0x1b ;  /* 0x0000003b0c0c7211 */ /* 0x080fe400078fdaff */
[----:B------:R-:W-:-:S02]  /*0e30*/  LEA.HI.SX32 R14, R14, R59, 0x1b ;  /* 0x0000003b0e0e7211 */ /* 0x000fc400078fdaff */
[----:B------:R-:W-:Y:S02]  /*0e40*/  LEA R80, R4, R49, 0x1 ;  /* 0x0000003104507211 */ /* 0x000fe400078e08ff */
[----:B------:R-:W-:Y:S01]  /*0e50*/  LEA.HI.SX32 R16, R16, R59, 0x1b ;  /* 0x0000003b10107211 */ /* 0x000fe200078fdaff */
[----:B------:R-:W-:Y:S01]  /*0e60*/  IMAD R82, R12, 0x2, R49 ;  /* 0x000000020c527824 */ /* 0x000fe200078e0231 */
[-C--:B------:R-:W-:Y:S02]  /*0e70*/  LEA R81, R10, R49.reuse, 0x1 ;  /* 0x000000310a517211 */ /* 0x080fe400078e08ff */
[-C--:B------:R-:W-:Y:S02]  /*0e80*/  LEA R83, R14, R49.reuse, 0x1 ;  /* 0x000000310e537211 */ /* 0x080fe400078e08ff */
[----:B------:R-:W-:Y:S02]  /*0e90*/  LEA R84, R16, R49, 0x1 ;  /* 0x0000003110547211 */ /* 0x000fe400078e08ff */
[----:B------:R-:W-:-:S02]  /*0ea0*/  ISETP.GE.AND P6, PT, R28, R97, PT ;  /* 0x000000611c00720c */ /* 0x000fc40003fc6270 */
[----:B------:R-:W-:Y:S02]  /*0eb0*/  IADD3 R4, P0, R53, R76, RZ ;  /* 0x0000004c35047210 */ /* 0x000fe40007f1e0ff */
[-C--:B------:R-:W-:Y:S02]  /*0ec0*/  ISETP.GE.AND P5, PT, R68, R97.reuse, PT ;  /* 0x000000614400720c */ /* 0x080fe40003fa6270 */
[-C--:B------:R-:W-:Y:S01]  /*0ed0*/  ISETP.GE.AND P4, PT, R69, R97.reuse, PT ;  /* 0x000000614500720c */ /* 0x080fe20003f86270 */
[----:B------:R-:W-:Y:S01]  /*0ee0*/  IMAD.X R5, R54, 0x1, R75, P0 ;  /* 0x0000000136057824 */ /* 0x000fe200000e064b */
[-C--:B------:R-:W-:Y:S02]  /*0ef0*/  ISETP.GE.AND P3, PT, R70, R97.reuse, PT ;  /* 0x000000614600720c */ /* 0x080fe40003f66270 */
[-C--:B------:R-:W-:Y:S02]  /*0f00*/  ISETP.GE.AND P2, PT, R71, R97.reuse, PT ;  /* 0x000000614700720c */ /* 0x080fe40003f46270 */
[----:B------:R-:W-:-:S02]  /*0f10*/  ISETP.GE.AND P1, PT, R72, R97, PT ;  /* 0x000000614800720c */ /* 0x000fc40003f26270 */
[----:B------:R-:W-:Y:S02]  /*0f20*/  ISETP.GE.AND P0, PT, R73, R97, PT ;  /* 0x000000614900720c */ /* 0x000fe40003f06270 */
[----:B------:R-:W-:Y:S02]  /*0f30*/  PRMT R10, RZ, 0x7610, R10 ;  /* 0x00007610ff0a7816 */ /* 0x000fe4000000000a */
[----:B------:R-:W-:Y:S01]  /*0f40*/  PRMT R15, RZ, 0x7610, R15 ;  /* 0x00007610ff0f7816 */ /* 0x000fe2000000000f */
[----:B--2---:R0:W-:Y:S04]  /*0f50*/  STS.U16 [R77], R0 ;  /* 0x000000004d007388 */ /* 0x0041e80000000400 */
[----:B---3--:R-:W-:Y:S01]  /*0f60*/  STS.U16 [R78+0x40], R7 ;  /* 0x000040074e007388 */ /* 0x008fe20000000400 */
[----:B0-----:R-:W-:-:S03]  /*0f70*/  SHF.L.U32 R0, R59, 0x3, RZ ;  /* 0x000000033b007819 */ /* 0x001fc600000006ff */
[----:B----4-:R0:W-:Y:S01]  /*0f80*/  STS.U16 [R79+0x80], R2 ;  /* 0x000080024f007388 */ /* 0x0101e20000000400 */
[----:B------:R-:W-:-:S03]  /*0f90*/  LEA.HI.SX32 R0, R0, R0, 0x1b ;  /* 0x0000000000007211 */ /* 0x000fc600078fdaff */
[----:B------:R1:W-:Y:S01]  /*0fa0*/  STS.U16 [R80+0xc0], R9 ;  /* 0x0000c00950007388 */ /* 0x0003e20000000400 */
[----:B------:R-:W-:-:S03]  /*0fb0*/  LEA R85, R0, R49, 0x1 ;  /* 0x0000003100557211 */ /* 0x000fc600078e08ff */
[----:B------:R-:W-:Y:S04]  /*0fc0*/  STS.U16 [R81+0x100], R6 ;  /* 0x0001000651007388 */ /* 0x000fe80000000400 */
        /* <DEDUP_REMOVED lines=61> */
[----:B-1----:R-:W-:Y:S02]  /*13a0*/  PRMT R13, RZ, 0x7610, R13 ;  /* 0x00007610ff0d7816 */ /* 0x002fe4000000000d */
[----:B------:R-:W-:Y:S01]  /*13b0*/  PRMT R15, RZ, 0x7610, R15 ;  /* 0x00007610ff0f7816 */ /* 0x000fe2000000000f */
        /* <DEDUP_REMOVED lines=77> */
[----:B------:R-:W-:Y:S02]  /*1890*/  MOV R86, RZ ;  /* 0x000000ff00567202 */ /* 0x000fe40000000f00 */
[----:B------:R-:W-:Y:S02]  /*18a0*/  CS2R R88, SRZ ;  /* 0x0000000000587805 */ /* 0x000fe4000001ff00 */
[----:B------:R-:W-:Y:S02]  /*18b0*/  CS2R R90, SRZ ;  /* 0x00000000005a7805 */ /* 0x000fe4000001ff00 */
[----:B------:R-:W-:Y:S01]  /*18c0*/  CS2R R92, SRZ ;  /* 0x00000000005c7805 */ /* 0x000fe2000001ff00 */
[----:B------:R-:W-:Y:S01]  /*18d0*/  IMAD.MOV.U32 R95, RZ, RZ, RZ ;  /* 0x000000ffff5f7224 */ /* 0x000fe200078e00ff */
[----:B------:R-:W-:Y:S06]  /*18e0*/  BRA `(.L_x_9025) ;  /* 0x0000002000ac7947 */ /* 0x000fec0003800000 */
.L_x_9024:
[----:B------:R-:W0:Y:S01]  /*18f0*/  LDC.64 R6, c[0x0][0x348] ;  /* 0x0000d200ff067b82 */ /* 0x000e220000000a00 */
[----:B------:R-:W-:Y:S01]  /*1900*/  HFMA2.MMA R5, -RZ, RZ, 0, 0 ;  /* 0x00000000ff057435 */ /* 0x000fe200000001ff */
[----:B------:R-:W-:Y:S01]  /*1910*/  MOV R4, R48 ;  /* 0x0000003000047202 */ /* 0x000fe20000000f00 */
[----:B------:R-:W-:Y:S01]  /*1920*/  ULDC.64 UR4, c[0x0][0x350] ;  /* 0x0000d40000047ab9 */ /* 0x000fe20000000a00 */
[----:B------:R-:W-:Y:S01]  /*1930*/  VIADD R119, R157, 0xffffffff ;  /* 0xffffffff9d777836 */ /* 0x000fe20000000000 */
[----:B------:R-:W-:Y:S01]  /*1940*/  HFMA2.MMA R134, -RZ, RZ, 0, 0 ;  /* 0x00000000ff867435 */ /* 0x000fe200000001ff */
[----:B------:R-:W-:Y:S01]  /*1950*/  IMAD R9, R45, UR4, RZ ;  /* 0x000000042d097c24 */ /* 0x000fe2000f8e02ff */
[----:B------:R-:W-:Y:S01]  /*1960*/  CS2R R88, SRZ ;  /* 0x0000000000587805 */ /* 0x000fe2000001ff00 */
[----:B------:R-:W-:Y:S01]  /*1970*/  IMAD.MOV.U32 R86, RZ, RZ, RZ ;  /* 0x000000ffff567224 */ /* 0x000fe200078e00ff */
[----:B------:R-:W-:Y:S01]  /*1980*/  CS2R R90, SRZ ;  /* 0x00000000005a7805 */ /* 0x000fe2000001ff00 */
[----:B------:R-:W-:Y:S01]  /*1990*/  IMAD R9, R44, UR5, R9 ;  /* 0x000000052c097c24 */ /* 0x000fe2000f8e0209 */
[----:B------:R-:W-:-:S02]  /*19a0*/  CS2R R92, SRZ ;  /* 0x00000000005c7805 */ /* 0x000fc4000001ff00 */
[----:B------:R-:W-:Y:S01]  /*19b0*/  MOV R95, RZ ;  /* 0x000000ff005f7202 */ /* 0x000fe20000000f00 */
        /* <DEDUP_REMOVED lines=9> */
[----:B0-----:R-:W-:-:S02]  /*1a50*/  IMAD R2, R6, UR14, RZ ;  /* 0x0000000e06027c24 */ /* 0x001fc4000f8e02ff */
[----:B------:R-:W-:-:S04]  /*1a60*/  IMAD.WIDE.U32 R4, R6, UR15, R4 ;  /* 0x0000000f06047c25 */ /* 0x000fc8000f8e0004 */
[----:B------:R-:W-:Y:S01]  /*1a70*/  IMAD R7, R7, UR15, R2 ;  /* 0x0000000f07077c24 */ /* 0x000fe2000f8e0202 */
[----:B------:R-:W-:-:S04]  /*1a80*/  LEA.HI R2, R119, R119, RZ, 0x1 ;  /* 0x0000007777027211 */ /* 0x000fc800078f08ff */
[----:B------:R-:W-:Y:S01]  /*1a90*/  IADD3 R5, R5, R7, RZ ;  /* 0x0000000705057210 */ /* 0x000fe20007ffe0ff */
[----:B------:R-:W-:Y:S01]  /*1aa0*/  IMAD R7, R60, -0x100, R43 ;  /* 0xffffff003c077824 */ /* 0x000fe200078e022b */
[----:B------:R-:W-:Y:S01]  /*1ab0*/  LOP3.LUT R2, R2, 0xfffffe, RZ, 0xc0, !PT ;  /* 0x00fffffe02027812 */ /* 0x000fe200078ec0ff */
[----:B------:R-:W-:Y:S01]  /*1ac0*/  IMAD.WIDE.U32 R26, R44, UR4, R4 ;  /* 0x000000042c1a7c25 */ /* 0x000fe2000f8e0004 */
[----:B------:R-:W-:Y:S02]  /*1ad0*/  ULDC.64 UR4, c[0x0][0x3c8] ;  /* 0x0000f20000047ab9 */ /* 0x000fe40000000a00 */
[----:B------:R-:W-:Y:S02]  /*1ae0*/  IADD3 R119, R119, -R2, RZ ;  /* 0x8000000277777210 */ /* 0x000fe40007ffe0ff */
[----:B------:R-:W-:Y:S02]  /*1af0*/  IADD3 R27, R27, R9, RZ ;  /* 0x000000091b1b7210 */ /* 0x000fe40007ffe0ff */
[C---:B------:R-:W-:Y:S01]  /*1b00*/  LEA R4, P0, R26.reuse, UR4, 0x2 ;  /* 0x000000041a047c11 */ /* 0x040fe2000f8010ff */
[----:B------:R-:W0:Y:S03]  /*1b10*/  LDC.64 R8, c[0x0][0x360] ;  /* 0x0000d800ff087b82 */ /* 0x000e260000000a00 */
[----:B------:R-:W-:Y:S01]  /*1b20*/  LEA.HI.X R5, R26, UR5, R27, 0x2, P0 ;  /* 0x000000051a057c11 */ /* 0x000fe200080f141b */
[----:B------:R-:W-:Y:S01]  /*1b30*/  ULDC.64 UR4, c[0x0][0x230] ;  /* 0x00008c0000047ab9 */ /* 0x000fe20000000a00 */
[----:B------:R-:W-:Y:S01]  /*1b40*/  IADD3 R26, P1, R87, R26, RZ ;  /* 0x0000001a571a7210 */ /* 0x000fe20007f3e0ff */
[----:B------:R-:W-:-:S02]  /*1b50*/  IMAD R2, R40, UR4, RZ ;  /* 0x0000000428027c24 */ /* 0x000fc4000f8e02ff */
[----:B------:R-:W-:Y:S01]  /*1b60*/  IMAD.WIDE R4, R7, 0x4, R4 ;  /* 0x0000000407047825 */ /* 0x000fe200078e0204 */
[----:B------:R-:W-:Y:S01]  /*1b70*/  LEA.HI.X.SX32 R27, R87, R27, 0x1, P1 ;  /* 0x0000001b571b7211 */ /* 0x000fe200008f0eff */
[----:B------:R-:W1:Y:S02]  /*1b80*/  LDC.64 R6, c[0x0][0x2d0] ;  /* 0x0000b400ff067b82 */ /* 0x000e640000000a00 */
[C---:B------:R-:W-:Y:S01]  /*1b90*/  IMAD.WIDE.U32 R10, R3.reuse, UR4, RZ ;  /* 0x00000004030a7c25 */ /* 0x040fe2000f8e00ff */
[C---:B------:R-:W-:Y:S01]  /*1ba0*/  IADD3 R24, P6, R4.reuse, -0x380, RZ ;  /* 0xfffffc8004187810 */ /* 0x040fe20007fde0ff */
[----:B------:R-:W-:Y:S01]  /*1bb0*/  UMOV UR4, URZ ;  /* 0x0000003f00047c82 */ /* 0x000fe20008000000 */
[C---:B------:R-:W-:Y:S01]  /*1bc0*/  IADD3 R22, P5, R4.reuse, -0x300, RZ ;  /* 0xfffffd0004167810 */ /* 0x040fe20007fbe0ff */
[----:B------:R-:W-:Y:S01]  /*1bd0*/  IMAD R121, R3, UR5, R2 ;  /* 0x0000000503797c24 */ /* 0x000fe2000f8e0202 */
[----:B------:R-:W-:Y:S01]  /*1be0*/  IADD3.X R25, R5, -0x1, RZ, P6, !PT ;  /* 0xffffffff05197810 */ /* 0x000fe200037fe4ff */
[----:B------:R-:W-:Y:S01]  /*1bf0*/  UMOV UR5, URZ ;  /* 0x0000003f00057c82 */ /* 0x000fe20008000000 */
[----:B------:R-:W-:-:S02]  /*1c00*/  IADD3 R20, P4, R4, -0x280, RZ ;  /* 0xfffffd8004147810 */ /* 0x000fc40007f9e0ff */
[C---:B------:R-:W-:Y:S02]  /*1c10*/  IADD3 R18, P3, R4.reuse, -0x200, RZ ;  /* 0xfffffe0004127810 */ /* 0x040fe40007f7e0ff */
[C---:B------:R-:W-:Y:S02]  /*1c20*/  IADD3 R16, P2, R4.reuse, -0x180, RZ ;  /* 0xfffffe8004107810 */ /* 0x040fe40007f5e0ff */
[C---:B------:R-:W-:Y:S02]  /*1c30*/  IADD3 R14, P0, R4.reuse, -0x100, RZ ;  /* 0xffffff00040e7810 */ /* 0x040fe40007f1e0ff */
[----:B------:R-:W-:Y:S02]  /*1c40*/  IADD3 R12, P6, R4, -0x80, RZ ;  /* 0xffffff80040c7810 */ /* 0x000fe40007fde0ff */
[C---:B------:R-:W-:Y:S02]  /*1c50*/  IADD3.X R23, R5.reuse, -0x1, RZ, P5, !PT ;  /* 0xffffffff05177810 */ /* 0x040fe40002ffe4ff */
[----:B------:R-:W-:-:S02]  /*1c60*/  IADD3.X R21, R5, -0x1, RZ, P4, !PT ;  /* 0xffffffff05157810 */ /* 0x000fc400027fe4ff */
[C---:B------:R-:W-:Y:S02]  /*1c70*/  IADD3.X R19, R5.reuse, -0x1, RZ, P3, !PT ;  /* 0xffffffff05137810 */ /* 0x040fe40001ffe4ff */
[C---:B------:R-:W-:Y:S02]  /*1c80*/  IADD3.X R17, R5.reuse, -0x1, RZ, P2, !PT ;  /* 0xffffffff05117810 */ /* 0x040fe400017fe4ff */
[C---:B------:R-:W-:Y:S02]  /*1c90*/  IADD3.X R15, R5.reuse, -0x1, RZ, P0, !PT ;  /* 0xffffffff050f7810 */ /* 0x040fe400007fe4ff */
[----:B------:R-:W-:Y:S02]  /*1ca0*/  IADD3.X R13, R5, -0x1, RZ, P6, !PT ;  /* 0xffffffff050d7810 */ /* 0x000fe400037fe4ff */
[----:B------:R-:W2:Y:S01]  /*1cb0*/  LDC.64 R4, c[0x0][0x2e0] ;  /* 0x0000b800ff047b82 */ /* 0x000ea20000000a00 */
[----:B------:R-:W-:Y:S02]  /*1cc0*/  ISETP.GT.AND P0, PT, R157, 0x1, PT ;  /* 0x000000019d00780c */ /* 0x000fe40003f04270 */
[----:B------:R-:W-:-:S02]  /*1cd0*/  ISETP.GE.AND P2, PT, R28, R97, PT ;  /* 0x000000611c00720c */ /* 0x000fc40003f46270 */
[----:B------:R-:W-:Y:S02]  /*1ce0*/  ISETP.EQ.AND P0, PT, R155, RZ, P0 ;  /* 0x000000ff9b00720c */ /* 0x000fe40000702270 */
[----:B------:R-:W-:Y:S02]  /*1cf0*/  P2R R161, PR, RZ, 0x4 ;  /* 0x00000004ffa17803 */ /* 0x000fe40000000000 */
[----:B0-----:R-:W-:-:S09]  /*1d00*/  IADD3 R121, R11, R121, RZ ;  /* 0x000000790b797210 */ /* 0x001fd20007ffe0ff */
.L_x_9046:
[----:B-1----:R-:W-:Y:S01]  /*1d10*/  SHF.R.S32.HI R38, RZ, 0x1f, R134 ;  /* 0x0000001fff267819 */ /* 0x002fe20000011486 */
[----:B------:R-:W-:Y:S01]  /*1d20*/  IMAD.WIDE.U32 R136, R134, UR10, R28 ;  /* 0x0000000a86887c25 */ /* 0x000fe2000f8e001c */
[-C--:B------:R-:W-:Y:S02]  /*1d30*/  ISETP.GE.AND P5, PT, R68, R97.reuse, PT ;  /* 0x000000614400720c */ /* 0x080fe40003fa6270 */
[----:B------:R-:W-:Y:S01]  /*1d40*/  ISETP.GE.AND P1, PT, R69, R97, PT ;  /* 0x000000614500720c */ /* 0x000fe20003f26270 */
[----:B0-----:R-:W-:Y:S01]  /*1d50*/  IMAD R37, R38, UR10, RZ ;  /* 0x0000000a26257c24 */ /* 0x001fe2000f8e02ff */
[----:B------:R-:W-:Y:S02]  /*1d60*/  LEA R36, P2, R136, R57, 0x1 ;  /* 0x0000003988247211 */ /* 0x000fe400078408ff */
[----:B------:R-:W-:Y:S01]  /*1d70*/  PRMT R39, RZ, 0x7610, R39 ;  /* 0x00007610ff277816 */ /* 0x000fe20000000027 */
[----:B------:R-:W-:Y:S01]  /*1d80*/  IMAD R37, R134, UR11, R37 ;  /* 0x0000000b86257c24 */ /* 0x000fe2000f8e0225 */
[----:B------:R-:W-:-:S02]  /*1d90*/  ISETP.NE.AND P6, PT, R161, RZ, PT ;  /* 0x000000ffa100720c */ /* 0x000fc40003fc5270 */
[----:B------:R-:W-:Y:S02]  /*1da0*/  PRMT R140, RZ, 0x7610, R140 ;  /* 0x00007610ff8c7816 */ /* 0x000fe4000000008c */
[----:B------:R-:W-:Y:S02]  /*1db0*/  IADD3 R37, R137, R37, RZ ;  /* 0x0000002589257210 */ /* 0x000fe40007ffe0ff */
[-C--:B------:R-:W-:Y:S02]  /*1dc0*/  ISETP.GE.AND P3, PT, R71, R97.reuse, PT ;  /* 0x000000614700720c */ /* 0x080fe40003f66270 */
[----:B------:R-:W-:Y:S02]  /*1dd0*/  LEA.HI.X R37, R136, R58, R37, 0x1, P2 ;  /* 0x0000003a88257211 */ /* 0x000fe400010f0c25 */
[-C--:B------:R-:W-:Y:S02]  /*1de0*/  ISETP.GE.AND P2, PT, R70, R97.reuse, PT ;  /* 0x000000614600720c */ /* 0x080fe40003f46270 */
[-C--:B------:R-:W-:Y:S01]  /*1df0*/  ISETP.GE.AND P4, PT, R72, R97.reuse, PT ;  /* 0x000000614800720c */ /* 0x080fe20003f86270 */
[----:B---3--:R-:W3:Y:S01]  /*1e00*/  @!P5 LDG.E.U16 R39, desc[UR12][R36.64+0x40] ;  /* 0x0000400c2427d981 */ /* 0x008ee2000c1e1500 */
[----:B------:R-:W-:-:S02]  /*1e10*/  ISETP.GE.AND P5, PT, R73, R97, PT ;  /* 0x000000614900720c */ /* 0x000fc40003fa6270 */
[----:B------:R-:W-:Y:S01]  /*1e20*/  PRMT R2, RZ, 0x7610, R2 ;  /* 0x00007610ff027816 */ /* 0x000fe20000000002 */
[----:B----4-:R-:W4:Y:S01]  /*1e30*/  @!P1 LDG.E.U16 R140, desc[UR12][R36.64+0x80] ;  /* 0x0000800c248c9981 */ /* 0x010f22000c1e1500 */
[----:B------:R-:W-:Y:S01]  /*1e40*/  ISETP.GE.AND P1, PT, R74, R97, PT ;  /* 0x000000614a00720c */ /* 0x000fe20003f26270 */
[----:B------:R-:W-:Y:S01]  /*1e50*/  IMAD R123, R38, UR8, RZ ;  /* 0x00000008267b7c24 */ /* 0x000fe2000f8e02ff */
[----:B------:R-:W-:Y:S01]  /*1e60*/  PRMT R125, RZ, 0x7610, R125 ;  /* 0x00007610ff7d7816 */ /* 0x000fe2000000007d */
[----:B------:R-:W-:Y:S01]  /*1e70*/  IMAD.MOV.U32 R136, RZ, RZ, R10 ;  /* 0x000000ffff887224 */ /* 0x000fe200078e000a */
[----:B------:R-:W-:Y:S01]  /*1e80*/  PRMT R142, RZ, 0x7610, R142 ;  /* 0x00007610ff8e7816 */ /* 0x000fe2000000008e */
[----:B------:R-:W3:Y:S01]  /*1e90*/  @!P6 LDG.E.U16 R2, desc[UR12][R36.64] ;  /* 0x0000000c2402e981 */ /* 0x000ee2000c1e1500 */
[----:B------:R-:W-:Y:S02]  /*1ea0*/  PRMT R127, RZ, 0x7610, R127 ;  /* 0x00007610ff7f7816 */ /* 0x000fe4000000007f */
[----:B------:R-:W-:Y:S01]  /*1eb0*/  PRMT R144, RZ, 0x7610, R144 ;  /* 0x00007610ff907816 */ /* 0x000fe20000000090 */
[----:B------:R-:W4:Y:S01]  /*1ec0*/  @!P2 LDG.E.U16 R125, desc[UR12][R36.64+0xc0] ;  /* 0x0000c00c247da981 */ /* 0x000f22000c1e1500 */
[----:B------:R-:W-:-:S02]  /*1ed0*/  PRMT R129, RZ, 0x7610, R129 ;  /* 0x00007610ff817816 */ /* 0x000fc40000000081 */
[----:B------:R-:W-:Y:S01]  /*1ee0*/  MOV R137, R121 ;  /* 0x0000007900897202 */ /* 0x000fe20000000f00 */
[----:B------:R-:W4:Y:S04]  /*1ef0*/  @!P3 LDG.E.U16 R142, desc[UR12][R36.64+0x100] ;  /* 0x0001000c248eb981 */ /* 0x000f28000c1e1500 */
[----:B------:R-:W4:Y:S01]  /*1f00*/  @!P4 LDG.E.U16 R127, desc[UR12][R36.64+0x140] ;  /* 0x0001400c247fc981 */ /* 0x000f22000c1e1500 */
[----:B------:R-:W-:-:S03]  /*1f10*/  IMAD.WIDE.U32 R136, R134, UR8, R136 ;  /* 0x0000000886887c25 */ /* 0x000fc6000f8e0088 */
[----:B------:R-:W4:Y:S04]  /*1f20*/  @!P5 LDG.E.U16 R144, desc[UR12][R36.64+0x180] ;  /* 0x0001800c2490d981 */ /* 0x000f28000c1e1500 */
[----:B------:R0:W4:Y:S01]  /*1f30*/  @!P1 LDG.E.U16 R129, desc[UR12][R36.64+0x1c0] ;  /* 0x0001c00c24819981 */ /* 0x000122000c1e1500 */
[----:B------:R-:W-:Y:S01]  /*1f40*/  IMAD R123, R134, UR9, R123 ;  /* 0x00000009867b7c24 */ /* 0x000fe2000f8e027b */
[----:B-1----:R-:W-:-:S04]  /*1f50*/  LEA R138, P1, R136, R6, 0x2 ;  /* 0x00000006888a7211 */ /* 0x002fc800078210ff */
[----:B------:R-:W-:-:S04]  /*1f60*/  IADD3 R123, R137, R123, RZ ;  /* 0x0000007b897b7210 */ /* 0x000fc80007ffe0ff */
[----:B------:R-:W-:-:S05]  /*1f70*/  LEA.HI.X R139, R136, R7, R123, 0x2, P1 ;  /* 0x00000007888b7211 */ /* 0x000fca00008f147b */
[----:B------:R-:W4:Y:S01]  /*1f80*/  LDG.E R123, desc[UR12][R138.64] ;  /* 0x0000000c8a7b7981 */ /* 0x000f22000c1e1900 */
[----:B------:R-:W-:Y:S02]  /*1f90*/  IMAD R146, R40, UR16, RZ ;  /* 0x0000001028927c24 */ /* 0x000fe4000f8e02ff */
[----:B------:R-:W-:-:S04]  /*1fa0*/  IMAD.WIDE.U32 R136, R3, UR16, RZ ;  /* 0x0000001003887c25 */ /* 0x000fc8000f8e00ff */
[----:B------:R-:W-:-:S05]  /*1fb0*/  IMAD R131, R3, UR17, R146 ;  /* 0x0000001103837c24 */ /* 0x000fca000f8e0292 */
[----:B------:R-:W-:Y:S01]  /*1fc0*/  IADD3 R137, R137, R131, RZ ;  /* 0x0000008389897210 */ /* 0x000fe20007ffe0ff */
[----:B------:R-:W-:-:S04]  /*1fd0*/  IMAD R131, R38, UR18, RZ ;  /* 0x0000001226837c24 */ /* 0x000fc8000f8e02ff */
[C---:B------:R-:W-:Y:S02]  /*1fe0*/  IMAD R131, R134.reuse, UR19, R131 ;  /* 0x0000001386837c24 */ /* 0x040fe4000f8e0283 */
[----:B0-----:R-:W-:-:S04]  /*1ff0*/  IMAD.WIDE.U32 R36, R134, UR18, R136 ;  /* 0x0000001286247c25 */ /* 0x001fc8000f8e0088 */
[----:B------:R-:W-:Y:S01]  /*2000*/  IMAD.IADD R37, R37, 0x1, R131 ;  /* 0x0000000125257824 */ /* 0x000fe200078e0283 */
[C---:B--2---:R-:W-:Y:S01]  /*2010*/  LEA R136, P1, R36.reuse, R4, 0x2 ;  /* 0x0000000424887211 */ /* 0x044fe200078210ff */
[----:B------:R-:W0:Y:S03]  /*2020*/  @P0 LDC R131, c[0x0][0x21c] ;  /* 0x00008700ff830b82 */ /* 0x000e260000000800 */
[----:B------:R-:W-:Y:S02]  /*2030*/  LEA.HI.X R137, R36, R5, R37, 0x2, P1 ;  /* 0x0000000524897211 */ /* 0x000fe400008f1425 */
[----:B------:R-:W-:Y:S01]  /*2040*/  ISETP.NE.AND P3, PT, R48, RZ, PT ;  /* 0x000000ff3000720c */ /* 0x000fe20003f65270 */
[----:B---3--:R1:W-:Y:S04]  /*2050*/  STS.U16 [R77], R2 ;  /* 0x000000024d007388 */ /* 0x0083e80000000400 */
[----:B------:R2:W-:Y:S04]  /*2060*/  STS.U16 [R78+0x40], R39 ;  /* 0x000040274e007388 */ /* 0x0005e80000000400 */
[----:B----4-:R-:W-:Y:S04]  /*2070*/  STS.U16 [R79+0x80], R140 ;  /* 0x0000808c4f007388 */ /* 0x010fe80000000400 */
[----:B------:R-:W-:Y:S04]  /*2080*/  STS.U16 [R80+0xc0], R125 ;  /* 0x0000c07d50007388 */ /* 0x000fe80000000400 */
[----:B------:R-:W-:Y:S04]  /*2090*/  STS.U16 [R81+0x100], R142 ;  /* 0x0001008e51007388 */ /* 0x000fe80000000400 */
[----:B------:R-:W-:Y:S04]  /*20a0*/  STS.U16 [R82+0x140], R127 ;  /* 0x0001407f52007388 */ /* 0x000fe80000000400 */
[----:B------:R-:W-:Y:S04]  /*20b0*/  STS.U16 [R83+0x180], R144 ;  /* 0x0001809053007388 */ /* 0x000fe80000000400 */
[----:B------:R-:W-:Y:S01]  /*20c0*/  STS.U16 [R84+0x1c0], R129 ;  /* 0x0001c08154007388 */ /* 0x000fe20000000400 */
[----:B------:R-:W-:-:S03]  /*20d0*/  NOP ;  /* 0x0000000000007918 */ /* 0x000fc60000000000 */
[----:B------:R3:W4:Y:S01]  /*20e0*/  LDG.E R169, desc[UR12][R136.64] ;  /* 0x0000000c88a97981 */ /* 0x000722000c1e1900 */
[----:B------:R-:W-:Y:S01]  /*20f0*/  FMUL.FTZ R152, R123, 1.4426950216293334961 ;  /* 0x3fb8aa3b7b987820 */ /* 0x000fe20000410000 */
[----:B------:R-:W-:Y:S02]  /*2100*/  LEA R36, R119, R134, 0x8 ;  /* 0x0000008677247211 */ /* 0x000fe400078e40ff */
[----:B------:R-:W-:Y:S01]  /*2110*/  @P0 IADD3 R37, R157, -0x2, RZ ;  /* 0xfffffffe9d250810 */ /* 0x000fe20007ffe0ff */
[----:B-1----:R-:W-:Y:S01]  /*2120*/  FMUL.FTZ R2, R103, R152 ;  /* 0x0000009867027220 */ /* 0x002fe20000410000 */
[----:B------:R-:W1:Y:S04]  /*2130*/  LDS.U16 R125, [R85] ;  /* 0x00000000557d7984 */ /* 0x000e680000000400 */
[----:B------:R-:W1:Y:S01]  /*2140*/  LDS.U16 R127, [R85+0x2] ;  /* 0x00000200557f7984 */ /* 0x000e620000000400 */
[----:B------:R-:W2:Y:S01]  /*2150*/  MUFU.EX2 R2, R2 ;  /* 0x0000000200027308 */ /* 0x000ea20000000800 */
[----:B------:R-:W-:Y:S01]  /*2160*/  @P3 IADD3 R36, R48, 0x200, RZ ;  /* 0x0000020030243810 */ /* 0x000fe20007ffe0ff */
[----:B0-----:R-:W-:Y:S01]  /*2170*/  @P0 IMAD R37, R37, R131, R134 ;  /* 0x0000008325250224 */ /* 0x001fe200078e0286 */
[----:B------:R-:W0:Y:S02]  /*2180*/  LDS.U16 R129, [R85+0x4] ;  /* 0x0000040055817984 */ /* 0x000e240000000400 */
[----:B------:R-:W-:-:S02]  /*2190*/  LEA R145, R36, R49, 0x2 ;  /* 0x0000003124917211 */ /* 0x000fc400078e10ff */
[----:B------:R-:W0:Y:S04]  /*21a0*/  LDS.U16 R131, [R85+0x6] ;  /* 0x0000060055837984 */ /* 0x000e280000000400 */
[----:B------:R-:W0:Y:S04]  /*21b0*/  LDS.U16 R133, [R85+0x8] ;  /* 0x0000080055857984 */ /* 0x000e280000000400 */
[----:B------:R-:W0:Y:S04]  /*21c0*/  LDS.U16 R135, [R85+0xa] ;  /* 0x00000a0055877984 */ /* 0x000e280000000400 */
[----:B---3--:R-:W3:Y:S04]  /*21d0*/  LDS.U16 R137, [R85+0xc] ;  /* 0x00000c0055897984 */ /* 0x008ee80000000400 */
[----:B------:R-:W3:Y:S04]  /*21e0*/  LDS.U16 R139, [R85+0xe] ;  /* 0x00000e00558b7984 */ /* 0x000ee80000000400 */
[----:B--2---:R2:W-:Y:S01]  /*21f0*/  STS [R145+0x878], R2 ;  /* 0x0008780291007388 */ /* 0x0045e20000000800 */
[----:B------:R-:W-:Y:S01]  /*2200*/  ISETP.NE.AND P2, PT, R48, 0x1f, PT ;  /* 0x0000001f3000780c */ /* 0x000fe20003f45270 */
[-C--:B------:R-:W-:Y:S01]  /*2210*/  FMUL.FTZ R39, R105, R152.reuse ;  /* 0x0000009869277220 */ /* 0x080fe20000410000 */
[-C--:B------:R-:W-:Y:S01]  /*2220*/  FMUL.FTZ R141, R107, R152.reuse ;  /* 0x000000986b8d7220 */ /* 0x080fe20000410000 */
[----:B------:R-:W-:-:S04]  /*2230*/  FMUL.FTZ R143, R109, R152 ;  /* 0x000000986d8f7220 */ /* 0x000fc80000410000 */
[----:B------:R-:W1:Y:S06]  /*2240*/  MUFU.EX2 R39, R39 ;  /* 0x0000002700277308 */ /* 0x000e6c0000000800 */
[----:B------:R-:W-:Y:S01]  /*2250*/  @P2 LEA R174, R48, R49, 0x2 ;  /* 0x0000003130ae2211 */ /* 0x000fe200078e10ff */
[----:B------:R-:W-:Y:S01]  /*2260*/  BAR.SYNC.DEFER_BLOCKING 0x0 ;  /* 0x0000000000007b1d */ /* 0x000fe20000010000 */
[----:B------:R-:W-:-:S05]  /*2270*/  FMUL.FTZ R147, R111, R152 ;  /* 0x000000986f937220 */ /* 0x000fca0000410000 */
[----:B------:R-:W0:Y:S01]  /*2280*/  MUFU.EX2 R141, R141 ;  /* 0x0000008d008d7308 */ /* 0x000e220000000800 */
[----:B------:R-:W-:Y:S02]  /*2290*/  IMAD.MOV.U32 R151, RZ, RZ, RZ ;  /* 0x000000ffff977224 */ /* 0x000fe400078e00ff */
[----:B------:R-:W-:Y:S01]  /*22a0*/  FMUL.FTZ R149, R113, R152 ;  /* 0x0000009871957220 */ /* 0x000fe20000410000 */
[----:B------:R-:W-:-:S04]  /*22b0*/  @P0 IMAD.WIDE R36, R37, 0x8, R34 ;  /* 0x0000000825240825 */ /* 0x000fc800078e0222 */
[----:B------:R-:W3:Y:S01]  /*22c0*/  MUFU.EX2 R143, R143 ;  /* 0x0000008f008f7308 */ /* 0x000ee20000000800 */
[----:B------:R-:W4:Y:S07]  /*22d0*/  @P2 LDS R174, [R174+0x107c] ;  /* 0x00107c00aeae2984 */ /* 0x000f2e0000000800 */
[----:B------:R-:W3:Y:S01]  /*22e0*/  MUFU.EX2 R147, R147 ;  /* 0x0000009300937308 */ /* 0x000ee20000000800 */
[-C--:B--2---:R-:W-:Y:S01]  /*22f0*/  FMUL.FTZ R145, R115, R152.reuse ;  /* 0x0000009873917220 */ /* 0x084fe20000410000 */
[----:B------:R-:W-:Y:S01]  /*2300*/  FMUL.FTZ R153, R117, R152 ;  /* 0x0000009875997220 */ /* 0x000fe20000410000 */
[----:B------:R1:W5:Y:S05]  /*2310*/  @P0 LDG.E R151, desc[UR12][R36.64+0x4] ;  /* 0x0000040c24970981 */ /* 0x00036a000c1e1900 */
[----:B------:R-:W2:Y:S01]  /*2320*/  MUFU.EX2 R149, R149 ;  /* 0x0000009500957308 */ /* 0x000ea20000000800 */
[----:B-1----:R-:W-:-:S07]  /*2330*/  FMUL.FTZ R36, R2, R39 ;  /* 0x0000002702247220 */ /* 0x002fce0000410000 */
[----:B------:R-:W1:Y:S01]  /*2340*/  MUFU.EX2 R145, R145 ;  /* 0x0000009100917308 */ /* 0x000e620000000800 */
[----:B0-----:R-:W-:Y:S01]  /*2350*/  FMUL.FTZ R36, R141, R36 ;  /* 0x000000248d247220 */ /* 0x001fe20000410000 */
[----:B------:R-:W-:Y:S02]  /*2360*/  HADD2.F32 R136, -RZ, R159.H0_H0 ;  /* 0x2000009fff887230 */ /* 0x000fe40000004100 */
[----:B------:R-:W-:-:S04]  /*2370*/  HADD2.F32 R138, -RZ, R102.H0_H0 ;  /* 0x20000066ff8a7230 */ /* 0x000fc80000004100 */
[----:B------:R-:W0:Y:S01]  /*2380*/  MUFU.EX2 R153, R153 ;  /* 0x0000009900997308 */ /* 0x000e220000000800 */
[----:B---3--:R-:W-:Y:S01]  /*2390*/  FMUL.FTZ R36, R143, R36 ;  /* 0x000000248f247220 */ /* 0x008fe20000410000 */
        /* <DEDUP_REMOVED lines=11> */
[----:B--2---:R-:W-:Y:S01]  /*2450*/  FMUL.FTZ R36, R149, R36 ;  /* 0x0000002495247220 */ /* 0x004fe20000410000 */
[----:B------:R-:W-:Y:S02]  /*2460*/  HADD2.F32 R148, -RZ, R96.H0_H0 ;  /* 0x20000060ff947230 */ /* 0x000fe40000004100 */
[----:B------:R-:W-:Y:S01]  /*2470*/  FMUL.FTZ R163, R125, R176 ;  /* 0x000000b07da37220 */ /* 0x000fe20000410000 */
[----:B------:R-:W-:-:S02]  /*2480*/  HADD2.F32 R150, -RZ, R94.H0_H0 ;  /* 0x2000005eff967230 */ /* 0x000fc40000004100 */
[----:B------:R-:W-:Y:S01]  /*2490*/  FMUL.FTZ R182, R127, R168 ;  /* 0x000000a87fb67220 */ /* 0x000fe20000410000 */
[----:B------:R-:W-:Y:S02]  /*24a0*/  HADD2.F32 R129, -RZ, R129.H0_H0 ;  /* 0x20000081ff817230 */ /* 0x000fe40000004100 */
[----:B------:R-:W-:Y:S01]  /*24b0*/  HADD2.F32 R131, -RZ, R131.H0_H0 ;  /* 0x20000083ff837230 */ /* 0x000fe20000004100 */
[----:B------:R-:W-:Y:S01]  /*24c0*/  BSSY B0, `(.L_x_9026) ;  /* 0x0000020000007945 */ /* 0x000fe20003800000 */
[----:B------:R-:W-:Y:S01]  /*24d0*/  FMUL.FTZ R158, R111, R144 ;  /* 0x000000906f9e7220 */ /* 0x000fe20000410000 */
[----:B------:R-:W-:Y:S01]  /*24e0*/  FMUL.FTZ R156, R113, R146 ;  /* 0x00000092719c7220 */ /* 0x000fe20000410000 */
[----:B------:R-:W-:Y:S01]  /*24f0*/  FMUL.FTZ R154, R115, R148 ;  /* 0x00000094739a7220 */ /* 0x000fe20000410000 */
[----:B------:R-:W-:Y:S01]  /*2500*/  FMUL.FTZ R152, R117, R150 ;  /* 0x0000009675987220 */ /* 0x000fe20000410000 */
[----:B-1----:R-:W-:Y:S01]  /*2510*/  FMUL.FTZ R196, R145, R36 ;  /* 0x0000002491c47220 */ /* 0x002fe20000410000 */
[----:B------:R-:W-:-:S02]  /*2520*/  HADD2.F32 R133, -RZ, R133.H0_H0 ;  /* 0x20000085ff857230 */ /* 0x000fc40000004100 */
[----:B------:R-:W-:Y:S01]  /*2530*/  FMUL.FTZ R184, R129, R164 ;  /* 0x000000a481b87220 */ /* 0x000fe20000410000 */
[----:B------:R-:W-:Y:S02]  /*2540*/  HADD2.F32 R135, -RZ, R135.H0_H0 ;  /* 0x20000087ff877230 */ /* 0x000fe40000004100 */
[----:B------:R-:W-:Y:S01]  /*2550*/  FMUL.FTZ R186, R131, R160 ;  /* 0x000000a083ba7220 */ /* 0x000fe20000410000 */
[----:B------:R-:W-:Y:S02]  /*2560*/  HADD2.F32 R137, -RZ, R137.H0_H0 ;  /* 0x20000089ff897230 */ /* 0x000fe40000004100 */
[----:B------:R-:W-:Y:S01]  /*2570*/  FFMA.FTZ R165, R39, R163, R182 ;  /* 0x000000a327a57223 */ /* 0x000fe200000100b6 */
[----:B------:R-:W-:Y:S02]  /*2580*/  HADD2.F32 R139, -RZ, R139.H0_H0 ;  /* 0x2000008bff8b7230 */ /* 0x000fe40000004100 */
[-C--:B----4-:R-:W-:Y:S01]  /*2590*/  FMUL.FTZ R180, R106, R169.reuse ;  /* 0x000000a96ab47220 */ /* 0x090fe20000410000 */
[-C--:B------:R-:W-:Y:S01]  /*25a0*/  FMUL.FTZ R171, R104, R169.reuse ;  /* 0x000000a968ab7220 */ /* 0x080fe20000410000 */
[-C--:B------:R-:W-:Y:S01]  /*25b0*/  FMUL.FTZ R162, R116, R169.reuse ;  /* 0x000000a974a27220 */ /* 0x080fe20000410000 */
[-C--:B------:R-:W-:Y:S01]  /*25c0*/  FMUL.FTZ R166, R114, R169.reuse ;  /* 0x000000a972a67220 */ /* 0x080fe20000410000 */
[-C--:B------:R-:W-:Y:S01]  /*25d0*/  FMUL.FTZ R170, R112, R169.reuse ;  /* 0x000000a970aa7220 */ /* 0x080fe20000410000 */
[-C--:B------:R-:W-:Y:S01]  /*25e0*/  FMUL.FTZ R172, R110, R169.reuse ;  /* 0x000000a96eac7220 */ /* 0x080fe20000410000 */
[----:B------:R-:W-:Y:S01]  /*25f0*/  FMUL.FTZ R178, R108, R169 ;  /* 0x000000a96cb27220 */ /* 0x000fe20000410000 */
[----:B0-----:R-:W-:Y:S01]  /*2600*/  FFMA.FTZ R167, R153, R171, R180 ;  /* 0x000000ab99a77223 */ /* 0x001fe200000100b4 */
[----:B------:R-:W-:Y:S06]  /*2610*/  @P2 BRA `(.L_x_9027) ;  /* 0x0000000000282947 */ /* 0x000fec0003800000 */
[----:B------:R-:W-:Y:S01]  /*2620*/  ISETP.NE.AND P1, PT, R157, UR23, PT ;  /* 0x000000179d007c0c */ /* 0x000fe2000bf25270 */
[----:B------:R-:W-:-:S12]  /*2630*/  HFMA2.MMA R174, -RZ, RZ, 1.875, 0 ;  /* 0x3f800000ffae7435 */ /* 0x000fd800000001ff */
[----:B------:R-:W-:Y:S05]  /*2640*/  @!P1 BRA `(.L_x_9027) ;  /* 0x00000000001c9947 */ /* 0x000fea0003800000 */
[----:B------:R-:W-:-:S04]  /*2650*/  IADD3 R37, -R60, UR23, RZ ;  /* 0x000000173c257c10 */ /* 0x000fc8000fffe1ff */
[----:B------:R-:W-:-:S04]  /*2660*/  LEA.HI R36, R37, R37, RZ, 0x1 ;  /* 0x0000002525247211 */ /* 0x000fc800078f08ff */
[----:B------:R-:W-:-:S04]  /*2670*/  LOP3.LUT R36, R36, 0xfffffe, RZ, 0xc0, !PT ;  /* 0x00fffffe24247812 */ /* 0x000fc800078ec0ff */
[----:B------:R-:W-:-:S05]  /*2680*/  IADD3 R37, -R36, R37, RZ ;  /* 0x0000002524257210 */ /* 0x000fca0007ffe1ff */
[----:B------:R-:W-:-:S05]  /*2690*/  IMAD R36, R37, 0x100, R134 ;  /* 0x0000010025247824 */ /* 0x000fca00078e0286 */
[----:B------:R-:W-:-:S05]  /*26a0*/  LEA R36, R36, R49, 0x2 ;  /* 0x0000003124247211 */ /* 0x000fca00078e10ff */
[----:B------:R0:W1:Y:S02]  /*26b0*/  LDS R174, [R36+0x878] ;  /* 0x0008780024ae7984 */ /* 0x0000640000000800 */
.L_x_9027:
[----:B------:R-:W-:Y:S05]  /*26c0*/  BSYNC B0 ;  /* 0x0000000000007941 */ /* 0x000fea0003800000 */
.L_x_9026:
[----:B01----:R-:W-:Y:S01]  /*26d0*/  FMUL.FTZ R36, R153, R174 ;  /* 0x000000ae99247220 */ /* 0x003fe20000410000 */
        /* <DEDUP_REMOVED lines=30> */
[----:B------:R-:W-:-:S03]  /*28c0*/  LEA R179, R134, R49, 0x3 ;  /* 0x0000003186b37211 */ /* 0x000fc600078e18ff */
        /* <DEDUP_REMOVED lines=24> */
[----:B-1----:R-:W-:Y:S01]  /*2a50*/  @P1 FMUL.FTZ R196, R196, R37 ;  /* 0x00000025c4c41220 */ /* 0x002fe20000410000 */
[----:B------:R-:W-:Y:S02]  /*2a60*/  ISETP.GE.AND P1, PT, R157, UR23, PT ;  /* 0x000000179d007c0c */ /* 0x000fe4000bf26270 */
[----:B------:R-:W-:-:S03]  /*2a70*/  MOV R37, RZ ;  /* 0x000000ff00257202 */ /* 0x000fc60000000f00 */
[C---:B--2---:R-:W-:Y:S01]  /*2a80*/  @!P4 FFMA.FTZ R173, R200.reuse, R169, R173 ;  /* 0x000000a9c8adc223 */ /* 0x044fe200000100ad */
[----:B------:R-:W-:Y:S01]  /*2a90*/  ISETP.NE.OR P1, PT, R155, RZ, P1 ;  /* 0x000000ff9b00720c */ /* 0x000fe20000f25670 */
[----:B------:R-:W0:Y:S01]  /*2aa0*/  SHFL.UP PT, R169, R165, 0x8, RZ ;  /* 0x05000000a5a97989 */ /* 0x000e2200000e00ff */
[----:B---3--:R-:W-:Y:S01]  /*2ab0*/  @!P4 FMUL.FTZ R200, R200, R167 ;  /* 0x000000a7c8c8c220 */ /* 0x008fe20000410000 */
[C---:B------:R-:W-:Y:S02]  /*2ac0*/  ISETP.GE.AND P4, PT, R59.reuse, 0x8, PT ;  /* 0x000000083b00780c */ /* 0x040fe40003f86270 */
[----:B------:R-:W1:Y:S04]  /*2ad0*/  SHFL.UP PT, R167, R196, 0x8, RZ ;  /* 0x05000000c4a77989 */ /* 0x000e6800000e00ff */
        /* <DEDUP_REMOVED lines=11> */
[----:B------:R-:W2:Y:S04]  /*2b90*/  SHFL.DOWN PT, R177, R173, 0x10, 0x1f ;  /* 0x0a001f00adb17f89 */ /* 0x000ea800000e0000 */
[----:B------:R-:W3:Y:S01]  /*2ba0*/  SHFL.DOWN PT, R175, R200, 0x10, 0x1f ;  /* 0x0a001f00c8af7f89 */ /* 0x000ee200000e0000 */
[----:B0-----:R-:W-:-:S03]  /*2bb0*/  @P1 FFMA.FTZ R165, R196, R169, R165 ;  /* 0x000000a9c4a51223 */ /* 0x001fc600000100a5 */
[----:B------:R-:W-:Y:S01]  /*2bc0*/  SHFL.IDX PT, R204, R37, RZ, 0x1f ;  /* 0x00001fff25cc7589 */ /* 0x000fe200000e0000 */
[----:B-1----:R-:W-:Y:S01]  /*2bd0*/  @P1 FMUL.FTZ R196, R196, R167 ;  /* 0x000000a7c4c41220 */ /* 0x002fe20000410000 */
[----:B------:R-:W-:Y:S02]  /*2be0*/  ISETP.NE.AND P1, PT, R48, RZ, PT ;  /* 0x000000ff3000720c */ /* 0x000fe40003f25270 */
[----:B-----5:R-:W-:Y:S01]  /*2bf0*/  SHFL.IDX PT, R167, R151, RZ, 0x1f ;  /* 0x00001fff97a77589 */ /* 0x020fe200000e0000 */
[----:B--2---:R-:W-:-:S03]  /*2c00*/  @!P4 FFMA.FTZ R173, R200, R177, R173 ;  /* 0x000000b1c8adc223 */ /* 0x004fc600000100ad */
[----:B------:R-:W-:Y:S01]  /*2c10*/  SHFL.UP PT, R165, R165, 0x1, RZ ;  /* 0x04200000a5a57989 */ /* 0x000fe200000e00ff */
[----:B---3--:R-:W-:-:S03]  /*2c20*/  @!P4 FMUL.FTZ R200, R200, R175 ;  /* 0x000000afc8c8c220 */ /* 0x008fc60000410000 */
[----:B------:R-:W0:Y:S04]  /*2c30*/  SHFL.UP PT, R196, R196, 0x1, RZ ;  /* 0x04200000c4c47989 */ /* 0x000e2800000e00ff */
[----:B------:R-:W-:Y:S04]  /*2c40*/  SHFL.DOWN PT, R202, R173, 0x1, 0x1f ;  /* 0x08201f00adca7f89 */ /* 0x000fe800000e0000 */
[----:B------:R-:W1:Y:S04]  /*2c50*/  SHFL.DOWN PT, R169, R200, 0x1, 0x1f ;  /* 0x08201f00c8a97f89 */ /* 0x000e6800000e0000 */
[----:B------:R-:W2:Y:S01]  /*2c60*/  SHFL.IDX PT, R151, R200, RZ, 0x1f ;  /* 0x00001fffc8977589 */ /* 0x000ea200000e0000 */
[----:B0-----:R-:W-:-:S04]  /*2c70*/  @P3 FFMA.FTZ R167, R196, R167, R165 ;  /* 0x000000a7c4a73223 */ /* 0x001fc800000100a5 */
[----:B------:R-:W-:Y:S01]  /*2c80*/  FFMA.FTZ R206, R2, R167, R163 ;  /* 0x000000a702ce7223 */ /* 0x000fe200000100a3 */
[----:B-1----:R-:W-:-:S03]  /*2c90*/  @P2 FFMA.FTZ R204, R169, R204, R202 ;  /* 0x000000cca9cc2223 */ /* 0x002fc600000100ca */
[----:B------:R-:W-:Y:S01]  /*2ca0*/  FFMA.FTZ R2, R125, -R176, R206 ;  /* 0x800000b07d027223 */ /* 0x000fe200000100ce */
[----:B------:R-:W-:Y:S01]  /*2cb0*/  FFMA.FTZ R182, R39, R206, R182 ;  /* 0x000000ce27b67223 */ /* 0x000fe200000100b6 */
[----:B------:R-:W0:Y:S01]  /*2cc0*/  SHFL.IDX PT, R202, R173, RZ, 0x1f ;  /* 0x00001fffadca7589 */ /* 0x000e2200000e0000 */
[----:B------:R-:W-:Y:S01]  /*2cd0*/  FFMA.FTZ R174, R204, R174, R171 ;  /* 0x000000aeccae7223 */ /* 0x000fe200000100ab */
[----:B------:R-:W-:Y:S01]  /*2ce0*/  FFMA.FTZ R163, R0, R206, RZ ;  /* 0x000000ce00a37223 */ /* 0x000fe200000100ff */
[----:B------:R-:W-:Y:S01]  /*2cf0*/  FFMA.FTZ R184, R141, R182, R184 ;  /* 0x000000b68db87223 */ /* 0x000fe200000100b8 */
[----:B--2---:R-:W-:Y:S01]  /*2d00*/  FMUL.FTZ R36, R151, R36 ;  /* 0x0000002497247220 */ /* 0x004fe20000410000 */
[----:B------:R-:W-:Y:S01]  /*2d10*/  FFMA.FTZ R176, R153, R174, R180 ;  /* 0x000000ae99b07223 */ /* 0x000fe200000100b4 */
[----:B------:R-:W-:Y:S01]  /*2d20*/  FFMA.FTZ R163, R116, R182, R163 ;  /* 0x000000b674a37223 */ /* 0x000fe200000100a3 */
[----:B------:R-:W-:Y:S01]  /*2d30*/  FFMA.FTZ R186, R143, R184, R186 ;  /* 0x000000b88fba7223 */ /* 0x000fe200000100ba */
[----:B------:R-:W-:Y:S01]  /*2d40*/  FFMA.FTZ R168, R127, -R168, R182 ;  /* 0x800000a87fa87223 */ /* 0x000fe200000100b6 */
[-C--:B------:R-:W-:Y:S01]  /*2d50*/  FFMA.FTZ R178, R145, R176.reuse, R178 ;  /* 0x000000b091b27223 */ /* 0x080fe200000100b2 */
[----:B------:R-:W-:Y:S01]  /*2d60*/  FMUL.FTZ R165, R115, R176 ;  /* 0x000000b073a57220 */ /* 0x000fe20000410000 */
        /* <DEDUP_REMOVED lines=9> */
[----:B------:R-:W-:Y:S01]  /*2e00*/  FFMA.FTZ R164, R129, -R164, R184 ;  /* 0x800000a481a47223 */ /* 0x000fe200000100b8 */
[----:B------:R-:W-:Y:S01]  /*2e10*/  FFMA.FTZ R166, R143, R170, R166 ;  /* 0x000000aa8fa67223 */ /* 0x000fe200000100a6 */
[----:B------:R-:W-:Y:S01]  /*2e20*/  FFMA.FTZ R143, R135, -R156, R190 ;  /* 0x8000009c878f7223 */ /* 0x000fe200000100be */
[----:B------:R-:W-:Y:S01]  /*2e30*/  FFMA.FTZ R163, R110, R188, R163 ;  /* 0x000000bc6ea37223 */ /* 0x000fe200000100a3 */
[----:B0-----:R-:W-:Y:S01]  /*2e40*/  FFMA.FTZ R37, R151, R37, R202 ;  /* 0x0000002597257223 */ /* 0x001fe200000100ca */
[-C--:B------:R-:W-:Y:S01]  /*2e50*/  FFMA.FTZ R162, R141, R166.reuse, R162 ;  /* 0x000000a68da27223 */ /* 0x080fe200000100a2 */
[----:B------:R-:W-:Y:S01]  /*2e60*/  FMUL.FTZ R147, R107, R166 ;  /* 0x000000a66b937220 */ /* 0x000fe20000410000 */
[----:B------:R-:W-:Y:S01]  /*2e70*/  FMUL.FTZ R151, R150, R169 ;  /* 0x000000a996977220 */ /* 0x000fe20000410000 */
[----:B------:R-:W-:Y:S01]  /*2e80*/  FFMA.FTZ R160, R131, -R160, R186 ;  /* 0x800000a083a07223 */ /* 0x000fe200000100ba */
[-C--:B------:R-:W-:Y:S01]  /*2e90*/  FFMA.FTZ R156, R39, R162.reuse, R198 ;  /* 0x000000a2279c7223 */ /* 0x080fe200000100c6 */
[----:B------:R-:W-:Y:S01]  /*2ea0*/  FMUL.FTZ R145, R105, R162 ;  /* 0x000000a269917220 */ /* 0x000fe20000410000 */
[----:B------:R0:W-:Y:S01]  /*2eb0*/  @!P1 STS.64 [R179+0x10f8], R36 ;  /* 0x0010f824b3009388 */ /* 0x0001e20000000a00 */
[----:B------:R-:W-:Y:S01]  /*2ec0*/  FFMA.FTZ R163, R108, R190, R163 ;  /* 0x000000be6ca37223 */ /* 0x000fe200000100a3 */
[----:B------:R-:W-:Y:S01]  /*2ed0*/  FMUL.FTZ R39, R103, R156 ;  /* 0x0000009c67277220 */ /* 0x000fe20000410000 */
[----:B------:R-:W-:Y:S01]  /*2ee0*/  FFMA.FTZ R194, R153, R192, R194 ;  /* 0x000000c099c27223 */ /* 0x000fe200000100c2 */
[----:B------:R1:W-:Y:S01]  /*2ef0*/  STS [R52+0x18], R167 ;  /* 0x000018a734007388 */ /* 0x0003e20000000800 */
[----:B------:R-:W-:Y:S01]  /*2f00*/  FMUL.FTZ R153, R113, R178 ;  /* 0x000000b271997220 */ /* 0x000fe20000410000 */
[----:B------:R-:W-:Y:S01]  /*2f10*/  FFMA.FTZ R141, R2, R39, RZ ;  /* 0x00000027028d7223 */ /* 0x000fe200000100ff */
[----:B------:R-:W-:Y:S01]  /*2f20*/  FMUL.FTZ R149, R111, R172 ;  /* 0x000000ac6f957220 */ /* 0x000fe20000410000 */
[----:B------:R-:W-:Y:S01]  /*2f30*/  FFMA.FTZ R171, R106, R192, R163 ;  /* 0x000000c06aab7223 */ /* 0x000fe200000100a3 */
[----:B------:R2:W-:Y:S01]  /*2f40*/  STS [R52+0x1c], R151 ;  /* 0x00001c9734007388 */ /* 0x0005e20000000800 */
[----:B------:R-:W-:Y:S01]  /*2f50*/  FFMA.FTZ R141, R168, R145, R141 ;  /* 0x00000091a88d7223 */ /* 0x000fe2000001008d */
[----:B------:R-:W-:Y:S01]  /*2f60*/  FMUL.FTZ R163, R146, R153 ;  /* 0x0000009992a37220 */ /* 0x000fe20000410000 */
[----:B0-----:R-:W-:Y:S01]  /*2f70*/  FMUL.FTZ R37, R109, R170 ;  /* 0x000000aa6d257220 */ /* 0x001fe20000410000 */
[----:B------:R-:W-:Y:S01]  /*2f80*/  FMUL.FTZ R145, R138, R145 ;  /* 0x000000918a917220 */ /* 0x000fe20000410000 */
[----:B-1----:R-:W-:Y:S01]  /*2f90*/  IADD3 R167, -R87, UR6, -R48 ;  /* 0x0000000657a77c10 */ /* 0x002fe2000fffe930 */
[-C--:B------:R-:W-:Y:S01]  /*2fa0*/  FFMA.FTZ R141, R164, R147.reuse, R141 ;  /* 0x00000093a48d7223 */ /* 0x080fe2000001008d */
[----:B------:R-:W-:Y:S01]  /*2fb0*/  FMUL.FTZ R147, R140, R147 ;  /* 0x000000938c937220 */ /* 0x000fe20000410000 */
[----:B------:R-:W-:Y:S01]  /*2fc0*/  FMUL.FTZ R39, R136, R39 ;  /* 0x0000002788277220 */ /* 0x000fe20000410000 */
[----:B------:R-:W-:Y:S01]  /*2fd0*/  ISETP.GE.AND P2, PT, R167, 0x1, PT ;  /* 0x00000001a700780c */ /* 0x000fe20003f46270 */
[----:B------:R-:W-:Y:S01]  /*2fe0*/  FFMA.FTZ R141, R160, R37, R141 ;  /* 0x00000025a08d7223 */ /* 0x000fe2000001008d */
[----:B--2---:R-:W-:Y:S01]  /*2ff0*/  FMUL.FTZ R151, R144, R149 ;  /* 0x0000009590977220 */ /* 0x004fe20000410000 */
[----:B------:R-:W-:Y:S01]  /*3000*/  FMUL.FTZ R37, R142, R37 ;  /* 0x000000258e257220 */ /* 0x000fe20000410000 */
[----:B------:R-:W-:Y:S01]  /*3010*/  FFMA.FTZ R158, R133, -R158, R188 ;  /* 0x8000009e859e7223 */ /* 0x000fe200000100bc */
[----:B------:R0:W-:Y:S01]  /*3020*/  STS [R52+0x14], R163 ;  /* 0x000014a334007388 */ /* 0x0001e20000000800 */
[----:B------:R-:W-:-:S02]  /*3030*/  FFMA.FTZ R154, R137, -R154, R192 ;  /* 0x8000009a899a7223 */ /* 0x000fc400000100c0 */
[----:B------:R-:W-:Y:S01]  /*3040*/  FFMA.FTZ R36, R158, R149, R141 ;  /* 0x000000959e247223 */ /* 0x000fe2000001008d */
[----:B------:R0:W-:Y:S03]  /*3050*/  STS [R52+0x10], R151 ;  /* 0x0000109734007388 */ /* 0x0001e60000000800 */
[----:B------:R-:W-:Y:S01]  /*3060*/  FFMA.FTZ R153, R143, R153, R36 ;  /* 0x000000998f997223 */ /* 0x000fe20000010024 */
[----:B------:R0:W-:Y:S04]  /*3070*/  STS [R52+0xc], R37 ;  /* 0x00000c2534007388 */ /* 0x0001e80000000800 */
[----:B------:R0:W-:Y:S04]  /*3080*/  STS [R52+0x8], R147 ;  /* 0x0000089334007388 */ /* 0x0001e80000000800 */
[----:B------:R0:W-:Y:S04]  /*3090*/  STS [R52+0x4], R145 ;  /* 0x0000049134007388 */ /* 0x0001e80000000800 */
[----:B------:R0:W-:Y:S01]  /*30a0*/  STS [R52], R39 ;  /* 0x0000002734007388 */ /* 0x0001e20000000800 */
[----:B------:R-:W-:Y:S06]  /*30b0*/  BAR.SYNC.DEFER_BLOCKING 0x0 ;  /* 0x0000000000007b1d */ /* 0x000fec0000010000 */
[----:B------:R-:W-:Y:S05]  /*30c0*/  @!P2 BRA `(.L_x_9029) ;  /* 0x000000000028a947 */ /* 0x000fea0003800000 */
[----:B------:R-:W-:Y:S01]  /*30d0*/  LEA.HI.SX32 R36, R48, R48, 0x1b ;  /* 0x0000003030247211 */ /* 0x000fe200078fdaff */
[----:B0-----:R-:W-:-:S04]  /*30e0*/  IMAD R37, R38, UR20, RZ ;  /* 0x0000001426257c24 */ /* 0x001fc8000f8e02ff */
[----:B------:R-:W-:Y:S02]  /*30f0*/  IMAD R141, R36, 0x4, R49 ;  /* 0x00000004248d7824 */ /* 0x000fe400078e0231 */
[C---:B------:R-:W-:Y:S02]  /*3100*/  IMAD R39, R134.reuse, UR21, R37 ;  /* 0x0000001586277c24 */ /* 0x040fe4000f8e0225 */
[----:B------:R-:W-:Y:S02]  /*3110*/  IMAD.WIDE.U32 R36, R134, UR20, R26 ;  /* 0x0000001486247c25 */ /* 0x000fe4000f8e001a */
[----:B------:R-:W0:Y:S03]  /*3120*/  LDS R141, [R141+0x220] ;  /* 0x000220008d8d7984 */ /* 0x000e260000000800 */
[----:B------:R-:W-:Y:S02]  /*3130*/  IADD3 R37, R37, R39, RZ ;  /* 0x0000002725257210 */ /* 0x000fe40007ffe0ff */
[----:B------:R-:W-:-:S04]  /*3140*/  LEA R38, P2, R36, UR24, 0x2 ;  /* 0x0000001824267c11 */ /* 0x000fc8000f8410ff */
[----:B------:R-:W-:-:S05]  /*3150*/  LEA.HI.X R39, R36, UR25, R37, 0x2, P2 ;  /* 0x0000001924277c11 */ /* 0x000fca00090f1425 */
[----:B0-----:R1:W-:Y:S04]  /*3160*/  REDG.E.ADD.F32.FTZ.RN.STRONG.GPU desc[UR12][R38.64], R141 ;  /* 0x0000008d260079a6 */ /* 0x0013e8000c10f38c */
.L_x_9029:
[----:B------:R-:W-:Y:S05]  /*3170*/  BSYNC B0 ;  /* 0x0000000000007941 */ /* 0x000fea0003800000 */
.L_x_9028:
[----:B01----:R0:W1:Y:S01]  /*3180*/  LDS R39, [R61+0x2a0] ;  /* 0x0002a0003d277984 */ /* 0x0030620000000800 */
[----:B------:R-:W-:Y:S01]  /*3190*/  ISETP.GE.AND P2, PT, R167, 0x21, PT ;  /* 0x00000021a700780c */ /* 0x000fe20003f46270 */
[----:B------:R-:W-:Y:S01]  /*31a0*/  USHF.L.U64.HI UR7, UR4, 0x2, UR5 ;  /* 0x0000000204077899 */ /* 0x000fe20008010205 */
[----:B------:R-:W-:Y:S01]  /*31b0*/  FFMA.FTZ R152, R139, -R152, R194 ;  /* 0x800000988b987223 */ /* 0x000fe200000100c2 */
[----:B------:R-:W-:Y:S01]  /*31c0*/  USHF.L.U32 UR22, UR4, 0x2, URZ ;  /* 0x0000000204167899 */ /* 0x000fe2000800063f */
[----:B------:R-:W-:Y:S01]  /*31d0*/  FFMA.FTZ R153, R154, R165, R153 ;  /* 0x000000a59a997223 */ /* 0x000fe20000010099 */
[----:B------:R-:W-:Y:S01]  /*31e0*/  BSSY B0, `(.L_x_9030) ;  /* 0x000000b000007945 */ /* 0x000fe20003800000 */
[----:B------:R-:W-:Y:S01]  /*31f0*/  FMUL.FTZ R180, R152, R169 ;  /* 0x000000a998b47220 */ /* 0x000fe20000410000 */
[----:B------:R-:W-:Y:S01]  /*3200*/  IMAD R36, R8, UR7, RZ ;  /* 0x0000000708247c24 */ /* 0x000fe2000f8e02ff */
[----:B------:R-:W-:Y:S01]  /*3210*/  ISETP.GE.AND P3, PT, R167, 0x41, PT ;  /* 0x00000041a700780c */ /* 0x000fe20003f66270 */
[----:B------:R-:W-:Y:S01]  /*3220*/  FFMA.FTZ R38, R104, R194, R171 ;  /* 0x000000c268267223 */ /* 0x000fe200000100ab */
[----:B------:R-:W-:Y:S01]  /*3230*/  FADD.FTZ R141, R153, R180 ;  /* 0x000000b4998d7221 */ /* 0x000fe20000010000 */
[----:B------:R-:W-:-:S02]  /*3240*/  IMAD R145, R9, UR22, R36 ;  /* 0x0000001609917c24 */ /* 0x000fc4000f8e0224 */
[----:B0-----:R-:W-:Y:S08]  /*3250*/  @!P2 BRA `(.L_x_9031) ;  /* 0x00000000000ca947 */ /* 0x001ff00003800000 */
[----:B------:R-:W-:-:S05]  /*3260*/  IMAD.WIDE.U32 R36, R8, UR22, R24 ;  /* 0x0000001608247c25 */ /* 0x000fca000f8e0018 */
[----:B------:R-:W-:-:S05]  /*3270*/  IADD3 R37, R37, R145, RZ ;  /* 0x0000009125257210 */ /* 0x000fca0007ffe0ff */
[----:B-1----:R0:W-:Y:S02]  /*3280*/  REDG.E.ADD.F32.FTZ.RN.STRONG.GPU desc[UR12][R36.64], R39 ;  /* 0x00000027240079a6 */ /* 0x0021e4000c10f38c */
.L_x_9031:
[----:B------:R-:W-:Y:S05]  /*3290*/  BSYNC B0 ;  /* 0x0000000000007941 */ /* 0x000fea0003800000 */
.L_x_9030:
[----:B01----:R0:W1:Y:S01]  /*32a0*/  LDS R39, [R62+0x320] ;  /* 0x000320003e277984 */ /* 0x0030620000000800 */
[----:B------:R-:W-:Y:S04]  /*32b0*/  BSSY B0, `(.L_x_9032) ;  /* 0x0000005000007945 */ /* 0x000fe80003800000 */
[----:B------:R-:W-:Y:S05]  /*32c0*/  @!P3 BRA `(.L_x_9033) ;  /* 0x00000000000cb947 */ /* 0x000fea0003800000 */
[----:B------:R-:W-:-:S05]  /*32d0*/  IMAD.WIDE.U32 R36, R8, UR22, R22 ;  /* 0x0000001608247c25 */ /* 0x000fca000f8e0016 */
[----:B------:R-:W-:-:S05]  /*32e0*/  IADD3 R37, R145, R37, RZ ;  /* 0x0000002591257210 */ /* 0x000fca0007ffe0ff */
[----:B-1----:R2:W-:Y:S02]  /*32f0*/  REDG.E.ADD.F32.FTZ.RN.STRONG.GPU desc[UR12][R36.64], R39 ;  /* 0x00000027240079a6 */ /* 0x0025e4000c10f38c */
.L_x_9033:
[----:B------:R-:W-:Y:S05]  /*3300*/  BSYNC B0 ;  /* 0x0000000000007941 */ /* 0x000fea0003800000 */
.L_x_9032:
[----:B-12---:R1:W2:Y:S01]  /*3310*/  LDS R39, [R63+0x3a0] ;  /* 0x0003a0003f277984 */ /* 0x0062a20000000800 */
[C---:B------:R-:W-:Y:S01]  /*3320*/  ISETP.GE.AND P6, PT, R167.reuse, 0x61, PT ;  /* 0x00000061a700780c */ /* 0x040fe20003fc6270 */
[----:B------:R-:W-:Y:S01]  /*3330*/  BSSY B0, `(.L_x_9034) ;  /* 0x0000009000007945 */ /* 0x000fe20003800000 */
[C---:B------:R-:W-:Y:S02]  /*3340*/  ISETP.GE.AND P2, PT, R167.reuse, 0x81, PT ;  /* 0x00000081a700780c */ /* 0x040fe40003f46270 */
[C---:B------:R-:W-:Y:S02]  /*3350*/  ISETP.GE.AND P3, PT, R167.reuse, 0xa1, PT ;  /* 0x000000a1a700780c */ /* 0x040fe40003f66270 */
[C---:B------:R-:W-:Y:S02]  /*3360*/  ISETP.GE.AND P4, PT, R167.reuse, 0xc1, PT ;  /* 0x000000c1a700780c */ /* 0x040fe40003f86270 */
[----:B------:R-:W-:-:S05]  /*3370*/  ISETP.GE.AND P5, PT, R167, 0xe1, PT ;  /* 0x000000e1a700780c */ /* 0x000fca0003fa6270 */
[----:B------:R-:W-:Y:S08]  /*3380*/  @!P6 BRA `(.L_x_9035) ;  /* 0x00000000000ce947 */ /* 0x000ff00003800000 */
[----:B------:R-:W-:-:S05]  /*3390*/  IMAD.WIDE.U32 R36, R8, UR22, R20 ;  /* 0x0000001608247c25 */ /* 0x000fca000f8e0014 */
[----:B------:R-:W-:-:S05]  /*33a0*/  IADD3 R37, R145, R37, RZ ;  /* 0x0000002591257210 */ /* 0x000fca0007ffe0ff */
[----:B--2---:R3:W-:Y:S02]  /*33b0*/  REDG.E.ADD.F32.FTZ.RN.STRONG.GPU desc[UR12][R36.64], R39 ;  /* 0x00000027240079a6 */ /* 0x0047e4000c10f38c */
.L_x_9035:
[----:B------:R-:W-:Y:S05]  /*33c0*/  BSYNC B0 ;  /* 0x0000000000007941 */ /* 0x000fea0003800000 */
.L_x_9034:
[----:B--23--:R2:W3:Y:S01]  /*33d0*/  LDS R39, [R64+0x420] ;  /* 0x0004200040277984 */ /* 0x00c4e20000000800 */
[----:B------:R-:W-:Y:S04]  /*33e0*/  BSSY B0, `(.L_x_9036) ;  /* 0x0000005000007945 */ /* 0x000fe80003800000 */
[----:B------:R-:W-:Y:S05]  /*33f0*/  @!P2 BRA `(.L_x_9037) ;  /* 0x00000000000ca947 */ /* 0x000fea0003800000 */
[----:B------:R-:W-:-:S04]  /*3400*/  IMAD.WIDE.U32 R36, R8, UR22, R18 ;  /* 0x0000001608247c25 */ /* 0x000fc8000f8e0012 */
[----:B------:R-:W-:-:S05]  /*3410*/  IMAD.IADD R37, R145, 0x1, R37 ;  /* 0x0000000191257824 */ /* 0x000fca00078e0225 */
[----:B---3--:R4:W-:Y:S02]  /*3420*/  REDG.E.ADD.F32.FTZ.RN.STRONG.GPU desc[UR12][R36.64], R39 ;  /* 0x00000027240079a6 */ /* 0x0089e4000c10f38c */
.L_x_9037:
[----:B------:R-:W-:Y:S05]  /*3430*/  BSYNC B0 ;  /* 0x0000000000007941 */ /* 0x000fea0003800000 */
.L_x_9036:
[----:B---34-:R3:W4:Y:S01]  /*3440*/  LDS R39, [R65+0x4a0] ;  /* 0x0004a00041277984 */ /* 0x0187220000000800 */
[----:B------:R-:W-:Y:S04]  /*3450*/  BSSY B0, `(.L_x_9038) ;  /* 0x0000005000007945 */ /* 0x000fe80003800000 */
[----:B------:R-:W-:Y:S05]  /*3460*/  @!P3 BRA `(.L_x_9039) ;  /* 0x00000000000cb947 */ /* 0x000fea0003800000 */
[----:B------:R-:W-:-:S05]  /*3470*/  IMAD.WIDE.U32 R36, R8, UR22, R16 ;  /* 0x0000001608247c25 */ /* 0x000fca000f8e0010 */
[----:B------:R-:W-:-:S05]  /*3480*/  IADD3 R37, R145, R37, RZ ;  /* 0x0000002591257210 */ /* 0x000fca0007ffe0ff */
[----:B----4-:R4:W-:Y:S02]  /*3490*/  REDG.E.ADD.F32.FTZ.RN.STRONG.GPU desc[UR12][R36.64], R39 ;  /* 0x00000027240079a6 */ /* 0x0109e4000c10f38c */
.L_x_9039:
[----:B------:R-:W-:Y:S05]  /*34a0*/  BSYNC B0 ;  /* 0x0000000000007941 */ /* 0x000fea0003800000 */
.L_x_9038:
[----:B----4-:R4:W0:Y:S01]  /*34b0*/  LDS R39, [R66+0x520] ;  /* 0x0005200042277984 */ /* 0x0108220000000800 */
[----:B------:R-:W-:Y:S04]  /*34c0*/  BSSY B0, `(.L_x_9040) ;  /* 0x0000005000007945 */ /* 0x000fe80003800000 */
[----:B------:R-:W-:Y:S05]  /*34d0*/  @!P4 BRA `(.L_x_9041) ;  /* 0x00000000000cc947 */ /* 0x000fea0003800000 */
[----:B------:R-:W-:-:S05]  /*34e0*/  IMAD.WIDE.U32 R36, R8, UR22, R14 ;  /* 0x0000001608247c25 */ /* 0x000fca000f8e000e */
[----:B------:R-:W-:-:S05]  /*34f0*/  IADD3 R37, R145, R37, RZ ;  /* 0x0000002591257210 */ /* 0x000fca0007ffe0ff */
[----:B0-----:R0:W-:Y:S02]  /*3500*/  REDG.E.ADD.F32.FTZ.RN.STRONG.GPU desc[UR12][R36.64], R39 ;  /* 0x00000027240079a6 */ /* 0x0011e4000c10f38c */
.L_x_9041:
[----:B------:R-:W-:Y:S05]  /*3510*/  BSYNC B0 ;  /* 0x0000000000007941 */ /* 0x000fea0003800000 */
.L_x_9040:
[----:B0-----:R0:W0:Y:S01]  /*3520*/  LDS R39, [R67+0x5a0] ;  /* 0x0005a00043277984 */ /* 0x0010220000000800 */
[----:B------:R-:W-:Y:S01]  /*3530*/  BSSY B0, `(.L_x_9042) ;  /* 0x0000005000007945 */ /* 0x000fe20003800000 */
[----:B------:R-:W-:-:S03]  /*3540*/  IMAD.WIDE.U32 R36, R8, UR22, R12 ;  /* 0x0000001608247c25 */ /* 0x000fc6000f8e000c */
[----:B------:R-:W-:Y:S05]  /*3550*/  @!P5 BRA `(.L_x_9043) ;  /* 0x000000000008d947 */ /* 0x000fea0003800000 */
[----:B------:R-:W-:-:S05]  /*3560*/  IADD3 R37, R145, R37, RZ ;  /* 0x0000002591257210 */ /* 0x000fca0007ffe0ff */
[----:B0-----:R0:W-:Y:S02]  /*3570*/  REDG.E.ADD.F32.FTZ.RN.STRONG.GPU desc[UR12][R36.64], R39 ;  /* 0x00000027240079a6 */ /* 0x0011e4000c10f38c */
.L_x_9043:
[----:B------:R-:W-:Y:S05]  /*3580*/  BSYNC B0 ;  /* 0x0000000000007941 */ /* 0x000fea0003800000 */
.L_x_9042:
[----:B0-----:R-:W0:Y:S01]  /*3590*/  SHFL.DOWN PT, R37, R38, 0x1, 0x1f ;  /* 0x08201f0026257f89 */ /* 0x001e2200000e0000 */
[----:B------:R-:W-:Y:S01]  /*35a0*/  ISETP.GT.AND P2, PT, R59, 0x1e, PT ;  /* 0x0000001e3b00780c */ /* 0x000fe20003f44270 */
[----:B------:R-:W-:Y:S01]  /*35b0*/  FMUL.FTZ R133, R133, R172 ;  /* 0x000000ac85857220 */ /* 0x000fe20000410000 */
[----:B------:R-:W-:Y:S01]  /*35c0*/  ISETP.NE.AND P3, PT, R59, RZ, PT ;  /* 0x000000ff3b00720c */ /* 0x000fe20003f65270 */
[----:B------:R-:W5:Y:S01]  /*35d0*/  SHFL.DOWN PT, R36, R141, 0x1, 0x1f ;  /* 0x08201f008d247f89 */ /* 0x000f6200000e0000 */
        /* <DEDUP_REMOVED lines=9> */
[----:B------:R-:W-:Y:S01]  /*3670*/  FMUL.FTZ R125, R125, R156 ;  /* 0x0000009c7d7d7220 */ /* 0x000fe20000410000 */
[----:B------:R-:W-:Y:S01]  /*3680*/  FMUL.FTZ R143, R143, R178 ;  /* 0x000000b28f8f7220 */ /* 0x000fe20000410000 */
[----:B------:R-:W1:Y:S01]  /*3690*/  @!P3 S2R R180, SR_CgaCtaId ;  /* 0x0000000000b4b919 */ /* 0x000e620000008800 */
[----:B------:R-:W-:Y:S01]  /*36a0*/  BSSY B0, `(.L_x_9044) ;  /* 0x000004a000007945 */ /* 0x000fe20003800000 */
[-C--:B------:R-:W-:Y:S01]  /*36b0*/  FFMA.FTZ R128, R113, R135.reuse, R128 ;  /* 0x0000008771807223 */ /* 0x080fe20000010080 */
[----:B------:R-:W-:Y:S01]  /*36c0*/  FFMA.FTZ R143, R146, R135, R143 ;  /* 0x00000087928f7223 */ /* 0x000fe2000001008f */
[----:B------:R-:W-:Y:S01]  /*36d0*/  FFMA.FTZ R130, R115, R137, R130 ;  /* 0x0000008973827223 */ /* 0x000fe20000010082 */
[----:B------:R-:W-:Y:S01]  /*36e0*/  FFMA.FTZ R122, R107, R129, R122 ;  /* 0x000000816b7a7223 */ /* 0x000fe2000001007a */
[----:B------:R-:W-:Y:S01]  /*36f0*/  FFMA.FTZ R132, R117, R139, R132 ;  /* 0x0000008b75847223 */ /* 0x000fe20000010084 */
[----:B------:R-:W-:Y:S01]  /*3700*/  FADD.FTZ R88, R143, R88 ;  /* 0x000000588f587221 */ /* 0x000fe20000010000 */
[----:B0-----:R-:W-:Y:S01]  /*3710*/  @!P2 FADD.FTZ R38, R38, R37 ;  /* 0x000000252626a221 */ /* 0x001fe20000010000 */
[----:B------:R-:W-:Y:S01]  /*3720*/  FFMA.FTZ R120, R105, R127, R120 ;  /* 0x0000007f69787223 */ /* 0x000fe20000010078 */
[----:B------:R-:W-:Y:S01]  /*3730*/  FFMA.FTZ R118, R103, R125, R118 ;  /* 0x0000007d67767223 */ /* 0x000fe20000010076 */
[----:B-----5:R-:W-:-:S02]  /*3740*/  @!P2 FADD.FTZ R141, R141, R36 ;  /* 0x000000248d8da221 */ /* 0x020fc40000010000 */
        /* <DEDUP_REMOVED lines=18> */
[----:B------:R-:W-:Y:S02]  /*3870*/  ISETP.GT.AND P2, PT, R59, 0xf, PT ;  /* 0x0000000f3b00780c */ /* 0x000fe40003f44270 */
[----:B------:R-:W5:Y:S01]  /*3880*/  SHFL.DOWN PT, R36, R141, 0x10, 0x1f ;  /* 0x0a001f008d247f89 */ /* 0x000f6200000e0000 */
[----:B------:R-:W-:Y:S01]  /*3890*/  FFMA.FTZ R144, R144, R133, R37 ;  /* 0x0000008590907223 */ /* 0x000fe20000010025 */
[C---:B------:R-:W-:Y:S01]  /*38a0*/  FMUL.FTZ R37, R123.reuse, R170 ;  /* 0x000000aa7b257220 */ /* 0x040fe20000410000 */
[C---:B------:R-:W-:Y:S02]  /*38b0*/  FMUL.FTZ R133, R123.reuse, R176 ;  /* 0x000000b07b857220 */ /* 0x040fe40000410000 */
[----:B------:R-:W-:Y:S01]  /*38c0*/  FADD.FTZ R91, R144, R91 ;  /* 0x0000005b905b7221 */ /* 0x000fe20000010000 */
[----:B------:R-:W-:Y:S01]  /*38d0*/  FMUL.FTZ R39, R160, R37 ;  /* 0x00000025a0277220 */ /* 0x000fe20000410000 */
[----:B------:R-:W-:Y:S01]  /*38e0*/  FMUL.FTZ R37, R123, R166 ;  /* 0x000000a67b257220 */ /* 0x000fe20000410000 */
[----:B------:R-:W-:-:S02]  /*38f0*/  FMUL.FTZ R133, R154, R133 ;  /* 0x000000859a857220 */ /* 0x000fc40000410000 */
[----:B------:R-:W-:Y:S01]  /*3900*/  FFMA.FTZ R131, R142, R131, R39 ;  /* 0x000000838e837223 */ /* 0x000fe20000010027 */
[----:B------:R-:W-:Y:S01]  /*3910*/  FMUL.FTZ R39, R164, R37 ;  /* 0x00000025a4277220 */ /* 0x000fe20000410000 */
[----:B------:R-:W-:Y:S01]  /*3920*/  FFMA.FTZ R148, R148, R137, R133 ;  /* 0x0000008994947223 */ /* 0x000fe20000010085 */
[----:B------:R-:W-:Y:S01]  /*3930*/  @!P3 MOV R37, 0x400 ;  /* 0x000004000025b802 */ /* 0x000fe20000000f00 */
[C---:B------:R-:W-:Y:S01]  /*3940*/  FMUL.FTZ R133, R123.reuse, R174 ;  /* 0x000000ae7b857220 */ /* 0x040fe20000410000 */
[----:B------:R-:W-:Y:S01]  /*3950*/  FFMA.FTZ R140, R140, R129, R39 ;  /* 0x000000818c8c7223 */ /* 0x000fe20000010027 */
[C---:B------:R-:W-:Y:S01]  /*3960*/  FMUL.FTZ R39, R123.reuse, R162 ;  /* 0x000000a27b277220 */ /* 0x040fe20000410000 */
[----:B------:R-:W-:Y:S01]  /*3970*/  FMUL.FTZ R123, R123, R156 ;  /* 0x0000009c7b7b7220 */ /* 0x000fe20000410000 */
[----:B-1----:R-:W-:Y:S01]  /*3980*/  @!P3 LEA R49, R180, R37, 0x18 ;  /* 0x00000025b431b211 */ /* 0x002fe200078ec0ff */
[----:B------:R-:W-:Y:S01]  /*3990*/  FMUL.FTZ R133, R152, R133 ;  /* 0x0000008598857220 */ /* 0x000fe20000410000 */
        /* <DEDUP_REMOVED lines=14> */
[----:B------:R-:W-:Y:S01]  /*3a80*/  FADD.FTZ R92, R39, R92 ;  /* 0x0000005c275c7221 */ /* 0x000fe20000010000 */
[----:B------:R-:W-:Y:S01]  /*3a90*/  FADD.FTZ R95, R136, R95 ;  /* 0x0000005f885f7221 */ /* 0x000fe20000010000 */
        /* <DEDUP_REMOVED lines=10> */
.L_x_9045:
[----:B------:R-:W-:Y:S05]  /*3b40*/  BSYNC B0 ;  /* 0x0000000000007941 */ /* 0x000fea0003800000 */
.L_x_9044:
[----:B------:R-:W-:Y:S01]  /*3b50*/  IADD3 R134, R134, 0x1, RZ ;  /* 0x0000000186867810 */ /* 0x000fe20007ffe0ff */
[----:B------:R-:W-:-:S03]  /*3b60*/  UIADD3 UR4, UP0, UR4, 0x1, URZ ;  /* 0x0000000104047890 */ /* 0x000fc6000ff1e03f */
[----:B------:R-:W-:Y:S01]  /*3b70*/  ISETP.GE.AND P1, PT, R134, UR26, PT ;  /* 0x0000001a86007c0c */ /* 0x000fe2000bf26270 */
[----:B------:R-:W-:-:S12]  /*3b80*/  UIADD3.X UR5, URZ, UR5, URZ, UP0, !UPT ;  /* 0x000000053f057290 */ /* 0x000fd800087fe43f */
[----:B------:R-:W-:Y:S05]  /*3b90*/  @!P1 BRA `(.L_x_9046) ;  /* 0xffffffe0005c9947 */ /* 0x000fea000383ffff */
.L_x_9025:
[----:B------:R-:W5:Y:S08]  /*3ba0*/  S2UR UR5, SR_CgaCtaId ;  /* 0x00000000000579c3 */ /* 0x000f700000008800 */
[----:B------:R-:W-:Y:S01]  /*3bb0*/  BAR.SYNC.DEFER_BLOCKING 0x0 ;  /* 0x0000000000007b1d */ /* 0x000fe20000010000 */
[----:B------:R-:W-:Y:S02]  /*3bc0*/  ISETP.NE.AND P0, PT, R48, RZ, PT ;  /* 0x000000ff3000720c */ /* 0x000fe40003f05270 */
[----:B------:R-:W-:-:S02]  /*3bd0*/  F2FP.F16.F32.PACK_AB R118, R120, R118 ;  /* 0x000000767876723e */ /* 0x000fc400000000ff */
[----:B------:R-:W-:Y:S01]  /*3be0*/  F2FP.F16.F32.PACK_AB R122, R124, R122 ;  /* 0x0000007a7c7a723e */ /* 0x000fe200000000ff */
[----:B------:R-:W-:Y:S01]  /*3bf0*/  UMOV UR4, 0x400 ;  /* 0x0000040000047882 */ /* 0x000fe20000000000 */
[----:B------:R-:W-:Y:S01]  /*3c00*/  F2FP.F16.F32.PACK_AB R126, R128, R126 ;  /* 0x0000007e807e723e */ /* 0x000fe200000000ff */
[----:B------:R-:W1:Y:S01]  /*3c10*/  LDC.64 R10, c[0x0][0x388] ;  /* 0x0000e200ff0a7b82 */ /* 0x000e620000000a00 */
[----:B------:R-:W-:Y:S01]  /*3c20*/  F2FP.F16.F32.PACK_AB R130, R132, R130 ;  /* 0x000000828482723e */ /* 0x000fe200000000ff */
[----:B------:R-:W-:Y:S01]  /*3c30*/  BSSY B0, `(.L_x_9047) ;  /* 0x0000030000007945 */ /* 0x000fe20003800000 */
[----:B------:R-:W-:Y:S02]  /*3c40*/  PRMT R0, R118, 0x7632, R0 ;  /* 0x0000763276007816 */ /* 0x000fe40000000000 */
[----:B------:R-:W-:Y:S02]  /*3c50*/  PRMT R2, R122, 0x7632, R2 ;  /* 0x000076327a027816 */ /* 0x000fe40000000002 */
[----:B------:R-:W-:Y:S01]  /*3c60*/  PRMT R4, R126, 0x7632, R4 ;  /* 0x000076327e047816 */ /* 0x000fe20000000004 */
[----:B------:R-:W2:Y:S01]  /*3c70*/  LDC.64 R12, c[0x0][0x3e0] ;  /* 0x0000f800ff0c7b82 */ /* 0x000ea20000000a00 */
[----:B------:R-:W-:-:S02]  /*3c80*/  PRMT R5, R130, 0x7632, R5 ;  /* 0x0000763282057816 */ /* 0x000fc40000000005 */
[----:B------:R-:W-:Y:S01]  /*3c90*/  IADD3 R14, -R87, UR6, RZ ;  /* 0x00000006570e7c10 */ /* 0x000fe2000fffe1ff */
[----:B-----5:R-:W-:Y:S01]  /*3ca0*/  ULEA UR4, UR5, UR4, 0x18 ;  /* 0x0000000405047291 */ /* 0x020fe2000f8ec03f */
[----:B------:R-:W-:Y:S04]  /*3cb0*/  STS.U16 [R85], R118 ;  /* 0x0000007655007388 */ /* 0x000fe80000000400 */
[----:B------:R5:W-:Y:S01]  /*3cc0*/  STS.U16 [R85+0x2], R0 ;  /* 0x0000020055007388 */ /* 0x000be20000000400 */
[----:B0-----:R-:W-:-:S03]  /*3cd0*/  MOV R49, UR4 ;  /* 0x0000000400317c02 */ /* 0x001fc60008000f00 */
[----:B------:R-:W-:Y:S01]  /*3ce0*/  STS.U16 [R85+0x4], R122 ;  /* 0x0000047a55007388 */ /* 0x000fe20000000400 */
[----:B-1----:R-:W-:-:S03]  /*3cf0*/  IMAD.WIDE.U32 R6, R10, UR15, RZ ;  /* 0x0000000f0a067c25 */ /* 0x002fc6000f8e00ff */
[----:B------:R-:W-:Y:S01]  /*3d00*/  STS.U16 [R85+0x6], R2 ;  /* 0x0000060255007388 */ /* 0x000fe20000000400 */
[----:B-----5:R-:W-:-:S03]  /*3d10*/  IMAD R0, R10, UR14, RZ ;  /* 0x0000000e0a007c24 */ /* 0x020fc6000f8e02ff */
[----:B------:R-:W-:Y:S01]  /*3d20*/  STS.U16 [R85+0x8], R126 ;  /* 0x0000087e55007388 */ /* 0x000fe20000000400 */
[----:B------:R-:W-:-:S03]  /*3d30*/  IMAD R11, R11, UR15, R0 ;  /* 0x0000000f0b0b7c24 */ /* 0x000fc6000f8e0200 */
[----:B------:R0:W-:Y:S02]  /*3d40*/  STS.U16 [R85+0xa], R4 ;  /* 0x00000a0455007388 */ /* 0x0001e40000000400 */
[----:B------:R-:W-:Y:S02]  /*3d50*/  IADD3 R97, R7, R11, RZ ;  /* 0x0000000b07617210 */ /* 0x000fe40007ffe0ff */
[----:B------:R-:W-:Y:S04]  /*3d60*/  STS.U16 [R85+0xc], R130 ;  /* 0x00000c8255007388 */ /* 0x000fe80000000400 */
[----:B------:R1:W-:Y:S01]  /*3d70*/  STS.U16 [R85+0xe], R5 ;  /* 0x00000e0555007388 */ /* 0x0003e20000000400 */
[----:B------:R-:W-:-:S03]  /*3d80*/  NOP ;  /* 0x0000000000007918 */ /* 0x000fc60000000000 */
[----:B------:R-:W-:Y:S01]  /*3d90*/  LDS.U16 R15, [R77] ;  /* 0x000000004d0f7984 */ /* 0x000fe20000000400 */
[----:B0-----:R-:W-:-:S03]  /*3da0*/  IADD3 R4, P2, R28, R87, RZ ;  /* 0x000000571c047210 */ /* 0x001fc60007f5e0ff */
[----:B------:R-:W-:Y:S01]  /*3db0*/  LDS.U16 R17, [R78+0x40] ;  /* 0x000040004e117984 */ /* 0x000fe20000000400 */
[----:B-1----:R-:W-:-:S03]  /*3dc0*/  LEA.HI.X.SX32 R5, R87, R29, 0x1, P2 ;  /* 0x0000001d57057211 */ /* 0x002fc600010f0eff */
        /* <DEDUP_REMOVED lines=10> */
[----:B--2---:R-:W-:Y:S05]  /*3e70*/  @P1 BRA `(.L_x_9048) ;  /* 0x00000000002c1947 */ /* 0x004fea0003800000 */
        /* <DEDUP_REMOVED lines=11> */
.L_x_9048:
[----:B------:R-:W-:Y:S05]  /*3f30*/  BSYNC B0 ;  /* 0x0000000000007941 */ /* 0x000fea0003800000 */
.L_x_9047:
        /* <DEDUP_REMOVED lines=10> */
[-C--:B------:R-:W-:Y:S01]  /*3fe0*/  ISETP.GE.AND P4, PT, R71, R39.reuse, PT ;  /* 0x000000274700720c */ /* 0x080fe20003f86270 */
[----:B------:R-:W-:Y:S01]  /*3ff0*/  IMAD R0, R3, UR5, R0 ;  /* 0x0000000503007c24 */ /* 0x000fe2000f8e0200 */
[----:B0-----:R-:W-:Y:S01]  /*4000*/  IADD3 R11, P1, R99, R8, RZ ;  /* 0x00000008630b7210 */ /* 0x001fe20007f3e0ff */
[----:B------:R-:W-:Y:S01]  /*4010*/  IMAD.WIDE R6, R28, 0x2, R12 ;  /* 0x000000021c067825 */ /* 0x000fe200078e020c */
[----:B------:R-:W-:-:S02]  /*4020*/  ISETP.GE.AND P3, PT, R72, R39, PT ;  /* 0x000000274800720c */ /* 0x000fc40003f66270 */
[--C-:B------:R-:W-:Y:S02]  /*4030*/  IADD3.X R8, R87, R0, R9.reuse, P1, !PT ;  /* 0x0000000057087210 */ /* 0x100fe40000ffe409 */
[----:B------:R-:W-:Y:S02]  /*4040*/  LEA R6, P1, R11, R6, 0x1 ;  /* 0x000000060b067211 */ /* 0x000fe400078208ff */
[----:B------:R-:W-:Y:S02]  /*4050*/  ISETP.GE.AND P2, PT, R73, R39, PT ;  /* 0x000000274900720c */ /* 0x000fe40003f46270 */
[----:B------:R-:W-:Y:S02]  /*4060*/  LEA.HI.X R7, R11, R7, R8, 0x1, P1 ;  /* 0x000000070b077211 */ /* 0x000fe400008f0c08 */
[----:B------:R-:W-:Y:S02]  /*4070*/  ISETP.GE.AND P1, PT, R68, R39, PT ;  /* 0x000000274400720c */ /* 0x000fe40003f26270 */
[----:B------:R-:W-:Y:S01]  /*4080*/  F2FP.F16.F32.PACK_AB R0, R92, R95 ;  /* 0x0000005f5c00723e */ /* 0x000fe200000000ff */
[----:B------:R-:W-:Y:S01]  /*4090*/  @!P6 STG.E.U16 desc[UR12][R6.64+-0x180], R19 ;  /* 0xfffe80130600e986 */ /* 0x000fe2000c10150c */
[----:B------:R-:W-:Y:S01]  /*40a0*/  ISETP.GE.AND P6, PT, R74, R39, PT ;  /* 0x000000274a00720c */ /* 0x000fe20003fc6270 */
[----:B------:R-:W-:Y:S01]  /*40b0*/  FADD.FTZ R95, R95, R46 ;  /* 0x0000002e5f5f7221 */ /* 0x000fe20000010000 */
[C---:B------:R-:W-:Y:S01]  /*40c0*/  PRMT R8, R0.reuse, 0x7610, R8 ;  /* 0x0000761000087816 */ /* 0x040fe20000000008 */
[----:B------:R-:W-:Y:S01]  /*40d0*/  @!P5 STG.E.U16 desc[UR12][R6.64+-0x140], R21 ;  /* 0xfffec0150600d986 */ /* 0x000fe2000c10150c */
[----:B------:R-:W-:Y:S01]  /*40e0*/  PRMT R9, R0, 0x7632, R9 ;  /* 0x0000763200097816 */ /* 0x000fe20000000009 */
[----:B------:R-:W-:Y:S01]  /*40f0*/  FADD.FTZ R92, R95, R92 ;  /* 0x0000005c5f5c7221 */ /* 0x000fe20000010000 */
        /* <DEDUP_REMOVED lines=20> */
[----:B------:R-:W-:Y:S04]  /*4240*/  STS.U16 [R85+0x4], R2 ;  /* 0x0000040255007388 */ /* 0x000fe80000000400 */
[----:B------:R-:W-:Y:S01]  /*4250*/  STS.U16 [R85+0x6], R10 ;  /* 0x0000060a55007388 */ /* 0x000fe20000000400 */
[----:B0-----:R-:W0:Y:S03]  /*4260*/  LDC.64 R8, c[0x0][0x3a8] ;  /* 0x0000ea00ff087b82 */ /* 0x001e260000000a00 */
[----:B------:R0:W-:Y:S04]  /*4270*/  STS.U16 [R85+0x8], R0 ;  /* 0x0000080055007388 */ /* 0x0001e80000000400 */
[----:B------:R-:W-:Y:S04]  /*4280*/  STS.U16 [R85+0xa], R12 ;  /* 0x00000a0c55007388 */ /* 0x000fe80000000400 */
[----:B------:R-:W-:Y:S04]  /*4290*/  STS.U16 [R85+0xc], R7 ;  /* 0x00000c0755007388 */ /* 0x000fe80000000400 */
[----:B------:R1:W-:Y:S01]  /*42a0*/  STS.U16 [R85+0xe], R6 ;  /* 0x00000e0655007388 */ /* 0x0003e20000000400 */
[----:B------:R-:W-:-:S03]  /*42b0*/  NOP ;  /* 0x0000000000007918 */ /* 0x000fc60000000000 */
[----:B------:R-:W-:Y:S01]  /*42c0*/  LDS.U16 R77, [R77] ;  /* 0x000000004d4d7984 */ /* 0x000fe20000000400 */
        /* <DEDUP_REMOVED lines=27> */
.L_x_9050:
[----:B------:R-:W-:Y:S05]  /*4480*/  BSYNC B0 ;  /* 0x0000000000007941 */ /* 0x000fea0003800000 */
.L_x_9049:
        /* <DEDUP_REMOVED lines=9> */
[----:B------:R-:W-:Y:S01]  /*4520*/  ISETP.GE.AND P4, PT, R72, R19, PT ;  /* 0x000000134800720c */ /* 0x000fe20003f86270 */
[----:B------:R-:W-:Y:S01]  /*4530*/  IMAD R6, R3, UR5, R2 ;  /* 0x0000000503067c24 */ /* 0x000fe2000f8e0202 */
[----:B------:R-:W-:-:S02]  /*4540*/  IADD3 R2, P0, R99, R4, RZ ;  /* 0x0000000463027210 */ /* 0x000fc40007f1e0ff */
[-C--:B------:R-:W-:Y:S02]  /*4550*/  ISETP.GE.AND P3, PT, R71, R19.reuse, PT ;  /* 0x000000134700720c */ /* 0x080fe40003f66270 */
[----:B------:R-:W-:Y:S02]  /*4560*/  IADD3.X R5, R87, R6, R5, P0, !PT ;  /* 0x0000000657057210 */ /* 0x000fe400007fe405 */
[----:B------:R-:W-:Y:S02]  /*4570*/  ISETP.GE.AND P0, PT, R68, R19, PT ;  /* 0x000000134400720c */ /* 0x000fe40003f06270 */
[----:B------:R-:W-:Y:S02]  /*4580*/  IADD3 R60, R60, 0x1, RZ ;  /* 0x000000013c3c7810 */ /* 0x000fe40007ffe0ff */
[----:B0-----:R-:W-:-:S04]  /*4590*/  IADD3 R0, P2, R7, R8, RZ ;  /* 0x0000000807007210 */ /* 0x001fc80007f5e0ff */
[----:B------:R-:W-:Y:S02]  /*45a0*/  IADD3.X R75, R9, -0x1, R75, P2, P1 ;  /* 0xffffffff094b7810 */ /* 0x000fe400017e244b */
[C---:B------:R-:W-:Y:S02]  /*45b0*/  LEA R4, P2, R2.reuse, R0, 0x1 ;  /* 0x0000000002047211 */ /* 0x040fe400078408ff */
[----:B------:R-:W-:Y:S02]  /*45c0*/  ISETP.GE.AND P1, PT, R69, R19, PT ;  /* 0x000000134500720c */ /* 0x000fe40003f26270 */
[----:B------:R-:W-:Y:S02]  /*45d0*/  LEA.HI.X R5, R2, R75, R5, 0x1, P2 ;  /* 0x0000004b02057211 */ /* 0x000fe400010f0c05 */
[----:B------:R-:W-:-:S03]  /*45e0*/  ISETP.GE.AND P2, PT, R70, R19, PT ;  /* 0x000000134600720c */ /* 0x000fc60003f46270 */
        /* <DEDUP_REMOVED lines=17> */
.L_x_9023:
        /* <DEDUP_REMOVED lines=26> */
.L_x_9053:
[----:B------:R-:W-:Y:S05]  /*48a0*/  BSYNC B0 ;  /* 0x0000000000007941 */ /* 0x000fea0003800000 */
.L_x_9052:
        /* <DEDUP_REMOVED lines=13> */
[----:B------:R-:W-:Y:S01]  /*4980*/  @!P1 MOV R4, 0x400 ;  /* 0x0000040000049802 */ /* 0x000fe20000000f00 */
[----:B0-----:R-:W-:-:S05]  /*4990*/  @P0 FADD R0, R5, R0 ;  /* 0x0000000005000221 */ /* 0x001fca0000000000 */
        /* <DEDUP_REMOVED lines=14> */
.L_x_9055:
[----:B0-----:R-:W0:Y:S02]  /*4a80*/  S2R R15, SR_TID.X ;  /* 0x00000000000f7919 */ /* 0x001e240000002100 */
.L_x_9056:
[----:B------:R-:W-:Y:S05]  /*4a90*/  BSYNC B0 ;  /* 0x0000000000007941 */ /* 0x000fea0003800000 */
.L_x_9054:
        /* <DEDUP_REMOVED lines=10> */
[C---:B-12---:R-:W-:Y:S01]  /*4b40*/  IMAD.WIDE.U32 R4, R3.reuse, UR6, RZ ;  /* 0x0000000603047c25 */ /* 0x046fe2000f8e00ff */
        /* <DEDUP_REMOVED lines=11> */
.L_x_9058:
[----:B------:R-:W-:Y:S01]  /*4c00*/  LEA R0, R15, UR4, 0x2 ;  /* 0x000000040f007c11 */ /* 0x000fe2000f8e10ff */
[----:B0-----:R-:W-:Y:S01]  /*4c10*/  IMAD.MOV.U32 R8, RZ, RZ, R4 ;  /* 0x000000ffff087224 */ /* 0x001fe200078e0004 */
        /* <DEDUP_REMOVED lines=24> */
.L_x_9057:
[----:B------:R-:W-:Y:S05]  /*4da0*/  EXIT ;  /* 0x000000000000794d */ /* 0x000fea0003800000 */
.L_x_9059:
        /* <DEDUP_REMOVED lines=13> */
.L_x_11016:


//--------------------- .text._Z25selective_scan_bwd_kernelI32Selective_Scan_bwd_kernel_traitsILi32ELi8ELb0ELb1ELb0ELb0ELb1EN3c104HalfEfEEv12SSMParamsBwd --------------------------
	.section	.text._Z25selective_scan_bwd_kernelI32Selective_Scan_bwd_kernel_traitsILi32ELi8ELb0ELb1ELb0ELb0ELb1EN3c104HalfEfEEv12SSMParamsBwd,"ax",@progbits
	.align	128
        .global         _Z25selective_scan_bwd_kernelI32Selective_Scan_bwd_kernel_traitsILi32ELi8ELb0ELb1ELb0ELb0ELb1EN3c104HalfEfEEv12SSMParamsBwd
        .type           _Z25selective_scan_bwd_kernelI32Selective_Scan_bwd_kernel_traitsILi32ELi8ELb0ELb1ELb0ELb0ELb1EN3c104HalfEfEEv12SSMParamsBwd,@function
        .size           _Z25selective_scan_bwd_kernelI32Selective_Scan_bwd_kernel_traitsILi32ELi8ELb0ELb1ELb0ELb0ELb1EN3c104HalfEfEEv12SSMParamsBwd,(.L_x_11017 - _Z25selective_scan_bwd_kernelI32Selective_Scan_bwd_kernel_traitsILi32ELi8ELb0ELb1ELb0ELb0ELb1EN3c104HalfEfEEv12SSMParamsBwd)
        .other          _Z25selective_scan_bwd_kernelI32Selective_Scan_bwd_kernel_traitsILi32ELi8ELb0ELb1ELb0ELb0ELb1EN3c104HalfEfEEv12SSMParamsBwd,@"STO_CUDA_ENTRY STV_DEFAULT"
_Z25selective_scan_bwd_kernelI32Selective_Scan_bwd_kernel_traitsILi32ELi8ELb0ELb1ELb0ELb0ELb1EN3c104HalfEfEEv12SSMParamsBwd:
.text._Z25selective_scan_bwd_kernelI32Selective_Scan_bwd_kernel_traitsILi32ELi8ELb0ELb1ELb0ELb0ELb1EN3c104HalfEfEEv12SSMParamsBwd:
        /* <DEDUP_REMOVED lines=53> */
[----:B------:R-:W-:Y:S01]  /*0350*/  ISETP.GE.U32.AND P0, PT, R0, R11, PT ;  /* 0x0000000b0000720c */ /* 0x000fe20003f06070 */
[----:B------:R-:W-:Y:S01]  /*0360*/  UIMAD UR9, UR15, UR10, URZ ;  /* 0x0000000a0f0972a4 */ /* 0x000fe2000f8e023f */
[----:B------:R-:W-:Y:S02]  /*0370*/  LOP3.LUT R8, R3, R2, RZ, 0x3c, !PT ;  /* 0x0000000203087212 */ /* 0x000fe400078e3cff */
[----:B------:R-:W-:Y:S01]  /*0380*/  @!P1 IADD3 R47, R47, 0x1, RZ ;  /* 0x000000012f2f9810 */ /* 0x000fe20007ffe0ff */
[----:B-1----:R-:W-:Y:S01]  /*0390*/  IMAD R0, R44, R4, RZ ;  /* 0x000000042c007224 */ /* 0x002fe200078e02ff */
[----:B------:R-:W-:-:S03]  /*03a0*/  LEA R9, R21, 0xffffff00, 0x8 ;  /* 0xffffff0015097811 */ /* 0x000fc600078e40ff */
[C---:B------:R-:W-:Y:S02]  /*03b0*/  IMAD R0, R3.reuse, R5, R0 ;  /* 0x0000000503007224 */ /* 0x040fe400078e0200 */
[----:B------:R-:W-:Y:S01]  /*03c0*/  IMAD.WIDE.U32 R4, R3, R4, UR4 ;  /* 0x0000000403047e25 */ /* 0x000fe2000f8e0004 */
[----:B------:R-:W-:Y:S01]  /*03d0*/  ISETP.GE.AND P2, PT, R8, RZ, PT ;  /* 0x000000ff0800720c */ /* 0x000fe20003f46270 */
[----:B------:R-:W-:Y:S01]  /*03e0*/  UIMAD UR9, UR14, UR11, UR9 ;  /* 0x0000000b0e0972a4 */ /* 0x000fe2000f8e0209 */
[----:B------:R-:W-:Y:S01]  /*03f0*/  ISETP.NE.AND P1, PT, R2, RZ, PT ;  /* 0x000000ff0200720c */ /* 0x000fe20003f25270 */
[----:B------:R-:W-:Y:S01]  /*0400*/  UIMAD.WIDE.U32 UR6, UR14, UR10, URZ ;  /* 0x0000000a0e0672a5 */ /* 0x000fe2000f8e003f */
[----:B------:R-:W-:Y:S02]  /*0410*/  @P0 IADD3 R47, R47, 0x1, RZ ;  /* 0x000000012f2f0810 */ /* 0x000fe40007ffe0ff */
[----:B------:R-:W-:Y:S01]  /*0420*/  SHF.R.S32.HI R11, RZ, 0x1f, R9 ;  /* 0x0000001fff0b7819 */ /* 0x000fe20000011409 */
[----:B------:R-:W-:Y:S01]  /*0430*/  ULDC.64 UR10, c[0x0][0x310] ;  /* 0x0000c400000a7ab9 */ /* 0x000fe20000000a00 */
[----:B------:R-:W-:Y:S01]  /*0440*/  IADD3 R55, P0, R9, R4, RZ ;  /* 0x0000000409377210 */ /* 0x000fe20007f1e0ff */
[----:B------:R-:W-:-:S03]  /*0450*/  UIADD3 UR7, UR7, UR9, URZ ;  /* 0x0000000907077290 */ /* 0x000fc6000fffe03f */
[----:B------:R-:W-:Y:S01]  /*0460*/  IADD3.X R8, R11, R5, R0, P0, !PT ;  /* 0x000000050b087210 */ /* 0x000fe200007fe400 */
[----:B------:R-:W-:Y:S01]  /*0470*/  ULDC.64 UR8, c[0x0][0x240] ;  /* 0x0000900000087ab9 */ /* 0x000fe20000000a00 */
[----:B------:R-:W-:Y:S01]  /*0480*/  ISETP.NE.U32.AND P0, PT, RZ, UR10, PT ;  /* 0x0000000aff007c0c */ /* 0x000fe2000bf05070 */
[----:B------:R-:W-:Y:S01]  /*0490*/  UIMAD UR4, UR15, UR8, URZ ;  /* 0x000000080f0472a4 */ /* 0x000fe2000f8e023f */
[----:B--2---:R-:W-:Y:S02]  /*04a0*/  IMAD.WIDE.U32 R4, R3, R6, UR6 ;  /* 0x0000000603047e25 */ /* 0x004fe4000f8e0006 */
[----:B------:R-:W-:Y:S01]  /*04b0*/  ISETP.NE.AND.EX P0, PT, RZ, UR11, PT, P0 ;  /* 0x0000000bff007c0c */ /* 0x000fe2000bf05300 */
[----:B------:R-:W-:Y:S01]  /*04c0*/  UIMAD.WIDE.U32 UR6, UR14, UR8, URZ ;  /* 0x000000080e0672a5 */ /* 0x000fe2000f8e003f */
[----:B------:R-:W-:Y:S01]  /*04d0*/  @!P2 IADD3 R47, -R47, RZ, RZ ;  /* 0x000000ff2f2fa210 */ /* 0x000fe20007ffe1ff */
[----:B------:R-:W-:Y:S01]  /*04e0*/  UIMAD UR4, UR14, UR9, UR4 ;  /* 0x000000090e0472a4 */ /* 0x000fe2000f8e0204 */
[----:B------:R-:W-:Y:S01]  /*04f0*/  @!P1 LOP3.LUT R47, RZ, R2, RZ, 0x33, !PT ;  /* 0x00000002ff2f9212 */ /* 0x000fe200078e33ff */
[----:B------:R-:W-:Y:S01]  /*0500*/  IMAD R0, R44, R6, RZ ;  /* 0x000000062c007224 */ /* 0x000fe200078e02ff */
[----:B------:R-:W-:Y:S01]  /*0510*/  ULDC.64 UR10, c[0x0][0x328] ;  /* 0x0000ca00000a7ab9 */ /* 0x000fe20000000a00 */
[----:B------:R-:W-:Y:S01]  /*0520*/  UIADD3 UR7, UR7, UR4, URZ ;  /* 0x0000000407077290 */ /* 0x000fe2000fffe03f */
[----:B------:R-:W-:Y:S01]  /*0530*/  SHF.R.S32.HI R49, RZ, 0x1f, R47 ;  /* 0x0000001fff317819 */ /* 0x000fe2000001142f */
[----:B------:R-:W-:Y:S01]  /*0540*/  UIMAD UR8, UR15, UR10, URZ ;  /* 0x0000000a0f0872a4 */ /* 0x000fe2000f8e023f */
[----:B------:R-:W-:Y:S01]  /*0550*/  IMAD R0, R3, R7, R0 ;  /* 0x0000000703007224 */ /* 0x000fe200078e0200 */
[----:B------:R-:W-:-:S02]  /*0560*/  IADD3 R59, P1, R9, R4, RZ ;  /* 0x00000004093b7210 */ /* 0x000fc40007f3e0ff */
[-C--:B------:R-:W-:Y:S01]  /*0570*/  IMAD R4, R49, R14.reuse, RZ ;  /* 0x0000000e31047224 */ /* 0x080fe200078e02ff */
[----:B----4-:R-:W-:Y:S01]  /*0580*/  ISETP.NE.U32.AND P2, PT, R16, RZ, PT ;  /* 0x000000ff1000720c */ /* 0x010fe20003f45070 */
[----:B------:R-:W-:Y:S01]  /*0590*/  IMAD.WIDE.U32 R6, R47, R14, UR6 ;  /* 0x000000062f067e25 */ /* 0x000fe2000f8e000e */
[----:B------:R-:W-:Y:S01]  /*05a0*/  UIMAD.WIDE.U32 UR4, UR14, UR10, URZ ;  /* 0x0000000a0e0472a5 */ /* 0x000fe2000f8e003f */
[----:B------:R-:W1:Y:S01]  /*05b0*/  @P0 LDC R14, c[0x0][0x214] ;  /* 0x00008500ff0e0b82 */ /* 0x000e620000000800 */
[----:B------:R-:W-:Y:S01]  /*05c0*/  UIMAD UR8, UR14, UR11, UR8 ;  /* 0x0000000b0e0872a4 */ /* 0x000fe2000f8e0208 */
[----:B------:R-:W-:Y:S02]  /*05d0*/  ISETP.NE.AND.EX P2, PT, R17, RZ, PT, P2 ;  /* 0x000000ff1100720c */ /* 0x000fe40003f45320 */
[----:B------:R-:W-:Y:S01]  /*05e0*/  IADD3.X R2, R11, R5, R0, P1, !PT ;  /* 0x000000050b027210 */ /* 0x000fe20000ffe400 */
[----:B------:R-:W-:Y:S01]  /*05f0*/  UIADD3 UR5, UR5, UR8, URZ ;  /* 0x0000000805057290 */ /* 0x000fe2000fffe03f */
[----:B------:R-:W-:-:S02]  /*0600*/  IMAD R0, R44, R12, RZ ;  /* 0x0000000c2c007224 */ /* 0x000fc400078e02ff */
[----:B------:R-:W2:Y:S01]  /*0610*/  @P0 LDC R23, c[0x0][0x21c] ;  /* 0x00008700ff170b82 */ /* 0x000ea20000000800 */
[----:B------:R-:W-:Y:S01]  /*0620*/  IMAD R15, R47, R15, R4 ;  /* 0x0000000f2f0f7224 */ /* 0x000fe200078e0204 */
[----:B------:R-:W-:Y:S01]  /*0630*/  ISETP.NE.U32.AND P1, PT, R18, RZ, PT ;  /* 0x000000ff1200720c */ /* 0x000fe20003f25070 */
[C---:B------:R-:W-:Y:S02]  /*0640*/  IMAD R0, R3.reuse, R13, R0 ;  /* 0x0000000d03007224 */ /* 0x040fe400078e0200 */
[----:B------:R-:W-:Y:S01]  /*0650*/  IMAD.WIDE.U32 R4, R3, R12, UR4 ;  /* 0x0000000403047e25 */ /* 0x000fe2000f8e000c */
[----:B------:R-:W-:Y:S02]  /*0660*/  ISETP.NE.AND.EX P1, PT, R19, RZ, PT, P1 ;  /* 0x000000ff1300720c */ /* 0x000fe40003f25310 */
[----:B------:R-:W4:Y:S01]  /*0670*/  @P0 LDC.64 R12, c[0x0][0x310] ;  /* 0x0000c400ff0c0b82 */ /* 0x000f220000000a00 */
[----:B------:R-:W-:Y:S01]  /*0680*/  IMAD.IADD R20, R7, 0x1, R15 ;  /* 0x0000000107147824 */ /* 0x000fe200078e020f */
[----:B------:R-:W-:Y:S01]  /*0690*/  HFMA2.MMA R15, -RZ, RZ, 0, 0 ;  /* 0x00000000ff0f7435 */ /* 0x000fe200000001ff */
[----:B------:R-:W-:-:S02]  /*06a0*/  MOV R10, RZ ;  /* 0x000000ff000a7202 */ /* 0x000fc40000000f00 */
[----:B------:R-:W-:Y:S02]  /*06b0*/  @P2 LEA R10, P3, R3, R16, 0x2 ;  /* 0x00000010030a2211 */ /* 0x000fe400078610ff */
[C---:B------:R-:W-:Y:S02]  /*06c0*/  IADD3 R54, P5, R9.reuse, R6, RZ ;  /* 0x0000000609367210 */ /* 0x040fe40007fbe0ff */
[----:B------:R-:W-:Y:S02]  /*06d0*/  IADD3 R9, P4, R9, R4, RZ ;  /* 0x0000000409097210 */ /* 0x000fe40007f9e0ff */
[----:B------:R-:W-:Y:S02]  /*06e0*/  @P2 LEA.HI.X R15, R3, R17, R44, 0x2, P3 ;  /* 0x00000011030f2211 */ /* 0x000fe400018f142c */
[----:B------:R-:W-:Y:S02]  /*06f0*/  ISETP.GE.AND P2, PT, R21, 0x1, PT ;  /* 0x000000011500780c */ /* 0x000fe40003f46270 */
[----:B------:R-:W-:Y:S01]  /*0700*/  IADD3.X R4, R11, R5, R0, P4, !PT ;  /* 0x000000050b047210 */ /* 0x000fe200027fe400 */
[----:B-1----:R-:W-:Y:S01]  /*0710*/  @P0 IMAD R0, R14, UR14, R3 ;  /* 0x0000000e0e000c24 */ /* 0x002fe2000f8e0203 */
[----:B------:R-:W-:-:S02]  /*0720*/  CS2R R6, SRZ ;  /* 0x0000000000067805 */ /* 0x000fc4000001ff00 */
[----:B0-----:R-:W-:Y:S02]  /*0730*/  LEA R53, P4, R55, R24, 0x1 ;  /* 0x0000001837357211 */ /* 0x001fe400078808ff */
[----:B------:R-:W-:Y:S01]  /*0740*/  @P1 LEA R6, P3, R3, R18, 0x2 ;  /* 0x0000001203061211 */ /* 0x000fe200078610ff */
[----:B------:R-:W-:Y:S01]  /*0750*/  @P0 IMAD R0, R0, R21, RZ ;  /* 0x0000001500000224 */ /* 0x000fe200078e02ff */
[----:B------:R-:W-:Y:S02]  /*0760*/  LEA.HI.X R55, R55, R25, R8, 0x1, P4 ;  /* 0x0000001937377211 */ /* 0x000fe400020f0c08 */
[----:B------:R-:W-:Y:S01]  /*0770*/  @P1 LEA.HI.X R7, R3, R19, R44, 0x2, P3 ;  /* 0x0000001303071211 */ /* 0x000fe200018f142c */
[----:B--2---:R-:W-:Y:S01]  /*0780*/  @P0 IMAD R5, R0, R23, RZ ;  /* 0x0000001700050224 */ /* 0x004fe200078e02ff */
[----:B------:R-:W-:Y:S02]  /*0790*/  IADD3.X R11, R11, R20, RZ, P5, !PT ;  /* 0x000000140b0b7210 */ /* 0x000fe40002ffe4ff */
[----:B---3--:R-:W-:-:S02]  /*07a0*/  LEA R61, P3, R9, R62, 0x1 ;  /* 0x0000003e093d7211 */ /* 0x008fc400078608ff */
[C---:B------:R-:W-:Y:S02]  /*07b0*/  LEA R52, P4, R54.reuse, R28, 0x1 ;  /* 0x0000001c36347211 */ /* 0x040fe400078808ff */
[----:B------:R-:W-:Y:S01]  /*07c0*/  LEA R57, P1, R59, R26, 0x1 ;  /* 0x0000001a3b397211 */ /* 0x000fe200078208ff */
[----:B------:R-:W-:Y:S01]  /*07d0*/  HFMA2.MMA R48, -RZ, RZ, 0, 0 ;  /* 0x00000000ff307435 */ /* 0x000fe200000001ff */
[----:B----4-:R-:W-:Y:S01]  /*07e0*/  @P0 IMAD.WIDE R12, R5, 0x8, R12 ;  /* 0x00000008050c0825 */ /* 0x010fe200078e020c */
[----:B------:R-:W-:Y:S02]  /*07f0*/  LEA.HI.X R63, R9, R63, R4, 0x1, P3 ;  /* 0x0000003f093f7211 */ /* 0x000fe400018f0c04 */
[----:B------:R-:W-:Y:S02]  /*0800*/  @!P0 CS2R R12, SRZ ;  /* 0x00000000000c8805 */ /* 0x000fe4000001ff00 */
[----:B------:R-:W-:Y:S01]  /*0810*/  LEA.HI.X R54, R54, R29, R11, 0x1, P4 ;  /* 0x0000001d36367211 */ /* 0x000fe200020f0c0b */
[----:B------:R-:W-:Y:S01]  /*0820*/  IMAD.MOV.U32 R8, RZ, RZ, R6 ;  /* 0x000000ffff087224 */ /* 0x000fe200078e0006 */
[----:B------:R-:W-:-:S02]  /*0830*/  LEA.HI.X R59, R59, R27, R2, 0x1, P1 ;  /* 0x0000001b3b3b7211 */ /* 0x000fc400008f0c02 */
[----:B------:R-:W-:Y:S02]  /*0840*/  MOV R51, RZ ;  /* 0x000000ff00337202 */ /* 0x000fe40000000f00 */
        /* <DEDUP_REMOVED lines=8> */
[----:B------:R-:W-:Y:S01]  /*08d0*/  MOV R51, RZ ;  /* 0x000000ff00337202 */ /* 0x000fe20000000f00 */
        /* <DEDUP_REMOVED lines=38> */
.L_x_9092:
[----:B0-----:R-:W0:Y:S01]  /*0b40*/  LDC R94, c[0x0][0x224] ;  /* 0x00008900ff5e7b82 */ /* 0x001e220000000800 */
[----:B------:R-:W-:Y:S01]  /*0b50*/  ULDC UR7, c[0x0][0x218] ;  /* 0x0000860000077ab9 */ /* 0x000fe20000000800 */
[----:B------:R-:W-:Y:S02]  /*0b60*/  LEA R14, P3, R6, R53, 0x1 ;  /* 0x00000035060e7211 */ /* 0x000fe400078608ff */
        /* <DEDUP_REMOVED lines=8> */
[----:B------:R-:W-:Y:S01]  /*0bf0*/  BAR.SYNC.DEFER_BLOCKING 0x0 ;  /* 0x0000000000007b1d */ /* 0x000fe20000010000 */
[----:B------:R-:W-:Y:S01]  /*0c00*/  LEA.HI.X R15, R6, R55, R7, 0x1, P3 ;  /* 0x00000037060f7211 */ /* 0x000fe200018f0c07 */
[----:B0-----:R-:W-:Y:S01]  /*0c10*/  VIADD R76, R94, -UR4 ;  /* 0x800000045e4c7c36 */ /* 0x001fe20008000000 */
[----:B------:R-:W-:-:S02]  /*0c20*/  IADD3 R23, R56, 0x20, RZ ;  /* 0x0000002038177810 */ /* 0x000fc40007ffe0ff */
[C---:B------:R-:W-:Y:S02]  /*0c30*/  IADD3 R25, R56.reuse, 0x40, RZ ;  /* 0x0000004038197810 */ /* 0x040fe40007ffe0ff */
[C---:B------:R-:W-:Y:S01]  /*0c40*/  LEA.HI.SX32 R78, R56.reuse, R56, 0x1b ;  /* 0x00000038384e7211 */ /* 0x040fe200078fdaff */
[----:B------:R-:W-:Y:S01]  /*0c50*/  VIADD R27, R56, 0xc0 ;  /* 0x000000c0381b7836 */ /* 0x000fe20000000000 */
[----:B------:R-:W-:Y:S01]  /*0c60*/  LEA R4, R76, 0xffffff00, 0x8 ;  /* 0xffffff004c047811 */ /* 0x000fe200078e40ff */
[----:B------:R-:W0:Y:S01]  /*0c70*/  LDC.64 R34, c[0x0][0x2a0] ;  /* 0x0000a800ff227b82 */ /* 0x000e220000000a00 */
        /* <DEDUP_REMOVED lines=26> */
[C---:B0-----:R-:W-:Y:S02]  /*0e20*/  IADD3 R15, R56.reuse, 0x60, RZ ;  /* 0x00000060380f7810 */ /* 0x041fe40007ffe0ff */
[----:B------:R-:W-:-:S02]  /*0e30*/  IADD3 R23, R56, 0x80, RZ ;  /* 0x0000008038177810 */ /* 0x000fc40007ffe0ff */
[----:B------:R-:W-:Y:S02]  /*0e40*/  IADD3 R25, R56, 0xa0, RZ ;  /* 0x000000a038197810 */ /* 0x000fe40007ffe0ff */
[-C--:B------:R-:W-:Y:S02]  /*0e50*/  LEA.HI.SX32 R15, R15, R56.reuse, 0x1b ;  /* 0x000000380f0f7211 */ /* 0x080fe400078fdaff */
[-C--:B------:R-:W-:Y:S02]  /*0e60*/  LEA.HI.SX32 R23, R23, R56.reuse, 0x1b ;  /* 0x0000003817177211 */ /* 0x080fe400078fdaff */
[-C--:B------:R-:W-:Y:S02]  /*0e70*/  LEA.HI.SX32 R25, R25, R56.reuse, 0x1b ;  /* 0x0000003819197211 */ /* 0x080fe400078fdaff */
[----:B------:R-:W-:Y:S02]  /*0e80*/  LEA.HI.SX32 R27, R27, R56, 0x1b ;  /* 0x000000381b1b7211 */ /* 0x000fe400078fdaff */
[----:B------:R-:W-:-:S02]  /*0e90*/  LEA R81, R15, UR5, 0x1 ;  /* 0x000000050f517c11 */ /* 0x000fc4000f8e08ff */
[----:B------:R-:W-:Y:S02]  /*0ea0*/  LEA.HI.SX32 R29, R29, R56, 0x1b ;  /* 0x000000381d1d7211 */ /* 0x000fe400078fdaff */
[----:B------:R-:W-:Y:S02]  /*0eb0*/  LEA R82, R23, UR5, 0x1 ;  /* 0x0000000517527c11 */ /* 0x000fe4000f8e08ff */
[----:B------:R-:W-:Y:S02]  /*0ec0*/  LEA R83, R25, UR5, 0x1 ;  /* 0x0000000519537c11 */ /* 0x000fe4000f8e08ff */
[----:B------:R-:W-:Y:S02]  /*0ed0*/  LEA R84, R27, UR5, 0x1 ;  /* 0x000000051b547c11 */ /* 0x000fe4000f8e08ff */
[----:B------:R-:W-:Y:S02]  /*0ee0*/  LEA R85, R29, UR5, 0x1 ;  /* 0x000000051d557c11 */ /* 0x000fe4000f8e08ff */
[----:B------:R-:W-:-:S02]  /*0ef0*/  ISETP.GE.AND P6, PT, R6, R77, PT ;  /* 0x0000004d0600720c */ /* 0x000fc40003fc6270 */
[C---:B------:R-:W-:Y:S02]  /*0f00*/  LEA R14, P0, R6.reuse, R57, 0x1 ;  /* 0x00000039060e7211 */ /* 0x040fe400078008ff */
[----:B------:R-:W-:Y:S02]  /*0f10*/  ISETP.GE.AND P5, PT, R69, R77, PT ;  /* 0x0000004d4500720c */ /* 0x000fe40003fa6270 */
[----:B------:R-:W-:Y:S02]  /*0f20*/  LEA.HI.X R15, R6, R59, R7, 0x1, P0 ;  /* 0x0000003b060f7211 */ /* 0x000fe400000f0c07 */
[-C--:B------:R-:W-:Y:S02]  /*0f30*/  ISETP.GE.AND P4, PT, R70, R77.reuse, PT ;  /* 0x0000004d4600720c */ /* 0x080fe40003f86270 */
[-C--:B------:R-:W-:Y:S02]  /*0f40*/  ISETP.GE.AND P3, PT, R71, R77.reuse, PT ;  /* 0x0000004d4700720c */ /* 0x080fe40003f66270 */
[----:B------:R-:W-:-:S02]  /*0f50*/  ISETP.GE.AND P2, PT, R72, R77, PT ;  /* 0x0000004d4800720c */ /* 0x000fc40003f46270 */
[-C--:B------:R-:W-:Y:S02]  /*0f60*/  ISETP.GE.AND P1, PT, R73, R77.reuse, PT ;  /* 0x0000004d4900720c */ /* 0x080fe40003f26270 */
[----:B------:R-:W-:Y:S01]  /*0f70*/  ISETP.GE.AND P0, PT, R74, R77, PT ;  /* 0x0000004d4a00720c */ /* 0x000fe20003f06270 */
[----:B--2---:R-:W-:Y:S04]  /*0f80*/  STS.U16 [R78], R5 ;  /* 0x000000054e007388 */ /* 0x004fe80000000400 */
[----:B---3--:R0:W-:Y:S04]  /*0f90*/  STS.U16 [R79+0x40], R0 ;  /* 0x000040004f007388 */ /* 0x0081e80000000400 */
[----:B----4-:R2:W-:Y:S01]  /*0fa0*/  STS.U16 [R80+0x80], R17 ;  /* 0x0000801150007388 */ /* 0x0105e20000000400 */
[----:B0-----:R-:W-:-:S04]  /*0fb0*/  SHF.L.U32 R0, R56, 0x3, RZ ;  /* 0x0000000338007819 */ /* 0x001fc800000006ff */
[----:B------:R-:W-:Y:S01]  /*0fc0*/  LEA.HI.SX32 R86, R0, R0, 0x1b ;  /* 0x0000000000567211 */ /* 0x000fe200078fdaff */
[----:B------:R0:W-:Y:S03]  /*0fd0*/  STS.U16 [R81+0xc0], R2 ;  /* 0x0000c00251007388 */ /* 0x0001e60000000400 */
[----:B------:R-:W-:Y:S01]  /*0fe0*/  LEA R86, R86, UR5, 0x1 ;  /* 0x0000000556567c11 */ /* 0x000fe2000f8e08ff */
        /* <DEDUP_REMOVED lines=16> */
[----:B--2---:R-:W-:Y:S02]  /*10f0*/  PRMT R17, RZ, 0x7610, R17 ;  /* 0x00007610ff117816 */ /* 0x004fe40000000011 */
[----:B0-----:R-:W-:Y:S02]  /*1100*/  PRMT R2, RZ, 0x7610, R2 ;  /* 0x00007610ff027816 */ /* 0x001fe40000000002 */
[----:B---3--:R-:W-:Y:S02]  /*1110*/  PRMT R19, RZ, 0x7610, R19 ;  /* 0x00007610ff137816 */ /* 0x008fe40000000013 */
[----:B----4-:R-:W-:Y:S02]  /*1120*/  PRMT R16, RZ, 0x7610, R16 ;  /* 0x00007610ff107816 */ /* 0x010fe40000000010 */
        /* <DEDUP_REMOVED lines=15> */
[-C--:B------:R-:W-:Y:S02]  /*1220*/  ISETP.GE.AND P2, PT, R70, R77.reuse, PT ;  /* 0x0000004d4600720c */ /* 0x080fe40003f46270 */
[----:B------:R-:W-:Y:S02]  /*1230*/  ISETP.GE.AND P3, PT, R71, R77, PT ;  /* 0x0000004d4700720c */ /* 0x000fe40003f66270 */
[----:B------:R-:W-:-:S02]  /*1240*/  PRMT R25, RZ, 0x7610, R25 ;  /* 0x00007610ff197816 */ /* 0x000fc40000000019 */
[----:B------:R-:W-:Y:S02]  /*1250*/  PRMT R24, RZ, 0x7610, R24 ;  /* 0x00007610ff187816 */ /* 0x000fe40000000018 */
[----:B------:R-:W-:Y:S02]  /*1260*/  PRMT R27, RZ, 0x7610, R27 ;  /* 0x00007610ff1b7816 */ /* 0x000fe4000000001b */
[----:B------:R-:W-:Y:S02]  /*1270*/  ISETP.GE.AND P4, PT, R72, R77, PT ;  /* 0x0000004d4800720c */ /* 0x000fe40003f86270 */
[----:B------:R-:W-:Y:S02]  /*1280*/  PRMT R26, RZ, 0x7610, R26 ;  /* 0x00007610ff1a7816 */ /* 0x000fe4000000001a */
[----:B------:R-:W-:Y:S02]  /*1290*/  PRMT R29, RZ, 0x7610, R29 ;  /* 0x00007610ff1d7816 */ /* 0x000fe4000000001d */
[----:B------:R-:W-:-:S02]  /*12a0*/  PRMT R28, RZ, 0x7610, R28 ;  /* 0x00007610ff1c7816 */ /* 0x000fc4000000001c */
[----:B------:R-:W-:Y:S02]  /*12b0*/  PRMT R31, RZ, 0x7610, R31 ;  /* 0x00007610ff1f7816 */ /* 0x000fe4000000001f */
[----:B------:R-:W-:Y:S01]  /*12c0*/  PRMT R30, RZ, 0x7610, R30 ;  /* 0x00007610ff1e7816 */ /* 0x000fe2000000001e */
[----:B--2---:R0:W-:Y:S04]  /*12d0*/  STS.U16 [R78], R5 ;  /* 0x000000054e007388 */ /* 0x0041e80000000400 */
        /* <DEDUP_REMOVED lines=20> */
[----:B------:R-:W-:-:S03]  /*1420*/  ISETP.GE.AND P1, PT, R74, R77, PT ;  /* 0x0000004d4a00720c */ /* 0x000fc60003f26270 */
[----:B------:R-:W4:Y:S04]  /*1430*/  @!P2 LDG.E.U16 R27, desc[UR12][R22.64+0x80] ;  /* 0x0000800c161ba981 */ /* 0x000f28000c1e1500 */
[----:B------:R-:W4:Y:S04]  /*1440*/  @!P3 LDG.E.U16 R26, desc[UR12][R22.64+0xc0] ;  /* 0x0000c00c161ab981 */ /* 0x000f28000c1e1500 */
[----:B------:R-:W4:Y:S04]  /*1450*/  @!P4 LDG.E.U16 R29, desc[UR12][R22.64+0x100] ;  /* 0x0001000c161dc981 */ /* 0x000f28000c1e1500 */
[----:B------:R-:W4:Y:S01]  /*1460*/  @!P0 LDG.E.U16 R28, desc[UR12][R22.64+0x140] ;  /* 0x0001400c161c8981 */ /* 0x000f22000c1e1500 */
[----:B------:R-:W-:-:S03]  /*1470*/  ISETP.GE.AND P0, PT, R75, R77, PT ;  /* 0x0000004d4b00720c */ /* 0x000fc60003f06270 */
[----:B------:R-:W4:Y:S10]  /*1480*/  @!P1 LDG.E.U16 R31, desc[UR12][R22.64+0x180] ;  /* 0x0001800c161f9981 */ /* 0x000f34000c1e1500 */
[----:B------:R1:W4:Y:S01]  /*1490*/  @!P0 LDG.E.U16 R30, desc[UR12][R22.64+0x1c0] ;  /* 0x0001c00c161e8981 */ /* 0x000322000c1e1500 */
[----:B------:R-:W-:Y:S01]  /*14a0*/  IMAD R14, R34, UR15, RZ ;  /* 0x0000000f220e7c24 */ /* 0x000fe2000f8e02ff */
[----:B------:R-:W-:-:S03]  /*14b0*/  ISETP.GE.AND P0, PT, R6, R77, PT ;  /* 0x0000004d0600720c */ /* 0x000fc60003f06270 */
[----:B------:R-:W-:Y:S02]  /*14c0*/  IMAD R33, R35, UR14, R14 ;  /* 0x0000000e23217c24 */ /* 0x000fe4000f8e020e */
[----:B------:R-:W-:Y:S01]  /*14d0*/  IMAD.WIDE.U32 R14, R34, UR14, RZ ;  /* 0x0000000e220e7c25 */ /* 0x000fe2000f8e00ff */
[----:B------:R-:W-:Y:S02]  /*14e0*/  IADD3 R94, -R94, UR4, RZ ;  /* 0x000000045e5e7c10 */ /* 0x000fe4000fffe1ff */
[----:B0-----:R-:W-:Y:S02]  /*14f0*/  SHF.R.S32.HI R5, RZ, 0x1f, R4 ;  /* 0x0000001fff057819 */ /* 0x001fe40000011404 */
[----:B------:R-:W-:Y:S01]  /*1500*/  IADD3 R15, R15, R33, RZ ;  /* 0x000000210f0f7210 */ /* 0x000fe20007ffe0ff */
[----:B------:R-:W-:Y:S02]  /*1510*/  IMAD R94, R94, -0x100, RZ ;  /* 0xffffff005e5e7824 */ /* 0x000fe400078e02ff */
[----:B------:R-:W-:-:S02]  /*1520*/  IMAD R32, R44, UR8, RZ ;  /* 0x000000082c207c24 */ /* 0x000fc4000f8e02ff */
[----:B-1----:R-:W-:-:S04]  /*1530*/  IMAD.WIDE.U32 R22, R3, UR8, R14 ;  /* 0x0000000803167c25 */ /* 0x002fc8000f8e000e */
        /* <DEDUP_REMOVED lines=13> */
[----:B----4-:R-:W-:Y:S04]  /*1610*/  STS.U16 [R80+0x80], R27 ;  /* 0x0000801b50007388 */ /* 0x010fe80000000400 */
[----:B------:R2:W-:Y:S01]  /*1620*/  STS.U16 [R81+0xc0], R26 ;  /* 0x0000c01a51007388 */ /* 0x0005e20000000400 */
[----:B0-----:R-:W-:Y:S01]  /*1630*/  @!P0 IMAD.MOV.U32 R25, RZ, RZ, R5 ;  /* 0x000000ffff198224 */ /* 0x001fe200078e0005 */
[----:B-1----:R-:W-:-:S02]  /*1640*/  @!P0 MOV R24, R4 ;  /* 0x0000000400188202 */ /* 0x002fc40000000f00 */
[----:B------:R0:W-:Y:S01]  /*1650*/  STS.U16 [R82+0x100], R29 ;  /* 0x0001001d52007388 */ /* 0x0001e20000000400 */
[----:B--2---:R-:W-:Y:S01]  /*1660*/  IADD3 R26, P1, R94, R22, RZ ;  /* 0x000000165e1a7210 */ /* 0x004fe20007f3e0ff */
[----:B------:R-:W-:-:S03]  /*1670*/  IMAD R22, R36, UR15, RZ ;  /* 0x0000000f24167c24 */ /* 0x000fc6000f8e02ff */
[----:B------:R-:W-:Y:S01]  /*1680*/  IADD3.X R27, R95, R35, R23, P1, !PT ;  /* 0x000000235f1b7210 */ /* 0x000fe20000ffe417 */
[----:B------:R-:W-:Y:S01]  /*1690*/  IMAD R33, R37, UR14, R22 ;  /* 0x0000000e25217c24 */ /* 0x000fe2000f8e0216 */
[----:B0-----:R-:W-:Y:S01]  /*16a0*/  LEA R29, P1, R6, UR10, 0x1 ;  /* 0x0000000a061d7c11 */ /* 0x001fe2000f8208ff */
[C---:B------:R-:W-:Y:S01]  /*16b0*/  IMAD.WIDE.U32 R22, R36.reuse, UR14, RZ ;  /* 0x0000000e24167c25 */ /* 0x040fe2000f8e00ff */
[----:B------:R0:W-:Y:S03]  /*16c0*/  STS.U16 [R83+0x140], R28 ;  /* 0x0001401c53007388 */ /* 0x0001e60000000400 */
[----:B------:R-:W-:Y:S01]  /*16d0*/  @!P0 IMAD.WIDE.U32 R24, R36, UR14, R24 ;  /* 0x0000000e24188c25 */ /* 0x000fe2000f8e0018 */
[----:B------:R1:W-:Y:S01]  /*16e0*/  STS.U16 [R84+0x180], R31 ;  /* 0x0001801f54007388 */ /* 0x0003e20000000400 */
[----:B------:R-:W-:Y:S02]  /*16f0*/  LEA.HI.X R32, R6, UR11, R7, 0x1, P1 ;  /* 0x0000000b06207c11 */ /* 0x000fe400088f0c07 */
[----:B------:R-:W-:-:S02]  /*1700*/  IADD3 R23, R23, R33, RZ ;  /* 0x0000002117177210 */ /* 0x000fc40007ffe0ff */
[----:B------:R-:W-:Y:S02]  /*1710*/  @!P0 IADD3 R25, R33, R25, RZ ;  /* 0x0000001921198210 */ /* 0x000fe40007ffe0ff */
[----:B0-----:R-:W-:Y:S02]  /*1720*/  LEA R28, P2, R26, R29, 0x1 ;  /* 0x0000001d1a1c7211 */ /* 0x001fe400078408ff */
[----:B-1----:R-:W-:Y:S01]  /*1730*/  @!P0 IADD3 R31, P1, R6, R14, RZ ;  /* 0x0000000e061f8210 */ /* 0x002fe20007f3e0ff */
[----:B------:R-:W-:Y:S01]  /*1740*/  IMAD R14, R44, UR8, RZ ;  /* 0x000000082c0e7c24 */ /* 0x000fe2000f8e02ff */
[----:B------:R-:W-:Y:S01]  /*1750*/  LEA.HI.X R29, R26, R32, R27, 0x1, P2 ;  /* 0x000000201a1d7211 */ /* 0x000fe200010f0c1b */
[----:B------:R-:W-:Y:S01]  /*1760*/  IMAD.WIDE.U32 R26, R3, UR8, R22 ;  /* 0x00000008031a7c25 */ /* 0x000fe2000f8e0016 */
[----:B------:R-:W-:-:S03]  /*1770*/  @!P0 IADD3.X R32, R7, R15, R35, P1, !PT ;  /* 0x0000000f07208210 */ /* 0x000fc60000ffe423 */
[----:B------:R-:W-:Y:S01]  /*1780*/  IMAD R39, R3, UR9, R14 ;  /* 0x0000000903277c24 */ /* 0x000fe2000f8e020e */
[----:B------:R-:W-:Y:S01]  /*1790*/  @!P0 LEA R14, P1, R31, UR10, 0x1 ;  /* 0x0000000a1f0e8c11 */ /* 0x000fe2000f8208ff */
[----:B------:R-:W-:Y:S01]  /*17a0*/  @!P0 IMAD.WIDE.U32 R22, R3, UR8, R24 ;  /* 0x0000000803168c25 */ /* 0x000fe2000f8e0018 */
[----:B------:R-:W-:Y:S01]  /*17b0*/  ULDC.64 UR8, c[0x0][0x308] ;  /* 0x0000c20000087ab9 */ /* 0x000fe20000000a00 */
[----:B------:R-:W-:Y:S02]  /*17c0*/  IADD3 R24, P3, R94, R26, RZ ;  /* 0x0000001a5e187210 */ /* 0x000fe40007f7e0ff */
[----:B------:R-:W-:Y:S02]  /*17d0*/  @!P0 LEA.HI.X R15, R31, UR11, R32, 0x1, P1 ;  /* 0x0000000b1f0f8c11 */ /* 0x000fe400088f0c20 */
[C---:B------:R-:W-:Y:S02]  /*17e0*/  @!P0 IADD3 R38, P2, R6.reuse, R22, RZ ;  /* 0x0000001606268210 */ /* 0x040fe40007f5e0ff */
[----:B------:R-:W-:Y:S01]  /*17f0*/  LEA R31, P1, R6, UR8, 0x1 ;  /* 0x00000008061f7c11 */ /* 0x000fe2000f8208ff */
[----:B------:R-:W-:Y:S01]  /*1800*/  STS.U16 [R85+0x1c0], R30 ;  /* 0x0001c01e55007388 */ /* 0x000fe20000000400 */
[----:B------:R-:W-:Y:S01]  /*1810*/  IADD3.X R27, R95, R39, R27, P3, !PT ;  /* 0x000000275f1b7210 */ /* 0x000fe20001ffe41b */
[----:B------:R-:W-:Y:S01]  /*1820*/  NOP ;  /* 0x0000000000007918 */ /* 0x000fe20000000000 */
        /* <DEDUP_REMOVED lines=12> */
[----:B------:R-:W-:Y:S02]  /*18f0*/  @!P0 LEA R22, P1, R38, UR8, 0x1 ;  /* 0x0000000826168c11 */ /* 0x000fe4000f8208ff */
[----:B------:R-:W-:Y:S02]  /*1900*/  LEA.HI.X R27, R24, R23, R27, 0x1, P2 ;  /* 0x00000017181b7211 */ /* 0x000fe400010f0c1b */
[----:B------:R-:W-:Y:S02]  /*1910*/  PRMT R24, RZ, 0x7610, R24 ;  /* 0x00007610ff187816 */ /* 0x000fe40000000018 */
[----:B------:R-:W-:Y:S02]  /*1920*/  @!P0 LEA.HI.X R23, R38, UR9, R39, 0x1, P1 ;  /* 0x0000000926178c11 */ /* 0x000fe400088f0c27 */
[----:B------:R-:W-:Y:S02]  /*1930*/  ISETP.GE.AND P1, PT, R70, R77, PT ;  /* 0x0000004d4600720c */ /* 0x000fe40003f26270 */
[----:B------:R-:W-:-:S02]  /*1940*/  PRMT R25, RZ, 0x7610, R25 ;  /* 0x00007610ff197816 */ /* 0x000fc40000000019 */
        /* <DEDUP_REMOVED lines=37> */
[----:B------:R-:W4:Y:S01]  /*1ba0*/  LDS.U16 R39, [R86+0xe] ;  /* 0x00000e0056277984 */ /* 0x000f220000000400 */
[----:B------:R-:W-:Y:S01]  /*1bb0*/  BAR.SYNC.DEFER_BLOCKING 0x0 ;  /* 0x0000000000007b1d */ /* 0x000fe20000010000 */
[----:B0-----:R-:W-:-:S02]  /*1bc0*/  PRMT R40, RZ, 0x7610, R40 ;  /* 0x00007610ff287816 */ /* 0x001fc40000000028 */
[----:B------:R-:W-:-:S03]  /*1bd0*/  PRMT R41, RZ, 0x7610, R41 ;  /* 0x00007610ff297816 */ /* 0x000fc60000000029 */
        /* <DEDUP_REMOVED lines=10> */
[----:B--2---:R-:W-:Y:S02]  /*1c80*/  HADD2.F32 R25, -RZ, R29.H0_H0 ;  /* 0x2000001dff197230 */ /* 0x004fe40000004100 */
[----:B---3--:R-:W-:Y:S02]  /*1c90*/  HADD2.F32 R103, -RZ, R15.H0_H0 ;  /* 0x2000000fff677230 */ /* 0x008fe40000004100 */
[----:B------:R-:W-:Y:S02]  /*1ca0*/  HADD2.F32 R102, -RZ, R14.H0_H0 ;  /* 0x2000000eff667230 */ /* 0x000fe40000004100 */
[----:B------:R-:W-:Y:S01]  /*1cb0*/  FMUL.FTZ R14, R25, -1.4426950216293334961 ;  /* 0xbfb8aa3b190e7820 */ /* 0x000fe20000410000 */
[----:B------:R-:W-:Y:S01]  /*1cc0*/  FMUL.FTZ R15, R103, -1.4426950216293334961 ;  /* 0xbfb8aa3b670f7820 */ /* 0x000fe20000410000 */
[----:B----4-:R-:W-:Y:S02]  /*1cd0*/  HADD2.F32 R110, -RZ, R38.H0_H0 ;  /* 0x20000026ff6e7230 */ /* 0x010fe40000004100 */
[----:B0-----:R-:W-:Y:S08]  /*1ce0*/  MUFU.EX2 R26, R14 ;  /* 0x0000000e001a7308 */ /* 0x001ff00000000800 */
[----:B------:R-:W-:Y:S01]  /*1cf0*/  MUFU.EX2 R38, R15 ;  /* 0x0000000f00267308 */ /* 0x000fe20000000800 */
[----:B------:R-:W-:-:S02]  /*1d00*/  HADD2.F32 R22, -RZ, R28.H0_H0 ;  /* 0x2000001cff167230 */ /* 0x000fc40000004100 */
[----:B------:R-:W-:-:S03]  /*1d10*/  FMUL.FTZ R27, R102, -1.4426950216293334961 ;  /* 0xbfb8aa3b661b7820 */ /* 0x000fc60000410000 */
[----:B------:R-:W-:-:S03]  /*1d20*/  FMUL.FTZ R28, R22, -1.4426950216293334961 ;  /* 0xbfb8aa3b161c7820 */ /* 0x000fc60000410000 */
[----:B------:R-:W-:Y:S01]  /*1d30*/  MUFU.EX2 R27, R27 ;  /* 0x0000001b001b7308 */ /* 0x000fe20000000800 */
[----:B------:R-:W-:-:S07]  /*1d40*/  FMUL.FTZ R100, R23, -1.4426950216293334961 ;  /* 0xbfb8aa3b17647820 */ /* 0x000fce0000410000 */
[----:B------:R-:W0:Y:S01]  /*1d50*/  MUFU.EX2 R28, R28 ;  /* 0x0000001c001c7308 */ /* 0x000e220000000800 */
[----:B------:R-:W-:-:S07]  /*1d60*/  HADD2.F32 R24, -RZ, R24.H0_H0 ;  /* 0x20000018ff187230 */ /* 0x000fce0000004100 */
[----:B------:R-:W1:Y:S01]  /*1d70*/  MUFU.EX2 R100, R100 ;  /* 0x0000006400647308 */ /* 0x000e620000000800 */
[----:B------:R-:W-:Y:S01]  /*1d80*/  FMUL.FTZ R101, R24, -1.4426950216293334961 ;  /* 0xbfb8aa3b18657820 */ /* 0x000fe20000410000 */
[----:B------:R-:W-:Y:S01]  /*1d90*/  FMUL.FTZ R29, R110, -1.4426950216293334961 ;  /* 0xbfb8aa3b6e1d7820 */ /* 0x000fe20000410000 */
[----:B------:R-:W-:Y:S02]  /*1da0*/  HADD2.F32 R112, -RZ, R39.H0_H0 ;  /* 0x20000027ff707230 */ /* 0x000fe40000004100 */
[----:B0-----:R-:W-:-:S03]  /*1db0*/  FADD.FTZ R28, R28, 1 ;  /* 0x3f8000001c1c7421 */ /* 0x001fc60000010000 */
[----:B------:R-:W0:Y:S01]  /*1dc0*/  MUFU.EX2 R101, R101 ;  /* 0x0000006500657308 */ /* 0x000e220000000800 */
[----:B------:R-:W-:-:S07]  /*1dd0*/  FMUL.FTZ R105, R112, -1.4426950216293334961 ;  /* 0xbfb8aa3b70697820 */ /* 0x000fce0000410000 */
[----:B------:R-:W-:Y:S01]  /*1de0*/  MUFU.EX2 R104, R29 ;  /* 0x0000001d00687308 */ /* 0x000fe20000000800 */
[----:B-1----:R-:W-:-:S07]  /*1df0*/  FADD.FTZ R100, R100, 1 ;  /* 0x3f80000064647421 */ /* 0x002fce0000010000 */
[----:B------:R-:W-:Y:S01]  /*1e00*/  MUFU.RCP R39, R28 ;  /* 0x0000001c00277308 */ /* 0x000fe20000001000 */
[----:B0-----:R-:W-:-:S07]  /*1e10*/  FADD.FTZ R101, R101, 1 ;  /* 0x3f80000065657421 */ /* 0x001fce0000010000 */
[----:B------:R-:W0:Y:S08]  /*1e20*/  MUFU.EX2 R105, R105 ;  /* 0x0000006900697308 */ /* 0x000e300000000800 */
[----:B------:R-:W1:Y:S01]  /*1e30*/  MUFU.RCP R100, R100 ;  /* 0x0000006400647308 */ /* 0x000e620000001000 */
[----:B------:R-:W-:-:S07]  /*1e40*/  HADD2.F32 R106, -RZ, R31.H0_H0 ;  /* 0x2000001fff6a7230 */ /* 0x000fce0000004100 */
[----:B------:R-:W2:Y:S01]  /*1e50*/  MUFU.RCP R101, R101 ;  /* 0x0000006500657308 */ /* 0x000ea20000001000 */
[----:B0-----:R-:W-:Y:S01]  /*1e60*/  FADD.FTZ R109, R105, 1 ;  /* 0x3f800000696d7421 */ /* 0x001fe20000010000 */
[----:B------:R-:W-:Y:S01]  /*1e70*/  FADD.FTZ R31, -R39, 1 ;  /* 0x3f800000271f7421 */ /* 0x000fe20000010100 */
[----:B------:R-:W-:Y:S02]  /*1e80*/  HADD2.F32 R32, -RZ, R32.H0_H0 ;  /* 0x20000020ff207230 */ /* 0x000fe40000004100 */
[----:B------:R-:W-:-:S03]  /*1e90*/  HADD2.F32 R33, -RZ, R33.H0_H0 ;  /* 0x20000021ff217230 */ /* 0x000fc60000004100 */
[----:B------:R-:W-:Y:S01]  /*1ea0*/  MUFU.RCP R119, R109 ;  /* 0x0000006d00777308 */ /* 0x000fe20000001000 */
[----:B------:R-:W-:Y:S01]  /*1eb0*/  FFMA.FTZ R31, R22, R31, 1 ;  /* 0x3f800000161f7423 */ /* 0x000fe2000001001f */
[----:B------:R-:W0:Y:S01]  /*1ec0*/  S2UR UR6, SR_CgaCtaId ;  /* 0x00000000000679c3 */ /* 0x000e220000008800 */
[----:B------:R-:W-:Y:S02]  /*1ed0*/  HADD2.F32 R34, -RZ, R34.H0_H0 ;  /* 0x20000022ff227230 */ /* 0x000fe40000004100 */
[----:B------:R-:W-:Y:S02]  /*1ee0*/  HADD2.F32 R35, -RZ, R35.H0_H0 ;  /* 0x20000023ff237230 */ /* 0x000fe40000004100 */
[----:B------:R-:W-:Y:S02]  /*1ef0*/  HADD2.F32 R36, -RZ, R36.H0_H0 ;  /* 0x20000024ff247230 */ /* 0x000fe40000004100 */
[----:B------:R-:W-:Y:S01]  /*1f00*/  HADD2.F32 R37, -RZ, R37.H0_H0 ;  /* 0x20000025ff257230 */ /* 0x000fe20000004100 */
[----:B------:R-:W-:Y:S01]  /*1f10*/  ISETP.NE.AND P6, PT, R50, RZ, PT ;  /* 0x000000ff3200720c */ /* 0x000fe20003fc5270 */
[----:B------:R-:W-:-:S02]  /*1f20*/  UMOV UR5, 0x400 ;  /* 0x0000040000057882 */ /* 0x000fc40000000000 */
        /* <DEDUP_REMOVED lines=12> */
[----:B0-----:R-:W-:Y:S01]  /*1ff0*/  FADD.FTZ R40, R26, 1 ;  /* 0x3f8000001a287421 */ /* 0x001fe20000010000 */
[----:B---3--:R-:W-:Y:S02]  /*2000*/  FADD.FTZ R41, R27, 1 ;  /* 0x3f8000001b297421 */ /* 0x008fe40000010000 */
[----:B------:R-:W0:Y:S04]  /*2010*/  LDS.U16 R26, [R86+0x4] ;  /* 0x00000400561a7984 */ /* 0x000e280000000400 */
[----:B------:R-:W3:Y:S01]  /*2020*/  LDS.U16 R27, [R86+0x6] ;  /* 0x00000600561b7984 */ /* 0x000ee20000000400 */
[----:B----4-:R1:W4:Y:S03]  /*2030*/  MUFU.RCP R98, R40 ;  /* 0x0000002800627308 */ /* 0x0103260000001000 */
[----:B------:R-:W4:Y:S04]  /*2040*/  LDS.U16 R28, [R86+0x8] ;  /* 0x00000800561c7984 */ /* 0x000f280000000400 */
[----:B------:R-:W4:Y:S01]  /*2050*/  LDS.U16 R29, [R86+0xa] ;  /* 0x00000a00561d7984 */ /* 0x000f220000000400 */
[----:B-1----:R-:W-:-:S03]  /*2060*/  HADD2.F32 R40, -RZ, R14.H0_H0 ;  /* 0x2000000eff287230 */ /* 0x002fc60000004100 */
[----:B------:R-:W1:Y:S01]  /*2070*/  LDS.U16 R14, [R86+0xc] ;  /* 0x00000c00560e7984 */ /* 0x000e620000000400 */
[----:B--2---:R-:W-:-:S03]  /*2080*/  HADD2.F32 R42, -RZ, R15.H0_H0 ;  /* 0x2000000fff2a7230 */ /* 0x004fc60000004100 */
[----:B------:R-:W2:Y:S01]  /*2090*/  LDS.U16 R15, [R86+0xe] ;  /* 0x00000e00560f7984 */ /* 0x000ea20000000400 */
[----:B------:R-:W-:Y:S01]  /*20a0*/  FADD.FTZ R43, R38, 1 ;  /* 0x3f800000262b7421 */ /* 0x000fe20000010000 */
[----:B------:R-:W-:Y:S02]  /*20b0*/  HADD2.F32 R38, -RZ, R30.H0_H0 ;  /* 0x2000001eff267230 */ /* 0x000fe40000004100 */
[----:B------:R-:W-:Y:S01]  /*20c0*/  FADD.FTZ R99, R104, 1 ;  /* 0x3f80000068637421 */ /* 0x000fe20000010000 */
[----:B------:R3:W2:Y:S01]  /*20d0*/  MUFU.RCP R97, R41 ;  /* 0x0000002900617308 */ /* 0x0006a20000001000 */
[----:B------:R-:W-:Y:S01]  /*20e0*/  FADD.FTZ R96, -R100, 1 ;  /* 0x3f80000064607421 */ /* 0x000fe20000010100 */
[----:B------:R-:W-:Y:S01]  /*20f0*/  FMUL.FTZ R30, R38, R40 ;  /* 0x00000028261e7220 */ /* 0x000fe20000410000 */
[----:B0-----:R-:W-:Y:S02]  /*2100*/  HADD2.F32 R105, -RZ, R26.H0_H0 ;  /* 0x2000001aff697230 */ /* 0x001fe40000004100 */
[----:B------:R-:W-:-:S03]  /*2110*/  FFMA.FTZ R96, R23, R96, 1 ;  /* 0x3f80000017607423 */ /* 0x000fc60000010060 */
[----:B------:R0:W0:Y:S01]  /*2120*/  MUFU.RCP R104, R43 ;  /* 0x0000002b00687308 */ /* 0x0000220000001000 */
[----:B---3--:R-:W-:Y:S01]  /*2130*/  FMUL.FTZ R41, R106, R42 ;  /* 0x0000002a6a297220 */ /* 0x008fe20000410000 */
[----:B------:R-:W-:Y:S01]  /*2140*/  FMUL.FTZ R30, R39, R30 ;  /* 0x0000001e271e7220 */ /* 0x000fe20000410000 */
[----:B------:R-:W-:Y:S02]  /*2150*/  HADD2.F32 R107, -RZ, R27.H0_H0 ;  /* 0x2000001bff6b7230 */ /* 0x000fe40000004100 */
[----:B------:R-:W-:-:S03]  /*2160*/  FMUL.FTZ R41, R100, R41 ;  /* 0x0000002964297220 */ /* 0x000fc60000410000 */
[----:B------:R-:W3:Y:S01]  /*2170*/  MUFU.RCP R99, R99 ;  /* 0x0000006300637308 */ /* 0x000ee20000001000 */
[----:B------:R-:W-:Y:S01]  /*2180*/  FMUL.FTZ R30, R30, R31 ;  /* 0x0000001f1e1e7220 */ /* 0x000fe20000410000 */
[----:B------:R-:W-:Y:S01]  /*2190*/  FMUL.FTZ R41, R41, R96 ;  /* 0x0000006029297220 */ /* 0x000fe20000410000 */
[----:B------:R-:W-:Y:S01]  /*21a0*/  FADD.FTZ R31, -R101, 1 ;  /* 0x3f800000651f7421 */ /* 0x000fe20000010100 */
[----:B----4-:R-:W-:Y:S01]  /*21b0*/  FADD.FTZ R96, -R98, 1 ;  /* 0x3f80000062607421 */ /* 0x010fe20000010100 */
[----:B------:R-:W-:Y:S01]  /*21c0*/  FMUL.FTZ R26, R32, R105 ;  /* 0x00000069201a7220 */ /* 0x000fe20000410000 */
[----:B------:R-:W-:Y:S01]  /*21d0*/  FMUL.FTZ R27, R33, R107 ;  /* 0x0000006b211b7220 */ /* 0x000fe20000410000 */
[----:B------:R-:W-:Y:S01]  /*21e0*/  FFMA.FTZ R31, R24, R31, 1 ;  /* 0x3f800000181f7423 */ /* 0x000fe2000001001f */
[----:B------:R-:W-:Y:S01]  /*21f0*/  FFMA.FTZ R96, R25, R96, 1 ;  /* 0x3f80000019607423 */ /* 0x000fe20000010060 */
[----:B------:R-:W-:Y:S02]  /*2200*/  HADD2.F32 R111, -RZ, R28.H0_H0 ;  /* 0x2000001cff6f7230 */ /* 0x000fe40000004100 */
[----:B------:R-:W-:Y:S01]  /*2210*/  FMUL.FTZ R26, R101, R26 ;  /* 0x0000001a651a7220 */ /* 0x000fe20000410000 */
[----:B------:R-:W-:-:S02]  /*2220*/  HADD2.F32 R113, -RZ, R29.H0_H0 ;  /* 0x2000001dff717230 */ /* 0x000fc40000004100 */
[----:B------:R-:W-:Y:S01]  /*2230*/  FMUL.FTZ R27, R98, R27 ;  /* 0x0000001b621b7220 */ /* 0x000fe20000410000 */
[----:B-1----:R-:W-:Y:S02]  /*2240*/  HADD2.F32 R117, -RZ, R14.H0_H0 ;  /* 0x2000000eff757230 */ /* 0x002fe40000004100 */
[----:B--2---:R-:W-:Y:S02]  /*2250*/  HADD2.F32 R120, -RZ, R15.H0_H0 ;  /* 0x2000000fff787230 */ /* 0x004fe40000004100 */
[----:B------:R-:W-:Y:S01]  /*2260*/  FMUL.FTZ R26, R26, R31 ;  /* 0x0000001f1a1a7220 */ /* 0x000fe20000410000 */
[----:B------:R-:W-:Y:S01]  /*2270*/  FMUL.FTZ R27, R27, R96 ;  /* 0x000000601b1b7220 */ /* 0x000fe20000410000 */
[----:B0-----:R-:W-:Y:S01]  /*2280*/  FADD.FTZ R43, -R97, 1 ;  /* 0x3f800000612b7421 */ /* 0x001fe20000010100 */
[----:B------:R-:W-:Y:S01]  /*2290*/  FADD.FTZ R108, -R104, 1 ;  /* 0x3f800000686c7421 */ /* 0x000fe20000010100 */
[----:B------:R-:W-:Y:S01]  /*22a0*/  FMUL.FTZ R28, R34, R111 ;  /* 0x0000006f221c7220 */ /* 0x000fe20000410000 */
[----:B------:R-:W-:Y:S01]  /*22b0*/  FMUL.FTZ R29, R35, R113 ;  /* 0x00000071231d7220 */ /* 0x000fe20000410000 */
[----:B---3--:R-:W-:Y:S01]  /*22c0*/  FADD.FTZ R15, -R99, 1 ;  /* 0x3f800000630f7421 */ /* 0x008fe20000010100 */
        /* <DEDUP_REMOVED lines=16> */
[----:B------:R-:W-:Y:S01]  /*23d0*/  BAR.SYNC.DEFER_BLOCKING 0x0 ;  /* 0x0000000000007b1d */ /* 0x000fe20000010000 */
[----:B------:R-:W-:-:S02]  /*23e0*/  F2FP.F16.F32.PACK_AB R26, R27, R26 ;  /* 0x0000001a1b1a723e */ /* 0x000fc400000000ff */
[----:B------:R-:W-:Y:S02]  /*23f0*/  F2FP.F16.F32.PACK_AB R28, R29, R28 ;  /* 0x0000001c1d1c723e */ /* 0x000fe400000000ff */
[----:B------:R-:W-:Y:S02]  /*2400*/  F2FP.F16.F32.PACK_AB R14, R31, R14 ;  /* 0x0000000e1f0e723e */ /* 0x000fe400000000ff */
[----:B------:R-:W-:Y:S02]  /*2410*/  PRMT R43, R30, 0x7632, R43 ;  /* 0x000076321e2b7816 */ /* 0x000fe4000000002b */
[----:B------:R-:W-:Y:S02]  /*2420*/  PRMT R15, R26, 0x7632, R15 ;  /* 0x000076321a0f7816 */ /* 0x000fe4000000000f */
[----:B------:R-:W-:Y:S02]  /*2430*/  PRMT R27, R28, 0x7632, R27 ;  /* 0x000076321c1b7816 */ /* 0x000fe4000000001b */
[----:B------:R-:W-:Y:S01]  /*2440*/  PRMT R29, R14, 0x7632, R29 ;  /* 0x000076320e1d7816 */ /* 0x000fe2000000001d */
[----:B------:R0:W-:Y:S04]  /*2450*/  STS.U16 [R86], R30 ;  /* 0x0000001e56007388 */ /* 0x0001e80000000400 */
[----:B------:R-:W-:Y:S04]  /*2460*/  STS.U16 [R86+0x2], R43 ;  /* 0x0000022b56007388 */ /* 0x000fe80000000400 */
[----:B------:R-:W-:Y:S01]  /*2470*/  STS.U16 [R86+0x4], R26 ;  /* 0x0000041a56007388 */ /* 0x000fe20000000400 */
[----:B------:R-:W-:Y:S01]  /*2480*/  MOV R96, UR5 ;  /* 0x0000000500607c02 */ /* 0x000fe20008000f00 */
[----:B0-----:R-:W0:Y:S02]  /*2490*/  LDC.64 R30, c[0x0][0x398] ;  /* 0x0000e600ff1e7b82 */ /* 0x001e240000000a00 */
        /* <DEDUP_REMOVED lines=17> */
[----:B-1----:R-:W-:Y:S01]  /*25b0*/  P2R R14, PR, RZ, 0x40 ;  /* 0x00000040ff0e7803 */ /* 0x002fe20000000000 */
[----:B0-----:R-:W-:-:S02]  /*25c0*/  IMAD R14, R30, UR15, RZ ;  /* 0x0000000f1e0e7c24 */ /* 0x001fc4000f8e02ff */
[----:B------:R-:W-:Y:S01]  /*25d0*/  IMAD.WIDE.U32 R26, R30, UR14, RZ ;  /* 0x0000000e1e1a7c25 */ /* 0x000fe2000f8e00ff */
[----:B------:R-:W-:Y:S03]  /*25e0*/  BSSY B0, `(.L_x_9061) ;  /* 0x0000012000007945 */ /* 0x000fe60003800000 */
[----:B------:R-:W-:Y:S01]  /*25f0*/  IMAD R31, R31, UR14, R14 ;  /* 0x0000000e1f1f7c24 */ /* 0x000fe2000f8e020e */
[----:B------:R-:W-:-:S04]  /*2600*/  IADD3 R14, P1, R6, R4, RZ ;  /* 0x00000004060e7210 */ /* 0x000fc80007f3e0ff */
[----:B------:R-:W-:Y:S02]  /*2610*/  IADD3 R43, R27, R31, RZ ;  /* 0x0000001f1b2b7210 */ /* 0x000fe40007ffe0ff */
[----:B------:R-:W-:Y:S02]  /*2620*/  IADD3.X R15, R7, R5, RZ, P1, !PT ;  /* 0x00000005070f7210 */ /* 0x000fe40000ffe4ff */
[----:B--2---:R-:W-:-:S13]  /*2630*/  ISETP.GE.AND P0, PT, R6, R108, PT ;  /* 0x0000006c0600720c */ /* 0x004fda0003f06270 */
        /* <DEDUP_REMOVED lines=12> */
.L_x_9062:
[----:B------:R-:W-:Y:S05]  /*2700*/  BSYNC B0 ;  /* 0x0000000000007941 */ /* 0x000fea0003800000 */
.L_x_9061:
        /* <DEDUP_REMOVED lines=16> */
[C---:B------:R-:W-:Y:S01]  /*2810*/  LEA R26, P0, R28.reuse, R29, 0x1 ;  /* 0x0000001d1c1a7211 */ /* 0x040fe200078008ff */
        /* <DEDUP_REMOVED lines=19> */
[----:B------:R-:W-:Y:S01]  /*2950*/  HADD2.F32 R103, -RZ, R2.H0_H0 ;  /* 0x20000002ff677230 */ /* 0x000fe20000004100 */
[----:B------:R0:W-:Y:S01]  /*2960*/  @!P0 STG.E.U16 desc[UR12][R26.64+-0x140], R125 ;  /* 0xfffec07d1a008986 */ /* 0x0001e2000c10150c */
[----:B------:R-:W-:Y:S01]  /*2970*/  ISETP.NE.U32.AND P0, PT, RZ, UR8, PT ;  /* 0x00000008ff007c0c */ /* 0x000fe2000bf05070 */
[----:B------:R-:W-:Y:S02]  /*2980*/  HADD2.F32 R31, -RZ, R0.H0_H0 ;  /* 0x20000000ff1f7230 */ /* 0x000fe40000004100 */
        /* <DEDUP_REMOVED lines=34> */
[----:B------:R-:W-:Y:S01]  /*2bb0*/  BSSY B0, `(.L_x_9064) ;  /* 0x000002d000007945 */ /* 0x000fe20003800000 */
[----:B------:R-:W-:-:S02]  /*2bc0*/  F2FP.F16.F32.PACK_AB R24, R24, R109 ;  /* 0x0000006d1818723e */ /* 0x000fc400000000ff */
[----:B------:R-:W-:Y:S02]  /*2bd0*/  F2FP.F16.F32.PACK_AB R28, R28, R115 ;  /* 0x000000731c1c723e */ /* 0x000fe400000000ff */
[----:B------:R-:W-:Y:S02]  /*2be0*/  PRMT R43, R39, 0x7632, R43 ;  /* 0x00007632272b7816 */ /* 0x000fe4000000002b */
[----:B------:R-:W-:Y:S02]  /*2bf0*/  PRMT R2, R22, 0x7632, R2 ;  /* 0x0000763216027816 */ /* 0x000fe40000000002 */
[----:B------:R-:W-:Y:S02]  /*2c00*/  PRMT R16, R24, 0x7632, R16 ;  /* 0x0000763218107816 */ /* 0x000fe40000000010 */
[----:B------:R-:W-:Y:S01]  /*2c10*/  PRMT R17, R28, 0x7632, R17 ;  /* 0x000076321c117816 */ /* 0x000fe20000000011 */
[----:B------:R-:W-:Y:S04]  /*2c20*/  STS.U16 [R86], R39 ;  /* 0x0000002756007388 */ /* 0x000fe80000000400 */
[----:B------:R-:W-:Y:S04]  /*2c30*/  STS.U16 [R86+0x2], R43 ;  /* 0x0000022b56007388 */ /* 0x000fe80000000400 */
[----:B------:R-:W-:Y:S01]  /*2c40*/  STS.U16 [R86+0x4], R22 ;  /* 0x0000041656007388 */ /* 0x000fe20000000400 */
[----:B0-----:R-:W-:-:S03]  /*2c50*/  IMAD R18, R20, UR15, RZ ;  /* 0x0000000f14127c24 */ /* 0x001fc6000f8e02ff */
[----:B------:R-:W-:Y:S01]  /*2c60*/  STS.U16 [R86+0x6], R2 ;  /* 0x0000060256007388 */ /* 0x000fe20000000400 */
[----:B------:R-:W-:-:S03]  /*2c70*/  IMAD R21, R21, UR14, R18 ;  /* 0x0000000e15157c24 */ /* 0x000fc6000f8e0212 */
[----:B------:R-:W-:Y:S04]  /*2c80*/  STS.U16 [R86+0x8], R24 ;  /* 0x0000081856007388 */ /* 0x000fe80000000400 */
[----:B------:R-:W-:Y:S04]  /*2c90*/  STS.U16 [R86+0xa], R16 ;  /* 0x00000a1056007388 */ /* 0x000fe80000000400 */
[----:B------:R-:W-:Y:S04]  /*2ca0*/  STS.U16 [R86+0xc], R28 ;  /* 0x00000c1c56007388 */ /* 0x000fe80000000400 */
[----:B------:R0:W-:Y:S01]  /*2cb0*/  STS.U16 [R86+0xe], R17 ;  /* 0x00000e1156007388 */ /* 0x0001e20000000400 */
[----:B------:R-:W-:-:S03]  /*2cc0*/  NOP ;  /* 0x0000000000007918 */ /* 0x000fc60000000000 */
[----:B------:R-:W-:Y:S01]  /*2cd0*/  LDS.U16 R23, [R78] ;  /* 0x000000004e177984 */ /* 0x000fe20000000400 */
[----:B0-----:R-:W-:-:S03]  /*2ce0*/  IMAD.WIDE.U32 R16, R20, UR14, RZ ;  /* 0x0000000e14107c25 */ /* 0x001fc6000f8e00ff */
        /* <DEDUP_REMOVED lines=17> */
[----:B------:R-:W-:Y:S02]  /*2e00*/  IMAD R20, R44, UR10, RZ ;  /* 0x0000000a2c147c24 */ /* 0x000fe4000f8e02ff */
[----:B------:R-:W-:Y:S02]  /*2e10*/  IMAD.IADD R19, R21, 0x1, R19 ;  /* 0x0000000115137824 */ /* 0x000fe400078e0213 */
[C---:B------:R-:W-:Y:S02]  /*2e20*/  IMAD R21, R3.reuse, UR11, R20 ;  /* 0x0000000b03157c24 */ /* 0x040fe4000f8e0214 */
[----:B------:R-:W-:-:S05]  /*2e30*/  IMAD.WIDE.U32 R18, R3, UR10, R18 ;  /* 0x0000000a03127c25 */ /* 0x000fca000f8e0012 */
[----:B------:R-:W-:Y:S02]  /*2e40*/  IADD3 R19, R19, R21, RZ ;  /* 0x0000001513137210 */ /* 0x000fe40007ffe0ff */
[----:B------:R-:W-:-:S04]  /*2e50*/  LEA R20, P0, R18, UR8, 0x1 ;  /* 0x0000000812147c11 */ /* 0x000fc8000f8008ff */
[----:B------:R-:W-:-:S05]  /*2e60*/  LEA.HI.X R21, R18, UR9, R19, 0x1, P0 ;  /* 0x0000000912157c11 */ /* 0x000fca00080f0c13 */
[----:B------:R0:W-:Y:S04]  /*2e70*/  STG.E.U16 desc[UR12][R20.64], R23 ;  /* 0x0000001714007986 */ /* 0x0001e8000c10150c */
.L_x_9065:
[----:B------:R-:W-:Y:S05]  /*2e80*/  BSYNC B0 ;  /* 0x0000000000007941 */ /* 0x000fea0003800000 */
.L_x_9064:
[----:B------:R-:W-:Y:S01]  /*2e90*/  MOV R17, R39 ;  /* 0x0000002700117202 */ /* 0x000fe20000000f00 */
[----:B------:R-:W-:Y:S01]  /*2ea0*/  ULDC.64 UR10, c[0x0][0x2c8] ;  /* 0x0000b200000a7ab9 */ /* 0x000fe20000000a00 */
[----:B------:R-:W-:Y:S01]  /*2eb0*/  LEA R19, P0, R6, UR8, 0x1 ;  /* 0x0000000806137c11 */ /* 0x000fe2000f8008ff */
[----:B------:R-:W-:Y:S01]  /*2ec0*/  IMAD R18, R44, UR10, RZ ;  /* 0x0000000a2c127c24 */ /* 0x000fe2000f8e02ff */
[-C--:B------:R-:W-:Y:S01]  /*2ed0*/  ISETP.GE.AND P2, PT, R70, R2.reuse, PT ;  /* 0x000000024600720c */ /* 0x080fe20003f46270 */
[----:B------:R-:W-:Y:S01]  /*2ee0*/  IMAD.WIDE.U32 R16, R3, UR10, R16 ;  /* 0x0000000a03107c25 */ /* 0x000fe2000f8e0010 */
[----:B0-----:R-:W-:Y:S02]  /*2ef0*/  LEA.HI.X R20, R6, UR9, R7, 0x1, P0 ;  /* 0x0000000906147c11 */ /* 0x001fe400080f0c07 */
[----:B------:R-:W-:Y:S01]  /*2f00*/  ISETP.GE.AND P3, PT, R73, R2, PT ;  /* 0x000000024900720c */ /* 0x000fe20003f66270 */
[----:B------:R-:W-:Y:S01]  /*2f10*/  IMAD R21, R3, UR11, R18 ;  /* 0x0000000b03157c24 */ /* 0x000fe2000f8e0212 */
[----:B------:R-:W-:-:S02]  /*2f20*/  IADD3 R18, P1, R94, R16, RZ ;  /* 0x000000105e127210 */ /* 0x000fc40007f3e0ff */
[-C--:B------:R-:W-:Y:S02]  /*2f30*/  ISETP.GE.AND P4, PT, R74, R2.reuse, PT ;  /* 0x000000024a00720c */ /* 0x080fe40003f86270 */
[----:B------:R-:W-:Y:S02]  /*2f40*/  IADD3.X R17, R95, R21, R17, P1, !PT ;  /* 0x000000155f117210 */ /* 0x000fe40000ffe411 */
        /* <DEDUP_REMOVED lines=13> */
.L_x_9063:
[----:B0-----:R-:W0:Y:S01]  /*3020*/  LDC R17, c[0x0][0x21c] ;  /* 0x00008700ff117b82 */ /* 0x001e220000000800 */
[----:B------:R-:W-:Y:S01]  /*3030*/  HADD2.F32 R2, -RZ, R171.H0_H0 ;  /* 0x200000abff027230 */ /* 0x000fe20000004100 */
[----:B------:R-:W-:Y:S01]  /*3040*/  HFMA2.MMA R132, -RZ, RZ, 0, 0 ;  /* 0x00000000ff847435 */ /* 0x000fe200000001ff */
[----:B------:R-:W-:Y:S01]  /*3050*/  HADD2.F32 R16, -RZ, R87.H0_H0 ;  /* 0x20000057ff107230 */ /* 0x000fe20000004100 */
[----:B------:R-:W-:Y:S01]  /*3060*/  HFMA2.MMA R115, -RZ, RZ, 0, 0 ;  /* 0x00000000ff737435 */ /* 0x000fe200000001ff */
[CC--:B------:R-:W-:Y:S01]  /*3070*/  FMUL.FTZ R120, R0.reuse, R45.reuse ;  /* 0x0000002d00787220 */ /* 0x0c0fe20000410000 */
[----:B------:R-:W-:Y:S01]  /*3080*/  FFMA.FTZ R51, R0, R2, R51 ;  /* 0x0000000200337223 */ /* 0x000fe20000010033 */
[----:B------:R-:W-:Y:S01]  /*3090*/  HADD2.F32 R2, -RZ, R88.H0_H0 ;  /* 0x20000058ff027230 */ /* 0x000fe20000004100 */
[----:B------:R-:W-:Y:S01]  /*30a0*/  HFMA2.MMA R130, -RZ, RZ, 0, 0 ;  /* 0x00000000ff827435 */ /* 0x000fe200000001ff */
[CC--:B------:R-:W-:Y:S01]  /*30b0*/  FMUL.FTZ R105, R106.reuse, R45.reuse ;  /* 0x0000002d6a697220 */ /* 0x0c0fe20000410000 */
[----:B------:R-:W-:Y:S01]  /*30c0*/  FFMA.FTZ R51, R106, R16, R51 ;  /* 0x000000106a337223 */ /* 0x000fe20000010033 */
[----:B------:R-:W-:Y:S01]  /*30d0*/  HADD2.F32 R16, -RZ, R89.H0_H0 ;  /* 0x20000059ff107230 */ /* 0x000fe20000004100 */
[----:B------:R-:W-:Y:S01]  /*30e0*/  HFMA2.MMA R121, -RZ, RZ, 0, 0 ;  /* 0x00000000ff797435 */ /* 0x000fe200000001ff */
[C---:B------:R-:W-:Y:S01]  /*30f0*/  FMUL.FTZ R122, R108.reuse, R45 ;  /* 0x0000002d6c7a7220 */ /* 0x040fe20000410000 */
[----:B------:R-:W-:Y:S01]  /*3100*/  FFMA.FTZ R51, R108, R2, R51 ;  /* 0x000000026c337223 */ /* 0x000fe20000010033 */
[----:B------:R-:W-:-:S02]  /*3110*/  HADD2.F32 R2, -RZ, R90.H0_H0 ;  /* 0x2000005aff027230 */ /* 0x000fc40000004100 */
[-C--:B------:R-:W-:Y:S01]  /*3120*/  FMUL.FTZ R107, R110, R45.reuse ;  /* 0x0000002d6e6b7220 */ /* 0x080fe20000410000 */
[-C--:B------:R-:W-:Y:S01]  /*3130*/  FMUL.FTZ R124, R112, R45.reuse ;  /* 0x0000002d707c7220 */ /* 0x080fe20000410000 */
[----:B------:R-:W-:Y:S01]  /*3140*/  FFMA.FTZ R51, R110, R16, R51 ;  /* 0x000000106e337223 */ /* 0x000fe20000010033 */
[----:B------:R-:W-:Y:S02]  /*3150*/  HADD2.F32 R16, -RZ, R91.H0_H0 ;  /* 0x2000005bff107230 */ /* 0x000fe40000004100 */
[-C--:B------:R-:W-:Y:S01]  /*3160*/  FMUL.FTZ R109, R114, R45.reuse ;  /* 0x0000002d726d7220 */ /* 0x080fe20000410000 */
[----:B------:R-:W-:Y:S01]  /*3170*/  FMUL.FTZ R126, R116, R45 ;  /* 0x0000002d747e7220 */ /* 0x000fe20000410000 */
[----:B------:R-:W-:Y:S01]  /*3180*/  FFMA.FTZ R51, R112, R2, R51 ;  /* 0x0000000270337223 */ /* 0x000fe20000010033 */
[----:B------:R-:W-:Y:S01]  /*3190*/  HADD2.F32 R2, -RZ, R92.H0_H0 ;  /* 0x2000005cff027230 */ /* 0x000fe20000004100 */
[----:B------:R-:W-:Y:S01]  /*31a0*/  BAR.SYNC.DEFER_BLOCKING 0x0 ;  /* 0x0000000000007b1d */ /* 0x000fe20000010000 */
[----:B0-----:R-:W-:Y:S01]  /*31b0*/  ISETP.GE.AND P0, PT, R17, 0x1, PT ;  /* 0x000000011100780c */ /* 0x001fe20003f06270 */
[----:B------:R-:W-:Y:S01]  /*31c0*/  FFMA.FTZ R51, R114, R16, R51 ;  /* 0x0000001072337223 */ /* 0x000fe20000010033 */
[----:B------:R-:W-:-:S02]  /*31d0*/  HADD2.F32 R16, -RZ, R93.H0_H0 ;  /* 0x2000005dff107230 */ /* 0x000fc40000004100 */
[----:B------:R-:W-:Y:S01]  /*31e0*/  FMUL.FTZ R111, R118, R45 ;  /* 0x0000002d766f7220 */ /* 0x000fe20000410000 */
[----:B------:R-:W-:Y:S01]  /*31f0*/  MOV R113, RZ ;  /* 0x000000ff00717202 */ /* 0x000fe20000000f00 */
[----:B------:R-:W-:Y:S01]  /*3200*/  FFMA.FTZ R51, R116, R2, R51 ;  /* 0x0000000274337223 */ /* 0x000fe20000010033 */
[----:B------:R-:W-:Y:S01]  /*3210*/  IMAD.MOV.U32 R128, RZ, RZ, RZ ;  /* 0x000000ffff807224 */ /* 0x000fe200078e00ff */
[----:B------:R-:W-:Y:S02]  /*3220*/  MOV R117, RZ ;  /* 0x000000ff00757202 */ /* 0x000fe40000000f00 */
[----:B------:R-:W-:Y:S01]  /*3230*/  FFMA.FTZ R51, R118, R16, R51 ;  /* 0x0000001076337223 */ /* 0x000fe20000010033 */
[----:B------:R-:W-:Y:S02]  /*3240*/  MOV R119, RZ ;  /* 0x000000ff00777202 */ /* 0x000fe40000000f00 */
[----:B------:R-:W-:Y:S05]  /*3250*/  @!P0 BRA `(.L_x_9066) ;  /* 0x00000020009c8947 */ /* 0x000fea0003800000 */
[----:B------:R-:W0:Y:S01]  /*3260*/  LDC.64 R18, c[0x0][0x348] ;  /* 0x0000d200ff127b82 */ /* 0x000e220000000a00 */
[----:B------:R-:W-:Y:S01]  /*3270*/  MOV R16, R50 ;  /* 0x0000003200107202 */ /* 0x000fe20000000f00 */
[----:B------:R-:W-:Y:S01]  /*3280*/  IMAD.MOV.U32 R17, RZ, RZ, RZ ;  /* 0x000000ffff117224 */ /* 0x000fe200078e00ff */
[----:B------:R-:W-:Y:S01]  /*3290*/  ULDC.64 UR6, c[0x0][0x350] ;  /* 0x0000d40000067ab9 */ /* 0x000fe20000000a00 */
[----:B------:R-:W-:Y:S01]  /*32a0*/  IADD3 R123, R76, -0x1, RZ ;  /* 0xffffffff4c7b7810 */ /* 0x000fe20007ffe0ff */
[----:B------:R-:W-:Y:S01]  /*32b0*/  IMAD.MOV.U32 R127, RZ, RZ, RZ ;  /* 0x000000ffff7f7224 */ /* 0x000fe200078e00ff */
[----:B------:R-:W-:Y:S01]  /*32c0*/  MOV R132, RZ ;  /* 0x000000ff00847202 */ /* 0x000fe20000000f00 */
[----:B------:R-:W-:Y:S01]  /*32d0*/  UMOV UR5, URZ ;  /* 0x0000003f00057c82 */ /* 0x000fe20008000000 */
[----:B------:R-:W1:Y:S01]  /*32e0*/  LDC R125, c[0x0][0x224] ;  /* 0x00008900ff7d7b82 */ /* 0x000e620000000800 */
[----:B------:R-:W-:Y:S01]  /*32f0*/  ULDC UR24, c[0x0][0x224] ;  /* 0x0000890000187ab9 */ /* 0x000fe20000000800 */
[----:B------:R-:W-:Y:S01]  /*3300*/  ULDC UR25, c[0x0][0x21c] ;  /* 0x0000870000197ab9 */ /* 0x000fe20000000800 */
[----:B------:R-:W-:Y:S01]  /*3310*/  ULDC.64 UR20, c[0x0][0x360] ;  /* 0x0000d80000147ab9 */ /* 0x000fe20000000a00 */
[----:B------:R-:W-:Y:S01]  /*3320*/  ULDC.64 UR26, c[0x0][0x3c8] ;  /* 0x0000f200001a7ab9 */ /* 0x000fe20000000a00 */
[----:B------:R-:W-:Y:S01]  /*3330*/  ULDC.64 UR8, c[0x0][0x238] ;  /* 0x00008e0000087ab9 */ /* 0x000fe20000000a00 */
[----:B------:R-:W-:Y:S01]  /*3340*/  ULDC.64 UR10, c[0x0][0x250] ;  /* 0x00009400000a7ab9 */ /* 0x000fe20000000a00 */
[----:B------:R-:W-:Y:S01]  /*3350*/  ULDC.64 UR18, c[0x0][0x270] ;  /* 0x00009c0000127ab9 */ /* 0x000fe20000000a00 */
[----:B------:R-:W2:Y:S01]  /*3360*/  LDC.64 R22, c[0x0][0x360] ;  /* 0x0000d800ff167b82 */ /* 0x000ea20000000a00 */
[----:B------:R-:W-:Y:S01]  /*3370*/  ULDC.64 UR16, c[0x0][0x268] ;  /* 0x00009a0000107ab9 */ /* 0x000fe20000000a00 */
[----:B0-----:R-:W-:-:S06]  /*3380*/  IMAD R2, R18, UR15, RZ ;  /* 0x0000000f12027c24 */ /* 0x001fcc000f8e02ff */
[----:B------:R-:W0:Y:S01]  /*3390*/  LDC.64 R20, c[0x0][0x2d0] ;  /* 0x0000b400ff147b82 */ /* 0x000e220000000a00 */
[----:B------:R-:W-:-:S04]  /*33a0*/  IMAD.WIDE.U32 R16, R18, UR14, R16 ;  /* 0x0000000e12107c25 */ /* 0x000fc8000f8e0010 */
[----:B------:R-:W-:Y:S02]  /*33b0*/  IMAD R19, R19, UR14, R2 ;  /* 0x0000000e13137c24 */ /* 0x000fe4000f8e0202 */
[----:B------:R-:W-:-:S03]  /*33c0*/  IMAD R2, R49, UR6, RZ ;  /* 0x0000000631027c24 */ /* 0x000fc6000f8e02ff */
[----:B------:R-:W-:Y:S01]  /*33d0*/  IADD3 R17, R17, R19, RZ ;  /* 0x0000001311117210 */ /* 0x000fe20007ffe0ff */
[----:B------:R-:W-:Y:S01]  /*33e0*/  IMAD R19, R47, UR7, R2 ;  /* 0x000000072f137c24 */ /* 0x000fe2000f8e0202 */
[----:B------:R-:W-:Y:S01]  /*33f0*/  LEA.HI R2, R123, R123, RZ, 0x1 ;  /* 0x0000007b7b027211 */ /* 0x000fe200078f08ff */
[----:B------:R-:W-:Y:S01]  /*3400*/  IMAD.WIDE.U32 R38, R47, UR6, R16 ;  /* 0x000000062f267c25 */ /* 0x000fe2000f8e0010 */
[----:B------:R-:W-:Y:S02]  /*3410*/  ULDC.64 UR6, c[0x0][0x3c8] ;  /* 0x0000f20000067ab9 */ /* 0x000fe40000000a00 */
[----:B------:R-:W-:Y:S02]  /*3420*/  LOP3.LUT R2, R2, 0xfffffe, RZ, 0xc0, !PT ;  /* 0x00fffffe02027812 */ /* 0x000fe400078ec0ff */
[----:B------:R-:W-:Y:S02]  /*3430*/  IADD3 R19, R39, R19, RZ ;  /* 0x0000001327137210 */ /* 0x000fe40007ffe0ff */
[----:B------:R-:W-:-:S02]  /*3440*/  LEA R16, P0, R38, UR6, 0x2 ;  /* 0x0000000626107c11 */ /* 0x000fc4000f8010ff */
[----:B------:R-:W-:Y:S02]  /*3450*/  IADD3 R123, R123, -R2, RZ ;  /* 0x800000027b7b7210 */ /* 0x000fe40007ffe0ff */
[----:B------:R-:W-:Y:S01]  /*3460*/  LEA.HI.X R17, R38, UR7, R19, 0x2, P0 ;  /* 0x0000000726117c11 */ /* 0x000fe200080f1413 */
[----:B------:R-:W-:Y:S01]  /*3470*/  ULDC.64 UR6, c[0x0][0x230] ;  /* 0x00008c0000067ab9 */ /* 0x000fe20000000a00 */
[----:B------:R-:W-:Y:S01]  /*3480*/  IADD3 R38, P0, R4, R38, RZ ;  /* 0x0000002604267210 */ /* 0x000fe20007f1e0ff */
[----:B------:R-:W-:Y:S02]  /*3490*/  IMAD R2, R44, UR6, RZ ;  /* 0x000000062c027c24 */ /* 0x000fe4000f8e02ff */
[----:B------:R-:W-:Y:S01]  /*34a0*/  IMAD.WIDE R16, R94, 0x4, R16 ;  /* 0x000000045e107825 */ /* 0x000fe200078e0210 */
[----:B------:R-:W-:Y:S02]  /*34b0*/  IADD3.X R39, R5, R19, RZ, P0, !PT ;  /* 0x0000001305277210 */ /* 0x000fe400007fe4ff */
[----:B------:R-:W3:Y:S01]  /*34c0*/  LDC.64 R18, c[0x0][0x2e0] ;  /* 0x0000b800ff127b82 */ /* 0x000ee20000000a00 */
[----:B------:R-:W-:Y:S01]  /*34d0*/  IMAD R129, R3, UR7, R2 ;  /* 0x0000000703817c24 */ /* 0x000fe2000f8e0202 */
[C---:B------:R-:W-:Y:S01]  /*34e0*/  IADD3 R36, P5, R16.reuse, -0x380, RZ ;  /* 0xfffffc8010247810 */ /* 0x040fe20007fbe0ff */
[----:B------:R-:W-:Y:S01]  /*34f0*/  ULDC UR7, c[0x0][0x218] ;  /* 0x0000860000077ab9 */ /* 0x000fe20000000800 */
[----:B------:R-:W-:-:S02]  /*3500*/  IADD3 R34, P4, R16, -0x300, RZ ;  /* 0xfffffd0010227810 */ /* 0x000fc40007f9e0ff */
[----:B------:R-:W-:Y:S02]  /*3510*/  IADD3.X R37, R17, -0x1, RZ, P5, !PT ;  /* 0xffffffff11257810 */ /* 0x000fe40002ffe4ff */
[C---:B------:R-:W-:Y:S02]  /*3520*/  IADD3 R32, P3, R16.reuse, -0x280, RZ ;  /* 0xfffffd8010207810 */ /* 0x040fe40007f7e0ff */
[C---:B------:R-:W-:Y:S02]  /*3530*/  IADD3 R30, P2, R16.reuse, -0x200, RZ ;  /* 0xfffffe00101e7810 */ /* 0x040fe40007f5e0ff */
[C---:B------:R-:W-:Y:S02]  /*3540*/  IADD3 R28, P1, R16.reuse, -0x180, RZ ;  /* 0xfffffe80101c7810 */ /* 0x040fe40007f3e0ff */
[C---:B------:R-:W-:Y:S02]  /*3550*/  IADD3 R26, P0, R16.reuse, -0x100, RZ ;  /* 0xffffff00101a7810 */ /* 0x040fe40007f1e0ff */
[----:B------:R-:W-:-:S02]  /*3560*/  IADD3 R24, P5, R16, -0x80, RZ ;  /* 0xffffff8010187810 */ /* 0x000fc40007fbe0ff */
[C---:B------:R-:W-:Y:S02]  /*3570*/  IADD3.X R35, R17.reuse, -0x1, RZ, P4, !PT ;  /* 0xffffffff11237810 */ /* 0x040fe400027fe4ff */
[C---:B------:R-:W-:Y:S02]  /*3580*/  IADD3.X R33, R17.reuse, -0x1, RZ, P3, !PT ;  /* 0xffffffff11217810 */ /* 0x040fe40001ffe4ff */
[C---:B------:R-:W-:Y:S02]  /*3590*/  IADD3.X R31, R17.reuse, -0x1, RZ, P2, !PT ;  /* 0xffffffff111f7810 */ /* 0x040fe400017fe4ff */
[C---:B------:R-:W-:Y:S02]  /*35a0*/  IADD3.X R29, R17.reuse, -0x1, RZ, P1, !PT ;  /* 0xffffffff111d7810 */ /* 0x040fe40000ffe4ff */
[C---:B------:R-:W-:Y:S02]  /*35b0*/  IADD3.X R27, R17.reuse, -0x1, RZ, P0, !PT ;  /* 0xffffffff111b7810 */ /* 0x040fe400007fe4ff */
[----:B------:R-:W-:Y:S01]  /*35c0*/  IADD3.X R25, R17, -0x1, RZ, P5, !PT ;  /* 0xffffffff11197810 */ /* 0x000fe20002ffe4ff */
[----:B------:R-:W-:Y:S01]  /*35d0*/  IMAD.WIDE.U32 R16, R3, UR6, RZ ;  /* 0x0000000603107c25 */ /* 0x000fe2000f8e00ff */
[----:B------:R-:W-:Y:S01]  /*35e0*/  ISETP.GT.AND P1, PT, R76, 0x1, PT ;  /* 0x000000014c00780c */ /* 0x000fe20003f24270 */
[----:B------:R-:W-:Y:S01]  /*35f0*/  UMOV UR6, URZ ;  /* 0x0000003f00067c82 */ /* 0x000fe20008000000 */
[----:B------:R-:W-:-:S02]  /*3600*/  ISETP.GE.AND P0, PT, R6, R77, PT ;  /* 0x0000004d0600720c */ /* 0x000fc40003f06270 */
[----:B------:R-:W-:Y:S02]  /*3610*/  ISETP.EQ.AND P1, PT, R169, RZ, P1 ;  /* 0x000000ffa900720c */ /* 0x000fe40000f22270 */
[----:B012---:R-:W-:-:S11]  /*3620*/  IADD3 R129, R17, R129, RZ ;  /* 0x0000008111817210 */ /* 0x007fd60007ffe0ff */
.L_x_9087:
[----:B-1----:R-:W-:Y:S01]  /*3630*/  SHF.R.S32.HI R42, RZ, 0x1f, R127 ;  /* 0x0000001fff2a7819 */ /* 0x002fe2000001147f */
[----:B------:R-:W-:Y:S01]  /*3640*/  IMAD.WIDE.U32 R134, R127, UR10, R6 ;  /* 0x0000000a7f867c25 */ /* 0x000fe2000f8e0006 */
[-C--:B------:R-:W-:Y:S02]  /*3650*/  ISETP.GE.AND P3, PT, R69, R77.reuse, PT ;  /* 0x0000004d4500720c */ /* 0x080fe40003f66270 */
[-C--:B------:R-:W-:Y:S01]  /*3660*/  ISETP.GE.AND P5, PT, R70, R77.reuse, PT ;  /* 0x0000004d4600720c */ /* 0x080fe20003fa6270 */
[----:B------:R-:W-:Y:S01]  /*3670*/  IMAD R2, R42, UR10, RZ ;  /* 0x0000000a2a027c24 */ /* 0x000fe2000f8e02ff */
[----:B------:R-:W-:Y:S02]  /*3680*/  ISETP.GE.AND P4, PT, R71, R77, PT ;  /* 0x0000004d4700720c */ /* 0x000fe40003f86270 */
[----:B0-----:R-:W-:Y:S01]  /*3690*/  LEA R40, P2, R134, R52, 0x1 ;  /* 0x0000003486287211 */ /* 0x001fe200078408ff */
[--C-:B------:R-:W-:Y:S01]  /*36a0*/  IMAD R41, R127, UR11, R2.reuse ;  /* 0x0000000b7f297c24 */ /* 0x100fe2000f8e0202 */
[----:B------:R-:W-:-:S02]  /*36b0*/  PRMT R2, RZ, 0x7610, R2 ;  /* 0x00007610ff027816 */ /* 0x000fc40000000002 */
[----:B------:R-:W-:Y:S02]  /*36c0*/  PRMT R133, RZ, 0x7610, R133 ;  /* 0x00007610ff857816 */ /* 0x000fe40000000085 */
[----:B------:R-:W-:Y:S02]  /*36d0*/  IADD3 R41, R135, R41, RZ ;  /* 0x0000002987297210 */ /* 0x000fe40007ffe0ff */
[----:B------:R-:W-:Y:S02]  /*36e0*/  PRMT R138, RZ, 0x7610, R138 ;  /* 0x00007610ff8a7816 */ /* 0x000fe4000000008a */
[----:B------:R-:W-:Y:S02]  /*36f0*/  LEA.HI.X R41, R134, R54, R41, 0x1, P2 ;  /* 0x0000003686297211 */ /* 0x000fe400010f0c29 */
[----:B------:R-:W-:-:S03]  /*3700*/  ISETP.GE.AND P2, PT, R72, R77, PT ;  /* 0x0000004d4800720c */ /* 0x000fc60003f46270 */
[----:B--2---:R-:W2:Y:S01]  /*3710*/  @!P3 LDG.E.U16 R2, desc[UR12][R40.64+0x40] ;  /* 0x0000400c2802b981 */ /* 0x004ea2000c1e1500 */
[----:B------:R-:W-:-:S03]  /*3720*/  ISETP.GE.AND P3, PT, R73, R77, PT ;  /* 0x0000004d4900720c */ /* 0x000fc60003f66270 */
[----:B----4-:R-:W4:Y:S01]  /*3730*/  @!P5 LDG.E.U16 R133, desc[UR12][R40.64+0x80] ;  /* 0x0000800c2885d981 */ /* 0x010f22000c1e1500 */
[-C--:B------:R-:W-:Y:S02]  /*3740*/  ISETP.GE.AND P5, PT, R74, R77.reuse, PT ;  /* 0x0000004d4a00720c */ /* 0x080fe40003fa6270 */
[----:B------:R-:W-:Y:S01]  /*3750*/  PRMT R43, RZ, 0x7610, R43 ;  /* 0x00007610ff2b7816 */ /* 0x000fe2000000002b */
[----:B------:R-:W4:Y:S01]  /*3760*/  @!P4 LDG.E.U16 R138, desc[UR12][R40.64+0xc0] ;  /* 0x0000c00c288ac981 */ /* 0x000f22000c1e1500 */
[----:B------:R-:W-:Y:S01]  /*3770*/  ISETP.GE.AND P4, PT, R75, R77, PT ;  /* 0x0000004d4b00720c */ /* 0x000fe20003f86270 */
[----:B------:R-:W-:Y:S01]  /*3780*/  IMAD R136, R42, UR8, RZ ;  /* 0x000000082a887c24 */ /* 0x000fe2000f8e02ff */
[----:B------:R-:W-:Y:S02]  /*3790*/  PRMT R139, RZ, 0x7610, R139 ;  /* 0x00007610ff8b7816 */ /* 0x000fe4000000008b */
[----:B------:R-:W-:Y:S01]  /*37a0*/  PRMT R140, RZ, 0x7610, R140 ;  /* 0x00007610ff8c7816 */ /* 0x000fe2000000008c */
[----:B------:R-:W2:Y:S01]  /*37b0*/  @!P0 LDG.E.U16 R43, desc[UR12][R40.64] ;  /* 0x0000000c282b8981 */ /* 0x000ea2000c1e1500 */
[----:B------:R-:W-:-:S02]  /*37c0*/  PRMT R141, RZ, 0x7610, R141 ;  /* 0x00007610ff8d7816 */ /* 0x000fc4000000008d */
[----:B------:R-:W-:Y:S01]  /*37d0*/  PRMT R142, RZ, 0x7610, R142 ;  /* 0x00007610ff8e7816 */ /* 0x000fe2000000008e */
[----:B------:R-:W4:Y:S04]  /*37e0*/  @!P2 LDG.E.U16 R139, desc[UR12][R40.64+0x100] ;  /* 0x0001000c288ba981 */ /* 0x000f28000c1e1500 */
[----:B------:R-:W4:Y:S04]  /*37f0*/  @!P3 LDG.E.U16 R140, desc[UR12][R40.64+0x140] ;  /* 0x0001400c288cb981 */ /* 0x000f28000c1e1500 */
[----:B------:R-:W4:Y:S04]  /*3800*/  @!P5 LDG.E.U16 R141, desc[UR12][R40.64+0x180] ;  /* 0x0001800c288dd981 */ /* 0x000f28000c1e1500 */
[----:B------:R-:W4:Y:S01]  /*3810*/  @!P4 LDG.E.U16 R142, desc[UR12][R40.64+0x1c0] ;  /* 0x0001c00c288ec981 */ /* 0x000f22000c1e1500 */
[----:B------:R-:W-:-:S02]  /*3820*/  MOV R134, R16 ;  /* 0x0000001000867202 */ /* 0x000fc40000000f00 */
[----:B------:R-:W-:Y:S01]  /*3830*/  MOV R135, R129 ;  /* 0x0000008100877202 */ /* 0x000fe20000000f00 */
[C---:B------:R-:W-:Y:S02]  /*3840*/  IMAD R131, R127.reuse, UR9, R136 ;  /* 0x000000097f837c24 */ /* 0x040fe4000f8e0288 */
[----:B------:R-:W-:-:S04]  /*3850*/  IMAD.WIDE.U32 R134, R127, UR8, R134 ;  /* 0x000000087f867c25 */ /* 0x000fc8000f8e0086 */
[----:B------:R-:W-:Y:S01]  /*3860*/  IMAD.IADD R131, R135, 0x1, R131 ;  /* 0x0000000187837824 */ /* 0x000fe200078e0283 */
[----:B------:R-:W-:-:S04]  /*3870*/  LEA R136, P2, R134, R20, 0x2 ;  /* 0x0000001486887211 */ /* 0x000fc800078410ff */
[----:B------:R-:W-:-:S05]  /*3880*/  LEA.HI.X R137, R134, R21, R131, 0x2, P2 ;  /* 0x0000001586897211 */ /* 0x000fca00010f1483 */
[----:B------:R0:W4:Y:S01]  /*3890*/  LDG.E R131, desc[UR12][R136.64] ;  /* 0x0000000c88837981 */ /* 0x000122000c1e1900 */
[----:B------:R-:W-:Y:S02]  /*38a0*/  IMAD R144, R44, UR16, RZ ;  /* 0x000000102c907c24 */ /* 0x000fe4000f8e02ff */
[----:B------:R-:W-:-:S04]  /*38b0*/  IMAD.WIDE.U32 R134, R3, UR16, RZ ;  /* 0x0000001003867c25 */ /* 0x000fc8000f8e00ff */
[----:B------:R-:W-:Y:S02]  /*38c0*/  IMAD R143, R3, UR17, R144 ;  /* 0x00000011038f7c24 */ /* 0x000fe4000f8e0290 */
[----:B------:R-:W-:Y:S01]  /*38d0*/  IMAD R144, R42, UR18, RZ ;  /* 0x000000122a907c24 */ /* 0x000fe2000f8e02ff */
[----:B0-----:R-:W0:Y:S02]  /*38e0*/  @P1 LDC R136, c[0x0][0x21c] ;  /* 0x00008700ff881b82 */ /* 0x001e240000000800 */
[----:B------:R-:W-:Y:S01]  /*38f0*/  IADD3 R135, R135, R143, RZ ;  /* 0x0000008f87877210 */ /* 0x000fe20007ffe0ff */
[C---:B------:R-:W-:Y:S02]  /*3900*/  IMAD R143, R127.reuse, UR19, R144 ;  /* 0x000000137f8f7c24 */ /* 0x040fe4000f8e0290 */
[----:B------:R-:W-:-:S05]  /*3910*/  IMAD.WIDE.U32 R40, R127, UR18, R134 ;  /* 0x000000127f287c25 */ /* 0x000fca000f8e0086 */
[----:B------:R-:W-:Y:S02]  /*3920*/  IADD3 R41, R41, R143, RZ ;  /* 0x0000008f29297210 */ /* 0x000fe40007ffe0ff */
[----:B---3--:R-:W-:-:S04]  /*3930*/  LEA R134, P2, R40, R18, 0x2 ;  /* 0x0000001228867211 */ /* 0x008fc800078410ff */
[----:B------:R-:W-:Y:S01]  /*3940*/  LEA.HI.X R135, R40, R19, R41, 0x2, P2 ;  /* 0x0000001328877211 */ /* 0x000fe200010f1429 */
[----:B--2---:R-:W-:Y:S04]  /*3950*/  STS.U16 [R78], R43 ;  /* 0x0000002b4e007388 */ /* 0x004fe80000000400 */
[----:B------:R1:W-:Y:S04]  /*3960*/  STS.U16 [R79+0x40], R2 ;  /* 0x000040024f007388 */ /* 0x0003e80000000400 */
[----:B----4-:R2:W-:Y:S04]  /*3970*/  STS.U16 [R80+0x80], R133 ;  /* 0x0000808550007388 */ /* 0x0105e80000000400 */
[----:B------:R-:W-:Y:S04]  /*3980*/  STS.U16 [R81+0xc0], R138 ;  /* 0x0000c08a51007388 */ /* 0x000fe80000000400 */
[----:B------:R-:W-:Y:S04]  /*3990*/  STS.U16 [R82+0x100], R139 ;  /* 0x0001008b52007388 */ /* 0x000fe80000000400 */
[----:B------:R-:W-:Y:S04]  /*39a0*/  STS.U16 [R83+0x140], R140 ;  /* 0x0001408c53007388 */ /* 0x000fe80000000400 */
[----:B------:R-:W-:Y:S04]  /*39b0*/  STS.U16 [R84+0x180], R141 ;  /* 0x0001808d54007388 */ /* 0x000fe80000000400 */
[----:B------:R-:W-:Y:S01]  /*39c0*/  STS.U16 [R85+0x1c0], R142 ;  /* 0x0001c08e55007388 */ /* 0x000fe20000000400 */
[----:B------:R-:W-:-:S03]  /*39d0*/  NOP ;  /* 0x0000000000007918 */ /* 0x000fc60000000000 */
[----:B------:R-:W3:Y:S01]  /*39e0*/  LDG.E R173, desc[UR12][R134.64] ;  /* 0x0000000c86ad7981 */ /* 0x000ee2000c1e1900 */
[----:B------:R-:W-:Y:S01]  /*39f0*/  FMUL.FTZ R149, R131, 1.4426950216293334961 ;  /* 0x3fb8aa3b83957820 */ /* 0x000fe20000410000 */
[----:B------:R-:W-:Y:S02]  /*3a00*/  ISETP.NE.AND P4, PT, R50, RZ, PT ;  /* 0x000000ff3200720c */ /* 0x000fe40003f85270 */
[----:B------:R-:W4:Y:S01]  /*3a10*/  LDS.U16 R141, [R86] ;  /* 0x00000000568d7984 */ /* 0x000f220000000400 */
[----:B-1----:R-:W-:Y:S01]  /*3a20*/  FMUL.FTZ R2, R97, R149 ;  /* 0x0000009561027220 */ /* 0x002fe20000410000 */
[----:B------:R-:W-:Y:S02]  /*3a30*/  LEA R41, R123, R127, 0x8 ;  /* 0x0000007f7b297211 */ /* 0x000fe400078e40ff */
[----:B------:R-:W1:Y:S03]  /*3a40*/  LDS.U16 R142, [R86+0x2] ;  /* 0x00000200568e7984 */ /* 0x000e660000000400 */
[----:B------:R-:W4:Y:S01]  /*3a50*/  MUFU.EX2 R2, R2 ;  /* 0x0000000200027308 */ /* 0x000f220000000800 */
[----:B------:R-:W-:Y:S01]  /*3a60*/  @P1 IADD3 R40, R76, -0x2, RZ ;  /* 0xfffffffe4c281810 */ /* 0x000fe20007ffe0ff */
[----:B------:R-:W1:Y:S02]  /*3a70*/  LDS.U16 R143, [R86+0x4] ;  /* 0x00000400568f7984 */ /* 0x000e640000000400 */
[----:B------:R-:W-:-:S02]  /*3a80*/  @P4 IADD3 R41, R50, 0x200, RZ ;  /* 0x0000020032294810 */ /* 0x000fc40007ffe0ff */
[----:B------:R-:W1:Y:S02]  /*3a90*/  LDS.U16 R144, [R86+0x6] ;  /* 0x0000060056907984 */ /* 0x000e640000000400 */
[----:B--2---:R-:W-:Y:S01]  /*3aa0*/  LEA R133, R41, R96, 0x2 ;  /* 0x0000006029857211 */ /* 0x004fe200078e10ff */
[----:B0-----:R-:W-:Y:S01]  /*3ab0*/  @P1 IMAD R43, R40, R136, R127 ;  /* 0x00000088282b1224 */ /* 0x001fe200078e027f */
[----:B------:R-:W0:Y:S04]  /*3ac0*/  LDS.U16 R145, [R86+0x8] ;  /* 0x0000080056917984 */ /* 0x000e280000000400 */
[----:B------:R-:W2:Y:S04]  /*3ad0*/  LDS.U16 R146, [R86+0xa] ;  /* 0x00000a0056927984 */ /* 0x000ea80000000400 */
[----:B------:R-:W2:Y:S04]  /*3ae0*/  LDS.U16 R147, [R86+0xc] ;  /* 0x00000c0056937984 */ /* 0x000ea80000000400 */
[----:B------:R-:W2:Y:S04]  /*3af0*/  LDS.U16 R148, [R86+0xe] ;  /* 0x00000e0056947984 */ /* 0x000ea80000000400 */
[----:B----4-:R4:W-:Y:S01]  /*3b00*/  STS [R133+0x878], R2 ;  /* 0x0008780285007388 */ /* 0x0109e20000000800 */
[----:B------:R-:W-:-:S04]  /*3b10*/  @P1 IMAD.WIDE R40, R43, 0x8, R12 ;  /* 0x000000082b281825 */ /* 0x000fc800078e020c */
[-C--:B------:R-:W-:Y:S01]  /*3b20*/  FMUL.FTZ R43, R98, R149.reuse ;  /* 0x00000095622b7220 */ /* 0x080fe20000410000 */
[----:B------:R-:W-:Y:S01]  /*3b30*/  ISETP.NE.AND P3, PT, R50, 0x1f, PT ;  /* 0x0000001f3200780c */ /* 0x000fe20003f65270 */
[-C--:B------:R-:W-:Y:S01]  /*3b40*/  FMUL.FTZ R150, R99, R149.reuse ;  /* 0x0000009563967220 */ /* 0x080fe20000410000 */
[----:B------:R-:W-:-:S03]  /*3b50*/  FMUL.FTZ R151, R100, R149 ;  /* 0x0000009564977220 */ /* 0x000fc60000410000 */
[----:B------:R-:W4:Y:S01]  /*3b60*/  MUFU.EX2 R43, R43 ;  /* 0x0000002b002b7308 */ /* 0x000f220000000800 */
[-C--:B------:R-:W-:Y:S01]  /*3b70*/  FMUL.FTZ R154, R101, R149.reuse ;  /* 0x00000095659a7220 */ /* 0x080fe20000410000 */
[----:B------:R-:W-:Y:S01]  /*3b80*/  IMAD.MOV.U32 R156, RZ, RZ, RZ ;  /* 0x000000ffff9c7224 */ /* 0x000fe200078e00ff */
[----:B------:R-:W-:Y:S06]  /*3b90*/  BAR.SYNC.DEFER_BLOCKING 0x0 ;  /* 0x0000000000007b1d */ /* 0x000fec0000010000 */
[----:B------:R-:W1:Y:S01]  /*3ba0*/  MUFU.EX2 R150, R150 ;  /* 0x0000009600967308 */ /* 0x000e620000000800 */
[----:B------:R-:W-:Y:S01]  /*3bb0*/  @P3 LEA R162, R50, R96, 0x2 ;  /* 0x0000006032a23211 */ /* 0x000fe200078e10ff */
[----:B------:R-:W-:-:S06]  /*3bc0*/  FMUL.FTZ R155, R102, R149 ;  /* 0x00000095669b7220 */ /* 0x000fcc0000410000 */
[----:B------:R-:W0:Y:S01]  /*3bd0*/  MUFU.EX2 R151, R151 ;  /* 0x0000009700977308 */ /* 0x000e220000000800 */
[----:B------:R-:W-:-:S07]  /*3be0*/  FMUL.FTZ R153, R103, R149 ;  /* 0x0000009567997220 */ /* 0x000fce0000410000 */
[----:B------:R-:W2:Y:S01]  /*3bf0*/  MUFU.EX2 R154, R154 ;  /* 0x0000009a009a7308 */ /* 0x000ea20000000800 */
[----:B------:R-:W3:Y:S04]  /*3c00*/  @P3 LDS R162, [R162+0x107c] ;  /* 0x00107c00a2a23984 */ /* 0x000ee80000000800 */
[----:B------:R4:W5:Y:S03]  /*3c10*/  @P1 LDG.E R156, desc[UR12][R40.64+0x4] ;  /* 0x0000040c289c1981 */ /* 0x000966000c1e1900 */
[----:B------:R-:W2:Y:S01]  /*3c20*/  MUFU.EX2 R155, R155 ;  /* 0x0000009b009b7308 */ /* 0x000ea20000000800 */
[----:B------:R-:W-:Y:S01]  /*3c30*/  FMUL.FTZ R159, R104, R149 ;  /* 0x00000095689f7220 */ /* 0x000fe20000410000 */
[----:B----4-:R-:W-:-:S06]  /*3c40*/  FMUL.FTZ R41, R2, R43 ;  /* 0x0000002b02297220 */ /* 0x010fcc0000410000 */
[----:B------:R-:W4:Y:S01]  /*3c50*/  MUFU.EX2 R153, R153 ;  /* 0x0000009900997308 */ /* 0x000f220000000800 */
[----:B-1----:R-:W-:Y:S01]  /*3c60*/  FMUL.FTZ R40, R150, R41 ;  /* 0x0000002996287220 */ /* 0x002fe20000410000 */
[----:B------:R-:W-:Y:S02]  /*3c70*/  HADD2.F32 R134, -RZ, R171.H0_H0 ;  /* 0x200000abff867230 */ /* 0x000fe40000004100 */
[----:B------:R-:W-:Y:S02]  /*3c80*/  HADD2.F32 R133, -RZ, R87.H0_H0 ;  /* 0x20000057ff857230 */ /* 0x000fe40000004100 */
[----:B0-----:R-:W-:Y:S01]  /*3c90*/  FMUL.FTZ R41, R151, R40 ;  /* 0x0000002897297220 */ /* 0x001fe20000410000 */
[----:B------:R-:W-:Y:S01]  /*3ca0*/  HADD2.F32 R136, -RZ, R88.H0_H0 ;  /* 0x20000058ff887230 */ /* 0x000fe20000004100 */
[----:B------:R-:W0:Y:S01]  /*3cb0*/  MUFU.EX2 R159, R159 ;  /* 0x0000009f009f7308 */ /* 0x000e220000000800 */
[----:B------:R-:W-:Y:S02]  /*3cc0*/  HADD2.F32 R141, -RZ, R141.H0_H0 ;  /* 0x2000008dff8d7230 */ /* 0x000fe40000004100 */
[----:B--2---:R-:W-:Y:S01]  /*3cd0*/  FMUL.FTZ R40, R154, R41 ;  /* 0x000000299a287220 */ /* 0x004fe20000410000 */
[----:B------:R-:W-:-:S02]  /*3ce0*/  HADD2.F32 R142, -RZ, R142.H0_H0 ;  /* 0x2000008eff8e7230 */ /* 0x000fc40000004100 */
[----:B------:R-:W-:Y:S01]  /*3cf0*/  FMUL.FTZ R164, R97, R134 ;  /* 0x0000008661a47220 */ /* 0x000fe20000410000 */
[----:B------:R-:W-:Y:S01]  /*3d00*/  FMUL.FTZ R165, R98, R133 ;  /* 0x0000008562a57220 */ /* 0x000fe20000410000 */
[----:B------:R-:W-:Y:S02]  /*3d10*/  HADD2.F32 R139, -RZ, R89.H0_H0 ;  /* 0x20000059ff8b7230 */ /* 0x000fe40000004100 */
[----:B------:R-:W-:Y:S01]  /*3d20*/  FMUL.FTZ R40, R155, R40 ;  /* 0x000000289b287220 */ /* 0x000fe20000410000 */
[----:B------:R-:W-:Y:S02]  /*3d30*/  HADD2.F32 R143, -RZ, R143.H0_H0 ;  /* 0x2000008fff8f7230 */ /* 0x000fe40000004100 */
[----:B------:R-:W-:Y:S01]  /*3d40*/  FMUL.FTZ R160, R99, R136 ;  /* 0x0000008863a07220 */ /* 0x000fe20000410000 */
[----:B------:R-:W-:Y:S01]  /*3d50*/  FMUL.FTZ R175, R141, R164 ;  /* 0x000000a48daf7220 */ /* 0x000fe20000410000 */
[----:B------:R-:W-:Y:S01]  /*3d60*/  FMUL.FTZ R178, R142, R165 ;  /* 0x000000a58eb27220 */ /* 0x000fe20000410000 */
[----:B------:R-:W-:-:S02]  /*3d70*/  HADD2.F32 R140, -RZ, R90.H0_H0 ;  /* 0x2000005aff8c7230 */ /* 0x000fc40000004100 */
[----:B----4-:R-:W-:Y:S01]  /*3d80*/  FMUL.FTZ R182, R153, R40 ;  /* 0x0000002899b67220 */ /* 0x010fe20000410000 */
[----:B------:R-:W-:Y:S02]  /*3d90*/  HADD2.F32 R144, -RZ, R144.H0_H0 ;  /* 0x20000090ff907230 */ /* 0x000fe40000004100 */
[----:B------:R-:W-:Y:S01]  /*3da0*/  FMUL.FTZ R161, R100, R139 ;  /* 0x0000008b64a17220 */ /* 0x000fe20000410000 */
        /* <DEDUP_REMOVED lines=15> */
[----:B------:R-:W-:Y:S01]  /*3ea0*/  BSSY B0, `(.L_x_9067) ;  /* 0x0000018000007945 */ /* 0x000fe20003800000 */
[----:B------:R-:W-:Y:S01]  /*3eb0*/  FMUL.FTZ R149, R104, R135 ;  /* 0x0000008768957220 */ /* 0x000fe20000410000 */
[----:B------:R-:W-:-:S02]  /*3ec0*/  HADD2.F32 R148, -RZ, R148.H0_H0 ;  /* 0x20000094ff947230 */ /* 0x000fc40000004100 */
[----:B------:R-:W-:Y:S01]  /*3ed0*/  FMUL.FTZ R172, R146, R157 ;  /* 0x0000009d92ac7220 */ /* 0x000fe20000410000 */
[----:B------:R-:W-:Y:S01]  /*3ee0*/  FMUL.FTZ R170, R147, R152 ;  /* 0x0000009893aa7220 */ /* 0x000fe20000410000 */
[----:B------:R-:W-:Y:S01]  /*3ef0*/  FFMA.FTZ R174, R154, R40, R167 ;  /* 0x000000289aae7223 */ /* 0x000fe200000100a7 */
[-C--:B---3--:R-:W-:Y:S01]  /*3f00*/  FMUL.FTZ R176, R116, R173.reuse ;  /* 0x000000ad74b07220 */ /* 0x088fe20000410000 */
[-C--:B------:R-:W-:Y:S01]  /*3f10*/  FMUL.FTZ R192, R118, R173.reuse ;  /* 0x000000ad76c07220 */ /* 0x080fe20000410000 */
[----:B------:R-:W-:-:S03]  /*3f20*/  FMUL.FTZ R168, R114, R173 ;  /* 0x000000ad72a87220 */ /* 0x000fc60000410000 */
[----:B0-----:R-:W-:Y:S01]  /*3f30*/  FFMA.FTZ R41, R159, R192, R176 ;  /* 0x000000c09f297223 */ /* 0x001fe200000100b0 */
[-C--:B------:R-:W-:Y:S01]  /*3f40*/  FMUL.FTZ R163, R110, R173.reuse ;  /* 0x000000ad6ea37220 */ /* 0x080fe20000410000 */
[----:B------:R-:W-:Y:S02]  /*3f50*/  FMUL.FTZ R166, R112, R173 ;  /* 0x000000ad70a67220 */ /* 0x000fe40000410000 */
[----:B------:R-:W-:Y:S01]  /*3f60*/  FFMA.FTZ R179, R153, R41, R168 ;  /* 0x0000002999b37223 */ /* 0x000fe200000100a8 */
[----:B------:R-:W-:Y:S06]  /*3f70*/  @P3 BRA `(.L_x_9068) ;  /* 0x0000000000283947 */ /* 0x000fec0003800000 */
[----:B------:R-:W-:Y:S01]  /*3f80*/  ISETP.NE.AND P2, PT, R76, R125, PT ;  /* 0x0000007d4c00720c */ /* 0x000fe20003f45270 */
[----:B------:R-:W-:-:S12]  /*3f90*/  HFMA2.MMA R162, -RZ, RZ, 1.875, 0 ;  /* 0x3f800000ffa27435 */ /* 0x000fd800000001ff */
[----:B------:R-:W-:Y:S05]  /*3fa0*/  @!P2 BRA `(.L_x_9068) ;  /* 0x00000000001ca947 */ /* 0x000fea0003800000 */
[----:B------:R-:W-:-:S04]  /*3fb0*/  IADD3 R41, R125, -UR4, RZ ;  /* 0x800000047d297c10 */ /* 0x000fc8000fffe0ff */
[----:B------:R-:W-:-:S04]  /*3fc0*/  LEA.HI R40, R41, R41, RZ, 0x1 ;  /* 0x0000002929287211 */ /* 0x000fc800078f08ff */
[----:B------:R-:W-:-:S04]  /*3fd0*/  LOP3.LUT R40, R40, 0xfffffe, RZ, 0xc0, !PT ;  /* 0x00fffffe28287812 */ /* 0x000fc800078ec0ff */
[----:B------:R-:W-:-:S05]  /*3fe0*/  IADD3 R40, -R40, R41, RZ ;  /* 0x0000002928287210 */ /* 0x000fca0007ffe1ff */
[----:B------:R-:W-:-:S05]  /*3ff0*/  IMAD R41, R40, 0x100, R127 ;  /* 0x0000010028297824 */ /* 0x000fca00078e027f */
[----:B------:R-:W-:-:S05]  /*4000*/  LEA R41, R41, R96, 0x2 ;  /* 0x0000006029297211 */ /* 0x000fca00078e10ff */
[----:B------:R0:W1:Y:S02]  /*4010*/  LDS R162, [R41+0x878] ;  /* 0x0008780029a27984 */ /* 0x0000640000000800 */
.L_x_9068:
[----:B------:R-:W-:Y:S05]  /*4020*/  BSYNC B0 ;  /* 0x0000000000007941 */ /* 0x000fea0003800000 */
.L_x_9067:
[----:B-1----:R-:W-:Y:S01]  /*4030*/  FMUL.FTZ R184, R159, R162 ;  /* 0x000000a29fb87220 */ /* 0x002fe20000410000 */
[C---:B------:R-:W-:Y:S01]  /*4040*/  FFMA.FTZ R40, R155.reuse, R174, R172 ;  /* 0x000000ae9b287223 */ /* 0x040fe200000100ac */
[----:B------:R-:W-:Y:S01]  /*4050*/  FFMA.FTZ R179, R155, R179, R166 ;  /* 0x000000b39bb37223 */ /* 0x000fe200000100a6 */
[----:B------:R-:W-:Y:S01]  /*4060*/  FMUL.FTZ R174, R148, R149 ;  /* 0x0000009594ae7220 */ /* 0x000fe20000410000 */
[C---:B------:R-:W-:Y:S01]  /*4070*/  FMUL.FTZ R184, R153.reuse, R184 ;  /* 0x000000b899b87220 */ /* 0x040fe20000410000 */
[----:B------:R-:W-:Y:S01]  /*4080*/  FFMA.FTZ R40, R153, R40, R170 ;  /* 0x0000002899287223 */ /* 0x000fe200000100aa */
[----:B------:R-:W-:Y:S01]  /*4090*/  FFMA.FTZ R186, R154, R179, R163 ;  /* 0x000000b39aba7223 */ /* 0x000fe200000100a3 */
[-C--:B------:R-:W-:Y:S01]  /*40a0*/  FMUL.FTZ R190, R108, R173.reuse ;  /* 0x000000ad6cbe7220 */ /* 0x080fe20000410000 */
[----:B0-----:R-:W-:Y:S01]  /*40b0*/  FMUL.FTZ R41, R155, R184 ;  /* 0x000000b89b297220 */ /* 0x001fe20000410000 */
        /* <DEDUP_REMOVED lines=10> */
[----:B------:R-:W-:Y:S01]  /*4160*/  ISETP.GE.AND P2, PT, R56, 0x1, PT ;  /* 0x000000013800780c */ /* 0x000fe20003f46270 */
[----:B------:R-:W-:Y:S01]  /*4170*/  FMUL.FTZ R184, R150, R181 ;  /* 0x000000b596b87220 */ /* 0x000fe20000410000 */
[----:B------:R-:W-:Y:S01]  /*4180*/  FFMA.FTZ R186, R43, R186, R188 ;  /* 0x000000ba2bba7223 */ /* 0x000fe200000100bc */
[----:B------:R-:W-:Y:S01]  /*4190*/  ISETP.NE.AND P5, PT, R169, 0x1f, PT ;  /* 0x0000001fa900780c */ /* 0x000fe20003fa5270 */
[----:B------:R-:W-:Y:S01]  /*41a0*/  BSSY B0, `(.L_x_9069) ;  /* 0x000008f000007945 */ /* 0x000fe20003800000 */
[----:B------:R-:W-:Y:S01]  /*41b0*/  FMUL.FTZ R185, R43, R184 ;  /* 0x000000b82bb97220 */ /* 0x000fe20000410000 */
[----:B------:R-:W-:Y:S01]  /*41c0*/  ISETP.NE.AND P6, PT, R50, RZ, PT ;  /* 0x000000ff3200720c */ /* 0x000fe20003fc5270 */
[----:B------:R-:W2:Y:S04]  /*41d0*/  SHFL.DOWN PT, R173, R186, 0x1, 0x1f ;  /* 0x08201f00baad7f89 */ /* 0x000ea800000e0000 */
[----:B------:R-:W3:Y:S02]  /*41e0*/  SHFL.DOWN PT, R184, R185, 0x1, 0x1f ;  /* 0x08201f00b9b87f89 */ /* 0x000ee400000e0000 */
        /* <DEDUP_REMOVED lines=23> */
[----:B------:R-:W-:-:S03]  /*4360*/  ISETP.GE.AND P2, PT, R76, UR24, PT ;  /* 0x000000184c007c0c */ /* 0x000fc6000bf46270 */
[----:B------:R-:W1:Y:S01]  /*4370*/  SHFL.UP PT, R41, R182, 0x8, RZ ;  /* 0x05000000b6297989 */ /* 0x000e6200000e00ff */
[----:B------:R-:W-:Y:S01]  /*4380*/  ISETP.NE.OR P2, PT, R169, RZ, P2 ;  /* 0x000000ffa900720c */ /* 0x000fe20001745670 */
[C---:B--2---:R-:W-:Y:S01]  /*4390*/  @!P5 FFMA.FTZ R186, R185.reuse, R173, R186 ;  /* 0x000000adb9bad223 */ /* 0x044fe200000100ba */
[----:B---3--:R-:W-:Y:S01]  /*43a0*/  @!P5 FMUL.FTZ R185, R185, R184 ;  /* 0x000000b8b9b9d220 */ /* 0x008fe20000410000 */
[----:B------:R-:W-:-:S03]  /*43b0*/  ISETP.GE.AND P5, PT, R56, 0x8, PT ;  /* 0x000000083800780c */ /* 0x000fc60003fa6270 */
[----:B------:R-:W2:Y:S04]  /*43c0*/  SHFL.DOWN PT, R187, R186, 0x8, 0x1f ;  /* 0x09001f00babb7f89 */ /* 0x000ea800000e0000 */
[----:B------:R-:W3:Y:S03]  /*43d0*/  SHFL.DOWN PT, R184, R185, 0x8, 0x1f ;  /* 0x09001f00b9b87f89 */ /* 0x000ee600000e0000 */
[----:B------:R-:W-:-:S03]  /*43e0*/  @!P2 LEA R183, R127, R96, 0x3 ;  /* 0x000000607fb7a211 */ /* 0x000fc600078e18ff */
[C---:B0-----:R-:W-:Y:S01]  /*43f0*/  @P5 FFMA.FTZ R179, R182.reuse, R40, R179 ;  /* 0x00000028b6b35223 */ /* 0x041fe200000100b3 */
[----:B------:R-:W-:Y:S01]  /*4400*/  HFMA2.MMA R40, -RZ, RZ, 1.875, 0 ;  /* 0x3f800000ff287435 */ /* 0x000fe200000001ff */
[----:B-1----:R-:W-:Y:S01]  /*4410*/  @P5 FMUL.FTZ R182, R182, R41 ;  /* 0x00000029b6b65220 */ /* 0x002fe20000410000 */
[----:B------:R-:W-:Y:S02]  /*4420*/  ISETP.GE.U32.AND P5, PT, R169, 0x18, PT ;  /* 0x00000018a900780c */ /* 0x000fe40003fa6070 */
[----:B------:R-:W0:Y:S01]  /*4430*/  SHFL.UP PT, R181, R179, 0x10, RZ ;  /* 0x06000000b3b57989 */ /* 0x000e2200000e00ff */
[----:B------:R-:W-:-:S03]  /*4440*/  MOV R41, RZ ;  /* 0x000000ff00297202 */ /* 0x000fc60000000f00 */
[----:B------:R-:W1:Y:S04]  /*4450*/  SHFL.UP PT, R173, R182, 0x10, RZ ;  /* 0x06000000b6ad7989 */ /* 0x000e6800000e00ff */
[----:B------:R-:W-:Y:S01]  /*4460*/  @!P2 LDS.64 R40, [R183+0x10f8] ;  /* 0x0010f800b728a984 */ /* 0x000fe20000000a00 */
[----:B------:R-:W-:Y:S02]  /*4470*/  ISETP.GE.AND P2, PT, R56, 0x10, PT ;  /* 0x000000103800780c */ /* 0x000fe40003f46270 */
[C---:B--2---:R-:W-:Y:S01]  /*4480*/  @!P5 FFMA.FTZ R186, R185.reuse, R187, R186 ;  /* 0x000000bbb9bad223 */ /* 0x044fe200000100ba */
[----:B---3--:R-:W-:-:S04]  /*4490*/  @!P5 FMUL.FTZ R185, R185, R184 ;  /* 0x000000b8b9b9d220 */ /* 0x008fc80000410000 */
[----:B------:R-:W2:Y:S04]  /*44a0*/  SHFL.DOWN PT, R187, R186, 0x10, 0x1f ;  /* 0x0a001f00babb7f89 */ /* 0x000ea800000e0000 */
[----:B------:R-:W3:Y:S02]  /*44b0*/  SHFL.DOWN PT, R184, R185, 0x10, 0x1f ;  /* 0x0a001f00b9b87f89 */ /* 0x000ee400000e0000 */
        /* <DEDUP_REMOVED lines=10> */
[----:B------:R-:W1:Y:S01]  /*4560*/  SHFL.DOWN PT, R184, R185, 0x1, 0x1f ;  /* 0x08201f00b9b87f89 */ /* 0x000e6200000e0000 */
[----:B0-----:R-:W-:-:S04]  /*4570*/  @P4 FFMA.FTZ R173, R182, R173, R179 ;  /* 0x000000adb6ad4223 */ /* 0x001fc800000100b3 */
[----:B------:R-:W-:Y:S02]  /*4580*/  FFMA.FTZ R194, R2, R173, R175 ;  /* 0x000000ad02c27223 */ /* 0x000fe400000100af */
[----:B------:R-:W0:Y:S02]  /*4590*/  SHFL.IDX PT, R173, R185, RZ, 0x1f ;  /* 0x00001fffb9ad7589 */ /* 0x000e2400000e0000 */
[----:B------:R-:W-:Y:S01]  /*45a0*/  FFMA.FTZ R2, R141, -R164, R194 ;  /* 0x800000a48d027223 */ /* 0x000fe200000100c2 */
[-C--:B------:R-:W-:Y:S01]  /*45b0*/  FFMA.FTZ R175, R0, R194.reuse, RZ ;  /* 0x000000c200af7223 */ /* 0x080fe200000100ff */
[----:B-1----:R-:W-:Y:S01]  /*45c0*/  @P3 FFMA.FTZ R181, R184, R181, R183 ;  /* 0x000000b5b8b53223 */ /* 0x002fe200000100b7 */
[----:B------:R-:W-:Y:S01]  /*45d0*/  FFMA.FTZ R183, R43, R194, R178 ;  /* 0x000000c22bb77223 */ /* 0x000fe200000100b2 */
[----:B------:R-:W1:Y:S02]  /*45e0*/  SHFL.IDX PT, R184, R186, RZ, 0x1f ;  /* 0x00001fffbab87589 */ /* 0x000e6400000e0000 */
[----:B------:R-:W-:Y:S01]  /*45f0*/  FFMA.FTZ R162, R181, R162, R192 ;  /* 0x000000a2b5a27223 */ /* 0x000fe200000100c0 */
[----:B------:R-:W-:Y:S01]  /*4600*/  FFMA.FTZ R178, R150, R183, R177 ;  /* 0x000000b796b27223 */ /* 0x000fe200000100b1 */
[----:B------:R-:W-:Y:S01]  /*4610*/  FFMA.FTZ R156, R142, -R165, R183 ;  /* 0x800000a58e9c7223 */ /* 0x000fe200000100b7 */
[----:B------:R-:W-:Y:S01]  /*4620*/  FFMA.FTZ R175, R106, R183, R175 ;  /* 0x000000b76aaf7223 */ /* 0x000fe200000100af */
[----:B------:R-:W-:Y:S01]  /*4630*/  FFMA.FTZ R164, R159, R162, R176 ;  /* 0x000000a29fa47223 */ /* 0x000fe200000100b0 */
[----:B------:R-:W-:Y:S01]  /*4640*/  FFMA.FTZ R177, R151, R178, R180 ;  /* 0x000000b297b17223 */ /* 0x000fe200000100b4 */
[----:B------:R-:W-:Y:S01]  /*4650*/  @!P6 LEA R176, R127, R96, 0x3 ;  /* 0x000000607fb0e211 */ /* 0x000fe200078e18ff */
[----:B------:R-:W-:Y:S01]  /*4660*/  FFMA.FTZ R175, R108, R178, R175 ;  /* 0x000000b26caf7223 */ /* 0x000fe200000100af */
[----:B------:R-:W-:Y:S01]  /*4670*/  FFMA.FTZ R165, R153, R164, R168 ;  /* 0x000000a499a57223 */ /* 0x000fe200000100a8 */
[----:B------:R-:W-:Y:S01]  /*4680*/  FFMA.FTZ R167, R154, R177, R167 ;  /* 0x000000b19aa77223 */ /* 0x000fe200000100a7 */
[----:B------:R-:W-:Y:S01]  /*4690*/  FFMA.FTZ R161, R144, -R161, R177 ;  /* 0x800000a190a17223 */ /* 0x000fe200000100b1 */
[----:B------:R-:W-:Y:S01]  /*46a0*/  FFMA.FTZ R175, R110, R177, R175 ;  /* 0x000000b16eaf7223 */ /* 0x000fe200000100af */
[C---:B------:R-:W-:Y:S01]  /*46b0*/  FFMA.FTZ R166, R155.reuse, R165, R166 ;  /* 0x000000a59ba67223 */ /* 0x040fe200000100a6 */
[----:B------:R-:W-:Y:S01]  /*46c0*/  FFMA.FTZ R177, R155, R167, R172 ;  /* 0x000000a79bb17223 */ /* 0x000fe200000100ac */
[----:B------:R-:W-:Y:S01]  /*46d0*/  FFMA.FTZ R155, R145, -R158, R167 ;  /* 0x8000009e919b7223 */ /* 0x000fe200000100a7 */
[----:B0-----:R-:W-:Y:S01]  /*46e0*/  FMUL.FTZ R40, R173, R40 ;  /* 0x00000028ad287220 */ /* 0x001fe20000410000 */
[----:B------:R-:W-:Y:S01]  /*46f0*/  FFMA.FTZ R163, R154, R166, R163 ;  /* 0x000000a69aa37223 */ /* 0x000fe200000100a3 */
[----:B------:R-:W-:Y:S01]  /*4700*/  FFMA.FTZ R170, R153, R177, R170 ;  /* 0x000000b199aa7223 */ /* 0x000fe200000100aa */
[----:B------:R-:W-:Y:S01]  /*4710*/  FFMA.FTZ R175, R112, R167, R175 ;  /* 0x000000a770af7223 */ /* 0x000fe200000100af */
[----:B------:R-:W-:Y:S01]  /*4720*/  FFMA.FTZ R160, R143, -R160, R178 ;  /* 0x800000a08fa07223 */ /* 0x000fe200000100b2 */
[----:B------:R-:W-:Y:S01]  /*4730*/  FFMA.FTZ R158, R151, R163, R190 ;  /* 0x000000a3979e7223 */ /* 0x000fe200000100be */
[----:B------:R-:W-:Y:S01]  /*4740*/  FFMA.FTZ R181, R159, R170, R174 ;  /* 0x000000aa9fb57223 */ /* 0x000fe200000100ae */
[----:B-1----:R-:W-:Y:S01]  /*4750*/  FFMA.FTZ R41, R173, R41, R184 ;  /* 0x00000029ad297223 */ /* 0x002fe200000100b8 */
[----:B------:R-:W-:Y:S01]  /*4760*/  FMUL.FTZ R174, R104, R162 ;  /* 0x000000a268ae7220 */ /* 0x000fe20000410000 */
[-C--:B------:R-:W-:Y:S01]  /*4770*/  FFMA.FTZ R150, R150, R158.reuse, R189 ;  /* 0x0000009e96967223 */ /* 0x080fe200000100bd */
[----:B------:R-:W-:Y:S01]  /*4780*/  FFMA.FTZ R175, R114, R177, R175 ;  /* 0x000000b172af7223 */ /* 0x000fe200000100af */
[----:B------:R-:W-:Y:S01]  /*4790*/  FMUL.FTZ R153, R99, R158 ;  /* 0x0000009e63997220 */ /* 0x000fe20000410000 */
[----:B------:R0:W-:Y:S01]  /*47a0*/  @!P6 STS.64 [R176+0x10f8], R40 ;  /* 0x0010f828b000e388 */ /* 0x0001e20000000a00 */
[-C--:B------:R-:W-:Y:S01]  /*47b0*/  FFMA.FTZ R154, R43, R150.reuse, R188 ;  /* 0x000000962b9a7223 */ /* 0x080fe200000100bc */
[----:B------:R-:W-:Y:S01]  /*47c0*/  FMUL.FTZ R168, R98, R150 ;  /* 0x0000009662a87220 */ /* 0x000fe20000410000 */
[----:B------:R-:W-:Y:S01]  /*47d0*/  FMUL.FTZ R167, R135, R174 ;  /* 0x000000ae87a77220 */ /* 0x000fe20000410000 */
[----:B------:R-:W-:Y:S01]  /*47e0*/  FFMA.FTZ R157, R146, -R157, R177 ;  /* 0x8000009d929d7223 */ /* 0x000fe200000100b1 */
[----:B------:R-:W-:Y:S01]  /*47f0*/  FMUL.FTZ R43, R97, R154 ;  /* 0x0000009a612b7220 */ /* 0x000fe20000410000 */
[----:B------:R-:W-:Y:S01]  /*4800*/  FFMA.FTZ R152, R147, -R152, R170 ;  /* 0x8000009893987223 */ /* 0x000fe200000100aa */
[----:B------:R-:W-:Y:S01]  /*4810*/  FFMA.FTZ R175, R116, R170, R175 ;  /* 0x000000aa74af7223 */ /* 0x000fe200000100af */
[----:B------:R-:W-:Y:S01]  /*4820*/  FMUL.FTZ R177, R103, R164 ;  /* 0x000000a467b17220 */ /* 0x000fe20000410000 */
[----:B------:R-:W-:Y:S01]  /*4830*/  FFMA.FTZ R151, R2, R43, RZ ;  /* 0x0000002b02977223 */ /* 0x000fe200000100ff */
[----:B------:R-:W-:Y:S01]  /*4840*/  FMUL.FTZ R172, R102, R165 ;  /* 0x000000a566ac7220 */ /* 0x000fe20000410000 */
[----:B------:R-:W-:Y:S01]  /*4850*/  FMUL.FTZ R159, R101, R166 ;  /* 0x000000a6659f7220 */ /* 0x000fe20000410000 */
[----:B0-----:R-:W-:Y:S01]  /*4860*/  IADD3 R176, -R4, UR7, -R50 ;  /* 0x0000000704b07c10 */ /* 0x001fe2000fffe932 */
[----:B------:R-:W-:Y:S01]  /*4870*/  FFMA.FTZ R151, R156, R168, R151 ;  /* 0x000000a89c977223 */ /* 0x000fe20000010097 */
[----:B------:R-:W-:Y:S01]  /*4880*/  FMUL.FTZ R170, R100, R163 ;  /* 0x000000a364aa7220 */ /* 0x000fe20000410000 */
[----:B------:R0:W-:Y:S01]  /*4890*/  STS [R58+0x1c], R167 ;  /* 0x00001ca73a007388 */ /* 0x0001e20000000800 */
[----:B------:R-:W-:Y:S01]  /*48a0*/  ISETP.GE.AND P2, PT, R176, 0x1, PT ;  /* 0x00000001b000780c */ /* 0x000fe20003f46270 */
        /* <DEDUP_REMOVED lines=8> */
[-C--:B0-----:R-:W-:Y:S01]  /*4930*/  FMUL.FTZ R167, R140, R159.reuse ;  /* 0x0000009f8ca77220 */ /* 0x081fe20000410000 */
        /* <DEDUP_REMOVED lines=8> */
[----:B------:R0:W-:Y:S01]  /*49c0*/  STS [R58], R43 ;  /* 0x0000002b3a007388 */ /* 0x0001e20000000800 */
[----:B------:R-:W-:Y:S06]  /*49d0*/  BAR.SYNC.DEFER_BLOCKING 0x0 ;  /* 0x0000000000007b1d */ /* 0x000fec0000010000 */
[----:B------:R-:W-:Y:S05]  /*49e0*/  @!P2 BRA `(.L_x_9070) ;  /* 0x000000000028a947 */ /* 0x000fea0003800000 */
[----:B0-----:R-:W-:Y:S01]  /*49f0*/  LEA.HI.SX32 R41, R50, R50, 0x1b ;  /* 0x0000003232297211 */ /* 0x001fe200078fdaff */
[----:B------:R-:W-:-:S04]  /*4a00*/  IMAD R42, R42, UR20, RZ ;  /* 0x000000142a2a7c24 */ /* 0x000fc8000f8e02ff */
        /* <DEDUP_REMOVED lines=8> */
.L_x_9070:
[----:B------:R-:W-:Y:S05]  /*4a90*/  BSYNC B0 ;  /* 0x0000000000007941 */ /* 0x000fea0003800000 */
.L_x_9069:
        /* <DEDUP_REMOVED lines=17> */
.L_x_9072:
[----:B------:R-:W-:Y:S05]  /*4bb0*/  BSYNC B0 ;  /* 0x0000000000007941 */ /* 0x000fea0003800000 */
.L_x_9071:
[----:B01----:R0:W1:Y:S01]  /*4bc0*/  LDS R43, [R62+0x320] ;  /* 0x000320003e2b7984 */ /* 0x0030620000000800 */
[----:B------:R-:W-:Y:S04]  /*4bd0*/  BSSY B0, `(.L_x_9073) ;  /* 0x0000005000007945 */ /* 0x000fe80003800000 */
[----:B------:R-:W-:Y:S05]  /*4be0*/  @!P3 BRA `(.L_x_9074) ;  /* 0x00000000000cb947 */ /* 0x000fea0003800000 */
[----:B------:R-:W-:-:S05]  /*4bf0*/  IMAD.WIDE.U32 R40, R22, UR23, R34 ;  /* 0x0000001716287c25 */ /* 0x000fca000f8e0022 */
[----:B------:R-:W-:-:S05]  /*4c00*/  IADD3 R41, R159, R41, RZ ;  /* 0x000000299f297210 */ /* 0x000fca0007ffe0ff */
[----:B-1----:R2:W-:Y:S02]  /*4c10*/  REDG.E.ADD.F32.FTZ.RN.STRONG.GPU desc[UR12][R40.64], R43 ;  /* 0x0000002b280079a6 */ /* 0x0025e4000c10f38c */
.L_x_9074:
[----:B------:R-:W-:Y:S05]  /*4c20*/  BSYNC B0 ;  /* 0x0000000000007941 */ /* 0x000fea0003800000 */
.L_x_9073:
        /* <DEDUP_REMOVED lines=11> */
.L_x_9076:
[----:B------:R-:W-:Y:S05]  /*4ce0*/  BSYNC B0 ;  /* 0x0000000000007941 */ /* 0x000fea0003800000 */
.L_x_9075:
[----:B--23--:R2:W3:Y:S01]  /*4cf0*/  LDS R43, [R65+0x420] ;  /* 0x00042000412b7984 */ /* 0x00c4e20000000800 */
[----:B------:R-:W-:Y:S04]  /*4d00*/  BSSY B0, `(.L_x_9077) ;  /* 0x0000005000007945 */ /* 0x000fe80003800000 */
[----:B------:R-:W-:Y:S05]  /*4d10*/  @!P2 BRA `(.L_x_9078) ;  /* 0x00000000000ca947 */ /* 0x000fea0003800000 */
[----:B------:R-:W-:-:S05]  /*4d20*/  IMAD.WIDE.U32 R40, R22, UR23, R30 ;  /* 0x0000001716287c25 */ /* 0x000fca000f8e001e */
[----:B------:R-:W-:-:S05]  /*4d30*/  IADD3 R41, R159, R41, RZ ;  /* 0x000000299f297210 */ /* 0x000fca0007ffe0ff */
[----:B---3--:R4:W-:Y:S02]  /*4d40*/  REDG.E.ADD.F32.FTZ.RN.STRONG.GPU desc[UR12][R40.64], R43 ;  /* 0x0000002b280079a6 */ /* 0x0089e4000c10f38c */
.L_x_9078:
[----:B------:R-:W-:Y:S05]  /*4d50*/  BSYNC B0 ;  /* 0x0000000000007941 */ /* 0x000fea0003800000 */
.L_x_9077:
[----:B---34-:R3:W4:Y:S01]  /*4d60*/  LDS R43, [R66+0x4a0] ;  /* 0x0004a000422b7984 */ /* 0x0187220000000800 */
[----:B------:R-:W-:Y:S04]  /*4d70*/  BSSY B0, `(.L_x_9079) ;  /* 0x0000005000007945 */ /* 0x000fe80003800000 */
[----:B------:R-:W-:Y:S05]  /*4d80*/  @!P3 BRA `(.L_x_9080) ;  /* 0x00000000000cb947 */ /* 0x000fea0003800000 */
[----:B------:R-:W-:-:S04]  /*4d90*/  IMAD.WIDE.U32 R40, R22, UR23, R28 ;  /* 0x0000001716287c25 */ /* 0x000fc8000f8e001c */
[----:B------:R-:W-:-:S05]  /*4da0*/  IMAD.IADD R41, R159, 0x1, R41 ;  /* 0x000000019f297824 */ /* 0x000fca00078e0229 */
[----:B----4-:R4:W-:Y:S02]  /*4db0*/  REDG.E.ADD.F32.FTZ.RN.STRONG.GPU desc[UR12][R40.64], R43 ;  /* 0x0000002b280079a6 */ /* 0x0109e4000c10f38c */
.L_x_9080:
[----:B------:R-:W-:Y:S05]  /*4dc0*/  BSYNC B0 ;  /* 0x0000000000007941 */ /* 0x000fea0003800000 */
.L_x_9079:
[----:B----4-:R4:W0:Y:S01]  /*4dd0*/  LDS R43, [R67+0x520] ;  /* 0x00052000432b7984 */ /* 0x0108220000000800 */
[----:B------:R-:W-:Y:S04]  /*4de0*/  BSSY B0, `(.L_x_9081) ;  /* 0x0000005000007945 */ /* 0x000fe80003800000 */
[----:B------:R-:W-:Y:S05]  /*4df0*/  @!P4 BRA `(.L_x_9082) ;  /* 0x00000000000cc947 */ /* 0x000fea0003800000 */
[----:B------:R-:W-:-:S05]  /*4e00*/  IMAD.WIDE.U32 R40, R22, UR23, R26 ;  /* 0x0000001716287c25 */ /* 0x000fca000f8e001a */
[----:B------:R-:W-:-:S05]  /*4e10*/  IADD3 R41, R159, R41, RZ ;  /* 0x000000299f297210 */ /* 0x000fca0007ffe0ff */
[----:B0-----:R0:W-:Y:S02]  /*4e20*/  REDG.E.ADD.F32.FTZ.RN.STRONG.GPU desc[UR12][R40.64], R43 ;  /* 0x0000002b280079a6 */ /* 0x0011e4000c10f38c */
.L_x_9082:
[----:B------:R-:W-:Y:S05]  /*4e30*/  BSYNC B0 ;  /* 0x0000000000007941 */ /* 0x000fea0003800000 */
.L_x_9081:
[----:B0-----:R0:W0:Y:S01]  /*4e40*/  LDS R43, [R68+0x5a0] ;  /* 0x0005a000442b7984 */ /* 0x0010220000000800 */
[----:B------:R-:W-:Y:S01]  /*4e50*/  BSSY B0, `(.L_x_9083) ;  /* 0x0000005000007945 */ /* 0x000fe20003800000 */
[----:B------:R-:W-:-:S03]  /*4e60*/  IMAD.WIDE.U32 R40, R22, UR23, R24 ;  /* 0x0000001716287c25 */ /* 0x000fc6000f8e0018 */
[----:B------:R-:W-:Y:S05]  /*4e70*/  @!P5 BRA `(.L_x_9084) ;  /* 0x000000000008d947 */ /* 0x000fea0003800000 */
[----:B------:R-:W-:-:S05]  /*4e80*/  IADD3 R41, R159, R41, RZ ;  /* 0x000000299f297210 */ /* 0x000fca0007ffe0ff */
[----:B0-----:R0:W-:Y:S02]  /*4e90*/  REDG.E.ADD.F32.FTZ.RN.STRONG.GPU desc[UR12][R40.64], R43 ;  /* 0x0000002b280079a6 */ /* 0x0011e4000c10f38c */
.L_x_9084:
[----:B------:R-:W-:Y:S05]  /*4ea0*/  BSYNC B0 ;  /* 0x0000000000007941 */ /* 0x000fea0003800000 */
.L_x_9083:
[----:B------:R-:W5:Y:S01]  /*4eb0*/  SHFL.DOWN PT, R42, R151, 0x1, 0x1f ;  /* 0x08201f00972a7f89 */ /* 0x000f6200000e0000 */
[C---:B------:R-:W-:Y:S01]  /*4ec0*/  ISETP.GT.AND P2, PT, R56.reuse, 0x1e, PT ;  /* 0x0000001e3800780c */ /* 0x040fe20003f44270 */
[-C--:B------:R-:W-:Y:S01]  /*4ed0*/  FMUL.FTZ R145, R145, R166.reuse ;  /* 0x000000a691917220 */ /* 0x080fe20000410000 */
[----:B------:R-:W-:Y:S01]  /*4ee0*/  ISETP.NE.AND P3, PT, R56, RZ, PT ;  /* 0x000000ff3800720c */ /* 0x000fe20003f65270 */
[----:B0-----:R-:W0:Y:S01]  /*4ef0*/  SHFL.DOWN PT, R40, R153, 0x1, 0x1f ;  /* 0x08201f0099287f89 */ /* 0x001e2200000e0000 */
[C---:B------:R-:W-:Y:S01]  /*4f00*/  FMUL.FTZ R166, R131.reuse, R166 ;  /* 0x000000a683a67220 */ /* 0x040fe20000410000 */
[-C--:B------:R-:W-:Y:S01]  /*4f10*/  FMUL.FTZ R41, R131, R164.reuse ;  /* 0x000000a483297220 */ /* 0x080fe20000410000 */
[----:B------:R-:W-:Y:S01]  /*4f20*/  FMUL.FTZ R147, R147, R164 ;  /* 0x000000a493937220 */ /* 0x000fe20000410000 */
[----:B------:R-:W-:Y:S01]  /*4f30*/  FMUL.FTZ R144, R144, R163 ;  /* 0x000000a390907220 */ /* 0x000fe20000410000 */
[----:B------:R-:W-:Y:S01]  /*4f40*/  FMUL.FTZ R155, R155, R166 ;  /* 0x000000a69b9b7220 */ /* 0x000fe20000410000 */
[----:B------:R-:W-:Y:S01]  /*4f50*/  FMUL.FTZ R43, R152, R41 ;  /* 0x00000029982b7220 */ /* 0x000fe20000410000 */
[-C--:B------:R-:W-:Y:S01]  /*4f60*/  FMUL.FTZ R41, R131, R158.reuse ;  /* 0x0000009e83297220 */ /* 0x080fe20000410000 */
[----:B------:R-:W-:Y:S01]  /*4f70*/  FMUL.FTZ R143, R143, R158 ;  /* 0x0000009e8f8f7220 */ /* 0x000fe20000410000 */
[----:B------:R-:W-:Y:S01]  /*4f80*/  FFMA.FTZ R107, R100, R144, R107 ;  /* 0x00000090646b7223 */ /* 0x000fe2000001006b */
[----:B------:R-:W-:Y:S01]  /*4f90*/  FFMA.FTZ R138, R138, R147, R43 ;  /* 0x000000938a8a7223 */ /* 0x000fe2000001002b */
[----:B------:R-:W-:Y:S01]  /*4fa0*/  FMUL.FTZ R43, R160, R41 ;  /* 0x00000029a02b7220 */ /* 0x000fe20000410000 */
[----:B------:R-:W1:Y:S01]  /*4fb0*/  @!P3 S2R R159, SR_CgaCtaId ;  /* 0x00000000009fb919 */ /* 0x000e620000008800 */
[-C--:B------:R-:W-:Y:S01]  /*4fc0*/  FFMA.FTZ R122, R99, R143.reuse, R122 ;  /* 0x0000008f637a7223 */ /* 0x080fe2000001007a */
[----:B------:R-:W-:Y:S01]  /*4fd0*/  ISETP.NE.AND P4, PT, R50, RZ, PT ;  /* 0x000000ff3200720c */ /* 0x000fe20003f85270 */
[-C--:B------:R-:W-:Y:S01]  /*4fe0*/  FMUL.FTZ R148, R148, R162.reuse ;  /* 0x000000a294947220 */ /* 0x080fe20000410000 */
[----:B------:R-:W-:Y:S01]  /*4ff0*/  FFMA.FTZ R143, R136, R143, R43 ;  /* 0x0000008f888f7223 */ /* 0x000fe2000001002b */
[C---:B------:R-:W-:Y:S01]  /*5000*/  FMUL.FTZ R162, R131.reuse, R162 ;  /* 0x000000a283a27220 */ /* 0x040fe20000410000 */
[----:B------:R-:W-:Y:S01]  /*5010*/  FMUL.FTZ R43, R131, R150 ;  /* 0x00000096832b7220 */ /* 0x000fe20000410000 */
[----:B------:R-:W-:Y:S01]  /*5020*/  FMUL.FTZ R146, R146, R165 ;  /* 0x000000a592927220 */ /* 0x000fe20000410000 */
[----:B-----5:R-:W-:Y:S01]  /*5030*/  @!P2 FADD.FTZ R151, R151, R42 ;  /* 0x0000002a9797a221 */ /* 0x020fe20000010000 */
[----:B------:R-:W-:Y:S01]  /*5040*/  FMUL.FTZ R162, R149, R162 ;  /* 0x000000a295a27220 */ /* 0x000fe20000410000 */
[----:B------:R-:W-:Y:S01]  /*5050*/  FMUL.FTZ R142, R142, R150 ;  /* 0x000000968e8e7220 */ /* 0x000fe20000410000 */
[----:B------:R-:W-:Y:S01]  /*5060*/  FMUL.FTZ R141, R141, R154 ;  /* 0x0000009a8d8d7220 */ /* 0x000fe20000410000 */
[----:B0-----:R-:W-:Y:S01]  /*5070*/  @!P2 FADD.FTZ R153, R153, R40 ;  /* 0x000000289999a221 */ /* 0x001fe20000010000 */
[----:B------:R-:W0:Y:S01]  /*5080*/  SHFL.DOWN PT, R42, R151, 0x2, 0x1f ;  /* 0x08401f00972a7f89 */ /* 0x000e2200000e0000 */
[----:B------:R-:W-:Y:S01]  /*5090*/  ISETP.GT.AND P2, PT, R56, 0x1d, PT ;  /* 0x0000001d3800780c */ /* 0x000fe20003f44270 */
[----:B------:R-:W-:Y:S01]  /*50a0*/  FMUL.FTZ R156, R156, R43 ;  /* 0x0000002b9c9c7220 */ /* 0x000fe20000410000 */
[-C--:B------:R-:W-:Y:S01]  /*50b0*/  FFMA.FTZ R155, R140, R145.reuse, R155 ;  /* 0x000000918c9b7223 */ /* 0x080fe2000001009b */
[----:B------:R-:W5:Y:S01]  /*50c0*/  SHFL.DOWN PT, R40, R153, 0x2, 0x1f ;  /* 0x08401f0099287f89 */ /* 0x000f6200000e0000 */
        /* <DEDUP_REMOVED lines=27> */
[----:B------:R-:W-:Y:S01]  /*5280*/  FMUL.FTZ R40, R131, R165 ;  /* 0x000000a583287220 */ /* 0x000fe20000410000 */
[----:B------:R-:W-:Y:S02]  /*5290*/  ISETP.GT.AND P2, PT, R56, 0xf, PT ;  /* 0x0000000f3800780c */ /* 0x000fe40003f44270 */
[----:B------:R-:W5:Y:S01]  /*52a0*/  SHFL.DOWN PT, R166, R153, 0x10, 0x1f ;  /* 0x0a001f0099a67f89 */ /* 0x000f6200000e0000 */
[----:B------:R-:W-:Y:S01]  /*52b0*/  FMUL.FTZ R42, R157, R40 ;  /* 0x000000289d2a7220 */ /* 0x000fe20000410000 */
[C---:B------:R-:W-:Y:S01]  /*52c0*/  FMUL.FTZ R40, R131.reuse, R163 ;  /* 0x000000a383287220 */ /* 0x040fe20000410000 */
[----:B------:R-:W-:Y:S02]  /*52d0*/  FMUL.FTZ R131, R131, R154 ;  /* 0x0000009a83837220 */ /* 0x000fe40000410000 */
[----:B------:R-:W-:Y:S01]  /*52e0*/  FFMA.FTZ R42, R137, R146, R42 ;  /* 0x00000092892a7223 */ /* 0x000fe2000001002a */
[----:B------:R-:W-:Y:S01]  /*52f0*/  FMUL.FTZ R40, R161, R40 ;  /* 0x00000028a1287220 */ /* 0x000fe20000410000 */
[----:B------:R-:W-:-:S02]  /*5300*/  FMUL.FTZ R131, R2, R131 ;  /* 0x0000008302837220 */ /* 0x000fc40000410000 */
[----:B------:R-:W-:Y:S01]  /*5310*/  FADD.FTZ R115, R42, R115 ;  /* 0x000000732a737221 */ /* 0x000fe20000010000 */
[----:B------:R-:W-:Y:S01]  /*5320*/  FFMA.FTZ R144, R139, R144, R40 ;  /* 0x000000908b907223 */ /* 0x000fe20000010028 */
[----:B------:R-:W-:Y:S01]  /*5330*/  @!P3 MOV R40, 0x400 ;  /* 0x000004000028b802 */ /* 0x000fe20000000f00 */
[----:B------:R-:W-:Y:S02]  /*5340*/  FFMA.FTZ R134, R134, R141, R131 ;  /* 0x0000008d86867223 */ /* 0x000fe40000010083 */
[----:B------:R-:W-:Y:S01]  /*5350*/  FADD.FTZ R117, R144, R117 ;  /* 0x0000007590757221 */ /* 0x000fe20000010000 */
[----:B-1----:R-:W-:Y:S01]  /*5360*/  @!P3 LEA R96, R159, R40, 0x18 ;  /* 0x000000289f60b211 */ /* 0x002fe200078ec0ff */
[----:B------:R-:W-:Y:S01]  /*5370*/  FADD.FTZ R121, R134, R121 ;  /* 0x0000007986797221 */ /* 0x000fe20000010000 */
[----:B0-----:R-:W-:Y:S01]  /*5380*/  @!P2 FADD.FTZ R151, R151, R168 ;  /* 0x000000a89797a221 */ /* 0x001fe20000010000 */
[----:B-----5:R-:W-:-:S04]  /*5390*/  @!P2 FADD.FTZ R153, R153, R166 ;  /* 0x000000a69999a221 */ /* 0x020fc80000010000 */
[----:B------:R-:W-:Y:S02]  /*53a0*/  MOV R41, R151 ;  /* 0x0000009700297202 */ /* 0x000fe40000000f00 */
[----:B------:R-:W-:-:S05]  /*53b0*/  MOV R40, R153 ;  /* 0x0000009900287202 */ /* 0x000fca0000000f00 */
        /* <DEDUP_REMOVED lines=11> */
.L_x_9086:
[----:B------:R-:W-:Y:S05]  /*5470*/  BSYNC B0 ;  /* 0x0000000000007941 */ /* 0x000fea0003800000 */
.L_x_9085:
[----:B------:R-:W-:Y:S01]  /*5480*/  VIADD R127, R127, 0x1 ;  /* 0x000000017f7f7836 */ /* 0x000fe20000000000 */
[----:B------:R-:W-:-:S04]  /*5490*/  UIADD3 UR5, UP0, UR5, 0x1, URZ ;  /* 0x0000000105057890 */ /* 0x000fc8000ff1e03f */
[----:B------:R-:W-:Y:S01]  /*54a0*/  ISETP.GE.AND P2, PT, R127, UR25, PT ;  /* 0x000000197f007c0c */ /* 0x000fe2000bf46270 */
[----:B------:R-:W-:-:S12]  /*54b0*/  UIADD3.X UR6, URZ, UR6, URZ, UP0, !UPT ;  /* 0x000000063f067290 */ /* 0x000fd800087fe43f */
[----:B------:R-:W-:Y:S05]  /*54c0*/  @!P2 BRA `(.L_x_9087) ;  /* 0xffffffe00058a947 */ /* 0x000fea000383ffff */
.L_x_9066:
        /* <DEDUP_REMOVED lines=26> */
[C---:B0-----:R-:W-:Y:S02]  /*5670*/  IMAD R2, R18.reuse, UR15, RZ ;  /* 0x0000000f12027c24 */ /* 0x041fe4000f8e02ff */
[----:B-----5:R-:W-:Y:S01]  /*5680*/  IMAD.WIDE.U32 R4, R18, UR14, RZ ;  /* 0x0000000e12047c25 */ /* 0x020fe2000f8e00ff */
        /* <DEDUP_REMOVED lines=27> */
.L_x_9089:
[----:B------:R-:W-:Y:S05]  /*5840*/  BSYNC B0 ;  /* 0x0000000000007941 */ /* 0x000fea0003800000 */
.L_x_9088:
[----:B------:R-:W-:Y:S01]  /*5850*/  MOV R5, R37 ;  /* 0x0000002500057202 */ /* 0x000fe20000000f00 */
[----:B------:R-:W-:Y:S01]  /*5860*/  ULDC.64 UR8, c[0x0][0x390] ;  /* 0x0000e40000087ab9 */ /* 0x000fe20000000a00 */
[----:B------:R-:W-:Y:S01]  /*5870*/  ULDC.64 UR6, c[0x0][0x3e0] ;  /* 0x0000f80000067ab9 */ /* 0x000fe20000000a00 */
[----:B------:R-:W-:Y:S01]  /*5880*/  IMAD R2, R44, UR8, RZ ;  /* 0x000000082c027c24 */ /* 0x000fe2000f8e02ff */
[----:B------:R-:W-:Y:S01]  /*5890*/  LEA R17, P0, R6, UR6, 0x1 ;  /* 0x0000000606117c11 */ /* 0x000fe2000f8008ff */
[----:B------:R-:W-:Y:S01]  /*58a0*/  IMAD.WIDE.U32 R4, R3, UR8, R4 ;  /* 0x0000000803047c25 */ /* 0x000fe2000f8e0004 */
[----:B------:R-:W-:-:S03]  /*58b0*/  ISETP.GE.AND P5, PT, R70, R0, PT ;  /* 0x000000004600720c */ /* 0x000fc60003fa6270 */
[----:B------:R-:W-:Y:S01]  /*58c0*/  FADD.FTZ R48, R121, R48 ;  /* 0x0000003079307221 */ /* 0x000fe20000010000 */
[----:B------:R-:W-:Y:S01]  /*58d0*/  LEA.HI.X R16, R6, UR7, R7, 0x1, P0 ;  /* 0x0000000706107c11 */ /* 0x000fe200080f0c07 */
[----:B0-----:R-:W-:Y:S01]  /*58e0*/  IMAD R18, R3, UR9, R2 ;  /* 0x0000000903127c24 */ /* 0x001fe2000f8e0202 */
        /* <DEDUP_REMOVED lines=46> */
[----:B-----5:R-:W-:-:S03]  /*5bd0*/  IADD3 R18, P1, R6, -0xe0, RZ ;  /* 0xffffff2006127810 */ /* 0x020fc60007f3e0ff */
[----:B------:R-:W-:Y:S01]  /*5be0*/  LDS.U16 R79, [R79+0x40] ;  /* 0x000040004f4f7984 */ /* 0x000fe20000000400 */
[----:B------:R-:W-:-:S03]  /*5bf0*/  IADD3.X R27, R7, -0x1, RZ, P1, !PT ;  /* 0xffffffff071b7810 */ /* 0x000fc60000ffe4ff */
[----:B------:R-:W-:Y:S01]  /*5c00*/  LDS.U16 R21, [R80+0x80] ;  /* 0x0000800050157984 */ /* 0x000fe20000000400 */
[----:B0-----:R-:W-:-:S03]  /*5c10*/  IMAD R2, R16, UR15, RZ ;  /* 0x0000000f10027c24 */ /* 0x001fc6000f8e02ff */
[----:B------:R-:W-:Y:S01]  /*5c20*/  LDS.U16 R81, [R81+0xc0] ;  /* 0x0000c00051517984 */ /* 0x000fe20000000400 */
[----:B-1----:R-:W-:-:S03]  /*5c30*/  IMAD.WIDE.U32 R4, R16, UR14, RZ ;  /* 0x0000000e10047c25 */ /* 0x002fc6000f8e00ff */
[----:B------:R-:W-:Y:S01]  /*5c40*/  LDS.U16 R23, [R82+0x100] ;  /* 0x0001000052177984 */ /* 0x000fe20000000400 */
[----:B------:R-:W-:-:S03]  /*5c50*/  IMAD R17, R17, UR14, R2 ;  /* 0x0000000e11117c24 */ /* 0x000fc6000f8e0202 */
[----:B------:R-:W-:Y:S01]  /*5c60*/  LDS.U16 R83, [R83+0x140] ;  /* 0x0001400053537984 */ /* 0x000fe20000000400 */
[----:B------:R-:W-:-:S03]  /*5c70*/  IMAD.IADD R29, R5, 0x1, R17 ;  /* 0x00000001051d7824 */ /* 0x000fc600078e0211 */
        /* <DEDUP_REMOVED lines=18> */
.L_x_9091:
[----:B------:R-:W-:Y:S05]  /*5da0*/  BSYNC B0 ;  /* 0x0000000000007941 */ /* 0x000fea0003800000 */
.L_x_9090:
        /* <DEDUP_REMOVED lines=13> */
[----:B------:R-:W-:Y:S02]  /*5e80*/  LEA R4, P2, R15, R2, 0x1 ;  /* 0x000000020f047211 */ /* 0x000fe400078408ff */
[----:B------:R-:W-:Y:S02]  /*5e90*/  ISETP.GE.AND P4, PT, R73, R0, PT ;  /* 0x000000004900720c */ /* 0x000fe40003f86270 */
        /* <DEDUP_REMOVED lines=22> */
.L_x_9060:
        /* <DEDUP_REMOVED lines=26> */
.L_x_9094:
[----:B------:R-:W-:Y:S05]  /*61a0*/  BSYNC B0 ;  /* 0x0000000000007941 */ /* 0x000fea0003800000 */
.L_x_9093:
        /* <DEDUP_REMOVED lines=29> */
.L_x_9096:
[----:B------:R-:W0:Y:S02]  /*6380*/  S2R R15, SR_TID.X ;  /* 0x00000000000f7919 */ /* 0x000e240000002100 */
.L_x_9097:
[----:B------:R-:W-:Y:S05]  /*6390*/  BSYNC B0 ;  /* 0x0000000000007941 */ /* 0x000fea0003800000 */
.L_x_9095:
        /* <DEDUP_REMOVED lines=22> */
.L_x_9099:
[----:B------:R-:W-:Y:S01]  /*6500*/  LEA R0, R15, UR4, 0x2 ;  /* 0x000000040f007c11 */ /* 0x000fe2000f8e10ff */
[----:B------:R-:W-:Y:S01]  /*6510*/  IMAD.MOV.U32 R6, RZ, RZ, R2 ;  /* 0x000000ffff067224 */ /* 0x000fe200078e0002 */
[----:B------:R-:W-:Y:S02]  /*6520*/  SHF.R.S32.HI R10, RZ, 0x1f, R15 ;  /* 0x0000001fff0a7819 */ /* 0x000fe4000001140f */
[----:B0-----:R-:W-:Y:S01]  /*6530*/  MOV R8, R4 ;  /* 0x0000000400087202 */ /* 0x001fe20000000f00 */
        /* <DEDUP_REMOVED lines=22> */
.L_x_9098:
[----:B------:R-:W-:Y:S05]  /*66a0*/  EXIT ;  /* 0x000000000000794d */ /* 0x000fea0003800000 */
.L_x_9100:
        /* <DEDUP_REMOVED lines=13> */
.L_x_11017:


//--------------------- .text._Z25selective_scan_bwd_kernelI32Selective_Scan_bwd_kernel_traitsILi32ELi8ELb0ELb1ELb0ELb1ELb0EN3c104HalfEfEEv12SSMParamsBwd --------------------------
	.section	.text._Z25selective_scan_bwd_kernelI32Selective_Scan_bwd_kernel_traitsILi32ELi8ELb0ELb1ELb0ELb1ELb0EN3c104HalfEfEEv12SSMParamsBwd,"ax",@progbits
	.align	128
        .global         _Z25selective_scan_bwd_kernelI32Selective_Scan_bwd_kernel_traitsILi32ELi8ELb0ELb1ELb0ELb1ELb0EN3c104HalfEfEEv12SSMParamsBwd
        .type           _Z25selective_scan_bwd_kernelI32Selective_Scan_bwd_kernel_traitsILi32ELi8ELb0ELb1ELb0ELb1ELb0EN3c104HalfEfEEv12SSMParamsBwd,@function
        .size           _Z25selective_scan_bwd_kernelI32Selective_Scan_bwd_kernel_traitsILi32ELi8ELb0ELb1ELb0ELb1ELb0EN3c104HalfEfEEv12SSMParamsBwd,(.L_x_11018 - _Z25selective_scan_bwd_kernelI32Selective_Scan_bwd_kernel_traitsILi32ELi8ELb0ELb1ELb0ELb1ELb0EN3c104HalfEfEEv12SSMParamsBwd)
        .other          _Z25selective_scan_bwd_kernelI32Selective_Scan_bwd_kernel_traitsILi32ELi8ELb0ELb1ELb0ELb1ELb0EN3c104HalfEfEEv12SSMParamsBwd,@"STO_CUDA_ENTRY STV_DEFAULT"
_Z25selective_scan_bwd_kernelI32Selective_Scan_bwd_kernel_traitsILi32ELi8ELb0ELb1ELb0ELb1ELb0EN3c104HalfEfEEv12SSMParamsBwd:
.text._Z25selective_scan_bwd_kernelI32Selective_Scan_bwd_kernel_traitsILi32ELi8ELb0ELb1ELb0ELb1ELb0EN3c104HalfEfEEv12SSMParamsBwd:
        /* <DEDUP_REMOVED lines=55> */
[----:B-1----:R-:W-:Y:S01]  /*0370*/  IMAD R0, R42, R4, RZ ;  /* 0x000000042a007224 */ /* 0x002fe200078e02ff */
[----:B------:R-:W-:-:S03]  /*0380*/  @!P1 IADD3 R46, R46, 0x1, RZ ;  /* 0x000000012e2e9810 */ /* 0x000fc60007ffe0ff */
[----:B------:R-:W-:Y:S01]  /*0390*/  IMAD R0, R3, R5, R0 ;  /* 0x0000000503007224 */ /* 0x000fe200078e0200 */
[----:B------:R-:W-:Y:S01]  /*03a0*/  IADD3 R9, R45, -0x100, RZ ;  /* 0xffffff002d097810 */ /* 0x000fe20007ffe0ff */
[C---:B------:R-:W-:Y:S01]  /*03b0*/  IMAD.WIDE.U32 R4, R3.reuse, R4, UR4 ;  /* 0x0000000403047e25 */ /* 0x040fe2000f8e0004 */
[----:B------:R-:W-:Y:S01]  /*03c0*/  LOP3.LUT R8, R3, R2, RZ, 0x3c, !PT ;  /* 0x0000000203087212 */ /* 0x000fe200078e3cff */
[----:B------:R-:W-:Y:S02]  /*03d0*/  UIMAD UR9, UR14, UR10, URZ ;  /* 0x0000000a0e0972a4 */ /* 0x000fe4000f8e023f */
[----:B------:R-:W-:Y:S02]  /*03e0*/  @P0 IADD3 R46, R46, 0x1, RZ ;  /* 0x000000012e2e0810 */ /* 0x000fe40007ffe0ff */
[----:B------:R-:W-:Y:S02]  /*03f0*/  SHF.R.S32.HI R11, RZ, 0x1f, R9 ;  /* 0x0000001fff0b7819 */ /* 0x000fe40000011409 */
[----:B------:R-:W-:Y:S01]  /*0400*/  IADD3 R53, P0, R9, R4, RZ ;  /* 0x0000000409357210 */ /* 0x000fe20007f1e0ff */
[----:B------:R-:W-:Y:S01]  /*0410*/  UIMAD.WIDE.U32 UR6, UR15, UR10, URZ ;  /* 0x0000000a0f0672a5 */ /* 0x000fe2000f8e003f */
[----:B------:R-:W-:Y:S01]  /*0420*/  ISETP.GE.AND P2, PT, R8, RZ, PT ;  /* 0x000000ff0800720c */ /* 0x000fe20003f46270 */
[----:B------:R-:W-:Y:S01]  /*0430*/  UIMAD UR9, UR15, UR11, UR9 ;  /* 0x0000000b0f0972a4 */ /* 0x000fe2000f8e0209 */
[----:B------:R-:W-:-:S02]  /*0440*/  ISETP.NE.AND P1, PT, R2, RZ, PT ;  /* 0x000000ff0200720c */ /* 0x000fc40003f25270 */
[----:B------:R-:W-:Y:S01]  /*0450*/  ULDC.64 UR10, c[0x0][0x310] ;  /* 0x0000c400000a7ab9 */ /* 0x000fe20000000a00 */
[----:B------:R-:W-:Y:S02]  /*0460*/  IADD3.X R8, R11, R5, R0, P0, !PT ;  /* 0x000000050b087210 */ /* 0x000fe400007fe400 */
[----:B------:R-:W-:Y:S01]  /*0470*/  ISETP.NE.U32.AND P0, PT, RZ, UR10, PT ;  /* 0x0000000aff007c0c */ /* 0x000fe2000bf05070 */
[----:B------:R-:W-:-:S03]  /*0480*/  UIADD3 UR7, UR7, UR9, URZ ;  /* 0x0000000907077290 */ /* 0x000fc6000fffe03f */
[----:B------:R-:W-:Y:S01]  /*0490*/  ISETP.NE.AND.EX P0, PT, RZ, UR11, PT, P0 ;  /* 0x0000000bff007c0c */ /* 0x000fe2000bf05300 */
[-C--:B--2---:R-:W-:Y:S01]  /*04a0*/  IMAD R0, R42, R6.reuse, RZ ;  /* 0x000000062a007224 */ /* 0x084fe200078e02ff */
[----:B------:R-:W-:Y:S01]  /*04b0*/  @!P2 IADD3 R46, -R46, RZ, RZ ;  /* 0x000000ff2e2ea210 */ /* 0x000fe20007ffe1ff */
[C---:B------:R-:W-:Y:S01]  /*04c0*/  IMAD.WIDE.U32 R4, R3.reuse, R6, UR6 ;  /* 0x0000000603047e25 */ /* 0x040fe2000f8e0006 */
[----:B------:R-:W-:Y:S01]  /*04d0*/  ULDC.64 UR8, c[0x0][0x240] ;  /* 0x0000900000087ab9 */ /* 0x000fe20000000a00 */
[----:B------:R-:W-:Y:S01]  /*04e0*/  @!P1 LOP3.LUT R46, RZ, R2, RZ, 0x33, !PT ;  /* 0x00000002ff2e9212 */ /* 0x000fe200078e33ff */
[----:B------:R-:W-:Y:S01]  /*04f0*/  UIMAD UR4, UR14, UR8, URZ ;  /* 0x000000080e0472a4 */ /* 0x000fe2000f8e023f */
[----:B------:R-:W-:Y:S01]  /*0500*/  IMAD R0, R3, R7, R0 ;  /* 0x0000000703007224 */ /* 0x000fe200078e0200 */
[----:B------:R-:W-:Y:S01]  /*0510*/  IADD3 R56, P1, R9, R4, RZ ;  /* 0x0000000409387210 */ /* 0x000fe20007f3e0ff */
[----:B------:R-:W-:Y:S01]  /*0520*/  ULDC.64 UR10, c[0x0][0x328] ;  /* 0x0000ca00000a7ab9 */ /* 0x000fe20000000a00 */
[----:B------:R-:W-:Y:S01]  /*0530*/  SHF.R.S32.HI R47, RZ, 0x1f, R46 ;  /* 0x0000001fff2f7819 */ /* 0x000fe2000001142e */
[----:B------:R-:W-:Y:S01]  /*0540*/  UIMAD.WIDE.U32 UR6, UR15, UR8, URZ ;  /* 0x000000080f0672a5 */ /* 0x000fe2000f8e003f */
[----:B------:R-:W-:Y:S01]  /*0550*/  ISETP.NE.U32.AND P2, PT, R16, RZ, PT ;  /* 0x000000ff1000720c */ /* 0x000fe20003f45070 */
[----:B------:R-:W-:Y:S01]  /*0560*/  UIMAD UR4, UR15, UR9, UR4 ;  /* 0x000000090f0472a4 */ /* 0x000fe2000f8e0204 */
[----:B------:R-:W1:Y:S01]  /*0570*/  @P0 LDC R10, c[0x0][0x214] ;  /* 0x00008500ff0a0b82 */ /* 0x000e620000000800 */
[----:B------:R-:W-:Y:S01]  /*0580*/  UIMAD UR8, UR14, UR10, URZ ;  /* 0x0000000a0e0872a4 */ /* 0x000fe2000f8e023f */
        /* <DEDUP_REMOVED lines=50> */
[----:B------:R-:W-:Y:S02]  /*08b0*/  MOV R51, UR4 ;  /* 0x0000000400337c02 */ /* 0x000fe40008000f00 */
[----:B0-----:R-:W-:Y:S02]  /*08c0*/  SHF.L.U32 R0, R50, 0x3, RZ ;  /* 0x0000000332007819 */ /* 0x001fe400000006ff */
[----:B------:R-:W-:Y:S02]  /*08d0*/  IADD3 R54, R51, 0x220, RZ ;  /* 0x0000022033367810 */ /* 0x000fe40007ffe0ff */
[----:B------:R-:W-:Y:S02]  /*08e0*/  LEA.HI.SX32 R5, R0, R0, 0x1b ;  /* 0x0000000000057211 */ /* 0x000fe400078fdaff */
[----:B------:R-:W-:Y:S02]  /*08f0*/  IADD3 R7, R50, 0x40, RZ ;  /* 0x0000004032077810 */ /* 0x000fe40007ffe0ff */
[----:B------:R-:W-:-:S02]  /*0900*/  LEA R54, R5, R54, 0x2 ;  /* 0x0000003605367211 */ /* 0x000fc400078e10ff */
[C---:B------:R-:W-:Y:S02]  /*0910*/  IADD3 R5, R50.reuse, 0x20, RZ ;  /* 0x0000002032057810 */ /* 0x040fe40007ffe0ff */
[C---:B------:R-:W-:Y:S02]  /*0920*/  IADD3 R9, R50.reuse, 0x60, RZ ;  /* 0x0000006032097810 */ /* 0x040fe40007ffe0ff */
[C---:B------:R-:W-:Y:S02]  /*0930*/  IADD3 R11, R50.reuse, 0x80, RZ ;  /* 0x00000080320b7810 */ /* 0x040fe40007ffe0ff */
[C---:B------:R-:W-:Y:S02]  /*0940*/  IADD3 R13, R50.reuse, 0xa0, RZ ;  /* 0x000000a0320d7810 */ /* 0x040fe40007ffe0ff */
[C---:B------:R-:W-:Y:S02]  /*0950*/  IADD3 R15, R50.reuse, 0xc0, RZ ;  /* 0x000000c0320f7810 */ /* 0x040fe40007ffe0ff */
[----:B------:R-:W-:-:S02]  /*0960*/  IADD3 R17, R50, 0xe0, RZ ;  /* 0x000000e032117810 */ /* 0x000fc40007ffe0ff */
[----:B------:R-:W-:Y:S02]  /*0970*/  LOP3.LUT R31, R0, 0xffffff00, RZ, 0xc0, !PT ;  /* 0xffffff00001f7812 */ /* 0x000fe400078ec0ff */
        /* <DEDUP_REMOVED lines=24> */
.L_x_9144:
        /* <DEDUP_REMOVED lines=36> */
[CC--:B------:R-:W-:Y:S02]  /*0d40*/  LEA.HI.SX32 R10, R61.reuse, R61.reuse, 0x1b ;  /* 0x0000003d3d0a7211 */ /* 0x0c0fe400078fdaff */
[-C--:B------:R-:W-:Y:S02]  /*0d50*/  LEA.HI.SX32 R12, R12, R61.reuse, 0x1b ;  /* 0x0000003d0c0c7211 */ /* 0x080fe400078fdaff */
[----:B------:R-:W-:Y:S02]  /*0d60*/  LEA.HI.SX32 R14, R14, R61, 0x1b ;  /* 0x0000003d0e0e7211 */ /* 0x000fe400078fdaff */
[----:B------:R-:W-:Y:S02]  /*0d70*/  LEA R79, R10, R51, 0x1 ;  /* 0x000000330a4f7211 */ /* 0x000fe400078e08ff */
[----:B0-----:R-:W-:-:S02]  /*0d80*/  IADD3 R4, R61, 0x60, RZ ;  /* 0x000000603d047810 */ /* 0x001fc40007ffe0ff */
[-C--:B------:R-:W-:Y:S02]  /*0d90*/  LEA R80, R12, R51.reuse, 0x1 ;  /* 0x000000330c507211 */ /* 0x080fe400078e08ff */
[C---:B------:R-:W-:Y:S02]  /*0da0*/  IADD3 R10, R61.reuse, 0x80, RZ ;  /* 0x000000803d0a7810 */ /* 0x040fe40007ffe0ff */
[----:B------:R-:W-:Y:S02]  /*0db0*/  LEA R81, R14, R51, 0x1 ;  /* 0x000000330e517211 */ /* 0x000fe400078e08ff */
[C---:B------:R-:W-:Y:S02]  /*0dc0*/  IADD3 R12, R61.reuse, 0xa0, RZ ;  /* 0x000000a03d0c7810 */ /* 0x040fe40007ffe0ff */
[C---:B------:R-:W-:Y:S02]  /*0dd0*/  IADD3 R14, R61.reuse, 0xc0, RZ ;  /* 0x000000c03d0e7810 */ /* 0x040fe40007ffe0ff */
[----:B------:R-:W-:-:S02]  /*0de0*/  IADD3 R16, R61, 0xe0, RZ ;  /* 0x000000e03d107810 */ /* 0x000fc40007ffe0ff */
[-C--:B------:R-:W-:Y:S02]  /*0df0*/  LEA.HI.SX32 R4, R4, R61.reuse, 0x1b ;  /* 0x0000003d04047211 */ /* 0x080fe400078fdaff */
[-C--:B------:R-:W-:Y:S02]  /*0e00*/  LEA.HI.SX32 R10, R10, R61.reuse, 0x1b ;  /* 0x0000003d0a0a7211 */ /* 0x080fe400078fdaff */
[-C--:B------:R-:W-:Y:S02]  /*0e10*/  LEA.HI.SX32 R12, R12, R61.reuse, 0x1b ;  /* 0x0000003d0c0c7211 */ /* 0x080fe400078fdaff */
[----:B------:R-:W-:Y:S02]  /*0e20*/  LEA.HI.SX32 R14, R14, R61, 0x1b ;  /* 0x0000003d0e0e7211 */ /* 0x000fe400078fdaff */
[----:B------:R-:W-:Y:S02]  /*0e30*/  LEA R82, R4, R51, 0x1 ;  /* 0x0000003304527211 */ /* 0x000fe400078e08ff */
[----:B------:R-:W-:-:S02]  /*0e40*/  LEA.HI.SX32 R16, R16, R61, 0x1b ;  /* 0x0000003d10107211 */ /* 0x000fc400078fdaff */
[-C--:B------:R-:W-:Y:S02]  /*0e50*/  LEA R83, R10, R51.reuse, 0x1 ;  /* 0x000000330a537211 */ /* 0x080fe400078e08ff */
[-C--:B------:R-:W-:Y:S02]  /*0e60*/  LEA R84, R12, R51.reuse, 0x1 ;  /* 0x000000330c547211 */ /* 0x080fe400078e08ff */
[-C--:B------:R-:W-:Y:S02]  /*0e70*/  LEA R85, R14, R51.reuse, 0x1 ;  /* 0x000000330e557211 */ /* 0x080fe400078e08ff */
[----:B------:R-:W-:Y:S02]  /*0e80*/  LEA R86, R16, R51, 0x1 ;  /* 0x0000003310567211 */ /* 0x000fe400078e08ff */
[----:B------:R-:W-:Y:S02]  /*0e90*/  ISETP.GE.AND P6, PT, R30, R91, PT ;  /* 0x0000005b1e00720c */ /* 0x000fe40003fc6270 */
[----:B------:R-:W-:-:S02]  /*0ea0*/  IADD3 R28, P0, R55, R78, RZ ;  /* 0x0000004e371c7210 */ /* 0x000fc40007f1e0ff */
[----:B------:R-:W-:Y:S02]  /*0eb0*/  IADD3 R4, P1, R57, R78, RZ ;  /* 0x0000004e39047210 */ /* 0x000fe40007f3e0ff */
[-C--:B------:R-:W-:Y:S02]  /*0ec0*/  IADD3.X R29, R56, R77.reuse, RZ, P0, !PT ;  /* 0x0000004d381d7210 */ /* 0x080fe400007fe4ff */
        /* <DEDUP_REMOVED lines=9> */
[----:B------:R-:W-:Y:S01]  /*0f60*/  PRMT R12, RZ, 0x7610, R12 ;  /* 0x00007610ff0c7816 */ /* 0x000fe2000000000c */
[----:B--2---:R0:W-:Y:S04]  /*0f70*/  STS.U16 [R79], R0 ;  /* 0x000000004f007388 */ /* 0x0041e80000000400 */
[----:B---3--:R1:W-:Y:S04]  /*0f80*/  STS.U16 [R80+0x40], R7 ;  /* 0x0000400750007388 */ /* 0x0083e80000000400 */
[----:B----4-:R2:W-:Y:S01]  /*0f90*/  STS.U16 [R81+0x80], R2 ;  /* 0x0000800251007388 */ /* 0x0105e20000000400 */
[----:B0-----:R-:W-:-:S04]  /*0fa0*/  SHF.L.U32 R0, R61, 0x3, RZ ;  /* 0x000000033d007819 */ /* 0x001fc800000006ff */
[----:B------:R-:W-:Y:S01]  /*0fb0*/  LEA.HI.SX32 R0, R0, R0, 0x1b ;  /* 0x0000000000007211 */ /* 0x000fe200078fdaff */
[----:B------:R0:W-:Y:S01]  /*0fc0*/  STS.U16 [R82+0xc0], R9 ;  /* 0x0000c00952007388 */ /* 0x0001e20000000400 */
[----:B-1----:R-:W-:Y:S02]  /*0fd0*/  PRMT R7, RZ, 0x7610, R7 ;  /* 0x00007610ff077816 */ /* 0x002fe40000000007 */
[----:B------:R-:W-:Y:S01]  /*0fe0*/  LEA R87, R0, R51, 0x1 ;  /* 0x0000003300577211 */ /* 0x000fe200078e08ff */
[----:B------:R1:W-:Y:S01]  /*0ff0*/  STS.U16 [R83+0x100], R6 ;  /* 0x0001000653007388 */ /* 0x0003e20000000400 */
[----:B--2---:R-:W-:-:S03]  /*1000*/  PRMT R2, RZ, 0x7610, R2 ;  /* 0x00007610ff027816 */ /* 0x004fc60000000002 */
        /* <DEDUP_REMOVED lines=49> */
[----:B------:R-:W-:Y:S01]  /*1320*/  BAR.SYNC.DEFER_BLOCKING 0x0 ;  /* 0x0000000000007b1d */ /* 0x000fe20000010000 */
[----:B0-----:R-:W-:-:S02]  /*1330*/  PRMT R11, RZ, 0x7610, R11 ;  /* 0x00007610ff0b7816 */ /* 0x001fc4000000000b */
[----:B------:R-:W-:-:S03]  /*1340*/  PRMT R15, RZ, 0x7610, R15 ;  /* 0x00007610ff0f7816 */ /* 0x000fc6000000000f */
[----:B------:R-:W4:Y:S01]  /*1350*/  @!P0 LDG.E.U16 R0, desc[UR12][R4.64] ;  /* 0x0000000c04008981 */ /* 0x000f22000c1e1500 */
[----:B------:R-:W-:Y:S02]  /*1360*/  ISETP.NE.AND P0, PT, R14, RZ, PT ;  /* 0x000000ff0e00720c */ /* 0x000fe40003f05270 */
        /* <DEDUP_REMOVED lines=8> */
[----:B-1----:R-:W-:-:S05]  /*13f0*/  HADD2.F32 R97, -RZ, R8.H0_H0 ;  /* 0x20000008ff617230 */ /* 0x002fca0000004100 */
[----:B-----5:R-:W-:Y:S01]  /*1400*/  FADD.FTZ R97, R97, R44 ;  /* 0x0000002c61617221 */ /* 0x020fe20000010000 */
[----:B0-----:R-:W-:Y:S02]  /*1410*/  HADD2.F32 R4, -RZ, R169.H0_H0 ;  /* 0x200000a9ff047230 */ /* 0x001fe40000004100 */
[----:B------:R-:W-:Y:S02]  /*1420*/  HADD2.F32 R5, -RZ, R88.H0_H0 ;  /* 0x20000058ff057230 */ /* 0x000fe40000004100 */
[----:B------:R-:W-:Y:S01]  /*1430*/  FSETP.GTU.FTZ.AND P0, PT, R97, 20, PT ;  /* 0x41a000006100780b */ /* 0x000fe20003f1c000 */
[----:B--2---:R-:W-:Y:S02]  /*1440*/  HADD2.F32 R99, -RZ, R2.H0_H0 ;  /* 0x20000002ff637230 */ /* 0x004fe40000004100 */
[----:B---3--:R-:W-:Y:S02]  /*1450*/  HADD2.F32 R7, -RZ, R7.H0_H0 ;  /* 0x20000007ff077230 */ /* 0x008fe40000004100 */
[----:B----4-:R-:W-:-:S02]  /*1460*/  HADD2.F32 R103, -RZ, R10.H0_H0 ;  /* 0x2000000aff677230 */ /* 0x010fc40000004100 */
[----:B------:R-:W-:Y:S02]  /*1470*/  HADD2.F32 R13, -RZ, R13.H0_H0 ;  /* 0x2000000dff0d7230 */ /* 0x000fe40000004100 */
[----:B------:R-:W-:Y:S02]  /*1480*/  HADD2.F32 R105, -RZ, R12.H0_H0 ;  /* 0x2000000cff697230 */ /* 0x000fe40000004100 */
[--C-:B------:R-:W-:Y:S01]  /*1490*/  FADD.FTZ R99, R99, R44.reuse ;  /* 0x0000002c63637221 */ /* 0x100fe20000010000 */
[----:B------:R-:W-:Y:S02]  /*14a0*/  HADD2.F32 R9, -RZ, R9.H0_H0 ;  /* 0x20000009ff097230 */ /* 0x000fe40000004100 */
        /* <DEDUP_REMOVED lines=41> */
[----:B0-----:R-:W-:Y:S02]  /*1740*/  HADD2.F32 R106, -RZ, R106.H0_H0 ;  /* 0x2000006aff6a7230 */ /* 0x001fe40000004100 */
[----:B------:R-:W-:Y:S01]  /*1750*/  FFMA.FTZ R5, R102, R11, R5 ;  /* 0x0000000b66057223 */ /* 0x000fe20000010005 */
[----:B------:R-:W-:Y:S01]  /*1760*/  ISETP.GE.AND P5, PT, R14, 0x1, PT ;  /* 0x000000010e00780c */ /* 0x000fe20003fa6270 */
[----:B------:R-:W-:Y:S02]  /*1770*/  HADD2.F32 R108, -RZ, R108.H0_H0 ;  /* 0x2000006cff6c7230 */ /* 0x000fe40000004100 */
[----:B------:R-:W-:Y:S01]  /*1780*/  FFMA.FTZ R7, R106, R4, R5 ;  /* 0x000000046a077223 */ /* 0x000fe20000010005 */
        /* <DEDUP_REMOVED lines=32> */
.L_x_9103:
[----:B------:R-:W-:Y:S05]  /*1990*/  BSYNC B0 ;  /* 0x0000000000007941 */ /* 0x000fea0003800000 */
.L_x_9102:
        /* <DEDUP_REMOVED lines=38> */
.L_x_9105:
[----:B------:R-:W-:Y:S05]  /*1c00*/  BSYNC B0 ;  /* 0x0000000000007941 */ /* 0x000fea0003800000 */
.L_x_9104:
[----:B------:R-:W-:Y:S01]  /*1c10*/  BSSY B0, `(.L_x_9106) ;  /* 0x0000025000007945 */ /* 0x000fe20003800000 */
[----:B------:R-:W-:Y:S01]  /*1c20*/  FSETP.GTU.FTZ.AND P6, PT, R109, 20, PT ;  /* 0x41a000006d00780b */ /* 0x000fe20003fdc000 */
[----:B------:R-:W-:Y:S01]  /*1c30*/  FFMA.FTZ R7, R110, R6, R7 ;  /* 0x000000066e077223 */ /* 0x000fe20000010007 */
[----:B------:R-:W-:Y:S02]  /*1c40*/  HADD2.F32 R49, -RZ, R96.H0_H0 ;  /* 0x20000060ff317230 */ /* 0x000fe40000004100 */
[----:B------:R-:W-:Y:S01]  /*1c50*/  HADD2.F32 R112, -RZ, R112.H0_H0 ;  /* 0x20000070ff707230 */ /* 0x000fe20000004100 */
        /* <DEDUP_REMOVED lines=32> */
.L_x_9107:
[----:B------:R-:W-:Y:S05]  /*1e60*/  BSYNC B0 ;  /* 0x0000000000007941 */ /* 0x000fea0003800000 */
.L_x_9106:
        /* <DEDUP_REMOVED lines=33> */
.L_x_9109:
[----:B------:R-:W-:Y:S05]  /*2080*/  BSYNC B0 ;  /* 0x0000000000007941 */ /* 0x000fea0003800000 */
.L_x_9108:
        /* <DEDUP_REMOVED lines=33> */
.L_x_9111:
[----:B------:R-:W-:Y:S05]  /*22a0*/  BSYNC B0 ;  /* 0x0000000000007941 */ /* 0x000fea0003800000 */
.L_x_9110:
        /* <DEDUP_REMOVED lines=33> */
.L_x_9113:
[----:B------:R-:W-:Y:S05]  /*24c0*/  BSYNC B0 ;  /* 0x0000000000007941 */ /* 0x000fea0003800000 */
.L_x_9112:
        /* <DEDUP_REMOVED lines=33> */
.L_x_9115:
[----:B------:R-:W-:Y:S05]  /*26e0*/  BSYNC B0 ;  /* 0x0000000000007941 */ /* 0x000fea0003800000 */
.L_x_9114:
        /* <DEDUP_REMOVED lines=33> */
.L_x_9117:
[----:B------:R-:W-:Y:S05]  /*2900*/  BSYNC B0 ;  /* 0x0000000000007941 */ /* 0x000fea0003800000 */
.L_x_9116:
[----:B------:R-:W-:Y:S01]  /*2910*/  BAR.SYNC.DEFER_BLOCKING 0x0 ;  /* 0x0000000000007b1d */ /* 0x000fe20000010000 */
[----:B------:R-:W-:Y:S01]  /*2920*/  HFMA2.MMA R121, -RZ, RZ, 0, 0 ;  /* 0x00000000ff797435 */ /* 0x000fe200000001ff */
[----:B------:R-:W-:Y:S01]  /*2930*/  FFMA.FTZ R49, R112, R49, R7 ;  /* 0x0000003170317223 */ /* 0x000fe20000010007 */
[----:B------:R-:W-:Y:S02]  /*2940*/  MOV R119, RZ ;  /* 0x000000ff00777202 */ /* 0x000fe40000000f00 */
        /* <DEDUP_REMOVED lines=16> */
[----:B------:R-:W-:Y:S01]  /*2a50*/  IMAD R9, R47, UR4, RZ ;  /* 0x000000042f097c24 */ /* 0x000fe2000f8e02ff */
[----:B------:R-:W-:Y:S02]  /*2a60*/  IADD3 R128, R167, -0x1, RZ ;  /* 0xffffffffa7807810 */ /* 0x000fe40007ffe0ff */
[----:B------:R-:W-:Y:S02]  /*2a70*/  CS2R R122, SRZ ;  /* 0x00000000007a7805 */ /* 0x000fe4000001ff00 */
[----:B------:R-:W-:Y:S01]  /*2a80*/  MOV R129, RZ ;  /* 0x000000ff00817202 */ /* 0x000fe20000000f00 */
[----:B------:R-:W-:Y:S01]  /*2a90*/  IMAD R9, R46, UR5, R9 ;  /* 0x000000052e097c24 */ /* 0x000fe2000f8e0209 */
[----:B------:R-:W-:-:S02]  /*2aa0*/  MOV R119, RZ ;  /* 0x000000ff00777202 */ /* 0x000fc40000000f00 */
[----:B------:R-:W-:Y:S02]  /*2ab0*/  CS2R R124, SRZ ;  /* 0x00000000007c7805 */ /* 0x000fe4000001ff00 */
[----:B------:R-:W-:Y:S02]  /*2ac0*/  MOV R121, RZ ;  /* 0x000000ff00797202 */ /* 0x000fe40000000f00 */
[----:B------:R-:W-:Y:S01]  /*2ad0*/  CS2R R126, SRZ ;  /* 0x00000000007e7805 */ /* 0x000fe2000001ff00 */
        /* <DEDUP_REMOVED lines=13> */
[----:B------:R-:W-:Y:S02]  /*2bb0*/  IADD3 R5, R5, R7, RZ ;  /* 0x0000000705057210 */ /* 0x000fe40007ffe0ff */
[----:B------:R-:W-:Y:S01]  /*2bc0*/  LOP3.LUT R7, R2, 0xfffffe, RZ, 0xc0, !PT ;  /* 0x00fffffe02077812 */ /* 0x000fe200078ec0ff */
[----:B------:R-:W-:Y:S01]  /*2bd0*/  IMAD.WIDE.U32 R26, R46, UR4, R4 ;  /* 0x000000042e1a7c25 */ /* 0x000fe2000f8e0004 */
[----:B------:R-:W-:Y:S02]  /*2be0*/  ULDC.64 UR4, c[0x0][0x3c8] ;  /* 0x0000f20000047ab9 */ /* 0x000fe40000000a00 */
[----:B------:R-:W-:Y:S02]  /*2bf0*/  IADD3 R128, R128, -R7, RZ ;  /* 0x8000000780807210 */ /* 0x000fe40007ffe0ff */
[----:B------:R-:W0:Y:S01]  /*2c00*/  LDC.64 R6, c[0x0][0x2d0] ;  /* 0x0000b400ff067b82 */ /* 0x000e220000000a00 */
[----:B------:R-:W-:Y:S01]  /*2c10*/  IADD3 R27, R27, R9, RZ ;  /* 0x000000091b1b7210 */ /* 0x000fe20007ffe0ff */
[----:B------:R-:W-:Y:S01]  /*2c20*/  IMAD R9, R62, -0x100, R45 ;  /* 0xffffff003e097824 */ /* 0x000fe200078e022d */
[----:B------:R-:W-:-:S04]  /*2c30*/  LEA R4, P0, R26, UR4, 0x2 ;  /* 0x000000041a047c11 */ /* 0x000fc8000f8010ff */
[----:B------:R-:W-:Y:S01]  /*2c40*/  LEA.HI.X R5, R26, UR5, R27, 0x2, P0 ;  /* 0x000000051a057c11 */ /* 0x000fe200080f141b */
[----:B------:R-:W-:Y:S01]  /*2c50*/  ULDC.64 UR4, c[0x0][0x230] ;  /* 0x00008c0000047ab9 */ /* 0x000fe20000000a00 */
[----:B------:R-:W-:Y:S01]  /*2c60*/  IADD3 R26, P1, R89, R26, RZ ;  /* 0x0000001a591a7210 */ /* 0x000fe20007f3e0ff */
[----:B------:R-:W-:Y:S02]  /*2c70*/  IMAD R2, R42, UR4, RZ ;  /* 0x000000042a027c24 */ /* 0x000fe4000f8e02ff */
        /* <DEDUP_REMOVED lines=27> */
.L_x_9139:
[----:B-1----:R-:W-:Y:S01]  /*2e30*/  SHF.R.S32.HI R40, RZ, 0x1f, R129 ;  /* 0x0000001fff287819 */ /* 0x002fe20000011481 */
[----:B------:R-:W-:Y:S01]  /*2e40*/  IMAD.WIDE.U32 R132, R129, UR10, R30 ;  /* 0x0000000a81847c25 */ /* 0x000fe2000f8e001e */
[-C--:B------:R-:W-:Y:S02]  /*2e50*/  ISETP.GE.AND P5, PT, R70, R91.reuse, PT ;  /* 0x0000005b4600720c */ /* 0x080fe40003fa6270 */
[----:B------:R-:W-:Y:S01]  /*2e60*/  ISETP.GE.AND P1, PT, R71, R91, PT ;  /* 0x0000005b4700720c */ /* 0x000fe20003f26270 */
[----:B------:R-:W-:Y:S01]  /*2e70*/  IMAD R2, R40, UR10, RZ ;  /* 0x0000000a28027c24 */ /* 0x000fe2000f8e02ff */
[----:B0-----:R-:W-:Y:S02]  /*2e80*/  LEA R38, P2, R132, R59, 0x1 ;  /* 0x0000003b84267211 */ /* 0x001fe400078408ff */
        /* <DEDUP_REMOVED lines=15> */
[----:B------:R-:W-:Y:S02]  /*2f80*/  PRMT R137, RZ, 0x7610, R137 ;  /* 0x00007610ff897816 */ /* 0x000fe40000000089 */
        /* <DEDUP_REMOVED lines=13> */
[----:B------:R-:W-:-:S04]  /*3060*/  LEA R134, P1, R132, R6, 0x2 ;  /* 0x0000000684867211 */ /* 0x000fc800078210ff */
[----:B------:R-:W-:-:S04]  /*3070*/  IADD3 R130, R133, R135, RZ ;  /* 0x0000008785827210 */ /* 0x000fc80007ffe0ff */
[----:B------:R-:W-:-:S05]  /*3080*/  LEA.HI.X R135, R132, R7, R130, 0x2, P1 ;  /* 0x0000000784877211 */ /* 0x000fca00008f1482 */
[----:B------:R-:W4:Y:S01]  /*3090*/  LDG.E R130, desc[UR12][R134.64] ;  /* 0x0000000c86827981 */ /* 0x000f22000c1e1900 */
[----:B------:R-:W-:Y:S02]  /*30a0*/  IMAD R142, R42, UR16, RZ ;  /* 0x000000102a8e7c24 */ /* 0x000fe4000f8e02ff */
[----:B------:R-:W-:-:S04]  /*30b0*/  IMAD.WIDE.U32 R132, R3, UR16, RZ ;  /* 0x0000001003847c25 */ /* 0x000fc8000f8e00ff */
[----:B------:R-:W-:Y:S02]  /*30c0*/  IMAD R143, R3, UR17, R142 ;  /* 0x00000011038f7c24 */ /* 0x000fe4000f8e028e */
[----:B------:R-:W-:-:S03]  /*30d0*/  IMAD R142, R40, UR18, RZ ;  /* 0x00000012288e7c24 */ /* 0x000fc6000f8e02ff */
[----:B------:R-:W-:Y:S01]  /*30e0*/  IADD3 R133, R133, R143, RZ ;  /* 0x0000008f85857210 */ /* 0x000fe20007ffe0ff */
[C---:B------:R-:W-:Y:S02]  /*30f0*/  IMAD R143, R129.reuse, UR19, R142 ;  /* 0x00000013818f7c24 */ /* 0x040fe4000f8e028e */
[----:B0-----:R-:W-:-:S05]  /*3100*/  IMAD.WIDE.U32 R38, R129, UR18, R132 ;  /* 0x0000001281267c25 */ /* 0x001fca000f8e0084 */
[----:B------:R-:W-:Y:S02]  /*3110*/  IADD3 R39, R39, R143, RZ ;  /* 0x0000008f27277210 */ /* 0x000fe40007ffe0ff */
[----:B--2---:R-:W-:-:S04]  /*3120*/  LEA R132, P1, R38, R4, 0x2 ;  /* 0x0000000426847211 */ /* 0x004fc800078210ff */
[----:B------:R-:W-:Y:S02]  /*3130*/  LEA.HI.X R133, R38, R5, R39, 0x2, P1 ;  /* 0x0000000526857211 */ /* 0x000fe400008f1427 */
[----:B------:R-:W-:Y:S01]  /*3140*/  ISETP.NE.AND P3, PT, R50, RZ, PT ;  /* 0x000000ff3200720c */ /* 0x000fe20003f65270 */
[----:B------:R-:W0:Y:S01]  /*3150*/  @P0 LDC R39, c[0x0][0x21c] ;  /* 0x00008700ff270b82 */ /* 0x000e220000000800 */
[----:B---3--:R2:W-:Y:S04]  /*3160*/  STS.U16 [R79], R2 ;  /* 0x000000024f007388 */ /* 0x0085e80000000400 */
[----:B------:R3:W-:Y:S04]  /*3170*/  STS.U16 [R80+0x40], R41 ;  /* 0x0000402950007388 */ /* 0x0007e80000000400 */
[----:B----4-:R4:W-:Y:S04]  /*3180*/  STS.U16 [R81+0x80], R136 ;  /* 0x0000808851007388 */ /* 0x0109e80000000400 */
[----:B------:R-:W-:Y:S04]  /*3190*/  STS.U16 [R82+0xc0], R137 ;  /* 0x0000c08952007388 */ /* 0x000fe80000000400 */
[----:B------:R1:W-:Y:S04]  /*31a0*/  STS.U16 [R83+0x100], R138 ;  /* 0x0001008a53007388 */ /* 0x0003e80000000400 */
[----:B------:R-:W-:Y:S04]  /*31b0*/  STS.U16 [R84+0x140], R139 ;  /* 0x0001408b54007388 */ /* 0x000fe80000000400 */
[----:B------:R-:W-:Y:S04]  /*31c0*/  STS.U16 [R85+0x180], R140 ;  /* 0x0001808c55007388 */ /* 0x000fe80000000400 */
[----:B------:R-:W-:Y:S01]  /*31d0*/  STS.U16 [R86+0x1c0], R141 ;  /* 0x0001c08d56007388 */ /* 0x000fe20000000400 */
[----:B------:R-:W-:-:S03]  /*31e0*/  NOP ;  /* 0x0000000000007918 */ /* 0x000fc60000000000 */
[----:B------:R-:W4:Y:S01]  /*31f0*/  LDG.E R185, desc[UR12][R132.64] ;  /* 0x0000000c84b97981 */ /* 0x000f22000c1e1900 */
[----:B------:R-:W-:Y:S01]  /*3200*/  FMUL.FTZ R148, R130, 1.4426950216293334961 ;  /* 0x3fb8aa3b82947820 */ /* 0x000fe20000410000 */
[----:B------:R-:W-:Y:S02]  /*3210*/  LEA R38, R128, R129, 0x8 ;  /* 0x0000008180267211 */ /* 0x000fe400078e40ff */
[----:B------:R-:W1:Y:S01]  /*3220*/  LDS.U16 R135, [R87] ;  /* 0x0000000057877984 */ /* 0x000e620000000400 */
[----:B--2---:R-:W-:-:S03]  /*3230*/  FMUL.FTZ R2, R148, R97 ;  /* 0x0000006194027220 */ /* 0x004fc60000410000 */
[----:B------:R-:W2:Y:S03]  /*3240*/  LDS.U16 R137, [R87+0x2] ;  /* 0x0000020057897984 */ /* 0x000ea60000000400 */
[----:B------:R-:W0:Y:S01]  /*3250*/  MUFU.EX2 R2, R2 ;  /* 0x0000000200027308 */ /* 0x000e220000000800 */
[----:B------:R-:W-:Y:S01]  /*3260*/  @P3 IADD3 R38, R50, 0x200, RZ ;  /* 0x0000020032263810 */ /* 0x000fe20007ffe0ff */
[----:B------:R-:W2:Y:S03]  /*3270*/  LDS.U16 R139, [R87+0x4] ;  /* 0x00000400578b7984 */ /* 0x000ea60000000400 */
[----:B------:R-:W-:Y:S01]  /*3280*/  LEA R151, R38, R51, 0x2 ;  /* 0x0000003326977211 */ /* 0x000fe200078e10ff */
[----:B------:R-:W2:Y:S04]  /*3290*/  LDS.U16 R141, [R87+0x6] ;  /* 0x00000600578d7984 */ /* 0x000ea80000000400 */
[----:B------:R-:W2:Y:S04]  /*32a0*/  LDS.U16 R143, [R87+0x8] ;  /* 0x00000800578f7984 */ /* 0x000ea80000000400 */
[----:B------:R-:W2:Y:S04]  /*32b0*/  LDS.U16 R145, [R87+0xa] ;  /* 0x00000a0057917984 */ /* 0x000ea80000000400 */
[----:B------:R-:W2:Y:S04]  /*32c0*/  LDS.U16 R146, [R87+0xc] ;  /* 0x00000c0057927984 */ /* 0x000ea80000000400 */
[----:B------:R-:W2:Y:S04]  /*32d0*/  LDS.U16 R147, [R87+0xe] ;  /* 0x00000e0057937984 */ /* 0x000ea80000000400 */
[----:B0-----:R0:W-:Y:S01]  /*32e0*/  STS [R151+0x878], R2 ;  /* 0x0008780297007388 */ /* 0x0011e20000000800 */
[----:B------:R-:W-:Y:S01]  /*32f0*/  ISETP.NE.AND P2, PT, R50, 0x1f, PT ;  /* 0x0000001f3200780c */ /* 0x000fe20003f45270 */
[C---:B---3--:R-:W-:Y:S01]  /*3300*/  FMUL.FTZ R41, R148.reuse, R99 ;  /* 0x0000006394297220 */ /* 0x048fe20000410000 */
[C---:B------:R-:W-:Y:S01]  /*3310*/  FMUL.FTZ R149, R148.reuse, R101 ;  /* 0x0000006594957220 */ /* 0x040fe20000410000 */
[----:B------:R-:W-:Y:S01]  /*3320*/  @P0 IADD3 R134, R167, -0x2, RZ ;  /* 0xfffffffea7860810 */ /* 0x000fe20007ffe0ff */
[----:B------:R-:W-:-:S03]  /*3330*/  FMUL.FTZ R150, R148, R103 ;  /* 0x0000006794967220 */ /* 0x000fc60000410000 */
[----:B------:R-:W3:Y:S06]  /*3340*/  MUFU.EX2 R41, R41 ;  /* 0x0000002900297308 */ /* 0x000eec0000000800 */
[----:B------:R-:W-:Y:S01]  /*3350*/  @P2 LEA R172, R50, R51, 0x2 ;  /* 0x0000003332ac2211 */ /* 0x000fe200078e10ff */
[----:B------:R-:W-:Y:S01]  /*3360*/  BAR.SYNC.DEFER_BLOCKING 0x0 ;  /* 0x0000000000007b1d */ /* 0x000fe20000010000 */
[----:B------:R-:W-:Y:S01]  /*3370*/  HFMA2.MMA R155, -RZ, RZ, 0, 0 ;  /* 0x00000000ff9b7435 */ /* 0x000fe200000001ff */
[----:B------:R-:W-:Y:S01]  /*3380*/  FMUL.FTZ R153, R148, R104 ;  /* 0x0000006894997220 */ /* 0x000fe20000410000 */
[----:B------:R-:W-:-:S03]  /*3390*/  @P0 IMAD R39, R134, R39, R129 ;  /* 0x0000002786270224 */ /* 0x000fc600078e0281 */
[----:B------:R-:W1:Y:S01]  /*33a0*/  MUFU.EX2 R149, R149 ;  /* 0x0000009500957308 */ /* 0x000e620000000800 */
[----:B------:R-:W-:Y:S01]  /*33b0*/  FMUL.FTZ R154, R148, R105 ;  /* 0x00000069949a7220 */ /* 0x000fe20000410000 */
[----:B------:R-:W-:-:S06]  /*33c0*/  @P0 IMAD.WIDE R38, R39, 0x8, R36 ;  /* 0x0000000827260825 */ /* 0x000fcc00078e0224 */
[----:B------:R-:W0:Y:S01]  /*33d0*/  MUFU.EX2 R150, R150 ;  /* 0x0000009600967308 */ /* 0x000e220000000800 */
[----:B------:R-:W2:Y:S07]  /*33e0*/  @P2 LDS R172, [R172+0x107c] ;  /* 0x00107c00acac2984 */ /* 0x000eae0000000800 */
[----:B------:R-:W4:Y:S01]  /*33f0*/  MUFU.EX2 R153, R153 ;  /* 0x0000009900997308 */ /* 0x000f220000000800 */
[C---:B------:R-:W-:Y:S01]  /*3400*/  FMUL.FTZ R152, R148.reuse, R107 ;  /* 0x0000006b94987220 */ /* 0x040fe20000410000 */
[----:B------:R-:W-:Y:S01]  /*3410*/  FMUL.FTZ R157, R148, R109 ;  /* 0x0000006d949d7220 */ /* 0x000fe20000410000 */
[----:B------:R3:W5:Y:S05]  /*3420*/  @P0 LDG.E R155, desc[UR12][R38.64+0x4] ;  /* 0x0000040c269b0981 */ /* 0x00076a000c1e1900 */
[----:B------:R-:W2:Y:S01]  /*3430*/  MUFU.EX2 R154, R154 ;  /* 0x0000009a009a7308 */ /* 0x000ea20000000800 */
[----:B---3--:R-:W-:-:S07]  /*3440*/  FMUL.FTZ R38, R2, R41 ;  /* 0x0000002902267220 */ /* 0x008fce0000410000 */
[----:B------:R-:W3:Y:S01]  /*3450*/  MUFU.EX2 R152, R152 ;  /* 0x0000009800987308 */ /* 0x000ee20000000800 */
[----:B-1----:R-:W-:Y:S01]  /*3460*/  FMUL.FTZ R39, R149, R38 ;  /* 0x0000002695277220 */ /* 0x002fe20000410000 */
[----:B------:R-:W-:Y:S02]  /*3470*/  HADD2.F32 R132, -RZ, R169.H0_H0 ;  /* 0x200000a9ff847230 */ /* 0x000fe40000004100 */
[----:B------:R-:W-:-:S04]  /*3480*/  HADD2.F32 R134, -RZ, R88.H0_H0 ;  /* 0x20000058ff867230 */ /* 0x000fc80000004100 */
[----:B------:R-:W1:Y:S01]  /*3490*/  MUFU.EX2 R157, R157 ;  /* 0x0000009d009d7308 */ /* 0x000e620000000800 */
[----:B0-----:R-:W-:Y:S01]  /*34a0*/  FMUL.FTZ R38, R150, R39 ;  /* 0x0000002796267220 */ /* 0x001fe20000410000 */
[----:B----4-:R-:W-:Y:S02]  /*34b0*/  HADD2.F32 R136, -RZ, R90.H0_H0 ;  /* 0x2000005aff887230 */ /* 0x010fe40000004100 */
[----:B------:R-:W-:Y:S01]  /*34c0*/  FMUL.FTZ R170, R132, R97 ;  /* 0x0000006184aa7220 */ /* 0x000fe20000410000 */
[----:B------:R-:W-:Y:S02]  /*34d0*/  HADD2.F32 R138, -RZ, R92.H0_H0 ;  /* 0x2000005cff8a7230 */ /* 0x000fe40000004100 */
[----:B------:R-:W-:Y:S01]  /*34e0*/  FMUL.FTZ R39, R153, R38 ;  /* 0x0000002699277220 */ /* 0x000fe20000410000 */
[----:B------:R-:W-:Y:S02]  /*34f0*/  HADD2.F32 R135, -RZ, R135.H0_H0 ;  /* 0x20000087ff877230 */ /* 0x000fe40000004100 */
[----:B------:R-:W-:Y:S01]  /*3500*/  FMUL.FTZ R166, R134, R99 ;  /* 0x0000006386a67220 */ /* 0x000fe20000410000 */
[----:B--2---:R-:W-:-:S02]  /*3510*/  HADD2.F32 R137, -RZ, R137.H0_H0 ;  /* 0x20000089ff897230 */ /* 0x004fc40000004100 */
        /* <DEDUP_REMOVED lines=10> */
[----:B------:R-:W-:Y:S01]  /*35c0*/  HADD2.F32 R141, -RZ, R141.H0_H0 ;  /* 0x2000008dff8d7230 */ /* 0x000fe20000004100 */
[----:B------:R-:W-:Y:S01]  /*35d0*/  BSSY B0, `(.L_x_9119) ;  /* 0x0000020000007945 */ /* 0x000fe20003800000 */
[----:B---3--:R-:W-:Y:S01]  /*35e0*/  FMUL.FTZ R186, R152, R39 ;  /* 0x0000002798ba7220 */ /* 0x008fe20000410000 */
[----:B------:R-:W-:Y:S01]  /*35f0*/  FMUL.FTZ R158, R133, R104 ;  /* 0x00000068859e7220 */ /* 0x000fe20000410000 */
[----:B------:R-:W-:Y:S01]  /*3600*/  FMUL.FTZ R156, R140, R105 ;  /* 0x000000698c9c7220 */ /* 0x000fe20000410000 */
[----:B------:R-:W-:Y:S01]  /*3610*/  FMUL.FTZ R151, R142, R107 ;  /* 0x0000006b8e977220 */ /* 0x000fe20000410000 */
        /* <DEDUP_REMOVED lines=16> */
[----:B------:R-:W-:Y:S06]  /*3720*/  @P2 BRA `(.L_x_9120) ;  /* 0x0000000000282947 */ /* 0x000fec0003800000 */
        /* <DEDUP_REMOVED lines=10> */
.L_x_9120:
[----:B------:R-:W-:Y:S05]  /*37d0*/  BSYNC B0 ;  /* 0x0000000000007941 */ /* 0x000fea0003800000 */
.L_x_9119:
[----:B-1----:R-:W-:Y:S01]  /*37e0*/  FMUL.FTZ R177, R157, R172 ;  /* 0x000000ac9db17220 */ /* 0x002fe20000410000 */
[----:B------:R-:W-:Y:S01]  /*37f0*/  FFMA.FTZ R39, R149, R39, R180 ;  /* 0x0000002795277223 */ /* 0x000fe200000100b4 */
[C---:B------:R-:W-:Y:S01]  /*3800*/  FFMA.FTZ R176, R152.reuse, R176, R163 ;  /* 0x000000b098b07223 */ /* 0x040fe200000100a3 */
[----:B------:R-:W-:Y:S01]  /*3810*/  FMUL.FTZ R182, R143, R158 ;  /* 0x0000009e8fb67220 */ /* 0x000fe20000410000 */
[----:B------:R-:W-:Y:S01]  /*3820*/  FMUL.FTZ R179, R152, R177 ;  /* 0x000000b198b37220 */ /* 0x000fe20000410000 */
[----:B------:R-:W-:Y:S01]  /*3830*/  FFMA.FTZ R39, R150, R39, R175 ;  /* 0x0000002796277223 */ /* 0x000fe200000100af */
[C---:B------:R-:W-:Y:S01]  /*3840*/  FFMA.FTZ R181, R154.reuse, R176, R161 ;  /* 0x000000b09ab57223 */ /* 0x040fe200000100a1 */
[----:B------:R-:W-:Y:S01]  /*3850*/  FMUL.FTZ R177, R145, R156 ;  /* 0x0000009c91b17220 */ /* 0x000fe20000410000 */
[----:B0-----:R-:W-:Y:S01]  /*3860*/  FMUL.FTZ R38, R154, R179 ;  /* 0x000000b39a267220 */ /* 0x001fe20000410000 */
[C---:B------:R-:W-:Y:S01]  /*3870*/  FFMA.FTZ R39, R153.reuse, R39, R182 ;  /* 0x0000002799277223 */ /* 0x040fe200000100b6 */
        /* <DEDUP_REMOVED lines=20> */
[----:B------:R-:W1:Y:S04]  /*39c0*/  SHFL.UP PT, R39, R186, 0x1, RZ ;  /* 0x04200000ba277989 */ /* 0x000e6800000e00ff */
        /* <DEDUP_REMOVED lines=26> */
[----:B------:R-:W-:Y:S02]  /*3b70*/  ISETP.GE.AND P1, PT, R167, UR23, PT ;  /* 0x00000017a7007c0c */ /* 0x000fe4000bf26270 */
[----:B--2---:R-:W-:Y:S01]  /*3b80*/  @!P4 FFMA.FTZ R188, R191, R183, R188 ;  /* 0x000000b7bfbcc223 */ /* 0x004fe200000100bc */
[----:B------:R-:W-:Y:S01]  /*3b90*/  MOV R39, RZ ;  /* 0x000000ff00277202 */ /* 0x000fe20000000f00 */
[----:B------:R-:W1:Y:S01]  /*3ba0*/  SHFL.UP PT, R183, R186, 0x8, RZ ;  /* 0x05000000bab77989 */ /* 0x000e6200000e00ff */
[----:B------:R-:W-:Y:S01]  /*3bb0*/  ISETP.NE.OR P1, PT, R165, RZ, P1 ;  /* 0x000000ffa500720c */ /* 0x000fe20000f25670 */
[----:B---3--:R-:W-:Y:S01]  /*3bc0*/  @!P4 FMUL.FTZ R191, R191, R190 ;  /* 0x000000bebfbfc220 */ /* 0x008fe20000410000 */
[----:B------:R-:W-:Y:S01]  /*3bd0*/  ISETP.GE.AND P4, PT, R61, 0x8, PT ;  /* 0x000000083d00780c */ /* 0x000fe20003f86270 */
[----:B------:R-:W2:Y:S04]  /*3be0*/  SHFL.DOWN PT, R192, R188, 0x8, 0x1f ;  /* 0x09001f00bcc07f89 */ /* 0x000ea800000e0000 */
[----:B------:R-:W3:Y:S06]  /*3bf0*/  SHFL.DOWN PT, R190, R191, 0x8, 0x1f ;  /* 0x09001f00bfbe7f89 */ /* 0x000eec00000e0000 */
[----:B------:R-:W-:-:S02]  /*3c00*/  @!P1 LEA R187, R129, R51, 0x3 ;  /* 0x0000003381bb9211 */ /* 0x000fc400078e18ff */
[----:B0-----:R-:W-:-:S03]  /*3c10*/  @P4 FFMA.FTZ R181, R186, R185, R181 ;  /* 0x000000b9bab54223 */ /* 0x001fc600000100b5 */
[----:B------:R-:W-:Y:S01]  /*3c20*/  @!P1 LDS.64 R38, [R187+0x10f8] ;  /* 0x0010f800bb269984 */ /* 0x000fe20000000a00 */
[----:B------:R-:W-:Y:S01]  /*3c30*/  ISETP.GE.AND P1, PT, R61, 0x10, PT ;  /* 0x000000103d00780c */ /* 0x000fe20003f26270 */
[----:B-1----:R-:W-:Y:S02]  /*3c40*/  @P4 FMUL.FTZ R186, R186, R183 ;  /* 0x000000b7baba4220 */ /* 0x002fe40000410000 */
[----:B------:R-:W0:Y:S01]  /*3c50*/  SHFL.UP PT, R185, R181, 0x10, RZ ;  /* 0x06000000b5b97989 */ /* 0x000e2200000e00ff */
[----:B------:R-:W-:Y:S01]  /*3c60*/  ISETP.GE.U32.AND P4, PT, R165, 0x10, PT ;  /* 0x00000010a500780c */ /* 0x000fe20003f86070 */
[C---:B--2---:R-:W-:Y:S02]  /*3c70*/  @!P5 FFMA.FTZ R188, R191.reuse, R192, R188 ;  /* 0x000000c0bfbcd223 */ /* 0x044fe400000100bc */
[----:B------:R-:W1:Y:S01]  /*3c80*/  SHFL.UP PT, R183, R186, 0x10, RZ ;  /* 0x06000000bab77989 */ /* 0x000e6200000e00ff */
[----:B---3--:R-:W-:-:S03]  /*3c90*/  @!P5 FMUL.FTZ R191, R191, R190 ;  /* 0x000000bebfbfd220 */ /* 0x008fc60000410000 */
[----:B------:R-:W2:Y:S04]  /*3ca0*/  SHFL.DOWN PT, R192, R188, 0x10, 0x1f ;  /* 0x0a001f00bcc07f89 */ /* 0x000ea800000e0000 */
[----:B------:R-:W3:Y:S01]  /*3cb0*/  SHFL.DOWN PT, R190, R191, 0x10, 0x1f ;  /* 0x0a001f00bfbe7f89 */ /* 0x000ee200000e0000 */
[C---:B0-----:R-:W-:Y:S01]  /*3cc0*/  @P1 FFMA.FTZ R181, R186.reuse, R185, R181 ;  /* 0x000000b9bab51223 */ /* 0x041fe200000100b5 */
[----:B-1----:R-:W-:Y:S01]  /*3cd0*/  @P1 FMUL.FTZ R186, R186, R183 ;  /* 0x000000b7baba1220 */ /* 0x002fe20000410000 */
[----:B------:R-:W-:Y:S01]  /*3ce0*/  ISETP.NE.AND P1, PT, R50, RZ, PT ;  /* 0x000000ff3200720c */ /* 0x000fe20003f25270 */
[----:B-----5:R-:W-:Y:S01]  /*3cf0*/  SHFL.IDX PT, R183, R155, RZ, 0x1f ;  /* 0x00001fff9bb77589 */ /* 0x020fe200000e0000 */
[----:B--2---:R-:W-:-:S03]  /*3d00*/  @!P4 FFMA.FTZ R188, R191, R192, R188 ;  /* 0x000000c0bfbcc223 */ /* 0x004fc600000100bc */
[----:B------:R-:W-:Y:S01]  /*3d10*/  SHFL.UP PT, R181, R181, 0x1, RZ ;  /* 0x04200000b5b57989 */ /* 0x000fe200000e00ff */
[----:B---3--:R-:W-:-:S03]  /*3d20*/  @!P4 FMUL.FTZ R191, R191, R190 ;  /* 0x000000bebfbfc220 */ /* 0x008fc60000410000 */
[----:B------:R-:W0:Y:S04]  /*3d30*/  SHFL.UP PT, R186, R186, 0x1, RZ ;  /* 0x04200000baba7989 */ /* 0x000e2800000e00ff */
[----:B------:R-:W-:Y:S04]  /*3d40*/  SHFL.IDX PT, R192, R39, RZ, 0x1f ;  /* 0x00001fff27c07589 */ /* 0x000fe800000e0000 */
[----:B------:R-:W-:Y:S04]  /*3d50*/  SHFL.DOWN PT, R190, R188, 0x1, 0x1f ;  /* 0x08201f00bcbe7f89 */ /* 0x000fe800000e0000 */
[----:B------:R-:W1:Y:S01]  /*3d60*/  SHFL.DOWN PT, R185, R191, 0x1, 0x1f ;  /* 0x08201f00bfb97f89 */ /* 0x000e6200000e0000 */
[----:B0-----:R-:W-:-:S04]  /*3d70*/  @P3 FFMA.FTZ R183, R186, R183, R181 ;  /* 0x000000b7bab73223 */ /* 0x001fc800000100b5 */
[----:B------:R-:W-:Y:S02]  /*3d80*/  FFMA.FTZ R194, R2, R183, R173 ;  /* 0x000000b702c27223 */ /* 0x000fe400000100ad */
[----:B------:R-:W0:Y:S02]  /*3d90*/  SHFL.IDX PT, R173, R191, RZ, 0x1f ;  /* 0x00001fffbfad7589 */ /* 0x000e2400000e0000 */
[----:B------:R-:W-:Y:S01]  /*3da0*/  FFMA.FTZ R178, R41, R194, R178 ;  /* 0x000000c229b27223 */ /* 0x000fe200000100b2 */
[----:B------:R-:W-:Y:S01]  /*3db0*/  FFMA.FTZ R2, R135, -R170, R194 ;  /* 0x800000aa87027223 */ /* 0x000fe200000100c2 */
[----:B------:R-:W-:Y:S01]  /*3dc0*/  FFMA.FTZ R181, R0, R194, RZ ;  /* 0x000000c200b57223 */ /* 0x000fe200000100ff */
[----:B-1----:R-:W-:Y:S01]  /*3dd0*/  @P2 FFMA.FTZ R192, R185, R192, R190 ;  /* 0x000000c0b9c02223 */ /* 0x002fe200000100be */
[-C--:B------:R-:W-:Y:S01]  /*3de0*/  FFMA.FTZ R180, R149, R178.reuse, R180 ;  /* 0x000000b295b47223 */ /* 0x080fe200000100b4 */
[----:B------:R-:W1:Y:S01]  /*3df0*/  SHFL.IDX PT, R190, R188, RZ, 0x1f ;  /* 0x00001fffbcbe7589 */ /* 0x000e6200000e0000 */
[----:B------:R-:W-:Y:S01]  /*3e00*/  FFMA.FTZ R181, R98, R178, R181 ;  /* 0x000000b262b57223 */ /* 0x000fe200000100b5 */
[----:B------:R-:W-:Y:S01]  /*3e10*/  FFMA.FTZ R172, R192, R172, R189 ;  /* 0x000000acc0ac7223 */ /* 0x000fe200000100bd */
[----:B------:R-:W-:Y:S01]  /*3e20*/  FFMA.FTZ R166, R137, -R166, R178 ;  /* 0x800000a689a67223 */ /* 0x000fe200000100b2 */
[----:B------:R-:W-:Y:S01]  /*3e30*/  FFMA.FTZ R164, R139, -R164, R180 ;  /* 0x800000a48ba47223 */ /* 0x000fe200000100b4 */
[----:B------:R-:W-:Y:S01]  /*3e40*/  FFMA.FTZ R181, R100, R180, R181 ;  /* 0x000000b464b57223 */ /* 0x000fe200000100b5 */
[----:B------:R-:W-:Y:S01]  /*3e50*/  FFMA.FTZ R155, R157, R172, R174 ;  /* 0x000000ac9d9b7223 */ /* 0x000fe200000100ae */
[----:B------:R-:W-:-:S03]  /*3e60*/  FFMA.FTZ R174, R150, R180, R175 ;  /* 0x000000b496ae7223 */ /* 0x000fc600000100af */
[----:B------:R-:W-:Y:S01]  /*3e70*/  FFMA.FTZ R170, R152, R155, R163 ;  /* 0x0000009b98aa7223 */ /* 0x000fe200000100a3 */
[-C--:B------:R-:W-:Y:S01]  /*3e80*/  FFMA.FTZ R182, R153, R174.reuse, R182 ;  /* 0x000000ae99b67223 */ /* 0x080fe200000100b6 */
[----:B------:R-:W-:Y:S01]  /*3e90*/  FFMA.FTZ R181, R102, R174, R181 ;  /* 0x000000ae66b57223 */ /* 0x000fe200000100b5 */
[----:B------:R-:W-:Y:S01]  /*3ea0*/  FFMA.FTZ R160, R141, -R160, R174 ;  /* 0x800000a08da07223 */ /* 0x000fe200000100ae */
[C---:B------:R-:W-:Y:S01]  /*3eb0*/  FFMA.FTZ R161, R154.reuse, R170, R161 ;  /* 0x000000aa9aa17223 */ /* 0x040fe200000100a1 */
[-C--:B------:R-:W-:Y:S01]  /*3ec0*/  FFMA.FTZ R154, R154, R182.reuse, R177 ;  /* 0x000000b69a9a7223 */ /* 0x080fe200000100b1 */
[----:B------:R-:W-:Y:S01]  /*3ed0*/  FFMA.FTZ R181, R106, R182, R181 ;  /* 0x000000b66ab57223 */ /* 0x000fe200000100b5 */
[----:B0-----:R-:W-:Y:S01]  /*3ee0*/  FMUL.FTZ R38, R173, R38 ;  /* 0x00000026ad267220 */ /* 0x001fe20000410000 */
[----:B------:R-:W-:Y:S01]  /*3ef0*/  FFMA.FTZ R168, R153, R161, R168 ;  /* 0x000000a199a87223 */ /* 0x000fe200000100a8 */
[-C--:B------:R-:W-:Y:S01]  /*3f00*/  FFMA.FTZ R153, R152, R154.reuse, R179 ;  /* 0x0000009a98997223 */ /* 0x080fe200000100b3 */
[----:B------:R-:W-:Y:S01]  /*3f10*/  FFMA.FTZ R181, R108, R154, R181 ;  /* 0x0000009a6cb57223 */ /* 0x000fe200000100b5 */
[----:B------:R-:W-:Y:S01]  /*3f20*/  @!P1 LEA R174, R129, R51, 0x3 ;  /* 0x0000003381ae9211 */ /* 0x000fe200078e18ff */
[----:B------:R-:W-:Y:S01]  /*3f30*/  FFMA.FTZ R152, R150, R168, R159 ;  /* 0x000000a896987223 */ /* 0x000fe2000001009f */
[----:B------:R-:W-:Y:S01]  /*3f40*/  FFMA.FTZ R184, R157, R153, R184 ;  /* 0x000000999db87223 */ /* 0x000fe200000100b8 */
[----:B-1----:R-:W-:Y:S01]  /*3f50*/  FFMA.FTZ R39, R173, R39, R190 ;  /* 0x00000027ad277223 */ /* 0x002fe200000100be */
[----:B------:R-:W-:Y:S01]  /*3f60*/  FFMA.FTZ R151, R146, -R151, R153 ;  /* 0x8000009792977223 */ /* 0x000fe20000010099 */
[----:B------:R-:W-:Y:S01]  /*3f70*/  FFMA.FTZ R162, R149, R152, R162 ;  /* 0x0000009895a27223 */ /* 0x000fe200000100a2 */
[----:B------:R-:W-:Y:S01]  /*3f80*/  FFMA.FTZ R181, R110, R153, R181 ;  /* 0x000000996eb57223 */ /* 0x000fe200000100b5 */
[----:B------:R-:W-:Y:S01]  /*3f90*/  FMUL.FTZ R179, R172, R109 ;  /* 0x0000006dacb37220 */ /* 0x000fe20000410000 */
[----:B------:R0:W-:Y:S01]  /*3fa0*/  @!P1 STS.64 [R174+0x10f8], R38 ;  /* 0x0010f826ae009388 */ /* 0x0001e20000000a00 */
[----:B------:R-:W-:Y:S01]  /*3fb0*/  FFMA.FTZ R150, R41, R162, R176 ;  /* 0x000000a229967223 */ /* 0x000fe200000100b0 */
[----:B------:R-:W-:Y:S01]  /*3fc0*/  FMUL.FTZ R153, R162, R99 ;  /* 0x00000063a2997220 */ /* 0x000fe20000410000 */
[----:B------:R-:W-:Y:S01]  /*3fd0*/  FMUL.FTZ R157, R152, R101 ;  /* 0x00000065989d7220 */ /* 0x000fe20000410000 */
[----:B------:R-:W-:Y:S01]  /*3fe0*/  FMUL.FTZ R159, R144, R179 ;  /* 0x000000b3909f7220 */ /* 0x000fe20000410000 */
[----:B------:R-:W-:Y:S01]  /*3ff0*/  FMUL.FTZ R41, R150, R97 ;  /* 0x0000006196297220 */ /* 0x000fe20000410000 */
[----:B------:R-:W-:Y:S01]  /*4000*/  FFMA.FTZ R156, R145, -R156, R154 ;  /* 0x8000009c919c7223 */ /* 0x000fe2000001009a */
[----:B------:R-:W-:Y:S01]  /*4010*/  FMUL.FTZ R175, R155, R107 ;  /* 0x0000006b9baf7220 */ /* 0x000fe20000410000 */
[----:B------:R-:W-:Y:S01]  /*4020*/  FMUL.FTZ R163, R170, R105 ;  /* 0x00000069aaa37220 */ /* 0x000fe20000410000 */
[----:B------:R-:W-:Y:S01]  /*4030*/  FFMA.FTZ R149, R2, R41, RZ ;  /* 0x0000002902957223 */ /* 0x000fe200000100ff */
[----:B------:R-:W-:Y:S01]  /*4040*/  FMUL.FTZ R154, R161, R104 ;  /* 0x00000068a19a7220 */ /* 0x000fe20000410000 */
[----:B------:R1:W-:Y:S01]  /*4050*/  STS [R54+0x1c], R159 ;  /* 0x00001c9f36007388 */ /* 0x0003e20000000800 */
[----:B0-----:R-:W-:Y:S01]  /*4060*/  IADD3 R174, -R89, UR6, -R50 ;  /* 0x0000000659ae7c10 */ /* 0x001fe2000fffe932 */
[----:B------:R-:W-:Y:S01]  /*4070*/  FFMA.FTZ R149, R166, R153, R149 ;  /* 0x00000099a6957223 */ /* 0x000fe20000010095 */
[----:B------:R-:W-:Y:S01]  /*4080*/  FMUL.FTZ R39, R168, R103 ;  /* 0x00000067a8277220 */ /* 0x000fe20000410000 */
[----:B------:R-:W-:Y:S01]  /*4090*/  FMUL.FTZ R177, R142, R175 ;  /* 0x000000af8eb17220 */ /* 0x000fe20000410000 */
[----:B------:R-:W-:Y:S01]  /*40a0*/  ISETP.GE.AND P2, PT, R174, 0x1, PT ;  /* 0x00000001ae00780c */ /* 0x000fe20003f46270 */
[----:B------:R-:W-:Y:S01]  /*40b0*/  FFMA.FTZ R149, R164, R157, R149 ;  /* 0x0000009da4957223 */ /* 0x000fe20000010095 */
[----:B------:R-:W-:Y:S01]  /*40c0*/  FMUL.FTZ R173, R140, R163 ;  /* 0x000000a38cad7220 */ /* 0x000fe20000410000 */
[----:B------:R-:W-:Y:S01]  /*40d0*/  FMUL.FTZ R157, R136, R157 ;  /* 0x0000009d889d7220 */ /* 0x000fe20000410000 */
[----:B------:R-:W-:Y:S01]  /*40e0*/  FMUL.FTZ R153, R134, R153 ;  /* 0x0000009986997220 */ /* 0x000fe20000410000 */
[-C--:B------:R-:W-:Y:S01]  /*40f0*/  FFMA.FTZ R149, R160, R39.reuse, R149 ;  /* 0x00000027a0957223 */ /* 0x080fe20000010095 */
[----:B-1----:R-:W-:Y:S01]  /*4100*/  FMUL.FTZ R159, R133, R154 ;  /* 0x0000009a859f7220 */ /* 0x002fe20000410000 */
[----:B------:R-:W-:Y:S01]  /*4110*/  FMUL.FTZ R39, R138, R39 ;  /* 0x000000278a277220 */ /* 0x000fe20000410000 */
[----:B------:R-:W-:Y:S01]  /*4120*/  FMUL.FTZ R41, R132, R41 ;  /* 0x0000002984297220 */ /* 0x000fe20000410000 */
[----:B------:R-:W-:Y:S01]  /*4130*/  FFMA.FTZ R158, R143, -R158, R182 ;  /* 0x8000009e8f9e7223 */ /* 0x000fe200000100b6 */
        /* <DEDUP_REMOVED lines=8> */
[----:B------:R0:W-:Y:S01]  /*41c0*/  STS [R54], R41 ;  /* 0x0000002936007388 */ /* 0x0001e20000000800 */
[----:B------:R-:W-:Y:S06]  /*41d0*/  BAR.SYNC.DEFER_BLOCKING 0x0 ;  /* 0x0000000000007b1d */ /* 0x000fec0000010000 */
[----:B------:R-:W-:Y:S05]  /*41e0*/  @!P2 BRA `(.L_x_9122) ;  /* 0x000000000028a947 */ /* 0x000fea0003800000 */
[----:B------:R-:W-:Y:S01]  /*41f0*/  LEA.HI.SX32 R38, R50, R50, 0x1b ;  /* 0x0000003232267211 */ /* 0x000fe200078fdaff */
[----:B------:R-:W-:-:S03]  /*4200*/  IMAD R40, R40, UR20, RZ ;  /* 0x0000001428287c24 */ /* 0x000fc6000f8e02ff */
[----:B------:R-:W-:Y:S01]  /*4210*/  LEA R149, R38, R51, 0x2 ;  /* 0x0000003326957211 */ /* 0x000fe200078e10ff */
[C---:B0-----:R-:W-:Y:S02]  /*4220*/  IMAD R41, R129.reuse, UR21, R40 ;  /* 0x0000001581297c24 */ /* 0x041fe4000f8e0228 */
[----:B------:R-:W-:-:S03]  /*4230*/  IMAD.WIDE.U32 R38, R129, UR20, R26 ;  /* 0x0000001481267c25 */ /* 0x000fc6000f8e001a */
[----:B------:R-:W0:Y:S02]  /*4240*/  LDS R149, [R149+0x220] ;  /* 0x0002200095957984 */ /* 0x000e240000000800 */
[----:B------:R-:W-:Y:S02]  /*4250*/  IADD3 R39, R39, R41, RZ ;  /* 0x0000002927277210 */ /* 0x000fe40007ffe0ff */
[----:B------:R-:W-:-:S04]  /*4260*/  LEA R40, P2, R38, UR24, 0x2 ;  /* 0x0000001826287c11 */ /* 0x000fc8000f8410ff */
[----:B------:R-:W-:-:S05]  /*4270*/  LEA.HI.X R41, R38, UR25, R39, 0x2, P2 ;  /* 0x0000001926297c11 */ /* 0x000fca00090f1427 */
[----:B0-----:R1:W-:Y:S04]  /*4280*/  REDG.E.ADD.F32.FTZ.RN.STRONG.GPU desc[UR12][R40.64], R149 ;  /* 0x00000095280079a6 */ /* 0x0013e8000c10f38c */
.L_x_9122:
[----:B------:R-:W-:Y:S05]  /*4290*/  BSYNC B0 ;  /* 0x0000000000007941 */ /* 0x000fea0003800000 */
.L_x_9121:
        /* <DEDUP_REMOVED lines=17> */
.L_x_9124:
[----:B------:R-:W-:Y:S05]  /*43b0*/  BSYNC B0 ;  /* 0x0000000000007941 */ /* 0x000fea0003800000 */
.L_x_9123:
[----:B01----:R0:W1:Y:S01]  /*43c0*/  LDS R41, [R64+0x320] ;  /* 0x0003200040297984 */ /* 0x0030620000000800 */
[----:B------:R-:W-:Y:S04]  /*43d0*/  BSSY B0, `(.L_x_9125) ;  /* 0x0000005000007945 */ /* 0x000fe80003800000 */
[----:B------:R-:W-:Y:S05]  /*43e0*/  @!P3 BRA `(.L_x_9126) ;  /* 0x00000000000cb947 */ /* 0x000fea0003800000 */
[----:B------:R-:W-:-:S05]  /*43f0*/  IMAD.WIDE.U32 R38, R8, UR22, R22 ;  /* 0x0000001608267c25 */ /* 0x000fca000f8e0016 */
[----:B------:R-:W-:-:S05]  /*4400*/  IADD3 R39, R157, R39, RZ ;  /* 0x000000279d277210 */ /* 0x000fca0007ffe0ff */
[----:B-1----:R2:W-:Y:S02]  /*4410*/  REDG.E.ADD.F32.FTZ.RN.STRONG.GPU desc[UR12][R38.64], R41 ;  /* 0x00000029260079a6 */ /* 0x0025e4000c10f38c */
.L_x_9126:
[----:B------:R-:W-:Y:S05]  /*4420*/  BSYNC B0 ;  /* 0x0000000000007941 */ /* 0x000fea0003800000 */
.L_x_9125:
        /* <DEDUP_REMOVED lines=11> */
.L_x_9128:
[----:B------:R-:W-:Y:S05]  /*44e0*/  BSYNC B0 ;  /* 0x0000000000007941 */ /* 0x000fea0003800000 */
.L_x_9127:
[----:B--23--:R2:W3:Y:S01]  /*44f0*/  LDS R41, [R66+0x420] ;  /* 0x0004200042297984 */ /* 0x00c4e20000000800 */
[----:B------:R-:W-:Y:S04]  /*4500*/  BSSY B0, `(.L_x_9129) ;  /* 0x0000005000007945 */ /* 0x000fe80003800000 */
[----:B------:R-:W-:Y:S05]  /*4510*/  @!P2 BRA `(.L_x_9130) ;  /* 0x00000000000ca947 */ /* 0x000fea0003800000 */
[----:B------:R-:W-:-:S05]  /*4520*/  IMAD.WIDE.U32 R38, R8, UR22, R18 ;  /* 0x0000001608267c25 */ /* 0x000fca000f8e0012 */
[----:B------:R-:W-:-:S05]  /*4530*/  IADD3 R39, R157, R39, RZ ;  /* 0x000000279d277210 */ /* 0x000fca0007ffe0ff */
[----:B---3--:R4:W-:Y:S02]  /*4540*/  REDG.E.ADD.F32.FTZ.RN.STRONG.GPU desc[UR12][R38.64], R41 ;  /* 0x00000029260079a6 */ /* 0x0089e4000c10f38c */
.L_x_9130:
[----:B------:R-:W-:Y:S05]  /*4550*/  BSYNC B0 ;  /* 0x0000000000007941 */ /* 0x000fea0003800000 */
.L_x_9129:
[----:B---34-:R3:W4:Y:S01]  /*4560*/  LDS R41, [R67+0x4a0] ;  /* 0x0004a00043297984 */ /* 0x0187220000000800 */
[----:B------:R-:W-:Y:S04]  /*4570*/  BSSY B0, `(.L_x_9131) ;  /* 0x0000005000007945 */ /* 0x000fe80003800000 */
[----:B------:R-:W-:Y:S05]  /*4580*/  @!P3 BRA `(.L_x_9132) ;  /* 0x00000000000cb947 */ /* 0x000fea0003800000 */
[----:B------:R-:W-:-:S05]  /*4590*/  IMAD.WIDE.U32 R38, R8, UR22, R16 ;  /* 0x0000001608267c25 */ /* 0x000fca000f8e0010 */
[----:B------:R-:W-:-:S05]  /*45a0*/  IADD3 R39, R157, R39, RZ ;  /* 0x000000279d277210 */ /* 0x000fca0007ffe0ff */
[----:B----4-:R4:W-:Y:S02]  /*45b0*/  REDG.E.ADD.F32.FTZ.RN.STRONG.GPU desc[UR12][R38.64], R41 ;  /* 0x00000029260079a6 */ /* 0x0109e4000c10f38c */
.L_x_9132:
[----:B------:R-:W-:Y:S05]  /*45c0*/  BSYNC B0 ;  /* 0x0000000000007941 */ /* 0x000fea0003800000 */
.L_x_9131:
[----:B----4-:R4:W0:Y:S01]  /*45d0*/  LDS R41, [R68+0x520] ;  /* 0x0005200044297984 */ /* 0x0108220000000800 */
[----:B------:R-:W-:Y:S04]  /*45e0*/  BSSY B0, `(.L_x_9133) ;  /* 0x0000005000007945 */ /* 0x000fe80003800000 */
[----:B------:R-:W-:Y:S05]  /*45f0*/  @!P4 BRA `(.L_x_9134) ;  /* 0x00000000000cc947 */ /* 0x000fea0003800000 */
[----:B------:R-:W-:-:S05]  /*4600*/  IMAD.WIDE.U32 R38, R8, UR22, R14 ;  /* 0x0000001608267c25 */ /* 0x000fca000f8e000e */
[----:B------:R-:W-:-:S05]  /*4610*/  IADD3 R39, R157, R39, RZ ;  /* 0x000000279d277210 */ /* 0x000fca0007ffe0ff */
[----:B0-----:R0:W-:Y:S02]  /*4620*/  REDG.E.ADD.F32.FTZ.RN.STRONG.GPU desc[UR12][R38.64], R41 ;  /* 0x00000029260079a6 */ /* 0x0011e4000c10f38c */
.L_x_9134:
[----:B------:R-:W-:Y:S05]  /*4630*/  BSYNC B0 ;  /* 0x0000000000007941 */ /* 0x000fea0003800000 */
.L_x_9133:
[----:B0-----:R0:W0:Y:S01]  /*4640*/  LDS R41, [R69+0x5a0] ;  /* 0x0005a00045297984 */ /* 0x0010220000000800 */
[----:B------:R-:W-:Y:S01]  /*4650*/  BSSY B0, `(.L_x_9135) ;  /* 0x0000005000007945 */ /* 0x000fe20003800000 */
[----:B------:R-:W-:-:S03]  /*4660*/  IMAD.WIDE.U32 R38, R8, UR22, R12 ;  /* 0x0000001608267c25 */ /* 0x000fc6000f8e000c */
[----:B------:R-:W-:Y:S05]  /*4670*/  @!P5 BRA `(.L_x_9136) ;  /* 0x000000000008d947 */ /* 0x000fea0003800000 */
[----:B------:R-:W-:-:S05]  /*4680*/  IADD3 R39, R157, R39, RZ ;  /* 0x000000279d277210 */ /* 0x000fca0007ffe0ff */
[----:B0-----:R0:W-:Y:S02]  /*4690*/  REDG.E.ADD.F32.FTZ.RN.STRONG.GPU desc[UR12][R38.64], R41 ;  /* 0x00000029260079a6 */ /* 0x0011e4000c10f38c */
.L_x_9136:
[----:B------:R-:W-:Y:S05]  /*46a0*/  BSYNC B0 ;  /* 0x0000000000007941 */ /* 0x000fea0003800000 */
.L_x_9135:
[----:B------:R-:W5:Y:S01]  /*46b0*/  SHFL.DOWN PT, R40, R149, 0x1, 0x1f ;  /* 0x08201f0095287f89 */ /* 0x000f6200000e0000 */
[----:B------:R-:W-:Y:S01]  /*46c0*/  ISETP.GT.AND P2, PT, R61, 0x1e, PT ;  /* 0x0000001e3d00780c */ /* 0x000fe20003f44270 */
[-C--:B------:R-:W-:Y:S01]  /*46d0*/  FMUL.FTZ R145, R145, R170.reuse ;  /* 0x000000aa91917220 */ /* 0x080fe20000410000 */
[----:B------:R-:W-:Y:S01]  /*46e0*/  ISETP.NE.AND P3, PT, R61, RZ, PT ;  /* 0x000000ff3d00720c */ /* 0x000fe20003f65270 */
[----:B0-----:R-:W0:Y:S01]  /*46f0*/  SHFL.DOWN PT, R38, R153, 0x1, 0x1f ;  /* 0x08201f0099267f89 */ /* 0x001e2200000e0000 */
[----:B------:R-:W-:Y:S01]  /*4700*/  FMUL.FTZ R39, R130, R170 ;  /* 0x000000aa82277220 */ /* 0x000fe20000410000 */
[----:B------:R-:W-:Y:S01]  /*4710*/  FMUL.FTZ R139, R139, R152 ;  /* 0x000000988b8b7220 */ /* 0x000fe20000410000 */
[----:B------:R-:W-:Y:S01]  /*4720*/  FMUL.FTZ R135, R135, R150 ;  /* 0x0000009687877220 */ /* 0x000fe20000410000 */
[----:B------:R-:W-:Y:S01]  /*4730*/  BSSY B0, `(.L_x_9137) ;  /* 0x0000053000007945 */ /* 0x000fe20003800000 */
[----:B------:R-:W-:Y:S01]  /*4740*/  FMUL.FTZ R41, R156, R39 ;  /* 0x000000279c297220 */ /* 0x000fe20000410000 */
[----:B------:R-:W-:Y:S01]  /*4750*/  FMUL.FTZ R39, R130, R168 ;  /* 0x000000a882277220 */ /* 0x000fe20000410000 */
[----:B------:R-:W-:Y:S01]  /*4760*/  FFMA.FTZ R116, R139, R101, R116 ;  /* 0x000000658b747223 */ /* 0x000fe20000010074 */
[----:B------:R-:W-:Y:S01]  /*4770*/  FFMA.FTZ R118, R145, R105, R118 ;  /* 0x0000006991767223 */ /* 0x000fe20000010076 */
[----:B------:R-:W-:Y:S01]  /*4780*/  FFMA.FTZ R140, R140, R145, R41 ;  /* 0x000000918c8c7223 */ /* 0x000fe20000010029 */
[----:B------:R-:W-:Y:S01]  /*4790*/  FMUL.FTZ R41, R160, R39 ;  /* 0x00000027a0297220 */ /* 0x000fe20000410000 */
[----:B------:R-:W-:Y:S01]  /*47a0*/  FMUL.FTZ R39, R130, R152 ;  /* 0x0000009882277220 */ /* 0x000fe20000410000 */
[----:B------:R-:W1:Y:S01]  /*47b0*/  @!P3 S2R R157, SR_CgaCtaId ;  /* 0x00000000009db919 */ /* 0x000e620000008800 */
[----:B------:R-:W-:Y:S01]  /*47c0*/  FADD.FTZ R121, R140, R121 ;  /* 0x000000798c797221 */ /* 0x000fe20000010000 */
[----:B------:R-:W-:Y:S01]  /*47d0*/  FMUL.FTZ R140, R147, R172 ;  /* 0x000000ac938c7220 */ /* 0x000fe20000410000 */
[----:B------:R-:W-:-:S03]  /*47e0*/  FFMA.FTZ R114, R135, R97, R114 ;  /* 0x0000006187727223 */ /* 0x000fc60000010072 */
[----:B------:R-:W-:Y:S01]  /*47f0*/  FFMA.FTZ R117, R140, R109, R117 ;  /* 0x0000006d8c757223 */ /* 0x000fe20000010075 */
[----:B-----5:R-:W-:Y:S01]  /*4800*/  @!P2 FADD.FTZ R149, R149, R40 ;  /* 0x000000289595a221 */ /* 0x020fe20000010000 */
[----:B0-----:R-:W-:-:S04]  /*4810*/  @!P2 FADD.FTZ R153, R153, R38 ;  /* 0x000000269999a221 */ /* 0x001fc80000010000 */
        /* <DEDUP_REMOVED lines=17> */
[-C--:B------:R-:W-:Y:S01]  /*4930*/  FMUL.FTZ R38, R143, R161.reuse ;  /* 0x000000a18f267220 */ /* 0x080fe20000410000 */
[----:B------:R-:W-:Y:S01]  /*4940*/  FMUL.FTZ R161, R130, R161 ;  /* 0x000000a182a17220 */ /* 0x000fe20000410000 */
[----:B------:R-:W-:Y:S01]  /*4950*/  ISETP.GT.AND P2, PT, R61, 0xf, PT ;  /* 0x0000000f3d00780c */ /* 0x000fe20003f44270 */
[----:B------:R-:W5:Y:S01]  /*4960*/  SHFL.DOWN PT, R154, R153, 0x10, 0x1f ;  /* 0x0a001f00999a7f89 */ /* 0x000f6200000e0000 */
        /* <DEDUP_REMOVED lines=9> */
[----:B------:R-:W-:Y:S01]  /*4a00*/  FADD.FTZ R124, R133, R124 ;  /* 0x0000007c857c7221 */ /* 0x000fe20000010000 */
[----:B------:R-:W-:Y:S01]  /*4a10*/  FFMA.FTZ R138, R138, R38, R41 ;  /* 0x000000268a8a7223 */ /* 0x000fe20000010029 */
[----:B------:R-:W-:Y:S01]  /*4a20*/  FMUL.FTZ R41, R164, R39 ;  /* 0x00000027a4297220 */ /* 0x000fe20000410000 */
[----:B------:R-:W-:Y:S01]  /*4a30*/  FMUL.FTZ R133, R130, R172 ;  /* 0x000000ac82857220 */ /* 0x000fe20000410000 */
[----:B------:R-:W-:Y:S01]  /*4a40*/  FFMA.FTZ R113, R38, R103, R113 ;  /* 0x0000006726717223 */ /* 0x000fe20000010071 */
[----:B------:R-:W-:Y:S01]  /*4a50*/  @!P3 MOV R38, 0x400 ;  /* 0x000004000026b802 */ /* 0x000fe20000000f00 */
[----:B------:R-:W-:Y:S01]  /*4a60*/  FFMA.FTZ R139, R136, R139, R41 ;  /* 0x0000008b888b7223 */ /* 0x000fe20000010029 */
[----:B------:R-:W-:Y:S01]  /*4a70*/  FMUL.FTZ R141, R148, R133 ;  /* 0x00000085948d7220 */ /* 0x000fe20000410000 */
[C---:B------:R-:W-:Y:S01]  /*4a80*/  FMUL.FTZ R133, R130.reuse, R162 ;  /* 0x000000a282857220 */ /* 0x040fe20000410000 */
[----:B------:R-:W-:Y:S01]  /*4a90*/  FMUL.FTZ R41, R130, R150 ;  /* 0x0000009682297220 */ /* 0x000fe20000410000 */
[----:B0-----:R-:W-:Y:S01]  /*4aa0*/  @!P2 FADD.FTZ R149, R149, R170 ;  /* 0x000000aa9595a221 */ /* 0x001fe20000010000 */
[----:B-1----:R-:W-:Y:S01]  /*4ab0*/  @!P3 LEA R51, R157, R38, 0x18 ;  /* 0x000000269d33b211 */ /* 0x002fe200078ec0ff */
[----:B------:R-:W-:Y:S01]  /*4ac0*/  FMUL.FTZ R133, R166, R133 ;  /* 0x00000085a6857220 */ /* 0x000fe20000410000 */
[----:B------:R-:W-:Y:S01]  /*4ad0*/  FMUL.FTZ R41, R2, R41 ;  /* 0x0000002902297220 */ /* 0x000fe20000410000 */
[----:B-----5:R-:W-:Y:S01]  /*4ae0*/  @!P2 FADD.FTZ R153, R153, R154 ;  /* 0x0000009a9999a221 */ /* 0x020fe20000010000 */
[----:B------:R-:W-:Y:S01]  /*4af0*/  MOV R39, R149 ;  /* 0x0000009500277202 */ /* 0x000fe20000000f00 */
[----:B------:R-:W-:Y:S01]  /*4b00*/  FFMA.FTZ R140, R144, R140, R141 ;  /* 0x0000008c908c7223 */ /* 0x000fe2000001008d */
[----:B------:R-:W-:Y:S01]  /*4b10*/  FFMA.FTZ R40, R134, R40, R133 ;  /* 0x0000002886287223 */ /* 0x000fe20000010085 */
[----:B------:R-:W-:Y:S01]  /*4b20*/  FFMA.FTZ R132, R132, R135, R41 ;  /* 0x0000008784847223 */ /* 0x000fe20000010029 */
[----:B------:R-:W-:Y:S01]  /*4b30*/  MOV R38, R153 ;  /* 0x0000009900267202 */ /* 0x000fe20000000f00 */
[----:B------:R-:W-:Y:S01]  /*4b40*/  FFMA.FTZ R120, R143, R107, R120 ;  /* 0x0000006b8f787223 */ /* 0x000fe20000010078 */
[----:B------:R-:W-:Y:S01]  /*4b50*/  FADD.FTZ R123, R138, R123 ;  /* 0x0000007b8a7b7221 */ /* 0x000fe20000010000 */
[----:B------:R-:W-:Y:S01]  /*4b60*/  FADD.FTZ R122, R151, R122 ;  /* 0x0000007a977a7221 */ /* 0x000fe20000010000 */
[----:B------:R-:W-:Y:S01]  /*4b70*/  FADD.FTZ R126, R139, R126 ;  /* 0x0000007e8b7e7221 */ /* 0x000fe20000010000 */
[----:B------:R0:W-:Y:S01]  /*4b80*/  @!P3 STS.64 [R51+0x648], R38 ;  /* 0x000648263300b388 */ /* 0x0001e20000000a00 */
[----:B------:R-:W-:Y:S01]  /*4b90*/  FADD.FTZ R119, R140, R119 ;  /* 0x000000778c777221 */ /* 0x000fe20000010000 */
        /* <DEDUP_REMOVED lines=12> */
.L_x_9138:
[----:B------:R-:W-:Y:S05]  /*4c60*/  BSYNC B0 ;  /* 0x0000000000007941 */ /* 0x000fea0003800000 */
.L_x_9137:
[----:B------:R-:W-:Y:S01]  /*4c70*/  IADD3 R129, R129, 0x1, RZ ;  /* 0x0000000181817810 */ /* 0x000fe20007ffe0ff */
[----:B------:R-:W-:-:S03]  /*4c80*/  UIADD3 UR4, UP0, UR4, 0x1, URZ ;  /* 0x0000000104047890 */ /* 0x000fc6000ff1e03f */
[----:B------:R-:W-:Y:S01]  /*4c90*/  ISETP.GE.AND P1, PT, R129, UR26, PT ;  /* 0x0000001a81007c0c */ /* 0x000fe2000bf26270 */
[----:B------:R-:W-:-:S12]  /*4ca0*/  UIADD3.X UR5, URZ, UR5, URZ, UP0, !UPT ;  /* 0x000000053f057290 */ /* 0x000fd800087fe43f */
[----:B------:R-:W-:Y:S05]  /*4cb0*/  @!P1 BRA `(.L_x_9139) ;  /* 0xffffffe0005c9947 */ /* 0x000fea000383ffff */
.L_x_9118:
[----:B------:R-:W-:Y:S01]  /*4cc0*/  BAR.SYNC.DEFER_BLOCKING 0x0 ;  /* 0x0000000000007b1d */ /* 0x000fe20000010000 */
[----:B------:R-:W-:Y:S02]  /*4cd0*/  IADD3 R91, -R89, UR6, RZ ;  /* 0x00000006595b7c10 */ /* 0x000fe4000fffe1ff */
[----:B------:R-:W-:Y:S02]  /*4ce0*/  PRMT R0, RZ, 0x7610, R0 ;  /* 0x00007610ff007816 */ /* 0x000fe40000000000 */
[-C--:B------:R-:W-:Y:S02]  /*4cf0*/  ISETP.GE.AND P6, PT, R30, R91.reuse, PT ;  /* 0x0000005b1e00720c */ /* 0x080fe40003fc6270 */
[-C--:B------:R-:W-:Y:S02]  /*4d00*/  ISETP.GE.AND P5, PT, R70, R91.reuse, PT ;  /* 0x0000005b4600720c */ /* 0x080fe40003fa6270 */
[-C--:B------:R-:W-:Y:S02]  /*4d10*/  ISETP.GE.AND P4, PT, R71, R91.reuse, PT ;  /* 0x0000005b4700720c */ /* 0x080fe40003f86270 */
[----:B------:R-:W-:-:S02]  /*4d20*/  ISETP.GE.AND P3, PT, R72, R91, PT ;  /* 0x0000005b4800720c */ /* 0x000fc40003f66270 */
[-C--:B------:R-:W-:Y:S02]  /*4d30*/  ISETP.GE.AND P2, PT, R73, R91.reuse, PT ;  /* 0x0000005b4900720c */ /* 0x080fe40003f46270 */
[-C--:B------:R-:W-:Y:S02]  /*4d40*/  ISETP.GE.AND P1, PT, R74, R91.reuse, PT ;  /* 0x0000005b4a00720c */ /* 0x080fe40003f26270 */
[-C--:B------:R-:W-:Y:S02]  /*4d50*/  ISETP.GE.AND P0, PT, R75, R91.reuse, PT ;  /* 0x0000005b4b00720c */ /* 0x080fe40003f06270 */
[----:B------:R-:W-:Y:S02]  /*4d60*/  PRMT R5, RZ, 0x7610, R5 ;  /* 0x00007610ff057816 */ /* 0x000fe40000000005 */
[----:B------:R-:W-:Y:S01]  /*4d70*/  PRMT R2, RZ, 0x7610, R2 ;  /* 0x00007610ff027816 */ /* 0x000fe20000000002 */
[----:B------:R-:W5:Y:S01]  /*4d80*/  @!P6 LDG.E.U16 R0, desc[UR12][R28.64] ;  /* 0x0000000c1c00e981 */ /* 0x000f62000c1e1500 */
[----:B------:R-:W-:-:S02]  /*4d90*/  ISETP.GE.AND P6, PT, R76, R91, PT ;  /* 0x0000005b4c00720c */ /* 0x000fc40003fc6270 */
[----:B------:R-:W-:Y:S01]  /*4da0*/  PRMT R7, RZ, 0x7610, R7 ;  /* 0x00007610ff077816 */ /* 0x000fe20000000007 */
[----:B------:R-:W2:Y:S01]  /*4db0*/  @!P5 LDG.E.U16 R5, desc[UR12][R28.64+0x40] ;  /* 0x0000400c1c05d981 */ /* 0x000ea2000c1e1500 */
[----:B------:R-:W-:Y:S02]  /*4dc0*/  PRMT R4, RZ, 0x7610, R4 ;  /* 0x00007610ff047816 */ /* 0x000fe40000000004 */
[----:B------:R-:W-:Y:S01]  /*4dd0*/  PRMT R9, RZ, 0x7610, R9 ;  /* 0x00007610ff097816 */ /* 0x000fe20000000009 */
[----:B------:R-:W3:Y:S01]  /*4de0*/  @!P4 LDG.E.U16 R2, desc[UR12][R28.64+0x80] ;  /* 0x0000800c1c02c981 */ /* 0x000ee2000c1e1500 */
[----:B------:R-:W-:Y:S02]  /*4df0*/  PRMT R6, RZ, 0x7610, R6 ;  /* 0x00007610ff067816 */ /* 0x000fe40000000006 */
[----:B------:R-:W-:Y:S01]  /*4e00*/  PRMT R11, RZ, 0x7610, R11 ;  /* 0x00007610ff0b7816 */ /* 0x000fe2000000000b */
[----:B------:R-:W4:Y:S04]  /*4e10*/  @!P3 LDG.E.U16 R7, desc[UR12][R28.64+0xc0] ;  /* 0x0000c00c1c07b981 */ /* 0x000f28000c1e1500 */
[----:B------:R-:W4:Y:S04]  /*4e20*/  @!P2 LDG.E.U16 R4, desc[UR12][R28.64+0x100] ;  /* 0x0001000c1c04a981 */ /* 0x000f28000c1e1500 */
[----:B------:R-:W4:Y:S04]  /*4e30*/  @!P1 LDG.E.U16 R9, desc[UR12][R28.64+0x140] ;  /* 0x0001400c1c099981 */ /* 0x000f28000c1e1500 */
[----:B------:R-:W4:Y:S04]  /*4e40*/  @!P0 LDG.E.U16 R6, desc[UR12][R28.64+0x180] ;  /* 0x0001800c1c068981 */ /* 0x000f28000c1e1500 */
[----:B------:R-:W4:Y:S01]  /*4e50*/  @!P6 LDG.E.U16 R11, desc[UR12][R28.64+0x1c0] ;  /* 0x0001c00c1c0be981 */ /* 0x000f22000c1e1500 */
[----:B------:R-:W0:Y:S01]  /*4e60*/  S2UR UR5, SR_CgaCtaId ;  /* 0x00000000000579c3 */ /* 0x000e220000008800 */
[----:B------:R-:W-:-:S02]  /*4e70*/  F2FP.F16.F32.PACK_AB R115, R118, R115 ;  /* 0x000000737673723e */ /* 0x000fc400000000ff */
[----:B------:R-:W-:Y:S01]  /*4e80*/  ISETP.NE.AND P6, PT, R50, RZ, PT ;  /* 0x000000ff3200720c */ /* 0x000fe20003fc5270 */
[----:B------:R-:W-:Y:S01]  /*4e90*/  UMOV UR4, 0x400 ;  /* 0x0000040000047882 */ /* 0x000fe20000000000 */
[----:B------:R-:W-:Y:S02]  /*4ea0*/  F2FP.F16.F32.PACK_AB R111, R111, R114 ;  /* 0x000000726f6f723e */ /* 0x000fe400000000ff */
[----:B------:R-:W-:Y:S02]  /*4eb0*/  F2FP.F16.F32.PACK_AB R113, R113, R116 ;  /* 0x000000747171723e */ /* 0x000fe400000000ff */
[----:B------:R-:W-:Y:S01]  /*4ec0*/  F2FP.F16.F32.PACK_AB R117, R117, R120 ;  /* 0x000000787575723e */ /* 0x000fe200000000ff */
[----:B0-----:R-:W-:-:S06]  /*4ed0*/  ULEA UR4, UR5, UR4, 0x18 ;  /* 0x0000000405047291 */ /* 0x001fcc000f8ec03f */
[----:B------:R-:W-:Y:S01]  /*4ee0*/  MOV R51, UR4 ;  /* 0x0000000400337c02 */ /* 0x000fe20008000f00 */
[----:B------:R-:W-:Y:S01]  /*4ef0*/  BSSY B0, `(.L_x_9140) ;  /* 0x0000072000007945 */ /* 0x000fe20003800000 */
[----:B-----5:R-:W-:Y:S04]  /*4f00*/  STS.U16 [R79], R0 ;  /* 0x000000004f007388 */ /* 0x020fe80000000400 */
[----:B--2---:R-:W-:Y:S04]  /*4f10*/  STS.U16 [R80+0x40], R5 ;  /* 0x0000400550007388 */ /* 0x004fe80000000400 */
[----:B---3--:R-:W-:Y:S04]  /*4f20*/  STS.U16 [R81+0x80], R2 ;  /* 0x0000800251007388 */ /* 0x008fe80000000400 */
[----:B----4-:R-:W-:Y:S04]  /*4f30*/  STS.U16 [R82+0xc0], R7 ;  /* 0x0000c00752007388 */ /* 0x010fe80000000400 */
        /* <DEDUP_REMOVED lines=9> */
[----:B------:R-:W-:Y:S04]  /*4fd0*/  LDS.U16 R6, [R87+0xa] ;  /* 0x00000a0057067984 */ /* 0x000fe80000000400 */
[----:B------:R-:W-:Y:S01]  /*4fe0*/  LDS.U16 R7, [R87+0xc] ;  /* 0x00000c0057077984 */ /* 0x000fe20000000400 */
[----:B0-----:R-:W-:-:S03]  /*4ff0*/  HADD2.F32 R13, -RZ, R8.H0_H0 ;  /* 0x20000008ff0d7230 */ /* 0x001fc60000004100 */
[----:B------:R-:W0:Y:S02]  /*5000*/  LDS.U16 R8, [R87+0xe] ;  /* 0x00000e0057087984 */ /* 0x000e240000000400 */
[----:B------:R-:W-:Y:S01]  /*5010*/  FADD.FTZ R13, R13, R44 ;  /* 0x0000002c0d0d7221 */ /* 0x000fe20000010000 */
[----:B--2---:R-:W-:-:S04]  /*5020*/  HADD2.F32 R5, -RZ, R10.H0_H0 ;  /* 0x2000000aff057230 */ /* 0x004fc80000004100 */
[----:B------:R-:W-:Y:S01]  /*5030*/  FSETP.GTU.FTZ.AND P0, PT, R13, 20, PT ;  /* 0x41a000000d00780b */ /* 0x000fe20003f1c000 */
[----:B------:R-:W-:-:S05]  /*5040*/  FADD.FTZ R5, R5, R44 ;  /* 0x0000002c05057221 */ /* 0x000fca0000010000 */
[----:B------:R-:W-:-:S07]  /*5050*/  FSETP.GTU.FTZ.AND P1, PT, R5, 20, PT ;  /* 0x41a000000500780b */ /* 0x000fce0003f3c000 */
[----:B------:R-:W-:-:S06]  /*5060*/  @!P0 FMUL.FTZ R4, R13, -1.4426950216293334961 ;  /* 0xbfb8aa3b0d048820 */ /* 0x000fcc0000410000 */
[----:B------:R-:W2:Y:S01]  /*5070*/  @!P0 MUFU.EX2 R4, R4 ;  /* 0x0000000400048308 */ /* 0x000ea20000000800 */
[----:B------:R-:W-:Y:S02]  /*5080*/  @!P1 FMUL.FTZ R10, R5, -1.4426950216293334961 ;  /* 0xbfb8aa3b050a9820 */ /* 0x000fe40000410000 */
[----:B------:R-:W5:Y:S01]  /*5090*/  LDS.U16 R5, [R87+0x8] ;  /* 0x0000080057057984 */ /* 0x000f620000000400 */
[----:B------:R-:W-:Y:S06]  /*50a0*/  BAR.SYNC.DEFER_BLOCKING 0x0 ;  /* 0x0000000000007b1d */ /* 0x000fec0000010000 */
[----:B------:R-:W1:Y:S01]  /*50b0*/  @!P1 MUFU.EX2 R10, R10 ;  /* 0x0000000a000a9308 */ /* 0x000e620000000800 */
[----:B--2---:R-:W-:-:S07]  /*50c0*/  @!P0 FADD.FTZ R9, R4, 1 ;  /* 0x3f80000004098421 */ /* 0x004fce0000010000 */
[----:B------:R3:W2:Y:S01]  /*50d0*/  @!P0 MUFU.RCP R12, R9 ;  /* 0x00000009000c8308 */ /* 0x0006a20000001000 */
[----:B-1----:R-:W-:Y:S01]  /*50e0*/  @!P1 FADD.FTZ R11, R10, 1 ;  /* 0x3f8000000a0b9421 */ /* 0x002fe20000010000 */
[----:B---3--:R-:W-:-:S06]  /*50f0*/  HADD2.F32 R9, -RZ, R0.H0_H0 ;  /* 0x20000000ff097230 */ /* 0x008fcc0000004100 */
[----:B------:R1:W3:Y:S01]  /*5100*/  @!P1 MUFU.RCP R14, R11 ;  /* 0x0000000b000e9308 */ /* 0x0002e20000001000 */
[----:B------:R-:W-:Y:S01]  /*5110*/  FADD.FTZ R0, R9, R44 ;  /* 0x0000002c09007221 */ /* 0x000fe20000010000 */
[----:B------:R-:W-:Y:S01]  /*5120*/  P2R R9, PR, RZ, 0x40 ;  /* 0x00000040ff097803 */ /* 0x000fe20000000000 */
[----:B--2---:R-:W-:Y:S01]  /*5130*/  @!P0 FMUL.FTZ R127, R127, R12 ;  /* 0x0000000c7f7f8220 */ /* 0x004fe20000410000 */
[----:B----4-:R-:W-:Y:S01]  /*5140*/  HADD2.F32 R9, -RZ, R2.H0_H0 ;  /* 0x20000002ff097230 */ /* 0x010fe20000004100 */
[----:B-1----:R-:W-:Y:S02]  /*5150*/  PRMT R11, R115, 0x7632, R11 ;  /* 0x00007632730b7816 */ /* 0x002fe4000000000b */
[----:B------:R-:W-:Y:S02]  /*5160*/  PRMT R4, R111, 0x7632, R4 ;  /* 0x000076326f047816 */ /* 0x000fe40000000004 */
[----:B------:R-:W-:Y:S01]  /*5170*/  PRMT R10, R113, 0x7632, R10 ;  /* 0x00007632710a7816 */ /* 0x000fe2000000000a */
[----:B------:R1:W-:Y:S01]  /*5180*/  STS.U16 [R87+0xa], R11 ;  /* 0x00000a0b57007388 */ /* 0x0003e20000000400 */
[----:B------:R-:W-:Y:S01]  /*5190*/  PRMT R12, R117, 0x7632, R12 ;  /* 0x00007632750c7816 */ /* 0x000fe2000000000c */
[----:B------:R-:W-:Y:S01]  /*51a0*/  FADD.FTZ R2, R9, R44 ;  /* 0x0000002c09027221 */ /* 0x000fe20000010000 */
[----:B0-----:R-:W-:Y:S01]  /*51b0*/  HADD2.F32 R9, -RZ, R8.H0_H0 ;  /* 0x20000008ff097230 */ /* 0x001fe20000004100 */
[----:B------:R-:W-:Y:S01]  /*51c0*/  STS.U16 [R87], R111 ;  /* 0x0000006f57007388 */ /* 0x000fe20000000400 */
[----:B-1----:R-:W-:-:S03]  /*51d0*/  HADD2.F32 R11, -RZ, R6.H0_H0 ;  /* 0x20000006ff0b7230 */ /* 0x002fc60000004100 */
[----:B------:R0:W-:Y:S04]  /*51e0*/  STS.U16 [R87+0x2], R4 ;  /* 0x0000020457007388 */ /* 0x0001e80000000400 */
[----:B------:R-:W-:Y:S01]  /*51f0*/  STS.U16 [R87+0x4], R113 ;  /* 0x0000047157007388 */ /* 0x000fe20000000400 */
[----:B------:R-:W-:-:S03]  /*5200*/  FADD.FTZ R8, R11, R44 ;  /* 0x0000002c0b087221 */ /* 0x000fc60000010000 */
        /* <DEDUP_REMOVED lines=15> */
[----:B-----5:R-:W-:-:S02]  /*5300*/  HADD2.F32 R5, -RZ, R5.H0_H0 ;  /* 0x20000005ff057230 */ /* 0x020fc40000004100 */
[----:B---3--:R-:W-:Y:S01]  /*5310*/  @!P1 FMUL.FTZ R125, R125, R14 ;  /* 0x0000000e7d7d9220 */ /* 0x008fe20000410000 */
[----:B------:R-:W-:Y:S02]  /*5320*/  FSETP.GTU.FTZ.AND P1, PT, R2, 20, PT ;  /* 0x41a000000200780b */ /* 0x000fe40003f3c000 */
[----:B------:R-:W-:Y:S01]  /*5330*/  FADD.FTZ R5, R5, R44 ;  /* 0x0000002c05057221 */ /* 0x000fe20000010000 */
[----:B------:R-:W-:-:S04]  /*5340*/  FSETP.GTU.FTZ.AND P0, PT, R0, 20, PT ;  /* 0x41a000000000780b */ /* 0x000fc80003f1c000 */
[----:B------:R-:W-:Y:S01]  /*5350*/  FSETP.GTU.FTZ.AND P2, PT, R5, 20, PT ;  /* 0x41a000000500780b */ /* 0x000fe20003f5c000 */
[----:B------:R-:W3:Y:S05]  /*5360*/  LDS R29, [R51+0x210] ;  /* 0x00021000331d7984 */ /* 0x000eea0000000800 */
[----:B------:R-:W-:Y:S01]  /*5370*/  @!P1 FMUL.FTZ R2, R2, -1.4426950216293334961 ;  /* 0xbfb8aa3b02029820 */ /* 0x000fe20000410000 */
[----:B------:R-:W-:Y:S02]  /*5380*/  HADD2.F32 R7, -RZ, R7.H0_H0 ;  /* 0x20000007ff077230 */ /* 0x000fe40000004100 */
[----:B------:R-:W-:-:S04]  /*5390*/  @!P0 FMUL.FTZ R0, R0, -1.4426950216293334961 ;  /* 0xbfb8aa3b00008820 */ /* 0x000fc80000410000 */
[----:B------:R-:W-:Y:S01]  /*53a0*/  @!P2 FMUL.FTZ R6, R5, -1.4426950216293334961 ;  /* 0xbfb8aa3b0506a820 */ /* 0x000fe20000410000 */
[----:B0-----:R-:W-:Y:S01]  /*53b0*/  IADD3 R4, P5, R30, R89, RZ ;  /* 0x000000591e047210 */ /* 0x001fe20007fbe0ff */
[--C-:B------:R-:W-:Y:S01]  /*53c0*/  FADD.FTZ R9, R9, R44.reuse ;  /* 0x0000002c09097221 */ /* 0x100fe20000010000 */
[----:B------:R-:W0:Y:S01]  /*53d0*/  @!P1 MUFU.EX2 R2, R2 ;  /* 0x0000000200029308 */ /* 0x000e220000000800 */
[----:B-1----:R-:W-:Y:S01]  /*53e0*/  FADD.FTZ R10, R7, R44 ;  /* 0x0000002c070a7221 */ /* 0x002fe20000010000 */
[----:B------:R-:W-:Y:S02]  /*53f0*/  FSETP.GTU.FTZ.AND P3, PT, R8, 20, PT ;  /* 0x41a000000800780b */ /* 0x000fe40003f7c000 */
[----:B------:R-:W-:-:S04]  /*5400*/  LEA.HI.X.SX32 R5, R89, R31, 0x1, P5 ;  /* 0x0000001f59057211 */ /* 0x000fc800028f0eff */
[----:B------:R-:W1:Y:S01]  /*5410*/  @!P0 MUFU.EX2 R0, R0 ;  /* 0x0000000000008308 */ /* 0x000e620000000800 */
[----:B------:R-:W-:Y:S01]  /*5420*/  FSETP.GTU.FTZ.AND P4, PT, R10, 20, PT ;  /* 0x41a000000a00780b */ /* 0x000fe20003f9c000 */
[----:B------:R-:W4:Y:S01]  /*5430*/  LDC.64 R88, c[0x0][0x388] ;  /* 0x0000e200ff587b82 */ /* 0x000f220000000a00 */
[----:B------:R-:W-:-:S05]  /*5440*/  FSETP.GTU.FTZ.AND P5, PT, R9, 20, PT ;  /* 0x41a000000900780b */ /* 0x000fca0003fbc000 */
[----:B------:R-:W5:Y:S01]  /*5450*/  @!P2 MUFU.EX2 R6, R6 ;  /* 0x000000060006a308 */ /* 0x000f620000000800 */
[----:B0-----:R-:W-:Y:S01]  /*5460*/  @!P1 FADD.FTZ R2, R2, 1 ;  /* 0x3f80000002029421 */ /* 0x001fe20000010000 */
[----:B------:R-:W-:-:S04]  /*5470*/  @!P3 FMUL.FTZ R7, R8, -1.4426950216293334961 ;  /* 0xbfb8aa3b0807b820 */ /* 0x000fc80000410000 */
[----:B------:R-:W-:Y:S02]  /*5480*/  @!P4 FMUL.FTZ R8, R10, -1.4426950216293334961 ;  /* 0xbfb8aa3b0a08c820 */ /* 0x000fe40000410000 */
[----:B------:R-:W-:Y:S01]  /*5490*/  @!P5 FMUL.FTZ R9, R9, -1.4426950216293334961 ;  /* 0xbfb8aa3b0909d820 */ /* 0x000fe20000410000 */
[----:B-1----:R-:W-:Y:S01]  /*54a0*/  @!P0 FADD.FTZ R0, R0, 1 ;  /* 0x3f80000000008421 */ /* 0x002fe20000010000 */
[----:B--2---:R0:W1:Y:S01]  /*54b0*/  @!P3 MUFU.EX2 R12, R7 ;  /* 0x00000007000cb308 */ /* 0x0040620000000800 */
[----:B-----5:R-:W-:Y:S01]  /*54c0*/  @!P2 FADD.FTZ R6, R6, 1 ;  /* 0x3f8000000606a421 */ /* 0x020fe20000010000 */
[----:B---3--:R-:W-:-:S06]  /*54d0*/  ISETP.GE.AND P6, PT, R30, R29, PT ;  /* 0x0000001d1e00720c */ /* 0x008fcc0003fc6270 */
[----:B------:R0:W2:Y:S08]  /*54e0*/  @!P4 MUFU.EX2 R13, R8 ;  /* 0x00000008000dc308 */ /* 0x0000b00000000800 */
[----:B------:R0:W3:Y:S08]  /*54f0*/  @!P5 MUFU.EX2 R14, R9 ;  /* 0x00000009000ed308 */ /* 0x0000f00000000800 */
[----:B------:R0:W0:Y:S08]  /*5500*/  @!P0 MUFU.RCP R39, R0 ;  /* 0x0000000000278308 */ /* 0x0000300000001000 */
[----:B------:R-:W0:Y:S08]  /*5510*/  @!P1 MUFU.RCP R2, R2 ;  /* 0x0000000200029308 */ /* 0x000e300000001000 */
[----:B------:R0:W0:Y:S01]  /*5520*/  @!P2 MUFU.RCP R41, R6 ;  /* 0x000000060029a308 */ /* 0x0000220000001000 */
[----:B----4-:R-:W-:-:S04]  /*5530*/  IMAD R10, R88, UR14, RZ ;  /* 0x0000000e580a7c24 */ /* 0x010fc8000f8e02ff */
[----:B------:R-:W-:Y:S01]  /*5540*/  IMAD R89, R89, UR15, R10 ;  /* 0x0000000f59597c24 */ /* 0x000fe2000f8e020a */
[----:B-123--:R-:W-:Y:S06]  /*5550*/  @P6 BRA `(.L_x_9141) ;  /* 0x00000000002c6947 */ /* 0x00efec0003800000 */
[----:B0-----:R-:W-:Y:S01]  /*5560*/  IMAD.WIDE.U32 R6, R88, UR15, R4 ;  /* 0x0000000f58067c25 */ /* 0x001fe2000f8e0004 */
        /* <DEDUP_REMOVED lines=10> */
.L_x_9141:
[----:B------:R-:W-:Y:S05]  /*5610*/  BSYNC B0 ;  /* 0x0000000000007941 */ /* 0x000fea0003800000 */
.L_x_9140:
[----:B-1----:R-:W1:Y:S01]  /*5620*/  LDC.64 R10, c[0x0][0x3e0] ;  /* 0x0000f800ff0a7b82 */ /* 0x002e620000000a00 */
[----:B0-----:R-:W-:Y:S01]  /*5630*/  IMAD.WIDE.U32 R6, R88, UR15, RZ ;  /* 0x0000000f58067c25 */ /* 0x001fe2000f8e00ff */
[----:B------:R-:W-:-:S03]  /*5640*/  ULDC.64 UR4, c[0x0][0x390] ;  /* 0x0000e40000047ab9 */ /* 0x000fc60000000a00 */
[----:B------:R-:W-:Y:S01]  /*5650*/  @!P3 FADD.FTZ R12, R12, 1 ;  /* 0x3f8000000c0cb421 */ /* 0x000fe20000010000 */
[----:B------:R-:W-:Y:S01]  /*5660*/  @!P4 FADD.FTZ R13, R13, 1 ;  /* 0x3f8000000d0dc421 */ /* 0x000fe20000010000 */
[----:B------:R-:W-:Y:S01]  /*5670*/  IMAD R93, R62, -0x100, R45 ;  /* 0xffffff003e5d7824 */ /* 0x000fe200078e022d */
[----:B------:R-:W-:Y:S01]  /*5680*/  IADD3 R7, R7, R89, RZ ;  /* 0x0000005907077210 */ /* 0x000fe20007ffe0ff */
[----:B------:R-:W-:Y:S01]  /*5690*/  @!P5 FADD.FTZ R14, R14, 1 ;  /* 0x3f8000000e0ed421 */ /* 0x000fe20000010000 */
[----:B------:R-:W-:Y:S02]  /*56a0*/  IMAD R0, R42, UR4, RZ ;  /* 0x000000042a007c24 */ /* 0x000fe4000f8e02ff */
        /* <DEDUP_REMOVED lines=8> */
[----:B------:R-:W-:Y:S01]  /*5730*/  FADD.FTZ R48, R127, R48 ;  /* 0x000000307f307221 */ /* 0x000fe20000010000 */
[----:B------:R-:W-:Y:S01]  /*5740*/  ISETP.GE.AND P2, PT, R74, R29, PT ;  /* 0x0000001d4a00720c */ /* 0x000fe20003f46270 */
[----:B------:R-:W-:Y:S01]  /*5750*/  BSSY B0, `(.L_x_9142) ;  /* 0x000004f000007945 */ /* 0x000fe20003800000 */
        /* <DEDUP_REMOVED lines=10> */
[----:B------:R-:W-:Y:S02]  /*5800*/  ISETP.GE.AND P3, PT, R73, R29, PT ;  /* 0x0000001d4900720c */ /* 0x000fe40003f66270 */
[----:B------:R-:W-:Y:S02]  /*5810*/  LEA.HI.X R7, R39, R7, R8, 0x1, P1 ;  /* 0x0000000727077211 */ /* 0x000fe400008f0c08 */
[----:B------:R-:W-:Y:S01]  /*5820*/  ISETP.GE.AND P1, PT, R72, R29, PT ;  /* 0x0000001d4800720c */ /* 0x000fe20003f26270 */
[----:B--2---:R-:W-:-:S02]  /*5830*/  @!P4 FMUL.FTZ R122, R122, R13 ;  /* 0x0000000d7a7ac220 */ /* 0x004fc40000410000 */
[----:B------:R-:W-:Y:S01]  /*5840*/  @!P0 STG.E.U16 desc[UR12][R6.64+-0x180], R17 ;  /* 0xfffe801106008986 */ /* 0x000fe2000c10150c */
[-C--:B------:R-:W-:Y:S02]  /*5850*/  ISETP.GE.AND P4, PT, R70, R29.reuse, PT ;  /* 0x0000001d4600720c */ /* 0x080fe40003f86270 */
[-C--:B------:R-:W-:Y:S01]  /*5860*/  ISETP.GE.AND P0, PT, R76, R29.reuse, PT ;  /* 0x0000001d4c00720c */ /* 0x080fe20003f06270 */
[----:B------:R-:W-:Y:S01]  /*5870*/  @!P2 STG.E.U16 desc[UR12][R6.64+-0xc0], R23 ;  /* 0xffff40170600a986 */ /* 0x000fe2000c10150c */
[C---:B------:R-:W-:Y:S01]  /*5880*/  PRMT R8, R0.reuse, 0x7610, R8 ;  /* 0x0000761000087816 */ /* 0x040fe20000000008 */
        /* <DEDUP_REMOVED lines=59> */
.L_x_9143:
[----:B------:R-:W-:Y:S05]  /*5c40*/  BSYNC B0 ;  /* 0x0000000000007941 */ /* 0x000fea0003800000 */
.L_x_9142:
        /* <DEDUP_REMOVED lines=39> */
.L_x_9101:
        /* <DEDUP_REMOVED lines=26> */
.L_x_9146:
[----:B------:R-:W-:Y:S05]  /*6060*/  BSYNC B0 ;  /* 0x0000000000007941 */ /* 0x000fea0003800000 */
.L_x_9145:
        /* <DEDUP_REMOVED lines=29> */
.L_x_9148:
[----:B0-----:R-:W0:Y:S02]  /*6240*/  S2R R15, SR_TID.X ;  /* 0x00000000000f7919 */ /* 0x001e240000002100 */
.L_x_9149:
[----:B------:R-:W-:Y:S05]  /*6250*/  BSYNC B0 ;  /* 0x0000000000007941 */ /* 0x000fea0003800000 */
.L_x_9147:
        /* <DEDUP_REMOVED lines=22> */
.L_x_9151:
[----:B------:R-:W-:Y:S02]  /*63c0*/  LEA R0, R15, UR4, 0x2 ;  /* 0x000000040f007c11 */ /* 0x000fe4000f8e10ff */
[----:B------:R-:W-:Y:S02]  /*63d0*/  SHF.R.S32.HI R10, RZ, 0x1f, R15 ;  /* 0x0000001fff0a7819 */ /* 0x000fe4000001140f */
[----:B0-----:R-:W-:Y:S01]  /*63e0*/  MOV R8, R4 ;  /* 0x0000000400087202 */ /* 0x001fe20000000f00 */
[----:B------:R-:W0:Y:S01]  /*63f0*/  LDS R17, [R0+0x18f8] ;  /* 0x0018f80000117984 */ /* 0x000e220000000800 */
[----:B---3--:R-:W-:Y:S01]  /*6400*/  MOV R9, R23 ;  /* 0x0000001700097202 */ /* 0x008fe20000000f00 */
        /* <DEDUP_REMOVED lines=21> */
.L_x_9150:
[----:B------:R-:W-:Y:S05]  /*6560*/  EXIT ;  /* 0x000000000000794d */ /* 0x000fea0003800000 */
.L_x_9152:
        /* <DEDUP_REMOVED lines=9> */
.L_x_11018:


//--------------------- .text._Z25selective_scan_bwd_kernelI32Selective_Scan_bwd_kernel_traitsILi32ELi8ELb0ELb1ELb0ELb1ELb1EN3c104HalfEfEEv12SSMParamsBwd --------------------------
	.section	.text._Z25selective_scan_bwd_kernelI32Selective_Scan_bwd_kernel_traitsILi32ELi8ELb0ELb1ELb0ELb1ELb1EN3c104HalfEfEEv12SSMParamsBwd,"ax",@progbits
	.align	128
        .global         _Z25selective_scan_bwd_kernelI32Selective_Scan_bwd_kernel_traitsILi32ELi8ELb0ELb1ELb0ELb1ELb1EN3c104HalfEfEEv12SSMParamsBwd
        .type           _Z25selective_scan_bwd_kernelI32Selective_Scan_bwd_kernel_traitsILi32ELi8ELb0ELb1ELb0ELb1ELb1EN3c104HalfEfEEv12SSMParamsBwd,@function
        .size           _Z25selective_scan_bwd_kernelI32Selective_Scan_bwd_kernel_traitsILi32ELi8ELb0ELb1ELb0ELb1ELb1EN3c104HalfEfEEv12SSMParamsBwd,(.L_x_11019 - _Z25selective_scan_bwd_kernelI32Selective_Scan_bwd_kernel_traitsILi32ELi8ELb0ELb1ELb0ELb1ELb1EN3c104HalfEfEEv12SSMParamsBwd)
        .other          _Z25selective_scan_bwd_kernelI32Selective_Scan_bwd_kernel_traitsILi32ELi8ELb0ELb1ELb0ELb1ELb1EN3c104HalfEfEEv12SSMParamsBwd,@"STO_CUDA_ENTRY STV_DEFAULT"
_Z25selective_scan_bwd_kernelI32Selective_Scan_bwd_kernel_traitsILi32ELi8ELb0ELb1ELb0ELb1ELb1EN3c104HalfEfEEv12SSMParamsBwd:
.text._Z25selective_scan_bwd_kernelI32Selective_Scan_bwd_kernel_traitsILi32ELi8ELb0ELb1ELb0ELb1ELb1EN3c104HalfEfEEv12SSMParamsBwd:
        /* <DEDUP_REMOVED lines=56> */
[----:B------:R-:W-:Y:S01]  /*0380*/  IMAD R0, R3, R5, R0 ;  /* 0x0000000503007224 */ /* 0x000fe200078e0200 */
[----:B------:R-:W-:Y:S01]  /*0390*/  LEA R9, R21, 0xffffff00, 0x8 ;  /* 0xffffff0015097811 */ /* 0x000fe200078e40ff */
[C---:B------:R-:W-:Y:S01]  /*03a0*/  IMAD.WIDE.U32 R4, R3.reuse, R4, UR4 ;  /* 0x0000000403047e25 */ /* 0x040fe2000f8e0004 */
[----:B------:R-:W-:Y:S01]  /*03b0*/  UIMAD UR9, UR15, UR10, URZ ;  /* 0x0000000a0f0972a4 */ /* 0x000fe2000f8e023f */
[----:B------:R-:W-:-:S04]  /*03c0*/  LOP3.LUT R8, R3, R2, RZ, 0x3c, !PT ;  /* 0x0000000203087212 */ /* 0x000fc800078e3cff */
[----:B------:R-:W-:Y:S02]  /*03d0*/  @P0 IADD3 R49, R49, 0x1, RZ ;  /* 0x0000000131310810 */ /* 0x000fe40007ffe0ff */
[----:B------:R-:W-:Y:S02]  /*03e0*/  SHF.R.S32.HI R11, RZ, 0x1f, R9 ;  /* 0x0000001fff0b7819 */ /* 0x000fe40000011409 */
[----:B------:R-:W-:Y:S01]  /*03f0*/  IADD3 R57, P0, R9, R4, RZ ;  /* 0x0000000409397210 */ /* 0x000fe20007f1e0ff */
[----:B------:R-:W-:Y:S01]  /*0400*/  UIMAD.WIDE.U32 UR6, UR14, UR10, URZ ;  /* 0x0000000a0e0672a5 */ /* 0x000fe2000f8e003f */
[----:B------:R-:W-:Y:S01]  /*0410*/  ISETP.GE.AND P2, PT, R8, RZ, PT ;  /* 0x000000ff0800720c */ /* 0x000fe20003f46270 */
[----:B------:R-:W-:Y:S01]  /*0420*/  UIMAD UR9, UR14, UR11, UR9 ;  /* 0x0000000b0e0972a4 */ /* 0x000fe2000f8e0209 */
[----:B------:R-:W-:Y:S02]  /*0430*/  IADD3.X R8, R11, R5, R0, P0, !PT ;  /* 0x000000050b087210 */ /* 0x000fe400007fe400 */
[----:B------:R-:W-:Y:S01]  /*0440*/  ULDC.64 UR10, c[0x0][0x310] ;  /* 0x0000c400000a7ab9 */ /* 0x000fe20000000a00 */
[----:B------:R-:W-:-:S02]  /*0450*/  ISETP.NE.AND P1, PT, R2, RZ, PT ;  /* 0x000000ff0200720c */ /* 0x000fc40003f25270 */
[----:B------:R-:W-:Y:S01]  /*0460*/  ISETP.NE.U32.AND P0, PT, RZ, UR10, PT ;  /* 0x0000000aff007c0c */ /* 0x000fe2000bf05070 */
[----:B------:R-:W-:-:S03]  /*0470*/  UIADD3 UR7, UR7, UR9, URZ ;  /* 0x0000000907077290 */ /* 0x000fc6000fffe03f */
[----:B------:R-:W-:Y:S01]  /*0480*/  ISETP.NE.AND.EX P0, PT, RZ, UR11, PT, P0 ;  /* 0x0000000bff007c0c */ /* 0x000fe2000bf05300 */
[----:B------:R-:W-:Y:S01]  /*0490*/  ULDC.64 UR8, c[0x0][0x240] ;  /* 0x0000900000087ab9 */ /* 0x000fe20000000a00 */
[-C--:B--2---:R-:W-:Y:S01]  /*04a0*/  IMAD R0, R46, R6.reuse, RZ ;  /* 0x000000062e007224 */ /* 0x084fe200078e02ff */
[----:B------:R-:W-:Y:S01]  /*04b0*/  UIMAD UR4, UR15, UR8, URZ ;  /* 0x000000080f0472a4 */ /* 0x000fe2000f8e023f */
[----:B------:R-:W-:Y:S01]  /*04c0*/  IMAD.WIDE.U32 R4, R3, R6, UR6 ;  /* 0x0000000603047e25 */ /* 0x000fe2000f8e0006 */
[----:B------:R-:W-:Y:S01]  /*04d0*/  @!P2 IADD3 R49, -R49, RZ, RZ ;  /* 0x000000ff3131a210 */ /* 0x000fe20007ffe1ff */
[----:B------:R-:W-:Y:S01]  /*04e0*/  ULDC.64 UR10, c[0x0][0x328] ;  /* 0x0000ca00000a7ab9 */ /* 0x000fe20000000a00 */
[----:B------:R-:W-:Y:S01]  /*04f0*/  @!P1 LOP3.LUT R49, RZ, R2, RZ, 0x33, !PT ;  /* 0x00000002ff319212 */ /* 0x000fe200078e33ff */
[----:B------:R-:W-:Y:S01]  /*0500*/  IMAD R0, R3, R7, R0 ;  /* 0x0000000703007224 */ /* 0x000fe200078e0200 */
[----:B------:R-:W-:Y:S01]  /*0510*/  UIMAD.WIDE.U32 UR6, UR14, UR8, URZ ;  /* 0x000000080e0672a5 */ /* 0x000fe2000f8e003f */
[----:B------:R-:W-:Y:S01]  /*0520*/  IADD3 R61, P1, R9, R4, RZ ;  /* 0x00000004093d7210 */ /* 0x000fe20007f3e0ff */
[----:B------:R-:W-:Y:S01]  /*0530*/  UIMAD UR4, UR14, UR9, UR4 ;  /* 0x000000090e0472a4 */ /* 0x000fe2000f8e0204 */
[----:B------:R-:W-:Y:S01]  /*0540*/  SHF.R.S32.HI R51, RZ, 0x1f, R49 ;  /* 0x0000001fff337819 */ /* 0x000fe20000011431 */
[----:B------:R-:W-:Y:S01]  /*0550*/  UIMAD UR8, UR15, UR10, URZ ;  /* 0x0000000a0f0872a4 */ /* 0x000fe2000f8e023f */
[----:B------:R-:W-:Y:S01]  /*0560*/  ISETP.NE.U32.AND P2, PT, R16, RZ, PT ;  /* 0x000000ff1000720c */ /* 0x000fe20003f45070 */
[----:B------:R-:W1:Y:S01]  /*0570*/  @P0 LDC R20, c[0x0][0x214] ;  /* 0x00008500ff140b82 */ /* 0x000e620000000800 */
[----:B------:R-:W-:Y:S01]  /*0580*/  UIADD3 UR7, UR7, UR4, URZ ;  /* 0x0000000407077290 */ /* 0x000fe2000fffe03f */
[----:B------:R-:W-:Y:S01]  /*0590*/  IADD3.X R2, R11, R5, R0, P1, !PT ;  /* 0x000000050b027210 */ /* 0x000fe20000ffe400 */
[----:B----4-:R-:W-:Y:S01]  /*05a0*/  IMAD R0, R46, R12, RZ ;  /* 0x0000000c2e007224 */ /* 0x010fe200078e02ff */
[----:B------:R-:W-:Y:S01]  /*05b0*/  UIMAD.WIDE.U32 UR4, UR14, UR10, URZ ;  /* 0x0000000a0e0472a5 */ /* 0x000fe2000f8e003f */
[----:B------:R-:W-:Y:S01]  /*05c0*/  ISETP.NE.AND.EX P2, PT, R17, RZ, PT, P2 ;  /* 0x000000ff1100720c */ /* 0x000fe20003f45320 */
[----:B------:R-:W-:Y:S01]  /*05d0*/  UIMAD UR8, UR14, UR11, UR8 ;  /* 0x0000000b0e0872a4 */ /* 0x000fe2000f8e0208 */
[-C--:B------:R-:W-:Y:S01]  /*05e0*/  IMAD R4, R51, R14.reuse, RZ ;  /* 0x0000000e33047224 */ /* 0x080fe200078e02ff */
[----:B------:R-:W2:Y:S01]  /*05f0*/  @P0 LDC R23, c[0x0][0x21c] ;  /* 0x00008700ff170b82 */ /* 0x000ea20000000800 */
[----:B------:R-:W-:Y:S01]  /*0600*/  IMAD R0, R3, R13, R0 ;  /* 0x0000000d03007224 */ /* 0x000fe200078e0200 */
[----:B------:R-:W-:Y:S01]  /*0610*/  UIADD3 UR5, UR5, UR8, URZ ;  /* 0x0000000805057290 */ /* 0x000fe2000fffe03f */
[----:B------:R-:W-:Y:S01]  /*0620*/  IMAD.WIDE.U32 R6, R49, R14, UR6 ;  /* 0x0000000631067e25 */ /* 0x000fe2000f8e000e */
[----:B------:R-:W-:-:S03]  /*0630*/  ISETP.NE.U32.AND P1, PT, R18, RZ, PT ;  /* 0x000000ff1200720c */ /* 0x000fc60003f25070 */
[----:B------:R-:W-:Y:S01]  /*0640*/  IMAD R13, R49, R15, R4 ;  /* 0x0000000f310d7224 */ /* 0x000fe200078e0204 */
[----:B------:R-:W-:Y:S01]  /*0650*/  IADD3 R56, P5, R9, R6, RZ ;  /* 0x0000000609387210 */ /* 0x000fe20007fbe0ff */
[----:B------:R-:W4:Y:S01]  /*0660*/  @P0 LDC.64 R14, c[0x0][0x310] ;  /* 0x0000c400ff0e0b82 */ /* 0x000f220000000a00 */
[----:B------:R-:W-:Y:S01]  /*0670*/  IMAD.WIDE.U32 R4, R3, R12, UR4 ;  /* 0x0000000403047e25 */ /* 0x000fe2000f8e000c */
[----:B------:R-:W-:Y:S02]  /*0680*/  ISETP.NE.AND.EX P1, PT, R19, RZ, PT, P1 ;  /* 0x000000ff1300720c */ /* 0x000fe40003f25310 */
[----:B------:R-:W-:Y:S01]  /*0690*/  IADD3 R6, R7, R13, RZ ;  /* 0x0000000d07067210 */ /* 0x000fe20007ffe0ff */
[----:B------:R-:W-:Y:S01]  /*06a0*/  HFMA2.MMA R13, -RZ, RZ, 0, 0 ;  /* 0x00000000ff0d7435 */ /* 0x000fe200000001ff */
[----:B------:R-:W-:Y:S02]  /*06b0*/  MOV R12, RZ ;  /* 0x000000ff000c7202 */ /* 0x000fe40000000f00 */
[----:B------:R-:W-:-:S02]  /*06c0*/  @P2 LEA R12, P3, R3, R16, 0x2 ;  /* 0x00000010030c2211 */ /* 0x000fc400078610ff */
[----:B------:R-:W-:Y:S02]  /*06d0*/  IADD3 R9, P4, R9, R4, RZ ;  /* 0x0000000409097210 */ /* 0x000fe40007f9e0ff */
[----:B------:R-:W-:Y:S02]  /*06e0*/  @P2 LEA.HI.X R13, R3, R17, R46, 0x2, P3 ;  /* 0x00000011030d2211 */ /* 0x000fe400018f142e */
[----:B------:R-:W-:Y:S02]  /*06f0*/  ISETP.GE.AND P2, PT, R21, 0x1, PT ;  /* 0x000000011500780c */ /* 0x000fe40003f46270 */
[----:B------:R-:W-:Y:S01]  /*0700*/  IADD3.X R4, R11, R5, R0, P4, !PT ;  /* 0x000000050b047210 */ /* 0x000fe200027fe400 */
[----:B-1----:R-:W-:Y:S01]  /*0710*/  @P0 IMAD R0, R20, UR14, R3 ;  /* 0x0000000e14000c24 */ /* 0x002fe2000f8e0203 */
[----:B------:R-:W-:Y:S01]  /*0720*/  HFMA2.MMA R7, -RZ, RZ, 0, 0 ;  /* 0x00000000ff077435 */ /* 0x000fe200000001ff */
[----:B------:R-:W-:Y:S02]  /*0730*/  MOV R10, RZ ;  /* 0x000000ff000a7202 */ /* 0x000fe40000000f00 */
[----:B0-----:R-:W-:Y:S01]  /*0740*/  LEA R55, P4, R57, R24, 0x1 ;  /* 0x0000001839377211 */ /* 0x001fe200078808ff */
[----:B------:R-:W-:Y:S01]  /*0750*/  @P0 IMAD R0, R0, R21, RZ ;  /* 0x0000001500000224 */ /* 0x000fe200078e02ff */
[----:B------:R-:W-:-:S02]  /*0760*/  @P1 LEA R10, P3, R3, R18, 0x2 ;  /* 0x00000012030a1211 */ /* 0x000fc400078610ff */
[----:B------:R-:W-:Y:S01]  /*0770*/  LEA.HI.X R57, R57, R25, R8, 0x1, P4 ;  /* 0x0000001939397211 */ /* 0x000fe200020f0c08 */
[----:B--2---:R-:W-:Y:S01]  /*0780*/  @P0 IMAD R5, R0, R23, RZ ;  /* 0x0000001700050224 */ /* 0x004fe200078e02ff */
[----:B------:R-:W-:Y:S02]  /*0790*/  IADD3.X R11, R11, R6, RZ, P5, !PT ;  /* 0x000000060b0b7210 */ /* 0x000fe40002ffe4ff */
[----:B------:R-:W-:Y:S02]  /*07a0*/  @P1 LEA.HI.X R7, R3, R19, R46, 0x2, P3 ;  /* 0x0000001303071211 */ /* 0x000fe400018f142e */
[C---:B---3--:R-:W-:Y:S02]  /*07b0*/  LEA R54, P4, R56.reuse, R28, 0x1 ;  /* 0x0000001c38367211 */ /* 0x048fe400078808ff */
        /* <DEDUP_REMOVED lines=55> */
.L_x_9201:
[----:B0-----:R-:W0:Y:S01]  /*0b30*/  LDC R104, c[0x0][0x224] ;  /* 0x00008900ff687b82 */ /* 0x001e220000000800 */
[----:B------:R-:W-:Y:S01]  /*0b40*/  ULDC UR7, c[0x0][0x218] ;  /* 0x0000860000077ab9 */ /* 0x000fe20000000800 */
[C---:B------:R-:W-:Y:S02]  /*0b50*/  LEA R4, P3, R8.reuse, R55, 0x1 ;  /* 0x0000003708047211 */ /* 0x040fe400078608ff */
        /* <DEDUP_REMOVED lines=37> */
[C---:B0-----:R-:W-:Y:S02]  /*0db0*/  IADD3 R5, R58.reuse, 0x60, RZ ;  /* 0x000000603a057810 */ /* 0x041fe40007ffe0ff */
        /* <DEDUP_REMOVED lines=17> */
[----:B------:R-:W-:Y:S02]  /*0ed0*/  ISETP.GE.AND P2, PT, R73, R79, PT ;  /* 0x0000004f4900720c */ /* 0x000fe40003f46270 */
[----:B------:R-:W-:Y:S02]  /*0ee0*/  LEA.HI.X R5, R8, R61, R9, 0x1, P0 ;  /* 0x0000003d08057211 */ /* 0x000fe400000f0c09 */
[-C--:B------:R-:W-:Y:S02]  /*0ef0*/  ISETP.GE.AND P0, PT, R71, R79.reuse, PT ;  /* 0x0000004f4700720c */ /* 0x080fe40003f06270 */
        /* <DEDUP_REMOVED lines=8> */
[----:B----4-:R-:W-:Y:S01]  /*0f80*/  STS.U16 [R82+0x80], R17 ;  /* 0x0000801152007388 */ /* 0x010fe20000000400 */
[----:B0-----:R-:W-:-:S02]  /*0f90*/  PRMT R7, RZ, 0x7610, R7 ;  /* 0x00007610ff077816 */ /* 0x001fc40000000007 */
[----:B--2---:R-:W-:Y:S01]  /*0fa0*/  SHF.L.U32 R0, R58, 0x3, RZ ;  /* 0x000000033a007819 */ /* 0x004fe200000006ff */
[----:B------:R0:W-:Y:S03]  /*0fb0*/  STS.U16 [R83+0xc0], R2 ;  /* 0x0000c00253007388 */ /* 0x0001e60000000400 */
[----:B------:R-:W-:Y:S01]  /*0fc0*/  LEA.HI.SX32 R88, R0, R0, 0x1b ;  /* 0x0000000000587211 */ /* 0x000fe200078fdaff */
[----:B------:R2:W-:Y:S01]  /*0fd0*/  STS.U16 [R84+0x100], R19 ;  /* 0x0001001354007388 */ /* 0x0005e20000000400 */
[----:B------:R-:W-:Y:S02]  /*0fe0*/  PRMT R0, RZ, 0x7610, R0 ;  /* 0x00007610ff007816 */ /* 0x000fe40000000000 */
[----:B------:R-:W-:Y:S01]  /*0ff0*/  LEA R88, R88, UR5, 0x1 ;  /* 0x0000000558587c11 */ /* 0x000fe2000f8e08ff */
[----:B------:R3:W-:Y:S01]  /*1000*/  STS.U16 [R85+0x140], R16 ;  /* 0x0001401055007388 */ /* 0x0007e20000000400 */
[----:B0-----:R-:W-:-:S03]  /*1010*/  PRMT R2, RZ, 0x7610, R2 ;  /* 0x00007610ff027816 */ /* 0x001fc60000000002 */
[----:B------:R0:W-:Y:S01]  /*1020*/  STS.U16 [R86+0x180], R21 ;  /* 0x0001801556007388 */ /* 0x0001e20000000400 */
[----:B--2---:R-:W-:-:S03]  /*1030*/  PRMT R19, RZ, 0x7610, R19 ;  /* 0x00007610ff137816 */ /* 0x004fc60000000013 */
[----:B------:R2:W-:Y:S01]  /*1040*/  STS.U16 [R87+0x1c0], R18 ;  /* 0x0001c01257007388 */ /* 0x0005e20000000400 */
[----:B------:R-:W-:-:S03]  /*1050*/  NOP ;  /* 0x0000000000007918 */ /* 0x000fc60000000000 */
[----:B------:R-:W-:Y:S01]  /*1060*/  LDS.U16 R173, [R88] ;  /* 0x0000000058ad7984 */ /* 0x000fe20000000400 */
[C---:B---3--:R-:W-:Y:S02]  /*1070*/  LEA R16, P1, R8.reuse, R63, 0x1 ;  /* 0x0000003f08107211 */ /* 0x048fe400078208ff */
[----:B0-----:R-:W-:Y:S01]  /*1080*/  PRMT R21, RZ, 0x7610, R21 ;  /* 0x00007610ff157816 */ /* 0x001fe20000000015 */
[----:B------:R-:W-:Y:S01]  /*1090*/  LDS.U16 R89, [R88+0x2] ;  /* 0x0000020058597984 */ /* 0x000fe20000000400 */
[----:B------:R-:W-:Y:S02]  /*10a0*/  LEA.HI.X R17, R8, R65, R9, 0x1, P1 ;  /* 0x0000004108117211 */ /* 0x000fe400008f0c09 */
[-C--:B------:R-:W-:Y:S01]  /*10b0*/  ISETP.GE.AND P1, PT, R72, R79.reuse, PT ;  /* 0x0000004f4800720c */ /* 0x080fe20003f26270 */
[----:B------:R-:W-:Y:S04]  /*10c0*/  LDS.U16 R90, [R88+0x4] ;  /* 0x00000400585a7984 */ /* 0x000fe80000000400 */
[----:B------:R-:W-:Y:S04]  /*10d0*/  LDS.U16 R91, [R88+0x6] ;  /* 0x00000600585b7984 */ /* 0x000fe80000000400 */
[----:B------:R-:W-:Y:S04]  /*10e0*/  LDS.U16 R92, [R88+0x8] ;  /* 0x00000800585c7984 */ /* 0x000fe80000000400 */
[----:B------:R-:W-:Y:S04]  /*10f0*/  LDS.U16 R93, [R88+0xa] ;  /* 0x00000a00585d7984 */ /* 0x000fe80000000400 */
[----:B------:R-:W-:Y:S04]  /*1100*/  LDS.U16 R94, [R88+0xc] ;  /* 0x00000c00585e7984 */ /* 0x000fe80000000400 */
[----:B------:R-:W-:Y:S01]  /*1110*/  LDS.U16 R95, [R88+0xe] ;  /* 0x00000e00585f7984 */ /* 0x000fe20000000400 */
[----:B------:R-:W-:Y:S06]  /*1120*/  BAR.SYNC.DEFER_BLOCKING 0x0 ;  /* 0x0000000000007b1d */ /* 0x000fec0000010000 */
[----:B------:R-:W3:Y:S01]  /*1130*/  @!P6 LDG.E.U16 R7, desc[UR12][R4.64] ;  /* 0x0000000c0407e981 */ /* 0x000ee2000c1e1500 */
[----:B------:R-:W-:-:S03]  /*1140*/  ISETP.GE.AND P6, PT, R77, R79, PT ;  /* 0x0000004f4d00720c */ /* 0x000fc60003fc6270 */
[----:B------:R-:W4:Y:S01]  /*1150*/  @!P0 LDG.E.U16 R20, desc[UR12][R4.64+0x40] ;  /* 0x0000400c04148981 */ /* 0x000f22000c1e1500 */
[----:B--2---:R-:W-:-:S03]  /*1160*/  P2R R18, PR, RZ, 0x1 ;  /* 0x00000001ff127803 */ /* 0x004fc60000000000 */
[----:B------:R-:W2:Y:S04]  /*1170*/  @!P1 LDG.E.U16 R23, desc[UR12][R4.64+0x80] ;  /* 0x0000800c04179981 */ /* 0x000ea8000c1e1500 */
[----:B------:R-:W2:Y:S04]  /*1180*/  @!P2 LDG.E.U16 R2, desc[UR12][R4.64+0xc0] ;  /* 0x0000c00c0402a981 */ /* 0x000ea8000c1e1500 */
[----:B------:R-:W2:Y:S04]  /*1190*/  @!P3 LDG.E.U16 R19, desc[UR12][R4.64+0x100] ;  /* 0x0001000c0413b981 */ /* 0x000ea8000c1e1500 */
[----:B------:R-:W2:Y:S04]  /*11a0*/  @!P4 LDG.E.U16 R22, desc[UR12][R4.64+0x140] ;  /* 0x0001400c0416c981 */ /* 0x000ea8000c1e1500 */
[----:B------:R-:W2:Y:S04]  /*11b0*/  @!P5 LDG.E.U16 R21, desc[UR12][R4.64+0x180] ;  /* 0x0001800c0415d981 */ /* 0x000ea8000c1e1500 */
[----:B------:R-:W2:Y:S01]  /*11c0*/  @!P6 LDG.E.U16 R0, desc[UR12][R4.64+0x1c0] ;  /* 0x0001c00c0400e981 */ /* 0x000ea2000c1e1500 */
        /* <DEDUP_REMOVED lines=9> */
[----:B----4-:R-:W-:Y:S04]  /*1260*/  STS.U16 [R81+0x40], R20 ;  /* 0x0000401451007388 */ /* 0x010fe80000000400 */
[----:B--2---:R-:W-:Y:S04]  /*1270*/  STS.U16 [R82+0x80], R23 ;  /* 0x0000801752007388 */ /* 0x004fe80000000400 */
        /* <DEDUP_REMOVED lines=26> */
[----:B0-----:R-:W0:Y:S01]  /*1420*/  LDC.64 R16, c[0x0][0x2b0] ;  /* 0x0000ac00ff107b82 */ /* 0x001e220000000a00 */
[----:B--2---:R-:W-:-:S02]  /*1430*/  HADD2.F32 R25, -RZ, R25.H0_H0 ;  /* 0x20000019ff197230 */ /* 0x004fc40000004100 */
[----:B---3--:R-:W-:Y:S02]  /*1440*/  HADD2.F32 R23, -RZ, R23.H0_H0 ;  /* 0x20000017ff177230 */ /* 0x008fe40000004100 */
[----:B----4-:R-:W-:Y:S01]  /*1450*/  HADD2.F32 R27, -RZ, R27.H0_H0 ;  /* 0x2000001bff1b7230 */ /* 0x010fe20000004100 */
[----:B------:R-:W-:Y:S01]  /*1460*/  SHF.R.S32.HI R7, RZ, 0x1f, R6 ;  /* 0x0000001fff077819 */ /* 0x000fe20000011406 */
[C---:B-1----:R-:W-:Y:S02]  /*1470*/  IMAD R18, R36.reuse, UR15, RZ ;  /* 0x0000000f24127c24 */ /* 0x042fe4000f8e02ff */
[--C-:B-----5:R-:W-:Y:S01]  /*1480*/  FADD.FTZ R97, R25, R48.reuse ;  /* 0x0000003019617221 */ /* 0x120fe20000010000 */
[--C-:B------:R-:W-:Y:S01]  /*1490*/  FADD.FTZ R99, R23, R48.reuse ;  /* 0x0000003017637221 */ /* 0x100fe20000010000 */
[----:B------:R-:W-:Y:S01]  /*14a0*/  FADD.FTZ R101, R27, R48 ;  /* 0x000000301b657221 */ /* 0x000fe20000010000 */
[----:B------:R-:W-:Y:S01]  /*14b0*/  BSSY B0, `(.L_x_9154) ;  /* 0x000003b000007945 */ /* 0x000fe20003800000 */
[----:B------:R-:W-:Y:S01]  /*14c0*/  IMAD R37, R37, UR14, R18 ;  /* 0x0000000e25257c24 */ /* 0x000fe2000f8e0212 */
[----:B------:R-:W-:Y:S01]  /*14d0*/  FSETP.GTU.FTZ.AND P6, PT, R97, 20, PT ;  /* 0x41a000006100780b */ /* 0x000fe20003fdc000 */
[----:B------:R-:W-:Y:S01]  /*14e0*/  @!P0 IMAD.WIDE.U32 R20, R36, UR14, R6 ;  /* 0x0000000e24148c25 */ /* 0x000fe2000f8e0006 */
[----:B------:R-:W-:-:S02]  /*14f0*/  FSETP.GTU.FTZ.AND P4, PT, R99, 20, PT ;  /* 0x41a000006300780b */ /* 0x000fc40003f9c000 */
[----:B------:R-:W-:Y:S01]  /*1500*/  FSETP.GTU.FTZ.AND P2, PT, R101, 20, PT ;  /* 0x41a000006500780b */ /* 0x000fe20003f5c000 */
[----:B------:R-:W-:Y:S01]  /*1510*/  IMAD.WIDE.U32 R18, R36, UR14, RZ ;  /* 0x0000000e24127c25 */ /* 0x000fe2000f8e00ff */
[----:B------:R1:W-:Y:S03]  /*1520*/  STS.U16 [R80], R29 ;  /* 0x0000001d50007388 */ /* 0x0003e60000000400 */
[----:B-1----:R-:W-:-:S05]  /*1530*/  HADD2.F32 R29, -RZ, R24.H0_H0 ;  /* 0x20000018ff1d7230 */ /* 0x002fca0000004100 */
[----:B------:R-:W-:Y:S01]  /*1540*/  FADD.FTZ R96, R29, R48 ;  /* 0x000000301d607221 */ /* 0x000fe20000010000 */
[----:B------:R-:W-:Y:S04]  /*1550*/  STS.U16 [R81+0x40], R0 ;  /* 0x0000400051007388 */ /* 0x000fe80000000400 */
[----:B------:R-:W-:Y:S01]  /*1560*/  FSETP.GTU.FTZ.AND P1, PT, R96, 20, PT ;  /* 0x41a000006000780b */ /* 0x000fe20003f3c000 */
[----:B------:R1:W-:Y:S04]  /*1570*/  STS.U16 [R82+0x80], R31 ;  /* 0x0000801f52007388 */ /* 0x0003e80000000400 */
[----:B------:R-:W-:Y:S04]  /*1580*/  STS.U16 [R83+0xc0], R30 ;  /* 0x0000c01e53007388 */ /* 0x000fe80000000400 */
[----:B------:R2:W-:Y:S01]  /*1590*/  STS.U16 [R84+0x100], R33 ;  /* 0x0001002154007388 */ /* 0x0005e20000000400 */
[----:B-1----:R-:W-:-:S03]  /*15a0*/  HADD2.F32 R31, -RZ, R26.H0_H0 ;  /* 0x2000001aff1f7230 */ /* 0x002fc60000004100 */
[----:B------:R-:W-:Y:S01]  /*15b0*/  STS.U16 [R85+0x140], R32 ;  /* 0x0001402055007388 */ /* 0x000fe20000000400 */
[----:B--2---:R-:W-:-:S03]  /*15c0*/  HADD2.F32 R33, -RZ, R2.H0_H0 ;  /* 0x20000002ff217230 */ /* 0x004fc60000004100 */
[----:B------:R1:W-:Y:S01]  /*15d0*/  STS.U16 [R86+0x180], R35 ;  /* 0x0001802356007388 */ /* 0x0003e20000000400 */
[--C-:B------:R-:W-:Y:S01]  /*15e0*/  FADD.FTZ R98, R31, R48.reuse ;  /* 0x000000301f627221 */ /* 0x100fe20000010000 */
[--C-:B------:R-:W-:Y:S02]  /*15f0*/  FADD.FTZ R100, R33, R48.reuse ;  /* 0x0000003021647221 */ /* 0x100fe40000010000 */
[----:B------:R2:W-:Y:S01]  /*1600*/  STS.U16 [R87+0x1c0], R34 ;  /* 0x0001c02257007388 */ /* 0x0005e20000000400 */
[----:B-1----:R-:W-:Y:S01]  /*1610*/  HADD2.F32 R35, -RZ, R22.H0_H0 ;  /* 0x20000016ff237230 */ /* 0x002fe20000004100 */
[----:B------:R-:W-:Y:S02]  /*1620*/  FSETP.GTU.FTZ.AND P5, PT, R98, 20, PT ;  /* 0x41a000006200780b */ /* 0x000fe40003fbc000 */
[----:B------:R-:W-:Y:S02]  /*1630*/  FSETP.GTU.FTZ.AND P3, PT, R100, 20, PT ;  /* 0x41a000006400780b */ /* 0x000fe40003f7c000 */
[----:B------:R-:W-:Y:S01]  /*1640*/  FADD.FTZ R102, R35, R48 ;  /* 0x0000003023667221 */ /* 0x000fe20000010000 */
[----:B------:R-:W-:Y:S01]  /*1650*/  NOP ;  /* 0x0000000000007918 */ /* 0x000fe20000000000 */
[----:B0-2---:R-:W-:Y:S09]  /*1660*/  @P1 BRA `(.L_x_9155) ;  /* 0x00000000007c1947 */ /* 0x005ff20003800000 */
        /* <DEDUP_REMOVED lines=31> */
.L_x_9155:
[----:B------:R-:W-:Y:S05]  /*1860*/  BSYNC B0 ;  /* 0x0000000000007941 */ /* 0x000fea0003800000 */
.L_x_9154:
        /* <DEDUP_REMOVED lines=39> */
.L_x_9157:
[----:B------:R-:W-:Y:S05]  /*1ae0*/  BSYNC B0 ;  /* 0x0000000000007941 */ /* 0x000fea0003800000 */
.L_x_9156:
        /* <DEDUP_REMOVED lines=39> */
.L_x_9159:
[----:B------:R-:W-:Y:S05]  /*1d60*/  BSYNC B0 ;  /* 0x0000000000007941 */ /* 0x000fea0003800000 */
.L_x_9158:
        /* <DEDUP_REMOVED lines=33> */
.L_x_9161:
[----:B------:R-:W-:Y:S05]  /*1f80*/  BSYNC B0 ;  /* 0x0000000000007941 */ /* 0x000fea0003800000 */
.L_x_9160:
        /* <DEDUP_REMOVED lines=33> */
.L_x_9163:
[----:B------:R-:W-:Y:S05]  /*21a0*/  BSYNC B0 ;  /* 0x0000000000007941 */ /* 0x000fea0003800000 */
.L_x_9162:
        /* <DEDUP_REMOVED lines=33> */
.L_x_9165:
[----:B------:R-:W-:Y:S05]  /*23c0*/  BSYNC B0 ;  /* 0x0000000000007941 */ /* 0x000fea0003800000 */
.L_x_9164:
        /* <DEDUP_REMOVED lines=33> */
.L_x_9167:
[----:B------:R-:W-:Y:S05]  /*25e0*/  BSYNC B0 ;  /* 0x0000000000007941 */ /* 0x000fea0003800000 */
.L_x_9166:
        /* <DEDUP_REMOVED lines=33> */
.L_x_9169:
[----:B------:R-:W-:Y:S05]  /*2800*/  BSYNC B0 ;  /* 0x0000000000007941 */ /* 0x000fea0003800000 */
.L_x_9168:
[----:B------:R-:W-:Y:S01]  /*2810*/  ULDC.64 UR8, c[0x0][0x2a8] ;  /* 0x0000aa0000087ab9 */ /* 0x000fe20000000a00 */
[----:B------:R-:W-:Y:S01]  /*2820*/  @!P0 IMAD.WIDE.U32 R22, R16, UR14, R6 ;  /* 0x0000000e10168c25 */ /* 0x000fe2000f8e0006 */
[----:B------:R-:W-:Y:S01]  /*2830*/  SHF.R.S32.HI R105, RZ, 0x1f, R104 ;  /* 0x0000001fff697819 */ /* 0x000fe20000011468 */
[----:B------:R-:W-:Y:S01]  /*2840*/  ULDC.64 UR10, c[0x0][0x2b8] ;  /* 0x0000ae00000a7ab9 */ /* 0x000fe20000000a00 */
[----:B------:R-:W-:Y:S01]  /*2850*/  LDS.U16 R26, [R88+0x4] ;  /* 0x00000400581a7984 */ /* 0x000fe20000000400 */
        /* <DEDUP_REMOVED lines=8> */
[----:B------:R-:W-:Y:S01]  /*28e0*/  IMAD.WIDE.U32 R16, R16, UR14, RZ ;  /* 0x0000000e10107c25 */ /* 0x000fe2000f8e00ff */
[----:B------:R-:W-:-:S03]  /*28f0*/  IADD3 R2, P2, R104, R18, RZ ;  /* 0x0000001268027210 */ /* 0x000fc60007f5e0ff */
[----:B------:R-:W-:Y:S01]  /*2900*/  IMAD R25, R3, UR9, R0 ;  /* 0x0000000903197c24 */ /* 0x000fe2000f8e0200 */
[----:B------:R-:W-:Y:S01]  /*2910*/  IADD3 R17, R17, R27, RZ ;  /* 0x0000001b11117210 */ /* 0x000fe20007ffe0ff */
[----:B------:R-:W-:Y:S01]  /*2920*/  ULDC.64 UR8, c[0x0][0x318] ;  /* 0x0000c60000087ab9 */ /* 0x000fe20000000a00 */
[----:B------:R-:W-:Y:S02]  /*2930*/  IMAD R0, R46, UR10, RZ ;  /* 0x0000000a2e007c24 */ /* 0x000fe4000f8e02ff */
[----:B------:R-:W-:Y:S01]  /*2940*/  @!P0 IADD3.X R29, R9, R21, R25, P1, !PT ;  /* 0x00000015091d8210 */ /* 0x000fe20000ffe419 */
[----:B------:R-:W-:Y:S01]  /*2950*/  IMAD.WIDE.U32 R20, R3, UR10, R16 ;  /* 0x0000000a03147c25 */ /* 0x000fe2000f8e0010 */
[----:B------:R-:W-:Y:S02]  /*2960*/  IADD3.X R25, R105, R25, R19, P2, !PT ;  /* 0x0000001969197210 */ /* 0x000fe400017fe413 */
[----:B------:R-:W-:Y:S01]  /*2970*/  LEA R27, P1, R8, UR8, 0x1 ;  /* 0x00000008081b7c11 */ /* 0x000fe2000f8208ff */
[----:B------:R-:W-:-:S03]  /*2980*/  @!P0 IMAD.WIDE.U32 R18, R3, UR10, R22 ;  /* 0x0000000a03128c25 */ /* 0x000fc6000f8e0016 */
[----:B------:R-:W-:Y:S01]  /*2990*/  LEA.HI.X R17, R8, UR9, R9, 0x1, P1 ;  /* 0x0000000908117c11 */ /* 0x000fe200088f0c09 */
[----:B------:R-:W-:Y:S01]  /*29a0*/  IMAD R31, R3, UR11, R0 ;  /* 0x0000000b031f7c24 */ /* 0x000fe2000f8e0200 */
[----:B------:R-:W-:Y:S02]  /*29b0*/  LEA R22, P2, R2, R27, 0x1 ;  /* 0x0000001b02167211 */ /* 0x000fe400078408ff */
[----:B------:R-:W-:Y:S01]  /*29c0*/  @!P0 LEA R16, P1, R24, UR8, 0x1 ;  /* 0x0000000818108c11 */ /* 0x000fe2000f8208ff */
[----:B------:R-:W-:Y:S01]  /*29d0*/  LDS.U16 R27, [R88+0x6] ;  /* 0x00000600581b7984 */ /* 0x000fe20000000400 */
[----:B------:R-:W-:Y:S02]  /*29e0*/  @!P0 IADD3 R32, P3, R8, R18, RZ ;  /* 0x0000001208208210 */ /* 0x000fe40007f7e0ff */
[----:B------:R-:W-:Y:S02]  /*29f0*/  IADD3 R0, P4, R104, R20, RZ ;  /* 0x0000001468007210 */ /* 0x000fe40007f9e0ff */
[----:B------:R-:W-:-:S02]  /*2a00*/  LEA.HI.X R23, R2, R17, R25, 0x1, P2 ;  /* 0x0000001102177211 */ /* 0x000fc400010f0c19 */
[----:B------:R-:W-:Y:S01]  /*2a10*/  @!P0 LEA.HI.X R17, R24, UR9, R29, 0x1, P1 ;  /* 0x0000000918118c11 */ /* 0x000fe200088f0c1d */
[----:B------:R-:W-:Y:S01]  /*2a20*/  LDS.U16 R25, [R88+0x2] ;  /* 0x0000020058197984 */ /* 0x000fe20000000400 */
[----:B------:R-:W-:Y:S01]  /*2a30*/  @!P0 IADD3.X R35, R9, R19, R31, P3, !PT ;  /* 0x0000001309238210 */ /* 0x000fe20001ffe41f */
[----:B------:R-:W-:Y:S01]  /*2a40*/  ULDC.64 UR8, c[0x0][0x308] ;  /* 0x0000c20000087ab9 */ /* 0x000fe20000000a00 */
[----:B------:R-:W-:Y:S01]  /*2a50*/  IADD3.X R21, R105, R31, R21, P4, !PT ;  /* 0x0000001f69157210 */ /* 0x000fe200027fe415 */
[----:B------:R-:W-:Y:S01]  /*2a60*/  LDS.U16 R24, [R88] ;  /* 0x0000000058187984 */ /* 0x000fe20000000400 */
[----:B------:R-:W-:-:S03]  /*2a70*/  LEA R19, P1, R8, UR8, 0x1 ;  /* 0x0000000808137c11 */ /* 0x000fc6000f8208ff */
[----:B------:R-:W-:Y:S01]  /*2a80*/  LDS.U16 R29, [R88+0xa] ;  /* 0x00000a00581d7984 */ /* 0x000fe20000000400 */
[----:B------:R-:W-:Y:S02]  /*2a90*/  ISETP.GE.AND P6, PT, R71, R79, PT ;  /* 0x0000004f4700720c */ /* 0x000fe40003fc6270 */
[----:B------:R-:W-:Y:S01]  /*2aa0*/  LEA.HI.X R2, R8, UR9, R9, 0x1, P1 ;  /* 0x0000000908027c11 */ /* 0x000fe200088f0c09 */
[----:B------:R-:W-:Y:S01]  /*2ab0*/  LDS.U16 R31, [R88+0xe] ;  /* 0x00000e00581f7984 */ /* 0x000fe20000000400 */
[----:B------:R-:W-:Y:S02]  /*2ac0*/  LEA R20, P2, R0, R19, 0x1 ;  /* 0x0000001300147211 */ /* 0x000fe400078408ff */
[----:B------:R-:W-:Y:S01]  /*2ad0*/  @!P0 LEA R18, P1, R32, UR8, 0x1 ;  /* 0x0000000820128c11 */ /* 0x000fe2000f8208ff */
[----:B------:R-:W-:Y:S01]  /*2ae0*/  BAR.SYNC.DEFER_BLOCKING 0x0 ;  /* 0x0000000000007b1d */ /* 0x000fe20000010000 */
[----:B------:R-:W-:Y:S02]  /*2af0*/  LEA.HI.X R21, R0, R2, R21, 0x1, P2 ;  /* 0x0000000200157211 */ /* 0x000fe400010f0c15 */
[----:B------:R-:W-:-:S02]  /*2b00*/  PRMT R0, RZ, 0x7610, R0 ;  /* 0x00007610ff007816 */ /* 0x000fc40000000000 */
[----:B------:R-:W-:Y:S02]  /*2b10*/  @!P0 LEA.HI.X R19, R32, UR9, R35, 0x1, P1 ;  /* 0x0000000920138c11 */ /* 0x000fe400088f0c23 */
[-C--:B------:R-:W-:Y:S02]  /*2b20*/  ISETP.GE.AND P1, PT, R72, R79.reuse, PT ;  /* 0x0000004f4800720c */ /* 0x080fe40003f26270 */
[-C--:B------:R-:W-:Y:S02]  /*2b30*/  ISETP.GE.AND P2, PT, R73, R79.reuse, PT ;  /* 0x0000004f4900720c */ /* 0x080fe40003f46270 */
[-C--:B------:R-:W-:Y:S02]  /*2b40*/  ISETP.GE.AND P3, PT, R74, R79.reuse, PT ;  /* 0x0000004f4a00720c */ /* 0x080fe40003f66270 */
[-C--:B------:R-:W-:Y:S02]  /*2b50*/  ISETP.GE.AND P4, PT, R75, R79.reuse, PT ;  /* 0x0000004f4b00720c */ /* 0x080fe40003f86270 */
[----:B------:R-:W-:-:S02]  /*2b60*/  ISETP.GE.AND P5, PT, R76, R79, PT ;  /* 0x0000004f4c00720c */ /* 0x000fc40003fa6270 */
[----:B------:R-:W-:Y:S02]  /*2b70*/  PRMT R35, RZ, 0x7610, R35 ;  /* 0x00007610ff237816 */ /* 0x000fe40000000023 */
        /* <DEDUP_REMOVED lines=34> */
[----:B------:R-:W1:Y:S04]  /*2da0*/  LDS.U16 R35, [R88+0x8] ;  /* 0x0000080058237984 */ /* 0x000e680000000400 */
[----:B------:R-:W2:Y:S04]  /*2db0*/  LDS.U16 R36, [R88+0xa] ;  /* 0x00000a0058247984 */ /* 0x000ea80000000400 */
[----:B------:R-:W3:Y:S04]  /*2dc0*/  LDS.U16 R38, [R88+0xc] ;  /* 0x00000c0058267984 */ /* 0x000ee80000000400 */
[----:B------:R-:W4:Y:S01]  /*2dd0*/  LDS.U16 R37, [R88+0xe] ;  /* 0x00000e0058257984 */ /* 0x000f220000000400 */
[----:B------:R-:W-:Y:S01]  /*2de0*/  BAR.SYNC.DEFER_BLOCKING 0x0 ;  /* 0x0000000000007b1d */ /* 0x000fe20000010000 */
[----:B0-----:R-:W-:-:S05]  /*2df0*/  PRMT R32, RZ, 0x7610, R32 ;  /* 0x00007610ff207816 */ /* 0x001fca0000000020 */
[----:B------:R1:W5:Y:S01]  /*2e00*/  @!P0 LDG.E.U16 R39, desc[UR12][R18.64] ;  /* 0x0000000c12278981 */ /* 0x000362000c1e1500 */
        /* <DEDUP_REMOVED lines=9> */
[----:B------:R-:W-:Y:S02]  /*2ea0*/  HADD2.F32 R2, -RZ, R23.H0_H0 ;  /* 0x20000017ff027230 */ /* 0x000fe40000004100 */
[----:B------:R-:W-:Y:S02]  /*2eb0*/  HADD2.F32 R17, -RZ, R34.H0_H0 ;  /* 0x20000022ff117230 */ /* 0x000fe40000004100 */
[----:B0-----:R-:W-:Y:S01]  /*2ec0*/  FMUL.FTZ R21, R18, -1.4426950216293334961 ;  /* 0xbfb8aa3b12157820 */ /* 0x001fe20000410000 */
[----:B------:R-:W-:Y:S01]  /*2ed0*/  FMUL.FTZ R23, R2, -1.4426950216293334961 ;  /* 0xbfb8aa3b02177820 */ /* 0x000fe20000410000 */
[----:B------:R-:W-:Y:S02]  /*2ee0*/  HADD2.F32 R0, -RZ, R22.H0_H0 ;  /* 0x20000016ff007230 */ /* 0x000fe40000004100 */
[----:B------:R-:W-:Y:S01]  /*2ef0*/  FMUL.FTZ R20, R17, -1.4426950216293334961 ;  /* 0xbfb8aa3b11147820 */ /* 0x000fe20000410000 */
[----:B------:R-:W-:Y:S01]  /*2f00*/  MUFU.EX2 R106, R21 ;  /* 0x00000015006a7308 */ /* 0x000fe20000000800 */
[----:B------:R-:W-:-:S02]  /*2f10*/  HADD2.F32 R16, -RZ, R33.H0_H0 ;  /* 0x20000021ff107230 */ /* 0x000fc40000004100 */
[----:B------:R-:W-:-:S05]  /*2f20*/  FMUL.FTZ R19, R0, -1.4426950216293334961 ;  /* 0xbfb8aa3b00137820 */ /* 0x000fca0000410000 */
[----:B------:R-:W0:Y:S01]  /*2f30*/  MUFU.EX2 R23, R23 ;  /* 0x0000001700177308 */ /* 0x000e220000000800 */
[----:B------:R-:W-:-:S07]  /*2f40*/  FMUL.FTZ R33, R16, -1.4426950216293334961 ;  /* 0xbfb8aa3b10217820 */ /* 0x000fce0000410000 */
[----:B------:R-:W1:Y:S08]  /*2f50*/  MUFU.EX2 R34, R20 ;  /* 0x0000001400227308 */ /* 0x000e700000000800 */
[----:B------:R2:W-:Y:S02]  /*2f60*/  MUFU.EX2 R22, R19 ;  /* 0x0000001300167308 */ /* 0x0005e40000000800 */
[----:B--2---:R-:W-:-:S06]  /*2f70*/  HADD2.F32 R19, -RZ, R36.H0_H0 ;  /* 0x20000024ff137230 */ /* 0x004fcc0000004100 */
[----:B------:R-:W2:Y:S01]  /*2f80*/  MUFU.EX2 R33, R33 ;  /* 0x0000002100217308 */ /* 0x000ea20000000800 */
[----:B------:R-:W-:Y:S01]  /*2f90*/  FMUL.FTZ R35, R19, -1.4426950216293334961 ;  /* 0xbfb8aa3b13237820 */ /* 0x000fe20000410000 */
[----:B---3--:R-:W-:-:S06]  /*2fa0*/  HADD2.F32 R112, -RZ, R38.H0_H0 ;  /* 0x20000026ff707230 */ /* 0x008fcc0000004100 */
[----:B------:R0:W3:Y:S01]  /*2fb0*/  MUFU.EX2 R107, R35 ;  /* 0x00000023006b7308 */ /* 0x0000e20000000800 */
[----:B------:R-:W-:Y:S01]  /*2fc0*/  FMUL.FTZ R36, R112, -1.4426950216293334961 ;  /* 0xbfb8aa3b70247820 */ /* 0x000fe20000410000 */
[----:B0-----:R-:W-:-:S06]  /*2fd0*/  FADD.FTZ R35, R23, 1 ;  /* 0x3f80000017237421 */ /* 0x001fcc0000010000 */
[----:B------:R2:W0:Y:S01]  /*2fe0*/  MUFU.EX2 R109, R36 ;  /* 0x00000024006d7308 */ /* 0x0004220000000800 */
[----:B-1----:R-:W-:Y:S01]  /*2ff0*/  FADD.FTZ R38, R34, 1 ;  /* 0x3f80000022267421 */ /* 0x002fe20000010000 */
[----:B--2---:R-:W-:Y:S01]  /*3000*/  FADD.FTZ R36, R33, 1 ;  /* 0x3f80000021247421 */ /* 0x004fe20000010000 */
[----:B----4-:R-:W-:Y:S02]  /*3010*/  HADD2.F32 R114, -RZ, R37.H0_H0 ;  /* 0x20000025ff727230 */ /* 0x010fe40000004100 */
[----:B------:R-:W-:-:S03]  /*3020*/  FADD.FTZ R106, R106, 1 ;  /* 0x3f8000006a6a7421 */ /* 0x000fc60000010000 */
[----:B------:R-:W-:-:S04]  /*3030*/  FMUL.FTZ R108, R114, -1.4426950216293334961 ;  /* 0xbfb8aa3b726c7820 */ /* 0x000fc80000410000 */
[----:B------:R1:W2:Y:S01]  /*3040*/  MUFU.EX2 R111, R108 ;  /* 0x0000006c006f7308 */ /* 0x0002a20000000800 */
[----:B---3--:R-:W-:Y:S01]  /*3050*/  FADD.FTZ R107, R107, 1 ;  /* 0x3f8000006b6b7421 */ /* 0x008fe20000010000 */
[----:B-1----:R-:W-:-:S06]  /*3060*/  HADD2.F32 R108, -RZ, R25.H0_H0 ;  /* 0x20000019ff6c7230 */ /* 0x002fcc0000004100 */
[----:B------:R-:W-:Y:S01]  /*3070*/  MUFU.RCP R110, R107 ;  /* 0x0000006b006e7308 */ /* 0x000fe20000001000 */
[----:B0-----:R-:W-:Y:S01]  /*3080*/  FADD.FTZ R109, R109, 1 ;  /* 0x3f8000006d6d7421 */ /* 0x001fe20000010000 */
[----:B------:R-:W-:Y:S02]  /*3090*/  HADD2.F32 R27, -RZ, R27.H0_H0 ;  /* 0x2000001bff1b7230 */ /* 0x000fe40000004100 */
[----:B------:R-:W-:Y:S02]  /*30a0*/  HADD2.F32 R28, -RZ, R28.H0_H0 ;  /* 0x2000001cff1c7230 */ /* 0x000fe40000004100 */
[----:B--2---:R-:W-:Y:S02]  /*30b0*/  FADD.FTZ R111, R111, 1 ;  /* 0x3f8000006f6f7421 */ /* 0x004fe40000010000 */
[----:B------:R-:W-:Y:S01]  /*30c0*/  MUFU.RCP R113, R109 ;  /* 0x0000006d00717308 */ /* 0x000fe20000001000 */
[----:B------:R-:W-:Y:S02]  /*30d0*/  HADD2.F32 R26, -RZ, R26.H0_H0 ;  /* 0x2000001aff1a7230 */ /* 0x000fe40000004100 */
[----:B------:R-:W-:-:S05]  /*30e0*/  HADD2.F32 R29, -RZ, R29.H0_H0 ;  /* 0x2000001dff1d7230 */ /* 0x000fca0000004100 */
[----:B------:R-:W-:Y:S01]  /*30f0*/  MUFU.RCP R115, R111 ;  /* 0x0000006f00737308 */ /* 0x000fe20000001000 */
[----:B------:R-:W0:Y:S01]  /*3100*/  S2UR UR6, SR_CgaCtaId ;  /* 0x00000000000679c3 */ /* 0x000e220000008800 */
[----:B------:R-:W-:Y:S02]  /*3110*/  HADD2.F32 R30, -RZ, R30.H0_H0 ;  /* 0x2000001eff1e7230 */ /* 0x000fe40000004100 */
[----:B------:R-:W-:Y:S01]  /*3120*/  HADD2.F32 R31, -RZ, R31.H0_H0 ;  /* 0x2000001fff1f7230 */ /* 0x000fe20000004100 */
[----:B------:R-:W-:Y:S01]  /*3130*/  ISETP.NE.AND P6, PT, R52, RZ, PT ;  /* 0x000000ff3400720c */ /* 0x000fe20003fc5270 */
[----:B------:R-:W-:Y:S02]  /*3140*/  UMOV UR5, 0x400 ;  /* 0x0000040000057882 */ /* 0x000fe40000000000 */
[----:B0-----:R-:W-:Y:S01]  /*3150*/  ULEA UR5, UR6, UR5, 0x18 ;  /* 0x0000000506057291 */ /* 0x001fe2000f8ec03f */
[----:B-----5:R0:W-:Y:S04]  /*3160*/  STS.U16 [R80], R39 ;  /* 0x0000002750007388 */ /* 0x0201e80000000400 */
[----:B------:R1:W-:Y:S04]  /*3170*/  STS.U16 [R81+0x40], R32 ;  /* 0x0000402051007388 */ /* 0x0003e80000000400 */
[----:B------:R-:W-:Y:S04]  /*3180*/  STS.U16 [R82+0x80], R41 ;  /* 0x0000802952007388 */ /* 0x000fe80000000400 */
[----:B------:R-:W-:Y:S04]  /*3190*/  STS.U16 [R83+0xc0], R40 ;  /* 0x0000c02853007388 */ /* 0x000fe80000000400 */
[----:B------:R-:W-:Y:S04]  /*31a0*/  STS.U16 [R84+0x100], R43 ;  /* 0x0001002b54007388 */ /* 0x000fe80000000400 */
[----:B------:R2:W-:Y:S04]  /*31b0*/  STS.U16 [R85+0x140], R42 ;  /* 0x0001402a55007388 */ /* 0x0005e80000000400 */
[----:B------:R-:W-:Y:S04]  /*31c0*/  STS.U16 [R86+0x180], R45 ;  /* 0x0001802d56007388 */ /* 0x000fe80000000400 */
[----:B------:R-:W-:Y:S01]  /*31d0*/  STS.U16 [R87+0x1c0], R44 ;  /* 0x0001c02c57007388 */ /* 0x000fe20000000400 */
[----:B------:R-:W-:-:S03]  /*31e0*/  NOP ;  /* 0x0000000000007918 */ /* 0x000fc60000000000 */
[----:B------:R-:W3:Y:S04]  /*31f0*/  LDS.U16 R21, [R88+0x2] ;  /* 0x0000020058157984 */ /* 0x000ee80000000400 */
[----:B------:R-:W4:Y:S01]  /*3200*/  LDS.U16 R20, [R88] ;  /* 0x0000000058147984 */ /* 0x000f220000000400 */
[----:B0-----:R-:W0:Y:S03]  /*3210*/  MUFU.RCP R39, R35 ;  /* 0x0000002300277308 */ /* 0x001e260000001000 */
[----:B------:R-:W-:Y:S04]  /*3220*/  LDS.U16 R23, [R88+0x6] ;  /* 0x0000060058177984 */ /* 0x000fe80000000400 */
[----:B------:R-:W5:Y:S01]  /*3230*/  LDS.U16 R33, [R88+0x8] ;  /* 0x0000080058217984 */ /* 0x000f620000000400 */
[----:B-1----:R-:W-:Y:S01]  /*3240*/  FADD.FTZ R32, R22, 1 ;  /* 0x3f80000016207421 */ /* 0x002fe20000010000 */
[----:B--2---:R3:W-:Y:S02]  /*3250*/  MUFU.RCP R42, R38 ;  /* 0x00000026002a7308 */ /* 0x0047e40000001000 */
[----:B------:R-:W1:Y:S04]  /*3260*/  LDS.U16 R34, [R88+0xa] ;  /* 0x00000a0058227984 */ /* 0x000e680000000400 */
[----:B------:R-:W2:Y:S02]  /*3270*/  LDS.U16 R22, [R88+0x4] ;  /* 0x0000040058167984 */ /* 0x000ea40000000400 */
[----:B------:R4:W-:Y:S01]  /*3280*/  MUFU.RCP R41, R36 ;  /* 0x0000002400297308 */ /* 0x0009e20000001000 */
[----:B---3--:R-:W-:-:S02]  /*3290*/  HADD2.F32 R38, -RZ, R21.H0_H0 ;  /* 0x20000015ff267230 */ /* 0x008fc40000004100 */
[----:B0-----:R-:W-:Y:S01]  /*32a0*/  FADD.FTZ R21, -R39, 1 ;  /* 0x3f80000027157421 */ /* 0x001fe20000010100 */
[----:B----4-:R-:W-:-:S03]  /*32b0*/  HADD2.F32 R36, -RZ, R20.H0_H0 ;  /* 0x20000014ff247230 */ /* 0x010fc60000004100 */
[----:B------:R-:W-:Y:S01]  /*32c0*/  FFMA.FTZ R35, R2, R21, 1 ;  /* 0x3f80000002237423 */ /* 0x000fe20000010015 */
[----:B------:R-:W0:Y:S04]  /*32d0*/  LDS.U16 R20, [R88+0xc] ;  /* 0x00000c0058147984 */ /* 0x000e280000000400 */
[----:B------:R-:W3:Y:S01]  /*32e0*/  LDS.U16 R21, [R88+0xe] ;  /* 0x00000e0058157984 */ /* 0x000ee20000000400 */
[----:B------:R-:W4:Y:S01]  /*32f0*/  MUFU.RCP R45, R106 ;  /* 0x0000006a002d7308 */ /* 0x000f220000001000 */
[----:B------:R-:W-:-:S07]  /*3300*/  FMUL.FTZ R40, R108, R38 ;  /* 0x000000266c287220 */ /* 0x000fce0000410000 */
[----:B------:R1:W2:Y:S01]  /*3310*/  MUFU.RCP R37, R32 ;  /* 0x0000002000257308 */ /* 0x0002a20000001000 */
[----:B------:R-:W-:Y:S01]  /*3320*/  FMUL.FTZ R40, R39, R40 ;  /* 0x0000002827287220 */ /* 0x000fe20000410000 */
[----:B-----5:R-:W-:-:S03]  /*3330*/  HADD2.F32 R33, -RZ, R33.H0_H0 ;  /* 0x20000021ff217230 */ /* 0x020fc60000004100 */
[----:B------:R-:W-:Y:S01]  /*3340*/  FMUL.FTZ R35, R40, R35 ;  /* 0x0000002328237220 */ /* 0x000fe20000410000 */
[----:B----4-:R-:W-:Y:S01]  /*3350*/  FADD.FTZ R43, -R45, 1 ;  /* 0x3f8000002d2b7421 */ /* 0x010fe20000010100 */
[----:B-1----:R-:W-:Y:S02]  /*3360*/  HADD2.F32 R32, -RZ, R24.H0_H0 ;  /* 0x20000018ff207230 */ /* 0x002fe40000004100 */
[----:B------:R-:W-:Y:S01]  /*3370*/  FADD.FTZ R40, -R42, 1 ;  /* 0x3f8000002a287421 */ /* 0x000fe20000010100 */
[----:B------:R-:W-:Y:S01]  /*3380*/  FFMA.FTZ R107, R18, R43, 1 ;  /* 0x3f800000126b7423 */ /* 0x000fe2000001002b */
[----:B------:R-:W-:Y:S02]  /*3390*/  HADD2.F32 R43, -RZ, R23.H0_H0 ;  /* 0x20000017ff2b7230 */ /* 0x000fe40000004100 */
[----:B------:R-:W-:Y:S01]  /*33a0*/  FMUL.FTZ R24, R32, R36 ;  /* 0x0000002420187220 */ /* 0x000fe20000410000 */
[----:B--2---:R-:W-:Y:S01]  /*33b0*/  FADD.FTZ R25, -R37, 1 ;  /* 0x3f80000025197421 */ /* 0x004fe20000010100 */
[----:B------:R-:W-:Y:S01]  /*33c0*/  FFMA.FTZ R44, R17, R40, 1 ;  /* 0x3f800000112c7423 */ /* 0x000fe20000010028 */
[----:B------:R-:W-:-:S02]  /*33d0*/  HADD2.F32 R109, -RZ, R34.H0_H0 ;  /* 0x20000022ff6d7230 */ /* 0x000fc40000004100 */
[----:B------:R-:W-:Y:S01]  /*33e0*/  FMUL.FTZ R24, R37, R24 ;  /* 0x0000001825187220 */ /* 0x000fe20000410000 */
        /* <DEDUP_REMOVED lines=17> */
[----:B0-----:R-:W-:-:S02]  /*3500*/  HADD2.F32 R44, -RZ, R20.H0_H0 ;  /* 0x20000014ff2c7230 */ /* 0x001fc40000004100 */
[----:B---3--:R-:W-:Y:S02]  /*3510*/  HADD2.F32 R107, -RZ, R21.H0_H0 ;  /* 0x20000015ff6b7230 */ /* 0x008fe40000004100 */
[----:B------:R-:W-:Y:S01]  /*3520*/  FMUL.FTZ R22, R22, R25 ;  /* 0x0000001916167220 */ /* 0x000fe20000410000 */
[----:B------:R-:W-:Y:S01]  /*3530*/  FMUL.FTZ R111, R111, R106 ;  /* 0x0000006a6f6f7220 */ /* 0x000fe20000410000 */
[----:B------:R-:W-:Y:S01]  /*3540*/  FADD.FTZ R21, -R113, 1 ;  /* 0x3f80000071157421 */ /* 0x000fe20000010100 */
[----:B------:R-:W-:Y:S01]  /*3550*/  FMUL.FTZ R20, R30, R44 ;  /* 0x0000002c1e147220 */ /* 0x000fe20000410000 */
[----:B------:R-:W-:Y:S01]  /*3560*/  FADD.FTZ R25, -R115, 1 ;  /* 0x3f80000073197421 */ /* 0x000fe20000010100 */
        /* <DEDUP_REMOVED lines=37> */
[----:B------:R-:W3:Y:S01]  /*37c0*/  LDS R116, [R106+0x210] ;  /* 0x000210006a747984 */ /* 0x000ee20000000800 */
[C---:B0-----:R-:W-:Y:S01]  /*37d0*/  IMAD R22, R24.reuse, UR15, RZ ;  /* 0x0000000f18167c24 */ /* 0x041fe2000f8e02ff */
[----:B-1----:R-:W-:Y:S01]  /*37e0*/  P2R R20, PR, RZ, 0x40 ;  /* 0x00000040ff147803 */ /* 0x002fe20000000000 */
[----:B------:R-:W-:Y:S01]  /*37f0*/  IMAD.WIDE.U32 R20, R24, UR14, RZ ;  /* 0x0000000e18147c25 */ /* 0x000fe2000f8e00ff */
[----:B------:R-:W-:Y:S01]  /*3800*/  IADD3 R34, P1, R8, R6, RZ ;  /* 0x0000000608227210 */ /* 0x000fe20007f3e0ff */
[----:B------:R-:W-:Y:S02]  /*3810*/  BSSY B0, `(.L_x_9170) ;  /* 0x0000011000007945 */ /* 0x000fe40003800000 */
[----:B------:R-:W-:Y:S01]  /*3820*/  IMAD R25, R25, UR14, R22 ;  /* 0x0000000e19197c24 */ /* 0x000fe2000f8e0216 */
[----:B--2---:R-:W-:-:S04]  /*3830*/  IADD3.X R35, R9, R7, RZ, P1, !PT ;  /* 0x0000000709237210 */ /* 0x004fc80000ffe4ff */
[----:B------:R-:W-:Y:S02]  /*3840*/  IADD3 R131, R21, R25, RZ ;  /* 0x0000001915837210 */ /* 0x000fe40007ffe0ff */
[----:B---3--:R-:W-:-:S13]  /*3850*/  ISETP.GE.AND P0, PT, R8, R116, PT ;  /* 0x000000740800720c */ /* 0x008fda0003f06270 */
        /* <DEDUP_REMOVED lines=12> */
.L_x_9171:
[----:B------:R-:W-:Y:S05]  /*3920*/  BSYNC B0 ;  /* 0x0000000000007941 */ /* 0x000fea0003800000 */
.L_x_9170:
        /* <DEDUP_REMOVED lines=56> */
[----:B0-----:R-:W0:Y:S01]  /*3cb0*/  LDC.64 R20, c[0x0][0x2c0] ;  /* 0x0000b000ff147b82 */ /* 0x001e220000000a00 */
        /* <DEDUP_REMOVED lines=11> */
[----:B------:R0:W-:Y:S04]  /*3d70*/  STS.U16 [R88+0x6], R16 ;  /* 0x0000061058007388 */ /* 0x0001e80000000400 */
[----:B------:R-:W-:Y:S04]  /*3d80*/  STS.U16 [R88+0x8], R2 ;  /* 0x0000080258007388 */ /* 0x000fe80000000400 */
[----:B------:R1:W-:Y:S01]  /*3d90*/  STS.U16 [R88+0xa], R18 ;  /* 0x00000a1258007388 */ /* 0x0003e20000000400 */
[----:B0-----:R-:W-:-:S03]  /*3da0*/  IMAD.WIDE.U32 R16, R20, UR14, RZ ;  /* 0x0000000e14107c25 */ /* 0x001fc6000f8e00ff */
[----:B------:R-:W-:Y:S04]  /*3db0*/  STS.U16 [R88+0xc], R44 ;  /* 0x00000c2c58007388 */ /* 0x000fe80000000400 */
[----:B------:R-:W-:Y:S01]  /*3dc0*/  STS.U16 [R88+0xe], R19 ;  /* 0x00000e1358007388 */ /* 0x000fe20000000400 */
[----:B------:R-:W-:-:S03]  /*3dd0*/  NOP ;  /* 0x0000000000007918 */ /* 0x000fc60000000000 */
[----:B------:R-:W-:Y:S01]  /*3de0*/  LDS.U16 R23, [R80] ;  /* 0x0000000050177984 */ /* 0x000fe20000000400 */
[----:B-1----:R-:W-:-:S03]  /*3df0*/  IMAD R18, R20, UR15, RZ ;  /* 0x0000000f14127c24 */ /* 0x002fc6000f8e02ff */
        /* <DEDUP_REMOVED lines=26> */
.L_x_9174:
[----:B------:R-:W-:Y:S05]  /*3fa0*/  BSYNC B0 ;  /* 0x0000000000007941 */ /* 0x000fea0003800000 */
.L_x_9173:
        /* <DEDUP_REMOVED lines=25> */
.L_x_9172:
[----:B-1----:R-:W1:Y:S01]  /*4140*/  LDC R17, c[0x0][0x21c] ;  /* 0x00008700ff117b82 */ /* 0x002e620000000800 */
[----:B------:R-:W-:Y:S01]  /*4150*/  HADD2.F32 R2, -RZ, R173.H0_H0 ;  /* 0x200000adff027230 */ /* 0x000fe20000004100 */
[----:B------:R-:W-:Y:S01]  /*4160*/  HFMA2.MMA R115, -RZ, RZ, 0, 0 ;  /* 0x00000000ff737435 */ /* 0x000fe200000001ff */
[----:B------:R-:W-:Y:S01]  /*4170*/  HADD2.F32 R16, -RZ, R89.H0_H0 ;  /* 0x20000059ff107230 */ /* 0x000fe20000004100 */
[----:B0-----:R-:W-:Y:S01]  /*4180*/  HFMA2.MMA R117, -RZ, RZ, 0, 0 ;  /* 0x00000000ff757435 */ /* 0x001fe200000001ff */
        /* <DEDUP_REMOVED lines=20> */
[----:B-1----:R-:W-:Y:S01]  /*42d0*/  ISETP.GE.AND P0, PT, R17, 0x1, PT ;  /* 0x000000011100780c */ /* 0x002fe20003f06270 */
[----:B------:R-:W-:Y:S01]  /*42e0*/  FFMA.FTZ R53, R116, R16, R53 ;  /* 0x0000001074357223 */ /* 0x000fe20000010035 */
[----:B------:R-:W-:-:S02]  /*42f0*/  HADD2.F32 R16, -RZ, R95.H0_H0 ;  /* 0x2000005fff107230 */ /* 0x000fc40000004100 */
[----:B------:R-:W-:Y:S01]  /*4300*/  FMUL.FTZ R128, R120, R47 ;  /* 0x0000002f78807220 */ /* 0x000fe20000410000 */
[----:B------:R-:W-:Y:S01]  /*4310*/  MOV R130, RZ ;  /* 0x000000ff00827202 */ /* 0x000fe20000000f00 */
[----:B------:R-:W-:Y:S01]  /*4320*/  FFMA.FTZ R53, R118, R2, R53 ;  /* 0x0000000276357223 */ /* 0x000fe20000010035 */
[----:B------:R-:W-:Y:S02]  /*4330*/  MOV R132, RZ ;  /* 0x000000ff00847202 */ /* 0x000fe40000000f00 */
[----:B------:R-:W-:Y:S01]  /*4340*/  MOV R134, RZ ;  /* 0x000000ff00867202 */ /* 0x000fe20000000f00 */
[----:B------:R-:W-:Y:S01]  /*4350*/  FFMA.FTZ R53, R120, R16, R53 ;  /* 0x0000001078357223 */ /* 0x000fe20000010035 */
[----:B------:R-:W-:Y:S02]  /*4360*/  MOV R123, RZ ;  /* 0x000000ff007b7202 */ /* 0x000fe40000000f00 */
        /* <DEDUP_REMOVED lines=12> */
[----:B------:R-:W-:Y:S01]  /*4430*/  MOV R130, RZ ;  /* 0x000000ff00827202 */ /* 0x000fe20000000f00 */
[----:B------:R-:W-:Y:S01]  /*4440*/  ULDC.64 UR20, c[0x0][0x360] ;  /* 0x0000d80000147ab9 */ /* 0x000fe20000000a00 */
        /* <DEDUP_REMOVED lines=13> */
[----:B------:R-:W-:Y:S01]  /*4520*/  IMAD.WIDE.U32 R16, R18, UR14, R16 ;  /* 0x0000000e12107c25 */ /* 0x000fe2000f8e0010 */
[----:B------:R-:W-:-:S03]  /*4530*/  ULDC.64 UR16, c[0x0][0x268] ;  /* 0x00009a0000107ab9 */ /* 0x000fc60000000a00 */
[----:B------:R-:W-:Y:S02]  /*4540*/  IMAD R19, R19, UR14, R2 ;  /* 0x0000000e13137c24 */ /* 0x000fe4000f8e0202 */
[----:B------:R-:W-:Y:S01]  /*4550*/  IMAD R2, R51, UR6, RZ ;  /* 0x0000000633027c24 */ /* 0x000fe2000f8e02ff */
[----:B------:R-:W3:Y:S02]  /*4560*/  LDC.64 R40, c[0x0][0x2e0] ;  /* 0x0000b800ff287b82 */ /* 0x000ee40000000a00 */
[----:B------:R-:W-:Y:S01]  /*4570*/  IADD3 R17, R17, R19, RZ ;  /* 0x0000001311117210 */ /* 0x000fe20007ffe0ff */
[----:B------:R-:W-:Y:S01]  /*4580*/  IMAD R19, R49, UR7, R2 ;  /* 0x0000000731137c24 */ /* 0x000fe2000f8e0202 */
[----:B------:R-:W-:Y:S01]  /*4590*/  LEA.HI R2, R125, R125, RZ, 0x1 ;  /* 0x0000007d7d027211 */ /* 0x000fe200078f08ff */
[----:B------:R-:W-:Y:S01]  /*45a0*/  IMAD.WIDE.U32 R32, R49, UR6, R16 ;  /* 0x0000000631207c25 */ /* 0x000fe2000f8e0010 */
[----:B------:R-:W-:Y:S02]  /*45b0*/  ULDC.64 UR6, c[0x0][0x3c8] ;  /* 0x0000f20000067ab9 */ /* 0x000fe40000000a00 */
[----:B------:R-:W-:-:S02]  /*45c0*/  LOP3.LUT R2, R2, 0xfffffe, RZ, 0xc0, !PT ;  /* 0x00fffffe02027812 */ /* 0x000fc400078ec0ff */
[----:B------:R-:W-:Y:S02]  /*45d0*/  IADD3 R19, R33, R19, RZ ;  /* 0x0000001321137210 */ /* 0x000fe40007ffe0ff */
[C---:B------:R-:W-:Y:S02]  /*45e0*/  LEA R16, P0, R32.reuse, UR6, 0x2 ;  /* 0x0000000620107c11 */ /* 0x040fe4000f8010ff */
[----:B------:R-:W-:Y:S02]  /*45f0*/  IADD3 R125, R125, -R2, RZ ;  /* 0x800000027d7d7210 */ /* 0x000fe40007ffe0ff */
[----:B------:R-:W-:Y:S01]  /*4600*/  LEA.HI.X R17, R32, UR7, R19, 0x2, P0 ;  /* 0x0000000720117c11 */ /* 0x000fe200080f1413 */
[----:B------:R-:W-:Y:S01]  /*4610*/  ULDC.64 UR6, c[0x0][0x230] ;  /* 0x00008c0000067ab9 */ /* 0x000fe20000000a00 */
[----:B------:R-:W-:Y:S01]  /*4620*/  IADD3 R32, P0, R6, R32, RZ ;  /* 0x0000002006207210 */ /* 0x000fe20007f1e0ff */
[----:B------:R-:W-:Y:S02]  /*4630*/  IMAD R2, R46, UR6, RZ ;  /* 0x000000062e027c24 */ /* 0x000fe4000f8e02ff */
[----:B------:R-:W-:Y:S01]  /*4640*/  IMAD.WIDE R16, R104, 0x4, R16 ;  /* 0x0000000468107825 */ /* 0x000fe200078e0210 */
[----:B------:R-:W-:-:S03]  /*4650*/  IADD3.X R33, R7, R19, RZ, P0, !PT ;  /* 0x0000001307217210 */ /* 0x000fc600007fe4ff */
[----:B------:R-:W-:Y:S01]  /*4660*/  IMAD R131, R3, UR7, R2 ;  /* 0x0000000703837c24 */ /* 0x000fe2000f8e0202 */
[C---:B------:R-:W-:Y:S01]  /*4670*/  IADD3 R30, P5, R16.reuse, -0x380, RZ ;  /* 0xfffffc80101e7810 */ /* 0x040fe20007fbe0ff */
[----:B------:R-:W-:Y:S01]  /*4680*/  ULDC UR7, c[0x0][0x218] ;  /* 0x0000860000077ab9 */ /* 0x000fe20000000800 */
[C---:B------:R-:W-:Y:S02]  /*4690*/  IADD3 R28, P4, R16.reuse, -0x300, RZ ;  /* 0xfffffd00101c7810 */ /* 0x040fe40007f9e0ff */
[----:B------:R-:W-:Y:S02]  /*46a0*/  IADD3.X R31, R17, -0x1, RZ, P5, !PT ;  /* 0xffffffff111f7810 */ /* 0x000fe40002ffe4ff */
        /* <DEDUP_REMOVED lines=11> */
[----:B------:R-:W-:Y:S01]  /*4760*/  IMAD.WIDE.U32 R16, R3, UR6, RZ ;  /* 0x0000000603107c25 */ /* 0x000fe2000f8e00ff */
[----:B------:R-:W-:Y:S01]  /*4770*/  ISETP.GT.AND P1, PT, R78, 0x1, PT ;  /* 0x000000014e00780c */ /* 0x000fe20003f24270 */
[----:B------:R-:W-:Y:S01]  /*4780*/  UMOV UR6, URZ ;  /* 0x0000003f00067c82 */ /* 0x000fe20008000000 */
[----:B------:R-:W-:Y:S02]  /*4790*/  ISETP.GE.AND P0, PT, R8, R79, PT ;  /* 0x0000004f0800720c */ /* 0x000fe40003f06270 */
[----:B------:R-:W-:Y:S02]  /*47a0*/  ISETP.EQ.AND P1, PT, R171, RZ, P1 ;  /* 0x000000ffab00720c */ /* 0x000fe40000f22270 */
[----:B0123--:R-:W-:-:S11]  /*47b0*/  IADD3 R131, R17, R131, RZ ;  /* 0x0000008311837210 */ /* 0x00ffd60007ffe0ff */
.L_x_9196:
        /* <DEDUP_REMOVED lines=16> */
[----:B---3--:R-:W3:Y:S01]  /*48c0*/  @!P5 LDG.E.U16 R135, desc[UR12][R42.64+0x80] ;  /* 0x0000800c2a87d981 */ /* 0x008ee2000c1e1500 */
[-C--:B------:R-:W-:Y:S02]  /*48d0*/  ISETP.GE.AND P5, PT, R76, R79.reuse, PT ;  /* 0x0000004f4c00720c */ /* 0x080fe40003fa6270 */
[----:B------:R-:W-:Y:S01]  /*48e0*/  PRMT R45, RZ, 0x7610, R45 ;  /* 0x00007610ff2d7816 */ /* 0x000fe2000000002d */
[----:B----4-:R-:W4:Y:S01]  /*48f0*/  @!P4 LDG.E.U16 R140, desc[UR12][R42.64+0xc0] ;  /* 0x0000c00c2a8cc981 */ /* 0x010f22000c1e1500 */
        /* <DEDUP_REMOVED lines=14> */
[----:B------:R-:W-:-:S03]  /*49e0*/  IMAD.WIDE.U32 R136, R129, UR8, R136 ;  /* 0x0000000881887c25 */ /* 0x000fc6000f8e0088 */
[----:B------:R-:W-:Y:S02]  /*49f0*/  LEA R138, P2, R136, R38, 0x2 ;  /* 0x00000026888a7211 */ /* 0x000fe400078410ff */
[----:B------:R-:W-:-:S04]  /*4a00*/  IADD3 R133, R137, R133, RZ ;  /* 0x0000008589857210 */ /* 0x000fc80007ffe0ff */
        /* <DEDUP_REMOVED lines=11> */
[----:B------:R-:W-:-:S04]  /*4ac0*/  LEA R136, P2, R42, R40, 0x2 ;  /* 0x000000282a887211 */ /* 0x000fc800078410ff */
[----:B------:R-:W-:Y:S01]  /*4ad0*/  LEA.HI.X R137, R42, R41, R43, 0x2, P2 ;  /* 0x000000292a897211 */ /* 0x000fe200010f142b */
[----:B--2---:R-:W-:Y:S04]  /*4ae0*/  STS.U16 [R80], R45 ;  /* 0x0000002d50007388 */ /* 0x004fe80000000400 */
[----:B------:R1:W-:Y:S04]  /*4af0*/  STS.U16 [R81+0x40], R2 ;  /* 0x0000400251007388 */ /* 0x0003e80000000400 */
[----:B---3--:R2:W-:Y:S04]  /*4b00*/  STS.U16 [R82+0x80], R135 ;  /* 0x0000808752007388 */ /* 0x0085e80000000400 */
[----:B----4-:R-:W-:Y:S04]  /*4b10*/  STS.U16 [R83+0xc0], R140 ;  /* 0x0000c08c53007388 */ /* 0x010fe80000000400 */
        /* <DEDUP_REMOVED lines=25> */
[C---:B------:R-:W-:Y:S01]  /*4cb0*/  FMUL.FTZ R45, R151.reuse, R97 ;  /* 0x00000061972d7220 */ /* 0x040fe20000410000 */
[----:B------:R-:W-:Y:S01]  /*4cc0*/  ISETP.NE.AND P3, PT, R52, 0x1f, PT ;  /* 0x0000001f3400780c */ /* 0x000fe20003f65270 */
[C---:B------:R-:W-:Y:S01]  /*4cd0*/  FMUL.FTZ R152, R151.reuse, R98 ;  /* 0x0000006297987220 */ /* 0x040fe20000410000 */
[----:B------:R-:W-:-:S03]  /*4ce0*/  FMUL.FTZ R153, R151, R99 ;  /* 0x0000006397997220 */ /* 0x000fc60000410000 */
[----:B------:R-:W4:Y:S01]  /*4cf0*/  MUFU.EX2 R45, R45 ;  /* 0x0000002d002d7308 */ /* 0x000f220000000800 */
[----:B------:R-:W-:Y:S01]  /*4d00*/  HFMA2.MMA R158, -RZ, RZ, 0, 0 ;  /* 0x00000000ff9e7435 */ /* 0x000fe200000001ff */
[----:B------:R-:W-:Y:S01]  /*4d10*/  BAR.SYNC.DEFER_BLOCKING 0x0 ;  /* 0x0000000000007b1d */ /* 0x000fe20000010000 */
[----:B------:R-:W-:-:S05]  /*4d20*/  FMUL.FTZ R156, R151, R100 ;  /* 0x00000064979c7220 */ /* 0x000fca0000410000 */
        /* <DEDUP_REMOVED lines=72> */
.L_x_9177:
[----:B------:R-:W-:Y:S05]  /*51b0*/  BSYNC B0 ;  /* 0x0000000000007941 */ /* 0x000fea0003800000 */
.L_x_9176:
        /* <DEDUP_REMOVED lines=111> */
[----:B------:R-:W-:Y:S01]  /*58b0*/  FFMA.FTZ R159, R148, -R159, R157 ;  /* 0x8000009f949f7223 */ /* 0x000fe2000001009d */
[----:B------:R-:W-:Y:S01]  /*58c0*/  FFMA.FTZ R153, R153, R164, R192 ;  /* 0x000000a499997223 */ /* 0x000fe200000100c0 */
[----:B------:R-:W-:Y:S01]  /*58d0*/  FFMA.FTZ R181, R161, R172, R176 ;  /* 0x000000aca1b57223 */ /* 0x000fe200000100b0 */
[----:B------:R-:W-:Y:S01]  /*58e0*/  FFMA.FTZ R154, R149, -R154, R172 ;  /* 0x8000009a959a7223 */ /* 0x000fe200000100ac */
[----:B------:R-:W-:Y:S01]  /*58f0*/  FFMA.FTZ R177, R118, R172, R177 ;  /* 0x000000ac76b17223 */ /* 0x000fe200000100b1 */
[----:B------:R-:W-:Y:S01]  /*5900*/  FFMA.FTZ R152, R152, R153, R191 ;  /* 0x0000009998987223 */ /* 0x000fe200000100bf */
[----:B-1----:R-:W-:Y:S01]  /*5910*/  FFMA.FTZ R43, R175, R43, R186 ;  /* 0x0000002baf2b7223 */ /* 0x002fe200000100ba */
[----:B------:R-:W-:Y:S01]  /*5920*/  FMUL.FTZ R178, R166, R102 ;  /* 0x00000066a6b27220 */ /* 0x000fe20000410000 */
[----:B------:R-:W-:Y:S01]  /*5930*/  @!P6 LEA R180, R129, R106, 0x3 ;  /* 0x0000006a81b4e211 */ /* 0x000fe200078e18ff */
[----:B------:R-:W-:Y:S01]  /*5940*/  FFMA.FTZ R156, R45, R152, R190 ;  /* 0x000000982d9c7223 */ /* 0x000fe200000100be */
[----:B------:R-:W-:Y:S01]  /*5950*/  FMUL.FTZ R155, R152, R97 ;  /* 0x00000061989b7220 */ /* 0x000fe20000410000 */
[----:B------:R-:W-:Y:S01]  /*5960*/  FMUL.FTZ R179, R158, R103 ;  /* 0x000000679eb37220 */ /* 0x000fe20000410000 */
[----:B------:R-:W-:Y:S01]  /*5970*/  FMUL.FTZ R174, R153, R98 ;  /* 0x0000006299ae7220 */ /* 0x000fe20000410000 */
[----:B------:R-:W-:Y:S01]  /*5980*/  FMUL.FTZ R45, R156, R96 ;  /* 0x000000609c2d7220 */ /* 0x000fe20000410000 */
[----:B------:R-:W-:Y:S01]  /*5990*/  FMUL.FTZ R161, R141, R178 ;  /* 0x000000b28da17220 */ /* 0x000fe20000410000 */
[----:B------:R-:W-:Y:S01]  /*59a0*/  FMUL.FTZ R167, R142, R179 ;  /* 0x000000b38ea77220 */ /* 0x000fe20000410000 */
[----:B------:R0:W-:Y:S01]  /*59b0*/  @!P6 STS.64 [R180+0x10f8], R42 ;  /* 0x0010f82ab400e388 */ /* 0x0001e20000000a00 */
[----:B------:R-:W-:Y:S01]  /*59c0*/  FFMA.FTZ R172, R2, R45, RZ ;  /* 0x0000002d02ac7223 */ /* 0x000fe200000100ff */
[----:B------:R-:W-:Y:S01]  /*59d0*/  FFMA.FTZ R160, R147, -R160, R169 ;  /* 0x800000a093a07223 */ /* 0x000fe200000100a9 */
[----:B------:R-:W-:Y:S01]  /*59e0*/  FMUL.FTZ R169, R168, R101 ;  /* 0x00000065a8a97220 */ /* 0x000fe20000410000 */
[----:B------:R-:W-:Y:S01]  /*59f0*/  FMUL.FTZ R176, R170, R100 ;  /* 0x00000064aab07220 */ /* 0x000fe20000410000 */
[----:B------:R-:W-:Y:S01]  /*5a00*/  FFMA.FTZ R157, R165, R155, R172 ;  /* 0x0000009ba59d7223 */ /* 0x000fe200000100ac */
[----:B------:R-:W-:Y:S01]  /*5a10*/  IADD3 R172, -R6, UR7, -R52 ;  /* 0x0000000706ac7c10 */ /* 0x000fe2000fffe934 */
[----:B------:R1:W-:Y:S01]  /*5a20*/  STS [R60+0x18], R161 ;  /* 0x000018a13c007388 */ /* 0x0003e20000000800 */
[----:B------:R-:W-:Y:S01]  /*5a30*/  FMUL.FTZ R175, R140, R169 ;  /* 0x000000a98caf7220 */ /* 0x000fe20000410000 */
[----:B------:R-:W-:Y:S01]  /*5a40*/  FMUL.FTZ R155, R136, R155 ;  /* 0x0000009b889b7220 */ /* 0x000fe20000410000 */
[----:B------:R-:W-:Y:S01]  /*5a50*/  ISETP.GE.AND P2, PT, R172, 0x1, PT ;  /* 0x00000001ac00780c */ /* 0x000fe20003f46270 */
[----:B------:R2:W-:Y:S01]  /*5a60*/  STS [R60+0x1c], R167 ;  /* 0x00001ca73c007388 */ /* 0x0005e20000000800 */
[----:B0-----:R-:W-:Y:S01]  /*5a70*/  FMUL.FTZ R43, R164, R99 ;  /* 0x00000063a42b7220 */ /* 0x001fe20000410000 */
[-C--:B------:R-:W-:Y:S01]  /*5a80*/  FFMA.FTZ R42, R162, R174.reuse, R157 ;  /* 0x000000aea22a7223 */ /* 0x080fe2000001009d */
[----:B------:R-:W-:Y:S01]  /*5a90*/  FMUL.FTZ R45, R135, R45 ;  /* 0x0000002d872d7220 */ /* 0x000fe20000410000 */
[----:B------:R0:W-:Y:S02]  /*5aa0*/  STS [R60+0x14], R175 ;  /* 0x000014af3c007388 */ /* 0x0001e40000000800 */
[-C--:B------:R-:W-:Y:S01]  /*5ab0*/  FFMA.FTZ R157, R163, R43.reuse, R42 ;  /* 0x0000002ba39d7223 */ /* 0x080fe2000001002a */
[----:B-1----:R-:W-:Y:S01]  /*5ac0*/  FMUL.FTZ R161, R138, R43 ;  /* 0x0000002b8aa17220 */ /* 0x002fe20000410000 */
[----:B------:R-:W-:Y:S01]  /*5ad0*/  FMUL.FTZ R43, R137, R174 ;  /* 0x000000ae892b7220 */ /* 0x000fe20000410000 */
[----:B------:R0:W-:Y:S01]  /*5ae0*/  STS [R60+0x4], R155 ;  /* 0x0000049b3c007388 */ /* 0x0001e20000000800 */
[-C--:B--2---:R-:W-:Y:S01]  /*5af0*/  FMUL.FTZ R167, R139, R176.reuse ;  /* 0x000000b08ba77220 */ /* 0x084fe20000410000 */
[----:B------:R-:W-:-:S02]  /*5b00*/  FFMA.FTZ R176, R160, R176, R157 ;  /* 0x000000b0a0b07223 */ /* 0x000fc4000001009d */
[----:B------:R0:W-:Y:S02]  /*5b10*/  STS [R60+0xc], R161 ;  /* 0x00000ca13c007388 */ /* 0x0001e40000000800 */
[----:B------:R-:W-:Y:S02]  /*5b20*/  FFMA.FTZ R169, R159, R169, R176 ;  /* 0x000000a99fa97223 */ /* 0x000fe400000100b0 */
[----:B------:R0:W-:Y:S04]  /*5b30*/  STS [R60+0x10], R167 ;  /* 0x000010a73c007388 */ /* 0x0001e80000000800 */
[----:B------:R0:W-:Y:S04]  /*5b40*/  STS [R60+0x8], R43 ;  /* 0x0000082b3c007388 */ /* 0x0001e80000000800 */
[----:B------:R0:W-:Y:S01]  /*5b50*/  STS [R60], R45 ;  /* 0x0000002d3c007388 */ /* 0x0001e20000000800 */
[----:B------:R-:W-:Y:S06]  /*5b60*/  BAR.SYNC.DEFER_BLOCKING 0x0 ;  /* 0x0000000000007b1d */ /* 0x000fec0000010000 */
[----:B------:R-:W-:Y:S05]  /*5b70*/  @!P2 BRA `(.L_x_9179) ;  /* 0x000000000028a947 */ /* 0x000fea0003800000 */
[----:B0-----:R-:W-:Y:S01]  /*5b80*/  LEA.HI.SX32 R43, R52, R52, 0x1b ;  /* 0x00000034342b7211 */ /* 0x001fe200078fdaff */
        /* <DEDUP_REMOVED lines=9> */
.L_x_9179:
[----:B------:R-:W-:Y:S05]  /*5c20*/  BSYNC B0 ;  /* 0x0000000000007941 */ /* 0x000fea0003800000 */
.L_x_9178:
        /* <DEDUP_REMOVED lines=17> */
.L_x_9181:
[----:B------:R-:W-:Y:S05]  /*5d40*/  BSYNC B0 ;  /* 0x0000000000007941 */ /* 0x000fea0003800000 */
.L_x_9180:
[----:B01----:R0:W1:Y:S01]  /*5d50*/  LDS R45, [R64+0x320] ;  /* 0x00032000402d7984 */ /* 0x0030620000000800 */
[----:B------:R-:W-:Y:S04]  /*5d60*/  BSSY B0, `(.L_x_9182) ;  /* 0x0000005000007945 */ /* 0x000fe80003800000 */
[----:B------:R-:W-:Y:S05]  /*5d70*/  @!P3 BRA `(.L_x_9183) ;  /* 0x00000000000cb947 */ /* 0x000fea0003800000 */
[----:B------:R-:W-:-:S05]  /*5d80*/  IMAD.WIDE.U32 R42, R36, UR23, R28 ;  /* 0x00000017242a7c25 */ /* 0x000fca000f8e001c */
[----:B------:R-:W-:-:S05]  /*5d90*/  IADD3 R43, R161, R43, RZ ;  /* 0x0000002ba12b7210 */ /* 0x000fca0007ffe0ff */
[----:B-1----:R2:W-:Y:S02]  /*5da0*/  REDG.E.ADD.F32.FTZ.RN.STRONG.GPU desc[UR12][R42.64], R45 ;  /* 0x0000002d2a0079a6 */ /* 0x0025e4000c10f38c */
.L_x_9183:
[----:B------:R-:W-:Y:S05]  /*5db0*/  BSYNC B0 ;  /* 0x0000000000007941 */ /* 0x000fea0003800000 */
.L_x_9182:
        /* <DEDUP_REMOVED lines=11> */
.L_x_9185:
[----:B------:R-:W-:Y:S05]  /*5e70*/  BSYNC B0 ;  /* 0x0000000000007941 */ /* 0x000fea0003800000 */
.L_x_9184:
[----:B--23--:R2:W3:Y:S01]  /*5e80*/  LDS R45, [R67+0x420] ;  /* 0x00042000432d7984 */ /* 0x00c4e20000000800 */
[----:B------:R-:W-:Y:S04]  /*5e90*/  BSSY B0, `(.L_x_9186) ;  /* 0x0000005000007945 */ /* 0x000fe80003800000 */
[----:B------:R-:W-:Y:S05]  /*5ea0*/  @!P2 BRA `(.L_x_9187) ;  /* 0x00000000000ca947 */ /* 0x000fea0003800000 */
[----:B------:R-:W-:-:S05]  /*5eb0*/  IMAD.WIDE.U32 R42, R36, UR23, R24 ;  /* 0x00000017242a7c25 */ /* 0x000fca000f8e0018 */
[----:B------:R-:W-:-:S05]  /*5ec0*/  IADD3 R43, R161, R43, RZ ;  /* 0x0000002ba12b7210 */ /* 0x000fca0007ffe0ff */
[----:B---3--:R4:W-:Y:S02]  /*5ed0*/  REDG.E.ADD.F32.FTZ.RN.STRONG.GPU desc[UR12][R42.64], R45 ;  /* 0x0000002d2a0079a6 */ /* 0x0089e4000c10f38c */
.L_x_9187:
[----:B------:R-:W-:Y:S05]  /*5ee0*/  BSYNC B0 ;  /* 0x0000000000007941 */ /* 0x000fea0003800000 */
.L_x_9186:
[----:B---34-:R3:W4:Y:S01]  /*5ef0*/  LDS R45, [R68+0x4a0] ;  /* 0x0004a000442d7984 */ /* 0x0187220000000800 */
[----:B------:R-:W-:Y:S04]  /*5f00*/  BSSY B0, `(.L_x_9188) ;  /* 0x0000005000007945 */ /* 0x000fe80003800000 */
[----:B------:R-:W-:Y:S05]  /*5f10*/  @!P3 BRA `(.L_x_9189) ;  /* 0x00000000000cb947 */ /* 0x000fea0003800000 */
[----:B------:R-:W-:-:S05]  /*5f20*/  IMAD.WIDE.U32 R42, R36, UR23, R22 ;  /* 0x00000017242a7c25 */ /* 0x000fca000f8e0016 */
[----:B------:R-:W-:-:S05]  /*5f30*/  IADD3 R43, R161, R43, RZ ;  /* 0x0000002ba12b7210 */ /* 0x000fca0007ffe0ff */
[----:B----4-:R4:W-:Y:S02]  /*5f40*/  REDG.E.ADD.F32.FTZ.RN.STRONG.GPU desc[UR12][R42.64], R45 ;  /* 0x0000002d2a0079a6 */ /* 0x0109e4000c10f38c */
.L_x_9189:
[----:B------:R-:W-:Y:S05]  /*5f50*/  BSYNC B0 ;  /* 0x0000000000007941 */ /* 0x000fea0003800000 */
.L_x_9188:
[----:B----4-:R4:W0:Y:S01]  /*5f60*/  LDS R45, [R69+0x520] ;  /* 0x00052000452d7984 */ /* 0x0108220000000800 */
[----:B------:R-:W-:Y:S04]  /*5f70*/  BSSY B0, `(.L_x_9190) ;  /* 0x0000005000007945 */ /* 0x000fe80003800000 */
[----:B------:R-:W-:Y:S05]  /*5f80*/  @!P4 BRA `(.L_x_9191) ;  /* 0x00000000000cc947 */ /* 0x000fea0003800000 */
[----:B------:R-:W-:-:S05]  /*5f90*/  IMAD.WIDE.U32 R42, R36, UR23, R20 ;  /* 0x00000017242a7c25 */ /* 0x000fca000f8e0014 */
[----:B------:R-:W-:-:S05]  /*5fa0*/  IADD3 R43, R161, R43, RZ ;  /* 0x0000002ba12b7210 */ /* 0x000fca0007ffe0ff */
[----:B0-----:R0:W-:Y:S02]  /*5fb0*/  REDG.E.ADD.F32.FTZ.RN.STRONG.GPU desc[UR12][R42.64], R45 ;  /* 0x0000002d2a0079a6 */ /* 0x0011e4000c10f38c */
.L_x_9191:
[----:B------:R-:W-:Y:S05]  /*5fc0*/  BSYNC B0 ;  /* 0x0000000000007941 */ /* 0x000fea0003800000 */
.L_x_9190:
[----:B0-----:R0:W0:Y:S01]  /*5fd0*/  LDS R45, [R70+0x5a0] ;  /* 0x0005a000462d7984 */ /* 0x0010220000000800 */
[----:B------:R-:W-:Y:S01]  /*5fe0*/  BSSY B0, `(.L_x_9192) ;  /* 0x0000005000007945 */ /* 0x000fe20003800000 */
[----:B------:R-:W-:-:S03]  /*5ff0*/  IMAD.WIDE.U32 R42, R36, UR23, R18 ;  /* 0x00000017242a7c25 */ /* 0x000fc6000f8e0012 */
[----:B------:R-:W-:Y:S05]  /*6000*/  @!P5 BRA `(.L_x_9193) ;  /* 0x000000000008d947 */ /* 0x000fea0003800000 */
[----:B------:R-:W-:-:S05]  /*6010*/  IADD3 R43, R161, R43, RZ ;  /* 0x0000002ba12b7210 */ /* 0x000fca0007ffe0ff */
[----:B0-----:R0:W-:Y:S02]  /*6020*/  REDG.E.ADD.F32.FTZ.RN.STRONG.GPU desc[UR12][R42.64], R45 ;  /* 0x0000002d2a0079a6 */ /* 0x0011e4000c10f38c */
.L_x_9193:
[----:B------:R-:W-:Y:S05]  /*6030*/  BSYNC B0 ;  /* 0x0000000000007941 */ /* 0x000fea0003800000 */
.L_x_9192:
[----:B------:R-:W5:Y:S01]  /*6040*/  SHFL.DOWN PT, R44, R155, 0x1, 0x1f ;  /* 0x08201f009b2c7f89 */ /* 0x000f6200000e0000 */
[C---:B------:R-:W-:Y:S01]  /*6050*/  ISETP.GT.AND P2, PT, R58.reuse, 0x1e, PT ;  /* 0x0000001e3a00780c */ /* 0x040fe20003f44270 */
[C---:B0-----:R-:W-:Y:S01]  /*6060*/  FMUL.FTZ R43, R133.reuse, R170 ;  /* 0x000000aa852b7220 */ /* 0x041fe20000410000 */
[----:B------:R-:W-:Y:S01]  /*6070*/  ISETP.NE.AND P3, PT, R58, RZ, PT ;  /* 0x000000ff3a00720c */ /* 0x000fe20003f65270 */
[----:B------:R-:W0:Y:S01]  /*6080*/  SHFL.DOWN PT, R42, R157, 0x1, 0x1f ;  /* 0x08201f009d2a7f89 */ /* 0x000e2200000e0000 */
[-C--:B------:R-:W-:Y:S01]  /*6090*/  FMUL.FTZ R45, R148, R168.reuse ;  /* 0x000000a8942d7220 */ /* 0x080fe20000410000 */
[----:B------:R-:W-:Y:S01]  /*60a0*/  FMUL.FTZ R160, R160, R43 ;  /* 0x0000002ba0a07220 */ /* 0x000fe20000410000 */
[C---:B------:R-:W-:Y:S01]  /*60b0*/  FMUL.FTZ R168, R133.reuse, R168 ;  /* 0x000000a885a87220 */ /* 0x040fe20000410000 */
[-C--:B------:R-:W-:Y:S01]  /*60c0*/  FMUL.FTZ R43, R146, R164.reuse ;  /* 0x000000a4922b7220 */ /* 0x080fe20000410000 */
[----:B------:R-:W-:Y:S01]  /*60d0*/  FMUL.FTZ R164, R133, R164 ;  /* 0x000000a485a47220 */ /* 0x000fe20000410000 */
[----:B------:R-:W-:Y:S01]  /*60e0*/  FFMA.FTZ R126, R45, R101, R126 ;  /* 0x000000652d7e7223 */ /* 0x000fe2000001007e */
[----:B------:R-:W-:Y:S01]  /*60f0*/  FMUL.FTZ R159, R159, R168 ;  /* 0x000000a89f9f7220 */ /* 0x000fe20000410000 */
[----:B------:R-:W-:Y:S01]  /*6100*/  ISETP.NE.AND P4, PT, R52, RZ, PT ;  /* 0x000000ff3400720c */ /* 0x000fe20003f85270 */
[----:B------:R-:W-:Y:S01]  /*6110*/  FMUL.FTZ R163, R163, R164 ;  /* 0x000000a4a3a37220 */ /* 0x000fe20000410000 */
[----:B------:R-:W-:Y:S01]  /*6120*/  FFMA.FTZ R124, R43, R99, R124 ;  /* 0x000000632b7c7223 */ /* 0x000fe2000001007c */
[----:B------:R-:W-:Y:S01]  /*6130*/  FFMA.FTZ R140, R140, R45, R159 ;  /* 0x0000002d8c8c7223 */ /* 0x000fe2000001009f */
[----:B------:R-:W1:Y:S01]  /*6140*/  @!P3 S2R R161, SR_CgaCtaId ;  /* 0x0000000000a1b919 */ /* 0x000e620000008800 */
[-C--:B------:R-:W-:Y:S01]  /*6150*/  FMUL.FTZ R45, R144, R152.reuse ;  /* 0x00000098902d7220 */ /* 0x080fe20000410000 */
[----:B------:R-:W-:Y:S01]  /*6160*/  FMUL.FTZ R152, R133, R152 ;  /* 0x0000009885987220 */ /* 0x000fe20000410000 */
[----:B------:R-:W-:Y:S01]  /*6170*/  FFMA.FTZ R138, R138, R43, R163 ;  /* 0x0000002b8a8a7223 */ /* 0x000fe200000100a3 */
[----:B------:R-:W-:Y:S01]  /*6180*/  BSSY B0, `(.L_x_9194) ;  /* 0x0000048000007945 */ /* 0x000fe20003800000 */
[----:B------:R-:W-:Y:S01]  /*6190*/  FADD.FTZ R117, R140, R117 ;  /* 0x000000758c757221 */ /* 0x000fe20000010000 */
[----:B------:R-:W-:Y:S01]  /*61a0*/  FMUL.FTZ R165, R165, R152 ;  /* 0x00000098a5a57220 */ /* 0x000fe20000410000 */
[----:B------:R-:W-:Y:S01]  /*61b0*/  FADD.FTZ R119, R138, R119 ;  /* 0x000000778a777221 */ /* 0x000fe20000010000 */
[----:B-----5:R-:W-:Y:S01]  /*61c0*/  @!P2 FADD.FTZ R155, R155, R44 ;  /* 0x0000002c9b9ba221 */ /* 0x020fe20000010000 */
[----:B------:R-:W-:Y:S01]  /*61d0*/  FFMA.FTZ R122, R45, R97, R122 ;  /* 0x000000612d7a7223 */ /* 0x000fe2000001007a */
[----:B------:R-:W-:Y:S01]  /*61e0*/  FFMA.FTZ R136, R136, R45, R165 ;  /* 0x0000002d88887223 */ /* 0x000fe200000100a5 */
[----:B0-----:R-:W-:-:S02]  /*61f0*/  @!P2 FADD.FTZ R157, R157, R42 ;  /* 0x0000002a9d9da221 */ /* 0x001fc40000010000 */
[----:B------:R-:W0:Y:S01]  /*6200*/  SHFL.DOWN PT, R44, R155, 0x2, 0x1f ;  /* 0x08401f009b2c7f89 */ /* 0x000e2200000e0000 */
[----:B------:R-:W-:Y:S01]  /*6210*/  ISETP.GT.AND P2, PT, R58, 0x1d, PT ;  /* 0x0000001d3a00780c */ /* 0x000fe20003f44270 */
[----:B------:R-:W-:Y:S02]  /*6220*/  FADD.FTZ R121, R136, R121 ;  /* 0x0000007988797221 */ /* 0x000fe40000010000 */
        /* <DEDUP_REMOVED lines=12> */
[-C--:B------:R-:W-:Y:S01]  /*62f0*/  FMUL.FTZ R44, R145, R153.reuse ;  /* 0x00000099912c7220 */ /* 0x080fe20000410000 */
[----:B------:R-:W-:Y:S01]  /*6300*/  FMUL.FTZ R153, R133, R153 ;  /* 0x0000009985997220 */ /* 0x000fe20000410000 */
[----:B-----5:R-:W-:Y:S01]  /*6310*/  @!P2 FADD.FTZ R157, R157, R42 ;  /* 0x0000002a9d9da221 */ /* 0x020fe20000010000 */
[----:B------:R-:W-:Y:S01]  /*6320*/  FMUL.FTZ R42, R147, R170 ;  /* 0x000000aa932a7220 */ /* 0x000fe20000410000 */
[----:B------:R-:W-:Y:S01]  /*6330*/  ISETP.GT.AND P2, PT, R58, 0xf, PT ;  /* 0x0000000f3a00780c */ /* 0x000fe20003f44270 */
[----:B------:R-:W0:Y:S01]  /*6340*/  SHFL.DOWN PT, R170, R155, 0x10, 0x1f ;  /* 0x0a001f009baa7f89 */ /* 0x000e2200000e0000 */
[----:B------:R-:W-:Y:S01]  /*6350*/  FMUL.FTZ R147, R133, R166 ;  /* 0x000000a685937220 */ /* 0x000fe20000410000 */
[----:B------:R-:W-:Y:S01]  /*6360*/  FFMA.FTZ R111, R42, R100, R111 ;  /* 0x000000642a6f7223 */ /* 0x000fe2000001006f */
[----:B------:R-:W-:Y:S01]  /*6370*/  FFMA.FTZ R139, R139, R42, R160 ;  /* 0x0000002a8b8b7223 */ /* 0x000fe200000100a0 */
[----:B------:R-:W5:Y:S01]  /*6380*/  SHFL.DOWN PT, R148, R157, 0x10, 0x1f ;  /* 0x0a001f009d947f89 */ /* 0x000f6200000e0000 */
[----:B------:R-:W-:Y:S01]  /*6390*/  FMUL.FTZ R42, R149, R166 ;  /* 0x000000a6952a7220 */ /* 0x000fe20000410000 */
[----:B------:R-:W-:Y:S01]  /*63a0*/  FMUL.FTZ R154, R154, R147 ;  /* 0x000000939a9a7220 */ /* 0x000fe20000410000 */
[----:B------:R-:W-:Y:S01]  /*63b0*/  FADD.FTZ R132, R139, R132 ;  /* 0x000000848b847221 */ /* 0x000fe20000010000 */
[----:B------:R-:W-:Y:S01]  /*63c0*/  FMUL.FTZ R139, R150, R158 ;  /* 0x0000009e968b7220 */ /* 0x000fe20000410000 */
[----:B------:R-:W-:Y:S01]  /*63d0*/  FFMA.FTZ R113, R42, R102, R113 ;  /* 0x000000662a717223 */ /* 0x000fe20000010071 */
[----:B------:R-:W-:Y:S01]  /*63e0*/  FFMA.FTZ R141, R141, R42, R154 ;  /* 0x0000002a8d8d7223 */ /* 0x000fe2000001009a */
[----:B------:R-:W-:Y:S01]  /*63f0*/  @!P3 MOV R42, 0x400 ;  /* 0x00000400002ab802 */ /* 0x000fe20000000f00 */
[----:B------:R-:W-:Y:S01]  /*6400*/  FMUL.FTZ R162, R162, R153 ;  /* 0x00000099a2a27220 */ /* 0x000fe20000410000 */
[C---:B------:R-:W-:Y:S01]  /*6410*/  FMUL.FTZ R158, R133.reuse, R158 ;  /* 0x0000009e859e7220 */ /* 0x040fe20000410000 */
[----:B------:R-:W-:Y:S01]  /*6420*/  FMUL.FTZ R133, R133, R156 ;  /* 0x0000009c85857220 */ /* 0x000fe20000410000 */
[----:B-1----:R-:W-:Y:S01]  /*6430*/  @!P3 LEA R106, R161, R42, 0x18 ;  /* 0x0000002aa16ab211 */ /* 0x002fe200078ec0ff */
[----:B------:R-:W-:Y:S01]  /*6440*/  FFMA.FTZ R109, R44, R98, R109 ;  /* 0x000000622c6d7223 */ /* 0x000fe2000001006d */
[----:B------:R-:W-:Y:S01]  /*6450*/  FFMA.FTZ R137, R137, R44, R162 ;  /* 0x0000002c89897223 */ /* 0x000fe200000100a2 */
[----:B------:R-:W-:Y:S01]  /*6460*/  FMUL.FTZ R151, R151, R158 ;  /* 0x0000009e97977220 */ /* 0x000fe20000410000 */
[----:B------:R-:W-:Y:S01]  /*6470*/  FMUL.FTZ R44, R143, R156 ;  /* 0x0000009c8f2c7220 */ /* 0x000fe20000410000 */
[----:B------:R-:W-:Y:S01]  /*6480*/  FMUL.FTZ R2, R2, R133 ;  /* 0x0000008502027220 */ /* 0x000fe20000410000 */
[----:B------:R-:W-:Y:S01]  /*6490*/  FFMA.FTZ R128, R139, R103, R128 ;  /* 0x000000678b807223 */ /* 0x000fe20000010080 */
[----:B------:R-:W-:Y:S01]  /*64a0*/  FFMA.FTZ R142, R142, R139, R151 ;  /* 0x0000008b8e8e7223 */ /* 0x000fe20000010097 */
[----:B------:R-:W-:Y:S01]  /*64b0*/  FADD.FTZ R130, R141, R130 ;  /* 0x000000828d827221 */ /* 0x000fe20000010000 */
[----:B0-----:R-:W-:Y:S01]  /*64c0*/  @!P2 FADD.FTZ R155, R155, R170 ;  /* 0x000000aa9b9ba221 */ /* 0x001fe20000010000 */
[----:B------:R-:W-:Y:S01]  /*64d0*/  FFMA.FTZ R2, R135, R44, R2 ;  /* 0x0000002c87027223 */ /* 0x000fe20000010002 */
[----:B------:R-:W-:Y:S01]  /*64e0*/  FFMA.FTZ R107, R44, R96, R107 ;  /* 0x000000602c6b7223 */ /* 0x000fe2000001006b */
[----:B------:R-:W-:Y:S01]  /*64f0*/  FADD.FTZ R134, R137, R134 ;  /* 0x0000008689867221 */ /* 0x000fe20000010000 */
[----:B-----5:R-:W-:Y:S01]  /*6500*/  @!P2 FADD.FTZ R157, R157, R148 ;  /* 0x000000949d9da221 */ /* 0x020fe20000010000 */
[----:B------:R-:W-:Y:S01]  /*6510*/  MOV R43, R155 ;  /* 0x0000009b002b7202 */ /* 0x000fe20000000f00 */
[----:B------:R-:W-:Y:S01]  /*6520*/  FADD.FTZ R115, R142, R115 ;  /* 0x000000738e737221 */ /* 0x000fe20000010000 */
[----:B------:R-:W-:-:S02]  /*6530*/  FADD.FTZ R123, R2, R123 ;  /* 0x0000007b027b7221 */ /* 0x000fc40000010000 */
        /* <DEDUP_REMOVED lines=12> */
.L_x_9195:
[----:B------:R-:W-:Y:S05]  /*6600*/  BSYNC B0 ;  /* 0x0000000000007941 */ /* 0x000fea0003800000 */
.L_x_9194:
[----:B------:R-:W-:Y:S01]  /*6610*/  IADD3 R129, R129, 0x1, RZ ;  /* 0x0000000181817810 */ /* 0x000fe20007ffe0ff */
[----:B------:R-:W-:-:S03]  /*6620*/  UIADD3 UR5, UP0, UR5, 0x1, URZ ;  /* 0x0000000105057890 */ /* 0x000fc6000ff1e03f */
[----:B------:R-:W-:Y:S01]  /*6630*/  ISETP.GE.AND P2, PT, R129, UR25, PT ;  /* 0x0000001981007c0c */ /* 0x000fe2000bf46270 */
[----:B------:R-:W-:-:S12]  /*6640*/  UIADD3.X UR6, URZ, UR6, URZ, UP0, !UPT ;  /* 0x000000063f067290 */ /* 0x000fd800087fe43f */
[----:B------:R-:W-:Y:S05]  /*6650*/  @!P2 BRA `(.L_x_9196) ;  /* 0xffffffe00058a947 */ /* 0x000fea000383ffff */
.L_x_9175:
        /* <DEDUP_REMOVED lines=35> */
[----:B-1----:R-:W-:Y:S02]  /*6890*/  PRMT R44, R107, 0x7632, R44 ;  /* 0x000076326b2c7816 */ /* 0x002fe4000000002c */
[----:B------:R-:W-:Y:S01]  /*68a0*/  PRMT R20, R113, 0x7632, R20 ;  /* 0x0000763271147816 */ /* 0x000fe20000000014 */
        /* <DEDUP_REMOVED lines=13> */
[----:B------:R-:W-:Y:S01]  /*6980*/  LDS.U16 R7, [R88+0xe] ;  /* 0x00000e0058077984 */ /* 0x000fe20000000400 */
[----:B-1----:R-:W-:-:S05]  /*6990*/  HADD2.F32 R5, -RZ, R18.H0_H0 ;  /* 0x20000012ff057230 */ /* 0x002fca0000004100 */
[----:B------:R-:W-:-:S05]  /*69a0*/  FADD.FTZ R0, R5, R48 ;  /* 0x0000003005007221 */ /* 0x000fca0000010000 */
[----:B------:R-:W-:Y:S01]  /*69b0*/  FSETP.GTU.FTZ.AND P0, PT, R0, 20, PT ;  /* 0x41a000000000780b */ /* 0x000fe20003f1c000 */
[----:B--2---:R-:W-:Y:S02]  /*69c0*/  HADD2.F32 R5, -RZ, R4.H0_H0 ;  /* 0x20000004ff057230 */ /* 0x004fe40000004100 */
[----:B------:R-:W-:Y:S03]  /*69d0*/  LDS.U16 R4, [R88+0x8] ;  /* 0x0000080058047984 */ /* 0x000fe60000000400 */
[----:B------:R-:W-:-:S07]  /*69e0*/  FADD.FTZ R5, R5, R48 ;  /* 0x0000003005057221 */ /* 0x000fce0000010000 */
[----:B------:R-:W-:Y:S01]  /*69f0*/  @!P0 FMUL.FTZ R6, R0, -1.4426950216293334961 ;  /* 0xbfb8aa3b00068820 */ /* 0x000fe20000410000 */
[C---:B------:R-:W-:Y:S01]  /*6a00*/  FSETP.GTU.FTZ.AND P1, PT, R5.reuse, 20, PT ;  /* 0x41a000000500780b */ /* 0x040fe20003f3c000 */
[----:B------:R-:W-:Y:S04]  /*6a10*/  LDS.U16 R0, [R88+0x4] ;  /* 0x0000040058007984 */ /* 0x000fe80000000400 */
[----:B------:R-:W1:Y:S08]  /*6a20*/  @!P0 MUFU.EX2 R6, R6 ;  /* 0x0000000600068308 */ /* 0x000e700000000800 */
[----:B------:R-:W-:-:S02]  /*6a30*/  @!P1 FMUL.FTZ R17, R5, -1.4426950216293334961 ;  /* 0xbfb8aa3b05119820 */ /* 0x000fc40000410000 */
[----:B------:R-:W-:Y:S04]  /*6a40*/  LDS.U16 R5, [R88+0xa] ;  /* 0x00000a0058057984 */ /* 0x000fe80000000400 */
[----:B------:R-:W2:Y:S01]  /*6a50*/  @!P1 MUFU.EX2 R17, R17 ;  /* 0x0000001100119308 */ /* 0x000ea20000000800 */
[----:B-1----:R-:W-:Y:S02]  /*6a60*/  @!P0 FADD.FTZ R16, R6, 1 ;  /* 0x3f80000006108421 */ /* 0x002fe40000010000 */
[----:B------:R-:W1:Y:S01]  /*6a70*/  LDS.U16 R6, [R88+0xc] ;  /* 0x00000c0058067984 */ /* 0x000e620000000400 */
[----:B------:R-:W-:Y:S01]  /*6a80*/  BAR.SYNC.DEFER_BLOCKING 0x0 ;  /* 0x0000000000007b1d */ /* 0x000fe20000010000 */
[----:B--2---:R-:W-:-:S05]  /*6a90*/  @!P1 FADD.FTZ R18, R17, 1 ;  /* 0x3f80000011129421 */ /* 0x004fca0000010000 */
[----:B------:R-:W2:Y:S08]  /*6aa0*/  @!P0 MUFU.RCP R16, R16 ;  /* 0x0000001000108308 */ /* 0x000eb00000001000 */
[----:B------:R-:W4:Y:S01]  /*6ab0*/  @!P1 MUFU.RCP R18, R18 ;  /* 0x0000001200129308 */ /* 0x000f220000001000 */
[----:B---3--:R-:W-:-:S05]  /*6ac0*/  HADD2.F32 R19, -RZ, R2.H0_H0 ;  /* 0x20000002ff137230 */ /* 0x008fca0000004100 */
[----:B------:R-:W-:Y:S01]  /*6ad0*/  FADD.FTZ R2, R19, R48 ;  /* 0x0000003013027221 */ /* 0x000fe20000010000 */
[----:B--2---:R-:W-:Y:S01]  /*6ae0*/  @!P0 FMUL.FTZ R123, R123, R16 ;  /* 0x000000107b7b8220 */ /* 0x004fe20000410000 */
[----:B------:R-:W-:Y:S01]  /*6af0*/  PRMT R16, R109, 0x7632, R16 ;  /* 0x000076326d107816 */ /* 0x000fe20000000010 */
[----:B------:R-:W-:Y:S01]  /*6b00*/  STS.U16 [R88], R107 ;  /* 0x0000006b58007388 */ /* 0x000fe20000000400 */
[----:B----4-:R-:W-:Y:S01]  /*6b10*/  @!P1 FMUL.FTZ R121, R121, R18 ;  /* 0x0000001279799220 */ /* 0x010fe20000410000 */
[----:B------:R-:W-:Y:S01]  /*6b20*/  PRMT R18, R111, 0x7632, R18 ;  /* 0x000076326f127816 */ /* 0x000fe20000000012 */
[----:B-1----:R-:W-:Y:S01]  /*6b30*/  HADD2.F32 R19, -RZ, R6.H0_H0 ;  /* 0x20000006ff137230 */ /* 0x002fe20000004100 */
[----:B------:R-:W-:Y:S01]  /*6b40*/  STS.U16 [R88+0x2], R44 ;  /* 0x0000022c58007388 */ /* 0x000fe20000000400 */
[----:B------:R-:W-:-:S03]  /*6b50*/  HADD2.F32 R17, -RZ, R0.H0_H0 ;  /* 0x20000000ff117230 */ /* 0x000fc60000004100 */
[----:B------:R-:W-:Y:S04]  /*6b60*/  STS.U16 [R88+0x4], R109 ;  /* 0x0000046d58007388 */ /* 0x000fe80000000400 */
[----:B------:R1:W-:Y:S04]  /*6b70*/  STS.U16 [R88+0x6], R16 ;  /* 0x0000061058007388 */ /* 0x0003e80000000400 */
[----:B------:R-:W-:Y:S04]  /*6b80*/  STS.U16 [R88+0x8], R111 ;  /* 0x0000086f58007388 */ /* 0x000fe80000000400 */
[----:B------:R-:W-:Y:S01]  /*6b90*/  STS.U16 [R88+0xa], R18 ;  /* 0x00000a1258007388 */ /* 0x000fe20000000400 */
[----:B-1----:R-:W-:-:S03]  /*6ba0*/  FADD.FTZ R16, R19, R48 ;  /* 0x0000003013107221 */ /* 0x002fc60000010000 */
        /* <DEDUP_REMOVED lines=15> */
[----:B------:R-:W-:-:S02]  /*6ca0*/  HADD2.F32 R17, -RZ, R4.H0_H0 ;  /* 0x20000004ff117230 */ /* 0x000fc40000004100 */
[----:B------:R-:W-:-:S03]  /*6cb0*/  HADD2.F32 R5, -RZ, R5.H0_H0 ;  /* 0x20000005ff057230 */ /* 0x000fc60000004100 */
[--C-:B------:R-:W-:Y:S02]  /*6cc0*/  FADD.FTZ R17, R17, R48.reuse ;  /* 0x0000003011117221 */ /* 0x100fe40000010000 */
[----:B------:R-:W-:-:S05]  /*6cd0*/  FADD.FTZ R5, R5, R48 ;  /* 0x0000003005057221 */ /* 0x000fca0000010000 */
[----:B------:R-:W-:Y:S01]  /*6ce0*/  @!P5 FMUL.FTZ R0, R0, -1.4426950216293334961 ;  /* 0xbfb8aa3b0000d820 */ /* 0x000fe20000410000 */
[----:B------:R-:W-:Y:S02]  /*6cf0*/  FSETP.GTU.FTZ.AND P1, PT, R2, 20, PT ;  /* 0x41a000000200780b */ /* 0x000fe40003f3c000 */
[----:B------:R-:W-:-:S03]  /*6d00*/  FSETP.GTU.FTZ.AND P4, PT, R17, 20, PT ;  /* 0x41a000001100780b */ /* 0x000fc60003f9c000 */
[----:B------:R-:W1:Y:S01]  /*6d10*/  @!P5 MUFU.EX2 R0, R0 ;  /* 0x000000000000d308 */ /* 0x000e620000000800 */
[----:B------:R-:W-:Y:S01]  /*6d20*/  FSETP.GTU.FTZ.AND P3, PT, R5, 20, PT ;  /* 0x41a000000500780b */ /* 0x000fe20003f7c000 */
[----:B------:R-:W2:Y:S01]  /*6d30*/  LDS R20, [UR5+0x210] ;  /* 0x00021005ff147984 */ /* 0x000ea20008000800 */
[----:B------:R-:W-:-:S05]  /*6d40*/  HADD2.F32 R7, -RZ, R7.H0_H0 ;  /* 0x20000007ff077230 */ /* 0x000fca0000004100 */
[----:B------:R-:W-:Y:S02]  /*6d50*/  @!P1 FMUL.FTZ R2, R2, -1.4426950216293334961 ;  /* 0xbfb8aa3b02029820 */ /* 0x000fe40000410000 */
[----:B------:R-:W-:Y:S01]  /*6d60*/  @!P4 FMUL.FTZ R4, R17, -1.4426950216293334961 ;  /* 0xbfb8aa3b1104c820 */ /* 0x000fe20000410000 */
[----:B------:R-:W-:-:S03]  /*6d70*/  FSETP.GTU.FTZ.AND P2, PT, R16, 20, PT ;  /* 0x41a000001000780b */ /* 0x000fc60003f5c000 */
[----:B------:R-:W-:Y:S01]  /*6d80*/  @!P3 FMUL.FTZ R5, R5, -1.4426950216293334961 ;  /* 0xbfb8aa3b0505b820 */ /* 0x000fe20000410000 */
[----:B------:R-:W-:Y:S01]  /*6d90*/  FADD.FTZ R7, R7, R48 ;  /* 0x0000003007077221 */ /* 0x000fe20000010000 */
[----:B-1----:R-:W-:Y:S01]  /*6da0*/  @!P5 FADD.FTZ R0, R0, 1 ;  /* 0x3f8000000000d421 */ /* 0x002fe20000010000 */
[----:B------:R-:W1:Y:S03]  /*6db0*/  @!P1 MUFU.EX2 R2, R2 ;  /* 0x0000000200029308 */ /* 0x000e660000000800 */
[----:B------:R-:W-:-:S05]  /*6dc0*/  FSETP.GTU.FTZ.AND P0, PT, R7, 20, PT ;  /* 0x41a000000700780b */ /* 0x000fca0003f1c000 */
[----:B------:R-:W3:Y:S08]  /*6dd0*/  @!P4 MUFU.EX2 R4, R4 ;  /* 0x000000040004c308 */ /* 0x000ef00000000800 */
[----:B------:R-:W4:Y:S08]  /*6de0*/  @!P3 MUFU.EX2 R5, R5 ;  /* 0x000000050005b308 */ /* 0x000f300000000800 */
[----:B------:R-:W5:Y:S01]  /*6df0*/  @!P5 MUFU.RCP R37, R0 ;  /* 0x000000000025d308 */ /* 0x000f620000001000 */
[----:B------:R-:W-:Y:S01]  /*6e00*/  @!P2 FMUL.FTZ R16, R16, -1.4426950216293334961 ;  /* 0xbfb8aa3b1010a820 */ /* 0x000fe20000410000 */
[----:B-1----:R-:W-:Y:S01]  /*6e10*/  @!P1 FADD.FTZ R2, R2, 1 ;  /* 0x3f80000002029421 */ /* 0x002fe20000010000 */
[----:B------:R-:W-:Y:S01]  /*6e20*/  @!P0 FMUL.FTZ R17, R7, -1.4426950216293334961 ;  /* 0xbfb8aa3b07118820 */ /* 0x000fe20000410000 */
[----:B---3--:R-:W-:-:S04]  /*6e30*/  @!P4 FADD.FTZ R6, R4, 1 ;  /* 0x3f8000000406c421 */ /* 0x008fc80000010000 */
[----:B------:R-:W1:Y:S01]  /*6e40*/  @!P2 MUFU.EX2 R16, R16 ;  /* 0x000000100010a308 */ /* 0x000e620000000800 */
[----:B----4-:R-:W-:Y:S01]  /*6e50*/  @!P3 FADD.FTZ R7, R5, 1 ;  /* 0x3f8000000507b421 */ /* 0x010fe20000010000 */
[----:B0-----:R-:W-:Y:S02]  /*6e60*/  IMAD R4, R40, UR15, RZ ;  /* 0x0000000f28047c24 */ /* 0x001fe4000f8e02ff */
[----:B-----5:R-:W-:Y:S01]  /*6e70*/  @!P5 FMUL.FTZ R134, R134, R37 ;  /* 0x000000258686d220 */ /* 0x020fe20000410000 */
[----:B--2---:R-:W-:-:S03]  /*6e80*/  ISETP.GE.AND P5, PT, R8, R20, PT ;  /* 0x000000140800720c */ /* 0x004fc60003fa6270 */
[----:B------:R-:W0:Y:S08]  /*6e90*/  @!P1 MUFU.RCP R2, R2 ;  /* 0x0000000200029308 */ /* 0x000e300000001000 */
[----:B------:R-:W2:Y:S08]  /*6ea0*/  @!P4 MUFU.RCP R39, R6 ;  /* 0x000000060027c308 */ /* 0x000eb00000001000 */
[----:B------:R-:W3:Y:S01]  /*6eb0*/  @!P3 MUFU.RCP R22, R7 ;  /* 0x000000070016b308 */ /* 0x000ee20000001000 */
[----:B-1----:R-:W-:-:S07]  /*6ec0*/  @!P2 FADD.FTZ R0, R16, 1 ;  /* 0x3f8000001000a421 */ /* 0x002fce0000010000 */
[----:B------:R1:W4:Y:S02]  /*6ed0*/  @!P0 MUFU.EX2 R18, R17 ;  /* 0x0000001100128308 */ /* 0x0003240000000800 */
[----:B-1----:R-:W-:Y:S02]  /*6ee0*/  IMAD R17, R41, UR14, R4 ;  /* 0x0000000e29117c24 */ /* 0x002fe4000f8e0204 */
[----:B------:R-:W-:-:S05]  /*6ef0*/  IMAD.WIDE.U32 R4, R40, UR14, RZ ;  /* 0x0000000e28047c25 */ /* 0x000fca000f8e00ff */
[----:B------:R-:W-:Y:S01]  /*6f00*/  IADD3 R37, R5, R17, RZ ;  /* 0x0000001105257210 */ /* 0x000fe20007ffe0ff */
[----:B0-234-:R-:W-:Y:S06]  /*6f10*/  @P5 BRA `(.L_x_9198) ;  /* 0x0000000000345947 */ /* 0x01dfec0003800000 */
        /* <DEDUP_REMOVED lines=13> */
.L_x_9198:
[----:B------:R-:W-:Y:S05]  /*6ff0*/  BSYNC B0 ;  /* 0x0000000000007941 */ /* 0x000fea0003800000 */
.L_x_9197:
[----:B------:R-:W-:Y:S01]  /*7000*/  ULDC.64 UR6, c[0x0][0x390] ;  /* 0x0000e40000067ab9 */ /* 0x000fe20000000a00 */
[----:B------:R-:W-:Y:S01]  /*7010*/  MOV R5, R37 ;  /* 0x0000002500057202 */ /* 0x000fe20000000f00 */
[----:B------:R-:W-:Y:S02]  /*7020*/  IMAD R6, R46, UR6, RZ ;  /* 0x000000062e067c24 */ /* 0x000fe4000f8e02ff */
[----:B------:R-:W-:Y:S01]  /*7030*/  @!P0 FADD.FTZ R18, R18, 1 ;  /* 0x3f80000012128421 */ /* 0x000fe20000010000 */
[----:B------:R-:W-:Y:S01]  /*7040*/  @!P1 FMUL.FTZ R119, R119, R2 ;  /* 0x0000000277779220 */ /* 0x000fe20000410000 */
[----:B------:R1:W2:Y:S01]  /*7050*/  @!P2 MUFU.RCP R7, R0 ;  /* 0x000000000007a308 */ /* 0x0002a20000001000 */
[----:B------:R-:W-:-:S04]  /*7060*/  IMAD.WIDE.U32 R4, R3, UR6, R4 ;  /* 0x0000000603047c25 */ /* 0x000fc8000f8e0004 */
[----:B------:R-:W-:Y:S01]  /*7070*/  @!P4 FMUL.FTZ R132, R132, R39 ;  /* 0x000000278484c220 */ /* 0x000fe20000410000 */
[----:B------:R-:W-:Y:S01]  /*7080*/  @!P3 FMUL.FTZ R117, R117, R22 ;  /* 0x000000167575b220 */ /* 0x000fe20000410000 */
[----:B------:R-:W-:Y:S01]  /*7090*/  ISETP.GE.AND P3, PT, R75, R20, PT ;  /* 0x000000144b00720c */ /* 0x000fe20003f66270 */
[----:B------:R-:W-:Y:S01]  /*70a0*/  IMAD R6, R3, UR7, R6 ;  /* 0x0000000703067c24 */ /* 0x000fe2000f8e0206 */
[----:B------:R-:W-:Y:S01]  /*70b0*/  ULDC.64 UR6, c[0x0][0x3e0] ;  /* 0x0000f80000067ab9 */ /* 0x000fe20000000a00 */
[----:B------:R-:W-:Y:S01]  /*70c0*/  IADD3 R2, P5, R104, R4, RZ ;  /* 0x0000000468027210 */ /* 0x000fe20007fbe0ff */
[----:B------:R-:W3:Y:S01]  /*70d0*/  @!P0 MUFU.RCP R18, R18 ;  /* 0x0000001200128308 */ /* 0x000ee20000001000 */
[C---:B0-----:R-:W-:Y:S01]  /*70e0*/  LEA R17, P1, R8.reuse, UR6, 0x1 ;  /* 0x0000000608117c11 */ /* 0x041fe2000f8208ff */
[----:B------:R-:W-:Y:S01]  /*70f0*/  FADD.FTZ R50, R123, R50 ;  /* 0x000000327b327221 */ /* 0x000fe20000010000 */
[----:B------:R-:W-:Y:S01]  /*7100*/  IADD3.X R5, R105, R6, R5, P5, !PT ;  /* 0x0000000669057210 */ /* 0x000fe20002ffe405 */
[----:B------:R-:W-:Y:S01]  /*7110*/  BSSY B0, `(.L_x_9199) ;  /* 0x000004e000007945 */ /* 0x000fe20003800000 */
[----:B-1----:R-:W-:-:S02]  /*7120*/  LEA.HI.X R0, R8, UR7, R9, 0x1, P1 ;  /* 0x0000000708007c11 */ /* 0x002fc400088f0c09 */
[-C--:B------:R-:W-:Y:S02]  /*7130*/  ISETP.GE.AND P1, PT, R72, R20.reuse, PT ;  /* 0x000000144800720c */ /* 0x080fe40003f26270 */
[----:B------:R-:W-:Y:S01]  /*7140*/  LEA R4, P4, R2, R17, 0x1 ;  /* 0x0000001102047211 */ /* 0x000fe200078808ff */
[----:B--2---:R-:W-:Y:S01]  /*7150*/  @!P2 FMUL.FTZ R130, R130, R7 ;  /* 0x000000078282a220 */ /* 0x004fe20000410000 */
[----:B------:R-:W-:Y:S02]  /*7160*/  ISETP.GE.AND P2, PT, R73, R20, PT ;  /* 0x000000144900720c */ /* 0x000fe40003f46270 */
[----:B------:R-:W-:Y:S02]  /*7170*/  LEA.HI.X R5, R2, R0, R5, 0x1, P4 ;  /* 0x0000000002057211 */ /* 0x000fe400020f0c05 */
[----:B------:R-:W-:Y:S01]  /*7180*/  ISETP.GE.AND P4, PT, R74, R20, PT ;  /* 0x000000144a00720c */ /* 0x000fe20003f86270 */
[----:B---3--:R-:W-:Y:S01]  /*7190*/  @!P0 FMUL.FTZ R115, R115, R18 ;  /* 0x0000001273738220 */ /* 0x008fe20000410000 */
        /* <DEDUP_REMOVED lines=22> */
[----:B------:R-:W-:Y:S01]  /*7300*/  FADD.FTZ R117, R132, R117 ;  /* 0x0000007584757221 */ /* 0x000fe20000010000 */
[----:B------:R-:W-:-:S03]  /*7310*/  IADD3 R18, P1, R8, -0xe0, RZ ;  /* 0xffffff2008127810 */ /* 0x000fc60007f3e0ff */
[----:B------:R-:W-:Y:S01]  /*7320*/  FADD.FTZ R50, R117, R130 ;  /* 0x0000008275327221 */ /* 0x000fe20000010000 */
[----:B0-----:R-:W-:Y:S02]  /*7330*/  IADD3.X R27, R9, -0x1, RZ, P1, !PT ;  /* 0xffffffff091b7810 */ /* 0x001fe40000ffe4ff */
[----:B-1----:R-:W-:Y:S01]  /*7340*/  F2FP.F16.F32.PACK_AB R5, R115, R130 ;  /* 0x000000827305723e */ /* 0x002fe200000000ff */
[----:B------:R-:W-:-:S03]  /*7350*/  FADD.FTZ R50, R50, R115 ;  /* 0x0000007332327221 */ /* 0x000fc60000010000 */
        /* <DEDUP_REMOVED lines=22> */
[----:B------:R-:W-:Y:S01]  /*74c0*/  @!P6 STS [UR5+0x210], R24 ;  /* 0x00021018ff00e988 */ /* 0x000fe20008000805 */
[----:B------:R-:W-:Y:S03]  /*74d0*/  BAR.SYNC.DEFER_BLOCKING 0x0 ;  /* 0x0000000000007b1d */ /* 0x000fe60000010000 */
[----:B------:R-:W-:-:S03]  /*74e0*/  IADD3 R29, R5, R17, RZ ;  /* 0x00000011051d7210 */ /* 0x000fc60007ffe0ff */
        /* <DEDUP_REMOVED lines=16> */
.L_x_9200:
[----:B------:R-:W-:Y:S05]  /*75f0*/  BSYNC B0 ;  /* 0x0000000000007941 */ /* 0x000fea0003800000 */
.L_x_9199:
        /* <DEDUP_REMOVED lines=37> */
.L_x_9153:
        /* <DEDUP_REMOVED lines=26> */
.L_x_9203:
[----:B------:R-:W-:Y:S05]  /*79f0*/  BSYNC B0 ;  /* 0x0000000000007941 */ /* 0x000fea0003800000 */
.L_x_9202:
        /* <DEDUP_REMOVED lines=29> */
.L_x_9205:
[----:B------:R-:W2:Y:S02]  /*7bd0*/  S2R R15, SR_TID.X ;  /* 0x00000000000f7919 */ /* 0x000ea40000002100 */
.L_x_9206:
[----:B------:R-:W-:Y:S05]  /*7be0*/  BSYNC B0 ;  /* 0x0000000000007941 */ /* 0x000fea0003800000 */
.L_x_9204:
        /* <DEDUP_REMOVED lines=10> */
[C---:B01-3--:R-:W-:Y:S01]  /*7c90*/  IMAD.WIDE.U32 R4, R3.reuse, UR6, RZ ;  /* 0x0000000603047c25 */ /* 0x04bfe2000f8e00ff */
        /* <DEDUP_REMOVED lines=11> */
.L_x_9208:
[----:B------:R-:W-:Y:S02]  /*7d50*/  LEA R0, R15, UR4, 0x2 ;  /* 0x000000040f007c11 */ /* 0x000fe4000f8e10ff */
[----:B----4-:R-:W-:Y:S02]  /*7d60*/  SHF.R.S32.HI R10, RZ, 0x1f, R15 ;  /* 0x0000001fff0a7819 */ /* 0x010fe4000001140f */
        /* <DEDUP_REMOVED lines=24> */
.L_x_9207:
[----:B------:R-:W-:Y:S05]  /*7ef0*/  EXIT ;  /* 0x000000000000794d */ /* 0x000fea0003800000 */
.L_x_9209:
        /* <DEDUP_REMOVED lines=16> */
.L_x_11019:


//--------------------- .text._Z25selective_scan_bwd_kernelI32Selective_Scan_bwd_kernel_traitsILi32ELi8ELb0ELb1ELb1ELb0ELb0EN3c104HalfEfEEv12SSMParamsBwd --------------------------
	.section	.text._Z25selective_scan_bwd_kernelI32Selective_Scan_bwd_kernel_traitsILi32ELi8ELb0ELb1ELb1ELb0ELb0EN3c104HalfEfEEv12SSMParamsBwd,"ax",@progbits
	.align	128
        .global         _Z25selective_scan_bwd_kernelI32Selective_Scan_bwd_kernel_traitsILi32ELi8ELb0ELb1ELb1ELb0ELb0EN3c104HalfEfEEv12SSMParamsBwd
        .type           _Z25selective_scan_bwd_kernelI32Selective_Scan_bwd_kernel_traitsILi32ELi8ELb0ELb1ELb1ELb0ELb0EN3c104HalfEfEEv12SSMParamsBwd,@function
        .size           _Z25selective_scan_bwd_kernelI32Selective_Scan_bwd_kernel_traitsILi32ELi8ELb0ELb1ELb1ELb0ELb0EN3c104HalfEfEEv12SSMParamsBwd,(.L_x_11020 - _Z25selective_scan_bwd_kernelI32Selective_Scan_bwd_kernel_traitsILi32ELi8ELb0ELb1ELb1ELb0ELb0EN3c104HalfEfEEv12SSMParamsBwd)
        .other          _Z25selective_scan_bwd_kernelI32Selective_Scan_bwd_kernel_traitsILi32ELi8ELb0ELb1ELb1ELb0ELb0EN3c104HalfEfEEv12SSMParamsBwd,@"STO_CUDA_ENTRY STV_DEFAULT"
_Z25selective_scan_bwd_kernelI32Selective_Scan_bwd_kernel_traitsILi32ELi8ELb0ELb1ELb1ELb0ELb0EN3c104HalfEfEEv12SSMParamsBwd:
.text._Z25selective_scan_bwd_kernelI32Selective_Scan_bwd_kernel_traitsILi32ELi8ELb0ELb1ELb1ELb0ELb0EN3c104HalfEfEEv12SSMParamsBwd:
[----:B------:R-:W-:Y:S08]  /*0000*/  LDC R1, c[0x0][0x28] ;  /* 0x00000a00ff017b82 */ /* 0x000ff00000000800 */
[----:B------:R-:W0:Y:S01]  /*0010*/  LDC R8, c[0x0][0x228] ;  /* 0x00008a00ff087b82 */ /* 0x000e220000000800 */
[----:B------:R-:W1:Y:S01]  /*0020*/  S2R R59, SR_CTAID.Y ;  /* 0x00000000003b7919 */ /* 0x000e620000002600 */
[----:B------:R-:W-:Y:S01]  /*0030*/  HFMA2.MMA R61, -RZ, RZ, 0, 0 ;  /* 0x00000000ff3d7435 */ /* 0x000fe200000001ff */
[----:B------:R-:W-:Y:S01]  /*0040*/  ULDC.64 UR12, c[0x0][0x208] ;  /* 0x00008200000c7ab9 */ /* 0x000fe20000000a00 */
[----:B------:R-:W-:Y:S01]  /*0050*/  IMAD.MOV.U32 R62, RZ, RZ, RZ ;  /* 0x000000ffff3e7224 */ /* 0x000fe200078e00ff */
        /* <DEDUP_REMOVED lines=27> */
[----:B0-----:R-:W-:-:S05]  /*0210*/  IABS R2, R59 ;  /* 0x0000003b00027213 */ /* 0x001fca0000000000 */
[----:B------:R-:W0:Y:S01]  /*0220*/  LDC.64 R24, c[0x0][0x2f0] ;  /* 0x0000bc00ff187b82 */ /* 0x000e220000000a00 */
[----:B--2---:R-:W-:-:S04]  /*0230*/  IMAD.MOV R10, RZ, RZ, -R7 ;  /* 0x000000ffff0a7224 */ /* 0x004fc800078e0a07 */
[----:B------:R-:W-:-:S03]  /*0240*/  IMAD R3, R10, R9, RZ ;  /* 0x000000090a037224 */ /* 0x000fc600078e02ff */
[----:B------:R-:W2:Y:S01]  /*0250*/  LDC.64 R4, c[0x0][0x288] ;  /* 0x0000a200ff047b82 */ /* 0x000ea20000000a00 */
[----:B------:R-:W-:-:S07]  /*0260*/  IMAD.HI.U32 R7, R7, R3, R6 ;  /* 0x0000000307077227 */ /* 0x000fce00078e0006 */
[----:B------:R-:W3:Y:S01]  /*0270*/  LDC.64 R26, c[0x0][0x2f8] ;  /* 0x0000be00ff1a7b82 */ /* 0x000ee20000000a00 */
[----:B------:R-:W-:-:S04]  /*0280*/  IMAD.HI.U32 R63, R7, R2, RZ ;  /* 0x00000002073f7227 */ /* 0x000fc800078e00ff */
[----:B------:R-:W-:-:S03]  /*0290*/  IMAD.MOV R0, RZ, RZ, -R63 ;  /* 0x000000ffff007224 */ /* 0x000fc600078e0a3f */
[----:B------:R-:W3:Y:S01]  /*02a0*/  LDC.64 R28, c[0x0][0x3b8] ;  /* 0x0000ee00ff1c7b82 */ /* 0x000ee20000000a00 */
[----:B------:R-:W-:-:S05]  /*02b0*/  IMAD R0, R9, R0, R2 ;  /* 0x0000000009007224 */ /* 0x000fca00078e0202 */
[----:B------:R-:W-:Y:S01]  /*02c0*/  ISETP.GT.U32.AND P1, PT, R9, R0, PT ;  /* 0x000000000900720c */ /* 0x000fe20003f24070 */
[----:B------:R-:W-:Y:S01]  /*02d0*/  USHF.R.S32.HI UR15, URZ, 0x1f, UR14 ;  /* 0x0000001f3f0f7899 */ /* 0x000fe2000801140e */
[----:B------:R-:W3:Y:S01]  /*02e0*/  LDC.64 R30, c[0x0][0x2d8] ;  /* 0x0000b600ff1e7b82 */ /* 0x000ee20000000a00 */
[----:B------:R-:W-:Y:S02]  /*02f0*/  UIMAD.WIDE.U32 UR4, UR14, UR6, URZ ;  /* 0x000000060e0472a5 */ /* 0x000fe4000f8e003f */
[----:B------:R-:W-:-:S05]  /*0300*/  UIMAD UR6, UR15, UR6, URZ ;  /* 0x000000060f0672a4 */ /* 0x000fca000f8e023f */
[----:B------:R-:W3:Y:S03]  /*0310*/  LDC.64 R78, c[0x0][0x2e0] ;  /* 0x0000b800ff4e7b82 */ /* 0x000ee60000000a00 */
[----:B------:R-:W-:-:S04]  /*0320*/  @!P1 IADD3 R0, R0, -R9, RZ ;  /* 0x8000000900009210 */ /* 0x000fc80007ffe0ff */
[----:B------:R-:W-:Y:S02]  /*0330*/  ISETP.GE.U32.AND P0, PT, R0, R9, PT ;  /* 0x000000090000720c */ /* 0x000fe40003f06070 */
[----:B------:R-:W-:Y:S01]  /*0340*/  LOP3.LUT R0, R59, R8, RZ, 0x3c, !PT ;  /* 0x000000083b007212 */ /* 0x000fe200078e3cff */
[----:B------:R-:W-:Y:S01]  /*0350*/  @!P1 VIADD R63, R63, 0x1 ;  /* 0x000000013f3f9836 */ /* 0x000fe20000000000 */
[----:B------:R-:W-:Y:S01]  /*0360*/  UIMAD UR8, UR14, UR7, UR6 ;  /* 0x000000070e0872a4 */ /* 0x000fe2000f8e0206 */
[----:B------:R-:W-:Y:S02]  /*0370*/  ISETP.NE.AND P1, PT, R8, RZ, PT ;  /* 0x000000ff0800720c */ /* 0x000fe40003f25270 */
[----:B------:R-:W-:Y:S01]  /*0380*/  ISETP.GE.AND P2, PT, R0, RZ, PT ;  /* 0x000000ff0000720c */ /* 0x000fe20003f46270 */
[----:B------:R-:W-:Y:S01]  /*0390*/  UIADD3 UR5, UR5, UR8, URZ ;  /* 0x0000000805057290 */ /* 0x000fe2000fffe03f */
[----:B------:R-:W-:Y:S01]  /*03a0*/  SHF.L.U32 R64, R23, 0x8, RZ ;  /* 0x0000000817407819 */ /* 0x000fe200000006ff */
[----:B------:R-:W-:Y:S01]  /*03b0*/  UIMAD UR8, UR15, UR10, URZ ;  /* 0x0000000a0f0872a4 */ /* 0x000fe2000f8e023f */
[----:B--2---:R-:W-:-:S02]  /*03c0*/  IMAD R0, R60, R4, RZ ;  /* 0x000000043c007224 */ /* 0x004fc400078e02ff */
[----:B------:R-:W-:Y:S01]  /*03d0*/  @P0 IADD3 R63, R63, 0x1, RZ ;  /* 0x000000013f3f0810 */ /* 0x000fe20007ffe0ff */
[----:B------:R-:W-:Y:S02]  /*03e0*/  VIADD R7, R64, 0xffffff00 ;  /* 0xffffff0040077836 */ /* 0x000fe40000000000 */
[C---:B------:R-:W-:Y:S01]  /*03f0*/  IMAD.WIDE.U32 R2, R59.reuse, R4, UR4 ;  /* 0x000000043b027e25 */ /* 0x040fe2000f8e0004 */
[----:B------:R-:W-:Y:S02]  /*0400*/  UIMAD.WIDE.U32 UR6, UR14, UR10, URZ ;  /* 0x0000000a0e0672a5 */ /* 0x000fe4000f8e003f */
[----:B------:R-:W-:Y:S01]  /*0410*/  UIMAD UR8, UR14, UR11, UR8 ;  /* 0x0000000b0e0872a4 */ /* 0x000fe2000f8e0208 */
[----:B------:R-:W-:Y:S01]  /*0420*/  @!P2 IMAD.MOV R63, RZ, RZ, -R63 ;  /* 0x000000ffff3fa224 */ /* 0x000fe200078e0a3f */
[----:B------:R-:W-:Y:S01]  /*0430*/  @!P1 LOP3.LUT R63, RZ, R8, RZ, 0x33, !PT ;  /* 0x00000008ff3f9212 */ /* 0x000fe200078e33ff */
[----:B------:R-:W-:Y:S01]  /*0440*/  IMAD R0, R59, R5, R0 ;  /* 0x000000053b007224 */ /* 0x000fe200078e0200 */
[----:B------:R-:W2:Y:S01]  /*0450*/  LDC.64 R8, c[0x0][0x330] ;  /* 0x0000cc00ff087b82 */ /* 0x000ea20000000a00 */
[----:B------:R-:W-:-:S02]  /*0460*/  SHF.R.S32.HI R11, RZ, 0x1f, R7 ;  /* 0x0000001fff0b7819 */ /* 0x000fc40000011407 */
[----:B------:R-:W-:Y:S01]  /*0470*/  IADD3 R70, P0, R7, R2, RZ ;  /* 0x0000000207467210 */ /* 0x000fe20007f1e0ff */
[----:B------:R-:W-:Y:S01]  /*0480*/  UIADD3 UR7, UR7, UR8, URZ ;  /* 0x0000000807077290 */ /* 0x000fe2000fffe03f */
[----:B------:R-:W-:Y:S02]  /*0490*/  ULDC.64 UR10, c[0x0][0x328] ;  /* 0x0000ca00000a7ab9 */ /* 0x000fe40000000a00 */
        /* <DEDUP_REMOVED lines=8> */
[----:B------:R-:W-:Y:S02]  /*0520*/  ULDC.64 UR10, c[0x0][0x240] ;  /* 0x00009000000a7ab9 */ /* 0x000fe40000000a00 */
[----:B------:R-:W-:Y:S01]  /*0530*/  UIMAD UR9, UR15, UR10, URZ ;  /* 0x0000000a0f0972a4 */ /* 0x000fe2000f8e023f */
[----:B------:R-:W-:Y:S01]  /*0540*/  IADD3 R73, P0, R7, R2, RZ ;  /* 0x0000000207497210 */ /* 0x000fe20007f1e0ff */
[----:B------:R-:W-:Y:S02]  /*0550*/  UIADD3 UR5, UR5, UR8, URZ ;  /* 0x0000000805057290 */ /* 0x000fe4000fffe03f */
[----:B------:R-:W-:Y:S02]  /*0560*/  UIMAD.WIDE.U32 UR6, UR14, UR10, URZ ;  /* 0x0000000a0e0672a5 */ /* 0x000fe4000f8e003f */
[----:B------:R-:W-:Y:S01]  /*0570*/  UIMAD UR9, UR14, UR11, UR9 ;  /* 0x0000000b0e0972a4 */ /* 0x000fe2000f8e0209 */
[----:B------:R-:W-:Y:S02]  /*0580*/  IADD3.X R10, R11, R3, R0, P0, !PT ;  /* 0x000000030b0a7210 */ /* 0x000fe400007fe400 */
[----:B------:R-:W-:Y:S01]  /*0590*/  ULDC.64 UR10, c[0x0][0x310] ;  /* 0x0000c400000a7ab9 */ /* 0x000fe20000000a00 */
[----:B------:R-:W-:Y:S01]  /*05a0*/  SHF.R.S32.HI R65, RZ, 0x1f, R63 ;  /* 0x0000001fff417819 */ /* 0x000fe2000001143f */
[-C--:B--2---:R-:W-:Y:S01]  /*05b0*/  IMAD R0, R60, R8.reuse, RZ ;  /* 0x000000083c007224 */ /* 0x084fe200078e02ff */
[----:B------:R-:W-:Y:S01]  /*05c0*/  ISETP.NE.U32.AND P0, PT, RZ, UR10, PT ;  /* 0x0000000aff007c0c */ /* 0x000fe2000bf05070 */
[----:B------:R-:W-:Y:S01]  /*05d0*/  IMAD.WIDE.U32 R2, R59, R8, UR4 ;  /* 0x000000043b027e25 */ /* 0x000fe2000f8e0008 */
[----:B------:R-:W-:-:S02]  /*05e0*/  UIADD3 UR7, UR7, UR9, URZ ;  /* 0x0000000907077290 */ /* 0x000fc4000fffe03f */
[----:B------:R-:W-:Y:S01]  /*05f0*/  ISETP.NE.AND.EX P0, PT, RZ, UR11, PT, P0 ;  /* 0x0000000bff007c0c */ /* 0x000fe2000bf05300 */
[----:B----4-:R-:W-:Y:S01]  /*0600*/  IMAD R4, R65, R16, RZ ;  /* 0x0000001041047224 */ /* 0x010fe200078e02ff */
[----:B------:R-:W-:Y:S01]  /*0610*/  IADD3 R75, P1, R7, R2, RZ ;  /* 0x00000002074b7210 */ /* 0x000fe20007f3e0ff */
[----:B------:R-:W-:Y:S01]  /*0620*/  IMAD R0, R59, R9, R0 ;  /* 0x000000093b007224 */ /* 0x000fe200078e0200 */
[----:B------:R-:W-:Y:S01]  /*0630*/  ULDC.64 UR8, c[0x0][0x260] ;  /* 0x0000980000087ab9 */ /* 0x000fe20000000a00 */
[C---:B------:R-:W-:Y:S02]  /*0640*/  IMAD R9, R63.reuse, R17, R4 ;  /* 0x000000113f097224 */ /* 0x040fe400078e0204 */
[----:B------:R-:W-:Y:S01]  /*0650*/  IMAD.WIDE.U32 R4, R63, R16, UR6 ;  /* 0x000000063f047e25 */ /* 0x000fe2000f8e0010 */
[----:B------:R-:W-:-:S03]  /*0660*/  IADD3.X R6, R11, R3, R0, P1, !PT ;  /* 0x000000030b067210 */ /* 0x000fc60000ffe400 */
[----:B-1----:R-:W-:Y:S01]  /*0670*/  IMAD R0, R65, R14, RZ ;  /* 0x0000000e41007224 */ /* 0x002fe200078e02ff */
[----:B------:R-:W-:Y:S01]  /*0680*/  IADD3 R77, P3, R7, R4, RZ ;  /* 0x00000004074d7210 */ /* 0x000fe20007f7e0ff */
[----:B------:R-:W-:Y:S01]  /*0690*/  UIMAD UR6, UR15, UR8, URZ ;  /* 0x000000080f0672a4 */ /* 0x000fe2000f8e023f */
[----:B------:R-:W-:Y:S01]  /*06a0*/  IADD3 R4, R5, R9, RZ ;  /* 0x0000000905047210 */ /* 0x000fe20007ffe0ff */
[----:B------:R-:W-:Y:S01]  /*06b0*/  IMAD R5, R63, R15, R0 ;  /* 0x0000000f3f057224 */ /* 0x000fe200078e0200 */
[----:B------:R-:W-:Y:S01]  /*06c0*/  ISETP.NE.U32.AND P1, PT, R18, RZ, PT ;  /* 0x000000ff1200720c */ /* 0x000fe20003f25070 */
[----:B------:R-:W1:Y:S01]  /*06d0*/  @P0 LDC R0, c[0x0][0x214] ;  /* 0x00008500ff000b82 */ /* 0x000e620000000800 */
[----:B------:R-:W-:Y:S02]  /*06e0*/  UIMAD.WIDE.U32 UR4, UR14, UR8, URZ ;  /* 0x000000080e0472a5 */ /* 0x000fe4000f8e003f */
[----:B------:R-:W-:Y:S01]  /*06f0*/  UIMAD UR6, UR14, UR9, UR6 ;  /* 0x000000090e0672a4 */ /* 0x000fe2000f8e0206 */
[----:B------:R-:W-:-:S02]  /*0700*/  ISETP.NE.AND.EX P1, PT, R19, RZ, PT, P1 ;  /* 0x000000ff1300720c */ /* 0x000fc40003f25310 */
[----:B------:R-:W-:Y:S01]  /*0710*/  ISETP.NE.U32.AND P2, PT, R20, RZ, PT ;  /* 0x000000ff1400720c */ /* 0x000fe20003f45070 */
[----:B------:R-:W-:Y:S01]  /*0720*/  UIADD3 UR5, UR5, UR6, URZ ;  /* 0x0000000605057290 */ /* 0x000fe2000fffe03f */
[----:B------:R-:W2:Y:S02]  /*0730*/  @P0 LDC R17, c[0x0][0x21c] ;  /* 0x00008700ff110b82 */ /* 0x000ea40000000800 */
[----:B------:R-:W-:-:S03]  /*0740*/  ISETP.NE.AND.EX P2, PT, R21, RZ, PT, P2 ;  /* 0x000000ff1500720c */ /* 0x000fc60003f45320 */
[----:B------:R-:W-:-:S03]  /*0750*/  IMAD.WIDE.U32 R2, R63, R14, UR4 ;  /* 0x000000043f027e25 */ /* 0x000fc6000f8e000e */
[----:B------:R-:W4:Y:S01]  /*0760*/  @P0 LDC.64 R8, c[0x0][0x310] ;  /* 0x0000c400ff080b82 */ /* 0x000f220000000a00 */
[----:B------:R-:W-:Y:S02]  /*0770*/  CS2R R14, SRZ ;  /* 0x00000000000e7805 */ /* 0x000fe4000001ff00 */
[----:B------:R-:W-:Y:S02]  /*0780*/  IADD3 R7, P5, R7, R2, RZ ;  /* 0x0000000207077210 */ /* 0x000fe40007fbe0ff */
[----:B------:R-:W-:Y:S02]  /*0790*/  @P1 LEA R14, P4, R59, R18, 0x2 ;  /* 0x000000123b0e1211 */ /* 0x000fe400078810ff */
[----:B------:R-:W-:Y:S01]  /*07a0*/  IADD3 R2, R3, R5, RZ ;  /* 0x0000000503027210 */ /* 0x000fe20007ffe0ff */
[----:B------:R-:W-:Y:S01]  /*07b0*/  HFMA2.MMA R5, -RZ, RZ, 0, 0 ;  /* 0x00000000ff057435 */ /* 0x000fe200000001ff */
[----:B------:R-:W-:Y:S01]  /*07c0*/  IMAD.MOV.U32 R13, RZ, RZ, RZ ;  /* 0x000000ffff0d7224 */ /* 0x000fe200078e00ff */
[----:B------:R-:W-:Y:S01]  /*07d0*/  @P1 LEA.HI.X R15, R59, R19, R60, 0x2, P4 ;  /* 0x000000133b0f1211 */ /* 0x000fe200020f143c */
[----:B------:R-:W-:Y:S01]  /*07e0*/  IMAD.X R4, R11, 0x1, R4, P3 ;  /* 0x000000010b047824 */ /* 0x000fe200018e0604 */
[----:B------:R-:W-:-:S02]  /*07f0*/  @P2 LEA R13, P3, R59, R20, 0x2 ;  /* 0x000000143b0d2211 */ /* 0x000fc400078610ff */
[----:B------:R-:W-:Y:S01]  /*0800*/  ISETP.GE.AND P1, PT, R23, 0x1, PT ;  /* 0x000000011700780c */ /* 0x000fe20003f26270 */
[----:B-1----:R-:W-:Y:S01]  /*0810*/  @P0 IMAD R0, R0, UR14, R59 ;  /* 0x0000000e00000c24 */ /* 0x002fe2000f8e023b */
[----:B------:R-:W-:Y:S02]  /*0820*/  @P2 LEA.HI.X R5, R59, R21, R60, 0x2, P3 ;  /* 0x000000153b052211 */ /* 0x000fe400018f143c */
[----:B0-----:R-:W-:Y:S01]  /*0830*/  LEA R69, P2, R70, R24, 0x1 ;  /* 0x0000001846457211 */ /* 0x001fe200078408ff */
[----:B------:R-:W-:Y:S01]  /*0840*/  @P0 IMAD R0, R0, R23, RZ ;  /* 0x0000001700000224 */ /* 0x000fe200078e02ff */
[----:B---3--:R-:W-:Y:S01]  /*0850*/  LEA R71, P3, R73, R26, 0x1 ;  /* 0x0000001a49477211 */ /* 0x008fe200078608ff */
[----:B------:R-:W-:Y:S01]  /*0860*/  IMAD.X R2, R11, 0x1, R2, P5 ;  /* 0x000000010b027824 */ /* 0x000fe200028e0602 */
[----:B------:R-:W-:Y:S01]  /*0870*/  LEA.HI.X R70, R70, R25, R12, 0x1, P2 ;  /* 0x0000001946467211 */ /* 0x000fe200010f0c0c */
[----:B--2---:R-:W-:Y:S01]  /*0880*/  @P0 IMAD R3, R0, R17, RZ ;  /* 0x0000001100030224 */ /* 0x004fe200078e02ff */
[----:B------:R-:W-:-:S02]  /*0890*/  LEA.HI.X R73, R73, R27, R10, 0x1, P3 ;  /* 0x0000001b49497211 */ /* 0x000fc400018f0c0a */
[----:B------:R-:W-:Y:S02]  /*08a0*/  LEA R74, P2, R75, R28, 0x1 ;  /* 0x0000001c4b4a7211 */ /* 0x000fe400078408ff */
[----:B------:R-:W-:Y:S02]  /*08b0*/  LEA R76, P3, R77, R30, 0x1 ;  /* 0x0000001e4d4c7211 */ /* 0x000fe400078608ff */
[----:B------:R-:W-:Y:S01]  /*08c0*/  LEA R78, P4, R7, R78, 0x1 ;  /* 0x0000004e074e7211 */ /* 0x000fe200078808ff */
[----:B----4-:R-:W-:Y:S01]  /*08d0*/  @P0 IMAD.WIDE R8, R3, 0x8, R8 ;  /* 0x0000000803080825 */ /* 0x010fe200078e0208 */
[----:B------:R-:W-:Y:S02]  /*08e0*/  LEA.HI.X R75, R75, R29, R6, 0x1, P2 ;  /* 0x0000001d4b4b7211 */ /* 0x000fe400010f0c06 */
[----:B------:R-:W-:Y:S02]  /*08f0*/  CS2R R66, SRZ ;  /* 0x0000000000427805 */ /* 0x000fe4000001ff00 */
[----:B------:R-:W-:-:S02]  /*0900*/  LEA.HI.X R77, R77, R31, R4, 0x1, P3 ;  /* 0x0000001f4d4d7211 */ /* 0x000fc400018f0c04 */
[----:B------:R-:W-:Y:S02]  /*0910*/  @!P0 CS2R R8, SRZ ;  /* 0x0000000000088805 */ /* 0x000fe4000001ff00 */
[----:B------:R-:W-:Y:S01]  /*0920*/  LEA.HI.X R79, R7, R79, R2, 0x1, P4 ;  /* 0x0000004f074f7211 */ /* 0x000fe200020f0c02 */
[----:B------:R-:W-:Y:S01]  /*0930*/  IMAD.MOV.U32 R7, RZ, RZ, R15 ;  /* 0x000000ffff077224 */ /* 0x000fe200078e000f */
        /* <DEDUP_REMOVED lines=11> */
[C---:B0-----:R-:W-:Y:S01]  /*09f0*/  LOP3.LUT R179, R68.reuse, 0x1f, RZ, 0xc0, !PT ;  /* 0x0000001f44b37812 */ /* 0x041fe200078ec0ff */
[----:B------:R-:W-:-:S05]  /*0a00*/  IMAD.SHL.U32 R0, R68, 0x8, RZ ;  /* 0x0000000844007824 */ /* 0x000fca00078e00ff */
        /* <DEDUP_REMOVED lines=9> */
[----:B--2---:R-:W-:-:S07]  /*0aa0*/  LOP3.LUT R88, R2, 0xe0, RZ, 0xfc, !PT ;  /* 0x000000e002587812 */ /* 0x004fce00078efcff */
.L_x_9238:
[----:B------:R-:W-:Y:S01]  /*0ab0*/  ULDC UR4, c[0x0][0x224] ;  /* 0x0000890000047ab9 */ /* 0x000fe20000000800 */
[C---:B------:R-:W-:Y:S02]  /*0ac0*/  SHF.L.U32 R92, R2.reuse, 0x1, RZ ;  /* 0x00000001025c7819 */ /* 0x040fe400000006ff */
[----:B------:R-:W-:Y:S01]  /*0ad0*/  IADD3 R180, -R81, UR4, RZ ;  /* 0x0000000451b47c10 */ /* 0x000fe2000fffe1ff */
[----:B------:R-:W-:Y:S01]  /*0ae0*/  ULDC UR4, c[0x0][0x218] ;  /* 0x0000860000047ab9 */ /* 0x000fe20000000800 */
[----:B------:R-:W-:Y:S02]  /*0af0*/  SHF.L.U64.HI R90, R2, 0x1, R3 ;  /* 0x00000001025a7819 */ /* 0x000fe40000010203 */
[----:B------:R-:W-:Y:S02]  /*0b00*/  LEA R89, R180, 0xffffff00, 0x8 ;  /* 0xffffff00b4597811 */ /* 0x000fe400078e40ff */
[----:B0-----:R-:W-:Y:S02]  /*0b10*/  IADD3 R10, P3, R69, R92, RZ ;  /* 0x0000005c450a7210 */ /* 0x001fe40007f7e0ff */
[----:B------:R-:W-:-:S02]  /*0b20*/  IADD3 R143, -R89, UR4, RZ ;  /* 0x00000004598f7c10 */ /* 0x000fc4000fffe1ff */
[----:B------:R-:W-:Y:S01]  /*0b30*/  PRMT R0, RZ, 0x7610, R0 ;  /* 0x00007610ff007816 */ /* 0x000fe20000000000 */
[----:B------:R-:W-:Y:S01]  /*0b40*/  IMAD.X R11, R70, 0x1, R90, P3 ;  /* 0x00000001460b7824 */ /* 0x000fe200018e065a */
[-C--:B------:R-:W-:Y:S01]  /*0b50*/  ISETP.GE.AND P0, PT, R2, R143.reuse, PT ;  /* 0x0000008f0200720c */ /* 0x080fe20003f06270 */
[----:B------:R-:W-:Y:S01]  /*0b60*/  BAR.SYNC.DEFER_BLOCKING 0x0 ;  /* 0x0000000000007b1d */ /* 0x000fe20000010000 */
        /* <DEDUP_REMOVED lines=8> */
[----:B------:R-:W-:Y:S01]  /*0bf0*/  PRMT R18, RZ, 0x7610, R18 ;  /* 0x00007610ff127816 */ /* 0x000fe20000000012 */
[----:B------:R-:W-:Y:S01]  /*0c00*/  VIADD R21, R72, 0x40 ;  /* 0x0000004048157836 */ /* 0x000fe20000000000 */
[-C--:B------:R-:W-:Y:S01]  /*0c10*/  ISETP.GE.AND P3, PT, R87, R143.reuse, PT ;  /* 0x0000008f5700720c */ /* 0x080fe20003f66270 */
[----:B------:R-:W-:Y:S01]  /*0c20*/  ULDC UR4, c[0x0][0x21c] ;  /* 0x0000870000047ab9 */ /* 0x000fe20000000800 */
[----:B------:R-:W2:Y:S01]  /*0c30*/  @!P0 LDG.E.U16 R0, desc[UR12][R10.64] ;  /* 0x0000000c0a008981 */ /* 0x000ea2000c1e1500 */
[----:B------:R-:W-:-:S03]  /*0c40*/  ISETP.GE.AND P0, PT, R84, R143, PT ;  /* 0x0000008f5400720c */ /* 0x000fc60003f06270 */
[----:B---3--:R-:W3:Y:S01]  /*0c50*/  @!P1 LDG.E.U16 R12, desc[UR12][R10.64+0x40] ;  /* 0x0000400c0a0c9981 */ /* 0x008ee2000c1e1500 */
[----:B------:R-:W-:-:S03]  /*0c60*/  ISETP.GE.AND P1, PT, R85, R143, PT ;  /* 0x0000008f5500720c */ /* 0x000fc60003f26270 */
[----:B----4-:R-:W4:Y:S01]  /*0c70*/  @!P2 LDG.E.U16 R13, desc[UR12][R10.64+0x80] ;  /* 0x0000800c0a0da981 */ /* 0x010f22000c1e1500 */
        /* <DEDUP_REMOVED lines=8> */
[----:B------:R-:W-:Y:S02]  /*0d00*/  IADD3 R19, R72, 0x20, RZ ;  /* 0x0000002048137810 */ /* 0x000fe40007ffe0ff */
[----:B------:R-:W-:Y:S02]  /*0d10*/  LEA R91, R20, R83, 0x1 ;  /* 0x00000053145b7211 */ /* 0x000fe400078e08ff */
[C---:B------:R-:W-:Y:S02]  /*0d20*/  IADD3 R25, R72.reuse, 0xe0, RZ ;  /* 0x000000e048197810 */ /* 0x040fe40007ffe0ff */
[-C--:B------:R-:W-:Y:S02]  /*0d30*/  LEA.HI.SX32 R22, R19, R72.reuse, 0x1b ;  /* 0x0000004813167211 */ /* 0x080fe400078fdaff */
[C---:B0-----:R-:W-:Y:S02]  /*0d40*/  IADD3 R11, R72.reuse, 0x60, RZ ;  /* 0x00000060480b7810 */ /* 0x041fe40007ffe0ff */
[----:B------:R-:W-:Y:S01]  /*0d50*/  LEA.HI.SX32 R94, R21, R72, 0x1b ;  /* 0x00000048155e7211 */ /* 0x000fe200078fdaff */
[C---:B------:R-:W-:Y:S01]  /*0d60*/  VIADD R21, R72.reuse, 0xa0 ;  /* 0x000000a048157836 */ /* 0x040fe20000000000 */
[----:B------:R-:W-:-:S02]  /*0d70*/  IADD3 R19, R72, 0x80, RZ ;  /* 0x0000008048137810 */ /* 0x000fc40007ffe0ff */
[----:B------:R-:W-:Y:S02]  /*0d80*/  IADD3 R23, R72, 0xc0, RZ ;  /* 0x000000c048177810 */ /* 0x000fe40007ffe0ff */
[-C--:B------:R-:W-:Y:S02]  /*0d90*/  LEA.HI.SX32 R10, R11, R72.reuse, 0x1b ;  /* 0x000000480b0a7211 */ /* 0x080fe400078fdaff */
[-C--:B------:R-:W-:Y:S01]  /*0da0*/  LEA.HI.SX32 R96, R19, R72.reuse, 0x1b ;  /* 0x0000004813607211 */ /* 0x080fe200078fdaff */
[--C-:B------:R-:W-:Y:S01]  /*0db0*/  IMAD R94, R94, 0x2, R83.reuse ;  /* 0x000000025e5e7824 */ /* 0x100fe200078e0253 */
[-C--:B------:R-:W-:Y:S02]  /*0dc0*/  LEA R93, R22, R83.reuse, 0x1 ;  /* 0x00000053165d7211 */ /* 0x080fe400078e08ff */
[-C--:B------:R-:W-:Y:S02]  /*0dd0*/  LEA.HI.SX32 R20, R21, R72.reuse, 0x1b ;  /* 0x0000004815147211 */ /* 0x080fe400078fdaff */
[----:B------:R-:W-:Y:S01]  /*0de0*/  LEA.HI.SX32 R98, R23, R72, 0x1b ;  /* 0x0000004817627211 */ /* 0x000fe200078fdaff */
[----:B------:R-:W-:Y:S01]  /*0df0*/  IMAD R95, R10, 0x2, R83 ;  /* 0x000000020a5f7824 */ /* 0x000fe200078e0253 */
[----:B------:R-:W-:-:S02]  /*0e00*/  LEA R96, R96, R83, 0x1 ;  /* 0x0000005360607211 */ /* 0x000fc400078e08ff */
[----:B------:R-:W-:Y:S01]  /*0e10*/  LEA R97, R20, R83, 0x1 ;  /* 0x0000005314617211 */ /* 0x000fe200078e08ff */
[----:B------:R-:W-:Y:S01]  /*0e20*/  IMAD R98, R98, 0x2, R83 ;  /* 0x0000000262627824 */ /* 0x000fe200078e0253 */
[-C--:B------:R-:W-:Y:S02]  /*0e30*/  ISETP.GE.AND P6, PT, R2, R143.reuse, PT ;  /* 0x0000008f0200720c */ /* 0x080fe40003fc6270 */
[----:B------:R-:W-:Y:S02]  /*0e40*/  IADD3 R10, P0, R71, R92, RZ ;  /* 0x0000005c470a7210 */ /* 0x000fe40007f1e0ff */
[----:B------:R-:W-:Y:S02]  /*0e50*/  PRMT R20, RZ, 0x7610, R20 ;  /* 0x00007610ff147816 */ /* 0x000fe40000000014 */
[-C--:B------:R-:W-:Y:S01]  /*0e60*/  ISETP.GE.AND P5, PT, R80, R143.reuse, PT ;  /* 0x0000008f5000720c */ /* 0x080fe20003fa6270 */
[----:B------:R-:W-:Y:S01]  /*0e70*/  IMAD.X R11, R73, 0x1, R90, P0 ;  /* 0x00000001490b7824 */ /* 0x000fe200000e065a */
[----:B------:R-:W-:-:S02]  /*0e80*/  ISETP.GE.AND P4, PT, R82, R143, PT ;  /* 0x0000008f5200720c */ /* 0x000fc40003f86270 */
[-C--:B------:R-:W-:Y:S02]  /*0e90*/  ISETP.GE.AND P3, PT, R84, R143.reuse, PT ;  /* 0x0000008f5400720c */ /* 0x080fe40003f66270 */
[-C--:B------:R-:W-:Y:S02]  /*0ea0*/  ISETP.GE.AND P2, PT, R85, R143.reuse, PT ;  /* 0x0000008f5500720c */ /* 0x080fe40003f46270 */
[-C--:B------:R-:W-:Y:S02]  /*0eb0*/  ISETP.GE.AND P1, PT, R86, R143.reuse, PT ;  /* 0x0000008f5600720c */ /* 0x080fe40003f26270 */
[----:B------:R-:W-:Y:S02]  /*0ec0*/  ISETP.GE.AND P0, PT, R87, R143, PT ;  /* 0x0000008f5700720c */ /* 0x000fe40003f06270 */
[----:B------:R-:W-:Y:S02]  /*0ed0*/  PRMT R22, RZ, 0x7610, R22 ;  /* 0x00007610ff167816 */ /* 0x000fe40000000016 */
[----:B------:R-:W-:Y:S01]  /*0ee0*/  PRMT R19, RZ, 0x7610, R19 ;  /* 0x00007610ff137816 */ /* 0x000fe20000000013 */
[----:B--2---:R0:W-:Y:S02]  /*0ef0*/  STS.U16 [R91], R0 ;  /* 0x000000005b007388 */ /* 0x0041e40000000400 */
[----:B0-----:R-:W-:-:S04]  /*0f00*/  LEA.HI.SX32 R0, R25, R72, 0x1b ;  /* 0x0000004819007211 */ /* 0x001fc800078fdaff */
[-C--:B------:R-:W-:Y:S02]  /*0f10*/  LEA R99, R0, R83.reuse, 0x1 ;  /* 0x0000005300637211 */ /* 0x080fe400078e08ff */
[----:B------:R-:W-:Y:S01]  /*0f20*/  SHF.L.U32 R0, R72, 0x3, RZ ;  /* 0x0000000348007819 */ /* 0x000fe200000006ff */
[----:B---3--:R-:W-:Y:S03]  /*0f30*/  STS.U16 [R93+0x40], R12 ;  /* 0x0000400c5d007388 */ /* 0x008fe60000000400 */
[----:B------:R-:W-:Y:S01]  /*0f40*/  LEA.HI.SX32 R0, R0, R0, 0x1b ;  /* 0x0000000000007211 */ /* 0x000fe200078fdaff */
[----:B----4-:R-:W-:Y:S03]  /*0f50*/  STS.U16 [R94+0x80], R13 ;  /* 0x0000800d5e007388 */ /* 0x010fe60000000400 */
[----:B------:R-:W-:Y:S01]  /*0f60*/  LEA R58, R0, R83, 0x1 ;  /* 0x00000053003a7211 */ /* 0x000fe200078e08ff */
[----:B------:R0:W-:Y:S04]  /*0f70*/  STS.U16 [R95+0xc0], R14 ;  /* 0x0000c00e5f007388 */ /* 0x0001e80000000400 */
[----:B------:R1:W-:Y:S04]  /*0f80*/  STS.U16 [R96+0x100], R15 ;  /* 0x0001000f60007388 */ /* 0x0003e80000000400 */
[----:B------:R-:W-:Y:S04]  /*0f90*/  STS.U16 [R97+0x140], R16 ;  /* 0x0001401061007388 */ /* 0x000fe80000000400 */
[----:B------:R2:W-:Y:S04]  /*0fa0*/  STS.U16 [R98+0x180], R17 ;  /* 0x0001801162007388 */ /* 0x0005e80000000400 */
[----:B------:R-:W-:Y:S01]  /*0fb0*/  STS.U16 [R99+0x1c0], R18 ;  /* 0x0001c01263007388 */ /* 0x000fe20000000400 */
[----:B------:R-:W-:-:S03]  /*0fc0*/  NOP ;  /* 0x0000000000007918 */ /* 0x000fc60000000000 */
[----:B------:R-:W3:Y:S04]  /*0fd0*/  LDS.U16 R181, [R58] ;  /* 0x000000003ab57984 */ /* 0x000ee80000000400 */
        /* <DEDUP_REMOVED lines=11> */
[----:B------:R-:W-:Y:S02]  /*1090*/  PRMT R0, RZ, 0x7610, R0 ;  /* 0x00007610ff007816 */ /* 0x000fe40000000000 */
[----:B------:R-:W-:Y:S01]  /*10a0*/  PRMT R16, RZ, 0x7610, R16 ;  /* 0x00007610ff107816 */ /* 0x000fe20000000010 */
[----:B------:R-:W2:Y:S01]  /*10b0*/  @!P6 LDG.E.U16 R20, desc[UR12][R10.64] ;  /* 0x0000000c0a14e981 */ /* 0x000ea2000c1e1500 */
[----:B------:R-:W-:-:S03]  /*10c0*/  ISETP.GE.AND P6, PT, R88, R143, PT ;  /* 0x0000008f5800720c */ /* 0x000fc60003fc6270 */
[----:B------:R-:W4:Y:S04]  /*10d0*/  @!P5 LDG.E.U16 R14, desc[UR12][R10.64+0x40] ;  /* 0x0000400c0a0ed981 */ /* 0x000f28000c1e1500 */
[----:B------:R-:W3:Y:S04]  /*10e0*/  @!P4 LDG.E.U16 R15, desc[UR12][R10.64+0x80] ;  /* 0x0000800c0a0fc981 */ /* 0x000ee8000c1e1500 */
[----:B------:R-:W3:Y:S04]  /*10f0*/  @!P3 LDG.E.U16 R22, desc[UR12][R10.64+0xc0] ;  /* 0x0000c00c0a16b981 */ /* 0x000ee8000c1e1500 */
[----:B------:R-:W3:Y:S04]  /*1100*/  @!P2 LDG.E.U16 R17, desc[UR12][R10.64+0x100] ;  /* 0x0001000c0a11a981 */ /* 0x000ee8000c1e1500 */
[----:B------:R-:W3:Y:S04]  /*1110*/  @!P1 LDG.E.U16 R0, desc[UR12][R10.64+0x140] ;  /* 0x0001400c0a009981 */ /* 0x000ee8000c1e1500 */
[----:B------:R-:W3:Y:S04]  /*1120*/  @!P0 LDG.E.U16 R19, desc[UR12][R10.64+0x180] ;  /* 0x0001800c0a138981 */ /* 0x000ee8000c1e1500 */
[----:B------:R-:W3:Y:S01]  /*1130*/  @!P6 LDG.E.U16 R16, desc[UR12][R10.64+0x1c0] ;  /* 0x0001c00c0a10e981 */ /* 0x000ee2000c1e1500 */
        /* <DEDUP_REMOVED lines=14> */
[----:B--2---:R0:W-:Y:S04]  /*1220*/  STS.U16 [R91], R20 ;  /* 0x000000145b007388 */ /* 0x0041e80000000400 */
[----:B----4-:R-:W-:Y:S04]  /*1230*/  STS.U16 [R93+0x40], R14 ;  /* 0x0000400e5d007388 */ /* 0x010fe80000000400 */
[----:B---3--:R-:W-:Y:S04]  /*1240*/  STS.U16 [R94+0x80], R15 ;  /* 0x0000800f5e007388 */ /* 0x008fe80000000400 */
[----:B------:R-:W-:Y:S04]  /*1250*/  STS.U16 [R95+0xc0], R22 ;  /* 0x0000c0165f007388 */ /* 0x000fe80000000400 */
[----:B------:R-:W-:Y:S04]  /*1260*/  STS.U16 [R96+0x100], R17 ;  /* 0x0001001160007388 */ /* 0x000fe80000000400 */
        /* <DEDUP_REMOVED lines=11> */
[----:B------:R-:W-:Y:S01]  /*1320*/  LDS.U16 R18, [R58+0xe] ;  /* 0x00000e003a127984 */ /* 0x000fe20000000400 */
        /* <DEDUP_REMOVED lines=15> */
[----:B--2---:R-:W-:-:S02]  /*1420*/  HADD2.F32 R109, -RZ, R0.H0_H0 ;  /* 0x20000000ff6d7230 */ /* 0x004fc40000004100 */
[----:B---3--:R-:W-:Y:S02]  /*1430*/  HADD2.F32 R111, -RZ, R10.H0_H0 ;  /* 0x2000000aff6f7230 */ /* 0x008fe40000004100 */
[----:B----4-:R-:W-:Y:S02]  /*1440*/  HADD2.F32 R11, -RZ, R11.H0_H0 ;  /* 0x2000000bff0b7230 */ /* 0x010fe40000004100 */
        /* <DEDUP_REMOVED lines=29> */
[----:B-1----:R-:W-:Y:S02]  /*1620*/  HADD2.F32 R107, -RZ, R107.H0_H0 ;  /* 0x2000006bff6b7230 */ /* 0x002fe40000004100 */
        /* <DEDUP_REMOVED lines=19> */
[----:B------:R-:W-:-:S04]  /*1760*/  FFMA.FTZ R13, R118, R12, R13 ;  /* 0x0000000c760d7223 */ /* 0x000fc8000001000d */
[----:B------:R-:W-:Y:S01]  /*1770*/  FFMA.FTZ R66, R120, R66, R13 ;  /* 0x0000004278427223 */ /* 0x000fe2000001000d */
[----:B------:R-:W-:Y:S02]  /*1780*/  HADD2.F32 R13, -RZ, R18.H0_H0 ;  /* 0x20000012ff0d7230 */ /* 0x000fe40000004100 */
[-C--:B------:R-:W-:Y:S01]  /*1790*/  FMUL.FTZ R124, R107, R61.reuse ;  /* 0x0000003d6b7c7220 */ /* 0x080fe20000410000 */
[-C--:B------:R-:W-:Y:S01]  /*17a0*/  FMUL.FTZ R126, R108, R61.reuse ;  /* 0x0000003d6c7e7220 */ /* 0x080fe20000410000 */
[-C--:B------:R-:W-:Y:S01]  /*17b0*/  FMUL.FTZ R128, R110, R61.reuse ;  /* 0x0000003d6e807220 */ /* 0x080fe20000410000 */
[-C--:B------:R-:W-:Y:S01]  /*17c0*/  FMUL.FTZ R130, R112, R61.reuse ;  /* 0x0000003d70827220 */ /* 0x080fe20000410000 */
[----:B------:R-:W-:Y:S01]  /*17d0*/  FADD.FTZ R122, R13, R62 ;  /* 0x0000003e0d7a7221 */ /* 0x000fe20000010000 */
[-C--:B------:R-:W-:Y:S01]  /*17e0*/  FMUL.FTZ R132, R114, R61.reuse ;  /* 0x0000003d72847220 */ /* 0x080fe20000410000 */
[-C--:B------:R-:W-:Y:S01]  /*17f0*/  FMUL.FTZ R134, R116, R61.reuse ;  /* 0x0000003d74867220 */ /* 0x080fe20000410000 */
[-C--:B------:R-:W-:Y:S01]  /*1800*/  FMUL.FTZ R136, R118, R61.reuse ;  /* 0x0000003d76887220 */ /* 0x080fe20000410000 */
[----:B------:R-:W-:Y:S01]  /*1810*/  FMUL.FTZ R123, R120, R61 ;  /* 0x0000003d787b7220 */ /* 0x000fe20000410000 */
[----:B------:R-:W-:Y:S06]  /*1820*/  BAR.SYNC.DEFER_BLOCKING 0x0 ;  /* 0x0000000000007b1d */ /* 0x000fec0000010000 */
[----:B------:R-:W-:Y:S05]  /*1830*/  @P0 BRA `(.L_x_9211) ;  /* 0x0000000000240947 */ /* 0x000fea0003800000 */
[----:B------:R-:W-:Y:S01]  /*1840*/  HFMA2.MMA R138, -RZ, RZ, 0, 0 ;  /* 0x00000000ff8a7435 */ /* 0x000fe200000001ff */
[----:B------:R-:W-:Y:S01]  /*1850*/  IMAD.MOV.U32 R125, RZ, RZ, RZ ;  /* 0x000000ffff7d7224 */ /* 0x000fe200078e00ff */
[----:B------:R-:W-:Y:S01]  /*1860*/  HFMA2.MMA R129, -RZ, RZ, 0, 0 ;  /* 0x00000000ff817435 */ /* 0x000fe200000001ff */
[----:B------:R-:W-:Y:S01]  /*1870*/  MOV R127, RZ ;  /* 0x000000ff007f7202 */ /* 0x000fe20000000f00 */
[----:B------:R-:W-:Y:S01]  /*1880*/  HFMA2.MMA R144, -RZ, RZ, 0, 0 ;  /* 0x00000000ff907435 */ /* 0x000fe200000001ff */
[----:B------:R-:W-:Y:S01]  /*1890*/  IMAD.MOV.U32 R140, RZ, RZ, RZ ;  /* 0x000000ffff8c7224 */ /* 0x000fe200078e00ff */
[----:B------:R-:W-:Y:S01]  /*18a0*/  MOV R142, RZ ;  /* 0x000000ff008e7202 */ /* 0x000fe20000000f00 */
[----:B------:R-:W-:Y:S01]  /*18b0*/  IMAD.MOV.U32 R131, RZ, RZ, RZ ;  /* 0x000000ffff837224 */ /* 0x000fe200078e00ff */
[----:B------:R-:W-:Y:S07]  /*18c0*/  BRA `(.L_x_9212) ;  /* 0x0000002c00247947 */ /* 0x000fee0003800000 */
.L_x_9211:
[----:B------:R-:W0:Y:S01]  /*18d0*/  LDC.64 R16, c[0x0][0x348] ;  /* 0x0000d200ff107b82 */ /* 0x000e220000000a00 */
[----:B------:R-:W-:Y:S01]  /*18e0*/  MOV R12, R68 ;  /* 0x00000044000c7202 */ /* 0x000fe20000000f00 */
[----:B------:R-:W-:Y:S01]  /*18f0*/  IMAD.MOV.U32 R13, RZ, RZ, RZ ;  /* 0x000000ffff0d7224 */ /* 0x000fe200078e00ff */
[----:B------:R-:W-:Y:S01]  /*1900*/  ULDC.64 UR4, c[0x0][0x350] ;  /* 0x0000d40000047ab9 */ /* 0x000fe20000000a00 */
[----:B------:R-:W-:Y:S01]  /*1910*/  ULDC.64 UR6, c[0x0][0x3c8] ;  /* 0x0000f20000067ab9 */ /* 0x000fe20000000a00 */
[----:B------:R-:W-:Y:S01]  /*1920*/  VIADD R133, R180, 0xffffffff ;  /* 0xffffffffb4857836 */ /* 0x000fe20000000000 */
[----:B------:R-:W-:Y:S01]  /*1930*/  HFMA2.MMA R137, -RZ, RZ, 0, 0 ;  /* 0x00000000ff897435 */ /* 0x000fe200000001ff */
[----:B------:R-:W-:Y:S01]  /*1940*/  IMAD.MOV.U32 R135, RZ, RZ, R143 ;  /* 0x000000ffff877224 */ /* 0x000fe200078e008f */
[----:B------:R-:W1:Y:S01]  /*1950*/  LDC.64 R18, c[0x0][0x368] ;  /* 0x0000da00ff127b82 */ /* 0x000e620000000a00 */
[----:B------:R-:W-:Y:S01]  /*1960*/  HFMA2.MMA R127, -RZ, RZ, 0, 0 ;  /* 0x00000000ff7f7435 */ /* 0x000fe200000001ff */
[----:B------:R-:W-:Y:S01]  /*1970*/  MOV R125, RZ ;  /* 0x000000ff007d7202 */ /* 0x000fe20000000f00 */
[----:B------:R-:W-:Y:S01]  /*1980*/  HFMA2.MMA R142, -RZ, RZ, 0, 0 ;  /* 0x00000000ff8e7435 */ /* 0x000fe200000001ff */
[----:B------:R-:W-:Y:S01]  /*1990*/  IMAD.MOV.U32 R138, RZ, RZ, RZ ;  /* 0x000000ffff8a7224 */ /* 0x000fe200078e00ff */
[----:B------:R-:W-:Y:S01]  /*19a0*/  MOV R140, RZ ;  /* 0x000000ff008c7202 */ /* 0x000fe20000000f00 */
[----:B------:R-:W-:Y:S01]  /*19b0*/  IMAD.MOV.U32 R129, RZ, RZ, RZ ;  /* 0x000000ffff817224 */ /* 0x000fe200078e00ff */
[----:B------:R-:W-:Y:S01]  /*19c0*/  MOV R131, RZ ;  /* 0x000000ff00837202 */ /* 0x000fe20000000f00 */
[----:B------:R-:W2:Y:S01]  /*19d0*/  LDC R146, c[0x0][0x218] ;  /* 0x00008600ff927b82 */ /* 0x000ea20000000800 */
[----:B------:R-:W-:Y:S01]  /*19e0*/  IMAD.MOV.U32 R144, RZ, RZ, RZ ;  /* 0x000000ffff907224 */ /* 0x000fe200078e00ff */
[----:B------:R-:W-:Y:S01]  /*19f0*/  ULDC UR22, c[0x0][0x224] ;  /* 0x0000890000167ab9 */ /* 0x000fe20000000800 */
[----:B------:R-:W-:Y:S01]  /*1a00*/  ULDC UR23, c[0x0][0x21c] ;  /* 0x0000870000177ab9 */ /* 0x000fe20000000800 */
[----:B------:R-:W-:Y:S01]  /*1a10*/  ULDC.64 UR16, c[0x0][0x360] ;  /* 0x0000d80000107ab9 */ /* 0x000fe20000000a00 */
[----:B------:R-:W-:Y:S01]  /*1a20*/  ULDC.64 UR24, c[0x0][0x3c8] ;  /* 0x0000f20000187ab9 */ /* 0x000fe20000000a00 */
[----:B------:R-:W-:Y:S01]  /*1a30*/  ULDC.64 UR18, c[0x0][0x380] ;  /* 0x0000e00000127ab9 */ /* 0x000fe20000000a00 */
[----:B------:R-:W-:Y:S01]  /*1a40*/  ULDC.64 UR26, c[0x0][0x3d0] ;  /* 0x0000f400001a7ab9 */ /* 0x000fe20000000a00 */
[C---:B0-----:R-:W-:Y:S01]  /*1a50*/  IMAD R0, R16.reuse, UR15, RZ ;  /* 0x0000000f10007c24 */ /* 0x041fe2000f8e02ff */
[----:B------:R-:W0:Y:S01]  /*1a60*/  LDC.64 R44, c[0x0][0x360] ;  /* 0x0000d800ff2c7b82 */ /* 0x000e220000000a00 */
[----:B------:R-:W-:Y:S01]  /*1a70*/  IMAD.WIDE.U32 R10, R16, UR14, R12 ;  /* 0x0000000e100a7c25 */ /* 0x000fe2000f8e000c */
[----:B------:R-:W-:Y:S01]  /*1a80*/  ULDC.64 UR8, c[0x0][0x250] ;  /* 0x0000940000087ab9 */ /* 0x000fe20000000a00 */
[----:B------:R-:W-:-:S02]  /*1a90*/  ULDC.64 UR10, c[0x0][0x270] ;  /* 0x00009c00000a7ab9 */ /* 0x000fc40000000a00 */
[----:B------:R-:W-:Y:S02]  /*1aa0*/  IMAD R15, R17, UR14, R0 ;  /* 0x0000000e110f7c24 */ /* 0x000fe4000f8e0200 */
[C---:B-1----:R-:W-:Y:S01]  /*1ab0*/  IMAD R14, R18.reuse, UR15, RZ ;  /* 0x0000000f120e7c24 */ /* 0x042fe2000f8e02ff */
[----:B------:R-:W1:Y:S01]  /*1ac0*/  LDC.64 R46, c[0x0][0x380] ;  /* 0x0000e000ff2e7b82 */ /* 0x000e620000000a00 */
[----:B------:R-:W-:Y:S01]  /*1ad0*/  IMAD R0, R65, UR4, RZ ;  /* 0x0000000441007c24 */ /* 0x000fe2000f8e02ff */
[----:B------:R-:W-:Y:S01]  /*1ae0*/  IADD3 R11, R11, R15, RZ ;  /* 0x0000000f0b0b7210 */ /* 0x000fe20007ffe0ff */
[----:B------:R-:W-:-:S04]  /*1af0*/  IMAD.WIDE.U32 R12, R18, UR14, R12 ;  /* 0x0000000e120c7c25 */ /* 0x000fc8000f8e000c */
[----:B------:R-:W-:Y:S01]  /*1b00*/  IMAD R17, R19, UR14, R14 ;  /* 0x0000000e13117c24 */ /* 0x000fe2000f8e020e */
[----:B------:R-:W3:Y:S01]  /*1b10*/  LDC.64 R48, c[0x0][0x2d0] ;  /* 0x0000b400ff307b82 */ /* 0x000ee20000000a00 */
[C---:B------:R-:W-:Y:S02]  /*1b20*/  IMAD R29, R63.reuse, UR5, R0 ;  /* 0x000000053f1d7c24 */ /* 0x040fe4000f8e0200 */
[----:B------:R-:W-:Y:S01]  /*1b30*/  IMAD.WIDE.U32 R10, R63, UR4, R10 ;  /* 0x000000043f0a7c25 */ /* 0x000fe2000f8e000a */
[----:B------:R-:W-:Y:S01]  /*1b40*/  ULDC.64 UR4, c[0x0][0x370] ;  /* 0x0000dc0000047ab9 */ /* 0x000fe20000000a00 */
[----:B------:R-:W-:Y:S02]  /*1b50*/  IADD3 R13, R13, R17, RZ ;  /* 0x000000110d0d7210 */ /* 0x000fe40007ffe0ff */
[----:B------:R-:W-:Y:S01]  /*1b60*/  IMAD R0, R65, UR4, RZ ;  /* 0x0000000441007c24 */ /* 0x000fe2000f8e02ff */
[----:B------:R-:W-:Y:S01]  /*1b70*/  IADD3 R29, R11, R29, RZ ;  /* 0x0000001d0b1d7210 */ /* 0x000fe20007ffe0ff */
[----:B------:R-:W-:Y:S01]  /*1b80*/  IMAD R11, R81, -0x100, R64 ;  /* 0xffffff00510b7824 */ /* 0x000fe200078e0240 */
[C---:B------:R-:W-:Y:S01]  /*1b90*/  LEA R24, P0, R10.reuse, UR6, 0x2 ;  /* 0x000000060a187c11 */ /* 0x040fe2000f8010ff */
[----:B------:R-:W-:Y:S01]  /*1ba0*/  IMAD R15, R63, UR5, R0 ;  /* 0x000000053f0f7c24 */ /* 0x000fe2000f8e0200 */
[----:B------:R-:W-:Y:S01]  /*1bb0*/  LEA.HI R0, R133, R133, RZ, 0x1 ;  /* 0x0000008585007211 */ /* 0x000fe200078f08ff */
[----:B------:R-:W-:Y:S01]  /*1bc0*/  IMAD.WIDE.U32 R26, R63, UR4, R12 ;  /* 0x000000043f1a7c25 */ /* 0x000fe2000f8e000c */
[----:B------:R-:W-:Y:S01]  /*1bd0*/  LEA.HI.X R25, R10, UR7, R29, 0x2, P0 ;  /* 0x000000070a197c11 */ /* 0x000fe200080f141d */
[----:B------:R-:W-:Y:S01]  /*1be0*/  ULDC.64 UR4, c[0x0][0x3d0] ;  /* 0x0000f40000047ab9 */ /* 0x000fe20000000a00 */
[----:B------:R-:W-:Y:S01]  /*1bf0*/  LOP3.LUT R0, R0, 0xfffffe, RZ, 0xc0, !PT ;  /* 0x00fffffe00007812 */ /* 0x000fe200078ec0ff */
[----:B------:R-:W-:Y:S01]  /*1c00*/  ULDC.64 UR6, c[0x0][0x238] ;  /* 0x00008e0000067ab9 */ /* 0x000fe20000000a00 */
[----:B------:R-:W-:Y:S01]  /*1c10*/  IADD3 R27, R27, R15, RZ ;  /* 0x0000000f1b1b7210 */ /* 0x000fe20007ffe0ff */
[----:B------:R-:W-:Y:S01]  /*1c20*/  IMAD.WIDE R24, R11, 0x4, R24 ;  /* 0x000000040b187825 */ /* 0x000fe200078e0218 */
[----:B------:R-:W-:-:S02]  /*1c30*/  LEA R40, P1, R26, UR4, 0x2 ;  /* 0x000000041a287c11 */ /* 0x000fc4000f8210ff */
[----:B------:R-:W-:Y:S01]  /*1c40*/  IADD3 R10, P0, R89, R10, RZ ;  /* 0x0000000a590a7210 */ /* 0x000fe20007f1e0ff */
[----:B------:R-:W-:Y:S01]  /*1c50*/  IMAD.IADD R133, R133, 0x1, -R0 ;  /* 0x0000000185857824 */ /* 0x000fe200078e0a00 */
[----:B------:R-:W-:Y:S01]  /*1c60*/  LEA.HI.X R41, R26, UR5, R27, 0x2, P1 ;  /* 0x000000051a297c11 */ /* 0x000fe200088f141b */
[----:B------:R-:W-:Y:S01]  /*1c70*/  ULDC.64 UR4, c[0x0][0x230] ;  /* 0x00008c0000047ab9 */ /* 0x000fe20000000a00 */
[C---:B------:R-:W-:Y:S01]  /*1c80*/  IADD3 R22, P1, R24.reuse, -0x100, RZ ;  /* 0xffffff0018167810 */ /* 0x040fe20007f3e0ff */
[----:B------:R-:W-:Y:S01]  /*1c90*/  IMAD.WIDE.U32 R42, R59, UR4, RZ ;  /* 0x000000043b2a7c25 */ /* 0x000fe2000f8e00ff */
[----:B------:R-:W-:Y:S02]  /*1ca0*/  IADD3 R12, P6, R24, -0x380, RZ ;  /* 0xfffffc80180c7810 */ /* 0x000fe40007fde0ff */
[----:B------:R-:W-:Y:S01]  /*1cb0*/  IADD3.X R23, R25, -0x1, RZ, P1, !PT ;  /* 0xffffffff19177810 */ /* 0x000fe20000ffe4ff */
[----:B------:R-:W-:Y:S01]  /*1cc0*/  IMAD.WIDE R40, R11, 0x4, R40 ;  /* 0x000000040b287825 */ /* 0x000fe200078e0228 */
[----:B------:R-:W-:-:S02]  /*1cd0*/  IADD3 R26, P1, R89, R26, RZ ;  /* 0x0000001a591a7210 */ /* 0x000fc40007f3e0ff */
[----:B------:R-:W-:Y:S02]  /*1ce0*/  SHF.R.S32.HI R0, RZ, 0x1f, R89 ;  /* 0x0000001fff007819 */ /* 0x000fe40000011459 */
[C---:B------:R-:W-:Y:S02]  /*1cf0*/  IADD3 R14, P5, R24.reuse, -0x300, RZ ;  /* 0xfffffd00180e7810 */ /* 0x040fe40007fbe0ff */
[C---:B------:R-:W-:Y:S02]  /*1d00*/  IADD3 R16, P4, R24.reuse, -0x280, RZ ;  /* 0xfffffd8018107810 */ /* 0x040fe40007f9e0ff */
[C---:B------:R-:W-:Y:S02]  /*1d10*/  IADD3 R18, P3, R24.reuse, -0x200, RZ ;  /* 0xfffffe0018127810 */ /* 0x040fe40007f7e0ff */
[----:B------:R-:W-:Y:S02]  /*1d20*/  IADD3 R20, P2, R24, -0x180, RZ ;  /* 0xfffffe8018147810 */ /* 0x000fe40007f5e0ff */
[----:B------:R-:W-:-:S02]  /*1d30*/  IADD3.X R13, R25, -0x1, RZ, P6, !PT ;  /* 0xffffffff190d7810 */ /* 0x000fc400037fe4ff */
[C---:B------:R-:W-:Y:S02]  /*1d40*/  IADD3.X R11, R0.reuse, R29, RZ, P0, !PT ;  /* 0x0000001d000b7210 */ /* 0x040fe400007fe4ff */
[----:B------:R-:W-:Y:S01]  /*1d50*/  IADD3.X R27, R0, R27, RZ, P1, !PT ;  /* 0x0000001b001b7210 */ /* 0x000fe20000ffe4ff */
[----:B------:R-:W-:Y:S01]  /*1d60*/  IMAD R0, R60, UR4, RZ ;  /* 0x000000043c007c24 */ /* 0x000fe2000f8e02ff */
[----:B------:R-:W-:Y:S01]  /*1d70*/  IADD3 R24, P6, R24, -0x80, RZ ;  /* 0xffffff8018187810 */ /* 0x000fe20007fde0ff */
[----:B------:R-:W-:Y:S01]  /*1d80*/  UMOV UR4, URZ ;  /* 0x0000003f00047c82 */ /* 0x000fe20008000000 */
[----:B------:R-:W-:Y:S01]  /*1d90*/  IADD3 R28, P0, R40, -0x380, RZ ;  /* 0xfffffc80281c7810 */ /* 0x000fe20007f1e0ff */
[----:B------:R-:W-:Y:S01]  /*1da0*/  IMAD R139, R59, UR5, R0 ;  /* 0x000000053b8b7c24 */ /* 0x000fe2000f8e0200 */
[C---:B------:R-:W-:Y:S01]  /*1db0*/  IADD3.X R15, R25.reuse, -0x1, RZ, P5, !PT ;  /* 0xffffffff190f7810 */ /* 0x040fe20002ffe4ff */
[----:B------:R-:W-:Y:S01]  /*1dc0*/  UMOV UR5, URZ ;  /* 0x0000003f00057c82 */ /* 0x000fe20008000000 */
[----:B------:R-:W-:-:S02]  /*1dd0*/  IADD3.X R17, R25, -0x1, RZ, P4, !PT ;  /* 0xffffffff19117810 */ /* 0x000fc400027fe4ff */
[C---:B------:R-:W-:Y:S02]  /*1de0*/  IADD3.X R19, R25.reuse, -0x1, RZ, P3, !PT ;  /* 0xffffffff19137810 */ /* 0x040fe40001ffe4ff */
[C---:B------:R-:W-:Y:S02]  /*1df0*/  IADD3.X R21, R25.reuse, -0x1, RZ, P2, !PT ;  /* 0xffffffff19157810 */ /* 0x040fe400017fe4ff */
[----:B------:R-:W-:Y:S02]  /*1e00*/  IADD3.X R25, R25, -0x1, RZ, P6, !PT ;  /* 0xffffffff19197810 */ /* 0x000fe400037fe4ff */
[C---:B------:R-:W-:Y:S02]  /*1e10*/  IADD3 R30, P1, R40.reuse, -0x300, RZ ;  /* 0xfffffd00281e7810 */ /* 0x040fe40007f3e0ff */
[C---:B------:R-:W-:Y:S02]  /*1e20*/  IADD3 R32, P2, R40.reuse, -0x280, RZ ;  /* 0xfffffd8028207810 */ /* 0x040fe40007f5e0ff */
[----:B------:R-:W-:-:S02]  /*1e30*/  IADD3 R34, P3, R40, -0x200, RZ ;  /* 0xfffffe0028227810 */ /* 0x000fc40007f7e0ff */
[C---:B------:R-:W-:Y:S02]  /*1e40*/  IADD3 R36, P4, R40.reuse, -0x180, RZ ;  /* 0xfffffe8028247810 */ /* 0x040fe40007f9e0ff */
[C---:B------:R-:W-:Y:S02]  /*1e50*/  IADD3 R38, P5, R40.reuse, -0x100, RZ ;  /* 0xffffff0028267810 */ /* 0x040fe40007fbe0ff */
[C---:B------:R-:W-:Y:S02]  /*1e60*/  IADD3.X R29, R41.reuse, -0x1, RZ, P0, !PT ;  /* 0xffffffff291d7810 */ /* 0x040fe400007fe4ff */
[----:B------:R-:W-:Y:S02]  /*1e70*/  IADD3 R40, P6, R40, -0x80, RZ ;  /* 0xffffff8028287810 */ /* 0x000fe40007fde0ff */
[----:B------:R-:W-:Y:S02]  /*1e80*/  ISETP.GE.AND P0, PT, R2, R143, PT ;  /* 0x0000008f0200720c */ /* 0x000fe40003f06270 */
[----:B------:R-:W-:-:S02]  /*1e90*/  IADD3.X R31, R41, -0x1, RZ, P1, !PT ;  /* 0xffffffff291f7810 */ /* 0x000fc40000ffe4ff */
[C---:B------:R-:W-:Y:S02]  /*1ea0*/  IADD3.X R33, R41.reuse, -0x1, RZ, P2, !PT ;  /* 0xffffffff29217810 */ /* 0x040fe400017fe4ff */
[C---:B------:R-:W-:Y:S02]  /*1eb0*/  IADD3.X R35, R41.reuse, -0x1, RZ, P3, !PT ;  /* 0xffffffff29237810 */ /* 0x040fe40001ffe4ff */
[C---:B------:R-:W-:Y:S02]  /*1ec0*/  IADD3.X R37, R41.reuse, -0x1, RZ, P4, !PT ;  /* 0xffffffff29257810 */ /* 0x040fe400027fe4ff */
[C---:B------:R-:W-:Y:S02]  /*1ed0*/  IADD3.X R39, R41.reuse, -0x1, RZ, P5, !PT ;  /* 0xffffffff29277810 */ /* 0x040fe40002ffe4ff */
[----:B------:R-:W-:Y:S02]  /*1ee0*/  IADD3.X R41, R41, -0x1, RZ, P6, !PT ;  /* 0xffffffff29297810 */ /* 0x000fe400037fe4ff */
[----:B------:R-:W-:-:S02]  /*1ef0*/  P2R R182, PR, RZ, 0x1 ;  /* 0x00000001ffb67803 */ /* 0x000fc40000000000 */
[----:B0123--:R-:W-:-:S07]  /*1f00*/  IADD3 R139, R43, R139, RZ ;  /* 0x0000008b2b8b7210 */ /* 0x00ffce0007ffe0ff */
.L_x_9233:
[----:B------:R-:W-:Y:S01]  /*1f10*/  SHF.R.S32.HI R52, RZ, 0x1f, R137 ;  /* 0x0000001fff347819 */ /* 0x000fe20000011489 */
[C---:B----4-:R-:W-:Y:S01]  /*1f20*/  IMAD.WIDE.U32 R50, R137.reuse, UR8, R2 ;  /* 0x0000000889327c25 */ /* 0x050fe2000f8e0002 */
[-C--:B------:R-:W-:Y:S02]  /*1f30*/  ISETP.GE.AND P5, PT, R80, R135.reuse, PT ;  /* 0x000000875000720c */ /* 0x080fe40003fa6270 */
[----:B------:R-:W-:Y:S01]  /*1f40*/  ISETP.NE.AND P6, PT, R182, RZ, PT ;  /* 0x000000ffb600720c */ /* 0x000fe20003fc5270 */
[----:B------:R-:W-:Y:S01]  /*1f50*/  IMAD R0, R52, UR8, RZ ;  /* 0x0000000834007c24 */ /* 0x000fe2000f8e02ff */
[----:B------:R-:W-:Y:S02]  /*1f60*/  LEA R148, P0, R50, R76, 0x1 ;  /* 0x0000004c32947211 */ /* 0x000fe400078008ff */
[----:B------:R-:W-:Y:S01]  /*1f70*/  PRMT R150, RZ, 0x7610, R150 ;  /* 0x00007610ff967816 */ /* 0x000fe20000000096 */
[----:B0-----:R-:W-:Y:S01]  /*1f80*/  IMAD R53, R137, UR9, R0 ;  /* 0x0000000989357c24 */ /* 0x001fe2000f8e0200 */
[----:B------:R-:W-:-:S02]  /*1f90*/  ISETP.GE.AND P4, PT, R82, R135, PT ;  /* 0x000000875200720c */ /* 0x000fc40003f86270 */
[----:B------:R-:W-:Y:S02]  /*1fa0*/  ISETP.GE.AND P3, PT, R84, R135, PT ;  /* 0x000000875400720c */ /* 0x000fe40003f66270 */
[----:B------:R-:W-:Y:S02]  /*1fb0*/  IADD3 R0, R51, R53, RZ ;  /* 0x0000003533007210 */ /* 0x000fe40007ffe0ff */
[----:B------:R-:W-:Y:S02]  /*1fc0*/  ISETP.GE.AND P2, PT, R85, R135, PT ;  /* 0x000000875500720c */ /* 0x000fe40003f46270 */
[----:B------:R-:W-:Y:S02]  /*1fd0*/  LEA.HI.X R149, R50, R77, R0, 0x1, P0 ;  /* 0x0000004d32957211 */ /* 0x000fe400000f0c00 */
[-C--:B------:R-:W-:Y:S02]  /*1fe0*/  ISETP.GE.AND P1, PT, R86, R135.reuse, PT ;  /* 0x000000875600720c */ /* 0x080fe40003f26270 */
[-C--:B------:R-:W-:Y:S01]  /*1ff0*/  ISETP.GE.AND P0, PT, R87, R135.reuse, PT ;  /* 0x000000875700720c */ /* 0x080fe20003f06270 */
[----:B--2---:R-:W2:Y:S01]  /*2000*/  @!P5 LDG.E.U16 R150, desc[UR12][R148.64+0x40] ;  /* 0x0000400c9496d981 */ /* 0x004ea2000c1e1500 */
[----:B------:R-:W-:-:S02]  /*2010*/  ISETP.GE.AND P5, PT, R88, R135, PT ;  /* 0x000000875800720c */ /* 0x000fc40003fa6270 */
[----:B------:R-:W-:Y:S02]  /*2020*/  PRMT R0, RZ, 0x7610, R0 ;  /* 0x00007610ff007816 */ /* 0x000fe40000000000 */
[----:B------:R-:W-:Y:S02]  /*2030*/  PRMT R53, RZ, 0x7610, R53 ;  /* 0x00007610ff357816 */ /* 0x000fe40000000035 */
[----:B------:R-:W-:Y:S02]  /*2040*/  PRMT R152, RZ, 0x7610, R152 ;  /* 0x00007610ff987816 */ /* 0x000fe40000000098 */
[----:B------:R-:W-:Y:S01]  /*2050*/  PRMT R145, RZ, 0x7610, R145 ;  /* 0x00007610ff917816 */ /* 0x000fe20000000091 */
[----:B---3--:R-:W3:Y:S01]  /*2060*/  @!P6 LDG.E.U16 R0, desc[UR12][R148.64] ;  /* 0x0000000c9400e981 */ /* 0x008ee2000c1e1500 */
        /* <DEDUP_REMOVED lines=9> */
[----:B------:R-:W-:Y:S01]  /*2100*/  MOV R51, R139 ;  /* 0x0000008b00337202 */ /* 0x000fe20000000f00 */
[----:B------:R-:W-:-:S02]  /*2110*/  IMAD R54, R52, UR6, RZ ;  /* 0x0000000634367c24 */ /* 0x000fc4000f8e02ff */
[----:B------:R-:W-:Y:S02]  /*2120*/  IMAD.MOV.U32 R50, RZ, RZ, R42 ;  /* 0x000000ffff327224 */ /* 0x000fe400078e002a */
[C---:B------:R-:W-:Y:S02]  /*2130*/  IMAD R57, R137.reuse, UR7, R54 ;  /* 0x0000000789397c24 */ /* 0x040fe4000f8e0236 */
[----:B------:R-:W-:-:S04]  /*2140*/  IMAD.WIDE.U32 R50, R137, UR6, R50 ;  /* 0x0000000689327c25 */ /* 0x000fc8000f8e0032 */
[----:B------:R-:W-:Y:S01]  /*2150*/  IMAD R158, R52, UR10, RZ ;  /* 0x0000000a349e7c24 */ /* 0x000fe2000f8e02ff */
[----:B------:R-:W-:Y:S01]  /*2160*/  LEA R56, P0, R50, R48, 0x2 ;  /* 0x0000003032387211 */ /* 0x000fe200078010ff */
[----:B------:R-:W-:Y:S01]  /*2170*/  IMAD.WIDE.U32 R54, R137, UR10, R2 ;  /* 0x0000000a89367c25 */ /* 0x000fe2000f8e0002 */
[----:B------:R-:W-:-:S03]  /*2180*/  IADD3 R51, R51, R57, RZ ;  /* 0x0000003933337210 */ /* 0x000fc60007ffe0ff */
[----:B------:R-:W-:Y:S01]  /*2190*/  IMAD R141, R137, UR11, R158 ;  /* 0x0000000b898d7c24 */ /* 0x000fe2000f8e029e */
[----:B------:R-:W-:Y:S02]  /*21a0*/  LEA.HI.X R57, R50, R49, R51, 0x2, P0 ;  /* 0x0000003132397211 */ /* 0x000fe400000f1433 */
[C---:B------:R-:W-:Y:S01]  /*21b0*/  LEA R50, P0, R54.reuse, R78, 0x1 ;  /* 0x0000004e36327211 */ /* 0x040fe200078008ff */
[----:B------:R-:W-:Y:S01]  /*21c0*/  IMAD.IADD R51, R55, 0x1, R141 ;  /* 0x0000000137337824 */ /* 0x000fe200078e028d */
[----:B------:R-:W-:Y:S01]  /*21d0*/  IADD3 R143, -R89, R146, RZ ;  /* 0x00000092598f7210 */ /* 0x000fe20007ffe1ff */
[----:B------:R0:W4:Y:S03]  /*21e0*/  LDG.E R141, desc[UR12][R56.64] ;  /* 0x0000000c388d7981 */ /* 0x000126000c1e1900 */
[----:B------:R-:W-:Y:S02]  /*21f0*/  LEA.HI.X R51, R54, R79, R51, 0x1, P0 ;  /* 0x0000004f36337211 */ /* 0x000fe400000f0c33 */
[----:B------:R-:W-:-:S02]  /*2200*/  ISETP.GE.AND P0, PT, R2, R143, PT ;  /* 0x0000008f0200720c */ /* 0x000fc40003f06270 */
[-C--:B------:R-:W-:Y:S02]  /*2210*/  ISETP.GE.AND P1, PT, R80, R143.reuse, PT ;  /* 0x0000008f5000720c */ /* 0x080fe40003f26270 */
[-C--:B------:R-:W-:Y:S02]  /*2220*/  ISETP.GE.AND P2, PT, R82, R143.reuse, PT ;  /* 0x0000008f5200720c */ /* 0x080fe40003f46270 */
[----:B------:R-:W-:Y:S02]  /*2230*/  PRMT R54, RZ, 0x7610, R54 ;  /* 0x00007610ff367816 */ /* 0x000fe40000000036 */
[-C--:B------:R-:W-:Y:S02]  /*2240*/  ISETP.GE.AND P3, PT, R87, R143.reuse, PT ;  /* 0x0000008f5700720c */ /* 0x080fe40003f66270 */
[----:B------:R-:W-:Y:S02]  /*2250*/  ISETP.GE.AND P4, PT, R88, R143, PT ;  /* 0x0000008f5800720c */ /* 0x000fe40003f86270 */
[----:B0-----:R-:W-:-:S02]  /*2260*/  PRMT R56, RZ, 0x7610, R56 ;  /* 0x00007610ff387816 */ /* 0x001fc40000000038 */
[----:B------:R-:W-:Y:S02]  /*2270*/  PRMT R55, RZ, 0x7610, R55 ;  /* 0x00007610ff377816 */ /* 0x000fe40000000037 */
[----:B------:R-:W-:Y:S02]  /*2280*/  PRMT R148, RZ, 0x7610, R148 ;  /* 0x00007610ff947816 */ /* 0x000fe40000000094 */
[----:B------:R-:W-:Y:S01]  /*2290*/  PRMT R57, RZ, 0x7610, R57 ;  /* 0x00007610ff397816 */ /* 0x000fe20000000039 */
[----:B---3--:R0:W-:Y:S04]  /*22a0*/  STS.U16 [R91], R0 ;  /* 0x000000005b007388 */ /* 0x0081e80000000400 */
[----:B--2---:R-:W-:Y:S04]  /*22b0*/  STS.U16 [R93+0x40], R150 ;  /* 0x000040965d007388 */ /* 0x004fe80000000400 */
[----:B-1--4-:R1:W-:Y:S01]  /*22c0*/  STS.U16 [R94+0x80], R53 ;  /* 0x000080355e007388 */ /* 0x0123e20000000400 */
[----:B0-----:R-:W-:-:S03]  /*22d0*/  PRMT R0, RZ, 0x7610, R0 ;  /* 0x00007610ff007816 */ /* 0x001fc60000000000 */
[----:B------:R-:W-:Y:S04]  /*22e0*/  STS.U16 [R95+0xc0], R152 ;  /* 0x0000c0985f007388 */ /* 0x000fe80000000400 */
[----:B------:R-:W-:Y:S01]  /*22f0*/  STS.U16 [R96+0x100], R145 ;  /* 0x0001009160007388 */ /* 0x000fe20000000400 */
[----:B-1----:R-:W-:-:S03]  /*2300*/  PRMT R53, RZ, 0x7610, R53 ;  /* 0x00007610ff357816 */ /* 0x002fc60000000035 */
[----:B------:R-:W-:Y:S04]  /*2310*/  STS.U16 [R97+0x140], R154 ;  /* 0x0001409a61007388 */ /* 0x000fe80000000400 */
[----:B------:R0:W-:Y:S04]  /*2320*/  STS.U16 [R98+0x180], R147 ;  /* 0x0001809362007388 */ /* 0x0001e80000000400 */
[----:B------:R1:W-:Y:S01]  /*2330*/  STS.U16 [R99+0x1c0], R156 ;  /* 0x0001c09c63007388 */ /* 0x0003e20000000400 */
[----:B------:R-:W-:-:S03]  /*2340*/  NOP ;  /* 0x0000000000007918 */ /* 0x000fc60000000000 */
[----:B------:R-:W2:Y:S01]  /*2350*/  @!P0 LDG.E.U16 R0, desc[UR12][R50.64] ;  /* 0x0000000c32008981 */ /* 0x000ea2000c1e1500 */
[----:B------:R-:W-:-:S03]  /*2360*/  ISETP.GE.AND P0, PT, R84, R143, PT ;  /* 0x0000008f5400720c */ /* 0x000fc60003f06270 */
[----:B------:R-:W3:Y:S01]  /*2370*/  @!P1 LDG.E.U16 R54, desc[UR12][R50.64+0x40] ;  /* 0x0000400c32369981 */ /* 0x000ee2000c1e1500 */
[----:B------:R-:W-:-:S03]  /*2380*/  ISETP.GE.AND P1, PT, R85, R143, PT ;  /* 0x0000008f5500720c */ /* 0x000fc60003f26270 */
[----:B------:R-:W4:Y:S01]  /*2390*/  @!P2 LDG.E.U16 R53, desc[UR12][R50.64+0x80] ;  /* 0x0000800c3235a981 */ /* 0x000f22000c1e1500 */
[----:B------:R-:W-:Y:S02]  /*23a0*/  ISETP.GE.AND P2, PT, R86, R143, PT ;  /* 0x0000008f5600720c */ /* 0x000fe40003f46270 */
[----:B------:R-:W-:Y:S01]  /*23b0*/  PRMT R150, RZ, 0x7610, R150 ;  /* 0x00007610ff967816 */ /* 0x000fe20000000096 */
[----:B------:R-:W4:Y:S04]  /*23c0*/  @!P3 LDG.E.U16 R57, desc[UR12][R50.64+0x180] ;  /* 0x0001800c3239b981 */ /* 0x000f28000c1e1500 */
[----:B------:R-:W4:Y:S04]  /*23d0*/  @!P0 LDG.E.U16 R56, desc[UR12][R50.64+0xc0] ;  /* 0x0000c00c32388981 */ /* 0x000f28000c1e1500 */
[----:B------:R-:W4:Y:S04]  /*23e0*/  @!P1 LDG.E.U16 R55, desc[UR12][R50.64+0x100] ;  /* 0x0001000c32379981 */ /* 0x000f28000c1e1500 */
[----:B------:R-:W4:Y:S04]  /*23f0*/  @!P2 LDG.E.U16 R148, desc[UR12][R50.64+0x140] ;  /* 0x0001400c3294a981 */ /* 0x000f28000c1e1500 */
[----:B------:R1:W4:Y:S01]  /*2400*/  @!P4 LDG.E.U16 R150, desc[UR12][R50.64+0x1c0] ;  /* 0x0001c00c3296c981 */ /* 0x000322000c1e1500 */
[----:B------:R-:W-:Y:S01]  /*2410*/  ISETP.NE.AND P0, PT, R179, RZ, PT ;  /* 0x000000ffb300720c */ /* 0x000fe20003f05270 */
[C---:B------:R-:W-:Y:S01]  /*2420*/  VIADD R91, R72.reuse, 0x40 ;  /* 0x00000040485b7836 */ /* 0x040fe20000000000 */
[CC--:B0-----:R-:W-:Y:S01]  /*2430*/  LEA.HI.SX32 R98, R72.reuse, R72.reuse, 0x1b ;  /* 0x0000004848627211 */ /* 0x0c1fe200078fdaff */
[----:B------:R-:W-:Y:S01]  /*2440*/  VIADD R95, R72, 0xa0 ;  /* 0x000000a0485f7836 */ /* 0x000fe20000000000 */
[----:B------:R-:W-:Y:S01]  /*2450*/  ISETP.LT.OR P2, PT, R180, 0x2, P0 ;  /* 0x00000002b400780c */ /* 0x000fe20000741670 */
[----:B------:R-:W-:Y:S01]  /*2460*/  FMUL.FTZ R166, R141, 1.4426950216293334961 ;  /* 0x3fb8aa3b8da67820 */ /* 0x000fe20000410000 */
[----:B------:R-:W-:Y:S01]  /*2470*/  LEA.HI.SX32 R94, R91, R72, 0x1b ;  /* 0x000000485b5e7211 */ /* 0x000fe200078fdaff */
[----:B------:R-:W-:Y:S01]  /*2480*/  LDS.U16 R159, [R58+0xc] ;  /* 0x00000c003a9f7984 */ /* 0x000fe20000000400 */
[----:B-1----:R-:W-:-:S02]  /*2490*/  IADD3 R51, R72, 0x60, RZ ;  /* 0x0000006048337810 */ /* 0x002fc40007ffe0ff */
[C---:B------:R-:W-:Y:S01]  /*24a0*/  IADD3 R97, R72.reuse, 0xc0, RZ ;  /* 0x000000c048617810 */ /* 0x040fe20007ffe0ff */
[----:B------:R-:W0:Y:S01]  /*24b0*/  LDS.U16 R147, [R58+0x2] ;  /* 0x000002003a937984 */ /* 0x000e220000000400 */
[C---:B------:R-:W-:Y:S02]  /*24c0*/  IADD3 R93, R72.reuse, 0x20, RZ ;  /* 0x00000020485d7810 */ /* 0x040fe40007ffe0ff */
[----:B------:R-:W-:Y:S01]  /*24d0*/  IADD3 R99, R72, 0x80, RZ ;  /* 0x0000008048637810 */ /* 0x000fe20007ffe0ff */
[----:B------:R-:W1:Y:S02]  /*24e0*/  LDS.U16 R149, [R58] ;  /* 0x000000003a957984 */ /* 0x000e640000000400 */
[----:B------:R-:W2:Y:S01]  /*24f0*/  @!P2 LDC R145, c[0x0][0x21c] ;  /* 0x00008700ff91ab82 */ /* 0x000ea20000000800 */
[-C--:B------:R-:W-:Y:S02]  /*2500*/  LEA R91, R98, R83.reuse, 0x1 ;  /* 0x00000053625b7211 */ /* 0x080fe400078e08ff */
[-C--:B------:R-:W-:Y:S01]  /*2510*/  LEA.HI.SX32 R98, R51, R72.reuse, 0x1b ;  /* 0x0000004833627211 */ /* 0x080fe200078fdaff */
[----:B------:R-:W-:Y:S01]  /*2520*/  LDS.U16 R153, [R58+0x6] ;  /* 0x000006003a997984 */ /* 0x000fe20000000400 */
[----:B------:R-:W-:Y:S01]  /*2530*/  LEA.HI.SX32 R50, R95, R72, 0x1b ;  /* 0x000000485f327211 */ /* 0x000fe200078fdaff */
[----:B------:R-:W-:Y:S01]  /*2540*/  FMUL.FTZ R164, R109, R166 ;  /* 0x000000a66da47220 */ /* 0x000fe20000410000 */
[----:B------:R-:W-:Y:S01]  /*2550*/  ISETP.NE.AND P1, PT, R68, RZ, PT ;  /* 0x000000ff4400720c */ /* 0x000fe20003f25270 */
[----:B------:R-:W-:Y:S01]  /*2560*/  IMAD R95, R98, 0x2, R83 ;  /* 0x00000002625f7824 */ /* 0x000fe200078e0253 */
[----:B------:R-:W-:Y:S01]  /*2570*/  LEA.HI.SX32 R98, R97, R72, 0x1b ;  /* 0x0000004861627211 */ /* 0x000fe200078fdaff */
[----:B------:R-:W1:Y:S01]  /*2580*/  LDS.U16 R151, [R58+0x4] ;  /* 0x000004003a977984 */ /* 0x000e620000000400 */
[----:B------:R-:W-:-:S02]  /*2590*/  LEA R97, R50, R83, 0x1 ;  /* 0x0000005332617211 */ /* 0x000fc400078e08ff */
[-C--:B------:R-:W-:Y:S01]  /*25a0*/  LEA.HI.SX32 R96, R93, R72.reuse, 0x1b ;  /* 0x000000485d607211 */ /* 0x080fe200078fdaff */
[----:B------:R-:W-:Y:S01]  /*25b0*/  LDS.U16 R157, [R58+0xa] ;  /* 0x00000a003a9d7984 */ /* 0x000fe20000000400 */
[----:B------:R-:W-:Y:S02]  /*25c0*/  IADD3 R51, R72, 0xe0, RZ ;  /* 0x000000e048337810 */ /* 0x000fe40007ffe0ff */
[----:B------:R-:W-:Y:S01]  /*25d0*/  @!P2 IADD3 R50, R180, -0x2, RZ ;  /* 0xfffffffeb432a810 */ /* 0x000fe20007ffe0ff */
[----:B------:R-:W1:Y:S01]  /*25e0*/  LDS.U16 R155, [R58+0x8] ;  /* 0x000008003a9b7984 */ /* 0x000e620000000400 */
[----:B------:R-:W4:Y:S01]  /*25f0*/  MUFU.EX2 R164, R164 ;  /* 0x000000a400a47308 */ /* 0x000f220000000800 */
[----:B------:R-:W-:Y:S02]  /*2600*/  LEA R93, R96, R83, 0x1 ;  /* 0x00000053605d7211 */ /* 0x000fe400078e08ff */
[----:B------:R-:W1:Y:S01]  /*2610*/  LDS.U16 R161, [R58+0xe] ;  /* 0x00000e003aa17984 */ /* 0x000e620000000400 */
[----:B------:R-:W-:Y:S01]  /*2620*/  LEA.HI.SX32 R96, R99, R72, 0x1b ;  /* 0x0000004863607211 */ /* 0x000fe200078fdaff */
[----:B------:R-:W-:-:S03]  /*2630*/  IMAD R94, R94, 0x2, R83 ;  /* 0x000000025e5e7824 */ /* 0x000fc600078e0253 */
[----:B------:R-:W-:Y:S01]  /*2640*/  LEA R96, R96, R83, 0x1 ;  /* 0x0000005360607211 */ /* 0x000fe200078e08ff */
[----:B------:R-:W-:Y:S02]  /*2650*/  IMAD R98, R98, 0x2, R83 ;  /* 0x0000000262627824 */ /* 0x000fe400078e0253 */
[----:B------:R-:W-:Y:S02]  /*2660*/  IMAD.MOV.U32 R162, RZ, RZ, RZ ;  /* 0x000000ffffa27224 */ /* 0x000fe400078e00ff */
[-C--:B------:R-:W-:Y:S01]  /*2670*/  FMUL.FTZ R165, R117, R166.reuse ;  /* 0x000000a675a57220 */ /* 0x080fe20000410000 */
[----:B------:R-:W-:Y:S02]  /*2680*/  HADD2.F32 R160, -RZ, R181.H0_H0 ;  /* 0x200000b5ffa07230 */ /* 0x000fe40000004100 */
[-C--:B------:R-:W-:Y:S01]  /*2690*/  FMUL.FTZ R169, R119, R166.reuse ;  /* 0x000000a677a97220 */ /* 0x080fe20000410000 */
[----:B------:R-:W-:Y:S02]  /*26a0*/  HADD2.F32 R158, -RZ, R100.H0_H0 ;  /* 0x20000064ff9e7230 */ /* 0x000fe40000004100 */
[----:B------:R-:W-:Y:S01]  /*26b0*/  FMUL.FTZ R167, R121, R166 ;  /* 0x000000a679a77220 */ /* 0x000fe20000410000 */
[----:B------:R-:W-:Y:S01]  /*26c0*/  HADD2.F32 R156, -RZ, R101.H0_H0 ;  /* 0x20000065ff9c7230 */ /* 0x000fe20000004100 */
[----:B------:R-:W-:Y:S01]  /*26d0*/  MUFU.EX2 R165, R165 ;  /* 0x000000a500a57308 */ /* 0x000fe20000000800 */
[----:B0-----:R-:W-:-:S02]  /*26e0*/  HADD2.F32 R147, -RZ, R147.H0_H0 ;  /* 0x20000093ff937230 */ /* 0x001fc40000004100 */
[----:B------:R-:W-:Y:S01]  /*26f0*/  FMUL.FTZ R190, R111, R158 ;  /* 0x0000009e6fbe7220 */ /* 0x000fe20000410000 */
[----:B-1----:R-:W-:Y:S02]  /*2700*/  HADD2.F32 R149, -RZ, R149.H0_H0 ;  /* 0x20000095ff957230 */ /* 0x002fe40000004100 */
[----:B------:R-:W-:Y:S01]  /*2710*/  FMUL.FTZ R163, R122, R166 ;  /* 0x000000a67aa37220 */ /* 0x000fe20000410000 */
[----:B------:R-:W-:Y:S02]  /*2720*/  HADD2.F32 R154, -RZ, R102.H0_H0 ;  /* 0x20000066ff9a7230 */ /* 0x000fe40000004100 */
[----:B------:R-:W-:Y:S01]  /*2730*/  FMUL.FTZ R188, R113, R156 ;  /* 0x0000009c71bc7220 */ /* 0x000fe20000410000 */
[----:B------:R-:W-:Y:S01]  /*2740*/  MUFU.EX2 R169, R169 ;  /* 0x000000a900a97308 */ /* 0x000fe20000000800 */
[----:B------:R-:W-:Y:S01]  /*2750*/  FMUL.FTZ R168, R147, R190 ;  /* 0x000000be93a87220 */ /* 0x000fe20000410000 */
[----:B------:R-:W-:Y:S02]  /*2760*/  HADD2.F32 R151, -RZ, R151.H0_H0 ;  /* 0x20000097ff977230 */ /* 0x000fe40000004100 */
[----:B------:R-:W-:Y:S01]  /*2770*/  FMUL.FTZ R184, R115, R154 ;  /* 0x0000009a73b87220 */ /* 0x000fe20000410000 */
[----:B------:R-:W-:-:S03]  /*2780*/  HADD2.F32 R152, -RZ, R103.H0_H0 ;  /* 0x20000067ff987230 */ /* 0x000fc60000004100 */
[----:B------:R-:W-:Y:S01]  /*2790*/  MUFU.EX2 R167, R167 ;  /* 0x000000a700a77308 */ /* 0x000fe20000000800 */
[----:B------:R-:W-:Y:S02]  /*27a0*/  HADD2.F32 R153, -RZ, R153.H0_H0 ;  /* 0x20000099ff997230 */ /* 0x000fe40000004100 */
[----:B------:R-:W-:Y:S01]  /*27b0*/  FMUL.FTZ R170, R151, R188 ;  /* 0x000000bc97aa7220 */ /* 0x000fe20000410000 */
[----:B------:R-:W-:Y:S01]  /*27c0*/  FMUL.FTZ R186, R117, R152 ;  /* 0x0000009875ba7220 */ /* 0x000fe20000410000 */
[----:B------:R-:W-:-:S03]  /*27d0*/  HADD2.F32 R155, -RZ, R155.H0_H0 ;  /* 0x2000009bff9b7230 */ /* 0x000fc60000004100 */
[----:B------:R-:W-:Y:S01]  /*27e0*/  MUFU.EX2 R163, R163 ;  /* 0x000000a300a37308 */ /* 0x000fe20000000800 */
[----:B------:R-:W-:Y:S02]  /*27f0*/  HADD2.F32 R157, -RZ, R157.H0_H0 ;  /* 0x2000009dff9d7230 */ /* 0x000fe40000004100 */
[----:B------:R-:W-:Y:S02]  /*2800*/  HADD2.F32 R159, -RZ, R159.H0_H0 ;  /* 0x2000009fff9f7230 */ /* 0x000fe40000004100 */
[----:B------:R-:W-:Y:S01]  /*2810*/  HADD2.F32 R161, -RZ, R161.H0_H0 ;  /* 0x200000a1ffa17230 */ /* 0x000fe20000004100 */
[----:B------:R-:W-:Y:S01]  /*2820*/  BSSY B0, `(.L_x_9213) ;  /* 0x0000057000007945 */ /* 0x000fe20003800000 */
[----:B--2---:R0:W-:Y:S02]  /*2830*/  STS.U16 [R91+0x210], R0 ;  /* 0x000210005b007388 */ /* 0x0041e40000000400 */
[----:B0-----:R-:W-:Y:S01]  /*2840*/  LEA.HI.SX32 R0, R51, R72, 0x1b ;  /* 0x0000004833007211 */ /* 0x001fe200078fdaff */
[----:B------:R-:W-:Y:S01]  /*2850*/  @!P2 IMAD R51, R50, R145, R137 ;  /* 0x000000913233a224 */ /* 0x000fe200078e0289 */
[----:B------:R-:W-:-:S02]  /*2860*/  SHF.L.U32 R50, R72, 0x3, RZ ;  /* 0x0000000348327819 */ /* 0x000fc400000006ff */
[----:B------:R-:W-:Y:S01]  /*2870*/  LEA R99, R0, R83, 0x1 ;  /* 0x0000005300637211 */ /* 0x000fe200078e08ff */
[----:B------:R-:W-:Y:S01]  /*2880*/  IMAD R0, R133, 0x100, R137 ;  /* 0x0000010085007824 */ /* 0x000fe200078e0289 */
[----:B------:R-:W-:Y:S01]  /*2890*/  LEA.HI.SX32 R58, R50, R50, 0x1b ;  /* 0x00000032323a7211 */ /* 0x000fe200078fdaff */
[----:B---3--:R-:W-:Y:S01]  /*28a0*/  STS.U16 [R93+0x250], R54 ;  /* 0x000250365d007388 */ /* 0x008fe20000000400 */
[----:B------:R-:W-:-:S03]  /*28b0*/  @P1 IADD3 R0, R68, 0x200, RZ ;  /* 0x0000020044001810 */ /* 0x000fc60007ffe0ff */
[----:B----4-:R0:W-:Y:S01]  /*28c0*/  STS.U16 [R94+0x290], R53 ;  /* 0x000290355e007388 */ /* 0x0101e20000000400 */
[----:B------:R-:W-:-:S03]  /*28d0*/  LEA R58, R58, R83, 0x1 ;  /* 0x000000533a3a7211 */ /* 0x000fc600078e08ff */
[----:B------:R-:W-:Y:S01]  /*28e0*/  STS.U16 [R95+0x2d0], R56 ;  /* 0x0002d0385f007388 */ /* 0x000fe20000000400 */
[----:B------:R-:W-:-:S03]  /*28f0*/  LEA R145, R0, R83, 0x2 ;  /* 0x0000005300917211 */ /* 0x000fc600078e10ff */
[----:B------:R1:W-:Y:S04]  /*2900*/  STS.U16 [R96+0x310], R55 ;  /* 0x0003103760007388 */ /* 0x0003e80000000400 */
[----:B------:R-:W-:Y:S04]  /*2910*/  STS.U16 [R97+0x350], R148 ;  /* 0x0003509461007388 */ /* 0x000fe80000000400 */
[----:B------:R2:W-:Y:S04]  /*2920*/  STS.U16 [R98+0x390], R57 ;  /* 0x0003903962007388 */ /* 0x0005e80000000400 */
[----:B------:R3:W-:Y:S01]  /*2930*/  STS.U16 [R99+0x3d0], R150 ;  /* 0x0003d09663007388 */ /* 0x0007e20000000400 */
[----:B------:R-:W-:-:S03]  /*2940*/  NOP ;  /* 0x0000000000007918 */ /* 0x000fc60000000000 */
        /* <DEDUP_REMOVED lines=8> */
[----:B------:R3:W-:Y:S01]  /*29d0*/  STS [R145+0xe98], R164 ;  /* 0x000e98a491007388 */ /* 0x0007e20000000800 */
[----:B------:R-:W-:Y:S01]  /*29e0*/  @!P2 IMAD.WIDE R50, R51, 0x8, R8 ;  /* 0x000000083332a825 */ /* 0x000fe200078e0208 */
[----:B------:R-:W-:Y:S03]  /*29f0*/  BAR.SYNC.DEFER_BLOCKING 0x0 ;  /* 0x0000000000007b1d */ /* 0x000fe60000010000 */
[-C--:B0-----:R-:W-:Y:S01]  /*2a00*/  FMUL.FTZ R53, R111, R166.reuse ;  /* 0x000000a66f357220 */ /* 0x081fe20000410000 */
[-C--:B-1----:R-:W-:Y:S01]  /*2a10*/  FMUL.FTZ R55, R113, R166.reuse ;  /* 0x000000a671377220 */ /* 0x082fe20000410000 */
[----:B--2---:R-:W-:-:S04]  /*2a20*/  FMUL.FTZ R57, R115, R166 ;  /* 0x000000a673397220 */ /* 0x004fc80000410000 */
[----:B------:R-:W0:Y:S01]  /*2a30*/  MUFU.EX2 R53, R53 ;  /* 0x0000003500357308 */ /* 0x000e220000000800 */
[----:B------:R1:W5:Y:S01]  /*2a40*/  @!P2 LDG.E R162, desc[UR12][R50.64+0x4] ;  /* 0x0000040c32a2a981 */ /* 0x000362000c1e1900 */
[----:B------:R-:W-:-:S06]  /*2a50*/  ISETP.NE.AND P2, PT, R68, 0x1f, PT ;  /* 0x0000001f4400780c */ /* 0x000fcc0003f45270 */
[----:B------:R-:W2:Y:S01]  /*2a60*/  MUFU.EX2 R55, R55 ;  /* 0x0000003700377308 */ /* 0x000ea20000000800 */
[----:B------:R-:W-:-:S07]  /*2a70*/  FMUL.FTZ R0, R109, R160 ;  /* 0x000000a06d007220 */ /* 0x000fce0000410000 */
[----:B------:R-:W4:Y:S01]  /*2a80*/  MUFU.EX2 R57, R57 ;  /* 0x0000003900397308 */ /* 0x000f220000000800 */
[----:B------:R-:W-:-:S06]  /*2a90*/  @P2 IMAD R200, R68, 0x4, R83 ;  /* 0x0000000444c82824 */ /* 0x000fcc00078e0253 */
[----:B------:R-:W4:Y:S01]  /*2aa0*/  @P2 LDS R200, [R200+0x169c] ;  /* 0x00169c00c8c82984 */ /* 0x000f220000000800 */
[----:B0-----:R-:W-:Y:S01]  /*2ab0*/  FMUL.FTZ R166, R164, R53 ;  /* 0x00000035a4a67220 */ /* 0x001fe20000410000 */
[----:B------:R-:W-:-:S03]  /*2ac0*/  FMUL.FTZ R171, R149, R0 ;  /* 0x0000000095ab7220 */ /* 0x000fc60000410000 */
[----:B--2---:R-:W-:Y:S01]  /*2ad0*/  FMUL.FTZ R172, R55, R166 ;  /* 0x000000a637ac7220 */ /* 0x004fe20000410000 */
[----:B-1----:R-:W-:Y:S01]  /*2ae0*/  FFMA.FTZ R50, R53, R171, R168 ;  /* 0x000000ab35327223 */ /* 0x002fe200000100a8 */
[----:B---3--:R-:W-:Y:S02]  /*2af0*/  HADD2.F32 R150, -RZ, R104.H0_H0 ;  /* 0x20000068ff967230 */ /* 0x008fe40000004100 */
[----:B------:R-:W-:Y:S01]  /*2b00*/  FMUL.FTZ R166, R153, R184 ;  /* 0x000000b899a67220 */ /* 0x000fe20000410000 */
[----:B----4-:R-:W-:Y:S01]  /*2b10*/  FMUL.FTZ R174, R57, R172 ;  /* 0x000000ac39ae7220 */ /* 0x010fe20000410000 */
[----:B------:R-:W-:Y:S01]  /*2b20*/  FFMA.FTZ R50, R55, R50, R170 ;  /* 0x0000003237327223 */ /* 0x000fe200000100aa */
[----:B------:R-:W-:Y:S02]  /*2b30*/  HADD2.F32 R148, -RZ, R105.H0_H0 ;  /* 0x20000069ff947230 */ /* 0x000fe40000004100 */
[----:B------:R-:W-:Y:S01]  /*2b40*/  FMUL.FTZ R56, R119, R150 ;  /* 0x0000009677387220 */ /* 0x000fe20000410000 */
[----:B------:R-:W-:Y:S01]  /*2b50*/  FMUL.FTZ R174, R165, R174 ;  /* 0x000000aea5ae7220 */ /* 0x000fe20000410000 */
[----:B------:R-:W-:Y:S01]  /*2b60*/  FMUL.FTZ R172, R155, R186 ;  /* 0x000000ba9bac7220 */ /* 0x000fe20000410000 */
[----:B------:R-:W-:Y:S01]  /*2b70*/  FFMA.FTZ R50, R57, R50, R166 ;  /* 0x0000003239327223 */ /* 0x000fe200000100a6 */
[----:B------:R-:W-:-:S02]  /*2b80*/  HADD2.F32 R145, -RZ, R106.H0_H0 ;  /* 0x2000006aff917230 */ /* 0x000fc40000004100 */
[----:B------:R-:W-:Y:S01]  /*2b90*/  FMUL.FTZ R174, R169, R174 ;  /* 0x000000aea9ae7220 */ /* 0x000fe20000410000 */
[----:B------:R-:W-:Y:S01]  /*2ba0*/  FMUL.FTZ R54, R121, R148 ;  /* 0x0000009479367220 */ /* 0x000fe20000410000 */
        /* <DEDUP_REMOVED lines=14> */
[----:B------:R-:W-:Y:S01]  /*2c90*/  FMUL.FTZ R196, R116, R51 ;  /* 0x0000003374c47220 */ /* 0x000fe20000410000 */
[C---:B------:R-:W-:Y:S01]  /*2ca0*/  FFMA.FTZ R202, R163.reuse, R50, R174 ;  /* 0x00000032a3ca7223 */ /* 0x040fe200000100ae */
[----:B------:R-:W-:Y:S02]  /*2cb0*/  HADD2.F32 R177, -RZ, R177.H0_H0 ;  /* 0x200000b1ffb17230 */ /* 0x000fe40000004100 */
[----:B------:R-:W-:Y:S01]  /*2cc0*/  FFMA.FTZ R51, R163, R173, R194 ;  /* 0x000000ada3337223 */ /* 0x000fe200000100c2 */
[----:B------:R-:W-:Y:S01]  /*2cd0*/  HADD2.F32 R189, -RZ, R189.H0_H0 ;  /* 0x200000bdffbd7230 */ /* 0x000fe20000004100 */
        /* <DEDUP_REMOVED lines=11> */
.L_x_9214:
[----:B------:R-:W-:Y:S05]  /*2d90*/  BSYNC B0 ;  /* 0x0000000000007941 */ /* 0x000fea0003800000 */
.L_x_9213:
[----:B01----:R-:W-:Y:S01]  /*2da0*/  FMUL.FTZ R50, R163, R200 ;  /* 0x000000c8a3327220 */ /* 0x003fe20000410000 */
        /* <DEDUP_REMOVED lines=17> */
[----:B------:R-:W-:Y:S01]  /*2ec0*/  ISETP.GE.AND P3, PT, R72, 0x1, PT ;  /* 0x000000014800780c */ /* 0x000fe20003f66270 */
[C---:B------:R-:W-:Y:S01]  /*2ed0*/  FFMA.FTZ R177, R55.reuse, R177, R208 ;  /* 0x000000b137b17223 */ /* 0x040fe200000100d0 */
[----:B------:R-:W-:Y:S01]  /*2ee0*/  FMUL.FTZ R198, R55, R198 ;  /* 0x000000c637c67220 */ /* 0x000fe20000410000 */
[----:B------:R-:W1:Y:S01]  /*2ef0*/  SHFL.UP PT, R50, R175, 0x1, RZ ;  /* 0x04200000af327989 */ /* 0x000e6200000e00ff */
[----:B------:R-:W-:Y:S01]  /*2f00*/  ISETP.NE.AND P4, PT, R179, 0x1f, PT ;  /* 0x0000001fb300780c */ /* 0x000fe20003f85270 */
[C---:B------:R-:W-:Y:S01]  /*2f10*/  FFMA.FTZ R185, R53.reuse, R177, R210 ;  /* 0x000000b135b97223 */ /* 0x040fe200000100d2 */
[----:B------:R-:W-:Y:S01]  /*2f20*/  FMUL.FTZ R216, R53, R198 ;  /* 0x000000c635d87220 */ /* 0x000fe20000410000 */
[----:B------:R-:W-:Y:S01]  /*2f30*/  ISETP.GE.OR P0, PT, R180, UR22, P0 ;  /* 0x00000016b4007c0c */ /* 0x000fe20008706670 */
[----:B------:R-:W-:Y:S02]  /*2f40*/  BSSY B0, `(.L_x_9215) ;  /* 0x00000be000007945 */ /* 0x000fe40003800000 */
        /* <DEDUP_REMOVED lines=26> */
[----:B------:R-:W-:Y:S01]  /*30f0*/  ISETP.GE.AND P3, PT, R72, 0x8, PT ;  /* 0x000000084800780c */ /* 0x000fe20003f66270 */
[----:B------:R-:W-:Y:S02]  /*3100*/  IMAD.MOV.U32 R50, RZ, RZ, 0x3f800000 ;  /* 0x3f800000ff327424 */ /* 0x000fe400078e00ff */
[----:B------:R-:W1:Y:S01]  /*3110*/  SHFL.UP PT, R198, R175, 0x8, RZ ;  /* 0x05000000afc67989 */ /* 0x000e6200000e00ff */
[C---:B--2---:R-:W-:Y:S01]  /*3120*/  @!P4 FFMA.FTZ R185, R216.reuse, R187, R185 ;  /* 0x000000bbd8b9c223 */ /* 0x044fe200000100b9 */
[----:B---3--:R-:W-:-:S04]  /*3130*/  @!P4 FMUL.FTZ R216, R216, R183 ;  /* 0x000000b7d8d8c220 */ /* 0x008fc80000410000 */
[----:B------:R-:W2:Y:S01]  /*3140*/  SHFL.DOWN PT, R189, R185, 0x8, 0x1f ;  /* 0x09001f00b9bd7f89 */ /* 0x000ea200000e0000 */
[----:B------:R-:W-:Y:S02]  /*3150*/  ISETP.GE.U32.AND P4, PT, R179, 0x18, PT ;  /* 0x00000018b300780c */ /* 0x000fe40003f86070 */
[----:B------:R-:W-:Y:S01]  /*3160*/  @!P0 LEA R183, R137, R83, 0x3 ;  /* 0x0000005389b78211 */ /* 0x000fe200078e18ff */
[----:B------:R-:W3:Y:S04]  /*3170*/  SHFL.DOWN PT, R187, R216, 0x8, 0x1f ;  /* 0x09001f00d8bb7f89 */ /* 0x000ee800000e0000 */
[----:B------:R4:W-:Y:S01]  /*3180*/  @!P0 LDS.64 R50, [R183+0x1718] ;  /* 0x00171800b7328984 */ /* 0x0009e20000000a00 */
[----:B------:R-:W-:Y:S01]  /*3190*/  ISETP.GE.AND P0, PT, R72, 0x10, PT ;  /* 0x000000104800780c */ /* 0x000fe20003f06270 */
[C---:B0-----:R-:W-:Y:S01]  /*31a0*/  @P3 FFMA.FTZ R202, R175.reuse, R177, R202 ;  /* 0x000000b1afca3223 */ /* 0x041fe200000100ca */
[----:B----4-:R-:W-:Y:S01]  /*31b0*/  IADD3 R183, R68, 0xe0, RZ ;  /* 0x000000e044b77810 */ /* 0x010fe20007ffe0ff */
[----:B-1----:R-:W-:-:S03]  /*31c0*/  @P3 FMUL.FTZ R175, R175, R198 ;  /* 0x000000c6afaf3220 */ /* 0x002fc60000410000 */
[----:B------:R-:W0:Y:S01]  /*31d0*/  SHFL.UP PT, R177, R202, 0x10, RZ ;  /* 0x06000000cab17989 */ /* 0x000e2200000e00ff */
[----:B------:R-:W-:-:S03]  /*31e0*/  ISETP.GE.U32.AND P3, PT, R179, 0x10, PT ;  /* 0x00000010b300780c */ /* 0x000fc60003f66070 */
[----:B------:R-:W1:Y:S01]  /*31f0*/  SHFL.UP PT, R198, R175, 0x10, RZ ;  /* 0x06000000afc67989 */ /* 0x000e6200000e00ff */
[C---:B--2---:R-:W-:Y:S01]  /*3200*/  @!P4 FFMA.FTZ R185, R216.reuse, R189, R185 ;  /* 0x000000bdd8b9c223 */ /* 0x044fe200000100b9 */
[----:B---3--:R-:W-:-:S04]  /*3210*/  @!P4 FMUL.FTZ R216, R216, R187 ;  /* 0x000000bbd8d8c220 */ /* 0x008fc80000410000 */
[----:B------:R-:W2:Y:S04]  /*3220*/  SHFL.DOWN PT, R189, R185, 0x10, 0x1f ;  /* 0x0a001f00b9bd7f89 */ /* 0x000ea800000e0000 */
[----:B------:R-:W3:Y:S01]  /*3230*/  SHFL.DOWN PT, R187, R216, 0x10, 0x1f ;  /* 0x0a001f00d8bb7f89 */ /* 0x000ee200000e0000 */
[C---:B0-----:R-:W-:Y:S01]  /*3240*/  @P0 FFMA.FTZ R202, R175.reuse, R177, R202 ;  /* 0x000000b1afca0223 */ /* 0x041fe200000100ca */
[----:B-1----:R-:W-:Y:S01]  /*3250*/  @P0 FMUL.FTZ R175, R175, R198 ;  /* 0x000000c6afaf0220 */ /* 0x002fe20000410000 */
[----:B------:R-:W-:Y:S01]  /*3260*/  ISETP.NE.AND P0, PT, R68, RZ, PT ;  /* 0x000000ff4400720c */ /* 0x000fe20003f05270 */
[----:B-----5:R-:W-:Y:S04]  /*3270*/  SHFL.IDX PT, R198, R162, RZ, 0x1f ;  /* 0x00001fffa2c67589 */ /* 0x020fe800000e0000 */
[----:B------:R-:W-:Y:S01]  /*3280*/  SHFL.UP PT, R202, R202, 0x1, RZ ;  /* 0x04200000caca7989 */ /* 0x000fe200000e00ff */
[----:B--2---:R-:W-:-:S03]  /*3290*/  @!P3 FFMA.FTZ R185, R216, R189, R185 ;  /* 0x000000bdd8b9b223 */ /* 0x004fc600000100b9 */
[----:B------:R-:W0:Y:S01]  /*32a0*/  SHFL.UP PT, R175, R175, 0x1, RZ ;  /* 0x04200000afaf7989 */ /* 0x000e2200000e00ff */
[----:B---3--:R-:W-:-:S03]  /*32b0*/  @!P3 FMUL.FTZ R216, R216, R187 ;  /* 0x000000bbd8d8b220 */ /* 0x008fc60000410000 */
[----:B------:R-:W-:Y:S04]  /*32c0*/  SHFL.IDX PT, R220, R51, RZ, 0x1f ;  /* 0x00001fff33dc7589 */ /* 0x000fe800000e0000 */
[----:B------:R-:W-:Y:S04]  /*32d0*/  SHFL.DOWN PT, R204, R185, 0x1, 0x1f ;  /* 0x08201f00b9cc7f89 */ /* 0x000fe800000e0000 */
[----:B------:R-:W1:Y:S04]  /*32e0*/  SHFL.DOWN PT, R177, R216, 0x1, 0x1f ;  /* 0x08201f00d8b17f89 */ /* 0x000e6800000e0000 */
[----:B------:R2:W-:Y:S01]  /*32f0*/  SHFL.IDX PT, R218, R185, RZ, 0x1f ;  /* 0x00001fffb9da7589 */ /* 0x0005e200000e0000 */
[----:B0-----:R-:W-:Y:S01]  /*3300*/  @P1 FFMA.FTZ R198, R175, R198, R202 ;  /* 0x000000c6afc61223 */ /* 0x001fe200000100ca */
[----:B------:R-:W-:-:S03]  /*3310*/  VIADD R175, R68, 0xa0 ;  /* 0x000000a044af7836 */ /* 0x000fc60000000000 */
[----:B------:R-:W-:Y:S02]  /*3320*/  FFMA.FTZ R198, R164, R198, R171 ;  /* 0x000000c6a4c67223 */ /* 0x000fe400000100ab */
[----:B------:R-:W0:Y:S02]  /*3330*/  SHFL.IDX PT, R171, R216, RZ, 0x1f ;  /* 0x00001fffd8ab7589 */ /* 0x000e2400000e0000 */
[----:B------:R-:W-:Y:S01]  /*3340*/  FFMA.FTZ R202, R53, R198, R168 ;  /* 0x000000c635ca7223 */ /* 0x000fe200000100a8 */
[----:B------:R-:W-:Y:S01]  /*3350*/  FFMA.FTZ R0, R149, -R0, R198 ;  /* 0x8000000095007223 */ /* 0x000fe200000100c6 */
[----:B------:R-:W-:Y:S01]  /*3360*/  FMUL.FTZ R198, R107, R198 ;  /* 0x000000c66bc67220 */ /* 0x000fe20000410000 */
[----:B-1----:R-:W-:Y:S01]  /*3370*/  @P2 FFMA.FTZ R220, R177, R220, R204 ;  /* 0x000000dcb1dc2223 */ /* 0x002fe200000100cc */
[----:B------:R-:W-:Y:S01]  /*3380*/  FFMA.FTZ R204, R55, R202, R170 ;  /* 0x000000ca37cc7223 */ /* 0x000fe200000100aa */
[----:B------:R-:W-:Y:S02]  /*3390*/  IADD3 R177, R68, 0xc0, RZ ;  /* 0x000000c044b17810 */ /* 0x000fe40007ffe0ff */
[----:B------:R-:W-:Y:S01]  /*33a0*/  FFMA.FTZ R162, R220, R200, R173 ;  /* 0x000000c8dca27223 */ /* 0x000fe200000100ad */
[----:B------:R-:W-:-:S03]  /*33b0*/  FFMA.FTZ R200, R57, R204, R166 ;  /* 0x000000cc39c87223 */ /* 0x000fc600000100a6 */
[----:B------:R-:W-:Y:S01]  /*33c0*/  FFMA.FTZ R164, R163, R162, R194 ;  /* 0x000000a2a3a47223 */ /* 0x000fe200000100c2 */
[----:B------:R-:W-:Y:S01]  /*33d0*/  FFMA.FTZ R194, R165, R200, R172 ;  /* 0x000000c8a5c27223 */ /* 0x000fe200000100ac */
[----:B--2---:R-:W-:Y:S02]  /*33e0*/  FMUL.FTZ R185, R122, R162 ;  /* 0x000000a27ab97220 */ /* 0x004fe40000410000 */
[----:B------:R-:W-:Y:S01]  /*33f0*/  FFMA.FTZ R166, R167, R164, R196 ;  /* 0x000000a4a7a67223 */ /* 0x000fe200000100c4 */
[----:B------:R-:W-:Y:S01]  /*3400*/  FFMA.FTZ R196, R169, R194, R176 ;  /* 0x000000c2a9c47223 */ /* 0x000fe200000100b0 */
[----:B------:R-:W-:Y:S02]  /*3410*/  FMUL.FTZ R187, R121, R164 ;  /* 0x000000a479bb7220 */ /* 0x000fe40000410000 */
[----:B------:R-:W-:Y:S01]  /*3420*/  FFMA.FTZ R168, R169, R166, R206 ;  /* 0x000000a6a9a87223 */ /* 0x000fe200000100ce */
[----:B------:R-:W-:Y:S01]  /*3430*/  FFMA.FTZ R192, R167, R196, R192 ;  /* 0x000000c4a7c07223 */ /* 0x000fe200000100c0 */
[C---:B0-----:R-:W-:Y:S01]  /*3440*/  FFMA.FTZ R51, R171.reuse, R51, R218 ;  /* 0x00000033ab337223 */ /* 0x041fe200000100da */
[----:B------:R-:W-:Y:S01]  /*3450*/  FMUL.FTZ R50, R171, R50 ;  /* 0x00000032ab327220 */ /* 0x000fe20000410000 */
[----:B------:R-:W-:Y:S01]  /*3460*/  FFMA.FTZ R170, R165, R168, R214 ;  /* 0x000000a8a5aa7223 */ /* 0x000fe200000100d6 */
[----:B------:R-:W-:Y:S01]  /*3470*/  SHF.L.U32 R165, R68, 0x3, RZ ;  /* 0x0000000344a57819 */ /* 0x000fe200000006ff */
[----:B------:R-:W-:Y:S01]  /*3480*/  FFMA.FTZ R206, R163, R192, R174 ;  /* 0x000000c0a3ce7223 */ /* 0x000fe200000100ae */
[----:B------:R-:W-:-:S02]  /*3490*/  @!P0 IMAD R167, R137, 0x8, R83 ;  /* 0x0000000889a78824 */ /* 0x000fc400078e0253 */
[----:B------:R-:W-:Y:S01]  /*34a0*/  FFMA.FTZ R172, R57, R170, R212 ;  /* 0x000000aa39ac7223 */ /* 0x000fe200000100d4 */
[----:B------:R-:W-:Y:S01]  /*34b0*/  LEA.HI.SX32 R176, R165, R165, 0x1b ;  /* 0x000000a5a5b07211 */ /* 0x000fe200078fdaff */
[----:B------:R-:W-:Y:S01]  /*34c0*/  FFMA.FTZ R163, R147, -R190, R202 ;  /* 0x800000be93a37223 */ /* 0x000fe200000100ca */
[----:B------:R-:W-:Y:S01]  /*34d0*/  FFMA.FTZ R165, R151, -R188, R204 ;  /* 0x800000bc97a57223 */ /* 0x000fe200000100cc */
[----:B------:R-:W-:Y:S01]  /*34e0*/  FFMA.FTZ R174, R55, R172, R208 ;  /* 0x000000ac37ae7223 */ /* 0x000fe200000100d0 */
[----:B------:R-:W-:Y:S01]  /*34f0*/  LEA R57, R176, R83, 0x2 ;  /* 0x00000053b0397211 */ /* 0x000fe200078e10ff */
[----:B------:R0:W-:Y:S01]  /*3500*/  @!P0 STS.64 [R167+0x1718], R50 ;  /* 0x00171832a7008388 */ /* 0x0001e20000000a00 */
        /* <DEDUP_REMOVED lines=11> */
[----:B0-----:R-:W-:Y:S01]  /*35c0*/  FFMA.FTZ R50, R0, R53, RZ ;  /* 0x0000003500327223 */ /* 0x001fe200000100ff */
[----:B------:R-:W-:Y:S01]  /*35d0*/  FMUL.FTZ R51, R113, R172 ;  /* 0x000000ac71337220 */ /* 0x000fe20000410000 */
[----:B------:R-:W-:Y:S01]  /*35e0*/  FFMA.FTZ R167, R153, -R184, R200 ;  /* 0x800000b899a77223 */ /* 0x000fe200000100c8 */
[-C--:B------:R-:W-:Y:S01]  /*35f0*/  FMUL.FTZ R184, R158, R55.reuse ;  /* 0x000000379eb87220 */ /* 0x080fe20000410000 */
[----:B------:R-:W-:Y:S01]  /*3600*/  FFMA.FTZ R50, R163, R55, R50 ;  /* 0x00000037a3327223 */ /* 0x000fe20000010032 */
[----:B------:R-:W-:Y:S01]  /*3610*/  STS [R57+0x43c], R214 ;  /* 0x00043cd639007388 */ /* 0x000fe20000000800 */
[----:B------:R-:W-:Y:S01]  /*3620*/  IADD3 R55, R68, 0x60, RZ ;  /* 0x0000006044377810 */ /* 0x000fe20007ffe0ff */
[----:B------:R-:W-:Y:S01]  /*3630*/  FFMA.FTZ R178, R161, -R178, R206 ;  /* 0x800000b2a1b27223 */ /* 0x000fe200000100ce */
[----:B------:R-:W-:Y:S01]  /*3640*/  FFMA.FTZ R50, R165, R51, R50 ;  /* 0x00000033a5327223 */ /* 0x000fe20000010032 */
[----:B------:R0:W-:Y:S01]  /*3650*/  STS [R57+0x438], R212 ;  /* 0x000438d439007388 */ /* 0x0001e20000000800 */
[----:B------:R-:W-:Y:S01]  /*3660*/  FMUL.FTZ R202, R108, R202 ;  /* 0x000000ca6cca7220 */ /* 0x000fe20000410000 */
[----:B------:R-:W-:Y:S01]  /*3670*/  FMUL.FTZ R204, R110, R204 ;  /* 0x000000cc6ecc7220 */ /* 0x000fe20000410000 */
[----:B------:R-:W-:Y:S01]  /*3680*/  FFMA.FTZ R188, R167, R169, R50 ;  /* 0x000000a9a7bc7223 */ /* 0x000fe20000010032 */
[----:B------:R-:W-:Y:S01]  /*3690*/  FFMA.FTZ R169, R155, -R186, R194 ;  /* 0x800000ba9ba97223 */ /* 0x000fe200000100c2 */
[----:B------:R-:W-:Y:S01]  /*36a0*/  FMUL.FTZ R186, R156, R51 ;  /* 0x000000339cba7220 */ /* 0x000fe20000410000 */
[----:B------:R-:W-:Y:S01]  /*36b0*/  FMUL.FTZ R50, R160, R53 ;  /* 0x00000035a0327220 */ /* 0x000fe20000410000 */
[----:B------:R1:W-:Y:S01]  /*36c0*/  STS [R57+0x434], R210 ;  /* 0x000434d239007388 */ /* 0x0003e20000000800 */
[----:B------:R-:W-:Y:S01]  /*36d0*/  FFMA.FTZ R188, R169, R171, R188 ;  /* 0x000000aba9bc7223 */ /* 0x000fe200000100bc */
[----:B------:R-:W-:Y:S01]  /*36e0*/  FFMA.FTZ R171, R157, -R56, R196 ;  /* 0x800000389dab7223 */ /* 0x000fe200000100c4 */
[C---:B------:R-:W-:Y:S01]  /*36f0*/  VIADD R53, R68.reuse, 0x40 ;  /* 0x0000004044357836 */ /* 0x040fe20000000000 */
[----:B------:R2:W-:Y:S01]  /*3700*/  STS [R57+0x430], R208 ;  /* 0x000430d039007388 */ /* 0x0005e20000000800 */
[----:B------:R-:W-:Y:S01]  /*3710*/  IADD3 R51, R68, 0x20, RZ ;  /* 0x0000002044337810 */ /* 0x000fe20007ffe0ff */
[----:B------:R-:W-:Y:S01]  /*3720*/  FMUL.FTZ R200, R112, R200 ;  /* 0x000000c870c87220 */ /* 0x000fe20000410000 */
[-C--:B------:R-:W-:Y:S01]  /*3730*/  LEA.HI.SX32 R56, R68, R68.reuse, 0x1b ;  /* 0x0000004444387211 */ /* 0x080fe200078fdaff */
[----:B------:R3:W-:Y:S01]  /*3740*/  STS [R57+0x42c], R190 ;  /* 0x00042cbe39007388 */ /* 0x0007e20000000800 */
[----:B0-----:R-:W-:Y:S01]  /*3750*/  LEA.HI.SX32 R212, R177, R68, 0x1b ;  /* 0x00000044b1d47211 */ /* 0x001fe200078fdaff */
[----:B------:R-:W-:Y:S01]  /*3760*/  FMUL.FTZ R194, R114, R194 ;  /* 0x000000c272c27220 */ /* 0x000fe20000410000 */
[-C--:B-1----:R-:W-:Y:S01]  /*3770*/  LEA.HI.SX32 R210, R175, R68.reuse, 0x1b ;  /* 0x00000044afd27211 */ /* 0x082fe200078fdaff */
[----:B------:R0:W-:Y:S01]  /*3780*/  STS [R57+0x428], R186 ;  /* 0x000428ba39007388 */ /* 0x0001e20000000800 */
[----:B------:R-:W-:Y:S01]  /*3790*/  LEA.HI.SX32 R214, R183, R68, 0x1b ;  /* 0x00000044b7d67211 */ /* 0x000fe200078fdaff */
[----:B--2---:R-:W-:Y:S01]  /*37a0*/  FFMA.FTZ R208, R171, R173, R188 ;  /* 0x000000adabd07223 */ /* 0x004fe200000100bc */
[----:B------:R-:W-:Y:S01]  /*37b0*/  IADD3 R173, R68, 0x80, RZ ;  /* 0x0000008044ad7810 */ /* 0x000fe20007ffe0ff */
[----:B------:R1:W-:Y:S01]  /*37c0*/  STS [R57+0x424], R184 ;  /* 0x000424b839007388 */ /* 0x0003e20000000800 */
[--C-:B------:R-:W-:Y:S01]  /*37d0*/  IMAD R203, R56, 0x4, R83.reuse ;  /* 0x0000000438cb7824 */ /* 0x100fe200078e0253 */
[----:B---3--:R-:W-:Y:S01]  /*37e0*/  IADD3 R190, -R89, R146, -R68 ;  /* 0x0000009259be7210 */ /* 0x008fe20007ffe944 */
[----:B------:R-:W-:Y:S01]  /*37f0*/  FFMA.FTZ R175, R159, -R54, R192 ;  /* 0x800000369faf7223 */ /* 0x000fe200000100c0 */
[----:B------:R2:W-:Y:S01]  /*3800*/  STS [R57+0x420], R50 ;  /* 0x0004203239007388 */ /* 0x0005e20000000800 */
[----:B------:R-:W-:Y:S01]  /*3810*/  LEA.HI.SX32 R188, R173, R68, 0x1b ;  /* 0x00000044adbc7211 */ /* 0x000fe200078fdaff */
[----:B------:R-:W-:Y:S01]  /*3820*/  FMUL.FTZ R196, R116, R196 ;  /* 0x000000c474c47220 */ /* 0x000fe20000410000 */
[----:B0-----:R-:W-:Y:S01]  /*3830*/  LEA.HI.SX32 R186, R55, R68, 0x1b ;  /* 0x0000004437ba7211 */ /* 0x001fe200078fdaff */
[----:B------:R-:W-:Y:S01]  /*3840*/  BAR.SYNC.DEFER_BLOCKING 0x0 ;  /* 0x0000000000007b1d */ /* 0x000fe20000010000 */
[----:B------:R-:W-:Y:S01]  /*3850*/  ISETP.GE.AND P1, PT, R190, 0x1, PT ;  /* 0x00000001be00780c */ /* 0x000fe20003f26270 */
[----:B------:R-:W-:Y:S01]  /*3860*/  FMUL.FTZ R192, R118, R192 ;  /* 0x000000c076c07220 */ /* 0x000fe20000410000 */
[----:B-1----:R-:W-:Y:S01]  /*3870*/  LEA.HI.SX32 R184, R53, R68, 0x1b ;  /* 0x0000004435b87211 */ /* 0x002fe200078fdaff */
[----:B------:R-:W-:Y:S01]  /*3880*/  IMAD R195, R186, 0x4, R83 ;  /* 0x00000004bac37824 */ /* 0x000fe200078e0253 */
[----:B------:R-:W-:Y:S01]  /*3890*/  LEA R188, R188, R83, 0x2 ;  /* 0x00000053bcbc7211 */ /* 0x000fe200078e10ff */
[----:B------:R-:W-:Y:S01]  /*38a0*/  FMUL.FTZ R206, R120, R206 ;  /* 0x000000ce78ce7220 */ /* 0x000fe20000410000 */
[----:B--2---:R-:W-:-:S02]  /*38b0*/  LEA.HI.SX32 R50, R51, R68, 0x1b ;  /* 0x0000004433327211 */ /* 0x004fc400078fdaff */
[-C--:B------:R-:W-:Y:S01]  /*38c0*/  LEA R207, R184, R83.reuse, 0x2 ;  /* 0x00000053b8cf7211 */ /* 0x080fe200078e10ff */
[----:B------:R-:W-:Y:S01]  /*38d0*/  IMAD R184, R212, 0x4, R83 ;  /* 0x00000004d4b87824 */ /* 0x000fe200078e0253 */
[-C--:B------:R-:W-:Y:S02]  /*38e0*/  LEA R205, R50, R83.reuse, 0x2 ;  /* 0x0000005332cd7211 */ /* 0x080fe400078e10ff */
[-C--:B------:R-:W-:Y:S02]  /*38f0*/  LEA R186, R210, R83.reuse, 0x2 ;  /* 0x00000053d2ba7211 */ /* 0x080fe400078e10ff */
[----:B------:R-:W-:Y:S01]  /*3900*/  LEA R177, R214, R83, 0x2 ;  /* 0x00000053d6b17211 */ /* 0x000fe200078e10ff */
[----:B------:R0:W1:Y:S04]  /*3910*/  LDS R197, [R203+0x420] ;  /* 0x00042000cbc57984 */ /* 0x0000680000000800 */
[----:B------:R0:W2:Y:S04]  /*3920*/  LDS R199, [R205+0x4a0] ;  /* 0x0004a000cdc77984 */ /* 0x0000a80000000800 */
[----:B------:R0:W3:Y:S04]  /*3930*/  LDS R201, [R207+0x520] ;  /* 0x00052000cfc97984 */ /* 0x0000e80000000800 */
[----:B------:R0:W4:Y:S04]  /*3940*/  LDS R193, [R195+0x5a0] ;  /* 0x0005a000c3c17984 */ /* 0x0001280000000800 */
[----:B------:R0:W0:Y:S04]  /*3950*/  LDS R191, [R188+0x620] ;  /* 0x00062000bcbf7984 */ /* 0x0000280000000800 */
[----:B------:R0:W0:Y:S04]  /*3960*/  LDS R189, [R186+0x6a0] ;  /* 0x0006a000babd7984 */ /* 0x0000280000000800 */
[----:B------:R0:W0:Y:S04]  /*3970*/  LDS R183, [R184+0x720] ;  /* 0x00072000b8b77984 */ /* 0x0000280000000800 */
[----:B------:R0:W0:Y:S04]  /*3980*/  LDS R173, [R177+0x7a0] ;  /* 0x0007a000b1ad7984 */ /* 0x0000280000000800 */
        /* <DEDUP_REMOVED lines=9> */
[----:B-1234-:R-:W-:Y:S05]  /*3a20*/  @!P1 BRA `(.L_x_9216) ;  /* 0x00000000003c9947 */ /* 0x01efea0003800000 */
[----:B0-----:R-:W0:Y:S01]  /*3a30*/  LDS R203, [R203+0x840] ;  /* 0x00084000cbcb7984 */ /* 0x001e220000000800 */
[C---:B------:R-:W-:Y:S02]  /*3a40*/  IMAD R54, R52.reuse, UR16, RZ ;  /* 0x0000001034367c24 */ /* 0x040fe4000f8e02ff */
[----:B------:R-:W-:Y:S02]  /*3a50*/  IMAD R52, R52, UR18, RZ ;  /* 0x0000001234347c24 */ /* 0x000fe4000f8e02ff */
[----:B------:R-:W-:-:S04]  /*3a60*/  IMAD.WIDE.U32 R50, R137, UR16, R10 ;  /* 0x0000001089327c25 */ /* 0x000fc8000f8e000a */
[C---:B------:R-:W-:Y:S01]  /*3a70*/  IMAD R55, R137.reuse, UR17, R54 ;  /* 0x0000001189377c24 */ /* 0x040fe2000f8e0236 */
[----:B------:R-:W-:Y:S01]  /*3a80*/  LEA R54, P1, R50, UR24, 0x2 ;  /* 0x0000001832367c11 */ /* 0x000fe2000f8210ff */
[C---:B------:R-:W-:Y:S02]  /*3a90*/  IMAD R57, R137.reuse, UR19, R52 ;  /* 0x0000001389397c24 */ /* 0x040fe4000f8e0234 */
[----:B------:R-:W-:Y:S01]  /*3aa0*/  IMAD.WIDE.U32 R52, R137, UR18, R26 ;  /* 0x0000001289347c25 */ /* 0x000fe2000f8e001a */
[----:B------:R-:W-:-:S03]  /*3ab0*/  IADD3 R55, R51, R55, RZ ;  /* 0x0000003733377210 */ /* 0x000fc60007ffe0ff */
[----:B------:R-:W-:Y:S01]  /*3ac0*/  IMAD.IADD R51, R53, 0x1, R57 ;  /* 0x0000000135337824 */ /* 0x000fe200078e0239 */
[----:B------:R-:W-:Y:S02]  /*3ad0*/  LEA R56, P2, R52, UR26, 0x2 ;  /* 0x0000001a34387c11 */ /* 0x000fe4000f8410ff */
[----:B------:R-:W-:Y:S02]  /*3ae0*/  LEA.HI.X R55, R50, UR25, R55, 0x2, P1 ;  /* 0x0000001932377c11 */ /* 0x000fe400088f1437 */
[----:B------:R-:W-:-:S03]  /*3af0*/  LEA.HI.X R57, R52, UR27, R51, 0x2, P2 ;  /* 0x0000001b34397c11 */ /* 0x000fc600090f1433 */
[----:B------:R1:W-:Y:S04]  /*3b00*/  REDG.E.ADD.F32.FTZ.RN.STRONG.GPU desc[UR12][R54.64], R197 ;  /* 0x000000c5360079a6 */ /* 0x0003e8000c10f38c */
[----:B0-----:R1:W-:Y:S02]  /*3b10*/  REDG.E.ADD.F32.FTZ.RN.STRONG.GPU desc[UR12][R56.64], R203 ;  /* 0x000000cb380079a6 */ /* 0x0013e4000c10f38c */
.L_x_9216:
[----:B------:R-:W-:Y:S05]  /*3b20*/  BSYNC B0 ;  /* 0x0000000000007941 */ /* 0x000fea0003800000 */
.L_x_9215:
[----:B-1----:R1:W2:Y:S01]  /*3b30*/  LDS R55, [R205+0x8c0] ;  /* 0x0008c000cd377984 */ /* 0x0022a20000000800 */
[----:B------:R-:W-:Y:S01]  /*3b40*/  ISETP.GE.AND P1, PT, R190, 0x21, PT ;  /* 0x00000021be00780c */ /* 0x000fe20003f26270 */
[----:B------:R-:W-:Y:S01]  /*3b50*/  USHF.L.U64.HI UR20, UR4, 0x2, UR5 ;  /* 0x0000000204147899 */ /* 0x000fe20008010205 */
[----:B------:R-:W-:Y:S01]  /*3b60*/  FFMA.FTZ R54, R175, R187, R208 ;  /* 0x000000bbaf367223 */ /* 0x000fe200000100d0 */
[----:B------:R-:W-:Y:S01]  /*3b70*/  USHF.L.U32 UR21, UR4, 0x2, URZ ;  /* 0x0000000204157899 */ /* 0x000fe2000800063f */
[----:B------:R-:W-:Y:S01]  /*3b80*/  FMUL.FTZ R185, R178, R185 ;  /* 0x000000b9b2b97220 */ /* 0x000fe20000410000 */
[----:B------:R-:W-:Y:S01]  /*3b90*/  BSSY B0, `(.L_x_9217) ;  /* 0x000000e000007945 */ /* 0x000fe20003800000 */
[----:B------:R-:W-:Y:S01]  /*3ba0*/  ISETP.GE.AND P6, PT, R190, 0x41, PT ;  /* 0x00000041be00780c */ /* 0x000fe20003fc6270 */
[----:B------:R-:W-:Y:S02]  /*3bb0*/  IMAD R50, R44, UR20, RZ ;  /* 0x000000142c327c24 */ /* 0x000fe4000f8e02ff */
[----:B------:R-:W-:Y:S01]  /*3bc0*/  FADD.FTZ R54, R54, R185 ;  /* 0x000000b936367221 */ /* 0x000fe20000010000 */
[----:B------:R-:W-:-:S02]  /*3bd0*/  IMAD R52, R46, UR20, RZ ;  /* 0x000000142e347c24 */ /* 0x000fc4000f8e02ff */
[----:B0-----:R-:W-:Y:S02]  /*3be0*/  IMAD R57, R45, UR21, R50 ;  /* 0x000000152d397c24 */ /* 0x001fe4000f8e0232 */
[----:B------:R-:W-:Y:S01]  /*3bf0*/  IMAD R185, R47, UR21, R52 ;  /* 0x000000152fb97c24 */ /* 0x000fe2000f8e0234 */
[----:B-1----:R-:W-:Y:S06]  /*3c00*/  @!P1 BRA `(.L_x_9218) ;  /* 0x0000000000189947 */ /* 0x002fec0003800000 */
[----:B------:R-:W-:-:S04]  /*3c10*/  IMAD.WIDE.U32 R52, R44, UR21, R12 ;  /* 0x000000152c347c25 */ /* 0x000fc8000f8e000c */
[----:B------:R-:W-:Y:S01]  /*3c20*/  IMAD.WIDE.U32 R50, R46, UR21, R28 ;  /* 0x000000152e327c25 */ /* 0x000fe2000f8e001c */
[----:B------:R-:W-:-:S04]  /*3c30*/  IADD3 R53, R53, R57, RZ ;  /* 0x0000003935357210 */ /* 0x000fc80007ffe0ff */
[----:B------:R-:W-:Y:S01]  /*3c40*/  IADD3 R51, R51, R185, RZ ;  /* 0x000000b933337210 */ /* 0x000fe20007ffe0ff */
[----:B------:R0:W-:Y:S04]  /*3c50*/  REDG.E.ADD.F32.FTZ.RN.STRONG.GPU desc[UR12][R52.64], R199 ;  /* 0x000000c7340079a6 */ /* 0x0001e8000c10f38c */
[----:B--2---:R0:W-:Y:S02]  /*3c60*/  REDG.E.ADD.F32.FTZ.RN.STRONG.GPU desc[UR12][R50.64], R55 ;  /* 0x00000037320079a6 */ /* 0x0041e4000c10f38c */
.L_x_9218:
[----:B------:R-:W-:Y:S05]  /*3c70*/  BSYNC B0 ;  /* 0x0000000000007941 */ /* 0x000fea0003800000 */
.L_x_9217:
[----:B0-2---:R0:W1:Y:S01]  /*3c80*/  LDS R55, [R207+0x940] ;  /* 0x00094000cf377984 */ /* 0x0050620000000800 */
[----:B------:R-:W-:Y:S01]  /*3c90*/  BSSY B0, `(.L_x_9219) ;  /* 0x000000d000007945 */ /* 0x000fe20003800000 */
[C---:B------:R-:W-:Y:S02]  /*3ca0*/  ISETP.GE.AND P1, PT, R190.reuse, 0x61, PT ;  /* 0x00000061be00780c */ /* 0x040fe40003f26270 */
[C---:B------:R-:W-:Y:S02]  /*3cb0*/  ISETP.GE.AND P2, PT, R190.reuse, 0x81, PT ;  /* 0x00000081be00780c */ /* 0x040fe40003f46270 */
[C---:B------:R-:W-:Y:S02]  /*3cc0*/  ISETP.GE.AND P3, PT, R190.reuse, 0xa1, PT ;  /* 0x000000a1be00780c */ /* 0x040fe40003f66270 */
[C---:B------:R-:W-:Y:S02]  /*3cd0*/  ISETP.GE.AND P4, PT, R190.reuse, 0xc1, PT ;  /* 0x000000c1be00780c */ /* 0x040fe40003f86270 */
[----:B------:R-:W-:Y:S01]  /*3ce0*/  ISETP.GE.AND P5, PT, R190, 0xe1, PT ;  /* 0x000000e1be00780c */ /* 0x000fe20003fa6270 */
[----:B0-----:R-:W-:-:S12]  /*3cf0*/  @!P6 BRA `(.L_x_9220) ;  /* 0x000000000018e947 */ /* 0x001fd80003800000 */
[----:B------:R-:W-:-:S04]  /*3d00*/  IMAD.WIDE.U32 R52, R44, UR21, R14 ;  /* 0x000000152c347c25 */ /* 0x000fc8000f8e000e */
[----:B------:R-:W-:-:S04]  /*3d10*/  IMAD.WIDE.U32 R50, R46, UR21, R30 ;  /* 0x000000152e327c25 */ /* 0x000fc8000f8e001e */
[----:B------:R-:W-:Y:S01]  /*3d20*/  IMAD.IADD R53, R57, 0x1, R53 ;  /* 0x0000000139357824 */ /* 0x000fe200078e0235 */
[----:B------:R-:W-:-:S04]  /*3d30*/  IADD3 R51, R185, R51, RZ ;  /* 0x00000033b9337210 */ /* 0x000fc80007ffe0ff */
[----:B------:R0:W-:Y:S04]  /*3d40*/  REDG.E.ADD.F32.FTZ.RN.STRONG.GPU desc[UR12][R52.64], R201 ;  /* 0x000000c9340079a6 */ /* 0x0001e8000c10f38c */
[----:B-1----:R0:W-:Y:S02]  /*3d50*/  REDG.E.ADD.F32.FTZ.RN.STRONG.GPU desc[UR12][R50.64], R55 ;  /* 0x00000037320079a6 */ /* 0x0021e4000c10f38c */
.L_x_9220:
[----:B------:R-:W-:Y:S05]  /*3d60*/  BSYNC B0 ;  /* 0x0000000000007941 */ /* 0x000fea0003800000 */
.L_x_9219:
[----:B------:R-:W2:Y:S01]  /*3d70*/  LDS R195, [R195+0x9c0] ;  /* 0x0009c000c3c37984 */ /* 0x000ea20000000800 */
[----:B------:R-:W-:Y:S04]  /*3d80*/  BSSY B0, `(.L_x_9221) ;  /* 0x0000008000007945 */ /* 0x000fe80003800000 */
[----:B------:R-:W-:Y:S05]  /*3d90*/  @!P1 BRA `(.L_x_9222) ;  /* 0x0000000000189947 */ /* 0x000fea0003800000 */
[----:B0-----:R-:W-:-:S04]  /*3da0*/  IMAD.WIDE.U32 R52, R44, UR21, R16 ;  /* 0x000000152c347c25 */ /* 0x001fc8000f8e0010 */
[----:B------:R-:W-:Y:S01]  /*3db0*/  IMAD.WIDE.U32 R50, R46, UR21, R32 ;  /* 0x000000152e327c25 */ /* 0x000fe2000f8e0020 */
[----:B------:R-:W-:-:S03]  /*3dc0*/  IADD3 R53, R57, R53, RZ ;  /* 0x0000003539357210 */ /* 0x000fc60007ffe0ff */
[----:B------:R-:W-:Y:S02]  /*3dd0*/  IMAD.IADD R51, R185, 0x1, R51 ;  /* 0x00000001b9337824 */ /* 0x000fe400078e0233 */
[----:B------:R3:W-:Y:S04]  /*3de0*/  REDG.E.ADD.F32.FTZ.RN.STRONG.GPU desc[UR12][R52.64], R193 ;  /* 0x000000c1340079a6 */ /* 0x0007e8000c10f38c */
[----:B--2---:R3:W-:Y:S02]  /*3df0*/  REDG.E.ADD.F32.FTZ.RN.STRONG.GPU desc[UR12][R50.64], R195 ;  /* 0x000000c3320079a6 */ /* 0x0047e4000c10f38c */
.L_x_9222:
[----:B------:R-:W-:Y:S05]  /*3e00*/  BSYNC B0 ;  /* 0x0000000000007941 */ /* 0x000fea0003800000 */
.L_x_9221:
[----:B01----:R0:W1:Y:S01]  /*3e10*/  LDS R55, [R188+0xa40] ;  /* 0x000a4000bc377984 */ /* 0x0030620000000800 */
[----:B------:R-:W-:Y:S04]  /*3e20*/  BSSY B0, `(.L_x_9223) ;  /* 0x0000008000007945 */ /* 0x000fe80003800000 */
[----:B------:R-:W-:Y:S05]  /*3e30*/  @!P2 BRA `(.L_x_9224) ;  /* 0x000000000018a947 */ /* 0x000fea0003800000 */
[----:B---3--:R-:W-:-:S04]  /*3e40*/  IMAD.WIDE.U32 R52, R44, UR21, R18 ;  /* 0x000000152c347c25 */ /* 0x008fc8000f8e0012 */
[----:B------:R-:W-:Y:S01]  /*3e50*/  IMAD.WIDE.U32 R50, R46, UR21, R34 ;  /* 0x000000152e327c25 */ /* 0x000fe2000f8e0022 */
[----:B------:R-:W-:-:S04]  /*3e60*/  IADD3 R53, R57, R53, RZ ;  /* 0x0000003539357210 */ /* 0x000fc80007ffe0ff */
[----:B------:R-:W-:Y:S01]  /*3e70*/  IADD3 R51, R185, R51, RZ ;  /* 0x00000033b9337210 */ /* 0x000fe20007ffe0ff */
[----:B------:R4:W-:Y:S04]  /*3e80*/  REDG.E.ADD.F32.FTZ.RN.STRONG.GPU desc[UR12][R52.64], R191 ;  /* 0x000000bf340079a6 */ /* 0x0009e8000c10f38c */
[----:B-1----:R4:W-:Y:S02]  /*3e90*/  REDG.E.ADD.F32.FTZ.RN.STRONG.GPU desc[UR12][R50.64], R55 ;  /* 0x00000037320079a6 */ /* 0x0029e4000c10f38c */
.L_x_9224:
[----:B------:R-:W-:Y:S05]  /*3ea0*/  BSYNC B0 ;  /* 0x0000000000007941 */ /* 0x000fea0003800000 */
.L_x_9223:
[----:B-1--4-:R1:W4:Y:S01]  /*3eb0*/  LDS R55, [R186+0xac0] ;  /* 0x000ac000ba377984 */ /* 0x0123220000000800 */
[----:B------:R-:W-:Y:S04]  /*3ec0*/  BSSY B0, `(.L_x_9225) ;  /* 0x0000008000007945 */ /* 0x000fe80003800000 */
[----:B------:R-:W-:Y:S05]  /*3ed0*/  @!P3 BRA `(.L_x_9226) ;  /* 0x000000000018b947 */ /* 0x000fea0003800000 */
[----:B---3--:R-:W-:-:S04]  /*3ee0*/  IMAD.WIDE.U32 R52, R44, UR21, R20 ;  /* 0x000000152c347c25 */ /* 0x008fc8000f8e0014 */
[----:B------:R-:W-:-:S04]  /*3ef0*/  IMAD.WIDE.U32 R50, R46, UR21, R36 ;  /* 0x000000152e327c25 */ /* 0x000fc8000f8e0024 */
[----:B------:R-:W-:Y:S01]  /*3f00*/  IMAD.IADD R53, R57, 0x1, R53 ;  /* 0x0000000139357824 */ /* 0x000fe200078e0235 */
[----:B------:R-:W-:-:S04]  /*3f10*/  IADD3 R51, R185, R51, RZ ;  /* 0x00000033b9337210 */ /* 0x000fc80007ffe0ff */
[----:B------:R3:W-:Y:S04]  /*3f20*/  REDG.E.ADD.F32.FTZ.RN.STRONG.GPU desc[UR12][R52.64], R189 ;  /* 0x000000bd340079a6 */ /* 0x0007e8000c10f38c */
[----:B----4-:R3:W-:Y:S02]  /*3f30*/  REDG.E.ADD.F32.FTZ.RN.STRONG.GPU desc[UR12][R50.64], R55 ;  /* 0x00000037320079a6 */ /* 0x0107e4000c10f38c */
.L_x_9226:
[----:B------:R-:W-:Y:S05]  /*3f40*/  BSYNC B0 ;  /* 0x0000000000007941 */ /* 0x000fea0003800000 */
.L_x_9225:
[----:B---34-:R3:W4:Y:S01]  /*3f50*/  LDS R55, [R184+0xb40] ;  /* 0x000b4000b8377984 */ /* 0x0187220000000800 */
[----:B------:R-:W-:Y:S04]  /*3f60*/  BSSY B0, `(.L_x_9227) ;  /* 0x0000008000007945 */ /* 0x000fe80003800000 */
[----:B------:R-:W-:Y:S05]  /*3f70*/  @!P4 BRA `(.L_x_9228) ;  /* 0x000000000018c947 */ /* 0x000fea0003800000 */
[----:B------:R-:W-:-:S04]  /*3f80*/  IMAD.WIDE.U32 R52, R44, UR21, R22 ;  /* 0x000000152c347c25 */ /* 0x000fc8000f8e0016 */
[----:B------:R-:W-:Y:S01]  /*3f90*/  IMAD.WIDE.U32 R50, R46, UR21, R38 ;  /* 0x000000152e327c25 */ /* 0x000fe2000f8e0026 */
[----:B------:R-:W-:-:S03]  /*3fa0*/  IADD3 R53, R57, R53, RZ ;  /* 0x0000003539357210 */ /* 0x000fc60007ffe0ff */
[----:B------:R-:W-:Y:S02]  /*3fb0*/  IMAD.IADD R51, R185, 0x1, R51 ;  /* 0x00000001b9337824 */ /* 0x000fe400078e0233 */
[----:B------:R0:W-:Y:S04]  /*3fc0*/  REDG.E.ADD.F32.FTZ.RN.STRONG.GPU desc[UR12][R52.64], R183 ;  /* 0x000000b7340079a6 */ /* 0x0001e8000c10f38c */
[----:B----4-:R0:W-:Y:S02]  /*3fd0*/  REDG.E.ADD.F32.FTZ.RN.STRONG.GPU desc[UR12][R50.64], R55 ;  /* 0x00000037320079a6 */ /* 0x0101e4000c10f38c */
.L_x_9228:
[----:B------:R-:W-:Y:S05]  /*3fe0*/  BSYNC B0 ;  /* 0x0000000000007941 */ /* 0x000fea0003800000 */
.L_x_9227:
[----:B------:R-:W0:Y:S01]  /*3ff0*/  LDS R177, [R177+0xbc0] ;  /* 0x000bc000b1b17984 */ /* 0x000e220000000800 */
[----:B------:R-:W-:Y:S04]  /*4000*/  BSSY B0, `(.L_x_9229) ;  /* 0x0000008000007945 */ /* 0x000fe80003800000 */
[----:B------:R-:W-:Y:S05]  /*4010*/  @!P5 BRA `(.L_x_9230) ;  /* 0x000000000018d947 */ /* 0x000fea0003800000 */
[----:B0-----:R-:W-:-:S04]  /*4020*/  IMAD.WIDE.U32 R52, R44, UR21, R24 ;  /* 0x000000152c347c25 */ /* 0x001fc8000f8e0018 */
[----:B------:R-:W-:Y:S01]  /*4030*/  IMAD.WIDE.U32 R50, R46, UR21, R40 ;  /* 0x000000152e327c25 */ /* 0x000fe2000f8e0028 */
[----:B------:R-:W-:-:S04]  /*4040*/  IADD3 R53, R57, R53, RZ ;  /* 0x0000003539357210 */ /* 0x000fc80007ffe0ff */
[----:B------:R-:W-:Y:S01]  /*4050*/  IADD3 R51, R185, R51, RZ ;  /* 0x00000033b9337210 */ /* 0x000fe20007ffe0ff */
[----:B------:R0:W-:Y:S04]  /*4060*/  REDG.E.ADD.F32.FTZ.RN.STRONG.GPU desc[UR12][R52.64], R173 ;  /* 0x000000ad340079a6 */ /* 0x0001e8000c10f38c */
[----:B------:R0:W-:Y:S02]  /*4070*/  REDG.E.ADD.F32.FTZ.RN.STRONG.GPU desc[UR12][R50.64], R177 ;  /* 0x000000b1320079a6 */ /* 0x0001e4000c10f38c */
.L_x_9230:
[----:B------:R-:W-:Y:S05]  /*4080*/  BSYNC B0 ;  /* 0x0000000000007941 */ /* 0x000fea0003800000 */
.L_x_9229:
[----:B0-----:R-:W0:Y:S01]  /*4090*/  SHFL.DOWN P1, R53, R54, 0x1, 0x1f ;  /* 0x08201f0036357f89 */ /* 0x001e220000020000 */
[----:B------:R-:W-:Y:S01]  /*40a0*/  ISETP.NE.AND P2, PT, R72, RZ, PT ;  /* 0x000000ff4800720c */ /* 0x000fe20003f45270 */
        /* <DEDUP_REMOVED lines=12> */
[----:B------:R-:W5:Y:S01]  /*4170*/  @!P2 S2R R51, SR_CgaCtaId ;  /* 0x000000000033a919 */ /* 0x000f620000008800 */
[----:B------:R-:W-:Y:S01]  /*4180*/  @!P2 MOV R50, 0x400 ;  /* 0x000004000032a802 */ /* 0x000fe20000000f00 */
        /* <DEDUP_REMOVED lines=12> */
[----:B------:R-:W-:Y:S01]  /*4250*/  FADD.FTZ R127, R150, R127 ;  /* 0x0000007f967f7221 */ /* 0x000fe20000010000 */
[----:B------:R-:W0:Y:S01]  /*4260*/  SHFL.DOWN P1, R52, R53, 0x2, 0x1f ;  /* 0x08401f0035347f89 */ /* 0x000e220000020000 */
[----:B------:R-:W-:Y:S01]  /*4270*/  FFMA.FTZ R130, R115, R153, R130 ;  /* 0x0000009973827223 */ /* 0x000fe20000010082 */
[----:B------:R-:W-:Y:S01]  /*4280*/  FFMA.FTZ R128, R113, R151, R128 ;  /* 0x0000009771807223 */ /* 0x000fe20000010080 */
[----:B------:R-:W-:Y:S01]  /*4290*/  FADD.FTZ R129, R154, R129 ;  /* 0x000000819a817221 */ /* 0x000fe20000010000 */
[----:B------:R-:W-:Y:S01]  /*42a0*/  FFMA.FTZ R126, R111, R147, R126 ;  /* 0x000000936f7e7223 */ /* 0x000fe2000001007e */
[----:B------:R-:W-:Y:S01]  /*42b0*/  FFMA.FTZ R124, R109, R149, R124 ;  /* 0x000000956d7c7223 */ /* 0x000fe2000001007c */
[----:B------:R-:W-:Y:S01]  /*42c0*/  FADD.FTZ R142, R165, R142 ;  /* 0x0000008ea58e7221 */ /* 0x000fe20000010000 */
[----:B------:R-:W-:Y:S01]  /*42d0*/  FADD.FTZ R131, R158, R131 ;  /* 0x000000839e837221 */ /* 0x000fe20000010000 */
[----:B-----5:R-:W-:Y:S01]  /*42e0*/  @!P2 LEA R83, R51, R50, 0x18 ;  /* 0x000000323353a211 */ /* 0x020fe200078ec0ff */
[C---:B------:R-:W-:Y:S01]  /*42f0*/  FMUL.FTZ R50, R141.reuse, R164 ;  /* 0x000000a48d327220 */ /* 0x040fe20000410000 */
[-C--:B------:R-:W-:Y:S01]  /*4300*/  FMUL.FTZ R51, R141, R162.reuse ;  /* 0x000000a28d337220 */ /* 0x080fe20000410000 */
[----:B------:R-:W-:-:S02]  /*4310*/  FMUL.FTZ R162, R161, R162 ;  /* 0x000000a2a1a27220 */ /* 0x000fc40000410000 */
[----:B------:R-:W-:Y:S01]  /*4320*/  FMUL.FTZ R175, R175, R50 ;  /* 0x00000032afaf7220 */ /* 0x000fe20000410000 */
[----:B------:R-:W-:Y:S01]  /*4330*/  FMUL.FTZ R50, R141, R168 ;  /* 0x000000a88d327220 */ /* 0x000fe20000410000 */
[----:B0-----:R-:W-:Y:S01]  /*4340*/  @P1 FADD R52, R53, R52 ;  /* 0x0000003435341221 */ /* 0x001fe20000000000 */
[----:B------:R-:W-:Y:S01]  /*4350*/  FMUL.FTZ R141, R141, R176 ;  /* 0x000000b08d8d7220 */ /* 0x000fe20000410000 */
[----:B------:R-:W-:Y:S01]  /*4360*/  FMUL.FTZ R178, R178, R51 ;  /* 0x00000033b2b27220 */ /* 0x000fe20000410000 */
[----:B------:R-:W-:Y:S01]  /*4370*/  FMUL.FTZ R169, R169, R50 ;  /* 0x00000032a9a97220 */ /* 0x000fe20000410000 */
[----:B------:R-:W-:Y:S01]  /*4380*/  FFMA.FTZ R175, R148, R159, R175 ;  /* 0x0000009f94af7223 */ /* 0x000fe200000100af */
[----:B----4-:R-:W0:Y:S01]  /*4390*/  SHFL.DOWN P1, R55, R52, 0x4, 0x1f ;  /* 0x08801f0034377f89 */ /* 0x010e220000020000 */
[----:B------:R-:W-:Y:S01]  /*43a0*/  FMUL.FTZ R141, R0, R141 ;  /* 0x0000008d008d7220 */ /* 0x000fe20000410000 */
[-C--:B------:R-:W-:Y:S01]  /*43b0*/  FFMA.FTZ R178, R145, R162.reuse, R178 ;  /* 0x000000a291b27223 */ /* 0x080fe200000100b2 */
[----:B------:R-:W-:Y:S01]  /*43c0*/  FFMA.FTZ R169, R152, R155, R169 ;  /* 0x0000009b98a97223 */ /* 0x000fe200000100a9 */
[----:B------:R-:W-:Y:S01]  /*43d0*/  FFMA.FTZ R123, R122, R162, R123 ;  /* 0x000000a27a7b7223 */ /* 0x000fe2000001007b */
[----:B------:R-:W-:Y:S01]  /*43e0*/  FFMA.FTZ R141, R160, R149, R141 ;  /* 0x00000095a08d7223 */ /* 0x000fe2000001008d */
[----:B------:R-:W-:Y:S01]  /*43f0*/  FADD.FTZ R138, R175, R138 ;  /* 0x0000008aaf8a7221 */ /* 0x000fe20000010000 */
        /* <DEDUP_REMOVED lines=11> */
[----:B------:R-:W-:Y:S01]  /*44b0*/  ISETP.NE.AND P0, PT, R180, UR22, PT ;  /* 0x00000016b4007c0c */ /* 0x000fe2000bf05270 */
[----:B------:R-:W-:-:S12]  /*44c0*/  IMAD R50, R137, 0x4, R83 ;  /* 0x0000000489327824 */ /* 0x000fd800078e0253 */
[----:B------:R-:W0:Y:S02]  /*44d0*/  @P0 LDS R0, [R50+0x1f18] ;  /* 0x001f180032000984 */ /* 0x000e240000000800 */
[----:B0-----:R-:W-:-:S05]  /*44e0*/  @P0 FADD.FTZ R53, R53, R0 ;  /* 0x0000000035350221 */ /* 0x001fca0000010000 */
[----:B------:R4:W-:Y:S02]  /*44f0*/  STS [R50+0x1f18], R53 ;  /* 0x001f183532007388 */ /* 0x0009e40000000800 */
.L_x_9232:
[----:B------:R-:W-:Y:S05]  /*4500*/  BSYNC B0 ;  /* 0x0000000000007941 */ /* 0x000fea0003800000 */
.L_x_9231:
[----:B------:R-:W-:Y:S01]  /*4510*/  IADD3 R137, R137, 0x1, RZ ;  /* 0x0000000189897810 */ /* 0x000fe20007ffe0ff */
[----:B------:R-:W-:-:S03]  /*4520*/  UIADD3 UR4, UP0, UR4, 0x1, URZ ;  /* 0x0000000104047890 */ /* 0x000fc6000ff1e03f */
[----:B------:R-:W-:Y:S01]  /*4530*/  ISETP.GE.AND P0, PT, R137, UR23, PT ;  /* 0x0000001789007c0c */ /* 0x000fe2000bf06270 */
[----:B------:R-:W-:-:S12]  /*4540*/  UIADD3.X UR5, URZ, UR5, URZ, UP0, !UPT ;  /* 0x000000053f057290 */ /* 0x000fd800087fe43f */
[----:B------:R-:W-:Y:S05]  /*4550*/  @!P0 BRA `(.L_x_9233) ;  /* 0xffffffd8006c8947 */ /* 0x000fea000383ffff */
.L_x_9212:
        /* <DEDUP_REMOVED lines=15> */
[----:B------:R-:W-:Y:S01]  /*4650*/  IADD3 R14, P2, R2, R89, RZ ;  /* 0x00000059020e7210 */ /* 0x000fe20007f5e0ff */
[----:B-----5:R-:W-:Y:S01]  /*4660*/  ULEA UR4, UR5, UR4, 0x18 ;  /* 0x0000000405047291 */ /* 0x020fe2000f8ec03f */
[----:B------:R-:W-:Y:S02]  /*4670*/  STS.U16 [R58], R124 ;  /* 0x0000007c3a007388 */ /* 0x000fe40000000400 */
[----:B------:R-:W-:Y:S02]  /*4680*/  LEA.HI.X.SX32 R15, R89, R3, 0x1, P2 ;  /* 0x00000003590f7211 */ /* 0x000fe400010f0eff */
[----:B------:R-:W-:Y:S01]  /*4690*/  STS.U16 [R58+0x2], R29 ;  /* 0x0000021d3a007388 */ /* 0x000fe20000000400 */
[----:B0-----:R-:W-:-:S03]  /*46a0*/  MOV R83, UR4 ;  /* 0x0000000400537c02 */ /* 0x001fc60008000f00 */
[----:B------:R-:W-:Y:S04]  /*46b0*/  STS.U16 [R58+0x4], R128 ;  /* 0x000004803a007388 */ /* 0x000fe80000000400 */
[----:B------:R1:W-:Y:S04]  /*46c0*/  STS.U16 [R58+0x6], R0 ;  /* 0x000006003a007388 */ /* 0x0003e80000000400 */
[----:B------:R-:W-:Y:S04]  /*46d0*/  STS.U16 [R58+0x8], R132 ;  /* 0x000008843a007388 */ /* 0x000fe80000000400 */
[----:B------:R-:W-:Y:S01]  /*46e0*/  STS.U16 [R58+0xa], R10 ;  /* 0x00000a0a3a007388 */ /* 0x000fe20000000400 */
[----:B-1----:R-:W-:-:S03]  /*46f0*/  IMAD R0, R16, UR15, RZ ;  /* 0x0000000f10007c24 */ /* 0x002fc6000f8e02ff */
[----:B------:R-:W-:Y:S01]  /*4700*/  STS.U16 [R58+0xc], R123 ;  /* 0x00000c7b3a007388 */ /* 0x000fe20000000400 */
[----:B------:R-:W-:-:S03]  /*4710*/  IMAD R17, R17, UR14, R0 ;  /* 0x0000000e11117c24 */ /* 0x000fc6000f8e0200 */
[----:B------:R0:W-:Y:S01]  /*4720*/  STS.U16 [R58+0xe], R11 ;  /* 0x00000e0b3a007388 */ /* 0x0001e20000000400 */
[----:B------:R-:W-:-:S03]  /*4730*/  NOP ;  /* 0x0000000000007918 */ /* 0x000fc60000000000 */
[----:B------:R-:W-:Y:S01]  /*4740*/  LDS.U16 R21, [R91] ;  /* 0x000000005b157984 */ /* 0x000fe20000000400 */
[----:B0-----:R-:W-:-:S03]  /*4750*/  IMAD.WIDE.U32 R10, R16, UR14, RZ ;  /* 0x0000000e100a7c25 */ /* 0x001fc6000f8e00ff */
        /* <DEDUP_REMOVED lines=24> */
.L_x_9235:
[----:B------:R-:W-:Y:S05]  /*48e0*/  BSYNC B0 ;  /* 0x0000000000007941 */ /* 0x000fea0003800000 */
.L_x_9234:
[----:B------:R-:W-:Y:S01]  /*48f0*/  MOV R13, R39 ;  /* 0x00000027000d7202 */ /* 0x000fe20000000f00 */
[----:B------:R-:W-:Y:S01]  /*4900*/  IMAD.MOV.U32 R12, RZ, RZ, R10 ;  /* 0x000000ffff0c7224 */ /* 0x000fe200078e000a */
[----:B------:R-:W-:Y:S01]  /*4910*/  ULDC.64 UR4, c[0x0][0x390] ;  /* 0x0000e40000047ab9 */ /* 0x000fe20000000a00 */
        /* <DEDUP_REMOVED lines=12> */
[----:B------:R-:W-:Y:S02]  /*49e0*/  IADD3.X R12, R39, R0, R13, P1, !PT ;  /* 0x00000000270c7210 */ /* 0x000fe40000ffe40d */
[----:B------:R-:W-:Y:S02]  /*49f0*/  LEA R10, P1, R17, R10, 0x1 ;  /* 0x0000000a110a7211 */ /* 0x000fe400078208ff */
[----:B------:R-:W-:Y:S02]  /*4a00*/  ISETP.GE.AND P2, PT, R87, R37, PT ;  /* 0x000000255700720c */ /* 0x000fe40003f46270 */
[----:B------:R-:W-:Y:S02]  /*4a10*/  LEA.HI.X R11, R17, R11, R12, 0x1, P1 ;  /* 0x0000000b110b7211 */ /* 0x000fe400008f0c0c */
[-C--:B------:R-:W-:Y:S02]  /*4a20*/  ISETP.GE.AND P1, PT, R80, R37.reuse, PT ;  /* 0x000000255000720c */ /* 0x080fe40003f26270 */
[----:B------:R-:W-:Y:S01]  /*4a30*/  F2FP.F16.F32.PACK_AB R0, R131, R144 ;  /* 0x000000908300723e */ /* 0x000fe200000000ff */
[----:B------:R-:W-:Y:S01]  /*4a40*/  @!P6 STG.E.U16 desc[UR12][R10.64+-0x180], R25 ;  /* 0xfffe80190a00e986 */ /* 0x000fe2000c10150c */
[----:B------:R-:W-:Y:S01]  /*4a50*/  ISETP.GE.AND P6, PT, R88, R37, PT ;  /* 0x000000255800720c */ /* 0x000fe20003fc6270 */
[----:B------:R-:W-:Y:S01]  /*4a60*/  FADD.FTZ R144, R144, R67 ;  /* 0x0000004390907221 */ /* 0x000fe20000010000 */
[C---:B------:R-:W-:Y:S01]  /*4a70*/  PRMT R13, R0.reuse, 0x7610, R13 ;  /* 0x00007610000d7816 */ /* 0x040fe2000000000d */
[----:B------:R0:W-:Y:S01]  /*4a80*/  @!P5 STG.E.U16 desc[UR12][R10.64+-0x140], R27 ;  /* 0xfffec01b0a00d986 */ /* 0x0001e2000c10150c */
[----:B------:R-:W-:Y:S01]  /*4a90*/  PRMT R16, R0, 0x7632, R16 ;  /* 0x0000763200107816 */ /* 0x000fe20000000010 */
[----:B------:R-:W-:Y:S01]  /*4aa0*/  FADD.FTZ R131, R144, R131 ;  /* 0x0000008390837221 */ /* 0x000fe20000010000 */
[----:B------:R-:W-:Y:S01]  /*4ab0*/  F2FP.F16.F32.PACK_AB R12, R129, R142 ;  /* 0x0000008e810c723e */ /* 0x000fe200000000ff */
[----:B------:R1:W-:Y:S01]  /*4ac0*/  @!P4 STG.E.U16 desc[UR12][R10.64+-0x100], R29 ;  /* 0xffff001d0a00c986 */ /* 0x0003e2000c10150c */
[----:B------:R-:W-:Y:S01]  /*4ad0*/  F2FP.F16.F32.PACK_AB R0, R127, R140 ;  /* 0x0000008c7f00723e */ /* 0x000fe200000000ff */
[----:B------:R-:W-:-:S02]  /*4ae0*/  FADD.FTZ R142, R131, R142 ;  /* 0x0000008e838e7221 */ /* 0x000fc40000010000 */
[----:B------:R-:W-:Y:S01]  /*4af0*/  @!P3 STG.E.U16 desc[UR12][R10.64+-0xc0], R31 ;  /* 0xffff401f0a00b986 */ /* 0x000fe2000c10150c */
[----:B------:R-:W-:Y:S01]  /*4b00*/  PRMT R18, R0, 0x7632, R18 ;  /* 0x0000763200127816 */ /* 0x000fe20000000012 */
[----:B------:R-:W-:Y:S02]  /*4b10*/  FADD.FTZ R129, R142, R129 ;  /* 0x000000818e817221 */ /* 0x000fe40000010000 */
[----:B------:R-:W-:Y:S01]  /*4b20*/  @!P2 STG.E.U16 desc[UR12][R10.64+-0x80], R33 ;  /* 0xffff80210a00a986 */ /* 0x000fe2000c10150c */
[----:B0-----:R-:W0:Y:S01]  /*4b30*/  LDC.64 R26, c[0x0][0x3a8] ;  /* 0x0000ea00ff1a7b82 */ /* 0x001e220000000a00 */
[----:B------:R-:W-:Y:S02]  /*4b40*/  FADD.FTZ R140, R129, R140 ;  /* 0x0000008c818c7221 */ /* 0x000fe40000010000 */
[----:B------:R-:W-:Y:S01]  /*4b50*/  @!P1 STG.E.U16 desc[UR12][R10.64+-0x1c0], R23 ;  /* 0xfffe40170a009986 */ /* 0x000fe2000c10150c */
[----:B-1----:R-:W-:Y:S01]  /*4b60*/  PRMT R29, R12, 0x7632, R29 ;  /* 0x000076320c1d7816 */ /* 0x002fe2000000001d */
[----:B------:R-:W-:-:S02]  /*4b70*/  FADD.FTZ R127, R140, R127 ;  /* 0x0000007f8c7f7221 */ /* 0x000fc40000010000 */
[----:B------:R1:W-:Y:S01]  /*4b80*/  @!P6 STG.E.U16 desc[UR12][R10.64+-0x40], R35 ;  /* 0xffffc0230a00e986 */ /* 0x0003e2000c10150c */
        /* <DEDUP_REMOVED lines=9> */
[----:B------:R0:W-:Y:S04]  /*4c20*/  STS.U16 [R58+0x8], R0 ;  /* 0x000008003a007388 */ /* 0x0001e80000000400 */
[----:B------:R-:W-:Y:S04]  /*4c30*/  STS.U16 [R58+0xa], R18 ;  /* 0x00000a123a007388 */ /* 0x000fe80000000400 */
[----:B------:R-:W-:Y:S01]  /*4c40*/  STS.U16 [R58+0xc], R11 ;  /* 0x00000c0b3a007388 */ /* 0x000fe20000000400 */
[----:B0-----:R-:W-:-:S03]  /*4c50*/  IMAD R0, R26, UR15, RZ ;  /* 0x0000000f1a007c24 */ /* 0x001fc6000f8e02ff */
[----:B------:R0:W-:Y:S01]  /*4c60*/  STS.U16 [R58+0xe], R10 ;  /* 0x00000e0a3a007388 */ /* 0x0001e20000000400 */
[----:B------:R-:W-:-:S03]  /*4c70*/  NOP ;  /* 0x0000000000007918 */ /* 0x000fc60000000000 */
[----:B------:R-:W-:Y:S01]  /*4c80*/  LDS.U16 R91, [R91] ;  /* 0x000000005b5b7984 */ /* 0x000fe20000000400 */
[----:B------:R-:W-:Y:S02]  /*4c90*/  IMAD R27, R27, UR14, R0 ;  /* 0x0000000e1b1b7c24 */ /* 0x000fe4000f8e0200 */
[----:B0-----:R-:W-:Y:S01]  /*4ca0*/  IMAD.WIDE.U32 R10, R26, UR14, RZ ;  /* 0x0000000e1a0a7c25 */ /* 0x001fe2000f8e00ff */
        /* <DEDUP_REMOVED lines=14> */
[----:B------:R-:W-:Y:S01]  /*4d90*/  IMAD.MOV.U32 R12, RZ, RZ, R14 ;  /* 0x000000ffff0c7224 */ /* 0x000fe200078e000e */
[----:B------:R-:W-:Y:S02]  /*4da0*/  ULDC.64 UR4, c[0x0][0x3b0] ;  /* 0x0000ec0000047ab9 */ /* 0x000fe40000000a00 */
        /* <DEDUP_REMOVED lines=10> */
.L_x_9237:
[----:B------:R-:W-:Y:S05]  /*4e50*/  BSYNC B0 ;  /* 0x0000000000007941 */ /* 0x000fea0003800000 */
.L_x_9236:
[----:B0-----:R-:W0:Y:S01]  /*4e60*/  LDC.64 R14, c[0x0][0x3f0] ;  /* 0x0000fc00ff0e7b82 */ /* 0x001e220000000a00 */
[----:B------:R-:W-:Y:S01]  /*4e70*/  MOV R11, R25 ;  /* 0x00000019000b7202 */ /* 0x000fe20000000f00 */
[----:B------:R-:W-:Y:S01]  /*4e80*/  ULDC.64 UR4, c[0x0][0x3b0] ;  /* 0x0000ec0000047ab9 */ /* 0x000fe20000000a00 */
[----:B------:R-:W-:Y:S01]  /*4e90*/  IADD3 R13, P1, R92, -0x1c0, RZ ;  /* 0xfffffe405c0d7810 */ /* 0x000fe20007f3e0ff */
[----:B------:R-:W-:Y:S01]  /*4ea0*/  IMAD R12, R60, UR4, RZ ;  /* 0x000000043c0c7c24 */ /* 0x000fe2000f8e02ff */
[-C--:B------:R-:W-:Y:S01]  /*4eb0*/  ISETP.GE.AND P6, PT, R88, R23.reuse, PT ;  /* 0x000000175800720c */ /* 0x080fe20003fc6270 */
[----:B------:R-:W-:Y:S01]  /*4ec0*/  IMAD.WIDE.U32 R10, R59, UR4, R10 ;  /* 0x000000043b0a7c25 */ /* 0x000fe2000f8e000a */
        /* <DEDUP_REMOVED lines=10> */
[-C--:B------:R-:W-:Y:S02]  /*4f70*/  ISETP.GE.AND P0, PT, R80, R23.reuse, PT ;  /* 0x000000175000720c */ /* 0x080fe40003f06270 */
[----:B------:R-:W-:Y:S02]  /*4f80*/  LEA.HI.X R11, R13, R90, R11, 0x1, P2 ;  /* 0x0000005a0d0b7211 */ /* 0x000fe400010f0c0b */
[-C--:B------:R-:W-:Y:S02]  /*4f90*/  ISETP.GE.AND P1, PT, R82, R23.reuse, PT ;  /* 0x000000175200720c */ /* 0x080fe40003f26270 */
[----:B------:R-:W-:Y:S01]  /*4fa0*/  ISETP.GE.AND P2, PT, R84, R23, PT ;  /* 0x000000175400720c */ /* 0x000fe20003f46270 */
[----:B------:R0:W-:Y:S04]  /*4fb0*/  @!P6 STG.E.U16 desc[UR12][R10.64+0x180], R99 ;  /* 0x000180630a00e986 */ /* 0x0001e8000c10150c */
[----:B------:R0:W-:Y:S01]  /*4fc0*/  @!P3 STG.E.U16 desc[UR12][R10.64+0xc0], R19 ;  /* 0x0000c0130a00b986 */ /* 0x0001e2000c10150c */
[----:B------:R-:W-:-:S03]  /*4fd0*/  IADD3 R69, P3, R69, -0x200, RZ ;  /* 0xfffffe0045457810 */ /* 0x000fc60007f7e0ff */
[----:B------:R0:W-:Y:S01]  /*4fe0*/  @!P0 STG.E.U16 desc[UR12][R10.64], R93 ;  /* 0x0000005d0a008986 */ /* 0x0001e2000c10150c */
[----:B------:R-:W-:Y:S02]  /*4ff0*/  ISETP.GT.AND P0, PT, R180, 0x1, PT ;  /* 0x00000001b400780c */ /* 0x000fe40003f04270 */
[----:B------:R-:W-:Y:S01]  /*5000*/  IADD3.X R70, R70, -0x1, RZ, P3, !PT ;  /* 0xffffffff46467810 */ /* 0x000fe20001ffe4ff */
        /* <DEDUP_REMOVED lines=13> */
.L_x_9210:
[----:B------:R-:W-:Y:S02]  /*50e0*/  ULDC.64 UR4, c[0x0][0x3d8] ;  /* 0x0000f60000047ab9 */ /* 0x000fe40000000a00 */
[----:B------:R-:W-:-:S04]  /*50f0*/  ISETP.NE.U32.AND P0, PT, RZ, UR4, PT ;  /* 0x00000004ff007c0c */ /* 0x000fc8000bf05070 */
[----:B------:R-:W-:-:S13]  /*5100*/  ISETP.NE.AND.EX P0, PT, RZ, UR5, PT, P0 ;  /* 0x00000005ff007c0c */ /* 0x000fda000bf05300 */
[----:B------:R-:W-:Y:S05]  /*5110*/  @!P0 BRA `(.L_x_9239) ;  /* 0x00000000005c8947 */ /* 0x000fea0003800000 */
[----:B------:R-:W1:Y:S01]  /*5120*/  SHFL.DOWN P0, R3, R66, 0x1, 0x1f ;  /* 0x08201f0042037f89 */ /* 0x000e620000000000 */
[----:B------:R-:W-:Y:S01]  /*5130*/  BSSY B0, `(.L_x_9239) ;  /* 0x0000015000007945 */ /* 0x000fe20003800000 */
[----:B------:R-:W2:Y:S01]  /*5140*/  S2R R8, SR_LANEID ;  /* 0x0000000000087919 */ /* 0x000ea20000000000 */
        /* <DEDUP_REMOVED lines=19> */
.L_x_9240:
[----:B------:R-:W-:Y:S05]  /*5280*/  BSYNC B0 ;  /* 0x0000000000007941 */ /* 0x000fea0003800000 */
.L_x_9239:
        /* <DEDUP_REMOVED lines=10> */
[----:B------:R-:W2:Y:S01]  /*5330*/  SHFL.DOWN P0, R3, R0, 0x2, 0x1f ;  /* 0x08401f0000037f89 */ /* 0x000ea20000000000 */
[----:B-1----:R-:W-:-:S13]  /*5340*/  ISETP.NE.AND P1, PT, R6, RZ, PT ;  /* 0x000000ff0600720c */ /* 0x002fda0003f25270 */
[----:B0-----:R-:W0:Y:S01]  /*5350*/  @!P1 S2R R11, SR_CgaCtaId ;  /* 0x00000000000b9919 */ /* 0x001e220000008800 */
        /* <DEDUP_REMOVED lines=14> */
[----:B------:R-:W-:Y:S01]  /*5440*/  IMAD.MOV.U32 R9, RZ, RZ, RZ ;  /* 0x000000ffff097224 */ /* 0x000fe200078e00ff */
[----:B------:R-:W-:Y:S06]  /*5450*/  BRA `(.L_x_9243) ;  /* 0x0000000000047947 */ /* 0x000fec0003800000 */
.L_x_9242:
[----:B------:R-:W2:Y:S02]  /*5460*/  S2R R9, SR_TID.X ;  /* 0x0000000000097919 */ /* 0x000ea40000002100 */
.L_x_9243:
[----:B------:R-:W-:Y:S05]  /*5470*/  BSYNC B0 ;  /* 0x0000000000007941 */ /* 0x000fea0003800000 */
.L_x_9241:
        /* <DEDUP_REMOVED lines=14> */
.L_x_9244:
[----:B------:R-:W-:Y:S01]  /*5560*/  LEA R0, R9, UR4, 0x2 ;  /* 0x0000000409007c11 */ /* 0x000fe2000f8e10ff */
[----:B-1----:R-:W-:Y:S01]  /*5570*/  IMAD.MOV.U32 R5, RZ, RZ, R13 ;  /* 0x000000ffff057224 */ /* 0x002fe200078e000d */
[----:B------:R-:W-:-:S03]  /*5580*/  SHF.R.S32.HI R4, RZ, 0x1f, R9 ;  /* 0x0000001fff047819 */ /* 0x000fc60000011409 */
[----:B0-2---:R-:W0:Y:S02]  /*5590*/  LDS R11, [R0+0x1f18] ;  /* 0x001f1800000b7984 */ /* 0x005e240000000800 */
        /* <DEDUP_REMOVED lines=12> */
.L_x_9245:
        /* <DEDUP_REMOVED lines=10> */
.L_x_11020:


//--------------------- .text._Z25selective_scan_bwd_kernelI32Selective_Scan_bwd_kernel_traitsILi32ELi8ELb0ELb1ELb1ELb0ELb1EN3c104HalfEfEEv12SSMParamsBwd --------------------------
	.section	.text._Z25selective_scan_bwd_kernelI32Selective_Scan_bwd_kernel_traitsILi32ELi8ELb0ELb1ELb1ELb0ELb1EN3c104HalfEfEEv12SSMParamsBwd,"ax",@progbits
	.align	128
        .global         _Z25selective_scan_bwd_kernelI32Selective_Scan_bwd_kernel_traitsILi32ELi8ELb0ELb1ELb1ELb0ELb1EN3c104HalfEfEEv12SSMParamsBwd
        .type           _Z25selective_scan_bwd_kernelI32Selective_Scan_bwd_kernel_traitsILi32ELi8ELb0ELb1ELb1ELb0ELb1EN3c104HalfEfEEv12SSMParamsBwd,@function
        .size           _Z25selective_scan_bwd_kernelI32Selective_Scan_bwd_kernel_traitsILi32ELi8ELb0ELb1ELb1ELb0ELb1EN3c104HalfEfEEv12SSMParamsBwd,(.L_x_11021 - _Z25selective_scan_bwd_kernelI32Selective_Scan_bwd_kernel_traitsILi32ELi8ELb0ELb1ELb1ELb0ELb1EN3c104HalfEfEEv12SSMParamsBwd)
        .other          _Z25selective_scan_bwd_kernelI32Selective_Scan_bwd_kernel_traitsILi32ELi8ELb0ELb1ELb1ELb0ELb1EN3c104HalfEfEEv12SSMParamsBwd,@"STO_CUDA_ENTRY STV_DEFAULT"
_Z25selective_scan_bwd_kernelI32Selective_Scan_bwd_kernel_traitsILi32ELi8ELb0ELb1ELb1ELb0ELb1EN3c104HalfEfEEv12SSMParamsBwd:
.text._Z25selective_scan_bwd_kernelI32Selective_Scan_bwd_kernel_traitsILi32ELi8ELb0ELb1ELb1ELb0ELb1EN3c104HalfEfEEv12SSMParamsBwd:
        /* <DEDUP_REMOVED lines=27> */
[----:B---3--:R-:W-:Y:S01]  /*01b0*/  VIADD R6, R0, 0xffffffe ;  /* 0x0ffffffe00067836 */ /* 0x008fe20000000000 */
[----:B------:R-:W-:-:S03]  /*01c0*/  @P1 LEA.HI.X R5, R109, R5, R106, 0x2, P3 ;  /* 0x000000056d051211 */ /* 0x000fc600018f146a */
[----:B------:R3:W2:Y:S02]  /*01d0*/  F2I.FTZ.U32.TRUNC.NTZ R7, R6 ;  /* 0x0000000600077305 */ /* 0x0006a4000021f000 */
[----:B------:R2:W5:Y:S01]  /*01e0*/  @P1 LDG.E R102, desc[UR10][R4.64] ;  /* 0x0000000a04661981 */ /* 0x000562000c1e1900 */
[----:B------:R-:W4:Y:S01]  /*01f0*/  LDC.64 R18, c[0x0][0x3d8] ;  /* 0x0000f600ff127b82 */ /* 0x000f220000000a00 */
[----:B---3--:R-:W-:Y:S01]  /*0200*/  HFMA2.MMA R6, -RZ, RZ, 0, 0 ;  /* 0x00000000ff067435 */ /* 0x008fe200000001ff */
[----:B0-----:R-:W-:-:S06]  /*0210*/  IABS R2, R109 ;  /* 0x0000006d00027213 */ /* 0x001fcc0000000000 */
[----:B------:R-:W0:Y:S01]  /*0220*/  LDC.64 R20, c[0x0][0x3f8] ;  /* 0x0000fe00ff147b82 */ /* 0x000e220000000a00 */
[----:B--2---:R-:W-:-:S07]  /*0230*/  IADD3 R10, RZ, -R7, RZ ;  /* 0x80000007ff0a7210 */ /* 0x004fce0007ffe0ff */
[----:B------:R-:W2:Y:S01]  /*0240*/  LDC.64 R4, c[0x0][0x288] ;  /* 0x0000a200ff047b82 */ /* 0x000ea20000000a00 */
[----:B------:R-:W-:-:S04]  /*0250*/  IMAD R3, R10, R9, RZ ;  /* 0x000000090a037224 */ /* 0x000fc800078e02ff */
[----:B------:R-:W-:-:S03]  /*0260*/  IMAD.HI.U32 R7, R7, R3, R6 ;  /* 0x0000000307077227 */ /* 0x000fc600078e0006 */
[----:B------:R-:W3:Y:S03]  /*0270*/  LDC.64 R24, c[0x0][0x2f0] ;  /* 0x0000bc00ff187b82 */ /* 0x000ee60000000a00 */
[----:B------:R-:W-:-:S04]  /*0280*/  IMAD.HI.U32 R100, R7, R2, RZ ;  /* 0x0000000207647227 */ /* 0x000fc800078e00ff */
[----:B------:R-:W-:Y:S01]  /*0290*/  IMAD.MOV R0, RZ, RZ, -R100 ;  /* 0x000000ffff007224 */ /* 0x000fe200078e0a64 */
        /* <DEDUP_REMOVED lines=13> */
[----:B------:R-:W3:Y:S01]  /*0370*/  LDC.64 R84, c[0x0][0x2e0] ;  /* 0x0000b800ff547b82 */ /* 0x000ee20000000a00 */
        /* <DEDUP_REMOVED lines=10> */
[----:B------:R-:W-:Y:S01]  /*0420*/  @P0 VIADD R100, R100, 0x1 ;  /* 0x0000000164640836 */ /* 0x000fe20000000000 */
[----:B------:R-:W-:Y:S01]  /*0430*/  IADD3 R103, P0, R7, R2, RZ ;  /* 0x0000000207677210 */ /* 0x000fe20007f1e0ff */
[----:B------:R-:W-:Y:S01]  /*0440*/  IMAD R0, R109, R5, R0 ;  /* 0x000000056d007224 */ /* 0x000fe200078e0200 */
[----:B------:R-:W-:Y:S01]  /*0450*/  UIADD3 UR7, UR7, UR8, URZ ;  /* 0x0000000807077290 */ /* 0x000fe2000fffe03f */
[----:B------:R-:W-:-:S03]  /*0460*/  ISETP.NE.AND P1, PT, R8, RZ, PT ;  /* 0x000000ff0800720c */ /* 0x000fc60003f25270 */
        /* <DEDUP_REMOVED lines=28> */
[C---:B------:R-:W-:Y:S02]  /*0630*/  IMAD R11, R100.reuse, R17, R4 ;  /* 0x00000011640b7224 */ /* 0x040fe400078e0204 */
[----:B------:R-:W-:Y:S01]  /*0640*/  IMAD.WIDE.U32 R4, R100, R16, UR6 ;  /* 0x0000000664047e25 */ /* 0x000fe2000f8e0010 */
[----:B------:R-:W-:-:S03]  /*0650*/  IADD3.X R6, R9, R3, R0, P1, !PT ;  /* 0x0000000309067210 */ /* 0x000fc60000ffe400 */
[----:B-1----:R-:W-:Y:S01]  /*0660*/  IMAD R0, R107, R12, RZ ;  /* 0x0000000c6b007224 */ /* 0x002fe200078e02ff */
[----:B------:R-:W-:Y:S01]  /*0670*/  UIMAD UR6, UR15, UR8, URZ ;  /* 0x000000080f0672a4 */ /* 0x000fe2000f8e023f */
[----:B------:R-:W-:Y:S01]  /*0680*/  IADD3 R89, P3, R7, R4, RZ ;  /* 0x0000000407597210 */ /* 0x000fe20007f7e0ff */
[----:B------:R-:W-:Y:S01]  /*0690*/  UIMAD.WIDE.U32 UR4, UR14, UR8, URZ ;  /* 0x000000080e0472a5 */ /* 0x000fe2000f8e003f */
[----:B------:R-:W-:Y:S01]  /*06a0*/  IADD3 R4, R5, R11, RZ ;  /* 0x0000000b05047210 */ /* 0x000fe20007ffe0ff */
[----:B------:R-:W-:Y:S01]  /*06b0*/  IMAD R11, R100, R13, R0 ;  /* 0x0000000d640b7224 */ /* 0x000fe200078e0200 */
[----:B------:R-:W-:Y:S01]  /*06c0*/  ISETP.NE.U32.AND P1, PT, R18, RZ, PT ;  /* 0x000000ff1200720c */ /* 0x000fe20003f25070 */
[----:B------:R-:W1:Y:S01]  /*06d0*/  @P0 LDC R0, c[0x0][0x214] ;  /* 0x00008500ff000b82 */ /* 0x000e620000000800 */
[----:B------:R-:W-:Y:S02]  /*06e0*/  UIMAD UR6, UR14, UR9, UR6 ;  /* 0x000000090e0672a4 */ /* 0x000fe4000f8e0206 */
[----:B------:R-:W-:-:S02]  /*06f0*/  ISETP.NE.AND.EX P1, PT, R19, RZ, PT, P1 ;  /* 0x000000ff1300720c */ /* 0x000fc40003f25310 */
[----:B------:R-:W-:Y:S01]  /*0700*/  UIADD3 UR5, UR5, UR6, URZ ;  /* 0x0000000605057290 */ /* 0x000fe2000fffe03f */
[----:B0-----:R-:W-:Y:S02]  /*0710*/  ISETP.NE.U32.AND P2, PT, R20, RZ, PT ;  /* 0x000000ff1400720c */ /* 0x001fe40003f45070 */
[----:B------:R-:W0:Y:S02]  /*0720*/  @P0 LDC R17, c[0x0][0x21c] ;  /* 0x00008700ff110b82 */ /* 0x000e240000000800 */
[----:B------:R-:W-:Y:S01]  /*0730*/  ISETP.NE.AND.EX P2, PT, R21, RZ, PT, P2 ;  /* 0x000000ff1500720c */ /* 0x000fe20003f45320 */
[----:B------:R-:W-:Y:S01]  /*0740*/  IMAD.WIDE.U32 R2, R100, R12, UR4 ;  /* 0x0000000464027e25 */ /* 0x000fe2000f8e000c */
[----:B------:R-:W-:-:S04]  /*0750*/  CS2R R14, SRZ ;  /* 0x00000000000e7805 */ /* 0x000fc8000001ff00 */
[----:B------:R-:W2:Y:S01]  /*0760*/  @P0 LDC.64 R12, c[0x0][0x310] ;  /* 0x0000c400ff0c0b82 */ /* 0x000ea20000000a00 */
[----:B------:R-:W-:Y:S02]  /*0770*/  @P1 LEA R15, P4, R109, R18, 0x2 ;  /* 0x000000126d0f1211 */ /* 0x000fe400078810ff */
[----:B------:R-:W-:Y:S02]  /*0780*/  IADD3 R7, P5, R7, R2, RZ ;  /* 0x0000000207077210 */ /* 0x000fe40007fbe0ff */
[----:B------:R-:W-:Y:S01]  /*0790*/  IADD3 R2, R3, R11, RZ ;  /* 0x0000000b03027210 */ /* 0x000fe20007ffe0ff */
[----:B------:R-:W-:Y:S01]  /*07a0*/  IMAD.MOV.U32 R11, RZ, RZ, RZ ;  /* 0x000000ffff0b7224 */ /* 0x000fe200078e00ff */
[----:B------:R-:W-:Y:S01]  /*07b0*/  @P1 LEA.HI.X R11, R109, R19, R106, 0x2, P4 ;  /* 0x000000136d0b1211 */ /* 0x000fe200020f146a */
[----:B------:R-:W-:Y:S01]  /*07c0*/  IMAD.MOV.U32 R5, RZ, RZ, RZ ;  /* 0x000000ffff057224 */ /* 0x000fe200078e00ff */
[----:B------:R-:W-:Y:S02]  /*07d0*/  IADD3.X R4, R9, R4, RZ, P3, !PT ;  /* 0x0000000409047210 */ /* 0x000fe40001ffe4ff */
[----:B------:R-:W-:Y:S01]  /*07e0*/  ISETP.GE.AND P1, PT, R23, 0x1, PT ;  /* 0x000000011700780c */ /* 0x000fe20003f26270 */
[----:B-1----:R-:W-:Y:S01]  /*07f0*/  @P0 IMAD R0, R0, UR14, R109 ;  /* 0x0000000e00000c24 */ /* 0x002fe2000f8e026d */
[----:B------:R-:W-:-:S03]  /*0800*/  @P2 LEA R5, P3, R109, R20, 0x2 ;  /* 0x000000146d052211 */ /* 0x000fc600078610ff */
[----:B------:R-:W-:Y:S01]  /*0810*/  @P0 IMAD R0, R0, R23, RZ ;  /* 0x0000001700000224 */ /* 0x000fe200078e02ff */
[----:B------:R-:W-:Y:S02]  /*0820*/  @P2 LEA.HI.X R14, R109, R21, R106, 0x2, P3 ;  /* 0x000000156d0e2211 */ /* 0x000fe400018f146a */
[----:B---3--:R-:W-:Y:S02]  /*0830*/  LEA R105, P2, R103, R24, 0x1 ;  /* 0x0000001867697211 */ /* 0x008fe400078408ff */
[----:B------:R-:W-:Y:S01]  /*0840*/  LEA R101, P3, R99, R26, 0x1 ;  /* 0x0000001a63657211 */ /* 0x000fe200078608ff */
[----:B0-----:R-:W-:Y:S01]  /*0850*/  @P0 IMAD R3, R0, R17, RZ ;  /* 0x0000001100030224 */ /* 0x001fe200078e02ff */
[----:B------:R-:W-:Y:S02]  /*0860*/  LEA.HI.X R103, R103, R25, R10, 0x1, P2 ;  /* 0x0000001967677211 */ /* 0x000fe400010f0c0a */
[----:B------:R-:W-:Y:S02]  /*0870*/  LEA.HI.X R99, R99, R27, R8, 0x1, P3 ;  /* 0x0000001b63637211 */ /* 0x000fe400018f0c08 */
[----:B------:R-:W-:-:S02]  /*0880*/  IADD3.X R2, R9, R2, RZ, P5, !PT ;  /* 0x0000000209027210 */ /* 0x000fc40002ffe4ff */
[----:B------:R-:W-:Y:S02]  /*0890*/  LEA R97, P2, R95, R28, 0x1 ;  /* 0x0000001c5f617211 */ /* 0x000fe400078408ff */
[----:B------:R-:W-:Y:S02]  /*08a0*/  LEA R91, P3, R89, R30, 0x1 ;  /* 0x0000001e595b7211 */ /* 0x000fe400078608ff */
[----:B------:R-:W-:Y:S01]  /*08b0*/  LEA R87, P4, R7, R84, 0x1 ;  /* 0x0000005407577211 */ /* 0x000fe200078808ff */
[----:B--2---:R-:W-:Y:S01]  /*08c0*/  @P0 IMAD.WIDE R12, R3, 0x8, R12 ;  /* 0x00000008030c0825 */ /* 0x004fe200078e020c */
[----:B------:R-:W-:Y:S02]  /*08d0*/  LEA.HI.X R95, R95, R29, R6, 0x1, P2 ;  /* 0x0000001d5f5f7211 */ /* 0x000fe400010f0c06 */
[----:B------:R-:W-:Y:S02]  /*08e0*/  @!P0 CS2R R12, SRZ ;  /* 0x00000000000c8805 */ /* 0x000fe4000001ff00 */
[----:B------:R-:W-:Y:S01]  /*08f0*/  LEA.HI.X R89, R89, R31, R4, 0x1, P3 ;  /* 0x0000001f59597211 */ /* 0x000fe200018f0c04 */
[----:B------:R-:W-:Y:S01]  /*0900*/  IMAD.MOV.U32 R96, RZ, RZ, RZ ;  /* 0x000000ffff607224 */ /* 0x000fe200078e00ff */
[----:B------:R-:W-:Y:S01]  /*0910*/  LEA.HI.X R85, R7, R85, R2, 0x1, P4 ;  /* 0x0000005507557211 */ /* 0x000fe200020f0c02 */
[----:B------:R-:W-:Y:S01]  /*0920*/  IMAD.MOV.U32 R9, RZ, RZ, R14 ;  /* 0x000000ffff097224 */ /* 0x000fe200078e000e */
[----:B------:R-:W-:-:S02]  /*0930*/  MOV R98, RZ ;  /* 0x000000ff00627202 */ /* 0x000fc40000000f00 */
        /* <DEDUP_REMOVED lines=9> */
[----:B-1----:R-:W-:-:S04]  /*09d0*/  ULEA UR5, UR5, UR4, 0x18 ;  /* 0x0000000405057291 */ /* 0x002fc8000f8ec03f */
[----:B------:R-:W-:Y:S01]  /*09e0*/  UIADD3 UR4, UR5, 0x420, URZ ;  /* 0x0000042005047890 */ /* 0x000fe2000fffe03f */
[C---:B0-----:R-:W-:Y:S02]  /*09f0*/  SHF.L.U32 R0, R94.reuse, 0x3, RZ ;  /* 0x000000035e007819 */ /* 0x041fe400000006ff */
[----:B------:R-:W-:Y:S02]  /*0a00*/  LEA.HI.SX32 R81, R94, R94, 0x1b ;  /* 0x0000005e5e517211 */ /* 0x000fe400078fdaff */
[C---:B------:R-:W-:Y:S02]  /*0a10*/  LOP3.LUT R7, R0.reuse, 0xffffff00, RZ, 0xc0, !PT ;  /* 0xffffff0000077812 */ /* 0x040fe400078ec0ff */
[----:B------:R-:W-:Y:S02]  /*0a20*/  LEA.HI.SX32 R83, R0, R0, 0x1b ;  /* 0x0000000000537211 */ /* 0x000fe400078fdaff */
[----:B------:R-:W-:Y:S02]  /*0a30*/  LOP3.LUT R6, R7, 0x1f, R94, 0xf8, !PT ;  /* 0x0000001f07067812 */ /* 0x000fe400078ef85e */
        /* <DEDUP_REMOVED lines=9> */
[----:B------:R-:W-:Y:S02]  /*0ad0*/  LEA R83, R83, UR4, 0x2 ;  /* 0x0000000453537c11 */ /* 0x000fe4000f8e10ff */
[----:B------:R-:W-:Y:S01]  /*0ae0*/  LEA R81, R81, UR4, 0x2 ;  /* 0x0000000451517c11 */ /* 0x000fe2000f8e10ff */
[----:B--2---:R-:W-:-:S06]  /*0af0*/  UMOV UR4, URZ ;  /* 0x0000003f00047c82 */ /* 0x004fcc0008000000 */
.L_x_9278:
        /* <DEDUP_REMOVED lines=12> */
[----:B------:R-:W-:Y:S02]  /*0bc0*/  LEA.HI.X R3, R6, R103, R7, 0x1, P3 ;  /* 0x0000006706037211 */ /* 0x000fe400018f0c07 */
[----:B0-----:R-:W-:Y:S01]  /*0bd0*/  IADD3 R78, R108, -UR4, RZ ;  /* 0x800000046c4e7c10 */ /* 0x001fe2000fffe0ff */
[C---:B------:R-:W-:Y:S01]  /*0be0*/  VIADD R22, R93.reuse, 0x40 ;  /* 0x000000405d167836 */ /* 0x040fe20000000000 */
[----:B------:R-:W-:-:S03]  /*0bf0*/  IADD3 R20, R93, 0x20, RZ ;  /* 0x000000205d147810 */ /* 0x000fc60007ffe0ff */
[----:B------:R-:W0:Y:S01]  /*0c00*/  LDC.64 R34, c[0x0][0x2a0] ;  /* 0x0000a800ff227b82 */ /* 0x000e220000000a00 */
[----:B------:R-:W-:Y:S01]  /*0c10*/  LEA R4, R78, 0xffffff00, 0x8 ;  /* 0xffffff004e047811 */ /* 0x000fe200078e40ff */
[----:B------:R-:W-:-:S03]  /*0c20*/  ULDC.64 UR8, c[0x0][0x318] ;  /* 0x0000c60000087ab9 */ /* 0x000fc60000000a00 */
[----:B------:R-:W-:Y:S01]  /*0c30*/  IADD3 R79, -R4, UR6, RZ ;  /* 0x00000006044f7c10 */ /* 0x000fe2000fffe1ff */
[----:B------:R-:W-:Y:S01]  /*0c40*/  ULDC.64 UR6, c[0x0][0x2a8] ;  /* 0x0000aa0000067ab9 */ /* 0x000fe20000000a00 */
[----:B------:R-:W-:Y:S01]  /*0c50*/  LEA.HI.SX32 R77, R93, R93, 0x1b ;  /* 0x0000005d5d4d7211 */ /* 0x000fe200078fdaff */
[----:B-1----:R-:W1:Y:S01]  /*0c60*/  LDC.64 R36, c[0x0][0x2b0] ;  /* 0x0000ac00ff247b82 */ /* 0x002e620000000a00 */
[-C--:B------:R-:W-:Y:S02]  /*0c70*/  ISETP.GE.AND P0, PT, R6, R79.reuse, PT ;  /* 0x0000004f0600720c */ /* 0x080fe40003f06270 */
[-C--:B------:R-:W-:Y:S02]  /*0c80*/  ISETP.GE.AND P1, PT, R92, R79.reuse, PT ;  /* 0x0000004f5c00720c */ /* 0x080fe40003f26270 */
[-C--:B------:R-:W-:Y:S02]  /*0c90*/  ISETP.GE.AND P2, PT, R90, R79.reuse, PT ;  /* 0x0000004f5a00720c */ /* 0x080fe40003f46270 */
[----:B------:R-:W-:-:S02]  /*0ca0*/  ISETP.GE.AND P3, PT, R82, R79, PT ;  /* 0x0000004f5200720c */ /* 0x000fc40003f66270 */
        /* <DEDUP_REMOVED lines=16> */
[----:B------:R-:W-:Y:S01]  /*0db0*/  LEA R75, R22, UR5, 0x1 ;  /* 0x00000005164b7c11 */ /* 0x000fe2000f8e08ff */
[C---:B------:R-:W-:Y:S01]  /*0dc0*/  VIADD R22, R93.reuse, 0xa0 ;  /* 0x000000a05d167836 */ /* 0x040fe20000000000 */
[C---:B0-----:R-:W-:Y:S02]  /*0dd0*/  IADD3 R2, R93.reuse, 0x60, RZ ;  /* 0x000000605d027810 */ /* 0x041fe40007ffe0ff */
        /* <DEDUP_REMOVED lines=13> */
[C---:B------:R-:W-:Y:S02]  /*0eb0*/  ISETP.GE.AND P6, PT, R6.reuse, R79, PT ;  /* 0x0000004f0600720c */ /* 0x040fe40003fc6270 */
[----:B------:R-:W-:Y:S02]  /*0ec0*/  LEA R2, P0, R6, R101, 0x1 ;  /* 0x0000006506027211 */ /* 0x000fe400078008ff */
[----:B------:R-:W-:Y:S02]  /*0ed0*/  ISETP.GE.AND P5, PT, R92, R79, PT ;  /* 0x0000004f5c00720c */ /* 0x000fe40003fa6270 */
[----:B------:R-:W-:Y:S02]  /*0ee0*/  LEA.HI.X R3, R6, R99, R7, 0x1, P0 ;  /* 0x0000006306037211 */ /* 0x000fe400000f0c07 */
[-C--:B------:R-:W-:Y:S02]  /*0ef0*/  ISETP.GE.AND P4, PT, R90, R79.reuse, PT ;  /* 0x0000004f5a00720c */ /* 0x080fe40003f86270 */
[----:B------:R-:W-:-:S02]  /*0f00*/  ISETP.GE.AND P3, PT, R88, R79, PT ;  /* 0x0000004f5800720c */ /* 0x000fc40003f66270 */
[-C--:B------:R-:W-:Y:S02]  /*0f10*/  ISETP.GE.AND P2, PT, R86, R79.reuse, PT ;  /* 0x0000004f5600720c */ /* 0x080fe40003f46270 */
[-C--:B------:R-:W-:Y:S02]  /*0f20*/  ISETP.GE.AND P1, PT, R84, R79.reuse, PT ;  /* 0x0000004f5400720c */ /* 0x080fe40003f26270 */
[----:B------:R-:W-:Y:S01]  /*0f30*/  ISETP.GE.AND P0, PT, R82, R79, PT ;  /* 0x0000004f5200720c */ /* 0x000fe20003f06270 */
[----:B--2---:R0:W-:Y:S04]  /*0f40*/  STS.U16 [R77], R0 ;  /* 0x000000004d007388 */ /* 0x0041e80000000400 */
[----:B---3--:R-:W-:Y:S01]  /*0f50*/  STS.U16 [R76+0x40], R5 ;  /* 0x000040054c007388 */ /* 0x008fe20000000400 */
[----:B0-----:R-:W-:-:S03]  /*0f60*/  IMAD.SHL.U32 R0, R93, 0x8, RZ ;  /* 0x000000085d007824 */ /* 0x001fc600078e00ff */
[----:B----4-:R0:W-:Y:S02]  /*0f70*/  STS.U16 [R75+0x80], R14 ;  /* 0x0000800e4b007388 */ /* 0x0101e40000000400 */
[----:B------:R-:W-:Y:S02]  /*0f80*/  LEA.HI.SX32 R0, R0, R0, 0x1b ;  /* 0x0000000000007211 */ /* 0x000fe400078fdaff */
[----:B------:R-:W-:Y:S02]  /*0f90*/  STS.U16 [R74+0xc0], R15 ;  /* 0x0000c00f4a007388 */ /* 0x000fe40000000400 */
[----:B------:R-:W-:Y:S02]  /*0fa0*/  LEA R69, R0, UR5, 0x1 ;  /* 0x0000000500457c11 */ /* 0x000fe4000f8e08ff */
        /* <DEDUP_REMOVED lines=15> */
[----:B------:R-:W-:-:S02]  /*10a0*/  PRMT R5, RZ, 0x7610, R5 ;  /* 0x00007610ff057816 */ /* 0x000fc40000000005 */
[----:B--2---:R-:W-:Y:S02]  /*10b0*/  PRMT R16, RZ, 0x7610, R16 ;  /* 0x00007610ff107816 */ /* 0x004fe40000000010 */
[----:B------:R-:W-:Y:S02]  /*10c0*/  PRMT R15, RZ, 0x7610, R15 ;  /* 0x00007610ff0f7816 */ /* 0x000fe4000000000f */
[----:B------:R-:W-:Y:S02]  /*10d0*/  PRMT R0, RZ, 0x7610, R0 ;  /* 0x00007610ff007816 */ /* 0x000fe40000000000 */
        /* <DEDUP_REMOVED lines=12> */
[----:B------:R-:W-:-:S04]  /*11a0*/  LEA R22, P0, R6, R97, 0x1 ;  /* 0x0000006106167211 */ /* 0x000fc800078008ff */
[C---:B------:R-:W-:Y:S02]  /*11b0*/  LEA.HI.X R23, R6.reuse, R95, R7, 0x1, P0 ;  /* 0x0000005f06177211 */ /* 0x040fe400000f0c07 */
[-C--:B------:R-:W-:Y:S02]  /*11c0*/  ISETP.GE.AND P0, PT, R6, R79.reuse, PT ;  /* 0x0000004f0600720c */ /* 0x080fe40003f06270 */
[-C--:B------:R-:W-:Y:S02]  /*11d0*/  ISETP.GE.AND P1, PT, R92, R79.reuse, PT ;  /* 0x0000004f5c00720c */ /* 0x080fe40003f26270 */
[-C--:B------:R-:W-:Y:S02]  /*11e0*/  ISETP.GE.AND P2, PT, R90, R79.reuse, PT ;  /* 0x0000004f5a00720c */ /* 0x080fe40003f46270 */
[----:B------:R-:W-:Y:S02]  /*11f0*/  PRMT R24, RZ, 0x7610, R24 ;  /* 0x00007610ff187816 */ /* 0x000fe40000000018 */
[----:B------:R-:W-:-:S02]  /*1200*/  ISETP.GE.AND P3, PT, R88, R79, PT ;  /* 0x0000004f5800720c */ /* 0x000fc40003f66270 */
[----:B------:R-:W-:Y:S02]  /*1210*/  PRMT R21, RZ, 0x7610, R21 ;  /* 0x00007610ff157816 */ /* 0x000fe40000000015 */
[----:B------:R-:W-:Y:S02]  /*1220*/  ISETP.GE.AND P4, PT, R86, R79, PT ;  /* 0x0000004f5600720c */ /* 0x000fe40003f86270 */
[----:B------:R-:W-:Y:S02]  /*1230*/  PRMT R26, RZ, 0x7610, R26 ;  /* 0x00007610ff1a7816 */ /* 0x000fe4000000001a */
        /* <DEDUP_REMOVED lines=34> */
[----:B------:R-:W-:-:S04]  /*1460*/  IMAD R2, R34, UR15, RZ ;  /* 0x0000000f22027c24 */ /* 0x000fc8000f8e02ff */
[----:B------:R-:W-:Y:S02]  /*1470*/  IMAD R29, R35, UR14, R2 ;  /* 0x0000000e231d7c24 */ /* 0x000fe4000f8e0202 */
[----:B------:R-:W-:Y:S01]  /*1480*/  IMAD.WIDE.U32 R2, R34, UR14, RZ ;  /* 0x0000000e22027c25 */ /* 0x000fe2000f8e00ff */
[----:B------:R-:W-:Y:S02]  /*1490*/  ISETP.GE.AND P0, PT, R6, R79, PT ;  /* 0x0000004f0600720c */ /* 0x000fe40003f06270 */
[----:B------:R-:W-:Y:S02]  /*14a0*/  IADD3 R108, -R108, UR4, RZ ;  /* 0x000000046c6c7c10 */ /* 0x000fe4000fffe1ff */
[----:B------:R-:W-:Y:S01]  /*14b0*/  IADD3 R3, R3, R29, RZ ;  /* 0x0000001d03037210 */ /* 0x000fe20007ffe0ff */
[----:B------:R-:W-:Y:S01]  /*14c0*/  IMAD R32, R106, UR6, RZ ;  /* 0x000000066a207c24 */ /* 0x000fe2000f8e02ff */
[----:B0-----:R-:W-:Y:S01]  /*14d0*/  SHF.R.S32.HI R5, RZ, 0x1f, R4 ;  /* 0x0000001fff057819 */ /* 0x001fe20000011404 */
[----:B------:R-:W-:-:S02]  /*14e0*/  IMAD R108, R108, -0x100, RZ ;  /* 0xffffff006c6c7824 */ /* 0x000fc400078e02ff */
[----:B-1----:R-:W-:-:S03]  /*14f0*/  IMAD.WIDE.U32 R22, R109, UR6, R2 ;  /* 0x000000066d167c25 */ /* 0x002fc6000f8e0002 */
[----:B------:R-:W-:Y:S01]  /*1500*/  SHF.R.S32.HI R110, RZ, 0x1f, R108 ;  /* 0x0000001fff6e7819 */ /* 0x000fe2000001146c */
[----:B------:R-:W-:Y:S02]  /*1510*/  IMAD R33, R109, UR7, R32 ;  /* 0x000000076d217c24 */ /* 0x000fe4000f8e0220 */
[----:B------:R-:W-:-:S05]  /*1520*/  @!P0 IMAD.WIDE.U32 R2, R34, UR14, R4 ;  /* 0x0000000e22028c25 */ /* 0x000fca000f8e0004 */
[----:B------:R-:W-:-:S03]  /*1530*/  @!P0 IADD3 R3, R29, R3, RZ ;  /* 0x000000031d038210 */ /* 0x000fc60007ffe0ff */
[----:B------:R-:W-:Y:S01]  /*1540*/  @!P0 IMAD.WIDE.U32 R2, R109, UR6, R2 ;  /* 0x000000066d028c25 */ /* 0x000fe2000f8e0002 */
[----:B------:R-:W-:Y:S01]  /*1550*/  ULDC.64 UR6, c[0x0][0x2b8] ;  /* 0x0000ae0000067ab9 */ /* 0x000fe20000000a00 */
[-C--:B------:R-:W-:Y:S02]  /*1560*/  ISETP.GE.AND P6, PT, R92, R79.reuse, PT ;  /* 0x0000004f5c00720c */ /* 0x080fe40003fc6270 */
[-C--:B------:R-:W-:Y:S02]  /*1570*/  ISETP.GE.AND P4, PT, R84, R79.reuse, PT ;  /* 0x0000004f5400720c */ /* 0x080fe40003f86270 */
[----:B------:R-:W-:Y:S02]  /*1580*/  ISETP.GE.AND P5, PT, R82, R79, PT ;  /* 0x0000004f5200720c */ /* 0x000fe40003fa6270 */
[----:B------:R-:W-:Y:S01]  /*1590*/  PRMT R39, RZ, 0x7610, R39 ;  /* 0x00007610ff277816 */ /* 0x000fe20000000027 */
[----:B--2---:R-:W-:Y:S04]  /*15a0*/  STS.U16 [R77], R24 ;  /* 0x000000184d007388 */ /* 0x004fe80000000400 */
[----:B---3--:R0:W-:Y:S04]  /*15b0*/  STS.U16 [R76+0x40], R21 ;  /* 0x000040154c007388 */ /* 0x0081e80000000400 */
[----:B----4-:R1:W-:Y:S01]  /*15c0*/  STS.U16 [R75+0x80], R26 ;  /* 0x0000801a4b007388 */ /* 0x0103e20000000400 */
[----:B0-----:R-:W-:Y:S01]  /*15d0*/  IADD3 R21, P1, R108, R22, RZ ;  /* 0x000000166c157210 */ /* 0x001fe20007f3e0ff */
[----:B------:R-:W-:-:S02]  /*15e0*/  IMAD R22, R36, UR15, RZ ;  /* 0x0000000f24167c24 */ /* 0x000fc4000f8e02ff */
[----:B------:R0:W-:Y:S01]  /*15f0*/  STS.U16 [R74+0xc0], R25 ;  /* 0x0000c0194a007388 */ /* 0x0001e20000000400 */
[----:B------:R-:W-:Y:S01]  /*1600*/  @!P0 IMAD.MOV.U32 R24, RZ, RZ, R4 ;  /* 0x000000ffff188224 */ /* 0x000fe200078e0004 */
[----:B-1----:R-:W-:Y:S01]  /*1610*/  IADD3.X R26, R110, R33, R23, P1, !PT ;  /* 0x000000216e1a7210 */ /* 0x002fe20000ffe417 */
[----:B------:R-:W-:Y:S01]  /*1620*/  IMAD R35, R37, UR14, R22 ;  /* 0x0000000e25237c24 */ /* 0x000fe2000f8e0216 */
[----:B------:R1:W-:Y:S01]  /*1630*/  STS.U16 [R73+0x100], R28 ;  /* 0x0001001c49007388 */ /* 0x0003e20000000400 */
[----:B------:R-:W-:Y:S01]  /*1640*/  IMAD.WIDE.U32 R22, R36, UR14, RZ ;  /* 0x0000000e24167c25 */ /* 0x000fe2000f8e00ff */
[----:B0-----:R-:W-:Y:S02]  /*1650*/  @!P0 MOV R25, R5 ;  /* 0x0000000500198202 */ /* 0x001fe40000000f00 */
[----:B------:R0:W-:Y:S01]  /*1660*/  STS.U16 [R72+0x140], R27 ;  /* 0x0001401b48007388 */ /* 0x0001e20000000400 */
[----:B-1----:R-:W-:Y:S01]  /*1670*/  LEA R28, P1, R6, UR8, 0x1 ;  /* 0x00000008061c7c11 */ /* 0x002fe2000f8208ff */
[----:B------:R-:W-:Y:S01]  /*1680*/  @!P0 IMAD.WIDE.U32 R24, R36, UR14, R24 ;  /* 0x0000000e24188c25 */ /* 0x000fe2000f8e0018 */
[----:B------:R-:W-:-:S02]  /*1690*/  IADD3 R23, R23, R35, RZ ;  /* 0x0000002317177210 */ /* 0x000fc40007ffe0ff */
[----:B------:R-:W-:Y:S01]  /*16a0*/  LEA R28, P2, R21, R28, 0x1 ;  /* 0x0000001c151c7211 */ /* 0x000fe200078408ff */
[----:B------:R-:W-:Y:S01]  /*16b0*/  @!P0 IMAD.IADD R25, R35, 0x1, R25 ;  /* 0x0000000123198824 */ /* 0x000fe200078e0219 */
[----:B0-----:R-:W-:Y:S01]  /*16c0*/  LEA.HI.X R27, R6, UR9, R7, 0x1, P1 ;  /* 0x00000009061b7c11 */ /* 0x001fe200088f0c07 */
[----:B------:R0:W-:Y:S03]  /*16d0*/  STS.U16 [R71+0x180], R30 ;  /* 0x0001801e47007388 */ /* 0x0001e60000000400 */
[----:B------:R-:W-:Y:S01]  /*16e0*/  LEA.HI.X R29, R21, R27, R26, 0x1, P2 ;  /* 0x0000001b151d7211 */ /* 0x000fe200010f0c1a */
[----:B------:R-:W-:-:S04]  /*16f0*/  IMAD.WIDE.U32 R26, R109, UR6, R22 ;  /* 0x000000066d1a7c25 */ /* 0x000fc8000f8e0016 */
[----:B------:R-:W-:Y:S01]  /*1700*/  @!P0 IMAD.WIDE.U32 R22, R109, UR6, R24 ;  /* 0x000000066d168c25 */ /* 0x000fe2000f8e0018 */
[----:B0-----:R-:W-:-:S03]  /*1710*/  @!P0 IADD3 R30, P1, R6, R2, RZ ;  /* 0x00000002061e8210 */ /* 0x001fc60007f3e0ff */
[----:B------:R-:W-:Y:S01]  /*1720*/  IMAD R2, R106, UR6, RZ ;  /* 0x000000066a027c24 */ /* 0x000fe2000f8e02ff */
[----:B------:R-:W-:Y:S02]  /*1730*/  IADD3 R25, P3, R108, R26, RZ ;  /* 0x0000001a6c197210 */ /* 0x000fe40007f7e0ff */
[----:B------:R-:W-:Y:S01]  /*1740*/  @!P0 IADD3.X R3, R7, R3, R33, P1, !PT ;  /* 0x0000000307038210 */ /* 0x000fe20000ffe421 */
[----:B------:R-:W-:Y:S01]  /*1750*/  IMAD R21, R109, UR7, R2 ;  /* 0x000000076d157c24 */ /* 0x000fe2000f8e0202 */
[----:B------:R-:W-:Y:S01]  /*1760*/  @!P0 LEA R2, P1, R30, UR8, 0x1 ;  /* 0x000000081e028c11 */ /* 0x000fe2000f8208ff */
[----:B------:R-:W-:Y:S01]  /*1770*/  STS.U16 [R70+0x1c0], R31 ;  /* 0x0001c01f46007388 */ /* 0x000fe20000000400 */
[----:B------:R-:W-:Y:S01]  /*1780*/  @!P0 IADD3 R35, P2, R6, R22, RZ ;  /* 0x0000001606238210 */ /* 0x000fe20007f5e0ff */
[----:B------:R-:W-:Y:S01]  /*1790*/  NOP ;  /* 0x0000000000007918 */ /* 0x000fe20000000000 */
[----:B------:R-:W-:Y:S01]  /*17a0*/  @!P0 LEA.HI.X R3, R30, UR9, R3, 0x1, P1 ;  /* 0x000000091e038c11 */ /* 0x000fe200088f0c03 */
[----:B------:R-:W-:Y:S01]  /*17b0*/  LDS.U16 R26, [R69+0x2] ;  /* 0x00000200451a7984 */ /* 0x000fe20000000400 */
[----:B------:R-:W-:Y:S01]  /*17c0*/  IADD3.X R38, R110, R21, R27, P3, !PT ;  /* 0x000000156e267210 */ /* 0x000fe20001ffe41b */
[----:B------:R-:W-:Y:S01]  /*17d0*/  ULDC.64 UR6, c[0x0][0x308] ;  /* 0x0000c20000067ab9 */ /* 0x000fe20000000a00 */
[----:B------:R-:W-:Y:S01]  /*17e0*/  @!P0 IADD3.X R40, R7, R23, R21, P2, !PT ;  /* 0x0000001707288210 */ /* 0x000fe200017fe415 */
[----:B------:R-:W-:Y:S04]  /*17f0*/  LDS.U16 R27, [R69+0x4] ;  /* 0x00000400451b7984 */ /* 0x000fe80000000400 */
[----:B------:R-:W-:Y:S04]  /*1800*/  LDS.U16 R21, [R69] ;  /* 0x0000000045157984 */ /* 0x000fe80000000400 */
[----:B------:R-:W-:Y:S04]  /*1810*/  LDS.U16 R30, [R69+0x6] ;  /* 0x00000600451e7984 */ /* 0x000fe80000000400 */
[----:B------:R-:W-:Y:S04]  /*1820*/  LDS.U16 R31, [R69+0x8] ;  /* 0x00000800451f7984 */ /* 0x000fe80000000400 */
[----:B------:R-:W-:Y:S04]  /*1830*/  LDS.U16 R32, [R69+0xa] ;  /* 0x00000a0045207984 */ /* 0x000fe80000000400 */
[----:B------:R-:W-:Y:S04]  /*1840*/  LDS.U16 R33, [R69+0xc] ;  /* 0x00000c0045217984 */ /* 0x000fe80000000400 */
[----:B------:R-:W-:Y:S01]  /*1850*/  LDS.U16 R34, [R69+0xe] ;  /* 0x00000e0045227984 */ /* 0x000fe20000000400 */
[----:B------:R-:W-:-:S04]  /*1860*/  LEA R24, P1, R6, UR6, 0x1 ;  /* 0x0000000606187c11 */ /* 0x000fc8000f8208ff */
[----:B------:R-:W-:Y:S02]  /*1870*/  LEA.HI.X R23, R6, UR7, R7, 0x1, P1 ;  /* 0x0000000706177c11 */ /* 0x000fe400088f0c07 */
[----:B------:R-:W-:Y:S02]  /*1880*/  LEA R24, P2, R25, R24, 0x1 ;  /* 0x0000001819187211 */ /* 0x000fe400078408ff */
[----:B------:R-:W-:Y:S02]  /*1890*/  @!P0 LEA R22, P1, R35, UR6, 0x1 ;  /* 0x0000000623168c11 */ /* 0x000fe4000f8208ff */
[----:B------:R-:W-:Y:S02]  /*18a0*/  LEA.HI.X R25, R25, R23, R38, 0x1, P2 ;  /* 0x0000001719197211 */ /* 0x000fe400010f0c26 */
[----:B------:R-:W-:Y:S02]  /*18b0*/  @!P0 LEA.HI.X R23, R35, UR7, R40, 0x1, P1 ;  /* 0x0000000723178c11 */ /* 0x000fe400088f0c28 */
[----:B------:R-:W-:Y:S01]  /*18c0*/  PRMT R35, RZ, 0x7610, R35 ;  /* 0x00007610ff237816 */ /* 0x000fe20000000023 */
[----:B------:R-:W-:Y:S01]  /*18d0*/  BAR.SYNC.DEFER_BLOCKING 0x0 ;  /* 0x0000000000007b1d */ /* 0x000fe20000010000 */
        /* <DEDUP_REMOVED lines=9> */
[----:B------:R0:W3:Y:S04]  /*1970*/  @!P0 LDG.E.U16 R36, desc[UR10][R2.64] ;  /* 0x0000000a02248981 */ /* 0x0000e8000c1e1500 */
        /* <DEDUP_REMOVED lines=27> */
[----:B------:R-:W-:Y:S04]  /*1b30*/  LDS.U16 R3, [R69+0x8] ;  /* 0x0000080045037984 */ /* 0x000fe80000000400 */
[----:B------:R-:W2:Y:S04]  /*1b40*/  LDS.U16 R2, [R69+0xa] ;  /* 0x00000a0045027984 */ /* 0x000ea80000000400 */
[----:B------:R-:W3:Y:S04]  /*1b50*/  LDS.U16 R37, [R69+0xc] ;  /* 0x00000c0045257984 */ /* 0x000ee80000000400 */
        /* <DEDUP_REMOVED lines=15> */
[----:B------:R-:W-:Y:S02]  /*1c50*/  HADD2.F32 R28, -RZ, R28.H0_H0 ;  /* 0x2000001cff1c7230 */ /* 0x000fe40000004100 */
[----:B------:R-:W-:Y:S02]  /*1c60*/  HADD2.F32 R51, -RZ, R3.H0_H0 ;  /* 0x20000003ff337230 */ /* 0x000fe40000004100 */
[----:B------:R-:W-:Y:S01]  /*1c70*/  FMUL.FTZ R3, R50, -1.4426950216293334961 ;  /* 0xbfb8aa3b32037820 */ /* 0x000fe20000410000 */
[----:B------:R-:W-:Y:S01]  /*1c80*/  FMUL.FTZ R2, R53, -1.4426950216293334961 ;  /* 0xbfb8aa3b35027820 */ /* 0x000fe20000410000 */
[----:B0-----:R-:W-:Y:S02]  /*1c90*/  FMUL.FTZ R22, R28, -1.4426950216293334961 ;  /* 0xbfb8aa3b1c167820 */ /* 0x001fe40000410000 */
[----:B---3--:R-:W-:Y:S01]  /*1ca0*/  MUFU.EX2 R25, R3 ;  /* 0x0000000300197308 */ /* 0x008fe20000000800 */
[----:B------:R-:W-:-:S07]  /*1cb0*/  HADD2.F32 R47, -RZ, R29.H0_H0 ;  /* 0x2000001dff2f7230 */ /* 0x000fce0000004100 */
[----:B------:R-:W-:Y:S01]  /*1cc0*/  MUFU.EX2 R54, R2 ;  /* 0x0000000200367308 */ /* 0x000fe20000000800 */
[----:B------:R-:W-:-:S07]  /*1cd0*/  FMUL.FTZ R23, R47, -1.4426950216293334961 ;  /* 0xbfb8aa3b2f177820 */ /* 0x000fce0000410000 */
[----:B------:R-:W0:Y:S01]  /*1ce0*/  MUFU.EX2 R22, R22 ;  /* 0x0000001600167308 */ /* 0x000e220000000800 */
[----:B------:R-:W-:Y:S02]  /*1cf0*/  HADD2.F32 R55, -RZ, R37.H0_H0 ;  /* 0x20000025ff377230 */ /* 0x000fe40000004100 */
[----:B------:R-:W-:Y:S01]  /*1d00*/  FMUL.FTZ R24, R51, -1.4426950216293334961 ;  /* 0xbfb8aa3b33187820 */ /* 0x000fe20000410000 */
[----:B------:R-:W-:-:S04]  /*1d10*/  HADD2.F32 R48, -RZ, R35.H0_H0 ;  /* 0x20000023ff307230 */ /* 0x000fc80000004100 */
[----:B------:R-:W1:Y:S01]  /*1d20*/  MUFU.EX2 R23, R23 ;  /* 0x0000001700177308 */ /* 0x000e620000000800 */
[----:B------:R-:W-:Y:S01]  /*1d30*/  FMUL.FTZ R35, R55, -1.4426950216293334961 ;  /* 0xbfb8aa3b37237820 */ /* 0x000fe20000410000 */
[----:B------:R-:W-:Y:S01]  /*1d40*/  FMUL.FTZ R29, R48, -1.4426950216293334961 ;  /* 0xbfb8aa3b301d7820 */ /* 0x000fe20000410000 */
[----:B----4-:R-:W-:-:S05]  /*1d50*/  HADD2.F32 R57, -RZ, R38.H0_H0 ;  /* 0x20000026ff397230 */ /* 0x010fca0000004100 */
[----:B------:R0:W2:Y:S08]  /*1d60*/  MUFU.EX2 R52, R24 ;  /* 0x0000001800347308 */ /* 0x0000b00000000800 */
[----:B------:R1:W-:Y:S01]  /*1d70*/  MUFU.EX2 R38, R35 ;  /* 0x0000002300267308 */ /* 0x0003e20000000800 */
[----:B0-----:R-:W-:Y:S01]  /*1d80*/  FADD.FTZ R24, R22, 1 ;  /* 0x3f80000016187421 */ /* 0x001fe20000010000 */
[----:B------:R-:W-:-:S06]  /*1d90*/  FADD.FTZ R37, R25, 1 ;  /* 0x3f80000019257421 */ /* 0x000fcc0000010000 */
[----:B------:R-:W0:Y:S01]  /*1da0*/  MUFU.EX2 R49, R29 ;  /* 0x0000001d00317308 */ /* 0x000e220000000800 */
[----:B-1----:R-:W-:-:S07]  /*1db0*/  FADD.FTZ R35, R23, 1 ;  /* 0x3f80000017237421 */ /* 0x002fce0000010000 */
[----:B------:R-:W-:Y:S01]  /*1dc0*/  MUFU.RCP R29, R24 ;  /* 0x00000018001d7308 */ /* 0x000fe20000001000 */
[----:B------:R-:W-:Y:S01]  /*1dd0*/  FMUL.FTZ R56, R57, -1.4426950216293334961 ;  /* 0xbfb8aa3b39387820 */ /* 0x000fe20000410000 */
[----:B--2---:R-:W-:-:S06]  /*1de0*/  FADD.FTZ R52, R52, 1 ;  /* 0x3f80000034347421 */ /* 0x004fcc0000010000 */
[----:B------:R-:W-:Y:S01]  /*1df0*/  MUFU.RCP R36, R35 ;  /* 0x0000002300247308 */ /* 0x000fe20000001000 */
[----:B------:R-:W-:-:S07]  /*1e00*/  HADD2.F32 R125, -RZ, R26.H0_H0 ;  /* 0x2000001aff7d7230 */ /* 0x000fce0000004100 */
[----:B------:R-:W1:Y:S01]  /*1e10*/  MUFU.EX2 R58, R56 ;  /* 0x00000038003a7308 */ /* 0x000e620000000800 */
[----:B------:R-:W-:-:S07]  /*1e20*/  FADD.FTZ R54, R54, 1 ;  /* 0x3f80000036367421 */ /* 0x000fce0000010000 */
[----:B------:R-:W-:Y:S01]  /*1e30*/  MUFU.RCP R52, R52 ;  /* 0x0000003400347308 */ /* 0x000fe20000001000 */
[----:B------:R-:W-:Y:S02]  /*1e40*/  HADD2.F32 R21, -RZ, R21.H0_H0 ;  /* 0x20000015ff157230 */ /* 0x000fe40000004100 */
[----:B0-----:R-:W-:-:S05]  /*1e50*/  FADD.FTZ R49, R49, 1 ;  /* 0x3f80000031317421 */ /* 0x001fca0000010000 */
[----:B------:R-:W-:Y:S01]  /*1e60*/  MUFU.RCP R54, R54 ;  /* 0x0000003600367308 */ /* 0x000fe20000001000 */
[----:B-1----:R-:W-:Y:S01]  /*1e70*/  FADD.FTZ R58, R58, 1 ;  /* 0x3f8000003a3a7421 */ /* 0x002fe20000010000 */
[----:B------:R-:W-:Y:S02]  /*1e80*/  HADD2.F32 R31, -RZ, R31.H0_H0 ;  /* 0x2000001fff1f7230 */ /* 0x000fe40000004100 */
[----:B------:R-:W-:-:S04]  /*1e90*/  HADD2.F32 R30, -RZ, R30.H0_H0 ;  /* 0x2000001eff1e7230 */ /* 0x000fc80000004100 */
[----:B------:R-:W0:Y:S01]  /*1ea0*/  MUFU.RCP R49, R49 ;  /* 0x0000003100317308 */ /* 0x000e220000001000 */
[----:B------:R-:W-:-:S07]  /*1eb0*/  HADD2.F32 R32, -RZ, R32.H0_H0 ;  /* 0x20000020ff207230 */ /* 0x000fce0000004100 */
[----:B------:R-:W-:Y:S01]  /*1ec0*/  MUFU.RCP R58, R58 ;  /* 0x0000003a003a7308 */ /* 0x000fe20000001000 */
[----:B------:R-:W1:Y:S01]  /*1ed0*/  S2UR UR6, SR_CgaCtaId ;  /* 0x00000000000679c3 */ /* 0x000e620000008800 */
[----:B------:R-:W-:Y:S02]  /*1ee0*/  HADD2.F32 R127, -RZ, R27.H0_H0 ;  /* 0x2000001bff7f7230 */ /* 0x000fe40000004100 */
[----:B------:R-:W-:Y:S02]  /*1ef0*/  HADD2.F32 R33, -RZ, R33.H0_H0 ;  /* 0x20000021ff217230 */ /* 0x000fe40000004100 */
[----:B------:R-:W-:Y:S02]  /*1f00*/  HADD2.F32 R34, -RZ, R34.H0_H0 ;  /* 0x20000022ff227230 */ /* 0x000fe40000004100 */
[----:B0-----:R-:W-:-:S04]  /*1f10*/  FADD.FTZ R27, -R49, 1 ;  /* 0x3f800000311b7421 */ /* 0x001fc80000010100 */
[----:B------:R-:W-:Y:S01]  /*1f20*/  FFMA.FTZ R27, R48, R27, 1 ;  /* 0x3f800000301b7423 */ /* 0x000fe2000001001b */
[----:B------:R-:W-:Y:S01]  /*1f30*/  ISETP.NE.AND P6, PT, R94, RZ, PT ;  /* 0x000000ff5e00720c */ /* 0x000fe20003fc5270 */
[----:B------:R-:W-:Y:S02]  /*1f40*/  UMOV UR5, 0x400 ;  /* 0x0000040000057882 */ /* 0x000fe40000000000 */
[----:B-1----:R-:W-:Y:S01]  /*1f50*/  ULEA UR5, UR6, UR5, 0x18 ;  /* 0x0000000506057291 */ /* 0x002fe2000f8ec03f */
[----:B------:R0:W-:Y:S04]  /*1f60*/  STS.U16 [R77], R42 ;  /* 0x0000002a4d007388 */ /* 0x0001e80000000400 */
        /* <DEDUP_REMOVED lines=11> */
[----:B------:R-:W4:Y:S04]  /*2020*/  LDS.U16 R23, [R69+0x6] ;  /* 0x0000060045177984 */ /* 0x000f280000000400 */
[----:B------:R-:W4:Y:S01]  /*2030*/  LDS.U16 R25, [R69+0xa] ;  /* 0x00000a0045197984 */ /* 0x000f220000000400 */
[----:B0-----:R-:W-:-:S03]  /*2040*/  FADD.FTZ R42, R38, 1 ;  /* 0x3f800000262a7421 */ /* 0x001fc60000010000 */
[----:B------:R-:W0:Y:S01]  /*2050*/  LDS.U16 R22, [R69+0x4] ;  /* 0x0000040045167984 */ /* 0x000e220000000400 */
[----:B-1----:R-:W-:Y:S01]  /*2060*/  FADD.FTZ R40, -R36, 1 ;  /* 0x3f80000024287421 */ /* 0x002fe20000010100 */
[----:B--2---:R-:W-:Y:S02]  /*2070*/  HADD2.F32 R35, -RZ, R2.H0_H0 ;  /* 0x20000002ff237230 */ /* 0x004fe40000004100 */
[----:B------:R-:W1:Y:S01]  /*2080*/  LDS.U16 R2, [R69+0xc] ;  /* 0x00000c0045027984 */ /* 0x000e620000000400 */
[----:B---3--:R-:W-:-:S03]  /*2090*/  HADD2.F32 R38, -RZ, R3.H0_H0 ;  /* 0x20000003ff267230 */ /* 0x008fc60000004100 */
[----:B------:R-:W2:Y:S01]  /*20a0*/  LDS.U16 R3, [R69+0xe] ;  /* 0x00000e0045037984 */ /* 0x000ea20000000400 */
[----:B------:R3:W0:Y:S01]  /*20b0*/  MUFU.RCP R41, R37 ;  /* 0x0000002500297308 */ /* 0x0006220000001000 */
[----:B------:R-:W-:Y:S01]  /*20c0*/  FMUL.FTZ R39, R125, R38 ;  /* 0x000000267d277220 */ /* 0x000fe20000410000 */
[----:B------:R-:W-:-:S03]  /*20d0*/  FFMA.FTZ R40, R47, R40, 1 ;  /* 0x3f8000002f287423 */ /* 0x000fc60000010028 */
[----:B------:R-:W-:Y:S01]  /*20e0*/  FMUL.FTZ R39, R36, R39 ;  /* 0x0000002724277220 */ /* 0x000fe20000410000 */
[----:B------:R-:W-:Y:S02]  /*20f0*/  FMUL.FTZ R26, R21, R35 ;  /* 0x00000023151a7220 */ /* 0x000fe40000410000 */
[----:B------:R4:W2:Y:S01]  /*2100*/  MUFU.RCP R56, R42 ;  /* 0x0000002a00387308 */ /* 0x0008a20000001000 */
[----:B------:R-:W-:Y:S01]  /*2110*/  FMUL.FTZ R39, R39, R40 ;  /* 0x0000002827277220 */ /* 0x000fe20000410000 */
[----:B------:R-:W-:Y:S01]  /*2120*/  FADD.FTZ R40, -R52, 1 ;  /* 0x3f80000034287421 */ /* 0x000fe20000010100 */
[C---:B---3--:R-:W-:Y:S01]  /*2130*/  FADD.FTZ R37, -R29.reuse, 1 ;  /* 0x3f8000001d257421 */ /* 0x048fe20000010100 */
[----:B------:R-:W-:Y:S01]  /*2140*/  FMUL.FTZ R26, R29, R26 ;  /* 0x0000001a1d1a7220 */ /* 0x000fe20000410000 */
[----:B----4-:R-:W-:Y:S02]  /*2150*/  HADD2.F32 R42, -RZ, R24.H0_H0 ;  /* 0x20000018ff2a7230 */ /* 0x010fe40000004100 */
[----:B------:R-:W-:Y:S01]  /*2160*/  FFMA.FTZ R44, R51, R40, 1 ;  /* 0x3f800000332c7423 */ /* 0x000fe20000010028 */
[----:B------:R-:W-:Y:S01]  /*2170*/  FFMA.FTZ R37, R28, R37, 1 ;  /* 0x3f8000001c257423 */ /* 0x000fe20000010025 */
[----:B------:R-:W-:-:S02]  /*2180*/  HADD2.F32 R40, -RZ, R23.H0_H0 ;  /* 0x20000017ff287230 */ /* 0x000fc40000004100 */
[----:B------:R-:W-:Y:S02]  /*2190*/  HADD2.F32 R45, -RZ, R25.H0_H0 ;  /* 0x20000019ff2d7230 */ /* 0x000fe40000004100 */
[----:B------:R-:W-:Y:S01]  /*21a0*/  FMUL.FTZ R23, R31, R42 ;  /* 0x0000002a1f177220 */ /* 0x000fe20000410000 */
[----:B------:R-:W-:Y:S01]  /*21b0*/  FMUL.FTZ R26, R26, R37 ;  /* 0x000000251a1a7220 */ /* 0x000fe20000410000 */
[----:B0-----:R-:W-:Y:S01]  /*21c0*/  FADD.FTZ R37, -R41, 1 ;  /* 0x3f80000029257421 */ /* 0x001fe20000010100 */
[----:B------:R-:W-:Y:S01]  /*21d0*/  FADD.FTZ R46, -R54, 1 ;  /* 0x3f800000362e7421 */ /* 0x000fe20000010100 */
[----:B------:R-:W-:Y:S01]  /*21e0*/  FMUL.FTZ R23, R52, R23 ;  /* 0x0000001734177220 */ /* 0x000fe20000410000 */
[----:B------:R-:W-:Y:S01]  /*21f0*/  FMUL.FTZ R24, R30, R40 ;  /* 0x000000281e187220 */ /* 0x000fe20000410000 */
[----:B------:R-:W-:Y:S01]  /*2200*/  FMUL.FTZ R25, R32, R45 ;  /* 0x0000002d20197220 */ /* 0x000fe20000410000 */
[----:B------:R-:W-:Y:S01]  /*2210*/  FFMA.FTZ R43, R50, R37, 1 ;  /* 0x3f800000322b7423 */ /* 0x000fe20000010025 */
[----:B------:R-:W-:Y:S01]  /*2220*/  FMUL.FTZ R23, R23, R44 ;  /* 0x0000002c17177220 */ /* 0x000fe20000410000 */
[----:B------:R-:W-:-:S02]  /*2230*/  HADD2.F32 R37, -RZ, R22.H0_H0 ;  /* 0x20000016ff257230 */ /* 0x000fc40000004100 */
[----:B------:R-:W-:Y:S01]  /*2240*/  FFMA.FTZ R46, R53, R46, 1 ;  /* 0x3f800000352e7423 */ /* 0x000fe2000001002e */
[----:B------:R-:W-:Y:S01]  /*2250*/  FMUL.FTZ R24, R41, R24 ;  /* 0x0000001829187220 */ /* 0x000fe20000410000 */
[----:B------:R-:W-:Y:S01]  /*2260*/  FMUL.FTZ R25, R54, R25 ;  /* 0x0000001936197220 */ /* 0x000fe20000410000 */
[----:B-1----:R-:W-:Y:S02]  /*2270*/  HADD2.F32 R44, -RZ, R2.H0_H0 ;  /* 0x20000002ff2c7230 */ /* 0x002fe40000004100 */
[----:B--2---:R-:W-:Y:S02]  /*2280*/  HADD2.F32 R59, -RZ, R3.H0_H0 ;  /* 0x20000003ff3b7230 */ /* 0x004fe40000004100 */
[----:B------:R-:W-:Y:S01]  /*2290*/  FMUL.FTZ R43, R24, R43 ;  /* 0x0000002b182b7220 */ /* 0x000fe20000410000 */
[----:B------:R-:W-:Y:S01]  /*22a0*/  FMUL.FTZ R46, R25, R46 ;  /* 0x0000002e192e7220 */ /* 0x000fe20000410000 */
[----:B------:R-:W-:Y:S01]  /*22b0*/  FMUL.FTZ R22, R127, R37 ;  /* 0x000000257f167220 */ /* 0x000fe20000410000 */
[----:B------:R-:W-:Y:S01]  /*22c0*/  FADD.FTZ R2, -R56, 1 ;  /* 0x3f80000038027421 */ /* 0x000fe20000010100 */
        /* <DEDUP_REMOVED lines=9> */
[----:B------:R-:W-:-:S02]  /*2360*/  FMUL.FTZ R2, R3, R2 ;  /* 0x0000000203027220 */ /* 0x000fc40000410000 */
[----:B------:R-:W-:Y:S01]  /*2370*/  FMUL.FTZ R25, R25, R24 ;  /* 0x0000001819197220 */ /* 0x000fe20000410000 */
[----:B------:R-:W-:Y:S01]  /*2380*/  F2FP.F16.F32.PACK_AB R26, R39, R26 ;  /* 0x0000001a271a723e */ /* 0x000fe200000000ff */
[----:B------:R-:W-:Y:S01]  /*2390*/  BAR.SYNC.DEFER_BLOCKING 0x0 ;  /* 0x0000000000007b1d */ /* 0x000fe20000010000 */
[----:B------:R-:W-:Y:S02]  /*23a0*/  F2FP.F16.F32.PACK_AB R22, R43, R22 ;  /* 0x000000162b16723e */ /* 0x000fe400000000ff */
[----:B------:R-:W-:Y:S02]  /*23b0*/  F2FP.F16.F32.PACK_AB R23, R46, R23 ;  /* 0x000000172e17723e */ /* 0x000fe400000000ff */
[----:B------:R-:W-:Y:S02]  /*23c0*/  F2FP.F16.F32.PACK_AB R2, R25, R2 ;  /* 0x000000021902723e */ /* 0x000fe400000000ff */
[----:B------:R-:W-:Y:S02]  /*23d0*/  PRMT R3, R26, 0x7632, R3 ;  /* 0x000076321a037816 */ /* 0x000fe40000000003 */
[----:B------:R-:W-:-:S02]  /*23e0*/  PRMT R24, R22, 0x7632, R24 ;  /* 0x0000763216187816 */ /* 0x000fc40000000018 */
        /* <DEDUP_REMOVED lines=30> */
[----:B------:R-:W-:Y:S01]  /*25d0*/  IADD3 R121, R23, R27, RZ ;  /* 0x0000001b17797210 */ /* 0x000fe20007ffe0ff */
[----:B------:R-:W-:Y:S01]  /*25e0*/  IMAD.X R3, R7, 0x1, R5, P1 ;  /* 0x0000000107037824 */ /* 0x000fe200008e0605 */
        /* <DEDUP_REMOVED lines=13> */
.L_x_9248:
[----:B------:R-:W-:Y:S05]  /*26c0*/  BSYNC B0 ;  /* 0x0000000000007941 */ /* 0x000fea0003800000 */
.L_x_9247:
[----:B------:R-:W-:Y:S01]  /*26d0*/  IMAD.MOV.U32 R23, RZ, RZ, R121 ;  /* 0x000000ffff177224 */ /* 0x000fe200078e0079 */
        /* <DEDUP_REMOVED lines=14> */
[----:B------:R-:W-:Y:S01]  /*27c0*/  HADD2.F32 R27, -RZ, R18.H0_H0 ;  /* 0x20000012ff1b7230 */ /* 0x000fe20000004100 */
        /* <DEDUP_REMOVED lines=19> */
[----:B------:R-:W-:Y:S01]  /*2900*/  FMUL.FTZ R56, R55, R56 ;  /* 0x0000003837387220 */ /* 0x000fe20000410000 */
[----:B------:R-:W-:Y:S01]  /*2910*/  FMUL.FTZ R57, R57, R58 ;  /* 0x0000003a39397220 */ /* 0x000fe20000410000 */
[----:B------:R-:W-:Y:S01]  /*2920*/  @!P0 STG.E.U16 desc[UR10][R22.64+-0x140], R113 ;  /* 0xfffec07116008986 */ /* 0x000fe2000c10150a */
[----:B------:R-:W-:Y:S01]  /*2930*/  ISETP.NE.U32.AND P0, PT, RZ, UR6, PT ;  /* 0x00000006ff007c0c */ /* 0x000fe2000bf05070 */
[--C-:B-----5:R-:W-:Y:S01]  /*2940*/  FADD.FTZ R112, R25, R102.reuse ;  /* 0x0000006619707221 */ /* 0x120fe20000010000 */
[--C-:B------:R-:W-:Y:S01]  /*2950*/  FADD.FTZ R114, R19, R102.reuse ;  /* 0x0000006613727221 */ /* 0x100fe20000010000 */
[----:B------:R-:W-:Y:S01]  /*2960*/  @!P1 STG.E.U16 desc[UR10][R22.64+-0x180], R61 ;  /* 0xfffe803d16009986 */ /* 0x000fe2000c10150a */
[----:B------:R-:W-:Y:S01]  /*2970*/  ISETP.NE.AND.EX P0, PT, RZ, UR7, PT, P0 ;  /* 0x00000007ff007c0c */ /* 0x000fe2000bf05300 */
[--C-:B------:R-:W-:Y:S01]  /*2980*/  FADD.FTZ R116, R27, R102.reuse ;  /* 0x000000661b747221 */ /* 0x100fe20000010000 */
[----:B------:R-:W-:Y:S01]  /*2990*/  ISETP.GE.AND P1, PT, R82, R119, PT ;  /* 0x000000775200720c */ /* 0x000fe20003f26270 */
[----:B------:R-:W-:Y:S01]  /*29a0*/  HADD2.F32 R119, -RZ, R16.H0_H0 ;  /* 0x20000010ff777230 */ /* 0x000fe20000004100 */
[----:B------:R0:W-:Y:S01]  /*29b0*/  @!P3 STG.E.U16 desc[UR10][R22.64+-0x40], R129 ;  /* 0xffffc0811600b986 */ /* 0x0001e2000c10150a */
        /* <DEDUP_REMOVED lines=10> */
[----:B------:R1:W-:Y:S01]  /*2a60*/  @!P1 STG.E.U16 desc[UR10][R22.64+-0x80], R123 ;  /* 0xffff807b16009986 */ /* 0x0003e2000c10150a */
[----:B0-----:R-:W-:Y:S01]  /*2a70*/  FMUL.FTZ R129, R30, R41 ;  /* 0x000000291e817220 */ /* 0x001fe20000410000 */
[----:B------:R-:W-:Y:S01]  /*2a80*/  FMUL.FTZ R137, R34, R57 ;  /* 0x0000003922897220 */ /* 0x000fe20000410000 */
[----:B-1----:R-:W-:Y:S01]  /*2a90*/  FMUL.FTZ R123, R21, R28 ;  /* 0x0000001c157b7220 */ /* 0x002fe20000410000 */
        /* <DEDUP_REMOVED lines=21> */
[----:B------:R0:W-:Y:S04]  /*2bf0*/  STS.U16 [R69+0x2], R0 ;  /* 0x0000020045007388 */ /* 0x0001e80000000400 */
[----:B------:R-:W-:Y:S04]  /*2c00*/  STS.U16 [R69+0x4], R37 ;  /* 0x0000042545007388 */ /* 0x000fe80000000400 */
[----:B------:R1:W-:Y:S01]  /*2c10*/  STS.U16 [R69+0x6], R14 ;  /* 0x0000060e45007388 */ /* 0x0003e20000000400 */
[----:B0-----:R-:W-:-:S03]  /*2c20*/  IMAD R0, R18, UR15, RZ ;  /* 0x0000000f12007c24 */ /* 0x001fc6000f8e02ff */
[----:B------:R-:W-:Y:S01]  /*2c30*/  STS.U16 [R69+0x8], R42 ;  /* 0x0000082a45007388 */ /* 0x000fe20000000400 */
[----:B------:R-:W-:-:S03]  /*2c40*/  IMAD R19, R19, UR14, R0 ;  /* 0x0000000e13137c24 */ /* 0x000fc6000f8e0200 */
[----:B------:R-:W-:Y:S01]  /*2c50*/  STS.U16 [R69+0xa], R16 ;  /* 0x00000a1045007388 */ /* 0x000fe20000000400 */
[----:B-1----:R-:W-:-:S03]  /*2c60*/  IMAD.WIDE.U32 R14, R18, UR14, RZ ;  /* 0x0000000e120e7c25 */ /* 0x002fc6000f8e00ff */
[----:B------:R-:W-:Y:S02]  /*2c70*/  STS.U16 [R69+0xc], R44 ;  /* 0x00000c2c45007388 */ /* 0x000fe40000000400 */
[----:B------:R-:W-:Y:S02]  /*2c80*/  IADD3 R39, R15, R19, RZ ;  /* 0x000000130f277210 */ /* 0x000fe40007ffe0ff */
        /* <DEDUP_REMOVED lines=27> */
.L_x_9251:
[----:B------:R-:W-:Y:S05]  /*2e40*/  BSYNC B0 ;  /* 0x0000000000007941 */ /* 0x000fea0003800000 */
.L_x_9250:
[----:B------:R-:W-:Y:S01]  /*2e50*/  IMAD.MOV.U32 R15, RZ, RZ, R39 ;  /* 0x000000ffff0f7224 */ /* 0x000fe200078e0027 */
[----:B------:R-:W-:Y:S01]  /*2e60*/  ULDC.64 UR8, c[0x0][0x2c8] ;  /* 0x0000b20000087ab9 */ /* 0x000fe20000000a00 */
[----:B------:R-:W-:Y:S01]  /*2e70*/  LEA R17, P0, R6, UR6, 0x1 ;  /* 0x0000000606117c11 */ /* 0x000fe2000f8008ff */
[----:B------:R-:W-:Y:S01]  /*2e80*/  IMAD R0, R106, UR8, RZ ;  /* 0x000000086a007c24 */ /* 0x000fe2000f8e02ff */
[-C--:B------:R-:W-:Y:S01]  /*2e90*/  ISETP.GE.AND P2, PT, R90, R37.reuse, PT ;  /* 0x000000255a00720c */ /* 0x080fe20003f46270 */
[C---:B------:R-:W-:Y:S01]  /*2ea0*/  IMAD.WIDE.U32 R14, R109.reuse, UR8, R14 ;  /* 0x000000086d0e7c25 */ /* 0x040fe2000f8e000e */
[----:B------:R-:W-:Y:S02]  /*2eb0*/  LEA.HI.X R16, R6, UR7, R7, 0x1, P0 ;  /* 0x0000000706107c11 */ /* 0x000fe400080f0c07 */
[----:B------:R-:W-:Y:S01]  /*2ec0*/  ISETP.GE.AND P3, PT, R84, R37, PT ;  /* 0x000000255400720c */ /* 0x000fe20003f66270 */
[----:B0-----:R-:W-:Y:S01]  /*2ed0*/  IMAD R19, R109, UR9, R0 ;  /* 0x000000096d137c24 */ /* 0x001fe2000f8e0200 */
        /* <DEDUP_REMOVED lines=16> */
.L_x_9249:
[----:B------:R-:W1:Y:S01]  /*2fe0*/  LDC R16, c[0x0][0x21c] ;  /* 0x00008700ff107b82 */ /* 0x000e620000000800 */
[----:B------:R-:W-:Y:S01]  /*2ff0*/  HADD2.F32 R0, -RZ, R176.H0_H0 ;  /* 0x200000b0ff007230 */ /* 0x000fe20000004100 */
[----:B------:R-:W-:Y:S01]  /*3000*/  HFMA2.MMA R128, -RZ, RZ, 0, 0 ;  /* 0x00000000ff807435 */ /* 0x000fe200000001ff */
[----:B0-----:R-:W-:Y:S01]  /*3010*/  HADD2.F32 R14, -RZ, R68.H0_H0 ;  /* 0x20000044ff0e7230 */ /* 0x001fe20000004100 */
[----:B------:R-:W-:Y:S01]  /*3020*/  HFMA2.MMA R153, -RZ, RZ, 0, 0 ;  /* 0x00000000ff997435 */ /* 0x000fe200000001ff */
[----:B------:R-:W-:Y:S02]  /*3030*/  HADD2.F32 R15, -RZ, R67.H0_H0 ;  /* 0x20000043ff0f7230 */ /* 0x000fe40000004100 */
        /* <DEDUP_REMOVED lines=11> */
[----:B------:R-:W-:Y:S01]  /*30f0*/  FMUL.FTZ R124, R131, R104 ;  /* 0x00000068837c7220 */ /* 0x000fe20000410000 */
[----:B------:R-:W-:Y:S01]  /*3100*/  FFMA.FTZ R0, R129, R14, R0 ;  /* 0x0000000e81007223 */ /* 0x000fe20000010000 */
[----:B------:R-:W-:Y:S02]  /*3110*/  HADD2.F32 R14, -RZ, R64.H0_H0 ;  /* 0x20000040ff0e7230 */ /* 0x000fe40000004100 */
[-C--:B------:R-:W-:Y:S01]  /*3120*/  FMUL.FTZ R147, R133, R104.reuse ;  /* 0x0000006885937220 */ /* 0x080fe20000410000 */
[-C--:B------:R-:W-:Y:S01]  /*3130*/  FMUL.FTZ R126, R135, R104.reuse ;  /* 0x00000068877e7220 */ /* 0x080fe20000410000 */
[----:B------:R-:W-:Y:S01]  /*3140*/  FFMA.FTZ R0, R131, R15, R0 ;  /* 0x0000000f83007223 */ /* 0x000fe20000010000 */
[----:B------:R-:W-:Y:S01]  /*3150*/  HADD2.F32 R15, -RZ, R63.H0_H0 ;  /* 0x2000003fff0f7230 */ /* 0x000fe20000004100 */
[----:B-1----:R-:W-:Y:S01]  /*3160*/  ISETP.GE.AND P0, PT, R16, 0x1, PT ;  /* 0x000000011000780c */ /* 0x002fe20003f06270 */
[----:B------:R-:W-:Y:S01]  /*3170*/  FMUL.FTZ R149, R137, R104 ;  /* 0x0000006889957220 */ /* 0x000fe20000410000 */
[----:B------:R-:W-:Y:S01]  /*3180*/  FFMA.FTZ R0, R133, R14, R0 ;  /* 0x0000000e85007223 */ /* 0x000fe20000010000 */
[----:B------:R-:W-:Y:S01]  /*3190*/  MOV R151, RZ ;  /* 0x000000ff00977202 */ /* 0x000fe20000000f00 */
[----:B------:R-:W-:Y:S01]  /*31a0*/  IMAD.MOV.U32 R130, RZ, RZ, RZ ;  /* 0x000000ffff827224 */ /* 0x000fe200078e00ff */
[----:B------:R-:W-:Y:S01]  /*31b0*/  MOV R132, RZ ;  /* 0x000000ff00847202 */ /* 0x000fe20000000f00 */
[----:B------:R-:W-:Y:S01]  /*31c0*/  FFMA.FTZ R0, R135, R15, R0 ;  /* 0x0000000f87007223 */ /* 0x000fe20000010000 */
[----:B------:R-:W-:Y:S01]  /*31d0*/  IMAD.MOV.U32 R155, RZ, RZ, RZ ;  /* 0x000000ffff9b7224 */ /* 0x000fe200078e00ff */
[----:B------:R-:W-:-:S02]  /*31e0*/  MOV R157, RZ ;  /* 0x000000ff009d7202 */ /* 0x000fc40000000f00 */
[----:B------:R-:W-:Y:S01]  /*31f0*/  FFMA.FTZ R98, R137, R98, R0 ;  /* 0x0000006289627223 */ /* 0x000fe20000010000 */
[----:B------:R-:W-:Y:S06]  /*3200*/  BAR.SYNC.DEFER_BLOCKING 0x0 ;  /* 0x0000000000007b1d */ /* 0x000fec0000010000 */
[----:B------:R-:W-:Y:S05]  /*3210*/  @!P0 BRA `(.L_x_9252) ;  /* 0x0000002800f88947 */ /* 0x000fea0003800000 */
[----:B------:R-:W0:Y:S01]  /*3220*/  LDC.64 R18, c[0x0][0x348] ;  /* 0x0000d200ff127b82 */ /* 0x000e220000000a00 */
[----:B------:R-:W-:Y:S01]  /*3230*/  MOV R17, RZ ;  /* 0x000000ff00117202 */ /* 0x000fe20000000f00 */
[----:B------:R-:W-:Y:S01]  /*3240*/  IMAD.MOV.U32 R16, RZ, RZ, R94 ;  /* 0x000000ffff107224 */ /* 0x000fe200078e005e */
[----:B------:R-:W-:Y:S01]  /*3250*/  ULDC.64 UR6, c[0x0][0x350] ;  /* 0x0000d40000067ab9 */ /* 0x000fe20000000a00 */
[----:B------:R-:W-:Y:S01]  /*3260*/  ULDC.64 UR8, c[0x0][0x3c8] ;  /* 0x0000f20000087ab9 */ /* 0x000fe20000000a00 */
[----:B------:R-:W-:Y:S01]  /*3270*/  VIADD R136, R78, 0xffffffff ;  /* 0xffffffff4e887836 */ /* 0x000fe20000000000 */
[----:B------:R-:W-:Y:S01]  /*3280*/  MOV R113, R79 ;  /* 0x0000004f00717202 */ /* 0x000fe20000000f00 */
[----:B------:R-:W-:Y:S01]  /*3290*/  IMAD.MOV.U32 R128, RZ, RZ, RZ ;  /* 0x000000ffff807224 */ /* 0x000fe200078e00ff */
[----:B------:R-:W1:Y:S01]  /*32a0*/  LDC.64 R22, c[0x0][0x368] ;  /* 0x0000da00ff167b82 */ /* 0x000e620000000a00 */
[----:B------:R-:W-:Y:S01]  /*32b0*/  MOV R115, RZ ;  /* 0x000000ff00737202 */ /* 0x000fe20000000f00 */
[----:B------:R-:W-:Y:S01]  /*32c0*/  UMOV UR5, URZ ;  /* 0x0000003f00057c82 */ /* 0x000fe20008000000 */
[----:B------:R-:W-:Y:S01]  /*32d0*/  ULDC UR23, c[0x0][0x224] ;  /* 0x0000890000177ab9 */ /* 0x000fe20000000800 */
[----:B------:R-:W-:Y:S01]  /*32e0*/  ULDC UR28, c[0x0][0x21c] ;  /* 0x00008700001c7ab9 */ /* 0x000fe20000000800 */
[----:B------:R-:W-:Y:S01]  /*32f0*/  ULDC.64 UR18, c[0x0][0x360] ;  /* 0x0000d80000127ab9 */ /* 0x000fe20000000a00 */
[----:B------:R-:W-:Y:S01]  /*3300*/  ULDC.64 UR24, c[0x0][0x3c8] ;  /* 0x0000f20000187ab9 */ /* 0x000fe20000000a00 */
[----:B------:R-:W-:Y:S01]  /*3310*/  ULDC.64 UR20, c[0x0][0x380] ;  /* 0x0000e00000147ab9 */ /* 0x000fe20000000a00 */
[----:B------:R-:W2:Y:S01]  /*3320*/  LDC R159, c[0x0][0x224] ;  /* 0x00008900ff9f7b82 */ /* 0x000ea20000000800 */
[----:B------:R-:W-:Y:S01]  /*3330*/  ULDC.64 UR26, c[0x0][0x3d0] ;  /* 0x0000f400001a7ab9 */ /* 0x000fe20000000a00 */
[----:B------:R-:W-:Y:S01]  /*3340*/  ULDC.64 UR12, c[0x0][0x250] ;  /* 0x00009400000c7ab9 */ /* 0x000fe20000000a00 */
[----:B------:R-:W-:Y:S01]  /*3350*/  ULDC.64 UR16, c[0x0][0x270] ;  /* 0x00009c0000107ab9 */ /* 0x000fe20000000a00 */
[----:B0-----:R-:W-:-:S04]  /*3360*/  IMAD R0, R18, UR15, RZ ;  /* 0x0000000f12007c24 */ /* 0x001fc8000f8e02ff */
[----:B------:R-:W0:Y:S01]  /*3370*/  LDC R161, c[0x0][0x218] ;  /* 0x00008600ffa17b82 */ /* 0x000e220000000800 */
[----:B------:R-:W-:-:S04]  /*3380*/  IMAD.WIDE.U32 R14, R18, UR14, R16 ;  /* 0x0000000e120e7c25 */ /* 0x000fc8000f8e0010 */
[----:B------:R-:W-:Y:S01]  /*3390*/  IMAD R19, R19, UR14, R0 ;  /* 0x0000000e13137c24 */ /* 0x000fe2000f8e0200 */
[----:B------:R-:W-:Y:S01]  /*33a0*/  LEA.HI R0, R136, R136, RZ, 0x1 ;  /* 0x0000008888007211 */ /* 0x000fe200078f08ff */
[C---:B-1----:R-:W-:Y:S01]  /*33b0*/  IMAD R18, R22.reuse, UR15, RZ ;  /* 0x0000000f16127c24 */ /* 0x042fe2000f8e02ff */
[----:B------:R-:W1:Y:S01]  /*33c0*/  LDC.64 R34, c[0x0][0x380] ;  /* 0x0000e000ff227b82 */ /* 0x000e620000000a00 */
[----:B------:R-:W-:Y:S01]  /*33d0*/  IMAD.WIDE.U32 R16, R22, UR14, R16 ;  /* 0x0000000e16107c25 */ /* 0x000fe2000f8e0010 */
[----:B------:R-:W-:-:S03]  /*33e0*/  IADD3 R15, R15, R19, RZ ;  /* 0x000000130f0f7210 */ /* 0x000fc60007ffe0ff */
[----:B------:R-:W-:Y:S02]  /*33f0*/  IMAD R19, R107, UR6, RZ ;  /* 0x000000066b137c24 */ /* 0x000fe4000f8e02ff */
[C---:B------:R-:W-:Y:S01]  /*3400*/  IMAD.WIDE.U32 R14, R100.reuse, UR6, R14 ;  /* 0x00000006640e7c25 */ /* 0x040fe2000f8e000e */
[----:B------:R-:W3:Y:S03]  /*3410*/  LDC.64 R36, c[0x0][0x2d0] ;  /* 0x0000b400ff247b82 */ /* 0x000ee60000000a00 */
[----:B------:R-:W-:Y:S01]  /*3420*/  IMAD R21, R100, UR7, R19 ;  /* 0x0000000764157c24 */ /* 0x000fe2000f8e0213 */
[----:B------:R-:W-:Y:S01]  /*3430*/  LEA R30, P0, R14, UR8, 0x2 ;  /* 0x000000080e1e7c11 */ /* 0x000fe2000f8010ff */
[----:B------:R-:W-:Y:S01]  /*3440*/  IMAD R23, R23, UR14, R18 ;  /* 0x0000000e17177c24 */ /* 0x000fe2000f8e0212 */
[----:B------:R-:W-:Y:S01]  /*3450*/  ULDC.64 UR6, c[0x0][0x370] ;  /* 0x0000dc0000067ab9 */ /* 0x000fe20000000a00 */
[----:B------:R-:W-:-:S02]  /*3460*/  LOP3.LUT R19, R0, 0xfffffe, RZ, 0xc0, !PT ;  /* 0x00fffffe00137812 */ /* 0x000fc400078ec0ff */
[----:B------:R-:W-:Y:S01]  /*3470*/  IADD3 R15, R15, R21, RZ ;  /* 0x000000150f0f7210 */ /* 0x000fe20007ffe0ff */
[----:B------:R-:W-:Y:S01]  /*3480*/  IMAD R21, R107, UR6, RZ ;  /* 0x000000066b157c24 */ /* 0x000fe2000f8e02ff */
[----:B------:R-:W-:Y:S01]  /*3490*/  IADD3 R17, R17, R23, RZ ;  /* 0x0000001711117210 */ /* 0x000fe20007ffe0ff */
[----:B------:R-:W-:Y:S01]  /*34a0*/  IMAD.IADD R136, R136, 0x1, -R19 ;  /* 0x0000000188887824 */ /* 0x000fe200078e0a13 */
[----:B------:R-:W-:Y:S01]  /*34b0*/  LEA.HI.X R31, R14, UR9, R15, 0x2, P0 ;  /* 0x000000090e1f7c11 */ /* 0x000fe200080f140f */
[----:B------:R-:W-:Y:S01]  /*34c0*/  IMAD R21, R100, UR7, R21 ;  /* 0x0000000764157c24 */ /* 0x000fe2000f8e0215 */
[----:B------:R-:W-:Y:S01]  /*34d0*/  IADD3 R14, P1, R4, R14, RZ ;  /* 0x0000000e040e7210 */ /* 0x000fe20007f3e0ff */
[----:B------:R-:W-:Y:S01]  /*34e0*/  IMAD.WIDE.U32 R32, R100, UR6, R16 ;  /* 0x0000000664207c25 */ /* 0x000fe2000f8e0010 */
[----:B------:R-:W-:Y:S01]  /*34f0*/  ULDC.64 UR6, c[0x0][0x3d0] ;  /* 0x0000f40000067ab9 */ /* 0x000fe20000000a00 */
[----:B------:R-:W-:Y:S01]  /*3500*/  ULDC.64 UR8, c[0x0][0x238] ;  /* 0x00008e0000087ab9 */ /* 0x000fe20000000a00 */
[----:B------:R-:W-:Y:S01]  /*3510*/  IADD3.X R15, R5, R15, RZ, P1, !PT ;  /* 0x0000000f050f7210 */ /* 0x000fe20000ffe4ff */
[----:B------:R-:W-:Y:S01]  /*3520*/  IMAD.WIDE R30, R108, 0x4, R30 ;  /* 0x000000046c1e7825 */ /* 0x000fe200078e021e */
[----:B------:R-:W-:-:S02]  /*3530*/  IADD3 R17, R33, R21, RZ ;  /* 0x0000001521117210 */ /* 0x000fc40007ffe0ff */
[----:B------:R-:W-:Y:S02]  /*3540*/  IADD3 R16, P0, R4, R32, RZ ;  /* 0x0000002004107210 */ /* 0x000fe40007f1e0ff */
[C---:B------:R-:W-:Y:S02]  /*3550*/  IADD3 R24, P3, R30.reuse, -0x200, RZ ;  /* 0xfffffe001e187810 */ /* 0x040fe40007f7e0ff */
[----:B------:R-:W-:Y:S02]  /*3560*/  IADD3 R20, P5, R30, -0x300, RZ ;  /* 0xfffffd001e147810 */ /* 0x000fe40007fbe0ff */
[----:B------:R-:W-:Y:S02]  /*3570*/  IADD3.X R25, R31, -0x1, RZ, P3, !PT ;  /* 0xffffffff1f197810 */ /* 0x000fe40001ffe4ff */
[----:B------:R-:W-:Y:S02]  /*3580*/  LEA R50, P3, R32, UR6, 0x2 ;  /* 0x0000000620327c11 */ /* 0x000fe4000f8610ff */
[----:B------:R-:W-:-:S02]  /*3590*/  IADD3 R18, P4, R30, -0x380, RZ ;  /* 0xfffffc801e127810 */ /* 0x000fc40007f9e0ff */
[----:B------:R-:W-:Y:S01]  /*35a0*/  LEA.HI.X R51, R32, UR7, R17, 0x2, P3 ;  /* 0x0000000720337c11 */ /* 0x000fe200098f1411 */
[----:B------:R-:W-:Y:S01]  /*35b0*/  ULDC.64 UR6, c[0x0][0x230] ;  /* 0x00008c0000067ab9 */ /* 0x000fe20000000a00 */
[----:B------:R-:W4:Y:S01]  /*35c0*/  LDC.64 R32, c[0x0][0x360] ;  /* 0x0000d800ff207b82 */ /* 0x000f220000000a00 */
[----:B------:R-:W-:Y:S01]  /*35d0*/  IADD3 R22, P2, R30, -0x280, RZ ;  /* 0xfffffd801e167810 */ /* 0x000fe20007f5e0ff */
[----:B------:R-:W-:Y:S01]  /*35e0*/  IMAD R0, R106, UR6, RZ ;  /* 0x000000066a007c24 */ /* 0x000fe2000f8e02ff */
[C---:B------:R-:W-:Y:S01]  /*35f0*/  IADD3.X R21, R31.reuse, -0x1, RZ, P5, !PT ;  /* 0xffffffff1f157810 */ /* 0x040fe20002ffe4ff */
[----:B------:R-:W-:Y:S01]  /*3600*/  IMAD.WIDE R50, R108, 0x4, R50 ;  /* 0x000000046c327825 */ /* 0x000fe200078e0232 */
[C---:B------:R-:W-:Y:S02]  /*3610*/  IADD3 R28, P5, R30.reuse, -0x100, RZ ;  /* 0xffffff001e1c7810 */ /* 0x040fe40007fbe0ff */
[----:B------:R-:W-:Y:S01]  /*3620*/  IADD3.X R19, R31, -0x1, RZ, P4, !PT ;  /* 0xffffffff1f137810 */ /* 0x000fe200027fe4ff */
[----:B------:R-:W-:Y:S01]  /*3630*/  IMAD.X R17, R5, 0x1, R17, P0 ;  /* 0x0000000105117824 */ /* 0x000fe200000e0611 */
[C---:B------:R-:W-:Y:S01]  /*3640*/  IADD3 R26, P4, R30.reuse, -0x180, RZ ;  /* 0xfffffe801e1a7810 */ /* 0x040fe20007f9e0ff */
[----:B------:R-:W-:Y:S01]  /*3650*/  IMAD.WIDE.U32 R52, R109, UR6, RZ ;  /* 0x000000066d347c25 */ /* 0x000fe2000f8e00ff */
[----:B------:R-:W-:Y:S01]  /*3660*/  IADD3.X R23, R31, -0x1, RZ, P2, !PT ;  /* 0xffffffff1f177810 */ /* 0x000fe200017fe4ff */
[----:B------:R-:W-:Y:S01]  /*3670*/  UMOV UR6, URZ ;  /* 0x0000003f00067c82 */ /* 0x000fe20008000000 */
[----:B------:R-:W-:Y:S01]  /*3680*/  IADD3 R30, P2, R30, -0x80, RZ ;  /* 0xffffff801e1e7810 */ /* 0x000fe20007f5e0ff */
[----:B------:R-:W-:Y:S01]  /*3690*/  IMAD R117, R109, UR7, R0 ;  /* 0x000000076d757c24 */ /* 0x000fe2000f8e0200 */
[----:B------:R-:W-:-:S02]  /*36a0*/  IADD3.X R29, R31, -0x1, RZ, P5, !PT ;  /* 0xffffffff1f1d7810 */ /* 0x000fc40002ffe4ff */
[C---:B------:R-:W-:Y:S02]  /*36b0*/  IADD3 R38, P5, R50.reuse, -0x380, RZ ;  /* 0xfffffc8032267810 */ /* 0x040fe40007fbe0ff */
        /* <DEDUP_REMOVED lines=9> */
[C---:B------:R-:W-:Y:S02]  /*3750*/  IADD3.X R41, R51.reuse, -0x1, RZ, P4, !PT ;  /* 0xffffffff33297810 */ /* 0x040fe400027fe4ff */
[----:B------:R-:W-:-:S02]  /*3760*/  IADD3.X R43, R51, -0x1, RZ, P3, !PT ;  /* 0xffffffff332b7810 */ /* 0x000fc40001ffe4ff */
[C---:B------:R-:W-:Y:S02]  /*3770*/  IADD3.X R45, R51.reuse, -0x1, RZ, P2, !PT ;  /* 0xffffffff332d7810 */ /* 0x040fe400017fe4ff */
[C---:B------:R-:W-:Y:S02]  /*3780*/  IADD3.X R47, R51.reuse, -0x1, RZ, P1, !PT ;  /* 0xffffffff332f7810 */ /* 0x040fe40000ffe4ff */
[C---:B------:R-:W-:Y:S02]  /*3790*/  IADD3.X R49, R51.reuse, -0x1, RZ, P0, !PT ;  /* 0xffffffff33317810 */ /* 0x040fe400007fe4ff */
[----:B------:R-:W-:Y:S02]  /*37a0*/  IADD3.X R51, R51, -0x1, RZ, P5, !PT ;  /* 0xffffffff33337810 */ /* 0x000fe40002ffe4ff */
[----:B------:R-:W-:Y:S02]  /*37b0*/  ISETP.GE.AND P0, PT, R6, R79, PT ;  /* 0x0000004f0600720c */ /* 0x000fe40003f06270 */
[----:B01234-:R-:W-:-:S11]  /*37c0*/  IADD3 R117, R53, R117, RZ ;  /* 0x0000007535757210 */ /* 0x01ffd60007ffe0ff */
.L_x_9273:
[----:B------:R-:W-:Y:S01]  /*37d0*/  SHF.R.S32.HI R56, RZ, 0x1f, R115 ;  /* 0x0000001fff387819 */ /* 0x000fe20000011473 */
[C---:B------:R-:W-:Y:S01]  /*37e0*/  IMAD.WIDE.U32 R54, R115.reuse, UR12, R6 ;  /* 0x0000000c73367c25 */ /* 0x040fe2000f8e0006 */
[-C--:B------:R-:W-:Y:S02]  /*37f0*/  ISETP.GE.AND P5, PT, R92, R113.reuse, PT ;  /* 0x000000715c00720c */ /* 0x080fe40003fa6270 */
[----:B------:R-:W-:Y:S01]  /*3800*/  ISETP.GE.AND P1, PT, R90, R113, PT ;  /* 0x000000715a00720c */ /* 0x000fe20003f26270 */
[----:B------:R-:W-:Y:S01]  /*3810*/  IMAD R0, R56, UR12, RZ ;  /* 0x0000000c38007c24 */ /* 0x000fe2000f8e02ff */
[----:B------:R-:W-:Y:S02]  /*3820*/  LEA R162, P2, R54, R91, 0x1 ;  /* 0x0000005b36a27211 */ /* 0x000fe400078408ff */
[----:B------:R-:W-:Y:S01]  /*3830*/  PRMT R140, RZ, 0x7610, R140 ;  /* 0x00007610ff8c7816 */ /* 0x000fe2000000008c */
[----:B0-----:R-:W-:Y:S01]  /*3840*/  IMAD R57, R115, UR13, R0 ;  /* 0x0000000d73397c24 */ /* 0x001fe2000f8e0200 */
[----:B------:R-:W-:-:S02]  /*3850*/  ISETP.GE.AND P3, PT, R86, R113, PT ;  /* 0x000000715600720c */ /* 0x000fc40003f66270 */
[----:B------:R-:W-:Y:S02]  /*3860*/  ISETP.GE.AND P4, PT, R84, R113, PT ;  /* 0x000000715400720c */ /* 0x000fe40003f86270 */
[----:B------:R-:W-:Y:S02]  /*3870*/  IADD3 R0, R55, R57, RZ ;  /* 0x0000003937007210 */ /* 0x000fe40007ffe0ff */
[----:B------:R-:W-:Y:S02]  /*3880*/  PRMT R57, RZ, 0x7610, R57 ;  /* 0x00007610ff397816 */ /* 0x000fe40000000039 */
[----:B------:R-:W-:Y:S02]  /*3890*/  LEA.HI.X R163, R54, R89, R0, 0x1, P2 ;  /* 0x0000005936a37211 */ /* 0x000fe400010f0c00 */
[----:B------:R-:W-:-:S03]  /*38a0*/  ISETP.GE.AND P2, PT, R88, R113, PT ;  /* 0x000000715800720c */ /* 0x000fc60003f46270 */
[----:B--2---:R-:W2:Y:S01]  /*38b0*/  @!P5 LDG.E.U16 R57, desc[UR10][R162.64+0x40] ;  /* 0x0000400aa239d981 */ /* 0x004ea2000c1e1500 */
[-C--:B------:R-:W-:Y:S02]  /*38c0*/  ISETP.GE.AND P5, PT, R82, R113.reuse, PT ;  /* 0x000000715200720c */ /* 0x080fe40003fa6270 */
[----:B------:R-:W-:Y:S01]  /*38d0*/  PRMT R0, RZ, 0x7610, R0 ;  /* 0x00007610ff007816 */ /* 0x000fe20000000000 */
[----:B---3--:R-:W3:Y:S01]  /*38e0*/  @!P1 LDG.E.U16 R140, desc[UR10][R162.64+0x80] ;  /* 0x0000800aa28c9981 */ /* 0x008ee2000c1e1500 */
[----:B------:R-:W-:Y:S02]  /*38f0*/  ISETP.GE.AND P1, PT, R80, R113, PT ;  /* 0x000000715000720c */ /* 0x000fe40003f26270 */
[----:B------:R-:W-:Y:S02]  /*3900*/  PRMT R165, RZ, 0x7610, R165 ;  /* 0x00007610ffa57816 */ /* 0x000fe400000000a5 */
[----:B------:R-:W-:Y:S01]  /*3910*/  PRMT R142, RZ, 0x7610, R142 ;  /* 0x00007610ff8e7816 */ /* 0x000fe2000000008e */
[----:B----4-:R-:W4:Y:S01]  /*3920*/  @!P0 LDG.E.U16 R0, desc[UR10][R162.64] ;  /* 0x0000000aa2008981 */ /* 0x010f22000c1e1500 */
        /* <DEDUP_REMOVED lines=19> */
[----:B------:R-:W-:Y:S01]  /*3a60*/  LEA R54, P1, R58, R87, 0x1 ;  /* 0x000000573a367211 */ /* 0x000fe200078208ff */
[----:B------:R-:W-:Y:S01]  /*3a70*/  IMAD.IADD R55, R59, 0x1, R79 ;  /* 0x000000013b377824 */ /* 0x000fe200078e024f */
[----:B------:R-:W-:Y:S01]  /*3a80*/  IADD3 R79, -R4, R161, RZ ;  /* 0x000000a1044f7210 */ /* 0x000fe20007ffe1ff */
[----:B------:R0:W3:Y:S03]  /*3a90*/  LDG.E R138, desc[UR10][R60.64] ;  /* 0x0000000a3c8a7981 */ /* 0x0000e6000c1e1900 */
[----:B------:R-:W-:Y:S02]  /*3aa0*/  LEA.HI.X R55, R58, R85, R55, 0x1, P1 ;  /* 0x000000553a377211 */ /* 0x000fe400008f0c37 */
[----:B------:R-:W-:-:S02]  /*3ab0*/  ISETP.GE.AND P1, PT, R6, R79, PT ;  /* 0x0000004f0600720c */ /* 0x000fc40003f26270 */
[-C--:B------:R-:W-:Y:S02]  /*3ac0*/  ISETP.GE.AND P2, PT, R92, R79.reuse, PT ;  /* 0x0000004f5c00720c */ /* 0x080fe40003f46270 */
[-C--:B------:R-:W-:Y:S02]  /*3ad0*/  ISETP.GE.AND P3, PT, R90, R79.reuse, PT ;  /* 0x0000004f5a00720c */ /* 0x080fe40003f66270 */
[----:B------:R-:W-:Y:S02]  /*3ae0*/  PRMT R58, RZ, 0x7610, R58 ;  /* 0x00007610ff3a7816 */ /* 0x000fe4000000003a */
[-C--:B------:R-:W-:Y:S02]  /*3af0*/  ISETP.GE.AND P4, PT, R82, R79.reuse, PT ;  /* 0x0000004f5200720c */ /* 0x080fe40003f86270 */
[----:B------:R-:W-:Y:S02]  /*3b00*/  ISETP.GE.AND P5, PT, R80, R79, PT ;  /* 0x0000004f5000720c */ /* 0x000fe40003fa6270 */
[----:B------:R-:W-:-:S02]  /*3b10*/  PRMT R59, RZ, 0x7610, R59 ;  /* 0x00007610ff3b7816 */ /* 0x000fc4000000003b */
[----:B0-----:R-:W-:Y:S02]  /*3b20*/  PRMT R60, RZ, 0x7610, R60 ;  /* 0x00007610ff3c7816 */ /* 0x001fe4000000003c */
[----:B------:R-:W-:Y:S02]  /*3b30*/  PRMT R61, RZ, 0x7610, R61 ;  /* 0x00007610ff3d7816 */ /* 0x000fe4000000003d */
[----:B------:R-:W-:Y:S01]  /*3b40*/  PRMT R163, RZ, 0x7610, R163 ;  /* 0x00007610ffa37816 */ /* 0x000fe200000000a3 */
[----:B----4-:R0:W-:Y:S04]  /*3b50*/  STS.U16 [R77], R0 ;  /* 0x000000004d007388 */ /* 0x0101e80000000400 */
[----:B-12---:R1:W-:Y:S04]  /*3b60*/  STS.U16 [R76+0x40], R57 ;  /* 0x000040394c007388 */ /* 0x0063e80000000400 */
[----:B---3--:R2:W-:Y:S01]  /*3b70*/  STS.U16 [R75+0x80], R140 ;  /* 0x0000808c4b007388 */ /* 0x0085e20000000400 */
[----:B0-----:R-:W-:-:S03]  /*3b80*/  PRMT R0, RZ, 0x7610, R0 ;  /* 0x00007610ff007816 */ /* 0x001fc60000000000 */
[----:B------:R-:W-:Y:S01]  /*3b90*/  STS.U16 [R74+0xc0], R165 ;  /* 0x0000c0a54a007388 */ /* 0x000fe20000000400 */
[----:B-1----:R-:W-:-:S03]  /*3ba0*/  PRMT R57, RZ, 0x7610, R57 ;  /* 0x00007610ff397816 */ /* 0x002fc60000000039 */
[----:B------:R-:W-:Y:S04]  /*3bb0*/  STS.U16 [R73+0x100], R142 ;  /* 0x0001008e49007388 */ /* 0x000fe80000000400 */
[----:B------:R-:W-:Y:S04]  /*3bc0*/  STS.U16 [R72+0x140], R167 ;  /* 0x000140a748007388 */ /* 0x000fe80000000400 */
[----:B------:R-:W-:Y:S04]  /*3bd0*/  STS.U16 [R71+0x180], R144 ;  /* 0x0001809047007388 */ /* 0x000fe80000000400 */
[----:B------:R0:W-:Y:S01]  /*3be0*/  STS.U16 [R70+0x1c0], R169 ;  /* 0x0001c0a946007388 */ /* 0x0001e20000000400 */
[----:B------:R-:W-:-:S03]  /*3bf0*/  NOP ;  /* 0x0000000000007918 */ /* 0x000fc60000000000 */
[----:B------:R-:W3:Y:S04]  /*3c00*/  @!P1 LDG.E.U16 R0, desc[UR10][R54.64] ;  /* 0x0000000a36009981 */ /* 0x000ee8000c1e1500 */
[----:B------:R-:W4:Y:S01]  /*3c10*/  @!P2 LDG.E.U16 R57, desc[UR10][R54.64+0x40] ;  /* 0x0000400a3639a981 */ /* 0x000f22000c1e1500 */
[-C--:B------:R-:W-:Y:S02]  /*3c20*/  ISETP.GE.AND P1, PT, R88, R79.reuse, PT ;  /* 0x0000004f5800720c */ /* 0x080fe40003f26270 */
[-C--:B------:R-:W-:Y:S01]  /*3c30*/  ISETP.GE.AND P2, PT, R86, R79.reuse, PT ;  /* 0x0000004f5600720c */ /* 0x080fe20003f46270 */
[----:B------:R-:W4:Y:S01]  /*3c40*/  @!P3 LDG.E.U16 R58, desc[UR10][R54.64+0x80] ;  /* 0x0000800a363ab981 */ /* 0x000f22000c1e1500 */
[----:B------:R-:W-:Y:S02]  /*3c50*/  ISETP.GE.AND P3, PT, R84, R79, PT ;  /* 0x0000004f5400720c */ /* 0x000fe40003f66270 */
[----:B--2---:R-:W-:Y:S01]  /*3c60*/  PRMT R140, RZ, 0x7610, R140 ;  /* 0x00007610ff8c7816 */ /* 0x004fe2000000008c */
[----:B------:R-:W2:Y:S01]  /*3c70*/  @!P5 LDG.E.U16 R163, desc[UR10][R54.64+0x1c0] ;  /* 0x0001c00a36a3d981 */ /* 0x000ea2000c1e1500 */
[C---:B0-----:R-:W-:Y:S01]  /*3c80*/  VIADD R70, R93.reuse, 0x40 ;  /* 0x000000405d467836 */ /* 0x041fe20000000000 */
[----:B------:R-:W-:-:S02]  /*3c90*/  IADD3 R72, R93, 0x20, RZ ;  /* 0x000000205d487810 */ /* 0x000fc40007ffe0ff */
[----:B------:R-:W-:Y:S01]  /*3ca0*/  LEA.HI.SX32 R74, R93, R93, 0x1b ;  /* 0x0000005d5d4a7211 */ /* 0x000fe200078fdaff */
[----:B------:R-:W2:Y:S04]  /*3cb0*/  @!P4 LDG.E.U16 R140, desc[UR10][R54.64+0x180] ;  /* 0x0001800a368cc981 */ /* 0x000ea8000c1e1500 */
[----:B------:R-:W2:Y:S04]  /*3cc0*/  @!P1 LDG.E.U16 R59, desc[UR10][R54.64+0xc0] ;  /* 0x0000c00a363b9981 */ /* 0x000ea8000c1e1500 */
[----:B------:R-:W2:Y:S04]  /*3cd0*/  @!P2 LDG.E.U16 R60, desc[UR10][R54.64+0x100] ;  /* 0x0001000a363ca981 */ /* 0x000ea8000c1e1500 */
[----:B------:R0:W2:Y:S01]  /*3ce0*/  @!P3 LDG.E.U16 R61, desc[UR10][R54.64+0x140] ;  /* 0x0001400a363db981 */ /* 0x0000a2000c1e1500 */
[----:B------:R-:W-:-:S03]  /*3cf0*/  ISETP.NE.AND P1, PT, R178, RZ, PT ;  /* 0x000000ffb200720c */ /* 0x000fc60003f25270 */
[----:B------:R-:W-:Y:S01]  /*3d00*/  LDS.U16 R144, [R69+0xc] ;  /* 0x00000c0045907984 */ /* 0x000fe20000000400 */
[----:B------:R-:W-:Y:S02]  /*3d10*/  ISETP.LT.OR P3, PT, R78, 0x2, P1 ;  /* 0x000000024e00780c */ /* 0x000fe40000f61670 */
[-C--:B------:R-:W-:Y:S01]  /*3d20*/  LEA.HI.SX32 R70, R70, R93.reuse, 0x1b ;  /* 0x0000005d46467211 */ /* 0x080fe200078fdaff */
[----:B------:R-:W1:Y:S01]  /*3d30*/  LDS.U16 R146, [R69+0x2] ;  /* 0x0000020045927984 */ /* 0x000e620000000400 */
[----:B------:R-:W-:Y:S02]  /*3d40*/  LEA.HI.SX32 R72, R72, R93, 0x1b ;  /* 0x0000005d48487211 */ /* 0x000fe400078fdaff */
[C---:B0-----:R-:W-:Y:S01]  /*3d50*/  IADD3 R54, R93.reuse, 0x60, RZ ;  /* 0x000000605d367810 */ /* 0x041fe20007ffe0ff */
[----:B------:R-:W0:Y:S04]  /*3d60*/  LDS.U16 R148, [R69] ;  /* 0x0000000045947984 */ /* 0x000e280000000400 */
[----:B------:R-:W0:Y:S02]  /*3d70*/  LDS.U16 R150, [R69+0x6] ;  /* 0x0000060045967984 */ /* 0x000e240000000400 */
[----:B------:R-:W1:Y:S01]  /*3d80*/  @!P3 LDC R55, c[0x0][0x21c] ;  /* 0x00008700ff37bb82 */ /* 0x000e620000000800 */
[-C--:B------:R-:W-:Y:S01]  /*3d90*/  LEA R77, R74, R111.reuse, 0x1 ;  /* 0x0000006f4a4d7211 */ /* 0x080fe200078e08ff */
[----:B------:R-:W-:Y:S01]  /*3da0*/  IMAD R75, R70, 0x2, R111 ;  /* 0x00000002464b7824 */ /* 0x000fe200078e026f */
[----:B------:R-:W-:Y:S01]  /*3db0*/  LEA R76, R72, R111, 0x1 ;  /* 0x0000006f484c7211 */ /* 0x000fe200078e08ff */
[----:B------:R-:W0:Y:S01]  /*3dc0*/  LDS.U16 R152, [R69+0x4] ;  /* 0x0000040045987984 */ /* 0x000e220000000400 */
[----:B------:R-:W-:-:S02]  /*3dd0*/  IADD3 R70, R93, 0xc0, RZ ;  /* 0x000000c05d467810 */ /* 0x000fc40007ffe0ff */
[----:B------:R-:W-:Y:S01]  /*3de0*/  LEA.HI.SX32 R142, R54, R93, 0x1b ;  /* 0x0000005d368e7211 */ /* 0x000fe200078fdaff */
[----:B------:R-:W0:Y:S01]  /*3df0*/  LDS.U16 R154, [R69+0xa] ;  /* 0x00000a00459a7984 */ /* 0x000e220000000400 */
[----:B------:R-:W-:-:S03]  /*3e00*/  IADD3 R54, R93, 0xe0, RZ ;  /* 0x000000e05d367810 */ /* 0x000fc60007ffe0ff */
[----:B------:R-:W0:Y:S01]  /*3e10*/  LDS.U16 R156, [R69+0x8] ;  /* 0x00000800459c7984 */ /* 0x000e220000000400 */
[----:B------:R-:W-:-:S03]  /*3e20*/  LEA.HI.SX32 R70, R70, R93, 0x1b ;  /* 0x0000005d46467211 */ /* 0x000fc600078fdaff */
[----:B------:R-:W0:Y:S01]  /*3e30*/  LDS.U16 R158, [R69+0xe] ;  /* 0x00000e00459e7984 */ /* 0x000e220000000400 */
[----:B------:R-:W-:Y:S02]  /*3e40*/  LEA.HI.SX32 R54, R54, R93, 0x1b ;  /* 0x0000005d36367211 */ /* 0x000fe400078fdaff */
[-C--:B------:R-:W-:Y:S01]  /*3e50*/  LEA R71, R70, R111.reuse, 0x1 ;  /* 0x0000006f46477211 */ /* 0x080fe200078e08ff */
[C---:B------:R-:W-:Y:S01]  /*3e60*/  VIADD R72, R93.reuse, 0xa0 ;  /* 0x000000a05d487836 */ /* 0x040fe20000000000 */
[C---:B------:R-:W-:Y:S02]  /*3e70*/  IADD3 R74, R93.reuse, 0x80, RZ ;  /* 0x000000805d4a7810 */ /* 0x040fe40007ffe0ff */
[----:B------:R-:W-:Y:S01]  /*3e80*/  LEA R70, R54, R111, 0x1 ;  /* 0x0000006f36467211 */ /* 0x000fe200078e08ff */
[----:B------:R-:W-:Y:S01]  /*3e90*/  @!P3 VIADD R54, R78, 0xfffffffe ;  /* 0xfffffffe4e36b836 */ /* 0x000fe20000000000 */
[----:B------:R-:W-:Y:S02]  /*3ea0*/  ISETP.NE.AND P2, PT, R94, RZ, PT ;  /* 0x000000ff5e00720c */ /* 0x000fe40003f45270 */
[----:B------:R-:W-:Y:S01]  /*3eb0*/  LEA.HI.SX32 R72, R72, R93, 0x1b ;  /* 0x0000005d48487211 */ /* 0x000fe200078fdaff */
[----:B-1----:R-:W-:Y:S01]  /*3ec0*/  @!P3 IMAD R55, R54, R55, R115 ;  /* 0x000000373637b224 */ /* 0x002fe200078e0273 */
[----:B------:R-:W-:-:S02]  /*3ed0*/  SHF.L.U32 R54, R93, 0x3, RZ ;  /* 0x000000035d367819 */ /* 0x000fc400000006ff */
[----:B------:R-:W-:Y:S01]  /*3ee0*/  LEA R72, R72, R111, 0x1 ;  /* 0x0000006f48487211 */ /* 0x000fe200078e08ff */
[----:B------:R-:W-:Y:S02]  /*3ef0*/  IMAD.MOV.U32 R166, RZ, RZ, RZ ;  /* 0x000000ffffa67224 */ /* 0x000fe400078e00ff */
[----:B------:R-:W-:Y:S02]  /*3f00*/  HADD2.F32 R173, -RZ, R176.H0_H0 ;  /* 0x200000b0ffad7230 */ /* 0x000fe40000004100 */
[----:B------:R-:W-:Y:S02]  /*3f10*/  HADD2.F32 R171, -RZ, R68.H0_H0 ;  /* 0x20000044ffab7230 */ /* 0x000fe40000004100 */
[----:B------:R-:W-:Y:S02]  /*3f20*/  HADD2.F32 R169, -RZ, R67.H0_H0 ;  /* 0x20000043ffa97230 */ /* 0x000fe40000004100 */
[----:B------:R-:W-:Y:S01]  /*3f30*/  FMUL.FTZ R199, R112, R173 ;  /* 0x000000ad70c77220 */ /* 0x000fe20000410000 */
[----:B------:R-:W-:-:S02]  /*3f40*/  HADD2.F32 R167, -RZ, R66.H0_H0 ;  /* 0x20000042ffa77230 */ /* 0x000fc40000004100 */
[----:B------:R-:W-:Y:S01]  /*3f50*/  FMUL.FTZ R197, R114, R171 ;  /* 0x000000ab72c57220 */ /* 0x000fe20000410000 */
[----:B------:R-:W-:Y:S02]  /*3f60*/  HADD2.F32 R146, -RZ, R146.H0_H0 ;  /* 0x20000092ff927230 */ /* 0x000fe40000004100 */
[----:B0-----:R-:W-:Y:S02]  /*3f70*/  HADD2.F32 R148, -RZ, R148.H0_H0 ;  /* 0x20000094ff947230 */ /* 0x001fe40000004100 */
[----:B------:R-:W-:Y:S01]  /*3f80*/  FMUL.FTZ R195, R116, R169 ;  /* 0x000000a974c37220 */ /* 0x000fe20000410000 */
[----:B------:R-:W-:Y:S02]  /*3f90*/  HADD2.F32 R165, -RZ, R64.H0_H0 ;  /* 0x20000040ffa57230 */ /* 0x000fe40000004100 */
[----:B------:R-:W-:Y:S01]  /*3fa0*/  FMUL.FTZ R193, R118, R167 ;  /* 0x000000a776c17220 */ /* 0x000fe20000410000 */
[----:B------:R-:W-:Y:S02]  /*3fb0*/  HADD2.F32 R150, -RZ, R150.H0_H0 ;  /* 0x20000096ff967230 */ /* 0x000fe40000004100 */
[----:B------:R-:W-:Y:S01]  /*3fc0*/  FMUL.FTZ R170, R148, R199 ;  /* 0x000000c794aa7220 */ /* 0x000fe20000410000 */
[----:B------:R-:W-:Y:S01]  /*3fd0*/  HADD2.F32 R152, -RZ, R152.H0_H0 ;  /* 0x20000098ff987230 */ /* 0x000fe20000004100 */
[----:B------:R-:W-:Y:S01]  /*3fe0*/  BSSY B0, `(.L_x_9253) ;  /* 0x0000058000007945 */ /* 0x000fe20003800000 */
[----:B------:R-:W-:-:S02]  /*3ff0*/  HADD2.F32 R144, -RZ, R144.H0_H0 ;  /* 0x20000090ff907230 */ /* 0x000fc40000004100 */
[----:B------:R-:W-:Y:S01]  /*4000*/  FMUL.FTZ R183, R150, R193 ;  /* 0x000000c196b77220 */ /* 0x000fe20000410000 */
[----:B------:R-:W-:Y:S02]  /*4010*/  HADD2.F32 R154, -RZ, R154.H0_H0 ;  /* 0x2000009aff9a7230 */ /* 0x000fe40000004100 */
[----:B------:R-:W-:Y:S02]  /*4020*/  HADD2.F32 R156, -RZ, R156.H0_H0 ;  /* 0x2000009cff9c7230 */ /* 0x000fe40000004100 */
[----:B------:R-:W-:Y:S01]  /*4030*/  HADD2.F32 R158, -RZ, R158.H0_H0 ;  /* 0x2000009eff9e7230 */ /* 0x000fe20000004100 */
[----:B---3--:R-:W-:Y:S04]  /*4040*/  STS.U16 [R77+0x210], R0 ;  /* 0x000210004d007388 */ /* 0x008fe80000000400 */
[----:B----4-:R0:W-:Y:S02]  /*4050*/  STS.U16 [R76+0x250], R57 ;  /* 0x000250394c007388 */ /* 0x0101e40000000400 */
[----:B0-----:R-:W-:-:S04]  /*4060*/  FMUL.FTZ R57, R138, 1.4426950216293334961 ;  /* 0x3fb8aa3b8a397820 */ /* 0x001fc80000410000 */
[----:B------:R-:W-:Y:S01]  /*4070*/  FMUL.FTZ R177, R112, R57 ;  /* 0x0000003970b17220 */ /* 0x000fe20000410000 */
[----:B------:R-:W-:Y:S01]  /*4080*/  LEA.HI.SX32 R0, R74, R93, 0x1b ;  /* 0x0000005d4a007211 */ /* 0x000fe200078fdaff */
[----:B------:R0:W-:Y:S01]  /*4090*/  STS.U16 [R75+0x290], R58 ;  /* 0x0002903a4b007388 */ /* 0x0001e20000000400 */
[----:B------:R-:W-:-:S03]  /*40a0*/  LEA R74, R142, R111, 0x1 ;  /* 0x0000006f8e4a7211 */ /* 0x000fc600078e08ff */
[----:B------:R-:W1:Y:S01]  /*40b0*/  MUFU.EX2 R177, R177 ;  /* 0x000000b100b17308 */ /* 0x000e620000000800 */
[----:B------:R-:W-:Y:S01]  /*40c0*/  IMAD R73, R0, 0x2, R111 ;  /* 0x0000000200497824 */ /* 0x000fe200078e026f */
[----:B--2---:R-:W-:Y:S01]  /*40d0*/  STS.U16 [R74+0x2d0], R59 ;  /* 0x0002d03b4a007388 */ /* 0x004fe20000000400 */
[----:B------:R-:W-:Y:S02]  /*40e0*/  LEA R0, R136, R115, 0x8 ;  /* 0x0000007388007211 */ /* 0x000fe400078e40ff */
[----:B0-----:R-:W-:Y:S01]  /*40f0*/  LEA.HI.SX32 R58, R54, R54, 0x1b ;  /* 0x00000036363a7211 */ /* 0x001fe200078fdaff */
[----:B------:R0:W-:Y:S01]  /*4100*/  STS.U16 [R73+0x310], R60 ;  /* 0x0003103c49007388 */ /* 0x0001e20000000400 */
[----:B------:R-:W-:Y:S02]  /*4110*/  @P2 IADD3 R0, R94, 0x200, RZ ;  /* 0x000002005e002810 */ /* 0x000fe40007ffe0ff */
[-C--:B------:R-:W-:Y:S01]  /*4120*/  LEA R69, R58, R111.reuse, 0x1 ;  /* 0x0000006f3a457211 */ /* 0x080fe200078e08ff */
[----:B------:R-:W-:Y:S04]  /*4130*/  STS.U16 [R72+0x350], R61 ;  /* 0x0003503d48007388 */ /* 0x000fe80000000400 */
[----:B------:R-:W-:Y:S01]  /*4140*/  STS.U16 [R71+0x390], R140 ;  /* 0x0003908c47007388 */ /* 0x000fe20000000400 */
[----:B0-----:R-:W-:-:S03]  /*4150*/  LEA R60, R0, R111, 0x2 ;  /* 0x0000006f003c7211 */ /* 0x001fc600078e10ff */
[----:B------:R-:W-:Y:S01]  /*4160*/  STS.U16 [R70+0x3d0], R163 ;  /* 0x0003d0a346007388 */ /* 0x000fe20000000400 */
[----:B------:R-:W-:-:S03]  /*4170*/  NOP ;  /* 0x0000000000007918 */ /* 0x000fc60000000000 */
[----:B------:R-:W-:Y:S04]  /*4180*/  LDS.U16 R181, [R69+0x21c] ;  /* 0x00021c0045b57984 */ /* 0x000fe80000000400 */
[----:B------:R-:W0:Y:S04]  /*4190*/  LDS.U16 R172, [R69+0x21a] ;  /* 0x00021a0045ac7984 */ /* 0x000e280000000400 */
[----:B------:R-:W-:Y:S04]  /*41a0*/  LDS.U16 R174, [R69+0x212] ;  /* 0x0002120045ae7984 */ /* 0x000fe80000000400 */
[----:B------:R-:W-:Y:S04]  /*41b0*/  LDS.U16 R180, [R69+0x210] ;  /* 0x0002100045b47984 */ /* 0x000fe80000000400 */
[----:B------:R-:W-:Y:S04]  /*41c0*/  LDS.U16 R182, [R69+0x216] ;  /* 0x0002160045b67984 */ /* 0x000fe80000000400 */
[----:B------:R-:W-:Y:S04]  /*41d0*/  LDS.U16 R184, [R69+0x214] ;  /* 0x0002140045b87984 */ /* 0x000fe80000000400 */
[----:B------:R-:W2:Y:S04]  /*41e0*/  LDS.U16 R185, [R69+0x218] ;  /* 0x0002180045b97984 */ /* 0x000ea80000000400 */
[----:B------:R-:W3:Y:S04]  /*41f0*/  LDS.U16 R175, [R69+0x21e] ;  /* 0x00021e0045af7984 */ /* 0x000ee80000000400 */
[----:B-1----:R1:W-:Y:S01]  /*4200*/  STS [R60+0xe98], R177 ;  /* 0x000e98b13c007388 */ /* 0x0023e20000000800 */
[----:B------:R-:W-:Y:S01]  /*4210*/  @!P3 IMAD.WIDE R54, R55, 0x8, R12 ;  /* 0x000000083736b825 */ /* 0x000fe200078e020c */
[----:B------:R-:W-:Y:S03]  /*4220*/  BAR.SYNC.DEFER_BLOCKING 0x0 ;  /* 0x0000000000007b1d */ /* 0x000fe60000010000 */
[-C--:B------:R-:W-:Y:S01]  /*4230*/  FMUL.FTZ R0, R114, R57.reuse ;  /* 0x0000003972007220 */ /* 0x080fe20000410000 */
[----:B------:R-:W-:Y:S01]  /*4240*/  FMUL.FTZ R58, R116, R57 ;  /* 0x00000039743a7220 */ /* 0x000fe20000410000 */
[----:B0-----:R-:W-:Y:S01]  /*4250*/  HADD2.F32 R172, -RZ, R172.H0_H0 ;  /* 0x200000acffac7230 */ /* 0x001fe20000004100 */
[----:B------:R0:W5:Y:S01]  /*4260*/  @!P3 LDG.E R166, desc[UR10][R54.64+0x4] ;  /* 0x0000040a36a6b981 */ /* 0x000162000c1e1900 */
[----:B------:R-:W-:Y:S01]  /*4270*/  ISETP.NE.AND P3, PT, R94, 0x1f, PT ;  /* 0x0000001f5e00780c */ /* 0x000fe20003f65270 */
[----:B0-----:R-:W-:-:S12]  /*4280*/  HADD2.F32 R54, -RZ, R181.H0_H0 ;  /* 0x200000b5ff367230 */ /* 0x001fd80000004100 */
[----:B------:R-:W-:Y:S01]  /*4290*/  @P3 LEA R55, R94, R111, 0x2 ;  /* 0x0000006f5e373211 */ /* 0x000fe200078e10ff */
[----:B------:R-:W-:Y:S01]  /*42a0*/  FMUL.FTZ R187, R135, R54 ;  /* 0x0000003687bb7220 */ /* 0x000fe20000410000 */
[----:B--2---:R-:W-:Y:S02]  /*42b0*/  HADD2.F32 R54, -RZ, R185.H0_H0 ;  /* 0x200000b9ff367230 */ /* 0x004fe40000004100 */
[----:B------:R-:W-:Y:S02]  /*42c0*/  FMUL.FTZ R185, R133, R172 ;  /* 0x000000ac85b97220 */ /* 0x000fe40000410000 */
[----:B------:R0:W2:Y:S01]  /*42d0*/  @P3 LDS R172, [R55+0x169c] ;  /* 0x00169c0037ac3984 */ /* 0x0000a20000000800 */
[----:B------:R-:W4:Y:S01]  /*42e0*/  MUFU.EX2 R0, R0 ;  /* 0x0000000000007308 */ /* 0x000f220000000800 */
[-C--:B------:R-:W-:Y:S01]  /*42f0*/  FMUL.FTZ R162, R118, R57.reuse ;  /* 0x0000003976a27220 */ /* 0x080fe20000410000 */
[----:B------:R-:W-:-:S06]  /*4300*/  FMUL.FTZ R168, R119, R57 ;  /* 0x0000003977a87220 */ /* 0x000fcc0000410000 */
[----:B------:R-:W3:Y:S01]  /*4310*/  MUFU.EX2 R58, R58 ;  /* 0x0000003a003a7308 */ /* 0x000ee20000000800 */
[----:B-1----:R-:W-:-:S07]  /*4320*/  FMUL.FTZ R60, R122, R57 ;  /* 0x000000397a3c7220 */ /* 0x002fce0000410000 */
[----:B------:R-:W1:Y:S01]  /*4330*/  MUFU.EX2 R162, R162 ;  /* 0x000000a200a27308 */ /* 0x000e620000000800 */
[-C--:B------:R-:W-:Y:S01]  /*4340*/  FMUL.FTZ R164, R120, R57.reuse ;  /* 0x0000003978a47220 */ /* 0x080fe20000410000 */
[----:B------:R-:W-:Y:S01]  /*4350*/  FMUL.FTZ R160, R121, R57 ;  /* 0x0000003979a07220 */ /* 0x000fe20000410000 */
[----:B----4-:R-:W-:-:S05]  /*4360*/  FMUL.FTZ R59, R177, R0 ;  /* 0x00000000b13b7220 */ /* 0x010fca0000410000 */
[----:B------:R-:W4:Y:S01]  /*4370*/  MUFU.EX2 R168, R168 ;  /* 0x000000a800a87308 */ /* 0x000f220000000800 */
[----:B---3--:R-:W-:-:S07]  /*4380*/  FMUL.FTZ R59, R58, R59 ;  /* 0x0000003b3a3b7220 */ /* 0x008fce0000410000 */
[----:B------:R-:W3:Y:S01]  /*4390*/  MUFU.EX2 R60, R60 ;  /* 0x0000003c003c7308 */ /* 0x000ee20000000800 */
[----:B-1----:R-:W-:Y:S01]  /*43a0*/  FMUL.FTZ R179, R162, R59 ;  /* 0x0000003ba2b37220 */ /* 0x002fe20000410000 */
[----:B------:R-:W-:-:S06]  /*43b0*/  HADD2.F32 R186, -RZ, R175.H0_H0 ;  /* 0x200000afffba7230 */ /* 0x000fcc0000004100 */
[----:B------:R-:W1:Y:S01]  /*43c0*/  MUFU.EX2 R164, R164 ;  /* 0x000000a400a47308 */ /* 0x000e620000000800 */
[----:B------:R-:W-:-:S07]  /*43d0*/  HADD2.F32 R142, -RZ, R65.H0_H0 ;  /* 0x20000041ff8e7230 */ /* 0x000fce0000004100 */
[----:B------:R-:W0:Y:S01]  /*43e0*/  MUFU.EX2 R160, R160 ;  /* 0x000000a000a07308 */ /* 0x000e220000000800 */
[----:B------:R-:W-:Y:S02]  /*43f0*/  HADD2.F32 R140, -RZ, R63.H0_H0 ;  /* 0x2000003fff8c7230 */ /* 0x000fe40000004100 */
[----:B----4-:R-:W-:Y:S01]  /*4400*/  FMUL.FTZ R209, R168, R179 ;  /* 0x000000b3a8d17220 */ /* 0x010fe20000410000 */
        /* <DEDUP_REMOVED lines=9> */
[----:B---3--:R-:W-:Y:S01]  /*44a0*/  FFMA.FTZ R188, R60, R175, R187 ;  /* 0x000000af3cbc7223 */ /* 0x008fe200000100bb */
[----:B-12---:R-:W-:Y:S06]  /*44b0*/  @P3 BRA `(.L_x_9254) ;  /* 0x0000000000283947 */ /* 0x006fec0003800000 */
[----:B------:R-:W-:Y:S01]  /*44c0*/  ISETP.NE.AND P4, PT, R78, R159, PT ;  /* 0x0000009f4e00720c */ /* 0x000fe20003f85270 */
[----:B------:R-:W-:-:S12]  /*44d0*/  IMAD.MOV.U32 R172, RZ, RZ, 0x3f800000 ;  /* 0x3f800000ffac7424 */ /* 0x000fd800078e00ff */
[----:B------:R-:W-:Y:S05]  /*44e0*/  @!P4 BRA `(.L_x_9254) ;  /* 0x00000000001cc947 */ /* 0x000fea0003800000 */
[----:B------:R-:W-:-:S04]  /*44f0*/  IADD3 R172, R159, -UR4, RZ ;  /* 0x800000049fac7c10 */ /* 0x000fc8000fffe0ff */
[----:B0-----:R-:W-:-:S04]  /*4500*/  LEA.HI R55, R172, R172, RZ, 0x1 ;  /* 0x000000acac377211 */ /* 0x001fc800078f08ff */
[----:B------:R-:W-:-:S04]  /*4510*/  LOP3.LUT R55, R55, 0xfffffe, RZ, 0xc0, !PT ;  /* 0x00fffffe37377812 */ /* 0x000fc800078ec0ff */
[----:B------:R-:W-:-:S04]  /*4520*/  IADD3 R172, -R55, R172, RZ ;  /* 0x000000ac37ac7210 */ /* 0x000fc80007ffe1ff */
[----:B------:R-:W-:-:S05]  /*4530*/  LEA R172, R172, R115, 0x8 ;  /* 0x00000073acac7211 */ /* 0x000fca00078e40ff */
[----:B------:R-:W-:-:S06]  /*4540*/  IMAD R172, R172, 0x4, R111 ;  /* 0x00000004acac7824 */ /* 0x000fcc00078e026f */
[----:B------:R-:W1:Y:S02]  /*4550*/  LDS R172, [R172+0xe98] ;  /* 0x000e9800acac7984 */ /* 0x000e640000000800 */
.L_x_9254:
[----:B------:R-:W-:Y:S05]  /*4560*/  BSYNC B0 ;  /* 0x0000000000007941 */ /* 0x000fea0003800000 */
.L_x_9253:
        /* <DEDUP_REMOVED lines=28> */
[----:B------:R-:W0:Y:S01]  /*4730*/  SHFL.DOWN PT, R180, R188, 0x1, 0x1f ;  /* 0x08201f00bcb47f89 */ /* 0x000e2200000e0000 */
[C---:B------:R-:W-:Y:S01]  /*4740*/  FMUL.FTZ R209, R164.reuse, R209 ;  /* 0x000000d1a4d17220 */ /* 0x040fe20000410000 */
[----:B------:R-:W-:Y:S01]  /*4750*/  FFMA.FTZ R186, R164, R186, R221 ;  /* 0x000000baa4ba7223 */ /* 0x000fe200000100dd */
[----:B------:R-:W-:Y:S01]  /*4760*/  FMUL.FTZ R217, R158, R57 ;  /* 0x000000399ed97220 */ /* 0x000fe20000410000 */
[----:B------:R-:W1:Y:S01]  /*4770*/  SHFL.DOWN PT, R174, R225, 0x1, 0x1f ;  /* 0x08201f00e1ae7f89 */ /* 0x000e6200000e0000 */
[C---:B------:R-:W-:Y:S01]  /*4780*/  FMUL.FTZ R209, R160.reuse, R209 ;  /* 0x000000d1a0d17220 */ /* 0x040fe20000410000 */
[----:B------:R-:W-:Y:S01]  /*4790*/  FFMA.FTZ R186, R160, R186, R223 ;  /* 0x000000baa0ba7223 */ /* 0x000fe200000100df */
[----:B------:R-:W-:Y:S01]  /*47a0*/  ISETP.NE.AND P4, PT, R178, 0x1f, PT ;  /* 0x0000001fb200780c */ /* 0x000fe20003f85270 */
[----:B------:R-:W-:Y:S01]  /*47b0*/  BSSY B0, `(.L_x_9255) ;  /* 0x00000c0000007945 */ /* 0x000fe20003800000 */
[C---:B------:R-:W-:Y:S01]  /*47c0*/  FMUL.FTZ R211, R60.reuse, R209 ;  /* 0x000000d13cd37220 */ /* 0x040fe20000410000 */
[----:B------:R-:W-:Y:S01]  /*47d0*/  FFMA.FTZ R186, R60, R186, R217 ;  /* 0x000000ba3cba7223 */ /* 0x000fe200000100d9 */
[----:B------:R-:W-:Y:S01]  /*47e0*/  ISETP.GE.U32.AND P5, PT, R178, 0x1e, PT ;  /* 0x0000001eb200780c */ /* 0x000fe20003fa6070 */
[----:B-----5:R-:W-:Y:S01]  /*47f0*/  SHFL.IDX PT, R209, R166, RZ, 0x1f ;  /* 0x00001fffa6d17589 */ /* 0x020fe200000e0000 */
[----:B------:R-:W-:-:S02]  /*4800*/  ISETP.GE.OR P1, PT, R78, UR23, P1 ;  /* 0x000000174e007c0c */ /* 0x000fc40008f26670 */
[----:B------:R-:W-:Y:S01]  /*4810*/  ISETP.NE.AND P6, PT, R94, RZ, PT ;  /* 0x000000ff5e00720c */ /* 0x000fe20003fc5270 */
[----:B------:R-:W2:Y:S04]  /*4820*/  SHFL.UP PT, R55, R186, 0x1, RZ ;  /* 0x04200000ba377989 */ /* 0x000ea800000e00ff */
[----:B------:R-:W3:Y:S01]  /*4830*/  SHFL.UP PT, R54, R211, 0x1, RZ ;  /* 0x04200000d3367989 */ /* 0x000ee200000e00ff */
[----:B0-----:R-:W-:-:S05]  /*4840*/  @P4 FFMA.FTZ R188, R225, R180, R188 ;  /* 0x000000b4e1bc4223 */ /* 0x001fca00000100bc */
[----:B------:R-:W-:Y:S01]  /*4850*/  @!P1 LEA R182, R115, R111, 0x3 ;  /* 0x0000006f73b69211 */ /* 0x000fe200078e18ff */
[----:B-1----:R-:W-:Y:S01]  /*4860*/  @P4 FMUL.FTZ R225, R225, R174 ;  /* 0x000000aee1e14220 */ /* 0x002fe20000410000 */
[----:B------:R-:W-:Y:S01]  /*4870*/  ISETP.GE.AND P4, PT, R93, 0x1, PT ;  /* 0x000000015d00780c */ /* 0x000fe20003f86270 */
[----:B------:R-:W0:Y:S04]  /*4880*/  SHFL.DOWN PT, R180, R188, 0x2, 0x1f ;  /* 0x08401f00bcb47f89 */ /* 0x000e2800000e0000 */
[----:B------:R-:W1:Y:S08]  /*4890*/  SHFL.DOWN PT, R174, R225, 0x2, 0x1f ;  /* 0x08401f00e1ae7f89 */ /* 0x000e7000000e0000 */
[C---:B--2---:R-:W-:Y:S01]  /*48a0*/  @P4 FFMA.FTZ R186, R211.reuse, R55, R186 ;  /* 0x00000037d3ba4223 */ /* 0x044fe200000100ba */
[----:B---3--:R-:W-:Y:S01]  /*48b0*/  @P4 FMUL.FTZ R211, R211, R54 ;  /* 0x00000036d3d34220 */ /* 0x008fe20000410000 */
[----:B------:R-:W-:-:S03]  /*48c0*/  ISETP.GE.AND P4, PT, R93, 0x2, PT ;  /* 0x000000025d00780c */ /* 0x000fc60003f86270 */
[----:B------:R-:W2:Y:S04]  /*48d0*/  SHFL.UP PT, R55, R186, 0x2, RZ ;  /* 0x04400000ba377989 */ /* 0x000ea800000e00ff */
[----:B------:R-:W3:Y:S01]  /*48e0*/  SHFL.UP PT, R54, R211, 0x2, RZ ;  /* 0x04400000d3367989 */ /* 0x000ee200000e00ff */
[C---:B0-----:R-:W-:Y:S01]  /*48f0*/  @!P5 FFMA.FTZ R188, R225.reuse, R180, R188 ;  /* 0x000000b4e1bcd223 */ /* 0x041fe200000100bc */
[----:B-1----:R-:W-:-:S04]  /*4900*/  @!P5 FMUL.FTZ R225, R225, R174 ;  /* 0x000000aee1e1d220 */ /* 0x002fc80000410000 */
[----:B------:R-:W0:Y:S01]  /*4910*/  SHFL.DOWN PT, R180, R188, 0x4, 0x1f ;  /* 0x08801f00bcb47f89 */ /* 0x000e2200000e0000 */
[----:B------:R-:W-:-:S03]  /*4920*/  ISETP.GE.U32.AND P5, PT, R178, 0x1c, PT ;  /* 0x0000001cb200780c */ /* 0x000fc60003fa6070 */
        /* <DEDUP_REMOVED lines=8> */
[----:B------:R-:W0:Y:S01]  /*49b0*/  SHFL.DOWN PT, R190, R188, 0x8, 0x1f ;  /* 0x09001f00bcbe7f89 */ /* 0x000e2200000e0000 */
[----:B------:R-:W-:-:S03]  /*49c0*/  ISETP.GE.U32.AND P5, PT, R178, 0x18, PT ;  /* 0x00000018b200780c */ /* 0x000fc60003fa6070 */
[----:B------:R-:W1:Y:S01]  /*49d0*/  SHFL.DOWN PT, R184, R225, 0x8, 0x1f ;  /* 0x09001f00e1b87f89 */ /* 0x000e6200000e0000 */
[C---:B--2---:R-:W-:Y:S01]  /*49e0*/  @P4 FFMA.FTZ R186, R211.reuse, R55, R186 ;  /* 0x00000037d3ba4223 */ /* 0x044fe200000100ba */
[----:B------:R-:W-:Y:S01]  /*49f0*/  HFMA2.MMA R55, -RZ, RZ, 0, 0 ;  /* 0x00000000ff377435 */ /* 0x000fe200000001ff */
[----:B---3--:R-:W-:-:S03]  /*4a00*/  @P4 FMUL.FTZ R211, R211, R54 ;  /* 0x00000036d3d34220 */ /* 0x008fc60000410000 */
[----:B------:R-:W2:Y:S01]  /*4a10*/  SHFL.UP PT, R180, R186, 0x8, RZ ;  /* 0x05000000bab47989 */ /* 0x000ea200000e00ff */
[----:B------:R-:W-:Y:S02]  /*4a20*/  ISETP.GE.AND P4, PT, R93, 0x8, PT ;  /* 0x000000085d00780c */ /* 0x000fe40003f86270 */
[----:B------:R-:W-:Y:S01]  /*4a30*/  MOV R54, 0x3f800000 ;  /* 0x3f80000000367802 */ /* 0x000fe20000000f00 */
[----:B------:R-:W3:Y:S01]  /*4a40*/  SHFL.UP PT, R174, R211, 0x8, RZ ;  /* 0x05000000d3ae7989 */ /* 0x000ee200000e00ff */
[----:B0-----:R-:W-:-:S04]  /*4a50*/  @!P5 FFMA.FTZ R188, R225, R190, R188 ;  /* 0x000000bee1bcd223 */ /* 0x001fc800000100bc */
[----:B------:R-:W-:Y:S01]  /*4a60*/  @!P1 LDS.64 R54, [R182+0x1718] ;  /* 0x00171800b6369984 */ /* 0x000fe20000000a00 */
[----:B------:R-:W-:Y:S01]  /*4a70*/  ISETP.GE.AND P1, PT, R93, 0x10, PT ;  /* 0x000000105d00780c */ /* 0x000fe20003f26270 */
[----:B-1----:R-:W-:Y:S02]  /*4a80*/  @!P5 FMUL.FTZ R225, R225, R184 ;  /* 0x000000b8e1e1d220 */ /* 0x002fe40000410000 */
[----:B------:R-:W0:Y:S04]  /*4a90*/  SHFL.DOWN PT, R190, R188, 0x10, 0x1f ;  /* 0x0a001f00bcbe7f89 */ /* 0x000e2800000e0000 */
[----:B------:R-:W1:Y:S01]  /*4aa0*/  SHFL.DOWN PT, R184, R225, 0x10, 0x1f ;  /* 0x0a001f00e1b87f89 */ /* 0x000e6200000e0000 */
[C---:B--2---:R-:W-:Y:S01]  /*4ab0*/  @P4 FFMA.FTZ R186, R211.reuse, R180, R186 ;  /* 0x000000b4d3ba4223 */ /* 0x044fe200000100ba */
[----:B---3--:R-:W-:-:S04]  /*4ac0*/  @P4 FMUL.FTZ R211, R211, R174 ;  /* 0x000000aed3d34220 */ /* 0x008fc80000410000 */
[----:B------:R-:W2:Y:S01]  /*4ad0*/  SHFL.UP PT, R180, R186, 0x10, RZ ;  /* 0x06000000bab47989 */ /* 0x000ea200000e00ff */
[----:B------:R-:W-:-:S03]  /*4ae0*/  ISETP.GE.U32.AND P4, PT, R178, 0x10, PT ;  /* 0x00000010b200780c */ /* 0x000fc60003f86070 */
[----:B------:R-:W3:Y:S10]  /*4af0*/  SHFL.UP PT, R174, R211, 0x10, RZ ;  /* 0x06000000d3ae7989 */ /* 0x000ef400000e00ff */
[C---:B0-----:R-:W-:Y:S01]  /*4b00*/  @!P4 FFMA.FTZ R188, R225.reuse, R190, R188 ;  /* 0x000000bee1bcc223 */ /* 0x041fe200000100bc */
[----:B-1----:R-:W-:-:S04]  /*4b10*/  @!P4 FMUL.FTZ R225, R225, R184 ;  /* 0x000000b8e1e1c220 */ /* 0x002fc80000410000 */
[----:B------:R-:W-:Y:S04]  /*4b20*/  SHFL.IDX PT, R227, R188, RZ, 0x1f ;  /* 0x00001fffbce37589 */ /* 0x000fe800000e0000 */
[----:B------:R-:W-:Y:S01]  /*4b30*/  SHFL.DOWN PT, R213, R225, 0x1, 0x1f ;  /* 0x08201f00e1d57f89 */ /* 0x000fe200000e0000 */
[----:B--2---:R-:W-:-:S03]  /*4b40*/  @P1 FFMA.FTZ R186, R211, R180, R186 ;  /* 0x000000b4d3ba1223 */ /* 0x004fc600000100ba */
[----:B------:R-:W-:Y:S01]  /*4b50*/  SHFL.DOWN PT, R180, R188, 0x1, 0x1f ;  /* 0x08201f00bcb47f89 */ /* 0x000fe200000e0000 */
[----:B---3--:R-:W-:-:S03]  /*4b60*/  @P1 FMUL.FTZ R211, R211, R174 ;  /* 0x000000aed3d31220 */ /* 0x008fc60000410000 */
[----:B------:R-:W0:Y:S04]  /*4b70*/  SHFL.IDX PT, R174, R55, RZ, 0x1f ;  /* 0x00001fff37ae7589 */ /* 0x000e2800000e0000 */
[----:B------:R-:W-:Y:S04]  /*4b80*/  SHFL.UP PT, R186, R186, 0x1, RZ ;  /* 0x04200000baba7989 */ /* 0x000fe800000e00ff */
[----:B------:R-:W1:Y:S04]  /*4b90*/  SHFL.UP PT, R211, R211, 0x1, RZ ;  /* 0x04200000d3d37989 */ /* 0x000e6800000e00ff */
[----:B------:R-:W2:Y:S01]  /*4ba0*/  SHFL.IDX PT, R166, R225, RZ, 0x1f ;  /* 0x00001fffe1a67589 */ /* 0x000ea200000e0000 */
[----:B0-----:R-:W-:-:S04]  /*4bb0*/  @P3 FFMA.FTZ R174, R213, R174, R180 ;  /* 0x000000aed5ae3223 */ /* 0x001fc800000100b4 */
[----:B------:R-:W-:Y:S01]  /*4bc0*/  FFMA.FTZ R175, R174, R172, R175 ;  /* 0x000000acaeaf7223 */ /* 0x000fe200000100af */
[----:B-1----:R-:W-:-:S03]  /*4bd0*/  @P2 FFMA.FTZ R209, R211, R209, R186 ;  /* 0x000000d1d3d12223 */ /* 0x002fc600000100ba */
[----:B------:R-:W-:Y:S01]  /*4be0*/  FMUL.FTZ R190, R122, R175 ;  /* 0x000000af7abe7220 */ /* 0x000fe20000410000 */
[----:B------:R-:W-:Y:S01]  /*4bf0*/  IADD3 R186, -R4, R161, -R94 ;  /* 0x000000a104ba7210 */ /* 0x000fe20007ffe95e */
[----:B------:R-:W-:Y:S01]  /*4c00*/  FFMA.FTZ R209, R177, R209, R170 ;  /* 0x000000d1b1d17223 */ /* 0x000fe200000100aa */
[----:B------:R-:W-:Y:S01]  /*4c10*/  FFMA.FTZ R177, R60, R175, R187 ;  /* 0x000000af3cb17223 */ /* 0x000fe200000100bb */
[C---:B--2---:R-:W-:Y:S01]  /*4c20*/  FFMA.FTZ R55, R166.reuse, R55, R227 ;  /* 0x00000037a6377223 */ /* 0x044fe200000100e3 */
[----:B------:R-:W-:Y:S01]  /*4c30*/  FMUL.FTZ R54, R166, R54 ;  /* 0x00000036a6367220 */ /* 0x000fe20000410000 */
[----:B------:R-:W-:Y:S01]  /*4c40*/  FFMA.FTZ R213, R0, R209, R179 ;  /* 0x000000d100d57223 */ /* 0x000fe200000100b3 */
[----:B------:R-:W-:Y:S01]  /*4c50*/  FFMA.FTZ R179, R160, R177, R185 ;  /* 0x000000b1a0b37223 */ /* 0x000fe200000100b9 */
[----:B------:R-:W-:Y:S02]  /*4c60*/  ISETP.GE.AND P1, PT, R186, 0x1, PT ;  /* 0x00000001ba00780c */ /* 0x000fe40003f26270 */
[----:B------:R-:W-:Y:S01]  /*4c70*/  FFMA.FTZ R215, R58, R213, R181 ;  /* 0x000000d53ad77223 */ /* 0x000fe200000100b5 */
[-C--:B------:R-:W-:Y:S01]  /*4c80*/  FFMA.FTZ R181, R164, R179.reuse, R189 ;  /* 0x000000b3a4b57223 */ /* 0x080fe200000100bd */
[----:B------:R-:W-:-:S02]  /*4c90*/  FMUL.FTZ R172, R120, R179 ;  /* 0x000000b378ac7220 */ /* 0x000fc40000410000 */
[----:B------:R-:W-:Y:S01]  /*4ca0*/  FFMA.FTZ R211, R162, R215, R183 ;  /* 0x000000d7a2d37223 */ /* 0x000fe200000100b7 */
[----:B------:R-:W-:-:S03]  /*4cb0*/  FFMA.FTZ R183, R168, R181, R201 ;  /* 0x000000b5a8b77223 */ /* 0x000fc600000100c9 */
[----:B------:R-:W-:Y:S01]  /*4cc0*/  FFMA.FTZ R201, R168, R211, R219 ;  /* 0x000000d3a8c97223 */ /* 0x000fe200000100db */
[----:B------:R-:W-:Y:S01]  /*4cd0*/  FFMA.FTZ R185, R162, R183, R203 ;  /* 0x000000b7a2b97223 */ /* 0x000fe200000100cb */
[----:B------:R-:W-:Y:S01]  /*4ce0*/  @!P6 LEA R168, R115, R111, 0x3 ;  /* 0x0000006f73a8e211 */ /* 0x000fe200078e18ff */
[----:B------:R-:W-:Y:S01]  /*4cf0*/  FMUL.FTZ R166, R118, R183 ;  /* 0x000000b776a67220 */ /* 0x000fe20000410000 */
[----:B------:R-:W-:Y:S01]  /*4d00*/  FFMA.FTZ R203, R164, R201, R221 ;  /* 0x000000c9a4cb7223 */ /* 0x000fe200000100dd */
[-C--:B------:R-:W-:Y:S01]  /*4d10*/  FFMA.FTZ R187, R58, R185.reuse, R205 ;  /* 0x000000b93abb7223 */ /* 0x080fe200000100cd */
[----:B------:R-:W-:Y:S02]  /*4d20*/  IMAD.SHL.U32 R58, R94, 0x8, RZ ;  /* 0x000000085e3a7824 */ /* 0x000fe400078e00ff */
[----:B------:R-:W-:Y:S01]  /*4d30*/  FMUL.FTZ R164, R116, R185 ;  /* 0x000000b974a47220 */ /* 0x000fe20000410000 */
[----:B------:R-:W-:Y:S01]  /*4d40*/  FFMA.FTZ R205, R160, R203, R223 ;  /* 0x000000cba0cd7223 */ /* 0x000fe200000100df */
[----:B------:R-:W-:Y:S01]  /*4d50*/  FFMA.FTZ R189, R0, R187, R207 ;  /* 0x000000bb00bd7223 */ /* 0x000fe200000100cf */
[----:B------:R-:W-:Y:S01]  /*4d60*/  FFMA.FTZ R0, R148, -R199, R209 ;  /* 0x800000c794007223 */ /* 0x000fe200000100d1 */
[----:B------:R-:W-:Y:S01]  /*4d70*/  FFMA.FTZ R160, R146, -R197, R213 ;  /* 0x800000c592a07223 */ /* 0x000fe200000100d5 */
[----:B------:R-:W-:Y:S01]  /*4d80*/  FFMA.FTZ R207, R60, R205, R217 ;  /* 0x000000cd3ccf7223 */ /* 0x000fe200000100d9 */
[----:B------:R-:W-:Y:S01]  /*4d90*/  FMUL.FTZ R162, R112, R189 ;  /* 0x000000bd70a27220 */ /* 0x000fe20000410000 */
[----:B------:R-:W-:Y:S01]  /*4da0*/  FMUL.FTZ R60, R114, R187 ;  /* 0x000000bb723c7220 */ /* 0x000fe20000410000 */
[----:B------:R-:W-:Y:S01]  /*4db0*/  LEA.HI.SX32 R58, R58, R58, 0x1b ;  /* 0x0000003a3a3a7211 */ /* 0x000fe200078fdaff */
[----:B------:R0:W-:Y:S01]  /*4dc0*/  @!P6 STS.64 [R168+0x1718], R54 ;  /* 0x00171836a800e388 */ /* 0x0001e20000000a00 */
[-C--:B------:R-:W-:Y:S01]  /*4dd0*/  FFMA.FTZ R197, R0, R162.reuse, RZ ;  /* 0x000000a200c57223 */ /* 0x080fe200000100ff */
[----:B------:R-:W-:Y:S01]  /*4de0*/  FMUL.FTZ R199, R173, R162 ;  /* 0x000000a2adc77220 */ /* 0x000fe20000410000 */
[----:B------:R-:W-:Y:S01]  /*4df0*/  FFMA.FTZ R162, R152, -R195, R215 ;  /* 0x800000c398a27223 */ /* 0x000fe200000100d7 */
[----:B------:R-:W-:Y:S01]  /*4e00*/  LEA R58, R58, R111, 0x2 ;  /* 0x0000006f3a3a7211 */ /* 0x000fe200078e10ff */
[-C--:B------:R-:W-:Y:S01]  /*4e10*/  FFMA.FTZ R197, R160, R60.reuse, R197 ;  /* 0x0000003ca0c57223 */ /* 0x080fe200000100c5 */
[----:B------:R-:W-:Y:S01]  /*4e20*/  FMUL.FTZ R195, R119, R181 ;  /* 0x000000b577c37220 */ /* 0x000fe20000410000 */
[----:B------:R-:W-:Y:S01]  /*4e30*/  FMUL.FTZ R60, R171, R60 ;  /* 0x0000003cab3c7220 */ /* 0x000fe20000410000 */
[----:B------:R-:W-:Y:S01]  /*4e40*/  FMUL.FTZ R219, R121, R177 ;  /* 0x000000b179db7220 */ /* 0x000fe20000410000 */
[-C--:B------:R-:W-:Y:S01]  /*4e50*/  FFMA.FTZ R197, R162, R164.reuse, R197 ;  /* 0x000000a4a2c57223 */ /* 0x080fe200000100c5 */
[----:B------:R-:W-:Y:S01]  /*4e60*/  STS [R58+0x420], R199 ;  /* 0x000420c73a007388 */ /* 0x000fe20000000800 */
[----:B------:R-:W-:Y:S01]  /*4e70*/  FMUL.FTZ R170, R142, R195 ;  /* 0x000000c38eaa7220 */ /* 0x000fe20000410000 */
[----:B0-----:R-:W-:Y:S01]  /*4e80*/  FMUL.FTZ R54, R169, R164 ;  /* 0x000000a4a9367220 */ /* 0x001fe20000410000 */
[----:B------:R-:W-:Y:S01]  /*4e90*/  FFMA.FTZ R164, R150, -R193, R211 ;  /* 0x800000c196a47223 */ /* 0x000fe200000100d3 */
[----:B------:R-:W-:Y:S01]  /*4ea0*/  FMUL.FTZ R168, R167, R166 ;  /* 0x000000a6a7a87220 */ /* 0x000fe20000410000 */
[----:B------:R0:W-:Y:S01]  /*4eb0*/  STS [R83+0x4], R60 ;  /* 0x0000043c53007388 */ /* 0x0001e20000000800 */
[----:B------:R-:W-:Y:S01]  /*4ec0*/  FMUL.FTZ R55, R165, R172 ;  /* 0x000000aca5377220 */ /* 0x000fe20000410000 */
[----:B------:R-:W-:Y:S01]  /*4ed0*/  FFMA.FTZ R197, R164, R166, R197 ;  /* 0x000000a6a4c57223 */ /* 0x000fe200000100c5 */
[----:B------:R-:W-:Y:S01]  /*4ee0*/  FFMA.FTZ R166, R156, -R191, R201 ;  /* 0x800000bf9ca67223 */ /* 0x000fe200000100c9 */
[----:B------:R-:W-:Y:S01]  /*4ef0*/  FMUL.FTZ R191, R140, R219 ;  /* 0x000000db8cbf7220 */ /* 0x000fe20000410000 */
[----:B------:R-:W-:Y:S01]  /*4f00*/  STS [R83+0x8], R54 ;  /* 0x0000083653007388 */ /* 0x000fe20000000800 */
[----:B------:R-:W-:-:S02]  /*4f10*/  VIADD R193, R94, 0x40 ;  /* 0x000000405ec17836 */ /* 0x000fc40000000000 */
[----:B------:R-:W-:Y:S01]  /*4f20*/  FFMA.FTZ R197, R166, R195, R197 ;  /* 0x000000c3a6c57223 */ /* 0x000fe200000100c5 */
[C---:B------:R-:W-:Y:S01]  /*4f30*/  IADD3 R195, R94.reuse, 0x60, RZ ;  /* 0x000000605ec37810 */ /* 0x040fe20007ffe0ff */
[----:B------:R1:W-:Y:S01]  /*4f40*/  STS [R83+0xc], R168 ;  /* 0x00000ca853007388 */ /* 0x0003e20000000800 */
[----:B0-----:R-:W-:Y:S01]  /*4f50*/  FMUL.FTZ R60, R163, R190 ;  /* 0x000000bea33c7220 */ /* 0x001fe20000410000 */
[C---:B------:R-:W-:Y:S01]  /*4f60*/  VIADD R221, R94.reuse, 0xc0 ;  /* 0x000000c05edd7836 */ /* 0x040fe20000000000 */
[C---:B------:R-:W-:Y:S01]  /*4f70*/  IADD3 R223, R94.reuse, 0xe0, RZ ;  /* 0x000000e05edf7810 */ /* 0x040fe20007ffe0ff */
[----:B------:R-:W-:Y:S01]  /*4f80*/  STS [R83+0x10], R170 ;  /* 0x000010aa53007388 */ /* 0x000fe20000000800 */
[----:B------:R-:W-:Y:S01]  /*4f90*/  IADD3 R199, R94, 0xa0, RZ ;  /* 0x000000a05ec77810 */ /* 0x000fe20007ffe0ff */
[----:B------:R-:W-:Y:S01]  /*4fa0*/  FMUL.FTZ R192, R129, R211 ;  /* 0x000000d381c07220 */ /* 0x000fe20000410000 */
[-C--:B------:R-:W-:Y:S01]  /*4fb0*/  LEA.HI.SX32 R188, R195, R94.reuse, 0x1b ;  /* 0x0000005ec3bc7211 */ /* 0x080fe200078fdaff */
[----:B------:R0:W-:Y:S01]  /*4fc0*/  STS [R58+0x434], R55 ;  /* 0x000434373a007388 */ /* 0x0001e20000000800 */
[-C--:B------:R-:W-:Y:S01]  /*4fd0*/  LEA.HI.SX32 R182, R199, R94.reuse, 0x1b ;  /* 0x0000005ec7b67211 */ /* 0x080fe200078fdaff */
[----:B-1----:R-:W-:Y:S01]  /*4fe0*/  FFMA.FTZ R168, R154, -R61, R203 ;  /* 0x8000003d9aa87223 */ /* 0x002fe200000100cb */
[----:B------:R-:W-:Y:S01]  /*4ff0*/  IADD3 R61, R94, 0x20, RZ ;  /* 0x000000205e3d7810 */ /* 0x000fe20007ffe0ff */
[----:B------:R-:W-:Y:S01]  /*5000*/  STS [R58+0x438], R191 ;  /* 0x000438bf3a007388 */ /* 0x000fe20000000800 */
[----:B------:R-:W-:Y:S01]  /*5010*/  LEA.HI.SX32 R180, R221, R94, 0x1b ;  /* 0x0000005eddb47211 */ /* 0x000fe200078fdaff */
[----:B------:R-:W-:Y:S01]  /*5020*/  FFMA.FTZ R217, R168, R172, R197 ;  /* 0x000000aca8d97223 */ /* 0x000fe200000100c5 */
[----:B------:R-:W-:Y:S01]  /*5030*/  IADD3 R197, R94, 0x80, RZ ;  /* 0x000000805ec57810 */ /* 0x000fe20007ffe0ff */
[----:B------:R1:W-:Y:S01]  /*5040*/  STS [R83+0x1c], R60 ;  /* 0x00001c3c53007388 */ /* 0x0003e20000000800 */
[-C--:B------:R-:W-:Y:S01]  /*5050*/  LEA.HI.SX32 R172, R223, R94.reuse, 0x1b ;  /* 0x0000005edfac7211 */ /* 0x080fe200078fdaff */
[--C-:B------:R-:W-:Y:S01]  /*5060*/  IMAD R188, R188, 0x4, R111.reuse ;  /* 0x00000004bcbc7824 */ /* 0x100fe200078e026f */
[-C--:B------:R-:W-:Y:S01]  /*5070*/  LEA.HI.SX32 R54, R61, R94.reuse, 0x1b ;  /* 0x0000005e3d367211 */ /* 0x080fe200078fdaff */
[----:B------:R-:W-:Y:S01]  /*5080*/  BAR.SYNC.DEFER_BLOCKING 0x0 ;  /* 0x0000000000007b1d */ /* 0x000fe20000010000 */
[-C--:B------:R-:W-:Y:S01]  /*5090*/  LEA.HI.SX32 R184, R197, R94.reuse, 0x1b ;  /* 0x0000005ec5b87211 */ /* 0x080fe200078fdaff */
[----:B------:R-:W-:Y:S01]  /*50a0*/  IMAD R172, R172, 0x4, R111 ;  /* 0x00000004acac7824 */ /* 0x000fe200078e026f */
[----:B------:R-:W-:Y:S01]  /*50b0*/  LEA R198, R54, R111, 0x2 ;  /* 0x0000006f36c67211 */ /* 0x000fe200078e10ff */
[----:B0-----:R-:W-:Y:S01]  /*50c0*/  FMUL.FTZ R55, R123, R209 ;  /* 0x000000d17b377220 */ /* 0x001fe20000410000 */
[----:B------:R-:W-:Y:S01]  /*50d0*/  LEA R184, R184, R111, 0x2 ;  /* 0x0000006fb8b87211 */ /* 0x000fe200078e10ff */
[----:B------:R-:W-:Y:S01]  /*50e0*/  FMUL.FTZ R54, R125, R213 ;  /* 0x000000d57d367220 */ /* 0x000fe20000410000 */
[----:B-1----:R-:W-:Y:S01]  /*50f0*/  LEA.HI.SX32 R60, R193, R94, 0x1b ;  /* 0x0000005ec13c7211 */ /* 0x002fe200078fdaff */
[----:B------:R-:W-:Y:S01]  /*5100*/  FMUL.FTZ R194, R131, R201 ;  /* 0x000000c983c27220 */ /* 0x000fe20000410000 */
[----:B------:R-:W-:Y:S01]  /*5110*/  LEA R182, R182, R111, 0x2 ;  /* 0x0000006fb6b67211 */ /* 0x000fe200078e10ff */
[----:B------:R-:W-:Y:S01]  /*5120*/  FFMA.FTZ R170, R144, -R59, R205 ;  /* 0x8000003b90aa7223 */ /* 0x000fe200000100cd */
[----:B------:R-:W-:Y:S01]  /*5130*/  LEA R200, R60, R111, 0x2 ;  /* 0x0000006f3cc87211 */ /* 0x000fe200078e10ff */
[----:B------:R-:W-:Y:S01]  /*5140*/  FMUL.FTZ R60, R127, R215 ;  /* 0x000000d77f3c7220 */ /* 0x000fe20000410000 */
[----:B------:R-:W-:Y:S01]  /*5150*/  LEA R180, R180, R111, 0x2 ;  /* 0x0000006fb4b47211 */ /* 0x000fe200078e10ff */
[----:B------:R-:W-:Y:S01]  /*5160*/  FMUL.FTZ R203, R133, R203 ;  /* 0x000000cb85cb7220 */ /* 0x000fe20000410000 */
[----:B------:R-:W-:Y:S01]  /*5170*/  FMUL.FTZ R205, R135, R205 ;  /* 0x000000cd87cd7220 */ /* 0x000fe20000410000 */
[----:B------:R-:W-:Y:S01]  /*5180*/  FMUL.FTZ R196, R137, R207 ;  /* 0x000000cf89c47220 */ /* 0x000fe20000410000 */
[----:B------:R-:W-:Y:S01]  /*5190*/  FFMA.FTZ R174, R158, -R57, R207 ;  /* 0x800000399eae7223 */ /* 0x000fe200000100cf */
[----:B------:R0:W1:Y:S04]  /*51a0*/  LDS R209, [R81] ;  /* 0x0000000051d17984 */ /* 0x0000680000000800 */
        /* <DEDUP_REMOVED lines=17> */
[----:B------:R-:W1:Y:S01]  /*52c0*/  LDS R201, [R81+0x420] ;  /* 0x0004200051c97984 */ /* 0x000e620000000800 */
[C---:B0-----:R-:W-:Y:S02]  /*52d0*/  IMAD R58, R56.reuse, UR18, RZ ;  /* 0x00000012383a7c24 */ /* 0x041fe4000f8e02ff */
[----:B------:R-:W-:Y:S02]  /*52e0*/  IMAD R56, R56, UR20, RZ ;  /* 0x0000001438387c24 */ /* 0x000fe4000f8e02ff */
[----:B------:R-:W-:-:S04]  /*52f0*/  IMAD.WIDE.U32 R54, R115, UR18, R14 ;  /* 0x0000001273367c25 */ /* 0x000fc8000f8e000e */
[C---:B------:R-:W-:Y:S01]  /*5300*/  IMAD R59, R115.reuse, UR19, R58 ;  /* 0x00000013733b7c24 */ /* 0x040fe2000f8e023a */
[----:B------:R-:W-:Y:S01]  /*5310*/  LEA R58, P1, R54, UR24, 0x2 ;  /* 0x00000018363a7c11 */ /* 0x000fe2000f8210ff */
[C---:B------:R-:W-:Y:S02]  /*5320*/  IMAD R61, R115.reuse, UR21, R56 ;  /* 0x00000015733d7c24 */ /* 0x040fe4000f8e0238 */
[----:B------:R-:W-:Y:S01]  /*5330*/  IMAD.WIDE.U32 R56, R115, UR20, R16 ;  /* 0x0000001473387c25 */ /* 0x000fe2000f8e0010 */
[----:B------:R-:W-:-:S04]  /*5340*/  IADD3 R59, R55, R59, RZ ;  /* 0x0000003b373b7210 */ /* 0x000fc80007ffe0ff */
[----:B------:R-:W-:Y:S02]  /*5350*/  IADD3 R55, R57, R61, RZ ;  /* 0x0000003d39377210 */ /* 0x000fe40007ffe0ff */
[----:B------:R-:W-:Y:S02]  /*5360*/  LEA R60, P2, R56, UR26, 0x2 ;  /* 0x0000001a383c7c11 */ /* 0x000fe4000f8410ff */
[----:B------:R-:W-:Y:S02]  /*5370*/  LEA.HI.X R59, R54, UR25, R59, 0x2, P1 ;  /* 0x00000019363b7c11 */ /* 0x000fe400088f143b */
[----:B------:R-:W-:-:S03]  /*5380*/  LEA.HI.X R61, R56, UR27, R55, 0x2, P2 ;  /* 0x0000001b383d7c11 */ /* 0x000fc600090f1437 */
[----:B------:R2:W-:Y:S04]  /*5390*/  REDG.E.ADD.F32.FTZ.RN.STRONG.GPU desc[UR10][R58.64], R209 ;  /* 0x000000d13a0079a6 */ /* 0x0005e8000c10f38a */
[----:B-1----:R2:W-:Y:S02]  /*53a0*/  REDG.E.ADD.F32.FTZ.RN.STRONG.GPU desc[UR10][R60.64], R201 ;  /* 0x000000c93c0079a6 */ /* 0x0025e4000c10f38a */
.L_x_9256:
[----:B------:R-:W-:Y:S05]  /*53b0*/  BSYNC B0 ;  /* 0x0000000000007941 */ /* 0x000fea0003800000 */
.L_x_9255:
[----:B--2---:R1:W2:Y:S01]  /*53c0*/  LDS R61, [R198+0x8c0] ;  /* 0x0008c000c63d7984 */ /* 0x0042a20000000800 */
[----:B------:R-:W-:Y:S01]  /*53d0*/  ISETP.GE.AND P1, PT, R186, 0x21, PT ;  /* 0x00000021ba00780c */ /* 0x000fe20003f26270 */
[----:B------:R-:W-:Y:S01]  /*53e0*/  USHF.L.U64.HI UR7, UR5, 0x2, UR6 ;  /* 0x0000000205077899 */ /* 0x000fe20008010206 */
[----:B0-----:R-:W-:Y:S01]  /*53f0*/  FFMA.FTZ R58, R170, R219, R217 ;  /* 0x000000dbaa3a7223 */ /* 0x001fe200000100d9 */
[----:B------:R-:W-:Y:S01]  /*5400*/  USHF.L.U32 UR22, UR5, 0x2, URZ ;  /* 0x0000000205167899 */ /* 0x000fe2000800063f */
[----:B------:R-:W-:Y:S01]  /*5410*/  FMUL.FTZ R55, R174, R190 ;  /* 0x000000beae377220 */ /* 0x000fe20000410000 */
[----:B------:R-:W-:Y:S01]  /*5420*/  BSSY B0, `(.L_x_9257) ;  /* 0x000000e000007945 */ /* 0x000fe20003800000 */
[----:B------:R-:W-:Y:S01]  /*5430*/  ISETP.GE.AND P6, PT, R186, 0x41, PT ;  /* 0x00000041ba00780c */ /* 0x000fe20003fc6270 */
[----:B------:R-:W-:Y:S02]  /*5440*/  IMAD R54, R32, UR7, RZ ;  /* 0x0000000720367c24 */ /* 0x000fe4000f8e02ff */
[----:B------:R-:W-:Y:S01]  /*5450*/  FADD.FTZ R58, R58, R55 ;  /* 0x000000373a3a7221 */ /* 0x000fe20000010000 */
[----:B------:R-:W-:-:S02]  /*5460*/  IMAD R56, R34, UR7, RZ ;  /* 0x0000000722387c24 */ /* 0x000fc4000f8e02ff */
[----:B------:R-:W-:Y:S02]  /*5470*/  IMAD R201, R33, UR22, R54 ;  /* 0x0000001621c97c24 */ /* 0x000fe4000f8e0236 */
[----:B------:R-:W-:Y:S01]  /*5480*/  IMAD R59, R35, UR22, R56 ;  /* 0x00000016233b7c24 */ /* 0x000fe2000f8e0238 */
[----:B-1----:R-:W-:Y:S06]  /*5490*/  @!P1 BRA `(.L_x_9258) ;  /* 0x0000000000189947 */ /* 0x002fec0003800000 */
[----:B------:R-:W-:-:S04]  /*54a0*/  IMAD.WIDE.U32 R56, R32, UR22, R18 ;  /* 0x0000001620387c25 */ /* 0x000fc8000f8e0012 */
[----:B------:R-:W-:Y:S01]  /*54b0*/  IMAD.WIDE.U32 R54, R34, UR22, R38 ;  /* 0x0000001622367c25 */ /* 0x000fe2000f8e0026 */
[----:B------:R-:W-:-:S03]  /*54c0*/  IADD3 R57, R57, R201, RZ ;  /* 0x000000c939397210 */ /* 0x000fc60007ffe0ff */
[----:B------:R-:W-:Y:S02]  /*54d0*/  IMAD.IADD R55, R55, 0x1, R59 ;  /* 0x0000000137377824 */ /* 0x000fe400078e023b */
[----:B------:R0:W-:Y:S04]  /*54e0*/  REDG.E.ADD.F32.FTZ.RN.STRONG.GPU desc[UR10][R56.64], R213 ;  /* 0x000000d5380079a6 */ /* 0x0001e8000c10f38a */
[----:B--2---:R0:W-:Y:S02]  /*54f0*/  REDG.E.ADD.F32.FTZ.RN.STRONG.GPU desc[UR10][R54.64], R61 ;  /* 0x0000003d360079a6 */ /* 0x0041e4000c10f38a */
.L_x_9258:
[----:B------:R-:W-:Y:S05]  /*5500*/  BSYNC B0 ;  /* 0x0000000000007941 */ /* 0x000fea0003800000 */
.L_x_9257:
        /* <DEDUP_REMOVED lines=9> */
[----:B------:R-:W-:Y:S01]  /*55a0*/  IMAD.WIDE.U32 R54, R34, UR22, R40 ;  /* 0x0000001622367c25 */ /* 0x000fe2000f8e0028 */
[----:B------:R-:W-:-:S04]  /*55b0*/  IADD3 R57, R201, R57, RZ ;  /* 0x00000039c9397210 */ /* 0x000fc80007ffe0ff */
[----:B------:R-:W-:Y:S01]  /*55c0*/  IADD3 R55, R59, R55, RZ ;  /* 0x000000373b377210 */ /* 0x000fe20007ffe0ff */
[----:B------:R0:W-:Y:S04]  /*55d0*/  REDG.E.ADD.F32.FTZ.RN.STRONG.GPU desc[UR10][R56.64], R215 ;  /* 0x000000d7380079a6 */ /* 0x0001e8000c10f38a */
[----:B-1----:R0:W-:Y:S02]  /*55e0*/  REDG.E.ADD.F32.FTZ.RN.STRONG.GPU desc[UR10][R54.64], R61 ;  /* 0x0000003d360079a6 */ /* 0x0021e4000c10f38a */
.L_x_9260:
[----:B------:R-:W-:Y:S05]  /*55f0*/  BSYNC B0 ;  /* 0x0000000000007941 */ /* 0x000fea0003800000 */
.L_x_9259:
[----:B01----:R0:W1:Y:S01]  /*5600*/  LDS R61, [R188+0x9c0] ;  /* 0x0009c000bc3d7984 */ /* 0x0030620000000800 */
[----:B------:R-:W-:Y:S04]  /*5610*/  BSSY B0, `(.L_x_9261) ;  /* 0x0000008000007945 */ /* 0x000fe80003800000 */
[----:B------:R-:W-:Y:S05]  /*5620*/  @!P1 BRA `(.L_x_9262) ;  /* 0x0000000000189947 */ /* 0x000fea0003800000 */
[----:B------:R-:W-:-:S04]  /*5630*/  IMAD.WIDE.U32 R56, R32, UR22, R22 ;  /* 0x0000001620387c25 */ /* 0x000fc8000f8e0016 */
[----:B------:R-:W-:Y:S01]  /*5640*/  IMAD.WIDE.U32 R54, R34, UR22, R42 ;  /* 0x0000001622367c25 */ /* 0x000fe2000f8e002a */
[----:B------:R-:W-:-:S03]  /*5650*/  IADD3 R57, R201, R57, RZ ;  /* 0x00000039c9397210 */ /* 0x000fc60007ffe0ff */
[----:B------:R-:W-:Y:S02]  /*5660*/  IMAD.IADD R55, R59, 0x1, R55 ;  /* 0x000000013b377824 */ /* 0x000fe400078e0237 */
[----:B------:R2:W-:Y:S04]  /*5670*/  REDG.E.ADD.F32.FTZ.RN.STRONG.GPU desc[UR10][R56.64], R199 ;  /* 0x000000c7380079a6 */ /* 0x0005e8000c10f38a */
[----:B-1----:R2:W-:Y:S02]  /*5680*/  REDG.E.ADD.F32.FTZ.RN.STRONG.GPU desc[UR10][R54.64], R61 ;  /* 0x0000003d360079a6 */ /* 0x0025e4000c10f38a */
.L_x_9262:
[----:B------:R-:W-:Y:S05]  /*5690*/  BSYNC B0 ;  /* 0x0000000000007941 */ /* 0x000fea0003800000 */
.L_x_9261:
[----:B-12---:R1:W2:Y:S01]  /*56a0*/  LDS R61, [R184+0xa40] ;  /* 0x000a4000b83d7984 */ /* 0x0062a20000000800 */
[----:B------:R-:W-:Y:S04]  /*56b0*/  BSSY B0, `(.L_x_9263) ;  /* 0x0000008000007945 */ /* 0x000fe80003800000 */
[----:B------:R-:W-:Y:S05]  /*56c0*/  @!P2 BRA `(.L_x_9264) ;  /* 0x000000000018a947 */ /* 0x000fea0003800000 */
[----:B------:R-:W-:-:S04]  /*56d0*/  IMAD.WIDE.U32 R56, R32, UR22, R24 ;  /* 0x0000001620387c25 */ /* 0x000fc8000f8e0018 */
[----:B------:R-:W-:Y:S01]  /*56e0*/  IMAD.WIDE.U32 R54, R34, UR22, R44 ;  /* 0x0000001622367c25 */ /* 0x000fe2000f8e002c */
[----:B------:R-:W-:-:S04]  /*56f0*/  IADD3 R57, R201, R57, RZ ;  /* 0x00000039c9397210 */ /* 0x000fc80007ffe0ff */
[----:B------:R-:W-:Y:S01]  /*5700*/  IADD3 R55, R59, R55, RZ ;  /* 0x000000373b377210 */ /* 0x000fe20007ffe0ff */
[----:B------:R3:W-:Y:S04]  /*5710*/  REDG.E.ADD.F32.FTZ.RN.STRONG.GPU desc[UR10][R56.64], R197 ;  /* 0x000000c5380079a6 */ /* 0x0007e8000c10f38a */
[----:B--2---:R3:W-:Y:S02]  /*5720*/  REDG.E.ADD.F32.FTZ.RN.STRONG.GPU desc[UR10][R54.64], R61 ;  /* 0x0000003d360079a6 */ /* 0x0047e4000c10f38a */
.L_x_9264:
[----:B------:R-:W-:Y:S05]  /*5730*/  BSYNC B0 ;  /* 0x0000000000007941 */ /* 0x000fea0003800000 */
.L_x_9263:
[----:B--23--:R2:W3:Y:S01]  /*5740*/  LDS R61, [R182+0xac0] ;  /* 0x000ac000b63d7984 */ /* 0x00c4e20000000800 */
[----:B------:R-:W-:Y:S04]  /*5750*/  BSSY B0, `(.L_x_9265) ;  /* 0x0000008000007945 */ /* 0x000fe80003800000 */
[----:B------:R-:W-:Y:S05]  /*5760*/  @!P3 BRA `(.L_x_9266) ;  /* 0x000000000018b947 */ /* 0x000fea0003800000 */
[----:B------:R-:W-:-:S04]  /*5770*/  IMAD.WIDE.U32 R56, R32, UR22, R26 ;  /* 0x0000001620387c25 */ /* 0x000fc8000f8e001a */
[----:B------:R-:W-:Y:S01]  /*5780*/  IMAD.WIDE.U32 R54, R34, UR22, R46 ;  /* 0x0000001622367c25 */ /* 0x000fe2000f8e002e */
[----:B------:R-:W-:-:S03]  /*5790*/  IADD3 R57, R201, R57, RZ ;  /* 0x00000039c9397210 */ /* 0x000fc60007ffe0ff */
[----:B------:R-:W-:Y:S02]  /*57a0*/  IMAD.IADD R55, R59, 0x1, R55 ;  /* 0x000000013b377824 */ /* 0x000fe400078e0237 */
[----:B------:R4:W-:Y:S04]  /*57b0*/  REDG.E.ADD.F32.FTZ.RN.STRONG.GPU desc[UR10][R56.64], R195 ;  /* 0x000000c3380079a6 */ /* 0x0009e8000c10f38a */
[----:B---3--:R4:W-:Y:S02]  /*57c0*/  REDG.E.ADD.F32.FTZ.RN.STRONG.GPU desc[UR10][R54.64], R61 ;  /* 0x0000003d360079a6 */ /* 0x0089e4000c10f38a */
.L_x_9266:
[----:B------:R-:W-:Y:S05]  /*57d0*/  BSYNC B0 ;  /* 0x0000000000007941 */ /* 0x000fea0003800000 */
.L_x_9265:
[----:B---34-:R3:W4:Y:S01]  /*57e0*/  LDS R61, [R180+0xb40] ;  /* 0x000b4000b43d7984 */ /* 0x0187220000000800 */
[----:B------:R-:W-:Y:S04]  /*57f0*/  BSSY B0, `(.L_x_9267) ;  /* 0x0000008000007945 */ /* 0x000fe80003800000 */
[----:B------:R-:W-:Y:S05]  /*5800*/  @!P4 BRA `(.L_x_9268) ;  /* 0x000000000018c947 */ /* 0x000fea0003800000 */
[----:B------:R-:W-:-:S04]  /*5810*/  IMAD.WIDE.U32 R56, R32, UR22, R28 ;  /* 0x0000001620387c25 */ /* 0x000fc8000f8e001c */
[----:B------:R-:W-:Y:S01]  /*5820*/  IMAD.WIDE.U32 R54, R34, UR22, R48 ;  /* 0x0000001622367c25 */ /* 0x000fe2000f8e0030 */
[----:B------:R-:W-:-:S04]  /*5830*/  IADD3 R57, R201, R57, RZ ;  /* 0x00000039c9397210 */ /* 0x000fc80007ffe0ff */
[----:B------:R-:W-:Y:S01]  /*5840*/  IADD3 R55, R59, R55, RZ ;  /* 0x000000373b377210 */ /* 0x000fe20007ffe0ff */
[----:B------:R0:W-:Y:S04]  /*5850*/  REDG.E.ADD.F32.FTZ.RN.STRONG.GPU desc[UR10][R56.64], R193 ;  /* 0x000000c1380079a6 */ /* 0x0001e8000c10f38a */
[----:B----4-:R0:W-:Y:S02]  /*5860*/  REDG.E.ADD.F32.FTZ.RN.STRONG.GPU desc[UR10][R54.64], R61 ;  /* 0x0000003d360079a6 */ /* 0x0101e4000c10f38a */
.L_x_9268:
[----:B------:R-:W-:Y:S05]  /*5870*/  BSYNC B0 ;  /* 0x0000000000007941 */ /* 0x000fea0003800000 */
.L_x_9267:
[----:B0---4-:R0:W4:Y:S01]  /*5880*/  LDS R61, [R172+0xbc0] ;  /* 0x000bc000ac3d7984 */ /* 0x0111220000000800 */
        /* <DEDUP_REMOVED lines=8> */
.L_x_9270:
[----:B------:R-:W-:Y:S05]  /*5910*/  BSYNC B0 ;  /* 0x0000000000007941 */ /* 0x000fea0003800000 */
.L_x_9269:
[----:B0-----:R-:W0:Y:S01]  /*5920*/  SHFL.DOWN P1, R55, R58, 0x1, 0x1f ;  /* 0x08201f003a377f89 */ /* 0x001e220000020000 */
[----:B------:R-:W-:Y:S01]  /*5930*/  ISETP.NE.AND P2, PT, R93, RZ, PT ;  /* 0x000000ff5d00720c */ /* 0x000fe20003f45270 */
[----:B------:R-:W-:Y:S01]  /*5940*/  FMUL.FTZ R154, R154, R179 ;  /* 0x000000b39a9a7220 */ /* 0x000fe20000410000 */
[----:B------:R-:W-:Y:S01]  /*5950*/  ISETP.NE.AND P3, PT, R94, RZ, PT ;  /* 0x000000ff5e00720c */ /* 0x000fe20003f65270 */
        /* <DEDUP_REMOVED lines=23> */
[----:B------:R-:W-:Y:S01]  /*5ad0*/  FADD.FTZ R130, R165, R130 ;  /* 0x00000082a5827221 */ /* 0x000fe20000010000 */
[----:B------:R-:W-:Y:S01]  /*5ae0*/  FFMA.FTZ R145, R118, R150, R145 ;  /* 0x0000009676917223 */ /* 0x000fe20000010091 */
[----:B------:R-:W0:Y:S01]  /*5af0*/  SHFL.DOWN P1, R54, R55, 0x2, 0x1f ;  /* 0x08401f0037367f89 */ /* 0x000e220000020000 */
[----:B------:R-:W-:Y:S01]  /*5b00*/  FFMA.FTZ R143, R116, R152, R143 ;  /* 0x00000098748f7223 */ /* 0x000fe2000001008f */
[----:B------:R-:W-:Y:S01]  /*5b10*/  FADD.FTZ R132, R167, R132 ;  /* 0x00000084a7847221 */ /* 0x000fe20000010000 */
[----:B------:R-:W-:Y:S01]  /*5b20*/  FFMA.FTZ R141, R114, R146, R141 ;  /* 0x00000092728d7223 */ /* 0x000fe2000001008d */
[----:B------:R-:W-:Y:S01]  /*5b30*/  FFMA.FTZ R139, R112, R148, R139 ;  /* 0x00000094708b7223 */ /* 0x000fe2000001008b */
[----:B------:R-:W-:Y:S01]  /*5b40*/  FADD.FTZ R155, R162, R155 ;  /* 0x0000009ba29b7221 */ /* 0x000fe20000010000 */
[----:B------:R-:W-:Y:S01]  /*5b50*/  FADD.FTZ R134, R171, R134 ;  /* 0x00000086ab867221 */ /* 0x000fe20000010000 */
[----:B-----5:R-:W-:Y:S01]  /*5b60*/  @!P2 LEA R111, R60, R57, 0x18 ;  /* 0x000000393c6fa211 */ /* 0x020fe200078ec0ff */
[----:B------:R-:W-:-:S04]  /*5b70*/  FMUL.FTZ R57, R138, R175 ;  /* 0x000000af8a397220 */ /* 0x000fc80000410000 */
[----:B------:R-:W-:Y:S01]  /*5b80*/  FMUL.FTZ R174, R174, R57 ;  /* 0x00000039aeae7220 */ /* 0x000fe20000410000 */
[----:B0-----:R-:W-:Y:S01]  /*5b90*/  @P1 FADD R54, R55, R54 ;  /* 0x0000003637361221 */ /* 0x001fe20000000000 */
[-C--:B------:R-:W-:Y:S01]  /*5ba0*/  FMUL.FTZ R55, R138, R177.reuse ;  /* 0x000000b18a377220 */ /* 0x080fe20000410000 */
[----:B------:R-:W-:Y:S01]  /*5bb0*/  FMUL.FTZ R177, R144, R177 ;  /* 0x000000b190b17220 */ /* 0x000fe20000410000 */
[----:B------:R-:W-:Y:S02]  /*5bc0*/  FFMA.FTZ R163, R163, R158, R174 ;  /* 0x0000009ea3a37223 */ /* 0x000fe400000100ae */
[----:B------:R-:W0:Y:S01]  /*5bd0*/  SHFL.DOWN P1, R59, R54, 0x4, 0x1f ;  /* 0x08801f00363b7f89 */ /* 0x000e220000020000 */
[----:B------:R-:W-:Y:S01]  /*5be0*/  FMUL.FTZ R55, R170, R55 ;  /* 0x00000037aa377220 */ /* 0x000fe20000410000 */
[-C--:B------:R-:W-:Y:S01]  /*5bf0*/  FFMA.FTZ R126, R121, R177.reuse, R126 ;  /* 0x000000b1797e7223 */ /* 0x080fe2000001007e */
[----:B------:R-:W-:Y:S02]  /*5c00*/  FADD.FTZ R128, R163, R128 ;  /* 0x00000080a3807221 */ /* 0x000fe40000010000 */
[----:B------:R-:W-:Y:S01]  /*5c10*/  FFMA.FTZ R140, R140, R177, R55 ;  /* 0x000000b18c8c7223 */ /* 0x000fe20000010037 */
[-C--:B------:R-:W-:Y:S01]  /*5c20*/  FMUL.FTZ R55, R138, R181.reuse ;  /* 0x000000b58a377220 */ /* 0x080fe20000410000 */
[----:B------:R-:W-:-:S02]  /*5c30*/  FMUL.FTZ R181, R156, R181 ;  /* 0x000000b59cb57220 */ /* 0x000fc40000410000 */
[----:B------:R-:W-:Y:S01]  /*5c40*/  FADD.FTZ R151, R140, R151 ;  /* 0x000000978c977221 */ /* 0x000fe20000010000 */
[----:B------:R-:W-:Y:S01]  /*5c50*/  FMUL.FTZ R55, R166, R55 ;  /* 0x00000037a6377220 */ /* 0x000fe20000410000 */
[----:B------:R-:W-:-:S03]  /*5c60*/  FFMA.FTZ R124, R119, R181, R124 ;  /* 0x000000b5777c7223 */ /* 0x000fc6000001007c */
[----:B------:R-:W-:Y:S01]  /*5c70*/  FFMA.FTZ R142, R142, R181, R55 ;  /* 0x000000b58e8e7223 */ /* 0x000fe20000010037 */
[----:B------:R-:W-:-:S03]  /*5c80*/  FMUL.FTZ R55, R138, R189 ;  /* 0x000000bd8a377220 */ /* 0x000fc60000410000 */
[----:B------:R-:W-:Y:S01]  /*5c90*/  FADD.FTZ R153, R142, R153 ;  /* 0x000000998e997221 */ /* 0x000fe20000010000 */
[----:B------:R-:W-:-:S04]  /*5ca0*/  FMUL.FTZ R0, R0, R55 ;  /* 0x0000003700007220 */ /* 0x000fc80000410000 */
[----:B------:R-:W-:Y:S01]  /*5cb0*/  FFMA.FTZ R0, R173, R148, R0 ;  /* 0x00000094ad007223 */ /* 0x000fe20000010000 */
[----:B0-----:R-:W-:-:S03]  /*5cc0*/  @P1 FADD R59, R54, R59 ;  /* 0x0000003b363b1221 */ /* 0x001fc60000000000 */
[----:B------:R-:W-:Y:S02]  /*5cd0*/  FADD.FTZ R157, R0, R157 ;  /* 0x0000009d009d7221 */ /* 0x000fe40000010000 */
[----:B------:R-:W0:Y:S02]  /*5ce0*/  SHFL.DOWN P1, R56, R59, 0x8, 0x1f ;  /* 0x09001f003b387f89 */ /* 0x000e240000020000 */
        /* <DEDUP_REMOVED lines=11> */
.L_x_9272:
[----:B------:R-:W-:Y:S05]  /*5da0*/  BSYNC B0 ;  /* 0x0000000000007941 */ /* 0x000fea0003800000 */
.L_x_9271:
[----:B------:R-:W-:Y:S01]  /*5db0*/  IADD3 R115, R115, 0x1, RZ ;  /* 0x0000000173737810 */ /* 0x000fe20007ffe0ff */
[----:B------:R-:W-:-:S03]  /*5dc0*/  UIADD3 UR5, UP0, UR5, 0x1, URZ ;  /* 0x0000000105057890 */ /* 0x000fc6000ff1e03f */
[----:B------:R-:W-:Y:S01]  /*5dd0*/  ISETP.GE.AND P1, PT, R115, UR28, PT ;  /* 0x0000001c73007c0c */ /* 0x000fe2000bf26270 */
[----:B------:R-:W-:-:S12]  /*5de0*/  UIADD3.X UR6, URZ, UR6, URZ, UP0, !UPT ;  /* 0x000000063f067290 */ /* 0x000fd800087fe43f */
[----:B------:R-:W-:Y:S05]  /*5df0*/  @!P1 BRA `(.L_x_9273) ;  /* 0xffffffd800749947 */ /* 0x000fea000383ffff */
.L_x_9252:
        /* <DEDUP_REMOVED lines=13> */
[----:B------:R-:W-:Y:S01]  /*5ed0*/  PRMT R14, R126, 0x7632, R14 ;  /* 0x000076327e0e7816 */ /* 0x000fe2000000000e */
        /* <DEDUP_REMOVED lines=40> */
.L_x_9275:
[----:B------:R-:W-:Y:S05]  /*6160*/  BSYNC B0 ;  /* 0x0000000000007941 */ /* 0x000fea0003800000 */
.L_x_9274:
[----:B------:R-:W-:Y:S01]  /*6170*/  IMAD.MOV.U32 R5, RZ, RZ, R37 ;  /* 0x000000ffff057224 */ /* 0x000fe200078e0025 */
[----:B------:R-:W-:Y:S01]  /*6180*/  ULDC.64 UR8, c[0x0][0x390] ;  /* 0x0000e40000087ab9 */ /* 0x000fe20000000a00 */
[----:B------:R-:W-:Y:S01]  /*6190*/  ULDC.64 UR6, c[0x0][0x3e0] ;  /* 0x0000f80000067ab9 */ /* 0x000fe20000000a00 */
[----:B------:R-:W-:Y:S01]  /*61a0*/  IMAD R0, R106, UR8, RZ ;  /* 0x000000086a007c24 */ /* 0x000fe2000f8e02ff */
[----:B------:R-:W-:Y:S01]  /*61b0*/  LEA R15, P0, R6, UR6, 0x1 ;  /* 0x00000006060f7c11 */ /* 0x000fe2000f8008ff */
[C---:B------:R-:W-:Y:S01]  /*61c0*/  IMAD.WIDE.U32 R4, R109.reuse, UR8, R4 ;  /* 0x000000086d047c25 */ /* 0x040fe2000f8e0004 */
[----:B------:R-:W-:Y:S01]  /*61d0*/  ISETP.GE.AND P5, PT, R90, R35, PT ;  /* 0x000000235a00720c */ /* 0x000fe20003fa6270 */
[----:B------:R-:W-:Y:S01]  /*61e0*/  BSSY B0, `(.L_x_9276) ;  /* 0x000004e000007945 */ /* 0x000fe20003800000 */
[----:B------:R-:W-:Y:S01]  /*61f0*/  LEA.HI.X R14, R6, UR7, R7, 0x1, P0 ;  /* 0x00000007060e7c11 */ /* 0x000fe200080f0c07 */
        /* <DEDUP_REMOVED lines=31> */
[----:B------:R-:W-:Y:S01]  /*63f0*/  BAR.SYNC.DEFER_BLOCKING 0x0 ;  /* 0x0000000000007b1d */ /* 0x000fe20000010000 */
[----:B0-----:R-:W-:Y:S02]  /*6400*/  F2FP.F16.F32.PACK_AB R5, R128, R151 ;  /* 0x000000978005723e */ /* 0x001fe400000000ff */
[----:B------:R-:W-:-:S02]  /*6410*/  FADD.FTZ R151, R130, R151 ;  /* 0x0000009782977221 */ /* 0x000fc40000010000 */
[----:B------:R-:W-:Y:S02]  /*6420*/  PRMT R4, R5, 0x7632, R4 ;  /* 0x0000763205047816 */ /* 0x000fe40000000004 */
        /* <DEDUP_REMOVED lines=41> */
.L_x_9277:
[----:B------:R-:W-:Y:S05]  /*66c0*/  BSYNC B0 ;  /* 0x0000000000007941 */ /* 0x000fea0003800000 */
.L_x_9276:
[----:B------:R-:W-:Y:S01]  /*66d0*/  MOV R3, R29 ;  /* 0x0000001d00037202 */ /* 0x000fe20000000f00 */
        /* <DEDUP_REMOVED lines=39> */
.L_x_9246:
        /* <DEDUP_REMOVED lines=26> */
.L_x_9280:
[----:B------:R-:W-:Y:S05]  /*6af0*/  BSYNC B0 ;  /* 0x0000000000007941 */ /* 0x000fea0003800000 */
.L_x_9279:
        /* <DEDUP_REMOVED lines=8> */
[----:B-1----:R-:W1:Y:S01]  /*6b80*/  S2R R11, SR_TID.X ;  /* 0x00000000000b7919 */ /* 0x002e620000002100 */
[----:B0-----:R-:W-:-:S05]  /*6b90*/  @P0 FADD R3, R3, R96 ;  /* 0x0000006003030221 */ /* 0x001fca0000000000 */
[----:B------:R-:W0:Y:S01]  /*6ba0*/  SHFL.DOWN P0, R0, R3, 0x2, 0x1f ;  /* 0x08401f0003007f89 */ /* 0x000e220000000000 */
[----:B--2---:R-:W-:-:S13]  /*6bb0*/  ISETP.NE.AND P1, PT, R4, RZ, PT ;  /* 0x000000ff0400720c */ /* 0x004fda0003f25270 */
[----:B------:R-:W2:Y:S01]  /*6bc0*/  @!P1 S2R R4, SR_CgaCtaId ;  /* 0x0000000000049919 */ /* 0x000ea20000008800 */
[----:B0-----:R-:W-:Y:S01]  /*6bd0*/  @P0 FADD R0, R3, R0 ;  /* 0x0000000003000221 */ /* 0x001fe20000000000 */
[----:B------:R-:W-:-:S04]  /*6be0*/  @!P1 MOV R3, 0x400 ;  /* 0x0000040000039802 */ /* 0x000fc80000000f00 */
[----:B------:R-:W0:Y:S01]  /*6bf0*/  SHFL.DOWN P0, R5, R0, 0x4, 0x1f ;  /* 0x08801f0000057f89 */ /* 0x000e220000000000 */
[----:B--2---:R-:W-:Y:S01]  /*6c00*/  @!P1 LEA R4, R4, R3, 0x18 ;  /* 0x0000000304049211 */ /* 0x004fe200078ec0ff */
        /* <DEDUP_REMOVED lines=12> */
.L_x_9282:
[----:B-1----:R-:W1:Y:S02]  /*6cd0*/  S2R R11, SR_TID.X ;  /* 0x00000000000b7919 */ /* 0x002e640000002100 */
.L_x_9283:
[----:B------:R-:W-:Y:S05]  /*6ce0*/  BSYNC B0 ;  /* 0x0000000000007941 */ /* 0x000fea0003800000 */
.L_x_9281:
[----:B------:R-:W-:Y:S02]  /*6cf0*/  ULDC UR12, c[0x0][0x21c] ;  /* 0x00008700000c7ab9 */ /* 0x000fe40000000800 */
[----:B-1----:R-:W-:-:S13]  /*6d00*/  ISETP.GE.AND P0, PT, R11, UR12, PT ;  /* 0x0000000c0b007c0c */ /* 0x002fda000bf06270 */
[----:B------:R-:W-:Y:S05]  /*6d10*/  @P0 EXIT ;  /* 0x000000000000094d */ /* 0x000fea0003800000 */
[----:B------:R-:W1:Y:S01]  /*6d20*/  S2UR UR5, SR_CgaCtaId ;  /* 0x00000000000579c3 */ /* 0x000e620000008800 */
        /* <DEDUP_REMOVED lines=8> */
[----:B-1----:R-:W-:-:S03]  /*6db0*/  ULEA UR4, UR5, UR4, 0x18 ;  /* 0x0000000405047291 */ /* 0x002fc6000f8ec03f */
[----:B------:R-:W-:-:S09]  /*6dc0*/  ULDC UR5, c[0x0][0x0] ;  /* 0x0000000000057ab9 */ /* 0x000fd20000000800 */
.L_x_9284:
[C---:B------:R-:W-:Y:S02]  /*6dd0*/  LEA R0, R11.reuse, UR4, 0x2 ;  /* 0x000000040b007c11 */ /* 0x040fe4000f8e10ff */
[----:B------:R-:W-:Y:S02]  /*6de0*/  SHF.R.S32.HI R4, RZ, 0x1f, R11 ;  /* 0x0000001fff047819 */ /* 0x000fe4000001140b */
[----:B------:R-:W-:Y:S01]  /*6df0*/  MOV R5, R13 ;  /* 0x0000000d00057202 */ /* 0x000fe20000000f00 */
[----:B0-----:R-:W0:Y:S02]  /*6e00*/  LDS R9, [R0+0x1f18] ;  /* 0x001f180000097984 */ /* 0x001e240000000800 */
[----:B------:R-:W-:Y:S02]  /*6e10*/  IMAD R6, R4, UR6, RZ ;  /* 0x0000000604067c24 */ /* 0x000fe4000f8e02ff */
[----:B------:R-:W-:Y:S02]  /*6e20*/  IMAD.MOV.U32 R4, RZ, RZ, R2 ;  /* 0x000000ffff047224 */ /* 0x000fe400078e0002 */
[----:B------:R-:W-:-:S02]  /*6e30*/  IMAD R7, R11, UR7, R6 ;  /* 0x000000070b077c24 */ /* 0x000fc4000f8e0206 */
        /* <DEDUP_REMOVED lines=9> */
.L_x_9285:
        /* <DEDUP_REMOVED lines=11> */
.L_x_11021:


//--------------------- .text._Z25selective_scan_bwd_kernelI32Selective_Scan_bwd_kernel_traitsILi32ELi8ELb0ELb1ELb1ELb1ELb0EN3c104HalfEfEEv12SSMParamsBwd --------------------------
	.section	.text._Z25selective_scan_bwd_kernelI32Selective_Scan_bwd_kernel_traitsILi32ELi8ELb0ELb1ELb1ELb1ELb0EN3c104HalfEfEEv12SSMParamsBwd,"ax",@progbits
	.align	128
        .global         _Z25selective_scan_bwd_kernelI32Selective_Scan_bwd_kernel_traitsILi32ELi8ELb0ELb1ELb1ELb1ELb0EN3c104HalfEfEEv12SSMParamsBwd
        .type           _Z25selective_scan_bwd_kernelI32Selective_Scan_bwd_kernel_traitsILi32ELi8ELb0ELb1ELb1ELb1ELb0EN3c104HalfEfEEv12SSMParamsBwd,@function
        .size           _Z25selective_scan_bwd_kernelI32Selective_Scan_bwd_kernel_traitsILi32ELi8ELb0ELb1ELb1ELb1ELb0EN3c104HalfEfEEv12SSMParamsBwd,(.L_x_11022 - _Z25selective_scan_bwd_kernelI32Selective_Scan_bwd_kernel_traitsILi32ELi8ELb0ELb1ELb1ELb1ELb0EN3c104HalfEfEEv12SSMParamsBwd)
        .other          _Z25selective_scan_bwd_kernelI32Selective_Scan_bwd_kernel_traitsILi32ELi8ELb0ELb1ELb1ELb1ELb0EN3c104HalfEfEEv12SSMParamsBwd,@"STO_CUDA_ENTRY STV_DEFAULT"
_Z25selective_scan_bwd_kernelI32Selective_Scan_bwd_kernel_traitsILi32ELi8ELb0ELb1ELb1ELb1ELb0EN3c104HalfEfEEv12SSMParamsBwd:
.text._Z25selective_scan_bwd_kernelI32Selective_Scan_bwd_kernel_traitsILi32ELi8ELb0ELb1ELb1ELb1ELb0EN3c104HalfEfEEv12SSMParamsBwd:
        /* <DEDUP_REMOVED lines=61> */
[C---:B------:R-:W-:Y:S01]  /*03d0*/  IMAD.WIDE.U32 R2, R60.reuse, R4, UR4 ;  /* 0x000000043c027e25 */ /* 0x040fe2000f8e0004 */
[----:B------:R-:W-:Y:S01]  /*03e0*/  IADD3 R7, R65, -0x100, RZ ;  /* 0xffffff0041077810 */ /* 0x000fe20007ffe0ff */
[----:B------:R-:W-:Y:S02]  /*03f0*/  UIMAD.WIDE.U32 UR6, UR14, UR10, URZ ;  /* 0x0000000a0e0672a5 */ /* 0x000fe4000f8e003f */
[----:B------:R-:W-:Y:S01]  /*0400*/  IMAD R0, R60, R5, R0 ;  /* 0x000000053c007224 */ /* 0x000fe200078e0200 */
[----:B------:R-:W-:Y:S01]  /*0410*/  UIMAD UR8, UR14, UR11, UR8 ;  /* 0x0000000b0e0872a4 */ /* 0x000fe2000f8e0208 */
[----:B------:R-:W-:Y:S02]  /*0420*/  @!P2 IADD3 R64, -R64, RZ, RZ ;  /* 0x000000ff4040a210 */ /* 0x000fe40007ffe1ff */
[----:B------:R-:W-:Y:S01]  /*0430*/  @!P1 LOP3.LUT R64, RZ, R11, RZ, 0x33, !PT ;  /* 0x0000000bff409212 */ /* 0x000fe200078e33ff */
[----:B------:R-:W-:Y:S01]  /*0440*/  ULDC.64 UR10, c[0x0][0x328] ;  /* 0x0000ca00000a7ab9 */ /* 0x000fe20000000a00 */
[----:B------:R-:W2:Y:S01]  /*0450*/  LDC.64 R10, c[0x0][0x330] ;  /* 0x0000cc00ff0a7b82 */ /* 0x000ea20000000a00 */
[----:B------:R-:W-:-:S02]  /*0460*/  SHF.R.S32.HI R9, RZ, 0x1f, R7 ;  /* 0x0000001fff097819 */ /* 0x000fc40000011407 */
[----:B------:R-:W-:Y:S01]  /*0470*/  IADD3 R71, P0, R7, R2, RZ ;  /* 0x0000000207477210 */ /* 0x000fe20007f1e0ff */
[----:B------:R-:W-:-:S03]  /*0480*/  UIADD3 UR7, UR7, UR8, URZ ;  /* 0x0000000807077290 */ /* 0x000fc6000fffe03f */
        /* <DEDUP_REMOVED lines=16> */
[----:B------:R-:W-:-:S02]  /*0590*/  SHF.R.S32.HI R67, RZ, 0x1f, R64 ;  /* 0x0000001fff437819 */ /* 0x000fc40000011440 */
[----:B------:R-:W-:Y:S01]  /*05a0*/  ISETP.NE.U32.AND P0, PT, RZ, UR10, PT ;  /* 0x0000000aff007c0c */ /* 0x000fe2000bf05070 */
[-C--:B--2---:R-:W-:Y:S02]  /*05b0*/  IMAD R0, R61, R10.reuse, RZ ;  /* 0x0000000a3d007224 */ /* 0x084fe400078e02ff */
[C---:B------:R-:W-:Y:S01]  /*05c0*/  IMAD.WIDE.U32 R2, R60.reuse, R10, UR4 ;  /* 0x000000043c027e25 */ /* 0x040fe2000f8e000a */
[----:B------:R-:W-:Y:S01]  /*05d0*/  UIADD3 UR7, UR7, UR9, URZ ;  /* 0x0000000907077290 */ /* 0x000fe2000fffe03f */
[----:B------:R-:W-:Y:S02]  /*05e0*/  ISETP.NE.AND.EX P0, PT, RZ, UR11, PT, P0 ;  /* 0x0000000bff007c0c */ /* 0x000fe4000bf05300 */
[----:B----4-:R-:W-:Y:S01]  /*05f0*/  IMAD R4, R67, R16, RZ ;  /* 0x0000001043047224 */ /* 0x010fe200078e02ff */
[----:B------:R-:W-:Y:S01]  /*0600*/  IADD3 R76, P1, R7, R2, RZ ;  /* 0x00000002074c7210 */ /* 0x000fe20007f3e0ff */
[----:B------:R-:W-:Y:S01]  /*0610*/  IMAD R0, R60, R11, R0 ;  /* 0x0000000b3c007224 */ /* 0x000fe200078e0200 */
[----:B------:R-:W-:Y:S01]  /*0620*/  ULDC.64 UR8, c[0x0][0x260] ;  /* 0x0000980000087ab9 */ /* 0x000fe20000000a00 */
[----:B------:R-:W-:-:S02]  /*0630*/  IMAD R11, R64, R17, R4 ;  /* 0x00000011400b7224 */ /* 0x000fc400078e0204 */
[----:B------:R-:W-:Y:S01]  /*0640*/  IMAD.WIDE.U32 R4, R64, R16, UR6 ;  /* 0x0000000640047e25 */ /* 0x000fe2000f8e0010 */
[----:B------:R-:W-:-:S03]  /*0650*/  IADD3.X R6, R9, R3, R0, P1, !PT ;  /* 0x0000000309067210 */ /* 0x000fc60000ffe400 */
[----:B-1----:R-:W-:Y:S01]  /*0660*/  IMAD R0, R67, R14, RZ ;  /* 0x0000000e43007224 */ /* 0x002fe200078e02ff */
[----:B------:R-:W-:Y:S01]  /*0670*/  IADD3 R16, R5, R11, RZ ;  /* 0x0000000b05107210 */ /* 0x000fe20007ffe0ff */
[----:B------:R-:W-:Y:S01]  /*0680*/  UIMAD UR6, UR15, UR8, URZ ;  /* 0x000000080f0672a4 */ /* 0x000fe2000f8e023f */
[----:B------:R-:W-:Y:S01]  /*0690*/  ISETP.NE.U32.AND P1, PT, R18, RZ, PT ;  /* 0x000000ff1200720c */ /* 0x000fe20003f25070 */
[----:B------:R-:W-:Y:S01]  /*06a0*/  IMAD R5, R64, R15, R0 ;  /* 0x0000000f40057224 */ /* 0x000fe200078e0200 */
[----:B------:R-:W-:Y:S01]  /*06b0*/  UIMAD.WIDE.U32 UR4, UR14, UR8, URZ ;  /* 0x000000080e0472a5 */ /* 0x000fe2000f8e003f */
[----:B------:R-:W1:Y:S01]  /*06c0*/  @P0 LDC R15, c[0x0][0x214] ;  /* 0x00008500ff0f0b82 */ /* 0x000e620000000800 */
[----:B------:R-:W-:Y:S01]  /*06d0*/  UIMAD UR6, UR14, UR9, UR6 ;  /* 0x000000090e0672a4 */ /* 0x000fe2000f8e0206 */
[----:B------:R-:W-:Y:S02]  /*06e0*/  ISETP.NE.AND.EX P1, PT, R19, RZ, PT, P1 ;  /* 0x000000ff1300720c */ /* 0x000fe40003f25310 */
[----:B------:R-:W-:Y:S01]  /*06f0*/  ISETP.NE.U32.AND P2, PT, R20, RZ, PT ;  /* 0x000000ff1400720c */ /* 0x000fe20003f45070 */
[----:B------:R-:W-:-:S03]  /*0700*/  UIADD3 UR5, UR5, UR6, URZ ;  /* 0x0000000605057290 */ /* 0x000fc6000fffe03f */
[----:B------:R-:W2:Y:S01]  /*0710*/  @P0 LDC R17, c[0x0][0x21c] ;  /* 0x00008700ff110b82 */ /* 0x000ea20000000800 */
[----:B------:R-:W-:Y:S02]  /*0720*/  ISETP.NE.AND.EX P2, PT, R21, RZ, PT, P2 ;  /* 0x000000ff1500720c */ /* 0x000fe40003f45320 */
[----:B------:R-:W-:Y:S01]  /*0730*/  IMAD.WIDE.U32 R2, R64, R14, UR4 ;  /* 0x0000000440027e25 */ /* 0x000fe2000f8e000e */
[----:B------:R-:W-:-:S04]  /*0740*/  HFMA2.MMA R14, -RZ, RZ, 0, 0 ;  /* 0x00000000ff0e7435 */ /* 0x000fc800000001ff */
[----:B------:R-:W4:Y:S01]  /*0750*/  @P0 LDC.64 R10, c[0x0][0x310] ;  /* 0x0000c400ff0a0b82 */ /* 0x000f220000000a00 */
[----:B------:R-:W-:Y:S01]  /*0760*/  IMAD.MOV.U32 R13, RZ, RZ, RZ ;  /* 0x000000ffff0d7224 */ /* 0x000fe200078e00ff */
[C---:B------:R-:W-:Y:S02]  /*0770*/  IADD3 R78, P3, R7.reuse, R4, RZ ;  /* 0x00000004074e7210 */ /* 0x040fe40007f7e0ff */
[----:B------:R-:W-:Y:S02]  /*0780*/  @P1 LEA R13, P4, R60, R18, 0x2 ;  /* 0x000000123c0d1211 */ /* 0x000fe400078810ff */
[----:B------:R-:W-:Y:S02]  /*0790*/  IADD3 R7, P5, R7, R2, RZ ;  /* 0x0000000207077210 */ /* 0x000fe40007fbe0ff */
[----:B------:R-:W-:Y:S02]  /*07a0*/  MOV R4, RZ ;  /* 0x000000ff00047202 */ /* 0x000fe40000000f00 */
[----:B------:R-:W-:-:S02]  /*07b0*/  IADD3.X R2, R9, R16, RZ, P3, !PT ;  /* 0x0000001009027210 */ /* 0x000fc40001ffe4ff */
[C-C-:B------:R-:W-:Y:S02]  /*07c0*/  @P1 LEA.HI.X R14, R60.reuse, R19, R61.reuse, 0x2, P4 ;  /* 0x000000133c0e1211 */ /* 0x140fe400020f143d */
[C---:B------:R-:W-:Y:S02]  /*07d0*/  @P2 LEA R4, P3, R60.reuse, R20, 0x2 ;  /* 0x000000143c042211 */ /* 0x040fe400078610ff */
[----:B------:R-:W-:Y:S01]  /*07e0*/  ISETP.GE.AND P1, PT, R23, 0x1, PT ;  /* 0x000000011700780c */ /* 0x000fe20003f26270 */
[----:B-1----:R-:W-:Y:S01]  /*07f0*/  @P0 IMAD R0, R15, UR14, R60 ;  /* 0x0000000e0f000c24 */ /* 0x002fe2000f8e023c */
[----:B------:R-:W-:Y:S02]  /*0800*/  IADD3 R80, R3, R5, RZ ;  /* 0x0000000503507210 */ /* 0x000fe40007ffe0ff */
[----:B------:R-:W-:Y:S02]  /*0810*/  MOV R5, RZ ;  /* 0x000000ff00057202 */ /* 0x000fe40000000f00 */
[----:B------:R-:W-:Y:S01]  /*0820*/  @P2 LEA.HI.X R5, R60, R21, R61, 0x2, P3 ;  /* 0x000000153c052211 */ /* 0x000fe200018f143d */
[----:B------:R-:W-:Y:S01]  /*0830*/  @P0 IMAD R0, R0, R23, RZ ;  /* 0x0000001700000224 */ /* 0x000fe200078e02ff */
[----:B0-----:R-:W-:-:S02]  /*0840*/  LEA R69, P2, R71, R24, 0x1 ;  /* 0x0000001847457211 */ /* 0x001fc400078408ff */
[----:B---3--:R-:W-:Y:S01]  /*0850*/  LEA R72, P3, R74, R72, 0x1 ;  /* 0x000000484a487211 */ /* 0x008fe200078608ff */
[----:B------:R-:W-:Y:S01]  /*0860*/  IMAD.X R80, R9, 0x1, R80, P5 ;  /* 0x0000000109507824 */ /* 0x000fe200028e0650 */
[----:B------:R-:W-:Y:S01]  /*0870*/  LEA.HI.X R71, R71, R25, R12, 0x1, P2 ;  /* 0x0000001947477211 */ /* 0x000fe200010f0c0c */
[----:B--2---:R-:W-:Y:S01]  /*0880*/  @P0 IMAD R3, R0, R17, RZ ;  /* 0x0000001100030224 */ /* 0x004fe200078e02ff */
[----:B------:R-:W-:Y:S02]  /*0890*/  LEA.HI.X R74, R74, R73, R8, 0x1, P3 ;  /* 0x000000494a4a7211 */ /* 0x000fe400018f0c08 */
[----:B------:R-:W-:Y:S02]  /*08a0*/  LEA R75, P2, R76, R26, 0x1 ;  /* 0x0000001a4c4b7211 */ /* 0x000fe400078408ff */
[----:B------:R-:W-:Y:S02]  /*08b0*/  LEA R79, P4, R7, R30, 0x1 ;  /* 0x0000001e074f7211 */ /* 0x000fe400078808ff */
[----:B------:R-:W-:Y:S01]  /*08c0*/  LEA R77, P3, R78, R28, 0x1 ;  /* 0x0000001c4e4d7211 */ /* 0x000fe200078608ff */
[----:B------:R-:W-:Y:S01]  /*08d0*/  HFMA2.MMA R66, -RZ, RZ, 0, 0 ;  /* 0x00000000ff427435 */ /* 0x000fe200000001ff */
[----:B------:R-:W-:Y:S01]  /*08e0*/  LEA.HI.X R76, R76, R27, R6, 0x1, P2 ;  /* 0x0000001b4c4c7211 */ /* 0x000fe200010f0c06 */
[----:B----4-:R-:W-:Y:S01]  /*08f0*/  @P0 IMAD.WIDE R10, R3, 0x8, R10 ;  /* 0x00000008030a0825 */ /* 0x010fe200078e020a */
[----:B------:R-:W-:-:S02]  /*0900*/  LEA.HI.X R80, R7, R31, R80, 0x1, P4 ;  /* 0x0000001f07507211 */ /* 0x000fc400020f0c50 */
[----:B------:R-:W-:Y:S02]  /*0910*/  @!P0 CS2R R10, SRZ ;  /* 0x00000000000a8805 */ /* 0x000fe4000001ff00 */
[----:B------:R-:W-:Y:S01]  /*0920*/  LEA.HI.X R78, R78, R29, R2, 0x1, P3 ;  /* 0x0000001d4e4e7211 */ /* 0x000fe200018f0c02 */
[----:B------:R-:W-:Y:S01]  /*0930*/  IMAD.MOV.U32 R7, RZ, RZ, R5 ;  /* 0x000000ffff077224 */ /* 0x000fe200078e0005 */
[----:B------:R-:W-:Y:S02]  /*0940*/  MOV R68, RZ ;  /* 0x000000ff00447202 */ /* 0x000fe40000000f00 */
        /* <DEDUP_REMOVED lines=25> */
.L_x_9329:
[----:B------:R-:W-:Y:S01]  /*0ae0*/  ULDC UR4, c[0x0][0x224] ;  /* 0x0000890000047ab9 */ /* 0x000fe20000000800 */
[----:B------:R-:W-:Y:S01]  /*0af0*/  IMAD.SHL.U32 R94, R4, 0x2, RZ ;  /* 0x00000002045e7824 */ /* 0x000fe200078e00ff */
[----:B------:R-:W-:Y:S01]  /*0b00*/  IADD3 R182, -R82, UR4, RZ ;  /* 0x0000000452b67c10 */ /* 0x000fe2000fffe1ff */
[----:B------:R-:W-:Y:S01]  /*0b10*/  ULDC UR4, c[0x0][0x218] ;  /* 0x0000860000047ab9 */ /* 0x000fe20000000800 */
[----:B------:R-:W-:Y:S02]  /*0b20*/  SHF.L.U64.HI R92, R4, 0x1, R5 ;  /* 0x00000001045c7819 */ /* 0x000fe40000010205 */
[----:B------:R-:W-:Y:S02]  /*0b30*/  LEA R91, R182, 0xffffff00, 0x8 ;  /* 0xffffff00b65b7811 */ /* 0x000fe400078e40ff */
[----:B0-----:R-:W-:Y:S02]  /*0b40*/  IADD3 R2, P3, R69, R94, RZ ;  /* 0x0000005e45027210 */ /* 0x001fe40007f7e0ff */
[----:B------:R-:W-:-:S02]  /*0b50*/  IADD3 R147, -R91, UR4, RZ ;  /* 0x000000045b937c10 */ /* 0x000fc4000fffe1ff */
[----:B------:R-:W-:Y:S02]  /*0b60*/  PRMT R0, RZ, 0x7610, R0 ;  /* 0x00007610ff007816 */ /* 0x000fe40000000000 */
[-C--:B------:R-:W-:Y:S02]  /*0b70*/  ISETP.GE.AND P0, PT, R4, R147.reuse, PT ;  /* 0x000000930400720c */ /* 0x080fe40003f06270 */
[-C--:B------:R-:W-:Y:S02]  /*0b80*/  ISETP.GE.AND P1, PT, R83, R147.reuse, PT ;  /* 0x000000935300720c */ /* 0x080fe40003f26270 */
[----:B------:R-:W-:Y:S02]  /*0b90*/  ISETP.GE.AND P2, PT, R84, R147, PT ;  /* 0x000000935400720c */ /* 0x000fe40003f46270 */
        /* <DEDUP_REMOVED lines=27> */
[----:B0-----:R-:W-:Y:S02]  /*0d50*/  IADD3 R2, R73, 0x60, RZ ;  /* 0x0000006049027810 */ /* 0x001fe40007ffe0ff */
[-C--:B------:R-:W-:Y:S01]  /*0d60*/  LEA R95, R18, R81.reuse, 0x1 ;  /* 0x00000051125f7211 */ /* 0x080fe200078e08ff */
[----:B------:R-:W-:Y:S01]  /*0d70*/  IMAD R144, R22, 0x2, R81 ;  /* 0x0000000216907824 */ /* 0x000fe200078e0251 */
[----:B------:R-:W-:-:S02]  /*0d80*/  LEA R145, R20, R81, 0x1 ;  /* 0x0000005114917211 */ /* 0x000fc400078e08ff */
[C---:B------:R-:W-:Y:S02]  /*0d90*/  IADD3 R18, R73.reuse, 0x80, RZ ;  /* 0x0000008049127810 */ /* 0x040fe40007ffe0ff */
[C---:B------:R-:W-:Y:S02]  /*0da0*/  IADD3 R20, R73.reuse, 0xa0, RZ ;  /* 0x000000a049147810 */ /* 0x040fe40007ffe0ff */
[C---:B------:R-:W-:Y:S02]  /*0db0*/  IADD3 R22, R73.reuse, 0xc0, RZ ;  /* 0x000000c049167810 */ /* 0x040fe40007ffe0ff */
[-C--:B------:R-:W-:Y:S02]  /*0dc0*/  LEA.HI.SX32 R2, R2, R73.reuse, 0x1b ;  /* 0x0000004902027211 */ /* 0x080fe400078fdaff */
[----:B------:R-:W-:Y:S02]  /*0dd0*/  IADD3 R24, R73, 0xe0, RZ ;  /* 0x000000e049187810 */ /* 0x000fe40007ffe0ff */
[-C--:B------:R-:W-:Y:S01]  /*0de0*/  LEA.HI.SX32 R18, R18, R73.reuse, 0x1b ;  /* 0x0000004912127211 */ /* 0x080fe200078fdaff */
[----:B------:R-:W-:Y:S01]  /*0df0*/  IMAD R143, R2, 0x2, R81 ;  /* 0x00000002028f7824 */ /* 0x000fe200078e0251 */
[----:B------:R-:W-:-:S02]  /*0e00*/  LEA.HI.SX32 R20, R20, R73, 0x1b ;  /* 0x0000004914147211 */ /* 0x000fc400078fdaff */
[-C--:B------:R-:W-:Y:S02]  /*0e10*/  LEA.HI.SX32 R22, R22, R73.reuse, 0x1b ;  /* 0x0000004916167211 */ /* 0x080fe400078fdaff */
[----:B------:R-:W-:Y:S02]  /*0e20*/  LEA.HI.SX32 R24, R24, R73, 0x1b ;  /* 0x0000004918187211 */ /* 0x000fe400078fdaff */
[-C--:B------:R-:W-:Y:S02]  /*0e30*/  LEA R142, R18, R81.reuse, 0x1 ;  /* 0x00000051128e7211 */ /* 0x080fe400078e08ff */
[-C--:B------:R-:W-:Y:S02]  /*0e40*/  LEA R90, R20, R81.reuse, 0x1 ;  /* 0x00000051145a7211 */ /* 0x080fe400078e08ff */
[-C--:B------:R-:W-:Y:S02]  /*0e50*/  LEA R141, R22, R81.reuse, 0x1 ;  /* 0x00000051168d7211 */ /* 0x080fe400078e08ff */
[----:B------:R-:W-:-:S02]  /*0e60*/  LEA R140, R24, R81, 0x1 ;  /* 0x00000051188c7211 */ /* 0x000fc400078e08ff */
[-C--:B------:R-:W-:Y:S02]  /*0e70*/  ISETP.GE.AND P6, PT, R4, R147.reuse, PT ;  /* 0x000000930400720c */ /* 0x080fe40003fc6270 */
[----:B------:R-:W-:Y:S02]  /*0e80*/  IADD3 R2, P0, R72, R94, RZ ;  /* 0x0000005e48027210 */ /* 0x000fe40007f1e0ff */
[----:B------:R-:W-:Y:S02]  /*0e90*/  PRMT R18, RZ, 0x7610, R18 ;  /* 0x00007610ff127816 */ /* 0x000fe40000000012 */
[-C--:B------:R-:W-:Y:S01]  /*0ea0*/  ISETP.GE.AND P2, PT, R85, R147.reuse, PT ;  /* 0x000000935500720c */ /* 0x080fe20003f46270 */
[----:B------:R-:W-:Y:S01]  /*0eb0*/  IMAD.X R3, R74, 0x1, R92, P0 ;  /* 0x000000014a037824 */ /* 0x000fe200000e065c */
        /* <DEDUP_REMOVED lines=14> */
[----:B-1----:R-:W-:Y:S02]  /*0fa0*/  IADD3 R12, P1, R75, R94, RZ ;  /* 0x0000005e4b0c7210 */ /* 0x002fe40007f3e0ff */
[----:B------:R-:W-:Y:S01]  /*0fb0*/  LEA R93, R0, R81, 0x1 ;  /* 0x00000051005d7211 */ /* 0x000fe200078e08ff */
[----:B------:R1:W-:Y:S01]  /*0fc0*/  STS.U16 [R142+0x100], R15 ;  /* 0x0001000f8e007388 */ /* 0x0003e20000000400 */
[----:B--2---:R-:W-:Y:S02]  /*0fd0*/  IADD3.X R13, R76, R92, RZ, P1, !PT ;  /* 0x0000005c4c0d7210 */ /* 0x004fe40000ffe4ff */
[----:B------:R-:W-:Y:S01]  /*0fe0*/  ISETP.GE.AND P1, PT, R84, R147, PT ;  /* 0x000000935400720c */ /* 0x000fe20003f26270 */
        /* <DEDUP_REMOVED lines=45> */
[----:B------:R-:W-:Y:S04]  /*12c0*/  LDS.U16 R21, [R93+0xa] ;  /* 0x00000a005d157984 */ /* 0x000fe80000000400 */
[----:B------:R-:W4:Y:S04]  /*12d0*/  LDS.U16 R15, [R93+0xc] ;  /* 0x00000c005d0f7984 */ /* 0x000f280000000400 */
[----:B------:R-:W4:Y:S01]  /*12e0*/  LDS.U16 R14, [R93+0xe] ;  /* 0x00000e005d0e7984 */ /* 0x000f220000000400 */
[----:B------:R-:W-:Y:S01]  /*12f0*/  BAR.SYNC.DEFER_BLOCKING 0x0 ;  /* 0x0000000000007b1d */ /* 0x000fe20000010000 */
[----:B0-----:R-:W-:-:S02]  /*1300*/  PRMT R22, RZ, 0x7610, R22 ;  /* 0x00007610ff167816 */ /* 0x001fc40000000016 */
[----:B-1----:R-:W-:Y:S02]  /*1310*/  PRMT R17, RZ, 0x7610, R17 ;  /* 0x00007610ff117816 */ /* 0x002fe40000000011 */
[----:B------:R-:W-:Y:S01]  /*1320*/  PRMT R23, RZ, 0x7610, R23 ;  /* 0x00007610ff177816 */ /* 0x000fe20000000017 */
        /* <DEDUP_REMOVED lines=10> */
[----:B--2---:R-:W-:-:S02]  /*13d0*/  HADD2.F32 R0, -RZ, R0.H0_H0 ;  /* 0x20000000ff007230 */ /* 0x004fc40000004100 */
[----:B0-----:R-:W-:Y:S02]  /*13e0*/  HADD2.F32 R12, -RZ, R185.H0_H0 ;  /* 0x200000b9ff0c7230 */ /* 0x001fe40000004100 */
[----:B------:R-:W-:Y:S02]  /*13f0*/  HADD2.F32 R13, -RZ, R98.H0_H0 ;  /* 0x20000062ff0d7230 */ /* 0x000fe40000004100 */
[----:B-----5:R-:W-:-:S05]  /*1400*/  FADD.FTZ R106, R0, R63 ;  /* 0x0000003f006a7221 */ /* 0x020fca0000010000 */
[----:B------:R-:W-:Y:S01]  /*1410*/  FSETP.GTU.FTZ.AND P0, PT, R106, 20, PT ;  /* 0x41a000006a00780b */ /* 0x000fe20003f1c000 */
        /* <DEDUP_REMOVED lines=17> */
[----:B------:R0:W-:Y:S02]  /*1530*/  STS.U16 [R95], R24 ;  /* 0x000000185f007388 */ /* 0x0001e40000000400 */
[----:B0-----:R-:W0:Y:S02]  /*1540*/  LDC R24, c[0x0][0x21c] ;  /* 0x00008700ff187b82 */ /* 0x001e240000000800 */
        /* <DEDUP_REMOVED lines=19> */
[----:B---3--:R-:W-:-:S03]  /*1680*/  HADD2.F32 R111, -RZ, R111.H0_H0 ;  /* 0x2000006fff6f7230 */ /* 0x008fc60000004100 */
[----:B------:R-:W-:Y:S01]  /*1690*/  FFMA.FTZ R12, R109, R13, R12 ;  /* 0x0000000d6d0c7223 */ /* 0x000fe2000001000c */
[----:B------:R-:W-:Y:S02]  /*16a0*/  HADD2.F32 R13, -RZ, R100.H0_H0 ;  /* 0x20000064ff0d7230 */ /* 0x000fe40000004100 */
[----:B------:R-:W-:Y:S02]  /*16b0*/  HADD2.F32 R17, -RZ, R101.H0_H0 ;  /* 0x20000065ff117230 */ /* 0x000fe40000004100 */
[----:B----4-:R-:W-:Y:S02]  /*16c0*/  HADD2.F32 R113, -RZ, R113.H0_H0 ;  /* 0x20000071ff717230 */ /* 0x010fe40000004100 */
[----:B------:R-:W-:-:S04]  /*16d0*/  FFMA.FTZ R12, R111, R13, R12 ;  /* 0x0000000d6f0c7223 */ /* 0x000fc8000001000c */
[----:B------:R-:W-:Y:S01]  /*16e0*/  FFMA.FTZ R22, R113, R17, R12 ;  /* 0x0000001171167223 */ /* 0x000fe2000001000c */
[----:B------:R-:W-:Y:S02]  /*16f0*/  HADD2.F32 R12, -RZ, R21.H0_H0 ;  /* 0x20000015ff0c7230 */ /* 0x000fe40000004100 */
[----:B------:R-:W-:Y:S02]  /*1700*/  HADD2.F32 R13, -RZ, R102.H0_H0 ;  /* 0x20000066ff0d7230 */ /* 0x000fe40000004100 */
[----:B0-----:R-:W-:Y:S02]  /*1710*/  HADD2.F32 R117, -RZ, R117.H0_H0 ;  /* 0x20000075ff757230 */ /* 0x001fe40000004100 */
[----:B------:R-:W-:Y:S01]  /*1720*/  FADD.FTZ R115, R12, R63 ;  /* 0x0000003f0c737221 */ /* 0x000fe20000010000 */
[----:B------:R-:W-:Y:S01]  /*1730*/  ISETP.GE.AND P5, PT, R24, 0x1, PT ;  /* 0x000000011800780c */ /* 0x000fe20003fa6270 */
[----:B------:R-:W-:Y:S02]  /*1740*/  HADD2.F32 R119, -RZ, R119.H0_H0 ;  /* 0x20000077ff777230 */ /* 0x000fe40000004100 */
[----:B------:R-:W-:Y:S01]  /*1750*/  FFMA.FTZ R22, R117, R13, R22 ;  /* 0x0000000d75167223 */ /* 0x000fe20000010016 */
[----:B------:R-:W-:Y:S01]  /*1760*/  FSETP.GTU.FTZ.AND P1, PT, R115, 20, PT ;  /* 0x41a000007300780b */ /* 0x000fe20003f3c000 */
[----:B------:R-:W-:-:S12]  /*1770*/  @P0 BRA `(.L_x_9288) ;  /* 0x00000000007c0947 */ /* 0x000fd80003800000 */
        /* <DEDUP_REMOVED lines=31> */
.L_x_9288:
[----:B------:R-:W-:Y:S05]  /*1970*/  BSYNC B0 ;  /* 0x0000000000007941 */ /* 0x000fea0003800000 */
.L_x_9287:
        /* <DEDUP_REMOVED lines=38> */
.L_x_9290:
[----:B------:R-:W-:Y:S05]  /*1be0*/  BSYNC B0 ;  /* 0x0000000000007941 */ /* 0x000fea0003800000 */
.L_x_9289:
        /* <DEDUP_REMOVED lines=37> */
.L_x_9292:
[----:B------:R-:W-:Y:S05]  /*1e40*/  BSYNC B0 ;  /* 0x0000000000007941 */ /* 0x000fea0003800000 */
.L_x_9291:
        /* <DEDUP_REMOVED lines=33> */
.L_x_9294:
[----:B------:R-:W-:Y:S05]  /*2060*/  BSYNC B0 ;  /* 0x0000000000007941 */ /* 0x000fea0003800000 */
.L_x_9293:
[----:B------:R-:W-:Y:S04]  /*2070*/  BSSY B0, `(.L_x_9295) ;  /* 0x0000021000007945 */ /* 0x000fe80003800000 */
[----:B------:R-:W-:Y:S05]  /*2080*/  @P2 BRA `(.L_x_9296) ;  /* 0x00000000007c2947 */ /* 0x000fea0003800000 */
        /* <DEDUP_REMOVED lines=31> */
.L_x_9296:
[----:B------:R-:W-:Y:S05]  /*2280*/  BSYNC B0 ;  /* 0x0000000000007941 */ /* 0x000fea0003800000 */
.L_x_9295:
        /* <DEDUP_REMOVED lines=33> */
.L_x_9298:
[----:B------:R-:W-:Y:S05]  /*24a0*/  BSYNC B0 ;  /* 0x0000000000007941 */ /* 0x000fea0003800000 */
.L_x_9297:
[----:B------:R-:W-:Y:S04]  /*24b0*/  BSSY B0, `(.L_x_9299) ;  /* 0x0000021000007945 */ /* 0x000fe80003800000 */
[----:B------:R-:W-:Y:S05]  /*24c0*/  @P0 BRA `(.L_x_9300) ;  /* 0x00000000007c0947 */ /* 0x000fea0003800000 */
        /* <DEDUP_REMOVED lines=31> */
.L_x_9300:
[----:B------:R-:W-:Y:S05]  /*26c0*/  BSYNC B0 ;  /* 0x0000000000007941 */ /* 0x000fea0003800000 */
.L_x_9299:
        /* <DEDUP_REMOVED lines=33> */
.L_x_9302:
[----:B------:R-:W-:Y:S05]  /*28e0*/  BSYNC B0 ;  /* 0x0000000000007941 */ /* 0x000fea0003800000 */
.L_x_9301:
[----:B------:R-:W-:Y:S01]  /*28f0*/  BAR.SYNC.DEFER_BLOCKING 0x0 ;  /* 0x0000000000007b1d */ /* 0x000fe20000010000 */
[----:B------:R-:W-:Y:S01]  /*2900*/  HFMA2.MMA R122, -RZ, RZ, 0, 0 ;  /* 0x00000000ff7a7435 */ /* 0x000fe200000001ff */
[----:B------:R-:W-:Y:S01]  /*2910*/  FFMA.FTZ R66, R123, R66, R22 ;  /* 0x000000427b427223 */ /* 0x000fe20000010016 */
[----:B------:R-:W-:Y:S01]  /*2920*/  HFMA2.MMA R131, -RZ, RZ, 0, 0 ;  /* 0x00000000ff837435 */ /* 0x000fe200000001ff */
[----:B------:R-:W-:Y:S02]  /*2930*/  MOV R120, RZ ;  /* 0x000000ff00787202 */ /* 0x000fe40000000f00 */
        /* <DEDUP_REMOVED lines=14> */
[----:B------:R-:W-:Y:S01]  /*2a20*/  IMAD.MOV.U32 R15, RZ, RZ, RZ ;  /* 0x000000ffff0f7224 */ /* 0x000fe200078e00ff */
[----:B------:R-:W-:Y:S01]  /*2a30*/  ULDC.64 UR4, c[0x0][0x350] ;  /* 0x0000d40000047ab9 */ /* 0x000fe20000000a00 */
[----:B------:R-:W-:Y:S01]  /*2a40*/  ULDC.64 UR6, c[0x0][0x3c8] ;  /* 0x0000f20000067ab9 */ /* 0x000fe20000000a00 */
[----:B------:R-:W-:Y:S01]  /*2a50*/  IADD3 R136, R182, -0x1, RZ ;  /* 0xffffffffb6887810 */ /* 0x000fe20007ffe0ff */
[----:B------:R-:W-:Y:S01]  /*2a60*/  IMAD R31, R82, -0x100, R65 ;  /* 0xffffff00521f7824 */ /* 0x000fe200078e0241 */
[----:B------:R-:W-:Y:S01]  /*2a70*/  MOV R96, R147 ;  /* 0x0000009300607202 */ /* 0x000fe20000000f00 */
[----:B------:R-:W1:Y:S01]  /*2a80*/  LDC.64 R20, c[0x0][0x368] ;  /* 0x0000da00ff147b82 */ /* 0x000e620000000a00 */
[----:B------:R-:W-:Y:S02]  /*2a90*/  MOV R97, RZ ;  /* 0x000000ff00617202 */ /* 0x000fe40000000f00 */
[----:B------:R-:W-:-:S02]  /*2aa0*/  CS2R R124, SRZ ;  /* 0x00000000007c7805 */ /* 0x000fc4000001ff00 */
[----:B------:R-:W-:Y:S01]  /*2ab0*/  MOV R120, RZ ;  /* 0x000000ff00787202 */ /* 0x000fe20000000f00 */
[----:B------:R-:W-:Y:S01]  /*2ac0*/  IMAD.MOV.U32 R122, RZ, RZ, RZ ;  /* 0x000000ffff7a7224 */ /* 0x000fe200078e00ff */
[----:B------:R-:W-:Y:S02]  /*2ad0*/  CS2R R126, SRZ ;  /* 0x00000000007e7805 */ /* 0x000fe4000001ff00 */
[----:B------:R-:W-:Y:S01]  /*2ae0*/  MOV R129, RZ ;  /* 0x000000ff00817202 */ /* 0x000fe20000000f00 */
[----:B------:R-:W-:Y:S01]  /*2af0*/  ULDC UR22, c[0x0][0x224] ;  /* 0x0000890000167ab9 */ /* 0x000fe20000000800 */
[----:B------:R-:W2:Y:S01]  /*2b00*/  LDC R138, c[0x0][0x218] ;  /* 0x00008600ff8a7b82 */ /* 0x000ea20000000800 */
[----:B------:R-:W-:Y:S01]  /*2b10*/  MOV R131, RZ ;  /* 0x000000ff00837202 */ /* 0x000fe20000000f00 */
[----:B------:R-:W-:Y:S01]  /*2b20*/  ULDC UR23, c[0x0][0x21c] ;  /* 0x0000870000177ab9 */ /* 0x000fe20000000800 */
[----:B------:R-:W-:Y:S01]  /*2b30*/  ULDC.64 UR16, c[0x0][0x360] ;  /* 0x0000d80000107ab9 */ /* 0x000fe20000000a00 */
[----:B------:R-:W-:Y:S01]  /*2b40*/  ULDC.64 UR24, c[0x0][0x3c8] ;  /* 0x0000f20000187ab9 */ /* 0x000fe20000000a00 */
[----:B------:R-:W-:Y:S01]  /*2b50*/  ULDC.64 UR18, c[0x0][0x380] ;  /* 0x0000e00000127ab9 */ /* 0x000fe20000000a00 */
[----:B------:R-:W-:Y:S01]  /*2b60*/  ULDC.64 UR26, c[0x0][0x3d0] ;  /* 0x0000f400001a7ab9 */ /* 0x000fe20000000a00 */
[----:B------:R-:W-:Y:S01]  /*2b70*/  ULDC.64 UR8, c[0x0][0x250] ;  /* 0x0000940000087ab9 */ /* 0x000fe20000000a00 */
[C---:B0-----:R-:W-:Y:S01]  /*2b80*/  IMAD R0, R18.reuse, UR15, RZ ;  /* 0x0000000f12007c24 */ /* 0x041fe2000f8e02ff */
[----:B------:R-:W0:Y:S01]  /*2b90*/  LDC.64 R48, c[0x0][0x380] ;  /* 0x0000e000ff307b82 */ /* 0x000e220000000a00 */
[----:B------:R-:W-:Y:S01]  /*2ba0*/  IMAD.WIDE.U32 R12, R18, UR14, R14 ;  /* 0x0000000e120c7c25 */ /* 0x000fe2000f8e000e */
[----:B------:R-:W-:-:S03]  /*2bb0*/  ULDC.64 UR10, c[0x0][0x270] ;  /* 0x00009c00000a7ab9 */ /* 0x000fc60000000a00 */
[----:B------:R-:W-:Y:S01]  /*2bc0*/  IMAD R17, R19, UR14, R0 ;  /* 0x0000000e13117c24 */ /* 0x000fe2000f8e0200 */
[----:B------:R-:W-:Y:S01]  /*2bd0*/  LEA.HI R0, R136, R136, RZ, 0x1 ;  /* 0x0000008888007211 */ /* 0x000fe200078f08ff */
[C---:B-1----:R-:W-:Y:S01]  /*2be0*/  IMAD R16, R20.reuse, UR15, RZ ;  /* 0x0000000f14107c24 */ /* 0x042fe2000f8e02ff */
[----:B------:R-:W1:Y:S01]  /*2bf0*/  LDC.64 R50, c[0x0][0x2d0] ;  /* 0x0000b400ff327b82 */ /* 0x000e620000000a00 */
[----:B------:R-:W-:Y:S01]  /*2c00*/  IMAD R19, R67, UR4, RZ ;  /* 0x0000000443137c24 */ /* 0x000fe2000f8e02ff */
[----:B------:R-:W-:Y:S01]  /*2c10*/  IADD3 R13, R13, R17, RZ ;  /* 0x000000110d0d7210 */ /* 0x000fe20007ffe0ff */
[----:B------:R-:W-:-:S04]  /*2c20*/  IMAD.WIDE.U32 R14, R20, UR14, R14 ;  /* 0x0000000e140e7c25 */ /* 0x000fc8000f8e000e */
[----:B------:R-:W-:Y:S02]  /*2c30*/  IMAD R21, R21, UR14, R16 ;  /* 0x0000000e15157c24 */ /* 0x000fe4000f8e0210 */
[C---:B------:R-:W-:Y:S02]  /*2c40*/  IMAD R19, R64.reuse, UR5, R19 ;  /* 0x0000000540137c24 */ /* 0x040fe4000f8e0213 */
[C---:B------:R-:W-:Y:S01]  /*2c50*/  IMAD.WIDE.U32 R12, R64.reuse, UR4, R12 ;  /* 0x00000004400c7c25 */ /* 0x040fe2000f8e000c */
[----:B------:R-:W-:Y:S01]  /*2c60*/  ULDC.64 UR4, c[0x0][0x370] ;  /* 0x0000dc0000047ab9 */ /* 0x000fe20000000a00 */
[----:B------:R-:W-:Y:S02]  /*2c70*/  IADD3 R15, R15, R21, RZ ;  /* 0x000000150f0f7210 */ /* 0x000fe40007ffe0ff */
[----:B------:R-:W-:Y:S01]  /*2c80*/  IMAD R17, R67, UR4, RZ ;  /* 0x0000000443117c24 */ /* 0x000fe2000f8e02ff */
[----:B------:R-:W-:Y:S01]  /*2c90*/  IADD3 R33, R13, R19, RZ ;  /* 0x000000130d217210 */ /* 0x000fe20007ffe0ff */
[----:B------:R-:W-:Y:S01]  /*2ca0*/  IMAD.WIDE.U32 R28, R64, UR4, R14 ;  /* 0x00000004401c7c25 */ /* 0x000fe2000f8e000e */
[----:B------:R-:W-:-:S02]  /*2cb0*/  LEA R26, P0, R12, UR6, 0x2 ;  /* 0x000000060c1a7c11 */ /* 0x000fc4000f8010ff */
[----:B------:R-:W-:Y:S01]  /*2cc0*/  LOP3.LUT R13, R0, 0xfffffe, RZ, 0xc0, !PT ;  /* 0x00fffffe000d7812 */ /* 0x000fe200078ec0ff */
[----:B------:R-:W-:Y:S01]  /*2cd0*/  IMAD R17, R64, UR5, R17 ;  /* 0x0000000540117c24 */ /* 0x000fe2000f8e0211 */
[----:B------:R-:W-:Y:S01]  /*2ce0*/  ULDC.64 UR4, c[0x0][0x3d0] ;  /* 0x0000f40000047ab9 */ /* 0x000fe20000000a00 */
[----:B------:R-:W-:Y:S01]  /*2cf0*/  LEA.HI.X R27, R12, UR7, R33, 0x2, P0 ;  /* 0x000000070c1b7c11 */ /* 0x000fe200080f1421 */
[----:B------:R-:W-:Y:S01]  /*2d00*/  ULDC.64 UR6, c[0x0][0x238] ;  /* 0x00008e0000067ab9 */ /* 0x000fe20000000a00 */
[----:B------:R-:W-:Y:S01]  /*2d10*/  LEA R42, P1, R28, UR4, 0x2 ;  /* 0x000000041c2a7c11 */ /* 0x000fe2000f8210ff */
[----:B------:R-:W-:Y:S01]  /*2d20*/  IMAD.IADD R136, R136, 0x1, -R13 ;  /* 0x0000000188887824 */ /* 0x000fe200078e0a0d */
[----:B------:R-:W-:Y:S01]  /*2d30*/  IADD3 R29, R29, R17, RZ ;  /* 0x000000111d1d7210 */ /* 0x000fe20007ffe0ff */
[----:B------:R-:W-:Y:S01]  /*2d40*/  IMAD.WIDE R26, R31, 0x4, R26 ;  /* 0x000000041f1a7825 */ /* 0x000fe200078e021a */
[----:B------:R-:W-:Y:S02]  /*2d50*/  IADD3 R12, P0, R91, R12, RZ ;  /* 0x0000000c5b0c7210 */ /* 0x000fe40007f1e0ff */
[----:B------:R-:W-:Y:S01]  /*2d60*/  LEA.HI.X R43, R28, UR5, R29, 0x2, P1 ;  /* 0x000000051c2b7c11 */ /* 0x000fe200088f141d */
[----:B------:R-:W-:Y:S01]  /*2d70*/  ULDC.64 UR4, c[0x0][0x230] ;  /* 0x00008c0000047ab9 */ /* 0x000fe20000000a00 */
[C---:B------:R-:W-:Y:S01]  /*2d80*/  IADD3 R24, P1, R26.reuse, -0x100, RZ ;  /* 0xffffff001a187810 */ /* 0x040fe20007f3e0ff */
[----:B------:R-:W-:Y:S01]  /*2d90*/  IMAD R47, R61, UR4, RZ ;  /* 0x000000043d2f7c24 */ /* 0x000fe2000f8e02ff */
[----:B------:R-:W-:Y:S01]  /*2da0*/  IADD3 R14, P6, R26, -0x380, RZ ;  /* 0xfffffc801a0e7810 */ /* 0x000fe20007fde0ff */
[----:B------:R-:W-:Y:S01]  /*2db0*/  IMAD.WIDE R42, R31, 0x4, R42 ;  /* 0x000000041f2a7825 */ /* 0x000fe200078e022a */
[----:B------:R-:W-:-:S02]  /*2dc0*/  SHF.R.S32.HI R0, RZ, 0x1f, R91 ;  /* 0x0000001fff007819 */ /* 0x000fc4000001145b */
[C---:B------:R-:W-:Y:S01]  /*2dd0*/  IADD3.X R25, R27.reuse, -0x1, RZ, P1, !PT ;  /* 0xffffffff1b197810 */ /* 0x040fe20000ffe4ff */
[----:B------:R-:W-:Y:S01]  /*2de0*/  IMAD R99, R60, UR5, R47 ;  /* 0x000000053c637c24 */ /* 0x000fe2000f8e022f */
[C---:B------:R-:W-:Y:S01]  /*2df0*/  IADD3 R16, P5, R26.reuse, -0x300, RZ ;  /* 0xfffffd001a107810 */ /* 0x040fe20007fbe0ff */
[----:B------:R-:W3:Y:S01]  /*2e00*/  LDC.64 R46, c[0x0][0x360] ;  /* 0x0000d800ff2e7b82 */ /* 0x000ee20000000a00 */
[----:B------:R-:W-:Y:S01]  /*2e10*/  IADD3 R18, P4, R26, -0x280, RZ ;  /* 0xfffffd801a127810 */ /* 0x000fe20007f9e0ff */
[----:B------:R-:W-:Y:S01]  /*2e20*/  IMAD.WIDE.U32 R44, R60, UR4, RZ ;  /* 0x000000043c2c7c25 */ /* 0x000fe2000f8e00ff */
[C---:B------:R-:W-:Y:S01]  /*2e30*/  IADD3 R20, P3, R26.reuse, -0x200, RZ ;  /* 0xfffffe001a147810 */ /* 0x040fe20007f7e0ff */
[----:B------:R-:W-:Y:S01]  /*2e40*/  UMOV UR4, URZ ;  /* 0x0000003f00047c82 */ /* 0x000fe20008000000 */
[----:B------:R-:W-:Y:S01]  /*2e50*/  IADD3 R22, P2, R26, -0x180, RZ ;  /* 0xfffffe801a167810 */ /* 0x000fe20007f5e0ff */
[----:B------:R-:W-:Y:S01]  /*2e60*/  UMOV UR5, URZ ;  /* 0x0000003f00057c82 */ /* 0x000fe20008000000 */
[----:B------:R-:W-:-:S02]  /*2e70*/  IADD3.X R15, R27, -0x1, RZ, P6, !PT ;  /* 0xffffffff1b0f7810 */ /* 0x000fc400037fe4ff */
[----:B------:R-:W-:Y:S02]  /*2e80*/  IADD3 R28, P1, R91, R28, RZ ;  /* 0x0000001c5b1c7210 */ /* 0x000fe40007f3e0ff */
[----:B------:R-:W-:Y:S02]  /*2e90*/  IADD3.X R13, R0, R33, RZ, P0, !PT ;  /* 0x00000021000d7210 */ /* 0x000fe400007fe4ff */
[----:B------:R-:W-:Y:S02]  /*2ea0*/  IADD3 R26, P6, R26, -0x80, RZ ;  /* 0xffffff801a1a7810 */ /* 0x000fe40007fde0ff */
[----:B------:R-:W-:Y:S02]  /*2eb0*/  IADD3 R30, P0, R42, -0x380, RZ ;  /* 0xfffffc802a1e7810 */ /* 0x000fe40007f1e0ff */
[C---:B------:R-:W-:Y:S02]  /*2ec0*/  IADD3.X R17, R27.reuse, -0x1, RZ, P5, !PT ;  /* 0xffffffff1b117810 */ /* 0x040fe40002ffe4ff */
[----:B------:R-:W-:-:S02]  /*2ed0*/  IADD3.X R19, R27, -0x1, RZ, P4, !PT ;  /* 0xffffffff1b137810 */ /* 0x000fc400027fe4ff */
[C---:B------:R-:W-:Y:S02]  /*2ee0*/  IADD3.X R21, R27.reuse, -0x1, RZ, P3, !PT ;  /* 0xffffffff1b157810 */ /* 0x040fe40001ffe4ff */
[C---:B------:R-:W-:Y:S02]  /*2ef0*/  IADD3.X R23, R27.reuse, -0x1, RZ, P2, !PT ;  /* 0xffffffff1b177810 */ /* 0x040fe400017fe4ff */
[----:B------:R-:W-:Y:S02]  /*2f00*/  IADD3.X R29, R0, R29, RZ, P1, !PT ;  /* 0x0000001d001d7210 */ /* 0x000fe40000ffe4ff */
[----:B------:R-:W-:Y:S02]  /*2f10*/  IADD3.X R27, R27, -0x1, RZ, P6, !PT ;  /* 0xffffffff1b1b7810 */ /* 0x000fe400037fe4ff */
[C---:B------:R-:W-:Y:S02]  /*2f20*/  IADD3 R32, P1, R42.reuse, -0x300, RZ ;  /* 0xfffffd002a207810 */ /* 0x040fe40007f3e0ff */
[----:B------:R-:W-:-:S02]  /*2f30*/  IADD3 R34, P2, R42, -0x280, RZ ;  /* 0xfffffd802a227810 */ /* 0x000fc40007f5e0ff */
[C---:B------:R-:W-:Y:S02]  /*2f40*/  IADD3 R36, P3, R42.reuse, -0x200, RZ ;  /* 0xfffffe002a247810 */ /* 0x040fe40007f7e0ff */
[C---:B------:R-:W-:Y:S02]  /*2f50*/  IADD3 R38, P4, R42.reuse, -0x180, RZ ;  /* 0xfffffe802a267810 */ /* 0x040fe40007f9e0ff */
[C---:B------:R-:W-:Y:S02]  /*2f60*/  IADD3 R40, P5, R42.reuse, -0x100, RZ ;  /* 0xffffff002a287810 */ /* 0x040fe40007fbe0ff */
[----:B------:R-:W-:Y:S02]  /*2f70*/  IADD3.X R31, R43, -0x1, RZ, P0, !PT ;  /* 0xffffffff2b1f7810 */ /* 0x000fe400007fe4ff */
[----:B------:R-:W-:Y:S02]  /*2f80*/  IADD3 R42, P6, R42, -0x80, RZ ;  /* 0xffffff802a2a7810 */ /* 0x000fe40007fde0ff */
[----:B------:R-:W-:-:S02]  /*2f90*/  ISETP.GE.AND P0, PT, R4, R147, PT ;  /* 0x000000930400720c */ /* 0x000fc40003f06270 */
[C---:B------:R-:W-:Y:S02]  /*2fa0*/  IADD3.X R33, R43.reuse, -0x1, RZ, P1, !PT ;  /* 0xffffffff2b217810 */ /* 0x040fe40000ffe4ff */
[C---:B------:R-:W-:Y:S02]  /*2fb0*/  IADD3.X R35, R43.reuse, -0x1, RZ, P2, !PT ;  /* 0xffffffff2b237810 */ /* 0x040fe400017fe4ff */
[C---:B------:R-:W-:Y:S02]  /*2fc0*/  IADD3.X R37, R43.reuse, -0x1, RZ, P3, !PT ;  /* 0xffffffff2b257810 */ /* 0x040fe40001ffe4ff */
[C---:B------:R-:W-:Y:S02]  /*2fd0*/  IADD3.X R39, R43.reuse, -0x1, RZ, P4, !PT ;  /* 0xffffffff2b277810 */ /* 0x040fe400027fe4ff */
[C---:B------:R-:W-:Y:S02]  /*2fe0*/  IADD3.X R41, R43.reuse, -0x1, RZ, P5, !PT ;  /* 0xffffffff2b297810 */ /* 0x040fe40002ffe4ff */
[----:B------:R-:W-:-:S02]  /*2ff0*/  IADD3.X R43, R43, -0x1, RZ, P6, !PT ;  /* 0xffffffff2b2b7810 */ /* 0x000fc400037fe4ff */
[----:B------:R-:W-:Y:S02]  /*3000*/  P2R R184, PR, RZ, 0x1 ;  /* 0x00000001ffb87803 */ /* 0x000fe40000000000 */
[----:B0123--:R-:W-:-:S07]  /*3010*/  IADD3 R99, R45, R99, RZ ;  /* 0x000000632d637210 */ /* 0x00ffce0007ffe0ff */
.L_x_9324:
[----:B------:R-:W-:Y:S01]  /*3020*/  SHF.R.S32.HI R54, RZ, 0x1f, R97 ;  /* 0x0000001fff367819 */ /* 0x000fe20000011461 */
[----:B------:R-:W-:Y:S01]  /*3030*/  IMAD.WIDE.U32 R52, R97, UR8, R4 ;  /* 0x0000000861347c25 */ /* 0x000fe2000f8e0004 */
[-C--:B------:R-:W-:Y:S02]  /*3040*/  ISETP.GE.AND P5, PT, R83, R96.reuse, PT ;  /* 0x000000605300720c */ /* 0x080fe40003fa6270 */
[----:B------:R-:W-:Y:S01]  /*3050*/  ISETP.NE.AND P6, PT, R184, RZ, PT ;  /* 0x000000ffb800720c */ /* 0x000fe20003fc5270 */
[----:B------:R-:W-:Y:S01]  /*3060*/  IMAD R0, R54, UR8, RZ ;  /* 0x0000000836007c24 */ /* 0x000fe2000f8e02ff */
[----:B------:R-:W-:Y:S02]  /*3070*/  LEA R146, P0, R52, R77, 0x1 ;  /* 0x0000004d34927211 */ /* 0x000fe400078008ff */
[----:B------:R-:W-:Y:S01]  /*3080*/  PRMT R148, RZ, 0x7610, R148 ;  /* 0x00007610ff947816 */ /* 0x000fe20000000094 */
[----:B----4-:R-:W-:Y:S01]  /*3090*/  IMAD R55, R97, UR9, R0 ;  /* 0x0000000961377c24 */ /* 0x010fe2000f8e0200 */
[----:B------:R-:W-:-:S02]  /*30a0*/  ISETP.GE.AND P4, PT, R84, R96, PT ;  /* 0x000000605400720c */ /* 0x000fc40003f86270 */
[-C--:B------:R-:W-:Y:S02]  /*30b0*/  ISETP.GE.AND P3, PT, R85, R96.reuse, PT ;  /* 0x000000605500720c */ /* 0x080fe40003f66270 */
        /* <DEDUP_REMOVED lines=20> */
[----:B0-----:R0:W4:Y:S01]  /*3200*/  @!P5 LDG.E.U16 R153, desc[UR12][R146.64+0x1c0] ;  /* 0x0001c00c9299d981 */ /* 0x001122000c1e1500 */
        /* <DEDUP_REMOVED lines=11> */
[C---:B------:R-:W-:Y:S02]  /*32c0*/  LEA R52, P0, R56.reuse, R79, 0x1 ;  /* 0x0000004f38347211 */ /* 0x040fe400078008ff */
[----:B------:R-:W-:Y:S01]  /*32d0*/  IADD3 R53, R57, R155, RZ ;  /* 0x0000009b39357210 */ /* 0x000fe20007ffe0ff */
[----:B-1----:R1:W4:Y:S01]  /*32e0*/  LDG.E R146, desc[UR12][R58.64] ;  /* 0x0000000c3a927981 */ /* 0x002322000c1e1900 */
[----:B0-----:R-:W-:Y:S02]  /*32f0*/  IADD3 R147, -R91, R138, RZ ;  /* 0x0000008a5b937210 */ /* 0x001fe40007ffe1ff */
[----:B------:R-:W-:Y:S02]  /*3300*/  LEA.HI.X R53, R56, R80, R53, 0x1, P0 ;  /* 0x0000005038357211 */ /* 0x000fe400000f0c35 */
[----:B------:R-:W-:-:S02]  /*3310*/  ISETP.GE.AND P0, PT, R4, R147, PT ;  /* 0x000000930400720c */ /* 0x000fc40003f06270 */
[-C--:B------:R-:W-:Y:S02]  /*3320*/  ISETP.GE.AND P1, PT, R83, R147.reuse, PT ;  /* 0x000000935300720c */ /* 0x080fe40003f26270 */
[-C--:B------:R-:W-:Y:S02]  /*3330*/  ISETP.GE.AND P2, PT, R84, R147.reuse, PT ;  /* 0x000000935400720c */ /* 0x080fe40003f46270 */
[----:B------:R-:W-:Y:S02]  /*3340*/  PRMT R56, RZ, 0x7610, R56 ;  /* 0x00007610ff387816 */ /* 0x000fe40000000038 */
[-C--:B------:R-:W-:Y:S02]  /*3350*/  ISETP.GE.AND P3, PT, R88, R147.reuse, PT ;  /* 0x000000935800720c */ /* 0x080fe40003f66270 */
[----:B------:R-:W-:Y:S02]  /*3360*/  ISETP.GE.AND P4, PT, R89, R147, PT ;  /* 0x000000935900720c */ /* 0x000fe40003f86270 */
[----:B-1----:R-:W-:-:S02]  /*3370*/  PRMT R58, RZ, 0x7610, R58 ;  /* 0x00007610ff3a7816 */ /* 0x002fc4000000003a */
[----:B------:R-:W-:Y:S02]  /*3380*/  PRMT R57, RZ, 0x7610, R57 ;  /* 0x00007610ff397816 */ /* 0x000fe40000000039 */
[----:B------:R-:W-:Y:S01]  /*3390*/  PRMT R59, RZ, 0x7610, R59 ;  /* 0x00007610ff3b7816 */ /* 0x000fe2000000003b */
[----:B---3--:R0:W-:Y:S04]  /*33a0*/  STS.U16 [R95], R0 ;  /* 0x000000005f007388 */ /* 0x0081e80000000400 */
[----:B--2---:R-:W-:Y:S04]  /*33b0*/  STS.U16 [R145+0x40], R148 ;  /* 0x0000409491007388 */ /* 0x004fe80000000400 */
[----:B----4-:R1:W-:Y:S01]  /*33c0*/  STS.U16 [R144+0x80], R55 ;  /* 0x0000803790007388 */ /* 0x0103e20000000400 */
[----:B0-----:R-:W-:-:S03]  /*33d0*/  PRMT R0, RZ, 0x7610, R0 ;  /* 0x00007610ff007816 */ /* 0x001fc60000000000 */
[----:B------:R-:W-:Y:S04]  /*33e0*/  STS.U16 [R143+0xc0], R150 ;  /* 0x0000c0968f007388 */ /* 0x000fe80000000400 */
[----:B------:R0:W-:Y:S04]  /*33f0*/  STS.U16 [R142+0x100], R149 ;  /* 0x000100958e007388 */ /* 0x0001e80000000400 */
[----:B------:R-:W-:Y:S01]  /*3400*/  STS.U16 [R90+0x140], R151 ;  /* 0x000140975a007388 */ /* 0x000fe20000000400 */
[----:B-1----:R-:W-:-:S03]  /*3410*/  PRMT R55, RZ, 0x7610, R55 ;  /* 0x00007610ff377816 */ /* 0x002fc60000000037 */
[----:B------:R-:W-:Y:S04]  /*3420*/  STS.U16 [R141+0x180], R152 ;  /* 0x000180988d007388 */ /* 0x000fe80000000400 */
        /* <DEDUP_REMOVED lines=9> */
[----:B------:R-:W-:Y:S01]  /*34c0*/  LDS.U16 R162, [R93+0xc] ;  /* 0x00000c005da27984 */ /* 0x000fe20000000400 */
[----:B0-----:R-:W-:-:S03]  /*34d0*/  PRMT R149, RZ, 0x7610, R149 ;  /* 0x00007610ff957816 */ /* 0x001fc60000000095 */
[----:B------:R-:W4:Y:S04]  /*34e0*/  @!P0 LDG.E.U16 R58, desc[UR12][R52.64+0xc0] ;  /* 0x0000c00c343a8981 */ /* 0x000f28000c1e1500 */
[----:B------:R-:W4:Y:S04]  /*34f0*/  @!P1 LDG.E.U16 R57, desc[UR12][R52.64+0x100] ;  /* 0x0001000c34399981 */ /* 0x000f28000c1e1500 */
[----:B------:R-:W4:Y:S04]  /*3500*/  @!P2 LDG.E.U16 R59, desc[UR12][R52.64+0x140] ;  /* 0x0001400c343ba981 */ /* 0x000f28000c1e1500 */
[----:B------:R-:W4:Y:S04]  /*3510*/  @!P3 LDG.E.U16 R148, desc[UR12][R52.64+0x180] ;  /* 0x0001800c3494b981 */ /* 0x000f28000c1e1500 */
[----:B------:R0:W4:Y:S01]  /*3520*/  @!P4 LDG.E.U16 R149, desc[UR12][R52.64+0x1c0] ;  /* 0x0001c00c3495c981 */ /* 0x000122000c1e1500 */
[----:B------:R-:W-:-:S02]  /*3530*/  ISETP.NE.AND P0, PT, R180, RZ, PT ;  /* 0x000000ffb400720c */ /* 0x000fc40003f05270 */
[C---:B-1----:R-:W-:Y:S01]  /*3540*/  IADD3 R140, R73.reuse, 0x20, RZ ;  /* 0x00000020498c7810 */ /* 0x042fe20007ffe0ff */
[----:B------:R-:W-:Y:S01]  /*3550*/  FMUL.FTZ R169, R146, 1.4426950216293334961 ;  /* 0x3fb8aa3b92a97820 */ /* 0x000fe20000410000 */
[----:B------:R-:W-:Y:S01]  /*3560*/  ISETP.LT.OR P2, PT, R182, 0x2, P0 ;  /* 0x00000002b600780c */ /* 0x000fe20000741670 */
[----:B------:R-:W1:Y:S01]  /*3570*/  LDS.U16 R150, [R93+0x2] ;  /* 0x000002005d967984 */ /* 0x000e620000000400 */
[C---:B------:R-:W-:Y:S02]  /*3580*/  IADD3 R90, R73.reuse, 0x40, RZ ;  /* 0x00000040495a7810 */ /* 0x040fe40007ffe0ff */
[-C--:B------:R-:W-:Y:S01]  /*3590*/  LEA.HI.SX32 R140, R140, R73.reuse, 0x1b ;  /* 0x000000498c8c7211 */ /* 0x080fe200078fdaff */
[----:B------:R-:W1:Y:S01]  /*35a0*/  LDS.U16 R152, [R93] ;  /* 0x000000005d987984 */ /* 0x000e620000000400 */
[C---:B0-----:R-:W-:Y:S02]  /*35b0*/  IADD3 R52, R73.reuse, 0x60, RZ ;  /* 0x0000006049347810 */ /* 0x041fe40007ffe0ff */
[-C--:B------:R-:W-:Y:S01]  /*35c0*/  LEA.HI.SX32 R142, R73, R73.reuse, 0x1b ;  /* 0x00000049498e7211 */ /* 0x080fe200078fdaff */
[----:B------:R-:W-:Y:S04]  /*35d0*/  LDS.U16 R156, [R93+0x6] ;  /* 0x000006005d9c7984 */ /* 0x000fe80000000400 */
[----:B------:R-:W0:Y:S01]  /*35e0*/  @!P2 LDC R53, c[0x0][0x21c] ;  /* 0x00008700ff35ab82 */ /* 0x000e220000000800 */
[----:B------:R-:W-:Y:S01]  /*35f0*/  LEA.HI.SX32 R90, R90, R73, 0x1b ;  /* 0x000000495a5a7211 */ /* 0x000fe200078fdaff */
[----:B------:R-:W0:Y:S01]  /*3600*/  LDS.U16 R154, [R93+0x4] ;  /* 0x000004005d9a7984 */ /* 0x000e220000000400 */
[----:B------:R-:W-:-:S02]  /*3610*/  LEA R145, R140, R81, 0x1 ;  /* 0x000000518c917211 */ /* 0x000fc400078e08ff */
[----:B------:R-:W-:Y:S01]  /*3620*/  LEA.HI.SX32 R164, R52, R73, 0x1b ;  /* 0x0000004934a47211 */ /* 0x000fe200078fdaff */
[----:B------:R-:W-:Y:S01]  /*3630*/  IMAD R95, R142, 0x2, R81 ;  /* 0x000000028e5f7824 */ /* 0x000fe200078e0251 */
[C---:B------:R-:W-:Y:S01]  /*3640*/  IADD3 R140, R73.reuse, 0xa0, RZ ;  /* 0x000000a0498c7810 */ /* 0x040fe20007ffe0ff */
[----:B------:R-:W-:Y:S01]  /*3650*/  LDS.U16 R160, [R93+0xa] ;  /* 0x00000a005da07984 */ /* 0x000fe20000000400 */
[C---:B------:R-:W-:Y:S02]  /*3660*/  IADD3 R52, R73.reuse, 0xe0, RZ ;  /* 0x000000e049347810 */ /* 0x040fe40007ffe0ff */
[----:B------:R-:W-:Y:S01]  /*3670*/  LEA R144, R90, R81, 0x1 ;  /* 0x000000515a907211 */ /* 0x000fe200078e08ff */
[----:B------:R-:W-:Y:S01]  /*3680*/  VIADD R90, R73, 0xc0 ;  /* 0x000000c0495a7836 */ /* 0x000fe20000000000 */
[-C--:B------:R-:W-:Y:S01]  /*3690*/  LEA.HI.SX32 R140, R140, R73.reuse, 0x1b ;  /* 0x000000498c8c7211 */ /* 0x080fe200078fdaff */
[----:B------:R-:W0:Y:S01]  /*36a0*/  LDS.U16 R158, [R93+0x8] ;  /* 0x000008005d9e7984 */ /* 0x000e220000000400 */
[----:B------:R-:W-:Y:S01]  /*36b0*/  LEA.HI.SX32 R52, R52, R73, 0x1b ;  /* 0x0000004934347211 */ /* 0x000fe200078fdaff */
[----:B------:R-:W-:-:S02]  /*36c0*/  FMUL.FTZ R167, R169, R106 ;  /* 0x0000006aa9a77220 */ /* 0x000fc40000410000 */
[----:B------:R-:W0:Y:S01]  /*36d0*/  LDS.U16 R163, [R93+0xe] ;  /* 0x00000e005da37984 */ /* 0x000e220000000400 */
[----:B------:R-:W-:Y:S02]  /*36e0*/  ISETP.NE.AND P1, PT, R70, RZ, PT ;  /* 0x000000ff4600720c */ /* 0x000fe40003f25270 */
[----:B------:R-:W-:Y:S01]  /*36f0*/  IADD3 R142, R73, 0x80, RZ ;  /* 0x00000080498e7810 */ /* 0x000fe20007ffe0ff */
[----:B------:R-:W4:Y:S03]  /*3700*/  MUFU.EX2 R167, R167 ;  /* 0x000000a700a77308 */ /* 0x000f260000000800 */
[----:B------:R-:W-:Y:S02]  /*3710*/  LEA.HI.SX32 R142, R142, R73, 0x1b ;  /* 0x000000498e8e7211 */ /* 0x000fe400078fdaff */
[-C--:B------:R-:W-:Y:S02]  /*3720*/  LEA R143, R164, R81.reuse, 0x1 ;  /* 0x00000051a48f7211 */ /* 0x080fe400078e08ff */
[----:B------:R-:W-:Y:S01]  /*3730*/  LEA R142, R142, R81, 0x1 ;  /* 0x000000518e8e7211 */ /* 0x000fe200078e08ff */
[----:B------:R-:W-:Y:S01]  /*3740*/  HFMA2.MMA R165, -RZ, RZ, 0, 0 ;  /* 0x00000000ffa57435 */ /* 0x000fe200000001ff */
[----:B------:R-:W-:-:S02]  /*3750*/  HADD2.F32 R161, -RZ, R185.H0_H0 ;  /* 0x200000b9ffa17230 */ /* 0x000fc40000004100 */
[----:B------:R-:W-:Y:S02]  /*3760*/  HADD2.F32 R159, -RZ, R98.H0_H0 ;  /* 0x20000062ff9f7230 */ /* 0x000fe40000004100 */
[----:B------:R-:W-:Y:S01]  /*3770*/  FMUL.FTZ R166, R169, R114 ;  /* 0x00000072a9a67220 */ /* 0x000fe20000410000 */
[----:B------:R-:W-:Y:S02]  /*3780*/  HADD2.F32 R157, -RZ, R100.H0_H0 ;  /* 0x20000064ff9d7230 */ /* 0x000fe40000004100 */
[----:B------:R-:W-:Y:S01]  /*3790*/  FMUL.FTZ R189, R161, R106 ;  /* 0x0000006aa1bd7220 */ /* 0x000fe20000410000 */
[----:B-1----:R-:W-:Y:S02]  /*37a0*/  HADD2.F32 R150, -RZ, R150.H0_H0 ;  /* 0x20000096ff967230 */ /* 0x002fe40000004100 */
[----:B------:R-:W-:Y:S01]  /*37b0*/  FMUL.FTZ R187, R159, R108 ;  /* 0x0000006c9fbb7220 */ /* 0x000fe20000410000 */
[----:B------:R-:W-:Y:S02]  /*37c0*/  HADD2.F32 R152, -RZ, R152.H0_H0 ;  /* 0x20000098ff987230 */ /* 0x000fe40000004100 */
[----:B------:R-:W-:Y:S01]  /*37d0*/  FMUL.FTZ R170, R169, R115 ;  /* 0x00000073a9aa7220 */ /* 0x000fe20000410000 */
[----:B------:R-:W-:Y:S01]  /*37e0*/  MUFU.EX2 R166, R166 ;  /* 0x000000a600a67308 */ /* 0x000fe20000000800 */
[----:B------:R-:W-:-:S02]  /*37f0*/  HADD2.F32 R155, -RZ, R101.H0_H0 ;  /* 0x20000065ff9b7230 */ /* 0x000fc40000004100 */
[----:B------:R-:W-:Y:S01]  /*3800*/  FMUL.FTZ R183, R157, R110 ;  /* 0x0000006e9db77220 */ /* 0x000fe20000410000 */
[----:B0-----:R-:W-:Y:S02]  /*3810*/  HADD2.F32 R154, -RZ, R154.H0_H0 ;  /* 0x2000009aff9a7230 */ /* 0x001fe40000004100 */
[----:B------:R-:W-:Y:S01]  /*3820*/  FMUL.FTZ R171, R150, R187 ;  /* 0x000000bb96ab7220 */ /* 0x000fe20000410000 */
[----:B------:R-:W-:Y:S01]  /*3830*/  FMUL.FTZ R172, R152, R189 ;  /* 0x000000bd98ac7220 */ /* 0x000fe20000410000 */
[----:B------:R-:W-:Y:S01]  /*3840*/  FMUL.FTZ R168, R169, R116 ;  /* 0x00000074a9a87220 */ /* 0x000fe20000410000 */
[----:B------:R-:W-:Y:S01]  /*3850*/  HADD2.F32 R153, -RZ, R102.H0_H0 ;  /* 0x20000066ff997230 */ /* 0x000fe20000004100 */
[----:B------:R-:W-:Y:S01]  /*3860*/  MUFU.EX2 R170, R170 ;  /* 0x000000aa00aa7308 */ /* 0x000fe20000000800 */
[----:B------:R-:W-:Y:S02]  /*3870*/  HADD2.F32 R156, -RZ, R156.H0_H0 ;  /* 0x2000009cff9c7230 */ /* 0x000fe40000004100 */
[----:B------:R-:W-:Y:S01]  /*3880*/  FMUL.FTZ R173, R154, R183 ;  /* 0x000000b79aad7220 */ /* 0x000fe20000410000 */
[----:B------:R-:W-:Y:S01]  /*3890*/  FMUL.FTZ R181, R153, R114 ;  /* 0x0000007299b57220 */ /* 0x000fe20000410000 */
[----:B------:R-:W-:-:S03]  /*38a0*/  HADD2.F32 R158, -RZ, R158.H0_H0 ;  /* 0x2000009eff9e7230 */ /* 0x000fc60000004100 */
[----:B------:R-:W-:Y:S01]  /*38b0*/  MUFU.EX2 R168, R168 ;  /* 0x000000a800a87308 */ /* 0x000fe20000000800 */
[----:B------:R-:W-:Y:S02]  /*38c0*/  HADD2.F32 R151, -RZ, R104.H0_H0 ;  /* 0x20000068ff977230 */ /* 0x000fe40000004100 */
[----:B------:R-:W-:Y:S01]  /*38d0*/  FMUL.FTZ R175, R158, R181 ;  /* 0x000000b59eaf7220 */ /* 0x000fe20000410000 */
[----:B------:R-:W-:Y:S02]  /*38e0*/  HADD2.F32 R160, -RZ, R160.H0_H0 ;  /* 0x200000a0ffa07230 */ /* 0x000fe40000004100 */
[----:B------:R-:W-:Y:S02]  /*38f0*/  HADD2.F32 R162, -RZ, R162.H0_H0 ;  /* 0x200000a2ffa27230 */ /* 0x000fe40000004100 */
[----:B------:R-:W-:Y:S01]  /*3900*/  HADD2.F32 R163, -RZ, R163.H0_H0 ;  /* 0x200000a3ffa37230 */ /* 0x000fe20000004100 */
[----:B------:R-:W-:Y:S01]  /*3910*/  BSSY B0, `(.L_x_9304) ;  /* 0x0000059000007945 */ /* 0x000fe20003800000 */
[----:B--2---:R0:W-:Y:S02]  /*3920*/  STS.U16 [R95+0x210], R0 ;  /* 0x000210005f007388 */ /* 0x0041e40000000400 */
[----:B0-----:R-:W-:-:S02]  /*3930*/  LEA.HI.SX32 R0, R90, R73, 0x1b ;  /* 0x000000495a007211 */ /* 0x001fc400078fdaff */
[-C--:B------:R-:W-:Y:S01]  /*3940*/  LEA R90, R140, R81.reuse, 0x1 ;  /* 0x000000518c5a7211 */ /* 0x080fe200078e08ff */
[----:B------:R-:W-:Y:S01]  /*3950*/  IMAD R140, R52, 0x2, R81 ;  /* 0x00000002348c7824 */ /* 0x000fe200078e0251 */
[----:B------:R-:W-:Y:S01]  /*3960*/  @!P2 IADD3 R52, R182, -0x2, RZ ;  /* 0xfffffffeb634a810 */ /* 0x000fe20007ffe0ff */
[----:B---3--:R0:W-:Y:S01]  /*3970*/  STS.U16 [R145+0x250], R56 ;  /* 0x0002503891007388 */ /* 0x0081e20000000400 */
[----:B------:R-:W-:-:S03]  /*3980*/  LEA R141, R0, R81, 0x1 ;  /* 0x00000051008d7211 */ /* 0x000fc600078e08ff */
[----:B------:R-:W-:Y:S01]  /*3990*/  @!P2 IMAD R53, R52, R53, R97 ;  /* 0x000000353435a224 */ /* 0x000fe200078e0261 */
[----:B------:R-:W-:Y:S02]  /*39a0*/  SHF.L.U32 R52, R73, 0x3, RZ ;  /* 0x0000000349347819 */ /* 0x000fe400000006ff */
[----:B------:R-:W-:Y:S02]  /*39b0*/  LEA R0, R136, R97, 0x8 ;  /* 0x0000006188007211 */ /* 0x000fe400078e40ff */
[----:B------:R-:W-:Y:S02]  /*39c0*/  @P1 IADD3 R0, R70, 0x200, RZ ;  /* 0x0000020046001810 */ /* 0x000fe40007ffe0ff */
[----:B0-----:R-:W-:Y:S01]  /*39d0*/  LEA.HI.SX32 R56, R52, R52, 0x1b ;  /* 0x0000003434387211 */ /* 0x001fe200078fdaff */
[----:B----4-:R-:W-:Y:S02]  /*39e0*/  STS.U16 [R144+0x290], R55 ;  /* 0x0002903790007388 */ /* 0x010fe40000000400 */
[----:B------:R-:W-:Y:S01]  /*39f0*/  IMAD R164, R0, 0x4, R81 ;  /* 0x0000000400a47824 */ /* 0x000fe200078e0251 */
[----:B------:R-:W-:Y:S01]  /*3a00*/  LEA R93, R56, R81, 0x1 ;  /* 0x00000051385d7211 */ /* 0x000fe200078e08ff */
[----:B------:R0:W-:Y:S04]  /*3a10*/  STS.U16 [R143+0x2d0], R58 ;  /* 0x0002d03a8f007388 */ /* 0x0001e80000000400 */
[----:B------:R-:W-:Y:S04]  /*3a20*/  STS.U16 [R142+0x310], R57 ;  /* 0x000310398e007388 */ /* 0x000fe80000000400 */
[----:B------:R1:W-:Y:S04]  /*3a30*/  STS.U16 [R90+0x350], R59 ;  /* 0x0003503b5a007388 */ /* 0x0003e80000000400 */
        /* <DEDUP_REMOVED lines=9> */
[----:B------:R-:W2:Y:S04]  /*3ad0*/  LDS.U16 R176, [R93+0x21e] ;  /* 0x00021e005db07984 */ /* 0x000ea80000000400 */
[----:B------:R-:W3:Y:S04]  /*3ae0*/  LDS.U16 R193, [R93+0x21c] ;  /* 0x00021c005dc17984 */ /* 0x000ee80000000400 */
[----:B------:R4:W-:Y:S01]  /*3af0*/  STS [R164+0xe98], R167 ;  /* 0x000e98a7a4007388 */ /* 0x0009e20000000800 */
[----:B------:R-:W-:Y:S01]  /*3b00*/  @!P2 IMAD.WIDE R52, R53, 0x8, R10 ;  /* 0x000000083534a825 */ /* 0x000fe200078e020a */
[----:B------:R-:W-:Y:S03]  /*3b10*/  BAR.SYNC.DEFER_BLOCKING 0x0 ;  /* 0x0000000000007b1d */ /* 0x000fe60000010000 */
[C---:B------:R-:W-:Y:S01]  /*3b20*/  FMUL.FTZ R0, R169.reuse, R108 ;  /* 0x0000006ca9007220 */ /* 0x040fe20000410000 */
[C---:B------:R-:W-:Y:S01]  /*3b30*/  FMUL.FTZ R56, R169.reuse, R110 ;  /* 0x0000006ea9387220 */ /* 0x040fe20000410000 */
[----:B0-----:R-:W-:-:S04]  /*3b40*/  FMUL.FTZ R58, R169, R112 ;  /* 0x00000070a93a7220 */ /* 0x001fc80000410000 */
[----:B------:R-:W0:Y:S01]  /*3b50*/  MUFU.EX2 R0, R0 ;  /* 0x0000000000007308 */ /* 0x000e220000000800 */
[----:B------:R0:W5:Y:S01]  /*3b60*/  @!P2 LDG.E R165, desc[UR12][R52.64+0x4] ;  /* 0x0000040c34a5a981 */ /* 0x000162000c1e1900 */
[----:B------:R-:W-:-:S06]  /*3b70*/  ISETP.NE.AND P2, PT, R70, 0x1f, PT ;  /* 0x0000001f4600780c */ /* 0x000fcc0003f45270 */
[----:B------:R-:W2:Y:S08]  /*3b80*/  MUFU.EX2 R56, R56 ;  /* 0x0000003800387308 */ /* 0x000eb00000000800 */
[----:B------:R-:W3:Y:S01]  /*3b90*/  MUFU.EX2 R58, R58 ;  /* 0x0000003a003a7308 */ /* 0x000ee20000000800 */
[----:B------:R-:W-:-:S06]  /*3ba0*/  @P2 LEA R215, R70, R81, 0x2 ;  /* 0x0000005146d72211 */ /* 0x000fcc00078e10ff */
[----:B------:R-:W3:Y:S01]  /*3bb0*/  @P2 LDS R215, [R215+0x169c] ;  /* 0x00169c00d7d72984 */ /* 0x000ee20000000800 */
[----:B-1----:R-:W-:Y:S01]  /*3bc0*/  FMUL.FTZ R59, R155, R112 ;  /* 0x000000709b3b7220 */ /* 0x002fe20000410000 */
[----:B0-----:R-:W-:Y:S01]  /*3bd0*/  FFMA.FTZ R52, R0, R172, R171 ;  /* 0x000000ac00347223 */ /* 0x001fe200000100ab */
[----:B----4-:R-:W-:Y:S01]  /*3be0*/  FMUL.FTZ R164, R169, R118 ;  /* 0x00000076a9a47220 */ /* 0x010fe20000410000 */
[----:B------:R-:W-:Y:S02]  /*3bf0*/  HADD2.F32 R148, -RZ, R103.H0_H0 ;  /* 0x20000067ff947230 */ /* 0x000fe40000004100 */
[----:B------:R-:W-:Y:S01]  /*3c00*/  FMUL.FTZ R169, R156, R59 ;  /* 0x0000003b9ca97220 */ /* 0x000fe20000410000 */
[----:B--2---:R-:W-:Y:S01]  /*3c10*/  FFMA.FTZ R52, R56, R52, R173 ;  /* 0x0000003438347223 */ /* 0x004fe200000100ad */
[----:B------:R-:W-:Y:S01]  /*3c20*/  FMUL.FTZ R53, R167, R0 ;  /* 0x00000000a7357220 */ /* 0x000fe20000410000 */
[----:B------:R-:W0:Y:S01]  /*3c30*/  MUFU.EX2 R164, R164 ;  /* 0x000000a400a47308 */ /* 0x000e220000000800 */
[----:B------:R-:W-:Y:S01]  /*3c40*/  FMUL.FTZ R57, R148, R115 ;  /* 0x0000007394397220 */ /* 0x000fe20000410000 */
[----:B---3--:R-:W-:Y:S01]  /*3c50*/  FFMA.FTZ R52, R58, R52, R169 ;  /* 0x000000343a347223 */ /* 0x008fe200000100a9 */
[----:B------:R-:W-:Y:S01]  /*3c60*/  FMUL.FTZ R53, R56, R53 ;  /* 0x0000003538357220 */ /* 0x000fe20000410000 */
[----:B------:R-:W-:-:S02]  /*3c70*/  HADD2.F32 R149, -RZ, R105.H0_H0 ;  /* 0x20000069ff957230 */ /* 0x000fc40000004100 */
        /* <DEDUP_REMOVED lines=12> */
[----:B------:R-:W-:-:S02]  /*3d40*/  HADD2.F32 R196, -RZ, R193.H0_H0 ;  /* 0x200000c1ffc47230 */ /* 0x000fc40000004100 */
[----:B0-----:R-:W-:Y:S01]  /*3d50*/  FFMA.FTZ R197, R164, R52, R177 ;  /* 0x00000034a4c57223 */ /* 0x001fe200000100b1 */
[----:B------:R-:W-:Y:S01]  /*3d60*/  FMUL.FTZ R53, R168, R53 ;  /* 0x00000035a8357220 */ /* 0x000fe20000410000 */
[----:B------:R-:W-:Y:S02]  /*3d70*/  HADD2.F32 R52, -RZ, R174.H0_H0 ;  /* 0x200000aeff347230 */ /* 0x000fe40000004100 */
[----:B------:R-:W-:Y:S01]  /*3d80*/  FMUL.FTZ R174, R123, R198 ;  /* 0x000000c67bae7220 */ /* 0x000fe20000410000 */
[----:B------:R-:W-:Y:S01]  /*3d90*/  FMUL.FTZ R193, R121, R196 ;  /* 0x000000c479c17220 */ /* 0x000fe20000410000 */
[----:B------:R-:W-:Y:S01]  /*3da0*/  FMUL.FTZ R176, R164, R53 ;  /* 0x00000035a4b07220 */ /* 0x000fe20000410000 */
[----:B------:R-:W-:Y:S02]  /*3db0*/  HADD2.F32 R186, -RZ, R186.H0_H0 ;  /* 0x200000baffba7230 */ /* 0x000fe40000004100 */
[----:B------:R-:W-:Y:S01]  /*3dc0*/  FMUL.FTZ R195, R119, R52 ;  /* 0x0000003477c37220 */ /* 0x000fe20000410000 */
[----:B------:R-:W-:-:S02]  /*3dd0*/  HADD2.F32 R194, -RZ, R194.H0_H0 ;  /* 0x200000c2ffc27230 */ /* 0x000fc40000004100 */
[----:B------:R-:W-:Y:S01]  /*3de0*/  FFMA.FTZ R53, R164, R174, R193 ;  /* 0x000000aea4357223 */ /* 0x000fe200000100c1 */
        /* <DEDUP_REMOVED lines=11> */
.L_x_9305:
[----:B------:R-:W-:Y:S05]  /*3ea0*/  BSYNC B0 ;  /* 0x0000000000007941 */ /* 0x000fea0003800000 */
.L_x_9304:
[----:B-1----:R-:W-:Y:S01]  /*3eb0*/  FMUL.FTZ R201, R164, R215 ;  /* 0x000000d7a4c97220 */ /* 0x002fe20000410000 */
        /* <DEDUP_REMOVED lines=10> */
[C---:B0-----:R-:W-:Y:S01]  /*3f60*/  FFMA.FTZ R52, R166.reuse, R53, R211 ;  /* 0x00000035a6347223 */ /* 0x041fe200000100d3 */
        /* <DEDUP_REMOVED lines=14> */
[----:B------:R-:W-:Y:S01]  /*4050*/  BSSY B0, `(.L_x_9306) ;  /* 0x00000be000007945 */ /* 0x000fe20003800000 */
[----:B------:R-:W-:Y:S01]  /*4060*/  IADD3 R196, -R91, R138, -R70 ;  /* 0x0000008a5bc47210 */ /* 0x000fe20007ffe946 */
        /* <DEDUP_REMOVED lines=23> */
[----:B------:R-:W-:Y:S01]  /*41e0*/  HFMA2.MMA R52, -RZ, RZ, 1.875, 0 ;  /* 0x3f800000ff347435 */ /* 0x000fe200000001ff */
[----:B-1----:R-:W-:-:S03]  /*41f0*/  @P3 FMUL.FTZ R176, R176, R53 ;  /* 0x00000035b0b03220 */ /* 0x002fc60000410000 */
[----:B------:R-:W0:Y:S01]  /*4200*/  SHFL.UP PT, R186, R197, 0x8, RZ ;  /* 0x05000000c5ba7989 */ /* 0x000e2200000e00ff */
[----:B------:R-:W-:Y:S02]  /*4210*/  ISETP.GE.AND P3, PT, R73, 0x8, PT ;  /* 0x000000084900780c */ /* 0x000fe40003f66270 */
[----:B------:R-:W-:Y:S01]  /*4220*/  MOV R53, RZ ;  /* 0x000000ff00357202 */ /* 0x000fe20000000f00 */
[----:B------:R-:W1:Y:S01]  /*4230*/  SHFL.UP PT, R205, R176, 0x8, RZ ;  /* 0x05000000b0cd7989 */ /* 0x000e6200000e00ff */
[C---:B--2---:R-:W-:Y:S01]  /*4240*/  @!P4 FFMA.FTZ R190, R217.reuse, R192, R190 ;  /* 0x000000c0d9bec223 */ /* 0x044fe200000100be */
[----:B---3--:R-:W-:-:S04]  /*4250*/  @!P4 FMUL.FTZ R217, R217, R188 ;  /* 0x000000bcd9d9c220 */ /* 0x008fc80000410000 */
[----:B------:R-:W2:Y:S01]  /*4260*/  SHFL.DOWN PT, R194, R190, 0x8, 0x1f ;  /* 0x09001f00bec27f89 */ /* 0x000ea200000e0000 */
[----:B------:R-:W-:Y:S02]  /*4270*/  ISETP.GE.U32.AND P4, PT, R180, 0x18, PT ;  /* 0x00000018b400780c */ /* 0x000fe40003f86070 */
[----:B------:R-:W-:Y:S01]  /*4280*/  @!P0 LEA R188, R97, R81, 0x3 ;  /* 0x0000005161bc8211 */ /* 0x000fe200078e18ff */
[----:B------:R-:W3:Y:S04]  /*4290*/  SHFL.DOWN PT, R192, R217, 0x8, 0x1f ;  /* 0x09001f00d9c07f89 */ /* 0x000ee800000e0000 */
[----:B------:R-:W-:Y:S01]  /*42a0*/  @!P0 LDS.64 R52, [R188+0x1718] ;  /* 0x00171800bc348984 */ /* 0x000fe20000000a00 */
[----:B------:R-:W-:Y:S01]  /*42b0*/  ISETP.GE.AND P0, PT, R73, 0x10, PT ;  /* 0x000000104900780c */ /* 0x000fe20003f06270 */
[C---:B0-----:R-:W-:Y:S01]  /*42c0*/  @P3 FFMA.FTZ R197, R176.reuse, R186, R197 ;  /* 0x000000bab0c53223 */ /* 0x041fe200000100c5 */
[----:B-1----:R-:W-:-:S04]  /*42d0*/  @P3 FMUL.FTZ R176, R176, R205 ;  /* 0x000000cdb0b03220 */ /* 0x002fc80000410000 */
        /* <DEDUP_REMOVED lines=18> */
[----:B------:R-:W-:Y:S01]  /*4400*/  SHFL.IDX PT, R219, R190, RZ, 0x1f ;  /* 0x00001fffbedb7589 */ /* 0x000fe200000e0000 */
[----:B0-----:R-:W-:Y:S01]  /*4410*/  @P1 FFMA.FTZ R205, R176, R205, R197 ;  /* 0x000000cdb0cd1223 */ /* 0x001fe200000100c5 */
[----:B------:R-:W-:-:S03]  /*4420*/  ISETP.GE.AND P1, PT, R196, 0x1, PT ;  /* 0x00000001c400780c */ /* 0x000fc60003f26270 */
[----:B------:R-:W-:Y:S02]  /*4430*/  FFMA.FTZ R205, R167, R205, R172 ;  /* 0x000000cda7cd7223 */ /* 0x000fe400000100ac */
[----:B------:R-:W0:Y:S02]  /*4440*/  SHFL.IDX PT, R172, R217, RZ, 0x1f ;  /* 0x00001fffd9ac7589 */ /* 0x000e2400000e0000 */
[----:B------:R-:W-:Y:S01]  /*4450*/  FFMA.FTZ R207, R0, R205, R171 ;  /* 0x000000cd00cf7223 */ /* 0x000fe200000100ab */
[----:B-1----:R-:W-:-:S03]  /*4460*/  @P2 FFMA.FTZ R221, R186, R221, R209 ;  /* 0x000000ddbadd2223 */ /* 0x002fc600000100d1 */
[----:B------:R-:W-:Y:S01]  /*4470*/  FFMA.FTZ R209, R56, R207, R173 ;  /* 0x000000cf38d17223 */ /* 0x000fe200000100ad */
[----:B------:R-:W-:-:S03]  /*4480*/  FFMA.FTZ R165, R221, R215, R174 ;  /* 0x000000d7dda57223 */ /* 0x000fc600000100ae */
[----:B------:R-:W-:Y:S01]  /*4490*/  FFMA.FTZ R197, R58, R209, R169 ;  /* 0x000000d13ac57223 */ /* 0x000fe200000100a9 */
[----:B------:R-:W-:-:S03]  /*44a0*/  FFMA.FTZ R167, R164, R165, R193 ;  /* 0x000000a5a4a77223 */ /* 0x000fc600000100c1 */
[----:B------:R-:W-:Y:S01]  /*44b0*/  FFMA.FTZ R193, R166, R197, R175 ;  /* 0x000000c5a6c17223 */ /* 0x000fe200000100af */
[----:B------:R-:W-:Y:S01]  /*44c0*/  FMUL.FTZ R186, R165, R118 ;  /* 0x00000076a5ba7220 */ /* 0x000fe20000410000 */
[----:B------:R-:W-:Y:S02]  /*44d0*/  FFMA.FTZ R169, R168, R167, R195 ;  /* 0x000000a7a8a97223 */ /* 0x000fe400000100c3 */
[C---:B------:R-:W-:Y:S01]  /*44e0*/  FFMA.FTZ R195, R170.reuse, R193, R179 ;  /* 0x000000c1aac37223 */ /* 0x040fe200000100b3 */
[----:B------:R-:W-:Y:S01]  /*44f0*/  FMUL.FTZ R188, R167, R116 ;  /* 0x00000074a7bc7220 */ /* 0x000fe20000410000 */
[----:B------:R-:W-:Y:S02]  /*4500*/  FFMA.FTZ R171, R170, R169, R199 ;  /* 0x000000a9aaab7223 */ /* 0x000fe400000100c7 */
[----:B------:R-:W-:Y:S01]  /*4510*/  FFMA.FTZ R191, R168, R195, R191 ;  /* 0x000000c3a8bf7223 */ /* 0x000fe200000100bf */
[C---:B0-----:R-:W-:Y:S01]  /*4520*/  FFMA.FTZ R53, R172.reuse, R53, R219 ;  /* 0x00000035ac357223 */ /* 0x041fe200000100db */
[----:B------:R-:W-:Y:S01]  /*4530*/  FMUL.FTZ R52, R172, R52 ;  /* 0x00000034ac347220 */ /* 0x000fe20000410000 */
[----:B------:R-:W-:Y:S01]  /*4540*/  FFMA.FTZ R173, R166, R171, R211 ;  /* 0x000000aba6ad7223 */ /* 0x000fe200000100d3 */
[----:B------:R-:W-:Y:S01]  /*4550*/  FFMA.FTZ R190, R164, R191, R177 ;  /* 0x000000bfa4be7223 */ /* 0x000fe200000100b1 */
[----:B------:R-:W-:Y:S01]  /*4560*/  @!P0 LEA R168, R97, R81, 0x3 ;  /* 0x0000005161a88211 */ /* 0x000fe200078e18ff */
[----:B------:R-:W-:Y:S01]  /*4570*/  FFMA.FTZ R164, R150, -R187, R207 ;  /* 0x800000bb96a47223 */ /* 0x000fe200000100cf */
[----:B------:R-:W-:Y:S01]  /*4580*/  FFMA.FTZ R175, R58, R173, R213 ;  /* 0x000000ad3aaf7223 */ /* 0x000fe200000100d5 */
[----:B------:R-:W-:Y:S01]  /*4590*/  SHF.L.U32 R166, R70, 0x3, RZ ;  /* 0x0000000346a67819 */ /* 0x000fe200000006ff */
[----:B------:R-:W-:Y:S01]  /*45a0*/  FMUL.FTZ R170, R173, R112 ;  /* 0x00000070adaa7220 */ /* 0x000fe20000410000 */
[----:B------:R0:W-:Y:S01]  /*45b0*/  @!P0 STS.64 [R168+0x1718], R52 ;  /* 0x00171834a8008388 */ /* 0x0001e20000000a00 */
[----:B------:R-:W-:Y:S01]  /*45c0*/  FFMA.FTZ R177, R56, R175, R201 ;  /* 0x000000af38b17223 */ /* 0x000fe200000100c9 */
[----:B------:R-:W-:Y:S01]  /*45d0*/  LEA.HI.SX32 R58, R166, R166, 0x1b ;  /* 0x000000a6a63a7211 */ /* 0x000fe200078fdaff */
[----:B------:R-:W-:Y:S01]  /*45e0*/  FFMA.FTZ R166, R154, -R183, R209 ;  /* 0x800000b79aa67223 */ /* 0x000fe200000100d1 */
[----:B------:R-:W-:Y:S01]  /*45f0*/  FMUL.FTZ R199, R169, R115 ;  /* 0x00000073a9c77220 */ /* 0x000fe20000410000 */
[----:B------:R-:W-:Y:S01]  /*4600*/  FFMA.FTZ R179, R0, R177, R203 ;  /* 0x000000b100b37223 */ /* 0x000fe200000100cb */
[----:B------:R-:W-:Y:S01]  /*4610*/  FFMA.FTZ R0, R152, -R189, R205 ;  /* 0x800000bd98007223 */ /* 0x000fe200000100cd */
[----:B------:R-:W-:Y:S01]  /*4620*/  FMUL.FTZ R172, R177, R108 ;  /* 0x0000006cb1ac7220 */ /* 0x000fe20000410000 */
[----:B------:R-:W-:Y:S01]  /*4630*/  FMUL.FTZ R174, R171, R114 ;  /* 0x00000072abae7220 */ /* 0x000fe20000410000 */
[----:B------:R-:W-:Y:S01]  /*4640*/  FMUL.FTZ R56, R179, R106 ;  /* 0x0000006ab3387220 */ /* 0x000fe20000410000 */
[----:B------:R-:W-:Y:S01]  /*4650*/  FMUL.FTZ R187, R155, R170 ;  /* 0x000000aa9bbb7220 */ /* 0x000fe20000410000 */
[----:B------:R-:W-:Y:S01]  /*4660*/  LEA R58, R58, R81, 0x2 ;  /* 0x000000513a3a7211 */ /* 0x000fe200078e10ff */
[----:B0-----:R-:W-:Y:S01]  /*4670*/  FMUL.FTZ R52, R175, R110 ;  /* 0x0000006eaf347220 */ /* 0x001fe20000410000 */
[----:B------:R-:W-:Y:S01]  /*4680*/  FFMA.FTZ R53, R0, R56, RZ ;  /* 0x0000003800357223 */ /* 0x000fe200000100ff */
        /* <DEDUP_REMOVED lines=8> */
[----:B------:R-:W-:Y:S01]  /*4710*/  STS [R58+0x43c], R213 ;  /* 0x00043cd53a007388 */ /* 0x000fe20000000800 */
[----:B------:R-:W-:Y:S01]  /*4720*/  FFMA.FTZ R172, R160, -R57, R195 ;  /* 0x80000039a0ac7223 */ /* 0x000fe200000100c3 */
[----:B------:R-:W-:-:S02]  /*4730*/  VIADD R57, R70, 0x20 ;  /* 0x0000002046397836 */ /* 0x000fc40000000000 */
[----:B------:R-:W-:Y:S01]  /*4740*/  FFMA.FTZ R183, R168, R170, R53 ;  /* 0x000000aaa8b77223 */ /* 0x000fe20000010035 */
[----:B------:R-:W-:Y:S01]  /*4750*/  FFMA.FTZ R170, R158, -R181, R193 ;  /* 0x800000b59eaa7223 */ /* 0x000fe200000100c1 */
[----:B------:R-:W-:Y:S01]  /*4760*/  FMUL.FTZ R181, R157, R52 ;  /* 0x000000349db57220 */ /* 0x000fe20000410000 */
[----:B------:R-:W-:Y:S01]  /*4770*/  FMUL.FTZ R53, R161, R56 ;  /* 0x00000038a1357220 */ /* 0x000fe20000410000 */
[----:B------:R0:W-:Y:S01]  /*4780*/  STS [R58+0x438], R211 ;  /* 0x000438d33a007388 */ /* 0x0001e20000000800 */
[----:B------:R-:W-:Y:S01]  /*4790*/  FFMA.FTZ R183, R170, R174, R183 ;  /* 0x000000aeaab77223 */ /* 0x000fe200000100b7 */
[-C--:B------:R-:W-:Y:S01]  /*47a0*/  LEA.HI.SX32 R52, R70, R70.reuse, 0x1b ;  /* 0x0000004646347211 */ /* 0x080fe200078fdaff */
[----:B------:R-:W-:Y:S01]  /*47b0*/  FMUL.FTZ R197, R113, R197 ;  /* 0x000000c571c57220 */ /* 0x000fe20000410000 */
[----:B------:R1:W-:Y:S01]  /*47c0*/  STS [R58+0x434], R201 ;  /* 0x000434c93a007388 */ /* 0x0003e20000000800 */
[----:B------:R-:W-:Y:S01]  /*47d0*/  FFMA.FTZ R203, R172, R199, R183 ;  /* 0x000000c7accb7223 */ /* 0x000fe200000100b7 */
[----:B------:R-:W-:Y:S01]  /*47e0*/  IADD3 R183, R70, 0x40, RZ ;  /* 0x0000004046b77810 */ /* 0x000fe20007ffe0ff */
[----:B------:R-:W-:Y:S01]  /*47f0*/  IMAD R202, R52, 0x4, R81 ;  /* 0x0000000434ca7824 */ /* 0x000fe200078e0251 */
[----:B------:R2:W-:Y:S01]  /*4800*/  STS [R58+0x430], R189 ;  /* 0x000430bd3a007388 */ /* 0x0005e20000000800 */
[C---:B------:R-:W-:Y:S01]  /*4810*/  IADD3 R199, R70.reuse, 0xa0, RZ ;  /* 0x000000a046c77810 */ /* 0x040fe20007ffe0ff */
[----:B------:R-:W-:Y:S01]  /*4820*/  FMUL.FTZ R193, R117, R193 ;  /* 0x000000c175c17220 */ /* 0x000fe20000410000 */
[C---:B0-----:R-:W-:Y:S01]  /*4830*/  IADD3 R211, R70.reuse, 0xe0, RZ ;  /* 0x000000e046d37810 */ /* 0x041fe20007ffe0ff */
[----:B------:R0:W-:Y:S01]  /*4840*/  STS [R58+0x42c], R187 ;  /* 0x00042cbb3a007388 */ /* 0x0001e20000000800 */
[-C--:B------:R-:W-:Y:S01]  /*4850*/  LEA.HI.SX32 R174, R183, R70.reuse, 0x1b ;  /* 0x00000046b7ae7211 */ /* 0x080fe200078fdaff */
[----:B------:R-:W-:Y:S01]  /*4860*/  FMUL.FTZ R195, R119, R195 ;  /* 0x000000c377c37220 */ /* 0x000fe20000410000 */
[C---:B-1----:R-:W-:Y:S01]  /*4870*/  IADD3 R201, R70.reuse, 0xc0, RZ ;  /* 0x000000c046c97810 */ /* 0x042fe20007ffe0ff */
[----:B------:R-:W-:Y:S01]  /*4880*/  STS [R58+0x428], R181 ;  /* 0x000428b53a007388 */ /* 0x000fe20000000800 */
[----:B------:R-:W-:Y:S01]  /*4890*/  LEA.HI.SX32 R200, R211, R70, 0x1b ;  /* 0x00000046d3c87211 */ /* 0x000fe200078fdaff */
[----:B------:R-:W-:Y:S01]  /*48a0*/  FFMA.FTZ R178, R163, -R178, R190 ;  /* 0x800000b2a3b27223 */ /* 0x000fe200000100be */
[----:B--2---:R-:W-:Y:S01]  /*48b0*/  IADD3 R189, R70, 0x80, RZ ;  /* 0x0000008046bd7810 */ /* 0x004fe20007ffe0ff */
[----:B------:R1:W-:Y:S01]  /*48c0*/  STS [R58+0x424], R59 ;  /* 0x0004243b3a007388 */ /* 0x0003e20000000800 */
[----:B------:R-:W-:-:S02]  /*48d0*/  LEA.HI.SX32 R176, R201, R70, 0x1b ;  /* 0x00000046c9b07211 */ /* 0x000fc400078fdaff */
[----:B0-----:R-:W-:Y:S01]  /*48e0*/  IADD3 R187, R70, 0x60, RZ ;  /* 0x0000006046bb7810 */ /* 0x001fe20007ffe0ff */
[----:B------:R0:W-:Y:S01]  /*48f0*/  STS [R58+0x420], R53 ;  /* 0x000420353a007388 */ /* 0x0001e20000000800 */
[-C--:B------:R-:W-:Y:S01]  /*4900*/  LEA.HI.SX32 R56, R57, R70.reuse, 0x1b ;  /* 0x0000004639387211 */ /* 0x080fe200078fdaff */
[----:B------:R-:W-:Y:S01]  /*4910*/  FMUL.FTZ R57, R109, R207 ;  /* 0x000000cf6d397220 */ /* 0x000fe20000410000 */
[-C--:B------:R-:W-:Y:S02]  /*4920*/  LEA.HI.SX32 R198, R187, R70.reuse, 0x1b ;  /* 0x00000046bbc67211 */ /* 0x080fe400078fdaff */
[-C--:B------:R-:W-:Y:S01]  /*4930*/  LEA.HI.SX32 R194, R189, R70.reuse, 0x1b ;  /* 0x00000046bdc27211 */ /* 0x080fe200078fdaff */
[----:B-1----:R-:W-:Y:S01]  /*4940*/  FMUL.FTZ R59, R111, R209 ;  /* 0x000000d16f3b7220 */ /* 0x002fe20000410000 */
[----:B------:R-:W-:Y:S02]  /*4950*/  LEA.HI.SX32 R192, R199, R70, 0x1b ;  /* 0x00000046c7c07211 */ /* 0x000fe400078fdaff */
[-C--:B------:R-:W-:Y:S01]  /*4960*/  LEA R206, R174, R81.reuse, 0x2 ;  /* 0x00000051aece7211 */ /* 0x080fe200078e10ff */
[----:B------:R-:W-:Y:S01]  /*4970*/  BAR.SYNC.DEFER_BLOCKING 0x0 ;  /* 0x0000000000007b1d */ /* 0x000fe20000010000 */
[-C--:B------:R-:W-:Y:S01]  /*4980*/  LEA R187, R176, R81.reuse, 0x2 ;  /* 0x00000051b0bb7211 */ /* 0x080fe200078e10ff */
[----:B------:R-:W-:Y:S01]  /*4990*/  IMAD R176, R200, 0x4, R81 ;  /* 0x00000004c8b07824 */ /* 0x000fe200078e0251 */
[----:B------:R-:W-:Y:S01]  /*49a0*/  LEA R204, R56, R81, 0x2 ;  /* 0x0000005138cc7211 */ /* 0x000fe200078e10ff */
[----:B------:R-:W-:Y:S01]  /*49b0*/  FFMA.FTZ R174, R162, -R55, R191 ;  /* 0x80000037a2ae7223 */ /* 0x000fe200000100bf */
[----:B------:R-:W-:Y:S01]  /*49c0*/  LEA R198, R198, R81, 0x2 ;  /* 0x00000051c6c67211 */ /* 0x000fe200078e10ff */
[----:B0-----:R-:W-:Y:S01]  /*49d0*/  FMUL.FTZ R53, R107, R205 ;  /* 0x000000cd6b357220 */ /* 0x001fe20000410000 */
[----:B------:R-:W-:Y:S01]  /*49e0*/  LEA R194, R194, R81, 0x2 ;  /* 0x00000051c2c27211 */ /* 0x000fe200078e10ff */
[----:B------:R-:W-:Y:S01]  /*49f0*/  FMUL.FTZ R191, R121, R191 ;  /* 0x000000bf79bf7220 */ /* 0x000fe20000410000 */
[----:B------:R-:W-:Y:S01]  /*4a00*/  LEA R192, R192, R81, 0x2 ;  /* 0x00000051c0c07211 */ /* 0x000fe200078e10ff */
[----:B------:R-:W-:Y:S01]  /*4a10*/  FMUL.FTZ R55, R123, R190 ;  /* 0x000000be7b377220 */ /* 0x000fe20000410000 */
        /* <DEDUP_REMOVED lines=32> */
[----:B0-----:R1:W-:Y:S02]  /*4c20*/  REDG.E.ADD.F32.FTZ.RN.STRONG.GPU desc[UR12][R58.64], R191 ;  /* 0x000000bf3a0079a6 */ /* 0x0013e4000c10f38c */
.L_x_9307:
[----:B------:R-:W-:Y:S05]  /*4c30*/  BSYNC B0 ;  /* 0x0000000000007941 */ /* 0x000fea0003800000 */
.L_x_9306:
[----:B01----:R0:W1:Y:S01]  /*4c40*/  LDS R57, [R204+0x8c0] ;  /* 0x0008c000cc397984 */ /* 0x0030620000000800 */
        /* <DEDUP_REMOVED lines=12> */
[----:B0-----:R-:W-:Y:S06]  /*4d10*/  @!P1 BRA `(.L_x_9309) ;  /* 0x0000000000189947 */ /* 0x001fec0003800000 */
[----:B------:R-:W-:-:S04]  /*4d20*/  IMAD.WIDE.U32 R54, R46, UR21, R14 ;  /* 0x000000152e367c25 */ /* 0x000fc8000f8e000e */
[----:B------:R-:W-:Y:S01]  /*4d30*/  IMAD.WIDE.U32 R52, R48, UR21, R30 ;  /* 0x0000001530347c25 */ /* 0x000fe2000f8e001e */
[----:B------:R-:W-:-:S04]  /*4d40*/  IADD3 R55, R55, R59, RZ ;  /* 0x0000003b37377210 */ /* 0x000fc80007ffe0ff */
[----:B------:R-:W-:Y:S01]  /*4d50*/  IADD3 R53, R53, R191, RZ ;  /* 0x000000bf35357210 */ /* 0x000fe20007ffe0ff */
[----:B------:R0:W-:Y:S04]  /*4d60*/  REDG.E.ADD.F32.FTZ.RN.STRONG.GPU desc[UR12][R54.64], R207 ;  /* 0x000000cf360079a6 */ /* 0x0001e8000c10f38c */
[----:B-1----:R0:W-:Y:S02]  /*4d70*/  REDG.E.ADD.F32.FTZ.RN.STRONG.GPU desc[UR12][R52.64], R57 ;  /* 0x00000039340079a6 */ /* 0x0021e4000c10f38c */
.L_x_9309:
[----:B------:R-:W-:Y:S05]  /*4d80*/  BSYNC B0 ;  /* 0x0000000000007941 */ /* 0x000fea0003800000 */
.L_x_9308:
[----:B01----:R0:W1:Y:S01]  /*4d90*/  LDS R57, [R206+0x940] ;  /* 0x00094000ce397984 */ /* 0x0030620000000800 */
        /* <DEDUP_REMOVED lines=13> */
.L_x_9311:
[----:B------:R-:W-:Y:S05]  /*4e70*/  BSYNC B0 ;  /* 0x0000000000007941 */ /* 0x000fea0003800000 */
.L_x_9310:
[----:B01----:R0:W1:Y:S01]  /*4e80*/  LDS R57, [R198+0x9c0] ;  /* 0x0009c000c6397984 */ /* 0x0030620000000800 */
[----:B------:R-:W-:Y:S04]  /*4e90*/  BSSY B0, `(.L_x_9312) ;  /* 0x0000008000007945 */ /* 0x000fe80003800000 */
[----:B------:R-:W-:Y:S05]  /*4ea0*/  @!P1 BRA `(.L_x_9313) ;  /* 0x0000000000189947 */ /* 0x000fea0003800000 */
[----:B------:R-:W-:-:S04]  /*4eb0*/  IMAD.WIDE.U32 R54, R46, UR21, R18 ;  /* 0x000000152e367c25 */ /* 0x000fc8000f8e0012 */
[----:B------:R-:W-:-:S04]  /*4ec0*/  IMAD.WIDE.U32 R52, R48, UR21, R34 ;  /* 0x0000001530347c25 */ /* 0x000fc8000f8e0022 */
[----:B------:R-:W-:Y:S01]  /*4ed0*/  IMAD.IADD R55, R59, 0x1, R55 ;  /* 0x000000013b377824 */ /* 0x000fe200078e0237 */
[----:B------:R-:W-:-:S04]  /*4ee0*/  IADD3 R53, R191, R53, RZ ;  /* 0x00000035bf357210 */ /* 0x000fc80007ffe0ff */
[----:B------:R2:W-:Y:S04]  /*4ef0*/  REDG.E.ADD.F32.FTZ.RN.STRONG.GPU desc[UR12][R54.64], R201 ;  /* 0x000000c9360079a6 */ /* 0x0005e8000c10f38c */
[----:B-1----:R2:W-:Y:S02]  /*4f00*/  REDG.E.ADD.F32.FTZ.RN.STRONG.GPU desc[UR12][R52.64], R57 ;  /* 0x00000039340079a6 */ /* 0x0025e4000c10f38c */
.L_x_9313:
[----:B------:R-:W-:Y:S05]  /*4f10*/  BSYNC B0 ;  /* 0x0000000000007941 */ /* 0x000fea0003800000 */
.L_x_9312:
        /* <DEDUP_REMOVED lines=9> */
.L_x_9315:
[----:B------:R-:W-:Y:S05]  /*4fb0*/  BSYNC B0 ;  /* 0x0000000000007941 */ /* 0x000fea0003800000 */
.L_x_9314:
[----:B--23--:R2:W3:Y:S01]  /*4fc0*/  LDS R57, [R192+0xac0] ;  /* 0x000ac000c0397984 */ /* 0x00c4e20000000800 */
[----:B------:R-:W-:Y:S04]  /*4fd0*/  BSSY B0, `(.L_x_9316) ;  /* 0x0000008000007945 */ /* 0x000fe80003800000 */
[----:B------:R-:W-:Y:S05]  /*4fe0*/  @!P3 BRA `(.L_x_9317) ;  /* 0x000000000018b947 */ /* 0x000fea0003800000 */
[----:B------:R-:W-:-:S04]  /*4ff0*/  IMAD.WIDE.U32 R54, R46, UR21, R22 ;  /* 0x000000152e367c25 */ /* 0x000fc8000f8e0016 */
[----:B------:R-:W-:Y:S01]  /*5000*/  IMAD.WIDE.U32 R52, R48, UR21, R38 ;  /* 0x0000001530347c25 */ /* 0x000fe2000f8e0026 */
[----:B------:R-:W-:-:S04]  /*5010*/  IADD3 R55, R59, R55, RZ ;  /* 0x000000373b377210 */ /* 0x000fc80007ffe0ff */
[----:B------:R-:W-:Y:S01]  /*5020*/  IADD3 R53, R191, R53, RZ ;  /* 0x00000035bf357210 */ /* 0x000fe20007ffe0ff */
[----:B------:R4:W-:Y:S04]  /*5030*/  REDG.E.ADD.F32.FTZ.RN.STRONG.GPU desc[UR12][R54.64], R189 ;  /* 0x000000bd360079a6 */ /* 0x0009e8000c10f38c */
[----:B---3--:R4:W-:Y:S02]  /*5040*/  REDG.E.ADD.F32.FTZ.RN.STRONG.GPU desc[UR12][R52.64], R57 ;  /* 0x00000039340079a6 */ /* 0x0089e4000c10f38c */
.L_x_9317:
[----:B------:R-:W-:Y:S05]  /*5050*/  BSYNC B0 ;  /* 0x0000000000007941 */ /* 0x000fea0003800000 */
.L_x_9316:
[----:B------:R-:W0:Y:S01]  /*5060*/  LDS R187, [R187+0xb40] ;  /* 0x000b4000bbbb7984 */ /* 0x000e220000000800 */
[----:B------:R-:W-:Y:S04]  /*5070*/  BSSY B0, `(.L_x_9318) ;  /* 0x0000008000007945 */ /* 0x000fe80003800000 */
[----:B------:R-:W-:Y:S05]  /*5080*/  @!P4 BRA `(.L_x_9319) ;  /* 0x000000000018c947 */ /* 0x000fea0003800000 */
[----:B----4-:R-:W-:-:S04]  /*5090*/  IMAD.WIDE.U32 R54, R46, UR21, R24 ;  /* 0x000000152e367c25 */ /* 0x010fc8000f8e0018 */
[----:B------:R-:W-:Y:S01]  /*50a0*/  IMAD.WIDE.U32 R52, R48, UR21, R40 ;  /* 0x0000001530347c25 */ /* 0x000fe2000f8e0028 */
[----:B------:R-:W-:-:S03]  /*50b0*/  IADD3 R55, R59, R55, RZ ;  /* 0x000000373b377210 */ /* 0x000fc60007ffe0ff */
[----:B------:R-:W-:Y:S02]  /*50c0*/  IMAD.IADD R53, R191, 0x1, R53 ;  /* 0x00000001bf357824 */ /* 0x000fe400078e0235 */
[----:B------:R4:W-:Y:S04]  /*50d0*/  REDG.E.ADD.F32.FTZ.RN.STRONG.GPU desc[UR12][R54.64], R183 ;  /* 0x000000b7360079a6 */ /* 0x0009e8000c10f38c */
[----:B0-----:R4:W-:Y:S02]  /*50e0*/  REDG.E.ADD.F32.FTZ.RN.STRONG.GPU desc[UR12][R52.64], R187 ;  /* 0x000000bb340079a6 */ /* 0x0019e4000c10f38c */
.L_x_9319:
[----:B------:R-:W-:Y:S05]  /*50f0*/  BSYNC B0 ;  /* 0x0000000000007941 */ /* 0x000fea0003800000 */
.L_x_9318:
        /* <DEDUP_REMOVED lines=9> */
.L_x_9321:
[----:B------:R-:W-:Y:S05]  /*5190*/  BSYNC B0 ;  /* 0x0000000000007941 */ /* 0x000fea0003800000 */
.L_x_9320:
[----:B----4-:R-:W4:Y:S01]  /*51a0*/  SHFL.DOWN P1, R53, R56, 0x1, 0x1f ;  /* 0x08201f0038357f89 */ /* 0x010f220000020000 */
[----:B------:R-:W-:Y:S01]  /*51b0*/  ISETP.NE.AND P2, PT, R73, RZ, PT ;  /* 0x000000ff4900720c */ /* 0x000fe20003f45270 */
[-C--:B------:R-:W-:Y:S01]  /*51c0*/  FMUL.FTZ R154, R154, R175.reuse ;  /* 0x000000af9a9a7220 */ /* 0x080fe20000410000 */
[----:B------:R-:W-:Y:S01]  /*51d0*/  FMUL.FTZ R175, R146, R175 ;  /* 0x000000af92af7220 */ /* 0x000fe20000410000 */
[----:B------:R-:W-:Y:S01]  /*51e0*/  FMUL.FTZ R163, R163, R165 ;  /* 0x000000a5a3a37220 */ /* 0x000fe20000410000 */
[----:B------:R-:W-:Y:S01]  /*51f0*/  FMUL.FTZ R162, R162, R167 ;  /* 0x000000a7a2a27220 */ /* 0x000fe20000410000 */
[----:B------:R-:W-:Y:S01]  /*5200*/  FMUL.FTZ R158, R158, R171 ;  /* 0x000000ab9e9e7220 */ /* 0x000fe20000410000 */
[----:B------:R-:W-:Y:S01]  /*5210*/  FMUL.FTZ R166, R166, R175 ;  /* 0x000000afa6a67220 */ /* 0x000fe20000410000 */
[----:B------:R-:W-:Y:S01]  /*5220*/  FMUL.FTZ R152, R152, R179 ;  /* 0x000000b398987220 */ /* 0x000fe20000410000 */
[----:B------:R-:W-:Y:S01]  /*5230*/  BSSY B0, `(.L_x_9322) ;  /* 0x000003e000007945 */ /* 0x000fe20003800000 */
[----:B------:R-:W-:Y:S01]  /*5240*/  FFMA.FTZ R139, R162, R116, R139 ;  /* 0x00000074a28b7223 */ /* 0x000fe2000001008b */
[----:B------:R-:W-:Y:S01]  /*5250*/  FFMA.FTZ R166, R157, R154, R166 ;  /* 0x0000009a9da67223 */ /* 0x000fe200000100a6 */
[----:B------:R-:W-:Y:S01]  /*5260*/  FFMA.FTZ R134, R163, R118, R134 ;  /* 0x00000076a3867223 */ /* 0x000fe20000010086 */
[----:B------:R-:W-:Y:S01]  /*5270*/  FFMA.FTZ R137, R158, R114, R137 ;  /* 0x000000729e897223 */ /* 0x000fe20000010089 */
[----:B------:R-:W5:Y:S01]  /*5280*/  @!P2 S2R R58, SR_CgaCtaId ;  /* 0x00000000003aa919 */ /* 0x000f620000008800 */
[----:B0-----:R-:W-:Y:S01]  /*5290*/  @!P2 MOV R55, 0x400 ;  /* 0x000004000037a802 */ /* 0x001fe20000000f00 */
[----:B------:R-:W-:Y:S01]  /*52a0*/  FFMA.FTZ R135, R154, R110, R135 ;  /* 0x0000006e9a877223 */ /* 0x000fe20000010087 */
[----:B------:R-:W-:Y:S01]  /*52b0*/  FFMA.FTZ R133, R152, R106, R133 ;  /* 0x0000006a98857223 */ /* 0x000fe20000010085 */
[----:B------:R-:W-:Y:S01]  /*52c0*/  FADD.FTZ R129, R166, R129 ;  /* 0x00000081a6817221 */ /* 0x000fe20000010000 */
[----:B----4-:R-:W-:-:S05]  /*52d0*/  @P1 FADD R53, R56, R53 ;  /* 0x0000003538351221 */ /* 0x010fca0000000000 */
[----:B------:R-:W0:Y:S01]  /*52e0*/  SHFL.DOWN P1, R52, R53, 0x2, 0x1f ;  /* 0x08401f0035347f89 */ /* 0x000e220000020000 */
[----:B-----5:R-:W-:Y:S01]  /*52f0*/  @!P2 LEA R81, R58, R55, 0x18 ;  /* 0x000000373a51a211 */ /* 0x020fe200078ec0ff */
[----:B------:R-:W-:-:S04]  /*5300*/  FMUL.FTZ R55, R146, R165 ;  /* 0x000000a592377220 */ /* 0x000fc80000410000 */
[----:B------:R-:W-:Y:S01]  /*5310*/  FMUL.FTZ R178, R178, R55 ;  /* 0x00000037b2b27220 */ /* 0x000fe20000410000 */
        /* <DEDUP_REMOVED lines=16> */
[----:B------:R-:W-:Y:S01]  /*5420*/  FMUL.FTZ R55, R150, R177 ;  /* 0x000000b196377220 */ /* 0x000fe20000410000 */
[----:B------:R-:W-:Y:S01]  /*5430*/  FFMA.FTZ R130, R53, R112, R130 ;  /* 0x0000007035827223 */ /* 0x000fe20000010082 */
[----:B------:R-:W-:Y:S01]  /*5440*/  FMUL.FTZ R168, R168, R173 ;  /* 0x000000ada8a87220 */ /* 0x000fe20000410000 */
[C---:B------:R-:W-:Y:S01]  /*5450*/  FMUL.FTZ R177, R146.reuse, R177 ;  /* 0x000000b192b17220 */ /* 0x040fe20000410000 */
[----:B------:R-:W-:Y:S01]  /*5460*/  FFMA.FTZ R128, R55, R108, R128 ;  /* 0x0000006c37807223 */ /* 0x000fe20000010080 */
[----:B------:R-:W-:Y:S01]  /*5470*/  FFMA.FTZ R170, R153, R158, R170 ;  /* 0x0000009e99aa7223 */ /* 0x000fe200000100aa */
[----:B------:R-:W-:Y:S01]  /*5480*/  FFMA.FTZ R155, R155, R53, R168 ;  /* 0x000000359b9b7223 */ /* 0x000fe200000100a8 */
[----:B------:R-:W-:Y:S01]  /*5490*/  FMUL.FTZ R53, R146, R179 ;  /* 0x000000b392357220 */ /* 0x000fe20000410000 */
[----:B------:R-:W-:Y:S01]  /*54a0*/  FMUL.FTZ R164, R164, R177 ;  /* 0x000000b1a4a47220 */ /* 0x000fe20000410000 */
[----:B------:R-:W-:Y:S01]  /*54b0*/  FADD.FTZ R125, R174, R125 ;  /* 0x0000007dae7d7221 */ /* 0x000fe20000010000 */
[----:B------:R-:W-:Y:S01]  /*54c0*/  FADD.FTZ R122, R169, R122 ;  /* 0x0000007aa97a7221 */ /* 0x000fe20000010000 */
[----:B------:R-:W-:Y:S01]  /*54d0*/  FMUL.FTZ R0, R0, R53 ;  /* 0x0000003500007220 */ /* 0x000fe20000410000 */
[----:B------:R-:W-:Y:S01]  /*54e0*/  FFMA.FTZ R55, R159, R55, R164 ;  /* 0x000000379f377223 */ /* 0x000fe200000100a4 */
[----:B------:R-:W-:Y:S01]  /*54f0*/  FADD.FTZ R127, R170, R127 ;  /* 0x0000007faa7f7221 */ /* 0x000fe20000010000 */
[----:B0-----:R-:W-:Y:S01]  /*5500*/  @P1 FADD R57, R52, R57 ;  /* 0x0000003934391221 */ /* 0x001fe20000000000 */
[----:B------:R-:W-:Y:S01]  /*5510*/  FFMA.FTZ R0, R161, R152, R0 ;  /* 0x00000098a1007223 */ /* 0x000fe20000010000 */
[----:B------:R-:W-:Y:S01]  /*5520*/  FADD.FTZ R124, R155, R124 ;  /* 0x0000007c9b7c7221 */ /* 0x000fe20000010000 */
[----:B------:R-:W-:-:S02]  /*5530*/  FADD.FTZ R126, R55, R126 ;  /* 0x0000007e377e7221 */ /* 0x000fc40000010000 */
        /* <DEDUP_REMOVED lines=13> */
.L_x_9323:
[----:B------:R-:W-:Y:S05]  /*5610*/  BSYNC B0 ;  /* 0x0000000000007941 */ /* 0x000fea0003800000 */
.L_x_9322:
[----:B------:R-:W-:Y:S01]  /*5620*/  IADD3 R97, R97, 0x1, RZ ;  /* 0x0000000161617810 */ /* 0x000fe20007ffe0ff */
[----:B------:R-:W-:-:S03]  /*5630*/  UIADD3 UR4, UP0, UR4, 0x1, URZ ;  /* 0x0000000104047890 */ /* 0x000fc6000ff1e03f */
[----:B------:R-:W-:Y:S01]  /*5640*/  ISETP.GE.AND P0, PT, R97, UR23, PT ;  /* 0x0000001761007c0c */ /* 0x000fe2000bf06270 */
[----:B------:R-:W-:-:S12]  /*5650*/  UIADD3.X UR5, URZ, UR5, URZ, UP0, !UPT ;  /* 0x000000053f057290 */ /* 0x000fd800087fe43f */
[----:B------:R-:W-:Y:S05]  /*5660*/  @!P0 BRA `(.L_x_9324) ;  /* 0xffffffd8006c8947 */ /* 0x000fea000383ffff */
.L_x_9303:
[----:B------:R-:W-:Y:S01]  /*5670*/  BAR.SYNC.DEFER_BLOCKING 0x0 ;  /* 0x0000000000007b1d */ /* 0x000fe20000010000 */
[-C--:B------:R-:W-:Y:S02]  /*5680*/  ISETP.GE.AND P6, PT, R4, R147.reuse, PT ;  /* 0x000000930400720c */ /* 0x080fe40003fc6270 */
[----:B------:R-:W-:Y:S02]  /*5690*/  PRMT R0, RZ, 0x7610, R0 ;  /* 0x00007610ff007816 */ /* 0x000fe40000000000 */
[-C--:B------:R-:W-:Y:S02]  /*56a0*/  ISETP.GE.AND P5, PT, R83, R147.reuse, PT ;  /* 0x000000935300720c */ /* 0x080fe40003fa6270 */
[-C--:B------:R-:W-:Y:S02]  /*56b0*/  ISETP.GE.AND P4, PT, R84, R147.reuse, PT ;  /* 0x000000935400720c */ /* 0x080fe40003f86270 */
[-C--:B------:R-:W-:Y:S02]  /*56c0*/  ISETP.GE.AND P3, PT, R85, R147.reuse, PT ;  /* 0x000000935500720c */ /* 0x080fe40003f66270 */
[----:B------:R-:W-:-:S02]  /*56d0*/  ISETP.GE.AND P2, PT, R86, R147, PT ;  /* 0x000000935600720c */ /* 0x000fc40003f46270 */
[-C--:B------:R-:W-:Y:S02]  /*56e0*/  ISETP.GE.AND P1, PT, R87, R147.reuse, PT ;  /* 0x000000935700720c */ /* 0x080fe40003f26270 */
[-C--:B------:R-:W-:Y:S02]  /*56f0*/  ISETP.GE.AND P0, PT, R88, R147.reuse, PT ;  /* 0x000000935800720c */ /* 0x080fe40003f06270 */
[----:B------:R-:W-:Y:S02]  /*5700*/  PRMT R12, RZ, 0x7610, R12 ;  /* 0x00007610ff0c7816 */ /* 0x000fe4000000000c */
[----:B------:R-:W-:Y:S02]  /*5710*/  PRMT R13, RZ, 0x7610, R13 ;  /* 0x00007610ff0d7816 */ /* 0x000fe4000000000d */
        /* <DEDUP_REMOVED lines=9> */
[----:B------:R-:W0:Y:S03]  /*57b0*/  S2UR UR5, SR_CgaCtaId ;  /* 0x00000000000579c3 */ /* 0x000e260000008800 */
[----:B------:R-:W4:Y:S04]  /*57c0*/  @!P3 LDG.E.U16 R14, desc[UR12][R2.64+0xc0] ;  /* 0x0000c00c020eb981 */ /* 0x000f28000c1e1500 */
[----:B------:R-:W4:Y:S01]  /*57d0*/  @!P2 LDG.E.U16 R15, desc[UR12][R2.64+0x100] ;  /* 0x0001000c020fa981 */ /* 0x000f22000c1e1500 */
[----:B------:R-:W-:Y:S01]  /*57e0*/  F2FP.F16.F32.PACK_AB R128, R128, R133 ;  /* 0x000000858080723e */ /* 0x000fe200000000ff */
[----:B------:R-:W-:Y:S01]  /*57f0*/  UMOV UR4, 0x400 ;  /* 0x0000040000047882 */ /* 0x000fe20000000000 */
[----:B------:R-:W-:Y:S01]  /*5800*/  F2FP.F16.F32.PACK_AB R130, R130, R135 ;  /* 0x000000878282723e */ /* 0x000fe200000000ff */
[----:B------:R-:W4:Y:S01]  /*5810*/  @!P1 LDG.E.U16 R17, desc[UR12][R2.64+0x140] ;  /* 0x0001400c02119981 */ /* 0x000f22000c1e1500 */
[----:B------:R-:W-:Y:S01]  /*5820*/  F2FP.F16.F32.PACK_AB R132, R132, R137 ;  /* 0x000000898484723e */ /* 0x000fe200000000ff */
[----:B------:R-:W1:Y:S02]  /*5830*/  LDC.64 R38, c[0x0][0x388] ;  /* 0x0000e200ff267b82 */ /* 0x000e640000000a00 */
[----:B------:R-:W4:Y:S04]  /*5840*/  @!P0 LDG.E.U16 R16, desc[UR12][R2.64+0x180] ;  /* 0x0001800c02108981 */ /* 0x000f28000c1e1500 */
[----:B------:R-:W4:Y:S01]  /*5850*/  @!P6 LDG.E.U16 R19, desc[UR12][R2.64+0x1c0] ;  /* 0x0001c00c0213e981 */ /* 0x000f22000c1e1500 */
[----:B------:R-:W-:-:S02]  /*5860*/  ISETP.NE.AND P6, PT, R70, RZ, PT ;  /* 0x000000ff4600720c */ /* 0x000fc40003fc5270 */
        /* <DEDUP_REMOVED lines=13> */
[----:B------:R-:W0:Y:S04]  /*5940*/  LDS.U16 R2, [R93+0x2] ;  /* 0x000002005d027984 */ /* 0x000e280000000400 */
[----:B------:R-:W2:Y:S04]  /*5950*/  LDS.U16 R18, [R93] ;  /* 0x000000005d127984 */ /* 0x000ea80000000400 */
[----:B------:R-:W-:Y:S04]  /*5960*/  LDS.U16 R3, [R93+0x6] ;  /* 0x000006005d037984 */ /* 0x000fe80000000400 */
[----:B------:R-:W-:Y:S04]  /*5970*/  LDS.U16 R15, [R93+0xe] ;  /* 0x00000e005d0f7984 */ /* 0x000fe80000000400 */
[----:B------:R-:W-:Y:S04]  /*5980*/  LDS.U16 R12, [R93+0x8] ;  /* 0x000008005d0c7984 */ /* 0x000fe80000000400 */
[----:B------:R-:W-:Y:S04]  /*5990*/  LDS.U16 R13, [R93+0xa] ;  /* 0x00000a005d0d7984 */ /* 0x000fe80000000400 */
[----:B------:R-:W-:Y:S01]  /*59a0*/  LDS.U16 R14, [R93+0xc] ;  /* 0x00000c005d0e7984 */ /* 0x000fe20000000400 */
[----:B0-----:R-:W-:-:S02]  /*59b0*/  HADD2.F32 R2, -RZ, R2.H0_H0 ;  /* 0x20000002ff027230 */ /* 0x001fc40000004100 */
[----:B--2---:R-:W-:-:S03]  /*59c0*/  HADD2.F32 R18, -RZ, R18.H0_H0 ;  /* 0x20000012ff127230 */ /* 0x004fc60000004100 */
[--C-:B------:R-:W-:Y:S02]  /*59d0*/  FADD.FTZ R0, R2, R63.reuse ;  /* 0x0000003f02007221 */ /* 0x100fe40000010000 */
[----:B------:R-:W-:-:S03]  /*59e0*/  FADD.FTZ R18, R18, R63 ;  /* 0x0000003f12127221 */ /* 0x000fc60000010000 */
[----:B------:R-:W-:Y:S02]  /*59f0*/  FSETP.GTU.FTZ.AND P1, PT, R0, 20, PT ;  /* 0x41a000000000780b */ /* 0x000fe40003f3c000 */
[----:B------:R-:W-:-:S11]  /*5a00*/  FSETP.GTU.FTZ.AND P0, PT, R18, 20, PT ;  /* 0x41a000001200780b */ /* 0x000fd60003f1c000 */
[----:B------:R-:W-:Y:S02]  /*5a10*/  @!P1 FMUL.FTZ R17, R0, -1.4426950216293334961 ;  /* 0xbfb8aa3b00119820 */ /* 0x000fe40000410000 */
[----:B------:R-:W0:Y:S01]  /*5a20*/  LDS.U16 R0, [R93+0x4] ;  /* 0x000004005d007984 */ /* 0x000e220000000400 */
[----:B------:R-:W-:-:S03]  /*5a30*/  @!P0 FMUL.FTZ R2, R18, -1.4426950216293334961 ;  /* 0xbfb8aa3b12028820 */ /* 0x000fc60000410000 */
[----:B------:R-:W-:Y:S01]  /*5a40*/  @!P1 MUFU.EX2 R17, R17 ;  /* 0x0000001100119308 */ /* 0x000fe20000000800 */
[----:B------:R-:W-:Y:S07]  /*5a50*/  BAR.SYNC.DEFER_BLOCKING 0x0 ;  /* 0x0000000000007b1d */ /* 0x000fee0000010000 */
[----:B------:R-:W2:Y:S02]  /*5a60*/  @!P0 MUFU.EX2 R2, R2 ;  /* 0x0000000200028308 */ /* 0x000ea40000000800 */
[----:B--2---:R-:W-:Y:S01]  /*5a70*/  @!P0 FADD.FTZ R16, R2, 1 ;  /* 0x3f80000002108421 */ /* 0x004fe20000010000 */
[----:B------:R-:W-:-:S05]  /*5a80*/  @!P1 FADD.FTZ R18, R17, 1 ;  /* 0x3f80000011129421 */ /* 0x000fca0000010000 */
[----:B------:R-:W2:Y:S01]  /*5a90*/  @!P0 MUFU.RCP R16, R16 ;  /* 0x0000001000108308 */ /* 0x000ea20000001000 */
[----:B0-----:R-:W-:-:S07]  /*5aa0*/  HADD2.F32 R0, -RZ, R0.H0_H0 ;  /* 0x20000000ff007230 */ /* 0x001fce0000004100 */
[----:B------:R0:W3:Y:S01]  /*5ab0*/  @!P1 MUFU.RCP R19, R18 ;  /* 0x0000001200139308 */ /* 0x0000e20000001000 */
[--C-:B------:R-:W-:Y:S01]  /*5ac0*/  FADD.FTZ R17, R0, R63.reuse ;  /* 0x0000003f00117221 */ /* 0x100fe20000010000 */
[----:B------:R-:W-:Y:S01]  /*5ad0*/  P2R R0, PR, RZ, 0x40 ;  /* 0x00000040ff007803 */ /* 0x000fe20000000000 */
[----:B------:R-:W-:Y:S02]  /*5ae0*/  HADD2.F32 R0, -RZ, R3.H0_H0 ;  /* 0x20000003ff007230 */ /* 0x000fe40000004100 */
[----:B--2---:R-:W-:Y:S01]  /*5af0*/  @!P0 FMUL.FTZ R131, R131, R16 ;  /* 0x0000001083838220 */ /* 0x004fe20000410000 */
[----:B------:R-:W-:Y:S02]  /*5b00*/  FSETP.GTU.FTZ.AND P0, PT, R17, 20, PT ;  /* 0x41a000001100780b */ /* 0x000fe40003f1c000 */
[----:B------:R-:W-:Y:S01]  /*5b10*/  FADD.FTZ R3, R0, R63 ;  /* 0x0000003f00037221 */ /* 0x000fe20000010000 */
[----:B------:R-:W-:Y:S01]  /*5b20*/  PRMT R2, R128, 0x7632, R2 ;  /* 0x0000763280027816 */ /* 0x000fe20000000002 */
[----:B------:R-:W-:Y:S01]  /*5b30*/  HADD2.F32 R0, -RZ, R15.H0_H0 ;  /* 0x2000000fff007230 */ /* 0x000fe20000004100 */
[----:B------:R-:W-:-:S02]  /*5b40*/  PRMT R16, R130, 0x7632, R16 ;  /* 0x0000763282107816 */ /* 0x000fc40000000010 */
[----:B0-----:R-:W-:Y:S01]  /*5b50*/  PRMT R18, R132, 0x7632, R18 ;  /* 0x0000763284127816 */ /* 0x001fe20000000012 */
[----:B---3--:R-:W-:Y:S01]  /*5b60*/  @!P1 FMUL.FTZ R126, R126, R19 ;  /* 0x000000137e7e9220 */ /* 0x008fe20000410000 */
[----:B------:R-:W-:Y:S01]  /*5b70*/  PRMT R19, R134, 0x7632, R19 ;  /* 0x0000763286137816 */ /* 0x000fe20000000013 */
        /* <DEDUP_REMOVED lines=22> */
[----:B0-----:R-:W-:-:S03]  /*5ce0*/  HADD2.F32 R16, -RZ, R13.H0_H0 ;  /* 0x2000000dff107230 */ /* 0x001fc60000004100 */
[----:B------:R-:W-:Y:S01]  /*5cf0*/  FADD.FTZ R13, R12, R63 ;  /* 0x0000003f0c0d7221 */ /* 0x000fe20000010000 */
[----:B------:R-:W-:-:S04]  /*5d00*/  FSETP.GTU.FTZ.AND P1, PT, R3, 20, PT ;  /* 0x41a000000300780b */ /* 0x000fc80003f3c000 */
[----:B------:R-:W-:Y:S01]  /*5d10*/  FSETP.GTU.FTZ.AND P2, PT, R13, 20, PT ;  /* 0x41a000000d00780b */ /* 0x000fe20003f5c000 */
[----:B------:R-:W0:Y:S01]  /*5d20*/  LDS R22, [R81+0x210] ;  /* 0x0002100051167984 */ /* 0x000e220000000800 */
[----:B------:R-:W-:-:S07]  /*5d30*/  HADD2.F32 R14, -RZ, R14.H0_H0 ;  /* 0x2000000eff0e7230 */ /* 0x000fce0000004100 */
[----:B------:R-:W-:-:S04]  /*5d40*/  @!P1 FMUL.FTZ R12, R3, -1.4426950216293334961 ;  /* 0xbfb8aa3b030c9820 */ /* 0x000fc80000410000 */
[----:B------:R-:W-:Y:S01]  /*5d50*/  @!P2 FMUL.FTZ R13, R13, -1.4426950216293334961 ;  /* 0xbfb8aa3b0d0da820 */ /* 0x000fe20000410000 */
[--C-:B------:R-:W-:Y:S01]  /*5d60*/  FADD.FTZ R16, R16, R63.reuse ;  /* 0x0000003f10107221 */ /* 0x100fe20000010000 */
[----:B------:R-:W2:Y:S01]  /*5d70*/  @!P0 MUFU.EX2 R0, R0 ;  /* 0x0000000000008308 */ /* 0x000ea20000000800 */
[----:B------:R-:W-:Y:S01]  /*5d80*/  IADD3 R2, P5, R4, R91, RZ ;  /* 0x0000005b04027210 */ /* 0x000fe20007fbe0ff */
[----:B------:R-:W-:Y:S02]  /*5d90*/  FADD.FTZ R15, R14, R63 ;  /* 0x0000003f0e0f7221 */ /* 0x000fe40000010000 */
[----:B------:R-:W-:-:S04]  /*5da0*/  FSETP.GTU.FTZ.AND P3, PT, R16, 20, PT ;  /* 0x41a000001000780b */ /* 0x000fc80003f7c000 */
[----:B------:R-:W3:Y:S01]  /*5db0*/  @!P1 MUFU.EX2 R12, R12 ;  /* 0x0000000c000c9308 */ /* 0x000ee20000000800 */
[----:B------:R-:W-:Y:S02]  /*5dc0*/  LEA.HI.X.SX32 R3, R91, R5, 0x1, P5 ;  /* 0x000000055b037211 */ /* 0x000fe400028f0eff */
[----:B------:R-:W-:-:S05]  /*5dd0*/  FSETP.GTU.FTZ.AND P4, PT, R15, 20, PT ;  /* 0x41a000000f00780b */ /* 0x000fca0003f9c000 */
[----:B------:R-:W4:Y:S01]  /*5de0*/  @!P2 MUFU.EX2 R13, R13 ;  /* 0x0000000d000da308 */ /* 0x000f220000000800 */
[----:B------:R-:W-:Y:S01]  /*5df0*/  FSETP.GTU.FTZ.AND P5, PT, R20, 20, PT ;  /* 0x41a000001400780b */ /* 0x000fe20003fbc000 */
[----:B--2---:R-:W-:Y:S01]  /*5e00*/  @!P0 FADD.FTZ R0, R0, 1 ;  /* 0x3f80000000008421 */ /* 0x004fe20000010000 */
[----:B------:R-:W-:-:S05]  /*5e10*/  @!P3 FMUL.FTZ R14, R16, -1.4426950216293334961 ;  /* 0xbfb8aa3b100eb820 */ /* 0x000fca0000410000 */
[----:B------:R-:W-:Y:S01]  /*5e20*/  @!P4 FMUL.FTZ R15, R15, -1.4426950216293334961 ;  /* 0xbfb8aa3b0f0fc820 */ /* 0x000fe20000410000 */
[----:B---3--:R-:W-:Y:S01]  /*5e30*/  @!P1 FADD.FTZ R12, R12, 1 ;  /* 0x3f8000000c0c9421 */ /* 0x008fe20000010000 */
[----:B------:R-:W2:Y:S04]  /*5e40*/  @!P0 MUFU.RCP R0, R0 ;  /* 0x0000000000008308 */ /* 0x000ea80000001000 */
[----:B------:R-:W-:Y:S01]  /*5e50*/  @!P5 FMUL.FTZ R16, R20, -1.4426950216293334961 ;  /* 0xbfb8aa3b1410d820 */ /* 0x000fe20000410000 */
[----:B----4-:R-:W-:Y:S01]  /*5e60*/  @!P2 FADD.FTZ R13, R13, 1 ;  /* 0x3f8000000d0da421 */ /* 0x010fe20000010000 */
[----:B0-----:R-:W-:Y:S02]  /*5e70*/  ISETP.GE.AND P6, PT, R4, R22, PT ;  /* 0x000000160400720c */ /* 0x001fe40003fc6270 */
[----:B------:R-:W0:Y:S08]  /*5e80*/  @!P4 MUFU.EX2 R19, R15 ;  /* 0x0000000f0013c308 */ /* 0x000e300000000800 */
[----:B------:R-:W3:Y:S08]  /*5e90*/  @!P5 MUFU.EX2 R20, R16 ;  /* 0x000000100014d308 */ /* 0x000ef00000000800 */
        /* <DEDUP_REMOVED lines=17> */
.L_x_9326:
[----:B------:R-:W-:Y:S05]  /*5fb0*/  BSYNC B0 ;  /* 0x0000000000007941 */ /* 0x000fea0003800000 */
.L_x_9325:
        /* <DEDUP_REMOVED lines=16> */
[----:B------:R-:W-:Y:S01]  /*60c0*/  SHF.R.S32.HI R41, RZ, 0x1f, R43 ;  /* 0x0000001fff297819 */ /* 0x000fe2000001142b */
[----:B------:R-:W-:Y:S01]  /*60d0*/  BSSY B0, `(.L_x_9327) ;  /* 0x0000051000007945 */ /* 0x000fe20003800000 */
[----:B------:R-:W3:Y:S01]  /*60e0*/  @!P3 MUFU.RCP R37, R18 ;  /* 0x000000120025b308 */ /* 0x000ee20000001000 */
[----:B0-----:R-:W-:Y:S02]  /*60f0*/  IADD3 R19, P0, R43, R14, RZ ;  /* 0x0000000e2b137210 */ /* 0x001fe40007f1e0ff */
[----:B------:R-:W-:Y:S02]  /*6100*/  ISETP.NE.AND P6, PT, R70, RZ, PT ;  /* 0x000000ff4600720c */ /* 0x000fe40003fc5270 */
[----:B------:R-:W-:Y:S01]  /*6110*/  IADD3.X R14, R41, R0, R15, P0, !PT ;  /* 0x00000000290e7210 */ /* 0x000fe200007fe40f */
[----:B-1----:R-:W-:Y:S01]  /*6120*/  IMAD.WIDE R12, R4, 0x2, R16 ;  /* 0x00000002040c7825 */ /* 0x002fe200078e0210 */
[----:B------:R-:W-:Y:S01]  /*6130*/  ISETP.GE.AND P0, PT, R84, R22, PT ;  /* 0x000000165400720c */ /* 0x000fe20003f06270 */
[----:B------:R-:W0:Y:S02]  /*6140*/  @!P5 MUFU.RCP R39, R20 ;  /* 0x000000140027d308 */ /* 0x000e240000001000 */
[----:B--2---:R-:W-:Y:S01]  /*6150*/  @!P4 FMUL.FTZ R125, R125, R26 ;  /* 0x0000001a7d7dc220 */ /* 0x004fe20000410000 */
[----:B------:R-:W-:-:S02]  /*6160*/  ISETP.GE.AND P4, PT, R83, R22, PT ;  /* 0x000000165300720c */ /* 0x000fc40003f86270 */
[----:B------:R-:W-:Y:S02]  /*6170*/  LEA R12, P1, R19, R12, 0x1 ;  /* 0x0000000c130c7211 */ /* 0x000fe400078208ff */
[----:B------:R-:W-:Y:S01]  /*6180*/  F2FP.F16.F32.PACK_AB R0, R126, R131 ;  /* 0x000000837e00723e */ /* 0x000fe200000000ff */
[----:B------:R-:W-:Y:S01]  /*6190*/  FADD.FTZ R131, R131, R68 ;  /* 0x0000004483837221 */ /* 0x000fe20000010000 */
[----:B------:R-:W-:Y:S01]  /*61a0*/  LEA.HI.X R13, R19, R13, R14, 0x1, P1 ;  /* 0x0000000d130d7211 */ /* 0x000fe200008f0c0e */
[----:B---3--:R-:W-:Y:S01]  /*61b0*/  @!P3 FMUL.FTZ R122, R122, R37 ;  /* 0x000000257a7ab220 */ /* 0x008fe20000410000 */
[-C--:B------:R-:W-:Y:S01]  /*61c0*/  ISETP.GE.AND P1, PT, R85, R22.reuse, PT ;  /* 0x000000165500720c */ /* 0x080fe20003f26270 */
[----:B------:R-:W-:Y:S01]  /*61d0*/  FADD.FTZ R126, R131, R126 ;  /* 0x0000007e837e7221 */ /* 0x000fe20000010000 */
[-C--:B------:R-:W-:Y:S01]  /*61e0*/  ISETP.GE.AND P3, PT, R86, R22.reuse, PT ;  /* 0x000000165600720c */ /* 0x080fe20003f66270 */
[----:B------:R-:W-:Y:S01]  /*61f0*/  @!P0 STG.E.U16 desc[UR12][R12.64+-0x180], R23 ;  /* 0xfffe80170c008986 */ /* 0x000fe2000c10150c */
[----:B------:R-:W-:-:S02]  /*6200*/  ISETP.GE.AND P0, PT, R89, R22, PT ;  /* 0x000000165900720c */ /* 0x000fc40003f06270 */
[----:B------:R-:W-:Y:S01]  /*6210*/  PRMT R15, R0, 0x7610, R15 ;  /* 0x00007610000f7816 */ /* 0x000fe2000000000f */
[----:B0-----:R-:W-:Y:S01]  /*6220*/  @!P5 FMUL.FTZ R120, R120, R39 ;  /* 0x000000277878d220 */ /* 0x001fe20000410000 */
        /* <DEDUP_REMOVED lines=59> */
.L_x_9328:
[----:B------:R-:W-:Y:S05]  /*65e0*/  BSYNC B0 ;  /* 0x0000000000007941 */ /* 0x000fea0003800000 */
.L_x_9327:
[----:B------:R-:W1:Y:S01]  /*65f0*/  LDC.64 R26, c[0x0][0x3f0] ;  /* 0x0000fc00ff1a7b82 */ /* 0x000e620000000a00 */
[----:B------:R-:W-:Y:S01]  /*6600*/  MOV R2, R12 ;  /* 0x0000000c00027202 */ /* 0x000fe20000000f00 */
[----:B------:R-:W-:Y:S01]  /*6610*/  ULDC.64 UR4, c[0x0][0x3b0] ;  /* 0x0000ec0000047ab9 */ /* 0x000fe20000000a00 */
[----:B------:R-:W-:Y:S01]  /*6620*/  MOV R3, R25 ;  /* 0x0000001900037202 */ /* 0x000fe20000000f00 */
[----:B0-----:R-:W-:Y:S01]  /*6630*/  IMAD R15, R61, UR4, RZ ;  /* 0x000000043d0f7c24 */ /* 0x001fe2000f8e02ff */
[----:B------:R-:W-:Y:S01]  /*6640*/  IADD3 R13, P1, R94, -0x1c0, RZ ;  /* 0xfffffe405e0d7810 */ /* 0x000fe20007f3e0ff */
[----:B------:R-:W-:Y:S01]  /*6650*/  VIADD R82, R82, 0x1 ;  /* 0x0000000152527836 */ /* 0x000fe20000000000 */
[-C--:B------:R-:W-:Y:S01]  /*6660*/  ISETP.GE.AND P6, PT, R89, R0.reuse, PT ;  /* 0x000000005900720c */ /* 0x080fe20003fc6270 */
[----:B------:R-:W-:Y:S01]  /*6670*/  IMAD.WIDE.U32 R2, R60, UR4, R2 ;  /* 0x000000043c027c25 */ /* 0x000fe2000f8e0002 */
[-C--:B------:R-:W-:Y:S02]  /*6680*/  ISETP.GE.AND P3, PT, R86, R0.reuse, PT ;  /* 0x000000005600720c */ /* 0x080fe40003f66270 */
[-C--:B------:R-:W-:Y:S01]  /*6690*/  ISETP.GE.AND P4, PT, R87, R0.reuse, PT ;  /* 0x000000005700720c */ /* 0x080fe20003f86270 */
[----:B------:R-:W-:Y:S01]  /*66a0*/  IMAD R15, R60, UR5, R15 ;  /* 0x000000053c0f7c24 */ /* 0x000fe2000f8e020f */
[----:B------:R-:W-:-:S02]  /*66b0*/  ISETP.GE.AND P5, PT, R88, R0, PT ;  /* 0x000000005800720c */ /* 0x000fc40003fa6270 */
[----:B-1----:R-:W-:Y:S02]  /*66c0*/  IADD3 R12, P2, R13, R26, RZ ;  /* 0x0000001a0d0c7210 */ /* 0x002fe40007f5e0ff */
[----:B------:R-:W-:Y:S02]  /*66d0*/  IADD3 R13, P0, R43, R2, RZ ;  /* 0x000000022b0d7210 */ /* 0x000fe40007f1e0ff */
[----:B------:R-:W-:Y:S02]  /*66e0*/  IADD3.X R92, R27, -0x1, R92, P2, P1 ;  /* 0xffffffff1b5c7810 */ /* 0x000fe400017e245c */
[----:B------:R-:W-:Y:S02]  /*66f0*/  IADD3.X R3, R41, R15, R3, P0, !PT ;  /* 0x0000000f29037210 */ /* 0x000fe400007fe403 */
[----:B------:R-:W-:Y:S02]  /*6700*/  LEA R2, P2, R13, R12, 0x1 ;  /* 0x0000000c0d027211 */ /* 0x000fe400078408ff */
[----:B------:R-:W-:-:S02]  /*6710*/  ISETP.GE.AND P0, PT, R83, R0, PT ;  /* 0x000000005300720c */ /* 0x000fc40003f06270 */
        /* <DEDUP_REMOVED lines=22> */
.L_x_9286:
        /* <DEDUP_REMOVED lines=26> */
.L_x_9331:
[----:B------:R-:W-:Y:S05]  /*6a20*/  BSYNC B0 ;  /* 0x0000000000007941 */ /* 0x000fea0003800000 */
.L_x_9330:
        /* <DEDUP_REMOVED lines=29> */
.L_x_9333:
[----:B01----:R-:W0:Y:S02]  /*6c00*/  S2R R11, SR_TID.X ;  /* 0x00000000000b7919 */ /* 0x003e240000002100 */
.L_x_9334:
[----:B------:R-:W-:Y:S05]  /*6c10*/  BSYNC B0 ;  /* 0x0000000000007941 */ /* 0x000fea0003800000 */
.L_x_9332:
        /* <DEDUP_REMOVED lines=14> */
.L_x_9335:
[----:B------:R-:W-:Y:S02]  /*6d00*/  LEA R0, R11, UR4, 0x2 ;  /* 0x000000040b007c11 */ /* 0x000fe4000f8e10ff */
[----:B-1----:R-:W-:Y:S02]  /*6d10*/  SHF.R.S32.HI R4, RZ, 0x1f, R11 ;  /* 0x0000001fff047819 */ /* 0x002fe4000001140b */
[----:B------:R-:W-:Y:S01]  /*6d20*/  MOV R5, R13 ;  /* 0x0000000d00057202 */ /* 0x000fe20000000f00 */
        /* <DEDUP_REMOVED lines=13> */
.L_x_9336:
        /* <DEDUP_REMOVED lines=16> */
.L_x_11022:


//--------------------- .text._Z25selective_scan_bwd_kernelI32Selective_Scan_bwd_kernel_traitsILi32ELi8ELb0ELb1ELb1ELb1ELb1EN3c104HalfEfEEv12SSMParamsBwd --------------------------
	.section	.text._Z25selective_scan_bwd_kernelI32Selective_Scan_bwd_kernel_traitsILi32ELi8ELb0ELb1ELb1ELb1ELb1EN3c104HalfEfEEv12SSMParamsBwd,"ax",@progbits
	.align	128
        .global         _Z25selective_scan_bwd_kernelI32Selective_Scan_bwd_kernel_traitsILi32ELi8ELb0ELb1ELb1ELb1ELb1EN3c104HalfEfEEv12SSMParamsBwd
        .type           _Z25selective_scan_bwd_kernelI32Selective_Scan_bwd_kernel_traitsILi32ELi8ELb0ELb1ELb1ELb1ELb1EN3c104HalfEfEEv12SSMParamsBwd,@function
        .size           _Z25selective_scan_bwd_kernelI32Selective_Scan_bwd_kernel_traitsILi32ELi8ELb0ELb1ELb1ELb1ELb1EN3c104HalfEfEEv12SSMParamsBwd,(.L_x_11023 - _Z25selective_scan_bwd_kernelI32Selective_Scan_bwd_kernel_traitsILi32ELi8ELb0ELb1ELb1ELb1ELb1EN3c104HalfEfEEv12SSMParamsBwd)
        .other          _Z25selective_scan_bwd_kernelI32Selective_Scan_bwd_kernel_traitsILi32ELi8ELb0ELb1ELb1ELb1ELb1EN3c104HalfEfEEv12SSMParamsBwd,@"STO_CUDA_ENTRY STV_DEFAULT"
_Z25selective_scan_bwd_kernelI32Selective_Scan_bwd_kernel_traitsILi32ELi8ELb0ELb1ELb1ELb1ELb1EN3c104HalfEfEEv12SSMParamsBwd:
.text._Z25selective_scan_bwd_kernelI32Selective_Scan_bwd_kernel_traitsILi32ELi8ELb0ELb1ELb1ELb1ELb1EN3c104HalfEfEEv12SSMParamsBwd:
        /* <DEDUP_REMOVED lines=104> */
[----:B------:R-:W-:Y:S01]  /*0680*/  UIMAD.WIDE.U32 UR4, UR14, UR8, URZ ;  /* 0x000000080e0472a5 */ /* 0x000fe2000f8e003f */
[----:B------:R-:W-:Y:S01]  /*0690*/  IADD3 R4, R5, R11, RZ ;  /* 0x0000000b05047210 */ /* 0x000fe20007ffe0ff */
[----:B------:R-:W-:Y:S01]  /*06a0*/  IMAD R11, R110, R13, R0 ;  /* 0x0000000d6e0b7224 */ /* 0x000fe200078e0200 */
[----:B------:R-:W-:Y:S01]  /*06b0*/  UIMAD UR6, UR15, UR8, URZ ;  /* 0x000000080f0672a4 */ /* 0x000fe2000f8e023f */
[----:B------:R-:W-:Y:S01]  /*06c0*/  ISETP.NE.U32.AND P1, PT, R18, RZ, PT ;  /* 0x000000ff1200720c */ /* 0x000fe20003f25070 */
[----:B------:R-:W1:Y:S02]  /*06d0*/  @P0 LDC R0, c[0x0][0x214] ;  /* 0x00008500ff000b82 */ /* 0x000e640000000800 */
[----:B------:R-:W-:Y:S01]  /*06e0*/  UIMAD UR6, UR14, UR9, UR6 ;  /* 0x000000090e0672a4 */ /* 0x000fe2000f8e0206 */
[----:B------:R-:W-:-:S02]  /*06f0*/  ISETP.NE.AND.EX P1, PT, R19, RZ, PT, P1 ;  /* 0x000000ff1300720c */ /* 0x000fc40003f25310 */
[----:B0-----:R-:W-:Y:S01]  /*0700*/  ISETP.NE.U32.AND P2, PT, R20, RZ, PT ;  /* 0x000000ff1400720c */ /* 0x001fe20003f45070 */
[----:B------:R-:W-:Y:S02]  /*0710*/  UIADD3 UR5, UR5, UR6, URZ ;  /* 0x0000000605057290 */ /* 0x000fe4000fffe03f */
[----:B------:R-:W0:Y:S01]  /*0720*/  @P0 LDC R17, c[0x0][0x21c] ;  /* 0x00008700ff110b82 */ /* 0x000e220000000800 */
[----:B------:R-:W-:-:S03]  /*0730*/  ISETP.NE.AND.EX P2, PT, R21, RZ, PT, P2 ;  /* 0x000000ff1500720c */ /* 0x000fc60003f45320 */
[----:B------:R-:W-:Y:S01]  /*0740*/  IMAD.WIDE.U32 R2, R110, R12, UR4 ;  /* 0x000000046e027e25 */ /* 0x000fe2000f8e000c */
[----:B------:R-:W-:-:S03]  /*0750*/  CS2R R12, SRZ ;  /* 0x00000000000c7805 */ /* 0x000fc6000001ff00 */
[----:B------:R-:W2:Y:S01]  /*0760*/  @P0 LDC.64 R14, c[0x0][0x310] ;  /* 0x0000c400ff0e0b82 */ /* 0x000ea20000000a00 */
[----:B------:R-:W-:Y:S02]  /*0770*/  @P1 LEA R12, P4, R119, R18, 0x2 ;  /* 0x00000012770c1211 */ /* 0x000fe400078810ff */
[----:B------:R-:W-:Y:S02]  /*0780*/  IADD3 R7, P5, R7, R2, RZ ;  /* 0x0000000207077210 */ /* 0x000fe40007fbe0ff */
[----:B------:R-:W-:Y:S01]  /*0790*/  IADD3 R2, R3, R11, RZ ;  /* 0x0000000b03027210 */ /* 0x000fe20007ffe0ff */
[----:B------:R-:W-:Y:S01]  /*07a0*/  HFMA2.MMA R11, -RZ, RZ, 0, 0 ;  /* 0x00000000ff0b7435 */ /* 0x000fe200000001ff */
[----:B------:R-:W-:Y:S02]  /*07b0*/  @P1 LEA.HI.X R13, R119, R19, R116, 0x2, P4 ;  /* 0x00000013770d1211 */ /* 0x000fe400020f1474 */
[----:B------:R-:W-:Y:S02]  /*07c0*/  MOV R5, RZ ;  /* 0x000000ff00057202 */ /* 0x000fe40000000f00 */
[----:B------:R-:W-:-:S02]  /*07d0*/  IADD3.X R4, R9, R4, RZ, P3, !PT ;  /* 0x0000000409047210 */ /* 0x000fc40001ffe4ff */
        /* <DEDUP_REMOVED lines=19> */
[----:B------:R-:W-:-:S02]  /*0910*/  LEA.HI.X R95, R7, R95, R2, 0x1, P4 ;  /* 0x0000005f075f7211 */ /* 0x000fc400020f0c02 */
        /* <DEDUP_REMOVED lines=28> */
.L_x_9385:
[----:B0-----:R-:W0:Y:S01]  /*0ae0*/  LDC R118, c[0x0][0x224] ;  /* 0x00008900ff767b82 */ /* 0x001e220000000800 */
[----:B------:R-:W-:Y:S01]  /*0af0*/  ULDC UR6, c[0x0][0x218] ;  /* 0x0000860000067ab9 */ /* 0x000fe20000000800 */
[C---:B------:R-:W-:Y:S02]  /*0b00*/  LEA R2, P3, R8.reuse, R115, 0x1 ;  /* 0x0000007308027211 */ /* 0x040fe400078608ff */
[----:B------:R-:W-:Y:S02]  /*0b10*/  PRMT R0, RZ, 0x7610, R0 ;  /* 0x00007610ff007816 */ /* 0x000fe40000000000 */
[----:B------:R-:W-:Y:S02]  /*0b20*/  LEA.HI.X R3, R8, R113, R9, 0x1, P3 ;  /* 0x0000007108037211 */ /* 0x000fe400018f0c09 */
        /* <DEDUP_REMOVED lines=8> */
[----:B0-----:R-:W-:Y:S01]  /*0bb0*/  IADD3 R88, R118, -UR4, RZ ;  /* 0x8000000476587c10 */ /* 0x001fe2000fffe0ff */
[C---:B------:R-:W-:Y:S01]  /*0bc0*/  VIADD R22, R103.reuse, 0x40 ;  /* 0x0000004067167836 */ /* 0x040fe20000000000 */
[----:B------:R-:W-:-:S05]  /*0bd0*/  IADD3 R20, R103, 0x20, RZ ;  /* 0x0000002067147810 */ /* 0x000fca0007ffe0ff */
[----:B------:R-:W0:Y:S01]  /*0be0*/  LDC.64 R36, c[0x0][0x2a0] ;  /* 0x0000a800ff247b82 */ /* 0x000e220000000a00 */
[----:B------:R-:W-:-:S04]  /*0bf0*/  LEA R6, R88, 0xffffff00, 0x8 ;  /* 0xffffff0058067811 */ /* 0x000fc800078e40ff */
[----:B------:R-:W-:-:S04]  /*0c00*/  IADD3 R89, -R6, UR6, RZ ;  /* 0x0000000606597c10 */ /* 0x000fc8000fffe1ff */
[-C--:B------:R-:W-:Y:S02]  /*0c10*/  ISETP.GE.AND P0, PT, R8, R89.reuse, PT ;  /* 0x000000590800720c */ /* 0x080fe40003f06270 */
[-C--:B------:R-:W-:Y:S02]  /*0c20*/  ISETP.GE.AND P1, PT, R102, R89.reuse, PT ;  /* 0x000000596600720c */ /* 0x080fe40003f26270 */
[-C--:B------:R-:W-:Y:S02]  /*0c30*/  ISETP.GE.AND P2, PT, R100, R89.reuse, PT ;  /* 0x000000596400720c */ /* 0x080fe40003f46270 */
        /* <DEDUP_REMOVED lines=14> */
[-C--:B------:R-:W-:Y:S02]  /*0d20*/  LEA.HI.SX32 R20, R20, R103.reuse, 0x1b ;  /* 0x0000006714147211 */ /* 0x080fe400078fdaff */
[----:B------:R-:W-:Y:S02]  /*0d30*/  LEA.HI.SX32 R22, R22, R103, 0x1b ;  /* 0x0000006716167211 */ /* 0x000fe400078fdaff */
[----:B------:R-:W-:Y:S02]  /*0d40*/  LEA R87, R87, UR5, 0x1 ;  /* 0x0000000557577c11 */ /* 0x000fe4000f8e08ff */
[----:B------:R-:W-:Y:S02]  /*0d50*/  LEA R86, R20, UR5, 0x1 ;  /* 0x0000000514567c11 */ /* 0x000fe4000f8e08ff */
[----:B-1----:R-:W-:Y:S02]  /*0d60*/  IADD3 R2, R103, 0x60, RZ ;  /* 0x0000006067027810 */ /* 0x002fe40007ffe0ff */
[----:B------:R-:W-:-:S02]  /*0d70*/  LEA R85, R22, UR5, 0x1 ;  /* 0x0000000516557c11 */ /* 0x000fc4000f8e08ff */
        /* <DEDUP_REMOVED lines=8> */
[----:B------:R-:W-:Y:S02]  /*0e00*/  LEA R84, R2, UR5, 0x1 ;  /* 0x0000000502547c11 */ /* 0x000fe4000f8e08ff */
[----:B------:R-:W-:Y:S02]  /*0e10*/  LEA.HI.SX32 R26, R26, R103, 0x1b ;  /* 0x000000671a1a7211 */ /* 0x000fe400078fdaff */
[----:B------:R-:W-:Y:S02]  /*0e20*/  LEA R83, R20, UR5, 0x1 ;  /* 0x0000000514537c11 */ /* 0x000fe4000f8e08ff */
[----:B------:R-:W-:-:S02]  /*0e30*/  LEA R82, R22, UR5, 0x1 ;  /* 0x0000000516527c11 */ /* 0x000fc4000f8e08ff */
[----:B------:R-:W-:Y:S02]  /*0e40*/  LEA R81, R24, UR5, 0x1 ;  /* 0x0000000518517c11 */ /* 0x000fe4000f8e08ff */
[----:B------:R-:W-:Y:S02]  /*0e50*/  LEA R80, R26, UR5, 0x1 ;  /* 0x000000051a507c11 */ /* 0x000fe4000f8e08ff */
[C---:B------:R-:W-:Y:S02]  /*0e60*/  ISETP.GE.AND P6, PT, R8.reuse, R89, PT ;  /* 0x000000590800720c */ /* 0x040fe40003fc6270 */
[C---:B------:R-:W-:Y:S02]  /*0e70*/  LEA R2, P1, R8.reuse, R107, 0x1 ;  /* 0x0000006b08027211 */ /* 0x040fe400078208ff */
[----:B------:R-:W-:Y:S02]  /*0e80*/  PRMT R20, RZ, 0x7610, R20 ;  /* 0x00007610ff147816 */ /* 0x000fe40000000014 */
[----:B------:R-:W-:-:S02]  /*0e90*/  LEA.HI.X R3, R8, R105, R9, 0x1, P1 ;  /* 0x0000006908037211 */ /* 0x000fc400008f0c09 */
        /* <DEDUP_REMOVED lines=8> */
[----:B--2---:R1:W-:Y:S04]  /*0f20*/  STS.U16 [R87], R0 ;  /* 0x0000000057007388 */ /* 0x0043e80000000400 */
[----:B---3--:R-:W-:Y:S01]  /*0f30*/  STS.U16 [R86+0x40], R5 ;  /* 0x0000400556007388 */ /* 0x008fe20000000400 */
[----:B-1----:R-:W-:-:S03]  /*0f40*/  SHF.L.U32 R0, R103, 0x3, RZ ;  /* 0x0000000367007819 */ /* 0x002fc600000006ff */
[----:B----4-:R1:W-:Y:S01]  /*0f50*/  STS.U16 [R85+0x80], R4 ;  /* 0x0000800455007388 */ /* 0x0103e20000000400 */
[----:B------:R-:W-:-:S03]  /*0f60*/  LEA.HI.SX32 R0, R0, R0, 0x1b ;  /* 0x0000000000007211 */ /* 0x000fc600078fdaff */
[----:B------:R2:W-:Y:S01]  /*0f70*/  STS.U16 [R84+0xc0], R7 ;  /* 0x0000c00754007388 */ /* 0x0005e20000000400 */
[----:B------:R-:W-:-:S03]  /*0f80*/  LEA R79, R0, UR5, 0x1 ;  /* 0x00000005004f7c11 */ /* 0x000fc6000f8e08ff */
[----:B------:R3:W-:Y:S04]  /*0f90*/  STS.U16 [R83+0x100], R16 ;  /* 0x0001001053007388 */ /* 0x0007e80000000400 */
        /* <DEDUP_REMOVED lines=12> */
[----:B-1----:R-:W-:-:S04]  /*1060*/  LEA R4, P0, R8, R111, 0x1 ;  /* 0x0000006f08047211 */ /* 0x002fc800078008ff */
[----:B------:R-:W-:Y:S01]  /*1070*/  LEA.HI.X R5, R8, R109, R9, 0x1, P0 ;  /* 0x0000006d08057211 */ /* 0x000fe200000f0c09 */
[----:B------:R-:W-:Y:S01]  /*1080*/  BAR.SYNC.DEFER_BLOCKING 0x0 ;  /* 0x0000000000007b1d */ /* 0x000fe20000010000 */
[-C--:B------:R-:W-:Y:S02]  /*1090*/  ISETP.GE.AND P0, PT, R102, R89.reuse, PT ;  /* 0x000000596600720c */ /* 0x080fe40003f06270 */
[----:B--2---:R-:W-:Y:S02]  /*10a0*/  PRMT R7, RZ, 0x7610, R7 ;  /* 0x00007610ff077816 */ /* 0x004fe40000000007 */
[----:B---3--:R-:W-:Y:S02]  /*10b0*/  PRMT R16, RZ, 0x7610, R16 ;  /* 0x00007610ff107816 */ /* 0x008fe40000000010 */
[----:B----4-:R-:W-:Y:S02]  /*10c0*/  PRMT R18, RZ, 0x7610, R18 ;  /* 0x00007610ff127816 */ /* 0x010fe40000000012 */
        /* <DEDUP_REMOVED lines=10> */
[----:B0-----:R-:W-:-:S02]  /*1170*/  P2R R19, PR, RZ, 0x1 ;  /* 0x00000001ff137803 */ /* 0x001fc40000000000 */
[----:B------:R-:W-:Y:S02]  /*1180*/  ISETP.GE.AND P0, PT, R8, R89, PT ;  /* 0x000000590800720c */ /* 0x000fe40003f06270 */
        /* <DEDUP_REMOVED lines=17> */
[----:B------:R-:W-:Y:S04]  /*12a0*/  LDS.U16 R20, [R79+0x2] ;  /* 0x000002004f147984 */ /* 0x000fe80000000400 */
[----:B------:R-:W2:Y:S04]  /*12b0*/  LDS.U16 R21, [R79+0x4] ;  /* 0x000004004f157984 */ /* 0x000ea80000000400 */
[----:B------:R-:W3:Y:S04]  /*12c0*/  LDS.U16 R22, [R79+0x6] ;  /* 0x000006004f167984 */ /* 0x000ee80000000400 */
[----:B------:R-:W4:Y:S04]  /*12d0*/  LDS.U16 R24, [R79+0x8] ;  /* 0x000008004f187984 */ /* 0x000f280000000400 */
[----:B------:R-:W4:Y:S04]  /*12e0*/  LDS.U16 R25, [R79+0xa] ;  /* 0x00000a004f197984 */ /* 0x000f280000000400 */
[----:B------:R-:W4:Y:S04]  /*12f0*/  LDS.U16 R23, [R79+0xc] ;  /* 0x00000c004f177984 */ /* 0x000f280000000400 */
[----:B------:R-:W2:Y:S01]  /*1300*/  LDS.U16 R26, [R79+0xe] ;  /* 0x00000e004f1a7984 */ /* 0x000ea20000000400 */
        /* <DEDUP_REMOVED lines=13> */
[----:B0-----:R-:W0:Y:S04]  /*13e0*/  LDC.64 R2, c[0x0][0x2b0] ;  /* 0x0000ac00ff027b82 */ /* 0x001e280000000a00 */
[----:B------:R-:W-:Y:S02]  /*13f0*/  FSETP.GTU.FTZ.AND P1, PT, R71, 20, PT ;  /* 0x41a000004700780b */ /* 0x000fe40003f3c000 */
[----:B------:R-:W-:Y:S01]  /*1400*/  ISETP.GE.AND P0, PT, R8, R89, PT ;  /* 0x000000590800720c */ /* 0x000fe20003f06270 */
[----:B--2---:R-:W-:Y:S02]  /*1410*/  HADD2.F32 R21, -RZ, R21.H0_H0 ;  /* 0x20000015ff157230 */ /* 0x004fe40000004100 */
[----:B---3--:R-:W-:-:S02]  /*1420*/  HADD2.F32 R33, -RZ, R22.H0_H0 ;  /* 0x20000016ff217230 */ /* 0x008fc40000004100 */
[----:B----4-:R-:W-:Y:S02]  /*1430*/  HADD2.F32 R67, -RZ, R24.H0_H0 ;  /* 0x20000018ff437230 */ /* 0x010fe40000004100 */
[----:B------:R-:W-:Y:S01]  /*1440*/  HADD2.F32 R25, -RZ, R25.H0_H0 ;  /* 0x20000019ff197230 */ /* 0x000fe20000004100 */
[----:B------:R-:W-:Y:S01]  /*1450*/  SHF.R.S32.HI R7, RZ, 0x1f, R6 ;  /* 0x0000001fff077819 */ /* 0x000fe20000011406 */
[C---:B------:R-:W-:Y:S02]  /*1460*/  IMAD R16, R36.reuse, UR15, RZ ;  /* 0x0000000f24107c24 */ /* 0x040fe4000f8e02ff */
[--C-:B------:R-:W-:Y:S01]  /*1470*/  FADD.FTZ R69, R21, R112.reuse ;  /* 0x0000007015457221 */ /* 0x100fe20000010000 */
[----:B------:R-:W-:Y:S02]  /*1480*/  HADD2.F32 R23, -RZ, R23.H0_H0 ;  /* 0x20000017ff177230 */ /* 0x000fe40000004100 */
[--C-:B------:R-:W-:Y:S01]  /*1490*/  FADD.FTZ R68, R33, R112.reuse ;  /* 0x0000007021447221 */ /* 0x100fe20000010000 */
[--C-:B------:R-:W-:Y:S01]  /*14a0*/  FADD.FTZ R67, R67, R112.reuse ;  /* 0x0000007043437221 */ /* 0x100fe20000010000 */
[----:B------:R-:W-:Y:S01]  /*14b0*/  FADD.FTZ R66, R25, R112 ;  /* 0x0000007019427221 */ /* 0x000fe20000010000 */
[----:B------:R-:W-:Y:S01]  /*14c0*/  BSSY B0, `(.L_x_9338) ;  /* 0x0000035000007945 */ /* 0x000fe20003800000 */
[----:B------:R-:W-:Y:S01]  /*14d0*/  IMAD R35, R37, UR14, R16 ;  /* 0x0000000e25237c24 */ /* 0x000fe2000f8e0210 */
[----:B------:R-:W-:Y:S01]  /*14e0*/  FSETP.GTU.FTZ.AND P5, PT, R69, 20, PT ;  /* 0x41a000004500780b */ /* 0x000fe20003fbc000 */
[----:B------:R-:W-:Y:S01]  /*14f0*/  @!P0 IMAD.WIDE.U32 R18, R36, UR14, R6 ;  /* 0x0000000e24128c25 */ /* 0x000fe2000f8e0006 */
[----:B------:R-:W-:-:S03]  /*1500*/  FSETP.GTU.FTZ.AND P4, PT, R68, 20, PT ;  /* 0x41a000004400780b */ /* 0x000fc60003f9c000 */
[----:B------:R-:W-:Y:S01]  /*1510*/  FADD.FTZ R65, R23, R112 ;  /* 0x0000007017417221 */ /* 0x000fe20000010000 */
[----:B------:R-:W-:Y:S02]  /*1520*/  FSETP.GTU.FTZ.AND P3, PT, R67, 20, PT ;  /* 0x41a000004300780b */ /* 0x000fe40003f7c000 */
[----:B------:R-:W-:Y:S01]  /*1530*/  FSETP.GTU.FTZ.AND P2, PT, R66, 20, PT ;  /* 0x41a000004200780b */ /* 0x000fe20003f5c000 */
[----:B------:R-:W-:Y:S04]  /*1540*/  STS.U16 [R87], R28 ;  /* 0x0000001c57007388 */ /* 0x000fe80000000400 */
[----:B------:R-:W-:Y:S04]  /*1550*/  STS.U16 [R86+0x40], R17 ;  /* 0x0000401156007388 */ /* 0x000fe80000000400 */
[----:B------:R-:W-:Y:S04]  /*1560*/  STS.U16 [R85+0x80], R30 ;  /* 0x0000801e55007388 */ /* 0x000fe80000000400 */
[----:B------:R1:W-:Y:S04]  /*1570*/  STS.U16 [R84+0xc0], R27 ;  /* 0x0000c01b54007388 */ /* 0x0003e80000000400 */
[----:B------:R2:W-:Y:S01]  /*1580*/  STS.U16 [R83+0x100], R32 ;  /* 0x0001002053007388 */ /* 0x0005e20000000400 */
[----:B-1----:R-:W-:-:S03]  /*1590*/  HADD2.F32 R27, -RZ, R20.H0_H0 ;  /* 0x20000014ff1b7230 */ /* 0x002fc60000004100 */
[----:B------:R2:W-:Y:S04]  /*15a0*/  STS.U16 [R82+0x140], R29 ;  /* 0x0001401d52007388 */ /* 0x0005e80000000400 */
[----:B------:R2:W-:Y:S01]  /*15b0*/  STS.U16 [R81+0x180], R34 ;  /* 0x0001802251007388 */ /* 0x0005e20000000400 */
[----:B------:R-:W-:-:S03]  /*15c0*/  FADD.FTZ R70, R27, R112 ;  /* 0x000000701b467221 */ /* 0x000fc60000010000 */
[----:B------:R2:W-:Y:S01]  /*15d0*/  STS.U16 [R80+0x1c0], R31 ;  /* 0x0001c01f50007388 */ /* 0x0005e20000000400 */
[----:B------:R-:W-:Y:S01]  /*15e0*/  IMAD.WIDE.U32 R16, R36, UR14, RZ ;  /* 0x0000000e24107c25 */ /* 0x000fe2000f8e00ff */
[----:B------:R-:W-:Y:S01]  /*15f0*/  FSETP.GTU.FTZ.AND P6, PT, R70, 20, PT ;  /* 0x41a000004600780b */ /* 0x000fe20003fdc000 */
[----:B------:R-:W-:Y:S01]  /*1600*/  NOP ;  /* 0x0000000000007918 */ /* 0x000fe20000000000 */
[----:B0-----:R-:W-:Y:S11]  /*1610*/  @P1 BRA `(.L_x_9339) ;  /* 0x00000000007c1947 */ /* 0x001ff60003800000 */
        /* <DEDUP_REMOVED lines=31> */
.L_x_9339:
[----:B------:R-:W-:Y:S05]  /*1810*/  BSYNC B0 ;  /* 0x0000000000007941 */ /* 0x000fea0003800000 */
.L_x_9338:
        /* <DEDUP_REMOVED lines=9> */
[----:B------:R-:W-:Y:S01]  /*18b0*/  MOV R22, 0x3e800000 ;  /* 0x3e80000000167802 */ /* 0x000fe20000000f00 */
[----:B--2---:R-:W-:Y:S02]  /*18c0*/  HFMA2.MMA R29, -RZ, RZ, 1.3056640625, -1.8671875 ;  /* 0x3d39bf78ff1d7435 */ /* 0x004fe400000001ff */
        /* <DEDUP_REMOVED lines=28> */
.L_x_9341:
[----:B------:R-:W-:Y:S05]  /*1a90*/  BSYNC B0 ;  /* 0x0000000000007941 */ /* 0x000fea0003800000 */
.L_x_9340:
        /* <DEDUP_REMOVED lines=39> */
.L_x_9343:
[----:B------:R-:W-:Y:S05]  /*1d10*/  BSYNC B0 ;  /* 0x0000000000007941 */ /* 0x000fea0003800000 */
.L_x_9342:
        /* <DEDUP_REMOVED lines=33> */
.L_x_9345:
[----:B------:R-:W-:Y:S05]  /*1f30*/  BSYNC B0 ;  /* 0x0000000000007941 */ /* 0x000fea0003800000 */
.L_x_9344:
        /* <DEDUP_REMOVED lines=33> */
.L_x_9347:
[----:B------:R-:W-:Y:S05]  /*2150*/  BSYNC B0 ;  /* 0x0000000000007941 */ /* 0x000fea0003800000 */
.L_x_9346:
        /* <DEDUP_REMOVED lines=33> */
.L_x_9349:
[----:B------:R-:W-:Y:S05]  /*2370*/  BSYNC B0 ;  /* 0x0000000000007941 */ /* 0x000fea0003800000 */
.L_x_9348:
        /* <DEDUP_REMOVED lines=33> */
.L_x_9351:
[----:B------:R-:W-:Y:S05]  /*2590*/  BSYNC B0 ;  /* 0x0000000000007941 */ /* 0x000fea0003800000 */
.L_x_9350:
        /* <DEDUP_REMOVED lines=33> */
.L_x_9353:
[----:B------:R-:W-:Y:S05]  /*27b0*/  BSYNC B0 ;  /* 0x0000000000007941 */ /* 0x000fea0003800000 */
.L_x_9352:
        /* <DEDUP_REMOVED lines=12> */
[----:B------:R-:W-:-:S04]  /*2880*/  IMAD.WIDE.U32 R2, R2, UR14, RZ ;  /* 0x0000000e02027c25 */ /* 0x000fc8000f8e00ff */
[----:B------:R-:W-:Y:S01]  /*2890*/  IMAD R23, R119, UR7, R0 ;  /* 0x0000000777177c24 */ /* 0x000fe2000f8e0200 */
[----:B------:R-:W-:Y:S01]  /*28a0*/  IADD3 R0, P2, R118, R16, RZ ;  /* 0x0000001076007210 */ /* 0x000fe20007f5e0ff */
[----:B------:R-:W-:Y:S01]  /*28b0*/  IMAD R18, R116, UR8, RZ ;  /* 0x0000000874127c24 */ /* 0x000fe2000f8e02ff */
[----:B------:R-:W-:Y:S01]  /*28c0*/  IADD3 R3, R3, R25, RZ ;  /* 0x0000001903037210 */ /* 0x000fe20007ffe0ff */
[----:B------:R-:W-:Y:S01]  /*28d0*/  ULDC.64 UR6, c[0x0][0x318] ;  /* 0x0000c60000067ab9 */ /* 0x000fe20000000a00 */
[----:B------:R-:W-:Y:S01]  /*28e0*/  @!P0 IADD3.X R27, R9, R19, R23, P1, !PT ;  /* 0x00000013091b8210 */ /* 0x000fe20000ffe417 */
[C---:B--2---:R-:W-:Y:S01]  /*28f0*/  IMAD R29, R119.reuse, UR9, R18 ;  /* 0x00000009771d7c24 */ /* 0x044fe2000f8e0212 */
[----:B------:R-:W-:Y:S01]  /*2900*/  IADD3.X R23, R120, R23, R17, P2, !PT ;  /* 0x0000001778177210 */ /* 0x000fe200017fe411 */
[----:B------:R-:W-:Y:S01]  /*2910*/  @!P0 IMAD.WIDE.U32 R16, R119, UR8, R20 ;  /* 0x0000000877108c25 */ /* 0x000fe2000f8e0014 */
[----:B------:R-:W-:-:S03]  /*2920*/  LEA R25, P1, R8, UR6, 0x1 ;  /* 0x0000000608197c11 */ /* 0x000fc6000f8208ff */
[----:B------:R-:W-:Y:S01]  /*2930*/  IMAD.WIDE.U32 R18, R119, UR8, R2 ;  /* 0x0000000877127c25 */ /* 0x000fe2000f8e0002 */
[----:B------:R-:W-:Y:S02]  /*2940*/  LEA.HI.X R3, R8, UR7, R9, 0x1, P1 ;  /* 0x0000000708037c11 */ /* 0x000fe400088f0c09 */
        /* <DEDUP_REMOVED lines=67> */
[----:B------:R-:W5:Y:S01]  /*2d80*/  LDS.U16 R32, [R79+0xe] ;  /* 0x00000e004f207984 */ /* 0x000f620000000400 */
        /* <DEDUP_REMOVED lines=12> */
[----:B0-----:R-:W-:Y:S02]  /*2e50*/  HADD2.F32 R16, -RZ, R21.H0_H0 ;  /* 0x20000015ff107230 */ /* 0x001fe40000004100 */
[----:B--2---:R-:W-:Y:S02]  /*2e60*/  HADD2.F32 R44, -RZ, R3.H0_H0 ;  /* 0x20000003ff2c7230 */ /* 0x004fe40000004100 */
[----:B------:R-:W-:Y:S01]  /*2e70*/  FMUL.FTZ R3, R43, -1.4426950216293334961 ;  /* 0xbfb8aa3b2b037820 */ /* 0x000fe20000410000 */
[----:B---3--:R-:W-:Y:S02]  /*2e80*/  HADD2.F32 R46, -RZ, R2.H0_H0 ;  /* 0x20000002ff2e7230 */ /* 0x008fe40000004100 */
[----:B------:R-:W-:Y:S02]  /*2e90*/  HADD2.F32 R0, -RZ, R20.H0_H0 ;  /* 0x20000014ff007230 */ /* 0x000fe40000004100 */
[----:B------:R-:W-:Y:S01]  /*2ea0*/  FMUL.FTZ R20, R16, -1.4426950216293334961 ;  /* 0xbfb8aa3b10147820 */ /* 0x000fe20000410000 */
[----:B----4-:R-:W-:Y:S01]  /*2eb0*/  MUFU.EX2 R18, R3 ;  /* 0x0000000300127308 */ /* 0x010fe20000000800 */
[----:B------:R-:W-:Y:S01]  /*2ec0*/  FMUL.FTZ R2, R46, -1.4426950216293334961 ;  /* 0xbfb8aa3b2e027820 */ /* 0x000fe20000410000 */
[----:B------:R-:W-:-:S06]  /*2ed0*/  FMUL.FTZ R17, R0, -1.4426950216293334961 ;  /* 0xbfb8aa3b00117820 */ /* 0x000fcc0000410000 */
[----:B------:R-:W0:Y:S01]  /*2ee0*/  MUFU.EX2 R20, R20 ;  /* 0x0000001400147308 */ /* 0x000e220000000800 */
[----:B------:R-:W-:-:S07]  /*2ef0*/  HADD2.F32 R42, -RZ, R31.H0_H0 ;  /* 0x2000001fff2a7230 */ /* 0x000fce0000004100 */
[----:B------:R-:W-:Y:S01]  /*2f00*/  MUFU.EX2 R47, R2 ;  /* 0x00000002002f7308 */ /* 0x000fe20000000800 */
[----:B------:R-:W-:-:S07]  /*2f10*/  FMUL.FTZ R21, R42, -1.4426950216293334961 ;  /* 0xbfb8aa3b2a157820 */ /* 0x000fce0000410000 */
[----:B------:R-:W1:Y:S01]  /*2f20*/  MUFU.EX2 R17, R17 ;  /* 0x0000001100117308 */ /* 0x000e620000000800 */
[----:B------:R-:W-:Y:S02]  /*2f30*/  HADD2.F32 R49, -RZ, R33.H0_H0 ;  /* 0x20000021ff317230 */ /* 0x000fe40000004100 */
[----:B------:R-:W-:-:S05]  /*2f40*/  FMUL.FTZ R19, R44, -1.4426950216293334961 ;  /* 0xbfb8aa3b2c137820 */ /* 0x000fca0000410000 */
[----:B------:R0:W2:Y:S01]  /*2f50*/  MUFU.EX2 R30, R21 ;  /* 0x00000015001e7308 */ /* 0x0000a20000000800 */
[----:B------:R-:W-:Y:S01]  /*2f60*/  FMUL.FTZ R31, R49, -1.4426950216293334961 ;  /* 0xbfb8aa3b311f7820 */ /* 0x000fe20000410000 */
[----:B0-----:R-:W-:-:S06]  /*2f70*/  FADD.FTZ R21, R20, 1 ;  /* 0x3f80000014157421 */ /* 0x001fcc0000010000 */
[----:B------:R1:W0:Y:S08]  /*2f80*/  MUFU.EX2 R45, R19 ;  /* 0x00000013002d7308 */ /* 0x0002300000000800 */
[----:B------:R-:W-:Y:S01]  /*2f90*/  MUFU.RCP R33, R21 ;  /* 0x0000001500217308 */ /* 0x000fe20000001000 */
[----:B-1----:R-:W-:Y:S01]  /*2fa0*/  FADD.FTZ R19, R17, 1 ;  /* 0x3f80000011137421 */ /* 0x002fe20000010000 */
[----:B-----5:R-:W-:-:S02]  /*2fb0*/  HADD2.F32 R51, -RZ, R32.H0_H0 ;  /* 0x20000020ff337230 */ /* 0x020fc40000004100 */
[----:B------:R-:W-:-:S04]  /*2fc0*/  FADD.FTZ R32, R18, 1 ;  /* 0x3f80000012207421 */ /* 0x000fc80000010000 */
[----:B------:R-:W-:Y:S08]  /*2fd0*/  MUFU.EX2 R48, R31 ;  /* 0x0000001f00307308 */ /* 0x000ff00000000800 */
[----:B------:R-:W-:Y:S01]  /*2fe0*/  MUFU.RCP R31, R19 ;  /* 0x00000013001f7308 */ /* 0x000fe20000001000 */
[----:B--2---:R-:W-:Y:S01]  /*2ff0*/  FADD.FTZ R30, R30, 1 ;  /* 0x3f8000001e1e7421 */ /* 0x004fe20000010000 */
[----:B------:R-:W-:-:S02]  /*3000*/  HADD2.F32 R129, -RZ, R23.H0_H0 ;  /* 0x20000017ff817230 */ /* 0x000fc40000004100 */
[----:B------:R-:W-:Y:S01]  /*3010*/  FMUL.FTZ R50, R51, -1.4426950216293334961 ;  /* 0xbfb8aa3b33327820 */ /* 0x000fe20000410000 */
[----:B0-----:R-:W-:Y:S01]  /*3020*/  FADD.FTZ R45, R45, 1 ;  /* 0x3f8000002d2d7421 */ /* 0x001fe20000010000 */
[----:B------:R-:W-:Y:S02]  /*3030*/  FADD.FTZ R47, R47, 1 ;  /* 0x3f8000002f2f7421 */ /* 0x000fe40000010000 */
[----:B------:R-:W0:Y:S08]  /*3040*/  MUFU.EX2 R52, R50 ;  /* 0x0000003200347308 */ /* 0x000e300000000800 */
[----:B------:R-:W1:Y:S08]  /*3050*/  MUFU.RCP R45, R45 ;  /* 0x0000002d002d7308 */ /* 0x000e700000001000 */
[----:B------:R-:W2:Y:S01]  /*3060*/  MUFU.RCP R47, R47 ;  /* 0x0000002f002f7308 */ /* 0x000ea20000001000 */
[----:B------:R-:W-:-:S02]  /*3070*/  HADD2.F32 R127, -RZ, R22.H0_H0 ;  /* 0x20000016ff7f7230 */ /* 0x000fc40000004100 */
[----:B0-----:R-:W-:Y:S01]  /*3080*/  FADD.FTZ R52, R52, 1 ;  /* 0x3f80000034347421 */ /* 0x001fe20000010000 */
[----:B------:R-:W-:Y:S01]  /*3090*/  FADD.FTZ R48, R48, 1 ;  /* 0x3f80000030307421 */ /* 0x000fe20000010000 */
[----:B------:R-:W-:Y:S02]  /*30a0*/  HADD2.F32 R26, -RZ, R26.H0_H0 ;  /* 0x2000001aff1a7230 */ /* 0x000fe40000004100 */
[----:B------:R-:W-:Y:S01]  /*30b0*/  FADD.FTZ R21, -R31, 1 ;  /* 0x3f8000001f157421 */ /* 0x000fe20000010100 */
[----:B------:R-:W-:Y:S01]  /*30c0*/  HADD2.F32 R27, -RZ, R27.H0_H0 ;  /* 0x2000001bff1b7230 */ /* 0x000fe20000004100 */
[----:B------:R-:W-:Y:S02]  /*30d0*/  MUFU.RCP R50, R48 ;  /* 0x0000003000327308 */ /* 0x000fe40000001000 */
[----:B------:R-:W-:Y:S01]  /*30e0*/  FFMA.FTZ R21, R0, R21, 1 ;  /* 0x3f80000000157423 */ /* 0x000fe20000010015 */
[----:B------:R-:W-:Y:S02]  /*30f0*/  HADD2.F32 R24, -RZ, R24.H0_H0 ;  /* 0x20000018ff187230 */ /* 0x000fe40000004100 */
[----:B------:R-:W-:-:S03]  /*3100*/  HADD2.F32 R25, -RZ, R25.H0_H0 ;  /* 0x20000019ff197230 */ /* 0x000fc60000004100 */
[----:B------:R-:W-:Y:S01]  /*3110*/  MUFU.RCP R52, R52 ;  /* 0x0000003400347308 */ /* 0x000fe20000001000 */
[----:B------:R-:W0:Y:S01]  /*3120*/  S2UR UR6, SR_CgaCtaId ;  /* 0x00000000000679c3 */ /* 0x000e220000008800 */
[----:B------:R-:W-:Y:S02]  /*3130*/  HADD2.F32 R28, -RZ, R28.H0_H0 ;  /* 0x2000001cff1c7230 */ /* 0x000fe40000004100 */
[----:B------:R-:W-:Y:S01]  /*3140*/  HADD2.F32 R29, -RZ, R29.H0_H0 ;  /* 0x2000001dff1d7230 */ /* 0x000fe20000004100 */
[----:B------:R-:W-:Y:S01]  /*3150*/  ISETP.NE.AND P6, PT, R104, RZ, PT ;  /* 0x000000ff6800720c */ /* 0x000fe20003fc5270 */
[----:B------:R-:W-:Y:S02]  /*3160*/  UMOV UR5, 0x400 ;  /* 0x0000040000057882 */ /* 0x000fe40000000000 */
[----:B0-----:R-:W-:Y:S01]  /*3170*/  ULEA UR5, UR6, UR5, 0x18 ;  /* 0x0000000506057291 */ /* 0x001fe2000f8ec03f */
        /* <DEDUP_REMOVED lines=9> */
[----:B------:R-:W3:Y:S04]  /*3210*/  LDS.U16 R3, [R79+0x2] ;  /* 0x000002004f037984 */ /* 0x000ee80000000400 */
[----:B------:R-:W4:Y:S04]  /*3220*/  LDS.U16 R2, [R79] ;  /* 0x000000004f027984 */ /* 0x000f280000000400 */
[----:B------:R-:W5:Y:S04]  /*3230*/  LDS.U16 R19, [R79+0x8] ;  /* 0x000008004f137984 */ /* 0x000f680000000400 */
[----:B------:R-:W2:Y:S01]  /*3240*/  LDS.U16 R20, [R79+0xa] ;  /* 0x00000a004f147984 */ /* 0x000ea20000000400 */
[----:B0-----:R3:W-:Y:S03]  /*3250*/  MUFU.RCP R36, R32 ;  /* 0x0000002000247308 */ /* 0x0017e60000001000 */
[----:B------:R-:W0:Y:S04]  /*3260*/  LDS.U16 R17, [R79+0x4] ;  /* 0x000004004f117984 */ /* 0x000e280000000400 */
[----:B------:R-:W0:Y:S01]  /*3270*/  LDS.U16 R18, [R79+0x6] ;  /* 0x000006004f127984 */ /* 0x000e220000000400 */
[----:B------:R4:W0:Y:S01]  /*3280*/  MUFU.RCP R35, R30 ;  /* 0x0000001e00237308 */ /* 0x0008220000001000 */
[----:B---3--:R-:W-:-:S02]  /*3290*/  HADD2.F32 R32, -RZ, R3.H0_H0 ;  /* 0x20000003ff207230 */ /* 0x008fc40000004100 */
[----:B------:R-:W-:Y:S01]  /*32a0*/  FADD.FTZ R3, -R33, 1 ;  /* 0x3f80000021037421 */ /* 0x000fe20000010100 */
[----:B----4-:R-:W-:-:S03]  /*32b0*/  HADD2.F32 R30, -RZ, R2.H0_H0 ;  /* 0x20000002ff1e7230 */ /* 0x010fc60000004100 */
[----:B------:R-:W-:Y:S01]  /*32c0*/  FFMA.FTZ R23, R16, R3, 1 ;  /* 0x3f80000010177423 */ /* 0x000fe20000010003 */
[----:B------:R-:W3:Y:S04]  /*32d0*/  LDS.U16 R2, [R79+0xc] ;  /* 0x00000c004f027984 */ /* 0x000ee80000000400 */
[----:B------:R-:W4:Y:S01]  /*32e0*/  LDS.U16 R3, [R79+0xe] ;  /* 0x00000e004f037984 */ /* 0x000f220000000400 */
[----:B-1----:R-:W-:Y:S01]  /*32f0*/  FADD.FTZ R37, -R45, 1 ;  /* 0x3f8000002d257421 */ /* 0x002fe20000010100 */
[----:B-----5:R-:W-:Y:S02]  /*3300*/  HADD2.F32 R38, -RZ, R19.H0_H0 ;  /* 0x20000013ff267230 */ /* 0x020fe40000004100 */
[----:B------:R-:W-:Y:S01]  /*3310*/  FMUL.FTZ R22, R127, R30 ;  /* 0x0000001e7f167220 */ /* 0x000fe20000410000 */
[----:B--2---:R-:W-:-:S02]  /*3320*/  HADD2.F32 R40, -RZ, R20.H0_H0 ;  /* 0x20000014ff287230 */ /* 0x004fc40000004100 */
[----:B------:R-:W-:Y:S01]  /*3330*/  FMUL.FTZ R34, R129, R32 ;  /* 0x0000002081227220 */ /* 0x000fe20000410000 */
[----:B------:R-:W-:Y:S01]  /*3340*/  FFMA.FTZ R39, R44, R37, 1 ;  /* 0x3f8000002c277423 */ /* 0x000fe20000010025 */
[----:B------:R-:W-:Y:S01]  /*3350*/  FMUL.FTZ R22, R31, R22 ;  /* 0x000000161f167220 */ /* 0x000fe20000410000 */
[----:B------:R-:W-:Y:S01]  /*3360*/  FADD.FTZ R41, -R47, 1 ;  /* 0x3f8000002f297421 */ /* 0x000fe20000010100 */
[----:B------:R-:W-:Y:S01]  /*3370*/  FMUL.FTZ R34, R33, R34 ;  /* 0x0000002221227220 */ /* 0x000fe20000410000 */
[----:B0-----:R-:W-:Y:S02]  /*3380*/  HADD2.F32 R17, -RZ, R17.H0_H0 ;  /* 0x20000011ff117230 */ /* 0x001fe40000004100 */
[----:B------:R-:W-:Y:S01]  /*3390*/  FMUL.FTZ R20, R26, R38 ;  /* 0x000000261a147220 */ /* 0x000fe20000410000 */
[----:B------:R-:W-:Y:S02]  /*33a0*/  HADD2.F32 R37, -RZ, R18.H0_H0 ;  /* 0x20000012ff257230 */ /* 0x000fe40000004100 */
[----:B------:R-:W-:Y:S01]  /*33b0*/  FMUL.FTZ R48, R27, R40 ;  /* 0x000000281b307220 */ /* 0x000fe20000410000 */
[----:B------:R-:W-:Y:S01]  /*33c0*/  FMUL.FTZ R21, R22, R21 ;  /* 0x0000001516157220 */ /* 0x000fe20000410000 */
[----:B------:R-:W-:Y:S01]  /*33d0*/  FMUL.FTZ R34, R34, R23 ;  /* 0x0000001722227220 */ /* 0x000fe20000410000 */
[----:B------:R-:W-:Y:S01]  /*33e0*/  FFMA.FTZ R41, R46, R41, 1 ;  /* 0x3f8000002e297423 */ /* 0x000fe20000010029 */
[----:B------:R-:W-:Y:S01]  /*33f0*/  FMUL.FTZ R20, R45, R20 ;  /* 0x000000142d147220 */ /* 0x000fe20000410000 */
[----:B------:R-:W-:Y:S01]  /*3400*/  FMUL.FTZ R48, R47, R48 ;  /* 0x000000302f307220 */ /* 0x000fe20000410000 */
[----:B------:R-:W-:Y:S01]  /*3410*/  FADD.FTZ R23, -R35, 1 ;  /* 0x3f80000023177421 */ /* 0x000fe20000010100 */
        /* <DEDUP_REMOVED lines=8> */
[----:B------:R-:W-:-:S03]  /*34a0*/  FMUL.FTZ R19, R36, R19 ;  /* 0x0000001324137220 */ /* 0x000fc60000410000 */
[----:B------:R-:W-:Y:S01]  /*34b0*/  FMUL.FTZ R18, R18, R23 ;  /* 0x0000001712127220 */ /* 0x000fe20000410000 */
[----:B------:R-:W-:Y:S01]  /*34c0*/  FMUL.FTZ R19, R19, R22 ;  /* 0x0000001613137220 */ /* 0x000fe20000410000 */
[----:B---3--:R-:W-:Y:S02]  /*34d0*/  HADD2.F32 R39, -RZ, R2.H0_H0 ;  /* 0x20000002ff277230 */ /* 0x008fe40000004100 */
[----:B----4-:R-:W-:Y:S02]  /*34e0*/  HADD2.F32 R48, -RZ, R3.H0_H0 ;  /* 0x20000003ff307230 */ /* 0x010fe40000004100 */
        /* <DEDUP_REMOVED lines=62> */
.L_x_9355:
[----:B------:R-:W-:Y:S05]  /*38d0*/  BSYNC B0 ;  /* 0x0000000000007941 */ /* 0x000fea0003800000 */
.L_x_9354:
        /* <DEDUP_REMOVED lines=57> */
[----:B------:R-:W-:Y:S01]  /*3c70*/  BSSY B0, `(.L_x_9357) ;  /* 0x000002e000007945 */ /* 0x000fe20003800000 */
[----:B------:R-:W-:-:S02]  /*3c80*/  PRMT R16, R0, 0x7632, R16 ;  /* 0x0000763200107816 */ /* 0x000fc40000000010 */
[----:B------:R-:W-:Y:S02]  /*3c90*/  F2FP.F16.F32.PACK_AB R19, R19, R38 ;  /* 0x000000261313723e */ /* 0x000fe400000000ff */
[----:B------:R-:W-:Y:S02]  /*3ca0*/  F2FP.F16.F32.PACK_AB R39, R48, R39 ;  /* 0x000000273027723e */ /* 0x000fe400000000ff */
        /* <DEDUP_REMOVED lines=42> */
.L_x_9358:
[----:B------:R-:W-:Y:S05]  /*3f50*/  BSYNC B0 ;  /* 0x0000000000007941 */ /* 0x000fea0003800000 */
.L_x_9357:
[----:B------:R-:W-:Y:S01]  /*3f60*/  MOV R17, R41 ;  /* 0x0000002900117202 */ /* 0x000fe20000000f00 */
        /* <DEDUP_REMOVED lines=24> */
.L_x_9356:
[----:B0-----:R-:W0:Y:S01]  /*40f0*/  LDC R18, c[0x0][0x21c] ;  /* 0x00008700ff127b82 */ /* 0x001e220000000800 */
[----:B------:R-:W-:Y:S01]  /*4100*/  HADD2.F32 R0, -RZ, R186.H0_H0 ;  /* 0x200000baff007230 */ /* 0x000fe20000004100 */
[----:B------:R-:W-:Y:S01]  /*4110*/  HFMA2.MMA R132, -RZ, RZ, 0, 0 ;  /* 0x00000000ff847435 */ /* 0x000fe200000001ff */
[----:B-1----:R-:W-:Y:S01]  /*4120*/  HADD2.F32 R16, -RZ, R78.H0_H0 ;  /* 0x2000004eff107230 */ /* 0x002fe20000004100 */
        /* <DEDUP_REMOVED lines=13> */
[C---:B------:R-:W-:Y:S01]  /*4200*/  FMUL.FTZ R145, R133.reuse, R114 ;  /* 0x0000007285917220 */ /* 0x040fe20000410000 */
[----:B------:R-:W-:Y:S01]  /*4210*/  FFMA.FTZ R0, R133, R16, R0 ;  /* 0x0000001085007223 */ /* 0x000fe20000010000 */
[----:B------:R-:W-:Y:S02]  /*4220*/  HADD2.F32 R16, -RZ, R74.H0_H0 ;  /* 0x2000004aff107230 */ /* 0x000fe40000004100 */
[-C--:B------:R-:W-:Y:S01]  /*4230*/  FMUL.FTZ R128, R135, R114.reuse ;  /* 0x0000007287807220 */ /* 0x080fe20000410000 */
[-C--:B------:R-:W-:Y:S01]  /*4240*/  FMUL.FTZ R147, R137, R114.reuse ;  /* 0x0000007289937220 */ /* 0x080fe20000410000 */
[----:B------:R-:W-:Y:S01]  /*4250*/  FFMA.FTZ R0, R135, R17, R0 ;  /* 0x0000001187007223 */ /* 0x000fe20000010000 */
[----:B------:R-:W-:Y:S01]  /*4260*/  HADD2.F32 R17, -RZ, R73.H0_H0 ;  /* 0x20000049ff117230 */ /* 0x000fe20000004100 */
[----:B0-----:R-:W-:Y:S01]  /*4270*/  ISETP.GE.AND P0, PT, R18, 0x1, PT ;  /* 0x000000011200780c */ /* 0x001fe20003f06270 */
[----:B------:R-:W-:Y:S01]  /*4280*/  FMUL.FTZ R130, R139, R114 ;  /* 0x000000728b827220 */ /* 0x000fe20000410000 */
[----:B------:R-:W-:Y:S01]  /*4290*/  FFMA.FTZ R0, R137, R16, R0 ;  /* 0x0000001089007223 */ /* 0x000fe20000010000 */
[----:B------:R-:W-:Y:S01]  /*42a0*/  FMUL.FTZ R149, R141, R114 ;  /* 0x000000728d957220 */ /* 0x000fe20000410000 */
[----:B------:R-:W-:Y:S01]  /*42b0*/  IMAD.MOV.U32 R151, RZ, RZ, RZ ;  /* 0x000000ffff977224 */ /* 0x000fe200078e00ff */
[----:B------:R-:W-:Y:S01]  /*42c0*/  MOV R134, RZ ;  /* 0x000000ff00867202 */ /* 0x000fe20000000f00 */
[----:B------:R-:W-:Y:S01]  /*42d0*/  FFMA.FTZ R0, R139, R17, R0 ;  /* 0x000000118b007223 */ /* 0x000fe20000010000 */
[----:B------:R-:W-:-:S02]  /*42e0*/  MOV R136, RZ ;  /* 0x000000ff00887202 */ /* 0x000fc40000000f00 */
        /* <DEDUP_REMOVED lines=10> */
[----:B------:R-:W-:Y:S01]  /*4390*/  IMAD.MOV.U32 R123, RZ, RZ, RZ ;  /* 0x000000ffff7b7224 */ /* 0x000fe200078e00ff */
[----:B------:R-:W-:Y:S01]  /*43a0*/  MOV R121, R89 ;  /* 0x0000005900797202 */ /* 0x000fe20000000f00 */
[----:B------:R-:W1:Y:S01]  /*43b0*/  LDC.64 R22, c[0x0][0x368] ;  /* 0x0000da00ff167b82 */ /* 0x000e620000000a00 */
[----:B------:R-:W-:Y:S01]  /*43c0*/  MOV R132, RZ ;  /* 0x000000ff00847202 */ /* 0x000fe20000000f00 */
[----:B------:R-:W-:Y:S01]  /*43d0*/  UMOV UR5, URZ ;  /* 0x0000003f00057c82 */ /* 0x000fe20008000000 */
[----:B------:R-:W-:Y:S01]  /*43e0*/  MOV R151, RZ ;  /* 0x000000ff00977202 */ /* 0x000fe20000000f00 */
[----:B------:R-:W-:Y:S01]  /*43f0*/  ULDC UR23, c[0x0][0x224] ;  /* 0x0000890000177ab9 */ /* 0x000fe20000000800 */
[----:B------:R-:W-:Y:S01]  /*4400*/  MOV R134, RZ ;  /* 0x000000ff00867202 */ /* 0x000fe20000000f00 */
[----:B------:R-:W-:Y:S01]  /*4410*/  ULDC UR28, c[0x0][0x21c] ;  /* 0x00008700001c7ab9 */ /* 0x000fe20000000800 */
[----:B------:R-:W-:Y:S01]  /*4420*/  MOV R153, RZ ;  /* 0x000000ff00997202 */ /* 0x000fe20000000f00 */
[----:B------:R-:W2:Y:S01]  /*4430*/  LDC R159, c[0x0][0x224] ;  /* 0x00008900ff9f7b82 */ /* 0x000ea20000000800 */
        /* <DEDUP_REMOVED lines=8> */
[----:B------:R-:W0:Y:S01]  /*44c0*/  LDC R161, c[0x0][0x218] ;  /* 0x00008600ffa17b82 */ /* 0x000e220000000800 */
[----:B------:R-:W-:Y:S01]  /*44d0*/  IMAD.WIDE.U32 R16, R20, UR14, R18 ;  /* 0x0000000e14107c25 */ /* 0x000fe2000f8e0012 */
[----:B------:R-:W-:Y:S01]  /*44e0*/  ULDC.64 UR26, c[0x0][0x3d0] ;  /* 0x0000f400001a7ab9 */ /* 0x000fe20000000a00 */
[----:B------:R-:W-:Y:S01]  /*44f0*/  ULDC.64 UR12, c[0x0][0x250] ;  /* 0x00009400000c7ab9 */ /* 0x000fe20000000a00 */
[----:B------:R-:W-:Y:S01]  /*4500*/  ULDC.64 UR16, c[0x0][0x270] ;  /* 0x00009c0000107ab9 */ /* 0x000fe20000000a00 */
[----:B------:R-:W-:Y:S01]  /*4510*/  IMAD R21, R21, UR14, R0 ;  /* 0x0000000e15157c24 */ /* 0x000fe2000f8e0200 */
[----:B------:R-:W-:Y:S01]  /*4520*/  LEA.HI R0, R140, R140, RZ, 0x1 ;  /* 0x0000008c8c007211 */ /* 0x000fe200078f08ff */
[----:B-1----:R-:W-:Y:S01]  /*4530*/  IMAD R20, R22, UR15, RZ ;  /* 0x0000000f16147c24 */ /* 0x002fe2000f8e02ff */
[----:B------:R-:W1:Y:S01]  /*4540*/  LDC.64 R50, c[0x0][0x360] ;  /* 0x0000d800ff327b82 */ /* 0x000e620000000a00 */
[----:B------:R-:W-:-:S02]  /*4550*/  IMAD.IADD R17, R17, 0x1, R21 ;  /* 0x0000000111117824 */ /* 0x000fc400078e0215 */
[----:B------:R-:W-:Y:S02]  /*4560*/  IMAD R21, R117, UR6, RZ ;  /* 0x0000000675157c24 */ /* 0x000fe4000f8e02ff */
[----:B------:R-:W-:-:S03]  /*4570*/  IMAD.WIDE.U32 R18, R22, UR14, R18 ;  /* 0x0000000e16127c25 */ /* 0x000fc6000f8e0012 */
[----:B------:R-:W3:Y:S01]  /*4580*/  LDC.64 R52, c[0x0][0x380] ;  /* 0x0000e000ff347b82 */ /* 0x000ee20000000a00 */
[----:B------:R-:W-:Y:S02]  /*4590*/  IMAD R23, R23, UR14, R20 ;  /* 0x0000000e17177c24 */ /* 0x000fe4000f8e0214 */
[C---:B------:R-:W-:Y:S02]  /*45a0*/  IMAD R21, R110.reuse, UR7, R21 ;  /* 0x000000076e157c24 */ /* 0x040fe4000f8e0215 */
[----:B------:R-:W-:Y:S01]  /*45b0*/  IMAD.WIDE.U32 R16, R110, UR6, R16 ;  /* 0x000000066e107c25 */ /* 0x000fe2000f8e0010 */
[----:B------:R-:W-:Y:S01]  /*45c0*/  ULDC.64 UR6, c[0x0][0x3c8] ;  /* 0x0000f20000067ab9 */ /* 0x000fe20000000a00 */
[----:B------:R-:W-:Y:S01]  /*45d0*/  IADD3 R19, R19, R23, RZ ;  /* 0x0000001713137210 */ /* 0x000fe20007ffe0ff */
[----:B------:R-:W4:Y:S01]  /*45e0*/  LDC.64 R54, c[0x0][0x2d0] ;  /* 0x0000b400ff367b82 */ /* 0x000f220000000a00 */
[----:B------:R-:W-:Y:S01]  /*45f0*/  IMAD R23, R117, UR8, RZ ;  /* 0x0000000875177c24 */ /* 0x000fe2000f8e02ff */
[----:B------:R-:W-:-:S02]  /*4600*/  IADD3 R35, R17, R21, RZ ;  /* 0x0000001511237210 */ /* 0x000fc40007ffe0ff */
[----:B------:R-:W-:Y:S01]  /*4610*/  LEA R30, P0, R16, UR6, 0x2 ;  /* 0x00000006101e7c11 */ /* 0x000fe2000f8010ff */
[----:B------:R-:W-:Y:S01]  /*4620*/  IMAD R23, R110, UR9, R23 ;  /* 0x000000096e177c24 */ /* 0x000fe2000f8e0217 */
[----:B------:R-:W-:Y:S01]  /*4630*/  LOP3.LUT R17, R0, 0xfffffe, RZ, 0xc0, !PT ;  /* 0x00fffffe00117812 */ /* 0x000fe200078ec0ff */
[----:B------:R-:W-:Y:S01]  /*4640*/  IMAD.WIDE.U32 R32, R110, UR8, R18 ;  /* 0x000000086e207c25 */ /* 0x000fe2000f8e0012 */
[----:B------:R-:W-:Y:S01]  /*4650*/  LEA.HI.X R31, R16, UR7, R35, 0x2, P0 ;  /* 0x00000007101f7c11 */ /* 0x000fe200080f1423 */
[----:B------:R-:W-:Y:S01]  /*4660*/  ULDC.64 UR6, c[0x0][0x3d0] ;  /* 0x0000f40000067ab9 */ /* 0x000fe20000000a00 */
[----:B------:R-:W-:Y:S01]  /*4670*/  IADD3 R16, P0, R6, R16, RZ ;  /* 0x0000001006107210 */ /* 0x000fe20007f1e0ff */
[----:B------:R-:W-:Y:S01]  /*4680*/  ULDC.64 UR8, c[0x0][0x238] ;  /* 0x00008e0000087ab9 */ /* 0x000fe20000000a00 */
[----:B------:R-:W-:Y:S01]  /*4690*/  IADD3 R33, R33, R23, RZ ;  /* 0x0000001721217210 */ /* 0x000fe20007ffe0ff */
[----:B------:R-:W-:Y:S01]  /*46a0*/  IMAD.WIDE R30, R118, 0x4, R30 ;  /* 0x00000004761e7825 */ /* 0x000fe200078e021e */
[----:B------:R-:W-:-:S02]  /*46b0*/  LEA R46, P1, R32, UR6, 0x2 ;  /* 0x00000006202e7c11 */ /* 0x000fc4000f8210ff */
[----:B------:R-:W-:Y:S02]  /*46c0*/  IADD3 R140, R140, -R17, RZ ;  /* 0x800000118c8c7210 */ /* 0x000fe40007ffe0ff */
[----:B------:R-:W-:Y:S01]  /*46d0*/  LEA.HI.X R47, R32, UR7, R33, 0x2, P1 ;  /* 0x00000007202f7c11 */ /* 0x000fe200088f1421 */
[----:B------:R-:W-:Y:S01]  /*46e0*/  ULDC.64 UR6, c[0x0][0x230] ;  /* 0x00008c0000067ab9 */ /* 0x000fe20000000a00 */
[----:B------:R-:W-:Y:S01]  /*46f0*/  IADD3 R18, P5, R30, -0x380, RZ ;  /* 0xfffffc801e127810 */ /* 0x000fe20007fbe0ff */
[----:B------:R-:W-:Y:S01]  /*4700*/  IMAD R0, R116, UR6, RZ ;  /* 0x0000000674007c24 */ /* 0x000fe2000f8e02ff */
[----:B------:R-:W-:Y:S01]  /*4710*/  IADD3 R20, P1, R30, -0x300, RZ ;  /* 0xfffffd001e147810 */ /* 0x000fe20007f3e0ff */
[----:B------:R-:W-:Y:S01]  /*4720*/  IMAD.WIDE R46, R118, 0x4, R46 ;  /* 0x00000004762e7825 */ /* 0x000fe200078e022e */
[----:B------:R-:W-:Y:S02]  /*4730*/  IADD3.X R19, R31, -0x1, RZ, P5, !PT ;  /* 0xffffffff1f137810 */ /* 0x000fe40002ffe4ff */
[C---:B------:R-:W-:Y:S01]  /*4740*/  IADD3 R22, P2, R30.reuse, -0x280, RZ ;  /* 0xfffffd801e167810 */ /* 0x040fe20007f5e0ff */
[C---:B------:R-:W-:Y:S01]  /*4750*/  IMAD.WIDE.U32 R48, R119.reuse, UR6, RZ ;  /* 0x0000000677307c25 */ /* 0x040fe2000f8e00ff */
[C---:B------:R-:W-:Y:S01]  /*4760*/  IADD3 R24, P3, R30.reuse, -0x200, RZ ;  /* 0xfffffe001e187810 */ /* 0x040fe20007f7e0ff */
[----:B------:R-:W-:Y:S01]  /*4770*/  UMOV UR6, URZ ;  /* 0x0000003f00067c82 */ /* 0x000fe20008000000 */
[C---:B------:R-:W-:Y:S01]  /*4780*/  IADD3 R26, P4, R30.reuse, -0x180, RZ ;  /* 0xfffffe801e1a7810 */ /* 0x040fe20007f9e0ff */
[----:B------:R-:W-:Y:S01]  /*4790*/  IMAD R125, R119, UR7, R0 ;  /* 0x00000007777d7c24 */ /* 0x000fe2000f8e0200 */
[----:B------:R-:W-:-:S02]  /*47a0*/  IADD3 R28, P5, R30, -0x100, RZ ;  /* 0xffffff001e1c7810 */ /* 0x000fc40007fbe0ff */
[----:B------:R-:W-:Y:S01]  /*47b0*/  IADD3.X R21, R31, -0x1, RZ, P1, !PT ;  /* 0xffffffff1f157810 */ /* 0x000fe20000ffe4ff */
[----:B------:R-:W-:Y:S01]  /*47c0*/  IMAD.IADD R125, R49, 0x1, R125 ;  /* 0x00000001317d7824 */ /* 0x000fe200078e027d */
[----:B------:R-:W-:Y:S02]  /*47d0*/  IADD3 R30, P1, R30, -0x80, RZ ;  /* 0xffffff801e1e7810 */ /* 0x000fe40007f3e0ff */
[C---:B------:R-:W-:Y:S02]  /*47e0*/  IADD3.X R23, R31.reuse, -0x1, RZ, P2, !PT ;  /* 0xffffffff1f177810 */ /* 0x040fe400017fe4ff */
[C---:B------:R-:W-:Y:S02]  /*47f0*/  IADD3.X R25, R31.reuse, -0x1, RZ, P3, !PT ;  /* 0xffffffff1f197810 */ /* 0x040fe40001ffe4ff */
[C---:B------:R-:W-:Y:S02]  /*4800*/  IADD3.X R27, R31.reuse, -0x1, RZ, P4, !PT ;  /* 0xffffffff1f1b7810 */ /* 0x040fe400027fe4ff */
[----:B------:R-:W-:-:S02]  /*4810*/  IADD3.X R29, R31, -0x1, RZ, P5, !PT ;  /* 0xffffffff1f1d7810 */ /* 0x000fc40002ffe4ff */
[----:B------:R-:W-:Y:S02]  /*4820*/  IADD3.X R31, R31, -0x1, RZ, P1, !PT ;  /* 0xffffffff1f1f7810 */ /* 0x000fe40000ffe4ff */
[----:B------:R-:W-:Y:S02]  /*4830*/  IADD3 R32, P1, R6, R32, RZ ;  /* 0x0000002006207210 */ /* 0x000fe40007f3e0ff */
[C---:B------:R-:W-:Y:S02]  /*4840*/  IADD3 R34, P5, R46.reuse, -0x380, RZ ;  /* 0xfffffc802e227810 */ /* 0x040fe40007fbe0ff */
[C---:B------:R-:W-:Y:S02]  /*4850*/  IADD3.X R17, R7.reuse, R35, RZ, P0, !PT ;  /* 0x0000002307117210 */ /* 0x040fe400007fe4ff */
[----:B------:R-:W-:Y:S02]  /*4860*/  IADD3.X R33, R7, R33, RZ, P1, !PT ;  /* 0x0000002107217210 */ /* 0x000fe40000ffe4ff */
[----:B------:R-:W-:-:S02]  /*4870*/  IADD3 R36, P4, R46, -0x300, RZ ;  /* 0xfffffd002e247810 */ /* 0x000fc40007f9e0ff */
[C---:B------:R-:W-:Y:S02]  /*4880*/  IADD3 R38, P3, R46.reuse, -0x280, RZ ;  /* 0xfffffd802e267810 */ /* 0x040fe40007f7e0ff */
[C---:B------:R-:W-:Y:S02]  /*4890*/  IADD3 R40, P2, R46.reuse, -0x200, RZ ;  /* 0xfffffe002e287810 */ /* 0x040fe40007f5e0ff */
[C---:B------:R-:W-:Y:S02]  /*48a0*/  IADD3 R42, P1, R46.reuse, -0x180, RZ ;  /* 0xfffffe802e2a7810 */ /* 0x040fe40007f3e0ff */
[C---:B------:R-:W-:Y:S02]  /*48b0*/  IADD3 R44, P0, R46.reuse, -0x100, RZ ;  /* 0xffffff002e2c7810 */ /* 0x040fe40007f1e0ff */
[----:B------:R-:W-:Y:S02]  /*48c0*/  IADD3.X R35, R47, -0x1, RZ, P5, !PT ;  /* 0xffffffff2f237810 */ /* 0x000fe40002ffe4ff */
[----:B------:R-:W-:-:S02]  /*48d0*/  IADD3 R46, P5, R46, -0x80, RZ ;  /* 0xffffff802e2e7810 */ /* 0x000fc40007fbe0ff */
[C---:B------:R-:W-:Y:S02]  /*48e0*/  IADD3.X R37, R47.reuse, -0x1, RZ, P4, !PT ;  /* 0xffffffff2f257810 */ /* 0x040fe400027fe4ff */
[C---:B------:R-:W-:Y:S02]  /*48f0*/  IADD3.X R39, R47.reuse, -0x1, RZ, P3, !PT ;  /* 0xffffffff2f277810 */ /* 0x040fe40001ffe4ff */
[C---:B------:R-:W-:Y:S02]  /*4900*/  IADD3.X R41, R47.reuse, -0x1, RZ, P2, !PT ;  /* 0xffffffff2f297810 */ /* 0x040fe400017fe4ff */
[C---:B------:R-:W-:Y:S02]  /*4910*/  IADD3.X R43, R47.reuse, -0x1, RZ, P1, !PT ;  /* 0xffffffff2f2b7810 */ /* 0x040fe40000ffe4ff */
[C---:B------:R-:W-:Y:S02]  /*4920*/  IADD3.X R45, R47.reuse, -0x1, RZ, P0, !PT ;  /* 0xffffffff2f2d7810 */ /* 0x040fe400007fe4ff */
[----:B------:R-:W-:-:S02]  /*4930*/  IADD3.X R47, R47, -0x1, RZ, P5, !PT ;  /* 0xffffffff2f2f7810 */ /* 0x000fc40002ffe4ff */
[----:B01234-:R-:W-:-:S13]  /*4940*/  ISETP.GE.AND P0, PT, R8, R89, PT ;  /* 0x000000590800720c */ /* 0x01ffda0003f06270 */
.L_x_9380:
[----:B------:R-:W-:Y:S01]  /*4950*/  SHF.R.S32.HI R58, RZ, 0x1f, R123 ;  /* 0x0000001fff3a7819 */ /* 0x000fe2000001147b */
[C---:B-1----:R-:W-:Y:S01]  /*4960*/  IMAD.WIDE.U32 R56, R123.reuse, UR12, R8 ;  /* 0x0000000c7b387c25 */ /* 0x042fe2000f8e0008 */
[-C--:B------:R-:W-:Y:S02]  /*4970*/  ISETP.GE.AND P5, PT, R102, R121.reuse, PT ;  /* 0x000000796600720c */ /* 0x080fe40003fa6270 */
[----:B------:R-:W-:Y:S01]  /*4980*/  ISETP.GE.AND P1, PT, R100, R121, PT ;  /* 0x000000796400720c */ /* 0x000fe20003f26270 */
[----:B------:R-:W-:Y:S01]  /*4990*/  IMAD R0, R58, UR12, RZ ;  /* 0x0000000c3a007c24 */ /* 0x000fe2000f8e02ff */
[----:B------:R-:W-:Y:S02]  /*49a0*/  LEA R162, P2, R56, R101, 0x1 ;  /* 0x0000006538a27211 */ /* 0x000fe400078408ff */
[----:B------:R-:W-:Y:S01]  /*49b0*/  PRMT R144, RZ, 0x7610, R144 ;  /* 0x00007610ff907816 */ /* 0x000fe20000000090 */
[----:B------:R-:W-:Y:S01]  /*49c0*/  IMAD R59, R123, UR13, R0 ;  /* 0x0000000d7b3b7c24 */ /* 0x000fe2000f8e0200 */
        /* <DEDUP_REMOVED lines=23> */
[C---:B------:R-:W-:Y:S01]  /*4b40*/  IMAD R60, R58.reuse, UR8, RZ ;  /* 0x000000083a3c7c24 */ /* 0x040fe2000f8e02ff */
[----:B------:R-:W-:Y:S01]  /*4b50*/  MOV R57, R125 ;  /* 0x0000007d00397202 */ /* 0x000fe20000000f00 */
[----:B------:R-:W-:-:S02]  /*4b60*/  IMAD R142, R58, UR16, RZ ;  /* 0x000000103a8e7c24 */ /* 0x000fc4000f8e02ff */
[C---:B------:R-:W-:Y:S02]  /*4b70*/  IMAD R63, R123.reuse, UR9, R60 ;  /* 0x000000097b3f7c24 */ /* 0x040fe4000f8e023c */
[----:B------:R-:W-:-:S04]  /*4b80*/  IMAD.WIDE.U32 R56, R123, UR8, R56 ;  /* 0x000000087b387c25 */ /* 0x000fc8000f8e0038 */
[----:B------:R-:W-:Y:S01]  /*4b90*/  IMAD.WIDE.U32 R60, R123, UR16, R8 ;  /* 0x000000107b3c7c25 */ /* 0x000fe2000f8e0008 */
[----:B------:R-:W-:Y:S02]  /*4ba0*/  LEA R62, P1, R56, R54, 0x2 ;  /* 0x00000036383e7211 */ /* 0x000fe400078210ff */
[----:B------:R-:W-:Y:S01]  /*4bb0*/  IADD3 R57, R57, R63, RZ ;  /* 0x0000003f39397210 */ /* 0x000fe20007ffe0ff */
[----:B------:R-:W-:-:S03]  /*4bc0*/  IMAD R89, R123, UR17, R142 ;  /* 0x000000117b597c24 */ /* 0x000fc6000f8e028e */
[----:B------:R-:W-:Y:S02]  /*4bd0*/  LEA.HI.X R63, R56, R55, R57, 0x2, P1 ;  /* 0x00000037383f7211 */ /* 0x000fe400008f1439 */
[----:B------:R-:W-:Y:S02]  /*4be0*/  LEA R56, P1, R60, R97, 0x1 ;  /* 0x000000613c387211 */ /* 0x000fe400078208ff */
[----:B------:R-:W-:Y:S01]  /*4bf0*/  IADD3 R57, R61, R89, RZ ;  /* 0x000000593d397210 */ /* 0x000fe20007ffe0ff */
[----:B0-----:R0:W3:Y:S01]  /*4c00*/  LDG.E R142, desc[UR10][R62.64] ;  /* 0x0000000a3e8e7981 */ /* 0x0010e2000c1e1900 */
[----:B------:R-:W-:Y:S02]  /*4c10*/  IADD3 R89, -R6, R161, RZ ;  /* 0x000000a106597210 */ /* 0x000fe40007ffe1ff */
[----:B------:R-:W-:Y:S02]  /*4c20*/  LEA.HI.X R57, R60, R95, R57, 0x1, P1 ;  /* 0x0000005f3c397211 */ /* 0x000fe400008f0c39 */
[----:B------:R-:W-:-:S02]  /*4c30*/  ISETP.GE.AND P1, PT, R8, R89, PT ;  /* 0x000000590800720c */ /* 0x000fc40003f26270 */
[-C--:B------:R-:W-:Y:S02]  /*4c40*/  ISETP.GE.AND P2, PT, R102, R89.reuse, PT ;  /* 0x000000596600720c */ /* 0x080fe40003f46270 */
[-C--:B------:R-:W-:Y:S02]  /*4c50*/  ISETP.GE.AND P3, PT, R100, R89.reuse, PT ;  /* 0x000000596400720c */ /* 0x080fe40003f66270 */
[----:B------:R-:W-:Y:S02]  /*4c60*/  PRMT R60, RZ, 0x7610, R60 ;  /* 0x00007610ff3c7816 */ /* 0x000fe4000000003c */
[-C--:B------:R-:W-:Y:S02]  /*4c70*/  ISETP.GE.AND P4, PT, R92, R89.reuse, PT ;  /* 0x000000595c00720c */ /* 0x080fe40003f86270 */
[----:B------:R-:W-:Y:S02]  /*4c80*/  PRMT R61, RZ, 0x7610, R61 ;  /* 0x00007610ff3d7816 */ /* 0x000fe4000000003d */
[----:B------:R-:W-:-:S02]  /*4c90*/  ISETP.GE.AND P5, PT, R90, R89, PT ;  /* 0x000000595a00720c */ /* 0x000fc40003fa6270 */
[----:B0-----:R-:W-:Y:S02]  /*4ca0*/  PRMT R62, RZ, 0x7610, R62 ;  /* 0x00007610ff3e7816 */ /* 0x001fe4000000003e */
[----:B------:R-:W-:Y:S02]  /*4cb0*/  PRMT R63, RZ, 0x7610, R63 ;  /* 0x00007610ff3f7816 */ /* 0x000fe4000000003f */
[----:B------:R-:W-:Y:S01]  /*4cc0*/  PRMT R163, RZ, 0x7610, R163 ;  /* 0x00007610ffa37816 */ /* 0x000fe200000000a3 */
[----:B----4-:R0:W-:Y:S04]  /*4cd0*/  STS.U16 [R87], R0 ;  /* 0x0000000057007388 */ /* 0x0101e80000000400 */
[----:B--2---:R1:W-:Y:S04]  /*4ce0*/  STS.U16 [R86+0x40], R59 ;  /* 0x0000403b56007388 */ /* 0x0043e80000000400 */
[----:B---3--:R2:W-:Y:S01]  /*4cf0*/  STS.U16 [R85+0x80], R144 ;  /* 0x0000809055007388 */ /* 0x0085e20000000400 */
[----:B0-----:R-:W-:-:S03]  /*4d00*/  PRMT R0, RZ, 0x7610, R0 ;  /* 0x00007610ff007816 */ /* 0x001fc60000000000 */
[----:B------:R-:W-:Y:S01]  /*4d10*/  STS.U16 [R84+0xc0], R165 ;  /* 0x0000c0a554007388 */ /* 0x000fe20000000400 */
[----:B-1----:R-:W-:-:S03]  /*4d20*/  PRMT R59, RZ, 0x7610, R59 ;  /* 0x00007610ff3b7816 */ /* 0x002fc6000000003b */
[----:B------:R-:W-:Y:S04]  /*4d30*/  STS.U16 [R83+0x100], R146 ;  /* 0x0001009253007388 */ /* 0x000fe80000000400 */
[----:B------:R0:W-:Y:S04]  /*4d40*/  STS.U16 [R82+0x140], R167 ;  /* 0x000140a752007388 */ /* 0x0001e80000000400 */
[----:B------:R1:W-:Y:S04]  /*4d50*/  STS.U16 [R81+0x180], R148 ;  /* 0x0001809451007388 */ /* 0x0003e80000000400 */
[----:B------:R3:W-:Y:S01]  /*4d60*/  STS.U16 [R80+0x1c0], R169 ;  /* 0x0001c0a950007388 */ /* 0x0007e20000000400 */
[----:B------:R-:W-:-:S03]  /*4d70*/  NOP ;  /* 0x0000000000007918 */ /* 0x000fc60000000000 */
[----:B------:R-:W4:Y:S04]  /*4d80*/  @!P1 LDG.E.U16 R0, desc[UR10][R56.64] ;  /* 0x0000000a38009981 */ /* 0x000f28000c1e1500 */
[----:B------:R-:W4:Y:S01]  /*4d90*/  @!P2 LDG.E.U16 R59, desc[UR10][R56.64+0x40] ;  /* 0x0000400a383ba981 */ /* 0x000f22000c1e1500 */
[-C--:B------:R-:W-:Y:S02]  /*4da0*/  ISETP.GE.AND P1, PT, R98, R89.reuse, PT ;  /* 0x000000596200720c */ /* 0x080fe40003f26270 */
[-C--:B------:R-:W-:Y:S01]  /*4db0*/  ISETP.GE.AND P2, PT, R96, R89.reuse, PT ;  /* 0x000000596000720c */ /* 0x080fe20003f46270 */
[----:B------:R-:W4:Y:S01]  /*4dc0*/  @!P3 LDG.E.U16 R60, desc[UR10][R56.64+0x80] ;  /* 0x0000800a383cb981 */ /* 0x000f22000c1e1500 */
[----:B------:R-:W-:Y:S02]  /*4dd0*/  ISETP.GE.AND P3, PT, R94, R89, PT ;  /* 0x000000595e00720c */ /* 0x000fe40003f66270 */
[----:B--2---:R-:W-:Y:S01]  /*4de0*/  PRMT R144, RZ, 0x7610, R144 ;  /* 0x00007610ff907816 */ /* 0x004fe20000000090 */
[----:B------:R-:W2:Y:S01]  /*4df0*/  @!P5 LDG.E.U16 R163, desc[UR10][R56.64+0x1c0] ;  /* 0x0001c00a38a3d981 */ /* 0x000ea2000c1e1500 */
[----:B0-----:R-:W-:-:S02]  /*4e00*/  IADD3 R82, R103, 0x20, RZ ;  /* 0x0000002067527810 */ /* 0x001fc40007ffe0ff */
[----:B------:R-:W-:Y:S01]  /*4e10*/  LEA.HI.SX32 R87, R103, R103, 0x1b ;  /* 0x0000006767577211 */ /* 0x000fe200078fdaff */
[----:B------:R-:W-:Y:S04]  /*4e20*/  LDS.U16 R152, [R79+0xc] ;  /* 0x00000c004f987984 */ /* 0x000fe80000000400 */
[----:B------:R-:W2:Y:S04]  /*4e30*/  @!P1 LDG.E.U16 R61, desc[UR10][R56.64+0xc0] ;  /* 0x0000c00a383d9981 */ /* 0x000ea8000c1e1500 */
[----:B------:R-:W2:Y:S04]  /*4e40*/  @!P2 LDG.E.U16 R62, desc[UR10][R56.64+0x100] ;  /* 0x0001000a383ea981 */ /* 0x000ea8000c1e1500 */
[----:B------:R-:W2:Y:S04]  /*4e50*/  @!P3 LDG.E.U16 R63, desc[UR10][R56.64+0x140] ;  /* 0x0001400a383fb981 */ /* 0x000ea8000c1e1500 */
[----:B------:R0:W2:Y:S01]  /*4e60*/  @!P4 LDG.E.U16 R144, desc[UR10][R56.64+0x180] ;  /* 0x0001800a3890c981 */ /* 0x0000a2000c1e1500 */
[----:B------:R-:W-:-:S03]  /*4e70*/  ISETP.NE.AND P1, PT, R188, RZ, PT ;  /* 0x000000ffbc00720c */ /* 0x000fc60003f25270 */
[----:B------:R-:W3:Y:S01]  /*4e80*/  LDS.U16 R154, [R79+0x2] ;  /* 0x000002004f9a7984 */ /* 0x000ee20000000400 */
[----:B------:R-:W-:Y:S02]  /*4e90*/  ISETP.LT.OR P3, PT, R88, 0x2, P1 ;  /* 0x000000025800780c */ /* 0x000fe40000f61670 */
[----:B-1----:R-:W-:Y:S01]  /*4ea0*/  LEA.HI.SX32 R81, R82, R103, 0x1b ;  /* 0x0000006752517211 */ /* 0x002fe200078fdaff */
[----:B------:R-:W-:Y:S01]  /*4eb0*/  IMAD R87, R87, 0x2, R122 ;  /* 0x0000000257577824 */ /* 0x000fe200078e027a */
[----:B------:R-:W-:Y:S01]  /*4ec0*/  IADD3 R82, R103, 0xa0, RZ ;  /* 0x000000a067527810 */ /* 0x000fe20007ffe0ff */
[----:B------:R-:W1:Y:S01]  /*4ed0*/  LDS.U16 R156, [R79] ;  /* 0x000000004f9c7984 */ /* 0x000e620000000400 */
[----:B------:R-:W-:-:S03]  /*4ee0*/  LEA R86, R81, R122, 0x1 ;  /* 0x0000007a51567211 */ /* 0x000fc600078e08ff */
[----:B------:R-:W1:Y:S04]  /*4ef0*/  LDS.U16 R158, [R79+0x6] ;  /* 0x000006004f9e7984 */ /* 0x000e680000000400 */
[----:B------:R-:W4:Y:S01]  /*4f00*/  @!P3 LDC R146, c[0x0][0x21c] ;  /* 0x00008700ff92bb82 */ /* 0x000f220000000800 */
[----:B------:R-:W1:Y:S04]  /*4f10*/  LDS.U16 R160, [R79+0x4] ;  /* 0x000004004fa07984 */ /* 0x000e680000000400 */
[----:B------:R-:W1:Y:S04]  /*4f20*/  LDS.U16 R162, [R79+0xa] ;  /* 0x00000a004fa27984 */ /* 0x000e680000000400 */
[----:B------:R-:W1:Y:S04]  /*4f30*/  LDS.U16 R164, [R79+0x8] ;  /* 0x000008004fa47984 */ /* 0x000e680000000400 */
[----:B------:R-:W1:Y:S01]  /*4f40*/  LDS.U16 R166, [R79+0xe] ;  /* 0x00000e004fa67984 */ /* 0x000e620000000400 */
[----:B0-----:R-:W-:-:S02]  /*4f50*/  IADD3 R56, R103, 0x60, RZ ;  /* 0x0000006067387810 */ /* 0x001fc40007ffe0ff */
[----:B------:R-:W-:Y:S02]  /*4f60*/  ISETP.NE.AND P2, PT, R104, RZ, PT ;  /* 0x000000ff6800720c */ /* 0x000fe40003f45270 */
[C---:B---3--:R-:W-:Y:S02]  /*4f70*/  IADD3 R80, R103.reuse, 0x40, RZ ;  /* 0x0000004067507810 */ /* 0x048fe40007ffe0ff */
[C---:B------:R-:W-:Y:S02]  /*4f80*/  IADD3 R84, R103.reuse, 0x80, RZ ;  /* 0x0000008067547810 */ /* 0x040fe40007ffe0ff */
[-C--:B------:R-:W-:Y:S02]  /*4f90*/  LEA.HI.SX32 R57, R56, R103.reuse, 0x1b ;  /* 0x0000006738397211 */ /* 0x080fe400078fdaff */
[----:B------:R-:W-:Y:S02]  /*4fa0*/  IADD3 R56, R103, 0xe0, RZ ;  /* 0x000000e067387810 */ /* 0x000fe40007ffe0ff */
[----:B------:R-:W-:-:S02]  /*4fb0*/  LEA.HI.SX32 R85, R80, R103, 0x1b ;  /* 0x0000006750557211 */ /* 0x000fc400078fdaff */
[-C--:B------:R-:W-:Y:S02]  /*4fc0*/  LEA.HI.SX32 R83, R84, R103.reuse, 0x1b ;  /* 0x0000006754537211 */ /* 0x080fe400078fdaff */
[----:B------:R-:W-:Y:S02]  /*4fd0*/  IADD3 R80, R103, 0xc0, RZ ;  /* 0x000000c067507810 */ /* 0x000fe40007ffe0ff */
[-C--:B------:R-:W-:Y:S02]  /*4fe0*/  LEA R84, R57, R122.reuse, 0x1 ;  /* 0x0000007a39547211 */ /* 0x080fe400078e08ff */
[-C--:B------:R-:W-:Y:S02]  /*4ff0*/  LEA.HI.SX32 R57, R56, R103.reuse, 0x1b ;  /* 0x0000006738397211 */ /* 0x080fe400078fdaff */
[-C--:B------:R-:W-:Y:S02]  /*5000*/  LEA R85, R85, R122.reuse, 0x1 ;  /* 0x0000007a55557211 */ /* 0x080fe400078e08ff */
[----:B------:R-:W-:Y:S01]  /*5010*/  LEA.HI.SX32 R81, R80, R103, 0x1b ;  /* 0x0000006750517211 */ /* 0x000fe200078fdaff */
[----:B------:R-:W-:Y:S01]  /*5020*/  IMAD R83, R83, 0x2, R122 ;  /* 0x0000000253537824 */ /* 0x000fe200078e027a */
[----:B------:R-:W-:-:S02]  /*5030*/  LEA R80, R57, R122, 0x1 ;  /* 0x0000007a39507211 */ /* 0x000fc400078e08ff */
[----:B------:R-:W-:Y:S02]  /*5040*/  LEA R57, R140, R123, 0x8 ;  /* 0x0000007b8c397211 */ /* 0x000fe400078e40ff */
[----:B------:R-:W-:Y:S02]  /*5050*/  @P2 IADD3 R57, R104, 0x200, RZ ;  /* 0x0000020068392810 */ /* 0x000fe40007ffe0ff */
[----:B------:R-:W-:Y:S01]  /*5060*/  LEA R81, R81, R122, 0x1 ;  /* 0x0000007a51517211 */ /* 0x000fe200078e08ff */
[----:B------:R-:W-:Y:S01]  /*5070*/  HFMA2.MMA R172, -RZ, RZ, 0, 0 ;  /* 0x00000000ffac7435 */ /* 0x000fe200000001ff */
[----:B------:R-:W-:Y:S02]  /*5080*/  HADD2.F32 R150, -RZ, R186.H0_H0 ;  /* 0x200000baff967230 */ /* 0x000fe40000004100 */
[----:B------:R-:W-:Y:S02]  /*5090*/  HADD2.F32 R169, -RZ, R78.H0_H0 ;  /* 0x2000004effa97230 */ /* 0x000fe40000004100 */
[----:B------:R-:W-:-:S02]  /*50a0*/  HADD2.F32 R148, -RZ, R77.H0_H0 ;  /* 0x2000004dff947230 */ /* 0x000fc40000004100 */
[----:B------:R-:W-:Y:S01]  /*50b0*/  FMUL.FTZ R195, R150, R71 ;  /* 0x0000004796c37220 */ /* 0x000fe20000410000 */
[----:B------:R-:W-:Y:S02]  /*50c0*/  HADD2.F32 R167, -RZ, R76.H0_H0 ;  /* 0x2000004cffa77230 */ /* 0x000fe40000004100 */
[----:B------:R-:W-:Y:S01]  /*50d0*/  FMUL.FTZ R193, R169, R70 ;  /* 0x00000046a9c17220 */ /* 0x000fe20000410000 */
[----:B------:R-:W-:Y:S02]  /*50e0*/  HADD2.F32 R154, -RZ, R154.H0_H0 ;  /* 0x2000009aff9a7230 */ /* 0x000fe40000004100 */
[----:B-1----:R-:W-:Y:S02]  /*50f0*/  HADD2.F32 R156, -RZ, R156.H0_H0 ;  /* 0x2000009cff9c7230 */ /* 0x002fe40000004100 */
[----:B------:R-:W-:Y:S01]  /*5100*/  FMUL.FTZ R191, R148, R69 ;  /* 0x0000004594bf7220 */ /* 0x000fe20000410000 */
[----:B------:R-:W-:Y:S02]  /*5110*/  HADD2.F32 R165, -RZ, R74.H0_H0 ;  /* 0x2000004affa57230 */ /* 0x000fe40000004100 */
[----:B------:R-:W-:Y:S01]  /*5120*/  FMUL.FTZ R189, R167, R68 ;  /* 0x00000044a7bd7220 */ /* 0x000fe20000410000 */
[----:B------:R-:W-:-:S02]  /*5130*/  HADD2.F32 R158, -RZ, R158.H0_H0 ;  /* 0x2000009eff9e7230 */ /* 0x000fc40000004100 */
[----:B------:R-:W-:Y:S01]  /*5140*/  FMUL.FTZ R178, R156, R195 ;  /* 0x000000c39cb27220 */ /* 0x000fe20000410000 */
[----:B------:R-:W-:Y:S01]  /*5150*/  HADD2.F32 R160, -RZ, R160.H0_H0 ;  /* 0x200000a0ffa07230 */ /* 0x000fe20000004100 */
[----:B------:R-:W-:Y:S01]  /*5160*/  BSSY B0, `(.L_x_9360) ;  /* 0x0000058000007945 */ /* 0x000fe20003800000 */
[----:B------:R-:W-:Y:S02]  /*5170*/  HADD2.F32 R152, -RZ, R152.H0_H0 ;  /* 0x20000098ff987230 */ /* 0x000fe40000004100 */
[----:B------:R-:W-:Y:S02]  /*5180*/  HADD2.F32 R162, -RZ, R162.H0_H0 ;  /* 0x200000a2ffa27230 */ /* 0x000fe40000004100 */
[----:B------:R-:W-:Y:S02]  /*5190*/  HADD2.F32 R164, -RZ, R164.H0_H0 ;  /* 0x200000a4ffa47230 */ /* 0x000fe40000004100 */
[----:B------:R-:W-:Y:S01]  /*51a0*/  HADD2.F32 R166, -RZ, R166.H0_H0 ;  /* 0x200000a6ffa67230 */ /* 0x000fe20000004100 */
[----:B----4-:R-:W-:Y:S04]  /*51b0*/  STS.U16 [R87+0x210], R0 ;  /* 0x0002100057007388 */ /* 0x010fe80000000400 */
[----:B------:R0:W-:Y:S02]  /*51c0*/  STS.U16 [R86+0x250], R59 ;  /* 0x0002503b56007388 */ /* 0x0001e40000000400 */
[----:B0-----:R-:W-:-:S04]  /*51d0*/  LEA.HI.SX32 R59, R82, R103, 0x1b ;  /* 0x00000067523b7211 */ /* 0x001fc800078fdaff */
[----:B------:R-:W-:Y:S01]  /*51e0*/  LEA R82, R59, R122, 0x1 ;  /* 0x0000007a3b527211 */ /* 0x000fe200078e08ff */
[----:B------:R-:W-:Y:S01]  /*51f0*/  FMUL.FTZ R59, R142, 1.4426950216293334961 ;  /* 0x3fb8aa3b8e3b7820 */ /* 0x000fe20000410000 */
[----:B------:R-:W-:-:S03]  /*5200*/  @!P3 IADD3 R0, R88, -0x2, RZ ;  /* 0xfffffffe5800b810 */ /* 0x000fc60007ffe0ff */
[----:B------:R-:W-:Y:S02]  /*5210*/  FMUL.FTZ R173, R59, R71 ;  /* 0x000000473bad7220 */ /* 0x000fe40000410000 */
[----:B------:R-:W-:Y:S01]  /*5220*/  @!P3 IMAD R79, R0, R146, R123 ;  /* 0x00000092004fb224 */ /* 0x000fe200078e027b */
[----:B------:R-:W-:-:S03]  /*5230*/  SHF.L.U32 R0, R103, 0x3, RZ ;  /* 0x0000000367007819 */ /* 0x000fc600000006ff */
[----:B------:R-:W0:Y:S01]  /*5240*/  MUFU.EX2 R173, R173 ;  /* 0x000000ad00ad7308 */ /* 0x000e220000000800 */
[----:B------:R-:W-:Y:S04]  /*5250*/  STS.U16 [R85+0x290], R60 ;  /* 0x0002903c55007388 */ /* 0x000fe80000000400 */
[----:B--2---:R1:W-:Y:S04]  /*5260*/  STS.U16 [R84+0x2d0], R61 ;  /* 0x0002d03d54007388 */ /* 0x0043e80000000400 */
[----:B------:R2:W-:Y:S01]  /*5270*/  STS.U16 [R83+0x310], R62 ;  /* 0x0003103e53007388 */ /* 0x0005e20000000400 */
[----:B-1----:R-:W-:-:S03]  /*5280*/  LEA.HI.SX32 R61, R0, R0, 0x1b ;  /* 0x00000000003d7211 */ /* 0x002fc600078fdaff */
[----:B------:R-:W-:Y:S01]  /*5290*/  STS.U16 [R82+0x350], R63 ;  /* 0x0003503f52007388 */ /* 0x000fe20000000400 */
[----:B--2---:R-:W-:Y:S02]  /*52a0*/  IMAD R62, R57, 0x4, R122 ;  /* 0x00000004393e7824 */ /* 0x004fe400078e027a */
[----:B------:R-:W-:Y:S01]  /*52b0*/  @!P3 IMAD.WIDE R56, R79, 0x8, R14 ;  /* 0x000000084f38b825 */ /* 0x000fe200078e020e */
[----:B------:R-:W-:Y:S01]  /*52c0*/  LEA R79, R61, R122, 0x1 ;  /* 0x0000007a3d4f7211 */ /* 0x000fe200078e08ff */
[----:B------:R-:W-:Y:S04]  /*52d0*/  STS.U16 [R81+0x390], R144 ;  /* 0x0003909051007388 */ /* 0x000fe80000000400 */
[----:B------:R-:W-:Y:S01]  /*52e0*/  STS.U16 [R80+0x3d0], R163 ;  /* 0x0003d0a350007388 */ /* 0x000fe20000000400 */
[----:B------:R-:W-:-:S03]  /*52f0*/  NOP ;  /* 0x0000000000007918 */ /* 0x000fc60000000000 */
[----:B------:R-:W1:Y:S04]  /*5300*/  LDS.U16 R179, [R79+0x21c] ;  /* 0x00021c004fb37984 */ /* 0x000e680000000400 */
[----:B------:R-:W-:Y:S04]  /*5310*/  LDS.U16 R182, [R79+0x212] ;  /* 0x000212004fb67984 */ /* 0x000fe80000000400 */
[----:B------:R-:W-:Y:S04]  /*5320*/  LDS.U16 R184, [R79+0x210] ;  /* 0x000210004fb87984 */ /* 0x000fe80000000400 */
[----:B------:R-:W-:Y:S04]  /*5330*/  LDS.U16 R185, [R79+0x216] ;  /* 0x000216004fb97984 */ /* 0x000fe80000000400 */
[----:B------:R-:W-:Y:S04]  /*5340*/  LDS.U16 R190, [R79+0x214] ;  /* 0x000214004fbe7984 */ /* 0x000fe80000000400 */
[----:B------:R-:W-:Y:S04]  /*5350*/  LDS.U16 R171, [R79+0x21a] ;  /* 0x00021a004fab7984 */ /* 0x000fe80000000400 */
[----:B------:R-:W2:Y:S04]  /*5360*/  LDS.U16 R180, [R79+0x218] ;  /* 0x000218004fb47984 */ /* 0x000ea80000000400 */
[----:B------:R-:W3:Y:S04]  /*5370*/  LDS.U16 R177, [R79+0x21e] ;  /* 0x00021e004fb17984 */ /* 0x000ee80000000400 */
[----:B0-----:R0:W-:Y:S01]  /*5380*/  STS [R62+0xe98], R173 ;  /* 0x000e98ad3e007388 */ /* 0x0011e20000000800 */
[----:B------:R-:W-:Y:S01]  /*5390*/  BAR.SYNC.DEFER_BLOCKING 0x0 ;  /* 0x0000000000007b1d */ /* 0x000fe20000010000 */
[----:B------:R-:W-:Y:S01]  /*53a0*/  FMUL.FTZ R0, R59, R70 ;  /* 0x000000463b007220 */ /* 0x000fe20000410000 */
[----:B-1----:R-:W-:-:S02]  /*53b0*/  HADD2.F32 R192, -RZ, R179.H0_H0 ;  /* 0x200000b3ffc07230 */ /* 0x002fc40000004100 */
[----:B------:R-:W-:Y:S02]  /*53c0*/  FMUL.FTZ R60, R59, R69 ;  /* 0x000000453b3c7220 */ /* 0x000fe40000410000 */
[----:B------:R1:W5:Y:S01]  /*53d0*/  @!P3 LDG.E R172, desc[UR10][R56.64+0x4] ;  /* 0x0000040a38acb981 */ /* 0x000362000c1e1900 */
[C---:B------:R-:W-:Y:S01]  /*53e0*/  ISETP.NE.AND P3, PT, R104.reuse, 0x1f, PT ;  /* 0x0000001f6800780c */ /* 0x040fe20003f65270 */
[----:B------:R-:W-:Y:S01]  /*53f0*/  FMUL.FTZ R181, R139, R192 ;  /* 0x000000c08bb57220 */ /* 0x000fe20000410000 */
[----:B--2---:R-:W-:Y:S01]  /*5400*/  HADD2.F32 R192, -RZ, R180.H0_H0 ;  /* 0x200000b4ffc07230 */ /* 0x004fe20000004100 */
[----:B------:R-:W2:Y:S10]  /*5410*/  MUFU.EX2 R0, R0 ;  /* 0x0000000000007308 */ /* 0x000eb40000000800 */
[----:B-1----:R-:W-:Y:S01]  /*5420*/  @P3 LEA R57, R104, R122, 0x2 ;  /* 0x0000007a68393211 */ /* 0x002fe200078e10ff */
[----:B------:R-:W-:-:S04]  /*5430*/  FMUL.FTZ R170, R59, R68 ;  /* 0x000000443baa7220 */ /* 0x000fc80000410000 */
[----:B------:R1:W4:Y:S01]  /*5440*/  @P3 LDS R180, [R57+0x169c] ;  /* 0x00169c0039b43984 */ /* 0x0003220000000800 */
[----:B------:R-:W3:Y:S01]  /*5450*/  MUFU.EX2 R60, R60 ;  /* 0x0000003c003c7308 */ /* 0x000ee20000000800 */
[C---:B------:R-:W-:Y:S01]  /*5460*/  FMUL.FTZ R176, R59.reuse, R67 ;  /* 0x000000433bb07220 */ /* 0x040fe20000410000 */
[----:B0-----:R-:W-:-:S06]  /*5470*/  FMUL.FTZ R62, R59, R64 ;  /* 0x000000403b3e7220 */ /* 0x001fcc0000410000 */
[----:B------:R-:W0:Y:S01]  /*5480*/  MUFU.EX2 R170, R170 ;  /* 0x000000aa00aa7308 */ /* 0x000e220000000800 */
[C---:B------:R-:W-:Y:S01]  /*5490*/  FMUL.FTZ R174, R59.reuse, R66 ;  /* 0x000000423bae7220 */ /* 0x040fe20000410000 */
[----:B------:R-:W-:Y:S01]  /*54a0*/  FMUL.FTZ R168, R59, R65 ;  /* 0x000000413ba87220 */ /* 0x000fe20000410000 */
[----:B--2---:R-:W-:-:S05]  /*54b0*/  FMUL.FTZ R61, R173, R0 ;  /* 0x00000000ad3d7220 */ /* 0x004fca0000410000 */
[----:B------:R-:W2:Y:S01]  /*54c0*/  MUFU.EX2 R176, R176 ;  /* 0x000000b000b07308 */ /* 0x000ea20000000800 */
[----:B---3--:R-:W-:-:S07]  /*54d0*/  FMUL.FTZ R61, R60, R61 ;  /* 0x0000003d3c3d7220 */ /* 0x008fce0000410000 */
[----:B------:R-:W3:Y:S01]  /*54e0*/  MUFU.EX2 R62, R62 ;  /* 0x0000003e003e7308 */ /* 0x000ee20000000800 */
[----:B0-----:R-:W-:Y:S01]  /*54f0*/  FMUL.FTZ R175, R170, R61 ;  /* 0x0000003daaaf7220 */ /* 0x001fe20000410000 */
[----:B------:R-:W-:-:S06]  /*5500*/  HADD2.F32 R194, -RZ, R177.H0_H0 ;  /* 0x200000b1ffc27230 */ /* 0x000fcc0000004100 */
[----:B------:R-:W0:Y:S01]  /*5510*/  MUFU.EX2 R174, R174 ;  /* 0x000000ae00ae7308 */ /* 0x000e220000000800 */
[----:B------:R-:W-:-:S07]  /*5520*/  HADD2.F32 R146, -RZ, R75.H0_H0 ;  /* 0x2000004bff927230 */ /* 0x000fce0000004100 */
[----:B------:R-:W0:Y:S01]  /*5530*/  MUFU.EX2 R168, R168 ;  /* 0x000000a800a87308 */ /* 0x000e220000000800 */
[----:B------:R-:W-:Y:S02]  /*5540*/  HADD2.F32 R144, -RZ, R73.H0_H0 ;  /* 0x20000049ff907230 */ /* 0x000fe40000004100 */
[----:B--2---:R-:W-:Y:S01]  /*5550*/  FMUL.FTZ R205, R176, R175 ;  /* 0x000000afb0cd7220 */ /* 0x004fe20000410000 */
        /* <DEDUP_REMOVED lines=12> */
[----:B---3--:R-:W-:Y:S01]  /*5620*/  FFMA.FTZ R196, R62, R171, R181 ;  /* 0x000000ab3ec47223 */ /* 0x008fe200000100b5 */
[----:B01--4-:R-:W-:Y:S06]  /*5630*/  @P3 BRA `(.L_x_9361) ;  /* 0x0000000000283947 */ /* 0x013fec0003800000 */
        /* <DEDUP_REMOVED lines=10> */
.L_x_9361:
[----:B------:R-:W-:Y:S05]  /*56e0*/  BSYNC B0 ;  /* 0x0000000000007941 */ /* 0x000fea0003800000 */
.L_x_9360:
        /* <DEDUP_REMOVED lines=72> */
[----:B------:R-:W-:Y:S01]  /*5b70*/  MOV R57, RZ ;  /* 0x000000ff00397202 */ /* 0x000fe20000000f00 */
[----:B---3--:R-:W-:-:S03]  /*5b80*/  @P4 FMUL.FTZ R207, R207, R56 ;  /* 0x00000038cfcf4220 */ /* 0x008fc60000410000 */
[----:B------:R-:W2:Y:S01]  /*5b90*/  SHFL.UP PT, R184, R194, 0x8, RZ ;  /* 0x05000000c2b87989 */ /* 0x000ea200000e00ff */
[----:B------:R-:W-:Y:S01]  /*5ba0*/  ISETP.GE.AND P4, PT, R103, 0x8, PT ;  /* 0x000000086700780c */ /* 0x000fe20003f86270 */
[----:B------:R-:W-:Y:S02]  /*5bb0*/  IMAD.MOV.U32 R56, RZ, RZ, 0x3f800000 ;  /* 0x3f800000ff387424 */ /* 0x000fe400078e00ff */
[----:B------:R-:W3:Y:S01]  /*5bc0*/  SHFL.UP PT, R182, R207, 0x8, RZ ;  /* 0x05000000cfb67989 */ /* 0x000ee200000e00ff */
[----:B0-----:R-:W-:-:S03]  /*5bd0*/  @!P5 FFMA.FTZ R196, R221, R198, R196 ;  /* 0x000000c6ddc4d223 */ /* 0x001fc600000100c4 */
        /* <DEDUP_REMOVED lines=20> */
[----:B------:R2:W3:Y:S02]  /*5d20*/  SHFL.IDX PT, R172, R221, RZ, 0x1f ;  /* 0x00001fffddac7589 */ /* 0x0004e400000e0000 */
[----:B--2---:R-:W-:Y:S01]  /*5d30*/  IADD3 R221, R104, 0xe0, RZ ;  /* 0x000000e068dd7810 */ /* 0x004fe20007ffe0ff */
[----:B0-----:R-:W-:-:S03]  /*5d40*/  @P3 FFMA.FTZ R182, R209, R182, R184 ;  /* 0x000000b6d1b63223 */ /* 0x001fc600000100b8 */
[----:B------:R-:W-:Y:S01]  /*5d50*/  LEA.HI.SX32 R221, R221, R104, 0x1b ;  /* 0x00000068dddd7211 */ /* 0x000fe200078fdaff */
[----:B------:R-:W-:Y:S01]  /*5d60*/  FFMA.FTZ R171, R182, R180, R171 ;  /* 0x000000b4b6ab7223 */ /* 0x000fe200000100ab */
[----:B-1----:R-:W-:-:S03]  /*5d70*/  @P2 FFMA.FTZ R205, R207, R205, R194 ;  /* 0x000000cdcfcd2223 */ /* 0x002fc600000100c2 */
[----:B------:R-:W-:Y:S01]  /*5d80*/  FMUL.FTZ R198, R171, R64 ;  /* 0x00000040abc67220 */ /* 0x000fe20000410000 */
[----:B------:R-:W-:Y:S01]  /*5d90*/  IADD3 R194, -R6, R161, -R104 ;  /* 0x000000a106c27210 */ /* 0x000fe20007ffe968 */
[----:B------:R-:W-:Y:S01]  /*5da0*/  FFMA.FTZ R205, R173, R205, R178 ;  /* 0x000000cdadcd7223 */ /* 0x000fe200000100b2 */
[----:B------:R-:W-:Y:S01]  /*5db0*/  FFMA.FTZ R173, R62, R171, R181 ;  /* 0x000000ab3ead7223 */ /* 0x000fe200000100b5 */
[C---:B---3--:R-:W-:Y:S01]  /*5dc0*/  FFMA.FTZ R57, R172.reuse, R57, R223 ;  /* 0x00000039ac397223 */ /* 0x048fe200000100df */
[----:B------:R-:W-:Y:S01]  /*5dd0*/  FMUL.FTZ R56, R172, R56 ;  /* 0x00000038ac387220 */ /* 0x000fe20000410000 */
[----:B------:R-:W-:Y:S01]  /*5de0*/  FFMA.FTZ R209, R0, R205, R175 ;  /* 0x000000cd00d17223 */ /* 0x000fe200000100af */
[----:B------:R-:W-:Y:S01]  /*5df0*/  FFMA.FTZ R175, R168, R173, R183 ;  /* 0x000000ada8af7223 */ /* 0x000fe200000100b7 */
[----:B------:R-:W-:Y:S02]  /*5e00*/  @!P6 LEA R172, R123, R122, 0x3 ;  /* 0x0000007a7bace211 */ /* 0x000fe400078e18ff */
[----:B------:R-:W-:Y:S01]  /*5e10*/  FFMA.FTZ R211, R60, R209, R177 ;  /* 0x000000d13cd37223 */ /* 0x000fe200000100b1 */
[----:B------:R-:W-:Y:S01]  /*5e20*/  FFMA.FTZ R177, R174, R175, R185 ;  /* 0x000000afaeb17223 */ /* 0x000fe200000100b9 */
[----:B------:R-:W-:Y:S01]  /*5e30*/  FMUL.FTZ R180, R175, R66 ;  /* 0x00000042afb47220 */ /* 0x000fe20000410000 */
[----:B------:R0:W-:Y:S01]  /*5e40*/  @!P6 STS.64 [R172+0x1718], R56 ;  /* 0x00171838ac00e388 */ /* 0x0001e20000000a00 */
[----:B------:R-:W-:Y:S01]  /*5e50*/  FFMA.FTZ R207, R170, R211, R179 ;  /* 0x000000d3aacf7223 */ /* 0x000fe200000100b3 */
[----:B------:R-:W-:Y:S01]  /*5e60*/  FFMA.FTZ R179, R176, R177, R197 ;  /* 0x000000b1b0b37223 */ /* 0x000fe200000100c5 */
[----:B------:R-:W-:-:S02]  /*5e70*/  ISETP.GE.AND P1, PT, R194, 0x1, PT ;  /* 0x00000001c200780c */ /* 0x000fc40003f26270 */
[----:B------:R-:W-:Y:S01]  /*5e80*/  FFMA.FTZ R197, R176, R207, R215 ;  /* 0x000000cfb0c57223 */ /* 0x000fe200000100d7 */
[----:B------:R-:W-:Y:S01]  /*5e90*/  FFMA.FTZ R181, R170, R179, R199 ;  /* 0x000000b3aab57223 */ /* 0x000fe200000100c7 */
[----:B------:R-:W-:Y:S01]  /*5ea0*/  FFMA.FTZ R170, R160, -R191, R211 ;  /* 0x800000bfa0aa7223 */ /* 0x000fe200000100d3 */
[----:B------:R-:W-:Y:S01]  /*5eb0*/  FMUL.FTZ R200, R133, R207 ;  /* 0x000000cf85c87220 */ /* 0x000fe20000410000 */
[----:B------:R-:W-:Y:S01]  /*5ec0*/  FFMA.FTZ R199, R174, R197, R217 ;  /* 0x000000c5aec77223 */ /* 0x000fe200000100d9 */
[----:B------:R-:W-:Y:S01]  /*5ed0*/  FFMA.FTZ R183, R60, R181, R201 ;  /* 0x000000b53cb77223 */ /* 0x000fe200000100c9 */
[----:B------:R-:W-:Y:S01]  /*5ee0*/  SHF.L.U32 R60, R104, 0x3, RZ ;  /* 0x00000003683c7819 */ /* 0x000fe200000006ff */
        /* <DEDUP_REMOVED lines=9> */
[----:B------:R-:W-:Y:S01]  /*5f80*/  FMUL.FTZ R174, R179, R68 ;  /* 0x00000044b3ae7220 */ /* 0x000fe20000410000 */
[-C--:B------:R-:W-:Y:S01]  /*5f90*/  FMUL.FTZ R195, R150, R215.reuse ;  /* 0x000000d796c37220 */ /* 0x080fe20000410000 */
[----:B------:R-:W-:Y:S01]  /*5fa0*/  FFMA.FTZ R215, R0, R215, RZ ;  /* 0x000000d700d77223 */ /* 0x000fe200000100ff */
[----:B0-----:R-:W-:Y:S01]  /*5fb0*/  FFMA.FTZ R172, R158, -R189, R207 ;  /* 0x800000bd9eac7223 */ /* 0x001fe200000100cf */
[----:B------:R-:W-:Y:S01]  /*5fc0*/  FMUL.FTZ R193, R177, R67 ;  /* 0x00000043b1c17220 */ /* 0x000fe20000410000 */
[----:B------:R-:W-:Y:S01]  /*5fd0*/  FMUL.FTZ R213, R173, R65 ;  /* 0x00000041add57220 */ /* 0x000fe20000410000 */
[----:B------:R-:W-:Y:S01]  /*5fe0*/  FFMA.FTZ R215, R168, R62, R215 ;  /* 0x0000003ea8d77223 */ /* 0x000fe200000100d7 */
[----:B------:R-:W-:Y:S01]  /*5ff0*/  LEA R60, R217, R122, 0x2 ;  /* 0x0000007ad93c7211 */ /* 0x000fe200078e10ff */
[----:B------:R-:W-:Y:S01]  /*6000*/  FMUL.FTZ R176, R167, R174 ;  /* 0x000000aea7b07220 */ /* 0x000fe20000410000 */
[----:B------:R-:W-:Y:S01]  /*6010*/  FMUL.FTZ R62, R169, R62 ;  /* 0x0000003ea93e7220 */ /* 0x000fe20000410000 */
[-C--:B------:R-:W-:Y:S01]  /*6020*/  FFMA.FTZ R215, R170, R191.reuse, R215 ;  /* 0x000000bfaad77223 */ /* 0x080fe200000100d7 */
[----:B------:R-:W-:Y:S01]  /*6030*/  FMUL.FTZ R56, R148, R191 ;  /* 0x000000bf94387220 */ /* 0x000fe20000410000 */
        /* <DEDUP_REMOVED lines=8> */
[C---:B------:R-:W-:Y:S01]  /*60c0*/  VIADD R217, R104.reuse, 0xa0 ;  /* 0x000000a068d97836 */ /* 0x040fe20000000000 */
[C---:B------:R-:W-:Y:S01]  /*60d0*/  IADD3 R191, R104.reuse, 0x40, RZ ;  /* 0x0000004068bf7810 */ /* 0x040fe20007ffe0ff */
[----:B------:R1:W-:Y:S01]  /*60e0*/  STS [R93+0x4], R62 ;  /* 0x0000043e5d007388 */ /* 0x0003e20000000800 */
[C---:B------:R-:W-:Y:S01]  /*60f0*/  IADD3 R193, R104.reuse, 0x60, RZ ;  /* 0x0000006068c17810 */ /* 0x040fe20007ffe0ff */
[----:B------:R-:W-:Y:S01]  /*6100*/  FMUL.FTZ R202, R135, R197 ;  /* 0x000000c587ca7220 */ /* 0x000fe20000410000 */
[----:B------:R-:W-:Y:S01]  /*6110*/  IADD3 R219, R104, 0xc0, RZ ;  /* 0x000000c068db7810 */ /* 0x000fe20007ffe0ff */
[----:B------:R2:W-:Y:S01]  /*6120*/  STS [R93+0x8], R56 ;  /* 0x000008385d007388 */ /* 0x0005e20000000800 */
[-C--:B------:R-:W-:Y:S01]  /*6130*/  LEA.HI.SX32 R191, R191, R104.reuse, 0x1b ;  /* 0x00000068bfbf7211 */ /* 0x080fe200078fdaff */
[----:B------:R-:W-:Y:S01]  /*6140*/  FFMA.FTZ R182, R166, -R59, R203 ;  /* 0x8000003ba6b67223 */ /* 0x000fe200000100cb */
[----:B0-----:R-:W-:Y:S01]  /*6150*/  IADD3 R195, R104, 0x80, RZ ;  /* 0x0000008068c37810 */ /* 0x001fe20007ffe0ff */
[----:B------:R0:W-:Y:S01]  /*6160*/  STS [R93+0xc], R176 ;  /* 0x00000cb05d007388 */ /* 0x0001e20000000800 */
[-C--:B------:R-:W-:Y:S01]  /*6170*/  LEA.HI.SX32 R193, R193, R104.reuse, 0x1b ;  /* 0x00000068c1c17211 */ /* 0x080fe200078fdaff */
[----:B-1----:R-:W-:Y:S01]  /*6180*/  FMUL.FTZ R62, R131, R211 ;  /* 0x000000d3833e7220 */ /* 0x002fe20000410000 */
[-C--:B------:R-:W-:Y:S01]  /*6190*/  LEA.HI.SX32 R195, R195, R104.reuse, 0x1b ;  /* 0x00000068c3c37211 */ /* 0x080fe200078fdaff */
[----:B------:R-:W-:Y:S01]  /*61a0*/  STS [R93+0x10], R178 ;  /* 0x000010b25d007388 */ /* 0x000fe20000000800 */
[-C--:B------:R-:W-:Y:S01]  /*61b0*/  LEA.HI.SX32 R217, R217, R104.reuse, 0x1b ;  /* 0x00000068d9d97211 */ /* 0x080fe200078fdaff */
[----:B--2---:R-:W-:Y:S01]  /*61c0*/  FMUL.FTZ R56, R129, R209 ;  /* 0x000000d181387220 */ /* 0x004fe20000410000 */
[----:B------:R-:W-:Y:S01]  /*61d0*/  LEA.HI.SX32 R219, R219, R104, 0x1b ;  /* 0x00000068dbdb7211 */ /* 0x000fe200078fdaff */
[----:B------:R1:W-:Y:S01]  /*61e0*/  STS [R60+0x434], R57 ;  /* 0x000434393c007388 */ /* 0x0003e20000000800 */
[-C--:B------:R-:W-:Y:S01]  /*61f0*/  LEA R206, R191, R122.reuse, 0x2 ;  /* 0x0000007abfce7211 */ /* 0x080fe200078e10ff */
[----:B0-----:R-:W-:Y:S01]  /*6200*/  FFMA.FTZ R176, R162, -R63, R199 ;  /* 0x8000003fa2b07223 */ /* 0x001fe200000100c7 */
[----:B------:R-:W-:Y:S01]  /*6210*/  IADD3 R63, R104, 0x20, RZ ;  /* 0x00000020683f7810 */ /* 0x000fe20007ffe0ff */
[----:B------:R0:W-:Y:S01]  /*6220*/  STS [R60+0x438], R187 ;  /* 0x000438bb3c007388 */ /* 0x0001e20000000800 */
[----:B------:R-:W-:Y:S01]  /*6230*/  LEA R196, R193, R122, 0x2 ;  /* 0x0000007ac1c47211 */ /* 0x000fe200078e10ff */
[----:B------:R-:W-:Y:S01]  /*6240*/  FFMA.FTZ R215, R176, R180, R215 ;  /* 0x000000b4b0d77223 */ /* 0x000fe200000100d7 */
[----:B------:R-:W-:Y:S01]  /*6250*/  LEA.HI.SX32 R63, R63, R104, 0x1b ;  /* 0x000000683f3f7211 */ /* 0x000fe200078fdaff */
[----:B------:R0:W-:Y:S01]  /*6260*/  STS [R60+0x43c], R189 ;  /* 0x00043cbd3c007388 */ /* 0x0001e20000000800 */
[-C--:B------:R-:W-:Y:S01]  /*6270*/  LEA R192, R195, R122.reuse, 0x2 ;  /* 0x0000007ac3c07211 */ /* 0x080fe200078e10ff */
[----:B------:R-:W-:Y:S01]  /*6280*/  IMAD R180, R221, 0x4, R122 ;  /* 0x00000004ddb47824 */ /* 0x000fe200078e027a */
[-C--:B------:R-:W-:Y:S01]  /*6290*/  LEA R204, R63, R122.reuse, 0x2 ;  /* 0x0000007a3fcc7211 */ /* 0x080fe200078e10ff */
[----:B------:R-:W-:Y:S01]  /*62a0*/  BAR.SYNC.DEFER_BLOCKING 0x0 ;  /* 0x0000000000007b1d */ /* 0x000fe20000010000 */
[-C--:B------:R-:W-:Y:S01]  /*62b0*/  LEA R190, R217, R122.reuse, 0x2 ;  /* 0x0000007ad9be7211 */ /* 0x080fe200078e10ff */
[----:B-1----:R-:W-:Y:S01]  /*62c0*/  FMUL.FTZ R57, R127, R205 ;  /* 0x000000cd7f397220 */ /* 0x002fe20000410000 */
[----:B------:R-:W-:Y:S01]  /*62d0*/  LEA R184, R219, R122, 0x2 ;  /* 0x0000007adbb87211 */ /* 0x000fe200078e10ff */
[----:B------:R-:W-:Y:S01]  /*62e0*/  FFMA.FTZ R178, R152, -R61, R201 ;  /* 0x8000003d98b27223 */ /* 0x000fe200000100c9 */
[----:B------:R-:W-:Y:S01]  /*62f0*/  FMUL.FTZ R199, R137, R199 ;  /* 0x000000c789c77220 */ /* 0x000fe20000410000 */
[----:B------:R-:W-:Y:S01]  /*6300*/  FMUL.FTZ R201, R139, R201 ;  /* 0x000000c98bc97220 */ /* 0x000fe20000410000 */
[----:B------:R-:W-:Y:S01]  /*6310*/  FMUL.FTZ R203, R141, R203 ;  /* 0x000000cb8dcb7220 */ /* 0x000fe20000410000 */
        /* <DEDUP_REMOVED lines=33> */
.L_x_9363:
[----:B------:R-:W-:Y:S05]  /*6530*/  BSYNC B0 ;  /* 0x0000000000007941 */ /* 0x000fea0003800000 */
.L_x_9362:
        /* <DEDUP_REMOVED lines=20> */
.L_x_9365:
[----:B------:R-:W-:Y:S05]  /*6680*/  BSYNC B0 ;  /* 0x0000000000007941 */ /* 0x000fea0003800000 */
.L_x_9364:
        /* <DEDUP_REMOVED lines=14> */
.L_x_9367:
[----:B------:R-:W-:Y:S05]  /*6770*/  BSYNC B0 ;  /* 0x0000000000007941 */ /* 0x000fea0003800000 */
.L_x_9366:
[----:B01----:R0:W1:Y:S01]  /*6780*/  LDS R197, [R196+0x9c0] ;  /* 0x0009c000c4c57984 */ /* 0x0030620000000800 */
[----:B------:R-:W-:Y:S04]  /*6790*/  BSSY B0, `(.L_x_9368) ;  /* 0x0000008000007945 */ /* 0x000fe80003800000 */
[----:B------:R-:W-:Y:S05]  /*67a0*/  @!P1 BRA `(.L_x_9369) ;  /* 0x0000000000189947 */ /* 0x000fea0003800000 */
[----:B------:R-:W-:-:S04]  /*67b0*/  IMAD.WIDE.U32 R58, R50, UR22, R22 ;  /* 0x00000016323a7c25 */ /* 0x000fc8000f8e0016 */
[----:B------:R-:W-:Y:S01]  /*67c0*/  IMAD.WIDE.U32 R56, R52, UR22, R38 ;  /* 0x0000001634387c25 */ /* 0x000fe2000f8e0026 */
[----:B------:R-:W-:-:S04]  /*67d0*/  IADD3 R59, R63, R59, RZ ;  /* 0x0000003b3f3b7210 */ /* 0x000fc80007ffe0ff */
[----:B------:R-:W-:Y:S01]  /*67e0*/  IADD3 R57, R61, R57, RZ ;  /* 0x000000393d397210 */ /* 0x000fe20007ffe0ff */
[----:B------:R2:W-:Y:S04]  /*67f0*/  REDG.E.ADD.F32.FTZ.RN.STRONG.GPU desc[UR10][R58.64], R195 ;  /* 0x000000c33a0079a6 */ /* 0x0005e8000c10f38a */
[----:B-1----:R2:W-:Y:S02]  /*6800*/  REDG.E.ADD.F32.FTZ.RN.STRONG.GPU desc[UR10][R56.64], R197 ;  /* 0x000000c5380079a6 */ /* 0x0025e4000c10f38a */
.L_x_9369:
[----:B------:R-:W-:Y:S05]  /*6810*/  BSYNC B0 ;  /* 0x0000000000007941 */ /* 0x000fea0003800000 */
.L_x_9368:
[----:B--2---:R2:W3:Y:S01]  /*6820*/  LDS R195, [R192+0xa40] ;  /* 0x000a4000c0c37984 */ /* 0x0044e20000000800 */
[----:B------:R-:W-:Y:S04]  /*6830*/  BSSY B0, `(.L_x_9370) ;  /* 0x0000008000007945 */ /* 0x000fe80003800000 */
[----:B------:R-:W-:Y:S05]  /*6840*/  @!P2 BRA `(.L_x_9371) ;  /* 0x000000000018a947 */ /* 0x000fea0003800000 */
[----:B------:R-:W-:-:S04]  /*6850*/  IMAD.WIDE.U32 R58, R50, UR22, R24 ;  /* 0x00000016323a7c25 */ /* 0x000fc8000f8e0018 */
[----:B------:R-:W-:-:S04]  /*6860*/  IMAD.WIDE.U32 R56, R52, UR22, R40 ;  /* 0x0000001634387c25 */ /* 0x000fc8000f8e0028 */
[----:B------:R-:W-:Y:S01]  /*6870*/  IMAD.IADD R59, R63, 0x1, R59 ;  /* 0x000000013f3b7824 */ /* 0x000fe200078e023b */
[----:B------:R-:W-:-:S04]  /*6880*/  IADD3 R57, R61, R57, RZ ;  /* 0x000000393d397210 */ /* 0x000fc80007ffe0ff */
[----:B------:R4:W-:Y:S04]  /*6890*/  REDG.E.ADD.F32.FTZ.RN.STRONG.GPU desc[UR10][R58.64], R193 ;  /* 0x000000c13a0079a6 */ /* 0x0009e8000c10f38a */
[----:B---3--:R4:W-:Y:S02]  /*68a0*/  REDG.E.ADD.F32.FTZ.RN.STRONG.GPU desc[UR10][R56.64], R195 ;  /* 0x000000c3380079a6 */ /* 0x0089e4000c10f38a */
.L_x_9371:
[----:B------:R-:W-:Y:S05]  /*68b0*/  BSYNC B0 ;  /* 0x0000000000007941 */ /* 0x000fea0003800000 */
.L_x_9370:
[----:B----4-:R4:W0:Y:S01]  /*68c0*/  LDS R193, [R190+0xac0] ;  /* 0x000ac000bec17984 */ /* 0x0108220000000800 */
[----:B------:R-:W-:Y:S04]  /*68d0*/  BSSY B0, `(.L_x_9372) ;  /* 0x0000008000007945 */ /* 0x000fe80003800000 */
[----:B------:R-:W-:Y:S05]  /*68e0*/  @!P3 BRA `(.L_x_9373) ;  /* 0x000000000018b947 */ /* 0x000fea0003800000 */
[----:B------:R-:W-:-:S04]  /*68f0*/  IMAD.WIDE.U32 R58, R50, UR22, R26 ;  /* 0x00000016323a7c25 */ /* 0x000fc8000f8e001a */
[----:B------:R-:W-:Y:S01]  /*6900*/  IMAD.WIDE.U32 R56, R52, UR22, R42 ;  /* 0x0000001634387c25 */ /* 0x000fe2000f8e002a */
[----:B------:R-:W-:-:S04]  /*6910*/  IADD3 R59, R63, R59, RZ ;  /* 0x0000003b3f3b7210 */ /* 0x000fc80007ffe0ff */
[----:B------:R-:W-:Y:S01]  /*6920*/  IADD3 R57, R61, R57, RZ ;  /* 0x000000393d397210 */ /* 0x000fe20007ffe0ff */
[----:B------:R1:W-:Y:S04]  /*6930*/  REDG.E.ADD.F32.FTZ.RN.STRONG.GPU desc[UR10][R58.64], R191 ;  /* 0x000000bf3a0079a6 */ /* 0x0003e8000c10f38a */
[----:B0-----:R0:W-:Y:S02]  /*6940*/  REDG.E.ADD.F32.FTZ.RN.STRONG.GPU desc[UR10][R56.64], R193 ;  /* 0x000000c1380079a6 */ /* 0x0011e4000c10f38a */
.L_x_9373:
[----:B------:R-:W-:Y:S05]  /*6950*/  BSYNC B0 ;  /* 0x0000000000007941 */ /* 0x000fea0003800000 */
.L_x_9372:
[----:B-1----:R1:W0:Y:S01]  /*6960*/  LDS R191, [R184+0xb40] ;  /* 0x000b4000b8bf7984 */ /* 0x0022220000000800 */
[----:B------:R-:W-:Y:S04]  /*6970*/  BSSY B0, `(.L_x_9374) ;  /* 0x0000008000007945 */ /* 0x000fe80003800000 */
[----:B------:R-:W-:Y:S05]  /*6980*/  @!P4 BRA `(.L_x_9375) ;  /* 0x000000000018c947 */ /* 0x000fea0003800000 */
[----:B------:R-:W-:-:S04]  /*6990*/  IMAD.WIDE.U32 R58, R50, UR22, R28 ;  /* 0x00000016323a7c25 */ /* 0x000fc8000f8e001c */
[----:B0-----:R-:W-:Y:S01]  /*69a0*/  IMAD.WIDE.U32 R56, R52, UR22, R44 ;  /* 0x0000001634387c25 */ /* 0x001fe2000f8e002c */
[----:B------:R-:W-:-:S04]  /*69b0*/  IADD3 R59, R63, R59, RZ ;  /* 0x0000003b3f3b7210 */ /* 0x000fc80007ffe0ff */
[----:B------:R-:W-:Y:S01]  /*69c0*/  IADD3 R57, R61, R57, RZ ;  /* 0x000000393d397210 */ /* 0x000fe20007ffe0ff */
[----:B------:R0:W-:Y:S04]  /*69d0*/  REDG.E.ADD.F32.FTZ.RN.STRONG.GPU desc[UR10][R58.64], R189 ;  /* 0x000000bd3a0079a6 */ /* 0x0001e8000c10f38a */
[----:B------:R0:W-:Y:S02]  /*69e0*/  REDG.E.ADD.F32.FTZ.RN.STRONG.GPU desc[UR10][R56.64], R191 ;  /* 0x000000bf380079a6 */ /* 0x0001e4000c10f38a */
.L_x_9375:
[----:B------:R-:W-:Y:S05]  /*69f0*/  BSYNC B0 ;  /* 0x0000000000007941 */ /* 0x000fea0003800000 */
.L_x_9374:
[----:B0-----:R0:W0:Y:S01]  /*6a00*/  LDS R189, [R180+0xbc0] ;  /* 0x000bc000b4bd7984 */ /* 0x0010220000000800 */
        /* <DEDUP_REMOVED lines=8> */
.L_x_9377:
[----:B------:R-:W-:Y:S05]  /*6a90*/  BSYNC B0 ;  /* 0x0000000000007941 */ /* 0x000fea0003800000 */
.L_x_9376:
[----:B-1----:R-:W1:Y:S01]  /*6aa0*/  SHFL.DOWN P1, R57, R60, 0x1, 0x1f ;  /* 0x08201f003c397f89 */ /* 0x002e620000020000 */
        /* <DEDUP_REMOVED lines=12> */
[----:B------:R-:W-:Y:S01]  /*6b70*/  BSSY B0, `(.L_x_9378) ;  /* 0x000003b000007945 */ /* 0x000fe20003800000 */
[----:B------:R-:W5:Y:S01]  /*6b80*/  @!P2 S2R R62, SR_CgaCtaId ;  /* 0x00000000003ea919 */ /* 0x000f620000008800 */
[----:B------:R-:W-:Y:S01]  /*6b90*/  @!P2 MOV R59, 0x400 ;  /* 0x00000400003ba802 */ /* 0x000fe20000000f00 */
[----:B------:R-:W-:Y:S01]  /*6ba0*/  FFMA.FTZ R165, R165, R162, R176 ;  /* 0x000000a2a5a57223 */ /* 0x000fe200000100b0 */
[----:B------:R-:W-:Y:S01]  /*6bb0*/  FFMA.FTZ R167, R167, R158, R172 ;  /* 0x0000009ea7a77223 */ /* 0x000fe200000100ac */
[----:B------:R-:W-:Y:S01]  /*6bc0*/  FFMA.FTZ R169, R169, R154, R168 ;  /* 0x0000009aa9a97223 */ /* 0x000fe200000100a8 */
[----:B------:R-:W-:Y:S01]  /*6bd0*/  FFMA.FTZ R149, R166, R64, R149 ;  /* 0x00000040a6957223 */ /* 0x000fe20000010095 */
[----:B------:R-:W-:Y:S01]  /*6be0*/  FFMA.FTZ R147, R162, R66, R147 ;  /* 0x00000042a2937223 */ /* 0x000fe20000010093 */
[----:B------:R-:W-:Y:S01]  /*6bf0*/  FADD.FTZ R134, R165, R134 ;  /* 0x00000086a5867221 */ /* 0x000fe20000010000 */
[----:B------:R-:W-:Y:S01]  /*6c00*/  FFMA.FTZ R145, R158, R68, R145 ;  /* 0x000000449e917223 */ /* 0x000fe20000010091 */
[----:B------:R-:W-:Y:S01]  /*6c10*/  FADD.FTZ R136, R167, R136 ;  /* 0x00000088a7887221 */ /* 0x000fe20000010000 */
[----:B-1----:R-:W-:Y:S01]  /*6c20*/  @P1 FADD R57, R60, R57 ;  /* 0x000000393c391221 */ /* 0x002fe20000000000 */
[----:B------:R-:W-:Y:S01]  /*6c30*/  FFMA.FTZ R143, R154, R70, R143 ;  /* 0x000000469a8f7223 */ /* 0x000fe2000001008f */
[----:B------:R-:W-:-:S03]  /*6c40*/  FADD.FTZ R138, R169, R138 ;  /* 0x0000008aa98a7221 */ /* 0x000fc60000010000 */
[----:B------:R-:W1:Y:S01]  /*6c50*/  SHFL.DOWN P1, R56, R57, 0x2, 0x1f ;  /* 0x08401f0039387f89 */ /* 0x000e620000020000 */
[----:B-----5:R-:W-:Y:S01]  /*6c60*/  @!P2 LEA R122, R62, R59, 0x18 ;  /* 0x0000003b3e7aa211 */ /* 0x020fe200078ec0ff */
[----:B------:R-:W-:-:S04]  /*6c70*/  FMUL.FTZ R59, R142, R171 ;  /* 0x000000ab8e3b7220 */ /* 0x000fc80000410000 */
[----:B------:R-:W-:Y:S01]  /*6c80*/  FMUL.FTZ R182, R182, R59 ;  /* 0x0000003bb6b67220 */ /* 0x000fe20000410000 */
[----:B------:R-:W-:Y:S01]  /*6c90*/  FMUL.FTZ R59, R160, R181 ;  /* 0x000000b5a03b7220 */ /* 0x000fe20000410000 */
[----:B-1----:R-:W-:Y:S01]  /*6ca0*/  @P1 FADD R56, R57, R56 ;  /* 0x0000003839381221 */ /* 0x002fe20000000000 */
[-C--:B------:R-:W-:Y:S01]  /*6cb0*/  FMUL.FTZ R57, R142, R173.reuse ;  /* 0x000000ad8e397220 */ /* 0x080fe20000410000 */
[----:B------:R-:W-:Y:S01]  /*6cc0*/  FMUL.FTZ R173, R152, R173 ;  /* 0x000000ad98ad7220 */ /* 0x000fe20000410000 */
[----:B------:R-:W-:Y:S01]  /*6cd0*/  FMUL.FTZ R181, R142, R181 ;  /* 0x000000b58eb57220 */ /* 0x000fe20000410000 */
[----:B------:R-:W-:Y:S01]  /*6ce0*/  FFMA.FTZ R163, R163, R166, R182 ;  /* 0x000000a6a3a37223 */ /* 0x000fe200000100b6 */
[----:B------:R-:W1:Y:S01]  /*6cf0*/  SHFL.DOWN P1, R61, R56, 0x4, 0x1f ;  /* 0x08801f00383d7f89 */ /* 0x000e620000020000 */
[----:B------:R-:W-:Y:S01]  /*6d00*/  FMUL.FTZ R57, R178, R57 ;  /* 0x00000039b2397220 */ /* 0x000fe20000410000 */
[----:B------:R-:W-:Y:S01]  /*6d10*/  FMUL.FTZ R181, R170, R181 ;  /* 0x000000b5aab57220 */ /* 0x000fe20000410000 */
[----:B------:R-:W-:Y:S01]  /*6d20*/  FFMA.FTZ R130, R173, R65, R130 ;  /* 0x00000041ad827223 */ /* 0x000fe20000010082 */
[----:B------:R-:W-:Y:S01]  /*6d30*/  FADD.FTZ R132, R163, R132 ;  /* 0x00000084a3847221 */ /* 0x000fe20000010000 */
[----:B------:R-:W-:Y:S01]  /*6d40*/  FFMA.FTZ R144, R144, R173, R57 ;  /* 0x000000ad90907223 */ /* 0x000fe20000010039 */
[-C--:B------:R-:W-:Y:S01]  /*6d50*/  FMUL.FTZ R57, R142, R177.reuse ;  /* 0x000000b18e397220 */ /* 0x080fe20000410000 */
[----:B------:R-:W-:Y:S01]  /*6d60*/  FMUL.FTZ R177, R164, R177 ;  /* 0x000000b1a4b17220 */ /* 0x000fe20000410000 */
[----:B------:R-:W-:Y:S01]  /*6d70*/  FFMA.FTZ R148, R148, R59, R181 ;  /* 0x0000003b94947223 */ /* 0x000fe200000100b5 */
[----:B------:R-:W-:Y:S01]  /*6d80*/  FADD.FTZ R151, R144, R151 ;  /* 0x0000009790977221 */ /* 0x000fe20000010000 */
[----:B------:R-:W-:Y:S01]  /*6d90*/  FMUL.FTZ R57, R174, R57 ;  /* 0x00000039ae397220 */ /* 0x000fe20000410000 */
[----:B------:R-:W-:Y:S01]  /*6da0*/  FFMA.FTZ R128, R177, R67, R128 ;  /* 0x00000043b1807223 */ /* 0x000fe20000010080 */
[----:B------:R-:W-:Y:S01]  /*6db0*/  FFMA.FTZ R126, R59, R69, R126 ;  /* 0x000000453b7e7223 */ /* 0x000fe2000001007e */
[----:B------:R-:W-:Y:S01]  /*6dc0*/  FADD.FTZ R155, R148, R155 ;  /* 0x0000009b949b7221 */ /* 0x000fe20000010000 */
[----:B------:R-:W-:Y:S01]  /*6dd0*/  FFMA.FTZ R146, R146, R177, R57 ;  /* 0x000000b192927223 */ /* 0x000fe20000010039 */
[-C--:B------:R-:W-:Y:S01]  /*6de0*/  FMUL.FTZ R57, R142, R185.reuse ;  /* 0x000000b98e397220 */ /* 0x080fe20000410000 */
[----:B------:R-:W-:-:S02]  /*6df0*/  FMUL.FTZ R185, R156, R185 ;  /* 0x000000b99cb97220 */ /* 0x000fc40000410000 */
[----:B------:R-:W-:Y:S01]  /*6e00*/  FADD.FTZ R153, R146, R153 ;  /* 0x0000009992997221 */ /* 0x000fe20000010000 */
[----:B------:R-:W-:Y:S01]  /*6e10*/  FMUL.FTZ R57, R0, R57 ;  /* 0x0000003900397220 */ /* 0x000fe20000410000 */
[----:B------:R-:W-:-:S03]  /*6e20*/  FFMA.FTZ R124, R185, R71, R124 ;  /* 0x00000047b97c7223 */ /* 0x000fc6000001007c */
[----:B------:R-:W-:Y:S01]  /*6e30*/  FFMA.FTZ R150, R150, R185, R57 ;  /* 0x000000b996967223 */ /* 0x000fe20000010039 */
[----:B-1----:R-:W-:-:S03]  /*6e40*/  @P1 FADD R61, R56, R61 ;  /* 0x0000003d383d1221 */ /* 0x002fc60000000000 */
[----:B------:R-:W-:Y:S02]  /*6e50*/  FADD.FTZ R157, R150, R157 ;  /* 0x0000009d969d7221 */ /* 0x000fe40000010000 */
[----:B------:R-:W1:Y:S02]  /*6e60*/  SHFL.DOWN P1, R58, R61, 0x8, 0x1f ;  /* 0x09001f003d3a7f89 */ /* 0x000e640000020000 */
[----:B-1----:R-:W-:-:S05]  /*6e70*/  @P1 FADD R58, R61, R58 ;  /* 0x0000003a3d3a1221 */ /* 0x002fca0000000000 */
[----:B------:R-:W1:Y:S02]  /*6e80*/  SHFL.DOWN P1, R63, R58, 0x10, 0x1f ;  /* 0x0a001f003a3f7f89 */ /* 0x000e640000020000 */
[----:B-1----:R-:W-:-:S05]  /*6e90*/  @P1 FADD R63, R58, R63 ;  /* 0x0000003f3a3f1221 */ /* 0x002fca0000000000 */
[----:B------:R1:W-:Y:S01]  /*6ea0*/  @!P2 STS [R122+0xc64], R63 ;  /* 0x000c643f7a00a388 */ /* 0x0003e20000000800 */
[----:B------:R-:W-:Y:S06]  /*6eb0*/  BAR.SYNC.DEFER_BLOCKING 0x0 ;  /* 0x0000000000007b1d */ /* 0x000fec0000010000 */
[----:B------:R-:W-:Y:S05]  /*6ec0*/  @P3 BRA `(.L_x_9379) ;  /* 0x0000000000143947 */ /* 0x000fea0003800000 */
[----:B------:R-:W-:Y:S02]  /*6ed0*/  ISETP.NE.AND P1, PT, R88, UR23, PT ;  /* 0x0000001758007c0c */ /* 0x000fe4000bf25270 */
[----:B------:R-:W-:-:S11]  /*6ee0*/  LEA R56, R123, R122, 0x2 ;  /* 0x0000007a7b387211 */ /* 0x000fd600078e10ff */
[----:B------:R-:W1:Y:S02]  /*6ef0*/  @P1 LDS R0, [R56+0x1f18] ;  /* 0x001f180038001984 */ /* 0x000e640000000800 */
[----:B-1----:R-:W-:-:S05]  /*6f00*/  @P1 FADD.FTZ R63, R63, R0 ;  /* 0x000000003f3f1221 */ /* 0x002fca0000010000 */
[----:B------:R1:W-:Y:S02]  /*6f10*/  STS [R56+0x1f18], R63 ;  /* 0x001f183f38007388 */ /* 0x0003e40000000800 */
.L_x_9379:
[----:B------:R-:W-:Y:S05]  /*6f20*/  BSYNC B0 ;  /* 0x0000000000007941 */ /* 0x000fea0003800000 */
.L_x_9378:
[----:B------:R-:W-:Y:S01]  /*6f30*/  VIADD R123, R123, 0x1 ;  /* 0x000000017b7b7836 */ /* 0x000fe20000000000 */
[----:B------:R-:W-:-:S04]  /*6f40*/  UIADD3 UR5, UP0, UR5, 0x1, URZ ;  /* 0x0000000105057890 */ /* 0x000fc8000ff1e03f */
[----:B------:R-:W-:Y:S01]  /*6f50*/  ISETP.GE.AND P1, PT, R123, UR28, PT ;  /* 0x0000001c7b007c0c */ /* 0x000fe2000bf26270 */
[----:B------:R-:W-:-:S12]  /*6f60*/  UIADD3.X UR6, URZ, UR6, URZ, UP0, !UPT ;  /* 0x000000063f067290 */ /* 0x000fd800087fe43f */
[----:B------:R-:W-:Y:S05]  /*6f70*/  @!P1 BRA `(.L_x_9380) ;  /* 0xffffffd800749947 */ /* 0x000fea000383ffff */
.L_x_9359:
[----:B------:R-:W-:Y:S01]  /*6f80*/  BAR.SYNC.DEFER_BLOCKING 0x0 ;  /* 0x0000000000007b1d */ /* 0x000fe20000010000 */
[-C--:B------:R-:W-:Y:S02]  /*6f90*/  ISETP.GE.AND P5, PT, R8, R89.reuse, PT ;  /* 0x000000590800720c */ /* 0x080fe40003fa6270 */
[-C--:B------:R-:W-:Y:S02]  /*6fa0*/  ISETP.GE.AND P0, PT, R102, R89.reuse, PT ;  /* 0x000000596600720c */ /* 0x080fe40003f06270 */
[----:B------:R-:W-:Y:S02]  /*6fb0*/  PRMT R0, RZ, 0x7610, R0 ;  /* 0x00007610ff007816 */ /* 0x000fe40000000000 */
[----:B------:R-:W-:Y:S02]  /*6fc0*/  PRMT R7, RZ, 0x7610, R7 ;  /* 0x00007610ff077816 */ /* 0x000fe40000000007 */
        /* <DEDUP_REMOVED lines=15> */
[----:B------:R-:W0:Y:S03]  /*70c0*/  S2UR UR6, SR_CgaCtaId ;  /* 0x00000000000679c3 */ /* 0x000e260000008800 */
[----:B------:R-:W4:Y:S04]  /*70d0*/  @!P2 LDG.E.U16 R17, desc[UR10][R4.64+0xc0] ;  /* 0x0000c00a0411a981 */ /* 0x000f28000c1e1500 */
[----:B------:R-:W4:Y:S01]  /*70e0*/  @!P3 LDG.E.U16 R16, desc[UR10][R4.64+0x100] ;  /* 0x0001000a0410b981 */ /* 0x000f22000c1e1500 */
[----:B------:R-:W-:Y:S01]  /*70f0*/  ISETP.NE.AND P6, PT, R104, RZ, PT ;  /* 0x000000ff6800720c */ /* 0x000fe20003fc5270 */
[----:B------:R-:W-:Y:S01]  /*7100*/  UMOV UR5, 0x400 ;  /* 0x0000040000057882 */ /* 0x000fe20000000000 */
[----:B------:R-:W-:Y:S01]  /*7110*/  F2FP.F16.F32.PACK_AB R124, R143, R124 ;  /* 0x0000007c8f7c723e */ /* 0x000fe200000000ff */
[----:B------:R-:W4:Y:S01]  /*7120*/  @!P4 LDG.E.U16 R19, desc[UR10][R4.64+0x140] ;  /* 0x0001400a0413c981 */ /* 0x000f22000c1e1500 */
[----:B------:R-:W-:Y:S01]  /*7130*/  F2FP.F16.F32.PACK_AB R126, R145, R126 ;  /* 0x0000007e917e723e */ /* 0x000fe200000000ff */
[----:B------:R-:W1:Y:S02]  /*7140*/  LDC.64 R42, c[0x0][0x388] ;  /* 0x0000e200ff2a7b82 */ /* 0x000e640000000a00 */
[----:B------:R-:W4:Y:S04]  /*7150*/  @!P5 LDG.E.U16 R18, desc[UR10][R4.64+0x180] ;  /* 0x0001800a0412d981 */ /* 0x000f28000c1e1500 */
[----:B------:R-:W4:Y:S01]  /*7160*/  @!P0 LDG.E.U16 R21, desc[UR10][R4.64+0x1c0] ;  /* 0x0001c00a04158981 */ /* 0x000f22000c1e1500 */
[----:B------:R-:W-:Y:S01]  /*7170*/  F2FP.F16.F32.PACK_AB R128, R147, R128 ;  /* 0x000000809380723e */ /* 0x000fe200000000ff */
[----:B------:R-:W-:Y:S01]  /*7180*/  BSSY B0, `(.L_x_9381) ;  /* 0x0000078000007945 */ /* 0x000fe20003800000 */
[----:B------:R-:W-:Y:S01]  /*7190*/  F2FP.F16.F32.PACK_AB R130, R149, R130 ;  /* 0x000000829582723e */ /* 0x000fe200000000ff */
[----:B0-----:R-:W-:-:S03]  /*71a0*/  ULEA UR5, UR6, UR5, 0x18 ;  /* 0x0000000506057291 */ /* 0x001fc6000f8ec03f */
        /* <DEDUP_REMOVED lines=8> */
[----:B------:R0:W-:Y:S01]  /*7230*/  STS.U16 [R80+0x1c0], R21 ;  /* 0x0001c01550007388 */ /* 0x0001e20000000400 */
[----:B------:R-:W-:-:S03]  /*7240*/  NOP ;  /* 0x0000000000007918 */ /* 0x000fc60000000000 */
[----:B------:R-:W2:Y:S01]  /*7250*/  LDS.U16 R20, [R79] ;  /* 0x000000004f147984 */ /* 0x000ea20000000400 */
[----:B0-----:R-:W-:-:S03]  /*7260*/  PRMT R21, R128, 0x7632, R21 ;  /* 0x0000763280157816 */ /* 0x001fc60000000015 */
[----:B------:R-:W0:Y:S04]  /*7270*/  LDS.U16 R4, [R79+0x2] ;  /* 0x000002004f047984 */ /* 0x000e280000000400 */
[----:B------:R-:W-:Y:S04]  /*7280*/  LDS.U16 R16, [R79+0xe] ;  /* 0x00000e004f107984 */ /* 0x000fe80000000400 */
[----:B------:R-:W3:Y:S04]  /*7290*/  LDS.U16 R0, [R79+0x4] ;  /* 0x000004004f007984 */ /* 0x000ee80000000400 */
[----:B------:R-:W4:Y:S01]  /*72a0*/  LDS.U16 R6, [R79+0xa] ;  /* 0x00000a004f067984 */ /* 0x000f220000000400 */
[----:B--2---:R-:W-:-:S05]  /*72b0*/  HADD2.F32 R5, -RZ, R20.H0_H0 ;  /* 0x20000014ff057230 */ /* 0x004fca0000004100 */
[--C-:B------:R-:W-:Y:S01]  /*72c0*/  FADD.FTZ R7, R5, R112.reuse ;  /* 0x0000007005077221 */ /* 0x100fe20000010000 */
[----:B0-----:R-:W-:Y:S02]  /*72d0*/  HADD2.F32 R5, -RZ, R4.H0_H0 ;  /* 0x20000004ff057230 */ /* 0x001fe40000004100 */
[----:B------:R-:W-:Y:S02]  /*72e0*/  LDS.U16 R4, [R79+0x6] ;  /* 0x000006004f047984 */ /* 0x000fe40000000400 */
[----:B------:R-:W-:Y:S01]  /*72f0*/  FSETP.GTU.FTZ.AND P0, PT, R7, 20, PT ;  /* 0x41a000000700780b */ /* 0x000fe20003f1c000 */
[----:B------:R-:W-:-:S05]  /*7300*/  FADD.FTZ R5, R5, R112 ;  /* 0x0000007005057221 */ /* 0x000fca0000010000 */
[----:B------:R-:W-:-:S07]  /*7310*/  FSETP.GTU.FTZ.AND P1, PT, R5, 20, PT ;  /* 0x41a000000500780b */ /* 0x000fce0003f3c000 */
[----:B------:R-:W-:-:S06]  /*7320*/  @!P0 FMUL.FTZ R7, R7, -1.4426950216293334961 ;  /* 0xbfb8aa3b07078820 */ /* 0x000fcc0000410000 */
[----:B------:R-:W-:Y:S01]  /*7330*/  @!P1 FMUL.FTZ R18, R5, -1.4426950216293334961 ;  /* 0xbfb8aa3b05129820 */ /* 0x000fe20000410000 */
[----:B------:R-:W0:Y:S01]  /*7340*/  @!P0 MUFU.EX2 R7, R7 ;  /* 0x0000000700078308 */ /* 0x000e220000000800 */
[----:B------:R-:W2:Y:S07]  /*7350*/  LDS.U16 R5, [R79+0x8] ;  /* 0x000008004f057984 */ /* 0x000eae0000000400 */
[----:B------:R-:W5:Y:S01]  /*7360*/  @!P1 MUFU.EX2 R18, R18 ;  /* 0x0000001200129308 */ /* 0x000f620000000800 */
[----:B0-----:R-:W-:-:S02]  /*7370*/  @!P0 FADD.FTZ R17, R7, 1 ;  /* 0x3f80000007118421 */ /* 0x001fc40000010000 */
[----:B------:R-:W0:Y:S05]  /*7380*/  LDS.U16 R7, [R79+0xc] ;  /* 0x00000c004f077984 */ /* 0x000e2a0000000400 */
[----:B------:R3:W1:Y:S01]  /*7390*/  @!P0 MUFU.RCP R20, R17 ;  /* 0x0000001100148308 */ /* 0x0006620000001000 */
[----:B------:R-:W-:Y:S01]  /*73a0*/  BAR.SYNC.DEFER_BLOCKING 0x0 ;  /* 0x0000000000007b1d */ /* 0x000fe20000010000 */
[----:B-----5:R-:W-:Y:S01]  /*73b0*/  @!P1 FADD.FTZ R19, R18, 1 ;  /* 0x3f80000012139421 */ /* 0x020fe20000010000 */
[----:B------:R-:W-:Y:S01]  /*73c0*/  PRMT R18, R124, 0x7632, R18 ;  /* 0x000076327c127816 */ /* 0x000fe20000000012 */
[----:B---3--:R-:W-:-:S04]  /*73d0*/  HADD2.F32 R17, -RZ, R0.H0_H0 ;  /* 0x20000000ff117230 */ /* 0x008fc80000004100 */
[----:B------:R-:W3:Y:S01]  /*73e0*/  @!P1 MUFU.RCP R19, R19 ;  /* 0x0000001300139308 */ /* 0x000ee20000001000 */
[----:B------:R-:W-:Y:S01]  /*73f0*/  FADD.FTZ R0, R17, R112 ;  /* 0x0000007011007221 */ /* 0x000fe20000010000 */
[----:B----4-:R-:W-:Y:S02]  /*7400*/  HADD2.F32 R17, -RZ, R6.H0_H0 ;  /* 0x20000006ff117230 */ /* 0x010fe40000004100 */
[----:B-1----:R-:W-:Y:S01]  /*7410*/  @!P0 FMUL.FTZ R157, R157, R20 ;  /* 0x000000149d9d8220 */ /* 0x002fe20000410000 */
[----:B------:R-:W-:Y:S02]  /*7420*/  PRMT R20, R126, 0x7632, R20 ;  /* 0x000076327e147816 */ /* 0x000fe40000000014 */
[----:B------:R-:W-:Y:S01]  /*7430*/  FSETP.GTU.FTZ.AND P5, PT, R0, 20, PT ;  /* 0x41a000000000780b */ /* 0x000fe20003fbc000 */
[----:B--2---:R-:W-:Y:S02]  /*7440*/  HADD2.F32 R5, -RZ, R5.H0_H0 ;  /* 0x20000005ff057230 */ /* 0x004fe40000004100 */
[----:B------:R-:W-:Y:S01]  /*7450*/  FADD.FTZ R17, R17, R112 ;  /* 0x0000007011117221 */ /* 0x000fe20000010000 */
[----:B------:R-:W-:Y:S01]  /*7460*/  STS.U16 [R79], R124 ;  /* 0x0000007c4f007388 */ /* 0x000fe20000000400 */
[----:B---3--:R-:W-:Y:S01]  /*7470*/  @!P1 FMUL.FTZ R138, R138, R19 ;  /* 0x000000138a8a9220 */ /* 0x008fe20000410000 */
[----:B------:R-:W-:-:S02]  /*7480*/  HADD2.F32 R19, -RZ, R4.H0_H0 ;  /* 0x20000004ff137230 */ /* 0x000fc40000004100 */
[--C-:B------:R-:W-:Y:S01]  /*7490*/  FADD.FTZ R5, R5, R112.reuse ;  /* 0x0000007005057221 */ /* 0x100fe20000010000 */
[----:B------:R1:W-:Y:S01]  /*74a0*/  STS.U16 [R79+0x2], R18 ;  /* 0x000002124f007388 */ /* 0x0003e20000000400 */
[----:B------:R-:W-:Y:S01]  /*74b0*/  FSETP.GTU.FTZ.AND P3, PT, R17, 20, PT ;  /* 0x41a000001100780b */ /* 0x000fe20003f7c000 */
[--C-:B------:R-:W-:Y:S01]  /*74c0*/  FADD.FTZ R4, R19, R112.reuse ;  /* 0x0000007013047221 */ /* 0x100fe20000010000 */
[----:B------:R-:W-:Y:S01]  /*74d0*/  HADD2.F32 R19, -RZ, R16.H0_H0 ;  /* 0x20000010ff137230 */ /* 0x000fe20000004100 */
[----:B------:R-:W-:Y:S01]  /*74e0*/  STS.U16 [R79+0x4], R126 ;  /* 0x0000047e4f007388 */ /* 0x000fe20000000400 */
[----:B------:R-:W-:Y:S01]  /*74f0*/  @!P5 FMUL.FTZ R0, R0, -1.4426950216293334961 ;  /* 0xbfb8aa3b0000d820 */ /* 0x000fe20000410000 */
[----:B------:R-:W-:Y:S01]  /*7500*/  FSETP.GTU.FTZ.AND P4, PT, R5, 20, PT ;  /* 0x41a000000500780b */ /* 0x000fe20003f9c000 */
[----:B0-----:R-:W-:Y:S01]  /*7510*/  HADD2.F32 R7, -RZ, R7.H0_H0 ;  /* 0x20000007ff077230 */ /* 0x001fe20000004100 */
[----:B------:R0:W-:Y:S01]  /*7520*/  STS.U16 [R79+0x6], R20 ;  /* 0x000006144f007388 */ /* 0x0001e20000000400 */
[--C-:B-1----:R-:W-:Y:S01]  /*7530*/  FADD.FTZ R18, R19, R112.reuse ;  /* 0x0000007013127221 */ /* 0x102fe20000010000 */
[----:B------:R-:W-:Y:S01]  /*7540*/  FSETP.GTU.FTZ.AND P1, PT, R4, 20, PT ;  /* 0x41a000000400780b */ /* 0x000fe20003f3c000 */
[----:B------:R-:W1:Y:S01]  /*7550*/  @!P5 MUFU.EX2 R0, R0 ;  /* 0x000000000000d308 */ /* 0x000e620000000800 */
[----:B------:R-:W-:Y:S01]  /*7560*/  STS.U16 [R79+0x8], R128 ;  /* 0x000008804f007388 */ /* 0x000fe20000000400 */
[----:B------:R-:W-:Y:S01]  /*7570*/  FADD.FTZ R7, R7, R112 ;  /* 0x0000007007077221 */ /* 0x000fe20000010000 */
[----:B------:R-:W-:Y:S01]  /*7580*/  @!P3 FMUL.FTZ R16, R17, -1.4426950216293334961 ;  /* 0xbfb8aa3b1110b820 */ /* 0x000fe20000410000 */
[----:B------:R-:W-:Y:S01]  /*7590*/  FSETP.GTU.FTZ.AND P0, PT, R18, 20, PT ;  /* 0x41a000001200780b */ /* 0x000fe20003f1c000 */
[----:B------:R-:W-:Y:S02]  /*75a0*/  STS.U16 [R79+0xa], R21 ;  /* 0x00000a154f007388 */ /* 0x000fe40000000400 */
[----:B------:R-:W-:Y:S01]  /*75b0*/  FSETP.GTU.FTZ.AND P2, PT, R7, 20, PT ;  /* 0x41a000000700780b */ /* 0x000fe20003f5c000 */
[----:B------:R-:W-:Y:S01]  /*75c0*/  @!P4 FMUL.FTZ R5, R5, -1.4426950216293334961 ;  /* 0xbfb8aa3b0505c820 */ /* 0x000fe20000410000 */
[----:B------:R-:W-:Y:S01]  /*75d0*/  STS.U16 [R79+0xc], R130 ;  /* 0x00000c824f007388 */ /* 0x000fe20000000400 */
[----:B------:R-:W2:Y:S02]  /*75e0*/  @!P3 MUFU.EX2 R16, R16 ;  /* 0x000000100010b308 */ /* 0x000ea40000000800 */
[----:B------:R-:W-:Y:S01]  /*75f0*/  @!P1 FMUL.FTZ R4, R4, -1.4426950216293334961 ;  /* 0xbfb8aa3b04049820 */ /* 0x000fe20000410000 */
[----:B------:R-:W-:Y:S01]  /*7600*/  STS.U16 [R79+0xe], R22 ;  /* 0x00000e164f007388 */ /* 0x000fe20000000400 */
[----:B------:R-:W-:-:S03]  /*7610*/  NOP ;  /* 0x0000000000007918 */ /* 0x000fc60000000000 */
[----:B------:R-:W-:Y:S01]  /*7620*/  LDS.U16 R19, [R87] ;  /* 0x0000000057137984 */ /* 0x000fe20000000400 */
[----:B-1----:R-:W-:Y:S01]  /*7630*/  @!P5 FADD.FTZ R0, R0, 1 ;  /* 0x3f8000000000d421 */ /* 0x002fe20000010000 */
[----:B------:R-:W1:Y:S01]  /*7640*/  @!P1 MUFU.EX2 R4, R4 ;  /* 0x0000000400049308 */ /* 0x000e620000000800 */
[----:B------:R-:W-:Y:S01]  /*7650*/  @!P2 FMUL.FTZ R17, R7, -1.4426950216293334961 ;  /* 0xbfb8aa3b0711a820 */ /* 0x000fe20000410000 */
[----:B------:R-:W-:Y:S01]  /*7660*/  LDS.U16 R21, [R86+0x40] ;  /* 0x0000400056157984 */ /* 0x000fe20000000400 */
[----:B------:R-:W-:Y:S01]  /*7670*/  @!P0 FMUL.FTZ R18, R18, -1.4426950216293334961 ;  /* 0xbfb8aa3b12128820 */ /* 0x000fe20000410000 */
[----:B--2---:R-:W-:Y:S02]  /*7680*/  @!P3 FADD.FTZ R16, R16, 1 ;  /* 0x3f8000001010b421 */ /* 0x004fe40000010000 */
[----:B------:R-:W-:Y:S02]  /*7690*/  LDS.U16 R23, [R85+0x80] ;  /* 0x0000800055177984 */ /* 0x000fe40000000400 */
[----:B------:R-:W2:Y:S02]  /*76a0*/  @!P4 MUFU.EX2 R5, R5 ;  /* 0x000000050005c308 */ /* 0x000ea40000000800 */
[----:B------:R-:W-:Y:S04]  /*76b0*/  LDS.U16 R25, [R84+0xc0] ;  /* 0x0000c00054197984 */ /* 0x000fe80000000400 */
[----:B------:R-:W-:Y:S02]  /*76c0*/  LDS.U16 R27, [R83+0x100] ;  /* 0x00010000531b7984 */ /* 0x000fe40000000400 */
[----:B------:R-:W3:Y:S01]  /*76d0*/  @!P5 MUFU.RCP R0, R0 ;  /* 0x000000000000d308 */ /* 0x000ee20000001000 */
[----:B-1----:R-:W-:Y:S01]  /*76e0*/  @!P1 FADD.FTZ R6, R4, 1 ;  /* 0x3f80000004069421 */ /* 0x002fe20000010000 */
[----:B------:R-:W-:Y:S01]  /*76f0*/  LDS.U16 R29, [R82+0x140] ;  /* 0x00014000521d7984 */ /* 0x000fe20000000400 */
[----:B------:R-:W-:-:S03]  /*7700*/  IMAD R4, R42, UR15, RZ ;  /* 0x0000000f2a047c24 */ /* 0x000fc6000f8e02ff */
[----:B------:R-:W-:Y:S01]  /*7710*/  LDS.U16 R31, [R81+0x180] ;  /* 0x00018000511f7984 */ /* 0x000fe20000000400 */
[----:B------:R-:W-:Y:S01]  /*7720*/  IMAD R43, R43, UR14, R4 ;  /* 0x0000000e2b2b7c24 */ /* 0x000fe2000f8e0204 */
[----:B------:R-:W1:Y:S01]  /*7730*/  @!P2 MUFU.EX2 R17, R17 ;  /* 0x000000110011a308 */ /* 0x000e620000000800 */
[----:B--2---:R-:W-:Y:S01]  /*7740*/  @!P4 FADD.FTZ R7, R5, 1 ;  /* 0x3f8000000507c421 */ /* 0x004fe20000010000 */
[----:B------:R-:W-:Y:S01]  /*7750*/  LDS.U16 R33, [R80+0x1c0] ;  /* 0x0001c00050217984 */ /* 0x000fe20000000400 */
[----:B------:R-:W-:-:S03]  /*7760*/  IMAD.WIDE.U32 R4, R42, UR14, RZ ;  /* 0x0000000e2a047c25 */ /* 0x000fc6000f8e00ff */
[----:B------:R-:W-:Y:S02]  /*7770*/  @!P6 STS [UR5+0x210], R89 ;  /* 0x00021059ff00e988 */ /* 0x000fe40008000805 */
[----:B------:R-:W2:Y:S01]  /*7780*/  @!P0 MUFU.EX2 R18, R18 ;  /* 0x0000001200128308 */ /* 0x000ea20000000800 */
[----:B---3--:R-:W-:Y:S01]  /*7790*/  @!P5 FMUL.FTZ R155, R155, R0 ;  /* 0x000000009b9bd220 */ /* 0x008fe20000410000 */
[----:B------:R-:W-:Y:S01]  /*77a0*/  BAR.SYNC.DEFER_BLOCKING 0x0 ;  /* 0x0000000000007b1d */ /* 0x000fe20000010000 */
[----:B------:R-:W-:-:S05]  /*77b0*/  IADD3 R41, R5, R43, RZ ;  /* 0x0000002b05297210 */ /* 0x000fca0007ffe0ff */
[----:B------:R3:W4:Y:S01]  /*77c0*/  @!P1 MUFU.RCP R37, R6 ;  /* 0x0000000600259308 */ /* 0x0007220000001000 */
[----:B-1----:R-:W-:-:S07]  /*77d0*/  @!P2 FADD.FTZ R0, R17, 1 ;  /* 0x3f8000001100a421 */ /* 0x002fce0000010000 */
[----:B0-----:R3:W0:Y:S08]  /*77e0*/  @!P4 MUFU.RCP R20, R7 ;  /* 0x000000070014c308 */ /* 0x0016300000001000 */
[----:B------:R3:W1:Y:S01]  /*77f0*/  @!P3 MUFU.RCP R39, R16 ;  /* 0x000000100027b308 */ /* 0x0006620000001000 */
[----:B------:R-:W5:Y:S02]  /*7800*/  LDS R35, [UR5+0x210] ;  /* 0x00021005ff237984 */ /* 0x000f640008000800 */
[----:B-----5:R-:W-:-:S13]  /*7810*/  ISETP.GE.AND P5, PT, R8, R35, PT ;  /* 0x000000230800720c */ /* 0x020fda0003fa6270 */
[----:B01234-:R-:W-:Y:S05]  /*7820*/  @P5 BRA `(.L_x_9382) ;  /* 0x0000000000345947 */ /* 0x01ffea0003800000 */
        /* <DEDUP_REMOVED lines=13> */
.L_x_9382:
[----:B------:R-:W-:Y:S05]  /*7900*/  BSYNC B0 ;  /* 0x0000000000007941 */ /* 0x000fea0003800000 */
.L_x_9381:
[----:B------:R-:W-:Y:S01]  /*7910*/  ULDC.64 UR6, c[0x0][0x390] ;  /* 0x0000e40000067ab9 */ /* 0x000fe20000000a00 */
[----:B------:R-:W-:Y:S01]  /*7920*/  MOV R5, R41 ;  /* 0x0000002900057202 */ /* 0x000fe20000000f00 */
[----:B------:R-:W-:Y:S02]  /*7930*/  IMAD R6, R116, UR6, RZ ;  /* 0x0000000674067c24 */ /* 0x000fe4000f8e02ff */
[----:B------:R-:W-:Y:S01]  /*7940*/  @!P0 FADD.FTZ R18, R18, 1 ;  /* 0x3f80000012128421 */ /* 0x000fe20000010000 */
[----:B------:R-:W-:Y:S01]  /*7950*/  @!P1 FMUL.FTZ R136, R136, R37 ;  /* 0x0000002588889220 */ /* 0x000fe20000410000 */
[----:B------:R-:W1:Y:S01]  /*7960*/  @!P2 MUFU.RCP R0, R0 ;  /* 0x000000000000a308 */ /* 0x000e620000001000 */
[----:B------:R-:W-:-:S04]  /*7970*/  IMAD.WIDE.U32 R4, R119, UR6, R4 ;  /* 0x0000000677047c25 */ /* 0x000fc8000f8e0004 */
[----:B------:R-:W-:Y:S01]  /*7980*/  @!P4 FMUL.FTZ R153, R153, R20 ;  /* 0x000000149999c220 */ /* 0x000fe20000410000 */
[----:B------:R-:W-:Y:S01]  /*7990*/  @!P3 FMUL.FTZ R134, R134, R39 ;  /* 0x000000278686b220 */ /* 0x000fe20000410000 */
[----:B------:R-:W-:Y:S01]  /*79a0*/  ISETP.GE.AND P3, PT, R94, R35, PT ;  /* 0x000000235e00720c */ /* 0x000fe20003f66270 */
[----:B0-----:R-:W-:Y:S01]  /*79b0*/  IMAD R19, R119, UR7, R6 ;  /* 0x0000000777137c24 */ /* 0x001fe2000f8e0206 */
[----:B------:R-:W-:Y:S01]  /*79c0*/  ULDC.64 UR6, c[0x0][0x3e0] ;  /* 0x0000f80000067ab9 */ /* 0x000fe20000000a00 */
[----:B------:R-:W-:Y:S01]  /*79d0*/  IADD3 R6, P5, R118, R4, RZ ;  /* 0x0000000476067210 */ /* 0x000fe20007fbe0ff */
[----:B------:R-:W0:Y:S01]  /*79e0*/  @!P0 MUFU.RCP R7, R18 ;  /* 0x0000001200078308 */ /* 0x000e220000001000 */
[----:B------:R-:W-:Y:S01]  /*79f0*/  LEA R17, P1, R8, UR6, 0x1 ;  /* 0x0000000608117c11 */ /* 0x000fe2000f8208ff */
[----:B------:R-:W-:Y:S01]  /*7a00*/  BSSY B0, `(.L_x_9383) ;  /* 0x000004e000007945 */ /* 0x000fe20003800000 */
[----:B------:R-:W-:Y:S02]  /*7a10*/  IADD3.X R5, R120, R19, R5, P5, !PT ;  /* 0x0000001378057210 */ /* 0x000fe40002ffe405 */
[----:B------:R-:W-:-:S02]  /*7a20*/  LEA.HI.X R16, R8, UR7, R9, 0x1, P1 ;  /* 0x0000000708107c11 */ /* 0x000fc400088f0c09 */
[----:B------:R-:W-:Y:S02]  /*7a30*/  ISETP.GE.AND P1, PT, R100, R35, PT ;  /* 0x000000236400720c */ /* 0x000fe40003f26270 */
[----:B------:R-:W-:Y:S01]  /*7a40*/  LEA R4, P4, R6, R17, 0x1 ;  /* 0x0000001106047211 */ /* 0x000fe200078808ff */
[----:B-1----:R-:W-:Y:S01]  /*7a50*/  @!P2 FMUL.FTZ R151, R151, R0 ;  /* 0x000000009797a220 */ /* 0x002fe20000410000 */
[-C--:B------:R-:W-:Y:S02]  /*7a60*/  ISETP.GE.AND P2, PT, R98, R35.reuse, PT ;  /* 0x000000236200720c */ /* 0x080fe40003f46270 */
[----:B------:R-:W-:Y:S02]  /*7a70*/  LEA.HI.X R5, R6, R16, R5, 0x1, P4 ;  /* 0x0000001006057211 */ /* 0x000fe400020f0c05 */
[----:B------:R-:W-:Y:S01]  /*7a80*/  ISETP.GE.AND P4, PT, R96, R35, PT ;  /* 0x000000236000720c */ /* 0x000fe20003f86270 */
[----:B0-----:R-:W-:Y:S01]  /*7a90*/  @!P0 FMUL.FTZ R132, R132, R7 ;  /* 0x0000000784848220 */ /* 0x001fe20000410000 */
        /* <DEDUP_REMOVED lines=34> */
[----:B-1----:R-:W0:Y:S01]  /*7cc0*/  LDC.64 R6, c[0x0][0x3a8] ;  /* 0x0000ea00ff067b82 */ /* 0x002e220000000a00 */
        /* <DEDUP_REMOVED lines=33> */
.L_x_9384:
[----:B------:R-:W-:Y:S05]  /*7ee0*/  BSYNC B0 ;  /* 0x0000000000007941 */ /* 0x000fea0003800000 */
.L_x_9383:
[----:B------:R-:W-:Y:S01]  /*7ef0*/  MOV R2, R4 ;  /* 0x0000000400027202 */ /* 0x000fe20000000f00 */
[----:B------:R-:W-:Y:S01]  /*7f00*/  ULDC.64 UR6, c[0x0][0x3b0] ;  /* 0x0000ec0000067ab9 */ /* 0x000fe20000000a00 */
[----:B------:R-:W-:Y:S01]  /*7f10*/  MOV R3, R29 ;  /* 0x0000001d00037202 */ /* 0x000fe20000000f00 */
[----:B------:R-:W-:Y:S01]  /*7f20*/  IMAD R4, R116, UR6, RZ ;  /* 0x0000000674047c24 */ /* 0x000fe2000f8e02ff */
[----:B------:R-:W-:Y:S01]  /*7f30*/  ULDC.64 UR8, c[0x0][0x3f0] ;  /* 0x0000fc0000087ab9 */ /* 0x000fe20000000a00 */
[-C--:B------:R-:W-:Y:S01]  /*7f40*/  ISETP.GE.AND P6, PT, R90, R25.reuse, PT ;  /* 0x000000195a00720c */ /* 0x080fe20003fc6270 */
[----:B------:R-:W-:Y:S01]  /*7f50*/  UIADD3 UR4, UR4, 0x1, URZ ;  /* 0x0000000104047890 */ /* 0x000fe2000fffe03f */
        /* <DEDUP_REMOVED lines=33> */
.L_x_9337:
        /* <DEDUP_REMOVED lines=26> */
.L_x_9387:
[----:B------:R-:W-:Y:S05]  /*8310*/  BSYNC B0 ;  /* 0x0000000000007941 */ /* 0x000fea0003800000 */
.L_x_9386:
        /* <DEDUP_REMOVED lines=20> */
[----:B-1----:R-:W0:Y:S02]  /*8460*/  SHFL.DOWN P0, R7, R2, 0x10, 0x1f ;  /* 0x0a001f0002077f89 */ /* 0x002e240000000000 */
        /* <DEDUP_REMOVED lines=8> */
.L_x_9389:
[----:B------:R-:W2:Y:S02]  /*84f0*/  S2R R9, SR_TID.X ;  /* 0x0000000000097919 */ /* 0x000ea40000002100 */
.L_x_9390:
[----:B------:R-:W-:Y:S05]  /*8500*/  BSYNC B0 ;  /* 0x0000000000007941 */ /* 0x000fea0003800000 */
.L_x_9388:
        /* <DEDUP_REMOVED lines=9> */
[----:B-1----:R-:W-:Y:S01]  /*85a0*/  IMAD R13, R119, UR7, R116 ;  /* 0x00000007770d7c24 */ /* 0x002fe2000f8e0274 */
[----:B------:R-:W-:-:S04]  /*85b0*/  ULDC.64 UR6, c[0x0][0x340] ;  /* 0x0000d00000067ab9 */ /* 0x000fc80000000a00 */
[----:B------:R-:W-:Y:S01]  /*85c0*/  IADD3 R13, R3, R13, RZ ;  /* 0x0000000d030d7210 */ /* 0x000fe20007ffe0ff */
[----:B--2---:R-:W-:-:S03]  /*85d0*/  ULEA UR4, UR5, UR4, 0x18 ;  /* 0x0000000405047291 */ /* 0x004fc6000f8ec03f */
[----:B------:R-:W-:-:S09]  /*85e0*/  ULDC UR5, c[0x0][0x0] ;  /* 0x0000000000057ab9 */ /* 0x000fd20000000800 */
.L_x_9391:
[----:B------:R-:W-:Y:S02]  /*85f0*/  LEA R0, R9, UR4, 0x2 ;  /* 0x0000000409007c11 */ /* 0x000fe4000f8e10ff */
[----:B---3--:R-:W-:Y:S02]  /*8600*/  SHF.R.S32.HI R4, RZ, 0x1f, R9 ;  /* 0x0000001fff047819 */ /* 0x008fe40000011409 */
[----:B------:R-:W-:Y:S01]  /*8610*/  MOV R5, R13 ;  /* 0x0000000d00057202 */ /* 0x000fe20000000f00 */
[----:B0---4-:R-:W0:Y:S02]  /*8620*/  LDS R11, [R0+0x1f18] ;  /* 0x001f1800000b7984 */ /* 0x011e240000000800 */
        /* <DEDUP_REMOVED lines=12> */
.L_x_9392:
        /* <DEDUP_REMOVED lines=9> */
.L_x_11023:


//--------------------- .text._Z25selective_scan_bwd_kernelI32Selective_Scan_bwd_kernel_traitsILi32ELi8ELb1ELb0ELb0ELb0ELb0EN3c104HalfEfEEv12SSMParamsBwd --------------------------
	.section	.text._Z25selective_scan_bwd_kernelI32Selective_Scan_bwd_kernel_traitsILi32ELi8ELb1ELb0ELb0ELb0ELb0EN3c104HalfEfEEv12SSMParamsBwd,"ax",@progbits
	.align	128
        .global         _Z25selective_scan_bwd_kernelI32Selective_Scan_bwd_kernel_traitsILi32ELi8ELb1ELb0ELb0ELb0ELb0EN3c104HalfEfEEv12SSMParamsBwd
        .type           _Z25selective_scan_bwd_kernelI32Selective_Scan_bwd_kernel_traitsILi32ELi8ELb1ELb0ELb0ELb0ELb0EN3c104HalfEfEEv12SSMParamsBwd,@function
        .size           _Z25selective_scan_bwd_kernelI32Selective_Scan_bwd_kernel_traitsILi32ELi8ELb1ELb0ELb0ELb0ELb0EN3c104HalfEfEEv12SSMParamsBwd,(.L_x_11024 - _Z25selective_scan_bwd_kernelI32Selective_Scan_bwd_kernel_traitsILi32ELi8ELb1ELb0ELb0ELb0ELb0EN3c104HalfEfEEv12SSMParamsBwd)
        .other          _Z25selective_scan_bwd_kernelI32Selective_Scan_bwd_kernel_traitsILi32ELi8ELb1ELb0ELb0ELb0ELb0EN3c104HalfEfEEv12SSMParamsBwd,@"STO_CUDA_ENTRY STV_DEFAULT"
_Z25selective_scan_bwd_kernelI32Selective_Scan_bwd_kernel_traitsILi32ELi8ELb1ELb0ELb0ELb0ELb0EN3c104HalfEfEEv12SSMParamsBwd:
.text._Z25selective_scan_bwd_kernelI32Selective_Scan_bwd_kernel_traitsILi32ELi8ELb1ELb0ELb0ELb0ELb0EN3c104HalfEfEEv12SSMParamsBwd:
        /* <DEDUP_REMOVED lines=27> */
[----:B------:R-:W4:Y:S01]  /*01b0*/  LDC.64 R18, c[0x0][0x3d8] ;  /* 0x0000f600ff127b82 */ /* 0x000f220000000a00 */
[----:B------:R-:W-:Y:S01]  /*01c0*/  UIADD3 UR5, UR5, UR6, URZ ;  /* 0x0000000605057290 */ /* 0x000fe2000fffe03f */
[----:B------:R-:W-:Y:S01]  /*01d0*/  @P1 LEA.HI.X R5, R27, R5, R28, 0x2, P3 ;  /* 0x000000051b051211 */ /* 0x000fe200018f141c */
[----:B------:R-:W-:Y:S01]  /*01e0*/  ULDC.64 UR8, c[0x0][0x290] ;  /* 0x0000a40000087ab9 */ /* 0x000fe20000000a00 */
[----:B0-----:R-:W-:Y:S01]  /*01f0*/  ISETP.NE.U32.AND P0, PT, R10, RZ, PT ;  /* 0x000000ff0a00720c */ /* 0x001fe20003f05070 */
[----:B------:R-:W-:-:S03]  /*0200*/  UIMAD UR6, UR15, UR8, URZ ;  /* 0x000000080f0672a4 */ /* 0x000fc6000f8e023f */
[----:B------:R-:W0:Y:S01]  /*0210*/  LDC.64 R20, c[0x0][0x3f8] ;  /* 0x0000fe00ff147b82 */ /* 0x000e220000000a00 */
[----:B------:R-:W-:Y:S01]  /*0220*/  ISETP.NE.AND.EX P0, PT, R11, RZ, PT, P0 ;  /* 0x000000ff0b00720c */ /* 0x000fe20003f05300 */
[----:B------:R1:W5:Y:S01]  /*0230*/  @P1 LDG.E R30, desc[UR12][R4.64] ;  /* 0x0000000c041e1981 */ /* 0x000362000c1e1900 */
[-C--:B--2---:R-:W-:Y:S01]  /*0240*/  IMAD.WIDE.U32 R2, R27, R6.reuse, UR4 ;  /* 0x000000041b027e25 */ /* 0x084fe2000f8e0006 */
[----:B------:R-:W-:Y:S02]  /*0250*/  UIMAD.WIDE.U32 UR4, UR14, UR8, URZ ;  /* 0x000000080e0472a5 */ /* 0x000fe4000f8e003f */
[----:B------:R-:W-:Y:S01]  /*0260*/  UIMAD UR6, UR14, UR9, UR6 ;  /* 0x000000090e0672a4 */ /* 0x000fe2000f8e0206 */
[C---:B------:R-:W-:Y:S01]  /*0270*/  IMAD R0, R28.reuse, R6, RZ ;  /* 0x000000061c007224 */ /* 0x040fe200078e02ff */
[----:B------:R-:W2:Y:S01]  /*0280*/  LDC.64 R10, c[0x0][0x330] ;  /* 0x0000cc00ff0a7b82 */ /* 0x000ea20000000a00 */
[----:B-1----:R-:W-:Y:S02]  /*0290*/  LEA R5, R23, 0xffffff00, 0x8 ;  /* 0xffffff0017057811 */ /* 0x002fe400078e40ff */
[----:B------:R-:W-:Y:S01]  /*02a0*/  IMAD R0, R27, R7, R0 ;  /* 0x000000071b007224 */ /* 0x000fe200078e0200 */
[----:B------:R-:W-:Y:S01]  /*02b0*/  UIADD3 UR5, UR5, UR6, URZ ;  /* 0x0000000605057290 */ /* 0x000fe2000fffe03f */
[----:B------:R-:W-:Y:S01]  /*02c0*/  IADD3 R38, P1, R5, R2, RZ ;  /* 0x0000000205267210 */ /* 0x000fe20007f3e0ff */
[-C--:B---3--:R-:W-:Y:S01]  /*02d0*/  IMAD R2, R28, R8.reuse, RZ ;  /* 0x000000081c027224 */ /* 0x088fe200078e02ff */
[----:B------:R-:W-:Y:S01]  /*02e0*/  SHF.R.S32.HI R7, RZ, 0x1f, R5 ;  /* 0x0000001fff077819 */ /* 0x000fe20000011405 */
[----:B------:R-:W-:Y:S01]  /*02f0*/  UIMAD UR8, UR15, UR10, URZ ;  /* 0x0000000a0f0872a4 */ /* 0x000fe2000f8e023f */
[----:B------:R-:W1:Y:S01]  /*0300*/  LDC.64 R24, c[0x0][0x2f8] ;  /* 0x0000be00ff187b82 */ /* 0x000e620000000a00 */
[----:B------:R-:W-:Y:S01]  /*0310*/  IMAD R4, R27, R9, R2 ;  /* 0x000000091b047224 */ /* 0x000fe200078e0202 */
[----:B------:R-:W-:Y:S01]  /*0320*/  IADD3.X R6, R7, R3, R0, P1, !PT ;  /* 0x0000000307067210 */ /* 0x000fe20000ffe400 */
[----:B------:R-:W-:Y:S01]  /*0330*/  IMAD.WIDE.U32 R2, R27, R8, UR4 ;  /* 0x000000041b027e25 */ /* 0x000fe2000f8e0008 */
[----:B----4-:R-:W-:Y:S01]  /*0340*/  ISETP.NE.U32.AND P1, PT, R18, RZ, PT ;  /* 0x000000ff1200720c */ /* 0x010fe20003f25070 */
[----:B------:R-:W-:-:S02]  /*0350*/  UIMAD.WIDE.U32 UR6, UR14, UR10, URZ ;  /* 0x0000000a0e0672a5 */ /* 0x000fc4000f8e003f */
[----:B------:R-:W-:Y:S01]  /*0360*/  UIMAD UR8, UR14, UR11, UR8 ;  /* 0x0000000b0e0872a4 */ /* 0x000fe2000f8e0208 */
[----:B------:R-:W3:Y:S01]  /*0370*/  @P0 LDC R8, c[0x0][0x214] ;  /* 0x00008500ff080b82 */ /* 0x000ee20000000800 */
[----:B------:R-:W-:Y:S02]  /*0380*/  ISETP.NE.AND.EX P1, PT, R19, RZ, PT, P1 ;  /* 0x000000ff1300720c */ /* 0x000fe40003f25310 */
[----:B------:R-:W-:Y:S02]  /*0390*/  CS2R R14, SRZ ;  /* 0x00000000000e7805 */ /* 0x000fe4000001ff00 */
[----:B0-----:R-:W-:Y:S01]  /*03a0*/  ISETP.NE.U32.AND P2, PT, R20, RZ, PT ;  /* 0x000000ff1400720c */ /* 0x001fe20003f45070 */
[----:B------:R-:W-:Y:S01]  /*03b0*/  UIADD3 UR7, UR7, UR8, URZ ;  /* 0x0000000807077290 */ /* 0x000fe2000fffe03f */
[----:B------:R-:W-:Y:S01]  /*03c0*/  IADD3 R40, P3, R5, R2, RZ ;  /* 0x0000000205287210 */ /* 0x000fe20007f7e0ff */
[----:B------:R-:W0:Y:S01]  /*03d0*/  @P0 LDC R9, c[0x0][0x21c] ;  /* 0x00008700ff090b82 */ /* 0x000e220000000800 */
[----:B------:R-:W-:Y:S01]  /*03e0*/  ISETP.NE.AND.EX P2, PT, R21, RZ, PT, P2 ;  /* 0x000000ff1500720c */ /* 0x000fe20003f45320 */
[----:B--2---:R-:W-:Y:S01]  /*03f0*/  IMAD R0, R28, R10, RZ ;  /* 0x0000000a1c007224 */ /* 0x004fe200078e02ff */
[----:B------:R-:W-:-:S05]  /*0400*/  IADD3.X R4, R7, R3, R4, P3, !PT ;  /* 0x0000000307047210 */ /* 0x000fca0001ffe404 */
[----:B------:R-:W2:Y:S01]  /*0410*/  LDC.64 R36, c[0x0][0x2f0] ;  /* 0x0000bc00ff247b82 */ /* 0x000ea20000000a00 */
[----:B------:R-:W-:-:S07]  /*0420*/  IMAD.WIDE.U32 R2, R27, R10, UR6 ;  /* 0x000000061b027e25 */ /* 0x000fce000f8e000a */
[----:B------:R-:W4:Y:S01]  /*0430*/  LDC.64 R34, c[0x0][0x3b8] ;  /* 0x0000ee00ff227b82 */ /* 0x000f220000000a00 */
[C---:B------:R-:W-:Y:S01]  /*0440*/  @P1 LEA R14, P3, R27.reuse, R18, 0x2 ;  /* 0x000000121b0e1211 */ /* 0x040fe200078610ff */
[----:B------:R-:W-:-:S06]  /*0450*/  IMAD R0, R27, R11, R0 ;  /* 0x0000000b1b007224 */ /* 0x000fcc00078e0200 */
[----:B------:R-:W0:Y:S01]  /*0460*/  @P0 LDC.64 R16, c[0x0][0x310] ;  /* 0x0000c400ff100b82 */ /* 0x000e220000000a00 */
[----:B------:R-:W-:Y:S02]  /*0470*/  IADD3 R5, P5, R5, R2, RZ ;  /* 0x0000000205057210 */ /* 0x000fe40007fbe0ff */
[----:B------:R-:W-:Y:S02]  /*0480*/  CS2R R12, SRZ ;  /* 0x00000000000c7805 */ /* 0x000fe4000001ff00 */
[----:B------:R-:W-:Y:S01]  /*0490*/  @P1 LEA.HI.X R15, R27, R19, R28, 0x2, P3 ;  /* 0x000000131b0f1211 */ /* 0x000fe200018f141c */
[----:B------:R-:W-:Y:S01]  /*04a0*/  ULDC.64 UR4, c[0x0][0x358] ;  /* 0x0000d60000047ab9 */ /* 0x000fe20000000a00 */
[----:B------:R-:W-:Y:S02]  /*04b0*/  ISETP.GE.AND P1, PT, R23, 0x1, PT ;  /* 0x000000011700780c */ /* 0x000fe40003f26270 */
[----:B------:R-:W-:Y:S02]  /*04c0*/  @P2 LEA R12, P4, R27, R20, 0x2 ;  /* 0x000000141b0c2211 */ /* 0x000fe400078810ff */
[----:B------:R-:W-:Y:S01]  /*04d0*/  IADD3.X R42, R7, R3, R0, P5, !PT ;  /* 0x00000003072a7210 */ /* 0x000fe20002ffe400 */
[----:B---3--:R-:W-:Y:S01]  /*04e0*/  @P0 IMAD R0, R8, UR14, R27 ;  /* 0x0000000e08000c24 */ /* 0x008fe2000f8e021b */
[C---:B------:R-:W-:Y:S01]  /*04f0*/  @P2 LEA.HI.X R13, R27.reuse, R21, R28, 0x2, P4 ;  /* 0x000000151b0d2211 */ /* 0x040fe200020f141c */
[----:B------:R-:W-:Y:S01]  /*0500*/  IMAD R2, R28, UR4, RZ ;  /* 0x000000041c027c24 */ /* 0x000fe2000f8e02ff */
[----:B-1----:R-:W-:Y:S01]  /*0510*/  LEA R39, P2, R40, R24, 0x1 ;  /* 0x0000001828277211 */ /* 0x002fe200078408ff */
[----:B------:R-:W-:Y:S01]  /*0520*/  @P0 IMAD R0, R0, R23, RZ ;  /* 0x0000001700000224 */ /* 0x000fe200078e02ff */
[----:B--2---:R-:W-:Y:S01]  /*0530*/  LEA R36, P5, R38, R36, 0x1 ;  /* 0x0000002426247211 */ /* 0x004fe200078a08ff */
[----:B------:R-:W-:Y:S01]  /*0540*/  IMAD.WIDE.U32 R18, R27, UR4, RZ ;  /* 0x000000041b127c25 */ /* 0x000fe2000f8e00ff */
[----:B------:R-:W-:-:S02]  /*0550*/  LEA.HI.X R40, R40, R25, R4, 0x1, P2 ;  /* 0x0000001928287211 */ /* 0x000fc400010f0c04 */
[----:B----4-:R-:W-:Y:S01]  /*0560*/  LEA R41, P2, R5, R34, 0x1 ;  /* 0x0000002205297211 */ /* 0x010fe200078408ff */
[----:B0-----:R-:W-:Y:S02]  /*0570*/  @P0 IMAD R3, R0, R9, RZ ;  /* 0x0000000900030224 */ /* 0x001fe400078e02ff */
[----:B------:R-:W-:Y:S01]  /*0580*/  IMAD R33, R27, UR5, R2 ;  /* 0x000000051b217c24 */ /* 0x000fe2000f8e0202 */
[----:B------:R-:W-:Y:S01]  /*0590*/  LEA.HI.X R38, R38, R37, R6, 0x1, P5 ;  /* 0x0000002526267211 */ /* 0x000fe200028f0c06 */
[----:B------:R-:W-:Y:S01]  /*05a0*/  @P0 IMAD.WIDE R16, R3, 0x8, R16 ;  /* 0x0000000803100825 */ /* 0x000fe200078e0210 */
[----:B------:R-:W-:Y:S02]  /*05b0*/  LEA.HI.X R42, R5, R35, R42, 0x1, P2 ;  /* 0x00000023052a7211 */ /* 0x000fe400010f0c2a */
[----:B------:R-:W-:Y:S02]  /*05c0*/  @!P0 CS2R R16, SRZ ;  /* 0x0000000000108805 */ /* 0x000fe4000001ff00 */
[----:B------:R-:W-:-:S02]  /*05d0*/  MOV R32, RZ ;  /* 0x000000ff00207202 */ /* 0x000fc40000000f00 */
[----:B------:R-:W-:Y:S01]  /*05e0*/  IADD3 R33, R19, R33, RZ ;  /* 0x0000002113217210 */ /* 0x000fe20007ffe0ff */
[----:B------:R-:W-:Y:S06]  /*05f0*/  @!P1 BRA `(.L_x_9393) ;  /* 0x0000002000449947 */ /* 0x000fec0003800000 */
[----:B------:R-:W0:Y:S01]  /*0600*/  S2UR UR5, SR_CgaCtaId ;  /* 0x00000000000579c3 */ /* 0x000e220000008800 */
[----:B------:R-:W1:Y:S01]  /*0610*/  S2R R35, SR_TID.X ;  /* 0x0000000000237919 */ /* 0x000e620000002100 */
[----:B------:R-:W-:Y:S01]  /*0620*/  UMOV UR4, 0x400 ;  /* 0x0000040000047882 */ /* 0x000fe20000000000 */
[----:B------:R-:W-:Y:S01]  /*0630*/  MOV R32, RZ ;  /* 0x000000ff00207202 */ /* 0x000fe20000000f00 */
[----:B------:R-:W2:Y:S01]  /*0640*/  S2R R37, SR_LANEID ;  /* 0x0000000000257919 */ /* 0x000ea20000000000 */
[----:B------:R-:W-:-:S03]  /*0650*/  MOV R31, RZ ;  /* 0x000000ff001f7202 */ /* 0x000fc60000000f00 */
[----:B------:R-:W3:Y:S01]  /*0660*/  LDC R34, c[0x0][0x224] ;  /* 0x00008900ff227b82 */ /* 0x000ee20000000800 */
[----:B0-----:R-:W-:-:S06]  /*0670*/  ULEA UR4, UR5, UR4, 0x18 ;  /* 0x0000000405047291 */ /* 0x001fcc000f8ec03f */
[----:B------:R-:W-:Y:S02]  /*0680*/  MOV R26, UR4 ;  /* 0x00000004001a7c02 */ /* 0x000fe40008000f00 */
[C---:B-1----:R-:W-:Y:S02]  /*0690*/  LOP3.LUT R105, R35.reuse, 0x1f, RZ, 0xc0, !PT ;  /* 0x0000001f23697812 */ /* 0x042fe400078ec0ff */
[----:B------:R-:W-:Y:S02]  /*06a0*/  SHF.R.S32.HI R44, RZ, 0x1f, R35 ;  /* 0x0000001fff2c7819 */ /* 0x000fe40000011423 */
[C---:B------:R-:W-:Y:S02]  /*06b0*/  IADD3 R43, R35.reuse, 0x200, RZ ;  /* 0x00000200232b7810 */ /* 0x040fe40007ffe0ff */
[----:B--2---:R-:W-:-:S07]  /*06c0*/  LEA R107, R35, R26, 0x2 ;  /* 0x0000001a236b7211 */ /* 0x004fce00078e10ff */
.L_x_9400:
[----:B------:R-:W-:Y:S01]  /*06d0*/  BAR.SYNC.DEFER_BLOCKING 0x0 ;  /* 0x0000000000007b1d */ /* 0x000fe20000010000 */
[C---:B------:R-:W-:Y:S02]  /*06e0*/  SHF.L.U32 R46, R35.reuse, 0x4, RZ ;  /* 0x00000004232e7819 */ /* 0x040fe400000006ff */
[----:B------:R-:W-:Y:S02]  /*06f0*/  SHF.L.U64.HI R45, R35, 0x4, R44 ;  /* 0x00000004232d7819 */ /* 0x000fe4000001022c */
[----:B0-----:R-:W-:-:S03]  /*0700*/  IADD3 R2, P0, R36, R46, RZ ;  /* 0x0000002e24027210 */ /* 0x001fc60007f1e0ff */
[----:B------:R-:W0:Y:S01]  /*0710*/  LDC R79, c[0x0][0x21c] ;  /* 0x00008700ff4f7b82 */ /* 0x000e220000000800 */
[----:B------:R-:W-:-:S05]  /*0720*/  IADD3.X R3, R38, R45, RZ, P0, !PT ;  /* 0x0000002d26037210 */ /* 0x000fca00007fe4ff */
[----:B------:R-:W2:Y:S01]  /*0730*/  LDG.E.128 R48, desc[UR12][R2.64] ;  /* 0x0000000c02307981 */ /* 0x000ea2000c1e1d00 */
[----:B------:R-:W-:Y:S02]  /*0740*/  LEA R55, R37, R26, 0x4 ;  /* 0x0000001a25377211 */ /* 0x000fe400078e20ff */
[----:B------:R-:W-:-:S04]  /*0750*/  IADD3 R20, P0, R39, R46, RZ ;  /* 0x0000002e27147210 */ /* 0x000fc80007f1e0ff */
[----:B------:R-:W-:Y:S01]  /*0760*/  IADD3.X R21, R40, R45, RZ, P0, !PT ;  /* 0x0000002d28157210 */ /* 0x000fe200007fe4ff */
[----:B--2---:R1:W-:Y:S01]  /*0770*/  STS.128 [R55], R48 ;  /* 0x0000003037007388 */ /* 0x0043e20000000c00 */
[----:B------:R-:W-:-:S03]  /*0780*/  NOP ;  /* 0x0000000000007918 */ /* 0x000fc60000000000 */
[----:B------:R-:W2:Y:S01]  /*0790*/  LDS.128 R4, [R55] ;  /* 0x0000000037047984 */ /* 0x000ea20000000c00 */
[----:B------:R-:W-:Y:S06]  /*07a0*/  BAR.SYNC.DEFER_BLOCKING 0x0 ;  /* 0x0000000000007b1d */ /* 0x000fec0000010000 */
[----:B------:R-:W4:Y:S01]  /*07b0*/  LDG.E.128 R56, desc[UR12][R20.64] ;  /* 0x0000000c14387981 */ /* 0x000f22000c1e1d00 */
[----:B------:R-:W-:-:S04]  /*07c0*/  IADD3 R22, P0, R41, R46, RZ ;  /* 0x0000002e29167210 */ /* 0x000fc80007f1e0ff */
[----:B------:R-:W-:Y:S01]  /*07d0*/  IADD3.X R23, R42, R45, RZ, P0, !PT ;  /* 0x0000002d2a177210 */ /* 0x000fe200007fe4ff */
[----:B----4-:R-:W-:Y:S01]  /*07e0*/  STS.128 [R55], R56 ;  /* 0x0000003837007388 */ /* 0x010fe20000000c00 */
[----:B------:R-:W-:-:S03]  /*07f0*/  NOP ;  /* 0x0000000000007918 */ /* 0x000fc60000000000 */
[----:B------:R-:W-:Y:S01]  /*0800*/  LDS.128 R8, [R55] ;  /* 0x0000000037087984 */ /* 0x000fe20000000c00 */
[----:B------:R-:W-:Y:S06]  /*0810*/  BAR.SYNC.DEFER_BLOCKING 0x0 ;  /* 0x0000000000007b1d */ /* 0x000fec0000010000 */
[----:B-1----:R-:W4:Y:S01]  /*0820*/  LDG.E.128 R48, desc[UR12][R22.64] ;  /* 0x0000000c16307981 */ /* 0x002f22000c1e1d00 */
[--C-:B--2---:R-:W-:Y:S01]  /*0830*/  HADD2.F32 R83, -RZ, R4.reuse.H0_H0 ;  /* 0x20000004ff537230 */ /* 0x104fe20000004100 */
[----:B0-----:R-:W-:Y:S01]  /*0840*/  ISETP.GE.AND P0, PT, R79, 0x1, PT ;  /* 0x000000014f00780c */ /* 0x001fe20003f06270 */
[----:B------:R-:W-:Y:S01]  /*0850*/  HADD2.F32 R87, -RZ, R4.H1_H1 ;  /* 0x30000004ff577230 */ /* 0x000fe20000004100 */
[----:B------:R-:W-:Y:S01]  /*0860*/  HFMA2.MMA R47, -RZ, RZ, 0, 0 ;  /* 0x00000000ff2f7435 */ /* 0x000fe200000001ff */
[--C-:B------:R-:W-:Y:S01]  /*0870*/  HADD2.F32 R85, -RZ, R5.reuse.H0_H0 ;  /* 0x20000005ff557230 */ /* 0x100fe20000004100 */
[----:B------:R-:W-:Y:S01]  /*0880*/  MOV R54, RZ ;  /* 0x000000ff00367202 */ /* 0x000fe20000000f00 */
[----:B------:R-:W-:Y:S01]  /*0890*/  HADD2.F32 R81, -RZ, R5.H1_H1 ;  /* 0x30000005ff517230 */ /* 0x000fe20000004100 */
[----:B------:R-:W-:Y:S01]  /*08a0*/  CS2R R52, SRZ ;  /* 0x0000000000347805 */ /* 0x000fe2000001ff00 */
[----:B------:R-:W-:-:S02]  /*08b0*/  HADD2.F32 R77, -RZ, R6.H0_H0 ;  /* 0x20000006ff4d7230 */ /* 0x000fc40000004100 */
[----:B------:R-:W-:Y:S02]  /*08c0*/  HADD2.F32 R75, -RZ, R6.H1_H1 ;  /* 0x30000006ff4b7230 */ /* 0x000fe40000004100 */
[----:B------:R-:W-:Y:S01]  /*08d0*/  HADD2.F32 R73, -RZ, R7.H0_H0 ;  /* 0x20000007ff497230 */ /* 0x000fe20000004100 */
[----:B----4-:R0:W-:Y:S01]  /*08e0*/  STS.128 [R55], R48 ;  /* 0x0000003037007388 */ /* 0x0101e20000000c00 */
[----:B------:R-:W-:-:S03]  /*08f0*/  NOP ;  /* 0x0000000000007918 */ /* 0x000fc60000000000 */
[----:B------:R-:W1:Y:S01]  /*0900*/  LDS.128 R68, [R55] ;  /* 0x0000000037447984 */ /* 0x000e620000000c00 */
[----:B0-----:R-:W-:Y:S02]  /*0910*/  CS2R R50, SRZ ;  /* 0x0000000000327805 */ /* 0x001fe4000001ff00 */
[----:B------:R-:W-:Y:S01]  /*0920*/  CS2R R48, SRZ ;  /* 0x0000000000307805 */ /* 0x000fe2000001ff00 */
[--C-:B-1----:R-:W-:Y:S02]  /*0930*/  HADD2.F32 R0, -RZ, R68.reuse.H0_H0 ;  /* 0x20000044ff007230 */ /* 0x102fe40000004100 */
[----:B------:R-:W-:Y:S02]  /*0940*/  HADD2.F32 R60, -RZ, R68.H1_H1 ;  /* 0x30000044ff3c7230 */ /* 0x000fe40000004100 */
[--C-:B------:R-:W-:Y:S02]  /*0950*/  HADD2.F32 R62, -RZ, R69.reuse.H0_H0 ;  /* 0x20000045ff3e7230 */ /* 0x100fe40000004100 */
[----:B------:R-:W-:Y:S01]  /*0960*/  FFMA.FTZ R31, R0, R83, R31 ;  /* 0x00000053001f7223 */ /* 0x000fe2000001001f */
[----:B------:R-:W-:-:S02]  /*0970*/  HADD2.F32 R64, -RZ, R69.H1_H1 ;  /* 0x30000045ff407230 */ /* 0x000fc40000004100 */
[----:B-----5:R-:W-:Y:S01]  /*0980*/  FMUL.FTZ R57, R0, R29 ;  /* 0x0000001d00397220 */ /* 0x020fe20000410000 */
[--C-:B------:R-:W-:Y:S02]  /*0990*/  HADD2.F32 R66, -RZ, R70.reuse.H0_H0 ;  /* 0x20000046ff427230 */ /* 0x100fe40000004100 */
[C---:B------:R-:W-:Y:S01]  /*09a0*/  FFMA.FTZ R31, R60.reuse, R87, R31 ;  /* 0x000000573c1f7223 */ /* 0x040fe2000001001f */
[----:B------:R-:W-:Y:S02]  /*09b0*/  HADD2.F32 R68, -RZ, R70.H1_H1 ;  /* 0x30000046ff447230 */ /* 0x000fe40000004100 */
[----:B------:R-:W-:Y:S01]  /*09c0*/  FMUL.FTZ R56, R60, R29 ;  /* 0x0000001d3c387220 */ /* 0x000fe20000410000 */
[--C-:B------:R-:W-:Y:S02]  /*09d0*/  HADD2.F32 R70, -RZ, R71.reuse.H0_H0 ;  /* 0x20000047ff467230 */ /* 0x100fe40000004100 */
[----:B------:R-:W-:Y:S01]  /*09e0*/  FFMA.FTZ R31, R62, R85, R31 ;  /* 0x000000553e1f7223 */ /* 0x000fe2000001001f */
[----:B------:R-:W-:-:S02]  /*09f0*/  HADD2.F32 R72, -RZ, R71.H1_H1 ;  /* 0x30000047ff487230 */ /* 0x000fc40000004100 */
[----:B------:R-:W-:Y:S01]  /*0a00*/  FMUL.FTZ R58, R62, R29 ;  /* 0x0000001d3e3a7220 */ /* 0x000fe20000410000 */
[----:B------:R-:W-:Y:S02]  /*0a10*/  HADD2.F32 R71, -RZ, R7.H1_H1 ;  /* 0x30000007ff477230 */ /* 0x000fe40000004100 */
[C---:B------:R-:W-:Y:S01]  /*0a20*/  FFMA.FTZ R31, R64.reuse, R81, R31 ;  /* 0x00000051401f7223 */ /* 0x040fe2000001001f */
[-C--:B------:R-:W-:Y:S01]  /*0a30*/  FMUL.FTZ R59, R64, R29.reuse ;  /* 0x0000001d403b7220 */ /* 0x080fe20000410000 */
[-C--:B------:R-:W-:Y:S01]  /*0a40*/  FMUL.FTZ R61, R66, R29.reuse ;  /* 0x0000001d423d7220 */ /* 0x080fe20000410000 */
[----:B------:R-:W-:Y:S01]  /*0a50*/  FMUL.FTZ R74, R68, R29 ;  /* 0x0000001d444a7220 */ /* 0x000fe20000410000 */
[----:B------:R-:W-:Y:S01]  /*0a60*/  FFMA.FTZ R31, R66, R77, R31 ;  /* 0x0000004d421f7223 */ /* 0x000fe2000001001f */
[-C--:B------:R-:W-:Y:S01]  /*0a70*/  FMUL.FTZ R63, R70, R29.reuse ;  /* 0x0000001d463f7220 */ /* 0x080fe20000410000 */
[----:B------:R-:W-:Y:S02]  /*0a80*/  FMUL.FTZ R76, R72, R29 ;  /* 0x0000001d484c7220 */ /* 0x000fe40000410000 */
[----:B------:R-:W-:-:S04]  /*0a90*/  FFMA.FTZ R31, R68, R75, R31 ;  /* 0x0000004b441f7223 */ /* 0x000fc8000001001f */
[----:B------:R-:W-:-:S04]  /*0aa0*/  FFMA.FTZ R31, R70, R73, R31 ;  /* 0x00000049461f7223 */ /* 0x000fc8000001001f */
[----:B------:R-:W-:Y:S01]  /*0ab0*/  FFMA.FTZ R31, R72, R71, R31 ;  /* 0x00000047481f7223 */ /* 0x000fe2000001001f */
[----:B------:R-:W-:Y:S06]  /*0ac0*/  BAR.SYNC.DEFER_BLOCKING 0x0 ;  /* 0x0000000000007b1d */ /* 0x000fec0000010000 */
[----:B------:R-:W-:Y:S05]  /*0ad0*/  @!P0 BRA `(.L_x_9394) ;  /* 0x0000001400fc8947 */ /* 0x000fea0003800000 */
[--C-:B------:R-:W-:Y:S01]  /*0ae0*/  HADD2.F32 R25, -RZ, R8.reuse.H0_H0 ;  /* 0x20000008ff197230 */ /* 0x100fe20000004100 */
[----:B------:R-:W0:Y:S01]  /*0af0*/  LDC.64 R20, c[0x0][0x2d0] ;  /* 0x0000b400ff147b82 */ /* 0x000e220000000a00 */
[----:B------:R-:W-:Y:S01]  /*0b00*/  HADD2.F32 R91, -RZ, R8.H1_H1 ;  /* 0x30000008ff5b7230 */ /* 0x000fe20000004100 */
[C---:B---3--:R-:W-:Y:S01]  /*0b10*/  IADD3 R22, R34.reuse, -0x1, RZ ;  /* 0xffffffff22167810 */ /* 0x048fe20007ffe0ff */
[--C-:B------:R-:W-:Y:S01]  /*0b20*/  HADD2.F32 R93, -RZ, R9.reuse.H0_H0 ;  /* 0x20000009ff5d7230 */ /* 0x100fe20000004100 */
[----:B------:R-:W-:Y:S01]  /*0b30*/  IADD3 R24, R34, -0x2, RZ ;  /* 0xfffffffe22187810 */ /* 0x000fe20007ffe0ff */
[----:B------:R-:W-:Y:S01]  /*0b40*/  HADD2.F32 R95, -RZ, R9.H1_H1 ;  /* 0x30000009ff5f7230 */ /* 0x000fe20000004100 */
[----:B------:R-:W-:Y:S01]  /*0b50*/  LEA.HI R23, R22, R22, RZ, 0x1 ;  /* 0x0000001616177211 */ /* 0x000fe200078f08ff */
[----:B------:R-:W-:Y:S01]  /*0b60*/  ULDC.64 UR4, c[0x0][0x230] ;  /* 0x00008c0000047ab9 */ /* 0x000fe20000000a00 */
[----:B------:R-:W1:Y:S01]  /*0b70*/  LDC.64 R8, c[0x0][0x2d8] ;  /* 0x0000b600ff087b82 */ /* 0x000e620000000a00 */
[--C-:B------:R-:W-:Y:S01]  /*0b80*/  HADD2.F32 R97, -RZ, R10.reuse.H0_H0 ;  /* 0x2000000aff617230 */ /* 0x100fe20000004100 */
[----:B------:R-:W-:Y:S01]  /*0b90*/  ULDC.64 UR6, c[0x0][0x248] ;  /* 0x0000920000067ab9 */ /* 0x000fe20000000a00 */
[----:B------:R-:W-:Y:S01]  /*0ba0*/  HADD2.F32 R99, -RZ, R10.H1_H1 ;  /* 0x3000000aff637230 */ /* 0x000fe20000004100 */
[----:B------:R-:W-:Y:S01]  /*0bb0*/  LOP3.LUT R23, R23, 0xfffffe, RZ, 0xc0, !PT ;  /* 0x00fffffe17177812 */ /* 0x000fe200078ec0ff */
[----:B------:R-:W-:Y:S01]  /*0bc0*/  IMAD R79, R24, R79, RZ ;  /* 0x0000004f184f7224 */ /* 0x000fe200078e02ff */
[----:B------:R-:W-:Y:S01]  /*0bd0*/  ULDC.64 UR8, c[0x0][0x268] ;  /* 0x00009a0000087ab9 */ /* 0x000fe20000000a00 */
[C---:B------:R-:W-:Y:S01]  /*0be0*/  IMAD R10, R28.reuse, UR4, RZ ;  /* 0x000000041c0a7c24 */ /* 0x040fe2000f8e02ff */
[----:B------:R-:W2:Y:S01]  /*0bf0*/  LDC.64 R2, c[0x0][0x2e0] ;  /* 0x0000b800ff027b82 */ /* 0x000ea20000000a00 */
[----:B------:R-:W-:Y:S01]  /*0c00*/  IMAD R24, R28, UR6, RZ ;  /* 0x000000061c187c24 */ /* 0x000fe2000f8e02ff */
[----:B------:R-:W-:Y:S01]  /*0c10*/  IADD3 R106, R22, -R23, RZ ;  /* 0x80000017166a7210 */ /* 0x000fe20007ffe0ff */
[--C-:B------:R-:W-:Y:S01]  /*0c20*/  HADD2.F32 R101, -RZ, R11.reuse.H0_H0 ;  /* 0x2000000bff657230 */ /* 0x100fe20000004100 */
[-C--:B------:R-:W-:Y:S01]  /*0c30*/  MOV R86, R26.reuse ;  /* 0x0000001a00567202 */ /* 0x080fe20000000f00 */
[----:B------:R-:W-:Y:S01]  /*0c40*/  HADD2.F32 R103, -RZ, R11.H1_H1 ;  /* 0x3000000bff677230 */ /* 0x000fe20000004100 */
[----:B------:R-:W-:Y:S01]  /*0c50*/  MOV R84, R26 ;  /* 0x0000001a00547202 */ /* 0x000fe20000000f00 */
[C---:B------:R-:W-:Y:S01]  /*0c60*/  IMAD R47, R27.reuse, UR5, R10 ;  /* 0x000000051b2f7c24 */ /* 0x040fe2000f8e020a */
[----:B------:R-:W3:Y:S01]  /*0c70*/  LDC R109, c[0x0][0x21c] ;  /* 0x00008700ff6d7b82 */ /* 0x000ee20000000800 */
[----:B------:R-:W-:Y:S01]  /*0c80*/  IMAD.WIDE.U32 R22, R27, UR4, RZ ;  /* 0x000000041b167c25 */ /* 0x000fe2000f8e00ff */
[----:B------:R-:W-:-:S02]  /*0c90*/  MOV R54, RZ ;  /* 0x000000ff00367202 */ /* 0x000fc40000000f00 */
[----:B------:R-:W-:Y:S01]  /*0ca0*/  CS2R R52, SRZ ;  /* 0x0000000000347805 */ /* 0x000fe2000001ff00 */
[----:B------:R-:W-:Y:S01]  /*0cb0*/  FADD.FTZ R90, R25, R30 ;  /* 0x0000001e195a7221 */ /* 0x000fe20000010000 */
[----:B------:R-:W-:Y:S01]  /*0cc0*/  IMAD.WIDE.U32 R10, R27, UR6, RZ ;  /* 0x000000061b0a7c25 */ /* 0x000fe2000f8e00ff */
[----:B0-----:R-:W-:-:S03]  /*0cd0*/  LEA R65, P0, R22, R20, 0x2 ;  /* 0x0000001416417211 */ /* 0x001fc600078010ff */
[----:B------:R-:W-:Y:S01]  /*0ce0*/  FADD.FTZ R92, R91, R30 ;  /* 0x0000001e5b5c7221 */ /* 0x000fe20000010000 */
[----:B------:R-:W-:Y:S01]  /*0cf0*/  IADD3 R80, R23, R47, RZ ;  /* 0x0000002f17507210 */ /* 0x000fe20007ffe0ff */
[C---:B------:R-:W-:Y:S01]  /*0d00*/  IMAD R49, R27.reuse, UR7, R24 ;  /* 0x000000071b317c24 */ /* 0x040fe2000f8e0218 */
[----:B-1----:R-:W-:Y:S01]  /*0d10*/  LEA R67, P1, R10, R8, 0x2 ;  /* 0x000000080a437211 */ /* 0x002fe200078210ff */
[----:B------:R-:W-:Y:S01]  /*0d20*/  IMAD R48, R28, UR8, RZ ;  /* 0x000000081c307c24 */ /* 0x000fe2000f8e02ff */
[----:B------:R-:W-:Y:S01]  /*0d30*/  LEA.HI.X R80, R22, R21, R80, 0x2, P0 ;  /* 0x0000001516507211 */ /* 0x000fe200000f1450 */
[----:B------:R-:W-:Y:S01]  /*0d40*/  IMAD.WIDE.U32 R88, R27, UR8, RZ ;  /* 0x000000081b587c25 */ /* 0x000fe2000f8e00ff */
[----:B------:R-:W-:Y:S01]  /*0d50*/  IADD3 R82, R11, R49, RZ ;  /* 0x000000310b527210 */ /* 0x000fe20007ffe0ff */
[----:B------:R-:W0:Y:S01]  /*0d60*/  LDC.64 R20, c[0x0][0x270] ;  /* 0x00009c00ff147b82 */ /* 0x000e220000000a00 */
[----:B------:R-:W-:Y:S01]  /*0d70*/  MOV R47, RZ ;  /* 0x000000ff002f7202 */ /* 0x000fe20000000f00 */
[----:B------:R-:W-:Y:S01]  /*0d80*/  IMAD R51, R27, UR9, R48 ;  /* 0x000000091b337c24 */ /* 0x000fe2000f8e0230 */
[----:B------:R-:W-:Y:S01]  /*0d90*/  LEA.HI.X R82, R10, R9, R82, 0x2, P1 ;  /* 0x000000090a527211 */ /* 0x000fe200008f1452 */
[----:B------:R-:W-:Y:S01]  /*0da0*/  IMAD.WIDE R78, R79, 0x8, R16 ;  /* 0x000000084f4e7825 */ /* 0x000fe200078e0210 */
[----:B--2---:R-:W-:-:S02]  /*0db0*/  LEA R69, P2, R88, R2, 0x2 ;  /* 0x0000000258457211 */ /* 0x004fc400078410ff */
[----:B------:R-:W-:Y:S02]  /*0dc0*/  CS2R R48, SRZ ;  /* 0x0000000000307805 */ /* 0x000fe4000001ff00 */
[----:B------:R-:W-:Y:S01]  /*0dd0*/  IADD3 R2, R89, R51, RZ ;  /* 0x0000003359027210 */ /* 0x000fe20007ffe0ff */
[----:B------:R-:W1:Y:S01]  /*0de0*/  LDC.64 R8, c[0x0][0x250] ;  /* 0x00009400ff087b82 */ /* 0x000e620000000a00 */
[----:B------:R-:W-:Y:S02]  /*0df0*/  ISETP.NE.AND P1, PT, R35, RZ, PT ;  /* 0x000000ff2300720c */ /* 0x000fe40003f25270 */
[----:B------:R-:W-:Y:S02]  /*0e00*/  CS2R R50, SRZ ;  /* 0x0000000000327805 */ /* 0x000fe4000001ff00 */
[----:B------:R-:W-:Y:S01]  /*0e10*/  LEA.HI.X R88, R88, R3, R2, 0x2, P2 ;  /* 0x0000000358587211 */ /* 0x000fe200010f1402 */
[--C-:B------:R-:W-:Y:S01]  /*0e20*/  FADD.FTZ R94, R93, R30.reuse ;  /* 0x0000001e5d5e7221 */ /* 0x100fe20000010000 */
[----:B------:R-:W-:Y:S01]  /*0e30*/  ISETP.NE.AND P2, PT, R35, 0x1f, PT ;  /* 0x0000001f2300780c */ /* 0x000fe20003f45270 */
[--C-:B------:R-:W-:Y:S01]  /*0e40*/  FADD.FTZ R96, R95, R30.reuse ;  /* 0x0000001e5f607221 */ /* 0x100fe20000010000 */
[--C-:B------:R-:W-:Y:S01]  /*0e50*/  FADD.FTZ R98, R97, R30.reuse ;  /* 0x0000001e61627221 */ /* 0x100fe20000010000 */
[----:B------:R-:W2:Y:S01]  /*0e60*/  LDC.64 R10, c[0x0][0x238] ;  /* 0x00008e00ff0a7b82 */ /* 0x000ea20000000a00 */
[--C-:B------:R-:W-:Y:S01]  /*0e70*/  FADD.FTZ R100, R99, R30.reuse ;  /* 0x0000001e63647221 */ /* 0x100fe20000010000 */
[--C-:B------:R-:W-:Y:S01]  /*0e80*/  FADD.FTZ R102, R101, R30.reuse ;  /* 0x0000001e65667221 */ /* 0x100fe20000010000 */
[----:B------:R-:W-:Y:S01]  /*0e90*/  FADD.FTZ R104, R103, R30 ;  /* 0x0000001e67687221 */ /* 0x000fe20000010000 */
[----:B------:R-:W-:Y:S01]  /*0ea0*/  SHF.L.U32 R106, R106, 0x8, RZ ;  /* 0x000000086a6a7819 */ /* 0x000fe200000006ff */
[----:B------:R-:W-:Y:S01]  /*0eb0*/  UMOV UR4, URZ ;  /* 0x0000003f00047c82 */ /* 0x000fe20008000000 */
[----:B------:R-:W-:-:S02]  /*0ec0*/  ULDC UR5, c[0x0][0x224] ;  /* 0x0000890000057ab9 */ /* 0x000fc40000000800 */
[----:B------:R-:W4:Y:S01]  /*0ed0*/  LDC R89, c[0x0][0x224] ;  /* 0x00008900ff597b82 */ /* 0x000f220000000800 */
[----:B0-----:R-:W-:Y:S02]  /*0ee0*/  SHF.L.U64.HI R21, R20, 0x2, R21 ;  /* 0x0000000214157819 */ /* 0x001fe40000010215 */
[----:B-1----:R-:W-:Y:S02]  /*0ef0*/  SHF.L.U64.HI R9, R8, 0x2, R9 ;  /* 0x0000000208097819 */ /* 0x002fe40000010209 */
[----:B--23--:R-:W-:-:S07]  /*0f00*/  SHF.L.U64.HI R11, R10, 0x2, R11 ;  /* 0x000000020a0b7819 */ /* 0x00cfce000001020b */
.L_x_9399:
        /* <DEDUP_REMOVED lines=11> */
[----:B------:R-:W-:-:S04]  /*0fc0*/  ISETP.GT.AND P0, PT, R34, 0x1, PT ;  /* 0x000000012200780c */ /* 0x000fc80003f04270 */
        /* <DEDUP_REMOVED lines=17> */
[----:B0-----:R-:W-:Y:S01]  /*10e0*/  FMUL.FTZ R108, R90, R83 ;  /* 0x000000535a6c7220 */ /* 0x001fe20000410000 */
[----:B------:R-:W-:-:S04]  /*10f0*/  FMUL.FTZ R22, R92, R25 ;  /* 0x000000195c167220 */ /* 0x000fc80000410000 */
[----:B------:R0:W1:Y:S04]  /*1100*/  @P2 LDS R83, [R107+0xc5c] ;  /* 0x000c5c006b532984 */ /* 0x0000680000000800 */
[----:B------:R2:W5:Y:S01]  /*1110*/  @P0 LDG.E R95, desc[UR12][R2.64+0x4] ;  /* 0x0000040c025f0981 */ /* 0x000562000c1e1900 */
[-C--:B------:R-:W-:Y:S01]  /*1120*/  FMUL.FTZ R23, R94, R25.reuse ;  /* 0x000000195e177220 */ /* 0x080fe20000410000 */
[-C--:B------:R-:W-:Y:S01]  /*1130*/  FMUL.FTZ R97, R96, R25.reuse ;  /* 0x0000001960617220 */ /* 0x080fe20000410000 */
[-C--:B------:R-:W-:Y:S01]  /*1140*/  FMUL.FTZ R101, R98, R25.reuse ;  /* 0x0000001962657220 */ /* 0x080fe20000410000 */
[-C--:B------:R-:W-:Y:S01]  /*1150*/  FMUL.FTZ R99, R100, R25.reuse ;  /* 0x0000001964637220 */ /* 0x080fe20000410000 */
[-C--:B------:R-:W-:Y:S01]  /*1160*/  FMUL.FTZ R120, R102, R25.reuse ;  /* 0x0000001966787220 */ /* 0x080fe20000410000 */
[----:B--2---:R-:W-:Y:S01]  /*1170*/  FMUL.FTZ R2, R104, R25 ;  /* 0x0000001968027220 */ /* 0x004fe20000410000 */
[----:B------:R-:W2:Y:S08]  /*1180*/  MUFU.EX2 R22, R22 ;  /* 0x0000001600167308 */ /* 0x000eb00000000800 */
[----:B------:R-:W4:Y:S01]  /*1190*/  MUFU.EX2 R2, R2 ;  /* 0x0000000200027308 */ /* 0x000f220000000800 */
[----:B---3--:R-:W-:-:S07]  /*11a0*/  FMUL.FTZ R103, R24, R103 ;  /* 0x0000006718677220 */ /* 0x008fce0000410000 */
[----:B------:R-:W3:Y:S08]  /*11b0*/  MUFU.EX2 R23, R23 ;  /* 0x0000001700177308 */ /* 0x000ef00000000800 */
        /* <DEDUP_REMOVED lines=14> */
[----:B----4-:R-:W-:Y:S01]  /*12a0*/  FFMA.FTZ R103, R2, R81, R77 ;  /* 0x0000005102677223 */ /* 0x010fe2000001004d */
[----:B-1-3--:R-:W-:Y:S06]  /*12b0*/  @P2 BRA `(.L_x_9396) ;  /* 0x0000000000202947 */ /* 0x00afec0003800000 */
        /* <DEDUP_REMOVED lines=8> */
.L_x_9396:
[----:B------:R-:W-:Y:S05]  /*1340*/  BSYNC B0 ;  /* 0x0000000000007941 */ /* 0x000fea0003800000 */
.L_x_9395:
[----:B-12---:R-:W-:Y:S01]  /*1350*/  FMUL.FTZ R25, R2, R83 ;  /* 0x0000005302197220 */ /* 0x006fe20000410000 */
[C---:B------:R-:W-:Y:S01]  /*1360*/  FFMA.FTZ R85, R23.reuse, R85, R110 ;  /* 0x0000005517557223 */ /* 0x040fe2000001006e */
[----:B------:R-:W-:Y:S01]  /*1370*/  FMUL.FTZ R128, R23, R128 ;  /* 0x0000008017807220 */ /* 0x000fe20000410000 */
[C---:B0-----:R-:W-:Y:S01]  /*1380*/  FFMA.FTZ R103, R120.reuse, R103, R75 ;  /* 0x0000006778677223 */ /* 0x041fe2000001004b */
[C---:B------:R-:W-:Y:S01]  /*1390*/  FMUL.FTZ R24, R120.reuse, R25 ;  /* 0x0000001978187220 */ /* 0x040fe20000410000 */
        /* <DEDUP_REMOVED lines=72> */
[----:B------:R-:W-:-:S03]  /*1820*/  ISETP.NE.AND P3, PT, R37, RZ, PT ;  /* 0x000000ff2500720c */ /* 0x000fc60003f65270 */
        /* <DEDUP_REMOVED lines=15> */
[----:B0-----:R-:W-:Y:S01]  /*1920*/  @P1 FFMA.FTZ R111, R132, R111, R85 ;  /* 0x0000006f846f1223 */ /* 0x001fe20000010055 */
[----:B------:R-:W-:-:S03]  /*1930*/  HADD2.F32 R85, -RZ, R5.H0_H0 ;  /* 0x20000005ff557230 */ /* 0x000fc60000004100 */
[----:B------:R-:W-:Y:S01]  /*1940*/  FFMA.FTZ R111, R93, R111, R108 ;  /* 0x0000006f5d6f7223 */ /* 0x000fe2000001006c */
[----:B-1----:R-:W-:-:S03]  /*1950*/  @P2 FFMA.FTZ R130, R113, R130, R134 ;  /* 0x0000008271822223 */ /* 0x002fc60000010086 */
[----:B------:R-:W-:Y:S01]  /*1960*/  FFMA.FTZ R95, R22, R111, R87 ;  /* 0x0000006f165f7223 */ /* 0x000fe20000010057 */
[--C-:B------:R-:W-:Y:S02]  /*1970*/  HADD2.F32 R87, -RZ, R4.reuse.H1_H1 ;  /* 0x30000004ff577230 */ /* 0x100fe40000004100 */
[----:B------:R-:W-:Y:S01]  /*1980*/  FFMA.FTZ R108, R130, R83, R81 ;  /* 0x00000053826c7223 */ /* 0x000fe20000010051 */
[----:B------:R-:W-:Y:S01]  /*1990*/  FFMA.FTZ R113, R23, R95, R110 ;  /* 0x0000005f17717223 */ /* 0x000fe2000001006e */
[----:B------:R-:W-:Y:S02]  /*19a0*/  HADD2.F32 R83, -RZ, R4.H0_H0 ;  /* 0x20000004ff537230 */ /* 0x000fe40000004100 */
[----:B------:R-:W-:Y:S01]  /*19b0*/  FFMA.FTZ R130, R2, R108, R77 ;  /* 0x0000006c02827223 */ /* 0x000fe2000001004d */
[----:B------:R-:W-:Y:S01]  /*19c0*/  FFMA.FTZ R115, R97, R113, R112 ;  /* 0x0000007161737223 */ /* 0x000fe20000010070 */
[----:B------:R-:W-:Y:S02]  /*19d0*/  HADD2.F32 R81, -RZ, R5.H1_H1 ;  /* 0x30000005ff517230 */ /* 0x000fe40000004100 */
[----:B--2---:R-:W-:Y:S01]  /*19e0*/  FFMA.FTZ R25, R128, R25, R103 ;  /* 0x0000001980197223 */ /* 0x004fe20000010067 */
[----:B------:R-:W-:Y:S01]  /*19f0*/  FFMA.FTZ R110, R120, R130, R75 ;  /* 0x00000082786e7223 */ /* 0x000fe2000001004b */
[----:B------:R-:W-:Y:S01]  /*1a00*/  FFMA.FTZ R117, R101, R115, R116 ;  /* 0x0000007365757223 */ /* 0x000fe20000010074 */
[----:B------:R-:W-:-:S02]  /*1a10*/  HADD2.F32 R77, -RZ, R6.H0_H0 ;  /* 0x20000006ff4d7230 */ /* 0x000fc40000004100 */
[----:B------:R-:W-:Y:S01]  /*1a20*/  FMUL.FTZ R119, R102, R130 ;  /* 0x0000008266777220 */ /* 0x000fe20000410000 */
[C---:B------:R-:W-:Y:S01]  /*1a30*/  FFMA.FTZ R93, R99.reuse, R110, R126 ;  /* 0x0000006e635d7223 */ /* 0x040fe2000001007e */
[----:B------:R-:W-:Y:S01]  /*1a40*/  FFMA.FTZ R123, R99, R117, R114 ;  /* 0x00000075637b7223 */ /* 0x000fe20000010072 */
[----:B------:R-:W-:Y:S01]  /*1a50*/  FFMA.FTZ R114, -R94, R85, R113 ;  /* 0x000000555e727223 */ /* 0x000fe20000010171 */
[----:B------:R-:W-:Y:S02]  /*1a60*/  HADD2.F32 R75, -RZ, R6.H1_H1 ;  /* 0x30000006ff4b7230 */ /* 0x000fe40000004100 */
[----:B------:R-:W-:Y:S01]  /*1a70*/  FFMA.FTZ R124, R101, R93, R124 ;  /* 0x0000005d657c7223 */ /* 0x000fe2000001007c */
[----:B------:R-:W-:Y:S01]  /*1a80*/  FFMA.FTZ R127, R120, R123, R73 ;  /* 0x0000007b787f7223 */ /* 0x000fe20000010049 */
[--C-:B------:R-:W-:Y:S02]  /*1a90*/  HADD2.F32 R73, -RZ, R7.reuse.H0_H0 ;  /* 0x20000007ff497230 */ /* 0x100fe40000004100 */
[----:B------:R-:W-:Y:S01]  /*1aa0*/  FMUL.FTZ R24, R128, R24 ;  /* 0x0000001880187220 */ /* 0x000fe20000410000 */
[-C--:B------:R-:W-:Y:S01]  /*1ab0*/  FFMA.FTZ R122, R97, R124.reuse, R122 ;  /* 0x0000007c617a7223 */ /* 0x080fe2000001007a */
[----:B------:R-:W-:Y:S01]  /*1ac0*/  FFMA.FTZ R129, R2, R127, R71 ;  /* 0x0000007f02817223 */ /* 0x000fe20000010047 */
[----:B------:R-:W-:Y:S01]  /*1ad0*/  FMUL.FTZ R101, R96, R124 ;  /* 0x0000007c60657220 */ /* 0x000fe20000410000 */
[----:B------:R-:W-:-:S02]  /*1ae0*/  HADD2.F32 R71, -RZ, R7.H1_H1 ;  /* 0x30000007ff477230 */ /* 0x000fc40000004100 */
[-C--:B------:R-:W-:Y:S01]  /*1af0*/  FFMA.FTZ R118, R23, R122.reuse, R118 ;  /* 0x0000007a17767223 */ /* 0x080fe20000010076 */
[----:B------:R-:W-:Y:S01]  /*1b00*/  FFMA.FTZ R23, R0, R111, RZ ;  /* 0x0000006f00177223 */ /* 0x000fe200000100ff */
[----:B------:R-:W-:Y:S01]  /*1b10*/  FMUL.FTZ R99, R94, R122 ;  /* 0x0000007a5e637220 */ /* 0x000fe20000410000 */
[----:B------:R-:W-:Y:S01]  /*1b20*/  FFMA.FTZ R121, -R102, R73, R127 ;  /* 0x0000004966797223 */ /* 0x000fe2000001017f */
[----:B------:R-:W-:Y:S01]  /*1b30*/  FFMA.FTZ R112, R22, R118, R3 ;  /* 0x0000007616707223 */ /* 0x000fe20000010003 */
[----:B------:R-:W-:Y:S01]  /*1b40*/  FFMA.FTZ R3, -R90, R83, R111 ;  /* 0x000000535a037223 */ /* 0x000fe2000001016f */
[----:B------:R-:W-:Y:S01]  /*1b50*/  FFMA.FTZ R23, R60, R95, R23 ;  /* 0x0000005f3c177223 */ /* 0x000fe20000010017 */
[----:B------:R-:W-:Y:S01]  /*1b60*/  FFMA.FTZ R95, -R92, R87, R95 ;  /* 0x000000575c5f7223 */ /* 0x000fe2000001015f */
[----:B------:R-:W-:Y:S01]  /*1b70*/  FMUL.FTZ R2, R90, R112 ;  /* 0x000000705a027220 */ /* 0x000fe20000410000 */
[----:B------:R-:W-:Y:S01]  /*1b80*/  FMUL.FTZ R97, R92, R118 ;  /* 0x000000765c617220 */ /* 0x000fe20000410000 */
[----:B------:R-:W-:Y:S01]  /*1b90*/  FFMA.FTZ R23, R62, R113, R23 ;  /* 0x000000713e177223 */ /* 0x000fe20000010017 */
[----:B------:R-:W-:Y:S01]  /*1ba0*/  FFMA.FTZ R113, -R98, R77, R117 ;  /* 0x0000004d62717223 */ /* 0x000fe20000010175 */
[----:B------:R-:W-:Y:S01]  /*1bb0*/  FFMA.FTZ R22, R2, R3, RZ ;  /* 0x0000000302167223 */ /* 0x000fe200000100ff */
[----:B------:R-:W-:Y:S01]  /*1bc0*/  FMUL.FTZ R111, R98, R93 ;  /* 0x0000005d626f7220 */ /* 0x000fe20000410000 */
[----:B------:R-:W-:Y:S01]  /*1bd0*/  FFMA.FTZ R23, R64, R115, R23 ;  /* 0x0000007340177223 */ /* 0x000fe20000010017 */
[----:B------:R-:W-:Y:S01]  /*1be0*/  FFMA.FTZ R125, -R104, R71, R129 ;  /* 0x00000047687d7223 */ /* 0x000fe20000010181 */
[----:B------:R-:W-:Y:S01]  /*1bf0*/  FFMA.FTZ R116, R97, R95, R22 ;  /* 0x0000005f61747223 */ /* 0x000fe20000010016 */
[----:B------:R-:W-:Y:S01]  /*1c00*/  FFMA.FTZ R22, -R96, R81, R115 ;  /* 0x0000005160167223 */ /* 0x000fe20000010173 */
[----:B------:R-:W-:Y:S01]  /*1c10*/  FFMA.FTZ R23, R66, R117, R23 ;  /* 0x0000007542177223 */ /* 0x000fe20000010017 */
[C---:B------:R-:W-:Y:S01]  /*1c20*/  FFMA.FTZ R117, -R100.reuse, R75, R123 ;  /* 0x0000004b64757223 */ /* 0x040fe2000001017b */
[----:B------:R-:W-:Y:S01]  /*1c30*/  FFMA.FTZ R116, R99, R114, R116 ;  /* 0x0000007263747223 */ /* 0x000fe20000010074 */
[----:B------:R-:W-:Y:S01]  /*1c40*/  FMUL.FTZ R115, R100, R110 ;  /* 0x0000006e64737220 */ /* 0x000fe20000410000 */
[----:B------:R-:W-:Y:S01]  /*1c50*/  FFMA.FTZ R23, R68, R123, R23 ;  /* 0x0000007b44177223 */ /* 0x000fe20000010017 */
[----:B------:R-:W-:Y:S01]  /*1c60*/  FMUL.FTZ R123, R104, R108 ;  /* 0x0000006c687b7220 */ /* 0x000fe20000410000 */
[----:B------:R-:W-:Y:S01]  /*1c70*/  FFMA.FTZ R116, R101, R22, R116 ;  /* 0x0000001665747223 */ /* 0x000fe20000010074 */
[----:B------:R0:W-:Y:S01]  /*1c80*/  @!P4 STS.64 [R86+0xcd8], R24 ;  /* 0x000cd8185600c388 */ /* 0x0001e20000000a00 */
[----:B------:R-:W-:Y:S01]  /*1c90*/  FFMA.FTZ R23, R70, R127, R23 ;  /* 0x0000007f46177223 */ /* 0x000fe20000010017 */
[----:B------:R-:W-:Y:S01]  /*1ca0*/  FMUL.FTZ R126, R91, R130 ;  /* 0x000000825b7e7220 */ /* 0x000fe20000410000 */
[----:B------:R-:W-:Y:S01]  /*1cb0*/  FFMA.FTZ R116, R111, R113, R116 ;  /* 0x000000716f747223 */ /* 0x000fe20000010074 */
[----:B------:R-:W-:Y:S01]  /*1cc0*/  FADD.FTZ R76, R123, R76 ;  /* 0x0000004c7b4c7221 */ /* 0x000fe20000010000 */
[----:B------:R-:W-:Y:S01]  /*1cd0*/  FFMA.FTZ R23, R72, R129, R23 ;  /* 0x0000008148177223 */ /* 0x000fe20000010017 */
[----:B------:R-:W-:Y:S01]  /*1ce0*/  FMUL.FTZ R126, R121, R126 ;  /* 0x0000007e797e7220 */ /* 0x000fe20000410000 */
[----:B------:R-:W-:Y:S01]  /*1cf0*/  FFMA.FTZ R116, R115, R117, R116 ;  /* 0x0000007573747223 */ /* 0x000fe20000010074 */
[----:B------:R-:W1:Y:S01]  /*1d00*/  @!P3 S2R R129, SR_CgaCtaId ;  /* 0x000000000081b919 */ /* 0x000e620000008800 */
[----:B------:R-:W-:Y:S01]  /*1d10*/  FADD.FTZ R63, R119, R63 ;  /* 0x0000003f773f7221 */ /* 0x000fe20000010000 */
[----:B------:R-:W-:Y:S01]  /*1d20*/  FFMA.FTZ R103, R73, R130, R126 ;  /* 0x0000008249677223 */ /* 0x000fe2000001007e */
[----:B------:R-:W-:Y:S01]  /*1d30*/  FFMA.FTZ R116, R119, R121, R116 ;  /* 0x0000007977747223 */ /* 0x000fe20000010074 */
[----:B------:R-:W2:Y:S01]  /*1d40*/  SHFL.DOWN PT, R120, R23, 0x1, 0x1f ;  /* 0x08201f0017787f89 */ /* 0x000ea200000e0000 */
[C---:B0-----:R-:W-:Y:S01]  /*1d50*/  FMUL.FTZ R24, R91.reuse, R108 ;  /* 0x0000006c5b187220 */ /* 0x041fe20000410000 */
[----:B------:R-:W-:Y:S01]  /*1d60*/  FMUL.FTZ R25, R91, R124 ;  /* 0x0000007c5b197220 */ /* 0x000fe20000410000 */
[----:B------:R-:W-:Y:S01]  /*1d70*/  FFMA.FTZ R127, R123, R125, R116 ;  /* 0x0000007d7b7f7223 */ /* 0x000fe20000010074 */
[----:B------:R-:W-:Y:S01]  /*1d80*/  FADD.FTZ R74, R115, R74 ;  /* 0x0000004a734a7221 */ /* 0x000fe20000010000 */
[----:B------:R-:W-:Y:S01]  /*1d90*/  FADD.FTZ R61, R111, R61 ;  /* 0x0000003d6f3d7221 */ /* 0x000fe20000010000 */
[----:B------:R-:W-:Y:S01]  /*1da0*/  FADD.FTZ R59, R101, R59 ;  /* 0x0000003b653b7221 */ /* 0x000fe20000010000 */
[----:B------:R-:W-:Y:S01]  /*1db0*/  FADD.FTZ R50, R103, R50 ;  /* 0x0000003267327221 */ /* 0x000fe20000010000 */
[----:B------:R-:W0:Y:S01]  /*1dc0*/  SHFL.DOWN PT, R116, R127, 0x1, 0x1f ;  /* 0x08201f007f747f89 */ /* 0x000e2200000e0000 */
[----:B------:R-:W-:Y:S01]  /*1dd0*/  FADD.FTZ R58, R99, R58 ;  /* 0x0000003a633a7221 */ /* 0x000fe20000010000 */
[----:B------:R-:W-:Y:S01]  /*1de0*/  FADD.FTZ R56, R97, R56 ;  /* 0x0000003861387221 */ /* 0x000fe20000010000 */
[----:B------:R-:W-:Y:S01]  /*1df0*/  FADD.FTZ R57, R2, R57 ;  /* 0x0000003902397221 */ /* 0x000fe20000010000 */
[----:B--2---:R-:W-:-:S05]  /*1e00*/  @!P0 FADD.FTZ R23, R23, R120 ;  /* 0x0000007817178221 */ /* 0x004fca0000010000 */
[----:B------:R-:W2:Y:S01]  /*1e10*/  SHFL.DOWN PT, R120, R23, 0x2, 0x1f ;  /* 0x08401f0017787f89 */ /* 0x000ea200000e0000 */
[----:B0-----:R-:W-:Y:S01]  /*1e20*/  @!P0 FADD.FTZ R127, R127, R116 ;  /* 0x000000747f7f8221 */ /* 0x001fe20000010000 */
[----:B------:R-:W-:-:S04]  /*1e30*/  ISETP.GT.AND P0, PT, R37, 0x1d, PT ;  /* 0x0000001d2500780c */ /* 0x000fc80003f04270 */
[----:B------:R-:W0:Y:S09]  /*1e40*/  SHFL.DOWN PT, R116, R127, 0x2, 0x1f ;  /* 0x08401f007f747f89 */ /* 0x000e3200000e0000 */
        /* <DEDUP_REMOVED lines=10> */
[----:B--2---:R-:W-:Y:S01]  /*1ef0*/  @!P0 FADD.FTZ R23, R23, R120 ;  /* 0x0000007817178221 */ /* 0x004fe20000010000 */
[----:B------:R-:W-:-:S04]  /*1f00*/  FMUL.FTZ R120, R91, R110 ;  /* 0x0000006e5b787220 */ /* 0x000fc80000410000 */
[----:B------:R-:W2:Y:S01]  /*1f10*/  SHFL.DOWN PT, R134, R23, 0x10, 0x1f ;  /* 0x0a001f0017867f89 */ /* 0x000ea200000e0000 */
[----:B------:R-:W-:Y:S01]  /*1f20*/  FMUL.FTZ R120, R117, R120 ;  /* 0x0000007875787220 */ /* 0x000fe20000410000 */
[----:B0-----:R-:W-:Y:S01]  /*1f30*/  @!P0 FADD.FTZ R127, R127, R116 ;  /* 0x000000747f7f8221 */ /* 0x001fe20000010000 */
[----:B------:R-:W-:Y:S02]  /*1f40*/  ISETP.GT.AND P0, PT, R37, 0xf, PT ;  /* 0x0000000f2500780c */ /* 0x000fe40003f04270 */
[----:B------:R-:W-:Y:S01]  /*1f50*/  FFMA.FTZ R120, R75, R110, R120 ;  /* 0x0000006e4b787223 */ /* 0x000fe20000010078 */
[----:B------:R-:W-:Y:S01]  /*1f60*/  FMUL.FTZ R110, R125, R24 ;  /* 0x000000187d6e7220 */ /* 0x000fe20000410000 */
[----:B------:R-:W-:Y:S01]  /*1f70*/  FMUL.FTZ R24, R22, R25 ;  /* 0x0000001916187220 */ /* 0x000fe20000410000 */
[----:B------:R-:W0:Y:S01]  /*1f80*/  SHFL.DOWN PT, R132, R127, 0x10, 0x1f ;  /* 0x0a001f007f847f89 */ /* 0x000e2200000e0000 */
[----:B------:R-:W-:Y:S01]  /*1f90*/  FMUL.FTZ R25, R91, R122 ;  /* 0x0000007a5b197220 */ /* 0x000fe20000410000 */
[----:B------:R-:W-:Y:S01]  /*1fa0*/  @!P3 MOV R116, 0x400 ;  /* 0x000004000074b802 */ /* 0x000fe20000000f00 */
[----:B------:R-:W-:Y:S01]  /*1fb0*/  FFMA.FTZ R110, R71, R108, R110 ;  /* 0x0000006c476e7223 */ /* 0x000fe2000001006e */
[----:B------:R-:W-:Y:S01]  /*1fc0*/  FMUL.FTZ R108, R91, R118 ;  /* 0x000000765b6c7220 */ /* 0x000fe20000410000 */
[----:B------:R-:W-:Y:S01]  /*1fd0*/  FMUL.FTZ R114, R114, R25 ;  /* 0x0000001972727220 */ /* 0x000fe20000410000 */
[----:B-1----:R-:W-:Y:S01]  /*1fe0*/  @!P3 LEA R26, R129, R116, 0x18 ;  /* 0x00000074811ab211 */ /* 0x002fe200078ec0ff */
[----:B------:R-:W-:Y:S01]  /*1ff0*/  FFMA.FTZ R25, R81, R124, R24 ;  /* 0x0000007c51197223 */ /* 0x000fe20000010018 */
[CC--:B------:R-:W-:Y:S01]  /*2000*/  FMUL.FTZ R116, R91.reuse, R93.reuse ;  /* 0x0000005d5b747220 */ /* 0x0c0fe20000410000 */
[----:B------:R-:W-:Y:S01]  /*2010*/  FMUL.FTZ R24, R91, R112 ;  /* 0x000000705b187220 */ /* 0x000fe20000410000 */
[----:B------:R-:W-:Y:S01]  /*2020*/  FMUL.FTZ R108, R95, R108 ;  /* 0x0000006c5f6c7220 */ /* 0x000fe20000410000 */
[----:B------:R-:W-:Y:S01]  /*2030*/  FFMA.FTZ R114, R85, R122, R114 ;  /* 0x0000007a55727223 */ /* 0x000fe20000010072 */
[----:B------:R-:W-:Y:S01]  /*2040*/  FMUL.FTZ R116, R113, R116 ;  /* 0x0000007471747220 */ /* 0x000fe20000410000 */
[----:B------:R-:W-:Y:S01]  /*2050*/  FMUL.FTZ R24, R3, R24 ;  /* 0x0000001803187220 */ /* 0x000fe20000410000 */
[----:B------:R-:W-:Y:S01]  /*2060*/  FFMA.FTZ R108, R87, R118, R108 ;  /* 0x00000076576c7223 */ /* 0x000fe2000001006c */
[----:B------:R-:W-:Y:S01]  /*2070*/  FADD.FTZ R49, R120, R49 ;  /* 0x0000003178317221 */ /* 0x000fe20000010000 */
[----:B--2---:R-:W-:Y:S01]  /*2080*/  @!P0 FADD.FTZ R23, R23, R134 ;  /* 0x0000008617178221 */ /* 0x004fe20000010000 */
        /* <DEDUP_REMOVED lines=21> */
.L_x_9398:
[----:B------:R-:W-:Y:S05]  /*21e0*/  BSYNC B0 ;  /* 0x0000000000007941 */ /* 0x000fea0003800000 */
.L_x_9397:
        /* <DEDUP_REMOVED lines=14> */
.L_x_9394:
[----:B------:R-:W-:Y:S01]  /*22d0*/  BAR.SYNC.DEFER_BLOCKING 0x0 ;  /* 0x0000000000007b1d */ /* 0x000fe20000010000 */
[----:B------:R-:W-:Y:S01]  /*22e0*/  F2FP.F16.F32.PACK_AB R7, R76, R63 ;  /* 0x0000003f4c07723e */ /* 0x000fe200000000ff */
[----:B------:R-:W-:Y:S01]  /*22f0*/  FADD.FTZ R32, R32, R52 ;  /* 0x0000003420207221 */ /* 0x000fe20000010000 */
[----:B------:R-:W-:Y:S02]  /*2300*/  F2FP.F16.F32.PACK_AB R6, R74, R61 ;  /* 0x0000003d4a06723e */ /* 0x000fe400000000ff */
[----:B------:R-:W-:-:S03]  /*2310*/  F2FP.F16.F32.PACK_AB R5, R59, R58 ;  /* 0x0000003a3b05723e */ /* 0x000fc600000000ff */
[----:B------:R-:W1:Y:S01]  /*2320*/  LDC.64 R20, c[0x0][0x388] ;  /* 0x0000e200ff147b82 */ /* 0x000e620000000a00 */
[----:B------:R-:W-:Y:S01]  /*2330*/  F2FP.F16.F32.PACK_AB R4, R56, R57 ;  /* 0x000000393804723e */ /* 0x000fe200000000ff */
[----:B------:R-:W-:Y:S01]  /*2340*/  ULDC.64 UR4, c[0x0][0x390] ;  /* 0x0000e40000047ab9 */ /* 0x000fe20000000a00 */
[----:B---3--:R-:W-:Y:S01]  /*2350*/  IADD3 R60, R34, -0x1, RZ ;  /* 0xffffffff223c7810 */ /* 0x008fe20007ffe0ff */
[----:B------:R-:W-:Y:S01]  /*2360*/  FADD.FTZ R32, R32, R51 ;  /* 0x0000003320207221 */ /* 0x000fe20000010000 */
[----:B------:R-:W-:Y:S02]  /*2370*/  ISETP.GT.AND P3, PT, R34, 0x1, PT ;  /* 0x000000012200780c */ /* 0x000fe40003f64270 */
[----:B------:R-:W-:Y:S01]  /*2380*/  SHF.L.U32 R24, R60, 0x8, RZ ;  /* 0x000000083c187819 */ /* 0x000fe200000006ff */
[----:B0-----:R-:W0:Y:S01]  /*2390*/  LDC.64 R22, c[0x0][0x3e0] ;  /* 0x0000f800ff167b82 */ /* 0x001e220000000a00 */
[----:B------:R-:W-:Y:S02]  /*23a0*/  IADD3 R36, P1, R36, -0x200, RZ ;  /* 0xfffffe0024247810 */ /* 0x000fe40007f3e0ff */
[----:B------:R-:W-:-:S02]  /*23b0*/  SHF.R.S32.HI R25, RZ, 0x1f, R24 ;  /* 0x0000001fff197819 */ /* 0x000fc40000011418 */
[----:B------:R-:W-:Y:S02]  /*23c0*/  IADD3 R39, P2, R39, -0x200, RZ ;  /* 0xfffffe0027277810 */ /* 0x000fe40007f5e0ff */
[----:B------:R-:W-:Y:S01]  /*23d0*/  MOV R34, R60 ;  /* 0x0000003c00227202 */ /* 0x000fe20000000f00 */
[----:B------:R-:W2:Y:S01]  /*23e0*/  LDC.64 R56, c[0x0][0x3a8] ;  /* 0x0000ea00ff387b82 */ /* 0x000ea20000000a00 */
[----:B------:R-:W-:Y:S01]  /*23f0*/  IADD3.X R38, R38, -0x1, RZ, P1, !PT ;  /* 0xffffffff26267810 */ /* 0x000fe20000ffe4ff */
[----:B------:R3:W-:Y:S01]  /*2400*/  STS.128 [R55], R4 ;  /* 0x0000000437007388 */ /* 0x0007e20000000c00 */
[----:B------:R-:W-:-:S03]  /*2410*/  NOP ;  /* 0x0000000000007918 */ /* 0x000fc60000000000 */
[----:B------:R-:W4:Y:S01]  /*2420*/  LDS.128 R8, [R55] ;  /* 0x0000000037087984 */ /* 0x000f220000000c00 */
[C---:B-1----:R-:W-:Y:S01]  /*2430*/  IMAD R0, R20.reuse, UR15, RZ ;  /* 0x0000000f14007c24 */ /* 0x042fe2000f8e02ff */
[----:B------:R-:W1:Y:S01]  /*2440*/  LDC.64 R58, c[0x0][0x3f0] ;  /* 0x0000fc00ff3a7b82 */ /* 0x000e620000000a00 */
[----:B------:R-:W-:Y:S01]  /*2450*/  IMAD.WIDE.U32 R2, R20, UR14, R24 ;  /* 0x0000000e14027c25 */ /* 0x000fe2000f8e0018 */
[----:B------:R-:W-:Y:S02]  /*2460*/  F2FP.F16.F32.PACK_AB R20, R51, R52 ;  /* 0x000000343314723e */ /* 0x000fe400000000ff */
[----:B------:R-:W-:Y:S01]  /*2470*/  IADD3.X R40, R40, -0x1, RZ, P2, !PT ;  /* 0xffffffff28287810 */ /* 0x000fe200017fe4ff */
[----:B------:R-:W-:Y:S02]  /*2480*/  IMAD R21, R21, UR14, R0 ;  /* 0x0000000e15157c24 */ /* 0x000fe4000f8e0200 */
[----:B------:R-:W-:-:S03]  /*2490*/  IMAD R0, R28, UR4, RZ ;  /* 0x000000041c007c24 */ /* 0x000fc6000f8e02ff */
[----:B------:R-:W-:Y:S01]  /*24a0*/  IADD3 R3, R3, R21, RZ ;  /* 0x0000001503037210 */ /* 0x000fe20007ffe0ff */
[----:B---3--:R-:W-:Y:S01]  /*24b0*/  IMAD R5, R27, UR5, R0 ;  /* 0x000000051b057c24 */ /* 0x008fe2000f8e0200 */
[----:B------:R-:W-:Y:S01]  /*24c0*/  F2FP.F16.F32.PACK_AB R21, R54, R53 ;  /* 0x000000353615723e */ /* 0x000fe200000000ff */
[----:B--2---:R-:W-:-:S04]  /*24d0*/  IMAD.WIDE.U32 R24, R56, UR14, R24 ;  /* 0x0000000e38187c25 */ /* 0x004fc8000f8e0018 */
[----:B------:R-:W-:Y:S01]  /*24e0*/  FADD.FTZ R53, R32, R53 ;  /* 0x0000003520357221 */ /* 0x000fe20000010000 */
[----:B------:R-:W-:Y:S01]  /*24f0*/  IMAD.WIDE.U32 R2, R27, UR4, R2 ;  /* 0x000000041b027c25 */ /* 0x000fe2000f8e0002 */
[----:B------:R-:W-:-:S03]  /*2500*/  ULDC.64 UR4, c[0x0][0x3b0] ;  /* 0x0000ec0000047ab9 */ /* 0x000fc60000000a00 */
[----:B------:R-:W-:Y:S01]  /*2510*/  FADD.FTZ R53, R53, R54 ;  /* 0x0000003635357221 */ /* 0x000fe20000010000 */
[----:B------:R-:W-:Y:S02]  /*2520*/  IADD3 R0, R3, R5, RZ ;  /* 0x0000000503007210 */ /* 0x000fe40007ffe0ff */
[C---:B0-----:R-:W-:Y:S02]  /*2530*/  LEA R3, P0, R2.reuse, R22, 0x1 ;  /* 0x0000001602037211 */ /* 0x041fe400078008ff */
[----:B------:R-:W-:Y:S01]  /*2540*/  F2FP.F16.F32.PACK_AB R22, R49, R48 ;  /* 0x000000303116723e */ /* 0x000fe200000000ff */
[----:B------:R-:W-:Y:S01]  /*2550*/  FADD.FTZ R48, R53, R48 ;  /* 0x0000003035307221 */ /* 0x000fe20000010000 */
[----:B------:R-:W-:Y:S02]  /*2560*/  LEA.HI.X R0, R2, R23, R0, 0x1, P0 ;  /* 0x0000001702007211 */ /* 0x000fe400000f0c00 */
[----:B------:R-:W-:Y:S01]  /*2570*/  IADD3 R2, P0, R3, R46, RZ ;  /* 0x0000002e03027210 */ /* 0x000fe20007f1e0ff */
[----:B------:R-:W-:Y:S01]  /*2580*/  FADD.FTZ R49, R48, R49 ;  /* 0x0000003130317221 */ /* 0x000fe20000010000 */
[----:B------:R-:W-:-:S02]  /*2590*/  F2FP.F16.F32.PACK_AB R23, R47, R50 ;  /* 0x000000322f17723e */ /* 0x000fc400000000ff */
[----:B------:R-:W-:Y:S01]  /*25a0*/  IADD3.X R3, R0, R45, RZ, P0, !PT ;  /* 0x0000002d00037210 */ /* 0x000fe200007fe4ff */
[----:B------:R-:W-:Y:S02]  /*25b0*/  IMAD R0, R56, UR15, RZ ;  /* 0x0000000f38007c24 */ /* 0x000fe4000f8e02ff */
[----:B------:R-:W-:Y:S02]  /*25c0*/  FADD.FTZ R32, R49, R50 ;  /* 0x0000003231207221 */ /* 0x000fe40000010000 */
[----:B----4-:R0:W-:Y:S01]  /*25d0*/  STG.E.128 desc[UR12][R2.64], R8 ;  /* 0x0000000802007986 */ /* 0x0101e2000c101d0c */
[----:B------:R-:W-:Y:S02]  /*25e0*/  IMAD R57, R57, UR14, R0 ;  /* 0x0000000e39397c24 */ /* 0x000fe4000f8e0200 */
[----:B------:R-:W-:Y:S01]  /*25f0*/  FADD.FTZ R32, R32, R47 ;  /* 0x0000002f20207221 */ /* 0x000fe20000010000 */
[----:B------:R-:W-:Y:S01]  /*2600*/  IMAD R0, R28, UR4, RZ ;  /* 0x000000041c007c24 */ /* 0x000fe2000f8e02ff */
[----:B------:R-:W-:Y:S01]  /*2610*/  BAR.SYNC.DEFER_BLOCKING 0x0 ;  /* 0x0000000000007b1d */ /* 0x000fe20000010000 */
[----:B------:R-:W-:-:S02]  /*2620*/  IADD3 R25, R25, R57, RZ ;  /* 0x0000003919197210 */ /* 0x000fc40007ffe0ff */
[C---:B0-----:R-:W-:Y:S02]  /*2630*/  IMAD R9, R27.reuse, UR5, R0 ;  /* 0x000000051b097c24 */ /* 0x041fe4000f8e0200 */
[----:B------:R-:W-:-:S05]  /*2640*/  IMAD.WIDE.U32 R2, R27, UR4, R24 ;  /* 0x000000041b027c25 */ /* 0x000fca000f8e0018 */
[----:B------:R-:W-:Y:S02]  /*2650*/  IADD3 R0, R3, R9, RZ ;  /* 0x0000000903007210 */ /* 0x000fe40007ffe0ff */
[----:B-1----:R-:W-:Y:S01]  /*2660*/  LEA R3, P0, R2, R58, 0x1 ;  /* 0x0000003a02037211 */ /* 0x002fe200078008ff */
[----:B------:R-:W-:Y:S01]  /*2670*/  STS.128 [R55], R20 ;  /* 0x0000001437007388 */ /* 0x000fe20000000c00 */
[----:B------:R-:W-:-:S03]  /*2680*/  NOP ;  /* 0x0000000000007918 */ /* 0x000fc60000000000 */
[----:B------:R-:W0:Y:S01]  /*2690*/  LDS.128 R4, [R55] ;  /* 0x0000000037047984 */ /* 0x000e220000000c00 */
[----:B------:R-:W-:Y:S02]  /*26a0*/  LEA.HI.X R0, R2, R59, R0, 0x1, P0 ;  /* 0x0000003b02007211 */ /* 0x000fe400000f0c00 */
[----:B------:R-:W-:-:S04]  /*26b0*/  IADD3 R2, P0, R3, R46, RZ ;  /* 0x0000002e03027210 */ /* 0x000fc80007f1e0ff */
[----:B------:R-:W-:Y:S02]  /*26c0*/  IADD3.X R3, R0, R45, RZ, P0, !PT ;  /* 0x0000002d00037210 */ /* 0x000fe400007fe4ff */
[----:B------:R-:W-:-:S04]  /*26d0*/  IADD3 R41, P0, R41, -0x200, RZ ;  /* 0xfffffe0029297810 */ /* 0x000fc80007f1e0ff */
[----:B------:R-:W-:Y:S01]  /*26e0*/  IADD3.X R42, R42, -0x1, RZ, P0, !PT ;  /* 0xffffffff2a2a7810 */ /* 0x000fe200007fe4ff */
[----:B0-----:R0:W-:Y:S01]  /*26f0*/  STG.E.128 desc[UR12][R2.64], R4 ;  /* 0x0000000402007986 */ /* 0x0011e2000c101d0c */
[----:B------:R-:W-:Y:S07]  /*2700*/  @P3 BRA `(.L_x_9400) ;  /* 0xffffffdc00f03947 */ /* 0x000fee000383ffff */
.L_x_9393:
        /* <DEDUP_REMOVED lines=26> */
.L_x_9402:
[----:B------:R-:W-:Y:S05]  /*28b0*/  BSYNC B0 ;  /* 0x0000000000007941 */ /* 0x000fea0003800000 */
.L_x_9401:
        /* <DEDUP_REMOVED lines=29> */
.L_x_9404:
[----:B------:R-:W2:Y:S02]  /*2a90*/  S2R R21, SR_TID.X ;  /* 0x0000000000157919 */ /* 0x000ea40000002100 */
.L_x_9405:
[----:B------:R-:W-:Y:S05]  /*2aa0*/  BSYNC B0 ;  /* 0x0000000000007941 */ /* 0x000fea0003800000 */
.L_x_9403:
        /* <DEDUP_REMOVED lines=8> */
[----:B------:R-:W-:Y:S01]  /*2b30*/  ULDC.64 UR16, c[0x0][0x268] ;  /* 0x00009a0000107ab9 */ /* 0x000fe20000000a00 */
[C---:B01-3--:R-:W-:Y:S01]  /*2b40*/  IMAD R4, R28.reuse, UR10, RZ ;  /* 0x0000000a1c047c24 */ /* 0x04bfe2000f8e02ff */
[----:B------:R-:W-:Y:S01]  /*2b50*/  BSSY B0, `(.L_x_9406) ;  /* 0x0000051000007945 */ /* 0x000fe20003800000 */
[C---:B-----5:R-:W-:Y:S01]  /*2b60*/  IMAD R29, R27.reuse, UR7, R0 ;  /* 0x000000071b1d7c24 */ /* 0x060fe2000f8e0200 */
[----:B------:R-:W-:Y:S01]  /*2b70*/  UMOV UR4, 0x400 ;  /* 0x0000040000047882 */ /* 0x000fe20000000000 */
[C---:B------:R-:W-:Y:S01]  /*2b80*/  IMAD R0, R28.reuse, UR8, RZ ;  /* 0x000000081c007c24 */ /* 0x040fe2000f8e02ff */
[----:B------:R-:W-:Y:S01]  /*2b90*/  ULDC.64 UR30, c[0x0][0x2d8] ;  /* 0x0000b600001e7ab9 */ /* 0x000fe20000000a00 */
[----:B------:R-:W-:Y:S01]  /*2ba0*/  IMAD R28, R28, UR16, RZ ;  /* 0x000000101c1c7c24 */ /* 0x000fe2000f8e02ff */
[----:B------:R-:W-:Y:S01]  /*2bb0*/  ULDC.64 UR26, c[0x0][0x2e0] ;  /* 0x0000b800001a7ab9 */ /* 0x000fe20000000a00 */
[C---:B------:R-:W-:Y:S01]  /*2bc0*/  IMAD R9, R27.reuse, UR11, R4 ;  /* 0x0000000b1b097c24 */ /* 0x040fe2000f8e0204 */
[----:B------:R-:W-:Y:S01]  /*2bd0*/  ULDC.64 UR28, c[0x0][0x250] ;  /* 0x00009400001c7ab9 */ /* 0x000fe20000000a00 */
[C---:B------:R-:W-:Y:S01]  /*2be0*/  IMAD.WIDE.U32 R2, R27.reuse, UR6, RZ ;  /* 0x000000061b027c25 */ /* 0x040fe2000f8e00ff */
[----:B------:R-:W-:Y:S01]  /*2bf0*/  ULDC UR6, c[0x0][0x0] ;  /* 0x0000000000067ab9 */ /* 0x000fe20000000800 */
[----:B------:R-:W-:Y:S01]  /*2c00*/  ULDC.64 UR24, c[0x0][0x270] ;  /* 0x00009c0000187ab9 */ /* 0x000fe20000000a00 */
[----:B------:R-:W-:Y:S01]  /*2c10*/  ULDC.64 UR14, c[0x0][0x360] ;  /* 0x0000d800000e7ab9 */ /* 0x000fe20000000a00 */
[----:B------:R-:W-:Y:S01]  /*2c20*/  IMAD.WIDE.U32 R14, R27, UR10, RZ ;  /* 0x0000000a1b0e7c25 */ /* 0x000fe2000f8e00ff */
[----:B------:R-:W-:Y:S01]  /*2c30*/  IADD3 R29, R3, R29, RZ ;  /* 0x0000001d031d7210 */ /* 0x000fe20007ffe0ff */
[----:B------:R-:W-:Y:S01]  /*2c40*/  ULDC.64 UR10, c[0x0][0x3c0] ;  /* 0x0000f000000a7ab9 */ /* 0x000fe20000000a00 */
[----:B------:R-:W-:Y:S01]  /*2c50*/  ULDC.64 UR18, c[0x0][0x380] ;  /* 0x0000e00000127ab9 */ /* 0x000fe20000000a00 */
[----:B------:R-:W-:Y:S01]  /*2c60*/  IMAD.WIDE.U32 R4, R27, UR8, RZ ;  /* 0x000000081b047c25 */ /* 0x000fe2000f8e00ff */
[----:B------:R-:W-:Y:S01]  /*2c70*/  IADD3 R37, R15, R9, RZ ;  /* 0x000000090f257210 */ /* 0x000fe20007ffe0ff */
[----:B--2---:R-:W-:-:S02]  /*2c80*/  ULEA UR4, UR5, UR4, 0x18 ;  /* 0x0000000405047291 */ /* 0x004fc4000f8ec03f */
[C---:B----4-:R-:W-:Y:S01]  /*2c90*/  IMAD R7, R27.reuse, UR9, R0 ;  /* 0x000000091b077c24 */ /* 0x050fe2000f8e0200 */
[----:B------:R-:W-:Y:S01]  /*2ca0*/  ULDC.64 UR8, c[0x0][0x340] ;  /* 0x0000d00000087ab9 */ /* 0x000fe20000000a00 */
[C---:B------:R-:W-:Y:S01]  /*2cb0*/  IMAD R11, R27.reuse, UR17, R28 ;  /* 0x000000111b0b7c24 */ /* 0x040fe2000f8e021c */
[----:B------:R-:W-:Y:S01]  /*2cc0*/  ULDC.64 UR20, c[0x0][0x3d0] ;  /* 0x0000f40000147ab9 */ /* 0x000fe20000000a00 */
[----:B------:R-:W-:Y:S01]  /*2cd0*/  IMAD.WIDE.U32 R16, R27, UR16, RZ ;  /* 0x000000101b107c25 */ /* 0x000fe2000f8e00ff */
[----:B------:R-:W-:Y:S01]  /*2ce0*/  IADD3 R27, R5, R7, RZ ;  /* 0x00000007051b7210 */ /* 0x000fe20007ffe0ff */
[----:B------:R-:W-:-:S03]  /*2cf0*/  ULDC.64 UR16, c[0x0][0x3c8] ;  /* 0x0000f20000107ab9 */ /* 0x000fc60000000a00 */
[----:B------:R-:W-:-:S07]  /*2d00*/  IADD3 R39, R17, R11, RZ ;  /* 0x0000000b11277210 */ /* 0x000fce0007ffe0ff */
.L_x_9407:
        /* <DEDUP_REMOVED lines=33> */
[----:B--2---:R-:W-:-:S02]  /*2f20*/  LEA R12, P1, R10, UR30, 0x2 ;  /* 0x0000001e0a0c7c11 */ /* 0x004fc4000f8210ff */
        /* <DEDUP_REMOVED lines=20> */
.L_x_9406:
[----:B------:R-:W-:Y:S05]  /*3070*/  EXIT ;  /* 0x000000000000794d */ /* 0x000fea0003800000 */
.L_x_9408:
        /* <DEDUP_REMOVED lines=16> */
.L_x_11024:


//--------------------- .text._Z25selective_scan_bwd_kernelI32Selective_Scan_bwd_kernel_traitsILi32ELi8ELb1ELb0ELb0ELb0ELb1EN3c104HalfEfEEv12SSMParamsBwd --------------------------
	.section	.text._Z25selective_scan_bwd_kernelI32Selective_Scan_bwd_kernel_traitsILi32ELi8ELb1ELb0ELb0ELb0ELb1EN3c104HalfEfEEv12SSMParamsBwd,"ax",@progbits
	.align	128
        .global         _Z25selective_scan_bwd_kernelI32Selective_Scan_bwd_kernel_traitsILi32ELi8ELb1ELb0ELb0ELb0ELb1EN3c104HalfEfEEv12SSMParamsBwd
        .type           _Z25selective_scan_bwd_kernelI32Selective_Scan_bwd_kernel_traitsILi32ELi8ELb1ELb0ELb0ELb0ELb1EN3c104HalfEfEEv12SSMParamsBwd,@function
        .size           _Z25selective_scan_bwd_kernelI32Selective_Scan_bwd_kernel_traitsILi32ELi8ELb1ELb0ELb0ELb0ELb1EN3c104HalfEfEEv12SSMParamsBwd,(.L_x_11025 - _Z25selective_scan_bwd_kernelI32Selective_Scan_bwd_kernel_traitsILi32ELi8ELb1ELb0ELb0ELb0ELb1EN3c104HalfEfEEv12SSMParamsBwd)
        .other          _Z25selective_scan_bwd_kernelI32Selective_Scan_bwd_kernel_traitsILi32ELi8ELb1ELb0ELb0ELb0ELb1EN3c104HalfEfEEv12SSMParamsBwd,@"STO_CUDA_ENTRY STV_DEFAULT"
_Z25selective_scan_bwd_kernelI32Selective_Scan_bwd_kernel_traitsILi32ELi8ELb1ELb0ELb0ELb0ELb1EN3c104HalfEfEEv12SSMParamsBwd:
.text._Z25selective_scan_bwd_kernelI32Selective_Scan_bwd_kernel_traitsILi32ELi8ELb1ELb0ELb0ELb0ELb1EN3c104HalfEfEEv12SSMParamsBwd:
        /* <DEDUP_REMOVED lines=107> */
.L_x_9417:
[----:B------:R-:W-:Y:S01]  /*06b0*/  BAR.SYNC.DEFER_BLOCKING 0x0 ;  /* 0x0000000000007b1d */ /* 0x000fe20000010000 */
[C---:B------:R-:W-:Y:S02]  /*06c0*/  SHF.L.U32 R0, R44.reuse, 0x4, RZ ;  /* 0x000000042c007819 */ /* 0x040fe400000006ff */
[----:B------:R-:W-:Y:S02]  /*06d0*/  SHF.L.U64.HI R33, R44, 0x4, R35 ;  /* 0x000000042c217819 */ /* 0x000fe40000010223 */
[----:B0-----:R-:W-:Y:S01]  /*06e0*/  IADD3 R2, P0, R41, R0, RZ ;  /* 0x0000000029027210 */ /* 0x001fe20007f1e0ff */
[----:B------:R-:W-:Y:S01]  /*06f0*/  ULDC.64 UR4, c[0x0][0x2a8] ;  /* 0x0000aa0000047ab9 */ /* 0x000fe20000000a00 */
[----:B------:R-:W-:Y:S01]  /*0700*/  LEA R32, R43, R50, 0x4 ;  /* 0x000000322b207211 */ /* 0x000fe200078e20ff */
[----:B------:R-:W-:Y:S01]  /*0710*/  ULDC.64 UR6, c[0x0][0x320] ;  /* 0x0000c80000067ab9 */ /* 0x000fe20000000a00 */
[----:B------:R-:W-:-:S05]  /*0720*/  IADD3.X R3, R40, R33, RZ, P0, !PT ;  /* 0x0000002128037210 */ /* 0x000fca00007fe4ff */
[----:B------:R-:W2:Y:S01]  /*0730*/  LDG.E.128 R28, desc[UR14][R2.64] ;  /* 0x0000000e021c7981 */ /* 0x000ea2000c1e1d00 */
[----:B------:R-:W-:-:S04]  /*0740*/  IADD3 R16, P0, R39, R0, RZ ;  /* 0x0000000027107210 */ /* 0x000fc80007f1e0ff */
[----:B------:R-:W-:Y:S01]  /*0750*/  IADD3.X R17, R38, R33, RZ, P0, !PT ;  /* 0x0000002126117210 */ /* 0x000fe200007fe4ff */
[----:B--2---:R0:W-:Y:S01]  /*0760*/  STS.128 [R32], R28 ;  /* 0x0000001c20007388 */ /* 0x0041e20000000c00 */
[----:B------:R-:W-:-:S03]  /*0770*/  NOP ;  /* 0x0000000000007918 */ /* 0x000fc60000000000 */
[----:B------:R-:W-:Y:S01]  /*0780*/  LDS.128 R4, [R32] ;  /* 0x0000000020047984 */ /* 0x000fe20000000c00 */
[----:B------:R-:W-:Y:S01]  /*0790*/  BAR.SYNC.DEFER_BLOCKING 0x0 ;  /* 0x0000000000007b1d */ /* 0x000fe20000010000 */
[----:B------:R-:W-:-:S07]  /*07a0*/  IADD3 R24, P0, R37, R0, RZ ;  /* 0x0000000025187210 */ /* 0x000fce0007f1e0ff */
[----:B0-----:R-:W0:Y:S01]  /*07b0*/  LDC.64 R28, c[0x0][0x2a0] ;  /* 0x0000a800ff1c7b82 */ /* 0x001e220000000a00 */
[----:B---3--:R-:W-:-:S07]  /*07c0*/  LEA R14, R42, 0xffffff00, 0x8 ;  /* 0xffffff002a0e7811 */ /* 0x008fce00078e40ff */
[----:B------:R-:W1:Y:S01]  /*07d0*/  LDC.64 R30, c[0x0][0x318] ;  /* 0x0000c600ff1e7b82 */ /* 0x000e620000000a00 */
[----:B------:R-:W2:Y:S01]  /*07e0*/  LDG.E.128 R16, desc[UR14][R16.64] ;  /* 0x0000000e10107981 */ /* 0x000ea2000c1e1d00 */
[----:B------:R-:W-:-:S03]  /*07f0*/  IADD3.X R25, R36, R33, RZ, P0, !PT ;  /* 0x0000002124197210 */ /* 0x000fc600007fe4ff */
[----:B--2---:R2:W-:Y:S01]  /*0800*/  STS.128 [R32], R16 ;  /* 0x0000001020007388 */ /* 0x0045e20000000c00 */
[----:B------:R-:W-:-:S03]  /*0810*/  NOP ;  /* 0x0000000000007918 */ /* 0x000fc60000000000 */
[----:B------:R-:W-:Y:S01]  /*0820*/  LDS.128 R20, [R32] ;  /* 0x0000000020147984 */ /* 0x000fe20000000c00 */
[----:B------:R-:W-:Y:S06]  /*0830*/  BAR.SYNC.DEFER_BLOCKING 0x0 ;  /* 0x0000000000007b1d */ /* 0x000fec0000010000 */
[----:B------:R-:W3:Y:S01]  /*0840*/  LDG.E.128 R24, desc[UR14][R24.64] ;  /* 0x0000000e18187981 */ /* 0x000ee2000c1e1d00 */
[----:B------:R-:W-:Y:S01]  /*0850*/  SHF.R.S32.HI R15, RZ, 0x1f, R14 ;  /* 0x0000001fff0f7819 */ /* 0x000fe2000001140e */
[----:B0-----:R-:W-:Y:S02]  /*0860*/  IMAD R2, R28, UR17, RZ ;  /* 0x000000111c027c24 */ /* 0x001fe4000f8e02ff */
[----:B--2---:R-:W-:-:S02]  /*0870*/  IMAD R16, R48, UR4, RZ ;  /* 0x0000000430107c24 */ /* 0x004fc4000f8e02ff */
[----:B------:R-:W-:Y:S02]  /*0880*/  IMAD R29, R29, UR16, R2 ;  /* 0x000000101d1d7c24 */ /* 0x000fe4000f8e0202 */
[----:B------:R-:W-:-:S04]  /*0890*/  IMAD.WIDE.U32 R2, R28, UR16, R14 ;  /* 0x000000101c027c25 */ /* 0x000fc8000f8e000e */
[----:B------:R-:W-:Y:S01]  /*08a0*/  IMAD R17, R51, UR5, R16 ;  /* 0x0000000533117c24 */ /* 0x000fe2000f8e0210 */
[----:B------:R-:W-:Y:S02]  /*08b0*/  IADD3 R3, R3, R29, RZ ;  /* 0x0000001d03037210 */ /* 0x000fe40007ffe0ff */
[----:B------:R-:W0:Y:S01]  /*08c0*/  LDC.64 R28, c[0x0][0x2b0] ;  /* 0x0000ac00ff1c7b82 */ /* 0x000e220000000a00 */
[----:B------:R-:W-:Y:S01]  /*08d0*/  IMAD.WIDE.U32 R2, R51, UR4, R2 ;  /* 0x0000000433027c25 */ /* 0x000fe2000f8e0002 */
[----:B------:R-:W-:-:S04]  /*08e0*/  ULDC.64 UR4, c[0x0][0x2b8] ;  /* 0x0000ae0000047ab9 */ /* 0x000fc80000000a00 */
[----:B------:R-:W-:Y:S02]  /*08f0*/  IADD3 R3, R3, R17, RZ ;  /* 0x0000001103037210 */ /* 0x000fe40007ffe0ff */
[----:B-1----:R-:W-:-:S04]  /*0900*/  LEA R53, P0, R2, R30, 0x1 ;  /* 0x0000001e02357211 */ /* 0x002fc800078008ff */
[----:B------:R-:W-:Y:S02]  /*0910*/  LEA.HI.X R2, R2, R31, R3, 0x1, P0 ;  /* 0x0000001f02027211 */ /* 0x000fe400000f0c03 */
[----:B------:R-:W-:Y:S01]  /*0920*/  IADD3 R52, P0, R53, R0, RZ ;  /* 0x0000000035347210 */ /* 0x000fe20007f1e0ff */
[----:B------:R-:W1:Y:S03]  /*0930*/  LDC.64 R30, c[0x0][0x308] ;  /* 0x0000c200ff1e7b82 */ /* 0x000e660000000a00 */
[----:B------:R-:W-:Y:S01]  /*0940*/  IADD3.X R53, R2, R33, RZ, P0, !PT ;  /* 0x0000002102357210 */ /* 0x000fe200007fe4ff */
[----:B---3--:R2:W-:Y:S01]  /*0950*/  STS.128 [R32], R24 ;  /* 0x0000001820007388 */ /* 0x0085e20000000c00 */
[----:B------:R-:W-:-:S03]  /*0960*/  NOP ;  /* 0x0000000000007918 */ /* 0x000fc60000000000 */
[----:B------:R-:W3:Y:S01]  /*0970*/  LDS.128 R16, [R32] ;  /* 0x0000000020107984 */ /* 0x000ee20000000c00 */
[----:B------:R-:W-:Y:S06]  /*0980*/  BAR.SYNC.DEFER_BLOCKING 0x0 ;  /* 0x0000000000007b1d */ /* 0x000fec0000010000 */
[----:B------:R-:W4:Y:S01]  /*0990*/  LDG.E.128 R52, desc[UR14][R52.64] ;  /* 0x0000000e34347981 */ /* 0x000f22000c1e1d00 */
[----:B0-----:R-:W-:Y:S02]  /*09a0*/  IMAD R2, R28, UR17, RZ ;  /* 0x000000111c027c24 */ /* 0x001fe4000f8e02ff */
[----:B--2---:R-:W-:-:S02]  /*09b0*/  IMAD R24, R48, UR4, RZ ;  /* 0x0000000430187c24 */ /* 0x004fc4000f8e02ff */
[----:B------:R-:W-:Y:S02]  /*09c0*/  IMAD R29, R29, UR16, R2 ;  /* 0x000000101d1d7c24 */ /* 0x000fe4000f8e0202 */
[----:B------:R-:W-:-:S04]  /*09d0*/  IMAD.WIDE.U32 R2, R28, UR16, R14 ;  /* 0x000000101c027c25 */ /* 0x000fc8000f8e000e */
[----:B------:R-:W-:Y:S01]  /*09e0*/  IMAD R25, R51, UR5, R24 ;  /* 0x0000000533197c24 */ /* 0x000fe2000f8e0218 */
[----:B------:R-:W-:-:S03]  /*09f0*/  IADD3 R3, R3, R29, RZ ;  /* 0x0000001d03037210 */ /* 0x000fc60007ffe0ff */
[----:B------:R-:W-:Y:S01]  /*0a00*/  IMAD.WIDE.U32 R2, R51, UR4, R2 ;  /* 0x0000000433027c25 */ /* 0x000fe2000f8e0002 */
[----:B------:R-:W-:-:S04]  /*0a10*/  ULDC.64 UR4, c[0x0][0x3a0] ;  /* 0x0000e80000047ab9 */ /* 0x000fc80000000a00 */
[----:B------:R-:W-:Y:S02]  /*0a20*/  IADD3 R3, R3, R25, RZ ;  /* 0x0000001903037210 */ /* 0x000fe40007ffe0ff */
[----:B-1----:R-:W-:-:S04]  /*0a30*/  LEA R29, P0, R2, R30, 0x1 ;  /* 0x0000001e021d7211 */ /* 0x002fc800078008ff */
[----:B------:R-:W-:Y:S02]  /*0a40*/  LEA.HI.X R2, R2, R31, R3, 0x1, P0 ;  /* 0x0000001f02027211 */ /* 0x000fe400000f0c03 */
[----:B------:R-:W-:-:S04]  /*0a50*/  IADD3 R28, P0, R29, R0, RZ ;  /* 0x000000001d1c7210 */ /* 0x000fc80007f1e0ff */
[----:B------:R-:W-:Y:S01]  /*0a60*/  IADD3.X R29, R2, R33, RZ, P0, !PT ;  /* 0x00000021021d7210 */ /* 0x000fe200007fe4ff */
[----:B----4-:R-:W-:Y:S01]  /*0a70*/  STS.128 [R32], R52 ;  /* 0x0000003420007388 */ /* 0x010fe20000000c00 */
[----:B------:R-:W-:-:S03]  /*0a80*/  NOP ;  /* 0x0000000000007918 */ /* 0x000fc60000000000 */
[----:B------:R-:W0:Y:S01]  /*0a90*/  LDS.128 R24, [R32] ;  /* 0x0000000020187984 */ /* 0x000e220000000c00 */
[----:B------:R-:W-:Y:S06]  /*0aa0*/  BAR.SYNC.DEFER_BLOCKING 0x0 ;  /* 0x0000000000007b1d */ /* 0x000fec0000010000 */
[----:B------:R-:W2:Y:S01]  /*0ab0*/  LDG.E.128 R28, desc[UR14][R28.64] ;  /* 0x0000000e1c1c7981 */ /* 0x000ea2000c1e1d00 */
[----:B---3--:R-:W-:Y:S02]  /*0ac0*/  HADD2.F32 R70, -RZ, R17.H0_H0 ;  /* 0x20000011ff467230 */ /* 0x008fe40000004100 */
[----:B------:R-:W-:-:S02]  /*0ad0*/  HADD2.F32 R87, -RZ, R16.H1_H1 ;  /* 0x30000010ff577230 */ /* 0x000fc40000004100 */
[--C-:B------:R-:W-:Y:S02]  /*0ae0*/  HADD2.F32 R77, -RZ, R18.reuse.H0_H0 ;  /* 0x20000012ff4d7230 */ /* 0x100fe40000004100 */
[--C-:B------:R-:W-:Y:S02]  /*0af0*/  HADD2.F32 R74, -RZ, R19.reuse.H0_H0 ;  /* 0x20000013ff4a7230 */ /* 0x100fe40000004100 */
[----:B------:R-:W-:Y:S02]  /*0b00*/  HADD2.F32 R75, -RZ, R19.H1_H1 ;  /* 0x30000013ff4b7230 */ /* 0x000fe40000004100 */
[----:B------:R-:W-:Y:S02]  /*0b10*/  HADD2.F32 R78, -RZ, R18.H1_H1 ;  /* 0x30000012ff4e7230 */ /* 0x000fe40000004100 */
[--C-:B0-----:R-:W-:Y:S02]  /*0b20*/  HADD2.F32 R57, -RZ, R24.reuse.H0_H0 ;  /* 0x20000018ff397230 */ /* 0x101fe40000004100 */
[----:B------:R-:W-:-:S02]  /*0b30*/  HADD2.F32 R56, -RZ, R24.H1_H1 ;  /* 0x30000018ff387230 */ /* 0x000fc40000004100 */
[--C-:B------:R-:W-:Y:S02]  /*0b40*/  HADD2.F32 R58, -RZ, R25.reuse.H0_H0 ;  /* 0x20000019ff3a7230 */ /* 0x100fe40000004100 */
[----:B------:R-:W-:Y:S01]  /*0b50*/  FMUL.FTZ R2, R57, -1.4426950216293334961 ;  /* 0xbfb8aa3b39027820 */ /* 0x000fe20000410000 */
[----:B------:R-:W-:Y:S02]  /*0b60*/  HADD2.F32 R52, -RZ, R25.H1_H1 ;  /* 0x30000019ff347230 */ /* 0x000fe40000004100 */
[----:B------:R-:W-:Y:S01]  /*0b70*/  FMUL.FTZ R3, R56, -1.4426950216293334961 ;  /* 0xbfb8aa3b38037820 */ /* 0x000fe20000410000 */
[--C-:B------:R-:W-:Y:S01]  /*0b80*/  HADD2.F32 R53, -RZ, R26.reuse.H0_H0 ;  /* 0x2000001aff357230 */ /* 0x100fe20000004100 */
[----:B------:R-:W0:Y:S01]  /*0b90*/  MUFU.EX2 R24, R2 ;  /* 0x0000000200187308 */ /* 0x000e220000000800 */
[----:B------:R-:W-:Y:S02]  /*0ba0*/  HADD2.F32 R55, -RZ, R26.H1_H1 ;  /* 0x3000001aff377230 */ /* 0x000fe40000004100 */
[----:B------:R-:W-:Y:S01]  /*0bb0*/  FMUL.FTZ R60, R58, -1.4426950216293334961 ;  /* 0xbfb8aa3b3a3c7820 */ /* 0x000fe20000410000 */
[----:B------:R-:W-:Y:S01]  /*0bc0*/  FMUL.FTZ R25, R52, -1.4426950216293334961 ;  /* 0xbfb8aa3b34197820 */ /* 0x000fe20000410000 */
[----:B------:R-:W-:Y:S01]  /*0bd0*/  FMUL.FTZ R62, R53, -1.4426950216293334961 ;  /* 0xbfb8aa3b353e7820 */ /* 0x000fe20000410000 */
[----:B------:R-:W-:-:S02]  /*0be0*/  HADD2.F32 R54, -RZ, R27.H0_H0 ;  /* 0x2000001bff367230 */ /* 0x000fc40000004100 */
[----:B------:R-:W-:Y:S01]  /*0bf0*/  FMUL.FTZ R26, R55, -1.4426950216293334961 ;  /* 0xbfb8aa3b371a7820 */ /* 0x000fe20000410000 */
[----:B------:R-:W-:Y:S01]  /*0c00*/  IMAD R88, R48, UR4, RZ ;  /* 0x0000000430587c24 */ /* 0x000fe2000f8e02ff */
[----:B------:R1:W3:Y:S01]  /*0c10*/  MUFU.EX2 R61, R60 ;  /* 0x0000003c003d7308 */ /* 0x0002e20000000800 */
[----:B------:R-:W-:Y:S02]  /*0c20*/  HADD2.F32 R85, -RZ, R20.H0_H0 ;  /* 0x20000014ff557230 */ /* 0x000fe40000004100 */
[----:B------:R-:W-:-:S05]  /*0c30*/  FMUL.FTZ R66, R54, -1.4426950216293334961 ;  /* 0xbfb8aa3b36427820 */ /* 0x000fca0000410000 */
[----:B------:R0:W4:Y:S01]  /*0c40*/  MUFU.EX2 R64, R62 ;  /* 0x0000003e00407308 */ /* 0x0001220000000800 */
[----:B-1----:R-:W-:-:S05]  /*0c50*/  HADD2.F32 R60, -RZ, R27.H1_H1 ;  /* 0x3000001bff3c7230 */ /* 0x002fca0000004100 */
[----:B------:R-:W-:Y:S02]  /*0c60*/  FMUL.FTZ R68, R60, -1.4426950216293334961 ;  /* 0xbfb8aa3b3c447820 */ /* 0x000fe40000410000 */
[----:B------:R-:W1:Y:S01]  /*0c70*/  MUFU.EX2 R63, R25 ;  /* 0x00000019003f7308 */ /* 0x000e620000000800 */
[----:B0-----:R-:W-:Y:S01]  /*0c80*/  FADD.FTZ R62, R24, 1 ;  /* 0x3f800000183e7421 */ /* 0x001fe20000010000 */
[----:B---3--:R-:W-:-:S06]  /*0c90*/  FADD.FTZ R61, R61, 1 ;  /* 0x3f8000003d3d7421 */ /* 0x008fcc0000010000 */
[----:B------:R-:W0:Y:S01]  /*0ca0*/  MUFU.EX2 R65, R26 ;  /* 0x0000001a00417308 */ /* 0x000e220000000800 */
[----:B----4-:R-:W-:-:S07]  /*0cb0*/  FADD.FTZ R64, R64, 1 ;  /* 0x3f80000040407421 */ /* 0x010fce0000010000 */
[----:B------:R3:W4:Y:S01]  /*0cc0*/  MUFU.EX2 R59, R3 ;  /* 0x00000003003b7308 */ /* 0x0007220000000800 */
[----:B-1----:R-:W-:-:S07]  /*0cd0*/  FADD.FTZ R63, R63, 1 ;  /* 0x3f8000003f3f7421 */ /* 0x002fce0000010000 */
[----:B------:R-:W1:Y:S01]  /*0ce0*/  MUFU.EX2 R67, R66 ;  /* 0x0000004200437308 */ /* 0x000e620000000800 */
[----:B---3--:R-:W3:Y:S01]  /*0cf0*/  LDC.64 R2, c[0x0][0x398] ;  /* 0x0000e600ff027b82 */ /* 0x008ee20000000a00 */
[----:B0-----:R-:W-:-:S06]  /*0d00*/  FADD.FTZ R72, R65, 1 ;  /* 0x3f80000041487421 */ /* 0x001fcc0000010000 */
[----:B------:R0:W3:Y:S01]  /*0d10*/  MUFU.EX2 R73, R68 ;  /* 0x0000004400497308 */ /* 0x0000e20000000800 */
[----:B----4-:R-:W-:-:S07]  /*0d20*/  FADD.FTZ R59, R59, 1 ;  /* 0x3f8000003b3b7421 */ /* 0x010fce0000010000 */
[----:B------:R-:W-:Y:S01]  /*0d30*/  MUFU.RCP R62, R62 ;  /* 0x0000003e003e7308 */ /* 0x000fe20000001000 */
[----:B-1----:R-:W-:Y:S01]  /*0d40*/  FADD.FTZ R91, R67, 1 ;  /* 0x3f800000435b7421 */ /* 0x002fe20000010000 */
[----:B0-----:R-:W-:-:S06]  /*0d50*/  HADD2.F32 R68, -RZ, R17.H1_H1 ;  /* 0x30000011ff447230 */ /* 0x001fcc0000004100 */
[----:B------:R0:W1:Y:S01]  /*0d60*/  MUFU.RCP R71, R61 ;  /* 0x0000003d00477308 */ /* 0x0000620000001000 */
[----:B---3--:R-:W-:Y:S02]  /*0d70*/  IMAD R66, R2, UR17, RZ ;  /* 0x0000001102427c24 */ /* 0x008fe4000f8e02ff */
[----:B------:R-:W-:Y:S02]  /*0d80*/  FADD.FTZ R93, R73, 1 ;  /* 0x3f800000495d7421 */ /* 0x000fe40000010000 */
[----:B------:R-:W-:Y:S02]  /*0d90*/  IMAD R3, R3, UR16, R66 ;  /* 0x0000001003037c24 */ /* 0x000fe4000f8e0242 */
[----:B------:R-:W-:Y:S01]  /*0da0*/  HADD2.F32 R66, -RZ, R16.H0_H0 ;  /* 0x20000010ff427230 */ /* 0x000fe20000004100 */
[----:B------:R-:W-:Y:S01]  /*0db0*/  MUFU.RCP R64, R64 ;  /* 0x0000004000407308 */ /* 0x000fe20000001000 */
[----:B0-----:R-:W-:-:S07]  /*0dc0*/  HADD2.F32 R61, -RZ, R21.H0_H0 ;  /* 0x20000015ff3d7230 */ /* 0x001fce0000004100 */
[----:B------:R0:W-:Y:S01]  /*0dd0*/  MUFU.RCP R83, R63 ;  /* 0x0000003f00537308 */ /* 0x0001e20000001000 */
[----:B-1----:R-:W-:-:S04]  /*0de0*/  FADD.FTZ R17, -R71, 1 ;  /* 0x3f80000047117421 */ /* 0x002fc80000010100 */
[C---:B------:R-:W-:Y:S01]  /*0df0*/  FFMA.FTZ R19, R58.reuse, R17, 1 ;  /* 0x3f8000003a137423 */ /* 0x040fe20000010011 */
[----:B------:R-:W-:Y:S02]  /*0e00*/  FMUL.FTZ R58, R58, R71 ;  /* 0x000000473a3a7220 */ /* 0x000fe40000410000 */
[----:B------:R-:W-:Y:S01]  /*0e10*/  MUFU.RCP R91, R91 ;  /* 0x0000005b005b7308 */ /* 0x000fe20000001000 */
[----:B0-----:R-:W-:-:S07]  /*0e20*/  HADD2.F32 R63, -RZ, R21.H1_H1 ;  /* 0x30000015ff3f7230 */ /* 0x001fce0000004100 */
[----:B------:R0:W-:Y:S08]  /*0e30*/  MUFU.RCP R69, R59 ;  /* 0x0000003b00457308 */ /* 0x0001f00000001000 */
[----:B------:R-:W-:Y:S01]  /*0e40*/  MUFU.RCP R72, R72 ;  /* 0x0000004800487308 */ /* 0x000fe20000001000 */
[----:B0-----:R-:W-:-:S07]  /*0e50*/  HADD2.F32 R59, -RZ, R20.H1_H1 ;  /* 0x30000014ff3b7230 */ /* 0x001fce0000004100 */
[----:B------:R-:W0:Y:S01]  /*0e60*/  MUFU.RCP R93, R93 ;  /* 0x0000005d005d7308 */ /* 0x000e220000001000 */
[----:B--2---:R1:W-:Y:S01]  /*0e70*/  STS.128 [R32], R28 ;  /* 0x0000001c20007388 */ /* 0x0043e20000000c00 */
[----:B------:R-:W-:-:S03]  /*0e80*/  NOP ;  /* 0x0000000000007918 */ /* 0x000fc60000000000 */
[----:B------:R-:W2:Y:S01]  /*0e90*/  LDS.128 R24, [R32] ;  /* 0x0000000020187984 */ /* 0x000ea20000000c00 */
[----:B-1----:R-:W-:-:S04]  /*0ea0*/  IMAD.WIDE.U32 R28, R2, UR16, R14 ;  /* 0x00000010021c7c25 */ /* 0x002fc8000f8e000e */
[----:B------:R-:W-:Y:S01]  /*0eb0*/  FADD.FTZ R2, -R62, 1 ;  /* 0x3f8000003e027421 */ /* 0x000fe20000010100 */
[----:B0-----:R-:W-:Y:S01]  /*0ec0*/  FADD.FTZ R31, -R93, 1 ;  /* 0x3f8000005d1f7421 */ /* 0x001fe20000010100 */
[----:B------:R-:W-:Y:S02]  /*0ed0*/  IADD3 R29, R29, R3, RZ ;  /* 0x000000031d1d7210 */ /* 0x000fe40007ffe0ff */
[C---:B------:R-:W-:Y:S01]  /*0ee0*/  FFMA.FTZ R2, R57.reuse, R2, 1 ;  /* 0x3f80000039027423 */ /* 0x040fe20000010002 */
[----:B------:R-:W-:Y:S01]  /*0ef0*/  FFMA.FTZ R31, R60, R31, 1 ;  /* 0x3f8000003c1f7423 */ /* 0x000fe2000001001f */
[----:B------:R-:W-:Y:S01]  /*0f00*/  FMUL.FTZ R57, R57, R62 ;  /* 0x0000003e39397220 */ /* 0x000fe20000410000 */
[----:B------:R-:W-:-:S04]  /*0f10*/  IMAD.WIDE.U32 R28, R51, UR4, R28 ;  /* 0x00000004331c7c25 */ /* 0x000fc8000f8e001c */
[----:B--2---:R-:W-:Y:S02]  /*0f20*/  HADD2.F32 R65, -RZ, R24.H0_H0 ;  /* 0x20000018ff417230 */ /* 0x004fe40000004100 */
[--C-:B------:R-:W-:Y:S02]  /*0f30*/  HADD2.F32 R73, -RZ, R25.reuse.H0_H0 ;  /* 0x20000019ff497230 */ /* 0x100fe40000004100 */
[----:B------:R-:W-:Y:S02]  /*0f40*/  HADD2.F32 R76, -RZ, R26.H0_H0 ;  /* 0x2000001aff4c7230 */ /* 0x000fe40000004100 */
[----:B------:R-:W-:Y:S01]  /*0f50*/  FMUL.FTZ R3, R66, R65 ;  /* 0x0000004142037220 */ /* 0x000fe20000410000 */
[----:B------:R-:W-:Y:S02]  /*0f60*/  HADD2.F32 R67, -RZ, R25.H1_H1 ;  /* 0x30000019ff437230 */ /* 0x000fe40000004100 */
[----:B------:R-:W-:Y:S01]  /*0f70*/  FMUL.FTZ R16, R70, R73 ;  /* 0x0000004946107220 */ /* 0x000fe20000410000 */
[----:B------:R-:W-:-:S02]  /*0f80*/  HADD2.F32 R30, -RZ, R24.H1_H1 ;  /* 0x30000018ff1e7230 */ /* 0x000fc40000004100 */
[----:B------:R-:W-:Y:S01]  /*0f90*/  FMUL.FTZ R3, R62, R3 ;  /* 0x000000033e037220 */ /* 0x000fe20000410000 */
[----:B------:R-:W-:Y:S01]  /*0fa0*/  FMUL.FTZ R17, R77, R76 ;  /* 0x0000004c4d117220 */ /* 0x000fe20000410000 */
[----:B------:R-:W-:Y:S01]  /*0fb0*/  FMUL.FTZ R16, R71, R16 ;  /* 0x0000001047107220 */ /* 0x000fe20000410000 */
[----:B------:R-:W-:Y:S01]  /*0fc0*/  FADD.FTZ R25, -R83, 1 ;  /* 0x3f80000053197421 */ /* 0x000fe20000010100 */
[----:B------:R-:W-:Y:S01]  /*0fd0*/  FMUL.FTZ R24, R3, R2 ;  /* 0x0000000203187220 */ /* 0x000fe20000410000 */
[----:B------:R-:W-:Y:S01]  /*0fe0*/  FADD.FTZ R2, -R64, 1 ;  /* 0x3f80000040027421 */ /* 0x000fe20000010100 */
[----:B------:R-:W-:Y:S01]  /*0ff0*/  FMUL.FTZ R18, R68, R67 ;  /* 0x0000004344127220 */ /* 0x000fe20000410000 */
[----:B------:R-:W-:Y:S02]  /*1000*/  HADD2.F32 R79, -RZ, R26.H1_H1 ;  /* 0x3000001aff4f7230 */ /* 0x000fe40000004100 */
[----:B------:R-:W-:Y:S01]  /*1010*/  FMUL.FTZ R26, R64, R17 ;  /* 0x00000011401a7220 */ /* 0x000fe20000410000 */
[----:B------:R-:W-:-:S02]  /*1020*/  HADD2.F32 R89, -RZ, R27.H0_H0 ;  /* 0x2000001bff597230 */ /* 0x000fc40000004100 */
[----:B------:R-:W-:Y:S01]  /*1030*/  FMUL.FTZ R16, R16, R19 ;  /* 0x0000001310107220 */ /* 0x000fe20000410000 */
[----:B------:R-:W-:Y:S02]  /*1040*/  HADD2.F32 R82, -RZ, R27.H1_H1 ;  /* 0x3000001bff527230 */ /* 0x000fe40000004100 */
[----:B------:R-:W-:Y:S01]  /*1050*/  FFMA.FTZ R27, R53, R2, 1 ;  /* 0x3f800000351b7423 */ /* 0x000fe20000010002 */
[----:B------:R-:W-:Y:S01]  /*1060*/  FFMA.FTZ R25, R52, R25, 1 ;  /* 0x3f80000034197423 */ /* 0x000fe20000010019 */
[----:B------:R-:W-:Y:S01]  /*1070*/  FMUL.FTZ R18, R83, R18 ;  /* 0x0000001253127220 */ /* 0x000fe20000410000 */
[----:B------:R-:W-:Y:S01]  /*1080*/  FADD.FTZ R19, -R91, 1 ;  /* 0x3f8000005b137421 */ /* 0x000fe20000010100 */
[----:B------:R-:W-:Y:S01]  /*1090*/  FMUL.FTZ R26, R26, R27 ;  /* 0x0000001b1a1a7220 */ /* 0x000fe20000410000 */
        /* <DEDUP_REMOVED lines=21> */
[----:B------:R-:W-:Y:S01]  /*11f0*/  IMAD R31, R51, UR5, R88 ;  /* 0x00000005331f7c24 */ /* 0x000fe2000f8e0258 */
[----:B------:R-:W-:-:S05]  /*1200*/  F2FP.F16.F32.PACK_AB R26, R19, R26 ;  /* 0x0000001a131a723e */ /* 0x000fca00000000ff */
[----:B------:R-:W-:Y:S01]  /*1210*/  BAR.SYNC.DEFER_BLOCKING 0x0 ;  /* 0x0000000000007b1d */ /* 0x000fe20000010000 */
[----:B------:R-:W-:Y:S01]  /*1220*/  F2FP.F16.F32.PACK_AB R27, R86, R27 ;  /* 0x0000001b561b723e */ /* 0x000fe200000000ff */
        /* <DEDUP_REMOVED lines=13> */
[----:B0-----:R-:W-:Y:S01]  /*1300*/  LEA R29, P0, R28, R2, 0x1 ;  /* 0x000000021c1d7211 */ /* 0x001fe200078008ff */
[----:B------:R0:W-:Y:S01]  /*1310*/  STS.128 [R32], R24 ;  /* 0x0000001820007388 */ /* 0x0001e20000000c00 */
[----:B------:R-:W-:-:S03]  /*1320*/  NOP ;  /* 0x0000000000007918 */ /* 0x000fc60000000000 */
[----:B------:R-:W1:Y:S01]  /*1330*/  LDS.128 R16, [R32] ;  /* 0x0000000020107984 */ /* 0x000e620000000c00 */
[----:B------:R-:W-:Y:S01]  /*1340*/  LEA.HI.X R28, R28, R3, R31, 0x1, P0 ;  /* 0x000000031c1c7211 */ /* 0x000fe200000f0c1f */
[--C-:B------:R-:W-:Y:S01]  /*1350*/  HADD2.F32 R31, -RZ, R23.reuse.H0_H0 ;  /* 0x20000017ff1f7230 */ /* 0x100fe20000004100 */
[----:B------:R-:W-:Y:S01]  /*1360*/  IADD3 R2, P0, R29, R0, RZ ;  /* 0x000000001d027210 */ /* 0x000fe20007f1e0ff */
[----:B------:R-:W-:Y:S01]  /*1370*/  FMUL.FTZ R0, R66, R57 ;  /* 0x0000003942007220 */ /* 0x000fe20000410000 */
[--C-:B------:R-:W-:Y:S02]  /*1380*/  HADD2.F32 R29, -RZ, R22.reuse.H1_H1 ;  /* 0x30000016ff1d7230 */ /* 0x100fe40000004100 */
[----:B------:R-:W-:Y:S01]  /*1390*/  FMUL.FTZ R66, R77, R53 ;  /* 0x000000354d427220 */ /* 0x000fe20000410000 */
[----:B------:R-:W-:Y:S01]  /*13a0*/  IADD3.X R3, R28, R33, RZ, P0, !PT ;  /* 0x000000211c037210 */ /* 0x000fe200007fe4ff */
[----:B------:R-:W-:Y:S01]  /*13b0*/  HADD2.F32 R33, -RZ, R23.H1_H1 ;  /* 0x30000017ff217230 */ /* 0x000fe20000004100 */
[----:B0-----:R-:W0:Y:S01]  /*13c0*/  LDC R26, c[0x0][0x21c] ;  /* 0x00008700ff1a7b82 */ /* 0x001e220000000800 */
[----:B------:R-:W-:Y:S01]  /*13d0*/  ISETP.NE.U32.AND P0, PT, RZ, UR6, PT ;  /* 0x00000006ff007c0c */ /* 0x000fe2000bf05070 */
[----:B------:R-:W-:-:S03]  /*13e0*/  HADD2.F32 R25, -RZ, R22.H0_H0 ;  /* 0x20000016ff197230 */ /* 0x000fc60000004100 */
[----:B------:R-:W-:Y:S01]  /*13f0*/  ISETP.NE.AND.EX P0, PT, RZ, UR7, PT, P0 ;  /* 0x00000007ff007c0c */ /* 0x000fe2000bf05300 */
[----:B-1----:R1:W-:-:S12]  /*1400*/  STG.E.128 desc[UR14][R2.64], R16 ;  /* 0x0000001002007986 */ /* 0x0023d8000c101d0e */
[----:B------:R-:W-:Y:S05]  /*1410*/  @!P0 BRA `(.L_x_9410) ;  /* 0x00000000008c8947 */ /* 0x000fea0003800000 */
[----:B------:R-:W-:Y:S01]  /*1420*/  BAR.SYNC.DEFER_BLOCKING 0x0 ;  /* 0x0000000000007b1d */ /* 0x000fe20000010000 */
[----:B-1----:R-:W-:Y:S01]  /*1430*/  FMUL.FTZ R16, R57, R65 ;  /* 0x0000004139107220 */ /* 0x002fe20000410000 */
[----:B------:R-:W-:Y:S01]  /*1440*/  FMUL.FTZ R17, R58, R73 ;  /* 0x000000493a117220 */ /* 0x000fe20000410000 */
[----:B------:R-:W-:Y:S01]  /*1450*/  FMUL.FTZ R18, R53, R76 ;  /* 0x0000004c35127220 */ /* 0x000fe20000410000 */
[----:B------:R-:W-:Y:S01]  /*1460*/  FMUL.FTZ R19, R54, R89 ;  /* 0x0000005936137220 */ /* 0x000fe20000410000 */
[----:B------:R-:W-:-:S03]  /*1470*/  FMUL.FTZ R82, R93, R82 ;  /* 0x000000525d527220 */ /* 0x000fc60000410000 */
[----:B------:R-:W1:Y:S01]  /*1480*/  LDC.64 R2, c[0x0][0x2c0] ;  /* 0x0000b000ff027b82 */ /* 0x000e620000000a00 */
[----:B------:R-:W-:Y:S01]  /*1490*/  FMUL.FTZ R55, R55, R79 ;  /* 0x0000004f37377220 */ /* 0x000fe20000410000 */
[----:B------:R-:W-:Y:S01]  /*14a0*/  FMUL.FTZ R52, R52, R67 ;  /* 0x0000004334347220 */ /* 0x000fe20000410000 */
[----:B------:R-:W-:Y:S01]  /*14b0*/  FMUL.FTZ R21, R56, R30 ;  /* 0x0000001e38157220 */ /* 0x000fe20000410000 */
[----:B------:R-:W-:Y:S01]  /*14c0*/  F2FP.F16.F32.PACK_AB R19, R82, R19 ;  /* 0x000000135213723e */ /* 0x000fe200000000ff */
[----:B------:R-:W-:Y:S01]  /*14d0*/  ULDC.64 UR4, c[0x0][0x2c8] ;  /* 0x0000b20000047ab9 */ /* 0x000fe20000000a00 */
[----:B------:R-:W-:Y:S02]  /*14e0*/  F2FP.F16.F32.PACK_AB R18, R55, R18 ;  /* 0x000000123712723e */ /* 0x000fe400000000ff */
[----:B------:R-:W-:Y:S02]  /*14f0*/  F2FP.F16.F32.PACK_AB R17, R52, R17 ;  /* 0x000000113411723e */ /* 0x000fe400000000ff */
[----:B------:R-:W-:-:S05]  /*1500*/  F2FP.F16.F32.PACK_AB R16, R21, R16 ;  /* 0x000000101510723e */ /* 0x000fca00000000ff */
[----:B------:R2:W-:Y:S01]  /*1510*/  STS.128 [R32], R16 ;  /* 0x0000001020007388 */ /* 0x0005e20000000c00 */
[----:B------:R-:W-:-:S03]  /*1520*/  NOP ;  /* 0x0000000000007918 */ /* 0x000fc60000000000 */
[----:B------:R-:W3:Y:S01]  /*1530*/  LDS.128 R20, [R32] ;  /* 0x0000000020147984 */ /* 0x000ee20000000c00 */
[C---:B-1----:R-:W-:Y:S02]  /*1540*/  IMAD R24, R2.reuse, UR17, RZ ;  /* 0x0000001102187c24 */ /* 0x042fe4000f8e02ff */
[----:B------:R-:W-:-:S04]  /*1550*/  IMAD.WIDE.U32 R52, R2, UR16, R14 ;  /* 0x0000001002347c25 */ /* 0x000fc8000f8e000e */
[----:B------:R-:W-:Y:S02]  /*1560*/  IMAD R3, R3, UR16, R24 ;  /* 0x0000001003037c24 */ /* 0x000fe4000f8e0218 */
[----:B------:R-:W-:-:S03]  /*1570*/  IMAD R2, R48, UR4, RZ ;  /* 0x0000000430027c24 */ /* 0x000fc6000f8e02ff */
[----:B------:R-:W-:Y:S01]  /*1580*/  IADD3 R53, R53, R3, RZ ;  /* 0x0000000335357210 */ /* 0x000fe20007ffe0ff */
[C---:B------:R-:W-:Y:S01]  /*1590*/  IMAD R27, R51.reuse, UR5, R2 ;  /* 0x00000005331b7c24 */ /* 0x040fe2000f8e0202 */
[----:B------:R-:W1:Y:S01]  /*15a0*/  S2UR UR5, SR_CgaCtaId ;  /* 0x00000000000579c3 */ /* 0x000e620000008800 */
[----:B------:R-:W-:Y:S01]  /*15b0*/  IMAD.WIDE.U32 R2, R51, UR4, R52 ;  /* 0x0000000433027c25 */ /* 0x000fe2000f8e0034 */
[----:B------:R-:W-:-:S04]  /*15c0*/  UMOV UR4, 0x400 ;  /* 0x0000040000047882 */ /* 0x000fc80000000000 */
[----:B--2---:R-:W-:Y:S02]  /*15d0*/  IADD3 R17, R3, R27, RZ ;  /* 0x0000001b03117210 */ /* 0x004fe40007ffe0ff */
[----:B------:R-:W-:-:S04]  /*15e0*/  LEA R3, P0, R2, UR6, 0x1 ;  /* 0x0000000602037c11 */ /* 0x000fc8000f8008ff */
[----:B------:R-:W-:Y:S02]  /*15f0*/  LEA.HI.X R16, R2, UR7, R17, 0x1, P0 ;  /* 0x0000000702107c11 */ /* 0x000fe400080f0c11 */
[----:B------:R-:W-:-:S04]  /*1600*/  LEA R2, P0, R44, R3, 0x4 ;  /* 0x000000032c027211 */ /* 0x000fc800078020ff */
[----:B------:R-:W-:Y:S01]  /*1610*/  LEA.HI.X R3, R44, R16, R35, 0x4, P0 ;  /* 0x000000102c037211 */ /* 0x000fe200000f2423 */
[----:B-1----:R-:W-:-:S04]  /*1620*/  ULEA UR4, UR5, UR4, 0x18 ;  /* 0x0000000405047291 */ /* 0x002fc8000f8ec03f */
[----:B---3--:R2:W-:Y:S02]  /*1630*/  STG.E.128 desc[UR14][R2.64], R20 ;  /* 0x0000001402007986 */ /* 0x0085e4000c101d0e */
[----:B------:R-:W-:-:S07]  /*1640*/  MOV R50, UR4 ;  /* 0x0000000400327c02 */ /* 0x000fce0008000f00 */
.L_x_9410:
[--C-:B------:R-:W-:Y:S01]  /*1650*/  HADD2.F32 R82, -RZ, R4.reuse.H0_H0 ;  /* 0x20000004ff527230 */ /* 0x100fe20000004100 */
[----:B0-----:R-:W-:Y:S01]  /*1660*/  ISETP.GE.AND P0, PT, R26, 0x1, PT ;  /* 0x000000011a00780c */ /* 0x001fe20003f06270 */
        /* <DEDUP_REMOVED lines=8> */
[----:B------:R-:W-:-:S02]  /*16f0*/  HADD2.F32 R73, -RZ, R6.H1_H1 ;  /* 0x30000006ff497230 */ /* 0x000fc40000004100 */
[--C-:B-----5:R-:W-:Y:S01]  /*1700*/  FADD.FTZ R84, R59, R46.reuse ;  /* 0x0000002e3b547221 */ /* 0x120fe20000010000 */
[--C-:B------:R-:W-:Y:S02]  /*1710*/  HADD2.F32 R71, -RZ, R7.reuse.H0_H0 ;  /* 0x20000007ff477230 */ /* 0x100fe40000004100 */
[----:B------:R-:W-:Y:S01]  /*1720*/  FFMA.FTZ R47, R70, R79, R47 ;  /* 0x0000004f462f7223 */ /* 0x000fe2000001002f */
[----:B------:R-:W-:Y:S02]  /*1730*/  HADD2.F32 R69, -RZ, R7.H1_H1 ;  /* 0x30000007ff457230 */ /* 0x000fe40000004100 */
[--C-:B------:R-:W-:Y:S01]  /*1740*/  FADD.FTZ R86, R61, R46.reuse ;  /* 0x0000002e3d567221 */ /* 0x100fe20000010000 */
[----:B------:R-:W-:Y:S01]  /*1750*/  FADD.FTZ R88, R63, R46 ;  /* 0x0000002e3f587221 */ /* 0x000fe20000010000 */
[----:B------:R-:W-:Y:S01]  /*1760*/  FFMA.FTZ R47, R68, R77, R47 ;  /* 0x0000004d442f7223 */ /* 0x000fe2000001002f */
[----:B------:R-:W-:Y:S02]  /*1770*/  MOV R58, RZ ;  /* 0x000000ff003a7202 */ /* 0x000fe40000000f00 */
[----:B------:R-:W-:-:S02]  /*1780*/  CS2R R56, SRZ ;  /* 0x0000000000387805 */ /* 0x000fc4000001ff00 */
[----:B------:R-:W-:Y:S01]  /*1790*/  CS2R R54, SRZ ;  /* 0x0000000000367805 */ /* 0x000fe2000001ff00 */
[----:B------:R-:W-:Y:S01]  /*17a0*/  FFMA.FTZ R47, R66, R75, R47 ;  /* 0x0000004b422f7223 */ /* 0x000fe2000001002f */
[----:B------:R-:W-:Y:S01]  /*17b0*/  CS2R R52, SRZ ;  /* 0x0000000000347805 */ /* 0x000fe2000001ff00 */
[--C-:B------:R-:W-:Y:S01]  /*17c0*/  FADD.FTZ R85, R85, R46.reuse ;  /* 0x0000002e55557221 */ /* 0x100fe20000010000 */
[--C-:B------:R-:W-:Y:S01]  /*17d0*/  FADD.FTZ R90, R25, R46.reuse ;  /* 0x0000002e195a7221 */ /* 0x100fe20000010000 */
[----:B------:R-:W-:Y:S01]  /*17e0*/  FFMA.FTZ R47, R64, R73, R47 ;  /* 0x00000049402f7223 */ /* 0x000fe2000001002f */
[--C-:B------:R-:W-:Y:S01]  /*17f0*/  FADD.FTZ R92, R29, R46.reuse ;  /* 0x0000002e1d5c7221 */ /* 0x100fe20000010000 */
[--C-:B------:R-:W-:Y:S01]  /*1800*/  FADD.FTZ R94, R31, R46.reuse ;  /* 0x0000002e1f5e7221 */ /* 0x100fe20000010000 */
[----:B------:R-:W-:Y:S01]  /*1810*/  FADD.FTZ R96, R33, R46 ;  /* 0x0000002e21607221 */ /* 0x000fe20000010000 */
        /* <DEDUP_REMOVED lines=13> */
[----:B------:R-:W-:Y:S01]  /*18f0*/  ULDC.64 UR6, c[0x0][0x248] ;  /* 0x0000920000067ab9 */ /* 0x000fe20000000a00 */
[----:B------:R-:W-:Y:S01]  /*1900*/  IADD3 R19, R42, -0x2, RZ ;  /* 0xfffffffe2a137810 */ /* 0x000fe20007ffe0ff */
[----:B--2---:R-:W0:Y:S01]  /*1910*/  LDC.64 R2, c[0x0][0x2d0] ;  /* 0x0000b400ff027b82 */ /* 0x004e220000000a00 */
[----:B------:R-:W-:Y:S01]  /*1920*/  LEA.HI R17, R16, R16, RZ, 0x1 ;  /* 0x0000001010117211 */ /* 0x000fe200078f08ff */
[----:B------:R-:W-:Y:S02]  /*1930*/  IMAD R18, R48, UR4, RZ ;  /* 0x0000000430127c24 */ /* 0x000fe4000f8e02ff */
[----:B------:R-:W-:Y:S01]  /*1940*/  IMAD R33, R19, R26, RZ ;  /* 0x0000001a13217224 */ /* 0x000fe200078e02ff */
[----:B------:R-:W-:Y:S01]  /*1950*/  LOP3.LUT R17, R17, 0xfffffe, RZ, 0xc0, !PT ;  /* 0x00fffffe11117812 */ /* 0x000fe200078ec0ff */
[----:B------:R-:W-:-:S02]  /*1960*/  IMAD R97, R51, UR5, R18 ;  /* 0x0000000533617c24 */ /* 0x000fc4000f8e0212 */
[----:B------:R-:W1:Y:S01]  /*1970*/  LDC.64 R22, c[0x0][0x2d8] ;  /* 0x0000b600ff167b82 */ /* 0x000e620000000a00 */
[----:B------:R-:W-:Y:S01]  /*1980*/  IADD3 R95, R16, -R17, RZ ;  /* 0x80000011105f7210 */ /* 0x000fe20007ffe0ff */
[C---:B------:R-:W-:Y:S02]  /*1990*/  IMAD R16, R48.reuse, UR6, RZ ;  /* 0x0000000630107c24 */ /* 0x040fe4000f8e02ff */
[----:B------:R-:W-:Y:S01]  /*19a0*/  IMAD.WIDE.U32 R26, R51, UR4, RZ ;  /* 0x00000004331a7c25 */ /* 0x000fe2000f8e00ff */
[----:B------:R-:W-:Y:S01]  /*19b0*/  ULDC.64 UR4, c[0x0][0x268] ;  /* 0x00009a0000047ab9 */ /* 0x000fe20000000a00 */
[----:B------:R-:W-:Y:S02]  /*19c0*/  SHF.L.U32 R95, R95, 0x8, RZ ;  /* 0x000000085f5f7819 */ /* 0x000fe400000006ff */
[----:B------:R-:W2:Y:S01]  /*19d0*/  LDC.64 R24, c[0x0][0x2e0] ;  /* 0x0000b800ff187b82 */ /* 0x000ea20000000a00 */
[----:B------:R-:W-:Y:S02]  /*19e0*/  IMAD R99, R51, UR7, R16 ;  /* 0x0000000733637c24 */ /* 0x000fe4000f8e0210 */
[----:B------:R-:W-:-:S02]  /*19f0*/  IMAD R32, R48, UR4, RZ ;  /* 0x0000000430207c24 */ /* 0x000fc4000f8e02ff */
[----:B------:R-:W-:-:S03]  /*1a00*/  IMAD.WIDE.U32 R28, R51, UR6, RZ ;  /* 0x00000006331c7c25 */ /* 0x000fc6000f8e00ff */
[----:B------:R-:W3:Y:S01]  /*1a10*/  LDC.64 R16, c[0x0][0x238] ;  /* 0x00008e00ff107b82 */ /* 0x000ee20000000a00 */
[C---:B------:R-:W-:Y:S01]  /*1a20*/  IMAD.WIDE.U32 R30, R51.reuse, UR4, RZ ;  /* 0x00000004331e7c25 */ /* 0x040fe2000f8e00ff */
[----:B0-----:R-:W-:Y:S01]  /*1a30*/  LEA R89, P0, R26, R2, 0x2 ;  /* 0x000000021a597211 */ /* 0x001fe200078010ff */
[----:B------:R-:W-:Y:S02]  /*1a40*/  UMOV UR4, URZ ;  /* 0x0000003f00047c82 */ /* 0x000fe40008000000 */
[----:B------:R-:W-:Y:S01]  /*1a50*/  IMAD R101, R51, UR5, R32 ;  /* 0x0000000533657c24 */ /* 0x000fe2000f8e0220 */
[----:B------:R-:W-:Y:S01]  /*1a60*/  ULDC UR5, c[0x0][0x224] ;  /* 0x0000890000057ab9 */ /* 0x000fe20000000800 */
[----:B------:R-:W-:Y:S01]  /*1a70*/  IMAD.WIDE R32, R33, 0x8, R12 ;  /* 0x0000000821207825 */ /* 0x000fe200078e020c */
[----:B------:R-:W0:Y:S01]  /*1a80*/  LDC.64 R18, c[0x0][0x250] ;  /* 0x00009400ff127b82 */ /* 0x000e220000000a00 */
[----:B-1----:R-:W-:Y:S02]  /*1a90*/  LEA R91, P1, R28, R22, 0x2 ;  /* 0x000000161c5b7211 */ /* 0x002fe400078210ff */
[----:B------:R-:W-:-:S02]  /*1aa0*/  IADD3 R22, R29, R99, RZ ;  /* 0x000000631d167210 */ /* 0x000fc40007ffe0ff */
[----:B------:R-:W-:Y:S02]  /*1ab0*/  IADD3 R2, R31, R101, RZ ;  /* 0x000000651f027210 */ /* 0x000fe40007ffe0ff */
[----:B------:R-:W-:Y:S01]  /*1ac0*/  LEA.HI.X R28, R28, R23, R22, 0x2, P1 ;  /* 0x000000171c1c7211 */ /* 0x000fe200008f1416 */
[----:B------:R-:W1:Y:S01]  /*1ad0*/  LDC.64 R20, c[0x0][0x270] ;  /* 0x00009c00ff147b82 */ /* 0x000e620000000a00 */
[C---:B--2---:R-:W-:Y:S02]  /*1ae0*/  LEA R93, P2, R30.reuse, R24, 0x2 ;  /* 0x000000181e5d7211 */ /* 0x044fe400078410ff */
[----:B------:R-:W-:Y:S02]  /*1af0*/  IADD3 R24, R27, R97, RZ ;  /* 0x000000611b187210 */ /* 0x000fe40007ffe0ff */
[----:B------:R-:W-:Y:S02]  /*1b00*/  LEA.HI.X R30, R30, R25, R2, 0x2, P2 ;  /* 0x000000191e1e7211 */ /* 0x000fe400010f1402 */
[----:B------:R-:W-:Y:S01]  /*1b10*/  LEA.HI.X R26, R26, R3, R24, 0x2, P0 ;  /* 0x000000031a1a7211 */ /* 0x000fe200000f1418 */
[----:B------:R-:W2:Y:S01]  /*1b20*/  LDC R87, c[0x0][0x224] ;  /* 0x00008900ff577b82 */ /* 0x000ea20000000800 */
[----:B------:R-:W-:-:S02]  /*1b30*/  ISETP.NE.AND P1, PT, R44, RZ, PT ;  /* 0x000000ff2c00720c */ /* 0x000fc40003f25270 */
[----:B------:R-:W-:Y:S02]  /*1b40*/  ISETP.NE.AND P2, PT, R44, 0x1f, PT ;  /* 0x0000001f2c00780c */ /* 0x000fe40003f45270 */
[----:B------:R-:W-:Y:S02]  /*1b50*/  MOV R27, RZ ;  /* 0x000000ff001b7202 */ /* 0x000fe40000000f00 */
[-C--:B------:R-:W-:Y:S01]  /*1b60*/  MOV R29, R50.reuse ;  /* 0x00000032001d7202 */ /* 0x080fe20000000f00 */
[----:B------:R-:W4:Y:S01]  /*1b70*/  LDC R98, c[0x0][0x21c] ;  /* 0x00008700ff627b82 */ /* 0x000f220000000800 */
[----:B------:R-:W-:Y:S02]  /*1b80*/  MOV R31, R50 ;  /* 0x00000032001f7202 */ /* 0x000fe40000000f00 */
[----:B---3--:R-:W-:Y:S02]  /*1b90*/  SHF.L.U64.HI R17, R16, 0x2, R17 ;  /* 0x0000000210117819 */ /* 0x008fe40000010211 */
[----:B0-----:R-:W-:-:S02]  /*1ba0*/  SHF.L.U64.HI R19, R18, 0x2, R19 ;  /* 0x0000000212137819 */ /* 0x001fc40000010213 */
[----:B-1----:R-:W-:-:S07]  /*1bb0*/  SHF.L.U64.HI R21, R20, 0x2, R21 ;  /* 0x0000000214157819 */ /* 0x002fce0000010215 */
.L_x_9416:
[----:B------:R-:W-:Y:S02]  /*1bc0*/  MOV R2, R89 ;  /* 0x0000005900027202 */ /* 0x000fe40000000f00 */
[----:B------:R-:W-:-:S05]  /*1bd0*/  MOV R3, R26 ;  /* 0x0000001a00037202 */ /* 0x000fca0000000f00 */
[----:B0-----:R0:W3:Y:S01]  /*1be0*/  LDG.E R97, desc[UR14][R2.64] ;  /* 0x0000000e02617981 */ /* 0x0010e2000c1e1900 */
        /* <DEDUP_REMOVED lines=26> */
[----:B--2---:R-:W-:Y:S01]  /*1d90*/  FMUL.FTZ R107, R24, R23 ;  /* 0x00000017186b7220 */ /* 0x004fe20000410000 */
[-C--:B------:R-:W-:Y:S01]  /*1da0*/  FMUL.FTZ R99, R84, R25.reuse ;  /* 0x0000001954637220 */ /* 0x080fe20000410000 */
[-C--:B------:R-:W-:Y:S01]  /*1db0*/  FMUL.FTZ R23, R96, R25.reuse ;  /* 0x0000001960177220 */ /* 0x080fe20000410000 */
[C---:B------:R-:W-:Y:S02]  /*1dc0*/  FMUL.FTZ R102, R86.reuse, R25 ;  /* 0x0000001956667220 */ /* 0x040fe40000410000 */
[----:B------:R1:W5:Y:S02]  /*1dd0*/  @P0 LDG.E R101, desc[UR14][R2.64+0x4] ;  /* 0x0000040e02650981 */ /* 0x000364000c1e1900 */
[----:B-1----:R-:W-:-:S02]  /*1de0*/  FMUL.FTZ R3, R86, R79 ;  /* 0x0000004f56037220 */ /* 0x002fc40000410000 */
[----:B------:R1:W2:Y:S01]  /*1df0*/  @P2 LDS R79, [R80+0xc5c] ;  /* 0x000c5c00504f2984 */ /* 0x0002a20000000800 */
[-C--:B------:R-:W-:Y:S01]  /*1e00*/  FMUL.FTZ R104, R88, R25.reuse ;  /* 0x0000001958687220 */ /* 0x080fe20000410000 */
[-C--:B------:R-:W-:Y:S01]  /*1e10*/  FMUL.FTZ R108, R90, R25.reuse ;  /* 0x000000195a6c7220 */ /* 0x080fe20000410000 */
[-C--:B------:R-:W-:Y:S01]  /*1e20*/  FMUL.FTZ R109, R92, R25.reuse ;  /* 0x000000195c6d7220 */ /* 0x080fe20000410000 */
[----:B0-----:R-:W-:Y:S01]  /*1e30*/  FMUL.FTZ R103, R94, R25 ;  /* 0x000000195e677220 */ /* 0x001fe20000410000 */
[----:B------:R-:W0:Y:S08]  /*1e40*/  MUFU.EX2 R99, R99 ;  /* 0x0000006300637308 */ /* 0x000e300000000800 */
[----:B------:R-:W3:Y:S08]  /*1e50*/  MUFU.EX2 R23, R23 ;  /* 0x0000001700177308 */ /* 0x000ef00000000800 */
[----:B------:R-:W0:Y:S08]  /*1e60*/  MUFU.EX2 R102, R102 ;  /* 0x0000006600667308 */ /* 0x000e300000000800 */
[----:B------:R-:W0:Y:S08]  /*1e70*/  MUFU.EX2 R104, R104 ;  /* 0x0000006800687308 */ /* 0x000e300000000800 */
[----:B------:R-:W0:Y:S08]  /*1e80*/  MUFU.EX2 R108, R108 ;  /* 0x0000006c006c7308 */ /* 0x000e300000000800 */
[----:B------:R-:W0:Y:S08]  /*1e90*/  MUFU.EX2 R109, R109 ;  /* 0x0000006d006d7308 */ /* 0x000e300000000800 */
[----:B------:R-:W1:Y:S01]  /*1ea0*/  MUFU.EX2 R103, R103 ;  /* 0x0000006700677308 */ /* 0x000e620000000800 */
        /* <DEDUP_REMOVED lines=8> */
[----:B0-----:R-:W-:Y:S01]  /*1f30*/  FMUL.FTZ R83, R110, R99 ;  /* 0x000000636e537220 */ /* 0x001fe20000410000 */
[----:B------:R-:W-:Y:S01]  /*1f40*/  FFMA.FTZ R24, R99, R105, R114 ;  /* 0x0000006963187223 */ /* 0x000fe20000010072 */
[----:B---3--:R-:W-:Y:S01]  /*1f50*/  FFMA.FTZ R107, R23, R112, R122 ;  /* 0x00000070176b7223 */ /* 0x008fe2000001007a */
[----:B--2---:R-:W-:Y:S06]  /*1f60*/  @P2 BRA `(.L_x_9413) ;  /* 0x0000000000202947 */ /* 0x004fec0003800000 */
        /* <DEDUP_REMOVED lines=8> */
.L_x_9413:
[----:B------:R-:W-:Y:S05]  /*1ff0*/  BSYNC B0 ;  /* 0x0000000000007941 */ /* 0x000fea0003800000 */
.L_x_9412:
[----:B0-2---:R-:W-:Y:S01]  /*2000*/  FMUL.FTZ R2, R23, R79 ;  /* 0x0000004f17027220 */ /* 0x005fe20000410000 */
[C---:B------:R-:W-:Y:S01]  /*2010*/  FFMA.FTZ R24, R102.reuse, R24, R3 ;  /* 0x0000001866187223 */ /* 0x040fe20000010003 */
[----:B------:R-:W-:Y:S01]  /*2020*/  FMUL.FTZ R83, R102, R83 ;  /* 0x0000005366537220 */ /* 0x000fe20000410000 */
[C---:B-1----:R-:W-:Y:S01]  /*2030*/  FFMA.FTZ R107, R103.reuse, R107, R116 ;  /* 0x0000006b676b7223 */ /* 0x042fe20000010074 */
        /* <DEDUP_REMOVED lines=51> */
[----:B-1----:R-:W-:-:S04]  /*2370*/  @P0 FMUL.FTZ R120, R120, R25 ;  /* 0x0000001978780220 */ /* 0x002fc80000410000 */
[----:B------:R-:W0:Y:S01]  /*2380*/  SHFL.UP PT, R2, R83, 0x8, RZ ;  /* 0x0500000053027989 */ /* 0x000e2200000e00ff */
[----:B------:R-:W-:Y:S01]  /*2390*/  ISETP.GE.AND P0, PT, R42, UR5, PT ;  /* 0x000000052a007c0c */ /* 0x000fe2000bf06270 */
[----:B------:R-:W-:Y:S01]  /*23a0*/  HFMA2.MMA R25, -RZ, RZ, 0, 0 ;  /* 0x00000000ff197435 */ /* 0x000fe200000001ff */
[----:B--2---:R-:W-:Y:S01]  /*23b0*/  @!P2 FFMA.FTZ R123, R119, R124, R123 ;  /* 0x0000007c777ba223 */ /* 0x004fe2000001007b */
[----:B------:R-:W1:Y:S01]  /*23c0*/  SHFL.UP PT, R107, R120, 0x8, RZ ;  /* 0x05000000786b7989 */ /* 0x000e6200000e00ff */
[----:B------:R-:W-:Y:S01]  /*23d0*/  ISETP.EQ.AND P0, PT, R81, RZ, !P0 ;  /* 0x000000ff5100720c */ /* 0x000fe20004702270 */
[----:B---3--:R-:W-:Y:S02]  /*23e0*/  @!P2 FMUL.FTZ R119, R119, R24 ;  /* 0x000000187777a220 */ /* 0x008fe40000410000 */
[----:B------:R-:W2:Y:S01]  /*23f0*/  SHFL.DOWN PT, R111, R123, 0x8, 0x1f ;  /* 0x09001f007b6f7f89 */ /* 0x000ea200000e0000 */
[C---:B------:R-:W-:Y:S02]  /*2400*/  ISETP.GE.AND P2, PT, R43.reuse, 0x8, PT ;  /* 0x000000082b00780c */ /* 0x040fe40003f46270 */
[----:B------:R-:W-:Y:S01]  /*2410*/  MOV R24, 0x3f800000 ;  /* 0x3f80000000187802 */ /* 0x000fe20000000f00 */
[----:B------:R-:W3:Y:S06]  /*2420*/  SHFL.DOWN PT, R124, R119, 0x8, 0x1f ;  /* 0x09001f00777c7f89 */ /* 0x000eec00000e0000 */
[----:B------:R-:W-:Y:S01]  /*2430*/  @P0 LDS.64 R24, [R29+0xcd8] ;  /* 0x000cd8001d180984 */ /* 0x000fe20000000a00 */
[----:B------:R-:W-:-:S03]  /*2440*/  ISETP.GE.AND P0, PT, R43, 0x10, PT ;  /* 0x000000102b00780c */ /* 0x000fc60003f06270 */
        /* <DEDUP_REMOVED lines=11> */
[----:B-----5:R-:W-:Y:S01]  /*2500*/  SHFL.IDX PT, R2, R101, RZ, 0x1f ;  /* 0x00001fff65027589 */ /* 0x020fe200000e0000 */
[----:B-1----:R-:W-:Y:S01]  /*2510*/  @P0 FMUL.FTZ R120, R120, R107 ;  /* 0x0000006b78780220 */ /* 0x002fe20000410000 */
[----:B------:R-:W-:Y:S02]  /*2520*/  ISETP.GT.AND P0, PT, R43, 0x1e, PT ;  /* 0x0000001e2b00780c */ /* 0x000fe40003f04270 */
        /* <DEDUP_REMOVED lines=10> */
[----:B0-----:R-:W-:Y:S01]  /*25d0*/  @P1 FFMA.FTZ R2, R120, R2, R83 ;  /* 0x0000000278021223 */ /* 0x001fe20000010053 */
[----:B------:R-:W-:-:S03]  /*25e0*/  HADD2.F32 R83, -RZ, R4.H1_H1 ;  /* 0x30000004ff537230 */ /* 0x000fc60000004100 */
[----:B------:R-:W-:-:S04]  /*25f0*/  FFMA.FTZ R2, R110, R2, R105 ;  /* 0x000000026e027223 */ /* 0x000fc80000010069 */
[----:B------:R-:W-:Y:S01]  /*2600*/  FFMA.FTZ R101, R99, R2, R114 ;  /* 0x0000000263657223 */ /* 0x000fe20000010072 */
[----:B-1----:R-:W-:-:S03]  /*2610*/  @P2 FFMA.FTZ R107, R124, R107, R111 ;  /* 0x0000006b7c6b2223 */ /* 0x002fc6000001006f */
[----:B------:R-:W-:Y:S01]  /*2620*/  FFMA.FTZ R3, R102, R101, R3 ;  /* 0x0000006566037223 */ /* 0x000fe20000010003 */
[----:B------:R-:W-:-:S03]  /*2630*/  FFMA.FTZ R112, R107, R79, R112 ;  /* 0x0000004f6b707223 */ /* 0x000fc60000010070 */
[----:B------:R-:W-:Y:S01]  /*2640*/  FFMA.FTZ R111, R104, R3, R77 ;  /* 0x00000003686f7223 */ /* 0x000fe2000001004d */
[--C-:B------:R-:W-:Y:S02]  /*2650*/  HADD2.F32 R79, -RZ, R5.reuse.H0_H0 ;  /* 0x20000005ff4f7230 */ /* 0x100fe40000004100 */
[----:B------:R-:W-:Y:S01]  /*2660*/  FFMA.FTZ R122, R23, R112, R122 ;  /* 0x00000070177a7223 */ /* 0x000fe2000001007a */
[----:B------:R-:W-:Y:S01]  /*2670*/  FFMA.FTZ R113, R108, R111, R75 ;  /* 0x0000006f6c717223 */ /* 0x000fe2000001004b */
[----:B------:R-:W-:Y:S02]  /*2680*/  HADD2.F32 R77, -RZ, R5.H1_H1 ;  /* 0x30000005ff4d7230 */ /* 0x000fe40000004100 */
[----:B------:R-:W-:Y:S01]  /*2690*/  FFMA.FTZ R110, -R86, R79, R3 ;  /* 0x0000004f566e7223 */ /* 0x000fe20000010103 */
[-C--:B------:R-:W-:Y:S01]  /*26a0*/  FFMA.FTZ R116, R103, R122.reuse, R116 ;  /* 0x0000007a67747223 */ /* 0x080fe20000010074 */
[----:B------:R-:W-:Y:S02]  /*26b0*/  HADD2.F32 R75, -RZ, R6.H0_H0 ;  /* 0x20000006ff4b7230 */ /* 0x000fe40000004100 */
[----:B------:R-:W-:Y:S01]  /*26c0*/  FMUL.FTZ R124, R94, R122 ;  /* 0x0000007a5e7c7220 */ /* 0x000fe20000410000 */
[----:B--2---:R-:W-:Y:S01]  /*26d0*/  FFMA.FTZ R25, R119, R25, R123 ;  /* 0x0000001977197223 */ /* 0x004fe2000001007b */
[CC--:B------:R-:W-:Y:S01]  /*26e0*/  FFMA.FTZ R118, R109.reuse, R116.reuse, R118 ;  /* 0x000000746d767223 */ /* 0x0c0fe20000010076 */
[----:B------:R-:W-:Y:S01]  /*26f0*/  FFMA.FTZ R109, R109, R113, R106 ;  /* 0x000000716d6d7223 */ /* 0x000fe2000001006a */
[----:B------:R-:W-:Y:S01]  /*2700*/  FMUL.FTZ R114, R92, R116 ;  /* 0x000000745c727220 */ /* 0x000fe20000410000 */
[----:B------:R-:W-:Y:S01]  /*2710*/  FMUL.FTZ R24, R119, R24 ;  /* 0x0000001877187220 */ /* 0x000fe20000410000 */
[----:B------:R-:W-:Y:S01]  /*2720*/  FFMA.FTZ R108, R108, R118, R73 ;  /* 0x000000766c6c7223 */ /* 0x000fe20000010049 */
[----:B------:R-:W-:Y:S01]  /*2730*/  FFMA.FTZ R103, R103, R109, R82 ;  /* 0x0000006d67677223 */ /* 0x000fe20000010052 */
[----:B------:R-:W-:-:S02]  /*2740*/  HADD2.F32 R82, -RZ, R4.H0_H0 ;  /* 0x20000004ff527230 */ /* 0x000fc40000004100 */
[----:B------:R-:W-:Y:S01]  /*2750*/  FMUL.FTZ R115, R90, R118 ;  /* 0x000000765a737220 */ /* 0x000fe20000410000 */
[-C--:B------:R-:W-:Y:S01]  /*2760*/  FFMA.FTZ R104, R104, R108.reuse, R71 ;  /* 0x0000006c68687223 */ /* 0x080fe20000010047 */
[----:B------:R-:W-:Y:S01]  /*2770*/  FFMA.FTZ R23, R23, R103, R22 ;  /* 0x0000006717177223 */ /* 0x000fe20000010016 */
[----:B------:R-:W-:Y:S01]  /*2780*/  FMUL.FTZ R120, R88, R108 ;  /* 0x0000006c58787220 */ /* 0x000fe20000410000 */
[----:B------:R-:W-:Y:S02]  /*2790*/  HADD2.F32 R73, -RZ, R6.H1_H1 ;  /* 0x30000006ff497230 */ /* 0x000fe40000004100 */
[----:B------:R-:W-:Y:S01]  /*27a0*/  FFMA.FTZ R102, R102, R104, R69 ;  /* 0x0000006866667223 */ /* 0x000fe20000010045 */
[----:B------:R-:W-:Y:S01]  /*27b0*/  FFMA.FTZ R69, R0, R2, RZ ;  /* 0x0000000200457223 */ /* 0x000fe200000100ff */
[----:B------:R-:W-:Y:S01]  /*27c0*/  @!P3 MOV R119, 0x400 ;  /* 0x000004000077b802 */ /* 0x000fe20000000f00 */
[----:B------:R-:W-:Y:S01]  /*27d0*/  FADD.FTZ R67, R124, R67 ;  /* 0x000000437c437221 */ /* 0x000fe20000010000 */
[----:B------:R-:W-:Y:S01]  /*27e0*/  FFMA.FTZ R100, R99, R102, R100 ;  /* 0x0000006663647223 */ /* 0x000fe20000010064 */
[C---:B------:R-:W-:Y:S01]  /*27f0*/  FFMA.FTZ R99, -R85.reuse, R82, R2 ;  /* 0x0000005255637223 */ /* 0x040fe20000010102 */
[----:B------:R-:W-:Y:S01]  /*2800*/  FFMA.FTZ R71, R72, R101, R69 ;  /* 0x0000006548477223 */ /* 0x000fe20000010045 */
[C---:B------:R-:W-:Y:S01]  /*2810*/  FFMA.FTZ R101, -R84.reuse, R83, R101 ;  /* 0x0000005354657223 */ /* 0x040fe20000010165 */
[----:B------:R-:W-:Y:S01]  /*2820*/  FMUL.FTZ R2, R85, R100 ;  /* 0x0000006455027220 */ /* 0x000fe20000410000 */
[----:B------:R-:W-:Y:S01]  /*2830*/  FMUL.FTZ R106, R84, R102 ;  /* 0x00000066546a7220 */ /* 0x000fe20000410000 */
[----:B------:R-:W-:Y:S01]  /*2840*/  FFMA.FTZ R71, R70, R3, R71 ;  /* 0x0000000346477223 */ /* 0x000fe20000010047 */
[----:B------:R-:W-:Y:S01]  /*2850*/  FMUL.FTZ R3, R86, R104 ;  /* 0x0000006856037220 */ /* 0x000fe20000410000 */
[----:B------:R-:W-:Y:S01]  /*2860*/  FFMA.FTZ R69, R2, R99, RZ ;  /* 0x0000006302457223 */ /* 0x000fe200000100ff */
[----:B------:R-:W-:Y:S01]  /*2870*/  FFMA.FTZ R105, -R92, R73, R109 ;  /* 0x000000495c697223 */ /* 0x000fe2000001016d */
[----:B------:R-:W-:Y:S01]  /*2880*/  FFMA.FTZ R71, R68, R111, R71 ;  /* 0x0000006f44477223 */ /* 0x000fe20000010047 */
[----:B------:R-:W-:Y:S01]  /*2890*/  FFMA.FTZ R111, -R88, R77, R111 ;  /* 0x0000004d586f7223 */ /* 0x000fe2000001016f */
[----:B------:R-:W-:Y:S01]  /*28a0*/  FFMA.FTZ R22, R106, R101, R69 ;  /* 0x000000656a167223 */ /* 0x000fe20000010045 */
[----:B------:R0:W-:Y:S01]  /*28b0*/  @!P4 STS.64 [R29+0xcd8], R24 ;  /* 0x000cd8181d00c388 */ /* 0x0001e20000000a00 */
[----:B------:R-:W-:Y:S01]  /*28c0*/  FFMA.FTZ R117, R66, R113, R71 ;  /* 0x0000007142757223 */ /* 0x000fe20000010047 */
[----:B------:R-:W-:Y:S01]  /*28d0*/  FFMA.FTZ R113, -R90, R75, R113 ;  /* 0x0000004b5a717223 */ /* 0x000fe20000010171 */
[----:B------:R-:W-:Y:S01]  /*28e0*/  FFMA.FTZ R69, R3, R110, R22 ;  /* 0x0000006e03457223 */ /* 0x000fe20000010016 */
[----:B------:R-:W-:-:S02]  /*28f0*/  HADD2.F32 R71, -RZ, R7.H0_H0 ;  /* 0x20000007ff477230 */ /* 0x000fc40000004100 */
[----:B------:R-:W-:Y:S01]  /*2900*/  FFMA.FTZ R125, R64, R109, R117 ;  /* 0x0000006d407d7223 */ /* 0x000fe20000010075 */
[----:B------:R-:W-:Y:S01]  /*2910*/  FMUL.FTZ R117, R96, R112 ;  /* 0x0000007060757220 */ /* 0x000fe20000410000 */
[----:B------:R-:W-:Y:S01]  /*2920*/  FFMA.FTZ R22, R120, R111, R69 ;  /* 0x0000006f78167223 */ /* 0x000fe20000010045 */
[----:B------:R-:W-:Y:S02]  /*2930*/  HADD2.F32 R69, -RZ, R7.H1_H1 ;  /* 0x30000007ff457230 */ /* 0x000fe40000004100 */
[----:B------:R-:W-:Y:S01]  /*2940*/  FFMA.FTZ R107, -R94, R71, R103 ;  /* 0x000000475e6b7223 */ /* 0x000fe20000010167 */
[----:B------:R-:W-:Y:S01]  /*2950*/  FFMA.FTZ R125, R62, R103, R125 ;  /* 0x000000673e7d7223 */ /* 0x000fe2000001007d */
[----:B------:R-:W-:Y:S01]  /*2960*/  FFMA.FTZ R121, R115, R113, R22 ;  /* 0x0000007173797223 */ /* 0x000fe20000010016 */
[----:B0-----:R-:W-:Y:S01]  /*2970*/  FMUL.FTZ R24, R97, R108 ;  /* 0x0000006c61187220 */ /* 0x001fe20000410000 */
[----:B------:R-:W-:Y:S01]  /*2980*/  FFMA.FTZ R109, -R96, R69, R23 ;  /* 0x00000045606d7223 */ /* 0x000fe20000010117 */
[----:B------:R-:W-:Y:S01]  /*2990*/  FFMA.FTZ R23, R60, R23, R125 ;  /* 0x000000173c177223 */ /* 0x000fe2000001007d */
[C---:B------:R-:W-:Y:S01]  /*29a0*/  FFMA.FTZ R121, R114.reuse, R105, R121 ;  /* 0x0000006972797223 */ /* 0x040fe20000010079 */
[----:B------:R-:W-:Y:S01]  /*29b0*/  FMUL.FTZ R24, R111, R24 ;  /* 0x000000186f187220 */ /* 0x000fe20000410000 */
[----:B------:R-:W-:Y:S01]  /*29c0*/  FADD.FTZ R65, R114, R65 ;  /* 0x0000004172417221 */ /* 0x000fe20000010000 */
[C---:B------:R-:W-:Y:S01]  /*29d0*/  FMUL.FTZ R114, R97.reuse, R118 ;  /* 0x0000007661727220 */ /* 0x040fe20000410000 */
[----:B------:R-:W-:Y:S01]  /*29e0*/  FFMA.FTZ R22, R124, R107, R121 ;  /* 0x0000006b7c167223 */ /* 0x000fe20000010079 */
[----:B------:R-:W-:Y:S01]  /*29f0*/  FMUL.FTZ R124, R97, R116 ;  /* 0x00000074617c7220 */ /* 0x000fe20000410000 */
[----:B------:R-:W0:Y:S01]  /*2a00*/  SHFL.DOWN PT, R121, R23, 0x1, 0x1f ;  /* 0x08201f0017797f89 */ /* 0x000e2200000e0000 */
[----:B------:R-:W-:Y:S01]  /*2a10*/  FMUL.FTZ R114, R113, R114 ;  /* 0x0000007271727220 */ /* 0x000fe20000410000 */
[----:B------:R-:W-:Y:S01]  /*2a20*/  FFMA.FTZ R22, R117, R109, R22 ;  /* 0x0000006d75167223 */ /* 0x000fe20000010016 */
[----:B------:R-:W-:Y:S01]  /*2a30*/  FMUL.FTZ R124, R105, R124 ;  /* 0x0000007c697c7220 */ /* 0x000fe20000410000 */
[----:B------:R-:W-:Y:S01]  /*2a40*/  FMUL.FTZ R105, R97, R112 ;  /* 0x0000007061697220 */ /* 0x000fe20000410000 */
[----:B------:R-:W-:Y:S01]  /*2a50*/  FADD.FTZ R74, R3, R74 ;  /* 0x0000004a034a7221 */ /* 0x000fe20000010000 */
[----:B------:R-:W-:Y:S01]  /*2a60*/  FFMA.FTZ R114, R75, R118, R114 ;  /* 0x000000764b727223 */ /* 0x000fe20000010072 */
[----:B------:R-:W1:Y:S01]  /*2a70*/  SHFL.DOWN PT, R103, R22, 0x1, 0x1f ;  /* 0x08201f0016677f89 */ /* 0x000e6200000e0000 */
        /* <DEDUP_REMOVED lines=9> */
[----:B------:R-:W-:Y:S01]  /*2b10*/  FMUL.FTZ R110, R110, R25 ;  /* 0x000000196e6e7220 */ /* 0x000fe20000410000 */
[----:B------:R-:W-:-:S03]  /*2b20*/  FADD.FTZ R61, R2, R61 ;  /* 0x0000003d023d7221 */ /* 0x000fc60000010000 */
[----:B------:R-:W-:Y:S01]  /*2b30*/  FFMA.FTZ R3, R79, R104, R110 ;  /* 0x000000684f037223 */ /* 0x000fe2000001006e */
[----:B0-----:R-:W-:-:S03]  /*2b40*/  @!P0 FADD.FTZ R23, R23, R121 ;  /* 0x0000007917178221 */ /* 0x001fc60000010000 */
[----:B------:R-:W-:Y:S02]  /*2b50*/  FADD.FTZ R58, R3, R58 ;  /* 0x0000003a033a7221 */ /* 0x000fe40000010000 */
        /* <DEDUP_REMOVED lines=12> */
[----:B------:R-:W-:Y:S01]  /*2c20*/  ISETP.GT.AND P0, PT, R43, 0x17, PT ;  /* 0x000000172b00780c */ /* 0x000fe20003f04270 */
[----:B------:R-:W1:Y:S03]  /*2c30*/  @!P3 S2R R103, SR_CgaCtaId ;  /* 0x000000000067b919 */ /* 0x000e660000008800 */
[----:B------:R-:W2:Y:S09]  /*2c40*/  SHFL.DOWN PT, R121, R22, 0x8, 0x1f ;  /* 0x09001f0016797f89 */ /* 0x000eb200000e0000 */
[----:B0-----:R-:W-:Y:S01]  /*2c50*/  @!P0 FADD.FTZ R23, R23, R125 ;  /* 0x0000007d17178221 */ /* 0x001fe20000010000 */
[----:B--2---:R-:W-:Y:S01]  /*2c60*/  @!P0 FADD.FTZ R22, R22, R121 ;  /* 0x0000007916168221 */ /* 0x004fe20000010000 */
[----:B------:R-:W-:-:S03]  /*2c70*/  ISETP.GT.AND P0, PT, R43, 0xf, PT ;  /* 0x0000000f2b00780c */ /* 0x000fc60003f04270 */
[----:B------:R-:W0:Y:S01]  /*2c80*/  SHFL.DOWN PT, R121, R23, 0x10, 0x1f ;  /* 0x0a001f0017797f89 */ /* 0x000e2200000e0000 */
[----:B-1----:R-:W-:Y:S01]  /*2c90*/  @!P3 LEA R50, R103, R119, 0x18 ;  /* 0x000000776732b211 */ /* 0x002fe200078ec0ff */
[----:B------:R-:W-:Y:S02]  /*2ca0*/  FMUL.FTZ R103, R97, R122 ;  /* 0x0000007a61677220 */ /* 0x000fe40000410000 */
[----:B------:R-:W1:Y:S02]  /*2cb0*/  SHFL.DOWN PT, R125, R22, 0x10, 0x1f ;  /* 0x0a001f00167d7f89 */ /* 0x000e6400000e0000 */
        /* <DEDUP_REMOVED lines=10> */
[----:B------:R-:W-:Y:S02]  /*2d60*/  FADD.FTZ R27, R112, R27 ;  /* 0x0000001b701b7221 */ /* 0x000fe40000010000 */
[----:B------:R-:W-:Y:S01]  /*2d70*/  FFMA.FTZ R108, R83, R102, R108 ;  /* 0x00000066536c7223 */ /* 0x000fe2000001006c */
[----:B------:R-:W-:Y:S01]  /*2d80*/  FFMA.FTZ R99, R82, R100, R99 ;  /* 0x0000006452637223 */ /* 0x000fe20000010063 */
[----:B0-----:R-:W-:-:S02]  /*2d90*/  @!P0 FADD.FTZ R23, R23, R121 ;  /* 0x0000007917178221 */ /* 0x001fc40000010000 */
[----:B------:R-:W-:Y:S01]  /*2da0*/  FADD.FTZ R57, R108, R57 ;  /* 0x000000396c397221 */ /* 0x000fe20000010000 */
[----:B------:R-:W-:Y:S01]  /*2db0*/  FADD.FTZ R56, R99, R56 ;  /* 0x0000003863387221 */ /* 0x000fe20000010000 */
[----:B-1----:R-:W-:-:S05]  /*2dc0*/  @!P0 FADD.FTZ R22, R22, R125 ;  /* 0x0000007d16168221 */ /* 0x002fca0000010000 */
        /* <DEDUP_REMOVED lines=11> */
.L_x_9415:
[----:B------:R-:W-:Y:S05]  /*2e80*/  BSYNC B0 ;  /* 0x0000000000007941 */ /* 0x000fea0003800000 */
.L_x_9414:
[----:B------:R-:W-:Y:S01]  /*2e90*/  UIADD3 UR4, UR4, 0x1, URZ ;  /* 0x0000000104047890 */ /* 0x000fe2000fffe03f */
[----:B------:R-:W-:Y:S02]  /*2ea0*/  LEA R93, P3, R20, R93, 0x2 ;  /* 0x0000005d145d7211 */ /* 0x000fe400078610ff */
[----:B------:R-:W-:Y:S02]  /*2eb0*/  LEA R91, P4, R18, R91, 0x2 ;  /* 0x0000005b125b7211 */ /* 0x000fe400078810ff */
[----:B------:R-:W-:Y:S02]  /*2ec0*/  LEA R89, P5, R16, R89, 0x2 ;  /* 0x0000005910597211 */ /* 0x000fe400078a10ff */
[----:B----4-:R-:W-:Y:S02]  /*2ed0*/  ISETP.LE.AND P0, PT, R98, UR4, PT ;  /* 0x0000000462007c0c */ /* 0x010fe4000bf03270 */
        /* <DEDUP_REMOVED lines=9> */
.L_x_9411:
[----:B------:R-:W-:Y:S01]  /*2f70*/  BAR.SYNC.DEFER_BLOCKING 0x0 ;  /* 0x0000000000007b1d */ /* 0x000fe20000010000 */
[----:B-1----:R-:W-:Y:S02]  /*2f80*/  F2FP.F16.F32.PACK_AB R19, R78, R67 ;  /* 0x000000434e13723e */ /* 0x002fe400000000ff */
[----:B------:R-:W-:Y:S02]  /*2f90*/  F2FP.F16.F32.PACK_AB R18, R65, R76 ;  /* 0x0000004c4112723e */ /* 0x000fe400000000ff */
[----:B------:R-:W-:-:S03]  /*2fa0*/  F2FP.F16.F32.PACK_AB R17, R63, R74 ;  /* 0x0000004a3f11723e */ /* 0x000fc600000000ff */
[----:B--2---:R-:W1:Y:S01]  /*2fb0*/  LDC.64 R20, c[0x0][0x388] ;  /* 0x0000e200ff147b82 */ /* 0x004e620000000a00 */
[----:B------:R-:W-:Y:S01]  /*2fc0*/  F2FP.F16.F32.PACK_AB R16, R59, R61 ;  /* 0x0000003d3b10723e */ /* 0x000fe200000000ff */
[----:B------:R-:W-:Y:S01]  /*2fd0*/  ULDC.64 UR4, c[0x0][0x390] ;  /* 0x0000e40000047ab9 */ /* 0x000fe20000000a00 */
[----:B------:R-:W-:Y:S02]  /*2fe0*/  LEA R26, R43, R50, 0x4 ;  /* 0x000000322b1a7211 */ /* 0x000fe400078e20ff */
[----:B------:R-:W-:Y:S02]  /*2ff0*/  MOV R24, R14 ;  /* 0x0000000e00187202 */ /* 0x000fe40000000f00 */
[----:B------:R-:W-:Y:S01]  /*3000*/  MOV R25, R15 ;  /* 0x0000000f00197202 */ /* 0x000fe20000000f00 */
[----:B0-----:R-:W0:Y:S01]  /*3010*/  LDC.64 R22, c[0x0][0x3e0] ;  /* 0x0000f800ff167b82 */ /* 0x001e220000000a00 */
[C---:B------:R-:W-:Y:S02]  /*3020*/  SHF.L.U32 R32, R44.reuse, 0x4, RZ ;  /* 0x000000042c207819 */ /* 0x040fe400000006ff */
[----:B------:R-:W-:-:S02]  /*3030*/  SHF.L.U64.HI R33, R44, 0x4, R35 ;  /* 0x000000042c217819 */ /* 0x000fc40000010223 */
[----:B------:R-:W-:Y:S02]  /*3040*/  ISETP.GT.AND P3, PT, R42, 0x1, PT ;  /* 0x000000012a00780c */ /* 0x000fe40003f64270 */
[----:B------:R-:W-:Y:S01]  /*3050*/  IADD3 R41, P1, R41, -0x200, RZ ;  /* 0xfffffe0029297810 */ /* 0x000fe20007f3e0ff */
[----:B------:R-:W2:Y:S01]  /*3060*/  LDC.64 R28, c[0x0][0x3a8] ;  /* 0x0000ea00ff1c7b82 */ /* 0x000ea20000000a00 */
[----:B------:R-:W-:Y:S01]  /*3070*/  IADD3 R37, P2, R37, -0x200, RZ ;  /* 0xfffffe0025257810 */ /* 0x000fe20007f5e0ff */
[----:B------:R3:W-:Y:S01]  /*3080*/  STS.128 [R26], R16 ;  /* 0x000000101a007388 */ /* 0x0007e20000000c00 */
[----:B------:R-:W-:-:S03]  /*3090*/  NOP ;  /* 0x0000000000007918 */ /* 0x000fc60000000000 */
[----:B------:R-:W4:Y:S01]  /*30a0*/  LDS.128 R4, [R26] ;  /* 0x000000001a047984 */ /* 0x000f220000000c00 */
[C---:B-1----:R-:W-:Y:S01]  /*30b0*/  IMAD R0, R20.reuse, UR17, RZ ;  /* 0x0000001114007c24 */ /* 0x042fe2000f8e02ff */
[----:B------:R-:W1:Y:S01]  /*30c0*/  LDC.64 R30, c[0x0][0x3f0] ;  /* 0x0000fc00ff1e7b82 */ /* 0x000e620000000a00 */
[----:B------:R-:W-:Y:S01]  /*30d0*/  IMAD.WIDE.U32 R2, R20, UR16, R24 ;  /* 0x0000001014027c25 */ /* 0x000fe2000f8e0018 */
[----:B------:R-:W-:Y:S02]  /*30e0*/  IADD3 R42, R42, -0x1, RZ ;  /* 0xffffffff2a2a7810 */ /* 0x000fe40007ffe0ff */
[----:B------:R-:W-:Y:S01]  /*30f0*/  IADD3.X R40, R40, -0x1, RZ, P1, !PT ;  /* 0xffffffff28287810 */ /* 0x000fe20000ffe4ff */
[----:B------:R-:W-:Y:S01]  /*3100*/  IMAD R21, R21, UR16, R0 ;  /* 0x0000001015157c24 */ /* 0x000fe2000f8e0200 */
[----:B------:R-:W-:Y:S01]  /*3110*/  IADD3.X R36, R36, -0x1, RZ, P2, !PT ;  /* 0xffffffff24247810 */ /* 0x000fe200017fe4ff */
[----:B------:R-:W-:Y:S01]  /*3120*/  IMAD R0, R48, UR4, RZ ;  /* 0x0000000430007c24 */ /* 0x000fe2000f8e02ff */
[----:B---3--:R-:W-:-:S02]  /*3130*/  F2FP.F16.F32.PACK_AB R19, R52, R53 ;  /* 0x000000353413723e */ /* 0x008fc400000000ff */
[----:B------:R-:W-:Y:S01]  /*3140*/  IADD3 R3, R3, R21, RZ ;  /* 0x0000001503037210 */ /* 0x000fe20007ffe0ff */
[----:B------:R-:W-:Y:S01]  /*3150*/  IMAD R15, R51, UR5, R0 ;  /* 0x00000005330f7c24 */ /* 0x000fe2000f8e0200 */
[----:B------:R-:W-:Y:S02]  /*3160*/  F2FP.F16.F32.PACK_AB R18, R54, R55 ;  /* 0x000000373612723e */ /* 0x000fe400000000ff */
[----:B------:R-:W-:Y:S01]  /*3170*/  F2FP.F16.F32.PACK_AB R17, R27, R58 ;  /* 0x0000003a1b11723e */ /* 0x000fe200000000ff */
[----:B------:R-:W-:Y:S01]  /*3180*/  IMAD.WIDE.U32 R2, R51, UR4, R2 ;  /* 0x0000000433027c25 */ /* 0x000fe2000f8e0002 */
[----:B------:R-:W-:Y:S01]  /*3190*/  F2FP.F16.F32.PACK_AB R16, R57, R56 ;  /* 0x000000383910723e */ /* 0x000fe200000000ff */
[----:B------:R-:W-:Y:S02]  /*31a0*/  ULDC.64 UR4, c[0x0][0x3b0] ;  /* 0x0000ec0000047ab9 */ /* 0x000fe40000000a00 */
[----:B------:R-:W-:Y:S01]  /*31b0*/  FADD.FTZ R56, R45, R56 ;  /* 0x000000382d387221 */ /* 0x000fe20000010000 */
[----:B------:R-:W-:-:S02]  /*31c0*/  IADD3 R0, R3, R15, RZ ;  /* 0x0000000f03007210 */ /* 0x000fc40007ffe0ff */
[----:B0-----:R-:W-:Y:S01]  /*31d0*/  LEA R14, P0, R2, R22, 0x1 ;  /* 0x00000016020e7211 */ /* 0x001fe200078008ff */
[----:B------:R-:W-:-:S03]  /*31e0*/  FADD.FTZ R57, R56, R57 ;  /* 0x0000003938397221 */ /* 0x000fc60000010000 */
[----:B------:R-:W-:Y:S01]  /*31f0*/  LEA.HI.X R2, R2, R23, R0, 0x1, P0 ;  /* 0x0000001702027211 */ /* 0x000fe200000f0c00 */
[----:B--2---:R-:W-:Y:S01]  /*3200*/  IMAD R0, R28, UR17, RZ ;  /* 0x000000111c007c24 */ /* 0x004fe2000f8e02ff */
[----:B------:R-:W-:Y:S01]  /*3210*/  IADD3 R14, P0, R14, R32, RZ ;  /* 0x000000200e0e7210 */ /* 0x000fe20007f1e0ff */
[----:B------:R-:W-:-:S03]  /*3220*/  FADD.FTZ R58, R57, R58 ;  /* 0x0000003a393a7221 */ /* 0x000fc60000010000 */
[----:B------:R-:W-:Y:S01]  /*3230*/  IADD3.X R15, R2, R33, RZ, P0, !PT ;  /* 0x00000021020f7210 */ /* 0x000fe200007fe4ff */
[----:B------:R-:W-:-:S04]  /*3240*/  IMAD.WIDE.U32 R2, R28, UR16, R24 ;  /* 0x000000101c027c25 */ /* 0x000fc8000f8e0018 */
[----:B------:R-:W-:Y:S01]  /*3250*/  FADD.FTZ R58, R58, R27 ;  /* 0x0000001b3a3a7221 */ /* 0x000fe20000010000 */
[----:B------:R-:W-:Y:S01]  /*3260*/  IMAD R25, R29, UR16, R0 ;  /* 0x000000101d197c24 */ /* 0x000fe2000f8e0200 */
[----:B----4-:R0:W-:Y:S01]  /*3270*/  STG.E.128 desc[UR14][R14.64], R4 ;  /* 0x000000040e007986 */ /* 0x0101e2000c101d0e */
[----:B------:R-:W-:Y:S02]  /*3280*/  IMAD R0, R48, UR4, RZ ;  /* 0x0000000430007c24 */ /* 0x000fe4000f8e02ff */
[----:B------:R-:W-:Y:S01]  /*3290*/  FADD.FTZ R55, R58, R55 ;  /* 0x000000373a377221 */ /* 0x000fe20000010000 */
[----:B------:R-:W-:Y:S01]  /*32a0*/  BAR.SYNC.DEFER_BLOCKING 0x0 ;  /* 0x0000000000007b1d */ /* 0x000fe20000010000 */
[----:B------:R-:W-:Y:S02]  /*32b0*/  IADD3 R3, R3, R25, RZ ;  /* 0x0000001903037210 */ /* 0x000fe40007ffe0ff */
[----:B------:R-:W-:Y:S01]  /*32c0*/  FADD.FTZ R54, R55, R54 ;  /* 0x0000003637367221 */ /* 0x000fe20000010000 */
[----:B------:R-:W-:-:S04]  /*32d0*/  IMAD.WIDE.U32 R2, R51, UR4, R2 ;  /* 0x0000000433027c25 */ /* 0x000fc8000f8e0002 */
[----:B------:R-:W-:-:S04]  /*32e0*/  FADD.FTZ R45, R54, R53 ;  /* 0x00000035362d7221 */ /* 0x000fc80000010000 */
[----:B------:R-:W-:Y:S01]  /*32f0*/  FADD.FTZ R45, R45, R52 ;  /* 0x000000342d2d7221 */ /* 0x000fe20000010000 */
[----:B0-----:R-:W-:-:S05]  /*3300*/  IMAD R5, R51, UR5, R0 ;  /* 0x0000000533057c24 */ /* 0x001fca000f8e0200 */
        /* <DEDUP_REMOVED lines=12> */
.L_x_9409:
        /* <DEDUP_REMOVED lines=26> */
.L_x_9419:
[----:B------:R-:W-:Y:S05]  /*3570*/  BSYNC B0 ;  /* 0x0000000000007941 */ /* 0x000fea0003800000 */
.L_x_9418:
        /* <DEDUP_REMOVED lines=29> */
.L_x_9421:
[----:B0-----:R-:W2:Y:S02]  /*3750*/  S2R R21, SR_TID.X ;  /* 0x0000000000157919 */ /* 0x001ea40000002100 */
.L_x_9422:
[----:B------:R-:W-:Y:S05]  /*3760*/  BSYNC B0 ;  /* 0x0000000000007941 */ /* 0x000fea0003800000 */
.L_x_9420:
        /* <DEDUP_REMOVED lines=43> */
.L_x_9424:
        /* <DEDUP_REMOVED lines=55> */
.L_x_9423:
[----:B------:R-:W-:Y:S05]  /*3d90*/  EXIT ;  /* 0x000000000000794d */ /* 0x000fea0003800000 */
.L_x_9425:
        /* <DEDUP_REMOVED lines=14> */
.L_x_11025:


//--------------------- .text._Z25selective_scan_bwd_kernelI32Selective_Scan_bwd_kernel_traitsILi32ELi8ELb1ELb0ELb0ELb1ELb0EN3c104HalfEfEEv12SSMParamsBwd --------------------------
	.section	.text._Z25selective_scan_bwd_kernelI32Selective_Scan_bwd_kernel_traitsILi32ELi8ELb1ELb0ELb0ELb1ELb0EN3c104HalfEfEEv12SSMParamsBwd,"ax",@progbits
	.align	128
        .global         _Z25selective_scan_bwd_kernelI32Selective_Scan_bwd_kernel_traitsILi32ELi8ELb1ELb0ELb0ELb1ELb0EN3c104HalfEfEEv12SSMParamsBwd
        .type           _Z25selective_scan_bwd_kernelI32Selective_Scan_bwd_kernel_traitsILi32ELi8ELb1ELb0ELb0ELb1ELb0EN3c104HalfEfEEv12SSMParamsBwd,@function
        .size           _Z25selective_scan_bwd_kernelI32Selective_Scan_bwd_kernel_traitsILi32ELi8ELb1ELb0ELb0ELb1ELb0EN3c104HalfEfEEv12SSMParamsBwd,(.L_x_11026 - _Z25selective_scan_bwd_kernelI32Selective_Scan_bwd_kernel_traitsILi32ELi8ELb1ELb0ELb0ELb1ELb0EN3c104HalfEfEEv12SSMParamsBwd)
        .other          _Z25selective_scan_bwd_kernelI32Selective_Scan_bwd_kernel_traitsILi32ELi8ELb1ELb0ELb0ELb1ELb0EN3c104HalfEfEEv12SSMParamsBwd,@"STO_CUDA_ENTRY STV_DEFAULT"
_Z25selective_scan_bwd_kernelI32Selective_Scan_bwd_kernel_traitsILi32ELi8ELb1ELb0ELb0ELb1ELb0EN3c104HalfEfEEv12SSMParamsBwd:
.text._Z25selective_scan_bwd_kernelI32Selective_Scan_bwd_kernel_traitsILi32ELi8ELb1ELb0ELb0ELb1ELb0EN3c104HalfEfEEv12SSMParamsBwd:
        /* <DEDUP_REMOVED lines=99> */
[----:B-1----:R-:W-:-:S06]  /*0630*/  ULEA UR4, UR5, UR4, 0x18 ;  /* 0x0000000405047291 */ /* 0x002fcc000f8ec03f */
[----:B------:R-:W-:Y:S02]  /*0640*/  MOV R39, UR4 ;  /* 0x0000000400277c02 */ /* 0x000fe40008000f00 */
[----:B0-----:R-:W-:-:S07]  /*0650*/  LOP3.LUT R88, R50, 0x1f, RZ, 0xc0, !PT ;  /* 0x0000001f32587812 */ /* 0x001fce00078ec0ff */
.L_x_9449:
[----:B------:R-:W-:Y:S01]  /*0660*/  BAR.SYNC.DEFER_BLOCKING 0x0 ;  /* 0x0000000000007b1d */ /* 0x000fe20000010000 */
[----:B0-----:R-:W-:Y:S02]  /*0670*/  SHF.R.S32.HI R3, RZ, 0x1f, R50 ;  /* 0x0000001fff037819 */ /* 0x001fe40000011432 */
[C---:B------:R-:W-:Y:S02]  /*0680*/  SHF.L.U32 R24, R50.reuse, 0x4, RZ ;  /* 0x0000000432187819 */ /* 0x040fe400000006ff */
[----:B------:R-:W-:Y:S02]  /*0690*/  SHF.L.U64.HI R21, R50, 0x4, R3 ;  /* 0x0000000432157819 */ /* 0x000fe40000010203 */
[----:B------:R-:W-:-:S04]  /*06a0*/  IADD3 R2, P0, R45, R24, RZ ;  /* 0x000000182d027210 */ /* 0x000fc80007f1e0ff */
[----:B------:R-:W-:-:S05]  /*06b0*/  IADD3.X R3, R44, R21, RZ, P0, !PT ;  /* 0x000000152c037210 */ /* 0x000fca00007fe4ff */
[----:B------:R-:W4:Y:S01]  /*06c0*/  LDG.E.128 R8, desc[UR14][R2.64] ;  /* 0x0000000e02087981 */ /* 0x000f22000c1e1d00 */
[----:B--2---:R-:W-:Y:S02]  /*06d0*/  LEA R26, R48, R39, 0x4 ;  /* 0x00000027301a7211 */ /* 0x004fe400078e20ff */
[----:B------:R-:W-:-:S04]  /*06e0*/  IADD3 R18, P0, R43, R24, RZ ;  /* 0x000000182b127210 */ /* 0x000fc80007f1e0ff */
[----:B------:R-:W-:Y:S01]  /*06f0*/  IADD3.X R19, R42, R21, RZ, P0, !PT ;  /* 0x000000152a137210 */ /* 0x000fe200007fe4ff */
[----:B----4-:R-:W-:Y:S01]  /*0700*/  STS.128 [R26], R8 ;  /* 0x000000081a007388 */ /* 0x010fe20000000c00 */
[----:B------:R-:W-:-:S03]  /*0710*/  NOP ;  /* 0x0000000000007918 */ /* 0x000fc60000000000 */
[----:B------:R-:W0:Y:S01]  /*0720*/  LDS.128 R4, [R26] ;  /* 0x000000001a047984 */ /* 0x000e220000000c00 */
[----:B------:R-:W-:Y:S06]  /*0730*/  BAR.SYNC.DEFER_BLOCKING 0x0 ;  /* 0x0000000000007b1d */ /* 0x000fec0000010000 */
[----:B------:R-:W2:Y:S01]  /*0740*/  LDG.E.128 R28, desc[UR14][R18.64] ;  /* 0x0000000e121c7981 */ /* 0x000ea2000c1e1d00 */
[----:B------:R-:W-:-:S04]  /*0750*/  IADD3 R24, P0, R41, R24, RZ ;  /* 0x0000001829187210 */ /* 0x000fc80007f1e0ff */
[----:B------:R-:W-:Y:S01]  /*0760*/  IADD3.X R25, R40, R21, RZ, P0, !PT ;  /* 0x0000001528197210 */ /* 0x000fe200007fe4ff */
[----:B--2---:R-:W-:Y:S01]  /*0770*/  STS.128 [R26], R28 ;  /* 0x0000001c1a007388 */ /* 0x004fe20000000c00 */
[----:B------:R-:W-:-:S03]  /*0780*/  NOP ;  /* 0x0000000000007918 */ /* 0x000fc60000000000 */
[----:B------:R-:W1:Y:S01]  /*0790*/  LDS.128 R20, [R26] ;  /* 0x000000001a147984 */ /* 0x000e620000000c00 */
[----:B------:R-:W-:Y:S06]  /*07a0*/  BAR.SYNC.DEFER_BLOCKING 0x0 ;  /* 0x0000000000007b1d */ /* 0x000fec0000010000 */
[----:B------:R2:W4:Y:S01]  /*07b0*/  LDG.E.128 R32, desc[UR14][R24.64] ;  /* 0x0000000e18207981 */ /* 0x000522000c1e1d00 */
[----:B0-----:R-:W-:Y:S01]  /*07c0*/  HADD2.F32 R72, -RZ, R4.H0_H0 ;  /* 0x20000004ff487230 */ /* 0x001fe20000004100 */
[----:B------:R-:W-:Y:S01]  /*07d0*/  BSSY B0, `(.L_x_9427) ;  /* 0x000004b000007945 */ /* 0x000fe20003800000 */
[----:B------:R-:W-:-:S02]  /*07e0*/  MOV R38, RZ ;  /* 0x000000ff00267202 */ /* 0x000fc40000000f00 */
[----:B------:R-:W-:Y:S01]  /*07f0*/  CS2R R36, SRZ ;  /* 0x0000000000247805 */ /* 0x000fe2000001ff00 */
[----:B------:R-:W-:Y:S01]  /*0800*/  HADD2.F32 R70, -RZ, R4.H1_H1 ;  /* 0x30000004ff467230 */ /* 0x000fe20000004100 */
[----:B--2---:R-:W-:Y:S01]  /*0810*/  HFMA2.MMA R25, -RZ, RZ, 0, 0 ;  /* 0x00000000ff197435 */ /* 0x004fe200000001ff */
[----:B-1----:R-:W-:Y:S02]  /*0820*/  HADD2.F32 R2, -RZ, R20.H0_H0 ;  /* 0x20000014ff027230 */ /* 0x002fe40000004100 */
[----:B------:R-:W-:Y:S02]  /*0830*/  HADD2.F32 R74, -RZ, R22.H0_H0 ;  /* 0x20000016ff4a7230 */ /* 0x000fe40000004100 */
[----:B------:R-:W-:Y:S02]  /*0840*/  HADD2.F32 R20, -RZ, R20.H1_H1 ;  /* 0x30000014ff147230 */ /* 0x000fe40000004100 */
[----:B-----5:R-:W-:Y:S01]  /*0850*/  FADD.FTZ R81, R2, R51 ;  /* 0x0000003302517221 */ /* 0x020fe20000010000 */
[----:B------:R-:W-:-:S02]  /*0860*/  HADD2.F32 R76, -RZ, R21.H0_H0 ;  /* 0x20000015ff4c7230 */ /* 0x000fc40000004100 */
[--C-:B------:R-:W-:Y:S01]  /*0870*/  FADD.FTZ R74, R74, R51.reuse ;  /* 0x000000334a4a7221 */ /* 0x100fe20000010000 */
[----:B------:R-:W-:Y:S02]  /*0880*/  HADD2.F32 R18, -RZ, R21.H1_H1 ;  /* 0x30000015ff127230 */ /* 0x000fe40000004100 */
[--C-:B------:R-:W-:Y:S01]  /*0890*/  FADD.FTZ R79, R20, R51.reuse ;  /* 0x00000033144f7221 */ /* 0x100fe20000010000 */
[----:B------:R-:W-:Y:S01]  /*08a0*/  FSETP.GTU.FTZ.AND P6, PT, R81, 20, PT ;  /* 0x41a000005100780b */ /* 0x000fe20003fdc000 */
[----:B------:R-:W-:Y:S02]  /*08b0*/  HADD2.F32 R22, -RZ, R22.H1_H1 ;  /* 0x30000016ff167230 */ /* 0x000fe40000004100 */
[--C-:B------:R-:W-:Y:S01]  /*08c0*/  FADD.FTZ R76, R76, R51.reuse ;  /* 0x000000334c4c7221 */ /* 0x100fe20000010000 */
[--C-:B------:R-:W-:Y:S02]  /*08d0*/  HADD2.F32 R28, -RZ, R23.reuse.H0_H0 ;  /* 0x20000017ff1c7230 */ /* 0x100fe40000004100 */
[----:B------:R-:W-:Y:S01]  /*08e0*/  FADD.FTZ R77, R18, R51 ;  /* 0x00000033124d7221 */ /* 0x000fe20000010000 */
[----:B------:R-:W-:-:S02]  /*08f0*/  HADD2.F32 R24, -RZ, R23.H1_H1 ;  /* 0x30000017ff187230 */ /* 0x000fc40000004100 */
[--C-:B------:R-:W-:Y:S01]  /*0900*/  FADD.FTZ R75, R22, R51.reuse ;  /* 0x00000033164b7221 */ /* 0x100fe20000010000 */
[----:B------:R-:W-:Y:S01]  /*0910*/  FSETP.GTU.FTZ.AND P5, PT, R79, 20, PT ;  /* 0x41a000004f00780b */ /* 0x000fe20003fbc000 */
[--C-:B------:R-:W-:Y:S01]  /*0920*/  FADD.FTZ R73, R28, R51.reuse ;  /* 0x000000331c497221 */ /* 0x100fe20000010000 */
[----:B------:R-:W-:Y:S01]  /*0930*/  FSETP.GTU.FTZ.AND P4, PT, R76, 20, PT ;  /* 0x41a000004c00780b */ /* 0x000fe20003f9c000 */
[----:B------:R-:W-:Y:S01]  /*0940*/  FADD.FTZ R71, R24, R51 ;  /* 0x0000003318477221 */ /* 0x000fe20000010000 */
[----:B------:R-:W-:Y:S02]  /*0950*/  FSETP.GTU.FTZ.AND P3, PT, R77, 20, PT ;  /* 0x41a000004d00780b */ /* 0x000fe40003f7c000 */
[----:B------:R-:W-:Y:S02]  /*0960*/  FSETP.GTU.FTZ.AND P2, PT, R74, 20, PT ;  /* 0x41a000004a00780b */ /* 0x000fe40003f5c000 */
[----:B------:R-:W-:Y:S02]  /*0970*/  FSETP.GTU.FTZ.AND P1, PT, R75, 20, PT ;  /* 0x41a000004b00780b */ /* 0x000fe40003f3c000 */
[----:B------:R-:W-:Y:S01]  /*0980*/  FSETP.GTU.FTZ.AND P0, PT, R73, 20, PT ;  /* 0x41a000004900780b */ /* 0x000fe20003f1c000 */
[----:B----4-:R0:W-:Y:S01]  /*0990*/  STS.128 [R26], R32 ;  /* 0x000000201a007388 */ /* 0x0101e20000000c00 */
[----:B------:R-:W-:-:S03]  /*09a0*/  NOP ;  /* 0x0000000000007918 */ /* 0x000fc60000000000 */
[----:B------:R-:W1:Y:S01]  /*09b0*/  LDS.128 R8, [R26] ;  /* 0x000000001a087984 */ /* 0x000e620000000c00 */
[----:B0-----:R-:W-:Y:S01]  /*09c0*/  HFMA2.MMA R33, -RZ, RZ, 0, 0 ;  /* 0x00000000ff217435 */ /* 0x001fe200000001ff */
[----:B------:R-:W-:Y:S01]  /*09d0*/  CS2R R34, SRZ ;  /* 0x0000000000227805 */ /* 0x000fe2000001ff00 */
[--C-:B-1----:R-:W-:Y:S02]  /*09e0*/  HADD2.F32 R0, -RZ, R8.reuse.H0_H0 ;  /* 0x20000008ff007230 */ /* 0x102fe40000004100 */
[----:B------:R-:W-:Y:S02]  /*09f0*/  HADD2.F32 R85, -RZ, R8.H1_H1 ;  /* 0x30000008ff557230 */ /* 0x000fe40000004100 */
[----:B------:R-:W0:Y:S01]  /*0a00*/  LDC R8, c[0x0][0x21c] ;  /* 0x00008700ff087b82 */ /* 0x000e220000000800 */
[--C-:B------:R-:W-:Y:S02]  /*0a10*/  HADD2.F32 R86, -RZ, R9.reuse.H0_H0 ;  /* 0x20000009ff567230 */ /* 0x100fe40000004100 */
[----:B------:R-:W-:Y:S01]  /*0a20*/  FFMA.FTZ R18, R0, R72, R49 ;  /* 0x0000004800127223 */ /* 0x000fe20000010031 */
        /* <DEDUP_REMOVED lines=37> */
.L_x_9428:
[----:B------:R-:W-:Y:S05]  /*0c80*/  BSYNC B0 ;  /* 0x0000000000007941 */ /* 0x000fea0003800000 */
.L_x_9427:
[--C-:B------:R-:W-:Y:S02]  /*0c90*/  HADD2.F32 R69, -RZ, R5.reuse.H0_H0 ;  /* 0x20000005ff457230 */ /* 0x100fe40000004100 */
[----:B------:R-:W-:Y:S01]  /*0ca0*/  FFMA.FTZ R3, R85, R70, R18 ;  /* 0x0000004655037223 */ /* 0x000fe20000010012 */
[----:B------:R-:W-:Y:S01]  /*0cb0*/  BSSY B0, `(.L_x_9429) ;  /* 0x0000026000007945 */ /* 0x000fe20003800000 */
[----:B------:R-:W-:Y:S01]  /*0cc0*/  HFMA2.MMA R32, -RZ, RZ, 0, 0 ;  /* 0x00000000ff207435 */ /* 0x000fe200000001ff */
[----:B------:R-:W-:Y:S01]  /*0cd0*/  FSETP.GTU.FTZ.AND P6, PT, R71, 20, PT ;  /* 0x41a000004700780b */ /* 0x000fe20003fdc000 */
[----:B------:R-:W-:Y:S02]  /*0ce0*/  HADD2.F32 R68, -RZ, R5.H1_H1 ;  /* 0x30000005ff447230 */ /* 0x000fe40000004100 */
[----:B------:R-:W-:Y:S01]  /*0cf0*/  FFMA.FTZ R2, R86, R69, R3 ;  /* 0x0000004556027223 */ /* 0x000fe20000010003 */
[----:B------:R-:W-:Y:S01]  /*0d00*/  HADD2.F32 R67, -RZ, R6.H0_H0 ;  /* 0x20000006ff437230 */ /* 0x000fe20000004100 */
[----:B------:R-:W-:Y:S08]  /*0d10*/  @P5 BRA `(.L_x_9430) ;  /* 0x00000000007c5947 */ /* 0x000ff00003800000 */
        /* <DEDUP_REMOVED lines=31> */
.L_x_9430:
[----:B------:R-:W-:Y:S05]  /*0f10*/  BSYNC B0 ;  /* 0x0000000000007941 */ /* 0x000fea0003800000 */
.L_x_9429:
        /* <DEDUP_REMOVED lines=33> */
.L_x_9432:
[----:B------:R-:W-:Y:S05]  /*1130*/  BSYNC B0 ;  /* 0x0000000000007941 */ /* 0x000fea0003800000 */
.L_x_9431:
        /* <DEDUP_REMOVED lines=33> */
.L_x_9434:
[----:B------:R-:W-:Y:S05]  /*1350*/  BSYNC B0 ;  /* 0x0000000000007941 */ /* 0x000fea0003800000 */
.L_x_9433:
        /* <DEDUP_REMOVED lines=33> */
.L_x_9436:
[----:B------:R-:W-:Y:S05]  /*1570*/  BSYNC B0 ;  /* 0x0000000000007941 */ /* 0x000fea0003800000 */
.L_x_9435:
        /* <DEDUP_REMOVED lines=33> */
.L_x_9438:
[----:B------:R-:W-:Y:S05]  /*1790*/  BSYNC B0 ;  /* 0x0000000000007941 */ /* 0x000fea0003800000 */
.L_x_9437:
        /* <DEDUP_REMOVED lines=33> */
.L_x_9440:
[----:B------:R-:W-:Y:S05]  /*19b0*/  BSYNC B0 ;  /* 0x0000000000007941 */ /* 0x000fea0003800000 */
.L_x_9439:
        /* <DEDUP_REMOVED lines=33> */
.L_x_9442:
[----:B------:R-:W-:Y:S05]  /*1bd0*/  BSYNC B0 ;  /* 0x0000000000007941 */ /* 0x000fea0003800000 */
.L_x_9441:
[----:B------:R-:W-:Y:S01]  /*1be0*/  FFMA.FTZ R3, R83, R68, R2 ;  /* 0x0000004453037223 */ /* 0x000fe20000010002 */
[----:B0-----:R-:W-:Y:S01]  /*1bf0*/  ISETP.GE.AND P0, PT, R8, 0x1, PT ;  /* 0x000000010800780c */ /* 0x001fe20003f06270 */
[----:B------:R-:W-:Y:S01]  /*1c00*/  HADD2.F32 R66, -RZ, R6.H1_H1 ;  /* 0x30000006ff427230 */ /* 0x000fe20000004100 */
[----:B------:R-:W-:Y:S01]  /*1c10*/  BAR.SYNC.DEFER_BLOCKING 0x0 ;  /* 0x0000000000007b1d */ /* 0x000fe20000010000 */
[----:B------:R-:W-:Y:S01]  /*1c20*/  FFMA.FTZ R3, R84, R67, R3 ;  /* 0x0000004354037223 */ /* 0x000fe20000010003 */
[--C-:B------:R-:W-:Y:S02]  /*1c30*/  HADD2.F32 R64, -RZ, R7.reuse.H0_H0 ;  /* 0x20000007ff407230 */ /* 0x100fe40000004100 */
[-C--:B------:R-:W-:Y:S01]  /*1c40*/  FMUL.FTZ R57, R0, R53.reuse ;  /* 0x0000003500397220 */ /* 0x080fe20000410000 */
[----:B------:R-:W-:Y:S02]  /*1c50*/  HADD2.F32 R62, -RZ, R7.H1_H1 ;  /* 0x30000007ff3e7230 */ /* 0x000fe40000004100 */
        /* <DEDUP_REMOVED lines=11> */
[C---:B---3--:R-:W-:Y:S01]  /*1d10*/  IADD3 R9, R46.reuse, -0x1, RZ ;  /* 0xffffffff2e097810 */ /* 0x048fe20007ffe0ff */
[----:B------:R-:W-:Y:S01]  /*1d20*/  ULDC.64 UR4, c[0x0][0x230] ;  /* 0x00008c0000047ab9 */ /* 0x000fe20000000a00 */
[----:B------:R-:W-:Y:S01]  /*1d30*/  IADD3 R11, R46, -0x2, RZ ;  /* 0xfffffffe2e0b7810 */ /* 0x000fe20007ffe0ff */
[----:B------:R-:W-:Y:S01]  /*1d40*/  ULDC.64 UR6, c[0x0][0x248] ;  /* 0x0000920000067ab9 */ /* 0x000fe20000000a00 */
[----:B------:R-:W-:Y:S01]  /*1d50*/  LEA.HI R10, R9, R9, RZ, 0x1 ;  /* 0x00000009090a7211 */ /* 0x000fe200078f08ff */
[----:B------:R-:W0:Y:S01]  /*1d60*/  LDC.64 R2, c[0x0][0x2d0] ;  /* 0x0000b400ff027b82 */ /* 0x000e220000000a00 */
[----:B------:R-:W-:Y:S02]  /*1d70*/  IMAD.WIDE.U32 R24, R55, UR4, RZ ;  /* 0x0000000437187c25 */ /* 0x000fe4000f8e00ff */
[----:B------:R-:W-:Y:S02]  /*1d80*/  LOP3.LUT R10, R10, 0xfffffe, RZ, 0xc0, !PT ;  /* 0x00fffffe0a0a7812 */ /* 0x000fe400078ec0ff */
[----:B------:R-:W-:-:S02]  /*1d90*/  IMAD R31, R11, R8, RZ ;  /* 0x000000080b1f7224 */ /* 0x000fc400078e02ff */
[----:B------:R-:W-:Y:S01]  /*1da0*/  IADD3 R92, R9, -R10, RZ ;  /* 0x8000000a095c7210 */ /* 0x000fe20007ffe0ff */
[C---:B------:R-:W-:Y:S01]  /*1db0*/  IMAD R8, R52.reuse, UR4, RZ ;  /* 0x0000000434087c24 */ /* 0x040fe2000f8e02ff */
[----:B------:R-:W1:Y:S01]  /*1dc0*/  LDC.64 R20, c[0x0][0x2d8] ;  /* 0x0000b600ff147b82 */ /* 0x000e620000000a00 */
[----:B------:R-:W-:Y:S01]  /*1dd0*/  IMAD R10, R52, UR6, RZ ;  /* 0x00000006340a7c24 */ /* 0x000fe2000f8e02ff */
[----:B------:R-:W-:Y:S01]  /*1de0*/  SHF.L.U32 R92, R92, 0x8, RZ ;  /* 0x000000085c5c7819 */ /* 0x000fe200000006ff */
[C---:B------:R-:W-:Y:S01]  /*1df0*/  IMAD R93, R55.reuse, UR5, R8 ;  /* 0x00000005375d7c24 */ /* 0x040fe2000f8e0208 */
[----:B------:R-:W-:Y:S01]  /*1e00*/  ULDC.64 UR4, c[0x0][0x268] ;  /* 0x00009a0000047ab9 */ /* 0x000fe20000000a00 */
[C---:B------:R-:W-:Y:S02]  /*1e10*/  IMAD R97, R55.reuse, UR7, R10 ;  /* 0x0000000737617c24 */ /* 0x040fe4000f8e020a */
[----:B------:R-:W-:Y:S01]  /*1e20*/  IMAD R30, R52, UR4, RZ ;  /* 0x00000004341e7c24 */ /* 0x000fe2000f8e02ff */
[----:B------:R-:W2:Y:S01]  /*1e30*/  LDC.64 R22, c[0x0][0x2e0] ;  /* 0x0000b800ff167b82 */ /* 0x000ea20000000a00 */
[----:B------:R-:W-:-:S04]  /*1e40*/  IMAD.WIDE.U32 R26, R55, UR6, RZ ;  /* 0x00000006371a7c25 */ /* 0x000fc8000f8e00ff */
[C---:B------:R-:W-:Y:S01]  /*1e50*/  IMAD.WIDE.U32 R28, R55.reuse, UR4, RZ ;  /* 0x00000004371c7c25 */ /* 0x040fe2000f8e00ff */
[----:B------:R-:W-:Y:S01]  /*1e60*/  UMOV UR4, URZ ;  /* 0x0000003f00047c82 */ /* 0x000fe20008000000 */
[----:B0-----:R-:W-:Y:S01]  /*1e70*/  LEA R87, P0, R24, R2, 0x2 ;  /* 0x0000000218577211 */ /* 0x001fe200078010ff */
[----:B------:R-:W0:Y:S01]  /*1e80*/  LDC.64 R8, c[0x0][0x270] ;  /* 0x00009c00ff087b82 */ /* 0x000e220000000a00 */
[----:B------:R-:W-:Y:S01]  /*1e90*/  IMAD R99, R55, UR5, R30 ;  /* 0x0000000537637c24 */ /* 0x000fe2000f8e021e */
[----:B------:R-:W-:Y:S01]  /*1ea0*/  IADD3 R2, R27, R97, RZ ;  /* 0x000000611b027210 */ /* 0x000fe20007ffe0ff */
[----:B------:R-:W-:Y:S01]  /*1eb0*/  IMAD.WIDE R30, R31, 0x8, R16 ;  /* 0x000000081f1e7825 */ /* 0x000fe200078e0210 */
[----:B------:R-:W-:Y:S01]  /*1ec0*/  IADD3 R27, R50, 0x200, RZ ;  /* 0x00000200321b7810 */ /* 0x000fe20007ffe0ff */
[----:B------:R-:W-:Y:S01]  /*1ed0*/  ULDC UR5, c[0x0][0x224] ;  /* 0x0000890000057ab9 */ /* 0x000fe20000000800 */
[----:B------:R-:W-:Y:S02]  /*1ee0*/  IADD3 R90, R29, R99, RZ ;  /* 0x000000631d5a7210 */ /* 0x000fe40007ffe0ff */
[----:B------:R-:W3:Y:S01]  /*1ef0*/  LDC.64 R10, c[0x0][0x238] ;  /* 0x00008e00ff0a7b82 */ /* 0x000ee20000000a00 */
[----:B-1----:R-:W-:-:S02]  /*1f00*/  LEA R89, P1, R26, R20, 0x2 ;  /* 0x000000141a597211 */ /* 0x002fc400078210ff */
[----:B------:R-:W-:Y:S01]  /*1f10*/  IADD3 R20, R25, R93, RZ ;  /* 0x0000005d19147210 */ /* 0x000fe20007ffe0ff */
[----:B------:R-:W-:Y:S01]  /*1f20*/  HFMA2.MMA R25, -RZ, RZ, 0, 0 ;  /* 0x00000000ff197435 */ /* 0x000fe200000001ff */
[----:B------:R-:W-:Y:S02]  /*1f30*/  LEA.HI.X R26, R26, R21, R2, 0x2, P1 ;  /* 0x000000151a1a7211 */ /* 0x000fe400008f1402 */
[----:B------:R-:W-:Y:S01]  /*1f40*/  LEA.HI.X R24, R24, R3, R20, 0x2, P0 ;  /* 0x0000000318187211 */ /* 0x000fe200000f1414 */
[----:B------:R-:W1:Y:S01]  /*1f50*/  LDC.64 R18, c[0x0][0x250] ;  /* 0x00009400ff127b82 */ /* 0x000e620000000a00 */
[----:B--2---:R-:W-:Y:S02]  /*1f60*/  LEA R91, P2, R28, R22, 0x2 ;  /* 0x000000161c5b7211 */ /* 0x004fe400078410ff */
[----:B------:R-:W-:Y:S02]  /*1f70*/  ISETP.NE.AND P1, PT, R50, RZ, PT ;  /* 0x000000ff3200720c */ /* 0x000fe40003f25270 */
[----:B------:R-:W-:-:S02]  /*1f80*/  LEA.HI.X R90, R28, R23, R90, 0x2, P2 ;  /* 0x000000171c5a7211 */ /* 0x000fc400010f145a */
[----:B------:R-:W-:Y:S01]  /*1f90*/  ISETP.NE.AND P2, PT, R50, 0x1f, PT ;  /* 0x0000001f3200780c */ /* 0x000fe20003f45270 */
[----:B------:R-:W2:Y:S01]  /*1fa0*/  LDC R65, c[0x0][0x224] ;  /* 0x00008900ff417b82 */ /* 0x000ea20000000800 */
[-C--:B------:R-:W-:Y:S02]  /*1fb0*/  MOV R29, R39.reuse ;  /* 0x00000027001d7202 */ /* 0x080fe40000000f00 */
[----:B------:R-:W-:Y:S02]  /*1fc0*/  MOV R28, R39 ;  /* 0x00000027001c7202 */ /* 0x000fe40000000f00 */
[----:B0-----:R-:W-:-:S03]  /*1fd0*/  SHF.L.U64.HI R9, R8, 0x2, R9 ;  /* 0x0000000208097819 */ /* 0x001fc60000010209 */
[----:B------:R-:W0:Y:S01]  /*1fe0*/  LDC R95, c[0x0][0x21c] ;  /* 0x00008700ff5f7b82 */ /* 0x000e220000000800 */
[----:B---3--:R-:W-:Y:S02]  /*1ff0*/  SHF.L.U64.HI R11, R10, 0x2, R11 ;  /* 0x000000020a0b7819 */ /* 0x008fe4000001020b */
[----:B-1----:R-:W-:-:S07]  /*2000*/  SHF.L.U64.HI R19, R18, 0x2, R19 ;  /* 0x0000000212137819 */ /* 0x002fce0000010213 */
.L_x_9448:
        /* <DEDUP_REMOVED lines=13> */
[----:B------:R-:W-:Y:S02]  /*20e0*/  ISETP.EQ.AND P0, PT, R88, RZ, P0 ;  /* 0x000000ff5800720c */ /* 0x000fe40000702270 */
[----:B------:R-:W-:-:S11]  /*20f0*/  MOV R98, RZ ;  /* 0x000000ff00627202 */ /* 0x000fd60000000f00 */
[----:B-1----:R-:W-:Y:S02]  /*2100*/  @P0 MOV R2, R30 ;  /* 0x0000001e00020202 */ /* 0x002fe40000000f00 */
[----:B------:R-:W-:Y:S01]  /*2110*/  @P0 MOV R3, R31 ;  /* 0x0000001f00030202 */ /* 0x000fe20000000f00 */
[----:B------:R-:W-:Y:S01]  /*2120*/  FMUL.FTZ R107, R72, R81 ;  /* 0x00000051486b7220 */ /* 0x000fe20000410000 */
[----:B------:R-:W-:Y:S01]  /*2130*/  FMUL.FTZ R72, R70, R79 ;  /* 0x0000004f46487220 */ /* 0x000fe20000410000 */
[----:B------:R-:W-:Y:S01]  /*2140*/  FMUL.FTZ R70, R68, R77 ;  /* 0x0000004d44467220 */ /* 0x000fe20000410000 */
[----:B------:R-:W-:Y:S01]  /*2150*/  FMUL.FTZ R68, R66, R75 ;  /* 0x0000004b42447220 */ /* 0x000fe20000410000 */
[----:B------:R-:W-:Y:S01]  /*2160*/  FMUL.FTZ R66, R64, R73 ;  /* 0x0000004940427220 */ /* 0x000fe20000410000 */
[----:B------:R-:W-:Y:S01]  /*2170*/  BSSY B0, `(.L_x_9444) ;  /* 0x000002e000007945 */ /* 0x000fe20003800000 */
[----:B---3--:R-:W-:-:S04]  /*2180*/  FMUL.FTZ R22, R93, 1.4426950216293334961 ;  /* 0x3fb8aa3b5d167820 */ /* 0x008fc80000410000 */
[----:B------:R-:W-:-:S06]  /*2190*/  FMUL.FTZ R94, R22, R81 ;  /* 0x00000051165e7220 */ /* 0x000fcc0000410000 */
[----:B------:R-:W1:Y:S02]  /*21a0*/  MUFU.EX2 R94, R94 ;  /* 0x0000005e005e7308 */ /* 0x000e640000000800 */
[----:B-1----:R1:W-:Y:S01]  /*21b0*/  STS [R101+0x458], R94 ;  /* 0x0004585e65007388 */ /* 0x0023e20000000800 */
[----:B------:R-:W-:Y:S01]  /*21c0*/  BAR.SYNC.DEFER_BLOCKING 0x0 ;  /* 0x0000000000007b1d */ /* 0x000fe20000010000 */
[C---:B------:R-:W-:Y:S01]  /*21d0*/  FMUL.FTZ R99, R22.reuse, R79 ;  /* 0x0000004f16637220 */ /* 0x040fe20000410000 */
[C---:B------:R-:W-:Y:S01]  /*21e0*/  FMUL.FTZ R103, R22.reuse, R76 ;  /* 0x0000004c16677220 */ /* 0x040fe20000410000 */
[C---:B------:R-:W-:Y:S01]  /*21f0*/  FMUL.FTZ R97, R22.reuse, R77 ;  /* 0x0000004d16617220 */ /* 0x040fe20000410000 */
[C---:B------:R-:W-:Y:S01]  /*2200*/  FMUL.FTZ R96, R22.reuse, R74 ;  /* 0x0000004a16607220 */ /* 0x040fe20000410000 */
[C---:B------:R-:W-:Y:S01]  /*2210*/  FMUL.FTZ R21, R22.reuse, R75 ;  /* 0x0000004b16157220 */ /* 0x040fe20000410000 */
[C---:B------:R-:W-:Y:S01]  /*2220*/  FMUL.FTZ R109, R22.reuse, R73 ;  /* 0x00000049166d7220 */ /* 0x040fe20000410000 */
[----:B------:R-:W3:Y:S04]  /*2230*/  @P2 LDS R105, [R105+0xc5c] ;  /* 0x000c5c0069692984 */ /* 0x000ee80000000800 */
[----:B------:R2:W5:Y:S01]  /*2240*/  @P0 LDG.E R98, desc[UR14][R2.64+0x4] ;  /* 0x0000040e02620981 */ /* 0x000562000c1e1900 */
[----:B------:R-:W0:Y:S01]  /*2250*/  MUFU.EX2 R99, R99 ;  /* 0x0000006300637308 */ /* 0x000e220000000800 */
[----:B--2---:R-:W-:-:S07]  /*2260*/  FMUL.FTZ R2, R22, R71 ;  /* 0x0000004716027220 */ /* 0x004fce0000410000 */
[----:B------:R-:W-:Y:S08]  /*2270*/  MUFU.EX2 R103, R103 ;  /* 0x0000006700677308 */ /* 0x000ff00000000800 */
[----:B------:R-:W2:Y:S01]  /*2280*/  MUFU.EX2 R2, R2 ;  /* 0x0000000200027308 */ /* 0x000ea20000000800 */
[----:B----4-:R-:W-:-:S07]  /*2290*/  FMUL.FTZ R23, R23, R20 ;  /* 0x0000001417177220 */ /* 0x010fce0000410000 */
[----:B------:R-:W4:Y:S08]  /*22a0*/  MUFU.EX2 R97, R97 ;  /* 0x0000006100617308 */ /* 0x000f300000000800 */
[----:B------:R-:W0:Y:S08]  /*22b0*/  MUFU.EX2 R96, R96 ;  /* 0x0000006000607308 */ /* 0x000e300000000800 */
[----:B------:R-:W0:Y:S08]  /*22c0*/  MUFU.EX2 R21, R21 ;  /* 0x0000001500157308 */ /* 0x000e300000000800 */
[----:B------:R-:W3:Y:S01]  /*22d0*/  MUFU.EX2 R109, R109 ;  /* 0x0000006d006d7308 */ /* 0x000ee20000000800 */
[----:B------:R-:W-:Y:S01]  /*22e0*/  FMUL.FTZ R20, R69, R76 ;  /* 0x0000004c45147220 */ /* 0x000fe20000410000 */
[-C--:B-1----:R-:W-:Y:S01]  /*22f0*/  FMUL.FTZ R101, R80, R23.reuse ;  /* 0x0000001750657220 */ /* 0x082fe20000410000 */
        /* <DEDUP_REMOVED lines=11> */
[----:B--2---:R-:W-:Y:S01]  /*23b0*/  FFMA.FTZ R23, R2, R64, R101 ;  /* 0x0000004002177223 */ /* 0x004fe20000010065 */
[----:B----4-:R-:W-:Y:S06]  /*23c0*/  @P2 BRA `(.L_x_9445) ;  /* 0x0000000000202947 */ /* 0x010fec0003800000 */
[----:B------:R-:W-:Y:S01]  /*23d0*/  ISETP.NE.AND P0, PT, R46, R65, PT ;  /* 0x000000412e00720c */ /* 0x000fe20003f05270 */
[----:B---3--:R-:W-:-:S12]  /*23e0*/  HFMA2.MMA R105, -RZ, RZ, 1.875, 0 ;  /* 0x3f800000ff697435 */ /* 0x008fd800000001ff */
[----:B------:R-:W-:-:S04]  /*23f0*/  @P0 LEA.HI R3, R46, R46, RZ, 0x1 ;  /* 0x0000002e2e030211 */ /* 0x000fc800078f08ff */
[----:B------:R-:W-:-:S04]  /*2400*/  @P0 LOP3.LUT R3, R3, 0x3ffffe, RZ, 0xc0, !PT ;  /* 0x003ffffe03030812 */ /* 0x000fc800078ec0ff */
[----:B------:R-:W-:-:S04]  /*2410*/  @P0 IADD3 R3, -R3, R46, RZ ;  /* 0x0000002e03030210 */ /* 0x000fc80007ffe1ff */
[----:B------:R-:W-:-:S04]  /*2420*/  @P0 LEA R3, R3, 0x458, 0xa ;  /* 0x0000045803030811 */ /* 0x000fc800078e50ff */
[----:B------:R-:W-:-:S05]  /*2430*/  @P0 IADD3 R3, R3, R28, RZ ;  /* 0x0000001c03030210 */ /* 0x000fca0007ffe0ff */
[----:B------:R0:W1:Y:S02]  /*2440*/  @P0 LDS R105, [R3] ;  /* 0x0000000003690984 */ /* 0x0000640000000800 */
.L_x_9445:
[----:B------:R-:W-:Y:S05]  /*2450*/  BSYNC B0 ;  /* 0x0000000000007941 */ /* 0x000fea0003800000 */
.L_x_9444:
[----:B-1-3--:R-:W-:Y:S01]  /*2460*/  FMUL.FTZ R102, R2, R105 ;  /* 0x0000006902667220 */ /* 0x00afe20000410000 */
[C---:B------:R-:W-:Y:S01]  /*2470*/  FFMA.FTZ R22, R103.reuse, R22, R20 ;  /* 0x0000001667167223 */ /* 0x040fe20000010014 */
[----:B------:R-:W-:Y:S01]  /*2480*/  FMUL.FTZ R100, R103, R100 ;  /* 0x0000006467647220 */ /* 0x000fe20000410000 */
[C---:B------:R-:W-:Y:S01]  /*2490*/  FFMA.FTZ R23, R109.reuse, R23, R110 ;  /* 0x000000176d177223 */ /* 0x040fe2000001006e */
[----:B------:R-:W-:Y:S01]  /*24a0*/  FMUL.FTZ R102, R109, R102 ;  /* 0x000000666d667220 */ /* 0x000fe20000410000 */
[C---:B------:R-:W-:Y:S01]  /*24b0*/  FFMA.FTZ R22, R97.reuse, R22, R70 ;  /* 0x0000001661167223 */ /* 0x040fe20000010046 */
[----:B0-----:R-:W-:Y:S01]  /*24c0*/  FMUL.FTZ R3, R97, R100 ;  /* 0x0000006461037220 */ /* 0x001fe20000410000 */
        /* <DEDUP_REMOVED lines=68> */
[----:B------:R-:W-:Y:S01]  /*2910*/  ISETP.NE.AND P3, PT, R48, RZ, PT ;  /* 0x000000ff3000720c */ /* 0x000fe20003f65270 */
        /* <DEDUP_REMOVED lines=19> */
[----:B-1----:R-:W-:-:S04]  /*2a50*/  @P2 FFMA.FTZ R115, R114, R115, R117 ;  /* 0x0000007372732223 */ /* 0x002fc80000010075 */
[----:B------:R-:W-:Y:S01]  /*2a60*/  FFMA.FTZ R94, R115, R105, R64 ;  /* 0x00000069735e7223 */ /* 0x000fe20000010040 */
[----:B------:R-:W-:Y:S01]  /*2a70*/  FFMA.FTZ R105, R99, R107, R72 ;  /* 0x0000006b63697223 */ /* 0x000fe20000010048 */
[--C-:B------:R-:W-:Y:S02]  /*2a80*/  HADD2.F32 R72, -RZ, R4.reuse.H0_H0 ;  /* 0x20000004ff487230 */ /* 0x100fe40000004100 */
[----:B------:R-:W-:Y:S01]  /*2a90*/  FFMA.FTZ R100, R2, R94, R101 ;  /* 0x0000005e02647223 */ /* 0x000fe20000010065 */
[----:B------:R-:W-:Y:S01]  /*2aa0*/  FFMA.FTZ R64, R103, R105, R20 ;  /* 0x0000006967407223 */ /* 0x000fe20000010014 */
[C---:B--2---:R-:W-:Y:S01]  /*2ab0*/  FFMA.FTZ R23, R3.reuse, R23, R102 ;  /* 0x0000001703177223 */ /* 0x044fe20000010066 */
[----:B------:R-:W-:Y:S01]  /*2ac0*/  FMUL.FTZ R22, R3, R22 ;  /* 0x0000001603167220 */ /* 0x000fe20000410000 */
[----:B------:R-:W-:Y:S01]  /*2ad0*/  FFMA.FTZ R20, R109, R100, R110 ;  /* 0x000000646d147223 */ /* 0x000fe2000001006e */
[----:B------:R-:W-:Y:S01]  /*2ae0*/  FFMA.FTZ R101, R97, R64, R70 ;  /* 0x0000004061657223 */ /* 0x000fe20000010046 */
[----:B------:R-:W-:-:S02]  /*2af0*/  HADD2.F32 R70, -RZ, R4.H1_H1 ;  /* 0x30000004ff467230 */ /* 0x000fc40000004100 */
[----:B------:R-:W-:Y:S01]  /*2b00*/  FFMA.FTZ R110, R0, R107, RZ ;  /* 0x0000006b006e7223 */ /* 0x000fe200000100ff */
[C---:B------:R-:W-:Y:S01]  /*2b10*/  FFMA.FTZ R98, R21.reuse, R20, R62 ;  /* 0x0000001415627223 */ /* 0x040fe2000001003e */
[----:B------:R-:W-:Y:S01]  /*2b20*/  FFMA.FTZ R62, R96, R101, R69 ;  /* 0x00000065603e7223 */ /* 0x000fe20000010045 */
[----:B------:R-:W-:Y:S01]  /*2b30*/  FFMA.FTZ R107, R72, -R81, R107 ;  /* 0x80000051486b7223 */ /* 0x000fe2000001006b */
[--C-:B------:R-:W-:Y:S02]  /*2b40*/  HADD2.F32 R69, -RZ, R5.reuse.H0_H0 ;  /* 0x20000005ff457230 */ /* 0x100fe40000004100 */
[----:B------:R-:W-:Y:S01]  /*2b50*/  FFMA.FTZ R96, R96, R98, R111 ;  /* 0x0000006260607223 */ /* 0x000fe2000001006f */
[----:B------:R-:W-:Y:S01]  /*2b60*/  FFMA.FTZ R21, R21, R62, R68 ;  /* 0x0000003e15157223 */ /* 0x000fe20000010044 */
[----:B------:R-:W-:Y:S02]  /*2b70*/  HADD2.F32 R68, -RZ, R5.H1_H1 ;  /* 0x30000005ff447230 */ /* 0x000fe40000004100 */
[----:B------:R-:W-:Y:S01]  /*2b80*/  FMUL.FTZ R116, R98, R74 ;  /* 0x0000004a62747220 */ /* 0x000fe20000410000 */
[----:B------:R-:W-:Y:S01]  /*2b90*/  FFMA.FTZ R104, R97, R96, R104 ;  /* 0x0000006061687223 */ /* 0x000fe20000010068 */
        /* <DEDUP_REMOVED lines=8> */
[----:B------:R-:W-:Y:S01]  /*2c20*/  FMUL.FTZ R99, R106, R79 ;  /* 0x0000004f6a637220 */ /* 0x000fe20000410000 */
[----:B------:R-:W-:Y:S01]  /*2c30*/  FMUL.FTZ R110, R104, R76 ;  /* 0x0000004c686e7220 */ /* 0x000fe20000410000 */
[----:B------:R-:W-:-:S02]  /*2c40*/  HADD2.F32 R67, -RZ, R6.H0_H0 ;  /* 0x20000006ff437230 */ /* 0x000fc40000004100 */
[----:B------:R-:W-:Y:S01]  /*2c50*/  FMUL.FTZ R2, R108, R81 ;  /* 0x000000516c027220 */ /* 0x000fe20000410000 */
[----:B------:R-:W-:Y:S01]  /*2c60*/  FFMA.FTZ R115, R83, R101, R114 ;  /* 0x0000006553737223 */ /* 0x000fe20000010072 */
[-C--:B------:R-:W-:Y:S01]  /*2c70*/  FFMA.FTZ R101, R68, -R77.reuse, R101 ;  /* 0x8000004d44657223 */ /* 0x080fe20000010065 */
[----:B------:R-:W-:Y:S01]  /*2c80*/  FMUL.FTZ R111, R96, R77 ;  /* 0x0000004d606f7220 */ /* 0x000fe20000410000 */
[----:B------:R-:W-:Y:S01]  /*2c90*/  FFMA.FTZ R112, R2, R107, RZ ;  /* 0x0000006b02707223 */ /* 0x000fe200000100ff */
[----:B------:R-:W-:Y:S02]  /*2ca0*/  HADD2.F32 R66, -RZ, R6.H1_H1 ;  /* 0x30000006ff427230 */ /* 0x000fe40000004100 */
[----:B------:R-:W-:Y:S01]  /*2cb0*/  FFMA.FTZ R119, R84, R62, R115 ;  /* 0x0000003e54777223 */ /* 0x000fe20000010073 */
[----:B------:R-:W-:Y:S01]  /*2cc0*/  FFMA.FTZ R115, R67, -R74, R62 ;  /* 0x8000004a43737223 */ /* 0x000fe2000001003e */
[----:B------:R-:W-:Y:S01]  /*2cd0*/  FFMA.FTZ R113, R99, R105, R112 ;  /* 0x0000006963717223 */ /* 0x000fe20000010070 */
[----:B------:R-:W-:-:S02]  /*2ce0*/  HADD2.F32 R62, -RZ, R7.H1_H1 ;  /* 0x30000007ff3e7230 */ /* 0x000fc40000004100 */
[----:B------:R-:W-:Y:S01]  /*2cf0*/  FFMA.FTZ R112, R66, -R75, R21 ;  /* 0x8000004b42707223 */ /* 0x000fe20000010015 */
[----:B------:R-:W-:Y:S01]  /*2d00*/  FFMA.FTZ R21, R82, R21, R119 ;  /* 0x0000001552157223 */ /* 0x000fe20000010077 */
[----:B------:R-:W-:Y:S01]  /*2d10*/  FFMA.FTZ R64, R110, R109, R113 ;  /* 0x0000006d6e407223 */ /* 0x000fe20000010071 */
[----:B------:R-:W-:Y:S01]  /*2d20*/  FMUL.FTZ R113, R20, R75 ;  /* 0x0000004b14717220 */ /* 0x000fe20000410000 */
[----:B------:R-:W-:Y:S01]  /*2d30*/  FMUL.FTZ R119, R94, R71 ;  /* 0x000000475e777220 */ /* 0x000fe20000410000 */
[----:B------:R-:W-:Y:S01]  /*2d40*/  FFMA.FTZ R21, R80, R97, R21 ;  /* 0x0000006150157223 */ /* 0x000fe20000010015 */
[----:B------:R-:W-:Y:S01]  /*2d50*/  FFMA.FTZ R117, R111, R101, R64 ;  /* 0x000000656f757223 */ /* 0x000fe20000010040 */
[----:B------:R-:W-:Y:S02]  /*2d60*/  HADD2.F32 R64, -RZ, R7.H0_H0 ;  /* 0x20000007ff407230 */ /* 0x000fe40000004100 */
[----:B------:R-:W-:Y:S01]  /*2d70*/  FMUL.FTZ R3, R93, R20 ;  /* 0x000000145d037220 */ /* 0x000fe20000410000 */
[----:B------:R-:W-:Y:S01]  /*2d80*/  FFMA.FTZ R21, R78, R103, R21 ;  /* 0x000000674e157223 */ /* 0x000fe20000010015 */
[----:B------:R-:W-:Y:S01]  /*2d90*/  FFMA.FTZ R118, R116, R115, R117 ;  /* 0x0000007374767223 */ /* 0x000fe20000010075 */
[-C--:B------:R-:W-:Y:S01]  /*2da0*/  FMUL.FTZ R117, R100, R73.reuse ;  /* 0x0000004964757220 */ /* 0x080fe20000410000 */
[----:B------:R-:W-:Y:S01]  /*2db0*/  FFMA.FTZ R114, R64, -R73, R97 ;  /* 0x8000004940727223 */ /* 0x000fe20000010061 */
[----:B------:R-:W-:Y:S01]  /*2dc0*/  FMUL.FTZ R3, R112, R3 ;  /* 0x0000000370037220 */ /* 0x000fe20000410000 */
[----:B------:R-:W-:Y:S01]  /*2dd0*/  FFMA.FTZ R120, R113, R112, R118 ;  /* 0x0000007071787223 */ /* 0x000fe20000010076 */
[----:B------:R-:W-:Y:S01]  /*2de0*/  FFMA.FTZ R118, R62, -R71, R103 ;  /* 0x800000473e767223 */ /* 0x000fe20000010067 */
[----:B------:R-:W0:Y:S01]  /*2df0*/  SHFL.DOWN PT, R122, R21, 0x1, 0x1f ;  /* 0x08201f00157a7f89 */ /* 0x000e2200000e0000 */
[----:B------:R-:W-:Y:S01]  /*2e00*/  FADD.FTZ R60, R119, R60 ;  /* 0x0000003c773c7221 */ /* 0x000fe20000010000 */
[C---:B------:R-:W-:Y:S01]  /*2e10*/  FFMA.FTZ R120, R117.reuse, R114, R120 ;  /* 0x0000007275787223 */ /* 0x040fe20000010078 */
[----:B------:R-:W-:Y:S01]  /*2e20*/  FADD.FTZ R63, R117, R63 ;  /* 0x0000003f753f7221 */ /* 0x000fe20000010000 */
[----:B------:R-:W1:Y:S01]  /*2e30*/  @!P3 S2R R103, SR_CgaCtaId ;  /* 0x000000000067b919 */ /* 0x000e620000008800 */
[----:B------:R-:W-:Y:S01]  /*2e40*/  FADD.FTZ R58, R113, R58 ;  /* 0x0000003a713a7221 */ /* 0x000fe20000010000 */
[----:B------:R-:W-:Y:S01]  /*2e50*/  FFMA.FTZ R97, R119, R118, R120 ;  /* 0x0000007677617223 */ /* 0x000fe20000010078 */
[----:B------:R-:W-:Y:S01]  /*2e60*/  FADD.FTZ R61, R116, R61 ;  /* 0x0000003d743d7221 */ /* 0x000fe20000010000 */
[----:B------:R2:W-:Y:S01]  /*2e70*/  @!P4 STS.64 [R29+0xcd8], R22 ;  /* 0x000cd8161d00c388 */ /* 0x0005e20000000a00 */
[----:B------:R-:W-:Y:S01]  /*2e80*/  FADD.FTZ R56, R111, R56 ;  /* 0x000000386f387221 */ /* 0x000fe20000010000 */
[----:B------:R-:W-:Y:S01]  /*2e90*/  FADD.FTZ R59, R110, R59 ;  /* 0x0000003b6e3b7221 */ /* 0x000fe20000010000 */
[----:B------:R-:W-:Y:S01]  /*2ea0*/  FADD.FTZ R54, R99, R54 ;  /* 0x0000003663367221 */ /* 0x000fe20000010000 */
[----:B------:R-:W3:Y:S01]  /*2eb0*/  SHFL.DOWN PT, R120, R97, 0x1, 0x1f ;  /* 0x08201f0061787f89 */ /* 0x000ee200000e0000 */
[----:B------:R-:W-:Y:S01]  /*2ec0*/  FADD.FTZ R57, R2, R57 ;  /* 0x0000003902397221 */ /* 0x000fe20000010000 */
[----:B--2---:R-:W-:Y:S01]  /*2ed0*/  FFMA.FTZ R22, R66, R20, R3 ;  /* 0x0000001442167223 */ /* 0x004fe20000010003 */
[C---:B------:R-:W-:Y:S01]  /*2ee0*/  FMUL.FTZ R23, R93.reuse, R94 ;  /* 0x0000005e5d177220 */ /* 0x040fe20000410000 */
[----:B------:R-:W-:Y:S01]  /*2ef0*/  FMUL.FTZ R20, R93, R96 ;  /* 0x000000605d147220 */ /* 0x000fe20000410000 */
[----:B0-----:R-:W-:Y:S01]  /*2f00*/  @!P0 FADD.FTZ R21, R21, R122 ;  /* 0x0000007a15158221 */ /* 0x001fe20000010000 */
[----:B------:R-:W-:Y:S01]  /*2f10*/  FADD.FTZ R37, R22, R37 ;  /* 0x0000002516257221 */ /* 0x000fe20000010000 */
[----:B------:R-:W-:Y:S01]  /*2f20*/  FMUL.FTZ R23, R118, R23 ;  /* 0x0000001776177220 */ /* 0x000fe20000410000 */
[----:B------:R-:W-:Y:S01]  /*2f30*/  FMUL.FTZ R22, R93, R104 ;  /* 0x000000685d167220 */ /* 0x000fe20000410000 */
[----:B------:R-:W-:Y:S01]  /*2f40*/  FMUL.FTZ R101, R101, R20 ;  /* 0x0000001465657220 */ /* 0x000fe20000410000 */
[----:B------:R-:W0:Y:S03]  /*2f50*/  SHFL.DOWN PT, R122, R21, 0x2, 0x1f ;  /* 0x08401f00157a7f89 */ /* 0x000e2600000e0000 */
[----:B------:R-:W-:Y:S01]  /*2f60*/  FFMA.FTZ R96, R68, R96, R101 ;  /* 0x0000006044607223 */ /* 0x000fe20000010065 */
[----:B---3--:R-:W-:Y:S01]  /*2f70*/  @!P0 FADD.FTZ R97, R97, R120 ;  /* 0x0000007861618221 */ /* 0x008fe20000010000 */
[----:B------:R-:W-:-:S02]  /*2f80*/  ISETP.GT.AND P0, PT, R48, 0x1d, PT ;  /* 0x0000001d3000780c */ /* 0x000fc40003f04270 */
[----:B------:R-:W-:Y:S02]  /*2f90*/  FADD.FTZ R35, R96, R35 ;  /* 0x0000002360237221 */ /* 0x000fe40000010000 */
[----:B------:R-:W2:Y:S09]  /*2fa0*/  SHFL.DOWN PT, R120, R97, 0x2, 0x1f ;  /* 0x08401f0061787f89 */ /* 0x000eb200000e0000 */
[----:B0-----:R-:W-:-:S05]  /*2fb0*/  @!P0 FADD.FTZ R21, R21, R122 ;  /* 0x0000007a15158221 */ /* 0x001fca0000010000 */
[----:B------:R-:W0:Y:S01]  /*2fc0*/  SHFL.DOWN PT, R122, R21, 0x4, 0x1f ;  /* 0x08801f00157a7f89 */ /* 0x000e2200000e0000 */
[----:B--2---:R-:W-:Y:S01]  /*2fd0*/  @!P0 FADD.FTZ R97, R97, R120 ;  /* 0x0000007861618221 */ /* 0x004fe20000010000 */
[----:B------:R-:W-:-:S04]  /*2fe0*/  ISETP.GT.AND P0, PT, R48, 0x1b, PT ;  /* 0x0000001b3000780c */ /* 0x000fc80003f04270 */
[----:B------:R-:W2:Y:S09]  /*2ff0*/  SHFL.DOWN PT, R120, R97, 0x4, 0x1f ;  /* 0x08801f0061787f89 */ /* 0x000eb200000e0000 */
[----:B0-----:R-:W-:-:S05]  /*3000*/  @!P0 FADD.FTZ R21, R21, R122 ;  /* 0x0000007a15158221 */ /* 0x001fca0000010000 */
[----:B------:R-:W0:Y:S01]  /*3010*/  SHFL.DOWN PT, R122, R21, 0x8, 0x1f ;  /* 0x09001f00157a7f89 */ /* 0x000e2200000e0000 */
[----:B--2---:R-:W-:Y:S01]  /*3020*/  @!P0 FADD.FTZ R97, R97, R120 ;  /* 0x0000007861618221 */ /* 0x004fe20000010000 */
[----:B------:R-:W-:-:S04]  /*3030*/  ISETP.GT.AND P0, PT, R48, 0x17, PT ;  /* 0x000000173000780c */ /* 0x000fc80003f04270 */
[----:B------:R-:W2:Y:S09]  /*3040*/  SHFL.DOWN PT, R120, R97, 0x8, 0x1f ;  /* 0x09001f0061787f89 */ /* 0x000eb200000e0000 */
[----:B0-----:R-:W-:Y:S01]  /*3050*/  @!P0 FADD.FTZ R21, R21, R122 ;  /* 0x0000007a15158221 */ /* 0x001fe20000010000 */
[----:B------:R-:W-:-:S04]  /*3060*/  @!P3 MOV R122, 0x400 ;  /* 0x00000400007ab802 */ /* 0x000fc80000000f00 */
[----:B------:R-:W0:Y:S01]  /*3070*/  SHFL.DOWN PT, R102, R21, 0x10, 0x1f ;  /* 0x0a001f0015667f89 */ /* 0x000e2200000e0000 */
[----:B-1----:R-:W-:Y:S01]  /*3080*/  @!P3 LEA R39, R103, R122, 0x18 ;  /* 0x0000007a6727b211 */ /* 0x002fe200078ec0ff */
[C---:B------:R-:W-:Y:S01]  /*3090*/  FMUL.FTZ R103, R93.reuse, R100 ;  /* 0x000000645d677220 */ /* 0x040fe20000410000 */
[----:B------:R-:W-:-:S03]  /*30a0*/  FMUL.FTZ R122, R93, R98 ;  /* 0x000000625d7a7220 */ /* 0x000fc60000410000 */
[----:B------:R-:W-:Y:S01]  /*30b0*/  FMUL.FTZ R103, R114, R103 ;  /* 0x0000006772677220 */ /* 0x000fe20000410000 */
[----:B--2---:R-:W-:Y:S01]  /*30c0*/  @!P0 FADD.FTZ R97, R97, R120 ;  /* 0x0000007861618221 */ /* 0x004fe20000010000 */
[----:B------:R-:W-:Y:S01]  /*30d0*/  ISETP.GT.AND P0, PT, R48, 0xf, PT ;  /* 0x0000000f3000780c */ /* 0x000fe20003f04270 */
[----:B------:R-:W-:Y:S01]  /*30e0*/  FMUL.FTZ R122, R115, R122 ;  /* 0x0000007a737a7220 */ /* 0x000fe20000410000 */
[----:B------:R-:W-:Y:S01]  /*30f0*/  FFMA.FTZ R103, R64, R100, R103 ;  /* 0x0000006440677223 */ /* 0x000fe20000010067 */
[----:B------:R-:W-:Y:S01]  /*3100*/  FFMA.FTZ R100, R62, R94, R23 ;  /* 0x0000005e3e647223 */ /* 0x000fe20000010017 */
[----:B------:R-:W1:Y:S01]  /*3110*/  SHFL.DOWN PT, R120, R97, 0x10, 0x1f ;  /* 0x0a001f0061787f89 */ /* 0x000e6200000e0000 */
        /* <DEDUP_REMOVED lines=12> */
[----:B------:R-:W-:Y:S01]  /*31e0*/  FFMA.FTZ R107, R72, R108, R107 ;  /* 0x0000006c486b7223 */ /* 0x000fe2000001006b */
[----:B------:R-:W-:Y:S01]  /*31f0*/  FADD.FTZ R34, R3, R34 ;  /* 0x0000002203227221 */ /* 0x000fe20000010000 */
[----:B------:R-:W-:-:S02]  /*3200*/  FADD.FTZ R33, R106, R33 ;  /* 0x000000216a217221 */ /* 0x000fc40000010000 */
[----:B------:R-:W-:Y:S01]  /*3210*/  FADD.FTZ R32, R107, R32 ;  /* 0x000000206b207221 */ /* 0x000fe20000010000 */
[----:B-1----:R-:W-:-:S05]  /*3220*/  @!P0 FADD.FTZ R97, R97, R120 ;  /* 0x0000007861618221 */ /* 0x002fca0000010000 */
        /* <DEDUP_REMOVED lines=12> */
.L_x_9447:
[----:B------:R-:W-:Y:S05]  /*32f0*/  BSYNC B0 ;  /* 0x0000000000007941 */ /* 0x000fea0003800000 */
.L_x_9446:
        /* <DEDUP_REMOVED lines=14> */
.L_x_9443:
[----:B------:R-:W-:Y:S01]  /*33e0*/  BAR.SYNC.DEFER_BLOCKING 0x0 ;  /* 0x0000000000007b1d */ /* 0x000fe20000010000 */
[----:B0-----:R-:W-:Y:S02]  /*33f0*/  SHF.R.S32.HI R21, RZ, 0x1f, R50 ;  /* 0x0000001fff157819 */ /* 0x001fe40000011432 */
[----:B------:R-:W-:Y:S02]  /*3400*/  LEA R4, P0, R50, R43, 0x4 ;  /* 0x0000002b32047211 */ /* 0x000fe400078020ff */
[----:B------:R-:W-:Y:S01]  /*3410*/  LEA R0, R48, R39, 0x4 ;  /* 0x0000002730007211 */ /* 0x000fe200078e20ff */
[----:B------:R-:W-:Y:S01]  /*3420*/  ULDC.64 UR4, c[0x0][0x390] ;  /* 0x0000e40000047ab9 */ /* 0x000fe20000000a00 */
[----:B------:R-:W-:-:S06]  /*3430*/  LEA.HI.X R5, R50, R42, R21, 0x4, P0 ;  /* 0x0000002a32057211 */ /* 0x000fcc00000f2415 */
[----:B------:R-:W2:Y:S04]  /*3440*/  LDG.E.128 R4, desc[UR14][R4.64] ;  /* 0x0000000e04047981 */ /* 0x000ea8000c1e1d00 */
[----:B--2---:R-:W-:Y:S01]  /*3450*/  STS.128 [R0], R4 ;  /* 0x0000000400007388 */ /* 0x004fe20000000c00 */
[----:B------:R-:W-:-:S03]  /*3460*/  NOP ;  /* 0x0000000000007918 */ /* 0x000fc60000000000 */
[----:B------:R-:W0:Y:S02]  /*3470*/  LDS.128 R8, [R0] ;  /* 0x0000000000087984 */ /* 0x000e240000000c00 */
[--C-:B0-----:R-:W-:Y:S02]  /*3480*/  HADD2.F32 R2, -RZ, R8.reuse.H0_H0 ;  /* 0x20000008ff027230 */ /* 0x101fe40000004100 */
[----:B------:R-:W-:Y:S02]  /*3490*/  HADD2.F32 R8, -RZ, R8.H1_H1 ;  /* 0x30000008ff087230 */ /* 0x000fe40000004100 */
[--C-:B------:R-:W-:Y:S02]  /*34a0*/  HADD2.F32 R4, -RZ, R9.reuse.H0_H0 ;  /* 0x20000009ff047230 */ /* 0x100fe40000004100 */
[--C-:B------:R-:W-:Y:S01]  /*34b0*/  FADD.FTZ R2, R2, R51.reuse ;  /* 0x0000003302027221 */ /* 0x100fe20000010000 */
[----:B------:R-:W-:Y:S02]  /*34c0*/  HADD2.F32 R6, -RZ, R9.H1_H1 ;  /* 0x30000009ff067230 */ /* 0x000fe40000004100 */
[--C-:B------:R-:W-:Y:S01]  /*34d0*/  FADD.FTZ R8, R8, R51.reuse ;  /* 0x0000003308087221 */ /* 0x100fe20000010000 */
[--C-:B------:R-:W-:Y:S01]  /*34e0*/  FADD.FTZ R5, R4, R51.reuse ;  /* 0x0000003304057221 */ /* 0x100fe20000010000 */
[----:B------:R-:W-:Y:S01]  /*34f0*/  BAR.SYNC.DEFER_BLOCKING 0x0 ;  /* 0x0000000000007b1d */ /* 0x000fe20000010000 */
[----:B------:R-:W-:Y:S01]  /*3500*/  FSETP.GTU.FTZ.AND P6, PT, R2, 20, PT ;  /* 0x41a000000200780b */ /* 0x000fe20003fdc000 */
[----:B------:R-:W-:Y:S01]  /*3510*/  FADD.FTZ R7, R6, R51 ;  /* 0x0000003306077221 */ /* 0x000fe20000010000 */
[--C-:B------:R-:W-:Y:S01]  /*3520*/  HADD2.F32 R6, -RZ, R10.reuse.H0_H0 ;  /* 0x2000000aff067230 */ /* 0x100fe20000004100 */
[----:B------:R-:W-:Y:S01]  /*3530*/  FSETP.GTU.FTZ.AND P0, PT, R8, 20, PT ;  /* 0x41a000000800780b */ /* 0x000fe20003f1c000 */
[----:B------:R-:W-:Y:S01]  /*3540*/  HADD2.F32 R10, -RZ, R10.H1_H1 ;  /* 0x3000000aff0a7230 */ /* 0x000fe20000004100 */
[----:B------:R-:W-:-:S02]  /*3550*/  FSETP.GTU.FTZ.AND P1, PT, R5, 20, PT ;  /* 0x41a000000500780b */ /* 0x000fc40003f3c000 */
[----:B------:R-:W-:Y:S01]  /*3560*/  FSETP.GTU.FTZ.AND P2, PT, R7, 20, PT ;  /* 0x41a000000700780b */ /* 0x000fe20003f5c000 */
[--C-:B------:R-:W-:Y:S01]  /*3570*/  FADD.FTZ R9, R6, R51.reuse ;  /* 0x0000003306097221 */ /* 0x100fe20000010000 */
[----:B------:R-:W-:Y:S01]  /*3580*/  FADD.FTZ R18, R10, R51 ;  /* 0x000000330a127221 */ /* 0x000fe20000010000 */
[----:B------:R-:W-:-:S03]  /*3590*/  HADD2.F32 R6, -RZ, R11.H0_H0 ;  /* 0x2000000bff067230 */ /* 0x000fc60000004100 */
[----:B------:R-:W-:Y:S01]  /*35a0*/  @!P6 FMUL.FTZ R2, R2, -1.4426950216293334961 ;  /* 0xbfb8aa3b0202e820 */ /* 0x000fe20000410000 */
[----:B------:R-:W-:Y:S02]  /*35b0*/  FSETP.GTU.FTZ.AND P4, PT, R18, 20, PT ;  /* 0x41a000001200780b */ /* 0x000fe40003f9c000 */
[----:B------:R-:W-:Y:S01]  /*35c0*/  FSETP.GTU.FTZ.AND P3, PT, R9, 20, PT ;  /* 0x41a000000900780b */ /* 0x000fe20003f7c000 */
[----:B------:R-:W-:Y:S01]  /*35d0*/  @!P0 FMUL.FTZ R4, R8, -1.4426950216293334961 ;  /* 0xbfb8aa3b08048820 */ /* 0x000fe20000410000 */
[----:B------:R-:W-:Y:S01]  /*35e0*/  HADD2.F32 R8, -RZ, R11.H1_H1 ;  /* 0x3000000bff087230 */ /* 0x000fe20000004100 */
[----:B------:R-:W0:Y:S04]  /*35f0*/  @!P6 MUFU.EX2 R2, R2 ;  /* 0x000000020002e308 */ /* 0x000e280000000800 */
[----:B------:R-:W-:-:S04]  /*3600*/  FADD.FTZ R8, R8, R51 ;  /* 0x0000003308087221 */ /* 0x000fc80000010000 */
[----:B------:R-:W1:Y:S01]  /*3610*/  @!P0 MUFU.EX2 R20, R4 ;  /* 0x0000000400148308 */ /* 0x000e620000000800 */
[----:B------:R-:W-:-:S07]  /*3620*/  @!P4 FMUL.FTZ R11, R18, -1.4426950216293334961 ;  /* 0xbfb8aa3b120bc820 */ /* 0x000fce0000410000 */
[----:B------:R-:W2:Y:S01]  /*3630*/  @!P4 MUFU.EX2 R11, R11 ;  /* 0x0000000b000bc308 */ /* 0x000ea20000000800 */
[----:B0-----:R-:W-:Y:S01]  /*3640*/  @!P6 FADD.FTZ R3, R2, 1 ;  /* 0x3f8000000203e421 */ /* 0x001fe20000010000 */
[----:B------:R-:W-:Y:S01]  /*3650*/  @!P1 FMUL.FTZ R2, R5, -1.4426950216293334961 ;  /* 0xbfb8aa3b05029820 */ /* 0x000fe20000410000 */
[----:B------:R-:W-:Y:S01]  /*3660*/  @!P2 FMUL.FTZ R5, R7, -1.4426950216293334961 ;  /* 0xbfb8aa3b0705a820 */ /* 0x000fe20000410000 */
[----:B------:R-:W-:Y:S01]  /*3670*/  FADD.FTZ R7, R6, R51 ;  /* 0x0000003306077221 */ /* 0x000fe20000010000 */
[----:B------:R-:W-:-:S03]  /*3680*/  @!P3 FMUL.FTZ R6, R9, -1.4426950216293334961 ;  /* 0xbfb8aa3b0906b820 */ /* 0x000fc60000410000 */
[----:B------:R-:W0:Y:S01]  /*3690*/  @!P6 MUFU.RCP R3, R3 ;  /* 0x000000030003e308 */ /* 0x000e220000001000 */
[----:B------:R-:W-:Y:S01]  /*36a0*/  FSETP.GTU.FTZ.AND P5, PT, R7, 20, PT ;  /* 0x41a000000700780b */ /* 0x000fe20003fbc000 */
[----:B-1----:R-:W-:-:S06]  /*36b0*/  @!P0 FADD.FTZ R20, R20, 1 ;  /* 0x3f80000014148421 */ /* 0x002fcc0000010000 */
[----:B------:R1:W4:Y:S01]  /*36c0*/  @!P1 MUFU.EX2 R4, R2 ;  /* 0x0000000200049308 */ /* 0x0003220000000800 */
[----:B--2---:R-:W-:-:S05]  /*36d0*/  @!P4 FADD.FTZ R23, R11, 1 ;  /* 0x3f8000000b17c421 */ /* 0x004fca0000010000 */
[----:B------:R-:W-:Y:S01]  /*36e0*/  @!P5 FMUL.FTZ R18, R7, -1.4426950216293334961 ;  /* 0xbfb8aa3b0712d820 */ /* 0x000fe20000410000 */
[----:B------:R-:W-:Y:S01]  /*36f0*/  F2FP.F16.F32.PACK_AB R7, R60, R63 ;  /* 0x0000003f3c07723e */ /* 0x000fe200000000ff */
[----:B------:R-:W2:Y:S01]  /*3700*/  @!P2 MUFU.EX2 R5, R5 ;  /* 0x000000050005a308 */ /* 0x000ea20000000800 */
[----:B0-----:R-:W-:Y:S01]  /*3710*/  @!P6 FMUL.FTZ R32, R32, R3 ;  /* 0x000000032020e220 */ /* 0x001fe20000410000 */
[C---:B------:R-:W-:Y:S01]  /*3720*/  FSETP.GTU.FTZ.AND P6, PT, R8.reuse, 20, PT ;  /* 0x41a000000800780b */ /* 0x040fe20003fdc000 */
[----:B-1----:R-:W0:Y:S05]  /*3730*/  LDC.64 R2, c[0x0][0x388] ;  /* 0x0000e200ff027b82 */ /* 0x002e2a0000000a00 */
[----:B------:R1:W5:Y:S07]  /*3740*/  @!P3 MUFU.EX2 R10, R6 ;  /* 0x00000006000ab308 */ /* 0x00036e0000000800 */
[----:B------:R-:W-:Y:S01]  /*3750*/  @!P6 FMUL.FTZ R19, R8, -1.4426950216293334961 ;  /* 0xbfb8aa3b0813e820 */ /* 0x000fe20000410000 */
[----:B------:R5:W0:Y:S01]  /*3760*/  @!P5 MUFU.EX2 R24, R18 ;  /* 0x000000120018d308 */ /* 0x000a220000000800 */
[----:B----4-:R-:W-:Y:S01]  /*3770*/  @!P1 FADD.FTZ R8, R4, 1 ;  /* 0x3f80000004089421 */ /* 0x010fe20000010000 */
[----:B--2---:R-:W-:Y:S01]  /*3780*/  @!P2 FADD.FTZ R9, R5, 1 ;  /* 0x3f8000000509a421 */ /* 0x004fe20000010000 */
[----:B-1----:R-:W-:-:S02]  /*3790*/  F2FP.F16.F32.PACK_AB R6, R58, R61 ;  /* 0x0000003d3a06723e */ /* 0x002fc400000000ff */
[----:B------:R-:W-:Y:S02]  /*37a0*/  F2FP.F16.F32.PACK_AB R5, R56, R59 ;  /* 0x0000003b3805723e */ /* 0x000fe400000000ff */
[----:B------:R-:W-:Y:S01]  /*37b0*/  F2FP.F16.F32.PACK_AB R4, R54, R57 ;  /* 0x000000393604723e */ /* 0x000fe200000000ff */
[----:B------:R-:W1:Y:S01]  /*37c0*/  @!P1 MUFU.RCP R27, R8 ;  /* 0x00000008001b9308 */ /* 0x000e620000001000 */
[----:B---3--:R-:W-:Y:S01]  /*37d0*/  IADD3 R58, R46, -0x1, RZ ;  /* 0xffffffff2e3a7810 */ /* 0x008fe20007ffe0ff */
[----:B-----5:R-:W-:Y:S01]  /*37e0*/  @!P3 FADD.FTZ R22, R10, 1 ;  /* 0x3f8000000a16b421 */ /* 0x020fe20000010000 */
[----:B------:R-:W2:Y:S01]  /*37f0*/  LDC.64 R56, c[0x0][0x3e0] ;  /* 0x0000f800ff387b82 */ /* 0x000ea20000000a00 */
[----:B------:R3:W-:Y:S01]  /*3800*/  STS.128 [R0], R4 ;  /* 0x0000000400007388 */ /* 0x0007e20000000c00 */
[----:B------:R-:W-:Y:S01]  /*3810*/  SHF.L.U32 R18, R58, 0x8, RZ ;  /* 0x000000083a127819 */ /* 0x000fe200000006ff */
[----:B0-----:R-:W-:Y:S02]  /*3820*/  IMAD R54, R2, UR17, RZ ;  /* 0x0000001102367c24 */ /* 0x001fe4000f8e02ff */
[----:B------:R0:W4:Y:S01]  /*3830*/  @!P2 MUFU.RCP R28, R9 ;  /* 0x00000009001ca308 */ /* 0x0001220000001000 */
[----:B------:R-:W-:Y:S01]  /*3840*/  NOP ;  /* 0x0000000000007918 */ /* 0x000fe20000000000 */
[----:B------:R-:W-:-:S06]  /*3850*/  @!P5 FADD.FTZ R24, R24, 1 ;  /* 0x3f8000001818d421 */ /* 0x000fcc0000010000 */
[----:B------:R5:W2:Y:S01]  /*3860*/  @!P6 MUFU.EX2 R26, R19 ;  /* 0x00000013001ae308 */ /* 0x000aa20000000800 */
[----:B0-----:R-:W0:Y:S01]  /*3870*/  LDS.128 R8, [R0] ;  /* 0x0000000000087984 */ /* 0x001e220000000c00 */
[----:B-1----:R-:W-:Y:S01]  /*3880*/  @!P1 FMUL.FTZ R34, R34, R27 ;  /* 0x0000001b22229220 */ /* 0x002fe20000410000 */
[----:B---3--:R-:W-:Y:S01]  /*3890*/  IMAD R5, R3, UR16, R54 ;  /* 0x0000001003057c24 */ /* 0x008fe2000f8e0236 */
[----:B------:R-:W-:Y:S01]  /*38a0*/  SHF.L.U32 R54, R50, 0x4, RZ ;  /* 0x0000000432367819 */ /* 0x000fe200000006ff */
[----:B------:R-:W-:-:S03]  /*38b0*/  IMAD R4, R52, UR4, RZ ;  /* 0x0000000434047c24 */ /* 0x000fc6000f8e02ff */
[----:B------:R-:W1:Y:S01]  /*38c0*/  @!P5 MUFU.RCP R31, R24 ;  /* 0x00000018001fd308 */ /* 0x000e620000001000 */
[--C-:B-----5:R-:W-:Y:S01]  /*38d0*/  SHF.R.S32.HI R19, RZ, 0x1f, R18.reuse ;  /* 0x0000001fff137819 */ /* 0x120fe20000011412 */
[----:B----4-:R-:W-:Y:S01]  /*38e0*/  @!P2 FMUL.FTZ R35, R35, R28 ;  /* 0x0000001c2323a220 */ /* 0x010fe20000410000 */
[----:B------:R-:W-:Y:S01]  /*38f0*/  IADD3 R45, P2, R45, -0x200, RZ ;  /* 0xfffffe002d2d7810 */ /* 0x000fe20007f5e0ff */
[----:B------:R-:W-:-:S03]  /*3900*/  IMAD.WIDE.U32 R2, R2, UR16, R18 ;  /* 0x0000001002027c25 */ /* 0x000fc6000f8e0012 */
[----:B------:R-:W-:Y:S01]  /*3910*/  IADD3.X R44, R44, -0x1, RZ, P2, !PT ;  /* 0xffffffff2c2c7810 */ /* 0x000fe200017fe4ff */
[----:B------:R-:W3:Y:S01]  /*3920*/  @!P3 MUFU.RCP R29, R22 ;  /* 0x00000016001db308 */ /* 0x000ee20000001000 */
[----:B--2---:R-:W-:Y:S01]  /*3930*/  @!P6 FADD.FTZ R26, R26, 1 ;  /* 0x3f8000001a1ae421 */ /* 0x004fe20000010000 */
[----:B------:R-:W-:Y:S01]  /*3940*/  IADD3 R3, R3, R5, RZ ;  /* 0x0000000503037210 */ /* 0x000fe20007ffe0ff */
[C---:B------:R-:W-:Y:S02]  /*3950*/  IMAD R5, R55.reuse, UR5, R4 ;  /* 0x0000000537057c24 */ /* 0x040fe4000f8e0204 */
[----:B------:R-:W-:-:S04]  /*3960*/  IMAD.WIDE.U32 R2, R55, UR4, R2 ;  /* 0x0000000437027c25 */ /* 0x000fc8000f8e0002 */
[----:B-1----:R-:W-:Y:S01]  /*3970*/  @!P5 FMUL.FTZ R38, R38, R31 ;  /* 0x0000001f2626d220 */ /* 0x002fe20000410000 */
[----:B------:R-:W1:Y:S01]  /*3980*/  @!P6 MUFU.RCP R26, R26 ;  /* 0x0000001a001ae308 */ /* 0x000e620000001000 */
[----:B------:R-:W-:Y:S01]  /*3990*/  SHF.L.U64.HI R31, R50, 0x4, R21 ;  /* 0x00000004321f7819 */ /* 0x000fe20000010215 */
[----:B------:R-:W-:Y:S01]  /*39a0*/  ULDC.64 UR4, c[0x0][0x3b0] ;  /* 0x0000ec0000047ab9 */ /* 0x000fe20000000a00 */
[----:B------:R-:W-:Y:S02]  /*39b0*/  IADD3 R4, R3, R5, RZ ;  /* 0x0000000503047210 */ /* 0x000fe40007ffe0ff */
[----:B------:R-:W-:Y:S01]  /*39c0*/  LEA R3, P1, R2, R56, 0x1 ;  /* 0x0000003802037211 */ /* 0x000fe200078208ff */
[----:B---3--:R-:W-:Y:S02]  /*39d0*/  @!P3 FMUL.FTZ R36, R36, R29 ;  /* 0x0000001d2424b220 */ /* 0x008fe40000410000 */
[----:B------:R-:W2:Y:S01]  /*39e0*/  @!P4 MUFU.RCP R30, R23 ;  /* 0x00000017001ec308 */ /* 0x000ea20000001000 */
[----:B------:R-:W-:Y:S01]  /*39f0*/  LEA.HI.X R4, R2, R57, R4, 0x1, P1 ;  /* 0x0000003902047211 */ /* 0x000fe200008f0c04 */
[----:B------:R-:W3:Y:S01]  /*3a00*/  LDC.64 R28, c[0x0][0x3f0] ;  /* 0x0000fc00ff1c7b82 */ /* 0x000ee20000000a00 */
[----:B------:R-:W-:-:S02]  /*3a10*/  IADD3 R2, P1, R3, R54, RZ ;  /* 0x0000003603027210 */ /* 0x000fc40007f3e0ff */
[----:B------:R-:W-:Y:S02]  /*3a20*/  F2FP.F16.F32.PACK_AB R5, R35, R34 ;  /* 0x000000222305723e */ /* 0x000fe400000000ff */
[----:B------:R-:W-:Y:S01]  /*3a30*/  IADD3.X R3, R4, R31, RZ, P1, !PT ;  /* 0x0000001f04037210 */ /* 0x000fe20000ffe4ff */
[----:B------:R-:W4:Y:S01]  /*3a40*/  @!P0 MUFU.RCP R20, R20 ;  /* 0x0000001400148308 */ /* 0x000f220000001000 */
[----:B-1----:R-:W-:Y:S01]  /*3a50*/  @!P6 FMUL.FTZ R25, R25, R26 ;  /* 0x0000001a1919e220 */ /* 0x002fe20000410000 */
[----:B------:R-:W-:Y:S01]  /*3a60*/  ISETP.GT.AND P3, PT, R46, 0x1, PT ;  /* 0x000000012e00780c */ /* 0x000fe20003f64270 */
[----:B------:R-:W1:Y:S01]  /*3a70*/  LDC.64 R26, c[0x0][0x3a8] ;  /* 0x0000ea00ff1a7b82 */ /* 0x000e620000000a00 */
[----:B0-----:R0:W-:Y:S01]  /*3a80*/  STG.E.128 desc[UR14][R2.64], R8 ;  /* 0x0000000802007986 */ /* 0x0011e2000c101d0e */
[----:B------:R-:W-:Y:S02]  /*3a90*/  IADD3 R41, P1, R41, -0x200, RZ ;  /* 0xfffffe0029297810 */ /* 0x000fe40007f3e0ff */
[----:B------:R-:W-:Y:S01]  /*3aa0*/  F2FP.F16.F32.PACK_AB R7, R25, R38 ;  /* 0x000000261907723e */ /* 0x000fe200000000ff */
[----:B--2---:R-:W-:Y:S01]  /*3ab0*/  @!P4 FMUL.FTZ R37, R37, R30 ;  /* 0x0000001e2525c220 */ /* 0x004fe20000410000 */
[----:B------:R-:W-:-:S02]  /*3ac0*/  MOV R46, R58 ;  /* 0x0000003a002e7202 */ /* 0x000fc40000000f00 */
[----:B------:R-:W-:Y:S02]  /*3ad0*/  IADD3.X R40, R40, -0x1, RZ, P1, !PT ;  /* 0xffffffff28287810 */ /* 0x000fe40000ffe4ff */
[----:B------:R-:W-:Y:S01]  /*3ae0*/  F2FP.F16.F32.PACK_AB R6, R37, R36 ;  /* 0x000000242506723e */ /* 0x000fe200000000ff */
[----:B----4-:R-:W-:Y:S01]  /*3af0*/  @!P0 FMUL.FTZ R33, R33, R20 ;  /* 0x0000001421218220 */ /* 0x010fe20000410000 */
[----:B------:R-:W-:Y:S04]  /*3b00*/  BAR.SYNC.DEFER_BLOCKING 0x0 ;  /* 0x0000000000007b1d */ /* 0x000fe80000010000 */
[----:B------:R-:W-:Y:S01]  /*3b10*/  F2FP.F16.F32.PACK_AB R4, R33, R32 ;  /* 0x000000202104723e */ /* 0x000fe200000000ff */
[----:B0-----:R-:W-:Y:S02]  /*3b20*/  IMAD R2, R52, UR4, RZ ;  /* 0x0000000434027c24 */ /* 0x001fe4000f8e02ff */
[----:B------:R-:W-:Y:S01]  /*3b30*/  FADD.FTZ R32, R32, R47 ;  /* 0x0000002f20207221 */ /* 0x000fe20000010000 */
[----:B-1----:R-:W-:-:S03]  /*3b40*/  IMAD R24, R26, UR17, RZ ;  /* 0x000000111a187c24 */ /* 0x002fc6000f8e02ff */
[----:B------:R-:W-:Y:S01]  /*3b50*/  FADD.FTZ R33, R32, R33 ;  /* 0x0000002120217221 */ /* 0x000fe20000010000 */
[----:B------:R-:W-:-:S04]  /*3b60*/  IMAD.WIDE.U32 R18, R26, UR16, R18 ;  /* 0x000000101a127c25 */ /* 0x000fc8000f8e0012 */
[----:B------:R-:W-:Y:S01]  /*3b70*/  FADD.FTZ R34, R33, R34 ;  /* 0x0000002221227221 */ /* 0x000fe20000010000 */
[----:B------:R-:W-:Y:S02]  /*3b80*/  IMAD R27, R27, UR16, R24 ;  /* 0x000000101b1b7c24 */ /* 0x000fe4000f8e0218 */
[----:B------:R-:W-:Y:S02]  /*3b90*/  IMAD R9, R55, UR5, R2 ;  /* 0x0000000537097c24 */ /* 0x000fe4000f8e0202 */
[----:B------:R-:W-:Y:S01]  /*3ba0*/  FADD.FTZ R35, R34, R35 ;  /* 0x0000002322237221 */ /* 0x000fe20000010000 */
[----:B------:R-:W-:-:S03]  /*3bb0*/  IADD3 R19, R19, R27, RZ ;  /* 0x0000001b13137210 */ /* 0x000fc60007ffe0ff */
[----:B------:R-:W-:Y:S01]  /*3bc0*/  FADD.FTZ R36, R35, R36 ;  /* 0x0000002423247221 */ /* 0x000fe20000010000 */
[----:B------:R-:W-:Y:S01]  /*3bd0*/  STS.128 [R0], R4 ;  /* 0x0000000400007388 */ /* 0x000fe20000000c00 */
[----:B------:R-:W-:-:S03]  /*3be0*/  NOP ;  /* 0x0000000000007918 */ /* 0x000fc60000000000 */
[----:B------:R0:W1:Y:S01]  /*3bf0*/  LDS.128 R20, [R0] ;  /* 0x0000000000147984 */ /* 0x0000620000000c00 */
[----:B------:R-:W-:-:S04]  /*3c00*/  IMAD.WIDE.U32 R2, R55, UR4, R18 ;  /* 0x0000000437027c25 */ /* 0x000fc8000f8e0012 */
[----:B------:R-:W-:-:S04]  /*3c10*/  FADD.FTZ R37, R36, R37 ;  /* 0x0000002524257221 */ /* 0x000fc80000010000 */
[----:B------:R-:W-:Y:S01]  /*3c20*/  FADD.FTZ R38, R37, R38 ;  /* 0x0000002625267221 */ /* 0x000fe20000010000 */
[----:B0-----:R-:W-:-:S03]  /*3c30*/  IADD3 R0, R3, R9, RZ ;  /* 0x0000000903007210 */ /* 0x001fc60007ffe0ff */
[----:B------:R-:W-:Y:S01]  /*3c40*/  FADD.FTZ R47, R38, R25 ;  /* 0x00000019262f7221 */ /* 0x000fe20000010000 */
[----:B---3--:R-:W-:-:S04]  /*3c50*/  LEA R3, P0, R2, R28, 0x1 ;  /* 0x0000001c02037211 */ /* 0x008fc800078008ff */
[----:B------:R-:W-:Y:S02]  /*3c60*/  LEA.HI.X R0, R2, R29, R0, 0x1, P0 ;  /* 0x0000001d02007211 */ /* 0x000fe400000f0c00 */
[----:B------:R-:W-:-:S04]  /*3c70*/  IADD3 R2, P0, R3, R54, RZ ;  /* 0x0000003603027210 */ /* 0x000fc80007f1e0ff */
[----:B------:R-:W-:Y:S02]  /*3c80*/  IADD3.X R3, R0, R31, RZ, P0, !PT ;  /* 0x0000001f00037210 */ /* 0x000fe400007fe4ff */
[----:B------:R-:W-:-:S04]  /*3c90*/  IADD3 R43, P0, R43, -0x200, RZ ;  /* 0xfffffe002b2b7810 */ /* 0x000fc80007f1e0ff */
[----:B------:R-:W-:Y:S01]  /*3ca0*/  IADD3.X R42, R42, -0x1, RZ, P0, !PT ;  /* 0xffffffff2a2a7810 */ /* 0x000fe200007fe4ff */
[----:B-1----:R0:W-:Y:S01]  /*3cb0*/  STG.E.128 desc[UR14][R2.64], R20 ;  /* 0x0000001402007986 */ /* 0x0021e2000c101d0e */
[----:B------:R-:W-:Y:S07]  /*3cc0*/  @P3 BRA `(.L_x_9449) ;  /* 0xffffffc800643947 */ /* 0x000fee000383ffff */
.L_x_9426:
        /* <DEDUP_REMOVED lines=26> */
.L_x_9451:
[----:B------:R-:W-:Y:S05]  /*3e70*/  BSYNC B0 ;  /* 0x0000000000007941 */ /* 0x000fea0003800000 */
.L_x_9450:
        /* <DEDUP_REMOVED lines=29> */
.L_x_9453:
[----:B0-----:R-:W0:Y:S02]  /*4050*/  S2R R21, SR_TID.X ;  /* 0x0000000000157919 */ /* 0x001e240000002100 */
.L_x_9454:
[----:B------:R-:W-:Y:S05]  /*4060*/  BSYNC B0 ;  /* 0x0000000000007941 */ /* 0x000fea0003800000 */
.L_x_9452:
        /* <DEDUP_REMOVED lines=8> */
[C---:B-123--:R-:W-:Y:S01]  /*40f0*/  IMAD R4, R52.reuse, UR8, RZ ;  /* 0x0000000834047c24 */ /* 0x04efe2000f8e02ff */
        /* <DEDUP_REMOVED lines=34> */
.L_x_9456:
        /* <DEDUP_REMOVED lines=55> */
.L_x_9455:
[----:B------:R-:W-:Y:S05]  /*4690*/  EXIT ;  /* 0x000000000000794d */ /* 0x000fea0003800000 */
.L_x_9457:
        /* <DEDUP_REMOVED lines=14> */
.L_x_11026:


//--------------------- .text._Z25selective_scan_bwd_kernelI32Selective_Scan_bwd_kernel_traitsILi32ELi8ELb1ELb0ELb0ELb1ELb1EN3c104HalfEfEEv12SSMParamsBwd --------------------------
	.section	.text._Z25selective_scan_bwd_kernelI32Selective_Scan_bwd_kernel_traitsILi32ELi8ELb1ELb0ELb0ELb1ELb1EN3c104HalfEfEEv12SSMParamsBwd,"ax",@progbits
	.align	128
        .global         _Z25selective_scan_bwd_kernelI32Selective_Scan_bwd_kernel_traitsILi32ELi8ELb1ELb0ELb0ELb1ELb1EN3c104HalfEfEEv12SSMParamsBwd
        .type           _Z25selective_scan_bwd_kernelI32Selective_Scan_bwd_kernel_traitsILi32ELi8ELb1ELb0ELb0ELb1ELb1EN3c104HalfEfEEv12SSMParamsBwd,@function
        .size           _Z25selective_scan_bwd_kernelI32Selective_Scan_bwd_kernel_traitsILi32ELi8ELb1ELb0ELb0ELb1ELb1EN3c104HalfEfEEv12SSMParamsBwd,(.L_x_11027 - _Z25selective_scan_bwd_kernelI32Selective_Scan_bwd_kernel_traitsILi32ELi8ELb1ELb0ELb0ELb1ELb1EN3c104HalfEfEEv12SSMParamsBwd)
        .other          _Z25selective_scan_bwd_kernelI32Selective_Scan_bwd_kernel_traitsILi32ELi8ELb1ELb0ELb0ELb1ELb1EN3c104HalfEfEEv12SSMParamsBwd,@"STO_CUDA_ENTRY STV_DEFAULT"
_Z25selective_scan_bwd_kernelI32Selective_Scan_bwd_kernel_traitsILi32ELi8ELb1ELb0ELb0ELb1ELb1EN3c104HalfEfEEv12SSMParamsBwd:
.text._Z25selective_scan_bwd_kernelI32Selective_Scan_bwd_kernel_traitsILi32ELi8ELb1ELb0ELb0ELb1ELb1EN3c104HalfEfEEv12SSMParamsBwd:
        /* <DEDUP_REMOVED lines=82> */
[C---:B-1----:R-:W-:Y:S02]  /*0520*/  LEA R40, P2, R42.reuse, R36, 0x1 ;  /* 0x000000242a287211 */ /* 0x042fe400078408ff */
        /* <DEDUP_REMOVED lines=18> */
[----:B0-----:R-:W-:Y:S02]  /*0650*/  LOP3.LUT R55, R35, 0x1f, RZ, 0xc0, !PT ;  /* 0x0000001f23377812 */ /* 0x001fe400078ec0ff */
[----:B------:R-:W-:-:S07]  /*0660*/  SHF.R.S32.HI R0, RZ, 0x1f, R35 ;  /* 0x0000001fff007819 */ /* 0x000fce0000011423 */
.L_x_9482:
[----:B------:R-:W-:Y:S01]  /*0670*/  BAR.SYNC.DEFER_BLOCKING 0x0 ;  /* 0x0000000000007b1d */ /* 0x000fe20000010000 */
[C---:B------:R-:W-:Y:S02]  /*0680*/  SHF.L.U32 R45, R35.reuse, 0x4, RZ ;  /* 0x00000004232d7819 */ /* 0x040fe400000006ff */
[----:B------:R-:W-:Y:S02]  /*0690*/  SHF.L.U64.HI R44, R35, 0x4, R0 ;  /* 0x00000004232c7819 */ /* 0x000fe40000010200 */
[----:B------:R-:W-:-:S03]  /*06a0*/  IADD3 R8, P0, R38, R45, RZ ;  /* 0x0000002d26087210 */ /* 0x000fc60007f1e0ff */
[----:B0-----:R-:W0:Y:S01]  /*06b0*/  LDC.64 R12, c[0x0][0x2a0] ;  /* 0x0000a800ff0c7b82 */ /* 0x001e220000000a00 */
[----:B------:R-:W-:-:S05]  /*06c0*/  IADD3.X R9, R39, R44, RZ, P0, !PT ;  /* 0x0000002c27097210 */ /* 0x000fca00007fe4ff */
[----:B------:R-:W4:Y:S01]  /*06d0*/  LDG.E.128 R28, desc[UR14][R8.64] ;  /* 0x0000000e081c7981 */ /* 0x000f22000c1e1d00 */
[----:B--2---:R-:W-:Y:S02]  /*06e0*/  LEA R2, R36, R47, 0x4 ;  /* 0x0000002f24027211 */ /* 0x004fe400078e20ff */
[----:B------:R-:W-:-:S04]  /*06f0*/  IADD3 R14, P0, R40, R45, RZ ;  /* 0x0000002d280e7210 */ /* 0x000fc80007f1e0ff */
[----:B------:R-:W-:Y:S01]  /*0700*/  IADD3.X R15, R42, R44, RZ, P0, !PT ;  /* 0x0000002c2a0f7210 */ /* 0x000fe200007fe4ff */
[----:B----4-:R-:W-:Y:S01]  /*0710*/  STS.128 [R2], R28 ;  /* 0x0000001c02007388 */ /* 0x010fe20000000c00 */
[----:B------:R-:W-:-:S03]  /*0720*/  NOP ;  /* 0x0000000000007918 */ /* 0x000fc60000000000 */
[----:B------:R-:W-:Y:S01]  /*0730*/  LDS.128 R4, [R2] ;  /* 0x0000000002047984 */ /* 0x000fe20000000c00 */
        /* <DEDUP_REMOVED lines=8> */
[----:B------:R-:W2:Y:S01]  /*07c0*/  LDG.E.128 R16, desc[UR14][R16.64] ;  /* 0x0000000e10107981 */ /* 0x000ea2000c1e1d00 */
[----:B---3--:R-:W-:Y:S01]  /*07d0*/  LEA R56, R37, 0xffffff00, 0x8 ;  /* 0xffffff0025387811 */ /* 0x008fe200078e40ff */
[----:B0-----:R-:W-:Y:S01]  /*07e0*/  IMAD R0, R12, UR17, RZ ;  /* 0x000000110c007c24 */ /* 0x001fe2000f8e02ff */
[----:B------:R-:W-:Y:S02]  /*07f0*/  BSSY B0, `(.L_x_9459) ;  /* 0x000003d000007945 */ /* 0x000fe40003800000 */
[----:B------:R-:W-:Y:S01]  /*0800*/  SHF.R.S32.HI R57, RZ, 0x1f, R56 ;  /* 0x0000001fff397819 */ /* 0x000fe20000011438 */
[----:B------:R-:W-:-:S02]  /*0810*/  IMAD R61, R13, UR16, R0 ;  /* 0x000000100d3d7c24 */ /* 0x000fc4000f8e0200 */
[--C-:B-1----:R-:W-:Y:S02]  /*0820*/  HADD2.F32 R15, -RZ, R8.reuse.H0_H0 ;  /* 0x20000008ff0f7230 */ /* 0x102fe40000004100 */
[----:B------:R-:W-:Y:S02]  /*0830*/  HADD2.F32 R53, -RZ, R8.H1_H1 ;  /* 0x30000008ff357230 */ /* 0x000fe40000004100 */
[--C-:B------:R-:W-:Y:S02]  /*0840*/  HADD2.F32 R29, -RZ, R9.reuse.H0_H0 ;  /* 0x20000009ff1d7230 */ /* 0x100fe40000004100 */
[--C-:B-----5:R-:W-:Y:S01]  /*0850*/  FADD.FTZ R54, R15, R32.reuse ;  /* 0x000000200f367221 */ /* 0x120fe20000010000 */
[----:B------:R-:W-:Y:S02]  /*0860*/  HADD2.F32 R51, -RZ, R9.H1_H1 ;  /* 0x30000009ff337230 */ /* 0x000fe40000004100 */
[----:B------:R-:W-:Y:S01]  /*0870*/  FADD.FTZ R53, R53, R32 ;  /* 0x0000002035357221 */ /* 0x000fe20000010000 */
[----:B------:R-:W0:Y:S01]  /*0880*/  LDC.64 R8, c[0x0][0x318] ;  /* 0x0000c600ff087b82 */ /* 0x000e220000000a00 */
        /* <DEDUP_REMOVED lines=17> */
[----:B--2---:R1:W-:Y:S01]  /*09a0*/  STS.128 [R2], R16 ;  /* 0x0000001002007388 */ /* 0x0043e20000000c00 */
[----:B------:R-:W-:Y:S01]  /*09b0*/  NOP ;  /* 0x0000000000007918 */ /* 0x000fe20000000000 */
[----:B0-----:R-:W-:Y:S10]  /*09c0*/  @P6 BRA `(.L_x_9460) ;  /* 0x00000000007c6947 */ /* 0x001ff40003800000 */
        /* <DEDUP_REMOVED lines=31> */
.L_x_9460:
[----:B------:R-:W-:Y:S05]  /*0bc0*/  BSYNC B0 ;  /* 0x0000000000007941 */ /* 0x000fea0003800000 */
.L_x_9459:
[----:B------:R-:W-:Y:S01]  /*0bd0*/  IMAD.WIDE.U32 R12, R12, UR16, R56 ;  /* 0x000000100c0c7c25 */ /* 0x000fe2000f8e0038 */
[----:B------:R-:W-:Y:S01]  /*0be0*/  BSSY B0, `(.L_x_9461) ;  /* 0x0000023000007945 */ /* 0x000fe20003800000 */
[----:B------:R-:W-:-:S03]  /*0bf0*/  FSETP.GTU.FTZ.AND P6, PT, R46, 20, PT ;  /* 0x41a000002e00780b */ /* 0x000fc60003fdc000 */
[----:B------:R-:W-:Y:S01]  /*0c00*/  IADD3 R11, R13, R61, RZ ;  /* 0x0000003d0d0b7210 */ /* 0x000fe20007ffe0ff */
[----:B------:R-:W-:Y:S09]  /*0c10*/  @P5 BRA `(.L_x_9462) ;  /* 0x00000000007c5947 */ /* 0x000ff20003800000 */
[----:B------:R-:W-:Y:S01]  /*0c20*/  FMUL.FTZ R53, R53, 1.4426950216293334961 ;  /* 0x3fb8aa3b35357820 */ /* 0x000fe20000410000 */
[----:B------:R-:W-:Y:S01]  /*0c30*/  HFMA2.MMA R15, -RZ, RZ, 1.625, 0 ;  /* 0x3e800000ff0f7435 */ /* 0x000fe200000001ff */
[----:B-1----:R-:W-:Y:S02]  /*0c40*/  MOV R19, 0x3d39bf78 ;  /* 0x3d39bf7800137802 */ /* 0x002fe40000000f00 */
        /* <DEDUP_REMOVED lines=28> */
.L_x_9462:
[----:B------:R-:W-:Y:S05]  /*0e10*/  BSYNC B0 ;  /* 0x0000000000007941 */ /* 0x000fea0003800000 */
.L_x_9461:
[----:B------:R-:W-:Y:S04]  /*0e20*/  BSSY B0, `(.L_x_9463) ;  /* 0x0000021000007945 */ /* 0x000fe80003800000 */
[----:B------:R-:W-:Y:S05]  /*0e30*/  @P4 BRA `(.L_x_9464) ;  /* 0x00000000007c4947 */ /* 0x000fea0003800000 */
        /* <DEDUP_REMOVED lines=31> */
.L_x_9464:
[----:B------:R-:W-:Y:S05]  /*1030*/  BSYNC B0 ;  /* 0x0000000000007941 */ /* 0x000fea0003800000 */
.L_x_9463:
        /* <DEDUP_REMOVED lines=33> */
.L_x_9466:
[----:B------:R-:W-:Y:S05]  /*1250*/  BSYNC B0 ;  /* 0x0000000000007941 */ /* 0x000fea0003800000 */
.L_x_9465:
        /* <DEDUP_REMOVED lines=33> */
.L_x_9468:
[----:B------:R-:W-:Y:S05]  /*1470*/  BSYNC B0 ;  /* 0x0000000000007941 */ /* 0x000fea0003800000 */
.L_x_9467:
        /* <DEDUP_REMOVED lines=33> */
.L_x_9470:
[----:B------:R-:W-:Y:S05]  /*1690*/  BSYNC B0 ;  /* 0x0000000000007941 */ /* 0x000fea0003800000 */
.L_x_9469:
        /* <DEDUP_REMOVED lines=33> */
.L_x_9472:
[----:B------:R-:W-:Y:S05]  /*18b0*/  BSYNC B0 ;  /* 0x0000000000007941 */ /* 0x000fea0003800000 */
.L_x_9471:
        /* <DEDUP_REMOVED lines=33> */
.L_x_9474:
[----:B------:R-:W-:Y:S05]  /*1ad0*/  BSYNC B0 ;  /* 0x0000000000007941 */ /* 0x000fea0003800000 */
.L_x_9473:
[----:B------:R-:W-:Y:S01]  /*1ae0*/  ULDC.64 UR4, c[0x0][0x2a8] ;  /* 0x0000aa0000047ab9 */ /* 0x000fe20000000a00 */
[----:B------:R-:W-:Y:S01]  /*1af0*/  MOV R10, R12 ;  /* 0x0000000c000a7202 */ /* 0x000fe20000000f00 */
[----:B------:R-:W-:Y:S01]  /*1b00*/  IMAD R0, R26, UR4, RZ ;  /* 0x000000041a007c24 */ /* 0x000fe2000f8e02ff */
[----:B------:R-:W0:Y:S01]  /*1b10*/  LDC.64 R14, c[0x0][0x2b0] ;  /* 0x0000ac00ff0e7b82 */ /* 0x000e220000000a00 */
[----:B------:R-:W-:Y:S02]  /*1b20*/  ULDC.64 UR6, c[0x0][0x320] ;  /* 0x0000c80000067ab9 */ /* 0x000fe40000000a00 */
[----:B------:R-:W-:-:S04]  /*1b30*/  IMAD.WIDE.U32 R10, R3, UR4, R10 ;  /* 0x00000004030a7c25 */ /* 0x000fc8000f8e000a */
[----:B------:R-:W-:Y:S01]  /*1b40*/  IMAD R13, R3, UR5, R0 ;  /* 0x00000005030d7c24 */ /* 0x000fe2000f8e0200 */
[----:B------:R-:W-:Y:S01]  /*1b50*/  LEA R8, P0, R10, R8, 0x1 ;  /* 0x000000080a087211 */ /* 0x000fe200078008ff */
[----:B-1----:R-:W1:Y:S01]  /*1b60*/  LDC.64 R16, c[0x0][0x308] ;  /* 0x0000c200ff107b82 */ /* 0x002e620000000a00 */
[----:B------:R-:W-:Y:S02]  /*1b70*/  ULDC.64 UR4, c[0x0][0x2b8] ;  /* 0x0000ae0000047ab9 */ /* 0x000fe40000000a00 */
[----:B------:R-:W-:Y:S02]  /*1b80*/  IADD3 R0, R11, R13, RZ ;  /* 0x0000000d0b007210 */ /* 0x000fe40007ffe0ff */
[----:B------:R-:W-:Y:S02]  /*1b90*/  IADD3 R28, P1, R8, R45, RZ ;  /* 0x0000002d081c7210 */ /* 0x000fe40007f3e0ff */
[----:B------:R-:W-:-:S04]  /*1ba0*/  LEA.HI.X R9, R10, R9, R0, 0x1, P0 ;  /* 0x000000090a097211 */ /* 0x000fc800000f0c00 */
[----:B------:R-:W-:Y:S02]  /*1bb0*/  IADD3.X R29, R9, R44, RZ, P1, !PT ;  /* 0x0000002c091d7210 */ /* 0x000fe40000ffe4ff */
[----:B------:R-:W2:Y:S01]  /*1bc0*/  LDS.128 R8, [R2] ;  /* 0x0000000002087984 */ /* 0x000ea20000000c00 */
[----:B------:R-:W-:Y:S06]  /*1bd0*/  BAR.SYNC.DEFER_BLOCKING 0x0 ;  /* 0x0000000000007b1d */ /* 0x000fec0000010000 */
[----:B------:R-:W3:Y:S01]  /*1be0*/  LDG.E.128 R28, desc[UR14][R28.64] ;  /* 0x0000000e1c1c7981 */ /* 0x000ee2000c1e1d00 */
[----:B0-----:R-:W-:-:S02]  /*1bf0*/  IMAD R0, R14, UR17, RZ ;  /* 0x000000110e007c24 */ /* 0x001fc4000f8e02ff */
[----:B------:R-:W-:-:S04]  /*1c00*/  IMAD.WIDE.U32 R12, R14, UR16, R56 ;  /* 0x000000100e0c7c25 */ /* 0x000fc8000f8e0038 */
[----:B------:R-:W-:Y:S02]  /*1c10*/  IMAD R15, R15, UR16, R0 ;  /* 0x000000100f0f7c24 */ /* 0x000fe4000f8e0200 */
[----:B------:R-:W-:-:S03]  /*1c20*/  IMAD R0, R26, UR4, RZ ;  /* 0x000000041a007c24 */ /* 0x000fc6000f8e02ff */
[----:B------:R-:W-:Y:S01]  /*1c30*/  IADD3 R13, R13, R15, RZ ;  /* 0x0000000f0d0d7210 */ /* 0x000fe20007ffe0ff */
[C---:B------:R-:W-:Y:S02]  /*1c40*/  IMAD R15, R3.reuse, UR5, R0 ;  /* 0x00000005030f7c24 */ /* 0x040fe4000f8e0200 */
[----:B------:R-:W-:Y:S01]  /*1c50*/  IMAD.WIDE.U32 R12, R3, UR4, R12 ;  /* 0x00000004030c7c25 */ /* 0x000fe2000f8e000c */
[----:B------:R-:W-:Y:S02]  /*1c60*/  ULDC.64 UR4, c[0x0][0x3a0] ;  /* 0x0000e80000047ab9 */ /* 0x000fe40000000a00 */
[----:B-1----:R-:W-:Y:S02]  /*1c70*/  LEA R16, P0, R12, R16, 0x1 ;  /* 0x000000100c107211 */ /* 0x002fe400078008ff */
[----:B------:R-:W-:Y:S02]  /*1c80*/  IADD3 R13, R13, R15, RZ ;  /* 0x0000000f0d0d7210 */ /* 0x000fe40007ffe0ff */
[----:B------:R-:W-:-:S02]  /*1c90*/  IADD3 R16, P1, R16, R45, RZ ;  /* 0x0000002d10107210 */ /* 0x000fc40007f3e0ff */
[----:B------:R-:W-:-:S04]  /*1ca0*/  LEA.HI.X R13, R12, R17, R13, 0x1, P0 ;  /* 0x000000110c0d7211 */ /* 0x000fc800000f0c0d */
[----:B------:R-:W-:Y:S01]  /*1cb0*/  IADD3.X R17, R13, R44, RZ, P1, !PT ;  /* 0x0000002c0d117210 */ /* 0x000fe20000ffe4ff */
[----:B---3--:R-:W-:Y:S01]  /*1cc0*/  STS.128 [R2], R28 ;  /* 0x0000001c02007388 */ /* 0x008fe20000000c00 */
[----:B------:R-:W-:-:S03]  /*1cd0*/  NOP ;  /* 0x0000000000007918 */ /* 0x000fc60000000000 */
[----:B------:R-:W0:Y:S01]  /*1ce0*/  LDS.128 R12, [R2] ;  /* 0x00000000020c7984 */ /* 0x000e220000000c00 */
[----:B------:R-:W-:Y:S06]  /*1cf0*/  BAR.SYNC.DEFER_BLOCKING 0x0 ;  /* 0x0000000000007b1d */ /* 0x000fec0000010000 */
[----:B------:R-:W3:Y:S01]  /*1d00*/  LDG.E.128 R16, desc[UR14][R16.64] ;  /* 0x0000000e10107981 */ /* 0x000ee2000c1e1d00 */
[--C-:B--2---:R-:W-:Y:S02]  /*1d10*/  HADD2.F32 R73, -RZ, R8.reuse.H0_H0 ;  /* 0x20000008ff497230 */ /* 0x104fe40000004100 */
[----:B------:R-:W-:-:S02]  /*1d20*/  HADD2.F32 R78, -RZ, R8.H1_H1 ;  /* 0x30000008ff4e7230 */ /* 0x000fc40000004100 */
[--C-:B------:R-:W-:Y:S02]  /*1d30*/  HADD2.F32 R69, -RZ, R9.reuse.H0_H0 ;  /* 0x20000009ff457230 */ /* 0x100fe40000004100 */
[----:B------:R-:W-:Y:S02]  /*1d40*/  HADD2.F32 R74, -RZ, R9.H1_H1 ;  /* 0x30000009ff4a7230 */ /* 0x000fe40000004100 */
[--C-:B------:R-:W-:Y:S02]  /*1d50*/  HADD2.F32 R72, -RZ, R10.reuse.H0_H0 ;  /* 0x2000000aff487230 */ /* 0x100fe40000004100 */
[----:B------:R-:W-:Y:S02]  /*1d60*/  HADD2.F32 R70, -RZ, R10.H1_H1 ;  /* 0x3000000aff467230 */ /* 0x000fe40000004100 */
[--C-:B0-----:R-:W-:Y:S02]  /*1d70*/  HADD2.F32 R58, -RZ, R12.reuse.H0_H0 ;  /* 0x2000000cff3a7230 */ /* 0x101fe40000004100 */
[----:B------:R-:W-:-:S02]  /*1d80*/  HADD2.F32 R59, -RZ, R12.H1_H1 ;  /* 0x3000000cff3b7230 */ /* 0x000fc40000004100 */
[--C-:B------:R-:W-:Y:S02]  /*1d90*/  HADD2.F32 R60, -RZ, R13.reuse.H0_H0 ;  /* 0x2000000dff3c7230 */ /* 0x100fe40000004100 */
[----:B------:R-:W-:Y:S01]  /*1da0*/  FMUL.FTZ R12, R58, -1.4426950216293334961 ;  /* 0xbfb8aa3b3a0c7820 */ /* 0x000fe20000410000 */
[--C-:B------:R-:W-:Y:S02]  /*1db0*/  HADD2.F32 R0, -RZ, R14.reuse.H0_H0 ;  /* 0x2000000eff007230 */ /* 0x100fe40000004100 */
[----:B------:R-:W-:Y:S01]  /*1dc0*/  FMUL.FTZ R62, R59, -1.4426950216293334961 ;  /* 0xbfb8aa3b3b3e7820 */ /* 0x000fe20000410000 */
[----:B------:R-:W-:Y:S01]  /*1dd0*/  HADD2.F32 R28, -RZ, R13.H1_H1 ;  /* 0x3000000dff1c7230 */ /* 0x000fe20000004100 */
[----:B------:R0:W1:Y:S01]  /*1de0*/  MUFU.EX2 R61, R12 ;  /* 0x0000000c003d7308 */ /* 0x0000620000000800 */
[----:B------:R-:W-:Y:S01]  /*1df0*/  FMUL.FTZ R13, R60, -1.4426950216293334961 ;  /* 0xbfb8aa3b3c0d7820 */ /* 0x000fe20000410000 */
[----:B------:R-:W-:Y:S02]  /*1e00*/  HADD2.F32 R30, -RZ, R14.H1_H1 ;  /* 0x3000000eff1e7230 */ /* 0x000fe40000004100 */
[----:B------:R-:W-:-:S02]  /*1e10*/  HADD2.F32 R29, -RZ, R15.H0_H0 ;  /* 0x2000000fff1d7230 */ /* 0x000fc40000004100 */
[----:B------:R-:W-:Y:S01]  /*1e20*/  FMUL.FTZ R64, R28, -1.4426950216293334961 ;  /* 0xbfb8aa3b1c407820 */ /* 0x000fe20000410000 */
[----:B------:R-:W-:Y:S02]  /*1e30*/  HADD2.F32 R31, -RZ, R15.H1_H1 ;  /* 0x3000000fff1f7230 */ /* 0x000fe40000004100 */
[----:B------:R-:W-:Y:S01]  /*1e40*/  FMUL.FTZ R66, R30, -1.4426950216293334961 ;  /* 0xbfb8aa3b1e427820 */ /* 0x000fe20000410000 */
[----:B------:R-:W2:Y:S01]  /*1e50*/  MUFU.EX2 R63, R13 ;  /* 0x0000000d003f7308 */ /* 0x000ea20000000800 */
[----:B0-----:R-:W-:Y:S01]  /*1e60*/  FMUL.FTZ R12, R0, -1.4426950216293334961 ;  /* 0xbfb8aa3b000c7820 */ /* 0x001fe20000410000 */
[----:B------:R-:W-:Y:S01]  /*1e70*/  FMUL.FTZ R67, R29, -1.4426950216293334961 ;  /* 0xbfb8aa3b1d437820 */ /* 0x000fe20000410000 */
[----:B------:R-:W-:-:S05]  /*1e80*/  FMUL.FTZ R68, R31, -1.4426950216293334961 ;  /* 0xbfb8aa3b1f447820 */ /* 0x000fca0000410000 */
[----:B------:R-:W0:Y:S01]  /*1e90*/  MUFU.EX2 R65, R12 ;  /* 0x0000000c00417308 */ /* 0x000e220000000800 */
[----:B-1----:R-:W-:-:S07]  /*1ea0*/  FADD.FTZ R61, R61, 1 ;  /* 0x3f8000003d3d7421 */ /* 0x002fce0000010000 */
[----:B------:R-:W1:Y:S01]  /*1eb0*/  MUFU.EX2 R62, R62 ;  /* 0x0000003e003e7308 */ /* 0x000e620000000800 */
[----:B--2---:R-:W-:-:S07]  /*1ec0*/  FADD.FTZ R63, R63, 1 ;  /* 0x3f8000003f3f7421 */ /* 0x004fce0000010000 */
[----:B------:R-:W2:Y:S01]  /*1ed0*/  MUFU.EX2 R64, R64 ;  /* 0x0000004000407308 */ /* 0x000ea20000000800 */
[----:B0-----:R-:W-:-:S07]  /*1ee0*/  FADD.FTZ R65, R65, 1 ;  /* 0x3f80000041417421 */ /* 0x001fce0000010000 */
[----:B------:R-:W0:Y:S01]  /*1ef0*/  MUFU.EX2 R67, R67 ;  /* 0x0000004300437308 */ /* 0x000e220000000800 */
[----:B-1----:R-:W-:-:S07]  /*1f00*/  FADD.FTZ R62, R62, 1 ;  /* 0x3f8000003e3e7421 */ /* 0x002fce0000010000 */
[----:B------:R1:W4:Y:S01]  /*1f10*/  MUFU.EX2 R75, R68 ;  /* 0x00000044004b7308 */ /* 0x0003220000000800 */
[----:B--2---:R-:W-:-:S07]  /*1f20*/  FADD.FTZ R64, R64, 1 ;  /* 0x3f80000040407421 */ /* 0x004fce0000010000 */
[----:B------:R-:W2:Y:S01]  /*1f30*/  MUFU.RCP R71, R61 ;  /* 0x0000003d00477308 */ /* 0x000ea20000001000 */
[----:B0-----:R-:W-:Y:S01]  /*1f40*/  FADD.FTZ R80, R67, 1 ;  /* 0x3f80000043507421 */ /* 0x001fe20000010000 */
[----:B-1----:R-:W-:-:S06]  /*1f50*/  HADD2.F32 R68, -RZ, R11.H0_H0 ;  /* 0x2000000bff447230 */ /* 0x002fcc0000004100 */
[----:B------:R-:W0:Y:S01]  /*1f60*/  MUFU.EX2 R66, R66 ;  /* 0x0000004200427308 */ /* 0x000e220000000800 */
[----:B----4-:R-:W-:-:S07]  /*1f70*/  FADD.FTZ R82, R75, 1 ;  /* 0x3f8000004b527421 */ /* 0x010fce0000010000 */
[----:B------:R-:W-:Y:S01]  /*1f80*/  MUFU.RCP R76, R62 ;  /* 0x0000003e004c7308 */ /* 0x000fe20000001000 */
[----:B--2---:R-:W-:-:S04]  /*1f90*/  FADD.FTZ R9, -R71, 1 ;  /* 0x3f80000047097421 */ /* 0x004fc80000010100 */
[C---:B------:R-:W-:Y:S01]  /*1fa0*/  FFMA.FTZ R9, R58.reuse, R9, 1 ;  /* 0x3f8000003a097423 */ /* 0x040fe20000010009 */
[----:B------:R-:W-:Y:S02]  /*1fb0*/  FMUL.FTZ R58, R58, R71 ;  /* 0x000000473a3a7220 */ /* 0x000fe40000410000 */
[----:B------:R-:W1:Y:S01]  /*1fc0*/  MUFU.RCP R81, R63 ;  /* 0x0000003f00517308 */ /* 0x000e620000001000 */
[----:B0-----:R-:W-:Y:S01]  /*1fd0*/  FADD.FTZ R83, R66, 1 ;  /* 0x3f80000042537421 */ /* 0x001fe20000010000 */
[----:B------:R-:W-:-:S06]  /*1fe0*/  HADD2.F32 R66, -RZ, R11.H1_H1 ;  /* 0x3000000bff427230 */ /* 0x000fcc0000004100 */
[----:B------:R-:W-:Y:S08]  /*1ff0*/  MUFU.RCP R85, R64 ;  /* 0x0000004000557308 */ /* 0x000ff00000001000 */
[----:B------:R-:W-:Y:S01]  /*2000*/  MUFU.RCP R80, R80 ;  /* 0x0000005000507308 */ /* 0x000fe20000001000 */
[----:B-1----:R-:W-:-:S07]  /*2010*/  FADD.FTZ R11, -R81, 1 ;  /* 0x3f800000510b7421 */ /* 0x002fce0000010100 */
[----:B------:R-:W0:Y:S08]  /*2020*/  MUFU.RCP R82, R82 ;  /* 0x0000005200527308 */ /* 0x000e300000001000 */
[----:B------:R-:W-:Y:S08]  /*2030*/  MUFU.RCP R77, R65 ;  /* 0x00000041004d7308 */ /* 0x000ff00000001000 */
[----:B------:R-:W1:Y:S01]  /*2040*/  MUFU.RCP R83, R83 ;  /* 0x0000005300537308 */ /* 0x000e620000001000 */
[----:B---3--:R0:W-:Y:S01]  /*2050*/  STS.128 [R2], R16 ;  /* 0x0000001002007388 */ /* 0x0081e20000000c00 */
[----:B------:R-:W-:-:S03]  /*2060*/  NOP ;  /* 0x0000000000007918 */ /* 0x000fc60000000000 */
[----:B------:R-:W2:Y:S01]  /*2070*/  LDS.128 R12, [R2] ;  /* 0x00000000020c7984 */ /* 0x000ea20000000c00 */
[----:B0-----:R-:W-:Y:S01]  /*2080*/  FADD.FTZ R16, -R82, 1 ;  /* 0x3f80000052107421 */ /* 0x001fe20000010100 */
[----:B-1----:R-:W-:-:S03]  /*2090*/  FADD.FTZ R17, -R83, 1 ;  /* 0x3f80000053117421 */ /* 0x002fc60000010100 */
[C---:B------:R-:W-:Y:S01]  /*20a0*/  FFMA.FTZ R84, R31.reuse, R16, 1 ;  /* 0x3f8000001f547423 */ /* 0x040fe20000010010 */
[C---:B------:R-:W-:Y:S01]  /*20b0*/  FFMA.FTZ R17, R30.reuse, R17, 1 ;  /* 0x3f8000001e117423 */ /* 0x040fe20000010011 */
[----:B------:R-:W-:Y:S01]  /*20c0*/  FMUL.FTZ R30, R30, R83 ;  /* 0x000000531e1e7220 */ /* 0x000fe20000410000 */
[----:B------:R-:W-:Y:S01]  /*20d0*/  FMUL.FTZ R31, R31, R82 ;  /* 0x000000521f1f7220 */ /* 0x000fe20000410000 */
[--C-:B--2---:R-:W-:Y:S02]  /*20e0*/  HADD2.F32 R62, -RZ, R12.reuse.H0_H0 ;  /* 0x2000000cff3e7230 */ /* 0x104fe40000004100 */
[----:B------:R-:W-:Y:S02]  /*20f0*/  HADD2.F32 R61, -RZ, R12.H1_H1 ;  /* 0x3000000cff3d7230 */ /* 0x000fe40000004100 */
[--C-:B------:R-:W-:Y:S02]  /*2100*/  HADD2.F32 R64, -RZ, R13.reuse.H0_H0 ;  /* 0x2000000dff407230 */ /* 0x100fe40000004100 */
[----:B------:R-:W-:Y:S01]  /*2110*/  FMUL.FTZ R8, R73, R62 ;  /* 0x0000003e49087220 */ /* 0x000fe20000410000 */
[----:B------:R-:W-:-:S02]  /*2120*/  HADD2.F32 R63, -RZ, R13.H1_H1 ;  /* 0x3000000dff3f7230 */ /* 0x000fc40000004100 */
[----:B------:R-:W-:Y:S01]  /*2130*/  FFMA.FTZ R13, R60, R11, 1 ;  /* 0x3f8000003c0d7423 */ /* 0x000fe2000001000b */
[--C-:B------:R-:W-:Y:S02]  /*2140*/  HADD2.F32 R65, -RZ, R14.reuse.H0_H0 ;  /* 0x2000000eff417230 */ /* 0x100fe40000004100 */
[----:B------:R-:W-:Y:S01]  /*2150*/  FMUL.FTZ R8, R71, R8 ;  /* 0x0000000847087220 */ /* 0x000fe20000410000 */
[----:B------:R-:W-:Y:S01]  /*2160*/  FMUL.FTZ R10, R69, R64 ;  /* 0x00000040450a7220 */ /* 0x000fe20000410000 */
[----:B------:R-:W-:Y:S02]  /*2170*/  HADD2.F32 R67, -RZ, R14.H1_H1 ;  /* 0x3000000eff437230 */ /* 0x000fe40000004100 */
[----:B------:R-:W-:Y:S01]  /*2180*/  FMUL.FTZ R14, R74, R63 ;  /* 0x0000003f4a0e7220 */ /* 0x000fe20000410000 */
[----:B------:R-:W-:Y:S01]  /*2190*/  FMUL.FTZ R12, R8, R9 ;  /* 0x00000009080c7220 */ /* 0x000fe20000410000 */
[----:B------:R-:W-:Y:S01]  /*21a0*/  FADD.FTZ R8, -R76, 1 ;  /* 0x3f8000004c087421 */ /* 0x000fe20000010100 */
[----:B------:R-:W-:Y:S01]  /*21b0*/  FMUL.FTZ R9, R78, R61 ;  /* 0x0000003d4e097220 */ /* 0x000fe20000410000 */
[----:B------:R-:W-:-:S02]  /*21c0*/  HADD2.F32 R75, -RZ, R15.H0_H0 ;  /* 0x2000000fff4b7230 */ /* 0x000fc40000004100 */
[----:B------:R-:W-:Y:S01]  /*21d0*/  FMUL.FTZ R10, R81, R10 ;  /* 0x0000000a510a7220 */ /* 0x000fe20000410000 */
[----:B------:R-:W-:Y:S01]  /*21e0*/  FFMA.FTZ R8, R59, R8, 1 ;  /* 0x3f8000003b087423 */ /* 0x000fe20000010008 */
[----:B------:R-:W-:Y:S01]  /*21f0*/  FMUL.FTZ R9, R76, R9 ;  /* 0x000000094c097220 */ /* 0x000fe20000410000 */
[----:B------:R-:W-:Y:S02]  /*2200*/  HADD2.F32 R79, -RZ, R15.H1_H1 ;  /* 0x3000000fff4f7230 */ /* 0x000fe40000004100 */
[----:B------:R-:W-:Y:S01]  /*2210*/  FADD.FTZ R15, -R85, 1 ;  /* 0x3f800000550f7421 */ /* 0x000fe20000010100 */
[----:B------:R-:W-:Y:S01]  /*2220*/  FMUL.FTZ R13, R10, R13 ;  /* 0x0000000d0a0d7220 */ /* 0x000fe20000410000 */
[----:B------:R-:W-:Y:S01]  /*2230*/  FMUL.FTZ R11, R9, R8 ;  /* 0x00000008090b7220 */ /* 0x000fe20000410000 */
[----:B------:R-:W-:Y:S01]  /*2240*/  FMUL.FTZ R14, R85, R14 ;  /* 0x0000000e550e7220 */ /* 0x000fe20000410000 */
[----:B------:R-:W0:Y:S01]  /*2250*/  LDC.64 R8, c[0x0][0x398] ;  /* 0x0000e600ff087b82 */ /* 0x000e220000000a00 */
[----:B------:R-:W-:Y:S01]  /*2260*/  FFMA.FTZ R15, R28, R15, 1 ;  /* 0x3f8000001c0f7423 */ /* 0x000fe2000001000f */
[----:B------:R-:W-:Y:S01]  /*2270*/  FADD.FTZ R10, -R80, 1 ;  /* 0x3f800000500a7421 */ /* 0x000fe20000010100 */
        /* <DEDUP_REMOVED lines=21> */
[----:B0-----:R-:W-:Y:S01]  /*23d0*/  IMAD R16, R8, UR17, RZ ;  /* 0x0000001108107c24 */ /* 0x001fe2000f8e02ff */
[----:B------:R-:W-:-:S05]  /*23e0*/  F2FP.F16.F32.PACK_AB R15, R84, R15 ;  /* 0x0000000f540f723e */ /* 0x000fca00000000ff */
[----:B------:R-:W-:Y:S01]  /*23f0*/  BAR.SYNC.DEFER_BLOCKING 0x0 ;  /* 0x0000000000007b1d */ /* 0x000fe20000010000 */
[----:B------:R-:W-:-:S04]  /*2400*/  IMAD.WIDE.U32 R18, R8, UR16, R56 ;  /* 0x0000001008127c25 */ /* 0x000fc8000f8e0038 */
[----:B------:R-:W-:Y:S01]  /*2410*/  FMUL.FTZ R59, R59, R76 ;  /* 0x0000004c3b3b7220 */ /* 0x000fe20000410000 */
[----:B------:R-:W-:Y:S01]  /*2420*/  FMUL.FTZ R60, R60, R81 ;  /* 0x000000513c3c7220 */ /* 0x000fe20000410000 */
[----:B------:R-:W-:Y:S01]  /*2430*/  FMUL.FTZ R77, R0, R77 ;  /* 0x0000004d004d7220 */ /* 0x000fe20000410000 */
[----:B------:R-:W-:Y:S02]  /*2440*/  IMAD R87, R9, UR16, R16 ;  /* 0x0000001009577c24 */ /* 0x000fe4000f8e0210 */
[----:B------:R-:W-:Y:S01]  /*2450*/  FMUL.FTZ R29, R29, R80 ;  /* 0x000000501d1d7220 */ /* 0x000fe20000410000 */
[----:B------:R-:W0:Y:S01]  /*2460*/  LDC.64 R16, c[0x0][0x3e8] ;  /* 0x0000fa00ff107b82 */ /* 0x000e220000000a00 */
[----:B------:R-:W-:Y:S02]  /*2470*/  IMAD R84, R26, UR4, RZ ;  /* 0x000000041a547c24 */ /* 0x000fe4000f8e02ff */
[----:B------:R-:W-:Y:S01]  /*2480*/  FMUL.FTZ R0, R73, R58 ;  /* 0x0000003a49007220 */ /* 0x000fe20000410000 */
[----:B------:R-:W-:Y:S01]  /*2490*/  IADD3 R19, R19, R87, RZ ;  /* 0x0000005713137210 */ /* 0x000fe20007ffe0ff */
[----:B------:R-:W-:Y:S01]  /*24a0*/  FMUL.FTZ R78, R78, R59 ;  /* 0x0000003b4e4e7220 */ /* 0x000fe20000410000 */
[----:B------:R-:W-:-:S02]  /*24b0*/  IMAD R87, R3, UR5, R84 ;  /* 0x0000000503577c24 */ /* 0x000fc4000f8e0254 */
[----:B------:R-:W-:Y:S01]  /*24c0*/  FMUL.FTZ R76, R69, R60 ;  /* 0x0000003c454c7220 */ /* 0x000fe20000410000 */
[----:B------:R-:W-:Y:S01]  /*24d0*/  FMUL.FTZ R74, R74, R85 ;  /* 0x000000554a4a7220 */ /* 0x000fe20000410000 */
[----:B------:R-:W-:-:S04]  /*24e0*/  IMAD.WIDE.U32 R18, R3, UR4, R18 ;  /* 0x0000000403127c25 */ /* 0x000fc8000f8e0012 */
[----:B------:R-:W-:Y:S01]  /*24f0*/  FMUL.FTZ R72, R72, R77 ;  /* 0x0000004d48487220 */ /* 0x000fe20000410000 */
[----:B------:R-:W-:Y:S01]  /*2500*/  FMUL.FTZ R70, R70, R30 ;  /* 0x0000001e46467220 */ /* 0x000fe20000410000 */
[----:B------:R-:W-:Y:S01]  /*2510*/  FMUL.FTZ R68, R68, R29 ;  /* 0x0000001d44447220 */ /* 0x000fe20000410000 */
[----:B------:R-:W-:Y:S01]  /*2520*/  FMUL.FTZ R66, R66, R31 ;  /* 0x0000001f42427220 */ /* 0x000fe20000410000 */
[----:B------:R2:W-:Y:S01]  /*2530*/  STS.128 [R2], R12 ;  /* 0x0000000c02007388 */ /* 0x0005e20000000c00 */
[----:B------:R-:W-:-:S03]  /*2540*/  NOP ;  /* 0x0000000000007918 */ /* 0x000fc60000000000 */
[----:B------:R-:W3:Y:S01]  /*2550*/  LDS.128 R8, [R2] ;  /* 0x0000000002087984 */ /* 0x000ee20000000c00 */
[----:B0-----:R-:W-:Y:S02]  /*2560*/  LEA R16, P0, R18, R16, 0x1 ;  /* 0x0000001012107211 */ /* 0x001fe400078008ff */
[----:B--2---:R-:W-:-:S04]  /*2570*/  IADD3 R12, R19, R87, RZ ;  /* 0x00000057130c7210 */ /* 0x004fc80007ffe0ff */
[----:B------:R-:W-:Y:S02]  /*2580*/  LEA.HI.X R17, R18, R17, R12, 0x1, P0 ;  /* 0x0000001112117211 */ /* 0x000fe400000f0c0c */
[----:B------:R-:W-:Y:S02]  /*2590*/  IADD3 R12, P1, R16, R45, RZ ;  /* 0x0000002d100c7210 */ /* 0x000fe40007f3e0ff */
[----:B------:R-:W-:Y:S02]  /*25a0*/  ISETP.NE.U32.AND P0, PT, RZ, UR6, PT ;  /* 0x00000006ff007c0c */ /* 0x000fe4000bf05070 */
[----:B------:R-:W-:Y:S02]  /*25b0*/  IADD3.X R13, R17, R44, RZ, P1, !PT ;  /* 0x0000002c110d7210 */ /* 0x000fe40000ffe4ff */
[----:B------:R-:W-:-:S03]  /*25c0*/  ISETP.NE.AND.EX P0, PT, RZ, UR7, PT, P0 ;  /* 0x00000007ff007c0c */ /* 0x000fc6000bf05300 */
[----:B---3--:R0:W-:Y:S10]  /*25d0*/  STG.E.128 desc[UR14][R12.64], R8 ;  /* 0x000000080c007986 */ /* 0x0081f4000c101d0e */
        /* <DEDUP_REMOVED lines=18> */
[----:B------:R2:W3:Y:S01]  /*2700*/  LDS.128 R12, [R2] ;  /* 0x00000000020c7984 */ /* 0x0004e20000000c00 */
[C---:B0-----:R-:W-:Y:S02]  /*2710*/  IMAD R18, R16.reuse, UR17, RZ ;  /* 0x0000001110127c24 */ /* 0x041fe4000f8e02ff */
[----:B------:R-:W-:-:S04]  /*2720*/  IMAD.WIDE.U32 R56, R16, UR16, R56 ;  /* 0x0000001010387c25 */ /* 0x000fc8000f8e0038 */
[----:B------:R-:W-:Y:S02]  /*2730*/  IMAD R17, R17, UR16, R18 ;  /* 0x0000001011117c24 */ /* 0x000fe4000f8e0212 */
[----:B------:R-:W-:-:S03]  /*2740*/  IMAD R16, R26, UR4, RZ ;  /* 0x000000041a107c24 */ /* 0x000fc6000f8e02ff */
[----:B------:R-:W-:Y:S01]  /*2750*/  IADD3 R57, R57, R17, RZ ;  /* 0x0000001139397210 */ /* 0x000fe20007ffe0ff */
[C---:B------:R-:W-:Y:S01]  /*2760*/  IMAD R17, R3.reuse, UR5, R16 ;  /* 0x0000000503117c24 */ /* 0x040fe2000f8e0210 */
[----:B------:R-:W0:Y:S01]  /*2770*/  S2UR UR5, SR_CgaCtaId ;  /* 0x00000000000579c3 */ /* 0x000e220000008800 */
[----:B-1----:R-:W-:Y:S01]  /*2780*/  IMAD.WIDE.U32 R8, R3, UR4, R56 ;  /* 0x0000000403087c25 */ /* 0x002fe2000f8e0038 */
[----:B------:R-:W-:-:S04]  /*2790*/  UMOV UR4, 0x400 ;  /* 0x0000040000047882 */ /* 0x000fc80000000000 */
[----:B------:R-:W-:Y:S02]  /*27a0*/  IADD3 R9, R9, R17, RZ ;  /* 0x0000001109097210 */ /* 0x000fe40007ffe0ff */
[----:B--2---:R-:W-:-:S04]  /*27b0*/  LEA R2, P0, R8, UR6, 0x1 ;  /* 0x0000000608027c11 */ /* 0x004fc8000f8008ff */
[----:B------:R-:W-:Y:S02]  /*27c0*/  LEA.HI.X R9, R8, UR7, R9, 0x1, P0 ;  /* 0x0000000708097c11 */ /* 0x000fe400080f0c09 */
[----:B------:R-:W-:-:S04]  /*27d0*/  IADD3 R8, P0, R2, R45, RZ ;  /* 0x0000002d02087210 */ /* 0x000fc80007f1e0ff */
[----:B------:R-:W-:Y:S01]  /*27e0*/  IADD3.X R9, R9, R44, RZ, P0, !PT ;  /* 0x0000002c09097210 */ /* 0x000fe200007fe4ff */
[----:B0-----:R-:W-:-:S04]  /*27f0*/  ULEA UR4, UR5, UR4, 0x18 ;  /* 0x0000000405047291 */ /* 0x001fc8000f8ec03f */
[----:B---3--:R1:W-:Y:S02]  /*2800*/  STG.E.128 desc[UR14][R8.64], R12 ;  /* 0x0000000c08007986 */ /* 0x0083e4000c101d0e */
[----:B------:R-:W-:-:S07]  /*2810*/  MOV R47, UR4 ;  /* 0x00000004002f7c02 */ /* 0x000fce0008000f00 */
.L_x_9475:
        /* <DEDUP_REMOVED lines=11> */
[----:B------:R-:W-:Y:S01]  /*28d0*/  CS2R R62, SRZ ;  /* 0x00000000003e7805 */ /* 0x000fe2000001ff00 */
[----:B------:R-:W-:-:S02]  /*28e0*/  HADD2.F32 R81, -RZ, R7.H0_H0 ;  /* 0x20000007ff517230 */ /* 0x000fc40000004100 */
[----:B------:R-:W-:Y:S01]  /*28f0*/  FFMA.FTZ R33, R76, R85, R33 ;  /* 0x000000554c217223 */ /* 0x000fe20000010021 */
[----:B------:R-:W-:Y:S01]  /*2900*/  HADD2.F32 R79, -RZ, R7.H1_H1 ;  /* 0x30000007ff4f7230 */ /* 0x000fe20000004100 */
[----:B------:R-:W-:Y:S02]  /*2910*/  CS2R R60, SRZ ;  /* 0x00000000003c7805 */ /* 0x000fe4000001ff00 */
[----:B------:R-:W-:Y:S01]  /*2920*/  CS2R R64, SRZ ;  /* 0x0000000000407805 */ /* 0x000fe2000001ff00 */
[----:B------:R-:W-:Y:S01]  /*2930*/  FFMA.FTZ R33, R74, R88, R33 ;  /* 0x000000584a217223 */ /* 0x000fe20000010021 */
[----:B------:R-:W-:Y:S01]  /*2940*/  MOV R67, RZ ;  /* 0x000000ff00437202 */ /* 0x000fe20000000f00 */
[-C--:B------:R-:W-:Y:S01]  /*2950*/  FMUL.FTZ R71, R0, R27.reuse ;  /* 0x0000001b00477220 */ /* 0x080fe20000410000 */
[----:B------:R-:W-:Y:S01]  /*2960*/  FMUL.FTZ R69, R78, R27 ;  /* 0x0000001b4e457220 */ /* 0x000fe20000410000 */
[----:B------:R-:W-:Y:S01]  /*2970*/  FFMA.FTZ R33, R72, R83, R33 ;  /* 0x0000005348217223 */ /* 0x000fe20000010021 */
[-C--:B------:R-:W-:Y:S01]  /*2980*/  FMUL.FTZ R80, R76, R27.reuse ;  /* 0x0000001b4c507220 */ /* 0x080fe20000410000 */
[-C--:B------:R-:W-:Y:S01]  /*2990*/  FMUL.FTZ R73, R74, R27.reuse ;  /* 0x0000001b4a497220 */ /* 0x080fe20000410000 */
[-C--:B------:R-:W-:Y:S01]  /*29a0*/  FMUL.FTZ R82, R72, R27.reuse ;  /* 0x0000001b48527220 */ /* 0x080fe20000410000 */
[C---:B------:R-:W-:Y:S01]  /*29b0*/  FFMA.FTZ R33, R70.reuse, R86, R33 ;  /* 0x0000005646217223 */ /* 0x040fe20000010021 */
[-C--:B------:R-:W-:Y:S01]  /*29c0*/  FMUL.FTZ R75, R70, R27.reuse ;  /* 0x0000001b464b7220 */ /* 0x080fe20000410000 */
[-C--:B------:R-:W-:Y:S01]  /*29d0*/  FMUL.FTZ R84, R68, R27.reuse ;  /* 0x0000001b44547220 */ /* 0x080fe20000410000 */
[----:B------:R-:W-:Y:S01]  /*29e0*/  FMUL.FTZ R77, R66, R27 ;  /* 0x0000001b424d7220 */ /* 0x000fe20000410000 */
[----:B------:R-:W-:-:S04]  /*29f0*/  FFMA.FTZ R33, R68, R81, R33 ;  /* 0x0000005144217223 */ /* 0x000fc80000010021 */
[----:B------:R-:W-:Y:S01]  /*2a00*/  FFMA.FTZ R33, R66, R79, R33 ;  /* 0x0000004f42217223 */ /* 0x000fe20000010021 */
[----:B------:R-:W-:Y:S06]  /*2a10*/  @!P0 BRA `(.L_x_9476) ;  /* 0x0000001400b48947 */ /* 0x000fec0003800000 */
[C---:B------:R-:W-:Y:S01]  /*2a20*/  IADD3 R2, R37.reuse, -0x1, RZ ;  /* 0xffffffff25027810 */ /* 0x040fe20007ffe0ff */
[----:B------:R-:W-:Y:S01]  /*2a30*/  ULDC.64 UR4, c[0x0][0x230] ;  /* 0x00008c0000047ab9 */ /* 0x000fe20000000a00 */
[----:B01----:R-:W-:Y:S01]  /*2a40*/  IADD3 R9, R37, -0x2, RZ ;  /* 0xfffffffe25097810 */ /* 0x003fe20007ffe0ff */
[----:B------:R-:W-:Y:S01]  /*2a50*/  ULDC.64 UR6, c[0x0][0x248] ;  /* 0x0000920000067ab9 */ /* 0x000fe20000000a00 */
[----:B------:R-:W-:Y:S01]  /*2a60*/  LEA.HI R8, R2, R2, RZ, 0x1 ;  /* 0x0000000202087211 */ /* 0x000fe200078f08ff */
[----:B------:R-:W0:Y:S01]  /*2a70*/  LDC.64 R14, c[0x0][0x2d0] ;  /* 0x0000b400ff0e7b82 */ /* 0x000e220000000a00 */
[----:B------:R-:W-:Y:S02]  /*2a80*/  IMAD R10, R26, UR6, RZ ;  /* 0x000000061a0a7c24 */ /* 0x000fe4000f8e02ff */
[----:B------:R-:W-:Y:S01]  /*2a90*/  IMAD R59, R9, R28, RZ ;  /* 0x0000001c093b7224 */ /* 0x000fe200078e02ff */
[----:B------:R-:W-:Y:S01]  /*2aa0*/  LOP3.LUT R9, R8, 0xfffffe, RZ, 0xc0, !PT ;  /* 0x00fffffe08097812 */ /* 0x000fe200078ec0ff */
[----:B------:R-:W-:-:S02]  /*2ab0*/  IMAD R8, R26, UR4, RZ ;  /* 0x000000041a087c24 */ /* 0x000fc4000f8e02ff */
[C---:B------:R-:W-:Y:S01]  /*2ac0*/  IMAD R99, R3.reuse, UR7, R10 ;  /* 0x0000000703637c24 */ /* 0x040fe2000f8e020a */
[----:B------:R-:W1:Y:S01]  /*2ad0*/  LDC.64 R16, c[0x0][0x2d8] ;  /* 0x0000b600ff107b82 */ /* 0x000e620000000a00 */
[----:B------:R-:W-:Y:S01]  /*2ae0*/  IADD3 R2, R2, -R9, RZ ;  /* 0x8000000902027210 */ /* 0x000fe20007ffe0ff */
[C---:B------:R-:W-:Y:S02]  /*2af0*/  IMAD R97, R3.reuse, UR5, R8 ;  /* 0x0000000503617c24 */ /* 0x040fe4000f8e0208 */
[----:B------:R-:W-:Y:S01]  /*2b00*/  IMAD.WIDE.U32 R28, R3, UR4, RZ ;  /* 0x00000004031c7c25 */ /* 0x000fe2000f8e00ff */
[----:B------:R-:W-:Y:S01]  /*2b10*/  ULDC.64 UR4, c[0x0][0x268] ;  /* 0x00009a0000047ab9 */ /* 0x000fe20000000a00 */
[----:B------:R-:W-:Y:S02]  /*2b20*/  SHF.L.U32 R94, R2, 0x8, RZ ;  /* 0x00000008025e7819 */ /* 0x000fe400000006ff */
[----:B------:R-:W2:Y:S01]  /*2b30*/  LDC.64 R18, c[0x0][0x2e0] ;  /* 0x0000b800ff127b82 */ /* 0x000ea20000000a00 */
[----:B------:R-:W-:-:S02]  /*2b40*/  IMAD R58, R26, UR4, RZ ;  /* 0x000000041a3a7c24 */ /* 0x000fc4000f8e02ff */
[----:B------:R-:W-:-:S04]  /*2b50*/  IMAD.WIDE.U32 R30, R3, UR6, RZ ;  /* 0x00000006031e7c25 */ /* 0x000fc8000f8e00ff */
[C---:B------:R-:W-:Y:S01]  /*2b60*/  IMAD.WIDE.U32 R56, R3.reuse, UR4, RZ ;  /* 0x0000000403387c25 */ /* 0x040fe2000f8e00ff */
[----:B------:R-:W3:Y:S01]  /*2b70*/  LDC.64 R8, c[0x0][0x270] ;  /* 0x00009c00ff087b82 */ /* 0x000ee20000000a00 */
[----:B0-----:R-:W-:Y:S01]  /*2b80*/  LEA R89, P0, R28, R14, 0x2 ;  /* 0x0000000e1c597211 */ /* 0x001fe200078010ff */
[----:B------:R-:W-:Y:S01]  /*2b90*/  UMOV UR4, URZ ;  /* 0x0000003f00047c82 */ /* 0x000fe20008000000 */
[----:B------:R-:W-:Y:S01]  /*2ba0*/  IMAD R101, R3, UR5, R58 ;  /* 0x0000000503657c24 */ /* 0x000fe2000f8e023a */
[----:B------:R-:W-:Y:S01]  /*2bb0*/  ULDC UR5, c[0x0][0x224] ;  /* 0x0000890000057ab9 */ /* 0x000fe20000000800 */
[----:B------:R-:W-:-:S03]  /*2bc0*/  IMAD.WIDE R58, R59, 0x8, R24 ;  /* 0x000000083b3a7825 */ /* 0x000fc600078e0218 */
[----:B------:R-:W0:Y:S01]  /*2bd0*/  LDC.64 R10, c[0x0][0x238] ;  /* 0x00008e00ff0a7b82 */ /* 0x000e220000000a00 */
[C---:B-1----:R-:W-:Y:S02]  /*2be0*/  LEA R91, P1, R30.reuse, R16, 0x2 ;  /* 0x000000101e5b7211 */ /* 0x042fe400078210ff */
[----:B------:R-:W-:Y:S02]  /*2bf0*/  IADD3 R16, R31, R99, RZ ;  /* 0x000000631f107210 */ /* 0x000fe40007ffe0ff */
[----:B------:R-:W-:Y:S02]  /*2c00*/  IADD3 R14, R57, R101, RZ ;  /* 0x00000065390e7210 */ /* 0x000fe40007ffe0ff */
[----:B------:R-:W-:Y:S01]  /*2c10*/  LEA.HI.X R30, R30, R17, R16, 0x2, P1 ;  /* 0x000000111e1e7211 */ /* 0x000fe200008f1410 */
[----:B------:R-:W1:Y:S01]  /*2c20*/  LDC.64 R12, c[0x0][0x250] ;  /* 0x00009400ff0c7b82 */ /* 0x000e620000000a00 */
[----:B--2---:R-:W-:Y:S02]  /*2c30*/  LEA R93, P2, R56, R18, 0x2 ;  /* 0x00000012385d7211 */ /* 0x004fe400078410ff */
[----:B------:R-:W-:-:S02]  /*2c40*/  IADD3 R18, R29, R97, RZ ;  /* 0x000000611d127210 */ /* 0x000fc40007ffe0ff */
[----:B------:R-:W-:Y:S02]  /*2c50*/  LEA.HI.X R56, R56, R19, R14, 0x2, P2 ;  /* 0x0000001338387211 */ /* 0x000fe400010f140e */
[----:B------:R-:W-:Y:S01]  /*2c60*/  LEA.HI.X R28, R28, R15, R18, 0x2, P0 ;  /* 0x0000000f1c1c7211 */ /* 0x000fe200000f1412 */
[----:B------:R-:W2:Y:S01]  /*2c70*/  LDC R92, c[0x0][0x224] ;  /* 0x00008900ff5c7b82 */ /* 0x000ea20000000800 */
[C---:B------:R-:W-:Y:S02]  /*2c80*/  ISETP.NE.AND P1, PT, R35.reuse, RZ, PT ;  /* 0x000000ff2300720c */ /* 0x040fe40003f25270 */
[----:B------:R-:W-:Y:S02]  /*2c90*/  ISETP.NE.AND P2, PT, R35, 0x1f, PT ;  /* 0x0000001f2300780c */ /* 0x000fe40003f45270 */
[----:B------:R-:W-:Y:S02]  /*2ca0*/  MOV R18, RZ ;  /* 0x000000ff00127202 */ /* 0x000fe40000000f00 */
[-C--:B------:R-:W-:Y:S01]  /*2cb0*/  MOV R19, R47.reuse ;  /* 0x0000002f00137202 */ /* 0x080fe20000000f00 */
[----:B------:R-:W4:Y:S01]  /*2cc0*/  LDC R95, c[0x0][0x21c] ;  /* 0x00008700ff5f7b82 */ /* 0x000f220000000800 */
[----:B------:R-:W-:-:S02]  /*2cd0*/  MOV R29, R47 ;  /* 0x0000002f001d7202 */ /* 0x000fc40000000f00 */
[----:B------:R-:W-:Y:S02]  /*2ce0*/  IADD3 R31, R35, 0x200, RZ ;  /* 0x00000200231f7810 */ /* 0x000fe40007ffe0ff */
[----:B---3--:R-:W-:Y:S02]  /*2cf0*/  SHF.L.U64.HI R9, R8, 0x2, R9 ;  /* 0x0000000208097819 */ /* 0x008fe40000010209 */
[----:B0-----:R-:W-:Y:S02]  /*2d00*/  SHF.L.U64.HI R11, R10, 0x2, R11 ;  /* 0x000000020a0b7819 */ /* 0x001fe4000001020b */
[----:B-1----:R-:W-:-:S07]  /*2d10*/  SHF.L.U64.HI R13, R12, 0x2, R13 ;  /* 0x000000020c0d7819 */ /* 0x002fce000001020d */
.L_x_9481:
        /* <DEDUP_REMOVED lines=10> */
[-C--:B------:R-:W-:Y:S01]  /*2dc0*/  LEA R101, R98, R47.reuse, 0x2 ;  /* 0x0000002f62657211 */ /* 0x080fe200078e10ff */
[----:B------:R-:W-:Y:S01]  /*2dd0*/  FMUL.FTZ R118, R79, R46 ;  /* 0x0000002e4f767220 */ /* 0x000fe20000410000 */
[----:B------:R-:W-:Y:S02]  /*2de0*/  ISETP.GT.AND P0, PT, R37, 0x1, PT ;  /* 0x000000012500780c */ /* 0x000fe40003f04270 */
[----:B------:R-:W-:Y:S02]  /*2df0*/  @P2 LEA R79, R35, R47, 0x2 ;  /* 0x0000002f234f2211 */ /* 0x000fe400078e10ff */
[----:B------:R-:W-:Y:S01]  /*2e00*/  ISETP.EQ.AND P0, PT, R55, RZ, P0 ;  /* 0x000000ff3700720c */ /* 0x000fe20000702270 */
[----:B------:R-:W-:-:S12]  /*2e10*/  HFMA2.MMA R100, -RZ, RZ, 0, 0 ;  /* 0x00000000ff647435 */ /* 0x000fd800000001ff */
[----:B0-----:R-:W-:Y:S02]  /*2e20*/  @P0 MOV R14, R58 ;  /* 0x0000003a000e0202 */ /* 0x001fe40000000f00 */
[----:B------:R-:W-:Y:S01]  /*2e30*/  @P0 MOV R15, R59 ;  /* 0x0000003b000f0202 */ /* 0x000fe20000000f00 */
        /* <DEDUP_REMOVED lines=14> */
[----:B------:R-:W-:Y:S01]  /*2f20*/  FMUL.FTZ R105, R97, R49 ;  /* 0x0000003161697220 */ /* 0x000fe20000410000 */
[----:B0-----:R-:W-:Y:S01]  /*2f30*/  FMUL.FTZ R101, R87, R54 ;  /* 0x0000003657657220 */ /* 0x001fe20000410000 */
[----:B------:R-:W0:Y:S04]  /*2f40*/  @P2 LDS R79, [R79+0xc5c] ;  /* 0x000c5c004f4f2984 */ /* 0x000e280000000800 */
[----:B------:R1:W5:Y:S01]  /*2f50*/  @P0 LDG.E R100, desc[UR14][R14.64+0x4] ;  /* 0x0000040e0e640981 */ /* 0x000362000c1e1900 */
[----:B------:R-:W-:Y:S01]  /*2f60*/  FMUL.FTZ R87, R85, R52 ;  /* 0x0000003455577220 */ /* 0x000fe20000410000 */
[----:B------:R-:W3:Y:S01]  /*2f70*/  MUFU.EX2 R99, R99 ;  /* 0x0000006300637308 */ /* 0x000ee20000000800 */
[----:B-1----:R-:W-:Y:S01]  /*2f80*/  FMUL.FTZ R14, R97, R46 ;  /* 0x0000002e610e7220 */ /* 0x002fe20000410000 */
[----:B------:R-:W-:Y:S01]  /*2f90*/  FMUL.FTZ R15, R83, R50 ;  /* 0x00000032530f7220 */ /* 0x000fe20000410000 */
[----:B------:R-:W-:-:S05]  /*2fa0*/  FMUL.FTZ R83, R97, R48 ;  /* 0x0000003061537220 */ /* 0x000fca0000410000 */
[----:B------:R1:W4:Y:S01]  /*2fb0*/  MUFU.EX2 R85, R14 ;  /* 0x0000000e00557308 */ /* 0x0003220000000800 */
[----:B--2---:R-:W-:-:S07]  /*2fc0*/  FMUL.FTZ R17, R96, R17 ;  /* 0x0000001160117220 */ /* 0x004fce0000410000 */
[----:B------:R-:W2:Y:S08]  /*2fd0*/  MUFU.EX2 R108, R108 ;  /* 0x0000006c006c7308 */ /* 0x000eb00000000800 */
[----:B------:R-:W0:Y:S08]  /*2fe0*/  MUFU.EX2 R103, R103 ;  /* 0x0000006700677308 */ /* 0x000e300000000800 */
[----:B------:R-:W0:Y:S08]  /*2ff0*/  MUFU.EX2 R98, R98 ;  /* 0x0000006200627308 */ /* 0x000e300000000800 */
[----:B------:R-:W0:Y:S08]  /*3000*/  MUFU.EX2 R105, R105 ;  /* 0x0000006900697308 */ /* 0x000e300000000800 */
[----:B------:R-:W0:Y:S01]  /*3010*/  MUFU.EX2 R83, R83 ;  /* 0x0000005300537308 */ /* 0x000e220000000800 */
[-C--:B-1----:R-:W-:Y:S01]  /*3020*/  FMUL.FTZ R14, R68, R17.reuse ;  /* 0x00000011440e7220 */ /* 0x082fe20000410000 */
        /* <DEDUP_REMOVED lines=8> */
[----:B------:R-:W-:Y:S01]  /*30b0*/  FFMA.FTZ R17, R99, R101, R90 ;  /* 0x0000006563117223 */ /* 0x000fe2000001005a */
[----:B----4-:R-:W-:Y:S01]  /*30c0*/  FFMA.FTZ R104, R85, R96, R14 ;  /* 0x0000006055687223 */ /* 0x010fe2000001000e */
[----:B--2---:R-:W-:Y:S06]  /*30d0*/  @P2 BRA `(.L_x_9478) ;  /* 0x0000000000202947 */ /* 0x004fec0003800000 */
[----:B------:R-:W-:Y:S02]  /*30e0*/  ISETP.NE.AND P0, PT, R37, R92, PT ;  /* 0x0000005c2500720c */ /* 0x000fe40003f05270 */
[----:B0-----:R-:W-:-:S11]  /*30f0*/  MOV R79, 0x3f800000 ;  /* 0x3f800000004f7802 */ /* 0x001fd60000000f00 */
[----:B------:R-:W-:-:S04]  /*3100*/  @P0 LEA.HI R16, R37, R37, RZ, 0x1 ;  /* 0x0000002525100211 */ /* 0x000fc800078f08ff */
[----:B------:R-:W-:-:S04]  /*3110*/  @P0 LOP3.LUT R16, R16, 0x3ffffe, RZ, 0xc0, !PT ;  /* 0x003ffffe10100812 */ /* 0x000fc800078ec0ff */
[----:B------:R-:W-:-:S04]  /*3120*/  @P0 IADD3 R16, -R16, R37, RZ ;  /* 0x0000002510100210 */ /* 0x000fc80007ffe1ff */
[----:B------:R-:W-:-:S04]  /*3130*/  @P0 LEA R16, R16, 0x458, 0xa ;  /* 0x0000045810100811 */ /* 0x000fc800078e50ff */
[----:B------:R-:W-:-:S05]  /*3140*/  @P0 IADD3 R16, R16, R29, RZ ;  /* 0x0000001d10100210 */ /* 0x000fca0007ffe0ff */
[----:B------:R1:W2:Y:S02]  /*3150*/  @P0 LDS R79, [R16] ;  /* 0x00000000104f0984 */ /* 0x0002a40000000800 */
.L_x_9478:
[----:B------:R-:W-:Y:S05]  /*3160*/  BSYNC B0 ;  /* 0x0000000000007941 */ /* 0x000fea0003800000 */
.L_x_9477:
[----:B0-2---:R-:W-:Y:S01]  /*3170*/  FMUL.FTZ R116, R85, R79 ;  /* 0x0000004f55747220 */ /* 0x005fe20000410000 */
[C---:B------:R-:W-:Y:S01]  /*3180*/  FFMA.FTZ R17, R108.reuse, R17, R87 ;  /* 0x000000116c117223 */ /* 0x040fe20000010057 */
[----:B-1----:R-:W-:Y:S01]  /*3190*/  FMUL.FTZ R16, R108, R97 ;  /* 0x000000616c107220 */ /* 0x002fe20000410000 */
        /* <DEDUP_REMOVED lines=104> */
[----:B------:R-:W-:Y:S01]  /*3820*/  FMUL.FTZ R115, R14, R48 ;  /* 0x000000300e737220 */ /* 0x000fe20000410000 */
[----:B------:R-:W-:Y:S01]  /*3830*/  FMUL.FTZ R16, R104, R16 ;  /* 0x0000001068107220 */ /* 0x000fe20000410000 */
[C---:B------:R-:W-:Y:S01]  /*3840*/  FFMA.FTZ R102, R105.reuse, R100, R102 ;  /* 0x0000006469667223 */ /* 0x040fe20000010066 */
[----:B------:R-:W-:Y:S01]  /*3850*/  FFMA.FTZ R15, R105, R110, R86 ;  /* 0x0000006e690f7223 */ /* 0x000fe20000010056 */
[----:B------:R-:W-:-:S02]  /*3860*/  HADD2.F32 R86, -RZ, R6.H1_H1 ;  /* 0x30000006ff567230 */ /* 0x000fc40000004100 */
[----:B------:R-:W-:Y:S01]  /*3870*/  FADD.FTZ R84, R115, R84 ;  /* 0x0000005473547221 */ /* 0x000fe20000010000 */
[----:B------:R-:W-:Y:S01]  /*3880*/  FFMA.FTZ R98, R98, R102, R107 ;  /* 0x0000006662627223 */ /* 0x000fe2000001006b */
[----:B------:R-:W-:Y:S01]  /*3890*/  FFMA.FTZ R112, R83, R15, R112 ;  /* 0x0000000f53707223 */ /* 0x000fe20000010070 */
[----:B------:R-:W-:Y:S02]  /*38a0*/  HADD2.F32 R83, -RZ, R6.H0_H0 ;  /* 0x20000006ff537230 */ /* 0x000fe40000004100 */
[----:B------:R-:W-:Y:S01]  /*38b0*/  FMUL.FTZ R113, R102, R50 ;  /* 0x0000003266717220 */ /* 0x000fe20000410000 */
[----:B------:R-:W-:Y:S01]  /*38c0*/  FFMA.FTZ R106, R103, R98, R106 ;  /* 0x00000062676a7223 */ /* 0x000fe2000001006a */
[----:B------:R-:W-:Y:S01]  /*38d0*/  FFMA.FTZ R118, R85, R112, R118 ;  /* 0x0000007055767223 */ /* 0x000fe20000010076 */
[----:B------:R-:W-:Y:S02]  /*38e0*/  HADD2.F32 R85, -RZ, R5.H0_H0 ;  /* 0x20000005ff557230 */ /* 0x000fe40000004100 */
[----:B------:R-:W-:Y:S01]  /*38f0*/  FMUL.FTZ R122, R98, R51 ;  /* 0x00000033627a7220 */ /* 0x000fe20000410000 */
[----:B------:R-:W-:Y:S01]  /*3900*/  FFMA.FTZ R108, R108, R106, R81 ;  /* 0x0000006a6c6c7223 */ /* 0x000fe20000010051 */
[----:B------:R-:W-:Y:S01]  /*3910*/  FFMA.FTZ R81, R0, R2, RZ ;  /* 0x0000000200517223 */ /* 0x000fe200000100ff */
[----:B------:R-:W-:Y:S01]  /*3920*/  FFMA.FTZ R111, R83, -R50, R110 ;  /* 0x80000032536f7223 */ /* 0x000fe2000001006e */
[----:B------:R-:W-:Y:S01]  /*3930*/  FFMA.FTZ R107, R86, -R49, R15 ;  /* 0x80000031566b7223 */ /* 0x000fe2000001000f */
[----:B------:R-:W-:Y:S01]  /*3940*/  FFMA.FTZ R114, R99, R108, R114 ;  /* 0x0000006c63727223 */ /* 0x000fe20000010072 */
[-C--:B------:R-:W-:Y:S01]  /*3950*/  FFMA.FTZ R99, R87, -R54.reuse, R2 ;  /* 0x8000003657637223 */ /* 0x080fe20000010002 */
[----:B------:R-:W-:Y:S01]  /*3960*/  FFMA.FTZ R103, R78, R101, R81 ;  /* 0x000000654e677223 */ /* 0x000fe20000010051 */
[-C--:B------:R-:W-:Y:S01]  /*3970*/  FFMA.FTZ R101, R90, -R53.reuse, R101 ;  /* 0x800000355a657223 */ /* 0x080fe20000010065 */
[----:B------:R-:W-:Y:S01]  /*3980*/  FMUL.FTZ R2, R114, R54 ;  /* 0x0000003672027220 */ /* 0x000fe20000410000 */
[----:B------:R-:W-:Y:S01]  /*3990*/  FMUL.FTZ R116, R108, R53 ;  /* 0x000000356c747220 */ /* 0x000fe20000410000 */
[----:B------:R-:W-:Y:S01]  /*39a0*/  FFMA.FTZ R105, R76, R120, R103 ;  /* 0x000000784c697223 */ /* 0x000fe20000010067 */
[-C--:B------:R-:W-:Y:S01]  /*39b0*/  FFMA.FTZ R120, R85, -R52.reuse, R120 ;  /* 0x8000003455787223 */ /* 0x080fe20000010078 */
[----:B------:R-:W-:Y:S01]  /*39c0*/  FFMA.FTZ R81, R2, R99, RZ ;  /* 0x0000006302517223 */ /* 0x000fe200000100ff */
[----:B------:R-:W-:Y:S01]  /*39d0*/  FMUL.FTZ R103, R106, R52 ;  /* 0x000000346a677220 */ /* 0x000fe20000410000 */
[----:B------:R0:W-:Y:S01]  /*39e0*/  @!P4 STS.64 [R19+0xcd8], R16 ;  /* 0x000cd8101300c388 */ /* 0x0001e20000000a00 */
        /* <DEDUP_REMOVED lines=14> */
[----:B------:R-:W-:Y:S01]  /*3ad0*/  FMUL.FTZ R124, R96, R46 ;  /* 0x0000002e607c7220 */ /* 0x000fe20000410000 */
[----:B------:R-:W-:Y:S01]  /*3ae0*/  FFMA.FTZ R119, R68, R112, R119 ;  /* 0x0000007044777223 */ /* 0x000fe20000010077 */
[----:B0-----:R-:W-:Y:S01]  /*3af0*/  FMUL.FTZ R16, R57, R96 ;  /* 0x0000006039107220 */ /* 0x001fe20000410000 */
[----:B------:R-:W-:Y:S01]  /*3b00*/  FFMA.FTZ R121, R110, R107, R117 ;  /* 0x0000006b6e797223 */ /* 0x000fe20000010075 */
[----:B------:R-:W-:Y:S01]  /*3b10*/  FFMA.FTZ R117, R79, -R46, R118 ;  /* 0x8000002e4f757223 */ /* 0x000fe20000010076 */
[----:B------:R-:W-:Y:S01]  /*3b20*/  FFMA.FTZ R15, R66, R118, R119 ;  /* 0x00000076420f7223 */ /* 0x000fe20000010077 */
[C---:B------:R-:W-:Y:S01]  /*3b30*/  FADD.FTZ R77, R124.reuse, R77 ;  /* 0x0000004d7c4d7221 */ /* 0x040fe20000010000 */
[----:B------:R-:W-:Y:S01]  /*3b40*/  FFMA.FTZ R121, R115, R109, R121 ;  /* 0x0000006d73797223 */ /* 0x000fe20000010079 */
[----:B------:R-:W-:Y:S01]  /*3b50*/  FMUL.FTZ R16, R117, R16 ;  /* 0x0000001075107220 */ /* 0x000fe20000410000 */
[C---:B------:R-:W-:Y:S01]  /*3b60*/  FMUL.FTZ R17, R57.reuse, R106 ;  /* 0x0000006a39117220 */ /* 0x040fe20000410000 */
[----:B------:R-:W0:Y:S01]  /*3b70*/  SHFL.DOWN PT, R118, R15, 0x1, 0x1f ;  /* 0x08201f000f767f89 */ /* 0x000e2200000e0000 */
[----:B------:R-:W-:Y:S01]  /*3b80*/  FFMA.FTZ R112, R124, R117, R121 ;  /* 0x000000757c707223 */ /* 0x000fe20000010079 */
[----:B------:R-:W-:Y:S01]  /*3b90*/  FMUL.FTZ R124, R57, R14 ;  /* 0x0000000e397c7220 */ /* 0x000fe20000410000 */
[----:B------:R-:W-:Y:S01]  /*3ba0*/  FMUL.FTZ R120, R120, R17 ;  /* 0x0000001178787220 */ /* 0x000fe20000410000 */
[----:B------:R-:W-:Y:S01]  /*3bb0*/  FFMA.FTZ R104, R83, R102, R104 ;  /* 0x0000006653687223 */ /* 0x000fe20000010068 */
[----:B------:R-:W-:Y:S01]  /*3bc0*/  FADD.FTZ R75, R110, R75 ;  /* 0x0000004b6e4b7221 */ /* 0x000fe20000010000 */
[----:B------:R-:W1:Y:S01]  /*3bd0*/  SHFL.DOWN PT, R119, R112, 0x1, 0x1f ;  /* 0x08201f0070777f89 */ /* 0x000e6200000e0000 */
[----:B------:R-:W-:Y:S01]  /*3be0*/  FMUL.FTZ R124, R109, R124 ;  /* 0x0000007c6d7c7220 */ /* 0x000fe20000410000 */
[----:B------:R-:W-:Y:S01]  /*3bf0*/  FFMA.FTZ R120, R85, R106, R120 ;  /* 0x0000006a55787223 */ /* 0x000fe20000010078 */
        /* <DEDUP_REMOVED lines=23> */
[----:B0-----:R-:W-:Y:S02]  /*3d70*/  @!P0 FADD.FTZ R15, R15, R118 ;  /* 0x000000760f0f8221 */ /* 0x001fe40000010000 */
[----:B------:R-:W0:Y:S01]  /*3d80*/  @!P3 S2R R118, SR_CgaCtaId ;  /* 0x000000000076b919 */ /* 0x000e220000008800 */
[----:B-1----:R-:W-:-:S02]  /*3d90*/  @!P0 FADD.FTZ R112, R112, R119 ;  /* 0x0000007770708221 */ /* 0x002fc40000010000 */
        /* <DEDUP_REMOVED lines=11> */
[----:B------:R-:W-:-:S04]  /*3e50*/  FMUL.FTZ R107, R107, R118 ;  /* 0x000000766b6b7220 */ /* 0x000fc80000410000 */
[----:B------:R-:W-:-:S04]  /*3e60*/  FFMA.FTZ R107, R86, R100, R107 ;  /* 0x00000064566b7223 */ /* 0x000fc8000001006b */
[----:B------:R-:W-:Y:S01]  /*3e70*/  FADD.FTZ R62, R107, R62 ;  /* 0x0000003e6b3e7221 */ /* 0x000fe20000010000 */
[----:B-1----:R-:W-:Y:S01]  /*3e80*/  @!P0 FADD.FTZ R15, R15, R97 ;  /* 0x000000610f0f8221 */ /* 0x002fe20000010000 */
[----:B------:R-:W-:Y:S01]  /*3e90*/  FFMA.FTZ R97, R79, R96, R16 ;  /* 0x000000604f617223 */ /* 0x000fe20000010010 */
[C---:B------:R-:W-:Y:S01]  /*3ea0*/  FMUL.FTZ R96, R57.reuse, R108 ;  /* 0x0000006c39607220 */ /* 0x040fe20000410000 */
[----:B------:R-:W-:Y:S01]  /*3eb0*/  FMUL.FTZ R16, R57, R114 ;  /* 0x0000007239107220 */ /* 0x000fe20000410000 */
[----:B0-----:R-:W-:Y:S01]  /*3ec0*/  @!P0 FADD.FTZ R112, R112, R119 ;  /* 0x0000007770708221 */ /* 0x001fe20000010000 */
[----:B------:R-:W-:Y:S01]  /*3ed0*/  FADD.FTZ R18, R97, R18 ;  /* 0x0000001261127221 */ /* 0x000fe20000010000 */
[----:B------:R-:W-:Y:S01]  /*3ee0*/  FMUL.FTZ R101, R101, R96 ;  /* 0x0000006065657220 */ /* 0x000fe20000410000 */
[----:B------:R-:W-:Y:S02]  /*3ef0*/  FMUL.FTZ R16, R99, R16 ;  /* 0x0000001063107220 */ /* 0x000fe40000410000 */
[----:B------:R-:W-:Y:S01]  /*3f00*/  MOV R14, R112 ;  /* 0x00000070000e7202 */ /* 0x000fe20000000f00 */
[----:B------:R-:W-:Y:S01]  /*3f10*/  FFMA.FTZ R101, R90, R108, R101 ;  /* 0x0000006c5a657223 */ /* 0x000fe20000010065 */
[----:B------:R-:W-:-:S03]  /*3f20*/  FFMA.FTZ R16, R87, R114, R16 ;  /* 0x0000007257107223 */ /* 0x000fc60000010010 */
[----:B------:R0:W-:Y:S01]  /*3f30*/  @!P3 STS.64 [R47+0x228], R14 ;  /* 0x0002280e2f00b388 */ /* 0x0001e20000000a00 */
[----:B------:R-:W-:Y:S01]  /*3f40*/  FADD.FTZ R64, R101, R64 ;  /* 0x0000004065407221 */ /* 0x000fe20000010000 */
[----:B------:R-:W-:Y:S01]  /*3f50*/  FADD.FTZ R67, R16, R67 ;  /* 0x0000004310437221 */ /* 0x000fe20000010000 */
        /* <DEDUP_REMOVED lines=10> */
.L_x_9480:
[----:B------:R-:W-:Y:S05]  /*4000*/  BSYNC B0 ;  /* 0x0000000000007941 */ /* 0x000fea0003800000 */
.L_x_9479:
        /* <DEDUP_REMOVED lines=14> */
.L_x_9476:
[----:B------:R-:W-:Y:S01]  /*40f0*/  BAR.SYNC.DEFER_BLOCKING 0x0 ;  /* 0x0000000000007b1d */ /* 0x000fe20000010000 */
[----:B------:R-:W-:Y:S02]  /*4100*/  SHF.R.S32.HI R0, RZ, 0x1f, R35 ;  /* 0x0000001fff007819 */ /* 0x000fe40000011423 */
[----:B------:R-:W-:Y:S02]  /*4110*/  LEA R4, P0, R35, R40, 0x4 ;  /* 0x0000002823047211 */ /* 0x000fe400078020ff */
[----:B------:R-:W-:-:S03]  /*4120*/  LEA R2, R36, R47, 0x4 ;  /* 0x0000002f24027211 */ /* 0x000fc600078e20ff */
[----:B------:R-:W2:Y:S01]  /*4130*/  LDC.64 R50, c[0x0][0x3e0] ;  /* 0x0000f800ff327b82 */ /* 0x000ea20000000a00 */
[----:B------:R-:W-:Y:S01]  /*4140*/  LEA.HI.X R5, R35, R42, R0, 0x4, P0 ;  /* 0x0000002a23057211 */ /* 0x000fe200000f2400 */
[----:B------:R-:W-:-:S05]  /*4150*/  ULDC.64 UR4, c[0x0][0x390] ;  /* 0x0000e40000047ab9 */ /* 0x000fca0000000a00 */
[----:B------:R-:W3:Y:S01]  /*4160*/  LDG.E.128 R4, desc[UR14][R4.64] ;  /* 0x0000000e04047981 */ /* 0x000ee2000c1e1d00 */
[----:B------:R-:W-:-:S03]  /*4170*/  IADD3 R52, R37, -0x1, RZ ;  /* 0xffffffff25347810 */ /* 0x000fc60007ffe0ff */
[----:B---3--:R-:W-:Y:S01]  /*4180*/  STS.128 [R2], R4 ;  /* 0x0000000402007388 */ /* 0x008fe20000000c00 */
[----:B------:R-:W-:-:S03]  /*4190*/  NOP ;  /* 0x0000000000007918 */ /* 0x000fc60000000000 */
[----:B01----:R-:W0:Y:S02]  /*41a0*/  LDS.128 R8, [R2] ;  /* 0x0000000002087984 */ /* 0x003e240000000c00 */
[----:B0-----:R-:W-:Y:S02]  /*41b0*/  HADD2.F32 R13, -RZ, R8.H0_H0 ;  /* 0x20000008ff0d7230 */ /* 0x001fe40000004100 */
[--C-:B------:R-:W-:Y:S02]  /*41c0*/  HADD2.F32 R5, -RZ, R9.reuse.H0_H0 ;  /* 0x20000009ff057230 */ /* 0x100fe40000004100 */
[----:B------:R-:W-:Y:S02]  /*41d0*/  HADD2.F32 R7, -RZ, R10.H0_H0 ;  /* 0x2000000aff077230 */ /* 0x000fe40000004100 */
[--C-:B------:R-:W-:Y:S01]  /*41e0*/  FADD.FTZ R12, R13, R32.reuse ;  /* 0x000000200d0c7221 */ /* 0x100fe20000010000 */
[----:B------:R-:W-:Y:S02]  /*41f0*/  HADD2.F32 R13, -RZ, R8.H1_H1 ;  /* 0x30000008ff0d7230 */ /* 0x000fe40000004100 */
[--C-:B------:R-:W-:Y:S01]  /*4200*/  FADD.FTZ R6, R5, R32.reuse ;  /* 0x0000002005067221 */ /* 0x100fe20000010000 */
[----:B------:R-:W-:Y:S01]  /*4210*/  HADD2.F32 R9, -RZ, R9.H1_H1 ;  /* 0x30000009ff097230 */ /* 0x000fe20000004100 */
[----:B------:R-:W-:Y:S01]  /*4220*/  BAR.SYNC.DEFER_BLOCKING 0x0 ;  /* 0x0000000000007b1d */ /* 0x000fe20000010000 */
[----:B------:R-:W-:Y:S01]  /*4230*/  FSETP.GTU.FTZ.AND P6, PT, R12, 20, PT ;  /* 0x41a000000c00780b */ /* 0x000fe20003fdc000 */
[----:B------:R-:W-:Y:S01]  /*4240*/  FADD.FTZ R13, R13, R32 ;  /* 0x000000200d0d7221 */ /* 0x000fe20000010000 */
[----:B------:R-:W-:-:S04]  /*4250*/  FSETP.GTU.FTZ.AND P1, PT, R6, 20, PT ;  /* 0x41a000000600780b */ /* 0x000fc80003f3c000 */
[----:B------:R-:W-:-:S07]  /*4260*/  FSETP.GTU.FTZ.AND P0, PT, R13, 20, PT ;  /* 0x41a000000d00780b */ /* 0x000fce0003f1c000 */
[----:B------:R-:W-:Y:S01]  /*4270*/  @!P6 FMUL.FTZ R8, R12, -1.4426950216293334961 ;  /* 0xbfb8aa3b0c08e820 */ /* 0x000fe20000410000 */
[--C-:B------:R-:W-:Y:S01]  /*4280*/  FADD.FTZ R12, R9, R32.reuse ;  /* 0x00000020090c7221 */ /* 0x100fe20000010000 */
[--C-:B------:R-:W-:Y:S02]  /*4290*/  HADD2.F32 R9, -RZ, R11.reuse.H0_H0 ;  /* 0x2000000bff097230 */ /* 0x100fe40000004100 */
[----:B------:R-:W-:Y:S01]  /*42a0*/  @!P1 FMUL.FTZ R6, R6, -1.4426950216293334961 ;  /* 0xbfb8aa3b06069820 */ /* 0x000fe20000410000 */
[----:B------:R-:W-:Y:S01]  /*42b0*/  HADD2.F32 R11, -RZ, R11.H1_H1 ;  /* 0x3000000bff0b7230 */ /* 0x000fe20000004100 */
[----:B------:R-:W0:Y:S01]  /*42c0*/  @!P6 MUFU.EX2 R8, R8 ;  /* 0x000000080008e308 */ /* 0x000e220000000800 */
[----:B------:R-:W-:Y:S01]  /*42d0*/  @!P0 FMUL.FTZ R5, R13, -1.4426950216293334961 ;  /* 0xbfb8aa3b0d058820 */ /* 0x000fe20000410000 */
[--C-:B------:R-:W-:Y:S01]  /*42e0*/  FADD.FTZ R13, R7, R32.reuse ;  /* 0x00000020070d7221 */ /* 0x100fe20000010000 */
[----:B------:R-:W-:Y:S01]  /*42f0*/  HADD2.F32 R7, -RZ, R10.H1_H1 ;  /* 0x3000000aff077230 */ /* 0x000fe20000004100 */
[----:B------:R-:W-:Y:S01]  /*4300*/  FSETP.GTU.FTZ.AND P2, PT, R12, 20, PT ;  /* 0x41a000000c00780b */ /* 0x000fe20003f5c000 */
[--C-:B------:R-:W-:Y:S01]  /*4310*/  FADD.FTZ R9, R9, R32.reuse ;  /* 0x0000002009097221 */ /* 0x100fe20000010000 */
[--C-:B------:R-:W-:Y:S01]  /*4320*/  FADD.FTZ R11, R11, R32.reuse ;  /* 0x000000200b0b7221 */ /* 0x100fe20000010000 */
[----:B------:R-:W-:Y:S01]  /*4330*/  FSETP.GTU.FTZ.AND P3, PT, R13, 20, PT ;  /* 0x41a000000d00780b */ /* 0x000fe20003f7c000 */
[----:B------:R-:W-:Y:S01]  /*4340*/  FADD.FTZ R7, R7, R32 ;  /* 0x0000002007077221 */ /* 0x000fe20000010000 */
[----:B------:R1:W3:Y:S01]  /*4350*/  @!P0 MUFU.EX2 R14, R5 ;  /* 0x00000005000e8308 */ /* 0x0002e20000000800 */
[----:B------:R-:W-:-:S02]  /*4360*/  FSETP.GTU.FTZ.AND P5, PT, R9, 20, PT ;  /* 0x41a000000900780b */ /* 0x000fc40003fbc000 */
[----:B------:R-:W-:Y:S02]  /*4370*/  F2FP.F16.F32.PACK_AB R10, R75, R82 ;  /* 0x000000524b0a723e */ /* 0x000fe400000000ff */
[----:B------:R-:W-:Y:S01]  /*4380*/  FSETP.GTU.FTZ.AND P4, PT, R7, 20, PT ;  /* 0x41a000000700780b */ /* 0x000fe20003f9c000 */
[----:B0-----:R-:W-:Y:S02]  /*4390*/  @!P6 FADD.FTZ R4, R8, 1 ;  /* 0x3f8000000804e421 */ /* 0x001fe40000010000 */
[----:B-1----:R-:W-:Y:S01]  /*43a0*/  @!P2 FMUL.FTZ R5, R12, -1.4426950216293334961 ;  /* 0xbfb8aa3b0c05a820 */ /* 0x002fe20000410000 */
[----:B------:R-:W0:Y:S01]  /*43b0*/  @!P1 MUFU.EX2 R6, R6 ;  /* 0x0000000600069308 */ /* 0x000e220000000800 */
[----:B---3--:R-:W-:-:S07]  /*43c0*/  @!P0 FADD.FTZ R14, R14, 1 ;  /* 0x3f8000000e0e8421 */ /* 0x008fce0000010000 */
[----:B------:R1:W3:Y:S01]  /*43d0*/  @!P6 MUFU.RCP R8, R4 ;  /* 0x000000040008e308 */ /* 0x0002e20000001000 */
[----:B------:R-:W-:-:S07]  /*43e0*/  @!P4 FMUL.FTZ R7, R7, -1.4426950216293334961 ;  /* 0xbfb8aa3b0707c820 */ /* 0x000fce0000410000 */
[----:B------:R-:W4:Y:S01]  /*43f0*/  @!P2 MUFU.EX2 R5, R5 ;  /* 0x000000050005a308 */ /* 0x000f220000000800 */
[----:B-1----:R-:W-:Y:S01]  /*4400*/  @!P3 FMUL.FTZ R4, R13, -1.4426950216293334961 ;  /* 0xbfb8aa3b0d04b820 */ /* 0x002fe20000410000 */
[----:B0-----:R-:W-:Y:S01]  /*4410*/  @!P1 FADD.FTZ R6, R6, 1 ;  /* 0x3f80000006069421 */ /* 0x001fe20000010000 */
[----:B------:R-:W0:Y:S05]  /*4420*/  LDC.64 R12, c[0x0][0x388] ;  /* 0x0000e200ff0c7b82 */ /* 0x000e2a0000000a00 */
[----:B------:R-:W1:Y:S01]  /*4430*/  @!P3 MUFU.EX2 R4, R4 ;  /* 0x000000040004b308 */ /* 0x000e620000000800 */
[----:B---3--:R-:W-:Y:S01]  /*4440*/  @!P6 FMUL.FTZ R67, R67, R8 ;  /* 0x000000084343e220 */ /* 0x008fe20000410000 */
[----:B------:R-:W-:Y:S01]  /*4450*/  FSETP.GTU.FTZ.AND P6, PT, R11, 20, PT ;  /* 0x41a000000b00780b */ /* 0x000fe20003fdc000 */
[----:B------:R-:W-:Y:S01]  /*4460*/  @!P5 FMUL.FTZ R8, R9, -1.4426950216293334961 ;  /* 0xbfb8aa3b0908d820 */ /* 0x000fe20000410000 */
[----:B------:R-:W-:-:S04]  /*4470*/  F2FP.F16.F32.PACK_AB R9, R73, R80 ;  /* 0x000000504909723e */ /* 0x000fc800000000ff */
[----:B------:R-:W3:Y:S01]  /*4480*/  @!P4 MUFU.EX2 R7, R7 ;  /* 0x000000070007c308 */ /* 0x000ee20000000800 */
[----:B----4-:R-:W-:-:S06]  /*4490*/  @!P2 FADD.FTZ R5, R5, 1 ;  /* 0x3f8000000505a421 */ /* 0x010fcc0000010000 */
[----:B------:R-:W-:Y:S01]  /*44a0*/  @!P6 FMUL.FTZ R16, R11, -1.4426950216293334961 ;  /* 0xbfb8aa3b0b10e820 */ /* 0x000fe20000410000 */
[----:B------:R4:W5:Y:S01]  /*44b0*/  @!P5 MUFU.EX2 R28, R8 ;  /* 0x00000008001cd308 */ /* 0x0009620000000800 */
[----:B------:R-:W-:Y:S01]  /*44c0*/  F2FP.F16.F32.PACK_AB R11, R77, R84 ;  /* 0x000000544d0b723e */ /* 0x000fe200000000ff */
[----:B-1----:R-:W-:Y:S01]  /*44d0*/  @!P3 FADD.FTZ R15, R4, 1 ;  /* 0x3f800000040fb421 */ /* 0x002fe20000010000 */
[----:B0-----:R-:W-:-:S05]  /*44e0*/  IMAD R48, R12, UR17, RZ ;  /* 0x000000110c307c24 */ /* 0x001fca000f8e02ff */
[----:B------:R0:W1:Y:S01]  /*44f0*/  @!P6 MUFU.EX2 R29, R16 ;  /* 0x00000010001de308 */ /* 0x0000620000000800 */
[----:B----4-:R-:W-:Y:S01]  /*4500*/  F2FP.F16.F32.PACK_AB R8, R69, R71 ;  /* 0x000000474508723e */ /* 0x010fe200000000ff */
[----:B---3--:R-:W-:-:S04]  /*4510*/  @!P4 FADD.FTZ R19, R7, 1 ;  /* 0x3f8000000713c421 */ /* 0x008fc80000010000 */
[----:B------:R3:W-:Y:S02]  /*4520*/  STS.128 [R2], R8 ;  /* 0x0000000802007388 */ /* 0x0007e40000000c00 */
[----:B------:R-:W4:Y:S01]  /*4530*/  @!P1 MUFU.RCP R30, R6 ;  /* 0x00000006001e9308 */ /* 0x000f220000001000 */
[----:B0-----:R-:W-:Y:S01]  /*4540*/  SHF.L.U32 R16, R52, 0x8, RZ ;  /* 0x0000000834107819 */ /* 0x001fe200000006ff */
[----:B-----5:R-:W-:-:S03]  /*4550*/  @!P5 FADD.FTZ R28, R28, 1 ;  /* 0x3f8000001c1cd421 */ /* 0x020fc60000010000 */
[----:B------:R-:W-:-:S03]  /*4560*/  SHF.R.S32.HI R17, RZ, 0x1f, R16 ;  /* 0x0000001fff117819 */ /* 0x000fc60000011410 */
[----:B------:R0:W5:Y:S01]  /*4570*/  @!P2 MUFU.RCP R31, R5 ;  /* 0x00000005001fa308 */ /* 0x0001620000001000 */
[----:B------:R-:W-:Y:S01]  /*4580*/  NOP ;  /* 0x0000000000007918 */ /* 0x000fe20000000000 */
[----:B-1----:R-:W-:-:S06]  /*4590*/  @!P6 FADD.FTZ R29, R29, 1 ;  /* 0x3f8000001d1de421 */ /* 0x002fcc0000010000 */
[----:B------:R1:W2:Y:S01]  /*45a0*/  @!P3 MUFU.RCP R46, R15 ;  /* 0x0000000f002eb308 */ /* 0x0002a20000001000 */
[----:B0-----:R-:W0:Y:S01]  /*45b0*/  LDS.128 R4, [R2] ;  /* 0x0000000002047984 */ /* 0x001e220000000c00 */
[----:B---3--:R-:W-:Y:S02]  /*45c0*/  IMAD R8, R26, UR4, RZ ;  /* 0x000000041a087c24 */ /* 0x008fe4000f8e02ff */
[----:B----4-:R-:W-:-:S04]  /*45d0*/  @!P1 FMUL.FTZ R65, R65, R30 ;  /* 0x0000001e41419220 */ /* 0x010fc80000410000 */
[----:B------:R-:W3:Y:S01]  /*45e0*/  @!P5 MUFU.RCP R28, R28 ;  /* 0x0000001c001cd308 */ /* 0x000ee20000001000 */
[----:B-1----:R-:W-:Y:S02]  /*45f0*/  IMAD R15, R13, UR16, R48 ;  /* 0x000000100d0f7c24 */ /* 0x002fe4000f8e0230 */
[----:B-----5:R-:W-:Y:S01]  /*4600*/  @!P2 FMUL.FTZ R60, R60, R31 ;  /* 0x0000001f3c3ca220 */ /* 0x020fe20000410000 */
[----:B------:R-:W-:Y:S01]  /*4610*/  IMAD.WIDE.U32 R12, R12, UR16, R16 ;  /* 0x000000100c0c7c25 */ /* 0x000fe2000f8e0010 */
[----:B------:R-:W1:Y:S01]  /*4620*/  LDC.64 R48, c[0x0][0x3a8] ;  /* 0x0000ea00ff307b82 */ /* 0x000e620000000a00 */
[----:B------:R-:W-:-:S03]  /*4630*/  IADD3 R41, P2, R41, -0x200, RZ ;  /* 0xfffffe0029297810 */ /* 0x000fc60007f5e0ff */
[----:B------:R-:W-:Y:S01]  /*4640*/  IADD3 R13, R13, R15, RZ ;  /* 0x0000000f0d0d7210 */ /* 0x000fe20007ffe0ff */
[----:B------:R-:W4:Y:S01]  /*4650*/  @!P6 MUFU.RCP R29, R29 ;  /* 0x0000001d001de308 */ /* 0x000f220000001000 */
[----:B------:R-:W-:Y:S02]  /*4660*/  IMAD R15, R3, UR5, R8 ;  /* 0x00000005030f7c24 */ /* 0x000fe4000f8e0208 */
[----:B--2---:R-:W-:Y:S01]  /*4670*/  @!P3 FMUL.FTZ R61, R61, R46 ;  /* 0x0000002e3d3db220 */ /* 0x004fe20000410000 */
[----:B------:R-:W-:Y:S01]  /*4680*/  ISETP.GT.AND P3, PT, R37, 0x1, PT ;  /* 0x000000012500780c */ /* 0x000fe20003f64270 */
[----:B------:R-:W-:Y:S01]  /*4690*/  IMAD.WIDE.U32 R8, R3, UR4, R12 ;  /* 0x0000000403087c25 */ /* 0x000fe2000f8e000c */
[----:B------:R-:W-:Y:S01]  /*46a0*/  ULDC.64 UR4, c[0x0][0x3b0] ;  /* 0x0000ec0000047ab9 */ /* 0x000fe20000000a00 */
[----:B------:R-:W-:Y:S02]  /*46b0*/  MOV R37, R52 ;  /* 0x0000003400257202 */ /* 0x000fe40000000f00 */
[----:B---3--:R-:W-:Y:S01]  /*46c0*/  @!P5 FMUL.FTZ R63, R63, R28 ;  /* 0x0000001c3f3fd220 */ /* 0x008fe20000410000 */
[----:B------:R-:W-:Y:S01]  /*46d0*/  IADD3 R9, R9, R15, RZ ;  /* 0x0000000f09097210 */ /* 0x000fe20007ffe0ff */
[----:B------:R-:W2:Y:S01]  /*46e0*/  @!P4 MUFU.RCP R19, R19 ;  /* 0x000000130013c308 */ /* 0x000ea20000001000 */
[----:B------:R-:W-:-:S02]  /*46f0*/  LEA R10, P1, R8, R50, 0x1 ;  /* 0x00000032080a7211 */ /* 0x000fc400078208ff */
[----:B------:R-:W-:Y:S02]  /*4700*/  IADD3.X R43, R43, -0x1, RZ, P2, !PT ;  /* 0xffffffff2b2b7810 */ /* 0x000fe400017fe4ff */
[----:B------:R-:W-:Y:S02]  /*4710*/  LEA.HI.X R9, R8, R51, R9, 0x1, P1 ;  /* 0x0000003308097211 */ /* 0x000fe400008f0c09 */
[----:B------:R-:W-:Y:S01]  /*4720*/  IADD3 R28, P1, R10, R45, RZ ;  /* 0x0000002d0a1c7210 */ /* 0x000fe20007f3e0ff */
[----:B----4-:R-:W-:Y:S01]  /*4730*/  @!P6 FMUL.FTZ R18, R18, R29 ;  /* 0x0000001d1212e220 */ /* 0x010fe20000410000 */
[----:B------:R-:W3:Y:S01]  /*4740*/  @!P0 MUFU.RCP R11, R14 ;  /* 0x0000000e000b8308 */ /* 0x000ee20000001000 */
[----:B------:R-:W4:Y:S01]  /*4750*/  LDC.64 R50, c[0x0][0x3f0] ;  /* 0x0000fc00ff327b82 */ /* 0x000f220000000a00 */
[----:B------:R-:W-:Y:S01]  /*4760*/  IADD3.X R29, R9, R44, RZ, P1, !PT ;  /* 0x0000002c091d7210 */ /* 0x000fe20000ffe4ff */
[----:B-1----:R-:W-:Y:S01]  /*4770*/  IMAD R30, R48, UR17, RZ ;  /* 0x00000011301e7c24 */ /* 0x002fe2000f8e02ff */
[----:B------:R-:W-:Y:S01]  /*4780*/  F2FP.F16.F32.PACK_AB R9, R60, R65 ;  /* 0x000000413c09723e */ /* 0x000fe200000000ff */
[----:B------:R-:W-:Y:S01]  /*4790*/  IMAD.WIDE.U32 R16, R48, UR16, R16 ;  /* 0x0000001030107c25 */ /* 0x000fe2000f8e0010 */
[----:B------:R-:W-:Y:S01]  /*47a0*/  IADD3 R38, P1, R38, -0x200, RZ ;  /* 0xfffffe0026267810 */ /* 0x000fe20007f3e0ff */
[----:B0-----:R0:W-:Y:S02]  /*47b0*/  STG.E.128 desc[UR14][R28.64], R4 ;  /* 0x000000041c007986 */ /* 0x0011e4000c101d0e */
[----:B--2---:R-:W-:Y:S01]  /*47c0*/  @!P4 FMUL.FTZ R62, R62, R19 ;  /* 0x000000133e3ec220 */ /* 0x004fe20000410000 */
[----:B------:R-:W-:Y:S01]  /*47d0*/  IMAD R19, R49, UR16, R30 ;  /* 0x0000001031137c24 */ /* 0x000fe2000f8e021e */
[----:B------:R-:W-:-:S03]  /*47e0*/  IADD3.X R39, R39, -0x1, RZ, P1, !PT ;  /* 0xffffffff27277810 */ /* 0x000fc60000ffe4ff */
[----:B------:R-:W-:Y:S02]  /*47f0*/  F2FP.F16.F32.PACK_AB R10, R62, R61 ;  /* 0x0000003d3e0a723e */ /* 0x000fe400000000ff */
[----:B------:R-:W-:Y:S01]  /*4800*/  IADD3 R17, R17, R19, RZ ;  /* 0x0000001311117210 */ /* 0x000fe20007ffe0ff */
[----:B---3--:R-:W-:Y:S01]  /*4810*/  @!P0 FMUL.FTZ R64, R64, R11 ;  /* 0x0000000b40408220 */ /* 0x008fe20000410000 */
[----:B------:R-:W-:-:S04]  /*4820*/  F2FP.F16.F32.PACK_AB R11, R18, R63 ;  /* 0x0000003f120b723e */ /* 0x000fc800000000ff */
[----:B------:R-:W-:Y:S01]  /*4830*/  F2FP.F16.F32.PACK_AB R8, R64, R67 ;  /* 0x000000434008723e */ /* 0x000fe200000000ff */
[----:B------:R-:W-:Y:S01]  /*4840*/  BAR.SYNC.DEFER_BLOCKING 0x0 ;  /* 0x0000000000007b1d */ /* 0x000fe20000010000 */
[----:B------:R-:W-:Y:S01]  /*4850*/  FADD.FTZ R67, R67, R34 ;  /* 0x0000002243437221 */ /* 0x000fe20000010000 */
[----:B0-----:R-:W-:-:S03]  /*4860*/  IMAD R4, R26, UR4, RZ ;  /* 0x000000041a047c24 */ /* 0x001fc6000f8e02ff */
[----:B------:R-:W-:Y:S01]  /*4870*/  FADD.FTZ R64, R67, R64 ;  /* 0x0000004043407221 */ /* 0x000fe20000010000 */
[C---:B------:R-:W-:Y:S02]  /*4880*/  IMAD R7, R3.reuse, UR5, R4 ;  /* 0x0000000503077c24 */ /* 0x040fe4000f8e0204 */
[----:B------:R-:W-:-:S04]  /*4890*/  IMAD.WIDE.U32 R4, R3, UR4, R16 ;  /* 0x0000000403047c25 */ /* 0x000fc8000f8e0010 */
[----:B------:R-:W-:Y:S01]  /*48a0*/  FADD.FTZ R65, R64, R65 ;  /* 0x0000004140417221 */ /* 0x000fe20000010000 */
[----:B------:R-:W-:-:S03]  /*48b0*/  IADD3 R5, R5, R7, RZ ;  /* 0x0000000705057210 */ /* 0x000fc60007ffe0ff */
[----:B------:R-:W-:-:S04]  /*48c0*/  FADD.FTZ R60, R65, R60 ;  /* 0x0000003c413c7221 */ /* 0x000fc80000010000 */
[----:B------:R-:W-:-:S04]  /*48d0*/  FADD.FTZ R61, R60, R61 ;  /* 0x0000003d3c3d7221 */ /* 0x000fc80000010000 */
[----:B------:R-:W-:Y:S01]  /*48e0*/  FADD.FTZ R62, R61, R62 ;  /* 0x0000003e3d3e7221 */ /* 0x000fe20000010000 */
[----:B------:R-:W-:Y:S01]  /*48f0*/  STS.128 [R2], R8 ;  /* 0x0000000802007388 */ /* 0x000fe20000000c00 */
[----:B------:R-:W-:-:S03]  /*4900*/  NOP ;  /* 0x0000000000007918 */ /* 0x000fc60000000000 */
[----:B------:R4:W0:Y:S01]  /*4910*/  LDS.128 R12, [R2] ;  /* 0x00000000020c7984 */ /* 0x0008220000000c00 */
[----:B------:R-:W-:-:S04]  /*4920*/  FADD.FTZ R63, R62, R63 ;  /* 0x0000003f3e3f7221 */ /* 0x000fc80000010000 */
[----:B------:R-:W-:Y:S01]  /*4930*/  FADD.FTZ R34, R63, R18 ;  /* 0x000000123f227221 */ /* 0x000fe20000010000 */
[----:B----4-:R-:W-:-:S04]  /*4940*/  LEA R2, P0, R4, R50, 0x1 ;  /* 0x0000003204027211 */ /* 0x010fc800078008ff */
[----:B------:R-:W-:Y:S02]  /*4950*/  LEA.HI.X R5, R4, R51, R5, 0x1, P0 ;  /* 0x0000003304057211 */ /* 0x000fe400000f0c05 */
[----:B------:R-:W-:-:S04]  /*4960*/  IADD3 R4, P0, R2, R45, RZ ;  /* 0x0000002d02047210 */ /* 0x000fc80007f1e0ff */
[----:B------:R-:W-:Y:S02]  /*4970*/  IADD3.X R5, R5, R44, RZ, P0, !PT ;  /* 0x0000002c05057210 */ /* 0x000fe400007fe4ff */
[----:B------:R-:W-:-:S04]  /*4980*/  IADD3 R40, P0, R40, -0x200, RZ ;  /* 0xfffffe0028287810 */ /* 0x000fc80007f1e0ff */
[----:B------:R-:W-:Y:S01]  /*4990*/  IADD3.X R42, R42, -0x1, RZ, P0, !PT ;  /* 0xffffffff2a2a7810 */ /* 0x000fe200007fe4ff */
[----:B0-----:R0:W-:Y:S01]  /*49a0*/  STG.E.128 desc[UR14][R4.64], R12 ;  /* 0x0000000c04007986 */ /* 0x0011e2000c101d0e */
[----:B------:R-:W-:Y:S07]  /*49b0*/  @P3 BRA `(.L_x_9482) ;  /* 0xffffffbc002c3947 */ /* 0x000fee000383ffff */
.L_x_9458:
        /* <DEDUP_REMOVED lines=26> */
.L_x_9484:
[----:B------:R-:W-:Y:S05]  /*4b60*/  BSYNC B0 ;  /* 0x0000000000007941 */ /* 0x000fea0003800000 */
.L_x_9483:
        /* <DEDUP_REMOVED lines=29> */
.L_x_9486:
[----:B-1----:R-:W2:Y:S02]  /*4d40*/  S2R R23, SR_TID.X ;  /* 0x0000000000177919 */ /* 0x002ea40000002100 */
.L_x_9487:
[----:B------:R-:W-:Y:S05]  /*4d50*/  BSYNC B0 ;  /* 0x0000000000007941 */ /* 0x000fea0003800000 */
.L_x_9485:
        /* <DEDUP_REMOVED lines=8> */
[C---:B------:R-:W-:Y:S01]  /*4de0*/  IMAD R2, R26.reuse, UR8, RZ ;  /* 0x000000081a027c24 */ /* 0x040fe2000f8e02ff */
[----:B------:R-:W-:Y:S01]  /*4df0*/  BSSY B0, `(.L_x_9488) ;  /* 0x0000058000007945 */ /* 0x000fe20003800000 */
[C---:B0-----:R-:W-:Y:S01]  /*4e00*/  IMAD.WIDE.U32 R4, R3.reuse, UR6, RZ ;  /* 0x0000000603047c25 */ /* 0x041fe2000f8e00ff */
        /* <DEDUP_REMOVED lines=9> */
[----:B-1----:R-:W-:Y:S01]  /*4ea0*/  IMAD R9, R3, UR9, R2 ;  /* 0x0000000903097c24 */ /* 0x002fe2000f8e0202 */
[----:B------:R-:W-:Y:S01]  /*4eb0*/  ULDC.64 UR8, c[0x0][0x358] ;  /* 0x0000d60000087ab9 */ /* 0x000fe20000000a00 */
[C---:B------:R-:W-:Y:S01]  /*4ec0*/  IMAD R0, R26.reuse, UR6, RZ ;  /* 0x000000061a007c24 */ /* 0x040fe2000f8e02ff */
[----:B------:R-:W-:Y:S01]  /*4ed0*/  ULDC.64 UR12, c[0x0][0x3c0] ;  /* 0x0000f000000c7ab9 */ /* 0x000fe20000000a00 */
[C---:B------:R-:W-:Y:S01]  /*4ee0*/  IMAD R2, R26.reuse, UR10, RZ ;  /* 0x0000000a1a027c24 */ /* 0x040fe2000f8e02ff */
[----:B------:R-:W-:Y:S01]  /*4ef0*/  IADD3 R37, R17, R9, RZ ;  /* 0x0000000911257210 */ /* 0x000fe20007ffe0ff */
[----:B------:R-:W-:Y:S01]  /*4f00*/  IMAD R26, R26, UR8, RZ ;  /* 0x000000081a1a7c24 */ /* 0x000fe2000f8e02ff */
[----:B------:R-:W-:Y:S01]  /*4f10*/  ULDC.64 UR16, c[0x0][0x360] ;  /* 0x0000d80000107ab9 */ /* 0x000fe20000000a00 */
[C---:B------:R-:W-:Y:S01]  /*4f20*/  IMAD.WIDE.U32 R6, R3.reuse, UR6, RZ ;  /* 0x0000000603067c25 */ /* 0x040fe2000f8e00ff */
[----:B------:R-:W-:Y:S01]  /*4f30*/  ULDC UR6, c[0x0][0x0] ;  /* 0x0000000000067ab9 */ /* 0x000fe20000000800 */
[----:B------:R-:W-:Y:S01]  /*4f40*/  ULDC.64 UR18, c[0x0][0x3c8] ;  /* 0x0000f20000127ab9 */ /* 0x000fe20000000a00 */
[----:B--2---:R-:W-:Y:S01]  /*4f50*/  ULEA UR4, UR5, UR4, 0x18 ;  /* 0x0000000405047291 */ /* 0x004fe2000f8ec03f */
[C---:B------:R-:W-:Y:S01]  /*4f60*/  IMAD R29, R3.reuse, UR7, R0 ;  /* 0x00000007031d7c24 */ /* 0x040fe2000f8e0200 */
[----:B------:R-:W-:Y:S01]  /*4f70*/  ULDC.64 UR20, c[0x0][0x3d0] ;  /* 0x0000f40000147ab9 */ /* 0x000fe20000000a00 */
[----:B------:R-:W-:-:S03]  /*4f80*/  IMAD.WIDE.U32 R18, R3, UR10, RZ ;  /* 0x0000000a03127c25 */ /* 0x000fc6000f8e00ff */
[----:B------:R-:W-:Y:S01]  /*4f90*/  IADD3 R29, R7, R29, RZ ;  /* 0x0000001d071d7210 */ /* 0x000fe20007ffe0ff */
[C---:B------:R-:W-:Y:S01]  /*4fa0*/  IMAD R11, R3.reuse, UR11, R2 ;  /* 0x0000000b030b7c24 */ /* 0x040fe2000f8e0202 */
[----:B------:R-:W-:Y:S01]  /*4fb0*/  ULDC.64 UR10, c[0x0][0x340] ;  /* 0x0000d000000a7ab9 */ /* 0x000fe20000000a00 */
[C---:B-----5:R-:W-:Y:S02]  /*4fc0*/  IMAD R27, R3.reuse, UR9, R26 ;  /* 0x00000009031b7c24 */ /* 0x060fe4000f8e021a */
[----:B------:R-:W-:Y:S01]  /*4fd0*/  IMAD.WIDE.U32 R2, R3, UR8, RZ ;  /* 0x0000000803027c25 */ /* 0x000fe2000f8e00ff */
[----:B------:R-:W-:Y:S01]  /*4fe0*/  IADD3 R39, R19, R11, RZ ;  /* 0x0000000b13277210 */ /* 0x000fe20007ffe0ff */
[----:B------:R-:W-:-:S03]  /*4ff0*/  ULDC.64 UR8, c[0x0][0x380] ;  /* 0x0000e00000087ab9 */ /* 0x000fc60000000a00 */
[----:B------:R-:W-:-:S07]  /*5000*/  IADD3 R27, R3, R27, RZ ;  /* 0x0000001b031b7210 */ /* 0x000fce0007ffe0ff */
.L_x_9489:
        /* <DEDUP_REMOVED lines=55> */
.L_x_9488:
[----:B------:R-:W-:Y:S05]  /*5380*/  EXIT ;  /* 0x000000000000794d */ /* 0x000fea0003800000 */
.L_x_9490:
        /* <DEDUP_REMOVED lines=15> */
.L_x_11027:


//--------------------- .text._Z25selective_scan_bwd_kernelI32Selective_Scan_bwd_kernel_traitsILi32ELi8ELb1ELb0ELb1ELb0ELb0EN3c104HalfEfEEv12SSMParamsBwd --------------------------
	.section	.text._Z25selective_scan_bwd_kernelI32Selective_Scan_bwd_kernel_traitsILi32ELi8ELb1ELb0ELb1ELb0ELb0EN3c104HalfEfEEv12SSMParamsBwd,"ax",@progbits
	.align	128
        .global         _Z25selective_scan_bwd_kernelI32Selective_Scan_bwd_kernel_traitsILi32ELi8ELb1ELb0ELb1ELb0ELb0EN3c104HalfEfEEv12SSMParamsBwd
        .type           _Z25selective_scan_bwd_kernelI32Selective_Scan_bwd_kernel_traitsILi32ELi8ELb1ELb0ELb1ELb0ELb0EN3c104HalfEfEEv12SSMParamsBwd,@function
        .size           _Z25selective_scan_bwd_kernelI32Selective_Scan_bwd_kernel_traitsILi32ELi8ELb1ELb0ELb1ELb0ELb0EN3c104HalfEfEEv12SSMParamsBwd,(.L_x_11028 - _Z25selective_scan_bwd_kernelI32Selective_Scan_bwd_kernel_traitsILi32ELi8ELb1ELb0ELb1ELb0ELb0EN3c104HalfEfEEv12SSMParamsBwd)
        .other          _Z25selective_scan_bwd_kernelI32Selective_Scan_bwd_kernel_traitsILi32ELi8ELb1ELb0ELb1ELb0ELb0EN3c104HalfEfEEv12SSMParamsBwd,@"STO_CUDA_ENTRY STV_DEFAULT"
_Z25selective_scan_bwd_kernelI32Selective_Scan_bwd_kernel_traitsILi32ELi8ELb1ELb0ELb1ELb0ELb0EN3c104HalfEfEEv12SSMParamsBwd:
.text._Z25selective_scan_bwd_kernelI32Selective_Scan_bwd_kernel_traitsILi32ELi8ELb1ELb0ELb1ELb0ELb0EN3c104HalfEfEEv12SSMParamsBwd:
        /* <DEDUP_REMOVED lines=41> */
[----:B------:R-:W-:Y:S01]  /*0290*/  IADD3 R0, -R7, RZ, RZ ;  /* 0x000000ff07007210 */ /* 0x000fe20007ffe1ff */
[----:B------:R-:W-:Y:S01]  /*02a0*/  USHF.R.S32.HI UR14, URZ, 0x1f, UR15 ;  /* 0x0000001f3f0e7899 */ /* 0x000fe2000801140f */
[----:B------:R-:W1:Y:S03]  /*02b0*/  LDC.64 R12, c[0x0][0x298] ;  /* 0x0000a600ff0c7b82 */ /* 0x000e660000000a00 */
[----:B------:R-:W-:-:S05]  /*02c0*/  IMAD R0, R15, R0, R8 ;  /* 0x000000000f007224 */ /* 0x000fca00078e0208 */
[----:B------:R-:W-:Y:S01]  /*02d0*/  ISETP.GT.U32.AND P1, PT, R15, R0, PT ;  /* 0x000000000f00720c */ /* 0x000fe20003f24070 */
[----:B------:R-:W-:Y:S01]  /*02e0*/  UIMAD UR6, UR14, UR8, URZ ;  /* 0x000000080e0672a4 */ /* 0x000fe2000f8e023f */
[----:B------:R-:W3:Y:S01]  /*02f0*/  LDC.64 R32, c[0x0][0x2f8] ;  /* 0x0000be00ff207b82 */ /* 0x000ee20000000a00 */
[----:B------:R-:W-:Y:S02]  /*0300*/  UIMAD.WIDE.U32 UR4, UR15, UR8, URZ ;  /* 0x000000080f0472a5 */ /* 0x000fe4000f8e003f */
[----:B------:R-:W-:-:S03]  /*0310*/  UIMAD UR6, UR15, UR9, UR6 ;  /* 0x000000090f0672a4 */ /* 0x000fc6000f8e0206 */
[----:B------:R-:W-:Y:S02]  /*0320*/  ULDC.64 UR8, c[0x0][0x290] ;  /* 0x0000a40000087ab9 */ /* 0x000fe40000000a00 */
[----:B------:R-:W3:Y:S03]  /*0330*/  LDC.64 R36, c[0x0][0x2e0] ;  /* 0x0000b800ff247b82 */ /* 0x000ee60000000a00 */
[----:B------:R-:W-:-:S04]  /*0340*/  @!P1 IADD3 R0, R0, -R15, RZ ;  /* 0x8000000f00009210 */ /* 0x000fc80007ffe0ff */
[----:B------:R-:W-:Y:S02]  /*0350*/  ISETP.GE.U32.AND P0, PT, R0, R15, PT ;  /* 0x0000000f0000720c */ /* 0x000fe40003f06070 */
[----:B------:R-:W-:Y:S01]  /*0360*/  LOP3.LUT R0, R3, R2, RZ, 0x3c, !PT ;  /* 0x0000000203007212 */ /* 0x000fe200078e3cff */
[----:B------:R-:W-:Y:S01]  /*0370*/  UIADD3 UR5, UR5, UR6, URZ ;  /* 0x0000000605057290 */ /* 0x000fe2000fffe03f */
[----:B------:R-:W-:Y:S02]  /*0380*/  @!P1 IADD3 R7, R7, 0x1, RZ ;  /* 0x0000000107079810 */ /* 0x000fe40007ffe0ff */
[----:B------:R-:W-:Y:S02]  /*0390*/  ISETP.GE.AND P2, PT, R0, RZ, PT ;  /* 0x000000ff0000720c */ /* 0x000fe40003f46270 */
[----:B------:R-:W-:Y:S01]  /*03a0*/  ISETP.NE.AND P1, PT, R2, RZ, PT ;  /* 0x000000ff0200720c */ /* 0x000fe20003f25270 */
[-C--:B--2---:R-:W-:Y:S01]  /*03b0*/  IMAD R0, R4, R10.reuse, RZ ;  /* 0x0000000a04007224 */ /* 0x084fe200078e02ff */
[----:B------:R-:W-:Y:S01]  /*03c0*/  LEA R15, R23, 0xffffff00, 0x8 ;  /* 0xffffff00170f7811 */ /* 0x000fe200078e40ff */
[----:B------:R-:W-:Y:S01]  /*03d0*/  IMAD.WIDE.U32 R8, R3, R10, UR4 ;  /* 0x0000000403087e25 */ /* 0x000fe2000f8e000a */
[----:B------:R-:W-:Y:S01]  /*03e0*/  UIMAD UR6, UR14, UR8, URZ ;  /* 0x000000080e0672a4 */ /* 0x000fe2000f8e023f */
[----:B------:R-:W-:-:S02]  /*03f0*/  @P0 IADD3 R7, R7, 0x1, RZ ;  /* 0x0000000107070810 */ /* 0x000fc40007ffe0ff */
[----:B------:R-:W-:Y:S01]  /*0400*/  IMAD R0, R3, R11, R0 ;  /* 0x0000000b03007224 */ /* 0x000fe200078e0200 */
[----:B------:R-:W-:Y:S02]  /*0410*/  SHF.R.S32.HI R17, RZ, 0x1f, R15 ;  /* 0x0000001fff117819 */ /* 0x000fe4000001140f */
[----:B------:R-:W-:Y:S01]  /*0420*/  IADD3 R22, P0, R15, R8, RZ ;  /* 0x000000080f167210 */ /* 0x000fe20007f1e0ff */
[----:B------:R-:W-:Y:S01]  /*0430*/  UIMAD.WIDE.U32 UR4, UR15, UR8, URZ ;  /* 0x000000080f0472a5 */ /* 0x000fe2000f8e003f */
[----:B------:R-:W-:Y:S01]  /*0440*/  @!P2 IADD3 R7, -R7, RZ, RZ ;  /* 0x000000ff0707a210 */ /* 0x000fe20007ffe1ff */
[----:B------:R-:W-:Y:S01]  /*0450*/  UIMAD UR6, UR15, UR9, UR6 ;  /* 0x000000090f0672a4 */ /* 0x000fe2000f8e0206 */
[----:B------:R-:W-:Y:S02]  /*0460*/  @!P1 LOP3.LUT R7, RZ, R2, RZ, 0x33, !PT ;  /* 0x00000002ff079212 */ /* 0x000fe400078e33ff */
[----:B------:R-:W-:Y:S01]  /*0470*/  IADD3.X R2, R17, R9, R0, P0, !PT ;  /* 0x0000000911027210 */ /* 0x000fe200007fe400 */
[----:B------:R-:W-:Y:S01]  /*0480*/  ULDC.64 UR8, c[0x0][0x260] ;  /* 0x0000980000087ab9 */ /* 0x000fe20000000a00 */
[----:B------:R-:W-:Y:S01]  /*0490*/  ISETP.NE.U32.AND P0, PT, RZ, UR10, PT ;  /* 0x0000000aff007c0c */ /* 0x000fe2000bf05070 */
[----:B------:R-:W-:-:S02]  /*04a0*/  UIADD3 UR5, UR5, UR6, URZ ;  /* 0x0000000605057290 */ /* 0x000fc4000fffe03f */
[----:B------:R-:W-:Y:S01]  /*04b0*/  UIMAD.WIDE.U32 UR6, UR15, UR8, URZ ;  /* 0x000000080f0672a5 */ /* 0x000fe2000f8e003f */
[----:B------:R-:W-:Y:S01]  /*04c0*/  ISETP.NE.AND.EX P0, PT, RZ, UR11, PT, P0 ;  /* 0x0000000bff007c0c */ /* 0x000fe2000bf05300 */
[----:B------:R-:W-:Y:S01]  /*04d0*/  UIMAD UR8, UR14, UR8, URZ ;  /* 0x000000080e0872a4 */ /* 0x000fe2000f8e023f */
[-C--:B-1----:R-:W-:Y:S01]  /*04e0*/  IMAD R8, R4, R12.reuse, RZ ;  /* 0x0000000c04087224 */ /* 0x082fe200078e02ff */
[----:B------:R-:W-:Y:S02]  /*04f0*/  ULDC.64 UR10, c[0x0][0x328] ;  /* 0x0000ca00000a7ab9 */ /* 0x000fe40000000a00 */
[----:B------:R-:W-:Y:S01]  /*0500*/  UIMAD UR8, UR15, UR9, UR8 ;  /* 0x000000090f0872a4 */ /* 0x000fe2000f8e0208 */
[----:B------:R-:W-:-:S03]  /*0510*/  IMAD.WIDE.U32 R10, R3, R12, UR4 ;  /* 0x00000004030a7e25 */ /* 0x000fc6000f8e000c */
[----:B------:R-:W-:Y:S01]  /*0520*/  UIADD3 UR7, UR7, UR8, URZ ;  /* 0x0000000807077290 */ /* 0x000fe2000fffe03f */
[----:B------:R-:W-:Y:S01]  /*0530*/  IMAD R8, R3, R13, R8 ;  /* 0x0000000d03087224 */ /* 0x000fe200078e0208 */
[----:B------:R-:W-:Y:S01]  /*0540*/  UIMAD UR8, UR14, UR10, URZ ;  /* 0x0000000a0e0872a4 */ /* 0x000fe2000f8e023f */
[----:B------:R-:W-:Y:S01]  /*0550*/  IADD3 R16, P1, R15, R10, RZ ;  /* 0x0000000a0f107210 */ /* 0x000fe20007f3e0ff */
[----:B------:R-:W-:Y:S01]  /*0560*/  UIMAD.WIDE.U32 UR4, UR15, UR10, URZ ;  /* 0x0000000a0f0472a5 */ /* 0x000fe2000f8e003f */
[----:B------:R-:W-:Y:S01]  /*0570*/  SHF.R.S32.HI R9, RZ, 0x1f, R7 ;  /* 0x0000001fff097819 */ /* 0x000fe20000011407 */
[----:B------:R-:W-:Y:S01]  /*0580*/  UIMAD UR8, UR15, UR11, UR8 ;  /* 0x0000000b0f0872a4 */ /* 0x000fe2000f8e0208 */
[----:B------:R-:W1:Y:S01]  /*0590*/  @P0 LDC R14, c[0x0][0x214] ;  /* 0x00008500ff0e0b82 */ /* 0x000e620000000800 */
[----:B------:R-:W-:Y:S02]  /*05a0*/  IADD3.X R8, R17, R11, R8, P1, !PT ;  /* 0x0000000b11087210 */ /* 0x000fe40000ffe408 */
[----:B------:R-:W-:Y:S01]  /*05b0*/  ISETP.NE.U32.AND P1, PT, R24, RZ, PT ;  /* 0x000000ff1800720c */ /* 0x000fe20003f25070 */
[----:B------:R-:W-:Y:S01]  /*05c0*/  UIADD3 UR5, UR5, UR8, URZ ;  /* 0x0000000805057290 */ /* 0x000fe2000fffe03f */
[----:B----4-:R-:W-:-:S02]  /*05d0*/  IMAD R0, R9, R18, RZ ;  /* 0x0000001209007224 */ /* 0x010fc400078e02ff */
[----:B------:R-:W-:Y:S01]  /*05e0*/  ISETP.NE.AND.EX P1, PT, R25, RZ, PT, P1 ;  /* 0x000000ff1900720c */ /* 0x000fe20003f25310 */
[----:B------:R-:W2:Y:S01]  /*05f0*/  @P0 LDC R29, c[0x0][0x21c] ;  /* 0x00008700ff1d0b82 */ /* 0x000ea20000000800 */
[----:B------:R-:W-:Y:S01]  /*0600*/  IMAD R19, R7, R19, R0 ;  /* 0x0000001307137224 */ /* 0x000fe200078e0200 */
[----:B------:R-:W-:Y:S01]  /*0610*/  ISETP.NE.U32.AND P2, PT, R26, RZ, PT ;  /* 0x000000ff1a00720c */ /* 0x000fe20003f45070 */
[-C--:B------:R-:W-:Y:S01]  /*0620*/  IMAD R0, R4, R20.reuse, RZ ;  /* 0x0000001404007224 */ /* 0x080fe200078e02ff */
[----:B------:R-:W-:Y:S01]  /*0630*/  CS2R R78, SRZ ;  /* 0x00000000004e7805 */ /* 0x000fe2000001ff00 */
[----:B------:R-:W-:Y:S01]  /*0640*/  IMAD.WIDE.U32 R10, R3, R20, UR4 ;  /* 0x00000004030a7e25 */ /* 0x000fe2000f8e0014 */
[----:B------:R-:W-:Y:S02]  /*0650*/  ISETP.NE.AND.EX P2, PT, R27, RZ, PT, P2 ;  /* 0x000000ff1b00720c */ /* 0x000fe40003f45320 */
[----:B------:R-:W-:Y:S01]  /*0660*/  CS2R R76, SRZ ;  /* 0x00000000004c7805 */ /* 0x000fe2000001ff00 */
[----:B------:R-:W4:Y:S01]  /*0670*/  @P0 LDC.64 R80, c[0x0][0x310] ;  /* 0x0000c400ff500b82 */ /* 0x000f220000000a00 */
[----:B------:R-:W-:Y:S01]  /*0680*/  IMAD.WIDE.U32 R12, R7, R18, UR6 ;  /* 0x00000006070c7e25 */ /* 0x000fe2000f8e0012 */
[----:B------:R-:W-:Y:S01]  /*0690*/  IADD3 R18, P3, R15, R10, RZ ;  /* 0x0000000a0f127210 */ /* 0x000fe20007f7e0ff */
[----:B------:R-:W-:Y:S01]  /*06a0*/  ULDC.64 UR6, c[0x0][0x230] ;  /* 0x00008c0000067ab9 */ /* 0x000fe20000000a00 */
[----:B------:R-:W-:Y:S01]  /*06b0*/  ULDC.64 UR8, c[0x0][0x248] ;  /* 0x0000920000087ab9 */ /* 0x000fe20000000a00 */
[----:B------:R-:W-:Y:S01]  /*06c0*/  IMAD R0, R3, R21, R0 ;  /* 0x0000001503007224 */ /* 0x000fe200078e0200 */
[----:B------:R-:W-:-:S04]  /*06d0*/  IADD3 R15, P4, R15, R12, RZ ;  /* 0x0000000c0f0f7210 */ /* 0x000fc80007f9e0ff */
[----:B------:R-:W-:Y:S02]  /*06e0*/  IADD3.X R10, R17, R11, R0, P3, !PT ;  /* 0x0000000b110a7210 */ /* 0x000fe40001ffe400 */
[----:B------:R-:W-:Y:S01]  /*06f0*/  @P1 LEA R78, P3, R3, R24, 0x2 ;  /* 0x00000018034e1211 */ /* 0x000fe200078610ff */
[----:B-1----:R-:W-:Y:S01]  /*0700*/  @P0 IMAD R0, R14, UR15, R3 ;  /* 0x0000000f0e000c24 */ /* 0x002fe2000f8e0203 */
[----:B------:R-:W-:Y:S02]  /*0710*/  IADD3 R20, R13, R19, RZ ;  /* 0x000000130d147210 */ /* 0x000fe40007ffe0ff */
[----:B------:R-:W-:Y:S02]  /*0720*/  @P1 LEA.HI.X R79, R3, R25, R4, 0x2, P3 ;  /* 0x00000019034f1211 */ /* 0x000fe400018f1404 */
[----:B------:R-:W-:Y:S01]  /*0730*/  ISETP.GE.AND P1, PT, R23, 0x1, PT ;  /* 0x000000011700780c */ /* 0x000fe20003f26270 */
[----:B------:R-:W-:Y:S01]  /*0740*/  @P0 IMAD R0, R0, R23, RZ ;  /* 0x0000001700000224 */ /* 0x000fe200078e02ff */
[----:B------:R-:W-:-:S02]  /*0750*/  IADD3.X R20, R17, R20, RZ, P4, !PT ;  /* 0x0000001411147210 */ /* 0x000fc400027fe4ff */
[C---:B------:R-:W-:Y:S02]  /*0760*/  @P2 LEA R76, P4, R3.reuse, R26, 0x2 ;  /* 0x0000001a034c2211 */ /* 0x040fe400078810ff */
[----:B0-----:R-:W-:Y:S02]  /*0770*/  LEA R21, P5, R22, R30, 0x1 ;  /* 0x0000001e16157211 */ /* 0x001fe400078a08ff */
[----:B---3--:R-:W-:Y:S01]  /*0780*/  LEA R17, P3, R18, R34, 0x1 ;  /* 0x0000002212117211 */ /* 0x008fe200078608ff */
[----:B--2---:R-:W-:Y:S01]  /*0790*/  @P0 IMAD R11, R0, R29, RZ ;  /* 0x0000001d000b0224 */ /* 0x004fe200078e02ff */
[C---:B------:R-:W-:Y:S01]  /*07a0*/  @P2 LEA.HI.X R77, R3.reuse, R27, R4, 0x2, P4 ;  /* 0x0000001b034d2211 */ /* 0x040fe200020f1404 */
[----:B------:R-:W-:Y:S01]  /*07b0*/  IMAD R0, R4, UR6, RZ ;  /* 0x0000000604007c24 */ /* 0x000fe2000f8e02ff */
[----:B------:R-:W-:Y:S02]  /*07c0*/  LEA.HI.X R22, R22, R31, R2, 0x1, P5 ;  /* 0x0000001f16167211 */ /* 0x000fe400028f0c02 */
[----:B------:R-:W-:Y:S01]  /*07d0*/  LEA.HI.X R18, R18, R35, R10, 0x1, P3 ;  /* 0x0000002312127211 */ /* 0x000fe200018f0c0a */
[----:B------:R-:W-:Y:S01]  /*07e0*/  IMAD R10, R4, UR8, RZ ;  /* 0x00000008040a7c24 */ /* 0x000fe2000f8e02ff */
[C---:B------:R-:W-:Y:S01]  /*07f0*/  LEA R2, P2, R16.reuse, R32, 0x1 ;  /* 0x0000002010027211 */ /* 0x040fe200078408ff */
[----:B------:R-:W-:Y:S01]  /*0800*/  IMAD R23, R3, UR7, R0 ;  /* 0x0000000703177c24 */ /* 0x000fe2000f8e0200 */
[----:B------:R-:W-:Y:S01]  /*0810*/  LEA R19, P4, R15, R36, 0x1 ;  /* 0x000000240f137211 */ /* 0x000fe200078808ff */
[----:B------:R-:W-:Y:S01]  /*0820*/  IMAD R25, R3, UR9, R10 ;  /* 0x0000000903197c24 */ /* 0x000fe2000f8e020a */
[----:B------:R-:W-:Y:S01]  /*0830*/  LEA.HI.X R16, R16, R33, R8, 0x1, P2 ;  /* 0x0000002110107211 */ /* 0x000fe200010f0c08 */
[----:B------:R-:W-:Y:S01]  /*0840*/  HFMA2.MMA R8, -RZ, RZ, 0, 0 ;  /* 0x00000000ff087435 */ /* 0x000fe200000001ff */
[----:B----4-:R-:W-:Y:S01]  /*0850*/  @P0 IMAD.WIDE R80, R11, 0x8, R80 ;  /* 0x000000080b500825 */ /* 0x010fe200078e0250 */
[----:B------:R-:W-:-:S02]  /*0860*/  LEA.HI.X R20, R15, R37, R20, 0x1, P4 ;  /* 0x000000250f147211 */ /* 0x000fc400020f0c14 */
[----:B------:R-:W-:Y:S02]  /*0870*/  @!P0 CS2R R80, SRZ ;  /* 0x0000000000508805 */ /* 0x000fe4000001ff00 */
[----:B------:R-:W-:Y:S01]  /*0880*/  MOV R11, RZ ;  /* 0x000000ff000b7202 */ /* 0x000fe20000000f00 */
[----:B------:R-:W-:Y:S06]  /*0890*/  @!P1 BRA `(.L_x_9491) ;  /* 0x0000002c009c9947 */ /* 0x000fec0003800000 */
[----:B------:R-:W0:Y:S01]  /*08a0*/  S2R R74, SR_TID.X ;  /* 0x00000000004a7919 */ /* 0x000e220000002100 */
[----:B------:R-:W1:Y:S01]  /*08b0*/  LDC.64 R12, c[0x0][0x368] ;  /* 0x0000da00ff0c7b82 */ /* 0x000e620000000a00 */
[----:B------:R-:W-:Y:S01]  /*08c0*/  MOV R75, RZ ;  /* 0x000000ff004b7202 */ /* 0x000fe20000000f00 */
[----:B------:R-:W-:Y:S01]  /*08d0*/  ULDC.64 UR10, c[0x0][0x370] ;  /* 0x0000dc00000a7ab9 */ /* 0x000fe20000000a00 */
[----:B------:R-:W-:Y:S01]  /*08e0*/  UMOV UR4, 0x400 ;  /* 0x0000040000047882 */ /* 0x000fe20000000000 */
[----:B------:R-:W-:Y:S01]  /*08f0*/  IMAD.WIDE.U32 R72, R3, UR6, RZ ;  /* 0x0000000603487c25 */ /* 0x000fe2000f8e00ff */
[----:B------:R-:W-:-:S03]  /*0900*/  MOV R8, RZ ;  /* 0x000000ff00087202 */ /* 0x000fc60000000f00 */
[----:B------:R-:W2:Y:S01]  /*0910*/  S2UR UR5, SR_CgaCtaId ;  /* 0x00000000000579c3 */ /* 0x000ea20000008800 */
[----:B------:R-:W-:Y:S01]  /*0920*/  IMAD.WIDE.U32 R70, R3, UR8, RZ ;  /* 0x0000000803467c25 */ /* 0x000fe2000f8e00ff */
[----:B------:R-:W-:-:S04]  /*0930*/  IADD3 R23, R73, R23, RZ ;  /* 0x0000001749177210 */ /* 0x000fc80007ffe0ff */
[----:B------:R-:W-:Y:S01]  /*0940*/  IADD3 R25, R71, R25, RZ ;  /* 0x0000001947197210 */ /* 0x000fe20007ffe0ff */
[----:B-1----:R-:W-:-:S04]  /*0950*/  IMAD R0, R12, UR14, RZ ;  /* 0x0000000e0c007c24 */ /* 0x002fc8000f8e02ff */
[----:B------:R-:W-:Y:S02]  /*0960*/  IMAD R13, R13, UR15, R0 ;  /* 0x0000000f0d0d7c24 */ /* 0x000fe4000f8e0200 */
[----:B------:R-:W-:Y:S01]  /*0970*/  IMAD R0, R9, UR10, RZ ;  /* 0x0000000a09007c24 */ /* 0x000fe2000f8e02ff */
[----:B0-----:R-:W-:Y:S01]  /*0980*/  IADD3 R29, R74, 0x20, RZ ;  /* 0x000000204a1d7810 */ /* 0x001fe20007ffe0ff */
[----:B------:R-:W-:Y:S01]  /*0990*/  IMAD.WIDE.U32 R10, R12, UR15, R74 ;  /* 0x0000000f0c0a7c25 */ /* 0x000fe2000f8e004a */
[----:B--2---:R-:W-:Y:S01]  /*09a0*/  ULEA UR4, UR5, UR4, 0x18 ;  /* 0x0000000405047291 */ /* 0x004fe2000f8ec03f */
[C---:B------:R-:W-:Y:S02]  /*09b0*/  IADD3 R31, R74.reuse, 0x40, RZ ;  /* 0x000000404a1f7810 */ /* 0x040fe40007ffe0ff */
[C---:B------:R-:W-:Y:S02]  /*09c0*/  IADD3 R33, R74.reuse, 0x60, RZ ;  /* 0x000000604a217810 */ /* 0x040fe40007ffe0ff */
[----:B------:R-:W-:Y:S01]  /*09d0*/  IADD3 R11, R11, R13, RZ ;  /* 0x0000000d0b0b7210 */ /* 0x000fe20007ffe0ff */
[----:B------:R-:W-:Y:S01]  /*09e0*/  IMAD R13, R7, UR11, R0 ;  /* 0x0000000b070d7c24 */ /* 0x000fe2000f8e0200 */
[----:B------:R-:W-:-:S02]  /*09f0*/  SHF.L.U32 R0, R74, 0x3, RZ ;  /* 0x000000034a007819 */ /* 0x000fc400000006ff */
[----:B------:R-:W-:Y:S01]  /*0a00*/  IADD3 R37, R74, 0x80, RZ ;  /* 0x000000804a257810 */ /* 0x000fe20007ffe0ff */
[----:B------:R-:W-:Y:S01]  /*0a10*/  IMAD.WIDE.U32 R14, R7, UR10, R10 ;  /* 0x0000000a070e7c25 */ /* 0x000fe2000f8e000a */
[----:B------:R-:W-:Y:S01]  /*0a20*/  MOV R10, UR4 ;  /* 0x00000004000a7c02 */ /* 0x000fe20008000f00 */
[----:B------:R-:W-:Y:S01]  /*0a30*/  ULDC.64 UR4, c[0x0][0x3d0] ;  /* 0x0000f40000047ab9 */ /* 0x000fe20000000a00 */
[----:B------:R-:W-:Y:S02]  /*0a40*/  LEA.HI.SX32 R11, R0, R0, 0x1b ;  /* 0x00000000000b7211 */ /* 0x000fe400078fdaff */
[----:B------:R-:W-:Y:S02]  /*0a50*/  IADD3 R13, R15, R13, RZ ;  /* 0x0000000d0f0d7210 */ /* 0x000fe40007ffe0ff */
[----:B------:R-:W-:Y:S01]  /*0a60*/  LEA R60, P0, R14, UR4, 0x2 ;  /* 0x000000040e3c7c11 */ /* 0x000fe2000f8010ff */
[----:B------:R-:W-:Y:S01]  /*0a70*/  ULDC UR4, c[0x0][0x224] ;  /* 0x0000890000047ab9 */ /* 0x000fe20000000800 */
[----:B------:R-:W-:-:S02]  /*0a80*/  IADD3 R39, R74, 0xa0, RZ ;  /* 0x000000a04a277810 */ /* 0x000fc40007ffe0ff */
[----:B------:R-:W-:Y:S02]  /*0a90*/  LEA.HI.X R0, R14, UR5, R13, 0x2, P0 ;  /* 0x000000050e007c11 */ /* 0x000fe400080f140d */
[----:B------:R-:W-:Y:S02]  /*0aa0*/  MOV R13, R21 ;  /* 0x00000015000d7202 */ /* 0x000fe40000000f00 */
[----:B------:R-:W0:Y:S01]  /*0ab0*/  S2R R21, SR_LANEID ;  /* 0x0000000000157919 */ /* 0x000e220000000000 */
[C---:B------:R-:W-:Y:S02]  /*0ac0*/  IADD3 R41, R74.reuse, 0xc0, RZ ;  /* 0x000000c04a297810 */ /* 0x040fe40007ffe0ff */
[----:B------:R-:W-:Y:S02]  /*0ad0*/  IADD3 R43, R74, 0xe0, RZ ;  /* 0x000000e04a2b7810 */ /* 0x000fe40007ffe0ff */
[----:B------:R-:W-:Y:S02]  /*0ae0*/  LEA.HI.SX32 R29, R29, R74, 0x1b ;  /* 0x0000004a1d1d7211 */ /* 0x000fe400078fdaff */
[----:B------:R-:W-:-:S02]  /*0af0*/  IADD3 R12, R10, 0x220, RZ ;  /* 0x000002200a0c7810 */ /* 0x000fc40007ffe0ff */
[-C--:B------:R-:W-:Y:S02]  /*0b00*/  LEA.HI.SX32 R31, R31, R74.reuse, 0x1b ;  /* 0x0000004a1f1f7211 */ /* 0x080fe400078fdaff */
[-C--:B------:R-:W-:Y:S02]  /*0b10*/  LEA.HI.SX32 R33, R33, R74.reuse, 0x1b ;  /* 0x0000004a21217211 */ /* 0x080fe400078fdaff */
[C---:B------:R-:W-:Y:S02]  /*0b20*/  IADD3 R68, P0, R60.reuse, -0x200, RZ ;  /* 0xfffffe003c447810 */ /* 0x040fe40007f1e0ff */
[----:B------:R-:W-:Y:S02]  /*0b30*/  IADD3 R62, P1, R60, -0x100, RZ ;  /* 0xffffff003c3e7810 */ /* 0x000fe40007f3e0ff */
[-C--:B------:R-:W-:Y:S02]  /*0b40*/  LEA.HI.SX32 R35, R74, R74.reuse, 0x1b ;  /* 0x0000004a4a237211 */ /* 0x080fe400078fdaff */
[----:B------:R-:W-:-:S02]  /*0b50*/  LEA.HI.SX32 R37, R37, R74, 0x1b ;  /* 0x0000004a25257211 */ /* 0x000fc400078fdaff */
[-C--:B------:R-:W-:Y:S02]  /*0b60*/  LEA.HI.SX32 R39, R39, R74.reuse, 0x1b ;  /* 0x0000004a27277211 */ /* 0x080fe400078fdaff */
[-C--:B------:R-:W-:Y:S02]  /*0b70*/  LEA.HI.SX32 R41, R41, R74.reuse, 0x1b ;  /* 0x0000004a29297211 */ /* 0x080fe400078fdaff */
[----:B------:R-:W-:Y:S02]  /*0b80*/  LEA.HI.SX32 R43, R43, R74, 0x1b ;  /* 0x0000004a2b2b7211 */ /* 0x000fe400078fdaff */
[----:B------:R-:W-:Y:S02]  /*0b90*/  IADD3 R60, P2, R60, -0x80, RZ ;  /* 0xffffff803c3c7810 */ /* 0x000fe40007f5e0ff */
[----:B------:R-:W-:Y:S02]  /*0ba0*/  LEA R28, R29, R10, 0x2 ;  /* 0x0000000a1d1c7211 */ /* 0x000fe400078e10ff */
[----:B------:R-:W-:-:S02]  /*0bb0*/  LEA R12, R11, R12, 0x2 ;  /* 0x0000000c0b0c7211 */ /* 0x000fc400078e10ff */
[-C--:B------:R-:W-:Y:S02]  /*0bc0*/  LEA R29, R31, R10.reuse, 0x2 ;  /* 0x0000000a1f1d7211 */ /* 0x080fe400078e10ff */
[----:B------:R-:W-:Y:S02]  /*0bd0*/  LEA R30, R33, R10, 0x2 ;  /* 0x0000000a211e7211 */ /* 0x000fe400078e10ff */
[----:B------:R-:W-:Y:S02]  /*0be0*/  MOV R15, R2 ;  /* 0x00000002000f7202 */ /* 0x000fe40000000f00 */
[----:B------:R-:W-:Y:S02]  /*0bf0*/  MOV R11, RZ ;  /* 0x000000ff000b7202 */ /* 0x000fe40000000f00 */
[----:B------:R-:W-:Y:S02]  /*0c00*/  LOP3.LUT R24, R74, 0x1f, RZ, 0xc0, !PT ;  /* 0x0000001f4a187812 */ /* 0x000fe400078ec0ff */
[----:B------:R-:W-:-:S02]  /*0c10*/  SHF.R.S32.HI R26, RZ, 0x1f, R74 ;  /* 0x0000001fff1a7819 */ /* 0x000fc4000001144a */
[----:B------:R-:W-:Y:S02]  /*0c20*/  IADD3 R27, R74, 0x200, RZ ;  /* 0x000002004a1b7810 */ /* 0x000fe40007ffe0ff */
[-C--:B------:R-:W-:Y:S02]  /*0c30*/  LEA R31, R37, R10.reuse, 0x2 ;  /* 0x0000000a251f7211 */ /* 0x080fe400078e10ff */
[-C--:B------:R-:W-:Y:S02]  /*0c40*/  LEA R32, R39, R10.reuse, 0x2 ;  /* 0x0000000a27207211 */ /* 0x080fe400078e10ff */
[-C--:B------:R-:W-:Y:S02]  /*0c50*/  LEA R33, R41, R10.reuse, 0x2 ;  /* 0x0000000a29217211 */ /* 0x080fe400078e10ff */
[-C--:B------:R-:W-:Y:S02]  /*0c60*/  LEA R34, R43, R10.reuse, 0x2 ;  /* 0x0000000a2b227211 */ /* 0x080fe400078e10ff */
[----:B------:R-:W-:-:S02]  /*0c70*/  LEA R35, R35, R10, 0x2 ;  /* 0x0000000a23237211 */ /* 0x000fc400078e10ff */
[----:B------:R-:W-:Y:S02]  /*0c80*/  LEA R36, R74, R10, 0x2 ;  /* 0x0000000a4a247211 */ /* 0x000fe400078e10ff */
[C---:B------:R-:W-:Y:S02]  /*0c90*/  IADD3.X R69, R0.reuse, -0x1, RZ, P0, !PT ;  /* 0xffffffff00457810 */ /* 0x040fe400007fe4ff */
[C---:B------:R-:W-:Y:S02]  /*0ca0*/  IADD3.X R63, R0.reuse, -0x1, RZ, P1, !PT ;  /* 0xffffffff003f7810 */ /* 0x040fe40000ffe4ff */
[----:B------:R-:W-:Y:S02]  /*0cb0*/  IADD3.X R61, R0, -0x1, RZ, P2, !PT ;  /* 0xffffffff003d7810 */ /* 0x000fe400017fe4ff */
[----:B------:R-:W-:Y:S02]  /*0cc0*/  MOV R14, R22 ;  /* 0x00000016000e7202 */ /* 0x000fe40000000f00 */
[----:B------:R-:W-:Y:S01]  /*0cd0*/  MOV R22, UR4 ;  /* 0x0000000400167c02 */ /* 0x000fe20008000f00 */
[----:B0-----:R-:W-:-:S06]  /*0ce0*/  UMOV UR4, URZ ;  /* 0x0000003f00047c82 */ /* 0x001fcc0008000000 */
.L_x_9515:
[----:B------:R-:W-:Y:S01]  /*0cf0*/  BAR.SYNC.DEFER_BLOCKING 0x0 ;  /* 0x0000000000007b1d */ /* 0x000fe20000010000 */
[C---:B------:R-:W-:Y:S02]  /*0d00*/  SHF.L.U32 R58, R74.reuse, 0x4, RZ ;  /* 0x000000044a3a7819 */ /* 0x040fe400000006ff */
[----:B------:R-:W-:Y:S02]  /*0d10*/  SHF.L.U64.HI R59, R74, 0x4, R26 ;  /* 0x000000044a3b7819 */ /* 0x000fe4000001021a */
[----:B------:R-:W-:Y:S01]  /*0d20*/  IADD3 R44, P0, R13, R58, RZ ;  /* 0x0000003a0d2c7210 */ /* 0x000fe20007f1e0ff */
[----:B------:R-:W-:-:S03]  /*0d30*/  ULDC UR5, c[0x0][0x21c] ;  /* 0x0000870000057ab9 */ /* 0x000fc60000000800 */
[----:B------:R-:W-:-:S06]  /*0d40*/  IADD3.X R45, R14, R59, RZ, P0, !PT ;  /* 0x0000003b0e2d7210 */ /* 0x000fcc00007fe4ff */
[----:B------:R-:W2:Y:S01]  /*0d50*/  LDG.E.128 R44, desc[UR12][R44.64] ;  /* 0x0000000c2c2c7981 */ /* 0x000ea2000c1e1d00 */
[----:B------:R-:W-:Y:S02]  /*0d60*/  LEA R57, R21, R10, 0x4 ;  /* 0x0000000a15397211 */ /* 0x000fe400078e20ff */
[----:B------:R-:W-:-:S04]  /*0d70*/  IADD3 R64, P0, R15, R58, RZ ;  /* 0x0000003a0f407210 */ /* 0x000fc80007f1e0ff */
[----:B------:R-:W-:Y:S01]  /*0d80*/  IADD3.X R65, R16, R59, RZ, P0, !PT ;  /* 0x0000003b10417210 */ /* 0x000fe200007fe4ff */
[----:B--2---:R-:W-:Y:S01]  /*0d90*/  STS.128 [R57], R44 ;  /* 0x0000002c39007388 */ /* 0x004fe20000000c00 */
[----:B------:R-:W-:-:S03]  /*0da0*/  NOP ;  /* 0x0000000000007918 */ /* 0x000fc60000000000 */
[----:B0-----:R-:W0:Y:S01]  /*0db0*/  LDS.128 R40, [R57] ;  /* 0x0000000039287984 */ /* 0x001e220000000c00 */
        /* <DEDUP_REMOVED lines=9> */
[--C-:B0-----:R-:W-:Y:S01]  /*0e50*/  HADD2.F32 R138, -RZ, R40.reuse.H0_H0 ;  /* 0x20000028ff8a7230 */ /* 0x101fe20000004100 */
[----:B------:R-:W-:Y:S01]  /*0e60*/  ISETP.LT.AND P0, PT, RZ, UR5, PT ;  /* 0x00000005ff007c0c */ /* 0x000fe2000bf01270 */
[----:B------:R-:W-:-:S02]  /*0e70*/  HADD2.F32 R129, -RZ, R40.H1_H1 ;  /* 0x30000028ff817230 */ /* 0x000fc40000004100 */
[--C-:B------:R-:W-:Y:S02]  /*0e80*/  HADD2.F32 R136, -RZ, R41.reuse.H0_H0 ;  /* 0x20000029ff887230 */ /* 0x100fe40000004100 */
[----:B------:R-:W-:Y:S02]  /*0e90*/  HADD2.F32 R127, -RZ, R41.H1_H1 ;  /* 0x30000029ff7f7230 */ /* 0x000fe40000004100 */
[--C-:B------:R-:W-:Y:S02]  /*0ea0*/  HADD2.F32 R134, -RZ, R42.reuse.H0_H0 ;  /* 0x2000002aff867230 */ /* 0x100fe40000004100 */
[----:B------:R-:W-:Y:S02]  /*0eb0*/  HADD2.F32 R132, -RZ, R42.H1_H1 ;  /* 0x3000002aff847230 */ /* 0x000fe40000004100 */
[----:B------:R-:W-:Y:S02]  /*0ec0*/  HADD2.F32 R130, -RZ, R43.H0_H0 ;  /* 0x2000002bff827230 */ /* 0x000fe40000004100 */
[----:B-1----:R-:W-:-:S02]  /*0ed0*/  HADD2.F32 R123, -RZ, R49.H0_H0 ;  /* 0x20000031ff7b7230 */ /* 0x002fc40000004100 */
[--C-:B------:R-:W-:Y:S02]  /*0ee0*/  HADD2.F32 R125, -RZ, R48.reuse.H0_H0 ;  /* 0x20000030ff7d7230 */ /* 0x100fe40000004100 */
[----:B------:R-:W-:Y:S02]  /*0ef0*/  HADD2.F32 R37, -RZ, R48.H1_H1 ;  /* 0x30000030ff257230 */ /* 0x000fe40000004100 */
[--C-:B-----5:R-:W-:Y:S01]  /*0f00*/  FADD.FTZ R123, R123, R6.reuse ;  /* 0x000000067b7b7221 */ /* 0x120fe20000010000 */
[----:B------:R-:W-:Y:S02]  /*0f10*/  HADD2.F32 R49, -RZ, R49.H1_H1 ;  /* 0x30000031ff317230 */ /* 0x000fe40000004100 */
[--C-:B------:R-:W-:Y:S01]  /*0f20*/  FADD.FTZ R125, R125, R6.reuse ;  /* 0x000000067d7d7221 */ /* 0x100fe20000010000 */
[--C-:B------:R-:W-:Y:S02]  /*0f30*/  HADD2.F32 R121, -RZ, R50.reuse.H0_H0 ;  /* 0x20000032ff797230 */ /* 0x100fe40000004100 */
        /* <DEDUP_REMOVED lines=9> */
[----:B------:R-:W-:Y:S01]  /*0fd0*/  FADD.FTZ R115, R115, R6 ;  /* 0x0000000673737221 */ /* 0x000fe20000010000 */
[----:B--2---:R-:W-:Y:S01]  /*0fe0*/  STS.128 [R57], R52 ;  /* 0x0000003439007388 */ /* 0x004fe20000000c00 */
[----:B------:R-:W-:-:S03]  /*0ff0*/  NOP ;  /* 0x0000000000007918 */ /* 0x000fc60000000000 */
[----:B------:R-:W0:Y:S02]  /*1000*/  LDS.128 R44, [R57] ;  /* 0x00000000392c7984 */ /* 0x000e240000000c00 */
[--C-:B0-----:R-:W-:Y:S02]  /*1010*/  HADD2.F32 R0, -RZ, R44.reuse.H0_H0 ;  /* 0x2000002cff007230 */ /* 0x101fe40000004100 */
[----:B------:R-:W-:Y:S02]  /*1020*/  HADD2.F32 R82, -RZ, R44.H1_H1 ;  /* 0x3000002cff527230 */ /* 0x000fe40000004100 */
[--C-:B------:R-:W-:Y:S02]  /*1030*/  HADD2.F32 R66, -RZ, R45.reuse.H0_H0 ;  /* 0x2000002dff427230 */ /* 0x100fe40000004100 */
[C---:B------:R-:W-:Y:S01]  /*1040*/  FFMA.FTZ R11, R0.reuse, R138, R11 ;  /* 0x0000008a000b7223 */ /* 0x040fe2000001000b */
[----:B------:R-:W-:Y:S02]  /*1050*/  HADD2.F32 R88, -RZ, R45.H1_H1 ;  /* 0x3000002dff587230 */ /* 0x000fe40000004100 */
[----:B------:R-:W-:Y:S01]  /*1060*/  FMUL.FTZ R65, R0, R5 ;  /* 0x0000000500417220 */ /* 0x000fe20000410000 */
[----:B------:R-:W-:-:S02]  /*1070*/  HADD2.F32 R86, -RZ, R46.H0_H0 ;  /* 0x2000002eff567230 */ /* 0x000fc40000004100 */
[C---:B------:R-:W-:Y:S01]  /*1080*/  FFMA.FTZ R11, R82.reuse, R129, R11 ;  /* 0x00000081520b7223 */ /* 0x040fe2000001000b */
[----:B------:R-:W-:Y:S02]  /*1090*/  HADD2.F32 R116, -RZ, R46.H1_H1 ;  /* 0x3000002eff747230 */ /* 0x000fe40000004100 */
[-C--:B------:R-:W-:Y:S01]  /*10a0*/  FMUL.FTZ R64, R82, R5.reuse ;  /* 0x0000000552407220 */ /* 0x080fe20000410000 */
[--C-:B------:R-:W-:Y:S02]  /*10b0*/  HADD2.F32 R114, -RZ, R47.reuse.H0_H0 ;  /* 0x2000002fff727230 */ /* 0x100fe40000004100 */
[C---:B------:R-:W-:Y:S01]  /*10c0*/  FFMA.FTZ R11, R66.reuse, R136, R11 ;  /* 0x00000088420b7223 */ /* 0x040fe2000001000b */
[----:B------:R-:W-:Y:S02]  /*10d0*/  HADD2.F32 R126, -RZ, R47.H1_H1 ;  /* 0x3000002fff7e7230 */ /* 0x000fe40000004100 */
[-C--:B------:R-:W-:Y:S01]  /*10e0*/  FMUL.FTZ R84, R66, R5.reuse ;  /* 0x0000000542547220 */ /* 0x080fe20000410000 */
[C---:B------:R-:W-:Y:S01]  /*10f0*/  FMUL.FTZ R67, R88.reuse, R5 ;  /* 0x0000000558437220 */ /* 0x040fe20000410000 */
        /* <DEDUP_REMOVED lines=8> */
[----:B------:R-:W-:Y:S01]  /*1180*/  FFMA.FTZ R11, R126, R128, R11 ;  /* 0x000000807e0b7223 */ /* 0x000fe2000001000b */
[----:B------:R-:W-:Y:S06]  /*1190*/  BAR.SYNC.DEFER_BLOCKING 0x0 ;  /* 0x0000000000007b1d */ /* 0x000fec0000010000 */
[----:B----4-:R-:W-:Y:S05]  /*11a0*/  @P0 BRA `(.L_x_9492) ;  /* 0x0000000000180947 */ /* 0x010fea0003800000 */
[----:B------:R-:W-:Y:S01]  /*11b0*/  HFMA2.MMA R56, -RZ, RZ, 0, 0 ;  /* 0x00000000ff387435 */ /* 0x000fe200000001ff */
[----:B------:R-:W-:Y:S02]  /*11c0*/  MOV R37, RZ ;  /* 0x000000ff00257202 */ /* 0x000fe40000000f00 */
[----:B------:R-:W-:Y:S02]  /*11d0*/  CS2R R38, SRZ ;  /* 0x0000000000267805 */ /* 0x000fe4000001ff00 */
[----:B------:R-:W-:Y:S02]  /*11e0*/  CS2R R52, SRZ ;  /* 0x0000000000347805 */ /* 0x000fe4000001ff00 */
[----:B------:R-:W-:Y:S01]  /*11f0*/  CS2R R54, SRZ ;  /* 0x0000000000367805 */ /* 0x000fe2000001ff00 */
[----:B------:R-:W-:Y:S06]  /*1200*/  BRA `(.L_x_9493) ;  /* 0x0000002000187947 */ /* 0x000fec0003800000 */
.L_x_9492:
[----:B------:R-:W0:Y:S01]  /*1210*/  LDC.64 R38, c[0x0][0x368] ;  /* 0x0000da00ff267b82 */ /* 0x000e220000000a00 */
[----:B------:R-:W-:Y:S01]  /*1220*/  HFMA2.MMA R45, -RZ, RZ, 0, 0 ;  /* 0x00000000ff2d7435 */ /* 0x000fe200000001ff */
[----:B------:R-:W-:Y:S01]  /*1230*/  MOV R44, R74 ;  /* 0x0000004a002c7202 */ /* 0x000fe20000000f00 */
[----:B------:R-:W-:Y:S01]  /*1240*/  ULDC.64 UR6, c[0x0][0x370] ;  /* 0x0000dc0000067ab9 */ /* 0x000fe20000000a00 */
[----:B------:R-:W-:Y:S01]  /*1250*/  IADD3 R118, R22, -0x1, RZ ;  /* 0xffffffff16767810 */ /* 0x000fe20007ffe0ff */
[----:B------:R-:W-:Y:S01]  /*1260*/  HFMA2.MMA R87, -RZ, RZ, 0, 0 ;  /* 0x00000000ff577435 */ /* 0x000fe200000001ff */
[----:B------:R-:W-:Y:S01]  /*1270*/  CS2R R52, SRZ ;  /* 0x0000000000347805 */ /* 0x000fe2000001ff00 */
[----:B------:R-:W-:Y:S01]  /*1280*/  HFMA2.MMA R56, -RZ, RZ, 0, 0 ;  /* 0x00000000ff387435 */ /* 0x000fe200000001ff */
[----:B------:R-:W1:Y:S01]  /*1290*/  LDC R97, c[0x0][0x224] ;  /* 0x00008900ff617b82 */ /* 0x000e620000000800 */
[----:B------:R-:W-:Y:S02]  /*12a0*/  SHF.L.U32 R37, R118, 0x8, RZ ;  /* 0x0000000876257819 */ /* 0x000fe400000006ff */
[----:B------:R-:W-:Y:S01]  /*12b0*/  CS2R R54, SRZ ;  /* 0x0000000000367805 */ /* 0x000fe2000001ff00 */
[----:B------:R-:W-:Y:S01]  /*12c0*/  UMOV UR5, URZ ;  /* 0x0000003f00057c82 */ /* 0x000fe20008000000 */
[----:B------:R-:W-:Y:S01]  /*12d0*/  ULDC UR22, c[0x0][0x224] ;  /* 0x0000890000167ab9 */ /* 0x000fe20000000800 */
[----:B------:R-:W-:Y:S01]  /*12e0*/  ULDC UR23, c[0x0][0x21c] ;  /* 0x0000870000177ab9 */ /* 0x000fe20000000800 */
[----:B------:R-:W-:Y:S01]  /*12f0*/  ULDC.64 UR24, c[0x0][0x3d0] ;  /* 0x0000f40000187ab9 */ /* 0x000fe20000000a00 */
[----:B------:R-:W-:Y:S01]  /*1300*/  ULDC.64 UR18, c[0x0][0x380] ;  /* 0x0000e00000127ab9 */ /* 0x000fe20000000a00 */
[----:B------:R-:W2:Y:S01]  /*1310*/  LDC R89, c[0x0][0x224] ;  /* 0x00008900ff597b82 */ /* 0x000ea20000000800 */
[----:B------:R-:W-:Y:S01]  /*1320*/  ULDC.64 UR16, c[0x0][0x270] ;  /* 0x00009c0000107ab9 */ /* 0x000fe20000000a00 */
[----:B------:R-:W-:Y:S01]  /*1330*/  ULDC.64 UR10, c[0x0][0x250] ;  /* 0x00009400000a7ab9 */ /* 0x000fe20000000a00 */
[----:B------:R-:W-:Y:S01]  /*1340*/  ULDC.64 UR8, c[0x0][0x238] ;  /* 0x00008e0000087ab9 */ /* 0x000fe20000000a00 */
[----:B0-----:R-:W-:-:S04]  /*1350*/  IMAD R2, R38, UR14, RZ ;  /* 0x0000000e26027c24 */ /* 0x001fc8000f8e02ff */
[----:B------:R-:W0:Y:S01]  /*1360*/  LDC.64 R106, c[0x0][0x380] ;  /* 0x0000e000ff6a7b82 */ /* 0x000e220000000a00 */
[----:B------:R-:W-:-:S04]  /*1370*/  IMAD.WIDE.U32 R44, R38, UR15, R44 ;  /* 0x0000000f262c7c25 */ /* 0x000fc8000f8e002c */
[----:B------:R-:W-:Y:S02]  /*1380*/  IMAD R39, R39, UR15, R2 ;  /* 0x0000000f27277c24 */ /* 0x000fe4000f8e0202 */
[----:B------:R-:W-:Y:S01]  /*1390*/  IMAD R2, R9, UR6, RZ ;  /* 0x0000000609027c24 */ /* 0x000fe2000f8e02ff */
[----:B------:R-:W3:Y:S01]  /*13a0*/  LDC.64 R108, c[0x0][0x2d8] ;  /* 0x0000b600ff6c7b82 */ /* 0x000ee20000000a00 */
[----:B-1----:R-:W-:Y:S02]  /*13b0*/  LEA R97, R97, UR4, 0x8 ;  /* 0x0000000461617c11 */ /* 0x002fe4000f8e40ff */
[----:B------:R-:W-:Y:S01]  /*13c0*/  IADD3 R45, R45, R39, RZ ;  /* 0x000000272d2d7210 */ /* 0x000fe20007ffe0ff */
[----:B------:R-:W-:Y:S01]  /*13d0*/  IMAD R47, R7, UR7, R2 ;  /* 0x00000007072f7c24 */ /* 0x000fe2000f8e0202 */
[----:B------:R-:W-:Y:S01]  /*13e0*/  LEA.HI R2, R118, R118, RZ, 0x1 ;  /* 0x0000007676027211 */ /* 0x000fe200078f08ff */
[----:B------:R-:W-:Y:S02]  /*13f0*/  IMAD.WIDE R92, R97, 0x4, R68 ;  /* 0x00000004615c7825 */ /* 0x000fe400078e0244 */
[----:B------:R-:W1:Y:S02]  /*1400*/  LDC.64 R110, c[0x0][0x2d0] ;  /* 0x0000b400ff6e7b82 */ /* 0x000e640000000a00 */
[----:B------:R-:W-:Y:S01]  /*1410*/  IMAD.WIDE.U32 R38, R7, UR6, R44 ;  /* 0x0000000607267c25 */ /* 0x000fe2000f8e002c */
[----:B------:R-:W-:Y:S01]  /*1420*/  ULDC.64 UR6, c[0x0][0x3d0] ;  /* 0x0000f40000067ab9 */ /* 0x000fe20000000a00 */
[----:B------:R-:W-:-:S02]  /*1430*/  LOP3.LUT R45, R2, 0xfffffe, RZ, 0xc0, !PT ;  /* 0x00fffffe022d7812 */ /* 0x000fc400078ec0ff */
[----:B------:R-:W-:Y:S01]  /*1440*/  IMAD.WIDE R94, R97, 0x4, R62 ;  /* 0x00000004615e7825 */ /* 0x000fe200078e023e */
[----:B------:R-:W-:Y:S02]  /*1450*/  IADD3 R47, R39, R47, RZ ;  /* 0x0000002f272f7210 */ /* 0x000fe40007ffe0ff */
[----:B------:R-:W-:Y:S01]  /*1460*/  LEA R44, P1, R38, UR6, 0x2 ;  /* 0x00000006262c7c11 */ /* 0x000fe2000f8210ff */
[----:B------:R-:W-:Y:S01]  /*1470*/  UMOV UR6, URZ ;  /* 0x0000003f00067c82 */ /* 0x000fe20008000000 */
[----:B------:R-:W-:Y:S02]  /*1480*/  IADD3 R118, R118, -R45, RZ ;  /* 0x8000002d76767210 */ /* 0x000fe40007ffe0ff */
[----:B------:R-:W-:Y:S01]  /*1490*/  LEA.HI.X R45, R38, UR7, R47, 0x2, P1 ;  /* 0x00000007262d7c11 */ /* 0x000fe200088f142f */
[----:B------:R-:W-:Y:S01]  /*14a0*/  ULDC UR7, c[0x0][0x218] ;  /* 0x0000860000077ab9 */ /* 0x000fe20000000800 */
[----:B------:R-:W-:Y:S01]  /*14b0*/  IADD3 R90, P0, R37, R38, RZ ;  /* 0x00000026255a7210 */ /* 0x000fe20007f1e0ff */
[----:B------:R-:W-:-:S03]  /*14c0*/  IMAD.WIDE R38, R97, 0x4, R44 ;  /* 0x0000000461267825 */ /* 0x000fc600078e022c */
[----:B------:R-:W-:Y:S02]  /*14d0*/  LEA.HI.X.SX32 R91, R37, R47, 0x1, P0 ;  /* 0x0000002f255b7211 */ /* 0x000fe400000f0eff */
[----:B------:R-:W-:Y:S01]  /*14e0*/  MOV R37, RZ ;  /* 0x000000ff00257202 */ /* 0x000fe20000000f00 */
[----:B------:R-:W-:Y:S01]  /*14f0*/  IMAD.WIDE R96, R97, 0x4, R60 ;  /* 0x0000000461607825 */ /* 0x000fe200078e023c */
[C---:B------:R-:W-:Y:S02]  /*1500*/  IADD3 R98, P0, R38.reuse, -0x380, RZ ;  /* 0xfffffc8026627810 */ /* 0x040fe40007f1e0ff */
[C---:B------:R-:W-:Y:S02]  /*1510*/  IADD3 R100, P1, R38.reuse, -0x300, RZ ;  /* 0xfffffd0026647810 */ /* 0x040fe40007f3e0ff */
[C---:B------:R-:W-:Y:S02]  /*1520*/  IADD3 R102, P2, R38.reuse, -0x280, RZ ;  /* 0xfffffd8026667810 */ /* 0x040fe40007f5e0ff */
[----:B------:R-:W-:-:S02]  /*1530*/  IADD3 R104, P3, R38, -0x180, RZ ;  /* 0xfffffe8026687810 */ /* 0x000fc40007f7e0ff */
[C---:B------:R-:W-:Y:S02]  /*1540*/  IADD3.X R99, R39.reuse, -0x1, RZ, P0, !PT ;  /* 0xffffffff27637810 */ /* 0x040fe400007fe4ff */
[C---:B------:R-:W-:Y:S02]  /*1550*/  IADD3.X R101, R39.reuse, -0x1, RZ, P1, !PT ;  /* 0xffffffff27657810 */ /* 0x040fe40000ffe4ff */
[C---:B------:R-:W-:Y:S02]  /*1560*/  IADD3.X R103, R39.reuse, -0x1, RZ, P2, !PT ;  /* 0xffffffff27677810 */ /* 0x040fe400017fe4ff */
[----:B------:R-:W-:Y:S02]  /*1570*/  IADD3.X R105, R39, -0x1, RZ, P3, !PT ;  /* 0xffffffff27697810 */ /* 0x000fe40001ffe4ff */
[----:B------:R-:W-:Y:S02]  /*1580*/  CS2R R38, SRZ ;  /* 0x0000000000267805 */ /* 0x000fe4000001ff00 */
[----:B------:R-:W-:-:S02]  /*1590*/  ISETP.NE.AND P0, PT, R74, RZ, PT ;  /* 0x000000ff4a00720c */ /* 0x000fc40003f05270 */
[----:B0-23--:R-:W-:-:S13]  /*15a0*/  ISETP.NE.AND P1, PT, R74, 0x1f, PT ;  /* 0x0000001f4a00780c */ /* 0x00dfda0003f25270 */
.L_x_9514:
[----:B------:R-:W-:Y:S02]  /*15b0*/  SHF.R.S32.HI R2, RZ, 0x1f, R87 ;  /* 0x0000001fff027819 */ /* 0x000fe40000011457 */
[----:B01----:R-:W-:Y:S02]  /*15c0*/  MOV R44, R72 ;  /* 0x00000048002c7202 */ /* 0x003fe40000000f00 */
[----:B------:R-:W-:Y:S01]  /*15d0*/  MOV R45, R23 ;  /* 0x00000017002d7202 */ /* 0x000fe20000000f00 */
[C---:B------:R-:W-:Y:S02]  /*15e0*/  IMAD R46, R2.reuse, UR8, RZ ;  /* 0x00000008022e7c24 */ /* 0x040fe4000f8e02ff */
[----:B------:R-:W-:Y:S02]  /*15f0*/  IMAD R50, R2, UR16, RZ ;  /* 0x0000001002327c24 */ /* 0x000fe4000f8e02ff */
[----:B------:R-:W-:-:S04]  /*1600*/  IMAD.WIDE.U32 R48, R87, UR8, R44 ;  /* 0x0000000857307c25 */ /* 0x000fc8000f8e002c */
[C---:B------:R-:W-:Y:S01]  /*1610*/  IMAD R47, R87.reuse, UR9, R46 ;  /* 0x00000009572f7c24 */ /* 0x040fe2000f8e022e */
[----:B-1----:R-:W-:Y:S01]  /*1620*/  LEA R46, P2, R48, R110, 0x2 ;  /* 0x0000006e302e7211 */ /* 0x002fe200078410ff */
[----:B------:R-:W-:-:S03]  /*1630*/  IMAD.WIDE.U32 R44, R87, UR16, RZ ;  /* 0x00000010572c7c25 */ /* 0x000fc6000f8e00ff */
[----:B------:R-:W-:Y:S01]  /*1640*/  IADD3 R47, R49, R47, RZ ;  /* 0x0000002f312f7210 */ /* 0x000fe20007ffe0ff */
[----:B------:R-:W-:-:S03]  /*1650*/  IMAD R51, R87, UR17, R50 ;  /* 0x0000001157337c24 */ /* 0x000fc6000f8e0232 */
[----:B------:R-:W-:Y:S02]  /*1660*/  LEA.HI.X R47, R48, R111, R47, 0x2, P2 ;  /* 0x0000006f302f7211 */ /* 0x000fe400010f142f */
[C---:B------:R-:W-:Y:S02]  /*1670*/  LEA R49, P2, R44.reuse, R19, 0x1 ;  /* 0x000000132c317211 */ /* 0x040fe400078408ff */
[----:B------:R-:W-:Y:S01]  /*1680*/  IADD3 R45, R45, R51, RZ ;  /* 0x000000332d2d7210 */ /* 0x000fe20007ffe0ff */
[----:B--2---:R0:W2:Y:S01]  /*1690*/  LDG.E R85, desc[UR12][R46.64] ;  /* 0x0000000c2e557981 */ /* 0x0040a2000c1e1900 */
[----:B------:R-:W-:Y:S02]  /*16a0*/  IADD3 R48, P3, R49, R58, RZ ;  /* 0x0000003a31307210 */ /* 0x000fe40007f7e0ff */
[----:B------:R-:W-:-:S04]  /*16b0*/  LEA.HI.X R44, R44, R20, R45, 0x1, P2 ;  /* 0x000000142c2c7211 */ /* 0x000fc800010f0c2d */
[----:B------:R-:W-:-:S06]  /*16c0*/  IADD3.X R49, R44, R59, RZ, P3, !PT ;  /* 0x0000003b2c317210 */ /* 0x000fcc0001ffe4ff */
[----:B---3--:R-:W3:Y:S01]  /*16d0*/  LDG.E.128 R48, desc[UR12][R48.64] ;  /* 0x0000000c30307981 */ /* 0x008ee2000c1e1d00 */
[----:B------:R-:W-:Y:S01]  /*16e0*/  ISETP.GT.AND P2, PT, R22, 0x1, PT ;  /* 0x000000011600780c */ /* 0x000fe20003f44270 */
[----:B------:R-:W-:Y:S01]  /*16f0*/  IMAD R140, R2, UR10, RZ ;  /* 0x0000000a028c7c24 */ /* 0x000fe2000f8e02ff */
[----:B------:R-:W-:Y:S02]  /*1700*/  MOV R44, R70 ;  /* 0x00000046002c7202 */ /* 0x000fe40000000f00 */
[----:B------:R-:W-:Y:S01]  /*1710*/  ISETP.EQ.AND P2, PT, R24, RZ, P2 ;  /* 0x000000ff1800720c */ /* 0x000fe20001742270 */
[----:B0-----:R-:W-:Y:S01]  /*1720*/  IMAD R47, R87, UR11, R140 ;  /* 0x0000000b572f7c24 */ /* 0x001fe2000f8e028c */
[----:B------:R-:W-:-:S03]  /*1730*/  MOV R45, R25 ;  /* 0x00000019002d7202 */ /* 0x000fc60000000f00 */
[----:B------:R-:W-:-:S03]  /*1740*/  IMAD.WIDE.U32 R44, R87, UR10, R44 ;  /* 0x0000000a572c7c25 */ /* 0x000fc6000f8e002c */
[----:B------:R-:W-:-:S05]  /*1750*/  LEA R140, P3, R44, R108, 0x2 ;  /* 0x0000006c2c8c7211 */ /* 0x000fca00078610ff */
[----:B------:R-:W0:Y:S01]  /*1760*/  @P2 LDC R143, c[0x0][0x21c] ;  /* 0x00008700ff8f2b82 */ /* 0x000e220000000800 */
[----:B------:R-:W-:Y:S02]  /*1770*/  IADD3 R45, R45, R47, RZ ;  /* 0x0000002f2d2d7210 */ /* 0x000fe40007ffe0ff */
[----:B------:R-:W-:Y:S02]  /*1780*/  @P2 IADD3 R46, R22, -0x2, RZ ;  /* 0xfffffffe162e2810 */ /* 0x000fe40007ffe0ff */
[----:B------:R-:W-:Y:S02]  /*1790*/  LEA.HI.X R141, R44, R109, R45, 0x2, P3 ;  /* 0x0000006d2c8d7211 */ /* 0x000fe400018f142d */
[----:B------:R-:W-:-:S04]  /*17a0*/  LEA R44, R118, R87, 0x8 ;  /* 0x00000057762c7211 */ /* 0x000fc800078e40ff */
[----:B------:R-:W-:Y:S01]  /*17b0*/  SEL R45, R44, R27, !P0 ;  /* 0x0000001b2c2d7207 */ /* 0x000fe20004000000 */
[----:B------:R1:W5:Y:S03]  /*17c0*/  LDG.E R141, desc[UR12][R140.64] ;  /* 0x0000000c8c8d7981 */ /* 0x000366000c1e1900 */
[----:B------:R-:W-:Y:S01]  /*17d0*/  LEA R131, R45, R10, 0x2 ;  /* 0x0000000a2d837211 */ /* 0x000fe200078e10ff */
[----:B0-----:R-:W-:Y:S02]  /*17e0*/  @P2 IMAD R143, R46, R143, R87 ;  /* 0x0000008f2e8f2224 */ /* 0x001fe400078e0257 */
[----:B------:R-:W-:Y:S01]  /*17f0*/  FMUL.FTZ R145, R123, R136 ;  /* 0x000000887b917220 */ /* 0x000fe20000410000 */
[----:B------:R-:W-:Y:S01]  /*1800*/  FMUL.FTZ R136, R122, R127 ;  /* 0x0000007f7a887220 */ /* 0x000fe20000410000 */
[----:B------:R-:W-:Y:S01]  /*1810*/  MOV R133, RZ ;  /* 0x000000ff00857202 */ /* 0x000fe20000000f00 */
[----:B------:R-:W-:-:S04]  /*1820*/  @P2 IMAD.WIDE R142, R143, 0x8, R80 ;  /* 0x000000088f8e2825 */ /* 0x000fc800078e0250 */
[----:B------:R-:W-:Y:S01]  /*1830*/  FMUL.FTZ R132, R119, R132 ;  /* 0x0000008477847220 */ /* 0x000fe20000410000 */
[----:B------:R-:W-:Y:S01]  /*1840*/  FMUL.FTZ R158, R117, R130 ;  /* 0x00000082759e7220 */ /* 0x000fe20000410000 */
[----:B------:R-:W-:Y:S01]  /*1850*/  FMUL.FTZ R128, R115, R128 ;  /* 0x0000008073807220 */ /* 0x000fe20000410000 */
[----:B------:R-:W-:Y:S01]  /*1860*/  BSSY B0, `(.L_x_9494) ;  /* 0x0000032000007945 */ /* 0x000fe20003800000 */
[----:B--2---:R-:W-:-:S04]  /*1870*/  FMUL.FTZ R148, R85, 1.4426950216293334961 ;  /* 0x3fb8aa3b55947820 */ /* 0x004fc80000410000 */
[----:B------:R-:W-:-:S06]  /*1880*/  FMUL.FTZ R146, R125, R148 ;  /* 0x000000947d927220 */ /* 0x000fcc0000410000 */
[----:B------:R-:W0:Y:S01]  /*1890*/  MUFU.EX2 R146, R146 ;  /* 0x0000009200927308 */ /* 0x000e220000000800 */
[----:B---3--:R2:W-:Y:S01]  /*18a0*/  STS.128 [R57], R48 ;  /* 0x0000003039007388 */ /* 0x0085e20000000c00 */
[----:B------:R-:W-:-:S03]  /*18b0*/  NOP ;  /* 0x0000000000007918 */ /* 0x000fc60000000000 */
[----:B------:R-:W3:Y:S04]  /*18c0*/  LDS.128 R44, [R57] ;  /* 0x00000000392c7984 */ /* 0x000ee80000000c00 */
[----:B0-----:R0:W-:Y:S01]  /*18d0*/  STS [R131+0x878], R146 ;  /* 0x0008789283007388 */ /* 0x0011e20000000800 */
[----:B------:R-:W-:Y:S01]  /*18e0*/  BAR.SYNC.DEFER_BLOCKING 0x0 ;  /* 0x0000000000007b1d */ /* 0x000fe20000010000 */
[-C--:B------:R-:W-:Y:S01]  /*18f0*/  FMUL.FTZ R135, R124, R148.reuse ;  /* 0x000000947c877220 */ /* 0x080fe20000410000 */
[-C--:B-1----:R-:W-:Y:S01]  /*1900*/  FMUL.FTZ R140, R123, R148.reuse ;  /* 0x000000947b8c7220 */ /* 0x082fe20000410000 */
[----:B--2---:R-:W-:-:S04]  /*1910*/  FMUL.FTZ R51, R122, R148 ;  /* 0x000000947a337220 */ /* 0x004fc80000410000 */
[----:B------:R-:W1:Y:S01]  /*1920*/  MUFU.EX2 R135, R135 ;  /* 0x0000008700877308 */ /* 0x000e620000000800 */
[-C--:B------:R-:W-:Y:S01]  /*1930*/  FMUL.FTZ R144, R121, R148.reuse ;  /* 0x0000009479907220 */ /* 0x080fe20000410000 */
[-C--:B------:R-:W-:Y:S01]  /*1940*/  FMUL.FTZ R137, R119, R148.reuse ;  /* 0x0000009477897220 */ /* 0x080fe20000410000 */
[-C--:B------:R-:W-:Y:S01]  /*1950*/  FMUL.FTZ R48, R117, R148.reuse ;  /* 0x0000009475307220 */ /* 0x080fe20000410000 */
[----:B------:R-:W-:-:S04]  /*1960*/  FMUL.FTZ R127, R115, R148 ;  /* 0x00000094737f7220 */ /* 0x000fc80000410000 */
[----:B------:R-:W2:Y:S01]  /*1970*/  MUFU.EX2 R140, R140 ;  /* 0x0000008c008c7308 */ /* 0x000ea20000000800 */
[----:B------:R-:W-:Y:S01]  /*1980*/  FMUL.FTZ R49, R125, R138 ;  /* 0x0000008a7d317220 */ /* 0x000fe20000410000 */
[----:B----4-:R4:W3:Y:S06]  /*1990*/  @P1 LDS R148, [R36+0x107c] ;  /* 0x00107c0024941984 */ /* 0x0108ec0000000800 */
[----:B------:R-:W4:Y:S01]  /*19a0*/  MUFU.EX2 R51, R51 ;  /* 0x0000003300337308 */ /* 0x000f220000000800 */
[----:B------:R-:W-:Y:S01]  /*19b0*/  FMUL.FTZ R138, R124, R129 ;  /* 0x000000817c8a7220 */ /* 0x000fe20000410000 */
[----:B------:R2:W5:Y:S06]  /*19c0*/  @P2 LDG.E R133, desc[UR12][R142.64+0x4] ;  /* 0x0000040c8e852981 */ /* 0x00056c000c1e1900 */
[----:B------:R-:W4:Y:S01]  /*19d0*/  MUFU.EX2 R144, R144 ;  /* 0x0000009000907308 */ /* 0x000f220000000800 */
[----:B-1----:R-:W-:Y:S01]  /*19e0*/  FFMA.FTZ R50, R135, R49, R138 ;  /* 0x0000003187327223 */ /* 0x002fe2000001008a */
[----:B0-----:R-:W-:-:S06]  /*19f0*/  FMUL.FTZ R131, R146, R135 ;  /* 0x0000008792837220 */ /* 0x001fcc0000410000 */
[----:B------:R-:W0:Y:S01]  /*1a00*/  MUFU.EX2 R137, R137 ;  /* 0x0000008900897308 */ /* 0x000e220000000800 */
[C---:B--2---:R-:W-:Y:S01]  /*1a10*/  FFMA.FTZ R139, R140.reuse, R50, R145 ;  /* 0x000000328c8b7223 */ /* 0x044fe20000010091 */
[----:B------:R-:W-:Y:S01]  /*1a20*/  FMUL.FTZ R143, R121, R134 ;  /* 0x00000086798f7220 */ /* 0x000fe20000410000 */
[----:B------:R-:W-:-:S05]  /*1a30*/  FMUL.FTZ R50, R140, R131 ;  /* 0x000000838c327220 */ /* 0x000fca0000410000 */
[----:B------:R1:W2:Y:S01]  /*1a40*/  MUFU.EX2 R129, R48 ;  /* 0x0000003000817308 */ /* 0x0002a20000000800 */
[C---:B----4-:R-:W-:Y:S01]  /*1a50*/  FFMA.FTZ R139, R51.reuse, R139, R136 ;  /* 0x0000008b338b7223 */ /* 0x050fe20000010088 */
[----:B------:R-:W-:-:S06]  /*1a60*/  FMUL.FTZ R131, R51, R50 ;  /* 0x0000003233837220 */ /* 0x000fcc0000410000 */
[----:B------:R-:W4:Y:S01]  /*1a70*/  MUFU.EX2 R127, R127 ;  /* 0x0000007f007f7308 */ /* 0x000f220000000800 */
[C---:B------:R-:W-:Y:S01]  /*1a80*/  FFMA.FTZ R139, R144.reuse, R139, R143 ;  /* 0x0000008b908b7223 */ /* 0x040fe2000001008f */
[----:B-1----:R-:W-:-:S03]  /*1a90*/  FMUL.FTZ R48, R144, R131 ;  /* 0x0000008390307220 */ /* 0x002fc60000410000 */
[C---:B0-----:R-:W-:Y:S01]  /*1aa0*/  FFMA.FTZ R139, R137.reuse, R139, R132 ;  /* 0x0000008b898b7223 */ /* 0x041fe20000010084 */
[----:B------:R-:W-:-:S03]  /*1ab0*/  FMUL.FTZ R48, R137, R48 ;  /* 0x0000003089307220 */ /* 0x000fc60000410000 */
[C---:B--2---:R-:W-:Y:S01]  /*1ac0*/  FFMA.FTZ R139, R129.reuse, R139, R158 ;  /* 0x0000008b818b7223 */ /* 0x044fe2000001009e */
[----:B------:R-:W-:-:S03]  /*1ad0*/  FMUL.FTZ R50, R129, R48 ;  /* 0x0000003081327220 */ /* 0x000fc60000410000 */
[----:B----4-:R-:W-:Y:S01]  /*1ae0*/  FFMA.FTZ R160, R127, R139, R128 ;  /* 0x0000008b7fa07223 */ /* 0x010fe20000010080 */
        /* <DEDUP_REMOVED lines=9> */
.L_x_9495:
[----:B------:R-:W-:Y:S05]  /*1b80*/  BSYNC B0 ;  /* 0x0000000000007941 */ /* 0x000fea0003800000 */
.L_x_9494:
[----:B------:R-:W-:Y:S01]  /*1b90*/  FMUL.FTZ R157, R127, R50 ;  /* 0x000000327f9d7220 */ /* 0x000fe20000410000 */
[----:B------:R-:W-:Y:S01]  /*1ba0*/  ISETP.GE.AND P1, PT, R21, 0x1, PT ;  /* 0x000000011500780c */ /* 0x000fe20003f26270 */
[----:B------:R-:W2:Y:S01]  /*1bb0*/  SHFL.UP PT, R50, R160, 0x1, RZ ;  /* 0x04200000a0327989 */ /* 0x000ea200000e00ff */
[--C-:B------:R-:W-:Y:S01]  /*1bc0*/  HADD2.F32 R130, -RZ, R47.reuse.H0_H0 ;  /* 0x2000002fff827230 */ /* 0x100fe20000004100 */
[C---:B------:R-:W-:Y:S01]  /*1bd0*/  ISETP.NE.AND P2, PT, R24.reuse, 0x1f, PT ;  /* 0x0000001f1800780c */ /* 0x040fe20003f45270 */
[----:B0-----:R-:W-:Y:S01]  /*1be0*/  HADD2.F32 R131, -RZ, R47.H1_H1 ;  /* 0x3000002fff837230 */ /* 0x001fe20000004100 */
[----:B------:R-:W0:Y:S01]  /*1bf0*/  SHFL.UP PT, R48, R157, 0x1, RZ ;  /* 0x042000009d307989 */ /* 0x000e2200000e00ff */
[--C-:B------:R-:W-:Y:S01]  /*1c00*/  HADD2.F32 R153, -RZ, R45.reuse.H0_H0 ;  /* 0x2000002dff997230 */ /* 0x100fe20000004100 */
[----:B------:R-:W-:Y:S01]  /*1c10*/  ISETP.GE.U32.AND P3, PT, R24, 0x18, PT ;  /* 0x000000181800780c */ /* 0x000fe20003f66070 */
[----:B------:R-:W-:Y:S02]  /*1c20*/  HADD2.F32 R154, -RZ, R45.H1_H1 ;  /* 0x3000002dff9a7230 */ /* 0x000fe40000004100 */
[----:B-----5:R-:W-:Y:S01]  /*1c30*/  FMUL.FTZ R45, R141, R130 ;  /* 0x000000828d2d7220 */ /* 0x020fe20000410000 */
[----:B------:R-:W-:-:S02]  /*1c40*/  HADD2.F32 R147, -RZ, R46.H1_H1 ;  /* 0x3000002eff937230 */ /* 0x000fc40000004100 */
[C---:B------:R-:W-:Y:S01]  /*1c50*/  FMUL.FTZ R149, R141.reuse, R131 ;  /* 0x000000838d957220 */ /* 0x040fe20000410000 */
[----:B------:R-:W-:Y:S02]  /*1c60*/  HADD2.F32 R151, -RZ, R46.H0_H0 ;  /* 0x2000002eff977230 */ /* 0x000fe40000004100 */
[----:B------:R-:W-:Y:S01]  /*1c70*/  FMUL.FTZ R150, R114, R45 ;  /* 0x0000002d72967220 */ /* 0x000fe20000410000 */
[--C-:B------:R-:W-:Y:S02]  /*1c80*/  HADD2.F32 R155, -RZ, R44.reuse.H0_H0 ;  /* 0x2000002cff9b7230 */ /* 0x100fe40000004100 */
[C---:B------:R-:W-:Y:S01]  /*1c90*/  FMUL.FTZ R47, R141.reuse, R147 ;  /* 0x000000938d2f7220 */ /* 0x040fe20000410000 */
[----:B------:R-:W-:Y:S01]  /*1ca0*/  FMUL.FTZ R149, R126, R149 ;  /* 0x000000957e957220 */ /* 0x000fe20000410000 */
[----:B------:R-:W-:Y:S02]  /*1cb0*/  HADD2.F32 R156, -RZ, R44.H1_H1 ;  /* 0x3000002cff9c7230 */ /* 0x000fe40000004100 */
[----:B------:R-:W-:Y:S01]  /*1cc0*/  FMUL.FTZ R45, R141, R151 ;  /* 0x000000978d2d7220 */ /* 0x000fe20000410000 */
[----:B------:R-:W-:Y:S01]  /*1cd0*/  FMUL.FTZ R152, R116, R47 ;  /* 0x0000002f74987220 */ /* 0x000fe20000410000 */
[----:B------:R-:W-:Y:S01]  /*1ce0*/  FFMA.FTZ R44, R127, R149, R150 ;  /* 0x000000957f2c7223 */ /* 0x000fe20000010096 */
[C---:B------:R-:W-:Y:S01]  /*1cf0*/  FMUL.FTZ R139, R141.reuse, R154 ;  /* 0x0000009a8d8b7220 */ /* 0x040fe20000410000 */
[----:B------:R-:W-:Y:S01]  /*1d00*/  FMUL.FTZ R46, R86, R45 ;  /* 0x0000002d562e7220 */ /* 0x000fe20000410000 */
[----:B------:R-:W-:Y:S01]  /*1d10*/  FMUL.FTZ R45, R141, R153 ;  /* 0x000000998d2d7220 */ /* 0x000fe20000410000 */
[----:B------:R-:W-:Y:S01]  /*1d20*/  FFMA.FTZ R44, R129, R44, R152 ;  /* 0x0000002c812c7223 */ /* 0x000fe20000010098 */
[----:B--2---:R-:W-:Y:S01]  /*1d30*/  @P1 FFMA.FTZ R160, R157, R50, R160 ;  /* 0x000000329da01223 */ /* 0x004fe200000100a0 */
[----:B------:R-:W-:Y:S01]  /*1d40*/  FMUL.FTZ R139, R88, R139 ;  /* 0x0000008b588b7220 */ /* 0x000fe20000410000 */
[----:B------:R-:W-:Y:S01]  /*1d50*/  FMUL.FTZ R47, R141, R156 ;  /* 0x0000009c8d2f7220 */ /* 0x000fe20000410000 */
[----:B------:R-:W-:Y:S01]  /*1d60*/  FFMA.FTZ R44, R137, R44, R46 ;  /* 0x0000002c892c7223 */ /* 0x000fe2000001002e */
[----:B0-----:R-:W-:Y:S01]  /*1d70*/  @P1 FMUL.FTZ R157, R157, R48 ;  /* 0x000000309d9d1220 */ /* 0x001fe20000410000 */
        /* <DEDUP_REMOVED lines=9> */
[----:B------:R-:W0:Y:S01]  /*1e10*/  SHFL.UP PT, R44, R160, 0x2, RZ ;  /* 0x04400000a02c7989 */ /* 0x000e2200000e00ff */
[----:B------:R-:W-:Y:S01]  /*1e20*/  FFMA.FTZ R164, R140, R134, R47 ;  /* 0x000000868ca47223 */ /* 0x000fe2000001002f */
[----:B------:R-:W-:Y:S01]  /*1e30*/  ISETP.GE.AND P1, PT, R21, 0x2, PT ;  /* 0x000000021500780c */ /* 0x000fe20003f26270 */
[----:B------:R-:W-:Y:S01]  /*1e40*/  FMUL.FTZ R48, R144, R159 ;  /* 0x0000009f90307220 */ /* 0x000fe20000410000 */
[----:B------:R-:W-:Y:S01]  /*1e50*/  BSSY B0, `(.L_x_9496) ;  /* 0x0000087000007945 */ /* 0x000fe20003800000 */
[----:B------:R-:W-:-:S02]  /*1e60*/  FFMA.FTZ R164, R135, R164, R50 ;  /* 0x000000a487a47223 */ /* 0x000fc40000010032 */
[----:B------:R-:W-:Y:S02]  /*1e70*/  FMUL.FTZ R159, R51, R48 ;  /* 0x00000030339f7220 */ /* 0x000fe40000410000 */
[----:B------:R-:W1:Y:S02]  /*1e80*/  SHFL.UP PT, R48, R157, 0x2, RZ ;  /* 0x044000009d307989 */ /* 0x000e6400000e00ff */
[----:B------:R-:W-:Y:S02]  /*1e90*/  FMUL.FTZ R134, R140, R159 ;  /* 0x0000009f8c867220 */ /* 0x000fe40000410000 */
[----:B------:R-:W2:Y:S02]  /*1ea0*/  SHFL.DOWN PT, R161, R164, 0x1, 0x1f ;  /* 0x08201f00a4a17f89 */ /* 0x000ea400000e0000 */
[----:B------:R-:W-:-:S05]  /*1eb0*/  FMUL.FTZ R159, R135, R134 ;  /* 0x00000086879f7220 */ /* 0x000fca0000410000 */
[----:B------:R-:W3:Y:S01]  /*1ec0*/  SHFL.DOWN PT, R134, R159, 0x1, 0x1f ;  /* 0x08201f009f867f89 */ /* 0x000ee200000e0000 */
[----:B0-----:R-:W-:-:S05]  /*1ed0*/  @P1 FFMA.FTZ R160, R157, R44, R160 ;  /* 0x0000002c9da01223 */ /* 0x001fca00000100a0 */
[----:B------:R-:W0:Y:S01]  /*1ee0*/  SHFL.UP PT, R45, R160, 0x4, RZ ;  /* 0x04800000a02d7989 */ /* 0x000e2200000e00ff */
[----:B-1----:R-:W-:Y:S01]  /*1ef0*/  @P1 FMUL.FTZ R157, R157, R48 ;  /* 0x000000309d9d1220 */ /* 0x002fe20000410000 */
[----:B------:R-:W-:Y:S01]  /*1f00*/  ISETP.GE.AND P1, PT, R21, 0x4, PT ;  /* 0x000000041500780c */ /* 0x000fe20003f26270 */
[----:B--2---:R-:W-:-:S03]  /*1f10*/  @P2 FFMA.FTZ R164, R159, R161, R164 ;  /* 0x000000a19fa42223 */ /* 0x004fc600000100a4 */
[----:B------:R-:W1:Y:S01]  /*1f20*/  SHFL.UP PT, R44, R157, 0x4, RZ ;  /* 0x048000009d2c7989 */ /* 0x000e6200000e00ff */
[----:B---3--:R-:W-:Y:S01]  /*1f30*/  @P2 FMUL.FTZ R159, R159, R134 ;  /* 0x000000869f9f2220 */ /* 0x008fe20000410000 */
[----:B------:R-:W-:Y:S02]  /*1f40*/  ISETP.GE.U32.AND P2, PT, R24, 0x1e, PT ;  /* 0x0000001e1800780c */ /* 0x000fe40003f46070 */
[----:B------:R-:W2:Y:S04]  /*1f50*/  SHFL.DOWN PT, R134, R164, 0x2, 0x1f ;  /* 0x08401f00a4867f89 */ /* 0x000ea800000e0000 */
[----:B------:R-:W3:Y:S01]  /*1f60*/  SHFL.DOWN PT, R48, R159, 0x2, 0x1f ;  /* 0x08401f009f307f89 */ /* 0x000ee200000e0000 */
[----:B0-----:R-:W-:-:S05]  /*1f70*/  @P1 FFMA.FTZ R160, R157, R45, R160 ;  /* 0x0000002d9da01223 */ /* 0x001fca00000100a0 */
[----:B------:R-:W0:Y:S01]  /*1f80*/  SHFL.UP PT, R45, R160, 0x8, RZ ;  /* 0x05000000a02d7989 */ /* 0x000e2200000e00ff */
[----:B-1----:R-:W-:Y:S01]  /*1f90*/  @P1 FMUL.FTZ R157, R157, R44 ;  /* 0x0000002c9d9d1220 */ /* 0x002fe20000410000 */
[----:B------:R-:W-:-:S04]  /*1fa0*/  ISETP.GE.AND P1, PT, R21, 0x8, PT ;  /* 0x000000081500780c */ /* 0x000fc80003f26270 */
[----:B------:R-:W1:Y:S01]  /*1fb0*/  SHFL.UP PT, R44, R157, 0x8, RZ ;  /* 0x050000009d2c7989 */ /* 0x000e6200000e00ff */
[C---:B--2---:R-:W-:Y:S01]  /*1fc0*/  @!P2 FFMA.FTZ R164, R159.reuse, R134, R164 ;  /* 0x000000869fa4a223 */ /* 0x044fe200000100a4 */
[----:B---3--:R-:W-:-:S04]  /*1fd0*/  @!P2 FMUL.FTZ R159, R159, R48 ;  /* 0x000000309f9fa220 */ /* 0x008fc80000410000 */
[----:B------:R-:W2:Y:S01]  /*1fe0*/  SHFL.DOWN PT, R134, R164, 0x4, 0x1f ;  /* 0x08801f00a4867f89 */ /* 0x000ea200000e0000 */
[----:B------:R-:W-:-:S03]  /*1ff0*/  ISETP.GE.U32.AND P2, PT, R24, 0x1c, PT ;  /* 0x0000001c1800780c */ /* 0x000fc60003f46070 */
[----:B------:R-:W3:Y:S01]  /*2000*/  SHFL.DOWN PT, R48, R159, 0x4, 0x1f ;  /* 0x08801f009f307f89 */ /* 0x000ee200000e0000 */
[----:B0-----:R-:W-:Y:S01]  /*2010*/  @P1 FFMA.FTZ R160, R157, R45, R160 ;  /* 0x0000002d9da01223 */ /* 0x001fe200000100a0 */
[----:B------:R-:W-:-:S04]  /*2020*/  HFMA2.MMA R45, -RZ, RZ, 0, 0 ;  /* 0x00000000ff2d7435 */ /* 0x000fc800000001ff */
[----:B------:R-:W0:Y:S01]  /*2030*/  SHFL.UP PT, R162, R160, 0x10, RZ ;  /* 0x06000000a0a27989 */ /* 0x000e2200000e00ff */
[----:B-1----:R-:W-:Y:S01]  /*2040*/  @P1 FMUL.FTZ R157, R157, R44 ;  /* 0x0000002c9d9d1220 */ /* 0x002fe20000410000 */
[----:B------:R-:W-:Y:S02]  /*2050*/  ISETP.GE.AND P1, PT, R22, UR22, PT ;  /* 0x0000001616007c0c */ /* 0x000fe4000bf26270 */
[----:B------:R-:W-:Y:S02]  /*2060*/  MOV R44, 0x3f800000 ;  /* 0x3f800000002c7802 */ /* 0x000fe40000000f00 */
[----:B------:R-:W1:Y:S01]  /*2070*/  SHFL.UP PT, R163, R157, 0x10, RZ ;  /* 0x060000009da37989 */ /* 0x000e6200000e00ff */
[----:B------:R-:W-:Y:S01]  /*2080*/  ISETP.NE.OR P1, PT, R24, RZ, P1 ;  /* 0x000000ff1800720c */ /* 0x000fe20000f25670 */
[----:B--2---:R-:W-:Y:S01]  /*2090*/  @!P2 FFMA.FTZ R164, R159, R134, R164 ;  /* 0x000000869fa4a223 */ /* 0x004fe200000100a4 */
[----:B------:R-:W-:Y:S01]  /*20a0*/  LEA R134, R87, R10, 0x3 ;  /* 0x0000000a57867211 */ /* 0x000fe200078e18ff */
[----:B---3--:R-:W-:-:S03]  /*20b0*/  @!P2 FMUL.FTZ R159, R159, R48 ;  /* 0x000000309f9fa220 */ /* 0x008fc60000410000 */
[----:B------:R-:W2:Y:S01]  /*20c0*/  SHFL.DOWN PT, R161, R164, 0x8, 0x1f ;  /* 0x09001f00a4a17f89 */ /* 0x000ea200000e0000 */
[----:B------:R-:W-:-:S03]  /*20d0*/  ISETP.GE.AND P2, PT, R21, 0x10, PT ;  /* 0x000000101500780c */ /* 0x000fc60003f46270 */
[----:B------:R-:W3:Y:S04]  /*20e0*/  SHFL.DOWN PT, R48, R159, 0x8, 0x1f ;  /* 0x09001f009f307f89 */ /* 0x000ee800000e0000 */
[----:B------:R-:W-:Y:S01]  /*20f0*/  @!P1 LDS.64 R44, [R134+0x10f8] ;  /* 0x0010f800862c9984 */ /* 0x000fe20000000a00 */
[----:B------:R-:W-:-:S05]  /*2100*/  ISETP.GE.U32.AND P1, PT, R24, 0x10, PT ;  /* 0x000000101800780c */ /* 0x000fca0003f26070 */
[C---:B0-----:R-:W-:Y:S01]  /*2110*/  @P2 FFMA.FTZ R160, R157.reuse, R162, R160 ;  /* 0x000000a29da02223 */ /* 0x041fe200000100a0 */
[----:B-1----:R-:W-:Y:S01]  /*2120*/  @P2 FMUL.FTZ R157, R157, R163 ;  /* 0x000000a39d9d2220 */ /* 0x002fe20000410000 */
[----:B------:R-:W-:Y:S01]  /*2130*/  SHFL.IDX PT, R162, R133, RZ, 0x1f ;  /* 0x00001fff85a27589 */ /* 0x000fe200000e0000 */
[----:B------:R-:W-:-:S03]  /*2140*/  ISETP.NE.AND P2, PT, R74, RZ, PT ;  /* 0x000000ff4a00720c */ /* 0x000fc60003f45270 */
[----:B------:R-:W-:Y:S01]  /*2150*/  SHFL.UP PT, R160, R160, 0x1, RZ ;  /* 0x04200000a0a07989 */ /* 0x000fe200000e00ff */
[----:B--2---:R-:W-:-:S03]  /*2160*/  @!P3 FFMA.FTZ R164, R159, R161, R164 ;  /* 0x000000a19fa4b223 */ /* 0x004fc600000100a4 */
[----:B------:R-:W0:Y:S01]  /*2170*/  SHFL.UP PT, R157, R157, 0x1, RZ ;  /* 0x042000009d9d7989 */ /* 0x000e2200000e00ff */
[----:B---3--:R-:W-:-:S03]  /*2180*/  @!P3 FMUL.FTZ R159, R159, R48 ;  /* 0x000000309f9fb220 */ /* 0x008fc60000410000 */
[----:B------:R-:W1:Y:S04]  /*2190*/  SHFL.DOWN PT, R163, R164, 0x10, 0x1f ;  /* 0x0a001f00a4a37f89 */ /* 0x000e6800000e0000 */
[----:B------:R-:W2:Y:S01]  /*21a0*/  SHFL.DOWN PT, R161, R159, 0x10, 0x1f ;  /* 0x0a001f009fa17f89 */ /* 0x000ea200000e0000 */
[----:B0-----:R-:W-:-:S04]  /*21b0*/  @P0 FFMA.FTZ R162, R157, R162, R160 ;  /* 0x000000a29da20223 */ /* 0x001fc800000100a0 */
[----:B------:R-:W-:Y:S01]  /*21c0*/  FFMA.FTZ R48, R146, R162, R49 ;  /* 0x000000a292307223 */ /* 0x000fe20000010031 */
[----:B-1----:R-:W-:-:S03]  /*21d0*/  @!P1 FFMA.FTZ R164, R159, R163, R164 ;  /* 0x000000a39fa49223 */ /* 0x002fc600000100a4 */
[-C--:B------:R-:W-:Y:S01]  /*21e0*/  FFMA.FTZ R49, R135, R48.reuse, R138 ;  /* 0x0000003087317223 */ /* 0x080fe2000001008a */
[----:B--2---:R-:W-:Y:S01]  /*21f0*/  @!P1 FMUL.FTZ R159, R159, R161 ;  /* 0x000000a19f9f9220 */ /* 0x004fe20000410000 */
[----:B------:R-:W-:Y:S01]  /*2200*/  SHFL.IDX PT, R138, R45, RZ, 0x1f ;  /* 0x00001fff2d8a7589 */ /* 0x000fe200000e0000 */
[----:B------:R-:W-:Y:S01]  /*2210*/  FMUL.FTZ R155, R155, R48 ;  /* 0x000000309b9b7220 */ /* 0x000fe20000410000 */
[-C--:B------:R-:W-:Y:S01]  /*2220*/  FFMA.FTZ R162, R140, R49.reuse, R145 ;  /* 0x000000318ca27223 */ /* 0x080fe20000010091 */
[----:B------:R-:W-:Y:S01]  /*2230*/  FMUL.FTZ R156, R156, R49 ;  /* 0x000000319c9c7220 */ /* 0x000fe20000410000 */
[----:B------:R-:W-:Y:S01]  /*2240*/  SHFL.DOWN PT, R145, R164, 0x1, 0x1f ;  /* 0x08201f00a4917f89 */ /* 0x000fe200000e0000 */
[----:B------:R-:W-:Y:S01]  /*2250*/  FFMA.FTZ R155, R0, R155, RZ ;  /* 0x0000009b009b7223 */ /* 0x000fe200000100ff */
[----:B------:R-:W-:Y:S01]  /*2260*/  ISETP.NE.AND P1, PT, R74, 0x1f, PT ;  /* 0x0000001f4a00780c */ /* 0x000fe20003f25270 */
[----:B------:R-:W-:Y:S01]  /*2270*/  FFMA.FTZ R133, R51, R162, R136 ;  /* 0x000000a233857223 */ /* 0x000fe20000010088 */
[----:B------:R-:W0:Y:S01]  /*2280*/  SHFL.DOWN PT, R160, R159, 0x1, 0x1f ;  /* 0x08201f009fa07f89 */ /* 0x000e2200000e0000 */
[----:B------:R-:W-:Y:S01]  /*2290*/  FFMA.FTZ R157, R82, R156, R155 ;  /* 0x0000009c529d7223 */ /* 0x000fe2000001009b */
[----:B------:R-:W-:Y:S01]  /*22a0*/  FMUL.FTZ R153, R153, R162 ;  /* 0x000000a299997220 */ /* 0x000fe20000410000 */
[-C--:B------:R-:W-:Y:S01]  /*22b0*/  FMUL.FTZ R136, R154, R133.reuse ;  /* 0x000000859a887220 */ /* 0x080fe20000410000 */
[----:B------:R-:W-:Y:S01]  /*22c0*/  SHFL.IDX PT, R146, R164, RZ, 0x1f ;  /* 0x00001fffa4927589 */ /* 0x000fe200000e0000 */
[----:B------:R-:W-:Y:S01]  /*22d0*/  FFMA.FTZ R154, R144, R133, R143 ;  /* 0x00000085909a7223 */ /* 0x000fe2000001008f */
[----:B------:R-:W-:Y:S01]  /*22e0*/  FFMA.FTZ R153, R66, R153, R157 ;  /* 0x0000009942997223 */ /* 0x000fe2000001009d */
[----:B------:R-:W-:Y:S01]  /*22f0*/  FMUL.FTZ R143, R141, R48 ;  /* 0x000000308d8f7220 */ /* 0x000fe20000410000 */
[----:B------:R-:W1:Y:S01]  /*2300*/  SHFL.IDX PT, R155, R159, RZ, 0x1f ;  /* 0x00001fff9f9b7589 */ /* 0x000e6200000e0000 */
[----:B------:R-:W-:Y:S01]  /*2310*/  FMUL.FTZ R151, R151, R154 ;  /* 0x0000009a97977220 */ /* 0x000fe20000410000 */
[----:B------:R-:W-:Y:S01]  /*2320*/  FFMA.FTZ R153, R88, R136, R153 ;  /* 0x0000008858997223 */ /* 0x000fe20000010099 */
[----:B------:R-:W-:Y:S01]  /*2330*/  FFMA.FTZ R156, R137, R154, R132 ;  /* 0x0000009a899c7223 */ /* 0x000fe20000010084 */
[----:B------:R-:W-:-:S02]  /*2340*/  FMUL.FTZ R143, R0, R143 ;  /* 0x0000008f008f7220 */ /* 0x000fc40000410000 */
[----:B------:R-:W-:Y:S01]  /*2350*/  FFMA.FTZ R151, R86, R151, R153 ;  /* 0x0000009756977223 */ /* 0x000fe20000010099 */
[-C--:B------:R-:W-:Y:S01]  /*2360*/  FMUL.FTZ R147, R147, R156.reuse ;  /* 0x0000009c93937220 */ /* 0x080fe20000410000 */
[----:B------:R-:W-:-:S03]  /*2370*/  FFMA.FTZ R158, R129, R156, R158 ;  /* 0x0000009c819e7223 */ /* 0x000fc6000001009e */
[----:B------:R-:W-:Y:S01]  /*2380*/  FFMA.FTZ R147, R116, R147, R151 ;  /* 0x0000009374937223 */ /* 0x000fe20000010097 */
[----:B------:R-:W-:Y:S01]  /*2390*/  IADD3 R151, R22, -0x1, RZ ;  /* 0xffffffff16977810 */ /* 0x000fe20007ffe0ff */
[----:B------:R-:W-:Y:S01]  /*23a0*/  FMUL.FTZ R130, R130, R158 ;  /* 0x0000009e82827220 */ /* 0x000fe20000410000 */
[----:B0-----:R-:W-:Y:S02]  /*23b0*/  @P1 FFMA.FTZ R138, R160, R138, R145 ;  /* 0x0000008aa08a1223 */ /* 0x001fe40000010091 */
[----:B------:R-:W-:Y:S01]  /*23c0*/  LEA R151, R151, R74, 0x8 ;  /* 0x0000004a97977211 */ /* 0x000fe200078e40ff */
[----:B------:R-:W-:Y:S01]  /*23d0*/  FFMA.FTZ R160, R127, R158, R128 ;  /* 0x0000009e7fa07223 */ /* 0x000fe20000010080 */
[----:B------:R-:W-:Y:S01]  /*23e0*/  FMUL.FTZ R145, R141, R49 ;  /* 0x000000318d917220 */ /* 0x000fe20000410000 */
[----:B------:R-:W-:Y:S01]  /*23f0*/  FFMA.FTZ R148, R138, R148, R149 ;  /* 0x000000948a947223 */ /* 0x000fe20000010095 */
[----:B------:R-:W-:Y:S01]  /*2400*/  IADD3 R151, -R151, UR7, RZ ;  /* 0x0000000797977c10 */ /* 0x000fe2000fffe1ff */
[----:B------:R-:W-:Y:S01]  /*2410*/  FFMA.FTZ R147, R114, R130, R147 ;  /* 0x0000008272937223 */ /* 0x000fe20000010093 */
[----:B------:R-:W-:Y:S01]  /*2420*/  FMUL.FTZ R145, R82, R145 ;  /* 0x0000009152917220 */ /* 0x000fe20000410000 */
[----:B------:R-:W-:Y:S01]  /*2430*/  FFMA.FTZ R150, R127, R148, R150 ;  /* 0x000000947f967223 */ /* 0x000fe20000010096 */
[C---:B-1----:R-:W-:Y:S01]  /*2440*/  FFMA.FTZ R45, R155.reuse, R45, R146 ;  /* 0x0000002d9b2d7223 */ /* 0x042fe20000010092 */
[----:B------:R-:W-:Y:S01]  /*2450*/  FMUL.FTZ R44, R155, R44 ;  /* 0x0000002c9b2c7220 */ /* 0x000fe20000410000 */
[----:B------:R-:W-:Y:S01]  /*2460*/  ISETP.GE.AND P3, PT, R151, 0x1, PT ;  /* 0x000000019700780c */ /* 0x000fe20003f66270 */
[----:B------:R-:W-:Y:S01]  /*2470*/  FFMA.FTZ R152, R129, R150, R152 ;  /* 0x0000009681987223 */ /* 0x000fe20000010098 */
[C---:B------:R-:W-:Y:S01]  /*2480*/  FMUL.FTZ R127, R141.reuse, R162 ;  /* 0x000000a28d7f7220 */ /* 0x040fe20000410000 */
[----:B------:R-:W-:Y:S01]  /*2490*/  FMUL.FTZ R129, R141, R154 ;  /* 0x0000009a8d817220 */ /* 0x000fe20000410000 */
[----:B------:R0:W-:Y:S01]  /*24a0*/  @!P2 STS.64 [R134+0x10f8], R44 ;  /* 0x0010f82c8600a388 */ /* 0x0001e20000000a00 */
[----:B------:R-:W-:Y:S01]  /*24b0*/  FFMA.FTZ R146, R137, R152, R46 ;  /* 0x0000009889927223 */ /* 0x000fe2000001002e */
[----:B------:R-:W-:Y:S01]  /*24c0*/  FMUL.FTZ R137, R141, R158 ;  /* 0x0000009e8d897220 */ /* 0x000fe20000410000 */
[----:B------:R-:W-:Y:S01]  /*24d0*/  FMUL.FTZ R127, R66, R127 ;  /* 0x0000007f427f7220 */ /* 0x000fe20000410000 */
[----:B------:R-:W-:Y:S01]  /*24e0*/  FMUL.FTZ R129, R86, R129 ;  /* 0x0000008156817220 */ /* 0x000fe20000410000 */
[----:B------:R-:W-:Y:S01]  /*24f0*/  FFMA.FTZ R144, R144, R146, R139 ;  /* 0x0000009290907223 */ /* 0x000fe2000001008b */
[----:B------:R-:W-:Y:S01]  /*2500*/  FMUL.FTZ R137, R114, R137 ;  /* 0x0000008972897220 */ /* 0x000fe20000410000 */
[----:B------:R1:W-:Y:S02]  /*2510*/  STS [R12], R143 ;  /* 0x0000008f0c007388 */ /* 0x0003e40000000800 */
[----:B------:R-:W-:Y:S01]  /*2520*/  FFMA.FTZ R142, R51, R144, R142 ;  /* 0x00000090338e7223 */ /* 0x000fe2000001008e */
[C---:B------:R-:W-:Y:S01]  /*2530*/  FMUL.FTZ R51, R141.reuse, R156 ;  /* 0x0000009c8d337220 */ /* 0x040fe20000410000 */
[----:B------:R1:W-:Y:S01]  /*2540*/  STS [R12+0x4], R145 ;  /* 0x000004910c007388 */ /* 0x0003e20000000800 */
[C---:B0-----:R-:W-:Y:S01]  /*2550*/  FMUL.FTZ R45, R141.reuse, R133 ;  /* 0x000000858d2d7220 */ /* 0x041fe20000410000 */
[----:B------:R-:W-:Y:S01]  /*2560*/  FMUL.FTZ R141, R141, R160 ;  /* 0x000000a08d8d7220 */ /* 0x000fe20000410000 */
[----:B------:R-:W-:Y:S01]  /*2570*/  FMUL.FTZ R51, R116, R51 ;  /* 0x0000003374337220 */ /* 0x000fe20000410000 */
[----:B------:R1:W-:Y:S01]  /*2580*/  STS [R12+0x8], R127 ;  /* 0x0000087f0c007388 */ /* 0x0003e20000000800 */
[----:B------:R-:W-:Y:S01]  /*2590*/  FMUL.FTZ R45, R88, R45 ;  /* 0x0000002d582d7220 */ /* 0x000fe20000410000 */
[----:B------:R-:W-:Y:S01]  /*25a0*/  FMUL.FTZ R141, R126, R141 ;  /* 0x0000008d7e8d7220 */ /* 0x000fe20000410000 */
[----:B------:R-:W-:Y:S01]  /*25b0*/  FFMA.FTZ R140, R140, R142, R47 ;  /* 0x0000008e8c8c7223 */ /* 0x000fe2000001002f */
[----:B------:R1:W-:Y:S03]  /*25c0*/  STS [R12+0x10], R129 ;  /* 0x000010810c007388 */ /* 0x0003e60000000800 */
[----:B------:R-:W-:Y:S01]  /*25d0*/  FFMA.FTZ R50, R135, R140, R50 ;  /* 0x0000008c87327223 */ /* 0x000fe20000010032 */
[----:B------:R1:W-:Y:S04]  /*25e0*/  STS [R12+0xc], R45 ;  /* 0x00000c2d0c007388 */ /* 0x0003e80000000800 */
[----:B------:R1:W-:Y:S04]  /*25f0*/  STS [R12+0x14], R51 ;  /* 0x000014330c007388 */ /* 0x0003e80000000800 */
[----:B------:R1:W-:Y:S04]  /*2600*/  STS [R12+0x18], R137 ;  /* 0x000018890c007388 */ /* 0x0003e80000000800 */
[----:B------:R1:W-:Y:S01]  /*2610*/  STS [R12+0x1c], R141 ;  /* 0x00001c8d0c007388 */ /* 0x0003e20000000800 */
[----:B------:R-:W-:Y:S06]  /*2620*/  BAR.SYNC.DEFER_BLOCKING 0x0 ;  /* 0x0000000000007b1d */ /* 0x000fec0000010000 */
[----:B------:R-:W-:Y:S05]  /*2630*/  @!P3 BRA `(.L_x_9497) ;  /* 0x000000000020b947 */ /* 0x000fea0003800000 */
[----:B-1----:R-:W0:Y:S01]  /*2640*/  LDS R51, [R35+0x220] ;  /* 0x0002200023337984 */ /* 0x002e220000000800 */
[----:B------:R-:W-:Y:S02]  /*2650*/  IMAD R2, R2, UR18, RZ ;  /* 0x0000001202027c24 */ /* 0x000fe4000f8e02ff */
[----:B------:R-:W-:-:S04]  /*2660*/  IMAD.WIDE.U32 R46, R87, UR18, R90 ;  /* 0x00000012572e7c25 */ /* 0x000fc8000f8e005a */
[----:B------:R-:W-:Y:S01]  /*2670*/  IMAD R45, R87, UR19, R2 ;  /* 0x00000013572d7c24 */ /* 0x000fe2000f8e0202 */
[----:B------:R-:W-:-:S04]  /*2680*/  LEA R44, P3, R46, UR24, 0x2 ;  /* 0x000000182e2c7c11 */ /* 0x000fc8000f8610ff */
[----:B------:R-:W-:-:S04]  /*2690*/  IADD3 R45, R47, R45, RZ ;  /* 0x0000002d2f2d7210 */ /* 0x000fc80007ffe0ff */
[----:B------:R-:W-:-:S05]  /*26a0*/  LEA.HI.X R45, R46, UR25, R45, 0x2, P3 ;  /* 0x000000192e2d7c11 */ /* 0x000fca00098f142d */
[----:B0-----:R0:W-:Y:S02]  /*26b0*/  REDG.E.ADD.F32.FTZ.RN.STRONG.GPU desc[UR12][R44.64], R51 ;  /* 0x000000332c0079a6 */ /* 0x0011e4000c10f38c */
.L_x_9497:
[----:B------:R-:W-:Y:S05]  /*26c0*/  BSYNC B0 ;  /* 0x0000000000007941 */ /* 0x000fea0003800000 */
.L_x_9496:
[--C-:B------:R-:W-:Y:S01]  /*26d0*/  HADD2.F32 R138, -RZ, R40.reuse.H0_H0 ;  /* 0x20000028ff8a7230 */ /* 0x100fe20000004100 */
[----:B------:R2:W3:Y:S01]  /*26e0*/  LDS R153, [R28+0x2a0] ;  /* 0x0002a0001c997984 */ /* 0x0004e20000000800 */
[----:B-1----:R-:W-:Y:S02]  /*26f0*/  HADD2.F32 R129, -RZ, R40.H1_H1 ;  /* 0x30000028ff817230 */ /* 0x002fe40000004100 */
[C---:B------:R-:W-:Y:S01]  /*2700*/  FMUL.FTZ R2, R125.reuse, R50 ;  /* 0x000000327d027220 */ /* 0x040fe20000410000 */
[--C-:B------:R-:W-:Y:S02]  /*2710*/  HADD2.F32 R136, -RZ, R41.reuse.H0_H0 ;  /* 0x20000029ff887230 */ /* 0x100fe40000004100 */
[----:B0-----:R-:W-:Y:S01]  /*2720*/  FFMA.FTZ R51, -R125, R138, R48 ;  /* 0x0000008a7d337223 */ /* 0x001fe20000010130 */
[----:B------:R-:W-:Y:S02]  /*2730*/  HADD2.F32 R134, -RZ, R42.H0_H0 ;  /* 0x2000002aff867230 */ /* 0x000fe40000004100 */
[C---:B------:R-:W-:Y:S01]  /*2740*/  FFMA.FTZ R48, -R124.reuse, R129, R49 ;  /* 0x000000817c307223 */ /* 0x040fe20000010131 */
[----:B------:R-:W-:Y:S01]  /*2750*/  FMUL.FTZ R49, R124, R140 ;  /* 0x0000008c7c317220 */ /* 0x000fe20000410000 */
[----:B------:R-:W-:Y:S01]  /*2760*/  FFMA.FTZ R44, R2, R51, RZ ;  /* 0x00000033022c7223 */ /* 0x000fe200000100ff */
[----:B------:R-:W-:-:S02]  /*2770*/  HADD2.F32 R127, -RZ, R41.H1_H1 ;  /* 0x30000029ff7f7230 */ /* 0x000fc40000004100 */
[C---:B------:R-:W-:Y:S01]  /*2780*/  FFMA.FTZ R46, -R123.reuse, R136, R162 ;  /* 0x000000887b2e7223 */ /* 0x040fe200000101a2 */
[----:B------:R-:W-:Y:S01]  /*2790*/  FMUL.FTZ R47, R123, R142 ;  /* 0x0000008e7b2f7220 */ /* 0x000fe20000410000 */
[----:B------:R-:W-:Y:S01]  /*27a0*/  FFMA.FTZ R44, R49, R48, R44 ;  /* 0x00000030312c7223 */ /* 0x000fe2000001002c */
[----:B------:R-:W-:Y:S01]  /*27b0*/  FFMA.FTZ R135, -R121, R134, R154 ;  /* 0x0000008679877223 */ /* 0x000fe2000001019a */
[C---:B------:R-:W-:Y:S01]  /*27c0*/  FFMA.FTZ R133, -R122.reuse, R127, R133 ;  /* 0x0000007f7a857223 */ /* 0x040fe20000010185 */
[----:B------:R-:W-:Y:S01]  /*27d0*/  FMUL.FTZ R154, R122, R144 ;  /* 0x000000907a9a7220 */ /* 0x000fe20000410000 */
[----:B------:R-:W-:Y:S01]  /*27e0*/  FFMA.FTZ R45, R47, R46, R44 ;  /* 0x0000002e2f2d7223 */ /* 0x000fe2000001002c */
[----:B------:R-:W-:Y:S02]  /*27f0*/  HADD2.F32 R130, -RZ, R43.H0_H0 ;  /* 0x2000002bff827230 */ /* 0x000fe40000004100 */
[----:B------:R-:W-:Y:S01]  /*2800*/  FMUL.FTZ R139, R121, R146 ;  /* 0x00000092798b7220 */ /* 0x000fe20000410000 */
[----:B------:R-:W-:-:S02]  /*2810*/  HADD2.F32 R132, -RZ, R42.H1_H1 ;  /* 0x3000002aff847230 */ /* 0x000fc40000004100 */
[----:B------:R-:W-:Y:S01]  /*2820*/  FFMA.FTZ R44, R154, R133, R45 ;  /* 0x000000859a2c7223 */ /* 0x000fe2000001002d */
[----:B------:R-:W-:Y:S01]  /*2830*/  ISETP.GE.AND P3, PT, R151, 0x21, PT ;  /* 0x000000219700780c */ /* 0x000fe20003f66270 */
[----:B------:R-:W-:Y:S01]  /*2840*/  FFMA.FTZ R141, -R117, R130, R158 ;  /* 0x00000082758d7223 */ /* 0x000fe2000001019e */
[----:B------:R-:W-:Y:S02]  /*2850*/  HADD2.F32 R128, -RZ, R43.H1_H1 ;  /* 0x3000002bff807230 */ /* 0x000fe40000004100 */
[C---:B------:R-:W-:Y:S01]  /*2860*/  FFMA.FTZ R137, -R119.reuse, R132, R156 ;  /* 0x0000008477897223 */ /* 0x040fe2000001019c */
[----:B------:R-:W-:Y:S01]  /*2870*/  FMUL.FTZ R158, R119, R152 ;  /* 0x00000098779e7220 */ /* 0x000fe20000410000 */
[----:B------:R-:W-:Y:S01]  /*2880*/  FFMA.FTZ R45, R139, R135, R44 ;  /* 0x000000878b2d7223 */ /* 0x000fe2000001002c */
[----:B------:R-:W-:Y:S01]  /*2890*/  USHF.L.U64.HI UR20, UR5, 0x2, UR6 ;  /* 0x0000000205147899 */ /* 0x000fe20008010206 */
[----:B------:R-:W-:Y:S01]  /*28a0*/  FMUL.FTZ R143, R117, R150 ;  /* 0x00000096758f7220 */ /* 0x000fe20000410000 */
[C---:B------:R-:W-:Y:S01]  /*28b0*/  FMUL.FTZ R156, R115.reuse, R148 ;  /* 0x00000094739c7220 */ /* 0x040fe20000410000 */
[----:B------:R-:W-:Y:S01]  /*28c0*/  FFMA.FTZ R44, R158, R137, R45 ;  /* 0x000000899e2c7223 */ /* 0x000fe2000001002d */
[----:B------:R-:W-:Y:S01]  /*28d0*/  FFMA.FTZ R145, -R115, R128, R160 ;  /* 0x0000008073917223 */ /* 0x000fe200000101a0 */
[----:B------:R-:W-:Y:S01]  /*28e0*/  USHF.L.U32 UR21, UR5, 0x2, URZ ;  /* 0x0000000205157899 */ /* 0x000fe2000800063f */
[----:B------:R-:W-:Y:S01]  /*28f0*/  FMUL.FTZ R149, R131, R160 ;  /* 0x000000a083957220 */ /* 0x000fe20000410000 */
[----:B------:R-:W-:Y:S01]  /*2900*/  FFMA.FTZ R131, R143, R141, R44 ;  /* 0x0000008d8f837223 */ /* 0x000fe2000001002c */
[----:B------:R-:W-:Y:S01]  /*2910*/  FMUL.FTZ R160, R156, R145 ;  /* 0x000000919ca07220 */ /* 0x000fe20000410000 */
[----:B------:R-:W-:Y:S01]  /*2920*/  IMAD R44, R106, UR20, RZ ;  /* 0x000000146a2c7c24 */ /* 0x000fe2000f8e02ff */
[----:B------:R-:W-:Y:S01]  /*2930*/  BSSY B0, `(.L_x_9498) ;  /* 0x0000009000007945 */ /* 0x000fe20003800000 */
[----:B------:R-:W-:Y:S01]  /*2940*/  FFMA.FTZ R147, R126, R149, R147 ;  /* 0x000000957e937223 */ /* 0x000fe20000010093 */
[----:B------:R-:W-:Y:S01]  /*2950*/  ISETP.GE.AND P4, PT, R151, 0x41, PT ;  /* 0x000000419700780c */ /* 0x000fe20003f86270 */
[----:B------:R-:W-:Y:S01]  /*2960*/  FADD.FTZ R131, R131, R160 ;  /* 0x000000a083837221 */ /* 0x000fe20000010000 */
[----:B------:R-:W-:Y:S01]  /*2970*/  IMAD R149, R107, UR21, R44 ;  /* 0x000000156b957c24 */ /* 0x000fe2000f8e022c */
[----:B--23--:R-:W-:Y:S10]  /*2980*/  @!P3 BRA `(.L_x_9499) ;  /* 0x00000000000cb947 */ /* 0x00cff40003800000 */
[----:B------:R-:W-:-:S05]  /*2990*/  IMAD.WIDE.U32 R44, R106, UR21, R98 ;  /* 0x000000156a2c7c25 */ /* 0x000fca000f8e0062 */
[----:B------:R-:W-:-:S05]  /*29a0*/  IADD3 R45, R45, R149, RZ ;  /* 0x000000952d2d7210 */ /* 0x000fca0007ffe0ff */
[----:B------:R0:W-:Y:S02]  /*29b0*/  REDG.E.ADD.F32.FTZ.RN.STRONG.GPU desc[UR12][R44.64], R153 ;  /* 0x000000992c0079a6 */ /* 0x0001e4000c10f38c */
.L_x_9499:
[----:B------:R-:W-:Y:S05]  /*29c0*/  BSYNC B0 ;  /* 0x0000000000007941 */ /* 0x000fea0003800000 */
.L_x_9498:
[----:B0-----:R0:W1:Y:S01]  /*29d0*/  LDS R153, [R29+0x320] ;  /* 0x000320001d997984 */ /* 0x0010620000000800 */
[----:B------:R-:W-:Y:S04]  /*29e0*/  BSSY B0, `(.L_x_9500) ;  /* 0x0000005000007945 */ /* 0x000fe80003800000 */
[----:B------:R-:W-:Y:S05]  /*29f0*/  @!P4 BRA `(.L_x_9501) ;  /* 0x00000000000cc947 */ /* 0x000fea0003800000 */
[----:B------:R-:W-:-:S05]  /*2a00*/  IMAD.WIDE.U32 R44, R106, UR21, R100 ;  /* 0x000000156a2c7c25 */ /* 0x000fca000f8e0064 */
[----:B------:R-:W-:-:S05]  /*2a10*/  IADD3 R45, R149, R45, RZ ;  /* 0x0000002d952d7210 */ /* 0x000fca0007ffe0ff */
[----:B-1----:R2:W-:Y:S02]  /*2a20*/  REDG.E.ADD.F32.FTZ.RN.STRONG.GPU desc[UR12][R44.64], R153 ;  /* 0x000000992c0079a6 */ /* 0x0025e4000c10f38c */
.L_x_9501:
[----:B------:R-:W-:Y:S05]  /*2a30*/  BSYNC B0 ;  /* 0x0000000000007941 */ /* 0x000fea0003800000 */
.L_x_9500:
[----:B-12---:R1:W2:Y:S01]  /*2a40*/  LDS R153, [R30+0x3a0] ;  /* 0x0003a0001e997984 */ /* 0x0062a20000000800 */
[C---:B------:R-:W-:Y:S01]  /*2a50*/  ISETP.GE.AND P6, PT, R151.reuse, 0x61, PT ;  /* 0x000000619700780c */ /* 0x040fe20003fc6270 */
[----:B------:R-:W-:Y:S01]  /*2a60*/  BSSY B0, `(.L_x_9502) ;  /* 0x000000a000007945 */ /* 0x000fe20003800000 */
[C---:B------:R-:W-:Y:S02]  /*2a70*/  ISETP.GE.AND P5, PT, R151.reuse, 0x81, PT ;  /* 0x000000819700780c */ /* 0x040fe40003fa6270 */
[C---:B------:R-:W-:Y:S02]  /*2a80*/  ISETP.GE.AND P3, PT, R151.reuse, 0xa1, PT ;  /* 0x000000a19700780c */ /* 0x040fe40003f66270 */
[----:B------:R-:W-:Y:S02]  /*2a90*/  P2R R155, PR, RZ, 0x20 ;  /* 0x00000020ff9b7803 */ /* 0x000fe40000000000 */
[C---:B------:R-:W-:Y:S02]  /*2aa0*/  ISETP.GE.AND P4, PT, R151.reuse, 0xc1, PT ;  /* 0x000000c19700780c */ /* 0x040fe40003f86270 */
[----:B------:R-:W-:-:S03]  /*2ab0*/  ISETP.GE.AND P5, PT, R151, 0xe1, PT ;  /* 0x000000e19700780c */ /* 0x000fc60003fa6270 */
[----:B------:R-:W-:Y:S10]  /*2ac0*/  @!P6 BRA `(.L_x_9503) ;  /* 0x00000000000ce947 */ /* 0x000ff40003800000 */
[----:B------:R-:W-:-:S05]  /*2ad0*/  IMAD.WIDE.U32 R44, R106, UR21, R102 ;  /* 0x000000156a2c7c25 */ /* 0x000fca000f8e0066 */
[----:B------:R-:W-:-:S05]  /*2ae0*/  IADD3 R45, R149, R45, RZ ;  /* 0x0000002d952d7210 */ /* 0x000fca0007ffe0ff */
[----:B--2---:R3:W-:Y:S02]  /*2af0*/  REDG.E.ADD.F32.FTZ.RN.STRONG.GPU desc[UR12][R44.64], R153 ;  /* 0x000000992c0079a6 */ /* 0x0047e4000c10f38c */
.L_x_9503:
[----:B------:R-:W-:Y:S05]  /*2b00*/  BSYNC B0 ;  /* 0x0000000000007941 */ /* 0x000fea0003800000 */
.L_x_9502:
[----:B------:R4:W0:Y:S01]  /*2b10*/  LDS R151, [R31+0x420] ;  /* 0x000420001f977984 */ /* 0x0008220000000800 */
[----:B------:R-:W-:Y:S01]  /*2b20*/  ISETP.NE.AND P6, PT, R155, RZ, PT ;  /* 0x000000ff9b00720c */ /* 0x000fe20003fc5270 */
[----:B------:R-:W-:-:S12]  /*2b30*/  BSSY B0, `(.L_x_9504) ;  /* 0x0000005000007945 */ /* 0x000fd80003800000 */
[----:B----4-:R-:W-:Y:S05]  /*2b40*/  @!P6 BRA `(.L_x_9505) ;  /* 0x00000000000ce947 */ /* 0x010fea0003800000 */
[----:B---3--:R-:W-:-:S05]  /*2b50*/  IMAD.WIDE.U32 R44, R106, UR21, R92 ;  /* 0x000000156a2c7c25 */ /* 0x008fca000f8e005c */
[----:B------:R-:W-:-:S05]  /*2b60*/  IADD3 R45, R149, R45, RZ ;  /* 0x0000002d952d7210 */ /* 0x000fca0007ffe0ff */
[----:B0-----:R4:W-:Y:S02]  /*2b70*/  REDG.E.ADD.F32.FTZ.RN.STRONG.GPU desc[UR12][R44.64], R151 ;  /* 0x000000972c0079a6 */ /* 0x0019e4000c10f38c */
.L_x_9505:
[----:B------:R-:W-:Y:S05]  /*2b80*/  BSYNC B0 ;  /* 0x0000000000007941 */ /* 0x000fea0003800000 */
.L_x_9504:
[----:B0---4-:R0:W4:Y:S01]  /*2b90*/  LDS R151, [R32+0x4a0] ;  /* 0x0004a00020977984 */ /* 0x0111220000000800 */
[----:B------:R-:W-:Y:S04]  /*2ba0*/  BSSY B0, `(.L_x_9506) ;  /* 0x0000005000007945 */ /* 0x000fe80003800000 */
[----:B------:R-:W-:Y:S05]  /*2bb0*/  @!P3 BRA `(.L_x_9507) ;  /* 0x00000000000cb947 */ /* 0x000fea0003800000 */
[----:B---3--:R-:W-:-:S05]  /*2bc0*/  IMAD.WIDE.U32 R44, R106, UR21, R104 ;  /* 0x000000156a2c7c25 */ /* 0x008fca000f8e0068 */
[----:B------:R-:W-:-:S05]  /*2bd0*/  IADD3 R45, R149, R45, RZ ;  /* 0x0000002d952d7210 */ /* 0x000fca0007ffe0ff */
[----:B----4-:R3:W-:Y:S02]  /*2be0*/  REDG.E.ADD.F32.FTZ.RN.STRONG.GPU desc[UR12][R44.64], R151 ;  /* 0x000000972c0079a6 */ /* 0x0107e4000c10f38c */
.L_x_9507:
[----:B------:R-:W-:Y:S05]  /*2bf0*/  BSYNC B0 ;  /* 0x0000000000007941 */ /* 0x000fea0003800000 */
.L_x_9506:
[----:B---34-:R3:W4:Y:S01]  /*2c00*/  LDS R151, [R33+0x520] ;  /* 0x0005200021977984 */ /* 0x0187220000000800 */
[----:B------:R-:W-:Y:S04]  /*2c10*/  BSSY B0, `(.L_x_9508) ;  /* 0x0000005000007945 */ /* 0x000fe80003800000 */
[----:B------:R-:W-:Y:S05]  /*2c20*/  @!P4 BRA `(.L_x_9509) ;  /* 0x00000000000cc947 */ /* 0x000fea0003800000 */
[----:B------:R-:W-:-:S05]  /*2c30*/  IMAD.WIDE.U32 R44, R106, UR21, R94 ;  /* 0x000000156a2c7c25 */ /* 0x000fca000f8e005e */
[----:B------:R-:W-:-:S05]  /*2c40*/  IADD3 R45, R149, R45, RZ ;  /* 0x0000002d952d7210 */ /* 0x000fca0007ffe0ff */
[----:B----4-:R4:W-:Y:S02]  /*2c50*/  REDG.E.ADD.F32.FTZ.RN.STRONG.GPU desc[UR12][R44.64], R151 ;  /* 0x000000972c0079a6 */ /* 0x0109e4000c10f38c */
.L_x_9509:
[----:B------:R-:W-:Y:S05]  /*2c60*/  BSYNC B0 ;  /* 0x0000000000007941 */ /* 0x000fea0003800000 */
.L_x_9508:
[----:B----4-:R4:W0:Y:S01]  /*2c70*/  LDS R151, [R34+0x5a0] ;  /* 0x0005a00022977984 */ /* 0x0108220000000800 */
[----:B------:R-:W-:Y:S01]  /*2c80*/  BSSY B0, `(.L_x_9510) ;  /* 0x0000005000007945 */ /* 0x000fe20003800000 */
[----:B------:R-:W-:-:S03]  /*2c90*/  IMAD.WIDE.U32 R44, R106, UR21, R96 ;  /* 0x000000156a2c7c25 */ /* 0x000fc6000f8e0060 */
[----:B------:R-:W-:Y:S05]  /*2ca0*/  @!P5 BRA `(.L_x_9511) ;  /* 0x000000000008d947 */ /* 0x000fea0003800000 */
[----:B------:R-:W-:-:S05]  /*2cb0*/  IADD3 R45, R149, R45, RZ ;  /* 0x0000002d952d7210 */ /* 0x000fca0007ffe0ff */
[----:B0-----:R0:W-:Y:S02]  /*2cc0*/  REDG.E.ADD.F32.FTZ.RN.STRONG.GPU desc[UR12][R44.64], R151 ;  /* 0x000000972c0079a6 */ /* 0x0011e4000c10f38c */
.L_x_9511:
[----:B------:R-:W-:Y:S05]  /*2cd0*/  BSYNC B0 ;  /* 0x0000000000007941 */ /* 0x000fea0003800000 */
.L_x_9510:
[----:B0-----:R-:W0:Y:S01]  /*2ce0*/  SHFL.DOWN PT, R44, R131, 0x1, 0x1f ;  /* 0x08201f00832c7f89 */ /* 0x001e2200000e0000 */
[C---:B------:R-:W-:Y:S01]  /*2cf0*/  ISETP.GT.AND P3, PT, R21.reuse, 0x1e, PT ;  /* 0x0000001e1500780c */ /* 0x040fe20003f64270 */
[----:B------:R-:W-:Y:S01]  /*2d00*/  FADD.FTZ R113, R156, R113 ;  /* 0x000000719c717221 */ /* 0x000fe20000010000 */
[----:B------:R-:W-:Y:S01]  /*2d10*/  ISETP.NE.AND P4, PT, R21, RZ, PT ;  /* 0x000000ff1500720c */ /* 0x000fe20003f85270 */
[----:B------:R-:W5:Y:S01]  /*2d20*/  SHFL.DOWN PT, R160, R147, 0x1, 0x1f ;  /* 0x08201f0093a07f89 */ /* 0x000f6200000e0000 */
[----:B------:R-:W-:Y:S01]  /*2d30*/  FMUL.FTZ R156, R85, R152 ;  /* 0x00000098559c7220 */ /* 0x000fe20000410000 */
[----:B------:R-:W-:Y:S01]  /*2d40*/  FADD.FTZ R83, R158, R83 ;  /* 0x000000539e537221 */ /* 0x000fe20000010000 */
[----:B------:R-:W-:Y:S01]  /*2d50*/  FADD.FTZ R84, R47, R84 ;  /* 0x000000542f547221 */ /* 0x000fe20000010000 */
[----:B------:R-:W-:Y:S01]  /*2d60*/  FMUL.FTZ R158, R85, R148 ;  /* 0x00000094559e7220 */ /* 0x000fe20000410000 */
[----:B------:R-:W-:Y:S01]  /*2d70*/  FMUL.FTZ R137, R137, R156 ;  /* 0x0000009c89897220 */ /* 0x000fe20000410000 */
[C---:B------:R-:W-:Y:S01]  /*2d80*/  FMUL.FTZ R156, R85.reuse, R146 ;  /* 0x00000092559c7220 */ /* 0x040fe20000410000 */
[----:B------:R-:W-:Y:S01]  /*2d90*/  FMUL.FTZ R47, R85, R140 ;  /* 0x0000008c552f7220 */ /* 0x000fe20000410000 */
[----:B------:R-:W-:Y:S01]  /*2da0*/  FMUL.FTZ R145, R145, R158 ;  /* 0x0000009e91917220 */ /* 0x000fe20000410000 */
[----:B------:R-:W-:Y:S01]  /*2db0*/  FFMA.FTZ R152, R132, R152, R137 ;  /* 0x0000009884987223 */ /* 0x000fe20000010089 */
[----:B------:R-:W-:Y:S01]  /*2dc0*/  FMUL.FTZ R135, R135, R156 ;  /* 0x0000009c87877220 */ /* 0x000fe20000410000 */
[----:B------:R-:W-:Y:S01]  /*2dd0*/  FMUL.FTZ R48, R48, R47 ;  /* 0x0000002f30307220 */ /* 0x000fe20000410000 */
[----:B------:R-:W1:Y:S01]  /*2de0*/  @!P4 S2R R164, SR_CgaCtaId ;  /* 0x0000000000a4c919 */ /* 0x000e620000008800 */
[----:B------:R-:W-:Y:S01]  /*2df0*/  @!P4 MOV R45, 0x400 ;  /* 0x00000400002dc802 */ /* 0x000fe20000000f00 */
[----:B------:R-:W-:Y:S01]  /*2e00*/  FFMA.FTZ R148, R128, R148, R145 ;  /* 0x0000009480947223 */ /* 0x000fe20000010091 */
[----:B------:R-:W-:Y:S01]  /*2e10*/  FFMA.FTZ R135, R134, R146, R135 ;  /* 0x0000009286877223 */ /* 0x000fe20000010087 */
[----:B------:R-:W-:Y:S01]  /*2e20*/  FFMA.FTZ R48, R129, R140, R48 ;  /* 0x0000008c81307223 */ /* 0x000fe20000010030 */
[----:B------:R-:W-:Y:S01]  /*2e30*/  BSSY B0, `(.L_x_9512) ;  /* 0x000003e000007945 */ /* 0x000fe20003800000 */
        /* <DEDUP_REMOVED lines=12> */
[----:B------:R-:W-:Y:S01]  /*2f00*/  FADD.FTZ R65, R2, R65 ;  /* 0x0000004102417221 */ /* 0x000fe20000010000 */
[----:B------:R-:W-:Y:S01]  /*2f10*/  FADD.FTZ R55, R48, R55 ;  /* 0x0000003730377221 */ /* 0x000fe20000010000 */
[----:B-1----:R-:W-:-:S07]  /*2f20*/  @!P4 LEA R10, R164, R45, 0x18 ;  /* 0x0000002da40ac211 */ /* 0x002fce00078ec0ff */
        /* <DEDUP_REMOVED lines=14> */
[----:B------:R-:W-:Y:S02]  /*3010*/  FMUL.FTZ R160, R85, R150 ;  /* 0x0000009655a07220 */ /* 0x000fe40000410000 */
[----:B------:R-:W1:Y:S02]  /*3020*/  SHFL.DOWN PT, R162, R147, 0x10, 0x1f ;  /* 0x0a001f0093a27f89 */ /* 0x000e6400000e0000 */
[----:B------:R-:W-:-:S04]  /*3030*/  FMUL.FTZ R141, R141, R160 ;  /* 0x000000a08d8d7220 */ /* 0x000fc80000410000 */
[----:B------:R-:W-:Y:S01]  /*3040*/  FFMA.FTZ R141, R130, R150, R141 ;  /* 0x00000096828d7223 */ /* 0x000fe2000001008d */
[----:B------:R-:W-:-:S03]  /*3050*/  FMUL.FTZ R150, R85, R144 ;  /* 0x0000009055967220 */ /* 0x000fc60000410000 */
[----:B------:R-:W-:Y:S01]  /*3060*/  FADD.FTZ R38, R141, R38 ;  /* 0x000000268d267221 */ /* 0x000fe20000010000 */
[----:B------:R-:W-:-:S04]  /*3070*/  FMUL.FTZ R150, R133, R150 ;  /* 0x0000009685967220 */ /* 0x000fc80000410000 */
[----:B------:R-:W-:-:S04]  /*3080*/  FFMA.FTZ R150, R127, R144, R150 ;  /* 0x000000907f967223 */ /* 0x000fc80000010096 */
[----:B------:R-:W-:Y:S01]  /*3090*/  FADD.FTZ R53, R150, R53 ;  /* 0x0000003596357221 */ /* 0x000fe20000010000 */
[----:B0-----:R-:W-:Y:S01]  /*30a0*/  @!P3 FADD.FTZ R131, R131, R44 ;  /* 0x0000002c8383b221 */ /* 0x001fe20000010000 */
[----:B-1----:R-:W-:-:S04]  /*30b0*/  @!P3 FADD.FTZ R147, R147, R162 ;  /* 0x000000a29393b221 */ /* 0x002fc80000010000 */
        /* <DEDUP_REMOVED lines=21> */
.L_x_9513:
[----:B------:R-:W-:Y:S05]  /*3210*/  BSYNC B0 ;  /* 0x0000000000007941 */ /* 0x000fea0003800000 */
.L_x_9512:
[----:B------:R-:W-:Y:S01]  /*3220*/  IADD3 R87, R87, 0x1, RZ ;  /* 0x0000000157577810 */ /* 0x000fe20007ffe0ff */
[----:B------:R-:W-:-:S03]  /*3230*/  UIADD3 UR5, UP0, UR5, 0x1, URZ ;  /* 0x0000000105057890 */ /* 0x000fc6000ff1e03f */
[----:B------:R-:W-:Y:S01]  /*3240*/  ISETP.GE.AND P2, PT, R87, UR23, PT ;  /* 0x0000001757007c0c */ /* 0x000fe2000bf46270 */
[----:B------:R-:W-:-:S12]  /*3250*/  UIADD3.X UR6, URZ, UR6, URZ, UP0, !UPT ;  /* 0x000000063f067290 */ /* 0x000fd800087fe43f */
[----:B------:R-:W-:Y:S05]  /*3260*/  @!P2 BRA `(.L_x_9514) ;  /* 0xffffffe000d0a947 */ /* 0x000fea000383ffff */
.L_x_9493:
[----:B------:R-:W-:Y:S01]  /*3270*/  BAR.SYNC.DEFER_BLOCKING 0x0 ;  /* 0x0000000000007b1d */ /* 0x000fe20000010000 */
[----:B------:R-:W-:Y:S01]  /*3280*/  F2FP.F16.F32.PACK_AB R47, R113, R120 ;  /* 0x00000078712f723e */ /* 0x000fe200000000ff */
[----:B------:R-:W-:Y:S01]  /*3290*/  FADD.FTZ R8, R8, R56 ;  /* 0x0000003808087221 */ /* 0x000fe20000010000 */
[----:B-1----:R-:W-:Y:S01]  /*32a0*/  F2FP.F16.F32.PACK_AB R46, R83, R112 ;  /* 0x00000070532e723e */ /* 0x002fe200000000ff */
[----:B------:R-:W-:Y:S01]  /*32b0*/  UIADD3 UR4, UR4, -0x100, URZ ;  /* 0xffffff0004047890 */ /* 0x000fe2000fffe03f */
[----:B0-----:R-:W-:-:S03]  /*32c0*/  F2FP.F16.F32.PACK_AB R45, R67, R84 ;  /* 0x00000054432d723e */ /* 0x001fc600000000ff */
[----:B------:R-:W0:Y:S01]  /*32d0*/  LDC.64 R50, c[0x0][0x388] ;  /* 0x0000e200ff327b82 */ /* 0x000e220000000a00 */
[----:B------:R-:W-:Y:S01]  /*32e0*/  F2FP.F16.F32.PACK_AB R44, R64, R65 ;  /* 0x00000041402c723e */ /* 0x000fe200000000ff */
[----:B------:R-:W-:Y:S01]  /*32f0*/  ULDC.64 UR6, c[0x0][0x390] ;  /* 0x0000e40000067ab9 */ /* 0x000fe20000000a00 */
[----:B------:R-:W-:Y:S02]  /*3300*/  LEA R2, R21, R10, 0x4 ;  /* 0x0000000a15027211 */ /* 0x000fe400078e20ff */
[----:B------:R-:W-:Y:S02]  /*3310*/  IADD3 R86, R22, -0x1, RZ ;  /* 0xffffffff16567810 */ /* 0x000fe40007ffe0ff */
[----:B------:R-:W-:Y:S01]  /*3320*/  SHF.L.U32 R84, R74, 0x4, RZ ;  /* 0x000000044a547819 */ /* 0x000fe200000006ff */
[----:B------:R-:W1:Y:S01]  /*3330*/  LDC.64 R64, c[0x0][0x3e0] ;  /* 0x0000f800ff407b82 */ /* 0x000e620000000a00 */
[----:B------:R-:W-:Y:S02]  /*3340*/  SHF.L.U32 R58, R86, 0x8, RZ ;  /* 0x00000008563a7819 */ /* 0x000fe400000006ff */
[----:B------:R-:W-:-:S02]  /*3350*/  SHF.L.U64.HI R85, R74, 0x4, R26 ;  /* 0x000000044a557819 */ /* 0x000fc4000001021a */
[----:B------:R-:W-:Y:S02]  /*3360*/  SHF.R.S32.HI R59, RZ, 0x1f, R58 ;  /* 0x0000001fff3b7819 */ /* 0x000fe4000001143a */
[----:B------:R-:W-:Y:S01]  /*3370*/  ISETP.GT.AND P4, PT, R22, 0x1, PT ;  /* 0x000000011600780c */ /* 0x000fe20003f84270 */
[----:B------:R-:W5:Y:S01]  /*3380*/  LDC.64 R66, c[0x0][0x3a8] ;  /* 0x0000ea00ff427b82 */ /* 0x000f620000000a00 */
[----:B------:R-:W-:Y:S01]  /*3390*/  IADD3 R17, P1, R17, -0x200, RZ ;  /* 0xfffffe0011117810 */ /* 0x000fe20007f3e0ff */
[----:B------:R2:W-:Y:S01]  /*33a0*/  STS.128 [R2], R44 ;  /* 0x0000002c02007388 */ /* 0x0005e20000000c00 */
[----:B------:R-:W-:-:S03]  /*33b0*/  NOP ;  /* 0x0000000000007918 */ /* 0x000fc60000000000 */
[----:B------:R-:W3:Y:S01]  /*33c0*/  LDS.128 R40, [R2] ;  /* 0x0000000002287984 */ /* 0x000ee20000000c00 */
[C---:B0-----:R-:W-:Y:S01]  /*33d0*/  IMAD R0, R50.reuse, UR14, RZ ;  /* 0x0000000e32007c24 */ /* 0x041fe2000f8e02ff */
[----:B------:R-:W0:Y:S01]  /*33e0*/  LDC.64 R82, c[0x0][0x3f0] ;  /* 0x0000fc00ff527b82 */ /* 0x000e220000000a00 */
[----:B------:R-:W-:Y:S01]  /*33f0*/  IMAD.WIDE.U32 R48, R50, UR15, R58 ;  /* 0x0000000f32307c25 */ /* 0x000fe2000f8e003a */
[----:B------:R-:W-:Y:S02]  /*3400*/  IADD3 R13, P2, R13, -0x200, RZ ;  /* 0xfffffe000d0d7810 */ /* 0x000fe40007f5e0ff */
[----:B------:R-:W-:Y:S01]  /*3410*/  IADD3 R15, P3, R15, -0x200, RZ ;  /* 0xfffffe000f0f7810 */ /* 0x000fe20007f7e0ff */
[----:B------:R-:W-:Y:S01]  /*3420*/  IMAD R51, R51, UR15, R0 ;  /* 0x0000000f33337c24 */ /* 0x000fe2000f8e0200 */
[----:B------:R-:W-:Y:S01]  /*3430*/  MOV R22, R86 ;  /* 0x0000005600167202 */ /* 0x000fe20000000f00 */
[----:B------:R-:W-:Y:S01]  /*3440*/  IMAD R0, R4, UR6, RZ ;  /* 0x0000000604007c24 */ /* 0x000fe2000f8e02ff */
[----:B--2---:R-:W-:-:S02]  /*3450*/  F2FP.F16.F32.PACK_AB R46, R39, R52 ;  /* 0x00000034272e723e */ /* 0x004fc400000000ff */
[----:B------:R-:W-:Y:S01]  /*3460*/  IADD3 R49, R49, R51, RZ ;  /* 0x0000003331317210 */ /* 0x000fe20007ffe0ff */
[C---:B------:R-:W-:Y:S01]  /*3470*/  IMAD R47, R3.reuse, UR7, R0 ;  /* 0x00000007032f7c24 */ /* 0x040fe2000f8e0200 */
[----:B------:R-:W-:Y:S01]  /*3480*/  IADD3.X R18, R18, -0x1, RZ, P1, !PT ;  /* 0xffffffff12127810 */ /* 0x000fe20000ffe4ff */
[----:B-----5:R-:W-:Y:S01]  /*3490*/  IMAD.WIDE.U32 R58, R66, UR15, R58 ;  /* 0x0000000f423a7c25 */ /* 0x020fe2000f8e003a */
[----:B------:R-:W-:Y:S02]  /*34a0*/  IADD3.X R14, R14, -0x1, RZ, P2, !PT ;  /* 0xffffffff0e0e7810 */ /* 0x000fe400017fe4ff */
[----:B------:R-:W-:Y:S01]  /*34b0*/  IADD3.X R16, R16, -0x1, RZ, P3, !PT ;  /* 0xffffffff10107810 */ /* 0x000fe20001ffe4ff */
[----:B------:R-:W-:Y:S01]  /*34c0*/  IMAD.WIDE.U32 R44, R3, UR6, R48 ;  /* 0x00000006032c7c25 */ /* 0x000fe2000f8e0030 */
[----:B------:R-:W-:-:S04]  /*34d0*/  ULDC.64 UR6, c[0x0][0x3b0] ;  /* 0x0000ec0000067ab9 */ /* 0x000fc80000000a00 */
[----:B------:R-:W-:Y:S02]  /*34e0*/  IADD3 R0, R45, R47, RZ ;  /* 0x0000002f2d007210 */ /* 0x000fe40007ffe0ff */
[C---:B-1----:R-:W-:Y:S02]  /*34f0*/  LEA R64, P0, R44.reuse, R64, 0x1 ;  /* 0x000000402c407211 */ /* 0x042fe400078008ff */
[----:B------:R-:W-:Y:S02]  /*3500*/  F2FP.F16.F32.PACK_AB R47, R37, R38 ;  /* 0x00000026252f723e */ /* 0x000fe400000000ff */
[----:B------:R-:W-:Y:S01]  /*3510*/  LEA.HI.X R44, R44, R65, R0, 0x1, P0 ;  /* 0x000000412c2c7211 */ /* 0x000fe200000f0c00 */
[----:B------:R-:W-:Y:S01]  /*3520*/  IMAD R0, R66, UR14, RZ ;  /* 0x0000000e42007c24 */ /* 0x000fe2000f8e02ff */
[----:B------:R-:W-:Y:S02]  /*3530*/  IADD3 R64, P0, R64, R84, RZ ;  /* 0x0000005440407210 */ /* 0x000fe40007f1e0ff */
[----:B------:R-:W-:Y:S01]  /*3540*/  F2FP.F16.F32.PACK_AB R45, R53, R54 ;  /* 0x00000036352d723e */ /* 0x000fe200000000ff */
[----:B------:R-:W-:Y:S01]  /*3550*/  IMAD R57, R67, UR15, R0 ;  /* 0x0000000f43397c24 */ /* 0x000fe2000f8e0200 */
[----:B------:R-:W-:Y:S01]  /*3560*/  IADD3.X R65, R44, R85, RZ, P0, !PT ;  /* 0x000000552c417210 */ /* 0x000fe200007fe4ff */
[----:B------:R-:W-:Y:S01]  /*3570*/  IMAD R0, R4, UR6, RZ ;  /* 0x0000000604007c24 */ /* 0x000fe2000f8e02ff */
[----:B------:R-:W-:Y:S01]  /*3580*/  F2FP.F16.F32.PACK_AB R44, R55, R56 ;  /* 0x00000038372c723e */ /* 0x000fe200000000ff */
[----:B------:R-:W-:Y:S01]  /*3590*/  FADD.FTZ R55, R8, R55 ;  /* 0x0000003708377221 */ /* 0x000fe20000010000 */
[----:B------:R-:W-:Y:S01]  /*35a0*/  IADD3 R59, R59, R57, RZ ;  /* 0x000000393b3b7210 */ /* 0x000fe20007ffe0ff */
[----:B---3--:R1:W-:Y:S02]  /*35b0*/  STG.E.128 desc[UR12][R64.64], R40 ;  /* 0x0000002840007986 */ /* 0x0083e4000c101d0c */
[----:B------:R-:W-:Y:S01]  /*35c0*/  FADD.FTZ R54, R55, R54 ;  /* 0x0000003637367221 */ /* 0x000fe20000010000 */
[----:B------:R-:W-:Y:S03]  /*35d0*/  BAR.SYNC.DEFER_BLOCKING 0x0 ;  /* 0x0000000000007b1d */ /* 0x000fe60000010000 */
[----:B------:R-:W-:-:S04]  /*35e0*/  FADD.FTZ R53, R54, R53 ;  /* 0x0000003536357221 */ /* 0x000fc80000010000 */
[----:B------:R-:W-:-:S04]  /*35f0*/  FADD.FTZ R52, R53, R52 ;  /* 0x0000003435347221 */ /* 0x000fc80000010000 */
[----:B------:R-:W-:Y:S01]  /*3600*/  FADD.FTZ R39, R52, R39 ;  /* 0x0000002734277221 */ /* 0x000fe20000010000 */
[----:B-1----:R-:W-:-:S03]  /*3610*/  IMAD R43, R3, UR7, R0 ;  /* 0x00000007032b7c24 */ /* 0x002fc6000f8e0200 */
[----:B------:R-:W-:Y:S01]  /*3620*/  FADD.FTZ R8, R39, R38 ;  /* 0x0000002627087221 */ /* 0x000fe20000010000 */
[----:B------:R-:W-:-:S04]  /*3630*/  IMAD.WIDE.U32 R40, R3, UR6, R58 ;  /* 0x0000000603287c25 */ /* 0x000fc8000f8e003a */
[----:B------:R-:W-:Y:S01]  /*3640*/  FADD.FTZ R8, R8, R37 ;  /* 0x0000002508087221 */ /* 0x000fe20000010000 */
[----:B------:R-:W-:Y:S02]  /*3650*/  IADD3 R0, R41, R43, RZ ;  /* 0x0000002b29007210 */ /* 0x000fe40007ffe0ff */
[----:B0-----:R-:W-:Y:S01]  /*3660*/  LEA R41, P0, R40, R82, 0x1 ;  /* 0x0000005228297211 */ /* 0x001fe200078008ff */
        /* <DEDUP_REMOVED lines=10> */
.L_x_9491:
[----:B------:R-:W-:Y:S02]  /*3710*/  ULDC.64 UR4, c[0x0][0x3d8] ;  /* 0x0000f60000047ab9 */ /* 0x000fe40000000a00 */
[----:B------:R-:W-:-:S04]  /*3720*/  ISETP.NE.U32.AND P0, PT, RZ, UR4, PT ;  /* 0x00000004ff007c0c */ /* 0x000fc8000bf05070 */
[----:B------:R-:W-:-:S13]  /*3730*/  ISETP.NE.AND.EX P0, PT, RZ, UR5, PT, P0 ;  /* 0x00000005ff007c0c */ /* 0x000fda000bf05300 */
[----:B------:R-:W-:Y:S05]  /*3740*/  @!P0 BRA `(.L_x_9516) ;  /* 0x00000000005c8947 */ /* 0x000fea0003800000 */
[----:B------:R-:W1:Y:S01]  /*3750*/  SHFL.DOWN P0, R0, R11, 0x1, 0x1f ;  /* 0x08201f000b007f89 */ /* 0x000e620000000000 */
[----:B------:R-:W-:Y:S01]  /*3760*/  BSSY B0, `(.L_x_9516) ;  /* 0x0000015000007945 */ /* 0x000fe20003800000 */
[----:B-----5:R-:W2:Y:S01]  /*3770*/  S2R R6, SR_LANEID ;  /* 0x0000000000067919 */ /* 0x020ea20000000000 */
        /* <DEDUP_REMOVED lines=19> */
.L_x_9517:
[----:B------:R-:W-:Y:S05]  /*38b0*/  BSYNC B0 ;  /* 0x0000000000007941 */ /* 0x000fea0003800000 */
.L_x_9516:
[----:B------:R-:W-:Y:S01]  /*38c0*/  ULDC.64 UR4, c[0x0][0x3f8] ;  /* 0x0000fe0000047ab9 */ /* 0x000fe20000000a00 */
[----:B------:R-:W-:Y:S01]  /*38d0*/  BSSY B0, `(.L_x_9518) ;  /* 0x000001d000007945 */ /* 0x000fe20003800000 */
[----:B------:R-:W-:-:S04]  /*38e0*/  ISETP.NE.U32.AND P0, PT, RZ, UR4, PT ;  /* 0x00000004ff007c0c */ /* 0x000fc8000bf05070 */
[----:B------:R-:W-:-:S13]  /*38f0*/  ISETP.NE.AND.EX P0, PT, RZ, UR5, PT, P0 ;  /* 0x00000005ff007c0c */ /* 0x000fda000bf05300 */
[----:B------:R-:W-:Y:S05]  /*3900*/  @!P0 BRA `(.L_x_9519) ;  /* 0x0000000000608947 */ /* 0x000fea0003800000 */
[----:B------:R-:W-:Y:S06]  /*3910*/  BAR.SYNC.DEFER_BLOCKING 0x0 ;  /* 0x0000000000007b1d */ /* 0x000fec0000010000 */
[----:B-----5:R-:W3:Y:S01]  /*3920*/  SHFL.DOWN P0, R5, R8, 0x1, 0x1f ;  /* 0x08201f0008057f89 */ /* 0x020ee20000000000 */
        /* <DEDUP_REMOVED lines=22> */
.L_x_9519:
[----:B------:R-:W3:Y:S02]  /*3a90*/  S2R R15, SR_TID.X ;  /* 0x00000000000f7919 */ /* 0x000ee40000002100 */
.L_x_9520:
[----:B------:R-:W-:Y:S05]  /*3aa0*/  BSYNC B0 ;  /* 0x0000000000007941 */ /* 0x000fea0003800000 */
.L_x_9518:
        /* <DEDUP_REMOVED lines=10> */
[C---:B-----5:R-:W-:Y:S01]  /*3b50*/  IMAD.WIDE.U32 R4, R3.reuse, UR6, RZ ;  /* 0x0000000603047c25 */ /* 0x060fe2000f8e00ff */
        /* <DEDUP_REMOVED lines=9> */
[----:B---3--:R-:W-:-:S03]  /*3bf0*/  ULEA UR4, UR5, UR4, 0x18 ;  /* 0x0000000405047291 */ /* 0x008fc6000f8ec03f */
[----:B------:R-:W-:-:S09]  /*3c00*/  ULDC UR5, c[0x0][0x0] ;  /* 0x0000000000057ab9 */ /* 0x000fd20000000800 */
.L_x_9522:
[----:B------:R-:W-:Y:S02]  /*3c10*/  LEA R0, R15, UR4, 0x2 ;  /* 0x000000040f007c11 */ /* 0x000fe4000f8e10ff */
[----:B------:R-:W-:Y:S02]  /*3c20*/  SHF.R.S32.HI R10, RZ, 0x1f, R15 ;  /* 0x0000001fff0a7819 */ /* 0x000fe4000001140f */
[----:B---3--:R-:W-:Y:S01]  /*3c30*/  MOV R8, R4 ;  /* 0x0000000400087202 */ /* 0x008fe20000000f00 */
[----:B------:R-:W3:Y:S01]  /*3c40*/  LDS R17, [R0+0x18f8] ;  /* 0x0018f80000117984 */ /* 0x000ee20000000800 */
[----:B-12---:R-:W-:Y:S01]  /*3c50*/  MOV R9, R23 ;  /* 0x0000001700097202 */ /* 0x006fe20000000f00 */
        /* <DEDUP_REMOVED lines=17> */
[----:B---3--:R3:W-:Y:S04]  /*3d70*/  REDG.E.ADD.F32.FTZ.RN.STRONG.GPU desc[UR12][R8.64], R17 ;  /* 0x00000011080079a6 */ /* 0x0087e8000c10f38c */
[----:B-1----:R3:W-:Y:S02]  /*3d80*/  REDG.E.ADD.F32.FTZ.RN.STRONG.GPU desc[UR12][R12.64], R19 ;  /* 0x000000130c0079a6 */ /* 0x0027e4000c10f38c */
[----:B------:R-:W-:Y:S05]  /*3d90*/  @!P0 BRA `(.L_x_9522) ;  /* 0xfffffffc009c8947 */ /* 0x000fea000383ffff */
[----:B------:R-:W-:Y:S05]  /*3da0*/  BSYNC B0 ;  /* 0x0000000000007941 */ /* 0x000fea0003800000 */
.L_x_9521:
[----:B------:R-:W-:Y:S05]  /*3db0*/  EXIT ;  /* 0x000000000000794d */ /* 0x000fea0003800000 */
.L_x_9523:
        /* <DEDUP_REMOVED lines=12> */
.L_x_11028:


//--------------------- .text._Z25selective_scan_bwd_kernelI32Selective_Scan_bwd_kernel_traitsILi32ELi8ELb1ELb0ELb1ELb0ELb1EN3c104HalfEfEEv12SSMParamsBwd --------------------------
	.section	.text._Z25selective_scan_bwd_kernelI32Selective_Scan_bwd_kernel_traitsILi32ELi8ELb1ELb0ELb1ELb0ELb1EN3c104HalfEfEEv12SSMParamsBwd,"ax",@progbits
	.align	128
        .global         _Z25selective_scan_bwd_kernelI32Selective_Scan_bwd_kernel_traitsILi32ELi8ELb1ELb0ELb1ELb0ELb1EN3c104HalfEfEEv12SSMParamsBwd
        .type           _Z25selective_scan_bwd_kernelI32Selective_Scan_bwd_kernel_traitsILi32ELi8ELb1ELb0ELb1ELb0ELb1EN3c104HalfEfEEv12SSMParamsBwd,@function
        .size           _Z25selective_scan_bwd_kernelI32Selective_Scan_bwd_kernel_traitsILi32ELi8ELb1ELb0ELb1ELb0ELb1EN3c104HalfEfEEv12SSMParamsBwd,(.L_x_11029 - _Z25selective_scan_bwd_kernelI32Selective_Scan_bwd_kernel_traitsILi32ELi8ELb1ELb0ELb1ELb0ELb1EN3c104HalfEfEEv12SSMParamsBwd)
        .other          _Z25selective_scan_bwd_kernelI32Selective_Scan_bwd_kernel_traitsILi32ELi8ELb1ELb0ELb1ELb0ELb1EN3c104HalfEfEEv12SSMParamsBwd,@"STO_CUDA_ENTRY STV_DEFAULT"
_Z25selective_scan_bwd_kernelI32Selective_Scan_bwd_kernel_traitsILi32ELi8ELb1ELb0ELb1ELb0ELb1EN3c104HalfEfEEv12SSMParamsBwd:
.text._Z25selective_scan_bwd_kernelI32Selective_Scan_bwd_kernel_traitsILi32ELi8ELb1ELb0ELb1ELb0ELb1EN3c104HalfEfEEv12SSMParamsBwd:
        /* <DEDUP_REMOVED lines=39> */
[----:B------:R-:W-:Y:S02]  /*0270*/  USHF.R.S32.HI UR15, URZ, 0x1f, UR14 ;  /* 0x0000001f3f0f7899 */ /* 0x000fe4000801140e */
[----:B------:R-:W-:-:S03]  /*0280*/  UIMAD.WIDE.U32 UR4, UR14, UR8, URZ ;  /* 0x000000080e0472a5 */ /* 0x000fc6000f8e003f */
[----:B------:R-:W3:Y:S01]  /*0290*/  LDC.64 R10, c[0x0][0x298] ;  /* 0x0000a600ff0a7b82 */ /* 0x000ee20000000a00 */
[----:B------:R-:W-:-:S05]  /*02a0*/  IMAD.HI.U32 R34, R7, R2, RZ ;  /* 0x0000000207227227 */ /* 0x000fca00078e00ff */
[----:B------:R-:W-:Y:S02]  /*02b0*/  IADD3 R0, -R34, RZ, RZ ;  /* 0x000000ff22007210 */ /* 0x000fe40007ffe1ff */
[----:B------:R-:W0:Y:S03]  /*02c0*/  LDC.64 R32, c[0x0][0x2f8] ;  /* 0x0000be00ff207b82 */ /* 0x000e260000000a00 */
[----:B------:R-:W-:-:S05]  /*02d0*/  IMAD R0, R9, R0, R2 ;  /* 0x0000000009007224 */ /* 0x000fca00078e0202 */
[----:B------:R-:W-:Y:S01]  /*02e0*/  ISETP.GT.U32.AND P1, PT, R9, R0, PT ;  /* 0x000000000900720c */ /* 0x000fe20003f24070 */
[----:B------:R-:W-:Y:S01]  /*02f0*/  UIMAD UR6, UR15, UR8, URZ ;  /* 0x000000080f0672a4 */ /* 0x000fe2000f8e023f */
[----:B------:R-:W0:Y:S03]  /*0300*/  LDC.64 R42, c[0x0][0x2e0] ;  /* 0x0000b800ff2a7b82 */ /* 0x000e260000000a00 */
[----:B------:R-:W-:Y:S01]  /*0310*/  UIMAD UR6, UR14, UR9, UR6 ;  /* 0x000000090e0672a4 */ /* 0x000fe2000f8e0206 */
[----:B------:R-:W-:Y:S02]  /*0320*/  LEA R7, R19, 0xffffff00, 0x8 ;  /* 0xffffff0013077811 */ /* 0x000fe400078e40ff */
[----:B------:R-:W-:-:S05]  /*0330*/  ULDC.64 UR8, c[0x0][0x290] ;  /* 0x0000a40000087ab9 */ /* 0x000fca0000000a00 */
[----:B------:R-:W-:-:S04]  /*0340*/  @!P1 IADD3 R0, R0, -R9, RZ ;  /* 0x8000000900009210 */ /* 0x000fc80007ffe0ff */
[----:B------:R-:W-:Y:S02]  /*0350*/  ISETP.GE.U32.AND P0, PT, R0, R9, PT ;  /* 0x000000090000720c */ /* 0x000fe40003f06070 */
[C---:B------:R-:W-:Y:S01]  /*0360*/  LOP3.LUT R0, R77.reuse, R8, RZ, 0x3c, !PT ;  /* 0x000000084d007212 */ /* 0x040fe200078e3cff */
[----:B------:R-:W-:Y:S01]  /*0370*/  UIADD3 UR5, UR5, UR6, URZ ;  /* 0x0000000605057290 */ /* 0x000fe2000fffe03f */
[----:B------:R-:W-:Y:S02]  /*0380*/  @!P1 IADD3 R34, R34, 0x1, RZ ;  /* 0x0000000122229810 */ /* 0x000fe40007ffe0ff */
[----:B------:R-:W-:Y:S02]  /*0390*/  ISETP.GE.AND P2, PT, R0, RZ, PT ;  /* 0x000000ff0000720c */ /* 0x000fe40003f46270 */
[----:B------:R-:W-:Y:S01]  /*03a0*/  ISETP.NE.AND P1, PT, R8, RZ, PT ;  /* 0x000000ff0800720c */ /* 0x000fe20003f25270 */
[-C--:B--2---:R-:W-:Y:S02]  /*03b0*/  IMAD R0, R74, R4.reuse, RZ ;  /* 0x000000044a007224 */ /* 0x084fe400078e02ff */
[----:B------:R-:W-:Y:S01]  /*03c0*/  IMAD.WIDE.U32 R2, R77, R4, UR4 ;  /* 0x000000044d027e25 */ /* 0x000fe2000f8e0004 */
[----:B------:R-:W-:Y:S01]  /*03d0*/  UIMAD UR6, UR15, UR8, URZ ;  /* 0x000000080f0672a4 */ /* 0x000fe2000f8e023f */
[----:B------:R-:W-:-:S02]  /*03e0*/  @P0 IADD3 R34, R34, 0x1, RZ ;  /* 0x0000000122220810 */ /* 0x000fc40007ffe0ff */
[----:B------:R-:W-:Y:S01]  /*03f0*/  IMAD R0, R77, R5, R0 ;  /* 0x000000054d007224 */ /* 0x000fe200078e0200 */
[----:B------:R-:W-:Y:S01]  /*0400*/  SHF.R.S32.HI R9, RZ, 0x1f, R7 ;  /* 0x0000001fff097819 */ /* 0x000fe20000011407 */
[----:B------:R-:W2:Y:S01]  /*0410*/  LDC.64 R4, c[0x0][0x278] ;  /* 0x00009e00ff047b82 */ /* 0x000ea20000000a00 */
        /* <DEDUP_REMOVED lines=12> */
[-C--:B---3--:R-:W-:Y:S01]  /*04e0*/  IMAD R2, R74, R10.reuse, RZ ;  /* 0x0000000a4a027224 */ /* 0x088fe200078e02ff */
[----:B------:R-:W-:Y:S02]  /*04f0*/  ULDC.64 UR10, c[0x0][0x328] ;  /* 0x0000ca00000a7ab9 */ /* 0x000fe40000000a00 */
[----:B------:R-:W-:Y:S01]  /*0500*/  UIMAD UR8, UR14, UR9, UR8 ;  /* 0x000000090e0872a4 */ /* 0x000fe2000f8e0208 */
[C---:B------:R-:W-:Y:S02]  /*0510*/  IMAD R6, R77.reuse, R11, R2 ;  /* 0x0000000b4d067224 */ /* 0x040fe400078e0202 */
[----:B------:R-:W-:Y:S01]  /*0520*/  IMAD.WIDE.U32 R2, R77, R10, UR4 ;  /* 0x000000044d027e25 */ /* 0x000fe2000f8e000a */
[----:B------:R-:W-:-:S02]  /*0530*/  UIADD3 UR7, UR7, UR8, URZ ;  /* 0x0000000807077290 */ /* 0x000fc4000fffe03f */
[----:B------:R-:W-:Y:S01]  /*0540*/  UIMAD UR8, UR15, UR10, URZ ;  /* 0x0000000a0f0872a4 */ /* 0x000fe2000f8e023f */
[----:B------:R-:W-:Y:S01]  /*0550*/  IADD3 R27, P1, R7, R2, RZ ;  /* 0x00000002071b7210 */ /* 0x000fe20007f3e0ff */
[----:B------:R-:W-:Y:S01]  /*0560*/  UIMAD.WIDE.U32 UR4, UR14, UR10, URZ ;  /* 0x0000000a0e0472a5 */ /* 0x000fe2000f8e003f */
[----:B------:R-:W-:Y:S01]  /*0570*/  SHF.R.S32.HI R37, RZ, 0x1f, R34 ;  /* 0x0000001fff257819 */ /* 0x000fe20000011422 */
[----:B------:R-:W-:Y:S01]  /*0580*/  UIMAD UR8, UR14, UR11, UR8 ;  /* 0x0000000b0e0872a4 */ /* 0x000fe2000f8e0208 */
[----:B------:R-:W3:Y:S01]  /*0590*/  @P0 LDC R10, c[0x0][0x214] ;  /* 0x00008500ff0a0b82 */ /* 0x000ee20000000800 */
[----:B------:R-:W-:Y:S02]  /*05a0*/  IADD3.X R6, R9, R3, R6, P1, !PT ;  /* 0x0000000309067210 */ /* 0x000fe40000ffe406 */
[----:B-1----:R-:W-:Y:S01]  /*05b0*/  ISETP.NE.U32.AND P1, PT, R14, RZ, PT ;  /* 0x000000ff0e00720c */ /* 0x002fe20003f25070 */
[----:B------:R-:W-:Y:S01]  /*05c0*/  UIADD3 UR5, UR5, UR8, URZ ;  /* 0x0000000805057290 */ /* 0x000fe2000fffe03f */
[----:B--2---:R-:W-:-:S02]  /*05d0*/  IMAD R0, R37, R4, RZ ;  /* 0x0000000425007224 */ /* 0x004fc400078e02ff */
[----:B------:R-:W-:Y:S01]  /*05e0*/  ISETP.NE.AND.EX P1, PT, R15, RZ, PT, P1 ;  /* 0x000000ff0f00720c */ /* 0x000fe20003f25310 */
[----:B------:R-:W1:Y:S01]  /*05f0*/  @P0 LDC R21, c[0x0][0x21c] ;  /* 0x00008700ff150b82 */ /* 0x000e620000000800 */
[----:B------:R-:W-:Y:S01]  /*0600*/  IMAD R11, R34, R5, R0 ;  /* 0x00000005220b7224 */ /* 0x000fe200078e0200 */
[----:B----4-:R-:W-:Y:S01]  /*0610*/  ISETP.NE.U32.AND P2, PT, R16, RZ, PT ;  /* 0x000000ff1000720c */ /* 0x010fe20003f45070 */
[-C--:B------:R-:W-:Y:S01]  /*0620*/  IMAD R0, R74, R12.reuse, RZ ;  /* 0x0000000c4a007224 */ /* 0x080fe200078e02ff */
[----:B------:R-:W-:Y:S01]  /*0630*/  CS2R R64, SRZ ;  /* 0x0000000000407805 */ /* 0x000fe2000001ff00 */
[C---:B------:R-:W-:Y:S01]  /*0640*/  IMAD.WIDE.U32 R2, R77.reuse, R12, UR4 ;  /* 0x000000044d027e25 */ /* 0x040fe2000f8e000c */
[----:B------:R-:W-:Y:S01]  /*0650*/  CS2R R66, SRZ ;  /* 0x0000000000427805 */ /* 0x000fe2000001ff00 */
[----:B------:R-:W-:Y:S01]  /*0660*/  ULDC.64 UR8, c[0x0][0x248] ;  /* 0x0000920000087ab9 */ /* 0x000fe20000000a00 */
[----:B------:R-:W2:Y:S01]  /*0670*/  @P0 LDC.64 R38, c[0x0][0x310] ;  /* 0x0000c400ff260b82 */ /* 0x000ea20000000a00 */
[----:B------:R-:W-:Y:S01]  /*0680*/  IMAD R0, R77, R13, R0 ;  /* 0x0000000d4d007224 */ /* 0x000fe200078e0200 */
[----:B------:R-:W-:-:S02]  /*0690*/  IADD3 R25, P3, R7, R2, RZ ;  /* 0x0000000207197210 */ /* 0x000fc40007f7e0ff */
[----:B------:R-:W-:Y:S02]  /*06a0*/  ISETP.NE.AND.EX P2, PT, R17, RZ, PT, P2 ;  /* 0x000000ff1100720c */ /* 0x000fe40003f45320 */
[----:B------:R-:W-:Y:S01]  /*06b0*/  IADD3.X R2, R9, R3, R0, P3, !PT ;  /* 0x0000000309027210 */ /* 0x000fe20001ffe400 */
[----:B------:R-:W-:Y:S01]  /*06c0*/  IMAD.WIDE.U32 R4, R34, R4, UR6 ;  /* 0x0000000622047e25 */ /* 0x000fe2000f8e0004 */
[C---:B------:R-:W-:Y:S01]  /*06d0*/  @P1 LEA R64, P3, R77.reuse, R14, 0x2 ;  /* 0x0000000e4d401211 */ /* 0x040fe200078610ff */
[----:B------:R-:W-:Y:S02]  /*06e0*/  ULDC.64 UR6, c[0x0][0x230] ;  /* 0x00008c0000067ab9 */ /* 0x000fe40000000a00 */
[----:B---3--:R-:W-:Y:S01]  /*06f0*/  @P0 IMAD R0, R10, UR14, R77 ;  /* 0x0000000e0a000c24 */ /* 0x008fe2000f8e024d */
[----:B------:R-:W-:Y:S02]  /*0700*/  @P1 LEA.HI.X R65, R77, R15, R74, 0x2, P3 ;  /* 0x0000000f4d411211 */ /* 0x000fe400018f144a */
[----:B------:R-:W-:-:S02]  /*0710*/  ISETP.GE.AND P1, PT, R19, 0x1, PT ;  /* 0x000000011300780c */ /* 0x000fc40003f26270 */
[----:B------:R-:W-:Y:S02]  /*0720*/  IADD3 R7, P4, R7, R4, RZ ;  /* 0x0000000407077210 */ /* 0x000fe40007f9e0ff */
[----:B------:R-:W-:Y:S01]  /*0730*/  IADD3 R22, R5, R11, RZ ;  /* 0x0000000b05167210 */ /* 0x000fe20007ffe0ff */
[----:B------:R-:W-:Y:S01]  /*0740*/  @P0 IMAD R0, R0, R19, RZ ;  /* 0x0000001300000224 */ /* 0x000fe200078e02ff */
[----:B------:R-:W-:Y:S02]  /*0750*/  LEA R26, P3, R25, R40, 0x1 ;  /* 0x00000028191a7211 */ /* 0x000fe400078608ff */
[----:B------:R-:W-:Y:S01]  /*0760*/  IADD3.X R22, R9, R22, RZ, P4, !PT ;  /* 0x0000001609167210 */ /* 0x000fe200027fe4ff */
[----:B-1----:R-:W-:Y:S01]  /*0770*/  @P0 IMAD R3, R0, R21, RZ ;  /* 0x0000001500030224 */ /* 0x002fe200078e02ff */
[----:B------:R-:W-:Y:S01]  /*0780*/  @P2 LEA R66, P4, R77, R16, 0x2 ;  /* 0x000000104d422211 */ /* 0x000fe200078810ff */
[C---:B------:R-:W-:Y:S01]  /*0790*/  IMAD R0, R74.reuse, UR6, RZ ;  /* 0x000000064a007c24 */ /* 0x040fe2000f8e02ff */
[----:B------:R-:W-:Y:S01]  /*07a0*/  LEA.HI.X R25, R25, R41, R2, 0x1, P3 ;  /* 0x0000002919197211 */ /* 0x000fe200018f0c02 */
[----:B------:R-:W-:Y:S01]  /*07b0*/  IMAD R2, R74, UR8, RZ ;  /* 0x000000084a027c24 */ /* 0x000fe2000f8e02ff */
[C---:B------:R-:W-:Y:S01]  /*07c0*/  @P2 LEA.HI.X R67, R77.reuse, R17, R74, 0x2, P4 ;  /* 0x000000114d432211 */ /* 0x040fe200020f144a */
[----:B------:R-:W-:Y:S01]  /*07d0*/  IMAD R23, R77, UR7, R0 ;  /* 0x000000074d177c24 */ /* 0x000fe2000f8e0200 */
[----:B0-----:R-:W-:Y:S01]  /*07e0*/  LEA R30, P5, R29, R30, 0x1 ;  /* 0x0000001e1d1e7211 */ /* 0x001fe200078a08ff */
[----:B------:R-:W-:Y:S01]  /*07f0*/  IMAD R21, R77, UR9, R2 ;  /* 0x000000094d157c24 */ /* 0x000fe2000f8e0202 */
[----:B------:R-:W-:-:S02]  /*0800*/  LEA R28, P2, R27, R32, 0x1 ;  /* 0x000000201b1c7211 */ /* 0x000fc400078408ff */
[----:B------:R-:W-:Y:S01]  /*0810*/  LEA R24, P4, R7, R42, 0x1 ;  /* 0x0000002a07187211 */ /* 0x000fe200078808ff */
[----:B------:R-:W-:Y:S01]  /*0820*/  HFMA2.MMA R32, -RZ, RZ, 0, 0 ;  /* 0x00000000ff207435 */ /* 0x000fe200000001ff */
[----:B--2---:R-:W-:Y:S01]  /*0830*/  @P0 IMAD.WIDE R38, R3, 0x8, R38 ;  /* 0x0000000803260825 */ /* 0x004fe200078e0226 */
[----:B------:R-:W-:Y:S02]  /*0840*/  LEA.HI.X R29, R29, R31, R8, 0x1, P5 ;  /* 0x0000001f1d1d7211 */ /* 0x000fe400028f0c08 */
[----:B------:R-:W-:Y:S02]  /*0850*/  @!P0 CS2R R38, SRZ ;  /* 0x0000000000268805 */ /* 0x000fe4000001ff00 */
[----:B------:R-:W-:Y:S02]  /*0860*/  LEA.HI.X R27, R27, R33, R6, 0x1, P2 ;  /* 0x000000211b1b7211 */ /* 0x000fe400010f0c06 */
[----:B------:R-:W-:Y:S02]  /*0870*/  LEA.HI.X R22, R7, R43, R22, 0x1, P4 ;  /* 0x0000002b07167211 */ /* 0x000fe400020f0c16 */
[----:B------:R-:W-:Y:S01]  /*0880*/  MOV R35, RZ ;  /* 0x000000ff00237202 */ /* 0x000fe20000000f00 */
[----:B------:R-:W-:Y:S06]  /*0890*/  @!P1 BRA `(.L_x_9524) ;  /* 0x0000003800ac9947 */ /* 0x000fec0003800000 */
[----:B------:R-:W0:Y:S01]  /*08a0*/  S2R R68, SR_TID.X ;  /* 0x0000000000447919 */ /* 0x000e220000002100 */
[----:B------:R-:W1:Y:S01]  /*08b0*/  LDC.64 R4, c[0x0][0x368] ;  /* 0x0000da00ff047b82 */ /* 0x000e620000000a00 */
[----:B------:R-:W-:Y:S01]  /*08c0*/  MOV R69, RZ ;  /* 0x000000ff00457202 */ /* 0x000fe20000000f00 */
[----:B------:R-:W-:Y:S01]  /*08d0*/  ULDC.64 UR10, c[0x0][0x370] ;  /* 0x0000dc00000a7ab9 */ /* 0x000fe20000000a00 */
[----:B------:R-:W-:Y:S01]  /*08e0*/  UMOV UR4, 0x400 ;  /* 0x0000040000047882 */ /* 0x000fe20000000000 */
[----:B------:R-:W-:Y:S01]  /*08f0*/  IMAD R7, R37, UR10, RZ ;  /* 0x0000000a25077c24 */ /* 0x000fe2000f8e02ff */
[----:B------:R-:W2:Y:S01]  /*0900*/  S2R R20, SR_LANEID ;  /* 0x0000000000147919 */ /* 0x000ea20000000000 */
[----:B------:R-:W-:Y:S01]  /*0910*/  IMAD.WIDE.U32 R70, R77, UR6, RZ ;  /* 0x000000064d467c25 */ /* 0x000fe2000f8e00ff */
[----:B------:R-:W-:Y:S01]  /*0920*/  MOV R32, RZ ;  /* 0x000000ff00207202 */ /* 0x000fe20000000f00 */
[----:B------:R-:W3:Y:S01]  /*0930*/  S2UR UR5, SR_CgaCtaId ;  /* 0x00000000000579c3 */ /* 0x000ee20000008800 */
[----:B------:R-:W-:Y:S01]  /*0940*/  MOV R35, RZ ;  /* 0x000000ff00237202 */ /* 0x000fe20000000f00 */
[----:B------:R-:W-:Y:S01]  /*0950*/  IMAD R7, R34, UR11, R7 ;  /* 0x0000000b22077c24 */ /* 0x000fe2000f8e0207 */
[----:B------:R-:W-:Y:S01]  /*0960*/  IADD3 R23, R71, R23, RZ ;  /* 0x0000001747177210 */ /* 0x000fe20007ffe0ff */
[----:B------:R-:W-:-:S05]  /*0970*/  IMAD.WIDE.U32 R72, R77, UR8, RZ ;  /* 0x000000084d487c25 */ /* 0x000fca000f8e00ff */
[----:B------:R-:W-:Y:S01]  /*0980*/  IADD3 R21, R73, R21, RZ ;  /* 0x0000001549157210 */ /* 0x000fe20007ffe0ff */
[----:B-1----:R-:W-:-:S04]  /*0990*/  IMAD R0, R4, UR15, RZ ;  /* 0x0000000f04007c24 */ /* 0x002fc8000f8e02ff */
[----:B------:R-:W-:Y:S02]  /*09a0*/  IMAD R5, R5, UR14, R0 ;  /* 0x0000000e05057c24 */ /* 0x000fe4000f8e0200 */
[----:B0-----:R-:W-:Y:S01]  /*09b0*/  IMAD.WIDE.U32 R2, R4, UR14, R68 ;  /* 0x0000000e04027c25 */ /* 0x001fe2000f8e0044 */
[----:B---3--:R-:W-:Y:S01]  /*09c0*/  ULEA UR4, UR5, UR4, 0x18 ;  /* 0x0000000405047291 */ /* 0x008fe2000f8ec03f */
[C---:B------:R-:W-:Y:S02]  /*09d0*/  SHF.L.U32 R0, R68.reuse, 0x3, RZ ;  /* 0x0000000344007819 */ /* 0x040fe400000006ff */
[----:B------:R-:W-:Y:S02]  /*09e0*/  IADD3 R9, R68, 0x80, RZ ;  /* 0x0000008044097810 */ /* 0x000fe40007ffe0ff */
[----:B------:R-:W-:Y:S02]  /*09f0*/  IADD3 R3, R3, R5, RZ ;  /* 0x0000000503037210 */ /* 0x000fe40007ffe0ff */
[----:B------:R-:W-:Y:S01]  /*0a00*/  MOV R33, UR4 ;  /* 0x0000000400217c02 */ /* 0x000fe20008000f00 */
[----:B------:R-:W-:Y:S01]  /*0a10*/  ULDC.64 UR4, c[0x0][0x3d0] ;  /* 0x0000f40000047ab9 */ /* 0x000fe20000000a00 */
[----:B------:R-:W-:Y:S01]  /*0a20*/  LEA.HI.SX32 R0, R0, R0, 0x1b ;  /* 0x0000000000007211 */ /* 0x000fe200078fdaff */
[----:B------:R-:W-:Y:S01]  /*0a30*/  IMAD.WIDE.U32 R2, R34, UR10, R2 ;  /* 0x0000000a22027c25 */ /* 0x000fe2000f8e0002 */
[----:B------:R-:W-:-:S02]  /*0a40*/  IADD3 R31, R33, 0x220, RZ ;  /* 0x00000220211f7810 */ /* 0x000fc40007ffe0ff */
[----:B------:R-:W-:Y:S02]  /*0a50*/  IADD3 R11, R68, 0xa0, RZ ;  /* 0x000000a0440b7810 */ /* 0x000fe40007ffe0ff */
[----:B------:R-:W-:Y:S02]  /*0a60*/  IADD3 R3, R3, R7, RZ ;  /* 0x0000000703037210 */ /* 0x000fe40007ffe0ff */
[----:B------:R-:W-:Y:S01]  /*0a70*/  LEA R41, P0, R2, UR4, 0x2 ;  /* 0x0000000402297c11 */ /* 0x000fe2000f8010ff */
[----:B------:R-:W-:Y:S01]  /*0a80*/  ULDC UR4, c[0x0][0x224] ;  /* 0x0000890000047ab9 */ /* 0x000fe20000000800 */
[----:B------:R-:W-:Y:S02]  /*0a90*/  IADD3 R5, R68, 0x40, RZ ;  /* 0x0000004044057810 */ /* 0x000fe40007ffe0ff */
[----:B------:R-:W-:Y:S02]  /*0aa0*/  LEA.HI.X R42, R2, UR5, R3, 0x2, P0 ;  /* 0x00000005022a7c11 */ /* 0x000fe400080f1403 */
[----:B------:R-:W-:-:S02]  /*0ab0*/  IADD3 R3, R68, 0x20, RZ ;  /* 0x0000002044037810 */ /* 0x000fc40007ffe0ff */
[C---:B------:R-:W-:Y:S02]  /*0ac0*/  IADD3 R7, R68.reuse, 0x60, RZ ;  /* 0x0000006044077810 */ /* 0x040fe40007ffe0ff */
[C---:B------:R-:W-:Y:S02]  /*0ad0*/  IADD3 R13, R68.reuse, 0xc0, RZ ;  /* 0x000000c0440d7810 */ /* 0x040fe40007ffe0ff */
[----:B------:R-:W-:Y:S02]  /*0ae0*/  IADD3 R15, R68, 0xe0, RZ ;  /* 0x000000e0440f7810 */ /* 0x000fe40007ffe0ff */
[----:B------:R-:W-:Y:S02]  /*0af0*/  LEA R31, R0, R31, 0x2 ;  /* 0x0000001f001f7211 */ /* 0x000fe400078e10ff */
        /* <DEDUP_REMOVED lines=8> */
[C---:B------:R-:W-:Y:S02]  /*0b80*/  IADD3 R10, P0, R41.reuse, -0x180, RZ ;  /* 0xfffffe80290a7810 */ /* 0x040fe40007f1e0ff */
[----:B------:R-:W-:Y:S02]  /*0b90*/  IADD3 R9, P1, R41, -0x80, RZ ;  /* 0xffffff8029097810 */ /* 0x000fe40007f3e0ff */
[----:B------:R-:W-:Y:S02]  /*0ba0*/  LEA R11, R4, R33, 0x2 ;  /* 0x00000021040b7211 */ /* 0x000fe400078e10ff */
[C---:B------:R-:W-:Y:S02]  /*0bb0*/  LOP3.LUT R18, R68.reuse, 0x1f, RZ, 0xc0, !PT ;  /* 0x0000001f44127812 */ /* 0x040fe400078ec0ff */
[----:B------:R-:W-:Y:S02]  /*0bc0*/  SHF.R.S32.HI R17, RZ, 0x1f, R68 ;  /* 0x0000001fff117819 */ /* 0x000fe40000011444 */
[----:B------:R-:W-:-:S02]  /*0bd0*/  IADD3 R16, R68, 0x200, RZ ;  /* 0x0000020044107810 */ /* 0x000fc40007ffe0ff */
[-C--:B------:R-:W-:Y:S02]  /*0be0*/  LEA R15, R0, R33.reuse, 0x2 ;  /* 0x00000021000f7211 */ /* 0x080fe400078e10ff */
[-C--:B------:R-:W-:Y:S02]  /*0bf0*/  LEA R14, R14, R33.reuse, 0x2 ;  /* 0x000000210e0e7211 */ /* 0x080fe400078e10ff */
[-C--:B------:R-:W-:Y:S02]  /*0c00*/  LEA R13, R2, R33.reuse, 0x2 ;  /* 0x00000021020d7211 */ /* 0x080fe400078e10ff */
[-C--:B------:R-:W-:Y:S02]  /*0c10*/  LEA R12, R12, R33.reuse, 0x2 ;  /* 0x000000210c0c7211 */ /* 0x080fe400078e10ff */
[-C--:B------:R-:W-:Y:S02]  /*0c20*/  LEA R8, R8, R33.reuse, 0x2 ;  /* 0x0000002108087211 */ /* 0x080fe400078e10ff */
[----:B------:R-:W-:-:S02]  /*0c30*/  LEA R7, R40, R33, 0x2 ;  /* 0x0000002128077211 */ /* 0x000fc400078e10ff */
[-C--:B------:R-:W-:Y:S02]  /*0c40*/  LEA R6, R6, R33.reuse, 0x2 ;  /* 0x0000002106067211 */ /* 0x080fe400078e10ff */
[----:B------:R-:W-:Y:S02]  /*0c50*/  LEA R5, R68, R33, 0x2 ;  /* 0x0000002144057211 */ /* 0x000fe400078e10ff */
[C---:B------:R-:W-:Y:S02]  /*0c60*/  IADD3.X R4, R42.reuse, -0x1, RZ, P0, !PT ;  /* 0xffffffff2a047810 */ /* 0x040fe400007fe4ff */
[----:B------:R-:W-:Y:S02]  /*0c70*/  IADD3.X R3, R42, -0x1, RZ, P1, !PT ;  /* 0xffffffff2a037810 */ /* 0x000fe40000ffe4ff */
[----:B------:R-:W-:Y:S01]  /*0c80*/  MOV R19, UR4 ;  /* 0x0000000400137c02 */ /* 0x000fe20008000f00 */
[----:B--2---:R-:W-:-:S06]  /*0c90*/  UMOV UR4, URZ ;  /* 0x0000003f00047c82 */ /* 0x004fcc0008000000 */
.L_x_9548:
[----:B------:R-:W-:Y:S01]  /*0ca0*/  BAR.SYNC.DEFER_BLOCKING 0x0 ;  /* 0x0000000000007b1d */ /* 0x000fe20000010000 */
[C---:B------:R-:W-:Y:S02]  /*0cb0*/  SHF.L.U32 R79, R68.reuse, 0x4, RZ ;  /* 0x00000004444f7819 */ /* 0x040fe400000006ff */
[----:B------:R-:W-:Y:S02]  /*0cc0*/  SHF.L.U64.HI R76, R68, 0x4, R17 ;  /* 0x00000004444c7819 */ /* 0x000fe40000010211 */
[----:B------:R-:W-:-:S03]  /*0cd0*/  IADD3 R44, P0, R30, R79, RZ ;  /* 0x0000004f1e2c7210 */ /* 0x000fc60007f1e0ff */
[----:B0-----:R-:W0:Y:S01]  /*0ce0*/  LDC R80, c[0x0][0x224] ;  /* 0x00008900ff507b82 */ /* 0x001e220000000800 */
[----:B------:R-:W-:Y:S01]  /*0cf0*/  LEA R78, R20, R33, 0x4 ;  /* 0x00000021144e7211 */ /* 0x000fe200078e20ff */
[----:B------:R-:W-:Y:S01]  /*0d00*/  ULDC.64 UR6, c[0x0][0x2a8] ;  /* 0x0000aa0000067ab9 */ /* 0x000fe20000000a00 */
[----:B------:R-:W-:-:S05]  /*0d10*/  IADD3.X R45, R29, R76, RZ, P0, !PT ;  /* 0x0000004c1d2d7210 */ /* 0x000fca00007fe4ff */
[----:B------:R-:W1:Y:S08]  /*0d20*/  LDC.64 R58, c[0x0][0x2a0] ;  /* 0x0000a800ff3a7b82 */ /* 0x000e700000000a00 */
[----:B------:R-:W2:Y:S01]  /*0d30*/  LDC.64 R60, c[0x0][0x318] ;  /* 0x0000c600ff3c7b82 */ /* 0x000ea20000000a00 */
[----:B------:R-:W3:Y:S01]  /*0d40*/  LDG.E.128 R44, desc[UR12][R44.64] ;  /* 0x0000000c2c2c7981 */ /* 0x000ee2000c1e1d00 */
[----:B------:R-:W-:-:S04]  /*0d50*/  IADD3 R52, P0, R28, R79, RZ ;  /* 0x0000004f1c347210 */ /* 0x000fc80007f1e0ff */
[----:B------:R-:W-:Y:S02]  /*0d60*/  IADD3.X R53, R27, R76, RZ, P0, !PT ;  /* 0x0000004c1b357210 */ /* 0x000fe400007fe4ff */
[----:B----4-:R-:W4:Y:S08]  /*0d70*/  LDC.64 R82, c[0x0][0x2b0] ;  /* 0x0000ac00ff527b82 */ /* 0x010f300000000a00 */
[----:B------:R-:W4:Y:S01]  /*0d80*/  LDC.64 R84, c[0x0][0x308] ;  /* 0x0000c200ff547b82 */ /* 0x000f220000000a00 */
[----:B---3--:R3:W-:Y:S01]  /*0d90*/  STS.128 [R78], R44 ;  /* 0x0000002c4e007388 */ /* 0x0087e20000000c00 */
[----:B------:R-:W-:-:S03]  /*0da0*/  NOP ;  /* 0x0000000000007918 */ /* 0x000fc60000000000 */
[----:B------:R-:W-:Y:S03]  /*0db0*/  LDS.128 R40, [R78] ;  /* 0x000000004e287984 */ /* 0x000fe60000000c00 */
[----:B------:R-:W-:Y:S06]  /*0dc0*/  BAR.SYNC.DEFER_BLOCKING 0x0 ;  /* 0x0000000000007b1d */ /* 0x000fec0000010000 */
[----:B------:R-:W2:Y:S01]  /*0dd0*/  LDG.E.128 R52, desc[UR12][R52.64] ;  /* 0x0000000c34347981 */ /* 0x000ea2000c1e1d00 */
[----:B------:R-:W-:-:S04]  /*0de0*/  IADD3 R56, P0, R26, R79, RZ ;  /* 0x0000004f1a387210 */ /* 0x000fc80007f1e0ff */
[----:B------:R-:W-:Y:S01]  /*0df0*/  IADD3.X R57, R25, R76, RZ, P0, !PT ;  /* 0x0000004c19397210 */ /* 0x000fe200007fe4ff */
[----:B--2---:R2:W-:Y:S01]  /*0e00*/  STS.128 [R78], R52 ;  /* 0x000000344e007388 */ /* 0x0045e20000000c00 */
[----:B------:R-:W-:-:S03]  /*0e10*/  NOP ;  /* 0x0000000000007918 */ /* 0x000fc60000000000 */
[----:B------:R-:W-:Y:S01]  /*0e20*/  LDS.128 R48, [R78] ;  /* 0x000000004e307984 */ /* 0x000fe20000000c00 */
[----:B------:R-:W-:Y:S06]  /*0e30*/  BAR.SYNC.DEFER_BLOCKING 0x0 ;  /* 0x0000000000007b1d */ /* 0x000fec0000010000 */
[----:B---3--:R-:W3:Y:S01]  /*0e40*/  LDG.E.128 R44, desc[UR12][R56.64] ;  /* 0x0000000c382c7981 */ /* 0x008ee2000c1e1d00 */
[----:B0-----:R-:W-:Y:S01]  /*0e50*/  LEA R80, R80, UR4, 0x8 ;  /* 0x0000000450507c11 */ /* 0x001fe2000f8e40ff */
[----:B------:R-:W-:-:S03]  /*0e60*/  IMAD R0, R74, UR6, RZ ;  /* 0x000000064a007c24 */ /* 0x000fc6000f8e02ff */
[----:B------:R-:W-:Y:S01]  /*0e70*/  SHF.R.S32.HI R81, RZ, 0x1f, R80 ;  /* 0x0000001fff517819 */ /* 0x000fe20000011450 */
[C---:B--2---:R-:W-:Y:S02]  /*0e80*/  IMAD R55, R77.reuse, UR7, R0 ;  /* 0x000000074d377c24 */ /* 0x044fe4000f8e0200 */
[----:B-1----:R-:W-:Y:S02]  /*0e90*/  IMAD R0, R58, UR15, RZ ;  /* 0x0000000f3a007c24 */ /* 0x002fe4000f8e02ff */
[----:B------:R-:W-:Y:S01]  /*0ea0*/  IMAD.WIDE.U32 R52, R77, UR6, R80 ;  /* 0x000000064d347c25 */ /* 0x000fe2000f8e0050 */
[----:B------:R-:W-:-:S04]  /*0eb0*/  ULDC.64 UR6, c[0x0][0x2b8] ;  /* 0x0000ae0000067ab9 */ /* 0x000fc80000000a00 */
[----:B------:R-:W-:Y:S01]  /*0ec0*/  IADD3 R53, R53, R55, RZ ;  /* 0x0000003735357210 */ /* 0x000fe20007ffe0ff */
[----:B------:R-:W-:Y:S02]  /*0ed0*/  IMAD R55, R59, UR14, R0 ;  /* 0x0000000e3b377c24 */ /* 0x000fe4000f8e0200 */
[----:B------:R-:W-:-:S05]  /*0ee0*/  IMAD.WIDE.U32 R52, R58, UR14, R52 ;  /* 0x0000000e3a347c25 */ /* 0x000fca000f8e0034 */
[----:B------:R-:W-:Y:S02]  /*0ef0*/  IADD3 R53, R53, R55, RZ ;  /* 0x0000003735357210 */ /* 0x000fe40007ffe0ff */
[----:B------:R-:W-:-:S04]  /*0f00*/  LEA R60, P0, R52, R60, 0x1 ;  /* 0x0000003c343c7211 */ /* 0x000fc800078008ff */
[----:B------:R-:W-:Y:S02]  /*0f10*/  LEA.HI.X R53, R52, R61, R53, 0x1, P0 ;  /* 0x0000003d34357211 */ /* 0x000fe400000f0c35 */
[----:B------:R-:W-:-:S04]  /*0f20*/  IADD3 R60, P0, R60, R79, RZ ;  /* 0x0000004f3c3c7210 */ /* 0x000fc80007f1e0ff */
[----:B------:R-:W-:Y:S01]  /*0f30*/  IADD3.X R61, R53, R76, RZ, P0, !PT ;  /* 0x0000004c353d7210 */ /* 0x000fe200007fe4ff */
[----:B---3--:R0:W-:Y:S01]  /*0f40*/  STS.128 [R78], R44 ;  /* 0x0000002c4e007388 */ /* 0x0081e20000000c00 */
[----:B------:R-:W-:-:S03]  /*0f50*/  NOP ;  /* 0x0000000000007918 */ /* 0x000fc60000000000 */
[----:B------:R-:W1:Y:S01]  /*0f60*/  LDS.128 R52, [R78] ;  /* 0x000000004e347984 */ /* 0x000e620000000c00 */
[----:B------:R-:W-:Y:S06]  /*0f70*/  BAR.SYNC.DEFER_BLOCKING 0x0 ;  /* 0x0000000000007b1d */ /* 0x000fec0000010000 */
[----:B------:R-:W2:Y:S01]  /*0f80*/  LDG.E.128 R60, desc[UR12][R60.64+-0x200] ;  /* 0xfffe000c3c3c7981 */ /* 0x000ea2000c1e1d00 */
[----:B------:R-:W-:Y:S02]  /*0f90*/  IMAD R0, R74, UR6, RZ ;  /* 0x000000064a007c24 */ /* 0x000fe4000f8e02ff */
[----:B------:R-:W-:-:S04]  /*0fa0*/  IMAD.WIDE.U32 R56, R77, UR6, R80 ;  /* 0x000000064d387c25 */ /* 0x000fc8000f8e0050 */
[----:B------:R-:W-:Y:S01]  /*0fb0*/  IMAD R59, R77, UR7, R0 ;  /* 0x000000074d3b7c24 */ /* 0x000fe2000f8e0200 */
[----:B------:R-:W-:Y:S01]  /*0fc0*/  ULDC.64 UR6, c[0x0][0x3a0] ;  /* 0x0000e80000067ab9 */ /* 0x000fe20000000a00 */
[----:B----4-:R-:W-:-:S03]  /*0fd0*/  IMAD R0, R82, UR15, RZ ;  /* 0x0000000f52007c24 */ /* 0x010fc6000f8e02ff */
[----:B------:R-:W-:Y:S01]  /*0fe0*/  IADD3 R57, R57, R59, RZ ;  /* 0x0000003b39397210 */ /* 0x000fe20007ffe0ff */
[----:B0-----:R-:W-:Y:S02]  /*0ff0*/  IMAD R47, R83, UR14, R0 ;  /* 0x0000000e532f7c24 */ /* 0x001fe4000f8e0200 */
[----:B------:R-:W-:-:S05]  /*1000*/  IMAD.WIDE.U32 R44, R82, UR14, R56 ;  /* 0x0000000e522c7c25 */ /* 0x000fca000f8e0038 */
[----:B------:R-:W-:Y:S02]  /*1010*/  IADD3 R45, R45, R47, RZ ;  /* 0x0000002f2d2d7210 */ /* 0x000fe40007ffe0ff */
[----:B------:R-:W-:-:S04]  /*1020*/  LEA R56, P0, R44, R84, 0x1 ;  /* 0x000000542c387211 */ /* 0x000fc800078008ff */
[----:B------:R-:W-:Y:S02]  /*1030*/  LEA.HI.X R45, R44, R85, R45, 0x1, P0 ;  /* 0x000000552c2d7211 */ /* 0x000fe400000f0c2d */
[----:B------:R-:W-:-:S04]  /*1040*/  IADD3 R56, P0, R56, R79, RZ ;  /* 0x0000004f38387210 */ /* 0x000fc80007f1e0ff */
[----:B------:R-:W-:Y:S01]  /*1050*/  IADD3.X R57, R45, R76, RZ, P0, !PT ;  /* 0x0000004c2d397210 */ /* 0x000fe200007fe4ff */
[----:B--2---:R-:W-:Y:S01]  /*1060*/  STS.128 [R78], R60 ;  /* 0x0000003c4e007388 */ /* 0x004fe20000000c00 */
[----:B------:R-:W-:-:S03]  /*1070*/  NOP ;  /* 0x0000000000007918 */ /* 0x000fc60000000000 */
[----:B------:R-:W0:Y:S01]  /*1080*/  LDS.128 R44, [R78] ;  /* 0x000000004e2c7984 */ /* 0x000e220000000c00 */
[----:B------:R-:W-:Y:S06]  /*1090*/  BAR.SYNC.DEFER_BLOCKING 0x0 ;  /* 0x0000000000007b1d */ /* 0x000fec0000010000 */
[----:B------:R-:W2:Y:S01]  /*10a0*/  LDG.E.128 R56, desc[UR12][R56.64+-0x200] ;  /* 0xfffe000c38387981 */ /* 0x000ea2000c1e1d00 */
[----:B-1----:R-:W-:Y:S02]  /*10b0*/  HADD2.F32 R95, -RZ, R52.H0_H0 ;  /* 0x20000034ff5f7230 */ /* 0x002fe40000004100 */
[----:B------:R-:W-:-:S02]  /*10c0*/  HADD2.F32 R96, -RZ, R53.H1_H1 ;  /* 0x30000035ff607230 */ /* 0x000fc40000004100 */
[--C-:B------:R-:W-:Y:S02]  /*10d0*/  HADD2.F32 R92, -RZ, R55.reuse.H0_H0 ;  /* 0x20000037ff5c7230 */ /* 0x100fe40000004100 */
[----:B------:R-:W-:Y:S02]  /*10e0*/  HADD2.F32 R93, -RZ, R55.H1_H1 ;  /* 0x30000037ff5d7230 */ /* 0x000fe40000004100 */
[----:B------:R-:W-:Y:S02]  /*10f0*/  IMAD R108, R74, UR6, RZ ;  /* 0x000000064a6c7c24 */ /* 0x000fe4000f8e02ff */
[----:B------:R-:W-:Y:S02]  /*1100*/  HADD2.F32 R121, -RZ, R48.H0_H0 ;  /* 0x20000030ff797230 */ /* 0x000fe40000004100 */
[----:B0-----:R-:W-:Y:S02]  /*1110*/  HADD2.F32 R2, -RZ, R45.H0_H0 ;  /* 0x2000002dff027230 */ /* 0x001fe40000004100 */
[----:B------:R-:W-:-:S02]  /*1120*/  HADD2.F32 R83, -RZ, R44.H0_H0 ;  /* 0x2000002cff537230 */ /* 0x000fc40000004100 */
[----:B------:R-:W-:Y:S02]  /*1130*/  HADD2.F32 R82, -RZ, R44.H1_H1 ;  /* 0x3000002cff527230 */ /* 0x000fe40000004100 */
[----:B------:R-:W-:Y:S02]  /*1140*/  HADD2.F32 R84, -RZ, R45.H1_H1 ;  /* 0x3000002dff547230 */ /* 0x000fe40000004100 */
[----:B------:R-:W-:Y:S01]  /*1150*/  FMUL.FTZ R45, R2, -1.4426950216293334961 ;  /* 0xbfb8aa3b022d7820 */ /* 0x000fe20000410000 */
[----:B------:R-:W-:Y:S01]  /*1160*/  FMUL.FTZ R44, R83, -1.4426950216293334961 ;  /* 0xbfb8aa3b532c7820 */ /* 0x000fe20000410000 */
[----:B------:R-:W-:Y:S01]  /*1170*/  FMUL.FTZ R86, R82, -1.4426950216293334961 ;  /* 0xbfb8aa3b52567820 */ /* 0x000fe20000410000 */
[--C-:B------:R-:W-:Y:S02]  /*1180*/  HADD2.F32 R0, -RZ, R46.reuse.H0_H0 ;  /* 0x2000002eff007230 */ /* 0x100fe40000004100 */
[----:B------:R-:W-:Y:S01]  /*1190*/  FMUL.FTZ R89, R84, -1.4426950216293334961 ;  /* 0xbfb8aa3b54597820 */ /* 0x000fe20000410000 */
[----:B------:R-:W-:Y:S01]  /*11a0*/  HADD2.F32 R85, -RZ, R46.H1_H1 ;  /* 0x3000002eff557230 */ /* 0x000fe20000004100 */
[----:B------:R0:W1:Y:S01]  /*11b0*/  MUFU.EX2 R88, R86 ;  /* 0x0000005600587308 */ /* 0x0000620000000800 */
[----:B------:R-:W-:-:S02]  /*11c0*/  HADD2.F32 R87, -RZ, R47.H1_H1 ;  /* 0x3000002fff577230 */ /* 0x000fc40000004100 */
[----:B------:R-:W-:Y:S01]  /*11d0*/  FMUL.FTZ R46, R0, -1.4426950216293334961 ;  /* 0xbfb8aa3b002e7820 */ /* 0x000fe20000410000 */
[----:B------:R-:W-:Y:S02]  /*11e0*/  IMAD R113, R77, UR7, R108 ;  /* 0x000000074d717c24 */ /* 0x000fe4000f8e026c */
[----:B------:R-:W-:Y:S01]  /*11f0*/  FMUL.FTZ R90, R85, -1.4426950216293334961 ;  /* 0xbfb8aa3b555a7820 */ /* 0x000fe20000410000 */
[----:B------:R-:W-:Y:S02]  /*1200*/  HADD2.F32 R123, -RZ, R48.H1_H1 ;  /* 0x30000030ff7b7230 */ /* 0x000fe40000004100 */
[----:B------:R-:W-:Y:S01]  /*1210*/  FMUL.FTZ R91, R87, -1.4426950216293334961 ;  /* 0xbfb8aa3b575b7820 */ /* 0x000fe20000410000 */
[----:B------:R-:W-:Y:S01]  /*1220*/  HADD2.F32 R119, -RZ, R49.H1_H1 ;  /* 0x30000031ff777230 */ /* 0x000fe20000004100 */
[----:B------:R-:W3:Y:S01]  /*1230*/  MUFU.EX2 R45, R45 ;  /* 0x0000002d002d7308 */ /* 0x000ee20000000800 */
[----:B0-----:R-:W-:Y:S02]  /*1240*/  HADD2.F32 R86, -RZ, R47.H0_H0 ;  /* 0x2000002fff567230 */ /* 0x001fe40000004100 */
[----:B------:R-:W-:-:S02]  /*1250*/  HADD2.F32 R117, -RZ, R50.H0_H0 ;  /* 0x20000032ff757230 */ /* 0x000fc40000004100 */
[----:B------:R-:W-:Y:S02]  /*1260*/  HADD2.F32 R115, -RZ, R50.H1_H1 ;  /* 0x30000032ff737230 */ /* 0x000fe40000004100 */
[----:B------:R-:W-:Y:S01]  /*1270*/  FMUL.FTZ R47, R86, -1.4426950216293334961 ;  /* 0xbfb8aa3b562f7820 */ /* 0x000fe20000410000 */
[----:B------:R-:W0:Y:S01]  /*1280*/  MUFU.EX2 R44, R44 ;  /* 0x0000002c002c7308 */ /* 0x000e220000000800 */
[----:B-1----:R-:W-:Y:S01]  /*1290*/  FADD.FTZ R103, R88, 1 ;  /* 0x3f80000058677421 */ /* 0x002fe20000010000 */
[----:B------:R-:W-:-:S06]  /*12a0*/  HADD2.F32 R88, -RZ, R53.H0_H0 ;  /* 0x20000035ff587230 */ /* 0x000fcc0000004100 */
[----:B------:R-:W1:Y:S01]  /*12b0*/  MUFU.EX2 R89, R89 ;  /* 0x0000005900597308 */ /* 0x000e620000000800 */
[----:B---3--:R-:W-:-:S07]  /*12c0*/  FADD.FTZ R45, R45, 1 ;  /* 0x3f8000002d2d7421 */ /* 0x008fce0000010000 */
[----:B------:R-:W3:Y:S01]  /*12d0*/  MUFU.EX2 R46, R46 ;  /* 0x0000002e002e7308 */ /* 0x000ee20000000800 */
[----:B0-----:R-:W-:-:S07]  /*12e0*/  FADD.FTZ R44, R44, 1 ;  /* 0x3f8000002c2c7421 */ /* 0x001fce0000010000 */
[----:B------:R0:W4:Y:S01]  /*12f0*/  MUFU.EX2 R94, R90 ;  /* 0x0000005a005e7308 */ /* 0x0001220000000800 */
[----:B-1----:R-:W-:Y:S01]  /*1300*/  FADD.FTZ R107, R89, 1 ;  /* 0x3f800000596b7421 */ /* 0x002fe20000010000 */
[----:B------:R-:W-:-:S06]  /*1310*/  HADD2.F32 R89, -RZ, R54.H0_H0 ;  /* 0x20000036ff597230 */ /* 0x000fcc0000004100 */
[----:B------:R-:W1:Y:S01]  /*1320*/  MUFU.EX2 R47, R47 ;  /* 0x0000002f002f7308 */ /* 0x000e620000000800 */
[----:B---3--:R-:W-:Y:S01]  /*1330*/  FADD.FTZ R46, R46, 1 ;  /* 0x3f8000002e2e7421 */ /* 0x008fe20000010000 */
[----:B0-----:R-:W-:-:S06]  /*1340*/  HADD2.F32 R90, -RZ, R52.H1_H1 ;  /* 0x30000034ff5a7230 */ /* 0x001fcc0000004100 */
[----:B------:R0:W-:Y:S08]  /*1350*/  MUFU.EX2 R106, R91 ;  /* 0x0000005b006a7308 */ /* 0x0001f00000000800 */
[----:B------:R-:W3:Y:S01]  /*1360*/  MUFU.RCP R105, R45 ;  /* 0x0000002d00697308 */ /* 0x000ee20000001000 */
[----:B0-----:R-:W-:Y:S02]  /*1370*/  HADD2.F32 R91, -RZ, R54.H1_H1 ;  /* 0x30000036ff5b7230 */ /* 0x001fe40000004100 */
[----:B----4-:R-:W-:Y:S01]  /*1380*/  FADD.FTZ R54, R94, 1 ;  /* 0x3f8000005e367421 */ /* 0x010fe20000010000 */
[----:B-1----:R-:W-:-:S04]  /*1390*/  FADD.FTZ R125, R47, 1 ;  /* 0x3f8000002f7d7421 */ /* 0x002fc80000010000 */
[----:B------:R-:W0:Y:S08]  /*13a0*/  MUFU.RCP R102, R44 ;  /* 0x0000002c00667308 */ /* 0x000e300000001000 */
[----:B------:R-:W1:Y:S01]  /*13b0*/  MUFU.RCP R103, R103 ;  /* 0x0000006700677308 */ /* 0x000e620000001000 */
[----:B---3--:R-:W-:-:S04]  /*13c0*/  FADD.FTZ R53, -R105, 1 ;  /* 0x3f80000069357421 */ /* 0x008fc80000010100 */
[C---:B------:R-:W-:Y:S01]  /*13d0*/  FFMA.FTZ R55, R2.reuse, R53, 1 ;  /* 0x3f80000002377423 */ /* 0x040fe20000010035 */
[----:B------:R-:W-:Y:S02]  /*13e0*/  FMUL.FTZ R2, R2, R105 ;  /* 0x0000006902027220 */ /* 0x000fe40000410000 */
[----:B------:R3:W4:Y:S01]  /*13f0*/  MUFU.RCP R109, R46 ;  /* 0x0000002e006d7308 */ /* 0x0007220000001000 */
[----:B0-----:R-:W-:-:S04]  /*1400*/  FADD.FTZ R44, -R102, 1 ;  /* 0x3f800000662c7421 */ /* 0x001fc80000010100 */
[C---:B------:R-:W-:Y:S01]  /*1410*/  FFMA.FTZ R44, R83.reuse, R44, 1 ;  /* 0x3f800000532c7423 */ /* 0x040fe2000001002c */
[----:B------:R-:W-:Y:S02]  /*1420*/  FMUL.FTZ R83, R83, R102 ;  /* 0x0000006653537220 */ /* 0x000fe40000410000 */
[----:B------:R-:W0:Y:S01]  /*1430*/  MUFU.RCP R107, R107 ;  /* 0x0000006b006b7308 */ /* 0x000e220000001000 */
[----:B-1----:R-:W-:-:S04]  /*1440*/  FADD.FTZ R47, -R103, 1 ;  /* 0x3f800000672f7421 */ /* 0x002fc80000010100 */
[----:B------:R-:W-:-:S03]  /*1450*/  FFMA.FTZ R47, R82, R47, 1 ;  /* 0x3f800000522f7423 */ /* 0x000fc6000001002f */
[----:B------:R-:W-:Y:S01]  /*1460*/  MUFU.RCP R125, R125 ;  /* 0x0000007d007d7308 */ /* 0x000fe20000001000 */
[----:B--2---:R-:W-:Y:S01]  /*1470*/  STS.128 [R78], R56 ;  /* 0x000000384e007388 */ /* 0x004fe20000000c00 */
[----:B------:R-:W-:-:S03]  /*1480*/  NOP ;  /* 0x0000000000007918 */ /* 0x000fc60000000000 */
[----:B------:R-:W1:Y:S02]  /*1490*/  LDS.128 R60, [R78] ;  /* 0x000000004e3c7984 */ /* 0x000e640000000c00 */
[----:B-1----:R-:W-:Y:S02]  /*14a0*/  HADD2.F32 R97, -RZ, R61.H0_H0 ;  /* 0x2000003dff617230 */ /* 0x002fe40000004100 */
[--C-:B------:R-:W-:Y:S02]  /*14b0*/  HADD2.F32 R94, -RZ, R60.reuse.H0_H0 ;  /* 0x2000003cff5e7230 */ /* 0x100fe40000004100 */
[----:B------:R-:W-:Y:S02]  /*14c0*/  HADD2.F32 R99, -RZ, R60.H1_H1 ;  /* 0x3000003cff637230 */ /* 0x000fe40000004100 */
[----:B------:R-:W-:Y:S01]  /*14d0*/  FMUL.FTZ R52, R88, R97 ;  /* 0x0000006158347220 */ /* 0x000fe20000410000 */
[--C-:B------:R-:W-:Y:S01]  /*14e0*/  HADD2.F32 R98, -RZ, R62.reuse.H0_H0 ;  /* 0x2000003eff627230 */ /* 0x100fe20000004100 */
[----:B------:R1:W2:Y:S01]  /*14f0*/  MUFU.RCP R60, R54 ;  /* 0x00000036003c7308 */ /* 0x0002a20000001000 */
[----:B------:R-:W-:-:S02]  /*1500*/  HADD2.F32 R100, -RZ, R62.H1_H1 ;  /* 0x3000003eff647230 */ /* 0x000fc40000004100 */
[----:B------:R-:W-:Y:S01]  /*1510*/  FADD.FTZ R62, R106, 1 ;  /* 0x3f8000006a3e7421 */ /* 0x000fe20000010000 */
[----:B------:R-:W-:Y:S01]  /*1520*/  FMUL.FTZ R45, R95, R94 ;  /* 0x0000005e5f2d7220 */ /* 0x000fe20000410000 */
[----:B---3--:R-:W-:Y:S01]  /*1530*/  FMUL.FTZ R46, R90, R99 ;  /* 0x000000635a2e7220 */ /* 0x008fe20000410000 */
[----:B------:R-:W-:Y:S02]  /*1540*/  HADD2.F32 R61, -RZ, R61.H1_H1 ;  /* 0x3000003dff3d7230 */ /* 0x000fe40000004100 */
[----:B------:R-:W-:Y:S01]  /*1550*/  FMUL.FTZ R56, R89, R98 ;  /* 0x0000006259387220 */ /* 0x000fe20000410000 */
[----:B------:R-:W-:Y:S01]  /*1560*/  FMUL.FTZ R45, R102, R45 ;  /* 0x0000002d662d7220 */ /* 0x000fe20000410000 */
[----:B------:R-:W3:Y:S01]  /*1570*/  MUFU.RCP R62, R62 ;  /* 0x0000003e003e7308 */ /* 0x000ee20000001000 */
[----:B-1----:R-:W-:Y:S01]  /*1580*/  FMUL.FTZ R54, R105, R52 ;  /* 0x0000003469367220 */ /* 0x002fe20000410000 */
[----:B------:R-:W-:Y:S01]  /*1590*/  FMUL.FTZ R46, R103, R46 ;  /* 0x0000002e672e7220 */ /* 0x000fe20000410000 */
[----:B------:R-:W-:Y:S01]  /*15a0*/  FMUL.FTZ R52, R45, R44 ;  /* 0x0000002c2d347220 */ /* 0x000fe20000410000 */
[----:B------:R-:W-:-:S02]  /*15b0*/  HADD2.F32 R101, -RZ, R63.H0_H0 ;  /* 0x2000003fff657230 */ /* 0x000fc40000004100 */
[----:B------:R-:W-:Y:S01]  /*15c0*/  FMUL.FTZ R54, R54, R55 ;  /* 0x0000003736367220 */ /* 0x000fe20000410000 */
[----:B----4-:R-:W-:Y:S01]  /*15d0*/  FADD.FTZ R55, -R109, 1 ;  /* 0x3f8000006d377421 */ /* 0x010fe20000010100 */
[----:B------:R-:W-:Y:S01]  /*15e0*/  FMUL.FTZ R53, R46, R47 ;  /* 0x0000002f2e357220 */ /* 0x000fe20000410000 */
[----:B------:R-:W1:Y:S01]  /*15f0*/  LDC.64 R44, c[0x0][0x398] ;  /* 0x0000e600ff2c7b82 */ /* 0x000e620000000a00 */
[----:B0-----:R-:W-:Y:S01]  /*1600*/  FADD.FTZ R47, -R107, 1 ;  /* 0x3f8000006b2f7421 */ /* 0x001fe20000010100 */
[----:B------:R-:W-:Y:S01]  /*1610*/  FMUL.FTZ R46, R96, R61 ;  /* 0x0000003d602e7220 */ /* 0x000fe20000410000 */
[----:B------:R-:W-:Y:S01]  /*1620*/  FFMA.FTZ R57, R0, R55, 1 ;  /* 0x3f80000000397423 */ /* 0x000fe20000010037 */
[----:B--2---:R-:W-:Y:S01]  /*1630*/  FADD.FTZ R58, -R60, 1 ;  /* 0x3f8000003c3a7421 */ /* 0x004fe20000010100 */
[----:B------:R-:W-:Y:S01]  /*1640*/  FMUL.FTZ R55, R91, R100 ;  /* 0x000000645b377220 */ /* 0x000fe20000410000 */
        /* <DEDUP_REMOVED lines=17> */
[----:B------:R-:W-:Y:S01]  /*1760*/  IMAD.WIDE.U32 R46, R77, UR6, R80 ;  /* 0x000000064d2e7c25 */ /* 0x000fe2000f8e0050 */
[----:B------:R-:W-:-:S03]  /*1770*/  F2FP.F16.F32.PACK_AB R52, R53, R52 ;  /* 0x000000343534723e */ /* 0x000fc600000000ff */
[----:B------:R-:W-:Y:S01]  /*1780*/  FMUL.FTZ R63, R63, R106 ;  /* 0x0000006a3f3f7220 */ /* 0x000fe20000410000 */
[----:B------:R-:W-:Y:S01]  /*1790*/  FMUL.FTZ R108, R108, R111 ;  /* 0x0000006f6c6c7220 */ /* 0x000fe20000410000 */
[----:B------:R-:W-:Y:S01]  /*17a0*/  F2FP.F16.F32.PACK_AB R53, R55, R54 ;  /* 0x000000363735723e */ /* 0x000fe200000000ff */
[----:B-1----:R-:W-:Y:S01]  /*17b0*/  IMAD R106, R44, UR15, RZ ;  /* 0x0000000f2c6a7c24 */ /* 0x002fe2000f8e02ff */
[----:B------:R-:W-:Y:S01]  /*17c0*/  F2FP.F16.F32.PACK_AB R54, R59, R58 ;  /* 0x0000003a3b36723e */ /* 0x000fe200000000ff */
[----:B------:R-:W0:Y:S01]  /*17d0*/  LDC.64 R56, c[0x0][0x3e8] ;  /* 0x0000fa00ff387b82 */ /* 0x000e220000000a00 */
[----:B------:R-:W-:-:S07]  /*17e0*/  F2FP.F16.F32.PACK_AB R55, R108, R63 ;  /* 0x0000003f6c37723e */ /* 0x000fce00000000ff */
[----:B------:R-:W-:Y:S01]  /*17f0*/  BAR.SYNC.DEFER_BLOCKING 0x0 ;  /* 0x0000000000007b1d */ /* 0x000fe20000010000 */
[----:B------:R-:W-:Y:S01]  /*1800*/  IADD3 R47, R47, R113, RZ ;  /* 0x000000712f2f7210 */ /* 0x000fe20007ffe0ff */
[----:B------:R-:W-:Y:S02]  /*1810*/  IMAD R63, R45, UR14, R106 ;  /* 0x0000000e2d3f7c24 */ /* 0x000fe4000f8e026a */
[----:B------:R-:W-:Y:S01]  /*1820*/  FMUL.FTZ R103, R82, R103 ;  /* 0x0000006752677220 */ /* 0x000fe20000410000 */
[----:B------:R-:W-:Y:S02]  /*1830*/  HADD2.F32 R113, -RZ, R49.H0_H0 ;  /* 0x20000031ff717230 */ /* 0x000fe40000004100 */
[----:B------:R-:W-:Y:S01]  /*1840*/  FMUL.FTZ R107, R84, R107 ;  /* 0x0000006b546b7220 */ /* 0x000fe20000410000 */
[----:B------:R-:W-:Y:S01]  /*1850*/  IMAD.WIDE.U32 R58, R44, UR14, R46 ;  /* 0x0000000e2c3a7c25 */ /* 0x000fe2000f8e002e */
[----:B------:R-:W-:-:S03]  /*1860*/  ULDC.64 UR6, c[0x0][0x320] ;  /* 0x0000c80000067ab9 */ /* 0x000fc60000000a00 */
[----:B------:R-:W-:Y:S01]  /*1870*/  FMUL.FTZ R109, R0, R109 ;  /* 0x0000006d006d7220 */ /* 0x000fe20000410000 */
[----:B------:R-:W-:Y:S01]  /*1880*/  FMUL.FTZ R85, R85, R60 ;  /* 0x0000003c55557220 */ /* 0x000fe20000410000 */
[----:B------:R-:W-:Y:S01]  /*1890*/  FMUL.FTZ R125, R86, R125 ;  /* 0x0000007d567d7220 */ /* 0x000fe20000410000 */
[----:B------:R-:W-:Y:S01]  /*18a0*/  IADD3 R59, R59, R63, RZ ;  /* 0x0000003f3b3b7210 */ /* 0x000fe20007ffe0ff */
        /* <DEDUP_REMOVED lines=10> */
[----:B0-----:R-:W-:Y:S01]  /*1950*/  LEA R56, P0, R58, R56, 0x1 ;  /* 0x000000383a387211 */ /* 0x001fe200078008ff */
[----:B------:R-:W-:Y:S01]  /*1960*/  FMUL.FTZ R60, R93, R87 ;  /* 0x000000575d3c7220 */ /* 0x000fe20000410000 */
[----:B------:R0:W-:Y:S01]  /*1970*/  STS.128 [R78], R52 ;  /* 0x000000344e007388 */ /* 0x0001e20000000c00 */
[----:B------:R-:W-:-:S03]  /*1980*/  NOP ;  /* 0x0000000000007918 */ /* 0x000fc60000000000 */
[----:B------:R-:W1:Y:S01]  /*1990*/  LDS.128 R44, [R78] ;  /* 0x000000004e2c7984 */ /* 0x000e620000000c00 */
[----:B------:R-:W-:Y:S02]  /*19a0*/  LEA.HI.X R57, R58, R57, R59, 0x1, P0 ;  /* 0x000000393a397211 */ /* 0x000fe400000f0c3b */
[----:B------:R-:W-:Y:S02]  /*19b0*/  IADD3 R48, P1, R56, R79, RZ ;  /* 0x0000004f38307210 */ /* 0x000fe40007f3e0ff */
[----:B------:R-:W-:Y:S02]  /*19c0*/  ISETP.NE.U32.AND P0, PT, RZ, UR6, PT ;  /* 0x00000006ff007c0c */ /* 0x000fe4000bf05070 */
[----:B------:R-:W-:Y:S01]  /*19d0*/  IADD3.X R49, R57, R76, RZ, P1, !PT ;  /* 0x0000004c39317210 */ /* 0x000fe20000ffe4ff */
[----:B0-----:R-:W0:Y:S01]  /*19e0*/  LDC R54, c[0x0][0x21c] ;  /* 0x00008700ff367b82 */ /* 0x001e220000000800 */
[----:B------:R-:W-:-:S03]  /*19f0*/  ISETP.NE.AND.EX P0, PT, RZ, UR7, PT, P0 ;  /* 0x00000007ff007c0c */ /* 0x000fc6000bf05300 */
[----:B-1----:R1:W-:Y:S10]  /*1a00*/  STG.E.128 desc[UR12][R48.64+-0x200], R44 ;  /* 0xfffe002c30007986 */ /* 0x0023f4000c101d0c */
        /* <DEDUP_REMOVED lines=10> */
[----:B------:R-:W1:Y:S01]  /*1ab0*/  LDC.64 R56, c[0x0][0x2c0] ;  /* 0x0000b000ff387b82 */ /* 0x000e620000000a00 */
[----:B------:R-:W-:Y:S01]  /*1ac0*/  F2FP.F16.F32.PACK_AB R47, R104, R47 ;  /* 0x0000002f682f723e */ /* 0x000fe200000000ff */
[----:B------:R-:W-:Y:S01]  /*1ad0*/  ULDC.64 UR8, c[0x0][0x2c8] ;  /* 0x0000b20000087ab9 */ /* 0x000fe20000000a00 */
[----:B------:R-:W-:Y:S01]  /*1ae0*/  F2FP.F16.F32.PACK_AB R46, R85, R46 ;  /* 0x0000002e552e723e */ /* 0x000fe200000000ff */
[----:B------:R-:W-:Y:S01]  /*1af0*/  IMAD.WIDE.U32 R52, R77, UR8, R80 ;  /* 0x000000084d347c25 */ /* 0x000fe2000f8e0050 */
[----:B------:R-:W-:-:S02]  /*1b00*/  F2FP.F16.F32.PACK_AB R45, R2, R45 ;  /* 0x0000002d022d723e */ /* 0x000fc400000000ff */
[----:B------:R-:W-:Y:S01]  /*1b10*/  F2FP.F16.F32.PACK_AB R44, R99, R44 ;  /* 0x0000002c632c723e */ /* 0x000fe200000000ff */
[----:B------:R-:W-:-:S04]  /*1b20*/  IMAD R2, R74, UR8, RZ ;  /* 0x000000084a027c24 */ /* 0x000fc8000f8e02ff */
[----:B------:R-:W-:Y:S01]  /*1b30*/  IMAD R55, R77, UR9, R2 ;  /* 0x000000094d377c24 */ /* 0x000fe2000f8e0202 */
[----:B------:R2:W-:Y:S01]  /*1b40*/  STS.128 [R78], R44 ;  /* 0x0000002c4e007388 */ /* 0x0005e20000000c00 */
[----:B------:R-:W-:-:S03]  /*1b50*/  NOP ;  /* 0x0000000000007918 */ /* 0x000fc60000000000 */
[----:B------:R-:W3:Y:S01]  /*1b60*/  LDS.128 R48, [R78] ;  /* 0x000000004e307984 */ /* 0x000ee20000000c00 */
[----:B------:R-:W-:Y:S01]  /*1b70*/  IADD3 R53, R53, R55, RZ ;  /* 0x0000003735357210 */ /* 0x000fe20007ffe0ff */
[----:B-1----:R-:W-:-:S04]  /*1b80*/  IMAD R2, R56, UR15, RZ ;  /* 0x0000000f38027c24 */ /* 0x002fc8000f8e02ff */
[----:B------:R-:W-:Y:S02]  /*1b90*/  IMAD R55, R57, UR14, R2 ;  /* 0x0000000e39377c24 */ /* 0x000fe4000f8e0202 */
[----:B--2---:R-:W-:-:S05]  /*1ba0*/  IMAD.WIDE.U32 R44, R56, UR14, R52 ;  /* 0x0000000e382c7c25 */ /* 0x004fca000f8e0034 */
[----:B------:R-:W-:Y:S02]  /*1bb0*/  IADD3 R47, R45, R55, RZ ;  /* 0x000000372d2f7210 */ /* 0x000fe40007ffe0ff */
[----:B------:R-:W-:-:S04]  /*1bc0*/  LEA R45, P0, R44, UR6, 0x1 ;  /* 0x000000062c2d7c11 */ /* 0x000fc8000f8008ff */
[----:B------:R-:W-:Y:S02]  /*1bd0*/  LEA.HI.X R2, R44, UR7, R47, 0x1, P0 ;  /* 0x000000072c027c11 */ /* 0x000fe400080f0c2f */
[----:B------:R-:W-:-:S04]  /*1be0*/  LEA R44, P0, R68, R45, 0x4 ;  /* 0x0000002d442c7211 */ /* 0x000fc800078020ff */
[----:B------:R-:W-:-:S05]  /*1bf0*/  LEA.HI.X R45, R68, R2, R17, 0x4, P0 ;  /* 0x00000002442d7211 */ /* 0x000fca00000f2411 */
[----:B---3--:R2:W-:Y:S04]  /*1c00*/  STG.E.128 desc[UR12][R44.64+-0x200], R48 ;  /* 0xfffe00302c007986 */ /* 0x0085e8000c101d0c */
.L_x_9525:
[--C-:B------:R-:W-:Y:S01]  /*1c10*/  HADD2.F32 R131, -RZ, R40.reuse.H0_H0 ;  /* 0x20000028ff837230 */ /* 0x100fe20000004100 */
[----:B0-----:R-:W-:Y:S01]  /*1c20*/  ISETP.GE.AND P0, PT, R54, 0x1, PT ;  /* 0x000000013600780c */ /* 0x001fe20003f06270 */
[----:B------:R-:W-:Y:S01]  /*1c30*/  HADD2.F32 R138, -RZ, R40.H1_H1 ;  /* 0x30000028ff8a7230 */ /* 0x000fe20000004100 */
[----:B------:R-:W-:Y:S01]  /*1c40*/  BAR.SYNC.DEFER_BLOCKING 0x0 ;  /* 0x0000000000007b1d */ /* 0x000fe20000010000 */
[--C-:B------:R-:W-:Y:S02]  /*1c50*/  HADD2.F32 R129, -RZ, R41.reuse.H0_H0 ;  /* 0x20000029ff817230 */ /* 0x100fe40000004100 */
[----:B------:R-:W-:Y:S01]  /*1c60*/  FFMA.FTZ R35, R0, R131, R35 ;  /* 0x0000008300237223 */ /* 0x000fe20000010023 */
[----:B------:R-:W-:Y:S02]  /*1c70*/  HADD2.F32 R136, -RZ, R41.H1_H1 ;  /* 0x30000029ff887230 */ /* 0x000fe40000004100 */
[----:B-----5:R-:W-:Y:S01]  /*1c80*/  FADD.FTZ R122, R121, R36 ;  /* 0x00000024797a7221 */ /* 0x020fe20000010000 */
[----:B------:R-:W-:-:S02]  /*1c90*/  HADD2.F32 R134, -RZ, R42.H0_H0 ;  /* 0x2000002aff867230 */ /* 0x000fc40000004100 */
[----:B------:R-:W-:Y:S01]  /*1ca0*/  FFMA.FTZ R35, R90, R138, R35 ;  /* 0x0000008a5a237223 */ /* 0x000fe20000010023 */
[----:B------:R-:W-:Y:S02]  /*1cb0*/  HADD2.F32 R132, -RZ, R42.H1_H1 ;  /* 0x3000002aff847230 */ /* 0x000fe40000004100 */
[----:B------:R-:W-:Y:S01]  /*1cc0*/  FADD.FTZ R91, R63, R36 ;  /* 0x000000243f5b7221 */ /* 0x000fe20000010000 */
[--C-:B------:R-:W-:Y:S02]  /*1cd0*/  HADD2.F32 R130, -RZ, R43.reuse.H0_H0 ;  /* 0x2000002bff827230 */ /* 0x100fe40000004100 */
[----:B------:R-:W-:Y:S01]  /*1ce0*/  FFMA.FTZ R35, R88, R129, R35 ;  /* 0x0000008158237223 */ /* 0x000fe20000010023 */
[----:B------:R-:W-:Y:S01]  /*1cf0*/  HADD2.F32 R128, -RZ, R43.H1_H1 ;  /* 0x3000002bff807230 */ /* 0x000fe20000004100 */
[----:B------:R-:W-:Y:S02]  /*1d00*/  CS2R R58, SRZ ;  /* 0x00000000003a7805 */ /* 0x000fe4000001ff00 */
[----:B------:R-:W-:Y:S01]  /*1d10*/  CS2R R56, SRZ ;  /* 0x0000000000387805 */ /* 0x000fe2000001ff00 */
[----:B------:R-:W-:Y:S01]  /*1d20*/  FFMA.FTZ R35, R86, R136, R35 ;  /* 0x0000008856237223 */ /* 0x000fe20000010023 */
[----:B------:R-:W-:-:S02]  /*1d30*/  CS2R R54, SRZ ;  /* 0x0000000000367805 */ /* 0x000fc4000001ff00 */
[----:B------:R-:W-:Y:S01]  /*1d40*/  CS2R R52, SRZ ;  /* 0x0000000000347805 */ /* 0x000fe2000001ff00 */
[--C-:B------:R-:W-:Y:S01]  /*1d50*/  FADD.FTZ R121, R123, R36.reuse ;  /* 0x000000247b797221 */ /* 0x100fe20000010000 */
[----:B------:R-:W-:Y:S01]  /*1d60*/  FFMA.FTZ R35, R84, R134, R35 ;  /* 0x0000008654237223 */ /* 0x000fe20000010023 */
[--C-:B------:R-:W-:Y:S01]  /*1d70*/  FADD.FTZ R120, R113, R36.reuse ;  /* 0x0000002471787221 */ /* 0x100fe20000010000 */
[--C-:B------:R-:W-:Y:S01]  /*1d80*/  FADD.FTZ R119, R119, R36.reuse ;  /* 0x0000002477777221 */ /* 0x100fe20000010000 */
[--C-:B------:R-:W-:Y:S01]  /*1d90*/  FADD.FTZ R117, R117, R36.reuse ;  /* 0x0000002475757221 */ /* 0x100fe20000010000 */
[----:B------:R-:W-:Y:S01]  /*1da0*/  FFMA.FTZ R35, R82, R132, R35 ;  /* 0x0000008452237223 */ /* 0x000fe20000010023 */
[--C-:B------:R-:W-:Y:S01]  /*1db0*/  FADD.FTZ R115, R115, R36.reuse ;  /* 0x0000002473737221 */ /* 0x100fe20000010000 */
[----:B------:R-:W-:Y:S01]  /*1dc0*/  FADD.FTZ R89, R111, R36 ;  /* 0x000000246f597221 */ /* 0x000fe20000010000 */
        /* <DEDUP_REMOVED lines=11> */
[----:B-12---:R-:W0:Y:S01]  /*1e80*/  LDC.64 R44, c[0x0][0x368] ;  /* 0x0000da00ff2c7b82 */ /* 0x006e220000000a00 */
[----:B------:R-:W-:Y:S01]  /*1e90*/  HFMA2.MMA R47, -RZ, RZ, 0, 0 ;  /* 0x00000000ff2f7435 */ /* 0x000fe200000001ff */
[----:B------:R-:W-:Y:S01]  /*1ea0*/  MOV R46, R68 ;  /* 0x00000044002e7202 */ /* 0x000fe20000000f00 */
[----:B------:R-:W-:Y:S01]  /*1eb0*/  ULDC.64 UR6, c[0x0][0x370] ;  /* 0x0000dc0000067ab9 */ /* 0x000fe20000000a00 */
[----:B------:R-:W-:Y:S01]  /*1ec0*/  IADD3 R127, R19, -0x1, RZ ;  /* 0xffffffff137f7810 */ /* 0x000fe20007ffe0ff */
[----:B------:R-:W-:Y:S01]  /*1ed0*/  IMAD R49, R37, UR6, RZ ;  /* 0x0000000625317c24 */ /* 0x000fe2000f8e02ff */
[----:B------:R-:W-:Y:S01]  /*1ee0*/  LEA R94, P6, R80, R10, 0x2 ;  /* 0x0000000a505e7211 */ /* 0x000fe200078c10ff */
[----:B------:R-:W-:Y:S01]  /*1ef0*/  HFMA2.MMA R126, -RZ, RZ, 0, 0 ;  /* 0x00000000ff7e7435 */ /* 0x000fe200000001ff */
[----:B------:R-:W1:Y:S01]  /*1f00*/  LDC R124, c[0x0][0x224] ;  /* 0x00008900ff7c7b82 */ /* 0x000e620000000800 */
[----:B------:R-:W-:Y:S01]  /*1f10*/  IMAD R49, R34, UR7, R49 ;  /* 0x0000000722317c24 */ /* 0x000fe2000f8e0231 */
[----:B------:R-:W-:Y:S01]  /*1f20*/  LEA R96, P2, R80, R9, 0x2 ;  /* 0x0000000950607211 */ /* 0x000fe200078410ff */
[----:B------:R-:W-:Y:S01]  /*1f30*/  UMOV UR5, URZ ;  /* 0x0000003f00057c82 */ /* 0x000fe20008000000 */
[----:B------:R-:W-:Y:S01]  /*1f40*/  ISETP.NE.AND P1, PT, R68, 0x1f, PT ;  /* 0x0000001f4400780c */ /* 0x000fe20003f25270 */
[----:B------:R-:W-:Y:S01]  /*1f50*/  ULDC UR21, c[0x0][0x224] ;  /* 0x0000890000157ab9 */ /* 0x000fe20000000800 */
[----:B------:R-:W-:Y:S01]  /*1f60*/  MOV R59, RZ ;  /* 0x000000ff003b7202 */ /* 0x000fe20000000f00 */
[----:B------:R-:W-:Y:S01]  /*1f70*/  ULDC UR24, c[0x0][0x21c] ;  /* 0x0000870000187ab9 */ /* 0x000fe20000000800 */
[----:B------:R-:W2:Y:S01]  /*1f80*/  LDC R125, c[0x0][0x218] ;  /* 0x00008600ff7d7b82 */ /* 0x000ea20000000800 */
        /* <DEDUP_REMOVED lines=8> */
[----:B------:R-:W-:Y:S01]  /*2010*/  IMAD R45, R45, UR14, R2 ;  /* 0x0000000e2d2d7c24 */ /* 0x000fe2000f8e0202 */
[----:B------:R-:W-:Y:S02]  /*2020*/  LEA.HI R2, R127, R127, RZ, 0x1 ;  /* 0x0000007f7f027211 */ /* 0x000fe400078f08ff */
[----:B------:R-:W3:Y:S02]  /*2030*/  LDC.64 R100, c[0x0][0x2d8] ;  /* 0x0000b600ff647b82 */ /* 0x000ee40000000a00 */
[----:B------:R-:W-:Y:S02]  /*2040*/  IADD3 R47, R47, R45, RZ ;  /* 0x0000002d2f2f7210 */ /* 0x000fe40007ffe0ff */
[----:B------:R-:W-:Y:S01]  /*2050*/  LOP3.LUT R2, R2, 0xfffffe, RZ, 0xc0, !PT ;  /* 0x00fffffe02027812 */ /* 0x000fe200078ec0ff */
[----:B------:R-:W-:Y:S01]  /*2060*/  IMAD.WIDE.U32 R44, R34, UR6, R46 ;  /* 0x00000006222c7c25 */ /* 0x000fe2000f8e002e */
[----:B------:R-:W-:Y:S02]  /*2070*/  ULDC.64 UR6, c[0x0][0x3d0] ;  /* 0x0000f40000067ab9 */ /* 0x000fe40000000a00 */
[----:B------:R-:W4:Y:S01]  /*2080*/  LDC.64 R102, c[0x0][0x2d0] ;  /* 0x0000b400ff667b82 */ /* 0x000f220000000a00 */
[----:B------:R-:W-:-:S02]  /*2090*/  IADD3 R127, R127, -R2, RZ ;  /* 0x800000027f7f7210 */ /* 0x000fc40007ffe0ff */
[----:B------:R-:W-:Y:S02]  /*20a0*/  IADD3 R49, R45, R49, RZ ;  /* 0x000000312d317210 */ /* 0x000fe40007ffe0ff */
[C---:B------:R-:W-:Y:S01]  /*20b0*/  LEA R47, P0, R44.reuse, UR6, 0x2 ;  /* 0x000000062c2f7c11 */ /* 0x040fe2000f8010ff */
[----:B------:R-:W-:Y:S01]  /*20c0*/  UMOV UR6, URZ ;  /* 0x0000003f00067c82 */ /* 0x000fe20008000000 */
[C-C-:B------:R-:W-:Y:S02]  /*20d0*/  IADD3 R92, P5, P4, R44.reuse, -0x100, R80.reuse ;  /* 0xffffff002c5c7810 */ /* 0x140fe40007cbe050 */
[----:B------:R-:W-:Y:S02]  /*20e0*/  LEA.HI.X R51, R44, UR7, R49, 0x2, P0 ;  /* 0x000000072c337c11 */ /* 0x000fe400080f1431 */
[----:B------:R-:W-:Y:S02]  /*20f0*/  LEA R112, P3, R80, R47, 0x2 ;  /* 0x0000002f50707211 */ /* 0x000fe400078610ff */
[----:B------:R-:W-:-:S02]  /*2100*/  SHF.R.S32.HI R45, RZ, 0x1f, R80 ;  /* 0x0000001fff2d7819 */ /* 0x000fc40000011450 */
[--C-:B------:R-:W-:Y:S02]  /*2110*/  LEA.HI.X R2, R80, R51, R81.reuse, 0x2, P3 ;  /* 0x0000003350027211 */ /* 0x100fe400018f1451 */
[----:B------:R-:W-:Y:S02]  /*2120*/  IADD3 R104, P3, R112, -0x380, RZ ;  /* 0xfffffc8070687810 */ /* 0x000fe40007f7e0ff */
[----:B------:R-:W-:Y:S02]  /*2130*/  IADD3.X R93, R49, -0x1, R81, P5, P4 ;  /* 0xffffffff315d7810 */ /* 0x000fe40002fe8451 */
[----:B------:R-:W-:Y:S02]  /*2140*/  IADD3.X R105, R2, -0x1, RZ, P3, !PT ;  /* 0xffffffff02697810 */ /* 0x000fe40001ffe4ff */
[----:B------:R-:W-:Y:S02]  /*2150*/  LEA.HI.X R95, R80, R4, R45, 0x2, P6 ;  /* 0x00000004505f7211 */ /* 0x000fe400030f142d */
[----:B------:R-:W-:-:S02]  /*2160*/  IADD3 R106, P5, R112, -0x300, RZ ;  /* 0xfffffd00706a7810 */ /* 0x000fc40007fbe0ff */
[C---:B------:R-:W-:Y:S02]  /*2170*/  IADD3 R108, P4, R112.reuse, -0x280, RZ ;  /* 0xfffffd80706c7810 */ /* 0x040fe40007f9e0ff */
[C---:B------:R-:W-:Y:S02]  /*2180*/  IADD3 R110, P3, R112.reuse, -0x200, RZ ;  /* 0xfffffe00706e7810 */ /* 0x040fe40007f7e0ff */
[----:B------:R-:W-:Y:S02]  /*2190*/  IADD3 R112, P6, R112, -0x100, RZ ;  /* 0xffffff0070707810 */ /* 0x000fe40007fde0ff */
[----:B------:R-:W-:Y:S02]  /*21a0*/  ISETP.NE.AND P0, PT, R68, RZ, PT ;  /* 0x000000ff4400720c */ /* 0x000fe40003f05270 */
[----:B------:R-:W-:Y:S02]  /*21b0*/  LEA.HI.X R97, R80, R3, R45, 0x2, P2 ;  /* 0x0000000350617211 */ /* 0x000fe400010f142d */
[----:B------:R-:W-:-:S02]  /*21c0*/  IADD3.X R107, R2, -0x1, RZ, P5, !PT ;  /* 0xffffffff026b7810 */ /* 0x000fc40002ffe4ff */
[C---:B------:R-:W-:Y:S02]  /*21d0*/  IADD3.X R109, R2.reuse, -0x1, RZ, P4, !PT ;  /* 0xffffffff026d7810 */ /* 0x040fe400027fe4ff */
[C---:B------:R-:W-:Y:S02]  /*21e0*/  IADD3.X R111, R2.reuse, -0x1, RZ, P3, !PT ;  /* 0xffffffff026f7810 */ /* 0x040fe40001ffe4ff */
[----:B0123--:R-:W-:-:S07]  /*21f0*/  IADD3.X R113, R2, -0x1, RZ, P6, !PT ;  /* 0xffffffff02717810 */ /* 0x00ffce00037fe4ff */
.L_x_9547:
[----:B------:R-:W-:Y:S02]  /*2200*/  SHF.R.S32.HI R2, RZ, 0x1f, R126 ;  /* 0x0000001fff027819 */ /* 0x000fe4000001147e */
[----:B01----:R-:W-:Y:S02]  /*2210*/  MOV R44, R70 ;  /* 0x00000046002c7202 */ /* 0x003fe40000000f00 */
[----:B------:R-:W-:Y:S01]  /*2220*/  MOV R45, R23 ;  /* 0x00000017002d7202 */ /* 0x000fe20000000f00 */
[C---:B------:R-:W-:Y:S02]  /*2230*/  IMAD R47, R2.reuse, UR8, RZ ;  /* 0x00000008022f7c24 */ /* 0x040fe4000f8e02ff */
[----:B------:R-:W-:Y:S02]  /*2240*/  IMAD R51, R2, UR16, RZ ;  /* 0x0000001002337c24 */ /* 0x000fe4000f8e02ff */
[----:B------:R-:W-:-:S04]  /*2250*/  IMAD.WIDE.U32 R48, R126, UR8, R44 ;  /* 0x000000087e307c25 */ /* 0x000fc8000f8e002c */
[----:B------:R-:W-:Y:S01]  /*2260*/  IMAD R47, R126, UR9, R47 ;  /* 0x000000097e2f7c24 */ /* 0x000fe2000f8e022f */
[----:B----4-:R-:W-:Y:S01]  /*2270*/  LEA R46, P2, R48, R102, 0x2 ;  /* 0x00000066302e7211 */ /* 0x010fe200078410ff */
[----:B------:R-:W-:-:S03]  /*2280*/  IMAD.WIDE.U32 R44, R126, UR16, RZ ;  /* 0x000000107e2c7c25 */ /* 0x000fc6000f8e00ff */
[----:B------:R-:W-:Y:S01]  /*2290*/  IADD3 R47, R49, R47, RZ ;  /* 0x0000002f312f7210 */ /* 0x000fe20007ffe0ff */
[----:B------:R-:W-:-:S03]  /*22a0*/  IMAD R51, R126, UR17, R51 ;  /* 0x000000117e337c24 */ /* 0x000fc6000f8e0233 */
[----:B------:R-:W-:Y:S02]  /*22b0*/  LEA.HI.X R47, R48, R103, R47, 0x2, P2 ;  /* 0x00000067302f7211 */ /* 0x000fe400010f142f */
[----:B------:R-:W-:Y:S02]  /*22c0*/  LEA R48, P2, R44, R24, 0x1 ;  /* 0x000000182c307211 */ /* 0x000fe400078408ff */
        /* <DEDUP_REMOVED lines=10> */
[----:B------:R-:W-:Y:S01]  /*2370*/  IMAD R133, R126, UR11, R133 ;  /* 0x0000000b7e857c24 */ /* 0x000fe2000f8e0285 */
[----:B------:R-:W-:-:S03]  /*2380*/  MOV R45, R21 ;  /* 0x00000015002d7202 */ /* 0x000fc60000000f00 */
[----:B------:R-:W-:-:S03]  /*2390*/  IMAD.WIDE.U32 R44, R126, UR10, R44 ;  /* 0x0000000a7e2c7c25 */ /* 0x000fc6000f8e002c */
[----:B------:R-:W-:-:S05]  /*23a0*/  LEA R140, P3, R44, R100, 0x2 ;  /* 0x000000642c8c7211 */ /* 0x000fca00078610ff */
[----:B------:R-:W1:Y:S01]  /*23b0*/  @P2 LDC R135, c[0x0][0x21c] ;  /* 0x00008700ff872b82 */ /* 0x000e620000000800 */
[----:B------:R-:W-:Y:S02]  /*23c0*/  IADD3 R45, R45, R133, RZ ;  /* 0x000000852d2d7210 */ /* 0x000fe40007ffe0ff */
[----:B0-----:R-:W-:Y:S02]  /*23d0*/  @P2 IADD3 R47, R19, -0x2, RZ ;  /* 0xfffffffe132f2810 */ /* 0x001fe40007ffe0ff */
[----:B------:R-:W-:Y:S02]  /*23e0*/  LEA.HI.X R141, R44, R101, R45, 0x2, P3 ;  /* 0x000000652c8d7211 */ /* 0x000fe400018f142d */
[----:B------:R-:W-:-:S04]  /*23f0*/  LEA R45, R127, R126, 0x8 ;  /* 0x0000007e7f2d7211 */ /* 0x000fc800078e40ff */
[----:B------:R-:W-:Y:S01]  /*2400*/  SEL R44, R45, R16, !P0 ;  /* 0x000000102d2c7207 */ /* 0x000fe20004000000 */
[----:B------:R0:W5:Y:S03]  /*2410*/  LDG.E R141, desc[UR12][R140.64] ;  /* 0x0000000c8c8d7981 */ /* 0x000166000c1e1900 */
[----:B------:R-:W-:Y:S01]  /*2420*/  LEA R133, R44, R33, 0x2 ;  /* 0x000000212c857211 */ /* 0x000fe200078e10ff */
[----:B-1----:R-:W-:-:S04]  /*2430*/  @P2 IMAD R47, R47, R135, R126 ;  /* 0x000000872f2f2224 */ /* 0x002fc800078e027e */
[----:B------:R-:W-:Y:S01]  /*2440*/  @P2 IMAD.WIDE R142, R47, 0x8, R38 ;  /* 0x000000082f8e2825 */ /* 0x000fe200078e0226 */
[----:B------:R-:W-:-:S03]  /*2450*/  MOV R135, RZ ;  /* 0x000000ff00877202 */ /* 0x000fc60000000f00 */
[----:B------:R-:W-:Y:S01]  /*2460*/  FMUL.FTZ R134, R117, R134 ;  /* 0x0000008675867220 */ /* 0x000fe20000410000 */
[----:B------:R-:W-:Y:S01]  /*2470*/  FMUL.FTZ R156, R115, R132 ;  /* 0x00000084739c7220 */ /* 0x000fe20000410000 */
[----:B------:R-:W-:Y:S01]  /*2480*/  FMUL.FTZ R158, R91, R130 ;  /* 0x000000825b9e7220 */ /* 0x000fe20000410000 */
[----:B------:R-:W-:Y:S01]  /*2490*/  FMUL.FTZ R160, R89, R128 ;  /* 0x0000008059a07220 */ /* 0x000fe20000410000 */
[----:B------:R-:W-:Y:S01]  /*24a0*/  BSSY B0, `(.L_x_9527) ;  /* 0x0000030000007945 */ /* 0x000fe20003800000 */
[----:B--2---:R-:W-:-:S04]  /*24b0*/  FMUL.FTZ R146, R123, 1.4426950216293334961 ;  /* 0x3fb8aa3b7b927820 */ /* 0x004fc80000410000 */
[----:B------:R-:W-:-:S06]  /*24c0*/  FMUL.FTZ R144, R122, R146 ;  /* 0x000000927a907220 */ /* 0x000fcc0000410000 */
[----:B------:R-:W1:Y:S01]  /*24d0*/  MUFU.EX2 R144, R144 ;  /* 0x0000009000907308 */ /* 0x000e620000000800 */
[----:B---3--:R2:W-:Y:S01]  /*24e0*/  STS.128 [R78], R48 ;  /* 0x000000304e007388 */ /* 0x0085e20000000c00 */
[----:B------:R-:W-:-:S03]  /*24f0*/  NOP ;  /* 0x0000000000007918 */ /* 0x000fc60000000000 */
[----:B------:R-:W3:Y:S04]  /*2500*/  LDS.128 R44, [R78] ;  /* 0x000000004e2c7984 */ /* 0x000ee80000000c00 */
[----:B-1----:R1:W-:Y:S01]  /*2510*/  STS [R133+0x878], R144 ;  /* 0x0008789085007388 */ /* 0x0023e20000000800 */
[----:B------:R-:W-:Y:S01]  /*2520*/  BAR.SYNC.DEFER_BLOCKING 0x0 ;  /* 0x0000000000007b1d */ /* 0x000fe20000010000 */
[-C--:B------:R-:W-:Y:S01]  /*2530*/  FMUL.FTZ R137, R121, R146.reuse ;  /* 0x0000009279897220 */ /* 0x080fe20000410000 */
[-C--:B--2---:R-:W-:Y:S01]  /*2540*/  FMUL.FTZ R49, R120, R146.reuse ;  /* 0x0000009278317220 */ /* 0x084fe20000410000 */
[----:B------:R-:W-:-:S04]  /*2550*/  FMUL.FTZ R50, R119, R146 ;  /* 0x0000009277327220 */ /* 0x000fc80000410000 */
[----:B------:R-:W0:Y:S01]  /*2560*/  MUFU.EX2 R137, R137 ;  /* 0x0000008900897308 */ /* 0x000e220000000800 */
[-C--:B------:R-:W-:Y:S01]  /*2570*/  FMUL.FTZ R139, R117, R146.reuse ;  /* 0x00000092758b7220 */ /* 0x080fe20000410000 */
[----:B------:R-:W-:-:S06]  /*2580*/  FMUL.FTZ R145, R115, R146 ;  /* 0x0000009273917220 */ /* 0x000fcc0000410000 */
[----:B------:R-:W2:Y:S01]  /*2590*/  MUFU.EX2 R49, R49 ;  /* 0x0000003100317308 */ /* 0x000ea20000000800 */
[----:B------:R-:W-:Y:S01]  /*25a0*/  FMUL.FTZ R51, R122, R131 ;  /* 0x000000837a337220 */ /* 0x000fe20000410000 */
[----:B------:R4:W3:Y:S06]  /*25b0*/  @P1 LDS R150, [R5+0x107c] ;  /* 0x00107c0005961984 */ /* 0x0008ec0000000800 */
[----:B------:R-:W4:Y:S01]  /*25c0*/  MUFU.EX2 R50, R50 ;  /* 0x0000003200327308 */ /* 0x000f220000000800 */
[----:B------:R-:W-:Y:S01]  /*25d0*/  FMUL.FTZ R48, R121, R138 ;  /* 0x0000008a79307220 */ /* 0x000fe20000410000 */
[-C--:B-1----:R-:W-:Y:S01]  /*25e0*/  FMUL.FTZ R133, R91, R146.reuse ;  /* 0x000000925b857220 */ /* 0x082fe20000410000 */
[----:B------:R-:W-:Y:S01]  /*25f0*/  FMUL.FTZ R138, R120, R129 ;  /* 0x00000081788a7220 */ /* 0x000fe20000410000 */
[----:B------:R1:W5:Y:S04]  /*2600*/  @P2 LDG.E R135, desc[UR12][R142.64+0x4] ;  /* 0x0000040c8e872981 */ /* 0x000368000c1e1900 */
[----:B------:R-:W4:Y:S01]  /*2610*/  MUFU.EX2 R139, R139 ;  /* 0x0000008b008b7308 */ /* 0x000f220000000800 */
[----:B0-----:R-:W-:Y:S01]  /*2620*/  FFMA.FTZ R140, R137, R51, R48 ;  /* 0x00000033898c7223 */ /* 0x001fe20000010030 */
[----:B------:R-:W-:-:S06]  /*2630*/  FMUL.FTZ R131, R89, R146 ;  /* 0x0000009259837220 */ /* 0x000fcc0000410000 */
[----:B------:R-:W0:Y:S01]  /*2640*/  MUFU.EX2 R145, R145 ;  /* 0x0000009100917308 */ /* 0x000e220000000800 */
[----:B-1----:R-:W-:Y:S01]  /*2650*/  FMUL.FTZ R143, R119, R136 ;  /* 0x00000088778f7220 */ /* 0x002fe20000410000 */
[----:B--2---:R-:W-:-:S06]  /*2660*/  FFMA.FTZ R140, R49, R140, R138 ;  /* 0x0000008c318c7223 */ /* 0x004fcc000001008a */
[----:B------:R1:W2:Y:S01]  /*2670*/  MUFU.EX2 R129, R133 ;  /* 0x0000008500817308 */ /* 0x0002a20000000800 */
[----:B----4-:R-:W-:-:S07]  /*2680*/  FFMA.FTZ R140, R50, R140, R143 ;  /* 0x0000008c328c7223 */ /* 0x010fce000001008f */
[----:B------:R-:W4:Y:S01]  /*2690*/  MUFU.EX2 R131, R131 ;  /* 0x0000008300837308 */ /* 0x000f220000000800 */
[----:B------:R-:W-:Y:S01]  /*26a0*/  FFMA.FTZ R140, R139, R140, R134 ;  /* 0x0000008c8b8c7223 */ /* 0x000fe20000010086 */
[----:B------:R-:W-:-:S03]  /*26b0*/  FMUL.FTZ R130, R144, R137 ;  /* 0x0000008990827220 */ /* 0x000fc60000410000 */
[----:B0-----:R-:W-:Y:S01]  /*26c0*/  FFMA.FTZ R140, R145, R140, R156 ;  /* 0x0000008c918c7223 */ /* 0x001fe2000001009c */
[----:B-1----:R-:W-:-:S03]  /*26d0*/  FMUL.FTZ R133, R49, R130 ;  /* 0x0000008231857220 */ /* 0x002fc60000410000 */
[----:B--2---:R-:W-:Y:S01]  /*26e0*/  FFMA.FTZ R140, R129, R140, R158 ;  /* 0x0000008c818c7223 */ /* 0x004fe2000001009e */
[----:B------:R-:W-:-:S03]  /*26f0*/  FMUL.FTZ R130, R50, R133 ;  /* 0x0000008532827220 */ /* 0x000fc60000410000 */
[----:B----4-:R-:W-:Y:S01]  /*2700*/  FFMA.FTZ R155, R131, R140, R160 ;  /* 0x0000008c839b7223 */ /* 0x010fe200000100a0 */
        /* <DEDUP_REMOVED lines=9> */
.L_x_9528:
[----:B------:R-:W-:Y:S05]  /*27a0*/  BSYNC B0 ;  /* 0x0000000000007941 */ /* 0x000fea0003800000 */
.L_x_9527:
[----:B------:R-:W-:Y:S01]  /*27b0*/  FMUL.FTZ R130, R139, R130 ;  /* 0x000000828b827220 */ /* 0x000fe20000410000 */
[----:B0-----:R-:W0:Y:S01]  /*27c0*/  SHFL.UP PT, R128, R155, 0x1, RZ ;  /* 0x042000009b807989 */ /* 0x001e2200000e00ff */
[--C-:B------:R-:W-:Y:S01]  /*27d0*/  HADD2.F32 R132, -RZ, R47.reuse.H0_H0 ;  /* 0x2000002fff847230 */ /* 0x100fe20000004100 */
[----:B------:R-:W-:Y:S01]  /*27e0*/  ISETP.GE.AND P1, PT, R20, 0x1, PT ;  /* 0x000000011400780c */ /* 0x000fe20003f26270 */
[----:B------:R-:W-:Y:S01]  /*27f0*/  FMUL.FTZ R130, R145, R130 ;  /* 0x0000008291827220 */ /* 0x000fe20000410000 */
[----:B------:R-:W-:Y:S01]  /*2800*/  HADD2.F32 R133, -RZ, R47.H1_H1 ;  /* 0x3000002fff857230 */ /* 0x000fe20000004100 */
[----:B------:R-:W-:Y:S01]  /*2810*/  ISETP.NE.AND P2, PT, R18, 0x1f, PT ;  /* 0x0000001f1200780c */ /* 0x000fe20003f45270 */
[----:B------:R-:W-:Y:S02]  /*2820*/  HADD2.F32 R136, -RZ, R46.H1_H1 ;  /* 0x3000002eff887230 */ /* 0x000fe40000004100 */
[----:B------:R-:W-:Y:S01]  /*2830*/  FMUL.FTZ R130, R129, R130 ;  /* 0x0000008281827220 */ /* 0x000fe20000410000 */
[C---:B-----5:R-:W-:Y:S01]  /*2840*/  FMUL.FTZ R47, R141.reuse, R132 ;  /* 0x000000848d2f7220 */ /* 0x060fe20000410000 */
[----:B------:R-:W-:Y:S01]  /*2850*/  FMUL.FTZ R147, R141, R133 ;  /* 0x000000858d937220 */ /* 0x000fe20000410000 */
[----:B------:R-:W-:-:S02]  /*2860*/  HADD2.F32 R142, -RZ, R45.H0_H0 ;  /* 0x2000002dff8e7230 */ /* 0x000fc40000004100 */
[----:B------:R-:W-:Y:S01]  /*2870*/  FMUL.FTZ R162, R131, R130 ;  /* 0x0000008283a27220 */ /* 0x000fe20000410000 */
[----:B------:R-:W-:Y:S02]  /*2880*/  HADD2.F32 R149, -RZ, R45.H1_H1 ;  /* 0x3000002dff957230 */ /* 0x000fe40000004100 */
[C---:B------:R-:W-:Y:S01]  /*2890*/  FMUL.FTZ R157, R141.reuse, R136 ;  /* 0x000000888d9d7220 */ /* 0x040fe20000410000 */
[----:B------:R-:W-:Y:S02]  /*28a0*/  HADD2.F32 R153, -RZ, R46.H0_H0 ;  /* 0x2000002eff997230 */ /* 0x000fe40000004100 */
[----:B------:R-:W-:Y:S01]  /*28b0*/  FMUL.FTZ R148, R62, R47 ;  /* 0x0000002f3e947220 */ /* 0x000fe20000410000 */
[----:B------:R-:W2:Y:S01]  /*28c0*/  SHFL.UP PT, R45, R162, 0x1, RZ ;  /* 0x04200000a22d7989 */ /* 0x000ea200000e00ff */
[----:B------:R-:W-:Y:S01]  /*28d0*/  FMUL.FTZ R147, R60, R147 ;  /* 0x000000933c937220 */ /* 0x000fe20000410000 */
[--C-:B------:R-:W-:Y:S02]  /*28e0*/  HADD2.F32 R154, -RZ, R44.reuse.H0_H0 ;  /* 0x2000002cff9a7230 */ /* 0x100fe40000004100 */
[----:B------:R-:W-:Y:S01]  /*28f0*/  FMUL.FTZ R47, R141, R153 ;  /* 0x000000998d2f7220 */ /* 0x000fe20000410000 */
[----:B------:R-:W-:-:S02]  /*2900*/  HADD2.F32 R151, -RZ, R44.H1_H1 ;  /* 0x3000002cff977230 */ /* 0x000fc40000004100 */
[----:B------:R-:W-:Y:S01]  /*2910*/  FMUL.FTZ R152, R82, R157 ;  /* 0x0000009d52987220 */ /* 0x000fe20000410000 */
[C---:B------:R-:W-:Y:S01]  /*2920*/  FFMA.FTZ R44, R131.reuse, R147, R148 ;  /* 0x00000093832c7223 */ /* 0x040fe20000010094 */
[----:B-1----:R-:W-:Y:S01]  /*2930*/  FMUL.FTZ R46, R131, R150 ;  /* 0x00000096832e7220 */ /* 0x002fe20000410000 */
[----:B------:R-:W-:Y:S01]  /*2940*/  FMUL.FTZ R157, R141, R149 ;  /* 0x000000958d9d7220 */ /* 0x000fe20000410000 */
[----:B------:R-:W-:Y:S01]  /*2950*/  FMUL.FTZ R146, R84, R47 ;  /* 0x0000002f54927220 */ /* 0x000fe20000410000 */
[C---:B------:R-:W-:Y:S01]  /*2960*/  FFMA.FTZ R44, R129.reuse, R44, R152 ;  /* 0x0000002c812c7223 */ /* 0x040fe20000010098 */
[----:B0-----:R-:W-:Y:S01]  /*2970*/  @P1 FFMA.FTZ R155, R162, R128, R155 ;  /* 0x00000080a29b1223 */ /* 0x001fe2000001009b */
[----:B------:R-:W-:Y:S01]  /*2980*/  FMUL.FTZ R46, R129, R46 ;  /* 0x0000002e812e7220 */ /* 0x000fe20000410000 */
[----:B------:R-:W-:Y:S01]  /*2990*/  FMUL.FTZ R47, R141, R142 ;  /* 0x0000008e8d2f7220 */ /* 0x000fe20000410000 */
[----:B------:R-:W-:Y:S01]  /*29a0*/  FMUL.FTZ R128, R86, R157 ;  /* 0x0000009d56807220 */ /* 0x000fe20000410000 */
[----:B------:R-:W-:Y:S01]  /*29b0*/  FFMA.FTZ R44, R145, R44, R146 ;  /* 0x0000002c912c7223 */ /* 0x000fe20000010092 */
[----:B------:R-:W-:Y:S01]  /*29c0*/  FMUL.FTZ R159, R141, R151 ;  /* 0x000000978d9f7220 */ /* 0x000fe20000410000 */
[----:B------:R-:W-:Y:S01]  /*29d0*/  FMUL.FTZ R46, R145, R46 ;  /* 0x0000002e912e7220 */ /* 0x000fe20000410000 */
[----:B------:R-:W-:Y:S01]  /*29e0*/  FMUL.FTZ R47, R88, R47 ;  /* 0x0000002f582f7220 */ /* 0x000fe20000410000 */
[C---:B------:R-:W-:Y:S01]  /*29f0*/  FFMA.FTZ R44, R139.reuse, R44, R128 ;  /* 0x0000002c8b2c7223 */ /* 0x040fe20000010080 */
[----:B------:R-:W-:Y:S01]  /*2a00*/  FMUL.FTZ R140, R90, R159 ;  /* 0x0000009f5a8c7220 */ /* 0x000fe20000410000 */
[----:B------:R-:W-:Y:S01]  /*2a10*/  FMUL.FTZ R159, R139, R46 ;  /* 0x0000002e8b9f7220 */ /* 0x000fe20000410000 */
[----:B------:R-:W-:Y:S01]  /*2a20*/  FMUL.FTZ R157, R141, R154 ;  /* 0x0000009a8d9d7220 */ /* 0x000fe20000410000 */
[----:B------:R-:W-:Y:S01]  /*2a30*/  FFMA.FTZ R44, R50, R44, R47 ;  /* 0x0000002c322c7223 */ /* 0x000fe2000001002f */
[----:B--2---:R-:W-:Y:S01]  /*2a40*/  @P1 FMUL.FTZ R162, R162, R45 ;  /* 0x0000002da2a21220 */ /* 0x004fe20000410000 */
[----:B------:R-:W-:Y:S01]  /*2a50*/  FMUL.FTZ R130, R50, R159 ;  /* 0x0000009f32827220 */ /* 0x000fe20000410000 */
[----:B------:R-:W-:Y:S01]  /*2a60*/  FMUL.FTZ R46, R0, R157 ;  /* 0x0000009d002e7220 */ /* 0x000fe20000410000 */
[C---:B------:R-:W-:Y:S01]  /*2a70*/  FFMA.FTZ R164, R49.reuse, R44, R140 ;  /* 0x0000002c31a47223 */ /* 0x040fe2000001008c */
[----:B------:R-:W-:Y:S01]  /*2a80*/  ISETP.GE.AND P1, PT, R20, 0x2, PT ;  /* 0x000000021400780c */ /* 0x000fe20003f26270 */
[----:B------:R-:W0:Y:S01]  /*2a90*/  SHFL.UP PT, R44, R155, 0x2, RZ ;  /* 0x044000009b2c7989 */ /* 0x000e2200000e00ff */
[----:B------:R-:W-:Y:S01]  /*2aa0*/  FMUL.FTZ R130, R49, R130 ;  /* 0x0000008231827220 */ /* 0x000fe20000410000 */
[C---:B------:R-:W-:Y:S01]  /*2ab0*/  FFMA.FTZ R164, R137.reuse, R164, R46 ;  /* 0x000000a489a47223 */ /* 0x040fe2000001002e */
[----:B------:R-:W-:Y:S01]  /*2ac0*/  ISETP.GE.U32.AND P3, PT, R18, 0x18, PT ;  /* 0x000000181200780c */ /* 0x000fe20003f66070 */
[----:B------:R-:W1:Y:S01]  /*2ad0*/  SHFL.UP PT, R45, R162, 0x2, RZ ;  /* 0x04400000a22d7989 */ /* 0x000e6200000e00ff */
[----:B------:R-:W-:Y:S01]  /*2ae0*/  FMUL.FTZ R157, R137, R130 ;  /* 0x00000082899d7220 */ /* 0x000fe20000410000 */
[----:B------:R-:W-:Y:S01]  /*2af0*/  ULEA UR7, UR21, UR4, 0x8 ;  /* 0x0000000415077291 */ /* 0x000fe2000f8e403f */
[----:B------:R-:W-:Y:S01]  /*2b00*/  BSSY B0, `(.L_x_9529) ;  /* 0x0000081000007945 */ /* 0x000fe20003800000 */
[----:B------:R-:W2:Y:S02]  /*2b10*/  SHFL.DOWN PT, R159, R164, 0x1, 0x1f ;  /* 0x08201f00a49f7f89 */ /* 0x000ea400000e0000 */
[----:B------:R-:W-:-:S02]  /*2b20*/  UIADD3 UR7, UR7, -0x100, URZ ;  /* 0xffffff0007077890 */ /* 0x000fc4000fffe03f */
        /* <DEDUP_REMOVED lines=26> */
[C---:B--2---:R-:W-:Y:S01]  /*2cd0*/  @!P2 FFMA.FTZ R164, R157.reuse, R159, R164 ;  /* 0x0000009f9da4a223 */ /* 0x044fe200000100a4 */
[----:B------:R-:W1:Y:S01]  /*2ce0*/  SHFL.UP PT, R165, R162, 0x10, RZ ;  /* 0x06000000a2a57989 */ /* 0x000e6200000e00ff */
[----:B------:R-:W-:Y:S01]  /*2cf0*/  ISETP.NE.OR P1, PT, R18, RZ, P1 ;  /* 0x000000ff1200720c */ /* 0x000fe20000f25670 */
[----:B---3--:R-:W-:Y:S02]  /*2d00*/  @!P2 FMUL.FTZ R157, R157, R130 ;  /* 0x000000829d9da220 */ /* 0x008fe40000410000 */
[----:B------:R-:W2:Y:S01]  /*2d10*/  SHFL.DOWN PT, R159, R164, 0x8, 0x1f ;  /* 0x09001f00a49f7f89 */ /* 0x000ea200000e0000 */
[----:B------:R-:W-:Y:S02]  /*2d20*/  ISETP.GE.AND P2, PT, R20, 0x10, PT ;  /* 0x000000101400780c */ /* 0x000fe40003f46270 */
[----:B------:R-:W-:Y:S01]  /*2d30*/  MOV R45, RZ ;  /* 0x000000ff002d7202 */ /* 0x000fe20000000f00 */
[----:B------:R-:W3:Y:S01]  /*2d40*/  SHFL.DOWN PT, R161, R157, 0x8, 0x1f ;  /* 0x09001f009da17f89 */ /* 0x000ee200000e0000 */
[----:B------:R-:W-:-:S05]  /*2d50*/  LEA R130, R126, R33, 0x3 ;  /* 0x000000217e827211 */ /* 0x000fca00078e18ff */
[----:B------:R-:W-:Y:S01]  /*2d60*/  @!P1 LDS.64 R44, [R130+0x10f8] ;  /* 0x0010f800822c9984 */ /* 0x000fe20000000a00 */
[----:B------:R-:W-:-:S03]  /*2d70*/  ISETP.GE.U32.AND P1, PT, R18, 0x10, PT ;  /* 0x000000101200780c */ /* 0x000fc60003f26070 */
[C---:B0-----:R-:W-:Y:S02]  /*2d80*/  @P2 FFMA.FTZ R155, R162.reuse, R163, R155 ;  /* 0x000000a3a29b2223 */ /* 0x041fe4000001009b */
[----:B------:R-:W-:Y:S01]  /*2d90*/  SHFL.IDX PT, R163, R135, RZ, 0x1f ;  /* 0x00001fff87a37589 */ /* 0x000fe200000e0000 */
[----:B-1----:R-:W-:Y:S01]  /*2da0*/  @P2 FMUL.FTZ R162, R162, R165 ;  /* 0x000000a5a2a22220 */ /* 0x002fe20000410000 */
[----:B------:R-:W-:Y:S02]  /*2db0*/  ISETP.NE.AND P2, PT, R68, RZ, PT ;  /* 0x000000ff4400720c */ /* 0x000fe40003f45270 */
        /* <DEDUP_REMOVED lines=8> */
[C---:B-1----:R-:W-:Y:S01]  /*2e40*/  @!P1 FFMA.FTZ R164, R157.reuse, R161, R164 ;  /* 0x000000a19da49223 */ /* 0x042fe200000100a4 */
[----:B------:R-:W-:Y:S01]  /*2e50*/  SHFL.IDX PT, R144, R45, RZ, 0x1f ;  /* 0x00001fff2d907589 */ /* 0x000fe200000e0000 */
[----:B--2---:R-:W-:Y:S01]  /*2e60*/  @!P1 FMUL.FTZ R157, R157, R159 ;  /* 0x0000009f9d9d9220 */ /* 0x004fe20000410000 */
[-C--:B------:R-:W-:Y:S01]  /*2e70*/  FFMA.FTZ R48, R137, R51.reuse, R48 ;  /* 0x0000003389307223 */ /* 0x080fe20000010030 */
[----:B------:R-:W-:Y:S01]  /*2e80*/  FMUL.FTZ R135, R154, R51 ;  /* 0x000000339a877220 */ /* 0x000fe20000410000 */
[----:B------:R-:W-:Y:S01]  /*2e90*/  SHFL.DOWN PT, R159, R164, 0x1, 0x1f ;  /* 0x08201f00a49f7f89 */ /* 0x000fe200000e0000 */
[----:B------:R-:W-:Y:S01]  /*2ea0*/  ISETP.NE.AND P1, PT, R68, 0x1f, PT ;  /* 0x0000001f4400780c */ /* 0x000fe20003f25270 */
[-C--:B------:R-:W-:Y:S01]  /*2eb0*/  FMUL.FTZ R154, R151, R48.reuse ;  /* 0x00000030979a7220 */ /* 0x080fe20000410000 */
[----:B------:R-:W-:Y:S01]  /*2ec0*/  FFMA.FTZ R161, R0, R135, RZ ;  /* 0x0000008700a17223 */ /* 0x000fe200000100ff */
[----:B------:R-:W0:Y:S01]  /*2ed0*/  SHFL.DOWN PT, R151, R157, 0x1, 0x1f ;  /* 0x08201f009d977f89 */ /* 0x000e2200000e0000 */
[----:B------:R-:W-:-:S02]  /*2ee0*/  FFMA.FTZ R135, R49, R48, R138 ;  /* 0x0000003031877223 */ /* 0x000fc4000001008a */
[----:B------:R-:W-:Y:S01]  /*2ef0*/  FFMA.FTZ R161, R90, R154, R161 ;  /* 0x0000009a5aa17223 */ /* 0x000fe200000100a1 */
[----:B------:R-:W-:Y:S01]  /*2f00*/  SHFL.IDX PT, R155, R164, RZ, 0x1f ;  /* 0x00001fffa49b7589 */ /* 0x000fe200000e0000 */
[-C--:B------:R-:W-:Y:S01]  /*2f10*/  FMUL.FTZ R142, R142, R135.reuse ;  /* 0x000000878e8e7220 */ /* 0x080fe20000410000 */
[----:B------:R-:W-:Y:S01]  /*2f20*/  FFMA.FTZ R162, R50, R135, R143 ;  /* 0x0000008732a27223 */ /* 0x000fe2000001008f */
[----:B------:R-:W-:Y:S01]  /*2f30*/  FMUL.FTZ R143, R141, R51 ;  /* 0x000000338d8f7220 */ /* 0x000fe20000410000 */
[----:B------:R-:W1:Y:S01]  /*2f40*/  SHFL.IDX PT, R138, R157, RZ, 0x1f ;  /* 0x00001fff9d8a7589 */ /* 0x000e6200000e0000 */
        /* <DEDUP_REMOVED lines=9> */
[----:B------:R-:W-:Y:S01]  /*2fe0*/  IADD3 R153, R125, -UR7, -R68 ;  /* 0x800000077d997c10 */ /* 0x000fe2000fffe844 */
[----:B0-----:R-:W-:Y:S01]  /*2ff0*/  @P1 FFMA.FTZ R144, R151, R144, R159 ;  /* 0x0000009097901223 */ /* 0x001fe2000001009f */
[----:B------:R-:W-:Y:S01]  /*3000*/  FFMA.FTZ R149, R82, R136, R149 ;  /* 0x0000008852957223 */ /* 0x000fe20000010095 */
[-C--:B------:R-:W-:Y:S01]  /*3010*/  FMUL.FTZ R134, R132, R158.reuse ;  /* 0x0000009e84867220 */ /* 0x080fe20000410000 */
[----:B------:R-:W-:Y:S01]  /*3020*/  FFMA.FTZ R160, R131, R158, R160 ;  /* 0x0000009e83a07223 */ /* 0x000fe200000100a0 */
[----:B------:R-:W-:Y:S01]  /*3030*/  FFMA.FTZ R150, R144, R150, R147 ;  /* 0x0000009690967223 */ /* 0x000fe20000010093 */
[----:B------:R-:W-:Y:S01]  /*3040*/  FMUL.FTZ R132, R0, R143 ;  /* 0x0000008f00847220 */ /* 0x000fe20000410000 */
[----:B------:R-:W-:Y:S01]  /*3050*/  FFMA.FTZ R149, R62, R134, R149 ;  /* 0x000000863e957223 */ /* 0x000fe20000010095 */
[----:B------:R-:W-:Y:S01]  /*3060*/  ISETP.GE.AND P3, PT, R153, 0x1, PT ;  /* 0x000000019900780c */ /* 0x000fe20003f66270 */
[----:B------:R-:W-:Y:S01]  /*3070*/  FFMA.FTZ R148, R131, R150, R148 ;  /* 0x0000009683947223 */ /* 0x000fe20000010094 */
[C---:B-1----:R-:W-:Y:S01]  /*3080*/  FFMA.FTZ R45, R138.reuse, R45, R155 ;  /* 0x0000002d8a2d7223 */ /* 0x042fe2000001009b */
[----:B------:R-:W-:Y:S01]  /*3090*/  FMUL.FTZ R44, R138, R44 ;  /* 0x0000002c8a2c7220 */ /* 0x000fe20000410000 */
[----:B------:R-:W-:Y:S01]  /*30a0*/  FMUL.FTZ R131, R141, R48 ;  /* 0x000000308d837220 */ /* 0x000fe20000410000 */
[----:B------:R-:W-:Y:S01]  /*30b0*/  FFMA.FTZ R152, R129, R148, R152 ;  /* 0x0000009481987223 */ /* 0x000fe20000010098 */
[----:B------:R-:W-:-:S02]  /*30c0*/  FMUL.FTZ R129, R141, R135 ;  /* 0x000000878d817220 */ /* 0x000fc40000410000 */
[----:B------:R0:W-:Y:S01]  /*30d0*/  @!P2 STS.64 [R130+0x10f8], R44 ;  /* 0x0010f82c8200a388 */ /* 0x0001e20000000a00 */
[----:B------:R-:W-:Y:S01]  /*30e0*/  FFMA.FTZ R146, R145, R152, R146 ;  /* 0x0000009891927223 */ /* 0x000fe20000010092 */
[----:B------:R-:W-:Y:S01]  /*30f0*/  FMUL.FTZ R134, R90, R131 ;  /* 0x000000835a867220 */ /* 0x000fe20000410000 */
[----:B------:R-:W-:Y:S01]  /*3100*/  FMUL.FTZ R131, R141, R162 ;  /* 0x000000a28d837220 */ /* 0x000fe20000410000 */
[----:B------:R1:W-:Y:S01]  /*3110*/  STS [R31], R132 ;  /* 0x000000841f007388 */ /* 0x0003e20000000800 */
[----:B------:R-:W-:Y:S01]  /*3120*/  FFMA.FTZ R144, R139, R146, R128 ;  /* 0x000000928b907223 */ /* 0x000fe20000010080 */
[----:B------:R-:W-:Y:S01]  /*3130*/  FMUL.FTZ R136, R88, R129 ;  /* 0x0000008158887220 */ /* 0x000fe20000410000 */
[----:B------:R-:W-:Y:S01]  /*3140*/  FMUL.FTZ R138, R86, R131 ;  /* 0x00000083568a7220 */ /* 0x000fe20000410000 */
[----:B------:R2:W-:Y:S01]  /*3150*/  STS [R31+0x4], R134 ;  /* 0x000004861f007388 */ /* 0x0005e20000000800 */
[----:B------:R-:W-:Y:S01]  /*3160*/  FFMA.FTZ R142, R50, R144, R47 ;  /* 0x00000090328e7223 */ /* 0x000fe2000001002f */
[C---:B------:R-:W-:Y:S01]  /*3170*/  FMUL.FTZ R47, R141.reuse, R158 ;  /* 0x0000009e8d2f7220 */ /* 0x040fe20000410000 */
[----:B0-----:R-:W-:Y:S01]  /*3180*/  FMUL.FTZ R45, R141, R154 ;  /* 0x0000009a8d2d7220 */ /* 0x001fe20000410000 */
[----:B------:R2:W-:Y:S02]  /*3190*/  STS [R31+0x8], R136 ;  /* 0x000008881f007388 */ /* 0x0005e40000000800 */
[----:B------:R-:W-:Y:S01]  /*31a0*/  FMUL.FTZ R130, R62, R47 ;  /* 0x0000002f3e827220 */ /* 0x000fe20000410000 */
[----:B------:R-:W-:Y:S01]  /*31b0*/  FFMA.FTZ R140, R49, R142, R140 ;  /* 0x0000008e318c7223 */ /* 0x000fe2000001008c */
[----:B------:R-:W-:Y:S01]  /*31c0*/  FMUL.FTZ R44, R84, R45 ;  /* 0x0000002d542c7220 */ /* 0x000fe20000410000 */
[C---:B------:R-:W-:Y:S01]  /*31d0*/  FMUL.FTZ R45, R141.reuse, R156 ;  /* 0x0000009c8d2d7220 */ /* 0x040fe20000410000 */
[----:B------:R-:W-:Y:S01]  /*31e0*/  FMUL.FTZ R141, R141, R160 ;  /* 0x000000a08d8d7220 */ /* 0x000fe20000410000 */
[----:B------:R2:W-:Y:S01]  /*31f0*/  STS [R31+0xc], R138 ;  /* 0x00000c8a1f007388 */ /* 0x0005e20000000800 */
[----:B------:R-:W-:Y:S01]  /*3200*/  FFMA.FTZ R50, R137, R140, R46 ;  /* 0x0000008c89327223 */ /* 0x000fe2000001002e */
[----:B------:R-:W-:Y:S01]  /*3210*/  FMUL.FTZ R128, R82, R45 ;  /* 0x0000002d52807220 */ /* 0x000fe20000410000 */
[----:B-1----:R-:W-:Y:S01]  /*3220*/  FMUL.FTZ R132, R60, R141 ;  /* 0x0000008d3c847220 */ /* 0x002fe20000410000 */
[----:B------:R2:W-:Y:S04]  /*3230*/  STS [R31+0x10], R44 ;  /* 0x0000102c1f007388 */ /* 0x0005e80000000800 */
[----:B------:R2:W-:Y:S04]  /*3240*/  STS [R31+0x14], R128 ;  /* 0x000014801f007388 */ /* 0x0005e80000000800 */
[----:B------:R2:W-:Y:S04]  /*3250*/  STS [R31+0x18], R130 ;  /* 0x000018821f007388 */ /* 0x0005e80000000800 */
[----:B------:R2:W-:Y:S01]  /*3260*/  STS [R31+0x1c], R132 ;  /* 0x00001c841f007388 */ /* 0x0005e20000000800 */
[----:B------:R-:W-:Y:S06]  /*3270*/  BAR.SYNC.DEFER_BLOCKING 0x0 ;  /* 0x0000000000007b1d */ /* 0x000fec0000010000 */
[----:B------:R-:W-:Y:S05]  /*3280*/  @!P3 BRA `(.L_x_9530) ;  /* 0x000000000020b947 */ /* 0x000fea0003800000 */
[----:B------:R-:W0:Y:S01]  /*3290*/  LDS R49, [R6+0x220] ;  /* 0x0002200006317984 */ /* 0x000e220000000800 */
[----:B------:R-:W-:Y:S02]  /*32a0*/  IMAD R45, R2, UR18, RZ ;  /* 0x00000012022d7c24 */ /* 0x000fe4000f8e02ff */
[----:B------:R-:W-:-:S04]  /*32b0*/  IMAD.WIDE.U32 R46, R126, UR18, R92 ;  /* 0x000000127e2e7c25 */ /* 0x000fc8000f8e005c */
[----:B------:R-:W-:Y:S01]  /*32c0*/  IMAD R45, R126, UR19, R45 ;  /* 0x000000137e2d7c24 */ /* 0x000fe2000f8e022d */
[----:B--2---:R-:W-:-:S04]  /*32d0*/  LEA R44, P3, R46, UR22, 0x2 ;  /* 0x000000162e2c7c11 */ /* 0x004fc8000f8610ff */
[----:B------:R-:W-:-:S04]  /*32e0*/  IADD3 R45, R47, R45, RZ ;  /* 0x0000002d2f2d7210 */ /* 0x000fc80007ffe0ff */
[----:B------:R-:W-:-:S05]  /*32f0*/  LEA.HI.X R45, R46, UR23, R45, 0x2, P3 ;  /* 0x000000172e2d7c11 */ /* 0x000fca00098f142d */
[----:B0-----:R0:W-:Y:S02]  /*3300*/  REDG.E.ADD.F32.FTZ.RN.STRONG.GPU desc[UR12][R44.64], R49 ;  /* 0x000000312c0079a6 */ /* 0x0011e4000c10f38c */
.L_x_9530:
[----:B------:R-:W-:Y:S05]  /*3310*/  BSYNC B0 ;  /* 0x0000000000007941 */ /* 0x000fea0003800000 */
.L_x_9529:
[--C-:B------:R-:W-:Y:S01]  /*3320*/  HADD2.F32 R131, -RZ, R40.reuse.H0_H0 ;  /* 0x20000028ff837230 */ /* 0x100fe20000004100 */
[----:B------:R1:W3:Y:S01]  /*3330*/  LDS R155, [R15+0x2a0] ;  /* 0x0002a0000f9b7984 */ /* 0x0002e20000000800 */
[----:B--2---:R-:W-:Y:S02]  /*3340*/  HADD2.F32 R138, -RZ, R40.H1_H1 ;  /* 0x30000028ff8a7230 */ /* 0x004fe40000004100 */
[C---:B------:R-:W-:Y:S01]  /*3350*/  FMUL.FTZ R2, R122.reuse, R50 ;  /* 0x000000327a027220 */ /* 0x040fe20000410000 */
[--C-:B------:R-:W-:Y:S02]  /*3360*/  HADD2.F32 R129, -RZ, R41.reuse.H0_H0 ;  /* 0x20000029ff817230 */ /* 0x100fe40000004100 */
[----:B------:R-:W-:Y:S01]  /*3370*/  FFMA.FTZ R51, -R122, R131, R51 ;  /* 0x000000837a337223 */ /* 0x000fe20000010133 */
[----:B------:R-:W-:Y:S02]  /*3380*/  HADD2.F32 R134, -RZ, R42.H0_H0 ;  /* 0x2000002aff867230 */ /* 0x000fe40000004100 */
[C---:B0-----:R-:W-:Y:S01]  /*3390*/  FFMA.FTZ R49, -R121.reuse, R138, R48 ;  /* 0x0000008a79317223 */ /* 0x041fe20000010130 */
        /* <DEDUP_REMOVED lines=35> */
[----:B-1-3--:R-:W-:Y:S10]  /*35d0*/  @!P3 BRA `(.L_x_9532) ;  /* 0x00000000000cb947 */ /* 0x00aff40003800000 */
[----:B------:R-:W-:-:S05]  /*35e0*/  IMAD.WIDE.U32 R44, R98, UR20, R104 ;  /* 0x00000014622c7c25 */ /* 0x000fca000f8e0068 */
[----:B------:R-:W-:-:S05]  /*35f0*/  IADD3 R45, R45, R151, RZ ;  /* 0x000000972d2d7210 */ /* 0x000fca0007ffe0ff */
[----:B------:R0:W-:Y:S02]  /*3600*/  REDG.E.ADD.F32.FTZ.RN.STRONG.GPU desc[UR12][R44.64], R155 ;  /* 0x0000009b2c0079a6 */ /* 0x0001e4000c10f38c */
.L_x_9532:
[----:B------:R-:W-:Y:S05]  /*3610*/  BSYNC B0 ;  /* 0x0000000000007941 */ /* 0x000fea0003800000 */
.L_x_9531:
[----:B0-----:R0:W1:Y:S01]  /*3620*/  LDS R155, [R14+0x320] ;  /* 0x000320000e9b7984 */ /* 0x0010620000000800 */
[----:B------:R-:W-:Y:S04]  /*3630*/  BSSY B0, `(.L_x_9533) ;  /* 0x0000005000007945 */ /* 0x000fe80003800000 */
[----:B------:R-:W-:Y:S05]  /*3640*/  @!P4 BRA `(.L_x_9534) ;  /* 0x00000000000cc947 */ /* 0x000fea0003800000 */
[----:B------:R-:W-:-:S05]  /*3650*/  IMAD.WIDE.U32 R44, R98, UR20, R106 ;  /* 0x00000014622c7c25 */ /* 0x000fca000f8e006a */
[----:B------:R-:W-:-:S05]  /*3660*/  IADD3 R45, R151, R45, RZ ;  /* 0x0000002d972d7210 */ /* 0x000fca0007ffe0ff */
[----:B-1----:R2:W-:Y:S02]  /*3670*/  REDG.E.ADD.F32.FTZ.RN.STRONG.GPU desc[UR12][R44.64], R155 ;  /* 0x0000009b2c0079a6 */ /* 0x0025e4000c10f38c */
.L_x_9534:
[----:B------:R-:W-:Y:S05]  /*3680*/  BSYNC B0 ;  /* 0x0000000000007941 */ /* 0x000fea0003800000 */
.L_x_9533:
        /* <DEDUP_REMOVED lines=12> */
.L_x_9536:
[----:B------:R-:W-:Y:S05]  /*3750*/  BSYNC B0 ;  /* 0x0000000000007941 */ /* 0x000fea0003800000 */
.L_x_9535:
[----:B------:R4:W0:Y:S01]  /*3760*/  LDS R153, [R12+0x420] ;  /* 0x000420000c997984 */ /* 0x0008220000000800 */
[----:B------:R-:W-:Y:S01]  /*3770*/  ISETP.NE.AND P6, PT, R157, RZ, PT ;  /* 0x000000ff9d00720c */ /* 0x000fe20003fc5270 */
[----:B------:R-:W-:-:S12]  /*3780*/  BSSY B0, `(.L_x_9537) ;  /* 0x0000005000007945 */ /* 0x000fd80003800000 */
[----:B----4-:R-:W-:Y:S05]  /*3790*/  @!P6 BRA `(.L_x_9538) ;  /* 0x00000000000ce947 */ /* 0x010fea0003800000 */
[----:B---3--:R-:W-:-:S05]  /*37a0*/  IMAD.WIDE.U32 R44, R98, UR20, R110 ;  /* 0x00000014622c7c25 */ /* 0x008fca000f8e006e */
[----:B------:R-:W-:-:S05]  /*37b0*/  IADD3 R45, R151, R45, RZ ;  /* 0x0000002d972d7210 */ /* 0x000fca0007ffe0ff */
[----:B0-----:R4:W-:Y:S02]  /*37c0*/  REDG.E.ADD.F32.FTZ.RN.STRONG.GPU desc[UR12][R44.64], R153 ;  /* 0x000000992c0079a6 */ /* 0x0019e4000c10f38c */
.L_x_9538:
[----:B------:R-:W-:Y:S05]  /*37d0*/  BSYNC B0 ;  /* 0x0000000000007941 */ /* 0x000fea0003800000 */
.L_x_9537:
[----:B0---4-:R0:W4:Y:S01]  /*37e0*/  LDS R153, [R11+0x4a0] ;  /* 0x0004a0000b997984 */ /* 0x0111220000000800 */
[----:B------:R-:W-:Y:S04]  /*37f0*/  BSSY B0, `(.L_x_9539) ;  /* 0x0000005000007945 */ /* 0x000fe80003800000 */
[----:B------:R-:W-:Y:S05]  /*3800*/  @!P3 BRA `(.L_x_9540) ;  /* 0x00000000000cb947 */ /* 0x000fea0003800000 */
[----:B---3--:R-:W-:-:S05]  /*3810*/  IMAD.WIDE.U32 R44, R98, UR20, R94 ;  /* 0x00000014622c7c25 */ /* 0x008fca000f8e005e */
[----:B------:R-:W-:-:S05]  /*3820*/  IADD3 R45, R151, R45, RZ ;  /* 0x0000002d972d7210 */ /* 0x000fca0007ffe0ff */
[----:B----4-:R3:W-:Y:S02]  /*3830*/  REDG.E.ADD.F32.FTZ.RN.STRONG.GPU desc[UR12][R44.64], R153 ;  /* 0x000000992c0079a6 */ /* 0x0107e4000c10f38c */
.L_x_9540:
[----:B------:R-:W-:Y:S05]  /*3840*/  BSYNC B0 ;  /* 0x0000000000007941 */ /* 0x000fea0003800000 */
.L_x_9539:
[----:B---34-:R3:W4:Y:S01]  /*3850*/  LDS R153, [R8+0x520] ;  /* 0x0005200008997984 */ /* 0x0187220000000800 */
[----:B------:R-:W-:Y:S04]  /*3860*/  BSSY B0, `(.L_x_9541) ;  /* 0x0000005000007945 */ /* 0x000fe80003800000 */
[----:B------:R-:W-:Y:S05]  /*3870*/  @!P4 BRA `(.L_x_9542) ;  /* 0x00000000000cc947 */ /* 0x000fea0003800000 */
[----:B------:R-:W-:-:S05]  /*3880*/  IMAD.WIDE.U32 R44, R98, UR20, R112 ;  /* 0x00000014622c7c25 */ /* 0x000fca000f8e0070 */
[----:B------:R-:W-:-:S05]  /*3890*/  IADD3 R45, R151, R45, RZ ;  /* 0x0000002d972d7210 */ /* 0x000fca0007ffe0ff */
[----:B----4-:R4:W-:Y:S02]  /*38a0*/  REDG.E.ADD.F32.FTZ.RN.STRONG.GPU desc[UR12][R44.64], R153 ;  /* 0x000000992c0079a6 */ /* 0x0109e4000c10f38c */
.L_x_9542:
[----:B------:R-:W-:Y:S05]  /*38b0*/  BSYNC B0 ;  /* 0x0000000000007941 */ /* 0x000fea0003800000 */
.L_x_9541:
[----:B----4-:R4:W0:Y:S01]  /*38c0*/  LDS R153, [R7+0x5a0] ;  /* 0x0005a00007997984 */ /* 0x0108220000000800 */
[----:B------:R-:W-:Y:S01]  /*38d0*/  BSSY B0, `(.L_x_9543) ;  /* 0x0000005000007945 */ /* 0x000fe20003800000 */
[----:B------:R-:W-:-:S03]  /*38e0*/  IMAD.WIDE.U32 R44, R98, UR20, R96 ;  /* 0x00000014622c7c25 */ /* 0x000fc6000f8e0060 */
[----:B------:R-:W-:Y:S05]  /*38f0*/  @!P5 BRA `(.L_x_9544) ;  /* 0x000000000008d947 */ /* 0x000fea0003800000 */
[----:B------:R-:W-:-:S05]  /*3900*/  IADD3 R45, R151, R45, RZ ;  /* 0x0000002d972d7210 */ /* 0x000fca0007ffe0ff */
[----:B0-----:R0:W-:Y:S02]  /*3910*/  REDG.E.ADD.F32.FTZ.RN.STRONG.GPU desc[UR12][R44.64], R153 ;  /* 0x000000992c0079a6 */ /* 0x0011e4000c10f38c */
.L_x_9544:
[----:B------:R-:W-:Y:S05]  /*3920*/  BSYNC B0 ;  /* 0x0000000000007941 */ /* 0x000fea0003800000 */
.L_x_9543:
[----:B0-----:R-:W0:Y:S01]  /*3930*/  SHFL.DOWN PT, R44, R133, 0x1, 0x1f ;  /* 0x08201f00852c7f89 */ /* 0x001e2200000e0000 */
[----:B------:R-:W-:Y:S01]  /*3940*/  ISETP.GT.AND P3, PT, R20, 0x1e, PT ;  /* 0x0000001e1400780c */ /* 0x000fe20003f64270 */
[----:B------:R-:W-:Y:S01]  /*3950*/  FADD.FTZ R87, R156, R87 ;  /* 0x000000579c577221 */ /* 0x000fe20000010000 */
[----:B------:R-:W-:Y:S01]  /*3960*/  ISETP.NE.AND P4, PT, R20, RZ, PT ;  /* 0x000000ff1400720c */ /* 0x000fe20003f85270 */
[----:B------:R-:W5:Y:S01]  /*3970*/  SHFL.DOWN PT, R160, R149, 0x1, 0x1f ;  /* 0x08201f0095a07f89 */ /* 0x000f6200000e0000 */
[C---:B------:R-:W-:Y:S01]  /*3980*/  FMUL.FTZ R156, R123.reuse, R152 ;  /* 0x000000987b9c7220 */ /* 0x040fe20000410000 */
[----:B------:R-:W-:Y:S01]  /*3990*/  FADD.FTZ R85, R158, R85 ;  /* 0x000000559e557221 */ /* 0x000fe20000010000 */
[----:B------:R-:W-:Y:S01]  /*39a0*/  FMUL.FTZ R158, R123, R150 ;  /* 0x000000967b9e7220 */ /* 0x000fe20000410000 */
[----:B------:R-:W-:Y:S01]  /*39b0*/  BSSY B0, `(.L_x_9545) ;  /* 0x000004b000007945 */ /* 0x000fe20003800000 */
[----:B------:R-:W-:Y:S01]  /*39c0*/  FMUL.FTZ R139, R139, R156 ;  /* 0x0000009c8b8b7220 */ /* 0x000fe20000410000 */
[----:B------:R-:W-:Y:S01]  /*39d0*/  FMUL.FTZ R156, R123, R146 ;  /* 0x000000927b9c7220 */ /* 0x000fe20000410000 */
[----:B------:R-:W-:Y:S01]  /*39e0*/  FMUL.FTZ R147, R147, R158 ;  /* 0x0000009e93937220 */ /* 0x000fe20000410000 */
[----:B------:R-:W-:Y:S01]  /*39f0*/  FADD.FTZ R118, R145, R118 ;  /* 0x0000007691767221 */ /* 0x000fe20000010000 */
[----:B------:R-:W-:Y:S01]  /*3a00*/  FFMA.FTZ R139, R132, R152, R139 ;  /* 0x00000098848b7223 */ /* 0x000fe2000001008b */
[----:B------:R-:W-:Y:S01]  /*3a10*/  FMUL.FTZ R137, R137, R156 ;  /* 0x0000009c89897220 */ /* 0x000fe20000410000 */
[----:B------:R-:W-:Y:S01]  /*3a20*/  FFMA.FTZ R147, R128, R150, R147 ;  /* 0x0000009680937223 */ /* 0x000fe20000010093 */
        /* <DEDUP_REMOVED lines=10> */
[----:B-----5:R-:W-:-:S03]  /*3ad0*/  @!P3 FADD.FTZ R149, R149, R160 ;  /* 0x000000a09595b221 */ /* 0x020fc60000010000 */
[----:B------:R-:W0:Y:S01]  /*3ae0*/  SHFL.DOWN PT, R44, R133, 0x2, 0x1f ;  /* 0x08401f00852c7f89 */ /* 0x000e2200000e0000 */
[----:B------:R-:W-:-:S03]  /*3af0*/  ISETP.GT.AND P3, PT, R20, 0x1d, PT ;  /* 0x0000001d1400780c */ /* 0x000fc60003f64270 */
[----:B------:R-:W5:Y:S01]  /*3b00*/  SHFL.DOWN PT, R160, R149, 0x2, 0x1f ;  /* 0x08401f0095a07f89 */ /* 0x000f6200000e0000 */
[----:B-1----:R-:W-:Y:S01]  /*3b10*/  @!P4 LEA R33, R162, R45, 0x18 ;  /* 0x0000002da221c211 */ /* 0x002fe200078ec0ff */
[----:B------:R-:W-:-:S08]  /*3b20*/  FMUL.FTZ R162, R123, R148 ;  /* 0x000000947ba27220 */ /* 0x000fd00000410000 */
[----:B0-----:R-:W-:Y:S01]  /*3b30*/  @!P3 FADD.FTZ R133, R133, R44 ;  /* 0x0000002c8585b221 */ /* 0x001fe20000010000 */
[----:B------:R-:W-:Y:S01]  /*3b40*/  FMUL.FTZ R143, R143, R162 ;  /* 0x000000a28f8f7220 */ /* 0x000fe20000410000 */
[----:B-----5:R-:W-:-:S03]  /*3b50*/  @!P3 FADD.FTZ R149, R149, R160 ;  /* 0x000000a09595b221 */ /* 0x020fc60000010000 */
[----:B------:R-:W0:Y:S01]  /*3b60*/  SHFL.DOWN PT, R44, R133, 0x4, 0x1f ;  /* 0x08801f00852c7f89 */ /* 0x000e2200000e0000 */
[----:B------:R-:W-:Y:S01]  /*3b70*/  ISETP.GT.AND P3, PT, R20, 0x1b, PT ;  /* 0x0000001b1400780c */ /* 0x000fe20003f64270 */
[----:B------:R-:W-:Y:S02]  /*3b80*/  FFMA.FTZ R148, R130, R148, R143 ;  /* 0x0000009482947223 */ /* 0x000fe4000001008f */
[----:B------:R-:W1:Y:S02]  /*3b90*/  SHFL.DOWN PT, R160, R149, 0x4, 0x1f ;  /* 0x08801f0095a07f89 */ /* 0x000e6400000e0000 */
[----:B------:R-:W-:Y:S01]  /*3ba0*/  FADD.FTZ R53, R148, R53 ;  /* 0x0000003594357221 */ /* 0x000fe20000010000 */
[----:B------:R-:W-:-:S04]  /*3bb0*/  FMUL.FTZ R148, R123, R144 ;  /* 0x000000907b947220 */ /* 0x000fc80000410000 */
[----:B------:R-:W-:Y:S01]  /*3bc0*/  FMUL.FTZ R135, R135, R148 ;  /* 0x0000009487877220 */ /* 0x000fe20000410000 */
[----:B------:R-:W-:-:S03]  /*3bd0*/  FFMA.FTZ R148, R134, R146, R137 ;  /* 0x0000009286947223 */ /* 0x000fc60000010089 */
[----:B------:R-:W-:Y:S01]  /*3be0*/  FFMA.FTZ R135, R136, R144, R135 ;  /* 0x0000009088877223 */ /* 0x000fe20000010087 */
[----:B------:R-:W-:Y:S01]  /*3bf0*/  FMUL.FTZ R144, R123, R140 ;  /* 0x0000008c7b907220 */ /* 0x000fe20000410000 */
[----:B------:R-:W-:Y:S02]  /*3c00*/  FADD.FTZ R55, R148, R55 ;  /* 0x0000003794377221 */ /* 0x000fe40000010000 */
[----:B------:R-:W-:Y:S01]  /*3c10*/  FADD.FTZ R56, R135, R56 ;  /* 0x0000003887387221 */ /* 0x000fe20000010000 */
[----:B------:R-:W-:Y:S01]  /*3c20*/  FMUL.FTZ R49, R49, R144 ;  /* 0x0000009031317220 */ /* 0x000fe20000410000 */
[----:B0-----:R-:W-:-:S03]  /*3c30*/  @!P3 FADD.FTZ R133, R133, R44 ;  /* 0x0000002c8585b221 */ /* 0x001fc60000010000 */
[----:B------:R-:W-:Y:S01]  /*3c40*/  FFMA.FTZ R49, R138, R140, R49 ;  /* 0x0000008c8a317223 */ /* 0x000fe20000010031 */
[----:B-1----:R-:W-:Y:S01]  /*3c50*/  @!P3 FADD.FTZ R149, R149, R160 ;  /* 0x000000a09595b221 */ /* 0x002fe20000010000 */
[----:B------:R-:W0:Y:S01]  /*3c60*/  SHFL.DOWN PT, R44, R133, 0x8, 0x1f ;  /* 0x09001f00852c7f89 */ /* 0x000e2200000e0000 */
[----:B------:R-:W-:Y:S01]  /*3c70*/  ISETP.GT.AND P3, PT, R20, 0x17, PT ;  /* 0x000000171400780c */ /* 0x000fe20003f64270 */
[----:B------:R-:W-:Y:S02]  /*3c80*/  FADD.FTZ R58, R49, R58 ;  /* 0x0000003a313a7221 */ /* 0x000fe40000010000 */
        /* <DEDUP_REMOVED lines=29> */
.L_x_9546:
[----:B------:R-:W-:Y:S05]  /*3e60*/  BSYNC B0 ;  /* 0x0000000000007941 */ /* 0x000fea0003800000 */
.L_x_9545:
[----:B------:R-:W-:Y:S01]  /*3e70*/  IADD3 R126, R126, 0x1, RZ ;  /* 0x000000017e7e7810 */ /* 0x000fe20007ffe0ff */
[----:B------:R-:W-:-:S03]  /*3e80*/  UIADD3 UR5, UP0, UR5, 0x1, URZ ;  /* 0x0000000105057890 */ /* 0x000fc6000ff1e03f */
[----:B------:R-:W-:Y:S01]  /*3e90*/  ISETP.GE.AND P2, PT, R126, UR24, PT ;  /* 0x000000187e007c0c */ /* 0x000fe2000bf46270 */
[----:B------:R-:W-:-:S12]  /*3ea0*/  UIADD3.X UR6, URZ, UR6, URZ, UP0, !UPT ;  /* 0x000000063f067290 */ /* 0x000fd800087fe43f */
[----:B------:R-:W-:Y:S05]  /*3eb0*/  @!P2 BRA `(.L_x_9547) ;  /* 0xffffffe000d0a947 */ /* 0x000fea000383ffff */
.L_x_9526:
[----:B------:R-:W-:Y:S01]  /*3ec0*/  BAR.SYNC.DEFER_BLOCKING 0x0 ;  /* 0x0000000000007b1d */ /* 0x000fe20000010000 */
[----:B012---:R-:W-:Y:S01]  /*3ed0*/  F2FP.F16.F32.PACK_AB R44, R61, R63 ;  /* 0x0000003f3d2c723e */ /* 0x007fe200000000ff */
[----:B------:R-:W-:Y:S01]  /*3ee0*/  UIADD3 UR4, UR4, -0x100, URZ ;  /* 0xffffff0004047890 */ /* 0x000fe2000fffe03f */
[----:B------:R-:W-:Y:S02]  /*3ef0*/  F2FP.F16.F32.PACK_AB R47, R87, R118 ;  /* 0x00000076572f723e */ /* 0x000fe400000000ff */
[----:B------:R-:W-:-:S03]  /*3f00*/  F2FP.F16.F32.PACK_AB R46, R85, R116 ;  /* 0x00000074552e723e */ /* 0x000fc600000000ff */
[----:B------:R-:W0:Y:S01]  /*3f10*/  LDC.64 R60, c[0x0][0x388] ;  /* 0x0000e200ff3c7b82 */ /* 0x000e220000000a00 */
[----:B------:R-:W-:Y:S01]  /*3f20*/  F2FP.F16.F32.PACK_AB R45, R83, R114 ;  /* 0x00000072532d723e */ /* 0x000fe200000000ff */
[----:B------:R-:W-:Y:S01]  /*3f30*/  ULDC.64 UR6, c[0x0][0x390] ;  /* 0x0000e40000067ab9 */ /* 0x000fe20000000a00 */
[----:B------:R-:W-:Y:S01]  /*3f40*/  LEA R2, R20, R33, 0x4 ;  /* 0x0000002114027211 */ /* 0x000fe200078e20ff */
[----:B------:R-:W-:Y:S01]  /*3f50*/  IMAD R0, R74, UR6, RZ ;  /* 0x000000064a007c24 */ /* 0x000fe2000f8e02ff */
[----:B------:R-:W-:Y:S02]  /*3f60*/  MOV R62, R80 ;  /* 0x00000050003e7202 */ /* 0x000fe40000000f00 */
[----:B------:R-:W-:Y:S01]  /*3f70*/  MOV R63, R81 ;  /* 0x00000051003f7202 */ /* 0x000fe20000000f00 */
[----:B------:R-:W1:Y:S01]  /*3f80*/  LDC.64 R78, c[0x0][0x3e0] ;  /* 0x0000f800ff4e7b82 */ /* 0x000e620000000a00 */
[C---:B------:R-:W-:Y:S01]  /*3f90*/  IMAD R51, R77.reuse, UR7, R0 ;  /* 0x000000074d337c24 */ /* 0x040fe2000f8e0200 */
[C---:B------:R-:W-:Y:S01]  /*3fa0*/  SHF.L.U32 R76, R68.reuse, 0x4, RZ ;  /* 0x00000004444c7819 */ /* 0x040fe200000006ff */
[----:B------:R-:W-:Y:S01]  /*3fb0*/  IMAD.WIDE.U32 R48, R77, UR6, R62 ;  /* 0x000000064d307c25 */ /* 0x000fe2000f8e003e */
[----:B------:R-:W-:Y:S01]  /*3fc0*/  SHF.L.U64.HI R85, R68, 0x4, R17 ;  /* 0x0000000444557819 */ /* 0x000fe20000010211 */
[----:B------:R-:W-:Y:S01]  /*3fd0*/  ULDC.64 UR6, c[0x0][0x3b0] ;  /* 0x0000ec0000067ab9 */ /* 0x000fe20000000a00 */
[----:B------:R-:W-:-:S02]  /*3fe0*/  ISETP.GT.AND P4, PT, R19, 0x1, PT ;  /* 0x000000011300780c */ /* 0x000fc40003f84270 */
[----:B------:R-:W2:Y:S01]  /*3ff0*/  LDC.64 R80, c[0x0][0x3a8] ;  /* 0x0000ea00ff507b82 */ /* 0x000ea20000000a00 */
[----:B------:R-:W-:Y:S01]  /*4000*/  IADD3 R49, R49, R51, RZ ;  /* 0x0000003331317210 */ /* 0x000fe20007ffe0ff */
[----:B------:R5:W-:Y:S01]  /*4010*/  STS.128 [R2], R44 ;  /* 0x0000002c02007388 */ /* 0x000be20000000c00 */
[----:B------:R-:W-:-:S03]  /*4020*/  NOP ;  /* 0x0000000000007918 */ /* 0x000fc60000000000 */
[----:B------:R-:W3:Y:S01]  /*4030*/  LDS.128 R40, [R2] ;  /* 0x0000000002287984 */ /* 0x000ee20000000c00 */
[----:B0-----:R-:W-:Y:S01]  /*4040*/  IMAD R0, R60, UR15, RZ ;  /* 0x0000000f3c007c24 */ /* 0x001fe2000f8e02ff */
[----:B------:R-:W0:Y:S01]  /*4050*/  LDC.64 R82, c[0x0][0x3f0] ;  /* 0x0000fc00ff527b82 */ /* 0x000e220000000a00 */
[----:B------:R-:W-:Y:S01]  /*4060*/  IMAD.WIDE.U32 R62, R77, UR6, R62 ;  /* 0x000000064d3e7c25 */ /* 0x000fe2000f8e003e */
[----:B------:R-:W-:Y:S02]  /*4070*/  IADD3 R28, P1, R28, -0x200, RZ ;  /* 0xfffffe001c1c7810 */ /* 0x000fe40007f3e0ff */
[----:B------:R-:W-:Y:S02]  /*4080*/  IADD3 R30, P2, R30, -0x200, RZ ;  /* 0xfffffe001e1e7810 */ /* 0x000fe40007f5e0ff */
[----:B------:R-:W-:Y:S01]  /*4090*/  IADD3 R26, P3, R26, -0x200, RZ ;  /* 0xfffffe001a1a7810 */ /* 0x000fe20007f7e0ff */
[----:B-----5:R-:W-:Y:S01]  /*40a0*/  IMAD R47, R61, UR14, R0 ;  /* 0x0000000e3d2f7c24 */ /* 0x020fe2000f8e0200 */
[----:B------:R-:W-:Y:S01]  /*40b0*/  F2FP.F16.F32.PACK_AB R46, R54, R55 ;  /* 0x00000037362e723e */ /* 0x000fe200000000ff */
[----:B------:R-:W-:Y:S01]  /*40c0*/  IMAD.WIDE.U32 R44, R60, UR14, R48 ;  /* 0x0000000e3c2c7c25 */ /* 0x000fe2000f8e0030 */
[----:B------:R-:W-:-:S02]  /*40d0*/  IADD3 R19, R19, -0x1, RZ ;  /* 0xffffffff13137810 */ /* 0x000fc40007ffe0ff */
[----:B------:R-:W-:Y:S02]  /*40e0*/  IADD3.X R27, R27, -0x1, RZ, P1, !PT ;  /* 0xffffffff1b1b7810 */ /* 0x000fe40000ffe4ff */
[----:B------:R-:W-:Y:S02]  /*40f0*/  IADD3 R0, R45, R47, RZ ;  /* 0x0000002f2d007210 */ /* 0x000fe40007ffe0ff */
[----:B-1----:R-:W-:Y:S02]  /*4100*/  LEA R60, P0, R44, R78, 0x1 ;  /* 0x0000004e2c3c7211 */ /* 0x002fe400078008ff */
[----:B------:R-:W-:Y:S02]  /*4110*/  F2FP.F16.F32.PACK_AB R47, R52, R53 ;  /* 0x00000035342f723e */ /* 0x000fe400000000ff */
[----:B------:R-:W-:Y:S01]  /*4120*/  LEA.HI.X R44, R44, R79, R0, 0x1, P0 ;  /* 0x0000004f2c2c7211 */ /* 0x000fe200000f0c00 */
[----:B------:R-:W-:Y:S01]  /*4130*/  IMAD R0, R74, UR6, RZ ;  /* 0x000000064a007c24 */ /* 0x000fe2000f8e02ff */
[----:B------:R-:W-:-:S02]  /*4140*/  IADD3 R60, P0, R60, R76, RZ ;  /* 0x0000004c3c3c7210 */ /* 0x000fc40007f1e0ff */
[----:B------:R-:W-:Y:S01]  /*4150*/  F2FP.F16.F32.PACK_AB R45, R56, R57 ;  /* 0x00000039382d723e */ /* 0x000fe200000000ff */
[----:B------:R-:W-:Y:S01]  /*4160*/  IMAD R79, R77, UR7, R0 ;  /* 0x000000074d4f7c24 */ /* 0x000fe2000f8e0200 */
[----:B------:R-:W-:Y:S01]  /*4170*/  IADD3.X R61, R44, R85, RZ, P0, !PT ;  /* 0x000000552c3d7210 */ /* 0x000fe200007fe4ff */
[----:B--2---:R-:W-:Y:S01]  /*4180*/  IMAD R0, R80, UR15, RZ ;  /* 0x0000000f50007c24 */ /* 0x004fe2000f8e02ff */
[----:B------:R-:W-:Y:S01]  /*4190*/  F2FP.F16.F32.PACK_AB R44, R58, R59 ;  /* 0x0000003b3a2c723e */ /* 0x000fe200000000ff */
[----:B------:R-:W-:Y:S01]  /*41a0*/  FADD.FTZ R59, R32, R59 ;  /* 0x0000003b203b7221 */ /* 0x000fe20000010000 */
[----:B------:R-:W-:Y:S02]  /*41b0*/  IADD3 R63, R63, R79, RZ ;  /* 0x0000004f3f3f7210 */ /* 0x000fe40007ffe0ff */
[----:B------:R-:W-:Y:S01]  /*41c0*/  IADD3.X R29, R29, -0x1, RZ, P2, !PT ;  /* 0xffffffff1d1d7810 */ /* 0x000fe200017fe4ff */
[----:B------:R-:W-:Y:S01]  /*41d0*/  FADD.FTZ R58, R59, R58 ;  /* 0x0000003a3b3a7221 */ /* 0x000fe20000010000 */
[----:B------:R-:W-:-:S03]  /*41e0*/  IADD3.X R25, R25, -0x1, RZ, P3, !PT ;  /* 0xffffffff19197810 */ /* 0x000fc60001ffe4ff */
[----:B------:R-:W-:Y:S01]  /*41f0*/  FADD.FTZ R57, R58, R57 ;  /* 0x000000393a397221 */ /* 0x000fe20000010000 */
[----:B---3--:R1:W-:Y:S03]  /*4200*/  STG.E.128 desc[UR12][R60.64+-0x200], R40 ;  /* 0xfffe00283c007986 */ /* 0x0083e6000c101d0c */
[----:B------:R-:W-:Y:S01]  /*4210*/  FADD.FTZ R56, R57, R56 ;  /* 0x0000003839387221 */ /* 0x000fe20000010000 */
[----:B------:R-:W-:Y:S03]  /*4220*/  BAR.SYNC.DEFER_BLOCKING 0x0 ;  /* 0x0000000000007b1d */ /* 0x000fe60000010000 */
[----:B------:R-:W-:-:S04]  /*4230*/  FADD.FTZ R55, R56, R55 ;  /* 0x0000003738377221 */ /* 0x000fc80000010000 */
[----:B------:R-:W-:-:S04]  /*4240*/  FADD.FTZ R54, R55, R54 ;  /* 0x0000003637367221 */ /* 0x000fc80000010000 */
[----:B------:R-:W-:Y:S01]  /*4250*/  FADD.FTZ R53, R54, R53 ;  /* 0x0000003536357221 */ /* 0x000fe20000010000 */
[----:B-1----:R-:W-:-:S03]  /*4260*/  IMAD R43, R81, UR14, R0 ;  /* 0x0000000e512b7c24 */ /* 0x002fc6000f8e0200 */
[----:B------:R-:W-:Y:S01]  /*4270*/  FADD.FTZ R32, R53, R52 ;  /* 0x0000003435207221 */ /* 0x000fe20000010000 */
[----:B------:R-:W-:-:S05]  /*4280*/  IMAD.WIDE.U32 R40, R80, UR14, R62 ;  /* 0x0000000e50287c25 */ /* 0x000fca000f8e003e */
        /* <DEDUP_REMOVED lines=12> */
.L_x_9524:
        /* <DEDUP_REMOVED lines=11> */
[----:B----4-:R-:W2:Y:S01]  /*4400*/  @!P1 S2R R7, SR_CgaCtaId ;  /* 0x0000000000079919 */ /* 0x010ea20000008800 */
        /* <DEDUP_REMOVED lines=14> */
.L_x_9550:
[----:B------:R-:W-:Y:S05]  /*44f0*/  BSYNC B0 ;  /* 0x0000000000007941 */ /* 0x000fea0003800000 */
.L_x_9549:
        /* <DEDUP_REMOVED lines=20> */
[----:B----4-:R-:W1:Y:S02]  /*4640*/  SHFL.DOWN P0, R7, R2, 0x10, 0x1f ;  /* 0x0a001f0002077f89 */ /* 0x010e640000000000 */
        /* <DEDUP_REMOVED lines=8> */
.L_x_9552:
[----:B------:R-:W3:Y:S02]  /*46d0*/  S2R R15, SR_TID.X ;  /* 0x00000000000f7919 */ /* 0x000ee40000002100 */
.L_x_9553:
[----:B------:R-:W-:Y:S05]  /*46e0*/  BSYNC B0 ;  /* 0x0000000000007941 */ /* 0x000fea0003800000 */
.L_x_9551:
        /* <DEDUP_REMOVED lines=16> */
[----:B-12---:R-:W-:Y:S01]  /*47f0*/  IMAD.WIDE.U32 R4, R77, UR8, RZ ;  /* 0x000000084d047c25 */ /* 0x006fe2000f8e00ff */
[----:B------:R-:W-:Y:S01]  /*4800*/  IADD3 R23, R3, R23, RZ ;  /* 0x0000001703177210 */ /* 0x000fe20007ffe0ff */
[----:B------:R-:W-:-:S03]  /*4810*/  ULDC.64 UR8, c[0x0][0x3c0] ;  /* 0x0000f00000087ab9 */ /* 0x000fc60000000a00 */
[----:B------:R-:W-:Y:S01]  /*4820*/  IADD3 R21, R5, R21, RZ ;  /* 0x0000001505157210 */ /* 0x000fe20007ffe0ff */
[----:B---3--:R-:W-:-:S03]  /*4830*/  ULEA UR4, UR5, UR4, 0x18 ;  /* 0x0000000405047291 */ /* 0x008fc6000f8ec03f */
[----:B------:R-:W-:-:S09]  /*4840*/  ULDC UR5, c[0x0][0x0] ;  /* 0x0000000000057ab9 */ /* 0x000fd20000000800 */
.L_x_9555:
        /* <DEDUP_REMOVED lines=26> */
.L_x_9554:
[----:B------:R-:W-:Y:S05]  /*49f0*/  EXIT ;  /* 0x000000000000794d */ /* 0x000fea0003800000 */
.L_x_9556:
        /* <DEDUP_REMOVED lines=16> */
.L_x_11029:


//--------------------- .text._Z25selective_scan_bwd_kernelI32Selective_Scan_bwd_kernel_traitsILi32ELi8ELb1ELb0ELb1ELb1ELb0EN3c104HalfEfEEv12SSMParamsBwd --------------------------
	.section	.text._Z25selective_scan_bwd_kernelI32Selective_Scan_bwd_kernel_traitsILi32ELi8ELb1ELb0ELb1ELb1ELb0EN3c104HalfEfEEv12SSMParamsBwd,"ax",@progbits
	.align	128
        .global         _Z25selective_scan_bwd_kernelI32Selective_Scan_bwd_kernel_traitsILi32ELi8ELb1ELb0ELb1ELb1ELb0EN3c104HalfEfEEv12SSMParamsBwd
        .type           _Z25selective_scan_bwd_kernelI32Selective_Scan_bwd_kernel_traitsILi32ELi8ELb1ELb0ELb1ELb1ELb0EN3c104HalfEfEEv12SSMParamsBwd,@function
        .size           _Z25selective_scan_bwd_kernelI32Selective_Scan_bwd_kernel_traitsILi32ELi8ELb1ELb0ELb1ELb1ELb0EN3c104HalfEfEEv12SSMParamsBwd,(.L_x_11030 - _Z25selective_scan_bwd_kernelI32Selective_Scan_bwd_kernel_traitsILi32ELi8ELb1ELb0ELb1ELb1ELb0EN3c104HalfEfEEv12SSMParamsBwd)
        .other          _Z25selective_scan_bwd_kernelI32Selective_Scan_bwd_kernel_traitsILi32ELi8ELb1ELb0ELb1ELb1ELb0EN3c104HalfEfEEv12SSMParamsBwd,@"STO_CUDA_ENTRY STV_DEFAULT"
_Z25selective_scan_bwd_kernelI32Selective_Scan_bwd_kernel_traitsILi32ELi8ELb1ELb0ELb1ELb1ELb0EN3c104HalfEfEEv12SSMParamsBwd:
.text._Z25selective_scan_bwd_kernelI32Selective_Scan_bwd_kernel_traitsILi32ELi8ELb1ELb0ELb1ELb1ELb0EN3c104HalfEfEEv12SSMParamsBwd:
        /* <DEDUP_REMOVED lines=178> */
[-C--:B------:R-:W-:Y:S02]  /*0b20*/  LEA.HI.SX32 R33, R66, R66.reuse, 0x1b ;  /* 0x0000004242217211 */ /* 0x080fe400078fdaff */
[-C--:B------:R-:W-:Y:S02]  /*0b30*/  LEA.HI.SX32 R35, R35, R66.reuse, 0x1b ;  /* 0x0000004223237211 */ /* 0x080fe400078fdaff */
[-C--:B------:R-:W-:Y:S02]  /*0b40*/  LEA.HI.SX32 R37, R37, R66.reuse, 0x1b ;  /* 0x0000004225257211 */ /* 0x080fe400078fdaff */
[----:B------:R-:W-:-:S02]  /*0b50*/  LEA.HI.SX32 R39, R39, R66, 0x1b ;  /* 0x0000004227277211 */ /* 0x000fc400078fdaff */
[----:B------:R-:W-:Y:S02]  /*0b60*/  LEA.HI.SX32 R41, R41, R66, 0x1b ;  /* 0x0000004229297211 */ /* 0x000fe400078fdaff */
[----:B------:R-:W-:Y:S02]  /*0b70*/  IADD3 R56, P0, R56, -0x100, RZ ;  /* 0xffffff0038387810 */ /* 0x000fe40007f1e0ff */
[----:B------:R-:W-:Y:S02]  /*0b80*/  LEA R26, R27, R10, 0x2 ;  /* 0x0000000a1b1a7211 */ /* 0x000fe400078e10ff */
[----:B------:R-:W-:Y:S02]  /*0b90*/  LEA R12, R11, R12, 0x2 ;  /* 0x0000000c0b0c7211 */ /* 0x000fe400078e10ff */
[-C--:B------:R-:W-:Y:S02]  /*0ba0*/  LEA R27, R29, R10.reuse, 0x2 ;  /* 0x0000000a1d1b7211 */ /* 0x080fe400078e10ff */
[----:B------:R-:W-:-:S02]  /*0bb0*/  LEA R28, R31, R10, 0x2 ;  /* 0x0000000a1f1c7211 */ /* 0x000fc400078e10ff */
[----:B------:R-:W-:Y:S02]  /*0bc0*/  MOV R15, R2 ;  /* 0x00000002000f7202 */ /* 0x000fe40000000f00 */
[----:B------:R-:W-:Y:S02]  /*0bd0*/  MOV R11, RZ ;  /* 0x000000ff000b7202 */ /* 0x000fe40000000f00 */
[----:B------:R-:W-:Y:S02]  /*0be0*/  LOP3.LUT R24, R66, 0x1f, RZ, 0xc0, !PT ;  /* 0x0000001f42187812 */ /* 0x000fe400078ec0ff */
[-C--:B------:R-:W-:Y:S02]  /*0bf0*/  LEA R29, R35, R10.reuse, 0x2 ;  /* 0x0000000a231d7211 */ /* 0x080fe400078e10ff */
[-C--:B------:R-:W-:Y:S02]  /*0c00*/  LEA R30, R37, R10.reuse, 0x2 ;  /* 0x0000000a251e7211 */ /* 0x080fe400078e10ff */
[----:B------:R-:W-:-:S02]  /*0c10*/  LEA R31, R39, R10, 0x2 ;  /* 0x0000000a271f7211 */ /* 0x000fc400078e10ff */
[-C--:B------:R-:W-:Y:S02]  /*0c20*/  LEA R32, R41, R10.reuse, 0x2 ;  /* 0x0000000a29207211 */ /* 0x080fe400078e10ff */
[----:B------:R-:W-:Y:S02]  /*0c30*/  LEA R33, R33, R10, 0x2 ;  /* 0x0000000a21217211 */ /* 0x000fe400078e10ff */
[----:B------:R-:W-:Y:S02]  /*0c40*/  IADD3.X R57, R0, -0x1, RZ, P0, !PT ;  /* 0xffffffff00397810 */ /* 0x000fe400007fe4ff */
[----:B------:R-:W-:Y:S02]  /*0c50*/  MOV R14, R22 ;  /* 0x00000016000e7202 */ /* 0x000fe40000000f00 */
[----:B------:R-:W-:Y:S01]  /*0c60*/  MOV R22, UR4 ;  /* 0x0000000400167c02 */ /* 0x000fe20008000f00 */
[----:B0-----:R-:W-:-:S06]  /*0c70*/  UMOV UR4, URZ ;  /* 0x0000003f00047c82 */ /* 0x001fcc0008000000 */
.L_x_9596:
[----:B------:R-:W-:Y:S01]  /*0c80*/  BAR.SYNC.DEFER_BLOCKING 0x0 ;  /* 0x0000000000007b1d */ /* 0x000fe20000010000 */
[----:B------:R-:W-:Y:S02]  /*0c90*/  SHF.R.S32.HI R63, RZ, 0x1f, R66 ;  /* 0x0000001fff3f7819 */ /* 0x000fe40000011442 */
[C---:B------:R-:W-:Y:S02]  /*0ca0*/  SHF.L.U32 R64, R66.reuse, 0x4, RZ ;  /* 0x0000000442407819 */ /* 0x040fe400000006ff */
[----:B------:R-:W-:-:S03]  /*0cb0*/  SHF.L.U64.HI R63, R66, 0x4, R63 ;  /* 0x00000004423f7819 */ /* 0x000fc6000001023f */
[----:B0-----:R-:W0:Y:S01]  /*0cc0*/  LDC R0, c[0x0][0x21c] ;  /* 0x00008700ff007b82 */ /* 0x001e220000000800 */
[----:B------:R-:W-:-:S04]  /*0cd0*/  IADD3 R36, P0, R13, R64, RZ ;  /* 0x000000400d247210 */ /* 0x000fc80007f1e0ff */
[----:B------:R-:W-:-:S06]  /*0ce0*/  IADD3.X R37, R14, R63, RZ, P0, !PT ;  /* 0x0000003f0e257210 */ /* 0x000fcc00007fe4ff */
[----:B------:R-:W2:Y:S01]  /*0cf0*/  LDG.E.128 R36, desc[UR12][R36.64] ;  /* 0x0000000c24247981 */ /* 0x000ea2000c1e1d00 */
[----:B------:R-:W-:Y:S02]  /*0d00*/  LEA R62, R21, R10, 0x4 ;  /* 0x0000000a153e7211 */ /* 0x000fe400078e20ff */
[----:B------:R-:W-:-:S04]  /*0d10*/  IADD3 R52, P0, R15, R64, RZ ;  /* 0x000000400f347210 */ /* 0x000fc80007f1e0ff */
[----:B------:R-:W-:Y:S01]  /*0d20*/  IADD3.X R53, R16, R63, RZ, P0, !PT ;  /* 0x0000003f10357210 */ /* 0x000fe200007fe4ff */
[----:B--2---:R-:W-:Y:S01]  /*0d30*/  STS.128 [R62], R36 ;  /* 0x000000243e007388 */ /* 0x004fe20000000c00 */
        /* <DEDUP_REMOVED lines=11> */
[----:B------:R-:W-:Y:S01]  /*0df0*/  BSSY B0, `(.L_x_9558) ;  /* 0x0000044000007945 */ /* 0x000fe20003800000 */
[----:B0-----:R-:W-:Y:S01]  /*0e00*/  ISETP.GE.AND P5, PT, R0, 0x1, PT ;  /* 0x000000010000780c */ /* 0x001fe20003fa6270 */
        /* <DEDUP_REMOVED lines=15> */
[----:B------:R-:W-:Y:S02]  /*0f00*/  FSETP.GTU.FTZ.AND P6, PT, R83, 20, PT ;  /* 0x41a000005300780b */ /* 0x000fe40003fdc000 */
[----:B------:R-:W-:Y:S02]  /*0f10*/  CS2R R52, SRZ ;  /* 0x0000000000347805 */ /* 0x000fe4000001ff00 */
[----:B------:R-:W-:Y:S01]  /*0f20*/  FSETP.GTU.FTZ.AND P4, PT, R82, 20, PT ;  /* 0x41a000005200780b */ /* 0x000fe20003f9c000 */
[----:B------:R-:W-:Y:S01]  /*0f30*/  FADD.FTZ R109, R109, R6 ;  /* 0x000000066d6d7221 */ /* 0x000fe20000010000 */
[----:B------:R-:W-:-:S02]  /*0f40*/  FSETP.GTU.FTZ.AND P3, PT, R81, 20, PT ;  /* 0x41a000005100780b */ /* 0x000fc40003f7c000 */
[----:B------:R-:W-:Y:S02]  /*0f50*/  FSETP.GTU.FTZ.AND P2, PT, R80, 20, PT ;  /* 0x41a000005000780b */ /* 0x000fe40003f5c000 */
[----:B------:R-:W-:Y:S01]  /*0f60*/  FSETP.GTU.FTZ.AND P1, PT, R79, 20, PT ;  /* 0x41a000004f00780b */ /* 0x000fe20003f3c000 */
[----:B--2---:R-:W-:Y:S01]  /*0f70*/  STS.128 [R62], R48 ;  /* 0x000000303e007388 */ /* 0x004fe20000000c00 */
[----:B------:R-:W-:-:S03]  /*0f80*/  NOP ;  /* 0x0000000000007918 */ /* 0x000fc60000000000 */
[----:B------:R-:W0:Y:S02]  /*0f90*/  LDS.128 R36, [R62] ;  /* 0x000000003e247984 */ /* 0x000e240000000c00 */
[--C-:B0-----:R-:W-:Y:S02]  /*0fa0*/  HADD2.F32 R112, -RZ, R38.reuse.H0_H0 ;  /* 0x20000026ff707230 */ /* 0x101fe40000004100 */
[----:B------:R-:W-:Y:S02]  /*0fb0*/  HADD2.F32 R118, -RZ, R38.H1_H1 ;  /* 0x30000026ff767230 */ /* 0x000fe40000004100 */
[--C-:B------:R-:W-:Y:S02]  /*0fc0*/  HADD2.F32 R116, -RZ, R39.reuse.H0_H0 ;  /* 0x20000027ff747230 */ /* 0x100fe40000004100 */
[----:B------:R-:W-:Y:S01]  /*0fd0*/  HADD2.F32 R120, -RZ, R39.H1_H1 ;  /* 0x30000027ff787230 */ /* 0x000fe20000004100 */
[----:B------:R-:W-:Y:S01]  /*0fe0*/  CS2R R38, SRZ ;  /* 0x0000000000267805 */ /* 0x000fe2000001ff00 */
[----:B------:R-:W-:-:S02]  /*0ff0*/  HADD2.F32 R0, -RZ, R36.H0_H0 ;  /* 0x20000024ff007230 */ /* 0x000fc40000004100 */
[----:B------:R-:W-:Y:S02]  /*1000*/  HADD2.F32 R110, -RZ, R36.H1_H1 ;  /* 0x30000024ff6e7230 */ /* 0x000fe40000004100 */
[--C-:B------:R-:W-:Y:S02]  /*1010*/  HADD2.F32 R108, -RZ, R37.reuse.H0_H0 ;  /* 0x20000025ff6c7230 */ /* 0x100fe40000004100 */
        /* <DEDUP_REMOVED lines=33> */
.L_x_9559:
[----:B------:R-:W-:Y:S05]  /*1230*/  BSYNC B0 ;  /* 0x0000000000007941 */ /* 0x000fea0003800000 */
.L_x_9558:
[--C-:B------:R-:W-:Y:S01]  /*1240*/  HADD2.F32 R123, -RZ, R40.reuse.H0_H0 ;  /* 0x20000028ff7b7230 */ /* 0x100fe20000004100 */
[----:B------:R-:W-:Y:S01]  /*1250*/  BSSY B0, `(.L_x_9560) ;  /* 0x0000026000007945 */ /* 0x000fe20003800000 */
[----:B------:R-:W-:Y:S02]  /*1260*/  FSETP.GTU.FTZ.AND P0, PT, R109, 20, PT ;  /* 0x41a000006d00780b */ /* 0x000fe40003f1c000 */
[----:B------:R-:W-:Y:S01]  /*1270*/  CS2R R36, SRZ ;  /* 0x0000000000247805 */ /* 0x000fe2000001ff00 */
[----:B------:R-:W-:Y:S02]  /*1280*/  HADD2.F32 R132, -RZ, R40.H1_H1 ;  /* 0x30000028ff847230 */ /* 0x000fe40000004100 */
[----:B------:R-:W-:Y:S01]  /*1290*/  FADD.FTZ R85, R47, R6 ;  /* 0x000000062f557221 */ /* 0x000fe20000010000 */
        /* <DEDUP_REMOVED lines=33> */
.L_x_9561:
[----:B------:R-:W-:Y:S05]  /*14b0*/  BSYNC B0 ;  /* 0x0000000000007941 */ /* 0x000fea0003800000 */
.L_x_9560:
[--C-:B------:R-:W-:Y:S02]  /*14c0*/  HADD2.F32 R121, -RZ, R41.reuse.H0_H0 ;  /* 0x20000029ff797230 */ /* 0x100fe40000004100 */
[----:B------:R-:W-:Y:S01]  /*14d0*/  FFMA.FTZ R11, R110, R132, R35 ;  /* 0x000000846e0b7223 */ /* 0x000fe20000010023 */
[----:B------:R-:W-:Y:S01]  /*14e0*/  BSSY B0, `(.L_x_9562) ;  /* 0x0000026000007945 */ /* 0x000fe20003800000 */
[----:B------:R-:W-:Y:S01]  /*14f0*/  FSETP.GTU.FTZ.AND P6, PT, R85, 20, PT ;  /* 0x41a000005500780b */ /* 0x000fe20003fdc000 */
[----:B------:R-:W-:Y:S01]  /*1500*/  HADD2.F32 R130, -RZ, R41.H1_H1 ;  /* 0x30000029ff827230 */ /* 0x000fe20000004100 */
[----:B------:R-:W-:Y:S01]  /*1510*/  MOV R34, RZ ;  /* 0x000000ff00227202 */ /* 0x000fe20000000f00 */
[----:B------:R-:W-:Y:S02]  /*1520*/  HADD2.F32 R119, -RZ, R42.H0_H0 ;  /* 0x2000002aff777230 */ /* 0x000fe40000004100 */
        /* <DEDUP_REMOVED lines=33> */
.L_x_9563:
[----:B------:R-:W-:Y:S05]  /*1740*/  BSYNC B0 ;  /* 0x0000000000007941 */ /* 0x000fea0003800000 */
.L_x_9562:
        /* <DEDUP_REMOVED lines=33> */
.L_x_9565:
[----:B------:R-:W-:Y:S05]  /*1960*/  BSYNC B0 ;  /* 0x0000000000007941 */ /* 0x000fea0003800000 */
.L_x_9564:
        /* <DEDUP_REMOVED lines=33> */
.L_x_9567:
[----:B------:R-:W-:Y:S05]  /*1b80*/  BSYNC B0 ;  /* 0x0000000000007941 */ /* 0x000fea0003800000 */
.L_x_9566:
        /* <DEDUP_REMOVED lines=33> */
.L_x_9569:
[----:B------:R-:W-:Y:S05]  /*1da0*/  BSYNC B0 ;  /* 0x0000000000007941 */ /* 0x000fea0003800000 */
.L_x_9568:
        /* <DEDUP_REMOVED lines=33> */
.L_x_9571:
[----:B------:R-:W-:Y:S05]  /*1fc0*/  BSYNC B0 ;  /* 0x0000000000007941 */ /* 0x000fea0003800000 */
.L_x_9570:
        /* <DEDUP_REMOVED lines=33> */
.L_x_9573:
[----:B------:R-:W-:Y:S05]  /*21e0*/  BSYNC B0 ;  /* 0x0000000000007941 */ /* 0x000fea0003800000 */
.L_x_9572:
[----:B------:R-:W-:Y:S01]  /*21f0*/  FFMA.FTZ R11, R114, R130, R11 ;  /* 0x00000082720b7223 */ /* 0x000fe2000001000b */
[----:B------:R-:W-:Y:S01]  /*2200*/  HADD2.F32 R128, -RZ, R42.H1_H1 ;  /* 0x3000002aff807230 */ /* 0x000fe20000004100 */
[----:B------:R-:W-:Y:S01]  /*2210*/  BAR.SYNC.DEFER_BLOCKING 0x0 ;  /* 0x0000000000007b1d */ /* 0x000fe20000010000 */
[--C-:B------:R-:W-:Y:S02]  /*2220*/  HADD2.F32 R126, -RZ, R43.reuse.H0_H0 ;  /* 0x2000002bff7e7230 */ /* 0x100fe40000004100 */
[----:B------:R-:W-:Y:S01]  /*2230*/  FFMA.FTZ R11, R112, R119, R11 ;  /* 0x00000077700b7223 */ /* 0x000fe2000001000b */
[----:B------:R-:W-:Y:S01]  /*2240*/  HADD2.F32 R124, -RZ, R43.H1_H1 ;  /* 0x3000002bff7c7230 */ /* 0x000fe20000004100 */
[----:B------:R-:W-:Y:S01]  /*2250*/  HFMA2.MMA R35, -RZ, RZ, 0, 0 ;  /* 0x00000000ff237435 */ /* 0x000fe200000001ff */
        /* <DEDUP_REMOVED lines=21> */
[----:B------:R-:W-:Y:S01]  /*23b0*/  SHF.L.U32 R49, R122, 0x8, RZ ;  /* 0x000000087a317819 */ /* 0x000fe200000006ff */
[----:B------:R-:W-:Y:S01]  /*23c0*/  ULDC UR23, c[0x0][0x21c] ;  /* 0x0000870000177ab9 */ /* 0x000fe20000000800 */
[----:B------:R-:W-:Y:S01]  /*23d0*/  MOV R53, RZ ;  /* 0x000000ff00357202 */ /* 0x000fe20000000f00 */
[----:B------:R-:W-:Y:S01]  /*23e0*/  ULDC.64 UR24, c[0x0][0x3d0] ;  /* 0x0000f40000187ab9 */ /* 0x000fe20000000a00 */
[----:B------:R-:W-:Y:S01]  /*23f0*/  IADD3 R113, R66, 0x200, RZ ;  /* 0x0000020042717810 */ /* 0x000fe20007ffe0ff */
[----:B------:R-:W-:Y:S01]  /*2400*/  ULDC.64 UR18, c[0x0][0x380] ;  /* 0x0000e00000127ab9 */ /* 0x000fe20000000a00 */
[----:B------:R-:W-:Y:S01]  /*2410*/  ULDC.64 UR16, c[0x0][0x270] ;  /* 0x00009c0000107ab9 */ /* 0x000fe20000000a00 */
[----:B------:R-:W2:Y:S01]  /*2420*/  LDC R117, c[0x0][0x224] ;  /* 0x00008900ff757b82 */ /* 0x000ea20000000800 */
[----:B------:R-:W-:Y:S01]  /*2430*/  ULDC.64 UR10, c[0x0][0x250] ;  /* 0x00009400000a7ab9 */ /* 0x000fe20000000a00 */
[----:B------:R-:W-:Y:S01]  /*2440*/  ULDC.64 UR8, c[0x0][0x238] ;  /* 0x00008e0000087ab9 */ /* 0x000fe20000000a00 */
[----:B0-----:R-:W-:-:S05]  /*2450*/  IMAD R2, R44, UR14, RZ ;  /* 0x0000000e2c027c24 */ /* 0x001fca000f8e02ff */
[----:B------:R-:W0:Y:S01]  /*2460*/  LDC.64 R90, c[0x0][0x380] ;  /* 0x0000e000ff5a7b82 */ /* 0x000e220000000a00 */
[----:B------:R-:W-:-:S04]  /*2470*/  IMAD.WIDE.U32 R46, R44, UR15, R46 ;  /* 0x0000000f2c2e7c25 */ /* 0x000fc8000f8e002e */
[----:B------:R-:W-:Y:S02]  /*2480*/  IMAD R45, R45, UR15, R2 ;  /* 0x0000000f2d2d7c24 */ /* 0x000fe4000f8e0202 */
[----:B------:R-:W-:Y:S01]  /*2490*/  IMAD R2, R9, UR6, RZ ;  /* 0x0000000609027c24 */ /* 0x000fe2000f8e02ff */
[----:B------:R-:W3:Y:S02]  /*24a0*/  LDC.64 R92, c[0x0][0x2d8] ;  /* 0x0000b600ff5c7b82 */ /* 0x000ee40000000a00 */
[----:B------:R-:W-:Y:S01]  /*24b0*/  IADD3 R47, R47, R45, RZ ;  /* 0x0000002d2f2f7210 */ /* 0x000fe20007ffe0ff */
[C---:B------:R-:W-:Y:S01]  /*24c0*/  IMAD R45, R7.reuse, UR7, R2 ;  /* 0x00000007072d7c24 */ /* 0x040fe2000f8e0202 */
[----:B------:R-:W-:Y:S01]  /*24d0*/  LEA.HI R2, R122, R122, RZ, 0x1 ;  /* 0x0000007a7a027211 */ /* 0x000fe200078f08ff */
[----:B------:R-:W-:Y:S01]  /*24e0*/  IMAD.WIDE.U32 R46, R7, UR6, R46 ;  /* 0x00000006072e7c25 */ /* 0x000fe2000f8e002e */
[----:B------:R-:W-:Y:S02]  /*24f0*/  ULDC.64 UR6, c[0x0][0x3d0] ;  /* 0x0000f40000067ab9 */ /* 0x000fe40000000a00 */
[----:B------:R-:W4:Y:S01]  /*2500*/  LDC.64 R94, c[0x0][0x2d0] ;  /* 0x0000b400ff5e7b82 */ /* 0x000f220000000a00 */
[----:B------:R-:W-:-:S02]  /*2510*/  LOP3.LUT R51, R2, 0xfffffe, RZ, 0xc0, !PT ;  /* 0x00fffffe02337812 */ /* 0x000fc400078ec0ff */
[----:B------:R-:W-:Y:S02]  /*2520*/  IADD3 R50, R47, R45, RZ ;  /* 0x0000002d2f327210 */ /* 0x000fe40007ffe0ff */
[----:B------:R-:W-:Y:S01]  /*2530*/  LEA R44, P1, R46, UR6, 0x2 ;  /* 0x000000062e2c7c11 */ /* 0x000fe2000f8210ff */
[----:B------:R-:W-:Y:S01]  /*2540*/  UMOV UR6, URZ ;  /* 0x0000003f00067c82 */ /* 0x000fe20008000000 */
[----:B-1----:R-:W-:Y:S02]  /*2550*/  LEA R47, R48, UR4, 0x8 ;  /* 0x00000004302f7c11 */ /* 0x002fe4000f8e40ff */
[----:B------:R-:W-:Y:S01]  /*2560*/  LEA.HI.X R45, R46, UR7, R50, 0x2, P1 ;  /* 0x000000072e2d7c11 */ /* 0x000fe200088f1432 */
[----:B------:R-:W-:Y:S01]  /*2570*/  ULDC UR7, c[0x0][0x218] ;  /* 0x0000860000077ab9 */ /* 0x000fe20000000800 */
[----:B------:R-:W-:Y:S01]  /*2580*/  IADD3 R86, P0, R49, R46, RZ ;  /* 0x0000002e31567210 */ /* 0x000fe20007f1e0ff */
[----:B------:R-:W-:Y:S01]  /*2590*/  IMAD.WIDE R88, R47, 0x4, R56 ;  /* 0x000000042f587825 */ /* 0x000fe200078e0238 */
[----:B------:R-:W-:-:S02]  /*25a0*/  IADD3 R122, R122, -R51, RZ ;  /* 0x800000337a7a7210 */ /* 0x000fc40007ffe0ff */
[----:B------:R-:W-:Y:S01]  /*25b0*/  LEA.HI.X.SX32 R87, R49, R50, 0x1, P0 ;  /* 0x0000003231577211 */ /* 0x000fe200000f0eff */
[----:B------:R-:W-:-:S03]  /*25c0*/  IMAD.WIDE R44, R47, 0x4, R44 ;  /* 0x000000042f2c7825 */ /* 0x000fc600078e022c */
[C---:B------:R-:W-:Y:S02]  /*25d0*/  IADD3 R96, P0, R44.reuse, -0x380, RZ ;  /* 0xfffffc802c607810 */ /* 0x040fe40007f1e0ff */
        /* <DEDUP_REMOVED lines=10> */
[----:B------:R-:W-:-:S02]  /*2680*/  IADD3.X R107, R45, -0x1, RZ, P5, !PT ;  /* 0xffffffff2d6b7810 */ /* 0x000fc40002ffe4ff */
[C---:B------:R-:W-:Y:S02]  /*2690*/  ISETP.NE.AND P0, PT, R66.reuse, RZ, PT ;  /* 0x000000ff4200720c */ /* 0x040fe40003f05270 */
[----:B0-23--:R-:W-:-:S13]  /*26a0*/  ISETP.NE.AND P1, PT, R66, 0x1f, PT ;  /* 0x0000001f4200780c */ /* 0x00dfda0003f25270 */
.L_x_9595:
[----:B------:R-:W-:Y:S02]  /*26b0*/  SHF.R.S32.HI R2, RZ, 0x1f, R115 ;  /* 0x0000001fff027819 */ /* 0x000fe40000011473 */
[----:B01----:R-:W-:Y:S02]  /*26c0*/  MOV R44, R60 ;  /* 0x0000003c002c7202 */ /* 0x003fe40000000f00 */
[----:B------:R-:W-:Y:S01]  /*26d0*/  MOV R45, R23 ;  /* 0x00000017002d7202 */ /* 0x000fe20000000f00 */
[C---:B------:R-:W-:Y:S02]  /*26e0*/  IMAD R46, R2.reuse, UR8, RZ ;  /* 0x00000008022e7c24 */ /* 0x040fe4000f8e02ff */
[----:B------:R-:W-:Y:S02]  /*26f0*/  IMAD R50, R2, UR16, RZ ;  /* 0x0000001002327c24 */ /* 0x000fe4000f8e02ff */
[----:B------:R-:W-:-:S04]  /*2700*/  IMAD.WIDE.U32 R48, R115, UR8, R44 ;  /* 0x0000000873307c25 */ /* 0x000fc8000f8e002c */
[C---:B------:R-:W-:Y:S01]  /*2710*/  IMAD R47, R115.reuse, UR9, R46 ;  /* 0x00000009732f7c24 */ /* 0x040fe2000f8e022e */
[----:B----4-:R-:W-:Y:S01]  /*2720*/  LEA R46, P2, R48, R94, 0x2 ;  /* 0x0000005e302e7211 */ /* 0x010fe200078410ff */
        /* <DEDUP_REMOVED lines=23> */
[----:B------:R-:W-:-:S03]  /*28a0*/  LEA R44, R122, R115, 0x8 ;  /* 0x000000737a2c7211 */ /* 0x000fc600078e40ff */
[----:B------:R1:W5:Y:S01]  /*28b0*/  LDG.E R134, desc[UR12][R134.64] ;  /* 0x0000000c86867981 */ /* 0x000362000c1e1900 */
[----:B------:R-:W-:-:S04]  /*28c0*/  SEL R45, R44, R113, !P0 ;  /* 0x000000712c2d7207 */ /* 0x000fc80004000000 */
[----:B------:R-:W-:Y:S01]  /*28d0*/  LEA R125, R45, R10, 0x2 ;  /* 0x0000000a2d7d7211 */ /* 0x000fe200078e10ff */
[----:B0-----:R-:W-:Y:S01]  /*28e0*/  @P2 IMAD R137, R46, R137, R115 ;  /* 0x000000892e892224 */ /* 0x001fe200078e0273 */
[----:B------:R-:W-:-:S03]  /*28f0*/  HFMA2.MMA R127, -RZ, RZ, 0, 0 ;  /* 0x00000000ff7f7435 */ /* 0x000fc600000001ff */
[----:B------:R-:W-:-:S04]  /*2900*/  @P2 IMAD.WIDE R136, R137, 0x8, R72 ;  /* 0x0000000889882825 */ /* 0x000fc800078e0248 */
[----:B--2---:R-:W-:-:S04]  /*2910*/  FMUL.FTZ R142, R111, 1.4426950216293334961 ;  /* 0x3fb8aa3b6f8e7820 */ /* 0x004fc80000410000 */
[----:B------:R-:W-:-:S06]  /*2920*/  FMUL.FTZ R140, R142, R84 ;  /* 0x000000548e8c7220 */ /* 0x000fcc0000410000 */
[----:B------:R-:W0:Y:S01]  /*2930*/  MUFU.EX2 R140, R140 ;  /* 0x0000008c008c7308 */ /* 0x000e220000000800 */
[----:B---3--:R2:W-:Y:S01]  /*2940*/  STS.128 [R62], R48 ;  /* 0x000000303e007388 */ /* 0x0085e20000000c00 */
[----:B------:R-:W-:-:S03]  /*2950*/  NOP ;  /* 0x0000000000007918 */ /* 0x000fc60000000000 */
[----:B------:R3:W4:Y:S04]  /*2960*/  LDS.128 R44, [R62] ;  /* 0x000000003e2c7984 */ /* 0x0007280000000c00 */
[----:B0-----:R3:W-:Y:S01]  /*2970*/  STS [R125+0x878], R140 ;  /* 0x0008788c7d007388 */ /* 0x0017e20000000800 */
[----:B------:R-:W-:Y:S06]  /*2980*/  BAR.SYNC.DEFER_BLOCKING 0x0 ;  /* 0x0000000000007b1d */ /* 0x000fec0000010000 */
[----:B------:R3:W5:Y:S01]  /*2990*/  @P2 LDG.E R127, desc[UR12][R136.64+0x4] ;  /* 0x0000040c887f2981 */ /* 0x000762000c1e1900 */
[C---:B------:R-:W-:Y:S01]  /*29a0*/  FMUL.FTZ R129, R142.reuse, R83 ;  /* 0x000000538e817220 */ /* 0x040fe20000410000 */
[----:B--2---:R-:W-:-:S05]  /*29b0*/  FMUL.FTZ R48, R142, R82 ;  /* 0x000000528e307220 */ /* 0x004fca0000410000 */
[----:B------:R-:W0:Y:S08]  /*29c0*/  MUFU.EX2 R129, R129 ;  /* 0x0000008100817308 */ /* 0x000e300000000800 */
[----:B------:R-:W2:Y:S01]  /*29d0*/  MUFU.EX2 R48, R48 ;  /* 0x0000003000307308 */ /* 0x000ea20000000800 */
[----:B------:R-:W-:Y:S01]  /*29e0*/  FMUL.FTZ R49, R123, R84 ;  /* 0x000000547b317220 */ /* 0x000fe20000410000 */
[----:B------:R-:W-:Y:S01]  /*29f0*/  FMUL.FTZ R148, R132, R83 ;  /* 0x0000005384947220 */ /* 0x000fe20000410000 */
[----:B-1----:R-:W-:-:S03]  /*2a00*/  FMUL.FTZ R135, R121, R82 ;  /* 0x0000005279877220 */ /* 0x002fc60000410000 */
[----:B0-----:R-:W-:Y:S01]  /*2a10*/  FFMA.FTZ R50, R129, R49, R148 ;  /* 0x0000003181327223 */ /* 0x001fe20000010094 */
[----:B------:R-:W-:Y:S01]  /*2a20*/  FMUL.FTZ R121, R140, R129 ;  /* 0x000000818c797220 */ /* 0x000fe20000410000 */
[----:B------:R-:W-:Y:S02]  /*2a30*/  FMUL.FTZ R51, R142, R81 ;  /* 0x000000518e337220 */ /* 0x000fe40000410000 */
[C---:B--2---:R-:W-:Y:S01]  /*2a40*/  FFMA.FTZ R123, R48.reuse, R50, R135 ;  /* 0x00000032307b7223 */ /* 0x044fe20000010087 */
[----:B------:R-:W-:Y:S01]  /*2a50*/  FMUL.FTZ R50, R48, R121 ;  /* 0x0000007930327220 */ /* 0x000fe20000410000 */
[----:B------:R-:W-:Y:S01]  /*2a60*/  @P1 LEA R121, R66, R10, 0x2 ;  /* 0x0000000a42791211 */ /* 0x000fe200078e10ff */
[C---:B------:R-:W-:Y:S01]  /*2a70*/  FMUL.FTZ R138, R142.reuse, R80 ;  /* 0x000000508e8a7220 */ /* 0x040fe20000410000 */
[----:B------:R-:W0:Y:S04]  /*2a80*/  MUFU.EX2 R51, R51 ;  /* 0x0000003300337308 */ /* 0x000e280000000800 */
[----:B------:R-:W1:Y:S01]  /*2a90*/  @P1 LDS R121, [R121+0x107c] ;  /* 0x00107c0079791984 */ /* 0x000e620000000800 */
[C---:B------:R-:W-:Y:S01]  /*2aa0*/  FMUL.FTZ R133, R142.reuse, R79 ;  /* 0x0000004f8e857220 */ /* 0x040fe20000410000 */
[----:B------:R-:W-:-:S02]  /*2ab0*/  FMUL.FTZ R146, R142, R109 ;  /* 0x0000006d8e927220 */ /* 0x000fc40000410000 */
[----:B------:R-:W2:Y:S01]  /*2ac0*/  MUFU.EX2 R138, R138 ;  /* 0x0000008a008a7308 */ /* 0x000ea20000000800 */
[----:B------:R-:W-:Y:S01]  /*2ad0*/  FMUL.FTZ R144, R142, R85 ;  /* 0x000000558e907220 */ /* 0x000fe20000410000 */
[----:B------:R-:W-:-:S06]  /*2ae0*/  FMUL.FTZ R130, R130, R81 ;  /* 0x0000005182827220 */ /* 0x000fcc0000410000 */
[----:B------:R-:W3:Y:S01]  /*2af0*/  MUFU.EX2 R133, R133 ;  /* 0x0000008500857308 */ /* 0x000ee20000000800 */
[----:B------:R-:W-:Y:S01]  /*2b00*/  FMUL.FTZ R131, R119, R80 ;  /* 0x0000005077837220 */ /* 0x000fe20000410000 */
[----:B0-----:R-:W-:-:S06]  /*2b10*/  FFMA.FTZ R123, R51, R123, R130 ;  /* 0x0000007b337b7223 */ /* 0x001fcc0000010082 */
[----:B------:R-:W0:Y:S01]  /*2b20*/  MUFU.EX2 R146, R146 ;  /* 0x0000009200927308 */ /* 0x000e220000000800 */
[----:B------:R-:W-:Y:S01]  /*2b30*/  FMUL.FTZ R128, R128, R79 ;  /* 0x0000004f80807220 */ /* 0x000fe20000410000 */
[----:B------:R-:W-:Y:S01]  /*2b40*/  FMUL.FTZ R119, R51, R50 ;  /* 0x0000003233777220 */ /* 0x000fe20000410000 */
[----:B--2---:R-:W-:-:S05]  /*2b50*/  FFMA.FTZ R123, R138, R123, R131 ;  /* 0x0000007b8a7b7223 */ /* 0x004fca0000010083 */
[----:B------:R-:W2:Y:S01]  /*2b60*/  MUFU.EX2 R144, R144 ;  /* 0x0000009000907308 */ /* 0x000ea20000000800 */
[----:B------:R-:W-:Y:S01]  /*2b70*/  FMUL.FTZ R141, R126, R109 ;  /* 0x0000006d7e8d7220 */ /* 0x000fe20000410000 */
[----:B------:R-:W-:Y:S01]  /*2b80*/  FMUL.FTZ R50, R138, R119 ;  /* 0x000000778a327220 */ /* 0x000fe20000410000 */
[C---:B---3--:R-:W-:Y:S01]  /*2b90*/  FFMA.FTZ R123, R133.reuse, R123, R128 ;  /* 0x0000007b857b7223 */ /* 0x048fe20000010080 */
[----:B------:R-:W-:Y:S01]  /*2ba0*/  FMUL.FTZ R139, R124, R85 ;  /* 0x000000557c8b7220 */ /* 0x000fe20000410000 */
[----:B------:R-:W-:Y:S01]  /*2bb0*/  BSSY B0, `(.L_x_9575) ;  /* 0x000000e000007945 */ /* 0x000fe20003800000 */
[----:B------:R-:W-:Y:S01]  /*2bc0*/  FMUL.FTZ R119, R133, R50 ;  /* 0x0000003285777220 */ /* 0x000fe20000410000 */
[----:B0-----:R-:W-:-:S03]  /*2bd0*/  FFMA.FTZ R123, R146, R123, R141 ;  /* 0x0000007b927b7223 */ /* 0x001fc6000001008d */
[----:B------:R-:W-:Y:S01]  /*2be0*/  FMUL.FTZ R153, R146, R119 ;  /* 0x0000007792997220 */ /* 0x000fe20000410000 */
[----:B--2---:R-:W-:Y:S01]  /*2bf0*/  FFMA.FTZ R152, R144, R123, R139 ;  /* 0x0000007b90987223 */ /* 0x004fe2000001008b */
[----:B-1--4-:R-:W-:Y:S06]  /*2c00*/  @P1 BRA `(.L_x_9576) ;  /* 0x0000000000201947 */ /* 0x012fec0003800000 */
        /* <DEDUP_REMOVED lines=8> */
.L_x_9576:
[----:B------:R-:W-:Y:S05]  /*2c90*/  BSYNC B0 ;  /* 0x0000000000007941 */ /* 0x000fea0003800000 */
.L_x_9575:
[----:B------:R-:W-:Y:S01]  /*2ca0*/  FMUL.FTZ R153, R144, R153 ;  /* 0x0000009990997220 */ /* 0x000fe20000410000 */
[----:B0-----:R-:W0:Y:S01]  /*2cb0*/  SHFL.UP PT, R119, R152, 0x1, RZ ;  /* 0x0420000098777989 */ /* 0x001e2200000e00ff */
[--C-:B------:R-:W-:Y:S01]  /*2cc0*/  HADD2.F32 R126, -RZ, R47.reuse.H0_H0 ;  /* 0x2000002fff7e7230 */ /* 0x100fe20000004100 */
[----:B------:R-:W-:Y:S01]  /*2cd0*/  ISETP.GE.AND P1, PT, R21, 0x1, PT ;  /* 0x000000011500780c */ /* 0x000fe20003f26270 */
[----:B------:R-:W-:Y:S01]  /*2ce0*/  HADD2.F32 R125, -RZ, R47.H1_H1 ;  /* 0x3000002fff7d7230 */ /* 0x000fe20000004100 */
[----:B------:R-:W2:Y:S01]  /*2cf0*/  SHFL.UP PT, R50, R153, 0x1, RZ ;  /* 0x0420000099327989 */ /* 0x000ea200000e00ff */
[--C-:B------:R-:W-:Y:S02]  /*2d00*/  HADD2.F32 R149, -RZ, R45.reuse.H0_H0 ;  /* 0x2000002dff957230 */ /* 0x100fe40000004100 */
[C---:B-----5:R-:W-:Y:S01]  /*2d10*/  FMUL.FTZ R137, R134.reuse, R126 ;  /* 0x0000007e86897220 */ /* 0x060fe20000410000 */
[----:B------:R-:W-:Y:S02]  /*2d20*/  HADD2.F32 R145, -RZ, R45.H1_H1 ;  /* 0x3000002dff917230 */ /* 0x000fe40000004100 */
[----:B------:R-:W-:Y:S01]  /*2d30*/  FMUL.FTZ R45, R134, R125 ;  /* 0x0000007d862d7220 */ /* 0x000fe20000410000 */
[----:B------:R-:W-:-:S02]  /*2d40*/  HADD2.F32 R143, -RZ, R46.H1_H1 ;  /* 0x3000002eff8f7230 */ /* 0x000fc40000004100 */
[----:B------:R-:W-:Y:S01]  /*2d50*/  FMUL.FTZ R137, R116, R137 ;  /* 0x0000008974897220 */ /* 0x000fe20000410000 */
[----:B------:R-:W-:Y:S02]  /*2d60*/  HADD2.F32 R147, -RZ, R46.H0_H0 ;  /* 0x2000002eff937230 */ /* 0x000fe40000004100 */
[----:B------:R-:W-:Y:S01]  /*2d70*/  FMUL.FTZ R142, R120, R45 ;  /* 0x0000002d788e7220 */ /* 0x000fe20000410000 */
[--C-:B------:R-:W-:Y:S02]  /*2d80*/  HADD2.F32 R151, -RZ, R44.reuse.H0_H0 ;  /* 0x2000002cff977230 */ /* 0x100fe40000004100 */
[C---:B------:R-:W-:Y:S01]  /*2d90*/  FMUL.FTZ R123, R134.reuse, R143 ;  /* 0x0000008f867b7220 */ /* 0x040fe20000410000 */
[----:B------:R-:W-:Y:S02]  /*2da0*/  HADD2.F32 R150, -RZ, R44.H1_H1 ;  /* 0x3000002cff967230 */ /* 0x000fe40000004100 */
[----:B------:R-:W-:Y:S01]  /*2db0*/  FMUL.FTZ R45, R134, R147 ;  /* 0x00000093862d7220 */ /* 0x000fe20000410000 */
[----:B------:R-:W-:Y:S01]  /*2dc0*/  FFMA.FTZ R44, R144, R142, R137 ;  /* 0x0000008e902c7223 */ /* 0x000fe20000010089 */
[----:B------:R-:W-:Y:S01]  /*2dd0*/  FMUL.FTZ R123, R118, R123 ;  /* 0x0000007b767b7220 */ /* 0x000fe20000410000 */
[----:B-1----:R-:W-:Y:S01]  /*2de0*/  FMUL.FTZ R47, R144, R121 ;  /* 0x00000079902f7220 */ /* 0x002fe20000410000 */
[----:B------:R-:W-:Y:S01]  /*2df0*/  FMUL.FTZ R46, R112, R45 ;  /* 0x0000002d702e7220 */ /* 0x000fe20000410000 */
[----:B------:R-:W-:Y:S01]  /*2e00*/  FMUL.FTZ R45, R134, R149 ;  /* 0x00000095862d7220 */ /* 0x000fe20000410000 */
[----:B------:R-:W-:Y:S01]  /*2e10*/  ISETP.NE.AND P2, PT, R24, 0x1f, PT ;  /* 0x0000001f1800780c */ /* 0x000fe20003f45270 */
[----:B------:R-:W-:Y:S01]  /*2e20*/  BSSY B0, `(.L_x_9577) ;  /* 0x000009b000007945 */ /* 0x000fe20003800000 */
[C---:B0-----:R-:W-:Y:S01]  /*2e30*/  @P1 FFMA.FTZ R152, R153.reuse, R119, R152 ;  /* 0x0000007799981223 */ /* 0x041fe20000010098 */
[----:B------:R-:W-:Y:S01]  /*2e40*/  FMUL.FTZ R119, R134, R145 ;  /* 0x0000009186777220 */ /* 0x000fe20000410000 */
[----:B------:R-:W-:Y:S01]  /*2e50*/  FMUL.FTZ R136, R108, R45 ;  /* 0x0000002d6c887220 */ /* 0x000fe20000410000 */
[----:B------:R-:W-:Y:S01]  /*2e60*/  FMUL.FTZ R45, R134, R151 ;  /* 0x00000097862d7220 */ /* 0x000fe20000410000 */
[----:B--2---:R-:W-:Y:S01]  /*2e70*/  @P1 FMUL.FTZ R153, R153, R50 ;  /* 0x0000003299991220 */ /* 0x004fe20000410000 */
[C---:B------:R-:W-:Y:S01]  /*2e80*/  FFMA.FTZ R50, R146.reuse, R44, R123 ;  /* 0x0000002c92327223 */ /* 0x040fe2000001007b */
[----:B------:R-:W-:Y:S01]  /*2e90*/  FMUL.FTZ R44, R146, R47 ;  /* 0x0000002f922c7220 */ /* 0x000fe20000410000 */
[----:B------:R-:W-:Y:S01]  /*2ea0*/  FMUL.FTZ R119, R114, R119 ;  /* 0x0000007772777220 */ /* 0x000fe20000410000 */
[----:B------:R-:W-:Y:S01]  /*2eb0*/  FMUL.FTZ R47, R134, R150 ;  /* 0x00000096862f7220 */ /* 0x000fe20000410000 */
[C---:B------:R-:W-:Y:S01]  /*2ec0*/  FFMA.FTZ R50, R133.reuse, R50, R46 ;  /* 0x0000003285327223 */ /* 0x040fe2000001002e */
[----:B------:R-:W-:Y:S01]  /*2ed0*/  FMUL.FTZ R155, R133, R44 ;  /* 0x0000002c859b7220 */ /* 0x000fe20000410000 */
[----:B------:R-:W0:Y:S01]  /*2ee0*/  SHFL.UP PT, R124, R152, 0x2, RZ ;  /* 0x04400000987c7989 */ /* 0x000e2200000e00ff */
[----:B------:R-:W-:Y:S01]  /*2ef0*/  FMUL.FTZ R47, R110, R47 ;  /* 0x0000002f6e2f7220 */ /* 0x000fe20000410000 */
[C---:B------:R-:W-:Y:S01]  /*2f00*/  FFMA.FTZ R50, R138.reuse, R50, R119 ;  /* 0x000000328a327223 */ /* 0x040fe20000010077 */
[----:B------:R-:W-:Y:S01]  /*2f10*/  FMUL.FTZ R44, R138, R155 ;  /* 0x0000009b8a2c7220 */ /* 0x000fe20000410000 */
[----:B------:R-:W-:-:S02]  /*2f20*/  ISETP.GE.AND P1, PT, R21, 0x2, PT ;  /* 0x000000021500780c */ /* 0x000fc40003f26270 */
[C---:B------:R-:W-:Y:S01]  /*2f30*/  FFMA.FTZ R132, R51.reuse, R50, R136 ;  /* 0x0000003233847223 */ /* 0x040fe20000010088 */
[----:B------:R-:W-:Y:S01]  /*2f40*/  FMUL.FTZ R155, R51, R44 ;  /* 0x0000002c339b7220 */ /* 0x000fe20000410000 */
[----:B------:R-:W-:Y:S01]  /*2f50*/  FMUL.FTZ R50, R0, R45 ;  /* 0x0000002d00327220 */ /* 0x000fe20000410000 */
[----:B------:R-:W1:Y:S01]  /*2f60*/  SHFL.UP PT, R44, R153, 0x2, RZ ;  /* 0x04400000992c7989 */ /* 0x000e6200000e00ff */
[C---:B------:R-:W-:Y:S01]  /*2f70*/  FFMA.FTZ R132, R48.reuse, R132, R47 ;  /* 0x0000008430847223 */ /* 0x040fe2000001002f */
[----:B------:R-:W-:Y:S01]  /*2f80*/  FMUL.FTZ R154, R48, R155 ;  /* 0x0000009b309a7220 */ /* 0x000fe20000410000 */
[----:B------:R-:W-:Y:S02]  /*2f90*/  ISETP.GE.U32.AND P3, PT, R24, 0x18, PT ;  /* 0x000000181800780c */ /* 0x000fe40003f66070 */
[C---:B------:R-:W-:Y:S01]  /*2fa0*/  FFMA.FTZ R155, R129.reuse, R132, R50 ;  /* 0x00000084819b7223 */ /* 0x040fe20000010032 */
[----:B------:R-:W-:-:S04]  /*2fb0*/  FMUL.FTZ R154, R129, R154 ;  /* 0x0000009a819a7220 */ /* 0x000fc80000410000 */
[----:B------:R-:W2:Y:S04]  /*2fc0*/  SHFL.DOWN PT, R132, R155, 0x1, 0x1f ;  /* 0x08201f009b847f89 */ /* 0x000ea800000e0000 */
[----:B------:R-:W3:Y:S01]  /*2fd0*/  SHFL.DOWN PT, R157, R154, 0x1, 0x1f ;  /* 0x08201f009a9d7f89 */ /* 0x000ee200000e0000 */
[----:B0-----:R-:W-:-:S05]  /*2fe0*/  @P1 FFMA.FTZ R152, R153, R124, R152 ;  /* 0x0000007c99981223 */ /* 0x001fca0000010098 */
[----:B------:R-:W0:Y:S01]  /*2ff0*/  SHFL.UP PT, R45, R152, 0x4, RZ ;  /* 0x04800000982d7989 */ /* 0x000e2200000e00ff */
[----:B-1----:R-:W-:Y:S01]  /*3000*/  @P1 FMUL.FTZ R153, R153, R44 ;  /* 0x0000002c99991220 */ /* 0x002fe20000410000 */
[----:B------:R-:W-:-:S04]  /*3010*/  ISETP.GE.AND P1, PT, R21, 0x4, PT ;  /* 0x000000041500780c */ /* 0x000fc80003f26270 */
[----:B------:R-:W1:Y:S01]  /*3020*/  SHFL.UP PT, R44, R153, 0x4, RZ ;  /* 0x04800000992c7989 */ /* 0x000e6200000e00ff */
[C---:B--2---:R-:W-:Y:S01]  /*3030*/  @P2 FFMA.FTZ R155, R154.reuse, R132, R155 ;  /* 0x000000849a9b2223 */ /* 0x044fe2000001009b */
[----:B---3--:R-:W-:-:S04]  /*3040*/  @P2 FMUL.FTZ R154, R154, R157 ;  /* 0x0000009d9a9a2220 */ /* 0x008fc80000410000 */
[----:B------:R-:W2:Y:S01]  /*3050*/  SHFL.DOWN PT, R124, R155, 0x2, 0x1f ;  /* 0x08401f009b7c7f89 */ /* 0x000ea200000e0000 */
[----:B------:R-:W-:-:S03]  /*3060*/  ISETP.GE.U32.AND P2, PT, R24, 0x1e, PT ;  /* 0x0000001e1800780c */ /* 0x000fc60003f46070 */
        /* <DEDUP_REMOVED lines=12> */
[----:B------:R-:W-:-:S04]  /*3130*/  MOV R45, RZ ;  /* 0x000000ff002d7202 */ /* 0x000fc80000000f00 */
[----:B------:R-:W0:Y:S01]  /*3140*/  SHFL.UP PT, R156, R152, 0x10, RZ ;  /* 0x06000000989c7989 */ /* 0x000e2200000e00ff */
[----:B-1----:R-:W-:Y:S01]  /*3150*/  @P1 FMUL.FTZ R153, R153, R44 ;  /* 0x0000002c99991220 */ /* 0x002fe20000410000 */
[----:B------:R-:W-:Y:S01]  /*3160*/  ISETP.GE.AND P1, PT, R22, UR22, PT ;  /* 0x0000001616007c0c */ /* 0x000fe2000bf26270 */
[----:B------:R-:W-:-:S03]  /*3170*/  HFMA2.MMA R44, -RZ, RZ, 1.875, 0 ;  /* 0x3f800000ff2c7435 */ /* 0x000fc600000001ff */
[----:B------:R-:W1:Y:S01]  /*3180*/  SHFL.UP PT, R124, R153, 0x10, RZ ;  /* 0x06000000997c7989 */ /* 0x000e6200000e00ff */
[----:B------:R-:W-:Y:S01]  /*3190*/  ISETP.NE.OR P1, PT, R24, RZ, P1 ;  /* 0x000000ff1800720c */ /* 0x000fe20000f25670 */
[C---:B--2---:R-:W-:Y:S01]  /*31a0*/  @!P2 FFMA.FTZ R155, R154.reuse, R132, R155 ;  /* 0x000000849a9ba223 */ /* 0x044fe2000001009b */
        /* <DEDUP_REMOVED lines=9> */
[----:B------:R-:W-:Y:S01]  /*3240*/  ISETP.NE.AND P2, PT, R66, RZ, PT ;  /* 0x000000ff4200720c */ /* 0x000fe20003f45270 */
[----:B------:R-:W-:Y:S04]  /*3250*/  SHFL.IDX PT, R124, R127, RZ, 0x1f ;  /* 0x00001fff7f7c7589 */ /* 0x000fe800000e0000 */
        /* <DEDUP_REMOVED lines=9> */
[-C--:B------:R-:W-:Y:S01]  /*32f0*/  FMUL.FTZ R151, R151, R124.reuse ;  /* 0x0000007c97977220 */ /* 0x080fe20000410000 */
[----:B--2---:R-:W-:Y:S01]  /*3300*/  @!P1 FMUL.FTZ R154, R154, R157 ;  /* 0x0000009d9a9a9220 */ /* 0x004fe20000410000 */
[----:B------:R-:W-:Y:S01]  /*3310*/  SHFL.DOWN PT, R152, R155, 0x1, 0x1f ;  /* 0x08201f009b987f89 */ /* 0x000fe200000e0000 */
[----:B------:R-:W-:Y:S01]  /*3320*/  FFMA.FTZ R49, R129, R124, R148 ;  /* 0x0000007c81317223 */ /* 0x000fe20000010094 */
[----:B------:R-:W-:Y:S01]  /*3330*/  FFMA.FTZ R127, R0, R151, RZ ;  /* 0x00000097007f7223 */ /* 0x000fe200000100ff */
[----:B------:R-:W-:Y:S01]  /*3340*/  ISETP.NE.AND P1, PT, R66, 0x1f, PT ;  /* 0x0000001f4200780c */ /* 0x000fe20003f25270 */
[----:B------:R-:W-:Y:S01]  /*3350*/  SHFL.IDX PT, R151, R45, RZ, 0x1f ;  /* 0x00001fff2d977589 */ /* 0x000fe200000e0000 */
[----:B------:R-:W-:-:S03]  /*3360*/  FMUL.FTZ R150, R150, R49 ;  /* 0x0000003196967220 */ /* 0x000fc60000410000 */
[----:B------:R-:W0:Y:S01]  /*3370*/  SHFL.DOWN PT, R157, R154, 0x1, 0x1f ;  /* 0x08201f009a9d7f89 */ /* 0x000e2200000e0000 */
[----:B------:R-:W-:Y:S01]  /*3380*/  FFMA.FTZ R159, R110, R150, R127 ;  /* 0x000000966e9f7223 */ /* 0x000fe2000001007f */
[----:B------:R-:W-:Y:S02]  /*3390*/  FFMA.FTZ R150, R48, R49, R135 ;  /* 0x0000003130967223 */ /* 0x000fe40000010087 */
[----:B------:R-:W-:Y:S02]  /*33a0*/  SHFL.IDX PT, R140, R155, RZ, 0x1f ;  /* 0x00001fff9b8c7589 */ /* 0x000fe400000e0000 */
[-C--:B------:R-:W-:Y:S01]  /*33b0*/  FFMA.FTZ R127, R51, R150.reuse, R130 ;  /* 0x00000096337f7223 */ /* 0x080fe20000010082 */
[----:B------:R-:W-:Y:S01]  /*33c0*/  FMUL.FTZ R149, R149, R150 ;  /* 0x0000009695957220 */ /* 0x000fe20000410000 */
[----:B------:R-:W1:Y:S02]  /*33d0*/  SHFL.IDX PT, R153, R154, RZ, 0x1f ;  /* 0x00001fff9a997589 */ /* 0x000e6400000e0000 */
[----:B------:R-:W-:Y:S01]  /*33e0*/  FFMA.FTZ R148, R138, R127, R131 ;  /* 0x0000007f8a947223 */ /* 0x000fe20000010083 */
[----:B------:R-:W-:Y:S01]  /*33f0*/  FFMA.FTZ R149, R108, R149, R159 ;  /* 0x000000956c957223 */ /* 0x000fe2000001009f */
[----:B------:R-:W-:-:S02]  /*3400*/  FMUL.FTZ R145, R145, R127 ;  /* 0x0000007f91917220 */ /* 0x000fc40000410000 */
[-C--:B------:R-:W-:Y:S01]  /*3410*/  FFMA.FTZ R131, R133, R148.reuse, R128 ;  /* 0x0000009485837223 */ /* 0x080fe20000010080 */
[----:B------:R-:W-:Y:S01]  /*3420*/  FMUL.FTZ R147, R147, R148 ;  /* 0x0000009493937220 */ /* 0x000fe20000410000 */
[----:B------:R-:W-:Y:S02]  /*3430*/  FFMA.FTZ R145, R114, R145, R149 ;  /* 0x0000009172917223 */ /* 0x000fe40000010095 */
[-C--:B------:R-:W-:Y:S01]  /*3440*/  FFMA.FTZ R135, R146, R131.reuse, R141 ;  /* 0x0000008392877223 */ /* 0x080fe2000001008d */
[----:B------:R-:W-:Y:S01]  /*3450*/  FMUL.FTZ R143, R143, R131 ;  /* 0x000000838f8f7220 */ /* 0x000fe20000410000 */
[----:B------:R-:W-:Y:S02]  /*3460*/  FFMA.FTZ R145, R112, R147, R145 ;  /* 0x0000009370917223 */ /* 0x000fe40000010091 */
[-C--:B------:R-:W-:Y:S01]  /*3470*/  FFMA.FTZ R139, R144, R135.reuse, R139 ;  /* 0x00000087908b7223 */ /* 0x080fe2000001008b */
[----:B------:R-:W-:Y:S01]  /*3480*/  FMUL.FTZ R126, R126, R135 ;  /* 0x000000877e7e7220 */ /* 0x000fe20000410000 */
[----:B0-----:R-:W-:Y:S01]  /*3490*/  @P1 FFMA.FTZ R151, R157, R151, R152 ;  /* 0x000000979d971223 */ /* 0x001fe20000010098 */
[----:B------:R-:W-:Y:S01]  /*34a0*/  FFMA.FTZ R141, R118, R143, R145 ;  /* 0x0000008f768d7223 */ /* 0x000fe20000010091 */
[----:B------:R-:W-:Y:S01]  /*34b0*/  IADD3 R145, R22, -0x1, RZ ;  /* 0xffffffff16917810 */ /* 0x000fe20007ffe0ff */
[C---:B------:R-:W-:Y:S01]  /*34c0*/  FMUL.FTZ R143, R134.reuse, R124 ;  /* 0x0000007c868f7220 */ /* 0x040fe20000410000 */
[----:B------:R-:W-:Y:S01]  /*34d0*/  FFMA.FTZ R142, R151, R121, R142 ;  /* 0x00000079978e7223 */ /* 0x000fe2000001008e */
[----:B------:R-:W-:Y:S01]  /*34e0*/  FMUL.FTZ R121, R134, R49 ;  /* 0x0000003186797220 */ /* 0x000fe20000410000 */
[----:B------:R-:W-:Y:S01]  /*34f0*/  LEA R145, R145, R66, 0x8 ;  /* 0x0000004291917211 */ /* 0x000fe200078e40ff */
[----:B------:R-:W-:Y:S01]  /*3500*/  FMUL.FTZ R143, R0, R143 ;  /* 0x0000008f008f7220 */ /* 0x000fe20000410000 */
[----:B------:R-:W-:Y:S01]  /*3510*/  FFMA.FTZ R144, R144, R142, R137 ;  /* 0x0000008e90907223 */ /* 0x000fe20000010089 */
[C---:B-1----:R-:W-:Y:S01]  /*3520*/  FFMA.FTZ R45, R153.reuse, R45, R140 ;  /* 0x0000002d992d7223 */ /* 0x042fe2000001008c */
[----:B------:R-:W-:Y:S01]  /*3530*/  FMUL.FTZ R44, R153, R44 ;  /* 0x0000002c992c7220 */ /* 0x000fe20000410000 */
[----:B------:R-:W-:Y:S01]  /*3540*/  FMUL.FTZ R121, R110, R121 ;  /* 0x000000796e797220 */ /* 0x000fe20000410000 */
[----:B------:R-:W-:Y:S01]  /*3550*/  FFMA.FTZ R146, R146, R144, R123 ;  /* 0x0000009092927223 */ /* 0x000fe2000001007b */
[----:B------:R-:W-:Y:S01]  /*3560*/  IADD3 R145, -R145, UR7, RZ ;  /* 0x0000000791917c10 */ /* 0x000fe2000fffe1ff */
[C---:B------:R-:W-:Y:S01]  /*3570*/  FMUL.FTZ R137, R134.reuse, R150 ;  /* 0x0000009686897220 */ /* 0x040fe20000410000 */
[----:B------:R0:W-:Y:S01]  /*3580*/  @!P2 STS.64 [R132+0x10f8], R44 ;  /* 0x0010f82c8400a388 */ /* 0x0001e20000000a00 */
[----:B------:R-:W-:Y:S01]  /*3590*/  FFMA.FTZ R140, R133, R146, R46 ;  /* 0x00000092858c7223 */ /* 0x000fe2000001002e */
[----:B------:R-:W-:Y:S01]  /*35a0*/  ISETP.GE.AND P3, PT, R145, 0x1, PT ;  /* 0x000000019100780c */ /* 0x000fe20003f66270 */
[----:B------:R-:W-:Y:S01]  /*35b0*/  FMUL.FTZ R123, R134, R139 ;  /* 0x0000008b867b7220 */ /* 0x000fe20000410000 */
[----:B------:R1:W-:Y:S01]  /*35c0*/  STS [R12+0x4], R121 ;  /* 0x000004790c007388 */ /* 0x0003e20000000800 */
[----:B------:R-:W-:Y:S01]  /*35d0*/  FFMA.FTZ R138, R138, R140, R119 ;  /* 0x0000008c8a8a7223 */ /* 0x000fe20000010077 */
[----:B------:R-:W-:Y:S01]  /*35e0*/  FMUL.FTZ R119, R134, R148 ;  /* 0x0000009486777220 */ /* 0x000fe20000410000 */
[----:B------:R-:W-:Y:S01]  /*35f0*/  FMUL.FTZ R137, R108, R137 ;  /* 0x000000896c897220 */ /* 0x000fe20000410000 */
[----:B------:R-:W-:Y:S01]  /*3600*/  FMUL.FTZ R123, R120, R123 ;  /* 0x0000007b787b7220 */ /* 0x000fe20000410000 */
[----:B------:R-:W-:Y:S01]  /*3610*/  FFMA.FTZ R136, R51, R138, R136 ;  /* 0x0000008a33887223 */ /* 0x000fe20000010088 */
[----:B------:R-:W-:Y:S01]  /*3620*/  FMUL.FTZ R51, R134, R131 ;  /* 0x0000008386337220 */ /* 0x000fe20000410000 */
[----:B------:R-:W-:Y:S01]  /*3630*/  FMUL.FTZ R119, R112, R119 ;  /* 0x0000007770777220 */ /* 0x000fe20000410000 */
[C---:B0-----:R-:W-:Y:S01]  /*3640*/  FMUL.FTZ R45, R134.reuse, R127 ;  /* 0x0000007f862d7220 */ /* 0x041fe20000410000 */
[----:B------:R0:W-:Y:S01]  /*3650*/  STS [R12], R143 ;  /* 0x0000008f0c007388 */ /* 0x0001e20000000800 */
[----:B-1----:R-:W-:Y:S01]  /*3660*/  FMUL.FTZ R121, R134, R135 ;  /* 0x0000008786797220 */ /* 0x002fe20000410000 */
[----:B------:R-:W-:Y:S01]  /*3670*/  FMUL.FTZ R51, R118, R51 ;  /* 0x0000003376337220 */ /* 0x000fe20000410000 */
[----:B------:R-:W-:Y:S01]  /*3680*/  FMUL.FTZ R45, R114, R45 ;  /* 0x0000002d722d7220 */ /* 0x000fe20000410000 */
[----:B------:R0:W-:Y:S01]  /*3690*/  STS [R12+0x8], R137 ;  /* 0x000008890c007388 */ /* 0x0001e20000000800 */
[----:B------:R-:W-:Y:S01]  /*36a0*/  FMUL.FTZ R121, R116, R121 ;  /* 0x0000007974797220 */ /* 0x000fe20000410000 */
[----:B------:R-:W-:Y:S01]  /*36b0*/  FFMA.FTZ R134, R48, R136, R47 ;  /* 0x0000008830867223 */ /* 0x000fe2000001002f */
[----:B------:R-:W-:Y:S01]  /*36c0*/  FFMA.FTZ R141, R116, R126, R141 ;  /* 0x0000007e748d7223 */ /* 0x000fe2000001008d */
[----:B------:R0:W-:Y:S02]  /*36d0*/  STS [R12+0xc], R45 ;  /* 0x00000c2d0c007388 */ /* 0x0001e40000000800 */
[----:B------:R-:W-:-:S02]  /*36e0*/  FFMA.FTZ R50, R129, R134, R50 ;  /* 0x0000008681327223 */ /* 0x000fc40000010032 */
[----:B------:R0:W-:Y:S04]  /*36f0*/  STS [R12+0x10], R119 ;  /* 0x000010770c007388 */ /* 0x0001e80000000800 */
[----:B------:R0:W-:Y:S04]  /*3700*/  STS [R12+0x14], R51 ;  /* 0x000014330c007388 */ /* 0x0001e80000000800 */
[----:B------:R0:W-:Y:S04]  /*3710*/  STS [R12+0x18], R121 ;  /* 0x000018790c007388 */ /* 0x0001e80000000800 */
[----:B------:R0:W-:Y:S01]  /*3720*/  STS [R12+0x1c], R123 ;  /* 0x00001c7b0c007388 */ /* 0x0001e20000000800 */
[----:B------:R-:W-:Y:S06]  /*3730*/  BAR.SYNC.DEFER_BLOCKING 0x0 ;  /* 0x0000000000007b1d */ /* 0x000fec0000010000 */
[----:B------:R-:W-:Y:S05]  /*3740*/  @!P3 BRA `(.L_x_9578) ;  /* 0x000000000020b947 */ /* 0x000fea0003800000 */
[----:B0-----:R-:W0:Y:S01]  /*3750*/  LDS R51, [R33+0x220] ;  /* 0x0002200021337984 */ /* 0x001e220000000800 */
[----:B------:R-:W-:Y:S02]  /*3760*/  IMAD R2, R2, UR18, RZ ;  /* 0x0000001202027c24 */ /* 0x000fe4000f8e02ff */
[----:B------:R-:W-:-:S04]  /*3770*/  IMAD.WIDE.U32 R46, R115, UR18, R86 ;  /* 0x00000012732e7c25 */ /* 0x000fc8000f8e0056 */
[----:B------:R-:W-:Y:S01]  /*3780*/  IMAD R45, R115, UR19, R2 ;  /* 0x00000013732d7c24 */ /* 0x000fe2000f8e0202 */
[----:B------:R-:W-:-:S04]  /*3790*/  LEA R44, P3, R46, UR24, 0x2 ;  /* 0x000000182e2c7c11 */ /* 0x000fc8000f8610ff */
[----:B------:R-:W-:-:S04]  /*37a0*/  IADD3 R45, R47, R45, RZ ;  /* 0x0000002d2f2d7210 */ /* 0x000fc80007ffe0ff */
[----:B------:R-:W-:-:S05]  /*37b0*/  LEA.HI.X R45, R46, UR25, R45, 0x2, P3 ;  /* 0x000000192e2d7c11 */ /* 0x000fca00098f142d */
[----:B0-----:R1:W-:Y:S02]  /*37c0*/  REDG.E.ADD.F32.FTZ.RN.STRONG.GPU desc[UR12][R44.64], R51 ;  /* 0x000000332c0079a6 */ /* 0x0013e4000c10f38c */
.L_x_9578:
[----:B------:R-:W-:Y:S05]  /*37d0*/  BSYNC B0 ;  /* 0x0000000000007941 */ /* 0x000fea0003800000 */
.L_x_9577:
[--C-:B0-----:R-:W-:Y:S01]  /*37e0*/  HADD2.F32 R123, -RZ, R40.reuse.H0_H0 ;  /* 0x20000028ff7b7230 */ /* 0x101fe20000004100 */
[----:B------:R0:W2:Y:S01]  /*37f0*/  LDS R147, [R26+0x2a0] ;  /* 0x0002a0001a937984 */ /* 0x0000a20000000800 */
[----:B------:R-:W-:Y:S02]  /*3800*/  HADD2.F32 R132, -RZ, R40.H1_H1 ;  /* 0x30000028ff847230 */ /* 0x000fe40000004100 */
[-C--:B------:R-:W-:Y:S01]  /*3810*/  FMUL.FTZ R2, R50, R84.reuse ;  /* 0x0000005432027220 */ /* 0x080fe20000410000 */
[--C-:B------:R-:W-:Y:S02]  /*3820*/  HADD2.F32 R121, -RZ, R41.reuse.H0_H0 ;  /* 0x20000029ff797230 */ /* 0x100fe40000004100 */
[----:B-1----:R-:W-:Y:S01]  /*3830*/  FFMA.FTZ R51, R123, -R84, R124 ;  /* 0x800000547b337223 */ /* 0x002fe2000001007c */
[----:B------:R-:W-:Y:S02]  /*3840*/  HADD2.F32 R119, -RZ, R42.H0_H0 ;  /* 0x2000002aff777230 */ /* 0x000fe40000004100 */
[-C--:B------:R-:W-:Y:S01]  /*3850*/  FFMA.FTZ R48, R132, -R83.reuse, R49 ;  /* 0x8000005384307223 */ /* 0x080fe20000010031 */
[----:B------:R-:W-:Y:S01]  /*3860*/  FMUL.FTZ R49, R134, R83 ;  /* 0x0000005386317220 */ /* 0x000fe20000410000 */
[----:B------:R-:W-:Y:S01]  /*3870*/  FFMA.FTZ R44, R2, R51, RZ ;  /* 0x00000033022c7223 */ /* 0x000fe200000100ff */
[----:B------:R-:W-:-:S02]  /*3880*/  HADD2.F32 R130, -RZ, R41.H1_H1 ;  /* 0x30000029ff827230 */ /* 0x000fc40000004100 */
[-C--:B------:R-:W-:Y:S01]  /*3890*/  FFMA.FTZ R46, R121, -R82.reuse, R150 ;  /* 0x80000052792e7223 */ /* 0x080fe20000010096 */
[----:B------:R-:W-:Y:S01]  /*38a0*/  FMUL.FTZ R47, R136, R82 ;  /* 0x00000052882f7220 */ /* 0x000fe20000410000 */
[----:B------:R-:W-:Y:S01]  /*38b0*/  FFMA.FTZ R44, R49, R48, R44 ;  /* 0x00000030312c7223 */ /* 0x000fe2000001002c */
[----:B------:R-:W-:Y:S01]  /*38c0*/  FFMA.FTZ R129, R119, -R80, R148 ;  /* 0x8000005077817223 */ /* 0x000fe20000010094 */
[-C--:B------:R-:W-:Y:S01]  /*38d0*/  FFMA.FTZ R127, R130, -R81.reuse, R127 ;  /* 0x80000051827f7223 */ /* 0x080fe2000001007f */
[----:B------:R-:W-:Y:S01]  /*38e0*/  FMUL.FTZ R148, R138, R81 ;  /* 0x000000518a947220 */ /* 0x000fe20000410000 */
[----:B------:R-:W-:Y:S01]  /*38f0*/  FFMA.FTZ R45, R47, R46, R44 ;  /* 0x0000002e2f2d7223 */ /* 0x000fe2000001002c */
[----:B------:R-:W-:Y:S02]  /*3900*/  HADD2.F32 R128, -RZ, R42.H1_H1 ;  /* 0x3000002aff807230 */ /* 0x000fe40000004100 */
[----:B------:R-:W-:Y:S01]  /*3910*/  FMUL.FTZ R133, R140, R80 ;  /* 0x000000508c857220 */ /* 0x000fe20000410000 */
[----:B------:R-:W-:Y:S01]  /*3920*/  ISETP.GE.AND P3, PT, R145, 0x21, PT ;  /* 0x000000219100780c */ /* 0x000fe20003f66270 */
[----:B------:R-:W-:Y:S01]  /*3930*/  FFMA.FTZ R44, R148, R127, R45 ;  /* 0x0000007f942c7223 */ /* 0x000fe2000001002d */
[----:B------:R-:W-:-:S02]  /*3940*/  HADD2.F32 R126, -RZ, R43.H0_H0 ;  /* 0x2000002bff7e7230 */ /* 0x000fc40000004100 */
[-C--:B------:R-:W-:Y:S01]  /*3950*/  FFMA.FTZ R131, R128, -R79.reuse, R131 ;  /* 0x8000004f80837223 */ /* 0x080fe20000010083 */
[----:B------:R-:W-:Y:S02]  /*3960*/  HADD2.F32 R124, -RZ, R43.H1_H1 ;  /* 0x3000002bff7c7230 */ /* 0x000fe40000004100 */
[----:B------:R-:W-:Y:S01]  /*3970*/  FMUL.FTZ R152, R146, R79 ;  /* 0x0000004f92987220 */ /* 0x000fe20000410000 */
[----:B------:R-:W-:Y:S01]  /*3980*/  FFMA.FTZ R45, R133, R129, R44 ;  /* 0x00000081852d7223 */ /* 0x000fe2000001002c */
[----:B------:R-:W-:Y:S01]  /*3990*/  USHF.L.U64.HI UR20, UR5, 0x2, UR6 ;  /* 0x0000000205147899 */ /* 0x000fe20008010206 */
[-C--:B------:R-:W-:Y:S01]  /*39a0*/  FFMA.FTZ R135, R126, -R109.reuse, R135 ;  /* 0x8000006d7e877223 */ /* 0x080fe20000010087 */
[----:B------:R-:W-:Y:S01]  /*39b0*/  FMUL.FTZ R137, R144, R109 ;  /* 0x0000006d90897220 */ /* 0x000fe20000410000 */
[----:B------:R-:W-:Y:S01]  /*39c0*/  FMUL.FTZ R143, R125, R139 ;  /* 0x0000008b7d8f7220 */ /* 0x000fe20000410000 */
[----:B------:R-:W-:Y:S01]  /*39d0*/  FFMA.FTZ R44, R152, R131, R45 ;  /* 0x00000083982c7223 */ /* 0x000fe2000001002d */
[-C--:B------:R-:W-:Y:S01]  /*39e0*/  FMUL.FTZ R150, R142, R85.reuse ;  /* 0x000000558e967220 */ /* 0x080fe20000410000 */
[----:B------:R-:W-:Y:S01]  /*39f0*/  FFMA.FTZ R139, R124, -R85, R139 ;  /* 0x800000557c8b7223 */ /* 0x000fe2000001008b */
[----:B------:R-:W-:Y:S01]  /*3a00*/  USHF.L.U32 UR21, UR5, 0x2, URZ ;  /* 0x0000000205157899 */ /* 0x000fe2000800063f */
[----:B------:R-:W-:Y:S01]  /*3a10*/  FFMA.FTZ R125, R137, R135, R44 ;  /* 0x00000087897d7223 */ /* 0x000fe2000001002c */
[----:B------:R-:W-:-:S02]  /*3a20*/  IMAD R44, R90, UR20, RZ ;  /* 0x000000145a2c7c24 */ /* 0x000fc4000f8e02ff */
[----:B------:R-:W-:Y:S01]  /*3a30*/  FMUL.FTZ R154, R150, R139 ;  /* 0x0000008b969a7220 */ /* 0x000fe20000410000 */
[----:B------:R-:W-:Y:S01]  /*3a40*/  BSSY B0, `(.L_x_9579) ;  /* 0x0000009000007945 */ /* 0x000fe20003800000 */
[----:B------:R-:W-:Y:S01]  /*3a50*/  FFMA.FTZ R141, R120, R143, R141 ;  /* 0x0000008f788d7223 */ /* 0x000fe2000001008d */
[----:B------:R-:W-:Y:S01]  /*3a60*/  ISETP.GE.AND P4, PT, R145, 0x41, PT ;  /* 0x000000419100780c */ /* 0x000fe20003f86270 */
[----:B------:R-:W-:Y:S01]  /*3a70*/  FADD.FTZ R125, R125, R154 ;  /* 0x0000009a7d7d7221 */ /* 0x000fe20000010000 */
[----:B------:R-:W-:Y:S01]  /*3a80*/  IMAD R143, R91, UR21, R44 ;  /* 0x000000155b8f7c24 */ /* 0x000fe2000f8e022c */
[----:B0-2---:R-:W-:Y:S10]  /*3a90*/  @!P3 BRA `(.L_x_9580) ;  /* 0x00000000000cb947 */ /* 0x005ff40003800000 */
[----:B------:R-:W-:-:S05]  /*3aa0*/  IMAD.WIDE.U32 R44, R90, UR21, R96 ;  /* 0x000000155a2c7c25 */ /* 0x000fca000f8e0060 */
[----:B------:R-:W-:-:S05]  /*3ab0*/  IADD3 R45, R45, R143, RZ ;  /* 0x0000008f2d2d7210 */ /* 0x000fca0007ffe0ff */
[----:B------:R0:W-:Y:S02]  /*3ac0*/  REDG.E.ADD.F32.FTZ.RN.STRONG.GPU desc[UR12][R44.64], R147 ;  /* 0x000000932c0079a6 */ /* 0x0001e4000c10f38c */
.L_x_9580:
[----:B------:R-:W-:Y:S05]  /*3ad0*/  BSYNC B0 ;  /* 0x0000000000007941 */ /* 0x000fea0003800000 */
.L_x_9579:
[----:B0-----:R0:W1:Y:S01]  /*3ae0*/  LDS R147, [R27+0x320] ;  /* 0x000320001b937984 */ /* 0x0010620000000800 */
[----:B------:R-:W-:Y:S04]  /*3af0*/  BSSY B0, `(.L_x_9581) ;  /* 0x0000005000007945 */ /* 0x000fe80003800000 */
[----:B------:R-:W-:Y:S05]  /*3b00*/  @!P4 BRA `(.L_x_9582) ;  /* 0x00000000000cc947 */ /* 0x000fea0003800000 */
[----:B------:R-:W-:-:S05]  /*3b10*/  IMAD.WIDE.U32 R44, R90, UR21, R98 ;  /* 0x000000155a2c7c25 */ /* 0x000fca000f8e0062 */
[----:B------:R-:W-:-:S05]  /*3b20*/  IADD3 R45, R143, R45, RZ ;  /* 0x0000002d8f2d7210 */ /* 0x000fca0007ffe0ff */
[----:B-1----:R2:W-:Y:S02]  /*3b30*/  REDG.E.ADD.F32.FTZ.RN.STRONG.GPU desc[UR12][R44.64], R147 ;  /* 0x000000932c0079a6 */ /* 0x0025e4000c10f38c */
.L_x_9582:
[----:B------:R-:W-:Y:S05]  /*3b40*/  BSYNC B0 ;  /* 0x0000000000007941 */ /* 0x000fea0003800000 */
.L_x_9581:
        /* <DEDUP_REMOVED lines=12> */
.L_x_9584:
[----:B------:R-:W-:Y:S05]  /*3c10*/  BSYNC B0 ;  /* 0x0000000000007941 */ /* 0x000fea0003800000 */
.L_x_9583:
[----:B------:R4:W0:Y:S01]  /*3c20*/  LDS R145, [R29+0x420] ;  /* 0x000420001d917984 */ /* 0x0008220000000800 */
[----:B------:R-:W-:Y:S01]  /*3c30*/  ISETP.NE.AND P6, PT, R149, RZ, PT ;  /* 0x000000ff9500720c */ /* 0x000fe20003fc5270 */
[----:B------:R-:W-:-:S12]  /*3c40*/  BSSY B0, `(.L_x_9585) ;  /* 0x0000005000007945 */ /* 0x000fd80003800000 */
[----:B----4-:R-:W-:Y:S05]  /*3c50*/  @!P6 BRA `(.L_x_9586) ;  /* 0x00000000000ce947 */ /* 0x010fea0003800000 */
[----:B---3--:R-:W-:-:S05]  /*3c60*/  IMAD.WIDE.U32 R44, R90, UR21, R102 ;  /* 0x000000155a2c7c25 */ /* 0x008fca000f8e0066 */
[----:B------:R-:W-:-:S05]  /*3c70*/  IADD3 R45, R143, R45, RZ ;  /* 0x0000002d8f2d7210 */ /* 0x000fca0007ffe0ff */
[----:B0-----:R4:W-:Y:S02]  /*3c80*/  REDG.E.ADD.F32.FTZ.RN.STRONG.GPU desc[UR12][R44.64], R145 ;  /* 0x000000912c0079a6 */ /* 0x0019e4000c10f38c */
.L_x_9586:
[----:B------:R-:W-:Y:S05]  /*3c90*/  BSYNC B0 ;  /* 0x0000000000007941 */ /* 0x000fea0003800000 */
.L_x_9585:
[----:B0---4-:R0:W4:Y:S01]  /*3ca0*/  LDS R145, [R30+0x4a0] ;  /* 0x0004a0001e917984 */ /* 0x0111220000000800 */
[----:B------:R-:W-:Y:S04]  /*3cb0*/  BSSY B0, `(.L_x_9587) ;  /* 0x0000005000007945 */ /* 0x000fe80003800000 */
[----:B------:R-:W-:Y:S05]  /*3cc0*/  @!P3 BRA `(.L_x_9588) ;  /* 0x00000000000cb947 */ /* 0x000fea0003800000 */
[----:B---3--:R-:W-:-:S05]  /*3cd0*/  IMAD.WIDE.U32 R44, R90, UR21, R104 ;  /* 0x000000155a2c7c25 */ /* 0x008fca000f8e0068 */
[----:B------:R-:W-:-:S05]  /*3ce0*/  IADD3 R45, R143, R45, RZ ;  /* 0x0000002d8f2d7210 */ /* 0x000fca0007ffe0ff */
[----:B----4-:R3:W-:Y:S02]  /*3cf0*/  REDG.E.ADD.F32.FTZ.RN.STRONG.GPU desc[UR12][R44.64], R145 ;  /* 0x000000912c0079a6 */ /* 0x0107e4000c10f38c */
.L_x_9588:
[----:B------:R-:W-:Y:S05]  /*3d00*/  BSYNC B0 ;  /* 0x0000000000007941 */ /* 0x000fea0003800000 */
.L_x_9587:
[----:B---34-:R3:W4:Y:S01]  /*3d10*/  LDS R145, [R31+0x520] ;  /* 0x000520001f917984 */ /* 0x0187220000000800 */
[----:B------:R-:W-:Y:S04]  /*3d20*/  BSSY B0, `(.L_x_9589) ;  /* 0x0000005000007945 */ /* 0x000fe80003800000 */
[----:B------:R-:W-:Y:S05]  /*3d30*/  @!P4 BRA `(.L_x_9590) ;  /* 0x00000000000cc947 */ /* 0x000fea0003800000 */
[----:B------:R-:W-:-:S05]  /*3d40*/  IMAD.WIDE.U32 R44, R90, UR21, R88 ;  /* 0x000000155a2c7c25 */ /* 0x000fca000f8e0058 */
[----:B------:R-:W-:-:S05]  /*3d50*/  IADD3 R45, R143, R45, RZ ;  /* 0x0000002d8f2d7210 */ /* 0x000fca0007ffe0ff */
[----:B----4-:R4:W-:Y:S02]  /*3d60*/  REDG.E.ADD.F32.FTZ.RN.STRONG.GPU desc[UR12][R44.64], R145 ;  /* 0x000000912c0079a6 */ /* 0x0109e4000c10f38c */
.L_x_9590:
[----:B------:R-:W-:Y:S05]  /*3d70*/  BSYNC B0 ;  /* 0x0000000000007941 */ /* 0x000fea0003800000 */
.L_x_9589:
[----:B----4-:R4:W0:Y:S01]  /*3d80*/  LDS R145, [R32+0x5a0] ;  /* 0x0005a00020917984 */ /* 0x0108220000000800 */
[----:B------:R-:W-:Y:S01]  /*3d90*/  BSSY B0, `(.L_x_9591) ;  /* 0x0000005000007945 */ /* 0x000fe20003800000 */
[----:B------:R-:W-:-:S03]  /*3da0*/  IMAD.WIDE.U32 R44, R90, UR21, R106 ;  /* 0x000000155a2c7c25 */ /* 0x000fc6000f8e006a */
[----:B------:R-:W-:Y:S05]  /*3db0*/  @!P5 BRA `(.L_x_9592) ;  /* 0x000000000008d947 */ /* 0x000fea0003800000 */
[----:B------:R-:W-:-:S05]  /*3dc0*/  IADD3 R45, R143, R45, RZ ;  /* 0x0000002d8f2d7210 */ /* 0x000fca0007ffe0ff */
[----:B0-----:R0:W-:Y:S02]  /*3dd0*/  REDG.E.ADD.F32.FTZ.RN.STRONG.GPU desc[UR12][R44.64], R145 ;  /* 0x000000912c0079a6 */ /* 0x0011e4000c10f38c */
.L_x_9592:
[----:B------:R-:W-:Y:S05]  /*3de0*/  BSYNC B0 ;  /* 0x0000000000007941 */ /* 0x000fea0003800000 */
.L_x_9591:
[----:B0-----:R-:W0:Y:S01]  /*3df0*/  SHFL.DOWN PT, R44, R125, 0x1, 0x1f ;  /* 0x08201f007d2c7f89 */ /* 0x001e2200000e0000 */
[C---:B------:R-:W-:Y:S01]  /*3e00*/  ISETP.GT.AND P3, PT, R21.reuse, 0x1e, PT ;  /* 0x0000001e1500780c */ /* 0x040fe20003f64270 */
[----:B------:R-:W-:Y:S01]  /*3e10*/  FADD.FTZ R77, R150, R77 ;  /* 0x0000004d964d7221 */ /* 0x000fe20000010000 */
[----:B------:R-:W-:Y:S01]  /*3e20*/  ISETP.NE.AND P4, PT, R21, RZ, PT ;  /* 0x000000ff1500720c */ /* 0x000fe20003f85270 */
[----:B------:R-:W5:Y:S01]  /*3e30*/  SHFL.DOWN PT, R154, R141, 0x1, 0x1f ;  /* 0x08201f008d9a7f89 */ /* 0x000f6200000e0000 */
[----:B------:R-:W-:Y:S01]  /*3e40*/  FMUL.FTZ R150, R111, R144 ;  /* 0x000000906f967220 */ /* 0x000fe20000410000 */
[----:B------:R-:W-:Y:S01]  /*3e50*/  FADD.FTZ R74, R47, R74 ;  /* 0x0000004a2f4a7221 */ /* 0x000fe20000010000 */
[----:B------:R-:W-:Y:S01]  /*3e60*/  FMUL.FTZ R47, R111, R134 ;  /* 0x000000866f2f7220 */ /* 0x000fe20000410000 */
[----:B------:R-:W-:Y:S01]  /*3e70*/  FADD.FTZ R54, R49, R54 ;  /* 0x0000003631367221 */ /* 0x000fe20000010000 */
[----:B------:R-:W-:Y:S01]  /*3e80*/  FMUL.FTZ R135, R135, R150 ;  /* 0x0000009687877220 */ /* 0x000fe20000410000 */
[----:B------:R-:W-:Y:S01]  /*3e90*/  FMUL.FTZ R150, R111, R142 ;  /* 0x0000008e6f967220 */ /* 0x000fe20000410000 */
[----:B------:R-:W-:Y:S01]  /*3ea0*/  FMUL.FTZ R47, R48, R47 ;  /* 0x0000002f302f7220 */ /* 0x000fe20000410000 */
[----:B------:R-:W-:Y:S01]  /*3eb0*/  BSSY B0, `(.L_x_9593) ;  /* 0x0000047000007945 */ /* 0x000fe20003800000 */
[----:B------:R-:W-:Y:S01]  /*3ec0*/  FFMA.FTZ R135, R126, R144, R135 ;  /* 0x000000907e877223 */ /* 0x000fe20000010087 */
[----:B------:R-:W-:Y:S01]  /*3ed0*/  FMUL.FTZ R139, R139, R150 ;  /* 0x000000968b8b7220 */ /* 0x000fe20000410000 */
[----:B------:R-:W-:Y:S01]  /*3ee0*/  FFMA.FTZ R47, R132, R134, R47 ;  /* 0x00000086842f7223 */ /* 0x000fe2000001002f */
[----:B------:R-:W1:Y:S01]  /*3ef0*/  @!P4 S2R R45, SR_CgaCtaId ;  /* 0x00000000002dc919 */ /* 0x000e620000008800 */
        /* <DEDUP_REMOVED lines=25> */
[----:B------:R-:W-:Y:S01]  /*4090*/  @!P4 MOV R44, 0x400 ;  /* 0x00000400002cc802 */ /* 0x000fe20000000f00 */
[----:B-----5:R-:W-:Y:S01]  /*40a0*/  @!P3 FADD.FTZ R141, R141, R154 ;  /* 0x0000009a8d8db221 */ /* 0x020fe20000010000 */
[----:B------:R-:W-:-:S02]  /*40b0*/  ISETP.GT.AND P3, PT, R21, 0xf, PT ;  /* 0x0000000f1500780c */ /* 0x000fc40003f64270 */
[----:B------:R-:W0:Y:S01]  /*40c0*/  SHFL.DOWN PT, R154, R125, 0x10, 0x1f ;  /* 0x0a001f007d9a7f89 */ /* 0x000e2200000e0000 */
[----:B-1----:R-:W-:Y:S01]  /*40d0*/  @!P4 LEA R10, R45, R44, 0x18 ;  /* 0x0000002c2d0ac211 */ /* 0x002fe200078ec0ff */
[----:B------:R-:W-:Y:S02]  /*40e0*/  FMUL.FTZ R44, R111, R146 ;  /* 0x000000926f2c7220 */ /* 0x000fe40000410000 */
[----:B------:R-:W1:Y:S02]  /*40f0*/  SHFL.DOWN PT, R156, R141, 0x10, 0x1f ;  /* 0x0a001f008d9c7f89 */ /* 0x000e6400000e0000 */
        /* <DEDUP_REMOVED lines=9> */
[----:B------:R-:W-:Y:S01]  /*4190*/  FFMA.FTZ R138, R130, R138, R127 ;  /* 0x0000008a828a7223 */ /* 0x000fe2000001007f */
[----:B0-----:R-:W-:-:S03]  /*41a0*/  @!P3 FADD.FTZ R125, R125, R154 ;  /* 0x0000009a7d7db221 */ /* 0x001fc60000010000 */
[----:B------:R-:W-:Y:S01]  /*41b0*/  FADD.FTZ R37, R138, R37 ;  /* 0x000000258a257221 */ /* 0x000fe20000010000 */
[----:B-1----:R-:W-:Y:S01]  /*41c0*/  @!P3 FADD.FTZ R141, R141, R156 ;  /* 0x0000009c8d8db221 */ /* 0x002fe20000010000 */
[----:B------:R-:W-:Y:S01]  /*41d0*/  MOV R44, R125 ;  /* 0x0000007d002c7202 */ /* 0x000fe20000000f00 */
[----:B------:R-:W-:-:S03]  /*41e0*/  FMUL.FTZ R125, R111, R136 ;  /* 0x000000886f7d7220 */ /* 0x000fc60000410000 */
[----:B------:R-:W-:Y:S01]  /*41f0*/  MOV R45, R141 ;  /* 0x0000008d002d7202 */ /* 0x000fe20000000f00 */
[----:B------:R-:W-:Y:S01]  /*4200*/  FMUL.FTZ R140, R46, R125 ;  /* 0x0000007d2e8c7220 */ /* 0x000fe20000410000 */
[----:B------:R-:W-:-:S03]  /*4210*/  FMUL.FTZ R46, R111, R50 ;  /* 0x000000326f2e7220 */ /* 0x000fc60000410000 */
[----:B------:R0:W-:Y:S01]  /*4220*/  @!P4 STS.64 [R10+0x648], R44 ;  /* 0x0006482c0a00c388 */ /* 0x0001e20000000a00 */
        /* <DEDUP_REMOVED lines=15> */
.L_x_9594:
[----:B------:R-:W-:Y:S05]  /*4320*/  BSYNC B0 ;  /* 0x0000000000007941 */ /* 0x000fea0003800000 */
.L_x_9593:
[----:B------:R-:W-:Y:S01]  /*4330*/  IADD3 R115, R115, 0x1, RZ ;  /* 0x0000000173737810 */ /* 0x000fe20007ffe0ff */
[----:B------:R-:W-:-:S03]  /*4340*/  UIADD3 UR5, UP0, UR5, 0x1, URZ ;  /* 0x0000000105057890 */ /* 0x000fc6000ff1e03f */
[----:B------:R-:W-:Y:S01]  /*4350*/  ISETP.GE.AND P2, PT, R115, UR23, PT ;  /* 0x0000001773007c0c */ /* 0x000fe2000bf46270 */
[----:B------:R-:W-:-:S12]  /*4360*/  UIADD3.X UR6, URZ, UR6, URZ, UP0, !UPT ;  /* 0x000000063f067290 */ /* 0x000fd800087fe43f */
[----:B------:R-:W-:Y:S05]  /*4370*/  @!P2 BRA `(.L_x_9595) ;  /* 0xffffffe000cca947 */ /* 0x000fea000383ffff */
.L_x_9574:
[----:B------:R-:W-:Y:S01]  /*4380*/  BAR.SYNC.DEFER_BLOCKING 0x0 ;  /* 0x0000000000007b1d */ /* 0x000fe20000010000 */
[----:B------:R-:W-:Y:S02]  /*4390*/  SHF.R.S32.HI R79, RZ, 0x1f, R66 ;  /* 0x0000001fff4f7819 */ /* 0x000fe40000011442 */
[C---:B------:R-:W-:Y:S02]  /*43a0*/  LEA R40, P0, R66.reuse, R15, 0x4 ;  /* 0x0000000f42287211 */ /* 0x040fe400078020ff */
[----:B------:R-:W-:Y:S01]  /*43b0*/  LEA R80, R21, R10, 0x4 ;  /* 0x0000000a15507211 */ /* 0x000fe200078e20ff */
[----:B------:R-:W-:Y:S01]  /*43c0*/  ULDC.64 UR6, c[0x0][0x390] ;  /* 0x0000e40000067ab9 */ /* 0x000fe20000000a00 */
[----:B------:R-:W-:-:S06]  /*43d0*/  LEA.HI.X R41, R66, R16, R79, 0x4, P0 ;  /* 0x0000001042297211 */ /* 0x000fcc00000f244f */
[----:B------:R-:W5:Y:S01]  /*43e0*/  LDG.E.128 R40, desc[UR12][R40.64] ;  /* 0x0000000c28287981 */ /* 0x000f62000c1e1d00 */
[----:B------:R-:W-:Y:S01]  /*43f0*/  IADD3 R81, R22, -0x1, RZ ;  /* 0xffffffff16517810 */ /* 0x000fe20007ffe0ff */
[----:B------:R-:W-:Y:S01]  /*4400*/  UIADD3 UR4, UR4, -0x100, URZ ;  /* 0xffffff0004047890 */ /* 0x000fe2000fffe03f */
[----:B------:R-:W-:Y:S01]  /*4410*/  SHF.L.U64.HI R79, R66, 0x4, R79 ;  /* 0x00000004424f7819 */ /* 0x000fe2000001024f */
[----:B-----5:R-:W-:Y:S01]  /*4420*/  STS.128 [R80], R40 ;  /* 0x0000002850007388 */ /* 0x020fe20000000c00 */
[----:B------:R-:W-:-:S03]  /*4430*/  NOP ;  /* 0x0000000000007918 */ /* 0x000fc60000000000 */
[----:B01----:R-:W0:Y:S02]  /*4440*/  LDS.128 R44, [R80] ;  /* 0x00000000502c7984 */ /* 0x003e240000000c00 */
        /* <DEDUP_REMOVED lines=9> */
[----:B------:R-:W-:Y:S01]  /*44e0*/  FSETP.GTU.FTZ.AND P6, PT, R0, 20, PT ;  /* 0x41a000000000780b */ /* 0x000fe20003fdc000 */
[--C-:B------:R-:W-:Y:S01]  /*44f0*/  FADD.FTZ R49, R49, R6.reuse ;  /* 0x0000000631317221 */ /* 0x100fe20000010000 */
[----:B------:R-:W-:Y:S01]  /*4500*/  FSETP.GTU.FTZ.AND P1, PT, R43, 20, PT ;  /* 0x41a000002b00780b */ /* 0x000fe20003f3c000 */
[--C-:B------:R-:W-:Y:S01]  /*4510*/  FADD.FTZ R44, R41, R6.reuse ;  /* 0x00000006292c7221 */ /* 0x100fe20000010000 */
[----:B------:R-:W-:Y:S01]  /*4520*/  HADD2.F32 R41, -RZ, R46.H1_H1 ;  /* 0x3000002eff297230 */ /* 0x000fe20000004100 */
[----:B------:R-:W-:Y:S02]  /*4530*/  FSETP.GTU.FTZ.AND P2, PT, R45, 20, PT ;  /* 0x41a000002d00780b */ /* 0x000fe40003f5c000 */
[----:B------:R-:W-:Y:S02]  /*4540*/  FSETP.GTU.FTZ.AND P0, PT, R49, 20, PT ;  /* 0x41a000003100780b */ /* 0x000fe40003f1c000 */
[----:B------:R-:W-:Y:S01]  /*4550*/  FADD.FTZ R41, R41, R6 ;  /* 0x0000000629297221 */ /* 0x000fe20000010000 */
[----:B------:R-:W-:-:S02]  /*4560*/  FSETP.GTU.FTZ.AND P3, PT, R44, 20, PT ;  /* 0x41a000002c00780b */ /* 0x000fc40003f7c000 */
[----:B------:R-:W-:Y:S01]  /*4570*/  F2FP.F16.F32.PACK_AB R46, R75, R76 ;  /* 0x0000004c4b2e723e */ /* 0x000fe200000000ff */
[----:B------:R-:W-:Y:S01]  /*4580*/  @!P6 FMUL.FTZ R0, R0, -1.4426950216293334961 ;  /* 0xbfb8aa3b0000e820 */ /* 0x000fe20000410000 */
[----:B------:R-:W-:-:S05]  /*4590*/  FSETP.GTU.FTZ.AND P4, PT, R41, 20, PT ;  /* 0x41a000002900780b */ /* 0x000fca0003f9c000 */
[----:B------:R-:W0:Y:S01]  /*45a0*/  @!P6 MUFU.EX2 R0, R0 ;  /* 0x000000000000e308 */ /* 0x000e220000000800 */
[----:B------:R-:W-:Y:S02]  /*45b0*/  @!P0 FMUL.FTZ R40, R49, -1.4426950216293334961 ;  /* 0xbfb8aa3b31288820 */ /* 0x000fe40000410000 */
[----:B------:R-:W1:Y:S05]  /*45c0*/  LDC.64 R48, c[0x0][0x388] ;  /* 0x0000e200ff307b82 */ /* 0x000e6a0000000a00 */
[----:B------:R5:W2:Y:S01]  /*45d0*/  @!P0 MUFU.EX2 R50, R40 ;  /* 0x0000002800328308 */ /* 0x000aa20000000800 */
[----:B------:R-:W-:-:S07]  /*45e0*/  @!P4 FMUL.FTZ R41, R41, -1.4426950216293334961 ;  /* 0xbfb8aa3b2929c820 */ /* 0x000fce0000410000 */
[----:B------:R-:W-:Y:S01]  /*45f0*/  @!P4 MUFU.EX2 R41, R41 ;  /* 0x000000290029c308 */ /* 0x000fe20000000800 */
[----:B0-----:R-:W-:Y:S01]  /*4600*/  @!P6 FADD.FTZ R2, R0, 1 ;  /* 0x3f8000000002e421 */ /* 0x001fe20000010000 */
[----:B------:R-:W-:Y:S01]  /*4610*/  @!P1 FMUL.FTZ R0, R43, -1.4426950216293334961 ;  /* 0xbfb8aa3b2b009820 */ /* 0x000fe20000410000 */
[--C-:B------:R-:W-:Y:S02]  /*4620*/  HADD2.F32 R43, -RZ, R47.reuse.H0_H0 ;  /* 0x2000002fff2b7230 */ /* 0x100fe40000004100 */
[----:B-----5:R-:W-:Y:S01]  /*4630*/  @!P2 FMUL.FTZ R40, R45, -1.4426950216293334961 ;  /* 0xbfb8aa3b2d28a820 */ /* 0x020fe20000410000 */
[----:B------:R-:W-:Y:S01]  /*4640*/  HADD2.F32 R47, -RZ, R47.H1_H1 ;  /* 0x3000002fff2f7230 */ /* 0x000fe20000004100 */
[----:B------:R-:W-:Y:S01]  /*4650*/  F2FP.F16.F32.PACK_AB R45, R65, R74 ;  /* 0x0000004a412d723e */ /* 0x000fe200000000ff */
[----:B------:R0:W5:Y:S01]  /*4660*/  @!P6 MUFU.RCP R42, R2 ;  /* 0x00000002002ae308 */ /* 0x0001620000001000 */
[--C-:B------:R-:W-:Y:S02]  /*4670*/  FADD.FTZ R43, R43, R6.reuse ;  /* 0x000000062b2b7221 */ /* 0x100fe40000010000 */
[----:B------:R-:W-:Y:S01]  /*4680*/  FADD.FTZ R47, R47, R6 ;  /* 0x000000062f2f7221 */ /* 0x000fe20000010000 */
[----:B-1----:R-:W-:-:S02]  /*4690*/  IMAD R74, R48, UR14, RZ ;  /* 0x0000000e304a7c24 */ /* 0x002fc4000f8e02ff */
[----:B--2---:R-:W-:Y:S01]  /*46a0*/  @!P0 FADD.FTZ R50, R50, 1 ;  /* 0x3f80000032328421 */ /* 0x004fe20000010000 */
[----:B------:R-:W-:Y:S01]  /*46b0*/  FSETP.GTU.FTZ.AND P5, PT, R43, 20, PT ;  /* 0x41a000002b00780b */ /* 0x000fe20003fbc000 */
[----:B------:R-:W1:Y:S01]  /*46c0*/  @!P1 MUFU.EX2 R0, R0 ;  /* 0x0000000000009308 */ /* 0x000e620000000800 */
[----:B0-----:R-:W-:Y:S01]  /*46d0*/  @!P3 FMUL.FTZ R2, R44, -1.4426950216293334961 ;  /* 0xbfb8aa3b2c02b820 */ /* 0x001fe20000410000 */
[----:B------:R-:W-:Y:S02]  /*46e0*/  F2FP.F16.F32.PACK_AB R44, R54, R55 ;  /* 0x00000037362c723e */ /* 0x000fe400000000ff */
[----:B------:R-:W-:-:S04]  /*46f0*/  SHF.L.U32 R54, R81, 0x8, RZ ;  /* 0x0000000851367819 */ /* 0x000fc800000006ff */
[----:B------:R-:W0:Y:S01]  /*4700*/  @!P2 MUFU.EX2 R40, R40 ;  /* 0x000000280028a308 */ /* 0x000e220000000800 */
[----:B-----5:R-:W-:Y:S01]  /*4710*/  @!P6 FMUL.FTZ R35, R35, R42 ;  /* 0x0000002a2323e220 */ /* 0x020fe20000410000 */
[----:B------:R-:W-:Y:S02]  /*4720*/  FSETP.GTU.FTZ.AND P6, PT, R47, 20, PT ;  /* 0x41a000002f00780b */ /* 0x000fe40003fdc000 */
[----:B------:R-:W-:Y:S01]  /*4730*/  @!P5 FMUL.FTZ R42, R43, -1.4426950216293334961 ;  /* 0xbfb8aa3b2b2ad820 */ /* 0x000fe20000410000 */
[----:B------:R-:W-:-:S03]  /*4740*/  SHF.R.S32.HI R55, RZ, 0x1f, R54 ;  /* 0x0000001fff377819 */ /* 0x000fc60000011436 */
[----:B------:R-:W2:Y:S01]  /*4750*/  @!P3 MUFU.EX2 R2, R2 ;  /* 0x000000020002b308 */ /* 0x000ea20000000800 */
[----:B-1----:R-:W-:-:S06]  /*4760*/  @!P1 FADD.FTZ R0, R0, 1 ;  /* 0x3f80000000009421 */ /* 0x002fcc0000010000 */
[----:B------:R-:W-:Y:S01]  /*4770*/  @!P6 FMUL.FTZ R43, R47, -1.4426950216293334961 ;  /* 0xbfb8aa3b2f2be820 */ /* 0x000fe20000410000 */
[----:B------:R-:W1:Y:S01]  /*4780*/  @!P5 MUFU.EX2 R42, R42 ;  /* 0x0000002a002ad308 */ /* 0x000e620000000800 */
[----:B------:R-:W-:Y:S01]  /*4790*/  F2FP.F16.F32.PACK_AB R47, R77, R78 ;  /* 0x0000004e4d2f723e */ /* 0x000fe200000000ff */
[----:B0-----:R-:W-:Y:S01]  /*47a0*/  @!P2 FADD.FTZ R40, R40, 1 ;  /* 0x3f8000002828a421 */ /* 0x001fe20000010000 */
[----:B------:R-:W0:Y:S01]  /*47b0*/  LDC.64 R76, c[0x0][0x3e0] ;  /* 0x0000f800ff4c7b82 */ /* 0x000e220000000a00 */
[----:B------:R-:W-:Y:S02]  /*47c0*/  SHF.L.U32 R78, R66, 0x4, RZ ;  /* 0x00000004424e7819 */ /* 0x000fe400000006ff */
[----:B------:R5:W-:Y:S02]  /*47d0*/  STS.128 [R80], R44 ;  /* 0x0000002c50007388 */ /* 0x000be40000000c00 */
[----:B------:R-:W3:Y:S01]  /*47e0*/  @!P6 MUFU.EX2 R62, R43 ;  /* 0x0000002b003ee308 */ /* 0x000ee20000000800 */
[----:B--2---:R-:W-:-:S07]  /*47f0*/  @!P3 FADD.FTZ R2, R2, 1 ;  /* 0x3f8000000202b421 */ /* 0x004fce0000010000 */
[----:B------:R2:W4:Y:S01]  /*4800*/  @!P1 MUFU.RCP R63, R0 ;  /* 0x00000000003f9308 */ /* 0x0005220000001000 */
[----:B-1----:R-:W-:Y:S01]  /*4810*/  @!P5 FADD.FTZ R51, R42, 1 ;  /* 0x3f8000002a33d421 */ /* 0x002fe20000010000 */
[----:B-----5:R-:W-:-:S06]  /*4820*/  IMAD R45, R49, UR15, R74 ;  /* 0x0000000f312d7c24 */ /* 0x020fcc000f8e024a */
[----:B------:R1:W5:Y:S01]  /*4830*/  @!P2 MUFU.RCP R64, R40 ;  /* 0x000000280040a308 */ /* 0x0003620000001000 */
[----:B--2---:R-:W-:Y:S01]  /*4840*/  @!P4 FADD.FTZ R0, R41, 1 ;  /* 0x3f8000002900c421 */ /* 0x004fe20000010000 */
[----:B------:R-:W-:Y:S01]  /*4850*/  NOP ;  /* 0x0000000000007918 */ /* 0x000fe20000000000 */
[----:B---3--:R-:W-:Y:S01]  /*4860*/  @!P6 FADD.FTZ R62, R62, 1 ;  /* 0x3f8000003e3ee421 */ /* 0x008fe20000010000 */
[----:B-1----:R-:W1:Y:S01]  /*4870*/  LDS.128 R40, [R80] ;  /* 0x0000000050287984 */ /* 0x002e620000000c00 */
[----:B------:R-:W-:-:S03]  /*4880*/  IMAD.WIDE.U32 R48, R48, UR15, R54 ;  /* 0x0000000f30307c25 */ /* 0x000fc6000f8e0036 */
[----:B------:R2:W3:Y:S01]  /*4890*/  @!P3 MUFU.RCP R65, R2 ;  /* 0x000000020041b308 */ /* 0x0004e20000001000 */
[----:B----4-:R-:W-:Y:S01]  /*48a0*/  @!P1 FMUL.FTZ R36, R36, R63 ;  /* 0x0000003f24249220 */ /* 0x010fe20000410000 */
[----:B------:R-:W-:Y:S01]  /*48b0*/  IADD3 R49, R49, R45, RZ ;  /* 0x0000002d31317210 */ /* 0x000fe20007ffe0ff */
[----:B-----5:R-:W-:Y:S01]  /*48c0*/  @!P2 FMUL.FTZ R37, R37, R64 ;  /* 0x000000402525a220 */ /* 0x020fe20000410000 */
[----:B------:R-:W-:-:S04]  /*48d0*/  IADD3 R17, P2, R17, -0x200, RZ ;  /* 0xfffffe0011117810 */ /* 0x000fc80007f5e0ff */
[----:B------:R-:W4:Y:S01]  /*48e0*/  @!P6 MUFU.RCP R62, R62 ;  /* 0x0000003e003ee308 */ /* 0x000f220000001000 */
[----:B--2---:R-:W-:Y:S02]  /*48f0*/  IMAD R2, R4, UR6, RZ ;  /* 0x0000000604027c24 */ /* 0x004fe4000f8e02ff */
[----:B------:R-:W-:Y:S01]  /*4900*/  IMAD.WIDE.U32 R44, R3, UR6, R48 ;  /* 0x00000006032c7c25 */ /* 0x000fe2000f8e0030 */
[----:B------:R-:W-:-:S03]  /*4910*/  IADD3.X R18, R18, -0x1, RZ, P2, !PT ;  /* 0xffffffff12127810 */ /* 0x000fc600017fe4ff */
[----:B------:R-:W-:Y:S01]  /*4920*/  IMAD R75, R3, UR7, R2 ;  /* 0x00000007034b7c24 */ /* 0x000fe2000f8e0202 */
[----:B0-----:R-:W-:Y:S01]  /*4930*/  LEA R63, P1, R44, R76, 0x1 ;  /* 0x0000004c2c3f7211 */ /* 0x001fe200078208ff */
[----:B------:R-:W0:Y:S01]  /*4940*/  @!P4 MUFU.RCP R0, R0 ;  /* 0x000000000000c308 */ /* 0x000e220000001000 */
[----:B---3--:R-:W-:Y:S01]  /*4950*/  @!P3 FMUL.FTZ R38, R38, R65 ;  /* 0x000000412626b220 */ /* 0x008fe20000410000 */
[----:B------:R-:W-:Y:S01]  /*4960*/  ULDC.64 UR6, c[0x0][0x3b0] ;  /* 0x0000ec0000067ab9 */ /* 0x000fe20000000a00 */
[----:B------:R-:W-:Y:S02]  /*4970*/  IADD3 R2, R45, R75, RZ ;  /* 0x0000004b2d027210 */ /* 0x000fe40007ffe0ff */
[----:B------:R-:W2:Y:S01]  /*4980*/  LDC.64 R74, c[0x0][0x3a8] ;  /* 0x0000ea00ff4a7b82 */ /* 0x000ea20000000a00 */
[----:B------:R-:W-:Y:S01]  /*4990*/  F2FP.F16.F32.PACK_AB R45, R37, R36 ;  /* 0x00000024252d723e */ /* 0x000fe200000000ff */
[----:B----4-:R-:W-:Y:S01]  /*49a0*/  @!P6 FMUL.FTZ R53, R53, R62 ;  /* 0x0000003e3535e220 */ /* 0x010fe20000410000 */
[----:B------:R-:W-:Y:S01]  /*49b0*/  LEA.HI.X R44, R44, R77, R2, 0x1, P1 ;  /* 0x0000004d2c2c7211 */ /* 0x000fe200008f0c02 */
[----:B------:R-:W3:Y:S01]  /*49c0*/  @!P5 MUFU.RCP R51, R51 ;  /* 0x000000330033d308 */ /* 0x000ee20000001000 */
[----:B------:R-:W-:-:S03]  /*49d0*/  IADD3 R62, P1, R63, R78, RZ ;  /* 0x0000004e3f3e7210 */ /* 0x000fc60007f3e0ff */
[----:B------:R-:W4:Y:S01]  /*49e0*/  LDC.64 R76, c[0x0][0x3f0] ;  /* 0x0000fc00ff4c7b82 */ /* 0x000f220000000a00 */
[----:B------:R-:W-:Y:S02]  /*49f0*/  IADD3 R13, P3, R13, -0x200, RZ ;  /* 0xfffffe000d0d7810 */ /* 0x000fe40007f7e0ff */
[----:B------:R-:W-:Y:S01]  /*4a00*/  IADD3.X R63, R44, R79, RZ, P1, !PT ;  /* 0x0000004f2c3f7210 */ /* 0x000fe20000ffe4ff */
[----:B0-----:R-:W-:Y:S01]  /*4a10*/  @!P4 FMUL.FTZ R39, R39, R0 ;  /* 0x000000002727c220 */ /* 0x001fe20000410000 */
[----:B------:R-:W0:Y:S01]  /*4a20*/  @!P0 MUFU.RCP R47, R50 ;  /* 0x00000032002f8308 */ /* 0x000e220000001000 */
[----:B------:R-:W-:Y:S02]  /*4a30*/  ISETP.GT.AND P4, PT, R22, 0x1, PT ;  /* 0x000000011600780c */ /* 0x000fe40003f84270 */
[----:B-1----:R1:W-:Y:S01]  /*4a40*/  STG.E.128 desc[UR12][R62.64], R40 ;  /* 0x000000283e007986 */ /* 0x0023e2000c101d0c */
[----:B------:R-:W-:Y:S01]  /*4a50*/  F2FP.F16.F32.PACK_AB R46, R39, R38 ;  /* 0x00000026272e723e */ /* 0x000fe200000000ff */
[----:B------:R-:W-:Y:S01]  /*4a60*/  BAR.SYNC.DEFER_BLOCKING 0x0 ;  /* 0x0000000000007b1d */ /* 0x000fe20000010000 */
[----:B------:R-:W-:Y:S01]  /*4a70*/  IADD3 R19, P1, R19, -0x200, RZ ;  /* 0xfffffe0013137810 */ /* 0x000fe20007f3e0ff */
[----:B---3--:R-:W-:Y:S01]  /*4a80*/  @!P5 FMUL.FTZ R52, R52, R51 ;  /* 0x000000333434d220 */ /* 0x008fe20000410000 */
[----:B------:R-:W-:Y:S01]  /*4a90*/  MOV R22, R81 ;  /* 0x0000005100167202 */ /* 0x000fe20000000f00 */
[----:B--2---:R-:W-:Y:S01]  /*4aa0*/  IMAD R0, R74, UR14, RZ ;  /* 0x0000000e4a007c24 */ /* 0x004fe2000f8e02ff */
[----:B------:R-:W-:Y:S01]  /*4ab0*/  IADD3.X R20, R20, -0x1, RZ, P1, !PT ;  /* 0xffffffff14147810 */ /* 0x000fe20000ffe4ff */
[----:B------:R-:W-:Y:S01]  /*4ac0*/  IMAD.WIDE.U32 R54, R74, UR15, R54 ;  /* 0x0000000f4a367c25 */ /* 0x000fe2000f8e0036 */
[----:B------:R-:W-:-:S03]  /*4ad0*/  IADD3.X R14, R14, -0x1, RZ, P3, !PT ;  /* 0xffffffff0e0e7810 */ /* 0x000fc60001ffe4ff */
[----:B0-----:R-:W-:Y:S01]  /*4ae0*/  @!P0 FMUL.FTZ R34, R34, R47 ;  /* 0x0000002f22228220 */ /* 0x001fe20000410000 */
[----:B------:R-:W-:Y:S01]  /*4af0*/  F2FP.F16.F32.PACK_AB R47, R53, R52 ;  /* 0x00000034352f723e */ /* 0x000fe200000000ff */
[----:B------:R-:W-:Y:S02]  /*4b00*/  IMAD R65, R75, UR15, R0 ;  /* 0x0000000f4b417c24 */ /* 0x000fe4000f8e0200 */
[----:B------:R-:W-:Y:S01]  /*4b10*/  IMAD R0, R4, UR6, RZ ;  /* 0x0000000604007c24 */ /* 0x000fe2000f8e02ff */
[----:B------:R-:W-:Y:S01]  /*4b20*/  F2FP.F16.F32.PACK_AB R44, R34, R35 ;  /* 0x00000023222c723e */ /* 0x000fe200000000ff */
[----:B------:R-:W-:Y:S01]  /*4b30*/  FADD.FTZ R35, R35, R8 ;  /* 0x0000000823237221 */ /* 0x000fe20000010000 */
[----:B------:R-:W-:Y:S01]  /*4b40*/  IADD3 R55, R55, R65, RZ ;  /* 0x0000004137377210 */ /* 0x000fe20007ffe0ff */
[----:B-1----:R-:W-:Y:S02]  /*4b50*/  IMAD R43, R3, UR7, R0 ;  /* 0x00000007032b7c24 */ /* 0x002fe4000f8e0200 */
[----:B------:R-:W-:Y:S01]  /*4b60*/  FADD.FTZ R35, R35, R34 ;  /* 0x0000002223237221 */ /* 0x000fe20000010000 */
[----:B------:R-:W-:Y:S01]  /*4b70*/  IMAD.WIDE.U32 R40, R3, UR6, R54 ;  /* 0x0000000603287c25 */ /* 0x000fe2000f8e0036 */
[----:B------:R-:W-:Y:S01]  /*4b80*/  STS.128 [R80], R44 ;  /* 0x0000002c50007388 */ /* 0x000fe20000000c00 */
[----:B------:R-:W-:-:S03]  /*4b90*/  NOP ;  /* 0x0000000000007918 */ /* 0x000fc60000000000 */
[----:B------:R-:W0:Y:S01]  /*4ba0*/  LDS.128 R48, [R80] ;  /* 0x0000000050307984 */ /* 0x000e220000000c00 */
[----:B------:R-:W-:Y:S01]  /*4bb0*/  IADD3 R0, R41, R43, RZ ;  /* 0x0000002b29007210 */ /* 0x000fe20007ffe0ff */
[----:B------:R-:W-:Y:S01]  /*4bc0*/  FADD.FTZ R36, R35, R36 ;  /* 0x0000002423247221 */ /* 0x000fe20000010000 */
[----:B----4-:R-:W-:-:S03]  /*4bd0*/  LEA R34, P0, R40, R76, 0x1 ;  /* 0x0000004c28227211 */ /* 0x010fc600078008ff */
[----:B------:R-:W-:Y:S01]  /*4be0*/  FADD.FTZ R37, R36, R37 ;  /* 0x0000002524257221 */ /* 0x000fe20000010000 */
[----:B------:R-:W-:Y:S02]  /*4bf0*/  LEA.HI.X R40, R40, R77, R0, 0x1, P0 ;  /* 0x0000004d28287211 */ /* 0x000fe400000f0c00 */
[----:B------:R-:W-:Y:S01]  /*4c00*/  IADD3 R34, P0, R34, R78, RZ ;  /* 0x0000004e22227210 */ /* 0x000fe20007f1e0ff */
[----:B------:R-:W-:-:S03]  /*4c10*/  FADD.FTZ R38, R37, R38 ;  /* 0x0000002625267221 */ /* 0x000fc60000010000 */
[----:B------:R-:W-:Y:S01]  /*4c20*/  IADD3.X R35, R40, R79, RZ, P0, !PT ;  /* 0x0000004f28237210 */ /* 0x000fe200007fe4ff */
[----:B------:R-:W-:Y:S01]  /*4c30*/  FADD.FTZ R39, R38, R39 ;  /* 0x0000002726277221 */ /* 0x000fe20000010000 */
[----:B------:R-:W-:-:S03]  /*4c40*/  IADD3 R15, P0, R15, -0x200, RZ ;  /* 0xfffffe000f0f7810 */ /* 0x000fc60007f1e0ff */
[----:B------:R-:W-:Y:S01]  /*4c50*/  FADD.FTZ R8, R39, R52 ;  /* 0x0000003427087221 */ /* 0x000fe20000010000 */
[----:B------:R-:W-:-:S03]  /*4c60*/  IADD3.X R16, R16, -0x1, RZ, P0, !PT ;  /* 0xffffffff10107810 */ /* 0x000fc600007fe4ff */
[----:B------:R-:W-:Y:S01]  /*4c70*/  FADD.FTZ R8, R8, R53 ;  /* 0x0000003508087221 */ /* 0x000fe20000010000 */
[----:B0-----:R0:W-:Y:S01]  /*4c80*/  STG.E.128 desc[UR12][R34.64], R48 ;  /* 0x0000003022007986 */ /* 0x0011e2000c101d0c */
[----:B------:R-:W-:Y:S05]  /*4c90*/  @P4 BRA `(.L_x_9596) ;  /* 0xffffffbc00f84947 */ /* 0x000fea000383ffff */
.L_x_9557:
        /* <DEDUP_REMOVED lines=26> */
.L_x_9598:
[----:B------:R-:W-:Y:S05]  /*4e40*/  BSYNC B0 ;  /* 0x0000000000007941 */ /* 0x000fea0003800000 */
.L_x_9597:
        /* <DEDUP_REMOVED lines=29> */
.L_x_9600:
[----:B------:R-:W3:Y:S02]  /*5020*/  S2R R15, SR_TID.X ;  /* 0x00000000000f7919 */ /* 0x000ee40000002100 */
.L_x_9601:
[----:B------:R-:W-:Y:S05]  /*5030*/  BSYNC B0 ;  /* 0x0000000000007941 */ /* 0x000fea0003800000 */
.L_x_9599:
        /* <DEDUP_REMOVED lines=22> */
.L_x_9603:
[----:B------:R-:W-:Y:S02]  /*51a0*/  LEA R0, R15, UR4, 0x2 ;  /* 0x000000040f007c11 */ /* 0x000fe4000f8e10ff */
[----:B------:R-:W-:Y:S02]  /*51b0*/  SHF.R.S32.HI R10, RZ, 0x1f, R15 ;  /* 0x0000001fff0a7819 */ /* 0x000fe4000001140f */
[----:B---3--:R-:W-:Y:S01]  /*51c0*/  MOV R8, R4 ;  /* 0x0000000400087202 */ /* 0x008fe20000000f00 */
[----:B------:R-:W3:Y:S01]  /*51d0*/  LDS R17, [R0+0x18f8] ;  /* 0x0018f80000117984 */ /* 0x000ee20000000800 */
[----:B-1--4-:R-:W-:Y:S01]  /*51e0*/  MOV R9, R23 ;  /* 0x0000001700097202 */ /* 0x012fe20000000f00 */
[C---:B------:R-:W-:Y:S01]  /*51f0*/  IMAD R12, R10.reuse, UR6, RZ ;  /* 0x000000060a0c7c24 */ /* 0x040fe2000f8e02ff */
[----:B--2---:R-:W-:Y:S01]  /*5200*/  MOV R6, R2 ;  /* 0x0000000200067202 */ /* 0x004fe20000000f00 */
        /* <DEDUP_REMOVED lines=19> */
.L_x_9602:
[----:B------:R-:W-:Y:S05]  /*5340*/  EXIT ;  /* 0x000000000000794d */ /* 0x000fea0003800000 */
.L_x_9604:
        /* <DEDUP_REMOVED lines=11> */
.L_x_11030:


//--------------------- .text._Z25selective_scan_bwd_kernelI32Selective_Scan_bwd_kernel_traitsILi32ELi8ELb1ELb0ELb1ELb1ELb1EN3c104HalfEfEEv12SSMParamsBwd --------------------------
	.section	.text._Z25selective_scan_bwd_kernelI32Selective_Scan_bwd_kernel_traitsILi32ELi8ELb1ELb0ELb1ELb1ELb1EN3c104HalfEfEEv12SSMParamsBwd,"ax",@progbits
	.align	128
        .global         _Z25selective_scan_bwd_kernelI32Selective_Scan_bwd_kernel_traitsILi32ELi8ELb1ELb0ELb1ELb1ELb1EN3c104HalfEfEEv12SSMParamsBwd
        .type           _Z25selective_scan_bwd_kernelI32Selective_Scan_bwd_kernel_traitsILi32ELi8ELb1ELb0ELb1ELb1ELb1EN3c104HalfEfEEv12SSMParamsBwd,@function
        .size           _Z25selective_scan_bwd_kernelI32Selective_Scan_bwd_kernel_traitsILi32ELi8ELb1ELb0ELb1ELb1ELb1EN3c104HalfEfEEv12SSMParamsBwd,(.L_x_11031 - _Z25selective_scan_bwd_kernelI32Selective_Scan_bwd_kernel_traitsILi32ELi8ELb1ELb0ELb1ELb1ELb1EN3c104HalfEfEEv12SSMParamsBwd)
        .other          _Z25selective_scan_bwd_kernelI32Selective_Scan_bwd_kernel_traitsILi32ELi8ELb1ELb0ELb1ELb1ELb1EN3c104HalfEfEEv12SSMParamsBwd,@"STO_CUDA_ENTRY STV_DEFAULT"
_Z25selective_scan_bwd_kernelI32Selective_Scan_bwd_kernel_traitsILi32ELi8ELb1ELb0ELb1ELb1ELb1EN3c104HalfEfEEv12SSMParamsBwd:
.text._Z25selective_scan_bwd_kernelI32Selective_Scan_bwd_kernel_traitsILi32ELi8ELb1ELb0ELb1ELb1ELb1EN3c104HalfEfEEv12SSMParamsBwd:
        /* <DEDUP_REMOVED lines=121> */
[----:B------:R-:W-:Y:S01]  /*0790*/  IMAD R0, R34, UR6, RZ ;  /* 0x0000000622007c24 */ /* 0x000fe2000f8e02ff */
[----:B------:R-:W-:Y:S01]  /*07a0*/  LEA.HI.X R20, R20, R41, R2, 0x1, P3 ;  /* 0x0000002914147211 */ /* 0x000fe200018f0c02 */
[----:B------:R-:W-:Y:S01]  /*07b0*/  IMAD R2, R34, UR8, RZ ;  /* 0x0000000822027c24 */ /* 0x000fe2000f8e02ff */
[----:B0-----:R-:W-:-:S02]  /*07c0*/  LEA R25, P5, R24, R28, 0x1 ;  /* 0x0000001c18197211 */ /* 0x001fc400078a08ff */
[C---:B------:R-:W-:Y:S01]  /*07d0*/  @P2 LEA.HI.X R67, R37.reuse, R17, R34, 0x2, P4 ;  /* 0x0000001125432211 */ /* 0x040fe200020f1422 */
[C---:B------:R-:W-:Y:S01]  /*07e0*/  IMAD R17, R37.reuse, UR7, R0 ;  /* 0x0000000725117c24 */ /* 0x040fe2000f8e0200 */
[----:B------:R-:W-:Y:S01]  /*07f0*/  LEA R23, P2, R22, R38, 0x1 ;  /* 0x0000002616177211 */ /* 0x000fe200078408ff */
[----:B------:R-:W-:Y:S01]  /*0800*/  IMAD R15, R37, UR9, R2 ;  /* 0x00000009250f7c24 */ /* 0x000fe2000f8e0202 */
[----:B------:R-:W-:Y:S02]  /*0810*/  LEA R19, P4, R7, R42, 0x1 ;  /* 0x0000002a07137211 */ /* 0x000fe400078808ff */
[----:B------:R-:W-:Y:S01]  /*0820*/  LEA.HI.X R24, R24, R29, R8, 0x1, P5 ;  /* 0x0000001d18187211 */ /* 0x000fe200028f0c08 */
[----:B------:R-:W-:Y:S01]  /*0830*/  HFMA2.MMA R29, -RZ, RZ, 0, 0 ;  /* 0x00000000ff1d7435 */ /* 0x000fe200000001ff */
[----:B--2---:R-:W-:Y:S01]  /*0840*/  @P0 IMAD.WIDE R70, R3, 0x8, R70 ;  /* 0x0000000803460825 */ /* 0x004fe200078e0246 */
[----:B------:R-:W-:Y:S02]  /*0850*/  LEA.HI.X R22, R22, R39, R6, 0x1, P2 ;  /* 0x0000002716167211 */ /* 0x000fe400010f0c06 */
[----:B------:R-:W-:-:S02]  /*0860*/  @!P0 CS2R R70, SRZ ;  /* 0x0000000000468805 */ /* 0x000fc4000001ff00 */
[----:B------:R-:W-:Y:S02]  /*0870*/  LEA.HI.X R18, R7, R43, R18, 0x1, P4 ;  /* 0x0000002b07127211 */ /* 0x000fe400020f0c12 */
[----:B------:R-:W-:Y:S01]  /*0880*/  MOV R31, RZ ;  /* 0x000000ff001f7202 */ /* 0x000fe20000000f00 */
[----:B------:R-:W-:Y:S06]  /*0890*/  @!P1 BRA `(.L_x_9605) ;  /* 0x0000004c00d09947 */ /* 0x000fec0003800000 */
[----:B------:R-:W0:Y:S01]  /*08a0*/  S2R R28, SR_TID.X ;  /* 0x00000000001c7919 */ /* 0x000e220000002100 */
[----:B------:R-:W1:Y:S01]  /*08b0*/  S2UR UR5, SR_CgaCtaId ;  /* 0x00000000000579c3 */ /* 0x000e620000008800 */
[----:B------:R-:W-:Y:S01]  /*08c0*/  UMOV UR4, 0x400 ;  /* 0x0000040000047882 */ /* 0x000fe20000000000 */
[C---:B------:R-:W-:Y:S01]  /*08d0*/  IMAD.WIDE.U32 R64, R37.reuse, UR6, RZ ;  /* 0x0000000625407c25 */ /* 0x040fe2000f8e00ff */
[----:B------:R-:W2:Y:S01]  /*08e0*/  S2R R16, SR_LANEID ;  /* 0x0000000000107919 */ /* 0x000ea20000000000 */
[----:B------:R-:W-:Y:S02]  /*08f0*/  MOV R29, RZ ;  /* 0x000000ff001d7202 */ /* 0x000fe40000000f00 */
[----:B------:R-:W-:Y:S01]  /*0900*/  IMAD.WIDE.U32 R62, R37, UR8, RZ ;  /* 0x00000008253e7c25 */ /* 0x000fe2000f8e00ff */
[----:B------:R-:W-:Y:S02]  /*0910*/  MOV R31, RZ ;  /* 0x000000ff001f7202 */ /* 0x000fe40000000f00 */
[----:B------:R-:W-:-:S02]  /*0920*/  IADD3 R17, R65, R17, RZ ;  /* 0x0000001141117210 */ /* 0x000fc40007ffe0ff */
[----:B------:R-:W-:Y:S01]  /*0930*/  IADD3 R15, R63, R15, RZ ;  /* 0x0000000f3f0f7210 */ /* 0x000fe20007ffe0ff */
[----:B-1----:R-:W-:-:S06]  /*0940*/  ULEA UR4, UR5, UR4, 0x18 ;  /* 0x0000000405047291 */ /* 0x002fcc000f8ec03f */
[----:B------:R-:W-:Y:S01]  /*0950*/  MOV R27, UR4 ;  /* 0x00000004001b7c02 */ /* 0x000fe20008000f00 */
[----:B------:R-:W-:Y:S01]  /*0960*/  ULDC UR4, c[0x0][0x224] ;  /* 0x0000890000047ab9 */ /* 0x000fe20000000800 */
        /* <DEDUP_REMOVED lines=28> */
[----:B------:R-:W-:Y:S01]  /*0b30*/  MOV R14, UR4 ;  /* 0x00000004000e7c02 */ /* 0x000fe20008000f00 */
[----:B--2---:R-:W-:-:S06]  /*0b40*/  UMOV UR4, URZ ;  /* 0x0000003f00047c82 */ /* 0x004fcc0008000000 */
.L_x_9645:
[----:B------:R-:W-:Y:S01]  /*0b50*/  BAR.SYNC.DEFER_BLOCKING 0x0 ;  /* 0x0000000000007b1d */ /* 0x000fe20000010000 */
[----:B0-----:R-:W-:Y:S02]  /*0b60*/  SHF.R.S32.HI R3, RZ, 0x1f, R28 ;  /* 0x0000001fff037819 */ /* 0x001fe4000001141c */
[C---:B------:R-:W-:Y:S02]  /*0b70*/  SHF.L.U32 R4, R28.reuse, 0x4, RZ ;  /* 0x000000041c047819 */ /* 0x040fe400000006ff */
[----:B------:R-:W-:-:S03]  /*0b80*/  SHF.L.U64.HI R3, R28, 0x4, R3 ;  /* 0x000000041c037819 */ /* 0x000fc60000010203 */
[----:B------:R-:W0:Y:S01]  /*0b90*/  LDC.64 R56, c[0x0][0x2a0] ;  /* 0x0000a800ff387b82 */ /* 0x000e220000000a00 */
[----:B------:R-:W-:-:S04]  /*0ba0*/  IADD3 R48, P0, R25, R4, RZ ;  /* 0x0000000419307210 */ /* 0x000fc80007f1e0ff */
[----:B------:R-:W-:-:S06]  /*0bb0*/  IADD3.X R49, R24, R3, RZ, P0, !PT ;  /* 0x0000000318317210 */ /* 0x000fcc00007fe4ff */
[----:B------:R-:W2:Y:S01]  /*0bc0*/  LDG.E.128 R48, desc[UR12][R48.64] ;  /* 0x0000000c30307981 */ /* 0x000ea2000c1e1d00 */
[----:B------:R-:W-:Y:S02]  /*0bd0*/  LEA R36, R16, R27, 0x4 ;  /* 0x0000001b10247211 */ /* 0x000fe400078e20ff */
[----:B------:R-:W-:-:S04]  /*0be0*/  IADD3 R52, P0, R23, R4, RZ ;  /* 0x0000000417347210 */ /* 0x000fc80007f1e0ff */
[----:B------:R-:W-:Y:S01]  /*0bf0*/  IADD3.X R53, R22, R3, RZ, P0, !PT ;  /* 0x0000000316357210 */ /* 0x000fe200007fe4ff */
[----:B--2---:R1:W-:Y:S01]  /*0c00*/  STS.128 [R36], R48 ;  /* 0x0000003024007388 */ /* 0x0043e20000000c00 */
        /* <DEDUP_REMOVED lines=8> */
[----:B------:R-:W2:Y:S01]  /*0c90*/  LDS.128 R44, [R36] ;  /* 0x00000000242c7984 */ /* 0x000ea20000000c00 */
[----:B------:R-:W-:Y:S06]  /*0ca0*/  BAR.SYNC.DEFER_BLOCKING 0x0 ;  /* 0x0000000000007b1d */ /* 0x000fec0000010000 */
[----:B-1----:R1:W3:Y:S01]  /*0cb0*/  LDG.E.128 R48, desc[UR12][R38.64] ;  /* 0x0000000c26307981 */ /* 0x0022e2000c1e1d00 */
[----:B------:R-:W-:Y:S01]  /*0cc0*/  LEA R76, R14, 0xffffff00, 0x8 ;  /* 0xffffff000e4c7811 */ /* 0x000fe200078e40ff */
[----:B0-----:R-:W-:Y:S01]  /*0cd0*/  IMAD R0, R56, UR15, RZ ;  /* 0x0000000f38007c24 */ /* 0x001fe2000f8e02ff */
[----:B------:R-:W-:Y:S02]  /*0ce0*/  BSSY B0, `(.L_x_9606) ;  /* 0x000003d000007945 */ /* 0x000fe40003800000 */
[----:B------:R-:W-:Y:S01]  /*0cf0*/  SHF.R.S32.HI R77, RZ, 0x1f, R76 ;  /* 0x0000001fff4d7819 */ /* 0x000fe2000001144c */
[----:B------:R-:W-:-:S02]  /*0d00*/  IMAD R57, R57, UR14, R0 ;  /* 0x0000000e39397c24 */ /* 0x000fc4000f8e0200 */
[--C-:B--2---:R-:W-:Y:S02]  /*0d10*/  HADD2.F32 R59, -RZ, R44.reuse.H0_H0 ;  /* 0x2000002cff3b7230 */ /* 0x104fe40000004100 */
[----:B------:R-:W-:Y:S02]  /*0d20*/  HADD2.F32 R61, -RZ, R44.H1_H1 ;  /* 0x3000002cff3d7230 */ /* 0x000fe40000004100 */
[--C-:B------:R-:W-:Y:S02]  /*0d30*/  HADD2.F32 R53, -RZ, R45.reuse.H0_H0 ;  /* 0x2000002dff357230 */ /* 0x100fe40000004100 */
[--C-:B-1---5:R-:W-:Y:S01]  /*0d40*/  FADD.FTZ R38, R59, R32.reuse ;  /* 0x000000203b267221 */ /* 0x122fe20000010000 */
        /* <DEDUP_REMOVED lines=20> */
[----:B---3--:R1:W-:Y:S01]  /*0e90*/  STS.128 [R36], R48 ;  /* 0x0000003024007388 */ /* 0x0083e20000000c00 */
[----:B------:R-:W-:Y:S01]  /*0ea0*/  NOP ;  /* 0x0000000000007918 */ /* 0x000fe20000000000 */
[----:B0-----:R-:W-:Y:S10]  /*0eb0*/  @P6 BRA `(.L_x_9607) ;  /* 0x00000000007c6947 */ /* 0x001ff40003800000 */
[----:B------:R-:W-:Y:S01]  /*0ec0*/  FMUL.FTZ R38, R38, 1.4426950216293334961 ;  /* 0x3fb8aa3b26267820 */ /* 0x000fe20000410000 */
[----:B------:R-:W-:Y:S01]  /*0ed0*/  MOV R47, 0x3e800000 ;  /* 0x3e800000002f7802 */ /* 0x000fe20000000f00 */
[----:B-1----:R-:W-:Y:S02]  /*0ee0*/  HFMA2.MMA R49, -RZ, RZ, 1.3056640625, -1.8671875 ;  /* 0x3d39bf78ff317435 */ /* 0x002fe400000001ff */
        /* <DEDUP_REMOVED lines=28> */
.L_x_9607:
[----:B------:R-:W-:Y:S05]  /*10b0*/  BSYNC B0 ;  /* 0x0000000000007941 */ /* 0x000fea0003800000 */
.L_x_9606:
[----:B------:R-:W-:Y:S01]  /*10c0*/  IMAD.WIDE.U32 R46, R56, UR14, R76 ;  /* 0x0000000e382e7c25 */ /* 0x000fe2000f8e004c */
[----:B------:R-:W-:Y:S01]  /*10d0*/  BSSY B0, `(.L_x_9608) ;  /* 0x0000023000007945 */ /* 0x000fe20003800000 */
[----:B------:R-:W-:-:S03]  /*10e0*/  FSETP.GTU.FTZ.AND P6, PT, R75, 20, PT ;  /* 0x41a000004b00780b */ /* 0x000fc60003fdc000 */
[----:B-1----:R-:W-:Y:S01]  /*10f0*/  IADD3 R49, R47, R57, RZ ;  /* 0x000000392f317210 */ /* 0x002fe20007ffe0ff */
        /* <DEDUP_REMOVED lines=32> */
.L_x_9609:
[----:B------:R-:W-:Y:S05]  /*1300*/  BSYNC B0 ;  /* 0x0000000000007941 */ /* 0x000fea0003800000 */
.L_x_9608:
        /* <DEDUP_REMOVED lines=33> */
.L_x_9611:
[----:B------:R-:W-:Y:S05]  /*1520*/  BSYNC B0 ;  /* 0x0000000000007941 */ /* 0x000fea0003800000 */
.L_x_9610:
        /* <DEDUP_REMOVED lines=33> */
.L_x_9613:
[----:B------:R-:W-:Y:S05]  /*1740*/  BSYNC B0 ;  /* 0x0000000000007941 */ /* 0x000fea0003800000 */
.L_x_9612:
        /* <DEDUP_REMOVED lines=33> */
.L_x_9615:
[----:B------:R-:W-:Y:S05]  /*1960*/  BSYNC B0 ;  /* 0x0000000000007941 */ /* 0x000fea0003800000 */
.L_x_9614:
        /* <DEDUP_REMOVED lines=33> */
.L_x_9617:
[----:B------:R-:W-:Y:S05]  /*1b80*/  BSYNC B0 ;  /* 0x0000000000007941 */ /* 0x000fea0003800000 */
.L_x_9616:
        /* <DEDUP_REMOVED lines=33> */
.L_x_9619:
[----:B------:R-:W-:Y:S05]  /*1da0*/  BSYNC B0 ;  /* 0x0000000000007941 */ /* 0x000fea0003800000 */
.L_x_9618:
        /* <DEDUP_REMOVED lines=33> */
.L_x_9621:
[----:B------:R-:W-:Y:S05]  /*1fc0*/  BSYNC B0 ;  /* 0x0000000000007941 */ /* 0x000fea0003800000 */
.L_x_9620:
[----:B------:R-:W-:Y:S01]  /*1fd0*/  ULDC.64 UR6, c[0x0][0x2a8] ;  /* 0x0000aa0000067ab9 */ /* 0x000fe20000000a00 */
[----:B------:R-:W-:Y:S01]  /*1fe0*/  MOV R48, R46 ;  /* 0x0000002e00307202 */ /* 0x000fe20000000f00 */
[----:B------:R-:W-:Y:S01]  /*1ff0*/  IMAD R0, R34, UR6, RZ ;  /* 0x0000000622007c24 */ /* 0x000fe2000f8e02ff */
[----:B------:R-:W0:Y:S03]  /*2000*/  LDC.64 R50, c[0x0][0x2b0] ;  /* 0x0000ac00ff327b82 */ /* 0x000e260000000a00 */
[----:B------:R-:W-:-:S04]  /*2010*/  IMAD.WIDE.U32 R46, R37, UR6, R48 ;  /* 0x00000006252e7c25 */ /* 0x000fc8000f8e0030 */
[----:B------:R-:W-:Y:S01]  /*2020*/  IMAD R49, R37, UR7, R0 ;  /* 0x0000000725317c24 */ /* 0x000fe2000f8e0200 */
[C---:B------:R-:W-:Y:S01]  /*2030*/  LEA R57, P0, R46.reuse, R44, 0x1 ;  /* 0x0000002c2e397211 */ /* 0x040fe200078008ff */
[----:B------:R-:W1:Y:S01]  /*2040*/  LDC.64 R54, c[0x0][0x308] ;  /* 0x0000c200ff367b82 */ /* 0x000e620000000a00 */
        /* <DEDUP_REMOVED lines=26> */
[----:B--2---:R-:W-:Y:S02]  /*21f0*/  HADD2.F32 R112, -RZ, R47.H1_H1 ;  /* 0x3000002fff707230 */ /* 0x004fe40000004100 */
[----:B0-----:R-:W-:-:S02]  /*2200*/  HADD2.F32 R78, -RZ, R48.H0_H0 ;  /* 0x20000030ff4e7230 */ /* 0x001fc40000004100 */
[----:B------:R-:W-:Y:S02]  /*2210*/  HADD2.F32 R79, -RZ, R48.H1_H1 ;  /* 0x30000030ff4f7230 */ /* 0x000fe40000004100 */
[--C-:B------:R-:W-:Y:S02]  /*2220*/  HADD2.F32 R2, -RZ, R49.reuse.H0_H0 ;  /* 0x20000031ff027230 */ /* 0x100fe40000004100 */
[----:B------:R-:W-:Y:S01]  /*2230*/  FMUL.FTZ R48, R78, -1.4426950216293334961 ;  /* 0xbfb8aa3b4e307820 */ /* 0x000fe20000410000 */
[--C-:B------:R-:W-:Y:S02]  /*2240*/  HADD2.F32 R0, -RZ, R50.reuse.H0_H0 ;  /* 0x20000032ff007230 */ /* 0x100fe40000004100 */
[----:B------:R-:W-:Y:S01]  /*2250*/  FMUL.FTZ R81, R79, -1.4426950216293334961 ;  /* 0xbfb8aa3b4f517820 */ /* 0x000fe20000410000 */
[----:B------:R-:W-:Y:S01]  /*2260*/  HADD2.F32 R58, -RZ, R49.H1_H1 ;  /* 0x30000031ff3a7230 */ /* 0x000fe20000004100 */
[----:B------:R0:W1:Y:S01]  /*2270*/  MUFU.EX2 R80, R48 ;  /* 0x0000003000507308 */ /* 0x0000620000000800 */
[----:B------:R-:W-:Y:S01]  /*2280*/  FMUL.FTZ R49, R2, -1.4426950216293334961 ;  /* 0xbfb8aa3b02317820 */ /* 0x000fe20000410000 */
[----:B------:R-:W-:-:S02]  /*2290*/  HADD2.F32 R56, -RZ, R50.H1_H1 ;  /* 0x30000032ff387230 */ /* 0x000fc40000004100 */
[--C-:B------:R-:W-:Y:S02]  /*22a0*/  HADD2.F32 R57, -RZ, R51.reuse.H0_H0 ;  /* 0x20000033ff397230 */ /* 0x100fe40000004100 */
        /* <DEDUP_REMOVED lines=8> */
[----:B-1----:R-:W-:Y:S01]  /*2330*/  FADD.FTZ R85, R80, 1 ;  /* 0x3f80000050557421 */ /* 0x002fe20000010000 */
[----:B------:R-:W-:-:S06]  /*2340*/  HADD2.F32 R80, -RZ, R44.H0_H0 ;  /* 0x2000002cff507230 */ /* 0x000fcc0000004100 */
[----:B------:R-:W1:Y:S01]  /*2350*/  MUFU.EX2 R81, R81 ;  /* 0x0000005100517308 */ /* 0x000e620000000800 */
[----:B--2---:R-:W-:Y:S01]  /*2360*/  FADD.FTZ R93, R82, 1 ;  /* 0x3f800000525d7421 */ /* 0x004fe20000010000 */
[----:B------:R-:W-:-:S06]  /*2370*/  HADD2.F32 R82, -RZ, R45.H0_H0 ;  /* 0x2000002dff527230 */ /* 0x000fcc0000004100 */
[----:B------:R-:W2:Y:S01]  /*2380*/  MUFU.EX2 R83, R83 ;  /* 0x0000005300537308 */ /* 0x000ea20000000800 */
[----:B0-----:R-:W-:Y:S01]  /*2390*/  FADD.FTZ R95, R84, 1 ;  /* 0x3f800000545f7421 */ /* 0x001fe20000010000 */
[----:B------:R-:W-:-:S06]  /*23a0*/  HADD2.F32 R84, -RZ, R46.H0_H0 ;  /* 0x2000002eff547230 */ /* 0x000fcc0000004100 */
[----:B------:R0:W4:Y:S01]  /*23b0*/  MUFU.EX2 R89, R87 ;  /* 0x0000005700597308 */ /* 0x0001220000000800 */
[----:B-1----:R-:W-:-:S07]  /*23c0*/  FADD.FTZ R81, R81, 1 ;  /* 0x3f80000051517421 */ /* 0x002fce0000010000 */
[----:B------:R-:W1:Y:S01]  /*23d0*/  MUFU.RCP R85, R85 ;  /* 0x0000005500557308 */ /* 0x000e620000001000 */
[----:B--2---:R-:W-:Y:S01]  /*23e0*/  FADD.FTZ R97, R83, 1 ;  /* 0x3f80000053617421 */ /* 0x004fe20000010000 */
[----:B0-----:R-:W-:Y:S02]  /*23f0*/  HADD2.F32 R87, -RZ, R44.H1_H1 ;  /* 0x3000002cff577230 */ /* 0x001fe40000004100 */
[----:B------:R-:W-:-:S04]  /*2400*/  HADD2.F32 R83, -RZ, R45.H1_H1 ;  /* 0x3000002dff537230 */ /* 0x000fc80000004100 */
[----:B------:R0:W-:Y:S01]  /*2410*/  MUFU.EX2 R90, R88 ;  /* 0x00000058005a7308 */ /* 0x0001e20000000800 */
[----:B----4-:R-:W-:-:S07]  /*2420*/  FADD.FTZ R96, R89, 1 ;  /* 0x3f80000059607421 */ /* 0x010fce0000010000 */
[----:B------:R-:W2:Y:S01]  /*2430*/  MUFU.EX2 R86, R86 ;  /* 0x0000005600567308 */ /* 0x000ea20000000800 */
[----:B-1----:R-:W-:Y:S01]  /*2440*/  FADD.FTZ R45, -R85, 1 ;  /* 0x3f800000552d7421 */ /* 0x002fe20000010100 */
[----:B0-----:R-:W-:-:S03]  /*2450*/  HADD2.F32 R88, -RZ, R47.H0_H0 ;  /* 0x2000002fff587230 */ /* 0x001fc60000004100 */
[----:B------:R-:W-:-:S03]  /*2460*/  FFMA.FTZ R45, R78, R45, 1 ;  /* 0x3f8000004e2d7423 */ /* 0x000fc6000001002d */
[----:B------:R-:W-:Y:S08]  /*2470*/  MUFU.RCP R94, R81 ;  /* 0x00000051005e7308 */ /* 0x000ff00000001000 */
[----:B------:R-:W0:Y:S01]  /*2480*/  MUFU.RCP R93, R93 ;  /* 0x0000005d005d7308 */ /* 0x000e220000001000 */
[----:B--2---:R-:W-:Y:S01]  /*2490*/  FADD.FTZ R105, R86, 1 ;  /* 0x3f80000056697421 */ /* 0x004fe20000010000 */
[----:B------:R-:W-:-:S06]  /*24a0*/  HADD2.F32 R86, -RZ, R46.H1_H1 ;  /* 0x3000002eff567230 */ /* 0x000fcc0000004100 */
[----:B------:R-:W-:Y:S08]  /*24b0*/  MUFU.RCP R97, R97 ;  /* 0x0000006100617308 */ /* 0x000ff00000001000 */
[----:B------:R-:W-:Y:S01]  /*24c0*/  MUFU.RCP R96, R96 ;  /* 0x0000006000607308 */ /* 0x000fe20000001000 */
[----:B0-----:R-:W-:-:S07]  /*24d0*/  FADD.FTZ R47, -R93, 1 ;  /* 0x3f8000005d2f7421 */ /* 0x001fce0000010100 */
[----:B------:R-:W-:Y:S08]  /*24e0*/  MUFU.RCP R95, R95 ;  /* 0x0000005f005f7308 */ /* 0x000ff00000001000 */
[----:B------:R-:W0:Y:S01]  /*24f0*/  MUFU.RCP R105, R105 ;  /* 0x0000006900697308 */ /* 0x000e220000001000 */
[----:B---3--:R1:W-:Y:S01]  /*2500*/  STS.128 [R36], R52 ;  /* 0x0000003424007388 */ /* 0x0083e20000000c00 */
[----:B------:R-:W-:-:S03]  /*2510*/  NOP ;  /* 0x0000000000007918 */ /* 0x000fc60000000000 */
[----:B------:R-:W2:Y:S01]  /*2520*/  LDS.128 R48, [R36] ;  /* 0x0000000024307984 */ /* 0x000ea20000000c00 */
[----:B-1----:R-:W-:Y:S01]  /*2530*/  FADD.FTZ R52, R90, 1 ;  /* 0x3f8000005a347421 */ /* 0x002fe20000010000 */
[----:B0-----:R-:W-:-:S03]  /*2540*/  FADD.FTZ R53, -R105, 1 ;  /* 0x3f80000069357421 */ /* 0x001fc60000010100 */
[----:B------:R-:W0:Y:S01]  /*2550*/  MUFU.RCP R98, R52 ;  /* 0x0000003400627308 */ /* 0x000e220000001000 */
[C---:B------:R-:W-:Y:S01]  /*2560*/  FFMA.FTZ R53, R56.reuse, R53, 1 ;  /* 0x3f80000038357423 */ /* 0x040fe20000010035 */
        /* <DEDUP_REMOVED lines=9> */
[----:B------:R-:W-:Y:S01]  /*2600*/  FFMA.FTZ R49, R2, R47, 1 ;  /* 0x3f80000002317423 */ /* 0x000fe2000001002f */
[----:B------:R-:W-:-:S02]  /*2610*/  HADD2.F32 R91, -RZ, R50.H0_H0 ;  /* 0x20000032ff5b7230 */ /* 0x000fc40000004100 */
[----:B------:R-:W-:Y:S01]  /*2620*/  FMUL.FTZ R44, R85, R44 ;  /* 0x0000002c552c7220 */ /* 0x000fe20000410000 */
[----:B------:R-:W-:Y:S01]  /*2630*/  FMUL.FTZ R46, R82, R89 ;  /* 0x00000059522e7220 */ /* 0x000fe20000410000 */
[----:B------:R-:W-:Y:S02]  /*2640*/  HADD2.F32 R99, -RZ, R50.H1_H1 ;  /* 0x30000032ff637230 */ /* 0x000fe40000004100 */
[----:B------:R-:W-:Y:S01]  /*2650*/  FMUL.FTZ R50, R83, R92 ;  /* 0x0000005c53327220 */ /* 0x000fe20000410000 */
[----:B------:R-:W-:Y:S01]  /*2660*/  FMUL.FTZ R48, R44, R45 ;  /* 0x0000002d2c307220 */ /* 0x000fe20000410000 */
[C---:B------:R-:W-:Y:S01]  /*2670*/  FADD.FTZ R44, -R94.reuse, 1 ;  /* 0x3f8000005e2c7421 */ /* 0x040fe20000010100 */
[----:B------:R-:W-:Y:S01]  /*2680*/  FMUL.FTZ R45, R87, R90 ;  /* 0x0000005a572d7220 */ /* 0x000fe20000410000 */
[--C-:B------:R-:W-:Y:S02]  /*2690*/  HADD2.F32 R101, -RZ, R51.reuse.H0_H0 ;  /* 0x20000033ff657230 */ /* 0x100fe40000004100 */
[----:B------:R-:W-:Y:S01]  /*26a0*/  FMUL.FTZ R46, R93, R46 ;  /* 0x0000002e5d2e7220 */ /* 0x000fe20000410000 */
[----:B------:R-:W-:Y:S01]  /*26b0*/  FFMA.FTZ R44, R79, R44, 1 ;  /* 0x3f8000004f2c7423 */ /* 0x000fe2000001002c */
[----:B------:R-:W-:Y:S01]  /*26c0*/  FMUL.FTZ R45, R94, R45 ;  /* 0x0000002d5e2d7220 */ /* 0x000fe20000410000 */
[----:B------:R-:W-:-:S02]  /*26d0*/  HADD2.F32 R103, -RZ, R51.H1_H1 ;  /* 0x30000033ff677230 */ /* 0x000fc40000004100 */
        /* <DEDUP_REMOVED lines=45> */
[----:B------:R-:W-:Y:S01]  /*29b0*/  IMAD.WIDE.U32 R54, R37, UR6, R54 ;  /* 0x0000000625367c25 */ /* 0x000fe2000f8e0036 */
[----:B------:R-:W-:-:S03]  /*29c0*/  ULDC.64 UR6, c[0x0][0x320] ;  /* 0x0000c80000067ab9 */ /* 0x000fc60000000a00 */
[----:B------:R-:W-:Y:S01]  /*29d0*/  FMUL.FTZ R82, R83, R58 ;  /* 0x0000003a53527220 */ /* 0x000fe20000410000 */
[----:B------:R-:W-:Y:S01]  /*29e0*/  FMUL.FTZ R84, R84, R95 ;  /* 0x0000005f54547220 */ /* 0x000fe20000410000 */
[----:B------:R-:W-:Y:S01]  /*29f0*/  FMUL.FTZ R86, R86, R56 ;  /* 0x0000003856567220 */ /* 0x000fe20000410000 */
[----:B------:R-:W-:Y:S01]  /*2a00*/  FMUL.FTZ R88, R88, R57 ;  /* 0x0000003958587220 */ /* 0x000fe20000410000 */
[----:B------:R-:W-:Y:S01]  /*2a10*/  FMUL.FTZ R112, R112, R59 ;  /* 0x0000003b70707220 */ /* 0x000fe20000410000 */
[----:B------:R0:W-:Y:S01]  /*2a20*/  STS.128 [R36], R48 ;  /* 0x0000003024007388 */ /* 0x0001e20000000c00 */
[----:B------:R-:W-:-:S03]  /*2a30*/  NOP ;  /* 0x0000000000007918 */ /* 0x000fc60000000000 */
[----:B------:R-:W2:Y:S01]  /*2a40*/  LDS.128 R44, [R36] ;  /* 0x00000000242c7984 */ /* 0x000ea20000000c00 */
[----:B0-----:R-:W-:Y:S02]  /*2a50*/  LEA R49, P0, R54, R52, 0x1 ;  /* 0x0000003436317211 */ /* 0x001fe400078008ff */
[----:B------:R-:W-:-:S04]  /*2a60*/  IADD3 R48, R55, R107, RZ ;  /* 0x0000006b37307210 */ /* 0x000fc80007ffe0ff */
[----:B------:R-:W-:Y:S02]  /*2a70*/  LEA.HI.X R54, R54, R53, R48, 0x1, P0 ;  /* 0x0000003536367211 */ /* 0x000fe400000f0c30 */
[----:B------:R-:W-:Y:S02]  /*2a80*/  IADD3 R48, P1, R49, R4, RZ ;  /* 0x0000000431307210 */ /* 0x000fe40007f3e0ff */
[----:B------:R-:W-:Y:S02]  /*2a90*/  ISETP.NE.U32.AND P0, PT, RZ, UR6, PT ;  /* 0x00000006ff007c0c */ /* 0x000fe4000bf05070 */
[----:B------:R-:W-:Y:S02]  /*2aa0*/  IADD3.X R49, R54, R3, RZ, P1, !PT ;  /* 0x0000000336317210 */ /* 0x000fe40000ffe4ff */
[----:B------:R-:W-:-:S03]  /*2ab0*/  ISETP.NE.AND.EX P0, PT, RZ, UR7, PT, P0 ;  /* 0x00000007ff007c0c */ /* 0x000fc6000bf05300 */
[----:B--2---:R0:W-:Y:S10]  /*2ac0*/  STG.E.128 desc[UR12][R48.64], R44 ;  /* 0x0000002c30007986 */ /* 0x0041f4000c101d0c */
        /* <DEDUP_REMOVED lines=18> */
[----:B------:R-:W2:Y:S01]  /*2bf0*/  LDS.128 R48, [R36] ;  /* 0x0000000024307984 */ /* 0x000ea20000000c00 */
[C---:B0-----:R-:W-:Y:S02]  /*2c00*/  IMAD R2, R54.reuse, UR15, RZ ;  /* 0x0000000f36027c24 */ /* 0x041fe4000f8e02ff */
[----:B------:R-:W-:-:S04]  /*2c10*/  IMAD.WIDE.U32 R52, R54, UR14, R76 ;  /* 0x0000000e36347c25 */ /* 0x000fc8000f8e004c */
[----:B------:R-:W-:Y:S02]  /*2c20*/  IMAD R55, R55, UR14, R2 ;  /* 0x0000000e37377c24 */ /* 0x000fe4000f8e0202 */
[----:B------:R-:W-:-:S03]  /*2c30*/  IMAD R2, R34, UR8, RZ ;  /* 0x0000000822027c24 */ /* 0x000fc6000f8e02ff */
[----:B------:R-:W-:Y:S01]  /*2c40*/  IADD3 R53, R53, R55, RZ ;  /* 0x0000003735357210 */ /* 0x000fe20007ffe0ff */
[C---:B------:R-:W-:Y:S02]  /*2c50*/  IMAD R55, R37.reuse, UR9, R2 ;  /* 0x0000000925377c24 */ /* 0x040fe4000f8e0202 */
[----:B-1----:R-:W-:-:S05]  /*2c60*/  IMAD.WIDE.U32 R44, R37, UR8, R52 ;  /* 0x00000008252c7c25 */ /* 0x002fca000f8e0034 */
[----:B------:R-:W-:Y:S02]  /*2c70*/  IADD3 R47, R45, R55, RZ ;  /* 0x000000372d2f7210 */ /* 0x000fe40007ffe0ff */
[----:B------:R-:W-:-:S04]  /*2c80*/  LEA R45, P0, R44, UR6, 0x1 ;  /* 0x000000062c2d7c11 */ /* 0x000fc8000f8008ff */
[----:B------:R-:W-:Y:S02]  /*2c90*/  LEA.HI.X R2, R44, UR7, R47, 0x1, P0 ;  /* 0x000000072c027c11 */ /* 0x000fe400080f0c2f */
[----:B------:R-:W-:-:S04]  /*2ca0*/  IADD3 R44, P0, R45, R4, RZ ;  /* 0x000000042d2c7210 */ /* 0x000fc80007f1e0ff */
[----:B------:R-:W-:-:S05]  /*2cb0*/  IADD3.X R45, R2, R3, RZ, P0, !PT ;  /* 0x00000003022d7210 */ /* 0x000fca00007fe4ff */
[----:B--2---:R1:W-:Y:S04]  /*2cc0*/  STG.E.128 desc[UR12][R44.64], R48 ;  /* 0x000000302c007986 */ /* 0x0043e8000c101d0c */
.L_x_9622:
[--C-:B------:R-:W-:Y:S01]  /*2cd0*/  HADD2.F32 R123, -RZ, R40.reuse.H0_H0 ;  /* 0x20000028ff7b7230 */ /* 0x100fe20000004100 */
        /* <DEDUP_REMOVED lines=17> */
[-C--:B------:R-:W-:Y:S01]  /*2df0*/  FMUL.FTZ R79, R0, R35.reuse ;  /* 0x00000023004f7220 */ /* 0x080fe20000410000 */
        /* <DEDUP_REMOVED lines=8> */
[----:B------:R-:W-:-:S02]  /*2e80*/  FMUL.FTZ R85, R112, R35 ;  /* 0x0000002370557220 */ /* 0x000fc40000410000 */
[----:B------:R-:W-:-:S04]  /*2e90*/  FFMA.FTZ R31, R88, R117, R31 ;  /* 0x00000075581f7223 */ /* 0x000fc8000001001f */
[----:B------:R-:W-:Y:S01]  /*2ea0*/  FFMA.FTZ R31, R112, R124, R31 ;  /* 0x0000007c701f7223 */ /* 0x000fe2000001001f */
[----:B------:R-:W-:Y:S06]  /*2eb0*/  @!P0 BRA `(.L_x_9623) ;  /* 0x0000002000148947 */ /* 0x000fec0003800000 */
[----:B01----:R-:W0:Y:S01]  /*2ec0*/  LDC.64 R44, c[0x0][0x368] ;  /* 0x0000da00ff2c7b82 */ /* 0x003e220000000a00 */
[----:B------:R-:W-:Y:S01]  /*2ed0*/  HFMA2.MMA R47, -RZ, RZ, 0, 0 ;  /* 0x00000000ff2f7435 */ /* 0x000fe200000001ff */
[----:B------:R-:W-:Y:S01]  /*2ee0*/  MOV R46, R28 ;  /* 0x0000001c002e7202 */ /* 0x000fe20000000f00 */
[----:B------:R-:W-:Y:S01]  /*2ef0*/  ULDC.64 UR6, c[0x0][0x370] ;  /* 0x0000dc0000067ab9 */ /* 0x000fe20000000a00 */
[----:B------:R-:W-:Y:S01]  /*2f00*/  IADD3 R115, R14, -0x1, RZ ;  /* 0xffffffff0e737810 */ /* 0x000fe20007ffe0ff */
[----:B------:R-:W-:Y:S01]  /*2f10*/  IMAD R49, R33, UR6, RZ ;  /* 0x0000000621317c24 */ /* 0x000fe2000f8e02ff */
[----:B------:R-:W-:Y:S01]  /*2f20*/  HFMA2.MMA R122, -RZ, RZ, 0, 0 ;  /* 0x00000000ff7a7435 */ /* 0x000fe200000001ff */
[----:B------:R-:W-:Y:S01]  /*2f30*/  MOV R59, RZ ;  /* 0x000000ff003b7202 */ /* 0x000fe20000000f00 */
[----:B------:R-:W1:Y:S01]  /*2f40*/  LDC R48, c[0x0][0x224] ;  /* 0x00008900ff307b82 */ /* 0x000e620000000800 */
[----:B------:R-:W-:Y:S01]  /*2f50*/  IMAD R49, R30, UR7, R49 ;  /* 0x000000071e317c24 */ /* 0x000fe2000f8e0231 */
[----:B------:R-:W-:Y:S01]  /*2f60*/  IADD3 R89, R28, 0x200, RZ ;  /* 0x000002001c597810 */ /* 0x000fe20007ffe0ff */
        /* <DEDUP_REMOVED lines=20> */
[----:B-1----:R-:W-:-:S02]  /*30b0*/  LEA R47, R48, UR4, 0x8 ;  /* 0x00000004302f7c11 */ /* 0x002fc4000f8e40ff */
[----:B------:R-:W-:Y:S02]  /*30c0*/  IADD3 R49, R91, R49, RZ ;  /* 0x000000315b317210 */ /* 0x000fe40007ffe0ff */
[C---:B------:R-:W-:Y:S01]  /*30d0*/  LEA R44, P0, R90.reuse, UR6, 0x2 ;  /* 0x000000065a2c7c11 */ /* 0x040fe2000f8010ff */
[----:B------:R-:W-:Y:S01]  /*30e0*/  UMOV UR6, URZ ;  /* 0x0000003f00067c82 */ /* 0x000fe20008000000 */
[----:B------:R-:W-:Y:S02]  /*30f0*/  IADD3 R115, R115, -R2, RZ ;  /* 0x8000000273737210 */ /* 0x000fe40007ffe0ff */
[----:B------:R-:W-:Y:S01]  /*3100*/  LEA.HI.X R45, R90, UR7, R49, 0x2, P0 ;  /* 0x000000075a2d7c11 */ /* 0x000fe200080f1431 */
[----:B------:R-:W-:Y:S01]  /*3110*/  ULDC UR7, c[0x0][0x218] ;  /* 0x0000860000077ab9 */ /* 0x000fe20000000800 */
[----:B------:R-:W-:Y:S01]  /*3120*/  IADD3 R90, P1, R76, R90, RZ ;  /* 0x0000005a4c5a7210 */ /* 0x000fe20007f3e0ff */
[----:B------:R-:W-:-:S03]  /*3130*/  IMAD.WIDE R44, R47, 0x4, R44 ;  /* 0x000000042f2c7825 */ /* 0x000fc600078e022c */
[----:B------:R-:W-:Y:S02]  /*3140*/  IADD3.X R91, R77, R49, RZ, P1, !PT ;  /* 0x000000314d5b7210 */ /* 0x000fe40000ffe4ff */
[C---:B------:R-:W-:Y:S02]  /*3150*/  IADD3 R98, P6, R44.reuse, -0x380, RZ ;  /* 0xfffffc802c627810 */ /* 0x040fe40007fde0ff */
[C---:B------:R-:W-:Y:S02]  /*3160*/  IADD3 R106, P2, R44.reuse, -0x180, RZ ;  /* 0xfffffe802c6a7810 */ /* 0x040fe40007f5e0ff */
[----:B------:R-:W-:Y:S02]  /*3170*/  IADD3 R108, P0, R44, -0x100, RZ ;  /* 0xffffff002c6c7810 */ /* 0x000fe40007f1e0ff */
[C---:B------:R-:W-:Y:S02]  /*3180*/  IADD3.X R99, R45.reuse, -0x1, RZ, P6, !PT ;  /* 0xffffffff2d637810 */ /* 0x040fe400037fe4ff */
[----:B------:R-:W-:-:S02]  /*3190*/  IADD3.X R107, R45, -0x1, RZ, P2, !PT ;  /* 0xffffffff2d6b7810 */ /* 0x000fc400017fe4ff */
[C---:B------:R-:W-:Y:S02]  /*31a0*/  IADD3 R100, P5, R44.reuse, -0x300, RZ ;  /* 0xfffffd002c647810 */ /* 0x040fe40007fbe0ff */
[C---:B------:R-:W-:Y:S02]  /*31b0*/  IADD3 R102, P4, R44.reuse, -0x280, RZ ;  /* 0xfffffd802c667810 */ /* 0x040fe40007f9e0ff */
[C---:B------:R-:W-:Y:S02]  /*31c0*/  IADD3 R104, P3, R44.reuse, -0x200, RZ ;  /* 0xfffffe002c687810 */ /* 0x040fe40007f7e0ff */
[----:B------:R-:W-:Y:S02]  /*31d0*/  IADD3 R110, P6, R44, -0x80, RZ ;  /* 0xffffff802c6e7810 */ /* 0x000fe40007fde0ff */
[----:B------:R-:W-:Y:S02]  /*31e0*/  ISETP.NE.AND P2, PT, R28, RZ, PT ;  /* 0x000000ff1c00720c */ /* 0x000fe40003f45270 */
[----:B------:R-:W-:-:S02]  /*31f0*/  IADD3.X R109, R45, -0x1, RZ, P0, !PT ;  /* 0xffffffff2d6d7810 */ /* 0x000fc400007fe4ff */
[C---:B------:R-:W-:Y:S02]  /*3200*/  IADD3.X R101, R45.reuse, -0x1, RZ, P5, !PT ;  /* 0xffffffff2d657810 */ /* 0x040fe40002ffe4ff */
[C---:B------:R-:W-:Y:S02]  /*3210*/  IADD3.X R103, R45.reuse, -0x1, RZ, P4, !PT ;  /* 0xffffffff2d677810 */ /* 0x040fe400027fe4ff */
[C---:B------:R-:W-:Y:S02]  /*3220*/  IADD3.X R105, R45.reuse, -0x1, RZ, P3, !PT ;  /* 0xffffffff2d697810 */ /* 0x040fe40001ffe4ff */
[----:B------:R-:W-:Y:S02]  /*3230*/  IADD3.X R111, R45, -0x1, RZ, P6, !PT ;  /* 0xffffffff2d6f7810 */ /* 0x000fe400037fe4ff */
[----:B------:R-:W-:Y:S02]  /*3240*/  ISETP.NE.AND P0, PT, R28, 0x1f, PT ;  /* 0x0000001f1c00780c */ /* 0x000fe40003f05270 */
[----:B0-234-:R-:W-:-:S11]  /*3250*/  P2R R2, PR, RZ, 0x4 ;  /* 0x00000004ff027803 */ /* 0x01dfd60000000000 */
.L_x_9644:
[----:B------:R-:W-:Y:S02]  /*3260*/  SHF.R.S32.HI R2, RZ, 0x1f, R122 ;  /* 0x0000001fff027819 */ /* 0x000fe4000001147a */
[----:B-1-3--:R-:W-:Y:S02]  /*3270*/  MOV R44, R64 ;  /* 0x00000040002c7202 */ /* 0x00afe40000000f00 */
[----:B------:R-:W-:Y:S01]  /*3280*/  MOV R45, R17 ;  /* 0x00000011002d7202 */ /* 0x000fe20000000f00 */
[C---:B------:R-:W-:Y:S02]  /*3290*/  IMAD R47, R2.reuse, UR8, RZ ;  /* 0x00000008022f7c24 */ /* 0x040fe4000f8e02ff */
[----:B------:R-:W-:Y:S02]  /*32a0*/  IMAD R49, R2, UR16, RZ ;  /* 0x0000001002317c24 */ /* 0x000fe4000f8e02ff */
[----:B------:R-:W-:-:S04]  /*32b0*/  IMAD.WIDE.U32 R44, R122, UR8, R44 ;  /* 0x000000087a2c7c25 */ /* 0x000fc8000f8e002c */
[----:B------:R-:W-:Y:S01]  /*32c0*/  IMAD R47, R122, UR9, R47 ;  /* 0x000000097a2f7c24 */ /* 0x000fe2000f8e022f */
[----:B------:R-:W-:Y:S01]  /*32d0*/  LEA R50, P1, R44, R96, 0x2 ;  /* 0x000000602c327211 */ /* 0x000fe200078210ff */
[----:B------:R-:W-:-:S03]  /*32e0*/  IMAD R49, R122, UR17, R49 ;  /* 0x000000117a317c24 */ /* 0x000fc6000f8e0231 */
[----:B------:R-:W-:Y:S01]  /*32f0*/  IADD3 R45, R45, R47, RZ ;  /* 0x0000002f2d2d7210 */ /* 0x000fe20007ffe0ff */
[----:B------:R-:W-:-:S03]  /*3300*/  IMAD.WIDE.U32 R46, R122, UR16, RZ ;  /* 0x000000107a2e7c25 */ /* 0x000fc6000f8e00ff */
[----:B------:R-:W-:Y:S02]  /*3310*/  LEA.HI.X R51, R44, R97, R45, 0x2, P1 ;  /* 0x000000612c337211 */ /* 0x000fe400008f142d */
[C---:B------:R-:W-:Y:S02]  /*3320*/  LEA R45, P1, R46.reuse, R19, 0x1 ;  /* 0x000000132e2d7211 */ /* 0x040fe400078208ff */
[----:B------:R-:W-:Y:S01]  /*3330*/  IADD3 R47, R47, R49, RZ ;  /* 0x000000312f2f7210 */ /* 0x000fe20007ffe0ff */
[----:B--2---:R-:W2:Y:S01]  /*3340*/  LDG.E R87, desc[UR12][R50.64] ;  /* 0x0000000c32577981 */ /* 0x004ea2000c1e1900 */
[----:B------:R-:W-:Y:S02]  /*3350*/  IADD3 R44, P2, R45, R4, RZ ;  /* 0x000000042d2c7210 */ /* 0x000fe40007f5e0ff */
[----:B------:R-:W-:-:S04]  /*3360*/  LEA.HI.X R46, R46, R18, R47, 0x1, P1 ;  /* 0x000000122e2e7211 */ /* 0x000fc800008f0c2f */
[----:B------:R-:W-:-:S06]  /*3370*/  IADD3.X R45, R46, R3, RZ, P2, !PT ;  /* 0x000000032e2d7210 */ /* 0x000fcc00017fe4ff */
[----:B------:R-:W3:Y:S01]  /*3380*/  LDG.E.128 R44, desc[UR12][R44.64] ;  /* 0x0000000c2c2c7981 */ /* 0x000ee2000c1e1d00 */
[----:B------:R-:W-:Y:S01]  /*3390*/  MOV R48, R62 ;  /* 0x0000003e00307202 */ /* 0x000fe20000000f00 */
[----:B------:R-:W-:Y:S01]  /*33a0*/  IMAD R125, R2, UR10, RZ ;  /* 0x0000000a027d7c24 */ /* 0x000fe2000f8e02ff */
[----:B------:R-:W-:Y:S02]  /*33b0*/  MOV R49, R15 ;  /* 0x0000000f00317202 */ /* 0x000fe40000000f00 */
[----:B------:R-:W-:Y:S01]  /*33c0*/  ISETP.GT.AND P1, PT, R14, 0x1, PT ;  /* 0x000000010e00780c */ /* 0x000fe20003f24270 */
[----:B------:R-:W-:Y:S01]  /*33d0*/  IMAD R125, R122, UR11, R125 ;  /* 0x0000000b7a7d7c24 */ /* 0x000fe2000f8e027d */
[----:B------:R-:W-:Y:S01]  /*33e0*/  ISETP.NE.AND P3, PT, R28, RZ, PT ;  /* 0x000000ff1c00720c */ /* 0x000fe20003f65270 */
[----:B------:R-:W-:Y:S01]  /*33f0*/  IMAD.WIDE.U32 R48, R122, UR10, R48 ;  /* 0x0000000a7a307c25 */ /* 0x000fe2000f8e0030 */
[----:B------:R-:W-:Y:S02]  /*3400*/  ISETP.EQ.AND P1, PT, R13, RZ, P1 ;  /* 0x000000ff0d00720c */ /* 0x000fe40000f22270 */
[----:B------:R-:W-:-:S02]  /*3410*/  LEA R132, P2, R48, R94, 0x2 ;  /* 0x0000005e30847211 */ /* 0x000fc400078410ff */
[----:B------:R-:W-:-:S04]  /*3420*/  IADD3 R49, R49, R125, RZ ;  /* 0x0000007d31317210 */ /* 0x000fc80007ffe0ff */
[----:B------:R-:W-:Y:S02]  /*3430*/  LEA.HI.X R133, R48, R95, R49, 0x2, P2 ;  /* 0x0000005f30857211 */ /* 0x000fe400010f1431 */
[----:B------:R-:W-:-:S03]  /*3440*/  LEA R48, R115, R122, 0x8 ;  /* 0x0000007a73307211 */ /* 0x000fc600078e40ff */
[----:B0-----:R-:W0:Y:S01]  /*3450*/  @P1 LDC R127, c[0x0][0x21c] ;  /* 0x00008700ff7f1b82 */ /* 0x001e220000000800 */
[----:B------:R-:W-:Y:S01]  /*3460*/  @P1 IADD3 R49, R14, -0x2, RZ ;  /* 0xfffffffe0e311810 */ /* 0x000fe20007ffe0ff */
[----:B----4-:R-:W4:Y:S01]  /*3470*/  LDG.E R132, desc[UR12][R132.64] ;  /* 0x0000000c84847981 */ /* 0x010f22000c1e1900 */
[----:B------:R-:W-:-:S04]  /*3480*/  SEL R48, R48, R89, !P3 ;  /* 0x0000005930307207 */ /* 0x000fc80005800000 */
[----:B------:R-:W-:Y:S01]  /*3490*/  LEA R125, R48, R27, 0x2 ;  /* 0x0000001b307d7211 */ /* 0x000fe200078e10ff */
[----:B0-----:R-:W-:-:S04]  /*34a0*/  @P1 IMAD R49, R49, R127, R122 ;  /* 0x0000007f31311224 */ /* 0x001fc800078e027a */
[----:B------:R-:W-:Y:S01]  /*34b0*/  @P1 IMAD.WIDE R134, R49, 0x8, R70 ;  /* 0x0000000831861825 */ /* 0x000fe200078e0246 */
[----:B------:R-:W-:-:S03]  /*34c0*/  @P0 LEA R152, R28, R27, 0x2 ;  /* 0x0000001b1c980211 */ /* 0x000fc600078e10ff */
[----:B------:R-:W-:Y:S01]  /*34d0*/  FMUL.FTZ R141, R123, R38 ;  /* 0x000000267b8d7220 */ /* 0x000fe20000410000 */
[----:B------:R-:W-:Y:S01]  /*34e0*/  FMUL.FTZ R140, R130, R39 ;  /* 0x00000027828c7220 */ /* 0x000fe20000410000 */
[----:B------:R-:W-:Y:S01]  /*34f0*/  FMUL.FTZ R147, R121, R60 ;  /* 0x0000003c79937220 */ /* 0x000fe20000410000 */
[----:B------:R-:W-:Y:S01]  /*3500*/  FMUL.FTZ R146, R128, R61 ;  /* 0x0000003d80927220 */ /* 0x000fe20000410000 */
[----:B------:R-:W-:Y:S01]  /*3510*/  FMUL.FTZ R151, R119, R72 ;  /* 0x0000004877977220 */ /* 0x000fe20000410000 */
[----:B------:R-:W-:Y:S01]  /*3520*/  MOV R127, RZ ;  /* 0x000000ff007f7202 */ /* 0x000fe20000000f00 */
        /* <DEDUP_REMOVED lines=9> */
[----:B------:R-:W2:Y:S04]  /*35c0*/  LDS.128 R48, [R36] ;  /* 0x0000000024307984 */ /* 0x000ea80000000c00 */
[----:B0-----:R0:W-:Y:S01]  /*35d0*/  STS [R125+0x878], R138 ;  /* 0x0008788a7d007388 */ /* 0x0011e20000000800 */
[----:B------:R-:W-:Y:S01]  /*35e0*/  BAR.SYNC.DEFER_BLOCKING 0x0 ;  /* 0x0000000000007b1d */ /* 0x000fe20000010000 */
[C---:B------:R-:W-:Y:S01]  /*35f0*/  FMUL.FTZ R129, R143.reuse, R39 ;  /* 0x000000278f817220 */ /* 0x040fe20000410000 */
[C---:B-1----:R-:W-:Y:S01]  /*3600*/  FMUL.FTZ R46, R143.reuse, R60 ;  /* 0x0000003c8f2e7220 */ /* 0x042fe20000410000 */
[----:B------:R-:W-:-:S04]  /*3610*/  FMUL.FTZ R47, R143, R61 ;  /* 0x0000003d8f2f7220 */ /* 0x000fc80000410000 */
[----:B------:R-:W1:Y:S01]  /*3620*/  MUFU.EX2 R129, R129 ;  /* 0x0000008100817308 */ /* 0x000e620000000800 */
[----:B------:R-:W-:-:S07]  /*3630*/  FMUL.FTZ R136, R143, R72 ;  /* 0x000000488f887220 */ /* 0x000fce0000410000 */
[----:B------:R-:W3:Y:S01]  /*3640*/  MUFU.EX2 R46, R46 ;  /* 0x0000002e002e7308 */ /* 0x000ee20000000800 */
[C---:B------:R-:W-:Y:S01]  /*3650*/  FMUL.FTZ R44, R143.reuse, R73 ;  /* 0x000000498f2c7220 */ /* 0x040fe20000410000 */
[----:B------:R-:W0:Y:S06]  /*3660*/  @P0 LDS R152, [R152+0x107c] ;  /* 0x00107c0098980984 */ /* 0x000e2c0000000800 */
[----:B------:R-:W4:Y:S01]  /*3670*/  MUFU.EX2 R47, R47 ;  /* 0x0000002f002f7308 */ /* 0x000f220000000800 */
[----:B------:R-:W-:Y:S01]  /*3680*/  FMUL.FTZ R144, R143, R74 ;  /* 0x0000004a8f907220 */ /* 0x000fe20000410000 */
[----:B------:R4:W5:Y:S06]  /*3690*/  @P1 LDG.E R127, desc[UR12][R134.64+0x4] ;  /* 0x0000040c867f1981 */ /* 0x00096c000c1e1900 */
[----:B------:R-:W4:Y:S01]  /*36a0*/  MUFU.EX2 R136, R136 ;  /* 0x0000008800887308 */ /* 0x000f220000000800 */
[----:B--2---:R-:W-:-:S02]  /*36b0*/  HADD2.F32 R139, -RZ, R48.H0_H0 ;  /* 0x20000030ff8b7230 */ /* 0x004fc40000004100 */
[----:B------:R-:W-:Y:S01]  /*36c0*/  FMUL.FTZ R143, R143, R75 ;  /* 0x0000004b8f8f7220 */ /* 0x000fe20000410000 */
[----:B------:R-:W-:Y:S02]  /*36d0*/  HADD2.F32 R142, -RZ, R48.H1_H1 ;  /* 0x30000030ff8e7230 */ /* 0x000fe40000004100 */
[----:B-1----:R-:W-:Y:S02]  /*36e0*/  FMUL.FTZ R45, R138, R129 ;  /* 0x000000818a2d7220 */ /* 0x002fe40000410000 */
[----:B------:R1:W2:Y:S02]  /*36f0*/  MUFU.EX2 R123, R44 ;  /* 0x0000002c007b7308 */ /* 0x0002a40000000800 */
[----:B-1----:R-:W-:-:S06]  /*3700*/  FFMA.FTZ R44, R129, R141, R140 ;  /* 0x0000008d812c7223 */ /* 0x002fcc000001008c */
[----:B------:R-:W1:Y:S01]  /*3710*/  MUFU.EX2 R144, R144 ;  /* 0x0000009000907308 */ /* 0x000e620000000800 */
[C---:B---3--:R-:W-:Y:S01]  /*3720*/  FFMA.FTZ R48, R46.reuse, R44, R147 ;  /* 0x0000002c2e307223 */ /* 0x048fe20000010093 */
[----:B------:R-:W-:-:S03]  /*3730*/  FMUL.FTZ R44, R46, R45 ;  /* 0x0000002d2e2c7220 */ /* 0x000fc60000410000 */
[----:B----4-:R-:W-:-:S03]  /*3740*/  FFMA.FTZ R48, R47, R48, R146 ;  /* 0x000000302f307223 */ /* 0x010fc60000010092 */
[----:B------:R3:W4:Y:S01]  /*3750*/  MUFU.EX2 R119, R143 ;  /* 0x0000008f00777308 */ /* 0x0007220000000800 */
[----:B------:R-:W-:Y:S01]  /*3760*/  FMUL.FTZ R45, R47, R44 ;  /* 0x0000002c2f2d7220 */ /* 0x000fe20000410000 */
[----:B------:R-:W-:-:S03]  /*3770*/  FFMA.FTZ R48, R136, R48, R151 ;  /* 0x0000003088307223 */ /* 0x000fc60000010097 */
[----:B------:R-:W-:Y:S01]  /*3780*/  FMUL.FTZ R44, R136, R45 ;  /* 0x0000002d882c7220 */ /* 0x000fe20000410000 */
[C---:B--2---:R-:W-:Y:S01]  /*3790*/  FFMA.FTZ R48, R123.reuse, R48, R150 ;  /* 0x000000307b307223 */ /* 0x044fe20000010096 */
[--C-:B------:R-:W-:Y:S02]  /*37a0*/  HADD2.F32 R137, -RZ, R49.reuse.H0_H0 ;  /* 0x20000031ff897230 */ /* 0x100fe40000004100 */
[----:B------:R-:W-:Y:S02]  /*37b0*/  HADD2.F32 R135, -RZ, R49.H1_H1 ;  /* 0x30000031ff877230 */ /* 0x000fe40000004100 */
[----:B------:R-:W-:Y:S01]  /*37c0*/  FMUL.FTZ R49, R123, R44 ;  /* 0x0000002c7b317220 */ /* 0x000fe20000410000 */
[----:B------:R-:W-:Y:S02]  /*37d0*/  HADD2.F32 R130, -RZ, R50.H1_H1 ;  /* 0x30000032ff827230 */ /* 0x000fe40000004100 */
[----:B-1----:R-:W-:Y:S01]  /*37e0*/  FFMA.FTZ R48, R144, R48, R145 ;  /* 0x0000003090307223 */ /* 0x002fe20000010091 */
[----:B------:R-:W-:-:S02]  /*37f0*/  HADD2.F32 R133, -RZ, R51.H0_H0 ;  /* 0x20000033ff857230 */ /* 0x000fc40000004100 */
[----:B0-----:R-:W-:Y:S02]  /*3800*/  HADD2.F32 R125, -RZ, R51.H1_H1 ;  /* 0x30000033ff7d7230 */ /* 0x001fe40000004100 */
[----:B------:R-:W-:Y:S01]  /*3810*/  FMUL.FTZ R148, R144, R49 ;  /* 0x0000003190947220 */ /* 0x000fe20000410000 */
[----:B------:R-:W-:Y:S01]  /*3820*/  HADD2.F32 R131, -RZ, R50.H0_H0 ;  /* 0x20000032ff837230 */ /* 0x000fe20000004100 */
[----:B------:R-:W-:Y:S01]  /*3830*/  ISETP.GE.AND P1, PT, R16, 0x1, PT ;  /* 0x000000011000780c */ /* 0x000fe20003f26270 */
[C---:B------:R-:W-:Y:S01]  /*3840*/  FMUL.FTZ R121, R132.reuse, R130 ;  /* 0x0000008284797220 */ /* 0x040fe20000410000 */
[C---:B------:R-:W-:Y:S01]  /*3850*/  FMUL.FTZ R45, R132.reuse, R133 ;  /* 0x00000085842d7220 */ /* 0x040fe20000410000 */
[----:B---3--:R-:W-:Y:S01]  /*3860*/  FMUL.FTZ R143, R132, R125 ;  /* 0x0000007d848f7220 */ /* 0x008fe20000410000 */
[----:B----4-:R-:W-:Y:S01]  /*3870*/  FFMA.FTZ R49, R119, R48, R128 ;  /* 0x0000003077317223 */ /* 0x010fe20000010080 */
[----:B------:R-:W-:Y:S08]  /*3880*/  @P0 BRA `(.L_x_9625) ;  /* 0x0000000000200947 */ /* 0x000ff00003800000 */
        /* <DEDUP_REMOVED lines=8> */
.L_x_9625:
[----:B------:R-:W-:Y:S05]  /*3910*/  BSYNC B0 ;  /* 0x0000000000007941 */ /* 0x000fea0003800000 */
.L_x_9624:
[C---:B------:R-:W-:Y:S01]  /*3920*/  FMUL.FTZ R148, R119.reuse, R148 ;  /* 0x0000009477947220 */ /* 0x040fe20000410000 */
[----:B0-----:R-:W0:Y:S01]  /*3930*/  SHFL.UP PT, R44, R49, 0x1, RZ ;  /* 0x04200000312c7989 */ /* 0x001e2200000e00ff */
[----:B------:R-:W-:Y:S01]  /*3940*/  FMUL.FTZ R126, R88, R45 ;  /* 0x0000002d587e7220 */ /* 0x000fe20000410000 */
[----:B------:R-:W-:Y:S01]  /*3950*/  FMUL.FTZ R143, R112, R143 ;  /* 0x0000008f708f7220 */ /* 0x000fe20000410000 */
[----:B------:R-:W-:Y:S01]  /*3960*/  FMUL.FTZ R121, R86, R121 ;  /* 0x0000007956797220 */ /* 0x000fe20000410000 */
[----:B------:R-:W2:Y:S01]  /*3970*/  SHFL.UP PT, R45, R148, 0x1, RZ ;  /* 0x04200000942d7989 */ /* 0x000ea200000e00ff */
[C---:B------:R-:W-:Y:S01]  /*3980*/  FMUL.FTZ R51, R132.reuse, R131 ;  /* 0x0000008384337220 */ /* 0x040fe20000410000 */
[C---:B------:R-:W-:Y:S01]  /*3990*/  FFMA.FTZ R48, R119.reuse, R143, R126 ;  /* 0x0000008f77307223 */ /* 0x040fe2000001007e */
[----:B-1----:R-:W-:Y:S01]  /*39a0*/  FMUL.FTZ R149, R119, R152 ;  /* 0x0000009877957220 */ /* 0x002fe20000410000 */
[----:B------:R-:W-:Y:S01]  /*39b0*/  FMUL.FTZ R117, R132, R135 ;  /* 0x0000008784757220 */ /* 0x000fe20000410000 */
[----:B------:R-:W-:Y:S01]  /*39c0*/  FMUL.FTZ R124, R84, R51 ;  /* 0x00000033547c7220 */ /* 0x000fe20000410000 */
[C---:B------:R-:W-:Y:S01]  /*39d0*/  FFMA.FTZ R50, R144.reuse, R48, R121 ;  /* 0x0000003090327223 */ /* 0x040fe20000010079 */
[----:B------:R-:W-:Y:S01]  /*39e0*/  FMUL.FTZ R48, R144, R149 ;  /* 0x0000009590307220 */ /* 0x000fe20000410000 */
        /* <DEDUP_REMOVED lines=12> */
[----:B0-----:R-:W-:Y:S01]  /*3ab0*/  @P1 FFMA.FTZ R49, R148, R44, R49 ;  /* 0x0000002c94311223 */ /* 0x001fe20000010031 */
[----:B------:R-:W-:Y:S01]  /*3ac0*/  FMUL.FTZ R50, R0, R149 ;  /* 0x0000009500327220 */ /* 0x000fe20000410000 */
[C---:B------:R-:W-:Y:S01]  /*3ad0*/  FFMA.FTZ R154, R46.reuse, R154, R51 ;  /* 0x0000009a2e9a7223 */ /* 0x040fe20000010033 */
[----:B------:R-:W-:Y:S01]  /*3ae0*/  FMUL.FTZ R44, R46, R153 ;  /* 0x000000992e2c7220 */ /* 0x000fe20000410000 */
[----:B--2---:R-:W-:Y:S01]  /*3af0*/  @P1 FMUL.FTZ R148, R148, R45 ;  /* 0x0000002d94941220 */ /* 0x004fe20000410000 */
[----:B------:R-:W-:Y:S01]  /*3b00*/  ISETP.GE.AND P0, PT, R16, 0x2, PT ;  /* 0x000000021000780c */ /* 0x000fe20003f06270 */
[C---:B------:R-:W-:Y:S01]  /*3b10*/  FFMA.FTZ R154, R129.reuse, R154, R50 ;  /* 0x0000009a819a7223 */ /* 0x040fe20000010032 */
[----:B------:R-:W-:Y:S01]  /*3b20*/  FMUL.FTZ R153, R129, R44 ;  /* 0x0000002c81997220 */ /* 0x000fe20000410000 */
[C---:B------:R-:W-:Y:S01]  /*3b30*/  ISETP.NE.AND P1, PT, R13.reuse, 0x1f, PT ;  /* 0x0000001f0d00780c */ /* 0x040fe20003f25270 */
[----:B------:R-:W0:Y:S01]  /*3b40*/  SHFL.UP PT, R44, R49, 0x2, RZ ;  /* 0x04400000312c7989 */ /* 0x000e2200000e00ff */
[----:B------:R-:W-:Y:S01]  /*3b50*/  ISETP.GE.U32.AND P2, PT, R13, 0x18, PT ;  /* 0x000000180d00780c */ /* 0x000fe20003f46070 */
[----:B------:R-:W-:Y:S02]  /*3b60*/  BSSY B0, `(.L_x_9626) ;  /* 0x0000082000007945 */ /* 0x000fe40003800000 */
        /* <DEDUP_REMOVED lines=28> */
[----:B--2---:R-:W-:Y:S01]  /*3d30*/  @!P1 FFMA.FTZ R154, R153, R149, R154 ;  /* 0x00000095999a9223 */ /* 0x004fe2000001009a */
[----:B------:R-:W-:Y:S01]  /*3d40*/  SHFL.UP PT, R155, R148, 0x10, RZ ;  /* 0x06000000949b7989 */ /* 0x000fe200000e00ff */
[----:B------:R-:W-:Y:S01]  /*3d50*/  ISETP.NE.OR P0, PT, R13, RZ, P0 ;  /* 0x000000ff0d00720c */ /* 0x000fe20000705670 */
[----:B---3--:R-:W-:Y:S02]  /*3d60*/  @!P1 FMUL.FTZ R153, R153, R48 ;  /* 0x0000003099999220 */ /* 0x008fe40000410000 */
[----:B------:R-:W0:Y:S01]  /*3d70*/  SHFL.DOWN PT, R157, R154, 0x8, 0x1f ;  /* 0x09001f009a9d7f89 */ /* 0x000e2200000e0000 */
[----:B------:R-:W-:Y:S02]  /*3d80*/  ISETP.GE.AND P1, PT, R16, 0x10, PT ;  /* 0x000000101000780c */ /* 0x000fe40003f26270 */
[----:B------:R-:W-:Y:S01]  /*3d90*/  LEA R149, R122, R27, 0x3 ;  /* 0x0000001b7a957211 */ /* 0x000fe200078e18ff */
[----:B------:R-:W1:Y:S04]  /*3da0*/  SHFL.UP PT, R48, R49, 0x10, RZ ;  /* 0x0600000031307989 */ /* 0x000e6800000e00ff */
[----:B------:R-:W2:Y:S04]  /*3db0*/  SHFL.DOWN PT, R156, R153, 0x8, 0x1f ;  /* 0x09001f00999c7f89 */ /* 0x000ea800000e0000 */
[----:B------:R-:W-:Y:S01]  /*3dc0*/  @!P0 LDS.64 R44, [R149+0x10f8] ;  /* 0x0010f800952c8984 */ /* 0x000fe20000000a00 */
[----:B------:R-:W-:Y:S01]  /*3dd0*/  ISETP.GE.U32.AND P0, PT, R13, 0x10, PT ;  /* 0x000000100d00780c */ /* 0x000fe20003f06070 */
[C---:B0-----:R-:W-:Y:S01]  /*3de0*/  @!P2 FFMA.FTZ R154, R153.reuse, R157, R154 ;  /* 0x0000009d999aa223 */ /* 0x041fe2000001009a */
[C---:B-1----:R-:W-:Y:S01]  /*3df0*/  @P1 FFMA.FTZ R49, R148.reuse, R48, R49 ;  /* 0x0000003094311223 */ /* 0x042fe20000010031 */
[----:B------:R-:W-:Y:S01]  /*3e00*/  @P1 FMUL.FTZ R148, R148, R155 ;  /* 0x0000009b94941220 */ /* 0x000fe20000410000 */
[----:B-----5:R-:W-:Y:S01]  /*3e10*/  SHFL.IDX PT, R48, R127, RZ, 0x1f ;  /* 0x00001fff7f307589 */ /* 0x020fe200000e0000 */
[----:B------:R-:W-:Y:S01]  /*3e20*/  ISETP.NE.AND P1, PT, R28, RZ, PT ;  /* 0x000000ff1c00720c */ /* 0x000fe20003f25270 */
[----:B--2---:R-:W-:-:S02]  /*3e30*/  @!P2 FMUL.FTZ R153, R153, R156 ;  /* 0x0000009c9999a220 */ /* 0x004fc40000410000 */
[----:B------:R-:W-:Y:S04]  /*3e40*/  SHFL.UP PT, R49, R49, 0x1, RZ ;  /* 0x0420000031317989 */ /* 0x000fe800000e00ff */
[----:B------:R-:W0:Y:S04]  /*3e50*/  SHFL.UP PT, R148, R148, 0x1, RZ ;  /* 0x0420000094947989 */ /* 0x000e2800000e00ff */
        /* <DEDUP_REMOVED lines=9> */
[----:B------:R-:W-:Y:S01]  /*3ef0*/  SHFL.IDX PT, R141, R154, RZ, 0x1f ;  /* 0x00001fff9a8d7589 */ /* 0x000fe200000e0000 */
[----:B------:R-:W-:Y:S01]  /*3f00*/  ISETP.NE.AND P0, PT, R28, 0x1f, PT ;  /* 0x0000001f1c00780c */ /* 0x000fe20003f05270 */
[----:B------:R-:W-:Y:S01]  /*3f10*/  FMUL.FTZ R155, R142, R49 ;  /* 0x000000318e9b7220 */ /* 0x000fe20000410000 */
[----:B------:R-:W-:Y:S01]  /*3f20*/  FFMA.FTZ R127, R0, R127, RZ ;  /* 0x0000007f007f7223 */ /* 0x000fe200000100ff */
[----:B------:R-:W-:Y:S01]  /*3f30*/  SHFL.DOWN PT, R139, R154, 0x1, 0x1f ;  /* 0x08201f009a8b7f89 */ /* 0x000fe200000e0000 */
[----:B------:R-:W-:-:S02]  /*3f40*/  FFMA.FTZ R148, R46, R49, R147 ;  /* 0x000000312e947223 */ /* 0x000fc40000010093 */
[----:B------:R-:W-:Y:S01]  /*3f50*/  FFMA.FTZ R155, R78, R155, R127 ;  /* 0x0000009b4e9b7223 */ /* 0x000fe2000001007f */
[----:B------:R-:W0:Y:S01]  /*3f60*/  SHFL.DOWN PT, R142, R153, 0x1, 0x1f ;  /* 0x08201f00998e7f89 */ /* 0x000e2200000e0000 */
[-C--:B------:R-:W-:Y:S01]  /*3f70*/  FMUL.FTZ R137, R137, R148.reuse ;  /* 0x0000009489897220 */ /* 0x080fe20000410000 */
[----:B------:R-:W-:Y:S02]  /*3f80*/  FFMA.FTZ R127, R47, R148, R146 ;  /* 0x000000942f7f7223 */ /* 0x000fe40000010092 */
        /* <DEDUP_REMOVED lines=8> */
[-C--:B------:R-:W-:Y:S01]  /*4010*/  FFMA.FTZ R150, R144, R131.reuse, R145 ;  /* 0x0000008390967223 */ /* 0x080fe20000010091 */
[----:B------:R-:W-:Y:S01]  /*4020*/  LEA R145, R14, 0xffffff00, 0x8 ;  /* 0xffffff000e917811 */ /* 0x000fe200078e40ff */
[----:B------:R-:W-:-:S03]  /*4030*/  FMUL.FTZ R130, R130, R131 ;  /* 0x0000008382827220 */ /* 0x000fc60000410000 */
[----:B------:R-:W-:Y:S01]  /*4040*/  IADD3 R145, -R145, UR7, -R28 ;  /* 0x0000000791917c10 */ /* 0x000fe2000fffe91c */
[----:B------:R-:W-:Y:S01]  /*4050*/  FFMA.FTZ R135, R86, R130, R135 ;  /* 0x0000008256877223 */ /* 0x000fe20000010087 */
[----:B0-----:R-:W-:Y:S01]  /*4060*/  @P0 FFMA.FTZ R138, R142, R138, R139 ;  /* 0x0000008a8e8a0223 */ /* 0x001fe2000001008b */
[----:B------:R-:W-:Y:S01]  /*4070*/  FFMA.FTZ R139, R119, R150, R128 ;  /* 0x00000096778b7223 */ /* 0x000fe20000010080 */
[----:B------:R-:W-:Y:S01]  /*4080*/  ISETP.GE.AND P2, PT, R145, 0x1, PT ;  /* 0x000000019100780c */ /* 0x000fe20003f46270 */
[C---:B-1----:R-:W-:Y:S01]  /*4090*/  FFMA.FTZ R45, R140.reuse, R45, R141 ;  /* 0x0000002d8c2d7223 */ /* 0x042fe2000001008d */
[----:B------:R-:W-:Y:S01]  /*40a0*/  FMUL.FTZ R44, R140, R44 ;  /* 0x0000002c8c2c7220 */ /* 0x000fe20000410000 */
[----:B------:R-:W-:Y:S01]  /*40b0*/  FFMA.FTZ R140, R138, R152, R143 ;  /* 0x000000988a8c7223 */ /* 0x000fe2000001008f */
[----:B------:R-:W-:Y:S01]  /*40c0*/  FMUL.FTZ R141, R133, R150 ;  /* 0x00000096858d7220 */ /* 0x000fe20000410000 */
[C---:B------:R-:W-:Y:S02]  /*40d0*/  FMUL.FTZ R133, R132.reuse, R48 ;  /* 0x0000003084857220 */ /* 0x040fe40000410000 */
[----:B------:R-:W-:Y:S01]  /*40e0*/  FFMA.FTZ R142, R119, R140, R126 ;  /* 0x0000008c778e7223 */ /* 0x000fe2000001007e */
[----:B------:R-:W-:Y:S01]  /*40f0*/  FMUL.FTZ R119, R132, R49 ;  /* 0x0000003184777220 */ /* 0x000fe20000410000 */
[----:B------:R0:W-:Y:S01]  /*4100*/  @!P1 STS.64 [R149+0x10f8], R44 ;  /* 0x0010f82c95009388 */ /* 0x0001e20000000a00 */
[----:B------:R-:W-:Y:S01]  /*4110*/  FFMA.FTZ R141, R88, R141, R135 ;  /* 0x0000008d588d7223 */ /* 0x000fe20000010087 */
[----:B------:R-:W-:Y:S01]  /*4120*/  FFMA.FTZ R144, R144, R142, R121 ;  /* 0x0000008e90907223 */ /* 0x000fe20000010079 */
[----:B------:R-:W-:Y:S01]  /*4130*/  FMUL.FTZ R119, R78, R119 ;  /* 0x000000774e777220 */ /* 0x000fe20000410000 */
[C---:B------:R-:W-:Y:S01]  /*4140*/  FMUL.FTZ R135, R132.reuse, R148 ;  /* 0x0000009484877220 */ /* 0x040fe20000410000 */
[----:B------:R-:W-:Y:S01]  /*4150*/  FMUL.FTZ R121, R132, R139 ;  /* 0x0000008b84797220 */ /* 0x000fe20000410000 */
[----:B------:R-:W-:Y:S01]  /*4160*/  FFMA.FTZ R138, R123, R144, R124 ;  /* 0x000000907b8a7223 */ /* 0x000fe2000001007c */
[----:B------:R-:W-:Y:S01]  /*4170*/  FMUL.FTZ R133, R0, R133 ;  /* 0x0000008500857220 */ /* 0x000fe20000410000 */
[----:B------:R1:W-:Y:S01]  /*4180*/  STS [R26+0x4], R119 ;  /* 0x000004771a007388 */ /* 0x0003e20000000800 */
        /* <DEDUP_REMOVED lines=9> */
[----:B-1----:R-:W-:Y:S01]  /*4220*/  FMUL.FTZ R119, R132, R150 ;  /* 0x0000009684777220 */ /* 0x002fe20000410000 */
[----:B------:R-:W-:Y:S01]  /*4230*/  FMUL.FTZ R47, R86, R47 ;  /* 0x0000002f562f7220 */ /* 0x000fe20000410000 */
[----:B------:R0:W-:Y:S01]  /*4240*/  STS [R26], R133 ;  /* 0x000000851a007388 */ /* 0x0001e20000000800 */
[----:B------:R-:W-:Y:S01]  /*4250*/  FFMA.FTZ R132, R46, R134, R51 ;  /* 0x000000862e847223 */ /* 0x000fe20000010033 */
[----:B------:R-:W-:-:S02]  /*4260*/  FMUL.FTZ R119, R88, R119 ;  /* 0x0000007758777220 */ /* 0x000fc40000410000 */
[----:B------:R0:W-:Y:S01]  /*4270*/  STS [R26+0x8], R135 ;  /* 0x000008871a007388 */ /* 0x0001e20000000800 */
[----:B------:R-:W-:-:S03]  /*4280*/  FFMA.FTZ R50, R129, R132, R50 ;  /* 0x0000008481327223 */ /* 0x000fc60000010032 */
[----:B------:R0:W-:Y:S04]  /*4290*/  STS [R26+0xc], R45 ;  /* 0x00000c2d1a007388 */ /* 0x0001e80000000800 */
[----:B------:R0:W-:Y:S04]  /*42a0*/  STS [R26+0x10], R117 ;  /* 0x000010751a007388 */ /* 0x0001e80000000800 */
[----:B------:R0:W-:Y:S04]  /*42b0*/  STS [R26+0x14], R47 ;  /* 0x0000142f1a007388 */ /* 0x0001e80000000800 */
[----:B------:R0:W-:Y:S04]  /*42c0*/  STS [R26+0x18], R119 ;  /* 0x000018771a007388 */ /* 0x0001e80000000800 */
[----:B------:R0:W-:Y:S01]  /*42d0*/  STS [R26+0x1c], R121 ;  /* 0x00001c791a007388 */ /* 0x0001e20000000800 */
[----:B------:R-:W-:Y:S06]  /*42e0*/  BAR.SYNC.DEFER_BLOCKING 0x0 ;  /* 0x0000000000007b1d */ /* 0x000fec0000010000 */
[----:B------:R-:W-:Y:S05]  /*42f0*/  @!P2 BRA `(.L_x_9627) ;  /* 0x000000000020a947 */ /* 0x000fea0003800000 */
[----:B------:R-:W1:Y:S01]  /*4300*/  LDS R51, [R5+0x220] ;  /* 0x0002200005337984 */ /* 0x000e620000000800 */
[----:B0-----:R-:W-:Y:S02]  /*4310*/  IMAD R45, R2, UR18, RZ ;  /* 0x00000012022d7c24 */ /* 0x001fe4000f8e02ff */
[----:B------:R-:W-:-:S04]  /*4320*/  IMAD.WIDE.U32 R46, R122, UR18, R90 ;  /* 0x000000127a2e7c25 */ /* 0x000fc8000f8e005a */
[----:B------:R-:W-:Y:S01]  /*4330*/  IMAD R45, R122, UR19, R45 ;  /* 0x000000137a2d7c24 */ /* 0x000fe2000f8e022d */
[----:B------:R-:W-:-:S04]  /*4340*/  LEA R44, P2, R46, UR24, 0x2 ;  /* 0x000000182e2c7c11 */ /* 0x000fc8000f8410ff */
[----:B------:R-:W-:-:S04]  /*4350*/  IADD3 R45, R47, R45, RZ ;  /* 0x0000002d2f2d7210 */ /* 0x000fc80007ffe0ff */
[----:B------:R-:W-:-:S05]  /*4360*/  LEA.HI.X R45, R46, UR25, R45, 0x2, P2 ;  /* 0x000000192e2d7c11 */ /* 0x000fca00090f142d */
[----:B-1----:R1:W-:Y:S02]  /*4370*/  REDG.E.ADD.F32.FTZ.RN.STRONG.GPU desc[UR12][R44.64], R51 ;  /* 0x000000332c0079a6 */ /* 0x0023e4000c10f38c */
.L_x_9627:
[----:B------:R-:W-:Y:S05]  /*4380*/  BSYNC B0 ;  /* 0x0000000000007941 */ /* 0x000fea0003800000 */
.L_x_9626:
[--C-:B------:R-:W-:Y:S01]  /*4390*/  HADD2.F32 R123, -RZ, R40.reuse.H0_H0 ;  /* 0x20000028ff7b7230 */ /* 0x100fe20000004100 */
[----:B------:R2:W3:Y:S01]  /*43a0*/  LDS R147, [R12+0x2a0] ;  /* 0x0002a0000c937984 */ /* 0x0004e20000000800 */
[----:B------:R-:W-:Y:S02]  /*43b0*/  HADD2.F32 R130, -RZ, R40.H1_H1 ;  /* 0x30000028ff827230 */ /* 0x000fe40000004100 */
[-C--:B------:R-:W-:Y:S01]  /*43c0*/  FMUL.FTZ R2, R50, R38.reuse ;  /* 0x0000002632027220 */ /* 0x080fe20000410000 */
[--C-:B0-----:R-:W-:Y:S02]  /*43d0*/  HADD2.F32 R121, -RZ, R41.reuse.H0_H0 ;  /* 0x20000029ff797230 */ /* 0x101fe40000004100 */
        /* <DEDUP_REMOVED lines=13> */
[----:B------:R-:W-:Y:S02]  /*44b0*/  HADD2.F32 R117, -RZ, R43.H0_H0 ;  /* 0x2000002bff757230 */ /* 0x000fe40000004100 */
[----:B------:R-:W-:Y:S01]  /*44c0*/  FMUL.FTZ R133, R138, R72 ;  /* 0x000000488a857220 */ /* 0x000fe20000410000 */
[----:B------:R-:W-:-:S02]  /*44d0*/  HADD2.F32 R126, -RZ, R42.H1_H1 ;  /* 0x3000002aff7e7230 */ /* 0x000fc40000004100 */
[----:B------:R-:W-:Y:S01]  /*44e0*/  FFMA.FTZ R44, R146, R127, R45 ;  /* 0x0000007f922c7223 */ /* 0x000fe2000001002d */
[----:B------:R-:W-:Y:S01]  /*44f0*/  ISETP.GE.AND P2, PT, R145, 0x21, PT ;  /* 0x000000219100780c */ /* 0x000fe20003f46270 */
[-C--:B------:R-:W-:Y:S01]  /*4500*/  FFMA.FTZ R135, R117, -R74.reuse, R150 ;  /* 0x8000004a75877223 */ /* 0x080fe20000010096 */
[----:B------:R-:W-:Y:S02]  /*4510*/  HADD2.F32 R124, -RZ, R43.H1_H1 ;  /* 0x3000002bff7c7230 */ /* 0x000fe40000004100 */
[-C--:B------:R-:W-:Y:S01]  /*4520*/  FFMA.FTZ R131, R126, -R73.reuse, R131 ;  /* 0x800000497e837223 */ /* 0x080fe20000010083 */
[----:B------:R-:W-:Y:S01]  /*4530*/  FMUL.FTZ R150, R144, R73 ;  /* 0x0000004990967220 */ /* 0x000fe20000410000 */
[----:B------:R-:W-:Y:S01]  /*4540*/  FFMA.FTZ R45, R133, R129, R44 ;  /* 0x00000081852d7223 */ /* 0x000fe2000001002c */
[----:B------:R-:W-:Y:S01]  /*4550*/  USHF.L.U64.HI UR20, UR5, 0x2, UR6 ;  /* 0x0000000205147899 */ /* 0x000fe20008010206 */
        /* <DEDUP_REMOVED lines=18> */
.L_x_9629:
[----:B------:R-:W-:Y:S05]  /*4680*/  BSYNC B0 ;  /* 0x0000000000007941 */ /* 0x000fea0003800000 */
.L_x_9628:
[----:B0-----:R0:W1:Y:S01]  /*4690*/  LDS R147, [R11+0x320] ;  /* 0x000320000b937984 */ /* 0x0010620000000800 */
[----:B------:R-:W-:Y:S04]  /*46a0*/  BSSY B0, `(.L_x_9630) ;  /* 0x0000005000007945 */ /* 0x000fe80003800000 */
[----:B------:R-:W-:Y:S05]  /*46b0*/  @!P3 BRA `(.L_x_9631) ;  /* 0x00000000000cb947 */ /* 0x000fea0003800000 */
[----:B------:R-:W-:-:S05]  /*46c0*/  IMAD.WIDE.U32 R44, R92, UR21, R100 ;  /* 0x000000155c2c7c25 */ /* 0x000fca000f8e0064 */
[----:B------:R-:W-:-:S05]  /*46d0*/  IADD3 R45, R143, R45, RZ ;  /* 0x0000002d8f2d7210 */ /* 0x000fca0007ffe0ff */
[----:B-1----:R2:W-:Y:S02]  /*46e0*/  REDG.E.ADD.F32.FTZ.RN.STRONG.GPU desc[UR12][R44.64], R147 ;  /* 0x000000932c0079a6 */ /* 0x0025e4000c10f38c */
.L_x_9631:
[----:B------:R-:W-:Y:S05]  /*46f0*/  BSYNC B0 ;  /* 0x0000000000007941 */ /* 0x000fea0003800000 */
.L_x_9630:
        /* <DEDUP_REMOVED lines=11> */
.L_x_9633:
[----:B------:R-:W-:Y:S05]  /*47b0*/  BSYNC B0 ;  /* 0x0000000000007941 */ /* 0x000fea0003800000 */
.L_x_9632:
[----:B------:R4:W0:Y:S01]  /*47c0*/  LDS R145, [R9+0x420] ;  /* 0x0004200009917984 */ /* 0x0008220000000800 */
[----:B------:R-:W-:Y:S04]  /*47d0*/  BSSY B0, `(.L_x_9634) ;  /* 0x0000005000007945 */ /* 0x000fe80003800000 */
[----:B------:R-:W-:Y:S05]  /*47e0*/  @!P2 BRA `(.L_x_9635) ;  /* 0x00000000000ca947 */ /* 0x000fea0003800000 */
[----:B---3--:R-:W-:-:S05]  /*47f0*/  IMAD.WIDE.U32 R44, R92, UR21, R104 ;  /* 0x000000155c2c7c25 */ /* 0x008fca000f8e0068 */
[----:B------:R-:W-:-:S05]  /*4800*/  IADD3 R45, R143, R45, RZ ;  /* 0x0000002d8f2d7210 */ /* 0x000fca0007ffe0ff */
[----:B0-----:R0:W-:Y:S02]  /*4810*/  REDG.E.ADD.F32.FTZ.RN.STRONG.GPU desc[UR12][R44.64], R145 ;  /* 0x000000912c0079a6 */ /* 0x0011e4000c10f38c */
.L_x_9635:
[----:B------:R-:W-:Y:S05]  /*4820*/  BSYNC B0 ;  /* 0x0000000000007941 */ /* 0x000fea0003800000 */
.L_x_9634:
[----:B0-----:R0:W0:Y:S01]  /*4830*/  LDS R145, [R8+0x4a0] ;  /* 0x0004a00008917984 */ /* 0x0010220000000800 */
[----:B------:R-:W-:Y:S04]  /*4840*/  BSSY B0, `(.L_x_9636) ;  /* 0x0000005000007945 */ /* 0x000fe80003800000 */
[----:B------:R-:W-:Y:S05]  /*4850*/  @!P3 BRA `(.L_x_9637) ;  /* 0x00000000000cb947 */ /* 0x000fea0003800000 */
[----:B---3--:R-:W-:-:S05]  /*4860*/  IMAD.WIDE.U32 R44, R92, UR21, R106 ;  /* 0x000000155c2c7c25 */ /* 0x008fca000f8e006a */
[----:B------:R-:W-:-:S05]  /*4870*/  IADD3 R45, R143, R45, RZ ;  /* 0x0000002d8f2d7210 */ /* 0x000fca0007ffe0ff */
[----:B0-----:R0:W-:Y:S02]  /*4880*/  REDG.E.ADD.F32.FTZ.RN.STRONG.GPU desc[UR12][R44.64], R145 ;  /* 0x000000912c0079a6 */ /* 0x0011e4000c10f38c */
.L_x_9637:
[----:B------:R-:W-:Y:S05]  /*4890*/  BSYNC B0 ;  /* 0x0000000000007941 */ /* 0x000fea0003800000 */
.L_x_9636:
[----:B0-----:R0:W0:Y:S01]  /*48a0*/  LDS R145, [R7+0x520] ;  /* 0x0005200007917984 */ /* 0x0010220000000800 */
[----:B------:R-:W-:Y:S04]  /*48b0*/  BSSY B0, `(.L_x_9638) ;  /* 0x0000005000007945 */ /* 0x000fe80003800000 */
[----:B------:R-:W-:Y:S05]  /*48c0*/  @!P4 BRA `(.L_x_9639) ;  /* 0x00000000000cc947 */ /* 0x000fea0003800000 */
[----:B---3--:R-:W-:-:S05]  /*48d0*/  IMAD.WIDE.U32 R44, R92, UR21, R108 ;  /* 0x000000155c2c7c25 */ /* 0x008fca000f8e006c */
[----:B------:R-:W-:-:S05]  /*48e0*/  IADD3 R45, R143, R45, RZ ;  /* 0x0000002d8f2d7210 */ /* 0x000fca0007ffe0ff */
[----:B0-----:R0:W-:Y:S02]  /*48f0*/  REDG.E.ADD.F32.FTZ.RN.STRONG.GPU desc[UR12][R44.64], R145 ;  /* 0x000000912c0079a6 */ /* 0x0011e4000c10f38c */
.L_x_9639:
[----:B------:R-:W-:Y:S05]  /*4900*/  BSYNC B0 ;  /* 0x0000000000007941 */ /* 0x000fea0003800000 */
.L_x_9638:
[----:B0-----:R0:W0:Y:S01]  /*4910*/  LDS R145, [R6+0x5a0] ;  /* 0x0005a00006917984 */ /* 0x0010220000000800 */
[----:B------:R-:W-:Y:S01]  /*4920*/  BSSY B0, `(.L_x_9640) ;  /* 0x0000005000007945 */ /* 0x000fe20003800000 */
[----:B---3--:R-:W-:-:S03]  /*4930*/  IMAD.WIDE.U32 R44, R92, UR21, R110 ;  /* 0x000000155c2c7c25 */ /* 0x008fc6000f8e006e */
[----:B------:R-:W-:Y:S05]  /*4940*/  @!P5 BRA `(.L_x_9641) ;  /* 0x000000000008d947 */ /* 0x000fea0003800000 */
[----:B------:R-:W-:-:S05]  /*4950*/  IADD3 R45, R143, R45, RZ ;  /* 0x0000002d8f2d7210 */ /* 0x000fca0007ffe0ff */
[----:B0-----:R3:W-:Y:S02]  /*4960*/  REDG.E.ADD.F32.FTZ.RN.STRONG.GPU desc[UR12][R44.64], R145 ;  /* 0x000000912c0079a6 */ /* 0x0017e4000c10f38c */
.L_x_9641:
[----:B------:R-:W-:Y:S05]  /*4970*/  BSYNC B0 ;  /* 0x0000000000007941 */ /* 0x000fea0003800000 */
.L_x_9640:
[----:B---3--:R-:W3:Y:S01]  /*4980*/  SHFL.DOWN PT, R44, R125, 0x1, 0x1f ;  /* 0x08201f007d2c7f89 */ /* 0x008ee200000e0000 */
[----:B------:R-:W-:Y:S01]  /*4990*/  ISETP.GT.AND P2, PT, R16, 0x1e, PT ;  /* 0x0000001e1000780c */ /* 0x000fe20003f44270 */
        /* <DEDUP_REMOVED lines=8> */
[----:B------:R-:W-:Y:S01]  /*4a20*/  FMUL.FTZ R150, R87, R140 ;  /* 0x0000008c57967220 */ /* 0x000fe20000410000 */
[----:B------:R-:W-:Y:S01]  /*4a30*/  FADD.FTZ R114, R49, R114 ;  /* 0x0000007231727221 */ /* 0x000fe20000010000 */
[----:B------:R-:W-:Y:S01]  /*4a40*/  FMUL.FTZ R47, R48, R47 ;  /* 0x0000002f302f7220 */ /* 0x000fe20000410000 */
[----:B------:R-:W-:Y:S01]  /*4a50*/  BSSY B0, `(.L_x_9642) ;  /* 0x0000046000007945 */ /* 0x000fe20003800000 */
[----:B------:R-:W-:Y:S01]  /*4a60*/  FMUL.FTZ R139, R139, R150 ;  /* 0x000000968b8b7220 */ /* 0x000fe20000410000 */
[----:B------:R-:W-:Y:S01]  /*4a70*/  FADD.FTZ R120, R137, R120 ;  /* 0x0000007889787221 */ /* 0x000fe20000010000 */
[----:B------:R-:W1:Y:S01]  /*4a80*/  @!P3 S2R R45, SR_CgaCtaId ;  /* 0x00000000002db919 */ /* 0x000e620000008800 */
[----:B------:R-:W-:Y:S01]  /*4a90*/  FFMA.FTZ R132, R130, R132, R47 ;  /* 0x0000008482847223 */ /* 0x000fe2000001002f */
[----:B------:R-:W-:Y:S01]  /*4aa0*/  FFMA.FTZ R140, R124, R140, R139 ;  /* 0x0000008c7c8c7223 */ /* 0x000fe2000001008b */
[----:B------:R-:W-:Y:S01]  /*4ab0*/  FADD.FTZ R118, R133, R118 ;  /* 0x0000007685767221 */ /* 0x000fe20000010000 */
[----:B------:R-:W-:Y:S01]  /*4ac0*/  FADD.FTZ R81, R146, R81 ;  /* 0x0000005192517221 */ /* 0x000fe20000010000 */
[----:B------:R-:W-:Y:S01]  /*4ad0*/  FADD.FTZ R79, R2, R79 ;  /* 0x0000004f024f7221 */ /* 0x000fe20000010000 */
[----:B------:R-:W-:Y:S01]  /*4ae0*/  FADD.FTZ R59, R140, R59 ;  /* 0x0000003b8c3b7221 */ /* 0x000fe20000010000 */
[----:B------:R-:W-:Y:S01]  /*4af0*/  FADD.FTZ R53, R132, R53 ;  /* 0x0000003584357221 */ /* 0x000fe20000010000 */
[----:B---3--:R-:W-:Y:S01]  /*4b00*/  @!P2 FADD.FTZ R125, R125, R44 ;  /* 0x0000002c7d7da221 */ /* 0x008fe20000010000 */
[----:B-----5:R-:W-:-:S04]  /*4b10*/  @!P2 FADD.FTZ R141, R141, R152 ;  /* 0x000000988d8da221 */ /* 0x020fc80000010000 */
[----:B------:R-:W3:Y:S01]  /*4b20*/  SHFL.DOWN PT, R44, R125, 0x2, 0x1f ;  /* 0x08401f007d2c7f89 */ /* 0x000ee200000e0000 */
[----:B------:R-:W-:-:S03]  /*4b30*/  ISETP.GT.AND P2, PT, R16, 0x1d, PT ;  /* 0x0000001d1000780c */ /* 0x000fc60003f44270 */
[----:B------:R-:W5:Y:S10]  /*4b40*/  SHFL.DOWN PT, R152, R141, 0x2, 0x1f ;  /* 0x08401f008d987f89 */ /* 0x000f7400000e0000 */
        /* <DEDUP_REMOVED lines=11> */
[----:B------:R-:W-:Y:S01]  /*4c00*/  @!P3 MOV R44, 0x400 ;  /* 0x00000400002cb802 */ /* 0x000fe20000000f00 */
[----:B-----5:R-:W-:Y:S01]  /*4c10*/  @!P2 FADD.FTZ R141, R141, R152 ;  /* 0x000000988d8da221 */ /* 0x020fe20000010000 */
[----:B------:R-:W-:-:S02]  /*4c20*/  ISETP.GT.AND P2, PT, R16, 0xf, PT ;  /* 0x0000000f1000780c */ /* 0x000fc40003f44270 */
[----:B------:R-:W3:Y:S01]  /*4c30*/  SHFL.DOWN PT, R152, R125, 0x10, 0x1f ;  /* 0x0a001f007d987f89 */ /* 0x000ee200000e0000 */
[----:B-1----:R-:W-:Y:S01]  /*4c40*/  @!P3 LEA R27, R45, R44, 0x18 ;  /* 0x0000002c2d1bb211 */ /* 0x002fe200078ec0ff */
[----:B------:R-:W-:Y:S01]  /*4c50*/  FMUL.FTZ R44, R87, R144 ;  /* 0x00000090572c7220 */ /* 0x000fe20000410000 */
[----:B------:R-:W-:Y:S01]  /*4c60*/  FFMA.FTZ R45, R117, R142, R148 ;  /* 0x0000008e752d7223 */ /* 0x000fe20000010094 */
[----:B------:R-:W1:Y:S02]  /*4c70*/  SHFL.DOWN PT, R154, R141, 0x10, 0x1f ;  /* 0x0a001f008d9a7f89 */ /* 0x000e6400000e0000 */
[----:B------:R-:W-:Y:S01]  /*4c80*/  FMUL.FTZ R131, R131, R44 ;  /* 0x0000002c83837220 */ /* 0x000fe20000410000 */
[----:B------:R-:W-:Y:S01]  /*4c90*/  FMUL.FTZ R44, R87, R138 ;  /* 0x0000008a572c7220 */ /* 0x000fe20000410000 */
[----:B------:R-:W-:Y:S02]  /*4ca0*/  FADD.FTZ R58, R45, R58 ;  /* 0x0000003a2d3a7221 */ /* 0x000fe40000010000 */
        /* <DEDUP_REMOVED lines=8> */
[----:B---3--:R-:W-:-:S03]  /*4d30*/  @!P2 FADD.FTZ R125, R125, R152 ;  /* 0x000000987d7da221 */ /* 0x008fc60000010000 */
        /* <DEDUP_REMOVED lines=17> */
[----:B------:R-:W1:Y:S04]  /*4e50*/  @P1 LDS R2, [R46+0x1cf8] ;  /* 0x001cf8002e021984 */ /* 0x000e680000000800 */
[----:B------:R-:W3:Y:S01]  /*4e60*/  @P1 LDS R47, [R46+0x18f8] ;  /* 0x0018f8002e2f1984 */ /* 0x000ee20000000800 */
[----:B-1----:R-:W-:Y:S01]  /*4e70*/  @P1 FADD.FTZ R45, R45, R2 ;  /* 0x000000022d2d1221 */ /* 0x002fe20000010000 */
[----:B---3--:R-:W-:-:S04]  /*4e80*/  @P1 FADD.FTZ R44, R44, R47 ;  /* 0x0000002f2c2c1221 */ /* 0x008fc80000010000 */
[----:B------:R3:W-:Y:S04]  /*4e90*/  STS [R46+0x1cf8], R45 ;  /* 0x001cf82d2e007388 */ /* 0x0007e80000000800 */
[----:B------:R3:W-:Y:S02]  /*4ea0*/  STS [R46+0x18f8], R44 ;  /* 0x0018f82c2e007388 */ /* 0x0007e40000000800 */
.L_x_9643:
[----:B------:R-:W-:Y:S05]  /*4eb0*/  BSYNC B0 ;  /* 0x0000000000007941 */ /* 0x000fea0003800000 */
.L_x_9642:
[----:B------:R-:W-:Y:S01]  /*4ec0*/  IADD3 R122, R122, 0x1, RZ ;  /* 0x000000017a7a7810 */ /* 0x000fe20007ffe0ff */
[----:B------:R-:W-:-:S03]  /*4ed0*/  UIADD3 UR5, UP0, UR5, 0x1, URZ ;  /* 0x0000000105057890 */ /* 0x000fc6000ff1e03f */
[----:B------:R-:W-:Y:S01]  /*4ee0*/  ISETP.GE.AND P1, PT, R122, UR23, PT ;  /* 0x000000177a007c0c */ /* 0x000fe2000bf26270 */
[----:B------:R-:W-:-:S12]  /*4ef0*/  UIADD3.X UR6, URZ, UR6, URZ, UP0, !UPT ;  /* 0x000000063f067290 */ /* 0x000fd800087fe43f */
[----:B------:R-:W-:Y:S05]  /*4f00*/  @!P1 BRA `(.L_x_9644) ;  /* 0xffffffe000d49947 */ /* 0x000fea000383ffff */
.L_x_9623:
[----:B------:R-:W-:Y:S01]  /*4f10*/  BAR.SYNC.DEFER_BLOCKING 0x0 ;  /* 0x0000000000007b1d */ /* 0x000fe20000010000 */
[----:B------:R-:W-:Y:S02]  /*4f20*/  SHF.R.S32.HI R39, RZ, 0x1f, R28 ;  /* 0x0000001fff277819 */ /* 0x000fe4000001141c */
[----:B------:R-:W-:Y:S02]  /*4f30*/  LEA R40, P0, R28, R23, 0x4 ;  /* 0x000000171c287211 */ /* 0x000fe400078020ff */
[----:B------:R-:W-:-:S03]  /*4f40*/  LEA R78, R16, R27, 0x4 ;  /* 0x0000001b104e7211 */ /* 0x000fc600078e20ff */
[----:B01----:R-:W0:Y:S01]  /*4f50*/  LDC.64 R48, c[0x0][0x388] ;  /* 0x0000e200ff307b82 */ /* 0x003e220000000a00 */
[----:B------:R-:W-:Y:S01]  /*4f60*/  LEA.HI.X R41, R28, R22, R39, 0x4, P0 ;  /* 0x000000161c297211 */ /* 0x000fe200000f2427 */
[----:B------:R-:W-:-:S06]  /*4f70*/  ULDC.64 UR6, c[0x0][0x390] ;  /* 0x0000e40000067ab9 */ /* 0x000fcc0000000a00 */
[----:B------:R-:W1:Y:S01]  /*4f80*/  LDC.64 R74, c[0x0][0x3a8] ;  /* 0x0000ea00ff4a7b82 */ /* 0x000e620000000a00 */
[----:B------:R-:W5:Y:S01]  /*4f90*/  LDG.E.128 R40, desc[UR12][R40.64] ;  /* 0x0000000c28287981 */ /* 0x000f62000c1e1d00 */
[----:B------:R-:W-:Y:S01]  /*4fa0*/  UIADD3 UR4, UR4, -0x100, URZ ;  /* 0xffffff0004047890 */ /* 0x000fe2000fffe03f */
[----:B0-----:R-:W-:Y:S02]  /*4fb0*/  IMAD R2, R48, UR15, RZ ;  /* 0x0000000f30027c24 */ /* 0x001fe4000f8e02ff */
[----:B-----5:R0:W-:Y:S01]  /*4fc0*/  STS.128 [R78], R40 ;  /* 0x000000284e007388 */ /* 0x0201e20000000c00 */
[----:B------:R-:W-:-:S03]  /*4fd0*/  NOP ;  /* 0x0000000000007918 */ /* 0x000fc60000000000 */
[----:B---3--:R-:W3:Y:S01]  /*4fe0*/  LDS.128 R44, [R78] ;  /* 0x000000004e2c7984 */ /* 0x008ee20000000c00 */
[----:B0-----:R-:W-:Y:S02]  /*4ff0*/  IMAD R43, R49, UR14, R2 ;  /* 0x0000000e312b7c24 */ /* 0x001fe4000f8e0202 */
[----:B------:R-:W-:-:S04]  /*5000*/  IMAD.WIDE.U32 R40, R48, UR14, R76 ;  /* 0x0000000e30287c25 */ /* 0x000fc8000f8e004c */
[----:B-1----:R-:W-:Y:S01]  /*5010*/  IMAD.WIDE.U32 R76, R74, UR14, R76 ;  /* 0x0000000e4a4c7c25 */ /* 0x002fe2000f8e004c */
[----:B------:R-:W-:-:S03]  /*5020*/  IADD3 R41, R41, R43, RZ ;  /* 0x0000002b29297210 */ /* 0x000fc60007ffe0ff */
[----:B------:R-:W-:-:S04]  /*5030*/  IMAD.WIDE.U32 R40, R37, UR6, R40 ;  /* 0x0000000625287c25 */ /* 0x000fc8000f8e0028 */
[----:B---3--:R-:W-:Y:S02]  /*5040*/  HADD2.F32 R39, -RZ, R44.H0_H0 ;  /* 0x2000002cff277230 */ /* 0x008fe40000004100 */
[----:B------:R-:W-:-:S03]  /*5050*/  HADD2.F32 R43, -RZ, R46.H0_H0 ;  /* 0x2000002eff2b7230 */ /* 0x000fc60000004100 */
[--C-:B------:R-:W-:Y:S01]  /*5060*/  FADD.FTZ R0, R39, R32.reuse ;  /* 0x0000002027007221 */ /* 0x100fe20000010000 */
[----:B------:R-:W-:Y:S02]  /*5070*/  HADD2.F32 R39, -RZ, R44.H1_H1 ;  /* 0x3000002cff277230 */ /* 0x000fe40000004100 */
[--C-:B------:R-:W-:Y:S01]  /*5080*/  FADD.FTZ R48, R43, R32.reuse ;  /* 0x000000202b307221 */ /* 0x100fe20000010000 */
[----:B------:R-:W-:Y:S01]  /*5090*/  HADD2.F32 R43, -RZ, R46.H1_H1 ;  /* 0x3000002eff2b7230 */ /* 0x000fe20000004100 */
[----:B------:R-:W-:Y:S01]  /*50a0*/  F2FP.F16.F32.PACK_AB R46, R83, R118 ;  /* 0x00000076532e723e */ /* 0x000fe200000000ff */
[----:B------:R-:W-:Y:S01]  /*50b0*/  BAR.SYNC.DEFER_BLOCKING 0x0 ;  /* 0x0000000000007b1d */ /* 0x000fe20000010000 */
[----:B------:R-:W-:Y:S01]  /*50c0*/  FSETP.GTU.FTZ.AND P6, PT, R0, 20, PT ;  /* 0x41a000000000780b */ /* 0x000fe20003fdc000 */
[----:B------:R-:W-:Y:S01]  /*50d0*/  FADD.FTZ R36, R39, R32 ;  /* 0x0000002027247221 */ /* 0x000fe20000010000 */
[--C-:B------:R-:W-:Y:S01]  /*50e0*/  HADD2.F32 R39, -RZ, R45.reuse.H0_H0 ;  /* 0x2000002dff277230 */ /* 0x100fe20000004100 */
[----:B------:R-:W-:Y:S01]  /*50f0*/  FSETP.GTU.FTZ.AND P2, PT, R48, 20, PT ;  /* 0x41a000003000780b */ /* 0x000fe20003f5c000 */
[----:B------:R-:W-:-:S02]  /*5100*/  HADD2.F32 R45, -RZ, R45.H1_H1 ;  /* 0x3000002dff2d7230 */ /* 0x000fc40000004100 */
[--C-:B------:R-:W-:Y:S01]  /*5110*/  FADD.FTZ R43, R43, R32.reuse ;  /* 0x000000202b2b7221 */ /* 0x100fe20000010000 */
[----:B------:R-:W-:Y:S01]  /*5120*/  FSETP.GTU.FTZ.AND P5, PT, R36, 20, PT ;  /* 0x41a000002400780b */ /* 0x000fe20003fbc000 */
[--C-:B------:R-:W-:Y:S02]  /*5130*/  FADD.FTZ R42, R39, R32.reuse ;  /* 0x00000020272a7221 */ /* 0x100fe40000010000 */
[----:B------:R-:W0:Y:S01]  /*5140*/  LDC.64 R38, c[0x0][0x3e0] ;  /* 0x0000f800ff267b82 */ /* 0x000e220000000a00 */
[--C-:B------:R-:W-:Y:S01]  /*5150*/  FADD.FTZ R44, R45, R32.reuse ;  /* 0x000000202d2c7221 */ /* 0x100fe20000010000 */
[--C-:B------:R-:W-:Y:S01]  /*5160*/  HADD2.F32 R45, -RZ, R47.reuse.H0_H0 ;  /* 0x2000002fff2d7230 */ /* 0x100fe20000004100 */
[----:B------:R-:W-:Y:S01]  /*5170*/  FSETP.GTU.FTZ.AND P0, PT, R43, 20, PT ;  /* 0x41a000002b00780b */ /* 0x000fe20003f1c000 */
[----:B------:R-:W-:Y:S01]  /*5180*/  @!P6 FMUL.FTZ R0, R0, -1.4426950216293334961 ;  /* 0xbfb8aa3b0000e820 */ /* 0x000fe20000410000 */
[----:B------:R-:W-:Y:S01]  /*5190*/  HADD2.F32 R47, -RZ, R47.H1_H1 ;  /* 0x3000002fff2f7230 */ /* 0x000fe20000004100 */
[----:B------:R-:W-:Y:S01]  /*51a0*/  FSETP.GTU.FTZ.AND P3, PT, R44, 20, PT ;  /* 0x41a000002c00780b */ /* 0x000fe20003f7c000 */
[----:B------:R-:W-:Y:S01]  /*51b0*/  FADD.FTZ R45, R45, R32 ;  /* 0x000000202d2d7221 */ /* 0x000fe20000010000 */
[----:B------:R-:W-:-:S02]  /*51c0*/  FSETP.GTU.FTZ.AND P4, PT, R42, 20, PT ;  /* 0x41a000002a00780b */ /* 0x000fc40003f9c000 */
[----:B------:R-:W1:Y:S01]  /*51d0*/  @!P6 MUFU.EX2 R0, R0 ;  /* 0x000000000000e308 */ /* 0x000e620000000800 */
[----:B------:R-:W-:Y:S01]  /*51e0*/  @!P5 FMUL.FTZ R2, R36, -1.4426950216293334961 ;  /* 0xbfb8aa3b2402d820 */ /* 0x000fe20000410000 */
[----:B------:R-:W-:Y:S02]  /*51f0*/  IMAD R36, R34, UR6, RZ ;  /* 0x0000000622247c24 */ /* 0x000fe4000f8e02ff */
[----:B------:R-:W-:Y:S02]  /*5200*/  FADD.FTZ R47, R47, R32 ;  /* 0x000000202f2f7221 */ /* 0x000fe40000010000 */
[----:B------:R-:W-:Y:S01]  /*5210*/  IMAD R51, R37, UR7, R36 ;  /* 0x0000000725337c24 */ /* 0x000fe2000f8e0224 */
[----:B------:R-:W-:Y:S01]  /*5220*/  ULDC.64 UR6, c[0x0][0x3b0] ;  /* 0x0000ec0000067ab9 */ /* 0x000fe20000000a00 */
[----:B------:R-:W3:Y:S03]  /*5230*/  @!P5 MUFU.EX2 R2, R2 ;  /* 0x000000020002d308 */ /* 0x000ee60000000800 */
[----:B------:R-:W-:Y:S01]  /*5240*/  IADD3 R60, R41, R51, RZ ;  /* 0x00000033293c7210 */ /* 0x000fe20007ffe0ff */
[----:B------:R-:W-:Y:S01]  /*5250*/  @!P4 FMUL.FTZ R36, R42, -1.4426950216293334961 ;  /* 0xbfb8aa3b2a24c820 */ /* 0x000fe20000410000 */
[----:B0-----:R-:W-:Y:S01]  /*5260*/  LEA R73, P1, R40, R38, 0x1 ;  /* 0x0000002628497211 */ /* 0x001fe200078208ff */
[----:B------:R-:W-:Y:S01]  /*5270*/  @!P2 FMUL.FTZ R38, R48, -1.4426950216293334961 ;  /* 0xbfb8aa3b3026a820 */ /* 0x000fe20000410000 */
[----:B-1----:R-:W-:-:S02]  /*5280*/  @!P6 FADD.FTZ R0, R0, 1 ;  /* 0x3f8000000000e421 */ /* 0x002fc40000010000 */
[----:B------:R-:W-:Y:S01]  /*5290*/  LEA.HI.X R60, R40, R39, R60, 0x1, P1 ;  /* 0x00000027283c7211 */ /* 0x000fe200008f0c3c */
[----:B------:R-:W-:Y:S01]  /*52a0*/  @!P0 FMUL.FTZ R39, R43, -1.4426950216293334961 ;  /* 0xbfb8aa3b2b278820 */ /* 0x000fe20000410000 */
[----:B------:R-:W-:Y:S01]  /*52b0*/  FSETP.GTU.FTZ.AND P1, PT, R45, 20, PT ;  /* 0x41a000002d00780b */ /* 0x000fe20003f3c000 */
[----:B------:R0:W1:Y:S01]  /*52c0*/  @!P6 MUFU.RCP R49, R0 ;  /* 0x000000000031e308 */ /* 0x0000620000001000 */
[----:B---3--:R-:W-:-:S07]  /*52d0*/  @!P5 FADD.FTZ R2, R2, 1 ;  /* 0x3f8000000202d421 */ /* 0x008fce0000010000 */
[----:B------:R-:W3:Y:S01]  /*52e0*/  @!P2 MUFU.EX2 R38, R38 ;  /* 0x000000260026a308 */ /* 0x000ee20000000800 */
[----:B0-----:R-:W-:Y:S01]  /*52f0*/  @!P3 FMUL.FTZ R0, R44, -1.4426950216293334961 ;  /* 0xbfb8aa3b2c00b820 */ /* 0x001fe20000410000 */
[----:B------:R-:W-:Y:S02]  /*5300*/  F2FP.F16.F32.PACK_AB R44, R114, R79 ;  /* 0x0000004f722c723e */ /* 0x000fe400000000ff */
[----:B------:R-:W-:Y:S01]  /*5310*/  @!P1 FMUL.FTZ R40, R45, -1.4426950216293334961 ;  /* 0xbfb8aa3b2d289820 */ /* 0x000fe20000410000 */
[----:B------:R-:W-:-:S03]  /*5320*/  F2FP.F16.F32.PACK_AB R45, R81, R116 ;  /* 0x00000074512d723e */ /* 0x000fc600000000ff */
[----:B------:R-:W0:Y:S01]  /*5330*/  @!P1 MUFU.EX2 R48, R40 ;  /* 0x0000002800309308 */ /* 0x000e220000000800 */
[----:B-1----:R-:W-:Y:S01]  /*5340*/  @!P6 FMUL.FTZ R52, R52, R49 ;  /* 0x000000313434e220 */ /* 0x002fe20000410000 */
[----:B------:R-:W-:-:S06]  /*5350*/  FSETP.GTU.FTZ.AND P6, PT, R47, 20, PT ;  /* 0x41a000002f00780b */ /* 0x000fcc0003fdc000 */
[----:B------:R-:W-:Y:S01]  /*5360*/  @!P0 MUFU.EX2 R39, R39 ;  /* 0x0000002700278308 */ /* 0x000fe20000000800 */
[----:B---3--:R-:W-:-:S06]  /*5370*/  @!P2 FADD.FTZ R38, R38, 1 ;  /* 0x3f8000002626a421 */ /* 0x008fcc0000010000 */
[----:B------:R-:W-:Y:S01]  /*5380*/  @!P6 FMUL.FTZ R41, R47, -1.4426950216293334961 ;  /* 0xbfb8aa3b2f29e820 */ /* 0x000fe20000410000 */
[----:B------:R-:W-:Y:S01]  /*5390*/  F2FP.F16.F32.PACK_AB R47, R85, R120 ;  /* 0x00000078552f723e */ /* 0x000fe200000000ff */
[----:B------:R-:W1:Y:S01]  /*53a0*/  @!P2 MUFU.RCP R61, R38 ;  /* 0x00000026003da308 */ /* 0x000e620000001000 */
[----:B0-----:R-:W-:-:S03]  /*53b0*/  @!P1 FADD.FTZ R48, R48, 1 ;  /* 0x3f80000030309421 */ /* 0x001fc60000010000 */
[----:B------:R0:W-:Y:S04]  /*53c0*/  STS.128 [R78], R44 ;  /* 0x0000002c4e007388 */ /* 0x0001e80000000c00 */
[----:B------:R3:W5:Y:S01]  /*53d0*/  @!P6 MUFU.EX2 R49, R41 ;  /* 0x000000290031e308 */ /* 0x0007620000000800 */
[----:B------:R-:W-:-:S07]  /*53e0*/  NOP ;  /* 0x0000000000007918 */ /* 0x000fce0000000000 */
[----:B------:R-:W2:Y:S01]  /*53f0*/  @!P4 MUFU.EX2 R36, R36 ;  /* 0x000000240024c308 */ /* 0x000ea20000000800 */
[----:B---3--:R-:W3:Y:S01]  /*5400*/  LDS.128 R40, [R78] ;  /* 0x000000004e287984 */ /* 0x008ee20000000c00 */
[----:B-1----:R-:W-:Y:S01]  /*5410*/  @!P2 FMUL.FTZ R56, R56, R61 ;  /* 0x0000003d3838a220 */ /* 0x002fe20000410000 */
[----:B------:R-:W-:Y:S02]  /*5420*/  IADD3 R38, P2, R73, R4, RZ ;  /* 0x0000000449267210 */ /* 0x000fe40007f5e0ff */
[----:B------:R-:W1:Y:S03]  /*5430*/  LDC.64 R72, c[0x0][0x3f0] ;  /* 0x0000fc00ff487b82 */ /* 0x000e660000000a00 */
[----:B------:R-:W4:Y:S01]  /*5440*/  @!P3 MUFU.EX2 R0, R0 ;  /* 0x000000000000b308 */ /* 0x000f220000000800 */
[----:B-----5:R-:W-:-:S07]  /*5450*/  @!P6 FADD.FTZ R49, R49, 1 ;  /* 0x3f8000003131e421 */ /* 0x020fce0000010000 */
[----:B------:R5:W0:Y:S01]  /*5460*/  @!P5 MUFU.RCP R50, R2 ;  /* 0x000000020032d308 */ /* 0x000a220000001000 */
[----:B--2---:R-:W-:-:S07]  /*5470*/  @!P4 FADD.FTZ R36, R36, 1 ;  /* 0x3f8000002424c421 */ /* 0x004fce0000010000 */
[----:B------:R-:W2:Y:S01]  /*5480*/  @!P4 MUFU.RCP R51, R36 ;  /* 0x000000240033c308 */ /* 0x000ea20000001000 */
[----:B-----5:R-:W-:Y:S01]  /*5490*/  @!P0 FADD.FTZ R2, R39, 1 ;  /* 0x3f80000027028421 */ /* 0x020fe20000010000 */
[----:B----4-:R-:W-:-:S06]  /*54a0*/  @!P3 FADD.FTZ R0, R0, 1 ;  /* 0x3f8000000000b421 */ /* 0x010fcc0000010000 */
[----:B------:R-:W4:Y:S01]  /*54b0*/  @!P1 MUFU.RCP R39, R48 ;  /* 0x0000003000279308 */ /* 0x000f220000001000 */
[----:B0-----:R-:W-:-:S05]  /*54c0*/  @!P5 FMUL.FTZ R53, R53, R50 ;  /* 0x000000323535d220 */ /* 0x001fca0000410000 */
[----:B------:R-:W-:Y:S01]  /*54d0*/  F2FP.F16.F32.PACK_AB R44, R53, R52 ;  /* 0x00000034352c723e */ /* 0x000fe200000000ff */
[----:B------:R-:W-:Y:S01]  /*54e0*/  FADD.FTZ R52, R52, R29 ;  /* 0x0000001d34347221 */ /* 0x000fe20000010000 */
[----:B------:R-:W0:Y:S01]  /*54f0*/  @!P3 MUFU.RCP R0, R0 ;  /* 0x000000000000b308 */ /* 0x000e220000001000 */
[----:B--2---:R-:W-:Y:S01]  /*5500*/  @!P4 FMUL.FTZ R54, R54, R51 ;  /* 0x000000333636c220 */ /* 0x004fe20000410000 */
[----:B------:R-:W-:Y:S01]  /*5510*/  ISETP.GT.AND P4, PT, R14, 0x1, PT ;  /* 0x000000010e00780c */ /* 0x000fe20003f84270 */
[----:B------:R-:W-:Y:S01]  /*5520*/  FADD.FTZ R53, R52, R53 ;  /* 0x0000003534357221 */ /* 0x000fe20000010000 */
[----:B------:R-:W-:-:S04]  /*5530*/  IADD3 R14, R14, -0x1, RZ ;  /* 0xffffffff0e0e7810 */ /* 0x000fc80007ffe0ff */
[----:B------:R-:W2:Y:S01]  /*5540*/  @!P0 MUFU.RCP R2, R2 ;  /* 0x0000000200028308 */ /* 0x000ea20000001000 */
[----:B----4-:R-:W-:Y:S01]  /*5550*/  @!P1 FMUL.FTZ R58, R58, R39 ;  /* 0x000000273a3a9220 */ /* 0x010fe20000410000 */
[----:B------:R-:W-:Y:S02]  /*5560*/  IADD3.X R39, R60, R3, RZ, P2, !PT ;  /* 0x000000033c277210 */ /* 0x000fe400017fe4ff */
[----:B------:R-:W-:Y:S02]  /*5570*/  IADD3 R19, P1, R19, -0x200, RZ ;  /* 0xfffffe0013137810 */ /* 0x000fe40007f3e0ff */
[----:B------:R-:W-:Y:S01]  /*5580*/  IADD3 R25, P2, R25, -0x200, RZ ;  /* 0xfffffe0019197810 */ /* 0x000fe20007f5e0ff */
[----:B---3--:R3:W-:Y:S01]  /*5590*/  STG.E.128 desc[UR12][R38.64], R40 ;  /* 0x0000002826007986 */ /* 0x0087e2000c101d0c */
[----:B------:R-:W4:Y:S01]  /*55a0*/  @!P6 MUFU.RCP R36, R49 ;  /* 0x000000310024e308 */ /* 0x000f220000001000 */
[----:B0-----:R-:W-:Y:S01]  /*55b0*/  @!P3 FMUL.FTZ R55, R55, R0 ;  /* 0x000000003737b220 */ /* 0x001fe20000410000 */
[----:B------:R-:W-:Y:S01]  /*55c0*/  IMAD R0, R74, UR15, RZ ;  /* 0x0000000f4a007c24 */ /* 0x000fe2000f8e02ff */
[----:B------:R-:W-:Y:S01]  /*55d0*/  BAR.SYNC.DEFER_BLOCKING 0x0 ;  /* 0x0000000000007b1d */ /* 0x000fe20000010000 */
[----:B------:R-:W-:-:S02]  /*55e0*/  IADD3 R21, P3, R21, -0x200, RZ ;  /* 0xfffffe0015157810 */ /* 0x000fc40007f7e0ff */
[----:B------:R-:W-:Y:S01]  /*55f0*/  F2FP.F16.F32.PACK_AB R45, R55, R54 ;  /* 0x00000036372d723e */ /* 0x000fe200000000ff */
[----:B------:R-:W-:Y:S02]  /*5600*/  IMAD R61, R75, UR14, R0 ;  /* 0x0000000e4b3d7c24 */ /* 0x000fe4000f8e0200 */
[----:B------:R-:W-:Y:S01]  /*5610*/  FADD.FTZ R54, R53, R54 ;  /* 0x0000003635367221 */ /* 0x000fe20000010000 */
[----:B--2---:R-:W-:Y:S01]  /*5620*/  @!P0 FMUL.FTZ R57, R57, R2 ;  /* 0x0000000239398220 */ /* 0x004fe20000410000 */
[----:B------:R-:W-:Y:S01]  /*5630*/  IMAD R0, R34, UR6, RZ ;  /* 0x0000000622007c24 */ /* 0x000fe2000f8e02ff */
[----:B------:R-:W-:Y:S01]  /*5640*/  IADD3.X R18, R18, -0x1, RZ, P1, !PT ;  /* 0xffffffff12127810 */ /* 0x000fe20000ffe4ff */
[----:B------:R-:W-:Y:S01]  /*5650*/  FADD.FTZ R55, R54, R55 ;  /* 0x0000003736377221 */ /* 0x000fe20000010000 */
[----:B------:R-:W-:Y:S01]  /*5660*/  IADD3 R77, R77, R61, RZ ;  /* 0x0000003d4d4d7210 */ /* 0x000fe20007ffe0ff */
[----:B------:R-:W-:Y:S01]  /*5670*/  IMAD R29, R37, UR7, R0 ;  /* 0x00000007251d7c24 */ /* 0x000fe2000f8e0200 */
[----:B------:R-:W-:Y:S01]  /*5680*/  F2FP.F16.F32.PACK_AB R46, R57, R56 ;  /* 0x00000038392e723e */ /* 0x000fe200000000ff */
[----:B------:R-:W-:Y:S01]  /*5690*/  FADD.FTZ R56, R55, R56 ;  /* 0x0000003837387221 */ /* 0x000fe20000010000 */
[----:B----4-:R-:W-:Y:S01]  /*56a0*/  @!P6 FMUL.FTZ R59, R59, R36 ;  /* 0x000000243b3be220 */ /* 0x010fe20000410000 */
[----:B---3--:R-:W-:Y:S01]  /*56b0*/  IMAD.WIDE.U32 R38, R37, UR6, R76 ;  /* 0x0000000625267c25 */ /* 0x008fe2000f8e004c */
[----:B------:R-:W-:-:S03]  /*56c0*/  IADD3.X R24, R24, -0x1, RZ, P2, !PT ;  /* 0xffffffff18187810 */ /* 0x000fc600017fe4ff */
[----:B------:R-:W-:Y:S01]  /*56d0*/  FADD.FTZ R57, R56, R57 ;  /* 0x0000003938397221 */ /* 0x000fe20000010000 */
[----:B------:R-:W-:Y:S02]  /*56e0*/  IADD3.X R20, R20, -0x1, RZ, P3, !PT ;  /* 0xffffffff14147810 */ /* 0x000fe40001ffe4ff */
[----:B------:R-:W-:Y:S01]  /*56f0*/  F2FP.F16.F32.PACK_AB R47, R59, R58 ;  /* 0x0000003a3b2f723e */ /* 0x000fe200000000ff */
[----:B------:R-:W-:Y:S01]  /*5700*/  FADD.FTZ R58, R57, R58 ;  /* 0x0000003a393a7221 */ /* 0x000fe20000010000 */
[----:B------:R-:W-:Y:S02]  /*5710*/  IADD3 R0, R39, R29, RZ ;  /* 0x0000001d27007210 */ /* 0x000fe40007ffe0ff */
[----:B-1----:R-:W-:Y:S01]  /*5720*/  LEA R29, P0, R38, R72, 0x1 ;  /* 0x00000048261d7211 */ /* 0x002fe200078008ff */
[----:B------:R-:W-:Y:S01]  /*5730*/  STS.128 [R78], R44 ;  /* 0x0000002c4e007388 */ /* 0x000fe20000000c00 */
[----:B------:R-:W-:-:S03]  /*5740*/  NOP ;  /* 0x0000000000007918 */ /* 0x000fc60000000000 */
[----:B------:R-:W0:Y:S01]  /*5750*/  LDS.128 R48, [R78] ;  /* 0x000000004e307984 */ /* 0x000e220000000c00 */
[----:B------:R-:W-:Y:S02]  /*5760*/  LEA.HI.X R38, R38, R73, R0, 0x1, P0 ;  /* 0x0000004926267211 */ /* 0x000fe400000f0c00 */
[----:B------:R-:W-:Y:S01]  /*5770*/  IADD3 R2, P0, R29, R4, RZ ;  /* 0x000000041d027210 */ /* 0x000fe20007f1e0ff */
[----:B------:R-:W-:-:S03]  /*5780*/  FADD.FTZ R29, R58, R59 ;  /* 0x0000003b3a1d7221 */ /* 0x000fc60000010000 */
[----:B------:R-:W-:Y:S02]  /*5790*/  IADD3.X R3, R38, R3, RZ, P0, !PT ;  /* 0x0000000326037210 */ /* 0x000fe400007fe4ff */
[----:B------:R-:W-:-:S04]  /*57a0*/  IADD3 R23, P0, R23, -0x200, RZ ;  /* 0xfffffe0017177810 */ /* 0x000fc80007f1e0ff */
[----:B------:R-:W-:Y:S01]  /*57b0*/  IADD3.X R22, R22, -0x1, RZ, P0, !PT ;  /* 0xffffffff16167810 */ /* 0x000fe200007fe4ff */
[----:B0-----:R0:W-:Y:S01]  /*57c0*/  STG.E.128 desc[UR12][R2.64], R48 ;  /* 0x0000003002007986 */ /* 0x0011e2000c101d0c */
[----:B------:R-:W-:Y:S07]  /*57d0*/  @P4 BRA `(.L_x_9645) ;  /* 0xffffffb000dc4947 */ /* 0x000fee000383ffff */
.L_x_9605:
        /* <DEDUP_REMOVED lines=26> */
.L_x_9647:
[----:B------:R-:W-:Y:S05]  /*5980*/  BSYNC B0 ;  /* 0x0000000000007941 */ /* 0x000fea0003800000 */
.L_x_9646:
        /* <DEDUP_REMOVED lines=29> */
.L_x_9649:
[----:B------:R-:W2:Y:S02]  /*5b60*/  S2R R15, SR_TID.X ;  /* 0x00000000000f7919 */ /* 0x000ea40000002100 */
.L_x_9650:
[----:B------:R-:W-:Y:S05]  /*5b70*/  BSYNC B0 ;  /* 0x0000000000007941 */ /* 0x000fea0003800000 */
.L_x_9648:
        /* <DEDUP_REMOVED lines=16> */
[----:B-1----:R-:W-:Y:S01]  /*5c80*/  IMAD.WIDE.U32 R4, R37, UR8, RZ ;  /* 0x0000000825047c25 */ /* 0x002fe2000f8e00ff */
[----:B------:R-:W-:Y:S01]  /*5c90*/  IADD3 R23, R3, R23, RZ ;  /* 0x0000001703177210 */ /* 0x000fe20007ffe0ff */
[----:B------:R-:W-:-:S03]  /*5ca0*/  ULDC.64 UR8, c[0x0][0x3c0] ;  /* 0x0000f00000087ab9 */ /* 0x000fc60000000a00 */
[----:B------:R-:W-:Y:S01]  /*5cb0*/  IADD3 R21, R5, R21, RZ ;  /* 0x0000001505157210 */ /* 0x000fe20007ffe0ff */
[----:B--2---:R-:W-:-:S03]  /*5cc0*/  ULEA UR4, UR5, UR4, 0x18 ;  /* 0x0000000405047291 */ /* 0x004fc6000f8ec03f */
[----:B------:R-:W-:-:S09]  /*5cd0*/  ULDC UR5, c[0x0][0x0] ;  /* 0x0000000000057ab9 */ /* 0x000fd20000000800 */
.L_x_9652:
        /* <DEDUP_REMOVED lines=26> */
.L_x_9651:
[----:B------:R-:W-:Y:S05]  /*5e80*/  EXIT ;  /* 0x000000000000794d */ /* 0x000fea0003800000 */
.L_x_9653:
        /* <DEDUP_REMOVED lines=15> */
.L_x_11031:


//--------------------- .text._Z25selective_scan_bwd_kernelI32Selective_Scan_bwd_kernel_traitsILi32ELi8ELb1ELb1ELb0ELb0ELb0EN3c104HalfEfEEv12SSMParamsBwd --------------------------
	.section	.text._Z25selective_scan_bwd_kernelI32Selective_Scan_bwd_kernel_traitsILi32ELi8ELb1ELb1ELb0ELb0ELb0EN3c104HalfEfEEv12SSMParamsBwd,"ax",@progbits
	.align	128
        .global         _Z25selective_scan_bwd_kernelI32Selective_Scan_bwd_kernel_traitsILi32ELi8ELb1ELb1ELb0ELb0ELb0EN3c104HalfEfEEv12SSMParamsBwd
        .type           _Z25selective_scan_bwd_kernelI32Selective_Scan_bwd_kernel_traitsILi32ELi8ELb1ELb1ELb0ELb0ELb0EN3c104HalfEfEEv12SSMParamsBwd,@function
        .size           _Z25selective_scan_bwd_kernelI32Selective_Scan_bwd_kernel_traitsILi32ELi8ELb1ELb1ELb0ELb0ELb0EN3c104HalfEfEEv12SSMParamsBwd,(.L_x_11032 - _Z25selective_scan_bwd_kernelI32Selective_Scan_bwd_kernel_traitsILi32ELi8ELb1ELb1ELb0ELb0ELb0EN3c104HalfEfEEv12SSMParamsBwd)
        .other          _Z25selective_scan_bwd_kernelI32Selective_Scan_bwd_kernel_traitsILi32ELi8ELb1ELb1ELb0ELb0ELb0EN3c104HalfEfEEv12SSMParamsBwd,@"STO_CUDA_ENTRY STV_DEFAULT"
_Z25selective_scan_bwd_kernelI32Selective_Scan_bwd_kernel_traitsILi32ELi8ELb1ELb1ELb0ELb0ELb0EN3c104HalfEfEEv12SSMParamsBwd:
.text._Z25selective_scan_bwd_kernelI32Selective_Scan_bwd_kernel_traitsILi32ELi8ELb1ELb1ELb0ELb0ELb0EN3c104HalfEfEEv12SSMParamsBwd:
        /* <DEDUP_REMOVED lines=50> */
[----:B------:R-:W-:-:S02]  /*0320*/  LEA R9, R21, 0xffffff00, 0x8 ;  /* 0xffffff0015097811 */ /* 0x000fc400078e40ff */
[----:B------:R-:W-:Y:S01]  /*0330*/  ULDC.64 UR8, c[0x0][0x290] ;  /* 0x0000a40000087ab9 */ /* 0x000fe20000000a00 */
[----:B------:R-:W-:Y:S01]  /*0340*/  @!P1 IADD3 R0, R0, -R11, RZ ;  /* 0x8000000b00009210 */ /* 0x000fe20007ffe0ff */
[----:B------:R-:W-:-:S03]  /*0350*/  UIADD3 UR5, UR5, UR6, URZ ;  /* 0x0000000605057290 */ /* 0x000fc6000fffe03f */
[----:B------:R-:W-:Y:S02]  /*0360*/  ISETP.GE.U32.AND P0, PT, R0, R11, PT ;  /* 0x0000000b0000720c */ /* 0x000fe40003f06070 */
[C---:B------:R-:W-:Y:S01]  /*0370*/  LOP3.LUT R0, R3.reuse, R2, RZ, 0x3c, !PT ;  /* 0x0000000203007212 */ /* 0x040fe200078e3cff */
[-C--:B--2---:R-:W-:Y:S01]  /*0380*/  IMAD.WIDE.U32 R4, R3, R6.reuse, UR4 ;  /* 0x0000000403047e25 */ /* 0x084fe2000f8e0006 */
[----:B------:R-:W-:Y:S02]  /*0390*/  @!P1 IADD3 R57, R57, 0x1, RZ ;  /* 0x0000000139399810 */ /* 0x000fe40007ffe0ff */
[----:B------:R-:W-:Y:S01]  /*03a0*/  ISETP.GE.AND P2, PT, R0, RZ, PT ;  /* 0x000000ff0000720c */ /* 0x000fe20003f46270 */
[----:B------:R-:W-:Y:S01]  /*03b0*/  IMAD R0, R54, R6, RZ ;  /* 0x0000000636007224 */ /* 0x000fe200078e02ff */
[----:B------:R-:W-:Y:S01]  /*03c0*/  UIMAD UR6, UR14, UR8, URZ ;  /* 0x000000080e0672a4 */ /* 0x000fe2000f8e023f */
[----:B------:R-:W-:Y:S02]  /*03d0*/  SHF.R.S32.HI R11, RZ, 0x1f, R9 ;  /* 0x0000001fff0b7819 */ /* 0x000fe40000011409 */
[----:B------:R-:W-:-:S02]  /*03e0*/  IMAD R0, R3, R7, R0 ;  /* 0x0000000703007224 */ /* 0x000fc400078e0200 */
[----:B------:R-:W-:Y:S01]  /*03f0*/  @P0 IADD3 R57, R57, 0x1, RZ ;  /* 0x0000000139390810 */ /* 0x000fe20007ffe0ff */
[----:B------:R-:W2:Y:S01]  /*0400*/  LDC.64 R6, c[0x0][0x258] ;  /* 0x00009600ff067b82 */ /* 0x000ea20000000a00 */
[----:B------:R-:W-:Y:S02]  /*0410*/  IADD3 R66, P0, R9, R4, RZ ;  /* 0x0000000409427210 */ /* 0x000fe40007f1e0ff */
[----:B------:R-:W-:Y:S01]  /*0420*/  ISETP.NE.AND P1, PT, R2, RZ, PT ;  /* 0x000000ff0200720c */ /* 0x000fe20003f25270 */
[----:B------:R-:W-:Y:S01]  /*0430*/  UIMAD.WIDE.U32 UR4, UR15, UR8, URZ ;  /* 0x000000080f0472a5 */ /* 0x000fe2000f8e003f */
[----:B------:R-:W-:Y:S01]  /*0440*/  IADD3.X R8, R11, R5, R0, P0, !PT ;  /* 0x000000050b087210 */ /* 0x000fe200007fe400 */
[----:B------:R-:W-:Y:S01]  /*0450*/  UIMAD UR6, UR15, UR9, UR6 ;  /* 0x000000090f0672a4 */ /* 0x000fe2000f8e0206 */
[----:B------:R-:W-:Y:S02]  /*0460*/  ISETP.NE.U32.AND P0, PT, RZ, UR10, PT ;  /* 0x0000000aff007c0c */ /* 0x000fe4000bf05070 */
[----:B------:R-:W-:Y:S01]  /*0470*/  ULDC.64 UR8, c[0x0][0x240] ;  /* 0x0000900000087ab9 */ /* 0x000fe20000000a00 */
[----:B------:R-:W-:Y:S01]  /*0480*/  UIADD3 UR5, UR5, UR6, URZ ;  /* 0x0000000605057290 */ /* 0x000fe2000fffe03f */
[----:B------:R-:W-:Y:S01]  /*0490*/  ISETP.NE.AND.EX P0, PT, RZ, UR11, PT, P0 ;  /* 0x0000000bff007c0c */ /* 0x000fe2000bf05300 */
[----:B------:R-:W-:-:S02]  /*04a0*/  UIMAD.WIDE.U32 UR6, UR15, UR8, URZ ;  /* 0x000000080f0672a5 */ /* 0x000fc4000f8e003f */
[----:B------:R-:W-:Y:S01]  /*04b0*/  UIMAD UR8, UR14, UR8, URZ ;  /* 0x000000080e0872a4 */ /* 0x000fe2000f8e023f */
[----:B------:R-:W-:Y:S01]  /*04c0*/  @!P2 IADD3 R57, -R57, RZ, RZ ;  /* 0x000000ff3939a210 */ /* 0x000fe20007ffe1ff */
[C---:B-1----:R-:W-:Y:S01]  /*04d0*/  IMAD.WIDE.U32 R4, R3.reuse, R12, UR4 ;  /* 0x0000000403047e25 */ /* 0x042fe2000f8e000c */
[----:B------:R-:W-:Y:S01]  /*04e0*/  @!P1 LOP3.LUT R57, RZ, R2, RZ, 0x33, !PT ;  /* 0x00000002ff399212 */ /* 0x000fe200078e33ff */
[----:B------:R-:W-:Y:S02]  /*04f0*/  UIMAD UR8, UR15, UR9, UR8 ;  /* 0x000000090f0872a4 */ /* 0x000fe4000f8e0208 */
[----:B------:R-:W-:Y:S01]  /*0500*/  IMAD R2, R54, R12, RZ ;  /* 0x0000000c36027224 */ /* 0x000fe200078e02ff */
[----:B------:R-:W-:Y:S01]  /*0510*/  ULDC.64 UR10, c[0x0][0x328] ;  /* 0x0000ca00000a7ab9 */ /* 0x000fe20000000a00 */
[----:B------:R-:W-:Y:S02]  /*0520*/  UIADD3 UR7, UR7, UR8, URZ ;  /* 0x0000000807077290 */ /* 0x000fe4000fffe03f */
[----:B------:R-:W-:Y:S01]  /*0530*/  UIMAD UR8, UR14, UR10, URZ ;  /* 0x0000000a0e0872a4 */ /* 0x000fe2000f8e023f */
[----:B------:R-:W-:Y:S01]  /*0540*/  IMAD R2, R3, R13, R2 ;  /* 0x0000000d03027224 */ /* 0x000fe200078e0202 */
[----:B------:R-:W-:Y:S01]  /*0550*/  IADD3 R64, P1, R9, R4, RZ ;  /* 0x0000000409407210 */ /* 0x000fe20007f3e0ff */
[----:B------:R-:W-:Y:S01]  /*0560*/  UIMAD.WIDE.U32 UR4, UR15, UR10, URZ ;  /* 0x0000000a0f0472a5 */ /* 0x000fe2000f8e003f */
[----:B------:R-:W-:Y:S01]  /*0570*/  SHF.R.S32.HI R59, RZ, 0x1f, R57 ;  /* 0x0000001fff3b7819 */ /* 0x000fe20000011439 */
[----:B------:R-:W-:Y:S01]  /*0580*/  UIMAD UR8, UR15, UR11, UR8 ;  /* 0x0000000b0f0872a4 */ /* 0x000fe2000f8e0208 */
[----:B------:R-:W1:Y:S01]  /*0590*/  @P0 LDC R10, c[0x0][0x214] ;  /* 0x00008500ff0a0b82 */ /* 0x000e620000000800 */
[----:B------:R-:W-:-:S02]  /*05a0*/  IADD3.X R2, R11, R5, R2, P1, !PT ;  /* 0x000000050b027210 */ /* 0x000fc40000ffe402 */
[----:B----4-:R-:W-:Y:S01]  /*05b0*/  ISETP.NE.U32.AND P1, PT, R16, RZ, PT ;  /* 0x000000ff1000720c */ /* 0x010fe20003f25070 */
[----:B------:R-:W-:Y:S01]  /*05c0*/  UIADD3 UR5, UR5, UR8, URZ ;  /* 0x0000000805057290 */ /* 0x000fe2000fffe03f */
[----:B--2---:R-:W-:Y:S01]  /*05d0*/  IMAD R0, R59, R6, RZ ;  /* 0x000000063b007224 */ /* 0x004fe200078e02ff */
[----:B------:R-:W-:Y:S02]  /*05e0*/  ISETP.NE.U32.AND P2, PT, R18, RZ, PT ;  /* 0x000000ff1200720c */ /* 0x000fe40003f45070 */
[----:B------:R-:W-:Y:S02]  /*05f0*/  CS2R R28, SRZ ;  /* 0x00000000001c7805 */ /* 0x000fe4000001ff00 */
[----:B------:R-:W-:Y:S01]  /*0600*/  ISETP.NE.AND.EX P1, PT, R17, RZ, PT, P1 ;  /* 0x000000ff1100720c */ /* 0x000fe20003f25310 */
[----:B------:R-:W2:Y:S01]  /*0610*/  @P0 LDC R23, c[0x0][0x21c] ;  /* 0x00008700ff170b82 */ /* 0x000ea20000000800 */
[----:B------:R-:W-:Y:S01]  /*0620*/  IMAD R13, R57, R7, R0 ;  /* 0x00000007390d7224 */ /* 0x000fe200078e0200 */
[----:B------:R-:W-:Y:S01]  /*0630*/  ISETP.NE.AND.EX P2, PT, R19, RZ, PT, P2 ;  /* 0x000000ff1300720c */ /* 0x000fe20003f45320 */
[-C--:B------:R-:W-:Y:S01]  /*0640*/  IMAD R0, R54, R14.reuse, RZ ;  /* 0x0000000e36007224 */ /* 0x080fe200078e02ff */
[----:B------:R-:W-:Y:S01]  /*0650*/  CS2R R26, SRZ ;  /* 0x00000000001a7805 */ /* 0x000fe2000001ff00 */
[----:B------:R-:W-:Y:S01]  /*0660*/  IMAD.WIDE.U32 R4, R3, R14, UR4 ;  /* 0x0000000403047e25 */ /* 0x000fe2000f8e000e */
[----:B------:R-:W-:-:S02]  /*0670*/  ULDC.64 UR8, c[0x0][0x268] ;  /* 0x00009a0000087ab9 */ /* 0x000fc40000000a00 */
[----:B------:R-:W4:Y:S01]  /*0680*/  @P0 LDC.64 R30, c[0x0][0x310] ;  /* 0x0000c400ff1e0b82 */ /* 0x000f220000000a00 */
[----:B------:R-:W-:Y:S01]  /*0690*/  IMAD.WIDE.U32 R6, R57, R6, UR6 ;  /* 0x0000000639067e25 */ /* 0x000fe2000f8e0006 */
[----:B------:R-:W-:Y:S01]  /*06a0*/  IADD3 R68, P3, R9, R4, RZ ;  /* 0x0000000409447210 */ /* 0x000fe20007f7e0ff */
[----:B------:R-:W-:Y:S02]  /*06b0*/  ULDC.64 UR6, c[0x0][0x230] ;  /* 0x00008c0000067ab9 */ /* 0x000fe40000000a00 */
[----:B------:R-:W-:Y:S01]  /*06c0*/  IMAD R0, R3, R15, R0 ;  /* 0x0000000f03007224 */ /* 0x000fe200078e0200 */
[----:B------:R-:W-:Y:S02]  /*06d0*/  IADD3 R9, P4, R9, R6, RZ ;  /* 0x0000000609097210 */ /* 0x000fe40007f9e0ff */
[----:B------:R-:W-:Y:S02]  /*06e0*/  IADD3 R72, R7, R13, RZ ;  /* 0x0000000d07487210 */ /* 0x000fe40007ffe0ff */
[----:B------:R-:W-:-:S02]  /*06f0*/  IADD3.X R4, R11, R5, R0, P3, !PT ;  /* 0x000000050b047210 */ /* 0x000fc40001ffe400 */
[----:B------:R-:W-:Y:S02]  /*0700*/  @P1 LEA R28, P3, R3, R16, 0x2 ;  /* 0x00000010031c1211 */ /* 0x000fe400078610ff */
[----:B------:R-:W-:Y:S01]  /*0710*/  IADD3.X R72, R11, R72, RZ, P4, !PT ;  /* 0x000000480b487210 */ /* 0x000fe200027fe4ff */
[----:B-1----:R-:W-:Y:S01]  /*0720*/  @P0 IMAD R0, R10, UR15, R3 ;  /* 0x0000000f0a000c24 */ /* 0x002fe2000f8e0203 */
[C---:B------:R-:W-:Y:S02]  /*0730*/  @P2 LEA R26, P4, R3.reuse, R18, 0x2 ;  /* 0x00000012031a2211 */ /* 0x040fe400078810ff */
[--C-:B------:R-:W-:Y:S02]  /*0740*/  @P1 LEA.HI.X R29, R3, R17, R54.reuse, 0x2, P3 ;  /* 0x00000011031d1211 */ /* 0x100fe400018f1436 */
[----:B------:R-:W-:Y:S01]  /*0750*/  ISETP.GE.AND P1, PT, R21, 0x1, PT ;  /* 0x000000011500780c */ /* 0x000fe20003f26270 */
[----:B------:R-:W-:Y:S01]  /*0760*/  @P0 IMAD R0, R0, R21, RZ ;  /* 0x0000001500000224 */ /* 0x000fe200078e02ff */
[----:B------:R-:W-:-:S02]  /*0770*/  @P2 LEA.HI.X R27, R3, R19, R54, 0x2, P4 ;  /* 0x00000013031b2211 */ /* 0x000fc400020f1436 */
[----:B0-----:R-:W-:Y:S01]  /*0780*/  LEA R62, P2, R64, R62, 0x1 ;  /* 0x0000003e403e7211 */ /* 0x001fe200078408ff */
[----:B--2---:R-:W-:Y:S02]  /*0790*/  @P0 IMAD R5, R0, R23, RZ ;  /* 0x0000001700050224 */ /* 0x004fe400078e02ff */
[----:B------:R-:W-:Y:S01]  /*07a0*/  IMAD R0, R54, UR6, RZ ;  /* 0x0000000636007c24 */ /* 0x000fe2000f8e02ff */
[----:B------:R-:W-:Y:S01]  /*07b0*/  LEA.HI.X R64, R64, R63, R2, 0x1, P2 ;  /* 0x0000003f40407211 */ /* 0x000fe200010f0c02 */
[----:B------:R-:W-:Y:S01]  /*07c0*/  IMAD R2, R54, UR8, RZ ;  /* 0x0000000836027c24 */ /* 0x000fe2000f8e02ff */
[----:B---3--:R-:W-:Y:S01]  /*07d0*/  LEA R65, P5, R66, R24, 0x1 ;  /* 0x0000001842417211 */ /* 0x008fe200078a08ff */
[C---:B------:R-:W-:Y:S01]  /*07e0*/  IMAD R69, R3.reuse, UR7, R0 ;  /* 0x0000000703457c24 */ /* 0x040fe2000f8e0200 */
[----:B------:R-:W-:Y:S01]  /*07f0*/  LEA R67, P3, R68, R32, 0x1 ;  /* 0x0000002044437211 */ /* 0x000fe200078608ff */
[----:B------:R-:W-:Y:S01]  /*0800*/  IMAD R71, R3, UR9, R2 ;  /* 0x0000000903477c24 */ /* 0x000fe2000f8e0202 */
        /* <DEDUP_REMOVED lines=12> */
[----:B------:R-:W-:Y:S01]  /*08d0*/  UMOV UR4, 0x400 ;  /* 0x0000040000047882 */ /* 0x000fe20000000000 */
[----:B------:R-:W-:Y:S01]  /*08e0*/  ULDC.64 UR10, c[0x0][0x350] ;  /* 0x0000d400000a7ab9 */ /* 0x000fe20000000a00 */
[----:B------:R-:W2:Y:S01]  /*08f0*/  S2R R70, SR_LANEID ;  /* 0x0000000000467919 */ /* 0x000ea20000000000 */
[C---:B------:R-:W-:Y:S01]  /*0900*/  IMAD.WIDE.U32 R22, R3.reuse, UR6, RZ ;  /* 0x0000000603167c25 */ /* 0x040fe2000f8e00ff */
[----:B------:R-:W-:Y:S02]  /*0910*/  MOV R84, RZ ;  /* 0x000000ff00547202 */ /* 0x000fe40000000f00 */
[----:B------:R-:W3:Y:S01]  /*0920*/  S2UR UR5, SR_CgaCtaId ;  /* 0x00000000000579c3 */ /* 0x000ee20000008800 */
[----:B------:R-:W-:Y:S01]  /*0930*/  IMAD.WIDE.U32 R20, R3, UR8, RZ ;  /* 0x0000000803147c25 */ /* 0x000fe2000f8e00ff */
[----:B------:R-:W-:-:S02]  /*0940*/  MOV R63, RZ ;  /* 0x000000ff003f7202 */ /* 0x000fc40000000f00 */
[----:B------:R-:W-:Y:S02]  /*0950*/  IADD3 R69, R23, R69, RZ ;  /* 0x0000004517457210 */ /* 0x000fe40007ffe0ff */
[----:B------:R-:W-:Y:S01]  /*0960*/  IADD3 R71, R21, R71, RZ ;  /* 0x0000004715477210 */ /* 0x000fe20007ffe0ff */
[----:B-1----:R-:W-:-:S04]  /*0970*/  IMAD R0, R6, UR14, RZ ;  /* 0x0000000e06007c24 */ /* 0x002fc8000f8e02ff */
[----:B------:R-:W-:Y:S02]  /*0980*/  IMAD R7, R7, UR15, R0 ;  /* 0x0000000f07077c24 */ /* 0x000fe4000f8e0200 */
[----:B------:R-:W-:Y:S01]  /*0990*/  IMAD R0, R59, UR10, RZ ;  /* 0x0000000a3b007c24 */ /* 0x000fe2000f8e02ff */
[----:B0-----:R-:W-:Y:S01]  /*09a0*/  IADD3 R11, R24, 0x80, RZ ;  /* 0x00000080180b7810 */ /* 0x001fe20007ffe0ff */
[----:B------:R-:W-:Y:S01]  /*09b0*/  IMAD.WIDE.U32 R4, R6, UR15, R24 ;  /* 0x0000000f06047c25 */ /* 0x000fe2000f8e0018 */
[----:B---3--:R-:W-:Y:S01]  /*09c0*/  ULEA UR4, UR5, UR4, 0x18 ;  /* 0x0000000405047291 */ /* 0x008fe2000f8ec03f */
[C---:B------:R-:W-:Y:S02]  /*09d0*/  IADD3 R13, R24.reuse, 0xa0, RZ ;  /* 0x000000a0180d7810 */ /* 0x040fe40007ffe0ff */
[----:B------:R-:W-:Y:S01]  /*09e0*/  IMAD R9, R57, UR11, R0 ;  /* 0x0000000b39097c24 */ /* 0x000fe2000f8e0200 */
[----:B------:R-:W-:Y:S02]  /*09f0*/  IADD3 R5, R5, R7, RZ ;  /* 0x0000000705057210 */ /* 0x000fe40007ffe0ff */
[----:B------:R-:W-:-:S02]  /*0a00*/  SHF.L.U32 R0, R24, 0x3, RZ ;  /* 0x0000000318007819 */ /* 0x000fc400000006ff */
[----:B------:R-:W-:Y:S01]  /*0a10*/  MOV R61, UR4 ;  /* 0x00000004003d7c02 */ /* 0x000fe20008000f00 */
[----:B------:R-:W-:Y:S01]  /*0a20*/  IMAD.WIDE.U32 R4, R57, UR10, R4 ;  /* 0x0000000a39047c25 */ /* 0x000fe2000f8e0004 */
[----:B------:R-:W-:Y:S01]  /*0a30*/  ULDC.64 UR4, c[0x0][0x3c8] ;  /* 0x0000f20000047ab9 */ /* 0x000fe20000000a00 */
[----:B------:R-:W-:Y:S02]  /*0a40*/  LEA.HI.SX32 R7, R0, R0, 0x1b ;  /* 0x0000000000077211 */ /* 0x000fe400078fdaff */
[----:B------:R-:W-:Y:S02]  /*0a50*/  IADD3 R58, R61, 0x220, RZ ;  /* 0x000002203d3a7810 */ /* 0x000fe40007ffe0ff */
[----:B------:R-:W-:Y:S02]  /*0a60*/  IADD3 R5, R5, R9, RZ ;  /* 0x0000000905057210 */ /* 0x000fe40007ffe0ff */
[----:B------:R-:W-:Y:S01]  /*0a70*/  LEA R12, P0, R4, UR4, 0x2 ;  /* 0x00000004040c7c11 */ /* 0x000fe2000f8010ff */
[----:B------:R-:W-:Y:S01]  /*0a80*/  ULDC UR4, c[0x0][0x224] ;  /* 0x0000890000047ab9 */ /* 0x000fe20000000800 */
[----:B------:R-:W-:-:S02]  /*0a90*/  LEA R58, R7, R58, 0x2 ;  /* 0x0000003a073a7211 */ /* 0x000fc400078e10ff */
[----:B------:R-:W-:Y:S02]  /*0aa0*/  LEA.HI.X R8, R4, UR5, R5, 0x2, P0 ;  /* 0x0000000504087c11 */ /* 0x000fe400080f1405 */
[C---:B------:R-:W-:Y:S02]  /*0ab0*/  IADD3 R5, R24.reuse, 0x20, RZ ;  /* 0x0000002018057810 */ /* 0x040fe40007ffe0ff */
[C---:B------:R-:W-:Y:S02]  /*0ac0*/  IADD3 R7, R24.reuse, 0x40, RZ ;  /* 0x0000004018077810 */ /* 0x040fe40007ffe0ff */
[C---:B------:R-:W-:Y:S02]  /*0ad0*/  IADD3 R9, R24.reuse, 0x60, RZ ;  /* 0x0000006018097810 */ /* 0x040fe40007ffe0ff */
[C---:B------:R-:W-:Y:S02]  /*0ae0*/  IADD3 R15, R24.reuse, 0xc0, RZ ;  /* 0x000000c0180f7810 */ /* 0x040fe40007ffe0ff */
[----:B------:R-:W-:-:S02]  /*0af0*/  IADD3 R17, R24, 0xe0, RZ ;  /* 0x000000e018117810 */ /* 0x000fc40007ffe0ff */
[C---:B------:R-:W-:Y:S02]  /*0b00*/  IADD3 R18, P0, R12.reuse, -0x280, RZ ;  /* 0xfffffd800c127810 */ /* 0x040fe40007f1e0ff */
[C---:B------:R-:W-:Y:S02]  /*0b10*/  IADD3 R16, P1, R12.reuse, -0x180, RZ ;  /* 0xfffffe800c107810 */ /* 0x040fe40007f3e0ff */
[----:B------:R-:W-:Y:S02]  /*0b20*/  IADD3 R14, P2, R12, -0x100, RZ ;  /* 0xffffff000c0e7810 */ /* 0x000fe40007f5e0ff */
        /* <DEDUP_REMOVED lines=8> */
[----:B------:R-:W-:-:S02]  /*0bb0*/  IADD3 R12, P3, R12, -0x80, RZ ;  /* 0xffffff800c0c7810 */ /* 0x000fc40007f7e0ff */
[C---:B------:R-:W-:Y:S02]  /*0bc0*/  LOP3.LUT R157, R24.reuse, 0x1f, RZ, 0xc0, !PT ;  /* 0x0000001f189d7812 */ /* 0x040fe400078ec0ff */
[----:B------:R-:W-:Y:S02]  /*0bd0*/  SHF.R.S32.HI R73, RZ, 0x1f, R24 ;  /* 0x0000001fff497819 */ /* 0x000fe40000011418 */
[----:B------:R-:W-:Y:S02]  /*0be0*/  IADD3 R74, R24, 0x200, RZ ;  /* 0x00000200184a7810 */ /* 0x000fe40007ffe0ff */
        /* <DEDUP_REMOVED lines=9> */
[C---:B------:R-:W-:Y:S02]  /*0c80*/  IADD3.X R19, R8.reuse, -0x1, RZ, P0, !PT ;  /* 0xffffffff08137810 */ /* 0x040fe400007fe4ff */
[C---:B------:R-:W-:Y:S02]  /*0c90*/  IADD3.X R17, R8.reuse, -0x1, RZ, P1, !PT ;  /* 0xffffffff08117810 */ /* 0x040fe40000ffe4ff */
[C---:B------:R-:W-:Y:S02]  /*0ca0*/  IADD3.X R15, R8.reuse, -0x1, RZ, P2, !PT ;  /* 0xffffffff080f7810 */ /* 0x040fe400017fe4ff */
[----:B------:R-:W-:Y:S02]  /*0cb0*/  IADD3.X R13, R8, -0x1, RZ, P3, !PT ;  /* 0xffffffff080d7810 */ /* 0x000fe40001ffe4ff */
[----:B------:R-:W-:Y:S01]  /*0cc0*/  MOV R83, UR4 ;  /* 0x0000000400537c02 */ /* 0x000fe20008000f00 */
[----:B--2---:R-:W-:-:S06]  /*0cd0*/  UMOV UR4, URZ ;  /* 0x0000003f00047c82 */ /* 0x004fcc0008000000 */
.L_x_9678:
[----:B------:R-:W-:Y:S01]  /*0ce0*/  BAR.SYNC.DEFER_BLOCKING 0x0 ;  /* 0x0000000000007b1d */ /* 0x000fe20000010000 */
[C---:B------:R-:W-:Y:S02]  /*0cf0*/  SHF.L.U32 R86, R24.reuse, 0x4, RZ ;  /* 0x0000000418567819 */ /* 0x040fe400000006ff */
[----:B------:R-:W-:Y:S02]  /*0d00*/  SHF.L.U64.HI R85, R24, 0x4, R73 ;  /* 0x0000000418557819 */ /* 0x000fe40000010249 */
[----:B0-----:R-:W-:Y:S01]  /*0d10*/  IADD3 R8, P0, R65, R86, RZ ;  /* 0x0000005641087210 */ /* 0x001fe20007f1e0ff */
        /* <DEDUP_REMOVED lines=30> */
[--C-:B------:R-:W-:Y:S02]  /*0f00*/  HADD2.F32 R93, -RZ, R41.reuse.H0_H0 ;  /* 0x20000029ff5d7230 */ /* 0x100fe40000004100 */
        /* <DEDUP_REMOVED lines=33> */
[----:B------:R-:W-:Y:S01]  /*1120*/  FMUL.FTZ R121, R98, R55 ;  /* 0x0000003762797220 */ /* 0x000fe20000410000 */
[----:B------:R-:W-:Y:S01]  /*1130*/  FFMA.FTZ R63, R94, R107, R63 ;  /* 0x0000006b5e3f7223 */ /* 0x000fe2000001003f */
[----:B------:R-:W-:-:S03]  /*1140*/  FMUL.FTZ R123, R100, R55 ;  /* 0x00000037647b7220 */ /* 0x000fc60000410000 */
        /* <DEDUP_REMOVED lines=13> */
[----:B------:R-:W-:Y:S09]  /*1220*/  BRA `(.L_x_9656) ;  /* 0x0000002000007947 */ /* 0x000ff20003800000 */
.L_x_9655:
[----:B------:R-:W0:Y:S01]  /*1230*/  LDC.64 R10, c[0x0][0x348] ;  /* 0x0000d200ff0a7b82 */ /* 0x000e220000000a00 */
[----:B------:R-:W-:Y:S01]  /*1240*/  HFMA2.MMA R9, -RZ, RZ, 0, 0 ;  /* 0x00000000ff097435 */ /* 0x000fe200000001ff */
[----:B------:R-:W-:Y:S01]  /*1250*/  MOV R8, R24 ;  /* 0x0000001800087202 */ /* 0x000fe20000000f00 */
[----:B------:R-:W-:Y:S01]  /*1260*/  ULDC.64 UR6, c[0x0][0x350] ;  /* 0x0000d40000067ab9 */ /* 0x000fe20000000a00 */
[----:B------:R-:W-:Y:S01]  /*1270*/  IADD3 R125, R83, -0x1, RZ ;  /* 0xffffffff537d7810 */ /* 0x000fe20007ffe0ff */
[----:B------:R-:W-:Y:S01]  /*1280*/  HFMA2.MMA R130, -RZ, RZ, 0, 0 ;  /* 0x00000000ff827435 */ /* 0x000fe200000001ff */
[----:B------:R-:W-:Y:S01]  /*1290*/  MOV R97, RZ ;  /* 0x000000ff00617202 */ /* 0x000fe20000000f00 */
[----:B------:R-:W-:Y:S01]  /*12a0*/  HFMA2.MMA R102, -RZ, RZ, 0, 0 ;  /* 0x00000000ff667435 */ /* 0x000fe200000001ff */
[----:B------:R-:W1:Y:S01]  /*12b0*/  LDC R39, c[0x0][0x224] ;  /* 0x00008900ff277b82 */ /* 0x000e620000000800 */
[----:B------:R-:W-:Y:S01]  /*12c0*/  SHF.L.U32 R33, R125, 0x8, RZ ;  /* 0x000000087d217819 */ /* 0x000fe200000006ff */
[----:B------:R-:W-:Y:S01]  /*12d0*/  HFMA2.MMA R104, -RZ, RZ, 0, 0 ;  /* 0x00000000ff687435 */ /* 0x000fe200000001ff */
[----:B------:R-:W-:Y:S01]  /*12e0*/  MOV R99, RZ ;  /* 0x000000ff00637202 */ /* 0x000fe20000000f00 */
[----:B------:R-:W-:Y:S01]  /*12f0*/  HFMA2.MMA R111, -RZ, RZ, 0, 0 ;  /* 0x00000000ff6f7435 */ /* 0x000fe200000001ff */
[----:B------:R-:W-:Y:S01]  /*1300*/  MOV R108, RZ ;  /* 0x000000ff006c7202 */ /* 0x000fe20000000f00 */
[----:B------:R-:W-:Y:S01]  /*1310*/  HFMA2.MMA R115, -RZ, RZ, 0, 0 ;  /* 0x00000000ff737435 */ /* 0x000fe200000001ff */
[----:B------:R-:W-:Y:S01]  /*1320*/  MOV R113, RZ ;  /* 0x000000ff00717202 */ /* 0x000fe20000000f00 */
[----:B------:R-:W2:Y:S01]  /*1330*/  LDC R132, c[0x0][0x224] ;  /* 0x00008900ff847b82 */ /* 0x000ea20000000800 */
[----:B------:R-:W-:Y:S01]  /*1340*/  UMOV UR5, URZ ;  /* 0x0000003f00057c82 */ /* 0x000fe20008000000 */
        /* <DEDUP_REMOVED lines=10> */
[----:B------:R-:W-:Y:S02]  /*13f0*/  IMAD R11, R11, UR15, R2 ;  /* 0x0000000f0b0b7c24 */ /* 0x000fe4000f8e0202 */
[----:B------:R-:W-:Y:S01]  /*1400*/  IMAD R2, R59, UR6, RZ ;  /* 0x000000063b027c24 */ /* 0x000fe2000f8e02ff */
[----:B-1----:R-:W-:Y:S02]  /*1410*/  LEA R39, R39, UR4, 0x8 ;  /* 0x0000000427277c11 */ /* 0x002fe4000f8e40ff */
[----:B------:R-:W-:Y:S01]  /*1420*/  IADD3 R9, R9, R11, RZ ;  /* 0x0000000b09097210 */ /* 0x000fe20007ffe0ff */
[----:B------:R-:W-:Y:S01]  /*1430*/  IMAD R35, R57, UR7, R2 ;  /* 0x0000000739237c24 */ /* 0x000fe2000f8e0202 */
[----:B------:R-:W-:Y:S01]  /*1440*/  LEA.HI R2, R125, R125, RZ, 0x1 ;  /* 0x0000007d7d027211 */ /* 0x000fe200078f08ff */
[----:B------:R-:W-:-:S03]  /*1450*/  IMAD.WIDE R50, R39, 0x4, R18 ;  /* 0x0000000427327825 */ /* 0x000fc600078e0212 */
[----:B------:R-:W-:Y:S01]  /*1460*/  LOP3.LUT R2, R2, 0xfffffe, RZ, 0xc0, !PT ;  /* 0x00fffffe02027812 */ /* 0x000fe200078ec0ff */
[----:B------:R-:W-:Y:S01]  /*1470*/  IMAD.WIDE.U32 R10, R57, UR6, R8 ;  /* 0x00000006390a7c25 */ /* 0x000fe2000f8e0008 */
[----:B------:R-:W-:Y:S02]  /*1480*/  ULDC.64 UR6, c[0x0][0x3c8] ;  /* 0x0000f20000067ab9 */ /* 0x000fe40000000a00 */
[----:B------:R-:W-:Y:S01]  /*1490*/  IADD3 R125, R125, -R2, RZ ;  /* 0x800000027d7d7210 */ /* 0x000fe20007ffe0ff */
[----:B------:R-:W-:Y:S01]  /*14a0*/  IMAD.WIDE R48, R39, 0x4, R16 ;  /* 0x0000000427307825 */ /* 0x000fe200078e0210 */
[----:B------:R-:W-:Y:S02]  /*14b0*/  IADD3 R35, R11, R35, RZ ;  /* 0x000000230b237210 */ /* 0x000fe40007ffe0ff */
[C---:B------:R-:W-:Y:S01]  /*14c0*/  LEA R8, P1, R10.reuse, UR6, 0x2 ;  /* 0x000000060a087c11 */ /* 0x040fe2000f8210ff */
[----:B------:R-:W-:Y:S01]  /*14d0*/  IMAD.WIDE R46, R39, 0x4, R14 ;  /* 0x00000004272e7825 */ /* 0x000fe200078e020e */
[C---:B------:R-:W-:Y:S01]  /*14e0*/  IADD3 R52, P0, R33.reuse, R10, RZ ;  /* 0x0000000a21347210 */ /* 0x040fe20007f1e0ff */
[----:B------:R-:W-:Y:S01]  /*14f0*/  UMOV UR6, URZ ;  /* 0x0000003f00067c82 */ /* 0x000fe20008000000 */
[----:B------:R-:W-:Y:S01]  /*1500*/  LEA.HI.X R9, R10, UR7, R35, 0x2, P1 ;  /* 0x000000070a097c11 */ /* 0x000fe200088f1423 */
[----:B------:R-:W-:Y:S01]  /*1510*/  ULDC UR7, c[0x0][0x218] ;  /* 0x0000860000077ab9 */ /* 0x000fe20000000800 */
[----:B------:R-:W-:-:S02]  /*1520*/  LEA.HI.X.SX32 R53, R33, R35, 0x1, P0 ;  /* 0x0000002321357211 */ /* 0x000fc400000f0eff */
[----:B------:R-:W1:Y:S01]  /*1530*/  LDC.64 R34, c[0x0][0x2d0] ;  /* 0x0000b400ff227b82 */ /* 0x000e620000000a00 */
[----:B------:R-:W-:-:S04]  /*1540*/  IMAD.WIDE R8, R39, 0x4, R8 ;  /* 0x0000000427087825 */ /* 0x000fc800078e0208 */
[----:B------:R-:W-:Y:S01]  /*1550*/  IMAD.WIDE R38, R39, 0x4, R12 ;  /* 0x0000000427267825 */ /* 0x000fe200078e020c */
[C---:B------:R-:W-:Y:S02]  /*1560*/  IADD3 R44, P0, R8.reuse, -0x380, RZ ;  /* 0xfffffc80082c7810 */ /* 0x040fe40007f1e0ff */
[----:B------:R-:W3:Y:S01]  /*1570*/  LDC.64 R32, c[0x0][0x2e0] ;  /* 0x0000b800ff207b82 */ /* 0x000ee20000000a00 */
[C---:B------:R-:W-:Y:S02]  /*1580*/  IADD3 R42, P1, R8.reuse, -0x300, RZ ;  /* 0xfffffd00082a7810 */ /* 0x040fe40007f3e0ff */
[----:B------:R-:W-:Y:S02]  /*1590*/  IADD3 R40, P2, R8, -0x200, RZ ;  /* 0xfffffe0008287810 */ /* 0x000fe40007f5e0ff */
[C---:B------:R-:W-:Y:S02]  /*15a0*/  IADD3.X R45, R9.reuse, -0x1, RZ, P0, !PT ;  /* 0xffffffff092d7810 */ /* 0x040fe400007fe4ff */
[----:B------:R-:W-:-:S02]  /*15b0*/  IADD3.X R43, R9, -0x1, RZ, P1, !PT ;  /* 0xffffffff092b7810 */ /* 0x000fc40000ffe4ff */
[----:B------:R-:W-:Y:S02]  /*15c0*/  IADD3.X R41, R9, -0x1, RZ, P2, !PT ;  /* 0xffffffff09297810 */ /* 0x000fe400017fe4ff */
[C---:B------:R-:W-:Y:S02]  /*15d0*/  ISETP.NE.AND P0, PT, R24.reuse, RZ, PT ;  /* 0x000000ff1800720c */ /* 0x040fe40003f05270 */
[----:B0-2---:R-:W-:-:S13]  /*15e0*/  ISETP.NE.AND P1, PT, R24, 0x1f, PT ;  /* 0x0000001f1800780c */ /* 0x005fda0003f25270 */
.L_x_9677:
[----:B------:R-:W-:Y:S01]  /*15f0*/  SHF.R.S32.HI R131, RZ, 0x1f, R130 ;  /* 0x0000001fff837819 */ /* 0x000fe20000011482 */
[----:B-1----:R-:W-:Y:S01]  /*1600*/  IMAD.WIDE.U32 R10, R130, UR10, RZ ;  /* 0x0000000a820a7c25 */ /* 0x002fe2000f8e00ff */
[----:B0-----:R-:W-:-:S03]  /*1610*/  MOV R8, R22 ;  /* 0x0000001600087202 */ /* 0x001fc60000000f00 */
[C---:B------:R-:W-:Y:S01]  /*1620*/  IMAD R9, R131.reuse, UR10, RZ ;  /* 0x0000000a83097c24 */ /* 0x040fe2000f8e02ff */
[----:B------:R-:W-:Y:S01]  /*1630*/  LEA R127, P2, R10, R60, 0x1 ;  /* 0x0000003c0a7f7211 */ /* 0x000fe200078408ff */
[----:B------:R-:W-:Y:S02]  /*1640*/  IMAD R129, R131, UR8, RZ ;  /* 0x0000000883817c24 */ /* 0x000fe4000f8e02ff */
[C---:B------:R-:W-:Y:S02]  /*1650*/  IMAD R9, R130.reuse, UR11, R9 ;  /* 0x0000000b82097c24 */ /* 0x040fe4000f8e0209 */
[----:B------:R-:W-:-:S03]  /*1660*/  IMAD R129, R130, UR9, R129 ;  /* 0x0000000982817c24 */ /* 0x000fc6000f8e0281 */
[----:B------:R-:W-:Y:S02]  /*1670*/  IADD3 R11, R11, R9, RZ ;  /* 0x000000090b0b7210 */ /* 0x000fe40007ffe0ff */
[----:B------:R-:W-:Y:S02]  /*1680*/  MOV R9, R69 ;  /* 0x0000004500097202 */ /* 0x000fe40000000f00 */
[----:B------:R-:W-:Y:S02]  /*1690*/  LEA.HI.X R2, R10, R72, R11, 0x1, P2 ;  /* 0x000000480a027211 */ /* 0x000fe400010f0c0b */
[----:B------:R-:W-:Y:S01]  /*16a0*/  IADD3 R10, P3, R127, R86, RZ ;  /* 0x000000567f0a7210 */ /* 0x000fe20007f7e0ff */
[----:B------:R-:W-:-:S03]  /*16b0*/  IMAD.WIDE.U32 R8, R130, UR8, R8 ;  /* 0x0000000882087c25 */ /* 0x000fc6000f8e0008 */
[----:B------:R-:W-:Y:S02]  /*16c0*/  IADD3.X R11, R2, R85, RZ, P3, !PT ;  /* 0x00000055020b7210 */ /* 0x000fe40001ffe4ff */
[----:B------:R-:W-:Y:S02]  /*16d0*/  IADD3 R9, R9, R129, RZ ;  /* 0x0000008109097210 */ /* 0x000fe40007ffe0ff */
[----:B-1----:R-:W-:-:S04]  /*16e0*/  LEA R134, P2, R8, R34, 0x2 ;  /* 0x0000002208867211 */ /* 0x002fc800078410ff */
[----:B------:R-:W-:Y:S02]  /*16f0*/  LEA.HI.X R135, R8, R35, R9, 0x2, P2 ;  /* 0x0000002308877211 */ /* 0x000fe400010f1409 */
[----:B--2---:R-:W2:Y:S04]  /*1700*/  LDG.E.128 R8, desc[UR12][R10.64] ;  /* 0x0000000c0a087981 */ /* 0x004ea8000c1e1d00 */
[----:B----4-:R0:W4:Y:S01]  /*1710*/  LDG.E R127, desc[UR12][R134.64] ;  /* 0x0000000c867f7981 */ /* 0x010122000c1e1900 */
[----:B------:R-:W-:Y:S01]  /*1720*/  IMAD R129, R131, UR16, RZ ;  /* 0x0000001083817c24 */ /* 0x000fe2000f8e02ff */
[----:B------:R-:W-:-:S03]  /*1730*/  ISETP.GT.AND P2, PT, R83, 0x1, PT ;  /* 0x000000015300780c */ /* 0x000fc60003f44270 */
[----:B------:R-:W-:Y:S01]  /*1740*/  IMAD R129, R130, UR17, R129 ;  /* 0x0000001182817c24 */ /* 0x000fe2000f8e0281 */
[----:B------:R-:W-:Y:S02]  /*1750*/  ISETP.EQ.AND P2, PT, R157, RZ, P2 ;  /* 0x000000ff9d00720c */ /* 0x000fe40001742270 */
[----:B0-----:R-:W-:Y:S02]  /*1760*/  MOV R134, R20 ;  /* 0x0000001400867202 */ /* 0x001fe40000000f00 */
[----:B------:R-:W-:-:S03]  /*1770*/  MOV R135, R71 ;  /* 0x0000004700877202 */ /* 0x000fc60000000f00 */
[----:B------:R-:W-:-:S06]  /*1780*/  IMAD.WIDE.U32 R136, R130, UR16, R134 ;  /* 0x0000001082887c25 */ /* 0x000fcc000f8e0086 */
[----:B------:R-:W0:Y:S01]  /*1790*/  @P2 LDC R135, c[0x0][0x21c] ;  /* 0x00008700ff872b82 */ /* 0x000e220000000800 */
[----:B---3--:R-:W-:Y:S02]  /*17a0*/  LEA R138, P3, R136, R32, 0x2 ;  /* 0x00000020888a7211 */ /* 0x008fe400078610ff */
[----:B------:R-:W-:-:S04]  /*17b0*/  IADD3 R2, R137, R129, RZ ;  /* 0x0000008189027210 */ /* 0x000fc80007ffe0ff */
[----:B------:R-:W-:Y:S02]  /*17c0*/  LEA.HI.X R139, R136, R33, R2, 0x2, P3 ;  /* 0x00000021888b7211 */ /* 0x000fe400018f1402 */
[----:B------:R-:W-:-:S04]  /*17d0*/  LEA R129, R125, R130, 0x8 ;  /* 0x000000827d817211 */ /* 0x000fc800078e40ff */
[----:B------:R-:W-:-:S04]  /*17e0*/  SEL R134, R129, R74, !P0 ;  /* 0x0000004a81867207 */ /* 0x000fc80004000000 */
[----:B------:R-:W-:Y:S01]  /*17f0*/  LEA R136, R134, R61, 0x2 ;  /* 0x0000003d86887211 */ /* 0x000fe200078e10ff */
[----:B--2---:R-:W-:Y:S01]  /*1800*/  STS.128 [R87], R8 ;  /* 0x0000000857007388 */ /* 0x004fe20000000c00 */
[----:B------:R-:W-:-:S03]  /*1810*/  NOP ;  /* 0x0000000000007918 */ /* 0x000fc60000000000 */
[----:B------:R1:W2:Y:S01]  /*1820*/  LDG.E R161, desc[UR12][R138.64] ;  /* 0x0000000c8aa17981 */ /* 0x0002a2000c1e1900 */
[----:B----4-:R-:W-:-:S03]  /*1830*/  FMUL.FTZ R2, R127, 1.4426950216293334961 ;  /* 0x3fb8aa3b7f027820 */ /* 0x010fc60000410000 */
[----:B------:R-:W3:Y:S01]  /*1840*/  LDS.128 R8, [R87] ;  /* 0x0000000057087984 */ /* 0x000ee20000000c00 */
[----:B------:R-:W-:-:S06]  /*1850*/  FMUL.FTZ R145, R89, R2 ;  /* 0x0000000259917220 */ /* 0x000fcc0000410000 */
[----:B------:R-:W4:Y:S02]  /*1860*/  MUFU.EX2 R145, R145 ;  /* 0x0000009100917308 */ /* 0x000f240000000800 */
[----:B----4-:R4:W-:Y:S01]  /*1870*/  STS [R136+0x878], R145 ;  /* 0x0008789188007388 */ /* 0x0109e20000000800 */
[----:B------:R-:W-:Y:S01]  /*1880*/  BAR.SYNC.DEFER_BLOCKING 0x0 ;  /* 0x0000000000007b1d */ /* 0x000fe20000010000 */
[-C--:B------:R-:W-:Y:S01]  /*1890*/  FMUL.FTZ R140, R91, R2.reuse ;  /* 0x000000025b8c7220 */ /* 0x080fe20000410000 */
[----:B------:R-:W-:Y:S01]  /*18a0*/  @P2 IADD3 R133, R83, -0x2, RZ ;  /* 0xfffffffe53852810 */ /* 0x000fe20007ffe0ff */
[-C--:B------:R-:W-:Y:S01]  /*18b0*/  FMUL.FTZ R141, R93, R2.reuse ;  /* 0x000000025d8d7220 */ /* 0x080fe20000410000 */
[----:B------:R-:W-:-:S03]  /*18c0*/  FMUL.FTZ R143, R95, R2 ;  /* 0x000000025f8f7220 */ /* 0x000fc60000410000 */
[----:B------:R-:W4:Y:S01]  /*18d0*/  MUFU.EX2 R140, R140 ;  /* 0x0000008c008c7308 */ /* 0x000f220000000800 */
[----:B0-----:R-:W-:Y:S02]  /*18e0*/  @P2 IMAD R133, R133, R135, R130 ;  /* 0x0000008785852224 */ /* 0x001fe400078e0282 */
[--C-:B---3--:R-:W-:Y:S01]  /*18f0*/  HADD2.F32 R137, -RZ, R11.reuse.H0_H0 ;  /* 0x2000000bff897230 */ /* 0x108fe20000004100 */
[----:B------:R0:W3:Y:S01]  /*1900*/  @P1 LDS R146, [R155+0x107c] ;  /* 0x00107c009b921984 */ /* 0x0000e20000000800 */
[----:B-1----:R-:W-:Y:S02]  /*1910*/  HADD2.F32 R139, -RZ, R11.H1_H1 ;  /* 0x3000000bff8b7230 */ /* 0x002fe40000004100 */
[----:B------:R-:W-:Y:S01]  /*1920*/  FMUL.FTZ R11, R120, R2 ;  /* 0x00000002780b7220 */ /* 0x000fe20000410000 */
[----:B------:R-:W1:Y:S01]  /*1930*/  MUFU.EX2 R141, R141 ;  /* 0x0000008d008d7308 */ /* 0x000e620000000800 */
[----:B------:R-:W-:Y:S01]  /*1940*/  MOV R144, RZ ;  /* 0x000000ff00907202 */ /* 0x000fe20000000f00 */
[----:B------:R-:W-:-:S04]  /*1950*/  @P2 IMAD.WIDE R134, R133, 0x8, R30 ;  /* 0x0000000885862825 */ /* 0x000fc800078e021e */
[-C--:B------:R-:W-:Y:S01]  /*1960*/  FMUL.FTZ R153, R106, R2.reuse ;  /* 0x000000026a997220 */ /* 0x080fe20000410000 */
[----:B------:R-:W-:Y:S01]  /*1970*/  FMUL.FTZ R154, R116, R2 ;  /* 0x00000002749a7220 */ /* 0x000fe20000410000 */
[----:B------:R-:W-:Y:S01]  /*1980*/  FMUL.FTZ R114, R89, R114 ;  /* 0x0000007259727220 */ /* 0x000fe20000410000 */
[--C-:B------:R-:W-:Y:S02]  /*1990*/  HADD2.F32 R129, -RZ, R8.reuse.H0_H0 ;  /* 0x20000008ff817230 */ /* 0x100fe40000004100 */
[----:B------:R-:W-:Y:S01]  /*19a0*/  FMUL.FTZ R148, R91, R110 ;  /* 0x0000006e5b947220 */ /* 0x000fe20000410000 */
[----:B------:R-:W0:Y:S01]  /*19b0*/  MUFU.EX2 R143, R143 ;  /* 0x0000008f008f7308 */ /* 0x000e220000000800 */
[----:B------:R-:W-:Y:S01]  /*19c0*/  HADD2.F32 R133, -RZ, R8.H1_H1 ;  /* 0x30000008ff857230 */ /* 0x000fe20000004100 */
[----:B------:R4:W5:Y:S01]  /*19d0*/  @P2 LDG.E R144, desc[UR12][R134.64+0x4] ;  /* 0x0000040c86902981 */ /* 0x000962000c1e1900 */
[----:B------:R-:W-:Y:S01]  /*19e0*/  FMUL.FTZ R2, R118, R2 ;  /* 0x0000000276027220 */ /* 0x000fe20000410000 */
[----:B------:R-:W-:-:S04]  /*19f0*/  FMUL.FTZ R142, R120, R101 ;  /* 0x00000065788e7220 */ /* 0x000fc80000410000 */
[----:B------:R-:W3:Y:S01]  /*1a00*/  MUFU.EX2 R11, R11 ;  /* 0x0000000b000b7308 */ /* 0x000ee20000000800 */
[----:B------:R-:W-:Y:S01]  /*1a10*/  FMUL.FTZ R147, R93, R112 ;  /* 0x000000705d937220 */ /* 0x000fe20000410000 */
[----:B------:R-:W-:Y:S01]  /*1a20*/  FMUL.FTZ R110, R129, R114 ;  /* 0x00000072816e7220 */ /* 0x000fe20000410000 */
[----:B------:R-:W-:Y:S01]  /*1a30*/  FMUL.FTZ R101, R133, R148 ;  /* 0x0000009485657220 */ /* 0x000fe20000410000 */
[----:B----4-:R-:W-:-:S04]  /*1a40*/  HADD2.F32 R134, -RZ, R9.H0_H0 ;  /* 0x20000009ff867230 */ /* 0x010fc80000004100 */
[----:B------:R-:W4:Y:S01]  /*1a50*/  MUFU.EX2 R153, R153 ;  /* 0x0000009900997308 */ /* 0x000f220000000800 */
[----:B------:R-:W-:Y:S02]  /*1a60*/  HADD2.F32 R136, -RZ, R9.H1_H1 ;  /* 0x30000009ff887230 */ /* 0x000fe40000004100 */
[----:B------:R-:W-:Y:S01]  /*1a70*/  FMUL.FTZ R105, R95, R105 ;  /* 0x000000695f697220 */ /* 0x000fe20000410000 */
[----:B------:R-:W-:Y:S01]  /*1a80*/  FMUL.FTZ R8, R145, R140 ;  /* 0x0000008c91087220 */ /* 0x000fe20000410000 */
[----:B------:R-:W-:-:S03]  /*1a90*/  FMUL.FTZ R112, R134, R147 ;  /* 0x0000009386707220 */ /* 0x000fc60000410000 */
[----:B------:R-:W0:Y:S01]  /*1aa0*/  MUFU.EX2 R154, R154 ;  /* 0x0000009a009a7308 */ /* 0x000e220000000800 */
[--C-:B------:R-:W-:Y:S02]  /*1ab0*/  HADD2.F32 R135, -RZ, R10.reuse.H0_H0 ;  /* 0x2000000aff877230 */ /* 0x100fe40000004100 */
[----:B------:R-:W-:Y:S01]  /*1ac0*/  FMUL.FTZ R156, R106, R107 ;  /* 0x0000006b6a9c7220 */ /* 0x000fe20000410000 */
[----:B------:R-:W-:-:S04]  /*1ad0*/  HADD2.F32 R138, -RZ, R10.H1_H1 ;  /* 0x3000000aff8a7230 */ /* 0x000fc80000004100 */
[----:B------:R3:W2:Y:S01]  /*1ae0*/  MUFU.EX2 R172, R2 ;  /* 0x0000000200ac7308 */ /* 0x0006a20000000800 */
[----:B------:R-:W-:Y:S01]  /*1af0*/  FMUL.FTZ R109, R116, R109 ;  /* 0x0000006d746d7220 */ /* 0x000fe20000410000 */
[----:B------:R-:W-:Y:S01]  /*1b00*/  FMUL.FTZ R10, R118, R103 ;  /* 0x00000067760a7220 */ /* 0x000fe20000410000 */
[C---:B-1----:R-:W-:Y:S01]  /*1b10*/  FMUL.FTZ R8, R141.reuse, R8 ;  /* 0x000000088d087220 */ /* 0x042fe20000410000 */
[----:B------:R-:W-:Y:S01]  /*1b20*/  FMUL.FTZ R152, R136, R105 ;  /* 0x0000006988987220 */ /* 0x000fe20000410000 */
[----:B---3--:R-:W-:Y:S01]  /*1b30*/  FFMA.FTZ R2, R140, R110, R101 ;  /* 0x0000006e8c027223 */ /* 0x008fe20000010065 */
[----:B------:R-:W-:Y:S03]  /*1b40*/  BSSY B0, `(.L_x_9657) ;  /* 0x0000019000007945 */ /* 0x000fe60003800000 */
[----:B------:R-:W-:Y:S01]  /*1b50*/  FFMA.FTZ R2, R141, R2, R112 ;  /* 0x000000028d027223 */ /* 0x000fe20000010070 */
[----:B0-----:R-:W-:Y:S01]  /*1b60*/  FMUL.FTZ R8, R143, R8 ;  /* 0x000000088f087220 */ /* 0x001fe20000410000 */
[----:B------:R-:W-:Y:S01]  /*1b70*/  FMUL.FTZ R158, R135, R156 ;  /* 0x0000009c879e7220 */ /* 0x000fe20000410000 */
[----:B------:R-:W-:Y:S01]  /*1b80*/  FMUL.FTZ R103, R138, R109 ;  /* 0x0000006d8a677220 */ /* 0x000fe20000410000 */
[----:B------:R-:W-:Y:S01]  /*1b90*/  FMUL.FTZ R107, R137, R10 ;  /* 0x0000000a896b7220 */ /* 0x000fe20000410000 */
[----:B------:R-:W-:Y:S01]  /*1ba0*/  FMUL.FTZ R160, R139, R142 ;  /* 0x0000008e8ba07220 */ /* 0x000fe20000410000 */
[----:B------:R-:W-:Y:S01]  /*1bb0*/  FFMA.FTZ R149, R143, R2, R152 ;  /* 0x000000028f957223 */ /* 0x000fe20000010098 */
[-C--:B--2---:R-:W-:Y:S01]  /*1bc0*/  FMUL.FTZ R166, R98, R161.reuse ;  /* 0x000000a162a67220 */ /* 0x084fe20000410000 */
[-C--:B------:R-:W-:Y:S01]  /*1bd0*/  FMUL.FTZ R167, R100, R161.reuse ;  /* 0x000000a164a77220 */ /* 0x080fe20000410000 */
[-C--:B------:R-:W-:Y:S01]  /*1be0*/  FMUL.FTZ R150, R88, R161.reuse ;  /* 0x000000a158967220 */ /* 0x080fe20000410000 */
[-C--:B------:R-:W-:Y:S01]  /*1bf0*/  FMUL.FTZ R162, R90, R161.reuse ;  /* 0x000000a15aa27220 */ /* 0x080fe20000410000 */
[-C--:B------:R-:W-:Y:S01]  /*1c00*/  FMUL.FTZ R164, R92, R161.reuse ;  /* 0x000000a15ca47220 */ /* 0x080fe20000410000 */
[-C--:B------:R-:W-:Y:S01]  /*1c10*/  FMUL.FTZ R163, R94, R161.reuse ;  /* 0x000000a15ea37220 */ /* 0x080fe20000410000 */
[----:B------:R-:W-:Y:S01]  /*1c20*/  FMUL.FTZ R165, R96, R161 ;  /* 0x000000a160a57220 */ /* 0x000fe20000410000 */
        /* <DEDUP_REMOVED lines=10> */
.L_x_9658:
[----:B------:R-:W-:Y:S05]  /*1cd0*/  BSYNC B0 ;  /* 0x0000000000007941 */ /* 0x000fea0003800000 */
.L_x_9657:
[----:B-1----:R-:W-:Y:S01]  /*1ce0*/  FMUL.FTZ R151, R11, R146 ;  /* 0x000000920b977220 */ /* 0x002fe20000410000 */
[C---:B------:R-:W-:Y:S01]  /*1cf0*/  FFMA.FTZ R168, R172.reuse, R168, R165 ;  /* 0x000000a8aca87223 */ /* 0x040fe200000100a5 */
[C---:B0-----:R-:W-:Y:S01]  /*1d00*/  FFMA.FTZ R2, R153.reuse, R149, R158 ;  /* 0x0000009599027223 */ /* 0x041fe2000001009e */
[C---:B------:R-:W-:Y:S01]  /*1d10*/  FMUL.FTZ R9, R153.reuse, R8 ;  /* 0x0000000899097220 */ /* 0x040fe20000410000 */
[----:B------:R-:W-:Y:S01]  /*1d20*/  FMUL.FTZ R151, R172, R151 ;  /* 0x00000097ac977220 */ /* 0x000fe20000410000 */
[C---:B------:R-:W-:Y:S01]  /*1d30*/  FFMA.FTZ R8, R154.reuse, R168, R163 ;  /* 0x000000a89a087223 */ /* 0x040fe200000100a3 */
[C---:B------:R-:W-:Y:S01]  /*1d40*/  FFMA.FTZ R2, R154.reuse, R2, R103 ;  /* 0x000000029a027223 */ /* 0x040fe20000010067 */
[C---:B------:R-:W-:Y:S01]  /*1d50*/  FMUL.FTZ R9, R154.reuse, R9 ;  /* 0x000000099a097220 */ /* 0x040fe20000410000 */
        /* <DEDUP_REMOVED lines=9> */
[----:B------:R-:W-:Y:S01]  /*1df0*/  FMUL.FTZ R161, R0, R161 ;  /* 0x000000a100a17220 */ /* 0x000fe20000410000 */
[C---:B------:R-:W-:Y:S01]  /*1e00*/  FFMA.FTZ R159, R141.reuse, R9, R150 ;  /* 0x000000098d9f7223 */ /* 0x040fe20000010096 */
[----:B------:R-:W0:Y:S01]  /*1e10*/  SHFL.UP PT, R8, R149, 0x1, RZ ;  /* 0x0420000095087989 */ /* 0x000e2200000e00ff */
[----:B------:R-:W-:Y:S01]  /*1e20*/  FMUL.FTZ R151, R141, R168 ;  /* 0x000000a88d977220 */ /* 0x000fe20000410000 */
[----:B------:R-:W-:Y:S01]  /*1e30*/  ISETP.GE.AND P1, PT, R70, 0x1, PT ;  /* 0x000000014600780c */ /* 0x000fe20003f26270 */
[C---:B------:R-:W-:Y:S01]  /*1e40*/  FFMA.FTZ R168, R140.reuse, R159, R161 ;  /* 0x0000009f8ca87223 */ /* 0x040fe200000100a1 */
[----:B------:R-:W1:Y:S01]  /*1e50*/  SHFL.UP PT, R9, R2, 0x1, RZ ;  /* 0x0420000002097989 */ /* 0x000e6200000e00ff */
[----:B------:R-:W-:Y:S01]  /*1e60*/  FMUL.FTZ R169, R140, R151 ;  /* 0x000000978ca97220 */ /* 0x000fe20000410000 */
[C---:B------:R-:W-:Y:S01]  /*1e70*/  ISETP.NE.AND P2, PT, R157.reuse, 0x1f, PT ;  /* 0x0000001f9d00780c */ /* 0x040fe20003f45270 */
[----:B------:R-:W-:Y:S01]  /*1e80*/  BSSY B0, `(.L_x_9659) ;  /* 0x0000096000007945 */ /* 0x000fe20003800000 */
[----:B------:R-:W2:Y:S01]  /*1e90*/  SHFL.DOWN PT, R151, R168, 0x1, 0x1f ;  /* 0x08201f00a8977f89 */ /* 0x000ea200000e0000 */
[----:B------:R-:W-:-:S02]  /*1ea0*/  ISETP.GE.U32.AND P3, PT, R157, 0x18, PT ;  /* 0x000000189d00780c */ /* 0x000fc40003f66070 */
[----:B------:R-:W-:Y:S01]  /*1eb0*/  LEA R173, R130, R61, 0x3 ;  /* 0x0000003d82ad7211 */ /* 0x000fe200078e18ff */
        /* <DEDUP_REMOVED lines=25> */
[----:B------:R-:W-:Y:S01]  /*2050*/  ISETP.GE.AND P1, PT, R83, UR22, PT ;  /* 0x0000001653007c0c */ /* 0x000fe2000bf26270 */
[----:B------:R-:W-:Y:S01]  /*2060*/  HFMA2.MMA R9, -RZ, RZ, 0, 0 ;  /* 0x00000000ff097435 */ /* 0x000fe200000001ff */
[----:B--2---:R-:W-:Y:S01]  /*2070*/  @!P2 FFMA.FTZ R168, R169, R171, R168 ;  /* 0x000000aba9a8a223 */ /* 0x004fe200000100a8 */
[----:B------:R-:W1:Y:S01]  /*2080*/  SHFL.UP PT, R151, R2, 0x8, RZ ;  /* 0x0500000002977989 */ /* 0x000e6200000e00ff */
[----:B------:R-:W-:Y:S01]  /*2090*/  ISETP.NE.OR P1, PT, R157, RZ, P1 ;  /* 0x000000ff9d00720c */ /* 0x000fe20000f25670 */
[----:B---3--:R-:W-:Y:S02]  /*20a0*/  @!P2 FMUL.FTZ R169, R169, R170 ;  /* 0x000000aaa9a9a220 */ /* 0x008fe40000410000 */
[----:B------:R-:W2:Y:S01]  /*20b0*/  SHFL.DOWN PT, R171, R168, 0x8, 0x1f ;  /* 0x09001f00a8ab7f89 */ /* 0x000ea200000e0000 */
[----:B------:R-:W-:-:S03]  /*20c0*/  ISETP.GE.AND P2, PT, R70, 0x8, PT ;  /* 0x000000084600780c */ /* 0x000fc60003f46270 */
[----:B------:R-:W3:Y:S06]  /*20d0*/  SHFL.DOWN PT, R170, R169, 0x8, 0x1f ;  /* 0x09001f00a9aa7f89 */ /* 0x000eec00000e0000 */
[----:B------:R-:W-:Y:S01]  /*20e0*/  @!P1 LDS.64 R8, [R173+0x10f8] ;  /* 0x0010f800ad089984 */ /* 0x000fe20000000a00 */
        /* <DEDUP_REMOVED lines=12> */
[----:B------:R-:W-:Y:S01]  /*21b0*/  ISETP.NE.AND P1, PT, R24, 0x1f, PT ;  /* 0x0000001f1800780c */ /* 0x000fe20003f25270 */
[----:B-----5:R-:W-:Y:S01]  /*21c0*/  SHFL.IDX PT, R151, R144, RZ, 0x1f ;  /* 0x00001fff90977589 */ /* 0x020fe200000e0000 */
[----:B--2---:R-:W-:-:S03]  /*21d0*/  @!P2 FFMA.FTZ R168, R169, R171, R168 ;  /* 0x000000aba9a8a223 */ /* 0x004fc600000100a8 */
[----:B------:R-:W-:Y:S01]  /*21e0*/  SHFL.UP PT, R149, R149, 0x1, RZ ;  /* 0x0420000095957989 */ /* 0x000fe200000e00ff */
[----:B---3--:R-:W-:Y:S01]  /*21f0*/  @!P2 FMUL.FTZ R169, R169, R170 ;  /* 0x000000aaa9a9a220 */ /* 0x008fe20000410000 */
[----:B------:R-:W-:Y:S02]  /*2200*/  ISETP.NE.AND P2, PT, R24, RZ, PT ;  /* 0x000000ff1800720c */ /* 0x000fe40003f45270 */
[----:B------:R-:W0:Y:S04]  /*2210*/  SHFL.UP PT, R2, R2, 0x1, RZ ;  /* 0x0420000002027989 */ /* 0x000e2800000e00ff */
[----:B------:R-:W-:Y:S04]  /*2220*/  SHFL.IDX PT, R170, R9, RZ, 0x1f ;  /* 0x00001fff09aa7589 */ /* 0x000fe800000e0000 */
[----:B------:R-:W-:Y:S04]  /*2230*/  SHFL.DOWN PT, R176, R168, 0x1, 0x1f ;  /* 0x08201f00a8b07f89 */ /* 0x000fe800000e0000 */
[----:B------:R-:W1:Y:S01]  /*2240*/  SHFL.DOWN PT, R159, R169, 0x1, 0x1f ;  /* 0x08201f00a99f7f89 */ /* 0x000e6200000e0000 */
[----:B0-----:R-:W-:-:S04]  /*2250*/  @P0 FFMA.FTZ R151, R2, R151, R149 ;  /* 0x0000009702970223 */ /* 0x001fc80000010095 */
[----:B------:R-:W-:Y:S02]  /*2260*/  FFMA.FTZ R174, R145, R151, R110 ;  /* 0x0000009791ae7223 */ /* 0x000fe4000001006e */
[----:B------:R-:W-:Y:S02]  /*2270*/  SHFL.IDX PT, R110, R168, RZ, 0x1f ;  /* 0x00001fffa86e7589 */ /* 0x000fe400000e0000 */
[----:B------:R-:W-:Y:S01]  /*2280*/  FFMA.FTZ R145, R0, R174, RZ ;  /* 0x000000ae00917223 */ /* 0x000fe200000100ff */
[----:B------:R-:W-:Y:S01]  /*2290*/  FFMA.FTZ R2, R129, -R114, R174 ;  /* 0x8000007281027223 */ /* 0x000fe200000100ae */
[----:B------:R-:W-:Y:S02]  /*22a0*/  HADD2.F32 R114, -RZ, R4.H0_H0 ;  /* 0x20000004ff727230 */ /* 0x000fe40000004100 */
[----:B-1----:R-:W-:Y:S01]  /*22b0*/  @P1 FFMA.FTZ R170, R159, R170, R176 ;  /* 0x000000aa9faa1223 */ /* 0x002fe200000100b0 */
[----:B------:R-:W-:Y:S02]  /*22c0*/  FFMA.FTZ R176, R140, R174, R101 ;  /* 0x000000ae8cb07223 */ /* 0x000fe40000010065 */
[----:B------:R-:W0:Y:S01]  /*22d0*/  SHFL.IDX PT, R101, R169, RZ, 0x1f ;  /* 0x00001fffa9657589 */ /* 0x000e2200000e0000 */
        /* <DEDUP_REMOVED lines=12> */
[----:B------:R-:W-:Y:S01]  /*23a0*/  IADD3 R159, R83, -0x1, RZ ;  /* 0xffffffff539f7810 */ /* 0x000fe20007ffe0ff */
[C---:B------:R-:W-:Y:S01]  /*23b0*/  FFMA.FTZ R103, R154.reuse, R158, R103 ;  /* 0x0000009e9a677223 */ /* 0x040fe20000010067 */
[----:B------:R-:W-:Y:S01]  /*23c0*/  FFMA.FTZ R154, R154, R149, R163 ;  /* 0x000000959a9a7223 */ /* 0x000fe200000100a3 */
[----:B------:R-:W-:Y:S01]  /*23d0*/  FFMA.FTZ R151, R135, -R156, R158 ;  /* 0x8000009c87977223 */ /* 0x000fe2000001009e */
[----:B------:R-:W-:Y:S01]  /*23e0*/  FFMA.FTZ R105, R94, R158, R105 ;  /* 0x0000009e5e697223 */ /* 0x000fe20000010069 */
[----:B------:R-:W-:Y:S01]  /*23f0*/  FFMA.FTZ R172, R172, R103, R107 ;  /* 0x00000067acac7223 */ /* 0x000fe2000001006b */
[----:B------:R-:W-:Y:S01]  /*2400*/  FFMA.FTZ R156, R153, R154, R164 ;  /* 0x0000009a999c7223 */ /* 0x000fe200000100a4 */
[----:B------:R-:W-:Y:S01]  /*2410*/  FFMA.FTZ R153, R138, -R109, R103 ;  /* 0x8000006d8a997223 */ /* 0x000fe20000010067 */
[----:B------:R-:W-:-:S02]  /*2420*/  HADD2.F32 R109, -RZ, R6.H1_H1 ;  /* 0x30000006ff6d7230 */ /* 0x000fc40000004100 */
[----:B------:R-:W-:Y:S01]  /*2430*/  FFMA.FTZ R105, R96, R103, R105 ;  /* 0x0000006760697223 */ /* 0x000fe20000010069 */
[----:B------:R-:W-:Y:S01]  /*2440*/  FFMA.FTZ R152, R143, R156, R162 ;  /* 0x0000009c8f987223 */ /* 0x000fe200000100a2 */
[C---:B0-----:R-:W-:Y:S01]  /*2450*/  FFMA.FTZ R9, R101.reuse, R9, R110 ;  /* 0x0000000965097223 */ /* 0x041fe2000001006e */
[----:B------:R-:W-:Y:S01]  /*2460*/  FMUL.FTZ R8, R101, R8 ;  /* 0x0000000865087220 */ /* 0x000fe20000410000 */
[----:B------:R-:W-:Y:S01]  /*2470*/  FMUL.FTZ R162, R116, R149 ;  /* 0x0000009574a27220 */ /* 0x000fe20000410000 */
[----:B------:R-:W-:Y:S01]  /*2480*/  FFMA.FTZ R150, R141, R152, R150 ;  /* 0x000000988d967223 */ /* 0x000fe20000010096 */
[--C-:B------:R-:W-:Y:S02]  /*2490*/  HADD2.F32 R103, -RZ, R7.reuse.H0_H0 ;  /* 0x20000007ff677230 */ /* 0x100fe40000004100 */
[----:B------:R-:W-:Y:S01]  /*24a0*/  FMUL.FTZ R164, R118, R148 ;  /* 0x0000009476a47220 */ /* 0x000fe20000410000 */
[----:B------:R0:W-:Y:S01]  /*24b0*/  @!P2 STS.64 [R173+0x10f8], R8 ;  /* 0x0010f808ad00a388 */ /* 0x0001e20000000a00 */
[----:B------:R-:W-:Y:S01]  /*24c0*/  FFMA.FTZ R140, R140, R150, R161 ;  /* 0x000000968c8c7223 */ /* 0x000fe200000100a1 */
[----:B------:R-:W-:Y:S01]  /*24d0*/  FMUL.FTZ R163, R109, R162 ;  /* 0x000000a26da37220 */ /* 0x000fe20000410000 */
[-C--:B------:R-:W-:Y:S01]  /*24e0*/  FFMA.FTZ R168, R11, R172.reuse, R160 ;  /* 0x000000ac0ba87223 */ /* 0x080fe200000100a0 */
[----:B------:R-:W-:Y:S01]  /*24f0*/  FFMA.FTZ R167, R98, R172, R105 ;  /* 0x000000ac62a77223 */ /* 0x000fe20000010069 */
[----:B------:R-:W-:Y:S01]  /*2500*/  FMUL.FTZ R105, R103, R164 ;  /* 0x000000a467697220 */ /* 0x000fe20000410000 */
[----:B------:R-:W-:Y:S01]  /*2510*/  FMUL.FTZ R143, R91, R150 ;  /* 0x000000965b8f7220 */ /* 0x000fe20000410000 */
[----:B------:R1:W-:Y:S01]  /*2520*/  STS [R58+0x14], R163 ;  /* 0x000014a33a007388 */ /* 0x0003e20000000800 */
[----:B------:R-:W-:Y:S01]  /*2530*/  FFMA.FTZ R141, R137, -R10, R172 ;  /* 0x8000000a898d7223 */ /* 0x000fe200000100ac */
[----:B------:R-:W-:-:S02]  /*2540*/  HADD2.F32 R101, -RZ, R7.H1_H1 ;  /* 0x30000007ff657230 */ /* 0x000fc40000004100 */
[----:B------:R-:W-:Y:S01]  /*2550*/  FMUL.FTZ R166, R120, R146 ;  /* 0x0000009278a67220 */ /* 0x000fe20000410000 */
[----:B------:R2:W-:Y:S01]  /*2560*/  STS [R58+0x18], R105 ;  /* 0x000018693a007388 */ /* 0x0005e20000000800 */
[----:B0-----:R-:W-:Y:S01]  /*2570*/  FMUL.FTZ R9, R89, R140 ;  /* 0x0000008c59097220 */ /* 0x001fe20000410000 */
[----:B------:R-:W-:Y:S01]  /*2580*/  LEA R8, R159, R24, 0x8 ;  /* 0x000000189f087211 */ /* 0x000fe200078e40ff */
[----:B------:R-:W-:Y:S01]  /*2590*/  FMUL.FTZ R159, R93, R152 ;  /* 0x000000985d9f7220 */ /* 0x000fe20000410000 */
[----:B------:R-:W-:Y:S02]  /*25a0*/  HADD2.F32 R107, -RZ, R6.H0_H0 ;  /* 0x20000006ff6b7230 */ /* 0x000fe40000004100 */
[----:B------:R-:W-:Y:S01]  /*25b0*/  FFMA.FTZ R11, R2, R9, RZ ;  /* 0x00000009020b7223 */ /* 0x000fe200000100ff */
[----:B-1----:R-:W-:Y:S01]  /*25c0*/  IADD3 R163, -R8, UR7, RZ ;  /* 0x0000000708a37c10 */ /* 0x002fe2000fffe1ff */
[--C-:B------:R-:W-:Y:S02]  /*25d0*/  HADD2.F32 R112, -RZ, R5.reuse.H0_H0 ;  /* 0x20000005ff707230 */ /* 0x100fe40000004100 */
[----:B------:R-:W-:Y:S01]  /*25e0*/  FMUL.FTZ R160, R106, R154 ;  /* 0x0000009a6aa07220 */ /* 0x000fe20000410000 */
[----:B------:R-:W-:Y:S01]  /*25f0*/  FFMA.FTZ R10, R144, R143, R11 ;  /* 0x0000008f900a7223 */ /* 0x000fe2000001000b */
[----:B------:R-:W-:Y:S01]  /*2600*/  ISETP.GE.AND P3, PT, R163, 0x1, PT ;  /* 0x00000001a300780c */ /* 0x000fe20003f66270 */
[----:B--2---:R-:W-:-:S02]  /*2610*/  HADD2.F32 R105, -RZ, R5.H1_H1 ;  /* 0x30000005ff697230 */ /* 0x004fc40000004100 */
[----:B------:R-:W-:Y:S01]  /*2620*/  FMUL.FTZ R158, R95, R156 ;  /* 0x0000009c5f9e7220 */ /* 0x000fe20000410000 */
[----:B------:R-:W-:Y:S02]  /*2630*/  HADD2.F32 R110, -RZ, R4.H1_H1 ;  /* 0x30000004ff6e7230 */ /* 0x000fe40000004100 */
[-C--:B------:R-:W-:Y:S01]  /*2640*/  FFMA.FTZ R10, R145, R159.reuse, R10 ;  /* 0x0000009f910a7223 */ /* 0x080fe2000001000a */
[----:B------:R-:W-:Y:S01]  /*2650*/  FMUL.FTZ R165, R101, R166 ;  /* 0x000000a665a57220 */ /* 0x000fe20000410000 */
[----:B------:R-:W-:Y:S01]  /*2660*/  FMUL.FTZ R161, R107, R160 ;  /* 0x000000a06ba17220 */ /* 0x000fe20000410000 */
[-C--:B------:R-:W-:Y:S01]  /*2670*/  FMUL.FTZ R11, R105, R158.reuse ;  /* 0x0000009e690b7220 */ /* 0x080fe20000410000 */
        /* <DEDUP_REMOVED lines=22> */
.L_x_9660:
[----:B------:R-:W-:Y:S05]  /*27e0*/  BSYNC B0 ;  /* 0x0000000000007941 */ /* 0x000fea0003800000 */
.L_x_9659:
[----:B------:R2:W3:Y:S01]  /*27f0*/  LDS R131, [R75+0x2a0] ;  /* 0x0002a0004b837984 */ /* 0x0004e20000000800 */
[----:B------:R-:W-:Y:S01]  /*2800*/  ISETP.GE.AND P3, PT, R163, 0x21, PT ;  /* 0x00000021a300780c */ /* 0x000fe20003f66270 */
[----:B------:R-:W-:Y:S01]  /*2810*/  USHF.L.U64.HI UR20, UR5, 0x2, UR6 ;  /* 0x0000000205147899 */ /* 0x000fe20008010206 */
[----:B01----:R-:W-:Y:S01]  /*2820*/  FFMA.FTZ R11, R139, -R142, R168 ;  /* 0x8000008e8b0b7223 */ /* 0x003fe200000100a8 */
        /* <DEDUP_REMOVED lines=9> */
[----:B--2---:R-:W-:Y:S08]  /*28c0*/  @!P3 BRA `(.L_x_9662) ;  /* 0x00000000000cb947 */ /* 0x004ff00003800000 */
[----:B------:R-:W-:-:S05]  /*28d0*/  IMAD.WIDE.U32 R8, R36, UR21, R44 ;  /* 0x0000001524087c25 */ /* 0x000fca000f8e002c */
[----:B------:R-:W-:-:S05]  /*28e0*/  IADD3 R9, R9, R159, RZ ;  /* 0x0000009f09097210 */ /* 0x000fca0007ffe0ff */
[----:B---3--:R0:W-:Y:S02]  /*28f0*/  REDG.E.ADD.F32.FTZ.RN.STRONG.GPU desc[UR12][R8.64], R131 ;  /* 0x00000083080079a6 */ /* 0x0081e4000c10f38c */
.L_x_9662:
[----:B------:R-:W-:Y:S05]  /*2900*/  BSYNC B0 ;  /* 0x0000000000007941 */ /* 0x000fea0003800000 */
.L_x_9661:
[----:B0--3--:R0:W1:Y:S01]  /*2910*/  LDS R131, [R76+0x320] ;  /* 0x000320004c837984 */ /* 0x0090620000000800 */
[----:B------:R-:W-:Y:S04]  /*2920*/  BSSY B0, `(.L_x_9663) ;  /* 0x0000005000007945 */ /* 0x000fe80003800000 */
[----:B------:R-:W-:Y:S05]  /*2930*/  @!P4 BRA `(.L_x_9664) ;  /* 0x00000000000cc947 */ /* 0x000fea0003800000 */
[----:B------:R-:W-:-:S05]  /*2940*/  IMAD.WIDE.U32 R8, R36, UR21, R42 ;  /* 0x0000001524087c25 */ /* 0x000fca000f8e002a */
[----:B------:R-:W-:-:S05]  /*2950*/  IADD3 R9, R159, R9, RZ ;  /* 0x000000099f097210 */ /* 0x000fca0007ffe0ff */
[----:B-1----:R2:W-:Y:S02]  /*2960*/  REDG.E.ADD.F32.FTZ.RN.STRONG.GPU desc[UR12][R8.64], R131 ;  /* 0x00000083080079a6 */ /* 0x0025e4000c10f38c */
.L_x_9664:
[----:B------:R-:W-:Y:S05]  /*2970*/  BSYNC B0 ;  /* 0x0000000000007941 */ /* 0x000fea0003800000 */
.L_x_9663:
        /* <DEDUP_REMOVED lines=12> */
.L_x_9666:
[----:B------:R-:W-:Y:S05]  /*2a40*/  BSYNC B0 ;  /* 0x0000000000007941 */ /* 0x000fea0003800000 */
.L_x_9665:
[----:B--23--:R2:W3:Y:S01]  /*2a50*/  LDS R131, [R78+0x420] ;  /* 0x000420004e837984 */ /* 0x00c4e20000000800 */
[----:B------:R-:W-:Y:S01]  /*2a60*/  ISETP.NE.AND P6, PT, R10, RZ, PT ;  /* 0x000000ff0a00720c */ /* 0x000fe20003fc5270 */
[----:B------:R-:W-:-:S12]  /*2a70*/  BSSY B0, `(.L_x_9667) ;  /* 0x0000005000007945 */ /* 0x000fd80003800000 */
[----:B--2---:R-:W-:Y:S05]  /*2a80*/  @!P6 BRA `(.L_x_9668) ;  /* 0x00000000000ce947 */ /* 0x004fea0003800000 */
[----:B------:R-:W-:-:S05]  /*2a90*/  IMAD.WIDE.U32 R8, R36, UR21, R40 ;  /* 0x0000001524087c25 */ /* 0x000fca000f8e0028 */
[----:B------:R-:W-:-:S05]  /*2aa0*/  IADD3 R9, R159, R9, RZ ;  /* 0x000000099f097210 */ /* 0x000fca0007ffe0ff */
[----:B---3--:R2:W-:Y:S02]  /*2ab0*/  REDG.E.ADD.F32.FTZ.RN.STRONG.GPU desc[UR12][R8.64], R131 ;  /* 0x00000083080079a6 */ /* 0x0085e4000c10f38c */
.L_x_9668:
[----:B------:R-:W-:Y:S05]  /*2ac0*/  BSYNC B0 ;  /* 0x0000000000007941 */ /* 0x000fea0003800000 */
.L_x_9667:
[----:B--23--:R2:W3:Y:S01]  /*2ad0*/  LDS R131, [R79+0x4a0] ;  /* 0x0004a0004f837984 */ /* 0x00c4e20000000800 */
[----:B------:R-:W-:Y:S04]  /*2ae0*/  BSSY B0, `(.L_x_9669) ;  /* 0x0000005000007945 */ /* 0x000fe80003800000 */
[----:B------:R-:W-:Y:S05]  /*2af0*/  @!P3 BRA `(.L_x_9670) ;  /* 0x00000000000cb947 */ /* 0x000fea0003800000 */
[----:B------:R-:W-:-:S05]  /*2b00*/  IMAD.WIDE.U32 R8, R36, UR21, R48 ;  /* 0x0000001524087c25 */ /* 0x000fca000f8e0030 */
[----:B------:R-:W-:-:S05]  /*2b10*/  IADD3 R9, R159, R9, RZ ;  /* 0x000000099f097210 */ /* 0x000fca0007ffe0ff */
[----:B---3--:R4:W-:Y:S02]  /*2b20*/  REDG.E.ADD.F32.FTZ.RN.STRONG.GPU desc[UR12][R8.64], R131 ;  /* 0x00000083080079a6 */ /* 0x0089e4000c10f38c */
.L_x_9670:
[----:B------:R-:W-:Y:S05]  /*2b30*/  BSYNC B0 ;  /* 0x0000000000007941 */ /* 0x000fea0003800000 */
.L_x_9669:
[----:B---34-:R3:W4:Y:S01]  /*2b40*/  LDS R131, [R80+0x520] ;  /* 0x0005200050837984 */ /* 0x0187220000000800 */
[----:B------:R-:W-:Y:S04]  /*2b50*/  BSSY B0, `(.L_x_9671) ;  /* 0x0000005000007945 */ /* 0x000fe80003800000 */
[----:B------:R-:W-:Y:S05]  /*2b60*/  @!P4 BRA `(.L_x_9672) ;  /* 0x00000000000cc947 */ /* 0x000fea0003800000 */
[----:B------:R-:W-:-:S05]  /*2b70*/  IMAD.WIDE.U32 R8, R36, UR21, R46 ;  /* 0x0000001524087c25 */ /* 0x000fca000f8e002e */
[----:B------:R-:W-:-:S05]  /*2b80*/  IADD3 R9, R159, R9, RZ ;  /* 0x000000099f097210 */ /* 0x000fca0007ffe0ff */
[----:B----4-:R4:W-:Y:S02]  /*2b90*/  REDG.E.ADD.F32.FTZ.RN.STRONG.GPU desc[UR12][R8.64], R131 ;  /* 0x00000083080079a6 */ /* 0x0109e4000c10f38c */
.L_x_9672:
[----:B------:R-:W-:Y:S05]  /*2ba0*/  BSYNC B0 ;  /* 0x0000000000007941 */ /* 0x000fea0003800000 */
.L_x_9671:
[----:B----4-:R4:W0:Y:S01]  /*2bb0*/  LDS R131, [R81+0x5a0] ;  /* 0x0005a00051837984 */ /* 0x0108220000000800 */
[----:B------:R-:W-:Y:S01]  /*2bc0*/  BSSY B0, `(.L_x_9673) ;  /* 0x0000005000007945 */ /* 0x000fe20003800000 */
[----:B------:R-:W-:-:S03]  /*2bd0*/  IMAD.WIDE.U32 R8, R36, UR21, R38 ;  /* 0x0000001524087c25 */ /* 0x000fc6000f8e0026 */
[----:B------:R-:W-:Y:S05]  /*2be0*/  @!P5 BRA `(.L_x_9674) ;  /* 0x000000000008d947 */ /* 0x000fea0003800000 */
[----:B------:R-:W-:-:S05]  /*2bf0*/  IADD3 R9, R159, R9, RZ ;  /* 0x000000099f097210 */ /* 0x000fca0007ffe0ff */
[----:B0-----:R0:W-:Y:S02]  /*2c00*/  REDG.E.ADD.F32.FTZ.RN.STRONG.GPU desc[UR12][R8.64], R131 ;  /* 0x00000083080079a6 */ /* 0x0011e4000c10f38c */
.L_x_9674:
[----:B------:R-:W-:Y:S05]  /*2c10*/  BSYNC B0 ;  /* 0x0000000000007941 */ /* 0x000fea0003800000 */
.L_x_9673:
[----:B0-----:R-:W0:Y:S01]  /*2c20*/  SHFL.DOWN PT, R8, R143, 0x1, 0x1f ;  /* 0x08201f008f087f89 */ /* 0x001e2200000e0000 */
[----:B------:R-:W-:Y:S01]  /*2c30*/  ISETP.GT.AND P3, PT, R70, 0x1e, PT ;  /* 0x0000001e4600780c */ /* 0x000fe20003f64270 */
[----:B------:R-:W-:Y:S01]  /*2c40*/  FMUL.FTZ R136, R136, R156 ;  /* 0x0000009c88887220 */ /* 0x000fe20000410000 */
[----:B------:R-:W-:Y:S01]  /*2c50*/  ISETP.NE.AND P4, PT, R70, RZ, PT ;  /* 0x000000ff4600720c */ /* 0x000fe20003f85270 */
[----:B------:R-:W5:Y:S01]  /*2c60*/  SHFL.DOWN PT, R9, R158, 0x1, 0x1f ;  /* 0x08201f009e097f89 */ /* 0x000f6200000e0000 */
[-C--:B------:R-:W-:Y:S01]  /*2c70*/  FMUL.FTZ R142, R127, R149.reuse ;  /* 0x000000957f8e7220 */ /* 0x080fe20000410000 */
[----:B------:R-:W-:Y:S01]  /*2c80*/  FFMA.FTZ R128, R95, R136, R128 ;  /* 0x000000885f807223 */ /* 0x000fe20000010080 */
[----:B------:R-:W-:Y:S01]  /*2c90*/  FMUL.FTZ R138, R138, R149 ;  /* 0x000000958a8a7220 */ /* 0x000fe20000410000 */
[----:B------:R-:W-:Y:S01]  /*2ca0*/  FMUL.FTZ R133, R133, R150 ;  /* 0x0000009685857220 */ /* 0x000fe20000410000 */
[----:B------:R-:W-:Y:S01]  /*2cb0*/  FMUL.FTZ R142, R153, R142 ;  /* 0x0000008e998e7220 */ /* 0x000fe20000410000 */
[----:B------:R-:W-:Y:S01]  /*2cc0*/  FMUL.FTZ R129, R129, R140 ;  /* 0x0000008c81817220 */ /* 0x000fe20000410000 */
[----:B------:R-:W-:Y:S01]  /*2cd0*/  BSSY B0, `(.L_x_9675) ;  /* 0x0000050000007945 */ /* 0x000fe20003800000 */
[-C--:B------:R-:W-:Y:S01]  /*2ce0*/  FFMA.FTZ R119, R116, R138.reuse, R119 ;  /* 0x0000008a74777223 */ /* 0x080fe20000010077 */
[----:B------:R-:W-:Y:S01]  /*2cf0*/  FFMA.FTZ R142, R109, R138, R142 ;  /* 0x0000008a6d8e7223 */ /* 0x000fe2000001008e */
[----:B------:R-:W-:Y:S01]  /*2d00*/  FFMA.FTZ R124, R91, R133, R124 ;  /* 0x000000855b7c7223 */ /* 0x000fe2000001007c */
[----:B------:R-:W-:Y:S01]  /*2d10*/  FFMA.FTZ R122, R89, R129, R122 ;  /* 0x00000081597a7223 */ /* 0x000fe2000001007a */
        /* <DEDUP_REMOVED lines=9> */
[-C--:B------:R-:W-:Y:S01]  /*2db0*/  FMUL.FTZ R10, R135, R154.reuse ;  /* 0x0000009a870a7220 */ /* 0x080fe20000410000 */
[C---:B------:R-:W-:Y:S01]  /*2dc0*/  FMUL.FTZ R154, R127.reuse, R154 ;  /* 0x0000009a7f9a7220 */ /* 0x040fe20000410000 */
[-C--:B------:R-:W-:Y:S01]  /*2dd0*/  FMUL.FTZ R131, R134, R152.reuse ;  /* 0x0000009886837220 */ /* 0x080fe20000410000 */
[----:B------:R-:W-:-:S05]  /*2de0*/  FMUL.FTZ R152, R127, R152 ;  /* 0x000000987f987220 */ /* 0x000fca0000410000 */
[----:B0-----:R-:W-:Y:S01]  /*2df0*/  @!P3 FADD.FTZ R143, R143, R8 ;  /* 0x000000088f8fb221 */ /* 0x001fe20000010000 */
[----:B------:R-:W-:Y:S01]  /*2e00*/  FMUL.FTZ R154, R151, R154 ;  /* 0x0000009a979a7220 */ /* 0x000fe20000410000 */
[----:B------:R-:W-:Y:S01]  /*2e10*/  FFMA.FTZ R117, R106, R10, R117 ;  /* 0x0000000a6a757223 */ /* 0x000fe20000010075 */
[----:B------:R-:W-:Y:S01]  /*2e20*/  FMUL.FTZ R145, R145, R152 ;  /* 0x0000009891917220 */ /* 0x000fe20000410000 */
[----:B-----5:R-:W-:Y:S01]  /*2e30*/  @!P3 FADD.FTZ R158, R158, R9 ;  /* 0x000000099e9eb221 */ /* 0x020fe20000010000 */
[----:B------:R-:W0:Y:S01]  /*2e40*/  SHFL.DOWN PT, R8, R143, 0x4, 0x1f ;  /* 0x08801f008f087f89 */ /* 0x000e2200000e0000 */
[----:B------:R-:W-:Y:S01]  /*2e50*/  ISETP.GT.AND P3, PT, R70, 0x1b, PT ;  /* 0x0000001b4600780c */ /* 0x000fe20003f64270 */
[-C--:B------:R-:W-:Y:S01]  /*2e60*/  FFMA.FTZ R134, R112, R131.reuse, R145 ;  /* 0x0000008370867223 */ /* 0x080fe20000010091 */
[----:B------:R-:W-:Y:S01]  /*2e70*/  FFMA.FTZ R126, R93, R131, R126 ;  /* 0x000000835d7e7223 */ /* 0x000fe2000001007e */
[----:B------:R-:W1:Y:S02]  /*2e80*/  SHFL.DOWN PT, R9, R158, 0x4, 0x1f ;  /* 0x08801f009e097f89 */ /* 0x000e6400000e0000 */
[----:B------:R-:W-:-:S08]  /*2e90*/  FADD.FTZ R111, R134, R111 ;  /* 0x0000006f866f7221 */ /* 0x000fd00000010000 */
        /* <DEDUP_REMOVED lines=8> */
[----:B------:R-:W0:Y:S01]  /*2f20*/  SHFL.DOWN PT, R160, R143, 0x10, 0x1f ;  /* 0x0a001f008fa07f89 */ /* 0x000e2200000e0000 */
[----:B------:R-:W-:Y:S01]  /*2f30*/  ISETP.GT.AND P3, PT, R70, 0xf, PT ;  /* 0x0000000f4600780c */ /* 0x000fe20003f64270 */
[----:B------:R-:W-:Y:S01]  /*2f40*/  FMUL.FTZ R8, R147, R8 ;  /* 0x0000000893087220 */ /* 0x000fe20000410000 */
[----:B------:R-:W-:Y:S01]  /*2f50*/  FFMA.FTZ R9, R107, R10, R154 ;  /* 0x0000000a6b097223 */ /* 0x000fe2000001009a */
[----:B------:R-:W1:Y:S01]  /*2f60*/  SHFL.DOWN PT, R159, R158, 0x10, 0x1f ;  /* 0x0a001f009e9f7f89 */ /* 0x000e6200000e0000 */
[----:B------:R-:W-:Y:S01]  /*2f70*/  FMUL.FTZ R10, R137, R148 ;  /* 0x00000094890a7220 */ /* 0x000fe20000410000 */
[----:B------:R-:W-:Y:S01]  /*2f80*/  FFMA.FTZ R135, R105, R136, R8 ;  /* 0x0000008869877223 */ /* 0x000fe20000010008 */
[-C--:B------:R-:W-:Y:S01]  /*2f90*/  FMUL.FTZ R136, R139, R146.reuse ;  /* 0x000000928b887220 */ /* 0x080fe20000410000 */
[C---:B------:R-:W-:Y:S01]  /*2fa0*/  FMUL.FTZ R146, R127.reuse, R146 ;  /* 0x000000927f927220 */ /* 0x040fe20000410000 */
[----:B------:R-:W-:Y:S01]  /*2fb0*/  FMUL.FTZ R148, R127, R148 ;  /* 0x000000947f947220 */ /* 0x000fe20000410000 */
[----:B------:R-:W-:Y:S01]  /*2fc0*/  FADD.FTZ R104, R9, R104 ;  /* 0x0000006809687221 */ /* 0x000fe20000010000 */
        /* <DEDUP_REMOVED lines=9> */
[----:B------:R-:W-:Y:S01]  /*3060*/  FADD.FTZ R108, R135, R108 ;  /* 0x0000006c876c7221 */ /* 0x000fe20000010000 */
[----:B------:R-:W-:Y:S01]  /*3070*/  FFMA.FTZ R10, R110, R133, R11 ;  /* 0x000000856e0a7223 */ /* 0x000fe2000001000b */
[----:B------:R-:W-:Y:S01]  /*3080*/  FFMA.FTZ R2, R114, R129, R127 ;  /* 0x0000008172027223 */ /* 0x000fe2000001007f */
[----:B------:R-:W-:Y:S01]  /*3090*/  FADD.FTZ R102, R137, R102 ;  /* 0x0000006689667221 */ /* 0x000fe20000010000 */
[----:B0-----:R-:W-:Y:S01]  /*30a0*/  @!P3 FADD.FTZ R143, R143, R160 ;  /* 0x000000a08f8fb221 */ /* 0x001fe20000010000 */
[----:B------:R-:W-:Y:S01]  /*30b0*/  FFMA.FTZ R123, R120, R136, R123 ;  /* 0x00000088787b7223 */ /* 0x000fe2000001007b */
[----:B------:R-:W-:Y:S01]  /*30c0*/  FADD.FTZ R97, R146, R97 ;  /* 0x0000006192617221 */ /* 0x000fe20000010000 */
[----:B------:R-:W-:Y:S01]  /*30d0*/  FADD.FTZ R113, R10, R113 ;  /* 0x000000710a717221 */ /* 0x000fe20000010000 */
[----:B-1----:R-:W-:Y:S01]  /*30e0*/  @!P3 FADD.FTZ R158, R158, R159 ;  /* 0x0000009f9e9eb221 */ /* 0x002fe20000010000 */
[----:B------:R-:W-:Y:S01]  /*30f0*/  MOV R9, R143 ;  /* 0x0000008f00097202 */ /* 0x000fe20000000f00 */
[----:B------:R-:W-:-:S03]  /*3100*/  FADD.FTZ R115, R2, R115 ;  /* 0x0000007302737221 */ /* 0x000fc60000010000 */
        /* <DEDUP_REMOVED lines=12> */
.L_x_9676:
[----:B------:R-:W-:Y:S05]  /*31d0*/  BSYNC B0 ;  /* 0x0000000000007941 */ /* 0x000fea0003800000 */
.L_x_9675:
[----:B------:R-:W-:Y:S01]  /*31e0*/  IADD3 R130, R130, 0x1, RZ ;  /* 0x0000000182827810 */ /* 0x000fe20007ffe0ff */
[----:B------:R-:W-:-:S03]  /*31f0*/  UIADD3 UR5, UP0, UR5, 0x1, URZ ;  /* 0x0000000105057890 */ /* 0x000fc6000ff1e03f */
[----:B------:R-:W-:Y:S01]  /*3200*/  ISETP.GE.AND P2, PT, R130, UR23, PT ;  /* 0x0000001782007c0c */ /* 0x000fe2000bf46270 */
[----:B------:R-:W-:-:S12]  /*3210*/  UIADD3.X UR6, URZ, UR6, URZ, UP0, !UPT ;  /* 0x000000063f067290 */ /* 0x000fd800087fe43f */
[----:B------:R-:W-:Y:S05]  /*3220*/  @!P2 BRA `(.L_x_9677) ;  /* 0xffffffe000f0a947 */ /* 0x000fea000383ffff */
.L_x_9656:
[----:B------:R-:W-:Y:S01]  /*3230*/  BAR.SYNC.DEFER_BLOCKING 0x0 ;  /* 0x0000000000007b1d */ /* 0x000fe20000010000 */
[----:B------:R-:W-:Y:S01]  /*3240*/  F2FP.F16.F32.PACK_AB R39, R123, R121 ;  /* 0x000000797b27723e */ /* 0x000fe200000000ff */
[----:B------:R-:W-:Y:S01]  /*3250*/  FADD.FTZ R84, R84, R115 ;  /* 0x0000007354547221 */ /* 0x000fe20000010000 */
[----:B------:R-:W-:Y:S01]  /*3260*/  F2FP.F16.F32.PACK_AB R38, R119, R117 ;  /* 0x000000757726723e */ /* 0x000fe200000000ff */
[----:B------:R-:W-:Y:S01]  /*3270*/  UIADD3 UR4, UR4, -0x100, URZ ;  /* 0xffffff0004047890 */ /* 0x000fe2000fffe03f */
[----:B------:R-:W-:-:S03]  /*3280*/  F2FP.F16.F32.PACK_AB R37, R128, R126 ;  /* 0x0000007e8025723e */ /* 0x000fc600000000ff */
[----:B------:R-:W5:Y:S01]  /*3290*/  LDC.64 R6, c[0x0][0x388] ;  /* 0x0000e200ff067b82 */ /* 0x000f620000000a00 */
[----:B------:R-:W-:Y:S01]  /*32a0*/  F2FP.F16.F32.PACK_AB R36, R124, R122 ;  /* 0x0000007a7c24723e */ /* 0x000fe200000000ff */
[----:B------:R-:W-:Y:S01]  /*32b0*/  ULDC.64 UR6, c[0x0][0x390] ;  /* 0x0000e40000067ab9 */ /* 0x000fe20000000a00 */
[----:B------:R-:W-:Y:S01]  /*32c0*/  LEA R2, R70, R61, 0x4 ;  /* 0x0000003d46027211 */ /* 0x000fe200078e20ff */
[----:B------:R-:W-:Y:S01]  /*32d0*/  FADD.FTZ R84, R84, R113 ;  /* 0x0000007154547221 */ /* 0x000fe20000010000 */
[----:B------:R-:W-:Y:S02]  /*32e0*/  IADD3 R46, R83, -0x1, RZ ;  /* 0xffffffff532e7810 */ /* 0x000fe40007ffe0ff */
[----:B------:R-:W-:Y:S01]  /*32f0*/  SHF.L.U32 R44, R24, 0x4, RZ ;  /* 0x00000004182c7819 */ /* 0x000fe200000006ff */
[----:B------:R-:W2:Y:S01]  /*3300*/  LDC.64 R34, c[0x0][0x3e0] ;  /* 0x0000f800ff227b82 */ /* 0x000ea20000000a00 */
[----:B------:R-:W-:Y:S02]  /*3310*/  SHF.L.U32 R32, R46, 0x8, RZ ;  /* 0x000000082e207819 */ /* 0x000fe400000006ff */
[----:B------:R-:W-:-:S02]  /*3320*/  SHF.L.U64.HI R45, R24, 0x4, R73 ;  /* 0x00000004182d7819 */ /* 0x000fc40000010249 */
[----:B------:R-:W-:Y:S02]  /*3330*/  SHF.R.S32.HI R33, RZ, 0x1f, R32 ;  /* 0x0000001fff217819 */ /* 0x000fe40000011420 */
[----:B------:R-:W-:Y:S01]  /*3340*/  ISETP.GT.AND P4, PT, R83, 0x1, PT ;  /* 0x000000015300780c */ /* 0x000fe20003f84270 */
[----:B------:R-:W3:Y:S01]  /*3350*/  LDC.64 R40, c[0x0][0x3a8] ;  /* 0x0000ea00ff287b82 */ /* 0x000ee20000000a00 */
[----:B------:R-:W-:Y:S01]  /*3360*/  IADD3 R67, P1, R67, -0x200, RZ ;  /* 0xfffffe0043437810 */ /* 0x000fe20007f3e0ff */
[----:B------:R4:W-:Y:S01]  /*3370*/  STS.128 [R2], R36 ;  /* 0x0000002402007388 */ /* 0x0009e20000000c00 */
[----:B------:R-:W-:-:S03]  /*3380*/  NOP ;  /* 0x0000000000007918 */ /* 0x000fc60000000000 */
[----:B01----:R-:W0:Y:S01]  /*3390*/  LDS.128 R8, [R2] ;  /* 0x0000000002087984 */ /* 0x003e220000000c00 */
[C---:B-----5:R-:W-:Y:S01]  /*33a0*/  IMAD R0, R6.reuse, UR14, RZ ;  /* 0x0000000e06007c24 */ /* 0x060fe2000f8e02ff */
[----:B------:R-:W1:Y:S01]  /*33b0*/  LDC.64 R42, c[0x0][0x3f0] ;  /* 0x0000fc00ff2a7b82 */ /* 0x000e620000000a00 */
[----:B------:R-:W-:Y:S01]  /*33c0*/  IMAD.WIDE.U32 R4, R6, UR15, R32 ;  /* 0x0000000f06047c25 */ /* 0x000fe2000f8e0020 */
[----:B------:R-:W-:Y:S02]  /*33d0*/  IADD3 R65, P2, R65, -0x200, RZ ;  /* 0xfffffe0041417810 */ /* 0x000fe40007f5e0ff */
[----:B------:R-:W-:Y:S01]  /*33e0*/  IADD3 R62, P3, R62, -0x200, RZ ;  /* 0xfffffe003e3e7810 */ /* 0x000fe20007f7e0ff */
[----:B------:R-:W-:Y:S01]  /*33f0*/  IMAD R7, R7, UR15, R0 ;  /* 0x0000000f07077c24 */ /* 0x000fe2000f8e0200 */
[----:B------:R-:W-:Y:S01]  /*3400*/  MOV R83, R46 ;  /* 0x0000002e00537202 */ /* 0x000fe20000000f00 */
[----:B------:R-:W-:Y:S01]  /*3410*/  IMAD R0, R54, UR6, RZ ;  /* 0x0000000636007c24 */ /* 0x000fe2000f8e02ff */
[----:B----4-:R-:W-:-:S02]  /*3420*/  F2FP.F16.F32.PACK_AB R39, R97, R102 ;  /* 0x000000666127723e */ /* 0x010fc400000000ff */
[----:B------:R-:W-:Y:S01]  /*3430*/  IADD3 R5, R5, R7, RZ ;  /* 0x0000000705057210 */ /* 0x000fe20007ffe0ff */
[----:B------:R-:W-:Y:S01]  /*3440*/  IMAD R7, R3, UR7, R0 ;  /* 0x0000000703077c24 */ /* 0x000fe2000f8e0200 */
[----:B------:R-:W-:Y:S01]  /*3450*/  F2FP.F16.F32.PACK_AB R38, R99, R104 ;  /* 0x000000686326723e */ /* 0x000fe200000000ff */
[----:B---3--:R-:W-:Y:S01]  /*3460*/  IMAD.WIDE.U32 R32, R40, UR15, R32 ;  /* 0x0000000f28207c25 */ /* 0x008fe2000f8e0020 */
[----:B------:R-:W-:-:S03]  /*3470*/  F2FP.F16.F32.PACK_AB R37, R108, R111 ;  /* 0x0000006f6c25723e */ /* 0x000fc600000000ff */
[----:B------:R-:W-:Y:S01]  /*3480*/  FADD.FTZ R111, R84, R111 ;  /* 0x0000006f546f7221 */ /* 0x000fe20000010000 */
[----:B------:R-:W-:Y:S01]  /*3490*/  F2FP.F16.F32.PACK_AB R36, R113, R115 ;  /* 0x000000737124723e */ /* 0x000fe200000000ff */
[----:B------:R-:W-:Y:S01]  /*34a0*/  IMAD.WIDE.U32 R4, R3, UR6, R4 ;  /* 0x0000000603047c25 */ /* 0x000fe2000f8e0004 */
[----:B------:R-:W-:-:S03]  /*34b0*/  ULDC.64 UR6, c[0x0][0x3b0] ;  /* 0x0000ec0000067ab9 */ /* 0x000fc60000000a00 */
[----:B------:R-:W-:Y:S01]  /*34c0*/  FADD.FTZ R111, R111, R108 ;  /* 0x0000006c6f6f7221 */ /* 0x000fe20000010000 */
[----:B------:R-:W-:Y:S02]  /*34d0*/  IADD3.X R68, R68, -0x1, RZ, P1, !PT ;  /* 0xffffffff44447810 */ /* 0x000fe40000ffe4ff */
[----:B------:R-:W-:Y:S01]  /*34e0*/  IADD3 R0, R5, R7, RZ ;  /* 0x0000000705007210 */ /* 0x000fe20007ffe0ff */
[----:B------:R-:W-:Y:S01]  /*34f0*/  FADD.FTZ R104, R111, R104 ;  /* 0x000000686f687221 */ /* 0x000fe20000010000 */
[----:B--2---:R-:W-:Y:S02]  /*3500*/  LEA R34, P0, R4, R34, 0x1 ;  /* 0x0000002204227211 */ /* 0x004fe400078008ff */
[----:B------:R-:W-:Y:S01]  /*3510*/  IADD3.X R66, R66, -0x1, RZ, P2, !PT ;  /* 0xffffffff42427810 */ /* 0x000fe200017fe4ff */
[----:B------:R-:W-:Y:S01]  /*3520*/  FADD.FTZ R99, R104, R99 ;  /* 0x0000006368637221 */ /* 0x000fe20000010000 */
[----:B------:R-:W-:Y:S01]  /*3530*/  LEA.HI.X R4, R4, R35, R0, 0x1, P0 ;  /* 0x0000002304047211 */ /* 0x000fe200000f0c00 */
[----:B------:R-:W-:Y:S01]  /*3540*/  IMAD R0, R40, UR14, RZ ;  /* 0x0000000e28007c24 */ /* 0x000fe2000f8e02ff */
[----:B------:R-:W-:Y:S01]  /*3550*/  IADD3 R34, P0, R34, R44, RZ ;  /* 0x0000002c22227210 */ /* 0x000fe20007f1e0ff */
[----:B------:R-:W-:Y:S01]  /*3560*/  FADD.FTZ R84, R99, R102 ;  /* 0x0000006663547221 */ /* 0x000fe20000010000 */
[----:B------:R-:W-:Y:S01]  /*3570*/  IADD3.X R64, R64, -0x1, RZ, P3, !PT ;  /* 0xffffffff40407810 */ /* 0x000fe20001ffe4ff */
[----:B------:R-:W-:Y:S01]  /*3580*/  IMAD R41, R41, UR15, R0 ;  /* 0x0000000f29297c24 */ /* 0x000fe2000f8e0200 */
[----:B------:R-:W-:Y:S01]  /*3590*/  IADD3.X R35, R4, R45, RZ, P0, !PT ;  /* 0x0000002d04237210 */ /* 0x000fe200007fe4ff */
[----:B------:R-:W-:-:S02]  /*35a0*/  IMAD R0, R54, UR6, RZ ;  /* 0x0000000636007c24 */ /* 0x000fc4000f8e02ff */
[----:B------:R-:W-:Y:S01]  /*35b0*/  FADD.FTZ R84, R84, R97 ;  /* 0x0000006154547221 */ /* 0x000fe20000010000 */
[----:B------:R-:W-:Y:S01]  /*35c0*/  IADD3 R33, R33, R41, RZ ;  /* 0x0000002921217210 */ /* 0x000fe20007ffe0ff */
[----:B0-----:R0:W-:Y:S01]  /*35d0*/  STG.E.128 desc[UR12][R34.64], R8 ;  /* 0x0000000822007986 */ /* 0x0011e2000c101d0c */
[----:B------:R-:W-:Y:S01]  /*35e0*/  BAR.SYNC.DEFER_BLOCKING 0x0 ;  /* 0x0000000000007b1d */ /* 0x000fe20000010000 */
        /* <DEDUP_REMOVED lines=14> */
.L_x_9654:
        /* <DEDUP_REMOVED lines=26> */
.L_x_9680:
[----:B------:R-:W-:Y:S05]  /*3870*/  BSYNC B0 ;  /* 0x0000000000007941 */ /* 0x000fea0003800000 */
.L_x_9679:
        /* <DEDUP_REMOVED lines=29> */
.L_x_9682:
[----:B------:R-:W2:Y:S02]  /*3a50*/  S2R R15, SR_TID.X ;  /* 0x00000000000f7919 */ /* 0x000ea40000002100 */
.L_x_9683:
[----:B------:R-:W-:Y:S05]  /*3a60*/  BSYNC B0 ;  /* 0x0000000000007941 */ /* 0x000fea0003800000 */
.L_x_9681:
        /* <DEDUP_REMOVED lines=10> */
[C---:B01----:R-:W-:Y:S01]  /*3b10*/  IMAD.WIDE.U32 R4, R3.reuse, UR6, RZ ;  /* 0x0000000603047c25 */ /* 0x043fe2000f8e00ff */
        /* <DEDUP_REMOVED lines=11> */
.L_x_9685:
        /* <DEDUP_REMOVED lines=26> */
.L_x_9684:
[----:B------:R-:W-:Y:S05]  /*3d70*/  EXIT ;  /* 0x000000000000794d */ /* 0x000fea0003800000 */
.L_x_9686:
        /* <DEDUP_REMOVED lines=16> */
.L_x_11032:


//--------------------- .text._Z25selective_scan_bwd_kernelI32Selective_Scan_bwd_kernel_traitsILi32ELi8ELb1ELb1ELb0ELb0ELb1EN3c104HalfEfEEv12SSMParamsBwd --------------------------
	.section	.text._Z25selective_scan_bwd_kernelI32Selective_Scan_bwd_kernel_traitsILi32ELi8ELb1ELb1ELb0ELb0ELb1EN3c104HalfEfEEv12SSMParamsBwd,"ax",@progbits
	.align	128
        .global         _Z25selective_scan_bwd_kernelI32Selective_Scan_bwd_kernel_traitsILi32ELi8ELb1ELb1ELb0ELb0ELb1EN3c104HalfEfEEv12SSMParamsBwd
        .type           _Z25selective_scan_bwd_kernelI32Selective_Scan_bwd_kernel_traitsILi32ELi8ELb1ELb1ELb0ELb0ELb1EN3c104HalfEfEEv12SSMParamsBwd,@function
        .size           _Z25selective_scan_bwd_kernelI32Selective_Scan_bwd_kernel_traitsILi32ELi8ELb1ELb1ELb0ELb0ELb1EN3c104HalfEfEEv12SSMParamsBwd,(.L_x_11033 - _Z25selective_scan_bwd_kernelI32Selective_Scan_bwd_kernel_traitsILi32ELi8ELb1ELb1ELb0ELb0ELb1EN3c104HalfEfEEv12SSMParamsBwd)
        .other          _Z25selective_scan_bwd_kernelI32Selective_Scan_bwd_kernel_traitsILi32ELi8ELb1ELb1ELb0ELb0ELb1EN3c104HalfEfEEv12SSMParamsBwd,@"STO_CUDA_ENTRY STV_DEFAULT"
_Z25selective_scan_bwd_kernelI32Selective_Scan_bwd_kernel_traitsILi32ELi8ELb1ELb1ELb0ELb0ELb1EN3c104HalfEfEEv12SSMParamsBwd:
.text._Z25selective_scan_bwd_kernelI32Selective_Scan_bwd_kernel_traitsILi32ELi8ELb1ELb1ELb0ELb0ELb1EN3c104HalfEfEEv12SSMParamsBwd:
        /* <DEDUP_REMOVED lines=177> */
[----:B------:R-:W-:Y:S02]  /*0b10*/  IADD3 R79, P1, R81, -0x100, RZ ;  /* 0xffffff00514f7810 */ /* 0x000fe40007f3e0ff */
        /* <DEDUP_REMOVED lines=8> */
[----:B------:R-:W-:Y:S02]  /*0ba0*/  IADD3 R81, P2, R81, -0x80, RZ ;  /* 0xffffff8051517810 */ /* 0x000fe40007f5e0ff */
[----:B------:R-:W-:-:S02]  /*0bb0*/  LOP3.LUT R156, R18, 0x1f, RZ, 0xc0, !PT ;  /* 0x0000001f129c7812 */ /* 0x000fc400078ec0ff */
[----:B------:R-:W-:Y:S02]  /*0bc0*/  SHF.R.S32.HI R71, RZ, 0x1f, R18 ;  /* 0x0000001fff477819 */ /* 0x000fe40000011412 */
[----:B------:R-:W-:Y:S02]  /*0bd0*/  IADD3 R68, R18, 0x200, RZ ;  /* 0x0000020012447810 */ /* 0x000fe40007ffe0ff */
        /* <DEDUP_REMOVED lines=8> */
[----:B------:R-:W-:Y:S02]  /*0c60*/  LEA R157, R18, R57, 0x2 ;  /* 0x00000039129d7211 */ /* 0x000fe400078e10ff */
[----:B------:R-:W-:-:S02]  /*0c70*/  IADD3.X R83, R4, -0x1, RZ, P0, !PT ;  /* 0xffffffff04537810 */ /* 0x000fc400007fe4ff */
[C---:B------:R-:W-:Y:S02]  /*0c80*/  IADD3.X R85, R4.reuse, -0x1, RZ, P1, !PT ;  /* 0xffffffff04557810 */ /* 0x040fe40000ffe4ff */
[----:B------:R-:W-:Y:S02]  /*0c90*/  IADD3.X R69, R4, -0x1, RZ, P2, !PT ;  /* 0xffffffff04457810 */ /* 0x000fe400017fe4ff */
[----:B------:R-:W-:Y:S01]  /*0ca0*/  MOV R61, UR4 ;  /* 0x00000004003d7c02 */ /* 0x000fe20008000f00 */
[----:B--2---:R-:W-:-:S06]  /*0cb0*/  UMOV UR4, URZ ;  /* 0x0000003f00047c82 */ /* 0x004fcc0008000000 */
.L_x_9711:
[----:B------:R-:W-:Y:S01]  /*0cc0*/  BAR.SYNC.DEFER_BLOCKING 0x0 ;  /* 0x0000000000007b1d */ /* 0x000fe20000010000 */
[C---:B------:R-:W-:Y:S02]  /*0cd0*/  SHF.L.U32 R86, R18.reuse, 0x4, RZ ;  /* 0x0000000412567819 */ /* 0x040fe400000006ff */
[----:B------:R-:W-:Y:S02]  /*0ce0*/  SHF.L.U64.HI R87, R18, 0x4, R71 ;  /* 0x0000000412577819 */ /* 0x000fe40000010247 */
[----:B0-----:R-:W-:-:S03]  /*0cf0*/  IADD3 R8, P0, R59, R86, RZ ;  /* 0x000000563b087210 */ /* 0x001fc60007f1e0ff */
[----:B------:R-:W0:Y:S01]  /*0d00*/  LDC R12, c[0x0][0x224] ;  /* 0x00008900ff0c7b82 */ /* 0x000e220000000800 */
[----:B------:R-:W-:Y:S01]  /*0d10*/  LEA R84, R66, R57, 0x4 ;  /* 0x0000003942547211 */ /* 0x000fe200078e20ff */
[----:B------:R-:W-:Y:S01]  /*0d20*/  ULDC.64 UR6, c[0x0][0x2a8] ;  /* 0x0000aa0000067ab9 */ /* 0x000fe20000000a00 */
[----:B------:R-:W-:-:S05]  /*0d30*/  IADD3.X R9, R60, R87, RZ, P0, !PT ;  /* 0x000000573c097210 */ /* 0x000fca00007fe4ff */
[----:B------:R-:W1:Y:S08]  /*0d40*/  LDC.64 R40, c[0x0][0x318] ;  /* 0x0000c600ff287b82 */ /* 0x000e700000000a00 */
[----:B------:R-:W2:Y:S01]  /*0d50*/  LDC.64 R42, c[0x0][0x308] ;  /* 0x0000c200ff2a7b82 */ /* 0x000ea20000000a00 */
[----:B---3--:R-:W3:Y:S01]  /*0d60*/  LDG.E.128 R28, desc[UR12][R8.64] ;  /* 0x0000000c081c7981 */ /* 0x008ee2000c1e1d00 */
[----:B------:R-:W-:-:S04]  /*0d70*/  IADD3 R26, P0, R63, R86, RZ ;  /* 0x000000563f1a7210 */ /* 0x000fc80007f1e0ff */
[----:B------:R-:W-:Y:S02]  /*0d80*/  IADD3.X R27, R64, R87, RZ, P0, !PT ;  /* 0x00000057401b7210 */ /* 0x000fe400007fe4ff */
[----:B----4-:R-:W4:Y:S08]  /*0d90*/  LDC.64 R116, c[0x0][0x398] ;  /* 0x0000e600ff747b82 */ /* 0x010f300000000a00 */
[----:B------:R-:W4:Y:S01]  /*0da0*/  LDC.64 R118, c[0x0][0x3e8] ;  /* 0x0000fa00ff767b82 */ /* 0x000f220000000a00 */
[----:B---3--:R3:W-:Y:S01]  /*0db0*/  STS.128 [R84], R28 ;  /* 0x0000001c54007388 */ /* 0x0087e20000000c00 */
[----:B------:R-:W-:-:S03]  /*0dc0*/  NOP ;  /* 0x0000000000007918 */ /* 0x000fc60000000000 */
[----:B------:R-:W-:Y:S03]  /*0dd0*/  LDS.128 R4, [R84] ;  /* 0x0000000054047984 */ /* 0x000fe60000000c00 */
[----:B------:R-:W-:Y:S01]  /*0de0*/  BAR.SYNC.DEFER_BLOCKING 0x0 ;  /* 0x0000000000007b1d */ /* 0x000fe20000010000 */
[----:B------:R-:W-:-:S07]  /*0df0*/  IADD3 R32, P0, R56, R86, RZ ;  /* 0x0000005638207210 */ /* 0x000fce0007f1e0ff */
[----:B---3--:R-:W3:Y:S01]  /*0e00*/  LDC.64 R30, c[0x0][0x2a0] ;  /* 0x0000a800ff1e7b82 */ /* 0x008ee20000000a00 */
[----:B------:R-:W2:Y:S01]  /*0e10*/  LDG.E.128 R36, desc[UR12][R26.64] ;  /* 0x0000000c1a247981 */ /* 0x000ea2000c1e1d00 */
[----:B------:R-:W-:-:S03]  /*0e20*/  IADD3.X R33, R58, R87, RZ, P0, !PT ;  /* 0x000000573a217210 */ /* 0x000fc600007fe4ff */
[----:B--2---:R2:W-:Y:S01]  /*0e30*/  STS.128 [R84], R36 ;  /* 0x0000002454007388 */ /* 0x0045e20000000c00 */
[----:B------:R-:W-:-:S03]  /*0e40*/  NOP ;  /* 0x0000000000007918 */ /* 0x000fc60000000000 */
[----:B------:R-:W-:Y:S01]  /*0e50*/  LDS.128 R8, [R84] ;  /* 0x0000000054087984 */ /* 0x000fe20000000c00 */
[----:B------:R-:W-:Y:S01]  /*0e60*/  BAR.SYNC.DEFER_BLOCKING 0x0 ;  /* 0x0000000000007b1d */ /* 0x000fe20000010000 */
[----:B0-----:R-:W-:Y:S01]  /*0e70*/  LEA R12, R12, UR4, 0x8 ;  /* 0x000000040c0c7c11 */ /* 0x001fe2000f8e40ff */
[----:B------:R-:W-:-:S06]  /*0e80*/  IMAD R0, R48, UR6, RZ ;  /* 0x0000000630007c24 */ /* 0x000fcc000f8e02ff */
[----:B--2---:R-:W0:Y:S01]  /*0e90*/  LDC.64 R38, c[0x0][0x2b0] ;  /* 0x0000ac00ff267b82 */ /* 0x004e220000000a00 */
[----:B------:R-:W2:Y:S01]  /*0ea0*/  LDG.E.128 R32, desc[UR12][R32.64] ;  /* 0x0000000c20207981 */ /* 0x000ea2000c1e1d00 */
[----:B------:R-:W-:Y:S01]  /*0eb0*/  SHF.R.S32.HI R13, RZ, 0x1f, R12 ;  /* 0x0000001fff0d7819 */ /* 0x000fe2000001140c */
[C---:B------:R-:W-:Y:S02]  /*0ec0*/  IMAD R29, R3.reuse, UR7, R0 ;  /* 0x00000007031d7c24 */ /* 0x040fe4000f8e0200 */
[----:B---3--:R-:W-:Y:S02]  /*0ed0*/  IMAD R0, R30, UR15, RZ ;  /* 0x0000000f1e007c24 */ /* 0x008fe4000f8e02ff */
[----:B------:R-:W-:Y:S01]  /*0ee0*/  IMAD.WIDE.U32 R26, R3, UR6, R12 ;  /* 0x00000006031a7c25 */ /* 0x000fe2000f8e000c */
[----:B------:R-:W-:-:S04]  /*0ef0*/  ULDC.64 UR6, c[0x0][0x2b8] ;  /* 0x0000ae0000067ab9 */ /* 0x000fc80000000a00 */
[----:B------:R-:W-:Y:S01]  /*0f00*/  IADD3 R27, R27, R29, RZ ;  /* 0x0000001d1b1b7210 */ /* 0x000fe20007ffe0ff */
[----:B------:R-:W-:Y:S02]  /*0f10*/  IMAD R29, R31, UR14, R0 ;  /* 0x0000000e1f1d7c24 */ /* 0x000fe4000f8e0200 */
[----:B------:R-:W-:-:S05]  /*0f20*/  IMAD.WIDE.U32 R26, R30, UR14, R26 ;  /* 0x0000000e1e1a7c25 */ /* 0x000fca000f8e001a */
[----:B------:R-:W-:Y:S02]  /*0f30*/  IADD3 R0, R27, R29, RZ ;  /* 0x0000001d1b007210 */ /* 0x000fe40007ffe0ff */
[----:B-1----:R-:W-:-:S04]  /*0f40*/  LEA R45, P0, R26, R40, 0x1 ;  /* 0x000000281a2d7211 */ /* 0x002fc800078008ff */
[----:B------:R-:W-:Y:S02]  /*0f50*/  LEA.HI.X R26, R26, R41, R0, 0x1, P0 ;  /* 0x000000291a1a7211 */ /* 0x000fe400000f0c00 */
[----:B------:R-:W-:-:S04]  /*0f60*/  IADD3 R44, P0, R45, R86, RZ ;  /* 0x000000562d2c7210 */ /* 0x000fc80007f1e0ff */
[----:B------:R-:W-:Y:S01]  /*0f70*/  IADD3.X R45, R26, R87, RZ, P0, !PT ;  /* 0x000000571a2d7210 */ /* 0x000fe200007fe4ff */
[----:B--2---:R1:W-:Y:S01]  /*0f80*/  STS.128 [R84], R32 ;  /* 0x0000002054007388 */ /* 0x0043e20000000c00 */
[----:B------:R-:W-:-:S03]  /*0f90*/  NOP ;  /* 0x0000000000007918 */ /* 0x000fc60000000000 */
[----:B------:R-:W2:Y:S01]  /*0fa0*/  LDS.128 R28, [R84] ;  /* 0x00000000541c7984 */ /* 0x000ea20000000c00 */
[----:B------:R-:W-:Y:S06]  /*0fb0*/  BAR.SYNC.DEFER_BLOCKING 0x0 ;  /* 0x0000000000007b1d */ /* 0x000fec0000010000 */
[----:B------:R-:W3:Y:S01]  /*0fc0*/  LDG.E.128 R44, desc[UR12][R44.64+-0x200] ;  /* 0xfffe000c2c2c7981 */ /* 0x000ee2000c1e1d00 */
[----:B------:R-:W-:Y:S02]  /*0fd0*/  IMAD R0, R48, UR6, RZ ;  /* 0x0000000630007c24 */ /* 0x000fe4000f8e02ff */
[----:B------:R-:W-:-:S04]  /*0fe0*/  IMAD.WIDE.U32 R26, R3, UR6, R12 ;  /* 0x00000006031a7c25 */ /* 0x000fc8000f8e000c */
[----:B------:R-:W-:Y:S01]  /*0ff0*/  IMAD R37, R3, UR7, R0 ;  /* 0x0000000703257c24 */ /* 0x000fe2000f8e0200 */
[----:B------:R-:W-:Y:S01]  /*1000*/  ULDC.64 UR6, c[0x0][0x3a0] ;  /* 0x0000e80000067ab9 */ /* 0x000fe20000000a00 */
[----:B0-----:R-:W-:-:S03]  /*1010*/  IMAD R0, R38, UR15, RZ ;  /* 0x0000000f26007c24 */ /* 0x001fc6000f8e02ff */
[----:B------:R-:W-:Y:S01]  /*1020*/  IADD3 R27, R27, R37, RZ ;  /* 0x000000251b1b7210 */ /* 0x000fe20007ffe0ff */
[----:B-1----:R-:W-:Y:S02]  /*1030*/  IMAD R33, R39, UR14, R0 ;  /* 0x0000000e27217c24 */ /* 0x002fe4000f8e0200 */
[----:B------:R-:W-:-:S05]  /*1040*/  IMAD.WIDE.U32 R26, R38, UR14, R26 ;  /* 0x0000000e261a7c25 */ /* 0x000fca000f8e001a */
[----:B------:R-:W-:Y:S02]  /*1050*/  IADD3 R0, R27, R33, RZ ;  /* 0x000000211b007210 */ /* 0x000fe40007ffe0ff */
[----:B------:R-:W-:-:S04]  /*1060*/  LEA R41, P0, R26, R42, 0x1 ;  /* 0x0000002a1a297211 */ /* 0x000fc800078008ff */
[----:B------:R-:W-:Y:S02]  /*1070*/  LEA.HI.X R26, R26, R43, R0, 0x1, P0 ;  /* 0x0000002b1a1a7211 */ /* 0x000fe400000f0c00 */
[----:B------:R-:W-:-:S04]  /*1080*/  IADD3 R40, P0, R41, R86, RZ ;  /* 0x0000005629287210 */ /* 0x000fc80007f1e0ff */
[----:B------:R-:W-:Y:S01]  /*1090*/  IADD3.X R41, R26, R87, RZ, P0, !PT ;  /* 0x000000571a297210 */ /* 0x000fe200007fe4ff */
[----:B---3--:R-:W-:Y:S01]  /*10a0*/  STS.128 [R84], R44 ;  /* 0x0000002c54007388 */ /* 0x008fe20000000c00 */
[----:B------:R-:W-:-:S03]  /*10b0*/  NOP ;  /* 0x0000000000007918 */ /* 0x000fc60000000000 */
[----:B------:R-:W0:Y:S01]  /*10c0*/  LDS.128 R36, [R84] ;  /* 0x0000000054247984 */ /* 0x000e220000000c00 */
[----:B------:R-:W-:Y:S06]  /*10d0*/  BAR.SYNC.DEFER_BLOCKING 0x0 ;  /* 0x0000000000007b1d */ /* 0x000fec0000010000 */
[----:B------:R-:W3:Y:S01]  /*10e0*/  LDG.E.128 R40, desc[UR12][R40.64+-0x200] ;  /* 0xfffe000c28287981 */ /* 0x000ee2000c1e1d00 */
[----:B--2---:R-:W-:Y:S02]  /*10f0*/  HADD2.F32 R96, -RZ, R28.H1_H1 ;  /* 0x3000001cff607230 */ /* 0x004fe40000004100 */
[----:B------:R-:W-:-:S02]  /*1100*/  HADD2.F32 R98, -RZ, R29.H0_H0 ;  /* 0x2000001dff627230 */ /* 0x000fc40000004100 */
[----:B------:R-:W-:Y:S02]  /*1110*/  HADD2.F32 R100, -RZ, R29.H1_H1 ;  /* 0x3000001dff647230 */ /* 0x000fe40000004100 */
[--C-:B------:R-:W-:Y:S02]  /*1120*/  HADD2.F32 R102, -RZ, R30.reuse.H0_H0 ;  /* 0x2000001eff667230 */ /* 0x100fe40000004100 */
[----:B------:R-:W-:Y:S02]  /*1130*/  HADD2.F32 R104, -RZ, R30.H1_H1 ;  /* 0x3000001eff687230 */ /* 0x000fe40000004100 */
[----:B------:R-:W-:Y:S02]  /*1140*/  HADD2.F32 R106, -RZ, R31.H0_H0 ;  /* 0x2000001fff6a7230 */ /* 0x000fe40000004100 */
[----:B0-----:R-:W-:Y:S02]  /*1150*/  HADD2.F32 R89, -RZ, R37.H0_H0 ;  /* 0x20000025ff597230 */ /* 0x001fe40000004100 */
[----:B------:R-:W-:-:S02]  /*1160*/  HADD2.F32 R2, -RZ, R36.H0_H0 ;  /* 0x20000024ff027230 */ /* 0x000fc40000004100 */
[----:B------:R-:W-:Y:S02]  /*1170*/  HADD2.F32 R88, -RZ, R36.H1_H1 ;  /* 0x30000024ff587230 */ /* 0x000fe40000004100 */
[----:B------:R-:W-:Y:S01]  /*1180*/  FMUL.FTZ R32, R89, -1.4426950216293334961 ;  /* 0xbfb8aa3b59207820 */ /* 0x000fe20000410000 */
[--C-:B------:R-:W-:Y:S02]  /*1190*/  HADD2.F32 R47, -RZ, R38.reuse.H0_H0 ;  /* 0x20000026ff2f7230 */ /* 0x100fe40000004100 */
[----:B------:R-:W-:Y:S01]  /*11a0*/  FMUL.FTZ R0, R2, -1.4426950216293334961 ;  /* 0xbfb8aa3b02007820 */ /* 0x000fe20000410000 */
[----:B------:R-:W-:Y:S01]  /*11b0*/  HADD2.F32 R92, -RZ, R38.H1_H1 ;  /* 0x30000026ff5c7230 */ /* 0x000fe20000004100 */
[----:B------:R-:W0:Y:S01]  /*11c0*/  MUFU.EX2 R36, R32 ;  /* 0x0000002000247308 */ /* 0x000e220000000800 */
[----:B------:R-:W-:Y:S01]  /*11d0*/  FMUL.FTZ R26, R88, -1.4426950216293334961 ;  /* 0xbfb8aa3b581a7820 */ /* 0x000fe20000410000 */
[----:B------:R-:W-:Y:S02]  /*11e0*/  HADD2.F32 R44, -RZ, R37.H1_H1 ;  /* 0x30000025ff2c7230 */ /* 0x000fe40000004100 */
[----:B------:R-:W-:Y:S01]  /*11f0*/  FMUL.FTZ R38, R47, -1.4426950216293334961 ;  /* 0xbfb8aa3b2f267820 */ /* 0x000fe20000410000 */
[----:B------:R-:W-:-:S02]  /*1200*/  HADD2.F32 R95, -RZ, R39.H0_H0 ;  /* 0x20000027ff5f7230 */ /* 0x000fc40000004100 */
[----:B------:R-:W-:Y:S01]  /*1210*/  FMUL.FTZ R45, R92, -1.4426950216293334961 ;  /* 0xbfb8aa3b5c2d7820 */ /* 0x000fe20000410000 */
[----:B------:R-:W-:Y:S02]  /*1220*/  HADD2.F32 R107, -RZ, R39.H1_H1 ;  /* 0x30000027ff6b7230 */ /* 0x000fe40000004100 */
[----:B------:R-:W-:Y:S01]  /*1230*/  FMUL.FTZ R37, R44, -1.4426950216293334961 ;  /* 0xbfb8aa3b2c257820 */ /* 0x000fe20000410000 */
[----:B------:R-:W1:Y:S01]  /*1240*/  MUFU.EX2 R0, R0 ;  /* 0x0000000000007308 */ /* 0x000e620000000800 */
[----:B------:R-:W-:Y:S01]  /*1250*/  FMUL.FTZ R39, R95, -1.4426950216293334961 ;  /* 0xbfb8aa3b5f277820 */ /* 0x000fe20000410000 */
[----:B------:R-:W-:Y:S02]  /*1260*/  HADD2.F32 R108, -RZ, R31.H1_H1 ;  /* 0x3000001fff6c7230 */ /* 0x000fe40000004100 */
[----:B------:R-:W-:Y:S01]  /*1270*/  FMUL.FTZ R90, R107, -1.4426950216293334961 ;  /* 0xbfb8aa3b6b5a7820 */ /* 0x000fe20000410000 */
[----:B------:R-:W-:Y:S02]  /*1280*/  IMAD R114, R48, UR6, RZ ;  /* 0x0000000630727c24 */ /* 0x000fe4000f8e02ff */
[----:B------:R-:W-:Y:S01]  /*1290*/  HADD2.F32 R99, -RZ, R8.H1_H1 ;  /* 0x30000008ff637230 */ /* 0x000fe20000004100 */
[----:B------:R1:W2:Y:S01]  /*12a0*/  MUFU.EX2 R27, R26 ;  /* 0x0000001a001b7308 */ /* 0x0002a20000000800 */
[----:B0-----:R-:W-:Y:S01]  /*12b0*/  FADD.FTZ R36, R36, 1 ;  /* 0x3f80000024247421 */ /* 0x001fe20000010000 */
[----:B------:R-:W-:-:S02]  /*12c0*/  HADD2.F32 R101, -RZ, R9.H0_H0 ;  /* 0x20000009ff657230 */ /* 0x000fc40000004100 */
[----:B------:R-:W-:-:S04]  /*12d0*/  HADD2.F32 R103, -RZ, R9.H1_H1 ;  /* 0x30000009ff677230 */ /* 0x000fc80000004100 */
[----:B------:R-:W-:Y:S01]  /*12e0*/  MUFU.EX2 R38, R38 ;  /* 0x0000002600267308 */ /* 0x000fe20000000800 */
[----:B-1----:R-:W-:Y:S01]  /*12f0*/  FADD.FTZ R26, R0, 1 ;  /* 0x3f800000001a7421 */ /* 0x002fe20000010000 */
[----:B------:R-:W-:-:S06]  /*1300*/  HADD2.F32 R0, -RZ, R28.H0_H0 ;  /* 0x2000001cff007230 */ /* 0x000fcc0000004100 */
[----:B------:R-:W0:Y:S01]  /*1310*/  MUFU.EX2 R37, R37 ;  /* 0x0000002500257308 */ /* 0x000e220000000800 */
[----:B--2---:R-:W-:-:S07]  /*1320*/  FADD.FTZ R27, R27, 1 ;  /* 0x3f8000001b1b7421 */ /* 0x004fce0000010000 */
[----:B------:R-:W1:Y:S08]  /*1330*/  MUFU.EX2 R46, R45 ;  /* 0x0000002d002e7308 */ /* 0x000e700000000800 */
[----:B------:R1:W-:Y:S01]  /*1340*/  MUFU.EX2 R93, R39 ;  /* 0x00000027005d7308 */ /* 0x0003e20000000800 */
[----:B0-----:R-:W-:-:S07]  /*1350*/  FADD.FTZ R37, R37, 1 ;  /* 0x3f80000025257421 */ /* 0x001fce0000010000 */
[----:B------:R-:W0:Y:S01]  /*1360*/  MUFU.EX2 R97, R90 ;  /* 0x0000005a00617308 */ /* 0x000e220000000800 */
[----:B-1----:R-:W-:-:S07]  /*1370*/  FADD.FTZ R39, R46, 1 ;  /* 0x3f8000002e277421 */ /* 0x002fce0000010000 */
[----:B------:R-:W-:Y:S01]  /*1380*/  MUFU.RCP R45, R37 ;  /* 0x00000025002d7308 */ /* 0x000fe20000001000 */
[----:B0-----:R-:W-:-:S07]  /*1390*/  FADD.FTZ R97, R97, 1 ;  /* 0x3f80000061617421 */ /* 0x001fce0000010000 */
[----:B------:R0:W-:Y:S02]  /*13a0*/  MUFU.RCP R112, R97 ;  /* 0x0000006100707308 */ /* 0x0001e40000001000 */
[----:B0-----:R-:W-:Y:S01]  /*13b0*/  HADD2.F32 R97, -RZ, R8.H0_H0 ;  /* 0x20000008ff617230 */ /* 0x001fe20000004100 */
[----:B---3--:R0:W-:Y:S01]  /*13c0*/  STS.128 [R84], R40 ;  /* 0x0000002854007388 */ /* 0x0081e20000000c00 */
[----:B------:R-:W-:-:S03]  /*13d0*/  NOP ;  /* 0x0000000000007918 */ /* 0x000fc60000000000 */
[----:B------:R-:W1:Y:S01]  /*13e0*/  LDS.128 R32, [R84] ;  /* 0x0000000054207984 */ /* 0x000e620000000c00 */
[----:B0-----:R0:W2:Y:S08]  /*13f0*/  MUFU.RCP R41, R26 ;  /* 0x0000001a00297308 */ /* 0x0010b00000001000 */
[----:B------:R2:W3:Y:S01]  /*1400*/  MUFU.RCP R43, R27 ;  /* 0x0000001b002b7308 */ /* 0x0004e20000001000 */
[----:B0-----:R-:W-:-:S07]  /*1410*/  FADD.FTZ R26, R38, 1 ;  /* 0x3f800000261a7421 */ /* 0x001fce0000010000 */
[----:B------:R1:W0:Y:S01]  /*1420*/  MUFU.RCP R40, R36 ;  /* 0x0000002400287308 */ /* 0x0002220000001000 */
[----:B--2---:R-:W-:-:S04]  /*1430*/  FADD.FTZ R27, -R41, 1 ;  /* 0x3f800000291b7421 */ /* 0x004fc80000010100 */
[----:B------:R-:W-:-:S03]  /*1440*/  FFMA.FTZ R27, R2, R27, 1 ;  /* 0x3f800000021b7423 */ /* 0x000fc6000001001b */
[----:B------:R2:W4:Y:S01]  /*1450*/  MUFU.RCP R90, R26 ;  /* 0x0000001a005a7308 */ /* 0x0005220000001000 */
[----:B---3--:R-:W-:-:S04]  /*1460*/  FADD.FTZ R29, -R43, 1 ;  /* 0x3f8000002b1d7421 */ /* 0x008fc80000010100 */
[----:B------:R-:W-:Y:S01]  /*1470*/  FFMA.FTZ R29, R88, R29, 1 ;  /* 0x3f800000581d7423 */ /* 0x000fe2000001001d */
[----:B-1----:R-:W-:Y:S02]  /*1480*/  HADD2.F32 R36, -RZ, R32.H0_H0 ;  /* 0x20000020ff247230 */ /* 0x002fe40000004100 */
[--C-:B------:R-:W-:Y:S02]  /*1490*/  HADD2.F32 R91, -RZ, R34.reuse.H0_H0 ;  /* 0x20000022ff5b7230 */ /* 0x100fe40000004100 */
[----:B0-----:R-:W-:Y:S01]  /*14a0*/  FADD.FTZ R30, -R40, 1 ;  /* 0x3f800000281e7421 */ /* 0x001fe20000010100 */
[----:B------:R-:W-:Y:S02]  /*14b0*/  HADD2.F32 R94, -RZ, R34.H1_H1 ;  /* 0x30000022ff5e7230 */ /* 0x000fe40000004100 */
[----:B------:R-:W-:Y:S01]  /*14c0*/  FADD.FTZ R34, R93, 1 ;  /* 0x3f8000005d227421 */ /* 0x000fe20000010000 */
[----:B------:R-:W-:Y:S01]  /*14d0*/  HADD2.F32 R38, -RZ, R32.H1_H1 ;  /* 0x30000020ff267230 */ /* 0x000fe20000004100 */
[----:B------:R-:W0:Y:S01]  /*14e0*/  MUFU.RCP R93, R39 ;  /* 0x00000027005d7308 */ /* 0x000e220000001000 */
[----:B--2---:R-:W-:Y:S01]  /*14f0*/  FMUL.FTZ R26, R0, R36 ;  /* 0x00000024001a7220 */ /* 0x004fe20000410000 */
[----:B------:R-:W-:-:S02]  /*1500*/  HADD2.F32 R42, -RZ, R33.H0_H0 ;  /* 0x20000021ff2a7230 */ /* 0x000fc40000004100 */
[----:B------:R-:W-:Y:S01]  /*1510*/  FFMA.FTZ R30, R89, R30, 1 ;  /* 0x3f800000591e7423 */ /* 0x000fe2000001001e */
[----:B------:R-:W-:Y:S01]  /*1520*/  FMUL.FTZ R28, R96, R38 ;  /* 0x00000026601c7220 */ /* 0x000fe20000410000 */
[----:B------:R-:W-:Y:S01]  /*1530*/  FMUL.FTZ R26, R41, R26 ;  /* 0x0000001a291a7220 */ /* 0x000fe20000410000 */
[----:B------:R-:W-:Y:S02]  /*1540*/  HADD2.F32 R46, -RZ, R33.H1_H1 ;  /* 0x30000021ff2e7230 */ /* 0x000fe40000004100 */
[----:B------:R-:W-:Y:S01]  /*1550*/  FMUL.FTZ R31, R98, R42 ;  /* 0x0000002a621f7220 */ /* 0x000fe20000410000 */
[----:B------:R1:W2:Y:S01]  /*1560*/  MUFU.RCP R110, R34 ;  /* 0x00000022006e7308 */ /* 0x0002a20000001000 */
[----:B------:R-:W-:Y:S01]  /*1570*/  FMUL.FTZ R28, R43, R28 ;  /* 0x0000001c2b1c7220 */ /* 0x000fe20000410000 */
[----:B------:R-:W-:Y:S01]  /*1580*/  FMUL.FTZ R32, R26, R27 ;  /* 0x0000001b1a207220 */ /* 0x000fe20000410000 */
[----:B----4-:R-:W-:Y:S01]  /*1590*/  FADD.FTZ R26, -R90, 1 ;  /* 0x3f8000005a1a7421 */ /* 0x010fe20000010100 */
[----:B------:R-:W-:Y:S01]  /*15a0*/  FMUL.FTZ R31, R40, R31 ;  /* 0x0000001f281f7220 */ /* 0x000fe20000410000 */
[----:B------:R-:W-:Y:S01]  /*15b0*/  FMUL.FTZ R29, R28, R29 ;  /* 0x0000001d1c1d7220 */ /* 0x000fe20000410000 */
[----:B------:R-:W-:Y:S01]  /*15c0*/  FADD.FTZ R27, -R45, 1 ;  /* 0x3f8000002d1b7421 */ /* 0x000fe20000010100 */
[----:B------:R-:W-:Y:S01]  /*15d0*/  FFMA.FTZ R28, R47, R26, 1 ;  /* 0x3f8000002f1c7423 */ /* 0x000fe2000001001a */
[----:B------:R-:W-:Y:S01]  /*15e0*/  FMUL.FTZ R26, R100, R46 ;  /* 0x0000002e641a7220 */ /* 0x000fe20000410000 */
[----:B------:R-:W-:Y:S01]  /*15f0*/  FMUL.FTZ R30, R31, R30 ;  /* 0x0000001e1f1e7220 */ /* 0x000fe20000410000 */
[----:B0-----:R-:W-:Y:S01]  /*1600*/  FADD.FTZ R33, -R93, 1 ;  /* 0x3f8000005d217421 */ /* 0x001fe20000010100 */
[----:B------:R-:W-:-:S02]  /*1610*/  HADD2.F32 R105, -RZ, R35.H0_H0 ;  /* 0x20000023ff697230 */ /* 0x000fc40000004100 */
[----:B------:R-:W-:Y:S01]  /*1620*/  FFMA.FTZ R27, R44, R27, 1 ;  /* 0x3f8000002c1b7423 */ /* 0x000fe2000001001b */
[----:B------:R-:W-:Y:S02]  /*1630*/  HADD2.F32 R109, -RZ, R35.H1_H1 ;  /* 0x30000023ff6d7230 */ /* 0x000fe40000004100 */
[----:B------:R-:W-:Y:S01]  /*1640*/  FMUL.FTZ R31, R102, R91 ;  /* 0x0000005b661f7220 */ /* 0x000fe20000410000 */
[----:B-1----:R-:W-:Y:S01]  /*1650*/  FMUL.FTZ R34, R104, R94 ;  /* 0x0000005e68227220 */ /* 0x002fe20000410000 */
[----:B------:R-:W-:Y:S01]  /*1660*/  FMUL.FTZ R26, R45, R26 ;  /* 0x0000001a2d1a7220 */ /* 0x000fe20000410000 */
[----:B------:R-:W-:Y:S01]  /*1670*/  FFMA.FTZ R35, R92, R33, 1 ;  /* 0x3f8000005c237423 */ /* 0x000fe20000010021 */
[----:B------:R-:W-:Y:S01]  /*1680*/  FMUL.FTZ R31, R90, R31 ;  /* 0x0000001f5a1f7220 */ /* 0x000fe20000410000 */
[----:B------:R-:W-:Y:S01]  /*1690*/  FMUL.FTZ R34, R93, R34 ;  /* 0x000000225d227220 */ /* 0x000fe20000410000 */
[----:B------:R-:W-:Y:S01]  /*16a0*/  FMUL.FTZ R33, R26, R27 ;  /* 0x0000001b1a217220 */ /* 0x000fe20000410000 */
[----:B------:R-:W-:-:S02]  /*16b0*/  IMAD R39, R3, UR7, R114 ;  /* 0x0000000703277c24 */ /* 0x000fc4000f8e0272 */
[----:B--2---:R-:W-:Y:S01]  /*16c0*/  FADD.FTZ R26, -R110, 1 ;  /* 0x3f8000006e1a7421 */ /* 0x004fe20000010100 */
        /* <DEDUP_REMOVED lines=9> */
[----:B------:R-:W-:Y:S01]  /*1760*/  F2FP.F16.F32.PACK_AB R32, R29, R32 ;  /* 0x000000201d20723e */ /* 0x000fe200000000ff */
[----:B------:R-:W-:-:S04]  /*1770*/  IMAD.WIDE.U32 R26, R3, UR6, R12 ;  /* 0x00000006031a7c25 */ /* 0x000fc8000f8e000c */
[----:B------:R-:W-:Y:S01]  /*1780*/  FMUL.FTZ R31, R31, R34 ;  /* 0x000000221f1f7220 */ /* 0x000fe20000410000 */
[----:B------:R-:W-:Y:S01]  /*1790*/  FMUL.FTZ R114, R37, R114 ;  /* 0x0000007225727220 */ /* 0x000fe20000410000 */
[----:B------:R-:W-:Y:S01]  /*17a0*/  F2FP.F16.F32.PACK_AB R34, R35, R28 ;  /* 0x0000001c2322723e */ /* 0x000fe200000000ff */
[----:B------:R-:W-:Y:S01]  /*17b0*/  ULDC.64 UR6, c[0x0][0x320] ;  /* 0x0000c80000067ab9 */ /* 0x000fe20000000a00 */
[----:B------:R-:W-:Y:S01]  /*17c0*/  F2FP.F16.F32.PACK_AB R33, R33, R30 ;  /* 0x0000001e2121723e */ /* 0x000fe200000000ff */
[----:B------:R-:W-:Y:S01]  /*17d0*/  IMAD R30, R116, UR15, RZ ;  /* 0x0000000f741e7c24 */ /* 0x000fe2000f8e02ff */
[----:B------:R-:W-:Y:S01]  /*17e0*/  F2FP.F16.F32.PACK_AB R35, R114, R31 ;  /* 0x0000001f7223723e */ /* 0x000fe200000000ff */
[----:B------:R-:W-:Y:S01]  /*17f0*/  BAR.SYNC.DEFER_BLOCKING 0x0 ;  /* 0x0000000000007b1d */ /* 0x000fe20000010000 */
[----:B------:R-:W-:Y:S01]  /*1800*/  IADD3 R27, R27, R39, RZ ;  /* 0x000000271b1b7210 */ /* 0x000fe20007ffe0ff */
[----:B------:R-:W-:Y:S02]  /*1810*/  IMAD R37, R117, UR14, R30 ;  /* 0x0000000e75257c24 */ /* 0x000fe4000f8e021e */
[----:B------:R-:W-:Y:S01]  /*1820*/  FMUL.FTZ R41, R2, R41 ;  /* 0x0000002902297220 */ /* 0x000fe20000410000 */
[----:B------:R-:W-:Y:S01]  /*1830*/  FMUL.FTZ R43, R88, R43 ;  /* 0x0000002b582b7220 */ /* 0x000fe20000410000 */
        /* <DEDUP_REMOVED lines=8> */
[----:B------:R-:W-:Y:S01]  /*18c0*/  LEA R27, P0, R26, R118, 0x1 ;  /* 0x000000761a1b7211 */ /* 0x000fe200078008ff */
[----:B------:R-:W-:Y:S02]  /*18d0*/  HADD2.F32 R39, -RZ, R11.H1_H1 ;  /* 0x3000000bff277230 */ /* 0x000fe40000004100 */
[----:B------:R-:W-:Y:S01]  /*18e0*/  FMUL.FTZ R0, R0, R41 ;  /* 0x0000002900007220 */ /* 0x000fe20000410000 */
[----:B------:R-:W-:Y:S01]  /*18f0*/  FMUL.FTZ R96, R96, R43 ;  /* 0x0000002b60607220 */ /* 0x000fe20000410000 */
[----:B------:R-:W-:Y:S01]  /*1900*/  LEA.HI.X R26, R26, R119, R37, 0x1, P0 ;  /* 0x000000771a1a7211 */ /* 0x000fe200000f0c25 */
[----:B------:R-:W-:Y:S01]  /*1910*/  HADD2.F32 R37, -RZ, R10.H0_H0 ;  /* 0x2000000aff257230 */ /* 0x000fe20000004100 */
[----:B------:R-:W-:Y:S01]  /*1920*/  IADD3 R8, P1, R27, R86, RZ ;  /* 0x000000561b087210 */ /* 0x000fe20007f3e0ff */
[----:B------:R-:W-:Y:S01]  /*1930*/  FMUL.FTZ R98, R98, R89 ;  /* 0x0000005962627220 */ /* 0x000fe20000410000 */
[----:B------:R-:W-:Y:S01]  /*1940*/  ISETP.NE.U32.AND P0, PT, RZ, UR6, PT ;  /* 0x00000006ff007c0c */ /* 0x000fe2000bf05070 */
[----:B------:R-:W-:Y:S01]  /*1950*/  FMUL.FTZ R100, R100, R45 ;  /* 0x0000002d64647220 */ /* 0x000fe20000410000 */
[----:B------:R-:W-:Y:S01]  /*1960*/  IADD3.X R9, R26, R87, RZ, P1, !PT ;  /* 0x000000571a097210 */ /* 0x000fe20000ffe4ff */
[----:B------:R0:W-:Y:S01]  /*1970*/  STS.128 [R84], R32 ;  /* 0x0000002054007388 */ /* 0x0001e20000000c00 */
[----:B------:R-:W-:-:S03]  /*1980*/  NOP ;  /* 0x0000000000007918 */ /* 0x000fc60000000000 */
[----:B------:R-:W1:Y:S01]  /*1990*/  LDS.128 R28, [R84] ;  /* 0x00000000541c7984 */ /* 0x000e620000000c00 */
[----:B------:R-:W-:Y:S01]  /*19a0*/  ISETP.NE.AND.EX P0, PT, RZ, UR7, PT, P0 ;  /* 0x00000007ff007c0c */ /* 0x000fe2000bf05300 */
[----:B------:R-:W-:Y:S01]  /*19b0*/  FMUL.FTZ R102, R102, R47 ;  /* 0x0000002f66667220 */ /* 0x000fe20000410000 */
[----:B------:R-:W-:Y:S01]  /*19c0*/  FMUL.FTZ R104, R104, R93 ;  /* 0x0000005d68687220 */ /* 0x000fe20000410000 */
[----:B------:R-:W-:Y:S01]  /*19d0*/  FMUL.FTZ R106, R106, R95 ;  /* 0x0000005f6a6a7220 */ /* 0x000fe20000410000 */
[----:B------:R-:W-:Y:S01]  /*19e0*/  FMUL.FTZ R108, R108, R107 ;  /* 0x0000006b6c6c7220 */ /* 0x000fe20000410000 */
[----:B0-----:R-:W0:Y:S01]  /*19f0*/  LDC R32, c[0x0][0x21c] ;  /* 0x00008700ff207b82 */ /* 0x001e220000000800 */
[----:B------:R-:W-:Y:S02]  /*1a00*/  HADD2.F32 R33, -RZ, R10.H1_H1 ;  /* 0x3000000aff217230 */ /* 0x000fe40000004100 */
[----:B------:R-:W-:Y:S01]  /*1a10*/  HADD2.F32 R35, -RZ, R11.H0_H0 ;  /* 0x2000000bff237230 */ /* 0x000fe20000004100 */
[----:B-1----:R1:W-:Y:S04]  /*1a20*/  STG.E.128 desc[UR12][R8.64+-0x200], R28 ;  /* 0xfffe001c08007986 */ /* 0x0023e8000c101d0c */
        /* <DEDUP_REMOVED lines=12> */
[----:B------:R-:W1:Y:S01]  /*1af0*/  LDC.64 R42, c[0x0][0x2c0] ;  /* 0x0000b000ff2a7b82 */ /* 0x000e620000000a00 */
[----:B------:R-:W-:Y:S01]  /*1b00*/  F2FP.F16.F32.PACK_AB R31, R2, R31 ;  /* 0x0000001f021f723e */ /* 0x000fe200000000ff */
[----:B------:R-:W-:Y:S01]  /*1b10*/  IMAD R2, R48, UR8, RZ ;  /* 0x0000000830027c24 */ /* 0x000fe2000f8e02ff */
[----:B------:R-:W-:Y:S01]  /*1b20*/  F2FP.F16.F32.PACK_AB R30, R93, R30 ;  /* 0x0000001e5d1e723e */ /* 0x000fe200000000ff */
[----:B------:R-:W-:Y:S01]  /*1b30*/  IMAD.WIDE.U32 R26, R3, UR8, R12 ;  /* 0x00000008031a7c25 */ /* 0x000fe2000f8e000c */
[----:B------:R-:W-:-:S03]  /*1b40*/  F2FP.F16.F32.PACK_AB R29, R46, R29 ;  /* 0x0000001d2e1d723e */ /* 0x000fc600000000ff */
[----:B------:R-:W-:Y:S02]  /*1b50*/  IMAD R41, R3, UR9, R2 ;  /* 0x0000000903297c24 */ /* 0x000fe4000f8e0202 */
[----:B------:R2:W-:Y:S01]  /*1b60*/  STS.128 [R84], R28 ;  /* 0x0000001c54007388 */ /* 0x0005e20000000c00 */
[----:B------:R-:W-:-:S03]  /*1b70*/  NOP ;  /* 0x0000000000007918 */ /* 0x000fc60000000000 */
[----:B------:R-:W3:Y:S01]  /*1b80*/  LDS.128 R8, [R84] ;  /* 0x0000000054087984 */ /* 0x000ee20000000c00 */
[----:B------:R-:W-:Y:S01]  /*1b90*/  IADD3 R27, R27, R41, RZ ;  /* 0x000000291b1b7210 */ /* 0x000fe20007ffe0ff */
[C---:B-1----:R-:W-:Y:S02]  /*1ba0*/  IMAD R2, R42.reuse, UR15, RZ ;  /* 0x0000000f2a027c24 */ /* 0x042fe4000f8e02ff */
[----:B------:R-:W-:-:S04]  /*1bb0*/  IMAD.WIDE.U32 R26, R42, UR14, R26 ;  /* 0x0000000e2a1a7c25 */ /* 0x000fc8000f8e001a */
[----:B------:R-:W-:-:S05]  /*1bc0*/  IMAD R41, R43, UR14, R2 ;  /* 0x0000000e2b297c24 */ /* 0x000fca000f8e0202 */
[----:B--2---:R-:W-:Y:S02]  /*1bd0*/  IADD3 R29, R27, R41, RZ ;  /* 0x000000291b1d7210 */ /* 0x004fe40007ffe0ff */
[----:B------:R-:W-:-:S04]  /*1be0*/  LEA R27, P0, R26, UR6, 0x1 ;  /* 0x000000061a1b7c11 */ /* 0x000fc8000f8008ff */
[----:B------:R-:W-:Y:S02]  /*1bf0*/  LEA.HI.X R2, R26, UR7, R29, 0x1, P0 ;  /* 0x000000071a027c11 */ /* 0x000fe400080f0c1d */
[----:B------:R-:W-:-:S04]  /*1c00*/  LEA R26, P0, R18, R27, 0x4 ;  /* 0x0000001b121a7211 */ /* 0x000fc800078020ff */
[----:B------:R-:W-:-:S05]  /*1c10*/  LEA.HI.X R27, R18, R2, R71, 0x4, P0 ;  /* 0x00000002121b7211 */ /* 0x000fca00000f2447 */
[----:B---3--:R2:W-:Y:S04]  /*1c20*/  STG.E.128 desc[UR12][R26.64+-0x200], R8 ;  /* 0xfffe00081a007986 */ /* 0x0085e8000c101d0c */
.L_x_9688:
[--C-:B------:R-:W-:Y:S01]  /*1c30*/  HADD2.F32 R114, -RZ, R4.reuse.H0_H0 ;  /* 0x20000004ff727230 */ /* 0x100fe20000004100 */
[----:B0-----:R-:W-:Y:S01]  /*1c40*/  ISETP.GE.AND P0, PT, R32, 0x1, PT ;  /* 0x000000012000780c */ /* 0x001fe20003f06270 */
        /* <DEDUP_REMOVED lines=38> */
[----:B-1----:R-:W-:Y:S01]  /*1eb0*/  HFMA2.MMA R9, -RZ, RZ, 0, 0 ;  /* 0x00000000ff097435 */ /* 0x002fe200000001ff */
[----:B------:R-:W-:Y:S01]  /*1ec0*/  MOV R8, R18 ;  /* 0x0000001200087202 */ /* 0x000fe20000000f00 */
[----:B------:R-:W-:Y:S01]  /*1ed0*/  ULDC.64 UR6, c[0x0][0x350] ;  /* 0x0000d40000067ab9 */ /* 0x000fe20000000a00 */
[----:B------:R-:W-:Y:S01]  /*1ee0*/  IADD3 R125, R61, -0x1, RZ ;  /* 0xffffffff3d7d7810 */ /* 0x000fe20007ffe0ff */
[----:B------:R-:W-:Y:S01]  /*1ef0*/  HFMA2.MMA R132, -RZ, RZ, 0, 0 ;  /* 0x00000000ff847435 */ /* 0x000fe200000001ff */
[C---:B------:R-:W-:Y:S01]  /*1f00*/  LEA R30, P6, R12.reuse, R77, 0x2 ;  /* 0x0000004d0c1e7211 */ /* 0x040fe200078c10ff */
[----:B------:R-:W-:Y:S01]  /*1f10*/  UMOV UR5, URZ ;  /* 0x0000003f00057c82 */ /* 0x000fe20008000000 */
[----:B------:R-:W1:Y:S01]  /*1f20*/  LDC R130, c[0x0][0x224] ;  /* 0x00008900ff827b82 */ /* 0x000e620000000800 */
[C---:B------:R-:W-:Y:S01]  /*1f30*/  LEA R28, P5, R12.reuse, R79, 0x2 ;  /* 0x0000004f0c1c7211 */ /* 0x040fe200078a10ff */
[----:B------:R-:W-:Y:S01]  /*1f40*/  ULDC UR21, c[0x0][0x224] ;  /* 0x0000890000157ab9 */ /* 0x000fe20000000800 */
[----:B------:R-:W-:Y:S01]  /*1f50*/  LEA R26, P2, R12, R81, 0x2 ;  /* 0x000000510c1a7211 */ /* 0x000fe200078410ff */
[----:B------:R-:W-:Y:S01]  /*1f60*/  ULDC UR24, c[0x0][0x21c] ;  /* 0x0000870000187ab9 */ /* 0x000fe20000000800 */
[----:B------:R-:W-:Y:S01]  /*1f70*/  ISETP.NE.AND P1, PT, R18, 0x1f, PT ;  /* 0x0000001f1200780c */ /* 0x000fe20003f25270 */
[----:B------:R-:W-:Y:S01]  /*1f80*/  ULDC.64 UR22, c[0x0][0x3c8] ;  /* 0x0000f20000167ab9 */ /* 0x000fe20000000a00 */
[----:B------:R-:W-:Y:S01]  /*1f90*/  MOV R95, RZ ;  /* 0x000000ff005f7202 */ /* 0x000fe20000000f00 */
[----:B------:R-:W2:Y:S01]  /*1fa0*/  LDC R127, c[0x0][0x218] ;  /* 0x00008600ff7f7b82 */ /* 0x000ea20000000800 */
[----:B------:R-:W-:Y:S01]  /*1fb0*/  ULDC.64 UR18, c[0x0][0x360] ;  /* 0x0000d80000127ab9 */ /* 0x000fe20000000a00 */
[----:B------:R-:W-:Y:S01]  /*1fc0*/  ULDC.64 UR10, c[0x0][0x250] ;  /* 0x00009400000a7ab9 */ /* 0x000fe20000000a00 */
[----:B------:R-:W-:Y:S01]  /*1fd0*/  ULDC.64 UR8, c[0x0][0x238] ;  /* 0x00008e0000087ab9 */ /* 0x000fe20000000a00 */
[----:B------:R-:W-:Y:S01]  /*1fe0*/  ULDC.64 UR16, c[0x0][0x270] ;  /* 0x00009c0000107ab9 */ /* 0x000fe20000000a00 */
[----:B0-----:R-:W-:-:S03]  /*1ff0*/  IMAD R2, R10, UR15, RZ ;  /* 0x0000000f0a027c24 */ /* 0x001fc6000f8e02ff */
[----:B------:R-:W0:Y:S01]  /*2000*/  LDC.64 R34, c[0x0][0x360] ;  /* 0x0000d800ff227b82 */ /* 0x000e220000000a00 */
[----:B------:R-:W-:-:S04]  /*2010*/  IMAD.WIDE.U32 R8, R10, UR14, R8 ;  /* 0x0000000e0a087c25 */ /* 0x000fc8000f8e0008 */
[----:B------:R-:W-:Y:S01]  /*2020*/  IMAD R11, R11, UR14, R2 ;  /* 0x0000000e0b0b7c24 */ /* 0x000fe2000f8e0202 */
[----:B------:R-:W-:Y:S01]  /*2030*/  LEA.HI R2, R125, R125, RZ, 0x1 ;  /* 0x0000007d7d027211 */ /* 0x000fe200078f08ff */
[----:B------:R-:W-:Y:S01]  /*2040*/  IMAD R10, R53, UR6, RZ ;  /* 0x00000006350a7c24 */ /* 0x000fe2000f8e02ff */
[----:B------:R-:W3:Y:S02]  /*2050*/  LDC.64 R36, c[0x0][0x2d0] ;  /* 0x0000b400ff247b82 */ /* 0x000ee40000000a00 */
[----:B------:R-:W-:Y:S01]  /*2060*/  IADD3 R9, R9, R11, RZ ;  /* 0x0000000b09097210 */ /* 0x000fe20007ffe0ff */
[C---:B------:R-:W-:Y:S01]  /*2070*/  IMAD R11, R51.reuse, UR7, R10 ;  /* 0x00000007330b7c24 */ /* 0x040fe2000f8e020a */
[----:B------:R-:W-:Y:S01]  /*2080*/  LOP3.LUT R2, R2, 0xfffffe, RZ, 0xc0, !PT ;  /* 0x00fffffe02027812 */ /* 0x000fe200078ec0ff */
[----:B------:R-:W-:-:S03]  /*2090*/  IMAD.WIDE.U32 R8, R51, UR6, R8 ;  /* 0x0000000633087c25 */ /* 0x000fc6000f8e0008 */
[----:B------:R-:W4:Y:S01]  /*20a0*/  LDC.64 R38, c[0x0][0x2e0] ;  /* 0x0000b800ff267b82 */ /* 0x000f220000000a00 */
[----:B------:R-:W-:Y:S01]  /*20b0*/  ULDC.64 UR6, c[0x0][0x3c8] ;  /* 0x0000f20000067ab9 */ /* 0x000fe20000000a00 */
[----:B------:R-:W-:Y:S02]  /*20c0*/  IADD3 R125, R125, -R2, RZ ;  /* 0x800000027d7d7210 */ /* 0x000fe40007ffe0ff */
[----:B------:R-:W-:Y:S02]  /*20d0*/  IADD3 R11, R9, R11, RZ ;  /* 0x0000000b090b7210 */ /* 0x000fe40007ffe0ff */
[--C-:B------:R-:W-:Y:S02]  /*20e0*/  SHF.R.S32.HI R2, RZ, 0x1f, R12.reuse ;  /* 0x0000001fff027819 */ /* 0x100fe4000001140c */
[C---:B------:R-:W-:Y:S01]  /*20f0*/  LEA R9, P0, R8.reuse, UR6, 0x2 ;  /* 0x0000000608097c11 */ /* 0x040fe2000f8010ff */
[----:B------:R-:W-:Y:S01]  /*2100*/  UMOV UR6, URZ ;  /* 0x0000003f00067c82 */ /* 0x000fe20008000000 */
[----:B------:R-:W-:-:S02]  /*2110*/  IADD3 R32, P4, P3, R8, -0x100, R12 ;  /* 0xffffff0008207810 */ /* 0x000fc40007b9e00c */
[--C-:B------:R-:W-:Y:S02]  /*2120*/  LEA.HI.X R31, R12, R83, R2.reuse, 0x2, P6 ;  /* 0x000000530c1f7211 */ /* 0x100fe400030f1402 */
[----:B------:R-:W-:Y:S02]  /*2130*/  LEA.HI.X R27, R8, UR7, R11, 0x2, P0 ;  /* 0x00000007081b7c11 */ /* 0x000fe400080f140b */
[C---:B------:R-:W-:Y:S02]  /*2140*/  LEA R46, P6, R12.reuse, R9, 0x2 ;  /* 0x000000090c2e7211 */ /* 0x040fe400078c10ff */
[C---:B------:R-:W-:Y:S02]  /*2150*/  LEA.HI.X R29, R12.reuse, R85, R2, 0x2, P5 ;  /* 0x000000550c1d7211 */ /* 0x040fe400028f1402 */
[--C-:B------:R-:W-:Y:S02]  /*2160*/  IADD3.X R33, R11, -0x1, R13.reuse, P4, P3 ;  /* 0xffffffff0b217810 */ /* 0x100fe400027e640d */
[----:B------:R-:W-:-:S02]  /*2170*/  LEA.HI.X R8, R12, R27, R13, 0x2, P6 ;  /* 0x0000001b0c087211 */ /* 0x000fc400030f140d */
[C---:B------:R-:W-:Y:S02]  /*2180*/  IADD3 R40, P3, R46.reuse, -0x380, RZ ;  /* 0xfffffc802e287810 */ /* 0x040fe40007f7e0ff */
[C---:B------:R-:W-:Y:S02]  /*2190*/  IADD3 R42, P4, R46.reuse, -0x300, RZ ;  /* 0xfffffd002e2a7810 */ /* 0x040fe40007f9e0ff */
[C---:B------:R-:W-:Y:S02]  /*21a0*/  IADD3 R44, P5, R46.reuse, -0x280, RZ ;  /* 0xfffffd802e2c7810 */ /* 0x040fe40007fbe0ff */
[----:B------:R-:W-:Y:S02]  /*21b0*/  IADD3 R46, P6, R46, -0x180, RZ ;  /* 0xfffffe802e2e7810 */ /* 0x000fe40007fde0ff */
[----:B------:R-:W-:Y:S02]  /*21c0*/  ISETP.NE.AND P0, PT, R18, RZ, PT ;  /* 0x000000ff1200720c */ /* 0x000fe40003f05270 */
[----:B------:R-:W-:-:S02]  /*21d0*/  LEA.HI.X R27, R12, R69, R2, 0x2, P2 ;  /* 0x000000450c1b7211 */ /* 0x000fc400010f1402 */
[C---:B------:R-:W-:Y:S02]  /*21e0*/  IADD3.X R41, R8.reuse, -0x1, RZ, P3, !PT ;  /* 0xffffffff08297810 */ /* 0x040fe40001ffe4ff */
[C---:B------:R-:W-:Y:S02]  /*21f0*/  IADD3.X R43, R8.reuse, -0x1, RZ, P4, !PT ;  /* 0xffffffff082b7810 */ /* 0x040fe400027fe4ff */
[C---:B------:R-:W-:Y:S02]  /*2200*/  IADD3.X R45, R8.reuse, -0x1, RZ, P5, !PT ;  /* 0xffffffff082d7810 */ /* 0x040fe40002ffe4ff */
[----:B0123--:R-:W-:-:S07]  /*2210*/  IADD3.X R47, R8, -0x1, RZ, P6, !PT ;  /* 0xffffffff082f7810 */ /* 0x00ffce00037fe4ff */
.L_x_9710:
        /* <DEDUP_REMOVED lines=15> */
[----:B------:R-:W-:-:S04]  /*2310*/  LEA R134, P2, R8, R36, 0x2 ;  /* 0x0000002408867211 */ /* 0x000fc800078410ff */
[----:B------:R-:W-:Y:S02]  /*2320*/  LEA.HI.X R135, R8, R37, R9, 0x2, P2 ;  /* 0x0000002508877211 */ /* 0x000fe400010f1409 */
[----:B--2---:R-:W2:Y:S04]  /*2330*/  LDG.E.128 R8, desc[UR12][R10.64] ;  /* 0x0000000c0a087981 */ /* 0x004ea8000c1e1d00 */
[----:B---3--:R0:W3:Y:S01]  /*2340*/  LDG.E R129, desc[UR12][R134.64] ;  /* 0x0000000c86817981 */ /* 0x0080e2000c1e1900 */
[----:B------:R-:W-:Y:S01]  /*2350*/  IMAD R131, R133, UR16, RZ ;  /* 0x0000001085837c24 */ /* 0x000fe2000f8e02ff */
[----:B------:R-:W-:-:S03]  /*2360*/  ISETP.GT.AND P2, PT, R61, 0x1, PT ;  /* 0x000000013d00780c */ /* 0x000fc60003f44270 */
[----:B------:R-:W-:Y:S01]  /*2370*/  IMAD R131, R132, UR17, R131 ;  /* 0x0000001184837c24 */ /* 0x000fe2000f8e0283 */
[----:B------:R-:W-:Y:S02]  /*2380*/  ISETP.EQ.AND P2, PT, R156, RZ, P2 ;  /* 0x000000ff9c00720c */ /* 0x000fe40001742270 */
[----:B0-----:R-:W-:Y:S02]  /*2390*/  MOV R134, R14 ;  /* 0x0000000e00867202 */ /* 0x001fe40000000f00 */
[----:B------:R-:W-:-:S03]  /*23a0*/  MOV R135, R67 ;  /* 0x0000004300877202 */ /* 0x000fc60000000f00 */
[----:B------:R-:W-:-:S03]  /*23b0*/  IMAD.WIDE.U32 R136, R132, UR16, R134 ;  /* 0x0000001084887c25 */ /* 0x000fc6000f8e0086 */
[----:B----4-:R-:W-:Y:S02]  /*23c0*/  LEA R138, P3, R136, R38, 0x2 ;  /* 0x00000026888a7211 */ /* 0x010fe400078610ff */
[----:B------:R-:W-:-:S04]  /*23d0*/  IADD3 R2, R137, R131, RZ ;  /* 0x0000008389027210 */ /* 0x000fc80007ffe0ff */
[----:B------:R-:W-:Y:S02]  /*23e0*/  LEA.HI.X R139, R136, R39, R2, 0x2, P3 ;  /* 0x00000027888b7211 */ /* 0x000fe400018f1402 */
[----:B------:R-:W-:Y:S01]  /*23f0*/  LEA R131, R125, R132, 0x8 ;  /* 0x000000847d837211 */ /* 0x000fe200078e40ff */
[----:B------:R-:W0:Y:S03]  /*2400*/  @P2 LDC R136, c[0x0][0x21c] ;  /* 0x00008700ff882b82 */ /* 0x000e260000000800 */
[----:B------:R-:W-:-:S04]  /*2410*/  SEL R134, R131, R68, !P0 ;  /* 0x0000004483867207 */ /* 0x000fc80004000000 */
[----:B------:R-:W-:Y:S02]  /*2420*/  LEA R131, R134, R57, 0x2 ;  /* 0x0000003986837211 */ /* 0x000fe400078e10ff */
[----:B------:R-:W-:Y:S01]  /*2430*/  @P2 IADD3 R135, R61, -0x2, RZ ;  /* 0xfffffffe3d872810 */ /* 0x000fe20007ffe0ff */
[----:B--2---:R-:W-:Y:S01]  /*2440*/  STS.128 [R84], R8 ;  /* 0x0000000854007388 */ /* 0x004fe20000000c00 */
[----:B------:R-:W-:-:S03]  /*2450*/  NOP ;  /* 0x0000000000007918 */ /* 0x000fc60000000000 */
[----:B------:R1:W2:Y:S01]  /*2460*/  LDG.E R145, desc[UR12][R138.64] ;  /* 0x0000000c8a917981 */ /* 0x0002a2000c1e1900 */
[----:B---3--:R-:W-:-:S03]  /*2470*/  FMUL.FTZ R143, R129, 1.4426950216293334961 ;  /* 0x3fb8aa3b818f7820 */ /* 0x008fc60000410000 */
[----:B------:R-:W3:Y:S01]  /*2480*/  LDS.128 R8, [R84] ;  /* 0x0000000054087984 */ /* 0x000ee20000000c00 */
[----:B------:R-:W-:-:S06]  /*2490*/  FMUL.FTZ R2, R97, R143 ;  /* 0x0000008f61027220 */ /* 0x000fcc0000410000 */
[----:B------:R-:W4:Y:S01]  /*24a0*/  MUFU.EX2 R2, R2 ;  /* 0x0000000200027308 */ /* 0x000f220000000800 */
[----:B0-----:R-:W-:Y:S01]  /*24b0*/  @P2 IMAD R135, R135, R136, R132 ;  /* 0x0000008887872224 */ /* 0x001fe200078e0284 */
[----:B----4-:R3:W-:Y:S01]  /*24c0*/  STS [R131+0x878], R2 ;  /* 0x0008780283007388 */ /* 0x0107e20000000800 */
[----:B------:R-:W-:Y:S02]  /*24d0*/  MOV R144, RZ ;  /* 0x000000ff00907202 */ /* 0x000fe40000000f00 */
[----:B------:R-:W-:Y:S01]  /*24e0*/  @P2 IMAD.WIDE R134, R135, 0x8, R24 ;  /* 0x0000000887862825 */ /* 0x000fe200078e0218 */
[----:B------:R-:W-:Y:S03]  /*24f0*/  BAR.SYNC.DEFER_BLOCKING 0x0 ;  /* 0x0000000000007b1d */ /* 0x000fe60000010000 */
[-C--:B------:R-:W-:Y:S01]  /*2500*/  FMUL.FTZ R141, R99, R143.reuse ;  /* 0x0000008f638d7220 */ /* 0x080fe20000410000 */
[-C--:B------:R-:W-:Y:S01]  /*2510*/  FMUL.FTZ R142, R101, R143.reuse ;  /* 0x0000008f658e7220 */ /* 0x080fe20000410000 */
[-C--:B------:R-:W-:Y:S01]  /*2520*/  FMUL.FTZ R159, R103, R143.reuse ;  /* 0x0000008f679f7220 */ /* 0x080fe20000410000 */
[-C--:B------:R-:W-:Y:S01]  /*2530*/  FMUL.FTZ R154, R110, R143.reuse ;  /* 0x0000008f6e9a7220 */ /* 0x080fe20000410000 */
[----:B------:R-:W-:Y:S01]  /*2540*/  FMUL.FTZ R150, R116, R143 ;  /* 0x0000008f74967220 */ /* 0x000fe20000410000 */
[----:B---3--:R-:W-:-:S02]  /*2550*/  HADD2.F32 R131, -RZ, R8.H0_H0 ;  /* 0x20000008ff837230 */ /* 0x008fc40000004100 */
[--C-:B------:R-:W-:Y:S02]  /*2560*/  HADD2.F32 R136, -RZ, R10.reuse.H0_H0 ;  /* 0x2000000aff887230 */ /* 0x100fe40000004100 */
[----:B-1----:R-:W-:Y:S02]  /*2570*/  HADD2.F32 R138, -RZ, R10.H1_H1 ;  /* 0x3000000aff8a7230 */ /* 0x002fe40000004100 */
[-C--:B------:R-:W-:Y:S01]  /*2580*/  FMUL.FTZ R10, R128, R143.reuse ;  /* 0x0000008f800a7220 */ /* 0x080fe20000410000 */
[----:B------:R0:W5:Y:S01]  /*2590*/  @P2 LDG.E R144, desc[UR12][R134.64+0x4] ;  /* 0x0000040c86902981 */ /* 0x000162000c1e1900 */
[----:B------:R-:W1:Y:S01]  /*25a0*/  MUFU.EX2 R141, R141 ;  /* 0x0000008d008d7308 */ /* 0x000e620000000800 */
[----:B0-----:R-:W-:Y:S02]  /*25b0*/  HADD2.F32 R134, -RZ, R8.H1_H1 ;  /* 0x30000008ff867230 */ /* 0x001fe40000004100 */
[----:B------:R-:W-:Y:S01]  /*25c0*/  FMUL.FTZ R8, R122, R143 ;  /* 0x0000008f7a087220 */ /* 0x000fe20000410000 */
[----:B------:R-:W-:-:S02]  /*25d0*/  FMUL.FTZ R143, R128, R105 ;  /* 0x00000069808f7220 */ /* 0x000fc40000410000 */
[----:B------:R0:W3:Y:S02]  /*25e0*/  @P1 LDS R105, [R157+0x107c] ;  /* 0x00107c009d691984 */ /* 0x0000e40000000800 */
[----:B------:R-:W4:Y:S01]  /*25f0*/  MUFU.EX2 R142, R142 ;  /* 0x0000008e008e7308 */ /* 0x000f220000000800 */
[----:B------:R-:W-:Y:S01]  /*2600*/  FMUL.FTZ R114, R97, R114 ;  /* 0x0000007261727220 */ /* 0x000fe20000410000 */
[----:B------:R-:W-:-:S06]  /*2610*/  FMUL.FTZ R115, R99, R115 ;  /* 0x0000007363737220 */ /* 0x000fcc0000410000 */
[----:B------:R-:W0:Y:S01]  /*2620*/  MUFU.EX2 R159, R159 ;  /* 0x0000009f009f7308 */ /* 0x000e220000000800 */
[--C-:B------:R-:W-:Y:S02]  /*2630*/  HADD2.F32 R135, -RZ, R9.reuse.H0_H0 ;  /* 0x20000009ff877230 */ /* 0x100fe40000004100 */
[----:B------:R-:W-:Y:S01]  /*2640*/  FMUL.FTZ R146, R101, R112 ;  /* 0x0000007065927220 */ /* 0x000fe20000410000 */
[----:B------:R-:W-:Y:S02]  /*2650*/  HADD2.F32 R137, -RZ, R9.H1_H1 ;  /* 0x30000009ff897230 */ /* 0x000fe40000004100 */
[----:B-1----:R-:W-:Y:S02]  /*2660*/  FMUL.FTZ R9, R2, R141 ;  /* 0x0000008d02097220 */ /* 0x002fe40000410000 */
[----:B------:R-:W1:Y:S01]  /*2670*/  MUFU.EX2 R10, R10 ;  /* 0x0000000a000a7308 */ /* 0x000e620000000800 */
[----:B------:R-:W-:Y:S01]  /*2680*/  FMUL.FTZ R158, R122, R107 ;  /* 0x0000006b7a9e7220 */ /* 0x000fe20000410000 */
[----:B------:R-:W-:Y:S01]  /*2690*/  FMUL.FTZ R107, R131, R114 ;  /* 0x00000072836b7220 */ /* 0x000fe20000410000 */
[----:B------:R-:W-:Y:S01]  /*26a0*/  FMUL.FTZ R112, R134, R115 ;  /* 0x0000007386707220 */ /* 0x000fe20000410000 */
[----:B------:R-:W-:Y:S01]  /*26b0*/  FMUL.FTZ R152, R103, R109 ;  /* 0x0000006d67987220 */ /* 0x000fe20000410000 */
[----:B----4-:R-:W-:-:S03]  /*26c0*/  FMUL.FTZ R148, R142, R9 ;  /* 0x000000098e947220 */ /* 0x010fc60000410000 */
[----:B------:R-:W4:Y:S01]  /*26d0*/  MUFU.EX2 R154, R154 ;  /* 0x0000009a009a7308 */ /* 0x000f220000000800 */
[----:B------:R-:W-:-:S07]  /*26e0*/  FMUL.FTZ R109, R135, R146 ;  /* 0x00000092876d7220 */ /* 0x000fce0000410000 */
[----:B------:R-:W1:Y:S01]  /*26f0*/  MUFU.EX2 R150, R150 ;  /* 0x0000009600967308 */ /* 0x000e620000000800 */
[--C-:B------:R-:W-:Y:S02]  /*2700*/  HADD2.F32 R139, -RZ, R11.reuse.H0_H0 ;  /* 0x2000000bff8b7230 */ /* 0x100fe40000004100 */
[----:B0-----:R-:W-:Y:S01]  /*2710*/  FMUL.FTZ R149, R159, R148 ;  /* 0x000000949f957220 */ /* 0x001fe20000410000 */
[----:B------:R-:W-:-:S04]  /*2720*/  HADD2.F32 R140, -RZ, R11.H1_H1 ;  /* 0x3000000bff8c7230 */ /* 0x000fc80000004100 */
[----:B------:R0:W1:Y:S01]  /*2730*/  MUFU.EX2 R172, R8 ;  /* 0x0000000800ac7308 */ /* 0x0000620000000800 */
[----:B------:R-:W-:Y:S01]  /*2740*/  FMUL.FTZ R111, R110, R111 ;  /* 0x0000006f6e6f7220 */ /* 0x000fe20000410000 */
[----:B------:R-:W-:Y:S01]  /*2750*/  FMUL.FTZ R113, R116, R113 ;  /* 0x0000007174717220 */ /* 0x000fe20000410000 */
[----:B------:R-:W-:Y:S01]  /*2760*/  FMUL.FTZ R148, R137, R152 ;  /* 0x0000009889947220 */ /* 0x000fe20000410000 */
[----:B------:R-:W-:Y:S01]  /*2770*/  BSSY B0, `(.L_x_9690) ;  /* 0x0000019000007945 */ /* 0x000fe20003800000 */
[----:B0-----:R-:W-:-:S04]  /*2780*/  FFMA.FTZ R8, R141, R107, R112 ;  /* 0x0000006b8d087223 */ /* 0x001fc80000010070 */
[----:B------:R-:W-:Y:S01]  /*2790*/  FFMA.FTZ R8, R142, R8, R109 ;  /* 0x000000088e087223 */ /* 0x000fe2000001006d */
        /* <DEDUP_REMOVED lines=12> */
[----:B-1----:R-:W-:Y:S01]  /*2860*/  FFMA.FTZ R160, R10, R175, R173 ;  /* 0x000000af0aa07223 */ /* 0x002fe200000100ad */
[----:B---34-:R-:W-:Y:S06]  /*2870*/  @P1 BRA `(.L_x_9691) ;  /* 0x0000000000201947 */ /* 0x018fec0003800000 */
        /* <DEDUP_REMOVED lines=8> */
.L_x_9691:
[----:B------:R-:W-:Y:S05]  /*2900*/  BSYNC B0 ;  /* 0x0000000000007941 */ /* 0x000fea0003800000 */
.L_x_9690:
[----:B-1----:R-:W-:Y:S01]  /*2910*/  FMUL.FTZ R9, R10, R105 ;  /* 0x000000690a097220 */ /* 0x002fe20000410000 */
[----:B------:R-:W-:Y:S01]  /*2920*/  FFMA.FTZ R163, R172, R160, R171 ;  /* 0x000000a0aca37223 */ /* 0x000fe200000100ab */
[C---:B0-----:R-:W-:Y:S01]  /*2930*/  FFMA.FTZ R8, R154.reuse, R153, R147 ;  /* 0x000000999a087223 */ /* 0x041fe20000010093 */
[----:B------:R-:W-:Y:S01]  /*2940*/  FMUL.FTZ R149, R154, R149 ;  /* 0x000000959a957220 */ /* 0x000fe20000410000 */
[----:B------:R-:W-:Y:S01]  /*2950*/  FMUL.FTZ R9, R172, R9 ;  /* 0x00000009ac097220 */ /* 0x000fe20000410000 */
[C---:B------:R-:W-:Y:S01]  /*2960*/  FFMA.FTZ R163, R150.reuse, R163, R169 ;  /* 0x000000a396a37223 */ /* 0x040fe200000100a9 */
[C---:B------:R-:W-:Y:S01]  /*2970*/  FFMA.FTZ R8, R150.reuse, R8, R151 ;  /* 0x0000000896087223 */ /* 0x040fe20000010097 */
[C---:B------:R-:W-:Y:S01]  /*2980*/  FMUL.FTZ R149, R150.reuse, R149 ;  /* 0x0000009596957220 */ /* 0x040fe20000410000 */
[----:B------:R-:W-:Y:S01]  /*2990*/  FMUL.FTZ R9, R150, R9 ;  /* 0x0000000996097220 */ /* 0x000fe20000410000 */
[----:B------:R-:W-:Y:S01]  /*29a0*/  FFMA.FTZ R162, R154, R163, R167 ;  /* 0x000000a39aa27223 */ /* 0x000fe200000100a7 */
[C---:B------:R-:W-:Y:S01]  /*29b0*/  FFMA.FTZ R8, R172.reuse, R8, R155 ;  /* 0x00000008ac087223 */ /* 0x040fe2000001009b */
[----:B------:R-:W-:Y:S01]  /*29c0*/  FMUL.FTZ R149, R172, R149 ;  /* 0x00000095ac957220 */ /* 0x000fe20000410000 */
[----:B------:R-:W-:Y:S01]  /*29d0*/  FMUL.FTZ R160, R154, R9 ;  /* 0x000000099aa07220 */ /* 0x000fe20000410000 */
[C---:B------:R-:W-:Y:S01]  /*29e0*/  FFMA.FTZ R162, R159.reuse, R162, R170 ;  /* 0x000000a29fa27223 */ /* 0x040fe200000100aa */
[----:B------:R-:W-:Y:S01]  /*29f0*/  FFMA.FTZ R153, R10, R8, R161 ;  /* 0x000000080a997223 */ /* 0x000fe200000100a1 */
        /* <DEDUP_REMOVED lines=11> */
[----:B------:R-:W-:Y:S01]  /*2ab0*/  ULEA UR7, UR21, UR4, 0x8 ;  /* 0x0000000415077291 */ /* 0x000fe2000f8e403f */
[----:B------:R-:W2:Y:S01]  /*2ac0*/  SHFL.DOWN PT, R145, R164, 0x1, 0x1f ;  /* 0x08201f00a4917f89 */ /* 0x000ea200000e0000 */
[----:B------:R-:W-:Y:S01]  /*2ad0*/  ISETP.GE.U32.AND P3, PT, R156, 0x18, PT ;  /* 0x000000189c00780c */ /* 0x000fe20003f66070 */
[----:B------:R-:W-:Y:S01]  /*2ae0*/  BSSY B0, `(.L_x_9692) ;  /* 0x0000093000007945 */ /* 0x000fe20003800000 */
[----:B------:R-:W-:Y:S01]  /*2af0*/  LEA R176, R132, R57, 0x3 ;  /* 0x0000003984b07211 */ /* 0x000fe200078e18ff */
[----:B------:R-:W3:Y:S01]  /*2b00*/  SHFL.DOWN PT, R162, R163, 0x1, 0x1f ;  /* 0x08201f00a3a27f89 */ /* 0x000ee200000e0000 */
[----:B------:R-:W-:-:S02]  /*2b10*/  UIADD3 UR7, UR7, -0x100, URZ ;  /* 0xffffff0007077890 */ /* 0x000fc4000fffe03f */
        /* <DEDUP_REMOVED lines=30> */
[C---:B------:R-:W-:Y:S02]  /*2d00*/  ISETP.GE.AND P2, PT, R66.reuse, 0x8, PT ;  /* 0x000000084200780c */ /* 0x040fe40003f46270 */
[----:B------:R-:W-:Y:S01]  /*2d10*/  MOV R9, RZ ;  /* 0x000000ff00097202 */ /* 0x000fe20000000f00 */
        /* <DEDUP_REMOVED lines=13> */
[----:B-1----:R-:W-:Y:S02]  /*2df0*/  @P1 FMUL.FTZ R160, R160, R145 ;  /* 0x00000091a0a01220 */ /* 0x002fe40000410000 */
[----:B------:R-:W-:Y:S01]  /*2e00*/  SHFL.IDX PT, R166, R9, RZ, 0x1f ;  /* 0x00001fff09a67589 */ /* 0x000fe200000e0000 */
[----:B------:R-:W-:Y:S01]  /*2e10*/  ISETP.NE.AND P1, PT, R18, 0x1f, PT ;  /* 0x0000001f1200780c */ /* 0x000fe20003f25270 */
[----:B--2---:R-:W-:-:S02]  /*2e20*/  @!P2 FFMA.FTZ R164, R163, R165, R164 ;  /* 0x000000a5a3a4a223 */ /* 0x004fc400000100a4 */
[----:B-----5:R-:W-:Y:S01]  /*2e30*/  SHFL.IDX PT, R145, R144, RZ, 0x1f ;  /* 0x00001fff90917589 */ /* 0x020fe200000e0000 */
[----:B---3--:R-:W-:-:S03]  /*2e40*/  @!P2 FMUL.FTZ R163, R163, R162 ;  /* 0x000000a2a3a3a220 */ /* 0x008fc60000410000 */
[----:B------:R-:W-:Y:S01]  /*2e50*/  SHFL.UP PT, R153, R153, 0x1, RZ ;  /* 0x0420000099997989 */ /* 0x000fe200000e00ff */
[----:B------:R-:W-:-:S03]  /*2e60*/  ISETP.NE.AND P2, PT, R18, RZ, PT ;  /* 0x000000ff1200720c */ /* 0x000fc60003f45270 */
[----:B------:R-:W0:Y:S04]  /*2e70*/  SHFL.UP PT, R160, R160, 0x1, RZ ;  /* 0x04200000a0a07989 */ /* 0x000e2800000e00ff */
[----:B------:R-:W-:Y:S04]  /*2e80*/  SHFL.DOWN PT, R178, R164, 0x1, 0x1f ;  /* 0x08201f00a4b27f89 */ /* 0x000fe800000e0000 */
[----:B------:R-:W1:Y:S04]  /*2e90*/  SHFL.DOWN PT, R149, R163, 0x1, 0x1f ;  /* 0x08201f00a3957f89 */ /* 0x000e6800000e0000 */
[----:B------:R-:W-:Y:S01]  /*2ea0*/  SHFL.IDX PT, R162, R164, RZ, 0x1f ;  /* 0x00001fffa4a27589 */ /* 0x000fe200000e0000 */
[----:B0-----:R-:W-:-:S04]  /*2eb0*/  @P0 FFMA.FTZ R145, R160, R145, R153 ;  /* 0x00000091a0910223 */ /* 0x001fc80000010099 */
[----:B------:R-:W-:Y:S02]  /*2ec0*/  FFMA.FTZ R174, R2, R145, R107 ;  /* 0x0000009102ae7223 */ /* 0x000fe4000001006b */
[----:B------:R-:W0:Y:S02]  /*2ed0*/  SHFL.IDX PT, R107, R163, RZ, 0x1f ;  /* 0x00001fffa36b7589 */ /* 0x000e2400000e0000 */
[----:B------:R-:W-:Y:S01]  /*2ee0*/  FFMA.FTZ R153, R141, R174, R112 ;  /* 0x000000ae8d997223 */ /* 0x000fe20000010070 */
[----:B-1----:R-:W-:Y:S01]  /*2ef0*/  @P1 FFMA.FTZ R166, R149, R166, R178 ;  /* 0x000000a695a61223 */ /* 0x002fe200000100b2 */
[----:B------:R-:W-:Y:S01]  /*2f00*/  FFMA.FTZ R149, R0, R174, RZ ;  /* 0x000000ae00957223 */ /* 0x000fe200000100ff */
[----:B------:R-:W-:Y:S01]  /*2f10*/  FFMA.FTZ R2, R131, -R114, R174 ;  /* 0x8000007283027223 */ /* 0x000fe200000100ae */
[----:B------:R-:W-:Y:S01]  /*2f20*/  FFMA.FTZ R112, R142, R153, R109 ;  /* 0x000000998e707223 */ /* 0x000fe2000001006d */
        /* <DEDUP_REMOVED lines=8> */
[----:B------:R-:W-:Y:S01]  /*2fb0*/  FFMA.FTZ R149, R172, R148, R171 ;  /* 0x00000094ac957223 */ /* 0x000fe200000100ab */
[----:B------:R-:W-:Y:S01]  /*2fc0*/  FFMA.FTZ R147, R137, -R152, R114 ;  /* 0x8000009889937223 */ /* 0x000fe20000010072 */
[----:B------:R-:W-:Y:S01]  /*2fd0*/  FFMA.FTZ R105, R100, R114, R105 ;  /* 0x0000007264697223 */ /* 0x000fe20000010069 */
[C---:B------:R-:W-:Y:S01]  /*2fe0*/  FFMA.FTZ R115, R150.reuse, R109, R151 ;  /* 0x0000006d96737223 */ /* 0x040fe20000010097 */
[----:B------:R-:W-:Y:S01]  /*2ff0*/  FFMA.FTZ R153, R150, R149, R169 ;  /* 0x0000009596997223 */ /* 0x000fe200000100a9 */
[----:B------:R-:W-:Y:S01]  /*3000*/  FMUL.FTZ R166, R122, R148 ;  /* 0x000000947aa67220 */ /* 0x000fe20000410000 */
[----:B------:R-:W-:Y:S01]  /*3010*/  FFMA.FTZ R105, R102, R109, R105 ;  /* 0x0000006d66697223 */ /* 0x000fe20000010069 */
[----:B------:R-:W-:Y:S01]  /*3020*/  FFMA.FTZ R172, R172, R115, R155 ;  /* 0x00000073acac7223 */ /* 0x000fe2000001009b */
[----:B------:R-:W-:Y:S01]  /*3030*/  FFMA.FTZ R154, R154, R153, R167 ;  /* 0x000000999a9a7223 */ /* 0x000fe200000100a7 */
[C---:B0-----:R-:W-:Y:S01]  /*3040*/  FFMA.FTZ R9, R107.reuse, R9, R162 ;  /* 0x000000096b097223 */ /* 0x041fe200000100a2 */
[----:B------:R-:W-:Y:S01]  /*3050*/  FMUL.FTZ R8, R107, R8 ;  /* 0x000000086b087220 */ /* 0x000fe20000410000 */
[----:B------:R-:W-:Y:S01]  /*3060*/  FFMA.FTZ R155, R138, -R113, R115 ;  /* 0x800000718a9b7223 */ /* 0x000fe20000010073 */
[----:B------:R-:W-:Y:S01]  /*3070*/  FFMA.FTZ R152, R159, R154, R170 ;  /* 0x0000009a9f987223 */ /* 0x000fe200000100aa */
[----:B------:R-:W-:-:S02]  /*3080*/  HADD2.F32 R107, -RZ, R7.H0_H0 ;  /* 0x20000007ff6b7230 */ /* 0x000fc40000004100 */
[----:B------:R-:W-:Y:S01]  /*3090*/  FMUL.FTZ R164, R116, R149 ;  /* 0x0000009574a47220 */ /* 0x000fe20000410000 */
[----:B------:R0:W-:Y:S01]  /*30a0*/  @!P2 STS.64 [R176+0x10f8], R8 ;  /* 0x0010f808b000a388 */ /* 0x0001e20000000a00 */
[----:B------:R-:W-:Y:S01]  /*30b0*/  FFMA.FTZ R142, R142, R152, R11 ;  /* 0x000000988e8e7223 */ /* 0x000fe2000001000b */
[--C-:B------:R-:W-:Y:S02]  /*30c0*/  HADD2.F32 R113, -RZ, R6.reuse.H1_H1 ;  /* 0x30000006ff717230 */ /* 0x100fe40000004100 */
[----:B------:R-:W-:Y:S01]  /*30d0*/  FFMA.FTZ R151, R136, -R111, R109 ;  /* 0x8000006f88977223 */ /* 0x000fe2000001006d */
[----:B------:R-:W-:Y:S01]  /*30e0*/  FFMA.FTZ R105, R104, R115, R105 ;  /* 0x0000007368697223 */ /* 0x000fe20000010069 */
[----:B------:R-:W-:Y:S01]  /*30f0*/  FFMA.FTZ R150, R141, R142, R168 ;  /* 0x0000008e8d967223 */ /* 0x000fe200000100a8 */
[----:B------:R-:W-:Y:S01]  /*3100*/  FMUL.FTZ R109, R107, R166 ;  /* 0x000000a66b6d7220 */ /* 0x000fe20000410000 */
[----:B------:R-:W-:Y:S02]  /*3110*/  HADD2.F32 R111, -RZ, R6.H0_H0 ;  /* 0x20000006ff6f7230 */ /* 0x000fe40000004100 */
[----:B------:R-:W-:Y:S01]  /*3120*/  FMUL.FTZ R115, R113, R164 ;  /* 0x000000a471737220 */ /* 0x000fe20000410000 */
[----:B------:R-:W-:Y:S01]  /*3130*/  FMUL.FTZ R162, R110, R153 ;  /* 0x000000996ea27220 */ /* 0x000fe20000410000 */
[----:B------:R-:W-:Y:S01]  /*3140*/  IADD3 R167, R127, -UR7, -R18 ;  /* 0x800000077fa77c10 */ /* 0x000fe2000fffe812 */
[----:B------:R-:W-:Y:S01]  /*3150*/  FMUL.FTZ R141, R101, R152 ;  /* 0x00000098658d7220 */ /* 0x000fe20000410000 */
[----:B0-----:R-:W-:Y:S01]  /*3160*/  FMUL.FTZ R9, R97, R150 ;  /* 0x0000009661097220 */ /* 0x001fe20000410000 */
[----:B------:R-:W-:Y:S01]  /*3170*/  FMUL.FTZ R8, R99, R142 ;  /* 0x0000008e63087220 */ /* 0x000fe20000410000 */
[----:B------:R-:W-:Y:S01]  /*3180*/  FFMA.FTZ R165, R106, R172, R105 ;  /* 0x000000ac6aa57223 */ /* 0x000fe20000010069 */
[----:B------:R0:W-:Y:S01]  /*3190*/  STS [R54+0x18], R109 ;  /* 0x0000186d36007388 */ /* 0x0001e20000000800 */
[----:B------:R-:W-:Y:S01]  /*31a0*/  FFMA.FTZ R11, R2, R9, RZ ;  /* 0x00000009020b7223 */ /* 0x000fe200000100ff */
[----:B------:R-:W-:Y:S01]  /*31b0*/  FMUL.FTZ R159, R111, R162 ;  /* 0x000000a26f9f7220 */ /* 0x000fe20000410000 */
[----:B------:R-:W-:Y:S01]  /*31c0*/  ISETP.GE.AND P3, PT, R167, 0x1, PT ;  /* 0x00000001a700780c */ /* 0x000fe20003f66270 */
[----:B------:R1:W-:Y:S01]  /*31d0*/  STS [R54+0x14], R115 ;  /* 0x0000147336007388 */ /* 0x0003e20000000800 */
[----:B------:R-:W-:Y:S01]  /*31e0*/  FFMA.FTZ R11, R144, R8, R11 ;  /* 0x00000008900b7223 */ /* 0x000fe2000001000b */
[----:B------:R-:W-:-:S02]  /*31f0*/  HADD2.F32 R105, -RZ, R7.H1_H1 ;  /* 0x30000007ff697230 */ /* 0x000fc40000004100 */
[----:B------:R-:W-:Y:S01]  /*3200*/  FFMA.FTZ R163, R10, R172, R161 ;  /* 0x000000ac0aa37223 */ /* 0x000fe200000100a1 */
[--C-:B------:R-:W-:Y:S02]  /*3210*/  HADD2.F32 R114, -RZ, R4.reuse.H0_H0 ;  /* 0x20000004ff727230 */ /* 0x100fe40000004100 */
[----:B------:R-:W-:Y:S01]  /*3220*/  FMUL.FTZ R168, R128, R145 ;  /* 0x0000009180a87220 */ /* 0x000fe20000410000 */
[--C-:B0-----:R-:W-:Y:S02]  /*3230*/  HADD2.F32 R109, -RZ, R5.reuse.H1_H1 ;  /* 0x30000005ff6d7230 */ /* 0x101fe40000004100 */
[----:B------:R-:W-:Y:S01]  /*3240*/  FMUL.FTZ R160, R103, R154 ;  /* 0x0000009a67a07220 */ /* 0x000fe20000410000 */
[----:B------:R-:W-:Y:S02]  /*3250*/  HADD2.F32 R112, -RZ, R5.H0_H0 ;  /* 0x20000005ff707230 */ /* 0x000fe40000004100 */
[-C--:B------:R-:W-:Y:S01]  /*3260*/  FFMA.FTZ R10, R146, R141.reuse, R11 ;  /* 0x0000008d920a7223 */ /* 0x080fe2000001000b */
[----:B-1----:R-:W-:Y:S01]  /*3270*/  HADD2.F32 R115, -RZ, R4.H1_H1 ;  /* 0x30000004ff737230 */ /* 0x002fe20000004100 */
[----:B------:R0:W-:Y:S01]  /*3280*/  STS [R54+0x10], R159 ;  /* 0x0000109f36007388 */ /* 0x0001e20000000800 */
[----:B------:R-:W-:Y:S01]  /*3290*/  FMUL.FTZ R161, R105, R168 ;  /* 0x000000a869a17220 */ /* 0x000fe20000410000 */
[----:B------:R-:W-:Y:S01]  /*32a0*/  FMUL.FTZ R141, R112, R141 ;  /* 0x0000008d708d7220 */ /* 0x000fe20000410000 */
[----:B------:R-:W-:Y:S01]  /*32b0*/  FMUL.FTZ R9, R114, R9 ;  /* 0x0000000972097220 */ /* 0x000fe20000410000 */
[----:B------:R-:W-:Y:S01]  /*32c0*/  FMUL.FTZ R11, R115, R8 ;  /* 0x00000008730b7220 */ /* 0x000fe20000410000 */
[----:B------:R-:W-:Y:S01]  /*32d0*/  FFMA.FTZ R10, R147, R160, R10 ;  /* 0x000000a0930a7223 */ /* 0x000fe2000001000a */
[----:B------:R1:W-:Y:S01]  /*32e0*/  STS [R54+0x1c], R161 ;  /* 0x00001ca136007388 */ /* 0x0003e20000000800 */
[----:B------:R-:W-:-:S02]  /*32f0*/  FFMA.FTZ R158, R139, -R158, R172 ;  /* 0x8000009e8b9e7223 */ /* 0x000fc400000100ac */
[----:B------:R-:W-:Y:S01]  /*3300*/  FFMA.FTZ R10, R151, R162, R10 ;  /* 0x000000a2970a7223 */ /* 0x000fe2000001000a */
[----:B0-----:R-:W-:Y:S01]  /*3310*/  FMUL.FTZ R159, R109, R160 ;  /* 0x000000a06d9f7220 */ /* 0x001fe20000410000 */
[----:B------:R0:W-:Y:S04]  /*3320*/  STS [R54+0x8], R141 ;  /* 0x0000088d36007388 */ /* 0x0001e80000000800 */
[----:B------:R0:W-:Y:S01]  /*3330*/  STS [R54+0xc], R159 ;  /* 0x00000c9f36007388 */ /* 0x0001e20000000800 */
[----:B-1----:R-:W-:-:S03]  /*3340*/  FFMA.FTZ R161, R155, R164, R10 ;  /* 0x000000a49ba17223 */ /* 0x002fc6000001000a */
        /* <DEDUP_REMOVED lines=12> */
.L_x_9693:
[----:B------:R-:W-:Y:S05]  /*3410*/  BSYNC B0 ;  /* 0x0000000000007941 */ /* 0x000fea0003800000 */
.L_x_9692:
        /* <DEDUP_REMOVED lines=17> */
.L_x_9695:
[----:B------:R-:W-:Y:S05]  /*3530*/  BSYNC B0 ;  /* 0x0000000000007941 */ /* 0x000fea0003800000 */
.L_x_9694:
[----:B01----:R0:W1:Y:S01]  /*3540*/  LDS R11, [R72+0x320] ;  /* 0x00032000480b7984 */ /* 0x0030620000000800 */
[----:B------:R-:W-:Y:S04]  /*3550*/  BSSY B0, `(.L_x_9696) ;  /* 0x0000005000007945 */ /* 0x000fe80003800000 */
[----:B------:R-:W-:Y:S05]  /*3560*/  @!P4 BRA `(.L_x_9697) ;  /* 0x00000000000cc947 */ /* 0x000fea0003800000 */
[----:B------:R-:W-:-:S05]  /*3570*/  IMAD.WIDE.U32 R8, R34, UR20, R42 ;  /* 0x0000001422087c25 */ /* 0x000fca000f8e002a */
[----:B------:R-:W-:-:S05]  /*3580*/  IADD3 R9, R133, R9, RZ ;  /* 0x0000000985097210 */ /* 0x000fca0007ffe0ff */
[----:B-1----:R2:W-:Y:S02]  /*3590*/  REDG.E.ADD.F32.FTZ.RN.STRONG.GPU desc[UR12][R8.64], R11 ;  /* 0x0000000b080079a6 */ /* 0x0025e4000c10f38c */
.L_x_9697:
[----:B------:R-:W-:Y:S05]  /*35a0*/  BSYNC B0 ;  /* 0x0000000000007941 */ /* 0x000fea0003800000 */
.L_x_9696:
        /* <DEDUP_REMOVED lines=12> */
.L_x_9699:
[----:B------:R-:W-:Y:S05]  /*3670*/  BSYNC B0 ;  /* 0x0000000000007941 */ /* 0x000fea0003800000 */
.L_x_9698:
[----:B--23--:R2:W3:Y:S01]  /*3680*/  LDS R11, [R74+0x420] ;  /* 0x000420004a0b7984 */ /* 0x00c4e20000000800 */
[----:B------:R-:W-:Y:S01]  /*3690*/  ISETP.NE.AND P6, PT, R10, RZ, PT ;  /* 0x000000ff0a00720c */ /* 0x000fe20003fc5270 */
[----:B------:R-:W-:-:S12]  /*36a0*/  BSSY B0, `(.L_x_9700) ;  /* 0x0000005000007945 */ /* 0x000fd80003800000 */
[----:B--2---:R-:W-:Y:S05]  /*36b0*/  @!P6 BRA `(.L_x_9701) ;  /* 0x00000000000ce947 */ /* 0x004fea0003800000 */
[----:B------:R-:W-:-:S05]  /*36c0*/  IMAD.WIDE.U32 R8, R34, UR20, R30 ;  /* 0x0000001422087c25 */ /* 0x000fca000f8e001e */
[----:B------:R-:W-:-:S05]  /*36d0*/  IADD3 R9, R133, R9, RZ ;  /* 0x0000000985097210 */ /* 0x000fca0007ffe0ff */
[----:B---3--:R2:W-:Y:S02]  /*36e0*/  REDG.E.ADD.F32.FTZ.RN.STRONG.GPU desc[UR12][R8.64], R11 ;  /* 0x0000000b080079a6 */ /* 0x0085e4000c10f38c */
.L_x_9701:
[----:B------:R-:W-:Y:S05]  /*36f0*/  BSYNC B0 ;  /* 0x0000000000007941 */ /* 0x000fea0003800000 */
.L_x_9700:
[----:B--23--:R2:W3:Y:S01]  /*3700*/  LDS R11, [R75+0x4a0] ;  /* 0x0004a0004b0b7984 */ /* 0x00c4e20000000800 */
[----:B------:R-:W-:Y:S04]  /*3710*/  BSSY B0, `(.L_x_9702) ;  /* 0x0000005000007945 */ /* 0x000fe80003800000 */
[----:B------:R-:W-:Y:S05]  /*3720*/  @!P3 BRA `(.L_x_9703) ;  /* 0x00000000000cb947 */ /* 0x000fea0003800000 */
[----:B------:R-:W-:-:S05]  /*3730*/  IMAD.WIDE.U32 R8, R34, UR20, R46 ;  /* 0x0000001422087c25 */ /* 0x000fca000f8e002e */
[----:B------:R-:W-:-:S05]  /*3740*/  IADD3 R9, R133, R9, RZ ;  /* 0x0000000985097210 */ /* 0x000fca0007ffe0ff */
[----:B---3--:R4:W-:Y:S02]  /*3750*/  REDG.E.ADD.F32.FTZ.RN.STRONG.GPU desc[UR12][R8.64], R11 ;  /* 0x0000000b080079a6 */ /* 0x0089e4000c10f38c */
.L_x_9703:
[----:B------:R-:W-:Y:S05]  /*3760*/  BSYNC B0 ;  /* 0x0000000000007941 */ /* 0x000fea0003800000 */
.L_x_9702:
[----:B---34-:R3:W4:Y:S01]  /*3770*/  LDS R11, [R76+0x520] ;  /* 0x000520004c0b7984 */ /* 0x0187220000000800 */
[----:B------:R-:W-:Y:S04]  /*3780*/  BSSY B0, `(.L_x_9704) ;  /* 0x0000005000007945 */ /* 0x000fe80003800000 */
[----:B------:R-:W-:Y:S05]  /*3790*/  @!P4 BRA `(.L_x_9705) ;  /* 0x00000000000cc947 */ /* 0x000fea0003800000 */
[----:B------:R-:W-:-:S05]  /*37a0*/  IMAD.WIDE.U32 R8, R34, UR20, R28 ;  /* 0x0000001422087c25 */ /* 0x000fca000f8e001c */
[----:B------:R-:W-:-:S05]  /*37b0*/  IADD3 R9, R133, R9, RZ ;  /* 0x0000000985097210 */ /* 0x000fca0007ffe0ff */
[----:B----4-:R4:W-:Y:S02]  /*37c0*/  REDG.E.ADD.F32.FTZ.RN.STRONG.GPU desc[UR12][R8.64], R11 ;  /* 0x0000000b080079a6 */ /* 0x0109e4000c10f38c */
.L_x_9705:
[----:B------:R-:W-:Y:S05]  /*37d0*/  BSYNC B0 ;  /* 0x0000000000007941 */ /* 0x000fea0003800000 */
.L_x_9704:
[----:B----4-:R4:W0:Y:S01]  /*37e0*/  LDS R11, [R78+0x5a0] ;  /* 0x0005a0004e0b7984 */ /* 0x0108220000000800 */
[----:B------:R-:W-:Y:S01]  /*37f0*/  BSSY B0, `(.L_x_9706) ;  /* 0x0000005000007945 */ /* 0x000fe20003800000 */
[----:B------:R-:W-:-:S03]  /*3800*/  IMAD.WIDE.U32 R8, R34, UR20, R26 ;  /* 0x0000001422087c25 */ /* 0x000fc6000f8e001a */
[----:B------:R-:W-:Y:S05]  /*3810*/  @!P5 BRA `(.L_x_9707) ;  /* 0x000000000008d947 */ /* 0x000fea0003800000 */
[----:B------:R-:W-:-:S05]  /*3820*/  IADD3 R9, R133, R9, RZ ;  /* 0x0000000985097210 */ /* 0x000fca0007ffe0ff */
[----:B0-----:R0:W-:Y:S02]  /*3830*/  REDG.E.ADD.F32.FTZ.RN.STRONG.GPU desc[UR12][R8.64], R11 ;  /* 0x0000000b080079a6 */ /* 0x0011e4000c10f38c */
.L_x_9707:
[----:B------:R-:W-:Y:S05]  /*3840*/  BSYNC B0 ;  /* 0x0000000000007941 */ /* 0x000fea0003800000 */
.L_x_9706:
[----:B------:R-:W5:Y:S01]  /*3850*/  SHFL.DOWN PT, R10, R141, 0x1, 0x1f ;  /* 0x08201f008d0a7f89 */ /* 0x000f6200000e0000 */
[----:B------:R-:W-:Y:S01]  /*3860*/  ISETP.GT.AND P3, PT, R66, 0x1e, PT ;  /* 0x0000001e4200780c */ /* 0x000fe20003f64270 */
[----:B------:R-:W-:Y:S01]  /*3870*/  FMUL.FTZ R138, R138, R149 ;  /* 0x000000958a8a7220 */ /* 0x000fe20000410000 */
[----:B------:R-:W-:Y:S01]  /*3880*/  ISETP.NE.AND P4, PT, R66, RZ, PT ;  /* 0x000000ff4200720c */ /* 0x000fe20003f85270 */
[----:B0-----:R-:W0:Y:S01]  /*3890*/  SHFL.DOWN PT, R8, R159, 0x1, 0x1f ;  /* 0x08201f009f087f89 */ /* 0x001e2200000e0000 */
        /* <DEDUP_REMOVED lines=8> */
[----:B------:R-:W-:Y:S01]  /*3920*/  BSSY B0, `(.L_x_9708) ;  /* 0x000004e000007945 */ /* 0x000fe20003800000 */
[----:B------:R-:W-:Y:S01]  /*3930*/  FFMA.FTZ R119, R116, R138, R119 ;  /* 0x0000008a74777223 */ /* 0x000fe20000010077 */
[----:B------:R-:W-:Y:S01]  /*3940*/  FFMA.FTZ R124, R101, R135, R124 ;  /* 0x00000087657c7223 */ /* 0x000fe2000001007c */
[----:B------:R-:W1:Y:S01]  /*3950*/  @!P4 S2R R160, SR_CgaCtaId ;  /* 0x0000000000a0c919 */ /* 0x000e620000008800 */
[----:B------:R-:W-:Y:S01]  /*3960*/  @!P4 MOV R9, 0x400 ;  /* 0x000004000009c802 */ /* 0x000fe20000000f00 */
[----:B------:R-:W-:Y:S01]  /*3970*/  FFMA.FTZ R121, R128, R140, R121 ;  /* 0x0000008c80797223 */ /* 0x000fe20000010079 */
[----:B------:R-:W-:Y:S01]  /*3980*/  FFMA.FTZ R120, R99, R134, R120 ;  /* 0x0000008663787223 */ /* 0x000fe20000010078 */
[----:B------:R-:W-:Y:S01]  /*3990*/  FFMA.FTZ R118, R97, R131, R118 ;  /* 0x0000008361767223 */ /* 0x000fe20000010076 */
[----:B-----5:R-:W-:Y:S01]  /*39a0*/  @!P3 FADD.FTZ R141, R141, R10 ;  /* 0x0000000a8d8db221 */ /* 0x020fe20000010000 */
[----:B0-----:R-:W-:-:S04]  /*39b0*/  @!P3 FADD.FTZ R159, R159, R8 ;  /* 0x000000089f9fb221 */ /* 0x001fc80000010000 */
[----:B------:R-:W0:Y:S01]  /*39c0*/  SHFL.DOWN PT, R10, R141, 0x2, 0x1f ;  /* 0x08401f008d0a7f89 */ /* 0x000e2200000e0000 */
[----:B------:R-:W-:-:S03]  /*39d0*/  ISETP.GT.AND P3, PT, R66, 0x1d, PT ;  /* 0x0000001d4200780c */ /* 0x000fc60003f64270 */
[----:B------:R-:W5:Y:S01]  /*39e0*/  SHFL.DOWN PT, R8, R159, 0x2, 0x1f ;  /* 0x08401f009f087f89 */ /* 0x000f6200000e0000 */
[----:B-1----:R-:W-:Y:S01]  /*39f0*/  @!P4 LEA R57, R160, R9, 0x18 ;  /* 0x00000009a039c211 */ /* 0x002fe200078ec0ff */
[C---:B------:R-:W-:Y:S01]  /*3a00*/  FMUL.FTZ R160, R129.reuse, R149 ;  /* 0x0000009581a07220 */ /* 0x040fe20000410000 */
[----:B------:R-:W-:-:S07]  /*3a10*/  FMUL.FTZ R9, R129, R152 ;  /* 0x0000009881097220 */ /* 0x000fce0000410000 */
[----:B0-----:R-:W-:Y:S01]  /*3a20*/  @!P3 FADD.FTZ R141, R141, R10 ;  /* 0x0000000a8d8db221 */ /* 0x001fe20000010000 */
[----:B------:R-:W-:Y:S01]  /*3a30*/  FMUL.FTZ R160, R155, R160 ;  /* 0x000000a09ba07220 */ /* 0x000fe20000410000 */
[----:B------:R-:W-:Y:S01]  /*3a40*/  FMUL.FTZ R133, R146, R9 ;  /* 0x0000000992857220 */ /* 0x000fe20000410000 */
[----:B-----5:R-:W-:Y:S02]  /*3a50*/  @!P3 FADD.FTZ R159, R159, R8 ;  /* 0x000000089f9fb221 */ /* 0x020fe40000010000 */
[----:B------:R-:W0:Y:S01]  /*3a60*/  SHFL.DOWN PT, R10, R141, 0x4, 0x1f ;  /* 0x08801f008d0a7f89 */ /* 0x000e2200000e0000 */
[----:B------:R-:W-:Y:S01]  /*3a70*/  ISETP.GT.AND P3, PT, R66, 0x1b, PT ;  /* 0x0000001b4200780c */ /* 0x000fe20003f64270 */
[----:B------:R-:W-:Y:S02]  /*3a80*/  FFMA.FTZ R11, R113, R138, R160 ;  /* 0x0000008a710b7223 */ /* 0x000fe400000100a0 */
[----:B------:R-:W1:Y:S02]  /*3a90*/  SHFL.DOWN PT, R8, R159, 0x4, 0x1f ;  /* 0x08801f009f087f89 */ /* 0x000e6400000e0000 */
[----:B------:R-:W-:Y:S01]  /*3aa0*/  FADD.FTZ R90, R11, R90 ;  /* 0x0000005a0b5a7221 */ /* 0x000fe20000010000 */
[----:B------:R-:W-:-:S04]  /*3ab0*/  FMUL.FTZ R11, R129, R142 ;  /* 0x0000008e810b7220 */ /* 0x000fc80000410000 */
[----:B------:R-:W-:-:S04]  /*3ac0*/  FMUL.FTZ R144, R144, R11 ;  /* 0x0000000b90907220 */ /* 0x000fc80000410000 */
        /* <DEDUP_REMOVED lines=13> */
[-C--:B------:R-:W-:Y:S01]  /*3ba0*/  FMUL.FTZ R8, R129, R154.reuse ;  /* 0x0000009a81087220 */ /* 0x080fe20000410000 */
[----:B------:R-:W1:Y:S01]  /*3bb0*/  SHFL.DOWN PT, R162, R159, 0x10, 0x1f ;  /* 0x0a001f009fa27f89 */ /* 0x000e6200000e0000 */
[----:B------:R-:W-:Y:S01]  /*3bc0*/  FMUL.FTZ R154, R137, R154 ;  /* 0x0000009a899a7220 */ /* 0x000fe20000410000 */
        /* <DEDUP_REMOVED lines=8> */
[-C--:B------:R-:W-:Y:S01]  /*3c50*/  FFMA.FTZ R123, R122, R136.reuse, R123 ;  /* 0x000000887a7b7223 */ /* 0x080fe2000001007b */
        /* <DEDUP_REMOVED lines=8> */
[----:B------:R-:W-:Y:S01]  /*3ce0*/  FADD.FTZ R93, R10, R93 ;  /* 0x0000005d0a5d7221 */ /* 0x000fe20000010000 */
[----:B0-----:R-:W-:Y:S01]  /*3cf0*/  @!P3 FADD.FTZ R141, R141, R164 ;  /* 0x000000a48d8db221 */ /* 0x001fe20000010000 */
[----:B------:R-:W-:Y:S01]  /*3d00*/  FADD.FTZ R88, R133, R88 ;  /* 0x0000005885587221 */ /* 0x000fe20000010000 */
[----:B------:R-:W-:Y:S01]  /*3d10*/  FADD.FTZ R95, R2, R95 ;  /* 0x0000005f025f7221 */ /* 0x000fe20000010000 */
[----:B-1----:R-:W-:-:S02]  /*3d20*/  @!P3 FADD.FTZ R159, R159, R162 ;  /* 0x000000a29f9fb221 */ /* 0x002fc40000010000 */
[----:B------:R-:W-:-:S03]  /*3d30*/  MOV R9, R141 ;  /* 0x0000008d00097202 */ /* 0x000fc60000000f00 */
        /* <DEDUP_REMOVED lines=12> */
.L_x_9709:
[----:B------:R-:W-:Y:S05]  /*3e00*/  BSYNC B0 ;  /* 0x0000000000007941 */ /* 0x000fea0003800000 */
.L_x_9708:
[----:B------:R-:W-:Y:S01]  /*3e10*/  IADD3 R132, R132, 0x1, RZ ;  /* 0x0000000184847810 */ /* 0x000fe20007ffe0ff */
[----:B------:R-:W-:-:S03]  /*3e20*/  UIADD3 UR5, UP0, UR5, 0x1, URZ ;  /* 0x0000000105057890 */ /* 0x000fc6000ff1e03f */
[----:B------:R-:W-:Y:S01]  /*3e30*/  ISETP.GE.AND P2, PT, R132, UR24, PT ;  /* 0x0000001884007c0c */ /* 0x000fe2000bf46270 */
[----:B------:R-:W-:-:S12]  /*3e40*/  UIADD3.X UR6, URZ, UR6, URZ, UP0, !UPT ;  /* 0x000000063f067290 */ /* 0x000fd800087fe43f */
[----:B------:R-:W-:Y:S05]  /*3e50*/  @!P2 BRA `(.L_x_9710) ;  /* 0xffffffe000f0a947 */ /* 0x000fea000383ffff */
.L_x_9689:
[----:B------:R-:W-:Y:S01]  /*3e60*/  BAR.SYNC.DEFER_BLOCKING 0x0 ;  /* 0x0000000000007b1d */ /* 0x000fe20000010000 */
[----:B------:R-:W-:Y:S01]  /*3e70*/  F2FP.F16.F32.PACK_AB R123, R121, R123 ;  /* 0x0000007b797b723e */ /* 0x000fe200000000ff */
[----:B------:R-:W-:Y:S01]  /*3e80*/  UIADD3 UR4, UR4, -0x100, URZ ;  /* 0xffffff0004047890 */ /* 0x000fe2000fffe03f */
[----:B------:R-:W-:Y:S02]  /*3e90*/  F2FP.F16.F32.PACK_AB R122, R119, R117 ;  /* 0x00000075777a723e */ /* 0x000fe400000000ff */
[----:B------:R-:W-:-:S03]  /*3ea0*/  F2FP.F16.F32.PACK_AB R121, R126, R124 ;  /* 0x0000007c7e79723e */ /* 0x000fc600000000ff */
[----:B-1----:R-:W1:Y:S01]  /*3eb0*/  LDC.64 R28, c[0x0][0x388] ;  /* 0x0000e200ff1c7b82 */ /* 0x002e620000000a00 */
[----:B------:R-:W-:Y:S01]  /*3ec0*/  F2FP.F16.F32.PACK_AB R120, R120, R118 ;  /* 0x000000767878723e */ /* 0x000fe200000000ff */
[----:B------:R-:W-:Y:S01]  /*3ed0*/  ULDC.64 UR6, c[0x0][0x390] ;  /* 0x0000e40000067ab9 */ /* 0x000fe20000000a00 */
[----:B------:R-:W-:Y:S01]  /*3ee0*/  LEA R2, R66, R57, 0x4 ;  /* 0x0000003942027211 */ /* 0x000fe200078e20ff */
[----:B------:R-:W-:Y:S01]  /*3ef0*/  IMAD R0, R48, UR6, RZ ;  /* 0x0000000630007c24 */ /* 0x000fe2000f8e02ff */
[----:B--2---:R-:W-:Y:S02]  /*3f00*/  MOV R26, R12 ;  /* 0x0000000c001a7202 */ /* 0x004fe40000000f00 */
[----:B------:R-:W-:Y:S01]  /*3f10*/  MOV R27, R13 ;  /* 0x0000000d001b7202 */ /* 0x000fe20000000f00 */
[----:B------:R-:W2:Y:S01]  /*3f20*/  LDC.64 R30, c[0x0][0x3e0] ;  /* 0x0000f800ff1e7b82 */ /* 0x000ea20000000a00 */
[C---:B------:R-:W-:Y:S01]  /*3f30*/  IMAD R7, R3.reuse, UR7, R0 ;  /* 0x0000000703077c24 */ /* 0x040fe2000f8e0200 */
[C---:B------:R-:W-:Y:S01]  /*3f40*/  SHF.L.U32 R32, R18.reuse, 0x4, RZ ;  /* 0x0000000412207819 */ /* 0x040fe200000006ff */
[----:B------:R-:W-:Y:S01]  /*3f50*/  IMAD.WIDE.U32 R4, R3, UR6, R26 ;  /* 0x0000000603047c25 */ /* 0x000fe2000f8e001a */
[----:B------:R-:W-:Y:S01]  /*3f60*/  SHF.L.U64.HI R39, R18, 0x4, R71 ;  /* 0x0000000412277819 */ /* 0x000fe20000010247 */
[----:B------:R-:W-:Y:S01]  /*3f70*/  ULDC.64 UR6, c[0x0][0x3b0] ;  /* 0x0000ec0000067ab9 */ /* 0x000fe20000000a00 */
[----:B------:R-:W-:-:S02]  /*3f80*/  ISETP.GT.AND P4, PT, R61, 0x1, PT ;  /* 0x000000013d00780c */ /* 0x000fc40003f84270 */
[----:B------:R-:W5:Y:S01]  /*3f90*/  LDC.64 R34, c[0x0][0x3a8] ;  /* 0x0000ea00ff227b82 */ /* 0x000f620000000a00 */
[----:B------:R-:W-:Y:S01]  /*3fa0*/  IADD3 R5, R5, R7, RZ ;  /* 0x0000000705057210 */ /* 0x000fe20007ffe0ff */
[----:B------:R-:W-:Y:S01]  /*3fb0*/  STS.128 [R2], R120 ;  /* 0x0000007802007388 */ /* 0x000fe20000000c00 */
[----:B------:R-:W-:-:S03]  /*3fc0*/  NOP ;  /* 0x0000000000007918 */ /* 0x000fc60000000000 */
[----:B0-----:R-:W0:Y:S01]  /*3fd0*/  LDS.128 R8, [R2] ;  /* 0x0000000002087984 */ /* 0x001e220000000c00 */
[C---:B-1----:R-:W-:Y:S01]  /*3fe0*/  IMAD R0, R28.reuse, UR15, RZ ;  /* 0x0000000f1c007c24 */ /* 0x042fe2000f8e02ff */
[----:B------:R-:W1:Y:S01]  /*3ff0*/  LDC.64 R36, c[0x0][0x3f0] ;  /* 0x0000fc00ff247b82 */ /* 0x000e620000000a00 */
[----:B------:R-:W-:Y:S01]  /*4000*/  IMAD.WIDE.U32 R4, R28, UR14, R4 ;  /* 0x0000000e1c047c25 */ /* 0x000fe2000f8e0004 */
[----:B------:R-:W-:-:S03]  /*4010*/  F2FP.F16.F32.PACK_AB R28, R94, R95 ;  /* 0x0000005f5e1c723e */ /* 0x000fc600000000ff */
[----:B------:R-:W-:Y:S01]  /*4020*/  FADD.FTZ R95, R82, R95 ;  /* 0x0000005f525f7221 */ /* 0x000fe20000010000 */
[----:B------:R-:W-:Y:S01]  /*4030*/  IADD3 R63, P1, R63, -0x200, RZ ;  /* 0xfffffe003f3f7810 */ /* 0x000fe20007f3e0ff */
[----:B------:R-:W-:Y:S01]  /*4040*/  IMAD R7, R29, UR14, R0 ;  /* 0x0000000e1d077c24 */ /* 0x000fe2000f8e0200 */
[----:B--2---:R-:W-:Y:S01]  /*4050*/  LEA R12, P0, R4, R30, 0x1 ;  /* 0x0000001e040c7211 */ /* 0x004fe200078008ff */
[----:B------:R-:W-:Y:S01]  /*4060*/  IMAD.WIDE.U32 R26, R3, UR6, R26 ;  /* 0x00000006031a7c25 */ /* 0x000fe2000f8e001a */
[----:B------:R-:W-:-:S03]  /*4070*/  F2FP.F16.F32.PACK_AB R30, R90, R89 ;  /* 0x000000595a1e723e */ /* 0x000fc600000000ff */
[----:B------:R-:W-:Y:S01]  /*4080*/  FADD.FTZ R94, R95, R94 ;  /* 0x0000005e5f5e7221 */ /* 0x000fe20000010000 */
[----:B------:R-:W-:Y:S02]  /*4090*/  IADD3 R0, R5, R7, RZ ;  /* 0x0000000705007210 */ /* 0x000fe40007ffe0ff */
[----:B------:R-:W-:Y:S01]  /*40a0*/  F2FP.F16.F32.PACK_AB R29, R92, R93 ;  /* 0x0000005d5c1d723e */ /* 0x000fe200000000ff */
[----:B------:R-:W-:Y:S01]  /*40b0*/  FADD.FTZ R93, R94, R93 ;  /* 0x0000005d5e5d7221 */ /* 0x000fe20000010000 */
[----:B------:R-:W-:Y:S01]  /*40c0*/  LEA.HI.X R4, R4, R31, R0, 0x1, P0 ;  /* 0x0000001f04047211 */ /* 0x000fe200000f0c00 */
[----:B------:R-:W-:Y:S01]  /*40d0*/  IMAD R0, R48, UR6, RZ ;  /* 0x0000000630007c24 */ /* 0x000fe2000f8e02ff */
[----:B------:R-:W-:Y:S01]  /*40e0*/  IADD3 R12, P0, R12, R32, RZ ;  /* 0x000000200c0c7210 */ /* 0x000fe20007f1e0ff */
[----:B------:R-:W-:Y:S01]  /*40f0*/  FADD.FTZ R92, R93, R92 ;  /* 0x0000005c5d5c7221 */ /* 0x000fe20000010000 */
[----:B------:R-:W-:Y:S01]  /*4100*/  F2FP.F16.F32.PACK_AB R31, R88, R91 ;  /* 0x0000005b581f723e */ /* 0x000fe200000000ff */
[----:B------:R-:W-:Y:S01]  /*4110*/  IMAD R33, R3, UR7, R0 ;  /* 0x0000000703217c24 */ /* 0x000fe2000f8e0200 */
[----:B------:R-:W-:Y:S01]  /*4120*/  IADD3.X R13, R4, R39, RZ, P0, !PT ;  /* 0x00000027040d7210 */ /* 0x000fe200007fe4ff */
[----:B-----5:R-:W-:-:S02]  /*4130*/  IMAD R0, R34, UR15, RZ ;  /* 0x0000000f22007c24 */ /* 0x020fc4000f8e02ff */
[----:B------:R-:W-:Y:S01]  /*4140*/  FADD.FTZ R89, R92, R89 ;  /* 0x000000595c597221 */ /* 0x000fe20000010000 */
[----:B------:R-:W-:Y:S02]  /*4150*/  IADD3 R59, P2, R59, -0x200, RZ ;  /* 0xfffffe003b3b7810 */ /* 0x000fe40007f5e0ff */
[----:B------:R-:W-:Y:S01]  /*4160*/  IADD3 R27, R27, R33, RZ ;  /* 0x000000211b1b7210 */ /* 0x000fe20007ffe0ff */
[----:B------:R-:W-:Y:S01]  /*4170*/  FADD.FTZ R90, R89, R90 ;  /* 0x0000005a595a7221 */ /* 0x000fe20000010000 */
[----:B------:R-:W-:Y:S02]  /*4180*/  IADD3 R56, P3, R56, -0x200, RZ ;  /* 0xfffffe0038387810 */ /* 0x000fe40007f7e0ff */
[----:B------:R-:W-:Y:S01]  /*4190*/  IADD3 R61, R61, -0x1, RZ ;  /* 0xffffffff3d3d7810 */ /* 0x000fe20007ffe0ff */
[----:B------:R-:W-:Y:S01]  /*41a0*/  FADD.FTZ R91, R90, R91 ;  /* 0x0000005b5a5b7221 */ /* 0x000fe20000010000 */
[----:B------:R-:W-:Y:S02]  /*41b0*/  IADD3.X R64, R64, -0x1, RZ, P1, !PT ;  /* 0xffffffff40407810 */ /* 0x000fe40000ffe4ff */
[----:B------:R-:W-:Y:S01]  /*41c0*/  IADD3.X R60, R60, -0x1, RZ, P2, !PT ;  /* 0xffffffff3c3c7810 */ /* 0x000fe200017fe4ff */
[----:B------:R-:W-:Y:S01]  /*41d0*/  FADD.FTZ R82, R91, R88 ;  /* 0x000000585b527221 */ /* 0x000fe20000010000 */
[----:B------:R-:W-:Y:S01]  /*41e0*/  IADD3.X R58, R58, -0x1, RZ, P3, !PT ;  /* 0xffffffff3a3a7810 */ /* 0x000fe20001ffe4ff */
[----:B0-----:R0:W-:Y:S01]  /*41f0*/  STG.E.128 desc[UR12][R12.64+-0x200], R8 ;  /* 0xfffe00080c007986 */ /* 0x0011e2000c101d0c */
[----:B------:R-:W-:Y:S01]  /*4200*/  BAR.SYNC.DEFER_BLOCKING 0x0 ;  /* 0x0000000000007b1d */ /* 0x000fe20000010000 */
[----:B0-----:R-:W-:-:S02]  /*4210*/  IMAD R11, R35, UR14, R0 ;  /* 0x0000000e230b7c24 */ /* 0x001fc4000f8e0200 */
        /* <DEDUP_REMOVED lines=13> */
.L_x_9687:
        /* <DEDUP_REMOVED lines=26> */
.L_x_9713:
[----:B------:R-:W-:Y:S05]  /*4490*/  BSYNC B0 ;  /* 0x0000000000007941 */ /* 0x000fea0003800000 */
.L_x_9712:
        /* <DEDUP_REMOVED lines=29> */
.L_x_9715:
[----:B------:R-:W2:Y:S02]  /*4670*/  S2R R15, SR_TID.X ;  /* 0x00000000000f7919 */ /* 0x000ea40000002100 */
.L_x_9716:
[----:B------:R-:W-:Y:S05]  /*4680*/  BSYNC B0 ;  /* 0x0000000000007941 */ /* 0x000fea0003800000 */
.L_x_9714:
        /* <DEDUP_REMOVED lines=22> */
.L_x_9718:
        /* <DEDUP_REMOVED lines=26> */
.L_x_9717:
[----:B------:R-:W-:Y:S05]  /*4990*/  EXIT ;  /* 0x000000000000794d */ /* 0x000fea0003800000 */
.L_x_9719:
        /* <DEDUP_REMOVED lines=14> */
.L_x_11033:


//--------------------- .text._Z25selective_scan_bwd_kernelI32Selective_Scan_bwd_kernel_traitsILi32ELi8ELb1ELb1ELb0ELb1ELb0EN3c104HalfEfEEv12SSMParamsBwd --------------------------
	.section	.text._Z25selective_scan_bwd_kernelI32Selective_Scan_bwd_kernel_traitsILi32ELi8ELb1ELb1ELb0ELb1ELb0EN3c104HalfEfEEv12SSMParamsBwd,"ax",@progbits
	.align	128
        .global         _Z25selective_scan_bwd_kernelI32Selective_Scan_bwd_kernel_traitsILi32ELi8ELb1ELb1ELb0ELb1ELb0EN3c104HalfEfEEv12SSMParamsBwd
        .type           _Z25selective_scan_bwd_kernelI32Selective_Scan_bwd_kernel_traitsILi32ELi8ELb1ELb1ELb0ELb1ELb0EN3c104HalfEfEEv12SSMParamsBwd,@function
        .size           _Z25selective_scan_bwd_kernelI32Selective_Scan_bwd_kernel_traitsILi32ELi8ELb1ELb1ELb0ELb1ELb0EN3c104HalfEfEEv12SSMParamsBwd,(.L_x_11034 - _Z25selective_scan_bwd_kernelI32Selective_Scan_bwd_kernel_traitsILi32ELi8ELb1ELb1ELb0ELb1ELb0EN3c104HalfEfEEv12SSMParamsBwd)
        .other          _Z25selective_scan_bwd_kernelI32Selective_Scan_bwd_kernel_traitsILi32ELi8ELb1ELb1ELb0ELb1ELb0EN3c104HalfEfEEv12SSMParamsBwd,@"STO_CUDA_ENTRY STV_DEFAULT"
_Z25selective_scan_bwd_kernelI32Selective_Scan_bwd_kernel_traitsILi32ELi8ELb1ELb1ELb0ELb1ELb0EN3c104HalfEfEEv12SSMParamsBwd:
.text._Z25selective_scan_bwd_kernelI32Selective_Scan_bwd_kernel_traitsILi32ELi8ELb1ELb1ELb0ELb1ELb0EN3c104HalfEfEEv12SSMParamsBwd:
        /* <DEDUP_REMOVED lines=50> */
[----:B------:R-:W-:Y:S01]  /*0320*/  LEA R9, R23, 0xffffff00, 0x8 ;  /* 0xffffff0017097811 */ /* 0x000fe200078e40ff */
[----:B------:R-:W3:Y:S01]  /*0330*/  LDC.64 R56, c[0x0][0x2d8] ;  /* 0x0000b600ff387b82 */ /* 0x000ee20000000a00 */
        /* <DEDUP_REMOVED lines=12> */
[----:B------:R-:W-:Y:S02]  /*0400*/  @P0 IADD3 R53, R53, 0x1, RZ ;  /* 0x0000000135350810 */ /* 0x000fe40007ffe0ff */
        /* <DEDUP_REMOVED lines=28> */
[----:B------:R-:W-:Y:S01]  /*05d0*/  IMAD R0, R55, R14, RZ ;  /* 0x0000000e37007224 */ /* 0x000fe200078e02ff */
[----:B------:R-:W-:Y:S02]  /*05e0*/  ISETP.NE.U32.AND P2, PT, R20, RZ, PT ;  /* 0x000000ff1400720c */ /* 0x000fe40003f45070 */
[----:B------:R-:W2:Y:S01]  /*05f0*/  @P0 LDC R25, c[0x0][0x21c] ;  /* 0x00008700ff190b82 */ /* 0x000ea20000000800 */
[----:B------:R-:W-:Y:S01]  /*0600*/  ISETP.NE.AND.EX P1, PT, R19, RZ, PT, P1 ;  /* 0x000000ff1300720c */ /* 0x000fe20003f25310 */
[----:B------:R-:W-:Y:S01]  /*0610*/  IMAD R15, R53, R15, R0 ;  /* 0x0000000f350f7224 */ /* 0x000fe200078e0200 */
[----:B------:R-:W-:Y:S01]  /*0620*/  ISETP.NE.AND.EX P2, PT, R21, RZ, PT, P2 ;  /* 0x000000ff1500720c */ /* 0x000fe20003f45320 */
[----:B0-----:R-:W-:Y:S01]  /*0630*/  IMAD R0, R50, R16, RZ ;  /* 0x0000001032007224 */ /* 0x001fe200078e02ff */
[----:B---3--:R-:W-:Y:S01]  /*0640*/  LEA R60, P5, R62, R60, 0x1 ;  /* 0x0000003c3e3c7211 */ /* 0x008fe200078a08ff */
[----:B------:R-:W-:Y:S01]  /*0650*/  IMAD.WIDE.U32 R4, R3, R16, UR4 ;  /* 0x0000000403047e25 */ /* 0x000fe2000f8e0010 */
[----:B------:R-:W-:Y:S01]  /*0660*/  ULDC.64 UR8, c[0x0][0x268] ;  /* 0x00009a0000087ab9 */ /* 0x000fe20000000a00 */
[----:B------:R-:W0:Y:S02]  /*0670*/  @P0 LDC.64 R12, c[0x0][0x310] ;  /* 0x0000c400ff0c0b82 */ /* 0x000e240000000a00 */
[----:B------:R-:W-:Y:S01]  /*0680*/  IMAD.WIDE.U32 R6, R53, R14, UR6 ;  /* 0x0000000635067e25 */ /* 0x000fe2000f8e000e */
[----:B------:R-:W-:Y:S01]  /*0690*/  IADD3 R65, P3, R9, R4, RZ ;  /* 0x0000000409417210 */ /* 0x000fe20007f7e0ff */
[----:B------:R-:W-:-:S02]  /*06a0*/  ULDC.64 UR6, c[0x0][0x230] ;  /* 0x00008c0000067ab9 */ /* 0x000fc40000000a00 */
[----:B------:R-:W-:Y:S01]  /*06b0*/  IMAD R0, R3, R17, R0 ;  /* 0x0000001103007224 */ /* 0x000fe200078e0200 */
[----:B------:R-:W-:Y:S02]  /*06c0*/  IADD3 R68, R7, R15, RZ ;  /* 0x0000000f07447210 */ /* 0x000fe40007ffe0ff */
[----:B------:R-:W-:Y:S02]  /*06d0*/  CS2R R14, SRZ ;  /* 0x00000000000e7805 */ /* 0x000fe4000001ff00 */
[----:B------:R-:W-:Y:S02]  /*06e0*/  IADD3 R9, P4, R9, R6, RZ ;  /* 0x0000000609097210 */ /* 0x000fe40007f9e0ff */
[----:B------:R-:W-:Y:S02]  /*06f0*/  IADD3.X R4, R11, R5, R0, P3, !PT ;  /* 0x000000050b047210 */ /* 0x000fe40001ffe400 */
[----:B------:R-:W-:Y:S02]  /*0700*/  CS2R R16, SRZ ;  /* 0x0000000000107805 */ /* 0x000fe4000001ff00 */
[----:B------:R-:W-:-:S02]  /*0710*/  @P1 LEA R14, P3, R3, R18, 0x2 ;  /* 0x00000012030e1211 */ /* 0x000fc400078610ff */
[----:B------:R-:W-:Y:S01]  /*0720*/  IADD3.X R68, R11, R68, RZ, P4, !PT ;  /* 0x000000440b447210 */ /* 0x000fe200027fe4ff */
[----:B-1----:R-:W-:Y:S01]  /*0730*/  @P0 IMAD R0, R10, UR15, R3 ;  /* 0x0000000f0a000c24 */ /* 0x002fe2000f8e0203 */
[C---:B------:R-:W-:Y:S02]  /*0740*/  @P2 LEA R16, P4, R3.reuse, R20, 0x2 ;  /* 0x0000001403102211 */ /* 0x040fe400078810ff */
[--C-:B------:R-:W-:Y:S02]  /*0750*/  @P1 LEA.HI.X R15, R3, R19, R50.reuse, 0x2, P3 ;  /* 0x00000013030f1211 */ /* 0x100fe400018f1432 */
[----:B------:R-:W-:Y:S01]  /*0760*/  ISETP.GE.AND P1, PT, R23, 0x1, PT ;  /* 0x000000011700780c */ /* 0x000fe20003f26270 */
[----:B------:R-:W-:Y:S01]  /*0770*/  @P0 IMAD R0, R0, R23, RZ ;  /* 0x0000001700000224 */ /* 0x000fe200078e02ff */
[----:B------:R-:W-:Y:S02]  /*0780*/  @P2 LEA.HI.X R17, R3, R21, R50, 0x2, P4 ;  /* 0x0000001503112211 */ /* 0x000fe400020f1432 */
[----:B------:R-:W-:-:S02]  /*0790*/  LEA.HI.X R62, R62, R61, R8, 0x1, P5 ;  /* 0x0000003d3e3e7211 */ /* 0x000fc400028f0c08 */
[C---:B------:R-:W-:Y:S01]  /*07a0*/  LEA R61, P2, R63.reuse, R26, 0x1 ;  /* 0x0000001a3f3d7211 */ /* 0x040fe200078408ff */
[----:B--2---:R-:W-:Y:S02]  /*07b0*/  @P0 IMAD R5, R0, R25, RZ ;  /* 0x0000001900050224 */ /* 0x004fe400078e02ff */
[C---:B------:R-:W-:Y:S01]  /*07c0*/  IMAD R0, R50.reuse, UR6, RZ ;  /* 0x0000000632007c24 */ /* 0x040fe2000f8e02ff */
[----:B------:R-:W-:Y:S01]  /*07d0*/  LEA.HI.X R63, R63, R27, R2, 0x1, P2 ;  /* 0x0000001b3f3f7211 */ /* 0x000fe200010f0c02 */
[----:B------:R-:W-:Y:S01]  /*07e0*/  IMAD R2, R50, UR8, RZ ;  /* 0x0000000832027c24 */ /* 0x000fe2000f8e02ff */
[----:B------:R-:W-:Y:S01]  /*07f0*/  LEA R64, P3, R65, R28, 0x1 ;  /* 0x0000001c41407211 */ /* 0x000fe200078608ff */
[----:B------:R-:W-:Y:S01]  /*0800*/  IMAD R67, R3, UR7, R0 ;  /* 0x0000000703437c24 */ /* 0x000fe2000f8e0200 */
[----:B------:R-:W-:Y:S01]  /*0810*/  LEA R56, P4, R9, R56, 0x1 ;  /* 0x0000003809387211 */ /* 0x000fe200078808ff */
[----:B------:R-:W-:Y:S01]  /*0820*/  IMAD R69, R3, UR9, R2 ;  /* 0x0000000903457c24 */ /* 0x000fe2000f8e0202 */
[----:B------:R-:W-:Y:S01]  /*0830*/  HFMA2.MMA R78, -RZ, RZ, 0, 0 ;  /* 0x00000000ff4e7435 */ /* 0x000fe200000001ff */
[----:B0-----:R-:W-:Y:S01]  /*0840*/  @P0 IMAD.WIDE R12, R5, 0x8, R12 ;  /* 0x00000008050c0825 */ /* 0x001fe200078e020c */
[----:B------:R-:W-:-:S02]  /*0850*/  LEA.HI.X R65, R65, R29, R4, 0x1, P3 ;  /* 0x0000001d41417211 */ /* 0x000fc400018f0c04 */
[----:B------:R-:W-:Y:S02]  /*0860*/  @!P0 CS2R R12, SRZ ;  /* 0x00000000000c8805 */ /* 0x000fe4000001ff00 */
        /* <DEDUP_REMOVED lines=41> */
[----:B------:R-:W-:Y:S02]  /*0b00*/  IADD3 R24, P0, R26, -0x180, RZ ;  /* 0xfffffe801a187810 */ /* 0x000fe40007f1e0ff */
[-C--:B------:R-:W-:Y:S02]  /*0b10*/  LEA.HI.SX32 R58, R18, R18.reuse, 0x1b ;  /* 0x00000012123a7211 */ /* 0x080fe400078fdaff */
[-C--:B------:R-:W-:Y:S02]  /*0b20*/  LEA.HI.SX32 R70, R5, R18.reuse, 0x1b ;  /* 0x0000001205467211 */ /* 0x080fe400078fdaff */
[-C--:B------:R-:W-:Y:S02]  /*0b30*/  LEA.HI.SX32 R0, R7, R18.reuse, 0x1b ;  /* 0x0000001207007211 */ /* 0x080fe400078fdaff */
[-C--:B------:R-:W-:Y:S02]  /*0b40*/  LEA.HI.SX32 R72, R9, R18.reuse, 0x1b ;  /* 0x0000001209487211 */ /* 0x080fe400078fdaff */
[----:B------:R-:W-:-:S02]  /*0b50*/  LEA.HI.SX32 R2, R11, R18, 0x1b ;  /* 0x000000120b027211 */ /* 0x000fc400078fdaff */
[-C--:B------:R-:W-:Y:S02]  /*0b60*/  LEA.HI.SX32 R74, R25, R18.reuse, 0x1b ;  /* 0x00000012194a7211 */ /* 0x080fe400078fdaff */
[-C--:B------:R-:W-:Y:S02]  /*0b70*/  LEA.HI.SX32 R4, R27, R18.reuse, 0x1b ;  /* 0x000000121b047211 */ /* 0x080fe400078fdaff */
[----:B------:R-:W-:Y:S02]  /*0b80*/  LEA.HI.SX32 R76, R29, R18, 0x1b ;  /* 0x000000121d4c7211 */ /* 0x000fe400078fdaff */
[----:B------:R-:W-:Y:S02]  /*0b90*/  IADD3 R26, P1, R26, -0x80, RZ ;  /* 0xffffff801a1a7810 */ /* 0x000fe40007f3e0ff */
[----:B------:R-:W-:Y:S02]  /*0ba0*/  LOP3.LUT R150, R18, 0x1f, RZ, 0xc0, !PT ;  /* 0x0000001f12967812 */ /* 0x000fe400078ec0ff */
[----:B------:R-:W-:-:S02]  /*0bb0*/  LEA R70, R70, R57, 0x2 ;  /* 0x0000003946467211 */ /* 0x000fc400078e10ff */
[-C--:B------:R-:W-:Y:S02]  /*0bc0*/  LEA R71, R0, R57.reuse, 0x2 ;  /* 0x0000003900477211 */ /* 0x080fe400078e10ff */
[-C--:B------:R-:W-:Y:S02]  /*0bd0*/  LEA R72, R72, R57.reuse, 0x2 ;  /* 0x0000003948487211 */ /* 0x080fe400078e10ff */
[-C--:B------:R-:W-:Y:S02]  /*0be0*/  LEA R73, R2, R57.reuse, 0x2 ;  /* 0x0000003902497211 */ /* 0x080fe400078e10ff */
[-C--:B------:R-:W-:Y:S02]  /*0bf0*/  LEA R74, R74, R57.reuse, 0x2 ;  /* 0x000000394a4a7211 */ /* 0x080fe400078e10ff */
[-C--:B------:R-:W-:Y:S02]  /*0c00*/  LEA R75, R4, R57.reuse, 0x2 ;  /* 0x00000039044b7211 */ /* 0x080fe400078e10ff */
[----:B------:R-:W-:-:S02]  /*0c10*/  LEA R76, R76, R57, 0x2 ;  /* 0x000000394c4c7211 */ /* 0x000fc400078e10ff */
[----:B------:R-:W-:Y:S02]  /*0c20*/  LEA R58, R58, R57, 0x2 ;  /* 0x000000393a3a7211 */ /* 0x000fe400078e10ff */
[C---:B------:R-:W-:Y:S02]  /*0c30*/  IADD3.X R25, R6.reuse, -0x1, RZ, P0, !PT ;  /* 0xffffffff06197810 */ /* 0x040fe400007fe4ff */
[----:B------:R-:W-:Y:S02]  /*0c40*/  IADD3.X R27, R6, -0x1, RZ, P1, !PT ;  /* 0xffffffff061b7810 */ /* 0x000fe40000ffe4ff */
[----:B------:R-:W-:Y:S01]  /*0c50*/  MOV R77, UR4 ;  /* 0x00000004004d7c02 */ /* 0x000fe20008000f00 */
[----:B--2---:R-:W-:-:S06]  /*0c60*/  UMOV UR4, URZ ;  /* 0x0000003f00047c82 */ /* 0x004fcc0008000000 */
.L_x_9759:
[----:B------:R-:W-:Y:S01]  /*0c70*/  BAR.SYNC.DEFER_BLOCKING 0x0 ;  /* 0x0000000000007b1d */ /* 0x000fe20000010000 */
[----:B0-----:R-:W-:Y:S02]  /*0c80*/  SHF.R.S32.HI R5, RZ, 0x1f, R18 ;  /* 0x0000001fff057819 */ /* 0x001fe40000011412 */
[C---:B------:R-:W-:Y:S02]  /*0c90*/  SHF.L.U32 R89, R18.reuse, 0x4, RZ ;  /* 0x0000000412597819 */ /* 0x040fe400000006ff */
[----:B------:R-:W-:-:S03]  /*0ca0*/  SHF.L.U64.HI R86, R18, 0x4, R5 ;  /* 0x0000000412567819 */ /* 0x000fc60000010205 */
[----:B------:R-:W0:Y:S01]  /*0cb0*/  LDC R0, c[0x0][0x21c] ;  /* 0x00008700ff007b82 */ /* 0x000e220000000800 */
        /* <DEDUP_REMOVED lines=19> */
[----:B------:R-:W-:Y:S01]  /*0df0*/  HFMA2.MMA R82, -RZ, RZ, 0, 0 ;  /* 0x00000000ff527435 */ /* 0x000fe200000001ff */
[----:B0-----:R-:W-:-:S02]  /*0e00*/  ISETP.GE.AND P5, PT, R0, 0x1, PT ;  /* 0x000000010000780c */ /* 0x001fc40003fa6270 */
[----:B------:R-:W-:Y:S02]  /*0e10*/  CS2R R80, SRZ ;  /* 0x0000000000507805 */ /* 0x000fe4000001ff00 */
[----:B------:R-:W-:Y:S01]  /*0e20*/  MOV R87, RZ ;  /* 0x000000ff00577202 */ /* 0x000fe20000000f00 */
[--C-:B-1----:R-:W-:Y:S02]  /*0e30*/  HADD2.F32 R97, -RZ, R36.reuse.H0_H0 ;  /* 0x20000024ff617230 */ /* 0x102fe40000004100 */
[--C-:B------:R-:W-:Y:S02]  /*0e40*/  HADD2.F32 R91, -RZ, R37.reuse.H0_H0 ;  /* 0x20000025ff5b7230 */ /* 0x100fe40000004100 */
[----:B------:R-:W-:Y:S02]  /*0e50*/  HADD2.F32 R29, -RZ, R36.H1_H1 ;  /* 0x30000024ff1d7230 */ /* 0x000fe40000004100 */
[----:B-----5:R-:W-:Y:S01]  /*0e60*/  FADD.FTZ R97, R97, R52 ;  /* 0x0000003461617221 */ /* 0x020fe20000010000 */
[----:B------:R-:W-:-:S02]  /*0e70*/  HADD2.F32 R37, -RZ, R37.H1_H1 ;  /* 0x30000025ff257230 */ /* 0x000fc40000004100 */
[--C-:B------:R-:W-:Y:S01]  /*0e80*/  FADD.FTZ R91, R91, R52.reuse ;  /* 0x000000345b5b7221 */ /* 0x100fe20000010000 */
[--C-:B------:R-:W-:Y:S02]  /*0e90*/  HADD2.F32 R93, -RZ, R38.reuse.H0_H0 ;  /* 0x20000026ff5d7230 */ /* 0x100fe40000004100 */
        /* <DEDUP_REMOVED lines=9> */
[----:B------:R-:W-:Y:S01]  /*0f30*/  FADD.FTZ R95, R95, R52 ;  /* 0x000000345f5f7221 */ /* 0x000fe20000010000 */
[----:B------:R-:W-:Y:S02]  /*0f40*/  FSETP.GTU.FTZ.AND P4, PT, R91, 20, PT ;  /* 0x41a000005b00780b */ /* 0x000fe40003f9c000 */
[----:B------:R-:W-:Y:S02]  /*0f50*/  FSETP.GTU.FTZ.AND P3, PT, R92, 20, PT ;  /* 0x41a000005c00780b */ /* 0x000fe40003f7c000 */
        /* <DEDUP_REMOVED lines=45> */
.L_x_9722:
[----:B------:R-:W-:Y:S05]  /*1230*/  BSYNC B0 ;  /* 0x0000000000007941 */ /* 0x000fea0003800000 */
.L_x_9721:
[--C-:B------:R-:W-:Y:S01]  /*1240*/  HADD2.F32 R110, -RZ, R4.reuse.H0_H0 ;  /* 0x20000004ff6e7230 */ /* 0x100fe20000004100 */
[----:B------:R-:W-:Y:S01]  /*1250*/  BSSY B0, `(.L_x_9723) ;  /* 0x0000027000007945 */ /* 0x000fe20003800000 */
[----:B------:R-:W-:Y:S01]  /*1260*/  HFMA2.MMA R79, -RZ, RZ, 0, 0 ;  /* 0x00000000ff4f7435 */ /* 0x000fe200000001ff */
[----:B------:R-:W-:Y:S01]  /*1270*/  FSETP.GTU.FTZ.AND P0, PT, R95, 20, PT ;  /* 0x41a000005f00780b */ /* 0x000fe20003f1c000 */
[----:B------:R-:W-:Y:S01]  /*1280*/  HADD2.F32 R101, -RZ, R4.H1_H1 ;  /* 0x30000004ff657230 */ /* 0x000fe20000004100 */
[----:B------:R-:W-:Y:S01]  /*1290*/  MOV R84, RZ ;  /* 0x000000ff00547202 */ /* 0x000fe20000000f00 */
[----:B------:R-:W-:Y:S01]  /*12a0*/  FADD.FTZ R99, R39, R52 ;  /* 0x0000003427637221 */ /* 0x000fe20000010000 */
[----:B------:R-:W-:Y:S01]  /*12b0*/  FFMA.FTZ R59, R0, R110, R59 ;  /* 0x0000006e003b7223 */ /* 0x000fe2000001003b */
        /* <DEDUP_REMOVED lines=32> */
.L_x_9724:
[----:B------:R-:W-:Y:S05]  /*14c0*/  BSYNC B0 ;  /* 0x0000000000007941 */ /* 0x000fea0003800000 */
.L_x_9723:
        /* <DEDUP_REMOVED lines=40> */
.L_x_9726:
[----:B------:R-:W-:Y:S05]  /*1750*/  BSYNC B0 ;  /* 0x0000000000007941 */ /* 0x000fea0003800000 */
.L_x_9725:
        /* <DEDUP_REMOVED lines=33> */
.L_x_9728:
[----:B------:R-:W-:Y:S05]  /*1970*/  BSYNC B0 ;  /* 0x0000000000007941 */ /* 0x000fea0003800000 */
.L_x_9727:
        /* <DEDUP_REMOVED lines=33> */
.L_x_9730:
[----:B------:R-:W-:Y:S05]  /*1b90*/  BSYNC B0 ;  /* 0x0000000000007941 */ /* 0x000fea0003800000 */
.L_x_9729:
        /* <DEDUP_REMOVED lines=33> */
.L_x_9732:
[----:B------:R-:W-:Y:S05]  /*1db0*/  BSYNC B0 ;  /* 0x0000000000007941 */ /* 0x000fea0003800000 */
.L_x_9731:
        /* <DEDUP_REMOVED lines=33> */
.L_x_9734:
[----:B------:R-:W-:Y:S05]  /*1fd0*/  BSYNC B0 ;  /* 0x0000000000007941 */ /* 0x000fea0003800000 */
.L_x_9733:
        /* <DEDUP_REMOVED lines=33> */
.L_x_9736:
[----:B------:R-:W-:Y:S05]  /*21f0*/  BSYNC B0 ;  /* 0x0000000000007941 */ /* 0x000fea0003800000 */
.L_x_9735:
[----:B------:R-:W-:Y:S01]  /*2200*/  FFMA.FTZ R59, R100, R107, R59 ;  /* 0x0000006b643b7223 */ /* 0x000fe2000001003b */
[----:B------:R-:W-:Y:S01]  /*2210*/  HADD2.F32 R135, -RZ, R6.H1_H1 ;  /* 0x30000006ff877230 */ /* 0x000fe20000004100 */
[----:B------:R-:W-:Y:S01]  /*2220*/  BAR.SYNC.DEFER_BLOCKING 0x0 ;  /* 0x0000000000007b1d */ /* 0x000fe20000010000 */
[--C-:B------:R-:W-:Y:S02]  /*2230*/  HADD2.F32 R120, -RZ, R7.reuse.H0_H0 ;  /* 0x20000007ff787230 */ /* 0x100fe40000004100 */
[----:B------:R-:W-:Y:S01]  /*2240*/  FFMA.FTZ R59, R102, R103, R59 ;  /* 0x00000067663b7223 */ /* 0x000fe2000001003b */
[----:B------:R-:W-:Y:S01]  /*2250*/  HADD2.F32 R119, -RZ, R7.H1_H1 ;  /* 0x30000007ff777230 */ /* 0x000fe20000004100 */
[----:B------:R-:W-:Y:S01]  /*2260*/  HFMA2.MMA R85, -RZ, RZ, 0, 0 ;  /* 0x00000000ff557435 */ /* 0x000fe200000001ff */
        /* <DEDUP_REMOVED lines=54> */
[----:B------:R-:W-:-:S04]  /*25d0*/  IMAD.WIDE R8, R11, 0x4, R8 ;  /* 0x000000040b087825 */ /* 0x000fc800078e0208 */
[----:B------:R-:W-:Y:S01]  /*25e0*/  IMAD.WIDE R30, R11, 0x4, R24 ;  /* 0x000000040b1e7825 */ /* 0x000fe200078e0218 */
[C---:B------:R-:W-:Y:S02]  /*25f0*/  IADD3 R40, P0, R8.reuse, -0x380, RZ ;  /* 0xfffffc8008287810 */ /* 0x040fe40007f1e0ff */
[C---:B------:R-:W-:Y:S02]  /*2600*/  IADD3 R42, P1, R8.reuse, -0x300, RZ ;  /* 0xfffffd00082a7810 */ /* 0x040fe40007f3e0ff */
[C---:B------:R-:W-:Y:S02]  /*2610*/  IADD3 R44, P2, R8.reuse, -0x280, RZ ;  /* 0xfffffd80082c7810 */ /* 0x040fe40007f5e0ff */
[C---:B------:R-:W-:Y:S02]  /*2620*/  IADD3 R46, P3, R8.reuse, -0x200, RZ ;  /* 0xfffffe00082e7810 */ /* 0x040fe40007f7e0ff */
[----:B------:R-:W-:Y:S02]  /*2630*/  IADD3 R48, P4, R8, -0x100, RZ ;  /* 0xffffff0008307810 */ /* 0x000fe40007f9e0ff */
[----:B------:R-:W-:-:S02]  /*2640*/  IADD3.X R41, R9, -0x1, RZ, P0, !PT ;  /* 0xffffffff09297810 */ /* 0x000fc400007fe4ff */
[C---:B------:R-:W-:Y:S02]  /*2650*/  IADD3.X R43, R9.reuse, -0x1, RZ, P1, !PT ;  /* 0xffffffff092b7810 */ /* 0x040fe40000ffe4ff */
[C---:B------:R-:W-:Y:S02]  /*2660*/  IADD3.X R45, R9.reuse, -0x1, RZ, P2, !PT ;  /* 0xffffffff092d7810 */ /* 0x040fe400017fe4ff */
[C---:B------:R-:W-:Y:S02]  /*2670*/  IADD3.X R47, R9.reuse, -0x1, RZ, P3, !PT ;  /* 0xffffffff092f7810 */ /* 0x040fe40001ffe4ff */
[----:B------:R-:W-:Y:S02]  /*2680*/  IADD3.X R49, R9, -0x1, RZ, P4, !PT ;  /* 0xffffffff09317810 */ /* 0x000fe400027fe4ff */
[C---:B------:R-:W-:Y:S02]  /*2690*/  ISETP.NE.AND P0, PT, R18.reuse, RZ, PT ;  /* 0x000000ff1200720c */ /* 0x040fe40003f05270 */
[----:B0-23--:R-:W-:-:S13]  /*26a0*/  ISETP.NE.AND P1, PT, R18, 0x1f, PT ;  /* 0x0000001f1200780c */ /* 0x00dfda0003f25270 */
.L_x_9758:
        /* <DEDUP_REMOVED lines=14> */
[----:B------:R-:W-:Y:S02]  /*2790*/  LEA R128, P2, R8, R36, 0x2 ;  /* 0x0000002408807211 */ /* 0x000fe400078410ff */
[----:B------:R-:W-:-:S04]  /*27a0*/  IADD3 R2, R9, R123, RZ ;  /* 0x0000007b09027210 */ /* 0x000fc80007ffe0ff */
[----:B------:R-:W-:Y:S02]  /*27b0*/  LEA.HI.X R129, R8, R37, R2, 0x2, P2 ;  /* 0x0000002508817211 */ /* 0x000fe400010f1402 */
[----:B--2---:R-:W2:Y:S04]  /*27c0*/  LDG.E.128 R8, desc[UR12][R10.64] ;  /* 0x0000000c0a087981 */ /* 0x004ea8000c1e1d00 */
[----:B---3--:R0:W3:Y:S01]  /*27d0*/  LDG.E R123, desc[UR12][R128.64] ;  /* 0x0000000c807b7981 */ /* 0x0080e2000c1e1900 */
[----:B------:R-:W-:Y:S01]  /*27e0*/  IMAD R125, R127, UR16, RZ ;  /* 0x000000107f7d7c24 */ /* 0x000fe2000f8e02ff */
[----:B------:R-:W-:Y:S02]  /*27f0*/  LEA R126, R117, R124, 0x8 ;  /* 0x0000007c757e7211 */ /* 0x000fe400078e40ff */
[----:B------:R-:W-:Y:S01]  /*2800*/  ISETP.GT.AND P2, PT, R77, 0x1, PT ;  /* 0x000000014d00780c */ /* 0x000fe20003f44270 */
[----:B------:R-:W-:Y:S01]  /*2810*/  IMAD R125, R124, UR17, R125 ;  /* 0x000000117c7d7c24 */ /* 0x000fe2000f8e027d */
[----:B0-----:R-:W-:-:S02]  /*2820*/  MOV R128, R22 ;  /* 0x0000001600807202 */ /* 0x001fc40000000f00 */
[----:B------:R-:W-:Y:S02]  /*2830*/  MOV R129, R69 ;  /* 0x0000004500817202 */ /* 0x000fe40000000f00 */
[----:B------:R-:W-:Y:S02]  /*2840*/  SEL R126, R126, R121, !P0 ;  /* 0x000000797e7e7207 */ /* 0x000fe40004000000 */
[----:B------:R-:W-:Y:S01]  /*2850*/  ISETP.EQ.AND P2, PT, R150, RZ, P2 ;  /* 0x000000ff9600720c */ /* 0x000fe20001742270 */
[----:B------:R-:W-:-:S03]  /*2860*/  IMAD.WIDE.U32 R130, R124, UR16, R128 ;  /* 0x000000107c827c25 */ /* 0x000fc6000f8e0080 */
[----:B----4-:R-:W-:Y:S02]  /*2870*/  LEA R132, P3, R130, R38, 0x2 ;  /* 0x0000002682847211 */ /* 0x010fe400078610ff */
[----:B------:R-:W-:-:S04]  /*2880*/  IADD3 R2, R131, R125, RZ ;  /* 0x0000007d83027210 */ /* 0x000fc80007ffe0ff */
[----:B------:R-:W-:-:S03]  /*2890*/  LEA.HI.X R133, R130, R39, R2, 0x2, P3 ;  /* 0x0000002782857211 */ /* 0x000fc600018f1402 */
[----:B------:R-:W0:Y:S01]  /*28a0*/  @P2 LDC R128, c[0x0][0x21c] ;  /* 0x00008700ff802b82 */ /* 0x000e220000000800 */
[-C--:B------:R-:W-:Y:S02]  /*28b0*/  LEA R126, R126, R57.reuse, 0x2 ;  /* 0x000000397e7e7211 */ /* 0x080fe400078e10ff */
[----:B------:R-:W-:Y:S01]  /*28c0*/  @P1 LEA R140, R18, R57, 0x2 ;  /* 0x00000039128c1211 */ /* 0x000fe200078e10ff */
[----:B--2---:R-:W-:Y:S01]  /*28d0*/  STS.128 [R88], R8 ;  /* 0x0000000858007388 */ /* 0x004fe20000000c00 */
[----:B------:R-:W-:-:S03]  /*28e0*/  NOP ;  /* 0x0000000000007918 */ /* 0x000fc60000000000 */
[----:B------:R1:W2:Y:S01]  /*28f0*/  LDG.E R151, desc[UR12][R132.64] ;  /* 0x0000000c84977981 */ /* 0x0002a2000c1e1900 */
[----:B---3--:R-:W-:-:S03]  /*2900*/  FMUL.FTZ R2, R123, 1.4426950216293334961 ;  /* 0x3fb8aa3b7b027820 */ /* 0x008fc60000410000 */
[----:B------:R-:W1:Y:S01]  /*2910*/  LDS.128 R8, [R88] ;  /* 0x0000000058087984 */ /* 0x000e620000000c00 */
[----:B------:R-:W-:-:S04]  /*2920*/  FMUL.FTZ R125, R2, R97 ;  /* 0x00000061027d7220 */ /* 0x000fc80000410000 */
[----:B------:R-:W3:Y:S02]  /*2930*/  MUFU.EX2 R163, R125 ;  /* 0x0000007d00a37308 */ /* 0x000ee40000000800 */
[----:B---3--:R3:W-:Y:S01]  /*2940*/  STS [R126+0x878], R163 ;  /* 0x000878a37e007388 */ /* 0x0087e20000000800 */
[----:B------:R-:W-:Y:S01]  /*2950*/  BAR.SYNC.DEFER_BLOCKING 0x0 ;  /* 0x0000000000007b1d */ /* 0x000fe20000010000 */
[C---:B------:R-:W-:Y:S01]  /*2960*/  FMUL.FTZ R136, R2.reuse, R90 ;  /* 0x0000005a02887220 */ /* 0x040fe20000410000 */
[----:B------:R-:W-:Y:S01]  /*2970*/  @P2 IADD3 R129, R77, -0x2, RZ ;  /* 0xfffffffe4d812810 */ /* 0x000fe20007ffe0ff */
[C---:B------:R-:W-:Y:S01]  /*2980*/  FMUL.FTZ R137, R2.reuse, R91 ;  /* 0x0000005b02897220 */ /* 0x040fe20000410000 */
[----:B------:R-:W-:Y:S01]  /*2990*/  HFMA2.MMA R138, -RZ, RZ, 0, 0 ;  /* 0x00000000ff8a7435 */ /* 0x000fe200000001ff */
[----:B------:R-:W-:Y:S02]  /*29a0*/  FMUL.FTZ R146, R2, R92 ;  /* 0x0000005c02927220 */ /* 0x000fe40000410000 */
[----:B------:R-:W4:Y:S01]  /*29b0*/  MUFU.EX2 R136, R136 ;  /* 0x0000008800887308 */ /* 0x000f220000000800 */
[----:B0-----:R-:W-:Y:S01]  /*29c0*/  @P2 IMAD R129, R129, R128, R124 ;  /* 0x0000008081812224 */ /* 0x001fe200078e027c */
[----:B------:R-:W0:Y:S01]  /*29d0*/  @P1 LDS R140, [R140+0x107c] ;  /* 0x00107c008c8c1984 */ /* 0x000e220000000800 */
[----:B-1----:R-:W-:-:S02]  /*29e0*/  HADD2.F32 R132, -RZ, R11.H0_H0 ;  /* 0x2000000bff847230 */ /* 0x002fc40000004100 */
[----:B------:R-:W-:Y:S02]  /*29f0*/  HADD2.F32 R133, -RZ, R11.H1_H1 ;  /* 0x3000000bff857230 */ /* 0x000fe40000004100 */
[----:B------:R-:W-:Y:S01]  /*2a00*/  FMUL.FTZ R11, R2, R99 ;  /* 0x00000063020b7220 */ /* 0x000fe20000410000 */
[----:B------:R-:W1:Y:S01]  /*2a10*/  MUFU.EX2 R137, R137 ;  /* 0x0000008900897308 */ /* 0x000e620000000800 */
[----:B------:R-:W-:-:S04]  /*2a20*/  @P2 IMAD.WIDE R128, R129, 0x8, R12 ;  /* 0x0000000881802825 */ /* 0x000fc800078e020c */
[C---:B------:R-:W-:Y:S01]  /*2a30*/  FMUL.FTZ R145, R2.reuse, R93 ;  /* 0x0000005d02917220 */ /* 0x040fe20000410000 */
[----:B------:R-:W-:Y:S01]  /*2a40*/  FMUL.FTZ R143, R2, R94 ;  /* 0x0000005e028f7220 */ /* 0x000fe20000410000 */
[----:B------:R-:W-:Y:S01]  /*2a50*/  FMUL.FTZ R110, R110, R97 ;  /* 0x000000616e6e7220 */ /* 0x000fe20000410000 */
[--C-:B------:R-:W-:Y:S02]  /*2a60*/  HADD2.F32 R125, -RZ, R8.reuse.H0_H0 ;  /* 0x20000008ff7d7230 */ /* 0x100fe40000004100 */
[----:B------:R-:W-:Y:S01]  /*2a70*/  FMUL.FTZ R139, R101, R90 ;  /* 0x0000005a658b7220 */ /* 0x000fe20000410000 */
[----:B---3--:R-:W-:Y:S01]  /*2a80*/  HADD2.F32 R126, -RZ, R8.H1_H1 ;  /* 0x30000008ff7e7230 */ /* 0x008fe20000004100 */
[----:B------:R-:W3:Y:S01]  /*2a90*/  MUFU.EX2 R146, R146 ;  /* 0x0000009200927308 */ /* 0x000ee20000000800 */
[----:B------:R4:W5:Y:S01]  /*2aa0*/  @P2 LDG.E R138, desc[UR12][R128.64+0x4] ;  /* 0x0000040c808a2981 */ /* 0x000962000c1e1900 */
[----:B------:R-:W-:Y:S01]  /*2ab0*/  FMUL.FTZ R141, R105, R91 ;  /* 0x0000005b698d7220 */ /* 0x000fe20000410000 */
[----:B------:R-:W-:Y:S01]  /*2ac0*/  FMUL.FTZ R147, R103, R93 ;  /* 0x0000005d67937220 */ /* 0x000fe20000410000 */
[----:B------:R-:W-:-:S04]  /*2ad0*/  FMUL.FTZ R2, R2, R95 ;  /* 0x0000005f02027220 */ /* 0x000fc80000410000 */
[----:B------:R-:W0:Y:S01]  /*2ae0*/  MUFU.EX2 R11, R11 ;  /* 0x0000000b000b7308 */ /* 0x000e220000000800 */
[----:B------:R-:W-:Y:S01]  /*2af0*/  FMUL.FTZ R103, R125, R110 ;  /* 0x0000006e7d677220 */ /* 0x000fe20000410000 */
[----:B------:R-:W-:Y:S01]  /*2b00*/  FMUL.FTZ R105, R126, R139 ;  /* 0x0000008b7e697220 */ /* 0x000fe20000410000 */
[--C-:B----4-:R-:W-:Y:S02]  /*2b10*/  HADD2.F32 R128, -RZ, R9.reuse.H0_H0 ;  /* 0x20000009ff807230 */ /* 0x110fe40000004100 */
[----:B------:R-:W-:Y:S01]  /*2b20*/  FMUL.FTZ R148, R107, R92 ;  /* 0x0000005c6b947220 */ /* 0x000fe20000410000 */
[----:B------:R-:W-:Y:S02]  /*2b30*/  HADD2.F32 R129, -RZ, R9.H1_H1 ;  /* 0x30000009ff817230 */ /* 0x000fe40000004100 */
[----:B------:R-:W4:Y:S01]  /*2b40*/  MUFU.EX2 R145, R145 ;  /* 0x0000009100917308 */ /* 0x000f220000000800 */
[--C-:B------:R-:W-:Y:S02]  /*2b50*/  HADD2.F32 R130, -RZ, R10.reuse.H0_H0 ;  /* 0x2000000aff827230 */ /* 0x100fe40000004100 */
[----:B------:R-:W-:Y:S01]  /*2b60*/  FMUL.FTZ R8, R163, R136 ;  /* 0x00000088a3087220 */ /* 0x000fe20000410000 */
[----:B------:R-:W-:-:S02]  /*2b70*/  HADD2.F32 R131, -RZ, R10.H1_H1 ;  /* 0x3000000aff837230 */ /* 0x000fc40000004100 */
[----:B------:R-:W-:Y:S02]  /*2b80*/  FMUL.FTZ R10, R128, R141 ;  /* 0x0000008d800a7220 */ /* 0x000fe40000410000 */
[----:B------:R-:W0:Y:S01]  /*2b90*/  MUFU.EX2 R143, R143 ;  /* 0x0000008f008f7308 */ /* 0x000e220000000800 */
[----:B------:R-:W-:Y:S01]  /*2ba0*/  FMUL.FTZ R152, R135, R94 ;  /* 0x0000005e87987220 */ /* 0x000fe20000410000 */
[----:B------:R-:W-:Y:S01]  /*2bb0*/  FMUL.FTZ R101, R120, R95 ;  /* 0x0000005f78657220 */ /* 0x000fe20000410000 */
[----:B------:R-:W-:-:S05]  /*2bc0*/  FMUL.FTZ R134, R119, R99 ;  /* 0x0000006377867220 */ /* 0x000fca0000410000 */
[----:B------:R3:W0:Y:S01]  /*2bd0*/  MUFU.EX2 R170, R2 ;  /* 0x0000000200aa7308 */ /* 0x0006220000000800 */
[----:B-1----:R-:W-:Y:S01]  /*2be0*/  FMUL.FTZ R9, R137, R8 ;  /* 0x0000000889097220 */ /* 0x002fe20000410000 */
[----:B------:R-:W-:Y:S01]  /*2bf0*/  FMUL.FTZ R107, R129, R148 ;  /* 0x00000094816b7220 */ /* 0x000fe20000410000 */
[----:B------:R-:W-:Y:S01]  /*2c00*/  BSSY B0, `(.L_x_9738) ;  /* 0x000001a000007945 */ /* 0x000fe20003800000 */
[----:B---3--:R-:W-:-:S04]  /*2c10*/  FFMA.FTZ R2, R136, R103, R105 ;  /* 0x0000006788027223 */ /* 0x008fc80000010069 */
[----:B------:R-:W-:Y:S01]  /*2c20*/  FFMA.FTZ R2, R137, R2, R10 ;  /* 0x0000000289027223 */ /* 0x000fe2000001000a */
[----:B------:R-:W-:Y:S01]  /*2c30*/  FMUL.FTZ R8, R146, R9 ;  /* 0x0000000992087220 */ /* 0x000fe20000410000 */
        /* <DEDUP_REMOVED lines=12> */
[----:B0-----:R-:W-:Y:S01]  /*2d00*/  FFMA.FTZ R142, R11, R155, R164 ;  /* 0x0000009b0b8e7223 */ /* 0x001fe200000100a4 */
        /* <DEDUP_REMOVED lines=9> */
.L_x_9739:
[----:B------:R-:W-:Y:S05]  /*2da0*/  BSYNC B0 ;  /* 0x0000000000007941 */ /* 0x000fea0003800000 */
.L_x_9738:
[----:B01----:R-:W-:Y:S01]  /*2db0*/  FMUL.FTZ R2, R11, R140 ;  /* 0x0000008c0b027220 */ /* 0x003fe20000410000 */
[C---:B------:R-:W-:Y:S01]  /*2dc0*/  FFMA.FTZ R9, R170.reuse, R142, R153 ;  /* 0x0000008eaa097223 */ /* 0x040fe20000010099 */
[C---:B------:R-:W-:Y:S01]  /*2dd0*/  FFMA.FTZ R135, R145.reuse, R135, R120 ;  /* 0x0000008791877223 */ /* 0x040fe20000010078 */
[----:B------:R-:W-:Y:S01]  /*2de0*/  FMUL.FTZ R8, R145, R8 ;  /* 0x0000000891087220 */ /* 0x000fe20000410000 */
[C---:B------:R-:W-:Y:S01]  /*2df0*/  FMUL.FTZ R142, R170.reuse, R2 ;  /* 0x00000002aa8e7220 */ /* 0x040fe20000410000 */
        /* <DEDUP_REMOVED lines=47> */
[----:B------:R-:W-:Y:S01]  /*30f0*/  MOV R9, RZ ;  /* 0x000000ff00097202 */ /* 0x000fe20000000f00 */
[----:B-1----:R-:W-:-:S03]  /*3100*/  @P1 FMUL.FTZ R135, R135, R8 ;  /* 0x0000000887871220 */ /* 0x002fc60000410000 */
[----:B------:R-:W0:Y:S01]  /*3110*/  SHFL.UP PT, R144, R2, 0x8, RZ ;  /* 0x0500000002907989 */ /* 0x000e2200000e00ff */
[----:B------:R-:W-:Y:S01]  /*3120*/  ISETP.GE.AND P1, PT, R77, UR22, PT ;  /* 0x000000164d007c0c */ /* 0x000fe2000bf26270 */
[----:B------:R-:W-:Y:S01]  /*3130*/  HFMA2.MMA R8, -RZ, RZ, 1.875, 0 ;  /* 0x3f800000ff087435 */ /* 0x000fe200000001ff */
        /* <DEDUP_REMOVED lines=33> */
[----:B------:R-:W0:Y:S01]  /*3350*/  SHFL.IDX PT, R103, R166, RZ, 0x1f ;  /* 0x00001fffa6677589 */ /* 0x000e2200000e0000 */
[----:B-1----:R-:W-:Y:S01]  /*3360*/  @P1 FFMA.FTZ R144, R157, R144, R172 ;  /* 0x000000909d901223 */ /* 0x002fe200000100ac */
[----:B------:R-:W-:Y:S01]  /*3370*/  FFMA.FTZ R135, R136, R142, R105 ;  /* 0x0000008e88877223 */ /* 0x000fe20000010069 */
[----:B------:R-:W-:Y:S01]  /*3380*/  FFMA.FTZ R2, R125, -R110, R142 ;  /* 0x8000006e7d027223 */ /* 0x000fe2000001008e */
[----:B------:R-:W-:Y:S01]  /*3390*/  FFMA.FTZ R105, R0, R142, RZ ;  /* 0x0000008e00697223 */ /* 0x000fe200000100ff */
        /* <DEDUP_REMOVED lines=9> */
[----:B------:R-:W-:Y:S01]  /*3430*/  FFMA.FTZ R141, R129, -R148, R10 ;  /* 0x80000094818d7223 */ /* 0x000fe2000001000a */
[-C--:B------:R-:W-:Y:S01]  /*3440*/  FFMA.FTZ R107, R145, R10.reuse, R120 ;  /* 0x0000000a916b7223 */ /* 0x080fe20000010078 */
[----:B------:R-:W-:Y:S01]  /*3450*/  FFMA.FTZ R105, R100, R10, R105 ;  /* 0x0000000a64697223 */ /* 0x000fe20000010069 */
[----:B------:R-:W-:Y:S01]  /*3460*/  FFMA.FTZ R148, R143, R144, R162 ;  /* 0x000000908f947223 */ /* 0x000fe200000100a2 */
[----:B------:R-:W-:Y:S01]  /*3470*/  IADD3 R153, R77, -0x1, RZ ;  /* 0xffffffff4d997810 */ /* 0x000fe20007ffe0ff */
[-C--:B------:R-:W-:Y:S01]  /*3480*/  FFMA.FTZ R154, R143, R107.reuse, R154 ;  /* 0x0000006b8f9a7223 */ /* 0x080fe2000001009a */
[----:B------:R-:W-:Y:S01]  /*3490*/  FFMA.FTZ R105, R102, R107, R105 ;  /* 0x0000006b66697223 */ /* 0x000fe20000010069 */
[----:B------:R-:W-:Y:S01]  /*34a0*/  FFMA.FTZ R145, R145, R148, R160 ;  /* 0x0000009491917223 */ /* 0x000fe200000100a0 */
[----:B------:R-:W-:-:S02]  /*34b0*/  HADD2.F32 R120, -RZ, R7.H0_H0 ;  /* 0x20000007ff787230 */ /* 0x000fc40000004100 */
[-C--:B------:R-:W-:Y:S01]  /*34c0*/  FFMA.FTZ R119, R170, R154.reuse, R119 ;  /* 0x0000009aaa777223 */ /* 0x080fe20000010077 */
[----:B------:R-:W-:Y:S01]  /*34d0*/  FFMA.FTZ R105, R104, R154, R105 ;  /* 0x0000009a68697223 */ /* 0x000fe20000010069 */
[----:B------:R-:W-:Y:S01]  /*34e0*/  FFMA.FTZ R146, R146, R145, R149 ;  /* 0x0000009192927223 */ /* 0x000fe20000010095 */
[C---:B0-----:R-:W-:Y:S01]  /*34f0*/  FFMA.FTZ R9, R103.reuse, R9, R168 ;  /* 0x0000000967097223 */ /* 0x041fe200000100a8 */
[----:B------:R-:W-:Y:S01]  /*3500*/  FMUL.FTZ R8, R103, R8 ;  /* 0x0000000867087220 */ /* 0x000fe20000410000 */
[----:B------:R-:W-:Y:S01]  /*3510*/  FFMA.FTZ R164, R11, R119, R156 ;  /* 0x000000770ba47223 */ /* 0x000fe2000001009c */
[----:B------:R-:W-:Y:S01]  /*3520*/  FFMA.FTZ R137, R137, R146, R158 ;  /* 0x0000009289897223 */ /* 0x000fe2000001009e */
[----:B------:R-:W-:Y:S01]  /*3530*/  FFMA.FTZ R149, R132, -R101, R119 ;  /* 0x8000006584957223 */ /* 0x000fe20000010077 */
[----:B------:R-:W-:Y:S01]  /*3540*/  FFMA.FTZ R157, R106, R119, R105 ;  /* 0x000000776a9d7223 */ /* 0x000fe20000010069 */
[----:B------:R0:W-:Y:S01]  /*3550*/  @!P2 STS.64 [R165+0x10f8], R8 ;  /* 0x0010f808a500a388 */ /* 0x0001e20000000a00 */
[----:B------:R-:W-:Y:S01]  /*3560*/  FFMA.FTZ R136, R136, R137, R151 ;  /* 0x0000008988887223 */ /* 0x000fe20000010097 */
[----:B------:R-:W-:-:S02]  /*3570*/  HADD2.F32 R119, -RZ, R7.H1_H1 ;  /* 0x30000007ff777230 */ /* 0x000fc40000004100 */
[----:B------:R-:W-:Y:S01]  /*3580*/  FMUL.FTZ R162, R140, R99 ;  /* 0x000000638ca27220 */ /* 0x000fe20000410000 */
[--C-:B------:R-:W-:Y:S02]  /*3590*/  HADD2.F32 R135, -RZ, R6.reuse.H1_H1 ;  /* 0x30000006ff877230 */ /* 0x100fe40000004100 */
[----:B------:R-:W-:Y:S01]  /*35a0*/  FMUL.FTZ R155, R142, R95 ;  /* 0x0000005f8e9b7220 */ /* 0x000fe20000410000 */
[----:B------:R-:W-:Y:S01]  /*35b0*/  FMUL.FTZ R160, R144, R94 ;  /* 0x0000005e90a07220 */ /* 0x000fe20000410000 */
[----:B------:R-:W-:Y:S01]  /*35c0*/  FFMA.FTZ R143, R130, -R147, R107 ;  /* 0x80000093828f7223 */ /* 0x000fe2000001006b */
[----:B------:R-:W-:Y:S01]  /*35d0*/  FMUL.FTZ R107, R119, R162 ;  /* 0x000000a2776b7220 */ /* 0x000fe20000410000 */
[----:B------:R-:W-:Y:S01]  /*35e0*/  FMUL.FTZ R105, R120, R155 ;  /* 0x0000009b78697220 */ /* 0x000fe20000410000 */
[----:B------:R-:W-:Y:S02]  /*35f0*/  HADD2.F32 R103, -RZ, R6.H0_H0 ;  /* 0x20000006ff677230 */ /* 0x000fe40000004100 */
[----:B------:R-:W-:Y:S01]  /*3600*/  FMUL.FTZ R101, R135, R160 ;  /* 0x000000a087657220 */ /* 0x000fe20000410000 */
[----:B0-----:R-:W-:Y:S01]  /*3610*/  FMUL.FTZ R9, R136, R97 ;  /* 0x0000006188097220 */ /* 0x001fe20000410000 */
[----:B------:R-:W-:Y:S01]  /*3620*/  LEA R8, R153, R18, 0x8 ;  /* 0x0000001299087211 */ /* 0x000fe200078e40ff */
[----:B------:R-:W-:Y:S01]  /*3630*/  FMUL.FTZ R10, R137, R90 ;  /* 0x0000005a890a7220 */ /* 0x000fe20000410000 */
[----:B------:R-:W-:Y:S01]  /*3640*/  FMUL.FTZ R158, R148, R93 ;  /* 0x0000005d949e7220 */ /* 0x000fe20000410000 */
[----:B------:R-:W-:Y:S01]  /*3650*/  FFMA.FTZ R11, R2, R9, RZ ;  /* 0x00000009020b7223 */ /* 0x000fe200000100ff */
[----:B------:R-:W-:Y:S01]  /*3660*/  IADD3 R159, -R8, UR7, RZ ;  /* 0x00000007089f7c10 */ /* 0x000fe2000fffe1ff */
[----:B------:R-:W-:Y:S01]  /*3670*/  FFMA.FTZ R147, R131, -R152, R154 ;  /* 0x8000009883937223 */ /* 0x000fe2000001009a */
[----:B------:R-:W-:Y:S01]  /*3680*/  FMUL.FTZ R154, R146, R91 ;  /* 0x0000005b929a7220 */ /* 0x000fe20000410000 */
[----:B------:R-:W-:Y:S01]  /*3690*/  FFMA.FTZ R152, R138, R10, R11 ;  /* 0x0000000a8a987223 */ /* 0x000fe2000001000b */
[----:B------:R0:W-:Y:S01]  /*36a0*/  STS [R54+0x1c], R107 ;  /* 0x00001c6b36007388 */ /* 0x0001e20000000800 */
[----:B------:R-:W-:Y:S01]  /*36b0*/  FMUL.FTZ R151, R103, R158 ;  /* 0x0000009e67977220 */ /* 0x000fe20000410000 */
[----:B------:R-:W-:Y:S01]  /*36c0*/  ISETP.GE.AND P3, PT, R159, 0x1, PT ;  /* 0x000000019f00780c */ /* 0x000fe20003f66270 */
[----:B------:R-:W-:Y:S01]  /*36d0*/  HADD2.F32 R110, -RZ, R4.H0_H0 ;  /* 0x20000004ff6e7230 */ /* 0x000fe20000004100 */
[----:B------:R1:W-:Y:S01]  /*36e0*/  STS [R54+0x18], R105 ;  /* 0x0000186936007388 */ /* 0x0003e20000000800 */
[----:B------:R-:W-:Y:S01]  /*36f0*/  FMUL.FTZ R156, R145, R92 ;  /* 0x0000005c919c7220 */ /* 0x000fe20000410000 */
[----:B------:R-:W-:-:S02]  /*3700*/  FFMA.FTZ R152, R139, R154, R152 ;  /* 0x0000009a8b987223 */ /* 0x000fc40000010098 */
[----:B------:R2:W-:Y:S01]  /*3710*/  STS [R54+0x14], R101 ;  /* 0x0000146536007388 */ /* 0x0005e20000000800 */
[----:B------:R-:W-:Y:S01]  /*3720*/  FMUL.FTZ R9, R110, R9 ;  /* 0x000000096e097220 */ /* 0x000fe20000410000 */
[--C-:B0-----:R-:W-:Y:S02]  /*3730*/  HADD2.F32 R107, -RZ, R5.reuse.H1_H1 ;  /* 0x30000005ff6b7230 */ /* 0x101fe40000004100 */
[-C--:B------:R-:W-:Y:S01]  /*3740*/  FFMA.FTZ R152, R141, R156.reuse, R152 ;  /* 0x0000009c8d987223 */ /* 0x080fe20000010098 */
[----:B------:R0:W-:Y:S01]  /*3750*/  STS [R54+0x10], R151 ;  /* 0x0000109736007388 */ /* 0x0001e20000000800 */
[----:B-1----:R-:W-:Y:S02]  /*3760*/  HADD2.F32 R105, -RZ, R5.H0_H0 ;  /* 0x20000005ff697230 */ /* 0x002fe40000004100 */
[----:B------:R-:W-:Y:S01]  /*3770*/  FMUL.FTZ R153, R107, R156 ;  /* 0x0000009c6b997220 */ /* 0x000fe20000410000 */
[----:B------:R-:W-:Y:S01]  /*3780*/  FFMA.FTZ R152, R143, R158, R152 ;  /* 0x0000009e8f987223 */ /* 0x000fe20000010098 */
[----:B------:R1:W-:Y:S01]  /*3790*/  STS [R54], R9 ;  /* 0x0000000936007388 */ /* 0x0003e20000000800 */
[----:B--2---:R-:W-:-:S02]  /*37a0*/  HADD2.F32 R101, -RZ, R4.H1_H1 ;  /* 0x30000004ff657230 */ /* 0x004fc40000004100 */
[----:B------:R-:W-:Y:S01]  /*37b0*/  FFMA.FTZ R152, R147, R160, R152 ;  /* 0x000000a093987223 */ /* 0x000fe20000010098 */
[----:B------:R1:W-:Y:S01]  /*37c0*/  STS [R54+0xc], R153 ;  /* 0x00000c9936007388 */ /* 0x0003e20000000800 */
[----:B0-----:R-:W-:Y:S01]  /*37d0*/  FMUL.FTZ R151, R105, R154 ;  /* 0x0000009a69977220 */ /* 0x001fe20000410000 */
[----:B------:R-:W-:-:S04]  /*37e0*/  FMUL.FTZ R11, R101, R10 ;  /* 0x0000000a650b7220 */ /* 0x000fc80000410000 */
        /* <DEDUP_REMOVED lines=12> */
.L_x_9741:
[----:B------:R-:W-:Y:S05]  /*38b0*/  BSYNC B0 ;  /* 0x0000000000007941 */ /* 0x000fea0003800000 */
.L_x_9740:
        /* <DEDUP_REMOVED lines=17> */
.L_x_9743:
[----:B------:R-:W-:Y:S05]  /*39d0*/  BSYNC B0 ;  /* 0x0000000000007941 */ /* 0x000fea0003800000 */
.L_x_9742:
[----:B01----:R0:W1:Y:S01]  /*39e0*/  LDS R11, [R71+0x320] ;  /* 0x00032000470b7984 */ /* 0x0030620000000800 */
[----:B------:R-:W-:Y:S04]  /*39f0*/  BSSY B0, `(.L_x_9744) ;  /* 0x0000005000007945 */ /* 0x000fe80003800000 */
[----:B------:R-:W-:Y:S05]  /*3a00*/  @!P4 BRA `(.L_x_9745) ;  /* 0x00000000000cc947 */ /* 0x000fea0003800000 */
[----:B------:R-:W-:-:S05]  /*3a10*/  IMAD.WIDE.U32 R8, R34, UR21, R42 ;  /* 0x0000001522087c25 */ /* 0x000fca000f8e002a */
[----:B------:R-:W-:-:S05]  /*3a20*/  IADD3 R9, R127, R9, RZ ;  /* 0x000000097f097210 */ /* 0x000fca0007ffe0ff */
[----:B-1----:R2:W-:Y:S02]  /*3a30*/  REDG.E.ADD.F32.FTZ.RN.STRONG.GPU desc[UR12][R8.64], R11 ;  /* 0x0000000b080079a6 */ /* 0x0025e4000c10f38c */
.L_x_9745:
[----:B------:R-:W-:Y:S05]  /*3a40*/  BSYNC B0 ;  /* 0x0000000000007941 */ /* 0x000fea0003800000 */
.L_x_9744:
        /* <DEDUP_REMOVED lines=12> */
.L_x_9747:
[----:B------:R-:W-:Y:S05]  /*3b10*/  BSYNC B0 ;  /* 0x0000000000007941 */ /* 0x000fea0003800000 */
.L_x_9746:
[----:B--23--:R2:W3:Y:S01]  /*3b20*/  LDS R11, [R73+0x420] ;  /* 0x00042000490b7984 */ /* 0x00c4e20000000800 */
[----:B------:R-:W-:Y:S01]  /*3b30*/  ISETP.NE.AND P6, PT, R10, RZ, PT ;  /* 0x000000ff0a00720c */ /* 0x000fe20003fc5270 */
[----:B------:R-:W-:-:S12]  /*3b40*/  BSSY B0, `(.L_x_9748) ;  /* 0x0000005000007945 */ /* 0x000fd80003800000 */
[----:B--2---:R-:W-:Y:S05]  /*3b50*/  @!P6 BRA `(.L_x_9749) ;  /* 0x00000000000ce947 */ /* 0x004fea0003800000 */
[----:B------:R-:W-:-:S05]  /*3b60*/  IMAD.WIDE.U32 R8, R34, UR21, R46 ;  /* 0x0000001522087c25 */ /* 0x000fca000f8e002e */
[----:B------:R-:W-:-:S05]  /*3b70*/  IADD3 R9, R127, R9, RZ ;  /* 0x000000097f097210 */ /* 0x000fca0007ffe0ff */
[----:B---3--:R2:W-:Y:S02]  /*3b80*/  REDG.E.ADD.F32.FTZ.RN.STRONG.GPU desc[UR12][R8.64], R11 ;  /* 0x0000000b080079a6 */ /* 0x0085e4000c10f38c */
.L_x_9749:
[----:B------:R-:W-:Y:S05]  /*3b90*/  BSYNC B0 ;  /* 0x0000000000007941 */ /* 0x000fea0003800000 */
.L_x_9748:
[----:B--23--:R2:W3:Y:S01]  /*3ba0*/  LDS R11, [R74+0x4a0] ;  /* 0x0004a0004a0b7984 */ /* 0x00c4e20000000800 */
[----:B------:R-:W-:Y:S04]  /*3bb0*/  BSSY B0, `(.L_x_9750) ;  /* 0x0000005000007945 */ /* 0x000fe80003800000 */
[----:B------:R-:W-:Y:S05]  /*3bc0*/  @!P3 BRA `(.L_x_9751) ;  /* 0x00000000000cb947 */ /* 0x000fea0003800000 */
[----:B------:R-:W-:-:S05]  /*3bd0*/  IMAD.WIDE.U32 R8, R34, UR21, R30 ;  /* 0x0000001522087c25 */ /* 0x000fca000f8e001e */
[----:B------:R-:W-:-:S05]  /*3be0*/  IADD3 R9, R127, R9, RZ ;  /* 0x000000097f097210 */ /* 0x000fca0007ffe0ff */
[----:B---3--:R4:W-:Y:S02]  /*3bf0*/  REDG.E.ADD.F32.FTZ.RN.STRONG.GPU desc[UR12][R8.64], R11 ;  /* 0x0000000b080079a6 */ /* 0x0089e4000c10f38c */
.L_x_9751:
[----:B------:R-:W-:Y:S05]  /*3c00*/  BSYNC B0 ;  /* 0x0000000000007941 */ /* 0x000fea0003800000 */
.L_x_9750:
[----:B---34-:R3:W4:Y:S01]  /*3c10*/  LDS R11, [R75+0x520] ;  /* 0x000520004b0b7984 */ /* 0x0187220000000800 */
[----:B------:R-:W-:Y:S04]  /*3c20*/  BSSY B0, `(.L_x_9752) ;  /* 0x0000005000007945 */ /* 0x000fe80003800000 */
[----:B------:R-:W-:Y:S05]  /*3c30*/  @!P4 BRA `(.L_x_9753) ;  /* 0x00000000000cc947 */ /* 0x000fea0003800000 */
[----:B------:R-:W-:-:S05]  /*3c40*/  IMAD.WIDE.U32 R8, R34, UR21, R48 ;  /* 0x0000001522087c25 */ /* 0x000fca000f8e0030 */
[----:B------:R-:W-:-:S05]  /*3c50*/  IADD3 R9, R127, R9, RZ ;  /* 0x000000097f097210 */ /* 0x000fca0007ffe0ff */
[----:B----4-:R4:W-:Y:S02]  /*3c60*/  REDG.E.ADD.F32.FTZ.RN.STRONG.GPU desc[UR12][R8.64], R11 ;  /* 0x0000000b080079a6 */ /* 0x0109e4000c10f38c */
.L_x_9753:
[----:B------:R-:W-:Y:S05]  /*3c70*/  BSYNC B0 ;  /* 0x0000000000007941 */ /* 0x000fea0003800000 */
.L_x_9752:
[----:B----4-:R4:W0:Y:S01]  /*3c80*/  LDS R11, [R76+0x5a0] ;  /* 0x0005a0004c0b7984 */ /* 0x0108220000000800 */
[----:B------:R-:W-:Y:S01]  /*3c90*/  BSSY B0, `(.L_x_9754) ;  /* 0x0000005000007945 */ /* 0x000fe20003800000 */
[----:B------:R-:W-:-:S03]  /*3ca0*/  IMAD.WIDE.U32 R8, R34, UR21, R32 ;  /* 0x0000001522087c25 */ /* 0x000fc6000f8e0020 */
[----:B------:R-:W-:Y:S05]  /*3cb0*/  @!P5 BRA `(.L_x_9755) ;  /* 0x000000000008d947 */ /* 0x000fea0003800000 */
[----:B------:R-:W-:-:S05]  /*3cc0*/  IADD3 R9, R127, R9, RZ ;  /* 0x000000097f097210 */ /* 0x000fca0007ffe0ff */
[----:B0-----:R0:W-:Y:S02]  /*3cd0*/  REDG.E.ADD.F32.FTZ.RN.STRONG.GPU desc[UR12][R8.64], R11 ;  /* 0x0000000b080079a6 */ /* 0x0011e4000c10f38c */
.L_x_9755:
[----:B------:R-:W-:Y:S05]  /*3ce0*/  BSYNC B0 ;  /* 0x0000000000007941 */ /* 0x000fea0003800000 */
.L_x_9754:
[----:B0-----:R-:W0:Y:S01]  /*3cf0*/  SHFL.DOWN PT, R9, R152, 0x1, 0x1f ;  /* 0x08201f0098097f89 */ /* 0x001e2200000e0000 */
[C---:B------:R-:W-:Y:S01]  /*3d00*/  ISETP.GT.AND P3, PT, R66.reuse, 0x1e, PT ;  /* 0x0000001e4200780c */ /* 0x040fe20003f64270 */
[----:B------:R-:W-:Y:S01]  /*3d10*/  FMUL.FTZ R134, R131, R144 ;  /* 0x0000009083867220 */ /* 0x000fe20000410000 */
[----:B------:R-:W-:Y:S01]  /*3d20*/  ISETP.NE.AND P4, PT, R66, RZ, PT ;  /* 0x000000ff4200720c */ /* 0x000fe20003f85270 */
[----:B------:R-:W5:Y:S01]  /*3d30*/  SHFL.DOWN PT, R8, R153, 0x1, 0x1f ;  /* 0x08201f0099087f89 */ /* 0x000f6200000e0000 */
[----:B------:R-:W-:Y:S01]  /*3d40*/  FMUL.FTZ R127, R132, R142 ;  /* 0x0000008e847f7220 */ /* 0x000fe20000410000 */
[-C--:B------:R-:W-:Y:S01]  /*3d50*/  FMUL.FTZ R126, R126, R137.reuse ;  /* 0x000000897e7e7220 */ /* 0x080fe20000410000 */
        /* <DEDUP_REMOVED lines=8> */
[----:B------:R-:W-:Y:S01]  /*3de0*/  FFMA.FTZ R144, R135, R134, R144 ;  /* 0x0000008687907223 */ /* 0x000fe20000010090 */
[----:B------:R-:W1:Y:S01]  /*3df0*/  @!P4 S2R R11, SR_CgaCtaId ;  /* 0x00000000000bc919 */ /* 0x000e620000008800 */
[----:B------:R-:W-:Y:S01]  /*3e00*/  @!P4 MOV R10, 0x400 ;  /* 0x00000400000ac802 */ /* 0x000fe20000000f00 */
[----:B------:R-:W-:Y:S01]  /*3e10*/  FFMA.FTZ R149, R120, R127, R149 ;  /* 0x0000007f78957223 */ /* 0x000fe20000010095 */
[----:B------:R-:W-:Y:S01]  /*3e20*/  FFMA.FTZ R138, R101, R126, R138 ;  /* 0x0000007e658a7223 */ /* 0x000fe2000001008a */
[----:B------:R-:W-:Y:S01]  /*3e30*/  FFMA.FTZ R113, R134, R94, R113 ;  /* 0x0000005e86717223 */ /* 0x000fe20000010071 */
[----:B------:R-:W-:Y:S01]  /*3e40*/  FADD.FTZ R81, R144, R81 ;  /* 0x0000005190517221 */ /* 0x000fe20000010000 */
[----:B------:R-:W-:Y:S01]  /*3e50*/  FFMA.FTZ R118, R127, R95, R118 ;  /* 0x0000005f7f767223 */ /* 0x000fe20000010076 */
[----:B------:R-:W-:Y:S01]  /*3e60*/  FADD.FTZ R80, R149, R80 ;  /* 0x0000005095507221 */ /* 0x000fe20000010000 */
[----:B0-----:R-:W-:Y:S01]  /*3e70*/  @!P3 FADD.FTZ R152, R152, R9 ;  /* 0x000000099898b221 */ /* 0x001fe20000010000 */
[----:B------:R-:W-:Y:S01]  /*3e80*/  FFMA.FTZ R109, R126, R90, R109 ;  /* 0x0000005a7e6d7223 */ /* 0x000fe2000001006d */
[----:B------:R-:W-:Y:S01]  /*3e90*/  FFMA.FTZ R112, R125, R97, R112 ;  /* 0x000000617d707223 */ /* 0x000fe20000010070 */
[----:B------:R-:W-:Y:S01]  /*3ea0*/  FADD.FTZ R83, R138, R83 ;  /* 0x000000538a537221 */ /* 0x000fe20000010000 */
[----:B-----5:R-:W-:Y:S01]  /*3eb0*/  @!P3 FADD.FTZ R153, R153, R8 ;  /* 0x000000089999b221 */ /* 0x020fe20000010000 */
[----:B------:R-:W0:Y:S01]  /*3ec0*/  SHFL.DOWN PT, R9, R152, 0x2, 0x1f ;  /* 0x08401f0098097f89 */ /* 0x000e2200000e0000 */
[----:B------:R-:W-:-:S03]  /*3ed0*/  ISETP.GT.AND P3, PT, R66, 0x1d, PT ;  /* 0x0000001d4200780c */ /* 0x000fc60003f64270 */
[----:B------:R-:W5:Y:S01]  /*3ee0*/  SHFL.DOWN PT, R8, R153, 0x2, 0x1f ;  /* 0x08401f0099087f89 */ /* 0x000f6200000e0000 */
[----:B-1----:R-:W-:Y:S01]  /*3ef0*/  @!P4 LEA R57, R11, R10, 0x18 ;  /* 0x0000000a0b39c211 */ /* 0x002fe200078ec0ff */
[----:B------:R-:W-:Y:S01]  /*3f00*/  FMUL.FTZ R10, R123, R145 ;  /* 0x000000917b0a7220 */ /* 0x000fe20000410000 */
[----:B------:R-:W-:Y:S01]  /*3f10*/  FMUL.FTZ R11, R128, R146 ;  /* 0x00000092800b7220 */ /* 0x000fe20000410000 */
[----:B------:R-:W-:Y:S01]  /*3f20*/  FMUL.FTZ R128, R133, R140 ;  /* 0x0000008c85807220 */ /* 0x000fe20000410000 */
[----:B------:R-:W-:-:S05]  /*3f30*/  FMUL.FTZ R146, R123, R146 ;  /* 0x000000927b927220 */ /* 0x000fca0000410000 */
        /* <DEDUP_REMOVED lines=8> */
[----:B------:R-:W-:Y:S01]  /*3fc0*/  FFMA.FTZ R114, R11, R91, R114 ;  /* 0x0000005b0b727223 */ /* 0x000fe20000010072 */
[----:B------:R-:W1:Y:S01]  /*3fd0*/  SHFL.DOWN PT, R8, R153, 0x4, 0x1f ;  /* 0x08801f0099087f89 */ /* 0x000e6200000e0000 */
[----:B------:R-:W-:Y:S01]  /*3fe0*/  FFMA.FTZ R11, R105, R11, R146 ;  /* 0x0000000b690b7223 */ /* 0x000fe20000010092 */
[----:B------:R-:W-:Y:S01]  /*3ff0*/  FFMA.FTZ R140, R119, R128, R140 ;  /* 0x00000080778c7223 */ /* 0x000fe2000001008c */
[----:B------:R-:W-:-:S02]  /*4000*/  FFMA.FTZ R115, R128, R99, R115 ;  /* 0x0000006380737223 */ /* 0x000fc40000010073 */
[----:B------:R-:W-:Y:S01]  /*4010*/  FADD.FTZ R84, R11, R84 ;  /* 0x000000540b547221 */ /* 0x000fe20000010000 */
[----:B------:R-:W-:-:S04]  /*4020*/  FADD.FTZ R87, R140, R87 ;  /* 0x000000578c577221 */ /* 0x000fc80000010000 */
[----:B0-----:R-:W-:Y:S01]  /*4030*/  @!P3 FADD.FTZ R152, R152, R9 ;  /* 0x000000099898b221 */ /* 0x001fe20000010000 */
[----:B-1----:R-:W-:-:S04]  /*4040*/  @!P3 FADD.FTZ R153, R153, R8 ;  /* 0x000000089999b221 */ /* 0x002fc80000010000 */
[----:B------:R-:W0:Y:S01]  /*4050*/  SHFL.DOWN PT, R9, R152, 0x8, 0x1f ;  /* 0x09001f0098097f89 */ /* 0x000e2200000e0000 */
[----:B------:R-:W-:-:S03]  /*4060*/  ISETP.GT.AND P3, PT, R66, 0x17, PT ;  /* 0x000000174200780c */ /* 0x000fc60003f64270 */
[----:B------:R-:W1:Y:S10]  /*4070*/  SHFL.DOWN PT, R8, R153, 0x8, 0x1f ;  /* 0x09001f0099087f89 */ /* 0x000e7400000e0000 */
[----:B0-----:R-:W-:Y:S01]  /*4080*/  @!P3 FADD.FTZ R152, R152, R9 ;  /* 0x000000099898b221 */ /* 0x001fe20000010000 */
[-C--:B------:R-:W-:Y:S01]  /*4090*/  FMUL.FTZ R9, R130, R148.reuse ;  /* 0x0000009482097220 */ /* 0x080fe20000410000 */
[C---:B------:R-:W-:Y:S01]  /*40a0*/  FMUL.FTZ R148, R123.reuse, R148 ;  /* 0x000000947b947220 */ /* 0x040fe20000410000 */
[----:B------:R-:W-:Y:S01]  /*40b0*/  FMUL.FTZ R123, R123, R136 ;  /* 0x000000887b7b7220 */ /* 0x000fe20000410000 */
[----:B-1----:R-:W-:Y:S01]  /*40c0*/  @!P3 FADD.FTZ R153, R153, R8 ;  /* 0x000000089999b221 */ /* 0x002fe20000010000 */
[----:B------:R-:W0:Y:S01]  /*40d0*/  SHFL.DOWN PT, R131, R152, 0x10, 0x1f ;  /* 0x0a001f0098837f89 */ /* 0x000e2200000e0000 */
[----:B------:R-:W-:Y:S01]  /*40e0*/  ISETP.GT.AND P3, PT, R66, 0xf, PT ;  /* 0x0000000f4200780c */ /* 0x000fe20003f64270 */
[----:B------:R-:W-:Y:S01]  /*40f0*/  FMUL.FTZ R148, R143, R148 ;  /* 0x000000948f947220 */ /* 0x000fe20000410000 */
[----:B------:R-:W-:Y:S01]  /*4100*/  FFMA.FTZ R116, R9, R93, R116 ;  /* 0x0000005d09747223 */ /* 0x000fe20000010074 */
[----:B------:R-:W1:Y:S01]  /*4110*/  SHFL.DOWN PT, R130, R153, 0x10, 0x1f ;  /* 0x0a001f0099827f89 */ /* 0x000e6200000e0000 */
[----:B------:R-:W-:Y:S01]  /*4120*/  FMUL.FTZ R8, R129, R145 ;  /* 0x0000009181087220 */ /* 0x000fe20000410000 */
[----:B------:R-:W-:Y:S01]  /*4130*/  FFMA.FTZ R9, R103, R9, R148 ;  /* 0x0000000967097223 */ /* 0x000fe20000010094 */
[----:B------:R-:W-:-:S02]  /*4140*/  FMUL.FTZ R123, R2, R123 ;  /* 0x0000007b027b7220 */ /* 0x000fc40000410000 */
[----:B------:R-:W-:Y:S01]  /*4150*/  FFMA.FTZ R111, R8, R92, R111 ;  /* 0x0000005c086f7223 */ /* 0x000fe2000001006f */
[----:B------:R-:W-:Y:S01]  /*4160*/  FFMA.FTZ R10, R107, R8, R10 ;  /* 0x000000086b0a7223 */ /* 0x000fe2000001000a */
[----:B------:R-:W-:Y:S01]  /*4170*/  FADD.FTZ R82, R9, R82 ;  /* 0x0000005209527221 */ /* 0x000fe20000010000 */
[----:B------:R-:W-:Y:S02]  /*4180*/  FFMA.FTZ R2, R110, R125, R123 ;  /* 0x0000007d6e027223 */ /* 0x000fe4000001007b */
[----:B------:R-:W-:Y:S02]  /*4190*/  FADD.FTZ R79, R10, R79 ;  /* 0x0000004f0a4f7221 */ /* 0x000fe40000010000 */
[----:B------:R-:W-:Y:S01]  /*41a0*/  FADD.FTZ R85, R2, R85 ;  /* 0x0000005502557221 */ /* 0x000fe20000010000 */
[----:B0-----:R-:W-:Y:S01]  /*41b0*/  @!P3 FADD.FTZ R152, R152, R131 ;  /* 0x000000839898b221 */ /* 0x001fe20000010000 */
[----:B-1----:R-:W-:-:S04]  /*41c0*/  @!P3 FADD.FTZ R153, R153, R130 ;  /* 0x000000829999b221 */ /* 0x002fc80000010000 */
        /* <DEDUP_REMOVED lines=13> */
.L_x_9757:
[----:B------:R-:W-:Y:S05]  /*42a0*/  BSYNC B0 ;  /* 0x0000000000007941 */ /* 0x000fea0003800000 */
.L_x_9756:
[----:B------:R-:W-:Y:S01]  /*42b0*/  IADD3 R124, R124, 0x1, RZ ;  /* 0x000000017c7c7810 */ /* 0x000fe20007ffe0ff */
[----:B------:R-:W-:-:S03]  /*42c0*/  UIADD3 UR5, UP0, UR5, 0x1, URZ ;  /* 0x0000000105057890 */ /* 0x000fc6000ff1e03f */
[----:B------:R-:W-:Y:S01]  /*42d0*/  ISETP.GE.AND P2, PT, R124, UR23, PT ;  /* 0x000000177c007c0c */ /* 0x000fe2000bf46270 */
[----:B------:R-:W-:-:S12]  /*42e0*/  UIADD3.X UR6, URZ, UR6, URZ, UP0, !UPT ;  /* 0x000000063f067290 */ /* 0x000fd800087fe43f */
[----:B------:R-:W-:Y:S05]  /*42f0*/  @!P2 BRA `(.L_x_9758) ;  /* 0xffffffe000eca947 */ /* 0x000fea000383ffff */
.L_x_9737:
[----:B------:R-:W-:Y:S01]  /*4300*/  BAR.SYNC.DEFER_BLOCKING 0x0 ;  /* 0x0000000000007b1d */ /* 0x000fe20000010000 */
[----:B------:R-:W-:Y:S02]  /*4310*/  SHF.R.S32.HI R37, RZ, 0x1f, R18 ;  /* 0x0000001fff257819 */ /* 0x000fe40000011412 */
[----:B01----:R-:W-:Y:S02]  /*4320*/  LEA R8, P0, R18, R61, 0x4 ;  /* 0x0000003d12087211 */ /* 0x003fe400078020ff */
[----:B------:R-:W-:-:S03]  /*4330*/  LEA R44, R66, R57, 0x4 ;  /* 0x00000039422c7211 */ /* 0x000fc600078e20ff */
[----:B------:R-:W0:Y:S01]  /*4340*/  LDC.64 R40, c[0x0][0x388] ;  /* 0x0000e200ff287b82 */ /* 0x000e220000000a00 */
[----:B------:R-:W-:Y:S01]  /*4350*/  LEA.HI.X R9, R18, R63, R37, 0x4, P0 ;  /* 0x0000003f12097211 */ /* 0x000fe200000f2425 */
[----:B------:R-:W-:Y:S01]  /*4360*/  ULDC.64 UR6, c[0x0][0x390] ;  /* 0x0000e40000067ab9 */ /* 0x000fe20000000a00 */
[----:B------:R-:W-:-:S05]  /*4370*/  IADD3 R45, R77, -0x1, RZ ;  /* 0xffffffff4d2d7810 */ /* 0x000fca0007ffe0ff */
[----:B------:R-:W1:Y:S01]  /*4380*/  LDC.64 R42, c[0x0][0x3e0] ;  /* 0x0000f800ff2a7b82 */ /* 0x000e620000000a00 */
[----:B------:R-:W5:Y:S01]  /*4390*/  LDG.E.128 R8, desc[UR12][R8.64] ;  /* 0x0000000c08087981 */ /* 0x000f62000c1e1d00 */
[----:B------:R-:W-:Y:S01]  /*43a0*/  SHF.L.U32 R28, R45, 0x8, RZ ;  /* 0x000000082d1c7819 */ /* 0x000fe200000006ff */
[----:B------:R-:W-:Y:S01]  /*43b0*/  UIADD3 UR4, UR4, -0x100, URZ ;  /* 0xffffff0004047890 */ /* 0x000fe2000fffe03f */
[----:B0-----:R-:W-:Y:S01]  /*43c0*/  IMAD R38, R40, UR14, RZ ;  /* 0x0000000e28267c24 */ /* 0x001fe2000f8e02ff */
[----:B-----5:R-:W-:Y:S01]  /*43d0*/  STS.128 [R44], R8 ;  /* 0x000000082c007388 */ /* 0x020fe20000000c00 */
[----:B------:R-:W-:-:S03]  /*43e0*/  NOP ;  /* 0x0000000000007918 */ /* 0x000fc60000000000 */
[----:B------:R-:W0:Y:S02]  /*43f0*/  LDS.128 R4, [R44] ;  /* 0x000000002c047984 */ /* 0x000e240000000c00 */
[--C-:B0-----:R-:W-:Y:S02]  /*4400*/  HADD2.F32 R29, -RZ, R4.reuse.H0_H0 ;  /* 0x20000004ff1d7230 */ /* 0x101fe40000004100 */
[--C-:B------:R-:W-:Y:S02]  /*4410*/  HADD2.F32 R9, -RZ, R5.reuse.H0_H0 ;  /* 0x20000005ff097230 */ /* 0x100fe40000004100 */
[----:B------:R-:W-:Y:S02]  /*4420*/  HADD2.F32 R5, -RZ, R5.H1_H1 ;  /* 0x30000005ff057230 */ /* 0x000fe40000004100 */
[--C-:B------:R-:W-:Y:S01]  /*4430*/  FADD.FTZ R0, R29, R52.reuse ;  /* 0x000000341d007221 */ /* 0x100fe20000010000 */
[----:B------:R-:W-:Y:S02]  /*4440*/  HADD2.F32 R29, -RZ, R4.H1_H1 ;  /* 0x30000004ff1d7230 */ /* 0x000fe40000004100 */
[--C-:B------:R-:W-:Y:S01]  /*4450*/  FADD.FTZ R9, R9, R52.reuse ;  /* 0x0000003409097221 */ /* 0x100fe20000010000 */
[--C-:B------:R-:W-:Y:S01]  /*4460*/  FADD.FTZ R10, R5, R52.reuse ;  /* 0x00000034050a7221 */ /* 0x100fe20000010000 */
[----:B------:R-:W-:Y:S01]  /*4470*/  BAR.SYNC.DEFER_BLOCKING 0x0 ;  /* 0x0000000000007b1d */ /* 0x000fe20000010000 */
[----:B------:R-:W-:Y:S01]  /*4480*/  FSETP.GTU.FTZ.AND P6, PT, R0, 20, PT ;  /* 0x41a000000000780b */ /* 0x000fe20003fdc000 */
[----:B------:R-:W-:Y:S01]  /*4490*/  FADD.FTZ R29, R29, R52 ;  /* 0x000000341d1d7221 */ /* 0x000fe20000010000 */
[----:B------:R-:W-:Y:S01]  /*44a0*/  FSETP.GTU.FTZ.AND P1, PT, R9, 20, PT ;  /* 0x41a000000900780b */ /* 0x000fe20003f3c000 */
[----:B------:R-:W-:Y:S01]  /*44b0*/  HADD2.F32 R5, -RZ, R6.H0_H0 ;  /* 0x20000006ff057230 */ /* 0x000fe20000004100 */
[----:B------:R-:W-:-:S02]  /*44c0*/  FSETP.GTU.FTZ.AND P2, PT, R10, 20, PT ;  /* 0x41a000000a00780b */ /* 0x000fc40003f5c000 */
[----:B------:R-:W-:Y:S02]  /*44d0*/  FSETP.GTU.FTZ.AND P0, PT, R29, 20, PT ;  /* 0x41a000001d00780b */ /* 0x000fe40003f1c000 */
[----:B------:R-:W-:Y:S01]  /*44e0*/  FADD.FTZ R11, R5, R52 ;  /* 0x00000034050b7221 */ /* 0x000fe20000010000 */
[----:B------:R-:W-:Y:S01]  /*44f0*/  HADD2.F32 R5, -RZ, R6.H1_H1 ;  /* 0x30000006ff057230 */ /* 0x000fe20000004100 */
[----:B------:R-:W-:-:S03]  /*4500*/  F2FP.F16.F32.PACK_AB R6, R113, R116 ;  /* 0x000000747106723e */ /* 0x000fc600000000ff */
[----:B------:R-:W-:Y:S01]  /*4510*/  @!P6 FMUL.FTZ R0, R0, -1.4426950216293334961 ;  /* 0xbfb8aa3b0000e820 */ /* 0x000fe20000410000 */
[----:B------:R-:W-:Y:S01]  /*4520*/  FADD.FTZ R5, R5, R52 ;  /* 0x0000003405057221 */ /* 0x000fe20000010000 */
[----:B------:R-:W-:-:S04]  /*4530*/  FSETP.GTU.FTZ.AND P3, PT, R11, 20, PT ;  /* 0x41a000000b00780b */ /* 0x000fc80003f7c000 */
[----:B------:R-:W0:Y:S01]  /*4540*/  @!P6 MUFU.EX2 R0, R0 ;  /* 0x000000000000e308 */ /* 0x000e220000000800 */
[----:B------:R-:W-:Y:S01]  /*4550*/  @!P0 FMUL.FTZ R4, R29, -1.4426950216293334961 ;  /* 0xbfb8aa3b1d048820 */ /* 0x000fe20000410000 */
[----:B------:R-:W-:Y:S02]  /*4560*/  FSETP.GTU.FTZ.AND P4, PT, R5, 20, PT ;  /* 0x41a000000500780b */ /* 0x000fe40003f9c000 */
[----:B------:R-:W-:-:S04]  /*4570*/  SHF.R.S32.HI R29, RZ, 0x1f, R28 ;  /* 0x0000001fff1d7819 */ /* 0x000fc8000001141c */
[----:B------:R5:W2:Y:S07]  /*4580*/  @!P0 MUFU.EX2 R30, R4 ;  /* 0x00000004001e8308 */ /* 0x000aae0000000800 */
[----:B------:R-:W-:Y:S01]  /*4590*/  @!P4 FMUL.FTZ R5, R5, -1.4426950216293334961 ;  /* 0xbfb8aa3b0505c820 */ /* 0x000fe20000410000 */
[----:B0-----:R-:W-:Y:S01]  /*45a0*/  @!P6 FADD.FTZ R2, R0, 1 ;  /* 0x3f8000000002e421 */ /* 0x001fe20000010000 */
[----:B------:R-:W-:Y:S01]  /*45b0*/  @!P1 FMUL.FTZ R0, R9, -1.4426950216293334961 ;  /* 0xbfb8aa3b09009820 */ /* 0x000fe20000410000 */
[----:B------:R-:W-:-:S02]  /*45c0*/  HADD2.F32 R9, -RZ, R7.H0_H0 ;  /* 0x20000007ff097230 */ /* 0x000fc40000004100 */
[----:B-----5:R-:W-:Y:S01]  /*45d0*/  @!P2 FMUL.FTZ R4, R10, -1.4426950216293334961 ;  /* 0xbfb8aa3b0a04a820 */ /* 0x020fe20000410000 */
[----:B------:R0:W5:Y:S01]  /*45e0*/  @!P6 MUFU.RCP R8, R2 ;  /* 0x000000020008e308 */ /* 0x0001620000001000 */
[----:B------:R-:W-:Y:S02]  /*45f0*/  HADD2.F32 R7, -RZ, R7.H1_H1 ;  /* 0x30000007ff077230 */ /* 0x000fe40000004100 */
[--C-:B------:R-:W-:Y:S01]  /*4600*/  FADD.FTZ R10, R9, R52.reuse ;  /* 0x00000034090a7221 */ /* 0x100fe20000010000 */
[----:B--2---:R-:W-:Y:S02]  /*4610*/  @!P0 FADD.FTZ R30, R30, 1 ;  /* 0x3f8000001e1e8421 */ /* 0x004fe40000010000 */
[----:B------:R-:W-:Y:S02]  /*4620*/  FADD.FTZ R7, R7, R52 ;  /* 0x0000003407077221 */ /* 0x000fe40000010000 */
[----:B------:R-:W-:Y:S01]  /*4630*/  FSETP.GTU.FTZ.AND P5, PT, R10, 20, PT ;  /* 0x41a000000a00780b */ /* 0x000fe20003fbc000 */
[----:B------:R-:W2:Y:S01]  /*4640*/  @!P2 MUFU.EX2 R4, R4 ;  /* 0x000000040004a308 */ /* 0x000ea20000000800 */
[----:B0-----:R-:W-:-:S07]  /*4650*/  @!P3 FMUL.FTZ R2, R11, -1.4426950216293334961 ;  /* 0xbfb8aa3b0b02b820 */ /* 0x001fce0000410000 */
[----:B------:R-:W0:Y:S01]  /*4660*/  @!P1 MUFU.EX2 R0, R0 ;  /* 0x0000000000009308 */ /* 0x000e220000000800 */
[----:B-----5:R-:W-:Y:S01]  /*4670*/  @!P6 FMUL.FTZ R85, R85, R8 ;  /* 0x000000085555e220 */ /* 0x020fe20000410000 */
[----:B------:R-:W-:Y:S02]  /*4680*/  FSETP.GTU.FTZ.AND P6, PT, R7, 20, PT ;  /* 0x41a000000700780b */ /* 0x000fe40003fdc000 */
[----:B------:R-:W-:Y:S01]  /*4690*/  @!P5 FMUL.FTZ R10, R10, -1.4426950216293334961 ;  /* 0xbfb8aa3b0a0ad820 */ /* 0x000fe20000410000 */
[----:B------:R-:W-:-:S03]  /*46a0*/  FADD.FTZ R78, R85, R78 ;  /* 0x0000004e554e7221 */ /* 0x000fc60000010000 */
[----:B------:R2:W5:Y:S07]  /*46b0*/  @!P3 MUFU.EX2 R8, R2 ;  /* 0x000000020008b308 */ /* 0x00056e0000000800 */
[----:B------:R-:W-:Y:S01]  /*46c0*/  @!P6 FMUL.FTZ R11, R7, -1.4426950216293334961 ;  /* 0xbfb8aa3b070be820 */ /* 0x000fe20000410000 */
[----:B------:R3:W4:Y:S01]  /*46d0*/  @!P4 MUFU.EX2 R9, R5 ;  /* 0x000000050009c308 */ /* 0x0007220000000800 */
[----:B--2---:R-:W-:Y:S01]  /*46e0*/  @!P2 FADD.FTZ R2, R4, 1 ;  /* 0x3f8000000402a421 */ /* 0x004fe20000010000 */
[----:B------:R-:W-:Y:S01]  /*46f0*/  F2FP.F16.F32.PACK_AB R7, R115, R118 ;  /* 0x000000767307723e */ /* 0x000fe200000000ff */
[----:B0-----:R-:W-:Y:S01]  /*4700*/  @!P1 FADD.FTZ R0, R0, 1 ;  /* 0x3f80000000009421 */ /* 0x001fe20000010000 */
[----:B------:R-:W-:-:S04]  /*4710*/  F2FP.F16.F32.PACK_AB R4, R109, R112 ;  /* 0x000000706d04723e */ /* 0x000fc800000000ff */
[----:B------:R-:W0:Y:S01]  /*4720*/  @!P5 MUFU.EX2 R10, R10 ;  /* 0x0000000a000ad308 */ /* 0x000e220000000800 */
[----:B---3--:R-:W-:Y:S01]  /*4730*/  F2FP.F16.F32.PACK_AB R5, R111, R114 ;  /* 0x000000726f05723e */ /* 0x008fe200000000ff */
[----:B-----5:R-:W-:-:S04]  /*4740*/  @!P3 FADD.FTZ R31, R8, 1 ;  /* 0x3f800000081fb421 */ /* 0x020fc80000010000 */
[----:B------:R2:W-:Y:S02]  /*4750*/  STS.128 [R44], R4 ;  /* 0x000000042c007388 */ /* 0x0005e40000000c00 */
[----:B------:R4:W3:Y:S08]  /*4760*/  @!P1 MUFU.RCP R33, R0 ;  /* 0x0000000000219308 */ /* 0x0008f00000001000 */
[----:B------:R0:W5:Y:S01]  /*4770*/  @!P2 MUFU.RCP R34, R2 ;  /* 0x000000020022a308 */ /* 0x0001620000001000 */
[----:B----4-:R-:W-:Y:S01]  /*4780*/  @!P4 FADD.FTZ R0, R9, 1 ;  /* 0x3f8000000900c421 */ /* 0x010fe20000010000 */
[----:B--2---:R-:W-:-:S06]  /*4790*/  IMAD R7, R41, UR15, R38 ;  /* 0x0000000f29077c24 */ /* 0x004fcc000f8e0226 */
[----:B------:R2:W4:Y:S01]  /*47a0*/  @!P6 MUFU.EX2 R32, R11 ;  /* 0x0000000b0020e308 */ /* 0x0005220000000800 */
[----:B0-----:R-:W-:Y:S01]  /*47b0*/  @!P5 FADD.FTZ R2, R10, 1 ;  /* 0x3f8000000a02d421 */ /* 0x001fe20000010000 */
[----:B------:R-:W-:-:S06]  /*47c0*/  NOP ;  /* 0x0000000000007918 */ /* 0x000fcc0000000000 */
[----:B------:R-:W0:Y:S01]  /*47d0*/  @!P3 MUFU.RCP R31, R31 ;  /* 0x0000001f001fb308 */ /* 0x000e220000001000 */
[----:B--2---:R-:W2:Y:S01]  /*47e0*/  LDS.128 R8, [R44] ;  /* 0x000000002c087984 */ /* 0x004ea20000000c00 */
[----:B------:R-:W-:-:S04]  /*47f0*/  IMAD.WIDE.U32 R4, R40, UR15, R28 ;  /* 0x0000000f28047c25 */ /* 0x000fc8000f8e001c */
[----:B---3--:R-:W-:Y:S01]  /*4800*/  @!P1 FMUL.FTZ R84, R84, R33 ;  /* 0x0000002154549220 */ /* 0x008fe20000410000 */
[----:B------:R-:W3:Y:S01]  /*4810*/  LDC.64 R38, c[0x0][0x3a8] ;  /* 0x0000ea00ff267b82 */ /* 0x000ee20000000a00 */
[----:B-----5:R-:W-:Y:S01]  /*4820*/  @!P2 FMUL.FTZ R79, R79, R34 ;  /* 0x000000224f4fa220 */ /* 0x020fe20000410000 */
[----:B------:R-:W-:Y:S01]  /*4830*/  IMAD R6, R50, UR6, RZ ;  /* 0x0000000632067c24 */ /* 0x000fe2000f8e02ff */
[----:B------:R-:W-:Y:S01]  /*4840*/  IADD3 R5, R5, R7, RZ ;  /* 0x0000000705057210 */ /* 0x000fe20007ffe0ff */
[----:B------:R5:W1:Y:S01]  /*4850*/  @!P5 MUFU.RCP R35, R2 ;  /* 0x000000020023d308 */ /* 0x000a620000001000 */
[----:B----4-:R-:W-:Y:S01]  /*4860*/  @!P6 FADD.FTZ R32, R32, 1 ;  /* 0x3f8000002020e421 */ /* 0x010fe20000010000 */
[----:B------:R-:W-:Y:S01]  /*4870*/  IMAD R7, R3, UR7, R6 ;  /* 0x0000000703077c24 */ /* 0x000fe2000f8e0206 */
[----:B------:R-:W-:Y:S01]  /*4880*/  F2FP.F16.F32.PACK_AB R33, R79, R84 ;  /* 0x000000544f21723e */ /* 0x000fe200000000ff */
[----:B------:R-:W-:Y:S01]  /*4890*/  IMAD.WIDE.U32 R4, R3, UR6, R4 ;  /* 0x0000000603047c25 */ /* 0x000fe2000f8e0004 */
[----:B------:R-:W4:Y:S01]  /*48a0*/  LDC.64 R40, c[0x0][0x3f0] ;  /* 0x0000fc00ff287b82 */ /* 0x000f220000000a00 */
[----:B------:R-:W-:Y:S01]  /*48b0*/  ULDC.64 UR6, c[0x0][0x3b0] ;  /* 0x0000ec0000067ab9 */ /* 0x000fe20000000a00 */
[----:B------:R-:W-:Y:S01]  /*48c0*/  IADD3 R64, P2, R64, -0x200, RZ ;  /* 0xfffffe0040407810 */ /* 0x000fe20007f5e0ff */
[----:B------:R-:W2:Y:S01]  /*48d0*/  @!P4 MUFU.RCP R36, R0 ;  /* 0x000000000024c308 */ /* 0x000ea20000001000 */
[----:B0-----:R-:W-:Y:S01]  /*48e0*/  @!P3 FMUL.FTZ R82, R82, R31 ;  /* 0x0000001f5252b220 */ /* 0x001fe20000410000 */
[----:B-----5:R-:W-:-:S02]  /*48f0*/  IADD3 R2, R5, R7, RZ ;  /* 0x0000000705027210 */ /* 0x020fc40007ffe0ff */
[----:B-1----:R-:W-:Y:S02]  /*4900*/  LEA R31, P1, R4, R42, 0x1 ;  /* 0x0000002a041f7211 */ /* 0x002fe400078208ff */
[----:B------:R-:W-:Y:S02]  /*4910*/  SHF.L.U32 R42, R18, 0x4, RZ ;  /* 0x00000004122a7819 */ /* 0x000fe400000006ff */
[----:B------:R0:W1:Y:S01]  /*4920*/  @!P0 MUFU.RCP R0, R30 ;  /* 0x0000001e00008308 */ /* 0x0000620000001000 */
[----:B------:R-:W-:Y:S01]  /*4930*/  LEA.HI.X R4, R4, R43, R2, 0x1, P1 ;  /* 0x0000002b04047211 */ /* 0x000fe200008f0c02 */
[----:B------:R-:W-:Y:S01]  /*4940*/  @!P5 FMUL.FTZ R80, R80, R35 ;  /* 0x000000235050d220 */ /* 0x000fe20000410000 */
[----:B------:R-:W-:Y:S01]  /*4950*/  SHF.L.U64.HI R43, R18, 0x4, R37 ;  /* 0x00000004122b7819 */ /* 0x000fe20000010225 */
[----:B---3--:R-:W-:Y:S01]  /*4960*/  IMAD.WIDE.U32 R28, R38, UR15, R28 ;  /* 0x0000000f261c7c25 */ /* 0x008fe2000f8e001c */
[----:B------:R-:W-:Y:S02]  /*4970*/  IADD3 R60, P3, R60, -0x200, RZ ;  /* 0xfffffe003c3c7810 */ /* 0x000fe40007f7e0ff */
[----:B------:R-:W-:Y:S01]  /*4980*/  IADD3.X R65, R65, -0x1, RZ, P2, !PT ;  /* 0xffffffff41417810 */ /* 0x000fe200017fe4ff */
[----:B------:R-:W3:Y:S01]  /*4990*/  @!P6 MUFU.RCP R32, R32 ;  /* 0x000000200020e308 */ /* 0x000ee20000001000 */
[----:B0-----:R-:W-:Y:S01]  /*49a0*/  IADD3 R30, P1, R31, R42, RZ ;  /* 0x0000002a1f1e7210 */ /* 0x001fe20007f3e0ff */
[----:B--2---:R-:W-:Y:S01]  /*49b0*/  @!P4 FMUL.FTZ R81, R81, R36 ;  /* 0x000000245151c220 */ /* 0x004fe20000410000 */
[----:B------:R-:W-:-:S02]  /*49c0*/  ISETP.GT.AND P4, PT, R77, 0x1, PT ;  /* 0x000000014d00780c */ /* 0x000fc40003f84270 */
[----:B------:R-:W-:Y:S02]  /*49d0*/  IADD3.X R31, R4, R43, RZ, P1, !PT ;  /* 0x0000002b041f7210 */ /* 0x000fe40000ffe4ff */
[----:B------:R-:W-:Y:S01]  /*49e0*/  F2FP.F16.F32.PACK_AB R34, R81, R82 ;  /* 0x000000525122723e */ /* 0x000fe200000000ff */
[----:B-1----:R-:W-:Y:S02]  /*49f0*/  @!P0 FMUL.FTZ R83, R83, R0 ;  /* 0x0000000053538220 */ /* 0x002fe40000410000 */
[----:B------:R0:W-:Y:S01]  /*4a00*/  STG.E.128 desc[UR12][R30.64], R8 ;  /* 0x000000081e007986 */ /* 0x0001e2000c101d0c */
[----:B------:R-:W-:Y:S01]  /*4a10*/  IMAD R0, R38, UR14, RZ ;  /* 0x0000000e26007c24 */ /* 0x000fe2000f8e02ff */
[----:B------:R-:W-:Y:S03]  /*4a20*/  BAR.SYNC.DEFER_BLOCKING 0x0 ;  /* 0x0000000000007b1d */ /* 0x000fe60000010000 */
[----:B------:R-:W-:Y:S01]  /*4a30*/  IMAD R37, R39, UR15, R0 ;  /* 0x0000000f27257c24 */ /* 0x000fe2000f8e0200 */
[----:B------:R-:W-:Y:S01]  /*4a40*/  IADD3 R56, P1, R56, -0x200, RZ ;  /* 0xfffffe0038387810 */ /* 0x000fe20007f3e0ff */
[----:B---3--:R-:W-:Y:S01]  /*4a50*/  @!P6 FMUL.FTZ R87, R87, R32 ;  /* 0x000000205757e220 */ /* 0x008fe20000410000 */
[----:B------:R-:W-:Y:S01]  /*4a60*/  F2FP.F16.F32.PACK_AB R32, R83, R85 ;  /* 0x000000555320723e */ /* 0x000fe200000000ff */
[----:B------:R-:W-:Y:S01]  /*4a70*/  IMAD R0, R50, UR6, RZ ;  /* 0x0000000632007c24 */ /* 0x000fe2000f8e02ff */
[----:B------:R-:W-:Y:S01]  /*4a80*/  IADD3 R29, R29, R37, RZ ;  /* 0x000000251d1d7210 */ /* 0x000fe20007ffe0ff */
[----:B------:R-:W-:Y:S01]  /*4a90*/  FADD.FTZ R83, R78, R83 ;  /* 0x000000534e537221 */ /* 0x000fe20000010000 */
[----:B------:R-:W-:-:S02]  /*4aa0*/  F2FP.F16.F32.PACK_AB R35, R87, R80 ;  /* 0x000000505723723e */ /* 0x000fc400000000ff */
[----:B------:R-:W-:Y:S01]  /*4ab0*/  MOV R77, R45 ;  /* 0x0000002d004d7202 */ /* 0x000fe20000000f00 */
[----:B------:R-:W-:Y:S01]  /*4ac0*/  FADD.FTZ R84, R83, R84 ;  /* 0x0000005453547221 */ /* 0x000fe20000010000 */
[----:B------:R-:W-:Y:S01]  /*4ad0*/  IADD3.X R68, R68, -0x1, RZ, P1, !PT ;  /* 0xffffffff44447810 */ /* 0x000fe20000ffe4ff */
[C---:B0-----:R-:W-:Y:S02]  /*4ae0*/  IMAD R11, R3.reuse, UR7, R0 ;  /* 0x00000007030b7c24 */ /* 0x041fe4000f8e0200 */
[----:B------:R-:W-:Y:S01]  /*4af0*/  FADD.FTZ R79, R84, R79 ;  /* 0x0000004f544f7221 */ /* 0x000fe20000010000 */
[----:B------:R-:W-:Y:S01]  /*4b00*/  IMAD.WIDE.U32 R8, R3, UR6, R28 ;  /* 0x0000000603087c25 */ /* 0x000fe2000f8e001c */
[----:B------:R-:W-:-:S03]  /*4b10*/  IADD3.X R62, R62, -0x1, RZ, P3, !PT ;  /* 0xffffffff3e3e7810 */ /* 0x000fc60001ffe4ff */
[----:B------:R-:W-:Y:S01]  /*4b20*/  FADD.FTZ R82, R79, R82 ;  /* 0x000000524f527221 */ /* 0x000fe20000010000 */
[----:B------:R-:W-:Y:S02]  /*4b30*/  IADD3 R0, R9, R11, RZ ;  /* 0x0000000b09007210 */ /* 0x000fe40007ffe0ff */
[----:B----4-:R-:W-:Y:S01]  /*4b40*/  LEA R9, P0, R8, R40, 0x1 ;  /* 0x0000002808097211 */ /* 0x010fe200078008ff */
[----:B------:R-:W-:Y:S01]  /*4b50*/  STS.128 [R44], R32 ;  /* 0x000000202c007388 */ /* 0x000fe20000000c00 */
[----:B------:R-:W-:-:S03]  /*4b60*/  NOP ;  /* 0x0000000000007918 */ /* 0x000fc60000000000 */
[----:B------:R-:W0:Y:S01]  /*4b70*/  LDS.128 R4, [R44] ;  /* 0x000000002c047984 */ /* 0x000e220000000c00 */
[----:B------:R-:W-:Y:S01]  /*4b80*/  LEA.HI.X R0, R8, R41, R0, 0x1, P0 ;  /* 0x0000002908007211 */ /* 0x000fe200000f0c00 */
[----:B------:R-:W-:Y:S01]  /*4b90*/  FADD.FTZ R81, R82, R81 ;  /* 0x0000005152517221 */ /* 0x000fe20000010000 */
[----:B------:R-:W-:-:S03]  /*4ba0*/  IADD3 R8, P0, R9, R42, RZ ;  /* 0x0000002a09087210 */ /* 0x000fc60007f1e0ff */
[----:B------:R-:W-:Y:S01]  /*4bb0*/  FADD.FTZ R78, R81, R80 ;  /* 0x00000050514e7221 */ /* 0x000fe20000010000 */
[----:B------:R-:W-:Y:S02]  /*4bc0*/  IADD3.X R9, R0, R43, RZ, P0, !PT ;  /* 0x0000002b00097210 */ /* 0x000fe400007fe4ff */
[----:B------:R-:W-:Y:S01]  /*4bd0*/  IADD3 R61, P0, R61, -0x200, RZ ;  /* 0xfffffe003d3d7810 */ /* 0x000fe20007f1e0ff */
[----:B------:R-:W-:-:S03]  /*4be0*/  FADD.FTZ R78, R78, R87 ;  /* 0x000000574e4e7221 */ /* 0x000fc60000010000 */
[----:B------:R-:W-:Y:S01]  /*4bf0*/  IADD3.X R63, R63, -0x1, RZ, P0, !PT ;  /* 0xffffffff3f3f7810 */ /* 0x000fe200007fe4ff */
[----:B0-----:R0:W-:Y:S01]  /*4c00*/  STG.E.128 desc[UR12][R8.64], R4 ;  /* 0x0000000408007986 */ /* 0x0011e2000c101d0c */
[----:B------:R-:W-:Y:S07]  /*4c10*/  @P4 BRA `(.L_x_9759) ;  /* 0xffffffc000144947 */ /* 0x000fee000383ffff */
.L_x_9720:
        /* <DEDUP_REMOVED lines=26> */
.L_x_9761:
[----:B------:R-:W-:Y:S05]  /*4dc0*/  BSYNC B0 ;  /* 0x0000000000007941 */ /* 0x000fea0003800000 */
.L_x_9760:
        /* <DEDUP_REMOVED lines=29> */
.L_x_9763:
[----:B-1----:R-:W1:Y:S02]  /*4fa0*/  S2R R15, SR_TID.X ;  /* 0x00000000000f7919 */ /* 0x002e640000002100 */
.L_x_9764:
[----:B------:R-:W-:Y:S05]  /*4fb0*/  BSYNC B0 ;  /* 0x0000000000007941 */ /* 0x000fea0003800000 */
.L_x_9762:
        /* <DEDUP_REMOVED lines=10> */
[C---:B0-2---:R-:W-:Y:S01]  /*5060*/  IMAD.WIDE.U32 R4, R3.reuse, UR6, RZ ;  /* 0x0000000603047c25 */ /* 0x045fe2000f8e00ff */
        /* <DEDUP_REMOVED lines=9> */
[----:B-1----:R-:W-:-:S03]  /*5100*/  ULEA UR4, UR5, UR4, 0x18 ;  /* 0x0000000405047291 */ /* 0x002fc6000f8ec03f */
[----:B------:R-:W-:-:S09]  /*5110*/  ULDC UR5, c[0x0][0x0] ;  /* 0x0000000000057ab9 */ /* 0x000fd20000000800 */
.L_x_9766:
[----:B------:R-:W-:Y:S02]  /*5120*/  LEA R0, R15, UR4, 0x2 ;  /* 0x000000040f007c11 */ /* 0x000fe4000f8e10ff */
[----:B------:R-:W-:Y:S02]  /*5130*/  SHF.R.S32.HI R10, RZ, 0x1f, R15 ;  /* 0x0000001fff0a7819 */ /* 0x000fe4000001140f */
[----:B0-----:R-:W-:Y:S01]  /*5140*/  MOV R8, R4 ;  /* 0x0000000400087202 */ /* 0x001fe20000000f00 */
[----:B---3--:R-:W0:Y:S01]  /*5150*/  LDS R17, [R0+0x18f8] ;  /* 0x0018f80000117984 */ /* 0x008e220000000800 */
        /* <DEDUP_REMOVED lines=22> */
.L_x_9765:
[----:B------:R-:W-:Y:S05]  /*52c0*/  EXIT ;  /* 0x000000000000794d */ /* 0x000fea0003800000 */
.L_x_9767:
        /* <DEDUP_REMOVED lines=11> */
.L_x_11034:


//--------------------- .text._Z25selective_scan_bwd_kernelI32Selective_Scan_bwd_kernel_traitsILi32ELi8ELb1ELb1ELb0ELb1ELb1EN3c104HalfEfEEv12SSMParamsBwd --------------------------
	.section	.text._Z25selective_scan_bwd_kernelI32Selective_Scan_bwd_kernel_traitsILi32ELi8ELb1ELb1ELb0ELb1ELb1EN3c104HalfEfEEv12SSMParamsBwd,"ax",@progbits
	.align	128
        .global         _Z25selective_scan_bwd_kernelI32Selective_Scan_bwd_kernel_traitsILi32ELi8ELb1ELb1ELb0ELb1ELb1EN3c104HalfEfEEv12SSMParamsBwd
        .type           _Z25selective_scan_bwd_kernelI32Selective_Scan_bwd_kernel_traitsILi32ELi8ELb1ELb1ELb0ELb1ELb1EN3c104HalfEfEEv12SSMParamsBwd,@function
        .size           _Z25selective_scan_bwd_kernelI32Selective_Scan_bwd_kernel_traitsILi32ELi8ELb1ELb1ELb0ELb1ELb1EN3c104HalfEfEEv12SSMParamsBwd,(.L_x_11035 - _Z25selective_scan_bwd_kernelI32Selective_Scan_bwd_kernel_traitsILi32ELi8ELb1ELb1ELb0ELb1ELb1EN3c104HalfEfEEv12SSMParamsBwd)
        .other          _Z25selective_scan_bwd_kernelI32Selective_Scan_bwd_kernel_traitsILi32ELi8ELb1ELb1ELb0ELb1ELb1EN3c104HalfEfEEv12SSMParamsBwd,@"STO_CUDA_ENTRY STV_DEFAULT"
_Z25selective_scan_bwd_kernelI32Selective_Scan_bwd_kernel_traitsILi32ELi8ELb1ELb1ELb0ELb1ELb1EN3c104HalfEfEEv12SSMParamsBwd:
.text._Z25selective_scan_bwd_kernelI32Selective_Scan_bwd_kernel_traitsILi32ELi8ELb1ELb1ELb0ELb1ELb1EN3c104HalfEfEEv12SSMParamsBwd:
        /* <DEDUP_REMOVED lines=120> */
[C---:B------:R-:W-:Y:S01]  /*0780*/  @P2 LEA R22, P4, R81.reuse, R16, 0x2 ;  /* 0x0000001051162211 */ /* 0x040fe200078810ff */
[----:B------:R-:W-:Y:S01]  /*0790*/  IMAD R0, R78, UR6, RZ ;  /* 0x000000064e007c24 */ /* 0x000fe2000f8e02ff */
[----:B------:R-:W-:Y:S01]  /*07a0*/  LEA.HI.X R66, R66, R33, R2, 0x1, P3 ;  /* 0x0000002142427211 */ /* 0x000fe200018f0c02 */
[----:B------:R-:W-:Y:S01]  /*07b0*/  IMAD R2, R78, UR8, RZ ;  /* 0x000000084e027c24 */ /* 0x000fe2000f8e02ff */
[C---:B------:R-:W-:Y:S01]  /*07c0*/  @P2 LEA.HI.X R23, R81.reuse, R17, R78, 0x2, P4 ;  /* 0x0000001151172211 */ /* 0x040fe200020f144e */
[C---:B------:R-:W-:Y:S01]  /*07d0*/  IMAD R63, R81.reuse, UR7, R0 ;  /* 0x00000007513f7c24 */ /* 0x040fe2000f8e0200 */
        /* <DEDUP_REMOVED lines=18> */
[----:B------:R-:W-:Y:S01]  /*0900*/  IMAD R7, R77, UR10, RZ ;  /* 0x0000000a4d077c24 */ /* 0x000fe2000f8e02ff */
[----:B------:R-:W-:Y:S01]  /*0910*/  MOV R72, RZ ;  /* 0x000000ff00487202 */ /* 0x000fe20000000f00 */
[----:B------:R-:W-:Y:S01]  /*0920*/  IMAD.WIDE.U32 R18, R81, UR6, RZ ;  /* 0x0000000651127c25 */ /* 0x000fe2000f8e00ff */
[----:B------:R-:W3:Y:S01]  /*0930*/  S2UR UR5, SR_CgaCtaId ;  /* 0x00000000000579c3 */ /* 0x000ee20000008800 */
[----:B------:R-:W-:-:S02]  /*0940*/  MOV R75, RZ ;  /* 0x000000ff004b7202 */ /* 0x000fc40000000f00 */
        /* <DEDUP_REMOVED lines=18> */
[C---:B------:R-:W-:Y:S01]  /*0a70*/  LEA R14, P0, R2.reuse, UR4, 0x2 ;  /* 0x00000004020e7c11 */ /* 0x040fe2000f8010ff */
[----:B------:R-:W-:Y:S01]  /*0a80*/  ULDC UR4, c[0x0][0x224] ;  /* 0x0000890000047ab9 */ /* 0x000fe20000000800 */
[----:B------:R-:W-:Y:S02]  /*0a90*/  LEA R70, R5, R70, 0x2 ;  /* 0x0000004605467211 */ /* 0x000fe400078e10ff */
[----:B------:R-:W-:Y:S02]  /*0aa0*/  LEA.HI.X R8, R2, UR5, R3, 0x2, P0 ;  /* 0x0000000502087c11 */ /* 0x000fe400080f1403 */
[----:B------:R-:W-:-:S02]  /*0ab0*/  IADD3 R3, R20, 0x20, RZ ;  /* 0x0000002014037810 */ /* 0x000fc40007ffe0ff */
[C---:B------:R-:W-:Y:S02]  /*0ac0*/  IADD3 R5, R20.reuse, 0x40, RZ ;  /* 0x0000004014057810 */ /* 0x040fe40007ffe0ff */
[C---:B------:R-:W-:Y:S02]  /*0ad0*/  IADD3 R7, R20.reuse, 0x60, RZ ;  /* 0x0000006014077810 */ /* 0x040fe40007ffe0ff */
[C---:B------:R-:W-:Y:S02]  /*0ae0*/  IADD3 R13, R20.reuse, 0xc0, RZ ;  /* 0x000000c0140d7810 */ /* 0x040fe40007ffe0ff */
[C---:B------:R-:W-:Y:S02]  /*0af0*/  IADD3 R15, R20.reuse, 0xe0, RZ ;  /* 0x000000e0140f7810 */ /* 0x040fe40007ffe0ff */
        /* <DEDUP_REMOVED lines=8> */
[----:B------:R-:W-:Y:S02]  /*0b80*/  IADD3 R14, P0, R14, -0x100, RZ ;  /* 0xffffff000e0e7810 */ /* 0x000fe40007f1e0ff */
[----:B------:R-:W-:Y:S02]  /*0b90*/  LOP3.LUT R151, R20, 0x1f, RZ, 0xc0, !PT ;  /* 0x0000001f14977812 */ /* 0x000fe400078ec0ff */
[-C--:B------:R-:W-:Y:S02]  /*0ba0*/  LEA R58, R58, R73.reuse, 0x2 ;  /* 0x000000493a3a7211 */ /* 0x080fe400078e10ff */
[-C--:B------:R-:W-:Y:S02]  /*0bb0*/  LEA R57, R2, R73.reuse, 0x2 ;  /* 0x0000004902397211 */ /* 0x080fe400078e10ff */
[-C--:B------:R-:W-:Y:S02]  /*0bc0*/  LEA R56, R56, R73.reuse, 0x2 ;  /* 0x0000004938387211 */ /* 0x080fe400078e10ff */
[----:B------:R-:W-:-:S02]  /*0bd0*/  LEA R55, R4, R73, 0x2 ;  /* 0x0000004904377211 */ /* 0x000fc400078e10ff */
[-C--:B------:R-:W-:Y:S02]  /*0be0*/  LEA R54, R54, R73.reuse, 0x2 ;  /* 0x0000004936367211 */ /* 0x080fe400078e10ff */
[-C--:B------:R-:W-:Y:S02]  /*0bf0*/  LEA R53, R6, R73.reuse, 0x2 ;  /* 0x0000004906357211 */ /* 0x080fe400078e10ff */
[-C--:B------:R-:W-:Y:S02]  /*0c00*/  LEA R52, R52, R73.reuse, 0x2 ;  /* 0x0000004934347211 */ /* 0x080fe400078e10ff */
[----:B------:R-:W-:Y:S02]  /*0c10*/  LEA R51, R0, R73, 0x2 ;  /* 0x0000004900337211 */ /* 0x000fe400078e10ff */
[----:B------:R-:W-:Y:S02]  /*0c20*/  IADD3.X R15, R8, -0x1, RZ, P0, !PT ;  /* 0xffffffff080f7810 */ /* 0x000fe400007fe4ff */
[----:B------:R-:W-:Y:S01]  /*0c30*/  MOV R59, UR4 ;  /* 0x00000004003b7c02 */ /* 0x000fe20008000f00 */
[----:B--2---:R-:W-:-:S06]  /*0c40*/  UMOV UR4, URZ ;  /* 0x0000003f00047c82 */ /* 0x004fcc0008000000 */
.L_x_9808:
[----:B------:R-:W-:Y:S01]  /*0c50*/  BAR.SYNC.DEFER_BLOCKING 0x0 ;  /* 0x0000000000007b1d */ /* 0x000fe20000010000 */
[----:B0-----:R-:W-:Y:S02]  /*0c60*/  SHF.R.S32.HI R3, RZ, 0x1f, R20 ;  /* 0x0000001fff037819 */ /* 0x001fe40000011414 */
[C---:B------:R-:W-:Y:S02]  /*0c70*/  SHF.L.U32 R50, R20.reuse, 0x4, RZ ;  /* 0x0000000414327819 */ /* 0x040fe400000006ff */
[----:B------:R-:W-:-:S03]  /*0c80*/  SHF.L.U64.HI R3, R20, 0x4, R3 ;  /* 0x0000000414037819 */ /* 0x000fc60000010203 */
[----:B------:R-:W0:Y:S01]  /*0c90*/  LDC.64 R44, c[0x0][0x2a0] ;  /* 0x0000a800ff2c7b82 */ /* 0x000e220000000a00 */
[----:B------:R-:W-:-:S04]  /*0ca0*/  IADD3 R8, P0, R71, R50, RZ ;  /* 0x0000003247087210 */ /* 0x000fc80007f1e0ff */
[----:B------:R-:W-:-:S05]  /*0cb0*/  IADD3.X R9, R68, R3, RZ, P0, !PT ;  /* 0x0000000344097210 */ /* 0x000fca00007fe4ff */
[----:B------:R1:W2:Y:S01]  /*0cc0*/  LDG.E.128 R32, desc[UR12][R8.64] ;  /* 0x0000000c08207981 */ /* 0x0002a2000c1e1d00 */
[----:B------:R-:W-:Y:S02]  /*0cd0*/  LEA R80, R60, R73, 0x4 ;  /* 0x000000493c507211 */ /* 0x000fe400078e20ff */
[----:B------:R-:W-:-:S04]  /*0ce0*/  IADD3 R10, P0, R69, R50, RZ ;  /* 0x00000032450a7210 */ /* 0x000fc80007f1e0ff */
[----:B------:R-:W-:Y:S01]  /*0cf0*/  IADD3.X R11, R67, R3, RZ, P0, !PT ;  /* 0x00000003430b7210 */ /* 0x000fe200007fe4ff */
[----:B-1----:R-:W1:Y:S01]  /*0d00*/  LDC.64 R8, c[0x0][0x318] ;  /* 0x0000c600ff087b82 */ /* 0x002e620000000a00 */
[----:B--2---:R-:W-:Y:S01]  /*0d10*/  STS.128 [R80], R32 ;  /* 0x0000002050007388 */ /* 0x004fe20000000c00 */
        /* <DEDUP_REMOVED lines=8> */
[----:B------:R-:W3:Y:S01]  /*0da0*/  LDS.128 R40, [R80] ;  /* 0x0000000050287984 */ /* 0x000ee20000000c00 */
[----:B------:R-:W-:Y:S06]  /*0db0*/  BAR.SYNC.DEFER_BLOCKING 0x0 ;  /* 0x0000000000007b1d */ /* 0x000fec0000010000 */
[----:B------:R-:W4:Y:S01]  /*0dc0*/  LDG.E.128 R28, desc[UR12][R28.64] ;  /* 0x0000000c1c1c7981 */ /* 0x000f22000c1e1d00 */
[----:B------:R-:W-:Y:S01]  /*0dd0*/  LEA R12, R59, 0xffffff00, 0x8 ;  /* 0xffffff003b0c7811 */ /* 0x000fe200078e40ff */
[----:B0-----:R-:W-:Y:S01]  /*0de0*/  IMAD R0, R44, UR14, RZ ;  /* 0x0000000e2c007c24 */ /* 0x001fe2000f8e02ff */
[----:B------:R-:W-:Y:S02]  /*0df0*/  BSSY B0, `(.L_x_9769) ;  /* 0x000003c000007945 */ /* 0x000fe40003800000 */
[----:B------:R-:W-:Y:S01]  /*0e00*/  SHF.R.S32.HI R13, RZ, 0x1f, R12 ;  /* 0x0000001fff0d7819 */ /* 0x000fe2000001140c */
[----:B--2---:R-:W-:-:S02]  /*0e10*/  IMAD R39, R45, UR15, R0 ;  /* 0x0000000f2d277c24 */ /* 0x004fc4000f8e0200 */
[--C-:B---3--:R-:W-:Y:S02]  /*0e20*/  HADD2.F32 R11, -RZ, R40.reuse.H0_H0 ;  /* 0x20000028ff0b7230 */ /* 0x108fe40000004100 */
[--C-:B------:R-:W-:Y:S02]  /*0e30*/  HADD2.F32 R33, -RZ, R41.reuse.H0_H0 ;  /* 0x20000029ff217230 */ /* 0x100fe40000004100 */
[----:B------:R-:W-:Y:S02]  /*0e40*/  HADD2.F32 R83, -RZ, R40.H1_H1 ;  /* 0x30000028ff537230 */ /* 0x000fe40000004100 */
[--C-:B-----5:R-:W-:Y:S01]  /*0e50*/  FADD.FTZ R82, R11, R76.reuse ;  /* 0x0000004c0b527221 */ /* 0x120fe20000010000 */
[----:B------:R-:W-:Y:S02]  /*0e60*/  HADD2.F32 R41, -RZ, R41.H1_H1 ;  /* 0x30000029ff297230 */ /* 0x000fe40000004100 */
[----:B------:R-:W-:Y:S01]  /*0e70*/  FADD.FTZ R84, R33, R76 ;  /* 0x0000004c21547221 */ /* 0x000fe20000010000 */
[----:B------:R-:W-:-:S02]  /*0e80*/  HADD2.F32 R35, -RZ, R42.H0_H0 ;  /* 0x2000002aff237230 */ /* 0x000fc40000004100 */
[--C-:B------:R-:W-:Y:S01]  /*0e90*/  FADD.FTZ R83, R83, R76.reuse ;  /* 0x0000004c53537221 */ /* 0x100fe20000010000 */
[----:B------:R-:W-:Y:S01]  /*0ea0*/  FSETP.GTU.FTZ.AND P6, PT, R82, 20, PT ;  /* 0x41a000005200780b */ /* 0x000fe20003fdc000 */
[----:B------:R-:W-:Y:S02]  /*0eb0*/  HADD2.F32 R87, -RZ, R42.H1_H1 ;  /* 0x3000002aff577230 */ /* 0x000fe40000004100 */
        /* <DEDUP_REMOVED lines=13> */
[----:B----4-:R0:W-:Y:S01]  /*0f90*/  STS.128 [R80], R28 ;  /* 0x0000001c50007388 */ /* 0x0101e20000000c00 */
[----:B------:R-:W-:Y:S01]  /*0fa0*/  NOP ;  /* 0x0000000000007918 */ /* 0x000fe20000000000 */
[----:B-1----:R-:W-:Y:S10]  /*0fb0*/  @P6 BRA `(.L_x_9770) ;  /* 0x00000000007c6947 */ /* 0x002ff40003800000 */
[----:B------:R-:W-:Y:S01]  /*0fc0*/  FMUL.FTZ R82, R82, 1.4426950216293334961 ;  /* 0x3fb8aa3b52527820 */ /* 0x000fe20000410000 */
[----:B------:R-:W-:Y:S01]  /*0fd0*/  MOV R11, 0x3e800000 ;  /* 0x3e800000000b7802 */ /* 0x000fe20000000f00 */
[----:B0-----:R-:W-:Y:S02]  /*0fe0*/  HFMA2.MMA R29, -RZ, RZ, 1.3056640625, -1.8671875 ;  /* 0x3d39bf78ff1d7435 */ /* 0x001fe400000001ff */
        /* <DEDUP_REMOVED lines=28> */
.L_x_9770:
[----:B------:R-:W-:Y:S05]  /*11b0*/  BSYNC B0 ;  /* 0x0000000000007941 */ /* 0x000fea0003800000 */
.L_x_9769:
[----:B------:R-:W-:Y:S01]  /*11c0*/  IMAD.WIDE.U32 R10, R44, UR15, R12 ;  /* 0x0000000f2c0a7c25 */ /* 0x000fe2000f8e000c */
[----:B------:R-:W-:Y:S01]  /*11d0*/  BSSY B0, `(.L_x_9771) ;  /* 0x0000023000007945 */ /* 0x000fe20003800000 */
[----:B------:R-:W-:-:S03]  /*11e0*/  FSETP.GTU.FTZ.AND P6, PT, R89, 20, PT ;  /* 0x41a000005900780b */ /* 0x000fc60003fdc000 */
[----:B0-----:R-:W-:Y:S01]  /*11f0*/  IADD3 R31, R11, R39, RZ ;  /* 0x000000270b1f7210 */ /* 0x001fe20007ffe0ff */
        /* <DEDUP_REMOVED lines=32> */
.L_x_9772:
[----:B------:R-:W-:Y:S05]  /*1400*/  BSYNC B0 ;  /* 0x0000000000007941 */ /* 0x000fea0003800000 */
.L_x_9771:
        /* <DEDUP_REMOVED lines=33> */
.L_x_9774:
[----:B------:R-:W-:Y:S05]  /*1620*/  BSYNC B0 ;  /* 0x0000000000007941 */ /* 0x000fea0003800000 */
.L_x_9773:
        /* <DEDUP_REMOVED lines=33> */
.L_x_9776:
[----:B------:R-:W-:Y:S05]  /*1840*/  BSYNC B0 ;  /* 0x0000000000007941 */ /* 0x000fea0003800000 */
.L_x_9775:
        /* <DEDUP_REMOVED lines=33> */
.L_x_9778:
[----:B------:R-:W-:Y:S05]  /*1a60*/  BSYNC B0 ;  /* 0x0000000000007941 */ /* 0x000fea0003800000 */
.L_x_9777:
        /* <DEDUP_REMOVED lines=33> */
.L_x_9780:
[----:B------:R-:W-:Y:S05]  /*1c80*/  BSYNC B0 ;  /* 0x0000000000007941 */ /* 0x000fea0003800000 */
.L_x_9779:
        /* <DEDUP_REMOVED lines=33> */
.L_x_9782:
[----:B------:R-:W-:Y:S05]  /*1ea0*/  BSYNC B0 ;  /* 0x0000000000007941 */ /* 0x000fea0003800000 */
.L_x_9781:
        /* <DEDUP_REMOVED lines=33> */
.L_x_9784:
[----:B------:R-:W-:Y:S05]  /*20c0*/  BSYNC B0 ;  /* 0x0000000000007941 */ /* 0x000fea0003800000 */
.L_x_9783:
[----:B------:R-:W-:Y:S01]  /*20d0*/  ULDC.64 UR6, c[0x0][0x2a8] ;  /* 0x0000aa0000067ab9 */ /* 0x000fe20000000a00 */
[----:B------:R-:W-:Y:S01]  /*20e0*/  MOV R11, R31 ;  /* 0x0000001f000b7202 */ /* 0x000fe20000000f00 */
[----:B------:R-:W-:Y:S01]  /*20f0*/  IMAD R0, R78, UR6, RZ ;  /* 0x000000064e007c24 */ /* 0x000fe2000f8e02ff */
[----:B------:R-:W0:Y:S01]  /*2100*/  LDC.64 R30, c[0x0][0x2b0] ;  /* 0x0000ac00ff1e7b82 */ /* 0x000e220000000a00 */
[----:B------:R-:W-:-:S04]  /*2110*/  IMAD.WIDE.U32 R10, R81, UR6, R10 ;  /* 0x00000006510a7c25 */ /* 0x000fc8000f8e000a */
[----:B------:R-:W-:Y:S01]  /*2120*/  IMAD R29, R81, UR7, R0 ;  /* 0x00000007511d7c24 */ /* 0x000fe2000f8e0200 */
[C---:B------:R-:W-:Y:S02]  /*2130*/  LEA R37, P0, R10.reuse, R8, 0x1 ;  /* 0x000000080a257211 */ /* 0x040fe400078008ff */
[----:B------:R-:W1:Y:S01]  /*2140*/  LDC.64 R34, c[0x0][0x308] ;  /* 0x0000c200ff227b82 */ /* 0x000e620000000a00 */
[----:B------:R-:W-:Y:S01]  /*2150*/  ULDC.64 UR6, c[0x0][0x2b8] ;  /* 0x0000ae0000067ab9 */ /* 0x000fe20000000a00 */
[----:B------:R-:W-:Y:S02]  /*2160*/  IADD3 R0, R11, R29, RZ ;  /* 0x0000001d0b007210 */ /* 0x000fe40007ffe0ff */
[----:B------:R-:W-:Y:S02]  /*2170*/  IADD3 R36, P1, R37, R50, RZ ;  /* 0x0000003225247210 */ /* 0x000fe40007f3e0ff */
[----:B------:R-:W-:Y:S02]  /*2180*/  LEA.HI.X R10, R10, R9, R0, 0x1, P0 ;  /* 0x000000090a0a7211 */ /* 0x000fe400000f0c00 */
[----:B------:R-:W2:Y:S02]  /*2190*/  LDC.64 R114, c[0x0][0x398] ;  /* 0x0000e600ff727b82 */ /* 0x000ea40000000a00 */
[----:B------:R-:W-:-:S02]  /*21a0*/  IADD3.X R37, R10, R3, RZ, P1, !PT ;  /* 0x000000030a257210 */ /* 0x000fc40000ffe4ff */
[----:B------:R-:W3:Y:S04]  /*21b0*/  LDS.128 R8, [R80] ;  /* 0x0000000050087984 */ /* 0x000ee80000000c00 */
[----:B------:R-:W4:Y:S08]  /*21c0*/  LDC.64 R116, c[0x0][0x3e8] ;  /* 0x0000fa00ff747b82 */ /* 0x000f300000000a00 */
[----:B------:R-:W-:Y:S06]  /*21d0*/  BAR.SYNC.DEFER_BLOCKING 0x0 ;  /* 0x0000000000007b1d */ /* 0x000fec0000010000 */
[----:B------:R-:W5:Y:S01]  /*21e0*/  LDG.E.128 R36, desc[UR12][R36.64] ;  /* 0x0000000c24247981 */ /* 0x000f62000c1e1d00 */
        /* <DEDUP_REMOVED lines=13> */
[----:B-----5:R-:W-:Y:S01]  /*22c0*/  STS.128 [R80], R36 ;  /* 0x0000002450007388 */ /* 0x020fe20000000c00 */
[----:B------:R-:W-:-:S03]  /*22d0*/  NOP ;  /* 0x0000000000007918 */ /* 0x000fc60000000000 */
[----:B------:R-:W0:Y:S01]  /*22e0*/  LDS.128 R28, [R80] ;  /* 0x00000000501c7984 */ /* 0x000e220000000c00 */
[----:B------:R-:W-:Y:S06]  /*22f0*/  BAR.SYNC.DEFER_BLOCKING 0x0 ;  /* 0x0000000000007b1d */ /* 0x000fec0000010000 */
[----:B------:R-:W5:Y:S01]  /*2300*/  LDG.E.128 R32, desc[UR12][R32.64] ;  /* 0x0000000c20207981 */ /* 0x000f62000c1e1d00 */
[--C-:B---3--:R-:W-:Y:S02]  /*2310*/  HADD2.F32 R104, -RZ, R10.reuse.H0_H0 ;  /* 0x2000000aff687230 */ /* 0x108fe40000004100 */
[----:B------:R-:W-:-:S02]  /*2320*/  HADD2.F32 R106, -RZ, R10.H1_H1 ;  /* 0x3000000aff6a7230 */ /* 0x000fc40000004100 */
[----:B------:R-:W-:Y:S02]  /*2330*/  HADD2.F32 R98, -RZ, R8.H1_H1 ;  /* 0x30000008ff627230 */ /* 0x000fe40000004100 */
[--C-:B------:R-:W-:Y:S02]  /*2340*/  HADD2.F32 R100, -RZ, R9.reuse.H0_H0 ;  /* 0x20000009ff647230 */ /* 0x100fe40000004100 */
[----:B------:R-:W-:Y:S02]  /*2350*/  HADD2.F32 R102, -RZ, R9.H1_H1 ;  /* 0x30000009ff667230 */ /* 0x000fe40000004100 */
[----:B------:R-:W-:Y:S02]  /*2360*/  HADD2.F32 R108, -RZ, R11.H0_H0 ;  /* 0x2000000bff6c7230 */ /* 0x000fe40000004100 */
[----:B0-----:R-:W-:Y:S02]  /*2370*/  HADD2.F32 R40, -RZ, R28.H1_H1 ;  /* 0x3000001cff287230 */ /* 0x001fe40000004100 */
[----:B------:R-:W-:-:S02]  /*2380*/  HADD2.F32 R41, -RZ, R29.H0_H0 ;  /* 0x2000001dff297230 */ /* 0x000fc40000004100 */
[----:B------:R-:W-:Y:S02]  /*2390*/  HADD2.F32 R45, -RZ, R30.H0_H0 ;  /* 0x2000001eff2d7230 */ /* 0x000fe40000004100 */
[----:B------:R-:W-:Y:S02]  /*23a0*/  HADD2.F32 R2, -RZ, R28.H0_H0 ;  /* 0x2000001cff027230 */ /* 0x000fe40000004100 */
[----:B------:R-:W-:Y:S01]  /*23b0*/  FMUL.FTZ R28, R40, -1.4426950216293334961 ;  /* 0xbfb8aa3b281c7820 */ /* 0x000fe20000410000 */
[----:B------:R-:W-:Y:S02]  /*23c0*/  HADD2.F32 R43, -RZ, R29.H1_H1 ;  /* 0x3000001dff2b7230 */ /* 0x000fe40000004100 */
[----:B------:R-:W-:Y:S01]  /*23d0*/  FMUL.FTZ R29, R41, -1.4426950216293334961 ;  /* 0xbfb8aa3b291d7820 */ /* 0x000fe20000410000 */
[----:B------:R-:W-:Y:S02]  /*23e0*/  HADD2.F32 R48, -RZ, R30.H1_H1 ;  /* 0x3000001eff307230 */ /* 0x000fe40000004100 */
[----:B------:R-:W-:Y:S01]  /*23f0*/  FMUL.FTZ R30, R45, -1.4426950216293334961 ;  /* 0xbfb8aa3b2d1e7820 */ /* 0x000fe20000410000 */
[----:B------:R-:W0:Y:S01]  /*2400*/  MUFU.EX2 R38, R28 ;  /* 0x0000001c00267308 */ /* 0x000e220000000800 */
[----:B------:R-:W-:-:S02]  /*2410*/  HADD2.F32 R91, -RZ, R31.H0_H0 ;  /* 0x2000001fff5b7230 */ /* 0x000fc40000004100 */
[----:B------:R-:W-:Y:S01]  /*2420*/  FMUL.FTZ R0, R2, -1.4426950216293334961 ;  /* 0xbfb8aa3b02007820 */ /* 0x000fe20000410000 */
[----:B------:R-:W-:Y:S02]  /*2430*/  HADD2.F32 R94, -RZ, R31.H1_H1 ;  /* 0x3000001fff5e7230 */ /* 0x000fe40000004100 */
[----:B------:R-:W-:Y:S01]  /*2440*/  FMUL.FTZ R36, R43, -1.4426950216293334961 ;  /* 0xbfb8aa3b2b247820 */ /* 0x000fe20000410000 */
[----:B------:R-:W-:Y:S01]  /*2450*/  FMUL.FTZ R39, R48, -1.4426950216293334961 ;  /* 0xbfb8aa3b30277820 */ /* 0x000fe20000410000 */
[----:B------:R-:W-:Y:S01]  /*2460*/  FMUL.FTZ R49, R91, -1.4426950216293334961 ;  /* 0xbfb8aa3b5b317820 */ /* 0x000fe20000410000 */
[----:B------:R-:W-:Y:S01]  /*2470*/  HADD2.F32 R110, -RZ, R11.H1_H1 ;  /* 0x3000000bff6e7230 */ /* 0x000fe20000004100 */
[----:B------:R-:W1:Y:S01]  /*2480*/  MUFU.EX2 R42, R29 ;  /* 0x0000001d002a7308 */ /* 0x000e620000000800 */
[----:B------:R-:W-:-:S07]  /*2490*/  FMUL.FTZ R92, R94, -1.4426950216293334961 ;  /* 0xbfb8aa3b5e5c7820 */ /* 0x000fce0000410000 */
[----:B------:R-:W3:Y:S01]  /*24a0*/  MUFU.EX2 R46, R30 ;  /* 0x0000001e002e7308 */ /* 0x000ee20000000800 */
[----:B0-----:R-:W-:-:S07]  /*24b0*/  FADD.FTZ R38, R38, 1 ;  /* 0x3f80000026267421 */ /* 0x001fce0000010000 */
[----:B------:R-:W0:Y:S01]  /*24c0*/  MUFU.EX2 R0, R0 ;  /* 0x0000000000007308 */ /* 0x000e220000000800 */
[----:B-1----:R-:W-:-:S07]  /*24d0*/  FADD.FTZ R42, R42, 1 ;  /* 0x3f8000002a2a7421 */ /* 0x002fce0000010000 */
[----:B------:R0:W1:Y:S01]  /*24e0*/  MUFU.EX2 R44, R36 ;  /* 0x00000024002c7308 */ /* 0x0000620000000800 */
[----:B---3--:R-:W-:-:S07]  /*24f0*/  FADD.FTZ R46, R46, 1 ;  /* 0x3f8000002e2e7421 */ /* 0x008fce0000010000 */
[----:B------:R-:W3:Y:S01]  /*2500*/  MUFU.EX2 R47, R39 ;  /* 0x00000027002f7308 */ /* 0x000ee20000000800 */
[----:B0-----:R-:W-:Y:S01]  /*2510*/  FADD.FTZ R36, R0, 1 ;  /* 0x3f80000000247421 */ /* 0x001fe20000010000 */
[----:B------:R-:W-:-:S06]  /*2520*/  HADD2.F32 R0, -RZ, R8.H0_H0 ;  /* 0x20000008ff007230 */ /* 0x000fcc0000004100 */
[----:B------:R-:W0:Y:S01]  /*2530*/  MUFU.EX2 R90, R49 ;  /* 0x00000031005a7308 */ /* 0x000e220000000800 */
[----:B-1----:R-:W-:-:S07]  /*2540*/  FADD.FTZ R44, R44, 1 ;  /* 0x3f8000002c2c7421 */ /* 0x002fce0000010000 */
[----:B------:R-:W-:Y:S01]  /*2550*/  MUFU.EX2 R92, R92 ;  /* 0x0000005c005c7308 */ /* 0x000fe20000000800 */
[----:B---3--:R-:W-:-:S07]  /*2560*/  FADD.FTZ R47, R47, 1 ;  /* 0x3f8000002f2f7421 */ /* 0x008fce0000010000 */
[----:B------:R-:W1:Y:S01]  /*2570*/  MUFU.RCP R37, R36 ;  /* 0x0000002400257308 */ /* 0x000e620000001000 */
[----:B0-----:R-:W-:-:S07]  /*2580*/  FADD.FTZ R10, R90, 1 ;  /* 0x3f8000005a0a7421 */ /* 0x001fce0000010000 */
[----:B------:R-:W-:Y:S08]  /*2590*/  MUFU.RCP R42, R42 ;  /* 0x0000002a002a7308 */ /* 0x000ff00000001000 */
[----:B------:R-:W-:Y:S01]  /*25a0*/  MUFU.RCP R44, R44 ;  /* 0x0000002c002c7308 */ /* 0x000fe20000001000 */
[----:B-1----:R-:W-:-:S04]  /*25b0*/  FADD.FTZ R9, -R37, 1 ;  /* 0x3f80000025097421 */ /* 0x002fc80000010100 */
[----:B------:R-:W-:-:S03]  /*25c0*/  FFMA.FTZ R9, R2, R9, 1 ;  /* 0x3f80000002097423 */ /* 0x000fc60000010009 */
[----:B------:R-:W-:Y:S08]  /*25d0*/  MUFU.RCP R39, R38 ;  /* 0x0000002600277308 */ /* 0x000ff00000001000 */
[----:B------:R-:W-:Y:S08]  /*25e0*/  MUFU.RCP R49, R47 ;  /* 0x0000002f00317308 */ /* 0x000ff00000001000 */
[----:B------:R-:W-:Y:S01]  /*25f0*/  MUFU.RCP R46, R46 ;  /* 0x0000002e002e7308 */ /* 0x000fe20000001000 */
[----:B-----5:R0:W-:Y:S01]  /*2600*/  STS.128 [R80], R32 ;  /* 0x0000002050007388 */ /* 0x0201e20000000c00 */
[----:B------:R-:W-:-:S03]  /*2610*/  NOP ;  /* 0x0000000000007918 */ /* 0x000fc60000000000 */
[----:B------:R-:W1:Y:S01]  /*2620*/  LDS.128 R28, [R80] ;  /* 0x00000000501c7984 */ /* 0x000e620000000c00 */
[----:B0-----:R-:W-:Y:S02]  /*2630*/  FADD.FTZ R32, R92, 1 ;  /* 0x3f8000005c207421 */ /* 0x001fe40000010000 */
[----:B------:R-:W-:Y:S08]  /*2640*/  MUFU.RCP R92, R10 ;  /* 0x0000000a005c7308 */ /* 0x000ff00000001000 */
[----:B------:R-:W0:Y:S02]  /*2650*/  MUFU.RCP R95, R32 ;  /* 0x00000020005f7308 */ /* 0x000e240000001000 */
[----:B0-----:R-:W-:Y:S01]  /*2660*/  FADD.FTZ R33, -R95, 1 ;  /* 0x3f8000005f217421 */ /* 0x001fe20000010100 */
[----:B-1----:R-:W-:-:S03]  /*2670*/  HADD2.F32 R34, -RZ, R28.H0_H0 ;  /* 0x2000001cff227230 */ /* 0x002fc60000004100 */
[----:B------:R-:W-:Y:S01]  /*2680*/  FFMA.FTZ R97, R94, R33, 1 ;  /* 0x3f8000005e617423 */ /* 0x000fe20000010021 */
[--C-:B------:R-:W-:Y:S02]  /*2690*/  HADD2.F32 R36, -RZ, R29.reuse.H0_H0 ;  /* 0x2000001dff247230 */ /* 0x100fe40000004100 */
[----:B------:R-:W-:Y:S02]  /*26a0*/  HADD2.F32 R38, -RZ, R29.H1_H1 ;  /* 0x3000001dff267230 */ /* 0x000fe40000004100 */
[----:B------:R-:W-:Y:S01]  /*26b0*/  FMUL.FTZ R8, R0, R34 ;  /* 0x0000002200087220 */ /* 0x000fe20000410000 */
[----:B------:R-:W-:Y:S02]  /*26c0*/  HADD2.F32 R35, -RZ, R28.H1_H1 ;  /* 0x3000001cff237230 */ /* 0x000fe40000004100 */
[----:B------:R-:W-:Y:S01]  /*26d0*/  FADD.FTZ R28, -R42, 1 ;  /* 0x3f8000002a1c7421 */ /* 0x000fe20000010100 */
[--C-:B------:R-:W-:Y:S02]  /*26e0*/  HADD2.F32 R47, -RZ, R30.reuse.H0_H0 ;  /* 0x2000001eff2f7230 */ /* 0x100fe40000004100 */
[----:B------:R-:W-:Y:S01]  /*26f0*/  FMUL.FTZ R8, R37, R8 ;  /* 0x0000000825087220 */ /* 0x000fe20000410000 */
[----:B------:R-:W-:-:S02]  /*2700*/  HADD2.F32 R90, -RZ, R30.H1_H1 ;  /* 0x3000001eff5a7230 */ /* 0x000fc40000004100 */
        /* <DEDUP_REMOVED lines=14> */
[----:B------:R-:W-:Y:S01]  /*27f0*/  FADD.FTZ R29, -R49, 1 ;  /* 0x3f800000311d7421 */ /* 0x000fe20000010100 */
[----:B------:R-:W-:Y:S01]  /*2800*/  FADD.FTZ R28, -R92, 1 ;  /* 0x3f8000005c1c7421 */ /* 0x000fe20000010100 */
[----:B------:R-:W-:-:S02]  /*2810*/  HADD2.F32 R93, -RZ, R31.H0_H0 ;  /* 0x2000001fff5d7230 */ /* 0x000fc40000004100 */
[----:B------:R-:W-:Y:S01]  /*2820*/  FMUL.FTZ R9, R10, R9 ;  /* 0x000000090a097220 */ /* 0x000fe20000410000 */
[----:B------:R-:W-:Y:S02]  /*2830*/  HADD2.F32 R96, -RZ, R31.H1_H1 ;  /* 0x3000001fff607230 */ /* 0x000fe40000004100 */
[----:B------:R-:W-:Y:S01]  /*2840*/  FFMA.FTZ R31, R48, R29, 1 ;  /* 0x3f800000301f7423 */ /* 0x000fe2000001001d */
[----:B------:R-:W-:Y:S01]  /*2850*/  FFMA.FTZ R32, R91, R28, 1 ;  /* 0x3f8000005b207423 */ /* 0x000fe2000001001c */
        /* <DEDUP_REMOVED lines=15> */
[----:B------:R-:W-:Y:S01]  /*2950*/  IMAD R112, R78, UR6, RZ ;  /* 0x000000064e707c24 */ /* 0x000fe2000f8e02ff */
[----:B------:R-:W-:Y:S01]  /*2960*/  F2FP.F16.F32.PACK_AB R30, R31, R10 ;  /* 0x0000000a1f1e723e */ /* 0x000fe200000000ff */
[----:B------:R-:W-:Y:S01]  /*2970*/  FMUL.FTZ R37, R2, R37 ;  /* 0x0000002502257220 */ /* 0x000fe20000410000 */
[----:B------:R-:W-:Y:S01]  /*2980*/  F2FP.F16.F32.PACK_AB R28, R9, R8 ;  /* 0x00000008091c723e */ /* 0x000fe200000000ff */
[C---:B--2---:R-:W-:Y:S01]  /*2990*/  IMAD R8, R114.reuse, UR14, RZ ;  /* 0x0000000e72087c24 */ /* 0x044fe2000f8e02ff */
[----:B------:R-:W-:Y:S01]  /*29a0*/  F2FP.F16.F32.PACK_AB R31, R97, R32 ;  /* 0x00000020611f723e */ /* 0x000fe200000000ff */
[----:B------:R-:W-:Y:S01]  /*29b0*/  BAR.SYNC.DEFER_BLOCKING 0x0 ;  /* 0x0000000000007b1d */ /* 0x000fe20000010000 */
[----:B------:R-:W-:-:S04]  /*29c0*/  IMAD.WIDE.U32 R32, R114, UR15, R12 ;  /* 0x0000000f72207c25 */ /* 0x000fc8000f8e000c */
[----:B------:R-:W-:Y:S01]  /*29d0*/  FMUL.FTZ R39, R40, R39 ;  /* 0x0000002728277220 */ /* 0x000fe20000410000 */
[----:B------:R-:W-:Y:S01]  /*29e0*/  FMUL.FTZ R41, R41, R42 ;  /* 0x0000002a29297220 */ /* 0x000fe20000410000 */
[----:B------:R-:W-:Y:S01]  /*29f0*/  FMUL.FTZ R43, R43, R44 ;  /* 0x0000002c2b2b7220 */ /* 0x000fe20000410000 */
[----:B------:R-:W-:Y:S01]  /*2a00*/  IMAD R97, R115, UR15, R8 ;  /* 0x0000000f73617c24 */ /* 0x000fe2000f8e0208 */
[----:B------:R-:W0:Y:S01]  /*2a10*/  LDC R40, c[0x0][0x21c] ;  /* 0x00008700ff287b82 */ /* 0x000e220000000800 */
[----:B------:R-:W-:Y:S01]  /*2a20*/  FMUL.FTZ R45, R45, R46 ;  /* 0x0000002e2d2d7220 */ /* 0x000fe20000410000 */
[----:B------:R-:W-:Y:S01]  /*2a30*/  FMUL.FTZ R49, R48, R49 ;  /* 0x0000003130317220 */ /* 0x000fe20000410000 */
[----:B------:R-:W-:Y:S01]  /*2a40*/  FMUL.FTZ R91, R91, R92 ;  /* 0x0000005c5b5b7220 */ /* 0x000fe20000410000 */
[----:B------:R-:W-:Y:S01]  /*2a50*/  IADD3 R33, R33, R97, RZ ;  /* 0x0000006121217210 */ /* 0x000fe20007ffe0ff */
[C---:B------:R-:W-:Y:S02]  /*2a60*/  IMAD R97, R81.reuse, UR7, R112 ;  /* 0x0000000751617c24 */ /* 0x040fe4000f8e0270 */
[----:B------:R-:W-:Y:S01]  /*2a70*/  FMUL.FTZ R95, R94, R95 ;  /* 0x0000005f5e5f7220 */ /* 0x000fe20000410000 */
[----:B------:R-:W-:Y:S01]  /*2a80*/  FMUL.FTZ R0, R0, R37 ;  /* 0x0000002500007220 */ /* 0x000fe20000410000 */
        /* <DEDUP_REMOVED lines=8> */
[----:B------:R-:W-:Y:S01]  /*2b10*/  FMUL.FTZ R108, R108, R91 ;  /* 0x0000005b6c6c7220 */ /* 0x000fe20000410000 */
[----:B------:R-:W-:Y:S01]  /*2b20*/  FMUL.FTZ R110, R110, R95 ;  /* 0x0000005f6e6e7220 */ /* 0x000fe20000410000 */
[----:B------:R4:W-:Y:S01]  /*2b30*/  STS.128 [R80], R28 ;  /* 0x0000001c50007388 */ /* 0x0009e20000000c00 */
[----:B------:R-:W-:-:S03]  /*2b40*/  NOP ;  /* 0x0000000000007918 */ /* 0x000fc60000000000 */
[----:B------:R-:W1:Y:S01]  /*2b50*/  LDS.128 R8, [R80] ;  /* 0x0000000050087984 */ /* 0x000e620000000c00 */
[----:B----4-:R-:W-:-:S04]  /*2b60*/  LEA R29, P0, R32, R116, 0x1 ;  /* 0x00000074201d7211 */ /* 0x010fc800078008ff */
[----:B------:R-:W-:Y:S02]  /*2b70*/  LEA.HI.X R32, R32, R117, R2, 0x1, P0 ;  /* 0x0000007520207211 */ /* 0x000fe400000f0c02 */
[----:B------:R-:W-:Y:S02]  /*2b80*/  IADD3 R28, P1, R29, R50, RZ ;  /* 0x000000321d1c7210 */ /* 0x000fe40007f3e0ff */
[----:B------:R-:W-:Y:S02]  /*2b90*/  ISETP.NE.U32.AND P0, PT, RZ, UR6, PT ;  /* 0x00000006ff007c0c */ /* 0x000fe4000bf05070 */
[----:B------:R-:W-:Y:S02]  /*2ba0*/  IADD3.X R29, R32, R3, RZ, P1, !PT ;  /* 0x00000003201d7210 */ /* 0x000fe40000ffe4ff */
[----:B------:R-:W-:-:S03]  /*2bb0*/  ISETP.NE.AND.EX P0, PT, RZ, UR7, PT, P0 ;  /* 0x00000007ff007c0c */ /* 0x000fc6000bf05300 */
[----:B-1----:R1:W-:Y:S10]  /*2bc0*/  STG.E.128 desc[UR12][R28.64], R8 ;  /* 0x000000081c007986 */ /* 0x0023f4000c101d0c */
        /* <DEDUP_REMOVED lines=32> */
.L_x_9785:
        /* <DEDUP_REMOVED lines=36> */
[----:B------:R-:W-:Y:S01]  /*3010*/  HFMA2.MMA R122, -RZ, RZ, 0, 0 ;  /* 0x00000000ff7a7435 */ /* 0x000fe200000001ff */
[----:B------:R-:W-:Y:S01]  /*3020*/  MOV R96, RZ ;  /* 0x000000ff00607202 */ /* 0x000fe20000000f00 */
[----:B------:R-:W-:Y:S01]  /*3030*/  UMOV UR5, URZ ;  /* 0x0000003f00057c82 */ /* 0x000fe20008000000 */
[----:B------:R-:W1:Y:S01]  /*3040*/  LDC R11, c[0x0][0x224] ;  /* 0x00008900ff0b7b82 */ /* 0x000e620000000800 */
[----:B------:R-:W-:Y:S01]  /*3050*/  IADD3 R113, R20, 0x200, RZ ;  /* 0x0000020014717810 */ /* 0x000fe20007ffe0ff */
[----:B------:R-:W-:Y:S01]  /*3060*/  ULDC UR22, c[0x0][0x224] ;  /* 0x0000890000167ab9 */ /* 0x000fe20000000800 */
[----:B------:R-:W-:Y:S01]  /*3070*/  ULDC UR23, c[0x0][0x21c] ;  /* 0x0000870000177ab9 */ /* 0x000fe20000000800 */
[----:B------:R-:W-:Y:S01]  /*3080*/  ULDC.64 UR24, c[0x0][0x3c8] ;  /* 0x0000f20000187ab9 */ /* 0x000fe20000000a00 */
[----:B------:R-:W-:Y:S01]  /*3090*/  ULDC.64 UR18, c[0x0][0x360] ;  /* 0x0000d80000127ab9 */ /* 0x000fe20000000a00 */
[----:B------:R-:W-:Y:S01]  /*30a0*/  ULDC.64 UR10, c[0x0][0x250] ;  /* 0x00009400000a7ab9 */ /* 0x000fe20000000a00 */
[----:B------:R-:W-:Y:S01]  /*30b0*/  ULDC.64 UR8, c[0x0][0x238] ;  /* 0x00008e0000087ab9 */ /* 0x000fe20000000a00 */
[----:B------:R-:W2:Y:S01]  /*30c0*/  LDC R120, c[0x0][0x224] ;  /* 0x00008900ff787b82 */ /* 0x000ea20000000800 */
[----:B------:R-:W-:Y:S01]  /*30d0*/  ULDC.64 UR16, c[0x0][0x270] ;  /* 0x00009c0000107ab9 */ /* 0x000fe20000000a00 */
[----:B0-----:R-:W-:-:S06]  /*30e0*/  IMAD R2, R28, UR14, RZ ;  /* 0x0000000e1c027c24 */ /* 0x001fcc000f8e02ff */
[----:B------:R-:W0:Y:S01]  /*30f0*/  LDC.64 R32, c[0x0][0x360] ;  /* 0x0000d800ff207b82 */ /* 0x000e220000000a00 */
[----:B------:R-:W-:-:S04]  /*3100*/  IMAD.WIDE.U32 R8, R28, UR15, R8 ;  /* 0x0000000f1c087c25 */ /* 0x000fc8000f8e0008 */
[----:B------:R-:W-:Y:S01]  /*3110*/  IMAD R29, R29, UR15, R2 ;  /* 0x0000000f1d1d7c24 */ /* 0x000fe2000f8e0202 */
[----:B------:R-:W-:Y:S02]  /*3120*/  LEA.HI R2, R107, R107, RZ, 0x1 ;  /* 0x0000006b6b027211 */ /* 0x000fe400078f08ff */
[----:B------:R-:W3:Y:S01]  /*3130*/  LDC.64 R34, c[0x0][0x2d0] ;  /* 0x0000b400ff227b82 */ /* 0x000ee20000000a00 */
[----:B-1----:R-:W-:Y:S02]  /*3140*/  LEA R11, R11, UR4, 0x8 ;  /* 0x000000040b0b7c11 */ /* 0x002fe4000f8e40ff */
[----:B------:R-:W-:Y:S01]  /*3150*/  IADD3 R9, R9, R29, RZ ;  /* 0x0000001d09097210 */ /* 0x000fe20007ffe0ff */
[----:B------:R-:W-:Y:S01]  /*3160*/  IMAD R29, R77, UR6, RZ ;  /* 0x000000064d1d7c24 */ /* 0x000fe2000f8e02ff */
[----:B------:R-:W-:-:S03]  /*3170*/  LOP3.LUT R2, R2, 0xfffffe, RZ, 0xc0, !PT ;  /* 0x00fffffe02027812 */ /* 0x000fc600078ec0ff */
[C---:B------:R-:W-:Y:S01]  /*3180*/  IMAD R31, R74.reuse, UR7, R29 ;  /* 0x000000074a1f7c24 */ /* 0x040fe2000f8e021d */
[----:B------:R-:W1:Y:S01]  /*3190*/  LDC.64 R36, c[0x0][0x2e0] ;  /* 0x0000b800ff247b82 */ /* 0x000e620000000a00 */
[----:B------:R-:W-:Y:S01]  /*31a0*/  IMAD.WIDE.U32 R28, R74, UR6, R8 ;  /* 0x000000064a1c7c25 */ /* 0x000fe2000f8e0008 */
[----:B------:R-:W-:Y:S01]  /*31b0*/  ULDC.64 UR6, c[0x0][0x3c8] ;  /* 0x0000f20000067ab9 */ /* 0x000fe20000000a00 */
[----:B------:R-:W-:-:S03]  /*31c0*/  IADD3 R107, R107, -R2, RZ ;  /* 0x800000026b6b7210 */ /* 0x000fc60007ffe0ff */
[----:B------:R-:W-:Y:S01]  /*31d0*/  IADD3 R29, R29, R31, RZ ;  /* 0x0000001f1d1d7210 */ /* 0x000fe20007ffe0ff */
[----:B------:R-:W-:Y:S01]  /*31e0*/  IMAD.WIDE R30, R11, 0x4, R14 ;  /* 0x000000040b1e7825 */ /* 0x000fe200078e020e */
[----:B------:R-:W-:Y:S01]  /*31f0*/  LEA R8, P0, R28, UR6, 0x2 ;  /* 0x000000061c087c11 */ /* 0x000fe2000f8010ff */
[----:B------:R-:W-:-:S03]  /*3200*/  UMOV UR6, URZ ;  /* 0x0000003f00067c82 */ /* 0x000fc60008000000 */
[----:B------:R-:W-:Y:S01]  /*3210*/  LEA.HI.X R9, R28, UR7, R29, 0x2, P0 ;  /* 0x000000071c097c11 */ /* 0x000fe200080f141d */
[----:B------:R-:W-:Y:S01]  /*3220*/  ULDC UR7, c[0x0][0x218] ;  /* 0x0000860000077ab9 */ /* 0x000fe20000000800 */
[----:B------:R-:W-:Y:S01]  /*3230*/  IADD3 R28, P2, R12, R28, RZ ;  /* 0x0000001c0c1c7210 */ /* 0x000fe20007f5e0ff */
[----:B------:R-:W-:-:S03]  /*3240*/  IMAD.WIDE R8, R11, 0x4, R8 ;  /* 0x000000040b087825 */ /* 0x000fc600078e0208 */
[----:B------:R-:W-:Y:S02]  /*3250*/  IADD3.X R29, R13, R29, RZ, P2, !PT ;  /* 0x0000001d0d1d7210 */ /* 0x000fe400017fe4ff */
[C---:B------:R-:W-:Y:S02]  /*3260*/  IADD3 R38, P0, R8.reuse, -0x380, RZ ;  /* 0xfffffc8008267810 */ /* 0x040fe40007f1e0ff */
[C---:B------:R-:W-:Y:S02]  /*3270*/  IADD3 R40, P1, R8.reuse, -0x300, RZ ;  /* 0xfffffd0008287810 */ /* 0x040fe40007f3e0ff */
[C---:B------:R-:W-:Y:S02]  /*3280*/  IADD3 R42, P3, R8.reuse, -0x280, RZ ;  /* 0xfffffd80082a7810 */ /* 0x040fe40007f7e0ff */
[C---:B------:R-:W-:Y:S02]  /*3290*/  IADD3 R44, P4, R8.reuse, -0x200, RZ ;  /* 0xfffffe00082c7810 */ /* 0x040fe40007f9e0ff */
[----:B------:R-:W-:-:S02]  /*32a0*/  IADD3 R46, P5, R8, -0x180, RZ ;  /* 0xfffffe80082e7810 */ /* 0x000fc40007fbe0ff */
[----:B------:R-:W-:Y:S02]  /*32b0*/  IADD3 R48, P6, R8, -0x80, RZ ;  /* 0xffffff8008307810 */ /* 0x000fe40007fde0ff */
[C---:B------:R-:W-:Y:S02]  /*32c0*/  IADD3.X R39, R9.reuse, -0x1, RZ, P0, !PT ;  /* 0xffffffff09277810 */ /* 0x040fe400007fe4ff */
[C---:B------:R-:W-:Y:S02]  /*32d0*/  IADD3.X R41, R9.reuse, -0x1, RZ, P1, !PT ;  /* 0xffffffff09297810 */ /* 0x040fe40000ffe4ff */
[C---:B------:R-:W-:Y:S02]  /*32e0*/  IADD3.X R43, R9.reuse, -0x1, RZ, P3, !PT ;  /* 0xffffffff092b7810 */ /* 0x040fe40001ffe4ff */
[C---:B------:R-:W-:Y:S02]  /*32f0*/  IADD3.X R45, R9.reuse, -0x1, RZ, P4, !PT ;  /* 0xffffffff092d7810 */ /* 0x040fe400027fe4ff */
[----:B------:R-:W-:-:S02]  /*3300*/  IADD3.X R47, R9, -0x1, RZ, P5, !PT ;  /* 0xffffffff092f7810 */ /* 0x000fc40002ffe4ff */
[----:B------:R-:W-:Y:S02]  /*3310*/  IADD3.X R49, R9, -0x1, RZ, P6, !PT ;  /* 0xffffffff09317810 */ /* 0x000fe400037fe4ff */
[C---:B------:R-:W-:Y:S02]  /*3320*/  ISETP.NE.AND P0, PT, R20.reuse, RZ, PT ;  /* 0x000000ff1400720c */ /* 0x040fe40003f05270 */
[----:B0-23--:R-:W-:-:S13]  /*3330*/  ISETP.NE.AND P1, PT, R20, 0x1f, PT ;  /* 0x0000001f1400780c */ /* 0x00dfda0003f25270 */
.L_x_9807:
        /* <DEDUP_REMOVED lines=27> */
[----:B-1----:R-:W-:Y:S02]  /*34f0*/  LEA R136, P3, R126, R36, 0x2 ;  /* 0x000000247e887211 */ /* 0x002fe400078610ff */
[----:B------:R-:W-:-:S04]  /*3500*/  IADD3 R2, R127, R117, RZ ;  /* 0x000000757f027210 */ /* 0x000fc80007ffe0ff */
[----:B------:R-:W-:Y:S02]  /*3510*/  LEA.HI.X R137, R126, R37, R2, 0x2, P3 ;  /* 0x000000257e897211 */ /* 0x000fe400018f1402 */
[----:B------:R-:W-:Y:S02]  /*3520*/  LEA R124, R107, R122, 0x8 ;  /* 0x0000007a6b7c7211 */ /* 0x000fe400078e40ff */
[----:B------:R-:W-:Y:S02]  /*3530*/  @P2 IADD3 R121, R59, -0x2, RZ ;  /* 0xfffffffe3b792810 */ /* 0x000fe40007ffe0ff */
[----:B------:R-:W-:-:S03]  /*3540*/  SEL R124, R124, R113, !P0 ;  /* 0x000000717c7c7207 */ /* 0x000fc60004000000 */
[----:B0-----:R-:W-:Y:S01]  /*3550*/  @P2 IMAD R125, R121, R125, R122 ;  /* 0x0000007d797d2224 */ /* 0x001fe200078e027a */
[----:B------:R-:W-:Y:S01]  /*3560*/  LEA R121, R124, R73, 0x2 ;  /* 0x000000497c797211 */ /* 0x000fe200078e10ff */
        /* <DEDUP_REMOVED lines=8> */
[----:B0-----:R-:W-:Y:S01]  /*35f0*/  @P1 LEA R136, R20, R73, 0x2 ;  /* 0x0000004914881211 */ /* 0x001fe200078e10ff */
[----:B------:R-:W-:Y:S01]  /*3600*/  BAR.SYNC.DEFER_BLOCKING 0x0 ;  /* 0x0000000000007b1d */ /* 0x000fe20000010000 */
[C---:B------:R-:W-:Y:S01]  /*3610*/  FMUL.FTZ R141, R2.reuse, R83 ;  /* 0x00000053028d7220 */ /* 0x040fe20000410000 */
[C---:B------:R-:W-:Y:S01]  /*3620*/  FMUL.FTZ R145, R2.reuse, R84 ;  /* 0x0000005402917220 */ /* 0x040fe20000410000 */
[----:B------:R-:W-:-:S04]  /*3630*/  FMUL.FTZ R148, R2, R85 ;  /* 0x0000005502947220 */ /* 0x000fc80000410000 */
[----:B------:R-:W0:Y:S01]  /*3640*/  MUFU.EX2 R141, R141 ;  /* 0x0000008d008d7308 */ /* 0x000e220000000800 */
[----:B----4-:R-:W4:Y:S01]  /*3650*/  @P1 LDS R136, [R136+0x107c] ;  /* 0x00107c0088881984 */ /* 0x010f220000000800 */
[--C-:B-1----:R-:W-:Y:S02]  /*3660*/  HADD2.F32 R127, -RZ, R11.reuse.H0_H0 ;  /* 0x2000000bff7f7230 */ /* 0x102fe40000004100 */
[----:B------:R-:W-:Y:S02]  /*3670*/  HADD2.F32 R128, -RZ, R11.H1_H1 ;  /* 0x3000000bff807230 */ /* 0x000fe40000004100 */
[C---:B------:R-:W-:Y:S02]  /*3680*/  FMUL.FTZ R11, R2.reuse, R89 ;  /* 0x00000059020b7220 */ /* 0x040fe40000410000 */
[----:B------:R-:W1:Y:S01]  /*3690*/  MUFU.EX2 R145, R145 ;  /* 0x0000009100917308 */ /* 0x000e620000000800 */
[C---:B------:R-:W-:Y:S01]  /*36a0*/  FMUL.FTZ R142, R2.reuse, R86 ;  /* 0x00000056028e7220 */ /* 0x040fe20000410000 */
[----:B------:R-:W-:Y:S01]  /*36b0*/  FMUL.FTZ R147, R2, R87 ;  /* 0x0000005702937220 */ /* 0x000fe20000410000 */
[--C-:B------:R-:W-:Y:S01]  /*36c0*/  HADD2.F32 R117, -RZ, R8.reuse.H0_H0 ;  /* 0x20000008ff757230 */ /* 0x100fe20000004100 */
[----:B------:R-:W-:Y:S01]  /*36d0*/  MOV R134, RZ ;  /* 0x000000ff00867202 */ /* 0x000fe20000000f00 */
[----:B---3--:R-:W-:-:S02]  /*36e0*/  HADD2.F32 R121, -RZ, R8.H1_H1 ;  /* 0x30000008ff797230 */ /* 0x008fc40000004100 */
[----:B------:R-:W-:Y:S01]  /*36f0*/  FMUL.FTZ R138, R135, R82 ;  /* 0x00000052878a7220 */ /* 0x000fe20000410000 */
[----:B------:R-:W-:Y:S01]  /*3700*/  FMUL.FTZ R140, R133, R83 ;  /* 0x00000053858c7220 */ /* 0x000fe20000410000 */
[----:B------:R-:W3:Y:S01]  /*3710*/  MUFU.EX2 R148, R148 ;  /* 0x0000009400947308 */ /* 0x000ee20000000800 */
[----:B------:R-:W-:-:S04]  /*3720*/  @P2 IMAD.WIDE R124, R125, 0x8, R26 ;  /* 0x000000087d7c2825 */ /* 0x000fc800078e021a */
[----:B------:R-:W-:Y:S01]  /*3730*/  FMUL.FTZ R144, R131, R84 ;  /* 0x0000005483907220 */ /* 0x000fe20000410000 */
[----:B------:R-:W-:Y:S01]  /*3740*/  FMUL.FTZ R150, R129, R86 ;  /* 0x0000005681967220 */ /* 0x000fe20000410000 */
[----:B------:R-:W-:Y:S01]  /*3750*/  FMUL.FTZ R131, R132, R85 ;  /* 0x0000005584837220 */ /* 0x000fe20000410000 */
[----:B------:R-:W4:Y:S01]  /*3760*/  MUFU.EX2 R11, R11 ;  /* 0x0000000b000b7308 */ /* 0x000f220000000800 */
[----:B------:R-:W-:Y:S02]  /*3770*/  HADD2.F32 R123, -RZ, R9.H0_H0 ;  /* 0x20000009ff7b7230 */ /* 0x000fe40000004100 */
[----:B------:R-:W-:Y:S01]  /*3780*/  FMUL.FTZ R129, R130, R87 ;  /* 0x0000005782817220 */ /* 0x000fe20000410000 */
[----:B------:R-:W-:Y:S01]  /*3790*/  FMUL.FTZ R2, R2, R88 ;  /* 0x0000005802027220 */ /* 0x000fe20000410000 */
[----:B------:R-:W-:Y:S01]  /*37a0*/  FMUL.FTZ R130, R117, R138 ;  /* 0x0000008a75827220 */ /* 0x000fe20000410000 */
[----:B------:R-:W-:Y:S01]  /*37b0*/  FMUL.FTZ R132, R121, R140 ;  /* 0x0000008c79847220 */ /* 0x000fe20000410000 */
[----:B------:R1:W5:Y:S01]  /*37c0*/  @P2 LDG.E R134, desc[UR12][R124.64+0x4] ;  /* 0x0000040c7c862981 */ /* 0x000362000c1e1900 */
[----:B------:R-:W2:Y:S01]  /*37d0*/  MUFU.EX2 R142, R142 ;  /* 0x0000008e008e7308 */ /* 0x000ea20000000800 */
[----:B0-----:R-:W-:Y:S01]  /*37e0*/  FMUL.FTZ R8, R155, R141 ;  /* 0x0000008d9b087220 */ /* 0x001fe20000410000 */
[----:B------:R-:W-:-:S06]  /*37f0*/  FMUL.FTZ R146, R123, R144 ;  /* 0x000000907b927220 */ /* 0x000fcc0000410000 */
[----:B------:R-:W0:Y:S01]  /*3800*/  MUFU.EX2 R147, R147 ;  /* 0x0000009300937308 */ /* 0x000e220000000800 */
[----:B-1----:R-:W-:Y:S02]  /*3810*/  HADD2.F32 R124, -RZ, R9.H1_H1 ;  /* 0x30000009ff7c7230 */ /* 0x002fe40000004100 */
[----:B------:R-:W-:Y:S01]  /*3820*/  FMUL.FTZ R137, R109, R89 ;  /* 0x000000596d897220 */ /* 0x000fe20000410000 */
[----:B------:R-:W-:-:S04]  /*3830*/  HADD2.F32 R125, -RZ, R10.H0_H0 ;  /* 0x2000000aff7d7230 */ /* 0x000fc80000004100 */
[----:B------:R1:W0:Y:S01]  /*3840*/  MUFU.EX2 R164, R2 ;  /* 0x0000000200a47308 */ /* 0x0002220000000800 */
[----:B------:R-:W-:Y:S02]  /*3850*/  HADD2.F32 R126, -RZ, R10.H1_H1 ;  /* 0x3000000aff7e7230 */ /* 0x000fe40000004100 */
[----:B------:R-:W-:Y:S01]  /*3860*/  FMUL.FTZ R10, R111, R88 ;  /* 0x000000586f0a7220 */ /* 0x000fe20000410000 */
[----:B------:R-:W-:Y:S01]  /*3870*/  FMUL.FTZ R9, R145, R8 ;  /* 0x0000000891097220 */ /* 0x000fe20000410000 */
[----:B------:R-:W-:Y:S01]  /*3880*/  FMUL.FTZ R109, R124, R131 ;  /* 0x000000837c6d7220 */ /* 0x000fe20000410000 */
[----:B-1----:R-:W-:Y:S01]  /*3890*/  FFMA.FTZ R2, R141, R130, R132 ;  /* 0x000000828d027223 */ /* 0x002fe20000010084 */
[----:B------:R-:W-:Y:S03]  /*38a0*/  BSSY B0, `(.L_x_9787) ;  /* 0x0000019000007945 */ /* 0x000fe60003800000 */
[----:B------:R-:W-:Y:S01]  /*38b0*/  FFMA.FTZ R2, R145, R2, R146 ;  /* 0x0000000291027223 */ /* 0x000fe20000010092 */
[----:B---3--:R-:W-:Y:S01]  /*38c0*/  FMUL.FTZ R135, R148, R9 ;  /* 0x0000000994877220 */ /* 0x008fe20000410000 */
        /* <DEDUP_REMOVED lines=12> */
[----:B----4-:R-:W-:Y:S01]  /*3990*/  FFMA.FTZ R143, R11, R168, R166 ;  /* 0x000000a80b8f7223 */ /* 0x010fe200000100a6 */
        /* <DEDUP_REMOVED lines=9> */
.L_x_9788:
[----:B------:R-:W-:Y:S05]  /*3a30*/  BSYNC B0 ;  /* 0x0000000000007941 */ /* 0x000fea0003800000 */
.L_x_9787:
[----:B-1----:R-:W-:Y:S01]  /*3a40*/  FMUL.FTZ R149, R11, R136 ;  /* 0x000000880b957220 */ /* 0x002fe20000410000 */
[----:B------:R-:W-:Y:S01]  /*3a50*/  FFMA.FTZ R158, R164, R143, R163 ;  /* 0x0000008fa49e7223 */ /* 0x000fe200000100a3 */
[C---:B------:R-:W-:Y:S01]  /*3a60*/  FFMA.FTZ R9, R142.reuse, R8, R111 ;  /* 0x000000088e097223 */ /* 0x040fe2000001006f */
[----:B0-----:R-:W-:Y:S01]  /*3a70*/  FMUL.FTZ R2, R142, R135 ;  /* 0x000000878e027220 */ /* 0x001fe20000410000 */
        /* <DEDUP_REMOVED lines=86> */
[----:B------:R0:W2:Y:S02]  /*3fe0*/  SHFL.IDX PT, R130, R149, RZ, 0x1f ;  /* 0x00001fff95827589 */ /* 0x0000a400000e0000 */
[-C--:B------:R-:W-:Y:S01]  /*3ff0*/  FFMA.FTZ R132, R141, R156.reuse, R132 ;  /* 0x0000009c8d847223 */ /* 0x080fe20000010084 */
[----:B-1----:R-:W-:Y:S01]  /*4000*/  @P1 FFMA.FTZ R143, R170, R143, R167 ;  /* 0x0000008faa8f1223 */ /* 0x002fe200000100a7 */
[----:B------:R-:W-:Y:S01]  /*4010*/  FFMA.FTZ R135, R0, R156, RZ ;  /* 0x0000009c00877223 */ /* 0x000fe200000100ff */
        /* <DEDUP_REMOVED lines=15> */
[----:B------:R-:W-:Y:S01]  /*4110*/  FFMA.FTZ R143, R125, -R150, R132 ;  /* 0x800000967d8f7223 */ /* 0x000fe20000010084 */
[----:B------:R-:W-:Y:S01]  /*4120*/  FFMA.FTZ R135, R104, R132, R135 ;  /* 0x0000008468877223 */ /* 0x000fe20000010087 */
[----:B------:R-:W-:Y:S01]  /*4130*/  FFMA.FTZ R164, R164, R109, R133 ;  /* 0x0000006da4a47223 */ /* 0x000fe20000010085 */
[----:B0-----:R-:W-:Y:S01]  /*4140*/  FFMA.FTZ R149, R142, R147, R159 ;  /* 0x000000938e957223 */ /* 0x001fe2000001009f */
[C---:B--2---:R-:W-:Y:S01]  /*4150*/  FFMA.FTZ R9, R130.reuse, R9, R153 ;  /* 0x0000000982097223 */ /* 0x044fe20000010099 */
[----:B------:R-:W-:Y:S01]  /*4160*/  FMUL.FTZ R8, R130, R8 ;  /* 0x0000000882087220 */ /* 0x000fe20000410000 */
[----:B------:R-:W-:Y:S01]  /*4170*/  FFMA.FTZ R135, R106, R109, R135 ;  /* 0x0000006d6a877223 */ /* 0x000fe20000010087 */
[----:B------:R-:W-:Y:S01]  /*4180*/  FFMA.FTZ R148, R148, R149, R157 ;  /* 0x0000009594947223 */ /* 0x000fe2000001009d */
[----:B------:R-:W-:Y:S01]  /*4190*/  FFMA.FTZ R150, R126, -R129, R109 ;  /* 0x800000817e967223 */ /* 0x000fe2000001006d */
[--C-:B------:R-:W-:Y:S01]  /*41a0*/  HADD2.F32 R109, -RZ, R7.reuse.H1_H1 ;  /* 0x30000007ff6d7230 */ /* 0x100fe20000004100 */
[----:B------:R0:W-:Y:S01]  /*41b0*/  @!P2 STS.64 [R165+0x10f8], R8 ;  /* 0x0010f808a500a388 */ /* 0x0001e20000000a00 */
[----:B------:R-:W-:Y:S01]  /*41c0*/  FFMA.FTZ R142, R145, R148, R162 ;  /* 0x00000094918e7223 */ /* 0x000fe200000100a2 */
[----:B------:R-:W-:-:S02]  /*41d0*/  HADD2.F32 R111, -RZ, R7.H0_H0 ;  /* 0x20000007ff6f7230 */ /* 0x000fc40000004100 */
[----:B------:R-:W-:Y:S01]  /*41e0*/  FFMA.FTZ R161, R108, R164, R135 ;  /* 0x000000a46ca17223 */ /* 0x000fe20000010087 */
[--C-:B------:R-:W-:Y:S02]  /*41f0*/  HADD2.F32 R130, -RZ, R6.reuse.H1_H1 ;  /* 0x30000006ff827230 */ /* 0x100fe40000004100 */
[----:B------:R-:W-:Y:S01]  /*4200*/  FFMA.FTZ R144, R141, R142, R160 ;  /* 0x0000008e8d907223 */ /* 0x000fe200000100a0 */
[----:B------:R-:W-:Y:S01]  /*4210*/  FMUL.FTZ R160, R136, R89 ;  /* 0x0000005988a07220 */ /* 0x000fe20000410000 */
[----:B------:R-:W-:Y:S01]  /*4220*/  FMUL.FTZ R158, R140, R88 ;  /* 0x000000588c9e7220 */ /* 0x000fe20000410000 */
[----:B------:R-:W-:Y:S01]  /*4230*/  FMUL.FTZ R157, R146, R87 ;  /* 0x00000057929d7220 */ /* 0x000fe20000410000 */
[----:B------:R-:W-:Y:S01]  /*4240*/  FFMA.FTZ R145, R127, -R10, R164 ;  /* 0x8000000a7f917223 */ /* 0x000fe200000100a4 */
[----:B------:R-:W-:Y:S01]  /*4250*/  LEA R135, R59, 0xffffff00, 0x8 ;  /* 0xffffff003b877811 */ /* 0x000fe200078e40ff */
[----:B------:R-:W-:Y:S01]  /*4260*/  FMUL.FTZ R10, R142, R83 ;  /* 0x000000538e0a7220 */ /* 0x000fe20000410000 */
[----:B0-----:R-:W-:Y:S01]  /*4270*/  FMUL.FTZ R8, R144, R82 ;  /* 0x0000005290087220 */ /* 0x001fe20000410000 */
[----:B------:R-:W-:Y:S01]  /*4280*/  FFMA.FTZ R159, R11, R164, R154 ;  /* 0x000000a40b9f7223 */ /* 0x000fe2000001009a */
[----:B------:R-:W-:Y:S01]  /*4290*/  FMUL.FTZ R133, R109, R160 ;  /* 0x000000a06d857220 */ /* 0x000fe20000410000 */
[----:B------:R-:W-:Y:S01]  /*42a0*/  FMUL.FTZ R11, R111, R158 ;  /* 0x0000009e6f0b7220 */ /* 0x000fe20000410000 */
[----:B------:R-:W-:Y:S01]  /*42b0*/  FFMA.FTZ R9, R2, R8, RZ ;  /* 0x0000000802097223 */ /* 0x000fe200000100ff */
[----:B------:R-:W-:-:S02]  /*42c0*/  HADD2.F32 R129, -RZ, R6.H0_H0 ;  /* 0x20000006ff817230 */ /* 0x000fc40000004100 */
[----:B------:R-:W-:Y:S01]  /*42d0*/  FMUL.FTZ R131, R130, R157 ;  /* 0x0000009d82837220 */ /* 0x000fe20000410000 */
[----:B------:R-:W-:Y:S01]  /*42e0*/  FMUL.FTZ R156, R147, R86 ;  /* 0x00000056939c7220 */ /* 0x000fe20000410000 */
[----:B------:R-:W-:Y:S01]  /*42f0*/  IADD3 R162, -R135, UR7, -R20 ;  /* 0x0000000787a27c10 */ /* 0x000fe2000fffe914 */
[----:B------:R-:W-:Y:S01]  /*4300*/  FMUL.FTZ R152, R148, R84 ;  /* 0x0000005494987220 */ /* 0x000fe20000410000 */
[----:B------:R-:W-:Y:S01]  /*4310*/  FFMA.FTZ R9, R134, R10, R9 ;  /* 0x0000000a86097223 */ /* 0x000fe20000010009 */
[----:B------:R0:W-:Y:S01]  /*4320*/  STS [R70+0x1c], R133 ;  /* 0x00001c8546007388 */ /* 0x0001e20000000800 */
[----:B------:R-:W-:Y:S01]  /*4330*/  FMUL.FTZ R141, R129, R156 ;  /* 0x0000009c818d7220 */ /* 0x000fe20000410000 */
[----:B------:R-:W-:Y:S01]  /*4340*/  HADD2.F32 R132, -RZ, R5.H1_H1 ;  /* 0x30000005ff847230 */ /* 0x000fe20000004100 */
[----:B------:R-:W-:Y:S01]  /*4350*/  ISETP.GE.AND P3, PT, R162, 0x1, PT ;  /* 0x00000001a200780c */ /* 0x000fe20003f66270 */
[----:B------:R1:W-:Y:S01]  /*4360*/  STS [R70+0x18], R11 ;  /* 0x0000180b46007388 */ /* 0x0003e20000000800 */
[----:B------:R-:W-:Y:S01]  /*4370*/  FFMA.FTZ R154, R138, R152, R9 ;  /* 0x000000988a9a7223 */ /* 0x000fe20000010009 */
[----:B------:R-:W-:-:S02]  /*4380*/  HADD2.F32 R135, -RZ, R4.H0_H0 ;  /* 0x20000004ff877230 */ /* 0x000fc40000004100 */
[----:B------:R2:W-:Y:S01]  /*4390*/  STS [R70+0x14], R131 ;  /* 0x0000148346007388 */ /* 0x0005e20000000800 */
[----:B0-----:R-:W-:Y:S02]  /*43a0*/  HADD2.F32 R133, -RZ, R4.H1_H1 ;  /* 0x30000004ff857230 */ /* 0x001fe40000004100 */
[----:B------:R-:W-:Y:S01]  /*43b0*/  FMUL.FTZ R9, R135, R8 ;  /* 0x0000000887097220 */ /* 0x000fe20000410000 */
[----:B------:R0:W-:Y:S01]  /*43c0*/  STS [R70+0x10], R141 ;  /* 0x0000108d46007388 */ /* 0x0001e20000000800 */
[----:B-1----:R-:W-:-:S03]  /*43d0*/  FMUL.FTZ R11, R149, R85 ;  /* 0x00000055950b7220 */ /* 0x002fc60000410000 */
[----:B------:R1:W-:Y:S01]  /*43e0*/  STS [R70], R9 ;  /* 0x0000000946007388 */ /* 0x0003e20000000800 */
[----:B--2---:R-:W-:Y:S02]  /*43f0*/  HADD2.F32 R131, -RZ, R5.H0_H0 ;  /* 0x20000005ff837230 */ /* 0x004fe40000004100 */
[-C--:B------:R-:W-:Y:S01]  /*4400*/  FFMA.FTZ R154, R139, R11.reuse, R154 ;  /* 0x0000000b8b9a7223 */ /* 0x080fe2000001009a */
[----:B------:R-:W-:Y:S01]  /*4410*/  FMUL.FTZ R153, R132, R11 ;  /* 0x0000000b84997220 */ /* 0x000fe20000410000 */
[----:B------:R-:W-:Y:S01]  /*4420*/  FMUL.FTZ R11, R133, R10 ;  /* 0x0000000a850b7220 */ /* 0x000fe20000410000 */
[----:B0-----:R-:W-:Y:S01]  /*4430*/  FMUL.FTZ R141, R131, R152 ;  /* 0x00000098838d7220 */ /* 0x001fe20000410000 */
[----:B------:R-:W-:Y:S02]  /*4440*/  FFMA.FTZ R155, R143, R156, R154 ;  /* 0x0000009c8f9b7223 */ /* 0x000fe4000001009a */
[----:B------:R1:W-:Y:S02]  /*4450*/  STS [R70+0xc], R153 ;  /* 0x00000c9946007388 */ /* 0x0003e40000000800 */
[----:B------:R-:W-:-:S02]  /*4460*/  FFMA.FTZ R152, R150, R157, R155 ;  /* 0x0000009d96987223 */ /* 0x000fc4000001009b */
        /* <DEDUP_REMOVED lines=12> */
.L_x_9790:
[----:B------:R-:W-:Y:S05]  /*4530*/  BSYNC B0 ;  /* 0x0000000000007941 */ /* 0x000fea0003800000 */
.L_x_9789:
        /* <DEDUP_REMOVED lines=17> */
.L_x_9792:
[----:B------:R-:W-:Y:S05]  /*4650*/  BSYNC B0 ;  /* 0x0000000000007941 */ /* 0x000fea0003800000 */
.L_x_9791:
[----:B01----:R0:W1:Y:S01]  /*4660*/  LDS R11, [R57+0x320] ;  /* 0x00032000390b7984 */ /* 0x0030620000000800 */
[----:B------:R-:W-:Y:S04]  /*4670*/  BSSY B0, `(.L_x_9793) ;  /* 0x0000005000007945 */ /* 0x000fe80003800000 */
[----:B------:R-:W-:Y:S05]  /*4680*/  @!P4 BRA `(.L_x_9794) ;  /* 0x00000000000cc947 */ /* 0x000fea0003800000 */
[----:B------:R-:W-:-:S05]  /*4690*/  IMAD.WIDE.U32 R8, R32, UR21, R40 ;  /* 0x0000001520087c25 */ /* 0x000fca000f8e0028 */
[----:B------:R-:W-:-:S05]  /*46a0*/  IADD3 R9, R119, R9, RZ ;  /* 0x0000000977097210 */ /* 0x000fca0007ffe0ff */
[----:B-1----:R2:W-:Y:S02]  /*46b0*/  REDG.E.ADD.F32.FTZ.RN.STRONG.GPU desc[UR12][R8.64], R11 ;  /* 0x0000000b080079a6 */ /* 0x0025e4000c10f38c */
.L_x_9794:
[----:B------:R-:W-:Y:S05]  /*46c0*/  BSYNC B0 ;  /* 0x0000000000007941 */ /* 0x000fea0003800000 */
.L_x_9793:
        /* <DEDUP_REMOVED lines=12> */
.L_x_9796:
[----:B------:R-:W-:Y:S05]  /*4790*/  BSYNC B0 ;  /* 0x0000000000007941 */ /* 0x000fea0003800000 */
.L_x_9795:
[----:B--23--:R2:W3:Y:S01]  /*47a0*/  LDS R11, [R55+0x420] ;  /* 0x00042000370b7984 */ /* 0x00c4e20000000800 */
[----:B------:R-:W-:Y:S01]  /*47b0*/  ISETP.NE.AND P6, PT, R10, RZ, PT ;  /* 0x000000ff0a00720c */ /* 0x000fe20003fc5270 */
[----:B------:R-:W-:-:S12]  /*47c0*/  BSSY B0, `(.L_x_9797) ;  /* 0x0000005000007945 */ /* 0x000fd80003800000 */
[----:B--2---:R-:W-:Y:S05]  /*47d0*/  @!P6 BRA `(.L_x_9798) ;  /* 0x00000000000ce947 */ /* 0x004fea0003800000 */
[----:B------:R-:W-:-:S05]  /*47e0*/  IMAD.WIDE.U32 R8, R32, UR21, R44 ;  /* 0x0000001520087c25 */ /* 0x000fca000f8e002c */
[----:B------:R-:W-:-:S05]  /*47f0*/  IADD3 R9, R119, R9, RZ ;  /* 0x0000000977097210 */ /* 0x000fca0007ffe0ff */
[----:B---3--:R2:W-:Y:S02]  /*4800*/  REDG.E.ADD.F32.FTZ.RN.STRONG.GPU desc[UR12][R8.64], R11 ;  /* 0x0000000b080079a6 */ /* 0x0085e4000c10f38c */
.L_x_9798:
[----:B------:R-:W-:Y:S05]  /*4810*/  BSYNC B0 ;  /* 0x0000000000007941 */ /* 0x000fea0003800000 */
.L_x_9797:
[----:B--23--:R2:W3:Y:S01]  /*4820*/  LDS R11, [R54+0x4a0] ;  /* 0x0004a000360b7984 */ /* 0x00c4e20000000800 */
[----:B------:R-:W-:Y:S04]  /*4830*/  BSSY B0, `(.L_x_9799) ;  /* 0x0000005000007945 */ /* 0x000fe80003800000 */
[----:B------:R-:W-:Y:S05]  /*4840*/  @!P3 BRA `(.L_x_9800) ;  /* 0x00000000000cb947 */ /* 0x000fea0003800000 */
[----:B------:R-:W-:-:S05]  /*4850*/  IMAD.WIDE.U32 R8, R32, UR21, R46 ;  /* 0x0000001520087c25 */ /* 0x000fca000f8e002e */
[----:B------:R-:W-:-:S05]  /*4860*/  IADD3 R9, R119, R9, RZ ;  /* 0x0000000977097210 */ /* 0x000fca0007ffe0ff */
[----:B---3--:R4:W-:Y:S02]  /*4870*/  REDG.E.ADD.F32.FTZ.RN.STRONG.GPU desc[UR12][R8.64], R11 ;  /* 0x0000000b080079a6 */ /* 0x0089e4000c10f38c */
.L_x_9800:
[----:B------:R-:W-:Y:S05]  /*4880*/  BSYNC B0 ;  /* 0x0000000000007941 */ /* 0x000fea0003800000 */
.L_x_9799:
[----:B---34-:R3:W4:Y:S01]  /*4890*/  LDS R11, [R53+0x520] ;  /* 0x00052000350b7984 */ /* 0x0187220000000800 */
[----:B------:R-:W-:Y:S04]  /*48a0*/  BSSY B0, `(.L_x_9801) ;  /* 0x0000005000007945 */ /* 0x000fe80003800000 */
[----:B------:R-:W-:Y:S05]  /*48b0*/  @!P4 BRA `(.L_x_9802) ;  /* 0x00000000000cc947 */ /* 0x000fea0003800000 */
[----:B------:R-:W-:-:S05]  /*48c0*/  IMAD.WIDE.U32 R8, R32, UR21, R30 ;  /* 0x0000001520087c25 */ /* 0x000fca000f8e001e */
[----:B------:R-:W-:-:S05]  /*48d0*/  IADD3 R9, R119, R9, RZ ;  /* 0x0000000977097210 */ /* 0x000fca0007ffe0ff */
[----:B----4-:R4:W-:Y:S02]  /*48e0*/  REDG.E.ADD.F32.FTZ.RN.STRONG.GPU desc[UR12][R8.64], R11 ;  /* 0x0000000b080079a6 */ /* 0x0109e4000c10f38c */
.L_x_9802:
[----:B------:R-:W-:Y:S05]  /*48f0*/  BSYNC B0 ;  /* 0x0000000000007941 */ /* 0x000fea0003800000 */
.L_x_9801:
[----:B----4-:R4:W0:Y:S01]  /*4900*/  LDS R11, [R52+0x5a0] ;  /* 0x0005a000340b7984 */ /* 0x0108220000000800 */
[----:B------:R-:W-:Y:S01]  /*4910*/  BSSY B0, `(.L_x_9803) ;  /* 0x0000005000007945 */ /* 0x000fe20003800000 */
[----:B------:R-:W-:-:S03]  /*4920*/  IMAD.WIDE.U32 R8, R32, UR21, R48 ;  /* 0x0000001520087c25 */ /* 0x000fc6000f8e0030 */
[----:B------:R-:W-:Y:S05]  /*4930*/  @!P5 BRA `(.L_x_9804) ;  /* 0x000000000008d947 */ /* 0x000fea0003800000 */
[----:B------:R-:W-:-:S05]  /*4940*/  IADD3 R9, R119, R9, RZ ;  /* 0x0000000977097210 */ /* 0x000fca0007ffe0ff */
[----:B0-----:R0:W-:Y:S02]  /*4950*/  REDG.E.ADD.F32.FTZ.RN.STRONG.GPU desc[UR12][R8.64], R11 ;  /* 0x0000000b080079a6 */ /* 0x0011e4000c10f38c */
.L_x_9804:
[----:B------:R-:W-:Y:S05]  /*4960*/  BSYNC B0 ;  /* 0x0000000000007941 */ /* 0x000fea0003800000 */
.L_x_9803:
[----:B0-----:R-:W0:Y:S01]  /*4970*/  SHFL.DOWN PT, R8, R141, 0x1, 0x1f ;  /* 0x08201f008d087f89 */ /* 0x001e2200000e0000 */
[C---:B------:R-:W-:Y:S01]  /*4980*/  ISETP.GT.AND P3, PT, R60.reuse, 0x1e, PT ;  /* 0x0000001e3c00780c */ /* 0x040fe20003f64270 */
[----:B------:R-:W-:Y:S01]  /*4990*/  FMUL.FTZ R121, R121, R142 ;  /* 0x0000008e79797220 */ /* 0x000fe20000410000 */
[----:B------:R-:W-:Y:S01]  /*49a0*/  ISETP.NE.AND P4, PT, R60, RZ, PT ;  /* 0x000000ff3c00720c */ /* 0x000fe20003f85270 */
[----:B------:R-:W5:Y:S01]  /*49b0*/  SHFL.DOWN PT, R9, R152, 0x1, 0x1f ;  /* 0x08201f0098097f89 */ /* 0x000f6200000e0000 */
[----:B------:R-:W-:Y:S01]  /*49c0*/  BSSY B0, `(.L_x_9805) ;  /* 0x0000056000007945 */ /* 0x000fe20003800000 */
[----:B------:R-:W-:-:S10]  /*49d0*/  FFMA.FTZ R112, R121, R83, R112 ;  /* 0x0000005379707223 */ /* 0x000fd40000010070 */
[----:B------:R-:W1:Y:S01]  /*49e0*/  @!P4 S2R R11, SR_CgaCtaId ;  /* 0x00000000000bc919 */ /* 0x000e620000008800 */
[----:B------:R-:W-:Y:S01]  /*49f0*/  @!P4 MOV R10, 0x400 ;  /* 0x00000400000ac802 */ /* 0x000fe20000000f00 */
[----:B0-----:R-:W-:Y:S01]  /*4a00*/  @!P3 FADD.FTZ R141, R141, R8 ;  /* 0x000000088d8db221 */ /* 0x001fe20000010000 */
[----:B-----5:R-:W-:-:S04]  /*4a10*/  @!P3 FADD.FTZ R152, R152, R9 ;  /* 0x000000099898b221 */ /* 0x020fc80000010000 */
[----:B------:R-:W0:Y:S01]  /*4a20*/  SHFL.DOWN PT, R8, R141, 0x2, 0x1f ;  /* 0x08401f008d087f89 */ /* 0x000e2200000e0000 */
[----:B------:R-:W-:-:S03]  /*4a30*/  ISETP.GT.AND P3, PT, R60, 0x1d, PT ;  /* 0x0000001d3c00780c */ /* 0x000fc60003f64270 */
[----:B------:R-:W5:Y:S01]  /*4a40*/  SHFL.DOWN PT, R9, R152, 0x2, 0x1f ;  /* 0x08401f0098097f89 */ /* 0x000f6200000e0000 */
[----:B-1----:R-:W-:Y:S01]  /*4a50*/  @!P4 LEA R73, R11, R10, 0x18 ;  /* 0x0000000a0b49c211 */ /* 0x002fe200078ec0ff */
[-C--:B------:R-:W-:Y:S01]  /*4a60*/  FMUL.FTZ R10, R125, R147.reuse ;  /* 0x000000937d0a7220 */ /* 0x080fe20000410000 */
[----:B------:R-:W-:Y:S01]  /*4a70*/  FMUL.FTZ R11, R126, R146 ;  /* 0x000000927e0b7220 */ /* 0x000fe20000410000 */
[----:B------:R-:W-:-:S06]  /*4a80*/  FMUL.FTZ R126, R115, R147 ;  /* 0x00000093737e7220 */ /* 0x000fcc0000410000 */
[----:B0-----:R-:W-:Y:S01]  /*4a90*/  @!P3 FADD.FTZ R141, R141, R8 ;  /* 0x000000088d8db221 */ /* 0x001fe20000010000 */
[----:B------:R-:W-:Y:S01]  /*4aa0*/  FFMA.FTZ R116, R11, R87, R116 ;  /* 0x000000570b747223 */ /* 0x000fe20000010074 */
[----:B------:R-:W-:Y:S01]  /*4ab0*/  FMUL.FTZ R126, R143, R126 ;  /* 0x0000007e8f7e7220 */ /* 0x000fe20000410000 */
[----:B------:R-:W-:Y:S01]  /*4ac0*/  FFMA.FTZ R103, R10, R86, R103 ;  /* 0x000000560a677223 */ /* 0x000fe20000010067 */
[----:B-----5:R-:W-:Y:S01]  /*4ad0*/  @!P3 FADD.FTZ R152, R152, R9 ;  /* 0x000000099898b221 */ /* 0x020fe20000010000 */
[----:B------:R-:W0:Y:S01]  /*4ae0*/  SHFL.DOWN PT, R8, R141, 0x4, 0x1f ;  /* 0x08801f008d087f89 */ /* 0x000e2200000e0000 */
[----:B------:R-:W-:Y:S01]  /*4af0*/  ISETP.GT.AND P3, PT, R60, 0x1b, PT ;  /* 0x0000001b3c00780c */ /* 0x000fe20003f64270 */
[----:B------:R-:W-:Y:S01]  /*4b00*/  FFMA.FTZ R126, R129, R10, R126 ;  /* 0x0000000a817e7223 */ /* 0x000fe2000001007e */
[----:B------:R-:W-:Y:S01]  /*4b10*/  FMUL.FTZ R10, R117, R144 ;  /* 0x00000090750a7220 */ /* 0x000fe20000410000 */
[----:B------:R-:W1:Y:S02]  /*4b20*/  SHFL.DOWN PT, R9, R152, 0x4, 0x1f ;  /* 0x08801f0098097f89 */ /* 0x000e6400000e0000 */
[----:B------:R-:W-:Y:S01]  /*4b30*/  FADD.FTZ R93, R126, R93 ;  /* 0x0000005d7e5d7221 */ /* 0x000fe20000010000 */
[----:B------:R-:W-:-:S07]  /*4b40*/  FFMA.FTZ R99, R10, R82, R99 ;  /* 0x000000520a637223 */ /* 0x000fce0000010063 */
[----:B0-----:R-:W-:Y:S01]  /*4b50*/  @!P3 FADD.FTZ R141, R141, R8 ;  /* 0x000000088d8db221 */ /* 0x001fe20000010000 */
[----:B-1----:R-:W-:-:S04]  /*4b60*/  @!P3 FADD.FTZ R152, R152, R9 ;  /* 0x000000099898b221 */ /* 0x002fc80000010000 */
[----:B------:R-:W0:Y:S01]  /*4b70*/  SHFL.DOWN PT, R8, R141, 0x8, 0x1f ;  /* 0x09001f008d087f89 */ /* 0x000e2200000e0000 */
[----:B------:R-:W-:-:S03]  /*4b80*/  ISETP.GT.AND P3, PT, R60, 0x17, PT ;  /* 0x000000173c00780c */ /* 0x000fc60003f64270 */
[----:B------:R-:W1:Y:S10]  /*4b90*/  SHFL.DOWN PT, R9, R152, 0x8, 0x1f ;  /* 0x09001f0098097f89 */ /* 0x000e7400000e0000 */
[----:B0-----:R-:W-:Y:S01]  /*4ba0*/  @!P3 FADD.FTZ R141, R141, R8 ;  /* 0x000000088d8db221 */ /* 0x001fe20000010000 */
[-C--:B------:R-:W-:Y:S01]  /*4bb0*/  FMUL.FTZ R8, R115, R149.reuse ;  /* 0x0000009573087220 */ /* 0x080fe20000410000 */
[----:B------:R-:W-:Y:S01]  /*4bc0*/  FMUL.FTZ R149, R124, R149 ;  /* 0x000000957c957220 */ /* 0x000fe20000410000 */
[----:B------:R-:W-:Y:S01]  /*4bd0*/  FMUL.FTZ R124, R123, R148 ;  /* 0x000000947b7c7220 */ /* 0x000fe20000410000 */
[----:B-1----:R-:W-:Y:S01]  /*4be0*/  @!P3 FADD.FTZ R152, R152, R9 ;  /* 0x000000099898b221 */ /* 0x002fe20000010000 */
[----:B------:R-:W0:Y:S01]  /*4bf0*/  SHFL.DOWN PT, R154, R141, 0x10, 0x1f ;  /* 0x0a001f008d9a7f89 */ /* 0x000e2200000e0000 */
[----:B------:R-:W-:Y:S01]  /*4c00*/  FMUL.FTZ R9, R115, R146 ;  /* 0x0000009273097220 */ /* 0x000fe20000410000 */
[----:B------:R-:W-:Y:S01]  /*4c10*/  ISETP.GT.AND P3, PT, R60, 0xf, PT ;  /* 0x0000000f3c00780c */ /* 0x000fe20003f64270 */
[----:B------:R-:W-:Y:S01]  /*4c20*/  FMUL.FTZ R139, R139, R8 ;  /* 0x000000088b8b7220 */ /* 0x000fe20000410000 */
[----:B------:R-:W1:Y:S01]  /*4c30*/  SHFL.DOWN PT, R125, R152, 0x10, 0x1f ;  /* 0x0a001f00987d7f89 */ /* 0x000e6200000e0000 */
[----:B------:R-:W-:Y:S01]  /*4c40*/  FMUL.FTZ R119, R150, R9 ;  /* 0x0000000996777220 */ /* 0x000fe20000410000 */
[-C--:B------:R-:W-:Y:S01]  /*4c50*/  FMUL.FTZ R8, R127, R140.reuse ;  /* 0x0000008c7f087220 */ /* 0x080fe20000410000 */
[C---:B------:R-:W-:Y:S01]  /*4c60*/  FMUL.FTZ R140, R115.reuse, R140 ;  /* 0x0000008c738c7220 */ /* 0x040fe20000410000 */
[C---:B------:R-:W-:Y:S01]  /*4c70*/  FMUL.FTZ R9, R115.reuse, R148 ;  /* 0x0000009473097220 */ /* 0x040fe20000410000 */
[----:B------:R-:W-:Y:S01]  /*4c80*/  FFMA.FTZ R119, R130, R11, R119 ;  /* 0x0000000b82777223 */ /* 0x000fe20000010077 */
[----:B------:R-:W-:Y:S01]  /*4c90*/  FMUL.FTZ R11, R115, R142 ;  /* 0x0000008e730b7220 */ /* 0x000fe20000410000 */
[----:B------:R-:W-:Y:S01]  /*4ca0*/  FMUL.FTZ R140, R145, R140 ;  /* 0x0000008c918c7220 */ /* 0x000fe20000410000 */
[----:B------:R-:W-:Y:S01]  /*4cb0*/  FMUL.FTZ R138, R138, R9 ;  /* 0x000000098a8a7220 */ /* 0x000fe20000410000 */
[----:B------:R-:W-:Y:S01]  /*4cc0*/  FADD.FTZ R92, R119, R92 ;  /* 0x0000005c775c7221 */ /* 0x000fe20000010000 */
[-C--:B------:R-:W-:Y:S01]  /*4cd0*/  FMUL.FTZ R119, R128, R136.reuse ;  /* 0x0000008880777220 */ /* 0x080fe20000410000 */
        /* <DEDUP_REMOVED lines=9> */
[----:B0-----:R-:W-:Y:S01]  /*4d70*/  @!P3 FADD.FTZ R141, R141, R154 ;  /* 0x0000009a8d8db221 */ /* 0x001fe20000010000 */
[----:B------:R-:W-:Y:S01]  /*4d80*/  FFMA.FTZ R138, R131, R124, R138 ;  /* 0x0000007c838a7223 */ /* 0x000fe2000001008a */
[----:B------:R-:W-:Y:S01]  /*4d90*/  FFMA.FTZ R119, R109, R119, R136 ;  /* 0x000000776d777223 */ /* 0x000fe20000010088 */
[----:B------:R-:W-:Y:S01]  /*4da0*/  FFMA.FTZ R121, R133, R121, R134 ;  /* 0x0000007985797223 */ /* 0x000fe20000010086 */
[----:B-1----:R-:W-:Y:S01]  /*4db0*/  @!P3 FADD.FTZ R152, R152, R125 ;  /* 0x0000007d9898b221 */ /* 0x002fe20000010000 */
[----:B------:R-:W-:Y:S01]  /*4dc0*/  MOV R9, R141 ;  /* 0x0000008d00097202 */ /* 0x000fe20000000f00 */
[----:B------:R-:W-:Y:S01]  /*4dd0*/  FFMA.FTZ R2, R135, R10, R2 ;  /* 0x0000000a87027223 */ /* 0x000fe20000010002 */
[----:B------:R-:W-:Y:S01]  /*4de0*/  FFMA.FTZ R114, R149, R85, R114 ;  /* 0x0000005595727223 */ /* 0x000fe20000010072 */
[----:B------:R-:W-:Y:S01]  /*4df0*/  FFMA.FTZ R101, R124, R84, R101 ;  /* 0x000000547c657223 */ /* 0x000fe20000010065 */
[----:B------:R-:W-:Y:S01]  /*4e00*/  MOV R8, R152 ;  /* 0x0000009800087202 */ /* 0x000fe20000000f00 */
        /* <DEDUP_REMOVED lines=17> */
.L_x_9806:
[----:B------:R-:W-:Y:S05]  /*4f20*/  BSYNC B0 ;  /* 0x0000000000007941 */ /* 0x000fea0003800000 */
.L_x_9805:
[----:B------:R-:W-:Y:S01]  /*4f30*/  IADD3 R122, R122, 0x1, RZ ;  /* 0x000000017a7a7810 */ /* 0x000fe20007ffe0ff */
[----:B------:R-:W-:-:S03]  /*4f40*/  UIADD3 UR5, UP0, UR5, 0x1, URZ ;  /* 0x0000000105057890 */ /* 0x000fc6000ff1e03f */
[----:B------:R-:W-:Y:S01]  /*4f50*/  ISETP.GE.AND P2, PT, R122, UR23, PT ;  /* 0x000000177a007c0c */ /* 0x000fe2000bf46270 */
[----:B------:R-:W-:-:S12]  /*4f60*/  UIADD3.X UR6, URZ, UR6, URZ, UP0, !UPT ;  /* 0x000000063f067290 */ /* 0x000fd800087fe43f */
[----:B------:R-:W-:Y:S05]  /*4f70*/  @!P2 BRA `(.L_x_9807) ;  /* 0xffffffe000f0a947 */ /* 0x000fea000383ffff */
.L_x_9786:
[----:B------:R-:W-:Y:S01]  /*4f80*/  BAR.SYNC.DEFER_BLOCKING 0x0 ;  /* 0x0000000000007b1d */ /* 0x000fe20000010000 */
[----:B------:R-:W-:Y:S02]  /*4f90*/  SHF.R.S32.HI R0, RZ, 0x1f, R20 ;  /* 0x0000001fff007819 */ /* 0x000fe40000011414 */
[----:B01----:R-:W-:Y:S02]  /*4fa0*/  LEA R8, P0, R20, R69, 0x4 ;  /* 0x0000004514087211 */ /* 0x003fe400078020ff */
[----:B------:R-:W-:-:S03]  /*4fb0*/  LEA R40, R60, R73, 0x4 ;  /* 0x000000493c287211 */ /* 0x000fc600078e20ff */
[----:B------:R-:W0:Y:S01]  /*4fc0*/  LDC.64 R30, c[0x0][0x388] ;  /* 0x0000e200ff1e7b82 */ /* 0x000e220000000a00 */
        /* <DEDUP_REMOVED lines=8> */
[----:B------:R-:W5:Y:S01]  /*5050*/  LDS.128 R4, [R40] ;  /* 0x0000000028047984 */ /* 0x000f620000000c00 */
[----:B0-----:R-:W-:-:S04]  /*5060*/  IMAD.WIDE.U32 R8, R30, UR15, R12 ;  /* 0x0000000f1e087c25 */ /* 0x001fc8000f8e000c */
[----:B-1----:R-:W-:-:S04]  /*5070*/  IMAD.WIDE.U32 R12, R38, UR15, R12 ;  /* 0x0000000f260c7c25 */ /* 0x002fc8000f8e000c */
[--C-:B-----5:R-:W-:Y:S02]  /*5080*/  HADD2.F32 R29, -RZ, R4.reuse.H0_H0 ;  /* 0x20000004ff1d7230 */ /* 0x120fe40000004100 */
        /* <DEDUP_REMOVED lines=9> */
[----:B------:R-:W-:Y:S01]  /*5120*/  IMAD R29, R31, UR15, R2 ;  /* 0x0000000f1f1d7c24 */ /* 0x000fe2000f8e0202 */
[----:B------:R-:W-:Y:S01]  /*5130*/  FSETP.GTU.FTZ.AND P4, PT, R11, 20, PT ;  /* 0x41a000000b00780b */ /* 0x000fe20003f9c000 */
[----:B------:R-:W-:-:S03]  /*5140*/  HADD2.F32 R5, -RZ, R6.H0_H0 ;  /* 0x20000006ff057230 */ /* 0x000fc60000004100 */
[----:B------:R-:W0:Y:S01]  /*5150*/  LDC.64 R30, c[0x0][0x3e0] ;  /* 0x0000f800ff1e7b82 */ /* 0x000e220000000a00 */
[----:B------:R-:W-:Y:S02]  /*5160*/  FSETP.GTU.FTZ.AND P5, PT, R4, 20, PT ;  /* 0x41a000000400780b */ /* 0x000fe40003fbc000 */
[----:B------:R-:W-:Y:S01]  /*5170*/  IADD3 R9, R9, R29, RZ ;  /* 0x0000001d09097210 */ /* 0x000fe20007ffe0ff */
[----:B------:R-:W-:Y:S01]  /*5180*/  FADD.FTZ R32, R5, R76 ;  /* 0x0000004c05207221 */ /* 0x000fe20000010000 */
[----:B------:R-:W-:Y:S01]  /*5190*/  FSETP.GTU.FTZ.AND P3, PT, R28, 20, PT ;  /* 0x41a000001c00780b */ /* 0x000fe20003f7c000 */
[----:B------:R-:W-:-:S03]  /*51a0*/  @!P6 FMUL.FTZ R0, R0, -1.4426950216293334961 ;  /* 0xbfb8aa3b0000e820 */ /* 0x000fc60000410000 */
[----:B------:R-:W-:-:S03]  /*51b0*/  FSETP.GTU.FTZ.AND P2, PT, R32, 20, PT ;  /* 0x41a000002000780b */ /* 0x000fc60003f5c000 */
[----:B------:R-:W1:Y:S02]  /*51c0*/  @!P6 MUFU.EX2 R0, R0 ;  /* 0x000000000000e308 */ /* 0x000e640000000800 */
[----:B------:R-:W-:Y:S01]  /*51d0*/  @!P5 FMUL.FTZ R2, R4, -1.4426950216293334961 ;  /* 0xbfb8aa3b0402d820 */ /* 0x000fe20000410000 */
[----:B------:R-:W-:-:S04]  /*51e0*/  IMAD R4, R78, UR6, RZ ;  /* 0x000000064e047c24 */ /* 0x000fc8000f8e02ff */
[C---:B------:R-:W-:Y:S02]  /*51f0*/  IMAD R29, R81.reuse, UR7, R4 ;  /* 0x00000007511d7c24 */ /* 0x040fe4000f8e0204 */
[----:B------:R-:W-:-:S04]  /*5200*/  IMAD.WIDE.U32 R4, R81, UR6, R8 ;  /* 0x0000000651047c25 */ /* 0x000fc8000f8e0008 */
[----:B------:R-:W-:Y:S01]  /*5210*/  @!P4 FMUL.FTZ R8, R11, -1.4426950216293334961 ;  /* 0xbfb8aa3b0b08c820 */ /* 0x000fe20000410000 */
[----:B------:R-:W5:Y:S01]  /*5220*/  @!P5 MUFU.EX2 R2, R2 ;  /* 0x000000020002d308 */ /* 0x000f620000000800 */
[----:B------:R-:W-:Y:S01]  /*5230*/  ULDC.64 UR6, c[0x0][0x3b0] ;  /* 0x0000ec0000067ab9 */ /* 0x000fe20000000a00 */
[----:B------:R-:W-:Y:S01]  /*5240*/  HADD2.F32 R9, -RZ, R6.H1_H1 ;  /* 0x30000006ff097230 */ /* 0x000fe20000004100 */
[----:B------:R-:W-:Y:S01]  /*5250*/  IADD3 R34, R5, R29, RZ ;  /* 0x0000001d05227210 */ /* 0x000fe20007ffe0ff */
[--C-:B------:R-:W-:Y:S01]  /*5260*/  HADD2.F32 R11, -RZ, R7.reuse.H0_H0 ;  /* 0x20000007ff0b7230 */ /* 0x100fe20000004100 */
[----:B0-----:R-:W-:Y:S01]  /*5270*/  LEA R37, P1, R4, R30, 0x1 ;  /* 0x0000001e04257211 */ /* 0x001fe200078208ff */
[----:B------:R-:W-:Y:S02]  /*5280*/  HADD2.F32 R7, -RZ, R7.H1_H1 ;  /* 0x30000007ff077230 */ /* 0x000fe40000004100 */
[----:B-1----:R-:W-:Y:S01]  /*5290*/  @!P6 FADD.FTZ R0, R0, 1 ;  /* 0x3f8000000000e421 */ /* 0x002fe20000010000 */
[--C-:B------:R-:W-:Y:S01]  /*52a0*/  FADD.FTZ R6, R9, R76.reuse ;  /* 0x0000004c09067221 */ /* 0x100fe20000010000 */
[--C-:B------:R-:W-:Y:S01]  /*52b0*/  FADD.FTZ R11, R11, R76.reuse ;  /* 0x0000004c0b0b7221 */ /* 0x100fe20000010000 */
[----:B------:R-:W0:Y:S01]  /*52c0*/  @!P4 MUFU.EX2 R8, R8 ;  /* 0x000000080008c308 */ /* 0x000e220000000800 */
[----:B------:R-:W-:Y:S01]  /*52d0*/  FADD.FTZ R7, R7, R76 ;  /* 0x0000004c07077221 */ /* 0x000fe20000010000 */
[----:B------:R-:W-:Y:S01]  /*52e0*/  LEA.HI.X R34, R4, R31, R34, 0x1, P1 ;  /* 0x0000001f04227211 */ /* 0x000fe200008f0c22 */
[----:B------:R-:W-:Y:S01]  /*52f0*/  @!P2 FMUL.FTZ R4, R32, -1.4426950216293334961 ;  /* 0xbfb8aa3b2004a820 */ /* 0x000fe20000410000 */
[----:B------:R-:W-:-:S02]  /*5300*/  FSETP.GTU.FTZ.AND P0, PT, R6, 20, PT ;  /* 0x41a000000600780b */ /* 0x000fc40003f1c000 */
[----:B------:R-:W-:Y:S01]  /*5310*/  FSETP.GTU.FTZ.AND P1, PT, R11, 20, PT ;  /* 0x41a000000b00780b */ /* 0x000fe20003f3c000 */
[----:B-----5:R-:W-:Y:S01]  /*5320*/  @!P5 FADD.FTZ R2, R2, 1 ;  /* 0x3f8000000202d421 */ /* 0x020fe20000010000 */
[----:B------:R1:W5:Y:S08]  /*5330*/  @!P6 MUFU.RCP R10, R0 ;  /* 0x00000000000ae308 */ /* 0x0003700000001000 */
[----:B------:R2:W3:Y:S01]  /*5340*/  @!P2 MUFU.EX2 R9, R4 ;  /* 0x000000040009a308 */ /* 0x0004e20000000800 */
[----:B------:R-:W-:Y:S01]  /*5350*/  @!P0 FMUL.FTZ R5, R6, -1.4426950216293334961 ;  /* 0xbfb8aa3b06058820 */ /* 0x000fe20000410000 */
[----:B------:R-:W-:Y:S01]  /*5360*/  F2FP.F16.F32.PACK_AB R6, R116, R103 ;  /* 0x000000677406723e */ /* 0x000fe200000000ff */
[----:B0-----:R-:W-:Y:S01]  /*5370*/  @!P4 FADD.FTZ R8, R8, 1 ;  /* 0x3f8000000808c421 */ /* 0x001fe20000010000 */
[----:B-1----:R-:W-:-:S04]  /*5380*/  @!P3 FMUL.FTZ R0, R28, -1.4426950216293334961 ;  /* 0xbfb8aa3b1c00b820 */ /* 0x002fc80000410000 */
[----:B------:R0:W-:Y:S01]  /*5390*/  @!P0 MUFU.EX2 R29, R5 ;  /* 0x00000005001d8308 */ /* 0x0001e20000000800 */
[----:B-----5:R-:W-:Y:S01]  /*53a0*/  @!P6 FMUL.FTZ R97, R97, R10 ;  /* 0x0000000a6161e220 */ /* 0x020fe20000410000 */
[----:B------:R-:W-:Y:S01]  /*53b0*/  FSETP.GTU.FTZ.AND P6, PT, R7, 20, PT ;  /* 0x41a000000700780b */ /* 0x000fe20003fdc000 */
[----:B------:R-:W-:Y:S01]  /*53c0*/  @!P1 FMUL.FTZ R10, R11, -1.4426950216293334961 ;  /* 0xbfb8aa3b0b0a9820 */ /* 0x000fe20000410000 */
[----:B--2---:R-:W-:-:S04]  /*53d0*/  F2FP.F16.F32.PACK_AB R4, R112, R99 ;  /* 0x000000637004723e */ /* 0x004fc800000000ff */
[----:B------:R-:W1:Y:S01]  /*53e0*/  @!P1 MUFU.EX2 R30, R10 ;  /* 0x0000000a001e9308 */ /* 0x000e620000000800 */
[----:B0-----:R-:W-:Y:S01]  /*53f0*/  F2FP.F16.F32.PACK_AB R5, R114, R101 ;  /* 0x000000657205723e */ /* 0x001fe200000000ff */
[----:B---3--:R-:W-:-:S05]  /*5400*/  @!P2 FADD.FTZ R28, R9, 1 ;  /* 0x3f800000091ca421 */ /* 0x008fca0000010000 */
[----:B------:R-:W-:Y:S01]  /*5410*/  @!P6 FMUL.FTZ R11, R7, -1.4426950216293334961 ;  /* 0xbfb8aa3b070be820 */ /* 0x000fe20000410000 */
[----:B------:R-:W-:Y:S01]  /*5420*/  F2FP.F16.F32.PACK_AB R7, R118, R105 ;  /* 0x000000697607723e */ /* 0x000fe200000000ff */
[----:B------:R-:W0:Y:S04]  /*5430*/  @!P4 MUFU.RCP R32, R8 ;  /* 0x000000080020c308 */ /* 0x000e280000001000 */
[----:B------:R-:W-:Y:S01]  /*5440*/  STS.128 [R40], R4 ;  /* 0x0000000428007388 */ /* 0x000fe20000000c00 */
[----:B------:R-:W-:-:S03]  /*5450*/  NOP ;  /* 0x0000000000007918 */ /* 0x000fc60000000000 */
[----:B------:R2:W3:Y:S01]  /*5460*/  @!P6 MUFU.EX2 R31, R11 ;  /* 0x0000000b001fe308 */ /* 0x0004e20000000800 */
[----:B-1----:R-:W-:Y:S01]  /*5470*/  @!P1 FADD.FTZ R30, R30, 1 ;  /* 0x3f8000001e1e9421 */ /* 0x002fe20000010000 */
[----:B0-----:R-:W-:Y:S01]  /*5480*/  @!P4 FMUL.FTZ R95, R95, R32 ;  /* 0x000000205f5fc220 */ /* 0x001fe20000410000 */
[----:B------:R-:W-:-:S05]  /*5490*/  ISETP.GT.AND P4, PT, R59, 0x1, PT ;  /* 0x000000013b00780c */ /* 0x000fca0003f84270 */
[----:B------:R0:W1:Y:S01]  /*54a0*/  @!P5 MUFU.RCP R33, R2 ;  /* 0x000000020021d308 */ /* 0x0000620000001000 */
[----:B--2---:R-:W2:Y:S01]  /*54b0*/  LDS.128 R8, [R40] ;  /* 0x0000000028087984 */ /* 0x004ea20000000c00 */
[----:B------:R-:W-:-:S06]  /*54c0*/  IADD3 R59, R59, -0x1, RZ ;  /* 0xffffffff3b3b7810 */ /* 0x000fcc0007ffe0ff */
[----:B------:R-:W5:Y:S01]  /*54d0*/  @!P2 MUFU.RCP R28, R28 ;  /* 0x0000001c001ca308 */ /* 0x000f620000001000 */
[----:B0-----:R-:W-:Y:S01]  /*54e0*/  @!P0 FADD.FTZ R2, R29, 1 ;  /* 0x3f8000001d028421 */ /* 0x001fe20000010000 */
[----:B---3--:R-:W-:-:S06]  /*54f0*/  @!P6 FADD.FTZ R31, R31, 1 ;  /* 0x3f8000001f1fe421 */ /* 0x008fcc0000010000 */
[----:B------:R-:W0:Y:S01]  /*5500*/  @!P3 MUFU.EX2 R0, R0 ;  /* 0x000000000000b308 */ /* 0x000e220000000800 */
[----:B-1----:R-:W-:-:S05]  /*5510*/  @!P5 FMUL.FTZ R94, R94, R33 ;  /* 0x000000215e5ed220 */ /* 0x002fca0000410000 */
[----:B------:R-:W-:Y:S01]  /*5520*/  F2FP.F16.F32.PACK_AB R32, R94, R97 ;  /* 0x000000615e20723e */ /* 0x000fe200000000ff */
[----:B------:R-:W-:Y:S01]  /*5530*/  FADD.FTZ R97, R97, R72 ;  /* 0x0000004861617221 */ /* 0x000fe20000010000 */
[----:B------:R-:W1:Y:S01]  /*5540*/  @!P0 MUFU.RCP R29, R2 ;  /* 0x00000002001d8308 */ /* 0x000e620000001000 */
[----:B-----5:R-:W-:Y:S01]  /*5550*/  @!P2 FMUL.FTZ R93, R93, R28 ;  /* 0x0000001c5d5da220 */ /* 0x020fe20000410000 */
[----:B------:R-:W-:Y:S01]  /*5560*/  IADD3 R28, P2, R37, R50, RZ ;  /* 0x00000032251c7210 */ /* 0x000fe20007f5e0ff */
[----:B------:R-:W-:Y:S01]  /*5570*/  FADD.FTZ R94, R97, R94 ;  /* 0x0000005e615e7221 */ /* 0x000fe20000010000 */
[----:B------:R-:W3:Y:S04]  /*5580*/  LDC.64 R36, c[0x0][0x3f0] ;  /* 0x0000fc00ff247b82 */ /* 0x000ee80000000a00 */
[----:B------:R-:W5:Y:S01]  /*5590*/  @!P1 MUFU.RCP R30, R30 ;  /* 0x0000001e001e9308 */ /* 0x000f620000001000 */
[----:B0-----:R-:W-:-:S07]  /*55a0*/  @!P3 FADD.FTZ R0, R0, 1 ;  /* 0x3f8000000000b421 */ /* 0x001fce0000010000 */
[----:B------:R0:W4:Y:S01]  /*55b0*/  @!P3 MUFU.RCP R35, R0 ;  /* 0x000000000023b308 */ /* 0x0001220000001000 */
[----:B-1----:R-:W-:Y:S01]  /*55c0*/  @!P0 FMUL.FTZ R92, R92, R29 ;  /* 0x0000001d5c5c8220 */ /* 0x002fe20000410000 */
[----:B------:R-:W-:Y:S02]  /*55d0*/  IADD3.X R29, R34, R3, RZ, P2, !PT ;  /* 0x00000003221d7210 */ /* 0x000fe400017fe4ff */
[----:B------:R-:W-:Y:S02]  /*55e0*/  IADD3 R71, P2, R71, -0x200, RZ ;  /* 0xfffffe0047477810 */ /* 0x000fe40007f5e0ff */
[----:B------:R-:W-:Y:S01]  /*55f0*/  F2FP.F16.F32.PACK_AB R34, R92, R93 ;  /* 0x0000005d5c22723e */ /* 0x000fe200000000ff */
[----:B--2---:R1:W-:Y:S01]  /*5600*/  STG.E.128 desc[UR12][R28.64], R8 ;  /* 0x000000081c007986 */ /* 0x0043e2000c101d0c */
[----:B------:R-:W2:Y:S01]  /*5610*/  @!P6 MUFU.RCP R31, R31 ;  /* 0x0000001f001fe308 */ /* 0x000ea20000001000 */
[----:B-----5:R-:W-:Y:S01]  /*5620*/  @!P1 FMUL.FTZ R91, R91, R30 ;  /* 0x0000001e5b5b9220 */ /* 0x020fe20000410000 */
[----:B0-----:R-:W-:Y:S01]  /*5630*/  IMAD R0, R38, UR14, RZ ;  /* 0x0000000e26007c24 */ /* 0x001fe2000f8e02ff */
[----:B------:R-:W-:Y:S01]  /*5640*/  BAR.SYNC.DEFER_BLOCKING 0x0 ;  /* 0x0000000000007b1d */ /* 0x000fe20000010000 */
[----:B------:R-:W-:-:S02]  /*5650*/  IADD3 R64, P1, R64, -0x200, RZ ;  /* 0xfffffe0040407810 */ /* 0x000fc40007f3e0ff */
[----:B------:R-:W-:Y:S02]  /*5660*/  IADD3.X R68, R68, -0x1, RZ, P2, !PT ;  /* 0xffffffff44447810 */ /* 0x000fe400017fe4ff */
[----:B------:R-:W-:Y:S01]  /*5670*/  IADD3.X R62, R62, -0x1, RZ, P1, !PT ;  /* 0xffffffff3e3e7810 */ /* 0x000fe20000ffe4ff */
[----:B----4-:R-:W-:Y:S01]  /*5680*/  @!P3 FMUL.FTZ R90, R90, R35 ;  /* 0x000000235a5ab220 */ /* 0x010fe20000410000 */
[----:B------:R-:W-:-:S04]  /*5690*/  IADD3 R65, P3, R65, -0x200, RZ ;  /* 0xfffffe0041417810 */ /* 0x000fc80007f7e0ff */
[----:B------:R-:W-:Y:S01]  /*56a0*/  F2FP.F16.F32.PACK_AB R33, R90, R95 ;  /* 0x0000005f5a21723e */ /* 0x000fe200000000ff */
[----:B------:R-:W-:Y:S01]  /*56b0*/  FADD.FTZ R95, R94, R95 ;  /* 0x0000005f5e5f7221 */ /* 0x000fe20000010000 */
[----:B------:R-:W-:Y:S01]  /*56c0*/  IADD3.X R66, R66, -0x1, RZ, P3, !PT ;  /* 0xffffffff42427810 */ /* 0x000fe20001ffe4ff */
[----:B--2---:R-:W-:Y:S01]  /*56d0*/  @!P6 FMUL.FTZ R96, R96, R31 ;  /* 0x0000001f6060e220 */ /* 0x004fe20000410000 */
[----:B------:R-:W-:Y:S02]  /*56e0*/  IMAD R31, R39, UR15, R0 ;  /* 0x0000000f271f7c24 */ /* 0x000fe4000f8e0200 */
[----:B------:R-:W-:Y:S01]  /*56f0*/  FADD.FTZ R90, R95, R90 ;  /* 0x0000005a5f5a7221 */ /* 0x000fe20000010000 */
[----:B------:R-:W-:Y:S01]  /*5700*/  IMAD R0, R78, UR6, RZ ;  /* 0x000000064e007c24 */ /* 0x000fe2000f8e02ff */
[----:B------:R-:W-:Y:S02]  /*5710*/  F2FP.F16.F32.PACK_AB R35, R96, R91 ;  /* 0x0000005b6023723e */ /* 0x000fe400000000ff */
[----:B------:R-:W-:Y:S01]  /*5720*/  FADD.FTZ R93, R90, R93 ;  /* 0x0000005d5a5d7221 */ /* 0x000fe20000010000 */
[----:B------:R-:W-:Y:S01]  /*5730*/  IADD3 R13, R13, R31, RZ ;  /* 0x0000001f0d0d7210 */ /* 0x000fe20007ffe0ff */
[----:B-1----:R-:W-:Y:S01]  /*5740*/  IMAD R11, R81, UR7, R0 ;  /* 0x00000007510b7c24 */ /* 0x002fe2000f8e0200 */
[----:B------:R-:W-:Y:S01]  /*5750*/  STS.128 [R40], R32 ;  /* 0x0000002028007388 */ /* 0x000fe20000000c00 */
[----:B------:R-:W-:-:S03]  /*5760*/  NOP ;  /* 0x0000000000007918 */ /* 0x000fc60000000000 */
[----:B------:R-:W0:Y:S01]  /*5770*/  LDS.128 R4, [R40] ;  /* 0x0000000028047984 */ /* 0x000e220000000c00 */
[----:B------:R-:W-:-:S04]  /*5780*/  IMAD.WIDE.U32 R8, R81, UR6, R12 ;  /* 0x0000000651087c25 */ /* 0x000fc8000f8e000c */
[----:B------:R-:W-:Y:S01]  /*5790*/  FADD.FTZ R92, R93, R92 ;  /* 0x0000005c5d5c7221 */ /* 0x000fe20000010000 */
[----:B------:R-:W-:-:S03]  /*57a0*/  IADD3 R0, R9, R11, RZ ;  /* 0x0000000b09007210 */ /* 0x000fc60007ffe0ff */
[----:B------:R-:W-:Y:S01]  /*57b0*/  FADD.FTZ R91, R92, R91 ;  /* 0x0000005b5c5b7221 */ /* 0x000fe20000010000 */
[----:B---3--:R-:W-:-:S03]  /*57c0*/  LEA R9, P0, R8, R36, 0x1 ;  /* 0x0000002408097211 */ /* 0x008fc600078008ff */
[----:B------:R-:W-:Y:S01]  /*57d0*/  FADD.FTZ R72, R91, R96 ;  /* 0x000000605b487221 */ /* 0x000fe20000010000 */
[----:B------:R-:W-:Y:S02]  /*57e0*/  LEA.HI.X R8, R8, R37, R0, 0x1, P0 ;  /* 0x0000002508087211 */ /* 0x000fe400000f0c00 */
[----:B------:R-:W-:-:S04]  /*57f0*/  IADD3 R2, P0, R9, R50, RZ ;  /* 0x0000003209027210 */ /* 0x000fc80007f1e0ff */
[----:B------:R-:W-:Y:S02]  /*5800*/  IADD3.X R3, R8, R3, RZ, P0, !PT ;  /* 0x0000000308037210 */ /* 0x000fe400007fe4ff */
[----:B------:R-:W-:-:S04]  /*5810*/  IADD3 R69, P0, R69, -0x200, RZ ;  /* 0xfffffe0045457810 */ /* 0x000fc80007f1e0ff */
[----:B------:R-:W-:Y:S01]  /*5820*/  IADD3.X R67, R67, -0x1, RZ, P0, !PT ;  /* 0xffffffff43437810 */ /* 0x000fe200007fe4ff */
[----:B0-----:R0:W-:Y:S01]  /*5830*/  STG.E.128 desc[UR12][R2.64], R4 ;  /* 0x0000000402007986 */ /* 0x0011e2000c101d0c */
[----:B------:R-:W-:Y:S07]  /*5840*/  @P4 BRA `(.L_x_9808) ;  /* 0xffffffb400004947 */ /* 0x000fee000383ffff */
.L_x_9768:
        /* <DEDUP_REMOVED lines=26> */
.L_x_9810:
[----:B------:R-:W-:Y:S05]  /*59f0*/  BSYNC B0 ;  /* 0x0000000000007941 */ /* 0x000fea0003800000 */
.L_x_9809:
        /* <DEDUP_REMOVED lines=29> */
.L_x_9812:
[----:B------:R-:W2:Y:S02]  /*5bd0*/  S2R R15, SR_TID.X ;  /* 0x00000000000f7919 */ /* 0x000ea40000002100 */
.L_x_9813:
[----:B------:R-:W-:Y:S05]  /*5be0*/  BSYNC B0 ;  /* 0x0000000000007941 */ /* 0x000fea0003800000 */
.L_x_9811:
        /* <DEDUP_REMOVED lines=22> */
.L_x_9815:
        /* <DEDUP_REMOVED lines=26> */
.L_x_9814:
[----:B------:R-:W-:Y:S05]  /*5ef0*/  EXIT ;  /* 0x000000000000794d */ /* 0x000fea0003800000 */
.L_x_9816:
        /* <DEDUP_REMOVED lines=16> */
.L_x_11035:


//--------------------- .text._Z25selective_scan_bwd_kernelI32Selective_Scan_bwd_kernel_traitsILi32ELi8ELb1ELb1ELb1ELb0ELb0EN3c104HalfEfEEv12SSMParamsBwd --------------------------
	.section	.text._Z25selective_scan_bwd_kernelI32Selective_Scan_bwd_kernel_traitsILi32ELi8ELb1ELb1ELb1ELb0ELb0EN3c104HalfEfEEv12SSMParamsBwd,"ax",@progbits
	.align	128
        .global         _Z25selective_scan_bwd_kernelI32Selective_Scan_bwd_kernel_traitsILi32ELi8ELb1ELb1ELb1ELb0ELb0EN3c104HalfEfEEv12SSMParamsBwd
        .type           _Z25selective_scan_bwd_kernelI32Selective_Scan_bwd_kernel_traitsILi32ELi8ELb1ELb1ELb1ELb0ELb0EN3c104HalfEfEEv12SSMParamsBwd,@function
        .size           _Z25selective_scan_bwd_kernelI32Selective_Scan_bwd_kernel_traitsILi32ELi8ELb1ELb1ELb1ELb0ELb0EN3c104HalfEfEEv12SSMParamsBwd,(.L_x_11036 - _Z25selective_scan_bwd_kernelI32Selective_Scan_bwd_kernel_traitsILi32ELi8ELb1ELb1ELb1ELb0ELb0EN3c104HalfEfEEv12SSMParamsBwd)
        .other          _Z25selective_scan_bwd_kernelI32Selective_Scan_bwd_kernel_traitsILi32ELi8ELb1ELb1ELb1ELb0ELb0EN3c104HalfEfEEv12SSMParamsBwd,@"STO_CUDA_ENTRY STV_DEFAULT"
_Z25selective_scan_bwd_kernelI32Selective_Scan_bwd_kernel_traitsILi32ELi8ELb1ELb1ELb1ELb0ELb0EN3c104HalfEfEEv12SSMParamsBwd:
.text._Z25selective_scan_bwd_kernelI32Selective_Scan_bwd_kernel_traitsILi32ELi8ELb1ELb1ELb1ELb0ELb0EN3c104HalfEfEEv12SSMParamsBwd:
[----:B------:R-:W-:Y:S08]  /*0000*/  LDC R1, c[0x0][0x28] ;  /* 0x00000a00ff017b82 */ /* 0x000ff00000000800 */
[----:B------:R-:W0:Y:S01]  /*0010*/  LDC R8, c[0x0][0x228] ;  /* 0x00008a00ff087b82 */ /* 0x000e220000000800 */
[----:B------:R-:W1:Y:S01]  /*0020*/  S2R R135, SR_CTAID.Y ;  /* 0x0000000000877919 */ /* 0x000e620000002600 */
[----:B------:R-:W-:Y:S01]  /*0030*/  HFMA2.MMA R134, -RZ, RZ, 0, 0 ;  /* 0x00000000ff867435 */ /* 0x000fe200000001ff */
[----:B------:R-:W-:Y:S01]  /*0040*/  ULDC.64 UR12, c[0x0][0x208] ;  /* 0x00008200000c7ab9 */ /* 0x000fe20000000a00 */
[----:B------:R-:W-:Y:S01]  /*0050*/  MOV R132, RZ ;  /* 0x000000ff00847202 */ /* 0x000fe20000000f00 */
[----:B------:R-:W-:Y:S01]  /*0060*/  ULDC.64 UR8, c[0x0][0x280] ;  /* 0x0000a00000087ab9 */ /* 0x000fe20000000a00 */
[----:B------:R-:W-:Y:S01]  /*0070*/  ULDC.64 UR10, c[0x0][0x328] ;  /* 0x0000ca00000a7ab9 */ /* 0x000fe20000000a00 */
[----:B------:R-:W-:Y:S01]  /*0080*/  ULDC.64 UR16, c[0x0][0x310] ;  /* 0x0000c40000107ab9 */ /* 0x000fe20000000a00 */
        /* <DEDUP_REMOVED lines=43> */
[----:B------:R-:W-:-:S04]  /*0340*/  @!P1 IADD3 R0, R0, -R9, RZ ;  /* 0x8000000900009210 */ /* 0x000fc80007ffe0ff */
[----:B------:R-:W-:Y:S02]  /*0350*/  ISETP.GE.U32.AND P0, PT, R0, R9, PT ;  /* 0x000000090000720c */ /* 0x000fe40003f06070 */
[C---:B------:R-:W-:Y:S01]  /*0360*/  LOP3.LUT R0, R135.reuse, R8, RZ, 0x3c, !PT ;  /* 0x0000000887007212 */ /* 0x040fe200078e3cff */
[----:B------:R-:W-:Y:S01]  /*0370*/  UIADD3 UR5, UR5, UR6, URZ ;  /* 0x0000000605057290 */ /* 0x000fe2000fffe03f */
[----:B------:R-:W-:Y:S02]  /*0380*/  @!P1 IADD3 R130, R130, 0x1, RZ ;  /* 0x0000000182829810 */ /* 0x000fe40007ffe0ff */
[----:B------:R-:W-:Y:S01]  /*0390*/  ISETP.GE.AND P2, PT, R0, RZ, PT ;  /* 0x000000ff0000720c */ /* 0x000fe20003f46270 */
[----:B------:R-:W-:Y:S01]  /*03a0*/  UIMAD UR6, UR15, UR8, URZ ;  /* 0x000000080f0672a4 */ /* 0x000fe2000f8e023f */
[----:B------:R-:W-:Y:S01]  /*03b0*/  ISETP.NE.AND P1, PT, R8, RZ, PT ;  /* 0x000000ff0800720c */ /* 0x000fe20003f25270 */
[----:B--2---:R-:W-:Y:S01]  /*03c0*/  IMAD.WIDE.U32 R2, R135, R4, UR4 ;  /* 0x0000000487027e25 */ /* 0x004fe2000f8e0004 */
[----:B------:R-:W-:Y:S01]  /*03d0*/  LEA R7, R25, 0xffffff00, 0x8 ;  /* 0xffffff0019077811 */ /* 0x000fe200078e40ff */
[----:B------:R-:W-:-:S02]  /*03e0*/  UIMAD.WIDE.U32 UR4, UR14, UR8, URZ ;  /* 0x000000080e0472a5 */ /* 0x000fc4000f8e003f */
[----:B------:R-:W-:Y:S01]  /*03f0*/  IMAD R0, R136, R4, RZ ;  /* 0x0000000488007224 */ /* 0x000fe200078e02ff */
[----:B------:R-:W-:Y:S01]  /*0400*/  UIMAD UR6, UR14, UR9, UR6 ;  /* 0x000000090e0672a4 */ /* 0x000fe2000f8e0206 */
[----:B------:R-:W-:Y:S02]  /*0410*/  @P0 IADD3 R130, R130, 0x1, RZ ;  /* 0x0000000182820810 */ /* 0x000fe40007ffe0ff */
[----:B------:R-:W-:Y:S01]  /*0420*/  IMAD R0, R135, R5, R0 ;  /* 0x0000000587007224 */ /* 0x000fe200078e0200 */
[----:B------:R-:W-:Y:S01]  /*0430*/  IADD3 R115, P0, R7, R2, RZ ;  /* 0x0000000207737210 */ /* 0x000fe20007f1e0ff */
[----:B------:R-:W-:Y:S01]  /*0440*/  UIADD3 UR5, UR5, UR6, URZ ;  /* 0x0000000605057290 */ /* 0x000fe2000fffe03f */
[----:B------:R-:W-:Y:S01]  /*0450*/  SHF.R.S32.HI R9, RZ, 0x1f, R7 ;  /* 0x0000001fff097819 */ /* 0x000fe20000011407 */
[----:B---3--:R-:W-:Y:S01]  /*0460*/  IMAD R2, R136, R10, RZ ;  /* 0x0000000a88027224 */ /* 0x008fe200078e02ff */
[----:B------:R-:W-:Y:S02]  /*0470*/  @!P2 IADD3 R130, -R130, RZ, RZ ;  /* 0x000000ff8282a210 */ /* 0x000fe40007ffe1ff */
[----:B------:R-:W-:Y:S01]  /*0480*/  @!P1 LOP3.LUT R130, RZ, R8, RZ, 0x33, !PT ;  /* 0x00000008ff829212 */ /* 0x000fe200078e33ff */
[----:B------:R-:W-:Y:S01]  /*0490*/  IMAD R8, R135, R11, R2 ;  /* 0x0000000b87087224 */ /* 0x000fe200078e0202 */
[----:B------:R-:W-:Y:S01]  /*04a0*/  IADD3.X R0, R9, R3, R0, P0, !PT ;  /* 0x0000000309007210 */ /* 0x000fe200007fe400 */
[----:B------:R-:W-:-:S02]  /*04b0*/  IMAD.WIDE.U32 R2, R135, R10, UR4 ;  /* 0x0000000487027e25 */ /* 0x000fc4000f8e000a */
[----:B------:R-:W2:Y:S01]  /*04c0*/  LDC.64 R10, c[0x0][0x258] ;  /* 0x00009600ff0a7b82 */ /* 0x000ea20000000a00 */
[----:B------:R-:W-:Y:S02]  /*04d0*/  UIMAD UR8, UR15, UR10, URZ ;  /* 0x0000000a0f0872a4 */ /* 0x000fe4000f8e023f */
[----:B------:R-:W-:Y:S01]  /*04e0*/  UIMAD.WIDE.U32 UR6, UR14, UR10, URZ ;  /* 0x0000000a0e0672a5 */ /* 0x000fe2000f8e003f */
[----:B------:R-:W-:Y:S01]  /*04f0*/  IADD3 R113, P0, R7, R2, RZ ;  /* 0x0000000207717210 */ /* 0x000fe20007f1e0ff */
[----:B------:R-:W-:Y:S01]  /*0500*/  UIMAD UR8, UR14, UR11, UR8 ;  /* 0x0000000b0e0872a4 */ /* 0x000fe2000f8e0208 */
[----:B-1----:R-:W-:Y:S02]  /*0510*/  IMAD R2, R136, R12, RZ ;  /* 0x0000000c88027224 */ /* 0x002fe400078e02ff */
[----:B------:R-:W-:Y:S01]  /*0520*/  IADD3.X R8, R9, R3, R8, P0, !PT ;  /* 0x0000000309087210 */ /* 0x000fe200007fe408 */
[----:B------:R-:W-:Y:S01]  /*0530*/  UIADD3 UR7, UR7, UR8, URZ ;  /* 0x0000000807077290 */ /* 0x000fe2000fffe03f */
[----:B------:R-:W-:Y:S01]  /*0540*/  ISETP.NE.U32.AND P0, PT, RZ, UR16, PT ;  /* 0x00000010ff007c0c */ /* 0x000fe2000bf05070 */
[----:B------:R-:W-:-:S02]  /*0550*/  ULDC.64 UR10, c[0x0][0x240] ;  /* 0x00009000000a7ab9 */ /* 0x000fc40000000a00 */
[----:B------:R-:W-:Y:S01]  /*0560*/  UIMAD UR9, UR15, UR10, URZ ;  /* 0x0000000a0f0972a4 */ /* 0x000fe2000f8e023f */
[C---:B------:R-:W-:Y:S01]  /*0570*/  IMAD R6, R135.reuse, R13, R2 ;  /* 0x0000000d87067224 */ /* 0x040fe200078e0202 */
[----:B------:R-:W-:Y:S01]  /*0580*/  ISETP.NE.AND.EX P0, PT, RZ, UR17, PT, P0 ;  /* 0x00000011ff007c0c */ /* 0x000fe2000bf05300 */
[----:B------:R-:W-:Y:S01]  /*0590*/  IMAD.WIDE.U32 R2, R135, R12, UR6 ;  /* 0x0000000687027e25 */ /* 0x000fe2000f8e000c */
[----:B------:R-:W-:Y:S01]  /*05a0*/  UIMAD.WIDE.U32 UR4, UR14, UR10, URZ ;  /* 0x0000000a0e0472a5 */ /* 0x000fe2000f8e003f */
[----:B------:R-:W-:Y:S01]  /*05b0*/  SHF.R.S32.HI R133, RZ, 0x1f, R130 ;  /* 0x0000001fff857819 */ /* 0x000fe20000011482 */
[----:B------:R-:W-:-:S03]  /*05c0*/  UIMAD UR9, UR14, UR11, UR9 ;  /* 0x0000000b0e0972a4 */ /* 0x000fc6000f8e0209 */
[----:B------:R-:W-:Y:S01]  /*05d0*/  ULDC.64 UR10, c[0x0][0x260] ;  /* 0x00009800000a7ab9 */ /* 0x000fe20000000a00 */
[----:B------:R-:W-:Y:S01]  /*05e0*/  UIADD3 UR5, UR5, UR9, URZ ;  /* 0x0000000905057290 */ /* 0x000fe2000fffe03f */
[----:B------:R-:W-:Y:S01]  /*05f0*/  IADD3 R111, P1, R7, R2, RZ ;  /* 0x00000002076f7210 */ /* 0x000fe20007f3e0ff */
[----:B------:R-:W-:Y:S01]  /*0600*/  UIMAD UR8, UR15, UR10, URZ ;  /* 0x0000000a0f0872a4 */ /* 0x000fe2000f8e023f */
[-C--:B--2---:R-:W-:Y:S01]  /*0610*/  IMAD R2, R133, R10.reuse, RZ ;  /* 0x0000000a85027224 */ /* 0x084fe200078e02ff */
[----:B------:R-:W-:Y:S01]  /*0620*/  UIMAD.WIDE.U32 UR6, UR14, UR10, URZ ;  /* 0x0000000a0e0672a5 */ /* 0x000fe2000f8e003f */
[----:B----4-:R-:W-:Y:S01]  /*0630*/  ISETP.NE.U32.AND P2, PT, R18, RZ, PT ;  /* 0x000000ff1200720c */ /* 0x010fe20003f45070 */
[----:B------:R-:W-:Y:S01]  /*0640*/  UIMAD UR8, UR14, UR11, UR8 ;  /* 0x0000000b0e0872a4 */ /* 0x000fe2000f8e0208 */
[----:B------:R-:W-:Y:S01]  /*0650*/  IADD3.X R6, R9, R3, R6, P1, !PT ;  /* 0x0000000309067210 */ /* 0x000fe20000ffe406 */
[C---:B------:R-:W-:Y:S01]  /*0660*/  IMAD R11, R130.reuse, R11, R2 ;  /* 0x0000000b820b7224 */ /* 0x040fe200078e0202 */
[----:B------:R-:W1:Y:S01]  /*0670*/  @P0 LDC.64 R22, c[0x0][0x310] ;  /* 0x0000c400ff160b82 */ /* 0x000e620000000a00 */
[----:B------:R-:W-:Y:S01]  /*0680*/  IMAD.WIDE.U32 R2, R130, R10, UR4 ;  /* 0x0000000482027e25 */ /* 0x000fe2000f8e000a */
[----:B------:R-:W-:Y:S01]  /*0690*/  UIADD3 UR7, UR7, UR8, URZ ;  /* 0x0000000807077290 */ /* 0x000fe2000fffe03f */
[----:B------:R-:W-:-:S02]  /*06a0*/  ISETP.NE.U32.AND P1, PT, R16, RZ, PT ;  /* 0x000000ff1000720c */ /* 0x000fc40003f25070 */
[----:B------:R-:W-:-:S03]  /*06b0*/  IMAD R4, R133, R14, RZ ;  /* 0x0000000e85047224 */ /* 0x000fc600078e02ff */
[----:B------:R-:W2:Y:S01]  /*06c0*/  @P0 LDC R10, c[0x0][0x214] ;  /* 0x00008500ff0a0b82 */ /* 0x000ea20000000800 */
[C---:B------:R-:W-:Y:S01]  /*06d0*/  IMAD R13, R130.reuse, R15, R4 ;  /* 0x0000000f820d7224 */ /* 0x040fe200078e0204 */
[----:B------:R-:W-:Y:S01]  /*06e0*/  IADD3 R109, P3, R7, R2, RZ ;  /* 0x00000002076d7210 */ /* 0x000fe20007f7e0ff */
[----:B------:R-:W-:Y:S01]  /*06f0*/  IMAD.WIDE.U32 R4, R130, R14, UR6 ;  /* 0x0000000682047e25 */ /* 0x000fe2000f8e000e */
[----:B------:R-:W-:Y:S02]  /*0700*/  ISETP.NE.AND.EX P1, PT, R17, RZ, PT, P1 ;  /* 0x000000ff1100720c */ /* 0x000fe40003f25310 */
[----:B------:R-:W-:Y:S02]  /*0710*/  CS2R R20, SRZ ;  /* 0x0000000000147805 */ /* 0x000fe4000001ff00 */
[----:B------:R-:W-:Y:S01]  /*0720*/  IADD3 R2, R3, R11, RZ ;  /* 0x0000000b03027210 */ /* 0x000fe20007ffe0ff */
[----:B------:R-:W-:Y:S01]  /*0730*/  ULDC.64 UR6, c[0x0][0x230] ;  /* 0x00008c0000067ab9 */ /* 0x000fe20000000a00 */
[----:B------:R-:W3:Y:S01]  /*0740*/  LDC.64 R14, c[0x0][0x2f8] ;  /* 0x0000be00ff0e7b82 */ /* 0x000ee20000000a00 */
[----:B------:R-:W-:-:S02]  /*0750*/  IADD3 R106, R5, R13, RZ ;  /* 0x0000000d056a7210 */ /* 0x000fc40007ffe0ff */
[----:B------:R-:W-:-:S05]  /*0760*/  ISETP.NE.AND.EX P2, PT, R19, RZ, PT, P2 ;  /* 0x000000ff1300720c */ /* 0x000fca0003f45320 */
[----:B------:R-:W4:Y:S01]  /*0770*/  @P0 LDC R3, c[0x0][0x21c] ;  /* 0x00008700ff030b82 */ /* 0x000f220000000800 */
[----:B------:R-:W-:-:S07]  /*0780*/  IADD3.X R2, R9, R2, RZ, P3, !PT ;  /* 0x0000000209027210 */ /* 0x000fce0001ffe4ff */
[----:B------:R-:W1:Y:S01]  /*0790*/  LDC.64 R12, c[0x0][0x2e0] ;  /* 0x0000b800ff0c7b82 */ /* 0x000e620000000a00 */
[----:B0-----:R-:W-:Y:S02]  /*07a0*/  LEA R116, P5, R115, R116, 0x1 ;  /* 0x0000007473747211 */ /* 0x001fe400078a08ff */
[----:B------:R-:W-:Y:S02]  /*07b0*/  @P1 LEA R20, P3, R135, R16, 0x2 ;  /* 0x0000001087141211 */ /* 0x000fe400078610ff */
[----:B------:R-:W-:Y:S02]  /*07c0*/  IADD3 R7, P4, R7, R4, RZ ;  /* 0x0000000407077210 */ /* 0x000fe40007f9e0ff */
[----:B------:R-:W-:Y:S02]  /*07d0*/  CS2R R4, SRZ ;  /* 0x0000000000047805 */ /* 0x000fe4000001ff00 */
[----:B------:R-:W-:Y:S01]  /*07e0*/  LEA.HI.X R115, R115, R117, R0, 0x1, P5 ;  /* 0x0000007573737211 */ /* 0x000fe200028f0c00 */
[----:B--2---:R-:W-:Y:S01]  /*07f0*/  @P0 IMAD R0, R10, UR14, R135 ;  /* 0x0000000e0a000c24 */ /* 0x004fe2000f8e0287 */
[----:B------:R-:W-:-:S02]  /*0800*/  @P1 LEA.HI.X R21, R135, R17, R136, 0x2, P3 ;  /* 0x0000001187151211 */ /* 0x000fc400018f1488 */
[----:B------:R-:W-:Y:S02]  /*0810*/  IADD3.X R106, R9, R106, RZ, P4, !PT ;  /* 0x0000006a096a7210 */ /* 0x000fe400027fe4ff */
[----:B------:R-:W-:Y:S02]  /*0820*/  ISETP.GE.AND P1, PT, R25, 0x1, PT ;  /* 0x000000011900780c */ /* 0x000fe40003f26270 */
[----:B------:R-:W-:Y:S01]  /*0830*/  @P2 LEA R4, P4, R135, R18, 0x2 ;  /* 0x0000001287042211 */ /* 0x000fe200078810ff */
[----:B------:R-:W-:-:S03]  /*0840*/  @P0 IMAD R0, R0, R25, RZ ;  /* 0x0000001900000224 */ /* 0x000fc600078e02ff */
[----:B------:R-:W-:Y:S01]  /*0850*/  @P2 LEA.HI.X R5, R135, R19, R136, 0x2, P4 ;  /* 0x0000001387052211 */ /* 0x000fe200020f1488 */
[----:B----4-:R-:W-:Y:S01]  /*0860*/  @P0 IMAD R3, R0, R3, RZ ;  /* 0x0000000300030224 */ /* 0x010fe200078e02ff */
[----:B---3--:R-:W-:Y:S01]  /*0870*/  LEA R114, P2, R113, R14, 0x1 ;  /* 0x0000000e71727211 */ /* 0x008fe200078408ff */
[----:B------:R-:W-:Y:S01]  /*0880*/  IMAD R0, R136, UR6, RZ ;  /* 0x0000000688007c24 */ /* 0x000fe2000f8e02ff */
[----:B------:R-:W-:Y:S02]  /*0890*/  LEA R110, P4, R109, R28, 0x1 ;  /* 0x0000001c6d6e7211 */ /* 0x000fe400078808ff */
[----:B------:R-:W-:Y:S01]  /*08a0*/  LEA.HI.X R113, R113, R15, R8, 0x1, P2 ;  /* 0x0000000f71717211 */ /* 0x000fe200010f0c08 */
[----:B------:R-:W-:Y:S01]  /*08b0*/  IMAD R107, R135, UR7, R0 ;  /* 0x00000007876b7c24 */ /* 0x000fe2000f8e0200 */
[----:B------:R-:W-:Y:S02]  /*08c0*/  LEA R112, P3, R111, R26, 0x1 ;  /* 0x0000001a6f707211 */ /* 0x000fe400078608ff */
[----:B-1----:R-:W-:Y:S01]  /*08d0*/  LEA R108, P2, R7, R12, 0x1 ;  /* 0x0000000c076c7211 */ /* 0x002fe200078408ff */
[----:B------:R-:W-:Y:S01]  /*08e0*/  HFMA2.MMA R128, -RZ, RZ, 0, 0 ;  /* 0x00000000ff807435 */ /* 0x000fe200000001ff */
[----:B------:R-:W-:Y:S01]  /*08f0*/  LEA.HI.X R109, R109, R29, R2, 0x1, P4 ;  /* 0x0000001d6d6d7211 */ /* 0x000fe200020f0c02 */
[----:B------:R-:W-:Y:S01]  /*0900*/  @P0 IMAD.WIDE R22, R3, 0x8, R22 ;  /* 0x0000000803160825 */ /* 0x000fe200078e0216 */
[----:B------:R-:W-:-:S02]  /*0910*/  LEA.HI.X R111, R111, R27, R6, 0x1, P3 ;  /* 0x0000001b6f6f7211 */ /* 0x000fc400018f0c06 */
[----:B------:R-:W-:Y:S02]  /*0920*/  @!P0 CS2R R22, SRZ ;  /* 0x0000000000168805 */ /* 0x000fe4000001ff00 */
[----:B------:R-:W-:Y:S02]  /*0930*/  LEA.HI.X R106, R7, R13, R106, 0x1, P2 ;  /* 0x0000000d076a7211 */ /* 0x000fe400010f0c6a */
[----:B------:R-:W-:Y:S02]  /*0940*/  MOV R131, RZ ;  /* 0x000000ff00837202 */ /* 0x000fe40000000f00 */
[----:B------:R-:W-:Y:S02]  /*0950*/  MOV R2, R4 ;  /* 0x0000000400027202 */ /* 0x000fe40000000f00 */
[----:B------:R-:W-:Y:S01]  /*0960*/  MOV R3, R5 ;  /* 0x0000000500037202 */ /* 0x000fe20000000f00 */
[----:B------:R-:W-:Y:S06]  /*0970*/  @!P1 BRA `(.L_x_9817) ;  /* 0x0000003000489947 */ /* 0x000fec0003800000 */
[----:B------:R-:W0:Y:S01]  /*0980*/  S2R R129, SR_TID.X ;  /* 0x0000000000817919 */ /* 0x000e220000002100 */
[----:B------:R-:W1:Y:S01]  /*0990*/  S2UR UR5, SR_CgaCtaId ;  /* 0x00000000000579c3 */ /* 0x000e620000008800 */
[----:B------:R-:W-:Y:S01]  /*09a0*/  UMOV UR4, 0x400 ;  /* 0x0000040000047882 */ /* 0x000fe20000000000 */
[----:B------:R-:W-:Y:S01]  /*09b0*/  IMAD.WIDE.U32 R24, R135, UR6, RZ ;  /* 0x0000000687187c25 */ /* 0x000fe2000f8e00ff */
[----:B------:R-:W2:Y:S01]  /*09c0*/  S2R R127, SR_LANEID ;  /* 0x00000000007f7919 */ /* 0x000ea20000000000 */
[----:B------:R-:W-:Y:S02]  /*09d0*/  MOV R128, RZ ;  /* 0x000000ff00807202 */ /* 0x000fe40000000f00 */
[----:B------:R-:W-:Y:S02]  /*09e0*/  MOV R131, RZ ;  /* 0x000000ff00837202 */ /* 0x000fe40000000f00 */
[----:B------:R-:W-:Y:S01]  /*09f0*/  IADD3 R107, R25, R107, RZ ;  /* 0x0000006b196b7210 */ /* 0x000fe20007ffe0ff */
[----:B-1----:R-:W-:-:S06]  /*0a00*/  ULEA UR4, UR5, UR4, 0x18 ;  /* 0x0000000405047291 */ /* 0x002fcc000f8ec03f */
[----:B------:R-:W-:Y:S01]  /*0a10*/  MOV R126, UR4 ;  /* 0x00000004007e7c02 */ /* 0x000fe20008000f00 */
[----:B------:R-:W-:Y:S01]  /*0a20*/  ULDC UR4, c[0x0][0x224] ;  /* 0x0000890000047ab9 */ /* 0x000fe20000000800 */
[C---:B0-----:R-:W-:Y:S02]  /*0a30*/  SHF.L.U32 R0, R129.reuse, 0x3, RZ ;  /* 0x0000000381007819 */ /* 0x041fe400000006ff */
[C---:B------:R-:W-:Y:S02]  /*0a40*/  IADD3 R4, R129.reuse, 0x20, RZ ;  /* 0x0000002081047810 */ /* 0x040fe40007ffe0ff */
[C---:B------:R-:W-:Y:S02]  /*0a50*/  IADD3 R6, R129.reuse, 0x40, RZ ;  /* 0x0000004081067810 */ /* 0x040fe40007ffe0ff */
[C---:B------:R-:W-:Y:S02]  /*0a60*/  IADD3 R8, R129.reuse, 0x60, RZ ;  /* 0x0000006081087810 */ /* 0x040fe40007ffe0ff */
[----:B------:R-:W-:-:S02]  /*0a70*/  IADD3 R10, R129, 0x80, RZ ;  /* 0x00000080810a7810 */ /* 0x000fc40007ffe0ff */
[C---:B------:R-:W-:Y:S02]  /*0a80*/  IADD3 R12, R129.reuse, 0xa0, RZ ;  /* 0x000000a0810c7810 */ /* 0x040fe40007ffe0ff */
[C---:B------:R-:W-:Y:S02]  /*0a90*/  IADD3 R14, R129.reuse, 0xc0, RZ ;  /* 0x000000c0810e7810 */ /* 0x040fe40007ffe0ff */
[C---:B------:R-:W-:Y:S02]  /*0aa0*/  IADD3 R16, R129.reuse, 0xe0, RZ ;  /* 0x000000e081107810 */ /* 0x040fe40007ffe0ff */
[-C--:B------:R-:W-:Y:S02]  /*0ab0*/  LEA.HI.SX32 R118, R129, R129.reuse, 0x1b ;  /* 0x0000008181767211 */ /* 0x080fe400078fdaff */
[----:B------:R-:W-:Y:S02]  /*0ac0*/  LEA.HI.SX32 R0, R0, R0, 0x1b ;  /* 0x0000000000007211 */ /* 0x000fe400078fdaff */
[----:B------:R-:W-:-:S02]  /*0ad0*/  LEA.HI.SX32 R4, R4, R129, 0x1b ;  /* 0x0000008104047211 */ /* 0x000fc400078fdaff */
[-C--:B------:R-:W-:Y:S02]  /*0ae0*/  LEA.HI.SX32 R6, R6, R129.reuse, 0x1b ;  /* 0x0000008106067211 */ /* 0x080fe400078fdaff */
[-C--:B------:R-:W-:Y:S02]  /*0af0*/  LEA.HI.SX32 R8, R8, R129.reuse, 0x1b ;  /* 0x0000008108087211 */ /* 0x080fe400078fdaff */
[-C--:B------:R-:W-:Y:S02]  /*0b00*/  LEA.HI.SX32 R10, R10, R129.reuse, 0x1b ;  /* 0x000000810a0a7211 */ /* 0x080fe400078fdaff */
[----:B------:R-:W-:Y:S02]  /*0b10*/  IADD3 R117, R126, 0x420, RZ ;  /* 0x000004207e757810 */ /* 0x000fe40007ffe0ff */
[-C--:B------:R-:W-:Y:S02]  /*0b20*/  LEA.HI.SX32 R12, R12, R129.reuse, 0x1b ;  /* 0x000000810c0c7211 */ /* 0x080fe400078fdaff */
[----:B------:R-:W-:-:S02]  /*0b30*/  LEA.HI.SX32 R14, R14, R129, 0x1b ;  /* 0x000000810e0e7211 */ /* 0x000fc400078fdaff */
[----:B------:R-:W-:Y:S02]  /*0b40*/  LEA.HI.SX32 R16, R16, R129, 0x1b ;  /* 0x0000008110107211 */ /* 0x000fe400078fdaff */
        /* <DEDUP_REMOVED lines=9> */
[----:B------:R-:W-:Y:S02]  /*0be0*/  LOP3.LUT R160, R129, 0x1f, RZ, 0xc0, !PT ;  /* 0x0000001f81a07812 */ /* 0x000fe400078ec0ff */
[----:B------:R-:W-:-:S02]  /*0bf0*/  SHF.R.S32.HI R104, RZ, 0x1f, R129 ;  /* 0x0000001fff687819 */ /* 0x000fc40000011481 */
[----:B------:R-:W-:Y:S01]  /*0c00*/  MOV R105, UR4 ;  /* 0x0000000400697c02 */ /* 0x000fe20008000f00 */
[----:B--2---:R-:W-:-:S06]  /*0c10*/  UMOV UR4, URZ ;  /* 0x0000003f00047c82 */ /* 0x004fcc0008000000 */
.L_x_9841:
[----:B------:R-:W-:Y:S01]  /*0c20*/  BAR.SYNC.DEFER_BLOCKING 0x0 ;  /* 0x0000000000007b1d */ /* 0x000fe20000010000 */
[C---:B------:R-:W-:Y:S02]  /*0c30*/  SHF.L.U32 R103, R129.reuse, 0x4, RZ ;  /* 0x0000000481677819 */ /* 0x040fe400000006ff */
[----:B------:R-:W-:Y:S02]  /*0c40*/  SHF.L.U64.HI R102, R129, 0x4, R104 ;  /* 0x0000000481667819 */ /* 0x000fe40000010268 */
[----:B0-----:R-:W-:Y:S01]  /*0c50*/  IADD3 R8, P0, R116, R103, RZ ;  /* 0x0000006774087210 */ /* 0x001fe20007f1e0ff */
[----:B------:R-:W-:-:S03]  /*0c60*/  ULDC UR5, c[0x0][0x21c] ;  /* 0x0000870000057ab9 */ /* 0x000fc60000000800 */
[----:B------:R-:W-:-:S05]  /*0c70*/  IADD3.X R9, R115, R102, RZ, P0, !PT ;  /* 0x0000006673097210 */ /* 0x000fca00007fe4ff */
        /* <DEDUP_REMOVED lines=25> */
[----:B------:R-:W-:Y:S02]  /*0e10*/  HADD2.F32 R89, -RZ, R33.H0_H0 ;  /* 0x20000021ff597230 */ /* 0x000fe40000004100 */
[--C-:B-----5:R-:W-:Y:S01]  /*0e20*/  FADD.FTZ R92, R9, R132.reuse ;  /* 0x00000084095c7221 */ /* 0x120fe20000010000 */
[----:B------:R-:W-:Y:S02]  /*0e30*/  HADD2.F32 R85, -RZ, R35.H0_H0 ;  /* 0x20000023ff557230 */ /* 0x000fe40000004100 */
[----:B------:R-:W-:Y:S02]  /*0e40*/  HADD2.F32 R91, -RZ, R32.H0_H0 ;  /* 0x20000020ff5b7230 */ /* 0x000fe40000004100 */
        /* <DEDUP_REMOVED lines=28> */
[-C--:B------:R-:W-:Y:S01]  /*1010*/  FMUL.FTZ R82, R98, R134.reuse ;  /* 0x0000008662527220 */ /* 0x080fe20000410000 */
[CC--:B------:R-:W-:Y:S01]  /*1020*/  FMUL.FTZ R81, R97.reuse, R134.reuse ;  /* 0x0000008661517220 */ /* 0x0c0fe20000410000 */
        /* <DEDUP_REMOVED lines=10> */
[----:B---34-:R-:W-:Y:S05]  /*10d0*/  @P0 BRA `(.L_x_9818) ;  /* 0x0000000000180947 */ /* 0x018fea0003800000 */
[----:B------:R-:W-:Y:S01]  /*10e0*/  HFMA2.MMA R76, -RZ, RZ, 0, 0 ;  /* 0x00000000ff4c7435 */ /* 0x000fe200000001ff */
[----:B------:R-:W-:Y:S02]  /*10f0*/  CS2R R74, SRZ ;  /* 0x00000000004a7805 */ /* 0x000fe4000001ff00 */
[----:B------:R-:W-:Y:S02]  /*1100*/  CS2R R72, SRZ ;  /* 0x0000000000487805 */ /* 0x000fe4000001ff00 */
[----:B------:R-:W-:Y:S02]  /*1110*/  CS2R R70, SRZ ;  /* 0x0000000000467805 */ /* 0x000fe4000001ff00 */
[----:B------:R-:W-:Y:S01]  /*1120*/  MOV R69, RZ ;  /* 0x000000ff00457202 */ /* 0x000fe20000000f00 */
[----:B------:R-:W-:Y:S06]  /*1130*/  BRA `(.L_x_9819) ;  /* 0x0000002400287947 */ /* 0x000fec0003800000 */
.L_x_9818:
[----:B------:R-:W0:Y:S01]  /*1140*/  LDC.64 R14, c[0x0][0x348] ;  /* 0x0000d200ff0e7b82 */ /* 0x000e220000000a00 */
[----:B------:R-:W-:Y:S01]  /*1150*/  HFMA2.MMA R11, -RZ, RZ, 0, 0 ;  /* 0x00000000ff0b7435 */ /* 0x000fe200000001ff */
[----:B------:R-:W-:Y:S01]  /*1160*/  MOV R10, R129 ;  /* 0x00000081000a7202 */ /* 0x000fe20000000f00 */
[----:B------:R-:W-:Y:S01]  /*1170*/  ULDC.64 UR6, c[0x0][0x350] ;  /* 0x0000d40000067ab9 */ /* 0x000fe20000000a00 */
[----:B------:R-:W-:Y:S01]  /*1180*/  IADD3 R68, R105, -0x1, RZ ;  /* 0xffffffff69447810 */ /* 0x000fe20007ffe0ff */
[----:B------:R-:W-:Y:S01]  /*1190*/  ULDC.64 UR8, c[0x0][0x370] ;  /* 0x0000dc0000087ab9 */ /* 0x000fe20000000a00 */
[----:B------:R-:W-:Y:S01]  /*11a0*/  HFMA2.MMA R67, -RZ, RZ, 0, 0 ;  /* 0x00000000ff437435 */ /* 0x000fe200000001ff */
[----:B------:R-:W-:Y:S01]  /*11b0*/  MOV R76, RZ ;  /* 0x000000ff004c7202 */ /* 0x000fe20000000f00 */
[----:B------:R-:W1:Y:S01]  /*11c0*/  LDC.64 R16, c[0x0][0x368] ;  /* 0x0000da00ff107b82 */ /* 0x000e620000000a00 */
[----:B------:R-:W-:Y:S01]  /*11d0*/  SHF.L.U32 R29, R68, 0x8, RZ ;  /* 0x00000008441d7819 */ /* 0x000fe200000006ff */
[----:B------:R-:W-:Y:S01]  /*11e0*/  HFMA2.MMA R69, -RZ, RZ, 0, 0 ;  /* 0x00000000ff457435 */ /* 0x000fe200000001ff */
[----:B------:R-:W-:-:S02]  /*11f0*/  CS2R R74, SRZ ;  /* 0x00000000004a7805 */ /* 0x000fc4000001ff00 */
[----:B------:R-:W-:Y:S02]  /*1200*/  CS2R R72, SRZ ;  /* 0x0000000000487805 */ /* 0x000fe4000001ff00 */
[----:B------:R-:W-:Y:S02]  /*1210*/  CS2R R70, SRZ ;  /* 0x0000000000467805 */ /* 0x000fe4000001ff00 */
[----:B------:R-:W-:Y:S01]  /*1220*/  IADD3 R65, R129, 0x200, RZ ;  /* 0x0000020081417810 */ /* 0x000fe20007ffe0ff */
[----:B------:R-:W-:Y:S01]  /*1230*/  UMOV UR5, URZ ;  /* 0x0000003f00057c82 */ /* 0x000fe20008000000 */
[----:B------:R-:W2:Y:S01]  /*1240*/  LDC R66, c[0x0][0x224] ;  /* 0x00008900ff427b82 */ /* 0x000ea20000000800 */
[----:B------:R-:W-:Y:S01]  /*1250*/  ULDC UR24, c[0x0][0x224] ;  /* 0x0000890000187ab9 */ /* 0x000fe20000000800 */
        /* <DEDUP_REMOVED lines=14> */
[----:B------:R-:W-:Y:S01]  /*1340*/  IMAD.WIDE.U32 R10, R16, UR14, R10 ;  /* 0x0000000e100a7c25 */ /* 0x000fe2000f8e000a */
[----:B------:R-:W-:-:S03]  /*1350*/  IADD3 R9, R9, R13, RZ ;  /* 0x0000000d09097210 */ /* 0x000fc60007ffe0ff */
[----:B------:R-:W-:Y:S02]  /*1360*/  IMAD R15, R17, UR14, R12 ;  /* 0x0000000e110f7c24 */ /* 0x000fe4000f8e020c */
[----:B------:R-:W-:Y:S01]  /*1370*/  IMAD R13, R133, UR6, RZ ;  /* 0x00000006850d7c24 */ /* 0x000fe2000f8e02ff */
[----:B------:R-:W3:Y:S01]  /*1380*/  LDC.64 R62, c[0x0][0x2d0] ;  /* 0x0000b400ff3e7b82 */ /* 0x000ee20000000a00 */
[----:B------:R-:W-:Y:S01]  /*1390*/  IMAD.WIDE.U32 R8, R130, UR6, R8 ;  /* 0x0000000682087c25 */ /* 0x000fe2000f8e0008 */
[----:B------:R-:W-:-:S03]  /*13a0*/  IADD3 R11, R11, R15, RZ ;  /* 0x0000000f0b0b7210 */ /* 0x000fc60007ffe0ff */
[----:B------:R-:W-:Y:S01]  /*13b0*/  IMAD R19, R130, UR7, R13 ;  /* 0x0000000782137c24 */ /* 0x000fe2000f8e020d */
[----:B------:R-:W-:Y:S01]  /*13c0*/  ULDC.64 UR6, c[0x0][0x3c8] ;  /* 0x0000f20000067ab9 */ /* 0x000fe20000000a00 */
[----:B------:R-:W-:Y:S01]  /*13d0*/  IMAD R13, R133, UR8, RZ ;  /* 0x00000008850d7c24 */ /* 0x000fe2000f8e02ff */
[----:B------:R-:W4:Y:S01]  /*13e0*/  LDC R15, c[0x0][0x224] ;  /* 0x00008900ff0f7b82 */ /* 0x000f220000000800 */
[----:B------:R-:W-:Y:S01]  /*13f0*/  LEA R12, P1, R8, UR6, 0x2 ;  /* 0x00000006080c7c11 */ /* 0x000fe2000f8210ff */
[C---:B------:R-:W-:Y:S01]  /*1400*/  IMAD.WIDE.U32 R10, R130.reuse, UR8, R10 ;  /* 0x00000008820a7c25 */ /* 0x040fe2000f8e000a */
[----:B------:R-:W-:Y:S02]  /*1410*/  IADD3 R19, R9, R19, RZ ;  /* 0x0000001309137210 */ /* 0x000fe40007ffe0ff */
[----:B------:R-:W-:Y:S01]  /*1420*/  IADD3 R26, P0, R29, R8, RZ ;  /* 0x000000081d1a7210 */ /* 0x000fe20007f1e0ff */
[----:B------:R-:W-:Y:S01]  /*1430*/  IMAD R17, R130, UR9, R13 ;  /* 0x0000000982117c24 */ /* 0x000fe2000f8e020d */
[----:B------:R-:W-:Y:S01]  /*1440*/  LOP3.LUT R13, R0, 0xfffffe, RZ, 0xc0, !PT ;  /* 0x00fffffe000d7812 */ /* 0x000fe200078ec0ff */
[----:B------:R-:W-:Y:S01]  /*1450*/  ULDC.64 UR8, c[0x0][0x238] ;  /* 0x00008e0000087ab9 */ /* 0x000fe20000000a00 */
[----:B------:R-:W-:-:S02]  /*1460*/  SHF.R.S32.HI R0, RZ, 0x1f, R29 ;  /* 0x0000001fff007819 */ /* 0x000fc4000001141d */
[----:B------:R-:W-:Y:S02]  /*1470*/  IADD3 R68, R68, -R13, RZ ;  /* 0x8000000d44447210 */ /* 0x000fe40007ffe0ff */
[----:B------:R-:W-:Y:S01]  /*1480*/  LEA.HI.X R13, R8, UR7, R19, 0x2, P1 ;  /* 0x00000007080d7c11 */ /* 0x000fe200088f1413 */
[----:B------:R-:W-:Y:S01]  /*1490*/  ULDC.64 UR6, c[0x0][0x3d0] ;  /* 0x0000f40000067ab9 */ /* 0x000fe20000000a00 */
[----:B------:R-:W-:Y:S02]  /*14a0*/  IADD3 R17, R11, R17, RZ ;  /* 0x000000110b117210 */ /* 0x000fe40007ffe0ff */
[----:B------:R-:W-:Y:S01]  /*14b0*/  LEA R14, P2, R10, UR6, 0x2 ;  /* 0x000000060a0e7c11 */ /* 0x000fe2000f8410ff */
[----:B------:R-:W-:Y:S01]  /*14c0*/  UMOV UR6, URZ ;  /* 0x0000003f00067c82 */ /* 0x000fe20008000000 */
[----:B------:R-:W-:Y:S02]  /*14d0*/  IADD3 R28, P1, R29, R10, RZ ;  /* 0x0000000a1d1c7210 */ /* 0x000fe40007f3e0ff */
[----:B------:R-:W-:-:S02]  /*14e0*/  IADD3.X R27, R0, R19, RZ, P0, !PT ;  /* 0x00000013001b7210 */ /* 0x000fc400007fe4ff */
[----:B------:R-:W-:Y:S02]  /*14f0*/  IADD3.X R29, R0, R17, RZ, P1, !PT ;  /* 0x00000011001d7210 */ /* 0x000fe40000ffe4ff */
[----:B----4-:R-:W-:Y:S02]  /*1500*/  LEA R11, R15, UR4, 0x8 ;  /* 0x000000040f0b7c11 */ /* 0x010fe4000f8e40ff */
[----:B------:R-:W-:Y:S01]  /*1510*/  LEA.HI.X R15, R10, UR7, R17, 0x2, P2 ;  /* 0x000000070a0f7c11 */ /* 0x000fe200090f1411 */
[----:B------:R-:W-:Y:S02]  /*1520*/  ULDC UR7, c[0x0][0x218] ;  /* 0x0000860000077ab9 */ /* 0x000fe40000000800 */
[----:B------:R-:W-:-:S04]  /*1530*/  IMAD.WIDE R8, R11, 0x4, R12 ;  /* 0x000000040b087825 */ /* 0x000fc800078e020c */
[----:B------:R-:W-:Y:S01]  /*1540*/  IMAD.WIDE R10, R11, 0x4, R14 ;  /* 0x000000040b0a7825 */ /* 0x000fe200078e020e */
[C---:B------:R-:W-:Y:S02]  /*1550*/  IADD3 R32, P1, R8.reuse, -0x300, RZ ;  /* 0xfffffd0008207810 */ /* 0x040fe40007f3e0ff */
[C---:B------:R-:W-:Y:S02]  /*1560*/  IADD3 R30, P0, R8.reuse, -0x380, RZ ;  /* 0xfffffc80081e7810 */ /* 0x040fe40007f1e0ff */
[----:B------:R-:W-:Y:S02]  /*1570*/  IADD3.X R33, R9, -0x1, RZ, P1, !PT ;  /* 0xffffffff09217810 */ /* 0x000fe40000ffe4ff */
[C---:B------:R-:W-:Y:S02]  /*1580*/  IADD3 R34, P2, R8.reuse, -0x280, RZ ;  /* 0xfffffd8008227810 */ /* 0x040fe40007f5e0ff */
[C---:B------:R-:W-:Y:S02]  /*1590*/  IADD3 R36, P3, R8.reuse, -0x200, RZ ;  /* 0xfffffe0008247810 */ /* 0x040fe40007f7e0ff */
[----:B------:R-:W-:-:S02]  /*15a0*/  IADD3 R38, P4, R8, -0x180, RZ ;  /* 0xfffffe8008267810 */ /* 0x000fc40007f9e0ff */
[C---:B------:R-:W-:Y:S02]  /*15b0*/  IADD3 R40, P5, R8.reuse, -0x100, RZ ;  /* 0xffffff0008287810 */ /* 0x040fe40007fbe0ff */
[----:B------:R-:W-:Y:S02]  /*15c0*/  IADD3 R42, P6, R8, -0x80, RZ ;  /* 0xffffff80082a7810 */ /* 0x000fe40007fde0ff */
[----:B------:R-:W-:Y:S02]  /*15d0*/  IADD3 R46, P1, R10, -0x300, RZ ;  /* 0xfffffd000a2e7810 */ /* 0x000fe40007f3e0ff */
[C---:B------:R-:W-:Y:S02]  /*15e0*/  IADD3.X R31, R9.reuse, -0x1, RZ, P0, !PT ;  /* 0xffffffff091f7810 */ /* 0x040fe400007fe4ff */
[C---:B------:R-:W-:Y:S02]  /*15f0*/  IADD3.X R35, R9.reuse, -0x1, RZ, P2, !PT ;  /* 0xffffffff09237810 */ /* 0x040fe400017fe4ff */
[----:B------:R-:W-:-:S02]  /*1600*/  IADD3.X R37, R9, -0x1, RZ, P3, !PT ;  /* 0xffffffff09257810 */ /* 0x000fc40001ffe4ff */
[C---:B------:R-:W-:Y:S02]  /*1610*/  IADD3.X R39, R9.reuse, -0x1, RZ, P4, !PT ;  /* 0xffffffff09277810 */ /* 0x040fe400027fe4ff */
[C---:B------:R-:W-:Y:S02]  /*1620*/  IADD3.X R41, R9.reuse, -0x1, RZ, P5, !PT ;  /* 0xffffffff09297810 */ /* 0x040fe40002ffe4ff */
[----:B------:R-:W-:Y:S02]  /*1630*/  IADD3.X R43, R9, -0x1, RZ, P6, !PT ;  /* 0xffffffff092b7810 */ /* 0x000fe400037fe4ff */
[C---:B------:R-:W-:Y:S02]  /*1640*/  IADD3 R44, P0, R10.reuse, -0x380, RZ ;  /* 0xfffffc800a2c7810 */ /* 0x040fe40007f1e0ff */
[----:B------:R-:W-:Y:S02]  /*1650*/  IADD3.X R47, R11, -0x1, RZ, P1, !PT ;  /* 0xffffffff0b2f7810 */ /* 0x000fe40000ffe4ff */
[----:B------:R-:W-:-:S02]  /*1660*/  IADD3 R48, P2, R10, -0x280, RZ ;  /* 0xfffffd800a307810 */ /* 0x000fc40007f5e0ff */
        /* <DEDUP_REMOVED lines=9> */
[C---:B------:R-:W-:Y:S02]  /*1700*/  IADD3.X R55, R11.reuse, -0x1, RZ, P5, !PT ;  /* 0xffffffff0b377810 */ /* 0x040fe40002ffe4ff */
[----:B------:R-:W-:Y:S02]  /*1710*/  IADD3.X R57, R11, -0x1, RZ, P6, !PT ;  /* 0xffffffff0b397810 */ /* 0x000fe400037fe4ff */
[----:B------:R-:W-:-:S02]  /*1720*/  ISETP.NE.AND P0, PT, R129, 0x1f, PT ;  /* 0x0000001f8100780c */ /* 0x000fc40003f05270 */
[----:B0123--:R-:W-:-:S11]  /*1730*/  P2R R0, PR, RZ, 0x2 ;  /* 0x00000002ff007803 */ /* 0x00ffd60000000000 */
.L_x_9840:
[----:B------:R-:W-:Y:S01]  /*1740*/  SHF.R.S32.HI R149, RZ, 0x1f, R67 ;  /* 0x0000001fff957819 */ /* 0x000fe20000011443 */
[----:B-1----:R-:W-:-:S04]  /*1750*/  IMAD.WIDE.U32 R8, R67, UR10, RZ ;  /* 0x0000000a43087c25 */ /* 0x002fc8000f8e00ff */
[----:B------:R-:W-:Y:S01]  /*1760*/  IMAD R0, R149, UR10, RZ ;  /* 0x0000000a95007c24 */ /* 0x000fe2000f8e02ff */
[----:B------:R-:W-:-:S03]  /*1770*/  LEA R10, P1, R8, R110, 0x1 ;  /* 0x0000006e080a7211 */ /* 0x000fc600078208ff */
[----:B------:R-:W-:Y:S01]  /*1780*/  IMAD R11, R67, UR11, R0 ;  /* 0x0000000b430b7c24 */ /* 0x000fe2000f8e0200 */
[----:B------:R-:W-:-:S04]  /*1790*/  IADD3 R10, P2, R10, R103, RZ ;  /* 0x000000670a0a7210 */ /* 0x000fc80007f5e0ff */
[----:B------:R-:W-:-:S04]  /*17a0*/  IADD3 R9, R9, R11, RZ ;  /* 0x0000000b09097210 */ /* 0x000fc80007ffe0ff */
[----:B------:R-:W-:-:S04]  /*17b0*/  LEA.HI.X R9, R8, R109, R9, 0x1, P1 ;  /* 0x0000006d08097211 */ /* 0x000fc800008f0c09 */
[----:B------:R-:W-:-:S06]  /*17c0*/  IADD3.X R11, R9, R102, RZ, P2, !PT ;  /* 0x00000066090b7210 */ /* 0x000fcc00017fe4ff */
[----:B--2---:R-:W2:Y:S01]  /*17d0*/  LDG.E.128 R8, desc[UR12][R10.64] ;  /* 0x0000000c0a087981 */ /* 0x004ea2000c1e1d00 */
[----:B------:R-:W-:Y:S01]  /*17e0*/  MOV R12, R24 ;  /* 0x00000018000c7202 */ /* 0x000fe20000000f00 */
[C---:B------:R-:W-:Y:S01]  /*17f0*/  IMAD R0, R149.reuse, UR8, RZ ;  /* 0x0000000895007c24 */ /* 0x040fe2000f8e02ff */
[----:B------:R-:W-:Y:S01]  /*1800*/  MOV R13, R107 ;  /* 0x0000006b000d7202 */ /* 0x000fe20000000f00 */
[----:B------:R-:W-:Y:S02]  /*1810*/  IMAD R14, R149, UR16, RZ ;  /* 0x00000010950e7c24 */ /* 0x000fe4000f8e02ff */
[C---:B------:R-:W-:Y:S02]  /*1820*/  IMAD R15, R67.reuse, UR9, R0 ;  /* 0x00000009430f7c24 */ /* 0x040fe4000f8e0200 */
[----:B------:R-:W-:-:S04]  /*1830*/  IMAD.WIDE.U32 R12, R67, UR8, R12 ;  /* 0x00000008430c7c25 */ /* 0x000fc8000f8e000c */
[----:B------:R-:W-:Y:S01]  /*1840*/  IMAD.WIDE.U32 R16, R67, UR16, RZ ;  /* 0x0000001043107c25 */ /* 0x000fe2000f8e00ff */
[----:B------:R-:W-:-:S03]  /*1850*/  IADD3 R13, R13, R15, RZ ;  /* 0x0000000f0d0d7210 */ /* 0x000fc60007ffe0ff */
[----:B------:R-:W-:Y:S01]  /*1860*/  IMAD R19, R67, UR17, R14 ;  /* 0x0000001143137c24 */ /* 0x000fe2000f8e020e */
[----:B------:R-:W-:Y:S02]  /*1870*/  LEA R14, P1, R12, R62, 0x2 ;  /* 0x0000003e0c0e7211 */ /* 0x000fe400078210ff */
[----:B------:R-:W-:Y:S02]  /*1880*/  LEA R0, P2, R16, R108, 0x1 ;  /* 0x0000006c10007211 */ /* 0x000fe400078408ff */
[----:B------:R-:W-:Y:S02]  /*1890*/  IADD3 R17, R17, R19, RZ ;  /* 0x0000001311117210 */ /* 0x000fe40007ffe0ff */
[----:B------:R-:W-:Y:S02]  /*18a0*/  LEA.HI.X R15, R12, R63, R13, 0x2, P1 ;  /* 0x0000003f0c0f7211 */ /* 0x000fe400008f140d */
[----:B------:R-:W-:Y:S02]  /*18b0*/  LEA.HI.X R17, R16, R106, R17, 0x1, P2 ;  /* 0x0000006a10117211 */ /* 0x000fe400010f0c11 */
[----:B------:R-:W-:Y:S01]  /*18c0*/  IADD3 R16, P1, R0, R103, RZ ;  /* 0x0000006700107210 */ /* 0x000fe20007f3e0ff */
[----:B---3--:R-:W3:Y:S03]  /*18d0*/  LDG.E R64, desc[UR12][R14.64] ;  /* 0x0000000c0e407981 */ /* 0x008ee6000c1e1900 */
[----:B------:R-:W-:Y:S01]  /*18e0*/  IADD3.X R17, R17, R102, RZ, P1, !PT ;  /* 0x0000006611117210 */ /* 0x000fe20000ffe4ff */
[----:B0-2---:R0:W-:Y:S01]  /*18f0*/  STS.128 [R101], R8 ;  /* 0x0000000865007388 */ /* 0x0051e20000000c00 */
[----:B------:R-:W-:-:S04]  /*1900*/  NOP ;  /* 0x0000000000007918 */ /* 0x000fc80000000000 */
[----:B------:R-:W2:Y:S01]  /*1910*/  LDG.E.128 R16, desc[UR12][R16.64] ;  /* 0x0000000c10107981 */ /* 0x000ea2000c1e1d00 */
[----:B------:R-:W-:Y:S02]  /*1920*/  ISETP.NE.AND P3, PT, R129, RZ, PT ;  /* 0x000000ff8100720c */ /* 0x000fe40003f65270 */
[----:B------:R-:W-:Y:S02]  /*1930*/  LEA R12, R68, R67, 0x8 ;  /* 0x00000043440c7211 */ /* 0x000fe400078e40ff */
[----:B------:R-:W-:Y:S02]  /*1940*/  ISETP.GT.AND P1, PT, R105, 0x1, PT ;  /* 0x000000016900780c */ /* 0x000fe40003f24270 */
[----:B0-----:R-:W-:Y:S02]  /*1950*/  SEL R9, R12, R65, !P3 ;  /* 0x000000410c097207 */ /* 0x001fe40005800000 */
[----:B------:R-:W-:Y:S02]  /*1960*/  ISETP.EQ.AND P1, PT, R160, RZ, P1 ;  /* 0x000000ffa000720c */ /* 0x000fe40000f22270 */
[----:B------:R-:W-:-:S02]  /*1970*/  LEA R145, R9, R126, 0x2 ;  /* 0x0000007e09917211 */ /* 0x000fc400078e10ff */
[----:B------:R-:W0:Y:S01]  /*1980*/  LDS.128 R8, [R101] ;  /* 0x0000000065087984 */ /* 0x000e220000000c00 */
[----:B---3--:R-:W-:-:S08]  /*1990*/  FMUL.FTZ R163, R64, 1.4426950216293334961 ;  /* 0x3fb8aa3b40a37820 */ /* 0x008fd00000410000 */
[----:B------:R-:W1:Y:S01]  /*19a0*/  @P1 LDC R147, c[0x0][0x21c] ;  /* 0x00008700ff931b82 */ /* 0x000e620000000800 */
[----:B------:R-:W-:-:S06]  /*19b0*/  FMUL.FTZ R0, R91, R163 ;  /* 0x000000a35b007220 */ /* 0x000fcc0000410000 */
[----:B------:R-:W3:Y:S01]  /*19c0*/  MUFU.EX2 R0, R0 ;  /* 0x0000000000007308 */ /* 0x000ee20000000800 */
[-C--:B------:R-:W-:Y:S01]  /*19d0*/  FMUL.FTZ R151, R92, R163.reuse ;  /* 0x000000a35c977220 */ /* 0x080fe20000410000 */
[----:B------:R-:W-:Y:S01]  /*19e0*/  FMUL.FTZ R150, R89, R163 ;  /* 0x000000a359967220 */ /* 0x000fe20000410000 */
[----:B------:R-:W-:-:S05]  /*19f0*/  @P1 IADD3 R146, R105, -0x2, RZ ;  /* 0xfffffffe69921810 */ /* 0x000fca0007ffe0ff */
[----:B----4-:R-:W4:Y:S01]  /*1a00*/  MUFU.EX2 R151, R151 ;  /* 0x0000009700977308 */ /* 0x010f220000000800 */
[----:B------:R-:W-:Y:S01]  /*1a10*/  FMUL.FTZ R152, R90, R163 ;  /* 0x000000a35a987220 */ /* 0x000fe20000410000 */
[----:B------:R-:W-:-:S06]  /*1a20*/  MOV R153, RZ ;  /* 0x000000ff00997202 */ /* 0x000fcc0000000f00 */
[----:B------:R-:W4:Y:S01]  /*1a30*/  MUFU.EX2 R150, R150 ;  /* 0x0000009600967308 */ /* 0x000f220000000800 */
[----:B-1----:R-:W-:Y:S02]  /*1a40*/  @P1 IMAD R147, R146, R147, R67 ;  /* 0x0000009392931224 */ /* 0x002fe400078e0243 */
[----:B------:R-:W-:Y:S02]  /*1a50*/  FMUL.FTZ R154, R87, R163 ;  /* 0x000000a3579a7220 */ /* 0x000fe40000410000 */
[----:B------:R-:W-:-:S03]  /*1a60*/  @P1 IMAD.WIDE R146, R147, 0x8, R22 ;  /* 0x0000000893921825 */ /* 0x000fc600078e0216 */
[----:B------:R-:W1:Y:S01]  /*1a70*/  MUFU.EX2 R152, R152 ;  /* 0x0000009800987308 */ /* 0x000e620000000800 */
[----:B0-----:R-:W-:-:S07]  /*1a80*/  HADD2.F32 R148, -RZ, R11.H1_H1 ;  /* 0x3000000bff947230 */ /* 0x001fce0000004100 */
[----:B------:R-:W0:Y:S01]  /*1a90*/  MUFU.EX2 R154, R154 ;  /* 0x0000009a009a7308 */ /* 0x000e220000000800 */
[-C--:B------:R-:W-:Y:S01]  /*1aa0*/  FMUL.FTZ R155, R88, R163.reuse ;  /* 0x000000a3589b7220 */ /* 0x080fe20000410000 */
[-C--:B------:R-:W-:Y:S01]  /*1ab0*/  FMUL.FTZ R164, R85, R163.reuse ;  /* 0x000000a355a47220 */ /* 0x080fe20000410000 */
[----:B------:R-:W-:-:S05]  /*1ac0*/  FMUL.FTZ R163, R86, R163 ;  /* 0x000000a356a37220 */ /* 0x000fca0000410000 */
[----:B------:R-:W0:Y:S08]  /*1ad0*/  MUFU.EX2 R155, R155 ;  /* 0x0000009b009b7308 */ /* 0x000e300000000800 */
[----:B------:R-:W-:Y:S01]  /*1ae0*/  MUFU.EX2 R177, R163 ;  /* 0x000000a300b17308 */ /* 0x000fe20000000800 */
[----:B------:R-:W-:Y:S01]  /*1af0*/  BSSY B0, `(.L_x_9820) ;  /* 0x0000043000007945 */ /* 0x000fe20003800000 */
[----:B--2---:R2:W-:Y:S01]  /*1b00*/  STS.128 [R101+0x210], R16 ;  /* 0x0002101065007388 */ /* 0x0045e20000000c00 */
[----:B------:R-:W-:-:S03]  /*1b10*/  NOP ;  /* 0x0000000000007918 */ /* 0x000fc60000000000 */
[----:B------:R-:W4:Y:S04]  /*1b20*/  LDS.128 R12, [R101+0x210] ;  /* 0x00021000650c7984 */ /* 0x000f280000000c00 */
[----:B---3--:R3:W-:Y:S01]  /*1b30*/  STS [R145+0xe98], R0 ;  /* 0x000e980091007388 */ /* 0x0087e20000000800 */
[----:B------:R-:W-:Y:S01]  /*1b40*/  BAR.SYNC.DEFER_BLOCKING 0x0 ;  /* 0x0000000000007b1d */ /* 0x000fe20000010000 */
[--C-:B--2---:R-:W-:Y:S02]  /*1b50*/  HADD2.F32 R16, -RZ, R8.reuse.H0_H0 ;  /* 0x20000008ff107230 */ /* 0x104fe40000004100 */
[----:B------:R-:W-:Y:S02]  /*1b60*/  HADD2.F32 R17, -RZ, R8.H1_H1 ;  /* 0x30000008ff117230 */ /* 0x000fe40000004100 */
[----:B------:R-:W-:-:S02]  /*1b70*/  HADD2.F32 R18, -RZ, R9.H0_H0 ;  /* 0x20000009ff127230 */ /* 0x000fc40000004100 */
[----:B------:R-:W-:Y:S02]  /*1b80*/  HADD2.F32 R19, -RZ, R10.H0_H0 ;  /* 0x2000000aff137230 */ /* 0x000fe40000004100 */
[----:B---3--:R-:W-:Y:S01]  /*1b90*/  HADD2.F32 R145, -RZ, R9.H1_H1 ;  /* 0x30000009ff917230 */ /* 0x008fe20000004100 */
[----:B------:R2:W5:Y:S01]  /*1ba0*/  @P1 LDG.E R153, desc[UR12][R146.64+0x4] ;  /* 0x0000040c92991981 */ /* 0x000562000c1e1900 */
[--C-:B----4-:R-:W-:Y:S02]  /*1bb0*/  HADD2.F32 R161, -RZ, R15.reuse.H0_H0 ;  /* 0x2000000fffa17230 */ /* 0x110fe40000004100 */
[----:B------:R-:W-:Y:S02]  /*1bc0*/  HADD2.F32 R162, -RZ, R15.H1_H1 ;  /* 0x3000000fffa27230 */ /* 0x000fe40000004100 */
[----:B------:R-:W-:Y:S01]  /*1bd0*/  FMUL.FTZ R15, R91, R144 ;  /* 0x000000905b0f7220 */ /* 0x000fe20000410000 */
[----:B------:R-:W-:Y:S01]  /*1be0*/  FMUL.FTZ R144, R92, R143 ;  /* 0x0000008f5c907220 */ /* 0x000fe20000410000 */
[----:B--2---:R-:W-:-:S02]  /*1bf0*/  HADD2.F32 R146, -RZ, R11.H0_H0 ;  /* 0x2000000bff927230 */ /* 0x004fc40000004100 */
[----:B------:R-:W-:Y:S01]  /*1c00*/  FMUL.FTZ R11, R0, R151 ;  /* 0x00000097000b7220 */ /* 0x000fe20000410000 */
[----:B------:R-:W-:Y:S02]  /*1c10*/  HADD2.F32 R147, -RZ, R10.H1_H1 ;  /* 0x3000000aff937230 */ /* 0x000fe40000004100 */
[----:B------:R-:W-:Y:S01]  /*1c20*/  FMUL.FTZ R143, R89, R142 ;  /* 0x0000008e598f7220 */ /* 0x000fe20000410000 */
[----:B------:R-:W-:Y:S01]  /*1c30*/  FMUL.FTZ R165, R16, R15 ;  /* 0x0000000f10a57220 */ /* 0x000fe20000410000 */
[----:B------:R-:W-:Y:S01]  /*1c40*/  FMUL.FTZ R166, R17, R144 ;  /* 0x0000009011a67220 */ /* 0x000fe20000410000 */
[----:B------:R-:W-:Y:S01]  /*1c50*/  FMUL.FTZ R10, R88, R139 ;  /* 0x0000008b580a7220 */ /* 0x000fe20000410000 */
[----:B------:R-:W-:Y:S01]  /*1c60*/  FMUL.FTZ R139, R150, R11 ;  /* 0x0000000b968b7220 */ /* 0x000fe20000410000 */
[--C-:B------:R-:W-:Y:S02]  /*1c70*/  HADD2.F32 R159, -RZ, R14.reuse.H0_H0 ;  /* 0x2000000eff9f7230 */ /* 0x100fe40000004100 */
[----:B------:R-:W-:Y:S01]  /*1c80*/  FMUL.FTZ R11, R86, R137 ;  /* 0x00000089560b7220 */ /* 0x000fe20000410000 */
[----:B------:R-:W-:-:S02]  /*1c90*/  HADD2.F32 R158, -RZ, R14.H1_H1 ;  /* 0x3000000eff9e7230 */ /* 0x000fc40000004100 */
[----:B------:R-:W-:Y:S01]  /*1ca0*/  FMUL.FTZ R14, R90, R141 ;  /* 0x0000008d5a0e7220 */ /* 0x000fe20000410000 */
[----:B------:R-:W-:Y:S01]  /*1cb0*/  FMUL.FTZ R167, R18, R143 ;  /* 0x0000008f12a77220 */ /* 0x000fe20000410000 */
[----:B------:R-:W-:Y:S01]  /*1cc0*/  FFMA.FTZ R137, R151, R165, R166 ;  /* 0x000000a597897223 */ /* 0x000fe200000100a6 */
[--C-:B------:R-:W-:Y:S02]  /*1cd0*/  HADD2.F32 R9, -RZ, R12.reuse.H0_H0 ;  /* 0x2000000cff097230 */ /* 0x100fe40000004100 */
[----:B------:R-:W-:Y:S01]  /*1ce0*/  FMUL.FTZ R169, R145, R14 ;  /* 0x0000000e91a97220 */ /* 0x000fe20000410000 */
[----:B------:R-:W-:Y:S02]  /*1cf0*/  HADD2.F32 R8, -RZ, R12.H1_H1 ;  /* 0x3000000cff087230 */ /* 0x000fe40000004100 */
[----:B------:R-:W-:Y:S01]  /*1d00*/  FMUL.FTZ R12, R87, R140 ;  /* 0x0000008c570c7220 */ /* 0x000fe20000410000 */
[----:B------:R-:W-:Y:S01]  /*1d10*/  FFMA.FTZ R137, R150, R137, R167 ;  /* 0x0000008996897223 */ /* 0x000fe200000100a7 */
[----:B------:R-:W-:-:S02]  /*1d20*/  @P0 LEA R142, R129, R126, 0x2 ;  /* 0x0000007e818e0211 */ /* 0x000fc400078e10ff */
[----:B------:R-:W-:Y:S01]  /*1d30*/  FMUL.FTZ R171, R19, R12 ;  /* 0x0000000c13ab7220 */ /* 0x000fe20000410000 */
[----:B-1----:R-:W-:Y:S01]  /*1d40*/  FFMA.FTZ R137, R152, R137, R169 ;  /* 0x0000008998897223 */ /* 0x002fe200000100a9 */
[----:B------:R-:W-:-:S03]  /*1d50*/  FMUL.FTZ R141, R99, R8 ;  /* 0x00000008638d7220 */ /* 0x000fc60000410000 */
[----:B0-----:R-:W-:Y:S01]  /*1d60*/  FFMA.FTZ R8, R154, R137, R171 ;  /* 0x000000899a087223 */ /* 0x001fe200000100ab */
[----:B------:R-:W-:Y:S02]  /*1d70*/  FMUL.FTZ R137, R95, R158 ;  /* 0x0000009e5f897220 */ /* 0x000fe40000410000 */
[----:B------:R0:W1:Y:S01]  /*1d80*/  @P0 LDS R158, [R142+0x169c] ;  /* 0x00169c008e9e0984 */ /* 0x0000620000000800 */
[----:B------:R2:W3:Y:S01]  /*1d90*/  MUFU.EX2 R140, R164 ;  /* 0x000000a4008c7308 */ /* 0x0004e20000000800 */
[----:B------:R-:W-:Y:S01]  /*1da0*/  FMUL.FTZ R139, R152, R139 ;  /* 0x0000008b988b7220 */ /* 0x000fe20000410000 */
[--C-:B------:R-:W-:Y:S02]  /*1db0*/  HADD2.F32 R157, -RZ, R13.reuse.H0_H0 ;  /* 0x2000000dff9d7230 */ /* 0x100fe40000004100 */
[----:B------:R-:W-:Y:S02]  /*1dc0*/  HADD2.F32 R156, -RZ, R13.H1_H1 ;  /* 0x3000000dff9c7230 */ /* 0x000fe40000004100 */
[----:B------:R-:W-:Y:S01]  /*1dd0*/  FMUL.FTZ R13, R85, R138 ;  /* 0x0000008a550d7220 */ /* 0x000fe20000410000 */
[----:B------:R-:W-:-:S04]  /*1de0*/  FMUL.FTZ R138, R154, R139 ;  /* 0x0000008b9a8a7220 */ /* 0x000fc80000410000 */
[----:B------:R-:W-:Y:S01]  /*1df0*/  FMUL.FTZ R139, R155, R138 ;  /* 0x0000008a9b8b7220 */ /* 0x000fe20000410000 */
[----:B------:R-:W-:Y:S01]  /*1e00*/  FMUL.FTZ R168, R147, R10 ;  /* 0x0000000a93a87220 */ /* 0x000fe20000410000 */
[----:B--2---:R-:W-:Y:S02]  /*1e10*/  FMUL.FTZ R164, R94, R161 ;  /* 0x000000a15ea47220 */ /* 0x004fe40000410000 */
[----:B---3--:R-:W-:Y:S01]  /*1e20*/  FMUL.FTZ R172, R140, R139 ;  /* 0x0000008b8cac7220 */ /* 0x008fe20000410000 */
[----:B------:R-:W-:Y:S01]  /*1e30*/  FMUL.FTZ R139, R93, R162 ;  /* 0x000000a25d8b7220 */ /* 0x000fe20000410000 */
[----:B------:R-:W-:Y:S01]  /*1e40*/  FMUL.FTZ R163, R146, R13 ;  /* 0x0000000d92a37220 */ /* 0x000fe20000410000 */
[----:B------:R-:W-:Y:S01]  /*1e50*/  FMUL.FTZ R170, R148, R11 ;  /* 0x0000000b94aa7220 */ /* 0x000fe20000410000 */
[----:B------:R-:W-:Y:S01]  /*1e60*/  FMUL.FTZ R138, R96, R159 ;  /* 0x0000009f608a7220 */ /* 0x000fe20000410000 */
[----:B------:R-:W-:Y:S01]  /*1e70*/  FFMA.FTZ R161, R177, R139, R164 ;  /* 0x0000008bb1a17223 */ /* 0x000fe200000100a4 */
[----:B------:R-:W-:Y:S01]  /*1e80*/  FFMA.FTZ R162, R155, R8, R168 ;  /* 0x000000089ba27223 */ /* 0x000fe200000100a8 */
[----:B0-----:R-:W-:Y:S06]  /*1e90*/  @P0 BRA `(.L_x_9821) ;  /* 0x0000000000200947 */ /* 0x001fec0003800000 */
[----:B------:R-:W-:Y:S02]  /*1ea0*/  ISETP.NE.AND P0, PT, R105, R66, PT ;  /* 0x000000426900720c */ /* 0x000fe40003f05270 */
[----:B-1----:R-:W-:-:S11]  /*1eb0*/  MOV R158, 0x3f800000 ;  /* 0x3f800000009e7802 */ /* 0x002fd60000000f00 */
[----:B------:R-:W-:-:S04]  /*1ec0*/  @P0 LEA.HI R8, R105, R105, RZ, 0x1 ;  /* 0x0000006969080211 */ /* 0x000fc800078f08ff */
[----:B------:R-:W-:-:S04]  /*1ed0*/  @P0 LOP3.LUT R8, R8, 0xfffffe, RZ, 0xc0, !PT ;  /* 0x00fffffe08080812 */ /* 0x000fc800078ec0ff */
[----:B------:R-:W-:-:S04]  /*1ee0*/  @P0 IADD3 R8, -R8, R105, RZ ;  /* 0x0000006908080210 */ /* 0x000fc80007ffe1ff */
[----:B------:R-:W-:-:S04]  /*1ef0*/  @P0 LEA R159, R8, R67, 0x8 ;  /* 0x00000043089f0211 */ /* 0x000fc800078e40ff */
[----:B------:R-:W-:-:S05]  /*1f00*/  @P0 LEA R159, R159, R126, 0x2 ;  /* 0x0000007e9f9f0211 */ /* 0x000fca00078e10ff */
[----:B------:R0:W2:Y:S02]  /*1f10*/  @P0 LDS R158, [R159+0xe98] ;  /* 0x000e98009f9e0984 */ /* 0x0000a40000000800 */
.L_x_9821:
[----:B------:R-:W-:Y:S05]  /*1f20*/  BSYNC B0 ;  /* 0x0000000000007941 */ /* 0x000fea0003800000 */
.L_x_9820:
[----:B-12---:R-:W-:Y:S01]  /*1f30*/  FMUL.FTZ R173, R177, R158 ;  /* 0x0000009eb1ad7220 */ /* 0x006fe20000410000 */
[C---:B------:R-:W-:Y:S01]  /*1f40*/  FFMA.FTZ R142, R140.reuse, R161, R137 ;  /* 0x000000a18c8e7223 */ /* 0x040fe20000010089 */
[C---:B0-----:R-:W-:Y:S01]  /*1f50*/  FFMA.FTZ R159, R140.reuse, R162, R163 ;  /* 0x000000a28c9f7223 */ /* 0x041fe200000100a3 */
        /* <DEDUP_REMOVED lines=14> */
[----:B------:R-:W-:Y:S01]  /*2040*/  FMUL.FTZ R142, R100, R9 ;  /* 0x00000009648e7220 */ /* 0x000fe20000410000 */
[----:B------:R-:W-:Y:S01]  /*2050*/  FFMA.FTZ R9, R150, R162, R141 ;  /* 0x000000a296097223 */ /* 0x000fe2000001008d */
[----:B------:R-:W-:Y:S01]  /*2060*/  ISETP.NE.AND P1, PT, R160, 0x1f, PT ;  /* 0x0000001fa000780c */ /* 0x000fe20003f25270 */
[----:B------:R-:W-:Y:S01]  /*2070*/  FMUL.FTZ R162, R150, R175 ;  /* 0x000000af96a27220 */ /* 0x000fe20000410000 */
[----:B------:R-:W-:Y:S01]  /*2080*/  LEA R181, R67, R126, 0x3 ;  /* 0x0000007e43b57211 */ /* 0x000fe200078e18ff */
[C---:B------:R-:W-:Y:S01]  /*2090*/  FFMA.FTZ R172, R151.reuse, R9, R142 ;  /* 0x0000000997ac7223 */ /* 0x040fe2000001008e */
[----:B------:R-:W-:Y:S01]  /*20a0*/  USHF.L.U32 UR23, UR5, 0x2, URZ ;  /* 0x0000000205177899 */ /* 0x000fe2000800063f */
[----:B------:R-:W-:Y:S01]  /*20b0*/  FMUL.FTZ R175, R151, R162 ;  /* 0x000000a297af7220 */ /* 0x000fe20000410000 */
        /* <DEDUP_REMOVED lines=21> */
[----:B------:R-:W-:-:S03]  /*2210*/  ISETP.GE.AND P1, PT, R127, 0x8, PT ;  /* 0x000000087f00780c */ /* 0x000fc60003f26270 */
[----:B------:R-:W3:Y:S01]  /*2220*/  SHFL.DOWN PT, R162, R175, 0x4, 0x1f ;  /* 0x08801f00afa27f89 */ /* 0x000ee200000e0000 */
[C---:B0-----:R-:W-:Y:S01]  /*2230*/  @P0 FFMA.FTZ R156, R173.reuse, R9, R156 ;  /* 0x00000009ad9c0223 */ /* 0x041fe2000001009c */
[----:B-1----:R-:W-:Y:S01]  /*2240*/  @P0 FMUL.FTZ R173, R173, R8 ;  /* 0x00000008adad0220 */ /* 0x002fe20000410000 */
[----:B------:R-:W-:-:S03]  /*2250*/  ISETP.GE.U32.AND P0, PT, R160, 0x1c, PT ;  /* 0x0000001ca000780c */ /* 0x000fc60003f06070 */
[----:B------:R-:W0:Y:S04]  /*2260*/  SHFL.UP PT, R9, R156, 0x8, RZ ;  /* 0x050000009c097989 */ /* 0x000e2800000e00ff */
[----:B------:R-:W1:Y:S06]  /*2270*/  SHFL.UP PT, R8, R173, 0x8, RZ ;  /* 0x05000000ad087989 */ /* 0x000e6c00000e00ff */
[C---:B--2---:R-:W-:Y:S01]  /*2280*/  @!P0 FFMA.FTZ R172, R175.reuse, R157, R172 ;  /* 0x0000009dafac8223 */ /* 0x044fe200000100ac */
[----:B---3--:R-:W-:Y:S01]  /*2290*/  @!P0 FMUL.FTZ R175, R175, R162 ;  /* 0x000000a2afaf8220 */ /* 0x008fe20000410000 */
[----:B------:R-:W-:-:S03]  /*22a0*/  ISETP.GE.AND P0, PT, R105, UR24, PT ;  /* 0x0000001869007c0c */ /* 0x000fc6000bf06270 */
[----:B------:R-:W2:Y:S01]  /*22b0*/  SHFL.DOWN PT, R176, R172, 0x8, 0x1f ;  /* 0x09001f00acb07f89 */ /* 0x000ea200000e0000 */
[----:B------:R-:W-:-:S03]  /*22c0*/  ISETP.NE.OR P0, PT, R160, RZ, P0 ;  /* 0x000000ffa000720c */ /* 0x000fc60000705670 */
        /* <DEDUP_REMOVED lines=11> */
[----:B---3--:R-:W-:Y:S01]  /*2380*/  @!P1 FMUL.FTZ R175, R175, R174 ;  /* 0x000000aeafaf9220 */ /* 0x008fe20000410000 */
[----:B------:R-:W-:-:S03]  /*2390*/  ISETP.NE.AND P1, PT, R129, RZ, PT ;  /* 0x000000ff8100720c */ /* 0x000fc60003f25270 */
[----:B------:R-:W2:Y:S04]  /*23a0*/  SHFL.DOWN PT, R176, R172, 0x10, 0x1f ;  /* 0x0a001f00acb07f89 */ /* 0x000ea800000e0000 */
[----:B------:R-:W3:Y:S02]  /*23b0*/  SHFL.DOWN PT, R174, R175, 0x10, 0x1f ;  /* 0x0a001f00afae7f89 */ /* 0x000ee400000e0000 */
[C---:B0-----:R-:W-:Y:S02]  /*23c0*/  @P0 FFMA.FTZ R156, R173.reuse, R157, R156 ;  /* 0x0000009dad9c0223 */ /* 0x041fe4000001009c */
[----:B-----5:R-:W-:Y:S01]  /*23d0*/  SHFL.IDX PT, R157, R153, RZ, 0x1f ;  /* 0x00001fff999d7589 */ /* 0x020fe200000e0000 */
[----:B-1----:R-:W-:Y:S01]  /*23e0*/  @P0 FMUL.FTZ R173, R173, R162 ;  /* 0x000000a2adad0220 */ /* 0x002fe20000410000 */
[----:B------:R-:W-:-:S02]  /*23f0*/  ISETP.GE.U32.AND P0, PT, R160, 0x10, PT ;  /* 0x00000010a000780c */ /* 0x000fc40003f06070 */
[----:B------:R-:W-:Y:S04]  /*2400*/  SHFL.UP PT, R156, R156, 0x1, RZ ;  /* 0x042000009c9c7989 */ /* 0x000fe800000e00ff */
[----:B------:R-:W0:Y:S07]  /*2410*/  SHFL.UP PT, R173, R173, 0x1, RZ ;  /* 0x04200000adad7989 */ /* 0x000e2e00000e00ff */
[C---:B--2---:R-:W-:Y:S01]  /*2420*/  @!P0 FFMA.FTZ R172, R175.reuse, R176, R172 ;  /* 0x000000b0afac8223 */ /* 0x044fe200000100ac */
[----:B---3--:R-:W-:Y:S01]  /*2430*/  @!P0 FMUL.FTZ R175, R175, R174 ;  /* 0x000000aeafaf8220 */ /* 0x008fe20000410000 */
[----:B------:R-:W-:-:S03]  /*2440*/  ISETP.NE.AND P0, PT, R129, 0x1f, PT ;  /* 0x0000001f8100780c */ /* 0x000fc60003f05270 */
[----:B------:R-:W-:Y:S04]  /*2450*/  SHFL.DOWN PT, R176, R172, 0x1, 0x1f ;  /* 0x08201f00acb07f89 */ /* 0x000fe800000e0000 */
[----:B------:R-:W-:Y:S04]  /*2460*/  SHFL.IDX PT, R162, R9, RZ, 0x1f ;  /* 0x00001fff09a27589 */ /* 0x000fe800000e0000 */
[----:B------:R-:W1:Y:S01]  /*2470*/  SHFL.DOWN PT, R183, R175, 0x1, 0x1f ;  /* 0x08201f00afb77f89 */ /* 0x000e6200000e0000 */
[----:B0-----:R-:W-:-:S04]  /*2480*/  @P3 FFMA.FTZ R157, R173, R157, R156 ;  /* 0x0000009dad9d3223 */ /* 0x001fc8000001009c */
[----:B------:R-:W-:Y:S02]  /*2490*/  FFMA.FTZ R179, R0, R157, R165 ;  /* 0x0000009d00b37223 */ /* 0x000fe400000100a5 */
[----:B------:R0:W-:Y:S02]  /*24a0*/  SHFL.IDX PT, R165, R172, RZ, 0x1f ;  /* 0x00001fffaca57589 */ /* 0x0001e400000e0000 */
[----:B------:R-:W-:Y:S02]  /*24b0*/  FFMA.FTZ R174, R151, R179, R166 ;  /* 0x000000b397ae7223 */ /* 0x000fe400000100a6 */
[----:B------:R-:W2:Y:S02]  /*24c0*/  SHFL.IDX PT, R0, R175, RZ, 0x1f ;  /* 0x00001fffaf007589 */ /* 0x000ea400000e0000 */
[----:B------:R-:W-:Y:S01]  /*24d0*/  FFMA.FTZ R167, R150, R174, R167 ;  /* 0x000000ae96a77223 */ /* 0x000fe200000100a7 */
[----:B-1----:R-:W-:-:S03]  /*24e0*/  @P0 FFMA.FTZ R162, R183, R162, R176 ;  /* 0x000000a2b7a20223 */ /* 0x002fc600000100b0 */
[----:B------:R-:W-:Y:S01]  /*24f0*/  FFMA.FTZ R176, R152, R167, R169 ;  /* 0x000000a798b07223 */ /* 0x000fe200000100a9 */
[----:B------:R-:W-:-:S03]  /*2500*/  FFMA.FTZ R153, R162, R158, R139 ;  /* 0x0000009ea2997223 */ /* 0x000fc6000001008b */
[----:B------:R-:W-:Y:S01]  /*2510*/  FFMA.FTZ R178, R154, R176, R171 ;  /* 0x000000b09ab27223 */ /* 0x000fe200000100ab */
[----:B------:R-:W-:Y:S02]  /*2520*/  HADD2.F32 R139, -RZ, R6.H1_H1 ;  /* 0x30000006ff8b7230 */ /* 0x000fe40000004100 */
[-C--:B------:R-:W-:Y:S01]  /*2530*/  FFMA.FTZ R157, R177, R153.reuse, R164 ;  /* 0x00000099b19d7223 */ /* 0x080fe200000100a4 */
[C---:B------:R-:W-:Y:S01]  /*2540*/  FFMA.FTZ R180, R155.reuse, R178, R168 ;  /* 0x000000b29bb47223 */ /* 0x040fe200000100a8 */
[----:B0-----:R-:W-:Y:S02]  /*2550*/  FMUL.FTZ R172, R86, R153 ;  /* 0x0000009956ac7220 */ /* 0x001fe40000410000 */
[C---:B------:R-:W-:Y:S01]  /*2560*/  FFMA.FTZ R156, R140.reuse, R157, R137 ;  /* 0x0000009d8c9c7223 */ /* 0x040fe20000010089 */
[----:B------:R-:W-:Y:S01]  /*2570*/  FFMA.FTZ R183, R140, R180, R163 ;  /* 0x000000b48cb77223 */ /* 0x000fe200000100a3 */
[C---:B--2---:R-:W-:Y:S01]  /*2580*/  FFMA.FTZ R9, R0.reuse, R9, R165 ;  /* 0x0000000900097223 */ /* 0x044fe200000100a5 */
[----:B------:R-:W-:Y:S01]  /*2590*/  FMUL.FTZ R8, R0, R8 ;  /* 0x0000000800087220 */ /* 0x000fe20000410000 */
[-C--:B------:R-:W-:Y:S01]  /*25a0*/  FFMA.FTZ R155, R155, R156.reuse, R138 ;  /* 0x0000009c9b9b7223 */ /* 0x080fe2000001008a */
[----:B------:R-:W-:Y:S01]  /*25b0*/  FFMA.FTZ R0, R16, -R15, R179 ;  /* 0x8000000f10007223 */ /* 0x000fe200000100b3 */
[----:B------:R-:W-:Y:S01]  /*25c0*/  FFMA.FTZ R185, R177, R183, R170 ;  /* 0x000000b7b1b97223 */ /* 0x000fe200000100aa */
[----:B------:R-:W-:Y:S01]  /*25d0*/  FMUL.FTZ R170, R88, R156 ;  /* 0x0000009c58aa7220 */ /* 0x000fe20000410000 */
[----:B------:R-:W-:Y:S01]  /*25e0*/  FFMA.FTZ R161, R154, R155, R161 ;  /* 0x0000009b9aa17223 */ /* 0x000fe200000100a1 */
[----:B------:R0:W-:Y:S01]  /*25f0*/  @!P1 STS.64 [R181+0x1718], R8 ;  /* 0x00171808b5009388 */ /* 0x0001e20000000a00 */
[----:B------:R-:W-:-:S02]  /*2600*/  HADD2.F32 R138, -RZ, R7.H0_H0 ;  /* 0x20000007ff8a7230 */ /* 0x000fc40000004100 */
[----:B------:R-:W-:Y:S01]  /*2610*/  FMUL.FTZ R165, R85, R157 ;  /* 0x0000009d55a57220 */ /* 0x000fe20000410000 */
[----:B------:R-:W-:Y:S01]  /*2620*/  FFMA.FTZ R159, R152, R161, R159 ;  /* 0x000000a1989f7223 */ /* 0x000fe2000001009f */
[----:B------:R-:W-:Y:S01]  /*2630*/  FFMA.FTZ R152, R17, -R144, R174 ;  /* 0x8000009011987223 */ /* 0x000fe200000100ae */
[----:B------:R-:W-:Y:S02]  /*2640*/  HADD2.F32 R137, -RZ, R7.H1_H1 ;  /* 0x30000007ff897230 */ /* 0x000fe40000004100 */
[----:B------:R-:W-:Y:S01]  /*2650*/  FMUL.FTZ R158, R139, R170 ;  /* 0x000000aa8b9e7220 */ /* 0x000fe20000410000 */
[----:B------:R-:W-:Y:S01]  /*2660*/  FFMA.FTZ R150, R150, R159, R141 ;  /* 0x0000009f96967223 */ /* 0x000fe2000001008d */
[----:B------:R-:W-:Y:S01]  /*2670*/  FFMA.FTZ R154, R18, -R143, R167 ;  /* 0x8000008f129a7223 */ /* 0x000fe200000100a7 */
[----:B------:R-:W-:Y:S01]  /*2680*/  FMUL.FTZ R143, R89, R159 ;  /* 0x0000009f598f7220 */ /* 0x000fe20000410000 */
[----:B------:R-:W-:Y:S01]  /*2690*/  FMUL.FTZ R164, R137, R172 ;  /* 0x000000ac89a47220 */ /* 0x000fe20000410000 */
[-C--:B------:R-:W-:Y:S01]  /*26a0*/  FFMA.FTZ R151, R151, R150.reuse, R142 ;  /* 0x0000009697977223 */ /* 0x080fe2000001008e */
[----:B0-----:R-:W-:Y:S01]  /*26b0*/  FMUL.FTZ R8, R92, R150 ;  /* 0x000000965c087220 */ /* 0x001fe20000410000 */
[----:B------:R-:W-:Y:S01]  /*26c0*/  FMUL.FTZ R162, R138, R165 ;  /* 0x000000a58aa27220 */ /* 0x000fe20000410000 */
[----:B------:R0:W-:Y:S01]  /*26d0*/  STS [R125+0x14], R158 ;  /* 0x0000149e7d007388 */ /* 0x0001e20000000800 */
[----:B------:R-:W-:Y:S01]  /*26e0*/  FMUL.FTZ R15, R91, R151 ;  /* 0x000000975b0f7220 */ /* 0x000fe20000410000 */
[----:B------:R-:W-:-:S02]  /*26f0*/  HADD2.F32 R141, -RZ, R5.H1_H1 ;  /* 0x30000005ff8d7230 */ /* 0x000fc40000004100 */
[----:B------:R-:W-:Y:S01]  /*2700*/  FMUL.FTZ R144, R90, R161 ;  /* 0x000000a15a907220 */ /* 0x000fe20000410000 */
[----:B------:R-:W-:Y:S02]  /*2710*/  HADD2.F32 R142, -RZ, R5.H0_H0 ;  /* 0x20000005ff8e7230 */ /* 0x000fe40000004100 */
[----:B------:R-:W-:Y:S01]  /*2720*/  FFMA.FTZ R9, R0, R15, RZ ;  /* 0x0000000f00097223 */ /* 0x000fe200000100ff */
[----:B------:R1:W-:Y:S01]  /*2730*/  STS [R125+0x1c], R164 ;  /* 0x00001ca47d007388 */ /* 0x0003e20000000800 */
[----:B------:R-:W-:Y:S02]  /*2740*/  HADD2.F32 R140, -RZ, R6.H0_H0 ;  /* 0x20000006ff8c7230 */ /* 0x000fe40000004100 */
[----:B------:R-:W-:Y:S01]  /*2750*/  FMUL.FTZ R163, R87, R155 ;  /* 0x0000009b57a37220 */ /* 0x000fe20000410000 */
[----:B------:R-:W-:Y:S01]  /*2760*/  FFMA.FTZ R9, R152, R8, R9 ;  /* 0x0000000898097223 */ /* 0x000fe20000010009 */
[----:B0-----:R-:W-:Y:S01]  /*2770*/  FFMA.FTZ R158, R145, -R14, R176 ;  /* 0x8000000e919e7223 */ /* 0x001fe200000100b0 */
[----:B------:R0:W-:Y:S01]  /*2780*/  STS [R125+0x18], R162 ;  /* 0x000018a27d007388 */ /* 0x0001e20000000800 */
[-C--:B------:R-:W-:Y:S01]  /*2790*/  FMUL.FTZ R14, R142, R143.reuse ;  /* 0x0000008f8e0e7220 */ /* 0x080fe20000410000 */
[----:B------:R-:W-:Y:S01]  /*27a0*/  FFMA.FTZ R9, R154, R143, R9 ;  /* 0x0000008f9a097223 */ /* 0x000fe20000010009 */
[----:B------:R-:W-:-:S02]  /*27b0*/  HADD2.F32 R143, -RZ, R4.H1_H1 ;  /* 0x30000004ff8f7230 */ /* 0x000fc40000004100 */
[-C--:B------:R-:W-:Y:S01]  /*27c0*/  FMUL.FTZ R168, R140, R163.reuse ;  /* 0x000000a38ca87220 */ /* 0x080fe20000410000 */
[-C--:B-1----:R-:W-:Y:S01]  /*27d0*/  FMUL.FTZ R164, R141, R144.reuse ;  /* 0x000000908da47220 */ /* 0x082fe20000410000 */
[----:B------:R-:W-:Y:S01]  /*27e0*/  FFMA.FTZ R9, R158, R144, R9 ;  /* 0x000000909e097223 */ /* 0x000fe20000010009 */
[----:B------:R-:W-:Y:S01]  /*27f0*/  HADD2.F32 R144, -RZ, R4.H0_H0 ;  /* 0x20000004ff907230 */ /* 0x000fe20000004100 */
[----:B------:R1:W-:Y:S01]  /*2800*/  STS [R125+0x8], R14 ;  /* 0x0000080e7d007388 */ /* 0x0003e20000000800 */
[----:B0-----:R-:W-:Y:S01]  /*2810*/  FFMA.FTZ R162, R19, -R12, R178 ;  /* 0x8000000c13a27223 */ /* 0x001fe200000100b2 */
[----:B------:R-:W-:Y:S02]  /*2820*/  FMUL.FTZ R12, R143, R8 ;  /* 0x000000088f0c7220 */ /* 0x000fe40000410000 */
[----:B------:R0:W-:Y:S01]  /*2830*/  STS [R125+0x10], R168 ;  /* 0x000010a87d007388 */ /* 0x0001e20000000800 */
[----:B------:R-:W-:Y:S01]  /*2840*/  IADD3 R8, R105, -0x1, RZ ;  /* 0xffffffff69087810 */ /* 0x000fe20007ffe0ff */
[----:B------:R-:W-:Y:S01]  /*2850*/  FFMA.FTZ R166, R162, R163, R9 ;  /* 0x000000a3a2a67223 */ /* 0x000fe20000010009 */
[----:B------:R-:W-:Y:S01]  /*2860*/  FFMA.FTZ R163, R147, -R10, R180 ;  /* 0x8000000a93a37223 */ /* 0x000fe200000100b4 */
[----:B------:R-:W-:Y:S01]  /*2870*/  FMUL.FTZ R10, R144, R15 ;  /* 0x0000000f900a7220 */ /* 0x000fe20000410000 */
[----:B------:R-:W-:Y:S01]  /*2880*/  STS [R125+0xc], R164 ;  /* 0x00000ca47d007388 */ /* 0x000fe20000000800 */
[----:B------:R-:W-:Y:S01]  /*2890*/  LEA R8, R8, R129, 0x8 ;  /* 0x0000008108087211 */ /* 0x000fe200078e40ff */
[----:B-1----:R-:W-:Y:S01]  /*28a0*/  FMUL.FTZ R14, R99, R174 ;  /* 0x000000ae630e7220 */ /* 0x002fe20000410000 */
[----:B------:R-:W-:Y:S01]  /*28b0*/  FFMA.FTZ R9, R163, R170, R166 ;  /* 0x000000aaa3097223 */ /* 0x000fe200000100a6 */
[----:B------:R1:W-:Y:S01]  /*28c0*/  STS [R125+0x4], R12 ;  /* 0x0000040c7d007388 */ /* 0x0003e20000000800 */
[----:B------:R-:W-:Y:S01]  /*28d0*/  IADD3 R174, -R8, UR7, RZ ;  /* 0x0000000708ae7c10 */ /* 0x000fe2000fffe1ff */
[----:B------:R-:W-:Y:S01]  /*28e0*/  FMUL.FTZ R166, R100, R179 ;  /* 0x000000b364a67220 */ /* 0x000fe20000410000 */
[----:B0-----:R-:W-:Y:S01]  /*28f0*/  FMUL.FTZ R168, R98, R167 ;  /* 0x000000a762a87220 */ /* 0x001fe20000410000 */
[----:B------:R0:W-:Y:S01]  /*2900*/  STS [R125], R10 ;  /* 0x0000000a7d007388 */ /* 0x0001e20000000800 */
[----:B------:R-:W-:Y:S01]  /*2910*/  BAR.SYNC.DEFER_BLOCKING 0x0 ;  /* 0x0000000000007b1d */ /* 0x000fe20000010000 */
[----:B------:R-:W-:Y:S01]  /*2920*/  ISETP.GE.AND P2, PT, R174, 0x1, PT ;  /* 0x00000001ae00780c */ /* 0x000fe20003f46270 */
[----:B------:R-:W-:Y:S01]  /*2930*/  FMUL.FTZ R8, R97, R176 ;  /* 0x000000b061087220 */ /* 0x000fe20000410000 */
[----:B-1----:R-:W-:Y:S01]  /*2940*/  FMUL.FTZ R12, R95, R180 ;  /* 0x000000b45f0c7220 */ /* 0x002fe20000410000 */
[----:B------:R-:W-:Y:S01]  /*2950*/  FMUL.FTZ R170, R94, R183 ;  /* 0x000000b75eaa7220 */ /* 0x000fe20000410000 */
[----:B------:R-:W-:Y:S01]  /*2960*/  FFMA.FTZ R164, R146, -R13, R183 ;  /* 0x8000000d92a47223 */ /* 0x000fe200000100b7 */
[----:B0-----:R-:W-:-:S03]  /*2970*/  FMUL.FTZ R10, R96, R178 ;  /* 0x000000b2600a7220 */ /* 0x001fc60000410000 */
[----:B------:R-:W-:Y:S01]  /*2980*/  FFMA.FTZ R182, R164, R165, R9 ;  /* 0x000000a5a4b67223 */ /* 0x000fe20000010009 */
[----:B------:R-:W-:Y:S01]  /*2990*/  FFMA.FTZ R165, R148, -R11, R185 ;  /* 0x8000000b94a57223 */ /* 0x000fe200000100b9 */
[----:B------:R-:W0:Y:S04]  /*29a0*/  LDS R171, [R118] ;  /* 0x0000000076ab7984 */ /* 0x000e280000000800 */
[----:B------:R-:W1:Y:S04]  /*29b0*/  LDS R173, [R124+0x80] ;  /* 0x000080007cad7984 */ /* 0x000e680000000800 */
[----:B------:R-:W2:Y:S04]  /*29c0*/  LDS R175, [R123+0x100] ;  /* 0x000100007baf7984 */ /* 0x000ea80000000800 */
[----:B------:R-:W3:Y:S04]  /*29d0*/  LDS R177, [R122+0x180] ;  /* 0x000180007ab17984 */ /* 0x000ee80000000800 */
[----:B------:R-:W4:Y:S04]  /*29e0*/  LDS R179, [R121+0x200] ;  /* 0x0002000079b37984 */ /* 0x000f280000000800 */
[----:B------:R-:W0:Y:S04]  /*29f0*/  LDS R181, [R120+0x280] ;  /* 0x0002800078b57984 */ /* 0x000e280000000800 */
[----:B------:R-:W0:Y:S04]  /*2a00*/  LDS R169, [R119+0x300] ;  /* 0x0003000077a97984 */ /* 0x000e280000000800 */
[----:B------:R-:W0:Y:S04]  /*2a10*/  LDS R167, [R117+0x380] ;  /* 0x0003800075a77984 */ /* 0x000e280000000800 */
[----:B------:R1:W-:Y:S04]  /*2a20*/  STS [R125+0x420], R166 ;  /* 0x000420a67d007388 */ /* 0x0003e80000000800 */
[----:B------:R0:W-:Y:S04]  /*2a30*/  STS [R125+0x424], R14 ;  /* 0x0004240e7d007388 */ /* 0x0001e80000000800 */
[----:B------:R0:W-:Y:S01]  /*2a40*/  STS [R125+0x428], R168 ;  /* 0x000428a87d007388 */ /* 0x0001e20000000800 */
[----:B-1----:R-:W-:-:S03]  /*2a50*/  FMUL.FTZ R166, R93, R185 ;  /* 0x000000b95da67220 */ /* 0x002fc60000410000 */
[----:B------:R1:W-:Y:S04]  /*2a60*/  STS [R125+0x42c], R8 ;  /* 0x00042c087d007388 */ /* 0x0003e80000000800 */
[----:B------:R1:W-:Y:S04]  /*2a70*/  STS [R125+0x430], R10 ;  /* 0x0004300a7d007388 */ /* 0x0003e80000000800 */
[----:B------:R1:W-:Y:S04]  /*2a80*/  STS [R125+0x434], R12 ;  /* 0x0004340c7d007388 */ /* 0x0003e80000000800 */
[----:B------:R1:W-:Y:S04]  /*2a90*/  STS [R125+0x438], R170 ;  /* 0x000438aa7d007388 */ /* 0x0003e80000000800 */
[----:B------:R1:W-:Y:S01]  /*2aa0*/  STS [R125+0x43c], R166 ;  /* 0x00043ca67d007388 */ /* 0x0003e20000000800 */
[----:B------:R-:W-:Y:S06]  /*2ab0*/  BAR.SYNC.DEFER_BLOCKING 0x0 ;  /* 0x0000000000007b1d */ /* 0x000fec0000010000 */
[----:B--234-:R-:W-:Y:S05]  /*2ac0*/  @!P2 BRA `(.L_x_9823) ;  /* 0x00000000003ca947 */ /* 0x01cfea0003800000 */
[----:B------:R-:W2:Y:S01]  /*2ad0*/  LDS R183, [R118+0x420] ;  /* 0x0004200076b77984 */ /* 0x000ea20000000800 */
[C---:B-1----:R-:W-:Y:S02]  /*2ae0*/  IMAD R10, R149.reuse, UR18, RZ ;  /* 0x00000012950a7c24 */ /* 0x042fe4000f8e02ff */
[----:B------:R-:W-:Y:S02]  /*2af0*/  IMAD R12, R149, UR20, RZ ;  /* 0x00000014950c7c24 */ /* 0x000fe4000f8e02ff */
[----:B------:R-:W-:-:S04]  /*2b00*/  IMAD.WIDE.U32 R8, R67, UR18, R26 ;  /* 0x0000001243087c25 */ /* 0x000fc8000f8e001a */
[C---:B------:R-:W-:Y:S02]  /*2b10*/  IMAD R13, R67.reuse, UR19, R10 ;  /* 0x00000013430d7c24 */ /* 0x040fe4000f8e020a */
[C---:B------:R-:W-:Y:S01]  /*2b20*/  IMAD R15, R67.reuse, UR21, R12 ;  /* 0x00000015430f7c24 */ /* 0x040fe2000f8e020c */
[----:B------:R-:W-:Y:S01]  /*2b30*/  LEA R12, P2, R8, UR26, 0x2 ;  /* 0x0000001a080c7c11 */ /* 0x000fe2000f8410ff */
[----:B------:R-:W-:Y:S01]  /*2b40*/  IMAD.WIDE.U32 R10, R67, UR20, R28 ;  /* 0x00000014430a7c25 */ /* 0x000fe2000f8e001c */
[----:B------:R-:W-:-:S04]  /*2b50*/  IADD3 R13, R9, R13, RZ ;  /* 0x0000000d090d7210 */ /* 0x000fc80007ffe0ff */
[----:B------:R-:W-:Y:S02]  /*2b60*/  IADD3 R9, R11, R15, RZ ;  /* 0x0000000f0b097210 */ /* 0x000fe40007ffe0ff */
[----:B0-----:R-:W-:Y:S02]  /*2b70*/  LEA R14, P3, R10, UR28, 0x2 ;  /* 0x0000001c0a0e7c11 */ /* 0x001fe4000f8610ff */
[----:B------:R-:W-:Y:S02]  /*2b80*/  LEA.HI.X R13, R8, UR27, R13, 0x2, P2 ;  /* 0x0000001b080d7c11 */ /* 0x000fe400090f140d */
[----:B------:R-:W-:-:S03]  /*2b90*/  LEA.HI.X R15, R10, UR29, R9, 0x2, P3 ;  /* 0x0000001d0a0f7c11 */ /* 0x000fc600098f1409 */
[----:B------:R3:W-:Y:S04]  /*2ba0*/  REDG.E.ADD.F32.FTZ.RN.STRONG.GPU desc[UR12][R12.64], R171 ;  /* 0x000000ab0c0079a6 */ /* 0x0007e8000c10f38c */
[----:B--2---:R3:W-:Y:S02]  /*2bb0*/  REDG.E.ADD.F32.FTZ.RN.STRONG.GPU desc[UR12][R14.64], R183 ;  /* 0x000000b70e0079a6 */ /* 0x0047e4000c10f38c */
.L_x_9823:
[----:B------:R-:W-:Y:S05]  /*2bc0*/  BSYNC B0 ;  /* 0x0000000000007941 */ /* 0x000fea0003800000 */
.L_x_9822:
[----:B---3--:R2:W3:Y:S01]  /*2bd0*/  LDS R13, [R124+0x4a0] ;  /* 0x0004a0007c0d7984 */ /* 0x0084e20000000800 */
[C---:B------:R-:W-:Y:S01]  /*2be0*/  ISETP.GE.AND P2, PT, R174.reuse, 0x21, PT ;  /* 0x00000021ae00780c */ /* 0x040fe20003f46270 */
[----:B------:R-:W-:Y:S01]  /*2bf0*/  USHF.L.U64.HI UR22, UR5, 0x2, UR6 ;  /* 0x0000000205167899 */ /* 0x000fe20008010206 */
[----:B------:R-:W-:Y:S01]  /*2c00*/  FMUL.FTZ R9, R165, R172 ;  /* 0x000000aca5097220 */ /* 0x000fe20000410000 */
[----:B------:R-:W-:Y:S01]  /*2c10*/  BSSY B0, `(.L_x_9824) ;  /* 0x000000f000007945 */ /* 0x000fe20003800000 */
[C---:B------:R-:W-:Y:S02]  /*2c20*/  ISETP.GE.AND P3, PT, R174.reuse, 0x41, PT ;  /* 0x00000041ae00780c */ /* 0x040fe40003f66270 */
[----:B------:R-:W-:Y:S01]  /*2c30*/  ISETP.GE.AND P6, PT, R174, 0x61, PT ;  /* 0x00000061ae00780c */ /* 0x000fe20003fc6270 */
[----:B-1----:R-:W-:Y:S02]  /*2c40*/  IMAD R8, R58, UR22, RZ ;  /* 0x000000163a087c24 */ /* 0x002fe4000f8e02ff */
[----:B------:R-:W-:Y:S01]  /*2c50*/  FADD.FTZ R12, R182, R9 ;  /* 0x00000009b60c7221 */ /* 0x000fe20000010000 */
[----:B------:R-:W-:-:S02]  /*2c60*/  IMAD R10, R60, UR22, RZ ;  /* 0x000000163c0a7c24 */ /* 0x000fc4000f8e02ff */
[----:B------:R-:W-:Y:S02]  /*2c70*/  IMAD R15, R59, UR23, R8 ;  /* 0x000000173b0f7c24 */ /* 0x000fe4000f8e0208 */
[----:B------:R-:W-:Y:S01]  /*2c80*/  IMAD R149, R61, UR23, R10 ;  /* 0x000000173d957c24 */ /* 0x000fe2000f8e020a */
[----:B--2---:R-:W-:Y:S06]  /*2c90*/  @!P2 BRA `(.L_x_9825) ;  /* 0x000000000018a947 */ /* 0x004fec0003800000 */
[----:B------:R-:W-:-:S04]  /*2ca0*/  IMAD.WIDE.U32 R10, R58, UR23, R30 ;  /* 0x000000173a0a7c25 */ /* 0x000fc8000f8e001e */
[----:B------:R-:W-:Y:S01]  /*2cb0*/  IMAD.WIDE.U32 R8, R60, UR23, R44 ;  /* 0x000000173c087c25 */ /* 0x000fe2000f8e002c */
[----:B------:R-:W-:-:S04]  /*2cc0*/  IADD3 R11, R11, R15, RZ ;  /* 0x0000000f0b0b7210 */ /* 0x000fc80007ffe0ff */
[----:B------:R-:W-:Y:S01]  /*2cd0*/  IADD3 R9, R9, R149, RZ ;  /* 0x0000009509097210 */ /* 0x000fe20007ffe0ff */
[----:B------:R1:W-:Y:S04]  /*2ce0*/  REDG.E.ADD.F32.FTZ.RN.STRONG.GPU desc[UR12][R10.64], R173 ;  /* 0x000000ad0a0079a6 */ /* 0x0003e8000c10f38c */
[----:B---3--:R1:W-:Y:S02]  /*2cf0*/  REDG.E.ADD.F32.FTZ.RN.STRONG.GPU desc[UR12][R8.64], R13 ;  /* 0x0000000d080079a6 */ /* 0x0083e4000c10f38c */
.L_x_9825:
[----:B------:R-:W-:Y:S05]  /*2d00*/  BSYNC B0 ;  /* 0x0000000000007941 */ /* 0x000fea0003800000 */
.L_x_9824:
[----:B-1-3--:R1:W2:Y:S01]  /*2d10*/  LDS R13, [R123+0x520] ;  /* 0x000520007b0d7984 */ /* 0x00a2a20000000800 */
        /* <DEDUP_REMOVED lines=8> */
.L_x_9827:
[----:B------:R-:W-:Y:S05]  /*2da0*/  BSYNC B0 ;  /* 0x0000000000007941 */ /* 0x000fea0003800000 */
.L_x_9826:
[----:B--23--:R2:W3:Y:S01]  /*2db0*/  LDS R13, [R122+0x5a0] ;  /* 0x0005a0007a0d7984 */ /* 0x00c4e20000000800 */
[----:B------:R-:W-:Y:S01]  /*2dc0*/  BSSY B0, `(.L_x_9828) ;  /* 0x000000c000007945 */ /* 0x000fe20003800000 */
[C---:B------:R-:W-:Y:S02]  /*2dd0*/  ISETP.GE.AND P2, PT, R174.reuse, 0x81, PT ;  /* 0x00000081ae00780c */ /* 0x040fe40003f46270 */
[C---:B------:R-:W-:Y:S02]  /*2de0*/  ISETP.GE.AND P3, PT, R174.reuse, 0xa1, PT ;  /* 0x000000a1ae00780c */ /* 0x040fe40003f66270 */
[C---:B------:R-:W-:Y:S02]  /*2df0*/  ISETP.GE.AND P4, PT, R174.reuse, 0xc1, PT ;  /* 0x000000c1ae00780c */ /* 0x040fe40003f86270 */
[----:B------:R-:W-:Y:S01]  /*2e00*/  ISETP.GE.AND P5, PT, R174, 0xe1, PT ;  /* 0x000000e1ae00780c */ /* 0x000fe20003fa6270 */
[----:B------:R-:W-:-:S12]  /*2e10*/  @!P6 BRA `(.L_x_9829) ;  /* 0x000000000018e947 */ /* 0x000fd80003800000 */
[----:B------:R-:W-:-:S04]  /*2e20*/  IMAD.WIDE.U32 R10, R58, UR23, R34 ;  /* 0x000000173a0a7c25 */ /* 0x000fc8000f8e0022 */
[----:B------:R-:W-:Y:S01]  /*2e30*/  IMAD.WIDE.U32 R8, R60, UR23, R48 ;  /* 0x000000173c087c25 */ /* 0x000fe2000f8e0030 */
[----:B------:R-:W-:-:S04]  /*2e40*/  IADD3 R11, R15, R11, RZ ;  /* 0x0000000b0f0b7210 */ /* 0x000fc80007ffe0ff */
[----:B------:R-:W-:Y:S01]  /*2e50*/  IADD3 R9, R149, R9, RZ ;  /* 0x0000000995097210 */ /* 0x000fe20007ffe0ff */
[----:B------:R4:W-:Y:S04]  /*2e60*/  REDG.E.ADD.F32.FTZ.RN.STRONG.GPU desc[UR12][R10.64], R177 ;  /* 0x000000b10a0079a6 */ /* 0x0009e8000c10f38c */
[----:B---3--:R4:W-:Y:S02]  /*2e70*/  REDG.E.ADD.F32.FTZ.RN.STRONG.GPU desc[UR12][R8.64], R13 ;  /* 0x0000000d080079a6 */ /* 0x0089e4000c10f38c */
.L_x_9829:
[----:B------:R-:W-:Y:S05]  /*2e80*/  BSYNC B0 ;  /* 0x0000000000007941 */ /* 0x000fea0003800000 */
.L_x_9828:
        /* <DEDUP_REMOVED lines=9> */
.L_x_9831:
[----:B------:R-:W-:Y:S05]  /*2f20*/  BSYNC B0 ;  /* 0x0000000000007941 */ /* 0x000fea0003800000 */
.L_x_9830:
[----:B----4-:R4:W0:Y:S01]  /*2f30*/  LDS R13, [R120+0x6a0] ;  /* 0x0006a000780d7984 */ /* 0x0108220000000800 */
        /* <DEDUP_REMOVED lines=8> */
.L_x_9833:
[----:B------:R-:W-:Y:S05]  /*2fc0*/  BSYNC B0 ;  /* 0x0000000000007941 */ /* 0x000fea0003800000 */
.L_x_9832:
        /* <DEDUP_REMOVED lines=9> */
.L_x_9835:
[----:B------:R-:W-:Y:S05]  /*3060*/  BSYNC B0 ;  /* 0x0000000000007941 */ /* 0x000fea0003800000 */
.L_x_9834:
        /* <DEDUP_REMOVED lines=9> */
.L_x_9837:
[----:B------:R-:W-:Y:S05]  /*3100*/  BSYNC B0 ;  /* 0x0000000000007941 */ /* 0x000fea0003800000 */
.L_x_9836:
[----:B0-----:R-:W0:Y:S01]  /*3110*/  SHFL.DOWN P2, R11, R12, 0x1, 0x1f ;  /* 0x08201f000c0b7f89 */ /* 0x001e220000040000 */
[----:B------:R-:W-:Y:S01]  /*3120*/  ISETP.NE.AND P3, PT, R127, RZ, PT ;  /* 0x000000ff7f00720c */ /* 0x000fe20003f65270 */
[----:B------:R-:W-:Y:S01]  /*3130*/  FMUL.FTZ R148, R148, R153 ;  /* 0x0000009994947220 */ /* 0x000fe20000410000 */
[-C--:B------:R-:W-:Y:S01]  /*3140*/  FMUL.FTZ R19, R19, R155.reuse ;  /* 0x0000009b13137220 */ /* 0x080fe20000410000 */
[----:B------:R-:W-:Y:S01]  /*3150*/  FMUL.FTZ R155, R64, R155 ;  /* 0x0000009b409b7220 */ /* 0x000fe20000410000 */
[----:B------:R-:W-:Y:S01]  /*3160*/  BSSY B0, `(.L_x_9838) ;  /* 0x0000042000007945 */ /* 0x000fe20003800000 */
[----:B------:R-:W-:Y:S01]  /*3170*/  FFMA.FTZ R77, R86, R148, R77 ;  /* 0x00000094564d7223 */ /* 0x000fe2000001004d */
[----:B------:R-:W-:Y:S01]  /*3180*/  FFMA.FTZ R80, R87, R19, R80 ;  /* 0x0000001357507223 */ /* 0x000fe20000010050 */
[----:B------:R-:W-:-:S06]  /*3190*/  FMUL.FTZ R155, R162, R155 ;  /* 0x0000009ba29b7220 */ /* 0x000fcc0000410000 */
[----:B------:R-:W5:Y:S01]  /*31a0*/  @!P3 S2R R9, SR_CgaCtaId ;  /* 0x000000000009b919 */ /* 0x000f620000008800 */
[----:B------:R-:W-:Y:S01]  /*31b0*/  @!P3 MOV R8, 0x400 ;  /* 0x000004000008b802 */ /* 0x000fe20000000f00 */
[----:B0-----:R-:W-:Y:S01]  /*31c0*/  @P2 FADD R11, R12, R11 ;  /* 0x0000000b0c0b2221 */ /* 0x001fe20000000000 */
[----:B------:R-:W-:-:S04]  /*31d0*/  FMUL.FTZ R12, R64, R153 ;  /* 0x00000099400c7220 */ /* 0x000fc80000410000 */
[----:B------:R-:W0:Y:S01]  /*31e0*/  SHFL.DOWN P2, R10, R11, 0x2, 0x1f ;  /* 0x08401f000b0a7f89 */ /* 0x000e220000040000 */
[----:B------:R-:W-:Y:S01]  /*31f0*/  FMUL.FTZ R12, R165, R12 ;  /* 0x0000000ca50c7220 */ /* 0x000fe20000410000 */
[----:B-----5:R-:W-:Y:S01]  /*3200*/  @!P3 LEA R126, R9, R8, 0x18 ;  /* 0x00000008097eb211 */ /* 0x020fe200078ec0ff */
[-C--:B------:R-:W-:Y:S01]  /*3210*/  FMUL.FTZ R8, R64, R156.reuse ;  /* 0x0000009c40087220 */ /* 0x080fe20000410000 */
[----:B------:R-:W-:Y:S01]  /*3220*/  FMUL.FTZ R156, R147, R156 ;  /* 0x0000009c939c7220 */ /* 0x000fe20000410000 */
[-C--:B------:R-:W-:Y:S01]  /*3230*/  FMUL.FTZ R9, R146, R157.reuse ;  /* 0x0000009d92097220 */ /* 0x080fe20000410000 */
[----:B------:R-:W-:Y:S01]  /*3240*/  FMUL.FTZ R157, R64, R157 ;  /* 0x0000009d409d7220 */ /* 0x000fe20000410000 */
[----:B------:R-:W-:Y:S01]  /*3250*/  FMUL.FTZ R8, R163, R8 ;  /* 0x00000008a3087220 */ /* 0x000fe20000410000 */
[----:B------:R-:W-:Y:S01]  /*3260*/  FFMA.FTZ R79, R88, R156, R79 ;  /* 0x0000009c584f7223 */ /* 0x000fe2000001004f */
[----:B0-----:R-:W-:Y:S01]  /*3270*/  @P2 FADD R10, R11, R10 ;  /* 0x0000000a0b0a2221 */ /* 0x001fe20000000000 */
[----:B------:R-:W-:Y:S01]  /*3280*/  FMUL.FTZ R157, R164, R157 ;  /* 0x0000009da49d7220 */ /* 0x000fe20000410000 */
[----:B------:R-:W-:Y:S01]  /*3290*/  FFMA.FTZ R78, R85, R9, R78 ;  /* 0x00000009554e7223 */ /* 0x000fe2000001004e */
[----:B------:R-:W-:-:S02]  /*32a0*/  FFMA.FTZ R11, R137, R148, R12 ;  /* 0x00000094890b7223 */ /* 0x000fc4000001000c */
[----:B-1----:R-:W0:Y:S02]  /*32b0*/  SHFL.DOWN P2, R13, R10, 0x4, 0x1f ;  /* 0x08801f000a0d7f89 */ /* 0x002e240000040000 */
[----:B------:R-:W-:Y:S01]  /*32c0*/  FADD.FTZ R76, R11, R76 ;  /* 0x0000004c0b4c7221 */ /* 0x000fe20000010000 */
[----:B------:R-:W-:-:S04]  /*32d0*/  FMUL.FTZ R11, R64, R150 ;  /* 0x00000096400b7220 */ /* 0x000fc80000410000 */
[----:B------:R-:W-:Y:S01]  /*32e0*/  FMUL.FTZ R152, R152, R11 ;  /* 0x0000000b98987220 */ /* 0x000fe20000410000 */
[----:B0-----:R-:W-:Y:S01]  /*32f0*/  @P2 FADD R13, R10, R13 ;  /* 0x0000000d0a0d2221 */ /* 0x001fe20000000000 */
[----:B------:R-:W-:Y:S01]  /*3300*/  FFMA.FTZ R10, R138, R9, R157 ;  /* 0x000000098a0a7223 */ /* 0x000fe2000001009d */
[----:B------:R-:W-:Y:S01]  /*3310*/  FFMA.FTZ R9, R139, R156, R8 ;  /* 0x0000009c8b097223 */ /* 0x000fe20000010008 */
[-C--:B------:R-:W-:Y:S01]  /*3320*/  FMUL.FTZ R8, R145, R161.reuse ;  /* 0x000000a191087220 */ /* 0x080fe20000410000 */
[----:B------:R-:W-:Y:S01]  /*3330*/  FMUL.FTZ R161, R64, R161 ;  /* 0x000000a140a17220 */ /* 0x000fe20000410000 */
[----:B------:R-:W0:Y:S01]  /*3340*/  SHFL.DOWN P2, R14, R13, 0x8, 0x1f ;  /* 0x09001f000d0e7f89 */ /* 0x000e220000040000 */
[----:B------:R-:W-:Y:S01]  /*3350*/  FADD.FTZ R74, R9, R74 ;  /* 0x0000004a094a7221 */ /* 0x000fe20000010000 */
[----:B------:R-:W-:Y:S01]  /*3360*/  FMUL.FTZ R9, R16, R151 ;  /* 0x0000009710097220 */ /* 0x000fe20000410000 */
[----:B------:R-:W-:Y:S01]  /*3370*/  FMUL.FTZ R158, R158, R161 ;  /* 0x000000a19e9e7220 */ /* 0x000fe20000410000 */
[----:B------:R-:W-:Y:S01]  /*3380*/  FMUL.FTZ R151, R64, R151 ;  /* 0x0000009740977220 */ /* 0x000fe20000410000 */
[----:B------:R-:W-:Y:S01]  /*3390*/  FADD.FTZ R75, R10, R75 ;  /* 0x0000004b0a4b7221 */ /* 0x000fe20000010000 */
[----:B------:R-:W-:Y:S01]  /*33a0*/  FFMA.FTZ R10, R140, R19, R155 ;  /* 0x000000138c0a7223 */ /* 0x000fe2000001009b */
        /* <DEDUP_REMOVED lines=29> */
.L_x_9839:
[----:B------:R-:W-:Y:S05]  /*3580*/  BSYNC B0 ;  /* 0x0000000000007941 */ /* 0x000fea0003800000 */
.L_x_9838:
[----:B------:R-:W-:Y:S01]  /*3590*/  IADD3 R67, R67, 0x1, RZ ;  /* 0x0000000143437810 */ /* 0x000fe20007ffe0ff */
[----:B------:R-:W-:-:S03]  /*35a0*/  UIADD3 UR5, UP0, UR5, 0x1, URZ ;  /* 0x0000000105057890 */ /* 0x000fc6000ff1e03f */
[----:B------:R-:W-:Y:S01]  /*35b0*/  ISETP.GE.AND P1, PT, R67, UR25, PT ;  /* 0x0000001943007c0c */ /* 0x000fe2000bf26270 */
[----:B------:R-:W-:-:S12]  /*35c0*/  UIADD3.X UR6, URZ, UR6, URZ, UP0, !UPT ;  /* 0x000000063f067290 */ /* 0x000fd800087fe43f */
[----:B------:R-:W-:Y:S05]  /*35d0*/  @!P1 BRA `(.L_x_9840) ;  /* 0xffffffe000589947 */ /* 0x000fea000383ffff */
.L_x_9819:
[----:B------:R-:W-:Y:S01]  /*35e0*/  BAR.SYNC.DEFER_BLOCKING 0x0 ;  /* 0x0000000000007b1d */ /* 0x000fe20000010000 */
[----:B------:R-:W-:Y:S01]  /*35f0*/  F2FP.F16.F32.PACK_AB R87, R77, R78 ;  /* 0x0000004e4d57723e */ /* 0x000fe200000000ff */
[----:B------:R-:W-:Y:S01]  /*3600*/  UIADD3 UR4, UR4, -0x100, URZ ;  /* 0xffffff0004047890 */ /* 0x000fe2000fffe03f */
[----:B------:R-:W-:Y:S02]  /*3610*/  F2FP.F16.F32.PACK_AB R86, R79, R80 ;  /* 0x000000504f56723e */ /* 0x000fe400000000ff */
[----:B------:R-:W-:-:S03]  /*3620*/  F2FP.F16.F32.PACK_AB R85, R81, R82 ;  /* 0x000000525155723e */ /* 0x000fc600000000ff */
[----:B------:R-:W5:Y:S01]  /*3630*/  LDC.64 R6, c[0x0][0x388] ;  /* 0x0000e200ff067b82 */ /* 0x000f620000000a00 */
[----:B------:R-:W-:Y:S01]  /*3640*/  F2FP.F16.F32.PACK_AB R84, R83, R84 ;  /* 0x000000545354723e */ /* 0x000fe200000000ff */
[----:B------:R-:W-:Y:S01]  /*3650*/  ULDC.64 UR6, c[0x0][0x390] ;  /* 0x0000e40000067ab9 */ /* 0x000fe20000000a00 */
[----:B------:R-:W-:Y:S02]  /*3660*/  LEA R30, R127, R126, 0x4 ;  /* 0x0000007e7f1e7211 */ /* 0x000fe400078e20ff */
[----:B------:R-:W-:Y:S02]  /*3670*/  IADD3 R33, R105, -0x1, RZ ;  /* 0xffffffff69217810 */ /* 0x000fe40007ffe0ff */
[----:B------:R-:W-:Y:S01]  /*3680*/  SHF.L.U32 R32, R129, 0x4, RZ ;  /* 0x0000000481207819 */ /* 0x000fe200000006ff */
[----:B------:R-:W0:Y:S01]  /*3690*/  LDC.64 R14, c[0x0][0x3e0] ;  /* 0x0000f800ff0e7b82 */ /* 0x000e220000000a00 */
[----:B------:R-:W-:Y:S02]  /*36a0*/  SHF.L.U32 R12, R33, 0x8, RZ ;  /* 0x00000008210c7819 */ /* 0x000fe400000006ff */
[----:B------:R-:W-:-:S02]  /*36b0*/  SHF.L.U64.HI R31, R129, 0x4, R104 ;  /* 0x00000004811f7819 */ /* 0x000fc40000010268 */
[----:B------:R-:W-:Y:S02]  /*36c0*/  SHF.R.S32.HI R13, RZ, 0x1f, R12 ;  /* 0x0000001fff0d7819 */ /* 0x000fe4000001140c */
[----:B------:R-:W-:Y:S01]  /*36d0*/  F2FP.F16.F32.PACK_AB R19, R76, R75 ;  /* 0x0000004b4c13723e */ /* 0x000fe200000000ff */
[----:B------:R-:W2:Y:S01]  /*36e0*/  LDC.64 R26, c[0x0][0x3a8] ;  /* 0x0000ea00ff1a7b82 */ /* 0x000ea20000000a00 */
[----:B------:R-:W-:Y:S01]  /*36f0*/  F2FP.F16.F32.PACK_AB R18, R74, R73 ;  /* 0x000000494a12723e */ /* 0x000fe200000000ff */
[----:B------:R-:W-:Y:S01]  /*3700*/  STS.128 [R30], R84 ;  /* 0x000000541e007388 */ /* 0x000fe20000000c00 */
[----:B------:R-:W-:-:S03]  /*3710*/  NOP ;  /* 0x0000000000007918 */ /* 0x000fc60000000000 */
[----:B-1----:R-:W1:Y:S01]  /*3720*/  LDS.128 R8, [R30] ;  /* 0x000000001e087984 */ /* 0x002e620000000c00 */
[----:B-----5:R-:W-:Y:S01]  /*3730*/  IMAD R0, R6, UR15, RZ ;  /* 0x0000000f06007c24 */ /* 0x020fe2000f8e02ff */
[----:B------:R-:W-:Y:S01]  /*3740*/  F2FP.F16.F32.PACK_AB R17, R72, R71 ;  /* 0x000000474811723e */ /* 0x000fe200000000ff */
[----:B------:R-:W-:Y:S01]  /*3750*/  IMAD.WIDE.U32 R4, R6, UR14, R12 ;  /* 0x0000000e06047c25 */ /* 0x000fe2000f8e000c */
[----:B------:R-:W-:Y:S01]  /*3760*/  F2FP.F16.F32.PACK_AB R16, R70, R69 ;  /* 0x000000454610723e */ /* 0x000fe200000000ff */
[----:B------:R-:W5:Y:S02]  /*3770*/  LDC.64 R28, c[0x0][0x3f0] ;  /* 0x0000fc00ff1c7b82 */ /* 0x000f640000000a00 */
[----:B------:R-:W-:Y:S01]  /*3780*/  FADD.FTZ R69, R128, R69 ;  /* 0x0000004580457221 */ /* 0x000fe20000010000 */
[----:B------:R-:W-:Y:S01]  /*3790*/  IMAD R7, R7, UR14, R0 ;  /* 0x0000000e07077c24 */ /* 0x000fe2000f8e0200 */
[----:B------:R-:W-:Y:S01]  /*37a0*/  ISETP.GT.AND P5, PT, R105, 0x1, PT ;  /* 0x000000016900780c */ /* 0x000fe20003fa4270 */
[----:B------:R-:W-:-:S02]  /*37b0*/  IMAD R0, R136, UR6, RZ ;  /* 0x0000000688007c24 */ /* 0x000fc4000f8e02ff */
[----:B------:R-:W-:Y:S01]  /*37c0*/  FADD.FTZ R70, R69, R70 ;  /* 0x0000004645467221 */ /* 0x000fe20000010000 */
[----:B------:R-:W-:Y:S02]  /*37d0*/  IADD3 R108, P1, R108, -0x200, RZ ;  /* 0xfffffe006c6c7810 */ /* 0x000fe40007f3e0ff */
[----:B------:R-:W-:Y:S01]  /*37e0*/  IADD3 R5, R5, R7, RZ ;  /* 0x0000000705057210 */ /* 0x000fe20007ffe0ff */
[----:B------:R-:W-:Y:S02]  /*37f0*/  IMAD R7, R135, UR7, R0 ;  /* 0x0000000787077c24 */ /* 0x000fe4000f8e0200 */
[----:B------:R-:W-:Y:S01]  /*3800*/  FADD.FTZ R71, R70, R71 ;  /* 0x0000004746477221 */ /* 0x000fe20000010000 */
[----:B--2---:R-:W-:Y:S01]  /*3810*/  IMAD.WIDE.U32 R12, R26, UR14, R12 ;  /* 0x0000000e1a0c7c25 */ /* 0x004fe2000f8e000c */
[----:B------:R-:W-:-:S03]  /*3820*/  IADD3 R112, P2, R112, -0x200, RZ ;  /* 0xfffffe0070707810 */ /* 0x000fc60007f5e0ff */
[----:B------:R-:W-:Y:S01]  /*3830*/  FADD.FTZ R72, R71, R72 ;  /* 0x0000004847487221 */ /* 0x000fe20000010000 */
[----:B------:R-:W-:Y:S01]  /*3840*/  IMAD.WIDE.U32 R4, R135, UR6, R4 ;  /* 0x0000000687047c25 */ /* 0x000fe2000f8e0004 */
[----:B------:R-:W-:Y:S01]  /*3850*/  ULDC.64 UR6, c[0x0][0x3b0] ;  /* 0x0000ec0000067ab9 */ /* 0x000fe20000000a00 */
[----:B------:R-:W-:Y:S02]  /*3860*/  IADD3 R116, P3, R116, -0x200, RZ ;  /* 0xfffffe0074747810 */ /* 0x000fe40007f7e0ff */
[----:B------:R-:W-:Y:S01]  /*3870*/  FADD.FTZ R73, R72, R73 ;  /* 0x0000004948497221 */ /* 0x000fe20000010000 */
[----:B------:R-:W-:Y:S02]  /*3880*/  IADD3 R114, P4, R114, -0x200, RZ ;  /* 0xfffffe0072727810 */ /* 0x000fe40007f9e0ff */
[----:B------:R-:W-:Y:S01]  /*3890*/  IADD3 R0, R5, R7, RZ ;  /* 0x0000000705007210 */ /* 0x000fe20007ffe0ff */
[----:B------:R-:W-:Y:S01]  /*38a0*/  FADD.FTZ R74, R73, R74 ;  /* 0x0000004a494a7221 */ /* 0x000fe20000010000 */
[----:B0-----:R-:W-:-:S02]  /*38b0*/  LEA R14, P0, R4, R14, 0x1 ;  /* 0x0000000e040e7211 */ /* 0x001fc400078008ff */
[----:B------:R-:W-:Y:S01]  /*38c0*/  MOV R105, R33 ;  /* 0x0000002100697202 */ /* 0x000fe20000000f00 */
        /* <DEDUP_REMOVED lines=8> */
[----:B------:R-:W-:Y:S01]  /*3950*/  IMAD R0, R136, UR6, RZ ;  /* 0x0000000688007c24 */ /* 0x000fe2000f8e02ff */
[----:B------:R-:W-:-:S02]  /*3960*/  IADD3.X R111, R111, -0x1, RZ, P2, !PT ;  /* 0xffffffff6f6f7810 */ /* 0x000fc400017fe4ff */
[----:B------:R-:W-:Y:S01]  /*3970*/  IADD3 R13, R13, R27, RZ ;  /* 0x0000001b0d0d7210 */ /* 0x000fe20007ffe0ff */
[----:B-1----:R0:W-:Y:S01]  /*3980*/  STG.E.128 desc[UR12][R14.64], R8 ;  /* 0x000000080e007986 */ /* 0x0021e2000c101d0c */
[----:B------:R-:W-:Y:S02]  /*3990*/  IADD3.X R115, R115, -0x1, RZ, P3, !PT ;  /* 0xffffffff73737810 */ /* 0x000fe40001ffe4ff */
[----:B------:R-:W-:Y:S01]  /*39a0*/  IADD3.X R113, R113, -0x1, RZ, P4, !PT ;  /* 0xffffffff71717810 */ /* 0x000fe200027fe4ff */
[----:B------:R-:W-:Y:S01]  /*39b0*/  BAR.SYNC.DEFER_BLOCKING 0x0 ;  /* 0x0000000000007b1d */ /* 0x000fe20000010000 */
[C---:B0-----:R-:W-:Y:S02]  /*39c0*/  IMAD R11, R135.reuse, UR7, R0 ;  /* 0x00000007870b7c24 */ /* 0x041fe4000f8e0200 */
[----:B------:R-:W-:-:S05]  /*39d0*/  IMAD.WIDE.U32 R8, R135, UR6, R12 ;  /* 0x0000000687087c25 */ /* 0x000fca000f8e000c */
[----:B------:R-:W-:Y:S02]  /*39e0*/  IADD3 R0, R9, R11, RZ ;  /* 0x0000000b09007210 */ /* 0x000fe40007ffe0ff */
[----:B-----5:R-:W-:Y:S01]  /*39f0*/  LEA R9, P0, R8, R28, 0x1 ;  /* 0x0000001c08097211 */ /* 0x020fe200078008ff */
        /* <DEDUP_REMOVED lines=10> */
.L_x_9817:
        /* <DEDUP_REMOVED lines=26> */
.L_x_9843:
[----:B------:R-:W-:Y:S05]  /*3c40*/  BSYNC B0 ;  /* 0x0000000000007941 */ /* 0x000fea0003800000 */
.L_x_9842:
        /* <DEDUP_REMOVED lines=29> */
.L_x_9845:
[----:B------:R-:W2:Y:S02]  /*3e20*/  S2R R11, SR_TID.X ;  /* 0x00000000000b7919 */ /* 0x000ea40000002100 */
.L_x_9846:
[----:B------:R-:W-:Y:S05]  /*3e30*/  BSYNC B0 ;  /* 0x0000000000007941 */ /* 0x000fea0003800000 */
.L_x_9844:
        /* <DEDUP_REMOVED lines=8> */
[----:B-1----:R-:W-:-:S04]  /*3ec0*/  IMAD.WIDE.U32 R2, R135, UR6, RZ ;  /* 0x0000000687027c25 */ /* 0x002fc8000f8e00ff */
[----:B------:R-:W-:Y:S01]  /*3ed0*/  IMAD R13, R135, UR7, R136 ;  /* 0x00000007870d7c24 */ /* 0x000fe2000f8e0288 */
[----:B------:R-:W-:-:S04]  /*3ee0*/  ULDC.64 UR6, c[0x0][0x340] ;  /* 0x0000d00000067ab9 */ /* 0x000fc80000000a00 */
[----:B------:R-:W-:Y:S01]  /*3ef0*/  IADD3 R13, R3, R13, RZ ;  /* 0x0000000d030d7210 */ /* 0x000fe20007ffe0ff */
[----:B--2---:R-:W-:-:S03]  /*3f00*/  ULEA UR4, UR5, UR4, 0x18 ;  /* 0x0000000405047291 */ /* 0x004fc6000f8ec03f */
[----:B------:R-:W-:-:S09]  /*3f10*/  ULDC UR5, c[0x0][0x0] ;  /* 0x0000000000057ab9 */ /* 0x000fd20000000800 */
.L_x_9847:
[----:B------:R-:W-:Y:S02]  /*3f20*/  LEA R0, R11, UR4, 0x2 ;  /* 0x000000040b007c11 */ /* 0x000fe4000f8e10ff */
[----:B0-----:R-:W-:Y:S02]  /*3f30*/  SHF.R.S32.HI R4, RZ, 0x1f, R11 ;  /* 0x0000001fff047819 */ /* 0x001fe4000001140b */
[----:B------:R-:W-:Y:S01]  /*3f40*/  MOV R5, R13 ;  /* 0x0000000d00057202 */ /* 0x000fe20000000f00 */
[----:B-1----:R-:W0:Y:S02]  /*3f50*/  LDS R9, [R0+0x1f18] ;  /* 0x001f180000097984 */ /* 0x002e240000000800 */
        /* <DEDUP_REMOVED lines=12> */
.L_x_9848:
        /* <DEDUP_REMOVED lines=14> */
.L_x_11036:


//--------------------- .text._Z25selective_scan_bwd_kernelI32Selective_Scan_bwd_kernel_traitsILi32ELi8ELb1ELb1ELb1ELb0ELb1EN3c104HalfEfEEv12SSMParamsBwd --------------------------
	.section	.text._Z25selective_scan_bwd_kernelI32Selective_Scan_bwd_kernel_traitsILi32ELi8ELb1ELb1ELb1ELb0ELb1EN3c104HalfEfEEv12SSMParamsBwd,"ax",@progbits
	.align	128
        .global         _Z25selective_scan_bwd_kernelI32Selective_Scan_bwd_kernel_traitsILi32ELi8ELb1ELb1ELb1ELb0ELb1EN3c104HalfEfEEv12SSMParamsBwd
        .type           _Z25selective_scan_bwd_kernelI32Selective_Scan_bwd_kernel_traitsILi32ELi8ELb1ELb1ELb1ELb0ELb1EN3c104HalfEfEEv12SSMParamsBwd,@function
        .size           _Z25selective_scan_bwd_kernelI32Selective_Scan_bwd_kernel_traitsILi32ELi8ELb1ELb1ELb1ELb0ELb1EN3c104HalfEfEEv12SSMParamsBwd,(.L_x_11037 - _Z25selective_scan_bwd_kernelI32Selective_Scan_bwd_kernel_traitsILi32ELi8ELb1ELb1ELb1ELb0ELb1EN3c104HalfEfEEv12SSMParamsBwd)
        .other          _Z25selective_scan_bwd_kernelI32Selective_Scan_bwd_kernel_traitsILi32ELi8ELb1ELb1ELb1ELb0ELb1EN3c104HalfEfEEv12SSMParamsBwd,@"STO_CUDA_ENTRY STV_DEFAULT"
_Z25selective_scan_bwd_kernelI32Selective_Scan_bwd_kernel_traitsILi32ELi8ELb1ELb1ELb1ELb0ELb1EN3c104HalfEfEEv12SSMParamsBwd:
.text._Z25selective_scan_bwd_kernelI32Selective_Scan_bwd_kernel_traitsILi32ELi8ELb1ELb1ELb1ELb0ELb1EN3c104HalfEfEEv12SSMParamsBwd:
        /* <DEDUP_REMOVED lines=98> */
[C---:B------:R-:W-:Y:S01]  /*0620*/  IMAD.WIDE.U32 R4, R68.reuse, R16, UR6 ;  /* 0x0000000644047e25 */ /* 0x040fe2000f8e0010 */
        /* <DEDUP_REMOVED lines=18> */
[----:B------:R-:W-:Y:S02]  /*0750*/  @P1 LEA R20, P4, R64, R18, 0x2 ;  /* 0x0000001240141211 */ /* 0x000fe400078810ff */
        /* <DEDUP_REMOVED lines=21> */
[----:B----4-:R-:W-:Y:S01]  /*08b0*/  @P0 IMAD.WIDE R22, R3, 0x8, R22 ;  /* 0x0000000803160825 */ /* 0x010fe200078e0216 */
[----:B------:R-:W-:-:S02]  /*08c0*/  LEA.HI.X R93, R7, R93, R2, 0x1, P4 ;  /* 0x0000005d075d7211 */ /* 0x000fc400020f0c02 */
[----:B------:R-:W-:Y:S02]  /*08d0*/  CS2R R70, SRZ ;  /* 0x0000000000467805 */ /* 0x000fe4000001ff00 */
[----:B------:R-:W-:Y:S02]  /*08e0*/  LEA.HI.X R89, R89, R31, R6, 0x1, P2 ;  /* 0x0000001f59597211 */ /* 0x000fe400010f0c06 */
[----:B------:R-:W-:Y:S02]  /*08f0*/  @!P0 CS2R R22, SRZ ;  /* 0x0000000000168805 */ /* 0x000fe4000001ff00 */
        /* <DEDUP_REMOVED lines=20> */
[----:B------:R-:W-:Y:S02]  /*0a40*/  LEA.HI.SX32 R82, R72, R72, 0x1b ;  /* 0x0000004848527211 */ /* 0x000fe400078fdaff */
        /* <DEDUP_REMOVED lines=22> */
.L_x_9873:
[----:B------:R-:W-:Y:S01]  /*0bb0*/  BAR.SYNC.DEFER_BLOCKING 0x0 ;  /* 0x0000000000007b1d */ /* 0x000fe20000010000 */
[C---:B------:R-:W-:Y:S02]  /*0bc0*/  SHF.L.U32 R97, R72.reuse, 0x4, RZ ;  /* 0x0000000448617819 */ /* 0x040fe400000006ff */
[----:B------:R-:W-:Y:S02]  /*0bd0*/  SHF.L.U64.HI R96, R72, 0x4, R95 ;  /* 0x0000000448607819 */ /* 0x000fe4000001025f */
[----:B0-----:R-:W-:Y:S01]  /*0be0*/  IADD3 R8, P0, R84, R97, RZ ;  /* 0x0000006154087210 */ /* 0x001fe20007f1e0ff */
[----:B------:R-:W-:Y:S01]  /*0bf0*/  ULDC UR8, c[0x0][0x224] ;  /* 0x0000890000087ab9 */ /* 0x000fe20000000800 */
[----:B------:R-:W-:Y:S01]  /*0c00*/  LEA R98, R73, R74, 0x4 ;  /* 0x0000004a49627211 */ /* 0x000fe200078e20ff */
[----:B------:R-:W0:Y:S01]  /*0c10*/  LDC.64 R32, c[0x0][0x318] ;  /* 0x0000c600ff207b82 */ /* 0x000e220000000a00 */
[----:B------:R-:W-:Y:S01]  /*0c20*/  IADD3.X R9, R85, R96, RZ, P0, !PT ;  /* 0x0000006055097210 */ /* 0x000fe200007fe4ff */
[----:B------:R-:W-:-:S06]  /*0c30*/  ULDC.64 UR6, c[0x0][0x320] ;  /* 0x0000c80000067ab9 */ /* 0x000fcc0000000a00 */
[----:B------:R-:W1:Y:S01]  /*0c40*/  LDC.64 R36, c[0x0][0x308] ;  /* 0x0000c200ff247b82 */ /* 0x000e620000000a00 */
[----:B------:R-:W2:Y:S01]  /*0c50*/  LDG.E.128 R16, desc[UR10][R8.64] ;  /* 0x0000000a08107981 */ /* 0x000ea2000c1e1d00 */
[----:B------:R-:W-:-:S06]  /*0c60*/  IADD3 R12, P0, R86, R97, RZ ;  /* 0x00000061560c7210 */ /* 0x000fcc0007f1e0ff */
[----:B---3--:R-:W3:Y:S01]  /*0c70*/  LDC.64 R54, c[0x0][0x398] ;  /* 0x0000e600ff367b82 */ /* 0x008ee20000000a00 */
[----:B------:R-:W-:-:S07]  /*0c80*/  IADD3.X R13, R87, R96, RZ, P0, !PT ;  /* 0x00000060570d7210 */ /* 0x000fce00007fe4ff */
[----:B------:R-:W4:Y:S01]  /*0c90*/  LDC.64 R56, c[0x0][0x3e8] ;  /* 0x0000fa00ff387b82 */ /* 0x000f220000000a00 */
[----:B--2---:R2:W-:Y:S01]  /*0ca0*/  STS.128 [R98], R16 ;  /* 0x0000001062007388 */ /* 0x0045e20000000c00 */
[----:B------:R-:W-:-:S03]  /*0cb0*/  NOP ;  /* 0x0000000000007918 */ /* 0x000fc60000000000 */
[----:B------:R-:W-:Y:S03]  /*0cc0*/  LDS.128 R4, [R98] ;  /* 0x0000000062047984 */ /* 0x000fe60000000c00 */
[----:B------:R-:W-:Y:S01]  /*0cd0*/  BAR.SYNC.DEFER_BLOCKING 0x0 ;  /* 0x0000000000007b1d */ /* 0x000fe20000010000 */
[----:B------:R-:W-:-:S07]  /*0ce0*/  IADD3 R14, P0, R88, R97, RZ ;  /* 0x00000061580e7210 */ /* 0x000fce0007f1e0ff */
[----:B--2---:R-:W2:Y:S08]  /*0cf0*/  LDC.64 R16, c[0x0][0x2a8] ;  /* 0x0000aa00ff107b82 */ /* 0x004eb00000000a00 */
[----:B------:R-:W0:Y:S01]  /*0d00*/  LDC.64 R18, c[0x0][0x2a0] ;  /* 0x0000a800ff127b82 */ /* 0x000e220000000a00 */
[----:B------:R-:W3:Y:S01]  /*0d10*/  LDG.E.128 R24, desc[UR10][R12.64] ;  /* 0x0000000a0c187981 */ /* 0x000ee2000c1e1d00 */
[----:B------:R-:W-:Y:S01]  /*0d20*/  IADD3.X R15, R89, R96, RZ, P0, !PT ;  /* 0x00000060590f7210 */ /* 0x000fe200007fe4ff */
[----:B------:R-:W-:-:S02]  /*0d30*/  ULEA UR8, UR8, UR4, 0x8 ;  /* 0x0000000408087291 */ /* 0x000fc4000f8e403f */
[----:B---3--:R3:W-:Y:S01]  /*0d40*/  STS.128 [R98], R24 ;  /* 0x0000001862007388 */ /* 0x0087e20000000c00 */
[----:B------:R-:W-:-:S03]  /*0d50*/  NOP ;  /* 0x0000000000007918 */ /* 0x000fc60000000000 */
[----:B------:R-:W-:Y:S01]  /*0d60*/  LDS.128 R8, [R98] ;  /* 0x0000000062087984 */ /* 0x000fe20000000c00 */
[----:B------:R-:W-:Y:S01]  /*0d70*/  BAR.SYNC.DEFER_BLOCKING 0x0 ;  /* 0x0000000000007b1d */ /* 0x000fe20000010000 */
[----:B------:R-:W-:Y:S01]  /*0d80*/  USHF.R.S32.HI UR9, URZ, 0x1f, UR8 ;  /* 0x0000001f3f097899 */ /* 0x000fe20008011408 */
[----:B--2---:R-:W-:-:S06]  /*0d90*/  IMAD R0, R65, R16, RZ ;  /* 0x0000001041007224 */ /* 0x004fcc00078e02ff */
[----:B---3--:R-:W2:Y:S08]  /*0da0*/  LDC.64 R24, c[0x0][0x2b8] ;  /* 0x0000ae00ff187b82 */ /* 0x008eb00000000a00 */
[----:B------:R-:W3:Y:S01]  /*0db0*/  LDC.64 R26, c[0x0][0x2b0] ;  /* 0x0000ac00ff1a7b82 */ /* 0x000ee20000000a00 */
[----:B------:R1:W4:Y:S01]  /*0dc0*/  LDG.E.128 R28, desc[UR10][R14.64] ;  /* 0x0000000a0e1c7981 */ /* 0x000322000c1e1d00 */
[----:B------:R-:W-:-:S02]  /*0dd0*/  IMAD R17, R64, R17, R0 ;  /* 0x0000001140117224 */ /* 0x000fc400078e0200 */
[----:B------:R-:W-:-:S04]  /*0de0*/  IMAD.WIDE.U32 R12, R64, R16, UR8 ;  /* 0x00000008400c7e25 */ /* 0x000fc8000f8e0010 */
[----:B0-----:R-:W-:Y:S01]  /*0df0*/  IMAD R0, R18, UR15, RZ ;  /* 0x0000000f12007c24 */ /* 0x001fe2000f8e02ff */
[----:B------:R-:W-:-:S03]  /*0e00*/  IADD3 R13, R13, R17, RZ ;  /* 0x000000110d0d7210 */ /* 0x000fc60007ffe0ff */
[----:B-1----:R-:W-:Y:S02]  /*0e10*/  IMAD R15, R19, UR14, R0 ;  /* 0x0000000e130f7c24 */ /* 0x002fe4000f8e0200 */
[----:B------:R-:W-:-:S05]  /*0e20*/  IMAD.WIDE.U32 R12, R18, UR14, R12 ;  /* 0x0000000e120c7c25 */ /* 0x000fca000f8e000c */
[----:B------:R-:W-:Y:S02]  /*0e30*/  IADD3 R13, R13, R15, RZ ;  /* 0x0000000f0d0d7210 */ /* 0x000fe40007ffe0ff */
[----:B------:R-:W-:-:S04]  /*0e40*/  LEA R18, P0, R12, R32, 0x1 ;  /* 0x000000200c127211 */ /* 0x000fc800078008ff */
[----:B------:R-:W-:Y:S02]  /*0e50*/  LEA.HI.X R13, R12, R33, R13, 0x1, P0 ;  /* 0x000000210c0d7211 */ /* 0x000fe400000f0c0d */
[----:B------:R-:W-:-:S04]  /*0e60*/  IADD3 R18, P0, R18, R97, RZ ;  /* 0x0000006112127210 */ /* 0x000fc80007f1e0ff */
[----:B------:R-:W-:Y:S01]  /*0e70*/  IADD3.X R19, R13, R96, RZ, P0, !PT ;  /* 0x000000600d137210 */ /* 0x000fe200007fe4ff */
[----:B----4-:R-:W-:Y:S01]  /*0e80*/  STS.128 [R98], R28 ;  /* 0x0000001c62007388 */ /* 0x010fe20000000c00 */
[----:B------:R-:W-:-:S03]  /*0e90*/  NOP ;  /* 0x0000000000007918 */ /* 0x000fc60000000000 */
[----:B------:R-:W0:Y:S01]  /*0ea0*/  LDS.128 R12, [R98] ;  /* 0x00000000620c7984 */ /* 0x000e220000000c00 */
[----:B------:R-:W-:Y:S06]  /*0eb0*/  BAR.SYNC.DEFER_BLOCKING 0x0 ;  /* 0x0000000000007b1d */ /* 0x000fec0000010000 */
[----:B------:R-:W4:Y:S01]  /*0ec0*/  LDG.E.128 R32, desc[UR10][R18.64+-0x200] ;  /* 0xfffe000a12207981 */ /* 0x000f22000c1e1d00 */
[-C--:B--2---:R-:W-:Y:S02]  /*0ed0*/  IMAD R0, R65, R24.reuse, RZ ;  /* 0x0000001841007224 */ /* 0x084fe400078e02ff */
[----:B------:R-:W-:-:S04]  /*0ee0*/  IMAD.WIDE.U32 R16, R64, R24, UR8 ;  /* 0x0000000840107e25 */ /* 0x000fc8000f8e0018 */
[----:B------:R-:W-:Y:S02]  /*0ef0*/  IMAD R25, R64, R25, R0 ;  /* 0x0000001940197224 */ /* 0x000fe400078e0200 */
[----:B---3--:R-:W-:-:S03]  /*0f00*/  IMAD R0, R26, UR15, RZ ;  /* 0x0000000f1a007c24 */ /* 0x008fc6000f8e02ff */
        /* <DEDUP_REMOVED lines=10> */
[----:B------:R-:W1:Y:S01]  /*0fb0*/  LDS.128 R16, [R98] ;  /* 0x0000000062107984 */ /* 0x000e620000000c00 */
[----:B------:R-:W-:Y:S06]  /*0fc0*/  BAR.SYNC.DEFER_BLOCKING 0x0 ;  /* 0x0000000000007b1d */ /* 0x000fec0000010000 */
[----:B------:R-:W2:Y:S01]  /*0fd0*/  LDG.E.128 R24, desc[UR10][R24.64+-0x200] ;  /* 0xfffe000a18187981 */ /* 0x000ea2000c1e1d00 */
[--C-:B0-----:R-:W-:Y:S02]  /*0fe0*/  HADD2.F32 R113, -RZ, R12.reuse.H0_H0 ;  /* 0x2000000cff717230 */ /* 0x101fe40000004100 */
        /* <DEDUP_REMOVED lines=21> */
[--C-:B------:R-:W-:Y:S01]  /*1140*/  HADD2.F32 R105, -RZ, R14.reuse.H0_H0 ;  /* 0x2000000eff697230 */ /* 0x100fe20000004100 */
[----:B------:R-:W1:Y:S01]  /*1150*/  MUFU.EX2 R34, R17 ;  /* 0x0000001100227308 */ /* 0x000e620000000800 */
[----:B------:R-:W-:Y:S01]  /*1160*/  FMUL.FTZ R42, R50, -1.4426950216293334961 ;  /* 0xbfb8aa3b322a7820 */ /* 0x000fe20000410000 */
[----:B------:R-:W-:Y:S02]  /*1170*/  HADD2.F32 R103, -RZ, R14.H1_H1 ;  /* 0x3000000eff677230 */ /* 0x000fe40000004100 */
[----:B------:R-:W-:-:S02]  /*1180*/  HADD2.F32 R120, -RZ, R8.H0_H0 ;  /* 0x20000008ff787230 */ /* 0x000fc40000004100 */
[----:B------:R-:W-:Y:S02]  /*1190*/  HADD2.F32 R118, -RZ, R9.H0_H0 ;  /* 0x20000009ff767230 */ /* 0x000fe40000004100 */
[----:B------:R-:W3:Y:S01]  /*11a0*/  MUFU.EX2 R40, R18 ;  /* 0x0000001200287308 */ /* 0x000ee20000000800 */
[----:B0-----:R-:W-:Y:S01]  /*11b0*/  FADD.FTZ R32, R32, 1 ;  /* 0x3f80000020207421 */ /* 0x001fe20000010000 */
[----:B------:R-:W-:Y:S02]  /*11c0*/  HADD2.F32 R116, -RZ, R10.H0_H0 ;  /* 0x2000000aff747230 */ /* 0x000fe40000004100 */
[----:B------:R-:W-:-:S04]  /*11d0*/  HADD2.F32 R114, -RZ, R11.H0_H0 ;  /* 0x2000000bff727230 */ /* 0x000fc80000004100 */
[----:B------:R-:W0:Y:S01]  /*11e0*/  MUFU.EX2 R0, R0 ;  /* 0x0000000000007308 */ /* 0x000e220000000800 */
[----:B-1----:R-:W-:-:S07]  /*11f0*/  FADD.FTZ R34, R34, 1 ;  /* 0x3f80000022227421 */ /* 0x002fce0000010000 */
[----:B------:R1:W4:Y:S01]  /*1200*/  MUFU.EX2 R35, R28 ;  /* 0x0000001c00237308 */ /* 0x0003220000000800 */
[----:B---3--:R-:W-:-:S07]  /*1210*/  FADD.FTZ R40, R40, 1 ;  /* 0x3f80000028287421 */ /* 0x008fce0000010000 */
[----:B------:R-:W3:Y:S01]  /*1220*/  MUFU.EX2 R43, R33 ;  /* 0x00000021002b7308 */ /* 0x000ee20000000800 */
[----:B0-----:R-:W-:Y:S01]  /*1230*/  FADD.FTZ R0, R0, 1 ;  /* 0x3f80000000007421 */ /* 0x001fe20000010000 */
[----:B-1----:R-:W0:Y:S06]  /*1240*/  LDC.64 R28, c[0x0][0x3a0] ;  /* 0x0000e800ff1c7b82 */ /* 0x002e2c0000000a00 */
[----:B------:R-:W1:Y:S01]  /*1250*/  MUFU.EX2 R46, R39 ;  /* 0x00000027002e7308 */ /* 0x000e620000000800 */
[----:B----4-:R-:W-:-:S07]  /*1260*/  FADD.FTZ R35, R35, 1 ;  /* 0x3f80000023237421 */ /* 0x010fce0000010000 */
[----:B------:R-:W4:Y:S01]  /*1270*/  MUFU.RCP R31, R0 ;  /* 0x00000000001f7308 */ /* 0x000f220000001000 */
[----:B---3--:R-:W-:-:S07]  /*1280*/  FADD.FTZ R43, R43, 1 ;  /* 0x3f8000002b2b7421 */ /* 0x008fce0000010000 */
[----:B------:R-:W3:Y:S01]  /*1290*/  MUFU.EX2 R51, R42 ;  /* 0x0000002a00337308 */ /* 0x000ee20000000800 */
[----:B-1----:R-:W-:-:S07]  /*12a0*/  FADD.FTZ R12, R46, 1 ;  /* 0x3f8000002e0c7421 */ /* 0x002fce0000010000 */
[----:B------:R-:W1:Y:S01]  /*12b0*/  MUFU.RCP R33, R32 ;  /* 0x0000002000217308 */ /* 0x000e620000001000 */
[----:B----4-:R-:W-:-:S04]  /*12c0*/  FADD.FTZ R13, -R31, 1 ;  /* 0x3f8000001f0d7421 */ /* 0x010fc80000010100 */
[C---:B------:R-:W-:Y:S01]  /*12d0*/  FFMA.FTZ R13, R30.reuse, R13, 1 ;  /* 0x3f8000001e0d7423 */ /* 0x040fe2000001000d */
[----:B------:R-:W-:Y:S02]  /*12e0*/  FMUL.FTZ R30, R30, R31 ;  /* 0x0000001f1e1e7220 */ /* 0x000fe40000410000 */
[----:B------:R-:W-:Y:S01]  /*12f0*/  MUFU.RCP R39, R35 ;  /* 0x0000002300277308 */ /* 0x000fe20000001000 */
[----:B---3--:R-:W-:-:S07]  /*1300*/  FADD.FTZ R51, R51, 1 ;  /* 0x3f80000033337421 */ /* 0x008fce0000010000 */
[----:B------:R-:W3:Y:S01]  /*1310*/  MUFU.RCP R42, R40 ;  /* 0x00000028002a7308 */ /* 0x000ee20000001000 */
[----:B-1----:R-:W-:-:S04]  /*1320*/  FADD.FTZ R15, -R33, 1 ;  /* 0x3f800000210f7421 */ /* 0x002fc80000010100 */
[C---:B------:R-:W-:Y:S01]  /*1330*/  FFMA.FTZ R15, R36.reuse, R15, 1 ;  /* 0x3f800000240f7423 */ /* 0x040fe2000001000f */
[----:B------:R-:W-:Y:S02]  /*1340*/  FMUL.FTZ R36, R36, R33 ;  /* 0x0000002124247220 */ /* 0x000fe40000410000 */
[----:B------:R-:W1:Y:S08]  /*1350*/  MUFU.RCP R45, R43 ;  /* 0x0000002b002d7308 */ /* 0x000e700000001000 */
[----:B------:R-:W4:Y:S01]  /*1360*/  MUFU.RCP R34, R34 ;  /* 0x0000002200227308 */ /* 0x000f220000001000 */
[----:B---3--:R-:W-:-:S07]  /*1370*/  FADD.FTZ R14, -R42, 1 ;  /* 0x3f8000002a0e7421 */ /* 0x008fce0000010100 */
[----:B------:R3:W4:Y:S08]  /*1380*/  MUFU.RCP R48, R12 ;  /* 0x0000000c00307308 */ /* 0x0007300000001000 */
[----:B------:R-:W4:Y:S01]  /*1390*/  MUFU.RCP R51, R51 ;  /* 0x0000003300337308 */ /* 0x000f220000001000 */
[----:B--2---:R0:W-:Y:S01]  /*13a0*/  STS.128 [R98], R24 ;  /* 0x0000001862007388 */ /* 0x0041e20000000c00 */
[----:B------:R-:W-:-:S03]  /*13b0*/  NOP ;  /* 0x0000000000007918 */ /* 0x000fc60000000000 */
[----:B------:R-:W2:Y:S01]  /*13c0*/  LDS.128 R16, [R98] ;  /* 0x0000000062107984 */ /* 0x000ea20000000c00 */
[-C--:B0-----:R-:W-:Y:S02]  /*13d0*/  IMAD R24, R65, R28.reuse, RZ ;  /* 0x0000001c41187224 */ /* 0x081fe400078e02ff */
[----:B------:R-:W-:Y:S02]  /*13e0*/  HADD2.F32 R26, -RZ, R11.H1_H1 ;  /* 0x3000000bff1a7230 */ /* 0x000fe40000004100 */
[C---:B------:R-:W-:Y:S02]  /*13f0*/  IMAD R53, R64.reuse, R29, R24 ;  /* 0x0000001d40357224 */ /* 0x040fe400078e0218 */
[----:B------:R-:W-:-:S05]  /*1400*/  IMAD.WIDE.U32 R28, R64, R28, UR8 ;  /* 0x00000008401c7e25 */ /* 0x000fca000f8e001c */
[----:B------:R-:W-:Y:S01]  /*1410*/  IADD3 R29, R29, R53, RZ ;  /* 0x000000351d1d7210 */ /* 0x000fe20007ffe0ff */
[--C-:B--2---:R-:W-:Y:S02]  /*1420*/  HADD2.F32 R27, -RZ, R16.reuse.H0_H0 ;  /* 0x20000010ff1b7230 */ /* 0x104fe40000004100 */
[----:B------:R-:W-:Y:S02]  /*1430*/  HADD2.F32 R32, -RZ, R16.H1_H1 ;  /* 0x30000010ff207230 */ /* 0x000fe40000004100 */
[----:B------:R-:W-:Y:S01]  /*1440*/  FFMA.FTZ R16, R41, R14, 1 ;  /* 0x3f80000029107423 */ /* 0x000fe2000001000e */
[--C-:B------:R-:W-:Y:S02]  /*1450*/  HADD2.F32 R35, -RZ, R17.reuse.H0_H0 ;  /* 0x20000011ff237230 */ /* 0x100fe40000004100 */
[----:B------:R-:W-:Y:S01]  /*1460*/  FMUL.FTZ R0, R113, R27 ;  /* 0x0000001b71007220 */ /* 0x000fe20000410000 */
[----:B------:R-:W-:Y:S02]  /*1470*/  HADD2.F32 R40, -RZ, R17.H1_H1 ;  /* 0x30000011ff287230 */ /* 0x000fe40000004100 */
[----:B---3--:R-:W-:Y:S01]  /*1480*/  FMUL.FTZ R12, R111, R32 ;  /* 0x000000206f0c7220 */ /* 0x008fe20000410000 */
[----:B------:R-:W-:-:S02]  /*1490*/  HADD2.F32 R49, -RZ, R19.H0_H0 ;  /* 0x20000013ff317230 */ /* 0x000fc40000004100 */
[----:B------:R-:W-:Y:S01]  /*14a0*/  FMUL.FTZ R0, R31, R0 ;  /* 0x000000001f007220 */ /* 0x000fe20000410000 */
[----:B------:R-:W-:Y:S02]  /*14b0*/  HADD2.F32 R52, -RZ, R19.H1_H1 ;  /* 0x30000013ff347230 */ /* 0x000fe40000004100 */
[----:B------:R-:W-:Y:S01]  /*14c0*/  FMUL.FTZ R12, R33, R12 ;  /* 0x0000000c210c7220 */ /* 0x000fe20000410000 */
[--C-:B------:R-:W-:Y:S02]  /*14d0*/  HADD2.F32 R43, -RZ, R18.reuse.H0_H0 ;  /* 0x20000012ff2b7230 */ /* 0x100fe40000004100 */
[----:B------:R-:W-:Y:S01]  /*14e0*/  FMUL.FTZ R0, R0, R13 ;  /* 0x0000000d00007220 */ /* 0x000fe20000410000 */
[----:B------:R-:W-:Y:S01]  /*14f0*/  FADD.FTZ R13, -R39, 1 ;  /* 0x3f800000270d7421 */ /* 0x000fe20000010100 */
[----:B-1----:R-:W-:Y:S01]  /*1500*/  FADD.FTZ R19, -R45, 1 ;  /* 0x3f8000002d137421 */ /* 0x002fe20000010100 */
[----:B------:R-:W-:Y:S02]  /*1510*/  HADD2.F32 R46, -RZ, R18.H1_H1 ;  /* 0x30000012ff2e7230 */ /* 0x000fe40000004100 */
[----:B------:R-:W-:Y:S01]  /*1520*/  FMUL.FTZ R15, R12, R15 ;  /* 0x0000000f0c0f7220 */ /* 0x000fe20000410000 */
[----:B------:R-:W-:Y:S01]  /*1530*/  FFMA.FTZ R17, R38, R13, 1 ;  /* 0x3f80000026117423 */ /* 0x000fe2000001000d */
[----:B----4-:R-:W-:Y:S01]  /*1540*/  FADD.FTZ R12, -R34, 1 ;  /* 0x3f800000220c7421 */ /* 0x010fe20000010100 */
        /* <DEDUP_REMOVED lines=13> */
[C---:B------:R-:W-:Y:S01]  /*1620*/  FADD.FTZ R14, -R48.reuse, 1 ;  /* 0x3f800000300e7421 */ /* 0x040fe20000010100 */
[----:B------:R-:W-:Y:S01]  /*1630*/  FMUL.FTZ R13, R101, R49 ;  /* 0x00000031650d7220 */ /* 0x000fe20000410000 */
[----:B------:R-:W-:Y:S01]  /*1640*/  FADD.FTZ R19, -R51, 1 ;  /* 0x3f80000033137421 */ /* 0x000fe20000010100 */
[----:B------:R-:W-:Y:S01]  /*1650*/  FMUL.FTZ R16, R99, R52 ;  /* 0x0000003463107220 */ /* 0x000fe20000410000 */
[----:B------:R-:W-:Y:S01]  /*1660*/  FFMA.FTZ R14, R47, R14, 1 ;  /* 0x3f8000002f0e7423 */ /* 0x000fe2000001000e */
[----:B------:R-:W-:Y:S01]  /*1670*/  FMUL.FTZ R13, R48, R13 ;  /* 0x0000000d300d7220 */ /* 0x000fe20000410000 */
[----:B------:R-:W-:Y:S01]  /*1680*/  FFMA.FTZ R19, R50, R19, 1 ;  /* 0x3f80000032137423 */ /* 0x000fe20000010013 */
[----:B------:R-:W-:Y:S01]  /*1690*/  FMUL.FTZ R16, R51, R16 ;  /* 0x0000001033107220 */ /* 0x000fe20000410000 */
[----:B------:R-:W-:Y:S01]  /*16a0*/  FMUL.FTZ R25, R24, R25 ;  /* 0x0000001918197220 */ /* 0x000fe20000410000 */
[----:B------:R-:W-:Y:S01]  /*16b0*/  FMUL.FTZ R13, R13, R14 ;  /* 0x0000000e0d0d7220 */ /* 0x000fe20000410000 */
[----:B------:R-:W-:Y:S01]  /*16c0*/  F2FP.F16.F32.PACK_AB R17, R17, R12 ;  /* 0x0000000c1111723e */ /* 0x000fe200000000ff */
[----:B------:R-:W-:Y:S01]  /*16d0*/  FMUL.FTZ R14, R16, R19 ;  /* 0x00000013100e7220 */ /* 0x000fe20000410000 */
[----:B------:R-:W-:Y:S01]  /*16e0*/  F2FP.F16.F32.PACK_AB R16, R15, R0 ;  /* 0x000000000f10723e */ /* 0x000fe200000000ff */
[C---:B------:R-:W-:Y:S01]  /*16f0*/  IMAD R0, R54.reuse, UR15, RZ ;  /* 0x0000000f36007c24 */ /* 0x040fe2000f8e02ff */
[----:B------:R-:W-:Y:S01]  /*1700*/  F2FP.F16.F32.PACK_AB R18, R25, R18 ;  /* 0x000000121912723e */ /* 0x000fe200000000ff */
[----:B------:R-:W-:Y:S01]  /*1710*/  IMAD.WIDE.U32 R24, R54, UR14, R28 ;  /* 0x0000000e36187c25 */ /* 0x000fe2000f8e001c */
[----:B------:R-:W-:Y:S01]  /*1720*/  F2FP.F16.F32.PACK_AB R19, R14, R13 ;  /* 0x0000000d0e13723e */ /* 0x000fe200000000ff */
[----:B------:R-:W-:Y:S02]  /*1730*/  BAR.SYNC.DEFER_BLOCKING 0x0 ;  /* 0x0000000000007b1d */ /* 0x000fe40000010000 */
[----:B------:R-:W-:Y:S01]  /*1740*/  FMUL.FTZ R34, R37, R34 ;  /* 0x0000002225227220 */ /* 0x000fe20000410000 */
[----:B------:R-:W-:Y:S01]  /*1750*/  IMAD R53, R55, UR14, R0 ;  /* 0x0000000e37357c24 */ /* 0x000fe2000f8e0200 */
[----:B------:R-:W-:Y:S01]  /*1760*/  LEA R28, P0, R24, R56, 0x1 ;  /* 0x00000038181c7211 */ /* 0x000fe200078008ff */
[----:B------:R-:W-:-:S02]  /*1770*/  HADD2.F32 R0, -RZ, R8.H1_H1 ;  /* 0x30000008ff007230 */ /* 0x000fc40000004100 */
[----:B------:R-:W-:Y:S01]  /*1780*/  FMUL.FTZ R38, R38, R39 ;  /* 0x0000002726267220 */ /* 0x000fe20000410000 */
[----:B------:R-:W0:Y:S01]  /*1790*/  LDC R33, c[0x0][0x21c] ;  /* 0x00008700ff217b82 */ /* 0x000e220000000800 */
[----:B------:R-:W-:Y:S01]  /*17a0*/  IADD3 R25, R25, R53, RZ ;  /* 0x0000003519197210 */ /* 0x000fe20007ffe0ff */
[----:B------:R-:W-:Y:S01]  /*17b0*/  FMUL.FTZ R42, R41, R42 ;  /* 0x0000002a292a7220 */ /* 0x000fe20000410000 */
[----:B------:R-:W-:Y:S01]  /*17c0*/  IADD3 R8, P1, R28, R97, RZ ;  /* 0x000000611c087210 */ /* 0x000fe20007f3e0ff */
[----:B------:R-:W-:Y:S01]  /*17d0*/  FMUL.FTZ R44, R44, R45 ;  /* 0x0000002d2c2c7220 */ /* 0x000fe20000410000 */
[----:B------:R-:W-:Y:S01]  /*17e0*/  LEA.HI.X R25, R24, R57, R25, 0x1, P0 ;  /* 0x0000003918197211 */ /* 0x000fe200000f0c19 */
[----:B------:R-:W-:Y:S01]  /*17f0*/  HADD2.F32 R24, -RZ, R9.H1_H1 ;  /* 0x30000009ff187230 */ /* 0x000fe20000004100 */
[----:B------:R-:W-:Y:S01]  /*1800*/  ISETP.NE.U32.AND P0, PT, RZ, UR6, PT ;  /* 0x00000006ff007c0c */ /* 0x000fe2000bf05070 */
[----:B------:R-:W-:Y:S01]  /*1810*/  FMUL.FTZ R48, R47, R48 ;  /* 0x000000302f307220 */ /* 0x000fe20000410000 */
[----:B------:R-:W-:Y:S01]  /*1820*/  IADD3.X R9, R25, R96, RZ, P1, !PT ;  /* 0x0000006019097210 */ /* 0x000fe20000ffe4ff */
        /* <DEDUP_REMOVED lines=11> */
[----:B------:R-:W-:Y:S01]  /*18e0*/  FMUL.FTZ R101, R101, R48 ;  /* 0x0000003065657220 */ /* 0x000fe20000410000 */
[----:B------:R-:W-:Y:S01]  /*18f0*/  FMUL.FTZ R99, R99, R50 ;  /* 0x0000003263637220 */ /* 0x000fe20000410000 */
[----:B-1----:R-:W-:Y:S01]  /*1900*/  HADD2.F32 R18, -RZ, R10.H1_H1 ;  /* 0x3000000aff127230 */ /* 0x002fe20000004100 */
[----:B--2---:R1:W-:Y:S01]  /*1910*/  STG.E.128 desc[UR10][R8.64+-0x200], R12 ;  /* 0xfffe000c08007986 */ /* 0x0043e2000c101d0a */
        /* <DEDUP_REMOVED lines=11> */
[----:B------:R-:W-:Y:S02]  /*19d0*/  F2FP.F16.F32.PACK_AB R11, R50, R11 ;  /* 0x0000000b320b723e */ /* 0x000fe400000000ff */
[----:B------:R-:W-:Y:S02]  /*19e0*/  F2FP.F16.F32.PACK_AB R10, R15, R10 ;  /* 0x0000000a0f0a723e */ /* 0x000fe400000000ff */
[----:B------:R-:W-:Y:S01]  /*19f0*/  F2FP.F16.F32.PACK_AB R9, R38, R9 ;  /* 0x000000092609723e */ /* 0x000fe200000000ff */
[----:B------:R-:W1:Y:S01]  /*1a00*/  LDC.64 R30, c[0x0][0x2c0] ;  /* 0x0000b000ff1e7b82 */ /* 0x000e620000000a00 */
[----:B------:R-:W-:-:S05]  /*1a10*/  F2FP.F16.F32.PACK_AB R8, R13, R8 ;  /* 0x000000080d08723e */ /* 0x000fca00000000ff */
[----:B------:R2:W-:Y:S01]  /*1a20*/  STS.128 [R98], R8 ;  /* 0x0000000862007388 */ /* 0x0005e20000000c00 */
[----:B------:R-:W-:-:S03]  /*1a30*/  NOP ;  /* 0x0000000000007918 */ /* 0x000fc60000000000 */
[----:B------:R-:W3:Y:S01]  /*1a40*/  LDS.128 R12, [R98] ;  /* 0x00000000620c7984 */ /* 0x000ee20000000c00 */
[----:B0-----:R-:W-:-:S04]  /*1a50*/  IMAD R16, R65, R28, RZ ;  /* 0x0000001c41107224 */ /* 0x001fc800078e02ff */
[C---:B------:R-:W-:Y:S02]  /*1a60*/  IMAD R19, R64.reuse, R29, R16 ;  /* 0x0000001d40137224 */ /* 0x040fe400078e0210 */
[----:B------:R-:W-:-:S04]  /*1a70*/  IMAD.WIDE.U32 R16, R64, R28, UR8 ;  /* 0x0000000840107e25 */ /* 0x000fc8000f8e001c */
[----:B-1----:R-:W-:Y:S01]  /*1a80*/  IMAD R28, R30, UR15, RZ ;  /* 0x0000000f1e1c7c24 */ /* 0x002fe2000f8e02ff */
[----:B------:R-:W-:-:S03]  /*1a90*/  IADD3 R17, R17, R19, RZ ;  /* 0x0000001311117210 */ /* 0x000fc60007ffe0ff */
[----:B------:R-:W-:Y:S02]  /*1aa0*/  IMAD R19, R31, UR14, R28 ;  /* 0x0000000e1f137c24 */ /* 0x000fe4000f8e021c */
[----:B------:R-:W-:-:S05]  /*1ab0*/  IMAD.WIDE.U32 R16, R30, UR14, R16 ;  /* 0x0000000e1e107c25 */ /* 0x000fca000f8e0010 */
[----:B--2---:R-:W-:Y:S02]  /*1ac0*/  IADD3 R11, R17, R19, RZ ;  /* 0x00000013110b7210 */ /* 0x004fe40007ffe0ff */
[----:B------:R-:W-:-:S04]  /*1ad0*/  LEA R9, P0, R16, UR6, 0x1 ;  /* 0x0000000610097c11 */ /* 0x000fc8000f8008ff */
[----:B------:R-:W-:Y:S02]  /*1ae0*/  LEA.HI.X R16, R16, UR7, R11, 0x1, P0 ;  /* 0x0000000710107c11 */ /* 0x000fe400080f0c0b */
[----:B------:R-:W-:-:S04]  /*1af0*/  LEA R8, P0, R72, R9, 0x4 ;  /* 0x0000000948087211 */ /* 0x000fc800078020ff */
[----:B------:R-:W-:-:S05]  /*1b00*/  LEA.HI.X R9, R72, R16, R95, 0x4, P0 ;  /* 0x0000001048097211 */ /* 0x000fca00000f245f */
[----:B---3--:R0:W-:Y:S04]  /*1b10*/  STG.E.128 desc[UR10][R8.64+-0x200], R12 ;  /* 0xfffe000c08007986 */ /* 0x0081e8000c101d0a */
.L_x_9850:
        /* <DEDUP_REMOVED lines=43> */
[----:B01----:R-:W0:Y:S01]  /*1dd0*/  LDC.64 R14, c[0x0][0x348] ;  /* 0x0000d200ff0e7b82 */ /* 0x003e220000000a00 */
[----:B------:R-:W-:Y:S01]  /*1de0*/  IADD3 R104, R94, -0x1, RZ ;  /* 0xffffffff5e687810 */ /* 0x000fe20007ffe0ff */
[----:B------:R-:W-:Y:S01]  /*1df0*/  ULDC.64 UR6, c[0x0][0x350] ;  /* 0x0000d40000067ab9 */ /* 0x000fe20000000a00 */
[----:B------:R-:W-:Y:S01]  /*1e00*/  MOV R10, R72 ;  /* 0x00000048000a7202 */ /* 0x000fe20000000f00 */
[----:B------:R-:W-:Y:S01]  /*1e10*/  ULDC.64 UR12, c[0x0][0x370] ;  /* 0x0000dc00000c7ab9 */ /* 0x000fe20000000a00 */
[----:B------:R-:W-:Y:S01]  /*1e20*/  MOV R11, RZ ;  /* 0x000000ff000b7202 */ /* 0x000fe20000000f00 */
[----:B------:R-:W-:Y:S01]  /*1e30*/  UIADD3 UR5, UP0, UR8, -0x100, URZ ;  /* 0xffffff0008057890 */ /* 0x000fe2000ff1e03f */
[----:B------:R-:W-:Y:S01]  /*1e40*/  LEA.HI R0, R104, R104, RZ, 0x1 ;  /* 0x0000006868007211 */ /* 0x000fe200078f08ff */
[----:B------:R-:W1:Y:S01]  /*1e50*/  LDC.64 R16, c[0x0][0x368] ;  /* 0x0000da00ff107b82 */ /* 0x000e620000000a00 */
[----:B------:R-:W-:Y:S01]  /*1e60*/  ULDC.64 UR16, c[0x0][0x230] ;  /* 0x00008c0000107ab9 */ /* 0x000fe20000000a00 */
[----:B------:R-:W-:Y:S01]  /*1e70*/  MOV R121, RZ ;  /* 0x000000ff00797202 */ /* 0x000fe20000000f00 */
[----:B------:R-:W-:Y:S01]  /*1e80*/  IMAD.WIDE.U32 R28, R64, UR16, RZ ;  /* 0x00000010401c7c25 */ /* 0x000fe2000f8e00ff */
[----:B------:R-:W-:Y:S01]  /*1e90*/  LOP3.LUT R13, R0, 0xfffffe, RZ, 0xc0, !PT ;  /* 0x00fffffe000d7812 */ /* 0x000fe200078ec0ff */
[----:B------:R-:W-:Y:S01]  /*1ea0*/  ULDC UR25, c[0x0][0x224] ;  /* 0x0000890000197ab9 */ /* 0x000fe20000000800 */
[----:B------:R-:W-:Y:S01]  /*1eb0*/  MOV R130, RZ ;  /* 0x000000ff00827202 */ /* 0x000fe20000000f00 */
[----:B------:R-:W-:Y:S01]  /*1ec0*/  ULDC UR30, c[0x0][0x21c] ;  /* 0x00008700001e7ab9 */ /* 0x000fe20000000800 */
[----:B------:R-:W-:Y:S01]  /*1ed0*/  IADD3 R104, R104, -R13, RZ ;  /* 0x8000000d68687210 */ /* 0x000fe20007ffe0ff */
[----:B------:R-:W-:Y:S01]  /*1ee0*/  IMAD R13, R69, UR6, RZ ;  /* 0x00000006450d7c24 */ /* 0x000fe2000f8e02ff */
[----:B------:R-:W2:Y:S01]  /*1ef0*/  LDC R119, c[0x0][0x224] ;  /* 0x00008900ff777b82 */ /* 0x000ea20000000800 */
[----:B------:R-:W-:Y:S01]  /*1f00*/  IADD3 R102, R72, 0x200, RZ ;  /* 0x0000020048667810 */ /* 0x000fe20007ffe0ff */
[----:B------:R-:W-:Y:S01]  /*1f10*/  ULDC.64 UR20, c[0x0][0x360] ;  /* 0x0000d80000147ab9 */ /* 0x000fe20000000a00 */
[----:B------:R-:W-:Y:S01]  /*1f20*/  IMAD R13, R68, UR7, R13 ;  /* 0x00000007440d7c24 */ /* 0x000fe2000f8e020d */
[----:B------:R-:W-:Y:S01]  /*1f30*/  ULDC.64 UR26, c[0x0][0x3c8] ;  /* 0x0000f200001a7ab9 */ /* 0x000fe20000000a00 */
[----:B------:R-:W-:Y:S01]  /*1f40*/  ULDC.64 UR22, c[0x0][0x380] ;  /* 0x0000e00000167ab9 */ /* 0x000fe20000000a00 */
[----:B0-----:R-:W-:Y:S01]  /*1f50*/  IMAD R8, R14, UR15, RZ ;  /* 0x0000000f0e087c24 */ /* 0x001fe2000f8e02ff */
[----:B------:R-:W-:Y:S01]  /*1f60*/  ULDC.64 UR28, c[0x0][0x3d0] ;  /* 0x0000f400001c7ab9 */ /* 0x000fe20000000a00 */
[----:B------:R-:W0:Y:S01]  /*1f70*/  LDC R117, c[0x0][0x218] ;  /* 0x00008600ff757b82 */ /* 0x000e220000000800 */
[----:B------:R-:W-:Y:S01]  /*1f80*/  ULDC.64 UR18, c[0x0][0x270] ;  /* 0x00009c0000127ab9 */ /* 0x000fe20000000a00 */
[----:B------:R-:W-:-:S02]  /*1f90*/  IMAD R15, R15, UR14, R8 ;  /* 0x0000000e0f0f7c24 */ /* 0x000fc4000f8e0208 */
[----:B------:R-:W-:-:S04]  /*1fa0*/  IMAD.WIDE.U32 R8, R14, UR14, R10 ;  /* 0x0000000e0e087c25 */ /* 0x000fc8000f8e000a */
[C---:B-1----:R-:W-:Y:S01]  /*1fb0*/  IMAD R12, R16.reuse, UR15, RZ ;  /* 0x0000000f100c7c24 */ /* 0x042fe2000f8e02ff */
[----:B------:R-:W-:Y:S01]  /*1fc0*/  IADD3 R9, R9, R15, RZ ;  /* 0x0000000f09097210 */ /* 0x000fe20007ffe0ff */
[----:B------:R-:W-:Y:S01]  /*1fd0*/  IMAD.WIDE.U32 R10, R16, UR14, R10 ;  /* 0x0000000e100a7c25 */ /* 0x000fe2000f8e000a */
[----:B------:R-:W1:Y:S03]  /*1fe0*/  LDC.64 R30, c[0x0][0x360] ;  /* 0x0000d800ff1e7b82 */ /* 0x000e660000000a00 */
[----:B------:R-:W-:Y:S02]  /*1ff0*/  IMAD R17, R17, UR14, R12 ;  /* 0x0000000e11117c24 */ /* 0x000fe4000f8e020c */
[----:B------:R-:W-:Y:S02]  /*2000*/  IMAD R15, R69, UR12, RZ ;  /* 0x0000000c450f7c24 */ /* 0x000fe4000f8e02ff */
[C---:B------:R-:W-:Y:S01]  /*2010*/  IMAD.WIDE.U32 R8, R68.reuse, UR6, R8 ;  /* 0x0000000644087c25 */ /* 0x040fe2000f8e0008 */
[----:B------:R-:W-:Y:S01]  /*2020*/  IADD3 R11, R11, R17, RZ ;  /* 0x000000110b0b7210 */ /* 0x000fe20007ffe0ff */
[----:B------:R-:W-:Y:S01]  /*2030*/  ULDC.64 UR6, c[0x0][0x3c8] ;  /* 0x0000f20000067ab9 */ /* 0x000fe20000000a00 */
[----:B------:R-:W3:Y:S01]  /*2040*/  LDC.64 R32, c[0x0][0x380] ;  /* 0x0000e000ff207b82 */ /* 0x000ee20000000a00 */
[C---:B------:R-:W-:Y:S01]  /*2050*/  IMAD R15, R68.reuse, UR13, R15 ;  /* 0x0000000d440f7c24 */ /* 0x040fe2000f8e020f */
[----:B------:R-:W-:Y:S01]  /*2060*/  IADD3 R13, R9, R13, RZ ;  /* 0x0000000d090d7210 */ /* 0x000fe20007ffe0ff */
[----:B------:R-:W-:Y:S01]  /*2070*/  IMAD.WIDE.U32 R10, R68, UR12, R10 ;  /* 0x0000000c440a7c25 */ /* 0x000fe2000f8e000a */
[----:B------:R-:W-:Y:S01]  /*2080*/  ULDC.64 UR12, c[0x0][0x3d0] ;  /* 0x0000f400000c7ab9 */ /* 0x000fe20000000a00 */
[C---:B------:R-:W-:Y:S01]  /*2090*/  LEA R48, P0, R8.reuse, UR6, 0x2 ;  /* 0x0000000608307c11 */ /* 0x040fe2000f8010ff */
[----:B------:R-:W-:Y:S01]  /*20a0*/  UMOV UR6, URZ ;  /* 0x0000003f00067c82 */ /* 0x000fe20008000000 */
[----:B------:R-:W-:Y:S01]  /*20b0*/  IADD3 R24, P1, R8, UR5, RZ ;  /* 0x0000000508187c10 */ /* 0x000fe2000ff3e0ff */
[----:B------:R-:W4:Y:S01]  /*20c0*/  LDC.64 R34, c[0x0][0x2d0] ;  /* 0x0000b400ff227b82 */ /* 0x000f220000000a00 */
[----:B------:R-:W-:Y:S01]  /*20d0*/  IADD3 R9, R11, R15, RZ ;  /* 0x0000000f0b097210 */ /* 0x000fe20007ffe0ff */
[----:B------:R-:W-:Y:S01]  /*20e0*/  IMAD R11, R65, UR16, RZ ;  /* 0x00000010410b7c24 */ /* 0x000fe2000f8e02ff */
[----:B------:R-:W-:Y:S01]  /*20f0*/  LEA R62, P3, R10, UR12, 0x2 ;  /* 0x0000000c0a3e7c11 */ /* 0x000fe2000f8610ff */
[----:B------:R-:W-:Y:S01]  /*2100*/  USHF.L.U64.HI UR12, UR8, 0x2, UR9 ;  /* 0x00000002080c7899 */ /* 0x000fe20008010209 */
[----:B------:R-:W-:Y:S01]  /*2110*/  LEA.HI.X R8, R8, UR7, R13, 0x2, P0 ;  /* 0x0000000708087c11 */ /* 0x000fe200080f140d */
[----:B------:R-:W-:Y:S01]  /*2120*/  USHF.L.U32 UR7, UR8, 0x2, URZ ;  /* 0x0000000208077899 */ /* 0x000fe2000800063f */
[----:B------:R-:W-:Y:S01]  /*2130*/  LEA.HI.X R0, R10, UR13, R9, 0x2, P3 ;  /* 0x0000000d0a007c11 */ /* 0x000fe200098f1409 */
[----:B------:R-:W-:Y:S01]  /*2140*/  UIADD3.X UR13, UR9, -0x1, URZ, UP0, !UPT ;  /* 0xffffffff090d7890 */ /* 0x000fe200087fe43f */
[----:B------:R-:W-:Y:S01]  /*2150*/  ISETP.NE.AND P3, PT, R72, RZ, PT ;  /* 0x000000ff4800720c */ /* 0x000fe20003f65270 */
[----:B------:R-:W-:Y:S01]  /*2160*/  IMAD R11, R64, UR17, R11 ;  /* 0x00000011400b7c24 */ /* 0x000fe2000f8e020b */
[----:B------:R-:W-:Y:S01]  /*2170*/  IADD3 R26, P2, R10, UR5, RZ ;  /* 0x000000050a1a7c10 */ /* 0x000fe2000ff5e0ff */
[----:B------:R-:W-:Y:S01]  /*2180*/  UMOV UR5, URZ ;  /* 0x0000003f00057c82 */ /* 0x000fe20008000000 */
[----:B------:R-:W-:Y:S01]  /*2190*/  P2R R10, PR, RZ, 0x8 ;  /* 0x00000008ff0a7803 */ /* 0x000fe20000000000 */
[----:B------:R-:W-:Y:S01]  /*21a0*/  ULDC.64 UR16, c[0x0][0x250] ;  /* 0x0000940000107ab9 */ /* 0x000fe20000000a00 */
[----:B------:R-:W-:-:S02]  /*21b0*/  IADD3 R48, P3, R48, UR7, RZ ;  /* 0x0000000730307c10 */ /* 0x000fc4000ff7e0ff */
[----:B------:R-:W-:Y:S02]  /*21c0*/  IADD3.X R25, R13, UR13, RZ, P1, !PT ;  /* 0x0000000d0d197c10 */ /* 0x000fe40008ffe4ff */
[----:B------:R-:W-:Y:S02]  /*21d0*/  IADD3.X R8, R8, UR12, RZ, P3, !PT ;  /* 0x0000000c08087c10 */ /* 0x000fe40009ffe4ff */
[C---:B------:R-:W-:Y:S02]  /*21e0*/  IADD3 R36, P1, R48.reuse, -0x380, RZ ;  /* 0xfffffc8030247810 */ /* 0x040fe40007f3e0ff */
[----:B------:R-:W-:Y:S02]  /*21f0*/  IADD3.X R27, R9, UR13, RZ, P2, !PT ;  /* 0x0000000d091b7c10 */ /* 0x000fe400097fe4ff */
[----:B------:R-:W-:Y:S02]  /*2200*/  IADD3 R38, P2, R48, -0x300, RZ ;  /* 0xfffffd0030267810 */ /* 0x000fe40007f5e0ff */
[----:B------:R-:W-:-:S02]  /*2210*/  IADD3 R62, P4, R62, UR7, RZ ;  /* 0x000000073e3e7c10 */ /* 0x000fc4000ff9e0ff */
[----:B------:R-:W-:Y:S02]  /*2220*/  IADD3 R40, P3, R48, -0x280, RZ ;  /* 0xfffffd8030287810 */ /* 0x000fe40007f7e0ff */
[----:B------:R-:W-:Y:S02]  /*2230*/  IADD3.X R37, R8, -0x1, RZ, P1, !PT ;  /* 0xffffffff08257810 */ /* 0x000fe40000ffe4ff */
[----:B------:R-:W-:Y:S02]  /*2240*/  IADD3 R44, P1, R48, -0x180, RZ ;  /* 0xfffffe80302c7810 */ /* 0x000fe40007f3e0ff */
[----:B------:R-:W-:Y:S02]  /*2250*/  IADD3.X R39, R8, -0x1, RZ, P2, !PT ;  /* 0xffffffff08277810 */ /* 0x000fe400017fe4ff */
[C---:B------:R-:W-:Y:S02]  /*2260*/  IADD3 R42, P5, R48.reuse, -0x200, RZ ;  /* 0xfffffe00302a7810 */ /* 0x040fe40007fbe0ff */
[----:B------:R-:W-:-:S02]  /*2270*/  IADD3 R46, P2, R48, -0x100, RZ ;  /* 0xffffff00302e7810 */ /* 0x000fc40007f5e0ff */
[----:B------:R-:W-:Y:S02]  /*2280*/  IADD3.X R41, R8, -0x1, RZ, P3, !PT ;  /* 0xffffffff08297810 */ /* 0x000fe40001ffe4ff */
[----:B------:R-:W-:Y:S01]  /*2290*/  IADD3.X R0, R0, UR12, RZ, P4, !PT ;  /* 0x0000000c00007c10 */ /* 0x000fe2000a7fe4ff */
[----:B------:R-:W-:Y:S01]  /*22a0*/  ULDC.64 UR12, c[0x0][0x238] ;  /* 0x00008e00000c7ab9 */ /* 0x000fe20000000a00 */
[----:B------:R-:W-:Y:S02]  /*22b0*/  IADD3 R48, P3, R48, -0x80, RZ ;  /* 0xffffff8030307810 */ /* 0x000fe40007f7e0ff */
[----:B------:R-:W-:Y:S02]  /*22c0*/  IADD3 R50, P4, R62, -0x380, RZ ;  /* 0xfffffc803e327810 */ /* 0x000fe40007f9e0ff */
[----:B------:R-:W-:Y:S02]  /*22d0*/  IADD3.X R45, R8, -0x1, RZ, P1, !PT ;  /* 0xffffffff082d7810 */ /* 0x000fe40000ffe4ff */
[----:B------:R-:W-:-:S02]  /*22e0*/  IADD3 R52, P1, R62, -0x300, RZ ;  /* 0xfffffd003e347810 */ /* 0x000fc40007f3e0ff */
[C---:B------:R-:W-:Y:S02]  /*22f0*/  IADD3.X R43, R8.reuse, -0x1, RZ, P5, !PT ;  /* 0xffffffff082b7810 */ /* 0x040fe40002ffe4ff */
[C---:B------:R-:W-:Y:S02]  /*2300*/  IADD3.X R47, R8.reuse, -0x1, RZ, P2, !PT ;  /* 0xffffffff082f7810 */ /* 0x040fe400017fe4ff */
[----:B------:R-:W-:Y:S02]  /*2310*/  IADD3.X R49, R8, -0x1, RZ, P3, !PT ;  /* 0xffffffff08317810 */ /* 0x000fe40001ffe4ff */
[----:B------:R-:W-:Y:S02]  /*2320*/  IADD3.X R51, R0, -0x1, RZ, P4, !PT ;  /* 0xffffffff00337810 */ /* 0x000fe400027fe4ff */
[C---:B------:R-:W-:Y:S02]  /*2330*/  IADD3 R54, P2, R62.reuse, -0x280, RZ ;  /* 0xfffffd803e367810 */ /* 0x040fe40007f5e0ff */
[----:B------:R-:W-:-:S02]  /*2340*/  IADD3 R56, P5, R62, -0x200, RZ ;  /* 0xfffffe003e387810 */ /* 0x000fc40007fbe0ff */
[C---:B------:R-:W-:Y:S02]  /*2350*/  IADD3 R58, P3, R62.reuse, -0x180, RZ ;  /* 0xfffffe803e3a7810 */ /* 0x040fe40007f7e0ff */
[----:B------:R-:W-:Y:S02]  /*2360*/  IADD3 R60, P4, R62, -0x100, RZ ;  /* 0xffffff003e3c7810 */ /* 0x000fe40007f9e0ff */
[----:B------:R-:W-:Y:S02]  /*2370*/  IADD3.X R53, R0, -0x1, RZ, P1, !PT ;  /* 0xffffffff00357810 */ /* 0x000fe40000ffe4ff */
[----:B------:R-:W-:Y:S02]  /*2380*/  IADD3 R62, P1, R62, -0x80, RZ ;  /* 0xffffff803e3e7810 */ /* 0x000fe40007f3e0ff */
[----:B------:R-:W-:Y:S02]  /*2390*/  ISETP.NE.AND P0, PT, R72, 0x1f, PT ;  /* 0x0000001f4800780c */ /* 0x000fe40003f05270 */
[----:B------:R-:W-:-:S02]  /*23a0*/  IADD3 R115, R29, R11, RZ ;  /* 0x0000000b1d737210 */ /* 0x000fc40007ffe0ff */
[C---:B------:R-:W-:Y:S02]  /*23b0*/  IADD3.X R55, R0.reuse, -0x1, RZ, P2, !PT ;  /* 0xffffffff00377810 */ /* 0x040fe400017fe4ff */
[C---:B------:R-:W-:Y:S02]  /*23c0*/  IADD3.X R57, R0.reuse, -0x1, RZ, P5, !PT ;  /* 0xffffffff00397810 */ /* 0x040fe40002ffe4ff */
[C---:B------:R-:W-:Y:S02]  /*23d0*/  IADD3.X R59, R0.reuse, -0x1, RZ, P3, !PT ;  /* 0xffffffff003b7810 */ /* 0x040fe40001ffe4ff */
[C---:B------:R-:W-:Y:S02]  /*23e0*/  IADD3.X R61, R0.reuse, -0x1, RZ, P4, !PT ;  /* 0xffffffff003d7810 */ /* 0x040fe400027fe4ff */
[----:B01234-:R-:W-:-:S07]  /*23f0*/  IADD3.X R63, R0, -0x1, RZ, P1, !PT ;  /* 0xffffffff003f7810 */ /* 0x01ffce0000ffe4ff */
.L_x_9872:
[----:B------:R-:W-:Y:S01]  /*2400*/  SHF.R.S32.HI R151, RZ, 0x1f, R121 ;  /* 0x0000001fff977819 */ /* 0x000fe20000011479 */
[----:B----4-:R-:W-:-:S04]  /*2410*/  IMAD.WIDE.U32 R8, R121, UR16, RZ ;  /* 0x0000001079087c25 */ /* 0x010fc8000f8e00ff */
        /* <DEDUP_REMOVED lines=12> */
[C---:B0-----:R-:W-:Y:S02]  /*24e0*/  IMAD R15, R121.reuse, UR13, R0 ;  /* 0x0000000d790f7c24 */ /* 0x041fe4000f8e0200 */
[----:B------:R-:W-:-:S04]  /*24f0*/  IMAD.WIDE.U32 R12, R121, UR12, R12 ;  /* 0x0000000c790c7c25 */ /* 0x000fc8000f8e000c */
[C---:B------:R-:W-:Y:S01]  /*2500*/  IMAD R19, R121.reuse, UR19, R14 ;  /* 0x0000001379137c24 */ /* 0x040fe2000f8e020e */
[----:B------:R-:W-:Y:S01]  /*2510*/  LEA R14, P1, R12, R34, 0x2 ;  /* 0x000000220c0e7211 */ /* 0x000fe200078210ff */
[----:B------:R-:W-:Y:S01]  /*2520*/  IMAD.WIDE.U32 R16, R121, UR18, RZ ;  /* 0x0000001279107c25 */ /* 0x000fe2000f8e00ff */
[----:B------:R-:W-:-:S04]  /*2530*/  IADD3 R13, R13, R15, RZ ;  /* 0x0000000f0d0d7210 */ /* 0x000fc80007ffe0ff */
[----:B------:R-:W-:Y:S02]  /*2540*/  LEA.HI.X R15, R12, R35, R13, 0x2, P1 ;  /* 0x000000230c0f7211 */ /* 0x000fe400008f140d */
[C---:B------:R-:W-:Y:S02]  /*2550*/  LEA R0, P2, R16.reuse, R92, 0x1 ;  /* 0x0000005c10007211 */ /* 0x040fe400078408ff */
[----:B------:R-:W-:Y:S01]  /*2560*/  IADD3 R17, R17, R19, RZ ;  /* 0x0000001311117210 */ /* 0x000fe20007ffe0ff */
[----:B---3--:R-:W3:Y:S03]  /*2570*/  LDG.E R100, desc[UR10][R14.64] ;  /* 0x0000000a0e647981 */ /* 0x008ee6000c1e1900 */
[----:B------:R-:W-:Y:S02]  /*2580*/  LEA.HI.X R17, R16, R93, R17, 0x1, P2 ;  /* 0x0000005d10117211 */ /* 0x000fe400010f0c11 */
[----:B------:R-:W-:-:S04]  /*2590*/  IADD3 R16, P1, R0, R97, RZ ;  /* 0x0000006100107210 */ /* 0x000fc80007f3e0ff */
[----:B------:R-:W-:Y:S02]  /*25a0*/  IADD3.X R17, R17, R96, RZ, P1, !PT ;  /* 0x0000006011117210 */ /* 0x000fe40000ffe4ff */
[----:B------:R-:W-:Y:S01]  /*25b0*/  ISETP.GT.AND P1, PT, R94, 0x1, PT ;  /* 0x000000015e00780c */ /* 0x000fe20003f24270 */
[----:B--2---:R-:W-:Y:S01]  /*25c0*/  STS.128 [R98], R8 ;  /* 0x0000000862007388 */ /* 0x004fe20000000c00 */
[----:B------:R-:W-:-:S03]  /*25d0*/  NOP ;  /* 0x0000000000007918 */ /* 0x000fc60000000000 */
[----:B------:R-:W2:Y:S01]  /*25e0*/  LDG.E.128 R16, desc[UR10][R16.64] ;  /* 0x0000000a10107981 */ /* 0x000ea2000c1e1d00 */
[----:B------:R-:W-:Y:S02]  /*25f0*/  ISETP.EQ.AND P1, PT, R146, RZ, P1 ;  /* 0x000000ff9200720c */ /* 0x000fe40000f22270 */
[----:B------:R-:W-:Y:S01]  /*2600*/  ISETP.NE.AND P3, PT, R72, RZ, PT ;  /* 0x000000ff4800720c */ /* 0x000fe20003f65270 */
[----:B------:R-:W0:Y:S10]  /*2610*/  LDS.128 R8, [R98] ;  /* 0x0000000062087984 */ /* 0x000e340000000c00 */
[----:B-1----:R-:W1:Y:S01]  /*2620*/  @P1 LDC R149, c[0x0][0x21c] ;  /* 0x00008700ff951b82 */ /* 0x002e620000000800 */
[----:B---3--:R-:W-:-:S04]  /*2630*/  FMUL.FTZ R159, R100, 1.4426950216293334961 ;  /* 0x3fb8aa3b649f7820 */ /* 0x008fc80000410000 */
[----:B------:R-:W-:Y:S01]  /*2640*/  FMUL.FTZ R0, R120, R159 ;  /* 0x0000009f78007220 */ /* 0x000fe20000410000 */
[----:B------:R-:W-:-:S05]  /*2650*/  LEA R13, R104, R121, 0x8 ;  /* 0x00000079680d7211 */ /* 0x000fca00078e40ff */
[----:B------:R-:W3:Y:S01]  /*2660*/  MUFU.EX2 R0, R0 ;  /* 0x0000000000007308 */ /* 0x000ee20000000800 */
[----:B------:R-:W-:Y:S02]  /*2670*/  SEL R13, R13, R102, !P3 ;  /* 0x000000660d0d7207 */ /* 0x000fe40005800000 */
[----:B------:R-:W-:Y:S02]  /*2680*/  @P1 IADD3 R12, R94, -0x2, RZ ;  /* 0xfffffffe5e0c1810 */ /* 0x000fe40007ffe0ff */
[----:B------:R-:W-:-:S03]  /*2690*/  LEA R147, R13, R74, 0x2 ;  /* 0x0000004a0d937211 */ /* 0x000fc600078e10ff */
[----:B-1----:R-:W-:Y:S02]  /*26a0*/  @P1 IMAD R149, R12, R149, R121 ;  /* 0x000000950c951224 */ /* 0x002fe400078e0279 */
[-C--:B------:R-:W-:Y:S01]  /*26b0*/  FMUL.FTZ R155, R137, R159.reuse ;  /* 0x0000009f899b7220 */ /* 0x080fe20000410000 */
[----:B------:R-:W-:-:S05]  /*26c0*/  FMUL.FTZ R152, R118, R159 ;  /* 0x0000009f76987220 */ /* 0x000fca0000410000 */
[----:B------:R-:W1:Y:S01]  /*26d0*/  MUFU.EX2 R155, R155 ;  /* 0x0000009b009b7308 */ /* 0x000e620000000800 */
[----:B------:R-:W-:Y:S01]  /*26e0*/  HFMA2.MMA R153, -RZ, RZ, 0, 0 ;  /* 0x00000000ff997435 */ /* 0x000fe200000001ff */
[----:B------:R-:W-:-:S06]  /*26f0*/  @P1 IMAD.WIDE R148, R149, 0x8, R22 ;  /* 0x0000000895941825 */ /* 0x000fcc00078e0216 */
[----:B------:R-:W4:Y:S01]  /*2700*/  MUFU.EX2 R152, R152 ;  /* 0x0000009800987308 */ /* 0x000f220000000800 */
[----:B0-----:R-:W-:Y:S02]  /*2710*/  HADD2.F32 R150, -RZ, R11.H1_H1 ;  /* 0x3000000bff967230 */ /* 0x001fe40000004100 */
[-C--:B------:R-:W-:Y:S01]  /*2720*/  FMUL.FTZ R154, R135, R159.reuse ;  /* 0x0000009f879a7220 */ /* 0x080fe20000410000 */
[-C--:B------:R-:W-:Y:S01]  /*2730*/  FMUL.FTZ R156, R116, R159.reuse ;  /* 0x0000009f749c7220 */ /* 0x080fe20000410000 */
[----:B------:R-:W-:-:S04]  /*2740*/  FMUL.FTZ R157, R133, R159 ;  /* 0x0000009f859d7220 */ /* 0x000fc80000410000 */
[----:B------:R-:W0:Y:S01]  /*2750*/  MUFU.EX2 R154, R154 ;  /* 0x0000009a009a7308 */ /* 0x000e220000000800 */
[----:B------:R-:W-:Y:S01]  /*2760*/  FMUL.FTZ R145, R120, R145 ;  /* 0x0000009178917220 */ /* 0x000fe20000410000 */
[----:B------:R-:W-:-:S06]  /*2770*/  FMUL.FTZ R142, R118, R142 ;  /* 0x0000008e768e7220 */ /* 0x000fcc0000410000 */
[----:B------:R-:W0:Y:S08]  /*2780*/  MUFU.EX2 R156, R156 ;  /* 0x0000009c009c7308 */ /* 0x000e300000000800 */
[----:B------:R-:W0:Y:S01]  /*2790*/  MUFU.EX2 R157, R157 ;  /* 0x0000009d009d7308 */ /* 0x000e220000000800 */
[----:B------:R-:W-:Y:S01]  /*27a0*/  BSSY B0, `(.L_x_9852) ;  /* 0x0000044000007945 */ /* 0x000fe20003800000 */
[----:B--2---:R2:W-:Y:S01]  /*27b0*/  STS.128 [R98+0x210], R16 ;  /* 0x0002101062007388 */ /* 0x0045e20000000c00 */
[----:B------:R-:W-:-:S03]  /*27c0*/  NOP ;  /* 0x0000000000007918 */ /* 0x000fc60000000000 */
[----:B------:R-:W0:Y:S04]  /*27d0*/  LDS.128 R12, [R98+0x210] ;  /* 0x00021000620c7984 */ /* 0x000e280000000c00 */
[----:B---3--:R3:W-:Y:S01]  /*27e0*/  STS [R147+0xe98], R0 ;  /* 0x000e980093007388 */ /* 0x0087e20000000800 */
[----:B------:R-:W-:Y:S06]  /*27f0*/  BAR.SYNC.DEFER_BLOCKING 0x0 ;  /* 0x0000000000007b1d */ /* 0x000fec0000010000 */
[----:B------:R1:W5:Y:S02]  /*2800*/  @P1 LDG.E R153, desc[UR10][R148.64+0x4] ;  /* 0x0000040a94991981 */ /* 0x000364000c1e1900 */
[----:B-1----:R-:W-:-:S02]  /*2810*/  HADD2.F32 R148, -RZ, R11.H0_H0 ;  /* 0x2000000bff947230 */ /* 0x002fc40000004100 */
[----:B------:R-:W-:-:S04]  /*2820*/  FMUL.FTZ R11, R0, R155 ;  /* 0x0000009b000b7220 */ /* 0x000fc80000410000 */
[----:B----4-:R-:W-:Y:S01]  /*2830*/  FMUL.FTZ R161, R152, R11 ;  /* 0x0000000b98a17220 */ /* 0x010fe20000410000 */
[----:B------:R-:W-:Y:S01]  /*2840*/  FMUL.FTZ R11, R131, R132 ;  /* 0x00000084830b7220 */ /* 0x000fe20000410000 */
[----:B------:R-:W-:-:S06]  /*2850*/  @P0 LEA R132, R72, R74, 0x2 ;  /* 0x0000004a48840211 */ /* 0x000fcc00078e10ff */
[----:B------:R-:W1:Y:S01]  /*2860*/  @P0 LDS R132, [R132+0x169c] ;  /* 0x00169c0084840984 */ /* 0x000e620000000800 */
[--C-:B--2---:R-:W-:Y:S02]  /*2870*/  HADD2.F32 R16, -RZ, R8.reuse.H0_H0 ;  /* 0x20000008ff107230 */ /* 0x104fe40000004100 */
[----:B------:R-:W-:Y:S02]  /*2880*/  HADD2.F32 R18, -RZ, R8.H1_H1 ;  /* 0x30000008ff127230 */ /* 0x000fe40000004100 */
[--C-:B0-----:R-:W-:Y:S02]  /*2890*/  HADD2.F32 R168, -RZ, R15.reuse.H0_H0 ;  /* 0x2000000fffa87230 */ /* 0x101fe40000004100 */
[----:B------:R-:W-:Y:S02]  /*28a0*/  HADD2.F32 R170, -RZ, R15.H1_H1 ;  /* 0x3000000fffaa7230 */ /* 0x000fe40000004100 */
[----:B------:R-:W-:Y:S01]  /*28b0*/  FMUL.FTZ R15, R137, R144 ;  /* 0x00000090890f7220 */ /* 0x000fe20000410000 */
[----:B------:R-:W-:-:S02]  /*28c0*/  HADD2.F32 R17, -RZ, R9.H0_H0 ;  /* 0x20000009ff117230 */ /* 0x000fc40000004100 */
[----:B------:R-:W-:Y:S02]  /*28d0*/  HADD2.F32 R19, -RZ, R9.H1_H1 ;  /* 0x30000009ff137230 */ /* 0x000fe40000004100 */
[CC--:B------:R-:W-:Y:S01]  /*28e0*/  FMUL.FTZ R9, R114.reuse, R159.reuse ;  /* 0x0000009f72097220 */ /* 0x0c0fe20000410000 */
[--C-:B------:R-:W-:Y:S02]  /*28f0*/  HADD2.F32 R160, -RZ, R13.reuse.H0_H0 ;  /* 0x2000000dffa07230 */ /* 0x100fe40000004100 */
[----:B------:R-:W-:Y:S01]  /*2900*/  FMUL.FTZ R159, R131, R159 ;  /* 0x0000009f839f7220 */ /* 0x000fe20000410000 */
[----:B------:R-:W-:Y:S02]  /*2910*/  HADD2.F32 R162, -RZ, R13.H1_H1 ;  /* 0x3000000dffa27230 */ /* 0x000fe40000004100 */
[----:B------:R-:W-:Y:S01]  /*2920*/  FMUL.FTZ R13, R114, R134 ;  /* 0x00000086720d7220 */ /* 0x000fe20000410000 */
[----:B------:R-:W-:Y:S01]  /*2930*/  FMUL.FTZ R169, R16, R145 ;  /* 0x0000009110a97220 */ /* 0x000fe20000410000 */
[----:B------:R-:W-:Y:S01]  /*2940*/  FMUL.FTZ R134, R18, R15 ;  /* 0x0000000f12867220 */ /* 0x000fe20000410000 */
[----:B------:R-:W-:-:S02]  /*2950*/  HADD2.F32 R8, -RZ, R12.H0_H0 ;  /* 0x2000000cff087230 */ /* 0x000fc40000004100 */
[----:B------:R-:W-:Y:S02]  /*2960*/  HADD2.F32 R158, -RZ, R12.H1_H1 ;  /* 0x3000000cff9e7230 */ /* 0x000fe40000004100 */
[----:B------:R-:W-:Y:S01]  /*2970*/  FMUL.FTZ R12, R116, R138 ;  /* 0x0000008a740c7220 */ /* 0x000fe20000410000 */
[--C-:B------:R-:W-:Y:S01]  /*2980*/  HADD2.F32 R164, -RZ, R14.reuse.H0_H0 ;  /* 0x2000000effa47230 */ /* 0x100fe20000004100 */
[----:B------:R0:W2:Y:S01]  /*2990*/  MUFU.EX2 R138, R9 ;  /* 0x00000009008a7308 */ /* 0x0000a20000000800 */
[----:B------:R-:W-:Y:S02]  /*29a0*/  HADD2.F32 R166, -RZ, R14.H1_H1 ;  /* 0x3000000effa67230 */ /* 0x000fe40000004100 */
[----:B------:R-:W-:Y:S01]  /*29b0*/  FMUL.FTZ R14, R135, R140 ;  /* 0x0000008c870e7220 */ /* 0x000fe20000410000 */
[----:B------:R-:W-:Y:S01]  /*29c0*/  FMUL.FTZ R171, R17, R142 ;  /* 0x0000008e11ab7220 */ /* 0x000fe20000410000 */
[----:B---3--:R-:W-:-:S03]  /*29d0*/  HADD2.F32 R147, -RZ, R10.H0_H0 ;  /* 0x2000000aff937230 */ /* 0x008fc60000004100 */
[----:B------:R3:W4:Y:S01]  /*29e0*/  MUFU.EX2 R183, R159 ;  /* 0x0000009f00b77308 */ /* 0x0007220000000800 */
[----:B0-----:R-:W-:Y:S01]  /*29f0*/  FFMA.FTZ R9, R155, R169, R134 ;  /* 0x000000a99b097223 */ /* 0x001fe20000010086 */
[----:B------:R-:W-:Y:S01]  /*2a00*/  FMUL.FTZ R161, R154, R161 ;  /* 0x000000a19aa17220 */ /* 0x000fe20000410000 */
[----:B------:R-:W-:Y:S02]  /*2a10*/  FMUL.FTZ R173, R19, R14 ;  /* 0x0000000e13ad7220 */ /* 0x000fe40000410000 */
[----:B------:R-:W-:Y:S01]  /*2a20*/  FFMA.FTZ R9, R152, R9, R171 ;  /* 0x0000000998097223 */ /* 0x000fe200000100ab */
[----:B------:R-:W-:Y:S02]  /*2a30*/  HADD2.F32 R149, -RZ, R10.H1_H1 ;  /* 0x3000000aff957230 */ /* 0x000fe40000004100 */
[----:B------:R-:W-:Y:S01]  /*2a40*/  FMUL.FTZ R10, R133, R136 ;  /* 0x00000088850a7220 */ /* 0x000fe20000410000 */
[----:B------:R-:W-:Y:S01]  /*2a50*/  FMUL.FTZ R140, R156, R161 ;  /* 0x000000a19c8c7220 */ /* 0x000fe20000410000 */
[----:B------:R-:W-:Y:S01]  /*2a60*/  FMUL.FTZ R175, R147, R12 ;  /* 0x0000000c93af7220 */ /* 0x000fe20000410000 */
[----:B------:R-:W-:Y:S01]  /*2a70*/  FFMA.FTZ R9, R154, R9, R173 ;  /* 0x000000099a097223 */ /* 0x000fe200000100ad */
[----:B------:R-:W-:Y:S01]  /*2a80*/  FMUL.FTZ R136, R149, R10 ;  /* 0x0000000a95887220 */ /* 0x000fe20000410000 */
[----:B------:R-:W-:Y:S01]  /*2a90*/  FMUL.FTZ R161, R157, R140 ;  /* 0x0000008c9da17220 */ /* 0x000fe20000410000 */
[----:B------:R-:W-:Y:S01]  /*2aa0*/  FMUL.FTZ R168, R101, R168 ;  /* 0x000000a865a87220 */ /* 0x000fe20000410000 */
[----:B---3--:R-:W-:Y:S01]  /*2ab0*/  FMUL.FTZ R159, R99, R170 ;  /* 0x000000aa639f7220 */ /* 0x008fe20000410000 */
[----:B------:R-:W-:Y:S01]  /*2ac0*/  FFMA.FTZ R9, R156, R9, R175 ;  /* 0x000000099c097223 */ /* 0x000fe200000100af */
[----:B------:R-:W-:Y:S01]  /*2ad0*/  FMUL.FTZ R163, R111, R158 ;  /* 0x0000009e6fa37220 */ /* 0x000fe20000410000 */
[----:B------:R-:W-:Y:S01]  /*2ae0*/  FMUL.FTZ R177, R148, R13 ;  /* 0x0000000d94b17220 */ /* 0x000fe20000410000 */
[----:B------:R-:W-:Y:S01]  /*2af0*/  FMUL.FTZ R144, R150, R11 ;  /* 0x0000000b96907220 */ /* 0x000fe20000410000 */
[----:B--2---:R-:W-:Y:S01]  /*2b00*/  FMUL.FTZ R161, R138, R161 ;  /* 0x000000a18aa17220 */ /* 0x004fe20000410000 */
[----:B------:R-:W-:Y:S01]  /*2b10*/  FMUL.FTZ R164, R105, R164 ;  /* 0x000000a469a47220 */ /* 0x000fe20000410000 */
[----:B------:R-:W-:Y:S01]  /*2b20*/  FMUL.FTZ R167, R103, R166 ;  /* 0x000000a667a77220 */ /* 0x000fe20000410000 */
[----:B----4-:R-:W-:Y:S01]  /*2b30*/  FFMA.FTZ R158, R183, R159, R168 ;  /* 0x0000009fb79e7223 */ /* 0x010fe200000100a8 */
[----:B------:R-:W-:Y:S01]  /*2b40*/  FFMA.FTZ R140, R157, R9, R136 ;  /* 0x000000099d8c7223 */ /* 0x000fe20000010088 */
[----:B-1----:R-:W-:Y:S06]  /*2b50*/  @P0 BRA `(.L_x_9853) ;  /* 0x0000000000200947 */ /* 0x002fec0003800000 */
[----:B------:R-:W-:-:S13]  /*2b60*/  ISETP.NE.AND P0, PT, R94, R119, PT ;  /* 0x000000775e00720c */ /* 0x000fda0003f05270 */
[----:B------:R-:W-:-:S04]  /*2b70*/  @P0 LEA.HI R9, R94, R94, RZ, 0x1 ;  /* 0x0000005e5e090211 */ /* 0x000fc800078f08ff */
[----:B------:R-:W-:-:S04]  /*2b80*/  @P0 LOP3.LUT R9, R9, 0xfffffe, RZ, 0xc0, !PT ;  /* 0x00fffffe09090812 */ /* 0x000fc800078ec0ff */
[----:B------:R-:W-:-:S04]  /*2b90*/  @P0 IADD3 R132, -R9, R94, RZ ;  /* 0x0000005e09840210 */ /* 0x000fc80007ffe1ff */
[----:B------:R-:W-:Y:S02]  /*2ba0*/  @P0 LEA R9, R132, R121, 0x8 ;  /* 0x0000007984090211 */ /* 0x000fe400078e40ff */
[----:B------:R-:W-:Y:S02]  /*2bb0*/  MOV R132, 0x3f800000 ;  /* 0x3f80000000847802 */ /* 0x000fe40000000f00 */
[----:B------:R-:W-:-:S05]  /*2bc0*/  @P0 LEA R9, R9, R74, 0x2 ;  /* 0x0000004a09090211 */ /* 0x000fca00078e10ff */
[----:B------:R0:W1:Y:S02]  /*2bd0*/  @P0 LDS R132, [R9+0xe98] ;  /* 0x000e980009840984 */ /* 0x0000640000000800 */
.L_x_9853:
[----:B------:R-:W-:Y:S05]  /*2be0*/  BSYNC B0 ;  /* 0x0000000000007941 */ /* 0x000fea0003800000 */
.L_x_9852:
[----:B-1----:R-:W-:Y:S01]  /*2bf0*/  FMUL.FTZ R179, R183, R132 ;  /* 0x00000084b7b37220 */ /* 0x002fe20000410000 */
        /* <DEDUP_REMOVED lines=16> */
[----:B------:R-:W-:Y:S01]  /*2d00*/  ISETP.GE.AND P0, PT, R73, 0x1, PT ;  /* 0x000000014900780c */ /* 0x000fe20003f06270 */
[----:B------:R-:W-:Y:S01]  /*2d10*/  FFMA.FTZ R162, R152, R162, R163 ;  /* 0x000000a298a27223 */ /* 0x000fe200000100a3 */
[----:B------:R-:W-:Y:S01]  /*2d20*/  ISETP.NE.AND P1, PT, R146, 0x1f, PT ;  /* 0x0000001f9200780c */ /* 0x000fe20003f25270 */
[----:B------:R-:W-:Y:S01]  /*2d30*/  FMUL.FTZ R8, R152, R181 ;  /* 0x000000b598087220 */ /* 0x000fe20000410000 */
[----:B------:R-:W-:Y:S01]  /*2d40*/  LEA R178, R121, R74, 0x3 ;  /* 0x0000004a79b27211 */ /* 0x000fe200078e18ff */
[C---:B------:R-:W-:Y:S01]  /*2d50*/  FFMA.FTZ R166, R155.reuse, R162, R140 ;  /* 0x000000a29ba67223 */ /* 0x040fe2000001008c */
[----:B------:R-:W-:Y:S01]  /*2d60*/  ULEA UR7, UR25, UR4, 0x8 ;  /* 0x0000000419077291 */ /* 0x000fe2000f8e403f */
[----:B------:R-:W-:Y:S01]  /*2d70*/  FMUL.FTZ R181, R155, R8 ;  /* 0x000000089bb57220 */ /* 0x000fe20000410000 */
[----:B------:R-:W-:Y:S01]  /*2d80*/  USHF.L.U32 UR24, UR5, 0x2, URZ ;  /* 0x0000000205187899 */ /* 0x000fe2000800063f */
[----:B------:R-:W-:Y:S01]  /*2d90*/  BSSY B0, `(.L_x_9854) ;  /* 0x00000af000007945 */ /* 0x000fe20003800000 */
[----:B------:R-:W2:Y:S01]  /*2da0*/  SHFL.DOWN PT, R170, R166, 0x1, 0x1f ;  /* 0x08201f00a6aa7f89 */ /* 0x000ea200000e0000 */
[----:B------:R-:W-:-:S03]  /*2db0*/  UIADD3 UR7, UR7, -0x100, URZ ;  /* 0xffffff0007077890 */ /* 0x000fc6000fffe03f */
[----:B------:R-:W3:Y:S03]  /*2dc0*/  SHFL.DOWN PT, R162, R181, 0x1, 0x1f ;  /* 0x08201f00b5a27f89 */ /* 0x000ee600000e0000 */
[----:B------:R-:W-:Y:S01]  /*2dd0*/  IADD3 R180, R117, -UR7, -R72 ;  /* 0x8000000775b47c10 */ /* 0x000fe2000fffe848 */
[----:B0-----:R-:W-:-:S03]  /*2de0*/  @P0 FFMA.FTZ R158, R179, R9, R158 ;  /* 0x00000009b39e0223 */ /* 0x001fc6000001009e */
[----:B------:R-:W-:Y:S01]  /*2df0*/  ISETP.GE.AND P2, PT, R180, 0x1, PT ;  /* 0x00000001b400780c */ /* 0x000fe20003f46270 */
[----:B-1----:R-:W-:Y:S01]  /*2e00*/  @P0 FMUL.FTZ R179, R179, R160 ;  /* 0x000000a0b3b30220 */ /* 0x002fe20000410000 */
        /* <DEDUP_REMOVED lines=40> */
[----:B------:R-:W-:-:S03]  /*3090*/  ISETP.NE.AND P1, PT, R72, RZ, PT ;  /* 0x000000ff4800720c */ /* 0x000fc60003f25270 */
        /* <DEDUP_REMOVED lines=16> */
[----:B------:R-:W-:Y:S02]  /*31a0*/  SHFL.IDX PT, R169, R166, RZ, 0x1f ;  /* 0x00001fffa6a97589 */ /* 0x000fe400000e0000 */
[----:B------:R-:W-:Y:S01]  /*31b0*/  FFMA.FTZ R179, R155, R185, R134 ;  /* 0x000000b99bb37223 */ /* 0x000fe20000010086 */
[----:B------:R-:W-:Y:S01]  /*31c0*/  HADD2.F32 R134, -RZ, R7.H0_H0 ;  /* 0x20000007ff867230 */ /* 0x000fe20000004100 */
[----:B------:R-:W0:Y:S02]  /*31d0*/  SHFL.IDX PT, R0, R181, RZ, 0x1f ;  /* 0x00001fffb5007589 */ /* 0x000e2400000e0000 */
[----:B------:R-:W-:-:S04]  /*31e0*/  FFMA.FTZ R170, R152, R179, R171 ;  /* 0x000000b398aa7223 */ /* 0x000fc800000100ab */
[----:B------:R-:W-:Y:S01]  /*31f0*/  FFMA.FTZ R160, R17, -R142, R170 ;  /* 0x8000008e11a07223 */ /* 0x000fe200000100aa */
        /* <DEDUP_REMOVED lines=8> */
[----:B------:R-:W-:-:S02]  /*3280*/  HADD2.F32 R136, -RZ, R6.H1_H1 ;  /* 0x30000006ff887230 */ /* 0x000fc40000004100 */
[----:B------:R-:W-:Y:S01]  /*3290*/  FMUL.FTZ R173, R131, R153 ;  /* 0x0000009983ad7220 */ /* 0x000fe20000410000 */
[-C--:B------:R-:W-:Y:S01]  /*32a0*/  FFMA.FTZ R158, R138, R159.reuse, R167 ;  /* 0x0000009f8a9e7223 */ /* 0x080fe200000100a7 */
[----:B------:R-:W-:Y:S01]  /*32b0*/  FMUL.FTZ R171, R114, R159 ;  /* 0x0000009f72ab7220 */ /* 0x000fe20000410000 */
[----:B------:R-:W-:Y:S01]  /*32c0*/  FFMA.FTZ R187, R138, R176, R177 ;  /* 0x000000b08abb7223 */ /* 0x000fe200000100b1 */
[----:B------:R-:W-:Y:S02]  /*32d0*/  HADD2.F32 R138, -RZ, R6.H0_H0 ;  /* 0x20000006ff8a7230 */ /* 0x000fe40000004100 */
[----:B------:R-:W-:Y:S01]  /*32e0*/  FFMA.FTZ R157, R157, R158, R164 ;  /* 0x0000009e9d9d7223 */ /* 0x000fe200000100a4 */
[C---:B0-----:R-:W-:Y:S01]  /*32f0*/  FFMA.FTZ R9, R0.reuse, R9, R169 ;  /* 0x0000000900097223 */ /* 0x041fe200000100a9 */
[----:B------:R-:W-:Y:S01]  /*3300*/  FMUL.FTZ R8, R0, R8 ;  /* 0x0000000800087220 */ /* 0x000fe20000410000 */
[----:B------:R-:W-:Y:S01]  /*3310*/  FFMA.FTZ R0, R16, -R145, R185 ;  /* 0x8000009110007223 */ /* 0x000fe200000100b9 */
[----:B------:R-:W-:Y:S01]  /*3320*/  FFMA.FTZ R156, R156, R157, R165 ;  /* 0x0000009d9c9c7223 */ /* 0x000fe200000100a5 */
[----:B------:R-:W-:Y:S01]  /*3330*/  FMUL.FTZ R162, R134, R171 ;  /* 0x000000ab86a27220 */ /* 0x000fe20000410000 */
[----:B------:R-:W-:Y:S01]  /*3340*/  FMUL.FTZ R169, R133, R158 ;  /* 0x0000009e85a97220 */ /* 0x000fe20000410000 */
[----:B------:R-:W-:Y:S01]  /*3350*/  @!P1 STS.64 [R178+0x1718], R8 ;  /* 0x00171808b2009388 */ /* 0x000fe20000000a00 */
[-C--:B------:R-:W-:Y:S01]  /*3360*/  FFMA.FTZ R161, R154, R156.reuse, R161 ;  /* 0x0000009c9aa17223 */ /* 0x080fe200000100a1 */
[----:B------:R-:W-:Y:S01]  /*3370*/  FFMA.FTZ R154, R18, -R15, R179 ;  /* 0x8000000f129a7223 */ /* 0x000fe200000100b3 */
[----:B------:R-:W-:Y:S01]  /*3380*/  FFMA.FTZ R189, R183, R187, R144 ;  /* 0x000000bbb7bd7223 */ /* 0x000fe20000010090 */
[----:B------:R0:W-:Y:S01]  /*3390*/  STS [R75+0x18], R162 ;  /* 0x000018a24b007388 */ /* 0x0001e20000000800 */
[-C--:B------:R-:W-:Y:S01]  /*33a0*/  FFMA.FTZ R152, R152, R161.reuse, R163 ;  /* 0x000000a198987223 */ /* 0x080fe200000100a3 */
[----:B------:R-:W-:Y:S01]  /*33b0*/  FMUL.FTZ R145, R118, R161 ;  /* 0x000000a176917220 */ /* 0x000fe20000410000 */
[----:B------:R-:W-:Y:S01]  /*33c0*/  FMUL.FTZ R163, R135, R156 ;  /* 0x0000009c87a37220 */ /* 0x000fe20000410000 */
[----:B------:R-:W-:Y:S01]  /*33d0*/  FMUL.FTZ R144, R136, R169 ;  /* 0x000000a988907220 */ /* 0x000fe20000410000 */
[-C--:B------:R-:W-:Y:S01]  /*33e0*/  FFMA.FTZ R155, R155, R152.reuse, R140 ;  /* 0x000000989b9b7223 */ /* 0x080fe2000001008c */
[----:B------:R-:W-:Y:S01]  /*33f0*/  FMUL.FTZ R15, R137, R152 ;  /* 0x00000098890f7220 */ /* 0x000fe20000410000 */
[----:B------:R-:W-:-:S02]  /*3400*/  HADD2.F32 R140, -RZ, R5.H1_H1 ;  /* 0x30000005ff8c7230 */ /* 0x000fc40000004100 */
[----:B------:R-:W-:Y:S01]  /*3410*/  FMUL.FTZ R164, R132, R173 ;  /* 0x000000ad84a47220 */ /* 0x000fe20000410000 */
[----:B------:R-:W-:Y:S01]  /*3420*/  FMUL.FTZ R165, R120, R155 ;  /* 0x0000009b78a57220 */ /* 0x000fe20000410000 */
[----:B0-----:R-:W-:Y:S01]  /*3430*/  FFMA.FTZ R162, R19, -R14, R172 ;  /* 0x8000000e13a27223 */ /* 0x001fe200000100ac */
[----:B------:R0:W-:Y:S01]  /*3440*/  STS [R75+0x14], R144 ;  /* 0x000014904b007388 */ /* 0x0001e20000000800 */
[----:B------:R-:W-:Y:S01]  /*3450*/  FMUL.FTZ R166, R140, R163 ;  /* 0x000000a38ca67220 */ /* 0x000fe20000410000 */
[----:B------:R-:W-:Y:S01]  /*3460*/  FFMA.FTZ R9, R0, R165, RZ ;  /* 0x000000a500097223 */ /* 0x000fe200000100ff */
[----:B------:R-:W-:Y:S01]  /*3470*/  FMUL.FTZ R167, R116, R157 ;  /* 0x0000009d74a77220 */ /* 0x000fe20000410000 */
[----:B------:R1:W-:Y:S02]  /*3480*/  STS [R75+0x1c], R164 ;  /* 0x00001ca44b007388 */ /* 0x0003e40000000800 */
[----:B------:R-:W-:Y:S01]  /*3490*/  FFMA.FTZ R9, R154, R15, R9 ;  /* 0x0000000f9a097223 */ /* 0x000fe20000010009 */
[----:B------:R-:W-:Y:S01]  /*34a0*/  FMUL.FTZ R168, R138, R167 ;  /* 0x000000a78aa87220 */ /* 0x000fe20000410000 */
[----:B------:R-:W-:Y:S02]  /*34b0*/  STS [R75+0xc], R166 ;  /* 0x00000ca64b007388 */ /* 0x000fe40000000800 */
[----:B------:R-:W-:Y:S01]  /*34c0*/  FFMA.FTZ R9, R160, R145, R9 ;  /* 0x00000091a0097223 */ /* 0x000fe20000010009 */
[--C-:B0-----:R-:W-:Y:S01]  /*34d0*/  HADD2.F32 R144, -RZ, R4.reuse.H1_H1 ;  /* 0x30000004ff907230 */ /* 0x101fe20000004100 */
[----:B------:R0:W-:Y:S02]  /*34e0*/  STS [R75+0x10], R168 ;  /* 0x000010a84b007388 */ /* 0x0001e40000000800 */
[----:B------:R-:W-:Y:S01]  /*34f0*/  FFMA.FTZ R8, R162, R163, R9 ;  /* 0x000000a3a2087223 */ /* 0x000fe20000010009 */
[----:B------:R-:W-:Y:S01]  /*3500*/  FFMA.FTZ R163, R147, -R12, R174 ;  /* 0x8000000c93a37223 */ /* 0x000fe200000100ae */
[----:B------:R-:W-:Y:S01]  /*3510*/  FMUL.FTZ R12, R142, R145 ;  /* 0x000000918e0c7220 */ /* 0x000fe20000410000 */
[----:B------:R-:W-:-:S02]  /*3520*/  HADD2.F32 R145, -RZ, R4.H0_H0 ;  /* 0x20000004ff917230 */ /* 0x000fc40000004100 */
[----:B-1----:R-:W-:Y:S01]  /*3530*/  FFMA.FTZ R164, R149, -R10, R176 ;  /* 0x8000000a95a47223 */ /* 0x002fe200000100b0 */
[----:B------:R-:W-:Y:S01]  /*3540*/  FFMA.FTZ R167, R163, R167, R8 ;  /* 0x000000a7a3a77223 */ /* 0x000fe20000010008 */
        /* <DEDUP_REMOVED lines=8> */
[----:B------:R-:W-:Y:S01]  /*35d0*/  FFMA.FTZ R178, R165, R171, R14 ;  /* 0x000000aba5b27223 */ /* 0x000fe2000001000e */
[----:B------:R0:W-:Y:S01]  /*35e0*/  STS [R75], R8 ;  /* 0x000000084b007388 */ /* 0x0001e20000000800 */
[----:B------:R-:W-:Y:S01]  /*35f0*/  FMUL.FTZ R14, R113, R185 ;  /* 0x000000b9710e7220 */ /* 0x000fe20000410000 */
[----:B-1----:R-:W-:Y:S01]  /*3600*/  FMUL.FTZ R12, R111, R179 ;  /* 0x000000b36f0c7220 */ /* 0x002fe20000410000 */
[----:B------:R-:W-:Y:S01]  /*3610*/  FFMA.FTZ R166, R150, -R11, R189 ;  /* 0x8000000b96a67223 */ /* 0x000fe200000100bd */
[----:B------:R-:W-:Y:S01]  /*3620*/  BAR.SYNC.DEFER_BLOCKING 0x0 ;  /* 0x0000000000007b1d */ /* 0x000fe20000010000 */
[----:B--2---:R-:W-:Y:S01]  /*3630*/  FMUL.FTZ R10, R105, R174 ;  /* 0x000000ae690a7220 */ /* 0x004fe20000410000 */
[----:B0-----:R-:W-:Y:S01]  /*3640*/  FMUL.FTZ R8, R107, R172 ;  /* 0x000000ac6b087220 */ /* 0x001fe20000410000 */
[----:B------:R-:W-:-:S03]  /*3650*/  FMUL.FTZ R172, R101, R187 ;  /* 0x000000bb65ac7220 */ /* 0x000fc60000410000 */
        /* <DEDUP_REMOVED lines=21> */
[----:B0-----:R-:W-:Y:S02]  /*37b0*/  IMAD R12, R151, UR22, RZ ;  /* 0x00000016970c7c24 */ /* 0x001fe4000f8e02ff */
[----:B------:R-:W-:-:S04]  /*37c0*/  IMAD.WIDE.U32 R8, R121, UR20, R24 ;  /* 0x0000001479087c25 */ /* 0x000fc8000f8e0018 */
[C---:B------:R-:W-:Y:S02]  /*37d0*/  IMAD R13, R121.reuse, UR21, R10 ;  /* 0x00000015790d7c24 */ /* 0x040fe4000f8e020a */
[C---:B------:R-:W-:Y:S01]  /*37e0*/  IMAD R15, R121.reuse, UR23, R12 ;  /* 0x00000017790f7c24 */ /* 0x040fe2000f8e020c */
[----:B------:R-:W-:Y:S01]  /*37f0*/  LEA R12, P2, R8, UR26, 0x2 ;  /* 0x0000001a080c7c11 */ /* 0x000fe2000f8410ff */
[----:B------:R-:W-:Y:S01]  /*3800*/  IMAD.WIDE.U32 R10, R121, UR22, R26 ;  /* 0x00000016790a7c25 */ /* 0x000fe2000f8e001a */
[----:B------:R-:W-:-:S04]  /*3810*/  IADD3 R13, R9, R13, RZ ;  /* 0x0000000d090d7210 */ /* 0x000fc80007ffe0ff */
[----:B------:R-:W-:Y:S02]  /*3820*/  IADD3 R9, R11, R15, RZ ;  /* 0x0000000f0b097210 */ /* 0x000fe40007ffe0ff */
[----:B------:R-:W-:Y:S02]  /*3830*/  LEA R14, P3, R10, UR28, 0x2 ;  /* 0x0000001c0a0e7c11 */ /* 0x000fe4000f8610ff */
[----:B------:R-:W-:Y:S02]  /*3840*/  LEA.HI.X R13, R8, UR27, R13, 0x2, P2 ;  /* 0x0000001b080d7c11 */ /* 0x000fe400090f140d */
[----:B------:R-:W-:-:S03]  /*3850*/  LEA.HI.X R15, R10, UR29, R9, 0x2, P3 ;  /* 0x0000001d0a0f7c11 */ /* 0x000fc600098f1409 */
[----:B------:R3:W-:Y:S04]  /*3860*/  REDG.E.ADD.F32.FTZ.RN.STRONG.GPU desc[UR10][R12.64], R171 ;  /* 0x000000ab0c0079a6 */ /* 0x0007e8000c10f38a */
[----:B--2---:R3:W-:Y:S02]  /*3870*/  REDG.E.ADD.F32.FTZ.RN.STRONG.GPU desc[UR10][R14.64], R185 ;  /* 0x000000b90e0079a6 */ /* 0x0047e4000c10f38a */
.L_x_9855:
[----:B------:R-:W-:Y:S05]  /*3880*/  BSYNC B0 ;  /* 0x0000000000007941 */ /* 0x000fea0003800000 */
.L_x_9854:
[----:B---3--:R2:W3:Y:S01]  /*3890*/  LDS R13, [R76+0x4a0] ;  /* 0x0004a0004c0d7984 */ /* 0x0084e20000000800 */
[----:B------:R-:W-:Y:S01]  /*38a0*/  ISETP.GE.AND P2, PT, R180, 0x21, PT ;  /* 0x00000021b400780c */ /* 0x000fe20003f46270 */
[----:B------:R-:W-:Y:S01]  /*38b0*/  USHF.L.U64.HI UR7, UR5, 0x2, UR6 ;  /* 0x0000000205077899 */ /* 0x000fe20008010206 */
[----:B------:R-:W-:Y:S01]  /*38c0*/  FMUL.FTZ R173, R166, R173 ;  /* 0x000000ada6ad7220 */ /* 0x000fe20000410000 */
[----:B------:R-:W-:Y:S01]  /*38d0*/  BSSY B0, `(.L_x_9856) ;  /* 0x000000f000007945 */ /* 0x000fe20003800000 */
[C---:B------:R-:W-:Y:S02]  /*38e0*/  ISETP.GE.AND P3, PT, R180.reuse, 0x41, PT ;  /* 0x00000041b400780c */ /* 0x040fe40003f66270 */
[----:B------:R-:W-:Y:S01]  /*38f0*/  ISETP.GE.AND P6, PT, R180, 0x61, PT ;  /* 0x00000061b400780c */ /* 0x000fe20003fc6270 */
[----:B-1----:R-:W-:Y:S02]  /*3900*/  IMAD R8, R30, UR7, RZ ;  /* 0x000000071e087c24 */ /* 0x002fe4000f8e02ff */
[----:B0-----:R-:W-:Y:S01]  /*3910*/  FADD.FTZ R12, R178, R173 ;  /* 0x000000adb20c7221 */ /* 0x001fe20000010000 */
        /* <DEDUP_REMOVED lines=10> */
.L_x_9857:
[----:B------:R-:W-:Y:S05]  /*39c0*/  BSYNC B0 ;  /* 0x0000000000007941 */ /* 0x000fea0003800000 */
.L_x_9856:
[----:B0--3--:R0:W1:Y:S01]  /*39d0*/  LDS R13, [R77+0x520] ;  /* 0x000520004d0d7984 */ /* 0x0090620000000800 */
        /* <DEDUP_REMOVED lines=8> */
.L_x_9859:
[----:B------:R-:W-:Y:S05]  /*3a60*/  BSYNC B0 ;  /* 0x0000000000007941 */ /* 0x000fea0003800000 */
.L_x_9858:
[----:B-12---:R1:W2:Y:S01]  /*3a70*/  LDS R13, [R78+0x5a0] ;  /* 0x0005a0004e0d7984 */ /* 0x0062a20000000800 */
        /* <DEDUP_REMOVED lines=11> */
[----:B--2---:R3:W-:Y:S02]  /*3b30*/  REDG.E.ADD.F32.FTZ.RN.STRONG.GPU desc[UR10][R8.64], R13 ;  /* 0x0000000d080079a6 */ /* 0x0047e4000c10f38a */
.L_x_9861:
[----:B------:R-:W-:Y:S05]  /*3b40*/  BSYNC B0 ;  /* 0x0000000000007941 */ /* 0x000fea0003800000 */
.L_x_9860:
        /* <DEDUP_REMOVED lines=9> */
.L_x_9863:
[----:B------:R-:W-:Y:S05]  /*3be0*/  BSYNC B0 ;  /* 0x0000000000007941 */ /* 0x000fea0003800000 */
.L_x_9862:
        /* <DEDUP_REMOVED lines=9> */
.L_x_9865:
[----:B------:R-:W-:Y:S05]  /*3c80*/  BSYNC B0 ;  /* 0x0000000000007941 */ /* 0x000fea0003800000 */
.L_x_9864:
[----:B0---4-:R0:W4:Y:S01]  /*3c90*/  LDS R13, [R81+0x720] ;  /* 0x00072000510d7984 */ /* 0x0111220000000800 */
        /* <DEDUP_REMOVED lines=8> */
.L_x_9867:
[----:B------:R-:W-:Y:S05]  /*3d20*/  BSYNC B0 ;  /* 0x0000000000007941 */ /* 0x000fea0003800000 */
.L_x_9866:
        /* <DEDUP_REMOVED lines=9> */
.L_x_9869:
[----:B------:R-:W-:Y:S05]  /*3dc0*/  BSYNC B0 ;  /* 0x0000000000007941 */ /* 0x000fea0003800000 */
.L_x_9868:
[----:B0-----:R-:W0:Y:S01]  /*3dd0*/  SHFL.DOWN P2, R9, R12, 0x1, 0x1f ;  /* 0x08201f000c097f89 */ /* 0x001e220000040000 */
[----:B------:R-:W-:Y:S01]  /*3de0*/  ISETP.NE.AND P3, PT, R73, RZ, PT ;  /* 0x000000ff4900720c */ /* 0x000fe20003f65270 */
        /* <DEDUP_REMOVED lines=8> */
[----:B------:R-:W-:Y:S01]  /*3e70*/  FFMA.FTZ R110, R135, R19, R110 ;  /* 0x00000013876e7223 */ /* 0x000fe2000001006e */
[----:B------:R-:W-:Y:S01]  /*3e80*/  BSSY B0, `(.L_x_9870) ;  /* 0x000003c000007945 */ /* 0x000fe20003800000 */
[----:B------:R-:W-:Y:S01]  /*3e90*/  FMUL.FTZ R161, R160, R161 ;  /* 0x000000a1a0a17220 */ /* 0x000fe20000410000 */
[----:B------:R-:W-:Y:S01]  /*3ea0*/  FMUL.FTZ R0, R0, R155 ;  /* 0x0000009b00007220 */ /* 0x000fe20000410000 */
[----:B------:R-:W5:Y:S01]  /*3eb0*/  @!P3 S2R R11, SR_CgaCtaId ;  /* 0x00000000000bb919 */ /* 0x000f620000008800 */
[----:B------:R-:W-:Y:S01]  /*3ec0*/  @!P3 MOV R8, 0x400 ;  /* 0x000004000008b802 */ /* 0x000fe20000000f00 */
[----:B------:R-:W-:Y:S01]  /*3ed0*/  FFMA.FTZ R125, R116, R147, R125 ;  /* 0x00000093747d7223 */ /* 0x000fe2000001007d */
[----:B------:R-:W-:Y:S01]  /*3ee0*/  FFMA.FTZ R127, R118, R17, R127 ;  /* 0x00000011767f7223 */ /* 0x000fe2000001007f */
[----:B------:R-:W-:Y:S01]  /*3ef0*/  FFMA.FTZ R129, R120, R16, R129 ;  /* 0x0000001078817223 */ /* 0x000fe20000010081 */
[----:B0-----:R-:W-:-:S05]  /*3f00*/  @P2 FADD R9, R12, R9 ;  /* 0x000000090c092221 */ /* 0x001fca0000000000 */
[----:B------:R-:W0:Y:S01]  /*3f10*/  SHFL.DOWN P2, R10, R9, 0x2, 0x1f ;  /* 0x08401f00090a7f89 */ /* 0x000e220000040000 */
[----:B-----5:R-:W-:Y:S01]  /*3f20*/  @!P3 LEA R74, R11, R8, 0x18 ;  /* 0x000000080b4ab211 */ /* 0x020fe200078ec0ff */
[-C--:B------:R-:W-:Y:S01]  /*3f30*/  FMUL.FTZ R8, R100, R159.reuse ;  /* 0x0000009f64087220 */ /* 0x080fe20000410000 */
[----:B------:R-:W-:-:S03]  /*3f40*/  FMUL.FTZ R11, R148, R159 ;  /* 0x0000009f940b7220 */ /* 0x000fc60000410000 */
[----:B------:R-:W-:Y:S01]  /*3f50*/  FMUL.FTZ R165, R165, R8 ;  /* 0x00000008a5a57220 */ /* 0x000fe20000410000 */
[C---:B------:R-:W-:Y:S01]  /*3f60*/  FMUL.FTZ R8, R100.reuse, R157 ;  /* 0x0000009d64087220 */ /* 0x040fe20000410000 */
[----:B0-----:R-:W-:Y:S01]  /*3f70*/  @P2 FADD R10, R9, R10 ;  /* 0x0000000a090a2221 */ /* 0x001fe20000000000 */
[----:B------:R-:W-:Y:S01]  /*3f80*/  FMUL.FTZ R9, R100, R158 ;  /* 0x0000009e64097220 */ /* 0x000fe20000410000 */
[----:B------:R-:W-:Y:S01]  /*3f90*/  FFMA.FTZ R123, R114, R11, R123 ;  /* 0x0000000b727b7223 */ /* 0x000fe2000001007b */
[----:B------:R-:W-:Y:S02]  /*3fa0*/  FMUL.FTZ R163, R163, R8 ;  /* 0x00000008a3a37220 */ /* 0x000fe40000410000 */
[----:B----4-:R-:W0:Y:S01]  /*3fb0*/  SHFL.DOWN P2, R13, R10, 0x4, 0x1f ;  /* 0x08801f000a0d7f89 */ /* 0x010e220000040000 */
[----:B------:R-:W-:Y:S01]  /*3fc0*/  FMUL.FTZ R9, R164, R9 ;  /* 0x00000009a4097220 */ /* 0x000fe20000410000 */
[----:B------:R-:W-:-:S03]  /*3fd0*/  FFMA.FTZ R8, R138, R147, R163 ;  /* 0x000000938a087223 */ /* 0x000fc600000100a3 */
[----:B------:R-:W-:Y:S01]  /*3fe0*/  FFMA.FTZ R149, R136, R149, R9 ;  /* 0x0000009588957223 */ /* 0x000fe20000010009 */
[----:B------:R-:W-:Y:S01]  /*3ff0*/  FMUL.FTZ R9, R100, R156 ;  /* 0x0000009c64097220 */ /* 0x000fe20000410000 */
[----:B------:R-:W-:Y:S01]  /*4000*/  FADD.FTZ R141, R8, R141 ;  /* 0x0000008d088d7221 */ /* 0x000fe20000010000 */
[----:B------:R-:W-:Y:S01]  /*4010*/  FFMA.FTZ R8, R142, R17, R161 ;  /* 0x000000118e087223 */ /* 0x000fe200000100a1 */
[----:B------:R-:W-:Y:S01]  /*4020*/  FADD.FTZ R124, R149, R124 ;  /* 0x0000007c957c7221 */ /* 0x000fe20000010000 */
[----:B------:R-:W-:Y:S02]  /*4030*/  FMUL.FTZ R9, R162, R9 ;  /* 0x00000009a2097220 */ /* 0x000fe40000410000 */
[----:B------:R-:W-:Y:S02]  /*4040*/  FADD.FTZ R143, R8, R143 ;  /* 0x0000008f088f7221 */ /* 0x000fe40000010000 */
[----:B------:R-:W-:Y:S01]  /*4050*/  FFMA.FTZ R19, R140, R19, R9 ;  /* 0x000000138c137223 */ /* 0x000fe20000010009 */
[----:B------:R-:W-:-:S03]  /*4060*/  FMUL.FTZ R9, R18, R152 ;  /* 0x0000009812097220 */ /* 0x000fc60000410000 */
[----:B------:R-:W-:Y:S01]  /*4070*/  FADD.FTZ R126, R19, R126 ;  /* 0x0000007e137e7221 */ /* 0x000fe20000010000 */
[----:B------:R-:W-:Y:S01]  /*4080*/  FFMA.FTZ R112, R137, R9, R112 ;  /* 0x0000000989707223 */ /* 0x000fe20000010070 */
[----:B0-----:R-:W-:Y:S01]  /*4090*/  @P2 FADD R13, R10, R13 ;  /* 0x0000000d0a0d2221 */ /* 0x001fe20000000000 */
[----:B------:R-:W-:Y:S01]  /*40a0*/  FFMA.FTZ R10, R134, R11, R165 ;  /* 0x0000000b860a7223 */ /* 0x000fe200000100a5 */
[----:B------:R-:W-:-:S03]  /*40b0*/  FMUL.FTZ R11, R100, R152 ;  /* 0x00000098640b7220 */ /* 0x000fc60000410000 */
[----:B------:R-:W0:Y:S01]  /*40c0*/  SHFL.DOWN P2, R14, R13, 0x8, 0x1f ;  /* 0x09001f000d0e7f89 */ /* 0x000e220000040000 */
[----:B------:R-:W-:Y:S01]  /*40d0*/  FMUL.FTZ R11, R154, R11 ;  /* 0x0000000b9a0b7220 */ /* 0x000fe20000410000 */
[----:B------:R-:W-:-:S03]  /*40e0*/  FADD.FTZ R139, R10, R139 ;  /* 0x0000008b0a8b7221 */ /* 0x000fc60000010000 */
[----:B------:R-:W-:Y:S01]  /*40f0*/  FFMA.FTZ R11, R144, R9, R11 ;  /* 0x00000009900b7223 */ /* 0x000fe2000001000b */
[----:B------:R-:W-:-:S03]  /*4100*/  FFMA.FTZ R9, R145, R16, R0 ;  /* 0x0000001091097223 */ /* 0x000fc60000010000 */
        /* <DEDUP_REMOVED lines=19> */
.L_x_9871:
[----:B------:R-:W-:Y:S05]  /*4240*/  BSYNC B0 ;  /* 0x0000000000007941 */ /* 0x000fea0003800000 */
.L_x_9870:
[----:B------:R-:W-:Y:S01]  /*4250*/  IADD3 R121, R121, 0x1, RZ ;  /* 0x0000000179797810 */ /* 0x000fe20007ffe0ff */
[----:B------:R-:W-:-:S03]  /*4260*/  UIADD3 UR5, UP0, UR5, 0x1, URZ ;  /* 0x0000000105057890 */ /* 0x000fc6000ff1e03f */
[----:B------:R-:W-:Y:S01]  /*4270*/  ISETP.GE.AND P1, PT, R121, UR30, PT ;  /* 0x0000001e79007c0c */ /* 0x000fe2000bf26270 */
[----:B------:R-:W-:-:S12]  /*4280*/  UIADD3.X UR6, URZ, UR6, URZ, UP0, !UPT ;  /* 0x000000063f067290 */ /* 0x000fd800087fe43f */
[----:B------:R-:W-:Y:S05]  /*4290*/  @!P1 BRA `(.L_x_9872) ;  /* 0xffffffe000589947 */ /* 0x000fea000383ffff */
.L_x_9851:
[----:B------:R-:W-:Y:S01]  /*42a0*/  BAR.SYNC.DEFER_BLOCKING 0x0 ;  /* 0x0000000000007b1d */ /* 0x000fe20000010000 */
[----:B------:R-:W-:Y:S01]  /*42b0*/  F2FP.F16.F32.PACK_AB R115, R106, R123 ;  /* 0x0000007b6a73723e */ /* 0x000fe200000000ff */
[----:B------:R-:W-:Y:S01]  /*42c0*/  FADD.FTZ R71, R71, R130 ;  /* 0x0000008247477221 */ /* 0x000fe20000010000 */
[----:B------:R-:W-:Y:S01]  /*42d0*/  F2FP.F16.F32.PACK_AB R114, R108, R125 ;  /* 0x0000007d6c72723e */ /* 0x000fe200000000ff */
[----:B------:R-:W-:Y:S01]  /*42e0*/  UIADD3 UR4, UR4, -0x100, URZ ;  /* 0xffffff0004047890 */ /* 0x000fe2000fffe03f */
[----:B------:R-:W-:-:S03]  /*42f0*/  F2FP.F16.F32.PACK_AB R113, R110, R127 ;  /* 0x0000007f6e71723e */ /* 0x000fc600000000ff */
[----:B------:R-:W5:Y:S01]  /*4300*/  LDC.64 R6, c[0x0][0x390] ;  /* 0x0000e400ff067b82 */ /* 0x000f620000000a00 */
[----:B------:R-:W-:Y:S02]  /*4310*/  F2FP.F16.F32.PACK_AB R112, R112, R129 ;  /* 0x000000817070723e */ /* 0x000fe400000000ff */
[----:B------:R-:W-:Y:S02]  /*4320*/  LEA R30, R73, R74, 0x4 ;  /* 0x0000004a491e7211 */ /* 0x000fe400078e20ff */
[C---:B------:R-:W-:Y:S02]  /*4330*/  SHF.L.U32 R32, R72.reuse, 0x4, RZ ;  /* 0x0000000448207819 */ /* 0x040fe400000006ff */
[----:B------:R-:W-:Y:S01]  /*4340*/  SHF.L.U64.HI R31, R72, 0x4, R95 ;  /* 0x00000004481f7819 */ /* 0x000fe2000001025f */
[----:B01----:R-:W0:Y:S01]  /*4350*/  LDC.64 R12, c[0x0][0x388] ;  /* 0x0000e200ff0c7b82 */ /* 0x003e220000000a00 */
[----:B------:R-:W-:Y:S02]  /*4360*/  F2FP.F16.F32.PACK_AB R19, R122, R139 ;  /* 0x0000008b7a13723e */ /* 0x000fe400000000ff */
[----:B------:R-:W-:-:S02]  /*4370*/  F2FP.F16.F32.PACK_AB R18, R124, R141 ;  /* 0x0000008d7c12723e */ /* 0x000fc400000000ff */
[----:B------:R-:W-:Y:S02]  /*4380*/  F2FP.F16.F32.PACK_AB R17, R126, R143 ;  /* 0x0000008f7e11723e */ /* 0x000fe400000000ff */
[----:B------:R-:W-:Y:S01]  /*4390*/  F2FP.F16.F32.PACK_AB R16, R128, R130 ;  /* 0x000000828010723e */ /* 0x000fe200000000ff */
[----:B----4-:R-:W1:Y:S01]  /*43a0*/  LDC.64 R14, c[0x0][0x3e0] ;  /* 0x0000f800ff0e7b82 */ /* 0x010e620000000a00 */
[----:B------:R-:W-:Y:S01]  /*43b0*/  FADD.FTZ R128, R71, R128 ;  /* 0x0000008047807221 */ /* 0x000fe20000010000 */
[----:B------:R-:W-:Y:S01]  /*43c0*/  STS.128 [R30], R112 ;  /* 0x000000701e007388 */ /* 0x000fe20000000c00 */
[----:B------:R-:W-:-:S03]  /*43d0*/  NOP ;  /* 0x0000000000007918 */ /* 0x000fc60000000000 */
[----:B------:R-:W4:Y:S01]  /*43e0*/  LDS.128 R8, [R30] ;  /* 0x000000001e087984 */ /* 0x000f220000000c00 */
[-C--:B-----5:R-:W-:Y:S01]  /*43f0*/  IMAD R0, R65, R6.reuse, RZ ;  /* 0x0000000641007224 */ /* 0x0a0fe200078e02ff */
[----:B------:R-:W5:Y:S01]  /*4400*/  LDC.64 R24, c[0x0][0x3b0] ;  /* 0x0000ec00ff187b82 */ /* 0x000f620000000a00 */
[----:B------:R-:W-:-:S04]  /*4410*/  IMAD.WIDE.U32 R4, R64, R6, UR8 ;  /* 0x0000000840047e25 */ /* 0x000fc8000f8e0006 */
[----:B------:R-:W-:Y:S01]  /*4420*/  FADD.FTZ R143, R128, R143 ;  /* 0x0000008f808f7221 */ /* 0x000fe20000010000 */
[----:B------:R-:W-:Y:S01]  /*4430*/  ISETP.GT.AND P5, PT, R94, 0x1, PT ;  /* 0x000000015e00780c */ /* 0x000fe20003fa4270 */
[----:B------:R-:W-:Y:S02]  /*4440*/  IMAD R7, R64, R7, R0 ;  /* 0x0000000740077224 */ /* 0x000fe400078e0200 */
[----:B------:R-:W-:Y:S01]  /*4450*/  FADD.FTZ R126, R143, R126 ;  /* 0x0000007e8f7e7221 */ /* 0x000fe20000010000 */
[----:B0-----:R-:W-:Y:S01]  /*4460*/  IMAD R0, R12, UR15, RZ ;  /* 0x0000000f0c007c24 */ /* 0x001fe2000f8e02ff */
[----:B------:R-:W0:Y:S01]  /*4470*/  LDC.64 R26, c[0x0][0x3a8] ;  /* 0x0000ea00ff1a7b82 */ /* 0x000e220000000a00 */
        /* <DEDUP_REMOVED lines=8> */
[----:B------:R-:W2:Y:S03]  /*4500*/  LDC.64 R28, c[0x0][0x3f0] ;  /* 0x0000fc00ff1c7b82 */ /* 0x000ea60000000a00 */
[----:B------:R-:W-:Y:S01]  /*4510*/  FADD.FTZ R71, R124, R139 ;  /* 0x0000008b7c477221 */ /* 0x000fe20000010000 */
[----:B------:R-:W-:-:S02]  /*4520*/  IADD3 R88, P4, R88, -0x200, RZ ;  /* 0xfffffe0058587810 */ /* 0x000fc40007f9e0ff */
[----:B------:R-:W-:Y:S01]  /*4530*/  IADD3 R0, R5, R7, RZ ;  /* 0x0000000705007210 */ /* 0x000fe20007ffe0ff */
[----:B------:R-:W-:Y:S01]  /*4540*/  FADD.FTZ R71, R71, R122 ;  /* 0x0000007a47477221 */ /* 0x000fe20000010000 */
[----:B-1----:R-:W-:Y:S02]  /*4550*/  LEA R12, P0, R4, R14, 0x1 ;  /* 0x0000000e040c7211 */ /* 0x002fe400078008ff */
[----:B------:R-:W-:Y:S02]  /*4560*/  IADD3 R94, R94, -0x1, RZ ;  /* 0xffffffff5e5e7810 */ /* 0x000fe40007ffe0ff */
[----:B------:R-:W-:Y:S01]  /*4570*/  LEA.HI.X R4, R4, R15, R0, 0x1, P0 ;  /* 0x0000000f04047211 */ /* 0x000fe200000f0c00 */
[----:B-----5:R-:W-:Y:S01]  /*4580*/  IMAD R0, R65, R24, RZ ;  /* 0x0000001841007224 */ /* 0x020fe200078e02ff */
[----:B------:R-:W-:Y:S01]  /*4590*/  IADD3 R12, P0, R12, R32, RZ ;  /* 0x000000200c0c7210 */ /* 0x000fe20007f1e0ff */
[----:B------:R-:W-:Y:S01]  /*45a0*/  IMAD.WIDE.U32 R14, R64, R24, UR8 ;  /* 0x00000008400e7e25 */ /* 0x000fe2000f8e0018 */
[----:B------:R-:W-:-:S02]  /*45b0*/  IADD3.X R93, R93, -0x1, RZ, P1, !PT ;  /* 0xffffffff5d5d7810 */ /* 0x000fc40000ffe4ff */
[----:B------:R-:W-:Y:S01]  /*45c0*/  IADD3.X R13, R4, R31, RZ, P0, !PT ;  /* 0x0000001f040d7210 */ /* 0x000fe200007fe4ff */
[----:B------:R-:W-:Y:S01]  /*45d0*/  IMAD R25, R64, R25, R0 ;  /* 0x0000001940197224 */ /* 0x000fe200078e0200 */
[----:B------:R-:W-:Y:S01]  /*45e0*/  IADD3.X R87, R87, -0x1, RZ, P2, !PT ;  /* 0xffffffff57577810 */ /* 0x000fe200017fe4ff */
[----:B0-----:R-:W-:Y:S01]  /*45f0*/  IMAD R0, R26, UR15, RZ ;  /* 0x0000000f1a007c24 */ /* 0x001fe2000f8e02ff */
[----:B------:R-:W-:Y:S01]  /*4600*/  IADD3.X R85, R85, -0x1, RZ, P3, !PT ;  /* 0xffffffff55557810 */ /* 0x000fe20001ffe4ff */
[----:B----4-:R0:W-:Y:S01]  /*4610*/  STG.E.128 desc[UR10][R12.64+-0x200], R8 ;  /* 0xfffe00080c007986 */ /* 0x0101e2000c101d0a */
[----:B------:R-:W-:Y:S02]  /*4620*/  IADD3 R15, R15, R25, RZ ;  /* 0x000000190f0f7210 */ /* 0x000fe40007ffe0ff */
[----:B------:R-:W-:Y:S01]  /*4630*/  IADD3.X R89, R89, -0x1, RZ, P4, !PT ;  /* 0xffffffff59597810 */ /* 0x000fe200027fe4ff */
[----:B------:R-:W-:Y:S01]  /*4640*/  BAR.SYNC.DEFER_BLOCKING 0x0 ;  /* 0x0000000000007b1d */ /* 0x000fe20000010000 */
[----:B0-----:R-:W-:-:S02]  /*4650*/  IMAD R11, R27, UR14, R0 ;  /* 0x0000000e1b0b7c24 */ /* 0x001fc4000f8e0200 */
[----:B------:R-:W-:-:S05]  /*4660*/  IMAD.WIDE.U32 R8, R26, UR14, R14 ;  /* 0x0000000e1a087c25 */ /* 0x000fca000f8e000e */
[----:B------:R-:W-:Y:S02]  /*4670*/  IADD3 R0, R9, R11, RZ ;  /* 0x0000000b09007210 */ /* 0x000fe40007ffe0ff */
[----:B--2---:R-:W-:Y:S01]  /*4680*/  LEA R9, P0, R8, R28, 0x1 ;  /* 0x0000001c08097211 */ /* 0x004fe200078008ff */
        /* <DEDUP_REMOVED lines=10> */
.L_x_9849:
        /* <DEDUP_REMOVED lines=26> */
.L_x_9875:
[----:B------:R-:W-:Y:S05]  /*48d0*/  BSYNC B0 ;  /* 0x0000000000007941 */ /* 0x000fea0003800000 */
.L_x_9874:
        /* <DEDUP_REMOVED lines=29> */
.L_x_9877:
[----:B01----:R-:W2:Y:S02]  /*4ab0*/  S2R R9, SR_TID.X ;  /* 0x0000000000097919 */ /* 0x003ea40000002100 */
.L_x_9878:
[----:B------:R-:W-:Y:S05]  /*4ac0*/  BSYNC B0 ;  /* 0x0000000000007941 */ /* 0x000fea0003800000 */
.L_x_9876:
        /* <DEDUP_REMOVED lines=14> */
.L_x_9879:
[----:B------:R-:W-:Y:S02]  /*4bb0*/  LEA R0, R9, UR4, 0x2 ;  /* 0x0000000409007c11 */ /* 0x000fe4000f8e10ff */
[----:B------:R-:W-:Y:S02]  /*4bc0*/  SHF.R.S32.HI R4, RZ, 0x1f, R9 ;  /* 0x0000001fff047819 */ /* 0x000fe40000011409 */
[----:B------:R-:W-:Y:S01]  /*4bd0*/  MOV R5, R13 ;  /* 0x0000000d00057202 */ /* 0x000fe20000000f00 */
[----:B01----:R-:W0:Y:S02]  /*4be0*/  LDS R11, [R0+0x1f18] ;  /* 0x001f1800000b7984 */ /* 0x003e240000000800 */
        /* <DEDUP_REMOVED lines=12> */
.L_x_9880:
        /* <DEDUP_REMOVED lines=13> */
.L_x_11037:


//--------------------- .text._Z25selective_scan_bwd_kernelI32Selective_Scan_bwd_kernel_traitsILi32ELi8ELb1ELb1ELb1ELb1ELb0EN3c104HalfEfEEv12SSMParamsBwd --------------------------
	.section	.text._Z25selective_scan_bwd_kernelI32Selective_Scan_bwd_kernel_traitsILi32ELi8ELb1ELb1ELb1ELb1ELb0EN3c104HalfEfEEv12SSMParamsBwd,"ax",@progbits
	.align	128
        .global         _Z25selective_scan_bwd_kernelI32Selective_Scan_bwd_kernel_traitsILi32ELi8ELb1ELb1ELb1ELb1ELb0EN3c104HalfEfEEv12SSMParamsBwd
        .type           _Z25selective_scan_bwd_kernelI32Selective_Scan_bwd_kernel_traitsILi32ELi8ELb1ELb1ELb1ELb1ELb0EN3c104HalfEfEEv12SSMParamsBwd,@function
        .size           _Z25selective_scan_bwd_kernelI32Selective_Scan_bwd_kernel_traitsILi32ELi8ELb1ELb1ELb1ELb1ELb0EN3c104HalfEfEEv12SSMParamsBwd,(.L_x_11038 - _Z25selective_scan_bwd_kernelI32Selective_Scan_bwd_kernel_traitsILi32ELi8ELb1ELb1ELb1ELb1ELb0EN3c104HalfEfEEv12SSMParamsBwd)
        .other          _Z25selective_scan_bwd_kernelI32Selective_Scan_bwd_kernel_traitsILi32ELi8ELb1ELb1ELb1ELb1ELb0EN3c104HalfEfEEv12SSMParamsBwd,@"STO_CUDA_ENTRY STV_DEFAULT"
_Z25selective_scan_bwd_kernelI32Selective_Scan_bwd_kernel_traitsILi32ELi8ELb1ELb1ELb1ELb1ELb0EN3c104HalfEfEEv12SSMParamsBwd:
.text._Z25selective_scan_bwd_kernelI32Selective_Scan_bwd_kernel_traitsILi32ELi8ELb1ELb1ELb1ELb1ELb0EN3c104HalfEfEEv12SSMParamsBwd:
        /* <DEDUP_REMOVED lines=100> */
[----:B------:R-:W-:-:S03]  /*0640*/  IADD3.X R6, R9, R3, R0, P1, !PT ;  /* 0x0000000309067210 */ /* 0x000fc60000ffe400 */
[----:B-1----:R-:W-:Y:S01]  /*0650*/  IMAD R0, R133, R12, RZ ;  /* 0x0000000c85007224 */ /* 0x002fe200078e02ff */
[----:B------:R-:W-:Y:S02]  /*0660*/  IADD3 R109, P3, R7, R4, RZ ;  /* 0x00000004076d7210 */ /* 0x000fe40007f7e0ff */
[----:B------:R-:W-:Y:S01]  /*0670*/  IADD3 R4, R5, R11, RZ ;  /* 0x0000000b05047210 */ /* 0x000fe20007ffe0ff */
[----:B------:R-:W-:Y:S01]  /*0680*/  IMAD R11, R130, R13, R0 ;  /* 0x0000000d820b7224 */ /* 0x000fe200078e0200 */
[----:B------:R-:W-:Y:S01]  /*0690*/  ISETP.NE.U32.AND P1, PT, R18, RZ, PT ;  /* 0x000000ff1200720c */ /* 0x000fe20003f25070 */
[----:B------:R-:W1:Y:S01]  /*06a0*/  @P0 LDC R0, c[0x0][0x214] ;  /* 0x00008500ff000b82 */ /* 0x000e620000000800 */
[----:B------:R-:W-:Y:S02]  /*06b0*/  UIMAD UR6, UR15, UR8, URZ ;  /* 0x000000080f0672a4 */ /* 0x000fe4000f8e023f */
[----:B------:R-:W-:Y:S02]  /*06c0*/  ISETP.NE.AND.EX P1, PT, R19, RZ, PT, P1 ;  /* 0x000000ff1300720c */ /* 0x000fe40003f25310 */
[----:B0-----:R-:W-:Y:S01]  /*06d0*/  ISETP.NE.U32.AND P2, PT, R24, RZ, PT ;  /* 0x000000ff1800720c */ /* 0x001fe20003f45070 */
[----:B------:R-:W-:-:S02]  /*06e0*/  UIMAD.WIDE.U32 UR4, UR14, UR8, URZ ;  /* 0x000000080e0472a5 */ /* 0x000fc4000f8e003f */
[----:B------:R-:W0:Y:S01]  /*06f0*/  @P0 LDC R13, c[0x0][0x21c] ;  /* 0x00008700ff0d0b82 */ /* 0x000e220000000800 */
[----:B------:R-:W-:Y:S01]  /*0700*/  UIMAD UR6, UR14, UR9, UR6 ;  /* 0x000000090e0672a4 */ /* 0x000fe2000f8e0206 */
[----:B------:R-:W-:-:S06]  /*0710*/  ISETP.NE.AND.EX P2, PT, R25, RZ, PT, P2 ;  /* 0x000000ff1900720c */ /* 0x000fcc0003f45320 */
[----:B------:R-:W4:Y:S01]  /*0720*/  LDC.64 R16, c[0x0][0x3b8] ;  /* 0x0000ee00ff107b82 */ /* 0x000f220000000a00 */
[----:B------:R-:W-:Y:S01]  /*0730*/  UIADD3 UR5, UR5, UR6, URZ ;  /* 0x0000000605057290 */ /* 0x000fe2000fffe03f */
[----:B------:R-:W-:-:S06]  /*0740*/  CS2R R20, SRZ ;  /* 0x0000000000147805 */ /* 0x000fcc000001ff00 */
[----:B------:R-:W4:Y:S01]  /*0750*/  @P0 LDC.64 R22, c[0x0][0x310] ;  /* 0x0000c400ff160b82 */ /* 0x000f220000000a00 */
[C---:B------:R-:W-:Y:S01]  /*0760*/  @P1 LEA R20, P4, R135.reuse, R18, 0x2 ;  /* 0x0000001287141211 */ /* 0x040fe200078810ff */
[----:B------:R-:W-:Y:S01]  /*0770*/  IMAD.WIDE.U32 R2, R130, R12, UR4 ;  /* 0x0000000482027e25 */ /* 0x000fe2000f8e000c */
[----:B------:R-:W-:Y:S01]  /*0780*/  HFMA2.MMA R12, -RZ, RZ, 0, 0 ;  /* 0x00000000ff0c7435 */ /* 0x000fe200000001ff */
[----:B------:R-:W-:Y:S02]  /*0790*/  MOV R5, RZ ;  /* 0x000000ff00057202 */ /* 0x000fe40000000f00 */
[----:B------:R-:W-:Y:S02]  /*07a0*/  @P1 LEA.HI.X R21, R135, R19, R136, 0x2, P4 ;  /* 0x0000001387151211 */ /* 0x000fe400020f1488 */
        /* <DEDUP_REMOVED lines=8> */
[----:B---3--:R-:W-:Y:S02]  /*0830*/  LEA R116, P2, R115, R116, 0x1 ;  /* 0x0000007473747211 */ /* 0x008fe400078408ff */
[----:B--2---:R-:W-:Y:S01]  /*0840*/  LEA R114, P3, R113, R14, 0x1 ;  /* 0x0000000e71727211 */ /* 0x004fe200078608ff */
[----:B0-----:R-:W-:Y:S01]  /*0850*/  @P0 IMAD R3, R0, R13, RZ ;  /* 0x0000000d00030224 */ /* 0x001fe200078e02ff */
[----:B------:R-:W-:-:S02]  /*0860*/  IADD3.X R2, R9, R2, RZ, P5, !PT ;  /* 0x0000000209027210 */ /* 0x000fc40002ffe4ff */
[----:B------:R-:W-:Y:S02]  /*0870*/  LEA.HI.X R115, R115, R117, R10, 0x1, P2 ;  /* 0x0000007573737211 */ /* 0x000fe400010f0c0a */
[----:B------:R-:W-:Y:S02]  /*0880*/  LEA.HI.X R113, R113, R15, R8, 0x1, P3 ;  /* 0x0000000f71717211 */ /* 0x000fe400018f0c08 */
[----:B------:R-:W-:Y:S02]  /*0890*/  LEA R108, P4, R7, R106, 0x1 ;  /* 0x0000006a076c7211 */ /* 0x000fe400078808ff */
[----:B----4-:R-:W-:Y:S02]  /*08a0*/  LEA R112, P2, R111, R16, 0x1 ;  /* 0x000000106f707211 */ /* 0x010fe400078408ff */
[----:B------:R-:W-:Y:S01]  /*08b0*/  LEA R110, P3, R109, R28, 0x1 ;  /* 0x0000001c6d6e7211 */ /* 0x000fe200078608ff */
[----:B------:R-:W-:Y:S01]  /*08c0*/  HFMA2.MMA R128, -RZ, RZ, 0, 0 ;  /* 0x00000000ff807435 */ /* 0x000fe200000001ff */
[----:B------:R-:W-:Y:S01]  /*08d0*/  @P0 IMAD.WIDE R22, R3, 0x8, R22 ;  /* 0x0000000803160825 */ /* 0x000fe200078e0216 */
        /* <DEDUP_REMOVED lines=45> */
[----:B------:R-:W-:Y:S01]  /*0bb0*/  MOV R106, UR4 ;  /* 0x00000004006a7c02 */ /* 0x000fe20008000f00 */
[----:B--2---:R-:W-:-:S06]  /*0bc0*/  UMOV UR4, URZ ;  /* 0x0000003f00047c82 */ /* 0x004fcc0008000000 */
.L_x_9920:
        /* <DEDUP_REMOVED lines=92> */
.L_x_9883:
[----:B------:R-:W-:Y:S05]  /*1190*/  BSYNC B0 ;  /* 0x0000000000007941 */ /* 0x000fea0003800000 */
.L_x_9882:
        /* <DEDUP_REMOVED lines=40> */
.L_x_9885:
[----:B------:R-:W-:Y:S05]  /*1420*/  BSYNC B0 ;  /* 0x0000000000007941 */ /* 0x000fea0003800000 */
.L_x_9884:
        /* <DEDUP_REMOVED lines=40> */
.L_x_9887:
[----:B------:R-:W-:Y:S05]  /*16b0*/  BSYNC B0 ;  /* 0x0000000000007941 */ /* 0x000fea0003800000 */
.L_x_9886:
        /* <DEDUP_REMOVED lines=33> */
.L_x_9889:
[----:B------:R-:W-:Y:S05]  /*18d0*/  BSYNC B0 ;  /* 0x0000000000007941 */ /* 0x000fea0003800000 */
.L_x_9888:
        /* <DEDUP_REMOVED lines=33> */
.L_x_9891:
[----:B------:R-:W-:Y:S05]  /*1af0*/  BSYNC B0 ;  /* 0x0000000000007941 */ /* 0x000fea0003800000 */
.L_x_9890:
        /* <DEDUP_REMOVED lines=33> */
.L_x_9893:
[----:B------:R-:W-:Y:S05]  /*1d10*/  BSYNC B0 ;  /* 0x0000000000007941 */ /* 0x000fea0003800000 */
.L_x_9892:
        /* <DEDUP_REMOVED lines=33> */
.L_x_9895:
[----:B------:R-:W-:Y:S05]  /*1f30*/  BSYNC B0 ;  /* 0x0000000000007941 */ /* 0x000fea0003800000 */
.L_x_9894:
        /* <DEDUP_REMOVED lines=33> */
.L_x_9897:
[----:B------:R-:W-:Y:S05]  /*2150*/  BSYNC B0 ;  /* 0x0000000000007941 */ /* 0x000fea0003800000 */
.L_x_9896:
        /* <DEDUP_REMOVED lines=27> */
[----:B------:R-:W1:Y:S01]  /*2310*/  LDC.64 R16, c[0x0][0x368] ;  /* 0x0000da00ff107b82 */ /* 0x000e620000000a00 */
[----:B------:R-:W-:Y:S01]  /*2320*/  SHF.L.U32 R27, R70, 0x8, RZ ;  /* 0x00000008461b7819 */ /* 0x000fe200000006ff */
[----:B------:R-:W-:Y:S01]  /*2330*/  ULDC UR23, c[0x0][0x224] ;  /* 0x0000890000177ab9 */ /* 0x000fe20000000800 */
[----:B------:R-:W-:Y:S01]  /*2340*/  MOV R88, RZ ;  /* 0x000000ff00587202 */ /* 0x000fe20000000f00 */
[----:B------:R-:W-:Y:S01]  /*2350*/  ULDC UR28, c[0x0][0x21c] ;  /* 0x00008700001c7ab9 */ /* 0x000fe20000000800 */
[----:B------:R-:W-:Y:S01]  /*2360*/  IADD3 R66, R129, 0x200, RZ ;  /* 0x0000020081427810 */ /* 0x000fe20007ffe0ff */
[----:B------:R-:W-:Y:S01]  /*2370*/  ULDC.64 UR18, c[0x0][0x360] ;  /* 0x0000d80000127ab9 */ /* 0x000fe20000000a00 */
[----:B------:R-:W-:Y:S01]  /*2380*/  ULDC.64 UR24, c[0x0][0x3c8] ;  /* 0x0000f20000187ab9 */ /* 0x000fe20000000a00 */
[----:B------:R-:W2:Y:S01]  /*2390*/  LDC R69, c[0x0][0x224] ;  /* 0x00008900ff457b82 */ /* 0x000ea20000000800 */
[----:B------:R-:W-:Y:S01]  /*23a0*/  ULDC.64 UR20, c[0x0][0x380] ;  /* 0x0000e00000147ab9 */ /* 0x000fe20000000a00 */
[----:B------:R-:W-:Y:S01]  /*23b0*/  ULDC.64 UR26, c[0x0][0x3d0] ;  /* 0x0000f400001a7ab9 */ /* 0x000fe20000000a00 */
[----:B------:R-:W-:Y:S01]  /*23c0*/  ULDC.64 UR10, c[0x0][0x250] ;  /* 0x00009400000a7ab9 */ /* 0x000fe20000000a00 */
[----:B------:R-:W-:Y:S01]  /*23d0*/  ULDC.64 UR16, c[0x0][0x270] ;  /* 0x00009c0000107ab9 */ /* 0x000fe20000000a00 */
[----:B0-----:R-:W-:-:S03]  /*23e0*/  IMAD R0, R14, UR15, RZ ;  /* 0x0000000f0e007c24 */ /* 0x001fc6000f8e02ff */
        /* <DEDUP_REMOVED lines=23> */
[----:B------:R-:W0:Y:S01]  /*2560*/  LDC.64 R60, c[0x0][0x2d0] ;  /* 0x0000b400ff3c7b82 */ /* 0x000e220000000a00 */
[----:B------:R-:W-:Y:S01]  /*2570*/  SHF.R.S32.HI R0, RZ, 0x1f, R27 ;  /* 0x0000001fff007819 */ /* 0x000fe2000001141b */
[----:B------:R-:W-:Y:S01]  /*2580*/  ULDC.64 UR8, c[0x0][0x238] ;  /* 0x00008e0000087ab9 */ /* 0x000fe20000000a00 */
[----:B------:R-:W-:-:S02]  /*2590*/  IADD3 R70, R70, -R13, RZ ;  /* 0x8000000d46467210 */ /* 0x000fc40007ffe0ff */
[----:B------:R-:W-:Y:S01]  /*25a0*/  LEA.HI.X R13, R8, UR7, R19, 0x2, P1 ;  /* 0x00000007080d7c11 */ /* 0x000fe200088f1413 */
[----:B------:R-:W-:Y:S01]  /*25b0*/  ULDC.64 UR6, c[0x0][0x3d0] ;  /* 0x0000f40000067ab9 */ /* 0x000fe20000000a00 */
[----:B------:R-:W-:Y:S02]  /*25c0*/  IADD3 R17, R11, R17, RZ ;  /* 0x000000110b117210 */ /* 0x000fe40007ffe0ff */
[----:B------:R-:W-:Y:S02]  /*25d0*/  LEA R14, P2, R10, UR6, 0x2 ;  /* 0x000000060a0e7c11 */ /* 0x000fe4000f8410ff */
[----:B------:R-:W-:Y:S02]  /*25e0*/  IADD3 R26, P1, R27, R10, RZ ;  /* 0x0000000a1b1a7210 */ /* 0x000fe40007f3e0ff */
[C---:B------:R-:W-:Y:S02]  /*25f0*/  IADD3.X R25, R0.reuse, R19, RZ, P0, !PT ;  /* 0x0000001300197210 */ /* 0x040fe400007fe4ff */
[----:B------:R-:W-:-:S02]  /*2600*/  IADD3.X R27, R0, R17, RZ, P1, !PT ;  /* 0x00000011001b7210 */ /* 0x000fc40000ffe4ff */
[----:B----4-:R-:W-:Y:S02]  /*2610*/  LEA R11, R15, UR4, 0x8 ;  /* 0x000000040f0b7c11 */ /* 0x010fe4000f8e40ff */
[----:B------:R-:W-:Y:S01]  /*2620*/  LEA.HI.X R15, R10, UR7, R17, 0x2, P2 ;  /* 0x000000070a0f7c11 */ /* 0x000fe200090f1411 */
[----:B------:R-:W-:Y:S02]  /*2630*/  ULDC.64 UR6, c[0x0][0x230] ;  /* 0x00008c0000067ab9 */ /* 0x000fe40000000a00 */
[----:B------:R-:W-:-:S04]  /*2640*/  IMAD.WIDE R8, R11, 0x4, R12 ;  /* 0x000000040b087825 */ /* 0x000fc800078e020c */
[----:B------:R-:W-:Y:S01]  /*2650*/  IMAD.WIDE R10, R11, 0x4, R14 ;  /* 0x000000040b0a7825 */ /* 0x000fe200078e020e */
[C---:B------:R-:W-:Y:S02]  /*2660*/  IADD3 R30, P1, R8.reuse, -0x300, RZ ;  /* 0xfffffd00081e7810 */ /* 0x040fe40007f3e0ff */
[----:B------:R-:W-:Y:S01]  /*2670*/  IADD3 R28, P0, R8, -0x380, RZ ;  /* 0xfffffc80081c7810 */ /* 0x000fe20007f1e0ff */
[----:B------:R-:W-:Y:S01]  /*2680*/  IMAD R0, R136, UR6, RZ ;  /* 0x0000000688007c24 */ /* 0x000fe2000f8e02ff */
[----:B------:R-:W-:Y:S01]  /*2690*/  IADD3.X R31, R9, -0x1, RZ, P1, !PT ;  /* 0xffffffff091f7810 */ /* 0x000fe20000ffe4ff */
[C---:B------:R-:W-:Y:S01]  /*26a0*/  IMAD.WIDE.U32 R62, R135.reuse, UR6, RZ ;  /* 0x00000006873e7c25 */ /* 0x040fe2000f8e00ff */
[C---:B------:R-:W-:Y:S01]  /*26b0*/  IADD3 R32, P2, R8.reuse, -0x280, RZ ;  /* 0xfffffd8008207810 */ /* 0x040fe20007f5e0ff */
[----:B------:R-:W-:Y:S01]  /*26c0*/  UMOV UR6, URZ ;  /* 0x0000003f00067c82 */ /* 0x000fe20008000000 */
[C---:B------:R-:W-:Y:S01]  /*26d0*/  IADD3 R34, P3, R8.reuse, -0x200, RZ ;  /* 0xfffffe0008227810 */ /* 0x040fe20007f7e0ff */
[----:B------:R-:W-:Y:S01]  /*26e0*/  IMAD R65, R135, UR7, R0 ;  /* 0x0000000787417c24 */ /* 0x000fe2000f8e0200 */
        /* <DEDUP_REMOVED lines=25> */
[----:B------:R-:W-:Y:S02]  /*2880*/  P2R R0, PR, RZ, 0x2 ;  /* 0x00000002ff007803 */ /* 0x000fe40000000000 */
[----:B0123--:R-:W-:-:S09]  /*2890*/  IADD3 R65, R63, R65, RZ ;  /* 0x000000413f417210 */ /* 0x00ffd20007ffe0ff */
.L_x_9919:
        /* <DEDUP_REMOVED lines=11> */
[C---:B------:R-:W-:Y:S02]  /*2950*/  IMAD R0, R149.reuse, UR8, RZ ;  /* 0x0000000895007c24 */ /* 0x040fe4000f8e02ff */
[----:B------:R-:W-:Y:S02]  /*2960*/  IMAD R14, R149, UR16, RZ ;  /* 0x00000010950e7c24 */ /* 0x000fe4000f8e02ff */
[----:B------:R-:W-:-:S04]  /*2970*/  IMAD.WIDE.U32 R12, R67, UR8, R64 ;  /* 0x00000008430c7c25 */ /* 0x000fc8000f8e0040 */
[C---:B0-----:R-:W-:Y:S02]  /*2980*/  IMAD R15, R67.reuse, UR9, R0 ;  /* 0x00000009430f7c24 */ /* 0x041fe4000f8e0200 */
[----:B------:R-:W-:-:S03]  /*2990*/  IMAD.WIDE.U32 R16, R67, UR16, RZ ;  /* 0x0000001043107c25 */ /* 0x000fc6000f8e00ff */
[----:B------:R-:W-:Y:S01]  /*29a0*/  IADD3 R13, R13, R15, RZ ;  /* 0x0000000f0d0d7210 */ /* 0x000fe20007ffe0ff */
[----:B------:R-:W-:Y:S01]  /*29b0*/  IMAD R19, R67, UR17, R14 ;  /* 0x0000001143137c24 */ /* 0x000fe2000f8e020e */
[----:B------:R-:W-:Y:S02]  /*29c0*/  LEA R14, P1, R12, R60, 0x2 ;  /* 0x0000003c0c0e7211 */ /* 0x000fe400078210ff */
[----:B------:R-:W-:Y:S02]  /*29d0*/  LEA R0, P2, R16, R108, 0x1 ;  /* 0x0000006c10007211 */ /* 0x000fe400078408ff */
[----:B------:R-:W-:Y:S02]  /*29e0*/  IADD3 R17, R17, R19, RZ ;  /* 0x0000001311117210 */ /* 0x000fe40007ffe0ff */
[----:B------:R-:W-:Y:S02]  /*29f0*/  LEA.HI.X R15, R12, R61, R13, 0x2, P1 ;  /* 0x0000003d0c0f7211 */ /* 0x000fe400008f140d */
[----:B------:R-:W-:-:S02]  /*2a00*/  LEA.HI.X R17, R16, R107, R17, 0x1, P2 ;  /* 0x0000006b10117211 */ /* 0x000fc400010f0c11 */
[----:B------:R-:W-:Y:S01]  /*2a10*/  IADD3 R16, P1, R0, R105, RZ ;  /* 0x0000006900107210 */ /* 0x000fe20007f3e0ff */
[----:B---3--:R-:W3:Y:S03]  /*2a20*/  LDG.E R64, desc[UR12][R14.64] ;  /* 0x0000000c0e407981 */ /* 0x008ee6000c1e1900 */
        /* <DEDUP_REMOVED lines=8> */
[----:B------:R-:W1:Y:S01]  /*2ab0*/  @P1 LDC R147, c[0x0][0x21c] ;  /* 0x00008700ff931b82 */ /* 0x000e620000000800 */
[----:B------:R-:W-:-:S02]  /*2ac0*/  LEA R13, R70, R67, 0x8 ;  /* 0x00000043460d7211 */ /* 0x000fc400078e40ff */
[----:B------:R-:W-:Y:S01]  /*2ad0*/  @P1 IADD3 R12, R106, -0x2, RZ ;  /* 0xfffffffe6a0c1810 */ /* 0x000fe20007ffe0ff */
[----:B---3--:R-:W-:Y:S01]  /*2ae0*/  FMUL.FTZ R161, R64, 1.4426950216293334961 ;  /* 0x3fb8aa3b40a17820 */ /* 0x008fe20000410000 */
[----:B------:R-:W-:-:S03]  /*2af0*/  SEL R13, R13, R66, !P3 ;  /* 0x000000420d0d7207 */ /* 0x000fc60005800000 */
[----:B------:R-:W-:Y:S01]  /*2b00*/  FMUL.FTZ R0, R161, R101 ;  /* 0x00000065a1007220 */ /* 0x000fe20000410000 */
[----:B------:R-:W-:-:S05]  /*2b10*/  LEA R145, R13, R126, 0x2 ;  /* 0x0000007e0d917211 */ /* 0x000fca00078e10ff */
[----:B------:R-:W3:Y:S01]  /*2b20*/  MUFU.EX2 R0, R0 ;  /* 0x0000000000007308 */ /* 0x000ee20000000800 */
[----:B-1----:R-:W-:Y:S02]  /*2b30*/  @P1 IMAD R147, R12, R147, R67 ;  /* 0x000000930c931224 */ /* 0x002fe400078e0243 */
[C---:B------:R-:W-:Y:S01]  /*2b40*/  FMUL.FTZ R153, R161.reuse, R102 ;  /* 0x00000066a1997220 */ /* 0x040fe20000410000 */
[C---:B------:R-:W-:Y:S01]  /*2b50*/  FMUL.FTZ R150, R161.reuse, R99 ;  /* 0x00000063a1967220 */ /* 0x040fe20000410000 */
[----:B------:R-:W-:-:S04]  /*2b60*/  FMUL.FTZ R152, R161, R100 ;  /* 0x00000064a1987220 */ /* 0x000fc80000410000 */
[----:B------:R-:W1:Y:S01]  /*2b70*/  MUFU.EX2 R153, R153 ;  /* 0x0000009900997308 */ /* 0x000e620000000800 */
[----:B------:R-:W-:Y:S01]  /*2b80*/  HFMA2.MMA R151, -RZ, RZ, 0, 0 ;  /* 0x00000000ff977435 */ /* 0x000fe200000001ff */
[----:B------:R-:W-:-:S06]  /*2b90*/  FMUL.FTZ R154, R161, R97 ;  /* 0x00000061a19a7220 */ /* 0x000fcc0000410000 */
[----:B----4-:R-:W4:Y:S01]  /*2ba0*/  MUFU.EX2 R150, R150 ;  /* 0x0000009600967308 */ /* 0x010f220000000800 */
[----:B------:R-:W-:-:S04]  /*2bb0*/  @P1 IMAD.WIDE R146, R147, 0x8, R22 ;  /* 0x0000000893921825 */ /* 0x000fc800078e0216 */
[----:B------:R-:W-:-:S03]  /*2bc0*/  FMUL.FTZ R156, R161, R98 ;  /* 0x00000062a19c7220 */ /* 0x000fc60000410000 */
[----:B------:R-:W4:Y:S01]  /*2bd0*/  MUFU.EX2 R152, R152 ;  /* 0x0000009800987308 */ /* 0x000f220000000800 */
[----:B0-----:R-:W-:-:S07]  /*2be0*/  HADD2.F32 R148, -RZ, R11.H1_H1 ;  /* 0x3000000bff947230 */ /* 0x001fce0000004100 */
[----:B------:R-:W0:Y:S08]  /*2bf0*/  MUFU.EX2 R154, R154 ;  /* 0x0000009a009a7308 */ /* 0x000e300000000800 */
[----:B------:R-:W0:Y:S01]  /*2c00*/  MUFU.EX2 R156, R156 ;  /* 0x0000009c009c7308 */ /* 0x000e220000000800 */
[----:B------:R-:W-:Y:S01]  /*2c10*/  FMUL.FTZ R143, R143, R102 ;  /* 0x000000668f8f7220 */ /* 0x000fe20000410000 */
[----:B------:R-:W-:Y:S01]  /*2c20*/  FMUL.FTZ R142, R142, R99 ;  /* 0x000000638e8e7220 */ /* 0x000fe20000410000 */
[----:B------:R-:W-:Y:S01]  /*2c30*/  BSSY B0, `(.L_x_9899) ;  /* 0x0000042000007945 */ /* 0x000fe20003800000 */
[----:B--2---:R-:W-:Y:S01]  /*2c40*/  STS.128 [R103+0x210], R16 ;  /* 0x0002101067007388 */ /* 0x004fe20000000c00 */
[----:B------:R-:W-:-:S03]  /*2c50*/  NOP ;  /* 0x0000000000007918 */ /* 0x000fc60000000000 */
[----:B------:R-:W2:Y:S04]  /*2c60*/  LDS.128 R12, [R103+0x210] ;  /* 0x00021000670c7984 */ /* 0x000ea80000000c00 */
[----:B---3--:R3:W-:Y:S01]  /*2c70*/  STS [R145+0xe98], R0 ;  /* 0x000e980091007388 */ /* 0x0087e20000000800 */
[----:B------:R-:W-:Y:S01]  /*2c80*/  BAR.SYNC.DEFER_BLOCKING 0x0 ;  /* 0x0000000000007b1d */ /* 0x000fe20000010000 */
[----:B---3--:R-:W-:-:S05]  /*2c90*/  HADD2.F32 R145, -RZ, R10.H0_H0 ;  /* 0x2000000aff917230 */ /* 0x008fca0000004100 */
[----:B------:R3:W5:Y:S01]  /*2ca0*/  @P1 LDG.E R151, desc[UR12][R146.64+0x4] ;  /* 0x0000040c92971981 */ /* 0x000762000c1e1900 */
[--C-:B--2---:R-:W-:Y:S02]  /*2cb0*/  HADD2.F32 R159, -RZ, R15.reuse.H0_H0 ;  /* 0x2000000fff9f7230 */ /* 0x104fe40000004100 */
[----:B------:R-:W-:Y:S02]  /*2cc0*/  HADD2.F32 R158, -RZ, R15.H1_H1 ;  /* 0x3000000fff9e7230 */ /* 0x000fe40000004100 */
[----:B------:R-:W-:Y:S01]  /*2cd0*/  FMUL.FTZ R15, R144, R101 ;  /* 0x00000065900f7220 */ /* 0x000fe20000410000 */
[----:B------:R-:W-:Y:S01]  /*2ce0*/  FMUL.FTZ R144, R161, R83 ;  /* 0x00000053a1907220 */ /* 0x000fe20000410000 */
[----:B---3--:R-:W-:Y:S02]  /*2cf0*/  HADD2.F32 R146, -RZ, R11.H0_H0 ;  /* 0x2000000bff927230 */ /* 0x008fe40000004100 */
[----:B-1----:R-:W-:Y:S01]  /*2d00*/  FMUL.FTZ R11, R0, R153 ;  /* 0x00000099000b7220 */ /* 0x002fe20000410000 */
[----:B------:R-:W-:-:S02]  /*2d10*/  HADD2.F32 R147, -RZ, R10.H1_H1 ;  /* 0x3000000aff937230 */ /* 0x000fc40000004100 */
[----:B------:R-:W-:Y:S01]  /*2d20*/  FMUL.FTZ R10, R139, R98 ;  /* 0x000000628b0a7220 */ /* 0x000fe20000410000 */
[----:B------:R-:W1:Y:S01]  /*2d30*/  MUFU.EX2 R144, R144 ;  /* 0x0000009000907308 */ /* 0x000e620000000800 */
[----:B----4-:R-:W-:-:S04]  /*2d40*/  FMUL.FTZ R139, R150, R11 ;  /* 0x0000000b968b7220 */ /* 0x010fc80000410000 */
[----:B------:R-:W-:Y:S01]  /*2d50*/  FMUL.FTZ R139, R152, R139 ;  /* 0x0000008b988b7220 */ /* 0x000fe20000410000 */
[----:B------:R-:W-:-:S03]  /*2d60*/  HADD2.F32 R157, -RZ, R14.H0_H0 ;  /* 0x2000000eff9d7230 */ /* 0x000fc60000004100 */
[----:B0-----:R-:W-:Y:S01]  /*2d70*/  FMUL.FTZ R139, R154, R139 ;  /* 0x0000008b9a8b7220 */ /* 0x001fe20000410000 */
[----:B------:R-:W-:Y:S02]  /*2d80*/  HADD2.F32 R164, -RZ, R14.H1_H1 ;  /* 0x3000000effa47230 */ /* 0x000fe40000004100 */
[----:B------:R-:W-:Y:S01]  /*2d90*/  FMUL.FTZ R14, R141, R100 ;  /* 0x000000648d0e7220 */ /* 0x000fe20000410000 */
[--C-:B------:R-:W-:Y:S02]  /*2da0*/  HADD2.F32 R155, -RZ, R13.reuse.H0_H0 ;  /* 0x2000000dff9b7230 */ /* 0x100fe40000004100 */
[----:B------:R-:W-:Y:S01]  /*2db0*/  FMUL.FTZ R141, R156, R139 ;  /* 0x0000008b9c8d7220 */ /* 0x000fe20000410000 */
[----:B------:R-:W-:Y:S02]  /*2dc0*/  HADD2.F32 R162, -RZ, R13.H1_H1 ;  /* 0x3000000dffa27230 */ /* 0x000fe40000004100 */
[----:B------:R-:W-:Y:S01]  /*2dd0*/  FMUL.FTZ R13, R138, R83 ;  /* 0x000000538a0d7220 */ /* 0x000fe20000410000 */
[----:B------:R-:W-:Y:S01]  /*2de0*/  @P0 LEA R138, R129, R126, 0x2 ;  /* 0x0000007e818a0211 */ /* 0x000fe200078e10ff */
[----:B-1----:R-:W-:Y:S01]  /*2df0*/  FMUL.FTZ R179, R144, R141 ;  /* 0x0000008d90b37220 */ /* 0x002fe20000410000 */
[----:B------:R-:W-:-:S03]  /*2e00*/  FMUL.FTZ R141, R94, R155 ;  /* 0x0000009b5e8d7220 */ /* 0x000fc60000410000 */
[----:B------:R0:W1:Y:S01]  /*2e10*/  @P0 LDS R155, [R138+0x169c] ;  /* 0x00169c008a9b0984 */ /* 0x0000620000000800 */
[--C-:B------:R-:W-:Y:S02]  /*2e20*/  HADD2.F32 R16, -RZ, R8.reuse.H0_H0 ;  /* 0x20000008ff107230 */ /* 0x100fe40000004100 */
[----:B------:R-:W-:Y:S02]  /*2e30*/  HADD2.F32 R18, -RZ, R8.H1_H1 ;  /* 0x30000008ff127230 */ /* 0x000fe40000004100 */
[--C-:B------:R-:W-:Y:S02]  /*2e40*/  HADD2.F32 R17, -RZ, R9.reuse.H0_H0 ;  /* 0x20000009ff117230 */ /* 0x100fe40000004100 */
[----:B------:R-:W-:Y:S02]  /*2e50*/  HADD2.F32 R19, -RZ, R9.H1_H1 ;  /* 0x30000009ff137230 */ /* 0x000fe40000004100 */
[--C-:B------:R-:W-:Y:S02]  /*2e60*/  HADD2.F32 R9, -RZ, R12.reuse.H0_H0 ;  /* 0x2000000cff097230 */ /* 0x100fe40000004100 */
[----:B------:R-:W-:-:S02]  /*2e70*/  HADD2.F32 R8, -RZ, R12.H1_H1 ;  /* 0x3000000cff087230 */ /* 0x000fc40000004100 */
[----:B------:R-:W-:Y:S01]  /*2e80*/  FMUL.FTZ R12, R140, R97 ;  /* 0x000000618c0c7220 */ /* 0x000fe20000410000 */
[----:B------:R-:W-:Y:S01]  /*2e90*/  FMUL.FTZ R140, R161, R82 ;  /* 0x00000052a18c7220 */ /* 0x000fe20000410000 */
[----:B------:R-:W-:Y:S01]  /*2ea0*/  FMUL.FTZ R167, R16, R15 ;  /* 0x0000000f10a77220 */ /* 0x000fe20000410000 */
[----:B------:R-:W-:-:S04]  /*2eb0*/  FMUL.FTZ R166, R18, R143 ;  /* 0x0000008f12a67220 */ /* 0x000fc80000410000 */
[----:B------:R-:W2:Y:S01]  /*2ec0*/  MUFU.EX2 R140, R140 ;  /* 0x0000008c008c7308 */ /* 0x000ea20000000800 */
        /* <DEDUP_REMOVED lines=14> */
[----:B--2---:R-:W-:Y:S01]  /*2fb0*/  FFMA.FTZ R159, R140, R165, R163 ;  /* 0x000000a58c9f7223 */ /* 0x004fe200000100a3 */
        /* <DEDUP_REMOVED lines=9> */
.L_x_9900:
[----:B------:R-:W-:Y:S05]  /*3050*/  BSYNC B0 ;  /* 0x0000000000007941 */ /* 0x000fea0003800000 */
.L_x_9899:
[----:B012---:R-:W-:Y:S01]  /*3060*/  FMUL.FTZ R9, R140, R155 ;  /* 0x0000009b8c097220 */ /* 0x007fe20000410000 */
        /* <DEDUP_REMOVED lines=16> */
[----:B------:R-:W-:Y:S01]  /*3170*/  ISETP.GE.AND P0, PT, R127, 0x1, PT ;  /* 0x000000017f00780c */ /* 0x000fe20003f06270 */
[----:B------:R-:W0:Y:S01]  /*3180*/  SHFL.UP PT, R8, R157, 0x1, RZ ;  /* 0x042000009d087989 */ /* 0x000e2200000e00ff */
[C---:B------:R-:W-:Y:S01]  /*3190*/  FFMA.FTZ R168, R150.reuse, R164, R161 ;  /* 0x000000a496a87223 */ /* 0x040fe200000100a1 */
[----:B------:R-:W-:Y:S01]  /*31a0*/  FMUL.FTZ R164, R150, R179 ;  /* 0x000000b396a47220 */ /* 0x000fe20000410000 */
[C---:B------:R-:W-:Y:S01]  /*31b0*/  ISETP.NE.AND P1, PT, R160.reuse, 0x1f, PT ;  /* 0x0000001fa000780c */ /* 0x040fe20003f25270 */
[----:B------:R-:W1:Y:S01]  /*31c0*/  SHFL.UP PT, R9, R162, 0x1, RZ ;  /* 0x04200000a2097989 */ /* 0x000e6200000e00ff */
[C---:B------:R-:W-:Y:S01]  /*31d0*/  FFMA.FTZ R168, R153.reuse, R168, R158 ;  /* 0x000000a899a87223 */ /* 0x040fe2000001009e */
[----:B------:R-:W-:Y:S01]  /*31e0*/  FMUL.FTZ R181, R153, R164 ;  /* 0x000000a499b57220 */ /* 0x000fe20000410000 */
[----:B------:R-:W-:Y:S01]  /*31f0*/  ISETP.GE.U32.AND P2, PT, R160, 0x18, PT ;  /* 0x00000018a000780c */ /* 0x000fe20003f46070 */
[----:B------:R-:W-:Y:S01]  /*3200*/  USHF.L.U32 UR22, UR5, 0x2, URZ ;  /* 0x0000000205167899 */ /* 0x000fe2000800063f */
[----:B------:R-:W-:Y:S01]  /*3210*/  LEA R182, R67, R126, 0x3 ;  /* 0x0000007e43b67211 */ /* 0x000fe200078e18ff */
[----:B------:R-:W2:Y:S01]  /*3220*/  SHFL.DOWN PT, R170, R168, 0x1, 0x1f ;  /* 0x08201f00a8aa7f89 */ /* 0x000ea200000e0000 */
[----:B------:R-:W-:Y:S03]  /*3230*/  BSSY B0, `(.L_x_9901) ;  /* 0x00000ad000007945 */ /* 0x000fe60003800000 */
        /* <DEDUP_REMOVED lines=25> */
[----:B------:R-:W-:Y:S02]  /*33d0*/  ISETP.GE.AND P0, PT, R106, UR23, PT ;  /* 0x000000176a007c0c */ /* 0x000fe4000bf06270 */
[----:B------:R-:W-:Y:S01]  /*33e0*/  MOV R9, RZ ;  /* 0x000000ff00097202 */ /* 0x000fe20000000f00 */
[----:B------:R-:W1:Y:S01]  /*33f0*/  SHFL.UP PT, R179, R162, 0x8, RZ ;  /* 0x05000000a2b37989 */ /* 0x000e6200000e00ff */
[C---:B--2---:R-:W-:Y:S01]  /*3400*/  @!P1 FFMA.FTZ R168, R181.reuse, R172, R168 ;  /* 0x000000acb5a89223 */ /* 0x044fe200000100a8 */
[----:B------:R-:W-:Y:S01]  /*3410*/  ISETP.NE.OR P0, PT, R160, RZ, P0 ;  /* 0x000000ffa000720c */ /* 0x000fe20000705670 */
[----:B---3--:R-:W-:-:S03]  /*3420*/  @!P1 FMUL.FTZ R181, R181, R170 ;  /* 0x000000aab5b59220 */ /* 0x008fc60000410000 */
[----:B------:R-:W2:Y:S01]  /*3430*/  SHFL.DOWN PT, R172, R168, 0x8, 0x1f ;  /* 0x09001f00a8ac7f89 */ /* 0x000ea200000e0000 */
[----:B------:R-:W-:-:S03]  /*3440*/  ISETP.GE.AND P1, PT, R127, 0x8, PT ;  /* 0x000000087f00780c */ /* 0x000fc60003f26270 */
[----:B------:R-:W3:Y:S05]  /*3450*/  SHFL.DOWN PT, R170, R181, 0x8, 0x1f ;  /* 0x09001f00b5aa7f89 */ /* 0x000eea00000e0000 */
[----:B------:R-:W-:Y:S01]  /*3460*/  @!P0 LDS.64 R8, [R182+0x1718] ;  /* 0x00171800b6088984 */ /* 0x000fe20000000a00 */
[----:B------:R-:W-:-:S04]  /*3470*/  ISETP.GE.AND P0, PT, R127, 0x10, PT ;  /* 0x000000107f00780c */ /* 0x000fc80003f06270 */
        /* <DEDUP_REMOVED lines=9> */
[----:B0-----:R-:W-:-:S03]  /*3510*/  @P0 FFMA.FTZ R157, R162, R164, R157 ;  /* 0x000000a4a29d0223 */ /* 0x001fc6000001009d */
[----:B-----5:R-:W-:Y:S01]  /*3520*/  SHFL.IDX PT, R164, R151, RZ, 0x1f ;  /* 0x00001fff97a47589 */ /* 0x020fe200000e0000 */
[----:B-1----:R-:W-:Y:S01]  /*3530*/  @P0 FMUL.FTZ R162, R162, R179 ;  /* 0x000000b3a2a20220 */ /* 0x002fe20000410000 */
[----:B------:R-:W-:Y:S02]  /*3540*/  ISETP.NE.AND P0, PT, R129, 0x1f, PT ;  /* 0x0000001f8100780c */ /* 0x000fe40003f05270 */
[----:B------:R-:W-:Y:S04]  /*3550*/  SHFL.UP PT, R157, R157, 0x1, RZ ;  /* 0x042000009d9d7989 */ /* 0x000fe800000e00ff */
[----:B------:R-:W0:Y:S01]  /*3560*/  SHFL.UP PT, R162, R162, 0x1, RZ ;  /* 0x04200000a2a27989 */ /* 0x000e2200000e00ff */
[C---:B--2---:R-:W-:Y:S01]  /*3570*/  @!P1 FFMA.FTZ R168, R181.reuse, R172, R168 ;  /* 0x000000acb5a89223 */ /* 0x044fe200000100a8 */
[----:B---3--:R-:W-:Y:S01]  /*3580*/  @!P1 FMUL.FTZ R181, R181, R170 ;  /* 0x000000aab5b59220 */ /* 0x008fe20000410000 */
[----:B------:R-:W-:Y:S01]  /*3590*/  ISETP.NE.AND P1, PT, R129, RZ, PT ;  /* 0x000000ff8100720c */ /* 0x000fe20003f25270 */
[----:B------:R-:W-:Y:S04]  /*35a0*/  SHFL.IDX PT, R170, R9, RZ, 0x1f ;  /* 0x00001fff09aa7589 */ /* 0x000fe800000e0000 */
[----:B------:R-:W-:Y:S04]  /*35b0*/  SHFL.DOWN PT, R172, R168, 0x1, 0x1f ;  /* 0x08201f00a8ac7f89 */ /* 0x000fe800000e0000 */
[----:B------:R-:W1:Y:S01]  /*35c0*/  SHFL.DOWN PT, R185, R181, 0x1, 0x1f ;  /* 0x08201f00b5b97f89 */ /* 0x000e6200000e0000 */
[----:B0-----:R-:W-:-:S04]  /*35d0*/  @P3 FFMA.FTZ R164, R162, R164, R157 ;  /* 0x000000a4a2a43223 */ /* 0x001fc8000001009d */
[----:B------:R-:W-:Y:S02]  /*35e0*/  FFMA.FTZ R179, R0, R164, R167 ;  /* 0x000000a400b37223 */ /* 0x000fe400000100a7 */
[----:B------:R-:W-:Y:S02]  /*35f0*/  SHFL.IDX PT, R167, R168, RZ, 0x1f ;  /* 0x00001fffa8a77589 */ /* 0x000fe400000e0000 */
[----:B------:R-:W-:Y:S02]  /*3600*/  FFMA.FTZ R183, R153, R179, R166 ;  /* 0x000000b399b77223 */ /* 0x000fe400000100a6 */
[----:B------:R-:W0:Y:S02]  /*3610*/  SHFL.IDX PT, R0, R181, RZ, 0x1f ;  /* 0x00001fffb5007589 */ /* 0x000e2400000e0000 */
[----:B------:R-:W-:Y:S01]  /*3620*/  FFMA.FTZ R174, R150, R183, R169 ;  /* 0x000000b796ae7223 */ /* 0x000fe200000100a9 */
[----:B-1----:R-:W-:-:S03]  /*3630*/  @P0 FFMA.FTZ R170, R185, R170, R172 ;  /* 0x000000aab9aa0223 */ /* 0x002fc600000100ac */
[----:B------:R-:W-:Y:S01]  /*3640*/  FFMA.FTZ R176, R152, R174, R171 ;  /* 0x000000ae98b07223 */ /* 0x000fe200000100ab */
[----:B------:R-:W-:-:S03]  /*3650*/  FFMA.FTZ R151, R170, R155, R165 ;  /* 0x0000009baa977223 */ /* 0x000fc600000100a5 */
[----:B------:R-:W-:Y:S01]  /*3660*/  FFMA.FTZ R178, R154, R176, R173 ;  /* 0x000000b09ab27223 */ /* 0x000fe200000100ad */
[----:B------:R-:W-:Y:S01]  /*3670*/  FFMA.FTZ R155, R140, R151, R163 ;  /* 0x000000978c9b7223 */ /* 0x000fe200000100a3 */
[----:B------:R-:W-:Y:S02]  /*3680*/  FMUL.FTZ R172, R151, R82 ;  /* 0x0000005297ac7220 */ /* 0x000fe40000410000 */
[----:B------:R-:W-:Y:S01]  /*3690*/  FFMA.FTZ R180, R156, R178, R175 ;  /* 0x000000b29cb47223 */ /* 0x000fe200000100af */
[C---:B------:R-:W-:Y:S01]  /*36a0*/  FFMA.FTZ R157, R144.reuse, R155, R137 ;  /* 0x0000009b909d7223 */ /* 0x040fe20000010089 */
[--C-:B------:R-:W-:Y:S02]  /*36b0*/  HADD2.F32 R137, -RZ, R7.reuse.H1_H1 ;  /* 0x30000007ff897230 */ /* 0x100fe40000004100 */
[----:B------:R-:W-:Y:S01]  /*36c0*/  FFMA.FTZ R185, R144, R180, R177 ;  /* 0x000000b490b97223 */ /* 0x000fe200000100b1 */
[----:B------:R-:W-:Y:S01]  /*36d0*/  FFMA.FTZ R156, R156, R157, R138 ;  /* 0x0000009d9c9c7223 */ /* 0x000fe2000001008a */
[----:B------:R-:W-:-:S02]  /*36e0*/  HADD2.F32 R138, -RZ, R7.H0_H0 ;  /* 0x20000007ff8a7230 */ /* 0x000fc40000004100 */
[----:B------:R-:W-:Y:S01]  /*36f0*/  FMUL.FTZ R162, R137, R172 ;  /* 0x000000ac89a27220 */ /* 0x000fe20000410000 */
[----:B------:R-:W-:Y:S01]  /*3700*/  FFMA.FTZ R187, R140, R185, R139 ;  /* 0x000000b98cbb7223 */ /* 0x000fe2000001008b */
[----:B------:R-:W-:Y:S01]  /*3710*/  FFMA.FTZ R159, R154, R156, R159 ;  /* 0x0000009c9a9f7223 */ /* 0x000fe2000001009f */
[C---:B0-----:R-:W-:Y:S01]  /*3720*/  FFMA.FTZ R9, R0.reuse, R9, R167 ;  /* 0x0000000900097223 */ /* 0x041fe200000100a7 */
[----:B------:R-:W-:Y:S01]  /*3730*/  FMUL.FTZ R8, R0, R8 ;  /* 0x0000000800087220 */ /* 0x000fe20000410000 */
[----:B------:R-:W-:Y:S01]  /*3740*/  FFMA.FTZ R0, R16, -R15, R179 ;  /* 0x8000000f10007223 */ /* 0x000fe200000100b3 */
[----:B------:R-:W-:Y:S01]  /*3750*/  FFMA.FTZ R152, R152, R159, R141 ;  /* 0x0000009f98987223 */ /* 0x000fe2000001008d */
[----:B------:R-:W-:Y:S01]  /*3760*/  FMUL.FTZ R167, R155, R83 ;  /* 0x000000539ba77220 */ /* 0x000fe20000410000 */
[----:B------:R-:W-:Y:S01]  /*3770*/  FFMA.FTZ R154, R17, -R142, R174 ;  /* 0x8000008e119a7223 */ /* 0x000fe200000100ae */
[----:B------:R0:W-:Y:S01]  /*3780*/  @!P1 STS.64 [R182+0x1718], R8 ;  /* 0x00171808b6009388 */ /* 0x0001e20000000a00 */
[----:B------:R-:W-:Y:S01]  /*3790*/  FFMA.FTZ R161, R150, R152, R161 ;  /* 0x0000009896a17223 */ /* 0x000fe200000100a1 */
[----:B------:R-:W-:Y:S01]  /*37a0*/  FFMA.FTZ R150, R18, -R143, R183 ;  /* 0x8000008f12967223 */ /* 0x000fe200000100b7 */
[----:B------:R-:W-:Y:S01]  /*37b0*/  FMUL.FTZ R165, R152, R99 ;  /* 0x0000006398a57220 */ /* 0x000fe20000410000 */
[----:B------:R-:W-:Y:S01]  /*37c0*/  FMUL.FTZ R144, R138, R167 ;  /* 0x000000a78a907220 */ /* 0x000fe20000410000 */
[----:B------:R-:W-:Y:S01]  /*37d0*/  FFMA.FTZ R153, R153, R161, R158 ;  /* 0x000000a199997223 */ /* 0x000fe2000001009e */
[----:B------:R-:W-:-:S02]  /*37e0*/  HADD2.F32 R141, -RZ, R5.H1_H1 ;  /* 0x30000005ff8d7230 */ /* 0x000fc40000004100 */
[----:B------:R-:W-:Y:S01]  /*37f0*/  FMUL.FTZ R142, R159, R100 ;  /* 0x000000649f8e7220 */ /* 0x000fe20000410000 */
[----:B------:R-:W-:Y:S01]  /*3800*/  FFMA.FTZ R158, R19, -R14, R176 ;  /* 0x8000000e139e7223 */ /* 0x000fe200000100b0 */
[----:B------:R-:W-:Y:S01]  /*3810*/  FMUL.FTZ R15, R153, R101 ;  /* 0x00000065990f7220 */ /* 0x000fe20000410000 */
[----:B------:R1:W-:Y:S01]  /*3820*/  STS [R125+0x1c], R162 ;  /* 0x00001ca27d007388 */ /* 0x0003e20000000800 */
[----:B------:R-:W-:Y:S02]  /*3830*/  HADD2.F32 R140, -RZ, R6.H0_H0 ;  /* 0x20000006ff8c7230 */ /* 0x000fe40000004100 */
[----:B0-----:R-:W-:Y:S01]  /*3840*/  FMUL.FTZ R8, R161, R102 ;  /* 0x00000066a1087220 */ /* 0x001fe20000410000 */
[----:B------:R-:W-:Y:S01]  /*3850*/  FFMA.FTZ R9, R0, R15, RZ ;  /* 0x0000000f00097223 */ /* 0x000fe200000100ff */
[----:B------:R-:W-:Y:S01]  /*3860*/  FMUL.FTZ R163, R156, R97 ;  /* 0x000000619ca37220 */ /* 0x000fe20000410000 */
[----:B------:R0:W-:Y:S01]  /*3870*/  STS [R125+0x18], R144 ;  /* 0x000018907d007388 */ /* 0x0001e20000000800 */
[----:B------:R-:W-:Y:S01]  /*3880*/  FMUL.FTZ R164, R141, R142 ;  /* 0x0000008e8da47220 */ /* 0x000fe20000410000 */
[----:B------:R-:W-:Y:S01]  /*3890*/  FFMA.FTZ R9, R150, R8, R9 ;  /* 0x0000000896097223 */ /* 0x000fe20000010009 */
[----:B------:R-:W-:-:S02]  /*38a0*/  HADD2.F32 R143, -RZ, R4.H1_H1 ;  /* 0x30000004ff8f7230 */ /* 0x000fc40000004100 */
[----:B------:R-:W-:Y:S01]  /*38b0*/  FMUL.FTZ R168, R157, R98 ;  /* 0x000000629da87220 */ /* 0x000fe20000410000 */
[----:B-1----:R-:W-:Y:S01]  /*38c0*/  FFMA.FTZ R162, R145, -R12, R178 ;  /* 0x8000000c91a27223 */ /* 0x002fe200000100b2 */
[----:B------:R-:W-:Y:S01]  /*38d0*/  FFMA.FTZ R9, R154, R165, R9 ;  /* 0x000000a59a097223 */ /* 0x000fe20000010009 */
[----:B------:R-:W-:Y:S02]  /*38e0*/  HADD2.F32 R139, -RZ, R6.H1_H1 ;  /* 0x30000006ff8b7230 */ /* 0x000fe40000004100 */
[----:B------:R-:W-:Y:S01]  /*38f0*/  FMUL.FTZ R166, R140, R163 ;  /* 0x000000a38ca67220 */ /* 0x000fe20000410000 */
[----:B------:R1:W-:Y:S01]  /*3900*/  STS [R125+0xc], R164 ;  /* 0x00000ca47d007388 */ /* 0x0003e20000000800 */
[----:B------:R-:W-:Y:S01]  /*3910*/  FFMA.FTZ R9, R158, R142, R9 ;  /* 0x0000008e9e097223 */ /* 0x000fe20000010009 */
[----:B------:R-:W-:Y:S02]  /*3920*/  HADD2.F32 R142, -RZ, R5.H0_H0 ;  /* 0x20000005ff8e7230 */ /* 0x000fe40000004100 */
[----:B------:R-:W-:Y:S01]  /*3930*/  FMUL.FTZ R170, R139, R168 ;  /* 0x000000a88baa7220 */ /* 0x000fe20000410000 */
[----:B0-----:R-:W-:-:S02]  /*3940*/  HADD2.F32 R144, -RZ, R4.H0_H0 ;  /* 0x20000004ff907230 */ /* 0x001fc40000004100 */
[----:B------:R-:W-:Y:S01]  /*3950*/  FFMA.FTZ R14, R162, R163, R9 ;  /* 0x000000a3a20e7223 */ /* 0x000fe20000010009 */
[----:B------:R-:W-:Y:S01]  /*3960*/  FFMA.FTZ R163, R147, -R10, R180 ;  /* 0x8000000a93a37223 */ /* 0x000fe200000100b4 */
[----:B------:R-:W-:Y:S01]  /*3970*/  FMUL.FTZ R10, R143, R8 ;  /* 0x000000088f0a7220 */ /* 0x000fe20000410000 */
[----:B------:R-:W-:Y:S01]  /*3980*/  FMUL.FTZ R12, R142, R165 ;  /* 0x000000a58e0c7220 */ /* 0x000fe20000410000 */
[----:B------:R-:W-:Y:S01]  /*3990*/  FMUL.FTZ R8, R144, R15 ;  /* 0x0000000f90087220 */ /* 0x000fe20000410000 */
[----:B------:R0:W-:Y:S01]  /*39a0*/  STS [R125+0x14], R170 ;  /* 0x000014aa7d007388 */ /* 0x0001e20000000800 */
[----:B------:R-:W-:Y:S01]  /*39b0*/  FFMA.FTZ R9, R163, R168, R14 ;  /* 0x000000a8a3097223 */ /* 0x000fe2000001000e */
[----:B-1----:R-:W-:Y:S01]  /*39c0*/  FFMA.FTZ R164, R146, -R13, R185 ;  /* 0x8000000d92a47223 */ /* 0x002fe200000100b9 */
[----:B------:R-:W-:Y:S01]  /*39d0*/  FMUL.FTZ R168, R94, R174 ;  /* 0x000000ae5ea87220 */ /* 0x000fe20000410000 */
[----:B------:R1:W-:Y:S01]  /*39e0*/  STS [R125+0x10], R166 ;  /* 0x000010a67d007388 */ /* 0x0003e20000000800 */
[----:B------:R-:W-:Y:S01]  /*39f0*/  FMUL.FTZ R14, R96, R179 ;  /* 0x000000b3600e7220 */ /* 0x000fe20000410000 */
[----:B------:R-:W-:Y:S01]  /*3a00*/  FFMA.FTZ R182, R164, R167, R9 ;  /* 0x000000a7a4b67223 */ /* 0x000fe20000010009 */
[----:B------:R-:W-:Y:S01]  /*3a10*/  LEA R9, R106, R129, 0x8 ;  /* 0x000000816a097211 */ /* 0x000fe200078e40ff */
[----:B------:R2:W-:Y:S01]  /*3a20*/  STS [R125+0x8], R12 ;  /* 0x0000080c7d007388 */ /* 0x0005e20000000800 */
[----:B------:R-:W-:Y:S01]  /*3a30*/  FFMA.FTZ R165, R148, -R11, R187 ;  /* 0x8000000b94a57223 */ /* 0x000fe200000100bb */
[----:B0-----:R-:W-:Y:S01]  /*3a40*/  FMUL.FTZ R170, R90, R185 ;  /* 0x000000b95aaa7220 */ /* 0x001fe20000410000 */
[----:B------:R-:W-:Y:S01]  /*3a50*/  IADD3 R174, R68, 0x100, -R9 ;  /* 0x0000010044ae7810 */ /* 0x000fe20007ffe809 */
[----:B------:R0:W-:Y:S01]  /*3a60*/  STS [R125+0x4], R10 ;  /* 0x0000040a7d007388 */ /* 0x0001e20000000800 */
[----:B-1----:R-:W-:-:S02]  /*3a70*/  FMUL.FTZ R166, R95, R183 ;  /* 0x000000b75fa67220 */ /* 0x002fc40000410000 */
[----:B------:R-:W-:Y:S01]  /*3a80*/  ISETP.GE.AND P2, PT, R174, 0x1, PT ;  /* 0x00000001ae00780c */ /* 0x000fe20003f46270 */
[----:B------:R1:W-:Y:S01]  /*3a90*/  STS [R125], R8 ;  /* 0x000000087d007388 */ /* 0x0003e20000000800 */
[----:B--2---:R-:W-:Y:S01]  /*3aa0*/  FMUL.FTZ R12, R91, R180 ;  /* 0x000000b45b0c7220 */ /* 0x004fe20000410000 */
[----:B------:R-:W-:Y:S01]  /*3ab0*/  BAR.SYNC.DEFER_BLOCKING 0x0 ;  /* 0x0000000000007b1d */ /* 0x000fe20000010000 */
[----:B0-----:R-:W-:Y:S01]  /*3ac0*/  FMUL.FTZ R10, R92, R178 ;  /* 0x000000b25c0a7220 */ /* 0x001fe20000410000 */
[----:B-1----:R-:W-:-:S04]  /*3ad0*/  FMUL.FTZ R8, R93, R176 ;  /* 0x000000b05d087220 */ /* 0x002fc80000410000 */
        /* <DEDUP_REMOVED lines=32> */
[----:B0-----:R3:W-:Y:S04]  /*3ce0*/  REDG.E.ADD.F32.FTZ.RN.STRONG.GPU desc[UR12][R12.64], R171 ;  /* 0x000000ab0c0079a6 */ /* 0x0017e8000c10f38c */
[----:B--2---:R3:W-:Y:S02]  /*3cf0*/  REDG.E.ADD.F32.FTZ.RN.STRONG.GPU desc[UR12][R14.64], R183 ;  /* 0x000000b70e0079a6 */ /* 0x0047e4000c10f38c */
.L_x_9902:
[----:B------:R-:W-:Y:S05]  /*3d00*/  BSYNC B0 ;  /* 0x0000000000007941 */ /* 0x000fea0003800000 */
.L_x_9901:
        /* <DEDUP_REMOVED lines=19> */
.L_x_9904:
[----:B------:R-:W-:Y:S05]  /*3e40*/  BSYNC B0 ;  /* 0x0000000000007941 */ /* 0x000fea0003800000 */
.L_x_9903:
        /* <DEDUP_REMOVED lines=9> */
.L_x_9906:
[----:B------:R-:W-:Y:S05]  /*3ee0*/  BSYNC B0 ;  /* 0x0000000000007941 */ /* 0x000fea0003800000 */
.L_x_9905:
        /* <DEDUP_REMOVED lines=13> */
.L_x_9908:
[----:B------:R-:W-:Y:S05]  /*3fc0*/  BSYNC B0 ;  /* 0x0000000000007941 */ /* 0x000fea0003800000 */
.L_x_9907:
        /* <DEDUP_REMOVED lines=9> */
.L_x_9910:
[----:B------:R-:W-:Y:S05]  /*4060*/  BSYNC B0 ;  /* 0x0000000000007941 */ /* 0x000fea0003800000 */
.L_x_9909:
        /* <DEDUP_REMOVED lines=9> */
.L_x_9912:
[----:B------:R-:W-:Y:S05]  /*4100*/  BSYNC B0 ;  /* 0x0000000000007941 */ /* 0x000fea0003800000 */
.L_x_9911:
        /* <DEDUP_REMOVED lines=9> */
.L_x_9914:
[----:B------:R-:W-:Y:S05]  /*41a0*/  BSYNC B0 ;  /* 0x0000000000007941 */ /* 0x000fea0003800000 */
.L_x_9913:
        /* <DEDUP_REMOVED lines=9> */
.L_x_9916:
[----:B------:R-:W-:Y:S05]  /*4240*/  BSYNC B0 ;  /* 0x0000000000007941 */ /* 0x000fea0003800000 */
.L_x_9915:
[----:B0-----:R-:W0:Y:S01]  /*4250*/  SHFL.DOWN P2, R9, R12, 0x1, 0x1f ;  /* 0x08201f000c097f89 */ /* 0x001e220000040000 */
[----:B------:R-:W-:Y:S01]  /*4260*/  ISETP.NE.AND P3, PT, R127, RZ, PT ;  /* 0x000000ff7f00720c */ /* 0x000fe20003f65270 */
[----:B------:R-:W-:Y:S01]  /*4270*/  FMUL.FTZ R145, R145, R156 ;  /* 0x0000009c91917220 */ /* 0x000fe20000410000 */
[-C--:B------:R-:W-:Y:S01]  /*4280*/  FMUL.FTZ R14, R64, R151.reuse ;  /* 0x00000097400e7220 */ /* 0x080fe20000410000 */
[----:B------:R-:W-:Y:S01]  /*4290*/  FMUL.FTZ R148, R148, R151 ;  /* 0x0000009794947220 */ /* 0x000fe20000410000 */
[-C--:B------:R-:W-:Y:S01]  /*42a0*/  FMUL.FTZ R18, R18, R161.reuse ;  /* 0x000000a112127220 */ /* 0x080fe20000410000 */
[----:B------:R-:W-:Y:S01]  /*42b0*/  FMUL.FTZ R161, R64, R161 ;  /* 0x000000a140a17220 */ /* 0x000fe20000410000 */
[----:B------:R-:W-:Y:S01]  /*42c0*/  FMUL.FTZ R14, R165, R14 ;  /* 0x0000000ea50e7220 */ /* 0x000fe20000410000 */
[----:B------:R-:W-:Y:S01]  /*42d0*/  FMUL.FTZ R17, R17, R152 ;  /* 0x0000009811117220 */ /* 0x000fe20000410000 */
[----:B------:R-:W-:Y:S01]  /*42e0*/  BSSY B0, `(.L_x_9917) ;  /* 0x000003e000007945 */ /* 0x000fe20003800000 */
[----:B------:R-:W-:Y:S01]  /*42f0*/  FMUL.FTZ R150, R150, R161 ;  /* 0x000000a196967220 */ /* 0x000fe20000410000 */
[----:B------:R-:W-:Y:S01]  /*4300*/  FFMA.FTZ R71, R148, R82, R71 ;  /* 0x0000005294477223 */ /* 0x000fe20000010047 */
[----:B------:R-:W-:Y:S01]  /*4310*/  FFMA.FTZ R74, R145, R97, R74 ;  /* 0x00000061914a7223 */ /* 0x000fe2000001004a */
[----:B------:R-:W-:Y:S01]  /*4320*/  FFMA.FTZ R76, R17, R99, R76 ;  /* 0x00000063114c7223 */ /* 0x000fe2000001004c */
[----:B------:R-:W5:Y:S01]  /*4330*/  @!P3 S2R R11, SR_CgaCtaId ;  /* 0x00000000000bb919 */ /* 0x000f620000008800 */
[----:B------:R-:W-:Y:S01]  /*4340*/  @!P3 MOV R10, 0x400 ;  /* 0x00000400000ab802 */ /* 0x000fe20000000f00 */
[----:B------:R-:W-:Y:S01]  /*4350*/  FFMA.FTZ R77, R18, R102, R77 ;  /* 0x00000066124d7223 */ /* 0x000fe2000001004d */
[----:B0-----:R-:W-:-:S05]  /*4360*/  @P2 FADD R9, R12, R9 ;  /* 0x000000090c092221 */ /* 0x001fca0000000000 */
[----:B------:R-:W0:Y:S01]  /*4370*/  SHFL.DOWN P2, R8, R9, 0x2, 0x1f ;  /* 0x08401f0009087f89 */ /* 0x000e220000040000 */
[----:B-----5:R-:W-:Y:S01]  /*4380*/  @!P3 LEA R126, R11, R10, 0x18 ;  /* 0x0000000a0b7eb211 */ /* 0x020fe200078ec0ff */
[-C--:B------:R-:W-:Y:S01]  /*4390*/  FMUL.FTZ R11, R146, R155.reuse ;  /* 0x0000009b920b7220 */ /* 0x080fe20000410000 */
[C---:B------:R-:W-:Y:S01]  /*43a0*/  FMUL.FTZ R155, R64.reuse, R155 ;  /* 0x0000009b409b7220 */ /* 0x040fe20000410000 */
[----:B------:R-:W-:Y:S02]  /*43b0*/  FMUL.FTZ R10, R64, R157 ;  /* 0x0000009d400a7220 */ /* 0x000fe40000410000 */
[----:B------:R-:W-:Y:S01]  /*43c0*/  FFMA.FTZ R72, R11, R83, R72 ;  /* 0x000000530b487223 */ /* 0x000fe20000010048 */
[----:B------:R-:W-:Y:S01]  /*43d0*/  FMUL.FTZ R155, R164, R155 ;  /* 0x0000009ba49b7220 */ /* 0x000fe20000410000 */
[----:B0-----:R-:W-:Y:S01]  /*43e0*/  @P2 FADD R8, R9, R8 ;  /* 0x0000000809082221 */ /* 0x001fe20000000000 */
[----:B------:R-:W-:Y:S01]  /*43f0*/  FMUL.FTZ R9, R64, R156 ;  /* 0x0000009c40097220 */ /* 0x000fe20000410000 */
[----:B------:R-:W-:Y:S01]  /*4400*/  FMUL.FTZ R10, R163, R10 ;  /* 0x0000000aa30a7220 */ /* 0x000fe20000410000 */
[----:B------:R-:W-:-:S02]  /*4410*/  FFMA.FTZ R12, R138, R11, R155 ;  /* 0x0000000b8a0c7223 */ /* 0x000fc4000001009b */
[----:B-1----:R-:W0:Y:S01]  /*4420*/  SHFL.DOWN P2, R13, R8, 0x4, 0x1f ;  /* 0x08801f00080d7f89 */ /* 0x002e220000040000 */
[----:B------:R-:W-:Y:S01]  /*4430*/  FMUL.FTZ R9, R162, R9 ;  /* 0x00000009a2097220 */ /* 0x000fe20000410000 */
[----:B------:R-:W-:Y:S01]  /*4440*/  FADD.FTZ R87, R12, R87 ;  /* 0x000000570c577221 */ /* 0x000fe20000010000 */
[----:B0-----:R-:W-:Y:S01]  /*4450*/  @P2 FADD R13, R8, R13 ;  /* 0x0000000d080d2221 */ /* 0x001fe20000000000 */
[----:B------:R-:W-:-:S04]  /*4460*/  FMUL.FTZ R8, R147, R157 ;  /* 0x0000009d93087220 */ /* 0x000fc80000410000 */
[----:B------:R-:W0:Y:S01]  /*4470*/  SHFL.DOWN P2, R166, R13, 0x8, 0x1f ;  /* 0x09001f000da67f89 */ /* 0x000e220000040000 */
[----:B------:R-:W-:Y:S01]  /*4480*/  FFMA.FTZ R11, R139, R8, R10 ;  /* 0x000000088b0b7223 */ /* 0x000fe2000001000a */
[----:B------:R-:W-:Y:S01]  /*4490*/  FFMA.FTZ R10, R140, R145, R9 ;  /* 0x000000918c0a7223 */ /* 0x000fe20000010009 */
[----:B------:R-:W-:Y:S01]  /*44a0*/  FMUL.FTZ R9, R64, R152 ;  /* 0x0000009840097220 */ /* 0x000fe20000410000 */
[----:B------:R-:W-:Y:S01]  /*44b0*/  FFMA.FTZ R73, R8, R98, R73 ;  /* 0x0000006208497223 */ /* 0x000fe20000010049 */
[-C--:B------:R-:W-:Y:S01]  /*44c0*/  FMUL.FTZ R8, R19, R159.reuse ;  /* 0x0000009f13087220 */ /* 0x080fe20000410000 */
[----:B------:R-:W-:Y:S01]  /*44d0*/  FADD.FTZ R86, R11, R86 ;  /* 0x000000560b567221 */ /* 0x000fe20000010000 */
[----:B------:R-:W-:Y:S01]  /*44e0*/  FMUL.FTZ R159, R64, R159 ;  /* 0x0000009f409f7220 */ /* 0x000fe20000410000 */
[----:B------:R-:W-:Y:S01]  /*44f0*/  FMUL.FTZ R11, R154, R9 ;  /* 0x000000099a0b7220 */ /* 0x000fe20000410000 */
[-C--:B------:R-:W-:Y:S01]  /*4500*/  FMUL.FTZ R9, R16, R153.reuse ;  /* 0x0000009910097220 */ /* 0x080fe20000410000 */
[----:B------:R-:W-:Y:S01]  /*4510*/  FMUL.FTZ R153, R64, R153 ;  /* 0x0000009940997220 */ /* 0x000fe20000410000 */
[----:B------:R-:W-:Y:S01]  /*4520*/  FMUL.FTZ R158, R158, R159 ;  /* 0x0000009f9e9e7220 */ /* 0x000fe20000410000 */
[----:B------:R-:W-:Y:S01]  /*4530*/  FFMA.FTZ R75, R8, R100, R75 ;  /* 0x00000064084b7223 */ /* 0x000fe2000001004b */
[----:B------:R-:W-:Y:S01]  /*4540*/  FADD.FTZ R85, R10, R85 ;  /* 0x000000550a557221 */ /* 0x000fe20000010000 */
[----:B------:R-:W-:Y:S01]  /*4550*/  FMUL.FTZ R153, R0, R153 ;  /* 0x0000009900997220 */ /* 0x000fe20000410000 */
[----:B------:R-:W-:-:S03]  /*4560*/  FFMA.FTZ R78, R9, R101, R78 ;  /* 0x00000065094e7223 */ /* 0x000fc6000001004e */
[----:B------:R-:W-:-:S04]  /*4570*/  FFMA.FTZ R0, R144, R9, R153 ;  /* 0x0000000990007223 */ /* 0x000fc80000010099 */
[----:B------:R-:W-:Y:S01]  /*4580*/  FADD.FTZ R79, R0, R79 ;  /* 0x0000004f004f7221 */ /* 0x000fe20000010000 */
[----:B0-----:R-:W-:Y:S01]  /*4590*/  @P2 FADD R166, R13, R166 ;  /* 0x000000a60da62221 */ /* 0x001fe20000000000 */
[----:B------:R-:W-:-:S04]  /*45a0*/  FFMA.FTZ R13, R137, R148, R14 ;  /* 0x00000094890d7223 */ /* 0x000fc8000001000e */
[----:B------:R-:W0:Y:S01]  /*45b0*/  SHFL.DOWN P2, R15, R166, 0x10, 0x1f ;  /* 0x0a001f00a60f7f89 */ /* 0x000e220000040000 */
[----:B------:R-:W-:Y:S01]  /*45c0*/  FADD.FTZ R88, R13, R88 ;  /* 0x000000580d587221 */ /* 0x000fe20000010000 */
[----:B------:R-:W-:Y:S01]  /*45d0*/  FFMA.FTZ R13, R141, R8, R158 ;  /* 0x000000088d0d7223 */ /* 0x000fe2000001009e */
[----:B------:R-:W-:Y:S01]  /*45e0*/  FFMA.FTZ R8, R142, R17, R11 ;  /* 0x000000118e087223 */ /* 0x000fe2000001000b */
[----:B------:R-:W-:Y:S02]  /*45f0*/  FFMA.FTZ R11, R143, R18, R150 ;  /* 0x000000128f0b7223 */ /* 0x000fe40000010096 */
[----:B------:R-:W-:Y:S01]  /*4600*/  FADD.FTZ R84, R13, R84 ;  /* 0x000000540d547221 */ /* 0x000fe20000010000 */
[----:B------:R-:W-:Y:S01]  /*4610*/  FADD.FTZ R81, R8, R81 ;  /* 0x0000005108517221 */ /* 0x000fe20000010000 */
        /* <DEDUP_REMOVED lines=10> */
.L_x_9918:
[----:B------:R-:W-:Y:S05]  /*46c0*/  BSYNC B0 ;  /* 0x0000000000007941 */ /* 0x000fea0003800000 */
.L_x_9917:
[----:B------:R-:W-:Y:S01]  /*46d0*/  IADD3 R67, R67, 0x1, RZ ;  /* 0x0000000143437810 */ /* 0x000fe20007ffe0ff */
[----:B------:R-:W-:-:S03]  /*46e0*/  UIADD3 UR5, UP0, UR5, 0x1, URZ ;  /* 0x0000000105057890 */ /* 0x000fc6000ff1e03f */
[----:B------:R-:W-:Y:S01]  /*46f0*/  ISETP.GE.AND P1, PT, R67, UR28, PT ;  /* 0x0000001c43007c0c */ /* 0x000fe2000bf26270 */
[----:B------:R-:W-:-:S12]  /*4700*/  UIADD3.X UR6, URZ, UR6, URZ, UP0, !UPT ;  /* 0x000000063f067290 */ /* 0x000fd800087fe43f */
[----:B------:R-:W-:Y:S05]  /*4710*/  @!P1 BRA `(.L_x_9919) ;  /* 0xffffffe000609947 */ /* 0x000fea000383ffff */
.L_x_9898:
[----:B------:R-:W-:Y:S01]  /*4720*/  BAR.SYNC.DEFER_BLOCKING 0x0 ;  /* 0x0000000000007b1d */ /* 0x000fe20000010000 */
[----:B------:R-:W-:Y:S02]  /*4730*/  SHF.R.S32.HI R30, RZ, 0x1f, R129 ;  /* 0x0000001fff1e7819 */ /* 0x000fe40000011481 */
[----:B-1----:R-:W-:Y:S02]  /*4740*/  LEA R8, P0, R129, R114, 0x4 ;  /* 0x0000007281087211 */ /* 0x002fe400078020ff */
[----:B------:R-:W-:-:S03]  /*4750*/  LEA R31, R127, R126, 0x4 ;  /* 0x0000007e7f1f7211 */ /* 0x000fc600078e20ff */
[----:B------:R-:W1:Y:S01]  /*4760*/  LDC.64 R26, c[0x0][0x388] ;  /* 0x0000e200ff1a7b82 */ /* 0x000e620000000a00 */
[----:B------:R-:W-:Y:S01]  /*4770*/  LEA.HI.X R9, R129, R113, R30, 0x4, P0 ;  /* 0x0000007181097211 */ /* 0x000fe200000f241e */
[----:B------:R-:W-:Y:S01]  /*4780*/  ULDC.64 UR6, c[0x0][0x390] ;  /* 0x0000e40000067ab9 */ /* 0x000fe20000000a00 */
[----:B------:R-:W-:Y:S02]  /*4790*/  F2FP.F16.F32.PACK_AB R71, R71, R72 ;  /* 0x000000484747723e */ /* 0x000fe400000000ff */
[----:B------:R-:W-:Y:S02]  /*47a0*/  F2FP.F16.F32.PACK_AB R70, R73, R74 ;  /* 0x0000004a4946723e */ /* 0x000fe400000000ff */
[----:B------:R-:W-:Y:S01]  /*47b0*/  F2FP.F16.F32.PACK_AB R69, R75, R76 ;  /* 0x0000004c4b45723e */ /* 0x000fe200000000ff */
[----:B------:R-:W5:Y:S01]  /*47c0*/  LDC.64 R28, c[0x0][0x3e0] ;  /* 0x0000f800ff1c7b82 */ /* 0x000f620000000a00 */
[----:B------:R-:W2:Y:S01]  /*47d0*/  LDG.E.128 R8, desc[UR12][R8.64] ;  /* 0x0000000c08087981 */ /* 0x000ea2000c1e1d00 */
[----:B------:R-:W-:Y:S01]  /*47e0*/  F2FP.F16.F32.PACK_AB R68, R77, R78 ;  /* 0x0000004e4d44723e */ /* 0x000fe200000000ff */
[----:B------:R-:W-:Y:S01]  /*47f0*/  UIADD3 UR4, UR4, -0x100, URZ ;  /* 0xffffff0004047890 */ /* 0x000fe2000fffe03f */
[----:B------:R-:W-:Y:S01]  /*4800*/  IADD3 R32, R106, -0x1, RZ ;  /* 0xffffffff6a207810 */ /* 0x000fe20007ffe0ff */
[----:B-1----:R-:W-:-:S04]  /*4810*/  IMAD R14, R26, UR15, RZ ;  /* 0x0000000f1a0e7c24 */ /* 0x002fc8000f8e02ff */
[----:B0-----:R-:W-:Y:S01]  /*4820*/  IMAD R15, R27, UR14, R14 ;  /* 0x0000000e1b0f7c24 */ /* 0x001fe2000f8e020e */
[----:B--2---:R-:W-:Y:S01]  /*4830*/  STS.128 [R31], R8 ;  /* 0x000000081f007388 */ /* 0x004fe20000000c00 */
[----:B------:R-:W-:-:S03]  /*4840*/  NOP ;  /* 0x0000000000007918 */ /* 0x000fc60000000000 */
[----:B------:R-:W0:Y:S01]  /*4850*/  LDS.128 R4, [R31] ;  /* 0x000000001f047984 */ /* 0x000e220000000c00 */
[----:B------:R-:W-:Y:S06]  /*4860*/  BAR.SYNC.DEFER_BLOCKING 0x0 ;  /* 0x0000000000007b1d */ /* 0x000fec0000010000 */
[----:B------:R-:W-:Y:S01]  /*4870*/  STS.128 [R31], R68 ;  /* 0x000000441f007388 */ /* 0x000fe20000000c00 */
[----:B0-----:R-:W-:Y:S02]  /*4880*/  HADD2.F32 R13, -RZ, R4.H0_H0 ;  /* 0x20000004ff0d7230 */ /* 0x001fe40000004100 */
[----:B------:R-:W-:-:S03]  /*4890*/  HADD2.F32 R9, -RZ, R5.H0_H0 ;  /* 0x20000005ff097230 */ /* 0x000fc60000004100 */
[--C-:B------:R-:W-:Y:S01]  /*48a0*/  FADD.FTZ R0, R13, R132.reuse ;  /* 0x000000840d007221 */ /* 0x100fe20000010000 */
[----:B------:R-:W-:Y:S02]  /*48b0*/  HADD2.F32 R13, -RZ, R4.H1_H1 ;  /* 0x30000004ff0d7230 */ /* 0x000fe40000004100 */
[--C-:B------:R-:W-:Y:S01]  /*48c0*/  FADD.FTZ R11, R9, R132.reuse ;  /* 0x00000084090b7221 */ /* 0x100fe20000010000 */
[----:B------:R-:W-:Y:S01]  /*48d0*/  HADD2.F32 R9, -RZ, R5.H1_H1 ;  /* 0x30000005ff097230 */ /* 0x000fe20000004100 */
[----:B------:R-:W-:Y:S01]  /*48e0*/  FSETP.GTU.FTZ.AND P6, PT, R0, 20, PT ;  /* 0x41a000000000780b */ /* 0x000fe20003fdc000 */
[--C-:B------:R-:W-:Y:S02]  /*48f0*/  FADD.FTZ R13, R13, R132.reuse ;  /* 0x000000840d0d7221 */ /* 0x100fe40000010000 */
[----:B------:R-:W-:Y:S01]  /*4900*/  FSETP.GTU.FTZ.AND P1, PT, R11, 20, PT ;  /* 0x41a000000b00780b */ /* 0x000fe20003f3c000 */
[----:B------:R-:W-:Y:S01]  /*4910*/  FADD.FTZ R12, R9, R132 ;  /* 0x00000084090c7221 */ /* 0x000fe20000010000 */
[----:B------:R-:W-:Y:S01]  /*4920*/  HADD2.F32 R9, -RZ, R6.H0_H0 ;  /* 0x20000006ff097230 */ /* 0x000fe20000004100 */
[----:B------:R-:W-:-:S03]  /*4930*/  FSETP.GTU.FTZ.AND P0, PT, R13, 20, PT ;  /* 0x41a000000d00780b */ /* 0x000fc60003f1c000 */
[----:B------:R-:W-:-:S04]  /*4940*/  FSETP.GTU.FTZ.AND P2, PT, R12, 20, PT ;  /* 0x41a000000c00780b */ /* 0x000fc80003f5c000 */
[----:B------:R-:W-:-:S06]  /*4950*/  @!P6 FMUL.FTZ R0, R0, -1.4426950216293334961 ;  /* 0xbfb8aa3b0000e820 */ /* 0x000fcc0000410000 */
[----:B------:R-:W0:Y:S01]  /*4960*/  @!P6 MUFU.EX2 R0, R0 ;  /* 0x000000000000e308 */ /* 0x000e220000000800 */
[----:B------:R-:W-:Y:S01]  /*4970*/  @!P0 FMUL.FTZ R5, R13, -1.4426950216293334961 ;  /* 0xbfb8aa3b0d058820 */ /* 0x000fe20000410000 */
[----:B------:R-:W-:Y:S01]  /*4980*/  FADD.FTZ R13, R9, R132 ;  /* 0x00000084090d7221 */ /* 0x000fe20000010000 */
[----:B------:R-:W-:-:S04]  /*4990*/  HADD2.F32 R9, -RZ, R6.H1_H1 ;  /* 0x30000006ff097230 */ /* 0x000fc80000004100 */
[----:B------:R-:W-:Y:S01]  /*49a0*/  FSETP.GTU.FTZ.AND P3, PT, R13, 20, PT ;  /* 0x41a000000d00780b */ /* 0x000fe20003f7c000 */
[----:B------:R-:W-:Y:S01]  /*49b0*/  FADD.FTZ R9, R9, R132 ;  /* 0x0000008409097221 */ /* 0x000fe20000010000 */
[----:B------:R1:W2:Y:S04]  /*49c0*/  @!P0 MUFU.EX2 R10, R5 ;  /* 0x00000005000a8308 */ /* 0x0002a80000000800 */
[----:B------:R-:W-:Y:S01]  /*49d0*/  FSETP.GTU.FTZ.AND P4, PT, R9, 20, PT ;  /* 0x41a000000900780b */ /* 0x000fe20003f9c000 */
[----:B0-----:R-:W-:Y:S01]  /*49e0*/  @!P6 FADD.FTZ R4, R0, 1 ;  /* 0x3f8000000004e421 */ /* 0x001fe20000010000 */
[----:B------:R-:W-:Y:S01]  /*49f0*/  @!P1 FMUL.FTZ R0, R11, -1.4426950216293334961 ;  /* 0xbfb8aa3b0b009820 */ /* 0x000fe20000410000 */
[--C-:B------:R-:W-:Y:S02]  /*4a00*/  HADD2.F32 R11, -RZ, R7.reuse.H0_H0 ;  /* 0x20000007ff0b7230 */ /* 0x100fe40000004100 */
[----:B-1----:R-:W-:Y:S01]  /*4a10*/  @!P2 FMUL.FTZ R5, R12, -1.4426950216293334961 ;  /* 0xbfb8aa3b0c05a820 */ /* 0x002fe20000410000 */
[----:B------:R0:W1:Y:S01]  /*4a20*/  @!P6 MUFU.RCP R8, R4 ;  /* 0x000000040008e308 */ /* 0x0000620000001000 */
[----:B------:R-:W-:-:S02]  /*4a30*/  HADD2.F32 R7, -RZ, R7.H1_H1 ;  /* 0x30000007ff077230 */ /* 0x000fc40000004100 */
[----:B------:R-:W-:-:S04]  /*4a40*/  FADD.FTZ R11, R11, R132 ;  /* 0x000000840b0b7221 */ /* 0x000fc80000010000 */
[----:B------:R-:W-:Y:S01]  /*4a50*/  @!P4 FMUL.FTZ R6, R9, -1.4426950216293334961 ;  /* 0xbfb8aa3b0906c820 */ /* 0x000fe20000410000 */
[----:B------:R-:W-:Y:S01]  /*4a60*/  FADD.FTZ R12, R7, R132 ;  /* 0x00000084070c7221 */ /* 0x000fe20000010000 */
[----:B--2---:R-:W-:Y:S01]  /*4a70*/  @!P0 FADD.FTZ R10, R10, 1 ;  /* 0x3f8000000a0a8421 */ /* 0x004fe20000010000 */
[----:B------:R-:W-:Y:S01]  /*4a80*/  FSETP.GTU.FTZ.AND P5, PT, R11, 20, PT ;  /* 0x41a000000b00780b */ /* 0x000fe20003fbc000 */
[----:B0-----:R-:W-:Y:S01]  /*4a90*/  @!P3 FMUL.FTZ R4, R13, -1.4426950216293334961 ;  /* 0xbfb8aa3b0d04b820 */ /* 0x001fe20000410000 */
[----:B------:R-:W0:Y:S01]  /*4aa0*/  @!P1 MUFU.EX2 R0, R0 ;  /* 0x0000000000009308 */ /* 0x000e220000000800 */
[----:B-1----:R-:W-:Y:S01]  /*4ab0*/  @!P6 FMUL.FTZ R79, R79, R8 ;  /* 0x000000084f4fe220 */ /* 0x002fe20000410000 */
[----:B------:R-:W-:-:S06]  /*4ac0*/  FSETP.GTU.FTZ.AND P6, PT, R12, 20, PT ;  /* 0x41a000000c00780b */ /* 0x000fcc0003fdc000 */
[----:B------:R-:W1:Y:S03]  /*4ad0*/  @!P2 MUFU.EX2 R5, R5 ;  /* 0x000000050005a308 */ /* 0x000e660000000800 */
[----:B------:R-:W-:-:S05]  /*4ae0*/  @!P5 FMUL.FTZ R7, R11, -1.4426950216293334961 ;  /* 0xbfb8aa3b0b07d820 */ /* 0x000fca0000410000 */
[----:B------:R-:W2:Y:S01]  /*4af0*/  @!P3 MUFU.EX2 R4, R4 ;  /* 0x000000040004b308 */ /* 0x000ea20000000800 */
[----:B0-----:R-:W-:Y:S01]  /*4b00*/  @!P1 FADD.FTZ R0, R0, 1 ;  /* 0x3f80000000009421 */ /* 0x001fe20000010000 */
[----:B------:R-:W-:Y:S01]  /*4b10*/  @!P6 FMUL.FTZ R9, R12, -1.4426950216293334961 ;  /* 0xbfb8aa3b0c09e820 */ /* 0x000fe20000410000 */
[----:B------:R-:W-:-:S05]  /*4b20*/  SHF.L.U32 R12, R32, 0x8, RZ ;  /* 0x00000008200c7819 */ /* 0x000fca00000006ff */
[----:B------:R-:W-:Y:S01]  /*4b30*/  @!P4 MUFU.EX2 R6, R6 ;  /* 0x000000060006c308 */ /* 0x000fe20000000800 */
[----:B-1----:R-:W-:Y:S01]  /*4b40*/  @!P2 FADD.FTZ R5, R5, 1 ;  /* 0x3f8000000505a421 */ /* 0x002fe20000010000 */
[----:B------:R-:W-:-:S06]  /*4b50*/  SHF.R.S32.HI R13, RZ, 0x1f, R12 ;  /* 0x0000001fff0d7819 */ /* 0x000fcc000001140c */
[----:B------:R-:W0:Y:S01]  /*4b60*/  @!P5 MUFU.EX2 R7, R7 ;  /* 0x000000070007d308 */ /* 0x000e220000000800 */
[----:B--2---:R-:W-:-:S07]  /*4b70*/  @!P3 FADD.FTZ R8, R4, 1 ;  /* 0x3f8000000408b421 */ /* 0x004fce0000010000 */
[----:B------:R-:W1:Y:S08]  /*4b80*/  @!P6 MUFU.EX2 R9, R9 ;  /* 0x000000090009e308 */ /* 0x000e700000000800 */
[----:B------:R2:W3:Y:S01]  /*4b90*/  @!P1 MUFU.RCP R16, R0 ;  /* 0x0000000000109308 */ /* 0x0004e20000001000 */
[----:B0-----:R-:W-:-:S07]  /*4ba0*/  @!P5 FADD.FTZ R11, R7, 1 ;  /* 0x3f800000070bd421 */ /* 0x001fce0000010000 */
[----:B------:R0:W4:Y:S01]  /*4bb0*/  @!P2 MUFU.RCP R17, R5 ;  /* 0x000000050011a308 */ /* 0x0001220000001000 */
[----:B--2---:R-:W-:Y:S01]  /*4bc0*/  @!P4 FADD.FTZ R0, R6, 1 ;  /* 0x3f8000000600c421 */ /* 0x004fe20000010000 */
[----:B------:R-:W-:-:S06]  /*4bd0*/  NOP ;  /* 0x0000000000007918 */ /* 0x000fcc0000000000 */
[----:B------:R2:W5:Y:S01]  /*4be0*/  @!P3 MUFU.RCP R18, R8 ;  /* 0x000000080012b308 */ /* 0x0005620000001000 */
[----:B0-----:R-:W0:Y:S01]  /*4bf0*/  LDS.128 R4, [R31] ;  /* 0x000000001f047984 */ /* 0x001e220000000c00 */
[----:B-1----:R-:W-:Y:S01]  /*4c00*/  @!P6 FADD.FTZ R14, R9, 1 ;  /* 0x3f800000090ee421 */ /* 0x002fe20000010000 */
[----:B---3--:R-:W-:-:S05]  /*4c10*/  @!P1 FMUL.FTZ R81, R81, R16 ;  /* 0x0000001051519220 */ /* 0x008fca0000410000 */
[----:B------:R1:W3:Y:S01]  /*4c20*/  @!P4 MUFU.RCP R19, R0 ;  /* 0x000000000013c308 */ /* 0x0002e20000001000 */
[----:B--2---:R-:W-:-:S04]  /*4c30*/  IMAD.WIDE.U32 R8, R26, UR14, R12 ;  /* 0x0000000e1a087c25 */ /* 0x004fc8000f8e000c */
[----:B----4-:R-:W-:Y:S01]  /*4c40*/  @!P2 FMUL.FTZ R84, R84, R17 ;  /* 0x000000115454a220 */ /* 0x010fe20000410000 */
[----:B------:R-:W2:Y:S01]  /*4c50*/  LDC.64 R26, c[0x0][0x3f0] ;  /* 0x0000fc00ff1a7b82 */ /* 0x000ea20000000a00 */
[----:B------:R-:W-:Y:S02]  /*4c60*/  IADD3 R108, P2, R108, -0x200, RZ ;  /* 0xfffffe006c6c7810 */ /* 0x000fe40007f5e0ff */
[----:B------:R-:W-:Y:S02]  /*4c70*/  IADD3 R9, R9, R15, RZ ;  /* 0x0000000f09097210 */ /* 0x000fe40007ffe0ff */
[----:B------:R-:W4:Y:S01]  /*4c80*/  @!P0 MUFU.RCP R15, R10 ;  /* 0x0000000a000f8308 */ /* 0x000f220000001000 */
[----:B-1----:R-:W-:Y:S02]  /*4c90*/  IMAD R0, R136, UR6, RZ ;  /* 0x0000000688007c24 */ /* 0x002fe4000f8e02ff */
[----:B-----5:R-:W-:Y:S01]  /*4ca0*/  @!P3 FMUL.FTZ R85, R85, R18 ;  /* 0x000000125555b220 */ /* 0x020fe20000410000 */
[----:B------:R-:W-:Y:S01]  /*4cb0*/  IMAD.WIDE.U32 R8, R135, UR6, R8 ;  /* 0x0000000687087c25 */ /* 0x000fe2000f8e0008 */
[----:B------:R-:W-:-:S02]  /*4cc0*/  F2FP.F16.F32.PACK_AB R17, R84, R81 ;  /* 0x000000515411723e */ /* 0x000fc400000000ff */
[----:B------:R-:W-:Y:S01]  /*4cd0*/  IADD3 R112, P3, R112, -0x200, RZ ;  /* 0xfffffe0070707810 */ /* 0x000fe20007f7e0ff */
[----:B------:R1:W5:Y:S01]  /*4ce0*/  @!P5 MUFU.RCP R24, R11 ;  /* 0x0000000b0018d308 */ /* 0x0003620000001000 */
[----:B---3--:R-:W-:Y:S01]  /*4cf0*/  @!P4 FMUL.FTZ R86, R86, R19 ;  /* 0x000000135656c220 */ /* 0x008fe20000410000 */
[----:B------:R-:W-:Y:S02]  /*4d00*/  IADD3 R116, P4, R116, -0x200, RZ ;  /* 0xfffffe0074747810 */ /* 0x000fe40007f9e0ff */
[----:B------:R-:W-:Y:S02]  /*4d10*/  IADD3.X R107, R107, -0x1, RZ, P2, !PT ;  /* 0xffffffff6b6b7810 */ /* 0x000fe400017fe4ff */
[----:B------:R-:W-:Y:S02]  /*4d20*/  F2FP.F16.F32.PACK_AB R18, R86, R85 ;  /* 0x000000555612723e */ /* 0x000fe400000000ff */
[----:B------:R3:W0:Y:S01]  /*4d30*/  @!P6 MUFU.RCP R25, R14 ;  /* 0x0000000e0019e308 */ /* 0x0006220000001000 */
[----:B-1----:R-:W-:-:S02]  /*4d40*/  IMAD R11, R135, UR7, R0 ;  /* 0x00000007870b7c24 */ /* 0x002fc4000f8e0200 */
[----:B----4-:R-:W-:Y:S01]  /*4d50*/  @!P0 FMUL.FTZ R80, R80, R15 ;  /* 0x0000000f50508220 */ /* 0x010fe20000410000 */
[----:B------:R-:W-:Y:S01]  /*4d60*/  ULDC.64 UR6, c[0x0][0x3b0] ;  /* 0x0000ec0000067ab9 */ /* 0x000fe20000000a00 */
[----:B------:R-:W-:Y:S02]  /*4d70*/  IADD3.X R111, R111, -0x1, RZ, P3, !PT ;  /* 0xffffffff6f6f7810 */ /* 0x000fe40001ffe4ff */
[----:B------:R-:W-:Y:S02]  /*4d80*/  IADD3 R0, R9, R11, RZ ;  /* 0x0000000b09007210 */ /* 0x000fe40007ffe0ff */
[----:B------:R-:W-:Y:S01]  /*4d90*/  F2FP.F16.F32.PACK_AB R16, R80, R79 ;  /* 0x0000004f5010723e */ /* 0x000fe200000000ff */
[----:B-----5:R-:W-:Y:S01]  /*4da0*/  @!P5 FMUL.FTZ R87, R87, R24 ;  /* 0x000000185757d220 */ /* 0x020fe20000410000 */
[----:B---3--:R-:W-:Y:S01]  /*4db0*/  LEA R14, P1, R8, R28, 0x1 ;  /* 0x0000001c080e7211 */ /* 0x008fe200078208ff */
[----:B------:R-:W-:Y:S01]  /*4dc0*/  FADD.FTZ R79, R79, R128 ;  /* 0x000000804f4f7221 */ /* 0x000fe20000010000 */
[----:B------:R-:W-:-:S02]  /*4dd0*/  SHF.L.U32 R28, R129, 0x4, RZ ;  /* 0x00000004811c7819 */ /* 0x000fc400000006ff */
[----:B------:R-:W-:Y:S01]  /*4de0*/  LEA.HI.X R8, R8, R29, R0, 0x1, P1 ;  /* 0x0000001d08087211 */ /* 0x000fe200008f0c00 */
[----:B------:R-:W-:Y:S01]  /*4df0*/  FADD.FTZ R80, R79, R80 ;  /* 0x000000504f507221 */ /* 0x000fe20000010000 */
[----:B------:R-:W-:Y:S01]  /*4e00*/  SHF.L.U64.HI R29, R129, 0x4, R30 ;  /* 0x00000004811d7819 */ /* 0x000fe2000001021e */
[----:B0-----:R-:W-:Y:S01]  /*4e10*/  @!P6 FMUL.FTZ R88, R88, R25 ;  /* 0x000000195858e220 */ /* 0x001fe20000410000 */
[----:B------:R-:W-:Y:S01]  /*4e20*/  IADD3 R14, P1, R14, R28, RZ ;  /* 0x0000001c0e0e7210 */ /* 0x000fe20007f3e0ff */
[----:B------:R-:W0:Y:S01]  /*4e30*/  LDC.64 R24, c[0x0][0x3a8] ;  /* 0x0000ea00ff187b82 */ /* 0x000e220000000a00 */
[----:B------:R-:W-:Y:S01]  /*4e40*/  FADD.FTZ R81, R80, R81 ;  /* 0x0000005150517221 */ /* 0x000fe20000010000 */
[----:B------:R-:W-:Y:S02]  /*4e50*/  ISETP.GT.AND P5, PT, R106, 0x1, PT ;  /* 0x000000016a00780c */ /* 0x000fe40003fa4270 */
[----:B------:R-:W-:Y:S01]  /*4e60*/  IADD3.X R15, R8, R29, RZ, P1, !PT ;  /* 0x0000001d080f7210 */ /* 0x000fe20000ffe4ff */
[----:B------:R-:W-:Y:S01]  /*4e70*/  FADD.FTZ R84, R81, R84 ;  /* 0x0000005451547221 */ /* 0x000fe20000010000 */
[----:B------:R-:W-:-:S02]  /*4e80*/  F2FP.F16.F32.PACK_AB R19, R88, R87 ;  /* 0x000000575813723e */ /* 0x000fc400000000ff */
[----:B------:R-:W-:Y:S01]  /*4e90*/  IADD3 R110, P1, R110, -0x200, RZ ;  /* 0xfffffe006e6e7810 */ /* 0x000fe20007f3e0ff */
[----:B------:R1:W-:Y:S01]  /*4ea0*/  STG.E.128 desc[UR12][R14.64], R4 ;  /* 0x000000040e007986 */ /* 0x0003e2000c101d0c */
[----:B------:R-:W-:Y:S01]  /*4eb0*/  FADD.FTZ R85, R84, R85 ;  /* 0x0000005554557221 */ /* 0x000fe20000010000 */
[----:B------:R-:W-:Y:S01]  /*4ec0*/  MOV R106, R32 ;  /* 0x00000020006a7202 */ /* 0x000fe20000000f00 */
[----:B------:R-:W-:Y:S02]  /*4ed0*/  BAR.SYNC.DEFER_BLOCKING 0x0 ;  /* 0x0000000000007b1d */ /* 0x000fe40000010000 */
[----:B------:R-:W-:Y:S01]  /*4ee0*/  FADD.FTZ R86, R85, R86 ;  /* 0x0000005655567221 */ /* 0x000fe20000010000 */
[----:B------:R-:W-:Y:S02]  /*4ef0*/  IADD3.X R109, R109, -0x1, RZ, P1, !PT ;  /* 0xffffffff6d6d7810 */ /* 0x000fe40000ffe4ff */
[----:B------:R-:W-:Y:S01]  /*4f00*/  IADD3.X R115, R115, -0x1, RZ, P4, !PT ;  /* 0xffffffff73737810 */ /* 0x000fe200027fe4ff */
[----:B------:R-:W-:-:S04]  /*4f10*/  FADD.FTZ R87, R86, R87 ;  /* 0x0000005756577221 */ /* 0x000fc80000010000 */
[----:B------:R-:W-:Y:S01]  /*4f20*/  FADD.FTZ R128, R87, R88 ;  /* 0x0000005857807221 */ /* 0x000fe20000010000 */
[C---:B0-----:R-:W-:Y:S02]  /*4f30*/  IMAD R0, R24.reuse, UR15, RZ ;  /* 0x0000000f18007c24 */ /* 0x041fe4000f8e02ff */
[----:B------:R-:W-:-:S04]  /*4f40*/  IMAD.WIDE.U32 R12, R24, UR14, R12 ;  /* 0x0000000e180c7c25 */ /* 0x000fc8000f8e000c */
[----:B------:R-:W-:Y:S02]  /*4f50*/  IMAD R25, R25, UR14, R0 ;  /* 0x0000000e19197c24 */ /* 0x000fe4000f8e0200 */
[----:B------:R-:W-:-:S03]  /*4f60*/  IMAD R0, R136, UR6, RZ ;  /* 0x0000000688007c24 */ /* 0x000fc6000f8e02ff */
[----:B------:R-:W-:Y:S01]  /*4f70*/  IADD3 R13, R13, R25, RZ ;  /* 0x000000190d0d7210 */ /* 0x000fe20007ffe0ff */
[----:B-1----:R-:W-:Y:S01]  /*4f80*/  IMAD R7, R135, UR7, R0 ;  /* 0x0000000787077c24 */ /* 0x002fe2000f8e0200 */
[----:B------:R-:W-:Y:S01]  /*4f90*/  STS.128 [R31], R16 ;  /* 0x000000101f007388 */ /* 0x000fe20000000c00 */
[----:B------:R-:W-:-:S03]  /*4fa0*/  NOP ;  /* 0x0000000000007918 */ /* 0x000fc60000000000 */
[----:B------:R-:W0:Y:S01]  /*4fb0*/  LDS.128 R8, [R31] ;  /* 0x000000001f087984 */ /* 0x000e220000000c00 */
[----:B------:R-:W-:-:S05]  /*4fc0*/  IMAD.WIDE.U32 R4, R135, UR6, R12 ;  /* 0x0000000687047c25 */ /* 0x000fca000f8e000c */
[----:B------:R-:W-:Y:S02]  /*4fd0*/  IADD3 R0, R5, R7, RZ ;  /* 0x0000000705007210 */ /* 0x000fe40007ffe0ff */
[----:B--2---:R-:W-:-:S04]  /*4fe0*/  LEA R5, P0, R4, R26, 0x1 ;  /* 0x0000001a04057211 */ /* 0x004fc800078008ff */
[----:B------:R-:W-:Y:S02]  /*4ff0*/  LEA.HI.X R0, R4, R27, R0, 0x1, P0 ;  /* 0x0000001b04007211 */ /* 0x000fe400000f0c00 */
[----:B------:R-:W-:-:S04]  /*5000*/  IADD3 R4, P0, R5, R28, RZ ;  /* 0x0000001c05047210 */ /* 0x000fc80007f1e0ff */
[----:B------:R-:W-:Y:S02]  /*5010*/  IADD3.X R5, R0, R29, RZ, P0, !PT ;  /* 0x0000001d00057210 */ /* 0x000fe400007fe4ff */
[----:B------:R-:W-:-:S04]  /*5020*/  IADD3 R114, P0, R114, -0x200, RZ ;  /* 0xfffffe0072727810 */ /* 0x000fc80007f1e0ff */
[----:B------:R-:W-:Y:S01]  /*5030*/  IADD3.X R113, R113, -0x1, RZ, P0, !PT ;  /* 0xffffffff71717810 */ /* 0x000fe200007fe4ff */
[----:B0-----:R0:W-:Y:S01]  /*5040*/  STG.E.128 desc[UR12][R4.64], R8 ;  /* 0x0000000804007986 */ /* 0x0011e2000c101d0c */
[----:B------:R-:W-:Y:S07]  /*5050*/  @P5 BRA `(.L_x_9920) ;  /* 0xffffffb800dc5947 */ /* 0x000fee000383ffff */
.L_x_9881:
        /* <DEDUP_REMOVED lines=26> */
.L_x_9922:
[----:B------:R-:W-:Y:S05]  /*5200*/  BSYNC B0 ;  /* 0x0000000000007941 */ /* 0x000fea0003800000 */
.L_x_9921:
        /* <DEDUP_REMOVED lines=29> */
.L_x_9924:
[----:B0-----:R-:W0:Y:S02]  /*53e0*/  S2R R11, SR_TID.X ;  /* 0x00000000000b7919 */ /* 0x001e240000002100 */
.L_x_9925:
[----:B------:R-:W-:Y:S05]  /*53f0*/  BSYNC B0 ;  /* 0x0000000000007941 */ /* 0x000fea0003800000 */
.L_x_9923:
        /* <DEDUP_REMOVED lines=8> */
[----:B---3--:R-:W-:-:S04]  /*5480*/  IMAD.WIDE.U32 R2, R135, UR6, RZ ;  /* 0x0000000687027c25 */ /* 0x008fc8000f8e00ff */
[----:B------:R-:W-:Y:S01]  /*5490*/  IMAD R13, R135, UR7, R136 ;  /* 0x00000007870d7c24 */ /* 0x000fe2000f8e0288 */
[----:B------:R-:W-:-:S04]  /*54a0*/  ULDC.64 UR6, c[0x0][0x340] ;  /* 0x0000d00000067ab9 */ /* 0x000fc80000000a00 */
[----:B------:R-:W-:Y:S01]  /*54b0*/  IADD3 R13, R3, R13, RZ ;  /* 0x0000000d030d7210 */ /* 0x000fe20007ffe0ff */
[----:B0-----:R-:W-:-:S03]  /*54c0*/  ULEA UR4, UR5, UR4, 0x18 ;  /* 0x0000000405047291 */ /* 0x001fc6000f8ec03f */
[----:B------:R-:W-:-:S09]  /*54d0*/  ULDC UR5, c[0x0][0x0] ;  /* 0x0000000000057ab9 */ /* 0x000fd20000000800 */
.L_x_9926:
[----:B------:R-:W-:Y:S02]  /*54e0*/  LEA R0, R11, UR4, 0x2 ;  /* 0x000000040b007c11 */ /* 0x000fe4000f8e10ff */
[----:B------:R-:W-:Y:S02]  /*54f0*/  SHF.R.S32.HI R4, RZ, 0x1f, R11 ;  /* 0x0000001fff047819 */ /* 0x000fe4000001140b */
[----:B------:R-:W-:Y:S01]  /*5500*/  MOV R5, R13 ;  /* 0x0000000d00057202 */ /* 0x000fe20000000f00 */
[----:B0-2---:R-:W0:Y:S02]  /*5510*/  LDS R9, [R0+0x1f18] ;  /* 0x001f180000097984 */ /* 0x005e240000000800 */
        /* <DEDUP_REMOVED lines=12> */
.L_x_9927:
        /* <DEDUP_REMOVED lines=10> */
.L_x_11038:


//--------------------- .text._Z25selective_scan_bwd_kernelI32Selective_Scan_bwd_kernel_traitsILi32ELi8ELb1ELb1ELb1ELb1ELb1EN3c104HalfEfEEv12SSMParamsBwd --------------------------
	.section	.text._Z25selective_scan_bwd_kernelI32Selective_Scan_bwd_kernel_traitsILi32ELi8ELb1ELb1ELb1ELb1ELb1EN3c104HalfEfEEv12SSMParamsBwd,"ax",@progbits
	.align	128
        .global         _Z25selective_scan_bwd_kernelI32Selective_Scan_bwd_kernel_traitsILi32ELi8ELb1ELb1ELb1ELb1ELb1EN3c104HalfEfEEv12SSMParamsBwd
        .type           _Z25selective_scan_bwd_kernelI32Selective_Scan_bwd_kernel_traitsILi32ELi8ELb1ELb1ELb1ELb1ELb1EN3c104HalfEfEEv12SSMParamsBwd,@function
        .size           _Z25selective_scan_bwd_kernelI32Selective_Scan_bwd_kernel_traitsILi32ELi8ELb1ELb1ELb1ELb1ELb1EN3c104HalfEfEEv12SSMParamsBwd,(.L_x_11039 - _Z25selective_scan_bwd_kernelI32Selective_Scan_bwd_kernel_traitsILi32ELi8ELb1ELb1ELb1ELb1ELb1EN3c104HalfEfEEv12SSMParamsBwd)
        .other          _Z25selective_scan_bwd_kernelI32Selective_Scan_bwd_kernel_traitsILi32ELi8ELb1ELb1ELb1ELb1ELb1EN3c104HalfEfEEv12SSMParamsBwd,@"STO_CUDA_ENTRY STV_DEFAULT"
_Z25selective_scan_bwd_kernelI32Selective_Scan_bwd_kernel_traitsILi32ELi8ELb1ELb1ELb1ELb1ELb1EN3c104HalfEfEEv12SSMParamsBwd:
.text._Z25selective_scan_bwd_kernelI32Selective_Scan_bwd_kernel_traitsILi32ELi8ELb1ELb1ELb1ELb1ELb1EN3c104HalfEfEEv12SSMParamsBwd:
        /* <DEDUP_REMOVED lines=186> */
.L_x_9968:
[----:B------:R-:W-:Y:S01]  /*0ba0*/  BAR.SYNC.DEFER_BLOCKING 0x0 ;  /* 0x0000000000007b1d */ /* 0x000fe20000010000 */
[----:B0-----:R-:W-:Y:S02]  /*0bb0*/  SHF.R.S32.HI R5, RZ, 0x1f, R72 ;  /* 0x0000001fff057819 */ /* 0x001fe40000011448 */
[C---:B------:R-:W-:Y:S02]  /*0bc0*/  SHF.L.U32 R95, R72.reuse, 0x4, RZ ;  /* 0x00000004485f7819 */ /* 0x040fe400000006ff */
[----:B------:R-:W-:-:S03]  /*0bd0*/  SHF.L.U64.HI R96, R72, 0x4, R5 ;  /* 0x0000000448607819 */ /* 0x000fc60000010205 */
[----:B------:R-:W0:Y:S01]  /*0be0*/  LDC.64 R32, c[0x0][0x2a0] ;  /* 0x0000a800ff207b82 */ /* 0x000e220000000a00 */
[----:B------:R-:W-:-:S04]  /*0bf0*/  IADD3 R8, P0, R84, R95, RZ ;  /* 0x0000005f54087210 */ /* 0x000fc80007f1e0ff */
[----:B------:R-:W-:-:S05]  /*0c00*/  IADD3.X R9, R85, R96, RZ, P0, !PT ;  /* 0x0000006055097210 */ /* 0x000fca00007fe4ff */
        /* <DEDUP_REMOVED lines=16> */
[----:B0-----:R-:W-:Y:S01]  /*0d10*/  IMAD R8, R32, UR14, RZ ;  /* 0x0000000e20087c24 */ /* 0x001fe2000f8e02ff */
[----:B------:R-:W-:Y:S01]  /*0d20*/  LEA R12, R94, 0xffffff00, 0x8 ;  /* 0xffffff005e0c7811 */ /* 0x000fe200078e40ff */
[----:B------:R-:W-:Y:S03]  /*0d30*/  BSSY B0, `(.L_x_9929) ;  /* 0x000003d000007945 */ /* 0x000fe60003800000 */
[----:B------:R-:W-:Y:S01]  /*0d40*/  SHF.R.S32.HI R13, RZ, 0x1f, R12 ;  /* 0x0000001fff0d7819 */ /* 0x000fe2000001140c */
[----:B-1----:R-:W-:-:S02]  /*0d50*/  IMAD R15, R33, UR15, R8 ;  /* 0x0000000f210f7c24 */ /* 0x002fc4000f8e0208 */
[----:B--2---:R-:W-:Y:S01]  /*0d60*/  HADD2.F32 R98, -RZ, R28.H0_H0 ;  /* 0x2000001cff627230 */ /* 0x004fe20000004100 */
[----:B------:R-:W0:Y:S01]  /*0d70*/  LDC.64 R8, c[0x0][0x318] ;  /* 0x0000c600ff087b82 */ /* 0x000e220000000a00 */
[----:B------:R-:W-:Y:S02]  /*0d80*/  HADD2.F32 R102, -RZ, R30.H0_H0 ;  /* 0x2000001eff667230 */ /* 0x000fe40000004100 */
[----:B------:R-:W-:Y:S02]  /*0d90*/  HADD2.F32 R28, -RZ, R28.H1_H1 ;  /* 0x3000001cff1c7230 */ /* 0x000fe40000004100 */
[--C-:B-----5:R-:W-:Y:S01]  /*0da0*/  FADD.FTZ R98, R98, R67.reuse ;  /* 0x0000004362627221 */ /* 0x120fe20000010000 */
[--C-:B------:R-:W-:Y:S02]  /*0db0*/  HADD2.F32 R100, -RZ, R29.reuse.H0_H0 ;  /* 0x2000001dff647230 */ /* 0x100fe40000004100 */
[----:B------:R-:W-:Y:S01]  /*0dc0*/  FADD.FTZ R102, R102, R67 ;  /* 0x0000004366667221 */ /* 0x000fe20000010000 */
[----:B------:R-:W-:-:S02]  /*0dd0*/  HADD2.F32 R0, -RZ, R29.H1_H1 ;  /* 0x3000001dff007230 */ /* 0x000fc40000004100 */
        /* <DEDUP_REMOVED lines=16> */
[----:B---3--:R1:W-:Y:S01]  /*0ee0*/  STS.128 [R97], R16 ;  /* 0x0000001061007388 */ /* 0x0083e20000000c00 */
[----:B------:R-:W-:Y:S01]  /*0ef0*/  NOP ;  /* 0x0000000000007918 */ /* 0x000fe20000000000 */
[----:B0-----:R-:W-:Y:S10]  /*0f00*/  @P6 BRA `(.L_x_9930) ;  /* 0x00000000007c6947 */ /* 0x001ff40003800000 */
        /* <DEDUP_REMOVED lines=31> */
.L_x_9930:
[----:B------:R-:W-:Y:S05]  /*1100*/  BSYNC B0 ;  /* 0x0000000000007941 */ /* 0x000fea0003800000 */
.L_x_9929:
[----:B------:R-:W-:Y:S01]  /*1110*/  IMAD.WIDE.U32 R10, R32, UR15, R12 ;  /* 0x0000000f200a7c25 */ /* 0x000fe2000f8e000c */
[----:B------:R-:W-:Y:S01]  /*1120*/  BSSY B0, `(.L_x_9931) ;  /* 0x0000023000007945 */ /* 0x000fe20003800000 */
[----:B------:R-:W-:-:S03]  /*1130*/  FSETP.GTU.FTZ.AND P6, PT, R105, 20, PT ;  /* 0x41a000006900780b */ /* 0x000fc60003fdc000 */
[----:B-1----:R-:W-:Y:S01]  /*1140*/  IADD3 R17, R11, R15, RZ ;  /* 0x0000000f0b117210 */ /* 0x002fe20007ffe0ff */
        /* <DEDUP_REMOVED lines=32> */
.L_x_9932:
[----:B------:R-:W-:Y:S05]  /*1350*/  BSYNC B0 ;  /* 0x0000000000007941 */ /* 0x000fea0003800000 */
.L_x_9931:
        /* <DEDUP_REMOVED lines=33> */
.L_x_9934:
[----:B------:R-:W-:Y:S05]  /*1570*/  BSYNC B0 ;  /* 0x0000000000007941 */ /* 0x000fea0003800000 */
.L_x_9933:
        /* <DEDUP_REMOVED lines=33> */
.L_x_9936:
[----:B------:R-:W-:Y:S05]  /*1790*/  BSYNC B0 ;  /* 0x0000000000007941 */ /* 0x000fea0003800000 */
.L_x_9935:
        /* <DEDUP_REMOVED lines=33> */
.L_x_9938:
[----:B------:R-:W-:Y:S05]  /*19b0*/  BSYNC B0 ;  /* 0x0000000000007941 */ /* 0x000fea0003800000 */
.L_x_9937:
        /* <DEDUP_REMOVED lines=33> */
.L_x_9940:
[----:B------:R-:W-:Y:S05]  /*1bd0*/  BSYNC B0 ;  /* 0x0000000000007941 */ /* 0x000fea0003800000 */
.L_x_9939:
        /* <DEDUP_REMOVED lines=33> */
.L_x_9942:
[----:B------:R-:W-:Y:S05]  /*1df0*/  BSYNC B0 ;  /* 0x0000000000007941 */ /* 0x000fea0003800000 */
.L_x_9941:
        /* <DEDUP_REMOVED lines=33> */
.L_x_9944:
[----:B------:R-:W-:Y:S05]  /*2010*/  BSYNC B0 ;  /* 0x0000000000007941 */ /* 0x000fea0003800000 */
.L_x_9943:
        /* <DEDUP_REMOVED lines=15> */
[----:B------:R-:W-:Y:S06]  /*2110*/  BAR.SYNC.DEFER_BLOCKING 0x0 ;  /* 0x0000000000007b1d */ /* 0x000fec0000010000 */
[----:B------:R-:W4:Y:S01]  /*2120*/  LDG.E.128 R28, desc[UR12][R28.64] ;  /* 0x0000000c1c1c7981 */ /* 0x000f22000c1e1d00 */
[----:B0-----:R-:W-:-:S02]  /*2130*/  IMAD R0, R16, UR14, RZ ;  /* 0x0000000e10007c24 */ /* 0x001fc4000f8e02ff */
[----:B------:R-:W-:-:S04]  /*2140*/  IMAD.WIDE.U32 R14, R16, UR15, R12 ;  /* 0x0000000f100e7c25 */ /* 0x000fc8000f8e000c */
[----:B------:R-:W-:-:S05]  /*2150*/  IMAD R17, R17, UR15, R0 ;  /* 0x0000000f11117c24 */ /* 0x000fca000f8e0200 */
[----:B------:R-:W-:Y:S01]  /*2160*/  IADD3 R15, R15, R17, RZ ;  /* 0x000000110f0f7210 */ /* 0x000fe20007ffe0ff */
[----:B------:R-:W-:Y:S02]  /*2170*/  IMAD R17, R65, UR6, RZ ;  /* 0x0000000641117c24 */ /* 0x000fe4000f8e02ff */
[----:B------:R-:W-:-:S04]  /*2180*/  IMAD.WIDE.U32 R14, R64, UR6, R14 ;  /* 0x00000006400e7c25 */ /* 0x000fc8000f8e000e */
[----:B------:R-:W-:Y:S01]  /*2190*/  IMAD R17, R64, UR7, R17 ;  /* 0x0000000740117c24 */ /* 0x000fe2000f8e0211 */
[----:B-1----:R-:W-:Y:S01]  /*21a0*/  LEA R24, P0, R14, R24, 0x1 ;  /* 0x000000180e187211 */ /* 0x002fe200078008ff */
[----:B---3--:R-:W-:Y:S01]  /*21b0*/  HADD2.F32 R121, -RZ, R8.H0_H0 ;  /* 0x20000008ff797230 */ /* 0x008fe20000004100 */
[----:B------:R-:W-:Y:S02]  /*21c0*/  ULDC.64 UR6, c[0x0][0x3a0] ;  /* 0x0000e80000067ab9 */ /* 0x000fe40000000a00 */
[----:B------:R-:W-:Y:S02]  /*21d0*/  IADD3 R15, R15, R17, RZ ;  /* 0x000000110f0f7210 */ /* 0x000fe40007ffe0ff */
[----:B------:R-:W-:Y:S02]  /*21e0*/  IADD3 R24, P1, R24, R95, RZ ;  /* 0x0000005f18187210 */ /* 0x000fe40007f3e0ff */
[----:B------:R-:W-:-:S04]  /*21f0*/  LEA.HI.X R15, R14, R25, R15, 0x1, P0 ;  /* 0x000000190e0f7211 */ /* 0x000fc800000f0c0f */
[----:B------:R-:W-:Y:S01]  /*2200*/  IADD3.X R25, R15, R96, RZ, P1, !PT ;  /* 0x000000600f197210 */ /* 0x000fe20000ffe4ff */
[----:B----4-:R-:W-:Y:S01]  /*2210*/  STS.128 [R97], R28 ;  /* 0x0000001c61007388 */ /* 0x010fe20000000c00 */
[----:B------:R-:W-:-:S03]  /*2220*/  NOP ;  /* 0x0000000000007918 */ /* 0x000fc60000000000 */
[----:B------:R-:W0:Y:S01]  /*2230*/  LDS.128 R16, [R97] ;  /* 0x0000000061107984 */ /* 0x000e220000000c00 */
[----:B------:R-:W-:Y:S06]  /*2240*/  BAR.SYNC.DEFER_BLOCKING 0x0 ;  /* 0x0000000000007b1d */ /* 0x000fec0000010000 */
[----:B------:R-:W3:Y:S01]  /*2250*/  LDG.E.128 R24, desc[UR12][R24.64] ;  /* 0x0000000c18187981 */ /* 0x000ee2000c1e1d00 */
[--C-:B------:R-:W-:Y:S02]  /*2260*/  HADD2.F32 R113, -RZ, R10.reuse.H0_H0 ;  /* 0x2000000aff717230 */ /* 0x100fe40000004100 */
[----:B------:R-:W-:-:S02]  /*2270*/  HADD2.F32 R111, -RZ, R10.H1_H1 ;  /* 0x3000000aff6f7230 */ /* 0x000fc40000004100 */
[----:B------:R-:W-:Y:S02]  /*2280*/  HADD2.F32 R119, -RZ, R8.H1_H1 ;  /* 0x30000008ff777230 */ /* 0x000fe40000004100 */
[--C-:B------:R-:W-:Y:S02]  /*2290*/  HADD2.F32 R117, -RZ, R9.reuse.H0_H0 ;  /* 0x20000009ff757230 */ /* 0x100fe40000004100 */
[----:B------:R-:W-:Y:S02]  /*22a0*/  HADD2.F32 R115, -RZ, R9.H1_H1 ;  /* 0x30000009ff737230 */ /* 0x000fe40000004100 */
[----:B------:R-:W-:Y:S02]  /*22b0*/  HADD2.F32 R109, -RZ, R11.H0_H0 ;  /* 0x2000000bff6d7230 */ /* 0x000fe40000004100 */
[--C-:B0-----:R-:W-:Y:S02]  /*22c0*/  HADD2.F32 R33, -RZ, R17.reuse.H0_H0 ;  /* 0x20000011ff217230 */ /* 0x101fe40000004100 */
[----:B------:R-:W-:-:S02]  /*22d0*/  HADD2.F32 R30, -RZ, R17.H1_H1 ;  /* 0x30000011ff1e7230 */ /* 0x000fc40000004100 */
[----:B------:R-:W-:Y:S02]  /*22e0*/  HADD2.F32 R35, -RZ, R18.H0_H0 ;  /* 0x20000012ff237230 */ /* 0x000fe40000004100 */
[--C-:B------:R-:W-:Y:S02]  /*22f0*/  HADD2.F32 R0, -RZ, R16.reuse.H0_H0 ;  /* 0x20000010ff007230 */ /* 0x100fe40000004100 */
        /* <DEDUP_REMOVED lines=15> */
[----:B------:R-:W4:Y:S01]  /*23f0*/  MUFU.EX2 R36, R18 ;  /* 0x0000001200247308 */ /* 0x000f220000000800 */
[----:B0-----:R-:W-:-:S07]  /*2400*/  FADD.FTZ R34, R34, 1 ;  /* 0x3f80000022227421 */ /* 0x001fce0000010000 */
[----:B------:R-:W0:Y:S01]  /*2410*/  MUFU.EX2 R14, R14 ;  /* 0x0000000e000e7308 */ /* 0x000e220000000800 */
[----:B-1----:R-:W-:-:S07]  /*2420*/  FADD.FTZ R28, R28, 1 ;  /* 0x3f8000001c1c7421 */ /* 0x002fce0000010000 */
[----:B------:R-:W1:Y:S01]  /*2430*/  MUFU.EX2 R15, R15 ;  /* 0x0000000f000f7308 */ /* 0x000e620000000800 */
[----:B----4-:R-:W-:-:S07]  /*2440*/  FADD.FTZ R36, R36, 1 ;  /* 0x3f80000024247421 */ /* 0x010fce0000010000 */
[----:B------:R-:W4:Y:S01]  /*2450*/  MUFU.EX2 R42, R42 ;  /* 0x0000002a002a7308 */ /* 0x000f220000000800 */
[----:B0-----:R-:W-:-:S07]  /*2460*/  FADD.FTZ R14, R14, 1 ;  /* 0x3f8000000e0e7421 */ /* 0x001fce0000010000 */
[----:B------:R-:W0:Y:S01]  /*2470*/  MUFU.EX2 R37, R31 ;  /* 0x0000001f00257308 */ /* 0x000e220000000800 */
[----:B-1----:R-:W-:-:S07]  /*2480*/  FADD.FTZ R15, R15, 1 ;  /* 0x3f8000000f0f7421 */ /* 0x002fce0000010000 */
[----:B------:R-:W1:Y:S01]  /*2490*/  MUFU.EX2 R40, R39 ;  /* 0x0000002700287308 */ /* 0x000e620000000800 */
[----:B----4-:R-:W-:-:S07]  /*24a0*/  FADD.FTZ R45, R42, 1 ;  /* 0x3f8000002a2d7421 */ /* 0x010fce0000010000 */
[----:B------:R-:W4:Y:S01]  /*24b0*/  MUFU.RCP R29, R14 ;  /* 0x0000000e001d7308 */ /* 0x000f220000001000 */
[----:B0-----:R-:W-:-:S07]  /*24c0*/  FADD.FTZ R37, R37, 1 ;  /* 0x3f80000025257421 */ /* 0x001fce0000010000 */
[----:B------:R-:W-:Y:S01]  /*24d0*/  MUFU.RCP R31, R15 ;  /* 0x0000000f001f7308 */ /* 0x000fe20000001000 */
[----:B-1----:R-:W-:-:S07]  /*24e0*/  FADD.FTZ R10, R40, 1 ;  /* 0x3f800000280a7421 */ /* 0x002fce0000010000 */
[----:B------:R-:W0:Y:S01]  /*24f0*/  MUFU.RCP R28, R28 ;  /* 0x0000001c001c7308 */ /* 0x000e220000001000 */
[----:B----4-:R-:W-:-:S04]  /*2500*/  FADD.FTZ R9, -R29, 1 ;  /* 0x3f8000001d097421 */ /* 0x010fc80000010100 */
[C---:B------:R-:W-:Y:S01]  /*2510*/  FFMA.FTZ R9, R0.reuse, R9, 1 ;  /* 0x3f80000000097423 */ /* 0x040fe20000010009 */
[----:B------:R-:W-:Y:S02]  /*2520*/  FMUL.FTZ R0, R0, R29 ;  /* 0x0000001d00007220 */ /* 0x000fe40000410000 */
[----:B------:R-:W-:Y:S08]  /*2530*/  MUFU.RCP R39, R37 ;  /* 0x0000002500277308 */ /* 0x000ff00000001000 */
[----:B------:R-:W-:Y:S01]  /*2540*/  MUFU.RCP R42, R10 ;  /* 0x0000000a002a7308 */ /* 0x000fe20000001000 */
[----:B0-----:R-:W-:-:S04]  /*2550*/  FADD.FTZ R14, -R28, 1 ;  /* 0x3f8000001c0e7421 */ /* 0x001fc80000010100 */
[----:B------:R-:W-:-:S03]  /*2560*/  FFMA.FTZ R14, R33, R14, 1 ;  /* 0x3f800000210e7423 */ /* 0x000fc6000001000e */
[----:B------:R-:W-:Y:S08]  /*2570*/  MUFU.RCP R45, R45 ;  /* 0x0000002d002d7308 */ /* 0x000ff00000001000 */
[----:B------:R-:W-:Y:S01]  /*2580*/  MUFU.RCP R36, R36 ;  /* 0x0000002400247308 */ /* 0x000fe20000001000 */
[----:B---3--:R0:W-:Y:S01]  /*2590*/  STS.128 [R97], R24 ;  /* 0x0000001861007388 */ /* 0x0081e20000000c00 */
[----:B------:R-:W-:-:S03]  /*25a0*/  NOP ;  /* 0x0000000000007918 */ /* 0x000fc60000000000 */
[----:B------:R-:W1:Y:S03]  /*25b0*/  LDS.128 R16, [R97] ;  /* 0x0000000061107984 */ /* 0x000e660000000c00 */
[----:B0-----:R-:W0:Y:S02]  /*25c0*/  MUFU.RCP R27, R34 ;  /* 0x00000022001b7308 */ /* 0x001e240000001000 */
[----:B0-----:R-:W-:-:S04]  /*25d0*/  FADD.FTZ R15, -R27, 1 ;  /* 0x3f8000001b0f7421 */ /* 0x001fc80000010100 */
[C---:B------:R-:W-:Y:S01]  /*25e0*/  FFMA.FTZ R15, R30.reuse, R15, 1 ;  /* 0x3f8000001e0f7423 */ /* 0x040fe2000001000f */
[----:B------:R-:W-:Y:S01]  /*25f0*/  FMUL.FTZ R30, R30, R27 ;  /* 0x0000001b1e1e7220 */ /* 0x000fe20000410000 */
[--C-:B-1----:R-:W-:Y:S02]  /*2600*/  HADD2.F32 R24, -RZ, R16.reuse.H0_H0 ;  /* 0x20000010ff187230 */ /* 0x102fe40000004100 */
[----:B------:R-:W-:Y:S02]  /*2610*/  HADD2.F32 R25, -RZ, R16.H1_H1 ;  /* 0x30000010ff197230 */ /* 0x000fe40000004100 */
[--C-:B------:R-:W-:Y:S02]  /*2620*/  HADD2.F32 R34, -RZ, R17.reuse.H1_H1 ;  /* 0x30000011ff227230 */ /* 0x100fe40000004100 */
[----:B------:R-:W-:Y:S01]  /*2630*/  FMUL.FTZ R8, R121, R24 ;  /* 0x0000001879087220 */ /* 0x000fe20000410000 */
[----:B------:R-:W-:Y:S02]  /*2640*/  HADD2.F32 R26, -RZ, R17.H0_H0 ;  /* 0x20000011ff1a7230 */ /* 0x000fe40000004100 */
[----:B------:R-:W-:Y:S01]  /*2650*/  FMUL.FTZ R10, R119, R25 ;  /* 0x00000019770a7220 */ /* 0x000fe20000410000 */
[----:B------:R-:W-:-:S02]  /*2660*/  HADD2.F32 R37, -RZ, R18.H0_H0 ;  /* 0x20000012ff257230 */ /* 0x000fc40000004100 */
[----:B------:R-:W-:Y:S01]  /*2670*/  FMUL.FTZ R8, R29, R8 ;  /* 0x000000081d087220 */ /* 0x000fe20000410000 */
[----:B------:R-:W-:Y:S01]  /*2680*/  FMUL.FTZ R16, R115, R34 ;  /* 0x0000002273107220 */ /* 0x000fe20000410000 */
[----:B------:R-:W-:Y:S01]  /*2690*/  FMUL.FTZ R10, R31, R10 ;  /* 0x0000000a1f0a7220 */ /* 0x000fe20000410000 */
[----:B------:R-:W-:Y:S01]  /*26a0*/  FMUL.FTZ R11, R117, R26 ;  /* 0x0000001a750b7220 */ /* 0x000fe20000410000 */
[----:B------:R-:W-:Y:S01]  /*26b0*/  FMUL.FTZ R8, R8, R9 ;  /* 0x0000000908087220 */ /* 0x000fe20000410000 */
[----:B------:R-:W-:Y:S01]  /*26c0*/  FADD.FTZ R9, -R31, 1 ;  /* 0x3f8000001f097421 */ /* 0x000fe20000010100 */
[----:B------:R-:W-:Y:S01]  /*26d0*/  FMUL.FTZ R16, R27, R16 ;  /* 0x000000101b107220 */ /* 0x000fe20000410000 */
[--C-:B------:R-:W-:Y:S02]  /*26e0*/  HADD2.F32 R43, -RZ, R19.reuse.H0_H0 ;  /* 0x20000013ff2b7230 */ /* 0x100fe40000004100 */
[----:B------:R-:W-:Y:S01]  /*26f0*/  FMUL.FTZ R11, R28, R11 ;  /* 0x0000000b1c0b7220 */ /* 0x000fe20000410000 */
[----:B------:R-:W-:Y:S01]  /*2700*/  FFMA.FTZ R9, R32, R9, 1 ;  /* 0x3f80000020097423 */ /* 0x000fe20000010009 */
[----:B------:R-:W-:-:S02]  /*2710*/  HADD2.F32 R46, -RZ, R19.H1_H1 ;  /* 0x30000013ff2e7230 */ /* 0x000fc40000004100 */
[----:B------:R-:W-:Y:S01]  /*2720*/  FADD.FTZ R19, -R45, 1 ;  /* 0x3f8000002d137421 */ /* 0x000fe20000010100 */
[----:B------:R-:W-:Y:S02]  /*2730*/  HADD2.F32 R40, -RZ, R18.H1_H1 ;  /* 0x30000012ff287230 */ /* 0x000fe40000004100 */
[----:B------:R-:W-:Y:S01]  /*2740*/  FMUL.FTZ R9, R10, R9 ;  /* 0x000000090a097220 */ /* 0x000fe20000410000 */
[----:B------:R-:W-:Y:S01]  /*2750*/  FMUL.FTZ R10, R16, R15 ;  /* 0x0000000f100a7220 */ /* 0x000fe20000410000 */
[----:B------:R-:W-:Y:S01]  /*2760*/  FADD.FTZ R15, -R39, 1 ;  /* 0x3f800000270f7421 */ /* 0x000fe20000010100 */
[----:B------:R-:W-:Y:S01]  /*2770*/  FADD.FTZ R16, -R42, 1 ;  /* 0x3f8000002a107421 */ /* 0x000fe20000010100 */
[----:B------:R-:W-:Y:S01]  /*2780*/  FMUL.FTZ R11, R11, R14 ;  /* 0x0000000e0b0b7220 */ /* 0x000fe20000410000 */
        /* <DEDUP_REMOVED lines=18> */
[----:B--2---:R-:W-:Y:S01]  /*28b0*/  IMAD R8, R50, UR14, RZ ;  /* 0x0000000e32087c24 */ /* 0x004fe2000f8e02ff */
[----:B------:R-:W-:Y:S01]  /*28c0*/  F2FP.F16.F32.PACK_AB R17, R10, R11 ;  /* 0x0000000b0a11723e */ /* 0x000fe200000000ff */
[----:B------:R-:W0:Y:S01]  /*28d0*/  LDC R29, c[0x0][0x21c] ;  /* 0x00008700ff1d7b82 */ /* 0x000e220000000800 */
[----:B------:R-:W-:Y:S01]  /*28e0*/  F2FP.F16.F32.PACK_AB R18, R15, R14 ;  /* 0x0000000e0f12723e */ /* 0x000fe200000000ff */
[----:B------:R-:W-:-:S06]  /*28f0*/  IMAD R47, R51, UR15, R8 ;  /* 0x0000000f332f7c24 */ /* 0x000fcc000f8e0208 */
[----:B------:R-:W-:Y:S01]  /*2900*/  BAR.SYNC.DEFER_BLOCKING 0x0 ;  /* 0x0000000000007b1d */ /* 0x000fe20000010000 */
[----:B------:R-:W-:Y:S01]  /*2910*/  F2FP.F16.F32.PACK_AB R19, R48, R19 ;  /* 0x000000133013723e */ /* 0x000fe200000000ff */
[----:B------:R-:W-:-:S04]  /*2920*/  IMAD.WIDE.U32 R14, R50, UR15, R12 ;  /* 0x0000000f320e7c25 */ /* 0x000fc8000f8e000c */
[----:B------:R-:W-:Y:S01]  /*2930*/  FMUL.FTZ R32, R32, R31 ;  /* 0x0000001f20207220 */ /* 0x000fe20000410000 */
[----:B------:R-:W-:Y:S01]  /*2940*/  FMUL.FTZ R28, R33, R28 ;  /* 0x0000001c211c7220 */ /* 0x000fe20000410000 */
[----:B------:R-:W-:Y:S01]  /*2950*/  FMUL.FTZ R36, R35, R36 ;  /* 0x0000002423247220 */ /* 0x000fe20000410000 */
[----:B------:R-:W1:Y:S01]  /*2960*/  LDC.64 R48, c[0x0][0x3e8] ;  /* 0x0000fa00ff307b82 */ /* 0x000e620000000a00 */
[----:B------:R-:W-:Y:S01]  /*2970*/  IADD3 R15, R15, R47, RZ ;  /* 0x0000002f0f0f7210 */ /* 0x000fe20007ffe0ff */
[----:B------:R-:W-:Y:S02]  /*2980*/  IMAD R47, R65, UR6, RZ ;  /* 0x00000006412f7c24 */ /* 0x000fe4000f8e02ff */
[----:B------:R-:W-:Y:S01]  /*2990*/  FMUL.FTZ R38, R38, R39 ;  /* 0x0000002726267220 */ /* 0x000fe20000410000 */
[----:B------:R-:W-:Y:S01]  /*29a0*/  FMUL.FTZ R42, R41, R42 ;  /* 0x0000002a292a7220 */ /* 0x000fe20000410000 */
[----:B------:R-:W-:Y:S01]  /*29b0*/  FMUL.FTZ R44, R44, R45 ;  /* 0x0000002d2c2c7220 */ /* 0x000fe20000410000 */
[----:B------:R-:W-:-:S04]  /*29c0*/  IMAD.WIDE.U32 R14, R64, UR6, R14 ;  /* 0x00000006400e7c25 */ /* 0x000fc8000f8e000e */
[----:B------:R-:W-:Y:S01]  /*29d0*/  FMUL.FTZ R121, R121, R0 ;  /* 0x0000000079797220 */ /* 0x000fe20000410000 */
[----:B------:R-:W-:Y:S01]  /*29e0*/  FMUL.FTZ R119, R119, R32 ;  /* 0x0000002077777220 */ /* 0x000fe20000410000 */
[----:B------:R-:W-:Y:S01]  /*29f0*/  FMUL.FTZ R117, R117, R28 ;  /* 0x0000001c75757220 */ /* 0x000fe20000410000 */
[----:B------:R-:W-:Y:S01]  /*2a00*/  IMAD R47, R64, UR7, R47 ;  /* 0x00000007402f7c24 */ /* 0x000fe2000f8e022f */
[----:B------:R-:W-:Y:S01]  /*2a10*/  ULDC.64 UR6, c[0x0][0x320] ;  /* 0x0000c80000067ab9 */ /* 0x000fe20000000a00 */
[----:B------:R-:W-:Y:S01]  /*2a20*/  FMUL.FTZ R115, R115, R30 ;  /* 0x0000001e73737220 */ /* 0x000fe20000410000 */
[----:B------:R-:W-:Y:S01]  /*2a30*/  FMUL.FTZ R113, R113, R36 ;  /* 0x0000002471717220 */ /* 0x000fe20000410000 */
[----:B------:R-:W-:Y:S01]  /*2a40*/  FMUL.FTZ R111, R111, R38 ;  /* 0x000000266f6f7220 */ /* 0x000fe20000410000 */
[----:B------:R-:W-:Y:S01]  /*2a50*/  IADD3 R15, R15, R47, RZ ;  /* 0x0000002f0f0f7210 */ /* 0x000fe20007ffe0ff */
[----:B------:R-:W-:Y:S01]  /*2a60*/  FMUL.FTZ R109, R109, R42 ;  /* 0x0000002a6d6d7220 */ /* 0x000fe20000410000 */
[----:B------:R-:W-:Y:S01]  /*2a70*/  FMUL.FTZ R107, R107, R44 ;  /* 0x0000002c6b6b7220 */ /* 0x000fe20000410000 */
[----:B------:R1:W-:Y:S01]  /*2a80*/  STS.128 [R97], R16 ;  /* 0x0000001061007388 */ /* 0x0003e20000000c00 */
[----:B------:R-:W-:-:S03]  /*2a90*/  NOP ;  /* 0x0000000000007918 */ /* 0x000fc60000000000 */
[----:B------:R-:W2:Y:S01]  /*2aa0*/  LDS.128 R8, [R97] ;  /* 0x0000000061087984 */ /* 0x000ea20000000c00 */
[----:B-1----:R-:W-:-:S04]  /*2ab0*/  LEA R16, P0, R14, R48, 0x1 ;  /* 0x000000300e107211 */ /* 0x002fc800078008ff */
[----:B------:R-:W-:Y:S02]  /*2ac0*/  LEA.HI.X R15, R14, R49, R15, 0x1, P0 ;  /* 0x000000310e0f7211 */ /* 0x000fe400000f0c0f */
[----:B------:R-:W-:Y:S02]  /*2ad0*/  IADD3 R14, P1, R16, R95, RZ ;  /* 0x0000005f100e7210 */ /* 0x000fe40007f3e0ff */
[----:B------:R-:W-:Y:S02]  /*2ae0*/  ISETP.NE.U32.AND P0, PT, RZ, UR6, PT ;  /* 0x00000006ff007c0c */ /* 0x000fe4000bf05070 */
[----:B------:R-:W-:Y:S02]  /*2af0*/  IADD3.X R15, R15, R96, RZ, P1, !PT ;  /* 0x000000600f0f7210 */ /* 0x000fe40000ffe4ff */
[----:B------:R-:W-:-:S03]  /*2b00*/  ISETP.NE.AND.EX P0, PT, RZ, UR7, PT, P0 ;  /* 0x00000007ff007c0c */ /* 0x000fc6000bf05300 */
[----:B--2---:R1:W-:Y:S10]  /*2b10*/  STG.E.128 desc[UR12][R14.64], R8 ;  /* 0x000000080e007986 */ /* 0x0043f4000c101d0c */
        /* <DEDUP_REMOVED lines=15> */
[----:B------:R-:W-:Y:S01]  /*2c10*/  F2FP.F16.F32.PACK_AB R8, R25, R8 ;  /* 0x000000081908723e */ /* 0x000fe200000000ff */
[----:B------:R-:W-:-:S04]  /*2c20*/  IMAD R25, R65, UR8, RZ ;  /* 0x0000000841197c24 */ /* 0x000fc8000f8e02ff */
[----:B------:R-:W-:Y:S01]  /*2c30*/  IMAD R25, R64, UR9, R25 ;  /* 0x0000000940197c24 */ /* 0x000fe2000f8e0219 */
[----:B------:R1:W-:Y:S01]  /*2c40*/  STS.128 [R97], R8 ;  /* 0x0000000861007388 */ /* 0x0003e20000000c00 */
[----:B------:R-:W-:-:S03]  /*2c50*/  NOP ;  /* 0x0000000000007918 */ /* 0x000fc60000000000 */
[----:B------:R-:W2:Y:S01]  /*2c60*/  LDS.128 R16, [R97] ;  /* 0x0000000061107984 */ /* 0x000ea20000000c00 */
[C---:B0-----:R-:W-:Y:S02]  /*2c70*/  IMAD R0, R26.reuse, UR14, RZ ;  /* 0x0000000e1a007c24 */ /* 0x041fe4000f8e02ff */
[----:B------:R-:W-:-:S04]  /*2c80*/  IMAD.WIDE.U32 R12, R26, UR15, R12 ;  /* 0x0000000f1a0c7c25 */ /* 0x000fc8000f8e000c */
[----:B------:R-:W-:-:S05]  /*2c90*/  IMAD R15, R27, UR15, R0 ;  /* 0x0000000f1b0f7c24 */ /* 0x000fca000f8e0200 */
[----:B------:R-:W-:-:S03]  /*2ca0*/  IADD3 R13, R13, R15, RZ ;  /* 0x0000000f0d0d7210 */ /* 0x000fc60007ffe0ff */
[----:B-1----:R-:W-:-:S05]  /*2cb0*/  IMAD.WIDE.U32 R8, R64, UR8, R12 ;  /* 0x0000000840087c25 */ /* 0x002fca000f8e000c */
[----:B------:R-:W-:Y:S02]  /*2cc0*/  IADD3 R9, R9, R25, RZ ;  /* 0x0000001909097210 */ /* 0x000fe40007ffe0ff */
[----:B------:R-:W-:-:S04]  /*2cd0*/  LEA R0, P0, R8, UR6, 0x1 ;  /* 0x0000000608007c11 */ /* 0x000fc8000f8008ff */
[----:B------:R-:W-:Y:S02]  /*2ce0*/  LEA.HI.X R9, R8, UR7, R9, 0x1, P0 ;  /* 0x0000000708097c11 */ /* 0x000fe400080f0c09 */
[----:B------:R-:W-:-:S04]  /*2cf0*/  IADD3 R8, P0, R0, R95, RZ ;  /* 0x0000005f00087210 */ /* 0x000fc80007f1e0ff */
[----:B------:R-:W-:-:S05]  /*2d00*/  IADD3.X R9, R9, R96, RZ, P0, !PT ;  /* 0x0000006009097210 */ /* 0x000fca00007fe4ff */
[----:B--2---:R0:W-:Y:S04]  /*2d10*/  STG.E.128 desc[UR12][R8.64], R16 ;  /* 0x0000001008007986 */ /* 0x0041e8000c101d0c */
.L_x_9945:
        /* <DEDUP_REMOVED lines=35> */
[----:B-1----:R-:W1:Y:S01]  /*2f50*/  LDC.64 R14, c[0x0][0x348] ;  /* 0x0000d200ff0e7b82 */ /* 0x002e620000000a00 */
[----:B------:R-:W-:Y:S01]  /*2f60*/  MOV R10, R72 ;  /* 0x00000048000a7202 */ /* 0x000fe20000000f00 */
[----:B------:R-:W-:Y:S01]  /*2f70*/  ULDC.64 UR6, c[0x0][0x350] ;  /* 0x0000d40000067ab9 */ /* 0x000fe20000000a00 */
[----:B------:R-:W-:Y:S01]  /*2f80*/  MOV R11, RZ ;  /* 0x000000ff000b7202 */ /* 0x000fe20000000f00 */
[----:B------:R-:W-:Y:S01]  /*2f90*/  ULDC.64 UR8, c[0x0][0x370] ;  /* 0x0000dc0000087ab9 */ /* 0x000fe20000000a00 */
[----:B------:R-:W-:Y:S01]  /*2fa0*/  IADD3 R110, R94, -0x1, RZ ;  /* 0xffffffff5e6e7810 */ /* 0x000fe20007ffe0ff */
[----:B------:R-:W-:Y:S01]  /*2fb0*/  UMOV UR5, URZ ;  /* 0x0000003f00057c82 */ /* 0x000fe20008000000 */
[----:B------:R-:W-:Y:S01]  /*2fc0*/  MOV R125, RZ ;  /* 0x000000ff007d7202 */ /* 0x000fe20000000f00 */
[----:B0-----:R-:W0:Y:S01]  /*2fd0*/  LDC.64 R16, c[0x0][0x368] ;  /* 0x0000da00ff107b82 */ /* 0x001e220000000a00 */
        /* <DEDUP_REMOVED lines=12> */
[----:B-1----:R-:W-:-:S03]  /*30a0*/  IMAD R0, R14, UR14, RZ ;  /* 0x0000000e0e007c24 */ /* 0x002fc6000f8e02ff */
[----:B------:R-:W1:Y:S01]  /*30b0*/  LDC.64 R56, c[0x0][0x360] ;  /* 0x0000d800ff387b82 */ /* 0x000e620000000a00 */
[----:B------:R-:W-:-:S04]  /*30c0*/  IMAD.WIDE.U32 R8, R14, UR15, R10 ;  /* 0x0000000f0e087c25 */ /* 0x000fc8000f8e000a */
[----:B------:R-:W-:Y:S01]  /*30d0*/  IMAD R13, R15, UR15, R0 ;  /* 0x0000000f0f0d7c24 */ /* 0x000fe2000f8e0200 */
[----:B------:R-:W-:Y:S01]  /*30e0*/  LEA.HI R0, R110, R110, RZ, 0x1 ;  /* 0x0000006e6e007211 */ /* 0x000fe200078f08ff */
[C---:B0-----:R-:W-:Y:S01]  /*30f0*/  IMAD R12, R16.reuse, UR14, RZ ;  /* 0x0000000e100c7c24 */ /* 0x041fe2000f8e02ff */
[----:B------:R-:W0:Y:S01]  /*3100*/  LDC.64 R58, c[0x0][0x380] ;  /* 0x0000e000ff3a7b82 */ /* 0x000e220000000a00 */
        /* <DEDUP_REMOVED lines=23> */
[----:B------:R-:W-:Y:S02]  /*3280*/  LEA R14, P2, R10, UR6, 0x2 ;  /* 0x000000060a0e7c11 */ /* 0x000fe4000f8410ff */
[----:B------:R-:W-:Y:S02]  /*3290*/  IADD3 R26, P1, R27, R10, RZ ;  /* 0x0000000a1b1a7210 */ /* 0x000fe40007f3e0ff */
[----:B------:R-:W-:-:S02]  /*32a0*/  IADD3.X R25, R0, R19, RZ, P0, !PT ;  /* 0x0000001300197210 */ /* 0x000fc400007fe4ff */
[----:B------:R-:W-:Y:S02]  /*32b0*/  IADD3.X R27, R0, R17, RZ, P1, !PT ;  /* 0x00000011001b7210 */ /* 0x000fe40000ffe4ff */
[----:B----4-:R-:W-:Y:S02]  /*32c0*/  LEA R11, R15, UR4, 0x8 ;  /* 0x000000040f0b7c11 */ /* 0x010fe4000f8e40ff */
[----:B------:R-:W-:Y:S01]  /*32d0*/  LEA.HI.X R15, R10, UR7, R17, 0x2, P2 ;  /* 0x000000070a0f7c11 */ /* 0x000fe200090f1411 */
[----:B------:R-:W-:Y:S02]  /*32e0*/  ULDC.64 UR6, c[0x0][0x230] ;  /* 0x00008c0000067ab9 */ /* 0x000fe40000000a00 */
[----:B------:R-:W-:-:S04]  /*32f0*/  IMAD.WIDE R8, R11, 0x4, R12 ;  /* 0x000000040b087825 */ /* 0x000fc800078e020c */
[----:B------:R-:W-:Y:S01]  /*3300*/  IMAD.WIDE R10, R11, 0x4, R14 ;  /* 0x000000040b0a7825 */ /* 0x000fe200078e020e */
[C---:B------:R-:W-:Y:S02]  /*3310*/  IADD3 R28, P0, R8.reuse, -0x380, RZ ;  /* 0xfffffc80081c7810 */ /* 0x040fe40007f1e0ff */
[----:B------:R-:W-:Y:S01]  /*3320*/  IADD3 R30, P1, R8, -0x300, RZ ;  /* 0xfffffd00081e7810 */ /* 0x000fe20007f3e0ff */
[----:B------:R-:W-:Y:S01]  /*3330*/  IMAD.WIDE.U32 R62, R64, UR6, RZ ;  /* 0x00000006403e7c25 */ /* 0x000fe2000f8e00ff */
        /* <DEDUP_REMOVED lines=10> */
[C---:B------:R-:W-:Y:S02]  /*33e0*/  IADD3.X R39, R9.reuse, -0x1, RZ, P5, !PT ;  /* 0xffffffff09277810 */ /* 0x040fe40002ffe4ff */
[----:B------:R-:W-:Y:S01]  /*33f0*/  IADD3.X R41, R9, -0x1, RZ, P6, !PT ;  /* 0xffffffff09297810 */ /* 0x000fe200037fe4ff */
[----:B------:R-:W-:Y:S01]  /*3400*/  IMAD R9, R65, UR6, RZ ;  /* 0x0000000641097c24 */ /* 0x000fe2000f8e02ff */
[C---:B------:R-:W-:Y:S01]  /*3410*/  IADD3 R44, P1, R10.reuse, -0x300, RZ ;  /* 0xfffffd000a2c7810 */ /* 0x040fe20007f3e0ff */
[----:B------:R-:W-:Y:S01]  /*3420*/  UMOV UR6, URZ ;  /* 0x0000003f00067c82 */ /* 0x000fe20008000000 */
[----:B------:R-:W-:Y:S01]  /*3430*/  IADD3 R42, P0, R10, -0x380, RZ ;  /* 0xfffffc800a2a7810 */ /* 0x000fe20007f1e0ff */
[----:B------:R-:W-:Y:S01]  /*3440*/  IMAD R9, R64, UR7, R9 ;  /* 0x0000000740097c24 */ /* 0x000fe2000f8e0209 */
[----:B------:R-:W-:Y:S01]  /*3450*/  IADD3.X R45, R11, -0x1, RZ, P1, !PT ;  /* 0xffffffff0b2d7810 */ /* 0x000fe20000ffe4ff */
[----:B------:R-:W-:Y:S01]  /*3460*/  ULDC UR7, c[0x0][0x218] ;  /* 0x0000860000077ab9 */ /* 0x000fe20000000800 */
        /* <DEDUP_REMOVED lines=15> */
.L_x_9967:
        /* <DEDUP_REMOVED lines=33> */
[----:B0-----:R-:W0:Y:S10]  /*3770*/  LDS.128 R8, [R97] ;  /* 0x0000000061087984 */ /* 0x001e340000000c00 */
[----:B-1----:R-:W1:Y:S01]  /*3780*/  @P1 LDC R145, c[0x0][0x21c] ;  /* 0x00008700ff911b82 */ /* 0x002e620000000800 */
[----:B---3--:R-:W-:Y:S01]  /*3790*/  FMUL.FTZ R149, R106, 1.4426950216293334961 ;  /* 0x3fb8aa3b6a957820 */ /* 0x008fe20000410000 */
[----:B------:R-:W-:-:S03]  /*37a0*/  LEA R13, R110, R125, 0x8 ;  /* 0x0000007d6e0d7211 */ /* 0x000fc600078e40ff */
[----:B------:R-:W-:Y:S01]  /*37b0*/  FMUL.FTZ R0, R149, R98 ;  /* 0x0000006295007220 */ /* 0x000fe20000410000 */
[----:B------:R-:W-:Y:S02]  /*37c0*/  @P1 IADD3 R12, R94, -0x2, RZ ;  /* 0xfffffffe5e0c1810 */ /* 0x000fe40007ffe0ff */
[----:B------:R-:W-:-:S03]  /*37d0*/  SEL R13, R13, R108, !P3 ;  /* 0x0000006c0d0d7207 */ /* 0x000fc60005800000 */
[----:B------:R-:W3:Y:S01]  /*37e0*/  MUFU.EX2 R0, R0 ;  /* 0x0000000000007308 */ /* 0x000ee20000000800 */
[----:B------:R-:W-:Y:S01]  /*37f0*/  LEA R153, R13, R74, 0x2 ;  /* 0x0000004a0d997211 */ /* 0x000fe200078e10ff */
[----:B-1----:R-:W-:Y:S01]  /*3800*/  @P1 IMAD R145, R12, R145, R125 ;  /* 0x000000910c911224 */ /* 0x002fe200078e027d */
[----:B------:R-:W-:-:S03]  /*3810*/  HFMA2.MMA R151, -RZ, RZ, 0, 0 ;  /* 0x00000000ff977435 */ /* 0x000fc600000001ff */
[----:B------:R-:W-:-:S04]  /*3820*/  @P1 IMAD.WIDE R144, R145, 0x8, R22 ;  /* 0x0000000891901825 */ /* 0x000fc800078e0216 */
[C---:B------:R-:W-:Y:S01]  /*3830*/  FMUL.FTZ R156, R149.reuse, R103 ;  /* 0x00000067959c7220 */ /* 0x040fe20000410000 */
[C---:B------:R-:W-:Y:S01]  /*3840*/  FMUL.FTZ R157, R149.reuse, R99 ;  /* 0x00000063959d7220 */ /* 0x040fe20000410000 */
[----:B0-----:R-:W-:Y:S02]  /*3850*/  HADD2.F32 R140, -RZ, R10.H0_H0 ;  /* 0x2000000aff8c7230 */ /* 0x001fe40000004100 */
[C---:B------:R-:W-:Y:S01]  /*3860*/  FMUL.FTZ R155, R149.reuse, R100 ;  /* 0x00000064959b7220 */ /* 0x040fe20000410000 */
[C---:B------:R-:W-:Y:S01]  /*3870*/  FMUL.FTZ R154, R149.reuse, R101 ;  /* 0x00000065959a7220 */ /* 0x040fe20000410000 */
[----:B------:R-:W-:Y:S01]  /*3880*/  FMUL.FTZ R152, R149, R102 ;  /* 0x0000006695987220 */ /* 0x000fe20000410000 */
[----:B------:R-:W0:Y:S08]  /*3890*/  MUFU.EX2 R157, R157 ;  /* 0x0000009d009d7308 */ /* 0x000e300000000800 */
[----:B------:R-:W1:Y:S08]  /*38a0*/  MUFU.EX2 R155, R155 ;  /* 0x0000009b009b7308 */ /* 0x000e700000000800 */
[----:B------:R-:W4:Y:S08]  /*38b0*/  MUFU.EX2 R154, R154 ;  /* 0x0000009a009a7308 */ /* 0x000f300000000800 */
[----:B------:R-:W-:Y:S01]  /*38c0*/  MUFU.EX2 R152, R152 ;  /* 0x0000009800987308 */ /* 0x000fe20000000800 */
[----:B------:R-:W-:Y:S01]  /*38d0*/  FMUL.FTZ R147, R147, R98 ;  /* 0x0000006293937220 */ /* 0x000fe20000410000 */
[----:B------:R-:W-:Y:S01]  /*38e0*/  FMUL.FTZ R159, R142, R99 ;  /* 0x000000638e9f7220 */ /* 0x000fe20000410000 */
[----:B------:R-:W-:Y:S01]  /*38f0*/  FMUL.FTZ R158, R138, R100 ;  /* 0x000000648a9e7220 */ /* 0x000fe20000410000 */
[----:B------:R-:W-:Y:S01]  /*3900*/  BSSY B0, `(.L_x_9947) ;  /* 0x0000036000007945 */ /* 0x000fe20003800000 */
[----:B------:R-:W-:-:S02]  /*3910*/  HADD2.F32 R146, -RZ, R11.H1_H1 ;  /* 0x3000000bff927230 */ /* 0x000fc40000004100 */
[----:B------:R-:W-:Y:S01]  /*3920*/  FMUL.FTZ R142, R136, R101 ;  /* 0x00000065888e7220 */ /* 0x000fe20000410000 */
[----:B--2---:R2:W-:Y:S01]  /*3930*/  STS.128 [R97+0x210], R16 ;  /* 0x0002101061007388 */ /* 0x0045e20000000c00 */
[----:B------:R-:W-:-:S03]  /*3940*/  NOP ;  /* 0x0000000000007918 */ /* 0x000fc60000000000 */
[----:B------:R-:W0:Y:S04]  /*3950*/  LDS.128 R12, [R97+0x210] ;  /* 0x00021000610c7984 */ /* 0x000e280000000c00 */
[----:B---3--:R3:W-:Y:S01]  /*3960*/  STS [R153+0xe98], R0 ;  /* 0x000e980099007388 */ /* 0x0087e20000000800 */
[----:B------:R-:W-:Y:S01]  /*3970*/  BAR.SYNC.DEFER_BLOCKING 0x0 ;  /* 0x0000000000007b1d */ /* 0x000fe20000010000 */
[--C-:B--2---:R-:W-:Y:S02]  /*3980*/  HADD2.F32 R16, -RZ, R8.reuse.H0_H0 ;  /* 0x20000008ff107230 */ /* 0x104fe40000004100 */
[----:B------:R-:W-:-:S03]  /*3990*/  HADD2.F32 R18, -RZ, R8.H1_H1 ;  /* 0x30000008ff127230 */ /* 0x000fc60000004100 */
[----:B------:R2:W5:Y:S01]  /*39a0*/  @P1 LDG.E R151, desc[UR12][R144.64+0x4] ;  /* 0x0000040c90971981 */ /* 0x000562000c1e1900 */
[----:B0-----:R-:W-:Y:S02]  /*39b0*/  HADD2.F32 R8, -RZ, R12.H0_H0 ;  /* 0x2000000cff087230 */ /* 0x001fe40000004100 */
[----:B--2---:R-:W-:Y:S02]  /*39c0*/  HADD2.F32 R144, -RZ, R10.H1_H1 ;  /* 0x3000000aff907230 */ /* 0x004fe40000004100 */
[----:B------:R0:W-:Y:S01]  /*39d0*/  MUFU.EX2 R10, R156 ;  /* 0x0000009c000a7308 */ /* 0x0001e20000000800 */
[----:B------:R-:W-:Y:S02]  /*39e0*/  HADD2.F32 R160, -RZ, R12.H1_H1 ;  /* 0x3000000cffa07230 */ /* 0x000fe40000004100 */
[C---:B------:R-:W-:Y:S01]  /*39f0*/  FMUL.FTZ R12, R149.reuse, R105 ;  /* 0x00000069950c7220 */ /* 0x040fe20000410000 */
[----:B0-----:R-:W-:Y:S01]  /*3a00*/  FMUL.FTZ R156, R149, R104 ;  /* 0x00000068959c7220 */ /* 0x001fe20000410000 */
[----:B------:R-:W-:-:S06]  /*3a10*/  @P0 LEA R149, R72, R74, 0x2 ;  /* 0x0000004a48950211 */ /* 0x000fcc00078e10ff */
[----:B------:R-:W0:Y:S01]  /*3a20*/  @P0 LDS R149, [R149+0x169c] ;  /* 0x00169c0095950984 */ /* 0x000e220000000800 */
[----:B------:R-:W2:Y:S01]  /*3a30*/  MUFU.EX2 R12, R12 ;  /* 0x0000000c000c7308 */ /* 0x000ea20000000800 */
[--C-:B------:R-:W-:Y:S02]  /*3a40*/  HADD2.F32 R170, -RZ, R15.reuse.H0_H0 ;  /* 0x2000000fffaa7230 */ /* 0x100fe40000004100 */
[----:B------:R-:W-:Y:S02]  /*3a50*/  HADD2.F32 R172, -RZ, R15.H1_H1 ;  /* 0x3000000fffac7230 */ /* 0x000fe40000004100 */
[----:B------:R-:W-:-:S03]  /*3a60*/  FMUL.FTZ R15, R134, R102 ;  /* 0x00000066860f7220 */ /* 0x000fc60000410000 */
[----:B------:R-:W0:Y:S01]  /*3a70*/  MUFU.EX2 R156, R156 ;  /* 0x0000009c009c7308 */ /* 0x000e220000000800 */
[----:B------:R-:W-:Y:S01]  /*3a80*/  FMUL.FTZ R134, R0, R157 ;  /* 0x0000009d00867220 */ /* 0x000fe20000410000 */
[--C-:B------:R-:W-:Y:S02]  /*3a90*/  HADD2.F32 R17, -RZ, R9.reuse.H0_H0 ;  /* 0x20000009ff117230 */ /* 0x100fe40000004100 */
[----:B------:R-:W-:Y:S01]  /*3aa0*/  FMUL.FTZ R181, R109, R170 ;  /* 0x000000aa6db57220 */ /* 0x000fe20000410000 */
[----:B------:R-:W-:Y:S02]  /*3ab0*/  HADD2.F32 R19, -RZ, R9.H1_H1 ;  /* 0x30000009ff137230 */ /* 0x000fe40000004100 */
[----:B-1----:R-:W-:Y:S01]  /*3ac0*/  FMUL.FTZ R9, R155, R134 ;  /* 0x000000869b097220 */ /* 0x002fe20000410000 */
[--C-:B------:R-:W-:Y:S02]  /*3ad0*/  HADD2.F32 R166, -RZ, R14.reuse.H0_H0 ;  /* 0x2000000effa67230 */ /* 0x100fe40000004100 */
[----:B------:R-:W-:Y:S01]  /*3ae0*/  FMUL.FTZ R172, R107, R172 ;  /* 0x000000ac6bac7220 */ /* 0x000fe20000410000 */
[----:B------:R-:W-:-:S02]  /*3af0*/  HADD2.F32 R168, -RZ, R14.H1_H1 ;  /* 0x3000000effa87230 */ /* 0x000fc40000004100 */
[----:B------:R-:W-:Y:S01]  /*3b00*/  FMUL.FTZ R14, R130, R104 ;  /* 0x00000068820e7220 */ /* 0x000fe20000410000 */
[----:B------:R-:W-:Y:S02]  /*3b10*/  HADD2.F32 R145, -RZ, R11.H0_H0 ;  /* 0x2000000bff917230 */ /* 0x000fe40000004100 */
[----:B------:R-:W-:Y:S01]  /*3b20*/  FMUL.FTZ R11, R128, R105 ;  /* 0x00000069800b7220 */ /* 0x000fe20000410000 */
[--C-:B------:R-:W-:Y:S02]  /*3b30*/  HADD2.F32 R162, -RZ, R13.reuse.H0_H0 ;  /* 0x2000000dffa27230 */ /* 0x100fe40000004100 */
[----:B----4-:R-:W-:Y:S01]  /*3b40*/  FMUL.FTZ R171, R154, R9 ;  /* 0x000000099aab7220 */ /* 0x010fe20000410000 */
[----:B------:R-:W-:Y:S02]  /*3b50*/  HADD2.F32 R164, -RZ, R13.H1_H1 ;  /* 0x3000000dffa47230 */ /* 0x000fe40000004100 */
[----:B------:R-:W-:Y:S01]  /*3b60*/  FMUL.FTZ R13, R132, R103 ;  /* 0x00000067840d7220 */ /* 0x000fe20000410000 */
[----:B------:R-:W-:Y:S01]  /*3b70*/  FMUL.FTZ R163, R16, R147 ;  /* 0x0000009310a37220 */ /* 0x000fe20000410000 */
[----:B------:R-:W-:Y:S01]  /*3b80*/  FMUL.FTZ R136, R18, R159 ;  /* 0x0000009f12887220 */ /* 0x000fe20000410000 */
[----:B------:R-:W-:Y:S01]  /*3b90*/  FMUL.FTZ R138, R17, R158 ;  /* 0x0000009e118a7220 */ /* 0x000fe20000410000 */
[----:B------:R-:W-:Y:S01]  /*3ba0*/  FMUL.FTZ R161, R113, R166 ;  /* 0x000000a671a17220 */ /* 0x000fe20000410000 */
[----:B---3--:R-:W-:Y:S01]  /*3bb0*/  FMUL.FTZ R153, R111, R168 ;  /* 0x000000a86f997220 */ /* 0x008fe20000410000 */
[----:B--2---:R-:W-:Y:S01]  /*3bc0*/  FFMA.FTZ R130, R12, R172, R181 ;  /* 0x000000ac0c827223 */ /* 0x004fe200000100b5 */
[----:B------:R-:W-:Y:S06]  /*3bd0*/  @P0 BRA `(.L_x_9948) ;  /* 0x0000000000200947 */ /* 0x000fec0003800000 */
[----:B------:R-:W-:Y:S02]  /*3be0*/  ISETP.NE.AND P0, PT, R94, R127, PT ;  /* 0x0000007f5e00720c */ /* 0x000fe40003f05270 */
[----:B0-----:R-:W-:-:S11]  /*3bf0*/  MOV R149, 0x3f800000 ;  /* 0x3f80000000957802 */ /* 0x001fd60000000f00 */
[----:B------:R-:W-:-:S04]  /*3c00*/  @P0 LEA.HI R9, R94, R94, RZ, 0x1 ;  /* 0x0000005e5e090211 */ /* 0x000fc800078f08ff */
[----:B------:R-:W-:-:S04]  /*3c10*/  @P0 LOP3.LUT R9, R9, 0xfffffe, RZ, 0xc0, !PT ;  /* 0x00fffffe09090812 */ /* 0x000fc800078ec0ff */
[----:B------:R-:W-:-:S04]  /*3c20*/  @P0 IADD3 R128, -R9, R94, RZ ;  /* 0x0000005e09800210 */ /* 0x000fc80007ffe1ff */
[----:B------:R-:W-:-:S04]  /*3c30*/  @P0 LEA R9, R128, R125, 0x8 ;  /* 0x0000007d80090211 */ /* 0x000fc800078e40ff */
[----:B------:R-:W-:-:S05]  /*3c40*/  @P0 LEA R9, R9, R74, 0x2 ;  /* 0x0000004a09090211 */ /* 0x000fca00078e10ff */
[----:B------:R1:W2:Y:S02]  /*3c50*/  @P0 LDS R149, [R9+0xe98] ;  /* 0x000e980009950984 */ /* 0x0002a40000000800 */
.L_x_9948:
[----:B------:R-:W-:Y:S05]  /*3c60*/  BSYNC B0 ;  /* 0x0000000000007941 */ /* 0x000fea0003800000 */
.L_x_9947:
[----:B012---:R-:W-:Y:S01]  /*3c70*/  FMUL.FTZ R9, R12, R149 ;  /* 0x000000950c097220 */ /* 0x007fe20000410000 */
        /* <DEDUP_REMOVED lines=9> */
[----:B------:R-:W-:Y:S01]  /*3d10*/  FFMA.FTZ R9, R157, R163, R136 ;  /* 0x000000a39d097223 */ /* 0x000fe20000010088 */
[----:B------:R-:W-:Y:S01]  /*3d20*/  FMUL.FTZ R164, R121, R8 ;  /* 0x0000000879a47220 */ /* 0x000fe20000410000 */
[----:B------:R-:W-:Y:S01]  /*3d30*/  FMUL.FTZ R169, R152, R169 ;  /* 0x000000a998a97220 */ /* 0x000fe20000410000 */
[----:B------:R-:W-:Y:S01]  /*3d40*/  FFMA.FTZ R173, R154, R130, R177 ;  /* 0x000000829aad7223 */ /* 0x000fe200000100b1 */
[C---:B------:R-:W-:Y:S01]  /*3d50*/  FFMA.FTZ R9, R155.reuse, R9, R138 ;  /* 0x000000099b097223 */ /* 0x040fe2000001008a */
[----:B------:R-:W-:Y:S01]  /*3d60*/  FMUL.FTZ R165, R140, R15 ;  /* 0x0000000f8ca57220 */ /* 0x000fe20000410000 */
[C---:B------:R-:W-:Y:S01]  /*3d70*/  FMUL.FTZ R8, R154.reuse, R169 ;  /* 0x000000a99a087220 */ /* 0x040fe20000410000 */
[C---:B------:R-:W-:Y:S01]  /*3d80*/  FFMA.FTZ R173, R155.reuse, R173, R166 ;  /* 0x000000ad9bad7223 */ /* 0x040fe200000100a6 */
[----:B------:R-:W-:Y:S01]  /*3d90*/  FFMA.FTZ R9, R154, R9, R167 ;  /* 0x000000099a097223 */ /* 0x000fe200000100a7 */
        /* <DEDUP_REMOVED lines=8> */
[----:B------:R-:W0:Y:S01]  /*3e20*/  SHFL.DOWN PT, R132, R160, 0x1, 0x1f ;  /* 0x08201f00a0847f89 */ /* 0x000e2200000e0000 */
[----:B------:R-:W-:Y:S01]  /*3e30*/  FMUL.FTZ R9, R10, R171 ;  /* 0x000000ab0a097220 */ /* 0x000fe20000410000 */
[----:B------:R-:W-:Y:S01]  /*3e40*/  FMUL.FTZ R171, R146, R11 ;  /* 0x0000000b92ab7220 */ /* 0x000fe20000410000 */
[C---:B------:R-:W-:Y:S01]  /*3e50*/  FFMA.FTZ R8, R156.reuse, R8, R173 ;  /* 0x000000089c087223 */ /* 0x040fe200000100ad */
[----:B------:R-:W1:Y:S01]  /*3e60*/  SHFL.DOWN PT, R128, R175, 0x1, 0x1f ;  /* 0x08201f00af807f89 */ /* 0x000e6200000e0000 */
[----:B------:R-:W-:Y:S01]  /*3e70*/  FMUL.FTZ R9, R156, R9 ;  /* 0x000000099c097220 */ /* 0x000fe20000410000 */
[----:B------:R-:W-:Y:S01]  /*3e80*/  ISETP.NE.AND P1, PT, R148, 0x1f, PT ;  /* 0x0000001f9400780c */ /* 0x000fe20003f25270 */
[C---:B------:R-:W-:Y:S01]  /*3e90*/  FFMA.FTZ R130, R12.reuse, R8, R171 ;  /* 0x000000080c827223 */ /* 0x040fe200000100ab */
[----:B------:R-:W-:Y:S01]  /*3ea0*/  ISETP.GE.AND P0, PT, R73, 0x1, PT ;  /* 0x000000014900780c */ /* 0x000fe20003f06270 */
[----:B------:R-:W-:Y:S01]  /*3eb0*/  FMUL.FTZ R183, R12, R9 ;  /* 0x000000090cb77220 */ /* 0x000fe20000410000 */
[----:B------:R-:W-:Y:S01]  /*3ec0*/  ISETP.GE.U32.AND P2, PT, R148, 0x1c, PT ;  /* 0x0000001c9400780c */ /* 0x000fe20003f46070 */
[----:B------:R-:W-:Y:S01]  /*3ed0*/  USHF.L.U32 UR23, UR5, 0x2, URZ ;  /* 0x0000000205177899 */ /* 0x000fe2000800063f */
[----:B------:R-:W2:Y:S01]  /*3ee0*/  SHFL.UP PT, R9, R130, 0x1, RZ ;  /* 0x0420000082097989 */ /* 0x000ea200000e00ff */
[----:B------:R-:W-:Y:S03]  /*3ef0*/  BSSY B0, `(.L_x_9949) ;  /* 0x00000b0000007945 */ /* 0x000fe60003800000 */
[----:B------:R-:W3:Y:S03]  /*3f00*/  SHFL.UP PT, R8, R183, 0x1, RZ ;  /* 0x04200000b7087989 */ /* 0x000ee600000e00ff */
[C---:B0-----:R-:W-:Y:S01]  /*3f10*/  @P1 FFMA.FTZ R160, R175.reuse, R132, R160 ;  /* 0x00000084afa01223 */ /* 0x041fe200000100a0 */
[----:B-1----:R-:W-:-:S04]  /*3f20*/  @P1 FMUL.FTZ R175, R175, R128 ;  /* 0x00000080afaf1220 */ /* 0x002fc80000410000 */
        /* <DEDUP_REMOVED lines=11> */
[----:B------:R-:W-:-:S03]  /*3fe0*/  ISETP.GE.AND P1, PT, R73, 0x4, PT ;  /* 0x000000044900780c */ /* 0x000fc60003f26270 */
[----:B------:R-:W1:Y:S01]  /*3ff0*/  SHFL.DOWN PT, R128, R175, 0x4, 0x1f ;  /* 0x08801f00af807f89 */ /* 0x000e6200000e0000 */
[C---:B--2---:R-:W-:Y:S01]  /*4000*/  @P0 FFMA.FTZ R130, R183.reuse, R9, R130 ;  /* 0x00000009b7820223 */ /* 0x044fe20000010082 */
[----:B---3--:R-:W-:-:S04]  /*4010*/  @P0 FMUL.FTZ R183, R183, R8 ;  /* 0x00000008b7b70220 */ /* 0x008fc80000410000 */
[----:B------:R-:W2:Y:S01]  /*4020*/  SHFL.UP PT, R9, R130, 0x4, RZ ;  /* 0x0480000082097989 */ /* 0x000ea200000e00ff */
[----:B------:R-:W-:-:S03]  /*4030*/  ISETP.GE.AND P0, PT, R94, UR24, PT ;  /* 0x000000185e007c0c */ /* 0x000fc6000bf06270 */
[----:B------:R-:W3:Y:S01]  /*4040*/  SHFL.UP PT, R8, R183, 0x4, RZ ;  /* 0x04800000b7087989 */ /* 0x000ee200000e00ff */
[----:B------:R-:W-:Y:S01]  /*4050*/  ISETP.NE.OR P0, PT, R148, RZ, P0 ;  /* 0x000000ff9400720c */ /* 0x000fe20000705670 */
[C---:B0-----:R-:W-:Y:S01]  /*4060*/  @!P2 FFMA.FTZ R160, R175.reuse, R132, R160 ;  /* 0x00000084afa0a223 */ /* 0x041fe200000100a0 */
[----:B-1----:R-:W-:-:S04]  /*4070*/  @!P2 FMUL.FTZ R175, R175, R128 ;  /* 0x00000080afafa220 */ /* 0x002fc80000410000 */
[----:B------:R-:W0:Y:S07]  /*4080*/  SHFL.DOWN PT, R168, R160, 0x8, 0x1f ;  /* 0x09001f00a0a87f89 */ /* 0x000e2e00000e0000 */
[----:B------:R-:W-:Y:S01]  /*4090*/  @!P0 LEA R134, R125, R74, 0x3 ;  /* 0x0000004a7d868211 */ /* 0x000fe200078e18ff */
[----:B------:R-:W1:Y:S01]  /*40a0*/  SHFL.DOWN PT, R162, R175, 0x8, 0x1f ;  /* 0x09001f00afa27f89 */ /* 0x000e6200000e0000 */
[C---:B--2---:R-:W-:Y:S01]  /*40b0*/  @P1 FFMA.FTZ R130, R183.reuse, R9, R130 ;  /* 0x00000009b7821223 */ /* 0x044fe20000010082 */
[----:B------:R-:W-:Y:S01]  /*40c0*/  MOV R9, RZ ;  /* 0x000000ff00097202 */ /* 0x000fe20000000f00 */
[----:B---3--:R-:W-:Y:S01]  /*40d0*/  @P1 FMUL.FTZ R183, R183, R8 ;  /* 0x00000008b7b71220 */ /* 0x008fe20000410000 */
[----:B------:R-:W-:Y:S01]  /*40e0*/  HFMA2.MMA R8, -RZ, RZ, 1.875, 0 ;  /* 0x3f800000ff087435 */ /* 0x000fe200000001ff */
[----:B------:R-:W-:Y:S01]  /*40f0*/  ISETP.GE.U32.AND P1, PT, R148, 0x18, PT ;  /* 0x000000189400780c */ /* 0x000fe20003f26070 */
[----:B------:R-:W2:Y:S04]  /*4100*/  SHFL.UP PT, R132, R130, 0x8, RZ ;  /* 0x0500000082847989 */ /* 0x000ea800000e00ff */
[----:B------:R-:W3:Y:S04]  /*4110*/  SHFL.UP PT, R128, R183, 0x8, RZ ;  /* 0x05000000b7807989 */ /* 0x000ee800000e00ff */
[----:B------:R-:W-:Y:S01]  /*4120*/  @!P0 LDS.64 R8, [R134+0x1718] ;  /* 0x0017180086088984 */ /* 0x000fe20000000a00 */
[----:B------:R-:W-:-:S03]  /*4130*/  ISETP.GE.AND P0, PT, R73, 0x8, PT ;  /* 0x000000084900780c */ /* 0x000fc60003f06270 */
[C---:B0-----:R-:W-:Y:S01]  /*4140*/  @!P1 FFMA.FTZ R160, R175.reuse, R168, R160 ;  /* 0x000000a8afa09223 */ /* 0x041fe200000100a0 */
[----:B-1----:R-:W-:Y:S01]  /*4150*/  @!P1 FMUL.FTZ R175, R175, R162 ;  /* 0x000000a2afaf9220 */ /* 0x002fe20000410000 */
[----:B------:R-:W-:-:S03]  /*4160*/  ISETP.NE.AND P1, PT, R72, RZ, PT ;  /* 0x000000ff4800720c */ /* 0x000fc60003f25270 */
[----:B------:R-:W0:Y:S04]  /*4170*/  SHFL.DOWN PT, R168, R160, 0x10, 0x1f ;  /* 0x0a001f00a0a87f89 */ /* 0x000e2800000e0000 */
[----:B------:R-:W1:Y:S01]  /*4180*/  SHFL.DOWN PT, R162, R175, 0x10, 0x1f ;  /* 0x0a001f00afa27f89 */ /* 0x000e6200000e0000 */
[C---:B--2---:R-:W-:Y:S01]  /*4190*/  @P0 FFMA.FTZ R130, R183.reuse, R132, R130 ;  /* 0x00000084b7820223 */ /* 0x044fe20000010082 */
[----:B---3--:R-:W-:Y:S01]  /*41a0*/  @P0 FMUL.FTZ R183, R183, R128 ;  /* 0x00000080b7b70220 */ /* 0x008fe20000410000 */
[----:B------:R-:W-:-:S03]  /*41b0*/  ISETP.GE.U32.AND P0, PT, R148, 0x10, PT ;  /* 0x000000109400780c */ /* 0x000fc60003f06070 */
[----:B------:R-:W2:Y:S01]  /*41c0*/  SHFL.UP PT, R132, R130, 0x10, RZ ;  /* 0x0600000082847989 */ /* 0x000ea200000e00ff */
[----:B------:R-:W-:-:S03]  /*41d0*/  @!P1 LEA R170, R125, R74, 0x3 ;  /* 0x0000004a7daa9211 */ /* 0x000fc600078e18ff */
[----:B------:R-:W3:Y:S06]  /*41e0*/  SHFL.UP PT, R128, R183, 0x10, RZ ;  /* 0x06000000b7807989 */ /* 0x000eec00000e00ff */
[C---:B0-----:R-:W-:Y:S01]  /*41f0*/  @!P0 FFMA.FTZ R160, R175.reuse, R168, R160 ;  /* 0x000000a8afa08223 */ /* 0x041fe200000100a0 */
[----:B-1----:R-:W-:Y:S01]  /*4200*/  @!P0 FMUL.FTZ R175, R175, R162 ;  /* 0x000000a2afaf8220 */ /* 0x002fe20000410000 */
[----:B------:R-:W-:-:S03]  /*4210*/  ISETP.GE.AND P0, PT, R73, 0x10, PT ;  /* 0x000000104900780c */ /* 0x000fc60003f06270 */
[----:B------:R-:W-:Y:S04]  /*4220*/  SHFL.DOWN PT, R189, R160, 0x1, 0x1f ;  /* 0x08201f00a0bd7f89 */ /* 0x000fe800000e0000 */
[----:B------:R-:W-:Y:S04]  /*4230*/  SHFL.IDX PT, R187, R9, RZ, 0x1f ;  /* 0x00001fff09bb7589 */ /* 0x000fe800000e0000 */
[----:B------:R-:W0:Y:S02]  /*4240*/  SHFL.DOWN PT, R168, R175, 0x1, 0x1f ;  /* 0x08201f00afa87f89 */ /* 0x000e2400000e0000 */
[C---:B--2---:R-:W-:Y:S01]  /*4250*/  @P0 FFMA.FTZ R130, R183.reuse, R132, R130 ;  /* 0x00000084b7820223 */ /* 0x044fe20000010082 */
[----:B---3--:R-:W-:Y:S01]  /*4260*/  @P0 FMUL.FTZ R183, R183, R128 ;  /* 0x00000080b7b70220 */ /* 0x008fe20000410000 */
[----:B------:R-:W-:Y:S01]  /*4270*/  ISETP.NE.AND P0, PT, R72, 0x1f, PT ;  /* 0x0000001f4800780c */ /* 0x000fe20003f05270 */
[----:B-----5:R1:W-:Y:S01]  /*4280*/  SHFL.IDX PT, R162, R151, RZ, 0x1f ;  /* 0x00001fff97a27589 */ /* 0x0203e200000e0000 */
[----:B------:R-:W-:-:S02]  /*4290*/  HADD2.F32 R132, -RZ, R6.H1_H1 ;  /* 0x30000006ff847230 */ /* 0x000fc40000004100 */
[----:B------:R-:W-:Y:S01]  /*42a0*/  HADD2.F32 R128, -RZ, R7.H1_H1 ;  /* 0x30000007ff807230 */ /* 0x000fe20000004100 */
[----:B------:R-:W-:Y:S04]  /*42b0*/  SHFL.UP PT, R130, R130, 0x1, RZ ;  /* 0x0420000082827989 */ /* 0x000fe800000e00ff */
[----:B------:R-:W2:Y:S04]  /*42c0*/  SHFL.UP PT, R183, R183, 0x1, RZ ;  /* 0x04200000b7b77989 */ /* 0x000ea800000e00ff */
[----:B------:R-:W-:Y:S04]  /*42d0*/  SHFL.IDX PT, R185, R160, RZ, 0x1f ;  /* 0x00001fffa0b97589 */ /* 0x000fe800000e0000 */
[----:B------:R3:W4:Y:S01]  /*42e0*/  SHFL.IDX PT, R134, R175, RZ, 0x1f ;  /* 0x00001fffaf867589 */ /* 0x00072200000e0000 */
[----:B0-----:R-:W-:-:S04]  /*42f0*/  @P0 FFMA.FTZ R187, R168, R187, R189 ;  /* 0x000000bba8bb0223 */ /* 0x001fc800000100bd */
[----:B------:R-:W-:-:S04]  /*4300*/  FFMA.FTZ R149, R187, R149, R172 ;  /* 0x00000095bb957223 */ /* 0x000fc800000100ac */
[----:B-1----:R-:W-:Y:S01]  /*4310*/  FFMA.FTZ R151, R12, R149, R181 ;  /* 0x000000950c977223 */ /* 0x002fe200000100b5 */
[----:B---3--:R-:W-:-:S03]  /*4320*/  FMUL.FTZ R175, R149, R105 ;  /* 0x0000006995af7220 */ /* 0x008fc60000410000 */
[----:B------:R-:W-:Y:S01]  /*4330*/  FFMA.FTZ R153, R156, R151, R153 ;  /* 0x000000979c997223 */ /* 0x000fe20000010099 */
[----:B------:R-:W-:Y:S01]  /*4340*/  FMUL.FTZ R168, R128, R175 ;  /* 0x000000af80a87220 */ /* 0x000fe20000410000 */
[----:B--2---:R-:W-:Y:S02]  /*4350*/  @P3 FFMA.FTZ R162, R183, R162, R130 ;  /* 0x000000a2b7a23223 */ /* 0x004fe40000010082 */
[----:B------:R-:W-:Y:S01]  /*4360*/  FFMA.FTZ R161, R10, R153, R161 ;  /* 0x000000990aa17223 */ /* 0x000fe200000100a1 */
[----:B------:R-:W-:Y:S01]  /*4370*/  FMUL.FTZ R181, R153, R103 ;  /* 0x0000006799b57220 */ /* 0x000fe20000410000 */
[----:B------:R-:W-:Y:S02]  /*4380*/  HADD2.F32 R130, -RZ, R7.H0_H0 ;  /* 0x20000007ff827230 */ /* 0x000fe40000004100 */
[----:B------:R-:W-:Y:S01]  /*4390*/  FMUL.FTZ R183, R151, R104 ;  /* 0x0000006897b77220 */ /* 0x000fe20000410000 */
[----:B------:R-:W-:Y:S01]  /*43a0*/  FFMA.FTZ R160, R152, R161, R179 ;  /* 0x000000a198a07223 */ /* 0x000fe200000100b3 */
[----:B------:R-:W-:Y:S01]  /*43b0*/  FMUL.FTZ R179, R161, R102 ;  /* 0x00000066a1b37220 */ /* 0x000fe20000410000 */
[----:B----4-:R-:W-:Y:S01]  /*43c0*/  FFMA.FTZ R9, R134, R9, R185 ;  /* 0x0000000986097223 */ /* 0x010fe200000100b9 */
[----:B------:R-:W-:Y:S01]  /*43d0*/  FFMA.FTZ R185, R0, R162, R163 ;  /* 0x000000a200b97223 */ /* 0x000fe200000100a3 */
[----:B------:R-:W-:Y:S01]  /*43e0*/  FFMA.FTZ R162, R154, R160, R177 ;  /* 0x000000a09aa27223 */ /* 0x000fe200000100b1 */
[----:B------:R-:W-:Y:S01]  /*43f0*/  FMUL.FTZ R8, R134, R8 ;  /* 0x0000000886087220 */ /* 0x000fe20000410000 */
[----:B------:R-:W-:-:S02]  /*4400*/  HADD2.F32 R134, -RZ, R6.H0_H0 ;  /* 0x20000006ff867230 */ /* 0x000fc40000004100 */
[----:B------:R-:W-:Y:S01]  /*4410*/  FFMA.FTZ R187, R157, R185, R136 ;  /* 0x000000b99dbb7223 */ /* 0x000fe20000010088 */
[C---:B------:R-:W-:Y:S01]  /*4420*/  FFMA.FTZ R163, R155.reuse, R162, R166 ;  /* 0x000000a29ba37223 */ /* 0x040fe200000100a6 */
[----:B------:R-:W-:Y:S01]  /*4430*/  FFMA.FTZ R0, R16, -R147, R185 ;  /* 0x8000009310007223 */ /* 0x000fe200000100b9 */
[----:B------:R0:W-:Y:S01]  /*4440*/  @!P1 STS.64 [R170+0x1718], R8 ;  /* 0x00171808aa009388 */ /* 0x0001e20000000a00 */
[----:B------:R-:W-:Y:S01]  /*4450*/  FFMA.FTZ R174, R155, R187, R138 ;  /* 0x000000bb9bae7223 */ /* 0x000fe2000001008a */
[----:B------:R-:W-:Y:S01]  /*4460*/  FFMA.FTZ R157, R157, R163, R164 ;  /* 0x000000a39d9d7223 */ /* 0x000fe200000100a4 */
[----:B------:R-:W-:Y:S01]  /*4470*/  FFMA.FTZ R159, R18, -R159, R187 ;  /* 0x8000009f129f7223 */ /* 0x000fe200000100bb */
[----:B------:R1:W-:Y:S01]  /*4480*/  STS [R75+0x1c], R168 ;  /* 0x00001ca84b007388 */ /* 0x0003e20000000800 */
[----:B------:R-:W-:Y:S01]  /*4490*/  FMUL.FTZ R155, R162, R100 ;  /* 0x00000064a29b7220 */ /* 0x000fe20000410000 */
[----:B------:R-:W-:Y:S01]  /*44a0*/  FFMA.FTZ R158, R17, -R158, R174 ;  /* 0x8000009e119e7223 */ /* 0x000fe200000100ae */
[----:B------:R-:W-:-:S02]  /*44b0*/  HADD2.F32 R136, -RZ, R5.H1_H1 ;  /* 0x30000005ff887230 */ /* 0x000fc40000004100 */
[----:B------:R-:W-:Y:S01]  /*44c0*/  FMUL.FTZ R177, R160, R101 ;  /* 0x00000065a0b17220 */ /* 0x000fe20000410000 */
[----:B------:R-:W-:Y:S02]  /*44d0*/  HADD2.F32 R138, -RZ, R5.H0_H0 ;  /* 0x20000005ff8a7230 */ /* 0x000fe40000004100 */
[----:B------:R-:W-:Y:S01]  /*44e0*/  FMUL.FTZ R172, R130, R183 ;  /* 0x000000b782ac7220 */ /* 0x000fe20000410000 */
[----:B0-----:R-:W-:Y:S01]  /*44f0*/  FMUL.FTZ R8, R157, R98 ;  /* 0x000000629d087220 */ /* 0x001fe20000410000 */
[----:B------:R-:W-:Y:S01]  /*4500*/  FMUL.FTZ R170, R132, R181 ;  /* 0x000000b584aa7220 */ /* 0x000fe20000410000 */
[----:B------:R-:W-:Y:S01]  /*4510*/  FMUL.FTZ R9, R163, R99 ;  /* 0x00000063a3097220 */ /* 0x000fe20000410000 */
[----:B-1----:R-:W-:Y:S01]  /*4520*/  FMUL.FTZ R168, R134, R179 ;  /* 0x000000b386a87220 */ /* 0x002fe20000410000 */
[----:B------:R-:W-:Y:S01]  /*4530*/  FFMA.FTZ R164, R0, R8, RZ ;  /* 0x0000000800a47223 */ /* 0x000fe200000100ff */
[----:B------:R-:W-:Y:S03]  /*4540*/  STS [R75+0x18], R172 ;  /* 0x000018ac4b007388 */ /* 0x000fe60000000800 */
[----:B------:R-:W-:Y:S01]  /*4550*/  FFMA.FTZ R147, R159, R9, R164 ;  /* 0x000000099f937223 */ /* 0x000fe200000100a4 */
[----:B------:R0:W-:Y:S01]  /*4560*/  STS [R75+0x14], R170 ;  /* 0x000014aa4b007388 */ /* 0x0001e20000000800 */
[----:B------:R-:W-:-:S02]  /*4570*/  FMUL.FTZ R164, R138, R155 ;  /* 0x0000009b8aa47220 */ /* 0x000fc40000410000 */
[----:B------:R-:W-:Y:S01]  /*4580*/  FFMA.FTZ R147, R158, R155, R147 ;  /* 0x0000009b9e937223 */ /* 0x000fe20000010093 */
[----:B------:R1:W-:Y:S04]  /*4590*/  STS [R75+0x10], R168 ;  /* 0x000010a84b007388 */ /* 0x0003e80000000800 */
[----:B------:R2:W-:Y:S01]  /*45a0*/  STS [R75+0x8], R164 ;  /* 0x000008a44b007388 */ /* 0x0005e20000000800 */
[----:B0-----:R-:W-:-:S04]  /*45b0*/  FFMA.FTZ R170, R154, R174, R167 ;  /* 0x000000ae9aaa7223 */ /* 0x001fc800000100a7 */
[----:B------:R-:W-:Y:S01]  /*45c0*/  FFMA.FTZ R154, R19, -R142, R170 ;  /* 0x8000008e139a7223 */ /* 0x000fe200000100aa */
[-C--:B-1----:R-:W-:Y:S01]  /*45d0*/  FMUL.FTZ R168, R136, R177.reuse ;  /* 0x000000b188a87220 */ /* 0x082fe20000410000 */
[----:B------:R-:W-:Y:S01]  /*45e0*/  FFMA.FTZ R189, R152, R170, R165 ;  /* 0x000000aa98bd7223 */ /* 0x000fe200000100a5 */
[--C-:B------:R-:W-:Y:S02]  /*45f0*/  HADD2.F32 R142, -RZ, R4.reuse.H1_H1 ;  /* 0x30000004ff8e7230 */ /* 0x100fe40000004100 */
[----:B------:R-:W-:Y:S01]  /*4600*/  FFMA.FTZ R177, R154, R177, R147 ;  /* 0x000000b19ab17223 */ /* 0x000fe20000010093 */
[----:B------:R-:W-:Y:S02]  /*4610*/  HADD2.F32 R147, -RZ, R4.H0_H0 ;  /* 0x20000004ff937230 */ /* 0x000fe40000004100 */
[----:B------:R-:W-:Y:S01]  /*4620*/  FFMA.FTZ R152, R140, -R15, R189 ;  /* 0x8000000f8c987223 */ /* 0x000fe200000100bd */
[----:B------:R-:W-:Y:S01]  /*4630*/  FFMA.FTZ R15, R10, R189, R169 ;  /* 0x000000bd0a0f7223 */ /* 0x000fe200000100a9 */
[----:B------:R-:W-:Y:S01]  /*4640*/  FMUL.FTZ R166, R142, R9 ;  /* 0x000000098ea67220 */ /* 0x000fe20000410000 */
[----:B------:R0:W-:Y:S01]  /*4650*/  STS [R75+0xc], R168 ;  /* 0x00000ca84b007388 */ /* 0x0001e20000000800 */
[----:B------:R-:W-:Y:S01]  /*4660*/  FMUL.FTZ R10, R147, R8 ;  /* 0x00000008930a7220 */ /* 0x000fe20000410000 */
[----:B------:R-:W-:Y:S01]  /*4670*/  FFMA.FTZ R155, R144, -R13, R15 ;  /* 0x8000000d909b7223 */ /* 0x000fe2000001000f */
[----:B------:R-:W-:Y:S01]  /*4680*/  IADD3 R13, R94, -0x1, RZ ;  /* 0xffffffff5e0d7810 */ /* 0x000fe20007ffe0ff */
[----:B------:R-:W-:Y:S01]  /*4690*/  STS [R75+0x4], R166 ;  /* 0x000004a64b007388 */ /* 0x000fe20000000800 */
[----:B------:R-:W-:-:S02]  /*46a0*/  FFMA.FTZ R156, R156, R15, R173 ;  /* 0x0000000f9c9c7223 */ /* 0x000fc400000100ad */
[----:B------:R-:W-:Y:S01]  /*46b0*/  LEA R8, R13, R72, 0x8 ;  /* 0x000000480d087211 */ /* 0x000fe200078e40ff */
[----:B------:R1:W-:Y:S01]  /*46c0*/  STS [R75], R10 ;  /* 0x0000000a4b007388 */ /* 0x0003e20000000800 */
[----:B--2---:R-:W-:Y:S01]  /*46d0*/  FFMA.FTZ R164, R145, -R14, R156 ;  /* 0x8000000e91a47223 */ /* 0x004fe2000001009c */
[----:B0-----:R-:W-:Y:S01]  /*46e0*/  FFMA.FTZ R168, R152, R179, R177 ;  /* 0x000000b398a87223 */ /* 0x001fe200000100b1 */
[----:B------:R-:W-:Y:S01]  /*46f0*/  FFMA.FTZ R9, R12, R156, R171 ;  /* 0x0000009c0c097223 */ /* 0x000fe200000100ab */
[----:B------:R-:W-:Y:S01]  /*4700*/  BAR.SYNC.DEFER_BLOCKING 0x0 ;  /* 0x0000000000007b1d */ /* 0x000fe20000010000 */
[----:B------:R-:W-:Y:S01]  /*4710*/  FMUL.FTZ R12, R121, R185 ;  /* 0x000000b9790c7220 */ /* 0x000fe20000410000 */
[----:B------:R-:W-:Y:S01]  /*4720*/  FFMA.FTZ R181, R155, R181, R168 ;  /* 0x000000b59bb57223 */ /* 0x000fe200000100a8 */
[----:B------:R-:W-:Y:S01]  /*4730*/  FMUL.FTZ R168, R117, R174 ;  /* 0x000000ae75a87220 */ /* 0x000fe20000410000 */
[----:B------:R-:W-:Y:S01]  /*4740*/  IADD3 R174, -R8, UR7, RZ ;  /* 0x0000000708ae7c10 */ /* 0x000fe2000fffe1ff */
[----:B------:R-:W-:Y:S01]  /*4750*/  FMUL.FTZ R8, R115, R170 ;  /* 0x000000aa73087220 */ /* 0x000fe20000410000 */
[----:B------:R-:W-:Y:S01]  /*4760*/  FFMA.FTZ R172, R164, R183, R181 ;  /* 0x000000b7a4ac7223 */ /* 0x000fe200000100b5 */
[----:B------:R-:W-:Y:S01]  /*4770*/  FMUL.FTZ R14, R119, R187 ;  /* 0x000000bb770e7220 */ /* 0x000fe20000410000 */
[----:B------:R-:W-:Y:S01]  /*4780*/  ISETP.GE.AND P2, PT, R174, 0x1, PT ;  /* 0x00000001ae00780c */ /* 0x000fe20003f46270 */
[----:B-1----:R-:W-:Y:S01]  /*4790*/  FMUL.FTZ R10, R113, R189 ;  /* 0x000000bd710a7220 */ /* 0x002fe20000410000 */
[----:B------:R-:W-:Y:S01]  /*47a0*/  FMUL.FTZ R166, R111, R15 ;  /* 0x0000000f6fa67220 */ /* 0x000fe20000410000 */
[----:B------:R-:W-:Y:S01]  /*47b0*/  FMUL.FTZ R170, R109, R156 ;  /* 0x0000009c6daa7220 */ /* 0x000fe20000410000 */
        /* <DEDUP_REMOVED lines=35> */
.L_x_9950:
[----:B------:R-:W-:Y:S05]  /*49f0*/  BSYNC B0 ;  /* 0x0000000000007941 */ /* 0x000fea0003800000 */
.L_x_9949:
        /* <DEDUP_REMOVED lines=11> */
[----:B0-----:R-:W-:Y:S01]  /*4ab0*/  IMAD R169, R59, UR23, R10 ;  /* 0x000000173ba97c24 */ /* 0x001fe2000f8e020a */
[----:B--2---:R-:W-:Y:S06]  /*4ac0*/  @!P2 BRA `(.L_x_9952) ;  /* 0x000000000018a947 */ /* 0x004fec0003800000 */
[----:B------:R-:W-:-:S04]  /*4ad0*/  IMAD.WIDE.U32 R10, R56, UR23, R28 ;  /* 0x00000017380a7c25 */ /* 0x000fc8000f8e001c */
[----:B------:R-:W-:Y:S01]  /*4ae0*/  IMAD.WIDE.U32 R8, R58, UR23, R42 ;  /* 0x000000173a087c25 */ /* 0x000fe2000f8e002a */
[----:B------:R-:W-:-:S04]  /*4af0*/  IADD3 R11, R11, R15, RZ ;  /* 0x0000000f0b0b7210 */ /* 0x000fc80007ffe0ff */
[----:B------:R-:W-:Y:S01]  /*4b00*/  IADD3 R9, R9, R169, RZ ;  /* 0x000000a909097210 */ /* 0x000fe20007ffe0ff */
[----:B------:R0:W-:Y:S04]  /*4b10*/  REDG.E.ADD.F32.FTZ.RN.STRONG.GPU desc[UR12][R10.64], R171 ;  /* 0x000000ab0a0079a6 */ /* 0x0001e8000c10f38c */
[----:B---3--:R0:W-:Y:S02]  /*4b20*/  REDG.E.ADD.F32.FTZ.RN.STRONG.GPU desc[UR12][R8.64], R13 ;  /* 0x0000000d080079a6 */ /* 0x0081e4000c10f38c */
.L_x_9952:
[----:B------:R-:W-:Y:S05]  /*4b30*/  BSYNC B0 ;  /* 0x0000000000007941 */ /* 0x000fea0003800000 */
.L_x_9951:
        /* <DEDUP_REMOVED lines=9> */
.L_x_9954:
[----:B------:R-:W-:Y:S05]  /*4bd0*/  BSYNC B0 ;  /* 0x0000000000007941 */ /* 0x000fea0003800000 */
.L_x_9953:
        /* <DEDUP_REMOVED lines=13> */
.L_x_9956:
[----:B------:R-:W-:Y:S05]  /*4cb0*/  BSYNC B0 ;  /* 0x0000000000007941 */ /* 0x000fea0003800000 */
.L_x_9955:
        /* <DEDUP_REMOVED lines=9> */
.L_x_9958:
[----:B------:R-:W-:Y:S05]  /*4d50*/  BSYNC B0 ;  /* 0x0000000000007941 */ /* 0x000fea0003800000 */
.L_x_9957:
        /* <DEDUP_REMOVED lines=9> */
.L_x_9960:
[----:B------:R-:W-:Y:S05]  /*4df0*/  BSYNC B0 ;  /* 0x0000000000007941 */ /* 0x000fea0003800000 */
.L_x_9959:
        /* <DEDUP_REMOVED lines=9> */
.L_x_9962:
[----:B------:R-:W-:Y:S05]  /*4e90*/  BSYNC B0 ;  /* 0x0000000000007941 */ /* 0x000fea0003800000 */
.L_x_9961:
        /* <DEDUP_REMOVED lines=9> */
.L_x_9964:
[----:B------:R-:W-:Y:S05]  /*4f30*/  BSYNC B0 ;  /* 0x0000000000007941 */ /* 0x000fea0003800000 */
.L_x_9963:
[----:B0-----:R-:W0:Y:S01]  /*4f40*/  SHFL.DOWN P2, R11, R12, 0x1, 0x1f ;  /* 0x08201f000c0b7f89 */ /* 0x001e220000040000 */
[----:B------:R-:W-:Y:S01]  /*4f50*/  ISETP.NE.AND P3, PT, R73, RZ, PT ;  /* 0x000000ff4900720c */ /* 0x000fe20003f65270 */
[-C--:B------:R-:W-:Y:S01]  /*4f60*/  FMUL.FTZ R9, R106, R151.reuse ;  /* 0x000000976a097220 */ /* 0x080fe20000410000 */
[----:B------:R-:W-:Y:S01]  /*4f70*/  FMUL.FTZ R14, R145, R151 ;  /* 0x00000097910e7220 */ /* 0x000fe20000410000 */
        /* <DEDUP_REMOVED lines=20> */
[----:B0-----:R-:W-:Y:S01]  /*50c0*/  @P2 FADD R11, R12, R11 ;  /* 0x0000000b0c0b2221 */ /* 0x001fe20000000000 */
[----:B------:R-:W-:Y:S01]  /*50d0*/  FMUL.FTZ R12, R106, R153 ;  /* 0x000000996a0c7220 */ /* 0x000fe20000410000 */
[----:B------:R-:W-:Y:S01]  /*50e0*/  BSSY B0, `(.L_x_9965) ;  /* 0x000002d000007945 */ /* 0x000fe20003800000 */
[----:B------:R-:W-:Y:S01]  /*50f0*/  FADD.FTZ R137, R14, R137 ;  /* 0x000000890e897221 */ /* 0x000fe20000010000 */
[----:B------:R-:W-:Y:S01]  /*5100*/  FFMA.FTZ R112, R151, R105, R112 ;  /* 0x0000006997707223 */ /* 0x000fe20000010070 */
[----:B------:R-:W0:Y:S01]  /*5110*/  SHFL.DOWN P2, R8, R11, 0x2, 0x1f ;  /* 0x08401f000b087f89 */ /* 0x000e220000040000 */
[----:B------:R-:W-:Y:S01]  /*5120*/  FMUL.FTZ R155, R155, R12 ;  /* 0x0000000c9b9b7220 */ /* 0x000fe20000410000 */
[----:B------:R-:W-:Y:S01]  /*5130*/  FADD.FTZ R120, R149, R120 ;  /* 0x0000007895787221 */ /* 0x000fe20000010000 */
[----:B------:R-:W-:Y:S01]  /*5140*/  FFMA.FTZ R116, R19, R101, R116 ;  /* 0x0000006513747223 */ /* 0x000fe20000010074 */
[----:B------:R-:W-:Y:S01]  /*5150*/  FADD.FTZ R139, R140, R139 ;  /* 0x0000008b8c8b7221 */ /* 0x000fe20000010000 */
[----:B------:R-:W-:Y:S01]  /*5160*/  FFMA.FTZ R135, R16, R98, R135 ;  /* 0x0000006210877223 */ /* 0x000fe20000010087 */
[----:B-----5:R-:W-:Y:S01]  /*5170*/  @!P3 LEA R74, R15, R10, 0x18 ;  /* 0x0000000a0f4ab211 */ /* 0x020fe200078ec0ff */
[----:B------:R-:W-:Y:S01]  /*5180*/  FMUL.FTZ R15, R144, R153 ;  /* 0x00000099900f7220 */ /* 0x000fe20000410000 */
[----:B------:R-:W-:-:S03]  /*5190*/  FMUL.FTZ R10, R17, R162 ;  /* 0x000000a2110a7220 */ /* 0x000fc60000410000 */
[----:B------:R-:W-:Y:S01]  /*51a0*/  FFMA.FTZ R155, R132, R15, R155 ;  /* 0x0000000f849b7223 */ /* 0x000fe2000001009b */
[----:B------:R-:W-:Y:S01]  /*51b0*/  FFMA.FTZ R114, R15, R103, R114 ;  /* 0x000000670f727223 */ /* 0x000fe20000010072 */
[----:B0-----:R-:W-:Y:S01]  /*51c0*/  @P2 FADD R8, R11, R8 ;  /* 0x000000080b082221 */ /* 0x001fe20000000000 */
[----:B------:R-:W-:Y:S01]  /*51d0*/  FMUL.FTZ R11, R106, R162 ;  /* 0x000000a26a0b7220 */ /* 0x000fe20000410000 */
[----:B------:R-:W-:Y:S01]  /*51e0*/  FADD.FTZ R122, R155, R122 ;  /* 0x0000007a9b7a7221 */ /* 0x000fe20000010000 */
[----:B------:R-:W-:Y:S02]  /*51f0*/  FFMA.FTZ R133, R10, R100, R133 ;  /* 0x000000640a857223 */ /* 0x000fe40000010085 */
[----:B----4-:R-:W0:Y:S01]  /*5200*/  SHFL.DOWN P2, R13, R8, 0x4, 0x1f ;  /* 0x08801f00080d7f89 */ /* 0x010e220000040000 */
[----:B------:R-:W-:-:S04]  /*5210*/  FMUL.FTZ R11, R158, R11 ;  /* 0x0000000b9e0b7220 */ /* 0x000fc80000410000 */
[----:B------:R-:W-:-:S04]  /*5220*/  FFMA.FTZ R11, R138, R10, R11 ;  /* 0x0000000a8a0b7223 */ /* 0x000fc8000001000b */
[----:B------:R-:W-:Y:S01]  /*5230*/  FADD.FTZ R126, R11, R126 ;  /* 0x0000007e0b7e7221 */ /* 0x000fe20000010000 */
[----:B0-----:R-:W-:Y:S01]  /*5240*/  @P2 FADD R13, R8, R13 ;  /* 0x0000000d080d2221 */ /* 0x001fe20000000000 */
[----:B------:R-:W-:-:S04]  /*5250*/  FMUL.FTZ R8, R106, R163 ;  /* 0x000000a36a087220 */ /* 0x000fc80000410000 */
[----:B------:R-:W0:Y:S01]  /*5260*/  SHFL.DOWN P2, R150, R13, 0x8, 0x1f ;  /* 0x09001f000d967f89 */ /* 0x000e220000040000 */
[----:B------:R-:W-:-:S04]  /*5270*/  FMUL.FTZ R159, R159, R8 ;  /* 0x000000089f9f7220 */ /* 0x000fc80000410000 */
[----:B------:R-:W-:Y:S01]  /*5280*/  FFMA.FTZ R8, R142, R9, R159 ;  /* 0x000000098e087223 */ /* 0x000fe2000001009f */
[----:B------:R-:W-:-:S03]  /*5290*/  FFMA.FTZ R9, R147, R16, R0 ;  /* 0x0000001093097223 */ /* 0x000fc60000010000 */
[----:B------:R-:W-:Y:S01]  /*52a0*/  FADD.FTZ R141, R8, R141 ;  /* 0x0000008d088d7221 */ /* 0x000fe20000010000 */
[----:B------:R-:W-:Y:S01]  /*52b0*/  FADD.FTZ R124, R9, R124 ;  /* 0x0000007c097c7221 */ /* 0x000fe20000010000 */
[----:B0-----:R-:W-:Y:S01]  /*52c0*/  @P2 FADD R150, R13, R150 ;  /* 0x000000960d962221 */ /* 0x001fe20000000000 */
[----:B------:R-:W-:-:S04]  /*52d0*/  FMUL.FTZ R13, R106, R160 ;  /* 0x000000a06a0d7220 */ /* 0x000fc80000410000 */
[----:B------:R-:W0:Y:S01]  /*52e0*/  SHFL.DOWN P2, R165, R150, 0x10, 0x1f ;  /* 0x0a001f0096a57f89 */ /* 0x000e220000040000 */
        /* <DEDUP_REMOVED lines=12> */
.L_x_9966:
[----:B------:R-:W-:Y:S05]  /*53b0*/  BSYNC B0 ;  /* 0x0000000000007941 */ /* 0x000fea0003800000 */
.L_x_9965:
[----:B------:R-:W-:Y:S01]  /*53c0*/  IADD3 R125, R125, 0x1, RZ ;  /* 0x000000017d7d7810 */ /* 0x000fe20007ffe0ff */
[----:B------:R-:W-:-:S03]  /*53d0*/  UIADD3 UR5, UP0, UR5, 0x1, URZ ;  /* 0x0000000105057890 */ /* 0x000fc6000ff1e03f */
[----:B------:R-:W-:Y:S01]  /*53e0*/  ISETP.GE.AND P1, PT, R125, UR25, PT ;  /* 0x000000197d007c0c */ /* 0x000fe2000bf26270 */
[----:B------:R-:W-:-:S12]  /*53f0*/  UIADD3.X UR6, URZ, UR6, URZ, UP0, !UPT ;  /* 0x000000063f067290 */ /* 0x000fd800087fe43f */
[----:B------:R-:W-:Y:S05]  /*5400*/  @!P1 BRA `(.L_x_9967) ;  /* 0xffffffe000549947 */ /* 0x000fea000383ffff */
.L_x_9946:
[----:B------:R-:W-:Y:S01]  /*5410*/  BAR.SYNC.DEFER_BLOCKING 0x0 ;  /* 0x0000000000007b1d */ /* 0x000fe20000010000 */
[----:B------:R-:W-:Y:S02]  /*5420*/  SHF.R.S32.HI R0, RZ, 0x1f, R72 ;  /* 0x0000001fff007819 */ /* 0x000fe40000011448 */
[----:B01--4-:R-:W-:Y:S02]  /*5430*/  LEA R8, P0, R72, R87, 0x4 ;  /* 0x0000005748087211 */ /* 0x013fe400078020ff */
[----:B------:R-:W-:-:S03]  /*5440*/  LEA R30, R73, R74, 0x4 ;  /* 0x0000004a491e7211 */ /* 0x000fc600078e20ff */
[----:B------:R-:W0:Y:S01]  /*5450*/  LDC.64 R26, c[0x0][0x388] ;  /* 0x0000e200ff1a7b82 */ /* 0x000e220000000a00 */
[----:B------:R-:W-:Y:S01]  /*5460*/  LEA.HI.X R9, R72, R89, R0, 0x4, P0 ;  /* 0x0000005948097211 */ /* 0x000fe200000f2400 */
[----:B------:R-:W-:Y:S01]  /*5470*/  ULDC.64 UR6, c[0x0][0x390] ;  /* 0x0000e40000067ab9 */ /* 0x000fe20000000a00 */
[----:B------:R-:W-:Y:S02]  /*5480*/  F2FP.F16.F32.PACK_AB R115, R112, R129 ;  /* 0x000000817073723e */ /* 0x000fe400000000ff */
[----:B------:R-:W-:Y:S02]  /*5490*/  F2FP.F16.F32.PACK_AB R114, R114, R131 ;  /* 0x000000837272723e */ /* 0x000fe400000000ff */
[----:B------:R-:W-:Y:S01]  /*54a0*/  F2FP.F16.F32.PACK_AB R113, R116, R133 ;  /* 0x000000857471723e */ /* 0x000fe200000000ff */
[----:B------:R-:W1:Y:S01]  /*54b0*/  LDC.64 R28, c[0x0][0x3e0] ;  /* 0x0000f800ff1c7b82 */ /* 0x000e620000000a00 */
[----:B------:R-:W4:Y:S01]  /*54c0*/  LDG.E.128 R8, desc[UR12][R8.64] ;  /* 0x0000000c08087981 */ /* 0x000f22000c1e1d00 */
[----:B------:R-:W-:Y:S01]  /*54d0*/  F2FP.F16.F32.PACK_AB R112, R118, R135 ;  /* 0x000000877670723e */ /* 0x000fe200000000ff */
[----:B------:R-:W-:Y:S01]  /*54e0*/  UIADD3 UR4, UR4, -0x100, URZ ;  /* 0xffffff0004047890 */ /* 0x000fe2000fffe03f */
[----:B------:R-:W-:Y:S01]  /*54f0*/  IADD3 R31, R94, -0x1, RZ ;  /* 0xffffffff5e1f7810 */ /* 0x000fe20007ffe0ff */
[----:B0-----:R-:W-:-:S04]  /*5500*/  IMAD R14, R26, UR14, RZ ;  /* 0x0000000e1a0e7c24 */ /* 0x001fc8000f8e02ff */
[----:B------:R-:W-:Y:S01]  /*5510*/  IMAD R25, R27, UR15, R14 ;  /* 0x0000000f1b197c24 */ /* 0x000fe2000f8e020e */
[----:B----4-:R-:W-:Y:S01]  /*5520*/  STS.128 [R30], R8 ;  /* 0x000000081e007388 */ /* 0x010fe20000000c00 */
[----:B------:R-:W-:-:S03]  /*5530*/  NOP ;  /* 0x0000000000007918 */ /* 0x000fc60000000000 */
[----:B------:R-:W0:Y:S01]  /*5540*/  LDS.128 R4, [R30] ;  /* 0x000000001e047984 */ /* 0x000e220000000c00 */
[----:B------:R-:W-:Y:S06]  /*5550*/  BAR.SYNC.DEFER_BLOCKING 0x0 ;  /* 0x0000000000007b1d */ /* 0x000fec0000010000 */
[----:B------:R-:W-:Y:S01]  /*5560*/  STS.128 [R30], R112 ;  /* 0x000000701e007388 */ /* 0x000fe20000000c00 */
[--C-:B0-----:R-:W-:Y:S02]  /*5570*/  HADD2.F32 R0, -RZ, R4.reuse.H0_H0 ;  /* 0x20000004ff007230 */ /* 0x101fe40000004100 */
[----:B------:R-:W-:-:S02]  /*5580*/  HADD2.F32 R4, -RZ, R4.H1_H1 ;  /* 0x30000004ff047230 */ /* 0x000fc40000004100 */
[--C-:B------:R-:W-:Y:S02]  /*5590*/  HADD2.F32 R8, -RZ, R6.reuse.H0_H0 ;  /* 0x20000006ff087230 */ /* 0x100fe40000004100 */
[--C-:B------:R-:W-:Y:S01]  /*55a0*/  FADD.FTZ R0, R0, R67.reuse ;  /* 0x0000004300007221 */ /* 0x100fe20000010000 */
[----:B------:R-:W-:Y:S02]  /*55b0*/  HADD2.F32 R6, -RZ, R6.H1_H1 ;  /* 0x30000006ff067230 */ /* 0x000fe40000004100 */
[--C-:B------:R-:W-:Y:S01]  /*55c0*/  FADD.FTZ R12, R4, R67.reuse ;  /* 0x00000043040c7221 */ /* 0x100fe20000010000 */
[----:B------:R-:W-:Y:S02]  /*55d0*/  HADD2.F32 R4, -RZ, R5.H0_H0 ;  /* 0x20000005ff047230 */ /* 0x000fe40000004100 */
[--C-:B------:R-:W-:Y:S01]  /*55e0*/  FADD.FTZ R13, R8, R67.reuse ;  /* 0x00000043080d7221 */ /* 0x100fe20000010000 */
[----:B------:R-:W-:Y:S01]  /*55f0*/  FSETP.GTU.FTZ.AND P6, PT, R0, 20, PT ;  /* 0x41a000000000780b */ /* 0x000fe20003fdc000 */
[----:B------:R-:W-:Y:S01]  /*5600*/  HADD2.F32 R8, -RZ, R7.H0_H0 ;  /* 0x20000007ff087230 */ /* 0x000fe20000004100 */
[----:B------:R-:W-:Y:S01]  /*5610*/  FSETP.GTU.FTZ.AND P0, PT, R12, 20, PT ;  /* 0x41a000000c00780b */ /* 0x000fe20003f1c000 */
[--C-:B------:R-:W-:Y:S01]  /*5620*/  FADD.FTZ R11, R4, R67.reuse ;  /* 0x00000043040b7221 */ /* 0x100fe20000010000 */
[----:B------:R-:W-:Y:S01]  /*5630*/  HADD2.F32 R4, -RZ, R5.H1_H1 ;  /* 0x30000005ff047230 */ /* 0x000fe20000004100 */
[----:B------:R-:W-:Y:S01]  /*5640*/  FSETP.GTU.FTZ.AND P3, PT, R13, 20, PT ;  /* 0x41a000000d00780b */ /* 0x000fe20003f7c000 */
[----:B------:R-:W-:-:S02]  /*5650*/  FADD.FTZ R8, R8, R67 ;  /* 0x0000004308087221 */ /* 0x000fc40000010000 */
[----:B------:R-:W-:-:S03]  /*5660*/  FSETP.GTU.FTZ.AND P1, PT, R11, 20, PT ;  /* 0x41a000000b00780b */ /* 0x000fc60003f3c000 */
[----:B------:R-:W-:Y:S02]  /*5670*/  FSETP.GTU.FTZ.AND P5, PT, R8, 20, PT ;  /* 0x41a000000800780b */ /* 0x000fe40003fbc000 */
[----:B------:R-:W-:Y:S02]  /*5680*/  @!P6 FMUL.FTZ R0, R0, -1.4426950216293334961 ;  /* 0xbfb8aa3b0000e820 */ /* 0x000fe40000410000 */
[----:B------:R-:W-:Y:S01]  /*5690*/  @!P0 FMUL.FTZ R5, R12, -1.4426950216293334961 ;  /* 0xbfb8aa3b0c058820 */ /* 0x000fe20000410000 */
[----:B------:R-:W-:-:S03]  /*56a0*/  FADD.FTZ R12, R4, R67 ;  /* 0x00000043040c7221 */ /* 0x000fc60000010000 */
[----:B------:R-:W0:Y:S02]  /*56b0*/  @!P6 MUFU.EX2 R0, R0 ;  /* 0x000000000000e308 */ /* 0x000e240000000800 */
[----:B------:R-:W-:-:S06]  /*56c0*/  FSETP.GTU.FTZ.AND P2, PT, R12, 20, PT ;  /* 0x41a000000c00780b */ /* 0x000fcc0003f5c000 */
[----:B------:R4:W5:Y:S01]  /*56d0*/  @!P0 MUFU.EX2 R10, R5 ;  /* 0x00000005000a8308 */ /* 0x0009620000000800 */
[----:B0-----:R-:W-:Y:S01]  /*56e0*/  @!P6 FADD.FTZ R4, R0, 1 ;  /* 0x3f8000000004e421 */ /* 0x001fe20000010000 */
[----:B------:R-:W-:Y:S01]  /*56f0*/  @!P1 FMUL.FTZ R0, R11, -1.4426950216293334961 ;  /* 0xbfb8aa3b0b009820 */ /* 0x000fe20000410000 */
[----:B------:R-:W-:Y:S01]  /*5700*/  FADD.FTZ R11, R6, R67 ;  /* 0x00000043060b7221 */ /* 0x000fe20000010000 */
[----:B------:R-:W-:-:S04]  /*5710*/  HADD2.F32 R6, -RZ, R7.H1_H1 ;  /* 0x30000007ff067230 */ /* 0x000fc80000004100 */
[----:B------:R0:W2:Y:S01]  /*5720*/  @!P6 MUFU.RCP R9, R4 ;  /* 0x000000040009e308 */ /* 0x0000a20000001000 */
[----:B----4-:R-:W-:Y:S01]  /*5730*/  @!P2 FMUL.FTZ R5, R12, -1.4426950216293334961 ;  /* 0xbfb8aa3b0c05a820 */ /* 0x010fe20000410000 */
[----:B------:R-:W-:Y:S01]  /*5740*/  @!P5 FMUL.FTZ R7, R8, -1.4426950216293334961 ;  /* 0xbfb8aa3b0807d820 */ /* 0x000fe20000410000 */
[----:B------:R-:W-:Y:S01]  /*5750*/  FSETP.GTU.FTZ.AND P4, PT, R11, 20, PT ;  /* 0x41a000000b00780b */ /* 0x000fe20003f9c000 */
[----:B------:R-:W-:Y:S01]  /*5760*/  FADD.FTZ R12, R6, R67 ;  /* 0x00000043060c7221 */ /* 0x000fe20000010000 */
[----:B-----5:R-:W-:-:S03]  /*5770*/  @!P0 FADD.FTZ R10, R10, 1 ;  /* 0x3f8000000a0a8421 */ /* 0x020fc60000010000 */
[----:B------:R-:W4:Y:S01]  /*5780*/  @!P1 MUFU.EX2 R0, R0 ;  /* 0x0000000000009308 */ /* 0x000f220000000800 */
[----:B0-----:R-:W-:-:S07]  /*5790*/  @!P3 FMUL.FTZ R4, R13, -1.4426950216293334961 ;  /* 0xbfb8aa3b0d04b820 */ /* 0x001fce0000410000 */
[----:B------:R-:W-:Y:S01]  /*57a0*/  @!P4 FMUL.FTZ R6, R11, -1.4426950216293334961 ;  /* 0xbfb8aa3b0b06c820 */ /* 0x000fe20000410000 */
[----:B--2---:R-:W-:Y:S01]  /*57b0*/  @!P6 FMUL.FTZ R124, R124, R9 ;  /* 0x000000097c7ce220 */ /* 0x004fe20000410000 */
[----:B------:R-:W-:Y:S01]  /*57c0*/  FSETP.GTU.FTZ.AND P6, PT, R12, 20, PT ;  /* 0x41a000000c00780b */ /* 0x000fe20003fdc000 */
[----:B------:R-:W0:Y:S01]  /*57d0*/  @!P2 MUFU.EX2 R5, R5 ;  /* 0x000000050005a308 */ /* 0x000e220000000800 */
[----:B----4-:R-:W-:-:S07]  /*57e0*/  @!P1 FADD.FTZ R0, R0, 1 ;  /* 0x3f80000000009421 */ /* 0x010fce0000010000 */
[----:B------:R-:W2:Y:S04]  /*57f0*/  @!P3 MUFU.EX2 R4, R4 ;  /* 0x000000040004b308 */ /* 0x000ea80000000800 */
[----:B------:R-:W-:Y:S01]  /*5800*/  @!P6 FMUL.FTZ R9, R12, -1.4426950216293334961 ;  /* 0xbfb8aa3b0c09e820 */ /* 0x000fe20000410000 */
[----:B------:R-:W-:-:S03]  /*5810*/  SHF.L.U32 R12, R31, 0x8, RZ ;  /* 0x000000081f0c7819 */ /* 0x000fc600000006ff */
[----:B------:R-:W-:Y:S01]  /*5820*/  @!P4 MUFU.EX2 R6, R6 ;  /* 0x000000060006c308 */ /* 0x000fe20000000800 */
[----:B0-----:R-:W-:Y:S01]  /*5830*/  @!P2 FADD.FTZ R5, R5, 1 ;  /* 0x3f8000000505a421 */ /* 0x001fe20000010000 */
[----:B------:R-:W-:-:S06]  /*5840*/  SHF.R.S32.HI R13, RZ, 0x1f, R12 ;  /* 0x0000001fff0d7819 */ /* 0x000fcc000001140c */
[----:B------:R-:W0:Y:S01]  /*5850*/  @!P5 MUFU.EX2 R7, R7 ;  /* 0x000000070007d308 */ /* 0x000e220000000800 */
[----:B--2---:R-:W-:-:S07]  /*5860*/  @!P3 FADD.FTZ R8, R4, 1 ;  /* 0x3f8000000408b421 */ /* 0x004fce0000010000 */
[----:B------:R-:W2:Y:S08]  /*5870*/  @!P6 MUFU.EX2 R9, R9 ;  /* 0x000000090009e308 */ /* 0x000eb00000000800 */
[----:B------:R4:W5:Y:S01]  /*5880*/  @!P1 MUFU.RCP R15, R0 ;  /* 0x00000000000f9308 */ /* 0x0009620000001000 */
[----:B0-----:R-:W-:-:S07]  /*5890*/  @!P5 FADD.FTZ R11, R7, 1 ;  /* 0x3f800000070bd421 */ /* 0x001fce0000010000 */
[----:B------:R0:W3:Y:S01]  /*58a0*/  @!P2 MUFU.RCP R16, R5 ;  /* 0x000000050010a308 */ /* 0x0000e20000001000 */
[----:B----4-:R-:W-:Y:S01]  /*58b0*/  @!P4 FADD.FTZ R0, R6, 1 ;  /* 0x3f8000000600c421 */ /* 0x010fe20000010000 */
[----:B------:R-:W-:-:S06]  /*58c0*/  NOP ;  /* 0x0000000000007918 */ /* 0x000fcc0000000000 */
[----:B------:R4:W1:Y:S01]  /*58d0*/  @!P3 MUFU.RCP R18, R8 ;  /* 0x000000080012b308 */ /* 0x0008620000001000 */
[----:B0-----:R-:W0:Y:S01]  /*58e0*/  LDS.128 R4, [R30] ;  /* 0x000000001e047984 */ /* 0x001e220000000c00 */
[----:B--2---:R-:W-:Y:S01]  /*58f0*/  @!P6 FADD.FTZ R14, R9, 1 ;  /* 0x3f800000090ee421 */ /* 0x004fe20000010000 */
[----:B-----5:R-:W-:-:S05]  /*5900*/  @!P1 FMUL.FTZ R126, R126, R15 ;  /* 0x0000000f7e7e9220 */ /* 0x020fca0000410000 */
[----:B------:R-:W2:Y:S01]  /*5910*/  @!P6 MUFU.RCP R19, R14 ;  /* 0x0000000e0013e308 */ /* 0x000ea20000001000 */
[----:B----4-:R-:W-:-:S04]  /*5920*/  IMAD.WIDE.U32 R8, R26, UR15, R12 ;  /* 0x0000000f1a087c25 */ /* 0x010fc8000f8e000c */
[----:B---3--:R-:W-:Y:S01]  /*5930*/  @!P2 FMUL.FTZ R143, R143, R16 ;  /* 0x000000108f8fa220 */ /* 0x008fe20000410000 */
[----:B------:R-:W3:Y:S01]  /*5940*/  LDC.64 R26, c[0x0][0x3f0] ;  /* 0x0000fc00ff1a7b82 */ /* 0x000ee20000000a00 */
[----:B------:R-:W-:Y:S02]  /*5950*/  IADD3 R92, P2, R92, -0x200, RZ ;  /* 0xfffffe005c5c7810 */ /* 0x000fe40007f5e0ff */
[----:B------:R-:W-:Y:S01]  /*5960*/  IADD3 R9, R9, R25, RZ ;  /* 0x0000001909097210 */ /* 0x000fe20007ffe0ff */
[----:B------:R-:W-:Y:S01]  /*5970*/  IMAD R25, R65, UR6, RZ ;  /* 0x0000000641197c24 */ /* 0x000fe2000f8e02ff */
[----:B------:R-:W4:Y:S01]  /*5980*/  @!P5 MUFU.RCP R24, R11 ;  /* 0x0000000b0018d308 */ /* 0x000f220000001000 */
[----:B-1----:R-:W-:Y:S01]  /*5990*/  @!P3 FMUL.FTZ R139, R139, R18 ;  /* 0x000000128b8bb220 */ /* 0x002fe20000410000 */
[----:B------:R-:W-:Y:S01]  /*59a0*/  IADD3 R84, P3, R84, -0x200, RZ ;  /* 0xfffffe0054547810 */ /* 0x000fe20007f7e0ff */
[C---:B------:R-:W-:Y:S01]  /*59b0*/  IMAD R25, R64.reuse, UR7, R25 ;  /* 0x0000000740197c24 */ /* 0x040fe2000f8e0219 */
[----:B------:R-:W-:Y:S01]  /*59c0*/  IADD3.X R93, R93, -0x1, RZ, P2, !PT ;  /* 0xffffffff5d5d7810 */ /* 0x000fe200017fe4ff */
[----:B------:R-:W-:Y:S01]  /*59d0*/  IMAD.WIDE.U32 R8, R64, UR6, R8 ;  /* 0x0000000640087c25 */ /* 0x000fe2000f8e0008 */
[----:B------:R-:W-:Y:S01]  /*59e0*/  ULDC.64 UR6, c[0x0][0x3b0] ;  /* 0x0000ec0000067ab9 */ /* 0x000fe20000000a00 */
[----:B------:R-:W-:Y:S01]  /*59f0*/  IADD3.X R85, R85, -0x1, RZ, P3, !PT ;  /* 0xffffffff55557810 */ /* 0x000fe20001ffe4ff */
[----:B------:R-:W1:Y:S01]  /*5a00*/  @!P4 MUFU.RCP R17, R0 ;  /* 0x000000000011c308 */ /* 0x000e620000001000 */
[----:B--2---:R-:W-:Y:S01]  /*5a10*/  @!P6 FMUL.FTZ R120, R120, R19 ;  /* 0x000000137878e220 */ /* 0x004fe20000410000 */
[----:B------:R-:W-:-:S02]  /*5a20*/  IADD3 R9, R9, R25, RZ ;  /* 0x0000001909097210 */ /* 0x000fc40007ffe0ff */
[----:B------:R-:W-:-:S04]  /*5a30*/  LEA R14, P1, R8, R28, 0x1 ;  /* 0x0000001c080e7211 */ /* 0x000fc800078208ff */
[----:B------:R-:W-:Y:S01]  /*5a40*/  LEA.HI.X R9, R8, R29, R9, 0x1, P1 ;  /* 0x0000001d08097211 */ /* 0x000fe200008f0c09 */
[----:B------:R-:W2:Y:S01]  /*5a50*/  @!P0 MUFU.RCP R10, R10 ;  /* 0x0000000a000a8308 */ /* 0x000ea20000001000 */
[----:B------:R-:W-:Y:S01]  /*5a60*/  IADD3 R14, P1, R14, R95, RZ ;  /* 0x0000005f0e0e7210 */ /* 0x000fe20007f3e0ff */
[----:B----4-:R-:W-:Y:S01]  /*5a70*/  @!P5 FMUL.FTZ R137, R137, R24 ;  /* 0x000000188989d220 */ /* 0x010fe20000410000 */
[----:B------:R-:W-:Y:S01]  /*5a80*/  ISETP.GT.AND P5, PT, R94, 0x1, PT ;  /* 0x000000015e00780c */ /* 0x000fe20003fa4270 */
[----:B------:R-:W4:Y:S01]  /*5a90*/  LDC.64 R24, c[0x0][0x3a8] ;  /* 0x0000ea00ff187b82 */ /* 0x000f220000000a00 */
[----:B------:R-:W-:Y:S02]  /*5aa0*/  IADD3.X R15, R9, R96, RZ, P1, !PT ;  /* 0x00000060090f7210 */ /* 0x000fe40000ffe4ff */
[----:B------:R-:W-:Y:S01]  /*5ab0*/  F2FP.F16.F32.PACK_AB R19, R120, R137 ;  /* 0x000000897813723e */ /* 0x000fe200000000ff */
[----:B-1----:R-:W-:Y:S01]  /*5ac0*/  @!P4 FMUL.FTZ R122, R122, R17 ;  /* 0x000000117a7ac220 */ /* 0x002fe20000410000 */
[----:B------:R-:W-:Y:S01]  /*5ad0*/  F2FP.F16.F32.PACK_AB R17, R143, R126 ;  /* 0x0000007e8f11723e */ /* 0x000fe200000000ff */
[----:B0-----:R0:W-:Y:S01]  /*5ae0*/  STG.E.128 desc[UR12][R14.64], R4 ;  /* 0x000000040e007986 */ /* 0x0011e2000c101d0c */
[----:B------:R-:W-:-:S02]  /*5af0*/  IADD3 R90, P1, R90, -0x200, RZ ;  /* 0xfffffe005a5a7810 */ /* 0x000fc40007f3e0ff */
[----:B------:R-:W-:Y:S01]  /*5b00*/  F2FP.F16.F32.PACK_AB R18, R122, R139 ;  /* 0x0000008b7a12723e */ /* 0x000fe200000000ff */
[----:B------:R-:W-:Y:S01]  /*5b10*/  BAR.SYNC.DEFER_BLOCKING 0x0 ;  /* 0x0000000000007b1d */ /* 0x000fe20000010000 */
[----:B------:R-:W-:Y:S01]  /*5b20*/  IADD3 R86, P4, R86, -0x200, RZ ;  /* 0xfffffe0056567810 */ /* 0x000fe20007f9e0ff */
[----:B--2---:R-:W-:Y:S01]  /*5b30*/  @!P0 FMUL.FTZ R141, R141, R10 ;  /* 0x0000000a8d8d8220 */ /* 0x004fe20000410000 */
[----:B------:R-:W-:Y:S02]  /*5b40*/  MOV R94, R31 ;  /* 0x0000001f005e7202 */ /* 0x000fe40000000f00 */
[----:B------:R-:W-:Y:S02]  /*5b50*/  IADD3.X R91, R91, -0x1, RZ, P1, !PT ;  /* 0xffffffff5b5b7810 */ /* 0x000fe40000ffe4ff */
[----:B------:R-:W-:Y:S01]  /*5b60*/  F2FP.F16.F32.PACK_AB R16, R141, R124 ;  /* 0x0000007c8d10723e */ /* 0x000fe200000000ff */
[----:B------:R-:W-:Y:S01]  /*5b70*/  FADD.FTZ R124, R124, R71 ;  /* 0x000000477c7c7221 */ /* 0x000fe20000010000 */
[----:B------:R-:W-:-:S03]  /*5b80*/  IADD3.X R88, R88, -0x1, RZ, P4, !PT ;  /* 0xffffffff58587810 */ /* 0x000fc600027fe4ff */
[----:B------:R-:W-:Y:S01]  /*5b90*/  FADD.FTZ R141, R124, R141 ;  /* 0x0000008d7c8d7221 */ /* 0x000fe20000010000 */
[C---:B----4-:R-:W-:Y:S02]  /*5ba0*/  IMAD R0, R24.reuse, UR14, RZ ;  /* 0x0000000e18007c24 */ /* 0x050fe4000f8e02ff */
[----:B------:R-:W-:-:S04]  /*5bb0*/  IMAD.WIDE.U32 R12, R24, UR15, R12 ;  /* 0x0000000f180c7c25 */ /* 0x000fc8000f8e000c */
[----:B------:R-:W-:Y:S01]  /*5bc0*/  FADD.FTZ R126, R141, R126 ;  /* 0x0000007e8d7e7221 */ /* 0x000fe20000010000 */
[----:B------:R-:W-:-:S03]  /*5bd0*/  IMAD R25, R25, UR15, R0 ;  /* 0x0000000f19197c24 */ /* 0x000fc6000f8e0200 */
[----:B------:R-:W-:Y:S01]  /*5be0*/  FADD.FTZ R126, R126, R143 ;  /* 0x0000008f7e7e7221 */ /* 0x000fe20000010000 */
[----:B0-----:R-:W-:Y:S01]  /*5bf0*/  IMAD R5, R65, UR6, RZ ;  /* 0x0000000641057c24 */ /* 0x001fe2000f8e02ff */
[----:B------:R-:W-:Y:S01]  /*5c00*/  STS.128 [R30], R16 ;  /* 0x000000101e007388 */ /* 0x000fe20000000c00 */
[----:B------:R-:W-:-:S03]  /*5c10*/  NOP ;  /* 0x0000000000007918 */ /* 0x000fc60000000000 */
[----:B------:R-:W0:Y:S01]  /*5c20*/  LDS.128 R8, [R30] ;  /* 0x000000001e087984 */ /* 0x000e220000000c00 */
[----:B------:R-:W-:Y:S01]  /*5c30*/  IADD3 R13, R13, R25, RZ ;  /* 0x000000190d0d7210 */ /* 0x000fe20007ffe0ff */
[----:B------:R-:W-:Y:S02]  /*5c40*/  IMAD R7, R64, UR7, R5 ;  /* 0x0000000740077c24 */ /* 0x000fe4000f8e0205 */
[----:B------:R-:W-:Y:S01]  /*5c50*/  FADD.FTZ R139, R126, R139 ;  /* 0x0000008b7e8b7221 */ /* 0x000fe20000010000 */
        /* <DEDUP_REMOVED lines=13> */
.L_x_9928:
        /* <DEDUP_REMOVED lines=26> */
.L_x_9970:
[----:B------:R-:W-:Y:S05]  /*5ed0*/  BSYNC B0 ;  /* 0x0000000000007941 */ /* 0x000fea0003800000 */
.L_x_9969:
        /* <DEDUP_REMOVED lines=29> */
.L_x_9972:
[----:B01----:R-:W2:Y:S02]  /*60b0*/  S2R R9, SR_TID.X ;  /* 0x0000000000097919 */ /* 0x003ea40000002100 */
.L_x_9973:
[----:B------:R-:W-:Y:S05]  /*60c0*/  BSYNC B0 ;  /* 0x0000000000007941 */ /* 0x000fea0003800000 */
.L_x_9971:
        /* <DEDUP_REMOVED lines=14> */
.L_x_9974:
        /* <DEDUP_REMOVED lines=16> */
.L_x_9975:
        /* <DEDUP_REMOVED lines=13> */
.L_x_11039:


//--------------------- .text._Z25selective_scan_bwd_kernelI32Selective_Scan_bwd_kernel_traitsILi32ELi4ELb0ELb0ELb0ELb0ELb0EN3c104HalfEfEEv12SSMParamsBwd --------------------------
	.section	.text._Z25selective_scan_bwd_kernelI32Selective_Scan_bwd_kernel_traitsILi32ELi4ELb0ELb0ELb0ELb0ELb0EN3c104HalfEfEEv12SSMParamsBwd,"ax",@progbits
	.align	128
        .global         _Z25selective_scan_bwd_kernelI32Selective_Scan_bwd_kernel_traitsILi32ELi4ELb0ELb0ELb0ELb0ELb0EN3c104HalfEfEEv12SSMParamsBwd
        .type           _Z25selective_scan_bwd_kernelI32Selective_Scan_bwd_kernel_traitsILi32ELi4ELb0ELb0ELb0ELb0ELb0EN3c104HalfEfEEv12SSMParamsBwd,@function
        .size           _Z25selective_scan_bwd_kernelI32Selective_Scan_bwd_kernel_traitsILi32ELi4ELb0ELb0ELb0ELb0ELb0EN3c104HalfEfEEv12SSMParamsBwd,(.L_x_11040 - _Z25selective_scan_bwd_kernelI32Selective_Scan_bwd_kernel_traitsILi32ELi4ELb0ELb0ELb0ELb0ELb0EN3c104HalfEfEEv12SSMParamsBwd)
        .other          _Z25selective_scan_bwd_kernelI32Selective_Scan_bwd_kernel_traitsILi32ELi4ELb0ELb0ELb0ELb0ELb0EN3c104HalfEfEEv12SSMParamsBwd,@"STO_CUDA_ENTRY STV_DEFAULT"
_Z25selective_scan_bwd_kernelI32Selective_Scan_bwd_kernel_traitsILi32ELi4ELb0ELb0ELb0ELb0ELb0EN3c104HalfEfEEv12SSMParamsBwd:
.text._Z25selective_scan_bwd_kernelI32Selective_Scan_bwd_kernel_traitsILi32ELi4ELb0ELb0ELb0ELb0ELb0EN3c104HalfEfEEv12SSMParamsBwd:
[----:B------:R-:W-:Y:S08]  /*0000*/  LDC R1, c[0x0][0x28] ;  /* 0x00000a00ff017b82 */ /* 0x000ff00000000800 */
[----:B------:R-:W0:Y:S01]  /*0010*/  LDC.64 R2, c[0x0][0x2e8] ;  /* 0x0000ba00ff027b82 */ /* 0x000e220000000a00 */
[----:B------:R-:W1:Y:S01]  /*0020*/  S2R R30, SR_CTAID.Y ;  /* 0x00000000001e7919 */ /* 0x000e620000002600 */
[----:B------:R-:W-:Y:S01]  /*0030*/  ULDC.64 UR8, c[0x0][0x280] ;  /* 0x0000a00000087ab9 */ /* 0x000fe20000000a00 */
[----:B------:R-:W-:Y:S01]  /*0040*/  CS2R R32, SRZ ;  /* 0x0000000000207805 */ /* 0x000fe2000001ff00 */
[----:B------:R-:W-:Y:S01]  /*0050*/  ULDC.64 UR12, c[0x0][0x208] ;  /* 0x00008200000c7ab9 */ /* 0x000fe20000000a00 */
[----:B------:R-:W-:-:S03]  /*0060*/  ULDC.64 UR10, c[0x0][0x328] ;  /* 0x0000ca00000a7ab9 */ /* 0x000fc60000000a00 */
        /* <DEDUP_REMOVED lines=16> */
[----:B------:R-:W-:Y:S01]  /*0170*/  @P1 LEA R4, P3, R30, R4, 0x2 ;  /* 0x000000041e041211 */ /* 0x000fe200078610ff */
[----:B------:R-:W-:Y:S02]  /*0180*/  UIMAD UR6, UR15, UR9, UR6 ;  /* 0x000000090f0672a4 */ /* 0x000fe4000f8e0206 */
[----:B------:R4:W5:Y:S01]  /*0190*/  @P0 LDG.E R33, desc[UR12][R2.64] ;  /* 0x0000000c02210981 */ /* 0x000962000c1e1900 */
[----:B0-----:R-:W-:Y:S01]  /*01a0*/  ISETP.NE.U32.AND P0, PT, R8, RZ, PT ;  /* 0x000000ff0800720c */ /* 0x001fe20003f05070 */
[----:B------:R-:W-:Y:S01]  /*01b0*/  UIADD3 UR5, UR5, UR6, URZ ;  /* 0x0000000605057290 */ /* 0x000fe2000fffe03f */
[-C--:B--2---:R-:W-:Y:S01]  /*01c0*/  IMAD R0, R31, R6.reuse, RZ ;  /* 0x000000061f007224 */ /* 0x084fe200078e02ff */
[C---:B------:R-:W-:Y:S01]  /*01d0*/  @P1 LEA.HI.X R5, R30.reuse, R5, R31, 0x2, P3 ;  /* 0x000000051e051211 */ /* 0x040fe200018f141f */
[----:B------:R-:W0:Y:S01]  /*01e0*/  LDC.64 R20, c[0x0][0x3d8] ;  /* 0x0000f600ff147b82 */ /* 0x000e220000000a00 */
[----:B------:R-:W-:Y:S01]  /*01f0*/  ISETP.NE.AND.EX P0, PT, R9, RZ, PT, P0 ;  /* 0x000000ff0900720c */ /* 0x000fe20003f05300 */
[C---:B------:R-:W-:Y:S01]  /*0200*/  IMAD R0, R30.reuse, R7, R0 ;  /* 0x000000071e007224 */ /* 0x040fe200078e0200 */
[----:B------:R-:W-:Y:S01]  /*0210*/  ULDC.64 UR8, c[0x0][0x290] ;  /* 0x0000a40000087ab9 */ /* 0x000fe20000000a00 */
[----:B-1----:R-:W-:Y:S01]  /*0220*/  LEA R7, R25, 0xffffff80, 0x7 ;  /* 0xffffff8019077811 */ /* 0x002fe200078e38ff */
[----:B----4-:R-:W-:Y:S01]  /*0230*/  IMAD.WIDE.U32 R2, R30, R6, UR4 ;  /* 0x000000041e027e25 */ /* 0x010fe2000f8e0006 */
[----:B------:R1:W5:Y:S02]  /*0240*/  @P1 LDG.E R32, desc[UR12][R4.64] ;  /* 0x0000000c04201981 */ /* 0x000364000c1e1900 */
[----:B------:R-:W2:Y:S01]  /*0250*/  LDC.64 R22, c[0x0][0x3f8] ;  /* 0x0000fe00ff167b82 */ /* 0x000ea20000000a00 */
[----:B------:R-:W-:-:S02]  /*0260*/  SHF.R.S32.HI R9, RZ, 0x1f, R7 ;  /* 0x0000001fff097819 */ /* 0x000fc40000011407 */
[----:B------:R-:W-:Y:S01]  /*0270*/  IADD3 R44, P1, R7, R2, RZ ;  /* 0x00000002072c7210 */ /* 0x000fe20007f3e0ff */
[----:B---3--:R-:W-:Y:S01]  /*0280*/  IMAD R2, R31, R10, RZ ;  /* 0x0000000a1f027224 */ /* 0x008fe200078e02ff */
[----:B------:R-:W-:Y:S02]  /*0290*/  UIMAD UR6, UR14, UR8, URZ ;  /* 0x000000080e0672a4 */ /* 0x000fe4000f8e023f */
[----:B------:R-:W-:Y:S01]  /*02a0*/  IADD3.X R6, R9, R3, R0, P1, !PT ;  /* 0x0000000309067210 */ /* 0x000fe20000ffe400 */
[----:B------:R-:W-:Y:S01]  /*02b0*/  IMAD R0, R30, R11, R2 ;  /* 0x0000000b1e007224 */ /* 0x000fe200078e0202 */
[----:B------:R-:W3:Y:S01]  /*02c0*/  LDC.64 R12, c[0x0][0x330] ;  /* 0x0000cc00ff0c7b82 */ /* 0x000ee20000000a00 */
[----:B------:R-:W-:Y:S02]  /*02d0*/  UIMAD.WIDE.U32 UR4, UR15, UR8, URZ ;  /* 0x000000080f0472a5 */ /* 0x000fe4000f8e003f */
[----:B------:R-:W-:-:S05]  /*02e0*/  UIMAD UR6, UR15, UR9, UR6 ;  /* 0x000000090f0672a4 */ /* 0x000fca000f8e0206 */
[----:B------:R-:W4:Y:S01]  /*02f0*/  @P0 LDC R11, c[0x0][0x214] ;  /* 0x00008500ff0b0b82 */ /* 0x000f220000000800 */
[----:B------:R-:W-:Y:S01]  /*0300*/  UIADD3 UR5, UR5, UR6, URZ ;  /* 0x0000000605057290 */ /* 0x000fe2000fffe03f */
[----:B0-----:R-:W-:Y:S01]  /*0310*/  ISETP.NE.U32.AND P1, PT, R20, RZ, PT ;  /* 0x000000ff1400720c */ /* 0x001fe20003f25070 */
[----:B------:R-:W-:-:S05]  /*0320*/  UIMAD UR8, UR14, UR10, URZ ;  /* 0x0000000a0e0872a4 */ /* 0x000fca000f8e023f */
[----:B------:R-:W0:Y:S01]  /*0330*/  @P0 LDC R27, c[0x0][0x21c] ;  /* 0x00008700ff1b0b82 */ /* 0x000e220000000800 */
[----:B------:R-:W-:Y:S01]  /*0340*/  IMAD.WIDE.U32 R2, R30, R10, UR4 ;  /* 0x000000041e027e25 */ /* 0x000fe2000f8e000a */
[----:B--2---:R-:W-:Y:S01]  /*0350*/  ISETP.NE.U32.AND P2, PT, R22, RZ, PT ;  /* 0x000000ff1600720c */ /* 0x004fe20003f45070 */
[----:B------:R-:W-:-:S05]  /*0360*/  UIMAD.WIDE.U32 UR6, UR15, UR10, URZ ;  /* 0x0000000a0f0672a5 */ /* 0x000fca000f8e003f */
[----:B------:R-:W2:Y:S01]  /*0370*/  LDC.64 R48, c[0x0][0x3b8] ;  /* 0x0000ee00ff307b82 */ /* 0x000ea20000000a00 */
[----:B------:R-:W-:Y:S01]  /*0380*/  UIMAD UR8, UR15, UR11, UR8 ;  /* 0x0000000b0f0872a4 */ /* 0x000fe2000f8e0208 */
[----:B------:R-:W-:-:S06]  /*0390*/  ISETP.NE.AND.EX P1, PT, R21, RZ, PT, P1 ;  /* 0x000000ff1500720c */ /* 0x000fcc0003f25310 */
[----:B------:R-:W2:Y:S01]  /*03a0*/  @P0 LDC.64 R14, c[0x0][0x310] ;  /* 0x0000c400ff0e0b82 */ /* 0x000ea20000000a00 */
[----:B------:R-:W-:Y:S01]  /*03b0*/  ISETP.NE.AND.EX P2, PT, R23, RZ, PT, P2 ;  /* 0x000000ff1700720c */ /* 0x000fe20003f45320 */
[----:B------:R-:W-:Y:S01]  /*03c0*/  HFMA2.MMA R17, -RZ, RZ, 0, 0 ;  /* 0x00000000ff117435 */ /* 0x000fe200000001ff */
[----:B------:R-:W-:Y:S01]  /*03d0*/  IADD3 R47, P3, R7, R2, RZ ;  /* 0x00000002072f7210 */ /* 0x000fe20007f7e0ff */
[----:B------:R-:W-:-:S04]  /*03e0*/  UIADD3 UR7, UR7, UR8, URZ ;  /* 0x0000000807077290 */ /* 0x000fc8000fffe03f */
[----:B------:R-:W2:Y:S01]  /*03f0*/  LDC.64 R28, c[0x0][0x2f0] ;  /* 0x0000bc00ff1c7b82 */ /* 0x000ea20000000a00 */
[----:B------:R-:W-:Y:S01]  /*0400*/  IADD3.X R2, R9, R3, R0, P3, !PT ;  /* 0x0000000309027210 */ /* 0x000fe20001ffe400 */
[----:B----4-:R-:W-:Y:S01]  /*0410*/  @P0 IMAD R0, R11, UR15, R30 ;  /* 0x0000000f0b000c24 */ /* 0x010fe2000f8e021e */
[----:B------:R-:W-:-:S05]  /*0420*/  CS2R R18, SRZ ;  /* 0x0000000000127805 */ /* 0x000fca000001ff00 */
[----:B------:R-:W4:Y:S01]  /*0430*/  LDC.64 R34, c[0x0][0x2f8] ;  /* 0x0000be00ff227b82 */ /* 0x000f220000000a00 */
[----:B---3--:R-:W-:Y:S01]  /*0440*/  IMAD R8, R31, R12, RZ ;  /* 0x0000000c1f087224 */ /* 0x008fe200078e02ff */
[C---:B------:R-:W-:Y:S01]  /*0450*/  @P2 LEA R17, P4, R30.reuse, R22, 0x2 ;  /* 0x000000161e112211 */ /* 0x040fe200078810ff */
[C---:B-1----:R-:W-:Y:S01]  /*0460*/  IMAD.WIDE.U32 R4, R30.reuse, R12, UR6 ;  /* 0x000000061e047e25 */ /* 0x042fe2000f8e000c */
[----:B------:R-:W-:Y:S01]  /*0470*/  @P1 LEA R19, P3, R30, R20, 0x2 ;  /* 0x000000141e131211 */ /* 0x000fe200078610ff */
[----:B------:R-:W-:Y:S01]  /*0480*/  ULDC.64 UR4, c[0x0][0x358] ;  /* 0x0000d60000047ab9 */ /* 0x000fe20000000a00 */
[----:B------:R-:W-:Y:S01]  /*0490*/  ULDC.64 UR8, c[0x0][0x268] ;  /* 0x00009a0000087ab9 */ /* 0x000fe20000000a00 */
[----:B------:R-:W-:Y:S01]  /*04a0*/  @P0 IMAD R0, R0, R25, RZ ;  /* 0x0000001900000224 */ /* 0x000fe200078e02ff */
[----:B------:R-:W-:Y:S01]  /*04b0*/  IADD3 R7, P5, R7, R4, RZ ;  /* 0x0000000407077210 */ /* 0x000fe20007fbe0ff */
[C---:B------:R-:W-:Y:S01]  /*04c0*/  IMAD R8, R30.reuse, R13, R8 ;  /* 0x0000000d1e087224 */ /* 0x040fe200078e0208 */
[--C-:B------:R-:W-:Y:S01]  /*04d0*/  @P2 LEA.HI.X R18, R30, R23, R31.reuse, 0x2, P4 ;  /* 0x000000171e122211 */ /* 0x100fe200020f141f */
[----:B0-----:R-:W-:Y:S01]  /*04e0*/  @P0 IMAD R3, R0, R27, RZ ;  /* 0x0000001b00030224 */ /* 0x001fe200078e02ff */
[----:B------:R-:W-:Y:S01]  /*04f0*/  MOV R20, RZ ;  /* 0x000000ff00147202 */ /* 0x000fe20000000f00 */
[----:B------:R-:W-:Y:S01]  /*0500*/  ULDC.64 UR6, c[0x0][0x338] ;  /* 0x0000ce0000067ab9 */ /* 0x000fe20000000a00 */
[----:B------:R-:W-:Y:S01]  /*0510*/  @P1 LEA.HI.X R20, R30, R21, R31, 0x2, P3 ;  /* 0x000000151e141211 */ /* 0x000fe200018f141f */
[----:B--2---:R-:W-:Y:S01]  /*0520*/  @P0 IMAD.WIDE R14, R3, 0x8, R14 ;  /* 0x00000008030e0825 */ /* 0x004fe200078e020e */
[----:B------:R-:W-:-:S02]  /*0530*/  IADD3.X R4, R9, R5, R8, P5, !PT ;  /* 0x0000000509047210 */ /* 0x000fc40002ffe408 */
[----:B------:R-:W-:Y:S01]  /*0540*/  ISETP.GE.AND P1, PT, R25, 0x1, PT ;  /* 0x000000011900780c */ /* 0x000fe20003f26270 */
[----:B------:R-:W-:Y:S01]  /*0550*/  IMAD R3, R31, UR4, RZ ;  /* 0x000000041f037c24 */ /* 0x000fe2000f8e02ff */
[----:B------:R-:W-:Y:S01]  /*0560*/  LEA R48, P4, R7, R48, 0x1 ;  /* 0x0000003007307211 */ /* 0x000fe200078808ff */
[----:B------:R-:W-:-:S03]  /*0570*/  IMAD.WIDE.U32 R12, R30, UR4, RZ ;  /* 0x000000041e0c7c25 */ /* 0x000fc6000f8e00ff */
[----:B------:R-:W-:Y:S01]  /*0580*/  LEA.HI.X R49, R7, R49, R4, 0x1, P4 ;  /* 0x0000003107317211 */ /* 0x000fe200020f0c04 */
[C---:B------:R-:W-:Y:S02]  /*0590*/  IMAD R5, R31.reuse, UR6, RZ ;  /* 0x000000061f057c24 */ /* 0x040fe4000f8e02ff */
[----:B------:R-:W-:Y:S01]  /*05a0*/  IMAD R37, R30, UR5, R3 ;  /* 0x000000051e257c24 */ /* 0x000fe2000f8e0203 */
[----:B------:R-:W-:Y:S01]  /*05b0*/  ULDC.64 UR4, c[0x0][0x230] ;  /* 0x00008c0000047ab9 */ /* 0x000fe20000000a00 */
[C---:B------:R-:W-:Y:S02]  /*05c0*/  IMAD R7, R31.reuse, UR8, RZ ;  /* 0x000000081f077c24 */ /* 0x040fe4000f8e02ff */
[----:B------:R-:W-:Y:S01]  /*05d0*/  IMAD R3, R31, UR4, RZ ;  /* 0x000000041f037c24 */ /* 0x000fe2000f8e02ff */
[----:B------:R-:W-:Y:S01]  /*05e0*/  LEA R16, P2, R44, R28, 0x1 ;  /* 0x0000001c2c107211 */ /* 0x000fe200078408ff */
[----:B------:R-:W-:Y:S01]  /*05f0*/  IMAD.WIDE.U32 R10, R30, UR6, RZ ;  /* 0x000000061e0a7c25 */ /* 0x000fe2000f8e00ff */
[----:B----4-:R-:W-:-:S03]  /*0600*/  LEA R46, P3, R47, R34, 0x1 ;  /* 0x000000222f2e7211 */ /* 0x010fc600078608ff */
[C---:B------:R-:W-:Y:S02]  /*0610*/  IMAD R5, R30.reuse, UR7, R5 ;  /* 0x000000071e057c24 */ /* 0x040fe4000f8e0205 */
[----:B------:R-:W-:-:S04]  /*0620*/  IMAD.WIDE.U32 R8, R30, UR8, RZ ;  /* 0x000000081e087c25 */ /* 0x000fc8000f8e00ff */
[C---:B------:R-:W-:Y:S02]  /*0630*/  IMAD R7, R30.reuse, UR9, R7 ;  /* 0x000000091e077c24 */ /* 0x040fe4000f8e0207 */
[----:B------:R-:W-:Y:S01]  /*0640*/  IMAD R3, R30, UR5, R3 ;  /* 0x000000051e037c24 */ /* 0x000fe2000f8e0203 */
[----:B------:R-:W-:Y:S01]  /*0650*/  LEA.HI.X R44, R44, R29, R6, 0x1, P2 ;  /* 0x0000001d2c2c7211 */ /* 0x000fe200010f0c06 */
[----:B------:R-:W-:Y:S01]  /*0660*/  IMAD.IADD R37, R13, 0x1, R37 ;  /* 0x000000010d257824 */ /* 0x000fe200078e0225 */
[----:B------:R-:W-:Y:S02]  /*0670*/  LEA.HI.X R47, R47, R35, R2, 0x1, P3 ;  /* 0x000000232f2f7211 */ /* 0x000fe400018f0c02 */
[----:B------:R-:W-:Y:S02]  /*0680*/  CS2R R34, SRZ ;  /* 0x0000000000227805 */ /* 0x000fe4000001ff00 */
[----:B------:R-:W-:Y:S02]  /*0690*/  IADD3 R39, R11, R5, RZ ;  /* 0x000000050b277210 */ /* 0x000fe40007ffe0ff */
[----:B------:R-:W-:-:S02]  /*06a0*/  @!P0 CS2R R14, SRZ ;  /* 0x00000000000e8805 */ /* 0x000fc4000001ff00 */
[----:B------:R-:W-:Y:S01]  /*06b0*/  IADD3 R41, R9, R7, RZ ;  /* 0x0000000709297210 */ /* 0x000fe20007ffe0ff */
[----:B------:R-:W-:Y:S01]  /*06c0*/  IMAD.MOV.U32 R6, RZ, RZ, R19 ;  /* 0x000000ffff067224 */ /* 0x000fe200078e0013 */
[----:B------:R-:W-:Y:S01]  /*06d0*/  MOV R7, R20 ;  /* 0x0000001400077202 */ /* 0x000fe20000000f00 */
[----:B------:R-:W-:Y:S01]  /*06e0*/  IMAD.MOV.U32 R5, RZ, RZ, R18 ;  /* 0x000000ffff057224 */ /* 0x000fe200078e0012 */
[----:B------:R-:W-:Y:S01]  /*06f0*/  MOV R4, R17 ;  /* 0x0000001100047202 */ /* 0x000fe20000000f00 */
[----:B------:R-:W-:Y:S06]  /*0700*/  @!P1 BRA `(.L_x_9976) ;  /* 0x0000002000409947 */ /* 0x000fec0003800000 */
[----:B------:R-:W0:Y:S01]  /*0710*/  S2R R36, SR_TID.X ;  /* 0x0000000000247919 */ /* 0x000e220000002100 */
[----:B------:R-:W1:Y:S01]  /*0720*/  LDC.64 R18, c[0x0][0x2d0] ;  /* 0x0000b400ff127b82 */ /* 0x000e620000000a00 */
[----:B------:R-:W-:Y:S01]  /*0730*/  IMAD.WIDE.U32 R42, R30, UR4, RZ ;  /* 0x000000041e2a7c25 */ /* 0x000fe2000f8e00ff */
[----:B------:R-:W-:Y:S01]  /*0740*/  UMOV UR4, 0x400 ;  /* 0x0000040000047882 */ /* 0x000fe20000000000 */
[----:B------:R-:W2:Y:S01]  /*0750*/  S2R R38, SR_LANEID ;  /* 0x0000000000267919 */ /* 0x000ea20000000000 */
[----:B------:R-:W-:Y:S02]  /*0760*/  CS2R R34, SRZ ;  /* 0x0000000000227805 */ /* 0x000fe4000001ff00 */
[----:B------:R-:W-:Y:S02]  /*0770*/  IADD3 R0, R43, R3, RZ ;  /* 0x000000032b007210 */ /* 0x000fe40007ffe0ff */
[----:B------:R-:W3:Y:S01]  /*0780*/  S2UR UR5, SR_CgaCtaId ;  /* 0x00000000000579c3 */ /* 0x000ee20000008800 */
[----:B------:R-:W-:-:S07]  /*0790*/  MOV R43, R16 ;  /* 0x00000010002b7202 */ /* 0x000fce0000000f00 */
[----:B------:R-:W4:Y:S01]  /*07a0*/  LDC R45, c[0x0][0x224] ;  /* 0x00008900ff2d7b82 */ /* 0x000f220000000800 */
[----:B-1----:R-:W-:-:S04]  /*07b0*/  LEA R40, P0, R42, R18, 0x2 ;  /* 0x000000122a287211 */ /* 0x002fc800078010ff */
[----:B------:R-:W-:Y:S01]  /*07c0*/  LEA.HI.X R42, R42, R19, R0, 0x2, P0 ;  /* 0x000000132a2a7211 */ /* 0x000fe200000f1400 */
[C---:B0-----:R-:W-:Y:S01]  /*07d0*/  IMAD.SHL.U32 R0, R36.reuse, 0x4, RZ ;  /* 0x0000000424007824 */ /* 0x041fe200078e00ff */
[----:B---3--:R-:W-:Y:S01]  /*07e0*/  ULEA UR4, UR5, UR4, 0x18 ;  /* 0x0000000405047291 */ /* 0x008fe2000f8ec03f */
[----:B------:R-:W-:-:S03]  /*07f0*/  LOP3.LUT R95, R36, 0x1f, RZ, 0xc0, !PT ;  /* 0x0000001f245f7812 */ /* 0x000fc600078ec0ff */
[----:B------:R-:W-:Y:S02]  /*0800*/  LOP3.LUT R3, R0, 0xffffff80, RZ, 0xc0, !PT ;  /* 0xffffff8000037812 */ /* 0x000fe400078ec0ff */
[----:B------:R-:W-:Y:S01]  /*0810*/  MOV R29, UR4 ;  /* 0x00000004001d7c02 */ /* 0x000fe20008000f00 */
[----:B------:R-:W-:Y:S01]  /*0820*/  UMOV UR4, URZ ;  /* 0x0000003f00047c82 */ /* 0x000fe20008000000 */
[----:B------:R-:W-:-:S04]  /*0830*/  LOP3.LUT R50, R3, 0x1f, R36, 0xf8, !PT ;  /* 0x0000001f03327812 */ /* 0x000fc800078ef824 */
[----:B------:R-:W-:Y:S02]  /*0840*/  SHF.R.S32.HI R51, RZ, 0x1f, R50 ;  /* 0x0000001fff337819 */ /* 0x000fe40000011432 */
[C---:B------:R-:W-:Y:S02]  /*0850*/  LOP3.LUT R52, R50.reuse, 0x20, RZ, 0xfc, !PT ;  /* 0x0000002032347812 */ /* 0x040fe400078efcff */
[C---:B------:R-:W-:Y:S02]  /*0860*/  LOP3.LUT R53, R50.reuse, 0x40, RZ, 0xfc, !PT ;  /* 0x0000004032357812 */ /* 0x040fe400078efcff */
[----:B--2-4-:R-:W-:-:S07]  /*0870*/  LOP3.LUT R54, R50, 0x60, RZ, 0xfc, !PT ;  /* 0x0000006032367812 */ /* 0x014fce00078efcff */
.L_x_9987:
[----:B------:R-:W-:Y:S01]  /*0880*/  BAR.SYNC.DEFER_BLOCKING 0x0 ;  /* 0x0000000000007b1d */ /* 0x000fe20000010000 */
[----:B------:R-:W-:Y:S02]  /*0890*/  LEA R0, R45, 0xffffff80, 0x7 ;  /* 0xffffff802d007811 */ /* 0x000fe400078e38ff */
[C---:B0-----:R-:W-:Y:S02]  /*08a0*/  SHF.L.U32 R55, R50.reuse, 0x1, RZ ;  /* 0x0000000132377819 */ /* 0x041fe400000006ff */
[----:B------:R-:W-:Y:S01]  /*08b0*/  SHF.L.U64.HI R56, R50, 0x1, R51 ;  /* 0x0000000132387819 */ /* 0x000fe20000010233 */
[----:B------:R-:W-:Y:S01]  /*08c0*/  ULDC UR5, c[0x0][0x218] ;  /* 0x0000860000057ab9 */ /* 0x000fe20000000800 */
[----:B------:R-:W-:Y:S01]  /*08d0*/  IADD3 R2, P4, R43, R55, RZ ;  /* 0x000000372b027210 */ /* 0x000fe20007f9e0ff */
[----:B------:R-:W0:Y:S01]  /*08e0*/  LDC R66, c[0x0][0x21c] ;  /* 0x00008700ff427b82 */ /* 0x000e220000000800 */
[----:B------:R-:W-:Y:S01]  /*08f0*/  IADD3 R23, -R0, UR5, RZ ;  /* 0x0000000500177c10 */ /* 0x000fe2000fffe1ff */
[----:B------:R-:W-:Y:S01]  /*0900*/  ULDC UR6, c[0x0][0x224] ;  /* 0x0000890000067ab9 */ /* 0x000fe20000000800 */
[----:B------:R-:W-:Y:S01]  /*0910*/  PRMT R0, RZ, 0x7610, R0 ;  /* 0x00007610ff007816 */ /* 0x000fe20000000000 */
[----:B------:R-:W-:Y:S01]  /*0920*/  IMAD.X R3, R44, 0x1, R56, P4 ;  /* 0x000000012c037824 */ /* 0x000fe200020e0638 */
[----:B------:R-:W-:-:S02]  /*0930*/  ISETP.GE.AND P0, PT, R50, R23, PT ;  /* 0x000000173200720c */ /* 0x000fc40003f06270 */
[-C--:B------:R-:W-:Y:S02]  /*0940*/  ISETP.GE.AND P1, PT, R52, R23.reuse, PT ;  /* 0x000000173400720c */ /* 0x080fe40003f26270 */
[-C--:B------:R-:W-:Y:S02]  /*0950*/  ISETP.GE.AND P2, PT, R53, R23.reuse, PT ;  /* 0x000000173500720c */ /* 0x080fe40003f46270 */
[----:B------:R-:W-:Y:S02]  /*0960*/  ISETP.GE.AND P3, PT, R54, R23, PT ;  /* 0x000000173600720c */ /* 0x000fe40003f66270 */
[----:B------:R-:W-:Y:S02]  /*0970*/  PRMT R18, RZ, 0x7610, R18 ;  /* 0x00007610ff127816 */ /* 0x000fe40000000012 */
[----:B------:R-:W-:Y:S02]  /*0980*/  PRMT R19, RZ, 0x7610, R19 ;  /* 0x00007610ff137816 */ /* 0x000fe40000000013 */
[----:B------:R-:W-:Y:S01]  /*0990*/  PRMT R20, RZ, 0x7610, R20 ;  /* 0x00007610ff147816 */ /* 0x000fe20000000014 */
[----:B------:R-:W2:Y:S04]  /*09a0*/  @!P0 LDG.E.U16 R0, desc[UR12][R2.64] ;  /* 0x0000000c02008981 */ /* 0x000ea8000c1e1500 */
[----:B------:R-:W3:Y:S04]  /*09b0*/  @!P1 LDG.E.U16 R18, desc[UR12][R2.64+0x40] ;  /* 0x0000400c02129981 */ /* 0x000ee8000c1e1500 */
[----:B------:R-:W4:Y:S04]  /*09c0*/  @!P2 LDG.E.U16 R19, desc[UR12][R2.64+0x80] ;  /* 0x0000800c0213a981 */ /* 0x000f28000c1e1500 */
[----:B------:R-:W4:Y:S01]  /*09d0*/  @!P3 LDG.E.U16 R20, desc[UR12][R2.64+0xc0] ;  /* 0x0000c00c0214b981 */ /* 0x000f22000c1e1500 */
[----:B------:R-:W-:-:S02]  /*09e0*/  LEA R21, R38, R29, 0x1 ;  /* 0x0000001d26157211 */ /* 0x000fc400078e08ff */
[----:B------:R-:W-:Y:S02]  /*09f0*/  LEA R24, R38, R29, 0x3 ;  /* 0x0000001d26187211 */ /* 0x000fe400078e18ff */
[----:B------:R-:W-:Y:S02]  /*0a00*/  IADD3 R16, P0, R46, R55, RZ ;  /* 0x000000372e107210 */ /* 0x000fe40007f1e0ff */
[-C--:B------:R-:W-:Y:S02]  /*0a10*/  ISETP.GE.AND P1, PT, R52, R23.reuse, PT ;  /* 0x000000173400720c */ /* 0x080fe40003f26270 */
[-C--:B------:R-:W-:Y:S01]  /*0a20*/  ISETP.GE.AND P2, PT, R53, R23.reuse, PT ;  /* 0x000000173500720c */ /* 0x080fe20003f46270 */
[----:B------:R-:W-:Y:S01]  /*0a30*/  IMAD.X R17, R47, 0x1, R56, P0 ;  /* 0x000000012f117824 */ /* 0x000fe200000e0638 */
[-C--:B------:R-:W-:Y:S02]  /*0a40*/  ISETP.GE.AND P0, PT, R50, R23.reuse, PT ;  /* 0x000000173200720c */ /* 0x080fe40003f06270 */
[----:B------:R-:W-:-:S02]  /*0a50*/  ISETP.GE.AND P3, PT, R54, R23, PT ;  /* 0x000000173600720c */ /* 0x000fc40003f66270 */
[----:B------:R-:W-:Y:S02]  /*0a60*/  PRMT R22, RZ, 0x7610, R22 ;  /* 0x00007610ff167816 */ /* 0x000fe40000000016 */
[----:B------:R-:W-:Y:S02]  /*0a70*/  PRMT R26, RZ, 0x7610, R26 ;  /* 0x00007610ff1a7816 */ /* 0x000fe4000000001a */
[----:B------:R-:W-:Y:S02]  /*0a80*/  PRMT R28, RZ, 0x7610, R28 ;  /* 0x00007610ff1c7816 */ /* 0x000fe4000000001c */
[----:B------:R-:W-:Y:S01]  /*0a90*/  PRMT R58, RZ, 0x7610, R58 ;  /* 0x00007610ff3a7816 */ /* 0x000fe2000000003a */
[----:B--2---:R-:W-:Y:S04]  /*0aa0*/  STS.U16 [R21], R0 ;  /* 0x0000000015007388 */ /* 0x004fe80000000400 */
[----:B---3--:R1:W-:Y:S04]  /*0ab0*/  STS.U16 [R21+0x40], R18 ;  /* 0x0000401215007388 */ /* 0x0083e80000000400 */
[----:B----4-:R-:W-:Y:S04]  /*0ac0*/  STS.U16 [R21+0x80], R19 ;  /* 0x0000801315007388 */ /* 0x010fe80000000400 */
[----:B------:R2:W-:Y:S01]  /*0ad0*/  STS.U16 [R21+0xc0], R20 ;  /* 0x0000c01415007388 */ /* 0x0005e20000000400 */
[----:B------:R-:W-:-:S03]  /*0ae0*/  NOP ;  /* 0x0000000000007918 */ /* 0x000fc60000000000 */
[----:B------:R-:W3:Y:S01]  /*0af0*/  LDS.64 R68, [R24] ;  /* 0x0000000018447984 */ /* 0x000ee20000000a00 */
[----:B------:R-:W-:Y:S06]  /*0b00*/  BAR.SYNC.DEFER_BLOCKING 0x0 ;  /* 0x0000000000007b1d */ /* 0x000fec0000010000 */
[----:B------:R-:W4:Y:S04]  /*0b10*/  @!P0 LDG.E.U16 R22, desc[UR12][R16.64] ;  /* 0x0000000c10168981 */ /* 0x000f28000c1e1500 */
[----:B------:R-:W3:Y:S04]  /*0b20*/  @!P1 LDG.E.U16 R26, desc[UR12][R16.64+0x40] ;  /* 0x0000400c101a9981 */ /* 0x000ee8000c1e1500 */
[----:B------:R-:W3:Y:S04]  /*0b30*/  @!P2 LDG.E.U16 R28, desc[UR12][R16.64+0x80] ;  /* 0x0000800c101ca981 */ /* 0x000ee8000c1e1500 */
[----:B------:R0:W3:Y:S01]  /*0b40*/  @!P3 LDG.E.U16 R58, desc[UR12][R16.64+0xc0] ;  /* 0x0000c00c103ab981 */ /* 0x0000e2000c1e1500 */
[----:B------:R-:W-:-:S02]  /*0b50*/  ISETP.GE.AND P0, PT, R50, R23, PT ;  /* 0x000000173200720c */ /* 0x000fc40003f06270 */
[-C--:B------:R-:W-:Y:S02]  /*0b60*/  ISETP.GE.AND P1, PT, R52, R23.reuse, PT ;  /* 0x000000173400720c */ /* 0x080fe40003f26270 */
[-C--:B------:R-:W-:Y:S02]  /*0b70*/  ISETP.GE.AND P2, PT, R53, R23.reuse, PT ;  /* 0x000000173500720c */ /* 0x080fe40003f46270 */
[----:B------:R-:W-:Y:S02]  /*0b80*/  ISETP.GE.AND P3, PT, R54, R23, PT ;  /* 0x000000173600720c */ /* 0x000fe40003f66270 */
[----:B------:R-:W-:Y:S02]  /*0b90*/  IADD3 R2, P4, R48, R55, RZ ;  /* 0x0000003730027210 */ /* 0x000fe40007f9e0ff */
[----:B0-----:R-:W-:Y:S02]  /*0ba0*/  PRMT R16, RZ, 0x7610, R16 ;  /* 0x00007610ff107816 */ /* 0x001fe40000000010 */
[----:B-1----:R-:W-:-:S02]  /*0bb0*/  PRMT R18, RZ, 0x7610, R18 ;  /* 0x00007610ff127816 */ /* 0x002fc40000000012 */
[----:B--2---:R-:W-:Y:S02]  /*0bc0*/  PRMT R20, RZ, 0x7610, R20 ;  /* 0x00007610ff147816 */ /* 0x004fe40000000014 */
[----:B------:R-:W-:Y:S02]  /*0bd0*/  PRMT R64, RZ, 0x7610, R64 ;  /* 0x00007610ff407816 */ /* 0x000fe40000000040 */
[----:B------:R-:W-:Y:S01]  /*0be0*/  IADD3.X R3, R49, R56, RZ, P4, !PT ;  /* 0x0000003831037210 */ /* 0x000fe200027fe4ff */
[----:B----4-:R-:W-:Y:S04]  /*0bf0*/  STS.U16 [R21], R22 ;  /* 0x0000001615007388 */ /* 0x010fe80000000400 */
[----:B---3--:R-:W-:Y:S04]  /*0c00*/  STS.U16 [R21+0x40], R26 ;  /* 0x0000401a15007388 */ /* 0x008fe80000000400 */
[----:B------:R-:W-:Y:S04]  /*0c10*/  STS.U16 [R21+0x80], R28 ;  /* 0x0000801c15007388 */ /* 0x000fe80000000400 */
[----:B------:R-:W-:Y:S01]  /*0c20*/  STS.U16 [R21+0xc0], R58 ;  /* 0x0000c03a15007388 */ /* 0x000fe20000000400 */
[----:B------:R-:W-:-:S03]  /*0c30*/  NOP ;  /* 0x0000000000007918 */ /* 0x000fc60000000000 */
[----:B------:R-:W-:Y:S01]  /*0c40*/  LDS.64 R22, [R24] ;  /* 0x0000000018167984 */ /* 0x000fe20000000a00 */
[----:B------:R-:W-:Y:S06]  /*0c50*/  BAR.SYNC.DEFER_BLOCKING 0x0 ;  /* 0x0000000000007b1d */ /* 0x000fec0000010000 */
[----:B------:R-:W2:Y:S04]  /*0c60*/  @!P0 LDG.E.U16 R16, desc[UR12][R2.64] ;  /* 0x0000000c02108981 */ /* 0x000ea8000c1e1500 */
[----:B------:R-:W3:Y:S04]  /*0c70*/  @!P1 LDG.E.U16 R18, desc[UR12][R2.64+0x40] ;  /* 0x0000400c02129981 */ /* 0x000ee8000c1e1500 */
[----:B------:R-:W4:Y:S04]  /*0c80*/  @!P2 LDG.E.U16 R20, desc[UR12][R2.64+0x80] ;  /* 0x0000800c0214a981 */ /* 0x000f28000c1e1500 */
[----:B------:R-:W4:Y:S01]  /*0c90*/  @!P3 LDG.E.U16 R64, desc[UR12][R2.64+0xc0] ;  /* 0x0000c00c0240b981 */ /* 0x000f22000c1e1500 */
[--C-:B------:R-:W-:Y:S01]  /*0ca0*/  HADD2.F32 R74, -RZ, R68.reuse.H0_H0 ;  /* 0x20000044ff4a7230 */ /* 0x100fe20000004100 */
[----:B------:R-:W-:Y:S01]  /*0cb0*/  ISETP.GE.AND P0, PT, R66, 0x1, PT ;  /* 0x000000014200780c */ /* 0x000fe20003f06270 */
[----:B------:R-:W-:Y:S01]  /*0cc0*/  HADD2.F32 R85, -RZ, R68.H1_H1 ;  /* 0x30000044ff557230 */ /* 0x000fe20000004100 */
[----:B------:R-:W-:Y:S01]  /*0cd0*/  ULEA UR6, UR6, UR4, 0x7 ;  /* 0x0000000406067291 */ /* 0x000fe2000f8e383f */
[--C-:B------:R-:W-:Y:S01]  /*0ce0*/  HADD2.F32 R75, -RZ, R69.reuse.H0_H0 ;  /* 0x20000045ff4b7230 */ /* 0x100fe20000004100 */
[----:B------:R-:W-:Y:S01]  /*0cf0*/  HFMA2.MMA R70, -RZ, RZ, 0, 0 ;  /* 0x00000000ff467435 */ /* 0x000fe200000001ff */
[----:B------:R-:W-:Y:S01]  /*0d00*/  HADD2.F32 R73, -RZ, R69.H1_H1 ;  /* 0x30000045ff497230 */ /* 0x000fe20000004100 */
[----:B------:R-:W-:Y:S01]  /*0d10*/  USHF.R.S32.HI UR10, URZ, 0x1f, UR6 ;  /* 0x0000001f3f0a7899 */ /* 0x000fe20008011406 */
[----:B------:R-:W-:Y:S01]  /*0d20*/  HFMA2.MMA R59, -RZ, RZ, 0, 0 ;  /* 0x00000000ff3b7435 */ /* 0x000fe200000001ff */
[----:B------:R-:W-:Y:S01]  /*0d30*/  IMAD.MOV.U32 R61, RZ, RZ, RZ ;  /* 0x000000ffff3d7224 */ /* 0x000fe200078e00ff */
[----:B------:R-:W-:Y:S01]  /*0d40*/  MOV R57, RZ ;  /* 0x000000ff00397202 */ /* 0x000fe20000000f00 */
[----:B--2---:R-:W-:Y:S04]  /*0d50*/  STS.U16 [R21], R16 ;  /* 0x0000001015007388 */ /* 0x004fe80000000400 */
[----:B---3--:R-:W-:Y:S04]  /*0d60*/  STS.U16 [R21+0x40], R18 ;  /* 0x0000401215007388 */ /* 0x008fe80000000400 */
[----:B----4-:R-:W-:Y:S04]  /*0d70*/  STS.U16 [R21+0x80], R20 ;  /* 0x0000801415007388 */ /* 0x010fe80000000400 */
[----:B------:R-:W-:Y:S01]  /*0d80*/  STS.U16 [R21+0xc0], R64 ;  /* 0x0000c04015007388 */ /* 0x000fe20000000400 */
[----:B------:R-:W-:-:S03]  /*0d90*/  NOP ;  /* 0x0000000000007918 */ /* 0x000fc60000000000 */
[----:B------:R-:W0:Y:S02]  /*0da0*/  LDS.64 R24, [R24] ;  /* 0x0000000018187984 */ /* 0x000e240000000a00 */
[--C-:B0-----:R-:W-:Y:S02]  /*0db0*/  HADD2.F32 R0, -RZ, R24.reuse.H0_H0 ;  /* 0x20000018ff007230 */ /* 0x101fe40000004100 */
[----:B------:R-:W-:Y:S02]  /*0dc0*/  HADD2.F32 R58, -RZ, R24.H1_H1 ;  /* 0x30000018ff3a7230 */ /* 0x000fe40000004100 */
[--C-:B------:R-:W-:Y:S02]  /*0dd0*/  HADD2.F32 R60, -RZ, R25.reuse.H0_H0 ;  /* 0x20000019ff3c7230 */ /* 0x100fe40000004100 */
[C---:B------:R-:W-:Y:S01]  /*0de0*/  FFMA.FTZ R35, R0.reuse, R74, R35 ;  /* 0x0000004a00237223 */ /* 0x040fe20000010023 */
[----:B------:R-:W-:Y:S02]  /*0df0*/  HADD2.F32 R62, -RZ, R25.H1_H1 ;  /* 0x30000019ff3e7230 */ /* 0x000fe40000004100 */
[-C--:B-----5:R-:W-:Y:S01]  /*0e00*/  FMUL.FTZ R63, R0, R33.reuse ;  /* 0x00000021003f7220 */ /* 0x0a0fe20000410000 */
[C---:B------:R-:W-:Y:S01]  /*0e10*/  FMUL.FTZ R26, R58.reuse, R33 ;  /* 0x000000213a1a7220 */ /* 0x040fe20000410000 */
[----:B------:R-:W-:Y:S01]  /*0e20*/  FFMA.FTZ R35, R58, R85, R35 ;  /* 0x000000553a237223 */ /* 0x000fe20000010023 */
[-C--:B------:R-:W-:Y:S01]  /*0e30*/  FMUL.FTZ R27, R60, R33.reuse ;  /* 0x000000213c1b7220 */ /* 0x080fe20000410000 */
[----:B------:R-:W-:-:S02]  /*0e40*/  FMUL.FTZ R28, R62, R33 ;  /* 0x000000213e1c7220 */ /* 0x000fc40000410000 */
[----:B------:R-:W-:-:S04]  /*0e50*/  FFMA.FTZ R35, R60, R75, R35 ;  /* 0x0000004b3c237223 */ /* 0x000fc80000010023 */
[----:B------:R-:W-:Y:S01]  /*0e60*/  FFMA.FTZ R35, R62, R73, R35 ;  /* 0x000000493e237223 */ /* 0x000fe20000010023 */
[----:B------:R-:W-:Y:S06]  /*0e70*/  BAR.SYNC.DEFER_BLOCKING 0x0 ;  /* 0x0000000000007b1d */ /* 0x000fec0000010000 */
[----:B------:R-:W-:Y:S05]  /*0e80*/  @!P0 BRA `(.L_x_9977) ;  /* 0x00000010005c8947 */ /* 0x000fea0003800000 */
[C---:B------:R-:W-:Y:S01]  /*0e90*/  VIADD R17, R45.reuse, 0xfffffffe ;  /* 0xfffffffe2d117836 */ /* 0x040fe20000000000 */
[----:B------:R-:W-:Y:S01]  /*0ea0*/  IADD3 R16, R45, -0x1, RZ ;  /* 0xffffffff2d107810 */ /* 0x000fe20007ffe0ff */
[----:B------:R-:W-:Y:S01]  /*0eb0*/  ULDC.64 UR8, c[0x0][0x248] ;  /* 0x0000920000087ab9 */ /* 0x000fe20000000a00 */
[----:B------:R-:W0:Y:S01]  /*0ec0*/  LDC.64 R24, c[0x0][0x2d8] ;  /* 0x0000b600ff187b82 */ /* 0x000e220000000a00 */
[----:B------:R-:W-:Y:S01]  /*0ed0*/  IMAD R65, R17, R66, RZ ;  /* 0x0000004211417224 */ /* 0x000fe200078e02ff */
[----:B------:R-:W-:Y:S01]  /*0ee0*/  LEA.HI R17, R16, R16, RZ, 0x1 ;  /* 0x0000001010117211 */ /* 0x000fe200078f08ff */
[----:B------:R-:W-:Y:S01]  /*0ef0*/  IMAD R19, R31, UR8, RZ ;  /* 0x000000081f137c24 */ /* 0x000fe2000f8e02ff */
[----:B------:R-:W-:Y:S01]  /*0f00*/  ISETP.NE.AND P2, PT, R36, 0x1f, PT ;  /* 0x0000001f2400780c */ /* 0x000fe20003f45270 */
[C---:B------:R-:W-:Y:S01]  /*0f10*/  IMAD.WIDE.U32 R70, R30.reuse, UR8, RZ ;  /* 0x000000081e467c25 */ /* 0x040fe2000f8e00ff */
[----:B------:R-:W-:Y:S01]  /*0f20*/  LOP3.LUT R17, R17, 0xfffffe, RZ, 0xc0, !PT ;  /* 0x00fffffe11117812 */ /* 0x000fe200078ec0ff */
[----:B------:R-:W-:Y:S01]  /*0f30*/  UMOV UR5, URZ ;  /* 0x0000003f00057c82 */ /* 0x000fe20008000000 */
[----:B------:R-:W1:Y:S01]  /*0f40*/  LDC.64 R2, c[0x0][0x2e0] ;  /* 0x0000b800ff027b82 */ /* 0x000e620000000a00 */
[----:B------:R-:W-:Y:S01]  /*0f50*/  IMAD R19, R30, UR9, R19 ;  /* 0x000000091e137c24 */ /* 0x000fe2000f8e0213 */
[----:B------:R-:W-:Y:S01]  /*0f60*/  IADD3 R88, R16, -R17, RZ ;  /* 0x8000001110587210 */ /* 0x000fe20007ffe0ff */
[--C-:B------:R-:W-:Y:S01]  /*0f70*/  HADD2.F32 R87, -RZ, R23.reuse.H0_H0 ;  /* 0x20000017ff577230 */ /* 0x100fe20000004100 */
[----:B------:R-:W-:Y:S01]  /*0f80*/  ISETP.NE.AND P1, PT, R36, RZ, PT ;  /* 0x000000ff2400720c */ /* 0x000fe20003f25270 */
[----:B------:R-:W-:Y:S01]  /*0f90*/  IMAD.IADD R66, R71, 0x1, R19 ;  /* 0x0000000147427824 */ /* 0x000fe200078e0213 */
[----:B------:R-:W-:Y:S01]  /*0fa0*/  MOV R77, R40 ;  /* 0x00000028004d7202 */ /* 0x000fe20000000f00 */
[----:B------:R-:W-:Y:S01]  /*0fb0*/  HADD2.F32 R83, -RZ, R22.H0_H0 ;  /* 0x20000016ff537230 */ /* 0x000fe20000004100 */
[----:B------:R-:W2:Y:S01]  /*0fc0*/  LDC.64 R16, c[0x0][0x238] ;  /* 0x00008e00ff107b82 */ /* 0x000ea20000000a00 */
[----:B------:R-:W-:Y:S01]  /*0fd0*/  HADD2.F32 R23, -RZ, R23.H1_H1 ;  /* 0x30000017ff177230 */ /* 0x000fe20000004100 */
[-C--:B------:R-:W-:Y:S01]  /*0fe0*/  MOV R79, R29.reuse ;  /* 0x0000001d004f7202 */ /* 0x080fe20000000f00 */
[----:B------:R-:W-:Y:S01]  /*0ff0*/  IMAD.WIDE R64, R65, 0x8, R14 ;  /* 0x0000000841407825 */ /* 0x000fe200078e020e */
[----:B------:R-:W-:-:S03]  /*1000*/  MOV R80, R29 ;  /* 0x0000001d00507202 */ /* 0x000fc60000000f00 */
[--C-:B------:R-:W-:Y:S01]  /*1010*/  FADD.FTZ R83, R83, R32.reuse ;  /* 0x0000002053537221 */ /* 0x100fe20000010000 */
[----:B------:R-:W-:Y:S01]  /*1020*/  FADD.FTZ R84, R87, R32 ;  /* 0x0000002057547221 */ /* 0x000fe20000010000 */
[----:B------:R-:W-:Y:S01]  /*1030*/  IMAD.MOV.U32 R78, RZ, RZ, R42 ;  /* 0x000000ffff4e7224 */ /* 0x000fe200078e002a */
[----:B------:R-:W3:Y:S01]  /*1040*/  LDC.64 R18, c[0x0][0x250] ;  /* 0x00009400ff127b82 */ /* 0x000ee20000000a00 */
[----:B0-----:R-:W-:Y:S01]  /*1050*/  LEA R67, P0, R70, R24, 0x2 ;  /* 0x0000001846437211 */ /* 0x001fe200078010ff */
[----:B------:R-:W-:Y:S02]  /*1060*/  VIADD R81, R36, 0x200 ;  /* 0x0000020024517836 */ /* 0x000fe40000000000 */
[----:B------:R-:W-:Y:S01]  /*1070*/  FADD.FTZ R86, R23, R32 ;  /* 0x0000002017567221 */ /* 0x000fe20000010000 */
[----:B------:R-:W-:Y:S01]  /*1080*/  SHF.L.U32 R88, R88, 0x8, RZ ;  /* 0x0000000858587819 */ /* 0x000fe200000006ff */
[----:B------:R-:W-:Y:S01]  /*1090*/  ULDC UR7, c[0x0][0x224] ;  /* 0x0000890000077ab9 */ /* 0x000fe20000000800 */
[----:B------:R-:W-:Y:S01]  /*10a0*/  LEA.HI.X R66, R70, R25, R66, 0x2, P0 ;  /* 0x0000001946427211 */ /* 0x000fe200000f1442 */
[----:B------:R-:W-:Y:S01]  /*10b0*/  HADD2.F32 R25, -RZ, R22.H1_H1 ;  /* 0x30000016ff197230 */ /* 0x000fe20000004100 */
[----:B------:R-:W0:Y:S01]  /*10c0*/  LDC.64 R20, c[0x0][0x270] ;  /* 0x00009c00ff147b82 */ /* 0x000e220000000a00 */
[----:B-1----:R-:W-:-:S02]  /*10d0*/  LEA R71, P0, R8, R2, 0x2 ;  /* 0x0000000208477211 */ /* 0x002fc400078010ff */
[----:B------:R-:W-:Y:S01]  /*10e0*/  MOV R70, RZ ;  /* 0x000000ff00467202 */ /* 0x000fe20000000f00 */
[----:B------:R-:W-:Y:S01]  /*10f0*/  FADD.FTZ R82, R25, R32 ;  /* 0x0000002019527221 */ /* 0x000fe20000010000 */
[----:B------:R-:W-:-:S03]  /*1100*/  LEA.HI.X R76, R8, R3, R41, 0x2, P0 ;  /* 0x00000003084c7211 */ /* 0x000fc600000f1429 */
[----:B------:R-:W1:Y:S01]  /*1110*/  LDC R72, c[0x0][0x224] ;  /* 0x00008900ff487b82 */ /* 0x000e620000000800 */
[----:B--2---:R-:W-:-:S07]  /*1120*/  SHF.L.U64.HI R17, R16, 0x2, R17 ;  /* 0x0000000210117819 */ /* 0x004fce0000010211 */
[----:B------:R-:W2:Y:S01]  /*1130*/  LDC R97, c[0x0][0x21c] ;  /* 0x00008700ff617b82 */ /* 0x000ea20000000800 */
[----:B---3--:R-:W-:Y:S02]  /*1140*/  SHF.L.U64.HI R19, R18, 0x2, R19 ;  /* 0x0000000212137819 */ /* 0x008fe40000010213 */
[----:B0-----:R-:W-:-:S07]  /*1150*/  SHF.L.U64.HI R21, R20, 0x2, R21 ;  /* 0x0000000214157819 */ /* 0x001fce0000010215 */
.L_x_9982:
[----:B------:R-:W-:Y:S01]  /*1160*/  MOV R2, R77 ;  /* 0x0000004d00027202 */ /* 0x000fe20000000f00 */
[----:B------:R-:W-:-:S05]  /*1170*/  IMAD.MOV.U32 R3, RZ, RZ, R78 ;  /* 0x000000ffff037224 */ /* 0x000fca00078e004e */
[----:B0-----:R0:W3:Y:S01]  /*1180*/  LDG.E R87, desc[UR12][R2.64] ;  /* 0x0000000c02577981 */ /* 0x0010e2000c1e1900 */
[----:B------:R-:W-:Y:S01]  /*1190*/  IMAD.MOV.U32 R22, RZ, RZ, R67 ;  /* 0x000000ffff167224 */ /* 0x000fe200078e0043 */
[----:B------:R-:W-:-:S05]  /*11a0*/  MOV R23, R66 ;  /* 0x0000004200177202 */ /* 0x000fca0000000f00 */
[----:B------:R-:W4:Y:S01]  /*11b0*/  LDG.E R91, desc[UR12][R22.64] ;  /* 0x0000000c165b7981 */ /* 0x000f22000c1e1900 */
[----:B0-----:R-:W-:Y:S02]  /*11c0*/  MOV R2, R71 ;  /* 0x0000004700027202 */ /* 0x001fe40000000f00 */
[----:B------:R-:W-:-:S05]  /*11d0*/  MOV R3, R76 ;  /* 0x0000004c00037202 */ /* 0x000fca0000000f00 */
[----:B------:R0:W4:Y:S01]  /*11e0*/  LDG.E R24, desc[UR12][R2.64] ;  /* 0x0000000c02187981 */ /* 0x000122000c1e1900 */
[----:B------:R-:W-:-:S04]  /*11f0*/  SEL R90, R88, R81, !P1 ;  /* 0x00000051585a7207 */ /* 0x000fc80004800000 */
[----:B------:R-:W-:Y:S01]  /*1200*/  LEA R92, R90, R29, 0x2 ;  /* 0x0000001d5a5c7211 */ /* 0x000fe200078e10ff */
[----:B------:R-:W-:Y:S01]  /*1210*/  @P2 IMAD R98, R36, 0x4, R29 ;  /* 0x0000000424622824 */ /* 0x000fe200078e021d */
[----:B------:R-:W-:-:S04]  /*1220*/  ISETP.GT.AND P0, PT, R45, 0x1, PT ;  /* 0x000000012d00780c */ /* 0x000fc80003f04270 */
[----:B------:R-:W-:Y:S01]  /*1230*/  ISETP.EQ.AND P0, PT, R95, RZ, P0 ;  /* 0x000000ff5f00720c */ /* 0x000fe20000702270 */
[----:B------:R-:W-:Y:S01]  /*1240*/  FMUL.FTZ R94, R83, R74 ;  /* 0x0000004a535e7220 */ /* 0x000fe20000410000 */
[----:B------:R-:W-:Y:S02]  /*1250*/  IMAD.MOV.U32 R90, RZ, RZ, RZ ;  /* 0x000000ffff5a7224 */ /* 0x000fe400078e00ff */
[----:B------:R-:W-:Y:S01]  /*1260*/  FMUL.FTZ R85, R82, R85 ;  /* 0x0000005552557220 */ /* 0x000fe20000410000 */
[----:B------:R-:W-:Y:S01]  /*1270*/  BSSY B0, `(.L_x_9978) ;  /* 0x0000022000007945 */ /* 0x000fe20003800000 */
[----:B------:R-:W-:-:S07]  /*1280*/  FMUL.FTZ R75, R84, R75 ;  /* 0x0000004b544b7220 */ /* 0x000fce0000410000 */
[----:B0-----:R-:W-:Y:S02]  /*1290*/  @P0 MOV R2, R64 ;  /* 0x0000004000020202 */ /* 0x001fe40000000f00 */
[----:B------:R-:W-:Y:S01]  /*12a0*/  @P0 MOV R3, R65 ;  /* 0x0000004100030202 */ /* 0x000fe20000000f00 */
        /* <DEDUP_REMOVED lines=8> */
[----:B------:R-:W3:Y:S01]  /*1330*/  @P2 LDS R98, [R98+0xb4c] ;  /* 0x000b4c0062622984 */ /* 0x000ee20000000800 */
[----:B------:R-:W1:Y:S01]  /*1340*/  MUFU.EX2 R22, R22 ;  /* 0x0000001600167308 */ /* 0x000e620000000800 */
[----:B----4-:R-:W-:Y:S02]  /*1350*/  FMUL.FTZ R91, R24, R91 ;  /* 0x0000005b185b7220 */ /* 0x010fe40000410000 */
[----:B------:R4:W5:Y:S05]  /*1360*/  @P0 LDG.E R90, desc[UR12][R2.64+0x4] ;  /* 0x0000040c025a0981 */ /* 0x00096a000c1e1900 */
[----:B------:R-:W2:Y:S08]  /*1370*/  MUFU.EX2 R23, R23 ;  /* 0x0000001700177308 */ /* 0x000eb00000000800 */
[----:B------:R2:W3:Y:S01]  /*1380*/  MUFU.EX2 R74, R25 ;  /* 0x00000019004a7308 */ /* 0x0004e20000000800 */
[-C--:B------:R-:W-:Y:S01]  /*1390*/  FMUL.FTZ R96, R60, R91.reuse ;  /* 0x0000005b3c607220 */ /* 0x080fe20000410000 */
[----:B------:R-:W-:Y:S01]  /*13a0*/  FMUL.FTZ R93, R62, R91 ;  /* 0x0000005b3e5d7220 */ /* 0x000fe20000410000 */
[----:B----4-:R-:W-:Y:S01]  /*13b0*/  FMUL.FTZ R2, R86, R73 ;  /* 0x0000004956027220 */ /* 0x010fe20000410000 */
[-C--:B------:R-:W-:Y:S01]  /*13c0*/  FMUL.FTZ R73, R0, R91.reuse ;  /* 0x0000005b00497220 */ /* 0x080fe20000410000 */
[----:B------:R-:W-:Y:S01]  /*13d0*/  FMUL.FTZ R91, R58, R91 ;  /* 0x0000005b3a5b7220 */ /* 0x000fe20000410000 */
[----:B-1----:R-:W-:Y:S01]  /*13e0*/  FMUL.FTZ R99, R89, R22 ;  /* 0x0000001659637220 */ /* 0x002fe20000410000 */
[----:B0-----:R-:W-:Y:S01]  /*13f0*/  FFMA.FTZ R92, R22, R94, R85 ;  /* 0x0000005e165c7223 */ /* 0x001fe20000010055 */
[----:B--2---:R-:W-:Y:S01]  /*1400*/  FFMA.FTZ R100, R23, R93, R96 ;  /* 0x0000005d17647223 */ /* 0x004fe20000010060 */
[----:B------:R-:W-:Y:S06]  /*1410*/  @P2 BRA `(.L_x_9979) ;  /* 0x00000000001c2947 */ /* 0x000fec0003800000 */
[----:B------:R-:W-:Y:S01]  /*1420*/  ISETP.NE.AND P0, PT, R45, R72, PT ;  /* 0x000000482d00720c */ /* 0x000fe20003f05270 */
[----:B---3--:R-:W-:-:S12]  /*1430*/  HFMA2.MMA R98, -RZ, RZ, 1.875, 0 ;  /* 0x3f800000ff627435 */ /* 0x008fd800000001ff */
[----:B------:R-:W-:-:S04]  /*1440*/  @P0 LEA.HI R3, R45, R45, RZ, 0x1 ;  /* 0x0000002d2d030211 */ /* 0x000fc800078f08ff */
[----:B------:R-:W-:-:S04]  /*1450*/  @P0 LOP3.LUT R24, R3, 0x3ffffe, RZ, 0xc0, !PT ;  /* 0x003ffffe03180812 */ /* 0x000fc800078ec0ff */
[----:B------:R-:W-:-:S05]  /*1460*/  @P0 IADD3 R3, -R24, R45, RZ ;  /* 0x0000002d18030210 */ /* 0x000fca0007ffe1ff */
[----:B------:R-:W-:-:S05]  /*1470*/  @P0 IMAD R3, R3, 0x400, R80 ;  /* 0x0000040003030824 */ /* 0x000fca00078e0250 */
[----:B------:R0:W1:Y:S02]  /*1480*/  @P0 LDS R98, [R3+0x348] ;  /* 0x0003480003620984 */ /* 0x0000640000000800 */
.L_x_9979:
[----:B------:R-:W-:Y:S05]  /*1490*/  BSYNC B0 ;  /* 0x0000000000007941 */ /* 0x000fea0003800000 */
.L_x_9978:
[C---:B01-3--:R-:W-:Y:S01]  /*14a0*/  FMUL.FTZ R3, R23.reuse, R98 ;  /* 0x0000006217037220 */ /* 0x04bfe20000410000 */
        /* <DEDUP_REMOVED lines=8> */
[C---:B------:R-:W-:Y:S01]  /*1530*/  ISETP.NE.AND P2, PT, R95.reuse, 0x1f, PT ;  /* 0x0000001f5f00780c */ /* 0x040fe20003f45270 */
[----:B------:R-:W0:Y:S01]  /*1540*/  SHFL.UP PT, R24, R99, 0x1, RZ ;  /* 0x0420000063187989 */ /* 0x000e2200000e00ff */
[----:B------:R-:W-:Y:S01]  /*1550*/  ISETP.GE.AND P0, PT, R38, 0x1, PT ;  /* 0x000000012600780c */ /* 0x000fe20003f06270 */
[----:B------:R-:W-:Y:S01]  /*1560*/  BSSY B0, `(.L_x_9980) ;  /* 0x000009b000007945 */ /* 0x000fe20003800000 */
[----:B------:R-:W-:Y:S01]  /*1570*/  ISETP.GE.U32.AND P3, PT, R95, 0x18, PT ;  /* 0x000000185f00780c */ /* 0x000fe20003f66070 */
        /* <DEDUP_REMOVED lines=26> */
[C---:B-1----:R-:W-:Y:S01]  /*1720*/  @!P2 FFMA.FTZ R92, R3.reuse, R101, R92 ;  /* 0x00000065035ca223 */ /* 0x042fe2000001005c */
[----:B--2---:R-:W-:-:S04]  /*1730*/  @!P2 FMUL.FTZ R3, R3, R102 ;  /* 0x000000660303a220 */ /* 0x004fc80000410000 */
[----:B------:R-:W0:Y:S01]  /*1740*/  SHFL.DOWN PT, R103, R92, 0x8, 0x1f ;  /* 0x09001f005c677f89 */ /* 0x000e2200000e0000 */
[----:B------:R-:W-:Y:S01]  /*1750*/  ISETP.GE.AND P2, PT, R38, 0x8, PT ;  /* 0x000000082600780c */ /* 0x000fe20003f46270 */
[----:B---3--:R-:W-:Y:S02]  /*1760*/  @P0 FMUL.FTZ R100, R100, R25 ;  /* 0x0000001964640220 */ /* 0x008fe40000410000 */
[----:B------:R-:W1:Y:S01]  /*1770*/  SHFL.UP PT, R102, R99, 0x8, RZ ;  /* 0x0500000063667989 */ /* 0x000e6200000e00ff */
[----:B------:R-:W-:Y:S02]  /*1780*/  ISETP.GE.AND P0, PT, R45, UR7, PT ;  /* 0x000000072d007c0c */ /* 0x000fe4000bf06270 */
[----:B------:R-:W-:Y:S01]  /*1790*/  MOV R25, RZ ;  /* 0x000000ff00197202 */ /* 0x000fe20000000f00 */
[----:B------:R-:W2:Y:S01]  /*17a0*/  SHFL.DOWN PT, R104, R3, 0x8, 0x1f ;  /* 0x09001f0003687f89 */ /* 0x000ea200000e0000 */
[----:B------:R-:W-:-:S03]  /*17b0*/  ISETP.EQ.AND P0, PT, R95, RZ, !P0 ;  /* 0x000000ff5f00720c */ /* 0x000fc60004702270 */
[----:B------:R-:W3:Y:S10]  /*17c0*/  SHFL.UP PT, R101, R100, 0x8, RZ ;  /* 0x0500000064657989 */ /* 0x000ef400000e00ff */
[----:B------:R-:W-:Y:S01]  /*17d0*/  @P0 LDS.64 R24, [R79+0xbc8] ;  /* 0x000bc8004f180984 */ /* 0x000fe20000000a00 */
[----:B------:R-:W-:Y:S01]  /*17e0*/  ISETP.GE.AND P0, PT, R38, 0x10, PT ;  /* 0x000000102600780c */ /* 0x000fe20003f06270 */
[----:B0-----:R-:W-:Y:S01]  /*17f0*/  @!P3 FFMA.FTZ R92, R3, R103, R92 ;  /* 0x00000067035cb223 */ /* 0x001fe2000001005c */
[----:B-1----:R-:W-:-:S04]  /*1800*/  @P2 FFMA.FTZ R99, R100, R102, R99 ;  /* 0x0000006664632223 */ /* 0x002fc80000010063 */
[----:B------:R-:W0:Y:S01]  /*1810*/  SHFL.DOWN PT, R103, R92, 0x10, 0x1f ;  /* 0x0a001f005c677f89 */ /* 0x000e2200000e0000 */
[----:B--2---:R-:W-:-:S03]  /*1820*/  @!P3 FMUL.FTZ R3, R3, R104 ;  /* 0x000000680303b220 */ /* 0x004fc60000410000 */
[----:B------:R-:W1:Y:S01]  /*1830*/  SHFL.UP PT, R102, R99, 0x10, RZ ;  /* 0x0600000063667989 */ /* 0x000e6200000e00ff */
[----:B------:R-:W-:Y:S01]  /*1840*/  ISETP.NE.AND P3, PT, R38, RZ, PT ;  /* 0x000000ff2600720c */ /* 0x000fe20003f65270 */
[----:B---3--:R-:W-:Y:S02]  /*1850*/  @P2 FMUL.FTZ R100, R100, R101 ;  /* 0x0000006564642220 */ /* 0x008fe40000410000 */
[----:B------:R-:W2:Y:S01]  /*1860*/  SHFL.DOWN PT, R104, R3, 0x10, 0x1f ;  /* 0x0a001f0003687f89 */ /* 0x000ea200000e0000 */
[----:B------:R-:W-:-:S03]  /*1870*/  ISETP.GE.U32.AND P2, PT, R95, 0x10, PT ;  /* 0x000000105f00780c */ /* 0x000fc60003f46070 */
[----:B------:R-:W3:Y:S10]  /*1880*/  SHFL.UP PT, R101, R100, 0x10, RZ ;  /* 0x0600000064657989 */ /* 0x000ef400000e00ff */
[C---:B0-----:R-:W-:Y:S01]  /*1890*/  @!P2 FFMA.FTZ R92, R3.reuse, R103, R92 ;  /* 0x00000067035ca223 */ /* 0x041fe2000001005c */
[----:B-1----:R-:W-:Y:S01]  /*18a0*/  @P0 FFMA.FTZ R99, R100, R102, R99 ;  /* 0x0000006664630223 */ /* 0x002fe20000010063 */
[----:B--2---:R-:W-:Y:S01]  /*18b0*/  @!P2 FMUL.FTZ R3, R3, R104 ;  /* 0x000000680303a220 */ /* 0x004fe20000410000 */
[----:B------:R-:W-:Y:S01]  /*18c0*/  SHFL.IDX PT, R102, R25, RZ, 0x1f ;  /* 0x00001fff19667589 */ /* 0x000fe200000e0000 */
[----:B------:R-:W-:Y:S01]  /*18d0*/  ISETP.NE.AND P2, PT, R36, 0x1f, PT ;  /* 0x0000001f2400780c */ /* 0x000fe20003f45270 */
[----:B---3--:R-:W-:-:S02]  /*18e0*/  @P0 FMUL.FTZ R100, R100, R101 ;  /* 0x0000006564640220 */ /* 0x008fc40000410000 */
[----:B------:R-:W-:Y:S01]  /*18f0*/  SHFL.DOWN PT, R104, R92, 0x1, 0x1f ;  /* 0x08201f005c687f89 */ /* 0x000fe200000e0000 */
[----:B------:R-:W-:-:S03]  /*1900*/  ISETP.GT.AND P0, PT, R38, 0x1e, PT ;  /* 0x0000001e2600780c */ /* 0x000fc60003f04270 */
[----:B------:R-:W0:Y:S04]  /*1910*/  SHFL.DOWN PT, R103, R3, 0x1, 0x1f ;  /* 0x08201f0003677f89 */ /* 0x000e2800000e0000 */
[----:B-----5:R-:W-:Y:S04]  /*1920*/  SHFL.IDX PT, R101, R90, RZ, 0x1f ;  /* 0x00001fff5a657589 */ /* 0x020fe800000e0000 */
[----:B------:R-:W-:Y:S04]  /*1930*/  SHFL.UP PT, R99, R99, 0x1, RZ ;  /* 0x0420000063637989 */ /* 0x000fe800000e00ff */
[----:B------:R-:W1:Y:S04]  /*1940*/  SHFL.UP PT, R100, R100, 0x1, RZ ;  /* 0x0420000064647989 */ /* 0x000e6800000e00ff */
[----:B------:R-:W-:Y:S04]  /*1950*/  SHFL.IDX PT, R92, R92, RZ, 0x1f ;  /* 0x00001fff5c5c7589 */ /* 0x000fe800000e0000 */
[----:B------:R-:W2:Y:S01]  /*1960*/  SHFL.IDX PT, R3, R3, RZ, 0x1f ;  /* 0x00001fff03037589 */ /* 0x000ea200000e0000 */
[----:B0-----:R-:W-:-:S04]  /*1970*/  @P2 FFMA.FTZ R102, R103, R102, R104 ;  /* 0x0000006667662223 */ /* 0x001fc80000010068 */
[----:B------:R-:W-:-:S04]  /*1980*/  FFMA.FTZ R98, R102, R98, R93 ;  /* 0x0000006266627223 */ /* 0x000fc8000001005d */
[-C--:B------:R-:W-:Y:S01]  /*1990*/  FFMA.FTZ R96, R23, R98.reuse, R96 ;  /* 0x0000006217607223 */ /* 0x080fe20000010060 */
[----:B------:R-:W-:Y:S01]  /*19a0*/  FMUL.FTZ R105, R86, R98 ;  /* 0x0000006256697220 */ /* 0x000fe20000410000 */
[----:B-1----:R-:W-:Y:S02]  /*19b0*/  @P1 FFMA.FTZ R101, R100, R101, R99 ;  /* 0x0000006564651223 */ /* 0x002fe40000010063 */
[-C--:B------:R-:W-:Y:S01]  /*19c0*/  FFMA.FTZ R90, R74, R96.reuse, R91 ;  /* 0x000000604a5a7223 */ /* 0x080fe2000001005b */
[----:B------:R-:W-:Y:S01]  /*19d0*/  FMUL.FTZ R100, R84, R96 ;  /* 0x0000006054647220 */ /* 0x000fe20000410000 */
[----:B------:R-:W-:Y:S01]  /*19e0*/  FADD.FTZ R28, R105, R28 ;  /* 0x0000001c691c7221 */ /* 0x000fe20000010000 */
[----:B------:R-:W-:Y:S01]  /*19f0*/  FFMA.FTZ R104, R89, R101, R94 ;  /* 0x0000006559687223 */ /* 0x000fe2000001005e */
[----:B------:R-:W-:Y:S01]  /*1a00*/  FFMA.FTZ R94, R22, R90, R73 ;  /* 0x0000005a165e7223 */ /* 0x000fe20000010049 */
[----:B------:R-:W-:Y:S02]  /*1a10*/  HADD2.F32 R73, -RZ, R69.H1_H1 ;  /* 0x30000045ff497230 */ /* 0x000fe40000004100 */
[----:B------:R-:W-:Y:S01]  /*1a20*/  FADD.FTZ R27, R100, R27 ;  /* 0x0000001b641b7221 */ /* 0x000fe20000010000 */
[----:B------:R-:W-:Y:S01]  /*1a30*/  FFMA.FTZ R93, R22, R104, R85 ;  /* 0x00000068165d7223 */ /* 0x000fe20000010055 */
[----:B------:R-:W-:-:S02]  /*1a40*/  HADD2.F32 R85, -RZ, R68.H1_H1 ;  /* 0x30000044ff557230 */ /* 0x000fc40000004100 */
[----:B--2---:R-:W-:Y:S01]  /*1a50*/  FFMA.FTZ R25, R3, R25, R92 ;  /* 0x0000001903197223 */ /* 0x004fe2000001005c */
[----:B------:R-:W-:Y:S01]  /*1a60*/  FMUL.FTZ R92, R87, R96 ;  /* 0x00000060575c7220 */ /* 0x000fe20000410000 */
[----:B------:R-:W-:Y:S01]  /*1a70*/  FFMA.FTZ R103, R74, R93, R75 ;  /* 0x0000005d4a677223 */ /* 0x000fe2000001004b */
[----:B------:R-:W-:Y:S02]  /*1a80*/  HADD2.F32 R74, -RZ, R68.H0_H0 ;  /* 0x20000044ff4a7230 */ /* 0x000fe40000004100 */
[----:B------:R-:W-:Y:S01]  /*1a90*/  FFMA.FTZ R91, -R82, R85, R93 ;  /* 0x00000055525b7223 */ /* 0x000fe2000001015d */
[----:B------:R-:W-:Y:S02]  /*1aa0*/  HADD2.F32 R75, -RZ, R69.H0_H0 ;  /* 0x20000045ff4b7230 */ /* 0x000fe40000004100 */
[----:B------:R-:W-:Y:S01]  /*1ab0*/  FFMA.FTZ R107, R23, R103, R2 ;  /* 0x00000067176b7223 */ /* 0x000fe20000010002 */
[----:B------:R-:W-:Y:S01]  /*1ac0*/  FFMA.FTZ R23, R0, R104, RZ ;  /* 0x0000006800177223 */ /* 0x000fe200000100ff */
[C---:B------:R-:W-:Y:S01]  /*1ad0*/  FFMA.FTZ R89, -R83.reuse, R74, R104 ;  /* 0x0000004a53597223 */ /* 0x040fe20000010168 */
[----:B------:R-:W-:Y:S01]  /*1ae0*/  FMUL.FTZ R2, R83, R94 ;  /* 0x0000005e53027220 */ /* 0x000fe20000410000 */
[----:B------:R-:W-:Y:S01]  /*1af0*/  FFMA.FTZ R99, -R84, R75, R103 ;  /* 0x0000004b54637223 */ /* 0x000fe20000010167 */
[----:B------:R-:W-:Y:S01]  /*1b00*/  FFMA.FTZ R101, R58, R93, R23 ;  /* 0x0000005d3a657223 */ /* 0x000fe20000010017 */
[----:B------:R-:W-:Y:S01]  /*1b10*/  FMUL.FTZ R93, R82, R90 ;  /* 0x0000005a525d7220 */ /* 0x000fe20000410000 */
[----:B------:R-:W-:Y:S01]  /*1b20*/  FFMA.FTZ R22, R2, R89, RZ ;  /* 0x0000005902167223 */ /* 0x000fe200000100ff */
[----:B------:R-:W-:Y:S01]  /*1b30*/  FMUL.FTZ R104, R87, R98 ;  /* 0x0000006257687220 */ /* 0x000fe20000410000 */
[----:B------:R-:W-:Y:S01]  /*1b40*/  FFMA.FTZ R103, R60, R103, R101 ;  /* 0x000000673c677223 */ /* 0x000fe20000010065 */
[----:B------:R-:W-:Y:S01]  /*1b50*/  FFMA.FTZ R101, -R86, R73, R107 ;  /* 0x0000004956657223 */ /* 0x000fe2000001016b */
[----:B------:R-:W-:Y:S01]  /*1b60*/  FFMA.FTZ R23, R93, R91, R22 ;  /* 0x0000005b5d177223 */ /* 0x000fe20000010016 */
[----:B------:R-:W-:Y:S01]  /*1b70*/  FMUL.FTZ R24, R3, R24 ;  /* 0x0000001803187220 */ /* 0x000fe20000410000 */
[----:B------:R-:W-:Y:S01]  /*1b80*/  FADD.FTZ R26, R93, R26 ;  /* 0x0000001a5d1a7221 */ /* 0x000fe20000010000 */
[----:B------:R-:W-:Y:S01]  /*1b90*/  FMUL.FTZ R104, R101, R104 ;  /* 0x0000006865687220 */ /* 0x000fe20000410000 */
[----:B------:R-:W-:Y:S01]  /*1ba0*/  FFMA.FTZ R22, R100, R99, R23 ;  /* 0x0000006364167223 */ /* 0x000fe20000010017 */
[----:B------:R-:W-:Y:S01]  /*1bb0*/  FFMA.FTZ R23, R62, R107, R103 ;  /* 0x0000006b3e177223 */ /* 0x000fe20000010067 */
[----:B------:R-:W-:Y:S01]  /*1bc0*/  FMUL.FTZ R100, R87, R90 ;  /* 0x0000005a57647220 */ /* 0x000fe20000410000 */
[----:B------:R-:W0:Y:S01]  /*1bd0*/  @!P3 S2R R107, SR_CgaCtaId ;  /* 0x00000000006bb919 */ /* 0x000e220000008800 */
[----:B------:R-:W-:Y:S01]  /*1be0*/  FFMA.FTZ R22, R105, R101, R22 ;  /* 0x0000006569167223 */ /* 0x000fe20000010016 */
[----:B------:R-:W-:Y:S01]  /*1bf0*/  FFMA.FTZ R3, R73, R98, R104 ;  /* 0x0000006249037223 */ /* 0x000fe20000010068 */
[----:B------:R-:W-:Y:S01]  /*1c00*/  FMUL.FTZ R100, R91, R100 ;  /* 0x000000645b647220 */ /* 0x000fe20000410000 */
[----:B------:R-:W1:Y:S01]  /*1c10*/  SHFL.DOWN PT, R102, R23, 0x1, 0x1f ;  /* 0x08201f0017667f89 */ /* 0x000e6200000e0000 */
[----:B------:R-:W-:Y:S01]  /*1c20*/  FADD.FTZ R63, R2, R63 ;  /* 0x0000003f023f7221 */ /* 0x000fe20000010000 */
[----:B------:R-:W-:Y:S01]  /*1c30*/  FADD.FTZ R70, R3, R70 ;  /* 0x0000004603467221 */ /* 0x000fe20000010000 */
[----:B------:R-:W-:Y:S01]  /*1c40*/  FFMA.FTZ R100, R85, R90, R100 ;  /* 0x0000005a55647223 */ /* 0x000fe20000010064 */
[----:B------:R-:W2:Y:S03]  /*1c50*/  SHFL.DOWN PT, R103, R22, 0x1, 0x1f ;  /* 0x08201f0016677f89 */ /* 0x000ea600000e0000 */
[----:B------:R-:W-:Y:S01]  /*1c60*/  FADD.FTZ R57, R100, R57 ;  /* 0x0000003964397221 */ /* 0x000fe20000010000 */
[----:B------:R-:W-:Y:S01]  /*1c70*/  @!P4 STS.64 [R79+0xbc8], R24 ;  /* 0x000bc8184f00c388 */ /* 0x000fe20000000a00 */
[----:B-1----:R-:W-:Y:S01]  /*1c80*/  @!P0 FADD.FTZ R23, R23, R102 ;  /* 0x0000006617178221 */ /* 0x002fe20000010000 */
[----:B--2---:R-:W-:-:S04]  /*1c90*/  @!P0 FADD.FTZ R22, R22, R103 ;  /* 0x0000006716168221 */ /* 0x004fc80000010000 */
[----:B------:R-:W1:Y:S01]  /*1ca0*/  SHFL.DOWN PT, R102, R23, 0x2, 0x1f ;  /* 0x08401f0017667f89 */ /* 0x000e6200000e0000 */
[----:B------:R-:W-:-:S03]  /*1cb0*/  ISETP.GT.AND P0, PT, R38, 0x1d, PT ;  /* 0x0000001d2600780c */ /* 0x000fc60003f04270 */
[----:B------:R-:W2:Y:S10]  /*1cc0*/  SHFL.DOWN PT, R103, R22, 0x2, 0x1f ;  /* 0x08401f0016677f89 */ /* 0x000eb400000e0000 */
        /* <DEDUP_REMOVED lines=18> */
[----:B0-----:R-:W-:Y:S01]  /*1df0*/  @!P3 LEA R29, R107, R102, 0x18 ;  /* 0x000000666b1db211 */ /* 0x001fe200078ec0ff */
        /* <DEDUP_REMOVED lines=17> */
.L_x_9981:
[----:B------:R-:W-:Y:S05]  /*1f10*/  BSYNC B0 ;  /* 0x0000000000007941 */ /* 0x000fea0003800000 */
.L_x_9980:
[----:B------:R-:W-:Y:S01]  /*1f20*/  UIADD3 UR5, UR5, 0x1, URZ ;  /* 0x0000000105057890 */ /* 0x000fe2000fffe03f */
[----:B------:R-:W-:Y:S01]  /*1f30*/  LEA R71, P3, R20, R71, 0x2 ;  /* 0x0000004714477211 */ /* 0x000fe200078610ff */
[----:B-1----:R-:W-:Y:S01]  /*1f40*/  VIADD R80, R80, 0x4 ;  /* 0x0000000450507836 */ /* 0x002fe20000000000 */
[----:B------:R-:W-:Y:S02]  /*1f50*/  IADD3 R64, P6, R64, 0x8, RZ ;  /* 0x0000000840407810 */ /* 0x000fe40007fde0ff */
[----:B------:R-:W-:Y:S01]  /*1f60*/  LEA R67, P4, R18, R67, 0x2 ;  /* 0x0000004312437211 */ /* 0x000fe200078810ff */
[----:B------:R-:W-:Y:S01]  /*1f70*/  IMAD.X R76, R76, 0x1, R21, P3 ;  /* 0x000000014c4c7824 */ /* 0x000fe200018e0615 */
[----:B------:R-:W-:Y:S01]  /*1f80*/  ISETP.LE.AND P0, PT, R97, UR5, PT ;  /* 0x0000000561007c0c */ /* 0x000fe2000bf03270 */
[----:B------:R-:W-:Y:S01]  /*1f90*/  IMAD.X R65, RZ, RZ, R65, P6 ;  /* 0x000000ffff417224 */ /* 0x000fe200030e0641 */
[----:B------:R-:W-:Y:S02]  /*1fa0*/  LEA R77, P5, R16, R77, 0x2 ;  /* 0x0000004d104d7211 */ /* 0x000fe400078a10ff */
[----:B------:R-:W-:-:S02]  /*1fb0*/  IADD3 R79, R79, 0x8, RZ ;  /* 0x000000084f4f7810 */ /* 0x000fc40007ffe0ff */
[----:B------:R-:W-:Y:S02]  /*1fc0*/  IADD3 R88, R88, 0x1, RZ ;  /* 0x0000000158587810 */ /* 0x000fe40007ffe0ff */
[----:B------:R-:W-:Y:S02]  /*1fd0*/  IADD3.X R66, R66, R19, RZ, P4, !PT ;  /* 0x0000001342427210 */ /* 0x000fe400027fe4ff */
[----:B------:R-:W-:-:S03]  /*1fe0*/  IADD3.X R78, R78, R17, RZ, P5, !PT ;  /* 0x000000114e4e7210 */ /* 0x000fc60002ffe4ff */
[----:B------:R-:W-:Y:S05]  /*1ff0*/  @!P0 BRA `(.L_x_9982) ;  /* 0xfffffff000588947 */ /* 0x000fea000383ffff */
.L_x_9977:
[----:B------:R-:W1:Y:S08]  /*2000*/  S2UR UR7, SR_CgaCtaId ;  /* 0x00000000000779c3 */ /* 0x000e700000008800 */
[----:B------:R-:W-:Y:S01]  /*2010*/  BAR.SYNC.DEFER_BLOCKING 0x0 ;  /* 0x0000000000007b1d */ /* 0x000fe20000010000 */
[----:B------:R-:W-:Y:S02]  /*2020*/  ISETP.NE.AND P0, PT, R36, RZ, PT ;  /* 0x000000ff2400720c */ /* 0x000fe40003f05270 */
[----:B------:R-:W-:-:S02]  /*2030*/  LEA R3, R45, 0xffffff80, 0x7 ;  /* 0xffffff802d037811 */ /* 0x000fc400078e38ff */
[----:B------:R-:W-:Y:S01]  /*2040*/  F2FP.F16.F32.PACK_AB R26, R26, R63 ;  /* 0x0000003f1a1a723e */ /* 0x000fe200000000ff */
[----:B------:R-:W-:Y:S01]  /*2050*/  UMOV UR5, 0x400 ;  /* 0x0000040000057882 */ /* 0x000fe20000000000 */
[----:B------:R-:W-:Y:S01]  /*2060*/  F2FP.F16.F32.PACK_AB R27, R28, R27 ;  /* 0x0000001b1c1b723e */ /* 0x000fe200000000ff */
[----:B------:R-:W-:Y:S01]  /*2070*/  ULDC UR8, c[0x0][0x218] ;  /* 0x0000860000087ab9 */ /* 0x000fe20000000800 */
[CC--:B0-----:R-:W-:Y:S01]  /*2080*/  LEA R22, R38.reuse, R29.reuse, 0x3 ;  /* 0x0000001d26167211 */ /* 0x0c1fe200078e18ff */
[----:B------:R-:W0:Y:S01]  /*2090*/  LDC.64 R20, c[0x0][0x388] ;  /* 0x0000e200ff147b82 */ /* 0x000e220000000a00 */
[----:B------:R-:W-:Y:S01]  /*20a0*/  LEA R24, R38, R29, 0x1 ;  /* 0x0000001d26187211 */ /* 0x000fe200078e08ff */
[----:B------:R-:W-:Y:S01]  /*20b0*/  BSSY B0, `(.L_x_9983) ;  /* 0x0000020000007945 */ /* 0x000fe20003800000 */
[----:B------:R-:W-:Y:S02]  /*20c0*/  IADD3 R28, -R3, UR8, RZ ;  /* 0x00000008031c7c10 */ /* 0x000fe4000fffe1ff */
[----:B------:R-:W-:-:S04]  /*20d0*/  IADD3 R2, P2, R50, R3, RZ ;  /* 0x0000000332027210 */ /* 0x000fc80007f5e0ff */
[----:B------:R-:W-:Y:S01]  /*20e0*/  LEA.HI.X.SX32 R3, R3, R51, 0x1, P2 ;  /* 0x0000003303037211 */ /* 0x000fe200010f0eff */
[----:B-1----:R-:W-:Y:S01]  /*20f0*/  ULEA UR5, UR7, UR5, 0x18 ;  /* 0x0000000507057291 */ /* 0x002fe2000f8ec03f */
[----:B------:R-:W-:Y:S01]  /*2100*/  STS.64 [R22], R26 ;  /* 0x0000001a16007388 */ /* 0x000fe20000000a00 */
[----:B------:R-:W-:-:S03]  /*2110*/  NOP ;  /* 0x0000000000007918 */ /* 0x000fc60000000000 */
[----:B------:R-:W-:Y:S01]  /*2120*/  LDS.U16 R23, [R24] ;  /* 0x0000000018177984 */ /* 0x000fe20000000400 */
[----:B------:R-:W-:Y:S02]  /*2130*/  IMAD.U32 R29, RZ, RZ, UR5 ;  /* 0x00000005ff1d7e24 */ /* 0x000fe4000f8e00ff */
[C---:B0-----:R-:W-:Y:S01]  /*2140*/  IMAD R0, R20.reuse, UR14, RZ ;  /* 0x0000000e14007c24 */ /* 0x041fe2000f8e02ff */
[----:B------:R-:W-:Y:S01]  /*2150*/  LDS.U16 R25, [R24+0x40] ;  /* 0x0000400018197984 */ /* 0x000fe20000000400 */
[----:B------:R-:W-:-:S03]  /*2160*/  IMAD.WIDE.U32 R16, R20, UR15, RZ ;  /* 0x0000000f14107c25 */ /* 0x000fc6000f8e00ff */
[----:B------:R-:W-:Y:S01]  /*2170*/  LDS.U16 R27, [R24+0x80] ;  /* 0x00008000181b7984 */ /* 0x000fe20000000400 */
[----:B------:R-:W-:-:S03]  /*2180*/  IMAD R21, R21, UR15, R0 ;  /* 0x0000000f15157c24 */ /* 0x000fc6000f8e0200 */
[----:B------:R-:W-:Y:S02]  /*2190*/  LDS.U16 R63, [R24+0xc0] ;  /* 0x0000c000183f7984 */ /* 0x000fe40000000400 */
[----:B------:R-:W-:Y:S02]  /*21a0*/  IADD3 R67, R17, R21, RZ ;  /* 0x0000001511437210 */ /* 0x000fe40007ffe0ff */
        /* <DEDUP_REMOVED lines=16> */
.L_x_9984:
[----:B------:R-:W-:Y:S05]  /*22b0*/  BSYNC B0 ;  /* 0x0000000000007941 */ /* 0x000fea0003800000 */
.L_x_9983:
[----:B------:R-:W-:Y:S01]  /*22c0*/  MOV R17, R67 ;  /* 0x0000004300117202 */ /* 0x000fe20000000f00 */
[----:B------:R-:W-:Y:S01]  /*22d0*/  ULDC.64 UR8, c[0x0][0x390] ;  /* 0x0000e40000087ab9 */ /* 0x000fe20000000a00 */
[----:B0-----:R-:W-:Y:S01]  /*22e0*/  IADD3 R20, P1, R55, -0xc0, RZ ;  /* 0xffffff4037147810 */ /* 0x001fe20007f3e0ff */
[----:B------:R-:W-:Y:S01]  /*22f0*/  IMAD R19, R31, UR8, RZ ;  /* 0x000000081f137c24 */ /* 0x000fe2000f8e02ff */
[----:B------:R-:W-:Y:S01]  /*2300*/  ISETP.GE.AND P2, PT, R53, R65, PT ;  /* 0x000000413500720c */ /* 0x000fe20003f46270 */
[----:B------:R-:W-:Y:S01]  /*2310*/  IMAD.WIDE.U32 R16, R30, UR8, R16 ;  /* 0x000000081e107c25 */ /* 0x000fe2000f8e0010 */
[----:B------:R-:W-:-:S03]  /*2320*/  IADD3.X R56, R56, -0x1, RZ, P1, !PT ;  /* 0xffffffff38387810 */ /* 0x000fc60000ffe4ff */
[----:B------:R-:W-:Y:S01]  /*2330*/  FADD.FTZ R34, R59, R34 ;  /* 0x000000223b227221 */ /* 0x000fe20000010000 */
[-C--:B------:R-:W-:Y:S01]  /*2340*/  ISETP.GE.AND P1, PT, R52, R65.reuse, PT ;  /* 0x000000413400720c */ /* 0x080fe20003f26270 */
[----:B------:R-:W-:Y:S01]  /*2350*/  IMAD R21, R30, UR9, R19 ;  /* 0x000000091e157c24 */ /* 0x000fe2000f8e0213 */
[----:B------:R-:W-:Y:S01]  /*2360*/  ULDC.64 UR8, c[0x0][0x3e0] ;  /* 0x0000f80000087ab9 */ /* 0x000fe20000000a00 */
[----:B------:R-:W-:Y:S01]  /*2370*/  IADD3 R19, P4, R16, UR6, RZ ;  /* 0x0000000610137c10 */ /* 0x000fe2000ff9e0ff */
[----:B------:R-:W-:Y:S01]  /*2380*/  FADD.FTZ R34, R34, R57 ;  /* 0x0000003922227221 */ /* 0x000fe20000010000 */
[----:B------:R-:W-:Y:S01]  /*2390*/  IADD3 R16, P5, R20, UR8, RZ ;  /* 0x0000000814107c10 */ /* 0x000fe2000ffbe0ff */
[----:B------:R-:W-:Y:S01]  /*23a0*/  BSSY B0, `(.L_x_9985) ;  /* 0x0000029000007945 */ /* 0x000fe20003800000 */
[----:B------:R-:W-:Y:S02]  /*23b0*/  ISETP.GE.AND P3, PT, R54, R65, PT ;  /* 0x000000413600720c */ /* 0x000fe40003f66270 */
[----:B------:R-:W-:-:S02]  /*23c0*/  IADD3.X R17, R21, UR10, R17, P4, !PT ;  /* 0x0000000a15117c10 */ /* 0x000fc4000a7fe411 */
[----:B------:R-:W-:Y:S02]  /*23d0*/  IADD3.X R0, R56, UR9, RZ, P5, !PT ;  /* 0x0000000938007c10 */ /* 0x000fe4000affe4ff */
[----:B------:R-:W-:Y:S02]  /*23e0*/  LEA R16, P4, R19, R16, 0x1 ;  /* 0x0000001013107211 */ /* 0x000fe400078808ff */
[----:B------:R-:W-:Y:S02]  /*23f0*/  F2FP.F16.F32.PACK_AB R18, R57, R59 ;  /* 0x0000003b3912723e */ /* 0x000fe400000000ff */
[----:B------:R-:W-:Y:S02]  /*2400*/  LEA.HI.X R17, R19, R0, R17, 0x1, P4 ;  /* 0x0000000013117211 */ /* 0x000fe400020f0c11 */
[----:B------:R-:W-:Y:S01]  /*2410*/  F2FP.F16.F32.PACK_AB R19, R70, R61 ;  /* 0x0000003d4613723e */ /* 0x000fe200000000ff */
[----:B------:R-:W-:Y:S02]  /*2420*/  FADD.FTZ R61, R34, R61 ;  /* 0x0000003d223d7221 */ /* 0x000fe40000010000 */
[----:B------:R0:W-:Y:S02]  /*2430*/  @!P2 STG.E.U16 desc[UR12][R16.64+0x40], R27 ;  /* 0x0000401b1000a986 */ /* 0x0001e4000c10150c */
[----:B------:R-:W-:-:S02]  /*2440*/  FADD.FTZ R34, R61, R70 ;  /* 0x000000463d227221 */ /* 0x000fc40000010000 */
[----:B------:R-:W-:Y:S04]  /*2450*/  @!P1 STG.E.U16 desc[UR12][R16.64], R25 ;  /* 0x0000001910009986 */ /* 0x000fe8000c10150c */
[----:B------:R1:W-:Y:S01]  /*2460*/  @!P3 STG.E.U16 desc[UR12][R16.64+0x80], R63 ;  /* 0x0000803f1000b986 */ /* 0x0003e2000c10150c */
[----:B------:R-:W-:Y:S08]  /*2470*/  BAR.SYNC.DEFER_BLOCKING 0x0 ;  /* 0x0000000000007b1d */ /* 0x000ff00000010000 */
[----:B0-----:R-:W0:Y:S01]  /*2480*/  LDC.64 R26, c[0x0][0x3a8] ;  /* 0x0000ea00ff1a7b82 */ /* 0x001e220000000a00 */
[----:B------:R2:W-:Y:S01]  /*2490*/  STS.64 [R22], R18 ;  /* 0x0000001216007388 */ /* 0x0005e20000000a00 */
[----:B------:R-:W-:-:S03]  /*24a0*/  NOP ;  /* 0x0000000000007918 */ /* 0x000fc60000000000 */
[----:B------:R-:W-:Y:S01]  /*24b0*/  LDS.U16 R21, [R24] ;  /* 0x0000000018157984 */ /* 0x000fe20000000400 */
[C---:B0-----:R-:W-:Y:S02]  /*24c0*/  IMAD R0, R26.reuse, UR14, RZ ;  /* 0x0000000e1a007c24 */ /* 0x041fe4000f8e02ff */
[----:B-1----:R-:W-:Y:S01]  /*24d0*/  IMAD.WIDE.U32 R16, R26, UR15, RZ ;  /* 0x0000000f1a107c25 */ /* 0x002fe2000f8e00ff */
[----:B------:R-:W-:Y:S03]  /*24e0*/  LDS.U16 R23, [R24+0x40] ;  /* 0x0000400018177984 */ /* 0x000fe60000000400 */
[----:B--2---:R-:W-:Y:S01]  /*24f0*/  IMAD R19, R27, UR15, R0 ;  /* 0x0000000f1b137c24 */ /* 0x004fe2000f8e0200 */
[----:B------:R-:W-:Y:S04]  /*2500*/  LDS.U16 R55, [R24+0x80] ;  /* 0x0000800018377984 */ /* 0x000fe80000000400 */
[----:B------:R-:W-:Y:S01]  /*2510*/  LDS.U16 R65, [R24+0xc0] ;  /* 0x0000c00018417984 */ /* 0x000fe20000000400 */
[----:B------:R-:W-:-:S03]  /*2520*/  IADD3 R27, R17, R19, RZ ;  /* 0x00000013111b7210 */ /* 0x000fc60007ffe0ff */
        /* <DEDUP_REMOVED lines=16> */
.L_x_9986:
[----:B------:R-:W-:Y:S05]  /*2630*/  BSYNC B0 ;  /* 0x0000000000007941 */ /* 0x000fea0003800000 */
.L_x_9985:
[----:B------:R-:W-:Y:S01]  /*2640*/  MOV R2, R16 ;  /* 0x0000001000027202 */ /* 0x000fe20000000f00 */
[----:B------:R-:W-:Y:S01]  /*2650*/  IMAD.MOV.U32 R3, RZ, RZ, R27 ;  /* 0x000000ffff037224 */ /* 0x000fe200078e001b */
[----:B------:R-:W-:Y:S01]  /*2660*/  ULDC.64 UR8, c[0x0][0x3b0] ;  /* 0x0000ec0000087ab9 */ /* 0x000fe20000000a00 */
[-C--:B------:R-:W-:Y:S01]  /*2670*/  ISETP.GE.AND P0, PT, R52, R25.reuse, PT ;  /* 0x000000193400720c */ /* 0x080fe20003f06270 */
[----:B------:R-:W-:Y:S01]  /*2680*/  IMAD R17, R31, UR8, RZ ;  /* 0x000000081f117c24 */ /* 0x000fe2000f8e02ff */
[-C--:B------:R-:W-:Y:S01]  /*2690*/  ISETP.GE.AND P1, PT, R53, R25.reuse, PT ;  /* 0x000000193500720c */ /* 0x080fe20003f26270 */
[----:B------:R-:W-:Y:S01]  /*26a0*/  IMAD.WIDE.U32 R2, R30, UR8, R2 ;  /* 0x000000081e027c25 */ /* 0x000fe2000f8e0002 */
[----:B------:R-:W-:Y:S01]  /*26b0*/  ISETP.GE.AND P2, PT, R54, R25, PT ;  /* 0x000000193600720c */ /* 0x000fe20003f46270 */
[----:B------:R-:W-:Y:S02]  /*26c0*/  UIADD3 UR4, UR4, -0x80, URZ ;  /* 0xffffff8004047890 */ /* 0x000fe4000fffe03f */
[----:B0-----:R-:W-:Y:S01]  /*26d0*/  IMAD R19, R30, UR9, R17 ;  /* 0x000000091e137c24 */ /* 0x001fe2000f8e0211 */
[----:B------:R-:W-:Y:S01]  /*26e0*/  ULDC.64 UR8, c[0x0][0x3f0] ;  /* 0x0000fc0000087ab9 */ /* 0x000fe20000000a00 */
[----:B------:R-:W-:-:S02]  /*26f0*/  IADD3 R17, P3, R2, UR6, RZ ;  /* 0x0000000602117c10 */ /* 0x000fc4000ff7e0ff */
[----:B------:R-:W-:Y:S02]  /*2700*/  IADD3 R2, P4, R20, UR8, RZ ;  /* 0x0000000814027c10 */ /* 0x000fe4000ff9e0ff */
[----:B------:R-:W-:Y:S02]  /*2710*/  IADD3.X R3, R19, UR10, R3, P3, !PT ;  /* 0x0000000a13037c10 */ /* 0x000fe40009ffe403 */
[----:B------:R-:W-:Y:S02]  /*2720*/  IADD3.X R0, R56, UR9, RZ, P4, !PT ;  /* 0x0000000938007c10 */ /* 0x000fe4000a7fe4ff */
[----:B------:R-:W-:-:S04]  /*2730*/  LEA R2, P3, R17, R2, 0x1 ;  /* 0x0000000211027211 */ /* 0x000fc800078608ff */
[----:B------:R-:W-:Y:S02]  /*2740*/  LEA.HI.X R3, R17, R0, R3, 0x1, P3 ;  /* 0x0000000011037211 */ /* 0x000fe400018f0c03 */
        /* <DEDUP_REMOVED lines=12> */
.L_x_9976:
        /* <DEDUP_REMOVED lines=26> */
.L_x_9989:
[----:B------:R-:W-:Y:S05]  /*29b0*/  BSYNC B0 ;  /* 0x0000000000007941 */ /* 0x000fea0003800000 */
.L_x_9988:
        /* <DEDUP_REMOVED lines=29> */
.L_x_9991:
[----:B------:R-:W2:Y:S02]  /*2b90*/  S2R R19, SR_TID.X ;  /* 0x0000000000137919 */ /* 0x000ea40000002100 */
.L_x_9992:
[----:B------:R-:W-:Y:S05]  /*2ba0*/  BSYNC B0 ;  /* 0x0000000000007941 */ /* 0x000fea0003800000 */
.L_x_9990:
[----:B------:R-:W-:Y:S02]  /*2bb0*/  ULDC UR22, c[0x0][0x21c] ;  /* 0x0000870000167ab9 */ /* 0x000fe40000000800 */
[----:B--2---:R-:W-:-:S13]  /*2bc0*/  ISETP.GE.AND P0, PT, R19, UR22, PT ;  /* 0x0000001613007c0c */ /* 0x004fda000bf06270 */
[----:B------:R-:W-:Y:S05]  /*2bd0*/  @P0 EXIT ;  /* 0x000000000000094d */ /* 0x000fea0003800000 */
[----:B------:R-:W2:Y:S01]  /*2be0*/  S2UR UR5, SR_CgaCtaId ;  /* 0x00000000000579c3 */ /* 0x000ea20000008800 */
[----:B------:R-:W-:Y:S01]  /*2bf0*/  ULDC.64 UR6, c[0x0][0x378] ;  /* 0x0000de0000067ab9 */ /* 0x000fe20000000a00 */
[----:B------:R-:W-:Y:S01]  /*2c00*/  ULDC.64 UR10, c[0x0][0x248] ;  /* 0x00009200000a7ab9 */ /* 0x000fe20000000a00 */
[C---:B----4-:R-:W-:Y:S01]  /*2c10*/  IMAD R5, R31.reuse, UR6, RZ ;  /* 0x000000061f057c24 */ /* 0x050fe2000f8e02ff */
[----:B------:R-:W-:Y:S01]  /*2c20*/  BSSY B0, `(.L_x_9993) ;  /* 0x0000048000007945 */ /* 0x000fe20003800000 */
[----:B------:R-:W-:Y:S01]  /*2c30*/  IMAD R31, R31, UR10, RZ ;  /* 0x0000000a1f1f7c24 */ /* 0x000fe2000f8e02ff */
[----:B------:R-:W-:Y:S01]  /*2c40*/  UMOV UR4, 0x400 ;  /* 0x0000040000047882 */ /* 0x000fe20000000000 */
[C---:B0-----:R-:W-:Y:S01]  /*2c50*/  IMAD.WIDE.U32 R2, R30.reuse, UR6, RZ ;  /* 0x000000061e027c25 */ /* 0x041fe2000f8e00ff */
[----:B------:R-:W-:Y:S01]  /*2c60*/  ULDC UR6, c[0x0][0x0] ;  /* 0x0000000000067ab9 */ /* 0x000fe20000000800 */
[----:B------:R-:W-:Y:S01]  /*2c70*/  ULDC.64 UR30, c[0x0][0x2d8] ;  /* 0x0000b600001e7ab9 */ /* 0x000fe20000000a00 */
[----:B------:R-:W-:Y:S01]  /*2c80*/  ULDC.64 UR26, c[0x0][0x2e0] ;  /* 0x0000b800001a7ab9 */ /* 0x000fe20000000a00 */
[C---:B------:R-:W-:Y:S01]  /*2c90*/  IMAD R5, R30.reuse, UR7, R5 ;  /* 0x000000071e057c24 */ /* 0x040fe2000f8e0205 */
[----:B------:R-:W-:Y:S01]  /*2ca0*/  ULDC.64 UR28, c[0x0][0x250] ;  /* 0x00009400001c7ab9 */ /* 0x000fe20000000a00 */
[C---:B-1----:R-:W-:Y:S01]  /*2cb0*/  IMAD R7, R30.reuse, UR11, R31 ;  /* 0x0000000b1e077c24 */ /* 0x042fe2000f8e021f */
[----:B------:R-:W-:Y:S01]  /*2cc0*/  ULDC.64 UR24, c[0x0][0x270] ;  /* 0x00009c0000187ab9 */ /* 0x000fe20000000a00 */
[----:B------:R-:W-:Y:S01]  /*2cd0*/  IMAD.WIDE.U32 R30, R30, UR10, RZ ;  /* 0x0000000a1e1e7c25 */ /* 0x000fe2000f8e00ff */
[----:B------:R-:W-:Y:S01]  /*2ce0*/  ULDC.64 UR8, c[0x0][0x340] ;  /* 0x0000d00000087ab9 */ /* 0x000fe20000000a00 */
[----:B------:R-:W-:Y:S01]  /*2cf0*/  ULDC.64 UR10, c[0x0][0x3c0] ;  /* 0x0000f000000a7ab9 */ /* 0x000fe20000000a00 */
[----:B------:R-:W-:Y:S01]  /*2d00*/  ULDC.64 UR14, c[0x0][0x360] ;  /* 0x0000d800000e7ab9 */ /* 0x000fe20000000a00 */
[----:B------:R-:W-:Y:S01]  /*2d10*/  IMAD.IADD R25, R3, 0x1, R5 ;  /* 0x0000000103197824 */ /* 0x000fe200078e0205 */
[----:B-----5:R-:W-:Y:S01]  /*2d20*/  IADD3 R33, R31, R7, RZ ;  /* 0x000000071f217210 */ /* 0x020fe20007ffe0ff */
[----:B------:R-:W-:Y:S01]  /*2d30*/  ULDC.64 UR16, c[0x0][0x3c8] ;  /* 0x0000f20000107ab9 */ /* 0x000fe20000000a00 */
[----:B------:R-:W-:Y:S01]  /*2d40*/  ULDC.64 UR18, c[0x0][0x380] ;  /* 0x0000e00000127ab9 */ /* 0x000fe20000000a00 */
[----:B------:R-:W-:Y:S01]  /*2d50*/  ULDC.64 UR20, c[0x0][0x3d0] ;  /* 0x0000f40000147ab9 */ /* 0x000fe20000000a00 */
[----:B--2---:R-:W-:-:S12]  /*2d60*/  ULEA UR4, UR5, UR4, 0x18 ;  /* 0x0000000405047291 */ /* 0x004fd8000f8ec03f */
.L_x_9994:
[C---:B------:R-:W-:Y:S01]  /*2d70*/  LEA R0, R19.reuse, UR4, 0x2 ;  /* 0x0000000413007c11 */ /* 0x040fe2000f8e10ff */
[----:B------:R-:W-:Y:S01]  /*2d80*/  IMAD.MOV.U32 R40, RZ, RZ, R8 ;  /* 0x000000ffff287224 */ /* 0x000fe200078e0008 */
[----:B------:R-:W-:Y:S02]  /*2d90*/  SHF.R.S32.HI R20, RZ, 0x1f, R19 ;  /* 0x0000001fff147819 */ /* 0x000fe40000011413 */
[----:B------:R-:W-:Y:S01]  /*2da0*/  MOV R38, R10 ;  /* 0x0000000a00267202 */ /* 0x000fe20000000f00 */
[----:B0-----:R-:W0:Y:S01]  /*2db0*/  LDS R21, [R0+0x13c8] ;  /* 0x0013c80000157984 */ /* 0x001e220000000800 */
[----:B---3--:R-:W-:-:S03]  /*2dc0*/  IMAD.WIDE.U32 R14, R19, UR24, R40 ;  /* 0x00000018130e7c25 */ /* 0x008fc6000f8e0028 */
[----:B------:R-:W1:Y:S01]  /*2dd0*/  LDS R23, [R0+0x17c8] ;  /* 0x0017c80000177984 */ /* 0x000e620000000800 */
[C---:B------:R-:W-:Y:S02]  /*2de0*/  IMAD R6, R20.reuse, UR8, RZ ;  /* 0x0000000814067c24 */ /* 0x040fe4000f8e02ff */
[----:B------:R-:W-:Y:S02]  /*2df0*/  IMAD R16, R20, UR24, RZ ;  /* 0x0000001814107c24 */ /* 0x000fe4000f8e02ff */
        /* <DEDUP_REMOVED lines=11> */
[----:B------:R-:W-:Y:S02]  /*2eb0*/  IMAD.MOV.U32 R36, RZ, RZ, R12 ;  /* 0x000000ffff247224 */ /* 0x000fe400078e000c */
        /* <DEDUP_REMOVED lines=31> */
.L_x_9993:
[----:B------:R-:W-:Y:S05]  /*30b0*/  EXIT ;  /* 0x000000000000794d */ /* 0x000fea0003800000 */
.L_x_9995:
        /* <DEDUP_REMOVED lines=12> */
.L_x_11040:


//--------------------- .text._Z25selective_scan_bwd_kernelI32Selective_Scan_bwd_kernel_traitsILi32ELi4ELb0ELb0ELb0ELb0ELb1EN3c104HalfEfEEv12SSMParamsBwd --------------------------
	.section	.text._Z25selective_scan_bwd_kernelI32Selective_Scan_bwd_kernel_traitsILi32ELi4ELb0ELb0ELb0ELb0ELb1EN3c104HalfEfEEv12SSMParamsBwd,"ax",@progbits
	.align	128
        .global         _Z25selective_scan_bwd_kernelI32Selective_Scan_bwd_kernel_traitsILi32ELi4ELb0ELb0ELb0ELb0ELb1EN3c104HalfEfEEv12SSMParamsBwd
        .type           _Z25selective_scan_bwd_kernelI32Selective_Scan_bwd_kernel_traitsILi32ELi4ELb0ELb0ELb0ELb0ELb1EN3c104HalfEfEEv12SSMParamsBwd,@function
        .size           _Z25selective_scan_bwd_kernelI32Selective_Scan_bwd_kernel_traitsILi32ELi4ELb0ELb0ELb0ELb0ELb1EN3c104HalfEfEEv12SSMParamsBwd,(.L_x_11041 - _Z25selective_scan_bwd_kernelI32Selective_Scan_bwd_kernel_traitsILi32ELi4ELb0ELb0ELb0ELb0ELb1EN3c104HalfEfEEv12SSMParamsBwd)
        .other          _Z25selective_scan_bwd_kernelI32Selective_Scan_bwd_kernel_traitsILi32ELi4ELb0ELb0ELb0ELb0ELb1EN3c104HalfEfEEv12SSMParamsBwd,@"STO_CUDA_ENTRY STV_DEFAULT"
_Z25selective_scan_bwd_kernelI32Selective_Scan_bwd_kernel_traitsILi32ELi4ELb0ELb0ELb0ELb0ELb1EN3c104HalfEfEEv12SSMParamsBwd:
.text._Z25selective_scan_bwd_kernelI32Selective_Scan_bwd_kernel_traitsILi32ELi4ELb0ELb0ELb0ELb0ELb1EN3c104HalfEfEEv12SSMParamsBwd:
        /* <DEDUP_REMOVED lines=36> */
[----:B------:R2:W5:Y:S01]  /*0240*/  @P1 LDG.E R50, desc[UR14][R4.64] ;  /* 0x0000000e04321981 */ /* 0x000562000c1e1900 */
[----:B------:R-:W-:Y:S02]  /*0250*/  UIMAD.WIDE.U32 UR6, UR16, UR10, URZ ;  /* 0x0000000a100672a5 */ /* 0x000fe4000f8e003f */
[----:B------:R-:W-:Y:S01]  /*0260*/  UIMAD UR10, UR16, UR11, UR9 ;  /* 0x0000000b100a72a4 */ /* 0x000fe2000f8e0209 */
[----:B------:R-:W2:Y:S01]  /*0270*/  @P0 LDC R22, c[0x0][0x214] ;  /* 0x00008500ff160b82 */ /* 0x000ea20000000800 */
[----:B------:R-:W-:Y:S02]  /*0280*/  UIADD3 UR5, UR5, UR8, URZ ;  /* 0x0000000805057290 */ /* 0x000fe4000fffe03f */
[----:B------:R-:W-:-:S02]  /*0290*/  UIMAD UR11, UR17, UR12, URZ ;  /* 0x0000000c110b72a4 */ /* 0x000fc4000f8e023f */
[----:B------:R-:W-:Y:S02]  /*02a0*/  UIMAD.WIDE.U32 UR8, UR16, UR12, URZ ;  /* 0x0000000c100872a5 */ /* 0x000fe4000f8e003f */
[----:B------:R-:W-:Y:S01]  /*02b0*/  UIMAD UR11, UR16, UR13, UR11 ;  /* 0x0000000d100b72a4 */ /* 0x000fe2000f8e020b */
[----:B------:R-:W-:Y:S01]  /*02c0*/  IMAD.WIDE.U32 R2, R55, R6, UR4 ;  /* 0x0000000437027e25 */ /* 0x000fe2000f8e0006 */
[----:B------:R-:W2:Y:S01]  /*02d0*/  LDC.64 R48, c[0x0][0x2f0] ;  /* 0x0000bc00ff307b82 */ /* 0x000ea20000000a00 */
[----:B------:R-:W-:Y:S01]  /*02e0*/  UIADD3 UR7, UR7, UR10, URZ ;  /* 0x0000000a07077290 */ /* 0x000fe2000fffe03f */
[----:B-1----:R-:W-:Y:S01]  /*02f0*/  LEA R9, R23, 0xffffff80, 0x7 ;  /* 0xffffff8017097811 */ /* 0x002fe200078e38ff */
[----:B------:R-:W-:Y:S01]  /*0300*/  UIADD3 UR9, UR9, UR11, URZ ;  /* 0x0000000b09097290 */ /* 0x000fe2000fffe03f */
[----:B----4-:R-:W-:Y:S01]  /*0310*/  ISETP.NE.U32.AND P1, PT, R18, RZ, PT ;  /* 0x000000ff1200720c */ /* 0x010fe20003f25070 */
[----:B------:R-:W-:-:S03]  /*0320*/  IMAD R0, R55, R7, R0 ;  /* 0x0000000737007224 */ /* 0x000fc600078e0200 */
[----:B------:R-:W1:Y:S01]  /*0330*/  LDC.64 R40, c[0x0][0x3b8] ;  /* 0x0000ee00ff287b82 */ /* 0x000e620000000a00 */
[----:B0-----:R-:W-:Y:S01]  /*0340*/  ISETP.NE.U32.AND P2, PT, R20, RZ, PT ;  /* 0x000000ff1400720c */ /* 0x001fe20003f45070 */
[-C--:B---3--:R-:W-:Y:S01]  /*0350*/  IMAD R8, R52, R14.reuse, RZ ;  /* 0x0000000e34087224 */ /* 0x088fe200078e02ff */
[----:B------:R-:W-:Y:S01]  /*0360*/  SHF.R.S32.HI R11, RZ, 0x1f, R9 ;  /* 0x0000001fff0b7819 */ /* 0x000fe20000011409 */
[----:B--2---:R-:W-:Y:S01]  /*0370*/  IMAD.WIDE.U32 R4, R55, R14, UR6 ;  /* 0x0000000637047e25 */ /* 0x004fe2000f8e000e */
[----:B------:R-:W-:-:S03]  /*0380*/  IADD3 R45, P3, R9, R2, RZ ;  /* 0x00000002092d7210 */ /* 0x000fc60007f7e0ff */
[----:B------:R-:W0:Y:S01]  /*0390*/  @P0 LDC R25, c[0x0][0x21c] ;  /* 0x00008700ff190b82 */ /* 0x000e220000000800 */
[----:B------:R-:W-:Y:S01]  /*03a0*/  ISETP.NE.AND.EX P1, PT, R19, RZ, PT, P1 ;  /* 0x000000ff1300720c */ /* 0x000fe20003f25310 */
[----:B------:R-:W-:-:S06]  /*03b0*/  IMAD R10, R52, R16, RZ ;  /* 0x00000010340a7224 */ /* 0x000fcc00078e02ff */
[----:B------:R-:W2:Y:S01]  /*03c0*/  LDC.64 R26, c[0x0][0x2f8] ;  /* 0x0000be00ff1a7b82 */ /* 0x000ea20000000a00 */
[----:B------:R-:W-:Y:S01]  /*03d0*/  ISETP.NE.AND.EX P2, PT, R21, RZ, PT, P2 ;  /* 0x000000ff1500720c */ /* 0x000fe20003f45320 */
[----:B------:R-:W-:Y:S01]  /*03e0*/  IMAD.WIDE.U32 R6, R55, R16, UR8 ;  /* 0x0000000837067e25 */ /* 0x000fe2000f8e0010 */
[----:B------:R-:W-:-:S05]  /*03f0*/  IADD3.X R2, R11, R3, R0, P3, !PT ;  /* 0x000000030b027210 */ /* 0x000fca0001ffe400 */
        /* <DEDUP_REMOVED lines=8> */
[----:B------:R-:W-:Y:S01]  /*0480*/  @P0 IMAD R0, R22, UR16, R55 ;  /* 0x0000001016000c24 */ /* 0x000fe2000f8e0237 */
[----:B------:R-:W-:-:S02]  /*0490*/  MOV R10, RZ ;  /* 0x000000ff000a7202 */ /* 0x000fc40000000f00 */
[----:B------:R-:W-:Y:S02]  /*04a0*/  IADD3.X R6, R11, R7, R3, P4, !PT ;  /* 0x000000070b067210 */ /* 0x000fe400027fe403 */
[C---:B------:R-:W-:Y:S01]  /*04b0*/  @P1 LEA R10, P4, R55.reuse, R18, 0x2 ;  /* 0x00000012370a1211 */ /* 0x040fe200078810ff */
[----:B------:R-:W-:Y:S01]  /*04c0*/  IMAD.MOV.U32 R11, RZ, RZ, RZ ;  /* 0x000000ffff0b7224 */ /* 0x000fe200078e00ff */
[C---:B------:R-:W-:Y:S01]  /*04d0*/  @P2 LEA R8, P5, R55.reuse, R20, 0x2 ;  /* 0x0000001437082211 */ /* 0x040fe200078a10ff */
[----:B------:R-:W-:Y:S01]  /*04e0*/  @P0 IMAD R0, R0, R23, RZ ;  /* 0x0000001700000224 */ /* 0x000fe200078e02ff */
[----:B------:R-:W-:Y:S02]  /*04f0*/  @P1 LEA.HI.X R11, R55, R19, R52, 0x2, P4 ;  /* 0x00000013370b1211 */ /* 0x000fe400020f1434 */
[----:B------:R-:W-:Y:S01]  /*0500*/  LEA R48, P1, R45, R48, 0x1 ;  /* 0x000000302d307211 */ /* 0x000fe200078208ff */
[----:B0-----:R-:W-:Y:S01]  /*0510*/  @P0 IMAD R3, R0, R25, RZ ;  /* 0x0000001900030224 */ /* 0x001fe200078e02ff */
[----:B------:R-:W-:-:S02]  /*0520*/  MOV R5, RZ ;  /* 0x000000ff00057202 */ /* 0x000fc40000000f00 */
[----:B------:R-:W-:Y:S02]  /*0530*/  @P2 LEA.HI.X R5, R55, R21, R52, 0x2, P5 ;  /* 0x0000001537052211 */ /* 0x000fe400028f1434 */
[----:B-1----:R-:W-:Y:S02]  /*0540*/  LEA R42, P4, R9, R40, 0x1 ;  /* 0x00000028092a7211 */ /* 0x002fe400078808ff */
[----:B--2---:R-:W-:Y:S02]  /*0550*/  LEA R44, P2, R43, R26, 0x1 ;  /* 0x0000001a2b2c7211 */ /* 0x004fe400078408ff */
[----:B------:R-:W-:Y:S01]  /*0560*/  LEA.HI.X R45, R45, R49, R2, 0x1, P1 ;  /* 0x000000312d2d7211 */ /* 0x000fe200008f0c02 */
[----:B------:R-:W-:Y:S01]  /*0570*/  HFMA2.MMA R49, -RZ, RZ, 0, 0 ;  /* 0x00000000ff317435 */ /* 0x000fe200000001ff */
[----:B---3--:R-:W-:Y:S01]  /*0580*/  @P0 IMAD.WIDE R12, R3, 0x8, R12 ;  /* 0x00000008030c0825 */ /* 0x008fe200078e020c */
[----:B------:R-:W-:Y:S02]  /*0590*/  LEA.HI.X R41, R9, R41, R6, 0x1, P4 ;  /* 0x0000002909297211 */ /* 0x000fe400020f0c06 */
[----:B------:R-:W-:-:S02]  /*05a0*/  @!P0 CS2R R12, SRZ ;  /* 0x00000000000c8805 */ /* 0x000fc4000001ff00 */
[----:B------:R-:W-:Y:S02]  /*05b0*/  LEA.HI.X R43, R43, R27, R4, 0x1, P2 ;  /* 0x0000001b2b2b7211 */ /* 0x000fe400010f0c04 */
        /* <DEDUP_REMOVED lines=11> */
[C---:B0-----:R-:W-:Y:S01]  /*0670*/  IMAD.SHL.U32 R0, R47.reuse, 0x4, RZ ;  /* 0x000000042f007824 */ /* 0x041fe200078e00ff */
[----:B------:R-:W-:-:S04]  /*0680*/  LOP3.LUT R85, R47, 0x1f, RZ, 0xc0, !PT ;  /* 0x0000001f2f557812 */ /* 0x000fc800078ec0ff */
[----:B------:R-:W-:-:S04]  /*0690*/  LOP3.LUT R0, R0, 0xffffff80, RZ, 0xc0, !PT ;  /* 0xffffff8000007812 */ /* 0x000fc800078ec0ff */
[----:B------:R-:W-:-:S04]  /*06a0*/  LOP3.LUT R40, R0, 0x1f, R47, 0xf8, !PT ;  /* 0x0000001f00287812 */ /* 0x000fc800078ef82f */
[----:B------:R-:W-:Y:S02]  /*06b0*/  SHF.R.S32.HI R39, RZ, 0x1f, R40 ;  /* 0x0000001fff277819 */ /* 0x000fe40000011428 */
[C---:B------:R-:W-:Y:S02]  /*06c0*/  LOP3.LUT R38, R40.reuse, 0x20, RZ, 0xfc, !PT ;  /* 0x0000002028267812 */ /* 0x040fe400078efcff */
[C---:B------:R-:W-:Y:S02]  /*06d0*/  LOP3.LUT R37, R40.reuse, 0x40, RZ, 0xfc, !PT ;  /* 0x0000004028257812 */ /* 0x040fe400078efcff */
[----:B--2---:R-:W-:-:S07]  /*06e0*/  LOP3.LUT R36, R40, 0x60, RZ, 0xfc, !PT ;  /* 0x0000006028247812 */ /* 0x004fce00078efcff */
.L_x_10012:
[----:B------:R-:W-:Y:S01]  /*06f0*/  BAR.SYNC.DEFER_BLOCKING 0x0 ;  /* 0x0000000000007b1d */ /* 0x000fe20000010000 */
[----:B---3--:R-:W-:Y:S02]  /*0700*/  LEA R6, R46, 0xffffff80, 0x7 ;  /* 0xffffff802e067811 */ /* 0x008fe400078e38ff */
[C---:B------:R-:W-:Y:S02]  /*0710*/  SHF.L.U32 R35, R40.reuse, 0x1, RZ ;  /* 0x0000000128237819 */ /* 0x040fe400000006ff */
[----:B------:R-:W-:Y:S01]  /*0720*/  SHF.L.U64.HI R34, R40, 0x1, R39 ;  /* 0x0000000128227819 */ /* 0x000fe20000010227 */
[----:B------:R-:W-:Y:S01]  /*0730*/  ULDC UR6, c[0x0][0x218] ;  /* 0x0000860000067ab9 */ /* 0x000fe20000000800 */
[----:B0-----:R-:W-:Y:S01]  /*0740*/  IADD3 R2, P4, R48, R35, RZ ;  /* 0x0000002330027210 */ /* 0x001fe20007f9e0ff */
[----:B------:R-:W-:Y:S01]  /*0750*/  ULDC.64 UR8, c[0x0][0x2a8] ;  /* 0x0000aa0000087ab9 */ /* 0x000fe20000000a00 */
[----:B------:R-:W-:Y:S01]  /*0760*/  IADD3 R15, -R6, UR6, RZ ;  /* 0x00000006060f7c10 */ /* 0x000fe2000fffe1ff */
[----:B------:R-:W-:Y:S01]  /*0770*/  ULDC UR6, c[0x0][0x224] ;  /* 0x0000890000067ab9 */ /* 0x000fe20000000800 */
[----:B------:R-:W-:Y:S01]  /*0780*/  PRMT R0, RZ, 0x7610, R0 ;  /* 0x00007610ff007816 */ /* 0x000fe20000000000 */
[----:B------:R-:W-:Y:S01]  /*0790*/  IMAD.X R3, R45, 0x1, R34, P4 ;  /* 0x000000012d037824 */ /* 0x000fe200020e0622 */
[-C--:B------:R-:W-:Y:S01]  /*07a0*/  ISETP.GE.AND P0, PT, R40, R15.reuse, PT ;  /* 0x0000000f2800720c */ /* 0x080fe20003f06270 */
[----:B------:R-:W0:Y:S01]  /*07b0*/  LDC.64 R28, c[0x0][0x2b0] ;  /* 0x0000ac00ff1c7b82 */ /* 0x000e220000000a00 */
[----:B------:R-:W-:-:S02]  /*07c0*/  ISETP.GE.AND P1, PT, R38, R15, PT ;  /* 0x0000000f2600720c */ /* 0x000fc40003f26270 */
        /* <DEDUP_REMOVED lines=9> */
[----:B------:R-:W-:-:S02]  /*0860*/  LEA R33, R87, UR5, 0x1 ;  /* 0x0000000557217c11 */ /* 0x000fc4000f8e08ff */
[----:B------:R-:W-:Y:S02]  /*0870*/  LEA R32, R87, UR5, 0x3 ;  /* 0x0000000557207c11 */ /* 0x000fe4000f8e18ff */
[----:B------:R-:W-:Y:S02]  /*0880*/  IADD3 R4, P0, R44, R35, RZ ;  /* 0x000000232c047210 */ /* 0x000fe40007f1e0ff */
[-C--:B------:R-:W-:Y:S02]  /*0890*/  ISETP.GE.AND P1, PT, R38, R15.reuse, PT ;  /* 0x0000000f2600720c */ /* 0x080fe40003f26270 */
[----:B------:R-:W-:Y:S02]  /*08a0*/  IADD3.X R5, R43, R34, RZ, P0, !PT ;  /* 0x000000222b057210 */ /* 0x000fe400007fe4ff */
[-C--:B------:R-:W-:Y:S02]  /*08b0*/  ISETP.GE.AND P0, PT, R40, R15.reuse, PT ;  /* 0x0000000f2800720c */ /* 0x080fe40003f06270 */
[----:B------:R-:W-:-:S02]  /*08c0*/  ISETP.GE.AND P2, PT, R37, R15, PT ;  /* 0x0000000f2500720c */ /* 0x000fc40003f46270 */
[----:B------:R-:W-:Y:S02]  /*08d0*/  ISETP.GE.AND P3, PT, R36, R15, PT ;  /* 0x0000000f2400720c */ /* 0x000fe40003f66270 */
[----:B------:R-:W-:Y:S02]  /*08e0*/  PRMT R20, RZ, 0x7610, R20 ;  /* 0x00007610ff147816 */ /* 0x000fe40000000014 */
[----:B------:R-:W-:Y:S02]  /*08f0*/  PRMT R22, RZ, 0x7610, R22 ;  /* 0x00007610ff167816 */ /* 0x000fe40000000016 */
[----:B------:R-:W-:Y:S02]  /*0900*/  PRMT R24, RZ, 0x7610, R24 ;  /* 0x00007610ff187816 */ /* 0x000fe40000000018 */
[----:B------:R-:W-:Y:S01]  /*0910*/  PRMT R26, RZ, 0x7610, R26 ;  /* 0x00007610ff1a7816 */ /* 0x000fe2000000001a */
[----:B--2---:R1:W-:Y:S04]  /*0920*/  STS.U16 [R33], R0 ;  /* 0x0000000021007388 */ /* 0x0043e80000000400 */
[----:B---3--:R-:W-:Y:S04]  /*0930*/  STS.U16 [R33+0x40], R14 ;  /* 0x0000400e21007388 */ /* 0x008fe80000000400 */
[----:B----4-:R2:W-:Y:S04]  /*0940*/  STS.U16 [R33+0x80], R16 ;  /* 0x0000801021007388 */ /* 0x0105e80000000400 */
[----:B------:R3:W-:Y:S01]  /*0950*/  STS.U16 [R33+0xc0], R18 ;  /* 0x0000c01221007388 */ /* 0x0007e20000000400 */
[----:B------:R-:W-:-:S03]  /*0960*/  NOP ;  /* 0x0000000000007918 */ /* 0x000fc60000000000 */
[----:B------:R-:W-:Y:S01]  /*0970*/  LDS.64 R70, [R32] ;  /* 0x0000000020467984 */ /* 0x000fe20000000a00 */
[----:B-1----:R-:W-:Y:S01]  /*0980*/  PRMT R0, RZ, 0x7610, R0 ;  /* 0x00007610ff007816 */ /* 0x002fe20000000000 */
[----:B--2---:R-:W1:Y:S08]  /*0990*/  LDC.64 R16, c[0x0][0x2a0] ;  /* 0x0000a800ff107b82 */ /* 0x004e700000000a00 */
[----:B------:R-:W-:Y:S06]  /*09a0*/  BAR.SYNC.DEFER_BLOCKING 0x0 ;  /* 0x0000000000007b1d */ /* 0x000fec0000010000 */
[----:B------:R-:W2:Y:S04]  /*09b0*/  @!P0 LDG.E.U16 R20, desc[UR14][R4.64] ;  /* 0x0000000e04148981 */ /* 0x000ea8000c1e1500 */
[----:B------:R-:W4:Y:S04]  /*09c0*/  @!P1 LDG.E.U16 R22, desc[UR14][R4.64+0x40] ;  /* 0x0000400e04169981 */ /* 0x000f28000c1e1500 */
[----:B------:R-:W4:Y:S04]  /*09d0*/  @!P2 LDG.E.U16 R24, desc[UR14][R4.64+0x80] ;  /* 0x0000800e0418a981 */ /* 0x000f28000c1e1500 */
[----:B------:R-:W4:Y:S01]  /*09e0*/  @!P3 LDG.E.U16 R26, desc[UR14][R4.64+0xc0] ;  /* 0x0000c00e041ab981 */ /* 0x000f22000c1e1500 */
[----:B---3--:R-:W-:-:S02]  /*09f0*/  IADD3 R18, P0, R42, R35, RZ ;  /* 0x000000232a127210 */ /* 0x008fc40007f1e0ff */
[-C--:B------:R-:W-:Y:S02]  /*0a00*/  ISETP.GE.AND P1, PT, R38, R15.reuse, PT ;  /* 0x0000000f2600720c */ /* 0x080fe40003f26270 */
[----:B------:R-:W-:Y:S02]  /*0a10*/  IADD3.X R19, R41, R34, RZ, P0, !PT ;  /* 0x0000002229137210 */ /* 0x000fe400007fe4ff */
[----:B------:R-:W-:Y:S02]  /*0a20*/  ISETP.GE.AND P0, PT, R40, R15, PT ;  /* 0x0000000f2800720c */ /* 0x000fe40003f06270 */
[----:B------:R-:W-:Y:S01]  /*0a30*/  PRMT R14, RZ, 0x7610, R14 ;  /* 0x00007610ff0e7816 */ /* 0x000fe2000000000e */
[----:B--2---:R2:W-:Y:S04]  /*0a40*/  STS.U16 [R33], R20 ;  /* 0x0000001421007388 */ /* 0x0045e80000000400 */
[----:B----4-:R-:W-:Y:S04]  /*0a50*/  STS.U16 [R33+0x40], R22 ;  /* 0x0000401621007388 */ /* 0x010fe80000000400 */
[----:B------:R3:W-:Y:S04]  /*0a60*/  STS.U16 [R33+0x80], R24 ;  /* 0x0000801821007388 */ /* 0x0007e80000000400 */
[----:B------:R4:W-:Y:S01]  /*0a70*/  STS.U16 [R33+0xc0], R26 ;  /* 0x0000c01a21007388 */ /* 0x0009e20000000400 */
[----:B------:R-:W-:-:S03]  /*0a80*/  NOP ;  /* 0x0000000000007918 */ /* 0x000fc60000000000 */
[----:B------:R-:W-:Y:S01]  /*0a90*/  LDS.64 R2, [R32] ;  /* 0x0000000020027984 */ /* 0x000fe20000000a00 */
[----:B------:R-:W-:Y:S01]  /*0aa0*/  BAR.SYNC.DEFER_BLOCKING 0x0 ;  /* 0x0000000000007b1d */ /* 0x000fe20000010000 */
[----:B--2---:R-:W-:Y:S02]  /*0ab0*/  PRMT R20, RZ, 0x7610, R20 ;  /* 0x00007610ff147816 */ /* 0x004fe40000000014 */
[----:B---3--:R-:W-:-:S03]  /*0ac0*/  PRMT R24, RZ, 0x7610, R24 ;  /* 0x00007610ff187816 */ /* 0x008fc60000000018 */
[----:B------:R-:W2:Y:S01]  /*0ad0*/  @!P0 LDG.E.U16 R0, desc[UR14][R18.64] ;  /* 0x0000000e12008981 */ /* 0x000ea2000c1e1500 */
[----:B------:R-:W-:-:S03]  /*0ae0*/  ISETP.GE.AND P0, PT, R37, R15, PT ;  /* 0x0000000f2500720c */ /* 0x000fc60003f06270 */
[----:B------:R-:W3:Y:S01]  /*0af0*/  @!P1 LDG.E.U16 R14, desc[UR14][R18.64+0x40] ;  /* 0x0000400e120e9981 */ /* 0x000ee2000c1e1500 */
[----:B------:R-:W-:-:S09]  /*0b00*/  ISETP.GE.AND P1, PT, R36, R15, PT ;  /* 0x0000000f2400720c */ /* 0x000fd20003f26270 */
[----:B------:R-:W3:Y:S04]  /*0b10*/  @!P0 LDG.E.U16 R20, desc[UR14][R18.64+0x80] ;  /* 0x0000800e12148981 */ /* 0x000ee8000c1e1500 */
[----:B------:R0:W3:Y:S01]  /*0b20*/  @!P1 LDG.E.U16 R24, desc[UR14][R18.64+0xc0] ;  /* 0x0000c00e12189981 */ /* 0x0000e2000c1e1500 */
[----:B------:R-:W-:Y:S01]  /*0b30*/  ISETP.GE.AND P0, PT, R40, R15, PT ;  /* 0x0000000f2800720c */ /* 0x000fe20003f06270 */
[----:B-1----:R-:W-:Y:S01]  /*0b40*/  IMAD R4, R16, UR17, RZ ;  /* 0x0000001110047c24 */ /* 0x002fe2000f8e02ff */
[----:B------:R-:W-:Y:S01]  /*0b50*/  SHF.R.S32.HI R7, RZ, 0x1f, R6 ;  /* 0x0000001fff077819 */ /* 0x000fe20000011406 */
[----:B------:R-:W-:Y:S02]  /*0b60*/  ULEA UR6, UR6, UR4, 0x7 ;  /* 0x0000000406067291 */ /* 0x000fe4000f8e383f */
[----:B------:R-:W-:-:S02]  /*0b70*/  IMAD R21, R17, UR16, R4 ;  /* 0x0000001011157c24 */ /* 0x000fc4000f8e0204 */
[----:B------:R-:W-:Y:S01]  /*0b80*/  IMAD.WIDE.U32 R4, R16, UR16, RZ ;  /* 0x0000001010047c25 */ /* 0x000fe2000f8e00ff */
[----:B------:R-:W-:-:S03]  /*0b90*/  USHF.R.S32.HI UR12, URZ, 0x1f, UR6 ;  /* 0x0000001f3f0c7899 */ /* 0x000fc60008011406 */
[----:B0-----:R-:W-:Y:S01]  /*0ba0*/  IMAD R18, R52, UR8, RZ ;  /* 0x0000000834127c24 */ /* 0x001fe2000f8e02ff */
[----:B------:R-:W-:Y:S01]  /*0bb0*/  IADD3 R5, R5, R21, RZ ;  /* 0x0000001505057210 */ /* 0x000fe20007ffe0ff */
[----:B------:R-:W-:-:S04]  /*0bc0*/  @!P0 IMAD.WIDE.U32 R16, R16, UR16, R6 ;  /* 0x0000001010108c25 */ /* 0x000fc8000f8e0006 */
[----:B------:R-:W-:Y:S02]  /*0bd0*/  @!P0 IMAD.IADD R17, R21, 0x1, R17 ;  /* 0x0000000115118824 */ /* 0x000fe400078e0211 */
[C---:B------:R-:W-:Y:S02]  /*0be0*/  IMAD R23, R55.reuse, UR9, R18 ;  /* 0x0000000937177c24 */ /* 0x040fe4000f8e0212 */
[----:B------:R-:W-:-:S04]  /*0bf0*/  IMAD.WIDE.U32 R18, R55, UR8, R4 ;  /* 0x0000000837127c25 */ /* 0x000fc8000f8e0004 */
[----:B------:R-:W-:Y:S01]  /*0c00*/  @!P0 IMAD.WIDE.U32 R4, R55, UR8, R16 ;  /* 0x0000000837048c25 */ /* 0x000fe2000f8e0010 */
[----:B------:R-:W-:Y:S01]  /*0c10*/  IADD3 R17, P2, R40, -0x60, RZ ;  /* 0xffffffa028117810 */ /* 0x000fe20007f5e0ff */
[----:B------:R-:W-:Y:S01]  /*0c20*/  ULDC.64 UR8, c[0x0][0x318] ;  /* 0x0000c60000087ab9 */ /* 0x000fe20000000a00 */
[----:B------:R-:W-:Y:S02]  /*0c30*/  IADD3 R21, P3, R18, UR6, RZ ;  /* 0x0000000612157c10 */ /* 0x000fe4000ff7e0ff */
[----:B------:R-:W-:Y:S02]  /*0c40*/  @!P0 IADD3 R16, P1, R40, R4, RZ ;  /* 0x0000000428108210 */ /* 0x000fe40007f3e0ff */
[----:B------:R-:W-:Y:S02]  /*0c50*/  IADD3.X R4, R23, UR12, R19, P3, !PT ;  /* 0x0000000c17047c10 */ /* 0x000fe40009ffe413 */
[----:B------:R-:W-:Y:S02]  /*0c60*/  @!P0 IADD3.X R5, R39, R5, R23, P1, !PT ;  /* 0x0000000527058210 */ /* 0x000fe40000ffe417 */
[----:B------:R-:W-:-:S02]  /*0c70*/  @!P0 LEA R18, P1, R16, UR8, 0x1 ;  /* 0x0000000810128c11 */ /* 0x000fc4000f8208ff */
[-C--:B------:R-:W-:Y:S02]  /*0c80*/  ISETP.GE.AND P3, PT, R38, R15.reuse, PT ;  /* 0x0000000f2600720c */ /* 0x080fe40003f66270 */
[----:B------:R-:W-:Y:S02]  /*0c90*/  @!P0 LEA.HI.X R19, R16, UR9, R5, 0x1, P1 ;  /* 0x0000000910138c11 */ /* 0x000fe400088f0c05 */
[----:B------:R-:W-:Y:S02]  /*0ca0*/  ISETP.GE.AND P1, PT, R36, R15, PT ;  /* 0x0000000f2400720c */ /* 0x000fe40003f26270 */
[----:B------:R-:W-:Y:S02]  /*0cb0*/  PRMT R16, RZ, 0x7610, R16 ;  /* 0x00007610ff107816 */ /* 0x000fe40000000010 */
[----:B----4-:R-:W-:Y:S01]  /*0cc0*/  PRMT R26, RZ, 0x7610, R26 ;  /* 0x00007610ff1a7816 */ /* 0x010fe2000000001a */
[----:B--2---:R-:W-:Y:S04]  /*0cd0*/  STS.U16 [R33], R0 ;  /* 0x0000000021007388 */ /* 0x004fe80000000400 */
[----:B---3--:R0:W-:Y:S02]  /*0ce0*/  STS.U16 [R33+0x40], R14 ;  /* 0x0000400e21007388 */ /* 0x0081e40000000400 */
[----:B0-----:R-:W-:-:S02]  /*0cf0*/  IADD3.X R14, R39, -0x1, RZ, P2, !PT ;  /* 0xffffffff270e7810 */ /* 0x001fc400017fe4ff */
[----:B------:R-:W-:Y:S01]  /*0d00*/  STS.U16 [R33+0x80], R20 ;  /* 0x0000801421007388 */ /* 0x000fe20000000400 */
[----:B------:R-:W-:-:S03]  /*0d10*/  LEA R22, P2, R17, UR8, 0x1 ;  /* 0x0000000811167c11 */ /* 0x000fc6000f8408ff */
[----:B------:R0:W-:Y:S01]  /*0d20*/  STS.U16 [R33+0xc0], R24 ;  /* 0x0000c01821007388 */ /* 0x0001e20000000400 */
[----:B------:R-:W-:Y:S01]  /*0d30*/  LEA.HI.X R0, R17, UR9, R14, 0x1, P2 ;  /* 0x0000000911007c11 */ /* 0x000fe200090f0c0e */
[----:B------:R-:W-:Y:S01]  /*0d40*/  ULDC.64 UR8, c[0x0][0x2b8] ;  /* 0x0000ae0000087ab9 */ /* 0x000fe20000000a00 */
[----:B------:R-:W-:-:S04]  /*0d50*/  LEA R22, P2, R21, R22, 0x1 ;  /* 0x0000001615167211 */ /* 0x000fc800078408ff */
[----:B------:R-:W-:Y:S01]  /*0d60*/  LEA.HI.X R23, R21, R0, R4, 0x1, P2 ;  /* 0x0000000015177211 */ /* 0x000fe200010f0c04 */
[----:B------:R-:W-:Y:S01]  /*0d70*/  NOP ;  /* 0x0000000000007918 */ /* 0x000fe20000000000 */
[----:B------:R-:W-:Y:S01]  /*0d80*/  LDS.64 R4, [R32] ;  /* 0x0000000020047984 */ /* 0x000fe20000000a00 */
[----:B------:R-:W-:Y:S01]  /*0d90*/  PRMT R0, RZ, 0x7610, R0 ;  /* 0x00007610ff007816 */ /* 0x000fe20000000000 */
[----:B------:R-:W-:Y:S01]  /*0da0*/  BAR.SYNC.DEFER_BLOCKING 0x0 ;  /* 0x0000000000007b1d */ /* 0x000fe20000010000 */
[----:B------:R-:W-:Y:S02]  /*0db0*/  ISETP.GE.AND P2, PT, R37, R15, PT ;  /* 0x0000000f2500720c */ /* 0x000fe40003f46270 */
[----:B0-----:R-:W-:-:S03]  /*0dc0*/  PRMT R24, RZ, 0x7610, R24 ;  /* 0x00007610ff187816 */ /* 0x001fc60000000018 */
[----:B------:R0:W2:Y:S04]  /*0dd0*/  @!P0 LDG.E.U16 R0, desc[UR14][R18.64] ;  /* 0x0000000e12008981 */ /* 0x0000a8000c1e1500 */
[----:B------:R-:W3:Y:S04]  /*0de0*/  @!P3 LDG.E.U16 R16, desc[UR14][R22.64] ;  /* 0x0000000e1610b981 */ /* 0x000ee8000c1e1500 */
[----:B------:R-:W4:Y:S04]  /*0df0*/  @!P2 LDG.E.U16 R24, desc[UR14][R22.64+0x40] ;  /* 0x0000400e1618a981 */ /* 0x000f28000c1e1500 */
[----:B------:R1:W4:Y:S01]  /*0e00*/  @!P1 LDG.E.U16 R26, desc[UR14][R22.64+0x80] ;  /* 0x0000800e161a9981 */ /* 0x000322000c1e1500 */
[C---:B------:R-:W-:Y:S01]  /*0e10*/  IMAD R20, R28.reuse, UR17, RZ ;  /* 0x000000111c147c24 */ /* 0x040fe2000f8e02ff */
[----:B------:R-:W-:Y:S01]  /*0e20*/  @!P0 MOV R21, R7 ;  /* 0x0000000700158202 */ /* 0x000fe20000000f00 */
[----:B0-----:R-:W-:-:S04]  /*0e30*/  IMAD.WIDE.U32 R18, R28, UR16, RZ ;  /* 0x000000101c127c25 */ /* 0x001fc8000f8e00ff */
[----:B------:R-:W-:Y:S01]  /*0e40*/  IMAD R25, R29, UR16, R20 ;  /* 0x000000101d197c24 */ /* 0x000fe2000f8e0214 */
[----:B------:R-:W-:-:S04]  /*0e50*/  @!P0 MOV R20, R6 ;  /* 0x0000000600148202 */ /* 0x000fc80000000f00 */
[----:B------:R-:W-:Y:S01]  /*0e60*/  IADD3 R19, R19, R25, RZ ;  /* 0x0000001913137210 */ /* 0x000fe20007ffe0ff */
[----:B------:R-:W-:-:S04]  /*0e70*/  @!P0 IMAD.WIDE.U32 R20, R28, UR16, R20 ;  /* 0x000000101c148c25 */ /* 0x000fc8000f8e0014 */
[----:B------:R-:W-:Y:S02]  /*0e80*/  @!P0 IMAD.IADD R21, R25, 0x1, R21 ;  /* 0x0000000119158824 */ /* 0x000fe400078e0215 */
[----:B------:R-:W-:Y:S02]  /*0e90*/  IMAD R28, R52, UR8, RZ ;  /* 0x00000008341c7c24 */ /* 0x000fe4000f8e02ff */
[----:B-1----:R-:W-:-:S04]  /*0ea0*/  IMAD.WIDE.U32 R22, R55, UR8, R18 ;  /* 0x0000000837167c25 */ /* 0x002fc8000f8e0012 */
[----:B------:R-:W-:Y:S01]  /*0eb0*/  @!P0 IMAD.WIDE.U32 R18, R55, UR8, R20 ;  /* 0x0000000837128c25 */ /* 0x000fe2000f8e0014 */
[----:B------:R-:W-:-:S03]  /*0ec0*/  IADD3 R22, P6, R22, UR6, RZ ;  /* 0x0000000616167c10 */ /* 0x000fc6000ffde0ff */
[----:B------:R-:W-:Y:S01]  /*0ed0*/  IMAD R21, R55, UR9, R28 ;  /* 0x0000000937157c24 */ /* 0x000fe2000f8e021c */
[----:B------:R-:W-:Y:S01]  /*0ee0*/  ULDC.64 UR8, c[0x0][0x308] ;  /* 0x0000c20000087ab9 */ /* 0x000fe20000000a00 */
[----:B------:R-:W-:Y:S02]  /*0ef0*/  @!P0 IADD3 R25, P5, R40, R18, RZ ;  /* 0x0000001228198210 */ /* 0x000fe40007fbe0ff */
[----:B------:R-:W-:Y:S02]  /*0f00*/  LEA R20, P4, R17, UR8, 0x1 ;  /* 0x0000000811147c11 */ /* 0x000fe4000f8808ff */
[----:B------:R-:W-:Y:S02]  /*0f10*/  IADD3.X R23, R21, UR12, R23, P6, !PT ;  /* 0x0000000c15177c10 */ /* 0x000fe4000b7fe417 */
[----:B------:R-:W-:Y:S02]  /*0f20*/  @!P0 IADD3.X R28, R39, R19, R21, P5, !PT ;  /* 0x00000013271c8210 */ /* 0x000fe40002ffe415 */
[----:B------:R-:W-:-:S02]  /*0f30*/  LEA.HI.X R21, R17, UR9, R14, 0x1, P4 ;  /* 0x0000000911157c11 */ /* 0x000fc4000a0f0c0e */
[C---:B------:R-:W-:Y:S02]  /*0f40*/  @!P0 LEA R18, P5, R25.reuse, UR8, 0x1 ;  /* 0x0000000819128c11 */ /* 0x040fe4000f8a08ff */
[C---:B------:R-:W-:Y:S02]  /*0f50*/  LEA R20, P4, R22.reuse, R20, 0x1 ;  /* 0x0000001416147211 */ /* 0x040fe400078808ff */
[----:B------:R-:W-:Y:S02]  /*0f60*/  @!P0 LEA.HI.X R19, R25, UR9, R28, 0x1, P5 ;  /* 0x0000000919138c11 */ /* 0x000fe4000a8f0c1c */
[----:B------:R-:W-:Y:S02]  /*0f70*/  LEA.HI.X R21, R22, R21, R23, 0x1, P4 ;  /* 0x0000001516157211 */ /* 0x000fe400020f0c17 */
[----:B------:R-:W-:Y:S02]  /*0f80*/  PRMT R22, RZ, 0x7610, R22 ;  /* 0x00007610ff167816 */ /* 0x000fe40000000016 */
[----:B------:R-:W-:-:S02]  /*0f90*/  PRMT R28, RZ, 0x7610, R28 ;  /* 0x00007610ff1c7816 */ /* 0x000fc4000000001c */
[----:B------:R-:W-:Y:S01]  /*0fa0*/  PRMT R30, RZ, 0x7610, R30 ;  /* 0x00007610ff1e7816 */ /* 0x000fe2000000001e */
[----:B--2---:R-:W-:Y:S04]  /*0fb0*/  STS.U16 [R33], R0 ;  /* 0x0000000021007388 */ /* 0x004fe80000000400 */
[----:B---3--:R-:W-:Y:S04]  /*0fc0*/  STS.U16 [R33+0x40], R16 ;  /* 0x0000401021007388 */ /* 0x008fe80000000400 */
[----:B----4-:R0:W-:Y:S04]  /*0fd0*/  STS.U16 [R33+0x80], R24 ;  /* 0x0000801821007388 */ /* 0x0101e80000000400 */
[----:B------:R-:W-:Y:S01]  /*0fe0*/  STS.U16 [R33+0xc0], R26 ;  /* 0x0000c01a21007388 */ /* 0x000fe20000000400 */
[----:B------:R-:W-:-:S03]  /*0ff0*/  NOP ;  /* 0x0000000000007918 */ /* 0x000fc60000000000 */
[----:B------:R-:W1:Y:S01]  /*1000*/  LDS.64 R56, [R32] ;  /* 0x0000000020387984 */ /* 0x000e620000000a00 */
[----:B------:R-:W-:Y:S01]  /*1010*/  BAR.SYNC.DEFER_BLOCKING 0x0 ;  /* 0x0000000000007b1d */ /* 0x000fe20000010000 */
[----:B0-----:R-:W-:-:S05]  /*1020*/  PRMT R24, RZ, 0x7610, R24 ;  /* 0x00007610ff187816 */ /* 0x001fca0000000018 */
[----:B------:R0:W2:Y:S04]  /*1030*/  @!P0 LDG.E.U16 R22, desc[UR14][R18.64] ;  /* 0x0000000e12168981 */ /* 0x0000a8000c1e1500 */
[----:B------:R-:W3:Y:S04]  /*1040*/  @!P3 LDG.E.U16 R28, desc[UR14][R20.64] ;  /* 0x0000000e141cb981 */ /* 0x000ee8000c1e1500 */
[----:B------:R-:W4:Y:S04]  /*1050*/  @!P2 LDG.E.U16 R30, desc[UR14][R20.64+0x40] ;  /* 0x0000400e141ea981 */ /* 0x000f28000c1e1500 */
[----:B------:R0:W4:Y:S01]  /*1060*/  @!P1 LDG.E.U16 R24, desc[UR14][R20.64+0x80] ;  /* 0x0000800e14189981 */ /* 0x000122000c1e1500 */
[----:B-1----:R-:W-:Y:S01]  /*1070*/  HADD2.F32 R25, -RZ, R57.H1_H1 ;  /* 0x30000039ff197230 */ /* 0x002fe20000004100 */
[----:B------:R-:W1:Y:S01]  /*1080*/  S2UR UR7, SR_CgaCtaId ;  /* 0x00000000000779c3 */ /* 0x000e620000008800 */
[--C-:B------:R-:W-:Y:S01]  /*1090*/  HADD2.F32 R0, -RZ, R56.reuse.H0_H0 ;  /* 0x20000038ff007230 */ /* 0x100fe20000004100 */
[----:B------:R-:W-:Y:S01]  /*10a0*/  ISETP.NE.AND P1, PT, R47, RZ, PT ;  /* 0x000000ff2f00720c */ /* 0x000fe20003f25270 */
[----:B------:R-:W-:-:S02]  /*10b0*/  HADD2.F32 R16, -RZ, R56.H1_H1 ;  /* 0x30000038ff107230 */ /* 0x000fc40000004100 */
[----:B------:R-:W-:Y:S01]  /*10c0*/  FMUL.FTZ R26, R25, -1.4426950216293334961 ;  /* 0xbfb8aa3b191a7820 */ /* 0x000fe20000410000 */
[----:B0-----:R-:W-:Y:S02]  /*10d0*/  HADD2.F32 R18, -RZ, R57.H0_H0 ;  /* 0x20000039ff127230 */ /* 0x001fe40000004100 */
[----:B------:R-:W-:Y:S01]  /*10e0*/  FMUL.FTZ R23, R0, -1.4426950216293334961 ;  /* 0xbfb8aa3b00177820 */ /* 0x000fe20000410000 */
[--C-:B------:R-:W-:Y:S02]  /*10f0*/  HADD2.F32 R29, -RZ, R4.reuse.H0_H0 ;  /* 0x20000004ff1d7230 */ /* 0x100fe40000004100 */
[----:B------:R-:W-:Y:S01]  /*1100*/  FMUL.FTZ R19, R16, -1.4426950216293334961 ;  /* 0xbfb8aa3b10137820 */ /* 0x000fe20000410000 */
[----:B------:R-:W-:Y:S01]  /*1110*/  HADD2.F32 R60, -RZ, R4.H1_H1 ;  /* 0x30000004ff3c7230 */ /* 0x000fe20000004100 */
[----:B------:R-:W-:Y:S01]  /*1120*/  MUFU.EX2 R26, R26 ;  /* 0x0000001a001a7308 */ /* 0x000fe20000000800 */
[----:B------:R-:W-:Y:S01]  /*1130*/  FMUL.FTZ R21, R18, -1.4426950216293334961 ;  /* 0xbfb8aa3b12157820 */ /* 0x000fe20000410000 */
[--C-:B------:R-:W-:Y:S01]  /*1140*/  HADD2.F32 R58, -RZ, R5.reuse.H0_H0 ;  /* 0x20000005ff3a7230 */ /* 0x100fe20000004100 */
[----:B------:R-:W-:Y:S01]  /*1150*/  UMOV UR5, 0x400 ;  /* 0x0000040000057882 */ /* 0x000fe20000000000 */
[----:B------:R-:W-:Y:S01]  /*1160*/  HADD2.F32 R27, -RZ, R5.H1_H1 ;  /* 0x30000005ff1b7230 */ /* 0x000fe20000004100 */
[----:B------:R-:W-:Y:S03]  /*1170*/  BSSY B0, `(.L_x_9997) ;  /* 0x000004c000007945 */ /* 0x000fe60003800000 */
[----:B------:R-:W0:Y:S01]  /*1180*/  MUFU.EX2 R23, R23 ;  /* 0x0000001700177308 */ /* 0x000e220000000800 */
[----:B-1----:R-:W-:-:S07]  /*1190*/  ULEA UR5, UR7, UR5, 0x18 ;  /* 0x0000000507057291 */ /* 0x002fce000f8ec03f */
[----:B------:R-:W1:Y:S01]  /*11a0*/  MUFU.EX2 R19, R19 ;  /* 0x0000001300137308 */ /* 0x000e620000000800 */
[----:B------:R-:W-:-:S07]  /*11b0*/  MOV R54, UR5 ;  /* 0x0000000500367c02 */ /* 0x000fce0008000f00 */
[----:B------:R-:W-:Y:S01]  /*11c0*/  MUFU.EX2 R21, R21 ;  /* 0x0000001500157308 */ /* 0x000fe20000000800 */
[----:B0-----:R-:W-:-:S07]  /*11d0*/  FADD.FTZ R23, R23, 1 ;  /* 0x3f80000017177421 */ /* 0x001fce0000010000 */
[----:B------:R-:W0:Y:S01]  /*11e0*/  MUFU.RCP R57, R23 ;  /* 0x0000001700397308 */ /* 0x000e220000001000 */
[----:B-1----:R-:W-:-:S07]  /*11f0*/  FADD.FTZ R20, R19, 1 ;  /* 0x3f80000013147421 */ /* 0x002fce0000010000 */
[----:B------:R-:W1:Y:S01]  /*1200*/  MUFU.RCP R59, R20 ;  /* 0x00000014003b7308 */ /* 0x000e620000001000 */
[----:B0-----:R-:W-:-:S04]  /*1210*/  FADD.FTZ R5, -R57, 1 ;  /* 0x3f80000039057421 */ /* 0x001fc80000010100 */
[----:B------:R-:W-:Y:S01]  /*1220*/  FFMA.FTZ R5, R0, R5, 1 ;  /* 0x3f80000000057423 */ /* 0x000fe20000010005 */
[----:B-1----:R-:W-:-:S04]  /*1230*/  FADD.FTZ R23, -R59, 1 ;  /* 0x3f8000003b177421 */ /* 0x002fc80000010100 */
[----:B------:R-:W-:Y:S01]  /*1240*/  FFMA.FTZ R23, R16, R23, 1 ;  /* 0x3f80000010177423 */ /* 0x000fe20000010017 */
[----:B--2---:R0:W-:Y:S04]  /*1250*/  STS.U16 [R33], R22 ;  /* 0x0000001621007388 */ /* 0x0041e80000000400 */
[----:B---3--:R1:W-:Y:S04]  /*1260*/  STS.U16 [R33+0x40], R28 ;  /* 0x0000401c21007388 */ /* 0x0083e80000000400 */
[----:B----4-:R2:W-:Y:S01]  /*1270*/  STS.U16 [R33+0x80], R30 ;  /* 0x0000801e21007388 */ /* 0x0105e20000000400 */
[----:B0-----:R-:W-:-:S03]  /*1280*/  FADD.FTZ R22, R21, 1 ;  /* 0x3f80000015167421 */ /* 0x001fc60000010000 */
[----:B------:R-:W-:Y:S01]  /*1290*/  STS.U16 [R33+0xc0], R24 ;  /* 0x0000c01821007388 */ /* 0x000fe20000000400 */
[----:B------:R-:W-:-:S03]  /*12a0*/  NOP ;  /* 0x0000000000007918 */ /* 0x000fc60000000000 */
[----:B------:R-:W0:Y:S01]  /*12b0*/  LDS.64 R62, [R32] ;  /* 0x00000000203e7984 */ /* 0x000e220000000a00 */
[----:B-1----:R-:W-:Y:S01]  /*12c0*/  FADD.FTZ R28, R26, 1 ;  /* 0x3f8000001a1c7421 */ /* 0x002fe20000010000 */
[----:B------:R-:W1:Y:S08]  /*12d0*/  MUFU.RCP R61, R22 ;  /* 0x00000016003d7308 */ /* 0x000e700000001000 */
[----:B------:R-:W3:Y:S01]  /*12e0*/  MUFU.RCP R28, R28 ;  /* 0x0000001c001c7308 */ /* 0x000ee20000001000 */
[----:B-1----:R-:W-:-:S04]  /*12f0*/  FADD.FTZ R31, -R61, 1 ;  /* 0x3f8000003d1f7421 */ /* 0x002fc80000010100 */
[----:B------:R-:W-:Y:S01]  /*1300*/  FFMA.FTZ R31, R18, R31, 1 ;  /* 0x3f800000121f7423 */ /* 0x000fe2000001001f */
[----:B---3--:R-:W-:-:S04]  /*1310*/  FADD.FTZ R4, -R28, 1 ;  /* 0x3f8000001c047421 */ /* 0x008fc80000010100 */
[----:B--2---:R-:W-:Y:S01]  /*1320*/  FFMA.FTZ R30, R25, R4, 1 ;  /* 0x3f800000191e7423 */ /* 0x004fe20000010004 */
[--C-:B0-----:R-:W-:Y:S02]  /*1330*/  HADD2.F32 R24, -RZ, R62.reuse.H0_H0 ;  /* 0x2000003eff187230 */ /* 0x101fe40000004100 */
[----:B------:R-:W-:Y:S02]  /*1340*/  HADD2.F32 R21, -RZ, R62.H1_H1 ;  /* 0x3000003eff157230 */ /* 0x000fe40000004100 */
        /* <DEDUP_REMOVED lines=12> */
[----:B------:R-:W-:-:S02]  /*1410*/  FMUL.FTZ R26, R26, R31 ;  /* 0x0000001f1a1a7220 */ /* 0x000fc40000410000 */
[----:B------:R-:W-:Y:S02]  /*1420*/  FMUL.FTZ R63, R63, R30 ;  /* 0x0000001e3f3f7220 */ /* 0x000fe40000410000 */
[----:B------:R-:W-:-:S03]  /*1430*/  F2FP.F16.F32.PACK_AB R4, R23, R4 ;  /* 0x000000041704723e */ /* 0x000fc600000000ff */
[----:B------:R-:W-:Y:S01]  /*1440*/  F2FP.F16.F32.PACK_AB R5, R63, R26 ;  /* 0x0000001a3f05723e */ /* 0x000fe200000000ff */
[----:B------:R-:W-:Y:S08]  /*1450*/  BAR.SYNC.DEFER_BLOCKING 0x0 ;  /* 0x0000000000007b1d */ /* 0x000ff00000010000 */
[----:B------:R-:W0:Y:S01]  /*1460*/  LDC.64 R62, c[0x0][0x398] ;  /* 0x0000e600ff3e7b82 */ /* 0x000e220000000a00 */
[----:B------:R1:W-:Y:S01]  /*1470*/  STS.64 [R32], R4 ;  /* 0x0000000420007388 */ /* 0x0003e20000000a00 */
[----:B------:R-:W-:-:S03]  /*1480*/  NOP ;  /* 0x0000000000007918 */ /* 0x000fc60000000000 */
[----:B------:R-:W-:Y:S01]  /*1490*/  LDS.U16 R65, [R33] ;  /* 0x0000000021417984 */ /* 0x000fe20000000400 */
[C---:B0-----:R-:W-:Y:S02]  /*14a0*/  IMAD R26, R62.reuse, UR17, RZ ;  /* 0x000000113e1a7c24 */ /* 0x041fe4000f8e02ff */
[----:B------:R-:W-:Y:S01]  /*14b0*/  IMAD.WIDE.U32 R22, R62, UR16, RZ ;  /* 0x000000103e167c25 */ /* 0x000fe2000f8e00ff */
[----:B------:R-:W-:Y:S01]  /*14c0*/  LDS.U16 R67, [R33+0x40] ;  /* 0x0000400021437984 */ /* 0x000fe20000000400 */
[----:B-1----:R-:W-:Y:S02]  /*14d0*/  IADD3 R4, P2, R40, R6, RZ ;  /* 0x0000000628047210 */ /* 0x002fe40007f5e0ff */
[----:B------:R-:W-:Y:S01]  /*14e0*/  IMAD R63, R63, UR16, R26 ;  /* 0x000000103f3f7c24 */ /* 0x000fe2000f8e021a */
[----:B------:R-:W-:Y:S01]  /*14f0*/  LDS.U16 R69, [R33+0x80] ;  /* 0x0000800021457984 */ /* 0x000fe20000000400 */
[----:B------:R-:W-:-:S03]  /*1500*/  IADD3.X R5, R39, R7, RZ, P2, !PT ;  /* 0x0000000727057210 */ /* 0x000fc600017fe4ff */
[----:B------:R-:W-:Y:S01]  /*1510*/  LDS.U16 R73, [R33+0xc0] ;  /* 0x0000c00021497984 */ /* 0x000fe20000000400 */
[----:B------:R-:W-:-:S03]  /*1520*/  IADD3 R77, R23, R63, RZ ;  /* 0x0000003f174d7210 */ /* 0x000fc60007ffe0ff */
[----:B------:R-:W-:Y:S01]  /*1530*/  @!P1 STS [UR5+0x100], R15 ;  /* 0x0001000fff009988 */ /* 0x000fe20008000805 */
        /* <DEDUP_REMOVED lines=15> */
.L_x_9998:
[----:B------:R-:W-:Y:S05]  /*1630*/  BSYNC B0 ;  /* 0x0000000000007941 */ /* 0x000fea0003800000 */
.L_x_9997:
[----:B------:R-:W-:Y:S01]  /*1640*/  MOV R23, R77 ;  /* 0x0000004d00177202 */ /* 0x000fe20000000f00 */
[----:B------:R-:W-:Y:S01]  /*1650*/  ULDC.64 UR8, c[0x0][0x3a0] ;  /* 0x0000e80000087ab9 */ /* 0x000fe20000000a00 */
[-C--:B------:R-:W-:Y:S01]  /*1660*/  ISETP.GE.AND P2, PT, R37, R75.reuse, PT ;  /* 0x0000004b2500720c */ /* 0x080fe20003f46270 */
[----:B------:R-:W-:Y:S01]  /*1670*/  IMAD R26, R52, UR8, RZ ;  /* 0x00000008341a7c24 */ /* 0x000fe2000f8e02ff */
[-C--:B------:R-:W-:Y:S01]  /*1680*/  ISETP.GE.AND P0, PT, R38, R75.reuse, PT ;  /* 0x0000004b2600720c */ /* 0x080fe20003f06270 */
[----:B------:R-:W-:Y:S01]  /*1690*/  IMAD.WIDE.U32 R22, R55, UR8, R22 ;  /* 0x0000000837167c25 */ /* 0x000fe2000f8e0016 */
[----:B------:R-:W-:-:S03]  /*16a0*/  ISETP.GE.AND P3, PT, R36, R75, PT ;  /* 0x0000004b2400720c */ /* 0x000fc60003f66270 */
[----:B------:R-:W-:Y:S01]  /*16b0*/  FMUL.FTZ R16, R16, R59 ;  /* 0x0000003b10107220 */ /* 0x000fe20000410000 */
[----:B------:R-:W-:Y:S01]  /*16c0*/  FMUL.FTZ R18, R18, R61 ;  /* 0x0000003d12127220 */ /* 0x000fe20000410000 */
[----:B------:R-:W-:Y:S01]  /*16d0*/  IMAD R31, R55, UR9, R26 ;  /* 0x00000009371f7c24 */ /* 0x000fe2000f8e021a */
[----:B------:R-:W-:Y:S01]  /*16e0*/  ULDC.64 UR8, c[0x0][0x3e8] ;  /* 0x0000fa0000087ab9 */ /* 0x000fe20000000a00 */
[----:B------:R-:W-:Y:S01]  /*16f0*/  IADD3 R26, P4, R22, UR6, RZ ;  /* 0x00000006161a7c10 */ /* 0x000fe2000ff9e0ff */
[----:B------:R-:W-:Y:S01]  /*1700*/  FMUL.FTZ R28, R25, R28 ;  /* 0x0000001c191c7220 */ /* 0x000fe20000410000 */
[----:B------:R-:W-:Y:S01]  /*1710*/  LEA R22, P5, R17, UR8, 0x1 ;  /* 0x0000000811167c11 */ /* 0x000fe2000f8a08ff */
[--C-:B------:R-:W-:Y:S01]  /*1720*/  HADD2.F32 R25, -RZ, R2.reuse.H0_H0 ;  /* 0x20000002ff197230 */ /* 0x100fe20000004100 */
[----:B------:R-:W-:Y:S01]  /*1730*/  IADD3.X R30, R31, UR12, R23, P4, !PT ;  /* 0x0000000c1f1e7c10 */ /* 0x000fe2000a7fe417 */
[----:B------:R-:W-:Y:S01]  /*1740*/  HADD2.F32 R61, -RZ, R2.H1_H1 ;  /* 0x30000002ff3d7230 */ /* 0x000fe20000004100 */
[----:B------:R-:W-:Y:S01]  /*1750*/  LEA.HI.X R23, R17, UR9, R14, 0x1, P5 ;  /* 0x0000000911177c11 */ /* 0x000fe2000a8f0c0e */
[----:B------:R-:W-:Y:S01]  /*1760*/  ULDC.64 UR8, c[0x0][0x320] ;  /* 0x0000c80000087ab9 */ /* 0x000fe20000000a00 */
[----:B------:R-:W-:Y:S01]  /*1770*/  LEA R22, P4, R26, R22, 0x1 ;  /* 0x000000161a167211 */ /* 0x000fe200078808ff */
[----:B------:R-:W-:-:S02]  /*1780*/  HADD2.F32 R59, -RZ, R3.H0_H0 ;  /* 0x20000003ff3b7230 */ /* 0x000fc40000004100 */
[--C-:B0----5:R-:W-:Y:S01]  /*1790*/  FADD.FTZ R62, R25, R50.reuse ;  /* 0x00000032193e7221 */ /* 0x121fe20000010000 */
[----:B------:R-:W-:Y:S01]  /*17a0*/  FADD.FTZ R61, R61, R50 ;  /* 0x000000323d3d7221 */ /* 0x000fe20000010000 */
[----:B------:R-:W-:Y:S01]  /*17b0*/  LEA.HI.X R23, R26, R23, R30, 0x1, P4 ;  /* 0x000000171a177211 */ /* 0x000fe200020f0c1e */
[----:B------:R-:W-:Y:S01]  /*17c0*/  FMUL.FTZ R26, R0, R57 ;  /* 0x00000039001a7220 */ /* 0x000fe20000410000 */
[----:B------:R-:W-:Y:S02]  /*17d0*/  HADD2.F32 R57, -RZ, R3.H1_H1 ;  /* 0x30000003ff397230 */ /* 0x000fe40000004100 */
[--C-:B------:R-:W-:Y:S01]  /*17e0*/  FADD.FTZ R59, R59, R50.reuse ;  /* 0x000000323b3b7221 */ /* 0x100fe20000010000 */
[----:B------:R-:W-:Y:S01]  /*17f0*/  FMUL.FTZ R60, R60, R16 ;  /* 0x000000103c3c7220 */ /* 0x000fe20000410000 */
[----:B------:R0:W-:Y:S01]  /*1800*/  @!P2 STG.E.U16 desc[UR14][R22.64+0x40], R69 ;  /* 0x000040451600a986 */ /* 0x0001e2000c10150e */
[----:B------:R-:W-:Y:S01]  /*1810*/  FMUL.FTZ R0, R29, R26 ;  /* 0x0000001a1d007220 */ /* 0x000fe20000410000 */
[----:B------:R-:W-:Y:S01]  /*1820*/  FADD.FTZ R57, R57, R50 ;  /* 0x0000003239397221 */ /* 0x000fe20000010000 */
[----:B------:R-:W-:Y:S01]  /*1830*/  FMUL.FTZ R58, R58, R18 ;  /* 0x000000123a3a7220 */ /* 0x000fe20000410000 */
[----:B------:R0:W-:Y:S01]  /*1840*/  @!P0 STG.E.U16 desc[UR14][R22.64], R67 ;  /* 0x0000004316008986 */ /* 0x0001e2000c10150e */
[----:B------:R-:W-:Y:S01]  /*1850*/  ISETP.NE.U32.AND P0, PT, RZ, UR8, PT ;  /* 0x00000008ff007c0c */ /* 0x000fe2000bf05070 */
[----:B------:R-:W-:-:S02]  /*1860*/  FMUL.FTZ R56, R27, R28 ;  /* 0x0000001c1b387220 */ /* 0x000fc40000410000 */
[----:B------:R0:W-:Y:S01]  /*1870*/  @!P3 STG.E.U16 desc[UR14][R22.64+0x80], R73 ;  /* 0x000080491600b986 */ /* 0x0001e2000c10150e */
[----:B------:R-:W-:-:S13]  /*1880*/  ISETP.NE.AND.EX P0, PT, RZ, UR9, PT, P0 ;  /* 0x00000009ff007c0c */ /* 0x000fda000bf05300 */
[----:B0-----:R-:W-:Y:S05]  /*1890*/  @!P0 BRA `(.L_x_9999) ;  /* 0x0000000000d88947 */ /* 0x001fea0003800000 */
[----:B------:R-:W-:Y:S01]  /*18a0*/  BAR.SYNC.DEFER_BLOCKING 0x0 ;  /* 0x0000000000007b1d */ /* 0x000fe20000010000 */
[----:B------:R-:W-:Y:S01]  /*18b0*/  FMUL.FTZ R24, R26, R24 ;  /* 0x000000181a187220 */ /* 0x000fe20000410000 */
[----:B------:R-:W-:Y:S01]  /*18c0*/  FMUL.FTZ R21, R16, R21 ;  /* 0x0000001510157220 */ /* 0x000fe20000410000 */
[----:B------:R-:W-:Y:S01]  /*18d0*/  FMUL.FTZ R18, R18, R19 ;  /* 0x0000001312127220 */ /* 0x000fe20000410000 */
[----:B------:R-:W-:Y:S01]  /*18e0*/  FMUL.FTZ R3, R28, R20 ;  /* 0x000000141c037220 */ /* 0x000fe20000410000 */
[----:B------:R-:W-:Y:S01]  /*18f0*/  LEA R16, P2, R17, UR8, 0x1 ;  /* 0x0000000811107c11 */ /* 0x000fe2000f8408ff */
[----:B------:R-:W-:Y:S01]  /*1900*/  BSSY B0, `(.L_x_10000) ;  /* 0x000001f000007945 */ /* 0x000fe20003800000 */
[----:B------:R-:W-:Y:S02]  /*1910*/  F2FP.F16.F32.PACK_AB R2, R21, R24 ;  /* 0x000000181502723e */ /* 0x000fe400000000ff */
[----:B------:R-:W-:Y:S01]  /*1920*/  F2FP.F16.F32.PACK_AB R3, R3, R18 ;  /* 0x000000120303723e */ /* 0x000fe200000000ff */
[----:B------:R-:W0:Y:S04]  /*1930*/  LDC.64 R20, c[0x0][0x2c0] ;  /* 0x0000b000ff147b82 */ /* 0x000e280000000a00 */
[----:B------:R1:W-:Y:S01]  /*1940*/  STS.64 [R32], R2 ;  /* 0x0000000220007388 */ /* 0x0003e20000000a00 */
        /* <DEDUP_REMOVED lines=9> */
[----:B------:R-:W-:Y:S01]  /*19e0*/  @!P1 STS [R54+0x100], R15 ;  /* 0x0001000f36009388 */ /* 0x000fe20000000800 */
[----:B------:R-:W-:Y:S06]  /*19f0*/  BAR.SYNC.DEFER_BLOCKING 0x0 ;  /* 0x0000000000007b1d */ /* 0x000fec0000010000 */
[----:B------:R-:W0:Y:S02]  /*1a00*/  LDS R31, [R54+0x100] ;  /* 0x00010000361f7984 */ /* 0x000e240000000800 */
        /* <DEDUP_REMOVED lines=14> */
.L_x_10001:
[----:B------:R-:W-:Y:S05]  /*1af0*/  BSYNC B0 ;  /* 0x0000000000007941 */ /* 0x000fea0003800000 */
.L_x_10000:
[----:B------:R-:W-:Y:S01]  /*1b00*/  IMAD.MOV.U32 R3, RZ, RZ, R63 ;  /* 0x000000ffff037224 */ /* 0x000fe200078e003f */
[----:B------:R-:W-:Y:S01]  /*1b10*/  ULDC.64 UR10, c[0x0][0x2c8] ;  /* 0x0000b200000a7ab9 */ /* 0x000fe20000000a00 */
[----:B------:R-:W-:Y:S01]  /*1b20*/  LEA.HI.X R14, R17, UR9, R14, 0x1, P2 ;  /* 0x00000009110e7c11 */ /* 0x000fe200090f0c0e */
[----:B------:R-:W-:Y:S01]  /*1b30*/  IMAD R18, R52, UR10, RZ ;  /* 0x0000000a34127c24 */ /* 0x000fe2000f8e02ff */
[-C--:B------:R-:W-:Y:S01]  /*1b40*/  ISETP.GE.AND P0, PT, R38, R31.reuse, PT ;  /* 0x0000001f2600720c */ /* 0x080fe20003f06270 */
[----:B------:R-:W-:Y:S01]  /*1b50*/  IMAD.WIDE.U32 R2, R55, UR10, R2 ;  /* 0x0000000a37027c25 */ /* 0x000fe2000f8e0002 */
[-C--:B------:R-:W-:Y:S02]  /*1b60*/  ISETP.GE.AND P2, PT, R37, R31.reuse, PT ;  /* 0x0000001f2500720c */ /* 0x080fe40003f46270 */
[----:B------:R-:W-:Y:S01]  /*1b70*/  ISETP.GE.AND P3, PT, R36, R31, PT ;  /* 0x0000001f2400720c */ /* 0x000fe20003f66270 */
[----:B------:R-:W-:Y:S01]  /*1b80*/  IMAD R17, R55, UR11, R18 ;  /* 0x0000000b37117c24 */ /* 0x000fe2000f8e0212 */
[----:B------:R-:W-:-:S04]  /*1b90*/  IADD3 R15, P4, R2, UR6, RZ ;  /* 0x00000006020f7c10 */ /* 0x000fc8000ff9e0ff */
[----:B------:R-:W-:Y:S02]  /*1ba0*/  IADD3.X R3, R17, UR12, R3, P4, !PT ;  /* 0x0000000c11037c10 */ /* 0x000fe4000a7fe403 */
[----:B------:R-:W-:-:S04]  /*1bb0*/  LEA R2, P4, R15, R16, 0x1 ;  /* 0x000000100f027211 */ /* 0x000fc800078808ff */
[----:B------:R-:W-:-:S05]  /*1bc0*/  LEA.HI.X R3, R15, R14, R3, 0x1, P4 ;  /* 0x0000000e0f037211 */ /* 0x000fca00020f0c03 */
[----:B------:R1:W-:Y:S04]  /*1bd0*/  @!P0 STG.E.U16 desc[UR14][R2.64], R25 ;  /* 0x0000001902008986 */ /* 0x0003e8000c10150e */
[----:B------:R1:W-:Y:S04]  /*1be0*/  @!P2 STG.E.U16 desc[UR14][R2.64+0x40], R27 ;  /* 0x0000401b0200a986 */ /* 0x0003e8000c10150e */
[----:B------:R1:W-:Y:S02]  /*1bf0*/  @!P3 STG.E.U16 desc[UR14][R2.64+0x80], R29 ;  /* 0x0000801d0200b986 */ /* 0x0003e4000c10150e */
.L_x_9999:
[----:B------:R-:W2:Y:S01]  /*1c00*/  LDC R31, c[0x0][0x21c] ;  /* 0x00008700ff1f7b82 */ /* 0x000ea20000000800 */
[--C-:B------:R-:W-:Y:S01]  /*1c10*/  HADD2.F32 R79, -RZ, R70.reuse.H0_H0 ;  /* 0x20000046ff4f7230 */ /* 0x100fe20000004100 */
[----:B-1----:R-:W-:Y:S01]  /*1c20*/  HFMA2.MMA R25, -RZ, RZ, 0, 0 ;  /* 0x00000000ff197435 */ /* 0x002fe200000001ff */
[----:B------:R-:W-:Y:S02]  /*1c30*/  HADD2.F32 R78, -RZ, R70.H1_H1 ;  /* 0x30000046ff4e7230 */ /* 0x000fe40000004100 */
[C---:B------:R-:W-:Y:S01]  /*1c40*/  FMUL.FTZ R72, R0.reuse, R53 ;  /* 0x0000003500487220 */ /* 0x040fe20000410000 */
[--C-:B------:R-:W-:Y:S02]  /*1c50*/  HADD2.F32 R76, -RZ, R71.reuse.H0_H0 ;  /* 0x20000047ff4c7230 */ /* 0x100fe40000004100 */
[----:B------:R-:W-:Y:S01]  /*1c60*/  FFMA.FTZ R51, R0, R79, R51 ;  /* 0x0000004f00337223 */ /* 0x000fe20000010033 */
[----:B------:R-:W-:Y:S02]  /*1c70*/  HADD2.F32 R74, -RZ, R71.H1_H1 ;  /* 0x30000047ff4a7230 */ /* 0x000fe40000004100 */
[-C--:B------:R-:W-:Y:S01]  /*1c80*/  FMUL.FTZ R69, R60, R53.reuse ;  /* 0x000000353c457220 */ /* 0x080fe20000410000 */
[-C--:B------:R-:W-:Y:S01]  /*1c90*/  FMUL.FTZ R68, R58, R53.reuse ;  /* 0x000000353a447220 */ /* 0x080fe20000410000 */
[----:B------:R-:W-:Y:S01]  /*1ca0*/  FFMA.FTZ R51, R60, R78, R51 ;  /* 0x0000004e3c337223 */ /* 0x000fe20000010033 */
[----:B------:R-:W-:Y:S01]  /*1cb0*/  FMUL.FTZ R67, R56, R53 ;  /* 0x0000003538437220 */ /* 0x000fe20000410000 */
[----:B------:R-:W-:-:S02]  /*1cc0*/  MOV R66, RZ ;  /* 0x000000ff00427202 */ /* 0x000fc40000000f00 */
[----:B------:R-:W-:Y:S01]  /*1cd0*/  CS2R R64, SRZ ;  /* 0x0000000000407805 */ /* 0x000fe2000001ff00 */
[----:B------:R-:W-:-:S04]  /*1ce0*/  FFMA.FTZ R51, R58, R76, R51 ;  /* 0x0000004c3a337223 */ /* 0x000fc80000010033 */
[----:B------:R-:W-:Y:S01]  /*1cf0*/  FFMA.FTZ R51, R56, R74, R51 ;  /* 0x0000004a38337223 */ /* 0x000fe20000010033 */
[----:B------:R-:W-:Y:S01]  /*1d00*/  BAR.SYNC.DEFER_BLOCKING 0x0 ;  /* 0x0000000000007b1d */ /* 0x000fe20000010000 */
[----:B--2---:R-:W-:-:S13]  /*1d10*/  ISETP.GE.AND P0, PT, R31, 0x1, PT ;  /* 0x000000011f00780c */ /* 0x004fda0003f06270 */
[----:B------:R-:W-:Y:S05]  /*1d20*/  @!P0 BRA `(.L_x_10002) ;  /* 0x0000001000688947 */ /* 0x000fea0003800000 */
[C---:B------:R-:W-:Y:S01]  /*1d30*/  IADD3 R14, R46.reuse, -0x1, RZ ;  /* 0xffffffff2e0e7810 */ /* 0x040fe20007ffe0ff */
[----:B------:R-:W-:Y:S01]  /*1d40*/  VIADD R16, R46, 0xfffffffe ;  /* 0xfffffffe2e107836 */ /* 0x000fe20000000000 */
[----:B------:R-:W-:Y:S01]  /*1d50*/  ULDC.64 UR8, c[0x0][0x230] ;  /* 0x00008c0000087ab9 */ /* 0x000fe20000000a00 */
[----:B------:R-:W-:Y:S01]  /*1d60*/  ULDC.64 UR10, c[0x0][0x248] ;  /* 0x00009200000a7ab9 */ /* 0x000fe20000000a00 */
[----:B------:R-:W-:Y:S01]  /*1d70*/  LEA.HI R15, R14, R14, RZ, 0x1 ;  /* 0x0000000e0e0f7211 */ /* 0x000fe200078f08ff */
[----:B------:R-:W1:Y:S01]  /*1d80*/  LDC.64 R2, c[0x0][0x2d0] ;  /* 0x0000b400ff027b82 */ /* 0x000e620000000a00 */
[----:B------:R-:W-:Y:S01]  /*1d90*/  IMAD R31, R16, R31, RZ ;  /* 0x0000001f101f7224 */ /* 0x000fe200078e02ff */
[----:B------:R-:W-:Y:S01]  /*1da0*/  UMOV UR5, URZ ;  /* 0x0000003f00057c82 */ /* 0x000fe20008000000 */
[----:B------:R-:W-:Y:S01]  /*1db0*/  LOP3.LUT R15, R15, 0xfffffe, RZ, 0xc0, !PT ;  /* 0x00fffffe0f0f7812 */ /* 0x000fe200078ec0ff */
[----:B------:R-:W-:Y:S01]  /*1dc0*/  IMAD R16, R52, UR8, RZ ;  /* 0x0000000834107c24 */ /* 0x000fe2000f8e02ff */
[----:B------:R-:W-:Y:S01]  /*1dd0*/  ULDC UR7, c[0x0][0x224] ;  /* 0x0000890000077ab9 */ /* 0x000fe20000000800 */
[----:B------:R-:W-:Y:S01]  /*1de0*/  IMAD.WIDE.U32 R24, R55, UR8, RZ ;  /* 0x0000000837187c25 */ /* 0x000fe2000f8e00ff */
[----:B------:R-:W-:Y:S01]  /*1df0*/  IADD3 R81, R14, -R15, RZ ;  /* 0x8000000f0e517210 */ /* 0x000fe20007ffe0ff */
[----:B0-----:R-:W0:Y:S02]  /*1e00*/  LDC.64 R20, c[0x0][0x2d8] ;  /* 0x0000b600ff147b82 */ /* 0x001e240000000a00 */
[----:B------:R-:W-:Y:S01]  /*1e10*/  IMAD R14, R52, UR10, RZ ;  /* 0x0000000a340e7c24 */ /* 0x000fe2000f8e02ff */
[----:B------:R-:W-:Y:S01]  /*1e20*/  SHF.L.U32 R81, R81, 0x8, RZ ;  /* 0x0000000851517819 */ /* 0x000fe200000006ff */
[C---:B------:R-:W-:Y:S01]  /*1e30*/  IMAD R83, R55.reuse, UR9, R16 ;  /* 0x0000000937537c24 */ /* 0x040fe2000f8e0210 */
[----:B------:R-:W-:Y:S01]  /*1e40*/  ULDC.64 UR8, c[0x0][0x268] ;  /* 0x00009a0000087ab9 */ /* 0x000fe20000000a00 */
[----:B------:R-:W-:-:S02]  /*1e50*/  IMAD R89, R55, UR11, R14 ;  /* 0x0000000b37597c24 */ /* 0x000fc4000f8e020e */
[----:B------:R-:W2:Y:S01]  /*1e60*/  LDC.64 R22, c[0x0][0x2e0] ;  /* 0x0000b800ff167b82 */ /* 0x000ea20000000a00 */
[----:B------:R-:W-:Y:S02]  /*1e70*/  IMAD R30, R52, UR8, RZ ;  /* 0x00000008341e7c24 */ /* 0x000fe4000f8e02ff */
[----:B------:R-:W-:-:S04]  /*1e80*/  IMAD.WIDE.U32 R26, R55, UR10, RZ ;  /* 0x0000000a371a7c25 */ /* 0x000fc8000f8e00ff */
[C---:B------:R-:W-:Y:S01]  /*1e90*/  IMAD.WIDE.U32 R28, R55.reuse, UR8, RZ ;  /* 0x00000008371c7c25 */ /* 0x040fe2000f8e00ff */
[----:B------:R-:W3:Y:S01]  /*1ea0*/  LDC.64 R14, c[0x0][0x238] ;  /* 0x00008e00ff0e7b82 */ /* 0x000ee20000000a00 */
[----:B-1----:R-:W-:Y:S02]  /*1eb0*/  LEA R73, P0, R24, R2, 0x2 ;  /* 0x0000000218497211 */ /* 0x002fe400078010ff */
[----:B------:R-:W-:Y:S02]  /*1ec0*/  IMAD R91, R55, UR9, R30 ;  /* 0x00000009375b7c24 */ /* 0x000fe4000f8e021e */
[----:B------:R-:W-:-:S03]  /*1ed0*/  IMAD.WIDE R30, R31, 0x8, R12 ;  /* 0x000000081f1e7825 */ /* 0x000fc600078e020c */
[----:B------:R-:W1:Y:S01]  /*1ee0*/  LDC.64 R16, c[0x0][0x250] ;  /* 0x00009400ff107b82 */ /* 0x000e620000000a00 */
[C---:B0-----:R-:W-:Y:S01]  /*1ef0*/  LEA R75, P2, R26.reuse, R20, 0x2 ;  /* 0x000000141a4b7211 */ /* 0x041fe200078410ff */
[----:B------:R-:W-:Y:S01]  /*1f00*/  IMAD.IADD R2, R29, 0x1, R91 ;  /* 0x000000011d027824 */ /* 0x000fe200078e025b */
[----:B------:R-:W-:Y:S01]  /*1f10*/  IADD3 R20, R27, R89, RZ ;  /* 0x000000591b147210 */ /* 0x000fe20007ffe0ff */
[----:B------:R-:W-:Y:S01]  /*1f20*/  VIADD R80, R47, 0x200 ;  /* 0x000002002f507836 */ /* 0x000fe20000000000 */
[----:B------:R-:W-:Y:S02]  /*1f30*/  MOV R27, R54 ;  /* 0x00000036001b7202 */ /* 0x000fe40000000f00 */
[----:B------:R-:W-:Y:S01]  /*1f40*/  LEA.HI.X R26, R26, R21, R20, 0x2, P2 ;  /* 0x000000151a1a7211 */ /* 0x000fe200010f1414 */
[----:B------:R-:W0:Y:S01]  /*1f50*/  LDC.64 R18, c[0x0][0x270] ;  /* 0x00009c00ff127b82 */ /* 0x000e220000000a00 */
[----:B--2---:R-:W-:Y:S02]  /*1f60*/  LEA R77, P3, R28, R22, 0x2 ;  /* 0x000000161c4d7211 */ /* 0x004fe400078610ff */
[----:B------:R-:W-:-:S02]  /*1f70*/  IADD3 R22, R25, R83, RZ ;  /* 0x0000005319167210 */ /* 0x000fc40007ffe0ff */
[----:B------:R-:W-:Y:S02]  /*1f80*/  LEA.HI.X R28, R28, R23, R2, 0x2, P3 ;  /* 0x000000171c1c7211 */ /* 0x000fe400018f1402 */
[----:B------:R-:W-:Y:S01]  /*1f90*/  LEA.HI.X R24, R24, R3, R22, 0x2, P0 ;  /* 0x0000000318187211 */ /* 0x000fe200000f1416 */
[----:B------:R-:W2:Y:S01]  /*1fa0*/  LDC R63, c[0x0][0x224] ;  /* 0x00008900ff3f7b82 */ /* 0x000ea20000000800 */
[C---:B------:R-:W-:Y:S02]  /*1fb0*/  ISETP.NE.AND P3, PT, R47.reuse, 0x1f, PT ;  /* 0x0000001f2f00780c */ /* 0x040fe40003f65270 */
[----:B------:R-:W-:Y:S02]  /*1fc0*/  ISETP.NE.AND P2, PT, R47, RZ, PT ;  /* 0x000000ff2f00720c */ /* 0x000fe40003f45270 */
[----:B------:R-:W-:Y:S02]  /*1fd0*/  MOV R25, RZ ;  /* 0x000000ff00197202 */ /* 0x000fe40000000f00 */
[----:B------:R-:W-:Y:S01]  /*1fe0*/  MOV R29, R54 ;  /* 0x00000036001d7202 */ /* 0x000fe20000000f00 */
[----:B------:R-:W4:Y:S01]  /*1ff0*/  LDC R90, c[0x0][0x21c] ;  /* 0x00008700ff5a7b82 */ /* 0x000f220000000800 */
[----:B---3--:R-:W-:-:S02]  /*2000*/  SHF.L.U64.HI R15, R14, 0x2, R15 ;  /* 0x000000020e0f7819 */ /* 0x008fc4000001020f */
[----:B-1----:R-:W-:Y:S02]  /*2010*/  SHF.L.U64.HI R17, R16, 0x2, R17 ;  /* 0x0000000210117819 */ /* 0x002fe40000010211 */
[----:B0-----:R-:W-:-:S07]  /*2020*/  SHF.L.U64.HI R19, R18, 0x2, R19 ;  /* 0x0000000212137819 */ /* 0x001fce0000010213 */
.L_x_10007:
[----:B------:R-:W-:Y:S02]  /*2030*/  MOV R2, R73 ;  /* 0x0000004900027202 */ /* 0x000fe40000000f00 */
[----:B------:R-:W-:-:S05]  /*2040*/  MOV R3, R24 ;  /* 0x0000001800037202 */ /* 0x000fca0000000f00 */
[----:B------:R0:W3:Y:S01]  /*2050*/  LDG.E R82, desc[UR14][R2.64] ;  /* 0x0000000e02527981 */ /* 0x0000e2000c1e1900 */
[----:B------:R-:W-:Y:S02]  /*2060*/  MOV R20, R75 ;  /* 0x0000004b00147202 */ /* 0x000fe40000000f00 */
[----:B------:R-:W-:-:S05]  /*2070*/  MOV R21, R26 ;  /* 0x0000001a00157202 */ /* 0x000fca0000000f00 */
[----:B------:R-:W2:Y:S01]  /*2080*/  LDG.E R86, desc[UR14][R20.64] ;  /* 0x0000000e14567981 */ /* 0x000ea2000c1e1900 */
[----:B0-----:R-:W-:Y:S01]  /*2090*/  IMAD.MOV.U32 R2, RZ, RZ, R77 ;  /* 0x000000ffff027224 */ /* 0x001fe200078e004d */
[----:B------:R-:W-:-:S05]  /*20a0*/  MOV R3, R28 ;  /* 0x0000001c00037202 */ /* 0x000fca0000000f00 */
[----:B------:R0:W2:Y:S01]  /*20b0*/  LDG.E R23, desc[UR14][R2.64] ;  /* 0x0000000e02177981 */ /* 0x0000a2000c1e1900 */
[----:B------:R-:W-:-:S05]  /*20c0*/  SEL R89, R81, R80, !P2 ;  /* 0x0000005051597207 */ /* 0x000fca0005000000 */
[--C-:B------:R-:W-:Y:S02]  /*20d0*/  IMAD R88, R89, 0x4, R54.reuse ;  /* 0x0000000459587824 */ /* 0x100fe400078e0236 */
[----:B------:R-:W-:Y:S01]  /*20e0*/  @P3 IMAD R92, R47, 0x4, R54 ;  /* 0x000000042f5c3824 */ /* 0x000fe200078e0236 */
[----:B------:R-:W-:-:S04]  /*20f0*/  ISETP.GT.AND P0, PT, R46, 0x1, PT ;  /* 0x000000012e00780c */ /* 0x000fc80003f04270 */
[----:B------:R-:W-:Y:S01]  /*2100*/  ISETP.EQ.AND P0, PT, R85, RZ, P0 ;  /* 0x000000ff5500720c */ /* 0x000fe20000702270 */
[----:B------:R-:W-:Y:S01]  /*2110*/  HFMA2.MMA R84, -RZ, RZ, 0, 0 ;  /* 0x00000000ff547435 */ /* 0x000fe200000001ff */
[----:B------:R-:W-:Y:S01]  /*2120*/  FMUL.FTZ R89, R59, R76 ;  /* 0x0000004c3b597220 */ /* 0x000fe20000410000 */
[----:B------:R-:W-:Y:S10]  /*2130*/  BSSY B0, `(.L_x_10003) ;  /* 0x0000023000007945 */ /* 0x000ff40003800000 */
[----:B0-----:R-:W-:-:S02]  /*2140*/  @P0 MOV R2, R30 ;  /* 0x0000001e00020202 */ /* 0x001fc40000000f00 */
[----:B------:R-:W-:Y:S01]  /*2150*/  @P0 MOV R3, R31 ;  /* 0x0000001f00030202 */ /* 0x000fe20000000f00 */
        /* <DEDUP_REMOVED lines=9> */
[----:B------:R-:W1:Y:S01]  /*21f0*/  @P3 LDS R92, [R92+0xb4c] ;  /* 0x000b4c005c5c3984 */ /* 0x000e620000000800 */
[----:B------:R-:W3:Y:S01]  /*2200*/  MUFU.EX2 R20, R20 ;  /* 0x0000001400147308 */ /* 0x000ee20000000800 */
[----:B--2---:R-:W-:Y:S01]  /*2210*/  FMUL.FTZ R23, R23, R86 ;  /* 0x0000005617177220 */ /* 0x004fe20000410000 */
[----:B------:R-:W-:Y:S01]  /*2220*/  FMUL.FTZ R86, R62, R79 ;  /* 0x0000004f3e567220 */ /* 0x000fe20000410000 */
[----:B------:R-:W-:Y:S01]  /*2230*/  FMUL.FTZ R79, R61, R78 ;  /* 0x0000004e3d4f7220 */ /* 0x000fe20000410000 */
[----:B------:R2:W5:Y:S04]  /*2240*/  @P0 LDG.E R84, desc[UR14][R2.64+0x4] ;  /* 0x0000040e02540981 */ /* 0x000568000c1e1900 */
[----:B------:R-:W4:Y:S08]  /*2250*/  MUFU.EX2 R21, R21 ;  /* 0x0000001500157308 */ /* 0x000f300000000800 */
[----:B------:R1:W1:Y:S01]  /*2260*/  MUFU.EX2 R78, R22 ;  /* 0x00000016004e7308 */ /* 0x0002620000000800 */
[-C--:B--2---:R-:W-:Y:S01]  /*2270*/  FMUL.FTZ R2, R58, R23.reuse ;  /* 0x000000173a027220 */ /* 0x084fe20000410000 */
[-C--:B------:R-:W-:Y:S01]  /*2280*/  FMUL.FTZ R76, R56, R23.reuse ;  /* 0x00000017384c7220 */ /* 0x080fe20000410000 */
[-C--:B------:R-:W-:Y:S01]  /*2290*/  FMUL.FTZ R3, R0, R23.reuse ;  /* 0x0000001700037220 */ /* 0x080fe20000410000 */
[----:B------:R-:W-:Y:S01]  /*22a0*/  FMUL.FTZ R91, R60, R23 ;  /* 0x000000173c5b7220 */ /* 0x000fe20000410000 */
[----:B---3--:R-:W-:Y:S01]  /*22b0*/  FMUL.FTZ R93, R83, R20 ;  /* 0x00000014535d7220 */ /* 0x008fe20000410000 */
[----:B0-----:R-:W-:Y:S01]  /*22c0*/  FFMA.FTZ R88, R20, R86, R79 ;  /* 0x0000005614587223 */ /* 0x001fe2000001004f */
[----:B----4-:R-:W-:Y:S01]  /*22d0*/  FFMA.FTZ R94, R21, R76, R2 ;  /* 0x0000004c155e7223 */ /* 0x010fe20000010002 */
[----:B------:R-:W-:Y:S06]  /*22e0*/  @P3 BRA `(.L_x_10004) ;  /* 0x00000000001c3947 */ /* 0x000fec0003800000 */
[----:B------:R-:W-:Y:S02]  /*22f0*/  ISETP.NE.AND P0, PT, R46, R63, PT ;  /* 0x0000003f2e00720c */ /* 0x000fe40003f05270 */
[----:B-1----:R-:W-:-:S11]  /*2300*/  MOV R92, 0x3f800000 ;  /* 0x3f800000005c7802 */ /* 0x002fd60000000f00 */
[----:B------:R-:W-:-:S04]  /*2310*/  @P0 LEA.HI R22, R46, R46, RZ, 0x1 ;  /* 0x0000002e2e160211 */ /* 0x000fc800078f08ff */
[----:B------:R-:W-:-:S04]  /*2320*/  @P0 LOP3.LUT R23, R22, 0x3ffffe, RZ, 0xc0, !PT ;  /* 0x003ffffe16170812 */ /* 0x000fc800078ec0ff */
[----:B------:R-:W-:-:S04]  /*2330*/  @P0 IADD3 R22, -R23, R46, RZ ;  /* 0x0000002e17160210 */ /* 0x000fc80007ffe1ff */
[----:B------:R-:W-:-:S05]  /*2340*/  @P0 LEA R22, R22, R29, 0xa ;  /* 0x0000001d16160211 */ /* 0x000fca00078e50ff */
[----:B------:R0:W2:Y:S02]  /*2350*/  @P0 LDS R92, [R22+0x348] ;  /* 0x00034800165c0984 */ /* 0x0000a40000000800 */
.L_x_10004:
[----:B------:R-:W-:Y:S05]  /*2360*/  BSYNC B0 ;  /* 0x0000000000007941 */ /* 0x000fea0003800000 */
.L_x_10003:
[C---:B-12---:R-:W-:Y:S01]  /*2370*/  FMUL.FTZ R23, R21.reuse, R92 ;  /* 0x0000005c15177220 */ /* 0x046fe20000410000 */
[C---:B------:R-:W-:Y:S01]  /*2380*/  FFMA.FTZ R88, R78.reuse, R88, R89 ;  /* 0x000000584e587223 */ /* 0x040fe20000010059 */
[C---:B0-----:R-:W-:Y:S01]  /*2390*/  FMUL.FTZ R22, R78.reuse, R93 ;  /* 0x0000005d4e167220 */ /* 0x041fe20000410000 */
        /* <DEDUP_REMOVED lines=39> */
[----:B--2---:R-:W-:Y:S01]  /*2610*/  @!P3 FFMA.FTZ R88, R93, R97, R88 ;  /* 0x000000615d58b223 */ /* 0x004fe20000010058 */
        /* <DEDUP_REMOVED lines=18> */
[----:B------:R-:W3:Y:S10]  /*2740*/  SHFL.DOWN PT, R98, R93, 0x10, 0x1f ;  /* 0x0a001f005d627f89 */ /* 0x000ef400000e0000 */
[----:B------:R-:W4:Y:S01]  /*2750*/  @!P4 S2R R102, SR_CgaCtaId ;  /* 0x000000000066c919 */ /* 0x000f220000008800 */
[----:B0-----:R-:W-:-:S02]  /*2760*/  @P0 FFMA.FTZ R94, R95, R97, R94 ;  /* 0x000000615f5e0223 */ /* 0x001fc4000001005e */
        /* <DEDUP_REMOVED lines=14> */
[----:B-1----:R-:W-:-:S03]  /*2850*/  @P3 FFMA.FTZ R97, R98, R97, R99 ;  /* 0x0000006162613223 */ /* 0x002fc60000010063 */
[----:B------:R-:W-:Y:S01]  /*2860*/  FFMA.FTZ R99, R83, R96, R86 ;  /* 0x0000006053637223 */ /* 0x000fe20000010056 */
[----:B------:R-:W-:-:S03]  /*2870*/  FFMA.FTZ R83, R97, R92, R76 ;  /* 0x0000005c61537223 */ /* 0x000fc6000001004c */
[----:B------:R-:W-:Y:S01]  /*2880*/  FFMA.FTZ R86, R20, R99, R79 ;  /* 0x0000006314567223 */ /* 0x000fe2000001004f */
[--C-:B------:R-:W-:Y:S02]  /*2890*/  HADD2.F32 R79, -RZ, R70.reuse.H0_H0 ;  /* 0x20000046ff4f7230 */ /* 0x100fe40000004100 */
[C---:B------:R-:W-:Y:S01]  /*28a0*/  FFMA.FTZ R84, R21.reuse, R83, R2 ;  /* 0x0000005315547223 */ /* 0x040fe20000010002 */
[----:B------:R-:W-:Y:S01]  /*28b0*/  FFMA.FTZ R98, R78, R86, R89 ;  /* 0x000000564e627223 */ /* 0x000fe20000010059 */
[----:B------:R-:W-:Y:S02]  /*28c0*/  HADD2.F32 R76, -RZ, R71.H0_H0 ;  /* 0x20000047ff4c7230 */ /* 0x000fe40000004100 */
[----:B------:R-:W-:Y:S01]  /*28d0*/  FFMA.FTZ R89, -R62, R79, R99 ;  /* 0x0000004f3e597223 */ /* 0x000fe20000010163 */
[----:B------:R-:W-:Y:S01]  /*28e0*/  FFMA.FTZ R91, R78, R84, R91 ;  /* 0x000000544e5b7223 */ /* 0x000fe2000001005b */
[----:B------:R-:W-:Y:S01]  /*28f0*/  FFMA.FTZ R100, R21, R98, R74 ;  /* 0x0000006215647223 */ /* 0x000fe2000001004a */
[----:B------:R-:W-:-:S02]  /*2900*/  HADD2.F32 R78, -RZ, R70.H1_H1 ;  /* 0x30000046ff4e7230 */ /* 0x000fc40000004100 */
[----:B------:R-:W-:Y:S01]  /*2910*/  FFMA.FTZ R21, R0, R99, RZ ;  /* 0x0000006300157223 */ /* 0x000fe200000100ff */
[-C--:B------:R-:W-:Y:S01]  /*2920*/  FFMA.FTZ R3, R20, R91.reuse, R3 ;  /* 0x0000005b14037223 */ /* 0x080fe20000010003 */
[C---:B------:R-:W-:Y:S01]  /*2930*/  FMUL.FTZ R92, R61.reuse, R91 ;  /* 0x0000005b3d5c7220 */ /* 0x040fe20000410000 */
[----:B------:R-:W-:Y:S02]  /*2940*/  HADD2.F32 R74, -RZ, R71.H1_H1 ;  /* 0x30000047ff4a7230 */ /* 0x000fe40000004100 */
[----:B------:R-:W-:Y:S01]  /*2950*/  FFMA.FTZ R95, R60, R86, R21 ;  /* 0x000000563c5f7223 */ /* 0x000fe20000010015 */
[----:B------:R-:W-:Y:S01]  /*2960*/  FMUL.FTZ R2, R62, R3 ;  /* 0x000000033e027220 */ /* 0x000fe20000410000 */
[----:B------:R-:W-:Y:S01]  /*2970*/  FFMA.FTZ R86, -R61, R78, R86 ;  /* 0x0000004e3d567223 */ /* 0x000fe20000010156 */
[C---:B------:R-:W-:Y:S01]  /*2980*/  FFMA.FTZ R96, -R59.reuse, R76, R98 ;  /* 0x0000004c3b607223 */ /* 0x040fe20000010162 */
[----:B------:R-:W-:Y:S01]  /*2990*/  FMUL.FTZ R94, R59, R84 ;  /* 0x000000543b5e7220 */ /* 0x000fe20000410000 */
[----:B------:R-:W-:Y:S01]  /*29a0*/  FFMA.FTZ R21, R2, R89, RZ ;  /* 0x0000005902157223 */ /* 0x000fe200000100ff */
[----:B------:R-:W-:Y:S01]  /*29b0*/  FFMA.FTZ R95, R58, R98, R95 ;  /* 0x000000623a5f7223 */ /* 0x000fe2000001005f */
[C---:B------:R-:W-:Y:S01]  /*29c0*/  FMUL.FTZ R98, R57.reuse, R83 ;  /* 0x0000005339627220 */ /* 0x040fe20000410000 */
[----:B------:R-:W-:Y:S01]  /*29d0*/  FFMA.FTZ R97, -R57, R74, R100 ;  /* 0x0000004a39617223 */ /* 0x000fe20000010164 */
[----:B------:R-:W-:Y:S01]  /*29e0*/  FFMA.FTZ R21, R92, R86, R21 ;  /* 0x000000565c157223 */ /* 0x000fe20000010015 */
[----:B------:R-:W-:Y:S01]  /*29f0*/  FFMA.FTZ R95, R56, R100, R95 ;  /* 0x00000064385f7223 */ /* 0x000fe2000001005f */
[C---:B--2---:R-:W-:Y:S01]  /*2a00*/  FFMA.FTZ R23, R93.reuse, R23, R88 ;  /* 0x000000175d177223 */ /* 0x044fe20000010058 */
[----:B------:R-:W-:Y:S01]  /*2a10*/  FMUL.FTZ R22, R93, R22 ;  /* 0x000000165d167220 */ /* 0x000fe20000410000 */
[----:B------:R-:W-:Y:S01]  /*2a20*/  FFMA.FTZ R21, R94, R96, R21 ;  /* 0x000000605e157223 */ /* 0x000fe20000010015 */
[C---:B------:R-:W-:Y:S01]  /*2a30*/  FMUL.FTZ R93, R82.reuse, R84 ;  /* 0x00000054525d7220 */ /* 0x040fe20000410000 */
[----:B------:R-:W0:Y:S01]  /*2a40*/  SHFL.DOWN PT, R100, R95, 0x1, 0x1f ;  /* 0x08201f005f647f89 */ /* 0x000e2200000e0000 */
[----:B------:R-:W-:Y:S01]  /*2a50*/  FMUL.FTZ R88, R82, R83 ;  /* 0x0000005352587220 */ /* 0x000fe20000410000 */
[----:B------:R-:W-:Y:S01]  /*2a60*/  FFMA.FTZ R20, R98, R97, R21 ;  /* 0x0000006162147223 */ /* 0x000fe20000010015 */
[----:B------:R-:W-:Y:S01]  /*2a70*/  FADD.FTZ R72, R2, R72 ;  /* 0x0000004802487221 */ /* 0x000fe20000010000 */
[----:B------:R1:W-:Y:S01]  /*2a80*/  @!P1 STS.64 [R27+0xbc8], R22 ;  /* 0x000bc8161b009388 */ /* 0x0003e20000000a00 */
[----:B------:R-:W-:Y:S01]  /*2a90*/  FMUL.FTZ R97, R97, R88 ;  /* 0x0000005861617220 */ /* 0x000fe20000410000 */
[----:B------:R-:W-:Y:S01]  /*2aa0*/  FADD.FTZ R67, R98, R67 ;  /* 0x0000004362437221 */ /* 0x000fe20000010000 */
[----:B------:R-:W-:Y:S01]  /*2ab0*/  FADD.FTZ R68, R94, R68 ;  /* 0x000000445e447221 */ /* 0x000fe20000010000 */
[----:B------:R-:W2:Y:S01]  /*2ac0*/  SHFL.DOWN PT, R21, R20, 0x1, 0x1f ;  /* 0x08201f0014157f89 */ /* 0x000ea200000e0000 */
[----:B------:R-:W-:Y:S01]  /*2ad0*/  FADD.FTZ R69, R92, R69 ;  /* 0x000000455c457221 */ /* 0x000fe20000010000 */
[----:B-1----:R-:W-:-:S04]  /*2ae0*/  FFMA.FTZ R22, R74, R83, R97 ;  /* 0x000000534a167223 */ /* 0x002fc80000010061 */
[----:B------:R-:W-:Y:S01]  /*2af0*/  FADD.FTZ R25, R22, R25 ;  /* 0x0000001916197221 */ /* 0x000fe20000010000 */
[----:B0-----:R-:W-:-:S05]  /*2b00*/  @!P0 FADD.FTZ R95, R95, R100 ;  /* 0x000000645f5f8221 */ /* 0x001fca0000010000 */
[----:B------:R-:W0:Y:S01]  /*2b10*/  SHFL.DOWN PT, R100, R95, 0x2, 0x1f ;  /* 0x08401f005f647f89 */ /* 0x000e2200000e0000 */
[----:B--2---:R-:W-:Y:S01]  /*2b20*/  @!P0 FADD.FTZ R20, R20, R21 ;  /* 0x0000001514148221 */ /* 0x004fe20000010000 */
        /* <DEDUP_REMOVED lines=17> */
[----:B0-----:R-:W-:Y:S01]  /*2c40*/  @!P0 FADD.FTZ R95, R95, R100 ;  /* 0x000000645f5f8221 */ /* 0x001fe20000010000 */
[----:B-1----:R-:W-:Y:S01]  /*2c50*/  @!P0 FADD.FTZ R20, R20, R21 ;  /* 0x0000001514148221 */ /* 0x002fe20000010000 */
[----:B------:R-:W-:-:S04]  /*2c60*/  @!P4 MOV R21, 0x400 ;  /* 0x000004000015c802 */ /* 0x000fc80000000f00 */
[----:B----4-:R-:W-:Y:S02]  /*2c70*/  @!P4 LEA R54, R102, R21, 0x18 ;  /* 0x000000156636c211 */ /* 0x010fe400078ec0ff */
[----:B------:R-:W-:Y:S01]  /*2c80*/  MOV R21, R95 ;  /* 0x0000005f00157202 */ /* 0x000fe20000000f00 */
[----:B------:R-:W-:Y:S01]  /*2c90*/  FMUL.FTZ R95, R96, R93 ;  /* 0x0000005d605f7220 */ /* 0x000fe20000410000 */
[C---:B------:R-:W-:Y:S01]  /*2ca0*/  FMUL.FTZ R93, R82.reuse, R91 ;  /* 0x0000005b525d7220 */ /* 0x040fe20000410000 */
[----:B------:R-:W-:Y:S02]  /*2cb0*/  FMUL.FTZ R82, R82, R3 ;  /* 0x0000000352527220 */ /* 0x000fe40000410000 */
[----:B------:R0:W-:Y:S01]  /*2cc0*/  @!P4 STS.64 [R54+0x118], R20 ;  /* 0x000118143600c388 */ /* 0x0001e20000000a00 */
[----:B------:R-:W-:Y:S01]  /*2cd0*/  FMUL.FTZ R93, R86, R93 ;  /* 0x0000005d565d7220 */ /* 0x000fe20000410000 */
[----:B------:R-:W-:Y:S01]  /*2ce0*/  FMUL.FTZ R82, R89, R82 ;  /* 0x0000005259527220 */ /* 0x000fe20000410000 */
[----:B------:R-:W-:-:S02]  /*2cf0*/  FFMA.FTZ R95, R76, R84, R95 ;  /* 0x000000544c5f7223 */ /* 0x000fc4000001005f */
[----:B------:R-:W-:Y:S01]  /*2d00*/  FFMA.FTZ R2, R78, R91, R93 ;  /* 0x0000005b4e027223 */ /* 0x000fe2000001005d */
[----:B------:R-:W-:Y:S01]  /*2d10*/  FFMA.FTZ R3, R79, R3, R82 ;  /* 0x000000034f037223 */ /* 0x000fe20000010052 */
[----:B------:R-:W-:Y:S02]  /*2d20*/  FADD.FTZ R66, R95, R66 ;  /* 0x000000425f427221 */ /* 0x000fe40000010000 */
[----:B------:R-:W-:Y:S01]  /*2d30*/  FADD.FTZ R65, R2, R65 ;  /* 0x0000004102417221 */ /* 0x000fe20000010000 */
[----:B------:R-:W-:Y:S01]  /*2d40*/  FADD.FTZ R64, R3, R64 ;  /* 0x0000004003407221 */ /* 0x000fe20000010000 */
[----:B------:R-:W-:Y:S06]  /*2d50*/  BAR.SYNC.DEFER_BLOCKING 0x0 ;  /* 0x0000000000007b1d */ /* 0x000fec0000010000 */
[----:B0-----:R-:W-:Y:S05]  /*2d60*/  @P1 BRA `(.L_x_10006) ;  /* 0x00000000001c1947 */ /* 0x001fea0003800000 */
[----:B------:R-:W-:-:S13]  /*2d70*/  ISETP.NE.AND P0, PT, R46, UR7, PT ;  /* 0x000000072e007c0c */ /* 0x000fda000bf05270 */
[----:B------:R-:W0:Y:S04]  /*2d80*/  @P0 LDS R2, [R29+0x17c8] ;  /* 0x0017c8001d020984 */ /* 0x000e280000000800 */
[----:B------:R-:W1:Y:S01]  /*2d90*/  @P0 LDS R3, [R29+0x13c8] ;  /* 0x0013c8001d030984 */ /* 0x000e620000000800 */
[----:B0-----:R-:W-:Y:S01]  /*2da0*/  @P0 FADD.FTZ R21, R21, R2 ;  /* 0x0000000215150221 */ /* 0x001fe20000010000 */
[----:B-1----:R-:W-:-:S04]  /*2db0*/  @P0 FADD.FTZ R20, R20, R3 ;  /* 0x0000000314140221 */ /* 0x002fc80000010000 */
[----:B------:R0:W-:Y:S04]  /*2dc0*/  STS [R29+0x17c8], R21 ;  /* 0x0017c8151d007388 */ /* 0x0001e80000000800 */
[----:B------:R0:W-:Y:S02]  /*2dd0*/  STS [R29+0x13c8], R20 ;  /* 0x0013c8141d007388 */ /* 0x0001e40000000800 */
.L_x_10006:
[----:B------:R-:W-:Y:S05]  /*2de0*/  BSYNC B0 ;  /* 0x0000000000007941 */ /* 0x000fea0003800000 */
.L_x_10005:
[----:B------:R-:W-:Y:S01]  /*2df0*/  UIADD3 UR5, UR5, 0x1, URZ ;  /* 0x0000000105057890 */ /* 0x000fe2000fffe03f */
[----:B------:R-:W-:Y:S01]  /*2e00*/  LEA R77, P6, R18, R77, 0x2 ;  /* 0x0000004d124d7211 */ /* 0x000fe200078c10ff */
[----:B0-----:R-:W-:Y:S01]  /*2e10*/  VIADD R29, R29, 0x4 ;  /* 0x000000041d1d7836 */ /* 0x001fe20000000000 */
[----:B------:R-:W-:Y:S02]  /*2e20*/  LEA R73, P4, R14, R73, 0x2 ;  /* 0x000000490e497211 */ /* 0x000fe400078810ff */
[----:B------:R-:W-:Y:S02]  /*2e30*/  IADD3.X R28, R28, R19, RZ, P6, !PT ;  /* 0x000000131c1c7210 */ /* 0x000fe400037fe4ff */
[----:B------:R-:W-:Y:S01]  /*2e40*/  ISETP.LE.AND P6, PT, R90, UR5, PT ;  /* 0x000000055a007c0c */ /* 0x000fe2000bfc3270 */
[----:B------:R-:W-:Y:S01]  /*2e50*/  IMAD.X R24, R24, 0x1, R15, P4 ;  /* 0x0000000118187824 */ /* 0x000fe200020e060f */
[----:B------:R-:W-:Y:S02]  /*2e60*/  LEA R75, P0, R16, R75, 0x2 ;  /* 0x0000004b104b7211 */ /* 0x000fe400078010ff */
[----:B------:R-:W-:-:S02]  /*2e70*/  IADD3 R30, P5, R30, 0x8, RZ ;  /* 0x000000081e1e7810 */ /* 0x000fc40007fbe0ff */
[----:B------:R-:W-:Y:S02]  /*2e80*/  IADD3 R27, R27, 0x8, RZ ;  /* 0x000000081b1b7810 */ /* 0x000fe40007ffe0ff */
[----:B------:R-:W-:Y:S02]  /*2e90*/  IADD3 R81, R81, 0x1, RZ ;  /* 0x0000000151517810 */ /* 0x000fe40007ffe0ff */
[----:B------:R-:W-:Y:S02]  /*2ea0*/  IADD3.X R26, R26, R17, RZ, P0, !PT ;  /* 0x000000111a1a7210 */ /* 0x000fe400007fe4ff */
[----:B------:R-:W-:Y:S01]  /*2eb0*/  IADD3.X R31, RZ, R31, RZ, P5, !PT ;  /* 0x0000001fff1f7210 */ /* 0x000fe20002ffe4ff */
[----:B------:R-:W-:Y:S06]  /*2ec0*/  @!P6 BRA `(.L_x_10007) ;  /* 0xfffffff00058e947 */ /* 0x000fec000383ffff */
.L_x_10002:
[----:B------:R-:W1:Y:S08]  /*2ed0*/  S2UR UR7, SR_CgaCtaId ;  /* 0x00000000000779c3 */ /* 0x000e700000008800 */
[----:B------:R-:W-:Y:S01]  /*2ee0*/  BAR.SYNC.DEFER_BLOCKING 0x0 ;  /* 0x0000000000007b1d */ /* 0x000fe20000010000 */
[----:B------:R-:W-:Y:S02]  /*2ef0*/  F2FP.F16.F32.PACK_AB R72, R69, R72 ;  /* 0x000000484548723e */ /* 0x000fe400000000ff */
[----:B------:R-:W-:-:S03]  /*2f00*/  F2FP.F16.F32.PACK_AB R73, R67, R68 ;  /* 0x000000444349723e */ /* 0x000fc600000000ff */
[----:B------:R-:W-:Y:S01]  /*2f10*/  UMOV UR5, 0x400 ;  /* 0x0000040000057882 */ /* 0x000fe20000000000 */
[----:B------:R-:W-:Y:S01]  /*2f20*/  ULDC UR8, c[0x0][0x218] ;  /* 0x0000860000087ab9 */ /* 0x000fe20000000800 */
[----:B------:R-:W2:Y:S01]  /*2f30*/  LDC.64 R14, c[0x0][0x388] ;  /* 0x0000e200ff0e7b82 */ /* 0x000ea20000000a00 */
[----:B------:R-:W-:Y:S01]  /*2f40*/  IADD3 R16, -R6, UR8, RZ ;  /* 0x0000000806107c10 */ /* 0x000fe2000fffe1ff */
[----:B------:R-:W-:Y:S01]  /*2f50*/  BSSY B0, `(.L_x_10008) ;  /* 0x000001e000007945 */ /* 0x000fe20003800000 */
[----:B-1----:R-:W-:Y:S01]  /*2f60*/  ULEA UR5, UR7, UR5, 0x18 ;  /* 0x0000000507057291 */ /* 0x002fe2000f8ec03f */
[----:B------:R-:W-:Y:S01]  /*2f70*/  STS.64 [R32], R72 ;  /* 0x0000004820007388 */ /* 0x000fe20000000a00 */
[----:B------:R-:W-:-:S03]  /*2f80*/  NOP ;  /* 0x0000000000007918 */ /* 0x000fc60000000000 */
[----:B------:R-:W-:Y:S01]  /*2f90*/  LDS.U16 R17, [R33] ;  /* 0x0000000021117984 */ /* 0x000fe20000000400 */
[C---:B--2---:R-:W-:Y:S02]  /*2fa0*/  IMAD R0, R14.reuse, UR17, RZ ;  /* 0x000000110e007c24 */ /* 0x044fe4000f8e02ff */
[----:B------:R-:W-:Y:S01]  /*2fb0*/  IMAD.WIDE.U32 R2, R14, UR16, RZ ;  /* 0x000000100e027c25 */ /* 0x000fe2000f8e00ff */
[----:B------:R-:W-:Y:S03]  /*2fc0*/  LDS.U16 R19, [R33+0x40] ;  /* 0x0000400021137984 */ /* 0x000fe60000000400 */
[----:B------:R-:W-:Y:S01]  /*2fd0*/  IMAD R15, R15, UR16, R0 ;  /* 0x000000100f0f7c24 */ /* 0x000fe2000f8e0200 */
[----:B0-----:R-:W-:Y:S04]  /*2fe0*/  LDS.U16 R21, [R33+0x80] ;  /* 0x0000800021157984 */ /* 0x001fe80000000400 */
[----:B------:R-:W-:Y:S01]  /*2ff0*/  LDS.U16 R23, [R33+0xc0] ;  /* 0x0000c00021177984 */ /* 0x000fe20000000400 */
[----:B------:R-:W-:-:S03]  /*3000*/  IADD3 R29, R3, R15, RZ ;  /* 0x0000000f031d7210 */ /* 0x000fc60007ffe0ff */
        /* <DEDUP_REMOVED lines=18> */
.L_x_10009:
[----:B------:R-:W-:Y:S05]  /*3130*/  BSYNC B0 ;  /* 0x0000000000007941 */ /* 0x000fea0003800000 */
.L_x_10008:
[----:B------:R-:W-:Y:S01]  /*3140*/  MOV R3, R29 ;  /* 0x0000001d00037202 */ /* 0x000fe20000000f00 */
[----:B------:R-:W-:Y:S01]  /*3150*/  ULDC.64 UR8, c[0x0][0x390] ;  /* 0x0000e40000087ab9 */ /* 0x000fe20000000a00 */
[----:B------:R-:W-:Y:S01]  /*3160*/  IADD3 R35, P0, R35, -0xc0, RZ ;  /* 0xffffff4023237810 */ /* 0x000fe20007f1e0ff */
[----:B------:R-:W-:Y:S01]  /*3170*/  IMAD R0, R52, UR8, RZ ;  /* 0x0000000834007c24 */ /* 0x000fe2000f8e02ff */
[-C--:B------:R-:W-:Y:S01]  /*3180*/  ISETP.GE.AND P2, PT, R37, R27.reuse, PT ;  /* 0x0000001b2500720c */ /* 0x080fe20003f46270 */
[C---:B------:R-:W-:Y:S01]  /*3190*/  IMAD.WIDE.U32 R2, R55.reuse, UR8, R2 ;  /* 0x0000000837027c25 */ /* 0x040fe2000f8e0002 */
[----:B------:R-:W-:Y:S01]  /*31a0*/  IADD3.X R34, R34, -0x1, RZ, P0, !PT ;  /* 0xffffffff22227810 */ /* 0x000fe200007fe4ff */
[----:B------:R-:W-:Y:S01]  /*31b0*/  BSSY B0, `(.L_x_10010) ;  /* 0x0000030000007945 */ /* 0x000fe20003800000 */
[----:B------:R-:W-:Y:S01]  /*31c0*/  ISETP.GE.AND P0, PT, R38, R27, PT ;  /* 0x0000001b2600720c */ /* 0x000fe20003f06270 */
[----:B0-----:R-:W-:Y:S01]  /*31d0*/  IMAD R15, R55, UR9, R0 ;  /* 0x00000009370f7c24 */ /* 0x001fe2000f8e0200 */
[----:B------:R-:W-:Y:S01]  /*31e0*/  ULDC.64 UR8, c[0x0][0x3e0] ;  /* 0x0000f80000087ab9 */ /* 0x000fe20000000a00 */
[----:B------:R-:W-:-:S02]  /*31f0*/  IADD3 R7, P4, R2, UR6, RZ ;  /* 0x0000000602077c10 */ /* 0x000fc4000ff9e0ff */
[----:B------:R-:W-:Y:S02]  /*3200*/  IADD3 R2, P5, R35, UR8, RZ ;  /* 0x0000000823027c10 */ /* 0x000fe4000ffbe0ff */
[----:B------:R-:W-:Y:S02]  /*3210*/  ISETP.GE.AND P3, PT, R36, R27, PT ;  /* 0x0000001b2400720c */ /* 0x000fe40003f66270 */
[----:B------:R-:W-:Y:S02]  /*3220*/  IADD3.X R3, R15, UR12, R3, P4, !PT ;  /* 0x0000000c0f037c10 */ /* 0x000fe4000a7fe403 */
[----:B------:R-:W-:Y:S02]  /*3230*/  IADD3.X R0, R34, UR9, RZ, P5, !PT ;  /* 0x0000000922007c10 */ /* 0x000fe4000affe4ff */
[----:B------:R-:W-:Y:S02]  /*3240*/  LEA R2, P4, R7, R2, 0x1 ;  /* 0x0000000207027211 */ /* 0x000fe400078808ff */
[----:B------:R-:W-:Y:S01]  /*3250*/  F2FP.F16.F32.PACK_AB R6, R65, R64 ;  /* 0x000000404106723e */ /* 0x000fe200000000ff */
[----:B------:R-:W-:Y:S01]  /*3260*/  FADD.FTZ R64, R64, R49 ;  /* 0x0000003140407221 */ /* 0x000fe20000010000 */
[----:B------:R-:W-:-:S02]  /*3270*/  LEA.HI.X R3, R7, R0, R3, 0x1, P4 ;  /* 0x0000000007037211 */ /* 0x000fc400020f0c03 */
[----:B------:R-:W-:Y:S01]  /*3280*/  F2FP.F16.F32.PACK_AB R7, R25, R66 ;  /* 0x000000421907723e */ /* 0x000fe200000000ff */
[----:B------:R-:W-:Y:S02]  /*3290*/  FADD.FTZ R65, R64, R65 ;  /* 0x0000004140417221 */ /* 0x000fe40000010000 */
[----:B------:R-:W-:Y:S02]  /*32a0*/  @!P0 STG.E.U16 desc[UR14][R2.64], R19 ;  /* 0x0000001302008986 */ /* 0x000fe4000c10150e */
[----:B------:R-:W-:Y:S02]  /*32b0*/  FADD.FTZ R66, R65, R66 ;  /* 0x0000004241427221 */ /* 0x000fe40000010000 */
[----:B------:R0:W-:Y:S02]  /*32c0*/  @!P2 STG.E.U16 desc[UR14][R2.64+0x40], R21 ;  /* 0x000040150200a986 */ /* 0x0001e4000c10150e */
[----:B------:R-:W-:Y:S02]  /*32d0*/  FADD.FTZ R49, R66, R25 ;  /* 0x0000001942317221 */ /* 0x000fe40000010000 */
        /* <DEDUP_REMOVED lines=10> */
[----:B------:R-:W-:Y:S03]  /*3380*/  LDS.U16 R27, [R33+0x80] ;  /* 0x00008000211b7984 */ /* 0x000fe60000000400 */
[----:B------:R-:W-:Y:S01]  /*3390*/  IMAD.IADD R21, R3, 0x1, R7 ;  /* 0x0000000103157824 */ /* 0x000fe200078e0207 */
        /* <DEDUP_REMOVED lines=17> */
.L_x_10011:
[----:B------:R-:W-:Y:S05]  /*34b0*/  BSYNC B0 ;  /* 0x0000000000007941 */ /* 0x000fea0003800000 */
.L_x_10010:
[----:B------:R-:W-:Y:S01]  /*34c0*/  MOV R3, R21 ;  /* 0x0000001500037202 */ /* 0x000fe20000000f00 */
[----:B------:R-:W-:Y:S01]  /*34d0*/  ULDC.64 UR8, c[0x0][0x3b0] ;  /* 0x0000ec0000087ab9 */ /* 0x000fe20000000a00 */
[-C--:B------:R-:W-:Y:S01]  /*34e0*/  ISETP.GE.AND P0, PT, R38, R19.reuse, PT ;  /* 0x000000132600720c */ /* 0x080fe20003f06270 */
[----:B------:R-:W-:Y:S01]  /*34f0*/  IMAD R0, R52, UR8, RZ ;  /* 0x0000000834007c24 */ /* 0x000fe2000f8e02ff */
[-C--:B------:R-:W-:Y:S01]  /*3500*/  ISETP.GE.AND P1, PT, R37, R19.reuse, PT ;  /* 0x000000132500720c */ /* 0x080fe20003f26270 */
[C---:B------:R-:W-:Y:S01]  /*3510*/  IMAD.WIDE.U32 R2, R55.reuse, UR8, R2 ;  /* 0x0000000837027c25 */ /* 0x040fe2000f8e0002 */
        /* <DEDUP_REMOVED lines=10> */
[C---:B------:R-:W-:Y:S01]  /*35c0*/  ISETP.GT.AND P3, PT, R46.reuse, 0x1, PT ;  /* 0x000000012e00780c */ /* 0x040fe20003f64270 */
[----:B------:R-:W-:Y:S02]  /*35d0*/  VIADD R46, R46, 0xffffffff ;  /* 0xffffffff2e2e7836 */ /* 0x000fe40000000000 */
        /* <DEDUP_REMOVED lines=10> */
.L_x_9996:
        /* <DEDUP_REMOVED lines=26> */
.L_x_10014:
[----:B------:R-:W-:Y:S05]  /*3820*/  BSYNC B0 ;  /* 0x0000000000007941 */ /* 0x000fea0003800000 */
.L_x_10013:
        /* <DEDUP_REMOVED lines=29> */
.L_x_10016:
[----:B------:R-:W2:Y:S02]  /*3a00*/  S2R R21, SR_TID.X ;  /* 0x0000000000157919 */ /* 0x000ea40000002100 */
.L_x_10017:
[----:B------:R-:W-:Y:S05]  /*3a10*/  BSYNC B0 ;  /* 0x0000000000007941 */ /* 0x000fea0003800000 */
.L_x_10015:
        /* <DEDUP_REMOVED lines=8> */
[C---:B0-----:R-:W-:Y:S01]  /*3aa0*/  IMAD.WIDE.U32 R2, R55.reuse, UR6, RZ ;  /* 0x0000000637027c25 */ /* 0x041fe2000f8e00ff */
[----:B------:R-:W-:Y:S01]  /*3ab0*/  ULDC.64 UR18, c[0x0][0x268] ;  /* 0x00009a0000127ab9 */ /* 0x000fe20000000a00 */
[----:B------:R-:W-:Y:S01]  /*3ac0*/  BSSY B0, `(.L_x_10018) ;  /* 0x0000057000007945 */ /* 0x000fe20003800000 */
[----:B------:R-:W-:Y:S01]  /*3ad0*/  UMOV UR4, 0x400 ;  /* 0x0000040000047882 */ /* 0x000fe20000000000 */
[----:B------:R-:W-:Y:S01]  /*3ae0*/  IMAD R31, R55, UR7, R0 ;  /* 0x00000007371f7c24 */ /* 0x000fe2000f8e0200 */
[----:B------:R-:W-:Y:S01]  /*3af0*/  ULDC.64 UR6, c[0x0][0x338] ;  /* 0x0000ce0000067ab9 */ /* 0x000fe20000000a00 */
[C---:B-1-34-:R-:W-:Y:S01]  /*3b00*/  IMAD R4, R52.reuse, UR10, RZ ;  /* 0x0000000a34047c24 */ /* 0x05afe2000f8e02ff */
[----:B------:R-:W-:Y:S01]  /*3b10*/  ULDC.64 UR30, c[0x0][0x2d8] ;  /* 0x0000b600001e7ab9 */ /* 0x000fe20000000a00 */
[C---:B------:R-:W-:Y:S01]  /*3b20*/  IMAD R0, R52.reuse, UR6, RZ ;  /* 0x0000000634007c24 */ /* 0x040fe2000f8e02ff */
[----:B------:R-:W-:Y:S01]  /*3b30*/  IADD3 R31, R3, R31, RZ ;  /* 0x0000001f031f7210 */ /* 0x000fe20007ffe0ff */
[C---:B------:R-:W-:Y:S01]  /*3b40*/  IMAD R8, R52.reuse, UR8, RZ ;  /* 0x0000000834087c24 */ /* 0x040fe2000f8e02ff */
[----:B------:R-:W-:Y:S01]  /*3b50*/  ULDC.64 UR26, c[0x0][0x2e0] ;  /* 0x0000b800001a7ab9 */ /* 0x000fe20000000a00 */
[----:B------:R-:W-:Y:S01]  /*3b60*/  IMAD R52, R52, UR18, RZ ;  /* 0x0000001234347c24 */ /* 0x000fe2000f8e02ff */
[----:B------:R-:W-:Y:S01]  /*3b70*/  ULDC.64 UR28, c[0x0][0x250] ;  /* 0x00009400001c7ab9 */ /* 0x000fe20000000a00 */
[C---:B------:R-:W-:Y:S01]  /*3b80*/  IMAD.WIDE.U32 R16, R55.reuse, UR10, RZ ;  /* 0x0000000a37107c25 */ /* 0x040fe2000f8e00ff */
[----:B------:R-:W-:Y:S01]  /*3b90*/  ULDC.64 UR24, c[0x0][0x270] ;  /* 0x00009c0000187ab9 */ /* 0x000fe20000000a00 */
[----:B------:R-:W-:Y:S01]  /*3ba0*/  ULDC.64 UR12, c[0x0][0x360] ;  /* 0x0000d800000c7ab9 */ /* 0x000fe20000000a00 */
[----:B------:R-:W-:Y:S01]  /*3bb0*/  ULDC.64 UR16, c[0x0][0x3c8] ;  /* 0x0000f20000107ab9 */ /* 0x000fe20000000a00 */
[C---:B------:R-:W-:Y:S01]  /*3bc0*/  IMAD R9, R55.reuse, UR11, R4 ;  /* 0x0000000b37097c24 */ /* 0x040fe2000f8e0204 */
[----:B------:R-:W-:Y:S01]  /*3bd0*/  ULDC.64 UR10, c[0x0][0x3c0] ;  /* 0x0000f000000a7ab9 */ /* 0x000fe20000000a00 */
[----:B------:R-:W-:Y:S01]  /*3be0*/  IMAD.WIDE.U32 R6, R55, UR8, RZ ;  /* 0x0000000837067c25 */ /* 0x000fe2000f8e00ff */
[----:B--2---:R-:W-:-:S02]  /*3bf0*/  ULEA UR4, UR5, UR4, 0x18 ;  /* 0x0000000405047291 */ /* 0x004fc4000f8ec03f */
[----:B------:R-:W-:Y:S01]  /*3c00*/  IADD3 R37, R17, R9, RZ ;  /* 0x0000000911257210 */ /* 0x000fe20007ffe0ff */
[C---:B------:R-:W-:Y:S01]  /*3c10*/  IMAD R27, R55.reuse, UR9, R8 ;  /* 0x00000009371b7c24 */ /* 0x040fe2000f8e0208 */
[----:B------:R-:W-:Y:S01]  /*3c20*/  ULDC.64 UR8, c[0x0][0x340] ;  /* 0x0000d00000087ab9 */ /* 0x000fe20000000a00 */
[C---:B------:R-:W-:Y:S01]  /*3c30*/  IMAD R11, R55.reuse, UR19, R52 ;  /* 0x00000013370b7c24 */ /* 0x040fe2000f8e0234 */
[----:B------:R-:W-:Y:S01]  /*3c40*/  ULDC.64 UR20, c[0x0][0x3d0] ;  /* 0x0000f40000147ab9 */ /* 0x000fe20000000a00 */
[----:B------:R-:W-:Y:S01]  /*3c50*/  IMAD.WIDE.U32 R18, R55, UR18, RZ ;  /* 0x0000001237127c25 */ /* 0x000fe2000f8e00ff */
[----:B------:R-:W-:Y:S01]  /*3c60*/  IADD3 R27, R7, R27, RZ ;  /* 0x0000001b071b7210 */ /* 0x000fe20007ffe0ff */
[----:B------:R-:W-:Y:S02]  /*3c70*/  ULDC.64 UR18, c[0x0][0x380] ;  /* 0x0000e00000127ab9 */ /* 0x000fe40000000a00 */
[----:B------:R-:W-:Y:S01]  /*3c80*/  IMAD.WIDE.U32 R4, R55, UR6, RZ ;  /* 0x0000000637047c25 */ /* 0x000fe2000f8e00ff */
[----:B------:R-:W-:Y:S01]  /*3c90*/  IADD3 R39, R19, R11, RZ ;  /* 0x0000000b13277210 */ /* 0x000fe20007ffe0ff */
[----:B------:R-:W-:-:S02]  /*3ca0*/  ULDC UR6, c[0x0][0x0] ;  /* 0x0000000000067ab9 */ /* 0x000fc40000000800 */
[----:B------:R-:W-:-:S04]  /*3cb0*/  IMAD R29, R55, UR7, R0 ;  /* 0x00000007371d7c24 */ /* 0x000fc8000f8e0200 */
[----:B------:R-:W-:-:S07]  /*3cc0*/  IMAD.IADD R29, R5, 0x1, R29 ;  /* 0x00000001051d7824 */ /* 0x000fce00078e021d */
.L_x_10019:
        /* <DEDUP_REMOVED lines=23> */
[----:B------:R-:W-:Y:S02]  /*3e40*/  IMAD.MOV.U32 R8, RZ, RZ, R6 ;  /* 0x000000ffff087224 */ /* 0x000fe400078e0006 */
[C---:B------:R-:W-:Y:S02]  /*3e50*/  IMAD R24, R22.reuse, UR12, RZ ;  /* 0x0000000c16187c24 */ /* 0x040fe4000f8e02ff */
[----:B------:R-:W-:Y:S01]  /*3e60*/  IMAD R26, R22, UR28, RZ ;  /* 0x0000001c161a7c24 */ /* 0x000fe2000f8e02ff */
[----:B0-----:R-:W-:Y:S01]  /*3e70*/  MOV R10, R16 ;  /* 0x00000010000a7202 */ /* 0x001fe20000000f00 */
[----:B------:R-:W-:Y:S01]  /*3e80*/  IMAD.WIDE.U32 R8, R21, UR12, R8 ;  /* 0x0000000c15087c25 */ /* 0x000fe2000f8e0008 */
[----:B------:R-:W-:-:S03]  /*3e90*/  MOV R11, R37 ;  /* 0x00000025000b7202 */ /* 0x000fc60000000f00 */
[C---:B------:R-:W-:Y:S02]  /*3ea0*/  IMAD R33, R21.reuse, UR13, R24 ;  /* 0x0000000d15217c24 */ /* 0x040fe4000f8e0218 */
[----:B------:R-:W-:Y:S01]  /*3eb0*/  IMAD.WIDE.U32 R12, R21, UR28, R10 ;  /* 0x0000001c150c7c25 */ /* 0x000fe2000f8e000a */
[----:B------:R-:W-:Y:S02]  /*3ec0*/  LEA R10, P0, R8, UR16, 0x2 ;  /* 0x00000010080a7c11 */ /* 0x000fe4000f8010ff */
[----:B------:R-:W-:Y:S01]  /*3ed0*/  IADD3 R11, R9, R33, RZ ;  /* 0x00000021090b7210 */ /* 0x000fe20007ffe0ff */
[----:B------:R-:W-:Y:S01]  /*3ee0*/  IMAD R35, R21, UR29, R26 ;  /* 0x0000001d15237c24 */ /* 0x000fe2000f8e021a */
[----:B--2---:R-:W-:Y:S02]  /*3ef0*/  LEA R14, P1, R12, UR30, 0x2 ;  /* 0x0000001e0c0e7c11 */ /* 0x004fe4000f8210ff */
[----:B------:R-:W-:Y:S01]  /*3f00*/  LEA.HI.X R11, R8, UR17, R11, 0x2, P0 ;  /* 0x00000011080b7c11 */ /* 0x000fe200080f140b */
[----:B------:R-:W-:-:S05]  /*3f10*/  IMAD.IADD R9, R13, 0x1, R35 ;  /* 0x000000010d097824 */ /* 0x000fca00078e0223 */
        /* <DEDUP_REMOVED lines=18> */
.L_x_10018:
[----:B------:R-:W-:Y:S05]  /*4040*/  EXIT ;  /* 0x000000000000794d */ /* 0x000fea0003800000 */
.L_x_10020:
        /* <DEDUP_REMOVED lines=11> */
.L_x_11041:


//--------------------- .text._Z25selective_scan_bwd_kernelI32Selective_Scan_bwd_kernel_traitsILi32ELi4ELb0ELb0ELb0ELb1ELb0EN3c104HalfEfEEv12SSMParamsBwd --------------------------
	.section	.text._Z25selective_scan_bwd_kernelI32Selective_Scan_bwd_kernel_traitsILi32ELi4ELb0ELb0ELb0ELb1ELb0EN3c104HalfEfEEv12SSMParamsBwd,"ax",@progbits
	.align	128
        .global         _Z25selective_scan_bwd_kernelI32Selective_Scan_bwd_kernel_traitsILi32ELi4ELb0ELb0ELb0ELb1ELb0EN3c104HalfEfEEv12SSMParamsBwd
        .type           _Z25selective_scan_bwd_kernelI32Selective_Scan_bwd_kernel_traitsILi32ELi4ELb0ELb0ELb0ELb1ELb0EN3c104HalfEfEEv12SSMParamsBwd,@function
        .size           _Z25selective_scan_bwd_kernelI32Selective_Scan_bwd_kernel_traitsILi32ELi4ELb0ELb0ELb0ELb1ELb0EN3c104HalfEfEEv12SSMParamsBwd,(.L_x_11042 - _Z25selective_scan_bwd_kernelI32Selective_Scan_bwd_kernel_traitsILi32ELi4ELb0ELb0ELb0ELb1ELb0EN3c104HalfEfEEv12SSMParamsBwd)
        .other          _Z25selective_scan_bwd_kernelI32Selective_Scan_bwd_kernel_traitsILi32ELi4ELb0ELb0ELb0ELb1ELb0EN3c104HalfEfEEv12SSMParamsBwd,@"STO_CUDA_ENTRY STV_DEFAULT"
_Z25selective_scan_bwd_kernelI32Selective_Scan_bwd_kernel_traitsILi32ELi4ELb0ELb0ELb0ELb1ELb0EN3c104HalfEfEEv12SSMParamsBwd:
.text._Z25selective_scan_bwd_kernelI32Selective_Scan_bwd_kernel_traitsILi32ELi4ELb0ELb0ELb0ELb1ELb0EN3c104HalfEfEEv12SSMParamsBwd:
        /* <DEDUP_REMOVED lines=20> */
[----:B---3--:R-:W-:-:S05]  /*0140*/  USHF.R.S32.HI UR14, URZ, 0x1f, UR15 ;  /* 0x0000001f3f0e7899 */ /* 0x008fca000801140f */
[----:B------:R-:W3:Y:S01]  /*0150*/  LDC.64 R12, c[0x0][0x298] ;  /* 0x0000a600ff0c7b82 */ /* 0x000ee20000000a00 */
[----:B------:R4:W5:Y:S01]  /*0160*/  @P0 LDG.E R71, desc[UR12][R2.64] ;  /* 0x0000000c02470981 */ /* 0x000962000c1e1900 */
[----:B0-----:R-:W-:Y:S01]  /*0170*/  ISETP.NE.U32.AND P0, PT, R8, RZ, PT ;  /* 0x000000ff0800720c */ /* 0x001fe20003f05070 */
[----:B------:R-:W-:Y:S01]  /*0180*/  UIMAD UR6, UR14, UR8, URZ ;  /* 0x000000080e0672a4 */ /* 0x000fe2000f8e023f */
[----:B------:R-:W-:Y:S02]  /*0190*/  @P1 LEA R4, P3, R73, R4, 0x2 ;  /* 0x0000000449041211 */ /* 0x000fe400078610ff */
[----:B------:R-:W-:Y:S02]  /*01a0*/  ISETP.NE.AND.EX P0, PT, R9, RZ, PT, P0 ;  /* 0x000000ff0900720c */ /* 0x000fe40003f05300 */
[----:B------:R-:W0:Y:S01]  /*01b0*/  LDC.64 R16, c[0x0][0x3d8] ;  /* 0x0000f600ff107b82 */ /* 0x000e220000000a00 */
[----:B------:R-:W-:Y:S01]  /*01c0*/  UIMAD.WIDE.U32 UR4, UR15, UR8, URZ ;  /* 0x000000080f0472a5 */ /* 0x000fe2000f8e003f */
[----:B------:R-:W-:Y:S01]  /*01d0*/  @P1 LEA.HI.X R5, R73, R5, R70, 0x2, P3 ;  /* 0x0000000549051211 */ /* 0x000fe200018f1446 */
[----:B------:R-:W-:-:S05]  /*01e0*/  UIMAD UR6, UR15, UR9, UR6 ;  /* 0x000000090f0672a4 */ /* 0x000fca000f8e0206 */
[----:B------:R-:W0:Y:S01]  /*01f0*/  LDC.64 R18, c[0x0][0x3f8] ;  /* 0x0000fe00ff127b82 */ /* 0x000e220000000a00 */
[----:B------:R-:W-:Y:S01]  /*0200*/  UIADD3 UR5, UR5, UR6, URZ ;  /* 0x0000000605057290 */ /* 0x000fe2000fffe03f */
[-C--:B--2---:R-:W-:Y:S01]  /*0210*/  IMAD R0, R70, R6.reuse, RZ ;  /* 0x0000000646007224 */ /* 0x084fe200078e02ff */
[----:B------:R-:W-:Y:S01]  /*0220*/  ULDC.64 UR8, c[0x0][0x290] ;  /* 0x0000a40000087ab9 */ /* 0x000fe20000000a00 */
[----:B-1----:R-:W-:Y:S01]  /*0230*/  LEA R9, R21, 0xffffff80, 0x7 ;  /* 0xffffff8015097811 */ /* 0x002fe200078e38ff */
[----:B------:R-:W-:Y:S01]  /*0240*/  UIMAD UR6, UR14, UR8, URZ ;  /* 0x000000080e0672a4 */ /* 0x000fe2000f8e023f */
[----:B------:R1:W5:Y:S01]  /*0250*/  @P1 LDG.E R68, desc[UR12][R4.64] ;  /* 0x0000000c04441981 */ /* 0x000362000c1e1900 */
[C---:B----4-:R-:W-:Y:S01]  /*0260*/  IMAD.WIDE.U32 R2, R73.reuse, R6, UR4 ;  /* 0x0000000449027e25 */ /* 0x050fe2000f8e0006 */
[----:B------:R-:W2:Y:S01]  /*0270*/  LDC.64 R14, c[0x0][0x330] ;  /* 0x0000cc00ff0e7b82 */ /* 0x000ea20000000a00 */
[----:B------:R-:W-:Y:S01]  /*0280*/  UIMAD.WIDE.U32 UR4, UR15, UR8, URZ ;  /* 0x000000080f0472a5 */ /* 0x000fe2000f8e003f */
[----:B------:R-:W-:Y:S01]  /*0290*/  SHF.R.S32.HI R11, RZ, 0x1f, R9 ;  /* 0x0000001fff0b7819 */ /* 0x000fe20000011409 */
[----:B------:R-:W-:Y:S01]  /*02a0*/  IMAD R0, R73, R7, R0 ;  /* 0x0000000749007224 */ /* 0x000fe200078e0200 */
[----:B------:R-:W-:-:S04]  /*02b0*/  UIMAD UR6, UR15, UR9, UR6 ;  /* 0x000000090f0672a4 */ /* 0x000fc8000f8e0206 */
[----:B------:R-:W4:Y:S01]  /*02c0*/  @P0 LDC R20, c[0x0][0x214] ;  /* 0x00008500ff140b82 */ /* 0x000f220000000800 */
[----:B------:R-:W-:Y:S01]  /*02d0*/  IADD3 R60, P1, R9, R2, RZ ;  /* 0x00000002093c7210 */ /* 0x000fe20007f3e0ff */
[----:B------:R-:W-:Y:S01]  /*02e0*/  UIADD3 UR5, UR5, UR6, URZ ;  /* 0x0000000605057290 */ /* 0x000fe2000fffe03f */
[----:B---3--:R-:W-:Y:S01]  /*02f0*/  IMAD R2, R70, R12, RZ ;  /* 0x0000000c46027224 */ /* 0x008fe200078e02ff */
[----:B------:R-:W-:Y:S01]  /*0300*/  UIMAD UR8, UR14, UR10, URZ ;  /* 0x0000000a0e0872a4 */ /* 0x000fe2000f8e023f */
[----:B------:R-:W-:Y:S02]  /*0310*/  IADD3.X R8, R11, R3, R0, P1, !PT ;  /* 0x000000030b087210 */ /* 0x000fe40000ffe400 */
[----:B0-----:R-:W-:Y:S01]  /*0320*/  ISETP.NE.U32.AND P1, PT, R16, RZ, PT ;  /* 0x000000ff1000720c */ /* 0x001fe20003f25070 */
[----:B------:R-:W0:Y:S01]  /*0330*/  LDC.64 R26, c[0x0][0x2f8] ;  /* 0x0000be00ff1a7b82 */ /* 0x000e220000000a00 */
[----:B------:R-:W-:Y:S01]  /*0340*/  UIMAD.WIDE.U32 UR6, UR15, UR10, URZ ;  /* 0x0000000a0f0672a5 */ /* 0x000fe2000f8e003f */
[----:B------:R-:W-:Y:S01]  /*0350*/  IMAD R0, R73, R13, R2 ;  /* 0x0000000d49007224 */ /* 0x000fe200078e0202 */
[----:B------:R-:W-:-:S05]  /*0360*/  UIMAD UR8, UR15, UR11, UR8 ;  /* 0x0000000b0f0872a4 */ /* 0x000fca000f8e0208 */
[----:B------:R-:W3:Y:S01]  /*0370*/  @P0 LDC R23, c[0x0][0x21c] ;  /* 0x00008700ff170b82 */ /* 0x000ee20000000800 */
[----:B------:R-:W-:Y:S01]  /*0380*/  ISETP.NE.AND.EX P1, PT, R17, RZ, PT, P1 ;  /* 0x000000ff1100720c */ /* 0x000fe20003f25310 */
[----:B------:R-:W-:Y:S01]  /*0390*/  IMAD.WIDE.U32 R2, R73, R12, UR4 ;  /* 0x0000000449027e25 */ /* 0x000fe2000f8e000c */
[----:B------:R-:W-:Y:S01]  /*03a0*/  ISETP.NE.U32.AND P2, PT, R18, RZ, PT ;  /* 0x000000ff1200720c */ /* 0x000fe20003f45070 */
[----:B------:R-:W-:-:S04]  /*03b0*/  UIADD3 UR7, UR7, UR8, URZ ;  /* 0x0000000807077290 */ /* 0x000fc8000fffe03f */
[----:B------:R-:W0:Y:S01]  /*03c0*/  LDC.64 R24, c[0x0][0x2f0] ;  /* 0x0000bc00ff187b82 */ /* 0x000e220000000a00 */
[----:B------:R-:W-:-:S07]  /*03d0*/  ISETP.NE.AND.EX P2, PT, R19, RZ, PT, P2 ;  /* 0x000000ff1300720c */ /* 0x000fce0003f45320 */
[----:B------:R-:W0:Y:S01]  /*03e0*/  LDC.64 R28, c[0x0][0x3b8] ;  /* 0x0000ee00ff1c7b82 */ /* 0x000e220000000a00 */
[----:B------:R-:W-:Y:S01]  /*03f0*/  IADD3 R56, P3, R9, R2, RZ ;  /* 0x0000000209387210 */ /* 0x000fe20007f7e0ff */
[----:B--2---:R-:W-:-:S06]  /*0400*/  IMAD R10, R70, R14, RZ ;  /* 0x0000000e460a7224 */ /* 0x004fcc00078e02ff */
[----:B------:R-:W2:Y:S01]  /*0410*/  @P0 LDC.64 R6, c[0x0][0x310] ;  /* 0x0000c400ff060b82 */ /* 0x000ea20000000a00 */
[----:B-1----:R-:W-:Y:S01]  /*0420*/  IMAD.WIDE.U32 R4, R73, R14, UR6 ;  /* 0x0000000649047e25 */ /* 0x002fe2000f8e000e */
[----:B------:R-:W-:Y:S02]  /*0430*/  IADD3.X R2, R11, R3, R0, P3, !PT ;  /* 0x000000030b027210 */ /* 0x000fe40001ffe400 */
[----:B------:R-:W-:Y:S01]  /*0440*/  CS2R R12, SRZ ;  /* 0x00000000000c7805 */ /* 0x000fe2000001ff00 */
[----:B------:R-:W-:Y:S01]  /*0450*/  ULDC.64 UR4, c[0x0][0x358] ;  /* 0x0000d60000047ab9 */ /* 0x000fe20000000a00 */
[----:B----4-:R-:W-:Y:S01]  /*0460*/  @P0 IMAD R0, R20, UR15, R73 ;  /* 0x0000000f14000c24 */ /* 0x010fe2000f8e0249 */
[C---:B------:R-:W-:Y:S01]  /*0470*/  @P1 LEA R12, P3, R73.reuse, R16, 0x2 ;  /* 0x00000010490c1211 */ /* 0x040fe200078610ff */
[----:B------:R-:W-:Y:S01]  /*0480*/  IMAD R10, R73, R15, R10 ;  /* 0x0000000f490a7224 */ /* 0x000fe200078e020a */
[----:B------:R-:W-:Y:S01]  /*0490*/  IADD3 R9, P5, R9, R4, RZ ;  /* 0x0000000409097210 */ /* 0x000fe20007fbe0ff */
[----:B------:R-:W-:Y:S01]  /*04a0*/  @P0 IMAD R0, R0, R21, RZ ;  /* 0x0000001500000224 */ /* 0x000fe200078e02ff */
[----:B------:R-:W-:Y:S01]  /*04b0*/  HFMA2.MMA R15, -RZ, RZ, 0, 0 ;  /* 0x00000000ff0f7435 */ /* 0x000fe200000001ff */
[----:B------:R-:W-:Y:S01]  /*04c0*/  MOV R14, RZ ;  /* 0x000000ff000e7202 */ /* 0x000fe20000000f00 */
[----:B------:R-:W-:Y:S01]  /*04d0*/  ULDC.64 UR6, c[0x0][0x338] ;  /* 0x0000ce0000067ab9 */ /* 0x000fe20000000a00 */
[C---:B------:R-:W-:Y:S01]  /*04e0*/  @P1 LEA.HI.X R13, R73.reuse, R17, R70, 0x2, P3 ;  /* 0x00000011490d1211 */ /* 0x040fe200018f1446 */
[----:B------:R-:W-:Y:S01]  /*04f0*/  ULDC.64 UR8, c[0x0][0x268] ;  /* 0x00009a0000087ab9 */ /* 0x000fe20000000a00 */
[----:B------:R-:W-:-:S02]  /*0500*/  @P2 LEA R14, P4, R73, R18, 0x2 ;  /* 0x00000012490e2211 */ /* 0x000fc400078810ff */
[----:B------:R-:W-:Y:S01]  /*0510*/  IADD3.X R54, R11, R5, R10, P5, !PT ;  /* 0x000000050b367210 */ /* 0x000fe20002ffe40a */
[----:B---3--:R-:W-:Y:S01]  /*0520*/  @P0 IMAD R5, R0, R23, RZ ;  /* 0x0000001700050224 */ /* 0x008fe200078e02ff */
[----:B------:R-:W-:Y:S01]  /*0530*/  ISETP.GE.AND P1, PT, R21, 0x1, PT ;  /* 0x000000011500780c */ /* 0x000fe20003f26270 */
[----:B------:R-:W-:Y:S01]  /*0540*/  IMAD R0, R70, UR4, RZ ;  /* 0x0000000446007c24 */ /* 0x000fe2000f8e02ff */
[----:B0-----:R-:W-:Y:S02]  /*0550*/  LEA R59, P3, R56, R26, 0x1 ;  /* 0x0000001a383b7211 */ /* 0x001fe400078608ff */
[C---:B------:R-:W-:Y:S01]  /*0560*/  @P2 LEA.HI.X R15, R73.reuse, R19, R70, 0x2, P4 ;  /* 0x00000013490f2211 */ /* 0x040fe200020f1446 */
[----:B------:R-:W-:Y:S01]  /*0570*/  IMAD R67, R73, UR5, R0 ;  /* 0x0000000549437c24 */ /* 0x000fe2000f8e0200 */
[----:B------:R-:W-:Y:S02]  /*0580*/  LEA R61, P2, R60, R24, 0x1 ;  /* 0x000000183c3d7211 */ /* 0x000fe400078408ff */
[----:B------:R-:W-:-:S02]  /*0590*/  LEA R57, P4, R9, R28, 0x1 ;  /* 0x0000001c09397211 */ /* 0x000fc400078808ff */
[----:B------:R-:W-:Y:S01]  /*05a0*/  LEA.HI.X R56, R56, R27, R2, 0x1, P3 ;  /* 0x0000001b38387211 */ /* 0x000fe200018f0c02 */
[C---:B------:R-:W-:Y:S02]  /*05b0*/  IMAD R2, R70.reuse, UR6, RZ ;  /* 0x0000000646027c24 */ /* 0x040fe4000f8e02ff */
[----:B------:R-:W-:Y:S01]  /*05c0*/  IMAD R0, R70, UR8, RZ ;  /* 0x0000000846007c24 */ /* 0x000fe2000f8e02ff */
[----:B------:R-:W-:Y:S01]  /*05d0*/  LEA.HI.X R60, R60, R25, R8, 0x1, P2 ;  /* 0x000000193c3c7211 */ /* 0x000fe200010f0c08 */
[----:B--2---:R-:W-:Y:S01]  /*05e0*/  @P0 IMAD.WIDE R4, R5, 0x8, R6 ;  /* 0x0000000805040825 */ /* 0x004fe200078e0206 */
[----:B------:R-:W-:-:S03]  /*05f0*/  LEA.HI.X R54, R9, R29, R54, 0x1, P4 ;  /* 0x0000001d09367211 */ /* 0x000fc600020f0c36 */
[----:B------:R-:W-:-:S04]  /*0600*/  IMAD.WIDE.U32 R6, R73, UR4, RZ ;  /* 0x0000000449067c25 */ /* 0x000fc8000f8e00ff */
[----:B------:R-:W-:-:S04]  /*0610*/  IMAD.WIDE.U32 R8, R73, UR6, RZ ;  /* 0x0000000649087c25 */ /* 0x000fc8000f8e00ff */
[C---:B------:R-:W-:Y:S02]  /*0620*/  IMAD R65, R73.reuse, UR7, R2 ;  /* 0x0000000749417c24 */ /* 0x040fe4000f8e0202 */
[----:B------:R-:W-:-:S04]  /*0630*/  IMAD.WIDE.U32 R10, R73, UR8, RZ ;  /* 0x00000008490a7c25 */ /* 0x000fc8000f8e00ff */
[----:B------:R-:W-:Y:S01]  /*0640*/  IMAD R63, R73, UR9, R0 ;  /* 0x00000009493f7c24 */ /* 0x000fe2000f8e0200 */
[----:B------:R-:W-:Y:S02]  /*0650*/  MOV R66, RZ ;  /* 0x000000ff00427202 */ /* 0x000fe40000000f00 */
[----:B------:R-:W-:Y:S02]  /*0660*/  @!P0 CS2R R4, SRZ ;  /* 0x0000000000048805 */ /* 0x000fe4000001ff00 */
[----:B------:R-:W-:Y:S01]  /*0670*/  IADD3 R67, R7, R67, RZ ;  /* 0x0000004307437210 */ /* 0x000fe20007ffe0ff */
[----:B------:R-:W-:Y:S01]  /*0680*/  IMAD.IADD R63, R11, 0x1, R63 ;  /* 0x000000010b3f7824 */ /* 0x000fe200078e023f */
[----:B------:R-:W-:Y:S01]  /*0690*/  IADD3 R65, R9, R65, RZ ;  /* 0x0000004109417210 */ /* 0x000fe20007ffe0ff */
        /* <DEDUP_REMOVED lines=9> */
[----:B------:R-:W-:Y:S01]  /*0730*/  MOV R53, UR4 ;  /* 0x0000000400357c02 */ /* 0x000fe20008000f00 */
        /* <DEDUP_REMOVED lines=8> */
[----:B--2---:R-:W-:-:S07]  /*07c0*/  LOP3.LUT R49, R55, 0x60, RZ, 0xfc, !PT ;  /* 0x0000006037317812 */ /* 0x004fce00078efcff */
.L_x_10040:
[----:B------:R-:W-:Y:S01]  /*07d0*/  BAR.SYNC.DEFER_BLOCKING 0x0 ;  /* 0x0000000000007b1d */ /* 0x000fe20000010000 */
[----:B---3--:R-:W-:Y:S02]  /*07e0*/  LEA R0, R58, 0xffffff80, 0x7 ;  /* 0xffffff803a007811 */ /* 0x008fe400078e38ff */
[C---:B------:R-:W-:Y:S02]  /*07f0*/  SHF.L.U32 R48, R55.reuse, 0x1, RZ ;  /* 0x0000000137307819 */ /* 0x040fe400000006ff */
[----:B------:R-:W-:Y:S01]  /*0800*/  SHF.L.U64.HI R47, R55, 0x1, R52 ;  /* 0x00000001372f7819 */ /* 0x000fe20000010234 */
[----:B------:R-:W-:Y:S01]  /*0810*/  ULDC UR5, c[0x0][0x218] ;  /* 0x0000860000057ab9 */ /* 0x000fe20000000800 */
[----:B0-----:R-:W-:Y:S02]  /*0820*/  IADD3 R2, P4, R61, R48, RZ ;  /* 0x000000303d027210 */ /* 0x001fe40007f9e0ff */
[----:B------:R-:W-:Y:S02]  /*0830*/  PRMT R18, RZ, 0x7610, R18 ;  /* 0x00007610ff127816 */ /* 0x000fe40000000012 */
[----:B------:R-:W-:-:S02]  /*0840*/  PRMT R20, RZ, 0x7610, R20 ;  /* 0x00007610ff147816 */ /* 0x000fc40000000014 */
[----:B------:R-:W-:Y:S01]  /*0850*/  PRMT R21, RZ, 0x7610, R21 ;  /* 0x00007610ff157816 */ /* 0x000fe20000000015 */
[----:B------:R-:W-:Y:S01]  /*0860*/  IMAD R23, R62, 0x2, R53 ;  /* 0x000000023e177824 */ /* 0x000fe200078e0235 */
[----:B------:R-:W-:Y:S01]  /*0870*/  IADD3 R16, -R0, UR5, RZ ;  /* 0x0000000500107c10 */ /* 0x000fe2000fffe1ff */
[----:B------:R-:W-:Y:S01]  /*0880*/  ULDC UR6, c[0x0][0x224] ;  /* 0x0000890000067ab9 */ /* 0x000fe20000000800 */
[----:B------:R-:W-:Y:S02]  /*0890*/  PRMT R0, RZ, 0x7610, R0 ;  /* 0x00007610ff007816 */ /* 0x000fe40000000000 */
[-C--:B------:R-:W-:Y:S02]  /*08a0*/  ISETP.GE.AND P0, PT, R55, R16.reuse, PT ;  /* 0x000000103700720c */ /* 0x080fe40003f06270 */
[-C--:B------:R-:W-:Y:S02]  /*08b0*/  ISETP.GE.AND P1, PT, R51, R16.reuse, PT ;  /* 0x000000103300720c */ /* 0x080fe40003f26270 */
[----:B------:R-:W-:-:S02]  /*08c0*/  ISETP.GE.AND P2, PT, R50, R16, PT ;  /* 0x000000103200720c */ /* 0x000fc40003f46270 */
[----:B------:R-:W-:Y:S02]  /*08d0*/  ISETP.GE.AND P3, PT, R49, R16, PT ;  /* 0x000000103100720c */ /* 0x000fe40003f66270 */
[----:B------:R-:W-:-:S05]  /*08e0*/  IADD3.X R3, R60, R47, RZ, P4, !PT ;  /* 0x0000002f3c037210 */ /* 0x000fca00027fe4ff */
[----:B------:R-:W2:Y:S04]  /*08f0*/  @!P0 LDG.E.U16 R0, desc[UR12][R2.64] ;  /* 0x0000000c02008981 */ /* 0x000ea8000c1e1500 */
[----:B------:R-:W3:Y:S04]  /*0900*/  @!P1 LDG.E.U16 R18, desc[UR12][R2.64+0x40] ;  /* 0x0000400c02129981 */ /* 0x000ee8000c1e1500 */
[----:B------:R-:W4:Y:S04]  /*0910*/  @!P2 LDG.E.U16 R20, desc[UR12][R2.64+0x80] ;  /* 0x0000800c0214a981 */ /* 0x000f28000c1e1500 */
[----:B------:R-:W4:Y:S01]  /*0920*/  @!P3 LDG.E.U16 R21, desc[UR12][R2.64+0xc0] ;  /* 0x0000c00c0215b981 */ /* 0x000f22000c1e1500 */
[----:B------:R-:W-:-:S02]  /*0930*/  LEA R22, R62, R53, 0x3 ;  /* 0x000000353e167211 */ /* 0x000fc400078e18ff */
[-C--:B------:R-:W-:Y:S02]  /*0940*/  ISETP.GE.AND P1, PT, R55, R16.reuse, PT ;  /* 0x000000103700720c */ /* 0x080fe40003f26270 */
[-C--:B------:R-:W-:Y:S02]  /*0950*/  ISETP.GE.AND P2, PT, R51, R16.reuse, PT ;  /* 0x000000103300720c */ /* 0x080fe40003f46270 */
[-C--:B------:R-:W-:Y:S02]  /*0960*/  ISETP.GE.AND P3, PT, R50, R16.reuse, PT ;  /* 0x000000103200720c */ /* 0x080fe40003f66270 */
[----:B------:R-:W-:Y:S02]  /*0970*/  ISETP.GE.AND P4, PT, R49, R16, PT ;  /* 0x000000103100720c */ /* 0x000fe40003f86270 */
[----:B------:R-:W-:Y:S02]  /*0980*/  IADD3 R16, P0, R59, R48, RZ ;  /* 0x000000303b107210 */ /* 0x000fe40007f1e0ff */
[----:B------:R-:W-:-:S02]  /*0990*/  PRMT R24, RZ, 0x7610, R24 ;  /* 0x00007610ff187816 */ /* 0x000fc40000000018 */
[----:B------:R-:W-:Y:S02]  /*09a0*/  PRMT R26, RZ, 0x7610, R26 ;  /* 0x00007610ff1a7816 */ /* 0x000fe4000000001a */
[----:B------:R-:W-:Y:S02]  /*09b0*/  PRMT R28, RZ, 0x7610, R28 ;  /* 0x00007610ff1c7816 */ /* 0x000fe4000000001c */
[----:B------:R-:W-:Y:S02]  /*09c0*/  PRMT R30, RZ, 0x7610, R30 ;  /* 0x00007610ff1e7816 */ /* 0x000fe4000000001e */
[----:B------:R-:W-:Y:S01]  /*09d0*/  IADD3.X R17, R56, R47, RZ, P0, !PT ;  /* 0x0000002f38117210 */ /* 0x000fe200007fe4ff */
[----:B--2---:R-:W-:Y:S04]  /*09e0*/  STS.U16 [R23], R0 ;  /* 0x0000000017007388 */ /* 0x004fe80000000400 */
[----:B---3--:R-:W-:Y:S04]  /*09f0*/  STS.U16 [R23+0x40], R18 ;  /* 0x0000401217007388 */ /* 0x008fe80000000400 */
[----:B----4-:R0:W-:Y:S04]  /*0a00*/  STS.U16 [R23+0x80], R20 ;  /* 0x0000801417007388 */ /* 0x0101e80000000400 */
[----:B------:R-:W-:Y:S01]  /*0a10*/  STS.U16 [R23+0xc0], R21 ;  /* 0x0000c01517007388 */ /* 0x000fe20000000400 */
[----:B------:R-:W-:-:S03]  /*0a20*/  NOP ;  /* 0x0000000000007918 */ /* 0x000fc60000000000 */
[----:B------:R-:W-:Y:S01]  /*0a30*/  LDS.64 R18, [R22] ;  /* 0x0000000016127984 */ /* 0x000fe20000000a00 */
[----:B------:R-:W-:Y:S01]  /*0a40*/  IADD3 R2, P0, R57, R48, RZ ;  /* 0x0000003039027210 */ /* 0x000fe20007f1e0ff */
[----:B0-----:R-:W0:Y:S08]  /*0a50*/  LDC R20, c[0x0][0x21c] ;  /* 0x00008700ff147b82 */ /* 0x001e300000000800 */
[----:B------:R-:W-:Y:S06]  /*0a60*/  BAR.SYNC.DEFER_BLOCKING 0x0 ;  /* 0x0000000000007b1d */ /* 0x000fec0000010000 */
[----:B------:R-:W2:Y:S04]  /*0a70*/  @!P1 LDG.E.U16 R24, desc[UR12][R16.64] ;  /* 0x0000000c10189981 */ /* 0x000ea8000c1e1500 */
[----:B------:R-:W3:Y:S04]  /*0a80*/  @!P2 LDG.E.U16 R26, desc[UR12][R16.64+0x40] ;  /* 0x0000400c101aa981 */ /* 0x000ee8000c1e1500 */
[----:B------:R-:W4:Y:S04]  /*0a90*/  @!P3 LDG.E.U16 R28, desc[UR12][R16.64+0x80] ;  /* 0x0000800c101cb981 */ /* 0x000f28000c1e1500 */
[----:B------:R-:W4:Y:S01]  /*0aa0*/  @!P4 LDG.E.U16 R30, desc[UR12][R16.64+0xc0] ;  /* 0x0000c00c101ec981 */ /* 0x000f22000c1e1500 */
[----:B------:R-:W-:-:S02]  /*0ab0*/  PRMT R0, RZ, 0x7610, R0 ;  /* 0x00007610ff007816 */ /* 0x000fc40000000000 */
[----:B------:R-:W-:Y:S02]  /*0ac0*/  PRMT R32, RZ, 0x7610, R32 ;  /* 0x00007610ff207816 */ /* 0x000fe40000000020 */
[----:B------:R-:W-:Y:S02]  /*0ad0*/  PRMT R34, RZ, 0x7610, R34 ;  /* 0x00007610ff227816 */ /* 0x000fe40000000022 */
[----:B------:R-:W-:Y:S02]  /*0ae0*/  PRMT R36, RZ, 0x7610, R36 ;  /* 0x00007610ff247816 */ /* 0x000fe40000000024 */
[----:B------:R-:W-:Y:S01]  /*0af0*/  IADD3.X R3, R54, R47, RZ, P0, !PT ;  /* 0x0000002f36037210 */ /* 0x000fe200007fe4ff */
[----:B--2---:R-:W-:Y:S04]  /*0b00*/  STS.U16 [R23], R24 ;  /* 0x0000001817007388 */ /* 0x004fe80000000400 */
[----:B---3--:R-:W-:Y:S04]  /*0b10*/  STS.U16 [R23+0x40], R26 ;  /* 0x0000401a17007388 */ /* 0x008fe80000000400 */
[----:B----4-:R-:W-:Y:S04]  /*0b20*/  STS.U16 [R23+0x80], R28 ;  /* 0x0000801c17007388 */ /* 0x010fe80000000400 */
[----:B------:R-:W-:Y:S01]  /*0b30*/  STS.U16 [R23+0xc0], R30 ;  /* 0x0000c01e17007388 */ /* 0x000fe20000000400 */
[----:B------:R-:W-:-:S03]  /*0b40*/  NOP ;  /* 0x0000000000007918 */ /* 0x000fc60000000000 */
[----:B------:R-:W1:Y:S01]  /*0b50*/  LDS.64 R42, [R22] ;  /* 0x00000000162a7984 */ /* 0x000e620000000a00 */
[----:B------:R-:W-:Y:S06]  /*0b60*/  BAR.SYNC.DEFER_BLOCKING 0x0 ;  /* 0x0000000000007b1d */ /* 0x000fec0000010000 */
[----:B------:R-:W2:Y:S04]  /*0b70*/  @!P1 LDG.E.U16 R0, desc[UR12][R2.64] ;  /* 0x0000000c02009981 */ /* 0x000ea8000c1e1500 */
[----:B------:R-:W3:Y:S04]  /*0b80*/  @!P2 LDG.E.U16 R32, desc[UR12][R2.64+0x40] ;  /* 0x0000400c0220a981 */ /* 0x000ee8000c1e1500 */
[----:B------:R-:W4:Y:S04]  /*0b90*/  @!P3 LDG.E.U16 R34, desc[UR12][R2.64+0x80] ;  /* 0x0000800c0222b981 */ /* 0x000f28000c1e1500 */
[----:B------:R-:W4:Y:S01]  /*0ba0*/  @!P4 LDG.E.U16 R36, desc[UR12][R2.64+0xc0] ;  /* 0x0000c00c0224c981 */ /* 0x000f22000c1e1500 */
[--C-:B-1----:R-:W-:Y:S01]  /*0bb0*/  HADD2.F32 R21, -RZ, R42.reuse.H0_H0 ;  /* 0x2000002aff157230 */ /* 0x102fe20000004100 */
[----:B------:R-:W-:Y:S01]  /*0bc0*/  ULEA UR6, UR6, UR4, 0x7 ;  /* 0x0000000406067291 */ /* 0x000fe2000f8e383f */
[----:B------:R-:W-:Y:S01]  /*0bd0*/  HADD2.F32 R25, -RZ, R43.H0_H0 ;  /* 0x2000002bff197230 */ /* 0x000fe20000004100 */
[----:B------:R-:W-:Y:S01]  /*0be0*/  BSSY B0, `(.L_x_10022) ;  /* 0x0000036000007945 */ /* 0x000fe20003800000 */
[----:B------:R-:W-:-:S02]  /*0bf0*/  HADD2.F32 R45, -RZ, R42.H1_H1 ;  /* 0x3000002aff2d7230 */ /* 0x000fc40000004100 */
[--C-:B-----5:R-:W-:Y:S01]  /*0c00*/  FADD.FTZ R46, R21, R68.reuse ;  /* 0x00000044152e7221 */ /* 0x120fe20000010000 */
[----:B------:R-:W-:Y:S02]  /*0c10*/  HADD2.F32 R43, -RZ, R43.H1_H1 ;  /* 0x3000002bff2b7230 */ /* 0x000fe40000004100 */
[--C-:B------:R-:W-:Y:S01]  /*0c20*/  FADD.FTZ R44, R25, R68.reuse ;  /* 0x00000044192c7221 */ /* 0x100fe20000010000 */
[----:B------:R-:W-:Y:S02]  /*0c30*/  HADD2.F32 R85, -RZ, R18.H0_H0 ;  /* 0x20000012ff557230 */ /* 0x000fe40000004100 */
[--C-:B------:R-:W-:Y:S01]  /*0c40*/  FADD.FTZ R45, R45, R68.reuse ;  /* 0x000000442d2d7221 */ /* 0x100fe20000010000 */
[----:B------:R-:W-:Y:S01]  /*0c50*/  FSETP.GTU.FTZ.AND P2, PT, R46, 20, PT ;  /* 0x41a000002e00780b */ /* 0x000fe20003f5c000 */
[----:B------:R-:W-:Y:S01]  /*0c60*/  FADD.FTZ R43, R43, R68 ;  /* 0x000000442b2b7221 */ /* 0x000fe20000010000 */
[----:B------:R-:W-:Y:S02]  /*0c70*/  FSETP.GTU.FTZ.AND P0, PT, R44, 20, PT ;  /* 0x41a000002c00780b */ /* 0x000fe40003f1c000 */
[----:B------:R-:W-:-:S02]  /*0c80*/  FSETP.GTU.FTZ.AND P3, PT, R45, 20, PT ;  /* 0x41a000002d00780b */ /* 0x000fc40003f7c000 */
[----:B------:R-:W-:Y:S01]  /*0c90*/  FSETP.GTU.FTZ.AND P1, PT, R43, 20, PT ;  /* 0x41a000002b00780b */ /* 0x000fe20003f3c000 */
[----:B--2---:R-:W-:Y:S04]  /*0ca0*/  STS.U16 [R23], R0 ;  /* 0x0000000017007388 */ /* 0x004fe80000000400 */
[----:B---3--:R-:W-:Y:S04]  /*0cb0*/  STS.U16 [R23+0x40], R32 ;  /* 0x0000402017007388 */ /* 0x008fe80000000400 */
[----:B----4-:R-:W-:Y:S04]  /*0cc0*/  STS.U16 [R23+0x80], R34 ;  /* 0x0000802217007388 */ /* 0x010fe80000000400 */
[----:B------:R-:W-:Y:S01]  /*0cd0*/  STS.U16 [R23+0xc0], R36 ;  /* 0x0000c02417007388 */ /* 0x000fe20000000400 */
[----:B------:R-:W-:-:S03]  /*0ce0*/  NOP ;  /* 0x0000000000007918 */ /* 0x000fc60000000000 */
[----:B------:R-:W1:Y:S02]  /*0cf0*/  LDS.64 R26, [R22] ;  /* 0x00000000161a7984 */ /* 0x000e640000000a00 */
[--C-:B-1----:R-:W-:Y:S02]  /*0d00*/  HADD2.F32 R0, -RZ, R26.reuse.H0_H0 ;  /* 0x2000001aff007230 */ /* 0x102fe40000004100 */
[----:B------:R-:W-:Y:S02]  /*0d10*/  HADD2.F32 R42, -RZ, R26.H1_H1 ;  /* 0x3000001aff2a7230 */ /* 0x000fe40000004100 */
[--C-:B------:R-:W-:Y:S02]  /*0d20*/  HADD2.F32 R41, -RZ, R27.reuse.H0_H0 ;  /* 0x2000001bff297230 */ /* 0x100fe40000004100 */
[----:B------:R-:W-:Y:S01]  /*0d30*/  HADD2.F32 R40, -RZ, R27.H1_H1 ;  /* 0x3000001bff287230 */ /* 0x000fe20000004100 */
[----:B0-----:R-:W-:Y:S06]  /*0d40*/  @P2 BRA `(.L_x_10023) ;  /* 0x00000000007c2947 */ /* 0x001fec0003800000 */
        /* <DEDUP_REMOVED lines=31> */
.L_x_10023:
[----:B------:R-:W-:Y:S05]  /*0f40*/  BSYNC B0 ;  /* 0x0000000000007941 */ /* 0x000fea0003800000 */
.L_x_10022:
        /* <DEDUP_REMOVED lines=33> */
.L_x_10025:
[----:B------:R-:W-:Y:S05]  /*1160*/  BSYNC B0 ;  /* 0x0000000000007941 */ /* 0x000fea0003800000 */
.L_x_10024:
        /* <DEDUP_REMOVED lines=33> */
.L_x_10027:
[----:B------:R-:W-:Y:S05]  /*1380*/  BSYNC B0 ;  /* 0x0000000000007941 */ /* 0x000fea0003800000 */
.L_x_10026:
        /* <DEDUP_REMOVED lines=33> */
.L_x_10029:
[----:B------:R-:W-:Y:S05]  /*15a0*/  BSYNC B0 ;  /* 0x0000000000007941 */ /* 0x000fea0003800000 */
.L_x_10028:
[----:B------:R-:W-:Y:S01]  /*15b0*/  ISETP.GE.AND P0, PT, R20, 0x1, PT ;  /* 0x000000011400780c */ /* 0x000fe20003f06270 */
[----:B------:R-:W-:Y:S02]  /*15c0*/  HADD2.F32 R74, -RZ, R18.H1_H1 ;  /* 0x30000012ff4a7230 */ /* 0x000fe40000004100 */
[----:B------:R-:W-:Y:S01]  /*15d0*/  FFMA.FTZ R69, R0, R85, R69 ;  /* 0x0000005500457223 */ /* 0x000fe20000010045 */
[--C-:B------:R-:W-:Y:S01]  /*15e0*/  HADD2.F32 R83, -RZ, R19.reuse.H0_H0 ;  /* 0x20000013ff537230 */ /* 0x100fe20000004100 */
[----:B------:R-:W-:Y:S01]  /*15f0*/  BAR.SYNC.DEFER_BLOCKING 0x0 ;  /* 0x0000000000007b1d */ /* 0x000fe20000010000 */
[----:B------:R-:W-:Y:S02]  /*1600*/  HADD2.F32 R72, -RZ, R19.H1_H1 ;  /* 0x30000013ff487230 */ /* 0x000fe40000004100 */
[----:B------:R-:W-:Y:S01]  /*1610*/  FFMA.FTZ R2, R42, R74, R69 ;  /* 0x0000004a2a027223 */ /* 0x000fe20000010045 */
[----:B------:R-:W-:Y:S01]  /*1620*/  USHF.R.S32.HI UR16, URZ, 0x1f, UR6 ;  /* 0x0000001f3f107899 */ /* 0x000fe20008011406 */
[----:B------:R-:W-:Y:S01]  /*1630*/  HFMA2.MMA R31, -RZ, RZ, 0, 0 ;  /* 0x00000000ff1f7435 */ /* 0x000fe200000001ff */
[----:B------:R-:W-:Y:S01]  /*1640*/  CS2R R32, SRZ ;  /* 0x0000000000207805 */ /* 0x000fe2000001ff00 */
[C---:B------:R-:W-:Y:S01]  /*1650*/  FFMA.FTZ R69, R41.reuse, R83, R2 ;  /* 0x0000005329457223 */ /* 0x040fe20000010002 */
[----:B------:R-:W-:Y:S01]  /*1660*/  MOV R87, RZ ;  /* 0x000000ff00577202 */ /* 0x000fe20000000f00 */
        /* <DEDUP_REMOVED lines=13> */
[-C--:B------:R-:W-:Y:S01]  /*1740*/  MOV R80, R53.reuse ;  /* 0x0000003500507202 */ /* 0x080fe20000000f00 */
[----:B------:R-:W-:Y:S01]  /*1750*/  UMOV UR5, URZ ;  /* 0x0000003f00057c82 */ /* 0x000fe20008000000 */
[----:B------:R-:W-:Y:S01]  /*1760*/  LOP3.LUT R22, R22, 0xfffffe, RZ, 0xc0, !PT ;  /* 0x00fffffe16167812 */ /* 0x000fe200078ec0ff */
[----:B------:R-:W-:Y:S01]  /*1770*/  IMAD R35, R23, R20, RZ ;  /* 0x0000001417237224 */ /* 0x000fe200078e02ff */
[----:B------:R-:W-:Y:S01]  /*1780*/  MOV R82, R53 ;  /* 0x0000003500527202 */ /* 0x000fe20000000f00 */
[C---:B------:R-:W-:Y:S01]  /*1790*/  IMAD R20, R70.reuse, UR8, RZ ;  /* 0x0000000846147c24 */ /* 0x040fe2000f8e02ff */
[----:B------:R-:W1:Y:S01]  /*17a0*/  LDC.64 R28, c[0x0][0x2d8] ;  /* 0x0000b600ff1c7b82 */ /* 0x000e620000000a00 */
[----:B------:R-:W-:Y:S01]  /*17b0*/  IMAD.IADD R89, R21, 0x1, -R22 ;  /* 0x0000000115597824 */ /* 0x000fe200078e0a16 */
[----:B------:R-:W-:Y:S01]  /*17c0*/  ULDC UR7, c[0x0][0x224] ;  /* 0x0000890000077ab9 */ /* 0x000fe20000000800 */
[----:B------:R-:W-:-:S02]  /*17d0*/  IMAD R22, R70, UR10, RZ ;  /* 0x0000000a46167c24 */ /* 0x000fc4000f8e02ff */
[----:B------:R-:W-:Y:S01]  /*17e0*/  IMAD R87, R73, UR9, R20 ;  /* 0x0000000949577c24 */ /* 0x000fe2000f8e0214 */
[----:B------:R-:W-:Y:S01]  /*17f0*/  SHF.L.U32 R89, R89, 0x8, RZ ;  /* 0x0000000859597819 */ /* 0x000fe200000006ff */
[C---:B------:R-:W-:Y:S01]  /*1800*/  IMAD R91, R73.reuse, UR11, R22 ;  /* 0x0000000b495b7c24 */ /* 0x040fe2000f8e0216 */
[----:B------:R-:W2:Y:S01]  /*1810*/  LDC.64 R26, c[0x0][0x2d0] ;  /* 0x0000b400ff1a7b82 */ /* 0x000ea20000000a00 */
[----:B------:R-:W-:-:S03]  /*1820*/  IMAD.WIDE.U32 R30, R73, UR8, RZ ;  /* 0x00000008491e7c25 */ /* 0x000fc6000f8e00ff */
[----:B------:R-:W-:Y:S01]  /*1830*/  IADD3 R76, R33, R91, RZ ;  /* 0x0000005b214c7210 */ /* 0x000fe20007ffe0ff */
[----:B------:R-:W-:-:S03]  /*1840*/  IMAD.WIDE R34, R35, 0x8, R4 ;  /* 0x0000000823227825 */ /* 0x000fc600078e0204 */
[----:B------:R-:W3:Y:S01]  /*1850*/  LDC.64 R20, c[0x0][0x238] ;  /* 0x00008e00ff147b82 */ /* 0x000ee20000000a00 */
[----:B0-----:R-:W-:Y:S01]  /*1860*/  LEA R77, P2, R10, R2, 0x2 ;  /* 0x000000020a4d7211 */ /* 0x001fe200078410ff */
[----:B------:R-:W-:Y:S01]  /*1870*/  VIADD R84, R64, 0x200 ;  /* 0x0000020040547836 */ /* 0x000fe20000000000 */
[----:B------:R-:W-:Y:S02]  /*1880*/  IADD3 R2, R31, R87, RZ ;  /* 0x000000571f027210 */ /* 0x000fe40007ffe0ff */
[----:B------:R-:W-:Y:S02]  /*1890*/  LEA.HI.X R78, R10, R3, R63, 0x2, P2 ;  /* 0x000000030a4e7211 */ /* 0x000fe400010f143f */
[----:B------:R-:W-:Y:S01]  /*18a0*/  ISETP.NE.AND P2, PT, R64, 0x1f, PT ;  /* 0x0000001f4000780c */ /* 0x000fe20003f45270 */
[----:B------:R-:W0:Y:S01]  /*18b0*/  LDC.64 R22, c[0x0][0x250] ;  /* 0x00009400ff167b82 */ /* 0x000e220000000a00 */
[----:B-1----:R-:W-:Y:S02]  /*18c0*/  LEA R81, P1, R32, R28, 0x2 ;  /* 0x0000001c20517211 */ /* 0x002fe400078210ff */
[----:B------:R-:W-:-:S02]  /*18d0*/  MOV R87, RZ ;  /* 0x000000ff00577202 */ /* 0x000fc40000000f00 */
[----:B------:R-:W-:Y:S02]  /*18e0*/  LEA.HI.X R76, R32, R29, R76, 0x2, P1 ;  /* 0x0000001d204c7211 */ /* 0x000fe400008f144c */
[----:B------:R-:W-:Y:S02]  /*18f0*/  CS2R R32, SRZ ;  /* 0x0000000000207805 */ /* 0x000fe4000001ff00 */
[----:B------:R-:W-:Y:S01]  /*1900*/  ISETP.NE.AND P1, PT, R64, RZ, PT ;  /* 0x000000ff4000720c */ /* 0x000fe20003f25270 */
[----:B------:R-:W1:Y:S01]  /*1910*/  LDC.64 R24, c[0x0][0x270] ;  /* 0x00009c00ff187b82 */ /* 0x000e620000000a00 */
[C---:B--2---:R-:W-:Y:S02]  /*1920*/  LEA R79, P0, R30.reuse, R26, 0x2 ;  /* 0x0000001a1e4f7211 */ /* 0x044fe400078010ff */
[----:B------:R-:W-:Y:S02]  /*1930*/  MOV R31, RZ ;  /* 0x000000ff001f7202 */ /* 0x000fe40000000f00 */
[----:B------:R-:W-:-:S03]  /*1940*/  LEA.HI.X R30, R30, R27, R2, 0x2, P0 ;  /* 0x0000001b1e1e7211 */ /* 0x000fc600000f1402 */
[----:B------:R-:W2:Y:S01]  /*1950*/  LDC R75, c[0x0][0x224] ;  /* 0x00008900ff4b7b82 */ /* 0x000ea20000000800 */
[----:B---3--:R-:W-:-:S07]  /*1960*/  SHF.L.U64.HI R21, R20, 0x2, R21 ;  /* 0x0000000214157819 */ /* 0x008fce0000010215 */
[----:B------:R-:W3:Y:S01]  /*1970*/  LDC R94, c[0x0][0x21c] ;  /* 0x00008700ff5e7b82 */ /* 0x000ee20000000800 */
[----:B0-----:R-:W-:Y:S02]  /*1980*/  SHF.L.U64.HI R23, R22, 0x2, R23 ;  /* 0x0000000216177819 */ /* 0x001fe40000010217 */
[----:B-1----:R-:W-:-:S07]  /*1990*/  SHF.L.U64.HI R25, R24, 0x2, R25 ;  /* 0x0000000218197819 */ /* 0x002fce0000010219 */
.L_x_10035:
[----:B------:R-:W-:Y:S02]  /*19a0*/  MOV R2, R79 ;  /* 0x0000004f00027202 */ /* 0x000fe40000000f00 */
[----:B------:R-:W-:-:S05]  /*19b0*/  MOV R3, R30 ;  /* 0x0000001e00037202 */ /* 0x000fca0000000f00 */
[----:B0-----:R0:W4:Y:S01]  /*19c0*/  LDG.E R86, desc[UR12][R2.64] ;  /* 0x0000000c02567981 */ /* 0x001122000c1e1900 */
[----:B------:R-:W-:Y:S01]  /*19d0*/  MOV R26, R81 ;  /* 0x00000051001a7202 */ /* 0x000fe20000000f00 */
[----:B------:R-:W-:-:S05]  /*19e0*/  IMAD.MOV.U32 R27, RZ, RZ, R76 ;  /* 0x000000ffff1b7224 */ /* 0x000fca00078e004c */
[----:B------:R-:W2:Y:S01]  /*19f0*/  LDG.E R92, desc[UR12][R26.64] ;  /* 0x0000000c1a5c7981 */ /* 0x000ea2000c1e1900 */
[----:B0-----:R-:W-:Y:S02]  /*1a00*/  MOV R2, R77 ;  /* 0x0000004d00027202 */ /* 0x001fe40000000f00 */
[----:B------:R-:W-:-:S05]  /*1a10*/  MOV R3, R78 ;  /* 0x0000004e00037202 */ /* 0x000fca0000000f00 */
[----:B------:R0:W2:Y:S01]  /*1a20*/  LDG.E R29, desc[UR12][R2.64] ;  /* 0x0000000c021d7981 */ /* 0x0000a2000c1e1900 */
[----:B------:R-:W-:-:S04]  /*1a30*/  SEL R90, R89, R84, !P1 ;  /* 0x00000054595a7207 */ /* 0x000fc80004800000 */
[-C--:B------:R-:W-:Y:S02]  /*1a40*/  LEA R95, R90, R53.reuse, 0x2 ;  /* 0x000000355a5f7211 */ /* 0x080fe400078e10ff */
[----:B------:R-:W-:Y:S02]  /*1a50*/  @P2 LEA R98, R64, R53, 0x2 ;  /* 0x0000003540622211 */ /* 0x000fe400078e10ff */
[----:B------:R-:W-:-:S04]  /*1a60*/  ISETP.GT.AND P0, PT, R58, 0x1, PT ;  /* 0x000000013a00780c */ /* 0x000fc80003f04270 */
[----:B------:R-:W-:Y:S01]  /*1a70*/  ISETP.EQ.AND P0, PT, R93, RZ, P0 ;  /* 0x000000ff5d00720c */ /* 0x000fe20000702270 */
[----:B------:R-:W-:Y:S01]  /*1a80*/  FMUL.FTZ R91, R85, R46 ;  /* 0x0000002e555b7220 */ /* 0x000fe20000410000 */
[----:B------:R-:W-:Y:S01]  /*1a90*/  HFMA2.MMA R90, -RZ, RZ, 0, 0 ;  /* 0x00000000ff5a7435 */ /* 0x000fe200000001ff */
[----:B------:R-:W-:Y:S01]  /*1aa0*/  FMUL.FTZ R74, R74, R45 ;  /* 0x0000002d4a4a7220 */ /* 0x000fe20000410000 */
[----:B------:R-:W-:Y:S01]  /*1ab0*/  FMUL.FTZ R96, R83, R44 ;  /* 0x0000002c53607220 */ /* 0x000fe20000410000 */
[----:B------:R-:W-:Y:S01]  /*1ac0*/  BSSY B0, `(.L_x_10031) ;  /* 0x0000021000007945 */ /* 0x000fe20003800000 */
[----:B------:R-:W-:-:S07]  /*1ad0*/  FMUL.FTZ R83, R72, R43 ;  /* 0x0000002b48537220 */ /* 0x000fce0000410000 */
[----:B0-----:R-:W-:Y:S02]  /*1ae0*/  @P0 MOV R2, R34 ;  /* 0x0000002200020202 */ /* 0x001fe40000000f00 */
[----:B------:R-:W-:Y:S01]  /*1af0*/  @P0 MOV R3, R35 ;  /* 0x0000002300030202 */ /* 0x000fe20000000f00 */
[----:B----4-:R-:W-:-:S04]  /*1b00*/  FMUL.FTZ R28, R86, 1.4426950216293334961 ;  /* 0x3fb8aa3b561c7820 */ /* 0x010fc80000410000 */
[----:B------:R-:W-:-:S06]  /*1b10*/  FMUL.FTZ R88, R28, R46 ;  /* 0x0000002e1c587220 */ /* 0x000fcc0000410000 */
[----:B------:R-:W0:Y:S02]  /*1b20*/  MUFU.EX2 R88, R88 ;  /* 0x0000005800587308 */ /* 0x000e240000000800 */
[----:B0-----:R0:W-:Y:S01]  /*1b30*/  STS [R95+0x348], R88 ;  /* 0x000348585f007388 */ /* 0x0011e20000000800 */
[----:B------:R-:W-:Y:S01]  /*1b40*/  BAR.SYNC.DEFER_BLOCKING 0x0 ;  /* 0x0000000000007b1d */ /* 0x000fe20000010000 */
[C---:B------:R-:W-:Y:S01]  /*1b50*/  FMUL.FTZ R27, R28.reuse, R45 ;  /* 0x0000002d1c1b7220 */ /* 0x040fe20000410000 */
[C---:B------:R-:W-:Y:S01]  /*1b60*/  FMUL.FTZ R26, R28.reuse, R43 ;  /* 0x0000002b1c1a7220 */ /* 0x040fe20000410000 */
[----:B------:R-:W-:-:S03]  /*1b70*/  FMUL.FTZ R28, R28, R44 ;  /* 0x0000002c1c1c7220 */ /* 0x000fc60000410000 */
[----:B------:R-:W1:Y:S01]  /*1b80*/  @P2 LDS R98, [R98+0xb4c] ;  /* 0x000b4c0062622984 */ /* 0x000e620000000800 */
[----:B------:R-:W4:Y:S01]  /*1b90*/  MUFU.EX2 R27, R27 ;  /* 0x0000001b001b7308 */ /* 0x000f220000000800 */
[----:B--2---:R-:W-:Y:S02]  /*1ba0*/  FMUL.FTZ R29, R29, R92 ;  /* 0x0000005c1d1d7220 */ /* 0x004fe40000410000 */
[----:B------:R2:W5:Y:S05]  /*1bb0*/  @P0 LDG.E R90, desc[UR12][R2.64+0x4] ;  /* 0x0000040c025a0981 */ /* 0x00056a000c1e1900 */
[----:B------:R-:W3:Y:S08]  /*1bc0*/  MUFU.EX2 R26, R26 ;  /* 0x0000001a001a7308 */ /* 0x000ef00000000800 */
[----:B------:R1:W1:Y:S01]  /*1bd0*/  MUFU.EX2 R85, R28 ;  /* 0x0000001c00557308 */ /* 0x0002620000000800 */
[-C--:B0-----:R-:W-:Y:S01]  /*1be0*/  FMUL.FTZ R95, R41, R29.reuse ;  /* 0x0000001d295f7220 */ /* 0x081fe20000410000 */
[-C--:B------:R-:W-:Y:S01]  /*1bf0*/  FMUL.FTZ R97, R40, R29.reuse ;  /* 0x0000001d28617220 */ /* 0x080fe20000410000 */
[-C--:B--2---:R-:W-:Y:S01]  /*1c00*/  FMUL.FTZ R2, R0, R29.reuse ;  /* 0x0000001d00027220 */ /* 0x084fe20000410000 */
[----:B------:R-:W-:Y:S01]  /*1c10*/  FMUL.FTZ R72, R42, R29 ;  /* 0x0000001d2a487220 */ /* 0x000fe20000410000 */
[----:B----4-:R-:W-:Y:S01]  /*1c20*/  FMUL.FTZ R92, R88, R27 ;  /* 0x0000001b585c7220 */ /* 0x010fe20000410000 */
[----:B------:R-:W-:Y:S01]  /*1c30*/  FFMA.FTZ R29, R27, R91, R74 ;  /* 0x0000005b1b1d7223 */ /* 0x000fe2000001004a */
[----:B---3--:R-:W-:Y:S01]  /*1c40*/  FFMA.FTZ R99, R26, R97, R95 ;  /* 0x000000611a637223 */ /* 0x008fe2000001005f */
[----:B------:R-:W-:Y:S06]  /*1c50*/  @P2 BRA `(.L_x_10032) ;  /* 0x00000000001c2947 */ /* 0x000fec0003800000 */
[----:B------:R-:W-:Y:S02]  /*1c60*/  ISETP.NE.AND P0, PT, R58, R75, PT ;  /* 0x0000004b3a00720c */ /* 0x000fe40003f05270 */
[----:B-1----:R-:W-:-:S11]  /*1c70*/  MOV R98, 0x3f800000 ;  /* 0x3f80000000627802 */ /* 0x002fd60000000f00 */
[----:B------:R-:W-:-:S04]  /*1c80*/  @P0 LEA.HI R3, R58, R58, RZ, 0x1 ;  /* 0x0000003a3a030211 */ /* 0x000fc800078f08ff */
[----:B------:R-:W-:-:S04]  /*1c90*/  @P0 LOP3.LUT R3, R3, 0x3ffffe, RZ, 0xc0, !PT ;  /* 0x003ffffe03030812 */ /* 0x000fc800078ec0ff */
[----:B------:R-:W-:-:S05]  /*1ca0*/  @P0 IADD3 R3, -R3, R58, RZ ;  /* 0x0000003a03030210 */ /* 0x000fca0007ffe1ff */
[----:B------:R-:W-:-:S05]  /*1cb0*/  @P0 IMAD R3, R3, 0x400, R82 ;  /* 0x0000040003030824 */ /* 0x000fca00078e0252 */
[----:B------:R0:W2:Y:S02]  /*1cc0*/  @P0 LDS R98, [R3+0x348] ;  /* 0x0003480003620984 */ /* 0x0000a40000000800 */
.L_x_10032:
[----:B------:R-:W-:Y:S05]  /*1cd0*/  BSYNC B0 ;  /* 0x0000000000007941 */ /* 0x000fea0003800000 */
.L_x_10031:
[C---:B-12---:R-:W-:Y:S01]  /*1ce0*/  FMUL.FTZ R28, R26.reuse, R98 ;  /* 0x000000621a1c7220 */ /* 0x046fe20000410000 */
[C---:B0-----:R-:W-:Y:S01]  /*1cf0*/  FMUL.FTZ R3, R85.reuse, R92 ;  /* 0x0000005c55037220 */ /* 0x041fe20000410000 */
[C---:B------:R-:W-:Y:S01]  /*1d00*/  FFMA.FTZ R92, R85.reuse, R99, R72 ;  /* 0x00000063555c7223 */ /* 0x040fe20000010048 */
[C---:B------:R-:W-:Y:S01]  /*1d10*/  FFMA.FTZ R29, R85.reuse, R29, R96 ;  /* 0x0000001d551d7223 */ /* 0x040fe20000010060 */
[----:B------:R-:W-:Y:S01]  /*1d20*/  FMUL.FTZ R28, R85, R28 ;  /* 0x0000001c551c7220 */ /* 0x000fe20000410000 */
[C---:B------:R-:W-:Y:S01]  /*1d30*/  FMUL.FTZ R100, R26.reuse, R3 ;  /* 0x000000031a647220 */ /* 0x040fe20000410000 */
[C---:B------:R-:W-:Y:S01]  /*1d40*/  FFMA.FTZ R92, R27.reuse, R92, R2 ;  /* 0x0000005c1b5c7223 */ /* 0x040fe20000010002 */
[----:B------:R-:W-:Y:S01]  /*1d50*/  FFMA.FTZ R99, R26, R29, R83 ;  /* 0x0000001d1a637223 */ /* 0x000fe20000010053 */
[----:B------:R-:W-:Y:S01]  /*1d60*/  FMUL.FTZ R3, R27, R28 ;  /* 0x0000001c1b037220 */ /* 0x000fe20000410000 */
[C---:B------:R-:W-:Y:S01]  /*1d70*/  ISETP.NE.AND P2, PT, R93.reuse, 0x1f, PT ;  /* 0x0000001f5d00780c */ /* 0x040fe20003f45270 */
[----:B------:R-:W-:Y:S01]  /*1d80*/  SHFL.UP PT, R29, R100, 0x1, RZ ;  /* 0x04200000641d7989 */ /* 0x000fe200000e00ff */
[----:B------:R-:W-:Y:S01]  /*1d90*/  ISETP.GE.AND P0, PT, R62, 0x1, PT ;  /* 0x000000013e00780c */ /* 0x000fe20003f06270 */
[----:B------:R-:W-:Y:S01]  /*1da0*/  BSSY B0, `(.L_x_10033) ;  /* 0x000009c000007945 */ /* 0x000fe20003800000 */
[----:B------:R-:W-:Y:S01]  /*1db0*/  ISETP.GE.U32.AND P3, PT, R93, 0x18, PT ;  /* 0x000000185d00780c */ /* 0x000fe20003f66070 */
[----:B------:R-:W0:Y:S01]  /*1dc0*/  SHFL.DOWN PT, R101, R92, 0x1, 0x1f ;  /* 0x08201f005c657f89 */ /* 0x000e2200000e0000 */
[----:B------:R-:W-:-:S03]  /*1dd0*/  ISETP.NE.AND P4, PT, R64, RZ, PT ;  /* 0x000000ff4000720c */ /* 0x000fc60003f85270 */
[----:B------:R-:W1:Y:S04]  /*1de0*/  SHFL.UP PT, R28, R99, 0x1, RZ ;  /* 0x04200000631c7989 */ /* 0x000e6800000e00ff */
[----:B------:R-:W2:Y:S01]  /*1df0*/  SHFL.DOWN PT, R102, R3, 0x1, 0x1f ;  /* 0x08201f0003667f89 */ /* 0x000ea200000e0000 */
[----:B0-----:R-:W-:Y:S01]  /*1e00*/  @P2 FFMA.FTZ R92, R3, R101, R92 ;  /* 0x00000065035c2223 */ /* 0x001fe2000001005c */
[C---:B-1----:R-:W-:Y:S01]  /*1e10*/  @P0 FFMA.FTZ R99, R100.reuse, R28, R99 ;  /* 0x0000001c64630223 */ /* 0x042fe20000010063 */
[----:B------:R-:W-:-:S03]  /*1e20*/  @P0 FMUL.FTZ R100, R100, R29 ;  /* 0x0000001d64640220 */ /* 0x000fc60000410000 */
[----:B------:R-:W0:Y:S01]  /*1e30*/  SHFL.DOWN PT, R101, R92, 0x2, 0x1f ;  /* 0x08401f005c657f89 */ /* 0x000e2200000e0000 */
[----:B------:R-:W-:Y:S01]  /*1e40*/  ISETP.GE.AND P0, PT, R62, 0x2, PT ;  /* 0x000000023e00780c */ /* 0x000fe20003f06270 */
[----:B--2---:R-:W-:Y:S01]  /*1e50*/  @P2 FMUL.FTZ R3, R3, R102 ;  /* 0x0000006603032220 */ /* 0x004fe20000410000 */
[----:B------:R-:W-:Y:S01]  /*1e60*/  ISETP.GE.U32.AND P2, PT, R93, 0x1e, PT ;  /* 0x0000001e5d00780c */ /* 0x000fe20003f46070 */
[----:B------:R-:W1:Y:S04]  /*1e70*/  SHFL.UP PT, R28, R99, 0x2, RZ ;  /* 0x04400000631c7989 */ /* 0x000e6800000e00ff */
[----:B------:R-:W2:Y:S04]  /*1e80*/  SHFL.DOWN PT, R102, R3, 0x2, 0x1f ;  /* 0x08401f0003667f89 */ /* 0x000ea800000e0000 */
[----:B------:R-:W3:Y:S04]  /*1e90*/  SHFL.UP PT, R29, R100, 0x2, RZ ;  /* 0x04400000641d7989 */ /* 0x000ee800000e00ff */
[----:B0-----:R-:W-:Y:S01]  /*1ea0*/  @!P2 FFMA.FTZ R92, R3, R101, R92 ;  /* 0x00000065035ca223 */ /* 0x001fe2000001005c */
[----:B-1----:R-:W-:-:S04]  /*1eb0*/  @P0 FFMA.FTZ R99, R100, R28, R99 ;  /* 0x0000001c64630223 */ /* 0x002fc80000010063 */
[----:B------:R-:W0:Y:S01]  /*1ec0*/  SHFL.DOWN PT, R101, R92, 0x4, 0x1f ;  /* 0x08801f005c657f89 */ /* 0x000e2200000e0000 */
[----:B--2---:R-:W-:-:S03]  /*1ed0*/  @!P2 FMUL.FTZ R3, R3, R102 ;  /* 0x000000660303a220 */ /* 0x004fc60000410000 */
[----:B------:R-:W1:Y:S01]  /*1ee0*/  SHFL.UP PT, R28, R99, 0x4, RZ ;  /* 0x04800000631c7989 */ /* 0x000e6200000e00ff */
[----:B------:R-:W-:Y:S01]  /*1ef0*/  ISETP.GE.U32.AND P2, PT, R93, 0x1c, PT ;  /* 0x0000001c5d00780c */ /* 0x000fe20003f46070 */
[----:B---3--:R-:W-:Y:S02]  /*1f00*/  @P0 FMUL.FTZ R100, R100, R29 ;  /* 0x0000001d64640220 */ /* 0x008fe40000410000 */
[----:B------:R-:W2:Y:S01]  /*1f10*/  SHFL.DOWN PT, R102, R3, 0x4, 0x1f ;  /* 0x08801f0003667f89 */ /* 0x000ea200000e0000 */
[----:B------:R-:W-:-:S03]  /*1f20*/  ISETP.GE.AND P0, PT, R62, 0x4, PT ;  /* 0x000000043e00780c */ /* 0x000fc60003f06270 */
[----:B------:R-:W3:Y:S06]  /*1f30*/  SHFL.UP PT, R29, R100, 0x4, RZ ;  /* 0x04800000641d7989 */ /* 0x000eec00000e00ff */
[----:B0-----:R-:W-:-:S04]  /*1f40*/  @!P2 FFMA.FTZ R92, R3, R101, R92 ;  /* 0x00000065035ca223 */ /* 0x001fc8000001005c */
[----:B-1----:R-:W-:Y:S01]  /*1f50*/  @P0 FFMA.FTZ R99, R100, R28, R99 ;  /* 0x0000001c64630223 */ /* 0x002fe20000010063 */
[----:B------:R-:W0:Y:S01]  /*1f60*/  SHFL.DOWN PT, R103, R92, 0x8, 0x1f ;  /* 0x09001f005c677f89 */ /* 0x000e2200000e0000 */
[----:B------:R-:W-:Y:S01]  /*1f70*/  MOV R28, 0x3f800000 ;  /* 0x3f800000001c7802 */ /* 0x000fe20000000f00 */
[----:B--2---:R-:W-:Y:S01]  /*1f80*/  @!P2 FMUL.FTZ R3, R3, R102 ;  /* 0x000000660303a220 */ /* 0x004fe20000410000 */
[----:B------:R-:W-:Y:S01]  /*1f90*/  ISETP.GE.AND P2, PT, R62, 0x8, PT ;  /* 0x000000083e00780c */ /* 0x000fe20003f46270 */
[----:B------:R-:W1:Y:S01]  /*1fa0*/  SHFL.UP PT, R102, R99, 0x8, RZ ;  /* 0x0500000063667989 */ /* 0x000e6200000e00ff */
[----:B---3--:R-:W-:Y:S01]  /*1fb0*/  @P0 FMUL.FTZ R100, R100, R29 ;  /* 0x0000001d64640220 */ /* 0x008fe20000410000 */
[----:B------:R-:W-:Y:S02]  /*1fc0*/  ISETP.GE.AND P0, PT, R58, UR7, PT ;  /* 0x000000073a007c0c */ /* 0x000fe4000bf06270 */
[----:B------:R-:W2:Y:S01]  /*1fd0*/  SHFL.DOWN PT, R104, R3, 0x8, 0x1f ;  /* 0x09001f0003687f89 */ /* 0x000ea200000e0000 */
[----:B------:R-:W-:Y:S01]  /*1fe0*/  HFMA2.MMA R29, -RZ, RZ, 0, 0 ;  /* 0x00000000ff1d7435 */ /* 0x000fe200000001ff */
[----:B------:R-:W-:-:S02]  /*1ff0*/  ISETP.EQ.AND P0, PT, R93, RZ, !P0 ;  /* 0x000000ff5d00720c */ /* 0x000fc40004702270 */
[----:B------:R-:W3:Y:S01]  /*2000*/  SHFL.UP PT, R101, R100, 0x8, RZ ;  /* 0x0500000064657989 */ /* 0x000ee200000e00ff */
[----:B0-----:R-:W-:-:S10]  /*2010*/  @!P3 FFMA.FTZ R92, R3, R103, R92 ;  /* 0x00000067035cb223 */ /* 0x001fd4000001005c */
[----:B------:R-:W-:Y:S01]  /*2020*/  @P0 LDS.64 R28, [R80+0xbc8] ;  /* 0x000bc800501c0984 */ /* 0x000fe20000000a00 */
[----:B------:R-:W-:Y:S01]  /*2030*/  ISETP.GE.AND P0, PT, R62, 0x10, PT ;  /* 0x000000103e00780c */ /* 0x000fe20003f06270 */
[----:B-1----:R-:W-:Y:S02]  /*2040*/  @P2 FFMA.FTZ R99, R100, R102, R99 ;  /* 0x0000006664632223 */ /* 0x002fe40000010063 */
        /* <DEDUP_REMOVED lines=11> */
[----:B------:R-:W-:-:S02]  /*2100*/  ISETP.NE.AND P2, PT, R64, 0x1f, PT ;  /* 0x0000001f4000780c */ /* 0x000fc40003f45270 */
[----:B------:R-:W-:Y:S01]  /*2110*/  SHFL.DOWN PT, R104, R92, 0x1, 0x1f ;  /* 0x08201f005c687f89 */ /* 0x000fe200000e0000 */
[----:B---3--:R-:W-:Y:S01]  /*2120*/  @P0 FMUL.FTZ R100, R100, R101 ;  /* 0x0000006564640220 */ /* 0x008fe20000410000 */
[----:B------:R-:W-:Y:S02]  /*2130*/  ISETP.GT.AND P0, PT, R62, 0x1e, PT ;  /* 0x0000001e3e00780c */ /* 0x000fe40003f04270 */
[----:B------:R-:W-:Y:S04]  /*2140*/  SHFL.IDX PT, R102, R29, RZ, 0x1f ;  /* 0x00001fff1d667589 */ /* 0x000fe800000e0000 */
[----:B------:R-:W0:Y:S04]  /*2150*/  SHFL.DOWN PT, R103, R3, 0x1, 0x1f ;  /* 0x08201f0003677f89 */ /* 0x000e2800000e0000 */
[----:B-----5:R-:W-:Y:S04]  /*2160*/  SHFL.IDX PT, R101, R90, RZ, 0x1f ;  /* 0x00001fff5a657589 */ /* 0x020fe800000e0000 */
[----:B------:R-:W-:Y:S04]  /*2170*/  SHFL.UP PT, R99, R99, 0x1, RZ ;  /* 0x0420000063637989 */ /* 0x000fe800000e00ff */
[----:B------:R-:W1:Y:S04]  /*2180*/  SHFL.UP PT, R100, R100, 0x1, RZ ;  /* 0x0420000064647989 */ /* 0x000e6800000e00ff */
[----:B------:R-:W-:Y:S04]  /*2190*/  SHFL.IDX PT, R92, R92, RZ, 0x1f ;  /* 0x00001fff5c5c7589 */ /* 0x000fe800000e0000 */
[----:B------:R-:W2:Y:S01]  /*21a0*/  SHFL.IDX PT, R3, R3, RZ, 0x1f ;  /* 0x00001fff03037589 */ /* 0x000ea200000e0000 */
[----:B0-----:R-:W-:-:S02]  /*21b0*/  @P2 FFMA.FTZ R102, R103, R102, R104 ;  /* 0x0000006667662223 */ /* 0x001fc40000010068 */
[----:B------:R-:W0:Y:S02]  /*21c0*/  @!P3 S2R R104, SR_CgaCtaId ;  /* 0x000000000068b919 */ /* 0x000e240000008800 */
[----:B------:R-:W-:-:S04]  /*21d0*/  FFMA.FTZ R97, R102, R98, R97 ;  /* 0x0000006266617223 */ /* 0x000fc80000010061 */
[----:B------:R-:W-:Y:S01]  /*21e0*/  FFMA.FTZ R95, R26, R97, R95 ;  /* 0x000000611a5f7223 */ /* 0x000fe2000001005f */
[----:B-1----:R-:W-:Y:S01]  /*21f0*/  @P1 FFMA.FTZ R101, R100, R101, R99 ;  /* 0x0000006564651223 */ /* 0x002fe20000010063 */
[----:B------:R-:W-:-:S03]  /*2200*/  FMUL.FTZ R100, R97, R43 ;  /* 0x0000002b61647220 */ /* 0x000fc60000410000 */
[----:B------:R-:W-:Y:S01]  /*2210*/  FFMA.FTZ R88, R88, R101, R91 ;  /* 0x0000006558587223 */ /* 0x000fe2000001005b */
[----:B------:R-:W-:Y:S01]  /*2220*/  FFMA.FTZ R91, R85, R95, R72 ;  /* 0x0000005f555b7223 */ /* 0x000fe20000010048 */
[----:B------:R-:W-:Y:S02]  /*2230*/  HADD2.F32 R72, -RZ, R19.H1_H1 ;  /* 0x30000013ff487230 */ /* 0x000fe40000004100 */
[----:B------:R-:W-:Y:S01]  /*2240*/  FADD.FTZ R36, R100, R36 ;  /* 0x0000002464247221 */ /* 0x000fe20000010000 */
[CC--:B------:R-:W-:Y:S01]  /*2250*/  FFMA.FTZ R103, R27.reuse, R88.reuse, R74 ;  /* 0x000000581b677223 */ /* 0x0c0fe2000001004a */
[----:B------:R-:W-:Y:S01]  /*2260*/  FFMA.FTZ R99, R27, R91, R2 ;  /* 0x0000005b1b637223 */ /* 0x000fe20000010002 */
[--C-:B------:R-:W-:Y:S02]  /*2270*/  HADD2.F32 R74, -RZ, R18.reuse.H1_H1 ;  /* 0x30000012ff4a7230 */ /* 0x100fe40000004100 */
[----:B------:R-:W-:Y:S01]  /*2280*/  FFMA.FTZ R27, R0, R88, RZ ;  /* 0x00000058001b7223 */ /* 0x000fe200000100ff */
[----:B------:R-:W-:Y:S01]  /*2290*/  FFMA.FTZ R102, R85, R103, R96 ;  /* 0x0000006755667223 */ /* 0x000fe20000010060 */
[----:B------:R-:W-:-:S02]  /*22a0*/  HADD2.F32 R85, -RZ, R18.H0_H0 ;  /* 0x20000012ff557230 */ /* 0x000fc40000004100 */
[----:B------:R-:W-:Y:S01]  /*22b0*/  FMUL.FTZ R2, R99, R46 ;  /* 0x0000002e63027220 */ /* 0x000fe20000410000 */
[----:B------:R-:W-:Y:S01]  /*22c0*/  FFMA.FTZ R98, R42, R103, R27 ;  /* 0x000000672a627223 */ /* 0x000fe2000001001b */
[----:B------:R-:W-:Y:S01]  /*22d0*/  FFMA.FTZ R107, R26, R102, R83 ;  /* 0x000000661a6b7223 */ /* 0x000fe20000010053 */
[----:B------:R-:W-:Y:S02]  /*22e0*/  HADD2.F32 R83, -RZ, R19.H0_H0 ;  /* 0x20000013ff537230 */ /* 0x000fe40000004100 */
[----:B------:R-:W-:Y:S01]  /*22f0*/  FFMA.FTZ R101, R85, -R46, R88 ;  /* 0x8000002e55657223 */ /* 0x000fe20000010058 */
[-C--:B------:R-:W-:Y:S01]  /*2300*/  FFMA.FTZ R88, R74, -R45.reuse, R103 ;  /* 0x8000002d4a587223 */ /* 0x080fe20000010067 */
[----:B------:R-:W-:Y:S01]  /*2310*/  FMUL.FTZ R103, R91, R45 ;  /* 0x0000002d5b677220 */ /* 0x000fe20000410000 */
[-C--:B------:R-:W-:Y:S01]  /*2320*/  FMUL.FTZ R96, R95, R44.reuse ;  /* 0x0000002c5f607220 */ /* 0x080fe20000410000 */
[----:B------:R-:W-:Y:S01]  /*2330*/  FFMA.FTZ R26, R2, R101, RZ ;  /* 0x00000065021a7223 */ /* 0x000fe200000100ff */
[----:B------:R-:W-:Y:S01]  /*2340*/  FFMA.FTZ R90, R83, -R44, R102 ;  /* 0x8000002c535a7223 */ /* 0x000fe20000010066 */
[----:B------:R-:W-:Y:S01]  /*2350*/  FFMA.FTZ R105, R41, R102, R98 ;  /* 0x0000006629697223 */ /* 0x000fe20000010062 */
[----:B------:R-:W-:Y:S01]  /*2360*/  FFMA.FTZ R98, R72, -R43, R107 ;  /* 0x8000002b48627223 */ /* 0x000fe2000001006b */
[----:B------:R-:W-:Y:S01]  /*2370*/  FFMA.FTZ R27, R103, R88, R26 ;  /* 0x00000058671b7223 */ /* 0x000fe2000001001a */
[C---:B--2---:R-:W-:Y:S01]  /*2380*/  FFMA.FTZ R29, R3.reuse, R29, R92 ;  /* 0x0000001d031d7223 */ /* 0x044fe2000001005c */
[----:B------:R-:W-:Y:S01]  /*2390*/  FFMA.FTZ R105, R40, R107, R105 ;  /* 0x0000006b28697223 */ /* 0x000fe20000010069 */
[----:B------:R-:W-:Y:S01]  /*23a0*/  FMUL.FTZ R28, R3, R28 ;  /* 0x0000001c031c7220 */ /* 0x000fe20000410000 */
[----:B------:R-:W-:Y:S01]  /*23b0*/  FFMA.FTZ R27, R96, R90, R27 ;  /* 0x0000005a601b7223 */ /* 0x000fe2000001001b */
[----:B------:R-:W-:Y:S01]  /*23c0*/  FMUL.FTZ R3, R86, R95 ;  /* 0x0000005f56037220 */ /* 0x000fe20000410000 */
[----:B------:R-:W-:Y:S01]  /*23d0*/  FADD.FTZ R39, R2, R39 ;  /* 0x0000002702277221 */ /* 0x000fe20000010000 */
[----:B------:R-:W1:Y:S01]  /*23e0*/  SHFL.DOWN PT, R102, R105, 0x1, 0x1f ;  /* 0x08201f0069667f89 */ /* 0x000e6200000e0000 */
[----:B------:R-:W-:Y:S01]  /*23f0*/  FFMA.FTZ R26, R100, R98, R27 ;  /* 0x00000062641a7223 */ /* 0x000fe2000001001b */
[----:B------:R-:W-:Y:S01]  /*2400*/  FMUL.FTZ R90, R90, R3 ;  /* 0x000000035a5a7220 */ /* 0x000fe20000410000 */
[----:B------:R-:W-:Y:S01]  /*2410*/  FMUL.FTZ R3, R86, R91 ;  /* 0x0000005b56037220 */ /* 0x000fe20000410000 */
[----:B------:R-:W-:Y:S01]  /*2420*/  @!P4 STS.64 [R80+0xbc8], R28 ;  /* 0x000bc81c5000c388 */ /* 0x000fe20000000a00 */
[----:B------:R-:W-:Y:S01]  /*2430*/  FADD.FTZ R37, R96, R37 ;  /* 0x0000002560257221 */ /* 0x000fe20000010000 */
[----:B------:R-:W-:Y:S01]  /*2440*/  FFMA.FTZ R90, R83, R95, R90 ;  /* 0x0000005f535a7223 */ /* 0x000fe2000001005a */
[----:B------:R-:W-:Y:S01]  /*2450*/  FMUL.FTZ R3, R88, R3 ;  /* 0x0000000358037220 */ /* 0x000fe20000410000 */
[----:B------:R-:W2:Y:S01]  /*2460*/  SHFL.DOWN PT, R27, R26, 0x1, 0x1f ;  /* 0x08201f001a1b7f89 */ /* 0x000ea200000e0000 */
[----:B------:R-:W-:Y:S01]  /*2470*/  FADD.FTZ R38, R103, R38 ;  /* 0x0000002667267221 */ /* 0x000fe20000010000 */
[----:B------:R-:W-:Y:S01]  /*2480*/  FADD.FTZ R87, R90, R87 ;  /* 0x000000575a577221 */ /* 0x000fe20000010000 */
[----:B------:R-:W-:-:S04]  /*2490*/  FFMA.FTZ R2, R74, R91, R3 ;  /* 0x0000005b4a027223 */ /* 0x000fc80000010003 */
[----:B------:R-:W-:Y:S01]  /*24a0*/  FADD.FTZ R31, R2, R31 ;  /* 0x0000001f021f7221 */ /* 0x000fe20000010000 */
[----:B-1----:R-:W-:-:S05]  /*24b0*/  @!P0 FADD.FTZ R105, R105, R102 ;  /* 0x0000006669698221 */ /* 0x002fca0000010000 */
[----:B------:R-:W1:Y:S01]  /*24c0*/  SHFL.DOWN PT, R102, R105, 0x2, 0x1f ;  /* 0x08401f0069667f89 */ /* 0x000e6200000e0000 */
[----:B--2---:R-:W-:Y:S01]  /*24d0*/  @!P0 FADD.FTZ R26, R26, R27 ;  /* 0x0000001b1a1a8221 */ /* 0x004fe20000010000 */
[----:B------:R-:W-:-:S04]  /*24e0*/  ISETP.GT.AND P0, PT, R62, 0x1d, PT ;  /* 0x0000001d3e00780c */ /* 0x000fc80003f04270 */
[----:B------:R-:W2:Y:S09]  /*24f0*/  SHFL.DOWN PT, R27, R26, 0x2, 0x1f ;  /* 0x08401f001a1b7f89 */ /* 0x000eb200000e0000 */
        /* <DEDUP_REMOVED lines=15> */
[----:B-1----:R-:W-:Y:S01]  /*25f0*/  @!P0 FADD.FTZ R105, R105, R102 ;  /* 0x0000006669698221 */ /* 0x002fe20000010000 */
[----:B--2---:R-:W-:Y:S01]  /*2600*/  @!P0 FADD.FTZ R26, R26, R27 ;  /* 0x0000001b1a1a8221 */ /* 0x004fe20000010000 */
[----:B------:R-:W-:-:S04]  /*2610*/  @!P3 MOV R27, 0x400 ;  /* 0x00000400001bb802 */ /* 0x000fc80000000f00 */
[----:B0-----:R-:W-:Y:S02]  /*2620*/  @!P3 LEA R53, R104, R27, 0x18 ;  /* 0x0000001b6835b211 */ /* 0x001fe400078ec0ff */
[----:B------:R-:W-:Y:S01]  /*2630*/  MOV R27, R105 ;  /* 0x00000069001b7202 */ /* 0x000fe20000000f00 */
[C---:B------:R-:W-:Y:S01]  /*2640*/  FMUL.FTZ R105, R86.reuse, R97 ;  /* 0x0000006156697220 */ /* 0x040fe20000410000 */
[----:B------:R-:W-:-:S03]  /*2650*/  FMUL.FTZ R86, R86, R99 ;  /* 0x0000006356567220 */ /* 0x000fc60000410000 */
[----:B------:R-:W-:Y:S01]  /*2660*/  FMUL.FTZ R105, R98, R105 ;  /* 0x0000006962697220 */ /* 0x000fe20000410000 */
[----:B------:R-:W-:Y:S01]  /*2670*/  FMUL.FTZ R86, R101, R86 ;  /* 0x0000005665567220 */ /* 0x000fe20000410000 */
[----:B------:R0:W-:Y:S02]  /*2680*/  @!P3 STS.64 [R53+0x118], R26 ;  /* 0x0001181a3500b388 */ /* 0x0001e40000000a00 */
[----:B------:R-:W-:Y:S01]  /*2690*/  FFMA.FTZ R105, R72, R97, R105 ;  /* 0x0000006148697223 */ /* 0x000fe20000010069 */
[----:B------:R-:W-:-:S03]  /*26a0*/  FFMA.FTZ R86, R85, R99, R86 ;  /* 0x0000006355567223 */ /* 0x000fc60000010056 */
[----:B------:R-:W-:Y:S01]  /*26b0*/  FADD.FTZ R32, R105, R32 ;  /* 0x0000002069207221 */ /* 0x000fe20000010000 */
        /* <DEDUP_REMOVED lines=10> */
.L_x_10034:
[----:B------:R-:W-:Y:S05]  /*2760*/  BSYNC B0 ;  /* 0x0000000000007941 */ /* 0x000fea0003800000 */
.L_x_10033:
[----:B------:R-:W-:Y:S01]  /*2770*/  UIADD3 UR5, UR5, 0x1, URZ ;  /* 0x0000000105057890 */ /* 0x000fe2000fffe03f */
[----:B------:R-:W-:Y:S02]  /*2780*/  LEA R81, P4, R22, R81, 0x2 ;  /* 0x0000005116517211 */ /* 0x000fe400078810ff */
[----:B------:R-:W-:Y:S02]  /*2790*/  LEA R77, P3, R24, R77, 0x2 ;  /* 0x0000004d184d7211 */ /* 0x000fe400078610ff */
[----:B------:R-:W-:Y:S01]  /*27a0*/  LEA R79, P5, R20, R79, 0x2 ;  /* 0x0000004f144f7211 */ /* 0x000fe200078a10ff */
[----:B------:R-:W-:Y:S01]  /*27b0*/  IMAD.X R76, R76, 0x1, R23, P4 ;  /* 0x000000014c4c7824 */ /* 0x000fe200020e0617 */
[----:B------:R-:W-:Y:S02]  /*27c0*/  ISETP.LE.AND P0, PT, R94, UR5, PT ;  /* 0x000000055e007c0c */ /* 0x000fe4000bf03270 */
[----:B------:R-:W-:Y:S02]  /*27d0*/  IADD3 R34, P6, R34, 0x8, RZ ;  /* 0x0000000822227810 */ /* 0x000fe40007fde0ff */
[----:B-1----:R-:W-:-:S02]  /*27e0*/  IADD3 R82, R82, 0x4, RZ ;  /* 0x0000000452527810 */ /* 0x002fc40007ffe0ff */
[----:B------:R-:W-:Y:S02]  /*27f0*/  IADD3 R80, R80, 0x8, RZ ;  /* 0x0000000850507810 */ /* 0x000fe40007ffe0ff */
[----:B------:R-:W-:Y:S02]  /*2800*/  IADD3 R89, R89, 0x1, RZ ;  /* 0x0000000159597810 */ /* 0x000fe40007ffe0ff */
[----:B------:R-:W-:Y:S02]  /*2810*/  IADD3.X R78, R78, R25, RZ, P3, !PT ;  /* 0x000000194e4e7210 */ /* 0x000fe40001ffe4ff */
[----:B------:R-:W-:Y:S02]  /*2820*/  IADD3.X R30, R30, R21, RZ, P5, !PT ;  /* 0x000000151e1e7210 */ /* 0x000fe40002ffe4ff */
[----:B------:R-:W-:Y:S01]  /*2830*/  IADD3.X R35, RZ, R35, RZ, P6, !PT ;  /* 0x00000023ff237210 */ /* 0x000fe200037fe4ff */
[----:B------:R-:W-:Y:S06]  /*2840*/  @!P0 BRA `(.L_x_10035) ;  /* 0xfffffff000548947 */ /* 0x000fec000383ffff */
.L_x_10030:
[----:B------:R-:W-:Y:S01]  /*2850*/  BAR.SYNC.DEFER_BLOCKING 0x0 ;  /* 0x0000000000007b1d */ /* 0x000fe20000010000 */
[----:B------:R-:W-:Y:S02]  /*2860*/  LEA R40, R58, 0xffffff80, 0x7 ;  /* 0xffffff803a287811 */ /* 0x000fe400078e38ff */
[----:B------:R-:W-:Y:S02]  /*2870*/  PRMT R3, RZ, 0x7610, R3 ;  /* 0x00007610ff037816 */ /* 0x000fe40000000003 */
[----:B------:R-:W-:Y:S01]  /*2880*/  PRMT R19, RZ, 0x7610, R19 ;  /* 0x00007610ff137816 */ /* 0x000fe20000000013 */
[----:B------:R-:W-:Y:S01]  /*2890*/  ULDC UR5, c[0x0][0x218] ;  /* 0x0000860000057ab9 */ /* 0x000fe20000000800 */
[----:B------:R-:W-:Y:S02]  /*28a0*/  PRMT R21, RZ, 0x7610, R21 ;  /* 0x00007610ff157816 */ /* 0x000fe40000000015 */
[----:B------:R-:W-:Y:S02]  /*28b0*/  IADD3 R0, -R40, UR5, RZ ;  /* 0x0000000528007c10 */ /* 0x000fe4000fffe1ff */
[----:B------:R-:W-:-:S02]  /*28c0*/  PRMT R23, RZ, 0x7610, R23 ;  /* 0x00007610ff177816 */ /* 0x000fc40000000017 */
[-C--:B------:R-:W-:Y:S02]  /*28d0*/  ISETP.GE.AND P0, PT, R55, R0.reuse, PT ;  /* 0x000000003700720c */ /* 0x080fe40003f06270 */
[-C--:B------:R-:W-:Y:S02]  /*28e0*/  ISETP.GE.AND P1, PT, R51, R0.reuse, PT ;  /* 0x000000003300720c */ /* 0x080fe40003f26270 */
[-C--:B------:R-:W-:Y:S02]  /*28f0*/  ISETP.GE.AND P2, PT, R50, R0.reuse, PT ;  /* 0x000000003200720c */ /* 0x080fe40003f46270 */
[----:B------:R-:W-:-:S07]  /*2900*/  ISETP.GE.AND P3, PT, R49, R0, PT ;  /* 0x000000003100720c */ /* 0x000fce0003f66270 */
[----:B------:R-:W2:Y:S04]  /*2910*/  @!P0 LDG.E.U16 R3, desc[UR12][R16.64] ;  /* 0x0000000c10038981 */ /* 0x000ea8000c1e1500 */
[----:B------:R-:W3:Y:S04]  /*2920*/  @!P1 LDG.E.U16 R19, desc[UR12][R16.64+0x40] ;  /* 0x0000400c10139981 */ /* 0x000ee8000c1e1500 */
[----:B------:R-:W4:Y:S04]  /*2930*/  @!P2 LDG.E.U16 R21, desc[UR12][R16.64+0x80] ;  /* 0x0000800c1015a981 */ /* 0x000f28000c1e1500 */
[----:B------:R-:W5:Y:S01]  /*2940*/  @!P3 LDG.E.U16 R23, desc[UR12][R16.64+0xc0] ;  /* 0x0000c00c1017b981 */ /* 0x000f62000c1e1500 */
[CC--:B------:R-:W-:Y:S01]  /*2950*/  LEA R18, R62.reuse, R53.reuse, 0x1 ;  /* 0x000000353e127211 */ /* 0x0c0fe200078e08ff */
[----:B------:R-:W1:Y:S01]  /*2960*/  S2UR UR7, SR_CgaCtaId ;  /* 0x00000000000779c3 */ /* 0x000e620000008800 */
[----:B------:R-:W-:Y:S01]  /*2970*/  LEA R41, R62, R53, 0x3 ;  /* 0x000000353e297211 */ /* 0x000fe200078e18ff */
[----:B------:R-:W-:Y:S01]  /*2980*/  UMOV UR5, 0x400 ;  /* 0x0000040000057882 */ /* 0x000fe20000000000 */
[----:B------:R-:W-:Y:S01]  /*2990*/  ISETP.NE.AND P0, PT, R64, RZ, PT ;  /* 0x000000ff4000720c */ /* 0x000fe20003f05270 */
[----:B------:R-:W-:Y:S01]  /*29a0*/  BSSY B0, `(.L_x_10036) ;  /* 0x0000044000007945 */ /* 0x000fe20003800000 */
[----:B------:R-:W-:-:S02]  /*29b0*/  F2FP.F16.F32.PACK_AB R38, R38, R39 ;  /* 0x000000272626723e */ /* 0x000fc400000000ff */
[----:B------:R-:W-:Y:S01]  /*29c0*/  F2FP.F16.F32.PACK_AB R39, R36, R37 ;  /* 0x000000252427723e */ /* 0x000fe200000000ff */
[----:B-1----:R-:W-:-:S06]  /*29d0*/  ULEA UR5, UR7, UR5, 0x18 ;  /* 0x0000000507057291 */ /* 0x002fcc000f8ec03f */
[----:B0-----:R-:W-:Y:S01]  /*29e0*/  MOV R53, UR5 ;  /* 0x0000000500357c02 */ /* 0x001fe20008000f00 */
[----:B--2---:R-:W-:Y:S04]  /*29f0*/  STS.U16 [R18], R3 ;  /* 0x0000000312007388 */ /* 0x004fe80000000400 */
[----:B---3--:R-:W-:Y:S04]  /*2a00*/  STS.U16 [R18+0x40], R19 ;  /* 0x0000401312007388 */ /* 0x008fe80000000400 */
[----:B----4-:R-:W-:Y:S04]  /*2a10*/  STS.U16 [R18+0x80], R21 ;  /* 0x0000801512007388 */ /* 0x010fe80000000400 */
[----:B-----5:R-:W-:Y:S01]  /*2a20*/  STS.U16 [R18+0xc0], R23 ;  /* 0x0000c01712007388 */ /* 0x020fe20000000400 */
[----:B------:R-:W-:-:S03]  /*2a30*/  NOP ;  /* 0x0000000000007918 */ /* 0x000fc60000000000 */
[----:B------:R-:W0:Y:S01]  /*2a40*/  LDS.64 R24, [R41] ;  /* 0x0000000029187984 */ /* 0x000e220000000a00 */
[----:B------:R-:W-:Y:S06]  /*2a50*/  BAR.SYNC.DEFER_BLOCKING 0x0 ;  /* 0x0000000000007b1d */ /* 0x000fec0000010000 */
[----:B------:R1:W-:Y:S01]  /*2a60*/  STS.64 [R41], R38 ;  /* 0x0000002629007388 */ /* 0x0003e20000000a00 */
[----:B------:R-:W-:-:S03]  /*2a70*/  NOP ;  /* 0x0000000000007918 */ /* 0x000fc60000000000 */
[----:B------:R-:W-:Y:S04]  /*2a80*/  LDS.U16 R27, [R18] ;  /* 0x00000000121b7984 */ /* 0x000fe80000000400 */
[----:B------:R-:W-:Y:S01]  /*2a90*/  LDS.U16 R29, [R18+0x40] ;  /* 0x00004000121d7984 */ /* 0x000fe20000000400 */
[--C-:B0-----:R-:W-:Y:S02]  /*2aa0*/  HADD2.F32 R17, -RZ, R24.reuse.H0_H0 ;  /* 0x20000018ff117230 */ /* 0x101fe40000004100 */
[----:B------:R-:W-:Y:S01]  /*2ab0*/  HADD2.F32 R3, -RZ, R24.H1_H1 ;  /* 0x30000018ff037230 */ /* 0x000fe20000004100 */
[----:B------:R-:W-:Y:S01]  /*2ac0*/  LDS.U16 R35, [R18+0x80] ;  /* 0x0000800012237984 */ /* 0x000fe20000000400 */
[--C-:B------:R-:W-:Y:S02]  /*2ad0*/  HADD2.F32 R19, -RZ, R25.reuse.H1_H1 ;  /* 0x30000019ff137230 */ /* 0x100fe40000004100 */
[--C-:B------:R-:W-:Y:S01]  /*2ae0*/  FADD.FTZ R2, R17, R68.reuse ;  /* 0x0000004411027221 */ /* 0x100fe20000010000 */
[----:B------:R-:W-:Y:S01]  /*2af0*/  HADD2.F32 R17, -RZ, R25.H0_H0 ;  /* 0x20000019ff117230 */ /* 0x000fe20000004100 */
[----:B------:R-:W-:Y:S01]  /*2b00*/  LDS.U16 R37, [R18+0xc0] ;  /* 0x0000c00012257984 */ /* 0x000fe20000000400 */
[--C-:B------:R-:W-:Y:S01]  /*2b10*/  FADD.FTZ R3, R3, R68.reuse ;  /* 0x0000004403037221 */ /* 0x100fe20000010000 */
[--C-:B------:R-:W-:Y:S01]  /*2b20*/  FADD.FTZ R19, R19, R68.reuse ;  /* 0x0000004413137221 */ /* 0x100fe20000010000 */
[----:B------:R-:W-:Y:S01]  /*2b30*/  FSETP.GTU.FTZ.AND P2, PT, R2, 20, PT ;  /* 0x41a000000200780b */ /* 0x000fe20003f5c000 */
[----:B------:R-:W-:Y:S01]  /*2b40*/  @!P0 STS [UR5+0x100], R0 ;  /* 0x00010000ff008988 */ /* 0x000fe20008000805 */
[----:B------:R-:W-:Y:S01]  /*2b50*/  FADD.FTZ R22, R17, R68 ;  /* 0x0000004411167221 */ /* 0x000fe20000010000 */
[----:B------:R-:W-:Y:S01]  /*2b60*/  BAR.SYNC.DEFER_BLOCKING 0x0 ;  /* 0x0000000000007b1d */ /* 0x000fe20000010000 */
[----:B------:R-:W-:-:S03]  /*2b70*/  FSETP.GTU.FTZ.AND P3, PT, R3, 20, PT ;  /* 0x41a000000300780b */ /* 0x000fc60003f7c000 */
[----:B------:R-:W-:Y:S02]  /*2b80*/  FSETP.GTU.FTZ.AND P4, PT, R22, 20, PT ;  /* 0x41a000001600780b */ /* 0x000fe40003f9c000 */
[----:B------:R-:W-:Y:S02]  /*2b90*/  FSETP.GTU.FTZ.AND P1, PT, R19, 20, PT ;  /* 0x41a000001300780b */ /* 0x000fe40003f3c000 */
[----:B------:R-:W0:Y:S02]  /*2ba0*/  LDC.64 R16, c[0x0][0x388] ;  /* 0x0000e200ff107b82 */ /* 0x000e240000000a00 */
[----:B------:R-:W-:-:S04]  /*2bb0*/  @!P2 FMUL.FTZ R2, R2, -1.4426950216293334961 ;  /* 0xbfb8aa3b0202a820 */ /* 0x000fc80000410000 */
[----:B------:R-:W-:Y:S02]  /*2bc0*/  @!P3 FMUL.FTZ R3, R3, -1.4426950216293334961 ;  /* 0xbfb8aa3b0303b820 */ /* 0x000fe40000410000 */
[----:B------:R-:W2:Y:S01]  /*2bd0*/  @!P2 MUFU.EX2 R2, R2 ;  /* 0x000000020002a308 */ /* 0x000ea20000000800 */
[----:B------:R-:W-:Y:S02]  /*2be0*/  @!P4 FMUL.FTZ R22, R22, -1.4426950216293334961 ;  /* 0xbfb8aa3b1616c820 */ /* 0x000fe40000410000 */
[----:B------:R-:W-:-:S05]  /*2bf0*/  @!P1 FMUL.FTZ R23, R19, -1.4426950216293334961 ;  /* 0xbfb8aa3b13179820 */ /* 0x000fca0000410000 */
[----:B------:R-:W3:Y:S01]  /*2c00*/  @!P3 MUFU.EX2 R3, R3 ;  /* 0x000000030003b308 */ /* 0x000ee20000000800 */
[----:B------:R-:W4:Y:S01]  /*2c10*/  LDS R28, [R53+0x100] ;  /* 0x00010000351c7984 */ /* 0x000f220000000800 */
[----:B0-----:R-:W-:-:S06]  /*2c20*/  IMAD.WIDE.U32 R20, R16, UR15, RZ ;  /* 0x0000000f10147c25 */ /* 0x001fcc000f8e00ff */
[----:B------:R-:W0:Y:S01]  /*2c30*/  @!P4 MUFU.EX2 R22, R22 ;  /* 0x000000160016c308 */ /* 0x000e220000000800 */
[----:B--2---:R-:W-:Y:S01]  /*2c40*/  @!P2 FADD.FTZ R19, R2, 1 ;  /* 0x3f8000000213a421 */ /* 0x004fe20000010000 */
[----:B------:R-:W-:-:S04]  /*2c50*/  IMAD R2, R16, UR14, RZ ;  /* 0x0000000e10027c24 */ /* 0x000fc8000f8e02ff */
[----:B-1----:R-:W-:Y:S02]  /*2c60*/  IMAD R39, R17, UR15, R2 ;  /* 0x0000000f11277c24 */ /* 0x002fe4000f8e0202 */
[----:B------:R-:W1:Y:S01]  /*2c70*/  @!P2 MUFU.RCP R30, R19 ;  /* 0x00000013001ea308 */ /* 0x000e620000001000 */
[----:B---3--:R-:W-:Y:S01]  /*2c80*/  @!P3 FADD.FTZ R24, R3, 1 ;  /* 0x3f8000000318b421 */ /* 0x008fe20000010000 */
[----:B------:R-:W-:-:S04]  /*2c90*/  IADD3 R2, P6, R55, R40, RZ ;  /* 0x0000002837027210 */ /* 0x000fc80007fde0ff */
[----:B------:R-:W-:Y:S02]  /*2ca0*/  LEA.HI.X.SX32 R3, R40, R52, 0x1, P6 ;  /* 0x0000003428037211 */ /* 0x000fe400030f0eff */
[----:B------:R-:W2:Y:S01]  /*2cb0*/  @!P3 MUFU.RCP R24, R24 ;  /* 0x000000180018b308 */ /* 0x000ea20000001000 */
[----:B0-----:R-:W-:Y:S01]  /*2cc0*/  @!P4 FADD.FTZ R25, R22, 1 ;  /* 0x3f8000001619c421 */ /* 0x001fe20000010000 */
[----:B------:R-:W-:-:S06]  /*2cd0*/  MOV R22, R20 ;  /* 0x0000001400167202 */ /* 0x000fcc0000000f00 */
[----:B------:R-:W0:Y:S08]  /*2ce0*/  @!P4 MUFU.RCP R34, R25 ;  /* 0x000000190022c308 */ /* 0x000e300000001000 */
[----:B------:R3:W0:Y:S01]  /*2cf0*/  @!P1 MUFU.EX2 R26, R23 ;  /* 0x00000017001a9308 */ /* 0x0006220000000800 */
[----:B----4-:R-:W-:Y:S02]  /*2d00*/  ISETP.GE.AND P5, PT, R55, R28, PT ;  /* 0x0000001c3700720c */ /* 0x010fe40003fa6270 */
[----:B---3--:R-:W-:-:S11]  /*2d10*/  IADD3 R23, R21, R39, RZ ;  /* 0x0000002715177210 */ /* 0x008fd60007ffe0ff */
[----:B-12---:R-:W-:Y:S05]  /*2d20*/  @P5 BRA `(.L_x_10037) ;  /* 0x00000000002c5947 */ /* 0x006fea0003800000 */
        /* <DEDUP_REMOVED lines=11> */
.L_x_10037:
[----:B------:R-:W-:Y:S05]  /*2de0*/  BSYNC B0 ;  /* 0x0000000000007941 */ /* 0x000fea0003800000 */
.L_x_10036:
[----:B------:R-:W-:Y:S01]  /*2df0*/  ULDC.64 UR8, c[0x0][0x390] ;  /* 0x0000e40000087ab9 */ /* 0x000fe20000000a00 */
[----:B------:R-:W-:Y:S01]  /*2e00*/  @!P2 FMUL.FTZ R33, R33, R30 ;  /* 0x0000001e2121a220 */ /* 0x000fe20000410000 */
[----:B------:R-:W-:-:S04]  /*2e10*/  IMAD.WIDE.U32 R16, R73, UR8, R22 ;  /* 0x0000000849107c25 */ /* 0x000fc8000f8e0016 */
[----:B------:R-:W-:Y:S01]  /*2e20*/  @!P3 FMUL.FTZ R31, R31, R24 ;  /* 0x000000181f1fb220 */ /* 0x000fe20000410000 */
[----:B------:R-:W-:Y:S01]  /*2e30*/  IADD3 R48, P3, R48, -0xc0, RZ ;  /* 0xffffff4030307810 */ /* 0x000fe20007f7e0ff */
[----:B0-----:R-:W-:Y:S01]  /*2e40*/  @!P4 FMUL.FTZ R87, R87, R34 ;  /* 0x000000225757c220 */ /* 0x001fe20000410000 */
[----:B-1----:R-:W-:Y:S01]  /*2e50*/  IMAD R20, R70, UR8, RZ ;  /* 0x0000000846147c24 */ /* 0x002fe2000f8e02ff */
[-C--:B------:R-:W-:Y:S01]  /*2e60*/  ISETP.GE.AND P4, PT, R49, R28.reuse, PT ;  /* 0x0000001c3100720c */ /* 0x080fe20003f86270 */
[----:B------:R-:W-:Y:S01]  /*2e70*/  @!P1 FADD.FTZ R26, R26, 1 ;  /* 0x3f8000001a1a9421 */ /* 0x000fe20000010000 */
[----:B------:R-:W-:Y:S01]  /*2e80*/  IADD3.X R47, R47, -0x1, RZ, P3, !PT ;  /* 0xffffffff2f2f7810 */ /* 0x000fe20001ffe4ff */
[----:B------:R-:W-:Y:S01]  /*2e90*/  IMAD R21, R73, UR9, R20 ;  /* 0x0000000949157c24 */ /* 0x000fe2000f8e0214 */
[----:B------:R-:W-:Y:S01]  /*2ea0*/  IADD3 R20, P2, R16, UR6, RZ ;  /* 0x0000000610147c10 */ /* 0x000fe2000ff5e0ff */
[----:B------:R-:W-:Y:S01]  /*2eb0*/  ULDC.64 UR8, c[0x0][0x3e0] ;  /* 0x0000f80000087ab9 */ /* 0x000fe20000000a00 */
[-C--:B------:R-:W-:Y:S01]  /*2ec0*/  ISETP.GE.AND P3, PT, R50, R28.reuse, PT ;  /* 0x0000001c3200720c */ /* 0x080fe20003f66270 */
[----:B------:R-:W0:Y:S01]  /*2ed0*/  @!P1 MUFU.RCP R19, R26 ;  /* 0x0000001a00139308 */ /* 0x000e220000001000 */
[----:B------:R-:W-:Y:S01]  /*2ee0*/  IADD3.X R21, R21, UR16, R17, P2, !PT ;  /* 0x0000001015157c10 */ /* 0x000fe200097fe411 */
[----:B------:R-:W-:Y:S01]  /*2ef0*/  FADD.FTZ R66, R33, R66 ;  /* 0x0000004221427221 */ /* 0x000fe20000010000 */
[----:B------:R-:W-:Y:S01]  /*2f00*/  IADD3 R16, P5, R48, UR8, RZ ;  /* 0x0000000830107c10 */ /* 0x000fe2000ffbe0ff */
[----:B------:R-:W-:Y:S01]  /*2f10*/  BSSY B0, `(.L_x_10038) ;  /* 0x000002a000007945 */ /* 0x000fe20003800000 */
[----:B------:R-:W-:Y:S01]  /*2f20*/  ISETP.GE.AND P2, PT, R51, R28, PT ;  /* 0x0000001c3300720c */ /* 0x000fe20003f46270 */
[----:B------:R-:W-:Y:S01]  /*2f30*/  FADD.FTZ R66, R66, R31 ;  /* 0x0000001f42427221 */ /* 0x000fe20000010000 */
[----:B------:R-:W-:-:S02]  /*2f40*/  IADD3.X R17, R47, UR9, RZ, P5, !PT ;  /* 0x000000092f117c10 */ /* 0x000fc4000affe4ff */
[C---:B------:R-:W-:Y:S02]  /*2f50*/  LEA R16, P5, R20.reuse, R16, 0x1 ;  /* 0x0000001014107211 */ /* 0x040fe400078a08ff */
[----:B------:R-:W-:Y:S02]  /*2f60*/  F2FP.F16.F32.PACK_AB R38, R31, R33 ;  /* 0x000000211f26723e */ /* 0x000fe400000000ff */
[----:B------:R-:W-:Y:S01]  /*2f70*/  LEA.HI.X R17, R20, R17, R21, 0x1, P5 ;  /* 0x0000001114117211 */ /* 0x000fe200028f0c15 */
[----:B0-----:R-:W-:-:S04]  /*2f80*/  @!P1 FMUL.FTZ R32, R32, R19 ;  /* 0x0000001320209220 */ /* 0x001fc80000410000 */
[----:B------:R-:W-:Y:S04]  /*2f90*/  @!P3 STG.E.U16 desc[UR12][R16.64+0x40], R35 ;  /* 0x000040231000b986 */ /* 0x000fe8000c10150c */
[----:B------:R0:W-:Y:S01]  /*2fa0*/  @!P2 STG.E.U16 desc[UR12][R16.64], R29 ;  /* 0x0000001d1000a986 */ /* 0x0001e2000c10150c */
[----:B------:R-:W-:Y:S01]  /*2fb0*/  F2FP.F16.F32.PACK_AB R39, R32, R87 ;  /* 0x000000572027723e */ /* 0x000fe200000000ff */
[----:B------:R-:W-:Y:S02]  /*2fc0*/  FADD.FTZ R87, R66, R87 ;  /* 0x0000005742577221 */ /* 0x000fe40000010000 */
[----:B------:R1:W-:Y:S02]  /*2fd0*/  @!P4 STG.E.U16 desc[UR12][R16.64+0x80], R37 ;  /* 0x000080251000c986 */ /* 0x0003e4000c10150c */
[----:B------:R-:W-:Y:S01]  /*2fe0*/  FADD.FTZ R66, R87, R32 ;  /* 0x0000002057427221 */ /* 0x000fe20000010000 */
[----:B------:R-:W-:Y:S08]  /*2ff0*/  BAR.SYNC.DEFER_BLOCKING 0x0 ;  /* 0x0000000000007b1d */ /* 0x000ff00000010000 */
[----:B0-----:R-:W1:Y:S01]  /*3000*/  LDC.64 R28, c[0x0][0x3a8] ;  /* 0x0000ea00ff1c7b82 */ /* 0x001e620000000a00 */
[----:B------:R-:W-:Y:S01]  /*3010*/  STS.64 [R41], R38 ;  /* 0x0000002629007388 */ /* 0x000fe20000000a00 */
[----:B------:R-:W-:-:S03]  /*3020*/  NOP ;  /* 0x0000000000007918 */ /* 0x000fc60000000000 */
[----:B------:R-:W-:Y:S01]  /*3030*/  LDS.U16 R21, [R18] ;  /* 0x0000000012157984 */ /* 0x000fe20000000400 */
[----:B-1----:R-:W-:-:S03]  /*3040*/  IMAD R16, R28, UR14, RZ ;  /* 0x0000000e1c107c24 */ /* 0x002fc6000f8e02ff */
[----:B------:R-:W-:Y:S01]  /*3050*/  LDS.U16 R23, [R18+0x40] ;  /* 0x0000400012177984 */ /* 0x000fe20000000400 */
[----:B------:R-:W-:Y:S02]  /*3060*/  IMAD R19, R29, UR15, R16 ;  /* 0x0000000f1d137c24 */ /* 0x000fe4000f8e0210 */
[----:B------:R-:W-:Y:S01]  /*3070*/  IMAD.WIDE.U32 R16, R28, UR15, RZ ;  /* 0x0000000f1c107c25 */ /* 0x000fe2000f8e00ff */
        /* <DEDUP_REMOVED lines=19> */
.L_x_10039:
[----:B------:R-:W-:Y:S05]  /*31b0*/  BSYNC B0 ;  /* 0x0000000000007941 */ /* 0x000fea0003800000 */
.L_x_10038:
[----:B------:R-:W-:Y:S01]  /*31c0*/  MOV R2, R16 ;  /* 0x0000001000027202 */ /* 0x000fe20000000f00 */
[----:B------:R-:W-:Y:S01]  /*31d0*/  ULDC.64 UR8, c[0x0][0x3b0] ;  /* 0x0000ec0000087ab9 */ /* 0x000fe20000000a00 */
[----:B------:R-:W-:Y:S01]  /*31e0*/  MOV R3, R29 ;  /* 0x0000001d00037202 */ /* 0x000fe20000000f00 */
[----:B------:R-:W-:Y:S01]  /*31f0*/  IMAD R0, R70, UR8, RZ ;  /* 0x0000000846007c24 */ /* 0x000fe2000f8e02ff */
[-C--:B------:R-:W-:Y:S01]  /*3200*/  ISETP.GE.AND P0, PT, R51, R20.reuse, PT ;  /* 0x000000143300720c */ /* 0x080fe20003f06270 */
[----:B------:R-:W-:Y:S01]  /*3210*/  UIADD3 UR4, UR4, -0x80, URZ ;  /* 0xffffff8004047890 */ /* 0x000fe2000fffe03f */
[-C--:B------:R-:W-:Y:S01]  /*3220*/  ISETP.GE.AND P1, PT, R50, R20.reuse, PT ;  /* 0x000000143200720c */ /* 0x080fe20003f26270 */
[----:B------:R-:W-:Y:S01]  /*3230*/  IMAD.WIDE.U32 R2, R73, UR8, R2 ;  /* 0x0000000849027c25 */ /* 0x000fe2000f8e0002 */
[----:B------:R-:W-:-:S03]  /*3240*/  ISETP.GE.AND P2, PT, R49, R20, PT ;  /* 0x000000143100720c */ /* 0x000fc60003f46270 */
[----:B0-----:R-:W-:Y:S01]  /*3250*/  IMAD R19, R73, UR9, R0 ;  /* 0x0000000949137c24 */ /* 0x001fe2000f8e0200 */
[----:B------:R-:W-:Y:S01]  /*3260*/  ULDC.64 UR8, c[0x0][0x3f0] ;  /* 0x0000fc0000087ab9 */ /* 0x000fe20000000a00 */
[----:B------:R-:W-:Y:S02]  /*3270*/  IADD3 R17, P3, R2, UR6, RZ ;  /* 0x0000000602117c10 */ /* 0x000fe4000ff7e0ff */
        /* <DEDUP_REMOVED lines=17> */
.L_x_10021:
        /* <DEDUP_REMOVED lines=26> */
.L_x_10042:
[----:B------:R-:W-:Y:S05]  /*3530*/  BSYNC B0 ;  /* 0x0000000000007941 */ /* 0x000fea0003800000 */
.L_x_10041:
        /* <DEDUP_REMOVED lines=29> */
.L_x_10044:
[----:B------:R-:W2:Y:S02]  /*3710*/  S2R R21, SR_TID.X ;  /* 0x0000000000157919 */ /* 0x000ea40000002100 */
.L_x_10045:
[----:B------:R-:W-:Y:S05]  /*3720*/  BSYNC B0 ;  /* 0x0000000000007941 */ /* 0x000fea0003800000 */
.L_x_10043:
        /* <DEDUP_REMOVED lines=27> */
[----:B--2---:R-:W-:-:S12]  /*38e0*/  ULEA UR4, UR5, UR4, 0x18 ;  /* 0x0000000405047291 */ /* 0x004fd8000f8ec03f */
.L_x_10047:
[C---:B------:R-:W-:Y:S02]  /*38f0*/  LEA R0, R21.reuse, UR4, 0x2 ;  /* 0x0000000415007c11 */ /* 0x040fe4000f8e10ff */
[----:B------:R-:W-:Y:S02]  /*3900*/  SHF.R.S32.HI R22, RZ, 0x1f, R21 ;  /* 0x0000001fff167819 */ /* 0x000fe40000011415 */
[----:B------:R-:W-:Y:S01]  /*3910*/  MOV R64, R8 ;  /* 0x0000000800407202 */ /* 0x000fe20000000f00 */
[----:B0-----:R-:W0:Y:S01]  /*3920*/  LDS R23, [R0+0x13c8] ;  /* 0x0013c80000177984 */ /* 0x001e220000000800 */
[----:B------:R-:W-:Y:S01]  /*3930*/  MOV R62, R10 ;  /* 0x0000000a003e7202 */ /* 0x000fe20000000f00 */
[C---:B-1----:R-:W-:Y:S02]  /*3940*/  IMAD R12, R22.reuse, UR8, RZ ;  /* 0x00000008160c7c24 */ /* 0x042fe4000f8e02ff */
[----:B------:R-:W-:Y:S01]  /*3950*/  IMAD R16, R22, UR24, RZ ;  /* 0x0000001816107c24 */ /* 0x000fe2000f8e02ff */
[----:B------:R-:W1:Y:S01]  /*3960*/  LDS R25, [R0+0x17c8] ;  /* 0x0017c80000197984 */ /* 0x000e620000000800 */
[----:B---3--:R-:W-:-:S04]  /*3970*/  IMAD.WIDE.U32 R4, R21, UR8, R64 ;  /* 0x0000000815047c25 */ /* 0x008fc8000f8e0040 */
[C---:B----4-:R-:W-:Y:S01]  /*3980*/  IMAD R13, R21.reuse, UR9, R12 ;  /* 0x00000009150d7c24 */ /* 0x050fe2000f8e020c */
        /* <DEDUP_REMOVED lines=10> */
[----:B------:R-:W-:Y:S01]  /*3a30*/  MOV R66, R6 ;  /* 0x0000000600427202 */ /* 0x000fe20000000f00 */
[C---:B------:R-:W-:Y:S02]  /*3a40*/  IMAD R24, R22.reuse, UR14, RZ ;  /* 0x0000000e16187c24 */ /* 0x040fe4000f8e02ff */
[----:B------:R-:W-:Y:S02]  /*3a50*/  IMAD R26, R22, UR28, RZ ;  /* 0x0000001c161a7c24 */ /* 0x000fe4000f8e02ff */
[----:B------:R-:W-:Y:S01]  /*3a60*/  IMAD.WIDE.U32 R4, R21, UR14, R66 ;  /* 0x0000000e15047c25 */ /* 0x000fe2000f8e0042 */
[----:B0-----:R-:W-:-:S03]  /*3a70*/  MOV R13, R33 ;  /* 0x00000021000d7202 */ /* 0x001fc60000000f00 */
[----:B------:R-:W-:Y:S02]  /*3a80*/  IMAD.MOV.U32 R12, RZ, RZ, R18 ;  /* 0x000000ffff0c7224 */ /* 0x000fe400078e0012 */
[C---:B------:R-:W-:Y:S02]  /*3a90*/  IMAD R29, R21.reuse, UR15, R24 ;  /* 0x0000000f151d7c24 */ /* 0x040fe4000f8e0218 */
[----:B------:R-:W-:Y:S01]  /*3aa0*/  IMAD.WIDE.U32 R14, R21, UR28, R12 ;  /* 0x0000001c150e7c25 */ /* 0x000fe2000f8e000c */
[----:B------:R-:W-:Y:S02]  /*3ab0*/  LEA R12, P0, R4, UR16, 0x2 ;  /* 0x00000010040c7c11 */ /* 0x000fe4000f8010ff */
[----:B------:R-:W-:Y:S01]  /*3ac0*/  IADD3 R13, R5, R29, RZ ;  /* 0x0000001d050d7210 */ /* 0x000fe20007ffe0ff */
[----:B------:R-:W-:Y:S01]  /*3ad0*/  IMAD R31, R21, UR29, R26 ;  /* 0x0000001d151f7c24 */ /* 0x000fe2000f8e021a */
[----:B--2---:R-:W-:Y:S02]  /*3ae0*/  LEA R16, P1, R14, UR30, 0x2 ;  /* 0x0000001e0e107c11 */ /* 0x004fe4000f8210ff */
[----:B------:R-:W-:-:S02]  /*3af0*/  LEA.HI.X R13, R4, UR17, R13, 0x2, P0 ;  /* 0x00000011040d7c11 */ /* 0x000fc400080f140d */
[----:B------:R-:W-:-:S04]  /*3b00*/  IADD3 R5, R15, R31, RZ ;  /* 0x0000001f0f057210 */ /* 0x000fc80007ffe0ff */
        /* <DEDUP_REMOVED lines=18> */
.L_x_10046:
[----:B------:R-:W-:Y:S05]  /*3c30*/  EXIT ;  /* 0x000000000000794d */ /* 0x000fea0003800000 */
.L_x_10048:
        /* <DEDUP_REMOVED lines=12> */
.L_x_11042:


//--------------------- .text._Z25selective_scan_bwd_kernelI32Selective_Scan_bwd_kernel_traitsILi32ELi4ELb0ELb0ELb0ELb1ELb1EN3c104HalfEfEEv12SSMParamsBwd --------------------------
	.section	.text._Z25selective_scan_bwd_kernelI32Selective_Scan_bwd_kernel_traitsILi32ELi4ELb0ELb0ELb0ELb1ELb1EN3c104HalfEfEEv12SSMParamsBwd,"ax",@progbits
	.align	128
        .global         _Z25selective_scan_bwd_kernelI32Selective_Scan_bwd_kernel_traitsILi32ELi4ELb0ELb0ELb0ELb1ELb1EN3c104HalfEfEEv12SSMParamsBwd
        .type           _Z25selective_scan_bwd_kernelI32Selective_Scan_bwd_kernel_traitsILi32ELi4ELb0ELb0ELb0ELb1ELb1EN3c104HalfEfEEv12SSMParamsBwd,@function
        .size           _Z25selective_scan_bwd_kernelI32Selective_Scan_bwd_kernel_traitsILi32ELi4ELb0ELb0ELb0ELb1ELb1EN3c104HalfEfEEv12SSMParamsBwd,(.L_x_11043 - _Z25selective_scan_bwd_kernelI32Selective_Scan_bwd_kernel_traitsILi32ELi4ELb0ELb0ELb0ELb1ELb1EN3c104HalfEfEEv12SSMParamsBwd)
        .other          _Z25selective_scan_bwd_kernelI32Selective_Scan_bwd_kernel_traitsILi32ELi4ELb0ELb0ELb0ELb1ELb1EN3c104HalfEfEEv12SSMParamsBwd,@"STO_CUDA_ENTRY STV_DEFAULT"
_Z25selective_scan_bwd_kernelI32Selective_Scan_bwd_kernel_traitsILi32ELi4ELb0ELb0ELb0ELb1ELb1EN3c104HalfEfEEv12SSMParamsBwd:
.text._Z25selective_scan_bwd_kernelI32Selective_Scan_bwd_kernel_traitsILi32ELi4ELb0ELb0ELb0ELb1ELb1EN3c104HalfEfEEv12SSMParamsBwd:
        /* <DEDUP_REMOVED lines=68> */
[----:B------:R-:W-:Y:S02]  /*0440*/  IADD3 R9, P4, R9, R6, RZ ;  /* 0x0000000609097210 */ /* 0x000fe40007f9e0ff */
[----:B------:R-:W-:Y:S02]  /*0450*/  IADD3.X R4, R11, R5, R8, P3, !PT ;  /* 0x000000050b047210 */ /* 0x000fe40001ffe408 */
[----:B------:R-:W-:Y:S02]  /*0460*/  ISETP.GE.AND P3, PT, R23, 0x1, PT ;  /* 0x000000011700780c */ /* 0x000fe40003f66270 */
[----:B------:R-:W-:Y:S01]  /*0470*/  IADD3.X R6, R11, R7, R0, P4, !PT ;  /* 0x000000070b067210 */ /* 0x000fe200027fe400 */
[----:B--2---:R-:W-:Y:S01]  /*0480*/  @P0 IMAD R0, R22, UR16, R61 ;  /* 0x0000001016000c24 */ /* 0x004fe2000f8e023d */
[----:B------:R-:W-:Y:S01]  /*0490*/  CS2R R12, SRZ ;  /* 0x00000000000c7805 */ /* 0x000fe2000001ff00 */
[----:B------:R-:W-:Y:S01]  /*04a0*/  HFMA2.MMA R11, -RZ, RZ, 0, 0 ;  /* 0x00000000ff0b7435 */ /* 0x000fe200000001ff */
[----:B------:R-:W-:Y:S01]  /*04b0*/  MOV R10, RZ ;  /* 0x000000ff000a7202 */ /* 0x000fe20000000f00 */
[----:B------:R-:W-:Y:S01]  /*04c0*/  @P0 IMAD R0, R0, R23, RZ ;  /* 0x0000001700000224 */ /* 0x000fe200078e02ff */
[----:B------:R-:W-:-:S02]  /*04d0*/  @P1 LEA R12, P4, R61, R18, 0x2 ;  /* 0x000000123d0c1211 */ /* 0x000fc400078810ff */
[C---:B------:R-:W-:Y:S01]  /*04e0*/  @P2 LEA R10, P5, R61.reuse, R20, 0x2 ;  /* 0x000000143d0a2211 */ /* 0x040fe200078a10ff */
        /* <DEDUP_REMOVED lines=30> */
.L_x_10073:
[----:B------:R-:W-:Y:S01]  /*06d0*/  BAR.SYNC.DEFER_BLOCKING 0x0 ;  /* 0x0000000000007b1d */ /* 0x000fe20000010000 */
[----:B---3--:R-:W-:Y:S02]  /*06e0*/  LEA R8, R52, 0xffffff80, 0x7 ;  /* 0xffffff8034087811 */ /* 0x008fe400078e38ff */
[C---:B------:R-:W-:Y:S02]  /*06f0*/  SHF.L.U32 R41, R46.reuse, 0x1, RZ ;  /* 0x000000012e297819 */ /* 0x040fe400000006ff */
[----:B------:R-:W-:Y:S01]  /*0700*/  SHF.L.U64.HI R40, R46, 0x1, R45 ;  /* 0x000000012e287819 */ /* 0x000fe2000001022d */
[----:B------:R-:W-:Y:S01]  /*0710*/  ULDC UR6, c[0x0][0x218] ;  /* 0x0000860000067ab9 */ /* 0x000fe20000000800 */
[----:B------:R-:W-:Y:S02]  /*0720*/  IADD3 R4, P4, R54, R41, RZ ;  /* 0x0000002936047210 */ /* 0x000fe40007f9e0ff */
[----:B0-----:R-:W-:Y:S01]  /*0730*/  IADD3 R3, -R8, UR6, RZ ;  /* 0x0000000608037c10 */ /* 0x001fe2000fffe1ff */
[----:B------:R-:W-:Y:S01]  /*0740*/  ULDC UR6, c[0x0][0x224] ;  /* 0x0000890000067ab9 */ /* 0x000fe20000000800 */
[----:B------:R-:W-:-:S02]  /*0750*/  PRMT R0, RZ, 0x7610, R0 ;  /* 0x00007610ff007816 */ /* 0x000fc40000000000 */
[-C--:B------:R-:W-:Y:S02]  /*0760*/  ISETP.GE.AND P0, PT, R46, R3.reuse, PT ;  /* 0x000000032e00720c */ /* 0x080fe40003f06270 */
[-C--:B------:R-:W-:Y:S02]  /*0770*/  ISETP.GE.AND P1, PT, R44, R3.reuse, PT ;  /* 0x000000032c00720c */ /* 0x080fe40003f26270 */
[-C--:B------:R-:W-:Y:S02]  /*0780*/  ISETP.GE.AND P2, PT, R43, R3.reuse, PT ;  /* 0x000000032b00720c */ /* 0x080fe40003f46270 */
[----:B------:R-:W-:Y:S02]  /*0790*/  ISETP.GE.AND P3, PT, R42, R3, PT ;  /* 0x000000032a00720c */ /* 0x000fe40003f66270 */
[----:B------:R-:W-:Y:S02]  /*07a0*/  PRMT R2, RZ, 0x7610, R2 ;  /* 0x00007610ff027816 */ /* 0x000fe40000000002 */
[----:B------:R-:W-:-:S02]  /*07b0*/  PRMT R16, RZ, 0x7610, R16 ;  /* 0x00007610ff107816 */ /* 0x000fc40000000010 */
[----:B------:R-:W-:Y:S02]  /*07c0*/  PRMT R18, RZ, 0x7610, R18 ;  /* 0x00007610ff127816 */ /* 0x000fe40000000012 */
[----:B------:R-:W-:-:S05]  /*07d0*/  IADD3.X R5, R51, R40, RZ, P4, !PT ;  /* 0x0000002833057210 */ /* 0x000fca00027fe4ff */
[----:B------:R-:W2:Y:S04]  /*07e0*/  @!P0 LDG.E.U16 R0, desc[UR14][R4.64] ;  /* 0x0000000e04008981 */ /* 0x000ea8000c1e1500 */
[----:B------:R-:W3:Y:S04]  /*07f0*/  @!P1 LDG.E.U16 R2, desc[UR14][R4.64+0x40] ;  /* 0x0000400e04029981 */ /* 0x000ee8000c1e1500 */
[----:B------:R-:W4:Y:S04]  /*0800*/  @!P2 LDG.E.U16 R16, desc[UR14][R4.64+0x80] ;  /* 0x0000800e0410a981 */ /* 0x000f28000c1e1500 */
[----:B------:R-:W4:Y:S01]  /*0810*/  @!P3 LDG.E.U16 R18, desc[UR14][R4.64+0xc0] ;  /* 0x0000c00e0412b981 */ /* 0x000f22000c1e1500 */
[----:B------:R-:W-:-:S02]  /*0820*/  LEA R39, R80, UR5, 0x1 ;  /* 0x0000000550277c11 */ /* 0x000fc4000f8e08ff */
[----:B------:R-:W-:Y:S02]  /*0830*/  LEA R38, R80, UR5, 0x3 ;  /* 0x0000000550267c11 */ /* 0x000fe4000f8e18ff */
[-C--:B------:R-:W-:Y:S02]  /*0840*/  ISETP.GE.AND P1, PT, R46, R3.reuse, PT ;  /* 0x000000032e00720c */ /* 0x080fe40003f26270 */
[-C--:B------:R-:W-:Y:S02]  /*0850*/  ISETP.GE.AND P2, PT, R44, R3.reuse, PT ;  /* 0x000000032c00720c */ /* 0x080fe40003f46270 */
[-C--:B------:R-:W-:Y:S02]  /*0860*/  ISETP.GE.AND P3, PT, R43, R3.reuse, PT ;  /* 0x000000032b00720c */ /* 0x080fe40003f66270 */
[----:B------:R-:W-:Y:S02]  /*0870*/  ISETP.GE.AND P4, PT, R42, R3, PT ;  /* 0x000000032a00720c */ /* 0x000fe40003f86270 */
[----:B------:R-:W-:-:S02]  /*0880*/  IADD3 R6, P0, R50, R41, RZ ;  /* 0x0000002932067210 */ /* 0x000fc40007f1e0ff */
[----:B------:R-:W-:Y:S02]  /*0890*/  PRMT R20, RZ, 0x7610, R20 ;  /* 0x00007610ff147816 */ /* 0x000fe40000000014 */
[----:B------:R-:W-:Y:S02]  /*08a0*/  PRMT R22, RZ, 0x7610, R22 ;  /* 0x00007610ff167816 */ /* 0x000fe40000000016 */
[----:B------:R-:W-:Y:S02]  /*08b0*/  PRMT R24, RZ, 0x7610, R24 ;  /* 0x00007610ff187816 */ /* 0x000fe40000000018 */
[----:B------:R-:W-:Y:S02]  /*08c0*/  PRMT R26, RZ, 0x7610, R26 ;  /* 0x00007610ff1a7816 */ /* 0x000fe4000000001a */
[----:B------:R-:W-:Y:S01]  /*08d0*/  IADD3.X R7, R49, R40, RZ, P0, !PT ;  /* 0x0000002831077210 */ /* 0x000fe200007fe4ff */
[----:B--2---:R0:W-:Y:S04]  /*08e0*/  STS.U16 [R39], R0 ;  /* 0x0000000027007388 */ /* 0x0041e80000000400 */
[----:B---3--:R1:W-:Y:S04]  /*08f0*/  STS.U16 [R39+0x40], R2 ;  /* 0x0000400227007388 */ /* 0x0083e80000000400 */
[----:B----4-:R-:W-:Y:S04]  /*0900*/  STS.U16 [R39+0x80], R16 ;  /* 0x0000801027007388 */ /* 0x010fe80000000400 */
[----:B------:R2:W-:Y:S01]  /*0910*/  STS.U16 [R39+0xc0], R18 ;  /* 0x0000c01227007388 */ /* 0x0005e20000000400 */
[----:B------:R-:W-:-:S03]  /*0920*/  NOP ;  /* 0x0000000000007918 */ /* 0x000fc60000000000 */
[----:B------:R-:W-:Y:S01]  /*0930*/  LDS.64 R70, [R38] ;  /* 0x0000000026467984 */ /* 0x000fe20000000a00 */
[----:B------:R-:W-:Y:S06]  /*0940*/  BAR.SYNC.DEFER_BLOCKING 0x0 ;  /* 0x0000000000007b1d */ /* 0x000fec0000010000 */
[----:B------:R-:W3:Y:S04]  /*0950*/  @!P1 LDG.E.U16 R20, desc[UR14][R6.64] ;  /* 0x0000000e06149981 */ /* 0x000ee8000c1e1500 */
[----:B------:R-:W4:Y:S04]  /*0960*/  @!P2 LDG.E.U16 R22, desc[UR14][R6.64+0x40] ;  /* 0x0000400e0616a981 */ /* 0x000f28000c1e1500 */
[----:B------:R-:W4:Y:S04]  /*0970*/  @!P3 LDG.E.U16 R24, desc[UR14][R6.64+0x80] ;  /* 0x0000800e0618b981 */ /* 0x000f28000c1e1500 */
[----:B------:R-:W4:Y:S01]  /*0980*/  @!P4 LDG.E.U16 R26, desc[UR14][R6.64+0xc0] ;  /* 0x0000c00e061ac981 */ /* 0x000f22000c1e1500 */
[----:B------:R-:W-:-:S02]  /*0990*/  IADD3 R4, P0, R48, R41, RZ ;  /* 0x0000002930047210 */ /* 0x000fc40007f1e0ff */
[----:B0-----:R-:W-:Y:S02]  /*09a0*/  PRMT R0, RZ, 0x7610, R0 ;  /* 0x00007610ff007816 */ /* 0x001fe40000000000 */
[----:B-1----:R-:W-:Y:S01]  /*09b0*/  PRMT R2, RZ, 0x7610, R2 ;  /* 0x00007610ff027816 */ /* 0x002fe20000000002 */
[----:B------:R-:W-:Y:S01]  /*09c0*/  IMAD.X R5, R47, 0x1, R40, P0 ;  /* 0x000000012f057824 */ /* 0x000fe200000e0628 */
[----:B--2---:R-:W-:Y:S02]  /*09d0*/  PRMT R18, RZ, 0x7610, R18 ;  /* 0x00007610ff127816 */ /* 0x004fe40000000012 */
[----:B------:R-:W-:Y:S01]  /*09e0*/  PRMT R28, RZ, 0x7610, R28 ;  /* 0x00007610ff1c7816 */ /* 0x000fe2000000001c */
[----:B---3--:R-:W-:Y:S04]  /*09f0*/  STS.U16 [R39], R20 ;  /* 0x0000001427007388 */ /* 0x008fe80000000400 */
[----:B----4-:R0:W-:Y:S04]  /*0a00*/  STS.U16 [R39+0x40], R22 ;  /* 0x0000401627007388 */ /* 0x0101e80000000400 */
[----:B------:R-:W-:Y:S04]  /*0a10*/  STS.U16 [R39+0x80], R24 ;  /* 0x0000801827007388 */ /* 0x000fe80000000400 */
[----:B------:R-:W-:Y:S01]  /*0a20*/  STS.U16 [R39+0xc0], R26 ;  /* 0x0000c01a27007388 */ /* 0x000fe20000000400 */
[----:B------:R-:W-:-:S03]  /*0a30*/  NOP ;  /* 0x0000000000007918 */ /* 0x000fc60000000000 */
[----:B------:R-:W1:Y:S01]  /*0a40*/  LDS.64 R20, [R38] ;  /* 0x0000000026147984 */ /* 0x000e620000000a00 */
[----:B0-----:R-:W0:Y:S08]  /*0a50*/  LDC.64 R22, c[0x0][0x2a0] ;  /* 0x0000a800ff167b82 */ /* 0x001e300000000a00 */
[----:B------:R-:W-:Y:S06]  /*0a60*/  BAR.SYNC.DEFER_BLOCKING 0x0 ;  /* 0x0000000000007b1d */ /* 0x000fec0000010000 */
[----:B------:R-:W2:Y:S04]  /*0a70*/  @!P1 LDG.E.U16 R0, desc[UR14][R4.64] ;  /* 0x0000000e04009981 */ /* 0x000ea8000c1e1500 */
[----:B------:R-:W3:Y:S04]  /*0a80*/  @!P2 LDG.E.U16 R2, desc[UR14][R4.64+0x40] ;  /* 0x0000400e0402a981 */ /* 0x000ee8000c1e1500 */
[----:B------:R-:W4:Y:S04]  /*0a90*/  @!P3 LDG.E.U16 R18, desc[UR14][R4.64+0x80] ;  /* 0x0000800e0412b981 */ /* 0x000f28000c1e1500 */
[----:B------:R0:W4:Y:S01]  /*0aa0*/  @!P4 LDG.E.U16 R28, desc[UR14][R4.64+0xc0] ;  /* 0x0000c00e041cc981 */ /* 0x000122000c1e1500 */
[----:B-1----:R-:W-:Y:S01]  /*0ab0*/  HADD2.F32 R37, -RZ, R20.H0_H0 ;  /* 0x20000014ff257230 */ /* 0x002fe20000004100 */
[----:B------:R-:W-:Y:S01]  /*0ac0*/  ISETP.GE.AND P0, PT, R46, R3, PT ;  /* 0x000000032e00720c */ /* 0x000fe20003f06270 */
[----:B------:R-:W-:Y:S01]  /*0ad0*/  HADD2.F32 R35, -RZ, R21.H0_H0 ;  /* 0x20000015ff237230 */ /* 0x000fe20000004100 */
[----:B------:R-:W-:Y:S01]  /*0ae0*/  SHF.R.S32.HI R9, RZ, 0x1f, R8 ;  /* 0x0000001fff097819 */ /* 0x000fe20000011408 */
[----:B0-----:R-:W-:-:S02]  /*0af0*/  IMAD R16, R22, UR17, RZ ;  /* 0x0000001116107c24 */ /* 0x001fc4000f8e02ff */
[--C-:B-----5:R-:W-:Y:S01]  /*0b00*/  FADD.FTZ R37, R37, R56.reuse ;  /* 0x0000003825257221 */ /* 0x120fe20000010000 */
[----:B------:R-:W-:Y:S02]  /*0b10*/  HADD2.F32 R19, -RZ, R20.H1_H1 ;  /* 0x30000014ff137230 */ /* 0x000fe40000004100 */
[----:B------:R-:W-:Y:S01]  /*0b20*/  FADD.FTZ R35, R35, R56 ;  /* 0x0000003823237221 */ /* 0x000fe20000010000 */
[----:B------:R-:W-:Y:S01]  /*0b30*/  HADD2.F32 R21, -RZ, R21.H1_H1 ;  /* 0x30000015ff157230 */ /* 0x000fe20000004100 */
[----:B------:R-:W-:Y:S01]  /*0b40*/  ULEA UR6, UR6, UR4, 0x7 ;  /* 0x0000000406067291 */ /* 0x000fe2000f8e383f */
[----:B------:R-:W-:Y:S01]  /*0b50*/  FSETP.GTU.FTZ.AND P4, PT, R37, 20, PT ;  /* 0x41a000002500780b */ /* 0x000fe20003f9c000 */
[----:B------:R-:W-:Y:S02]  /*0b60*/  IMAD R23, R23, UR16, R16 ;  /* 0x0000001017177c24 */ /* 0x000fe4000f8e0210 */
[----:B------:R-:W-:Y:S01]  /*0b70*/  FADD.FTZ R36, R19, R56 ;  /* 0x0000003813247221 */ /* 0x000fe20000010000 */
[----:B------:R-:W-:-:S04]  /*0b80*/  IMAD.WIDE.U32 R16, R22, UR16, RZ ;  /* 0x0000001016107c25 */ /* 0x000fc8000f8e00ff */
[----:B------:R-:W-:Y:S01]  /*0b90*/  FADD.FTZ R34, R21, R56 ;  /* 0x0000003815227221 */ /* 0x000fe20000010000 */
[----:B------:R-:W-:Y:S01]  /*0ba0*/  BSSY B0, `(.L_x_10050) ;  /* 0x000002c000007945 */ /* 0x000fe20003800000 */
[----:B------:R-:W-:Y:S01]  /*0bb0*/  FSETP.GTU.FTZ.AND P2, PT, R35, 20, PT ;  /* 0x41a000002300780b */ /* 0x000fe20003f5c000 */
[----:B------:R-:W-:Y:S01]  /*0bc0*/  @!P0 IMAD.WIDE.U32 R4, R22, UR16, R8 ;  /* 0x0000001016048c25 */ /* 0x000fe2000f8e0008 */
[----:B------:R-:W-:Y:S02]  /*0bd0*/  IADD3 R21, R17, R23, RZ ;  /* 0x0000001711157210 */ /* 0x000fe40007ffe0ff */
[----:B------:R-:W-:Y:S02]  /*0be0*/  FSETP.GTU.FTZ.AND P1, PT, R36, 20, PT ;  /* 0x41a000002400780b */ /* 0x000fe40003f3c000 */
[----:B------:R-:W-:Y:S02]  /*0bf0*/  FSETP.GTU.FTZ.AND P3, PT, R34, 20, PT ;  /* 0x41a000002200780b */ /* 0x000fe40003f7c000 */
[----:B------:R-:W-:Y:S01]  /*0c00*/  @!P0 IADD3 R19, R23, R5, RZ ;  /* 0x0000000517138210 */ /* 0x000fe20007ffe0ff */
[----:B--2---:R0:W-:Y:S04]  /*0c10*/  STS.U16 [R39], R0 ;  /* 0x0000000027007388 */ /* 0x0041e80000000400 */
[----:B---3--:R0:W-:Y:S04]  /*0c20*/  STS.U16 [R39+0x40], R2 ;  /* 0x0000400227007388 */ /* 0x0081e80000000400 */
[----:B----4-:R0:W-:Y:S04]  /*0c30*/  STS.U16 [R39+0x80], R18 ;  /* 0x0000801227007388 */ /* 0x0101e80000000400 */
[----:B------:R0:W-:Y:S01]  /*0c40*/  STS.U16 [R39+0xc0], R28 ;  /* 0x0000c01c27007388 */ /* 0x0001e20000000400 */
[----:B------:R-:W-:Y:S01]  /*0c50*/  NOP ;  /* 0x0000000000007918 */ /* 0x000fe20000000000 */
        /* <DEDUP_REMOVED lines=32> */
.L_x_10051:
[----:B------:R-:W-:Y:S05]  /*0e60*/  BSYNC B0 ;  /* 0x0000000000007941 */ /* 0x000fea0003800000 */
.L_x_10050:
        /* <DEDUP_REMOVED lines=33> */
.L_x_10053:
[----:B------:R-:W-:Y:S05]  /*1080*/  BSYNC B0 ;  /* 0x0000000000007941 */ /* 0x000fea0003800000 */
.L_x_10052:
        /* <DEDUP_REMOVED lines=33> */
.L_x_10055:
[----:B------:R-:W-:Y:S05]  /*12a0*/  BSYNC B0 ;  /* 0x0000000000007941 */ /* 0x000fea0003800000 */
.L_x_10054:
        /* <DEDUP_REMOVED lines=33> */
.L_x_10057:
[----:B------:R-:W-:Y:S05]  /*14c0*/  BSYNC B0 ;  /* 0x0000000000007941 */ /* 0x000fea0003800000 */
.L_x_10056:
[----:B0-----:R-:W-:Y:S01]  /*14d0*/  @!P0 MOV R18, R4 ;  /* 0x0000000400128202 */ /* 0x001fe20000000f00 */
[----:B------:R-:W-:Y:S01]  /*14e0*/  ULDC.64 UR8, c[0x0][0x2a8] ;  /* 0x0000aa0000087ab9 */ /* 0x000fe20000000a00 */
[----:B------:R-:W-:Y:S01]  /*14f0*/  MOV R20, R16 ;  /* 0x0000001000147202 */ /* 0x000fe20000000f00 */
[----:B------:R-:W-:Y:S01]  /*1500*/  IMAD R0, R58, UR8, RZ ;  /* 0x000000083a007c24 */ /* 0x000fe2000f8e02ff */
[----:B------:R-:W-:Y:S01]  /*1510*/  IADD3 R2, P1, R46, -0x60, RZ ;  /* 0xffffffa02e027810 */ /* 0x000fe20007f3e0ff */
[----:B------:R-:W-:Y:S01]  /*1520*/  @!P0 IMAD.WIDE.U32 R4, R61, UR8, R18 ;  /* 0x000000083d048c25 */ /* 0x000fe2000f8e0012 */
[----:B------:R-:W-:Y:S02]  /*1530*/  USHF.R.S32.HI UR18, URZ, 0x1f, UR6 ;  /* 0x0000001f3f127899 */ /* 0x000fe40008011406 */
[----:B------:R-:W-:Y:S01]  /*1540*/  IADD3.X R17, R45, -0x1, RZ, P1, !PT ;  /* 0xffffffff2d117810 */ /* 0x000fe20000ffe4ff */
[----:B------:R-:W-:-:S04]  /*1550*/  IMAD.WIDE.U32 R18, R61, UR8, R20 ;  /* 0x000000083d127c25 */ /* 0x000fc8000f8e0014 */
[----:B------:R-:W-:Y:S01]  /*1560*/  IMAD R25, R61, UR9, R0 ;  /* 0x000000093d197c24 */ /* 0x000fe2000f8e0200 */
[----:B------:R-:W-:Y:S01]  /*1570*/  ULDC.64 UR8, c[0x0][0x318] ;  /* 0x0000c60000087ab9 */ /* 0x000fe20000000a00 */
[----:B------:R-:W-:Y:S02]  /*1580*/  @!P0 IADD3 R0, P1, R46, R4, RZ ;  /* 0x000000042e008210 */ /* 0x000fe40007f3e0ff */
[----:B------:R-:W-:Y:S02]  /*1590*/  IADD3 R21, P2, R18, UR6, RZ ;  /* 0x0000000612157c10 */ /* 0x000fe4000ff5e0ff */
[----:B------:R-:W-:Y:S02]  /*15a0*/  LEA R24, P3, R2, UR8, 0x1 ;  /* 0x0000000802187c11 */ /* 0x000fe4000f8608ff */
[----:B------:R-:W-:Y:S02]  /*15b0*/  @!P0 IADD3.X R23, R45, R5, R25, P1, !PT ;  /* 0x000000052d178210 */ /* 0x000fe40000ffe419 */
[----:B------:R-:W-:-:S02]  /*15c0*/  IADD3.X R5, R25, UR18, R19, P2, !PT ;  /* 0x0000001219057c10 */ /* 0x000fc400097fe413 */
[----:B------:R-:W-:Y:S02]  /*15d0*/  LEA.HI.X R4, R2, UR9, R17, 0x1, P3 ;  /* 0x0000000902047c11 */ /* 0x000fe400098f0c11 */
[C---:B------:R-:W-:Y:S02]  /*15e0*/  LEA R24, P2, R21.reuse, R24, 0x1 ;  /* 0x0000001815187211 */ /* 0x040fe400078408ff */
[C---:B------:R-:W-:Y:S02]  /*15f0*/  @!P0 LEA R18, P1, R0.reuse, UR8, 0x1 ;  /* 0x0000000800128c11 */ /* 0x040fe4000f8208ff */
[----:B------:R-:W-:Y:S02]  /*1600*/  LEA.HI.X R25, R21, R4, R5, 0x1, P2 ;  /* 0x0000000415197211 */ /* 0x000fe400010f0c05 */
[----:B------:R-:W-:Y:S01]  /*1610*/  LDS.64 R4, [R38] ;  /* 0x0000000026047984 */ /* 0x000fe20000000a00 */
[----:B------:R-:W-:Y:S01]  /*1620*/  @!P0 LEA.HI.X R19, R0, UR9, R23, 0x1, P1 ;  /* 0x0000000900138c11 */ /* 0x000fe200088f0c17 */
[----:B------:R-:W-:Y:S01]  /*1630*/  ULDC.64 UR8, c[0x0][0x2b8] ;  /* 0x0000ae0000087ab9 */ /* 0x000fe20000000a00 */
[-C--:B------:R-:W-:Y:S01]  /*1640*/  ISETP.GE.AND P1, PT, R44, R3.reuse, PT ;  /* 0x000000032c00720c */ /* 0x080fe20003f26270 */
[----:B------:R-:W0:Y:S01]  /*1650*/  LDC.64 R22, c[0x0][0x2b0] ;  /* 0x0000ac00ff167b82 */ /* 0x000e220000000a00 */
[----:B------:R-:W-:-:S02]  /*1660*/  ISETP.GE.AND P3, PT, R43, R3, PT ;  /* 0x000000032b00720c */ /* 0x000fc40003f66270 */
[----:B------:R-:W-:Y:S02]  /*1670*/  ISETP.GE.AND P2, PT, R42, R3, PT ;  /* 0x000000032a00720c */ /* 0x000fe40003f46270 */
[----:B------:R-:W-:-:S03]  /*1680*/  PRMT R0, RZ, 0x7610, R0 ;  /* 0x00007610ff007816 */ /* 0x000fc60000000000 */
[----:B------:R-:W-:Y:S01]  /*1690*/  BAR.SYNC.DEFER_BLOCKING 0x0 ;  /* 0x0000000000007b1d */ /* 0x000fe20000010000 */
[----:B------:R-:W-:Y:S02]  /*16a0*/  PRMT R16, RZ, 0x7610, R16 ;  /* 0x00007610ff107816 */ /* 0x000fe40000000010 */
[----:B------:R-:W-:Y:S02]  /*16b0*/  PRMT R26, RZ, 0x7610, R26 ;  /* 0x00007610ff1a7816 */ /* 0x000fe4000000001a */
[----:B------:R-:W-:Y:S01]  /*16c0*/  PRMT R28, RZ, 0x7610, R28 ;  /* 0x00007610ff1c7816 */ /* 0x000fe2000000001c */
[----:B------:R1:W2:Y:S04]  /*16d0*/  @!P0 LDG.E.U16 R0, desc[UR14][R18.64] ;  /* 0x0000000e12008981 */ /* 0x0002a8000c1e1500 */
[----:B------:R-:W3:Y:S04]  /*16e0*/  @!P1 LDG.E.U16 R16, desc[UR14][R24.64] ;  /* 0x0000000e18109981 */ /* 0x000ee8000c1e1500 */
[----:B------:R-:W4:Y:S04]  /*16f0*/  @!P3 LDG.E.U16 R26, desc[UR14][R24.64+0x40] ;  /* 0x0000400e181ab981 */ /* 0x000f28000c1e1500 */
[----:B------:R5:W4:Y:S01]  /*1700*/  @!P2 LDG.E.U16 R28, desc[UR14][R24.64+0x80] ;  /* 0x0000800e181ca981 */ /* 0x000b22000c1e1500 */
[C---:B0-----:R-:W-:Y:S01]  /*1710*/  IMAD R20, R22.reuse, UR17, RZ ;  /* 0x0000001116147c24 */ /* 0x041fe2000f8e02ff */
[----:B------:R-:W-:Y:S01]  /*1720*/  @!P0 MOV R21, R9 ;  /* 0x0000000900158202 */ /* 0x000fe20000000f00 */
[----:B-1----:R-:W-:Y:S01]  /*1730*/  IMAD.WIDE.U32 R18, R22, UR16, RZ ;  /* 0x0000001016127c25 */ /* 0x002fe2000f8e00ff */
[----:B------:R-:W-:-:S03]  /*1740*/  PRMT R30, RZ, 0x7610, R30 ;  /* 0x00007610ff1e7816 */ /* 0x000fc6000000001e */
[----:B------:R-:W-:Y:S01]  /*1750*/  IMAD R27, R23, UR16, R20 ;  /* 0x00000010171b7c24 */ /* 0x000fe2000f8e0214 */
[----:B------:R-:W-:Y:S01]  /*1760*/  @!P0 MOV R20, R8 ;  /* 0x0000000800148202 */ /* 0x000fe20000000f00 */
[----:B-----5:R-:W-:-:S03]  /*1770*/  IMAD R24, R58, UR8, RZ ;  /* 0x000000083a187c24 */ /* 0x020fc6000f8e02ff */
[----:B------:R-:W-:Y:S01]  /*1780*/  IADD3 R23, R19, R27, RZ ;  /* 0x0000001b13177210 */ /* 0x000fe20007ffe0ff */
[----:B------:R-:W-:Y:S01]  /*1790*/  @!P0 IMAD.WIDE.U32 R20, R22, UR16, R20 ;  /* 0x0000001016148c25 */ /* 0x000fe2000f8e0014 */
[----:B------:R-:W-:-:S04]  /*17a0*/  MOV R22, R18 ;  /* 0x0000001200167202 */ /* 0x000fc80000000f00 */
[----:B------:R-:W-:-:S03]  /*17b0*/  @!P0 IADD3 R21, R27, R21, RZ ;  /* 0x000000151b158210 */ /* 0x000fc60007ffe0ff */
[----:B------:R-:W-:-:S04]  /*17c0*/  @!P0 IMAD.WIDE.U32 R18, R61, UR8, R20 ;  /* 0x000000083d128c25 */ /* 0x000fc8000f8e0014 */
[----:B------:R-:W-:-:S04]  /*17d0*/  IMAD.WIDE.U32 R20, R61, UR8, R22 ;  /* 0x000000083d147c25 */ /* 0x000fc8000f8e0016 */
[----:B------:R-:W-:Y:S01]  /*17e0*/  IMAD R23, R61, UR9, R24 ;  /* 0x000000093d177c24 */ /* 0x000fe2000f8e0218 */
[----:B------:R-:W-:Y:S01]  /*17f0*/  @!P0 IADD3 R24, P5, R46, R18, RZ ;  /* 0x000000122e188210 */ /* 0x000fe20007fbe0ff */
[----:B------:R-:W-:Y:S01]  /*1800*/  ULDC.64 UR8, c[0x0][0x308] ;  /* 0x0000c20000087ab9 */ /* 0x000fe20000000a00 */
[----:B------:R-:W-:Y:S02]  /*1810*/  IADD3 R22, P6, R20, UR6, RZ ;  /* 0x0000000614167c10 */ /* 0x000fe4000ffde0ff */
[----:B------:R-:W-:Y:S02]  /*1820*/  @!P0 IADD3.X R19, R45, R19, R23, P5, !PT ;  /* 0x000000132d138210 */ /* 0x000fe40002ffe417 */
[----:B------:R-:W-:Y:S02]  /*1830*/  @!P0 LEA R18, P5, R24, UR8, 0x1 ;  /* 0x0000000818128c11 */ /* 0x000fe4000f8a08ff */
[----:B------:R-:W-:Y:S02]  /*1840*/  LEA R20, P4, R2, UR8, 0x1 ;  /* 0x0000000802147c11 */ /* 0x000fe4000f8808ff */
[----:B------:R-:W-:-:S02]  /*1850*/  @!P0 LEA.HI.X R19, R24, UR9, R19, 0x1, P5 ;  /* 0x0000000918138c11 */ /* 0x000fc4000a8f0c13 */
[----:B------:R-:W-:Y:S02]  /*1860*/  IADD3.X R23, R23, UR18, R21, P6, !PT ;  /* 0x0000001217177c10 */ /* 0x000fe4000b7fe415 */
[----:B------:R-:W-:Y:S02]  /*1870*/  LEA.HI.X R21, R2, UR9, R17, 0x1, P4 ;  /* 0x0000000902157c11 */ /* 0x000fe4000a0f0c11 */
[C---:B------:R-:W-:Y:S02]  /*1880*/  LEA R20, P4, R22.reuse, R20, 0x1 ;  /* 0x0000001416147211 */ /* 0x040fe400078808ff */
[----:B------:R-:W-:Y:S02]  /*1890*/  PRMT R32, RZ, 0x7610, R32 ;  /* 0x00007610ff207816 */ /* 0x000fe40000000020 */
[----:B------:R-:W-:Y:S02]  /*18a0*/  LEA.HI.X R21, R22, R21, R23, 0x1, P4 ;  /* 0x0000001516157211 */ /* 0x000fe400020f0c17 */
        /* <DEDUP_REMOVED lines=9> */
[----:B------:R-:W2:Y:S04]  /*1940*/  @!P0 LDG.E.U16 R22, desc[UR14][R18.64] ;  /* 0x0000000e12168981 */ /* 0x000ea8000c1e1500 */
[----:B------:R-:W3:Y:S04]  /*1950*/  @!P1 LDG.E.U16 R30, desc[UR14][R20.64] ;  /* 0x0000000e141e9981 */ /* 0x000ee8000c1e1500 */
[----:B------:R-:W4:Y:S04]  /*1960*/  @!P3 LDG.E.U16 R32, desc[UR14][R20.64+0x40] ;  /* 0x0000400e1420b981 */ /* 0x000f28000c1e1500 */
[----:B------:R0:W5:Y:S01]  /*1970*/  @!P2 LDG.E.U16 R26, desc[UR14][R20.64+0x80] ;  /* 0x0000800e141aa981 */ /* 0x000162000c1e1500 */
[--C-:B-1----:R-:W-:Y:S01]  /*1980*/  HADD2.F32 R16, -RZ, R24.reuse.H0_H0 ;  /* 0x20000018ff107230 */ /* 0x102fe20000004100 */
[----:B------:R-:W1:Y:S01]  /*1990*/  S2UR UR7, SR_CgaCtaId ;  /* 0x00000000000779c3 */ /* 0x000e620000008800 */
[----:B------:R-:W-:Y:S01]  /*19a0*/  HADD2.F32 R0, -RZ, R24.H1_H1 ;  /* 0x30000018ff007230 */ /* 0x000fe20000004100 */
[----:B------:R-:W-:Y:S01]  /*19b0*/  ISETP.NE.AND P1, PT, R53, RZ, PT ;  /* 0x000000ff3500720c */ /* 0x000fe20003f25270 */
[----:B------:R-:W-:-:S02]  /*19c0*/  HADD2.F32 R24, -RZ, R25.H0_H0 ;  /* 0x20000019ff187230 */ /* 0x000fc40000004100 */
[----:B------:R-:W-:Y:S01]  /*19d0*/  FMUL.FTZ R23, R16, -1.4426950216293334961 ;  /* 0xbfb8aa3b10177820 */ /* 0x000fe20000410000 */
[----:B------:R-:W-:Y:S02]  /*19e0*/  HADD2.F32 R25, -RZ, R25.H1_H1 ;  /* 0x30000019ff197230 */ /* 0x000fe40000004100 */
[----:B------:R-:W-:Y:S01]  /*19f0*/  FMUL.FTZ R27, R0, -1.4426950216293334961 ;  /* 0xbfb8aa3b001b7820 */ /* 0x000fe20000410000 */
[----:B------:R-:W-:Y:S02]  /*1a00*/  HADD2.F32 R67, -RZ, R4.H1_H1 ;  /* 0x30000004ff437230 */ /* 0x000fe40000004100 */
[----:B0-----:R-:W-:Y:S01]  /*1a10*/  FMUL.FTZ R20, R24, -1.4426950216293334961 ;  /* 0xbfb8aa3b18147820 */ /* 0x001fe20000410000 */
[--C-:B------:R-:W-:Y:S02]  /*1a20*/  HADD2.F32 R63, -RZ, R5.reuse.H0_H0 ;  /* 0x20000005ff3f7230 */ /* 0x100fe40000004100 */
[----:B------:R-:W-:Y:S01]  /*1a30*/  FMUL.FTZ R21, R25, -1.4426950216293334961 ;  /* 0xbfb8aa3b19157820 */ /* 0x000fe20000410000 */
[----:B------:R-:W0:Y:S01]  /*1a40*/  MUFU.EX2 R23, R23 ;  /* 0x0000001700177308 */ /* 0x000e220000000800 */
[----:B------:R-:W-:Y:S01]  /*1a50*/  HADD2.F32 R62, -RZ, R5.H1_H1 ;  /* 0x30000005ff3e7230 */ /* 0x000fe20000004100 */
[----:B------:R-:W-:Y:S01]  /*1a60*/  UMOV UR5, 0x400 ;  /* 0x0000040000057882 */ /* 0x000fe20000000000 */
[----:B------:R-:W-:Y:S05]  /*1a70*/  BSSY B0, `(.L_x_10058) ;  /* 0x000004d000007945 */ /* 0x000fea0003800000 */
[----:B------:R-:W-:Y:S01]  /*1a80*/  MUFU.EX2 R21, R21 ;  /* 0x0000001500157308 */ /* 0x000fe20000000800 */
[----:B-1----:R-:W-:-:S07]  /*1a90*/  ULEA UR5, UR7, UR5, 0x18 ;  /* 0x0000000507057291 */ /* 0x002fce000f8ec03f */
[----:B------:R-:W1:Y:S01]  /*1aa0*/  MUFU.EX2 R27, R27 ;  /* 0x0000001b001b7308 */ /* 0x000e620000000800 */
[----:B0-----:R-:W-:Y:S01]  /*1ab0*/  FADD.FTZ R23, R23, 1 ;  /* 0x3f80000017177421 */ /* 0x001fe20000010000 */
[----:B------:R-:W-:-:S06]  /*1ac0*/  IMAD.U32 R60, RZ, RZ, UR5 ;  /* 0x00000005ff3c7e24 */ /* 0x000fcc000f8e00ff */
[----:B------:R-:W0:Y:S08]  /*1ad0*/  MUFU.EX2 R20, R20 ;  /* 0x0000001400147308 */ /* 0x000e300000000800 */
[----:B------:R-:W0:Y:S01]  /*1ae0*/  MUFU.RCP R31, R23 ;  /* 0x00000017001f7308 */ /* 0x000e220000001000 */
[----:B-1----:R-:W-:-:S07]  /*1af0*/  FADD.FTZ R33, R27, 1 ;  /* 0x3f8000001b217421 */ /* 0x002fce0000010000 */
[----:B------:R-:W-:Y:S01]  /*1b00*/  MUFU.RCP R33, R33 ;  /* 0x0000002100217308 */ /* 0x000fe20000001000 */
[----:B0-----:R-:W-:-:S07]  /*1b10*/  FADD.FTZ R65, R20, 1 ;  /* 0x3f80000014417421 */ /* 0x001fce0000010000 */
[----:B------:R-:W0:Y:S01]  /*1b20*/  MUFU.RCP R65, R65 ;  /* 0x0000004100417308 */ /* 0x000e220000001000 */
[----:B------:R-:W-:-:S04]  /*1b30*/  FADD.FTZ R5, -R31, 1 ;  /* 0x3f8000001f057421 */ /* 0x000fc80000010100 */
[----:B------:R-:W-:Y:S01]  /*1b40*/  FFMA.FTZ R5, R16, R5, 1 ;  /* 0x3f80000010057423 */ /* 0x000fe20000010005 */
[----:B--2---:R-:W-:Y:S04]  /*1b50*/  STS.U16 [R39], R22 ;  /* 0x0000001627007388 */ /* 0x004fe80000000400 */
[----:B---3--:R-:W-:Y:S04]  /*1b60*/  STS.U16 [R39+0x40], R30 ;  /* 0x0000401e27007388 */ /* 0x008fe80000000400 */
[----:B----4-:R1:W-:Y:S04]  /*1b70*/  STS.U16 [R39+0x80], R32 ;  /* 0x0000802027007388 */ /* 0x0103e80000000400 */
[----:B-----5:R-:W-:Y:S01]  /*1b80*/  STS.U16 [R39+0xc0], R26 ;  /* 0x0000c01a27007388 */ /* 0x020fe20000000400 */
[----:B------:R-:W-:-:S03]  /*1b90*/  NOP ;  /* 0x0000000000007918 */ /* 0x000fc60000000000 */
[----:B------:R-:W2:Y:S01]  /*1ba0*/  LDS.64 R18, [R38] ;  /* 0x0000000026127984 */ /* 0x000ea20000000a00 */
[----:B-1----:R-:W-:Y:S01]  /*1bb0*/  FADD.FTZ R32, R21, 1 ;  /* 0x3f80000015207421 */ /* 0x002fe20000010000 */
[----:B------:R-:W-:Y:S02]  /*1bc0*/  HADD2.F32 R30, -RZ, R4.H0_H0 ;  /* 0x20000004ff1e7230 */ /* 0x000fe40000004100 */
[----:B0-----:R-:W-:-:S03]  /*1bd0*/  FADD.FTZ R21, -R65, 1 ;  /* 0x3f80000041157421 */ /* 0x001fc60000010100 */
[----:B------:R-:W0:Y:S01]  /*1be0*/  MUFU.RCP R32, R32 ;  /* 0x0000002000207308 */ /* 0x000e220000001000 */
[----:B------:R-:W-:Y:S01]  /*1bf0*/  FFMA.FTZ R21, R24, R21, 1 ;  /* 0x3f80000018157423 */ /* 0x000fe20000010015 */
[----:B0-----:R-:W-:-:S04]  /*1c00*/  FADD.FTZ R4, -R32, 1 ;  /* 0x3f80000020047421 */ /* 0x001fc80000010100 */
[----:B------:R-:W-:Y:S01]  /*1c10*/  FFMA.FTZ R22, R25, R4, 1 ;  /* 0x3f80000019167423 */ /* 0x000fe20000010004 */
[--C-:B--2---:R-:W-:Y:S02]  /*1c20*/  HADD2.F32 R29, -RZ, R18.reuse.H0_H0 ;  /* 0x20000012ff1d7230 */ /* 0x104fe40000004100 */
[----:B------:R-:W-:Y:S02]  /*1c30*/  HADD2.F32 R28, -RZ, R18.H1_H1 ;  /* 0x30000012ff1c7230 */ /* 0x000fe40000004100 */
[--C-:B------:R-:W-:Y:S02]  /*1c40*/  HADD2.F32 R26, -RZ, R19.reuse.H0_H0 ;  /* 0x20000013ff1a7230 */ /* 0x100fe40000004100 */
[----:B------:R-:W-:Y:S01]  /*1c50*/  FMUL.FTZ R4, R30, R29 ;  /* 0x0000001d1e047220 */ /* 0x000fe20000410000 */
[----:B------:R-:W-:Y:S02]  /*1c60*/  HADD2.F32 R27, -RZ, R19.H1_H1 ;  /* 0x30000013ff1b7230 */ /* 0x000fe40000004100 */
        /* <DEDUP_REMOVED lines=12> */
[----:B------:R-:W-:-:S03]  /*1d30*/  FMUL.FTZ R23, R23, R22 ;  /* 0x0000001617177220 */ /* 0x000fc60000410000 */
[----:B------:R-:W-:Y:S02]  /*1d40*/  F2FP.F16.F32.PACK_AB R4, R19, R4 ;  /* 0x000000041304723e */ /* 0x000fe400000000ff */
        /* <DEDUP_REMOVED lines=31> */
.L_x_10059:
[----:B------:R-:W-:Y:S05]  /*1f40*/  BSYNC B0 ;  /* 0x0000000000007941 */ /* 0x000fea0003800000 */
.L_x_10058:
        /* <DEDUP_REMOVED lines=14> */
[----:B------:R-:W-:Y:S01]  /*2030*/  FMUL.FTZ R25, R25, R32 ;  /* 0x0000002019197220 */ /* 0x000fe20000410000 */
[----:B------:R-:W-:Y:S01]  /*2040*/  IADD3.X R21, R21, UR18, R19, P4, !PT ;  /* 0x0000001215157c10 */ /* 0x000fe2000a7fe413 */
[----:B------:R-:W-:Y:S01]  /*2050*/  FMUL.FTZ R0, R30, R16 ;  /* 0x000000101e007220 */ /* 0x000fe20000410000 */
[----:B------:R-:W-:Y:S01]  /*2060*/  LEA.HI.X R19, R2, UR9, R17, 0x1, P5 ;  /* 0x0000000902137c11 */ /* 0x000fe2000a8f0c11 */
[----:B------:R-:W-:Y:S01]  /*2070*/  ULDC.64 UR8, c[0x0][0x320] ;  /* 0x0000c80000087ab9 */ /* 0x000fe20000000a00 */
[----:B------:R-:W-:Y:S01]  /*2080*/  LEA R18, P4, R20, R18, 0x1 ;  /* 0x0000001214127211 */ /* 0x000fe200078808ff */
[----:B------:R-:W-:Y:S01]  /*2090*/  FMUL.FTZ R66, R67, R33 ;  /* 0x0000002143427220 */ /* 0x000fe20000410000 */
[----:B------:R-:W-:Y:S01]  /*20a0*/  FMUL.FTZ R64, R63, R24 ;  /* 0x000000183f407220 */ /* 0x000fe20000410000 */
[----:B------:R-:W-:Y:S01]  /*20b0*/  FMUL.FTZ R62, R62, R25 ;  /* 0x000000193e3e7220 */ /* 0x000fe20000410000 */
[----:B------:R-:W-:-:S05]  /*20c0*/  LEA.HI.X R19, R20, R19, R21, 0x1, P4 ;  /* 0x0000001314137211 */ /* 0x000fca00020f0c15 */
[----:B------:R1:W-:Y:S04]  /*20d0*/  @!P2 STG.E.U16 desc[UR14][R18.64+0x40], R75 ;  /* 0x0000404b1200a986 */ /* 0x0003e8000c10150e */
[----:B------:R1:W-:Y:S01]  /*20e0*/  @!P0 STG.E.U16 desc[UR14][R18.64], R73 ;  /* 0x0000004912008986 */ /* 0x0003e2000c10150e */
[----:B------:R-:W-:-:S03]  /*20f0*/  ISETP.NE.U32.AND P0, PT, RZ, UR8, PT ;  /* 0x00000008ff007c0c */ /* 0x000fc6000bf05070 */
[----:B------:R1:W-:Y:S01]  /*2100*/  @!P3 STG.E.U16 desc[UR14][R18.64+0x80], R77 ;  /* 0x0000804d1200b986 */ /* 0x0003e2000c10150e */
[----:B------:R-:W-:-:S13]  /*2110*/  ISETP.NE.AND.EX P0, PT, RZ, UR9, PT, P0 ;  /* 0x00000009ff007c0c */ /* 0x000fda000bf05300 */
[----:B-1----:R-:W-:Y:S05]  /*2120*/  @!P0 BRA `(.L_x_10060) ;  /* 0x0000000000d88947 */ /* 0x002fea0003800000 */
[----:B------:R-:W-:Y:S01]  /*2130*/  BAR.SYNC.DEFER_BLOCKING 0x0 ;  /* 0x0000000000007b1d */ /* 0x000fe20000010000 */
[----:B------:R-:W-:Y:S01]  /*2140*/  FMUL.FTZ R16, R16, R29 ;  /* 0x0000001d10107220 */ /* 0x000fe20000410000 */
[----:B------:R-:W-:Y:S01]  /*2150*/  FMUL.FTZ R33, R33, R28 ;  /* 0x0000001c21217220 */ /* 0x000fe20000410000 */
[----:B------:R-:W-:Y:S01]  /*2160*/  FMUL.FTZ R24, R24, R26 ;  /* 0x0000001a18187220 */ /* 0x000fe20000410000 */
[----:B------:R-:W-:-:S04]  /*2170*/  FMUL.FTZ R25, R25, R27 ;  /* 0x0000001b19197220 */ /* 0x000fc80000410000 */
[----:B0-----:R-:W0:Y:S01]  /*2180*/  LDC.64 R22, c[0x0][0x2c0] ;  /* 0x0000b000ff167b82 */ /* 0x001e220000000a00 */
[----:B------:R-:W-:Y:S01]  /*2190*/  F2FP.F16.F32.PACK_AB R18, R33, R16 ;  /* 0x000000102112723e */ /* 0x000fe200000000ff */
[----:B------:R-:W-:Y:S01]  /*21a0*/  BSSY B0, `(.L_x_10061) ;  /* 0x000001e000007945 */ /* 0x000fe20003800000 */
[----:B------:R-:W-:Y:S02]  /*21b0*/  F2FP.F16.F32.PACK_AB R19, R25, R24 ;  /* 0x000000181913723e */ /* 0x000fe400000000ff */
[----:B------:R-:W-:-:S03]  /*21c0*/  LEA R16, P2, R2, UR8, 0x1 ;  /* 0x0000000802107c11 */ /* 0x000fc6000f8408ff */
[----:B------:R1:W-:Y:S01]  /*21d0*/  STS.64 [R38], R18 ;  /* 0x0000001226007388 */ /* 0x0003e20000000a00 */
        /* <DEDUP_REMOVED lines=26> */
.L_x_10062:
[----:B------:R-:W-:Y:S05]  /*2380*/  BSYNC B0 ;  /* 0x0000000000007941 */ /* 0x000fea0003800000 */
.L_x_10061:
[----:B------:R-:W-:Y:S01]  /*2390*/  MOV R19, R63 ;  /* 0x0000003f00137202 */ /* 0x000fe20000000f00 */
        /* <DEDUP_REMOVED lines=15> */
.L_x_10060:
[----:B------:R-:W2:Y:S01]  /*2490*/  LDC R33, c[0x0][0x21c] ;  /* 0x00008700ff217b82 */ /* 0x000ea20000000800 */
[--C-:B------:R-:W-:Y:S01]  /*24a0*/  HADD2.F32 R74, -RZ, R70.reuse.H0_H0 ;  /* 0x20000046ff4a7230 */ /* 0x100fe20000004100 */
[----:B-1----:R-:W-:Y:S01]  /*24b0*/  HFMA2.MMA R29, -RZ, RZ, 0, 0 ;  /* 0x00000000ff1d7435 */ /* 0x002fe200000001ff */
[----:B------:R-:W-:Y:S02]  /*24c0*/  HADD2.F32 R81, -RZ, R70.H1_H1 ;  /* 0x30000046ff517230 */ /* 0x000fe40000004100 */
[CC--:B0-----:R-:W-:Y:S01]  /*24d0*/  FMUL.FTZ R69, R0.reuse, R59.reuse ;  /* 0x0000003b00457220 */ /* 0x0c1fe20000410000 */
[--C-:B------:R-:W-:Y:S02]  /*24e0*/  HADD2.F32 R72, -RZ, R71.reuse.H0_H0 ;  /* 0x20000047ff487230 */ /* 0x100fe40000004100 */
[----:B------:R-:W-:Y:S01]  /*24f0*/  FFMA.FTZ R57, R0, R74, R57 ;  /* 0x0000004a00397223 */ /* 0x000fe20000010039 */
[----:B------:R-:W-:Y:S02]  /*2500*/  HADD2.F32 R79, -RZ, R71.H1_H1 ;  /* 0x30000047ff4f7230 */ /* 0x000fe40000004100 */
[-C--:B------:R-:W-:Y:S01]  /*2510*/  FMUL.FTZ R67, R66, R59.reuse ;  /* 0x0000003b42437220 */ /* 0x080fe20000410000 */
[----:B------:R-:W-:Y:S01]  /*2520*/  FMUL.FTZ R68, R64, R59 ;  /* 0x0000003b40447220 */ /* 0x000fe20000410000 */
[----:B------:R-:W-:Y:S01]  /*2530*/  FFMA.FTZ R57, R66, R81, R57 ;  /* 0x0000005142397223 */ /* 0x000fe20000010039 */
[----:B------:R-:W-:Y:S01]  /*2540*/  FMUL.FTZ R65, R62, R59 ;  /* 0x0000003b3e417220 */ /* 0x000fe20000410000 */
[----:B------:R-:W-:-:S02]  /*2550*/  CS2R R26, SRZ ;  /* 0x00000000001a7805 */ /* 0x000fc4000001ff00 */
[----:B------:R-:W-:Y:S01]  /*2560*/  MOV R76, RZ ;  /* 0x000000ff004c7202 */ /* 0x000fe20000000f00 */
[----:B------:R-:W-:-:S04]  /*2570*/  FFMA.FTZ R57, R64, R72, R57 ;  /* 0x0000004840397223 */ /* 0x000fc80000010039 */
[----:B------:R-:W-:Y:S01]  /*2580*/  FFMA.FTZ R57, R62, R79, R57 ;  /* 0x0000004f3e397223 */ /* 0x000fe20000010039 */
[----:B------:R-:W-:Y:S01]  /*2590*/  BAR.SYNC.DEFER_BLOCKING 0x0 ;  /* 0x0000000000007b1d */ /* 0x000fe20000010000 */
[----:B--2---:R-:W-:-:S13]  /*25a0*/  ISETP.GE.AND P0, PT, R33, 0x1, PT ;  /* 0x000000012100780c */ /* 0x004fda0003f06270 */
[----:B------:R-:W-:Y:S05]  /*25b0*/  @!P0 BRA `(.L_x_10063) ;  /* 0x00000010006c8947 */ /* 0x000fea0003800000 */
[C---:B------:R-:W-:Y:S01]  /*25c0*/  IADD3 R16, R52.reuse, -0x1, RZ ;  /* 0xffffffff34107810 */ /* 0x040fe20007ffe0ff */
[----:B------:R-:W-:Y:S01]  /*25d0*/  ULDC.64 UR8, c[0x0][0x230] ;  /* 0x00008c0000087ab9 */ /* 0x000fe20000000a00 */
[----:B------:R-:W-:Y:S01]  /*25e0*/  IADD3 R18, R52, -0x2, RZ ;  /* 0xfffffffe34127810 */ /* 0x000fe20007ffe0ff */
[----:B------:R-:W-:Y:S01]  /*25f0*/  ULDC.64 UR10, c[0x0][0x248] ;  /* 0x00009200000a7ab9 */ /* 0x000fe20000000a00 */
[----:B------:R-:W-:Y:S01]  /*2600*/  LEA.HI R17, R16, R16, RZ, 0x1 ;  /* 0x0000001010117211 */ /* 0x000fe200078f08ff */
[----:B------:R-:W-:Y:S01]  /*2610*/  ULDC.64 UR12, c[0x0][0x268] ;  /* 0x00009a00000c7ab9 */ /* 0x000fe20000000a00 */
[----:B------:R-:W0:Y:S01]  /*2620*/  LDC.64 R28, c[0x0][0x2d0] ;  /* 0x0000b400ff1c7b82 */ /* 0x000e220000000a00 */
[----:B------:R-:W-:Y:S01]  /*2630*/  IMAD R33, R18, R33, RZ ;  /* 0x0000002112217224 */ /* 0x000fe200078e02ff */
[----:B------:R-:W-:Y:S01]  /*2640*/  LOP3.LUT R17, R17, 0xfffffe, RZ, 0xc0, !PT ;  /* 0x00fffffe11117812 */ /* 0x000fe200078ec0ff */
[----:B------:R-:W-:Y:S01]  /*2650*/  IMAD R18, R58, UR10, RZ ;  /* 0x0000000a3a127c24 */ /* 0x000fe2000f8e02ff */
[----:B------:R-:W-:Y:S01]  /*2660*/  MOV R76, RZ ;  /* 0x000000ff004c7202 */ /* 0x000fe20000000f00 */
[----:B------:R-:W-:Y:S01]  /*2670*/  IMAD.WIDE.U32 R30, R61, UR8, RZ ;  /* 0x000000083d1e7c25 */ /* 0x000fe2000f8e00ff */
[----:B------:R-:W-:Y:S01]  /*2680*/  IADD3 R85, R16, -R17, RZ ;  /* 0x8000001110557210 */ /* 0x000fe20007ffe0ff */
[----:B------:R-:W-:Y:S01]  /*2690*/  UMOV UR5, URZ ;  /* 0x0000003f00057c82 */ /* 0x000fe20008000000 */
[----:B------:R-:W1:Y:S01]  /*26a0*/  LDC.64 R2, c[0x0][0x2d8] ;  /* 0x0000b600ff027b82 */ /* 0x000e620000000a00 */
[C---:B------:R-:W-:Y:S01]  /*26b0*/  IMAD R16, R58.reuse, UR8, RZ ;  /* 0x000000083a107c24 */ /* 0x040fe2000f8e02ff */
[----:B------:R-:W-:Y:S01]  /*26c0*/  IADD3 R84, R53, 0x200, RZ ;  /* 0x0000020035547810 */ /* 0x000fe20007ffe0ff */
[----:B------:R-:W-:Y:S01]  /*26d0*/  IMAD R87, R61, UR11, R18 ;  /* 0x0000000b3d577c24 */ /* 0x000fe2000f8e0212 */
[----:B------:R-:W-:Y:S01]  /*26e0*/  SHF.L.U32 R85, R85, 0x8, RZ ;  /* 0x0000000855557819 */ /* 0x000fe200000006ff */
[C---:B------:R-:W-:Y:S01]  /*26f0*/  IMAD R83, R61.reuse, UR9, R16 ;  /* 0x000000093d537c24 */ /* 0x040fe2000f8e0210 */
[----:B------:R-:W-:Y:S01]  /*2700*/  ULDC UR7, c[0x0][0x224] ;  /* 0x0000890000077ab9 */ /* 0x000fe20000000800 */
[----:B------:R-:W-:Y:S01]  /*2710*/  IMAD R16, R58, UR12, RZ ;  /* 0x0000000c3a107c24 */ /* 0x000fe2000f8e02ff */
[----:B------:R-:W2:Y:S01]  /*2720*/  LDC.64 R22, c[0x0][0x2e0] ;  /* 0x0000b800ff167b82 */ /* 0x000ea20000000a00 */
[----:B------:R-:W-:-:S04]  /*2730*/  IMAD.WIDE.U32 R24, R61, UR10, RZ ;  /* 0x0000000a3d187c25 */ /* 0x000fc8000f8e00ff */
[C---:B------:R-:W-:Y:S02]  /*2740*/  IMAD R89, R61.reuse, UR13, R16 ;  /* 0x0000000d3d597c24 */ /* 0x040fe4000f8e0210 */
[----:B------:R-:W-:Y:S01]  /*2750*/  IMAD.WIDE.U32 R26, R61, UR12, RZ ;  /* 0x0000000c3d1a7c25 */ /* 0x000fe2000f8e00ff */
[----:B------:R-:W3:Y:S01]  /*2760*/  LDC.64 R16, c[0x0][0x238] ;  /* 0x00008e00ff107b82 */ /* 0x000ee20000000a00 */
[----:B0-----:R-:W-:Y:S02]  /*2770*/  LEA R73, P0, R30, R28, 0x2 ;  /* 0x0000001c1e497211 */ /* 0x001fe400078010ff */
[----:B------:R-:W-:Y:S01]  /*2780*/  IADD3 R28, R25, R87, RZ ;  /* 0x00000057191c7210 */ /* 0x000fe20007ffe0ff */
[----:B------:R-:W-:Y:S01]  /*2790*/  IMAD.WIDE R32, R33, 0x8, R14 ;  /* 0x0000000821207825 */ /* 0x000fe200078e020e */
[----:B------:R-:W-:-:S03]  /*27a0*/  IADD3 R82, R27, R89, RZ ;  /* 0x000000591b527210 */ /* 0x000fc60007ffe0ff */
[----:B------:R-:W0:Y:S01]  /*27b0*/  LDC.64 R18, c[0x0][0x250] ;  /* 0x00009400ff127b82 */ /* 0x000e220000000a00 */
[C---:B-1----:R-:W-:Y:S02]  /*27c0*/  LEA R75, P2, R24.reuse, R2, 0x2 ;  /* 0x00000002184b7211 */ /* 0x042fe400078410ff */
[----:B------:R-:W-:Y:S01]  /*27d0*/  IADD3 R2, R31, R83, RZ ;  /* 0x000000531f027210 */ /* 0x000fe20007ffe0ff */
[----:B------:R-:W-:Y:S01]  /*27e0*/  IMAD.MOV.U32 R31, RZ, RZ, R60 ;  /* 0x000000ffff1f7224 */ /* 0x000fe200078e003c */
[----:B------:R-:W-:Y:S02]  /*27f0*/  LEA.HI.X R28, R24, R3, R28, 0x2, P2 ;  /* 0x00000003181c7211 */ /* 0x000fe400010f141c */
[----:B------:R-:W-:Y:S01]  /*2800*/  LEA.HI.X R30, R30, R29, R2, 0x2, P0 ;  /* 0x0000001d1e1e7211 */ /* 0x000fe200000f1402 */
[----:B------:R-:W1:Y:S01]  /*2810*/  LDC.64 R20, c[0x0][0x270] ;  /* 0x00009c00ff147b82 */ /* 0x000e620000000a00 */
[----:B--2---:R-:W-:Y:S02]  /*2820*/  LEA R77, P3, R26, R22, 0x2 ;  /* 0x000000161a4d7211 */ /* 0x004fe400078610ff */
[----:B------:R-:W-:-:S02]  /*2830*/  ISETP.NE.AND P2, PT, R53, RZ, PT ;  /* 0x000000ff3500720c */ /* 0x000fc40003f45270 */
[----:B------:R-:W-:Y:S02]  /*2840*/  LEA.HI.X R82, R26, R23, R82, 0x2, P3 ;  /* 0x000000171a527211 */ /* 0x000fe400018f1452 */
[----:B------:R-:W-:Y:S02]  /*2850*/  CS2R R26, SRZ ;  /* 0x00000000001a7805 */ /* 0x000fe4000001ff00 */
[----:B------:R-:W-:Y:S01]  /*2860*/  ISETP.NE.AND P3, PT, R53, 0x1f, PT ;  /* 0x0000001f3500780c */ /* 0x000fe20003f65270 */
[----:B------:R-:W2:Y:S01]  /*2870*/  LDC R63, c[0x0][0x224] ;  /* 0x00008900ff3f7b82 */ /* 0x000ea20000000800 */
[----:B------:R-:W-:Y:S02]  /*2880*/  MOV R83, R60 ;  /* 0x0000003c00537202 */ /* 0x000fe40000000f00 */
[----:B------:R-:W-:Y:S02]  /*2890*/  MOV R29, RZ ;  /* 0x000000ff001d7202 */ /* 0x000fe40000000f00 */
[----:B---3--:R-:W-:-:S03]  /*28a0*/  SHF.L.U64.HI R17, R16, 0x2, R17 ;  /* 0x0000000210117819 */ /* 0x008fc60000010211 */
[----:B------:R-:W3:Y:S01]  /*28b0*/  LDC R92, c[0x0][0x21c] ;  /* 0x00008700ff5c7b82 */ /* 0x000ee20000000800 */
[----:B0-----:R-:W-:Y:S02]  /*28c0*/  SHF.L.U64.HI R19, R18, 0x2, R19 ;  /* 0x0000000212137819 */ /* 0x001fe40000010213 */
[----:B-1----:R-:W-:-:S07]  /*28d0*/  SHF.L.U64.HI R21, R20, 0x2, R21 ;  /* 0x0000000214157819 */ /* 0x002fce0000010215 */
.L_x_10068:
[----:B------:R-:W-:Y:S02]  /*28e0*/  MOV R2, R73 ;  /* 0x0000004900027202 */ /* 0x000fe40000000f00 */
[----:B------:R-:W-:-:S05]  /*28f0*/  MOV R3, R30 ;  /* 0x0000001e00037202 */ /* 0x000fca0000000f00 */
[----:B0-----:R0:W4:Y:S01]  /*2900*/  LDG.E R86, desc[UR14][R2.64] ;  /* 0x0000000e02567981 */ /* 0x001122000c1e1900 */
[----:B------:R-:W-:Y:S01]  /*2910*/  IMAD.MOV.U32 R22, RZ, RZ, R75 ;  /* 0x000000ffff167224 */ /* 0x000fe200078e004b */
[----:B------:R-:W-:-:S05]  /*2920*/  MOV R23, R28 ;  /* 0x0000001c00177202 */ /* 0x000fca0000000f00 */
        /* <DEDUP_REMOVED lines=9> */
[----:B------:R-:W-:Y:S01]  /*29c0*/  HFMA2.MMA R88, -RZ, RZ, 0, 0 ;  /* 0x00000000ff587435 */ /* 0x000fe200000001ff */
[----:B------:R-:W-:Y:S01]  /*29d0*/  FMUL.FTZ R74, R74, R37 ;  /* 0x000000254a4a7220 */ /* 0x000fe20000410000 */
[----:B------:R-:W-:Y:S01]  /*29e0*/  FMUL.FTZ R81, R81, R36 ;  /* 0x0000002451517220 */ /* 0x000fe20000410000 */
[----:B------:R-:W-:Y:S09]  /*29f0*/  BSSY B0, `(.L_x_10064) ;  /* 0x0000022000007945 */ /* 0x000ff20003800000 */
[----:B0-----:R-:W-:-:S02]  /*2a00*/  @P0 MOV R2, R32 ;  /* 0x0000002000020202 */ /* 0x001fc40000000f00 */
[----:B------:R-:W-:Y:S01]  /*2a10*/  @P0 MOV R3, R33 ;  /* 0x0000002100030202 */ /* 0x000fe20000000f00 */
[----:B------:R-:W-:Y:S01]  /*2a20*/  FMUL.FTZ R72, R72, R35 ;  /* 0x0000002348487220 */ /* 0x000fe20000410000 */
        /* <DEDUP_REMOVED lines=13> */
[----:B------:R-:W1:Y:S01]  /*2b00*/  MUFU.EX2 R89, R89 ;  /* 0x0000005900597308 */ /* 0x000e620000000800 */
[----:B--2---:R-:W-:Y:S01]  /*2b10*/  FMUL.FTZ R2, R79, R34 ;  /* 0x000000224f027220 */ /* 0x004fe20000410000 */
[-C--:B0-----:R-:W-:Y:S01]  /*2b20*/  FMUL.FTZ R94, R64, R25.reuse ;  /* 0x00000019405e7220 */ /* 0x081fe20000410000 */
[-C--:B------:R-:W-:Y:S01]  /*2b30*/  FMUL.FTZ R79, R62, R25.reuse ;  /* 0x000000193e4f7220 */ /* 0x080fe20000410000 */
[-C--:B------:R-:W-:Y:S01]  /*2b40*/  FMUL.FTZ R3, R0, R25.reuse ;  /* 0x0000001900037220 */ /* 0x080fe20000410000 */
        /* <DEDUP_REMOVED lines=12> */
.L_x_10065:
[----:B------:R-:W-:Y:S05]  /*2c10*/  BSYNC B0 ;  /* 0x0000000000007941 */ /* 0x000fea0003800000 */
.L_x_10064:
[----:B012---:R-:W-:Y:S01]  /*2c20*/  FMUL.FTZ R24, R23, R98 ;  /* 0x0000006217187220 */ /* 0x007fe20000410000 */
        /* <DEDUP_REMOVED lines=40> */
[----:B------:R-:W-:Y:S01]  /*2eb0*/  ISETP.GE.AND P0, PT, R52, UR7, PT ;  /* 0x0000000734007c0c */ /* 0x000fe2000bf06270 */
[----:B------:R-:W-:Y:S02]  /*2ec0*/  IMAD.MOV.U32 R25, RZ, RZ, RZ ;  /* 0x000000ffff197224 */ /* 0x000fe400078e00ff */
[C---:B--2---:R-:W-:Y:S02]  /*2ed0*/  @!P3 FFMA.FTZ R90, R91.reuse, R93, R90 ;  /* 0x0000005d5b5ab223 */ /* 0x044fe4000001005a */
[----:B------:R-:W1:Y:S01]  /*2ee0*/  SHFL.UP PT, R93, R100, 0x8, RZ ;  /* 0x05000000645d7989 */ /* 0x000e6200000e00ff */
[----:B------:R-:W-:Y:S01]  /*2ef0*/  ISETP.EQ.AND P0, PT, R78, RZ, !P0 ;  /* 0x000000ff4e00720c */ /* 0x000fe20004702270 */
[----:B---3--:R-:W-:Y:S01]  /*2f00*/  @!P3 FMUL.FTZ R91, R91, R102 ;  /* 0x000000665b5bb220 */ /* 0x008fe20000410000 */
[C---:B------:R-:W-:Y:S01]  /*2f10*/  ISETP.GE.AND P3, PT, R80.reuse, 0x8, PT ;  /* 0x000000085000780c */ /* 0x040fe20003f66270 */
[----:B------:R-:W2:Y:S04]  /*2f20*/  SHFL.DOWN PT, R99, R90, 0x8, 0x1f ;  /* 0x09001f005a637f89 */ /* 0x000ea800000e0000 */
[----:B------:R-:W3:Y:S06]  /*2f30*/  SHFL.DOWN PT, R102, R91, 0x8, 0x1f ;  /* 0x09001f005b667f89 */ /* 0x000eec00000e0000 */
        /* <DEDUP_REMOVED lines=12> */
[C---:B0-----:R-:W-:Y:S01]  /*3000*/  @P0 FFMA.FTZ R95, R100.reuse, R97, R95 ;  /* 0x00000061645f0223 */ /* 0x041fe2000001005f */
[----:B-1----:R-:W-:Y:S01]  /*3010*/  @P0 FMUL.FTZ R100, R100, R93 ;  /* 0x0000005d64640220 */ /* 0x002fe20000410000 */
[----:B------:R-:W-:Y:S01]  /*3020*/  ISETP.GT.AND P0, PT, R80, 0x1e, PT ;  /* 0x0000001e5000780c */ /* 0x000fe20003f04270 */
        /* <DEDUP_REMOVED lines=12> */
[----:B-1----:R-:W-:-:S03]  /*30f0*/  @P3 FFMA.FTZ R102, R97, R102, R104 ;  /* 0x0000006661663223 */ /* 0x002fc60000010068 */
[----:B------:R-:W-:Y:S01]  /*3100*/  FFMA.FTZ R97, R87, R93, R74 ;  /* 0x0000005d57617223 */ /* 0x000fe2000001004a */
[--C-:B------:R-:W-:Y:S02]  /*3110*/  HADD2.F32 R74, -RZ, R70.reuse.H0_H0 ;  /* 0x20000046ff4a7230 */ /* 0x100fe40000004100 */
[----:B------:R-:W-:Y:S01]  /*3120*/  FFMA.FTZ R87, R102, R98, R79 ;  /* 0x0000006266577223 */ /* 0x000fe2000001004f */
[----:B------:R-:W-:Y:S01]  /*3130*/  FFMA.FTZ R88, R22, R97, R81 ;  /* 0x0000006116587223 */ /* 0x000fe20000010051 */
[----:B------:R-:W-:Y:S02]  /*3140*/  HADD2.F32 R81, -RZ, R70.H1_H1 ;  /* 0x30000046ff517230 */ /* 0x000fe40000004100 */
[----:B------:R-:W-:Y:S01]  /*3150*/  FFMA.FTZ R95, R74, -R37, R97 ;  /* 0x800000254a5f7223 */ /* 0x000fe20000010061 */
[----:B------:R-:W-:Y:S01]  /*3160*/  FFMA.FTZ R93, R23, R87, R94 ;  /* 0x00000057175d7223 */ /* 0x000fe2000001005e */
[C---:B------:R-:W-:Y:S01]  /*3170*/  FFMA.FTZ R101, R89.reuse, R88, R72 ;  /* 0x0000005859657223 */ /* 0x040fe20000010048 */
[--C-:B------:R-:W-:Y:S01]  /*3180*/  HADD2.F32 R72, -RZ, R71.reuse.H0_H0 ;  /* 0x20000047ff487230 */ /* 0x100fe20000004100 */
[----:B------:R-:W0:Y:S01]  /*3190*/  @!P4 S2R R102, SR_CgaCtaId ;  /* 0x000000000066c919 */ /* 0x000e220000008800 */
[----:B------:R-:W-:Y:S01]  /*31a0*/  FFMA.FTZ R89, R89, R93, R96 ;  /* 0x0000005d59597223 */ /* 0x000fe20000010060 */
[----:B------:R-:W-:Y:S01]  /*31b0*/  FFMA.FTZ R100, R23, R101, R2 ;  /* 0x0000006517647223 */ /* 0x000fe20000010002 */
[----:B------:R-:W-:Y:S01]  /*31c0*/  FFMA.FTZ R23, R0, R97, RZ ;  /* 0x0000006100177223 */ /* 0x000fe200000100ff */
[----:B------:R-:W-:-:S02]  /*31d0*/  HADD2.F32 R79, -RZ, R71.H1_H1 ;  /* 0x30000047ff4f7230 */ /* 0x000fc40000004100 */
[----:B------:R-:W-:Y:S01]  /*31e0*/  FFMA.FTZ R3, R22, R89, R3 ;  /* 0x0000005916037223 */ /* 0x000fe20000010003 */
[----:B------:R-:W-:Y:S01]  /*31f0*/  FMUL.FTZ R94, R89, R36 ;  /* 0x00000024595e7220 */ /* 0x000fe20000410000 */
[----:B------:R-:W-:Y:S01]  /*3200*/  FFMA.FTZ R99, R66, R88, R23 ;  /* 0x0000005842637223 */ /* 0x000fe20000010017 */
[----:B------:R-:W-:Y:S01]  /*3210*/  FFMA.FTZ R88, R81, -R36, R88 ;  /* 0x8000002451587223 */ /* 0x000fe20000010058 */
[----:B------:R-:W-:Y:S01]  /*3220*/  FMUL.FTZ R2, R3, R37 ;  /* 0x0000002503027220 */ /* 0x000fe20000410000 */
[-C--:B------:R-:W-:Y:S01]  /*3230*/  FFMA.FTZ R96, R72, -R35.reuse, R101 ;  /* 0x8000002348607223 */ /* 0x080fe20000010065 */
[----:B------:R-:W-:Y:S01]  /*3240*/  FMUL.FTZ R97, R93, R35 ;  /* 0x000000235d617220 */ /* 0x000fe20000410000 */
[----:B------:R-:W-:Y:S01]  /*3250*/  FFMA.FTZ R99, R64, R101, R99 ;  /* 0x0000006540637223 */ /* 0x000fe20000010063 */
[----:B------:R-:W-:Y:S01]  /*3260*/  FFMA.FTZ R23, R2, R95, RZ ;  /* 0x0000005f02177223 */ /* 0x000fe200000100ff */
[-C--:B------:R-:W-:Y:S01]  /*3270*/  FMUL.FTZ R101, R87, R34.reuse ;  /* 0x0000002257657220 */ /* 0x080fe20000410000 */
[----:B------:R-:W-:Y:S01]  /*3280*/  FFMA.FTZ R98, R79, -R34, R100 ;  /* 0x800000224f627223 */ /* 0x000fe20000010064 */
[C---:B--2---:R-:W-:Y:S01]  /*3290*/  FFMA.FTZ R25, R91.reuse, R25, R90 ;  /* 0x000000195b197223 */ /* 0x044fe2000001005a */
[----:B------:R-:W-:Y:S01]  /*32a0*/  FFMA.FTZ R22, R94, R88, R23 ;  /* 0x000000585e167223 */ /* 0x000fe20000010017 */
[----:B------:R-:W-:Y:S01]  /*32b0*/  FFMA.FTZ R23, R62, R100, R99 ;  /* 0x000000643e177223 */ /* 0x000fe20000010063 */
[----:B------:R-:W-:Y:S01]  /*32c0*/  FMUL.FTZ R24, R91, R24 ;  /* 0x000000185b187220 */ /* 0x000fe20000410000 */
[----:B------:R-:W-:Y:S01]  /*32d0*/  FMUL.FTZ R91, R86, R93 ;  /* 0x0000005d565b7220 */ /* 0x000fe20000410000 */
[C---:B------:R-:W-:Y:S01]  /*32e0*/  FFMA.FTZ R22, R97.reuse, R96, R22 ;  /* 0x0000006061167223 */ /* 0x040fe20000010016 */
[----:B------:R-:W-:Y:S01]  /*32f0*/  FADD.FTZ R68, R97, R68 ;  /* 0x0000004461447221 */ /* 0x000fe20000010000 */
[----:B------:R-:W1:Y:S01]  /*3300*/  SHFL.DOWN PT, R100, R23, 0x1, 0x1f ;  /* 0x08201f0017647f89 */ /* 0x000e6200000e0000 */
[----:B------:R-:W-:Y:S01]  /*3310*/  FMUL.FTZ R97, R96, R91 ;  /* 0x0000005b60617220 */ /* 0x000fe20000410000 */
[C---:B------:R-:W-:Y:S01]  /*3320*/  FFMA.FTZ R22, R101.reuse, R98, R22 ;  /* 0x0000006265167223 */ /* 0x040fe20000010016 */
[----:B------:R-:W-:Y:S01]  /*3330*/  FMUL.FTZ R91, R86, R89 ;  /* 0x00000059565b7220 */ /* 0x000fe20000410000 */
[----:B------:R2:W-:Y:S01]  /*3340*/  @!P1 STS.64 [R31+0xbc8], R24 ;  /* 0x000bc8181f009388 */ /* 0x0005e20000000a00 */
[----:B------:R-:W-:Y:S01]  /*3350*/  FADD.FTZ R65, R101, R65 ;  /* 0x0000004165417221 */ /* 0x000fe20000010000 */
[----:B------:R-:W-:Y:S01]  /*3360*/  FADD.FTZ R67, R94, R67 ;  /* 0x000000435e437221 */ /* 0x000fe20000010000 */
[----:B------:R-:W-:Y:S01]  /*3370*/  FMUL.FTZ R88, R88, R91 ;  /* 0x0000005b58587220 */ /* 0x000fe20000410000 */
[----:B------:R-:W3:Y:S01]  /*3380*/  SHFL.DOWN PT, R99, R22, 0x1, 0x1f ;  /* 0x08201f0016637f89 */ /* 0x000ee200000e0000 */
[----:B------:R-:W-:-:S02]  /*3390*/  FADD.FTZ R69, R2, R69 ;  /* 0x0000004502457221 */ /* 0x000fc40000010000 */
[----:B------:R-:W-:-:S04]  /*33a0*/  FFMA.FTZ R88, R81, R89, R88 ;  /* 0x0000005951587223 */ /* 0x000fc80000010058 */
[----:B------:R-:W-:Y:S01]  /*33b0*/  FADD.FTZ R29, R88, R29 ;  /* 0x0000001d581d7221 */ /* 0x000fe20000010000 */
[----:B--2---:R-:W-:-:S04]  /*33c0*/  FFMA.FTZ R24, R72, R93, R97 ;  /* 0x0000005d48187223 */ /* 0x004fc80000010061 */
[----:B------:R-:W-:Y:S01]  /*33d0*/  FADD.FTZ R27, R24, R27 ;  /* 0x0000001b181b7221 */ /* 0x000fe20000010000 */
[----:B-1----:R-:W-:-:S05]  /*33e0*/  @!P0 FADD.FTZ R23, R23, R100 ;  /* 0x0000006417178221 */ /* 0x002fca0000010000 */
[----:B------:R-:W1:Y:S01]  /*33f0*/  SHFL.DOWN PT, R100, R23, 0x2, 0x1f ;  /* 0x08401f0017647f89 */ /* 0x000e6200000e0000 */
[----:B---3--:R-:W-:Y:S01]  /*3400*/  @!P0 FADD.FTZ R22, R22, R99 ;  /* 0x0000006316168221 */ /* 0x008fe20000010000 */
        /* <DEDUP_REMOVED lines=20> */
[----:B0-----:R-:W-:Y:S01]  /*3550*/  @!P4 LEA R60, R102, R99, 0x18 ;  /* 0x00000063663cc211 */ /* 0x001fe200078ec0ff */
        /* <DEDUP_REMOVED lines=18> */
.L_x_10067:
[----:B------:R-:W-:Y:S05]  /*3680*/  BSYNC B0 ;  /* 0x0000000000007941 */ /* 0x000fea0003800000 */
.L_x_10066:
        /* <DEDUP_REMOVED lines=14> */
.L_x_10063:
[----:B------:R-:W-:Y:S01]  /*3770*/  BAR.SYNC.DEFER_BLOCKING 0x0 ;  /* 0x0000000000007b1d */ /* 0x000fe20000010000 */
[----:B------:R-:W-:Y:S02]  /*3780*/  PRMT R0, RZ, 0x7610, R0 ;  /* 0x00007610ff007816 */ /* 0x000fe40000000000 */
[----:B------:R-:W-:Y:S02]  /*3790*/  PRMT R2, RZ, 0x7610, R2 ;  /* 0x00007610ff027816 */ /* 0x000fe40000000002 */
[----:B------:R-:W-:Y:S01]  /*37a0*/  PRMT R16, RZ, 0x7610, R16 ;  /* 0x00007610ff107816 */ /* 0x000fe20000000010 */
[----:B------:R-:W-:Y:S02]  /*37b0*/  ULDC UR5, c[0x0][0x218] ;  /* 0x0000860000057ab9 */ /* 0x000fe40000000800 */
[----:B------:R-:W1:Y:S01]  /*37c0*/  S2UR UR7, SR_CgaCtaId ;  /* 0x00000000000779c3 */ /* 0x000e620000008800 */
[----:B------:R-:W-:Y:S02]  /*37d0*/  IADD3 R35, -R8, UR5, RZ ;  /* 0x0000000508237c10 */ /* 0x000fe4000fffe1ff */
[----:B------:R-:W-:-:S02]  /*37e0*/  PRMT R8, RZ, 0x7610, R8 ;  /* 0x00007610ff087816 */ /* 0x000fc40000000008 */
[-C--:B------:R-:W-:Y:S02]  /*37f0*/  ISETP.GE.AND P0, PT, R46, R35.reuse, PT ;  /* 0x000000232e00720c */ /* 0x080fe40003f06270 */
[-C--:B------:R-:W-:Y:S01]  /*3800*/  ISETP.GE.AND P2, PT, R44, R35.reuse, PT ;  /* 0x000000232c00720c */ /* 0x080fe20003f46270 */
[----:B------:R-:W2:Y:S01]  /*3810*/  LDC.64 R32, c[0x0][0x388] ;  /* 0x0000e200ff207b82 */ /* 0x000ea20000000a00 */
[-C--:B------:R-:W-:Y:S02]  /*3820*/  ISETP.GE.AND P3, PT, R43, R35.reuse, PT ;  /* 0x000000232b00720c */ /* 0x080fe40003f66270 */
[----:B------:R-:W-:-:S07]  /*3830*/  ISETP.GE.AND P4, PT, R42, R35, PT ;  /* 0x000000232a00720c */ /* 0x000fce0003f86270 */
[----:B------:R-:W3:Y:S04]  /*3840*/  @!P0 LDG.E.U16 R0, desc[UR14][R6.64] ;  /* 0x0000000e06008981 */ /* 0x000ee8000c1e1500 */
[----:B------:R-:W4:Y:S04]  /*3850*/  @!P2 LDG.E.U16 R2, desc[UR14][R6.64+0x40] ;  /* 0x0000400e0602a981 */ /* 0x000f28000c1e1500 */
[----:B------:R-:W5:Y:S04]  /*3860*/  @!P3 LDG.E.U16 R8, desc[UR14][R6.64+0x80] ;  /* 0x0000800e0608b981 */ /* 0x000f68000c1e1500 */
[----:B------:R-:W2:Y:S01]  /*3870*/  @!P4 LDG.E.U16 R16, desc[UR14][R6.64+0xc0] ;  /* 0x0000c00e0610c981 */ /* 0x000ea2000c1e1500 */
[----:B------:R-:W-:Y:S01]  /*3880*/  UMOV UR5, 0x400 ;  /* 0x0000040000057882 */ /* 0x000fe20000000000 */
[----:B------:R-:W-:Y:S01]  /*3890*/  F2FP.F16.F32.PACK_AB R64, R67, R69 ;  /* 0x000000454340723e */ /* 0x000fe200000000ff */
[----:B-1----:R-:W-:Y:S01]  /*38a0*/  ULEA UR5, UR7, UR5, 0x18 ;  /* 0x0000000507057291 */ /* 0x002fe2000f8ec03f */
[----:B------:R-:W-:Y:S01]  /*38b0*/  F2FP.F16.F32.PACK_AB R65, R65, R68 ;  /* 0x000000444141723e */ /* 0x000fe200000000ff */
[----:B------:R-:W-:Y:S01]  /*38c0*/  BSSY B0, `(.L_x_10069) ;  /* 0x000003f000007945 */ /* 0x000fe20003800000 */
[----:B---3--:R-:W-:Y:S04]  /*38d0*/  STS.U16 [R39], R0 ;  /* 0x0000000027007388 */ /* 0x008fe80000000400 */
[----:B----4-:R-:W-:Y:S04]  /*38e0*/  STS.U16 [R39+0x40], R2 ;  /* 0x0000400227007388 */ /* 0x010fe80000000400 */
[----:B-----5:R-:W-:Y:S04]  /*38f0*/  STS.U16 [R39+0x80], R8 ;  /* 0x0000800827007388 */ /* 0x020fe80000000400 */
[----:B--2---:R-:W-:Y:S01]  /*3900*/  STS.U16 [R39+0xc0], R16 ;  /* 0x0000c01027007388 */ /* 0x004fe20000000400 */
[----:B------:R-:W-:-:S03]  /*3910*/  NOP ;  /* 0x0000000000007918 */ /* 0x000fc60000000000 */
[----:B------:R-:W1:Y:S01]  /*3920*/  LDS.64 R18, [R38] ;  /* 0x0000000026127984 */ /* 0x000e620000000a00 */
[----:B------:R-:W-:Y:S06]  /*3930*/  BAR.SYNC.DEFER_BLOCKING 0x0 ;  /* 0x0000000000007b1d */ /* 0x000fec0000010000 */
[----:B------:R-:W-:Y:S01]  /*3940*/  STS.64 [R38], R64 ;  /* 0x0000004026007388 */ /* 0x000fe20000000a00 */
[----:B------:R-:W-:-:S03]  /*3950*/  NOP ;  /* 0x0000000000007918 */ /* 0x000fc60000000000 */
[----:B------:R-:W-:Y:S04]  /*3960*/  LDS.U16 R21, [R39+0x80] ;  /* 0x0000800027157984 */ /* 0x000fe80000000400 */
[----:B0-----:R-:W-:Y:S01]  /*3970*/  LDS.U16 R23, [R39+0xc0] ;  /* 0x0000c00027177984 */ /* 0x001fe20000000400 */
[--C-:B-1----:R-:W-:Y:S02]  /*3980*/  HADD2.F32 R17, -RZ, R19.reuse.H0_H0 ;  /* 0x20000013ff117230 */ /* 0x102fe40000004100 */
[----:B------:R-:W-:Y:S02]  /*3990*/  HADD2.F32 R7, -RZ, R19.H1_H1 ;  /* 0x30000013ff077230 */ /* 0x000fe40000004100 */
[----:B------:R-:W-:Y:S01]  /*39a0*/  LDS.U16 R19, [R39+0x40] ;  /* 0x0000400027137984 */ /* 0x000fe20000000400 */
[----:B------:R-:W-:Y:S01]  /*39b0*/  FADD.FTZ R6, R17, R56 ;  /* 0x0000003811067221 */ /* 0x000fe20000010000 */
[----:B------:R-:W-:-:S02]  /*39c0*/  HADD2.F32 R3, -RZ, R18.H0_H0 ;  /* 0x20000012ff037230 */ /* 0x000fc40000004100 */
[--C-:B------:R-:W-:Y:S01]  /*39d0*/  FADD.FTZ R7, R7, R56.reuse ;  /* 0x0000003807077221 */ /* 0x100fe20000010000 */
[----:B------:R-:W-:Y:S01]  /*39e0*/  LDS.U16 R17, [R39] ;  /* 0x0000000027117984 */ /* 0x000fe20000000400 */
[----:B------:R-:W-:Y:S01]  /*39f0*/  HADD2.F32 R9, -RZ, R18.H1_H1 ;  /* 0x30000012ff097230 */ /* 0x000fe20000004100 */
[----:B------:R-:W-:Y:S01]  /*3a00*/  FSETP.GTU.FTZ.AND P2, PT, R6, 20, PT ;  /* 0x41a000000600780b */ /* 0x000fe20003f5c000 */
[--C-:B------:R-:W-:Y:S01]  /*3a10*/  FADD.FTZ R3, R3, R56.reuse ;  /* 0x0000003803037221 */ /* 0x100fe20000010000 */
[----:B------:R-:W-:Y:S01]  /*3a20*/  @!P1 STS [UR5+0x100], R35 ;  /* 0x00010023ff009988 */ /* 0x000fe20008000805 */
[----:B------:R-:W-:Y:S01]  /*3a30*/  BAR.SYNC.DEFER_BLOCKING 0x0 ;  /* 0x0000000000007b1d */ /* 0x000fe20000010000 */
[----:B------:R-:W-:Y:S02]  /*3a40*/  FADD.FTZ R9, R9, R56 ;  /* 0x0000003809097221 */ /* 0x000fe40000010000 */
[----:B------:R-:W-:Y:S01]  /*3a50*/  FSETP.GTU.FTZ.AND P4, PT, R3, 20, PT ;  /* 0x41a000000300780b */ /* 0x000fe20003f9c000 */
[----:B------:R-:W-:Y:S01]  /*3a60*/  IMAD R18, R32, UR17, RZ ;  /* 0x0000001120127c24 */ /* 0x000fe2000f8e02ff */
[----:B------:R-:W-:-:S02]  /*3a70*/  FSETP.GTU.FTZ.AND P0, PT, R7, 20, PT ;  /* 0x41a000000700780b */ /* 0x000fc40003f1c000 */
[----:B------:R-:W-:Y:S01]  /*3a80*/  FSETP.GTU.FTZ.AND P3, PT, R9, 20, PT ;  /* 0x41a000000900780b */ /* 0x000fe20003f7c000 */
[----:B------:R-:W-:-:S08]  /*3a90*/  IMAD R33, R33, UR16, R18 ;  /* 0x0000001021217c24 */ /* 0x000fd0000f8e0212 */
[----:B------:R-:W-:Y:S01]  /*3aa0*/  @!P4 FMUL.FTZ R0, R3, -1.4426950216293334961 ;  /* 0xbfb8aa3b0300c820 */ /* 0x000fe20000410000 */
[----:B------:R-:W-:Y:S01]  /*3ab0*/  @!P2 FMUL.FTZ R3, R6, -1.4426950216293334961 ;  /* 0xbfb8aa3b0603a820 */ /* 0x000fe20000410000 */
[----:B------:R-:W-:Y:S02]  /*3ac0*/  @!P0 FMUL.FTZ R8, R7, -1.4426950216293334961 ;  /* 0xbfb8aa3b07088820 */ /* 0x000fe40000410000 */
[----:B------:R-:W-:Y:S02]  /*3ad0*/  @!P3 FMUL.FTZ R2, R9, -1.4426950216293334961 ;  /* 0xbfb8aa3b0902b820 */ /* 0x000fe40000410000 */
[----:B------:R-:W0:Y:S01]  /*3ae0*/  @!P4 MUFU.EX2 R0, R0 ;  /* 0x000000000000c308 */ /* 0x000e220000000800 */
[----:B------:R-:W1:Y:S07]  /*3af0*/  LDS R25, [UR5+0x100] ;  /* 0x00010005ff197984 */ /* 0x000e6e0008000800 */
[----:B------:R-:W2:Y:S08]  /*3b00*/  @!P3 MUFU.EX2 R2, R2 ;  /* 0x000000020002b308 */ /* 0x000eb00000000800 */
[----:B------:R-:W3:Y:S01]  /*3b10*/  @!P2 MUFU.EX2 R3, R3 ;  /* 0x000000030003a308 */ /* 0x000ee20000000800 */
[----:B0-----:R-:W-:-:S07]  /*3b20*/  @!P4 FADD.FTZ R6, R0, 1 ;  /* 0x3f8000000006c421 */ /* 0x001fce0000010000 */
[----:B------:R-:W0:Y:S01]  /*3b30*/  @!P4 MUFU.RCP R31, R6 ;  /* 0x00000006001fc308 */ /* 0x000e220000001000 */
[----:B--2---:R-:W-:-:S07]  /*3b40*/  @!P3 FADD.FTZ R0, R2, 1 ;  /* 0x3f8000000200b421 */ /* 0x004fce0000010000 */
[----:B------:R-:W2:Y:S01]  /*3b50*/  @!P3 MUFU.RCP R0, R0 ;  /* 0x000000000000b308 */ /* 0x000ea20000001000 */
[----:B---3--:R-:W-:Y:S01]  /*3b60*/  @!P2 FADD.FTZ R7, R3, 1 ;  /* 0x3f8000000307a421 */ /* 0x008fe20000010000 */
[----:B------:R-:W-:-:S05]  /*3b70*/  IMAD.WIDE.U32 R2, R32, UR16, RZ ;  /* 0x0000001020027c25 */ /* 0x000fca000f8e00ff */
[----:B------:R-:W-:Y:S01]  /*3b80*/  IADD3 R9, R3, R33, RZ ;  /* 0x0000002103097210 */ /* 0x000fe20007ffe0ff */
[----:B------:R-:W3:Y:S01]  /*3b90*/  @!P2 MUFU.RCP R18, R7 ;  /* 0x000000070012a308 */ /* 0x000ee20000001000 */
[----:B-1----:R-:W-:-:S07]  /*3ba0*/  ISETP.GE.AND P5, PT, R46, R25, PT ;  /* 0x000000192e00720c */ /* 0x002fce0003fa6270 */
[----:B------:R1:W4:Y:S02]  /*3bb0*/  @!P0 MUFU.EX2 R16, R8 ;  /* 0x0000000800108308 */ /* 0x0003240000000800 */
[----:B-1----:R-:W-:-:S04]  /*3bc0*/  IMAD.MOV.U32 R8, RZ, RZ, R2 ;  /* 0x000000ffff087224 */ /* 0x002fc800078e0002 */
[----:B0-23--:R-:W-:Y:S05]  /*3bd0*/  @P5 BRA `(.L_x_10070) ;  /* 0x0000000000345947 */ /* 0x00dfea0003800000 */
        /* <DEDUP_REMOVED lines=13> */
.L_x_10070:
[----:B------:R-:W-:Y:S05]  /*3cb0*/  BSYNC B0 ;  /* 0x0000000000007941 */ /* 0x000fea0003800000 */
.L_x_10069:
[----:B------:R-:W-:Y:S01]  /*3cc0*/  ULDC.64 UR8, c[0x0][0x390] ;  /* 0x0000e40000087ab9 */ /* 0x000fe20000000a00 */
[----:B------:R-:W-:Y:S01]  /*3cd0*/  @!P4 FMUL.FTZ R76, R76, R31 ;  /* 0x0000001f4c4cc220 */ /* 0x000fe20000410000 */
[----:B------:R-:W-:-:S04]  /*3ce0*/  IMAD.WIDE.U32 R2, R61, UR8, R8 ;  /* 0x000000083d027c25 */ /* 0x000fc8000f8e0008 */
[----:B------:R-:W-:Y:S01]  /*3cf0*/  @!P3 FMUL.FTZ R29, R29, R0 ;  /* 0x000000001d1db220 */ /* 0x000fe20000410000 */
[----:B------:R-:W-:Y:S01]  /*3d00*/  IADD3 R41, P3, R41, -0xc0, RZ ;  /* 0xffffff4029297810 */ /* 0x000fe20007f7e0ff */
[----:B------:R-:W-:Y:S01]  /*3d10*/  @!P2 FMUL.FTZ R27, R27, R18 ;  /* 0x000000121b1ba220 */ /* 0x000fe20000410000 */
[----:B0-----:R-:W-:Y:S01]  /*3d20*/  IMAD R6, R58, UR8, RZ ;  /* 0x000000083a067c24 */ /* 0x001fe2000f8e02ff */
[----:B------:R-:W-:Y:S01]  /*3d30*/  IADD3 R9, P4, R2, UR6, RZ ;  /* 0x0000000602097c10 */ /* 0x000fe2000ff9e0ff */
[----:B----4-:R-:W-:Y:S01]  /*3d40*/  @!P0 FADD.FTZ R16, R16, 1 ;  /* 0x3f80000010108421 */ /* 0x010fe20000010000 */
[----:B------:R-:W-:Y:S01]  /*3d50*/  IADD3.X R40, R40, -0x1, RZ, P3, !PT ;  /* 0xffffffff28287810 */ /* 0x000fe20001ffe4ff */
[----:B------:R-:W-:Y:S01]  /*3d60*/  IMAD R17, R61, UR9, R6 ;  /* 0x000000093d117c24 */ /* 0x000fe2000f8e0206 */
[----:B------:R-:W-:Y:S01]  /*3d70*/  ULDC.64 UR8, c[0x0][0x3e0] ;  /* 0x0000f80000087ab9 */ /* 0x000fe20000000a00 */
[----:B------:R-:W-:Y:S01]  /*3d80*/  ISETP.GE.AND P2, PT, R44, R25, PT ;  /* 0x000000192c00720c */ /* 0x000fe20003f46270 */
[----:B------:R-:W0:Y:S01]  /*3d90*/  @!P0 MUFU.RCP R7, R16 ;  /* 0x0000001000078308 */ /* 0x000e220000001000 */
[----:B------:R-:W-:Y:S01]  /*3da0*/  IADD3 R2, P5, R41, UR8, RZ ;  /* 0x0000000829027c10 */ /* 0x000fe2000ffbe0ff */
[----:B------:R-:W-:Y:S01]  /*3db0*/  BSSY B0, `(.L_x_10071) ;  /* 0x000002d000007945 */ /* 0x000fe20003800000 */
[----:B------:R-:W-:-:S02]  /*3dc0*/  IADD3.X R3, R17, UR18, R3, P4, !PT ;  /* 0x0000001211037c10 */ /* 0x000fc4000a7fe403 */
[-C--:B------:R-:W-:Y:S02]  /*3dd0*/  ISETP.GE.AND P3, PT, R43, R25.reuse, PT ;  /* 0x000000192b00720c */ /* 0x080fe40003f66270 */
[----:B------:R-:W-:Y:S02]  /*3de0*/  ISETP.GE.AND P4, PT, R42, R25, PT ;  /* 0x000000192a00720c */ /* 0x000fe40003f86270 */
[----:B------:R-:W-:Y:S02]  /*3df0*/  IADD3.X R0, R40, UR9, RZ, P5, !PT ;  /* 0x0000000928007c10 */ /* 0x000fe4000affe4ff */
[----:B------:R-:W-:Y:S02]  /*3e00*/  LEA R2, P5, R9, R2, 0x1 ;  /* 0x0000000209027211 */ /* 0x000fe400078a08ff */
[----:B------:R-:W-:Y:S01]  /*3e10*/  F2FP.F16.F32.PACK_AB R6, R29, R76 ;  /* 0x0000004c1d06723e */ /* 0x000fe200000000ff */
[----:B------:R-:W-:Y:S01]  /*3e20*/  FADD.FTZ R76, R76, R55 ;  /* 0x000000374c4c7221 */ /* 0x000fe20000010000 */
[----:B------:R-:W-:Y:S01]  /*3e30*/  LEA.HI.X R3, R9, R0, R3, 0x1, P5 ;  /* 0x0000000009037211 */ /* 0x000fe200028f0c03 */
[----:B0-----:R-:W-:-:S02]  /*3e40*/  @!P0 FMUL.FTZ R26, R26, R7 ;  /* 0x000000071a1a8220 */ /* 0x001fc40000410000 */
[----:B------:R-:W-:Y:S02]  /*3e50*/  FADD.FTZ R76, R76, R29 ;  /* 0x0000001d4c4c7221 */ /* 0x000fe40000010000 */
[----:B------:R-:W-:Y:S01]  /*3e60*/  @!P2 STG.E.U16 desc[UR14][R2.64], R19 ;  /* 0x000000130200a986 */ /* 0x000fe2000c10150e */
[----:B------:R-:W-:Y:S01]  /*3e70*/  F2FP.F16.F32.PACK_AB R7, R26, R27 ;  /* 0x0000001b1a07723e */ /* 0x000fe200000000ff */
        /* <DEDUP_REMOVED lines=32> */
.L_x_10072:
[----:B------:R-:W-:Y:S05]  /*4080*/  BSYNC B0 ;  /* 0x0000000000007941 */ /* 0x000fea0003800000 */
.L_x_10071:
        /* <DEDUP_REMOVED lines=28> */
.L_x_10049:
        /* <DEDUP_REMOVED lines=26> */
.L_x_10075:
[----:B------:R-:W-:Y:S05]  /*43f0*/  BSYNC B0 ;  /* 0x0000000000007941 */ /* 0x000fea0003800000 */
.L_x_10074:
        /* <DEDUP_REMOVED lines=27> */
[----:B------:R-:W-:Y:S01]  /*45b0*/  IMAD.MOV.U32 R21, RZ, RZ, RZ ;  /* 0x000000ffff157224 */ /* 0x000fe200078e00ff */
[----:B------:R-:W-:Y:S06]  /*45c0*/  BRA `(.L_x_10078) ;  /* 0x0000000000047947 */ /* 0x000fec0003800000 */
.L_x_10077:
[----:B------:R-:W2:Y:S02]  /*45d0*/  S2R R21, SR_TID.X ;  /* 0x0000000000157919 */ /* 0x000ea40000002100 */
.L_x_10078:
[----:B------:R-:W-:Y:S05]  /*45e0*/  BSYNC B0 ;  /* 0x0000000000007941 */ /* 0x000fea0003800000 */
.L_x_10076:
        /* <DEDUP_REMOVED lines=43> */
.L_x_10080:
        /* <DEDUP_REMOVED lines=16> */
[----:B------:R-:W-:Y:S01]  /*49a0*/  IADD3 R11, R9, R11, RZ ;  /* 0x0000000b090b7210 */ /* 0x000fe20007ffe0ff */
[----:B------:R-:W-:-:S03]  /*49b0*/  IMAD.IADD R9, R13, 0x1, R15 ;  /* 0x000000010d097824 */ /* 0x000fc600078e020f */
        /* <DEDUP_REMOVED lines=37> */
.L_x_10079:
[----:B------:R-:W-:Y:S05]  /*4c10*/  EXIT ;  /* 0x000000000000794d */ /* 0x000fea0003800000 */
.L_x_10081:
        /* <DEDUP_REMOVED lines=14> */
.L_x_11043:


//--------------------- .text._Z25selective_scan_bwd_kernelI32Selective_Scan_bwd_kernel_traitsILi32ELi4ELb0ELb0ELb1ELb0ELb0EN3c104HalfEfEEv12SSMParamsBwd --------------------------
	.section	.text._Z25selective_scan_bwd_kernelI32Selective_Scan_bwd_kernel_traitsILi32ELi4ELb0ELb0ELb1ELb0ELb0EN3c104HalfEfEEv12SSMParamsBwd,"ax",@progbits
	.align	128
        .global         _Z25selective_scan_bwd_kernelI32Selective_Scan_bwd_kernel_traitsILi32ELi4ELb0ELb0ELb1ELb0ELb0EN3c104HalfEfEEv12SSMParamsBwd
        .type           _Z25selective_scan_bwd_kernelI32Selective_Scan_bwd_kernel_traitsILi32ELi4ELb0ELb0ELb1ELb0ELb0EN3c104HalfEfEEv12SSMParamsBwd,@function
        .size           _Z25selective_scan_bwd_kernelI32Selective_Scan_bwd_kernel_traitsILi32ELi4ELb0ELb0ELb1ELb0ELb0EN3c104HalfEfEEv12SSMParamsBwd,(.L_x_11044 - _Z25selective_scan_bwd_kernelI32Selective_Scan_bwd_kernel_traitsILi32ELi4ELb0ELb0ELb1ELb0ELb0EN3c104HalfEfEEv12SSMParamsBwd)
        .other          _Z25selective_scan_bwd_kernelI32Selective_Scan_bwd_kernel_traitsILi32ELi4ELb0ELb0ELb1ELb0ELb0EN3c104HalfEfEEv12SSMParamsBwd,@"STO_CUDA_ENTRY STV_DEFAULT"
_Z25selective_scan_bwd_kernelI32Selective_Scan_bwd_kernel_traitsILi32ELi4ELb0ELb0ELb1ELb0ELb0EN3c104HalfEfEEv12SSMParamsBwd:
.text._Z25selective_scan_bwd_kernelI32Selective_Scan_bwd_kernel_traitsILi32ELi4ELb0ELb0ELb1ELb0ELb0EN3c104HalfEfEEv12SSMParamsBwd:
        /* <DEDUP_REMOVED lines=28> */
[----:B------:R3:W0:Y:S03]  /*01c0*/  F2I.FTZ.U32.TRUNC.NTZ R11, R10 ;  /* 0x0000000a000b7305 */ /* 0x000626000021f000 */
[----:B------:R2:W5:Y:S01]  /*01d0*/  @P1 LDG.E R4, desc[UR12][R8.64] ;  /* 0x0000000c08041981 */ /* 0x000562000c1e1900 */
[----:B------:R-:W4:Y:S01]  /*01e0*/  LDC.64 R22, c[0x0][0x330] ;  /* 0x0000cc00ff167b82 */ /* 0x000f220000000a00 */
[----:B---3--:R-:W-:-:S07]  /*01f0*/  IMAD.MOV.U32 R10, RZ, RZ, RZ ;  /* 0x000000ffff0a7224 */ /* 0x008fce00078e00ff */
[----:B------:R-:W3:Y:S01]  /*0200*/  LDC.64 R32, c[0x0][0x2f0] ;  /* 0x0000bc00ff207b82 */ /* 0x000ee20000000a00 */
[----:B0-----:R-:W-:-:S05]  /*0210*/  IADD3 R12, RZ, -R11, RZ ;  /* 0x8000000bff0c7210 */ /* 0x001fca0007ffe0ff */
[----:B------:R-:W-:Y:S01]  /*0220*/  IMAD R7, R12, R13, RZ ;  /* 0x0000000d0c077224 */ /* 0x000fe200078e02ff */
[----:B--2---:R-:W-:Y:S01]  /*0230*/  IABS R8, R2 ;  /* 0x0000000200087213 */ /* 0x004fe20000000000 */
[----:B------:R-:W0:Y:S02]  /*0240*/  LDC.64 R38, c[0x0][0x2e0] ;  /* 0x0000b800ff267b82 */ /* 0x000e240000000a00 */
[----:B------:R-:W-:-:S06]  /*0250*/  IMAD.HI.U32 R11, R11, R7, R10 ;  /* 0x000000070b0b7227 */ /* 0x000fcc00078e000a */
[----:B------:R-:W-:Y:S01]  /*0260*/  IMAD.HI.U32 R6, R11, R8, RZ ;  /* 0x000000080b067227 */ /* 0x000fe200078e00ff */
[----:B------:R-:W2:Y:S04]  /*0270*/  LDC.64 R34, c[0x0][0x2f8] ;  /* 0x0000be00ff227b82 */ /* 0x000ea80000000a00 */
[----:B------:R-:W-:-:S04]  /*0280*/  IADD3 R0, -R6, RZ, RZ ;  /* 0x000000ff06007210 */ /* 0x000fc80007ffe1ff */
[----:B------:R-:W1:Y:S01]  /*0290*/  LDC.64 R10, c[0x0][0x288] ;  /* 0x0000a200ff0a7b82 */ /* 0x000e620000000a00 */
[----:B------:R-:W-:-:S05]  /*02a0*/  IMAD R0, R13, R0, R8 ;  /* 0x000000000d007224 */ /* 0x000fca00078e0208 */
[----:B------:R-:W-:Y:S01]  /*02b0*/  ISETP.GT.U32.AND P1, PT, R13, R0, PT ;  /* 0x000000000d00720c */ /* 0x000fe20003f24070 */
[----:B------:R-:W-:Y:S01]  /*02c0*/  USHF.R.S32.HI UR15, URZ, 0x1f, UR14 ;  /* 0x0000001f3f0f7899 */ /* 0x000fe2000801140e */
[----:B------:R-:W2:Y:S03]  /*02d0*/  LDC.64 R36, c[0x0][0x3b8] ;  /* 0x0000ee00ff247b82 */ /* 0x000ea60000000a00 */
[----:B------:R-:W-:-:S08]  /*02e0*/  UIMAD UR6, UR15, UR8, URZ ;  /* 0x000000080f0672a4 */ /* 0x000fd0000f8e023f */
[----:B------:R-:W-:-:S04]  /*02f0*/  @!P1 IADD3 R0, R0, -R13, RZ ;  /* 0x8000000d00009210 */ /* 0x000fc80007ffe0ff */
[----:B------:R-:W-:Y:S02]  /*0300*/  ISETP.GE.U32.AND P0, PT, R0, R13, PT ;  /* 0x0000000d0000720c */ /* 0x000fe40003f06070 */
[----:B------:R-:W-:Y:S01]  /*0310*/  LOP3.LUT R0, R2, R15, RZ, 0x3c, !PT ;  /* 0x0000000f02007212 */ /* 0x000fe200078e3cff */
[----:B------:R-:W-:Y:S01]  /*0320*/  UIMAD.WIDE.U32 UR4, UR14, UR8, URZ ;  /* 0x000000080e0472a5 */ /* 0x000fe2000f8e003f */
[----:B------:R-:W-:Y:S01]  /*0330*/  @!P1 VIADD R6, R6, 0x1 ;  /* 0x0000000106069836 */ /* 0x000fe20000000000 */
[----:B------:R-:W-:Y:S01]  /*0340*/  UIMAD UR6, UR14, UR9, UR6 ;  /* 0x000000090e0672a4 */ /* 0x000fe2000f8e0206 */
[----:B------:R-:W-:Y:S02]  /*0350*/  ISETP.GE.AND P2, PT, R0, RZ, PT ;  /* 0x000000ff0000720c */ /* 0x000fe40003f46270 */
[----:B------:R-:W-:Y:S01]  /*0360*/  ISETP.NE.AND P1, PT, R15, RZ, PT ;  /* 0x000000ff0f00720c */ /* 0x000fe20003f25270 */
[----:B------:R-:W-:Y:S01]  /*0370*/  UIADD3 UR5, UR5, UR6, URZ ;  /* 0x0000000605057290 */ /* 0x000fe2000fffe03f */
[----:B-1----:R-:W-:Y:S01]  /*0380*/  IMAD R0, R3, R10, RZ ;  /* 0x0000000a03007224 */ /* 0x002fe200078e02ff */
[----:B------:R-:W-:-:S02]  /*0390*/  ULDC.64 UR8, c[0x0][0x290] ;  /* 0x0000a40000087ab9 */ /* 0x000fc40000000a00 */
[----:B------:R-:W-:Y:S01]  /*03a0*/  @P0 IADD3 R6, R6, 0x1, RZ ;  /* 0x0000000106060810 */ /* 0x000fe20007ffe0ff */
[----:B------:R-:W-:Y:S01]  /*03b0*/  UIMAD UR6, UR15, UR8, URZ ;  /* 0x000000080f0672a4 */ /* 0x000fe2000f8e023f */
[----:B------:R-:W-:Y:S01]  /*03c0*/  IMAD.WIDE.U32 R8, R2, R10, UR4 ;  /* 0x0000000402087e25 */ /* 0x000fe2000f8e000a */
[----:B------:R-:W-:Y:S01]  /*03d0*/  LEA R13, R29, 0xffffff80, 0x7 ;  /* 0xffffff801d0d7811 */ /* 0x000fe200078e38ff */
[----:B------:R-:W-:Y:S02]  /*03e0*/  UIMAD.WIDE.U32 UR4, UR14, UR8, URZ ;  /* 0x000000080e0472a5 */ /* 0x000fe4000f8e003f */
[----:B------:R-:W-:Y:S01]  /*03f0*/  @!P2 IADD3 R6, -R6, RZ, RZ ;  /* 0x000000ff0606a210 */ /* 0x000fe20007ffe1ff */
[----:B------:R-:W-:Y:S01]  /*0400*/  IMAD R0, R2, R11, R0 ;  /* 0x0000000b02007224 */ /* 0x000fe200078e0200 */
[----:B------:R-:W-:Y:S01]  /*0410*/  @!P1 LOP3.LUT R6, RZ, R15, RZ, 0x33, !PT ;  /* 0x0000000fff069212 */ /* 0x000fe200078e33ff */
[----:B------:R-:W1:Y:S01]  /*0420*/  LDC.64 R10, c[0x0][0x278] ;  /* 0x00009e00ff0a7b82 */ /* 0x000e620000000a00 */
[----:B------:R-:W-:Y:S01]  /*0430*/  SHF.R.S32.HI R15, RZ, 0x1f, R13 ;  /* 0x0000001fff0f7819 */ /* 0x000fe2000001140d */
[----:B------:R-:W-:Y:S01]  /*0440*/  UIMAD UR6, UR14, UR9, UR6 ;  /* 0x000000090e0672a4 */ /* 0x000fe2000f8e0206 */
[----:B------:R-:W-:-:S02]  /*0450*/  IADD3 R20, P0, R13, R8, RZ ;  /* 0x000000080d147210 */ /* 0x000fc40007f1e0ff */
[----:B------:R-:W-:Y:S01]  /*0460*/  ULDC.64 UR8, c[0x0][0x260] ;  /* 0x0000980000087ab9 */ /* 0x000fe20000000a00 */
[----:B------:R-:W-:Y:S01]  /*0470*/  UIADD3 UR5, UR5, UR6, URZ ;  /* 0x0000000605057290 */ /* 0x000fe2000fffe03f */
[----:B------:R-:W-:Y:S01]  /*0480*/  IADD3.X R12, R15, R9, R0, P0, !PT ;  /* 0x000000090f0c7210 */ /* 0x000fe200007fe400 */
[----:B------:R-:W-:Y:S01]  /*0490*/  UIMAD.WIDE.U32 UR6, UR14, UR8, URZ ;  /* 0x000000080e0672a5 */ /* 0x000fe2000f8e003f */
[----:B------:R-:W-:Y:S01]  /*04a0*/  ISETP.NE.U32.AND P0, PT, RZ, UR10, PT ;  /* 0x0000000aff007c0c */ /* 0x000fe2000bf05070 */
[----:B------:R-:W-:-:S03]  /*04b0*/  UIMAD UR8, UR15, UR8, URZ ;  /* 0x000000080f0872a4 */ /* 0x000fc6000f8e023f */
[----:B------:R-:W-:Y:S01]  /*04c0*/  ISETP.NE.AND.EX P0, PT, RZ, UR11, PT, P0 ;  /* 0x0000000bff007c0c */ /* 0x000fe2000bf05300 */
[----:B------:R-:W-:Y:S01]  /*04d0*/  UIMAD UR8, UR14, UR9, UR8 ;  /* 0x000000090e0872a4 */ /* 0x000fe2000f8e0208 */
[-C--:B------:R-:W-:Y:S01]  /*04e0*/  IMAD R7, R3, R18.reuse, RZ ;  /* 0x0000001203077224 */ /* 0x080fe200078e02ff */
[----:B------:R-:W-:Y:S01]  /*04f0*/  ULDC.64 UR10, c[0x0][0x328] ;  /* 0x0000ca00000a7ab9 */ /* 0x000fe20000000a00 */
[C---:B------:R-:W-:Y:S01]  /*0500*/  IMAD.WIDE.U32 R8, R2.reuse, R18, UR4 ;  /* 0x0000000402087e25 */ /* 0x040fe2000f8e0012 */
[----:B------:R-:W-:Y:S02]  /*0510*/  UIADD3 UR7, UR7, UR8, URZ ;  /* 0x0000000807077290 */ /* 0x000fe4000fffe03f */
[----:B------:R-:W-:Y:S01]  /*0520*/  UIMAD UR8, UR15, UR10, URZ ;  /* 0x0000000a0f0872a4 */ /* 0x000fe2000f8e023f */
[----:B------:R-:W-:Y:S01]  /*0530*/  IMAD R19, R2, R19, R7 ;  /* 0x0000001302137224 */ /* 0x000fe200078e0207 */
[----:B------:R-:W-:Y:S01]  /*0540*/  IADD3 R16, P1, R13, R8, RZ ;  /* 0x000000080d107210 */ /* 0x000fe20007f3e0ff */
[----:B------:R-:W-:Y:S01]  /*0550*/  UIMAD.WIDE.U32 UR4, UR14, UR10, URZ ;  /* 0x0000000a0e0472a5 */ /* 0x000fe2000f8e003f */
[----:B------:R-:W-:Y:S01]  /*0560*/  SHF.R.S32.HI R7, RZ, 0x1f, R6 ;  /* 0x0000001fff077819 */ /* 0x000fe20000011406 */
[----:B------:R-:W-:Y:S01]  /*0570*/  UIMAD UR8, UR14, UR11, UR8 ;  /* 0x0000000b0e0872a4 */ /* 0x000fe2000f8e0208 */
[----:B------:R-:W-:Y:S01]  /*0580*/  IADD3.X R19, R15, R9, R19, P1, !PT ;  /* 0x000000090f137210 */ /* 0x000fe20000ffe413 */
[----:B------:R-:W3:Y:S01]  /*0590*/  @P0 LDC R21, c[0x0][0x214] ;  /* 0x00008500ff150b82 */ /* 0x000ee20000000800 */
[----:B----4-:R-:W-:Y:S01]  /*05a0*/  ISETP.NE.U32.AND P1, PT, R24, RZ, PT ;  /* 0x000000ff1800720c */ /* 0x010fe20003f25070 */
[----:B------:R-:W-:Y:S01]  /*05b0*/  UIADD3 UR5, UR5, UR8, URZ ;  /* 0x0000000805057290 */ /* 0x000fe2000fffe03f */
[----:B-1----:R-:W-:Y:S01]  /*05c0*/  IMAD R0, R7, R10, RZ ;  /* 0x0000000a07007224 */ /* 0x002fe200078e02ff */
[----:B------:R-:W-:-:S02]  /*05d0*/  ISETP.NE.U32.AND P2, PT, R26, RZ, PT ;  /* 0x000000ff1a00720c */ /* 0x000fc40003f45070 */
[----:B------:R-:W-:Y:S01]  /*05e0*/  ISETP.NE.AND.EX P1, PT, R25, RZ, PT, P1 ;  /* 0x000000ff1900720c */ /* 0x000fe20003f25310 */
[----:B------:R-:W-:Y:S01]  /*05f0*/  IMAD R17, R6, R11, R0 ;  /* 0x0000000b06117224 */ /* 0x000fe200078e0200 */
[----:B------:R-:W-:Y:S01]  /*0600*/  ISETP.NE.AND.EX P2, PT, R27, RZ, PT, P2 ;  /* 0x000000ff1b00720c */ /* 0x000fe20003f45320 */
[-C--:B------:R-:W-:Y:S01]  /*0610*/  IMAD R0, R3, R22.reuse, RZ ;  /* 0x0000001603007224 */ /* 0x080fe200078e02ff */
[----:B------:R-:W1:Y:S01]  /*0620*/  @P0 LDC R31, c[0x0][0x21c] ;  /* 0x00008700ff1f0b82 */ /* 0x000e620000000800 */
[----:B------:R-:W-:Y:S01]  /*0630*/  IMAD.WIDE.U32 R8, R2, R22, UR4 ;  /* 0x0000000402087e25 */ /* 0x000fe2000f8e0016 */
[----:B------:R-:W-:Y:S02]  /*0640*/  CS2R R62, SRZ ;  /* 0x00000000003e7805 */ /* 0x000fe4000001ff00 */
[----:B------:R-:W-:Y:S01]  /*0650*/  CS2R R60, SRZ ;  /* 0x00000000003c7805 */ /* 0x000fe2000001ff00 */
[----:B------:R-:W-:Y:S01]  /*0660*/  ULDC.64 UR4, c[0x0][0x230] ;  /* 0x00008c0000047ab9 */ /* 0x000fe20000000a00 */
[----:B------:R-:W-:Y:S01]  /*0670*/  IMAD.WIDE.U32 R10, R6, R10, UR6 ;  /* 0x00000006060a7e25 */ /* 0x000fe2000f8e000a */
[C---:B------:R-:W-:Y:S01]  /*0680*/  IADD3 R8, P3, R13.reuse, R8, RZ ;  /* 0x000000080d087210 */ /* 0x040fe20007f7e0ff */
[----:B------:R-:W-:Y:S01]  /*0690*/  ULDC.64 UR6, c[0x0][0x248] ;  /* 0x0000920000067ab9 */ /* 0x000fe20000000a00 */
[----:B------:R-:W4:Y:S01]  /*06a0*/  @P0 LDC.64 R64, c[0x0][0x310] ;  /* 0x0000c400ff400b82 */ /* 0x000f220000000a00 */
[----:B------:R-:W-:Y:S01]  /*06b0*/  IMAD R0, R2, R23, R0 ;  /* 0x0000001702007224 */ /* 0x000fe200078e0200 */
[----:B------:R-:W-:Y:S01]  /*06c0*/  IADD3 R13, P4, R13, R10, RZ ;  /* 0x0000000a0d0d7210 */ /* 0x000fe20007f9e0ff */
[----:B------:R-:W-:-:S03]  /*06d0*/  IMAD.IADD R18, R11, 0x1, R17 ;  /* 0x000000010b127824 */ /* 0x000fc600078e0211 */
[C---:B------:R-:W-:Y:S02]  /*06e0*/  IADD3.X R10, R15.reuse, R9, R0, P3, !PT ;  /* 0x000000090f0a7210 */ /* 0x040fe40001ffe400 */
[C---:B------:R-:W-:Y:S02]  /*06f0*/  @P1 LEA R62, P3, R2.reuse, R24, 0x2 ;  /* 0x00000018023e1211 */ /* 0x040fe400078610ff */
[----:B------:R-:W-:Y:S02]  /*0700*/  IADD3.X R18, R15, R18, RZ, P4, !PT ;  /* 0x000000120f127210 */ /* 0x000fe400027fe4ff */
[C---:B------:R-:W-:Y:S02]  /*0710*/  @P2 LEA R60, P4, R2.reuse, R26, 0x2 ;  /* 0x0000001a023c2211 */ /* 0x040fe400078810ff */
[----:B------:R-:W-:Y:S02]  /*0720*/  @P1 LEA.HI.X R63, R2, R25, R3, 0x2, P3 ;  /* 0x00000019023f1211 */ /* 0x000fe400018f1403 */
[----:B------:R-:W-:Y:S01]  /*0730*/  ISETP.GE.AND P1, PT, R29, 0x1, PT ;  /* 0x000000011d00780c */ /* 0x000fe20003f26270 */
[----:B---3--:R-:W-:Y:S01]  /*0740*/  @P0 IMAD R0, R21, UR14, R2 ;  /* 0x0000000e15000c24 */ /* 0x008fe2000f8e0202 */
[----:B------:R-:W-:-:S02]  /*0750*/  LEA R11, P5, R20, R32, 0x1 ;  /* 0x00000020140b7211 */ /* 0x000fc400078a08ff */
[----:B------:R-:W-:Y:S02]  /*0760*/  @P2 LEA.HI.X R61, R2, R27, R3, 0x2, P4 ;  /* 0x0000001b023d2211 */ /* 0x000fe400020f1403 */
[----:B0-----:R-:W-:Y:S01]  /*0770*/  LEA R17, P4, R13, R38, 0x1 ;  /* 0x000000260d117211 */ /* 0x001fe200078808ff */
[----:B------:R-:W-:Y:S01]  /*0780*/  @P0 IMAD R0, R0, R29, RZ ;  /* 0x0000001d00000224 */ /* 0x000fe200078e02ff */
[----:B------:R-:W-:Y:S01]  /*0790*/  LEA.HI.X R20, R20, R33, R12, 0x1, P5 ;  /* 0x0000002114147211 */ /* 0x000fe200028f0c0c */
[----:B------:R-:W-:Y:S01]  /*07a0*/  IMAD R21, R3, UR6, RZ ;  /* 0x0000000603157c24 */ /* 0x000fe2000f8e02ff */
[----:B--2---:R-:W-:Y:S02]  /*07b0*/  LEA R12, P2, R16, R34, 0x1 ;  /* 0x00000022100c7211 */ /* 0x004fe400078408ff */
[----:B------:R-:W-:Y:S01]  /*07c0*/  LEA.HI.X R18, R13, R39, R18, 0x1, P4 ;  /* 0x000000270d127211 */ /* 0x000fe200020f0c12 */
[----:B------:R-:W-:Y:S01]  /*07d0*/  IMAD R13, R3, UR4, RZ ;  /* 0x00000004030d7c24 */ /* 0x000fe2000f8e02ff */
[----:B------:R-:W-:Y:S01]  /*07e0*/  LEA R14, P3, R8, R36, 0x1 ;  /* 0x00000024080e7211 */ /* 0x000fe200078608ff */
[----:B-1----:R-:W-:Y:S01]  /*07f0*/  @P0 IMAD R9, R0, R31, RZ ;  /* 0x0000001f00090224 */ /* 0x002fe200078e02ff */
[----:B------:R-:W-:Y:S01]  /*0800*/  LEA.HI.X R0, R16, R35, R19, 0x1, P2 ;  /* 0x0000002310007211 */ /* 0x000fe200010f0c13 */
[----:B------:R-:W-:-:S02]  /*0810*/  IMAD R19, R2, UR5, R13 ;  /* 0x0000000502137c24 */ /* 0x000fc4000f8e020d */
[----:B------:R-:W-:Y:S01]  /*0820*/  IMAD R21, R2, UR7, R21 ;  /* 0x0000000702157c24 */ /* 0x000fe2000f8e0215 */
[----:B------:R-:W-:Y:S01]  /*0830*/  LEA.HI.X R15, R8, R37, R10, 0x1, P3 ;  /* 0x00000025080f7211 */ /* 0x000fe200018f0c0a */
[----:B----4-:R-:W-:Y:S01]  /*0840*/  @P0 IMAD.WIDE R64, R9, 0x8, R64 ;  /* 0x0000000809400825 */ /* 0x010fe200078e0240 */
[----:B------:R-:W-:Y:S02]  /*0850*/  CS2R R8, SRZ ;  /* 0x0000000000087805 */ /* 0x000fe4000001ff00 */
[----:B------:R-:W-:Y:S01]  /*0860*/  @!P0 CS2R R64, SRZ ;  /* 0x0000000000408805 */ /* 0x000fe2000001ff00 */
[----:B------:R-:W-:Y:S06]  /*0870*/  @!P1 BRA `(.L_x_10082) ;  /* 0x0000002800409947 */ /* 0x000fec0003800000 */
[----:B------:R-:W0:Y:S01]  /*0880*/  S2R R58, SR_TID.X ;  /* 0x00000000003a7919 */ /* 0x000e220000002100 */
[----:B------:R-:W1:Y:S01]  /*0890*/  LDC.64 R22, c[0x0][0x368] ;  /* 0x0000da00ff167b82 */ /* 0x000e620000000a00 */
[----:B------:R-:W-:Y:S01]  /*08a0*/  HFMA2.MMA R59, -RZ, RZ, 0, 0 ;  /* 0x00000000ff3b7435 */ /* 0x000fe200000001ff */
[----:B------:R-:W-:Y:S01]  /*08b0*/  ULDC.64 UR8, c[0x0][0x370] ;  /* 0x0000dc0000087ab9 */ /* 0x000fe20000000a00 */
[----:B------:R-:W2:Y:S01]  /*08c0*/  S2R R16, SR_LANEID ;  /* 0x0000000000107919 */ /* 0x000ea20000000000 */
[C---:B------:R-:W-:Y:S01]  /*08d0*/  IMAD.WIDE.U32 R56, R2.reuse, UR4, RZ ;  /* 0x0000000402387c25 */ /* 0x040fe2000f8e00ff */
[----:B------:R-:W-:Y:S01]  /*08e0*/  UMOV UR4, 0x400 ;  /* 0x0000040000047882 */ /* 0x000fe20000000000 */
[----:B------:R-:W-:Y:S02]  /*08f0*/  MOV R10, R11 ;  /* 0x0000000b000a7202 */ /* 0x000fe40000000f00 */
[----:B------:R-:W3:Y:S01]  /*0900*/  S2UR UR5, SR_CgaCtaId ;  /* 0x00000000000579c3 */ /* 0x000ee20000008800 */
[----:B------:R-:W-:Y:S01]  /*0910*/  IMAD.WIDE.U32 R54, R2, UR6, RZ ;  /* 0x0000000602367c25 */ /* 0x000fe2000f8e00ff */
[----:B------:R-:W-:-:S03]  /*0920*/  ULDC UR6, c[0x0][0x224] ;  /* 0x0000890000067ab9 */ /* 0x000fc60000000800 */
[----:B------:R-:W-:Y:S01]  /*0930*/  IMAD.MOV.U32 R11, RZ, RZ, R20 ;  /* 0x000000ffff0b7224 */ /* 0x000fe200078e0014 */
[----:B------:R-:W-:Y:S01]  /*0940*/  IADD3 R21, R55, R21, RZ ;  /* 0x0000001537157210 */ /* 0x000fe20007ffe0ff */
[----:B------:R-:W-:Y:S02]  /*0950*/  IMAD.IADD R19, R57, 0x1, R19 ;  /* 0x0000000139137824 */ /* 0x000fe400078e0213 */
[----:B------:R-:W-:Y:S02]  /*0960*/  IMAD.U32 R20, RZ, RZ, UR6 ;  /* 0x00000006ff147e24 */ /* 0x000fe4000f8e00ff */
[----:B-1----:R-:W-:-:S04]  /*0970*/  IMAD R8, R22, UR15, RZ ;  /* 0x0000000f16087c24 */ /* 0x002fc8000f8e02ff */
[----:B------:R-:W-:Y:S02]  /*0980*/  IMAD R13, R23, UR14, R8 ;  /* 0x0000000e170d7c24 */ /* 0x000fe4000f8e0208 */
[----:B------:R-:W-:Y:S01]  /*0990*/  IMAD R23, R7, UR8, RZ ;  /* 0x0000000807177c24 */ /* 0x000fe2000f8e02ff */
[----:B0-----:R-:W-:Y:S01]  /*09a0*/  SHF.L.U32 R24, R58, 0x2, RZ ;  /* 0x000000023a187819 */ /* 0x001fe200000006ff */
[----:B------:R-:W-:Y:S01]  /*09b0*/  IMAD.WIDE.U32 R8, R22, UR14, R58 ;  /* 0x0000000e16087c25 */ /* 0x000fe2000f8e003a */
[----:B---3--:R-:W-:Y:S01]  /*09c0*/  ULEA UR4, UR5, UR4, 0x18 ;  /* 0x0000000405047291 */ /* 0x008fe2000f8ec03f */
[----:B------:R-:W-:Y:S02]  /*09d0*/  LOP3.LUT R22, R58, 0x1f, RZ, 0xc0, !PT ;  /* 0x0000001f3a167812 */ /* 0x000fe400078ec0ff */
[----:B------:R-:W-:Y:S01]  /*09e0*/  IMAD.IADD R9, R9, 0x1, R13 ;  /* 0x0000000109097824 */ /* 0x000fe200078e020d */
[----:B------:R-:W-:Y:S01]  /*09f0*/  LOP3.LUT R53, R24, 0xffffff80, RZ, 0xc0, !PT ;  /* 0xffffff8018357812 */ /* 0x000fe200078ec0ff */
[C---:B------:R-:W-:Y:S01]  /*0a00*/  IMAD R23, R6.reuse, UR9, R23 ;  /* 0x0000000906177c24 */ /* 0x040fe2000f8e0217 */
[----:B------:R-:W-:Y:S01]  /*0a10*/  MOV R13, R0 ;  /* 0x00000000000d7202 */ /* 0x000fe20000000f00 */
[----:B------:R-:W-:Y:S01]  /*0a20*/  IMAD.WIDE.U32 R8, R6, UR8, R8 ;  /* 0x0000000806087c25 */ /* 0x000fe2000f8e0008 */
[----:B------:R-:W-:Y:S01]  /*0a30*/  ULDC.64 UR8, c[0x0][0x3d0] ;  /* 0x0000f40000087ab9 */ /* 0x000fe20000000a00 */
[----:B------:R-:W-:-:S03]  /*0a40*/  LOP3.LUT R52, R53, 0x1f, R58, 0xf8, !PT ;  /* 0x0000001f35347812 */ /* 0x000fc600078ef83a */
[----:B------:R-:W-:Y:S02]  /*0a50*/  IADD3 R37, R9, R23, RZ ;  /* 0x0000001709257210 */ /* 0x000fe40007ffe0ff */
[C---:B------:R-:W-:Y:S02]  /*0a60*/  LEA R27, P0, R8.reuse, UR8, 0x2 ;  /* 0x00000008081b7c11 */ /* 0x040fe4000f8010ff */
[----:B------:R-:W-:Y:S01]  /*0a70*/  MOV R23, UR4 ;  /* 0x0000000400177c02 */ /* 0x000fe20008000f00 */
[----:B------:R-:W-:Y:S01]  /*0a80*/  UMOV UR4, URZ ;  /* 0x0000003f00047c82 */ /* 0x000fe20008000000 */
[----:B------:R-:W-:Y:S02]  /*0a90*/  LEA.HI.X R37, R8, UR9, R37, 0x2, P0 ;  /* 0x0000000908257c11 */ /* 0x000fe400080f1425 */
[----:B------:R-:W-:Y:S02]  /*0aa0*/  CS2R R8, SRZ ;  /* 0x0000000000087805 */ /* 0x000fe4000001ff00 */
[----:B------:R-:W-:-:S02]  /*0ab0*/  IADD3 R25, P0, R27, -0x180, RZ ;  /* 0xfffffe801b197810 */ /* 0x000fc40007f1e0ff */
[C---:B------:R-:W-:Y:S02]  /*0ac0*/  IADD3 R26, P1, R27.reuse, -0x100, RZ ;  /* 0xffffff001b1a7810 */ /* 0x040fe40007f3e0ff */
[----:B------:R-:W-:Y:S02]  /*0ad0*/  IADD3 R27, P2, R27, -0x80, RZ ;  /* 0xffffff801b1b7810 */ /* 0x000fe40007f5e0ff */
[C---:B------:R-:W-:Y:S02]  /*0ae0*/  IADD3.X R31, R37.reuse, -0x1, RZ, P0, !PT ;  /* 0xffffffff251f7810 */ /* 0x040fe400007fe4ff */
[----:B------:R-:W-:Y:S02]  /*0af0*/  IADD3.X R36, R37, -0x1, RZ, P1, !PT ;  /* 0xffffffff25247810 */ /* 0x000fe40000ffe4ff */
[----:B------:R-:W-:Y:S02]  /*0b00*/  IADD3 R24, R24, R23, RZ ;  /* 0x0000001718187210 */ /* 0x000fe40007ffe0ff */
[----:B------:R-:W-:-:S02]  /*0b10*/  SHF.R.S32.HI R53, RZ, 0x1f, R52 ;  /* 0x0000001fff357819 */ /* 0x000fc40000011434 */
[C---:B------:R-:W-:Y:S02]  /*0b20*/  LOP3.LUT R28, R52.reuse, 0x20, RZ, 0xfc, !PT ;  /* 0x00000020341c7812 */ /* 0x040fe400078efcff */
[C---:B------:R-:W-:Y:S02]  /*0b30*/  LOP3.LUT R29, R52.reuse, 0x40, RZ, 0xfc, !PT ;  /* 0x00000040341d7812 */ /* 0x040fe400078efcff */
[----:B------:R-:W-:Y:S02]  /*0b40*/  LOP3.LUT R30, R52, 0x60, RZ, 0xfc, !PT ;  /* 0x00000060341e7812 */ /* 0x000fe400078efcff */
[----:B--2---:R-:W-:-:S07]  /*0b50*/  IADD3.X R37, R37, -0x1, RZ, P2, !PT ;  /* 0xffffffff25257810 */ /* 0x004fce00017fe4ff */
.L_x_10101:
[----:B------:R-:W-:Y:S01]  /*0b60*/  BAR.SYNC.DEFER_BLOCKING 0x0 ;  /* 0x0000000000007b1d */ /* 0x000fe20000010000 */
[----:B------:R-:W-:Y:S02]  /*0b70*/  LEA R38, R20, 0xffffff80, 0x7 ;  /* 0xffffff8014267811 */ /* 0x000fe400078e38ff */
[C---:B------:R-:W-:Y:S02]  /*0b80*/  SHF.L.U32 R39, R52.reuse, 0x1, RZ ;  /* 0x0000000134277819 */ /* 0x040fe400000006ff */
[----:B------:R-:W-:Y:S01]  /*0b90*/  SHF.L.U64.HI R40, R52, 0x1, R53 ;  /* 0x0000000134287819 */ /* 0x000fe20000010235 */
[----:B------:R-:W-:Y:S01]  /*0ba0*/  ULDC UR7, c[0x0][0x218] ;  /* 0x0000860000077ab9 */ /* 0x000fe20000000800 */
[----:B0-----:R-:W-:Y:S01]  /*0bb0*/  IADD3 R32, P4, R10, R39, RZ ;  /* 0x000000270a207210 */ /* 0x001fe20007f9e0ff */
[----:B------:R-:W-:Y:S01]  /*0bc0*/  ULDC UR5, c[0x0][0x21c] ;  /* 0x0000870000057ab9 */ /* 0x000fe20000000800 */
        /* <DEDUP_REMOVED lines=11> */
[----:B--2---:R-:W2:Y:S04]  /*0c80*/  @!P0 LDG.E.U16 R43, desc[UR12][R32.64] ;  /* 0x0000000c202b8981 */ /* 0x004ea8000c1e1500 */
[----:B------:R-:W3:Y:S04]  /*0c90*/  @!P1 LDG.E.U16 R45, desc[UR12][R32.64+0x40] ;  /* 0x0000400c202d9981 */ /* 0x000ee8000c1e1500 */
[----:B------:R-:W4:Y:S04]  /*0ca0*/  @!P2 LDG.E.U16 R47, desc[UR12][R32.64+0x80] ;  /* 0x0000800c202fa981 */ /* 0x000f28000c1e1500 */
[----:B------:R0:W4:Y:S01]  /*0cb0*/  @!P3 LDG.E.U16 R49, desc[UR12][R32.64+0xc0] ;  /* 0x0000c00c2031b981 */ /* 0x000122000c1e1500 */
        /* <DEDUP_REMOVED lines=11> */
[----:B0-----:R-:W-:Y:S01]  /*0d70*/  PRMT R33, RZ, 0x7610, R33 ;  /* 0x00007610ff217816 */ /* 0x001fe20000000021 */
[----:B--2---:R-:W-:Y:S04]  /*0d80*/  STS.U16 [R92], R43 ;  /* 0x0000002b5c007388 */ /* 0x004fe80000000400 */
[----:B---3--:R0:W-:Y:S04]  /*0d90*/  STS.U16 [R92+0x40], R45 ;  /* 0x0000402d5c007388 */ /* 0x0081e80000000400 */
[----:B-1--4-:R1:W-:Y:S04]  /*0da0*/  STS.U16 [R92+0x80], R47 ;  /* 0x0000802f5c007388 */ /* 0x0123e80000000400 */
[----:B------:R2:W-:Y:S01]  /*0db0*/  STS.U16 [R92+0xc0], R49 ;  /* 0x0000c0315c007388 */ /* 0x0005e20000000400 */
[----:B------:R-:W-:-:S03]  /*0dc0*/  NOP ;  /* 0x0000000000007918 */ /* 0x000fc60000000000 */
[----:B------:R-:W3:Y:S01]  /*0dd0*/  LDS.64 R50, [R93] ;  /* 0x000000005d327984 */ /* 0x000ee20000000a00 */
[----:B------:R-:W-:Y:S06]  /*0de0*/  BAR.SYNC.DEFER_BLOCKING 0x0 ;  /* 0x0000000000007b1d */ /* 0x000fec0000010000 */
[----:B------:R-:W4:Y:S04]  /*0df0*/  @!P0 LDG.E.U16 R67, desc[UR12][R34.64] ;  /* 0x0000000c22438981 */ /* 0x000f28000c1e1500 */
[----:B------:R-:W3:Y:S04]  /*0e00*/  @!P1 LDG.E.U16 R69, desc[UR12][R34.64+0x40] ;  /* 0x0000400c22459981 */ /* 0x000ee8000c1e1500 */
[----:B------:R-:W3:Y:S04]  /*0e10*/  @!P2 LDG.E.U16 R71, desc[UR12][R34.64+0x80] ;  /* 0x0000800c2247a981 */ /* 0x000ee8000c1e1500 */
[----:B------:R-:W3:Y:S01]  /*0e20*/  @!P3 LDG.E.U16 R33, desc[UR12][R34.64+0xc0] ;  /* 0x0000c00c2221b981 */ /* 0x000ee2000c1e1500 */
[----:B------:R-:W-:-:S02]  /*0e30*/  IADD3 R44, P0, R14, R39, RZ ;  /* 0x000000270e2c7210 */ /* 0x000fc40007f1e0ff */
[-C--:B------:R-:W-:Y:S02]  /*0e40*/  ISETP.GE.AND P1, PT, R28, R41.reuse, PT ;  /* 0x000000291c00720c */ /* 0x080fe40003f26270 */
[----:B0-----:R-:W-:Y:S02]  /*0e50*/  IADD3.X R45, R15, R40, RZ, P0, !PT ;  /* 0x000000280f2d7210 */ /* 0x001fe400007fe4ff */
[-C--:B------:R-:W-:Y:S02]  /*0e60*/  ISETP.GE.AND P0, PT, R52, R41.reuse, PT ;  /* 0x000000293400720c */ /* 0x080fe40003f06270 */
[-C--:B------:R-:W-:Y:S02]  /*0e70*/  ISETP.GE.AND P2, PT, R29, R41.reuse, PT ;  /* 0x000000291d00720c */ /* 0x080fe40003f46270 */
[----:B------:R-:W-:Y:S02]  /*0e80*/  ISETP.GE.AND P3, PT, R30, R41, PT ;  /* 0x000000291e00720c */ /* 0x000fe40003f66270 */
[----:B------:R-:W-:-:S02]  /*0e90*/  PRMT R43, RZ, 0x7610, R43 ;  /* 0x00007610ff2b7816 */ /* 0x000fc4000000002b */
[----:B-1----:R-:W-:Y:S02]  /*0ea0*/  PRMT R47, RZ, 0x7610, R47 ;  /* 0x00007610ff2f7816 */ /* 0x002fe4000000002f */
[----:B--2---:R-:W-:Y:S02]  /*0eb0*/  PRMT R49, RZ, 0x7610, R49 ;  /* 0x00007610ff317816 */ /* 0x004fe40000000031 */
[----:B------:R-:W-:Y:S01]  /*0ec0*/  PRMT R73, RZ, 0x7610, R73 ;  /* 0x00007610ff497816 */ /* 0x000fe20000000049 */
        /* <DEDUP_REMOVED lines=10> */
[----:B------:R0:W4:Y:S01]  /*0f70*/  @!P3 LDG.E.U16 R73, desc[UR12][R44.64+0xc0] ;  /* 0x0000c00c2c49b981 */ /* 0x000122000c1e1500 */
[--C-:B------:R-:W-:Y:S01]  /*0f80*/  HADD2.F32 R34, -RZ, R50.reuse.H0_H0 ;  /* 0x20000032ff227230 */ /* 0x100fe20000004100 */
[----:B------:R-:W-:Y:S01]  /*0f90*/  ISETP.LT.AND P0, PT, RZ, UR5, PT ;  /* 0x00000005ff007c0c */ /* 0x000fe2000bf01270 */
[----:B------:R-:W-:Y:S01]  /*0fa0*/  HADD2.F32 R35, -RZ, R50.H1_H1 ;  /* 0x30000032ff237230 */ /* 0x000fe20000004100 */
[----:B------:R-:W-:-:S04]  /*0fb0*/  ULEA UR8, UR8, UR4, 0x7 ;  /* 0x0000000408087291 */ /* 0x000fc8000f8e383f */
[----:B------:R-:W-:-:S07]  /*0fc0*/  USHF.R.S32.HI UR22, URZ, 0x1f, UR8 ;  /* 0x0000001f3f167899 */ /* 0x000fce0008011408 */
[----:B------:R-:W-:Y:S01]  /*0fd0*/  @!P0 IMAD.MOV.U32 R48, RZ, RZ, RZ ;  /* 0x000000ffff308224 */ /* 0x000fe200078e00ff */
[----:B0-----:R-:W-:Y:S01]  /*0fe0*/  @!P0 MOV R45, RZ ;  /* 0x000000ff002d8202 */ /* 0x001fe20000000f00 */
[----:B--2---:R0:W-:Y:S04]  /*0ff0*/  STS.U16 [R92], R43 ;  /* 0x0000002b5c007388 */ /* 0x0041e80000000400 */
[----:B---3--:R1:W-:Y:S04]  /*1000*/  STS.U16 [R92+0x40], R47 ;  /* 0x0000402f5c007388 */ /* 0x0083e80000000400 */
[----:B----4-:R-:W-:Y:S01]  /*1010*/  STS.U16 [R92+0x80], R49 ;  /* 0x000080315c007388 */ /* 0x010fe20000000400 */
[----:B0-----:R-:W-:-:S03]  /*1020*/  @!P0 MOV R43, RZ ;  /* 0x000000ff002b8202 */ /* 0x001fc60000000f00 */
[----:B------:R-:W-:Y:S01]  /*1030*/  STS.U16 [R92+0xc0], R73 ;  /* 0x0000c0495c007388 */ /* 0x000fe20000000400 */
[----:B------:R-:W-:-:S03]  /*1040*/  NOP ;  /* 0x0000000000007918 */ /* 0x000fc60000000000 */
[----:B------:R-:W0:Y:S01]  /*1050*/  LDS.64 R66, [R93] ;  /* 0x000000005d427984 */ /* 0x000e220000000a00 */
[----:B-1----:R-:W-:Y:S01]  /*1060*/  @!P0 MOV R47, RZ ;  /* 0x000000ff002f8202 */ /* 0x002fe20000000f00 */
[--C-:B0-----:R-:W-:Y:S02]  /*1070*/  HADD2.F32 R0, -RZ, R66.reuse.H0_H0 ;  /* 0x20000042ff007230 */ /* 0x101fe40000004100 */
[----:B------:R-:W-:Y:S02]  /*1080*/  HADD2.F32 R42, -RZ, R66.H1_H1 ;  /* 0x30000042ff2a7230 */ /* 0x000fe40000004100 */
[----:B------:R-:W-:Y:S02]  /*1090*/  HADD2.F32 R44, -RZ, R67.H0_H0 ;  /* 0x20000043ff2c7230 */ /* 0x000fe40000004100 */
[C---:B------:R-:W-:Y:S01]  /*10a0*/  FFMA.FTZ R9, R0.reuse, R34, R9 ;  /* 0x0000002200097223 */ /* 0x040fe20000010009 */
[----:B------:R-:W-:Y:S02]  /*10b0*/  HADD2.F32 R34, -RZ, R51.H0_H0 ;  /* 0x20000033ff227230 */ /* 0x000fe40000004100 */
[----:B-----5:R-:W-:Y:S01]  /*10c0*/  FMUL.FTZ R49, R0, R5 ;  /* 0x0000000500317220 */ /* 0x020fe20000410000 */
[----:B------:R-:W-:-:S02]  /*10d0*/  HADD2.F32 R46, -RZ, R67.H1_H1 ;  /* 0x30000043ff2e7230 */ /* 0x000fc40000004100 */
[C---:B------:R-:W-:Y:S01]  /*10e0*/  FFMA.FTZ R9, R42.reuse, R35, R9 ;  /* 0x000000232a097223 */ /* 0x040fe20000010009 */
[----:B------:R-:W-:Y:S02]  /*10f0*/  HADD2.F32 R35, -RZ, R51.H1_H1 ;  /* 0x30000033ff237230 */ /* 0x000fe40000004100 */
[-C--:B------:R-:W-:Y:S01]  /*1100*/  FMUL.FTZ R82, R42, R5.reuse ;  /* 0x000000052a527220 */ /* 0x080fe20000410000 */
[CC--:B------:R-:W-:Y:S01]  /*1110*/  FMUL.FTZ R83, R44.reuse, R5.reuse ;  /* 0x000000052c537220 */ /* 0x0c0fe20000410000 */
[----:B------:R-:W-:Y:S01]  /*1120*/  FFMA.FTZ R9, R44, R34, R9 ;  /* 0x000000222c097223 */ /* 0x000fe20000010009 */
[----:B------:R-:W-:-:S03]  /*1130*/  FMUL.FTZ R84, R46, R5 ;  /* 0x000000052e547220 */ /* 0x000fc60000410000 */
[----:B------:R-:W-:Y:S01]  /*1140*/  FFMA.FTZ R9, R46, R35, R9 ;  /* 0x000000232e097223 */ /* 0x000fe20000010009 */
[----:B------:R-:W-:Y:S06]  /*1150*/  BAR.SYNC.DEFER_BLOCKING 0x0 ;  /* 0x0000000000007b1d */ /* 0x000fec0000010000 */
[----:B------:R-:W-:Y:S05]  /*1160*/  @!P0 BRA `(.L_x_10083) ;  /* 0x0000001800088947 */ /* 0x000fea0003800000 */
[----:B------:R-:W0:Y:S01]  /*1170*/  LDC.64 R66, c[0x0][0x368] ;  /* 0x0000da00ff427b82 */ /* 0x000e220000000a00 */
[----:B------:R-:W-:Y:S01]  /*1180*/  HFMA2.MMA R35, -RZ, RZ, 0, 0 ;  /* 0x00000000ff237435 */ /* 0x000fe200000001ff */
[----:B------:R-:W-:Y:S01]  /*1190*/  IMAD.MOV.U32 R34, RZ, RZ, R58 ;  /* 0x000000ffff227224 */ /* 0x000fe200078e003a */
[----:B------:R-:W-:Y:S01]  /*11a0*/  ULDC.64 UR6, c[0x0][0x370] ;  /* 0x0000dc0000067ab9 */ /* 0x000fe20000000a00 */
[----:B------:R-:W-:Y:S01]  /*11b0*/  SHF.R.S32.HI R43, RZ, 0x1f, R38 ;  /* 0x0000001fff2b7819 */ /* 0x000fe20000011426 */
[----:B------:R-:W-:Y:S01]  /*11c0*/  IMAD R45, R7, UR6, RZ ;  /* 0x00000006072d7c24 */ /* 0x000fe2000f8e02ff */
[----:B------:R-:W-:Y:S01]  /*11d0*/  USHF.L.U32 UR9, UR8, 0x2, URZ ;  /* 0x0000000208097899 */ /* 0x000fe2000800063f */
[--C-:B------:R-:W-:Y:S01]  /*11e0*/  HADD2.F32 R89, -RZ, R33.reuse.H0_H0 ;  /* 0x20000021ff597230 */ /* 0x100fe20000004100 */
[----:B------:R-:W1:Y:S01]  /*11f0*/  LDC R87, c[0x0][0x224] ;  /* 0x00008900ff577b82 */ /* 0x000e620000000800 */
[----:B------:R-:W-:Y:S01]  /*1200*/  IMAD R45, R6, UR7, R45 ;  /* 0x00000007062d7c24 */ /* 0x000fe2000f8e022d */
[----:B------:R-:W-:Y:S01]  /*1210*/  USHF.L.U64.HI UR10, UR8, 0x2, UR22 ;  /* 0x00000002080a7899 */ /* 0x000fe20008010216 */
[----:B------:R-:W-:Y:S01]  /*1220*/  HADD2.F32 R33, -RZ, R33.H1_H1 ;  /* 0x30000021ff217230 */ /* 0x000fe20000004100 */
[----:B------:R-:W-:Y:S01]  /*1230*/  HFMA2.MMA R47, -RZ, RZ, 0, 0 ;  /* 0x00000000ff2f7435 */ /* 0x000fe200000001ff */
[----:B------:R-:W-:Y:S01]  /*1240*/  HADD2.F32 R75, -RZ, R32.H0_H0 ;  /* 0x20000020ff4b7230 */ /* 0x000fe20000004100 */
[----:B------:R-:W-:Y:S01]  /*1250*/  IADD3 R76, P2, R26, UR9, RZ ;  /* 0x000000091a4c7c10 */ /* 0x000fe2000ff5e0ff */
[----:B------:R-:W-:Y:S01]  /*1260*/  IMAD.MOV.U32 R85, RZ, RZ, RZ ;  /* 0x000000ffff557224 */ /* 0x000fe200078e00ff */
[----:B------:R-:W2:Y:S01]  /*1270*/  LDC.64 R68, c[0x0][0x380] ;  /* 0x0000e000ff447b82 */ /* 0x000ea20000000a00 */
[----:B------:R-:W-:Y:S01]  /*1280*/  IADD3 R78, P3, R27, UR9, RZ ;  /* 0x000000091b4e7c10 */ /* 0x000fe2000ff7e0ff */
[--C-:B------:R-:W-:Y:S01]  /*1290*/  FADD.FTZ R89, R89, R4.reuse ;  /* 0x0000000459597221 */ /* 0x100fe20000010000 */
[----:B------:R-:W-:Y:S01]  /*12a0*/  ISETP.GE.AND P1, PT, R52, R41, PT ;  /* 0x000000293400720c */ /* 0x000fe20003f26270 */
[--C-:B------:R-:W-:Y:S01]  /*12b0*/  FADD.FTZ R90, R33, R4.reuse ;  /* 0x00000004215a7221 */ /* 0x100fe20000010000 */
[----:B------:R-:W-:Y:S01]  /*12c0*/  FADD.FTZ R86, R75, R4 ;  /* 0x000000044b567221 */ /* 0x000fe20000010000 */
[----:B------:R-:W-:Y:S01]  /*12d0*/  IADD3.X R77, R36, UR10, RZ, P2, !PT ;  /* 0x0000000a244d7c10 */ /* 0x000fe200097fe4ff */
[----:B------:R-:W-:Y:S01]  /*12e0*/  UMOV UR5, URZ ;  /* 0x0000003f00057c82 */ /* 0x000fe20008000000 */
[C---:B0-----:R-:W-:Y:S01]  /*12f0*/  IMAD R48, R66.reuse, UR15, RZ ;  /* 0x0000000f42307c24 */ /* 0x041fe2000f8e02ff */
[----:B------:R-:W0:Y:S01]  /*1300*/  LDC.64 R70, c[0x0][0x2d0] ;  /* 0x0000b400ff467b82 */ /* 0x000e220000000a00 */
[----:B------:R-:W-:Y:S01]  /*1310*/  IMAD.WIDE.U32 R34, R66, UR14, R34 ;  /* 0x0000000e42227c25 */ /* 0x000fe2000f8e0022 */
[----:B------:R-:W-:Y:S01]  /*1320*/  IADD3.X R79, R37, UR10, RZ, P3, !PT ;  /* 0x0000000a254f7c10 */ /* 0x000fe20009ffe4ff */
[----:B------:R-:W-:Y:S01]  /*1330*/  ULDC UR24, c[0x0][0x224] ;  /* 0x0000890000187ab9 */ /* 0x000fe20000000800 */
[----:B------:R-:W-:Y:S01]  /*1340*/  ULDC UR25, c[0x0][0x21c] ;  /* 0x0000870000197ab9 */ /* 0x000fe20000000800 */
[----:B------:R-:W-:Y:S01]  /*1350*/  IMAD R67, R67, UR14, R48 ;  /* 0x0000000e43437c24 */ /* 0x000fe2000f8e0230 */
[----:B------:R-:W-:Y:S01]  /*1360*/  MOV R48, RZ ;  /* 0x000000ff00307202 */ /* 0x000fe20000000f00 */
[----:B------:R-:W-:Y:S01]  /*1370*/  ULDC UR7, c[0x0][0x218] ;  /* 0x0000860000077ab9 */ /* 0x000fe20000000800 */
[----:B------:R-:W3:Y:S01]  /*1380*/  LDC.64 R72, c[0x0][0x2d8] ;  /* 0x0000b600ff487b82 */ /* 0x000ee20000000a00 */
[----:B------:R-:W-:Y:S01]  /*1390*/  ULDC.64 UR20, c[0x0][0x380] ;  /* 0x0000e00000147ab9 */ /* 0x000fe20000000a00 */
[----:B------:R-:W-:Y:S01]  /*13a0*/  IADD3 R35, R35, R67, RZ ;  /* 0x0000004323237210 */ /* 0x000fe20007ffe0ff */
[----:B------:R-:W-:Y:S01]  /*13b0*/  ULDC.64 UR26, c[0x0][0x3d0] ;  /* 0x0000f400001a7ab9 */ /* 0x000fe20000000a00 */
[----:B------:R-:W-:Y:S01]  /*13c0*/  ULDC.64 UR16, c[0x0][0x238] ;  /* 0x00008e0000107ab9 */ /* 0x000fe20000000a00 */
[----:B------:R-:W-:Y:S01]  /*13d0*/  ULDC.64 UR18, c[0x0][0x270] ;  /* 0x00009c0000127ab9 */ /* 0x000fe20000000a00 */
[----:B------:R-:W-:Y:S01]  /*13e0*/  IMAD.WIDE.U32 R34, R6, UR6, R34 ;  /* 0x0000000606227c25 */ /* 0x000fe2000f8e0022 */
[----:B------:R-:W-:-:S02]  /*13f0*/  UMOV UR6, URZ ;  /* 0x0000003f00067c82 */ /* 0x000fc40008000000 */
[----:B------:R-:W-:-:S04]  /*1400*/  IADD3 R66, P0, R38, R34, RZ ;  /* 0x0000002226427210 */ /* 0x000fc80007f1e0ff */
[----:B------:R-:W-:Y:S01]  /*1410*/  IADD3.X R67, R43, R35, R45, P0, !PT ;  /* 0x000000232b437210 */ /* 0x000fe200007fe42d */
[----:B------:R-:W-:Y:S01]  /*1420*/  HADD2.F32 R35, -RZ, R32.H1_H1 ;  /* 0x30000020ff237230 */ /* 0x000fe20000004100 */
[----:B------:R-:W-:Y:S01]  /*1430*/  HFMA2.MMA R43, -RZ, RZ, 0, 0 ;  /* 0x00000000ff2b7435 */ /* 0x000fe200000001ff */
[----:B------:R-:W-:Y:S01]  /*1440*/  IADD3 R74, P0, R25, UR9, RZ ;  /* 0x00000009194a7c10 */ /* 0x000fe2000ff1e0ff */
[----:B------:R-:W-:Y:S02]  /*1450*/  IMAD.MOV.U32 R45, RZ, RZ, RZ ;  /* 0x000000ffff2d7224 */ /* 0x000fe400078e00ff */
[----:B------:R-:W-:Y:S01]  /*1460*/  FADD.FTZ R88, R35, R4 ;  /* 0x0000000423587221 */ /* 0x000fe20000010000 */
[----:B------:R-:W-:Y:S01]  /*1470*/  IADD3.X R75, R31, UR10, RZ, P0, !PT ;  /* 0x0000000a1f4b7c10 */ /* 0x000fe200087fe4ff */
[----:B-12---:R-:W-:-:S08]  /*1480*/  ULDC.64 UR10, c[0x0][0x250] ;  /* 0x00009400000a7ab9 */ /* 0x006fd00000000a00 */
.L_x_10096:
[----:B------:R-:W-:Y:S01]  /*1490*/  SHF.R.S32.HI R94, RZ, 0x1f, R85 ;  /* 0x0000001fff5e7819 */ /* 0x000fe20000011455 */
[----:B---34-:R-:W-:Y:S01]  /*14a0*/  IMAD.MOV.U32 R33, RZ, RZ, R19 ;  /* 0x000000ffff217224 */ /* 0x018fe200078e0013 */
[----:B------:R-:W-:-:S03]  /*14b0*/  MOV R32, R56 ;  /* 0x0000003800207202 */ /* 0x000fc60000000f00 */
[----:B------:R-:W-:Y:S02]  /*14c0*/  IMAD R80, R94, UR16, RZ ;  /* 0x000000105e507c24 */ /* 0x000fe4000f8e02ff */
[----:B------:R-:W-:-:S04]  /*14d0*/  IMAD.WIDE.U32 R34, R85, UR16, R32 ;  /* 0x0000001055227c25 */ /* 0x000fc8000f8e0020 */
[----:B------:R-:W-:Y:S01]  /*14e0*/  IMAD R33, R85, UR17, R80 ;  /* 0x0000001155217c24 */ /* 0x000fe2000f8e0250 */
[----:B0-----:R-:W-:Y:S01]  /*14f0*/  LEA R32, P0, R34, R70, 0x2 ;  /* 0x0000004622207211 */ /* 0x001fe200078010ff */
[----:B------:R-:W-:-:S03]  /*1500*/  IMAD R80, R94, UR18, RZ ;  /* 0x000000125e507c24 */ /* 0x000fc6000f8e02ff */
[----:B------:R-:W-:Y:S01]  /*1510*/  IADD3 R33, R35, R33, RZ ;  /* 0x0000002123217210 */ /* 0x000fe20007ffe0ff */
[----:B------:R-:W-:-:S03]  /*1520*/  IMAD R81, R85, UR19, R80 ;  /* 0x0000001355517c24 */ /* 0x000fc6000f8e0250 */
[----:B------:R-:W-:Y:S01]  /*1530*/  LEA.HI.X R33, R34, R71, R33, 0x2, P0 ;  /* 0x0000004722217211 */ /* 0x000fe200000f1421 */
[----:B------:R-:W-:-:S04]  /*1540*/  IMAD.WIDE.U32 R34, R85, UR18, R52 ;  /* 0x0000001255227c25 */ /* 0x000fc8000f8e0034 */
[----:B--2---:R0:W2:Y:S01]  /*1550*/  LDG.E R91, desc[UR12][R32.64] ;  /* 0x0000000c205b7981 */ /* 0x0040a2000c1e1900 */
[-C--:B------:R-:W-:Y:S02]  /*1560*/  ISETP.GE.AND P0, PT, R28, R41.reuse, PT ;  /* 0x000000291c00720c */ /* 0x080fe40003f06270 */
[-C--:B------:R-:W-:Y:S02]  /*1570*/  ISETP.GE.AND P2, PT, R29, R41.reuse, PT ;  /* 0x000000291d00720c */ /* 0x080fe40003f46270 */
[----:B------:R-:W-:Y:S02]  /*1580*/  ISETP.GE.AND P3, PT, R30, R41, PT ;  /* 0x000000291e00720c */ /* 0x000fe40003f66270 */
[----:B------:R-:W-:Y:S02]  /*1590*/  LEA R80, P4, R34, R17, 0x1 ;  /* 0x0000001122507211 */ /* 0x000fe400078808ff */
[----:B------:R-:W-:Y:S02]  /*15a0*/  IADD3 R35, R35, R81, RZ ;  /* 0x0000005123237210 */ /* 0x000fe40007ffe0ff */
[----:B------:R-:W-:-:S02]  /*15b0*/  PRMT R97, RZ, 0x7610, R97 ;  /* 0x00007610ff617816 */ /* 0x000fc40000000061 */
[----:B------:R-:W-:Y:S02]  /*15c0*/  PRMT R99, RZ, 0x7610, R99 ;  /* 0x00007610ff637816 */ /* 0x000fe40000000063 */
[----:B------:R-:W-:Y:S02]  /*15d0*/  PRMT R95, RZ, 0x7610, R95 ;  /* 0x00007610ff5f7816 */ /* 0x000fe4000000005f */
[----:B------:R-:W-:Y:S02]  /*15e0*/  PRMT R101, RZ, 0x7610, R101 ;  /* 0x00007610ff657816 */ /* 0x000fe40000000065 */
[----:B------:R-:W-:-:S05]  /*15f0*/  LEA.HI.X R81, R34, R18, R35, 0x1, P4 ;  /* 0x0000001222517211 */ /* 0x000fca00020f0c23 */
[----:B------:R-:W4:Y:S04]  /*1600*/  @!P0 LDG.E.U16 R97, desc[UR12][R80.64+0x40] ;  /* 0x0000400c50618981 */ /* 0x000f28000c1e1500 */
[----:B------:R-:W4:Y:S04]  /*1610*/  @!P2 LDG.E.U16 R99, desc[UR12][R80.64+0x80] ;  /* 0x0000800c5063a981 */ /* 0x000f28000c1e1500 */
[----:B------:R-:W4:Y:S04]  /*1620*/  @!P1 LDG.E.U16 R95, desc[UR12][R80.64] ;  /* 0x0000000c505f9981 */ /* 0x000f28000c1e1500 */
[----:B-1----:R1:W4:Y:S01]  /*1630*/  @!P3 LDG.E.U16 R101, desc[UR12][R80.64+0xc0] ;  /* 0x0000c00c5065b981 */ /* 0x002322000c1e1500 */
[----:B------:R-:W-:Y:S01]  /*1640*/  VIADD R35, R20, 0xffffffff ;  /* 0xffffffff14237836 */ /* 0x000fe20000000000 */
[----:B0-----:R-:W-:Y:S01]  /*1650*/  MOV R32, R54 ;  /* 0x0000003600207202 */ /* 0x001fe20000000f00 */
[----:B------:R-:W-:Y:S01]  /*1660*/  IMAD R92, R94, UR10, RZ ;  /* 0x0000000a5e5c7c24 */ /* 0x000fe2000f8e02ff */
[----:B------:R-:W-:-:S02]  /*1670*/  MOV R33, R21 ;  /* 0x0000001500217202 */ /* 0x000fc40000000f00 */
[----:B------:R-:W-:Y:S01]  /*1680*/  LEA.HI R34, R35, R35, RZ, 0x1 ;  /* 0x0000002323227211 */ /* 0x000fe200078f08ff */
[C---:B------:R-:W-:Y:S01]  /*1690*/  IMAD R93, R85.reuse, UR11, R92 ;  /* 0x0000000b555d7c24 */ /* 0x040fe2000f8e025c */
[----:B------:R-:W-:Y:S01]  /*16a0*/  ISETP.NE.AND P2, PT, R58, RZ, PT ;  /* 0x000000ff3a00720c */ /* 0x000fe20003f45270 */
[----:B------:R-:W-:Y:S01]  /*16b0*/  IMAD.WIDE.U32 R32, R85, UR10, R32 ;  /* 0x0000000a55207c25 */ /* 0x000fe2000f8e0020 */
[----:B-1----:R-:W-:Y:S02]  /*16c0*/  LOP3.LUT R80, R34, 0xfffffe, RZ, 0xc0, !PT ;  /* 0x00fffffe22507812 */ /* 0x002fe400078ec0ff */
[----:B------:R-:W-:Y:S01]  /*16d0*/  IADD3 R96, R58, 0x200, RZ ;  /* 0x000002003a607810 */ /* 0x000fe20007ffe0ff */
[----:B------:R-:W-:Y:S01]  /*16e0*/  IMAD.IADD R33, R33, 0x1, R93 ;  /* 0x0000000121217824 */ /* 0x000fe200078e025d */
[----:B---3--:R-:W-:Y:S01]  /*16f0*/  LEA R34, P3, R32, R72, 0x2 ;  /* 0x0000004820227211 */ /* 0x008fe200078610ff */
[----:B------:R-:W-:Y:S01]  /*1700*/  IMAD R92, R16, 0x2, R23 ;  /* 0x00000002105c7824 */ /* 0x000fe200078e0217 */
[----:B------:R-:W-:-:S02]  /*1710*/  IADD3 R80, R35, -R80, RZ ;  /* 0x8000005023507210 */ /* 0x000fc40007ffe0ff */
[----:B------:R-:W-:Y:S02]  /*1720*/  LEA.HI.X R35, R32, R73, R33, 0x2, P3 ;  /* 0x0000004920237211 */ /* 0x000fe400018f1421 */
[----:B------:R-:W-:Y:S01]  /*1730*/  ISETP.GT.AND P0, PT, R20, 0x1, PT ;  /* 0x000000011400780c */ /* 0x000fe20003f04270 */
[----:B------:R-:W-:Y:S02]  /*1740*/  @!P2 IMAD R96, R80, 0x100, R85 ;  /* 0x000001005060a824 */ /* 0x000fe400078e0255 */
[----:B------:R0:W3:Y:S01]  /*1750*/  LDG.E R106, desc[UR12][R34.64] ;  /* 0x0000000c226a7981 */ /* 0x0000e2000c1e1900 */
[-C--:B------:R-:W-:Y:S02]  /*1760*/  LEA R93, R16, R23.reuse, 0x3 ;  /* 0x00000017105d7211 */ /* 0x080fe400078e18ff */
[----:B------:R-:W-:Y:S02]  /*1770*/  LEA R96, R96, R23, 0x2 ;  /* 0x0000001760607211 */ /* 0x000fe400078e10ff */
[----:B------:R-:W-:-:S02]  /*1780*/  ISETP.EQ.AND P0, PT, R22, RZ, P0 ;  /* 0x000000ff1600720c */ /* 0x000fc40000702270 */
[----:B------:R-:W-:-:S11]  /*1790*/  ISETP.NE.AND P3, PT, R58, 0x1f, PT ;  /* 0x0000001f3a00780c */ /* 0x000fd60003f65270 */
[----:B------:R-:W1:Y:S01]  /*17a0*/  @P0 LDC R98, c[0x0][0x21c] ;  /* 0x00008700ff620b82 */ /* 0x000e620000000800 */
[----:B------:R-:W-:Y:S01]  /*17b0*/  @P0 IADD3 R32, R20, -0x2, RZ ;  /* 0xfffffffe14200810 */ /* 0x000fe20007ffe0ff */
[----:B------:R-:W-:Y:S04]  /*17c0*/  BSSY B0, `(.L_x_10084) ;  /* 0x0000037000007945 */ /* 0x000fe80003800000 */
[----:B-1----:R-:W-:Y:S02]  /*17d0*/  @P0 IMAD R33, R32, R98, R85 ;  /* 0x0000006220210224 */ /* 0x002fe400078e0255 */
[----:B------:R-:W-:Y:S02]  /*17e0*/  IMAD.MOV.U32 R98, RZ, RZ, RZ ;  /* 0x000000ffff627224 */ /* 0x000fe400078e00ff */
[----:B------:R-:W-:-:S04]  /*17f0*/  @P0 IMAD.WIDE R32, R33, 0x8, R64 ;  /* 0x0000000821200825 */ /* 0x000fc800078e0240 */
[----:B--2---:R-:W-:-:S04]  /*1800*/  FMUL.FTZ R81, R91, 1.4426950216293334961 ;  /* 0x3fb8aa3b5b517820 */ /* 0x004fc80000410000 */
[----:B------:R-:W-:-:S06]  /*1810*/  FMUL.FTZ R103, R86, R81 ;  /* 0x0000005156677220 */ /* 0x000fcc0000410000 */
[----:B------:R-:W1:Y:S01]  /*1820*/  MUFU.EX2 R103, R103 ;  /* 0x0000006700677308 */ /* 0x000e620000000800 */
[----:B----4-:R-:W-:Y:S04]  /*1830*/  STS.U16 [R92+0x40], R97 ;  /* 0x000040615c007388 */ /* 0x010fe80000000400 */
[----:B------:R-:W-:Y:S04]  /*1840*/  STS.U16 [R92+0x80], R99 ;  /* 0x000080635c007388 */ /* 0x000fe80000000400 */
[----:B------:R2:W-:Y:S04]  /*1850*/  STS.U16 [R92], R95 ;  /* 0x0000005f5c007388 */ /* 0x0005e80000000400 */
[----:B------:R-:W-:Y:S01]  /*1860*/  STS.U16 [R92+0xc0], R101 ;  /* 0x0000c0655c007388 */ /* 0x000fe20000000400 */
[----:B------:R-:W-:-:S03]  /*1870*/  NOP ;  /* 0x0000000000007918 */ /* 0x000fc60000000000 */
[----:B0-----:R-:W0:Y:S04]  /*1880*/  LDS.64 R34, [R93] ;  /* 0x000000005d227984 */ /* 0x001e280000000a00 */
[----:B-1----:R1:W-:Y:S01]  /*1890*/  STS [R96+0x548], R103 ;  /* 0x0005486760007388 */ /* 0x0023e20000000800 */
[----:B------:R-:W-:Y:S01]  /*18a0*/  BAR.SYNC.DEFER_BLOCKING 0x0 ;  /* 0x0000000000007b1d */ /* 0x000fe20000010000 */
[-C--:B------:R-:W-:Y:S01]  /*18b0*/  FMUL.FTZ R104, R88, R81.reuse ;  /* 0x0000005158687220 */ /* 0x080fe20000410000 */
[-C--:B------:R-:W-:Y:S01]  /*18c0*/  FMUL.FTZ R102, R89, R81.reuse ;  /* 0x0000005159667220 */ /* 0x080fe20000410000 */
[----:B------:R-:W-:-:S04]  /*18d0*/  FMUL.FTZ R100, R90, R81 ;  /* 0x000000515a647220 */ /* 0x000fc80000410000 */
[----:B------:R-:W4:Y:S01]  /*18e0*/  MUFU.EX2 R104, R104 ;  /* 0x0000006800687308 */ /* 0x000f220000000800 */
[----:B------:R0:W4:Y:S07]  /*18f0*/  @P3 LDS R117, [R24+0xd4c] ;  /* 0x000d4c0018753984 */ /* 0x00012e0000000800 */
[----:B------:R-:W4:Y:S01]  /*1900*/  MUFU.EX2 R102, R102 ;  /* 0x0000006600667308 */ /* 0x000f220000000800 */
[--C-:B--2---:R-:W-:Y:S02]  /*1910*/  HADD2.F32 R95, -RZ, R50.reuse.H0_H0 ;  /* 0x20000032ff5f7230 */ /* 0x104fe40000004100 */
[----:B------:R-:W-:Y:S01]  /*1920*/  HADD2.F32 R97, -RZ, R50.H1_H1 ;  /* 0x30000032ff617230 */ /* 0x000fe20000004100 */
[----:B------:R2:W5:Y:S04]  /*1930*/  @P0 LDG.E R98, desc[UR12][R32.64+0x4] ;  /* 0x0000040c20620981 */ /* 0x000568000c1e1900 */
[----:B------:R-:W4:Y:S01]  /*1940*/  MUFU.EX2 R100, R100 ;  /* 0x0000006400647308 */ /* 0x000f220000000800 */
[----:B0-----:R-:W-:-:S02]  /*1950*/  HADD2.F32 R109, -RZ, R35.H0_H0 ;  /* 0x20000023ff6d7230 */ /* 0x001fc40000004100 */
[----:B------:R-:W-:Y:S02]  /*1960*/  HADD2.F32 R101, -RZ, R35.H1_H1 ;  /* 0x30000023ff657230 */ /* 0x000fe40000004100 */
[--C-:B------:R-:W-:Y:S02]  /*1970*/  HADD2.F32 R105, -RZ, R34.reuse.H0_H0 ;  /* 0x20000022ff697230 */ /* 0x100fe40000004100 */
[C---:B---3--:R-:W-:Y:S01]  /*1980*/  FMUL.FTZ R35, R106.reuse, R109 ;  /* 0x0000006d6a237220 */ /* 0x048fe20000410000 */
[----:B------:R-:W-:Y:S02]  /*1990*/  HADD2.F32 R34, -RZ, R34.H1_H1 ;  /* 0x30000022ff227230 */ /* 0x000fe40000004100 */
[----:B------:R-:W-:Y:S01]  /*19a0*/  FMUL.FTZ R81, R106, R101 ;  /* 0x000000656a517220 */ /* 0x000fe20000410000 */
[--C-:B-1----:R-:W-:Y:S02]  /*19b0*/  HADD2.F32 R96, -RZ, R51.reuse.H0_H0 ;  /* 0x20000033ff607230 */ /* 0x102fe40000004100 */
[----:B--2---:R-:W-:Y:S01]  /*19c0*/  FMUL.FTZ R32, R86, R95 ;  /* 0x0000005f56207220 */ /* 0x004fe20000410000 */
[----:B------:R-:W-:-:S02]  /*19d0*/  HADD2.F32 R99, -RZ, R51.H1_H1 ;  /* 0x30000033ff637230 */ /* 0x000fc40000004100 */
[----:B------:R-:W-:Y:S01]  /*19e0*/  FMUL.FTZ R115, R88, R97 ;  /* 0x0000006158737220 */ /* 0x000fe20000410000 */
[----:B----4-:R-:W-:Y:S01]  /*19f0*/  FMUL.FTZ R119, R103, R104 ;  /* 0x0000006867777220 */ /* 0x010fe20000410000 */
        /* <DEDUP_REMOVED lines=10> */
[----:B------:R-:W-:Y:S06]  /*1aa0*/  @P3 BRA `(.L_x_10085) ;  /* 0x0000000000203947 */ /* 0x000fec0003800000 */
[----:B------:R-:W-:Y:S02]  /*1ab0*/  ISETP.NE.AND P0, PT, R20, R87, PT ;  /* 0x000000571400720c */ /* 0x000fe40003f05270 */
[----:B------:R-:W-:-:S11]  /*1ac0*/  MOV R117, 0x3f800000 ;  /* 0x3f80000000757802 */ /* 0x000fd60000000f00 */
[----:B------:R-:W-:-:S04]  /*1ad0*/  @P0 LEA.HI R80, R20, R20, RZ, 0x1 ;  /* 0x0000001414500211 */ /* 0x000fc800078f08ff */
[----:B------:R-:W-:-:S04]  /*1ae0*/  @P0 LOP3.LUT R81, R80, 0xfffffe, RZ, 0xc0, !PT ;  /* 0x00fffffe50510812 */ /* 0x000fc800078ec0ff */
[----:B------:R-:W-:-:S05]  /*1af0*/  @P0 IADD3 R80, -R81, R20, RZ ;  /* 0x0000001451500210 */ /* 0x000fca0007ffe1ff */
[----:B------:R-:W-:-:S05]  /*1b00*/  @P0 IMAD R80, R80, 0x100, R85 ;  /* 0x0000010050500824 */ /* 0x000fca00078e0255 */
[----:B------:R-:W-:-:S05]  /*1b10*/  @P0 LEA R80, R80, R23, 0x2 ;  /* 0x0000001750500211 */ /* 0x000fca00078e10ff */
[----:B------:R0:W1:Y:S02]  /*1b20*/  @P0 LDS R117, [R80+0x548] ;  /* 0x0005480050750984 */ /* 0x0000640000000800 */
.L_x_10085:
[----:B------:R-:W-:Y:S05]  /*1b30*/  BSYNC B0 ;  /* 0x0000000000007941 */ /* 0x000fea0003800000 */
.L_x_10084:
[----:B-1----:R-:W-:Y:S01]  /*1b40*/  FMUL.FTZ R81, R100, R117 ;  /* 0x0000007564517220 */ /* 0x002fe20000410000 */
[C---:B------:R-:W-:Y:S01]  /*1b50*/  FFMA.FTZ R108, R102.reuse, R108, R113 ;  /* 0x0000006c666c7223 */ /* 0x040fe20000010071 */
[----:B------:R-:W-:Y:S01]  /*1b60*/  FFMA.FTZ R121, R102, R112, R33 ;  /* 0x0000007066797223 */ /* 0x000fe20000010021 */
[----:B------:R-:W-:Y:S01]  /*1b70*/  FMUL.FTZ R107, R0, R107 ;  /* 0x0000006b006b7220 */ /* 0x000fe20000410000 */
[----:B------:R-:W-:Y:S01]  /*1b80*/  FMUL.FTZ R81, R102, R81 ;  /* 0x0000005166517220 */ /* 0x000fe20000410000 */
[C---:B------:R-:W-:Y:S01]  /*1b90*/  FFMA.FTZ R112, R100.reuse, R108, R111 ;  /* 0x0000006c64707223 */ /* 0x040fe2000001006f */
[----:B------:R-:W-:Y:S01]  /*1ba0*/  FMUL.FTZ R119, R100, R119 ;  /* 0x0000007764777220 */ /* 0x000fe20000410000 */
[C---:B------:R-:W-:Y:S01]  /*1bb0*/  FFMA.FTZ R121, R104.reuse, R121, R107 ;  /* 0x0000007968797223 */ /* 0x040fe2000001006b */
[----:B------:R-:W-:Y:S01]  /*1bc0*/  FMUL.FTZ R114, R104, R81 ;  /* 0x0000005168727220 */ /* 0x000fe20000410000 */
[----:B------:R-:W-:Y:S01]  /*1bd0*/  ISETP.GE.AND P0, PT, R16, 0x1, PT ;  /* 0x000000011000780c */ /* 0x000fe20003f06270 */
[----:B------:R-:W1:Y:S01]  /*1be0*/  SHFL.UP PT, R81, R112, 0x1, RZ ;  /* 0x0420000070517989 */ /* 0x000e6200000e00ff */
[C---:B------:R-:W-:Y:S01]  /*1bf0*/  ISETP.NE.AND P4, PT, R22.reuse, 0x1f, PT ;  /* 0x0000001f1600780c */ /* 0x040fe20003f85270 */
[----:B------:R-:W-:Y:S01]  /*1c00*/  BSSY B0, `(.L_x_10086) ;  /* 0x000006b000007945 */ /* 0x000fe20003800000 */
[----:B------:R-:W-:Y:S01]  /*1c10*/  ISETP.GE.U32.AND P5, PT, R22, 0x18, PT ;  /* 0x000000181600780c */ /* 0x000fe20003fa6070 */
[----:B0-----:R-:W0:Y:S04]  /*1c20*/  SHFL.UP PT, R80, R119, 0x1, RZ ;  /* 0x0420000077507989 */ /* 0x001e2800000e00ff */
[----:B------:R-:W2:Y:S04]  /*1c30*/  SHFL.DOWN PT, R108, R121, 0x1, 0x1f ;  /* 0x08201f00796c7f89 */ /* 0x000ea800000e0000 */
[----:B------:R-:W3:Y:S01]  /*1c40*/  SHFL.DOWN PT, R123, R114, 0x1, 0x1f ;  /* 0x08201f00727b7f89 */ /* 0x000ee200000e0000 */
[C---:B-1----:R-:W-:Y:S01]  /*1c50*/  @P0 FFMA.FTZ R112, R119.reuse, R81, R112 ;  /* 0x0000005177700223 */ /* 0x042fe20000010070 */
[----:B0-----:R-:W-:-:S04]  /*1c60*/  @P0 FMUL.FTZ R119, R119, R80 ;  /* 0x0000005077770220 */ /* 0x001fc80000410000 */
        /* <DEDUP_REMOVED lines=20> */
[----:B-1----:R-:W-:-:S03]  /*1db0*/  @P0 FMUL.FTZ R119, R119, R80 ;  /* 0x0000005077770220 */ /* 0x002fc60000410000 */
[----:B------:R-:W0:Y:S01]  /*1dc0*/  SHFL.UP PT, R118, R112, 0x8, RZ ;  /* 0x0500000070767989 */ /* 0x000e2200000e00ff */
[----:B------:R-:W-:Y:S02]  /*1dd0*/  ISETP.GE.AND P0, PT, R20, UR24, PT ;  /* 0x0000001814007c0c */ /* 0x000fe4000bf06270 */
[----:B--2---:R-:W-:Y:S01]  /*1de0*/  @!P4 FFMA.FTZ R121, R114, R108, R121 ;  /* 0x0000006c7279c223 */ /* 0x004fe20000010079 */
[----:B------:R-:W1:Y:S01]  /*1df0*/  SHFL.UP PT, R116, R119, 0x8, RZ ;  /* 0x0500000077747989 */ /* 0x000e6200000e00ff */
[----:B------:R-:W-:Y:S01]  /*1e00*/  ISETP.NE.OR P0, PT, R22, RZ, P0 ;  /* 0x000000ff1600720c */ /* 0x000fe20000705670 */
[----:B------:R-:W-:Y:S02]  /*1e10*/  IMAD R108, R85, 0x8, R23 ;  /* 0x00000008556c7824 */ /* 0x000fe400078e0217 */
[----:B---3--:R-:W-:Y:S01]  /*1e20*/  @!P4 FMUL.FTZ R114, R114, R123 ;  /* 0x0000007b7272c220 */ /* 0x008fe20000410000 */
[----:B------:R-:W2:Y:S01]  /*1e30*/  SHFL.DOWN PT, R120, R121, 0x8, 0x1f ;  /* 0x09001f0079787f89 */ /* 0x000ea200000e0000 */
[----:B------:R-:W-:-:S02]  /*1e40*/  ISETP.GE.AND P4, PT, R16, 0x8, PT ;  /* 0x000000081000780c */ /* 0x000fc40003f86270 */
[----:B------:R-:W-:Y:S01]  /*1e50*/  MOV R80, 0x3f800000 ;  /* 0x3f80000000507802 */ /* 0x000fe20000000f00 */
[----:B------:R-:W3:Y:S05]  /*1e60*/  SHFL.DOWN PT, R123, R114, 0x8, 0x1f ;  /* 0x09001f00727b7f89 */ /* 0x000eea00000e0000 */
[----:B------:R-:W-:Y:S01]  /*1e70*/  @!P0 LDS.64 R80, [R108+0xdc8] ;  /* 0x000dc8006c508984 */ /* 0x000fe20000000a00 */
[----:B------:R-:W-:-:S04]  /*1e80*/  ISETP.GE.AND P0, PT, R16, 0x10, PT ;  /* 0x000000101000780c */ /* 0x000fc80003f06270 */
        /* <DEDUP_REMOVED lines=16> */
[----:B---3--:R-:W-:-:S03]  /*1f90*/  @!P4 FMUL.FTZ R114, R114, R123 ;  /* 0x0000007b7272c220 */ /* 0x008fc60000410000 */
[----:B------:R-:W-:Y:S04]  /*1fa0*/  SHFL.IDX PT, R125, R81, RZ, 0x1f ;  /* 0x00001fff517d7589 */ /* 0x000fe800000e0000 */
[----:B------:R-:W-:Y:S04]  /*1fb0*/  SHFL.DOWN PT, R122, R121, 0x1, 0x1f ;  /* 0x08201f00797a7f89 */ /* 0x000fe800000e0000 */
[----:B------:R-:W1:Y:S04]  /*1fc0*/  SHFL.DOWN PT, R120, R114, 0x1, 0x1f ;  /* 0x08201f0072787f89 */ /* 0x000e6800000e0000 */
[----:B------:R-:W-:Y:S04]  /*1fd0*/  SHFL.IDX PT, R116, R121, RZ, 0x1f ;  /* 0x00001fff79747589 */ /* 0x000fe800000e0000 */
[----:B------:R-:W2:Y:S01]  /*1fe0*/  SHFL.IDX PT, R123, R114, RZ, 0x1f ;  /* 0x00001fff727b7589 */ /* 0x000ea200000e0000 */
[----:B0-----:R-:W-:Y:S01]  /*1ff0*/  @P2 FFMA.FTZ R118, R119, R118, R112 ;  /* 0x0000007677762223 */ /* 0x001fe20000010070 */
[----:B------:R-:W-:-:S03]  /*2000*/  IMAD R112, R58, 0x10, R23 ;  /* 0x000000103a707824 */ /* 0x000fc600078e0217 */
[----:B------:R-:W-:Y:S01]  /*2010*/  FFMA.FTZ R103, R103, R118, R32 ;  /* 0x0000007667677223 */ /* 0x000fe20000010020 */
[----:B------:R-:W-:-:S04]  /*2020*/  IADD3 R32, -R38, UR7, -R58 ;  /* 0x0000000726207c10 */ /* 0x000fc8000fffe93a */
[C---:B------:R-:W-:Y:S02]  /*2030*/  ISETP.GE.AND P5, PT, R32.reuse, 0x1, PT ;  /* 0x000000012000780c */ /* 0x040fe40003fa6270 */
[----:B------:R-:W-:Y:S01]  /*2040*/  ISETP.GE.AND P2, PT, R32, 0x21, PT ;  /* 0x000000212000780c */ /* 0x000fe20003f46270 */
[----:B-1----:R-:W-:Y:S01]  /*2050*/  @P3 FFMA.FTZ R125, R120, R125, R122 ;  /* 0x0000007d787d3223 */ /* 0x002fe2000001007a */
[C---:B------:R-:W-:Y:S02]  /*2060*/  ISETP.GE.AND P3, PT, R32.reuse, 0x41, PT ;  /* 0x000000412000780c */ /* 0x040fe40003f66270 */
[----:B------:R-:W-:Y:S01]  /*2070*/  ISETP.GE.AND P4, PT, R32, 0x61, PT ;  /* 0x000000612000780c */ /* 0x000fe20003f86270 */
[----:B------:R-:W-:Y:S01]  /*2080*/  FFMA.FTZ R98, R125, R117, R110 ;  /* 0x000000757d627223 */ /* 0x000fe2000001006e */
[-C--:B------:R-:W-:Y:S01]  /*2090*/  FMUL.FTZ R117, R105, R103.reuse ;  /* 0x0000006769757220 */ /* 0x080fe20000410000 */
[----:B------:R-:W-:Y:S01]  /*20a0*/  FFMA.FTZ R105, R104, R103, R115 ;  /* 0x0000006768697223 */ /* 0x000fe20000010073 */
[----:B--2---:R-:W-:-:S02]  /*20b0*/  FFMA.FTZ R81, R123, R81, R116 ;  /* 0x000000517b517223 */ /* 0x004fc40000010074 */
[----:B------:R-:W-:Y:S01]  /*20c0*/  FFMA.FTZ R117, R0, R117, RZ ;  /* 0x0000007500757223 */ /* 0x000fe200000100ff */
[-C--:B------:R-:W-:Y:S01]  /*20d0*/  FFMA.FTZ R110, R102, R105.reuse, R113 ;  /* 0x00000069666e7223 */ /* 0x080fe20000010071 */
[----:B------:R-:W-:Y:S01]  /*20e0*/  FMUL.FTZ R34, R34, R105 ;  /* 0x0000006922227220 */ /* 0x000fe20000410000 */
[----:B------:R-:W-:Y:S02]  /*20f0*/  FMUL.FTZ R80, R123, R80 ;  /* 0x000000507b507220 */ /* 0x000fe40000410000 */
[C---:B------:R-:W-:Y:S01]  /*2100*/  FFMA.FTZ R111, R100.reuse, R110, R111 ;  /* 0x0000006e646f7223 */ /* 0x040fe2000001006f */
[----:B------:R-:W-:Y:S01]  /*2110*/  FFMA.FTZ R100, R100, R98, R35 ;  /* 0x0000006264647223 */ /* 0x000fe20000010023 */
[----:B------:R-:W-:Y:S01]  /*2120*/  FMUL.FTZ R35, R106, R103 ;  /* 0x000000676a237220 */ /* 0x000fe20000410000 */
[----:B------:R-:W-:Y:S01]  /*2130*/  FFMA.FTZ R113, R42, R34, R117 ;  /* 0x000000222a717223 */ /* 0x000fe20000010075 */
[----:B------:R-:W-:Y:S01]  /*2140*/  FMUL.FTZ R115, R106, R111 ;  /* 0x0000006f6a737220 */ /* 0x000fe20000410000 */
[----:B------:R-:W-:Y:S01]  /*2150*/  FFMA.FTZ R102, R102, R100, R33 ;  /* 0x0000006466667223 */ /* 0x000fe20000010021 */
[----:B------:R-:W-:Y:S01]  /*2160*/  FMUL.FTZ R32, R0, R35 ;  /* 0x0000002300207220 */ /* 0x000fe20000410000 */
[CC--:B------:R-:W-:Y:S01]  /*2170*/  FMUL.FTZ R35, R106.reuse, R110.reuse ;  /* 0x0000006e6a237220 */ /* 0x0c0fe20000410000 */
[----:B------:R-:W-:Y:S01]  /*2180*/  FMUL.FTZ R33, R106, R105 ;  /* 0x000000696a217220 */ /* 0x000fe20000410000 */
[----:B------:R0:W-:Y:S01]  /*2190*/  @!P0 STS.64 [R108+0xdc8], R80 ;  /* 0x000dc8506c008388 */ /* 0x0001e20000000a00 */
[----:B------:R-:W-:Y:S01]  /*21a0*/  FMUL.FTZ R109, R109, R110 ;  /* 0x0000006e6d6d7220 */ /* 0x000fe20000410000 */
[----:B------:R-:W-:Y:S01]  /*21b0*/  FMUL.FTZ R34, R44, R35 ;  /* 0x000000232c227220 */ /* 0x000fe20000410000 */
[----:B------:R-:W-:Y:S01]  /*21c0*/  FMUL.FTZ R33, R42, R33 ;  /* 0x000000212a217220 */ /* 0x000fe20000410000 */
[----:B------:R-:W-:Y:S01]  /*21d0*/  FMUL.FTZ R35, R46, R115 ;  /* 0x000000732e237220 */ /* 0x000fe20000410000 */
[----:B------:R-:W-:Y:S01]  /*21e0*/  FFMA.FTZ R109, R44, R109, R113 ;  /* 0x0000006d2c6d7223 */ /* 0x000fe20000010071 */
[----:B------:R-:W-:-:S03]  /*21f0*/  FFMA.FTZ R104, R104, R102, R107 ;  /* 0x0000006668687223 */ /* 0x000fc6000001006b */
[----:B------:R0:W-:Y:S01]  /*2200*/  STS.128 [R112+0x110], R32 ;  /* 0x0001102070007388 */ /* 0x0001e20000000c00 */
        /* <DEDUP_REMOVED lines=10> */
.L_x_10087:
[----:B------:R-:W-:Y:S05]  /*22b0*/  BSYNC B0 ;  /* 0x0000000000007941 */ /* 0x000fea0003800000 */
.L_x_10086:
[----:B------:R2:W3:Y:S01]  /*22c0*/  LDS R107, [R24+0x190] ;  /* 0x00019000186b7984 */ /* 0x0004e20000000800 */
[C---:B------:R-:W-:Y:S01]  /*22d0*/  FFMA.FTZ R103, -R86.reuse, R95, R103 ;  /* 0x0000005f56677223 */ /* 0x040fe20000010167 */
[----:B01----:R-:W-:Y:S01]  /*22e0*/  FMUL.FTZ R34, R86, R104 ;  /* 0x0000006856227220 */ /* 0x003fe20000410000 */
[C---:B------:R-:W-:Y:S01]  /*22f0*/  FFMA.FTZ R80, -R88.reuse, R97, R105 ;  /* 0x0000006158507223 */ /* 0x040fe20000010169 */
[----:B------:R-:W-:Y:S01]  /*2300*/  FMUL.FTZ R35, R88, R102 ;  /* 0x0000006658237220 */ /* 0x000fe20000410000 */
[----:B------:R-:W-:Y:S01]  /*2310*/  USHF.L.U64.HI UR9, UR5, 0x2, UR6 ;  /* 0x0000000205097899 */ /* 0x000fe20008010206 */
[----:B------:R-:W-:Y:S01]  /*2320*/  FFMA.FTZ R32, R34, R103, RZ ;  /* 0x0000006722207223 */ /* 0x000fe200000100ff */
[C---:B------:R-:W-:Y:S01]  /*2330*/  FFMA.FTZ R110, -R89.reuse, R96, R110 ;  /* 0x00000060596e7223 */ /* 0x040fe2000001016e */
[C---:B------:R-:W-:Y:S01]  /*2340*/  FMUL.FTZ R105, R90.reuse, R98 ;  /* 0x000000625a697220 */ /* 0x040fe20000410000 */
[----:B------:R-:W-:Y:S01]  /*2350*/  FFMA.FTZ R81, -R90, R99, R111 ;  /* 0x000000635a517223 */ /* 0x000fe2000001016f */
[----:B------:R-:W-:Y:S01]  /*2360*/  FMUL.FTZ R94, R89, R100 ;  /* 0x00000064595e7220 */ /* 0x000fe20000410000 */
[----:B------:R-:W-:Y:S01]  /*2370*/  FFMA.FTZ R33, R35, R80, R32 ;  /* 0x0000005023217223 */ /* 0x000fe20000010020 */
[----:B------:R-:W-:Y:S01]  /*2380*/  USHF.L.U32 UR23, UR5, 0x2, URZ ;  /* 0x0000000205177899 */ /* 0x000fe2000800063f */
[----:B------:R-:W-:Y:S01]  /*2390*/  FMUL.FTZ R101, R101, R111 ;  /* 0x0000006f65657220 */ /* 0x000fe20000410000 */
[----:B------:R-:W-:Y:S01]  /*23a0*/  FMUL.FTZ R106, R105, R81 ;  /* 0x00000051696a7220 */ /* 0x000fe20000410000 */
[----:B------:R-:W-:Y:S01]  /*23b0*/  FFMA.FTZ R33, R94, R110, R33 ;  /* 0x0000006e5e217223 */ /* 0x000fe20000010021 */
[----:B------:R-:W-:Y:S01]  /*23c0*/  IMAD R32, R68, UR9, RZ ;  /* 0x0000000944207c24 */ /* 0x000fe2000f8e02ff */
[----:B------:R-:W-:Y:S01]  /*23d0*/  BSSY B0, `(.L_x_10088) ;  /* 0x0000008000007945 */ /* 0x000fe20003800000 */
[----:B------:R-:W-:Y:S01]  /*23e0*/  FFMA.FTZ R109, R46, R101, R109 ;  /* 0x000000652e6d7223 */ /* 0x000fe2000001006d */
[----:B------:R-:W-:Y:S01]  /*23f0*/  FADD.FTZ R101, R33, R106 ;  /* 0x0000006a21657221 */ /* 0x000fe20000010000 */
[----:B------:R-:W-:Y:S01]  /*2400*/  IMAD R111, R69, UR23, R32 ;  /* 0x00000017456f7c24 */ /* 0x000fe2000f8e0220 */
[----:B--2---:R-:W-:Y:S06]  /*2410*/  @!P2 BRA `(.L_x_10089) ;  /* 0x00000000000ca947 */ /* 0x004fec0003800000 */
[----:B------:R-:W-:-:S05]  /*2420*/  IMAD.WIDE.U32 R32, R68, UR23, R74 ;  /* 0x0000001744207c25 */ /* 0x000fca000f8e004a */
[----:B------:R-:W-:-:S05]  /*2430*/  IADD3 R33, R33, R111, RZ ;  /* 0x0000006f21217210 */ /* 0x000fca0007ffe0ff */
[----:B---3--:R0:W-:Y:S02]  /*2440*/  REDG.E.ADD.F32.FTZ.RN.STRONG.GPU desc[UR12][R32.64], R107 ;  /* 0x0000006b200079a6 */ /* 0x0081e4000c10f38c */
.L_x_10089:
[----:B------:R-:W-:Y:S05]  /*2450*/  BSYNC B0 ;  /* 0x0000000000007941 */ /* 0x000fea0003800000 */
.L_x_10088:
[----:B0--3--:R0:W1:Y:S01]  /*2460*/  LDS R107, [R24+0x210] ;  /* 0x00021000186b7984 */ /* 0x0090620000000800 */
[----:B------:R-:W-:Y:S04]  /*2470*/  BSSY B0, `(.L_x_10090) ;  /* 0x0000005000007945 */ /* 0x000fe80003800000 */
[----:B------:R-:W-:Y:S05]  /*2480*/  @!P3 BRA `(.L_x_10091) ;  /* 0x00000000000cb947 */ /* 0x000fea0003800000 */
[----:B------:R-:W-:-:S04]  /*2490*/  IMAD.WIDE.U32 R32, R68, UR23, R76 ;  /* 0x0000001744207c25 */ /* 0x000fc8000f8e004c */
[----:B------:R-:W-:-:S05]  /*24a0*/  IMAD.IADD R33, R111, 0x1, R33 ;  /* 0x000000016f217824 */ /* 0x000fca00078e0221 */
[----:B-1----:R2:W-:Y:S02]  /*24b0*/  REDG.E.ADD.F32.FTZ.RN.STRONG.GPU desc[UR12][R32.64], R107 ;  /* 0x0000006b200079a6 */ /* 0x0025e4000c10f38c */
.L_x_10091:
[----:B------:R-:W-:Y:S05]  /*24c0*/  BSYNC B0 ;  /* 0x0000000000007941 */ /* 0x000fea0003800000 */
.L_x_10090:
[----:B-12---:R1:W2:Y:S01]  /*24d0*/  LDS R107, [R24+0x290] ;  /* 0x00029000186b7984 */ /* 0x0062a20000000800 */
[----:B------:R-:W-:Y:S01]  /*24e0*/  BSSY B0, `(.L_x_10092) ;  /* 0x0000005000007945 */ /* 0x000fe20003800000 */
[----:B------:R-:W-:-:S03]  /*24f0*/  IMAD.WIDE.U32 R32, R68, UR23, R78 ;  /* 0x0000001744207c25 */ /* 0x000fc6000f8e004e */
[----:B------:R-:W-:Y:S05]  /*2500*/  @!P4 BRA `(.L_x_10093) ;  /* 0x000000000008c947 */ /* 0x000fea0003800000 */
[----:B------:R-:W-:-:S05]  /*2510*/  IADD3 R33, R111, R33, RZ ;  /* 0x000000216f217210 */ /* 0x000fca0007ffe0ff */
[----:B--2---:R3:W-:Y:S02]  /*2520*/  REDG.E.ADD.F32.FTZ.RN.STRONG.GPU desc[UR12][R32.64], R107 ;  /* 0x0000006b200079a6 */ /* 0x0047e4000c10f38c */
.L_x_10093:
[----:B------:R-:W-:Y:S05]  /*2530*/  BSYNC B0 ;  /* 0x0000000000007941 */ /* 0x000fea0003800000 */
.L_x_10092:
[----:B---3--:R-:W3:Y:S01]  /*2540*/  SHFL.DOWN PT, R32, R101, 0x1, 0x1f ;  /* 0x08201f0065207f89 */ /* 0x008ee200000e0000 */
[C---:B------:R-:W-:Y:S01]  /*2550*/  ISETP.GT.AND P2, PT, R16.reuse, 0x1e, PT ;  /* 0x0000001e1000780c */ /* 0x040fe20003f44270 */
[----:B------:R-:W-:Y:S01]  /*2560*/  FADD.FTZ R84, R105, R84 ;  /* 0x0000005469547221 */ /* 0x000fe20000010000 */
[----:B------:R-:W-:Y:S01]  /*2570*/  ISETP.NE.AND P3, PT, R16, RZ, PT ;  /* 0x000000ff1000720c */ /* 0x000fe20003f65270 */
[----:B------:R-:W4:Y:S01]  /*2580*/  SHFL.DOWN PT, R106, R109, 0x1, 0x1f ;  /* 0x08201f006d6a7f89 */ /* 0x000f2200000e0000 */
[----:B------:R-:W-:Y:S01]  /*2590*/  FADD.FTZ R83, R94, R83 ;  /* 0x000000535e537221 */ /* 0x000fe20000010000 */
[C---:B------:R-:W-:Y:S01]  /*25a0*/  FMUL.FTZ R105, R91.reuse, R100 ;  /* 0x000000645b697220 */ /* 0x040fe20000410000 */
[----:B------:R-:W-:Y:S01]  /*25b0*/  FMUL.FTZ R94, R91, R104 ;  /* 0x000000685b5e7220 */ /* 0x000fe20000410000 */
[----:B------:R-:W-:Y:S01]  /*25c0*/  BSSY B0, `(.L_x_10094) ;  /* 0x0000037000007945 */ /* 0x000fe20003800000 */
[----:B------:R-:W-:Y:S01]  /*25d0*/  FADD.FTZ R82, R35, R82 ;  /* 0x0000005223527221 */ /* 0x000fe20000010000 */
[----:B------:R-:W-:Y:S01]  /*25e0*/  FMUL.FTZ R105, R110, R105 ;  /* 0x000000696e697220 */ /* 0x000fe20000410000 */
[----:B------:R-:W-:Y:S01]  /*25f0*/  FMUL.FTZ R94, R103, R94 ;  /* 0x0000005e675e7220 */ /* 0x000fe20000410000 */
[----:B------:R-:W-:-:S02]  /*2600*/  FADD.FTZ R49, R34, R49 ;  /* 0x0000003122317221 */ /* 0x000fc40000010000 */
[----:B------:R-:W-:Y:S01]  /*2610*/  FFMA.FTZ R105, R96, R100, R105 ;  /* 0x0000006460697223 */ /* 0x000fe20000010069 */
[----:B------:R-:W-:Y:S01]  /*2620*/  FFMA.FTZ R94, R95, R104, R94 ;  /* 0x000000685f5e7223 */ /* 0x000fe2000001005e */
[----:B------:R-:W5:Y:S01]  /*2630*/  @!P3 S2R R108, SR_CgaCtaId ;  /* 0x00000000006cb919 */ /* 0x000f620000008800 */
[----:B------:R-:W-:Y:S01]  /*2640*/  @!P3 MOV R33, 0x400 ;  /* 0x000004000021b802 */ /* 0x000fe20000000f00 */
[----:B------:R-:W-:Y:S01]  /*2650*/  FADD.FTZ R48, R105, R48 ;  /* 0x0000003069307221 */ /* 0x000fe20000010000 */
[----:B------:R-:W-:Y:S01]  /*2660*/  FADD.FTZ R47, R94, R47 ;  /* 0x0000002f5e2f7221 */ /* 0x000fe20000010000 */
[----:B---3--:R-:W-:Y:S01]  /*2670*/  @!P2 FADD.FTZ R101, R101, R32 ;  /* 0x000000206565a221 */ /* 0x008fe20000010000 */
[----:B----4-:R-:W-:-:S04]  /*2680*/  @!P2 FADD.FTZ R109, R109, R106 ;  /* 0x0000006a6d6da221 */ /* 0x010fc80000010000 */
[----:B------:R-:W3:Y:S01]  /*2690*/  SHFL.DOWN PT, R32, R101, 0x2, 0x1f ;  /* 0x08401f0065207f89 */ /* 0x000ee200000e0000 */
[----:B------:R-:W-:-:S03]  /*26a0*/  ISETP.GT.AND P2, PT, R16, 0x1d, PT ;  /* 0x0000001d1000780c */ /* 0x000fc60003f44270 */
[----:B------:R-:W4:Y:S01]  /*26b0*/  SHFL.DOWN PT, R106, R109, 0x2, 0x1f ;  /* 0x08401f006d6a7f89 */ /* 0x000f2200000e0000 */
[----:B-----5:R-:W-:-:S09]  /*26c0*/  @!P3 LEA R23, R108, R33, 0x18 ;  /* 0x000000216c17b211 */ /* 0x020fd200078ec0ff */
[----:B---3--:R-:W-:Y:S01]  /*26d0*/  @!P2 FADD.FTZ R101, R101, R32 ;  /* 0x000000206565a221 */ /* 0x008fe20000010000 */
[----:B----4-:R-:W-:-:S04]  /*26e0*/  @!P2 FADD.FTZ R109, R109, R106 ;  /* 0x0000006a6d6da221 */ /* 0x010fc80000010000 */
[----:B------:R-:W3:Y:S01]  /*26f0*/  SHFL.DOWN PT, R32, R101, 0x4, 0x1f ;  /* 0x08801f0065207f89 */ /* 0x000ee200000e0000 */
[----:B------:R-:W-:-:S03]  /*2700*/  ISETP.GT.AND P2, PT, R16, 0x1b, PT ;  /* 0x0000001b1000780c */ /* 0x000fc60003f44270 */
[----:B------:R-:W4:Y:S10]  /*2710*/  SHFL.DOWN PT, R106, R109, 0x4, 0x1f ;  /* 0x08801f006d6a7f89 */ /* 0x000f3400000e0000 */
        /* <DEDUP_REMOVED lines=11> */
[----:B----4-:R-:W-:-:S03]  /*27d0*/  @!P2 FADD.FTZ R109, R109, R106 ;  /* 0x0000006a6d6da221 */ /* 0x010fc60000010000 */
[----:B------:R-:W-:Y:S02]  /*27e0*/  IMAD.MOV.U32 R32, RZ, RZ, R101 ;  /* 0x000000ffff207224 */ /* 0x000fe400078e0065 */
        /* <DEDUP_REMOVED lines=20> */
.L_x_10095:
[----:B------:R-:W-:Y:S05]  /*2930*/  BSYNC B0 ;  /* 0x0000000000007941 */ /* 0x000fea0003800000 */
.L_x_10094:
[----:B------:R-:W-:Y:S01]  /*2940*/  IADD3 R85, R85, 0x1, RZ ;  /* 0x0000000155557810 */ /* 0x000fe20007ffe0ff */
[----:B------:R-:W-:-:S03]  /*2950*/  UIADD3 UR5, UP0, UR5, 0x1, URZ ;  /* 0x0000000105057890 */ /* 0x000fc6000ff1e03f */
[----:B------:R-:W-:Y:S01]  /*2960*/  ISETP.GE.AND P0, PT, R85, UR25, PT ;  /* 0x0000001955007c0c */ /* 0x000fe2000bf06270 */
[----:B------:R-:W-:-:S12]  /*2970*/  UIADD3.X UR6, URZ, UR6, URZ, UP0, !UPT ;  /* 0x000000063f067290 */ /* 0x000fd800087fe43f */
[----:B------:R-:W-:Y:S05]  /*2980*/  @!P0 BRA `(.L_x_10096) ;  /* 0xffffffe800c08947 */ /* 0x000fea000383ffff */
.L_x_10083:
[----:B------:R-:W5:Y:S08]  /*2990*/  S2UR UR6, SR_CgaCtaId ;  /* 0x00000000000679c3 */ /* 0x000f700000008800 */
[----:B------:R-:W-:Y:S01]  /*29a0*/  BAR.SYNC.DEFER_BLOCKING 0x0 ;  /* 0x0000000000007b1d */ /* 0x000fe20000010000 */
[----:B------:R-:W-:Y:S02]  /*29b0*/  ISETP.NE.AND P0, PT, R58, RZ, PT ;  /* 0x000000ff3a00720c */ /* 0x000fe40003f05270 */
[----:B------:R-:W-:-:S02]  /*29c0*/  F2FP.F16.F32.PACK_AB R82, R82, R49 ;  /* 0x000000315252723e */ /* 0x000fc400000000ff */
[----:B------:R-:W-:Y:S01]  /*29d0*/  F2FP.F16.F32.PACK_AB R83, R84, R83 ;  /* 0x000000535453723e */ /* 0x000fe200000000ff */
[----:B------:R-:W-:Y:S01]  /*29e0*/  UMOV UR5, 0x400 ;  /* 0x0000040000057882 */ /* 0x000fe20000000000 */
[----:B------:R-:W-:Y:S01]  /*29f0*/  IADD3 R44, -R38, UR7, RZ ;  /* 0x00000007262c7c10 */ /* 0x000fe2000fffe1ff */
[----:B------:R-:W0:Y:S01]  /*2a00*/  LDC.64 R66, c[0x0][0x388] ;  /* 0x0000e200ff427b82 */ /* 0x000e220000000a00 */
[----:B---34-:R-:W-:Y:S01]  /*2a10*/  IADD3 R32, P2, R52, R38, RZ ;  /* 0x0000002634207210 */ /* 0x018fe20007f5e0ff */
[----:B------:R-:W-:Y:S03]  /*2a20*/  BSSY B0, `(.L_x_10097) ;  /* 0x000001e000007945 */ /* 0x000fe60003800000 */
[----:B------:R-:W-:Y:S01]  /*2a30*/  LEA.HI.X.SX32 R33, R38, R53, 0x1, P2 ;  /* 0x0000003526217211 */ /* 0x000fe200010f0eff */
[----:B-----5:R-:W-:Y:S01]  /*2a40*/  ULEA UR5, UR6, UR5, 0x18 ;  /* 0x0000000506057291 */ /* 0x020fe2000f8ec03f */
        /* <DEDUP_REMOVED lines=27> */
.L_x_10098:
[----:B------:R-:W-:Y:S05]  /*2c00*/  BSYNC B0 ;  /* 0x0000000000007941 */ /* 0x000fea0003800000 */
.L_x_10097:
[----:B------:R-:W-:Y:S01]  /*2c10*/  MOV R35, R75 ;  /* 0x0000004b00237202 */ /* 0x000fe20000000f00 */
[----:B------:R-:W-:Y:S01]  /*2c20*/  ULDC.64 UR6, c[0x0][0x390] ;  /* 0x0000e40000067ab9 */ /* 0x000fe20000000a00 */
[----:B------:R-:W-:Y:S01]  /*2c30*/  IADD3 R42, P1, R39, -0xc0, RZ ;  /* 0xffffff40272a7810 */ /* 0x000fe20007f3e0ff */
[----:B------:R-:W-:Y:S01]  /*2c40*/  IMAD R39, R3, UR6, RZ ;  /* 0x0000000603277c24 */ /* 0x000fe2000f8e02ff */
[----:B------:R-:W-:Y:S01]  /*2c50*/  ISETP.GE.AND P3, PT, R29, R73, PT ;  /* 0x000000491d00720c */ /* 0x000fe20003f66270 */
[----:B------:R-:W-:Y:S01]  /*2c60*/  IMAD.WIDE.U32 R34, R2, UR6, R34 ;  /* 0x0000000602227c25 */ /* 0x000fe2000f8e0022 */
[----:B------:R-:W-:-:S03]  /*2c70*/  IADD3.X R40, R40, -0x1, RZ, P1, !PT ;  /* 0xffffffff28287810 */ /* 0x000fc60000ffe4ff */
[----:B------:R-:W-:Y:S01]  /*2c80*/  FADD.FTZ R8, R47, R8 ;  /* 0x000000082f087221 */ /* 0x000fe20000010000 */
[-C--:B------:R-:W-:Y:S01]  /*2c90*/  ISETP.GE.AND P2, PT, R28, R73.reuse, PT ;  /* 0x000000491c00720c */ /* 0x080fe20003f46270 */
[----:B0-----:R-:W-:Y:S01]  /*2ca0*/  IMAD R41, R2, UR7, R39 ;  /* 0x0000000702297c24 */ /* 0x001fe2000f8e0227 */
[----:B------:R-:W-:Y:S01]  /*2cb0*/  ULDC.64 UR6, c[0x0][0x3e0] ;  /* 0x0000f80000067ab9 */ /* 0x000fe20000000a00 */
[----:B------:R-:W-:Y:S01]  /*2cc0*/  IADD3 R39, P4, R34, UR8, RZ ;  /* 0x0000000822277c10 */ /* 0x000fe2000ff9e0ff */
[----:B------:R-:W-:Y:S01]  /*2cd0*/  BSSY B0, `(.L_x_10099) ;  /* 0x000002b000007945 */ /* 0x000fe20003800000 */
[----:B------:R-:W-:Y:S02]  /*2ce0*/  IADD3 R34, P5, R42, UR6, RZ ;  /* 0x000000062a227c10 */ /* 0x000fe4000ffbe0ff */
[----:B------:R-:W-:Y:S02]  /*2cf0*/  ISETP.GE.AND P1, PT, R30, R73, PT ;  /* 0x000000491e00720c */ /* 0x000fe40003f26270 */
[----:B------:R-:W-:-:S02]  /*2d00*/  IADD3.X R35, R41, UR22, R35, P4, !PT ;  /* 0x0000001629237c10 */ /* 0x000fc4000a7fe423 */
[----:B------:R-:W-:Y:S02]  /*2d10*/  IADD3.X R0, R40, UR7, RZ, P5, !PT ;  /* 0x0000000728007c10 */ /* 0x000fe4000affe4ff */
[----:B------:R-:W-:Y:S02]  /*2d20*/  LEA R34, P4, R39, R34, 0x1 ;  /* 0x0000002227227211 */ /* 0x000fe400078808ff */
[----:B------:R-:W-:Y:S01]  /*2d30*/  F2FP.F16.F32.PACK_AB R38, R45, R47 ;  /* 0x0000002f2d26723e */ /* 0x000fe200000000ff */
[----:B------:R-:W-:Y:S01]  /*2d40*/  FADD.FTZ R45, R8, R45 ;  /* 0x0000002d082d7221 */ /* 0x000fe20000010000 */
        /* <DEDUP_REMOVED lines=13> */
[----:B---3--:R-:W-:Y:S01]  /*2e20*/  IMAD.WIDE.U32 R34, R68, UR14, RZ ;  /* 0x0000000e44227c25 */ /* 0x008fe2000f8e00ff */
[----:B------:R-:W-:Y:S03]  /*2e30*/  LDS.U16 R51, [R92+0x40] ;  /* 0x000040005c337984 */ /* 0x000fe60000000400 */
[----:B----4-:R-:W-:Y:S01]  /*2e40*/  IMAD R39, R69, UR14, R0 ;  /* 0x0000000e45277c24 */ /* 0x010fe2000f8e0200 */
        /* <DEDUP_REMOVED lines=19> */
.L_x_10100:
[----:B------:R-:W-:Y:S05]  /*2f80*/  BSYNC B0 ;  /* 0x0000000000007941 */ /* 0x000fea0003800000 */
.L_x_10099:
        /* <DEDUP_REMOVED lines=15> */
[C---:B------:R-:W-:Y:S02]  /*3080*/  ISETP.GT.AND P4, PT, R20.reuse, 0x1, PT ;  /* 0x000000011400780c */ /* 0x040fe40003f84270 */
[----:B------:R-:W-:Y:S02]  /*3090*/  LEA R32, P3, R35, R32, 0x1 ;  /* 0x0000002023207211 */ /* 0x000fe400078608ff */
[----:B------:R-:W-:-:S02]  /*30a0*/  IADD3 R20, R20, -0x1, RZ ;  /* 0xffffffff14147810 */ /* 0x000fc40007ffe0ff */
[----:B------:R-:W-:Y:S02]  /*30b0*/  LEA.HI.X R33, R35, R0, R33, 0x1, P3 ;  /* 0x0000000023217211 */ /* 0x000fe400018f0c21 */
        /* <DEDUP_REMOVED lines=12> */
.L_x_10082:
[----:B------:R-:W-:Y:S02]  /*3180*/  ULDC.64 UR4, c[0x0][0x3d8] ;  /* 0x0000f60000047ab9 */ /* 0x000fe40000000a00 */
[----:B------:R-:W-:-:S04]  /*3190*/  ISETP.NE.U32.AND P0, PT, RZ, UR4, PT ;  /* 0x00000004ff007c0c */ /* 0x000fc8000bf05070 */
[----:B------:R-:W-:-:S13]  /*31a0*/  ISETP.NE.AND.EX P0, PT, RZ, UR5, PT, P0 ;  /* 0x00000005ff007c0c */ /* 0x000fda000bf05300 */
[----:B------:R-:W-:Y:S05]  /*31b0*/  @!P0 BRA `(.L_x_10102) ;  /* 0x00000000005c8947 */ /* 0x000fea0003800000 */
[----:B------:R-:W3:Y:S01]  /*31c0*/  SHFL.DOWN P0, R0, R9, 0x1, 0x1f ;  /* 0x08201f0009007f89 */ /* 0x000ee20000000000 */
[----:B------:R-:W-:Y:S01]  /*31d0*/  BSSY B0, `(.L_x_10102) ;  /* 0x0000015000007945 */ /* 0x000fe20003800000 */
[----:B------:R-:W4:Y:S01]  /*31e0*/  S2R R6, SR_LANEID ;  /* 0x0000000000067919 */ /* 0x000f220000000000 */
[----:B---3--:R-:W-:Y:S02]  /*31f0*/  @P0 FADD R0, R0, R9 ;  /* 0x0000000900000221 */ /* 0x008fe40000000000 */
[----:B------:R-:W3:Y:S03]  /*3200*/  S2R R9, SR_TID.X ;  /* 0x0000000000097919 */ /* 0x000ee60000002100 */
[----:B-----5:R-:W0:Y:S01]  /*3210*/  SHFL.DOWN P0, R5, R0, 0x2, 0x1f ;  /* 0x08401f0000057f89 */ /* 0x020e220000000000 */
[----:B----4-:R-:W-:-:S13]  /*3220*/  ISETP.NE.AND P1, PT, R6, RZ, PT ;  /* 0x000000ff0600720c */ /* 0x010fda0003f25270 */
[----:B------:R-:W4:Y:S01]  /*3230*/  @!P1 S2R R11, SR_CgaCtaId ;  /* 0x00000000000b9919 */ /* 0x000f220000008800 */
[----:B0-----:R-:W-:Y:S01]  /*3240*/  @P0 FADD R5, R0, R5 ;  /* 0x0000000500050221 */ /* 0x001fe20000000000 */
[----:B------:R-:W-:-:S04]  /*3250*/  @!P1 MOV R0, 0x400 ;  /* 0x0000040000009802 */ /* 0x000fc80000000f00 */
[----:B------:R-:W0:Y:S01]  /*3260*/  SHFL.DOWN P0, R4, R5, 0x4, 0x1f ;  /* 0x08801f0005047f89 */ /* 0x000e220000000000 */
[----:B----4-:R-:W-:Y:S01]  /*3270*/  @!P1 LEA R11, R11, R0, 0x18 ;  /* 0x000000000b0b9211 */ /* 0x010fe200078ec0ff */
        /* <DEDUP_REMOVED lines=10> */
.L_x_10103:
[----:B------:R-:W-:Y:S05]  /*3320*/  BSYNC B0 ;  /* 0x0000000000007941 */ /* 0x000fea0003800000 */
.L_x_10102:
[----:B------:R-:W-:Y:S01]  /*3330*/  ULDC.64 UR4, c[0x0][0x3f8] ;  /* 0x0000fe0000047ab9 */ /* 0x000fe20000000a00 */
[----:B------:R-:W-:Y:S01]  /*3340*/  BSSY B0, `(.L_x_10104) ;  /* 0x000001d000007945 */ /* 0x000fe20003800000 */
[----:B------:R-:W-:-:S04]  /*3350*/  ISETP.NE.U32.AND P0, PT, RZ, UR4, PT ;  /* 0x00000004ff007c0c */ /* 0x000fc8000bf05070 */
[----:B------:R-:W-:-:S13]  /*3360*/  ISETP.NE.AND.EX P0, PT, RZ, UR5, PT, P0 ;  /* 0x00000005ff007c0c */ /* 0x000fda000bf05300 */
[----:B------:R-:W-:Y:S05]  /*3370*/  @!P0 BRA `(.L_x_10105) ;  /* 0x0000000000608947 */ /* 0x000fea0003800000 */
[----:B------:R-:W-:Y:S06]  /*3380*/  BAR.SYNC.DEFER_BLOCKING 0x0 ;  /* 0x0000000000007b1d */ /* 0x000fec0000010000 */
[----:B-----5:R-:W4:Y:S01]  /*3390*/  SHFL.DOWN P0, R5, R8, 0x1, 0x1f ;  /* 0x08201f0008057f89 */ /* 0x020f220000000000 */
[----:B0--3--:R-:W0:Y:S01]  /*33a0*/  S2R R6, SR_LANEID ;  /* 0x0000000000067919 */ /* 0x009e220000000000 */
[----:B------:R-:W3:Y:S01]  /*33b0*/  S2R R15, SR_TID.X ;  /* 0x00000000000f7919 */ /* 0x000ee20000002100 */
        /* <DEDUP_REMOVED lines=20> */
.L_x_10105:
[----:B------:R-:W4:Y:S02]  /*3500*/  S2R R15, SR_TID.X ;  /* 0x00000000000f7919 */ /* 0x000f240000002100 */
.L_x_10106:
[----:B------:R-:W-:Y:S05]  /*3510*/  BSYNC B0 ;  /* 0x0000000000007941 */ /* 0x000fea0003800000 */
.L_x_10104:
[----:B------:R-:W-:Y:S02]  /*3520*/  ULDC UR16, c[0x0][0x21c] ;  /* 0x0000870000107ab9 */ /* 0x000fe40000000800 */
[----:B----4-:R-:W-:-:S13]  /*3530*/  ISETP.GE.AND P0, PT, R15, UR16, PT ;  /* 0x000000100f007c0c */ /* 0x010fda000bf06270 */
[----:B------:R-:W-:Y:S05]  /*3540*/  @P0 EXIT ;  /* 0x000000000000094d */ /* 0x000fea0003800000 */
[----:B------:R-:W4:Y:S01]  /*3550*/  S2UR UR5, SR_CgaCtaId ;  /* 0x00000000000579c3 */ /* 0x000f220000008800 */
        /* <DEDUP_REMOVED lines=16> */
[----:B----4-:R-:W-:-:S03]  /*3660*/  ULEA UR4, UR5, UR4, 0x18 ;  /* 0x0000000405047291 */ /* 0x010fc6000f8ec03f */
[----:B------:R-:W-:-:S09]  /*3670*/  ULDC UR5, c[0x0][0x0] ;  /* 0x0000000000057ab9 */ /* 0x000fd20000000800 */
.L_x_10108:
[----:B------:R-:W-:Y:S01]  /*3680*/  LEA R0, R15, UR4, 0x2 ;  /* 0x000000040f007c11 */ /* 0x000fe2000f8e10ff */
[----:B0--34-:R-:W-:Y:S01]  /*3690*/  IMAD.MOV.U32 R9, RZ, RZ, R23 ;  /* 0x000000ffff097224 */ /* 0x019fe200078e0017 */
[----:B------:R-:W-:Y:S02]  /*36a0*/  SHF.R.S32.HI R10, RZ, 0x1f, R15 ;  /* 0x0000001fff0a7819 */ /* 0x000fe4000001140f */
[----:B------:R-:W-:Y:S01]  /*36b0*/  MOV R8, R4 ;  /* 0x0000000400087202 */ /* 0x000fe20000000f00 */
[----:B------:R-:W0:Y:S01]  /*36c0*/  LDS R17, [R0+0x15c8] ;  /* 0x0015c80000117984 */ /* 0x000e220000000800 */
[----:B------:R-:W-:Y:S01]  /*36d0*/  MOV R6, R2 ;  /* 0x0000000200067202 */ /* 0x000fe20000000f00 */
[C---:B------:R-:W-:Y:S01]  /*36e0*/  IMAD R12, R10.reuse, UR6, RZ ;  /* 0x000000060a0c7c24 */ /* 0x040fe2000f8e02ff */
[----:B------:R-:W-:Y:S01]  /*36f0*/  MOV R7, R21 ;  /* 0x0000001500077202 */ /* 0x000fe20000000f00 */
[----:B------:R-:W3:Y:S01]  /*3700*/  LDS R19, [R0+0x19c8] ;  /* 0x0019c80000137984 */ /* 0x000ee20000000800 */
        /* <DEDUP_REMOVED lines=14> */
[----:B---3--:R4:W-:Y:S02]  /*37f0*/  REDG.E.ADD.F32.FTZ.RN.STRONG.GPU desc[UR12][R12.64], R19 ;  /* 0x000000130c0079a6 */ /* 0x0089e4000c10f38c */
[----:B------:R-:W-:Y:S05]  /*3800*/  @!P0 BRA `(.L_x_10108) ;  /* 0xfffffffc009c8947 */ /* 0x000fea000383ffff */
[----:B------:R-:W-:Y:S05]  /*3810*/  BSYNC B0 ;  /* 0x0000000000007941 */ /* 0x000fea0003800000 */
.L_x_10107:
[----:B------:R-:W-:Y:S05]  /*3820*/  EXIT ;  /* 0x000000000000794d */ /* 0x000fea0003800000 */
.L_x_10109:
        /* <DEDUP_REMOVED lines=13> */
.L_x_11044:


//--------------------- .text._Z25selective_scan_bwd_kernelI32Selective_Scan_bwd_kernel_traitsILi32ELi4ELb0ELb0ELb1ELb0ELb1EN3c104HalfEfEEv12SSMParamsBwd --------------------------
	.section	.text._Z25selective_scan_bwd_kernelI32Selective_Scan_bwd_kernel_traitsILi32ELi4ELb0ELb0ELb1ELb0ELb1EN3c104HalfEfEEv12SSMParamsBwd,"ax",@progbits
	.align	128
        .global         _Z25selective_scan_bwd_kernelI32Selective_Scan_bwd_kernel_traitsILi32ELi4ELb0ELb0ELb1ELb0ELb1EN3c104HalfEfEEv12SSMParamsBwd
        .type           _Z25selective_scan_bwd_kernelI32Selective_Scan_bwd_kernel_traitsILi32ELi4ELb0ELb0ELb1ELb0ELb1EN3c104HalfEfEEv12SSMParamsBwd,@function
        .size           _Z25selective_scan_bwd_kernelI32Selective_Scan_bwd_kernel_traitsILi32ELi4ELb0ELb0ELb1ELb0ELb1EN3c104HalfEfEEv12SSMParamsBwd,(.L_x_11045 - _Z25selective_scan_bwd_kernelI32Selective_Scan_bwd_kernel_traitsILi32ELi4ELb0ELb0ELb1ELb0ELb1EN3c104HalfEfEEv12SSMParamsBwd)
        .other          _Z25selective_scan_bwd_kernelI32Selective_Scan_bwd_kernel_traitsILi32ELi4ELb0ELb0ELb1ELb0ELb1EN3c104HalfEfEEv12SSMParamsBwd,@"STO_CUDA_ENTRY STV_DEFAULT"
_Z25selective_scan_bwd_kernelI32Selective_Scan_bwd_kernel_traitsILi32ELi4ELb0ELb0ELb1ELb0ELb1EN3c104HalfEfEEv12SSMParamsBwd:
.text._Z25selective_scan_bwd_kernelI32Selective_Scan_bwd_kernel_traitsILi32ELi4ELb0ELb0ELb1ELb0ELb1EN3c104HalfEfEEv12SSMParamsBwd:
        /* <DEDUP_REMOVED lines=31> */
[----:B---3--:R-:W-:-:S07]  /*01f0*/  HFMA2.MMA R10, -RZ, RZ, 0, 0 ;  /* 0x00000000ff0a7435 */ /* 0x008fce00000001ff */
[----:B------:R-:W3:Y:S01]  /*0200*/  LDC.64 R22, c[0x0][0x330] ;  /* 0x0000cc00ff167b82 */ /* 0x000ee20000000a00 */
[----:B0-----:R-:W-:-:S05]  /*0210*/  IADD3 R12, RZ, -R11, RZ ;  /* 0x8000000bff0c7210 */ /* 0x001fca0007ffe0ff */
[----:B------:R-:W-:Y:S01]  /*0220*/  IMAD R7, R12, R13, RZ ;  /* 0x0000000d0c077224 */ /* 0x000fe200078e02ff */
[----:B--2---:R-:W-:Y:S01]  /*0230*/  IABS R8, R2 ;  /* 0x0000000200087213 */ /* 0x004fe20000000000 */
[----:B------:R-:W0:Y:S02]  /*0240*/  LDC.64 R34, c[0x0][0x2f0] ;  /* 0x0000bc00ff227b82 */ /* 0x000e240000000a00 */
[----:B------:R-:W-:-:S06]  /*0250*/  IMAD.HI.U32 R11, R11, R7, R10 ;  /* 0x000000070b0b7227 */ /* 0x000fcc00078e000a */
[----:B------:R-:W-:Y:S01]  /*0260*/  IMAD.HI.U32 R6, R11, R8, RZ ;  /* 0x000000080b067227 */ /* 0x000fe200078e00ff */
[----:B------:R-:W2:Y:S03]  /*0270*/  LDC.64 R40, c[0x0][0x2e0] ;  /* 0x0000b800ff287b82 */ /* 0x000ea60000000a00 */
[----:B------:R-:W-:-:S04]  /*0280*/  IMAD.MOV R0, RZ, RZ, -R6 ;  /* 0x000000ffff007224 */ /* 0x000fc800078e0a06 */
[C---:B------:R-:W-:Y:S01]  /*0290*/  IMAD R0, R13.reuse, R0, R8 ;  /* 0x000000000d007224 */ /* 0x040fe200078e0208 */
[----:B------:R-:W1:Y:S04]  /*02a0*/  LDC.64 R10, c[0x0][0x288] ;  /* 0x0000a200ff0a7b82 */ /* 0x000e680000000a00 */
[----:B------:R-:W-:Y:S01]  /*02b0*/  ISETP.GT.U32.AND P1, PT, R13, R0, PT ;  /* 0x000000000d00720c */ /* 0x000fe20003f24070 */
[----:B------:R-:W-:-:S03]  /*02c0*/  USHF.R.S32.HI UR15, URZ, 0x1f, UR14 ;  /* 0x0000001f3f0f7899 */ /* 0x000fc6000801140e */
[----:B------:R-:W2:Y:S01]  /*02d0*/  LDC.64 R36, c[0x0][0x2f8] ;  /* 0x0000be00ff247b82 */ /* 0x000ea20000000a00 */
[----:B------:R-:W-:-:S07]  /*02e0*/  UIMAD UR6, UR15, UR8, URZ ;  /* 0x000000080f0672a4 */ /* 0x000fce000f8e023f */
[----:B------:R-:W2:Y:S01]  /*02f0*/  LDC.64 R38, c[0x0][0x3b8] ;  /* 0x0000ee00ff267b82 */ /* 0x000ea20000000a00 */
[----:B------:R-:W-:-:S04]  /*0300*/  @!P1 IADD3 R0, R0, -R13, RZ ;  /* 0x8000000d00009210 */ /* 0x000fc80007ffe0ff */
[----:B------:R-:W-:Y:S02]  /*0310*/  ISETP.GE.U32.AND P0, PT, R0, R13, PT ;  /* 0x0000000d0000720c */ /* 0x000fe40003f06070 */
[----:B------:R-:W-:Y:S01]  /*0320*/  LOP3.LUT R0, R2, R15, RZ, 0x3c, !PT ;  /* 0x0000000f02007212 */ /* 0x000fe200078e3cff */
[----:B------:R-:W-:Y:S01]  /*0330*/  UIMAD.WIDE.U32 UR4, UR14, UR8, URZ ;  /* 0x000000080e0472a5 */ /* 0x000fe2000f8e003f */
[----:B------:R-:W-:Y:S01]  /*0340*/  @!P1 IADD3 R6, R6, 0x1, RZ ;  /* 0x0000000106069810 */ /* 0x000fe20007ffe0ff */
        /* <DEDUP_REMOVED lines=8> */
[C---:B------:R-:W-:Y:S01]  /*03d0*/  IMAD.WIDE.U32 R8, R2.reuse, R10, UR4 ;  /* 0x0000000402087e25 */ /* 0x040fe2000f8e000a */
[----:B------:R-:W-:Y:S01]  /*03e0*/  LEA R13, R31, 0xffffff80, 0x7 ;  /* 0xffffff801f0d7811 */ /* 0x000fe200078e38ff */
[----:B------:R-:W-:Y:S02]  /*03f0*/  UIMAD.WIDE.U32 UR4, UR14, UR8, URZ ;  /* 0x000000080e0472a5 */ /* 0x000fe4000f8e003f */
[----:B------:R-:W-:Y:S01]  /*0400*/  @!P2 IMAD.MOV R6, RZ, RZ, -R6 ;  /* 0x000000ffff06a224 */ /* 0x000fe200078e0a06 */
[----:B------:R-:W-:Y:S01]  /*0410*/  IADD3 R12, P0, R13, R8, RZ ;  /* 0x000000080d0c7210 */ /* 0x000fe20007f1e0ff */
[----:B------:R-:W-:Y:S01]  /*0420*/  IMAD R0, R2, R11, R0 ;  /* 0x0000000b02007224 */ /* 0x000fe200078e0200 */
[----:B------:R-:W-:Y:S01]  /*0430*/  @!P1 LOP3.LUT R6, RZ, R15, RZ, 0x33, !PT ;  /* 0x0000000fff069212 */ /* 0x000fe200078e33ff */
[----:B------:R-:W-:Y:S01]  /*0440*/  UIMAD UR6, UR14, UR9, UR6 ;  /* 0x000000090e0672a4 */ /* 0x000fe2000f8e0206 */
[----:B------:R-:W-:-:S02]  /*0450*/  SHF.R.S32.HI R15, RZ, 0x1f, R13 ;  /* 0x0000001fff0f7819 */ /* 0x000fc4000001140d */
        /* <DEDUP_REMOVED lines=19> */
[----:B------:R-:W1:Y:S01]  /*0590*/  @P0 LDC R29, c[0x0][0x214] ;  /* 0x00008500ff1d0b82 */ /* 0x000e620000000800 */
[----:B----4-:R-:W-:Y:S01]  /*05a0*/  ISETP.NE.U32.AND P1, PT, R24, RZ, PT ;  /* 0x000000ff1800720c */ /* 0x010fe20003f25070 */
[----:B------:R-:W-:Y:S01]  /*05b0*/  UIADD3 UR5, UR5, UR8, URZ ;  /* 0x0000000805057290 */ /* 0x000fe2000fffe03f */
[----:B------:R-:W-:Y:S01]  /*05c0*/  IMAD R0, R7, R20, RZ ;  /* 0x0000001407007224 */ /* 0x000fe200078e02ff */
[----:B------:R-:W-:-:S02]  /*05d0*/  ISETP.NE.U32.AND P2, PT, R26, RZ, PT ;  /* 0x000000ff1a00720c */ /* 0x000fc40003f45070 */
[----:B------:R-:W-:Y:S01]  /*05e0*/  ISETP.NE.AND.EX P1, PT, R25, RZ, PT, P1 ;  /* 0x000000ff1900720c */ /* 0x000fe20003f25310 */
[----:B------:R-:W-:Y:S01]  /*05f0*/  IMAD R21, R6, R21, R0 ;  /* 0x0000001506157224 */ /* 0x000fe200078e0200 */
[----:B------:R-:W-:Y:S01]  /*0600*/  ISETP.NE.AND.EX P2, PT, R27, RZ, PT, P2 ;  /* 0x000000ff1b00720c */ /* 0x000fe20003f45320 */
[-C--:B---3--:R-:W-:Y:S01]  /*0610*/  IMAD R0, R3, R22.reuse, RZ ;  /* 0x0000001603007224 */ /* 0x088fe200078e02ff */
[----:B------:R-:W3:Y:S01]  /*0620*/  @P0 LDC R33, c[0x0][0x21c] ;  /* 0x00008700ff210b82 */ /* 0x000ee20000000800 */
        /* <DEDUP_REMOVED lines=9> */
[----:B------:R-:W-:-:S02]  /*06c0*/  IADD3 R13, P4, R13, R10, RZ ;  /* 0x0000000a0d0d7210 */ /* 0x000fc40007f9e0ff */
[----:B------:R-:W-:Y:S02]  /*06d0*/  IADD3 R18, R11, R21, RZ ;  /* 0x000000150b127210 */ /* 0x000fe40007ffe0ff */
[C---:B------:R-:W-:Y:S02]  /*06e0*/  IADD3.X R8, R15.reuse, R9, R0, P3, !PT ;  /* 0x000000090f087210 */ /* 0x040fe40001ffe400 */
[C---:B------:R-:W-:Y:S02]  /*06f0*/  @P1 LEA R66, P3, R2.reuse, R24, 0x2 ;  /* 0x0000001802421211 */ /* 0x040fe400078610ff */
[----:B------:R-:W-:Y:S02]  /*0700*/  IADD3.X R18, R15, R18, RZ, P4, !PT ;  /* 0x000000120f127210 */ /* 0x000fe400027fe4ff */
[----:B------:R-:W-:Y:S02]  /*0710*/  @P2 LEA R64, P4, R2, R26, 0x2 ;  /* 0x0000001a02402211 */ /* 0x000fe400078810ff */
[----:B0-----:R-:W-:-:S02]  /*0720*/  LEA R10, P5, R12, R34, 0x1 ;  /* 0x000000220c0a7211 */ /* 0x001fc400078a08ff */
[C-C-:B------:R-:W-:Y:S02]  /*0730*/  @P1 LEA.HI.X R67, R2.reuse, R25, R3.reuse, 0x2, P3 ;  /* 0x0000001902431211 */ /* 0x140fe400018f1403 */
[----:B------:R-:W-:Y:S01]  /*0740*/  ISETP.GE.AND P1, PT, R31, 0x1, PT ;  /* 0x000000011f00780c */ /* 0x000fe20003f26270 */
[----:B-1----:R-:W-:Y:S01]  /*0750*/  @P0 IMAD R0, R29, UR14, R2 ;  /* 0x0000000e1d000c24 */ /* 0x002fe2000f8e0202 */
[----:B------:R-:W-:Y:S02]  /*0760*/  @P2 LEA.HI.X R65, R2, R27, R3, 0x2, P4 ;  /* 0x0000001b02412211 */ /* 0x000fe400020f1403 */
[----:B------:R-:W-:Y:S02]  /*0770*/  LEA.HI.X R11, R12, R35, R17, 0x1, P5 ;  /* 0x000000230c0b7211 */ /* 0x000fe400028f0c11 */
[----:B--2---:R-:W-:Y:S01]  /*0780*/  LEA R17, P4, R13, R40, 0x1 ;  /* 0x000000280d117211 */ /* 0x004fe200078808ff */
[----:B------:R-:W-:Y:S01]  /*0790*/  @P0 IMAD R0, R0, R31, RZ ;  /* 0x0000001f00000224 */ /* 0x000fe200078e02ff */
[----:B------:R-:W-:Y:S01]  /*07a0*/  LEA R12, P2, R14, R36, 0x1 ;  /* 0x000000240e0c7211 */ /* 0x000fe200078408ff */
[----:B------:R-:W-:Y:S01]  /*07b0*/  IMAD R21, R3, UR6, RZ ;  /* 0x0000000603157c24 */ /* 0x000fe2000f8e02ff */
[----:B------:R-:W-:Y:S01]  /*07c0*/  LEA.HI.X R18, R13, R41, R18, 0x1, P4 ;  /* 0x000000290d127211 */ /* 0x000fe200020f0c12 */
[----:B------:R-:W-:Y:S01]  /*07d0*/  IMAD R13, R3, UR4, RZ ;  /* 0x00000004030d7c24 */ /* 0x000fe2000f8e02ff */
[----:B------:R-:W-:Y:S01]  /*07e0*/  LEA R15, P3, R16, R38, 0x1 ;  /* 0x00000026100f7211 */ /* 0x000fe200078608ff */
[----:B---3--:R-:W-:Y:S01]  /*07f0*/  @P0 IMAD R9, R0, R33, RZ ;  /* 0x0000002100090224 */ /* 0x008fe200078e02ff */
        /* <DEDUP_REMOVED lines=10> */
[----:B------:R-:W-:Y:S01]  /*08a0*/  MOV R63, RZ ;  /* 0x000000ff003f7202 */ /* 0x000fe20000000f00 */
[----:B------:R-:W-:Y:S01]  /*08b0*/  ULDC.64 UR8, c[0x0][0x370] ;  /* 0x0000dc0000087ab9 */ /* 0x000fe20000000a00 */
[----:B------:R-:W-:Y:S01]  /*08c0*/  IMAD.WIDE.U32 R60, R2, UR4, RZ ;  /* 0x00000004023c7c25 */ /* 0x000fe2000f8e00ff */
[----:B------:R-:W-:-:S03]  /*08d0*/  UMOV UR4, 0x400 ;  /* 0x0000040000047882 */ /* 0x000fc60000000000 */
[----:B------:R-:W-:Y:S01]  /*08e0*/  IMAD R23, R7, UR8, RZ ;  /* 0x0000000807177c24 */ /* 0x000fe2000f8e02ff */
[----:B------:R-:W2:Y:S01]  /*08f0*/  S2UR UR5, SR_CgaCtaId ;  /* 0x00000000000579c3 */ /* 0x000ea20000008800 */
[----:B------:R-:W-:Y:S01]  /*0900*/  IMAD.WIDE.U32 R58, R2, UR6, RZ ;  /* 0x00000006023a7c25 */ /* 0x000fe2000f8e00ff */
[----:B------:R-:W-:Y:S01]  /*0910*/  ULDC UR6, c[0x0][0x224] ;  /* 0x0000890000067ab9 */ /* 0x000fe20000000800 */
[----:B------:R-:W-:Y:S02]  /*0920*/  IADD3 R19, R61, R19, RZ ;  /* 0x000000133d137210 */ /* 0x000fe40007ffe0ff */
[----:B------:R-:W-:Y:S01]  /*0930*/  IMAD R23, R6, UR9, R23 ;  /* 0x0000000906177c24 */ /* 0x000fe2000f8e0217 */
[----:B------:R-:W-:Y:S01]  /*0940*/  MOV R20, UR6 ;  /* 0x0000000600147c02 */ /* 0x000fe20008000f00 */
[----:B------:R-:W-:Y:S02]  /*0950*/  IMAD.IADD R21, R59, 0x1, R21 ;  /* 0x000000013b157824 */ /* 0x000fe400078e0215 */
[----:B-1----:R-:W-:-:S04]  /*0960*/  IMAD R0, R8, UR15, RZ ;  /* 0x0000000f08007c24 */ /* 0x002fc8000f8e02ff */
[----:B------:R-:W-:Y:S02]  /*0970*/  IMAD R13, R9, UR14, R0 ;  /* 0x0000000e090d7c24 */ /* 0x000fe4000f8e0200 */
[----:B0-----:R-:W-:Y:S01]  /*0980*/  IMAD.WIDE.U32 R8, R8, UR14, R62 ;  /* 0x0000000e08087c25 */ /* 0x001fe2000f8e003e */
[----:B--2---:R-:W-:Y:S01]  /*0990*/  ULEA UR5, UR5, UR4, 0x18 ;  /* 0x0000000405057291 */ /* 0x004fe2000f8ec03f */
[----:B------:R-:W-:Y:S02]  /*09a0*/  LOP3.LUT R22, R62, 0x1f, RZ, 0xc0, !PT ;  /* 0x0000001f3e167812 */ /* 0x000fe400078ec0ff */
[----:B------:R-:W-:Y:S01]  /*09b0*/  IMAD.IADD R9, R9, 0x1, R13 ;  /* 0x0000000109097824 */ /* 0x000fe200078e020d */
[----:B------:R-:W-:Y:S01]  /*09c0*/  UMOV UR4, URZ ;  /* 0x0000003f00047c82 */ /* 0x000fe20008000000 */
[----:B------:R-:W0:Y:S01]  /*09d0*/  S2R R13, SR_LANEID ;  /* 0x00000000000d7919 */ /* 0x000e220000000000 */
[----:B------:R-:W-:Y:S01]  /*09e0*/  IMAD.WIDE.U32 R8, R6, UR8, R8 ;  /* 0x0000000806087c25 */ /* 0x000fe2000f8e0008 */
[----:B------:R-:W-:-:S04]  /*09f0*/  ULDC.64 UR8, c[0x0][0x3d0] ;  /* 0x0000f40000087ab9 */ /* 0x000fc80000000a00 */
[----:B------:R-:W-:Y:S02]  /*0a00*/  IADD3 R9, R9, R23, RZ ;  /* 0x0000001709097210 */ /* 0x000fe40007ffe0ff */
[----:B------:R-:W-:Y:S02]  /*0a10*/  SHF.L.U32 R23, R62, 0x2, RZ ;  /* 0x000000023e177819 */ /* 0x000fe400000006ff */
[C---:B------:R-:W-:Y:S02]  /*0a20*/  LEA R25, P0, R8.reuse, UR8, 0x2 ;  /* 0x0000000808197c11 */ /* 0x040fe4000f8010ff */
[----:B------:R-:W-:Y:S02]  /*0a30*/  LOP3.LUT R57, R23, 0xffffff80, RZ, 0xc0, !PT ;  /* 0xffffff8017397812 */ /* 0x000fe400078ec0ff */
[----:B------:R-:W-:Y:S02]  /*0a40*/  LEA.HI.X R30, R8, UR9, R9, 0x2, P0 ;  /* 0x00000009081e7c11 */ /* 0x000fe400080f1409 */
[----:B------:R-:W-:-:S02]  /*0a50*/  CS2R R8, SRZ ;  /* 0x0000000000087805 */ /* 0x000fc4000001ff00 */
[----:B------:R-:W-:Y:S02]  /*0a60*/  IADD3 R24, P0, R25, -0x100, RZ ;  /* 0xffffff0019187810 */ /* 0x000fe40007f1e0ff */
[----:B------:R-:W-:Y:S02]  /*0a70*/  LOP3.LUT R56, R57, 0x1f, R62, 0xf8, !PT ;  /* 0x0000001f39387812 */ /* 0x000fe400078ef83e */
[----:B------:R-:W-:Y:S02]  /*0a80*/  IADD3 R25, P1, R25, -0x80, RZ ;  /* 0xffffff8019197810 */ /* 0x000fe40007f3e0ff */
[----:B------:R-:W-:Y:S02]  /*0a90*/  IADD3.X R29, R30, -0x1, RZ, P0, !PT ;  /* 0xffffffff1e1d7810 */ /* 0x000fe400007fe4ff */
[----:B------:R-:W-:Y:S02]  /*0aa0*/  IADD3 R23, R23, UR5, RZ ;  /* 0x0000000517177c10 */ /* 0x000fe4000fffe0ff */
[----:B------:R-:W-:-:S02]  /*0ab0*/  SHF.R.S32.HI R57, RZ, 0x1f, R56 ;  /* 0x0000001fff397819 */ /* 0x000fc40000011438 */
[C---:B------:R-:W-:Y:S02]  /*0ac0*/  LOP3.LUT R26, R56.reuse, 0x20, RZ, 0xfc, !PT ;  /* 0x00000020381a7812 */ /* 0x040fe400078efcff */
[C---:B------:R-:W-:Y:S02]  /*0ad0*/  LOP3.LUT R27, R56.reuse, 0x40, RZ, 0xfc, !PT ;  /* 0x00000040381b7812 */ /* 0x040fe400078efcff */
[----:B------:R-:W-:Y:S02]  /*0ae0*/  LOP3.LUT R28, R56, 0x60, RZ, 0xfc, !PT ;  /* 0x00000060381c7812 */ /* 0x000fe400078efcff */
[----:B0-----:R-:W-:-:S07]  /*0af0*/  IADD3.X R30, R30, -0x1, RZ, P1, !PT ;  /* 0xffffffff1e1e7810 */ /* 0x001fce0000ffe4ff */
.L_x_10134:
[----:B------:R-:W-:Y:S01]  /*0b00*/  BAR.SYNC.DEFER_BLOCKING 0x0 ;  /* 0x0000000000007b1d */ /* 0x000fe20000010000 */
[----:B------:R-:W-:Y:S02]  /*0b10*/  LEA R54, R20, 0xffffff80, 0x7 ;  /* 0xffffff8014367811 */ /* 0x000fe400078e38ff */
[----:B--2---:R-:W-:Y:S02]  /*0b20*/  LEA R32, P4, R56, R10, 0x1 ;  /* 0x0000000a38207211 */ /* 0x004fe400078808ff */
[----:B------:R-:W-:Y:S01]  /*0b30*/  PRMT R39, RZ, 0x7610, R39 ;  /* 0x00007610ff277816 */ /* 0x000fe20000000027 */
[----:B------:R-:W-:Y:S01]  /*0b40*/  ULDC UR7, c[0x0][0x218] ;  /* 0x0000860000077ab9 */ /* 0x000fe20000000800 */
[----:B------:R-:W-:Y:S01]  /*0b50*/  PRMT R41, RZ, 0x7610, R41 ;  /* 0x00007610ff297816 */ /* 0x000fe20000000029 */
[----:B0-----:R-:W0:Y:S01]  /*0b60*/  LDC.64 R70, c[0x0][0x2a0] ;  /* 0x0000a800ff467b82 */ /* 0x001e220000000a00 */
[----:B------:R-:W-:Y:S01]  /*0b70*/  IADD3 R31, -R54, UR7, RZ ;  /* 0x00000007361f7c10 */ /* 0x000fe2000fffe1ff */
[----:B------:R-:W-:Y:S01]  /*0b80*/  ULDC.64 UR8, c[0x0][0x2a8] ;  /* 0x0000aa0000087ab9 */ /* 0x000fe20000000a00 */
[----:B------:R-:W-:-:S02]  /*0b90*/  PRMT R43, RZ, 0x7610, R43 ;  /* 0x00007610ff2b7816 */ /* 0x000fc4000000002b */
[-C--:B------:R-:W-:Y:S02]  /*0ba0*/  ISETP.GE.AND P0, PT, R56, R31.reuse, PT ;  /* 0x0000001f3800720c */ /* 0x080fe40003f06270 */
[-C--:B------:R-:W-:Y:S01]  /*0bb0*/  ISETP.GE.AND P1, PT, R26, R31.reuse, PT ;  /* 0x0000001f1a00720c */ /* 0x080fe20003f26270 */
[----:B-1----:R-:W1:Y:S01]  /*0bc0*/  LDC R44, c[0x0][0x224] ;  /* 0x00008900ff2c7b82 */ /* 0x002e620000000800 */
[-C--:B------:R-:W-:Y:S02]  /*0bd0*/  ISETP.GE.AND P2, PT, R27, R31.reuse, PT ;  /* 0x0000001f1b00720c */ /* 0x080fe40003f46270 */
[----:B------:R-:W-:Y:S02]  /*0be0*/  ISETP.GE.AND P3, PT, R28, R31, PT ;  /* 0x0000001f1c00720c */ /* 0x000fe40003f66270 */
[----:B------:R-:W-:Y:S02]  /*0bf0*/  PRMT R45, RZ, 0x7610, R45 ;  /* 0x00007610ff2d7816 */ /* 0x000fe4000000002d */
[----:B------:R-:W-:Y:S01]  /*0c00*/  LEA.HI.X R33, R56, R11, R57, 0x1, P4 ;  /* 0x0000000b38217211 */ /* 0x000fe200020f0c39 */
[----:B------:R-:W2:Y:S04]  /*0c10*/  LDC.64 R72, c[0x0][0x2b0] ;  /* 0x0000ac00ff487b82 */ /* 0x000ea80000000a00 */
[----:B------:R-:W3:Y:S04]  /*0c20*/  @!P0 LDG.E.U16 R39, desc[UR12][R32.64] ;  /* 0x0000000c20278981 */ /* 0x000ee8000c1e1500 */
[----:B------:R-:W4:Y:S04]  /*0c30*/  @!P1 LDG.E.U16 R41, desc[UR12][R32.64+0x40] ;  /* 0x0000400c20299981 */ /* 0x000f28000c1e1500 */
[----:B------:R-:W2:Y:S04]  /*0c40*/  @!P2 LDG.E.U16 R43, desc[UR12][R32.64+0x80] ;  /* 0x0000800c202ba981 */ /* 0x000ea8000c1e1500 */
[----:B------:R-:W2:Y:S01]  /*0c50*/  @!P3 LDG.E.U16 R45, desc[UR12][R32.64+0xc0] ;  /* 0x0000c00c202db981 */ /* 0x000ea2000c1e1500 */
[----:B------:R-:W-:-:S02]  /*0c60*/  LEA R36, R13, UR5, 0x1 ;  /* 0x000000050d247c11 */ /* 0x000fc4000f8e08ff */
[----:B------:R-:W-:Y:S02]  /*0c70*/  LEA R37, R13, UR5, 0x3 ;  /* 0x000000050d257c11 */ /* 0x000fe4000f8e18ff */
[----:B------:R-:W-:Y:S02]  /*0c80*/  LEA R34, P0, R56, R12, 0x1 ;  /* 0x0000000c38227211 */ /* 0x000fe400078008ff */
[-C--:B------:R-:W-:Y:S02]  /*0c90*/  ISETP.GE.AND P1, PT, R26, R31.reuse, PT ;  /* 0x0000001f1a00720c */ /* 0x080fe40003f26270 */
[C---:B------:R-:W-:Y:S02]  /*0ca0*/  LEA.HI.X R35, R56.reuse, R14, R57, 0x1, P0 ;  /* 0x0000000e38237211 */ /* 0x040fe400000f0c39 */
[-C--:B------:R-:W-:Y:S02]  /*0cb0*/  ISETP.GE.AND P0, PT, R56, R31.reuse, PT ;  /* 0x0000001f3800720c */ /* 0x080fe40003f06270 */
[----:B------:R-:W-:-:S02]  /*0cc0*/  ISETP.GE.AND P2, PT, R27, R31, PT ;  /* 0x0000001f1b00720c */ /* 0x000fc40003f46270 */
[----:B------:R-:W-:Y:S02]  /*0cd0*/  ISETP.GE.AND P3, PT, R28, R31, PT ;  /* 0x0000001f1c00720c */ /* 0x000fe40003f66270 */
[----:B------:R-:W-:Y:S02]  /*0ce0*/  PRMT R47, RZ, 0x7610, R47 ;  /* 0x00007610ff2f7816 */ /* 0x000fe4000000002f */
[----:B------:R-:W-:Y:S02]  /*0cf0*/  PRMT R49, RZ, 0x7610, R49 ;  /* 0x00007610ff317816 */ /* 0x000fe40000000031 */
[----:B------:R-:W-:Y:S02]  /*0d00*/  PRMT R51, RZ, 0x7610, R51 ;  /* 0x00007610ff337816 */ /* 0x000fe40000000033 */
[----:B------:R-:W-:Y:S01]  /*0d10*/  PRMT R55, RZ, 0x7610, R55 ;  /* 0x00007610ff377816 */ /* 0x000fe20000000037 */
[----:B---3--:R-:W-:Y:S04]  /*0d20*/  STS.U16 [R36], R39 ;  /* 0x0000002724007388 */ /* 0x008fe80000000400 */
[----:B----4-:R-:W-:Y:S04]  /*0d30*/  STS.U16 [R36+0x40], R41 ;  /* 0x0000402924007388 */ /* 0x010fe80000000400 */
[----:B--2---:R-:W-:Y:S04]  /*0d40*/  STS.U16 [R36+0x80], R43 ;  /* 0x0000802b24007388 */ /* 0x004fe80000000400 */
        /* <DEDUP_REMOVED lines=8> */
[----:B------:R-:W-:-:S02]  /*0dd0*/  LEA R42, P0, R56, R15, 0x1 ;  /* 0x0000000f382a7211 */ /* 0x000fc400078008ff */
[----:B--2---:R-:W-:Y:S02]  /*0de0*/  PRMT R45, RZ, 0x7610, R45 ;  /* 0x00007610ff2d7816 */ /* 0x004fe4000000002d */
[C---:B------:R-:W-:Y:S02]  /*0df0*/  LEA.HI.X R43, R56.reuse, R16, R57, 0x1, P0 ;  /* 0x00000010382b7211 */ /* 0x040fe400000f0c39 */
[-C--:B------:R-:W-:Y:S02]  /*0e00*/  ISETP.GE.AND P0, PT, R56, R31.reuse, PT ;  /* 0x0000001f3800720c */ /* 0x080fe40003f06270 */
[-C--:B------:R-:W-:Y:S02]  /*0e10*/  ISETP.GE.AND P1, PT, R26, R31.reuse, PT ;  /* 0x0000001f1a00720c */ /* 0x080fe40003f26270 */
[----:B------:R-:W-:Y:S01]  /*0e20*/  ISETP.GE.AND P2, PT, R28, R31, PT ;  /* 0x0000001f1c00720c */ /* 0x000fe20003f46270 */
[----:B---3--:R2:W-:Y:S04]  /*0e30*/  STS.U16 [R36], R47 ;  /* 0x0000002f24007388 */ /* 0x0085e80000000400 */
[----:B----4-:R3:W-:Y:S04]  /*0e40*/  STS.U16 [R36+0x40], R49 ;  /* 0x0000403124007388 */ /* 0x0107e80000000400 */
[----:B------:R4:W-:Y:S04]  /*0e50*/  STS.U16 [R36+0x80], R51 ;  /* 0x0000803324007388 */ /* 0x0009e80000000400 */
[----:B------:R1:W-:Y:S01]  /*0e60*/  STS.U16 [R36+0xc0], R55 ;  /* 0x0000c03724007388 */ /* 0x0003e20000000400 */
[----:B------:R-:W-:-:S03]  /*0e70*/  NOP ;  /* 0x0000000000007918 */ /* 0x000fc60000000000 */
[----:B------:R-:W-:Y:S01]  /*0e80*/  LDS.64 R32, [R37] ;  /* 0x0000000025207984 */ /* 0x000fe20000000a00 */
[----:B------:R-:W-:Y:S01]  /*0e90*/  BAR.SYNC.DEFER_BLOCKING 0x0 ;  /* 0x0000000000007b1d */ /* 0x000fe20000010000 */
[----:B--2---:R-:W-:Y:S02]  /*0ea0*/  PRMT R47, RZ, 0x7610, R47 ;  /* 0x00007610ff2f7816 */ /* 0x004fe4000000002f */
[----:B---3--:R-:W-:Y:S02]  /*0eb0*/  PRMT R49, RZ, 0x7610, R49 ;  /* 0x00007610ff317816 */ /* 0x008fe40000000031 */
[----:B----4-:R-:W-:Y:S01]  /*0ec0*/  PRMT R51, RZ, 0x7610, R51 ;  /* 0x00007610ff337816 */ /* 0x010fe20000000033 */
[----:B------:R-:W2:Y:S01]  /*0ed0*/  @!P0 LDG.E.U16 R45, desc[UR12][R42.64] ;  /* 0x0000000c2a2d8981 */ /* 0x000ea2000c1e1500 */
[----:B------:R-:W-:-:S03]  /*0ee0*/  ISETP.GE.AND P0, PT, R27, R31, PT ;  /* 0x0000001f1b00720c */ /* 0x000fc60003f06270 */
[----:B------:R-:W3:Y:S04]  /*0ef0*/  @!P1 LDG.E.U16 R47, desc[UR12][R42.64+0x40] ;  /* 0x0000400c2a2f9981 */ /* 0x000ee8000c1e1500 */
[----:B------:R-:W4:Y:S06]  /*0f00*/  @!P2 LDG.E.U16 R51, desc[UR12][R42.64+0xc0] ;  /* 0x0000c00c2a33a981 */ /* 0x000f2c000c1e1500 */
[----:B------:R1:W4:Y:S01]  /*0f10*/  @!P0 LDG.E.U16 R49, desc[UR12][R42.64+0x80] ;  /* 0x0000800c2a318981 */ /* 0x000322000c1e1500 */
[----:B------:R-:W-:Y:S01]  /*0f20*/  ISETP.GE.AND P0, PT, R56, R31, PT ;  /* 0x0000001f3800720c */ /* 0x000fe20003f06270 */
[C---:B0-----:R-:W-:Y:S01]  /*0f30*/  IMAD R0, R70.reuse, UR15, RZ ;  /* 0x0000000f46007c24 */ /* 0x041fe2000f8e02ff */
[----:B-1----:R-:W-:Y:S01]  /*0f40*/  SHF.R.S32.HI R55, RZ, 0x1f, R54 ;  /* 0x0000001fff377819 */ /* 0x002fe20000011436 */
[----:B------:R-:W-:-:S04]  /*0f50*/  IMAD.WIDE.U32 R34, R70, UR14, RZ ;  /* 0x0000000e46227c25 */ /* 0x000fc8000f8e00ff */
[----:B------:R-:W-:Y:S01]  /*0f60*/  IMAD R71, R71, UR14, R0 ;  /* 0x0000000e47477c24 */ /* 0x000fe2000f8e0200 */
[----:B------:R-:W-:-:S05]  /*0f70*/  MOV R40, R34 ;  /* 0x0000002200287202 */ /* 0x000fca0000000f00 */
[----:B------:R-:W-:Y:S01]  /*0f80*/  @!P0 IMAD.WIDE.U32 R38, R70, UR14, R54 ;  /* 0x0000000e46268c25 */ /* 0x000fe2000f8e0036 */
[----:B------:R-:W-:-:S03]  /*0f90*/  IADD3 R41, R35, R71, RZ ;  /* 0x0000004723297210 */ /* 0x000fc60007ffe0ff */
[----:B------:R-:W-:Y:S01]  /*0fa0*/  @!P0 IMAD.IADD R35, R71, 0x1, R39 ;  /* 0x0000000147238824 */ /* 0x000fe200078e0227 */
[----:B------:R-:W-:Y:S01]  /*0fb0*/  @!P0 MOV R34, R38 ;  /* 0x0000002600228202 */ /* 0x000fe20000000f00 */
[----:B------:R-:W-:Y:S01]  /*0fc0*/  IMAD R39, R3, UR8, RZ ;  /* 0x0000000803277c24 */ /* 0x000fe2000f8e02ff */
[----:B------:R-:W-:Y:S01]  /*0fd0*/  LEA R38, R44, UR4, 0x7 ;  /* 0x000000042c267c11 */ /* 0x000fe2000f8e38ff */
[----:B------:R-:W-:-:S04]  /*0fe0*/  IMAD.WIDE.U32 R40, R2, UR8, R40 ;  /* 0x0000000802287c25 */ /* 0x000fc8000f8e0028 */
[----:B------:R-:W-:Y:S01]  /*0ff0*/  @!P0 IMAD.WIDE.U32 R34, R2, UR8, R34 ;  /* 0x0000000802228c25 */ /* 0x000fe2000f8e0022 */
[----:B------:R-:W-:-:S03]  /*1000*/  IADD3 R0, P3, R38, R40, RZ ;  /* 0x0000002826007210 */ /* 0x000fc60007f7e0ff */
[----:B------:R-:W-:Y:S01]  /*1010*/  IMAD R71, R2, UR9, R39 ;  /* 0x0000000902477c24 */ /* 0x000fe2000f8e0227 */
[----:B------:R-:W-:Y:S01]  /*1020*/  ULDC.64 UR8, c[0x0][0x318] ;  /* 0x0000c60000087ab9 */ /* 0x000fe20000000a00 */
[----:B------:R-:W-:Y:S02]  /*1030*/  @!P0 IADD3 R42, P1, R56, R34, RZ ;  /* 0x00000022382a8210 */ /* 0x000fe40007f3e0ff */
[----:B------:R-:W-:Y:S02]  /*1040*/  SHF.R.S32.HI R39, RZ, 0x1f, R38 ;  /* 0x0000001fff277819 */ /* 0x000fe40000011426 */
[----:B------:R-:W-:Y:S02]  /*1050*/  @!P0 IADD3.X R43, R57, R35, R71, P1, !PT ;  /* 0x00000023392b8210 */ /* 0x000fe40000ffe447 */
[----:B------:R-:W-:Y:S02]  /*1060*/  IADD3.X R35, R39, R71, R41, P3, !PT ;  /* 0x0000004727237210 */ /* 0x000fe40001ffe429 */
[----:B------:R-:W-:-:S02]  /*1070*/  @!P0 LEA R40, P1, R42, UR8, 0x1 ;  /* 0x000000082a288c11 */ /* 0x000fc4000f8208ff */
[-C--:B------:R-:W-:Y:S02]  /*1080*/  ISETP.GE.AND P3, PT, R26, R31.reuse, PT ;  /* 0x0000001f1a00720c */ /* 0x080fe40003f66270 */
[----:B------:R-:W-:Y:S02]  /*1090*/  @!P0 LEA.HI.X R41, R42, UR9, R43, 0x1, P1 ;  /* 0x000000092a298c11 */ /* 0x000fe400088f0c2b */
[----:B------:R-:W-:Y:S02]  /*10a0*/  ISETP.GE.AND P1, PT, R28, R31, PT ;  /* 0x0000001f1c00720c */ /* 0x000fe40003f26270 */
[----:B------:R-:W-:Y:S01]  /*10b0*/  PRMT R71, RZ, 0x7610, R71 ;  /* 0x00007610ff477816 */ /* 0x000fe20000000047 */
[----:B--2---:R0:W-:Y:S02]  /*10c0*/  STS.U16 [R36], R45 ;  /* 0x0000002d24007388 */ /* 0x0041e40000000400 */
[----:B0-----:R-:W-:-:S04]  /*10d0*/  LEA R45, P2, R56, UR8, 0x1 ;  /* 0x00000008382d7c11 */ /* 0x001fc8000f8408ff */
[----:B------:R-:W-:Y:S01]  /*10e0*/  LEA.HI.X R34, R56, UR9, R57, 0x1, P2 ;  /* 0x0000000938227c11 */ /* 0x000fe200090f0c39 */
[----:B---3--:R0:W-:Y:S01]  /*10f0*/  STS.U16 [R36+0x40], R47 ;  /* 0x0000402f24007388 */ /* 0x0081e20000000400 */
[----:B------:R-:W-:-:S03]  /*1100*/  LEA R44, P2, R0, R45, 0x1 ;  /* 0x0000002d002c7211 */ /* 0x000fc600078408ff */
[----:B----4-:R1:W-:Y:S01]  /*1110*/  STS.U16 [R36+0x80], R49 ;  /* 0x0000803124007388 */ /* 0x0103e20000000400 */
[----:B------:R-:W-:-:S03]  /*1120*/  LEA.HI.X R45, R0, R34, R35, 0x1, P2 ;  /* 0x00000022002d7211 */ /* 0x000fc600010f0c23 */
[----:B------:R2:W-:Y:S01]  /*1130*/  STS.U16 [R36+0xc0], R51 ;  /* 0x0000c03324007388 */ /* 0x0005e20000000400 */
[----:B------:R-:W-:-:S03]  /*1140*/  NOP ;  /* 0x0000000000007918 */ /* 0x000fc60000000000 */
[----:B------:R-:W-:Y:S01]  /*1150*/  LDS.64 R34, [R37] ;  /* 0x0000000025227984 */ /* 0x000fe20000000a00 */
[----:B------:R-:W-:Y:S01]  /*1160*/  @!P0 MOV R42, R54 ;  /* 0x00000036002a8202 */ /* 0x000fe20000000f00 */
[----:B------:R-:W-:Y:S01]  /*1170*/  @!P0 IMAD.MOV.U32 R43, RZ, RZ, R55 ;  /* 0x000000ffff2b8224 */ /* 0x000fe200078e0037 */
[----:B------:R-:W-:Y:S01]  /*1180*/  ULDC.64 UR8, c[0x0][0x2b8] ;  /* 0x0000ae0000087ab9 */ /* 0x000fe20000000a00 */
[----:B------:R-:W-:Y:S01]  /*1190*/  BAR.SYNC.DEFER_BLOCKING 0x0 ;  /* 0x0000000000007b1d */ /* 0x000fe20000010000 */
[----:B------:R-:W-:Y:S02]  /*11a0*/  ISETP.GE.AND P2, PT, R27, R31, PT ;  /* 0x0000001f1b00720c */ /* 0x000fe40003f46270 */
[----:B0-----:R-:W-:Y:S02]  /*11b0*/  PRMT R47, RZ, 0x7610, R47 ;  /* 0x00007610ff2f7816 */ /* 0x001fe4000000002f */
[----:B-1----:R-:W-:Y:S02]  /*11c0*/  PRMT R49, RZ, 0x7610, R49 ;  /* 0x00007610ff317816 */ /* 0x002fe40000000031 */
[----:B--2---:R-:W-:-:S02]  /*11d0*/  PRMT R51, RZ, 0x7610, R51 ;  /* 0x00007610ff337816 */ /* 0x004fc40000000033 */
[----:B------:R0:W2:Y:S04]  /*11e0*/  @!P0 LDG.E.U16 R47, desc[UR12][R40.64] ;  /* 0x0000000c282f8981 */ /* 0x0000a8000c1e1500 */
[----:B------:R-:W3:Y:S04]  /*11f0*/  @!P3 LDG.E.U16 R49, desc[UR12][R44.64+-0xc0] ;  /* 0xffff400c2c31b981 */ /* 0x000ee8000c1e1500 */
[----:B------:R-:W4:Y:S04]  /*1200*/  @!P2 LDG.E.U16 R51, desc[UR12][R44.64+-0x80] ;  /* 0xffff800c2c33a981 */ /* 0x000f28000c1e1500 */
[----:B------:R1:W4:Y:S01]  /*1210*/  @!P1 LDG.E.U16 R71, desc[UR12][R44.64+-0x40] ;  /* 0xffffc00c2c479981 */ /* 0x000322000c1e1500 */
[----:B------:R-:W-:-:S02]  /*1220*/  IMAD R0, R72, UR15, RZ ;  /* 0x0000000f48007c24 */ /* 0x000fc4000f8e02ff */
[----:B0-----:R-:W-:-:S04]  /*1230*/  IMAD.WIDE.U32 R40, R72, UR14, RZ ;  /* 0x0000000e48287c25 */ /* 0x001fc8000f8e00ff */
[----:B------:R-:W-:Y:S02]  /*1240*/  IMAD R73, R73, UR14, R0 ;  /* 0x0000000e49497c24 */ /* 0x000fe4000f8e0200 */
[----:B------:R-:W-:-:S03]  /*1250*/  @!P0 IMAD.WIDE.U32 R42, R72, UR14, R42 ;  /* 0x0000000e482a8c25 */ /* 0x000fc6000f8e002a */
[----:B------:R-:W-:Y:S02]  /*1260*/  IADD3 R41, R41, R73, RZ ;  /* 0x0000004929297210 */ /* 0x000fe40007ffe0ff */
[----:B------:R-:W-:Y:S01]  /*1270*/  @!P0 IADD3 R43, R73, R43, RZ ;  /* 0x0000002b492b8210 */ /* 0x000fe20007ffe0ff */
[----:B------:R-:W-:Y:S02]  /*1280*/  IMAD R73, R3, UR8, RZ ;  /* 0x0000000803497c24 */ /* 0x000fe4000f8e02ff */
[----:B-1----:R-:W-:-:S04]  /*1290*/  IMAD.WIDE.U32 R44, R2, UR8, R40 ;  /* 0x00000008022c7c25 */ /* 0x002fc8000f8e0028 */
[----:B------:R-:W-:-:S04]  /*12a0*/  @!P0 IMAD.WIDE.U32 R40, R2, UR8, R42 ;  /* 0x0000000802288c25 */ /* 0x000fc8000f8e002a */
[----:B------:R-:W-:Y:S01]  /*12b0*/  IMAD R73, R2, UR9, R73 ;  /* 0x0000000902497c24 */ /* 0x000fe2000f8e0249 */
[----:B------:R-:W-:Y:S01]  /*12c0*/  ULDC.64 UR8, c[0x0][0x308] ;  /* 0x0000c20000087ab9 */ /* 0x000fe20000000a00 */
[----:B------:R-:W-:Y:S02]  /*12d0*/  IADD3 R0, P6, R38, R44, RZ ;  /* 0x0000002c26007210 */ /* 0x000fe40007fde0ff */
[C---:B------:R-:W-:Y:S02]  /*12e0*/  LEA R43, P4, R56.reuse, UR8, 0x1 ;  /* 0x00000008382b7c11 */ /* 0x040fe4000f8808ff */
[C---:B------:R-:W-:Y:S02]  /*12f0*/  @!P0 IADD3 R46, P5, R56.reuse, R40, RZ ;  /* 0x00000028382e8210 */ /* 0x040fe40007fbe0ff */
[----:B------:R-:W-:Y:S02]  /*1300*/  LEA.HI.X R44, R56, UR9, R57, 0x1, P4 ;  /* 0x00000009382c7c11 */ /* 0x000fe4000a0f0c39 */
[----:B------:R-:W-:-:S02]  /*1310*/  IADD3.X R45, R39, R73, R45, P6, !PT ;  /* 0x00000049272d7210 */ /* 0x000fc400037fe42d */
[----:B------:R-:W-:Y:S02]  /*1320*/  LEA R42, P4, R0, R43, 0x1 ;  /* 0x0000002b002a7211 */ /* 0x000fe400078808ff */
[----:B------:R-:W-:Y:S02]  /*1330*/  @!P0 IADD3.X R41, R57, R41, R73, P5, !PT ;  /* 0x0000002939298210 */ /* 0x000fe40002ffe449 */
[----:B------:R-:W-:Y:S02]  /*1340*/  @!P0 LEA R40, P5, R46, UR8, 0x1 ;  /* 0x000000082e288c11 */ /* 0x000fe4000f8a08ff */
[--C-:B------:R-:W-:Y:S02]  /*1350*/  LEA.HI.X R43, R0, R44, R45.reuse, 0x1, P4 ;  /* 0x0000002c002b7211 */ /* 0x100fe400020f0c2d */
[----:B------:R-:W-:Y:S02]  /*1360*/  PRMT R45, RZ, 0x7610, R45 ;  /* 0x00007610ff2d7816 */ /* 0x000fe4000000002d */
[----:B------:R-:W-:-:S02]  /*1370*/  PRMT R73, RZ, 0x7610, R73 ;  /* 0x00007610ff497816 */ /* 0x000fc40000000049 */
[----:B------:R-:W-:Y:S01]  /*1380*/  @!P0 LEA.HI.X R41, R46, UR9, R41, 0x1, P5 ;  /* 0x000000092e298c11 */ /* 0x000fe2000a8f0c29 */
[----:B--2---:R-:W-:Y:S04]  /*1390*/  STS.U16 [R36], R47 ;  /* 0x0000002f24007388 */ /* 0x004fe80000000400 */
[----:B---3--:R0:W-:Y:S04]  /*13a0*/  STS.U16 [R36+0x40], R49 ;  /* 0x0000403124007388 */ /* 0x0081e80000000400 */
[----:B----4-:R1:W-:Y:S04]  /*13b0*/  STS.U16 [R36+0x80], R51 ;  /* 0x0000803324007388 */ /* 0x0103e80000000400 */
[----:B------:R-:W-:Y:S01]  /*13c0*/  STS.U16 [R36+0xc0], R71 ;  /* 0x0000c04724007388 */ /* 0x000fe20000000400 */
[----:B------:R-:W-:-:S03]  /*13d0*/  NOP ;  /* 0x0000000000007918 */ /* 0x000fc60000000000 */
[----:B------:R-:W2:Y:S01]  /*13e0*/  LDS.64 R74, [R37] ;  /* 0x00000000254a7984 */ /* 0x000ea20000000a00 */
[----:B------:R-:W-:Y:S01]  /*13f0*/  BAR.SYNC.DEFER_BLOCKING 0x0 ;  /* 0x0000000000007b1d */ /* 0x000fe20000010000 */
[----:B0-----:R-:W-:Y:S02]  /*1400*/  PRMT R49, RZ, 0x7610, R49 ;  /* 0x00007610ff317816 */ /* 0x001fe40000000031 */
[----:B-1----:R-:W-:-:S03]  /*1410*/  PRMT R51, RZ, 0x7610, R51 ;  /* 0x00007610ff337816 */ /* 0x002fc60000000033 */
[----:B------:R-:W3:Y:S04]  /*1420*/  @!P0 LDG.E.U16 R45, desc[UR12][R40.64] ;  /* 0x0000000c282d8981 */ /* 0x000ee8000c1e1500 */
[----:B------:R-:W4:Y:S04]  /*1430*/  @!P3 LDG.E.U16 R49, desc[UR12][R42.64+-0xc0] ;  /* 0xffff400c2a31b981 */ /* 0x000f28000c1e1500 */
[----:B------:R-:W4:Y:S04]  /*1440*/  @!P2 LDG.E.U16 R73, desc[UR12][R42.64+-0x80] ;  /* 0xffff800c2a49a981 */ /* 0x000f28000c1e1500 */
[----:B------:R0:W4:Y:S01]  /*1450*/  @!P1 LDG.E.U16 R51, desc[UR12][R42.64+-0x40] ;  /* 0xffffc00c2a339981 */ /* 0x000122000c1e1500 */
[----:B--2---:R-:W-:-:S02]  /*1460*/  HADD2.F32 R47, -RZ, R75.H0_H0 ;  /* 0x2000004bff2f7230 */ /* 0x004fc40000004100 */
[----:B------:R-:W-:Y:S02]  /*1470*/  HADD2.F32 R48, -RZ, R75.H1_H1 ;  /* 0x3000004bff307230 */ /* 0x000fe40000004100 */
[--C-:B------:R-:W-:Y:S02]  /*1480*/  HADD2.F32 R46, -RZ, R74.reuse.H1_H1 ;  /* 0x3000004aff2e7230 */ /* 0x100fe40000004100 */
[----:B------:R-:W-:Y:S02]  /*1490*/  HADD2.F32 R0, -RZ, R74.H0_H0 ;  /* 0x2000004aff007230 */ /* 0x000fe40000004100 */
[----:B0-----:R-:W-:Y:S01]  /*14a0*/  FMUL.FTZ R42, R47, -1.4426950216293334961 ;  /* 0xbfb8aa3b2f2a7820 */ /* 0x001fe20000410000 */
[----:B------:R-:W-:Y:S01]  /*14b0*/  FMUL.FTZ R43, R48, -1.4426950216293334961 ;  /* 0xbfb8aa3b302b7820 */ /* 0x000fe20000410000 */
[----:B------:R-:W-:Y:S01]  /*14c0*/  FMUL.FTZ R50, R46, -1.4426950216293334961 ;  /* 0xbfb8aa3b2e327820 */ /* 0x000fe20000410000 */
[----:B------:R-:W-:-:S03]  /*14d0*/  FMUL.FTZ R44, R0, -1.4426950216293334961 ;  /* 0xbfb8aa3b002c7820 */ /* 0x000fc60000410000 */
[----:B------:R-:W0:Y:S08]  /*14e0*/  MUFU.EX2 R42, R42 ;  /* 0x0000002a002a7308 */ /* 0x000e300000000800 */
[----:B------:R-:W1:Y:S08]  /*14f0*/  MUFU.EX2 R43, R43 ;  /* 0x0000002b002b7308 */ /* 0x000e700000000800 */
[----:B------:R-:W2:Y:S08]  /*1500*/  MUFU.EX2 R50, R50 ;  /* 0x0000003200327308 */ /* 0x000eb00000000800 */
[----:B------:R-:W2:Y:S01]  /*1510*/  MUFU.EX2 R44, R44 ;  /* 0x0000002c002c7308 */ /* 0x000ea20000000800 */
[----:B0-----:R-:W-:Y:S01]  /*1520*/  FADD.FTZ R76, R42, 1 ;  /* 0x3f8000002a4c7421 */ /* 0x001fe20000010000 */
[----:B-1----:R-:W-:-:S06]  /*1530*/  FADD.FTZ R81, R43, 1 ;  /* 0x3f8000002b517421 */ /* 0x002fcc0000010000 */
[----:B------:R-:W0:Y:S01]  /*1540*/  MUFU.RCP R76, R76 ;  /* 0x0000004c004c7308 */ /* 0x000e220000001000 */
[----:B--2---:R-:W-:-:S07]  /*1550*/  FADD.FTZ R79, R50, 1 ;  /* 0x3f800000324f7421 */ /* 0x004fce0000010000 */
[----:B------:R-:W1:Y:S01]  /*1560*/  MUFU.RCP R81, R81 ;  /* 0x0000005100517308 */ /* 0x000e620000001000 */
[----:B------:R-:W-:Y:S01]  /*1570*/  FADD.FTZ R44, R44, 1 ;  /* 0x3f8000002c2c7421 */ /* 0x000fe20000010000 */
[----:B------:R-:W2:Y:S06]  /*1580*/  S2UR UR6, SR_CgaCtaId ;  /* 0x00000000000679c3 */ /* 0x000eac0000008800 */
[----:B------:R-:W2:Y:S08]  /*1590*/  MUFU.RCP R77, R44 ;  /* 0x0000002c004d7308 */ /* 0x000eb00000001000 */
[----:B------:R-:W4:Y:S01]  /*15a0*/  MUFU.RCP R79, R79 ;  /* 0x0000004f004f7308 */ /* 0x000f220000001000 */
[----:B------:R-:W-:-:S02]  /*15b0*/  HADD2.F32 R72, -RZ, R34.H0_H0 ;  /* 0x20000022ff487230 */ /* 0x000fc40000004100 */
[----:B------:R-:W-:Y:S02]  /*15c0*/  HADD2.F32 R74, -RZ, R34.H1_H1 ;  /* 0x30000022ff4a7230 */ /* 0x000fe40000004100 */
[----:B0-----:R-:W-:Y:S01]  /*15d0*/  FADD.FTZ R34, -R76, 1 ;  /* 0x3f8000004c227421 */ /* 0x001fe20000010100 */
[--C-:B------:R-:W-:Y:S02]  /*15e0*/  HADD2.F32 R70, -RZ, R35.reuse.H0_H0 ;  /* 0x20000023ff467230 */ /* 0x100fe40000004100 */
[----:B-1----:R-:W-:Y:S01]  /*15f0*/  FADD.FTZ R43, -R81, 1 ;  /* 0x3f800000512b7421 */ /* 0x002fe20000010100 */
[----:B------:R-:W-:Y:S02]  /*1600*/  HADD2.F32 R86, -RZ, R35.H1_H1 ;  /* 0x30000023ff567230 */ /* 0x000fe40000004100 */
[----:B------:R-:W-:Y:S01]  /*1610*/  FFMA.FTZ R42, R47, R34, 1 ;  /* 0x3f8000002f2a7423 */ /* 0x000fe20000010022 */
[----:B--2---:R-:W-:-:S04]  /*1620*/  FADD.FTZ R35, -R77, 1 ;  /* 0x3f8000004d237421 */ /* 0x004fc80000010100 */
[----:B------:R-:W-:Y:S01]  /*1630*/  FFMA.FTZ R35, R0, R35, 1 ;  /* 0x3f80000000237423 */ /* 0x000fe20000010023 */
[----:B------:R-:W-:Y:S01]  /*1640*/  ISETP.NE.AND P1, PT, R62, RZ, PT ;  /* 0x000000ff3e00720c */ /* 0x000fe20003f25270 */
[----:B------:R-:W-:Y:S02]  /*1650*/  UMOV UR5, 0x400 ;  /* 0x0000040000057882 */ /* 0x000fe40000000000 */
[----:B------:R-:W-:Y:S01]  /*1660*/  ULEA UR5, UR6, UR5, 0x18 ;  /* 0x0000000506057291 */ /* 0x000fe2000f8ec03f */
[----:B------:R-:W-:Y:S01]  /*1670*/  IADD3 R50, P2, R56, R54, RZ ;  /* 0x0000003638327210 */ /* 0x000fe20007f5e0ff */
[----:B------:R-:W-:Y:S01]  /*1680*/  BSSY B0, `(.L_x_10111) ;  /* 0x000003a000007945 */ /* 0x000fe20003800000 */
[----:B---3--:R0:W-:Y:S04]  /*1690*/  STS.U16 [R36], R45 ;  /* 0x0000002d24007388 */ /* 0x0081e80000000400 */
[----:B----4-:R-:W-:Y:S04]  /*16a0*/  STS.U16 [R36+0x40], R49 ;  /* 0x0000403124007388 */ /* 0x010fe80000000400 */
[----:B------:R-:W-:Y:S04]  /*16b0*/  STS.U16 [R36+0x80], R73 ;  /* 0x0000804924007388 */ /* 0x000fe80000000400 */
[----:B------:R-:W-:Y:S01]  /*16c0*/  STS.U16 [R36+0xc0], R51 ;  /* 0x0000c03324007388 */ /* 0x000fe20000000400 */
[----:B------:R-:W-:-:S03]  /*16d0*/  NOP ;  /* 0x0000000000007918 */ /* 0x000fc60000000000 */
[----:B------:R-:W1:Y:S01]  /*16e0*/  LDS.64 R40, [R37] ;  /* 0x0000000025287984 */ /* 0x000e620000000a00 */
[----:B0-----:R-:W-:Y:S01]  /*16f0*/  FFMA.FTZ R45, R48, R43, 1 ;  /* 0x3f800000302d7423 */ /* 0x001fe2000001002b */
[--C-:B-1----:R-:W-:Y:S02]  /*1700*/  HADD2.F32 R49, -RZ, R40.reuse.H0_H0 ;  /* 0x20000028ff317230 */ /* 0x102fe40000004100 */
[----:B------:R-:W-:Y:S02]  /*1710*/  HADD2.F32 R71, -RZ, R40.H1_H1 ;  /* 0x30000028ff477230 */ /* 0x000fe40000004100 */
[--C-:B------:R-:W-:Y:S02]  /*1720*/  HADD2.F32 R73, -RZ, R41.reuse.H0_H0 ;  /* 0x20000029ff497230 */ /* 0x100fe40000004100 */
[----:B------:R-:W-:Y:S02]  /*1730*/  HADD2.F32 R75, -RZ, R41.H1_H1 ;  /* 0x30000029ff4b7230 */ /* 0x000fe40000004100 */
        /* <DEDUP_REMOVED lines=15> */
[----:B------:R-:W0:Y:S01]  /*1830*/  LDC.64 R42, c[0x0][0x398] ;  /* 0x0000e600ff2a7b82 */ /* 0x000e220000000a00 */
[----:B------:R-:W-:-:S07]  /*1840*/  F2FP.F16.F32.PACK_AB R34, R41, R34 ;  /* 0x000000222922723e */ /* 0x000fce00000000ff */
[----:B------:R-:W-:Y:S01]  /*1850*/  BAR.SYNC.DEFER_BLOCKING 0x0 ;  /* 0x0000000000007b1d */ /* 0x000fe20000010000 */
[----:B------:R-:W-:-:S05]  /*1860*/  F2FP.F16.F32.PACK_AB R35, R44, R35 ;  /* 0x000000232c23723e */ /* 0x000fca00000000ff */
[----:B------:R1:W-:Y:S01]  /*1870*/  STS.64 [R37], R34 ;  /* 0x0000002225007388 */ /* 0x0003e20000000a00 */
[----:B------:R-:W-:-:S03]  /*1880*/  NOP ;  /* 0x0000000000007918 */ /* 0x000fc60000000000 */
[----:B------:R-:W-:Y:S04]  /*1890*/  LDS.U16 R41, [R36] ;  /* 0x0000000024297984 */ /* 0x000fe80000000400 */
[----:B------:R-:W-:Y:S04]  /*18a0*/  LDS.U16 R83, [R36+0x40] ;  /* 0x0000400024537984 */ /* 0x000fe80000000400 */
[----:B------:R-:W-:Y:S04]  /*18b0*/  LDS.U16 R85, [R36+0x80] ;  /* 0x0000800024557984 */ /* 0x000fe80000000400 */
[----:B------:R-:W-:Y:S04]  /*18c0*/  LDS.U16 R87, [R36+0xc0] ;  /* 0x0000c00024577984 */ /* 0x000fe80000000400 */
[----:B------:R-:W-:Y:S01]  /*18d0*/  @!P1 STS [UR5+0x100], R31 ;  /* 0x0001001fff009988 */ /* 0x000fe20008000805 */
[----:B------:R-:W-:Y:S06]  /*18e0*/  BAR.SYNC.DEFER_BLOCKING 0x0 ;  /* 0x0000000000007b1d */ /* 0x000fec0000010000 */
[----:B------:R-:W2:Y:S01]  /*18f0*/  LDS R89, [R40+0x100] ;  /* 0x0001000028597984 */ /* 0x000ea20000000800 */
[----:B0-----:R-:W-:-:S02]  /*1900*/  IMAD R44, R42, UR15, RZ ;  /* 0x0000000f2a2c7c24 */ /* 0x001fc4000f8e02ff */
[----:B-1----:R-:W-:-:S04]  /*1910*/  IMAD.WIDE.U32 R34, R42, UR14, RZ ;  /* 0x0000000e2a227c25 */ /* 0x002fc8000f8e00ff */
[----:B------:R-:W-:Y:S01]  /*1920*/  IMAD R45, R43, UR14, R44 ;  /* 0x0000000e2b2d7c24 */ /* 0x000fe2000f8e022c */
[----:B------:R-:W-:-:S03]  /*1930*/  IADD3.X R51, R57, R55, RZ, P2, !PT ;  /* 0x0000003739337210 */ /* 0x000fc600017fe4ff */
[----:B------:R-:W-:Y:S01]  /*1940*/  IMAD.IADD R91, R35, 0x1, R45 ;  /* 0x00000001235b7824 */ /* 0x000fe200078e022d */
        /* <DEDUP_REMOVED lines=13> */
.L_x_10112:
[----:B------:R-:W-:Y:S05]  /*1a20*/  BSYNC B0 ;  /* 0x0000000000007941 */ /* 0x000fea0003800000 */
.L_x_10111:
[----:B------:R-:W-:Y:S01]  /*1a30*/  IMAD.MOV.U32 R35, RZ, RZ, R91 ;  /* 0x000000ffff237224 */ /* 0x000fe200078e005b */
[----:B------:R-:W-:Y:S01]  /*1a40*/  ULDC.64 UR8, c[0x0][0x3a0] ;  /* 0x0000e80000087ab9 */ /* 0x000fe20000000a00 */
[-C--:B------:R-:W-:Y:S01]  /*1a50*/  ISETP.GE.AND P2, PT, R27, R89.reuse, PT ;  /* 0x000000591b00720c */ /* 0x080fe20003f46270 */
[----:B0-----:R-:W-:Y:S01]  /*1a60*/  IMAD R41, R3, UR8, RZ ;  /* 0x0000000803297c24 */ /* 0x001fe2000f8e02ff */
[-C--:B------:R-:W-:Y:S01]  /*1a70*/  ISETP.GE.AND P0, PT, R26, R89.reuse, PT ;  /* 0x000000591a00720c */ /* 0x080fe20003f06270 */
[----:B------:R-:W-:Y:S01]  /*1a80*/  IMAD.WIDE.U32 R34, R2, UR8, R34 ;  /* 0x0000000802227c25 */ /* 0x000fe2000f8e0022 */
[----:B------:R-:W-:-:S03]  /*1a90*/  ISETP.GE.AND P3, PT, R28, R89, PT ;  /* 0x000000591c00720c */ /* 0x000fc60003f66270 */
[----:B------:R-:W-:Y:S01]  /*1aa0*/  FMUL.FTZ R77, R0, R77 ;  /* 0x0000004d004d7220 */ /* 0x000fe20000410000 */
[----:B------:R-:W-:Y:S01]  /*1ab0*/  FMUL.FTZ R79, R46, R79 ;  /* 0x0000004f2e4f7220 */ /* 0x000fe20000410000 */
[----:B------:R-:W-:Y:S01]  /*1ac0*/  IMAD R42, R2, UR9, R41 ;  /* 0x00000009022a7c24 */ /* 0x000fe2000f8e0229 */
[----:B------:R-:W-:Y:S01]  /*1ad0*/  ULDC.64 UR8, c[0x0][0x3e8] ;  /* 0x0000fa0000087ab9 */ /* 0x000fe20000000a00 */
[----:B------:R-:W-:Y:S01]  /*1ae0*/  IADD3 R41, P5, R38, R34, RZ ;  /* 0x0000002226297210 */ /* 0x000fe20007fbe0ff */
[--C-:B------:R-:W-:Y:S01]  /*1af0*/  HADD2.F32 R43, -RZ, R32.reuse.H1_H1 ;  /* 0x30000020ff2b7230 */ /* 0x100fe20000004100 */
[C---:B------:R-:W-:Y:S01]  /*1b00*/  LEA R34, P4, R56.reuse, UR8, 0x1 ;  /* 0x0000000838227c11 */ /* 0x040fe2000f8808ff */
[--C-:B------:R-:W-:Y:S01]  /*1b10*/  HADD2.F32 R45, -RZ, R33.reuse.H0_H0 ;  /* 0x20000021ff2d7230 */ /* 0x100fe20000004100 */
[----:B------:R-:W-:Y:S01]  /*1b20*/  IADD3.X R42, R39, R42, R35, P5, !PT ;  /* 0x0000002a272a7210 */ /* 0x000fe20002ffe423 */
[----:B------:R-:W-:Y:S01]  /*1b30*/  HADD2.F32 R33, -RZ, R33.H1_H1 ;  /* 0x30000021ff217230 */ /* 0x000fe20000004100 */
[----:B------:R-:W-:Y:S01]  /*1b40*/  LEA.HI.X R35, R56, UR9, R57, 0x1, P4 ;  /* 0x0000000938237c11 */ /* 0x000fe2000a0f0c39 */
[----:B------:R-:W-:Y:S01]  /*1b50*/  ULDC.64 UR8, c[0x0][0x320] ;  /* 0x0000c80000087ab9 */ /* 0x000fe20000000a00 */
[----:B------:R-:W-:Y:S01]  /*1b60*/  LEA R34, P4, R41, R34, 0x1 ;  /* 0x0000002229227211 */ /* 0x000fe200078808ff */
[----:B------:R-:W-:Y:S01]  /*1b70*/  FMUL.FTZ R47, R47, R76 ;  /* 0x0000004c2f2f7220 */ /* 0x000fe20000410000 */
[----:B------:R-:W-:Y:S01]  /*1b80*/  FMUL.FTZ R81, R48, R81 ;  /* 0x0000005130517220 */ /* 0x000fe20000410000 */
[----:B-----5:R-:W-:Y:S01]  /*1b90*/  FADD.FTZ R44, R33, R4 ;  /* 0x00000004212c7221 */ /* 0x020fe20000010000 */
[----:B------:R-:W-:Y:S01]  /*1ba0*/  LEA.HI.X R35, R41, R35, R42, 0x1, P4 ;  /* 0x0000002329237211 */ /* 0x000fe200020f0c2a */
[----:B------:R-:W-:-:S02]  /*1bb0*/  HADD2.F32 R41, -RZ, R32.H0_H0 ;  /* 0x20000020ff297230 */ /* 0x000fc40000004100 */
[--C-:B------:R-:W-:Y:S01]  /*1bc0*/  FADD.FTZ R42, R43, R4.reuse ;  /* 0x000000042b2a7221 */ /* 0x100fe20000010000 */
[--C-:B------:R-:W-:Y:S01]  /*1bd0*/  FADD.FTZ R43, R45, R4.reuse ;  /* 0x000000042d2b7221 */ /* 0x100fe20000010000 */
[----:B------:R-:W-:Y:S01]  /*1be0*/  FMUL.FTZ R0, R72, R77 ;  /* 0x0000004d48007220 */ /* 0x000fe20000410000 */
[----:B------:R0:W-:Y:S01]  /*1bf0*/  @!P2 STG.E.U16 desc[UR12][R34.64+-0x80], R85 ;  /* 0xffff80552200a986 */ /* 0x0001e2000c10150c */
[----:B------:R-:W-:Y:S01]  /*1c00*/  FADD.FTZ R41, R41, R4 ;  /* 0x0000000429297221 */ /* 0x000fe20000010000 */
[----:B------:R-:W-:Y:S01]  /*1c10*/  FMUL.FTZ R46, R74, R79 ;  /* 0x0000004f4a2e7220 */ /* 0x000fe20000410000 */
[----:B------:R-:W-:Y:S01]  /*1c20*/  FMUL.FTZ R48, R70, R47 ;  /* 0x0000002f46307220 */ /* 0x000fe20000410000 */
[----:B------:R0:W-:Y:S01]  /*1c30*/  @!P0 STG.E.U16 desc[UR12][R34.64+-0xc0], R83 ;  /* 0xffff405322008986 */ /* 0x0001e2000c10150c */
[----:B------:R-:W-:Y:S01]  /*1c40*/  ISETP.NE.U32.AND P0, PT, RZ, UR8, PT ;  /* 0x00000008ff007c0c */ /* 0x000fe2000bf05070 */
[----:B------:R-:W-:Y:S02]  /*1c50*/  FMUL.FTZ R86, R86, R81 ;  /* 0x0000005156567220 */ /* 0x000fe40000410000 */
[----:B------:R0:W-:Y:S01]  /*1c60*/  @!P3 STG.E.U16 desc[UR12][R34.64+-0x40], R87 ;  /* 0xffffc0572200b986 */ /* 0x0001e2000c10150c */
[----:B------:R-:W-:-:S13]  /*1c70*/  ISETP.NE.AND.EX P0, PT, RZ, UR9, PT, P0 ;  /* 0x00000009ff007c0c */ /* 0x000fda000bf05300 */
[----:B0-----:R-:W-:Y:S05]  /*1c80*/  @!P0 BRA `(.L_x_10113) ;  /* 0x0000000000d08947 */ /* 0x001fea0003800000 */
[----:B------:R-:W-:Y:S01]  /*1c90*/  BAR.SYNC.DEFER_BLOCKING 0x0 ;  /* 0x0000000000007b1d */ /* 0x000fe20000010000 */
[----:B------:R-:W-:Y:S01]  /*1ca0*/  FMUL.FTZ R49, R77, R49 ;  /* 0x000000314d317220 */ /* 0x000fe20000410000 */
[----:B------:R-:W-:Y:S01]  /*1cb0*/  FMUL.FTZ R32, R79, R71 ;  /* 0x000000474f207220 */ /* 0x000fe20000410000 */
[----:B------:R-:W-:Y:S01]  /*1cc0*/  FMUL.FTZ R47, R47, R73 ;  /* 0x000000492f2f7220 */ /* 0x000fe20000410000 */
[----:B------:R-:W-:Y:S02]  /*1cd0*/  FMUL.FTZ R34, R81, R75 ;  /* 0x0000004b51227220 */ /* 0x000fe40000410000 */
[----:B------:R-:W-:Y:S01]  /*1ce0*/  BSSY B0, `(.L_x_10114) ;  /* 0x000001d000007945 */ /* 0x000fe20003800000 */
[----:B------:R-:W-:Y:S02]  /*1cf0*/  F2FP.F16.F32.PACK_AB R32, R32, R49 ;  /* 0x000000312020723e */ /* 0x000fe400000000ff */
[----:B------:R-:W-:Y:S02]  /*1d00*/  F2FP.F16.F32.PACK_AB R33, R34, R47 ;  /* 0x0000002f2221723e */ /* 0x000fe400000000ff */
[----:B------:R-:W0:Y:S03]  /*1d10*/  LDC.64 R34, c[0x0][0x2c0] ;  /* 0x0000b000ff227b82 */ /* 0x000e260000000a00 */
[----:B------:R1:W-:Y:S01]  /*1d20*/  STS.64 [R37], R32 ;  /* 0x0000002025007388 */ /* 0x0003e20000000a00 */
[----:B------:R-:W-:-:S03]  /*1d30*/  NOP ;  /* 0x0000000000007918 */ /* 0x000fc60000000000 */
[----:B------:R-:W-:Y:S04]  /*1d40*/  LDS.U16 R45, [R36] ;  /* 0x00000000242d7984 */ /* 0x000fe80000000400 */
[----:B------:R-:W-:Y:S01]  /*1d50*/  LDS.U16 R47, [R36+0x40] ;  /* 0x00004000242f7984 */ /* 0x000fe20000000400 */
[C---:B0-----:R-:W-:Y:S02]  /*1d60*/  IMAD R70, R34.reuse, UR15, RZ ;  /* 0x0000000f22467c24 */ /* 0x041fe4000f8e02ff */
[----:B-1----:R-:W-:Y:S01]  /*1d70*/  IMAD.WIDE.U32 R32, R34, UR14, RZ ;  /* 0x0000000e22207c25 */ /* 0x002fe2000f8e00ff */
[----:B------:R-:W-:Y:S03]  /*1d80*/  LDS.U16 R49, [R36+0x80] ;  /* 0x0000800024317984 */ /* 0x000fe60000000400 */
[----:B------:R-:W-:Y:S01]  /*1d90*/  IMAD R71, R35, UR14, R70 ;  /* 0x0000000e23477c24 */ /* 0x000fe2000f8e0246 */
[----:B------:R-:W-:Y:S04]  /*1da0*/  LDS.U16 R73, [R36+0xc0] ;  /* 0x0000c00024497984 */ /* 0x000fe80000000400 */
[----:B------:R-:W-:Y:S01]  /*1db0*/  @!P1 STS [R40+0x100], R31 ;  /* 0x0001001f28009388 */ /* 0x000fe20000000800 */
[----:B------:R-:W-:Y:S01]  /*1dc0*/  IADD3 R77, R33, R71, RZ ;  /* 0x00000047214d7210 */ /* 0x000fe20007ffe0ff */
        /* <DEDUP_REMOVED lines=14> */
.L_x_10115:
[----:B------:R-:W-:Y:S05]  /*1eb0*/  BSYNC B0 ;  /* 0x0000000000007941 */ /* 0x000fea0003800000 */
.L_x_10114:
[----:B------:R-:W-:Y:S01]  /*1ec0*/  IMAD.MOV.U32 R33, RZ, RZ, R77 ;  /* 0x000000ffff217224 */ /* 0x000fe200078e004d */
[----:B------:R-:W-:Y:S01]  /*1ed0*/  ULDC.64 UR10, c[0x0][0x2c8] ;  /* 0x0000b200000a7ab9 */ /* 0x000fe20000000a00 */
[----:B------:R-:W-:Y:S01]  /*1ee0*/  LEA R35, P4, R56, UR8, 0x1 ;  /* 0x0000000838237c11 */ /* 0x000fe2000f8808ff */
[----:B0-----:R-:W-:Y:S01]  /*1ef0*/  IMAD R45, R3, UR10, RZ ;  /* 0x0000000a032d7c24 */ /* 0x001fe2000f8e02ff */
[-C--:B------:R-:W-:Y:S01]  /*1f00*/  ISETP.GE.AND P0, PT, R26, R75.reuse, PT ;  /* 0x0000004b1a00720c */ /* 0x080fe20003f06270 */
[----:B------:R-:W-:Y:S01]  /*1f10*/  IMAD.WIDE.U32 R32, R2, UR10, R32 ;  /* 0x0000000a02207c25 */ /* 0x000fe2000f8e0020 */
[-C--:B------:R-:W-:Y:S02]  /*1f20*/  ISETP.GE.AND P2, PT, R27, R75.reuse, PT ;  /* 0x0000004b1b00720c */ /* 0x080fe40003f46270 */
[----:B------:R-:W-:Y:S01]  /*1f30*/  ISETP.GE.AND P3, PT, R28, R75, PT ;  /* 0x0000004b1c00720c */ /* 0x000fe20003f66270 */
[----:B------:R-:W-:Y:S01]  /*1f40*/  IMAD R45, R2, UR11, R45 ;  /* 0x0000000b022d7c24 */ /* 0x000fe2000f8e022d */
[----:B------:R-:W-:-:S04]  /*1f50*/  IADD3 R34, P5, R38, R32, RZ ;  /* 0x0000002026227210 */ /* 0x000fc80007fbe0ff */
[----:B------:R-:W-:Y:S02]  /*1f60*/  IADD3.X R33, R39, R45, R33, P5, !PT ;  /* 0x0000002d27217210 */ /* 0x000fe40002ffe421 */
[----:B------:R-:W-:Y:S02]  /*1f70*/  LEA.HI.X R45, R56, UR9, R57, 0x1, P4 ;  /* 0x00000009382d7c11 */ /* 0x000fe4000a0f0c39 */
[----:B------:R-:W-:-:S04]  /*1f80*/  LEA R32, P4, R34, R35, 0x1 ;  /* 0x0000002322207211 */ /* 0x000fc800078808ff */
[----:B------:R-:W-:-:S05]  /*1f90*/  LEA.HI.X R33, R34, R45, R33, 0x1, P4 ;  /* 0x0000002d22217211 */ /* 0x000fca00020f0c21 */
[----:B------:R0:W-:Y:S04]  /*1fa0*/  @!P0 STG.E.U16 desc[UR12][R32.64+-0xc0], R47 ;  /* 0xffff402f20008986 */ /* 0x0001e8000c10150c */
[----:B------:R0:W-:Y:S04]  /*1fb0*/  @!P2 STG.E.U16 desc[UR12][R32.64+-0x80], R49 ;  /* 0xffff80312000a986 */ /* 0x0001e8000c10150c */
[----:B------:R0:W-:Y:S02]  /*1fc0*/  @!P3 STG.E.U16 desc[UR12][R32.64+-0x40], R73 ;  /* 0xffffc0492000b986 */ /* 0x0001e4000c10150c */
.L_x_10113:
[----:B------:R-:W1:Y:S01]  /*1fd0*/  LDC R34, c[0x0][0x21c] ;  /* 0x00008700ff227b82 */ /* 0x000e620000000800 */
[--C-:B0-----:R-:W-:Y:S01]  /*1fe0*/  HADD2.F32 R32, -RZ, R52.reuse.H0_H0 ;  /* 0x20000034ff207230 */ /* 0x101fe20000004100 */
[----:B------:R-:W-:Y:S01]  /*1ff0*/  HFMA2.MMA R49, -RZ, RZ, 0, 0 ;  /* 0x00000000ff317435 */ /* 0x000fe200000001ff */
[----:B------:R-:W-:Y:S01]  /*2000*/  HADD2.F32 R33, -RZ, R52.H1_H1 ;  /* 0x30000034ff217230 */ /* 0x000fe20000004100 */
[----:B------:R-:W-:Y:S01]  /*2010*/  HFMA2.MMA R87, -RZ, RZ, 0, 0 ;  /* 0x00000000ff577435 */ /* 0x000fe200000001ff */
[CC--:B------:R-:W-:Y:S01]  /*2020*/  FMUL.FTZ R45, R0.reuse, R5.reuse ;  /* 0x00000005002d7220 */ /* 0x0c0fe20000410000 */
[----:B------:R-:W-:Y:S01]  /*2030*/  FFMA.FTZ R9, R0, R32, R9 ;  /* 0x0000002000097223 */ /* 0x000fe20000010009 */
[--C-:B------:R-:W-:Y:S02]  /*2040*/  HADD2.F32 R32, -RZ, R53.reuse.H0_H0 ;  /* 0x20000035ff207230 */ /* 0x100fe40000004100 */
[-C--:B------:R-:W-:Y:S01]  /*2050*/  FMUL.FTZ R88, R46, R5.reuse ;  /* 0x000000052e587220 */ /* 0x080fe20000410000 */
[----:B------:R-:W-:Y:S01]  /*2060*/  FMUL.FTZ R47, R48, R5 ;  /* 0x00000005302f7220 */ /* 0x000fe20000410000 */
[----:B------:R-:W-:Y:S01]  /*2070*/  FFMA.FTZ R9, R46, R33, R9 ;  /* 0x000000212e097223 */ /* 0x000fe20000010009 */
[----:B------:R-:W-:-:S02]  /*2080*/  HADD2.F32 R33, -RZ, R53.H1_H1 ;  /* 0x30000035ff217230 */ /* 0x000fc40000004100 */
[----:B------:R-:W-:Y:S01]  /*2090*/  FMUL.FTZ R90, R86, R5 ;  /* 0x00000005565a7220 */ /* 0x000fe20000410000 */
[----:B------:R-:W-:Y:S01]  /*20a0*/  MOV R92, RZ ;  /* 0x000000ff005c7202 */ /* 0x000fe20000000f00 */
[----:B------:R-:W-:Y:S01]  /*20b0*/  FFMA.FTZ R9, R48, R32, R9 ;  /* 0x0000002030097223 */ /* 0x000fe20000010009 */
[----:B------:R-:W-:-:S03]  /*20c0*/  IMAD.MOV.U32 R89, RZ, RZ, RZ ;  /* 0x000000ffff597224 */ /* 0x000fc600078e00ff */
[----:B------:R-:W-:Y:S01]  /*20d0*/  FFMA.FTZ R9, R86, R33, R9 ;  /* 0x0000002156097223 */ /* 0x000fe20000010009 */
[----:B------:R-:W-:Y:S01]  /*20e0*/  BAR.SYNC.DEFER_BLOCKING 0x0 ;  /* 0x0000000000007b1d */ /* 0x000fe20000010000 */
[----:B-1----:R-:W-:-:S13]  /*20f0*/  ISETP.GE.AND P0, PT, R34, 0x1, PT ;  /* 0x000000012200780c */ /* 0x002fda0003f06270 */
[----:B------:R-:W-:Y:S05]  /*2100*/  @!P0 BRA `(.L_x_10116) ;  /* 0x0000001400dc8947 */ /* 0x000fea0003800000 */
[----:B------:R-:W0:Y:S01]  /*2110*/  LDC.64 R32, c[0x0][0x368] ;  /* 0x0000da00ff207b82 */ /* 0x000e220000000a00 */
[----:B------:R-:W-:Y:S01]  /*2120*/  MOV R34, R62 ;  /* 0x0000003e00227202 */ /* 0x000fe20000000f00 */
[----:B------:R-:W-:Y:S01]  /*2130*/  ULDC.64 UR6, c[0x0][0x370] ;  /* 0x0000dc0000067ab9 */ /* 0x000fe20000000a00 */
[----:B------:R-:W-:Y:S01]  /*2140*/  MOV R35, RZ ;  /* 0x000000ff00237202 */ /* 0x000fe20000000f00 */
[----:B------:R-:W-:Y:S01]  /*2150*/  IMAD R49, R7, UR6, RZ ;  /* 0x0000000607317c24 */ /* 0x000fe2000f8e02ff */
[----:B------:R-:W-:Y:S01]  /*2160*/  SHF.L.U32 R82, R38, 0x2, RZ ;  /* 0x0000000226527819 */ /* 0x000fe200000006ff */
[----:B------:R-:W-:Y:S01]  /*2170*/  UMOV UR5, URZ ;  /* 0x0000003f00057c82 */ /* 0x000fe20008000000 */
[----:B------:R-:W-:Y:S01]  /*2180*/  MOV R93, RZ ;  /* 0x000000ff005d7202 */ /* 0x000fe20000000f00 */
[----:B------:R-:W1:Y:S01]  /*2190*/  LDC R91, c[0x0][0x224] ;  /* 0x00008900ff5b7b82 */ /* 0x000e620000000800 */
[----:B------:R-:W-:Y:S01]  /*21a0*/  IMAD R49, R6, UR7, R49 ;  /* 0x0000000706317c24 */ /* 0x000fe2000f8e0231 */
[----:B------:R-:W-:Y:S01]  /*21b0*/  IADD3 R78, P4, R82, R24, RZ ;  /* 0x00000018524e7210 */ /* 0x000fe20007f9e0ff */
[----:B------:R-:W-:Y:S01]  /*21c0*/  ULDC UR22, c[0x0][0x224] ;  /* 0x0000890000167ab9 */ /* 0x000fe20000000800 */
[----:B------:R-:W-:Y:S01]  /*21d0*/  ULDC UR23, c[0x0][0x21c] ;  /* 0x0000870000177ab9 */ /* 0x000fe20000000800 */
[----:B------:R-:W-:Y:S01]  /*21e0*/  ULDC.64 UR24, c[0x0][0x3d0] ;  /* 0x0000f40000187ab9 */ /* 0x000fe20000000a00 */
[----:B------:R-:W-:Y:S01]  /*21f0*/  ULDC.64 UR18, c[0x0][0x380] ;  /* 0x0000e00000127ab9 */ /* 0x000fe20000000a00 */
[----:B------:R-:W-:Y:S01]  /*2200*/  ULDC.64 UR8, c[0x0][0x238] ;  /* 0x00008e0000087ab9 */ /* 0x000fe20000000a00 */
[----:B------:R-:W2:Y:S01]  /*2210*/  LDC.64 R72, c[0x0][0x380] ;  /* 0x0000e000ff487b82 */ /* 0x000ea20000000a00 */
[----:B------:R-:W-:Y:S01]  /*2220*/  ULDC.64 UR10, c[0x0][0x250] ;  /* 0x00009400000a7ab9 */ /* 0x000fe20000000a00 */
[----:B------:R-:W-:Y:S01]  /*2230*/  ULDC.64 UR16, c[0x0][0x270] ;  /* 0x00009c0000107ab9 */ /* 0x000fe20000000a00 */
[----:B0-----:R-:W-:-:S05]  /*2240*/  IMAD R70, R32, UR15, RZ ;  /* 0x0000000f20467c24 */ /* 0x001fca000f8e02ff */
[----:B------:R-:W0:Y:S01]  /*2250*/  LDC.64 R74, c[0x0][0x2d0] ;  /* 0x0000b400ff4a7b82 */ /* 0x000e220000000a00 */
[----:B------:R-:W-:Y:S01]  /*2260*/  IMAD.WIDE.U32 R34, R32, UR14, R34 ;  /* 0x0000000e20227c25 */ /* 0x000fe2000f8e0022 */
[----:B------:R-:W-:-:S03]  /*2270*/  SHF.L.U64.HI R32, R38, 0x2, R39 ;  /* 0x0000000226207819 */ /* 0x000fc60000010227 */
[----:B------:R-:W-:Y:S01]  /*2280*/  IMAD R33, R33, UR14, R70 ;  /* 0x0000000e21217c24 */ /* 0x000fe2000f8e0246 */
[----:B------:R-:W-:Y:S02]  /*2290*/  IADD3.X R79, R32, R29, RZ, P4, !PT ;  /* 0x0000001d204f7210 */ /* 0x000fe400027fe4ff */
[----:B------:R-:W3:Y:S02]  /*22a0*/  LDC.64 R76, c[0x0][0x2d8] ;  /* 0x0000b600ff4c7b82 */ /* 0x000ee40000000a00 */
[----:B------:R-:W-:-:S03]  /*22b0*/  IADD3 R35, R35, R33, RZ ;  /* 0x0000002123237210 */ /* 0x000fc60007ffe0ff */
[----:B------:R-:W-:Y:S01]  /*22c0*/  IMAD.WIDE.U32 R34, R6, UR6, R34 ;  /* 0x0000000606227c25 */ /* 0x000fe2000f8e0022 */
[----:B------:R-:W-:-:S03]  /*22d0*/  ULDC.64 UR6, c[0x0][0x3d0] ;  /* 0x0000f40000067ab9 */ /* 0x000fc60000000a00 */
[----:B------:R-:W-:Y:S01]  /*22e0*/  IMAD.IADD R49, R35, 0x1, R49 ;  /* 0x0000000123317824 */ /* 0x000fe200078e0231 */
[----:B------:R-:W-:Y:S02]  /*22f0*/  IADD3 R70, P0, R54, R34, RZ ;  /* 0x0000002236467210 */ /* 0x000fe40007f1e0ff */
[C---:B------:R-:W-:Y:S01]  /*2300*/  LEA R81, P2, R34.reuse, UR6, 0x2 ;  /* 0x0000000622517c11 */ /* 0x040fe2000f8410ff */
[----:B------:R-:W-:Y:S01]  /*2310*/  UMOV UR6, URZ ;  /* 0x0000003f00067c82 */ /* 0x000fe20008000000 */
[----:B------:R-:W-:Y:S02]  /*2320*/  IADD3.X R71, R55, R49, RZ, P0, !PT ;  /* 0x0000003137477210 */ /* 0x000fe400007fe4ff */
[----:B------:R-:W-:Y:S02]  /*2330*/  IADD3 R80, P0, P3, R81, -0x180, R82 ;  /* 0xfffffe8051507810 */ /* 0x000fe40007b1e052 */
[----:B------:R-:W-:Y:S01]  /*2340*/  LEA.HI.X R35, R34, UR7, R49, 0x2, P2 ;  /* 0x0000000722237c11 */ /* 0x000fe200090f1431 */
[----:B------:R-:W-:Y:S01]  /*2350*/  IMAD.MOV.U32 R49, RZ, RZ, RZ ;  /* 0x000000ffff317224 */ /* 0x000fe200078e00ff */
[----:B------:R-:W-:Y:S01]  /*2360*/  IADD3 R82, P5, R82, R25, RZ ;  /* 0x0000001952527210 */ /* 0x000fe20007fbe0ff */
[----:B------:R-:W-:Y:S01]  /*2370*/  ULDC UR7, c[0x0][0x218] ;  /* 0x0000860000077ab9 */ /* 0x000fe20000000800 */
[----:B------:R-:W-:-:S02]  /*2380*/  ISETP.GE.AND P2, PT, R56, R31, PT ;  /* 0x0000001f3800720c */ /* 0x000fc40003f46270 */
[----:B------:R-:W-:Y:S02]  /*2390*/  IADD3.X R81, R35, -0x1, R32, P0, P3 ;  /* 0xffffffff23517810 */ /* 0x000fe400007e6420 */
[----:B-12---:R-:W-:-:S09]  /*23a0*/  IADD3.X R83, R32, R30, RZ, P5, !PT ;  /* 0x0000001e20537210 */ /* 0x006fd20002ffe4ff */
.L_x_10129:
[----:B------:R-:W-:Y:S01]  /*23b0*/  SHF.R.S32.HI R96, RZ, 0x1f, R93 ;  /* 0x0000001fff607819 */ /* 0x000fe2000001145d */
[----:B--23--:R-:W-:Y:S01]  /*23c0*/  IMAD.MOV.U32 R33, RZ, RZ, R19 ;  /* 0x000000ffff217224 */ /* 0x00cfe200078e0013 */
        /* <DEDUP_REMOVED lines=10> */
[----:B------:R-:W2:Y:S01]  /*2470*/  LDG.E R94, desc[UR12][R94.64] ;  /* 0x0000000c5e5e7981 */ /* 0x000ea2000c1e1900 */
        /* <DEDUP_REMOVED lines=13> */
[----:B------:R0:W4:Y:S01]  /*2550*/  @!P4 LDG.E.U16 R105, desc[UR12][R34.64+0xc0] ;  /* 0x0000c00c2269c981 */ /* 0x000122000c1e1500 */
[----:B------:R-:W-:Y:S01]  /*2560*/  MOV R33, R21 ;  /* 0x0000001500217202 */ /* 0x000fe20000000f00 */
[----:B------:R-:W-:Y:S01]  /*2570*/  IMAD R98, R96, UR10, RZ ;  /* 0x0000000a60627c24 */ /* 0x000fe2000f8e02ff */
[----:B------:R-:W-:Y:S01]  /*2580*/  IADD3 R84, R20, -0x1, RZ ;  /* 0xffffffff14547810 */ /* 0x000fe20007ffe0ff */
[----:B------:R-:W-:Y:S01]  /*2590*/  IMAD.MOV.U32 R32, RZ, RZ, R58 ;  /* 0x000000ffff207224 */ /* 0x000fe200078e003a */
[----:B------:R-:W-:-:S02]  /*25a0*/  ISETP.NE.AND P3, PT, R62, RZ, PT ;  /* 0x000000ff3e00720c */ /* 0x000fc40003f65270 */
[----:B------:R-:W-:Y:S01]  /*25b0*/  LEA.HI R85, R84, R84, RZ, 0x1 ;  /* 0x0000005454557211 */ /* 0x000fe200078f08ff */
[----:B------:R-:W-:Y:S01]  /*25c0*/  IMAD.WIDE.U32 R32, R93, UR10, R32 ;  /* 0x0000000a5d207c25 */ /* 0x000fe2000f8e0020 */
[----:B------:R-:W-:Y:S02]  /*25d0*/  ISETP.GT.AND P0, PT, R20, 0x1, PT ;  /* 0x000000011400780c */ /* 0x000fe40003f04270 */
[----:B------:R-:W-:Y:S01]  /*25e0*/  LOP3.LUT R85, R85, 0xfffffe, RZ, 0xc0, !PT ;  /* 0x00fffffe55557812 */ /* 0x000fe200078ec0ff */
[----:B0-----:R-:W-:Y:S01]  /*25f0*/  IMAD R35, R93, UR11, R98 ;  /* 0x0000000b5d237c24 */ /* 0x001fe2000f8e0262 */
[----:B---3--:R-:W-:Y:S02]  /*2600*/  LEA R34, P4, R32, R76, 0x2 ;  /* 0x0000004c20227211 */ /* 0x008fe400078810ff */
[----:B------:R-:W-:Y:S01]  /*2610*/  IADD3 R84, R84, -R85, RZ ;  /* 0x8000005554547210 */ /* 0x000fe20007ffe0ff */
[----:B------:R-:W-:Y:S01]  /*2620*/  VIADD R85, R62, 0x200 ;  /* 0x000002003e557836 */ /* 0x000fe20000000000 */
[----:B------:R-:W-:-:S02]  /*2630*/  IADD3 R33, R33, R35, RZ ;  /* 0x0000002321217210 */ /* 0x000fc40007ffe0ff */
[----:B------:R-:W-:Y:S01]  /*2640*/  ISETP.EQ.AND P0, PT, R22, RZ, P0 ;  /* 0x000000ff1600720c */ /* 0x000fe20000702270 */
[----:B------:R-:W-:Y:S01]  /*2650*/  @!P3 IMAD R85, R84, 0x100, R93 ;  /* 0x000001005455b824 */ /* 0x000fe200078e025d */
[----:B------:R-:W-:-:S06]  /*2660*/  LEA.HI.X R35, R32, R77, R33, 0x2, P4 ;  /* 0x0000004d20237211 */ /* 0x000fcc00020f1421 */
[----:B------:R0:W3:Y:S01]  /*2670*/  LDG.E R35, desc[UR12][R34.64] ;  /* 0x0000000c22237981 */ /* 0x0000e2000c1e1900 */
[----:B------:R-:W-:Y:S02]  /*2680*/  LEA R98, R85, R40, 0x2 ;  /* 0x0000002855627211 */ /* 0x000fe400078e10ff */
[----:B------:R-:W-:Y:S02]  /*2690*/  ISETP.NE.AND P4, PT, R62, 0x1f, PT ;  /* 0x0000001f3e00780c */ /* 0x000fe40003f85270 */
[----:B-1----:R-:W1:Y:S01]  /*26a0*/  @P0 LDC R100, c[0x0][0x21c] ;  /* 0x00008700ff640b82 */ /* 0x002e620000000800 */
[----:B------:R-:W-:Y:S01]  /*26b0*/  @P0 IADD3 R32, R20, -0x2, RZ ;  /* 0xfffffffe14200810 */ /* 0x000fe20007ffe0ff */
[----:B------:R-:W-:Y:S01]  /*26c0*/  HFMA2.MMA R115, -RZ, RZ, 0, 0 ;  /* 0x00000000ff737435 */ /* 0x000fe200000001ff */
[----:B------:R-:W-:Y:S03]  /*26d0*/  BSSY B0, `(.L_x_10117) ;  /* 0x0000036000007945 */ /* 0x000fe60003800000 */
[----:B-1----:R-:W-:-:S02]  /*26e0*/  @P0 IMAD R33, R32, R100, R93 ;  /* 0x0000006420210224 */ /* 0x002fc400078e025d */
[----:B------:R-:W-:Y:S02]  /*26f0*/  HADD2.F32 R100, -RZ, R52.H0_H0 ;  /* 0x20000034ff647230 */ /* 0x000fe40000004100 */
[----:B------:R-:W-:-:S04]  /*2700*/  @P0 IMAD.WIDE R32, R33, 0x8, R68 ;  /* 0x0000000821200825 */ /* 0x000fc800078e0244 */
[----:B------:R-:W-:Y:S01]  /*2710*/  FMUL.FTZ R104, R41, R100 ;  /* 0x0000006429687220 */ /* 0x000fe20000410000 */
[----:B--2---:R-:W-:-:S04]  /*2720*/  FMUL.FTZ R95, R94, 1.4426950216293334961 ;  /* 0x3fb8aa3b5e5f7820 */ /* 0x004fc80000410000 */
[----:B------:R-:W-:-:S06]  /*2730*/  FMUL.FTZ R99, R41, R95 ;  /* 0x0000005f29637220 */ /* 0x000fcc0000410000 */
[----:B------:R-:W1:Y:S01]  /*2740*/  MUFU.EX2 R99, R99 ;  /* 0x0000006300637308 */ /* 0x000e620000000800 */
[----:B----4-:R2:W-:Y:S04]  /*2750*/  STS.U16 [R36+0x40], R101 ;  /* 0x0000406524007388 */ /* 0x0105e80000000400 */
[----:B------:R-:W-:Y:S04]  /*2760*/  STS.U16 [R36+0x80], R103 ;  /* 0x0000806724007388 */ /* 0x000fe80000000400 */
[----:B------:R4:W-:Y:S04]  /*2770*/  STS.U16 [R36], R97 ;  /* 0x0000006124007388 */ /* 0x0009e80000000400 */
[----:B------:R-:W-:Y:S01]  /*2780*/  STS.U16 [R36+0xc0], R105 ;  /* 0x0000c06924007388 */ /* 0x000fe20000000400 */
[----:B------:R-:W-:-:S03]  /*2790*/  NOP ;  /* 0x0000000000007918 */ /* 0x000fc60000000000 */
[----:B------:R-:W0:Y:S04]  /*27a0*/  LDS.64 R84, [R37] ;  /* 0x0000000025547984 */ /* 0x000e280000000a00 */
[----:B-1----:R1:W-:Y:S01]  /*27b0*/  STS [R98+0x548], R99 ;  /* 0x0005486362007388 */ /* 0x0023e20000000800 */
[----:B------:R-:W-:Y:S01]  /*27c0*/  BAR.SYNC.DEFER_BLOCKING 0x0 ;  /* 0x0000000000007b1d */ /* 0x000fe20000010000 */
[-C--:B------:R-:W-:Y:S01]  /*27d0*/  FMUL.FTZ R106, R42, R95.reuse ;  /* 0x0000005f2a6a7220 */ /* 0x080fe20000410000 */
[-C--:B------:R-:W-:Y:S01]  /*27e0*/  FMUL.FTZ R110, R43, R95.reuse ;  /* 0x0000005f2b6e7220 */ /* 0x080fe20000410000 */
[----:B--2---:R-:W-:-:S04]  /*27f0*/  FMUL.FTZ R101, R44, R95 ;  /* 0x0000005f2c657220 */ /* 0x004fc80000410000 */
[----:B------:R-:W2:Y:S01]  /*2800*/  MUFU.EX2 R106, R106 ;  /* 0x0000006a006a7308 */ /* 0x000ea20000000800 */
[----:B------:R0:W1:Y:S07]  /*2810*/  @P4 LDS R117, [R23+0xd4c] ;  /* 0x000d4c0017754984 */ /* 0x00006e0000000800 */
[----:B------:R-:W1:Y:S01]  /*2820*/  MUFU.EX2 R110, R110 ;  /* 0x0000006e006e7308 */ /* 0x000e620000000800 */
[----:B----4-:R-:W-:Y:S01]  /*2830*/  HADD2.F32 R97, -RZ, R52.H1_H1 ;  /* 0x30000034ff617230 */ /* 0x010fe20000004100 */
[----:B------:R4:W5:Y:S06]  /*2840*/  @P0 LDG.E R115, desc[UR12][R32.64+0x4] ;  /* 0x0000040c20730981 */ /* 0x00096c000c1e1900 */
[----:B------:R-:W4:Y:S01]  /*2850*/  MUFU.EX2 R101, R101 ;  /* 0x0000006500657308 */ /* 0x000f220000000800 */
[----:B0-----:R-:W-:-:S02]  /*2860*/  HADD2.F32 R34, -RZ, R85.H0_H0 ;  /* 0x20000055ff227230 */ /* 0x001fc40000004100 */
[----:B------:R-:W-:Y:S02]  /*2870*/  HADD2.F32 R102, -RZ, R85.H1_H1 ;  /* 0x30000055ff667230 */ /* 0x000fe40000004100 */
[--C-:B------:R-:W-:Y:S02]  /*2880*/  HADD2.F32 R108, -RZ, R84.reuse.H1_H1 ;  /* 0x30000054ff6c7230 */ /* 0x100fe40000004100 */
[C---:B---3--:R-:W-:Y:S01]  /*2890*/  FMUL.FTZ R85, R35.reuse, R34 ;  /* 0x0000002223557220 */ /* 0x048fe20000410000 */
[----:B------:R-:W-:Y:S01]  /*28a0*/  FMUL.FTZ R109, R35, R102 ;  /* 0x00000066236d7220 */ /* 0x000fe20000410000 */
[----:B------:R-:W-:Y:S02]  /*28b0*/  HADD2.F32 R105, -RZ, R84.H0_H0 ;  /* 0x20000054ff697230 */ /* 0x000fe40000004100 */
[----:B--2---:R-:W-:Y:S01]  /*28c0*/  FMUL.FTZ R111, R99, R106 ;  /* 0x0000006a636f7220 */ /* 0x004fe20000410000 */
[--C-:B-1----:R-:W-:Y:S02]  /*28d0*/  HADD2.F32 R98, -RZ, R53.reuse.H0_H0 ;  /* 0x20000035ff627230 */ /* 0x102fe40000004100 */
[----:B------:R-:W-:Y:S01]  /*28e0*/  FMUL.FTZ R107, R42, R97 ;  /* 0x000000612a6b7220 */ /* 0x000fe20000410000 */
[----:B------:R-:W-:-:S02]  /*28f0*/  HADD2.F32 R95, -RZ, R53.H1_H1 ;  /* 0x30000035ff5f7230 */ /* 0x000fc40000004100 */
[----:B------:R-:W-:Y:S01]  /*2900*/  FMUL.FTZ R103, R35, R108 ;  /* 0x0000006c23677220 */ /* 0x000fe20000410000 */
[----:B----4-:R-:W-:Y:S01]  /*2910*/  FMUL.FTZ R32, R48, R85 ;  /* 0x0000005530207220 */ /* 0x010fe20000410000 */
[----:B------:R-:W-:Y:S01]  /*2920*/  FMUL.FTZ R116, R86, R109 ;  /* 0x0000006d56747220 */ /* 0x000fe20000410000 */
[----:B------:R-:W-:Y:S01]  /*2930*/  FMUL.FTZ R120, R110, R111 ;  /* 0x0000006f6e787220 */ /* 0x000fe20000410000 */
[----:B------:R-:W-:Y:S01]  /*2940*/  FMUL.FTZ R33, R43, R98 ;  /* 0x000000622b217220 */ /* 0x000fe20000410000 */
[----:B------:R-:W-:Y:S01]  /*2950*/  FMUL.FTZ R112, R44, R95 ;  /* 0x0000005f2c707220 */ /* 0x000fe20000410000 */
[----:B------:R-:W-:Y:S01]  /*2960*/  FFMA.FTZ R113, R106, R104, R107 ;  /* 0x000000686a717223 */ /* 0x000fe2000001006b */
[----:B------:R-:W-:Y:S01]  /*2970*/  FMUL.FTZ R111, R35, R105 ;  /* 0x00000069236f7220 */ /* 0x000fe20000410000 */
[----:B------:R-:W-:Y:S01]  /*2980*/  FMUL.FTZ R103, R46, R103 ;  /* 0x000000672e677220 */ /* 0x000fe20000410000 */
[----:B------:R-:W-:Y:S01]  /*2990*/  FFMA.FTZ R114, R101, R116, R32 ;  /* 0x0000007465727223 */ /* 0x000fe20000010020 */
[----:B------:R-:W-:Y:S06]  /*29a0*/  @P4 BRA `(.L_x_10118) ;  /* 0x0000000000204947 */ /* 0x000fec0003800000 */
[----:B------:R-:W-:Y:S02]  /*29b0*/  ISETP.NE.AND P0, PT, R20, R91, PT ;  /* 0x0000005b1400720c */ /* 0x000fe40003f05270 */
[----:B------:R-:W-:-:S11]  /*29c0*/  MOV R117, 0x3f800000 ;  /* 0x3f80000000757802 */ /* 0x000fd60000000f00 */
[----:B------:R-:W-:-:S04]  /*29d0*/  @P0 LEA.HI R84, R20, R20, RZ, 0x1 ;  /* 0x0000001414540211 */ /* 0x000fc800078f08ff */
[----:B------:R-:W-:-:S05]  /*29e0*/  @P0 LOP3.LUT R85, R84, 0xfffffe, RZ, 0xc0, !PT ;  /* 0x00fffffe54550812 */ /* 0x000fca00078ec0ff */
[----:B------:R-:W-:-:S05]  /*29f0*/  @P0 IMAD.IADD R84, R20, 0x1, -R85 ;  /* 0x0000000114540824 */ /* 0x000fca00078e0a55 */
[----:B------:R-:W-:-:S04]  /*2a00*/  @P0 LEA R85, R84, R93, 0x8 ;  /* 0x0000005d54550211 */ /* 0x000fc800078e40ff */
[----:B------:R-:W-:-:S05]  /*2a10*/  @P0 LEA R85, R85, R40, 0x2 ;  /* 0x0000002855550211 */ /* 0x000fca00078e10ff */
[----:B------:R0:W1:Y:S02]  /*2a20*/  @P0 LDS R117, [R85+0x548] ;  /* 0x0005480055750984 */ /* 0x0000640000000800 */
.L_x_10118:
[----:B------:R-:W-:Y:S05]  /*2a30*/  BSYNC B0 ;  /* 0x0000000000007941 */ /* 0x000fea0003800000 */
.L_x_10117:
[C---:B01----:R-:W-:Y:S01]  /*2a40*/  FMUL.FTZ R85, R101.reuse, R117 ;  /* 0x0000007565557220 */ /* 0x043fe20000410000 */
        /* <DEDUP_REMOVED lines=47> */
[----:B------:R-:W2:Y:S01]  /*2d40*/  SHFL.DOWN PT, R122, R121, 0x8, 0x1f ;  /* 0x09001f00797a7f89 */ /* 0x000ea200000e0000 */
[----:B------:R-:W-:-:S03]  /*2d50*/  IMAD R109, R93, 0x8, R40 ;  /* 0x000000085d6d7824 */ /* 0x000fc600078e0228 */
[----:B------:R-:W3:Y:S06]  /*2d60*/  SHFL.DOWN PT, R123, R118, 0x8, 0x1f ;  /* 0x09001f00767b7f89 */ /* 0x000eec00000e0000 */
        /* <DEDUP_REMOVED lines=12> */
[----:B-1----:R-:W-:-:S04]  /*2e30*/  @P0 FMUL.FTZ R120, R120, R113 ;  /* 0x0000007178780220 */ /* 0x002fc80000410000 */
[----:B------:R0:W-:Y:S01]  /*2e40*/  SHFL.UP PT, R124, R119, 0x1, RZ ;  /* 0x04200000777c7989 */ /* 0x0001e200000e00ff */
[----:B--2---:R-:W-:-:S03]  /*2e50*/  @!P5 FFMA.FTZ R121, R118, R122, R121 ;  /* 0x0000007a7679d223 */ /* 0x004fc60000010079 */
[----:B------:R-:W-:Y:S01]  /*2e60*/  SHFL.UP PT, R125, R120, 0x1, RZ ;  /* 0x04200000787d7989 */ /* 0x000fe200000e00ff */
[----:B---3--:R-:W-:-:S03]  /*2e70*/  @!P5 FMUL.FTZ R118, R118, R123 ;  /* 0x0000007b7676d220 */ /* 0x008fc60000410000 */
[----:B-----5:R-:W1:Y:S01]  /*2e80*/  SHFL.IDX PT, R122, R115, RZ, 0x1f ;  /* 0x00001fff737a7589 */ /* 0x020e6200000e0000 */
[----:B0-----:R-:W-:-:S03]  /*2e90*/  IADD3 R119, -R54, UR7, -R62 ;  /* 0x0000000736777c10 */ /* 0x001fc6000fffe93e */
[----:B------:R-:W-:Y:S01]  /*2ea0*/  SHFL.IDX PT, R123, R85, RZ, 0x1f ;  /* 0x00001fff557b7589 */ /* 0x000fe200000e0000 */
[C---:B------:R-:W-:Y:S02]  /*2eb0*/  ISETP.GE.AND P0, PT, R119.reuse, 0x1, PT ;  /* 0x000000017700780c */ /* 0x040fe40003f06270 */
[----:B------:R-:W-:Y:S01]  /*2ec0*/  ISETP.GE.AND P5, PT, R119, 0x61, PT ;  /* 0x000000617700780c */ /* 0x000fe20003fa6270 */
[----:B------:R-:W-:Y:S04]  /*2ed0*/  SHFL.DOWN PT, R115, R121, 0x1, 0x1f ;  /* 0x08201f0079737f89 */ /* 0x000fe800000e0000 */
[----:B------:R-:W0:Y:S04]  /*2ee0*/  SHFL.DOWN PT, R120, R118, 0x1, 0x1f ;  /* 0x08201f0076787f89 */ /* 0x000e2800000e0000 */
[----:B------:R-:W-:Y:S04]  /*2ef0*/  SHFL.IDX PT, R114, R121, RZ, 0x1f ;  /* 0x00001fff79727589 */ /* 0x000fe800000e0000 */
[----:B------:R-:W2:Y:S01]  /*2f00*/  SHFL.IDX PT, R113, R118, RZ, 0x1f ;  /* 0x00001fff76717589 */ /* 0x000ea200000e0000 */
[----:B-1----:R-:W-:Y:S01]  /*2f10*/  @P3 FFMA.FTZ R122, R125, R122, R124 ;  /* 0x0000007a7d7a3223 */ /* 0x002fe2000001007c */
[----:B------:R-:W-:-:S03]  /*2f20*/  ISETP.GE.AND P3, PT, R119, 0x21, PT ;  /* 0x000000217700780c */ /* 0x000fc60003f66270 */
[----:B------:R-:W-:Y:S01]  /*2f30*/  FFMA.FTZ R104, R99, R122, R104 ;  /* 0x0000007a63687223 */ /* 0x000fe20000010068 */
[----:B0-----:R-:W-:-:S03]  /*2f40*/  @P4 FFMA.FTZ R123, R120, R123, R115 ;  /* 0x0000007b787b4223 */ /* 0x001fc60000010073 */
[-C--:B------:R-:W-:Y:S01]  /*2f50*/  FMUL.FTZ R115, R105, R104.reuse ;  /* 0x0000006869737220 */ /* 0x080fe20000410000 */
[----:B------:R-:W-:Y:S01]  /*2f60*/  FFMA.FTZ R105, R106, R104, R107 ;  /* 0x000000686a697223 */ /* 0x000fe2000001006b */
[----:B------:R-:W-:Y:S01]  /*2f70*/  ISETP.GE.AND P4, PT, R119, 0x41, PT ;  /* 0x000000417700780c */ /* 0x000fe20003f86270 */
[----:B------:R-:W-:Y:S01]  /*2f80*/  FFMA.FTZ R99, R123, R117, R116 ;  /* 0x000000757b637223 */ /* 0x000fe20000010074 */
[----:B------:R-:W-:Y:S01]  /*2f90*/  FFMA.FTZ R115, R0, R115, RZ ;  /* 0x0000007300737223 */ /* 0x000fe200000100ff */
[-C--:B------:R-:W-:Y:S01]  /*2fa0*/  FMUL.FTZ R107, R108, R105.reuse ;  /* 0x000000696c6b7220 */ /* 0x080fe20000410000 */
[----:B------:R-:W-:Y:S01]  /*2fb0*/  FFMA.FTZ R108, R110, R105, R33 ;  /* 0x000000696e6c7223 */ /* 0x000fe20000010021 */
[C---:B--2---:R-:W-:Y:S01]  /*2fc0*/  FFMA.FTZ R85, R113.reuse, R85, R114 ;  /* 0x0000005571557223 */ /* 0x044fe20000010072 */
[----:B------:R-:W-:Y:S01]  /*2fd0*/  FMUL.FTZ R84, R113, R84 ;  /* 0x0000005471547220 */ /* 0x000fe20000410000 */
[----:B------:R-:W-:Y:S01]  /*2fe0*/  FFMA.FTZ R115, R46, R107, R115 ;  /* 0x0000006b2e737223 */ /* 0x000fe20000010073 */
[C---:B------:R-:W-:Y:S01]  /*2ff0*/  FFMA.FTZ R107, R101.reuse, R108, R112 ;  /* 0x0000006c656b7223 */ /* 0x040fe20000010070 */
[----:B------:R-:W-:Y:S01]  /*3000*/  FFMA.FTZ R101, R101, R99, R32 ;  /* 0x0000006365657223 */ /* 0x000fe20000010020 */
[C---:B------:R-:W-:Y:S01]  /*3010*/  FMUL.FTZ R33, R35.reuse, R104 ;  /* 0x0000006823217220 */ /* 0x040fe20000410000 */
[C---:B------:R-:W-:Y:S01]  /*3020*/  FMUL.FTZ R113, R35.reuse, R105 ;  /* 0x0000006923717220 */ /* 0x040fe20000410000 */
[CC--:B------:R-:W-:Y:S01]  /*3030*/  FMUL.FTZ R117, R35.reuse, R108.reuse ;  /* 0x0000006c23757220 */ /* 0x0c0fe20000410000 */
[----:B------:R-:W-:Y:S01]  /*3040*/  FMUL.FTZ R35, R35, R107 ;  /* 0x0000006b23237220 */ /* 0x000fe20000410000 */
[----:B------:R-:W-:Y:S01]  /*3050*/  FFMA.FTZ R103, R110, R101, R103 ;  /* 0x000000656e677223 */ /* 0x000fe20000010067 */
[----:B------:R-:W-:Y:S01]  /*3060*/  FMUL.FTZ R32, R0, R33 ;  /* 0x0000002100207220 */ /* 0x000fe20000410000 */
[----:B------:R-:W-:Y:S01]  /*3070*/  FMUL.FTZ R112, R34, R108 ;  /* 0x0000006c22707220 */ /* 0x000fe20000410000 */
[----:B------:R-:W-:Y:S01]  /*3080*/  LEA R110, R62, R40, 0x4 ;  /* 0x000000283e6e7211 */ /* 0x000fe200078e20ff */
[----:B------:R-:W-:Y:S01]  /*3090*/  FMUL.FTZ R33, R46, R113 ;  /* 0x000000712e217220 */ /* 0x000fe20000410000 */
[----:B------:R-:W-:Y:S01]  /*30a0*/  FMUL.FTZ R34, R48, R117 ;  /* 0x0000007530227220 */ /* 0x000fe20000410000 */
[----:B------:R-:W-:Y:S01]  /*30b0*/  FMUL.FTZ R35, R86, R35 ;  /* 0x0000002356237220 */ /* 0x000fe20000410000 */
[----:B------:R0:W-:Y:S01]  /*30c0*/  @!P1 STS.64 [R109+0xdc8], R84 ;  /* 0x000dc8546d009388 */ /* 0x0001e20000000a00 */
[----:B------:R-:W-:Y:S01]  /*30d0*/  FFMA.FTZ R113, R48, R112, R115 ;  /* 0x0000007030717223 */ /* 0x000fe20000010073 */
[----:B------:R-:W-:-:S02]  /*30e0*/  FFMA.FTZ R111, R106, R103, R111 ;  /* 0x000000676a6f7223 */ /* 0x000fc4000001006f */
[----:B------:R0:W-:Y:S01]  /*30f0*/  STS.128 [R110+0x110], R32 ;  /* 0x000110206e007388 */ /* 0x0001e20000000c00 */
[----:B------:R-:W-:Y:S06]  /*3100*/  BAR.SYNC.DEFER_BLOCKING 0x0 ;  /* 0x0000000000007b1d */ /* 0x000fec0000010000 */
[----:B------:R-:W-:Y:S05]  /*3110*/  @!P0 BRA `(.L_x_10120) ;  /* 0x0000000000208947 */ /* 0x000fea0003800000 */
[----:B0-----:R-:W0:Y:S01]  /*3120*/  LDS R85, [R23+0x110] ;  /* 0x0001100017557984 */ /* 0x001e220000000800 */
[----:B------:R-:W-:Y:S02]  /*3130*/  IMAD R96, R96, UR18, RZ ;  /* 0x0000001260607c24 */ /* 0x000fe4000f8e02ff */
[----:B------:R-:W-:-:S04]  /*3140*/  IMAD.WIDE.U32 R32, R93, UR18, R70 ;  /* 0x000000125d207c25 */ /* 0x000fc8000f8e0046 */
[----:B------:R-:W-:Y:S01]  /*3150*/  IMAD R35, R93, UR19, R96 ;  /* 0x000000135d237c24 */ /* 0x000fe2000f8e0260 */
[----:B------:R-:W-:-:S03]  /*3160*/  LEA R34, P0, R32, UR24, 0x2 ;  /* 0x0000001820227c11 */ /* 0x000fc6000f8010ff */
[----:B------:R-:W-:-:S05]  /*3170*/  IMAD.IADD R33, R33, 0x1, R35 ;  /* 0x0000000121217824 */ /* 0x000fca00078e0223 */
[----:B------:R-:W-:-:S05]  /*3180*/  LEA.HI.X R35, R32, UR25, R33, 0x2, P0 ;  /* 0x0000001920237c11 */ /* 0x000fca00080f1421 */
[----:B0-----:R1:W-:Y:S02]  /*3190*/  REDG.E.ADD.F32.FTZ.RN.STRONG.GPU desc[UR12][R34.64], R85 ;  /* 0x00000055220079a6 */ /* 0x0013e4000c10f38c */
.L_x_10120:
[----:B------:R-:W-:Y:S05]  /*31a0*/  BSYNC B0 ;  /* 0x0000000000007941 */ /* 0x000fea0003800000 */
.L_x_10119:
[----:B01----:R-:W-:Y:S01]  /*31b0*/  FFMA.FTZ R85, -R44, R95, R107 ;  /* 0x0000005f2c557223 */ /* 0x003fe2000001016b */
[----:B------:R-:W-:Y:S01]  /*31c0*/  FMUL.FTZ R107, R102, R107 ;  /* 0x0000006b666b7220 */ /* 0x000fe20000410000 */
[C---:B------:R-:W-:Y:S01]  /*31d0*/  FFMA.FTZ R35, -R41.reuse, R100, R104 ;  /* 0x0000006429237223 */ /* 0x040fe20000010168 */
[----:B------:R-:W-:Y:S01]  /*31e0*/  FMUL.FTZ R34, R41, R111 ;  /* 0x0000006f29227220 */ /* 0x000fe20000410000 */
[----:B------:R-:W-:Y:S01]  /*31f0*/  FFMA.FTZ R105, -R42, R97, R105 ;  /* 0x000000612a697223 */ /* 0x000fe20000010169 */
[----:B------:R-:W-:Y:S01]  /*3200*/  FFMA.FTZ R113, R86, R107, R113 ;  /* 0x0000006b56717223 */ /* 0x000fe20000010071 */
[----:B------:R-:W-:Y:S01]  /*3210*/  FMUL.FTZ R84, R42, R103 ;  /* 0x000000672a547220 */ /* 0x000fe20000410000 */
[----:B------:R0:W1:Y:S01]  /*3220*/  LDS R107, [R23+0x190] ;  /* 0x00019000176b7984 */ /* 0x0000620000000800 */
[----:B------:R-:W-:Y:S01]  /*3230*/  FFMA.FTZ R33, R34, R35, RZ ;  /* 0x0000002322217223 */ /* 0x000fe200000100ff */
[----:B------:R-:W-:Y:S01]  /*3240*/  USHF.L.U64.HI UR20, UR5, 0x2, UR6 ;  /* 0x0000000205147899 */ /* 0x000fe20008010206 */
[C---:B------:R-:W-:Y:S01]  /*3250*/  FFMA.FTZ R108, -R43.reuse, R98, R108 ;  /* 0x000000622b6c7223 */ /* 0x040fe2000001016c */
[----:B------:R-:W-:Y:S01]  /*3260*/  FMUL.FTZ R104, R44, R99 ;  /* 0x000000632c687220 */ /* 0x000fe20000410000 */
[----:B------:R-:W-:Y:S01]  /*3270*/  FMUL.FTZ R96, R43, R101 ;  /* 0x000000652b607220 */ /* 0x000fe20000410000 */
[----:B------:R-:W-:Y:S01]  /*3280*/  FFMA.FTZ R33, R84, R105, R33 ;  /* 0x0000006954217223 */ /* 0x000fe20000010021 */
[----:B------:R-:W-:Y:S01]  /*3290*/  USHF.L.U32 UR21, UR5, 0x2, URZ ;  /* 0x0000000205157899 */ /* 0x000fe2000800063f */
[----:B------:R-:W-:Y:S01]  /*32a0*/  FMUL.FTZ R102, R104, R85 ;  /* 0x0000005568667220 */ /* 0x000fe20000410000 */
[----:B------:R-:W-:-:S02]  /*32b0*/  IMAD R32, R72, UR20, RZ ;  /* 0x0000001448207c24 */ /* 0x000fc4000f8e02ff */
[----:B------:R-:W-:Y:S01]  /*32c0*/  FFMA.FTZ R33, R96, R108, R33 ;  /* 0x0000006c60217223 */ /* 0x000fe20000010021 */
[----:B------:R-:W-:Y:S01]  /*32d0*/  BSSY B0, `(.L_x_10121) ;  /* 0x0000007000007945 */ /* 0x000fe20003800000 */
[----:B------:R-:W-:Y:S02]  /*32e0*/  IMAD R109, R73, UR21, R32 ;  /* 0x00000015496d7c24 */ /* 0x000fe4000f8e0220 */
[----:B------:R-:W-:Y:S01]  /*32f0*/  FADD.FTZ R102, R33, R102 ;  /* 0x0000006621667221 */ /* 0x000fe20000010000 */
[----:B0-----:R-:W-:Y:S06]  /*3300*/  @!P3 BRA `(.L_x_10122) ;  /* 0x00000000000cb947 */ /* 0x001fec0003800000 */
[----:B------:R-:W-:-:S05]  /*3310*/  IMAD.WIDE.U32 R32, R72, UR21, R80 ;  /* 0x0000001548207c25 */ /* 0x000fca000f8e0050 */
[----:B------:R-:W-:-:S05]  /*3320*/  IADD3 R33, R33, R109, RZ ;  /* 0x0000006d21217210 */ /* 0x000fca0007ffe0ff */
[----:B-1----:R0:W-:Y:S02]  /*3330*/  REDG.E.ADD.F32.FTZ.RN.STRONG.GPU desc[UR12][R32.64], R107 ;  /* 0x0000006b200079a6 */ /* 0x0021e4000c10f38c */
.L_x_10122:
[----:B------:R-:W-:Y:S05]  /*3340*/  BSYNC B0 ;  /* 0x0000000000007941 */ /* 0x000fea0003800000 */
.L_x_10121:
[----:B01----:R0:W1:Y:S01]  /*3350*/  LDS R107, [R23+0x210] ;  /* 0x00021000176b7984 */ /* 0x0030620000000800 */
[----:B------:R-:W-:Y:S04]  /*3360*/  BSSY B0, `(.L_x_10123) ;  /* 0x0000005000007945 */ /* 0x000fe80003800000 */
[----:B------:R-:W-:Y:S05]  /*3370*/  @!P4 BRA `(.L_x_10124) ;  /* 0x00000000000cc947 */ /* 0x000fea0003800000 */
[----:B------:R-:W-:-:S05]  /*3380*/  IMAD.WIDE.U32 R32, R72, UR21, R78 ;  /* 0x0000001548207c25 */ /* 0x000fca000f8e004e */
[----:B------:R-:W-:-:S05]  /*3390*/  IADD3 R33, R109, R33, RZ ;  /* 0x000000216d217210 */ /* 0x000fca0007ffe0ff */
[----:B-1----:R2:W-:Y:S02]  /*33a0*/  REDG.E.ADD.F32.FTZ.RN.STRONG.GPU desc[UR12][R32.64], R107 ;  /* 0x0000006b200079a6 */ /* 0x0025e4000c10f38c */
.L_x_10124:
[----:B------:R-:W-:Y:S05]  /*33b0*/  BSYNC B0 ;  /* 0x0000000000007941 */ /* 0x000fea0003800000 */
.L_x_10123:
[----:B-12---:R1:W2:Y:S01]  /*33c0*/  LDS R107, [R23+0x290] ;  /* 0x00029000176b7984 */ /* 0x0062a20000000800 */
[----:B------:R-:W-:Y:S01]  /*33d0*/  BSSY B0, `(.L_x_10125) ;  /* 0x0000005000007945 */ /* 0x000fe20003800000 */
[----:B------:R-:W-:-:S03]  /*33e0*/  IMAD.WIDE.U32 R32, R72, UR21, R82 ;  /* 0x0000001548207c25 */ /* 0x000fc6000f8e0052 */
[----:B------:R-:W-:Y:S05]  /*33f0*/  @!P5 BRA `(.L_x_10126) ;  /* 0x000000000008d947 */ /* 0x000fea0003800000 */
[----:B------:R-:W-:-:S05]  /*3400*/  IADD3 R33, R109, R33, RZ ;  /* 0x000000216d217210 */ /* 0x000fca0007ffe0ff */
[----:B--2---:R3:W-:Y:S02]  /*3410*/  REDG.E.ADD.F32.FTZ.RN.STRONG.GPU desc[UR12][R32.64], R107 ;  /* 0x0000006b200079a6 */ /* 0x0047e4000c10f38c */
.L_x_10126:
[----:B------:R-:W-:Y:S05]  /*3420*/  BSYNC B0 ;  /* 0x0000000000007941 */ /* 0x000fea0003800000 */
.L_x_10125:
        /* <DEDUP_REMOVED lines=15> */
[----:B--2---:R-:W2:Y:S02]  /*3520*/  @!P3 S2R R107, SR_CgaCtaId ;  /* 0x00000000006bb919 */ /* 0x004ea40000008800 */
[----:B------:R-:W-:Y:S01]  /*3530*/  FADD.FTZ R49, R104, R49 ;  /* 0x0000003168317221 */ /* 0x000fe20000010000 */
[----:B------:R-:W-:Y:S01]  /*3540*/  FADD.FTZ R87, R96, R87 ;  /* 0x0000005760577221 */ /* 0x000fe20000010000 */
        /* <DEDUP_REMOVED lines=21> */
[----:B------:R-:W-:Y:S01]  /*36a0*/  @!P3 MOV R32, 0x400 ;  /* 0x000004000020b802 */ /* 0x000fe20000000f00 */
[----:B----4-:R-:W-:-:S03]  /*36b0*/  @!P0 FADD.FTZ R102, R102, R33 ;  /* 0x0000002166668221 */ /* 0x010fc60000010000 */
[----:B--2---:R-:W-:Y:S01]  /*36c0*/  @!P3 LEA R40, R107, R32, 0x18 ;  /* 0x000000206b28b211 */ /* 0x004fe200078ec0ff */
[C---:B------:R-:W-:Y:S01]  /*36d0*/  FMUL.FTZ R107, R94.reuse, R101 ;  /* 0x000000655e6b7220 */ /* 0x040fe20000410000 */
[----:B------:R-:W-:Y:S01]  /*36e0*/  FMUL.FTZ R94, R94, R111 ;  /* 0x0000006f5e5e7220 */ /* 0x000fe20000410000 */
[----:B------:R-:W-:Y:S01]  /*36f0*/  IMAD.MOV.U32 R33, RZ, RZ, R113 ;  /* 0x000000ffff217224 */ /* 0x000fe200078e0071 */
[----:B------:R-:W-:Y:S01]  /*3700*/  MOV R32, R102 ;  /* 0x0000006600207202 */ /* 0x000fe20000000f00 */
[----:B------:R-:W-:Y:S01]  /*3710*/  FMUL.FTZ R107, R108, R107 ;  /* 0x0000006b6c6b7220 */ /* 0x000fe20000410000 */
[----:B------:R-:W-:-:S03]  /*3720*/  FMUL.FTZ R35, R35, R94 ;  /* 0x0000005e23237220 */ /* 0x000fc60000410000 */
        /* <DEDUP_REMOVED lines=9> */
[----:B------:R-:W2:Y:S04]  /*37c0*/  @P0 LDS R34, [R84+0x19c8] ;  /* 0x0019c80054220984 */ /* 0x000ea80000000800 */
[----:B------:R-:W3:Y:S01]  /*37d0*/  @P0 LDS R35, [R84+0x15c8] ;  /* 0x0015c80054230984 */ /* 0x000ee20000000800 */
[----:B--2---:R-:W-:Y:S01]  /*37e0*/  @P0 FADD.FTZ R33, R33, R34 ;  /* 0x0000002221210221 */ /* 0x004fe20000010000 */
[----:B---3--:R-:W-:-:S04]  /*37f0*/  @P0 FADD.FTZ R32, R32, R35 ;  /* 0x0000002320200221 */ /* 0x008fc80000010000 */
[----:B------:R3:W-:Y:S04]  /*3800*/  STS [R84+0x19c8], R33 ;  /* 0x0019c82154007388 */ /* 0x0007e80000000800 */
[----:B------:R3:W-:Y:S02]  /*3810*/  STS [R84+0x15c8], R32 ;  /* 0x0015c82054007388 */ /* 0x0007e40000000800 */
.L_x_10128:
[----:B------:R-:W-:Y:S05]  /*3820*/  BSYNC B0 ;  /* 0x0000000000007941 */ /* 0x000fea0003800000 */
.L_x_10127:
[----:B------:R-:W-:Y:S01]  /*3830*/  IADD3 R93, R93, 0x1, RZ ;  /* 0x000000015d5d7810 */ /* 0x000fe20007ffe0ff */
[----:B------:R-:W-:-:S03]  /*3840*/  UIADD3 UR5, UP0, UR5, 0x1, URZ ;  /* 0x0000000105057890 */ /* 0x000fc6000ff1e03f */
[----:B------:R-:W-:Y:S01]  /*3850*/  ISETP.GE.AND P0, PT, R93, UR23, PT ;  /* 0x000000175d007c0c */ /* 0x000fe2000bf06270 */
[----:B------:R-:W-:-:S12]  /*3860*/  UIADD3.X UR6, URZ, UR6, URZ, UP0, !UPT ;  /* 0x000000063f067290 */ /* 0x000fd800087fe43f */
[----:B------:R-:W-:Y:S05]  /*3870*/  @!P0 BRA `(.L_x_10129) ;  /* 0xffffffe800cc8947 */ /* 0x000fea000383ffff */
.L_x_10116:
[----:B------:R-:W4:Y:S08]  /*3880*/  S2UR UR6, SR_CgaCtaId ;  /* 0x00000000000679c3 */ /* 0x000f300000008800 */
[----:B------:R-:W-:Y:S01]  /*3890*/  BAR.SYNC.DEFER_BLOCKING 0x0 ;  /* 0x0000000000007b1d */ /* 0x000fe20000010000 */
[----:B--23--:R-:W-:Y:S02]  /*38a0*/  F2FP.F16.F32.PACK_AB R32, R88, R45 ;  /* 0x0000002d5820723e */ /* 0x00cfe400000000ff */
[----:B------:R-:W-:-:S02]  /*38b0*/  F2FP.F16.F32.PACK_AB R33, R90, R47 ;  /* 0x0000002f5a21723e */ /* 0x000fc400000000ff */
[----:B------:R-:W-:Y:S01]  /*38c0*/  IADD3 R54, -R54, UR7, RZ ;  /* 0x0000000736367c10 */ /* 0x000fe2000fffe1ff */
[----:B------:R-:W-:Y:S02]  /*38d0*/  UMOV UR5, 0x400 ;  /* 0x0000040000057882 */ /* 0x000fe40000000000 */
[----:B------:R-:W2:Y:S01]  /*38e0*/  LDC.64 R40, c[0x0][0x388] ;  /* 0x0000e200ff287b82 */ /* 0x000ea20000000a00 */
[----:B------:R-:W-:Y:S01]  /*38f0*/  BSSY B0, `(.L_x_10130) ;  /* 0x000001e000007945 */ /* 0x000fe20003800000 */
[----:B----4-:R-:W-:Y:S01]  /*3900*/  ULEA UR5, UR6, UR5, 0x18 ;  /* 0x0000000506057291 */ /* 0x010fe2000f8ec03f */
[----:B------:R3:W-:Y:S01]  /*3910*/  STS.64 [R37], R32 ;  /* 0x0000002025007388 */ /* 0x0007e20000000a00 */
[----:B------:R-:W-:-:S03]  /*3920*/  NOP ;  /* 0x0000000000007918 */ /* 0x000fc60000000000 */
[----:B------:R-:W-:Y:S01]  /*3930*/  LDS.U16 R31, [R36] ;  /* 0x00000000241f7984 */ /* 0x000fe20000000400 */
[----:B--2---:R-:W-:-:S03]  /*3940*/  IMAD R0, R40, UR15, RZ ;  /* 0x0000000f28007c24 */ /* 0x004fc6000f8e02ff */
[----:B------:R-:W-:Y:S01]  /*3950*/  LDS.U16 R43, [R36+0x40] ;  /* 0x00004000242b7984 */ /* 0x000fe20000000400 */
[----:B---3--:R-:W-:-:S03]  /*3960*/  IMAD.WIDE.U32 R32, R40, UR14, RZ ;  /* 0x0000000e28207c25 */ /* 0x008fc6000f8e00ff */
[----:B------:R-:W-:Y:S01]  /*3970*/  LDS.U16 R45, [R36+0x80] ;  /* 0x00008000242d7984 */ /* 0x000fe20000000400 */
[----:B------:R-:W-:-:S03]  /*3980*/  IMAD R41, R41, UR14, R0 ;  /* 0x0000000e29297c24 */ /* 0x000fc6000f8e0200 */
[----:B------:R-:W-:Y:S01]  /*3990*/  LDS.U16 R47, [R36+0xc0] ;  /* 0x0000c000242f7984 */ /* 0x000fe20000000400 */
[----:B------:R-:W-:-:S03]  /*39a0*/  IMAD.IADD R55, R33, 0x1, R41 ;  /* 0x0000000121377824 */ /* 0x000fc600078e0229 */
[----:B------:R-:W-:Y:S01]  /*39b0*/  @!P1 STS [UR5+0x100], R54 ;  /* 0x00010036ff009988 */ /* 0x000fe20008000805 */
[----:B------:R-:W-:Y:S06]  /*39c0*/  BAR.SYNC.DEFER_BLOCKING 0x0 ;  /* 0x0000000000007b1d */ /* 0x000fec0000010000 */
[----:B------:R-:W2:Y:S02]  /*39d0*/  LDS R53, [UR5+0x100] ;  /* 0x00010005ff357984 */ /* 0x000ea40008000800 */
[----:B--2---:R-:W-:-:S13]  /*39e0*/  ISETP.GE.AND P0, PT, R56, R53, PT ;  /* 0x000000353800720c */ /* 0x004fda0003f06270 */
        /* <DEDUP_REMOVED lines=14> */
.L_x_10131:
[----:B------:R-:W-:Y:S05]  /*3ad0*/  BSYNC B0 ;  /* 0x0000000000007941 */ /* 0x000fea0003800000 */
.L_x_10130:
[----:B------:R-:W-:Y:S01]  /*3ae0*/  MOV R33, R55 ;  /* 0x0000003700217202 */ /* 0x000fe20000000f00 */
[----:B------:R-:W-:Y:S01]  /*3af0*/  ULDC.64 UR6, c[0x0][0x390] ;  /* 0x0000e40000067ab9 */ /* 0x000fe20000000a00 */
[-C--:B------:R-:W-:Y:S01]  /*3b00*/  ISETP.GE.AND P2, PT, R27, R53.reuse, PT ;  /* 0x000000351b00720c */ /* 0x080fe20003f46270 */
[----:B--2---:R-:W-:Y:S01]  /*3b10*/  IMAD R31, R3, UR6, RZ ;  /* 0x00000006031f7c24 */ /* 0x004fe2000f8e02ff */
[-C--:B------:R-:W-:Y:S01]  /*3b20*/  ISETP.GE.AND P0, PT, R26, R53.reuse, PT ;  /* 0x000000351a00720c */ /* 0x080fe20003f06270 */
[----:B------:R-:W-:Y:S01]  /*3b30*/  IMAD.WIDE.U32 R32, R2, UR6, R32 ;  /* 0x0000000602207c25 */ /* 0x000fe2000f8e0020 */
[----:B------:R-:W-:-:S03]  /*3b40*/  ISETP.GE.AND P3, PT, R28, R53, PT ;  /* 0x000000351c00720c */ /* 0x000fc60003f66270 */
[----:B------:R-:W-:Y:S01]  /*3b50*/  FADD.FTZ R8, R89, R8 ;  /* 0x0000000859087221 */ /* 0x000fe20000010000 */
[----:B------:R-:W-:Y:S01]  /*3b60*/  F2FP.F16.F32.PACK_AB R35, R49, R92 ;  /* 0x0000005c3123723e */ /* 0x000fe200000000ff */
[----:B------:R-:W-:Y:S01]  /*3b70*/  IMAD R34, R2, UR7, R31 ;  /* 0x0000000702227c24 */ /* 0x000fe2000f8e021f */
[----:B------:R-:W-:Y:S01]  /*3b80*/  ULDC.64 UR6, c[0x0][0x3e0] ;  /* 0x0000f80000067ab9 */ /* 0x000fe20000000a00 */
[----:B------:R-:W-:Y:S01]  /*3b90*/  IADD3 R0, P5, R38, R32, RZ ;  /* 0x0000002026007210 */ /* 0x000fe20007fbe0ff */
[----:B------:R-:W-:Y:S01]  /*3ba0*/  BSSY B0, `(.L_x_10132) ;  /* 0x000002d000007945 */ /* 0x000fe20003800000 */
[C---:B------:R-:W-:Y:S02]  /*3bb0*/  LEA R31, P4, R56.reuse, UR6, 0x1 ;  /* 0x00000006381f7c11 */ /* 0x040fe4000f8808ff */
[----:B------:R-:W-:Y:S02]  /*3bc0*/  IADD3.X R33, R39, R34, R33, P5, !PT ;  /* 0x0000002227217210 */ /* 0x000fe40002ffe421 */
[----:B------:R-:W-:-:S02]  /*3bd0*/  LEA.HI.X R34, R56, UR7, R57, 0x1, P4 ;  /* 0x0000000738227c11 */ /* 0x000fc4000a0f0c39 */
[----:B------:R-:W-:-:S04]  /*3be0*/  LEA R32, P4, R0, R31, 0x1 ;  /* 0x0000001f00207211 */ /* 0x000fc800078808ff */
[----:B------:R-:W-:Y:S02]  /*3bf0*/  LEA.HI.X R33, R0, R34, R33, 0x1, P4 ;  /* 0x0000002200217211 */ /* 0x000fe400020f0c21 */
[----:B------:R-:W-:Y:S01]  /*3c00*/  F2FP.F16.F32.PACK_AB R34, R87, R89 ;  /* 0x000000595722723e */ /* 0x000fe200000000ff */
[----:B------:R-:W-:Y:S02]  /*3c10*/  FADD.FTZ R87, R8, R87 ;  /* 0x0000005708577221 */ /* 0x000fe40000010000 */
[----:B------:R2:W-:Y:S02]  /*3c20*/  @!P2 STG.E.U16 desc[UR12][R32.64+-0x80], R45 ;  /* 0xffff802d2000a986 */ /* 0x0005e4000c10150c */
[----:B------:R-:W-:Y:S02]  /*3c30*/  FADD.FTZ R8, R87, R92 ;  /* 0x0000005c57087221 */ /* 0x000fe40000010000 */
[----:B------:R-:W-:Y:S02]  /*3c40*/  @!P0 STG.E.U16 desc[UR12][R32.64+-0xc0], R43 ;  /* 0xffff402b20008986 */ /* 0x000fe4000c10150c */
[----:B------:R-:W-:-:S02]  /*3c50*/  FADD.FTZ R8, R8, R49 ;  /* 0x0000003108087221 */ /* 0x000fc40000010000 */
[----:B------:R3:W-:Y:S01]  /*3c60*/  @!P3 STG.E.U16 desc[UR12][R32.64+-0x40], R47 ;  /* 0xffffc02f2000b986 */ /* 0x0007e2000c10150c */
[----:B------:R-:W-:Y:S08]  /*3c70*/  BAR.SYNC.DEFER_BLOCKING 0x0 ;  /* 0x0000000000007b1d */ /* 0x000ff00000010000 */
[----:B--2---:R-:W2:Y:S01]  /*3c80*/  LDC.64 R44, c[0x0][0x3a8] ;  /* 0x0000ea00ff2c7b82 */ /* 0x004ea20000000a00 */
[----:B------:R4:W-:Y:S01]  /*3c90*/  STS.64 [R37], R34 ;  /* 0x0000002225007388 */ /* 0x0009e20000000a00 */
[----:B------:R-:W-:-:S03]  /*3ca0*/  NOP ;  /* 0x0000000000007918 */ /* 0x000fc60000000000 */
[----:B------:R-:W-:Y:S01]  /*3cb0*/  LDS.U16 R31, [R36] ;  /* 0x00000000241f7984 */ /* 0x000fe20000000400 */
[C---:B--2---:R-:W-:Y:S02]  /*3cc0*/  IMAD R0, R44.reuse, UR15, RZ ;  /* 0x0000000f2c007c24 */ /* 0x044fe4000f8e02ff */
[----:B---3--:R-:W-:Y:S01]  /*3cd0*/  IMAD.WIDE.U32 R32, R44, UR14, RZ ;  /* 0x0000000e2c207c25 */ /* 0x008fe2000f8e00ff */
[----:B------:R-:W-:Y:S03]  /*3ce0*/  LDS.U16 R41, [R36+0x40] ;  /* 0x0000400024297984 */ /* 0x000fe60000000400 */
[----:B----4-:R-:W-:Y:S01]  /*3cf0*/  IMAD R37, R45, UR14, R0 ;  /* 0x0000000e2d257c24 */ /* 0x010fe2000f8e0200 */
[----:B------:R-:W-:Y:S04]  /*3d00*/  LDS.U16 R53, [R36+0x80] ;  /* 0x0000800024357984 */ /* 0x000fe80000000400 */
[----:B------:R-:W-:Y:S01]  /*3d10*/  LDS.U16 R55, [R36+0xc0] ;  /* 0x0000c00024377984 */ /* 0x000fe20000000400 */
[----:B------:R-:W-:-:S03]  /*3d20*/  IADD3 R47, R33, R37, RZ ;  /* 0x00000025212f7210 */ /* 0x000fc60007ffe0ff */
[----:B------:R-:W-:Y:S01]  /*3d30*/  @!P1 STS [UR5+0x100], R54 ;  /* 0x00010036ff009988 */ /* 0x000fe20008000805 */
[----:B------:R-:W-:Y:S01]  /*3d40*/  BAR.SYNC.DEFER_BLOCKING 0x0 ;  /* 0x0000000000007b1d */ /* 0x000fe20000010000 */
[----:B------:R-:W-:-:S04]  /*3d50*/  IADD3 R40, P1, R56, -0x60, RZ ;  /* 0xffffffa038287810 */ /* 0x000fc80007f3e0ff */
[----:B------:R-:W-:Y:S01]  /*3d60*/  IADD3.X R45, R57, -0x1, RZ, P1, !PT ;  /* 0xffffffff392d7810 */ /* 0x000fe20000ffe4ff */
[----:B------:R-:W2:Y:S02]  /*3d70*/  LDS R43, [UR5+0x100] ;  /* 0x00010005ff2b7984 */ /* 0x000ea40008000800 */
[----:B--2---:R-:W-:-:S13]  /*3d80*/  ISETP.GE.AND P0, PT, R56, R43, PT ;  /* 0x0000002b3800720c */ /* 0x004fda0003f06270 */
        /* <DEDUP_REMOVED lines=14> */
.L_x_10133:
[----:B------:R-:W-:Y:S05]  /*3e70*/  BSYNC B0 ;  /* 0x0000000000007941 */ /* 0x000fea0003800000 */
.L_x_10132:
[----:B------:R-:W-:Y:S01]  /*3e80*/  MOV R33, R47 ;  /* 0x0000002f00217202 */ /* 0x000fe20000000f00 */
[----:B------:R-:W-:Y:S01]  /*3e90*/  ULDC.64 UR6, c[0x0][0x3b0] ;  /* 0x0000ec0000067ab9 */ /* 0x000fe20000000a00 */
[----:B------:R-:W-:Y:S01]  /*3ea0*/  ULDC.64 UR8, c[0x0][0x3f0] ;  /* 0x0000fc0000087ab9 */ /* 0x000fe20000000a00 */
[----:B--2---:R-:W-:Y:S01]  /*3eb0*/  IMAD R31, R3, UR6, RZ ;  /* 0x00000006031f7c24 */ /* 0x004fe2000f8e02ff */
[----:B------:R-:W-:Y:S01]  /*3ec0*/  LEA R0, P4, R40, UR8, 0x1 ;  /* 0x0000000828007c11 */ /* 0x000fe2000f8808ff */
[----:B------:R-:W-:Y:S01]  /*3ed0*/  IMAD.WIDE.U32 R32, R2, UR6, R32 ;  /* 0x0000000602207c25 */ /* 0x000fe2000f8e0020 */
[-C--:B------:R-:W-:Y:S01]  /*3ee0*/  ISETP.GE.AND P0, PT, R26, R43.reuse, PT ;  /* 0x0000002b1a00720c */ /* 0x080fe20003f06270 */
[----:B------:R-:W-:Y:S01]  /*3ef0*/  UIADD3 UR4, UR4, -0x80, URZ ;  /* 0xffffff8004047890 */ /* 0x000fe2000fffe03f */
[----:B------:R-:W-:Y:S01]  /*3f00*/  ISETP.GE.AND P1, PT, R27, R43, PT ;  /* 0x0000002b1b00720c */ /* 0x000fe20003f26270 */
[----:B------:R-:W-:Y:S01]  /*3f10*/  IMAD R34, R2, UR7, R31 ;  /* 0x0000000702227c24 */ /* 0x000fe2000f8e021f */
[----:B------:R-:W-:-:S02]  /*3f20*/  IADD3 R38, P3, R38, R32, RZ ;  /* 0x0000002026267210 */ /* 0x000fc40007f7e0ff */
[----:B------:R-:W-:Y:S02]  /*3f30*/  ISETP.GE.AND P2, PT, R28, R43, PT ;  /* 0x0000002b1c00720c */ /* 0x000fe40003f46270 */
[----:B------:R-:W-:Y:S02]  /*3f40*/  LEA.HI.X R31, R40, UR9, R45, 0x1, P4 ;  /* 0x00000009281f7c11 */ /* 0x000fe4000a0f0c2d */
[----:B------:R-:W-:Y:S02]  /*3f50*/  IADD3.X R33, R39, R34, R33, P3, !PT ;  /* 0x0000002227217210 */ /* 0x000fe40001ffe421 */
[----:B------:R-:W-:Y:S02]  /*3f60*/  ISETP.GT.AND P4, PT, R20, 0x1, PT ;  /* 0x000000011400780c */ /* 0x000fe40003f84270 */
        /* <DEDUP_REMOVED lines=15> */
.L_x_10110:
        /* <DEDUP_REMOVED lines=26> */
.L_x_10136:
[----:B------:R-:W-:Y:S05]  /*4200*/  BSYNC B0 ;  /* 0x0000000000007941 */ /* 0x000fea0003800000 */
.L_x_10135:
        /* <DEDUP_REMOVED lines=29> */
.L_x_10138:
[----:B------:R-:W4:Y:S02]  /*43e0*/  S2R R15, SR_TID.X ;  /* 0x00000000000f7919 */ /* 0x000f240000002100 */
.L_x_10139:
[----:B------:R-:W-:Y:S05]  /*43f0*/  BSYNC B0 ;  /* 0x0000000000007941 */ /* 0x000fea0003800000 */
.L_x_10137:
        /* <DEDUP_REMOVED lines=17> */
[----:B01----:R-:W-:Y:S01]  /*4510*/  IADD3 R23, R5, R7, RZ ;  /* 0x0000000705177210 */ /* 0x003fe20007ffe0ff */
[----:B------:R-:W-:-:S03]  /*4520*/  ULDC.64 UR8, c[0x0][0x3c0] ;  /* 0x0000f00000087ab9 */ /* 0x000fc60000000a00 */
[----:B------:R-:W-:Y:S01]  /*4530*/  IADD3 R21, R3, R21, RZ ;  /* 0x0000001503157210 */ /* 0x000fe20007ffe0ff */
[----:B----4-:R-:W-:-:S03]  /*4540*/  ULEA UR4, UR5, UR4, 0x18 ;  /* 0x0000000405047291 */ /* 0x010fc6000f8ec03f */
[----:B------:R-:W-:-:S09]  /*4550*/  ULDC UR5, c[0x0][0x0] ;  /* 0x0000000000057ab9 */ /* 0x000fd20000000800 */
.L_x_10141:
[----:B------:R-:W-:Y:S01]  /*4560*/  LEA R0, R15, UR4, 0x2 ;  /* 0x000000040f007c11 */ /* 0x000fe2000f8e10ff */
[----:B0-----:R-:W-:Y:S01]  /*4570*/  IMAD.MOV.U32 R8, RZ, RZ, R4 ;  /* 0x000000ffff087224 */ /* 0x001fe200078e0004 */
[----:B------:R-:W-:Y:S02]  /*4580*/  SHF.R.S32.HI R10, RZ, 0x1f, R15 ;  /* 0x0000001fff0a7819 */ /* 0x000fe4000001140f */
[----:B---3--:R-:W-:Y:S01]  /*4590*/  MOV R9, R23 ;  /* 0x0000001700097202 */ /* 0x008fe20000000f00 */
        /* <DEDUP_REMOVED lines=22> */
.L_x_10140:
[----:B------:R-:W-:Y:S05]  /*4700*/  EXIT ;  /* 0x000000000000794d */ /* 0x000fea0003800000 */
.L_x_10142:
        /* <DEDUP_REMOVED lines=15> */
.L_x_11045:


//--------------------- .text._Z25selective_scan_bwd_kernelI32Selective_Scan_bwd_kernel_traitsILi32ELi4ELb0ELb0ELb1ELb1ELb0EN3c104HalfEfEEv12SSMParamsBwd --------------------------
	.section	.text._Z25selective_scan_bwd_kernelI32Selective_Scan_bwd_kernel_traitsILi32ELi4ELb0ELb0ELb1ELb1ELb0EN3c104HalfEfEEv12SSMParamsBwd,"ax",@progbits
	.align	128
        .global         _Z25selective_scan_bwd_kernelI32Selective_Scan_bwd_kernel_traitsILi32ELi4ELb0ELb0ELb1ELb1ELb0EN3c104HalfEfEEv12SSMParamsBwd
        .type           _Z25selective_scan_bwd_kernelI32Selective_Scan_bwd_kernel_traitsILi32ELi4ELb0ELb0ELb1ELb1ELb0EN3c104HalfEfEEv12SSMParamsBwd,@function
        .size           _Z25selective_scan_bwd_kernelI32Selective_Scan_bwd_kernel_traitsILi32ELi4ELb0ELb0ELb1ELb1ELb0EN3c104HalfEfEEv12SSMParamsBwd,(.L_x_11046 - _Z25selective_scan_bwd_kernelI32Selective_Scan_bwd_kernel_traitsILi32ELi4ELb0ELb0ELb1ELb1ELb0EN3c104HalfEfEEv12SSMParamsBwd)
        .other          _Z25selective_scan_bwd_kernelI32Selective_Scan_bwd_kernel_traitsILi32ELi4ELb0ELb0ELb1ELb1ELb0EN3c104HalfEfEEv12SSMParamsBwd,@"STO_CUDA_ENTRY STV_DEFAULT"
_Z25selective_scan_bwd_kernelI32Selective_Scan_bwd_kernel_traitsILi32ELi4ELb0ELb0ELb1ELb1ELb0EN3c104HalfEfEEv12SSMParamsBwd:
.text._Z25selective_scan_bwd_kernelI32Selective_Scan_bwd_kernel_traitsILi32ELi4ELb0ELb0ELb1ELb1ELb0EN3c104HalfEfEEv12SSMParamsBwd:
        /* <DEDUP_REMOVED lines=67> */
[----:B------:R-:W1:Y:S01]  /*0430*/  LDC.64 R10, c[0x0][0x278] ;  /* 0x00009e00ff0a7b82 */ /* 0x000e620000000a00 */
[----:B------:R-:W-:Y:S01]  /*0440*/  SHF.R.S32.HI R15, RZ, 0x1f, R13 ;  /* 0x0000001fff0f7819 */ /* 0x000fe2000001140d */
[----:B------:R-:W-:-:S03]  /*0450*/  UIMAD UR6, UR14, UR9, UR6 ;  /* 0x000000090e0672a4 */ /* 0x000fc6000f8e0206 */
[----:B------:R-:W-:Y:S01]  /*0460*/  ULDC.64 UR8, c[0x0][0x260] ;  /* 0x0000980000087ab9 */ /* 0x000fe20000000a00 */
[----:B------:R-:W-:Y:S01]  /*0470*/  IADD3.X R12, R15, R9, R0, P0, !PT ;  /* 0x000000090f0c7210 */ /* 0x000fe200007fe400 */
[----:B------:R-:W-:Y:S01]  /*0480*/  UIADD3 UR5, UR5, UR6, URZ ;  /* 0x0000000605057290 */ /* 0x000fe2000fffe03f */
[----:B------:R-:W-:Y:S01]  /*0490*/  ISETP.NE.U32.AND P0, PT, RZ, UR10, PT ;  /* 0x0000000aff007c0c */ /* 0x000fe2000bf05070 */
[----:B------:R-:W-:Y:S02]  /*04a0*/  UIMAD.WIDE.U32 UR6, UR14, UR8, URZ ;  /* 0x000000080e0672a5 */ /* 0x000fe4000f8e003f */
[----:B------:R-:W-:Y:S01]  /*04b0*/  UIMAD UR8, UR15, UR8, URZ ;  /* 0x000000080f0872a4 */ /* 0x000fe2000f8e023f */
[----:B------:R-:W-:Y:S01]  /*04c0*/  ISETP.NE.AND.EX P0, PT, RZ, UR11, PT, P0 ;  /* 0x0000000bff007c0c */ /* 0x000fe2000bf05300 */
[-C--:B------:R-:W-:Y:S01]  /*04d0*/  IMAD R7, R3, R18.reuse, RZ ;  /* 0x0000001203077224 */ /* 0x080fe200078e02ff */
[----:B------:R-:W-:Y:S01]  /*04e0*/  ULDC.64 UR10, c[0x0][0x328] ;  /* 0x0000ca00000a7ab9 */ /* 0x000fe20000000a00 */
        /* <DEDUP_REMOVED lines=34> */
[C---:B------:R-:W-:Y:S02]  /*0710*/  @P2 LEA R60, P4, R2.reuse, R26, 0x2 ;  /* 0x0000001a023c2211 */ /* 0x040fe400078810ff */
[----:B------:R-:W-:-:S02]  /*0720*/  @P1 LEA.HI.X R63, R2, R25, R3, 0x2, P3 ;  /* 0x00000019023f1211 */ /* 0x000fc400018f1403 */
[----:B------:R-:W-:Y:S01]  /*0730*/  ISETP.GE.AND P1, PT, R29, 0x1, PT ;  /* 0x000000011d00780c */ /* 0x000fe20003f26270 */
[----:B---3--:R-:W-:Y:S01]  /*0740*/  @P0 IMAD R0, R21, UR14, R2 ;  /* 0x0000000e15000c24 */ /* 0x008fe2000f8e0202 */
[----:B------:R-:W-:Y:S02]  /*0750*/  LEA R11, P5, R20, R32, 0x1 ;  /* 0x00000020140b7211 */ /* 0x000fe400078a08ff */
[----:B------:R-:W-:Y:S02]  /*0760*/  @P2 LEA.HI.X R61, R2, R27, R3, 0x2, P4 ;  /* 0x0000001b023d2211 */ /* 0x000fe400020f1403 */
[----:B0-----:R-:W-:Y:S01]  /*0770*/  LEA R17, P4, R13, R38, 0x1 ;  /* 0x000000260d117211 */ /* 0x001fe200078808ff */
[----:B------:R-:W-:Y:S01]  /*0780*/  @P0 IMAD R0, R0, R29, RZ ;  /* 0x0000001d00000224 */ /* 0x000fe200078e02ff */
[----:B------:R-:W-:Y:S01]  /*0790*/  LEA.HI.X R20, R20, R33, R12, 0x1, P5 ;  /* 0x0000002114147211 */ /* 0x000fe200028f0c0c */
[----:B------:R-:W-:Y:S01]  /*07a0*/  IMAD R21, R3, UR6, RZ ;  /* 0x0000000603157c24 */ /* 0x000fe2000f8e02ff */
[----:B--2---:R-:W-:-:S02]  /*07b0*/  LEA R12, P2, R16, R34, 0x1 ;  /* 0x00000022100c7211 */ /* 0x004fc400078408ff */
[----:B------:R-:W-:Y:S01]  /*07c0*/  LEA.HI.X R18, R13, R39, R18, 0x1, P4 ;  /* 0x000000270d127211 */ /* 0x000fe200020f0c12 */
[----:B------:R-:W-:Y:S01]  /*07d0*/  IMAD R13, R3, UR4, RZ ;  /* 0x00000004030d7c24 */ /* 0x000fe2000f8e02ff */
[----:B------:R-:W-:Y:S01]  /*07e0*/  LEA R14, P3, R8, R36, 0x1 ;  /* 0x00000024080e7211 */ /* 0x000fe200078608ff */
[----:B-1----:R-:W-:Y:S01]  /*07f0*/  @P0 IMAD R9, R0, R31, RZ ;  /* 0x0000001f00090224 */ /* 0x002fe200078e02ff */
[----:B------:R-:W-:Y:S01]  /*0800*/  LEA.HI.X R0, R16, R35, R19, 0x1, P2 ;  /* 0x0000002310007211 */ /* 0x000fe200010f0c13 */
[C---:B------:R-:W-:Y:S02]  /*0810*/  IMAD R19, R2.reuse, UR5, R13 ;  /* 0x0000000502137c24 */ /* 0x040fe4000f8e020d */
[----:B------:R-:W-:Y:S01]  /*0820*/  IMAD R21, R2, UR7, R21 ;  /* 0x0000000702157c24 */ /* 0x000fe2000f8e0215 */
[----:B------:R-:W-:Y:S01]  /*0830*/  LEA.HI.X R15, R8, R37, R10, 0x1, P3 ;  /* 0x00000025080f7211 */ /* 0x000fe200018f0c0a */
[----:B----4-:R-:W-:Y:S01]  /*0840*/  @P0 IMAD.WIDE R64, R9, 0x8, R64 ;  /* 0x0000000809400825 */ /* 0x010fe200078e0240 */
[----:B------:R-:W-:-:S02]  /*0850*/  CS2R R8, SRZ ;  /* 0x0000000000087805 */ /* 0x000fc4000001ff00 */
[----:B------:R-:W-:Y:S01]  /*0860*/  @!P0 CS2R R64, SRZ ;  /* 0x0000000000408805 */ /* 0x000fe2000001ff00 */
[----:B------:R-:W-:Y:S06]  /*0870*/  @!P1 BRA `(.L_x_10143) ;  /* 0x00000034001c9947 */ /* 0x000fec0003800000 */
[----:B------:R-:W0:Y:S01]  /*0880*/  S2R R58, SR_TID.X ;  /* 0x00000000003a7919 */ /* 0x000e220000002100 */
[----:B------:R-:W1:Y:S01]  /*0890*/  LDC.64 R22, c[0x0][0x368] ;  /* 0x0000da00ff167b82 */ /* 0x000e620000000a00 */
[----:B------:R-:W-:Y:S01]  /*08a0*/  MOV R59, RZ ;  /* 0x000000ff003b7202 */ /* 0x000fe20000000f00 */
[----:B------:R-:W-:Y:S01]  /*08b0*/  ULDC.64 UR8, c[0x0][0x370] ;  /* 0x0000dc0000087ab9 */ /* 0x000fe20000000a00 */
[----:B------:R-:W2:Y:S01]  /*08c0*/  S2R R16, SR_LANEID ;  /* 0x0000000000107919 */ /* 0x000ea20000000000 */
[C---:B------:R-:W-:Y:S01]  /*08d0*/  IMAD.WIDE.U32 R56, R2.reuse, UR4, RZ ;  /* 0x0000000402387c25 */ /* 0x040fe2000f8e00ff */
[----:B------:R-:W-:Y:S01]  /*08e0*/  UMOV UR4, 0x400 ;  /* 0x0000040000047882 */ /* 0x000fe20000000000 */
[----:B------:R-:W-:Y:S02]  /*08f0*/  MOV R10, R11 ;  /* 0x0000000b000a7202 */ /* 0x000fe40000000f00 */
[----:B------:R-:W3:Y:S01]  /*0900*/  S2UR UR5, SR_CgaCtaId ;  /* 0x00000000000579c3 */ /* 0x000ee20000008800 */
[----:B------:R-:W-:Y:S01]  /*0910*/  IMAD.WIDE.U32 R54, R2, UR6, RZ ;  /* 0x0000000602367c25 */ /* 0x000fe2000f8e00ff */
[----:B------:R-:W-:Y:S01]  /*0920*/  ULDC UR6, c[0x0][0x224] ;  /* 0x0000890000067ab9 */ /* 0x000fe20000000800 */
[----:B------:R-:W-:-:S02]  /*0930*/  IADD3 R19, R57, R19, RZ ;  /* 0x0000001339137210 */ /* 0x000fc40007ffe0ff */
[----:B------:R-:W-:Y:S01]  /*0940*/  IMAD.MOV.U32 R11, RZ, RZ, R20 ;  /* 0x000000ffff0b7224 */ /* 0x000fe200078e0014 */
[----:B------:R-:W-:Y:S02]  /*0950*/  IADD3 R21, R55, R21, RZ ;  /* 0x0000001537157210 */ /* 0x000fe40007ffe0ff */
[----:B------:R-:W-:Y:S01]  /*0960*/  MOV R20, UR6 ;  /* 0x0000000600147c02 */ /* 0x000fe20008000f00 */
[----:B-1----:R-:W-:-:S04]  /*0970*/  IMAD R8, R22, UR15, RZ ;  /* 0x0000000f16087c24 */ /* 0x002fc8000f8e02ff */
[----:B------:R-:W-:Y:S02]  /*0980*/  IMAD R13, R23, UR14, R8 ;  /* 0x0000000e170d7c24 */ /* 0x000fe4000f8e0208 */
[----:B------:R-:W-:Y:S01]  /*0990*/  IMAD R23, R7, UR8, RZ ;  /* 0x0000000807177c24 */ /* 0x000fe2000f8e02ff */
[----:B0-----:R-:W-:Y:S01]  /*09a0*/  SHF.L.U32 R24, R58, 0x2, RZ ;  /* 0x000000023a187819 */ /* 0x001fe200000006ff */
[----:B------:R-:W-:Y:S01]  /*09b0*/  IMAD.WIDE.U32 R8, R22, UR14, R58 ;  /* 0x0000000e16087c25 */ /* 0x000fe2000f8e003a */
[----:B---3--:R-:W-:Y:S01]  /*09c0*/  ULEA UR4, UR5, UR4, 0x18 ;  /* 0x0000000405047291 */ /* 0x008fe2000f8ec03f */
[----:B------:R-:W-:Y:S02]  /*09d0*/  LOP3.LUT R22, R58, 0x1f, RZ, 0xc0, !PT ;  /* 0x0000001f3a167812 */ /* 0x000fe400078ec0ff */
[----:B------:R-:W-:Y:S01]  /*09e0*/  IMAD R23, R6, UR9, R23 ;  /* 0x0000000906177c24 */ /* 0x000fe2000f8e0217 */
[----:B------:R-:W-:Y:S02]  /*09f0*/  IADD3 R9, R9, R13, RZ ;  /* 0x0000000d09097210 */ /* 0x000fe40007ffe0ff */
[----:B------:R-:W-:-:S02]  /*0a00*/  LOP3.LUT R53, R24, 0xffffff80, RZ, 0xc0, !PT ;  /* 0xffffff8018357812 */ /* 0x000fc400078ec0ff */
        /* <DEDUP_REMOVED lines=10> */
[C---:B------:R-:W-:Y:S01]  /*0ab0*/  IADD3 R25, P0, R27.reuse, -0x180, RZ ;  /* 0xfffffe801b197810 */ /* 0x040fe20007f1e0ff */
[----:B------:R-:W-:Y:S01]  /*0ac0*/  IMAD.IADD R24, R24, 0x1, R23 ;  /* 0x0000000118187824 */ /* 0x000fe200078e0217 */
[----:B------:R-:W-:-:S02]  /*0ad0*/  IADD3 R26, P1, R27, -0x100, RZ ;  /* 0xffffff001b1a7810 */ /* 0x000fc40007f3e0ff */
[----:B------:R-:W-:Y:S02]  /*0ae0*/  IADD3 R27, P2, R27, -0x80, RZ ;  /* 0xffffff801b1b7810 */ /* 0x000fe40007f5e0ff */
[C---:B------:R-:W-:Y:S02]  /*0af0*/  IADD3.X R31, R37.reuse, -0x1, RZ, P0, !PT ;  /* 0xffffffff251f7810 */ /* 0x040fe400007fe4ff */
[----:B------:R-:W-:Y:S02]  /*0b00*/  IADD3.X R36, R37, -0x1, RZ, P1, !PT ;  /* 0xffffffff25247810 */ /* 0x000fe40000ffe4ff */
[----:B------:R-:W-:Y:S02]  /*0b10*/  SHF.R.S32.HI R53, RZ, 0x1f, R52 ;  /* 0x0000001fff357819 */ /* 0x000fe40000011434 */
[C---:B------:R-:W-:Y:S02]  /*0b20*/  LOP3.LUT R28, R52.reuse, 0x20, RZ, 0xfc, !PT ;  /* 0x00000020341c7812 */ /* 0x040fe400078efcff */
[----:B------:R-:W-:-:S02]  /*0b30*/  LOP3.LUT R29, R52, 0x40, RZ, 0xfc, !PT ;  /* 0x00000040341d7812 */ /* 0x000fc400078efcff */
[----:B------:R-:W-:Y:S02]  /*0b40*/  LOP3.LUT R30, R52, 0x60, RZ, 0xfc, !PT ;  /* 0x00000060341e7812 */ /* 0x000fe400078efcff */
[----:B--2---:R-:W-:-:S07]  /*0b50*/  IADD3.X R37, R37, -0x1, RZ, P2, !PT ;  /* 0xffffffff25257810 */ /* 0x004fce00017fe4ff */
.L_x_10170:
[----:B------:R-:W-:Y:S01]  /*0b60*/  BAR.SYNC.DEFER_BLOCKING 0x0 ;  /* 0x0000000000007b1d */ /* 0x000fe20000010000 */
[----:B------:R-:W-:Y:S02]  /*0b70*/  LEA R38, R20, 0xffffff80, 0x7 ;  /* 0xffffff8014267811 */ /* 0x000fe400078e38ff */
[C---:B------:R-:W-:Y:S02]  /*0b80*/  SHF.L.U32 R39, R52.reuse, 0x1, RZ ;  /* 0x0000000134277819 */ /* 0x040fe400000006ff */
[----:B------:R-:W-:Y:S01]  /*0b90*/  SHF.L.U64.HI R40, R52, 0x1, R53 ;  /* 0x0000000134287819 */ /* 0x000fe20000010235 */
[----:B------:R-:W-:Y:S01]  /*0ba0*/  ULDC UR7, c[0x0][0x218] ;  /* 0x0000860000077ab9 */ /* 0x000fe20000000800 */
[----:B0-----:R-:W-:Y:S01]  /*0bb0*/  IADD3 R32, P4, R10, R39, RZ ;  /* 0x000000270a207210 */ /* 0x001fe20007f9e0ff */
[----:B------:R-:W-:Y:S01]  /*0bc0*/  ULDC UR8, c[0x0][0x224] ;  /* 0x0000890000087ab9 */ /* 0x000fe20000000800 */
[----:B------:R-:W-:Y:S02]  /*0bd0*/  IADD3 R41, -R38, UR7, RZ ;  /* 0x0000000726297c10 */ /* 0x000fe4000fffe1ff */
        /* <DEDUP_REMOVED lines=13> */
[----:B------:R-:W-:-:S02]  /*0cb0*/  LEA R42, R16, R23, 0x1 ;  /* 0x00000017102a7211 */ /* 0x000fc400078e08ff */
[----:B------:R-:W-:Y:S02]  /*0cc0*/  LEA R43, R16, R23, 0x3 ;  /* 0x00000017102b7211 */ /* 0x000fe400078e18ff */
        /* <DEDUP_REMOVED lines=12> */
[----:B----4-:R2:W-:Y:S04]  /*0d90*/  STS.U16 [R42+0x80], R47 ;  /* 0x0000802f2a007388 */ /* 0x0105e80000000400 */
[----:B------:R-:W-:Y:S01]  /*0da0*/  STS.U16 [R42+0xc0], R49 ;  /* 0x0000c0312a007388 */ /* 0x000fe20000000400 */
        /* <DEDUP_REMOVED lines=8> */
[----:B0-----:R-:W-:Y:S02]  /*0e30*/  PRMT R35, RZ, 0x7610, R35 ;  /* 0x00007610ff237816 */ /* 0x001fe40000000023 */
[----:B-1----:R-:W-:Y:S02]  /*0e40*/  PRMT R45, RZ, 0x7610, R45 ;  /* 0x00007610ff2d7816 */ /* 0x002fe4000000002d */
        /* <DEDUP_REMOVED lines=8> */
[----:B------:R-:W0:Y:S01]  /*0ed0*/  LDS.64 R76, [R43] ;  /* 0x000000002b4c7984 */ /* 0x000e220000000a00 */
[----:B------:R-:W-:Y:S06]  /*0ee0*/  BAR.SYNC.DEFER_BLOCKING 0x0 ;  /* 0x0000000000007b1d */ /* 0x000fec0000010000 */
[----:B------:R-:W2:Y:S04]  /*0ef0*/  @!P1 LDG.E.U16 R35, desc[UR12][R32.64] ;  /* 0x0000000c20239981 */ /* 0x000ea8000c1e1500 */
[----:B------:R-:W3:Y:S04]  /*0f00*/  @!P2 LDG.E.U16 R45, desc[UR12][R32.64+0x40] ;  /* 0x0000400c202da981 */ /* 0x000ee8000c1e1500 */
[----:B------:R-:W4:Y:S04]  /*0f10*/  @!P3 LDG.E.U16 R47, desc[UR12][R32.64+0x80] ;  /* 0x0000800c202fb981 */ /* 0x000f28000c1e1500 */
[----:B------:R1:W4:Y:S01]  /*0f20*/  @!P4 LDG.E.U16 R75, desc[UR12][R32.64+0xc0] ;  /* 0x0000c00c204bc981 */ /* 0x000322000c1e1500 */
[----:B------:R-:W-:Y:S01]  /*0f30*/  HADD2.F32 R34, -RZ, R48.H0_H0 ;  /* 0x20000030ff227230 */ /* 0x000fe20000004100 */
[----:B------:R-:W-:Y:S01]  /*0f40*/  ULEA UR8, UR8, UR4, 0x7 ;  /* 0x0000000408087291 */ /* 0x000fe2000f8e383f */
[--C-:B0-----:R-:W-:Y:S01]  /*0f50*/  HADD2.F32 R67, -RZ, R76.reuse.H0_H0 ;  /* 0x2000004cff437230 */ /* 0x101fe20000004100 */
[----:B------:R-:W-:Y:S01]  /*0f60*/  BSSY B0, `(.L_x_10144) ;  /* 0x000003a000007945 */ /* 0x000fe20003800000 */
[----:B------:R-:W-:-:S03]  /*0f70*/  HADD2.F32 R69, -RZ, R76.H1_H1 ;  /* 0x3000004cff457230 */ /* 0x000fc60000004100 */
[--C-:B-----5:R-:W-:Y:S01]  /*0f80*/  FADD.FTZ R44, R67, R4.reuse ;  /* 0x00000004432c7221 */ /* 0x120fe20000010000 */
[----:B-1----:R-:W-:Y:S02]  /*0f90*/  HADD2.F32 R33, -RZ, R77.H0_H0 ;  /* 0x2000004dff217230 */ /* 0x002fe40000004100 */
[----:B------:R-:W-:Y:S02]  /*0fa0*/  HADD2.F32 R32, -RZ, R48.H1_H1 ;  /* 0x30000030ff207230 */ /* 0x000fe40000004100 */
[----:B------:R-:W-:Y:S01]  /*0fb0*/  FSETP.GTU.FTZ.AND P2, PT, R44, 20, PT ;  /* 0x41a000002c00780b */ /* 0x000fe20003f5c000 */
[----:B------:R-:W-:-:S05]  /*0fc0*/  FADD.FTZ R46, R33, R4 ;  /* 0x00000004212e7221 */ /* 0x000fca0000010000 */
[----:B------:R-:W-:Y:S01]  /*0fd0*/  FSETP.GTU.FTZ.AND P0, PT, R46, 20, PT ;  /* 0x41a000002e00780b */ /* 0x000fe20003f1c000 */
[----:B--2---:R-:W-:Y:S04]  /*0fe0*/  STS.U16 [R42], R35 ;  /* 0x000000232a007388 */ /* 0x004fe80000000400 */
[----:B---3--:R-:W-:Y:S04]  /*0ff0*/  STS.U16 [R42+0x40], R45 ;  /* 0x0000402d2a007388 */ /* 0x008fe80000000400 */
[----:B----4-:R0:W-:Y:S04]  /*1000*/  STS.U16 [R42+0x80], R47 ;  /* 0x0000802f2a007388 */ /* 0x0101e80000000400 */
[----:B------:R-:W-:Y:S01]  /*1010*/  STS.U16 [R42+0xc0], R75 ;  /* 0x0000c04b2a007388 */ /* 0x000fe20000000400 */
[----:B------:R-:W-:-:S03]  /*1020*/  NOP ;  /* 0x0000000000007918 */ /* 0x000fc60000000000 */
[----:B------:R-:W1:Y:S01]  /*1030*/  LDS.64 R82, [R43] ;  /* 0x000000002b527984 */ /* 0x000e620000000a00 */
[----:B0-----:R-:W-:Y:S02]  /*1040*/  HADD2.F32 R47, -RZ, R77.H1_H1 ;  /* 0x3000004dff2f7230 */ /* 0x001fe40000004100 */
[----:B------:R-:W-:-:S03]  /*1050*/  FADD.FTZ R45, R69, R4 ;  /* 0x00000004452d7221 */ /* 0x000fc60000010000 */
[----:B------:R-:W-:Y:S02]  /*1060*/  FADD.FTZ R47, R47, R4 ;  /* 0x000000042f2f7221 */ /* 0x000fe40000010000 */
[----:B------:R-:W-:-:S03]  /*1070*/  FSETP.GTU.FTZ.AND P3, PT, R45, 20, PT ;  /* 0x41a000002d00780b */ /* 0x000fc60003f7c000 */
[----:B------:R-:W-:Y:S01]  /*1080*/  FSETP.GTU.FTZ.AND P1, PT, R47, 20, PT ;  /* 0x41a000002f00780b */ /* 0x000fe20003f3c000 */
[--C-:B-1----:R-:W-:Y:S02]  /*1090*/  HADD2.F32 R0, -RZ, R82.reuse.H0_H0 ;  /* 0x20000052ff007230 */ /* 0x102fe40000004100 */
[----:B------:R-:W-:Y:S02]  /*10a0*/  HADD2.F32 R82, -RZ, R82.H1_H1 ;  /* 0x30000052ff527230 */ /* 0x000fe40000004100 */
[----:B------:R-:W-:Y:S02]  /*10b0*/  HADD2.F32 R84, -RZ, R83.H0_H0 ;  /* 0x20000053ff547230 */ /* 0x000fe40000004100 */
[----:B------:R-:W-:Y:S02]  /*10c0*/  FFMA.FTZ R71, R0, R34, R9 ;  /* 0x0000002200477223 */ /* 0x000fe40000010009 */
[----:B------:R-:W0:Y:S02]  /*10d0*/  LDC R9, c[0x0][0x21c] ;  /* 0x00008700ff097b82 */ /* 0x000e240000000800 */
[----:B------:R-:W-:Y:S01]  /*10e0*/  FFMA.FTZ R33, R82, R32, R71 ;  /* 0x0000002052217223 */ /* 0x000fe20000010047 */
[----:B------:R-:W-:Y:S01]  /*10f0*/  HADD2.F32 R32, -RZ, R49.H0_H0 ;  /* 0x20000031ff207230 */ /* 0x000fe20000004100 */
[----:B------:R-:W-:Y:S06]  /*1100*/  @P2 BRA `(.L_x_10145) ;  /* 0x00000000007c2947 */ /* 0x000fec0003800000 */
        /* <DEDUP_REMOVED lines=31> */
.L_x_10145:
[----:B------:R-:W-:Y:S05]  /*1300*/  BSYNC B0 ;  /* 0x0000000000007941 */ /* 0x000fea0003800000 */
.L_x_10144:
[----:B------:R-:W-:Y:S04]  /*1310*/  BSSY B0, `(.L_x_10146) ;  /* 0x0000021000007945 */ /* 0x000fe80003800000 */
[----:B------:R-:W-:Y:S05]  /*1320*/  @P3 BRA `(.L_x_10147) ;  /* 0x00000000007c3947 */ /* 0x000fea0003800000 */
[----:B------:R-:W-:Y:S01]  /*1330*/  FMUL.FTZ R45, R45, 1.4426950216293334961 ;  /* 0x3fb8aa3b2d2d7820 */ /* 0x000fe20000410000 */
[----:B------:R-:W-:Y:S01]  /*1340*/  MOV R69, 0x3e800000 ;  /* 0x3e80000000457802 */ /* 0x000fe20000000f00 */
        /* <DEDUP_REMOVED lines=29> */
.L_x_10147:
[----:B------:R-:W-:Y:S05]  /*1520*/  BSYNC B0 ;  /* 0x0000000000007941 */ /* 0x000fea0003800000 */
.L_x_10146:
        /* <DEDUP_REMOVED lines=33> */
.L_x_10149:
[----:B------:R-:W-:Y:S05]  /*1740*/  BSYNC B0 ;  /* 0x0000000000007941 */ /* 0x000fea0003800000 */
.L_x_10148:
[----:B------:R-:W-:Y:S04]  /*1750*/  BSSY B0, `(.L_x_10150) ;  /* 0x0000021000007945 */ /* 0x000fe80003800000 */
[----:B------:R-:W-:Y:S05]  /*1760*/  @P1 BRA `(.L_x_10151) ;  /* 0x00000000007c1947 */ /* 0x000fea0003800000 */
        /* <DEDUP_REMOVED lines=31> */
.L_x_10151:
[----:B------:R-:W-:Y:S05]  /*1960*/  BSYNC B0 ;  /* 0x0000000000007941 */ /* 0x000fea0003800000 */
.L_x_10150:
[----:B0-----:R-:W-:Y:S01]  /*1970*/  ISETP.GE.AND P0, PT, R9, 0x1, PT ;  /* 0x000000010900780c */ /* 0x001fe20003f06270 */
[----:B------:R-:W-:Y:S02]  /*1980*/  HADD2.F32 R86, -RZ, R83.H1_H1 ;  /* 0x30000053ff567230 */ /* 0x000fe40000004100 */
[----:B------:R-:W-:Y:S01]  /*1990*/  FFMA.FTZ R33, R84, R32, R33 ;  /* 0x0000002054217223 */ /* 0x000fe20000010021 */
[----:B------:R-:W-:Y:S01]  /*19a0*/  HADD2.F32 R34, -RZ, R49.H1_H1 ;  /* 0x30000031ff227230 */ /* 0x000fe20000004100 */
[----:B------:R-:W-:Y:S01]  /*19b0*/  BAR.SYNC.DEFER_BLOCKING 0x0 ;  /* 0x0000000000007b1d */ /* 0x000fe20000010000 */
[----:B------:R-:W-:Y:S01]  /*19c0*/  USHF.R.S32.HI UR22, URZ, 0x1f, UR8 ;  /* 0x0000001f3f167899 */ /* 0x000fe20008011408 */
[----:B------:R-:W-:Y:S01]  /*19d0*/  HFMA2.MMA R88, -RZ, RZ, 0, 0 ;  /* 0x00000000ff587435 */ /* 0x000fe200000001ff */
[----:B------:R-:W-:Y:S01]  /*19e0*/  MOV R83, RZ ;  /* 0x000000ff00537202 */ /* 0x000fe20000000f00 */
[----:B------:R-:W-:Y:S01]  /*19f0*/  HFMA2.MMA R87, -RZ, RZ, 0, 0 ;  /* 0x00000000ff577435 */ /* 0x000fe200000001ff */
[----:B------:R-:W-:Y:S01]  /*1a00*/  FFMA.FTZ R9, R86, R34, R33 ;  /* 0x0000002256097223 */ /* 0x000fe20000010021 */
[----:B------:R-:W-:Y:S01]  /*1a10*/  MOV R85, RZ ;  /* 0x000000ff00557202 */ /* 0x000fe20000000f00 */
[-C--:B------:R-:W-:Y:S01]  /*1a20*/  FMUL.FTZ R89, R0, R5.reuse ;  /* 0x0000000500597220 */ /* 0x080fe20000410000 */
[-C--:B------:R-:W-:Y:S01]  /*1a30*/  FMUL.FTZ R90, R82, R5.reuse ;  /* 0x00000005525a7220 */ /* 0x080fe20000410000 */
[-C--:B------:R-:W-:Y:S01]  /*1a40*/  FMUL.FTZ R91, R84, R5.reuse ;  /* 0x00000005545b7220 */ /* 0x080fe20000410000 */
[----:B------:R-:W-:Y:S01]  /*1a50*/  FMUL.FTZ R92, R86, R5 ;  /* 0x00000005565c7220 */ /* 0x000fe20000410000 */
[----:B------:R-:W-:Y:S06]  /*1a60*/  @!P0 BRA `(.L_x_10152) ;  /* 0x0000001400e08947 */ /* 0x000fec0003800000 */
[----:B------:R-:W0:Y:S01]  /*1a70*/  LDC.64 R32, c[0x0][0x368] ;  /* 0x0000da00ff207b82 */ /* 0x000e220000000a00 */
[----:B------:R-:W-:Y:S01]  /*1a80*/  MOV R35, RZ ;  /* 0x000000ff00237202 */ /* 0x000fe20000000f00 */
[----:B------:R-:W-:Y:S01]  /*1a90*/  IMAD.MOV.U32 R34, RZ, RZ, R58 ;  /* 0x000000ffff227224 */ /* 0x000fe200078e003a */
[----:B------:R-:W-:Y:S01]  /*1aa0*/  ULDC.64 UR6, c[0x0][0x370] ;  /* 0x0000dc0000067ab9 */ /* 0x000fe20000000a00 */
[----:B------:R-:W-:Y:S01]  /*1ab0*/  USHF.L.U32 UR9, UR8, 0x2, URZ ;  /* 0x0000000208097899 */ /* 0x000fe2000800063f */
[----:B------:R-:W-:Y:S01]  /*1ac0*/  IMAD R67, R7, UR6, RZ ;  /* 0x0000000607437c24 */ /* 0x000fe2000f8e02ff */
[----:B------:R-:W-:Y:S01]  /*1ad0*/  USHF.L.U64.HI UR10, UR8, 0x2, UR22 ;  /* 0x00000002080a7899 */ /* 0x000fe20008010216 */
[----:B------:R-:W-:Y:S01]  /*1ae0*/  ISETP.GE.AND P1, PT, R52, R41, PT ;  /* 0x000000293400720c */ /* 0x000fe20003f26270 */
[----:B------:R-:W1:Y:S01]  /*1af0*/  LDC R93, c[0x0][0x224] ;  /* 0x00008900ff5d7b82 */ /* 0x000e620000000800 */
[----:B------:R-:W-:Y:S01]  /*1b00*/  IMAD R67, R6, UR7, R67 ;  /* 0x0000000706437c24 */ /* 0x000fe2000f8e0243 */
[----:B------:R-:W-:Y:S01]  /*1b10*/  IADD3 R76, P2, R26, UR9, RZ ;  /* 0x000000091a4c7c10 */ /* 0x000fe2000ff5e0ff */
[----:B------:R-:W-:Y:S01]  /*1b20*/  UMOV UR5, URZ ;  /* 0x0000003f00057c82 */ /* 0x000fe20008000000 */
[----:B------:R-:W-:Y:S01]  /*1b30*/  IADD3 R78, P3, R27, UR9, RZ ;  /* 0x000000091b4e7c10 */ /* 0x000fe2000ff7e0ff */
[----:B------:R-:W-:Y:S01]  /*1b40*/  ULDC UR24, c[0x0][0x224] ;  /* 0x0000890000187ab9 */ /* 0x000fe20000000800 */
[----:B------:R-:W-:Y:S01]  /*1b50*/  MOV R94, RZ ;  /* 0x000000ff005e7202 */ /* 0x000fe20000000f00 */
[----:B------:R-:W-:Y:S01]  /*1b60*/  ULDC UR25, c[0x0][0x21c] ;  /* 0x0000870000197ab9 */ /* 0x000fe20000000800 */
[----:B------:R-:W2:Y:S01]  /*1b70*/  LDC.64 R68, c[0x0][0x380] ;  /* 0x0000e000ff447b82 */ /* 0x000ea20000000a00 */
[----:B------:R-:W-:Y:S01]  /*1b80*/  MOV R83, RZ ;  /* 0x000000ff00537202 */ /* 0x000fe20000000f00 */
[----:B------:R-:W-:Y:S01]  /*1b90*/  ULDC UR7, c[0x0][0x218] ;  /* 0x0000860000077ab9 */ /* 0x000fe20000000800 */
        /* <DEDUP_REMOVED lines=8> */
[----:B------:R-:W-:Y:S01]  /*1c20*/  IADD3.X R77, R36, UR10, RZ, P2, !PT ;  /* 0x0000000a244d7c10 */ /* 0x000fe200097fe4ff */
[----:B------:R-:W-:Y:S01]  /*1c30*/  ULDC.64 UR16, c[0x0][0x238] ;  /* 0x00008e0000107ab9 */ /* 0x000fe20000000a00 */
[----:B------:R-:W-:Y:S01]  /*1c40*/  IADD3.X R79, R37, UR10, RZ, P3, !PT ;  /* 0x0000000a254f7c10 */ /* 0x000fe20009ffe4ff */
[----:B------:R-:W-:Y:S01]  /*1c50*/  IMAD R33, R33, UR14, R66 ;  /* 0x0000000e21217c24 */ /* 0x000fe2000f8e0242 */
[----:B------:R-:W-:-:S02]  /*1c60*/  ULDC.64 UR18, c[0x0][0x270] ;  /* 0x00009c0000127ab9 */ /* 0x000fc40000000a00 */
[----:B------:R-:W3:Y:S02]  /*1c70*/  LDC.64 R72, c[0x0][0x2d8] ;  /* 0x0000b600ff487b82 */ /* 0x000ee40000000a00 */
[----:B------:R-:W-:-:S03]  /*1c80*/  IADD3 R35, R35, R33, RZ ;  /* 0x0000002123237210 */ /* 0x000fc60007ffe0ff */
[----:B------:R-:W-:Y:S01]  /*1c90*/  IMAD.WIDE.U32 R32, R6, UR6, R34 ;  /* 0x0000000606207c25 */ /* 0x000fe2000f8e0022 */
[----:B------:R-:W-:Y:S01]  /*1ca0*/  SHF.R.S32.HI R35, RZ, 0x1f, R38 ;  /* 0x0000001fff237819 */ /* 0x000fe20000011426 */
[----:B------:R-:W-:Y:S01]  /*1cb0*/  UMOV UR6, URZ ;  /* 0x0000003f00067c82 */ /* 0x000fe20008000000 */
[----:B------:R-:W-:-:S04]  /*1cc0*/  IADD3 R66, P0, R38, R32, RZ ;  /* 0x0000002026427210 */ /* 0x000fc80007f1e0ff */
[----:B------:R-:W-:Y:S02]  /*1cd0*/  IADD3.X R67, R35, R33, R67, P0, !PT ;  /* 0x0000002123437210 */ /* 0x000fe400007fe443 */
[----:B------:R-:W-:-:S04]  /*1ce0*/  IADD3 R74, P0, R25, UR9, RZ ;  /* 0x00000009194a7c10 */ /* 0x000fc8000ff1e0ff */
[----:B------:R-:W-:Y:S01]  /*1cf0*/  IADD3.X R75, R31, UR10, RZ, P0, !PT ;  /* 0x0000000a1f4b7c10 */ /* 0x000fe200087fe4ff */
[----:B-12---:R-:W-:-:S08]  /*1d00*/  ULDC.64 UR10, c[0x0][0x250] ;  /* 0x00009400000a7ab9 */ /* 0x006fd00000000a00 */
.L_x_10165:
[----:B------:R-:W-:Y:S01]  /*1d10*/  SHF.R.S32.HI R96, RZ, 0x1f, R94 ;  /* 0x0000001fff607819 */ /* 0x000fe2000001145e */
[----:B--23--:R-:W-:Y:S01]  /*1d20*/  IMAD.MOV.U32 R32, RZ, RZ, R56 ;  /* 0x000000ffff207224 */ /* 0x00cfe200078e0038 */
[----:B------:R-:W-:-:S03]  /*1d30*/  MOV R33, R19 ;  /* 0x0000001300217202 */ /* 0x000fc60000000f00 */
[----:B------:R-:W-:Y:S02]  /*1d40*/  IMAD R35, R96, UR16, RZ ;  /* 0x0000001060237c24 */ /* 0x000fe4000f8e02ff */
[----:B------:R-:W-:-:S04]  /*1d50*/  IMAD.WIDE.U32 R32, R94, UR16, R32 ;  /* 0x000000105e207c25 */ /* 0x000fc8000f8e0020 */
[----:B------:R-:W-:Y:S01]  /*1d60*/  IMAD R35, R94, UR17, R35 ;  /* 0x000000115e237c24 */ /* 0x000fe2000f8e0223 */
[----:B0-----:R-:W-:-:S04]  /*1d70*/  LEA R80, P0, R32, R70, 0x2 ;  /* 0x0000004620507211 */ /* 0x001fc800078010ff */
[----:B------:R-:W-:Y:S01]  /*1d80*/  IADD3 R33, R33, R35, RZ ;  /* 0x0000002321217210 */ /* 0x000fe20007ffe0ff */
[----:B------:R-:W-:-:S03]  /*1d90*/  IMAD R35, R96, UR18, RZ ;  /* 0x0000001260237c24 */ /* 0x000fc6000f8e02ff */
[----:B------:R-:W-:Y:S01]  /*1da0*/  LEA.HI.X R81, R32, R71, R33, 0x2, P0 ;  /* 0x0000004720517211 */ /* 0x000fe200000f1421 */
[----:B------:R-:W-:-:S04]  /*1db0*/  IMAD.WIDE.U32 R32, R94, UR18, R52 ;  /* 0x000000125e207c25 */ /* 0x000fc8000f8e0034 */
[----:B------:R-:W2:Y:S01]  /*1dc0*/  LDG.E R95, desc[UR12][R80.64] ;  /* 0x0000000c505f7981 */ /* 0x000ea2000c1e1900 */
[----:B------:R-:W-:Y:S01]  /*1dd0*/  IMAD R35, R94, UR19, R35 ;  /* 0x000000135e237c24 */ /* 0x000fe2000f8e0223 */
[-C--:B------:R-:W-:Y:S02]  /*1de0*/  ISETP.GE.AND P0, PT, R28, R41.reuse, PT ;  /* 0x000000291c00720c */ /* 0x080fe40003f06270 */
[-C--:B------:R-:W-:Y:S02]  /*1df0*/  ISETP.GE.AND P2, PT, R29, R41.reuse, PT ;  /* 0x000000291d00720c */ /* 0x080fe40003f46270 */
[----:B------:R-:W-:Y:S02]  /*1e00*/  ISETP.GE.AND P3, PT, R30, R41, PT ;  /* 0x000000291e00720c */ /* 0x000fe40003f66270 */
[----:B------:R-:W-:Y:S02]  /*1e10*/  LEA R34, P4, R32, R17, 0x1 ;  /* 0x0000001120227211 */ /* 0x000fe400078808ff */
[----:B------:R-:W-:-:S02]  /*1e20*/  IADD3 R33, R33, R35, RZ ;  /* 0x0000002321217210 */ /* 0x000fc40007ffe0ff */
[----:B------:R-:W-:Y:S02]  /*1e30*/  PRMT R99, RZ, 0x7610, R99 ;  /* 0x00007610ff637816 */ /* 0x000fe40000000063 */
        /* <DEDUP_REMOVED lines=10> */
[----:B------:R-:W-:-:S03]  /*1ee0*/  MOV R33, R21 ;  /* 0x0000001500217202 */ /* 0x000fc60000000f00 */
[C---:B------:R-:W-:Y:S02]  /*1ef0*/  IMAD R105, R94.reuse, UR11, R105 ;  /* 0x0000000b5e697c24 */ /* 0x040fe4000f8e0269 */
[----:B------:R-:W-:-:S04]  /*1f00*/  IMAD.WIDE.U32 R32, R94, UR10, R32 ;  /* 0x0000000a5e207c25 */ /* 0x000fc8000f8e0020 */
[----:B------:R-:W-:Y:S01]  /*1f10*/  IMAD.IADD R33, R33, 0x1, R105 ;  /* 0x0000000121217824 */ /* 0x000fe200078e0269 */
[----:B---3--:R-:W-:-:S04]  /*1f20*/  LEA R34, P3, R32, R72, 0x2 ;  /* 0x0000004820227211 */ /* 0x008fc800078610ff */
[----:B------:R-:W-:-:S05]  /*1f30*/  LEA.HI.X R35, R32, R73, R33, 0x2, P3 ;  /* 0x0000004920237211 */ /* 0x000fca00018f1421 */
[----:B------:R0:W3:Y:S01]  /*1f40*/  LDG.E R34, desc[UR12][R34.64] ;  /* 0x0000000c22227981 */ /* 0x0000e2000c1e1900 */
[----:B------:R-:W-:Y:S02]  /*1f50*/  IADD3 R80, R20, -0x1, RZ ;  /* 0xffffffff14507810 */ /* 0x000fe40007ffe0ff */
[----:B------:R-:W-:Y:S02]  /*1f60*/  ISETP.NE.AND P2, PT, R58, RZ, PT ;  /* 0x000000ff3a00720c */ /* 0x000fe40003f45270 */
[----:B------:R-:W-:-:S04]  /*1f70*/  LEA.HI R81, R80, R80, RZ, 0x1 ;  /* 0x0000005050517211 */ /* 0x000fc800078f08ff */
[----:B------:R-:W-:-:S04]  /*1f80*/  LOP3.LUT R81, R81, 0xfffffe, RZ, 0xc0, !PT ;  /* 0x00fffffe51517812 */ /* 0x000fc800078ec0ff */
[----:B------:R-:W-:Y:S02]  /*1f90*/  IADD3 R81, R80, -R81, RZ ;  /* 0x8000005150517210 */ /* 0x000fe40007ffe0ff */
[----:B------:R-:W-:-:S03]  /*1fa0*/  IADD3 R80, R58, 0x200, RZ ;  /* 0x000002003a507810 */ /* 0x000fc60007ffe0ff */
[----:B------:R-:W-:-:S05]  /*1fb0*/  @!P2 IMAD R80, R81, 0x100, R94 ;  /* 0x000001005150a824 */ /* 0x000fca00078e025e */
[----:B------:R-:W-:Y:S02]  /*1fc0*/  LEA R107, R80, R23, 0x2 ;  /* 0x00000017506b7211 */ /* 0x000fe400078e10ff */
[----:B------:R-:W-:Y:S02]  /*1fd0*/  ISETP.GT.AND P0, PT, R20, 0x1, PT ;  /* 0x000000011400780c */ /* 0x000fe40003f04270 */
[----:B------:R-:W-:Y:S02]  /*1fe0*/  ISETP.NE.AND P3, PT, R58, 0x1f, PT ;  /* 0x0000001f3a00780c */ /* 0x000fe40003f65270 */
[----:B------:R-:W-:-:S13]  /*1ff0*/  ISETP.EQ.AND P0, PT, R22, RZ, P0 ;  /* 0x000000ff1600720c */ /* 0x000fda0000702270 */
[----:B-1----:R-:W1:Y:S01]  /*2000*/  @P0 LDC R100, c[0x0][0x21c] ;  /* 0x00008700ff640b82 */ /* 0x002e620000000800 */
[----:B------:R-:W-:Y:S01]  /*2010*/  @P0 IADD3 R33, R20, -0x2, RZ ;  /* 0xfffffffe14210810 */ /* 0x000fe20007ffe0ff */
[----:B------:R-:W-:Y:S01]  /*2020*/  HFMA2.MMA R120, -RZ, RZ, 0, 0 ;  /* 0x00000000ff787435 */ /* 0x000fe200000001ff */
[----:B------:R-:W-:Y:S03]  /*2030*/  BSSY B0, `(.L_x_10153) ;  /* 0x0000036000007945 */ /* 0x000fe60003800000 */
[----:B-1----:R-:W-:-:S04]  /*2040*/  @P0 IMAD R33, R33, R100, R94 ;  /* 0x0000006421210224 */ /* 0x002fc800078e025e */
[----:B------:R-:W-:-:S04]  /*2050*/  @P0 IMAD.WIDE R32, R33, 0x8, R64 ;  /* 0x0000000821200825 */ /* 0x000fc800078e0240 */
[----:B------:R-:W-:Y:S02]  /*2060*/  HADD2.F32 R100, -RZ, R49.H1_H1 ;  /* 0x30000031ff647230 */ /* 0x000fe40000004100 */
        /* <DEDUP_REMOVED lines=8> */
[----:B------:R-:W0:Y:S04]  /*20f0*/  LDS.64 R80, [R43] ;  /* 0x000000002b507984 */ /* 0x000e280000000a00 */
[----:B-1----:R1:W-:Y:S01]  /*2100*/  STS [R107+0x548], R112 ;  /* 0x000548706b007388 */ /* 0x0023e20000000800 */
[----:B------:R-:W-:Y:S01]  /*2110*/  BAR.SYNC.DEFER_BLOCKING 0x0 ;  /* 0x0000000000007b1d */ /* 0x000fe20000010000 */
[C---:B------:R-:W-:Y:S01]  /*2120*/  FMUL.FTZ R105, R98.reuse, R45 ;  /* 0x0000002d62697220 */ /* 0x040fe20000410000 */
[C---:B------:R-:W-:Y:S01]  /*2130*/  FMUL.FTZ R106, R98.reuse, R46 ;  /* 0x0000002e626a7220 */ /* 0x040fe20000410000 */
[----:B------:R-:W-:-:S04]  /*2140*/  FMUL.FTZ R104, R98, R47 ;  /* 0x0000002f62687220 */ /* 0x000fc80000410000 */
[----:B------:R-:W4:Y:S01]  /*2150*/  MUFU.EX2 R105, R105 ;  /* 0x0000006900697308 */ /* 0x000f220000000800 */
[----:B------:R0:W1:Y:S07]  /*2160*/  @P3 LDS R117, [R24+0xd4c] ;  /* 0x000d4c0018753984 */ /* 0x00006e0000000800 */
[----:B------:R-:W1:Y:S01]  /*2170*/  MUFU.EX2 R106, R106 ;  /* 0x0000006a006a7308 */ /* 0x000e620000000800 */
[----:B--2---:R-:W-:Y:S01]  /*2180*/  HADD2.F32 R97, -RZ, R48.H0_H0 ;  /* 0x20000030ff617230 */ /* 0x004fe20000004100 */
[----:B------:R2:W5:Y:S06]  /*2190*/  @P0 LDG.E R120, desc[UR12][R32.64+0x4] ;  /* 0x0000040c20780981 */ /* 0x00056c000c1e1900 */
[----:B------:R-:W1:Y:S01]  /*21a0*/  MUFU.EX2 R104, R104 ;  /* 0x0000006800687308 */ /* 0x000e620000000800 */
[----:B0-----:R-:W-:-:S02]  /*21b0*/  HADD2.F32 R35, -RZ, R81.H0_H0 ;  /* 0x20000051ff237230 */ /* 0x001fc40000004100 */
[----:B------:R-:W-:Y:S02]  /*21c0*/  HADD2.F32 R101, -RZ, R81.H1_H1 ;  /* 0x30000051ff657230 */ /* 0x000fe40000004100 */
[----:B------:R-:W-:Y:S02]  /*21d0*/  HADD2.F32 R110, -RZ, R80.H1_H1 ;  /* 0x30000050ff6e7230 */ /* 0x000fe40000004100 */
[C---:B---3--:R-:W-:Y:S01]  /*21e0*/  FMUL.FTZ R111, R34.reuse, R35 ;  /* 0x00000023226f7220 */ /* 0x048fe20000410000 */
[----:B------:R-:W-:Y:S02]  /*21f0*/  HADD2.F32 R98, -RZ, R48.H1_H1 ;  /* 0x30000030ff627230 */ /* 0x000fe40000004100 */
[----:B------:R-:W-:Y:S01]  /*2200*/  FMUL.FTZ R81, R34, R101 ;  /* 0x0000006522517220 */ /* 0x000fe20000410000 */
[----:B------:R-:W-:Y:S02]  /*2210*/  HADD2.F32 R103, -RZ, R80.H0_H0 ;  /* 0x20000050ff677230 */ /* 0x000fe40000004100 */
[----:B------:R-:W-:Y:S01]  /*2220*/  FMUL.FTZ R119, R97, R44 ;  /* 0x0000002c61777220 */ /* 0x000fe20000410000 */
[----:B------:R-:W-:-:S02]  /*2230*/  HADD2.F32 R99, -RZ, R49.H0_H0 ;  /* 0x20000031ff637230 */ /* 0x000fc40000004100 */
[----:B--2---:R-:W-:Y:S01]  /*2240*/  FMUL.FTZ R32, R98, R45 ;  /* 0x0000002d62207220 */ /* 0x004fe20000410000 */
[----:B----4-:R-:W-:Y:S01]  /*2250*/  FMUL.FTZ R123, R112, R105 ;  /* 0x00000069707b7220 */ /* 0x010fe20000410000 */
[----:B------:R-:W-:Y:S01]  /*2260*/  FMUL.FTZ R33, R34, R110 ;  /* 0x0000006e22217220 */ /* 0x000fe20000410000 */
[----:B------:R-:W-:Y:S01]  /*2270*/  FMUL.FTZ R111, R84, R111 ;  /* 0x0000006f546f7220 */ /* 0x000fe20000410000 */
[----:B------:R-:W-:Y:S01]  /*2280*/  FMUL.FTZ R102, R86, R81 ;  /* 0x0000005156667220 */ /* 0x000fe20000410000 */
[----:B------:R-:W-:Y:S01]  /*2290*/  FMUL.FTZ R113, R99, R46 ;  /* 0x0000002e63717220 */ /* 0x000fe20000410000 */
[----:B-1----:R-:W-:Y:S01]  /*22a0*/  FMUL.FTZ R107, R100, R47 ;  /* 0x0000002f646b7220 */ /* 0x002fe20000410000 */
        /* <DEDUP_REMOVED lines=10> */
[----:B------:R-:W-:-:S04]  /*2350*/  @P0 IADD3 R109, -R109, R20, RZ ;  /* 0x000000146d6d0210 */ /* 0x000fc80007ffe1ff */
[----:B------:R-:W-:-:S05]  /*2360*/  @P0 LEA R108, R109, R94, 0x8 ;  /* 0x0000005e6d6c0211 */ /* 0x000fca00078e40ff */
[----:B------:R-:W-:-:S05]  /*2370*/  @P0 IMAD R108, R108, 0x4, R23 ;  /* 0x000000046c6c0824 */ /* 0x000fca00078e0217 */
[----:B------:R0:W1:Y:S02]  /*2380*/  @P0 LDS R117, [R108+0x548] ;  /* 0x000548006c750984 */ /* 0x0000640000000800 */
.L_x_10154:
[----:B------:R-:W-:Y:S05]  /*2390*/  BSYNC B0 ;  /* 0x0000000000007941 */ /* 0x000fea0003800000 */
.L_x_10153:
[----:B-1----:R-:W-:Y:S01]  /*23a0*/  FMUL.FTZ R109, R104, R117 ;  /* 0x00000075686d7220 */ /* 0x002fe20000410000 */
[----:B------:R-:W-:Y:S01]  /*23b0*/  FFMA.FTZ R80, R106, R80, R113 ;  /* 0x000000506a507223 */ /* 0x000fe20000010071 */
[----:B0-----:R-:W-:Y:S01]  /*23c0*/  FMUL.FTZ R108, R0, R81 ;  /* 0x00000051006c7220 */ /* 0x001fe20000410000 */
        /* <DEDUP_REMOVED lines=40> */
[----:B--2---:R-:W-:Y:S02]  /*2650*/  @!P4 FFMA.FTZ R121, R118, R114, R121 ;  /* 0x000000727679c223 */ /* 0x004fe40000010079 */
[----:B------:R-:W1:Y:S01]  /*2660*/  SHFL.UP PT, R114, R123, 0x8, RZ ;  /* 0x050000007b727989 */ /* 0x000e6200000e00ff */
[----:B------:R-:W-:Y:S01]  /*2670*/  ISETP.NE.OR P0, PT, R22, RZ, P0 ;  /* 0x000000ff1600720c */ /* 0x000fe20000705670 */
[----:B---3--:R-:W-:Y:S01]  /*2680*/  @!P4 FMUL.FTZ R118, R118, R109 ;  /* 0x0000006d7676c220 */ /* 0x008fe20000410000 */
[----:B------:R-:W-:Y:S01]  /*2690*/  ISETP.GE.AND P4, PT, R16, 0x8, PT ;  /* 0x000000081000780c */ /* 0x000fe20003f86270 */
[----:B------:R-:W2:Y:S01]  /*26a0*/  SHFL.DOWN PT, R116, R121, 0x8, 0x1f ;  /* 0x09001f0079747f89 */ /* 0x000ea200000e0000 */
[----:B------:R-:W-:-:S03]  /*26b0*/  LEA R109, R94, R23, 0x3 ;  /* 0x000000175e6d7211 */ /* 0x000fc600078e18ff */
        /* <DEDUP_REMOVED lines=15> */
[----:B------:R-:W-:Y:S01]  /*27b0*/  ISETP.NE.AND P0, PT, R58, RZ, PT ;  /* 0x000000ff3a00720c */ /* 0x000fe20003f05270 */
[----:B--2---:R-:W-:-:S02]  /*27c0*/  @!P4 FFMA.FTZ R121, R118, R116, R121 ;  /* 0x000000747679c223 */ /* 0x004fc40000010079 */
[----:B-----5:R-:W-:Y:S01]  /*27d0*/  SHFL.IDX PT, R116, R120, RZ, 0x1f ;  /* 0x00001fff78747589 */ /* 0x020fe200000e0000 */
[----:B---3--:R-:W-:-:S03]  /*27e0*/  @!P4 FMUL.FTZ R118, R118, R125 ;  /* 0x0000007d7676c220 */ /* 0x008fc60000410000 */
[----:B------:R-:W-:Y:S04]  /*27f0*/  SHFL.UP PT, R125, R122, 0x1, RZ ;  /* 0x042000007a7d7989 */ /* 0x000fe800000e00ff */
[----:B------:R-:W0:Y:S04]  /*2800*/  SHFL.UP PT, R122, R123, 0x1, RZ ;  /* 0x042000007b7a7989 */ /* 0x000e2800000e00ff */
[----:B------:R-:W-:Y:S04]  /*2810*/  SHFL.DOWN PT, R123, R121, 0x1, 0x1f ;  /* 0x08201f00797b7f89 */ /* 0x000fe800000e0000 */
[----:B------:R-:W1:Y:S04]  /*2820*/  SHFL.DOWN PT, R120, R118, 0x1, 0x1f ;  /* 0x08201f0076787f89 */ /* 0x000e6800000e0000 */
[----:B------:R-:W-:Y:S04]  /*2830*/  SHFL.IDX PT, R114, R121, RZ, 0x1f ;  /* 0x00001fff79727589 */ /* 0x000fe800000e0000 */
[----:B------:R-:W2:Y:S01]  /*2840*/  SHFL.IDX PT, R115, R118, RZ, 0x1f ;  /* 0x00001fff76737589 */ /* 0x000ea200000e0000 */
[----:B0-----:R-:W-:-:S04]  /*2850*/  @P2 FFMA.FTZ R116, R122, R116, R125 ;  /* 0x000000747a742223 */ /* 0x001fc8000001007d */
[----:B------:R-:W-:Y:S01]  /*2860*/  FFMA.FTZ R112, R112, R116, R119 ;  /* 0x0000007470707223 */ /* 0x000fe20000010077 */
[----:B------:R-:W-:Y:S01]  /*2870*/  IADD3 R116, -R38, UR7, -R58 ;  /* 0x0000000726747c10 */ /* 0x000fe2000fffe93a */
[----:B-1----:R-:W-:-:S03]  /*2880*/  @P3 FFMA.FTZ R124, R120, R124, R123 ;  /* 0x0000007c787c3223 */ /* 0x002fc6000001007b */
[C---:B------:R-:W-:Y:S02]  /*2890*/  ISETP.GE.AND P2, PT, R116.reuse, 0x1, PT ;  /* 0x000000017400780c */ /* 0x040fe40003f46270 */
[----:B------:R-:W-:Y:S01]  /*28a0*/  ISETP.GE.AND P3, PT, R116, 0x21, PT ;  /* 0x000000217400780c */ /* 0x000fe20003f66270 */
[----:B------:R-:W-:Y:S01]  /*28b0*/  FFMA.FTZ R102, R124, R117, R102 ;  /* 0x000000757c667223 */ /* 0x000fe20000010066 */
[-C--:B------:R-:W-:Y:S01]  /*28c0*/  FMUL.FTZ R117, R103, R112.reuse ;  /* 0x0000007067757220 */ /* 0x080fe20000410000 */
[----:B------:R-:W-:Y:S01]  /*28d0*/  FFMA.FTZ R103, R105, R112, R32 ;  /* 0x0000007069677223 */ /* 0x000fe20000010020 */
[----:B------:R-:W-:Y:S01]  /*28e0*/  ISETP.GE.AND P4, PT, R116, 0x41, PT ;  /* 0x000000417400780c */ /* 0x000fe20003f86270 */
[C---:B--2---:R-:W-:Y:S01]  /*28f0*/  FFMA.FTZ R81, R115.reuse, R81, R114 ;  /* 0x0000005173517223 */ /* 0x044fe20000010072 */
[----:B------:R-:W-:Y:S01]  /*2900*/  FFMA.FTZ R117, R0, R117, RZ ;  /* 0x0000007500757223 */ /* 0x000fe200000100ff */
[-C--:B------:R-:W-:Y:S01]  /*2910*/  FMUL.FTZ R32, R110, R103.reuse ;  /* 0x000000676e207220 */ /* 0x080fe20000410000 */
[----:B------:R-:W-:Y:S01]  /*2920*/  FFMA.FTZ R110, R106, R103, R113 ;  /* 0x000000676a6e7223 */ /* 0x000fe20000010071 */
[----:B------:R-:W-:Y:S01]  /*2930*/  FMUL.FTZ R80, R115, R80 ;  /* 0x0000005073507220 */ /* 0x000fe20000410000 */
[----:B------:R-:W-:Y:S01]  /*2940*/  LEA R114, R58, R23, 0x4 ;  /* 0x000000173a727211 */ /* 0x000fe200078e20ff */
[----:B------:R-:W-:Y:S01]  /*2950*/  FFMA.FTZ R113, R82, R32, R117 ;  /* 0x0000002052717223 */ /* 0x000fe20000010075 */
[C---:B------:R-:W-:Y:S01]  /*2960*/  FFMA.FTZ R107, R104.reuse, R110, R107 ;  /* 0x0000006e686b7223 */ /* 0x040fe2000001006b */
[----:B------:R-:W-:Y:S01]  /*2970*/  FFMA.FTZ R104, R104, R102, R111 ;  /* 0x0000006668687223 */ /* 0x000fe2000001006f */
        /* <DEDUP_REMOVED lines=11> */
[----:B------:R-:W-:Y:S01]  /*2a30*/  ISETP.GE.AND P5, PT, R116, 0x61, PT ;  /* 0x000000617400780c */ /* 0x000fe20003fa6270 */
[----:B------:R-:W-:Y:S01]  /*2a40*/  FFMA.FTZ R111, R84, R111, R113 ;  /* 0x0000006f546f7223 */ /* 0x000fe20000010071 */
[----:B------:R-:W-:Y:S01]  /*2a50*/  FFMA.FTZ R108, R105, R106, R108 ;  /* 0x0000006a696c7223 */ /* 0x000fe2000001006c */
[----:B------:R0:W-:Y:S01]  /*2a60*/  STS.128 [R114+0x110], R32 ;  /* 0x0001102072007388 */ /* 0x0001e20000000c00 */
[----:B------:R-:W-:Y:S06]  /*2a70*/  BAR.SYNC.DEFER_BLOCKING 0x0 ;  /* 0x0000000000007b1d */ /* 0x000fec0000010000 */
[----:B------:R-:W-:Y:S05]  /*2a80*/  @!P2 BRA `(.L_x_10156) ;  /* 0x000000000020a947 */ /* 0x000fea0003800000 */
[----:B0-----:R-:W0:Y:S01]  /*2a90*/  LDS R81, [R24+0x110] ;  /* 0x0001100018517984 */ /* 0x001e220000000800 */
[----:B------:R-:W-:-:S04]  /*2aa0*/  IMAD R33, R96, UR20, RZ ;  /* 0x0000001460217c24 */ /* 0x000fc8000f8e02ff */
[C---:B------:R-:W-:Y:S02]  /*2ab0*/  IMAD R35, R94.reuse, UR21, R33 ;  /* 0x000000155e237c24 */ /* 0x040fe4000f8e0221 */
[----:B------:R-:W-:-:S05]  /*2ac0*/  IMAD.WIDE.U32 R32, R94, UR20, R66 ;  /* 0x000000145e207c25 */ /* 0x000fca000f8e0042 */
[----:B------:R-:W-:Y:S02]  /*2ad0*/  IADD3 R33, R33, R35, RZ ;  /* 0x0000002321217210 */ /* 0x000fe40007ffe0ff */
[----:B------:R-:W-:-:S04]  /*2ae0*/  LEA R34, P2, R32, UR26, 0x2 ;  /* 0x0000001a20227c11 */ /* 0x000fc8000f8410ff */
[----:B------:R-:W-:-:S05]  /*2af0*/  LEA.HI.X R35, R32, UR27, R33, 0x2, P2 ;  /* 0x0000001b20237c11 */ /* 0x000fca00090f1421 */
[----:B0-----:R1:W-:Y:S04]  /*2b00*/  REDG.E.ADD.F32.FTZ.RN.STRONG.GPU desc[UR12][R34.64], R81 ;  /* 0x00000051220079a6 */ /* 0x0013e8000c10f38c */
.L_x_10156:
[----:B------:R-:W-:Y:S05]  /*2b10*/  BSYNC B0 ;  /* 0x0000000000007941 */ /* 0x000fea0003800000 */
.L_x_10155:
[----:B01----:R-:W-:Y:S01]  /*2b20*/  FFMA.FTZ R81, R100, -R47, R107 ;  /* 0x8000002f64517223 */ /* 0x003fe2000001006b */
[----:B------:R-:W-:Y:S01]  /*2b30*/  FMUL.FTZ R107, R101, R107 ;  /* 0x0000006b656b7220 */ /* 0x000fe20000410000 */
[-C--:B------:R-:W-:Y:S01]  /*2b40*/  FFMA.FTZ R35, R97, -R44.reuse, R112 ;  /* 0x8000002c61237223 */ /* 0x080fe20000010070 */
[----:B------:R-:W-:Y:S01]  /*2b50*/  FMUL.FTZ R34, R108, R44 ;  /* 0x0000002c6c227220 */ /* 0x000fe20000410000 */
[----:B------:R-:W-:Y:S01]  /*2b60*/  FFMA.FTZ R103, R98, -R45, R103 ;  /* 0x8000002d62677223 */ /* 0x000fe20000010067 */
[----:B------:R-:W-:Y:S01]  /*2b70*/  FFMA.FTZ R111, R86, R107, R111 ;  /* 0x0000006b566f7223 */ /* 0x000fe2000001006f */
[----:B------:R-:W-:Y:S01]  /*2b80*/  FMUL.FTZ R80, R106, R45 ;  /* 0x0000002d6a507220 */ /* 0x000fe20000410000 */
[----:B------:R0:W1:Y:S01]  /*2b90*/  LDS R107, [R24+0x190] ;  /* 0x00019000186b7984 */ /* 0x0000620000000800 */
[----:B------:R-:W-:Y:S01]  /*2ba0*/  FFMA.FTZ R33, R34, R35, RZ ;  /* 0x0000002322217223 */ /* 0x000fe200000100ff */
[----:B------:R-:W-:Y:S01]  /*2bb0*/  USHF.L.U64.HI UR9, UR5, 0x2, UR6 ;  /* 0x0000000205097899 */ /* 0x000fe20008010206 */
[-C--:B------:R-:W-:Y:S01]  /*2bc0*/  FFMA.FTZ R110, R99, -R46.reuse, R110 ;  /* 0x8000002e636e7223 */ /* 0x080fe2000001006e */
[----:B------:R-:W-:Y:S01]  /*2bd0*/  FMUL.FTZ R105, R104, R46 ;  /* 0x0000002e68697220 */ /* 0x000fe20000410000 */
[----:B------:R-:W-:Y:S01]  /*2be0*/  FFMA.FTZ R32, R80, R103, R33 ;  /* 0x0000006750207223 */ /* 0x000fe20000010021 */
[----:B------:R-:W-:Y:S01]  /*2bf0*/  FMUL.FTZ R96, R102, R47 ;  /* 0x0000002f66607220 */ /* 0x000fe20000410000 */
[----:B------:R-:W-:Y:S01]  /*2c00*/  USHF.L.U32 UR23, UR5, 0x2, URZ ;  /* 0x0000000205177899 */ /* 0x000fe2000800063f */
[----:B------:R-:W-:Y:S01]  /*2c10*/  BSSY B0, `(.L_x_10157) ;  /* 0x000000a000007945 */ /* 0x000fe20003800000 */
[----:B------:R-:W-:Y:S01]  /*2c20*/  FFMA.FTZ R101, R105, R110, R32 ;  /* 0x0000006e69657223 */ /* 0x000fe20000010020 */
[----:B------:R-:W-:Y:S01]  /*2c30*/  FMUL.FTZ R112, R96, R81 ;  /* 0x0000005160707220 */ /* 0x000fe20000410000 */
[----:B------:R-:W-:-:S03]  /*2c40*/  IMAD R32, R68, UR9, RZ ;  /* 0x0000000944207c24 */ /* 0x000fc6000f8e02ff */
[----:B------:R-:W-:Y:S01]  /*2c50*/  FADD.FTZ R101, R101, R112 ;  /* 0x0000007065657221 */ /* 0x000fe20000010000 */
[----:B------:R-:W-:Y:S01]  /*2c60*/  IMAD R109, R69, UR23, R32 ;  /* 0x00000017456d7c24 */ /* 0x000fe2000f8e0220 */
[----:B0-----:R-:W-:Y:S06]  /*2c70*/  @!P3 BRA `(.L_x_10158) ;  /* 0x00000000000cb947 */ /* 0x001fec0003800000 */
[----:B------:R-:W-:-:S05]  /*2c80*/  IMAD.WIDE.U32 R32, R68, UR23, R74 ;  /* 0x0000001744207c25 */ /* 0x000fca000f8e004a */
[----:B------:R-:W-:-:S05]  /*2c90*/  IADD3 R33, R33, R109, RZ ;  /* 0x0000006d21217210 */ /* 0x000fca0007ffe0ff */
[----:B-1----:R0:W-:Y:S02]  /*2ca0*/  REDG.E.ADD.F32.FTZ.RN.STRONG.GPU desc[UR12][R32.64], R107 ;  /* 0x0000006b200079a6 */ /* 0x0021e4000c10f38c */
.L_x_10158:
[----:B------:R-:W-:Y:S05]  /*2cb0*/  BSYNC B0 ;  /* 0x0000000000007941 */ /* 0x000fea0003800000 */
.L_x_10157:
[----:B01----:R0:W1:Y:S01]  /*2cc0*/  LDS R107, [R24+0x210] ;  /* 0x00021000186b7984 */ /* 0x0030620000000800 */
[----:B------:R-:W-:Y:S04]  /*2cd0*/  BSSY B0, `(.L_x_10159) ;  /* 0x0000005000007945 */ /* 0x000fe80003800000 */
[----:B------:R-:W-:Y:S05]  /*2ce0*/  @!P4 BRA `(.L_x_10160) ;  /* 0x00000000000cc947 */ /* 0x000fea0003800000 */
[----:B------:R-:W-:-:S05]  /*2cf0*/  IMAD.WIDE.U32 R32, R68, UR23, R76 ;  /* 0x0000001744207c25 */ /* 0x000fca000f8e004c */
[----:B------:R-:W-:-:S05]  /*2d00*/  IADD3 R33, R109, R33, RZ ;  /* 0x000000216d217210 */ /* 0x000fca0007ffe0ff */
[----:B-1----:R2:W-:Y:S02]  /*2d10*/  REDG.E.ADD.F32.FTZ.RN.STRONG.GPU desc[UR12][R32.64], R107 ;  /* 0x0000006b200079a6 */ /* 0x0025e4000c10f38c */
.L_x_10160:
[----:B------:R-:W-:Y:S05]  /*2d20*/  BSYNC B0 ;  /* 0x0000000000007941 */ /* 0x000fea0003800000 */
.L_x_10159:
[----:B-12---:R1:W2:Y:S01]  /*2d30*/  LDS R107, [R24+0x290] ;  /* 0x00029000186b7984 */ /* 0x0062a20000000800 */
[----:B------:R-:W-:Y:S01]  /*2d40*/  BSSY B0, `(.L_x_10161) ;  /* 0x0000005000007945 */ /* 0x000fe20003800000 */
[----:B------:R-:W-:-:S03]  /*2d50*/  IMAD.WIDE.U32 R32, R68, UR23, R78 ;  /* 0x0000001744207c25 */ /* 0x000fc6000f8e004e */
[----:B------:R-:W-:Y:S05]  /*2d60*/  @!P5 BRA `(.L_x_10162) ;  /* 0x000000000008d947 */ /* 0x000fea0003800000 */
[----:B------:R-:W-:-:S05]  /*2d70*/  IMAD.IADD R33, R109, 0x1, R33 ;  /* 0x000000016d217824 */ /* 0x000fca00078e0221 */
[----:B--2---:R3:W-:Y:S02]  /*2d80*/  REDG.E.ADD.F32.FTZ.RN.STRONG.GPU desc[UR12][R32.64], R107 ;  /* 0x0000006b200079a6 */ /* 0x0047e4000c10f38c */
.L_x_10162:
[----:B------:R-:W-:Y:S05]  /*2d90*/  BSYNC B0 ;  /* 0x0000000000007941 */ /* 0x000fea0003800000 */
.L_x_10161:
[----:B------:R-:W4:Y:S01]  /*2da0*/  SHFL.DOWN PT, R112, R111, 0x1, 0x1f ;  /* 0x08201f006f707f89 */ /* 0x000f2200000e0000 */
[----:B------:R-:W-:Y:S01]  /*2db0*/  ISETP.GT.AND P2, PT, R16, 0x1e, PT ;  /* 0x0000001e1000780c */ /* 0x000fe20003f44270 */
[----:B------:R-:W-:Y:S01]  /*2dc0*/  FADD.FTZ R92, R96, R92 ;  /* 0x0000005c605c7221 */ /* 0x000fe20000010000 */
[----:B------:R-:W-:Y:S01]  /*2dd0*/  ISETP.NE.AND P3, PT, R16, RZ, PT ;  /* 0x000000ff1000720c */ /* 0x000fe20003f65270 */
[----:B---3--:R-:W3:Y:S01]  /*2de0*/  SHFL.DOWN PT, R32, R101, 0x1, 0x1f ;  /* 0x08201f0065207f89 */ /* 0x008ee200000e0000 */
[C---:B------:R-:W-:Y:S01]  /*2df0*/  FMUL.FTZ R96, R95.reuse, R102 ;  /* 0x000000665f607220 */ /* 0x040fe20000410000 */
[----:B--2---:R-:W-:Y:S01]  /*2e00*/  FMUL.FTZ R107, R95, R104 ;  /* 0x000000685f6b7220 */ /* 0x004fe20000410000 */
[----:B------:R-:W-:Y:S01]  /*2e10*/  BSSY B0, `(.L_x_10163) ;  /* 0x0000038000007945 */ /* 0x000fe20003800000 */
[----:B------:R-:W-:Y:S01]  /*2e20*/  FADD.FTZ R91, R105, R91 ;  /* 0x0000005b695b7221 */ /* 0x000fe20000010000 */
[----:B------:R-:W-:Y:S01]  /*2e30*/  FMUL.FTZ R81, R81, R96 ;  /* 0x0000006051517220 */ /* 0x000fe20000410000 */
[----:B------:R-:W-:Y:S01]  /*2e40*/  FMUL.FTZ R96, R95, R108 ;  /* 0x0000006c5f607220 */ /* 0x000fe20000410000 */
[----:B------:R-:W-:Y:S01]  /*2e50*/  FADD.FTZ R90, R80, R90 ;  /* 0x0000005a505a7221 */ /* 0x000fe20000010000 */
[----:B------:R-:W-:Y:S01]  /*2e60*/  FADD.FTZ R89, R34, R89 ;  /* 0x0000005922597221 */ /* 0x000fe20000010000 */
[----:B------:R-:W-:Y:S01]  /*2e70*/  FFMA.FTZ R100, R100, R102, R81 ;  /* 0x0000006664647223 */ /* 0x000fe20000010051 */
[----:B------:R-:W-:-:S02]  /*2e80*/  FMUL.FTZ R96, R35, R96 ;  /* 0x0000006023607220 */ /* 0x000fc40000410000 */
[----:B------:R-:W2:Y:S01]  /*2e90*/  @!P3 S2R R114, SR_CgaCtaId ;  /* 0x000000000072b919 */ /* 0x000ea20000008800 */
[----:B------:R-:W-:Y:S01]  /*2ea0*/  @!P3 MOV R33, 0x400 ;  /* 0x000004000021b802 */ /* 0x000fe20000000f00 */
[----:B------:R-:W-:Y:S01]  /*2eb0*/  FFMA.FTZ R96, R97, R108, R96 ;  /* 0x0000006c61607223 */ /* 0x000fe20000010060 */
[----:B------:R-:W-:-:S03]  /*2ec0*/  FADD.FTZ R83, R100, R83 ;  /* 0x0000005364537221 */ /* 0x000fc60000010000 */
[----:B------:R-:W-:Y:S01]  /*2ed0*/  FADD.FTZ R87, R96, R87 ;  /* 0x0000005760577221 */ /* 0x000fe20000010000 */
[----:B----4-:R-:W-:Y:S01]  /*2ee0*/  @!P2 FADD.FTZ R111, R111, R112 ;  /* 0x000000706f6fa221 */ /* 0x010fe20000010000 */
[----:B---3--:R-:W-:-:S04]  /*2ef0*/  @!P2 FADD.FTZ R101, R101, R32 ;  /* 0x000000206565a221 */ /* 0x008fc80000010000 */
[----:B------:R-:W3:Y:S01]  /*2f00*/  SHFL.DOWN PT, R112, R111, 0x2, 0x1f ;  /* 0x08401f006f707f89 */ /* 0x000ee200000e0000 */
[----:B------:R-:W-:-:S03]  /*2f10*/  ISETP.GT.AND P2, PT, R16, 0x1d, PT ;  /* 0x0000001d1000780c */ /* 0x000fc60003f44270 */
[----:B------:R-:W4:Y:S01]  /*2f20*/  SHFL.DOWN PT, R32, R101, 0x2, 0x1f ;  /* 0x08401f0065207f89 */ /* 0x000f2200000e0000 */
[----:B--2---:R-:W-:-:S09]  /*2f30*/  @!P3 LEA R23, R114, R33, 0x18 ;  /* 0x000000217217b211 */ /* 0x004fd200078ec0ff */
[----:B---3--:R-:W-:Y:S01]  /*2f40*/  @!P2 FADD.FTZ R111, R111, R112 ;  /* 0x000000706f6fa221 */ /* 0x008fe20000010000 */
[----:B----4-:R-:W-:-:S04]  /*2f50*/  @!P2 FADD.FTZ R101, R101, R32 ;  /* 0x000000206565a221 */ /* 0x010fc80000010000 */
[----:B------:R-:W2:Y:S01]  /*2f60*/  SHFL.DOWN PT, R112, R111, 0x4, 0x1f ;  /* 0x08801f006f707f89 */ /* 0x000ea200000e0000 */
[----:B------:R-:W-:-:S03]  /*2f70*/  ISETP.GT.AND P2, PT, R16, 0x1b, PT ;  /* 0x0000001b1000780c */ /* 0x000fc60003f44270 */
[----:B------:R-:W3:Y:S10]  /*2f80*/  SHFL.DOWN PT, R32, R101, 0x4, 0x1f ;  /* 0x08801f0065207f89 */ /* 0x000ef400000e0000 */
[----:B--2---:R-:W-:Y:S01]  /*2f90*/  @!P2 FADD.FTZ R111, R111, R112 ;  /* 0x000000706f6fa221 */ /* 0x004fe20000010000 */
[----:B---3--:R-:W-:-:S04]  /*2fa0*/  @!P2 FADD.FTZ R101, R101, R32 ;  /* 0x000000206565a221 */ /* 0x008fc80000010000 */
        /* <DEDUP_REMOVED lines=9> */
[----:B------:R-:W-:Y:S01]  /*3040*/  FMUL.FTZ R112, R110, R107 ;  /* 0x0000006b6e707220 */ /* 0x000fe20000410000 */
[----:B------:R-:W-:Y:S01]  /*3050*/  FMUL.FTZ R110, R95, R106 ;  /* 0x0000006a5f6e7220 */ /* 0x000fe20000410000 */
[----:B---3--:R-:W-:-:S02]  /*3060*/  @!P2 FADD.FTZ R101, R101, R32 ;  /* 0x000000206565a221 */ /* 0x008fc40000010000 */
[----:B------:R-:W-:Y:S01]  /*3070*/  MOV R33, R111 ;  /* 0x0000006f00217202 */ /* 0x000fe20000000f00 */
[----:B------:R-:W-:Y:S01]  /*3080*/  FMUL.FTZ R103, R103, R110 ;  /* 0x0000006e67677220 */ /* 0x000fe20000410000 */
[----:B------:R-:W-:Y:S01]  /*3090*/  FFMA.FTZ R99, R99, R104, R112 ;  /* 0x0000006863637223 */ /* 0x000fe20000010070 */
[----:B------:R-:W-:Y:S02]  /*30a0*/  MOV R32, R101 ;  /* 0x0000006500207202 */ /* 0x000fe40000000f00 */
[----:B------:R-:W-:Y:S01]  /*30b0*/  FFMA.FTZ R98, R98, R106, R103 ;  /* 0x0000006a62627223 */ /* 0x000fe20000010067 */
[----:B------:R-:W-:Y:S02]  /*30c0*/  FADD.FTZ R88, R99, R88 ;  /* 0x0000005863587221 */ /* 0x000fe40000010000 */
[----:B------:R2:W-:Y:S01]  /*30d0*/  @!P3 STS.64 [R23+0x318], R32 ;  /* 0x000318201700b388 */ /* 0x0005e20000000a00 */
        /* <DEDUP_REMOVED lines=11> */
.L_x_10164:
[----:B------:R-:W-:Y:S05]  /*3190*/  BSYNC B0 ;  /* 0x0000000000007941 */ /* 0x000fea0003800000 */
.L_x_10163:
[----:B------:R-:W-:Y:S01]  /*31a0*/  IADD3 R94, R94, 0x1, RZ ;  /* 0x000000015e5e7810 */ /* 0x000fe20007ffe0ff */
[----:B------:R-:W-:-:S03]  /*31b0*/  UIADD3 UR5, UP0, UR5, 0x1, URZ ;  /* 0x0000000105057890 */ /* 0x000fc6000ff1e03f */
[----:B------:R-:W-:Y:S01]  /*31c0*/  ISETP.GE.AND P0, PT, R94, UR25, PT ;  /* 0x000000195e007c0c */ /* 0x000fe2000bf06270 */
[----:B------:R-:W-:-:S12]  /*31d0*/  UIADD3.X UR6, URZ, UR6, URZ, UP0, !UPT ;  /* 0x000000063f067290 */ /* 0x000fd800087fe43f */
[----:B------:R-:W-:Y:S05]  /*31e0*/  @!P0 BRA `(.L_x_10165) ;  /* 0xffffffe800c88947 */ /* 0x000fea000383ffff */
.L_x_10152:
[----:B------:R-:W-:Y:S01]  /*31f0*/  BAR.SYNC.DEFER_BLOCKING 0x0 ;  /* 0x0000000000007b1d */ /* 0x000fe20000010000 */
[----:B------:R-:W-:Y:S02]  /*3200*/  IADD3 R41, -R38, UR7, RZ ;  /* 0x0000000726297c10 */ /* 0x000fe4000fffe1ff */
[----:B--2---:R-:W-:Y:S02]  /*3210*/  PRMT R23, RZ, 0x7610, R23 ;  /* 0x00007610ff177816 */ /* 0x004fe40000000017 */
[-C--:B------:R-:W-:Y:S02]  /*3220*/  ISETP.GE.AND P0, PT, R52, R41.reuse, PT ;  /* 0x000000293400720c */ /* 0x080fe40003f06270 */
[-C--:B------:R-:W-:Y:S02]  /*3230*/  ISETP.GE.AND P1, PT, R28, R41.reuse, PT ;  /* 0x000000291c00720c */ /* 0x080fe40003f26270 */
[-C--:B------:R-:W-:Y:S02]  /*3240*/  ISETP.GE.AND P2, PT, R29, R41.reuse, PT ;  /* 0x000000291d00720c */ /* 0x080fe40003f46270 */
[----:B------:R-:W-:-:S02]  /*3250*/  ISETP.GE.AND P3, PT, R30, R41, PT ;  /* 0x000000291e00720c */ /* 0x000fc40003f66270 */
[----:B---3--:R-:W-:Y:S02]  /*3260*/  PRMT R33, RZ, 0x7610, R33 ;  /* 0x00007610ff217816 */ /* 0x008fe40000000021 */
[----:B------:R-:W-:Y:S02]  /*3270*/  PRMT R35, RZ, 0x7610, R35 ;  /* 0x00007610ff237816 */ /* 0x000fe40000000023 */
[----:B------:R-:W-:Y:S01]  /*3280*/  PRMT R45, RZ, 0x7610, R45 ;  /* 0x00007610ff2d7816 */ /* 0x000fe2000000002d */
[----:B------:R-:W2:Y:S04]  /*3290*/  @!P0 LDG.E.U16 R23, desc[UR12][R50.64] ;  /* 0x0000000c32178981 */ /* 0x000ea8000c1e1500 */
[----:B------:R-:W3:Y:S04]  /*32a0*/  @!P1 LDG.E.U16 R33, desc[UR12][R50.64+0x40] ;  /* 0x0000400c32219981 */ /* 0x000ee8000c1e1500 */
[----:B------:R-:W4:Y:S04]  /*32b0*/  @!P2 LDG.E.U16 R35, desc[UR12][R50.64+0x80] ;  /* 0x0000800c3223a981 */ /* 0x000f28000c1e1500 */
[----:B------:R-:W5:Y:S01]  /*32c0*/  @!P3 LDG.E.U16 R45, desc[UR12][R50.64+0xc0] ;  /* 0x0000c00c322db981 */ /* 0x000f62000c1e1500 */
[----:B------:R-:W0:Y:S01]  /*32d0*/  S2UR UR6, SR_CgaCtaId ;  /* 0x00000000000679c3 */ /* 0x000e220000008800 */
[----:B------:R-:W-:Y:S01]  /*32e0*/  ISETP.NE.AND P0, PT, R58, RZ, PT ;  /* 0x000000ff3a00720c */ /* 0x000fe20003f05270 */
[----:B------:R-:W-:Y:S01]  /*32f0*/  UMOV UR5, 0x400 ;  /* 0x0000040000057882 */ /* 0x000fe20000000000 */
[----:B------:R-:W-:Y:S01]  /*3300*/  F2FP.F16.F32.PACK_AB R90, R90, R89 ;  /* 0x000000595a5a723e */ /* 0x000fe200000000ff */
[----:B------:R-:W-:Y:S01]  /*3310*/  BSSY B0, `(.L_x_10166) ;  /* 0x0000042000007945 */ /* 0x000fe20003800000 */
[----:B------:R-:W-:Y:S01]  /*3320*/  F2FP.F16.F32.PACK_AB R91, R92, R91 ;  /* 0x0000005b5c5b723e */ /* 0x000fe200000000ff */
[----:B0-----:R-:W-:Y:S01]  /*3330*/  ULEA UR5, UR6, UR5, 0x18 ;  /* 0x0000000506057291 */ /* 0x001fe2000f8ec03f */
[----:B--2---:R-:W-:Y:S04]  /*3340*/  STS.U16 [R42], R23 ;  /* 0x000000172a007388 */ /* 0x004fe80000000400 */
[----:B---3--:R-:W-:Y:S04]  /*3350*/  STS.U16 [R42+0x40], R33 ;  /* 0x000040212a007388 */ /* 0x008fe80000000400 */
[----:B----4-:R-:W-:Y:S04]  /*3360*/  STS.U16 [R42+0x80], R35 ;  /* 0x000080232a007388 */ /* 0x010fe80000000400 */
[----:B-----5:R-:W-:Y:S01]  /*3370*/  STS.U16 [R42+0xc0], R45 ;  /* 0x0000c02d2a007388 */ /* 0x020fe20000000400 */
[----:B------:R-:W-:-:S03]  /*3380*/  NOP ;  /* 0x0000000000007918 */ /* 0x000fc60000000000 */
[----:B------:R-:W0:Y:S01]  /*3390*/  LDS.64 R48, [R43] ;  /* 0x000000002b307984 */ /* 0x000e220000000a00 */
[----:B------:R-:W-:Y:S06]  /*33a0*/  BAR.SYNC.DEFER_BLOCKING 0x0 ;  /* 0x0000000000007b1d */ /* 0x000fec0000010000 */
[----:B------:R-:W-:Y:S01]  /*33b0*/  STS.64 [R43], R90 ;  /* 0x0000005a2b007388 */ /* 0x000fe20000000a00 */
[----:B------:R-:W-:-:S03]  /*33c0*/  NOP ;  /* 0x0000000000007918 */ /* 0x000fc60000000000 */
[----:B------:R-:W-:Y:S04]  /*33d0*/  LDS.U16 R51, [R42+0x40] ;  /* 0x000040002a337984 */ /* 0x000fe80000000400 */
[----:B------:R-:W-:Y:S01]  /*33e0*/  LDS.U16 R67, [R42+0x80] ;  /* 0x000080002a437984 */ /* 0x000fe20000000400 */
[--C-:B0-----:R-:W-:Y:S02]  /*33f0*/  HADD2.F32 R33, -RZ, R49.reuse.H0_H0 ;  /* 0x20000031ff217230 */ /* 0x101fe40000004100 */
[----:B------:R-:W-:Y:S01]  /*3400*/  HADD2.F32 R35, -RZ, R49.H1_H1 ;  /* 0x30000031ff237230 */ /* 0x000fe20000004100 */
[----:B------:R-:W-:Y:S01]  /*3410*/  LDS.U16 R69, [R42+0xc0] ;  /* 0x0000c0002a457984 */ /* 0x000fe20000000400 */
[--C-:B------:R-:W-:Y:S02]  /*3420*/  HADD2.F32 R23, -RZ, R48.reuse.H1_H1 ;  /* 0x30000030ff177230 */ /* 0x100fe40000004100 */
[--C-:B------:R-:W-:Y:S01]  /*3430*/  FADD.FTZ R44, R33, R4.reuse ;  /* 0x00000004212c7221 */ /* 0x100fe20000010000 */
[----:B------:R-:W-:Y:S01]  /*3440*/  HADD2.F32 R47, -RZ, R48.H0_H0 ;  /* 0x20000030ff2f7230 */ /* 0x000fe20000004100 */
[----:B------:R-:W-:Y:S01]  /*3450*/  LDS.U16 R49, [R42] ;  /* 0x000000002a317984 */ /* 0x000fe20000000400 */
[--C-:B------:R-:W-:Y:S01]  /*3460*/  FADD.FTZ R48, R35, R4.reuse ;  /* 0x0000000423307221 */ /* 0x100fe20000010000 */
[--C-:B------:R-:W-:Y:S01]  /*3470*/  FADD.FTZ R34, R23, R4.reuse ;  /* 0x0000000417227221 */ /* 0x100fe20000010000 */
[----:B------:R-:W-:Y:S01]  /*3480*/  MOV R23, UR5 ;  /* 0x0000000500177c02 */ /* 0x000fe20008000f00 */
[----:B------:R-:W-:Y:S01]  /*3490*/  @!P0 STS [UR5+0x100], R41 ;  /* 0x00010029ff008988 */ /* 0x000fe20008000805 */
[----:B------:R-:W-:Y:S01]  /*34a0*/  FADD.FTZ R47, R47, R4 ;  /* 0x000000042f2f7221 */ /* 0x000fe20000010000 */
[----:B------:R-:W-:Y:S01]  /*34b0*/  BAR.SYNC.DEFER_BLOCKING 0x0 ;  /* 0x0000000000007b1d */ /* 0x000fe20000010000 */
[----:B------:R-:W-:-:S03]  /*34c0*/  FSETP.GTU.FTZ.AND P3, PT, R34, 20, PT ;  /* 0x41a000002200780b */ /* 0x000fc60003f7c000 */
[----:B------:R-:W-:Y:S02]  /*34d0*/  FSETP.GTU.FTZ.AND P2, PT, R47, 20, PT ;  /* 0x41a000002f00780b */ /* 0x000fe40003f5c000 */
[----:B------:R-:W-:Y:S02]  /*34e0*/  FSETP.GTU.FTZ.AND P4, PT, R44, 20, PT ;  /* 0x41a000002c00780b */ /* 0x000fe40003f9c000 */
[----:B------:R-:W0:Y:S01]  /*34f0*/  LDC.64 R32, c[0x0][0x388] ;  /* 0x0000e200ff207b82 */ /* 0x000e220000000a00 */
[----:B------:R-:W-:-:S05]  /*3500*/  FSETP.GTU.FTZ.AND P1, PT, R48, 20, PT ;  /* 0x41a000003000780b */ /* 0x000fca0003f3c000 */
[----:B------:R-:W-:-:S03]  /*3510*/  @!P3 FMUL.FTZ R34, R34, -1.4426950216293334961 ;  /* 0xbfb8aa3b2222b820 */ /* 0x000fc60000410000 */
[----:B------:R-:W-:Y:S02]  /*3520*/  @!P2 FMUL.FTZ R0, R47, -1.4426950216293334961 ;  /* 0xbfb8aa3b2f00a820 */ /* 0x000fe40000410000 */
[----:B------:R-:W-:Y:S01]  /*3530*/  @!P4 FMUL.FTZ R35, R44, -1.4426950216293334961 ;  /* 0xbfb8aa3b2c23c820 */ /* 0x000fe20000410000 */
[----:B------:R-:W-:Y:S02]  /*3540*/  @!P3 MUFU.EX2 R34, R34 ;  /* 0x000000220022b308 */ /* 0x000fe40000000800 */
[----:B------:R-:W-:Y:S01]  /*3550*/  @!P1 FMUL.FTZ R48, R48, -1.4426950216293334961 ;  /* 0xbfb8aa3b30309820 */ /* 0x000fe20000410000 */
[----:B------:R-:W2:Y:S05]  /*3560*/  LDS R71, [R23+0x100] ;  /* 0x0001000017477984 */ /* 0x000eaa0000000800 */
[----:B------:R-:W3:Y:S01]  /*3570*/  @!P2 MUFU.EX2 R0, R0 ;  /* 0x000000000000a308 */ /* 0x000ee20000000800 */
[----:B0-----:R-:W-:-:S04]  /*3580*/  IMAD R44, R32, UR15, RZ ;  /* 0x0000000f202c7c24 */ /* 0x001fc8000f8e02ff */
[----:B------:R-:W-:-:S03]  /*3590*/  IMAD R75, R33, UR14, R44 ;  /* 0x0000000e214b7c24 */ /* 0x000fc6000f8e022c */
[----:B------:R-:W0:Y:S01]  /*35a0*/  @!P4 MUFU.EX2 R35, R35 ;  /* 0x000000230023c308 */ /* 0x000e220000000800 */
[----:B------:R-:W-:-:S05]  /*35b0*/  IMAD.WIDE.U32 R44, R32, UR14, RZ ;  /* 0x0000000e202c7c25 */ /* 0x000fca000f8e00ff */
[----:B------:R-:W-:Y:S02]  /*35c0*/  IADD3 R45, R45, R75, RZ ;  /* 0x0000004b2d2d7210 */ /* 0x000fe40007ffe0ff */
[----:B------:R-:W4:Y:S01]  /*35d0*/  @!P1 MUFU.EX2 R48, R48 ;  /* 0x0000003000309308 */ /* 0x000f220000000800 */
[----:B---3--:R-:W-:Y:S01]  /*35e0*/  @!P2 FADD.FTZ R46, R0, 1 ;  /* 0x3f800000002ea421 */ /* 0x008fe20000010000 */
[----:B------:R-:W-:Y:S01]  /*35f0*/  @!P3 FADD.FTZ R0, R34, 1 ;  /* 0x3f8000002200b421 */ /* 0x000fe20000010000 */
[----:B------:R-:W-:-:S05]  /*3600*/  IADD3 R34, P6, R52, R38, RZ ;  /* 0x0000002634227210 */ /* 0x000fca0007fde0ff */
[----:B------:R3:W1:Y:S01]  /*3610*/  @!P2 MUFU.RCP R50, R46 ;  /* 0x0000002e0032a308 */ /* 0x0006620000001000 */
[----:B0-----:R-:W-:Y:S01]  /*3620*/  @!P4 FADD.FTZ R47, R35, 1 ;  /* 0x3f800000232fc421 */ /* 0x001fe20000010000 */
[----:B------:R-:W-:-:S06]  /*3630*/  LEA.HI.X.SX32 R35, R38, R53, 0x1, P6 ;  /* 0x0000003526237211 */ /* 0x000fcc00030f0eff */
[----:B------:R-:W0:Y:S01]  /*3640*/  @!P3 MUFU.RCP R0, R0 ;  /* 0x000000000000b308 */ /* 0x000e220000001000 */
[----:B--2---:R-:W-:-:S07]  /*3650*/  ISETP.GE.AND P5, PT, R52, R71, PT ;  /* 0x000000473400720c */ /* 0x004fce0003fa6270 */
[----:B------:R3:W2:Y:S06]  /*3660*/  @!P4 MUFU.RCP R73, R47 ;  /* 0x0000002f0049c308 */ /* 0x0006ac0000001000 */
[----:B-1--4-:R-:W-:Y:S05]  /*3670*/  @P5 BRA `(.L_x_10167) ;  /* 0x00000000002c5947 */ /* 0x012fea0003800000 */
[----:B------:R-:W-:Y:S01]  /*3680*/  IMAD.WIDE.U32 R32, R32, UR14, R34 ;  /* 0x0000000e20207c25 */ /* 0x000fe2000f8e0022 */
[----:B------:R-:W-:-:S03]  /*3690*/  ULDC.64 UR6, c[0x0][0x390] ;  /* 0x0000e40000067ab9 */ /* 0x000fc60000000a00 */
[----:B---3--:R-:W-:Y:S01]  /*36a0*/  IMAD R47, R3, UR6, RZ ;  /* 0x00000006032f7c24 */ /* 0x008fe2000f8e02ff */
        /* <DEDUP_REMOVED lines=8> */
.L_x_10167:
[----:B------:R-:W-:Y:S05]  /*3730*/  BSYNC B0 ;  /* 0x0000000000007941 */ /* 0x000fea0003800000 */
.L_x_10166:
[----:B------:R-:W-:Y:S01]  /*3740*/  ULDC.64 UR6, c[0x0][0x390] ;  /* 0x0000e40000067ab9 */ /* 0x000fe20000000a00 */
[----:B------:R-:W-:Y:S01]  /*3750*/  @!P2 FMUL.FTZ R87, R87, R50 ;  /* 0x000000325757a220 */ /* 0x000fe20000410000 */
[----:B------:R-:W-:-:S04]  /*3760*/  IMAD.WIDE.U32 R44, R2, UR6, R44 ;  /* 0x00000006022c7c25 */ /* 0x000fc8000f8e002c */
[----:B0-----:R-:W-:Y:S01]  /*3770*/  @!P3 FMUL.FTZ R85, R85, R0 ;  /* 0x000000005555b220 */ /* 0x001fe20000410000 */
[----:B--2---:R-:W-:Y:S01]  /*3780*/  @!P4 FMUL.FTZ R88, R88, R73 ;  /* 0x000000495858c220 */ /* 0x004fe20000410000 */
[----:B------:R-:W-:Y:S01]  /*3790*/  ISETP.GE.AND P4, PT, R30, R71, PT ;  /* 0x000000471e00720c */ /* 0x000fe20003f86270 */
[----:B------:R-:W-:Y:S02]  /*37a0*/  IMAD R33, R3, UR6, RZ ;  /* 0x0000000603217c24 */ /* 0x000fe4000f8e02ff */
[----:B------:R-:W-:Y:S01]  /*37b0*/  @!P1 FADD.FTZ R48, R48, 1 ;  /* 0x3f80000030309421 */ /* 0x000fe20000010000 */
[----:B------:R-:W-:Y:S01]  /*37c0*/  F2FP.F16.F32.PACK_AB R38, R85, R87 ;  /* 0x000000575526723e */ /* 0x000fe200000000ff */
[----:B------:R-:W-:Y:S01]  /*37d0*/  FADD.FTZ R8, R87, R8 ;  /* 0x0000000857087221 */ /* 0x000fe20000010000 */
[----:B-1-3--:R-:W-:Y:S01]  /*37e0*/  IMAD R47, R2, UR7, R33 ;  /* 0x00000007022f7c24 */ /* 0x00afe2000f8e0221 */
[----:B------:R-:W-:Y:S01]  /*37f0*/  IADD3 R33, P2, R44, UR8, RZ ;  /* 0x000000082c217c10 */ /* 0x000fe2000ff5e0ff */
[----:B------:R-:W-:Y:S01]  /*3800*/  ULDC.64 UR6, c[0x0][0x3e0] ;  /* 0x0000f80000067ab9 */ /* 0x000fe20000000a00 */
[----:B------:R-:W-:Y:S01]  /*3810*/  IADD3 R44, P3, R39, -0xc0, RZ ;  /* 0xffffff40272c7810 */ /* 0x000fe20007f7e0ff */
[----:B------:R-:W0:Y:S01]  /*3820*/  @!P1 MUFU.RCP R48, R48 ;  /* 0x0000003000309308 */ /* 0x000e220000001000 */
[----:B------:R-:W-:Y:S01]  /*3830*/  IADD3.X R45, R47, UR22, R45, P2, !PT ;  /* 0x000000162f2d7c10 */ /* 0x000fe200097fe42d */
[----:B------:R-:W-:Y:S01]  /*3840*/  FADD.FTZ R85, R8, R85 ;  /* 0x0000005508557221 */ /* 0x000fe20000010000 */
[----:B------:R-:W-:Y:S01]  /*3850*/  IADD3.X R40, R40, -0x1, RZ, P3, !PT ;  /* 0xffffffff28287810 */ /* 0x000fe20001ffe4ff */
[----:B------:R-:W-:Y:S01]  /*3860*/  BSSY B0, `(.L_x_10168) ;  /* 0x000002a000007945 */ /* 0x000fe20003800000 */
[----:B------:R-:W-:Y:S01]  /*3870*/  IADD3 R32, P5, R44, UR6, RZ ;  /* 0x000000062c207c10 */ /* 0x000fe2000ffbe0ff */
[----:B------:R-:W-:Y:S01]  /*3880*/  FADD.FTZ R8, R85, R88 ;  /* 0x0000005855087221 */ /* 0x000fe20000010000 */
[----:B------:R-:W-:-:S02]  /*3890*/  ISETP.GE.AND P3, PT, R29, R71, PT ;  /* 0x000000471d00720c */ /* 0x000fc40003f66270 */
[----:B------:R-:W-:Y:S02]  /*38a0*/  ISETP.GE.AND P2, PT, R28, R71, PT ;  /* 0x000000471c00720c */ /* 0x000fe40003f46270 */
[----:B------:R-:W-:Y:S02]  /*38b0*/  IADD3.X R0, R40, UR7, RZ, P5, !PT ;  /* 0x0000000728007c10 */ /* 0x000fe4000affe4ff */
[----:B------:R-:W-:-:S04]  /*38c0*/  LEA R32, P5, R33, R32, 0x1 ;  /* 0x0000002021207211 */ /* 0x000fc800078a08ff */
[----:B------:R-:W-:Y:S01]  /*38d0*/  LEA.HI.X R33, R33, R0, R45, 0x1, P5 ;  /* 0x0000000021217211 */ /* 0x000fe200028f0c2d */
[----:B0-----:R-:W-:-:S04]  /*38e0*/  @!P1 FMUL.FTZ R83, R83, R48 ;  /* 0x0000003053539220 */ /* 0x001fc80000410000 */
[----:B------:R0:W-:Y:S01]  /*38f0*/  @!P3 STG.E.U16 desc[UR12][R32.64+0x40], R67 ;  /* 0x000040432000b986 */ /* 0x0001e2000c10150c */
[----:B------:R-:W-:Y:S01]  /*3900*/  F2FP.F16.F32.PACK_AB R39, R83, R88 ;  /* 0x000000585327723e */ /* 0x000fe200000000ff */
[----:B------:R-:W-:Y:S02]  /*3910*/  FADD.FTZ R8, R8, R83 ;  /* 0x0000005308087221 */ /* 0x000fe40000010000 */
        /* <DEDUP_REMOVED lines=12> */
[----:B------:R-:W-:Y:S04]  /*39e0*/  LDS.U16 R71, [R42+0xc0] ;  /* 0x0000c0002a477984 */ /* 0x000fe80000000400 */
[----:B------:R0:W-:Y:S01]  /*39f0*/  @!P0 STS [R23+0x100], R41 ;  /* 0x0001002917008388 */ /* 0x0001e20000000800 */
[----:B------:R-:W-:Y:S01]  /*3a00*/  BAR.SYNC.DEFER_BLOCKING 0x0 ;  /* 0x0000000000007b1d */ /* 0x000fe20000010000 */
[----:B0-----:R-:W-:-:S05]  /*3a10*/  IADD3 R41, R33, R39, RZ ;  /* 0x0000002721297210 */ /* 0x001fca0007ffe0ff */
        /* <DEDUP_REMOVED lines=14> */
.L_x_10169:
[----:B------:R-:W-:Y:S05]  /*3b00*/  BSYNC B0 ;  /* 0x0000000000007941 */ /* 0x000fea0003800000 */
.L_x_10168:
[----:B------:R-:W-:Y:S01]  /*3b10*/  MOV R33, R41 ;  /* 0x0000002900217202 */ /* 0x000fe20000000f00 */
        /* <DEDUP_REMOVED lines=29> */
.L_x_10143:
[----:B------:R-:W-:Y:S02]  /*3cf0*/  ULDC.64 UR4, c[0x0][0x3d8] ;  /* 0x0000f60000047ab9 */ /* 0x000fe40000000a00 */
[----:B------:R-:W-:-:S04]  /*3d00*/  ISETP.NE.U32.AND P0, PT, RZ, UR4, PT ;  /* 0x00000004ff007c0c */ /* 0x000fc8000bf05070 */
[----:B------:R-:W-:-:S13]  /*3d10*/  ISETP.NE.AND.EX P0, PT, RZ, UR5, PT, P0 ;  /* 0x00000005ff007c0c */ /* 0x000fda000bf05300 */
[----:B------:R-:W-:Y:S05]  /*3d20*/  @!P0 BRA `(.L_x_10171) ;  /* 0x00000000005c8947 */ /* 0x000fea0003800000 */
[----:B------:R-:W1:Y:S01]  /*3d30*/  SHFL.DOWN P0, R0, R9, 0x1, 0x1f ;  /* 0x08201f0009007f89 */ /* 0x000e620000000000 */
[----:B------:R-:W-:Y:S01]  /*3d40*/  BSSY B0, `(.L_x_10171) ;  /* 0x0000015000007945 */ /* 0x000fe20003800000 */
[----:B------:R-:W2:Y:S01]  /*3d50*/  S2R R6, SR_LANEID ;  /* 0x0000000000067919 */ /* 0x000ea20000000000 */
[----:B-1----:R-:W-:Y:S02]  /*3d60*/  @P0 FADD R0, R0, R9 ;  /* 0x0000000900000221 */ /* 0x002fe40000000000 */
[----:B------:R-:W1:Y:S03]  /*3d70*/  S2R R9, SR_TID.X ;  /* 0x0000000000097919 */ /* 0x000e660000002100 */
[----:B-----5:R-:W3:Y:S01]  /*3d80*/  SHFL.DOWN P0, R5, R0, 0x2, 0x1f ;  /* 0x08401f0000057f89 */ /* 0x020ee20000000000 */
[----:B--2---:R-:W-:-:S13]  /*3d90*/  ISETP.NE.AND P1, PT, R6, RZ, PT ;  /* 0x000000ff0600720c */ /* 0x004fda0003f25270 */
[----:B------:R-:W2:Y:S01]  /*3da0*/  @!P1 S2R R11, SR_CgaCtaId ;  /* 0x00000000000b9919 */ /* 0x000ea20000008800 */
[----:B---3--:R-:W-:Y:S01]  /*3db0*/  @P0 FADD R5, R0, R5 ;  /* 0x0000000500050221 */ /* 0x008fe20000000000 */
[----:B------:R-:W-:-:S04]  /*3dc0*/  @!P1 MOV R0, 0x400 ;  /* 0x0000040000009802 */ /* 0x000fc80000000f00 */
[----:B------:R-:W3:Y:S01]  /*3dd0*/  SHFL.DOWN P0, R4, R5, 0x4, 0x1f ;  /* 0x08801f0005047f89 */ /* 0x000ee20000000000 */
[----:B--2---:R-:W-:Y:S01]  /*3de0*/  @!P1 LEA R11, R11, R0, 0x18 ;  /* 0x000000000b0b9211 */ /* 0x004fe200078ec0ff */
[----:B---3--:R-:W-:-:S05]  /*3df0*/  @P0 FADD R4, R5, R4 ;  /* 0x0000000405040221 */ /* 0x008fca0000000000 */
[----:B------:R-:W2:Y:S02]  /*3e00*/  SHFL.DOWN P0, R7, R4, 0x8, 0x1f ;  /* 0x09001f0004077f89 */ /* 0x000ea40000000000 */
[----:B--2---:R-:W-:-:S05]  /*3e10*/  @P0 FADD R7, R4, R7 ;  /* 0x0000000704070221 */ /* 0x004fca0000000000 */
[----:B------:R-:W2:Y:S02]  /*3e20*/  SHFL.DOWN P0, R6, R7, 0x10, 0x1f ;  /* 0x0a001f0007067f89 */ /* 0x000ea40000000000 */
[----:B--2---:R-:W-:Y:S01]  /*3e30*/  @P0 FADD R6, R7, R6 ;  /* 0x0000000607060221 */ /* 0x004fe20000000000 */
[----:B-1----:R-:W-:-:S04]  /*3e40*/  ISETP.NE.AND P0, PT, R9, RZ, PT ;  /* 0x000000ff0900720c */ /* 0x002fc80003f05270 */
[----:B------:R1:W-:Y:S01]  /*3e50*/  @!P1 STS [R11+0x314], R6 ;  /* 0x000314060b009388 */ /* 0x0003e20000000800 */
[----:B------:R-:W-:Y:S08]  /*3e60*/  BAR.SYNC.DEFER_BLOCKING 0x0 ;  /* 0x0000000000007b1d */ /* 0x000ff00000010000 */
[----:B------:R-:W-:Y:S05]  /*3e70*/  @P0 BRA `(.L_x_10172) ;  /* 0x0000000000040947 */ /* 0x000fea0003800000 */
[----:B------:R2:W-:Y:S02]  /*3e80*/  REDG.E.ADD.F32.FTZ.RN.STRONG.GPU desc[UR12][R62.64], R6 ;  /* 0x000000063e0079a6 */ /* 0x0005e4000c10f38c */
.L_x_10172:
[----:B------:R-:W-:Y:S05]  /*3e90*/  BSYNC B0 ;  /* 0x0000000000007941 */ /* 0x000fea0003800000 */
.L_x_10171:
        /* <DEDUP_REMOVED lines=29> */
.L_x_10174:
[----:B------:R-:W3:Y:S02]  /*4070*/  S2R R15, SR_TID.X ;  /* 0x00000000000f7919 */ /* 0x000ee40000002100 */
.L_x_10175:
[----:B------:R-:W-:Y:S05]  /*4080*/  BSYNC B0 ;  /* 0x0000000000007941 */ /* 0x000fea0003800000 */
.L_x_10173:
        /* <DEDUP_REMOVED lines=20> */
[----:B---3--:R-:W-:-:S03]  /*41d0*/  ULEA UR4, UR5, UR4, 0x18 ;  /* 0x0000000405047291 */ /* 0x008fc6000f8ec03f */
[----:B------:R-:W-:-:S09]  /*41e0*/  ULDC UR5, c[0x0][0x0] ;  /* 0x0000000000057ab9 */ /* 0x000fd20000000800 */
.L_x_10177:
        /* <DEDUP_REMOVED lines=26> */
.L_x_10176:
[----:B------:R-:W-:Y:S05]  /*4390*/  EXIT ;  /* 0x000000000000794d */ /* 0x000fea0003800000 */
.L_x_10178:
        /* <DEDUP_REMOVED lines=14> */
.L_x_11046:


//--------------------- .text._Z25selective_scan_bwd_kernelI32Selective_Scan_bwd_kernel_traitsILi32ELi4ELb0ELb0ELb1ELb1ELb1EN3c104HalfEfEEv12SSMParamsBwd --------------------------
	.section	.text._Z25selective_scan_bwd_kernelI32Selective_Scan_bwd_kernel_traitsILi32ELi4ELb0ELb0ELb1ELb1ELb1EN3c104HalfEfEEv12SSMParamsBwd,"ax",@progbits
	.align	128
        .global         _Z25selective_scan_bwd_kernelI32Selective_Scan_bwd_kernel_traitsILi32ELi4ELb0ELb0ELb1ELb1ELb1EN3c104HalfEfEEv12SSMParamsBwd
        .type           _Z25selective_scan_bwd_kernelI32Selective_Scan_bwd_kernel_traitsILi32ELi4ELb0ELb0ELb1ELb1ELb1EN3c104HalfEfEEv12SSMParamsBwd,@function
        .size           _Z25selective_scan_bwd_kernelI32Selective_Scan_bwd_kernel_traitsILi32ELi4ELb0ELb0ELb1ELb1ELb1EN3c104HalfEfEEv12SSMParamsBwd,(.L_x_11047 - _Z25selective_scan_bwd_kernelI32Selective_Scan_bwd_kernel_traitsILi32ELi4ELb0ELb0ELb1ELb1ELb1EN3c104HalfEfEEv12SSMParamsBwd)
        .other          _Z25selective_scan_bwd_kernelI32Selective_Scan_bwd_kernel_traitsILi32ELi4ELb0ELb0ELb1ELb1ELb1EN3c104HalfEfEEv12SSMParamsBwd,@"STO_CUDA_ENTRY STV_DEFAULT"
_Z25selective_scan_bwd_kernelI32Selective_Scan_bwd_kernel_traitsILi32ELi4ELb0ELb0ELb1ELb1ELb1EN3c104HalfEfEEv12SSMParamsBwd:
.text._Z25selective_scan_bwd_kernelI32Selective_Scan_bwd_kernel_traitsILi32ELi4ELb0ELb0ELb1ELb1ELb1EN3c104HalfEfEEv12SSMParamsBwd:
        /* <DEDUP_REMOVED lines=46> */
[----:B------:R-:W-:-:S05]  /*02e0*/  UIMAD UR6, UR15, UR8, URZ ;  /* 0x000000080f0672a4 */ /* 0x000fca000f8e023f */
[----:B------:R-:W2:Y:S03]  /*02f0*/  LDC.64 R38, c[0x0][0x3b8] ;  /* 0x0000ee00ff267b82 */ /* 0x000ea60000000a00 */
        /* <DEDUP_REMOVED lines=11> */
[----:B------:R-:W-:Y:S01]  /*03b0*/  @P0 VIADD R6, R6, 0x1 ;  /* 0x0000000106060836 */ /* 0x000fe20000000000 */
[----:B------:R-:W-:Y:S01]  /*03c0*/  LEA R13, R31, 0xffffff80, 0x7 ;  /* 0xffffff801f0d7811 */ /* 0x000fe200078e38ff */
[----:B------:R-:W-:Y:S01]  /*03d0*/  IMAD.WIDE.U32 R8, R2, R10, UR4 ;  /* 0x0000000402087e25 */ /* 0x000fe2000f8e000a */
[----:B------:R-:W-:-:S03]  /*03e0*/  UIMAD UR6, UR15, UR8, URZ ;  /* 0x000000080f0672a4 */ /* 0x000fc6000f8e023f */
[----:B------:R-:W-:Y:S01]  /*03f0*/  @!P2 IADD3 R6, -R6, RZ, RZ ;  /* 0x000000ff0606a210 */ /* 0x000fe20007ffe1ff */
[----:B------:R-:W-:Y:S01]  /*0400*/  IMAD R0, R2, R11, R0 ;  /* 0x0000000b02007224 */ /* 0x000fe200078e0200 */
[----:B------:R-:W-:Y:S01]  /*0410*/  @!P1 LOP3.LUT R6, RZ, R15, RZ, 0x33, !PT ;  /* 0x0000000fff069212 */ /* 0x000fe200078e33ff */
[----:B------:R-:W-:Y:S01]  /*0420*/  UIMAD.WIDE.U32 UR4, UR14, UR8, URZ ;  /* 0x000000080e0472a5 */ /* 0x000fe2000f8e003f */
[----:B------:R-:W-:Y:S01]  /*0430*/  SHF.R.S32.HI R15, RZ, 0x1f, R13 ;  /* 0x0000001fff0f7819 */ /* 0x000fe2000001140d */
[----:B------:R-:W-:Y:S01]  /*0440*/  UIMAD UR6, UR14, UR9, UR6 ;  /* 0x000000090e0672a4 */ /* 0x000fe2000f8e0206 */
[----:B------:R-:W-:Y:S02]  /*0450*/  IADD3 R12, P0, R13, R8, RZ ;  /* 0x000000080d0c7210 */ /* 0x000fe40007f1e0ff */
        /* <DEDUP_REMOVED lines=78> */
[----:B------:R-:W-:Y:S02]  /*0940*/  IADD3 R21, R57, R21, RZ ;  /* 0x0000001539157210 */ /* 0x000fe40007ffe0ff */
[----:B------:R-:W-:Y:S01]  /*0950*/  MOV R20, UR6 ;  /* 0x0000000600147c02 */ /* 0x000fe20008000f00 */
[----:B-1----:R-:W-:-:S04]  /*0960*/  IMAD R0, R8, UR15, RZ ;  /* 0x0000000f08007c24 */ /* 0x002fc8000f8e02ff */
[----:B------:R-:W-:Y:S02]  /*0970*/  IMAD R13, R9, UR14, R0 ;  /* 0x0000000e090d7c24 */ /* 0x000fe4000f8e0200 */
[----:B0-----:R-:W-:Y:S01]  /*0980*/  IMAD.WIDE.U32 R8, R8, UR14, R60 ;  /* 0x0000000e08087c25 */ /* 0x001fe2000f8e003c */
[----:B--2---:R-:W-:Y:S01]  /*0990*/  ULEA UR5, UR5, UR4, 0x18 ;  /* 0x0000000405057291 */ /* 0x004fe2000f8ec03f */
[----:B------:R-:W-:Y:S02]  /*09a0*/  LOP3.LUT R22, R60, 0x1f, RZ, 0xc0, !PT ;  /* 0x0000001f3c167812 */ /* 0x000fe400078ec0ff */
[----:B------:R-:W-:Y:S01]  /*09b0*/  UMOV UR4, URZ ;  /* 0x0000003f00047c82 */ /* 0x000fe20008000000 */
[----:B------:R-:W-:Y:S02]  /*09c0*/  IADD3 R9, R9, R13, RZ ;  /* 0x0000000d09097210 */ /* 0x000fe40007ffe0ff */
[----:B------:R-:W0:Y:S01]  /*09d0*/  S2R R13, SR_LANEID ;  /* 0x00000000000d7919 */ /* 0x000e220000000000 */
[----:B------:R-:W-:Y:S01]  /*09e0*/  IMAD.WIDE.U32 R8, R6, UR8, R8 ;  /* 0x0000000806087c25 */ /* 0x000fe2000f8e0008 */
[----:B------:R-:W-:-:S03]  /*09f0*/  ULDC.64 UR8, c[0x0][0x3d0] ;  /* 0x0000f40000087ab9 */ /* 0x000fc60000000a00 */
[----:B------:R-:W-:Y:S01]  /*0a00*/  IMAD.IADD R9, R9, 0x1, R23 ;  /* 0x0000000109097824 */ /* 0x000fe200078e0217 */
[----:B------:R-:W-:Y:S02]  /*0a10*/  SHF.L.U32 R23, R60, 0x2, RZ ;  /* 0x000000023c177819 */ /* 0x000fe400000006ff */
[C---:B------:R-:W-:Y:S02]  /*0a20*/  LEA R25, P0, R8.reuse, UR8, 0x2 ;  /* 0x0000000808197c11 */ /* 0x040fe4000f8010ff */
[----:B------:R-:W-:Y:S02]  /*0a30*/  LOP3.LUT R55, R23, 0xffffff80, RZ, 0xc0, !PT ;  /* 0xffffff8017377812 */ /* 0x000fe400078ec0ff */
[----:B------:R-:W-:Y:S02]  /*0a40*/  LEA.HI.X R30, R8, UR9, R9, 0x2, P0 ;  /* 0x00000009081e7c11 */ /* 0x000fe400080f1409 */
[----:B------:R-:W-:Y:S02]  /*0a50*/  CS2R R8, SRZ ;  /* 0x0000000000087805 */ /* 0x000fe4000001ff00 */
[----:B------:R-:W-:-:S02]  /*0a60*/  IADD3 R24, P0, R25, -0x100, RZ ;  /* 0xffffff0019187810 */ /* 0x000fc40007f1e0ff */
[----:B------:R-:W-:Y:S02]  /*0a70*/  LOP3.LUT R54, R55, 0x1f, R60, 0xf8, !PT ;  /* 0x0000001f37367812 */ /* 0x000fe400078ef83c */
[----:B------:R-:W-:Y:S02]  /*0a80*/  IADD3 R25, P1, R25, -0x80, RZ ;  /* 0xffffff8019197810 */ /* 0x000fe40007f3e0ff */
[----:B------:R-:W-:Y:S02]  /*0a90*/  IADD3.X R29, R30, -0x1, RZ, P0, !PT ;  /* 0xffffffff1e1d7810 */ /* 0x000fe400007fe4ff */
[----:B------:R-:W-:Y:S02]  /*0aa0*/  IADD3 R23, R23, UR5, RZ ;  /* 0x0000000517177c10 */ /* 0x000fe4000fffe0ff */
[----:B------:R-:W-:Y:S02]  /*0ab0*/  SHF.R.S32.HI R55, RZ, 0x1f, R54 ;  /* 0x0000001fff377819 */ /* 0x000fe40000011436 */
[----:B------:R-:W-:-:S02]  /*0ac0*/  LOP3.LUT R26, R54, 0x20, RZ, 0xfc, !PT ;  /* 0x00000020361a7812 */ /* 0x000fc400078efcff */
[C---:B------:R-:W-:Y:S02]  /*0ad0*/  LOP3.LUT R27, R54.reuse, 0x40, RZ, 0xfc, !PT ;  /* 0x00000040361b7812 */ /* 0x040fe400078efcff */
[----:B------:R-:W-:Y:S02]  /*0ae0*/  LOP3.LUT R28, R54, 0x60, RZ, 0xfc, !PT ;  /* 0x00000060361c7812 */ /* 0x000fe400078efcff */
[----:B0-----:R-:W-:-:S07]  /*0af0*/  IADD3.X R30, R30, -0x1, RZ, P1, !PT ;  /* 0xffffffff1e1e7810 */ /* 0x001fce0000ffe4ff */
.L_x_10211:
[----:B------:R-:W-:Y:S01]  /*0b00*/  BAR.SYNC.DEFER_BLOCKING 0x0 ;  /* 0x0000000000007b1d */ /* 0x000fe20000010000 */
[----:B------:R-:W-:Y:S01]  /*0b10*/  LEA R52, R20, 0xffffff80, 0x7 ;  /* 0xffffff8014347811 */ /* 0x000fe200078e38ff */
[C---:B------:R-:W-:Y:S01]  /*0b20*/  IMAD.SHL.U32 R37, R54.reuse, 0x2, RZ ;  /* 0x0000000236257824 */ /* 0x040fe200078e00ff */
[----:B------:R-:W-:Y:S02]  /*0b30*/  SHF.L.U64.HI R39, R54, 0x1, R55 ;  /* 0x0000000136277819 */ /* 0x000fe40000010237 */
[----:B------:R-:W-:Y:S01]  /*0b40*/  PRMT R41, RZ, 0x7610, R41 ;  /* 0x00007610ff297816 */ /* 0x000fe20000000029 */
[----:B------:R-:W-:Y:S01]  /*0b50*/  ULDC UR7, c[0x0][0x218] ;  /* 0x0000860000077ab9 */ /* 0x000fe20000000800 */
[----:B------:R-:W-:Y:S02]  /*0b60*/  IADD3 R34, P4, R10, R37, RZ ;  /* 0x000000250a227210 */ /* 0x000fe40007f9e0ff */
[----:B------:R-:W-:Y:S02]  /*0b70*/  IADD3 R31, -R52, UR7, RZ ;  /* 0x00000007341f7c10 */ /* 0x000fe4000fffe1ff */
[----:B0-----:R-:W-:-:S02]  /*0b80*/  PRMT R43, RZ, 0x7610, R43 ;  /* 0x00007610ff2b7816 */ /* 0x001fc4000000002b */
[-C--:B------:R-:W-:Y:S02]  /*0b90*/  ISETP.GE.AND P0, PT, R54, R31.reuse, PT ;  /* 0x0000001f3600720c */ /* 0x080fe40003f06270 */
[-C--:B------:R-:W-:Y:S02]  /*0ba0*/  ISETP.GE.AND P1, PT, R26, R31.reuse, PT ;  /* 0x0000001f1a00720c */ /* 0x080fe40003f26270 */
[-C--:B------:R-:W-:Y:S02]  /*0bb0*/  ISETP.GE.AND P2, PT, R27, R31.reuse, PT ;  /* 0x0000001f1b00720c */ /* 0x080fe40003f46270 */
[----:B------:R-:W-:Y:S02]  /*0bc0*/  ISETP.GE.AND P3, PT, R28, R31, PT ;  /* 0x0000001f1c00720c */ /* 0x000fe40003f66270 */
[----:B------:R-:W-:Y:S02]  /*0bd0*/  PRMT R45, RZ, 0x7610, R45 ;  /* 0x00007610ff2d7816 */ /* 0x000fe4000000002d */
[----:B------:R-:W-:-:S02]  /*0be0*/  PRMT R47, RZ, 0x7610, R47 ;  /* 0x00007610ff2f7816 */ /* 0x000fc4000000002f */
[----:B------:R-:W-:-:S05]  /*0bf0*/  IADD3.X R35, R11, R39, RZ, P4, !PT ;  /* 0x000000270b237210 */ /* 0x000fca00027fe4ff */
[----:B------:R-:W2:Y:S04]  /*0c00*/  @!P0 LDG.E.U16 R41, desc[UR12][R34.64] ;  /* 0x0000000c22298981 */ /* 0x000ea8000c1e1500 */
[----:B------:R-:W3:Y:S04]  /*0c10*/  @!P1 LDG.E.U16 R43, desc[UR12][R34.64+0x40] ;  /* 0x0000400c222b9981 */ /* 0x000ee8000c1e1500 */
[----:B------:R-:W4:Y:S04]  /*0c20*/  @!P2 LDG.E.U16 R45, desc[UR12][R34.64+0x80] ;  /* 0x0000800c222da981 */ /* 0x000f28000c1e1500 */
[----:B------:R-:W4:Y:S01]  /*0c30*/  @!P3 LDG.E.U16 R47, desc[UR12][R34.64+0xc0] ;  /* 0x0000c00c222fb981 */ /* 0x000f22000c1e1500 */
[----:B------:R-:W-:-:S02]  /*0c40*/  ISETP.GE.AND P0, PT, R54, R31, PT ;  /* 0x0000001f3600720c */ /* 0x000fc40003f06270 */
[C---:B------:R-:W-:Y:S02]  /*0c50*/  LEA R36, R13.reuse, UR5, 0x1 ;  /* 0x000000050d247c11 */ /* 0x040fe4000f8e08ff */
[----:B------:R-:W-:Y:S02]  /*0c60*/  LEA R38, R13, UR5, 0x3 ;  /* 0x000000050d267c11 */ /* 0x000fe4000f8e18ff */
[-C--:B------:R-:W-:Y:S02]  /*0c70*/  ISETP.GE.AND P3, PT, R26, R31.reuse, PT ;  /* 0x0000001f1a00720c */ /* 0x080fe40003f66270 */
[----:B------:R-:W-:Y:S02]  /*0c80*/  ISETP.GE.AND P2, PT, R27, R31, PT ;  /* 0x0000001f1b00720c */ /* 0x000fe40003f46270 */
[----:B------:R-:W-:-:S03]  /*0c90*/  PRMT R49, RZ, 0x7610, R49 ;  /* 0x00007610ff317816 */ /* 0x000fc60000000031 */
[----:B------:R-:W-:-:S04]  /*0ca0*/  @!P0 IADD3 R32, P1, R12, R37, RZ ;  /* 0x000000250c208210 */ /* 0x000fc80007f3e0ff */
[----:B------:R-:W-:Y:S02]  /*0cb0*/  @!P0 IADD3.X R33, R14, R39, RZ, P1, !PT ;  /* 0x000000270e218210 */ /* 0x000fe40000ffe4ff */
[----:B------:R-:W-:Y:S02]  /*0cc0*/  ISETP.GE.AND P1, PT, R28, R31, PT ;  /* 0x0000001f1c00720c */ /* 0x000fe40003f26270 */
[CC--:B------:R-:W-:Y:S02]  /*0cd0*/  @!P3 IADD3 R40, P4, R12.reuse, R37.reuse, RZ ;  /* 0x000000250c28b210 */ /* 0x0c0fe40007f9e0ff */
[----:B------:R-:W-:Y:S02]  /*0ce0*/  @!P2 IADD3 R42, P5, R12, R37, RZ ;  /* 0x000000250c2aa210 */ /* 0x000fe40007fbe0ff */
[----:B------:R-:W-:Y:S02]  /*0cf0*/  PRMT R53, RZ, 0x7610, R53 ;  /* 0x00007610ff357816 */ /* 0x000fe40000000035 */
[----:B------:R-:W-:-:S05]  /*0d00*/  PRMT R69, RZ, 0x7610, R69 ;  /* 0x00007610ff457816 */ /* 0x000fca0000000045 */
[----:B------:R-:W-:Y:S01]  /*0d10*/  @!P1 IADD3 R44, P6, R12, R37, RZ ;  /* 0x000000250c2c9210 */ /* 0x000fe20007fde0ff */
[----:B--2---:R-:W-:Y:S04]  /*0d20*/  STS.U16 [R36], R41 ;  /* 0x0000002924007388 */ /* 0x004fe80000000400 */
[----:B---3--:R-:W-:Y:S04]  /*0d30*/  STS.U16 [R36+0x40], R43 ;  /* 0x0000402b24007388 */ /* 0x008fe80000000400 */
[----:B----4-:R-:W-:Y:S04]  /*0d40*/  STS.U16 [R36+0x80], R45 ;  /* 0x0000802d24007388 */ /* 0x010fe80000000400 */
[----:B------:R0:W-:Y:S01]  /*0d50*/  STS.U16 [R36+0xc0], R47 ;  /* 0x0000c02f24007388 */ /* 0x0001e20000000400 */
[----:B------:R-:W-:-:S03]  /*0d60*/  NOP ;  /* 0x0000000000007918 */ /* 0x000fc60000000000 */
[----:B------:R-:W-:Y:S01]  /*0d70*/  LDS.64 R50, [R38] ;  /* 0x0000000026327984 */ /* 0x000fe20000000a00 */
[----:B------:R-:W-:Y:S01]  /*0d80*/  BAR.SYNC.DEFER_BLOCKING 0x0 ;  /* 0x0000000000007b1d */ /* 0x000fe20000010000 */
[----:B0-----:R-:W-:Y:S02]  /*0d90*/  PRMT R47, RZ, 0x7610, R47 ;  /* 0x00007610ff2f7816 */ /* 0x001fe4000000002f */
[CC--:B------:R-:W-:Y:S02]  /*0da0*/  @!P3 IADD3.X R41, R14.reuse, R39.reuse, RZ, P4, !PT ;  /* 0x000000270e29b210 */ /* 0x0c0fe400027fe4ff */
[CC--:B------:R-:W-:Y:S02]  /*0db0*/  @!P2 IADD3.X R43, R14.reuse, R39.reuse, RZ, P5, !PT ;  /* 0x000000270e2ba210 */ /* 0x0c0fe40002ffe4ff */
[----:B------:R-:W-:Y:S01]  /*0dc0*/  @!P1 IADD3.X R45, R14, R39, RZ, P6, !PT ;  /* 0x000000270e2d9210 */ /* 0x000fe200037fe4ff */
[----:B------:R-:W2:Y:S04]  /*0dd0*/  @!P0 LDG.E.U16 R49, desc[UR12][R32.64] ;  /* 0x0000000c20318981 */ /* 0x000ea8000c1e1500 */
[----:B------:R-:W3:Y:S04]  /*0de0*/  @!P3 LDG.E.U16 R47, desc[UR12][R40.64+0x40] ;  /* 0x0000400c282fb981 */ /* 0x000ee8000c1e1500 */
[----:B------:R0:W4:Y:S04]  /*0df0*/  @!P2 LDG.E.U16 R53, desc[UR12][R42.64+0x80] ;  /* 0x0000800c2a35a981 */ /* 0x000128000c1e1500 */
[----:B-1----:R1:W4:Y:S01]  /*0e00*/  @!P1 LDG.E.U16 R69, desc[UR12][R44.64+0xc0] ;  /* 0x0000c00c2c459981 */ /* 0x002322000c1e1500 */
[----:B------:R-:W-:-:S02]  /*0e10*/  IADD3 R34, P4, R15, R37, RZ ;  /* 0x000000250f227210 */ /* 0x000fc40007f9e0ff */
[----:B------:R-:W-:Y:S02]  /*0e20*/  PRMT R71, RZ, 0x7610, R71 ;  /* 0x00007610ff477816 */ /* 0x000fe40000000047 */
[----:B------:R-:W-:Y:S01]  /*0e30*/  PRMT R73, RZ, 0x7610, R73 ;  /* 0x00007610ff497816 */ /* 0x000fe20000000049 */
[----:B------:R-:W-:Y:S01]  /*0e40*/  IMAD.X R35, R16, 0x1, R39, P4 ;  /* 0x0000000110237824 */ /* 0x000fe200020e0627 */
[----:B0-----:R-:W-:Y:S02]  /*0e50*/  PRMT R43, RZ, 0x7610, R43 ;  /* 0x00007610ff2b7816 */ /* 0x001fe4000000002b */
[----:B------:R-:W-:Y:S01]  /*0e60*/  PRMT R75, RZ, 0x7610, R75 ;  /* 0x00007610ff4b7816 */ /* 0x000fe2000000004b */
[----:B-1----:R-:W0:Y:S01]  /*0e70*/  LDC R44, c[0x0][0x224] ;  /* 0x00008900ff2c7b82 */ /* 0x002e220000000800 */
[----:B--2---:R1:W-:Y:S04]  /*0e80*/  STS.U16 [R36], R49 ;  /* 0x0000003124007388 */ /* 0x0043e80000000400 */
[----:B---3--:R-:W-:Y:S04]  /*0e90*/  STS.U16 [R36+0x40], R47 ;  /* 0x0000402f24007388 */ /* 0x008fe80000000400 */
[----:B----4-:R-:W-:Y:S01]  /*0ea0*/  STS.U16 [R36+0x80], R53 ;  /* 0x0000803524007388 */ /* 0x010fe20000000400 */
[----:B-1----:R-:W1:Y:S03]  /*0eb0*/  LDC.64 R48, c[0x0][0x2a0] ;  /* 0x0000a800ff307b82 */ /* 0x002e660000000a00 */
[----:B------:R-:W-:Y:S01]  /*0ec0*/  STS.U16 [R36+0xc0], R69 ;  /* 0x0000c04524007388 */ /* 0x000fe20000000400 */
[----:B------:R-:W-:-:S03]  /*0ed0*/  NOP ;  /* 0x0000000000007918 */ /* 0x000fc60000000000 */
[----:B------:R-:W2:Y:S01]  /*0ee0*/  LDS.64 R76, [R38] ;  /* 0x00000000264c7984 */ /* 0x000ea20000000a00 */
[----:B------:R-:W-:Y:S06]  /*0ef0*/  BAR.SYNC.DEFER_BLOCKING 0x0 ;  /* 0x0000000000007b1d */ /* 0x000fec0000010000 */
[----:B------:R-:W3:Y:S04]  /*0f00*/  @!P1 LDG.E.U16 R43, desc[UR12][R34.64+0xc0] ;  /* 0x0000c00c222b9981 */ /* 0x000ee8000c1e1500 */
[----:B------:R-:W4:Y:S04]  /*0f10*/  @!P0 LDG.E.U16 R71, desc[UR12][R34.64] ;  /* 0x0000000c22478981 */ /* 0x000f28000c1e1500 */
[----:B------:R-:W4:Y:S04]  /*0f20*/  @!P3 LDG.E.U16 R73, desc[UR12][R34.64+0x40] ;  /* 0x0000400c2249b981 */ /* 0x000f28000c1e1500 */
[----:B------:R2:W4:Y:S01]  /*0f30*/  @!P2 LDG.E.U16 R75, desc[UR12][R34.64+0x80] ;  /* 0x0000800c224ba981 */ /* 0x000522000c1e1500 */
[----:B------:R-:W-:Y:S01]  /*0f40*/  ISETP.GE.AND P0, PT, R54, R31, PT ;  /* 0x0000001f3600720c */ /* 0x000fe20003f06270 */
[----:B--2---:R-:W-:-:S05]  /*0f50*/  HADD2.F32 R35, -RZ, R76.H0_H0 ;  /* 0x2000004cff237230 */ /* 0x004fca0000004100 */
[----:B-----5:R-:W-:-:S05]  /*0f60*/  FADD.FTZ R40, R35, R4 ;  /* 0x0000000423287221 */ /* 0x020fca0000010000 */
[----:B------:R-:W-:Y:S01]  /*0f70*/  FSETP.GTU.FTZ.AND P4, PT, R40, 20, PT ;  /* 0x41a000002800780b */ /* 0x000fe20003f9c000 */
[----:B------:R-:W-:Y:S01]  /*0f80*/  HADD2.F32 R41, -RZ, R76.H1_H1 ;  /* 0x3000004cff297230 */ /* 0x000fe20000004100 */
[----:B------:R-:W-:Y:S01]  /*0f90*/  SHF.R.S32.HI R53, RZ, 0x1f, R52 ;  /* 0x0000001fff357819 */ /* 0x000fe20000011434 */
[--C-:B------:R-:W-:Y:S02]  /*0fa0*/  HADD2.F32 R45, -RZ, R77.reuse.H0_H0 ;  /* 0x2000004dff2d7230 */ /* 0x100fe40000004100 */
[----:B------:R-:W-:Y:S02]  /*0fb0*/  HADD2.F32 R47, -RZ, R77.H1_H1 ;  /* 0x3000004dff2f7230 */ /* 0x000fe40000004100 */
[C---:B-1----:R-:W-:Y:S02]  /*0fc0*/  IMAD R0, R48.reuse, UR15, RZ ;  /* 0x0000000f30007c24 */ /* 0x042fe4000f8e02ff */
[----:B------:R-:W-:Y:S01]  /*0fd0*/  FADD.FTZ R41, R41, R4 ;  /* 0x0000000429297221 */ /* 0x000fe20000010000 */
[----:B------:R-:W-:-:S04]  /*0fe0*/  @!P0 IMAD.WIDE.U32 R32, R48, UR14, R52 ;  /* 0x0000000e30208c25 */ /* 0x000fc8000f8e0034 */
[----:B------:R-:W-:Y:S01]  /*0ff0*/  FADD.FTZ R42, R45, R4 ;  /* 0x000000042d2a7221 */ /* 0x000fe20000010000 */
[----:B------:R-:W-:Y:S01]  /*1000*/  BSSY B0, `(.L_x_10180) ;  /* 0x000002e000007945 */ /* 0x000fe20003800000 */
[----:B------:R-:W-:Y:S02]  /*1010*/  IMAD R49, R49, UR14, R0 ;  /* 0x0000000e31317c24 */ /* 0x000fe4000f8e0200 */
[----:B------:R-:W-:Y:S01]  /*1020*/  IMAD.WIDE.U32 R34, R48, UR14, RZ ;  /* 0x0000000e30227c25 */ /* 0x000fe2000f8e00ff */
[----:B------:R-:W-:Y:S02]  /*1030*/  FSETP.GTU.FTZ.AND P1, PT, R41, 20, PT ;  /* 0x41a000002900780b */ /* 0x000fe40003f3c000 */
[----:B------:R-:W-:Y:S02]  /*1040*/  @!P0 IADD3 R33, R49, R33, RZ ;  /* 0x0000002131218210 */ /* 0x000fe40007ffe0ff */
[----:B------:R-:W-:Y:S02]  /*1050*/  FSETP.GTU.FTZ.AND P2, PT, R42, 20, PT ;  /* 0x41a000002a00780b */ /* 0x000fe40003f5c000 */
[----:B------:R-:W-:Y:S01]  /*1060*/  IADD3 R45, R35, R49, RZ ;  /* 0x00000031232d7210 */ /* 0x000fe20007ffe0ff */
[----:B---3--:R1:W-:Y:S04]  /*1070*/  STS.U16 [R36+0xc0], R43 ;  /* 0x0000c02b24007388 */ /* 0x0083e80000000400 */
[----:B----4-:R2:W-:Y:S04]  /*1080*/  STS.U16 [R36], R71 ;  /* 0x0000004724007388 */ /* 0x0105e80000000400 */
[----:B------:R2:W-:Y:S01]  /*1090*/  STS.U16 [R36+0x40], R73 ;  /* 0x0000404924007388 */ /* 0x0005e20000000400 */
[----:B-1----:R-:W-:-:S03]  /*10a0*/  FADD.FTZ R43, R47, R4 ;  /* 0x000000042f2b7221 */ /* 0x002fc60000010000 */
[----:B------:R2:W-:Y:S02]  /*10b0*/  STS.U16 [R36+0x80], R75 ;  /* 0x0000804b24007388 */ /* 0x0005e40000000400 */
[----:B------:R-:W-:Y:S01]  /*10c0*/  FSETP.GTU.FTZ.AND P3, PT, R43, 20, PT ;  /* 0x41a000002b00780b */ /* 0x000fe20003f7c000 */
[----:B------:R-:W-:Y:S01]  /*10d0*/  NOP ;  /* 0x0000000000007918 */ /* 0x000fe20000000000 */
[----:B0-----:R-:W-:Y:S11]  /*10e0*/  @P4 BRA `(.L_x_10181) ;  /* 0x00000000007c4947 */ /* 0x001ff60003800000 */
        /* <DEDUP_REMOVED lines=31> */
.L_x_10181:
[----:B------:R-:W-:Y:S05]  /*12e0*/  BSYNC B0 ;  /* 0x0000000000007941 */ /* 0x000fea0003800000 */
.L_x_10180:
        /* <DEDUP_REMOVED lines=33> */
.L_x_10183:
[----:B------:R-:W-:Y:S05]  /*1500*/  BSYNC B0 ;  /* 0x0000000000007941 */ /* 0x000fea0003800000 */
.L_x_10182:
[----:B------:R-:W-:Y:S04]  /*1510*/  BSSY B0, `(.L_x_10184) ;  /* 0x0000021000007945 */ /* 0x000fe80003800000 */
        /* <DEDUP_REMOVED lines=32> */
.L_x_10185:
[----:B------:R-:W-:Y:S05]  /*1720*/  BSYNC B0 ;  /* 0x0000000000007941 */ /* 0x000fea0003800000 */
.L_x_10184:
        /* <DEDUP_REMOVED lines=33> */
.L_x_10187:
[----:B------:R-:W-:Y:S05]  /*1940*/  BSYNC B0 ;  /* 0x0000000000007941 */ /* 0x000fea0003800000 */
.L_x_10186:
[----:B------:R-:W-:Y:S01]  /*1950*/  MOV R35, R45 ;  /* 0x0000002d00237202 */ /* 0x000fe20000000f00 */
[----:B------:R-:W-:Y:S01]  /*1960*/  ULDC.64 UR8, c[0x0][0x2a8] ;  /* 0x0000aa0000087ab9 */ /* 0x000fe20000000a00 */
[----:B------:R-:W-:Y:S01]  /*1970*/  LEA R44, R44, UR4, 0x7 ;  /* 0x000000042c2c7c11 */ /* 0x000fe2000f8e38ff */
[----:B------:R-:W-:Y:S01]  /*1980*/  IMAD R47, R3, UR8, RZ ;  /* 0x00000008032f7c24 */ /* 0x000fe2000f8e02ff */
[----:B--2---:R-:W-:Y:S01]  /*1990*/  PRMT R71, RZ, 0x7610, R71 ;  /* 0x00007610ff477816 */ /* 0x004fe20000000047 */
[C---:B------:R-:W-:Y:S01]  /*19a0*/  IMAD.WIDE.U32 R34, R2.reuse, UR8, R34 ;  /* 0x0000000802227c25 */ /* 0x040fe2000f8e0022 */
[----:B------:R-:W-:Y:S01]  /*19b0*/  SHF.R.S32.HI R45, RZ, 0x1f, R44 ;  /* 0x0000001fff2d7819 */ /* 0x000fe2000001142c */
[----:B------:R-:W0:Y:S02]  /*19c0*/  LDC.64 R78, c[0x0][0x2b0] ;  /* 0x0000ac00ff4e7b82 */ /* 0x000e240000000a00 */
[----:B------:R-:W-:Y:S01]  /*19d0*/  @!P0 IMAD.WIDE.U32 R32, R2, UR8, R32 ;  /* 0x0000000802208c25 */ /* 0x000fe2000f8e0020 */
[----:B------:R-:W-:-:S03]  /*19e0*/  IADD3 R0, P3, R44, R34, RZ ;  /* 0x000000222c007210 */ /* 0x000fc60007f7e0ff */
[----:B------:R-:W-:Y:S01]  /*19f0*/  IMAD R47, R2, UR9, R47 ;  /* 0x00000009022f7c24 */ /* 0x000fe2000f8e022f */
[----:B------:R-:W-:Y:S01]  /*1a00*/  ULDC.64 UR8, c[0x0][0x318] ;  /* 0x0000c60000087ab9 */ /* 0x000fe20000000a00 */
[----:B------:R-:W-:Y:S02]  /*1a10*/  @!P0 IADD3 R46, P1, R54, R32, RZ ;  /* 0x00000020362e8210 */ /* 0x000fe40007f3e0ff */
[----:B------:R-:W-:Y:S02]  /*1a20*/  IADD3 R69, P2, R37, UR8, RZ ;  /* 0x0000000825457c10 */ /* 0x000fe4000ff5e0ff */
[----:B------:R-:W-:Y:S02]  /*1a30*/  IADD3.X R35, R45, R47, R35, P3, !PT ;  /* 0x0000002f2d237210 */ /* 0x000fe40001ffe423 */
[----:B------:R-:W-:Y:S02]  /*1a40*/  IADD3.X R34, R39, UR9, RZ, P2, !PT ;  /* 0x0000000927227c10 */ /* 0x000fe400097fe4ff */
[----:B------:R-:W-:-:S02]  /*1a50*/  LEA R68, P2, R0, R69, 0x1 ;  /* 0x0000004500447211 */ /* 0x000fc400078408ff */
[----:B------:R-:W-:Y:S02]  /*1a60*/  @!P0 IADD3.X R33, R55, R33, R47, P1, !PT ;  /* 0x0000002137218210 */ /* 0x000fe40000ffe42f */
[----:B------:R-:W-:Y:S02]  /*1a70*/  LEA.HI.X R69, R0, R34, R35, 0x1, P2 ;  /* 0x0000002200457211 */ /* 0x000fe400010f0c23 */
[----:B------:R-:W-:Y:S01]  /*1a80*/  LDS.64 R34, [R38] ;  /* 0x0000000026227984 */ /* 0x000fe20000000a00 */
[C---:B------:R-:W-:Y:S02]  /*1a90*/  @!P0 LEA R32, P1, R46.reuse, UR8, 0x1 ;  /* 0x000000082e208c11 */ /* 0x040fe4000f8208ff */
[-C--:B------:R-:W-:Y:S02]  /*1aa0*/  ISETP.GE.AND P3, PT, R27, R31.reuse, PT ;  /* 0x0000001f1b00720c */ /* 0x080fe40003f66270 */
[----:B------:R-:W-:Y:S01]  /*1ab0*/  @!P0 LEA.HI.X R33, R46, UR9, R33, 0x1, P1 ;  /* 0x000000092e218c11 */ /* 0x000fe200088f0c21 */
[----:B------:R-:W-:Y:S01]  /*1ac0*/  BAR.SYNC.DEFER_BLOCKING 0x0 ;  /* 0x0000000000007b1d */ /* 0x000fe20000010000 */
[----:B------:R-:W-:-:S02]  /*1ad0*/  ISETP.GE.AND P1, PT, R26, R31, PT ;  /* 0x0000001f1a00720c */ /* 0x000fc40003f26270 */
[----:B------:R-:W-:Y:S02]  /*1ae0*/  ISETP.GE.AND P2, PT, R28, R31, PT ;  /* 0x0000001f1c00720c */ /* 0x000fe40003f46270 */
[----:B------:R-:W-:Y:S02]  /*1af0*/  PRMT R73, RZ, 0x7610, R73 ;  /* 0x00007610ff497816 */ /* 0x000fe40000000049 */
[----:B------:R-:W-:Y:S02]  /*1b00*/  PRMT R75, RZ, 0x7610, R75 ;  /* 0x00007610ff4b7816 */ /* 0x000fe4000000004b */
[----:B------:R-:W-:Y:S01]  /*1b10*/  PRMT R77, RZ, 0x7610, R77 ;  /* 0x00007610ff4d7816 */ /* 0x000fe2000000004d */
[----:B0-----:R-:W-:Y:S01]  /*1b20*/  IMAD R0, R78, UR15, RZ ;  /* 0x0000000f4e007c24 */ /* 0x001fe2000f8e02ff */
[----:B------:R-:W-:Y:S01]  /*1b30*/  @!P0 MOV R46, R52 ;  /* 0x00000034002e8202 */ /* 0x000fe20000000f00 */
[----:B------:R-:W-:Y:S01]  /*1b40*/  ULDC.64 UR8, c[0x0][0x2b8] ;  /* 0x0000ae0000087ab9 */ /* 0x000fe20000000a00 */
[----:B------:R0:W2:Y:S04]  /*1b50*/  @!P0 LDG.E.U16 R71, desc[UR12][R32.64] ;  /* 0x0000000c20478981 */ /* 0x0000a8000c1e1500 */
[----:B------:R-:W3:Y:S04]  /*1b60*/  @!P1 LDG.E.U16 R73, desc[UR12][R68.64+-0xc0] ;  /* 0xffff400c44499981 */ /* 0x000ee8000c1e1500 */
[----:B------:R-:W4:Y:S04]  /*1b70*/  @!P3 LDG.E.U16 R75, desc[UR12][R68.64+-0x80] ;  /* 0xffff800c444bb981 */ /* 0x000f28000c1e1500 */
[----:B------:R1:W5:Y:S01]  /*1b80*/  @!P2 LDG.E.U16 R77, desc[UR12][R68.64+-0x40] ;  /* 0xffffc00c444da981 */ /* 0x000362000c1e1500 */
[----:B------:R-:W-:Y:S01]  /*1b90*/  @!P0 MOV R47, R53 ;  /* 0x00000035002f8202 */ /* 0x000fe20000000f00 */
[----:B------:R-:W-:-:S02]  /*1ba0*/  IMAD R79, R79, UR14, R0 ;  /* 0x0000000e4f4f7c24 */ /* 0x000fc4000f8e0200 */
[----:B0-----:R-:W-:-:S04]  /*1bb0*/  IMAD.WIDE.U32 R32, R78, UR14, RZ ;  /* 0x0000000e4e207c25 */ /* 0x001fc8000f8e00ff */
[----:B------:R-:W-:Y:S01]  /*1bc0*/  @!P0 IMAD.WIDE.U32 R46, R78, UR14, R46 ;  /* 0x0000000e4e2e8c25 */ /* 0x000fe2000f8e002e */
[----:B------:R-:W-:Y:S02]  /*1bd0*/  IADD3 R49, R33, R79, RZ ;  /* 0x0000004f21317210 */ /* 0x000fe40007ffe0ff */
[----:B------:R-:W-:Y:S01]  /*1be0*/  MOV R48, R32 ;  /* 0x0000002000307202 */ /* 0x000fe20000000f00 */
[----:B------:R-:W-:Y:S02]  /*1bf0*/  @!P0 IMAD.IADD R47, R79, 0x1, R47 ;  /* 0x000000014f2f8824 */ /* 0x000fe400078e022f */
[----:B-1----:R-:W-:Y:S02]  /*1c00*/  IMAD R69, R3, UR8, RZ ;  /* 0x0000000803457c24 */ /* 0x002fe4000f8e02ff */
[----:B------:R-:W-:-:S04]  /*1c10*/  @!P0 IMAD.WIDE.U32 R32, R2, UR8, R46 ;  /* 0x0000000802208c25 */ /* 0x000fc8000f8e002e */
[----:B------:R-:W-:-:S04]  /*1c20*/  IMAD.WIDE.U32 R46, R2, UR8, R48 ;  /* 0x00000008022e7c25 */ /* 0x000fc8000f8e0030 */
[----:B------:R-:W-:Y:S01]  /*1c30*/  IMAD R79, R2, UR9, R69 ;  /* 0x00000009024f7c24 */ /* 0x000fe2000f8e0245 */
[----:B------:R-:W-:Y:S01]  /*1c40*/  ULDC.64 UR8, c[0x0][0x308] ;  /* 0x0000c20000087ab9 */ /* 0x000fe20000000a00 */
[----:B------:R-:W-:Y:S02]  /*1c50*/  IADD3 R0, P6, R44, R46, RZ ;  /* 0x0000002e2c007210 */ /* 0x000fe40007fde0ff */
[----:B------:R-:W-:Y:S02]  /*1c60*/  IADD3 R49, P4, R37, UR8, RZ ;  /* 0x0000000825317c10 */ /* 0x000fe4000ff9e0ff */
[----:B------:R-:W-:Y:S02]  /*1c70*/  @!P0 IADD3 R69, P5, R54, R32, RZ ;  /* 0x0000002036458210 */ /* 0x000fe40007fbe0ff */
[----:B------:R-:W-:Y:S02]  /*1c80*/  IADD3.X R32, R39, UR9, RZ, P4, !PT ;  /* 0x0000000927207c10 */ /* 0x000fe4000a7fe4ff */
[----:B------:R-:W-:-:S02]  /*1c90*/  IADD3.X R47, R45, R79, R47, P6, !PT ;  /* 0x0000004f2d2f7210 */ /* 0x000fc400037fe42f */
[C---:B------:R-:W-:Y:S02]  /*1ca0*/  LEA R48, P4, R0.reuse, R49, 0x1 ;  /* 0x0000003100307211 */ /* 0x040fe400078808ff */
[----:B------:R-:W-:Y:S02]  /*1cb0*/  @!P0 IADD3.X R46, R55, R33, R79, P5, !PT ;  /* 0x00000021372e8210 */ /* 0x000fe40002ffe44f */
[----:B------:R-:W-:Y:S02]  /*1cc0*/  LEA.HI.X R49, R0, R32, R47, 0x1, P4 ;  /* 0x0000002000317211 */ /* 0x000fe400020f0c2f */
[----:B------:R-:W-:Y:S02]  /*1cd0*/  @!P0 LEA R68, P5, R69, UR8, 0x1 ;  /* 0x0000000845448c11 */ /* 0x000fe4000f8a08ff */
[----:B------:R-:W-:Y:S02]  /*1ce0*/  PRMT R79, RZ, 0x7610, R79 ;  /* 0x00007610ff4f7816 */ /* 0x000fe4000000004f */
[----:B------:R-:W-:-:S02]  /*1cf0*/  PRMT R81, RZ, 0x7610, R81 ;  /* 0x00007610ff517816 */ /* 0x000fc40000000051 */
[----:B------:R-:W-:Y:S01]  /*1d00*/  @!P0 LEA.HI.X R69, R69, UR9, R46, 0x1, P5 ;  /* 0x0000000945458c11 */ /* 0x000fe2000a8f0c2e */
[----:B--2---:R-:W-:Y:S04]  /*1d10*/  STS.U16 [R36], R71 ;  /* 0x0000004724007388 */ /* 0x004fe80000000400 */
[----:B---3--:R0:W-:Y:S04]  /*1d20*/  STS.U16 [R36+0x40], R73 ;  /* 0x0000404924007388 */ /* 0x0081e80000000400 */
[----:B----4-:R1:W-:Y:S04]  /*1d30*/  STS.U16 [R36+0x80], R75 ;  /* 0x0000804b24007388 */ /* 0x0103e80000000400 */
[----:B-----5:R-:W-:Y:S01]  /*1d40*/  STS.U16 [R36+0xc0], R77 ;  /* 0x0000c04d24007388 */ /* 0x020fe20000000400 */
[----:B------:R-:W-:-:S03]  /*1d50*/  NOP ;  /* 0x0000000000007918 */ /* 0x000fc60000000000 */
[----:B------:R-:W2:Y:S01]  /*1d60*/  LDS.64 R32, [R38] ;  /* 0x0000000026207984 */ /* 0x000ea20000000a00 */
[----:B0-----:R-:W-:Y:S01]  /*1d70*/  PRMT R73, RZ, 0x7610, R73 ;  /* 0x00007610ff497816 */ /* 0x001fe20000000049 */
[----:B------:R-:W-:Y:S01]  /*1d80*/  BAR.SYNC.DEFER_BLOCKING 0x0 ;  /* 0x0000000000007b1d */ /* 0x000fe20000010000 */
[----:B-1----:R-:W-:-:S05]  /*1d90*/  PRMT R75, RZ, 0x7610, R75 ;  /* 0x00007610ff4b7816 */ /* 0x002fca000000004b */
[----:B------:R0:W3:Y:S04]  /*1da0*/  @!P0 LDG.E.U16 R73, desc[UR12][R68.64] ;  /* 0x0000000c44498981 */ /* 0x0000e8000c1e1500 */
[----:B------:R-:W4:Y:S04]  /*1db0*/  @!P1 LDG.E.U16 R79, desc[UR12][R48.64+-0xc0] ;  /* 0xffff400c304f9981 */ /* 0x000f28000c1e1500 */
[----:B------:R-:W5:Y:S04]  /*1dc0*/  @!P3 LDG.E.U16 R81, desc[UR12][R48.64+-0x80] ;  /* 0xffff800c3051b981 */ /* 0x000f68000c1e1500 */
[----:B------:R1:W5:Y:S01]  /*1dd0*/  @!P2 LDG.E.U16 R75, desc[UR12][R48.64+-0x40] ;  /* 0xffffc00c304ba981 */ /* 0x000362000c1e1500 */
[----:B--2---:R-:W-:Y:S01]  /*1de0*/  HADD2.F32 R47, -RZ, R32.H1_H1 ;  /* 0x30000020ff2f7230 */ /* 0x004fe20000004100 */
[----:B------:R-:W2:Y:S01]  /*1df0*/  S2UR UR6, SR_CgaCtaId ;  /* 0x00000000000679c3 */ /* 0x000ea20000008800 */
[--C-:B------:R-:W-:Y:S01]  /*1e00*/  HADD2.F32 R70, -RZ, R33.reuse.H0_H0 ;  /* 0x20000021ff467230 */ /* 0x100fe20000004100 */
[----:B------:R-:W-:Y:S01]  /*1e10*/  ISETP.NE.AND P1, PT, R60, RZ, PT ;  /* 0x000000ff3c00720c */ /* 0x000fe20003f25270 */
[----:B------:R-:W-:-:S02]  /*1e20*/  HADD2.F32 R71, -RZ, R33.H1_H1 ;  /* 0x30000021ff477230 */ /* 0x000fc40000004100 */
[----:B0-----:R-:W-:Y:S01]  /*1e30*/  FMUL.FTZ R68, R47, -1.4426950216293334961 ;  /* 0xbfb8aa3b2f447820 */ /* 0x001fe20000410000 */
[----:B------:R-:W-:Y:S01]  /*1e40*/  HADD2.F32 R0, -RZ, R32.H0_H0 ;  /* 0x20000020ff007230 */ /* 0x000fe20000004100 */
[----:B------:R-:W-:Y:S01]  /*1e50*/  UMOV UR5, 0x400 ;  /* 0x0000040000057882 */ /* 0x000fe20000000000 */
[--C-:B------:R-:W-:Y:S02]  /*1e60*/  HADD2.F32 R86, -RZ, R35.reuse.H0_H0 ;  /* 0x20000023ff567230 */ /* 0x100fe40000004100 */
[----:B-1----:R-:W-:Y:S01]  /*1e70*/  FMUL.FTZ R48, R70, -1.4426950216293334961 ;  /* 0xbfb8aa3b46307820 */ /* 0x002fe20000410000 */
[----:B------:R-:W-:Y:S01]  /*1e80*/  FMUL.FTZ R49, R71, -1.4426950216293334961 ;  /* 0xbfb8aa3b47317820 */ /* 0x000fe20000410000 */
[----:B------:R-:W0:Y:S01]  /*1e90*/  MUFU.EX2 R68, R68 ;  /* 0x0000004400447308 */ /* 0x000e220000000800 */
[----:B------:R-:W-:Y:S01]  /*1ea0*/  FMUL.FTZ R46, R0, -1.4426950216293334961 ;  /* 0xbfb8aa3b002e7820 */ /* 0x000fe20000410000 */
[----:B------:R-:W-:Y:S01]  /*1eb0*/  HADD2.F32 R88, -RZ, R35.H1_H1 ;  /* 0x30000023ff587230 */ /* 0x000fe20000004100 */
[----:B------:R-:W-:Y:S01]  /*1ec0*/  BSSY B0, `(.L_x_10188) ;  /* 0x000004e000007945 */ /* 0x000fe20003800000 */
[----:B------:R-:W-:-:S04]  /*1ed0*/  HADD2.F32 R84, -RZ, R34.H1_H1 ;  /* 0x30000022ff547230 */ /* 0x000fc80000004100 */
[----:B------:R-:W1:Y:S01]  /*1ee0*/  MUFU.EX2 R48, R48 ;  /* 0x0000003000307308 */ /* 0x000e620000000800 */
[----:B--2---:R-:W-:-:S07]  /*1ef0*/  ULEA UR5, UR6, UR5, 0x18 ;  /* 0x0000000506057291 */ /* 0x004fce000f8ec03f */
[----:B------:R-:W2:Y:S01]  /*1f00*/  MUFU.EX2 R49, R49 ;  /* 0x0000003100317308 */ /* 0x000ea20000000800 */
[----:B0-----:R-:W-:-:S07]  /*1f10*/  FADD.FTZ R74, R68, 1 ;  /* 0x3f800000444a7421 */ /* 0x001fce0000010000 */
[----:B------:R-:W0:Y:S01]  /*1f20*/  MUFU.EX2 R46, R46 ;  /* 0x0000002e002e7308 */ /* 0x000e220000000800 */
[----:B-1----:R-:W-:-:S07]  /*1f30*/  FADD.FTZ R83, R48, 1 ;  /* 0x3f80000030537421 */ /* 0x002fce0000010000 */
[----:B------:R-:W-:Y:S01]  /*1f40*/  MUFU.RCP R74, R74 ;  /* 0x0000004a004a7308 */ /* 0x000fe20000001000 */
[----:B--2---:R-:W-:-:S07]  /*1f50*/  FADD.FTZ R76, R49, 1 ;  /* 0x3f800000314c7421 */ /* 0x004fce0000010000 */
[----:B------:R-:W1:Y:S01]  /*1f60*/  MUFU.RCP R83, R83 ;  /* 0x0000005300537308 */ /* 0x000e620000001000 */
[----:B0-----:R-:W-:-:S07]  /*1f70*/  FADD.FTZ R46, R46, 1 ;  /* 0x3f8000002e2e7421 */ /* 0x001fce0000010000 */
[----:B------:R-:W0:Y:S01]  /*1f80*/  MUFU.RCP R76, R76 ;  /* 0x0000004c004c7308 */ /* 0x000e220000001000 */
[----:B-1----:R-:W-:-:S04]  /*1f90*/  FADD.FTZ R35, -R83, 1 ;  /* 0x3f80000053237421 */ /* 0x002fc80000010100 */
[----:B------:R-:W-:Y:S01]  /*1fa0*/  FFMA.FTZ R49, R70, R35, 1 ;  /* 0x3f80000046317423 */ /* 0x000fe20000010023 */
[----:B---3--:R1:W-:Y:S04]  /*1fb0*/  STS.U16 [R36], R73 ;  /* 0x0000004924007388 */ /* 0x0083e80000000400 */
[----:B----4-:R-:W-:Y:S04]  /*1fc0*/  STS.U16 [R36+0x40], R79 ;  /* 0x0000404f24007388 */ /* 0x010fe80000000400 */
[----:B-----5:R2:W-:Y:S01]  /*1fd0*/  STS.U16 [R36+0x80], R81 ;  /* 0x0000805124007388 */ /* 0x0205e20000000400 */
[----:B-1----:R0:W1:Y:S03]  /*1fe0*/  MUFU.RCP R73, R46 ;  /* 0x0000002e00497308 */ /* 0x0020660000001000 */
[----:B------:R-:W-:Y:S01]  /*1ff0*/  STS.U16 [R36+0xc0], R75 ;  /* 0x0000c04b24007388 */ /* 0x000fe20000000400 */
[----:B------:R-:W-:-:S03]  /*2000*/  NOP ;  /* 0x0000000000007918 */ /* 0x000fc60000000000 */
[----:B------:R-:W3:Y:S01]  /*2010*/  LDS.64 R32, [R38] ;  /* 0x0000000026207984 */ /* 0x000ee20000000a00 */
[----:B--2---:R-:W-:Y:S02]  /*2020*/  HADD2.F32 R81, -RZ, R34.H0_H0 ;  /* 0x20000022ff517230 */ /* 0x004fe40000004100 */
[----:B0-----:R-:W-:-:S04]  /*2030*/  FADD.FTZ R46, -R76, 1 ;  /* 0x3f8000004c2e7421 */ /* 0x001fc80000010100 */
[----:B------:R-:W-:Y:S01]  /*2040*/  FFMA.FTZ R48, R71, R46, 1 ;  /* 0x3f80000047307423 */ /* 0x000fe2000001002e */
[--C-:B---3--:R-:W-:Y:S02]  /*2050*/  HADD2.F32 R72, -RZ, R32.reuse.H0_H0 ;  /* 0x20000020ff487230 */ /* 0x108fe40000004100 */
[----:B------:R-:W-:Y:S02]  /*2060*/  HADD2.F32 R75, -RZ, R32.H1_H1 ;  /* 0x30000020ff4b7230 */ /* 0x000fe40000004100 */
[----:B------:R-:W-:Y:S01]  /*2070*/  FADD.FTZ R32, -R74, 1 ;  /* 0x3f8000004a207421 */ /* 0x000fe20000010100 */
[--C-:B------:R-:W-:Y:S02]  /*2080*/  HADD2.F32 R77, -RZ, R33.reuse.H0_H0 ;  /* 0x20000021ff4d7230 */ /* 0x100fe40000004100 */
[----:B------:R-:W-:Y:S02]  /*2090*/  HADD2.F32 R79, -RZ, R33.H1_H1 ;  /* 0x30000021ff4f7230 */ /* 0x000fe40000004100 */
[----:B------:R-:W-:Y:S01]  /*20a0*/  FFMA.FTZ R34, R47, R32, 1 ;  /* 0x3f8000002f227423 */ /* 0x000fe20000010020 */
[----:B-1----:R-:W-:Y:S01]  /*20b0*/  FADD.FTZ R33, -R73, 1 ;  /* 0x3f80000049217421 */ /* 0x002fe20000010100 */
        /* <DEDUP_REMOVED lines=13> */
[----:B------:R-:W-:-:S02]  /*2190*/  MOV R46, UR5 ;  /* 0x00000005002e7c02 */ /* 0x000fc40008000f00 */
[----:B------:R-:W-:Y:S02]  /*21a0*/  F2FP.F16.F32.PACK_AB R32, R35, R32 ;  /* 0x000000202320723e */ /* 0x000fe400000000ff */
[----:B------:R-:W-:Y:S01]  /*21b0*/  F2FP.F16.F32.PACK_AB R33, R48, R33 ;  /* 0x000000213021723e */ /* 0x000fe200000000ff */
[----:B------:R-:W-:Y:S08]  /*21c0*/  BAR.SYNC.DEFER_BLOCKING 0x0 ;  /* 0x0000000000007b1d */ /* 0x000ff00000010000 */
[----:B------:R-:W0:Y:S01]  /*21d0*/  LDC.64 R34, c[0x0][0x398] ;  /* 0x0000e600ff227b82 */ /* 0x000e220000000a00 */
[----:B------:R1:W-:Y:S01]  /*21e0*/  STS.64 [R38], R32 ;  /* 0x0000002026007388 */ /* 0x0003e20000000a00 */
[----:B------:R-:W-:-:S03]  /*21f0*/  NOP ;  /* 0x0000000000007918 */ /* 0x000fc60000000000 */
[----:B------:R-:W-:Y:S01]  /*2200*/  LDS.U16 R85, [R36] ;  /* 0x0000000024557984 */ /* 0x000fe20000000400 */
[----:B0-----:R-:W-:-:S03]  /*2210*/  IMAD R48, R34, UR15, RZ ;  /* 0x0000000f22307c24 */ /* 0x001fc6000f8e02ff */
[----:B------:R-:W-:Y:S01]  /*2220*/  LDS.U16 R87, [R36+0x40] ;  /* 0x0000400024577984 */ /* 0x000fe20000000400 */
[----:B-1----:R-:W-:-:S03]  /*2230*/  IMAD.WIDE.U32 R32, R34, UR14, RZ ;  /* 0x0000000e22207c25 */ /* 0x002fc6000f8e00ff */
[----:B------:R-:W-:Y:S01]  /*2240*/  LDS.U16 R89, [R36+0x80] ;  /* 0x0000800024597984 */ /* 0x000fe20000000400 */
[----:B------:R-:W-:Y:S01]  /*2250*/  IMAD R69, R35, UR14, R48 ;  /* 0x0000000e23457c24 */ /* 0x000fe2000f8e0230 */
[C---:B------:R-:W-:Y:S02]  /*2260*/  IADD3 R48, P2, R54.reuse, R52, RZ ;  /* 0x0000003436307210 */ /* 0x040fe40007f5e0ff */
[----:B------:R-:W-:Y:S02]  /*2270*/  LDS.U16 R91, [R36+0xc0] ;  /* 0x0000c000245b7984 */ /* 0x000fe40000000400 */
[----:B------:R-:W-:Y:S02]  /*2280*/  IADD3 R95, R33, R69, RZ ;  /* 0x00000045215f7210 */ /* 0x000fe40007ffe0ff */
[----:B------:R-:W-:Y:S01]  /*2290*/  @!P1 STS [UR5+0x100], R31 ;  /* 0x0001001fff009988 */ /* 0x000fe20008000805 */
[----:B------:R-:W-:Y:S01]  /*22a0*/  IADD3.X R49, R55, R53, RZ, P2, !PT ;  /* 0x0000003537317210 */ /* 0x000fe200017fe4ff */
        /* <DEDUP_REMOVED lines=15> */
.L_x_10189:
[----:B------:R-:W-:Y:S05]  /*23a0*/  BSYNC B0 ;  /* 0x0000000000007941 */ /* 0x000fea0003800000 */
.L_x_10188:
[----:B------:R-:W-:Y:S01]  /*23b0*/  IMAD.MOV.U32 R33, RZ, RZ, R95 ;  /* 0x000000ffff217224 */ /* 0x000fe200078e005f */
        /* <DEDUP_REMOVED lines=8> */
[----:B0-----:R-:W-:Y:S01]  /*2440*/  IMAD R68, R2, UR9, R35 ;  /* 0x0000000902447c24 */ /* 0x001fe2000f8e0223 */
[----:B------:R-:W-:Y:S01]  /*2450*/  ULDC.64 UR8, c[0x0][0x3e8] ;  /* 0x0000fa0000087ab9 */ /* 0x000fe20000000a00 */
[----:B------:R-:W-:Y:S01]  /*2460*/  IADD3 R34, P5, R44, R32, RZ ;  /* 0x000000202c227210 */ /* 0x000fe20007fbe0ff */
[----:B------:R-:W-:Y:S01]  /*2470*/  FMUL.FTZ R70, R70, R83 ;  /* 0x0000005346467220 */ /* 0x000fe20000410000 */
[----:B------:R-:W-:Y:S01]  /*2480*/  IADD3 R35, P4, R37, UR8, RZ ;  /* 0x0000000825237c10 */ /* 0x000fe2000ff9e0ff */
[----:B------:R-:W-:Y:S01]  /*2490*/  FMUL.FTZ R71, R71, R76 ;  /* 0x0000004c47477220 */ /* 0x000fe20000410000 */
[----:B------:R-:W-:Y:S01]  /*24a0*/  IADD3.X R33, R45, R68, R33, P5, !PT ;  /* 0x000000442d217210 */ /* 0x000fe20002ffe421 */
[----:B------:R-:W-:Y:S01]  /*24b0*/  FMUL.FTZ R0, R81, R73 ;  /* 0x0000004951007220 */ /* 0x000fe20000410000 */
[----:B------:R-:W-:Y:S01]  /*24c0*/  IADD3.X R68, R39, UR9, RZ, P4, !PT ;  /* 0x0000000927447c10 */ /* 0x000fe2000a7fe4ff */
        /* <DEDUP_REMOVED lines=11> */
[----:B0-----:R-:W-:Y:S05]  /*2580*/  @!P0 BRA `(.L_x_10190) ;  /* 0x0000000000d08947 */ /* 0x001fea0003800000 */
[----:B------:R-:W-:Y:S01]  /*2590*/  BAR.SYNC.DEFER_BLOCKING 0x0 ;  /* 0x0000000000007b1d */ /* 0x000fe20000010000 */
[----:B------:R-:W-:Y:S01]  /*25a0*/  FMUL.FTZ R72, R73, R72 ;  /* 0x0000004849487220 */ /* 0x000fe20000410000 */
[----:B------:R-:W-:Y:S01]  /*25b0*/  FMUL.FTZ R47, R47, R75 ;  /* 0x0000004b2f2f7220 */ /* 0x000fe20000410000 */
[----:B------:R-:W-:Y:S01]  /*25c0*/  FMUL.FTZ R70, R70, R77 ;  /* 0x0000004d46467220 */ /* 0x000fe20000410000 */
[----:B------:R-:W-:-:S04]  /*25d0*/  FMUL.FTZ R71, R71, R79 ;  /* 0x0000004f47477220 */ /* 0x000fc80000410000 */
[----:B------:R-:W0:Y:S01]  /*25e0*/  LDC.64 R34, c[0x0][0x2c0] ;  /* 0x0000b000ff227b82 */ /* 0x000e220000000a00 */
[----:B------:R-:W-:Y:S01]  /*25f0*/  F2FP.F16.F32.PACK_AB R32, R47, R72 ;  /* 0x000000482f20723e */ /* 0x000fe200000000ff */
[----:B------:R-:W-:Y:S01]  /*2600*/  BSSY B0, `(.L_x_10191) ;  /* 0x000001b000007945 */ /* 0x000fe20003800000 */
[----:B------:R-:W-:-:S05]  /*2610*/  F2FP.F16.F32.PACK_AB R33, R71, R70 ;  /* 0x000000464721723e */ /* 0x000fca00000000ff */
        /* <DEDUP_REMOVED lines=25> */
.L_x_10192:
[----:B------:R-:W-:Y:S05]  /*27b0*/  BSYNC B0 ;  /* 0x0000000000007941 */ /* 0x000fea0003800000 */
.L_x_10191:
[----:B------:R-:W-:Y:S01]  /*27c0*/  MOV R33, R79 ;  /* 0x0000004f00217202 */ /* 0x000fe20000000f00 */
[----:B------:R-:W-:Y:S01]  /*27d0*/  ULDC.64 UR10, c[0x0][0x2c8] ;  /* 0x0000b200000a7ab9 */ /* 0x000fe20000000a00 */
[----:B------:R-:W-:Y:S01]  /*27e0*/  IADD3 R35, P4, R37, UR8, RZ ;  /* 0x0000000825237c10 */ /* 0x000fe2000ff9e0ff */
        /* <DEDUP_REMOVED lines=8> */
[----:B------:R-:W-:Y:S02]  /*2870*/  IADD3.X R47, R39, UR9, RZ, P4, !PT ;  /* 0x00000009272f7c10 */ /* 0x000fe4000a7fe4ff */
[----:B------:R-:W-:-:S04]  /*2880*/  LEA R32, P4, R34, R35, 0x1 ;  /* 0x0000002322207211 */ /* 0x000fc800078808ff */
[----:B------:R-:W-:-:S05]  /*2890*/  LEA.HI.X R33, R34, R47, R33, 0x1, P4 ;  /* 0x0000002f22217211 */ /* 0x000fca00020f0c21 */
[----:B------:R0:W-:Y:S04]  /*28a0*/  @!P0 STG.E.U16 desc[UR12][R32.64+-0xc0], R71 ;  /* 0xffff404720008986 */ /* 0x0001e8000c10150c */
[----:B------:R0:W-:Y:S04]  /*28b0*/  @!P2 STG.E.U16 desc[UR12][R32.64+-0x80], R73 ;  /* 0xffff80492000a986 */ /* 0x0001e8000c10150c */
[----:B------:R0:W-:Y:S02]  /*28c0*/  @!P3 STG.E.U16 desc[UR12][R32.64+-0x40], R75 ;  /* 0xffffc04b2000b986 */ /* 0x0001e4000c10150c */
.L_x_10190:
        /* <DEDUP_REMOVED lines=25> */
[----:B------:R-:W-:Y:S01]  /*2a60*/  CS2R R94, SRZ ;  /* 0x00000000005e7805 */ /* 0x000fe2000001ff00 */
[----:B------:R-:W-:Y:S01]  /*2a70*/  IMAD.SHL.U32 R80, R44, 0x4, RZ ;  /* 0x000000042c507824 */ /* 0x000fe200078e00ff */
[----:B------:R-:W-:Y:S01]  /*2a80*/  MOV R87, RZ ;  /* 0x000000ff00577202 */ /* 0x000fe20000000f00 */
[----:B------:R-:W1:Y:S01]  /*2a90*/  LDC R93, c[0x0][0x224] ;  /* 0x00008900ff5d7b82 */ /* 0x000e620000000800 */
[----:B------:R-:W-:Y:S01]  /*2aa0*/  IMAD R69, R6, UR7, R69 ;  /* 0x0000000706457c24 */ /* 0x000fe2000f8e0245 */
[----:B------:R-:W-:Y:S01]  /*2ab0*/  MOV R89, RZ ;  /* 0x000000ff00597202 */ /* 0x000fe20000000f00 */
[----:B------:R-:W-:Y:S01]  /*2ac0*/  UMOV UR5, URZ ;  /* 0x0000003f00057c82 */ /* 0x000fe20008000000 */
[----:B------:R-:W-:Y:S01]  /*2ad0*/  IADD3 R76, P4, R80, R24, RZ ;  /* 0x00000018504c7210 */ /* 0x000fe20007f9e0ff */
[----:B------:R-:W-:Y:S01]  /*2ae0*/  ULDC UR22, c[0x0][0x224] ;  /* 0x0000890000167ab9 */ /* 0x000fe20000000800 */
[----:B------:R-:W-:Y:S01]  /*2af0*/  MOV R91, RZ ;  /* 0x000000ff005b7202 */ /* 0x000fe20000000f00 */
        /* <DEDUP_REMOVED lines=10> */
[----:B------:R-:W-:-:S03]  /*2ba0*/  IMAD R33, R33, UR14, R68 ;  /* 0x0000000e21217c24 */ /* 0x000fc6000f8e0244 */
[----:B------:R-:W3:Y:S02]  /*2bb0*/  LDC.64 R74, c[0x0][0x2d8] ;  /* 0x0000b600ff4a7b82 */ /* 0x000ee40000000a00 */
[----:B------:R-:W-:-:S03]  /*2bc0*/  IADD3 R35, R35, R33, RZ ;  /* 0x0000002123237210 */ /* 0x000fc60007ffe0ff */
[----:B------:R-:W-:Y:S01]  /*2bd0*/  IMAD.WIDE.U32 R32, R6, UR6, R34 ;  /* 0x0000000606207c25 */ /* 0x000fe2000f8e0022 */
[----:B------:R-:W-:-:S04]  /*2be0*/  ULDC.64 UR6, c[0x0][0x3d0] ;  /* 0x0000f40000067ab9 */ /* 0x000fc80000000a00 */
[----:B------:R-:W-:Y:S02]  /*2bf0*/  IADD3 R69, R33, R69, RZ ;  /* 0x0000004521457210 */ /* 0x000fe40007ffe0ff */
[----:B------:R-:W-:Y:S01]  /*2c00*/  LEA R79, P2, R32, UR6, 0x2 ;  /* 0x00000006204f7c11 */ /* 0x000fe2000f8410ff */
[----:B------:R-:W-:Y:S01]  /*2c10*/  UMOV UR6, URZ ;  /* 0x0000003f00067c82 */ /* 0x000fe20008000000 */
[----:B------:R-:W-:Y:S02]  /*2c20*/  IADD3 R68, P0, R52, R32, RZ ;  /* 0x0000002034447210 */ /* 0x000fe40007f1e0ff */
[----:B------:R-:W-:Y:S01]  /*2c30*/  LEA.HI.X R33, R32, UR7, R69, 0x2, P2 ;  /* 0x0000000720217c11 */ /* 0x000fe200090f1445 */
[----:B------:R-:W-:Y:S01]  /*2c40*/  ULDC UR7, c[0x0][0x218] ;  /* 0x0000860000077ab9 */ /* 0x000fe20000000800 */
[----:B------:R-:W-:Y:S02]  /*2c50*/  IADD3.X R69, R53, R69, RZ, P0, !PT ;  /* 0x0000004535457210 */ /* 0x000fe400007fe4ff */
[----:B------:R-:W-:-:S02]  /*2c60*/  IADD3 R78, P0, P3, R79, -0x180, R80 ;  /* 0xfffffe804f4e7810 */ /* 0x000fc40007b1e050 */
[----:B------:R-:W-:Y:S02]  /*2c70*/  SHF.L.U64.HI R32, R44, 0x2, R45 ;  /* 0x000000022c207819 */ /* 0x000fe4000001022d */
[----:B------:R-:W-:Y:S02]  /*2c80*/  IADD3 R80, P5, R80, R25, RZ ;  /* 0x0000001950507210 */ /* 0x000fe40007fbe0ff */
[----:B------:R-:W-:Y:S02]  /*2c90*/  ISETP.GE.AND P2, PT, R54, R31, PT ;  /* 0x0000001f3600720c */ /* 0x000fe40003f46270 */
[C---:B------:R-:W-:Y:S02]  /*2ca0*/  IADD3.X R77, R32.reuse, R29, RZ, P4, !PT ;  /* 0x0000001d204d7210 */ /* 0x040fe400027fe4ff */
[----:B------:R-:W-:Y:S02]  /*2cb0*/  IADD3.X R79, R33, -0x1, R32, P0, P3 ;  /* 0xffffffff214f7810 */ /* 0x000fe400007e6420 */
[----:B-12---:R-:W-:-:S07]  /*2cc0*/  IADD3.X R81, R32, R30, RZ, P5, !PT ;  /* 0x0000001e20517210 */ /* 0x006fce0002ffe4ff */
.L_x_10206:
        /* <DEDUP_REMOVED lines=29> */
[----:B------:R-:W-:-:S02]  /*2ea0*/  MOV R33, R21 ;  /* 0x0000001500217202 */ /* 0x000fc40000000f00 */
[----:B------:R-:W-:Y:S02]  /*2eb0*/  IADD3 R82, R20, -0x1, RZ ;  /* 0xffffffff14527810 */ /* 0x000fe40007ffe0ff */
[----:B------:R-:W-:Y:S01]  /*2ec0*/  ISETP.NE.AND P3, PT, R60, RZ, PT ;  /* 0x000000ff3c00720c */ /* 0x000fe20003f65270 */
[C---:B------:R-:W-:Y:S01]  /*2ed0*/  IMAD.WIDE.U32 R32, R95.reuse, UR10, R32 ;  /* 0x0000000a5f207c25 */ /* 0x040fe2000f8e0020 */
[----:B------:R-:W-:Y:S02]  /*2ee0*/  LEA.HI R83, R82, R82, RZ, 0x1 ;  /* 0x0000005252537211 */ /* 0x000fe400078f08ff */
[----:B------:R-:W-:Y:S01]  /*2ef0*/  ISETP.GT.AND P0, PT, R20, 0x1, PT ;  /* 0x000000011400780c */ /* 0x000fe20003f04270 */
[----:B0-----:R-:W-:Y:S01]  /*2f00*/  IMAD R35, R95, UR11, R100 ;  /* 0x0000000b5f237c24 */ /* 0x001fe2000f8e0264 */
[----:B---3--:R-:W-:Y:S02]  /*2f10*/  LEA R34, P4, R32, R74, 0x2 ;  /* 0x0000004a20227211 */ /* 0x008fe400078810ff */
[----:B------:R-:W-:Y:S01]  /*2f20*/  LOP3.LUT R83, R83, 0xfffffe, RZ, 0xc0, !PT ;  /* 0x00fffffe53537812 */ /* 0x000fe200078ec0ff */
[----:B------:R-:W-:Y:S01]  /*2f30*/  IMAD.IADD R33, R33, 0x1, R35 ;  /* 0x0000000121217824 */ /* 0x000fe200078e0223 */
[----:B------:R-:W-:-:S02]  /*2f40*/  ISETP.EQ.AND P0, PT, R22, RZ, P0 ;  /* 0x000000ff1600720c */ /* 0x000fc40000702270 */
[----:B------:R-:W-:Y:S02]  /*2f50*/  IADD3 R82, R82, -R83, RZ ;  /* 0x8000005352527210 */ /* 0x000fe40007ffe0ff */
[----:B------:R-:W-:Y:S02]  /*2f60*/  LEA.HI.X R35, R32, R75, R33, 0x2, P4 ;  /* 0x0000004b20237211 */ /* 0x000fe400020f1421 */
[----:B------:R-:W-:Y:S01]  /*2f70*/  IADD3 R83, R60, 0x200, RZ ;  /* 0x000002003c537810 */ /* 0x000fe20007ffe0ff */
[----:B------:R-:W-:-:S03]  /*2f80*/  @!P3 IMAD R83, R82, 0x100, R95 ;  /* 0x000001005253b824 */ /* 0x000fc600078e025f */
[----:B------:R0:W3:Y:S02]  /*2f90*/  LDG.E R35, desc[UR12][R34.64] ;  /* 0x0000000c22237981 */ /* 0x0000e4000c1e1900 */
[----:B------:R-:W-:Y:S01]  /*2fa0*/  LEA R109, R83, R46, 0x2 ;  /* 0x0000002e536d7211 */ /* 0x000fe200078e10ff */
[----:B-1----:R-:W1:Y:S01]  /*2fb0*/  @P0 LDC R102, c[0x0][0x21c] ;  /* 0x00008700ff660b82 */ /* 0x002e620000000800 */
[----:B------:R-:W-:Y:S02]  /*2fc0*/  ISETP.NE.AND P4, PT, R60, 0x1f, PT ;  /* 0x0000001f3c00780c */ /* 0x000fe40003f85270 */
[----:B------:R-:W-:Y:S01]  /*2fd0*/  @P0 IADD3 R32, R20, -0x2, RZ ;  /* 0xfffffffe14200810 */ /* 0x000fe20007ffe0ff */
[----:B------:R-:W-:Y:S01]  /*2fe0*/  HFMA2.MMA R119, -RZ, RZ, 0, 0 ;  /* 0x00000000ff777435 */ /* 0x000fe200000001ff */
[----:B------:R-:W-:Y:S01]  /*2ff0*/  HADD2.F32 R100, -RZ, R51.H1_H1 ;  /* 0x30000033ff647230 */ /* 0x000fe20000004100 */
[----:B------:R-:W-:Y:S04]  /*3000*/  BSSY B0, `(.L_x_10194) ;  /* 0x0000035000007945 */ /* 0x000fe80003800000 */
[----:B------:R-:W-:Y:S01]  /*3010*/  FMUL.FTZ R118, R100, R43 ;  /* 0x0000002b64767220 */ /* 0x000fe20000410000 */
[----:B-1----:R-:W-:-:S02]  /*3020*/  @P0 IMAD R33, R32, R102, R95 ;  /* 0x0000006620210224 */ /* 0x002fc400078e025f */
[----:B------:R-:W-:Y:S02]  /*3030*/  HADD2.F32 R102, -RZ, R50.H1_H1 ;  /* 0x30000032ff667230 */ /* 0x000fe40000004100 */
[----:B------:R-:W-:-:S04]  /*3040*/  @P0 IMAD.WIDE R32, R33, 0x8, R66 ;  /* 0x0000000821200825 */ /* 0x000fc800078e0242 */
[----:B------:R-:W-:Y:S01]  /*3050*/  FMUL.FTZ R122, R102, R41 ;  /* 0x00000029667a7220 */ /* 0x000fe20000410000 */
[----:B--2---:R-:W-:-:S04]  /*3060*/  FMUL.FTZ R97, R96, 1.4426950216293334961 ;  /* 0x3fb8aa3b60617820 */ /* 0x004fc80000410000 */
[----:B------:R-:W-:-:S06]  /*3070*/  FMUL.FTZ R108, R97, R40 ;  /* 0x00000028616c7220 */ /* 0x000fcc0000410000 */
[----:B------:R-:W1:Y:S01]  /*3080*/  MUFU.EX2 R108, R108 ;  /* 0x0000006c006c7308 */ /* 0x000e620000000800 */
[----:B----4-:R-:W-:Y:S04]  /*3090*/  STS.U16 [R36+0x40], R101 ;  /* 0x0000406524007388 */ /* 0x010fe80000000400 */
[----:B------:R2:W-:Y:S04]  /*30a0*/  STS.U16 [R36+0x80], R103 ;  /* 0x0000806724007388 */ /* 0x0005e80000000400 */
[----:B------:R-:W-:Y:S04]  /*30b0*/  STS.U16 [R36], R99 ;  /* 0x0000006324007388 */ /* 0x000fe80000000400 */
        /* <DEDUP_REMOVED lines=11> */
[----:B--2---:R-:W-:Y:S02]  /*3170*/  HADD2.F32 R103, -RZ, R50.H0_H0 ;  /* 0x20000032ff677230 */ /* 0x004fe40000004100 */
[----:B------:R-:W-:Y:S01]  /*3180*/  HADD2.F32 R101, -RZ, R51.H0_H0 ;  /* 0x20000033ff657230 */ /* 0x000fe20000004100 */
[----:B------:R2:W5:Y:S04]  /*3190*/  @P0 LDG.E R119, desc[UR12][R32.64+0x4] ;  /* 0x0000040c20770981 */ /* 0x000568000c1e1900 */
[----:B------:R-:W2:Y:S01]  /*31a0*/  MUFU.EX2 R97, R97 ;  /* 0x0000006100617308 */ /* 0x000ea20000000800 */
[----:B0-----:R-:W-:-:S02]  /*31b0*/  HADD2.F32 R34, -RZ, R83.H0_H0 ;  /* 0x20000053ff227230 */ /* 0x001fc40000004100 */
[----:B------:R-:W-:Y:S02]  /*31c0*/  HADD2.F32 R104, -RZ, R83.H1_H1 ;  /* 0x30000053ff687230 */ /* 0x000fe40000004100 */
[--C-:B------:R-:W-:Y:S02]  /*31d0*/  HADD2.F32 R120, -RZ, R82.reuse.H1_H1 ;  /* 0x30000052ff787230 */ /* 0x100fe40000004100 */
[C---:B---3--:R-:W-:Y:S01]  /*31e0*/  FMUL.FTZ R83, R35.reuse, R34 ;  /* 0x0000002223537220 */ /* 0x048fe20000410000 */
[----:B------:R-:W-:Y:S01]  /*31f0*/  FMUL.FTZ R99, R35, R104 ;  /* 0x0000006823637220 */ /* 0x000fe20000410000 */
[----:B------:R-:W-:Y:S02]  /*3200*/  HADD2.F32 R106, -RZ, R82.H0_H0 ;  /* 0x20000052ff6a7230 */ /* 0x000fe40000004100 */
[----:B------:R-:W-:Y:S01]  /*3210*/  FMUL.FTZ R117, R103, R40 ;  /* 0x0000002867757220 */ /* 0x000fe20000410000 */
[----:B----4-:R-:W-:Y:S01]  /*3220*/  FMUL.FTZ R111, R108, R107 ;  /* 0x0000006b6c6f7220 */ /* 0x010fe20000410000 */
[----:B------:R-:W-:Y:S01]  /*3230*/  FMUL.FTZ R105, R35, R120 ;  /* 0x0000007823697220 */ /* 0x000fe20000410000 */
[----:B------:R-:W-:Y:S01]  /*3240*/  FMUL.FTZ R116, R86, R83 ;  /* 0x0000005356747220 */ /* 0x000fe20000410000 */
[----:B------:R-:W-:Y:S01]  /*3250*/  FMUL.FTZ R99, R88, R99 ;  /* 0x0000006358637220 */ /* 0x000fe20000410000 */
[----:B-1----:R-:W-:Y:S01]  /*3260*/  FMUL.FTZ R109, R101, R42 ;  /* 0x0000002a656d7220 */ /* 0x002fe20000410000 */
[----:B--2---:R-:W-:Y:S01]  /*3270*/  FFMA.FTZ R33, R107, R117, R122 ;  /* 0x000000756b217223 */ /* 0x004fe2000001007a */
[----:B------:R-:W-:Y:S01]  /*3280*/  FMUL.FTZ R32, R114, R111 ;  /* 0x0000006f72207220 */ /* 0x000fe20000410000 */
[----:B------:R-:W-:Y:S01]  /*3290*/  FMUL.FTZ R83, R35, R106 ;  /* 0x0000006a23537220 */ /* 0x000fe20000410000 */
[----:B------:R-:W-:Y:S01]  /*32a0*/  FMUL.FTZ R105, R84, R105 ;  /* 0x0000006954697220 */ /* 0x000fe20000410000 */
[----:B------:R-:W-:Y:S01]  /*32b0*/  FFMA.FTZ R112, R97, R99, R116 ;  /* 0x0000006361707223 */ /* 0x000fe20000010074 */
[----:B------:R-:W-:Y:S06]  /*32c0*/  @P4 BRA `(.L_x_10195) ;  /* 0x0000000000204947 */ /* 0x000fec0003800000 */
[----:B------:R-:W-:Y:S01]  /*32d0*/  ISETP.NE.AND P0, PT, R20, R93, PT ;  /* 0x0000005d1400720c */ /* 0x000fe20003f05270 */
[----:B------:R-:W-:-:S12]  /*32e0*/  IMAD.MOV.U32 R124, RZ, RZ, 0x3f800000 ;  /* 0x3f800000ff7c7424 */ /* 0x000fd800078e00ff */
[----:B------:R-:W-:-:S04]  /*32f0*/  @P0 LEA.HI R82, R20, R20, RZ, 0x1 ;  /* 0x0000001414520211 */ /* 0x000fc800078f08ff */
[----:B------:R-:W-:-:S04]  /*3300*/  @P0 LOP3.LUT R111, R82, 0xfffffe, RZ, 0xc0, !PT ;  /* 0x00fffffe526f0812 */ /* 0x000fc800078ec0ff */
[----:B------:R-:W-:-:S04]  /*3310*/  @P0 IADD3 R82, -R111, R20, RZ ;  /* 0x000000146f520210 */ /* 0x000fc80007ffe1ff */
[----:B------:R-:W-:-:S04]  /*3320*/  @P0 LEA R111, R82, R95, 0x8 ;  /* 0x0000005f526f0211 */ /* 0x000fc800078e40ff */
[----:B------:R-:W-:-:S05]  /*3330*/  @P0 LEA R111, R111, R46, 0x2 ;  /* 0x0000002e6f6f0211 */ /* 0x000fca00078e10ff */
[----:B------:R0:W1:Y:S02]  /*3340*/  @P0 LDS R124, [R111+0x548] ;  /* 0x000548006f7c0984 */ /* 0x0000640000000800 */
.L_x_10195:
[----:B------:R-:W-:Y:S05]  /*3350*/  BSYNC B0 ;  /* 0x0000000000007941 */ /* 0x000fea0003800000 */
.L_x_10194:
[C---:B01----:R-:W-:Y:S01]  /*3360*/  FMUL.FTZ R111, R97.reuse, R124 ;  /* 0x0000007c616f7220 */ /* 0x043fe20000410000 */
        /* <DEDUP_REMOVED lines=15> */
[----:B------:R-:W3:Y:S04]  /*3460*/  SHFL.DOWN PT, R33, R125, 0x1, 0x1f ;  /* 0x08201f007d217f89 */ /* 0x000ee800000e0000 */
[----:B-----5:R-:W-:Y:S01]  /*3470*/  SHFL.IDX PT, R119, R119, RZ, 0x1f ;  /* 0x00001fff77777589 */ /* 0x020fe200000e0000 */
        /* <DEDUP_REMOVED lines=20> */
[----:B0-----:R-:W-:Y:S01]  /*35c0*/  @P0 FFMA.FTZ R121, R123, R112, R121 ;  /* 0x000000707b790223 */ /* 0x001fe20000010079 */
[----:B------:R-:W-:Y:S01]  /*35d0*/  LEA R112, R95, R46, 0x3 ;  /* 0x0000002e5f707211 */ /* 0x000fe200078e18ff */
[----:B-1----:R-:W-:-:S03]  /*35e0*/  @P0 FMUL.FTZ R123, R123, R82 ;  /* 0x000000527b7b0220 */ /* 0x002fc60000410000 */
[----:B------:R-:W0:Y:S01]  /*35f0*/  SHFL.UP PT, R111, R121, 0x8, RZ ;  /* 0x05000000796f7989 */ /* 0x000e2200000e00ff */
[----:B------:R-:W-:Y:S01]  /*3600*/  ISETP.GE.AND P0, PT, R20, UR22, PT ;  /* 0x0000001614007c0c */ /* 0x000fe2000bf06270 */
[----:B------:R-:W-:Y:S01]  /*3610*/  HFMA2.MMA R82, -RZ, RZ, 1.875, 0 ;  /* 0x3f800000ff527435 */ /* 0x000fe200000001ff */
[C---:B--2---:R-:W-:Y:S01]  /*3620*/  @!P5 FFMA.FTZ R32, R125.reuse, R83, R32 ;  /* 0x000000537d20d223 */ /* 0x044fe20000010020 */
[----:B------:R-:W-:Y:S02]  /*3630*/  MOV R83, RZ ;  /* 0x000000ff00537202 */ /* 0x000fe40000000f00 */
[----:B------:R-:W-:Y:S01]  /*3640*/  ISETP.NE.OR P0, PT, R22, RZ, P0 ;  /* 0x000000ff1600720c */ /* 0x000fe20000705670 */
[----:B---3--:R-:W-:Y:S01]  /*3650*/  @!P5 FMUL.FTZ R125, R125, R33 ;  /* 0x000000217d7dd220 */ /* 0x008fe20000410000 */
[----:B------:R-:W1:Y:S01]  /*3660*/  SHFL.DOWN PT, R115, R32, 0x8, 0x1f ;  /* 0x09001f0020737f89 */ /* 0x000e6200000e0000 */
[----:B------:R-:W-:-:S03]  /*3670*/  ISETP.GE.AND P5, PT, R13, 0x8, PT ;  /* 0x000000080d00780c */ /* 0x000fc60003fa6270 */
[----:B------:R-:W2:Y:S04]  /*3680*/  SHFL.UP PT, R33, R123, 0x8, RZ ;  /* 0x050000007b217989 */ /* 0x000ea800000e00ff */
[----:B------:R-:W3:Y:S04]  /*3690*/  SHFL.DOWN PT, R113, R125, 0x8, 0x1f ;  /* 0x09001f007d717f89 */ /* 0x000ee800000e0000 */
[----:B------:R-:W-:Y:S01]  /*36a0*/  @!P0 LDS.64 R82, [R112+0xdc8] ;  /* 0x000dc80070528984 */ /* 0x000fe20000000a00 */
[----:B------:R-:W-:Y:S01]  /*36b0*/  ISETP.GE.AND P0, PT, R13, 0x10, PT ;  /* 0x000000100d00780c */ /* 0x000fe20003f06270 */
[----:B0-----:R-:W-:-:S05]  /*36c0*/  @P5 FFMA.FTZ R121, R123, R111, R121 ;  /* 0x0000006f7b795223 */ /* 0x001fca0000010079 */
[----:B------:R-:W0:Y:S01]  /*36d0*/  SHFL.UP PT, R111, R121, 0x10, RZ ;  /* 0x06000000796f7989 */ /* 0x000e2200000e00ff */
[----:B-1----:R-:W-:Y:S01]  /*36e0*/  @!P6 FFMA.FTZ R32, R125, R115, R32 ;  /* 0x000000737d20e223 */ /* 0x002fe20000010020 */
[----:B--2---:R-:W-:-:S04]  /*36f0*/  @P5 FMUL.FTZ R123, R123, R33 ;  /* 0x000000217b7b5220 */ /* 0x004fc80000410000 */
[----:B------:R-:W1:Y:S01]  /*3700*/  SHFL.DOWN PT, R115, R32, 0x10, 0x1f ;  /* 0x0a001f0020737f89 */ /* 0x000e6200000e0000 */
[----:B------:R-:W-:Y:S01]  /*3710*/  ISETP.GE.U32.AND P5, PT, R22, 0x10, PT ;  /* 0x000000101600780c */ /* 0x000fe20003fa6070 */
[----:B---3--:R-:W-:Y:S02]  /*3720*/  @!P6 FMUL.FTZ R125, R125, R113 ;  /* 0x000000717d7de220 */ /* 0x008fe40000410000 */
[----:B------:R-:W2:Y:S04]  /*3730*/  SHFL.UP PT, R33, R123, 0x10, RZ ;  /* 0x060000007b217989 */ /* 0x000ea800000e00ff */
[----:B------:R-:W3:Y:S01]  /*3740*/  SHFL.DOWN PT, R113, R125, 0x10, 0x1f ;  /* 0x0a001f007d717f89 */ /* 0x000ee200000e0000 */
[----:B0-----:R-:W-:-:S06]  /*3750*/  @P0 FFMA.FTZ R121, R123, R111, R121 ;  /* 0x0000006f7b790223 */ /* 0x001fcc0000010079 */
[----:B------:R-:W-:Y:S01]  /*3760*/  SHFL.UP PT, R121, R121, 0x1, RZ ;  /* 0x0420000079797989 */ /* 0x000fe200000e00ff */
[----:B-1----:R-:W-:-:S03]  /*3770*/  @!P5 FFMA.FTZ R32, R125, R115, R32 ;  /* 0x000000737d20d223 */ /* 0x002fc60000010020 */
[----:B------:R-:W-:Y:S01]  /*3780*/  SHFL.IDX PT, R111, R83, RZ, 0x1f ;  /* 0x00001fff536f7589 */ /* 0x000fe200000e0000 */
[----:B--2---:R-:W-:-:S03]  /*3790*/  @P0 FMUL.FTZ R123, R123, R33 ;  /* 0x000000217b7b0220 */ /* 0x004fc60000410000 */
[----:B------:R-:W-:Y:S01]  /*37a0*/  SHFL.IDX PT, R33, R32, RZ, 0x1f ;  /* 0x00001fff20217589 */ /* 0x000fe200000e0000 */
        /* <DEDUP_REMOVED lines=8> */
[----:B------:R-:W-:Y:S01]  /*3830*/  FMUL.FTZ R113, R106, R108 ;  /* 0x0000006c6a717220 */ /* 0x000fe20000410000 */
[----:B------:R-:W-:Y:S01]  /*3840*/  IADD3 R115, -R52, UR7, -R60 ;  /* 0x0000000734737c10 */ /* 0x000fe2000fffe93c */
[----:B------:R-:W-:Y:S01]  /*3850*/  FFMA.FTZ R99, R111, R124, R99 ;  /* 0x0000007c6f637223 */ /* 0x000fe20000010063 */
[-C--:B------:R-:W-:Y:S02]  /*3860*/  FFMA.FTZ R111, R107, R108.reuse, R122 ;  /* 0x0000006c6b6f7223 */ /* 0x080fe4000001007a */
[C---:B------:R-:W-:Y:S01]  /*3870*/  ISETP.GE.AND P0, PT, R115.reuse, 0x1, PT ;  /* 0x000000017300780c */ /* 0x040fe20003f06270 */
[----:B--2---:R-:W-:Y:S01]  /*3880*/  FFMA.FTZ R83, R32, R83, R33 ;  /* 0x0000005320537223 */ /* 0x004fe20000010021 */
[C---:B------:R-:W-:Y:S01]  /*3890*/  ISETP.GE.AND P3, PT, R115.reuse, 0x21, PT ;  /* 0x000000217300780c */ /* 0x040fe20003f66270 */
[----:B------:R-:W-:Y:S01]  /*38a0*/  FFMA.FTZ R106, R114, R111, R109 ;  /* 0x0000006f726a7223 */ /* 0x000fe2000001006d */
[----:B------:R-:W-:Y:S01]  /*38b0*/  ISETP.GE.AND P4, PT, R115, 0x41, PT ;  /* 0x000000417300780c */ /* 0x000fe20003f86270 */
[----:B------:R-:W-:Y:S01]  /*38c0*/  FMUL.FTZ R33, R35, R108 ;  /* 0x0000006c23217220 */ /* 0x000fe20000410000 */
[----:B------:R-:W-:Y:S01]  /*38d0*/  ISETP.GE.AND P5, PT, R115, 0x61, PT ;  /* 0x000000617300780c */ /* 0x000fe20003fa6270 */
[CC--:B------:R-:W-:Y:S01]  /*38e0*/  FFMA.FTZ R109, R97.reuse, R106.reuse, R118 ;  /* 0x0000006a616d7223 */ /* 0x0c0fe20000010076 */
[----:B------:R-:W-:Y:S01]  /*38f0*/  FFMA.FTZ R97, R97, R99, R116 ;  /* 0x0000006361617223 */ /* 0x000fe20000010074 */
[C---:B------:R-:W-:Y:S01]  /*3900*/  FMUL.FTZ R115, R35.reuse, R111 ;  /* 0x0000006f23737220 */ /* 0x040fe20000410000 */
[C---:B------:R-:W-:Y:S01]  /*3910*/  FMUL.FTZ R117, R35.reuse, R106 ;  /* 0x0000006a23757220 */ /* 0x040fe20000410000 */
[----:B------:R-:W-:Y:S01]  /*3920*/  FMUL.FTZ R35, R35, R109 ;  /* 0x0000006d23237220 */ /* 0x000fe20000410000 */
        /* <DEDUP_REMOVED lines=8> */
[----:B------:R-:W-:Y:S01]  /*39b0*/  FFMA.FTZ R113, R0, R113, RZ ;  /* 0x0000007100717223 */ /* 0x000fe200000100ff */
[----:B------:R-:W-:Y:S01]  /*39c0*/  FMUL.FTZ R120, R120, R111 ;  /* 0x0000006f78787220 */ /* 0x000fe20000410000 */
[----:B------:R0:W-:Y:S01]  /*39d0*/  @!P1 STS.64 [R112+0xdc8], R82 ;  /* 0x000dc85270009388 */ /* 0x0001e20000000a00 */
[----:B------:R-:W-:-:S02]  /*39e0*/  FFMA.FTZ R107, R107, R105, R110 ;  /* 0x000000696b6b7223 */ /* 0x000fc4000001006e */
[----:B------:R-:W-:Y:S01]  /*39f0*/  FFMA.FTZ R113, R84, R120, R113 ;  /* 0x0000007854717223 */ /* 0x000fe20000010071 */
[----:B------:R0:W-:Y:S03]  /*3a00*/  STS.128 [R114+0x110], R32 ;  /* 0x0001102072007388 */ /* 0x0001e60000000c00 */
[----:B------:R-:W-:Y:S01]  /*3a10*/  FFMA.FTZ R113, R86, R116, R113 ;  /* 0x0000007456717223 */ /* 0x000fe20000010071 */
        /* <DEDUP_REMOVED lines=10> */
.L_x_10197:
[----:B------:R-:W-:Y:S05]  /*3ac0*/  BSYNC B0 ;  /* 0x0000000000007941 */ /* 0x000fea0003800000 */
.L_x_10196:
        /* <DEDUP_REMOVED lines=22> */
[----:B------:R-:W-:-:S04]  /*3c30*/  IMAD.WIDE.U32 R32, R70, UR21, R78 ;  /* 0x0000001546207c25 */ /* 0x000fc8000f8e004e */
[----:B------:R-:W-:-:S05]  /*3c40*/  IMAD.IADD R33, R33, 0x1, R117 ;  /* 0x0000000121217824 */ /* 0x000fca00078e0275 */
[----:B-1----:R0:W-:Y:S02]  /*3c50*/  REDG.E.ADD.F32.FTZ.RN.STRONG.GPU desc[UR12][R32.64], R109 ;  /* 0x0000006d200079a6 */ /* 0x0021e4000c10f38c */
.L_x_10199:
[----:B------:R-:W-:Y:S05]  /*3c60*/  BSYNC B0 ;  /* 0x0000000000007941 */ /* 0x000fea0003800000 */
.L_x_10198:
[----:B01----:R0:W1:Y:S01]  /*3c70*/  LDS R109, [R23+0x210] ;  /* 0x00021000176d7984 */ /* 0x0030620000000800 */
[----:B------:R-:W-:Y:S04]  /*3c80*/  BSSY B0, `(.L_x_10200) ;  /* 0x0000005000007945 */ /* 0x000fe80003800000 */
[----:B------:R-:W-:Y:S05]  /*3c90*/  @!P4 BRA `(.L_x_10201) ;  /* 0x00000000000cc947 */ /* 0x000fea0003800000 */
[----:B------:R-:W-:-:S05]  /*3ca0*/  IMAD.WIDE.U32 R32, R70, UR21, R76 ;  /* 0x0000001546207c25 */ /* 0x000fca000f8e004c */
[----:B------:R-:W-:-:S05]  /*3cb0*/  IADD3 R33, R117, R33, RZ ;  /* 0x0000002175217210 */ /* 0x000fca0007ffe0ff */
[----:B-1----:R2:W-:Y:S02]  /*3cc0*/  REDG.E.ADD.F32.FTZ.RN.STRONG.GPU desc[UR12][R32.64], R109 ;  /* 0x0000006d200079a6 */ /* 0x0025e4000c10f38c */
.L_x_10201:
[----:B------:R-:W-:Y:S05]  /*3cd0*/  BSYNC B0 ;  /* 0x0000000000007941 */ /* 0x000fea0003800000 */
.L_x_10200:
[----:B-12---:R1:W2:Y:S01]  /*3ce0*/  LDS R109, [R23+0x290] ;  /* 0x00029000176d7984 */ /* 0x0062a20000000800 */
[----:B------:R-:W-:Y:S01]  /*3cf0*/  BSSY B0, `(.L_x_10202) ;  /* 0x0000005000007945 */ /* 0x000fe20003800000 */
[----:B------:R-:W-:-:S03]  /*3d00*/  IMAD.WIDE.U32 R32, R70, UR21, R80 ;  /* 0x0000001546207c25 */ /* 0x000fc6000f8e0050 */
[----:B------:R-:W-:Y:S05]  /*3d10*/  @!P5 BRA `(.L_x_10203) ;  /* 0x000000000008d947 */ /* 0x000fea0003800000 */
[----:B------:R-:W-:-:S05]  /*3d20*/  IADD3 R33, R117, R33, RZ ;  /* 0x0000002175217210 */ /* 0x000fca0007ffe0ff */
[----:B--2---:R3:W-:Y:S02]  /*3d30*/  REDG.E.ADD.F32.FTZ.RN.STRONG.GPU desc[UR12][R32.64], R109 ;  /* 0x0000006d200079a6 */ /* 0x0047e4000c10f38c */
.L_x_10203:
[----:B------:R-:W-:Y:S05]  /*3d40*/  BSYNC B0 ;  /* 0x0000000000007941 */ /* 0x000fea0003800000 */
.L_x_10202:
[----:B---3--:R-:W3:Y:S01]  /*3d50*/  SHFL.DOWN PT, R32, R113, 0x1, 0x1f ;  /* 0x08201f0071207f89 */ /* 0x008ee200000e0000 */
[C---:B------:R-:W-:Y:S01]  /*3d60*/  ISETP.GT.AND P0, PT, R13.reuse, 0x1e, PT ;  /* 0x0000001e0d00780c */ /* 0x040fe20003f04270 */
[----:B------:R-:W-:Y:S01]  /*3d70*/  FADD.FTZ R92, R106, R92 ;  /* 0x0000005c6a5c7221 */ /* 0x000fe20000010000 */
[----:B------:R-:W-:Y:S01]  /*3d80*/  ISETP.NE.AND P3, PT, R13, RZ, PT ;  /* 0x000000ff0d00720c */ /* 0x000fe20003f65270 */
[----:B------:R-:W4:Y:S01]  /*3d90*/  SHFL.DOWN PT, R33, R104, 0x1, 0x1f ;  /* 0x08201f0068217f89 */ /* 0x000f2200000e0000 */
[----:B------:R-:W-:Y:S01]  /*3da0*/  FADD.FTZ R85, R98, R85 ;  /* 0x0000005562557221 */ /* 0x000fe20000010000 */
        /* <DEDUP_REMOVED lines=8> */
[----:B------:R-:W-:Y:S01]  /*3e30*/  FFMA.FTZ R100, R100, R99, R83 ;  /* 0x0000006364647223 */ /* 0x000fe20000010053 */
[----:B------:R-:W-:Y:S01]  /*3e40*/  FFMA.FTZ R97, R101, R97, R106 ;  /* 0x0000006165617223 */ /* 0x000fe2000001006a */
[----:B--2---:R-:W2:Y:S01]  /*3e50*/  @!P3 S2R R109, SR_CgaCtaId ;  /* 0x00000000006db919 */ /* 0x004ea20000008800 */
[----:B------:R-:W-:Y:S01]  /*3e60*/  FFMA.FTZ R102, R102, R105, R111 ;  /* 0x0000006966667223 */ /* 0x000fe2000001006f */
[----:B------:R-:W-:Y:S01]  /*3e70*/  FFMA.FTZ R96, R103, R107, R96 ;  /* 0x0000006b67607223 */ /* 0x000fe20000010060 */
[----:B------:R-:W-:Y:S01]  /*3e80*/  BSSY B0, `(.L_x_10204) ;  /* 0x000002c000007945 */ /* 0x000fe20003800000 */
[----:B------:R-:W-:Y:S01]  /*3e90*/  FADD.FTZ R90, R82, R90 ;  /* 0x0000005a525a7221 */ /* 0x000fe20000010000 */
[----:B------:R-:W-:Y:S01]  /*3ea0*/  FADD.FTZ R47, R34, R47 ;  /* 0x0000002f222f7221 */ /* 0x000fe20000010000 */
[----:B------:R-:W-:Y:S01]  /*3eb0*/  FADD.FTZ R94, R97, R94 ;  /* 0x0000005e615e7221 */ /* 0x000fe20000010000 */
[----:B------:R-:W-:Y:S01]  /*3ec0*/  FADD.FTZ R87, R100, R87 ;  /* 0x0000005764577221 */ /* 0x000fe20000010000 */
[----:B---3--:R-:W-:Y:S01]  /*3ed0*/  @!P0 FADD.FTZ R113, R113, R32 ;  /* 0x0000002071718221 */ /* 0x008fe20000010000 */
[----:B------:R-:W-:Y:S01]  /*3ee0*/  FADD.FTZ R89, R102, R89 ;  /* 0x0000005966597221 */ /* 0x000fe20000010000 */
[----:B------:R-:W-:Y:S01]  /*3ef0*/  FADD.FTZ R91, R96, R91 ;  /* 0x0000005b605b7221 */ /* 0x000fe20000010000 */
[----:B----4-:R-:W-:-:S02]  /*3f00*/  @!P0 FADD.FTZ R104, R104, R33 ;  /* 0x0000002168688221 */ /* 0x010fc40000010000 */
        /* <DEDUP_REMOVED lines=21> */
[----:B--2---:R-:W-:Y:S02]  /*4060*/  @!P3 LEA R46, R109, R32, 0x18 ;  /* 0x000000206d2eb211 */ /* 0x004fe400078ec0ff */
[----:B------:R-:W-:Y:S02]  /*4070*/  MOV R33, R113 ;  /* 0x0000007100217202 */ /* 0x000fe40000000f00 */
[----:B------:R-:W-:-:S05]  /*4080*/  MOV R32, R104 ;  /* 0x0000006800207202 */ /* 0x000fca0000000f00 */
[----:B------:R2:W-:Y:S01]  /*4090*/  @!P3 STS.64 [R46+0x318], R32 ;  /* 0x000318202e00b388 */ /* 0x0005e20000000a00 */
        /* <DEDUP_REMOVED lines=10> */
.L_x_10205:
[----:B------:R-:W-:Y:S05]  /*4140*/  BSYNC B0 ;  /* 0x0000000000007941 */ /* 0x000fea0003800000 */
.L_x_10204:
[----:B------:R-:W-:Y:S01]  /*4150*/  IADD3 R95, R95, 0x1, RZ ;  /* 0x000000015f5f7810 */ /* 0x000fe20007ffe0ff */
[----:B------:R-:W-:-:S03]  /*4160*/  UIADD3 UR5, UP0, UR5, 0x1, URZ ;  /* 0x0000000105057890 */ /* 0x000fc6000ff1e03f */
[----:B------:R-:W-:Y:S01]  /*4170*/  ISETP.GE.AND P0, PT, R95, UR23, PT ;  /* 0x000000175f007c0c */ /* 0x000fe2000bf06270 */
[----:B------:R-:W-:-:S12]  /*4180*/  UIADD3.X UR6, URZ, UR6, URZ, UP0, !UPT ;  /* 0x000000063f067290 */ /* 0x000fd800087fe43f */
[----:B------:R-:W-:Y:S05]  /*4190*/  @!P0 BRA `(.L_x_10206) ;  /* 0xffffffe800cc8947 */ /* 0x000fea000383ffff */
.L_x_10193:
[----:B------:R-:W-:Y:S01]  /*41a0*/  IADD3 R53, -R52, UR7, RZ ;  /* 0x0000000734357c10 */ /* 0x000fe2000fffe1ff */
[----:B------:R-:W-:Y:S01]  /*41b0*/  BAR.SYNC.DEFER_BLOCKING 0x0 ;  /* 0x0000000000007b1d */ /* 0x000fe20000010000 */
[----:B------:R-:W-:Y:S02]  /*41c0*/  PRMT R31, RZ, 0x7610, R31 ;  /* 0x00007610ff1f7816 */ /* 0x000fe4000000001f */
[-C--:B------:R-:W-:Y:S02]  /*41d0*/  ISETP.GE.AND P4, PT, R54, R53.reuse, PT ;  /* 0x000000353600720c */ /* 0x080fe40003f86270 */
[-C--:B------:R-:W-:Y:S02]  /*41e0*/  ISETP.GE.AND P3, PT, R26, R53.reuse, PT ;  /* 0x000000351a00720c */ /* 0x080fe40003f66270 */
[-C--:B------:R-:W-:Y:S02]  /*41f0*/  ISETP.GE.AND P2, PT, R27, R53.reuse, PT ;  /* 0x000000351b00720c */ /* 0x080fe40003f46270 */
[----:B------:R-:W-:-:S07]  /*4200*/  ISETP.GE.AND P0, PT, R28, R53, PT ;  /* 0x000000351c00720c */ /* 0x000fce0003f06270 */
[----:B--23--:R-:W-:-:S05]  /*4210*/  @!P4 IADD3 R32, P5, R12, R37, RZ ;  /* 0x000000250c20c210 */ /* 0x00cfca0007fbe0ff */
[----:B------:R-:W-:Y:S01]  /*4220*/  @!P4 IMAD.X R33, R14, 0x1, R39, P5 ;  /* 0x000000010e21c824 */ /* 0x000fe200028e0627 */
[CC--:B------:R-:W-:Y:S02]  /*4230*/  @!P2 IADD3 R40, P5, R12.reuse, R37.reuse, RZ ;  /* 0x000000250c28a210 */ /* 0x0c0fe40007fbe0ff */
[CC--:B------:R-:W-:Y:S02]  /*4240*/  @!P0 IADD3 R42, P6, R12.reuse, R37.reuse, RZ ;  /* 0x000000250c2a8210 */ /* 0x0c0fe40007fde0ff */
[----:B------:R-:W2:Y:S01]  /*4250*/  @!P4 LDG.E.U16 R31, desc[UR12][R32.64] ;  /* 0x0000000c201fc981 */ /* 0x000ea2000c1e1500 */
[----:B------:R-:W-:Y:S02]  /*4260*/  @!P3 IADD3 R34, P4, R12, R37, RZ ;  /* 0x000000250c22b210 */ /* 0x000fe40007f9e0ff */
[----:B------:R-:W-:Y:S02]  /*4270*/  PRMT R51, RZ, 0x7610, R51 ;  /* 0x00007610ff337816 */ /* 0x000fe40000000033 */
[----:B------:R-:W-:-:S02]  /*4280*/  PRMT R69, RZ, 0x7610, R69 ;  /* 0x00007610ff457816 */ /* 0x000fc40000000045 */
[----:B------:R-:W-:Y:S02]  /*4290*/  PRMT R71, RZ, 0x7610, R71 ;  /* 0x00007610ff477816 */ /* 0x000fe40000000047 */
[CC--:B------:R-:W-:Y:S02]  /*42a0*/  @!P3 IADD3.X R35, R14.reuse, R39.reuse, RZ, P4, !PT ;  /* 0x000000270e23b210 */ /* 0x0c0fe400027fe4ff */
[CC--:B------:R-:W-:Y:S02]  /*42b0*/  @!P2 IADD3.X R41, R14.reuse, R39.reuse, RZ, P5, !PT ;  /* 0x000000270e29a210 */ /* 0x0c0fe40002ffe4ff */
[----:B------:R-:W-:Y:S01]  /*42c0*/  @!P0 IADD3.X R43, R14, R39, RZ, P6, !PT ;  /* 0x000000270e2b8210 */ /* 0x000fe200037fe4ff */
[----:B------:R-:W3:Y:S04]  /*42d0*/  @!P3 LDG.E.U16 R51, desc[UR12][R34.64+0x40] ;  /* 0x0000400c2233b981 */ /* 0x000ee8000c1e1500 */
[----:B------:R-:W4:Y:S04]  /*42e0*/  @!P2 LDG.E.U16 R69, desc[UR12][R40.64+0x80] ;  /* 0x0000800c2845a981 */ /* 0x000f28000c1e1500 */
[----:B------:R-:W5:Y:S01]  /*42f0*/  @!P0 LDG.E.U16 R71, desc[UR12][R42.64+0xc0] ;  /* 0x0000c00c2a478981 */ /* 0x000f62000c1e1500 */
[----:B------:R-:W0:Y:S01]  /*4300*/  S2UR UR6, SR_CgaCtaId ;  /* 0x00000000000679c3 */ /* 0x000e220000008800 */
        /* <DEDUP_REMOVED lines=14> */
[----:B------:R-:W-:Y:S04]  /*43f0*/  LDS.U16 R43, [R36] ;  /* 0x00000000242b7984 */ /* 0x000fe80000000400 */
[----:B------:R-:W-:Y:S01]  /*4400*/  LDS.U16 R47, [R36+0x40] ;  /* 0x00004000242f7984 */ /* 0x000fe20000000400 */
[--C-:B0-----:R-:W-:Y:S02]  /*4410*/  HADD2.F32 R73, -RZ, R32.reuse.H0_H0 ;  /* 0x20000020ff497230 */ /* 0x101fe40000004100 */
[----:B------:R-:W-:Y:S01]  /*4420*/  HADD2.F32 R35, -RZ, R32.H1_H1 ;  /* 0x30000020ff237230 */ /* 0x000fe20000004100 */
[----:B------:R-:W-:Y:S01]  /*4430*/  LDS.U16 R51, [R36+0x80] ;  /* 0x0000800024337984 */ /* 0x000fe20000000400 */
[--C-:B------:R-:W-:Y:S02]  /*4440*/  HADD2.F32 R31, -RZ, R33.reuse.H0_H0 ;  /* 0x20000021ff1f7230 */ /* 0x100fe40000004100 */
[--C-:B------:R-:W-:Y:S01]  /*4450*/  FADD.FTZ R73, R73, R4.reuse ;  /* 0x0000000449497221 */ /* 0x100fe20000010000 */
[----:B------:R-:W-:Y:S01]  /*4460*/  HADD2.F32 R33, -RZ, R33.H1_H1 ;  /* 0x30000021ff217230 */ /* 0x000fe20000004100 */
[----:B------:R-:W-:Y:S01]  /*4470*/  LDS.U16 R69, [R36+0xc0] ;  /* 0x0000c00024457984 */ /* 0x000fe20000000400 */
[--C-:B------:R-:W-:Y:S01]  /*4480*/  FADD.FTZ R35, R35, R4.reuse ;  /* 0x0000000423237221 */ /* 0x100fe20000010000 */
[--C-:B------:R-:W-:Y:S01]  /*4490*/  FADD.FTZ R34, R31, R4.reuse ;  /* 0x000000041f227221 */ /* 0x100fe20000010000 */
[----:B------:R-:W-:Y:S01]  /*44a0*/  FSETP.GTU.FTZ.AND P2, PT, R73, 20, PT ;  /* 0x41a000004900780b */ /* 0x000fe20003f5c000 */
[----:B------:R-:W-:Y:S01]  /*44b0*/  @!P1 STS [UR5+0x100], R53 ;  /* 0x00010035ff009988 */ /* 0x000fe20008000805 */
[----:B------:R-:W-:Y:S01]  /*44c0*/  FADD.FTZ R41, R33, R4 ;  /* 0x0000000421297221 */ /* 0x000fe20000010000 */
[----:B------:R-:W-:Y:S01]  /*44d0*/  BAR.SYNC.DEFER_BLOCKING 0x0 ;  /* 0x0000000000007b1d */ /* 0x000fe20000010000 */
[----:B------:R-:W-:-:S02]  /*44e0*/  FSETP.GTU.FTZ.AND P3, PT, R35, 20, PT ;  /* 0x41a000002300780b */ /* 0x000fc40003f7c000 */
[----:B------:R-:W-:Y:S02]  /*44f0*/  FSETP.GTU.FTZ.AND P4, PT, R34, 20, PT ;  /* 0x41a000002200780b */ /* 0x000fe40003f9c000 */
[----:B------:R-:W-:-:S03]  /*4500*/  FSETP.GTU.FTZ.AND P0, PT, R41, 20, PT ;  /* 0x41a000002900780b */ /* 0x000fc60003f1c000 */
[----:B------:R-:W0:Y:S02]  /*4510*/  LDC.64 R32, c[0x0][0x388] ;  /* 0x0000e200ff207b82 */ /* 0x000e240000000a00 */
[----:B------:R-:W-:-:S04]  /*4520*/  @!P2 FMUL.FTZ R0, R73, -1.4426950216293334961 ;  /* 0xbfb8aa3b4900a820 */ /* 0x000fc80000410000 */
[----:B------:R-:W-:Y:S02]  /*4530*/  @!P3 FMUL.FTZ R31, R35, -1.4426950216293334961 ;  /* 0xbfb8aa3b231fb820 */ /* 0x000fe40000410000 */
[----:B------:R-:W2:Y:S01]  /*4540*/  @!P2 MUFU.EX2 R0, R0 ;  /* 0x000000000000a308 */ /* 0x000ea20000000800 */
[----:B------:R-:W-:Y:S01]  /*4550*/  @!P4 FMUL.FTZ R34, R34, -1.4426950216293334961 ;  /* 0xbfb8aa3b2222c820 */ /* 0x000fe20000410000 */
[----:B------:R-:W-:-:S06]  /*4560*/  @!P0 FMUL.FTZ R41, R41, -1.4426950216293334961 ;  /* 0xbfb8aa3b29298820 */ /* 0x000fcc0000410000 */
[----:B------:R-:W3:Y:S01]  /*4570*/  @!P3 MUFU.EX2 R31, R31 ;  /* 0x0000001f001fb308 */ /* 0x000ee20000000800 */
[----:B------:R-:W4:Y:S01]  /*4580*/  LDS R71, [UR5+0x100] ;  /* 0x00010005ff477984 */ /* 0x000f220008000800 */
[----:B0-----:R-:W-:-:S06]  /*4590*/  IMAD R42, R32, UR15, RZ ;  /* 0x0000000f202a7c24 */ /* 0x001fcc000f8e02ff */
[----:B------:R-:W0:Y:S01]  /*45a0*/  @!P4 MUFU.EX2 R34, R34 ;  /* 0x000000220022c308 */ /* 0x000e220000000800 */
[----:B--2---:R-:W-:Y:S01]  /*45b0*/  @!P2 FADD.FTZ R0, R0, 1 ;  /* 0x3f8000000000a421 */ /* 0x004fe20000010000 */
[----:B------:R-:W-:-:S06]  /*45c0*/  IMAD R75, R33, UR14, R42 ;  /* 0x0000000e214b7c24 */ /* 0x000fcc000f8e022a */
[----:B------:R-:W2:Y:S01]  /*45d0*/  @!P2 MUFU.RCP R0, R0 ;  /* 0x000000000000a308 */ /* 0x000ea20000001000 */
[----:B---3--:R-:W-:-:S07]  /*45e0*/  @!P3 FADD.FTZ R40, R31, 1 ;  /* 0x3f8000001f28b421 */ /* 0x008fce0000010000 */
[----:B------:R-:W3:Y:S01]  /*45f0*/  @!P3 MUFU.RCP R40, R40 ;  /* 0x000000280028b308 */ /* 0x000ee20000001000 */
[----:B0-----:R-:W-:Y:S01]  /*4600*/  @!P4 FADD.FTZ R31, R34, 1 ;  /* 0x3f800000221fc421 */ /* 0x001fe20000010000 */
[----:B------:R-:W-:-:S05]  /*4610*/  IMAD.WIDE.U32 R34, R32, UR14, RZ ;  /* 0x0000000e20227c25 */ /* 0x000fca000f8e00ff */
[----:B------:R-:W-:Y:S01]  /*4620*/  IADD3 R73, R35, R75, RZ ;  /* 0x0000004b23497210 */ /* 0x000fe20007ffe0ff */
[----:B------:R-:W0:Y:S01]  /*4630*/  @!P0 MUFU.EX2 R41, R41 ;  /* 0x0000002900298308 */ /* 0x000e220000000800 */
[----:B--2---:R-:W-:-:S07]  /*4640*/  @!P2 FMUL.FTZ R91, R91, R0 ;  /* 0x000000005b5ba220 */ /* 0x004fce0000410000 */
[----:B------:R-:W2:Y:S01]  /*4650*/  @!P4 MUFU.RCP R31, R31 ;  /* 0x0000001f001fc308 */ /* 0x000ea20000001000 */
[----:B----4-:R-:W-:Y:S01]  /*4660*/  ISETP.GE.AND P5, PT, R54, R71, PT ;  /* 0x000000473600720c */ /* 0x010fe20003fa6270 */
[----:B---3--:R-:W-:Y:S01]  /*4670*/  @!P3 FMUL.FTZ R89, R89, R40 ;  /* 0x000000285959b220 */ /* 0x008fe20000410000 */
[----:B0-----:R-:W-:-:S11]  /*4680*/  @!P0 FADD.FTZ R0, R41, 1 ;  /* 0x3f80000029008421 */ /* 0x001fd60000010000 */
        /* <DEDUP_REMOVED lines=14> */
.L_x_10208:
[----:B------:R-:W-:Y:S05]  /*4770*/  BSYNC B0 ;  /* 0x0000000000007941 */ /* 0x000fea0003800000 */
.L_x_10207:
[----:B------:R-:W-:Y:S01]  /*4780*/  MOV R32, R34 ;  /* 0x0000002200207202 */ /* 0x000fe20000000f00 */
[----:B------:R-:W-:Y:S01]  /*4790*/  ULDC.64 UR6, c[0x0][0x390] ;  /* 0x0000e40000067ab9 */ /* 0x000fe20000000a00 */
[----:B------:R-:W-:Y:S01]  /*47a0*/  MOV R33, R73 ;  /* 0x0000004900217202 */ /* 0x000fe20000000f00 */
[----:B------:R-:W-:Y:S02]  /*47b0*/  IMAD R35, R3, UR6, RZ ;  /* 0x0000000603237c24 */ /* 0x000fe4000f8e02ff */
[----:B--2---:R-:W-:Y:S01]  /*47c0*/  @!P4 FMUL.FTZ R94, R94, R31 ;  /* 0x0000001f5e5ec220 */ /* 0x004fe20000410000 */
[-C--:B------:R-:W-:Y:S01]  /*47d0*/  ISETP.GE.AND P4, PT, R26, R71.reuse, PT ;  /* 0x000000471a00720c */ /* 0x080fe20003f86270 */
[----:B------:R-:W2:Y:S01]  /*47e0*/  @!P0 MUFU.RCP R0, R0 ;  /* 0x0000000000008308 */ /* 0x000ea20000001000 */
[----:B------:R-:W-:Y:S01]  /*47f0*/  IMAD.WIDE.U32 R32, R2, UR6, R32 ;  /* 0x0000000602207c25 */ /* 0x000fe2000f8e0020 */
[-C--:B------:R-:W-:Y:S01]  /*4800*/  ISETP.GE.AND P3, PT, R27, R71.reuse, PT ;  /* 0x000000471b00720c */ /* 0x080fe20003f66270 */
[----:B0-----:R-:W0:Y:S01]  /*4810*/  LDC.64 R40, c[0x0][0x3a8] ;  /* 0x0000ea00ff287b82 */ /* 0x001e220000000a00 */
[----:B------:R-:W-:Y:S01]  /*4820*/  ISETP.GE.AND P2, PT, R28, R71, PT ;  /* 0x000000471c00720c */ /* 0x000fe20003f46270 */
[----:B------:R-:W-:Y:S01]  /*4830*/  IMAD R34, R2, UR7, R35 ;  /* 0x0000000702227c24 */ /* 0x000fe2000f8e0223 */
[----:B------:R-:W-:Y:S01]  /*4840*/  ULDC.64 UR6, c[0x0][0x3e0] ;  /* 0x0000f80000067ab9 */ /* 0x000fe20000000a00 */
[----:B------:R-:W-:Y:S01]  /*4850*/  IADD3 R31, P6, R44, R32, RZ ;  /* 0x000000202c1f7210 */ /* 0x000fe20007fde0ff */
[----:B------:R-:W-:Y:S01]  /*4860*/  FADD.FTZ R8, R91, R8 ;  /* 0x000000085b087221 */ /* 0x000fe20000010000 */
[----:B------:R-:W-:Y:S01]  /*4870*/  IADD3 R32, P5, R37, UR6, RZ ;  /* 0x0000000625207c10 */ /* 0x000fe2000ffbe0ff */
[----:B------:R-:W-:Y:S01]  /*4880*/  BSSY B0, `(.L_x_10209) ;  /* 0x000002b000007945 */ /* 0x000fe20003800000 */
[----:B------:R-:W-:-:S02]  /*4890*/  IADD3.X R34, R45, R34, R33, P6, !PT ;  /* 0x000000222d227210 */ /* 0x000fc400037fe421 */
[----:B------:R-:W-:Y:S02]  /*48a0*/  IADD3.X R33, R39, UR7, RZ, P5, !PT ;  /* 0x0000000727217c10 */ /* 0x000fe4000affe4ff */
[----:B------:R-:W-:Y:S01]  /*48b0*/  LEA R32, P5, R31, R32, 0x1 ;  /* 0x000000201f207211 */ /* 0x000fe200078a08ff */
[----:B--2---:R-:W-:-:S03]  /*48c0*/  @!P0 FMUL.FTZ R87, R87, R0 ;  /* 0x0000000057578220 */ /* 0x004fc60000410000 */
[----:B------:R-:W-:Y:S02]  /*48d0*/  LEA.HI.X R33, R31, R33, R34, 0x1, P5 ;  /* 0x000000211f217211 */ /* 0x000fe400028f0c22 */
[----:B------:R-:W-:Y:S01]  /*48e0*/  F2FP.F16.F32.PACK_AB R34, R89, R91 ;  /* 0x0000005b5922723e */ /* 0x000fe200000000ff */
[----:B------:R-:W-:Y:S01]  /*48f0*/  FADD.FTZ R89, R8, R89 ;  /* 0x0000005908597221 */ /* 0x000fe20000010000 */
[----:B------:R-:W-:Y:S01]  /*4900*/  F2FP.F16.F32.PACK_AB R35, R87, R94 ;  /* 0x0000005e5723723e */ /* 0x000fe200000000ff */
[----:B------:R-:W-:Y:S02]  /*4910*/  @!P4 STG.E.U16 desc[UR12][R32.64+-0xc0], R47 ;  /* 0xffff402f2000c986 */ /* 0x000fe4000c10150c */
[----:B------:R-:W-:Y:S01]  /*4920*/  FADD.FTZ R8, R89, R94 ;  /* 0x0000005e59087221 */ /* 0x000fe20000010000 */
[----:B0-----:R-:W-:Y:S01]  /*4930*/  IMAD R0, R40, UR15, RZ ;  /* 0x0000000f28007c24 */ /* 0x001fe2000f8e02ff */
[----:B------:R-:W-:Y:S02]  /*4940*/  @!P3 STG.E.U16 desc[UR12][R32.64+-0x80], R51 ;  /* 0xffff80332000b986 */ /* 0x000fe4000c10150c */
[----:B------:R-:W-:Y:S01]  /*4950*/  FADD.FTZ R8, R8, R87 ;  /* 0x0000005708087221 */ /* 0x000fe20000010000 */
[----:B------:R-:W-:Y:S01]  /*4960*/  IMAD R41, R41, UR14, R0 ;  /* 0x0000000e29297c24 */ /* 0x000fe2000f8e0200 */
[----:B------:R0:W-:Y:S01]  /*4970*/  @!P2 STG.E.U16 desc[UR12][R32.64+-0x40], R69 ;  /* 0xffffc0452000a986 */ /* 0x0001e2000c10150c */
[----:B------:R-:W-:Y:S01]  /*4980*/  BAR.SYNC.DEFER_BLOCKING 0x0 ;  /* 0x0000000000007b1d */ /* 0x000fe20000010000 */
[----:B0-----:R-:W-:-:S05]  /*4990*/  IMAD.WIDE.U32 R32, R40, UR14, RZ ;  /* 0x0000000e28207c25 */ /* 0x001fca000f8e00ff */
[----:B------:R-:W-:Y:S01]  /*49a0*/  IADD3 R51, R33, R41, RZ ;  /* 0x0000002921337210 */ /* 0x000fe20007ffe0ff */
[----:B------:R-:W-:Y:S01]  /*49b0*/  STS.64 [R38], R34 ;  /* 0x0000002226007388 */ /* 0x000fe20000000a00 */
[----:B------:R-:W-:-:S03]  /*49c0*/  NOP ;  /* 0x0000000000007918 */ /* 0x000fc60000000000 */
[----:B------:R-:W-:Y:S04]  /*49d0*/  LDS.U16 R31, [R36] ;  /* 0x00000000241f7984 */ /* 0x000fe80000000400 */
        /* <DEDUP_REMOVED lines=21> */
.L_x_10210:
[----:B------:R-:W-:Y:S05]  /*4b30*/  BSYNC B0 ;  /* 0x0000000000007941 */ /* 0x000fea0003800000 */
.L_x_10209:
[----:B------:R-:W2:Y:S01]  /*4b40*/  LDC.64 R34, c[0x0][0x3f0] ;  /* 0x0000fc00ff227b82 */ /* 0x000ea20000000a00 */
[----:B------:R-:W-:Y:S01]  /*4b50*/  MOV R33, R51 ;  /* 0x0000003300217202 */ /* 0x000fe20000000f00 */
[----:B------:R-:W-:Y:S01]  /*4b60*/  ULDC.64 UR6, c[0x0][0x3b0] ;  /* 0x0000ec0000067ab9 */ /* 0x000fe20000000a00 */
[----:B------:R-:W-:Y:S01]  /*4b70*/  IADD3 R37, P4, R37, -0xc0, RZ ;  /* 0xffffff4025257810 */ /* 0x000fe20007f9e0ff */
[----:B0-----:R-:W-:Y:S01]  /*4b80*/  IMAD R31, R3, UR6, RZ ;  /* 0x00000006031f7c24 */ /* 0x001fe2000f8e02ff */
[-C--:B------:R-:W-:Y:S01]  /*4b90*/  ISETP.GE.AND P0, PT, R26, R47.reuse, PT ;  /* 0x0000002f1a00720c */ /* 0x080fe20003f06270 */
[----:B------:R-:W-:Y:S01]  /*4ba0*/  IMAD.WIDE.U32 R32, R2, UR6, R32 ;  /* 0x0000000602207c25 */ /* 0x000fe2000f8e0020 */
[-C--:B------:R-:W-:Y:S01]  /*4bb0*/  ISETP.GE.AND P1, PT, R27, R47.reuse, PT ;  /* 0x0000002f1b00720c */ /* 0x080fe20003f26270 */
[----:B------:R-:W-:Y:S01]  /*4bc0*/  UIADD3 UR4, UR4, -0x80, URZ ;  /* 0xffffff8004047890 */ /* 0x000fe2000fffe03f */
[----:B------:R-:W-:Y:S01]  /*4bd0*/  ISETP.GE.AND P2, PT, R28, R47, PT ;  /* 0x0000002f1c00720c */ /* 0x000fe20003f46270 */
[----:B------:R-:W-:Y:S01]  /*4be0*/  IMAD R31, R2, UR7, R31 ;  /* 0x00000007021f7c24 */ /* 0x000fe2000f8e021f */
[----:B------:R-:W-:-:S04]  /*4bf0*/  IADD3 R44, P3, R44, R32, RZ ;  /* 0x000000202c2c7210 */ /* 0x000fc80007f7e0ff */
[----:B------:R-:W-:Y:S02]  /*4c00*/  IADD3.X R33, R45, R31, R33, P3, !PT ;  /* 0x0000001f2d217210 */ /* 0x000fe40001ffe421 */
[----:B--2---:R-:W-:-:S04]  /*4c10*/  IADD3 R0, P5, R37, R34, RZ ;  /* 0x0000002225007210 */ /* 0x004fc80007fbe0ff */
[----:B------:R-:W-:Y:S02]  /*4c20*/  IADD3.X R39, R35, -0x1, R39, P5, P4 ;  /* 0xffffffff23277810 */ /* 0x000fe40002fe8427 */
[----:B------:R-:W-:Y:S02]  /*4c30*/  ISETP.GT.AND P4, PT, R20, 0x1, PT ;  /* 0x000000011400780c */ /* 0x000fe40003f84270 */
[----:B------:R-:W-:Y:S02]  /*4c40*/  LEA R32, P3, R44, R0, 0x1 ;  /* 0x000000002c207211 */ /* 0x000fe400078608ff */
[----:B------:R-:W-:Y:S02]  /*4c50*/  IADD3 R20, R20, -0x1, RZ ;  /* 0xffffffff14147810 */ /* 0x000fe40007ffe0ff */
        /* <DEDUP_REMOVED lines=13> */
.L_x_10179:
[----:B------:R-:W-:Y:S02]  /*4d30*/  ULDC.64 UR4, c[0x0][0x3d8] ;  /* 0x0000f60000047ab9 */ /* 0x000fe40000000a00 */
[----:B------:R-:W-:-:S04]  /*4d40*/  ISETP.NE.U32.AND P0, PT, RZ, UR4, PT ;  /* 0x00000004ff007c0c */ /* 0x000fc8000bf05070 */
[----:B------:R-:W-:-:S13]  /*4d50*/  ISETP.NE.AND.EX P0, PT, RZ, UR5, PT, P0 ;  /* 0x00000005ff007c0c */ /* 0x000fda000bf05300 */
[----:B------:R-:W-:Y:S05]  /*4d60*/  @!P0 BRA `(.L_x_10212) ;  /* 0x00000000005c8947 */ /* 0x000fea0003800000 */
[----:B------:R-:W2:Y:S01]  /*4d70*/  SHFL.DOWN P0, R0, R9, 0x1, 0x1f ;  /* 0x08201f0009007f89 */ /* 0x000ea20000000000 */
[----:B------:R-:W-:Y:S01]  /*4d80*/  BSSY B0, `(.L_x_10212) ;  /* 0x0000015000007945 */ /* 0x000fe20003800000 */
[----:B------:R-:W3:Y:S01]  /*4d90*/  S2R R6, SR_LANEID ;  /* 0x0000000000067919 */ /* 0x000ee20000000000 */
[----:B--2---:R-:W-:Y:S02]  /*4da0*/  @P0 FADD R0, R0, R9 ;  /* 0x0000000900000221 */ /* 0x004fe40000000000 */
[----:B------:R-:W2:Y:S03]  /*4db0*/  S2R R9, SR_TID.X ;  /* 0x0000000000097919 */ /* 0x000ea60000002100 */
[----:B-----5:R-:W4:Y:S01]  /*4dc0*/  SHFL.DOWN P0, R5, R0, 0x2, 0x1f ;  /* 0x08401f0000057f89 */ /* 0x020f220000000000 */
[----:B---3--:R-:W-:-:S13]  /*4dd0*/  ISETP.NE.AND P1, PT, R6, RZ, PT ;  /* 0x000000ff0600720c */ /* 0x008fda0003f25270 */
[----:B------:R-:W3:Y:S01]  /*4de0*/  @!P1 S2R R11, SR_CgaCtaId ;  /* 0x00000000000b9919 */ /* 0x000ee20000008800 */
[----:B----4-:R-:W-:Y:S01]  /*4df0*/  @P0 FADD R5, R0, R5 ;  /* 0x0000000500050221 */ /* 0x010fe20000000000 */
[----:B------:R-:W-:-:S04]  /*4e00*/  @!P1 MOV R0, 0x400 ;  /* 0x0000040000009802 */ /* 0x000fc80000000f00 */
[----:B------:R-:W4:Y:S01]  /*4e10*/  SHFL.DOWN P0, R4, R5, 0x4, 0x1f ;  /* 0x08801f0005047f89 */ /* 0x000f220000000000 */
[----:B---3--:R-:W-:Y:S01]  /*4e20*/  @!P1 LEA R11, R11, R0, 0x18 ;  /* 0x000000000b0b9211 */ /* 0x008fe200078ec0ff */
[----:B----4-:R-:W-:-:S05]  /*4e30*/  @P0 FADD R4, R5, R4 ;  /* 0x0000000405040221 */ /* 0x010fca0000000000 */
[----:B------:R-:W3:Y:S02]  /*4e40*/  SHFL.DOWN P0, R7, R4, 0x8, 0x1f ;  /* 0x09001f0004077f89 */ /* 0x000ee40000000000 */
[----:B---3--:R-:W-:-:S05]  /*4e50*/  @P0 FADD R7, R4, R7 ;  /* 0x0000000704070221 */ /* 0x008fca0000000000 */
[----:B------:R-:W3:Y:S02]  /*4e60*/  SHFL.DOWN P0, R6, R7, 0x10, 0x1f ;  /* 0x0a001f0007067f89 */ /* 0x000ee40000000000 */
[----:B---3--:R-:W-:Y:S01]  /*4e70*/  @P0 FADD R6, R7, R6 ;  /* 0x0000000607060221 */ /* 0x008fe20000000000 */
[----:B--2---:R-:W-:-:S04]  /*4e80*/  ISETP.NE.AND P0, PT, R9, RZ, PT ;  /* 0x000000ff0900720c */ /* 0x004fc80003f05270 */
[----:B------:R2:W-:Y:S01]  /*4e90*/  @!P1 STS [R11+0x314], R6 ;  /* 0x000314060b009388 */ /* 0x0005e20000000800 */
[----:B------:R-:W-:Y:S08]  /*4ea0*/  BAR.SYNC.DEFER_BLOCKING 0x0 ;  /* 0x0000000000007b1d */ /* 0x000ff00000010000 */
[----:B------:R-:W-:Y:S05]  /*4eb0*/  @P0 BRA `(.L_x_10213) ;  /* 0x0000000000040947 */ /* 0x000fea0003800000 */
[----:B------:R3:W-:Y:S02]  /*4ec0*/  REDG.E.ADD.F32.FTZ.RN.STRONG.GPU desc[UR12][R64.64], R6 ;  /* 0x00000006400079a6 */ /* 0x0007e4000c10f38c */
.L_x_10213:
[----:B------:R-:W-:Y:S05]  /*4ed0*/  BSYNC B0 ;  /* 0x0000000000007941 */ /* 0x000fea0003800000 */
.L_x_10212:
[----:B------:R-:W-:Y:S01]  /*4ee0*/  ULDC.64 UR4, c[0x0][0x3f8] ;  /* 0x0000fe0000047ab9 */ /* 0x000fe20000000a00 */
[----:B------:R-:W-:Y:S01]  /*4ef0*/  BSSY B0, `(.L_x_10214) ;  /* 0x000001d000007945 */ /* 0x000fe20003800000 */
[----:B------:R-:W-:-:S04]  /*4f00*/  ISETP.NE.U32.AND P0, PT, RZ, UR4, PT ;  /* 0x00000004ff007c0c */ /* 0x000fc8000bf05070 */
[----:B------:R-:W-:-:S13]  /*4f10*/  ISETP.NE.AND.EX P0, PT, RZ, UR5, PT, P0 ;  /* 0x00000005ff007c0c */ /* 0x000fda000bf05300 */
[----:B------:R-:W-:Y:S05]  /*4f20*/  @!P0 BRA `(.L_x_10215) ;  /* 0x0000000000608947 */ /* 0x000fea0003800000 */
[----:B------:R-:W-:Y:S06]  /*4f30*/  BAR.SYNC.DEFER_BLOCKING 0x0 ;  /* 0x0000000000007b1d */ /* 0x000fec0000010000 */
[----:B-----5:R-:W4:Y:S01]  /*4f40*/  SHFL.DOWN P0, R5, R8, 0x1, 0x1f ;  /* 0x08201f0008057f89 */ /* 0x020f220000000000 */
[----:B--23--:R-:W2:Y:S01]  /*4f50*/  S2R R6, SR_LANEID ;  /* 0x0000000000067919 */ /* 0x00cea20000000000 */
[----:B------:R-:W3:Y:S01]  /*4f60*/  S2R R15, SR_TID.X ;  /* 0x00000000000f7919 */ /* 0x000ee20000002100 */
[----:B----4-:R-:W-:-:S05]  /*4f70*/  @P0 FADD R5, R5, R8 ;  /* 0x0000000805050221 */ /* 0x010fca0000000000 */
[----:B------:R-:W4:Y:S01]  /*4f80*/  SHFL.DOWN P0, R0, R5, 0x2, 0x1f ;  /* 0x08401f0005007f89 */ /* 0x000f220000000000 */
[----:B--2---:R-:W-:-:S13]  /*4f90*/  ISETP.NE.AND P1, PT, R6, RZ, PT ;  /* 0x000000ff0600720c */ /* 0x004fda0003f25270 */
[----:B------:R-:W2:Y:S01]  /*4fa0*/  @!P1 S2R R6, SR_CgaCtaId ;  /* 0x0000000000069919 */ /* 0x000ea20000008800 */
[----:B----4-:R-:W-:Y:S01]  /*4fb0*/  @P0 FADD R0, R5, R0 ;  /* 0x0000000005000221 */ /* 0x010fe20000000000 */
[----:B------:R-:W-:-:S04]  /*4fc0*/  @!P1 MOV R5, 0x400 ;  /* 0x0000040000059802 */ /* 0x000fc80000000f00 */
[----:B------:R-:W4:Y:S01]  /*4fd0*/  SHFL.DOWN P0, R7, R0, 0x4, 0x1f ;  /* 0x08801f0000077f89 */ /* 0x000f220000000000 */
[----:B--2---:R-:W-:Y:S01]  /*4fe0*/  @!P1 LEA R6, R6, R5, 0x18 ;  /* 0x0000000506069211 */ /* 0x004fe200078ec0ff */
[----:B----4-:R-:W-:-:S05]  /*4ff0*/  @P0 FADD R7, R0, R7 ;  /* 0x0000000700070221 */ /* 0x010fca0000000000 */
[----:B------:R-:W2:Y:S02]  /*5000*/  SHFL.DOWN P0, R4, R7, 0x8, 0x1f ;  /* 0x09001f0007047f89 */ /* 0x000ea40000000000 */
[----:B--2---:R-:W-:-:S05]  /*5010*/  @P0 FADD R4, R7, R4 ;  /* 0x0000000407040221 */ /* 0x004fca0000000000 */
[----:B------:R-:W2:Y:S02]  /*5020*/  SHFL.DOWN P0, R9, R4, 0x10, 0x1f ;  /* 0x0a001f0004097f89 */ /* 0x000ea40000000000 */
[----:B--2---:R-:W-:Y:S01]  /*5030*/  @P0 FADD R9, R4, R9 ;  /* 0x0000000904090221 */ /* 0x004fe20000000000 */
[----:B---3--:R-:W-:-:S04]  /*5040*/  ISETP.NE.AND P0, PT, R15, RZ, PT ;  /* 0x000000ff0f00720c */ /* 0x008fc80003f05270 */
[----:B------:R2:W-:Y:S01]  /*5050*/  @!P1 STS [R6+0x314], R9 ;  /* 0x0003140906009388 */ /* 0x0005e20000000800 */
[----:B------:R-:W-:Y:S08]  /*5060*/  BAR.SYNC.DEFER_BLOCKING 0x0 ;  /* 0x0000000000007b1d */ /* 0x000ff00000010000 */
[----:B------:R-:W-:Y:S05]  /*5070*/  @P0 BRA `(.L_x_10216) ;  /* 0x0000000000100947 */ /* 0x000fea0003800000 */
[----:B------:R3:W-:Y:S01]  /*5080*/  REDG.E.ADD.F32.FTZ.RN.STRONG.GPU desc[UR12][R62.64], R9 ;  /* 0x000000093e0079a6 */ /* 0x0007e2000c10f38c */
[----:B------:R-:W-:Y:S01]  /*5090*/  HFMA2.MMA R15, -RZ, RZ, 0, 0 ;  /* 0x00000000ff0f7435 */ /* 0x000fe200000001ff */
[----:B------:R-:W-:Y:S10]  /*50a0*/  BRA `(.L_x_10216) ;  /* 0x0000000000047947 */ /* 0x000ff40003800000 */
.L_x_10215:
[----:B------:R-:W4:Y:S02]  /*50b0*/  S2R R15, SR_TID.X ;  /* 0x00000000000f7919 */ /* 0x000f240000002100 */
.L_x_10216:
[----:B------:R-:W-:Y:S05]  /*50c0*/  BSYNC B0 ;  /* 0x0000000000007941 */ /* 0x000fea0003800000 */
.L_x_10214:
        /* <DEDUP_REMOVED lines=17> */
[----:B-1----:R-:W-:Y:S01]  /*51e0*/  IADD3 R23, R5, R7, RZ ;  /* 0x0000000705177210 */ /* 0x002fe20007ffe0ff */
[----:B------:R-:W-:-:S03]  /*51f0*/  ULDC.64 UR8, c[0x0][0x3c0] ;  /* 0x0000f00000087ab9 */ /* 0x000fc60000000a00 */
[----:B------:R-:W-:Y:S01]  /*5200*/  IADD3 R21, R3, R21, RZ ;  /* 0x0000001503157210 */ /* 0x000fe20007ffe0ff */
[----:B----4-:R-:W-:-:S03]  /*5210*/  ULEA UR4, UR5, UR4, 0x18 ;  /* 0x0000000405047291 */ /* 0x010fc6000f8ec03f */
[----:B------:R-:W-:-:S09]  /*5220*/  ULDC UR5, c[0x0][0x0] ;  /* 0x0000000000057ab9 */ /* 0x000fd20000000800 */
.L_x_10218:
[----:B------:R-:W-:Y:S01]  /*5230*/  LEA R0, R15, UR4, 0x2 ;  /* 0x000000040f007c11 */ /* 0x000fe2000f8e10ff */
[----:B--23--:R-:W-:Y:S01]  /*5240*/  IMAD.MOV.U32 R6, RZ, RZ, R2 ;  /* 0x000000ffff067224 */ /* 0x00cfe200078e0002 */
[----:B------:R-:W-:Y:S02]  /*5250*/  SHF.R.S32.HI R10, RZ, 0x1f, R15 ;  /* 0x0000001fff0a7819 */ /* 0x000fe4000001140f */
[----:B-1----:R-:W-:Y:S01]  /*5260*/  MOV R8, R4 ;  /* 0x0000000400087202 */ /* 0x002fe20000000f00 */
[----:B------:R-:W1:Y:S01]  /*5270*/  LDS R17, [R0+0x15c8] ;  /* 0x0015c80000117984 */ /* 0x000e620000000800 */
[----:B------:R-:W-:Y:S01]  /*5280*/  MOV R9, R23 ;  /* 0x0000001700097202 */ /* 0x000fe20000000f00 */
[C---:B------:R-:W-:Y:S01]  /*5290*/  IMAD R12, R10.reuse, UR6, RZ ;  /* 0x000000060a0c7c24 */ /* 0x040fe2000f8e02ff */
[----:B------:R-:W-:Y:S01]  /*52a0*/  MOV R7, R21 ;  /* 0x0000001500077202 */ /* 0x000fe20000000f00 */
[----:B------:R-:W2:Y:S01]  /*52b0*/  LDS R19, [R0+0x19c8] ;  /* 0x0019c80000137984 */ /* 0x000ea20000000800 */
        /* <DEDUP_REMOVED lines=17> */
.L_x_10217:
[----:B------:R-:W-:Y:S05]  /*53d0*/  EXIT ;  /* 0x000000000000794d */ /* 0x000fea0003800000 */
.L_x_10219:
        /* <DEDUP_REMOVED lines=10> */
.L_x_11047:


//--------------------- .text._Z25selective_scan_bwd_kernelI32Selective_Scan_bwd_kernel_traitsILi32ELi4ELb0ELb1ELb0ELb0ELb0EN3c104HalfEfEEv12SSMParamsBwd --------------------------
	.section	.text._Z25selective_scan_bwd_kernelI32Selective_Scan_bwd_kernel_traitsILi32ELi4ELb0ELb1ELb0ELb0ELb0EN3c104HalfEfEEv12SSMParamsBwd,"ax",@progbits
	.align	128
        .global         _Z25selective_scan_bwd_kernelI32Selective_Scan_bwd_kernel_traitsILi32ELi4ELb0ELb1ELb0ELb0ELb0EN3c104HalfEfEEv12SSMParamsBwd
        .type           _Z25selective_scan_bwd_kernelI32Selective_Scan_bwd_kernel_traitsILi32ELi4ELb0ELb1ELb0ELb0ELb0EN3c104HalfEfEEv12SSMParamsBwd,@function
        .size           _Z25selective_scan_bwd_kernelI32Selective_Scan_bwd_kernel_traitsILi32ELi4ELb0ELb1ELb0ELb0ELb0EN3c104HalfEfEEv12SSMParamsBwd,(.L_x_11048 - _Z25selective_scan_bwd_kernelI32Selective_Scan_bwd_kernel_traitsILi32ELi4ELb0ELb1ELb0ELb0ELb0EN3c104HalfEfEEv12SSMParamsBwd)
        .other          _Z25selective_scan_bwd_kernelI32Selective_Scan_bwd_kernel_traitsILi32ELi4ELb0ELb1ELb0ELb0ELb0EN3c104HalfEfEEv12SSMParamsBwd,@"STO_CUDA_ENTRY STV_DEFAULT"
_Z25selective_scan_bwd_kernelI32Selective_Scan_bwd_kernel_traitsILi32ELi4ELb0ELb1ELb0ELb0ELb0EN3c104HalfEfEEv12SSMParamsBwd:
.text._Z25selective_scan_bwd_kernelI32Selective_Scan_bwd_kernel_traitsILi32ELi4ELb0ELb1ELb0ELb0ELb0EN3c104HalfEfEEv12SSMParamsBwd:
        /* <DEDUP_REMOVED lines=32> */
[----:B0-----:R-:W-:Y:S01]  /*0200*/  IABS R4, R3 ;  /* 0x0000000300047213 */ /* 0x001fe20000000000 */
[----:B---3--:R-:W-:-:S06]  /*0210*/  IMAD.MOV.U32 R8, RZ, RZ, RZ ;  /* 0x000000ffff087224 */ /* 0x008fcc00078e00ff */
[----:B------:R-:W0:Y:S01]  /*0220*/  LDC.64 R24, c[0x0][0x2f0] ;  /* 0x0000bc00ff187b82 */ /* 0x000e220000000a00 */
[----:B--2---:R-:W-:-:S07]  /*0230*/  IADD3 R10, RZ, -R9, RZ ;  /* 0x80000009ff0a7210 */ /* 0x004fce0007ffe0ff */
[----:B------:R-:W2:Y:S01]  /*0240*/  LDC.64 R6, c[0x0][0x288] ;  /* 0x0000a200ff067b82 */ /* 0x000ea20000000a00 */
[----:B------:R-:W-:-:S04]  /*0250*/  IMAD R5, R10, R11, RZ ;  /* 0x0000000b0a057224 */ /* 0x000fc800078e02ff */
[----:B------:R-:W-:-:S03]  /*0260*/  IMAD.HI.U32 R9, R9, R5, R8 ;  /* 0x0000000509097227 */ /* 0x000fc600078e0008 */
[----:B------:R-:W3:Y:S03]  /*0270*/  LDC.64 R30, c[0x0][0x2d8] ;  /* 0x0000b600ff1e7b82 */ /* 0x000ee60000000a00 */
[----:B------:R-:W-:-:S05]  /*0280*/  IMAD.HI.U32 R9, R9, R4, RZ ;  /* 0x0000000409097227 */ /* 0x000fca00078e00ff */
[----:B------:R-:W-:Y:S01]  /*0290*/  IADD3 R0, -R9, RZ, RZ ;  /* 0x000000ff09007210 */ /* 0x000fe20007ffe1ff */
[----:B------:R-:W3:Y:S04]  /*02a0*/  LDC.64 R28, c[0x0][0x3b8] ;  /* 0x0000ee00ff1c7b82 */ /* 0x000ee80000000a00 */
[----:B------:R-:W-:-:S05]  /*02b0*/  IMAD R0, R11, R0, R4 ;  /* 0x000000000b007224 */ /* 0x000fca00078e0204 */
[----:B------:R-:W-:Y:S01]  /*02c0*/  ISETP.GT.U32.AND P1, PT, R11, R0, PT ;  /* 0x000000000b00720c */ /* 0x000fe20003f24070 */
[----:B------:R-:W-:-:S04]  /*02d0*/  USHF.R.S32.HI UR15, URZ, 0x1f, UR14 ;  /* 0x0000001f3f0f7899 */ /* 0x000fc8000801140e */
[----:B------:R-:W-:Y:S02]  /*02e0*/  UIMAD UR6, UR15, UR8, URZ ;  /* 0x000000080f0672a4 */ /* 0x000fe4000f8e023f */
[----:B------:R-:W-:Y:S02]  /*02f0*/  UIMAD.WIDE.U32 UR4, UR14, UR8, URZ ;  /* 0x000000080e0472a5 */ /* 0x000fe4000f8e003f */
[----:B------:R-:W-:-:S03]  /*0300*/  UIMAD UR6, UR14, UR9, UR6 ;  /* 0x000000090e0672a4 */ /* 0x000fc6000f8e0206 */
[----:B------:R-:W-:Y:S01]  /*0310*/  ULDC.64 UR8, c[0x0][0x290] ;  /* 0x0000a40000087ab9 */ /* 0x000fe20000000a00 */
[----:B------:R-:W-:Y:S01]  /*0320*/  @!P1 IMAD.IADD R0, R0, 0x1, -R11 ;  /* 0x0000000100009824 */ /* 0x000fe200078e0a0b */
[----:B------:R-:W-:-:S04]  /*0330*/  UIADD3 UR5, UR5, UR6, URZ ;  /* 0x0000000605057290 */ /* 0x000fc8000fffe03f */
[----:B------:R-:W-:Y:S02]  /*0340*/  ISETP.GE.U32.AND P0, PT, R0, R11, PT ;  /* 0x0000000b0000720c */ /* 0x000fe40003f06070 */
[C---:B------:R-:W-:Y:S01]  /*0350*/  LOP3.LUT R0, R3.reuse, R2, RZ, 0x3c, !PT ;  /* 0x0000000203007212 */ /* 0x040fe200078e3cff */
[-C--:B--2---:R-:W-:Y:S01]  /*0360*/  IMAD.WIDE.U32 R4, R3, R6.reuse, UR4 ;  /* 0x0000000403047e25 */ /* 0x084fe2000f8e0006 */
[----:B------:R-:W-:Y:S02]  /*0370*/  @!P1 IADD3 R9, R9, 0x1, RZ ;  /* 0x0000000109099810 */ /* 0x000fe40007ffe0ff */
[----:B------:R-:W-:Y:S01]  /*0380*/  ISETP.GE.AND P2, PT, R0, RZ, PT ;  /* 0x000000ff0000720c */ /* 0x000fe20003f46270 */
[----:B------:R-:W-:Y:S01]  /*0390*/  IMAD R0, R40, R6, RZ ;  /* 0x0000000628007224 */ /* 0x000fe200078e02ff */
[----:B------:R-:W-:Y:S01]  /*03a0*/  LEA R11, R21, 0xffffff80, 0x7 ;  /* 0xffffff80150b7811 */ /* 0x000fe200078e38ff */
[----:B------:R-:W-:Y:S02]  /*03b0*/  UIMAD UR6, UR15, UR8, URZ ;  /* 0x000000080f0672a4 */ /* 0x000fe4000f8e023f */
[----:B------:R-:W-:Y:S01]  /*03c0*/  IMAD R0, R3, R7, R0 ;  /* 0x0000000703007224 */ /* 0x000fe200078e0200 */
[----:B------:R-:W-:Y:S01]  /*03d0*/  SHF.R.S32.HI R13, RZ, 0x1f, R11 ;  /* 0x0000001fff0d7819 */ /* 0x000fe2000001140b */
[----:B------:R-:W-:Y:S01]  /*03e0*/  @P0 VIADD R9, R9, 0x1 ;  /* 0x0000000109090836 */ /* 0x000fe20000000000 */
[----:B------:R-:W-:Y:S01]  /*03f0*/  IADD3 R47, P0, R11, R4, RZ ;  /* 0x000000040b2f7210 */ /* 0x000fe20007f1e0ff */
[----:B------:R-:W2:Y:S01]  /*0400*/  LDC.64 R6, c[0x0][0x258] ;  /* 0x00009600ff067b82 */ /* 0x000ea20000000a00 */
[----:B------:R-:W-:Y:S01]  /*0410*/  ISETP.NE.AND P1, PT, R2, RZ, PT ;  /* 0x000000ff0200720c */ /* 0x000fe20003f25270 */
[----:B------:R-:W-:Y:S01]  /*0420*/  UIMAD.WIDE.U32 UR4, UR14, UR8, URZ ;  /* 0x000000080e0472a5 */ /* 0x000fe2000f8e003f */
[----:B------:R-:W-:Y:S01]  /*0430*/  IADD3.X R10, R13, R5, R0, P0, !PT ;  /* 0x000000050d0a7210 */ /* 0x000fe200007fe400 */
[----:B------:R-:W-:Y:S01]  /*0440*/  UIMAD UR6, UR14, UR9, UR6 ;  /* 0x000000090e0672a4 */ /* 0x000fe2000f8e0206 */
[----:B------:R-:W-:-:S02]  /*0450*/  ISETP.NE.U32.AND P0, PT, RZ, UR10, PT ;  /* 0x0000000aff007c0c */ /* 0x000fc4000bf05070 */
[----:B------:R-:W-:Y:S01]  /*0460*/  ULDC.64 UR8, c[0x0][0x240] ;  /* 0x0000900000087ab9 */ /* 0x000fe20000000a00 */
[----:B------:R-:W-:Y:S01]  /*0470*/  MOV R33, R9 ;  /* 0x0000000900217202 */ /* 0x000fe20000000f00 */
[----:B------:R-:W-:Y:S01]  /*0480*/  UIADD3 UR5, UR5, UR6, URZ ;  /* 0x0000000605057290 */ /* 0x000fe2000fffe03f */
[----:B------:R-:W0:Y:S01]  /*0490*/  LDC.64 R8, c[0x0][0x330] ;  /* 0x0000cc00ff087b82 */ /* 0x000e220000000a00 */
[----:B------:R-:W-:Y:S01]  /*04a0*/  UIMAD.WIDE.U32 UR6, UR14, UR8, URZ ;  /* 0x000000080e0672a5 */ /* 0x000fe2000f8e003f */
[----:B------:R-:W-:Y:S01]  /*04b0*/  ISETP.NE.AND.EX P0, PT, RZ, UR11, PT, P0 ;  /* 0x0000000bff007c0c */ /* 0x000fe2000bf05300 */
[----:B------:R-:W-:Y:S01]  /*04c0*/  UIMAD UR8, UR15, UR8, URZ ;  /* 0x000000080f0872a4 */ /* 0x000fe2000f8e023f */
[----:B------:R-:W-:Y:S01]  /*04d0*/  @!P2 IMAD.MOV R33, RZ, RZ, -R33 ;  /* 0x000000ffff21a224 */ /* 0x000fe200078e0a21 */
[----:B------:R-:W-:Y:S01]  /*04e0*/  @!P1 LOP3.LUT R33, RZ, R2, RZ, 0x33, !PT ;  /* 0x00000002ff219212 */ /* 0x000fe200078e33ff */
[----:B-1----:R-:W-:Y:S01]  /*04f0*/  IMAD.WIDE.U32 R4, R3, R14, UR4 ;  /* 0x0000000403047e25 */ /* 0x002fe2000f8e000e */
[----:B------:R-:W-:Y:S01]  /*0500*/  UIMAD UR8, UR14, UR9, UR8 ;  /* 0x000000090e0872a4 */ /* 0x000fe2000f8e0208 */
[----:B------:R-:W-:-:S02]  /*0510*/  ULDC.64 UR10, c[0x0][0x328] ;  /* 0x0000ca00000a7ab9 */ /* 0x000fc40000000a00 */
[----:B------:R-:W-:Y:S01]  /*0520*/  IMAD R2, R40, R14, RZ ;  /* 0x0000000e28027224 */ /* 0x000fe200078e02ff */
        /* <DEDUP_REMOVED lines=13> */
[----:B------:R-:W-:Y:S01]  /*0600*/  ISETP.NE.AND.EX P1, PT, R17, RZ, PT, P1 ;  /* 0x000000ff1100720c */ /* 0x000fe20003f25310 */
[----:B------:R-:W2:Y:S01]  /*0610*/  @P0 LDC R23, c[0x0][0x21c] ;  /* 0x00008700ff170b82 */ /* 0x000ea20000000800 */
[----:B------:R-:W-:Y:S01]  /*0620*/  IMAD R15, R33, R7, R0 ;  /* 0x00000007210f7224 */ /* 0x000fe200078e0200 */
[----:B------:R-:W-:Y:S01]  /*0630*/  ISETP.NE.AND.EX P2, PT, R19, RZ, PT, P2 ;  /* 0x000000ff1300720c */ /* 0x000fe20003f45320 */
[-C--:B0-----:R-:W-:Y:S02]  /*0640*/  IMAD R0, R40, R8.reuse, RZ ;  /* 0x0000000828007224 */ /* 0x081fe400078e02ff */
[----:B------:R-:W-:Y:S01]  /*0650*/  IMAD.WIDE.U32 R4, R3, R8, UR4 ;  /* 0x0000000403047e25 */ /* 0x000fe2000f8e0008 */
[----:B------:R-:W-:-:S03]  /*0660*/  ULDC.64 UR4, c[0x0][0x230] ;  /* 0x00008c0000047ab9 */ /* 0x000fc60000000a00 */
[----:B------:R-:W-:Y:S01]  /*0670*/  IMAD.WIDE.U32 R6, R33, R6, UR6 ;  /* 0x0000000621067e25 */ /* 0x000fe2000f8e0006 */
[----:B------:R-:W-:Y:S01]  /*0680*/  IADD3 R51, P3, R11, R4, RZ ;  /* 0x000000040b337210 */ /* 0x000fe20007f7e0ff */
[----:B------:R-:W-:Y:S02]  /*0690*/  ULDC.64 UR6, c[0x0][0x268] ;  /* 0x00009a0000067ab9 */ /* 0x000fe40000000a00 */
[----:B------:R-:W-:Y:S02]  /*06a0*/  IMAD R0, R3, R9, R0 ;  /* 0x0000000903007224 */ /* 0x000fe400078e0200 */
[----:B------:R-:W0:Y:S01]  /*06b0*/  @P0 LDC.64 R8, c[0x0][0x310] ;  /* 0x0000c400ff080b82 */ /* 0x000e220000000a00 */
[----:B------:R-:W-:Y:S02]  /*06c0*/  IADD3 R11, P4, R11, R6, RZ ;  /* 0x000000060b0b7210 */ /* 0x000fe40007f9e0ff */
[----:B------:R-:W-:Y:S02]  /*06d0*/  IADD3 R54, R7, R15, RZ ;  /* 0x0000000f07367210 */ /* 0x000fe40007ffe0ff */
[----:B------:R-:W-:-:S02]  /*06e0*/  CS2R R6, SRZ ;  /* 0x0000000000067805 */ /* 0x000fc4000001ff00 */
[----:B------:R-:W-:Y:S02]  /*06f0*/  IADD3.X R4, R13, R5, R0, P3, !PT ;  /* 0x000000050d047210 */ /* 0x000fe40001ffe400 */
[----:B------:R-:W-:Y:S01]  /*0700*/  @P1 LEA R6, P3, R3, R16, 0x2 ;  /* 0x0000001003061211 */ /* 0x000fe200078610ff */
[----:B------:R-:W-:Y:S01]  /*0710*/  IMAD.MOV.U32 R12, RZ, RZ, RZ ;  /* 0x000000ffff0c7224 */ /* 0x000fe200078e00ff */
[----:B------:R-:W-:Y:S01]  /*0720*/  IADD3.X R54, R13, R54, RZ, P4, !PT ;  /* 0x000000360d367210 */ /* 0x000fe200027fe4ff */
[----:B-1----:R-:W-:Y:S01]  /*0730*/  @P0 IMAD R0, R14, UR14, R3 ;  /* 0x0000000e0e000c24 */ /* 0x002fe2000f8e0203 */
[C---:B------:R-:W-:Y:S02]  /*0740*/  @P2 LEA R12, P4, R3.reuse, R18, 0x2 ;  /* 0x00000012030c2211 */ /* 0x040fe400078810ff */
[--C-:B------:R-:W-:Y:S01]  /*0750*/  @P1 LEA.HI.X R7, R3, R17, R40.reuse, 0x2, P3 ;  /* 0x0000001103071211 */ /* 0x100fe200018f1428 */
[----:B------:R-:W-:Y:S01]  /*0760*/  IMAD.MOV.U32 R13, RZ, RZ, RZ ;  /* 0x000000ffff0d7224 */ /* 0x000fe200078e00ff */
[----:B------:R-:W-:Y:S01]  /*0770*/  ISETP.GE.AND P1, PT, R21, 0x1, PT ;  /* 0x000000011500780c */ /* 0x000fe20003f26270 */
[----:B------:R-:W-:Y:S01]  /*0780*/  @P0 IMAD R0, R0, R21, RZ ;  /* 0x0000001500000224 */ /* 0x000fe200078e02ff */
[----:B------:R-:W-:-:S02]  /*0790*/  @P2 LEA.HI.X R13, R3, R19, R40, 0x2, P4 ;  /* 0x00000013030d2211 */ /* 0x000fc400020f1428 */
[C---:B------:R-:W-:Y:S01]  /*07a0*/  LEA R48, P2, R49.reuse, R26, 0x1 ;  /* 0x0000001a31307211 */ /* 0x040fe200078408ff */
[----:B--2---:R-:W-:Y:S02]  /*07b0*/  @P0 IMAD R5, R0, R23, RZ ;  /* 0x0000001700050224 */ /* 0x004fe400078e02ff */
[C---:B------:R-:W-:Y:S01]  /*07c0*/  IMAD R0, R40.reuse, UR4, RZ ;  /* 0x0000000428007c24 */ /* 0x040fe2000f8e02ff */
[----:B------:R-:W-:Y:S01]  /*07d0*/  LEA.HI.X R49, R49, R27, R2, 0x1, P2 ;  /* 0x0000001b31317211 */ /* 0x000fe200010f0c02 */
[----:B------:R-:W-:Y:S01]  /*07e0*/  IMAD R2, R40, UR6, RZ ;  /* 0x0000000628027c24 */ /* 0x000fe2000f8e02ff */
[----:B------:R-:W-:Y:S02]  /*07f0*/  LEA R46, P5, R47, R24, 0x1 ;  /* 0x000000182f2e7211 */ /* 0x000fe400078a08ff */
[----:B---3--:R-:W-:Y:S01]  /*0800*/  LEA R53, P4, R11, R30, 0x1 ;  /* 0x0000001e0b357211 */ /* 0x008fe200078808ff */
[----:B------:R-:W-:Y:S01]  /*0810*/  IMAD R55, R3, UR5, R0 ;  /* 0x0000000503377c24 */ /* 0x000fe2000f8e0200 */
[----:B------:R-:W-:Y:S01]  /*0820*/  LEA R50, P3, R51, R28, 0x1 ;  /* 0x0000001c33327211 */ /* 0x000fe200078608ff */
[----:B------:R-:W-:Y:S01]  /*0830*/  IMAD R57, R3, UR7, R2 ;  /* 0x0000000703397c24 */ /* 0x000fe2000f8e0202 */
[----:B------:R-:W-:Y:S01]  /*0840*/  HFMA2.MMA R44, -RZ, RZ, 0, 0 ;  /* 0x00000000ff2c7435 */ /* 0x000fe200000001ff */
[----:B------:R-:W-:Y:S01]  /*0850*/  LEA.HI.X R47, R47, R25, R10, 0x1, P5 ;  /* 0x000000192f2f7211 */ /* 0x000fe200028f0c0a */
[----:B0-----:R-:W-:Y:S01]  /*0860*/  @P0 IMAD.WIDE R8, R5, 0x8, R8 ;  /* 0x0000000805080825 */ /* 0x001fe200078e0208 */
[----:B------:R-:W-:-:S02]  /*0870*/  LEA.HI.X R54, R11, R31, R54, 0x1, P4 ;  /* 0x0000001f0b367211 */ /* 0x000fc400020f0c36 */
[----:B------:R-:W-:Y:S02]  /*0880*/  @!P0 CS2R R8, SRZ ;  /* 0x0000000000088805 */ /* 0x000fe4000001ff00 */
[----:B------:R-:W-:Y:S01]  /*0890*/  LEA.HI.X R51, R51, R29, R4, 0x1, P3 ;  /* 0x0000001d33337211 */ /* 0x000fe200018f0c04 */
[----:B------:R-:W-:Y:S01]  /*08a0*/  IMAD.MOV.U32 R10, RZ, RZ, R6 ;  /* 0x000000ffff0a7224 */ /* 0x000fe200078e0006 */
[----:B------:R-:W-:Y:S01]  /*08b0*/  MOV R11, R7 ;  /* 0x00000007000b7202 */ /* 0x000fe20000000f00 */
        /* <DEDUP_REMOVED lines=8> */
[----:B------:R-:W-:Y:S02]  /*0940*/  MOV R43, RZ ;  /* 0x000000ff002b7202 */ /* 0x000fe40000000f00 */
[----:B------:R-:W3:Y:S01]  /*0950*/  S2UR UR5, SR_CgaCtaId ;  /* 0x00000000000579c3 */ /* 0x000ee20000008800 */
[----:B------:R-:W-:Y:S01]  /*0960*/  IMAD.WIDE.U32 R20, R3, UR6, RZ ;  /* 0x0000000603147c25 */ /* 0x000fe2000f8e00ff */
[----:B------:R-:W-:Y:S01]  /*0970*/  ULDC UR6, c[0x0][0x224] ;  /* 0x0000890000067ab9 */ /* 0x000fe20000000800 */
[----:B------:R-:W-:-:S02]  /*0980*/  IADD3 R55, R19, R55, RZ ;  /* 0x0000003713377210 */ /* 0x000fc40007ffe0ff */
[----:B------:R-:W-:Y:S01]  /*0990*/  IMAD.MOV.U32 R44, RZ, RZ, RZ ;  /* 0x000000ffff2c7224 */ /* 0x000fe200078e00ff */
[----:B------:R-:W-:Y:S01]  /*09a0*/  MOV R56, UR6 ;  /* 0x0000000600387c02 */ /* 0x000fe20008000f00 */
[----:B------:R-:W-:Y:S02]  /*09b0*/  IMAD.IADD R57, R21, 0x1, R57 ;  /* 0x0000000115397824 */ /* 0x000fe400078e0239 */
        /* <DEDUP_REMOVED lines=8> */
[C---:B------:R-:W-:Y:S01]  /*0a40*/  LOP3.LUT R23, R58.reuse, 0xffffff80, RZ, 0xc0, !PT ;  /* 0xffffff803a177812 */ /* 0x040fe200078ec0ff */
[C---:B------:R-:W-:Y:S01]  /*0a50*/  IMAD R45, R33.reuse, UR9, R0 ;  /* 0x00000009212d7c24 */ /* 0x040fe2000f8e0200 */
[----:B------:R-:W-:Y:S01]  /*0a60*/  MOV R59, UR4 ;  /* 0x00000004003b7c02 */ /* 0x000fe20008000f00 */
[----:B------:R-:W-:Y:S01]  /*0a70*/  IMAD.WIDE.U32 R16, R33, UR8, R4 ;  /* 0x0000000821107c25 */ /* 0x000fe2000f8e0004 */
[----:B------:R-:W-:Y:S01]  /*0a80*/  ULDC.64 UR8, c[0x0][0x3c8] ;  /* 0x0000f20000087ab9 */ /* 0x000fe20000000a00 */
[----:B------:R-:W-:Y:S01]  /*0a90*/  LOP3.LUT R22, R23, 0x1f, R14, 0xf8, !PT ;  /* 0x0000001f17167812 */ /* 0x000fe200078ef80e */
[----:B------:R-:W-:Y:S01]  /*0aa0*/  UMOV UR4, URZ ;  /* 0x0000003f00047c82 */ /* 0x000fe20008000000 */
[----:B------:R-:W-:Y:S01]  /*0ab0*/  IMAD.IADD R58, R58, 0x1, R59 ;  /* 0x000000013a3a7824 */ /* 0x000fe200078e023b */
[----:B------:R-:W-:-:S02]  /*0ac0*/  IADD3 R45, R17, R45, RZ ;  /* 0x0000002d112d7210 */ /* 0x000fc40007ffe0ff */
[C---:B------:R-:W-:Y:S02]  /*0ad0*/  LEA R60, P0, R16.reuse, UR8, 0x2 ;  /* 0x00000008103c7c11 */ /* 0x040fe4000f8010ff */
[----:B------:R-:W-:Y:S02]  /*0ae0*/  SHF.R.S32.HI R23, RZ, 0x1f, R22 ;  /* 0x0000001fff177819 */ /* 0x000fe40000011416 */
[----:B------:R-:W-:Y:S02]  /*0af0*/  LEA.HI.X R64, R16, UR9, R45, 0x2, P0 ;  /* 0x0000000910407c11 */ /* 0x000fe400080f142d */
[C---:B------:R-:W-:Y:S02]  /*0b00*/  IADD3 R112, P0, R60.reuse, -0x180, RZ ;  /* 0xfffffe803c707810 */ /* 0x040fe40007f1e0ff */
[C---:B------:R-:W-:Y:S02]  /*0b10*/  IADD3 R113, P1, R60.reuse, -0x100, RZ ;  /* 0xffffff003c717810 */ /* 0x040fe40007f3e0ff */
[----:B------:R-:W-:-:S02]  /*0b20*/  IADD3 R60, P2, R60, -0x80, RZ ;  /* 0xffffff803c3c7810 */ /* 0x000fc40007f5e0ff */
[C---:B------:R-:W-:Y:S02]  /*0b30*/  IADD3.X R114, R64.reuse, -0x1, RZ, P0, !PT ;  /* 0xffffffff40727810 */ /* 0x040fe400007fe4ff */
[----:B------:R-:W-:Y:S02]  /*0b40*/  IADD3.X R115, R64, -0x1, RZ, P1, !PT ;  /* 0xffffffff40737810 */ /* 0x000fe40000ffe4ff */
[C---:B------:R-:W-:Y:S02]  /*0b50*/  LOP3.LUT R61, R22.reuse, 0x20, RZ, 0xfc, !PT ;  /* 0x00000020163d7812 */ /* 0x040fe400078efcff */
[C---:B------:R-:W-:Y:S02]  /*0b60*/  LOP3.LUT R62, R22.reuse, 0x40, RZ, 0xfc, !PT ;  /* 0x00000040163e7812 */ /* 0x040fe400078efcff */
[----:B------:R-:W-:Y:S02]  /*0b70*/  LOP3.LUT R63, R22, 0x60, RZ, 0xfc, !PT ;  /* 0x00000060163f7812 */ /* 0x000fe400078efcff */
[----:B--2---:R-:W-:-:S07]  /*0b80*/  IADD3.X R64, R64, -0x1, RZ, P2, !PT ;  /* 0xffffffff40407810 */ /* 0x004fce00017fe4ff */
.L_x_10239:
[----:B------:R-:W-:Y:S01]  /*0b90*/  BAR.SYNC.DEFER_BLOCKING 0x0 ;  /* 0x0000000000007b1d */ /* 0x000fe20000010000 */
[----:B------:R-:W-:Y:S02]  /*0ba0*/  LEA R65, R56, 0xffffff80, 0x7 ;  /* 0xffffff8038417811 */ /* 0x000fe400078e38ff */
[C---:B------:R-:W-:Y:S02]  /*0bb0*/  SHF.L.U32 R67, R22.reuse, 0x1, RZ ;  /* 0x0000000116437819 */ /* 0x040fe400000006ff */
[----:B------:R-:W-:Y:S01]  /*0bc0*/  SHF.L.U64.HI R66, R22, 0x1, R23 ;  /* 0x0000000116427819 */ /* 0x000fe20000010217 */
[----:B------:R-:W-:Y:S01]  /*0bd0*/  ULDC UR7, c[0x0][0x218] ;  /* 0x0000860000077ab9 */ /* 0x000fe20000000800 */
[----:B--2---:R-:W-:Y:S02]  /*0be0*/  IADD3 R4, P4, R46, R67, RZ ;  /* 0x000000432e047210 */ /* 0x004fe40007f9e0ff */
[----:B------:R-:W-:Y:S02]  /*0bf0*/  PRMT R25, RZ, 0x7610, R25 ;  /* 0x00007610ff197816 */ /* 0x000fe40000000019 */
[----:B------:R-:W-:-:S02]  /*0c00*/  PRMT R27, RZ, 0x7610, R27 ;  /* 0x00007610ff1b7816 */ /* 0x000fc4000000001b */
[----:B------:R-:W-:Y:S02]  /*0c10*/  PRMT R29, RZ, 0x7610, R29 ;  /* 0x00007610ff1d7816 */ /* 0x000fe4000000001d */
[----:B------:R-:W-:Y:S01]  /*0c20*/  PRMT R31, RZ, 0x7610, R31 ;  /* 0x00007610ff1f7816 */ /* 0x000fe2000000001f */
[----:B------:R-:W-:Y:S01]  /*0c30*/  IMAD R72, R52, 0x2, R59 ;  /* 0x0000000234487824 */ /* 0x000fe200078e023b */
[----:B------:R-:W-:Y:S01]  /*0c40*/  IADD3 R73, -R65, UR7, RZ ;  /* 0x0000000741497c10 */ /* 0x000fe2000fffe1ff */
[----:B------:R-:W-:Y:S01]  /*0c50*/  ULDC UR5, c[0x0][0x21c] ;  /* 0x0000870000057ab9 */ /* 0x000fe20000000800 */
[----:B------:R-:W-:Y:S01]  /*0c60*/  IADD3.X R5, R47, R66, RZ, P4, !PT ;  /* 0x000000422f057210 */ /* 0x000fe200027fe4ff */
[----:B------:R-:W-:Y:S01]  /*0c70*/  ULDC UR8, c[0x0][0x224] ;  /* 0x0000890000087ab9 */ /* 0x000fe20000000800 */
[-C--:B------:R-:W-:Y:S02]  /*0c80*/  ISETP.GE.AND P0, PT, R22, R73.reuse, PT ;  /* 0x000000491600720c */ /* 0x080fe40003f06270 */
[----:B------:R-:W-:-:S02]  /*0c90*/  ISETP.GE.AND P1, PT, R61, R73, PT ;  /* 0x000000493d00720c */ /* 0x000fc40003f26270 */
[-C--:B------:R-:W-:Y:S02]  /*0ca0*/  ISETP.GE.AND P2, PT, R62, R73.reuse, PT ;  /* 0x000000493e00720c */ /* 0x080fe40003f46270 */
[----:B------:R-:W-:-:S07]  /*0cb0*/  ISETP.GE.AND P3, PT, R63, R73, PT ;  /* 0x000000493f00720c */ /* 0x000fce0003f66270 */
[----:B------:R-:W2:Y:S04]  /*0cc0*/  @!P0 LDG.E.U16 R25, desc[UR12][R4.64] ;  /* 0x0000000c04198981 */ /* 0x000ea8000c1e1500 */
[----:B------:R-:W3:Y:S04]  /*0cd0*/  @!P1 LDG.E.U16 R27, desc[UR12][R4.64+0x40] ;  /* 0x0000400c041b9981 */ /* 0x000ee8000c1e1500 */
[----:B------:R-:W4:Y:S04]  /*0ce0*/  @!P2 LDG.E.U16 R29, desc[UR12][R4.64+0x80] ;  /* 0x0000800c041da981 */ /* 0x000f28000c1e1500 */
[----:B------:R-:W4:Y:S01]  /*0cf0*/  @!P3 LDG.E.U16 R31, desc[UR12][R4.64+0xc0] ;  /* 0x0000c00c041fb981 */ /* 0x000f22000c1e1500 */
[----:B------:R-:W-:-:S02]  /*0d00*/  LEA R74, R52, R59, 0x3 ;  /* 0x0000003b344a7211 */ /* 0x000fc400078e18ff */
[----:B------:R-:W-:Y:S02]  /*0d10*/  IADD3 R6, P0, R48, R67, RZ ;  /* 0x0000004330067210 */ /* 0x000fe40007f1e0ff */
[-C--:B------:R-:W-:Y:S02]  /*0d20*/  ISETP.GE.AND P1, PT, R61, R73.reuse, PT ;  /* 0x000000493d00720c */ /* 0x080fe40003f26270 */
[----:B------:R-:W-:Y:S02]  /*0d30*/  IADD3.X R7, R49, R66, RZ, P0, !PT ;  /* 0x0000004231077210 */ /* 0x000fe400007fe4ff */
[-C--:B------:R-:W-:Y:S02]  /*0d40*/  ISETP.GE.AND P0, PT, R22, R73.reuse, PT ;  /* 0x000000491600720c */ /* 0x080fe40003f06270 */
[-C--:B------:R-:W-:Y:S02]  /*0d50*/  ISETP.GE.AND P2, PT, R62, R73.reuse, PT ;  /* 0x000000493e00720c */ /* 0x080fe40003f46270 */
[----:B------:R-:W-:-:S02]  /*0d60*/  ISETP.GE.AND P3, PT, R63, R73, PT ;  /* 0x000000493f00720c */ /* 0x000fc40003f66270 */
[----:B------:R-:W-:Y:S02]  /*0d70*/  PRMT R33, RZ, 0x7610, R33 ;  /* 0x00007610ff217816 */ /* 0x000fe40000000021 */
[----:B------:R-:W-:Y:S02]  /*0d80*/  PRMT R35, RZ, 0x7610, R35 ;  /* 0x00007610ff237816 */ /* 0x000fe40000000023 */
[----:B------:R-:W-:Y:S02]  /*0d90*/  PRMT R37, RZ, 0x7610, R37 ;  /* 0x00007610ff257816 */ /* 0x000fe40000000025 */
[----:B------:R-:W-:Y:S01]  /*0da0*/  PRMT R39, RZ, 0x7610, R39 ;  /* 0x00007610ff277816 */ /* 0x000fe20000000027 */
[----:B0-2---:R0:W-:Y:S04]  /*0db0*/  STS.U16 [R72], R25 ;  /* 0x0000001948007388 */ /* 0x0051e80000000400 */
[----:B-1-3--:R1:W-:Y:S04]  /*0dc0*/  STS.U16 [R72+0x40], R27 ;  /* 0x0000401b48007388 */ /* 0x00a3e80000000400 */
[----:B----4-:R2:W-:Y:S04]  /*0dd0*/  STS.U16 [R72+0x80], R29 ;  /* 0x0000801d48007388 */ /* 0x0105e80000000400 */
[----:B------:R3:W-:Y:S01]  /*0de0*/  STS.U16 [R72+0xc0], R31 ;  /* 0x0000c01f48007388 */ /* 0x0007e20000000400 */
[----:B------:R-:W-:-:S03]  /*0df0*/  NOP ;  /* 0x0000000000007918 */ /* 0x000fc60000000000 */
[----:B------:R-:W4:Y:S01]  /*0e00*/  LDS.64 R92, [R74] ;  /* 0x000000004a5c7984 */ /* 0x000f220000000a00 */
[----:B------:R-:W-:Y:S06]  /*0e10*/  BAR.SYNC.DEFER_BLOCKING 0x0 ;  /* 0x0000000000007b1d */ /* 0x000fec0000010000 */
[----:B------:R-:W4:Y:S04]  /*0e20*/  @!P0 LDG.E.U16 R33, desc[UR12][R6.64] ;  /* 0x0000000c06218981 */ /* 0x000f28000c1e1500 */
[----:B------:R-:W4:Y:S04]  /*0e30*/  @!P1 LDG.E.U16 R35, desc[UR12][R6.64+0x40] ;  /* 0x0000400c06239981 */ /* 0x000f28000c1e1500 */
[----:B------:R-:W4:Y:S04]  /*0e40*/  @!P2 LDG.E.U16 R37, desc[UR12][R6.64+0x80] ;  /* 0x0000800c0625a981 */ /* 0x000f28000c1e1500 */
[----:B------:R-:W4:Y:S01]  /*0e50*/  @!P3 LDG.E.U16 R39, desc[UR12][R6.64+0xc0] ;  /* 0x0000c00c0627b981 */ /* 0x000f22000c1e1500 */
[----:B------:R-:W-:-:S02]  /*0e60*/  IADD3 R4, P0, R50, R67, RZ ;  /* 0x0000004332047210 */ /* 0x000fc40007f1e0ff */
[-C--:B------:R-:W-:Y:S02]  /*0e70*/  ISETP.GE.AND P1, PT, R61, R73.reuse, PT ;  /* 0x000000493d00720c */ /* 0x080fe40003f26270 */
[-C--:B------:R-:W-:Y:S01]  /*0e80*/  ISETP.GE.AND P2, PT, R62, R73.reuse, PT ;  /* 0x000000493e00720c */ /* 0x080fe20003f46270 */
[----:B------:R-:W-:Y:S01]  /*0e90*/  IMAD.X R5, R51, 0x1, R66, P0 ;  /* 0x0000000133057824 */ /* 0x000fe200000e0642 */
[-C--:B------:R-:W-:Y:S02]  /*0ea0*/  ISETP.GE.AND P0, PT, R22, R73.reuse, PT ;  /* 0x000000491600720c */ /* 0x080fe40003f06270 */
[----:B------:R-:W-:Y:S02]  /*0eb0*/  ISETP.GE.AND P3, PT, R63, R73, PT ;  /* 0x000000493f00720c */ /* 0x000fe40003f66270 */
[----:B0-----:R-:W-:Y:S02]  /*0ec0*/  PRMT R25, RZ, 0x7610, R25 ;  /* 0x00007610ff197816 */ /* 0x001fe40000000019 */
[----:B-1----:R-:W-:-:S02]  /*0ed0*/  PRMT R27, RZ, 0x7610, R27 ;  /* 0x00007610ff1b7816 */ /* 0x002fc4000000001b */
[----:B--2---:R-:W-:Y:S02]  /*0ee0*/  PRMT R29, RZ, 0x7610, R29 ;  /* 0x00007610ff1d7816 */ /* 0x004fe4000000001d */
[----:B---3--:R-:W-:Y:S01]  /*0ef0*/  PRMT R31, RZ, 0x7610, R31 ;  /* 0x00007610ff1f7816 */ /* 0x008fe2000000001f */
[----:B----4-:R-:W-:Y:S04]  /*0f00*/  STS.U16 [R72], R33 ;  /* 0x0000002148007388 */ /* 0x010fe80000000400 */
[----:B------:R-:W-:Y:S04]  /*0f10*/  STS.U16 [R72+0x40], R35 ;  /* 0x0000402348007388 */ /* 0x000fe80000000400 */
        /* <DEDUP_REMOVED lines=13> */
[----:B------:R-:W-:Y:S01]  /*0ff0*/  USHF.R.S32.HI UR22, URZ, 0x1f, UR8 ;  /* 0x0000001f3f167899 */ /* 0x000fe20008011408 */
[----:B0-----:R-:W-:-:S06]  /*1000*/  HADD2.F32 R4, -RZ, R93.H1_H1 ;  /* 0x3000005dff047230 */ /* 0x001fcc0000004100 */
[----:B------:R-:W-:Y:S02]  /*1010*/  @!P0 CS2R R68, SRZ ;  /* 0x0000000000448805 */ /* 0x000fe4000001ff00 */
[----:B------:R-:W-:Y:S01]  /*1020*/  @!P0 CS2R R70, SRZ ;  /* 0x0000000000468805 */ /* 0x000fe2000001ff00 */
        /* <DEDUP_REMOVED lines=8> */
[----:B------:R-:W-:Y:S02]  /*10b0*/  HADD2.F32 R80, -RZ, R79.H0_H0 ;  /* 0x2000004fff507230 */ /* 0x000fe40000004100 */
[----:B------:R-:W-:Y:S01]  /*10c0*/  FFMA.FTZ R43, R0, R2, R43 ;  /* 0x00000002002b7223 */ /* 0x000fe2000001002b */
[----:B------:R-:W-:Y:S02]  /*10d0*/  HADD2.F32 R2, -RZ, R93.H0_H0 ;  /* 0x2000005dff027230 */ /* 0x000fe40000004100 */
[----:B-----5:R-:W-:Y:S01]  /*10e0*/  FMUL.FTZ R86, R78, R41 ;  /* 0x000000294e567220 */ /* 0x020fe20000410000 */
[----:B------:R-:W-:-:S02]  /*10f0*/  HADD2.F32 R82, -RZ, R79.H1_H1 ;  /* 0x3000004fff527230 */ /* 0x000fc40000004100 */
[----:B------:R-:W-:Y:S01]  /*1100*/  FFMA.FTZ R43, R78, R6, R43 ;  /* 0x000000064e2b7223 */ /* 0x000fe2000001002b */
[-C--:B------:R-:W-:Y:S01]  /*1110*/  FMUL.FTZ R79, R0, R41.reuse ;  /* 0x00000029004f7220 */ /* 0x080fe20000410000 */
[CC--:B------:R-:W-:Y:S02]  /*1120*/  FMUL.FTZ R77, R80.reuse, R41.reuse ;  /* 0x00000029504d7220 */ /* 0x0c0fe40000410000 */
[----:B------:R-:W-:Y:S01]  /*1130*/  FFMA.FTZ R43, R80, R2, R43 ;  /* 0x00000002502b7223 */ /* 0x000fe2000001002b */
[----:B------:R-:W-:-:S03]  /*1140*/  FMUL.FTZ R84, R82, R41 ;  /* 0x0000002952547220 */ /* 0x000fc60000410000 */
[----:B------:R-:W-:Y:S01]  /*1150*/  FFMA.FTZ R43, R82, R4, R43 ;  /* 0x00000004522b7223 */ /* 0x000fe2000001002b */
[----:B------:R-:W-:Y:S06]  /*1160*/  BAR.SYNC.DEFER_BLOCKING 0x0 ;  /* 0x0000000000007b1d */ /* 0x000fec0000010000 */
[----:B------:R-:W-:Y:S05]  /*1170*/  @!P0 BRA `(.L_x_10221) ;  /* 0x0000001400c08947 */ /* 0x000fea0003800000 */
[----:B------:R-:W0:Y:S01]  /*1180*/  LDC R75, c[0x0][0x224] ;  /* 0x00008900ff4b7b82 */ /* 0x000e220000000800 */
[----:B------:R-:W-:Y:S01]  /*1190*/  USHF.L.U32 UR9, UR8, 0x2, URZ ;  /* 0x0000000208097899 */ /* 0x000fe2000800063f */
[--C-:B------:R-:W-:Y:S01]  /*11a0*/  HADD2.F32 R5, -RZ, R32.reuse.H0_H0 ;  /* 0x20000020ff057230 */ /* 0x100fe20000004100 */
[----:B------:R-:W-:Y:S01]  /*11b0*/  USHF.L.U64.HI UR10, UR8, 0x2, UR22 ;  /* 0x00000002080a7899 */ /* 0x000fe20008010216 */
[----:B------:R-:W-:Y:S01]  /*11c0*/  HADD2.F32 R81, -RZ, R32.H1_H1 ;  /* 0x30000020ff517230 */ /* 0x000fe20000004100 */
[----:B------:R-:W-:Y:S01]  /*11d0*/  IADD3 R24, P0, R65, R16, RZ ;  /* 0x0000001041187210 */ /* 0x000fe20007f1e0ff */
[--C-:B------:R-:W-:Y:S01]  /*11e0*/  HADD2.F32 R7, -RZ, R33.reuse.H0_H0 ;  /* 0x20000021ff077230 */ /* 0x100fe20000004100 */
[----:B------:R-:W-:Y:S01]  /*11f0*/  HFMA2.MMA R76, -RZ, RZ, 0, 0 ;  /* 0x00000000ff4c7435 */ /* 0x000fe200000001ff */
[----:B------:R-:W1:Y:S01]  /*1200*/  LDC.64 R26, c[0x0][0x360] ;  /* 0x0000d800ff1a7b82 */ /* 0x000e620000000a00 */
[----:B------:R-:W-:Y:S01]  /*1210*/  HADD2.F32 R83, -RZ, R33.H1_H1 ;  /* 0x30000021ff537230 */ /* 0x000fe20000004100 */
[----:B------:R-:W-:-:S02]  /*1220*/  IADD3 R32, P2, R112, UR9, RZ ;  /* 0x0000000970207c10 */ /* 0x000fc4000ff5e0ff */
[----:B------:R-:W-:Y:S02]  /*1230*/  CS2R R68, SRZ ;  /* 0x0000000000447805 */ /* 0x000fe4000001ff00 */
[----:B------:R-:W-:Y:S02]  /*1240*/  IADD3 R34, P3, R113, UR9, RZ ;  /* 0x0000000971227c10 */ /* 0x000fe4000ff7e0ff */
[----:B------:R-:W-:Y:S02]  /*1250*/  CS2R R70, SRZ ;  /* 0x0000000000467805 */ /* 0x000fe4000001ff00 */
[----:B------:R-:W-:Y:S01]  /*1260*/  IADD3 R36, P4, R60, UR9, RZ ;  /* 0x000000093c247c10 */ /* 0x000fe2000ff9e0ff */
[--C-:B------:R-:W-:Y:S01]  /*1270*/  FADD.FTZ R88, R5, R42.reuse ;  /* 0x0000002a05587221 */ /* 0x100fe20000010000 */
[----:B------:R-:W2:Y:S01]  /*1280*/  LDC.64 R28, c[0x0][0x2d0] ;  /* 0x0000b400ff1c7b82 */ /* 0x000ea20000000a00 */
[----:B------:R-:W-:Y:S01]  /*1290*/  ISETP.GE.AND P1, PT, R22, R73, PT ;  /* 0x000000491600720c */ /* 0x000fe20003f26270 */
[--C-:B------:R-:W-:Y:S01]  /*12a0*/  FADD.FTZ R81, R81, R42.reuse ;  /* 0x0000002a51517221 */ /* 0x100fe20000010000 */
[--C-:B------:R-:W-:Y:S01]  /*12b0*/  FADD.FTZ R90, R7, R42.reuse ;  /* 0x0000002a075a7221 */ /* 0x100fe20000010000 */
[----:B------:R-:W-:Y:S01]  /*12c0*/  FADD.FTZ R83, R83, R42 ;  /* 0x0000002a53537221 */ /* 0x000fe20000010000 */
[----:B------:R-:W-:Y:S01]  /*12d0*/  LEA.HI.X.SX32 R25, R65, R45, 0x1, P0 ;  /* 0x0000002d41197211 */ /* 0x000fe200000f0eff */
[----:B------:R-:W-:Y:S01]  /*12e0*/  UMOV UR5, URZ ;  /* 0x0000003f00057c82 */ /* 0x000fe20008000000 */
[----:B------:R-:W-:Y:S01]  /*12f0*/  IADD3.X R33, R114, UR10, RZ, P2, !PT ;  /* 0x0000000a72217c10 */ /* 0x000fe200097fe4ff */
[----:B------:R-:W3:Y:S01]  /*1300*/  LDC.64 R30, c[0x0][0x2e0] ;  /* 0x0000b800ff1e7b82 */ /* 0x000ee20000000a00 */
[----:B------:R-:W-:Y:S01]  /*1310*/  IADD3.X R35, R115, UR10, RZ, P3, !PT ;  /* 0x0000000a73237c10 */ /* 0x000fe20009ffe4ff */
[----:B------:R-:W-:Y:S01]  /*1320*/  UMOV UR6, URZ ;  /* 0x0000003f00067c82 */ /* 0x000fe20008000000 */
[----:B------:R-:W-:Y:S01]  /*1330*/  IADD3.X R37, R64, UR10, RZ, P4, !PT ;  /* 0x0000000a40257c10 */ /* 0x000fe2000a7fe4ff */
        /* <DEDUP_REMOVED lines=8> */
.L_x_10234:
[----:B------:R-:W-:Y:S01]  /*13c0*/  SHF.R.S32.HI R87, RZ, 0x1f, R76 ;  /* 0x0000001fff577819 */ /* 0x000fe2000001144c */
[----:B--23--:R-:W-:Y:S01]  /*13d0*/  IMAD.MOV.U32 R5, RZ, RZ, R55 ;  /* 0x000000ffff057224 */ /* 0x00cfe200078e0037 */
[----:B------:R-:W-:Y:S01]  /*13e0*/  MOV R4, R18 ;  /* 0x0000001200047202 */ /* 0x000fe20000000f00 */
[----:B------:R-:W-:Y:S01]  /*13f0*/  IMAD.WIDE.U32 R94, R76, UR10, R22 ;  /* 0x0000000a4c5e7c25 */ /* 0x000fe2000f8e0016 */
[-C--:B------:R-:W-:Y:S02]  /*1400*/  ISETP.GE.AND P2, PT, R62, R73.reuse, PT ;  /* 0x000000493e00720c */ /* 0x080fe40003f46270 */
[-C--:B------:R-:W-:Y:S01]  /*1410*/  ISETP.GE.AND P0, PT, R61, R73.reuse, PT ;  /* 0x000000493d00720c */ /* 0x080fe20003f06270 */
[----:B------:R-:W-:Y:S01]  /*1420*/  IMAD R39, R87, UR16, RZ ;  /* 0x0000001057277c24 */ /* 0x000fe2000f8e02ff */
[----:B------:R-:W-:Y:S01]  /*1430*/  ISETP.GE.AND P3, PT, R63, R73, PT ;  /* 0x000000493f00720c */ /* 0x000fe20003f66270 */
[----:B------:R-:W-:Y:S01]  /*1440*/  IMAD.WIDE.U32 R6, R76, UR16, R4 ;  /* 0x000000104c067c25 */ /* 0x000fe2000f8e0004 */
[----:B------:R-:W-:-:S02]  /*1450*/  LEA R4, P5, R94, R53, 0x1 ;  /* 0x000000355e047211 */ /* 0x000fc400078a08ff */
[----:B------:R-:W-:Y:S01]  /*1460*/  PRMT R91, RZ, 0x7610, R91 ;  /* 0x00007610ff5b7816 */ /* 0x000fe2000000005b */
[----:B------:R-:W-:Y:S01]  /*1470*/  IMAD R39, R76, UR17, R39 ;  /* 0x000000114c277c24 */ /* 0x000fe2000f8e0227 */
[----:B--2---:R-:W-:Y:S01]  /*1480*/  LEA R38, P4, R6, R28, 0x2 ;  /* 0x0000001c06267211 */ /* 0x004fe200078810ff */
[----:B------:R-:W-:Y:S01]  /*1490*/  IMAD R85, R87, UR10, RZ ;  /* 0x0000000a57557c24 */ /* 0x000fe2000f8e02ff */
[----:B------:R-:W-:Y:S02]  /*14a0*/  PRMT R89, RZ, 0x7610, R89 ;  /* 0x00007610ff597816 */ /* 0x000fe40000000059 */
[----:B------:R-:W-:Y:S01]  /*14b0*/  IADD3 R2, R7, R39, RZ ;  /* 0x0000002707027210 */ /* 0x000fe20007ffe0ff */
[----:B------:R-:W-:Y:S01]  /*14c0*/  IMAD R5, R76, UR11, R85 ;  /* 0x0000000b4c057c24 */ /* 0x000fe2000f8e0255 */
[----:B------:R-:W-:Y:S02]  /*14d0*/  PRMT R97, RZ, 0x7610, R97 ;  /* 0x00007610ff617816 */ /* 0x000fe40000000061 */
[----:B------:R-:W-:-:S02]  /*14e0*/  LEA.HI.X R39, R6, R29, R2, 0x2, P4 ;  /* 0x0000001d06277211 */ /* 0x000fc400020f1402 */
[----:B------:R-:W-:Y:S02]  /*14f0*/  IADD3 R5, R95, R5, RZ ;  /* 0x000000055f057210 */ /* 0x000fe40007ffe0ff */
[----:B------:R-:W-:Y:S01]  /*1500*/  PRMT R95, RZ, 0x7610, R95 ;  /* 0x00007610ff5f7816 */ /* 0x000fe2000000005f */
[----:B------:R-:W2:Y:S01]  /*1510*/  LDG.E R85, desc[UR12][R38.64] ;  /* 0x0000000c26557981 */ /* 0x000ea2000c1e1900 */
[----:B------:R-:W-:-:S05]  /*1520*/  LEA.HI.X R5, R94, R54, R5, 0x1, P5 ;  /* 0x000000365e057211 */ /* 0x000fca00028f0c05 */
[----:B------:R-:W4:Y:S04]  /*1530*/  @!P2 LDG.E.U16 R95, desc[UR12][R4.64+0x80] ;  /* 0x0000800c045fa981 */ /* 0x000f28000c1e1500 */
[----:B------:R-:W4:Y:S04]  /*1540*/  @!P0 LDG.E.U16 R91, desc[UR12][R4.64+0x40] ;  /* 0x0000400c045b8981 */ /* 0x000f28000c1e1500 */
[----:B------:R-:W4:Y:S04]  /*1550*/  @!P1 LDG.E.U16 R89, desc[UR12][R4.64] ;  /* 0x0000000c04599981 */ /* 0x000f28000c1e1500 */
[----:B0-----:R0:W4:Y:S01]  /*1560*/  @!P3 LDG.E.U16 R97, desc[UR12][R4.64+0xc0] ;  /* 0x0000c00c0461b981 */ /* 0x001122000c1e1500 */
[----:B------:R-:W-:-:S04]  /*1570*/  ISETP.GT.AND P0, PT, R56, 0x1, PT ;  /* 0x000000013800780c */ /* 0x000fc80003f04270 */
[----:B------:R-:W-:Y:S01]  /*1580*/  ISETP.EQ.AND P0, PT, R111, RZ, P0 ;  /* 0x000000ff6f00720c */ /* 0x000fe20000702270 */
[----:B------:R-:W-:Y:S02]  /*1590*/  VIADD R2, R56, 0xffffffff ;  /* 0xffffffff38027836 */ /* 0x000fe40000000000 */
[----:B------:R-:W-:Y:S01]  /*15a0*/  IMAD R99, R87, UR18, RZ ;  /* 0x0000001257637c24 */ /* 0x000fe2000f8e02ff */
[----:B0-----:R-:W-:Y:S02]  /*15b0*/  MOV R4, R20 ;  /* 0x0000001400047202 */ /* 0x001fe40000000f00 */
[----:B------:R-:W-:Y:S01]  /*15c0*/  MOV R5, R57 ;  /* 0x0000003900057202 */ /* 0x000fe20000000f00 */
[----:B------:R-:W-:Y:S01]  /*15d0*/  IMAD R99, R76, UR19, R99 ;  /* 0x000000134c637c24 */ /* 0x000fe2000f8e0263 */
[----:B------:R-:W-:Y:S01]  /*15e0*/  LEA.HI R74, R2, R2, RZ, 0x1 ;  /* 0x00000002024a7211 */ /* 0x000fe200078f08ff */
[----:B------:R-:W-:-:S04]  /*15f0*/  IMAD.WIDE.U32 R6, R76, UR18, R4 ;  /* 0x000000124c067c25 */ /* 0x000fc8000f8e0004 */
[----:B------:R-:W0:Y:S01]  /*1600*/  @P0 LDC R38, c[0x0][0x21c] ;  /* 0x00008700ff260b82 */ /* 0x000e220000000800 */
[----:B------:R-:W-:Y:S02]  /*1610*/  LOP3.LUT R39, R74, 0xfffffe, RZ, 0xc0, !PT ;  /* 0x00fffffe4a277812 */ /* 0x000fe400078ec0ff */
[----:B------:R-:W-:Y:S02]  /*1620*/  IADD3 R5, R7, R99, RZ ;  /* 0x0000006307057210 */ /* 0x000fe40007ffe0ff */
[----:B---3--:R-:W-:Y:S02]  /*1630*/  LEA R4, P2, R6, R30, 0x2 ;  /* 0x0000001e06047211 */ /* 0x008fe400078410ff */
[----:B------:R-:W-:Y:S02]  /*1640*/  IADD3 R39, R2, -R39, RZ ;  /* 0x8000002702277210 */ /* 0x000fe40007ffe0ff */
[----:B------:R-:W-:Y:S02]  /*1650*/  LEA.HI.X R5, R6, R31, R5, 0x2, P2 ;  /* 0x0000001f06057211 */ /* 0x000fe400010f1405 */
[----:B------:R-:W-:Y:S01]  /*1660*/  ISETP.NE.AND P2, PT, R14, RZ, PT ;  /* 0x000000ff0e00720c */ /* 0x000fe20003f45270 */
[----:B------:R-:W-:Y:S01]  /*1670*/  IMAD R72, R52, 0x2, R59 ;  /* 0x0000000234487824 */ /* 0x000fe200078e023b */
[----:B------:R-:W-:Y:S01]  /*1680*/  @P0 IADD3 R7, R56, -0x2, RZ ;  /* 0xfffffffe38070810 */ /* 0x000fe20007ffe0ff */
[----:B------:R-:W-:Y:S01]  /*1690*/  VIADD R6, R14, 0x200 ;  /* 0x000002000e067836 */ /* 0x000fe20000000000 */
[----:B------:R-:W-:-:S09]  /*16a0*/  LEA R74, R52, R59, 0x3 ;  /* 0x0000003b344a7211 */ /* 0x000fd200078e18ff */
[--C-:B------:R-:W-:Y:S02]  /*16b0*/  @!P2 IMAD R6, R39, 0x100, R76.reuse ;  /* 0x000001002706a824 */ /* 0x100fe400078e024c */
[----:B0-----:R-:W-:-:S04]  /*16c0*/  @P0 IMAD R7, R7, R38, R76 ;  /* 0x0000002607070224 */ /* 0x001fc800078e024c */
[----:B------:R-:W-:Y:S01]  /*16d0*/  @P0 IMAD.WIDE R38, R7, 0x8, R8 ;  /* 0x0000000807260825 */ /* 0x000fe200078e0208 */
[----:B------:R-:W-:-:S03]  /*16e0*/  MOV R104, RZ ;  /* 0x000000ff00687202 */ /* 0x000fc60000000f00 */
[----:B--2---:R-:W-:-:S04]  /*16f0*/  FMUL.FTZ R99, R85, 1.4426950216293334961 ;  /* 0x3fb8aa3b55637820 */ /* 0x004fc80000410000 */
[----:B------:R-:W-:-:S06]  /*1700*/  FMUL.FTZ R2, R88, R99 ;  /* 0x0000006358027220 */ /* 0x000fcc0000410000 */
[----:B------:R-:W0:Y:S01]  /*1710*/  MUFU.EX2 R2, R2 ;  /* 0x0000000200027308 */ /* 0x000e220000000800 */
[----:B----4-:R2:W-:Y:S04]  /*1720*/  STS.U16 [R72+0x80], R95 ;  /* 0x0000805f48007388 */ /* 0x0105e80000000400 */
[----:B------:R-:W-:Y:S04]  /*1730*/  STS.U16 [R72+0x40], R91 ;  /* 0x0000405b48007388 */ /* 0x000fe80000000400 */
[----:B------:R-:W-:Y:S01]  /*1740*/  STS.U16 [R72], R89 ;  /* 0x0000005948007388 */ /* 0x000fe20000000400 */
[----:B--2---:R-:W-:-:S03]  /*1750*/  IMAD R95, R6, 0x4, R59 ;  /* 0x00000004065f7824 */ /* 0x004fc600078e023b */
[----:B------:R-:W-:Y:S01]  /*1760*/  STS.U16 [R72+0xc0], R97 ;  /* 0x0000c06148007388 */ /* 0x000fe20000000400 */
[----:B------:R-:W-:-:S03]  /*1770*/  NOP ;  /* 0x0000000000007918 */ /* 0x000fc60000000000 */
[----:B------:R-:W2:Y:S04]  /*1780*/  LDS.64 R6, [R74] ;  /* 0x000000004a067984 */ /* 0x000ea80000000a00 */
[----:B------:R3:W4:Y:S04]  /*1790*/  LDG.E R107, desc[UR12][R4.64] ;  /* 0x0000000c046b7981 */ /* 0x000728000c1e1900 */
[----:B0-----:R0:W-:Y:S01]  /*17a0*/  STS [R95+0x548], R2 ;  /* 0x000548025f007388 */ /* 0x0011e20000000800 */
[----:B------:R-:W-:Y:S06]  /*17b0*/  BAR.SYNC.DEFER_BLOCKING 0x0 ;  /* 0x0000000000007b1d */ /* 0x000fec0000010000 */
[----:B------:R0:W5:Y:S01]  /*17c0*/  @P0 LDG.E R104, desc[UR12][R38.64+0x4] ;  /* 0x0000040c26680981 */ /* 0x000162000c1e1900 */
[----:B------:R-:W-:-:S13]  /*17d0*/  ISETP.NE.AND P3, PT, R14, 0x1f, PT ;  /* 0x0000001f0e00780c */ /* 0x000fda0003f65270 */
[----:B-1----:R0:W1:Y:S01]  /*17e0*/  @P3 LDS R117, [R58+0xd4c] ;  /* 0x000d4c003a753984 */ /* 0x0020620000000800 */
[-C--:B---3--:R-:W-:Y:S01]  /*17f0*/  FMUL.FTZ R5, R81, R99.reuse ;  /* 0x0000006351057220 */ /* 0x088fe20000410000 */
[-C--:B------:R-:W-:Y:S01]  /*1800*/  FMUL.FTZ R102, R83, R99.reuse ;  /* 0x0000006353667220 */ /* 0x080fe20000410000 */
[----:B------:R-:W-:-:S04]  /*1810*/  FMUL.FTZ R110, R90, R99 ;  /* 0x000000635a6e7220 */ /* 0x000fc80000410000 */
[----:B------:R-:W3:Y:S01]  /*1820*/  MUFU.EX2 R5, R5 ;  /* 0x0000000500057308 */ /* 0x000ee20000000800 */
[--C-:B0-----:R-:W-:Y:S02]  /*1830*/  HADD2.F32 R95, -RZ, R92.reuse.H0_H0 ;  /* 0x2000005cff5f7230 */ /* 0x101fe40000004100 */
[----:B------:R-:W-:-:S05]  /*1840*/  HADD2.F32 R98, -RZ, R92.H1_H1 ;  /* 0x3000005cff627230 */ /* 0x000fca0000004100 */
[----:B------:R-:W0:Y:S01]  /*1850*/  MUFU.EX2 R102, R102 ;  /* 0x0000006600667308 */ /* 0x000e220000000800 */
[--C-:B--2---:R-:W-:Y:S02]  /*1860*/  HADD2.F32 R89, -RZ, R6.reuse.H0_H0 ;  /* 0x20000006ff597230 */ /* 0x104fe40000004100 */
[----:B------:R-:W-:Y:S01]  /*1870*/  FMUL.FTZ R4, R81, R98 ;  /* 0x0000006251047220 */ /* 0x000fe20000410000 */
[----:B------:R-:W-:Y:S02]  /*1880*/  HADD2.F32 R91, -RZ, R6.H1_H1 ;  /* 0x30000006ff5b7230 */ /* 0x000fe40000004100 */
[----:B------:R-:W-:Y:S01]  /*1890*/  FMUL.FTZ R6, R88, R95 ;  /* 0x0000005f58067220 */ /* 0x000fe20000410000 */
[----:B------:R-:W-:Y:S01]  /*18a0*/  HADD2.F32 R97, -RZ, R93.H0_H0 ;  /* 0x2000005dff617230 */ /* 0x000fe20000004100 */
[----:B------:R-:W2:Y:S01]  /*18b0*/  MUFU.EX2 R110, R110 ;  /* 0x0000006e006e7308 */ /* 0x000ea20000000800 */
[----:B------:R-:W-:-:S03]  /*18c0*/  HADD2.F32 R96, -RZ, R7.H0_H0 ;  /* 0x20000007ff607230 */ /* 0x000fc60000004100 */
[----:B------:R-:W-:Y:S01]  /*18d0*/  FMUL.FTZ R99, R90, R97 ;  /* 0x000000615a637220 */ /* 0x000fe20000410000 */
[----:B------:R-:W-:Y:S02]  /*18e0*/  HADD2.F32 R100, -RZ, R93.H1_H1 ;  /* 0x3000005dff647230 */ /* 0x000fe40000004100 */
[----:B------:R-:W-:Y:S01]  /*18f0*/  FMUL.FTZ R109, R89, R6 ;  /* 0x00000006596d7220 */ /* 0x000fe20000410000 */
[----:B------:R-:W-:Y:S01]  /*1900*/  FMUL.FTZ R106, R91, R4 ;  /* 0x000000045b6a7220 */ /* 0x000fe20000410000 */
[----:B------:R-:W-:Y:S01]  /*1910*/  BSSY B0, `(.L_x_10222) ;  /* 0x0000014000007945 */ /* 0x000fe20003800000 */
[----:B------:R-:W-:Y:S02]  /*1920*/  HADD2.F32 R94, -RZ, R7.H1_H1 ;  /* 0x30000007ff5e7230 */ /* 0x000fe40000004100 */
[----:B------:R-:W-:Y:S01]  /*1930*/  FMUL.FTZ R101, R83, R100 ;  /* 0x0000006453657220 */ /* 0x000fe20000410000 */
[----:B---3--:R-:W-:Y:S01]  /*1940*/  FMUL.FTZ R119, R2, R5 ;  /* 0x0000000502777220 */ /* 0x008fe20000410000 */
[----:B------:R-:W-:Y:S01]  /*1950*/  FMUL.FTZ R7, R96, R99 ;  /* 0x0000006360077220 */ /* 0x000fe20000410000 */
[----:B------:R-:W-:Y:S01]  /*1960*/  FFMA.FTZ R116, R5, R109, R106 ;  /* 0x0000006d05747223 */ /* 0x000fe2000001006a */
[-C--:B----4-:R-:W-:Y:S01]  /*1970*/  FMUL.FTZ R105, R80, R107.reuse ;  /* 0x0000006b50697220 */ /* 0x090fe20000410000 */
[-C--:B------:R-:W-:Y:S01]  /*1980*/  FMUL.FTZ R122, R82, R107.reuse ;  /* 0x0000006b527a7220 */ /* 0x080fe20000410000 */
[-C--:B------:R-:W-:Y:S01]  /*1990*/  FMUL.FTZ R108, R0, R107.reuse ;  /* 0x0000006b006c7220 */ /* 0x080fe20000410000 */
[----:B------:R-:W-:-:S02]  /*19a0*/  FMUL.FTZ R107, R78, R107 ;  /* 0x0000006b4e6b7220 */ /* 0x000fc40000410000 */
[----:B0-----:R-:W-:Y:S01]  /*19b0*/  FFMA.FTZ R118, R102, R122, R105 ;  /* 0x0000007a66767223 */ /* 0x001fe20000010069 */
[----:B-12---:R-:W-:Y:S06]  /*19c0*/  @P3 BRA `(.L_x_10223) ;  /* 0x0000000000203947 */ /* 0x006fec0003800000 */
        /* <DEDUP_REMOVED lines=8> */
.L_x_10223:
[----:B------:R-:W-:Y:S05]  /*1a50*/  BSYNC B0 ;  /* 0x0000000000007941 */ /* 0x000fea0003800000 */
.L_x_10222:
[----:B-1----:R-:W-:Y:S01]  /*1a60*/  FMUL.FTZ R39, R102, R117 ;  /* 0x0000007566277220 */ /* 0x002fe20000410000 */
[----:B------:R-:W-:Y:S01]  /*1a70*/  FFMA.FTZ R118, R110, R118, R107 ;  /* 0x000000766e767223 */ /* 0x000fe2000001006b */
[----:B------:R-:W-:Y:S01]  /*1a80*/  FMUL.FTZ R103, R94, R101 ;  /* 0x000000655e677220 */ /* 0x000fe20000410000 */
[C---:B------:R-:W-:Y:S01]  /*1a90*/  FFMA.FTZ R116, R110.reuse, R116, R7 ;  /* 0x000000746e747223 */ /* 0x040fe20000010007 */
[C---:B0-----:R-:W-:Y:S01]  /*1aa0*/  FMUL.FTZ R38, R110.reuse, R39 ;  /* 0x000000276e267220 */ /* 0x041fe20000410000 */
[----:B------:R-:W-:Y:S01]  /*1ab0*/  FMUL.FTZ R119, R110, R119 ;  /* 0x000000776e777220 */ /* 0x000fe20000410000 */
[C---:B------:R-:W-:Y:S01]  /*1ac0*/  FFMA.FTZ R121, R5.reuse, R118, R108 ;  /* 0x0000007605797223 */ /* 0x040fe2000001006c */
[C---:B------:R-:W-:Y:S01]  /*1ad0*/  FFMA.FTZ R116, R102.reuse, R116, R103 ;  /* 0x0000007466747223 */ /* 0x040fe20000010067 */
[----:B------:R-:W-:Y:S01]  /*1ae0*/  FMUL.FTZ R124, R5, R38 ;  /* 0x00000026057c7220 */ /* 0x000fe20000410000 */
[----:B------:R-:W-:Y:S01]  /*1af0*/  FMUL.FTZ R119, R102, R119 ;  /* 0x0000007766777220 */ /* 0x000fe20000410000 */
[C---:B------:R-:W-:Y:S01]  /*1b00*/  ISETP.NE.AND P4, PT, R111.reuse, 0x1f, PT ;  /* 0x0000001f6f00780c */ /* 0x040fe20003f85270 */
[----:B------:R-:W0:Y:S01]  /*1b10*/  SHFL.DOWN PT, R118, R121, 0x1, 0x1f ;  /* 0x08201f0079767f89 */ /* 0x000e2200000e0000 */
[----:B------:R-:W-:Y:S01]  /*1b20*/  ISETP.GE.AND P0, PT, R52, 0x1, PT ;  /* 0x000000013400780c */ /* 0x000fe20003f06270 */
[----:B------:R-:W-:Y:S01]  /*1b30*/  IMAD R126, R76, 0x8, R59 ;  /* 0x000000084c7e7824 */ /* 0x000fe200078e023b */
[----:B------:R-:W-:Y:S01]  /*1b40*/  ISETP.GE.U32.AND P5, PT, R111, 0x18, PT ;  /* 0x000000186f00780c */ /* 0x000fe20003fa6070 */
[----:B------:R-:W1:Y:S01]  /*1b50*/  SHFL.DOWN PT, R123, R124, 0x1, 0x1f ;  /* 0x08201f007c7b7f89 */ /* 0x000e6200000e0000 */
[----:B------:R-:W-:Y:S03]  /*1b60*/  BSSY B0, `(.L_x_10224) ;  /* 0x0000068000007945 */ /* 0x000fe60003800000 */
[----:B------:R-:W2:Y:S04]  /*1b70*/  SHFL.UP PT, R39, R116, 0x1, RZ ;  /* 0x0420000074277989 */ /* 0x000ea800000e00ff */
[----:B------:R-:W3:Y:S01]  /*1b80*/  SHFL.UP PT, R38, R119, 0x1, RZ ;  /* 0x0420000077267989 */ /* 0x000ee200000e00ff */
[C---:B0-----:R-:W-:Y:S01]  /*1b90*/  @P4 FFMA.FTZ R121, R124.reuse, R118, R121 ;  /* 0x000000767c794223 */ /* 0x041fe20000010079 */
[----:B-1----:R-:W-:-:S04]  /*1ba0*/  @P4 FMUL.FTZ R124, R124, R123 ;  /* 0x0000007b7c7c4220 */ /* 0x002fc80000410000 */
[----:B------:R-:W0:Y:S01]  /*1bb0*/  SHFL.DOWN PT, R118, R121, 0x2, 0x1f ;  /* 0x08401f0079767f89 */ /* 0x000e2200000e0000 */
[----:B------:R-:W-:Y:S01]  /*1bc0*/  ISETP.GE.U32.AND P4, PT, R111, 0x1e, PT ;  /* 0x0000001e6f00780c */ /* 0x000fe20003f86070 */
[C---:B--2---:R-:W-:Y:S02]  /*1bd0*/  @P0 FFMA.FTZ R116, R119.reuse, R39, R116 ;  /* 0x0000002777740223 */ /* 0x044fe40000010074 */
        /* <DEDUP_REMOVED lines=18> */
[----:B------:R-:W-:Y:S02]  /*1d00*/  ISETP.GE.AND P4, PT, R52, 0x8, PT ;  /* 0x000000083400780c */ /* 0x000fe40003f86270 */
[C---:B--2---:R-:W-:Y:S01]  /*1d10*/  @P0 FFMA.FTZ R116, R119.reuse, R39, R116 ;  /* 0x0000002777740223 */ /* 0x044fe20000010074 */
[----:B------:R-:W1:Y:S01]  /*1d20*/  SHFL.DOWN PT, R123, R124, 0x8, 0x1f ;  /* 0x09001f007c7b7f89 */ /* 0x000e6200000e0000 */
[----:B------:R-:W-:Y:S01]  /*1d30*/  HFMA2.MMA R39, -RZ, RZ, 0, 0 ;  /* 0x00000000ff277435 */ /* 0x000fe200000001ff */
[----:B---3--:R-:W-:Y:S01]  /*1d40*/  @P0 FMUL.FTZ R119, R119, R38 ;  /* 0x0000002677770220 */ /* 0x008fe20000410000 */
[----:B------:R-:W-:Y:S01]  /*1d50*/  ISETP.GE.AND P0, PT, R56, UR24, PT ;  /* 0x0000001838007c0c */ /* 0x000fe2000bf06270 */
[----:B------:R-:W2:Y:S01]  /*1d60*/  SHFL.UP PT, R120, R116, 0x8, RZ ;  /* 0x0500000074787989 */ /* 0x000ea200000e00ff */
[----:B------:R-:W-:Y:S02]  /*1d70*/  MOV R38, 0x3f800000 ;  /* 0x3f80000000267802 */ /* 0x000fe40000000f00 */
[----:B------:R-:W-:Y:S01]  /*1d80*/  ISETP.NE.OR P0, PT, R111, RZ, P0 ;  /* 0x000000ff6f00720c */ /* 0x000fe20000705670 */
[----:B------:R-:W3:Y:S01]  /*1d90*/  SHFL.UP PT, R118, R119, 0x8, RZ ;  /* 0x0500000077767989 */ /* 0x000ee200000e00ff */
[----:B0-----:R-:W-:-:S11]  /*1da0*/  @!P5 FFMA.FTZ R121, R124, R125, R121 ;  /* 0x0000007d7c79d223 */ /* 0x001fd60000010079 */
[----:B------:R-:W-:Y:S01]  /*1db0*/  @!P0 LDS.64 R38, [R126+0xdc8] ;  /* 0x000dc8007e268984 */ /* 0x000fe20000000a00 */
[----:B------:R-:W-:Y:S01]  /*1dc0*/  ISETP.GE.AND P0, PT, R52, 0x10, PT ;  /* 0x000000103400780c */ /* 0x000fe20003f06270 */
[----:B-1----:R-:W-:Y:S02]  /*1dd0*/  @!P5 FMUL.FTZ R124, R124, R123 ;  /* 0x0000007b7c7cd220 */ /* 0x002fe40000410000 */
[----:B------:R-:W0:Y:S01]  /*1de0*/  SHFL.DOWN PT, R125, R121, 0x10, 0x1f ;  /* 0x0a001f00797d7f89 */ /* 0x000e2200000e0000 */
[----:B--2---:R-:W-:-:S03]  /*1df0*/  @P4 FFMA.FTZ R116, R119, R120, R116 ;  /* 0x0000007877744223 */ /* 0x004fc60000010074 */
[----:B------:R-:W1:Y:S01]  /*1e00*/  SHFL.DOWN PT, R123, R124, 0x10, 0x1f ;  /* 0x0a001f007c7b7f89 */ /* 0x000e6200000e0000 */
[----:B---3--:R-:W-:-:S03]  /*1e10*/  @P4 FMUL.FTZ R119, R119, R118 ;  /* 0x0000007677774220 */ /* 0x008fc60000410000 */
[----:B------:R-:W2:Y:S01]  /*1e20*/  SHFL.UP PT, R120, R116, 0x10, RZ ;  /* 0x0600000074787989 */ /* 0x000ea200000e00ff */
[----:B------:R-:W-:-:S03]  /*1e30*/  ISETP.GE.U32.AND P4, PT, R111, 0x10, PT ;  /* 0x000000106f00780c */ /* 0x000fc60003f86070 */
[----:B------:R-:W3:Y:S10]  /*1e40*/  SHFL.UP PT, R118, R119, 0x10, RZ ;  /* 0x0600000077767989 */ /* 0x000ef400000e00ff */
[C---:B0-----:R-:W-:Y:S01]  /*1e50*/  @!P4 FFMA.FTZ R121, R124.reuse, R125, R121 ;  /* 0x0000007d7c79c223 */ /* 0x041fe20000010079 */
[----:B-1----:R-:W-:-:S04]  /*1e60*/  @!P4 FMUL.FTZ R124, R124, R123 ;  /* 0x0000007b7c7cc220 */ /* 0x002fc80000410000 */
[----:B------:R-:W-:Y:S01]  /*1e70*/  SHFL.DOWN PT, R127, R121, 0x1, 0x1f ;  /* 0x08201f00797f7f89 */ /* 0x000fe200000e0000 */
[----:B--2---:R-:W-:-:S03]  /*1e80*/  @P0 FFMA.FTZ R116, R119, R120, R116 ;  /* 0x0000007877740223 */ /* 0x004fc60000010074 */
[----:B------:R-:W-:Y:S01]  /*1e90*/  SHFL.DOWN PT, R128, R124, 0x1, 0x1f ;  /* 0x08201f007c807f89 */ /* 0x000fe200000e0000 */
[----:B---3--:R-:W-:-:S03]  /*1ea0*/  @P0 FMUL.FTZ R119, R119, R118 ;  /* 0x0000007677770220 */ /* 0x008fc60000410000 */
[----:B------:R-:W0:Y:S01]  /*1eb0*/  SHFL.IDX PT, R125, R39, RZ, 0x1f ;  /* 0x00001fff277d7589 */ /* 0x000e2200000e0000 */
[----:B------:R-:W-:-:S03]  /*1ec0*/  ISETP.NE.AND P0, PT, R14, RZ, PT ;  /* 0x000000ff0e00720c */ /* 0x000fc60003f05270 */
[----:B-----5:R1:W-:Y:S04]  /*1ed0*/  SHFL.IDX PT, R118, R104, RZ, 0x1f ;  /* 0x00001fff68767589 */ /* 0x0203e800000e0000 */
[----:B------:R-:W-:Y:S04]  /*1ee0*/  SHFL.UP PT, R116, R116, 0x1, RZ ;  /* 0x0420000074747989 */ /* 0x000fe800000e00ff */
[----:B------:R-:W2:Y:S04]  /*1ef0*/  SHFL.UP PT, R119, R119, 0x1, RZ ;  /* 0x0420000077777989 */ /* 0x000ea800000e00ff */
[----:B------:R3:W-:Y:S04]  /*1f00*/  SHFL.IDX PT, R123, R121, RZ, 0x1f ;  /* 0x00001fff797b7589 */ /* 0x0007e800000e0000 */
[----:B------:R-:W4:Y:S01]  /*1f10*/  SHFL.IDX PT, R120, R124, RZ, 0x1f ;  /* 0x00001fff7c787589 */ /* 0x000f2200000e0000 */
[----:B0-----:R-:W-:Y:S01]  /*1f20*/  @P3 FFMA.FTZ R125, R128, R125, R127 ;  /* 0x0000007d807d3223 */ /* 0x001fe2000001007f */
[----:B------:R-:W-:-:S03]  /*1f30*/  IADD3 R127, -R65, UR7, -R14 ;  /* 0x00000007417f7c10 */ /* 0x000fc6000fffe90e */
[----:B-1----:R-:W-:Y:S01]  /*1f40*/  FFMA.FTZ R104, R125, R117, R122 ;  /* 0x000000757d687223 */ /* 0x002fe2000001007a */
[C---:B------:R-:W-:Y:S02]  /*1f50*/  ISETP.GE.AND P5, PT, R127.reuse, 0x1, PT ;  /* 0x000000017f00780c */ /* 0x040fe40003fa6270 */
[C---:B------:R-:W-:Y:S01]  /*1f60*/  ISETP.GE.AND P3, PT, R127.reuse, 0x41, PT ;  /* 0x000000417f00780c */ /* 0x040fe20003f66270 */
[----:B------:R-:W-:Y:S01]  /*1f70*/  FFMA.FTZ R105, R102, R104, R105 ;  /* 0x0000006866697223 */ /* 0x000fe20000010069 */
[----:B------:R-:W-:Y:S01]  /*1f80*/  ISETP.GE.AND P4, PT, R127, 0x61, PT ;  /* 0x000000617f00780c */ /* 0x000fe20003f86270 */
[----:B--2---:R-:W-:Y:S02]  /*1f90*/  @P2 FFMA.FTZ R118, R119, R118, R116 ;  /* 0x0000007677762223 */ /* 0x004fe40000010074 */
[----:B------:R-:W-:Y:S01]  /*1fa0*/  FMUL.FTZ R116, R90, R105 ;  /* 0x000000695a747220 */ /* 0x000fe20000410000 */
[----:B------:R-:W-:Y:S01]  /*1fb0*/  ISETP.GE.AND P2, PT, R127, 0x21, PT ;  /* 0x000000217f00780c */ /* 0x000fe20003f46270 */
[----:B------:R-:W-:Y:S01]  /*1fc0*/  FFMA.FTZ R118, R2, R118, R109 ;  /* 0x0000007602767223 */ /* 0x000fe2000001006d */
[----:B------:R-:W-:-:S03]  /*1fd0*/  IMAD R109, R14, 0x10, R59 ;  /* 0x000000100e6d7824 */ /* 0x000fc600078e023b */
[----:B------:R-:W-:Y:S01]  /*1fe0*/  FFMA.FTZ R122, R5, R118, R106 ;  /* 0x00000076057a7223 */ /* 0x000fe2000001006a */
[----:B------:R-:W-:Y:S01]  /*1ff0*/  FFMA.FTZ R106, R110, R105, R107 ;  /* 0x000000696e6a7223 */ /* 0x000fe2000001006b */
[----:B------:R-:W-:Y:S01]  /*2000*/  FFMA.FTZ R2, R89, -R6, R118 ;  /* 0x8000000659027223 */ /* 0x000fe20000010076 */
[----:B------:R-:W-:Y:S01]  /*2010*/  FFMA.FTZ R117, R0, R118, RZ ;  /* 0x0000007600757223 */ /* 0x000fe200000100ff */
[----:B---3--:R-:W-:Y:S01]  /*2020*/  FFMA.FTZ R121, R110, R122, R7 ;  /* 0x0000007a6e797223 */ /* 0x008fe20000010007 */
[----:B------:R-:W-:Y:S01]  /*2030*/  FFMA.FTZ R108, R5, R106, R108 ;  /* 0x0000006a056c7223 */ /* 0x000fe2000001006c */
[----:B------:R-:W-:Y:S01]  /*2040*/  FMUL.FTZ R118, R83, R104 ;  /* 0x0000006853767220 */ /* 0x000fe20000410000 */
[----:B------:R-:W-:Y:S01]  /*2050*/  FMUL.FTZ R119, R81, R106 ;  /* 0x0000006a51777220 */ /* 0x000fe20000410000 */
[----:B----4-:R-:W-:Y:S01]  /*2060*/  FFMA.FTZ R39, R120, R39, R123 ;  /* 0x0000002778277223 */ /* 0x010fe2000001007b */
[----:B------:R-:W-:Y:S01]  /*2070*/  FMUL.FTZ R110, R88, R108 ;  /* 0x0000006c586e7220 */ /* 0x000fe20000410000 */
[----:B------:R-:W-:Y:S01]  /*2080*/  FMUL.FTZ R38, R120, R38 ;  /* 0x0000002678267220 */ /* 0x000fe20000410000 */
[----:B------:R-:W-:Y:S01]  /*2090*/  FFMA.FTZ R107, R91, -R4, R122 ;  /* 0x800000045b6b7223 */ /* 0x000fe2000001007a */
[----:B------:R-:W-:Y:S01]  /*20a0*/  FMUL.FTZ R7, R100, R118 ;  /* 0x0000007664077220 */ /* 0x000fe20000410000 */
[----:B------:R-:W-:Y:S01]  /*20b0*/  FMUL.FTZ R6, R97, R116 ;  /* 0x0000007461067220 */ /* 0x000fe20000410000 */
[----:B------:R-:W-:Y:S01]  /*20c0*/  FMUL.FTZ R5, R98, R119 ;  /* 0x0000007762057220 */ /* 0x000fe20000410000 */
[-C--:B------:R-:W-:Y:S01]  /*20d0*/  FMUL.FTZ R4, R95, R110.reuse ;  /* 0x0000006e5f047220 */ /* 0x080fe20000410000 */
[----:B------:R0:W-:Y:S01]  /*20e0*/  @!P0 STS.64 [R126+0xdc8], R38 ;  /* 0x000dc8267e008388 */ /* 0x0001e20000000a00 */
[----:B------:R-:W-:Y:S01]  /*20f0*/  FFMA.FTZ R110, R2, R110, RZ ;  /* 0x0000006e026e7223 */ /* 0x000fe200000100ff */
[----:B------:R-:W-:Y:S01]  /*2100*/  FFMA.FTZ R117, R78, R122, R117 ;  /* 0x0000007a4e757223 */ /* 0x000fe20000010075 */
[----:B------:R-:W-:Y:S01]  /*2110*/  FFMA.FTZ R103, R102, R121, R103 ;  /* 0x0000007966677223 */ /* 0x000fe20000010067 */
[----:B------:R0:W-:Y:S01]  /*2120*/  STS.128 [R109+0x110], R4 ;  /* 0x000110046d007388 */ /* 0x0001e20000000c00 */
        /* <DEDUP_REMOVED lines=11> */
.L_x_10225:
[----:B------:R-:W-:Y:S05]  /*21e0*/  BSYNC B0 ;  /* 0x0000000000007941 */ /* 0x000fea0003800000 */
.L_x_10224:
[----:B01----:R0:W1:Y:S01]  /*21f0*/  LDS R7, [R58+0x190] ;  /* 0x000190003a077984 */ /* 0x0030620000000800 */
[----:B------:R-:W-:Y:S01]  /*2200*/  USHF.L.U64.HI UR9, UR5, 0x2, UR6 ;  /* 0x0000000205097899 */ /* 0x000fe20008010206 */
[----:B------:R-:W-:Y:S01]  /*2210*/  FFMA.FTZ R99, R96, -R99, R121 ;  /* 0x8000006360637223 */ /* 0x000fe20000010079 */
[----:B------:R-:W-:Y:S01]  /*2220*/  FFMA.FTZ R101, R94, -R101, R103 ;  /* 0x800000655e657223 */ /* 0x000fe20000010067 */
[----:B------:R-:W-:Y:S01]  /*2230*/  USHF.L.U32 UR23, UR5, 0x2, URZ ;  /* 0x0000000205177899 */ /* 0x000fe2000800063f */
[----:B------:R-:W-:Y:S01]  /*2240*/  FFMA.FTZ R117, R80, R121, R117 ;  /* 0x0000007950757223 */ /* 0x000fe20000010075 */
[----:B------:R-:W-:Y:S01]  /*2250*/  FFMA.FTZ R110, R99, R116, R110 ;  /* 0x00000074636e7223 */ /* 0x000fe2000001006e */
[----:B------:R-:W-:Y:S01]  /*2260*/  FMUL.FTZ R87, R101, R118 ;  /* 0x0000007665577220 */ /* 0x000fe20000410000 */
[----:B------:R-:W-:Y:S01]  /*2270*/  IMAD R4, R26, UR9, RZ ;  /* 0x000000091a047c24 */ /* 0x000fe2000f8e02ff */
[----:B------:R-:W-:Y:S01]  /*2280*/  BSSY B0, `(.L_x_10226) ;  /* 0x0000008000007945 */ /* 0x000fe20003800000 */
[----:B------:R-:W-:Y:S01]  /*2290*/  FFMA.FTZ R39, R82, R103, R117 ;  /* 0x0000006752277223 */ /* 0x000fe20000010075 */
[----:B------:R-:W-:Y:S01]  /*22a0*/  FADD.FTZ R87, R110, R87 ;  /* 0x000000576e577221 */ /* 0x000fe20000010000 */
[----:B------:R-:W-:Y:S01]  /*22b0*/  IMAD R103, R27, UR23, R4 ;  /* 0x000000171b677c24 */ /* 0x000fe2000f8e0204 */
[----:B0-----:R-:W-:Y:S06]  /*22c0*/  @!P2 BRA `(.L_x_10227) ;  /* 0x00000000000ca947 */ /* 0x001fec0003800000 */
[----:B------:R-:W-:-:S05]  /*22d0*/  IMAD.WIDE.U32 R4, R26, UR23, R32 ;  /* 0x000000171a047c25 */ /* 0x000fca000f8e0020 */
[----:B------:R-:W-:-:S05]  /*22e0*/  IADD3 R5, R5, R103, RZ ;  /* 0x0000006705057210 */ /* 0x000fca0007ffe0ff */
[----:B-1----:R0:W-:Y:S02]  /*22f0*/  REDG.E.ADD.F32.FTZ.RN.STRONG.GPU desc[UR12][R4.64], R7 ;  /* 0x00000007040079a6 */ /* 0x0021e4000c10f38c */
.L_x_10227:
[----:B------:R-:W-:Y:S05]  /*2300*/  BSYNC B0 ;  /* 0x0000000000007941 */ /* 0x000fea0003800000 */
.L_x_10226:
[----:B01----:R0:W1:Y:S01]  /*2310*/  LDS R7, [R58+0x210] ;  /* 0x000210003a077984 */ /* 0x0030620000000800 */
[----:B------:R-:W-:Y:S04]  /*2320*/  BSSY B0, `(.L_x_10228) ;  /* 0x0000005000007945 */ /* 0x000fe80003800000 */
[----:B------:R-:W-:Y:S05]  /*2330*/  @!P3 BRA `(.L_x_10229) ;  /* 0x00000000000cb947 */ /* 0x000fea0003800000 */
[----:B------:R-:W-:-:S04]  /*2340*/  IMAD.WIDE.U32 R4, R26, UR23, R34 ;  /* 0x000000171a047c25 */ /* 0x000fc8000f8e0022 */
[----:B------:R-:W-:-:S05]  /*2350*/  IMAD.IADD R5, R103, 0x1, R5 ;  /* 0x0000000167057824 */ /* 0x000fca00078e0205 */
[----:B-1----:R2:W-:Y:S02]  /*2360*/  REDG.E.ADD.F32.FTZ.RN.STRONG.GPU desc[UR12][R4.64], R7 ;  /* 0x00000007040079a6 */ /* 0x0025e4000c10f38c */
.L_x_10229:
[----:B------:R-:W-:Y:S05]  /*2370*/  BSYNC B0 ;  /* 0x0000000000007941 */ /* 0x000fea0003800000 */
.L_x_10228:
[----:B-12---:R1:W2:Y:S01]  /*2380*/  LDS R7, [R58+0x290] ;  /* 0x000290003a077984 */ /* 0x0062a20000000800 */
[----:B------:R-:W-:Y:S01]  /*2390*/  BSSY B0, `(.L_x_10230) ;  /* 0x0000005000007945 */ /* 0x000fe20003800000 */
[----:B------:R-:W-:-:S03]  /*23a0*/  IMAD.WIDE.U32 R4, R26, UR23, R36 ;  /* 0x000000171a047c25 */ /* 0x000fc6000f8e0024 */
[----:B------:R-:W-:Y:S05]  /*23b0*/  @!P4 BRA `(.L_x_10231) ;  /* 0x000000000008c947 */ /* 0x000fea0003800000 */
[----:B------:R-:W-:-:S05]  /*23c0*/  IADD3 R5, R103, R5, RZ ;  /* 0x0000000567057210 */ /* 0x000fca0007ffe0ff */
[----:B--2---:R3:W-:Y:S02]  /*23d0*/  REDG.E.ADD.F32.FTZ.RN.STRONG.GPU desc[UR12][R4.64], R7 ;  /* 0x00000007040079a6 */ /* 0x0047e4000c10f38c */
.L_x_10231:
[----:B------:R-:W-:Y:S05]  /*23e0*/  BSYNC B0 ;  /* 0x0000000000007941 */ /* 0x000fea0003800000 */
.L_x_10230:
[----:B------:R-:W4:Y:S01]  /*23f0*/  SHFL.DOWN PT, R6, R39, 0x1, 0x1f ;  /* 0x08201f0027067f89 */ /* 0x000f2200000e0000 */
[C---:B------:R-:W-:Y:S01]  /*2400*/  ISETP.GT.AND P2, PT, R52.reuse, 0x1e, PT ;  /* 0x0000001e3400780c */ /* 0x040fe20003f44270 */
[-C--:B------:R-:W-:Y:S01]  /*2410*/  FMUL.FTZ R91, R91, R106.reuse ;  /* 0x0000006a5b5b7220 */ /* 0x080fe20000410000 */
[----:B------:R-:W-:Y:S01]  /*2420*/  ISETP.NE.AND P3, PT, R52, RZ, PT ;  /* 0x000000ff3400720c */ /* 0x000fe20003f65270 */
[----:B---3--:R-:W3:Y:S01]  /*2430*/  SHFL.DOWN PT, R4, R87, 0x1, 0x1f ;  /* 0x08201f0057047f89 */ /* 0x008ee200000e0000 */
[----:B------:R-:W-:Y:S01]  /*2440*/  FMUL.FTZ R106, R85, R106 ;  /* 0x0000006a556a7220 */ /* 0x000fe20000410000 */
[----:B------:R-:W-:Y:S01]  /*2450*/  FMUL.FTZ R96, R96, R105 ;  /* 0x0000006960607220 */ /* 0x000fe20000410000 */
[----:B--2---:R-:W-:Y:S01]  /*2460*/  FMUL.FTZ R7, R94, R104 ;  /* 0x000000685e077220 */ /* 0x004fe20000410000 */
[----:B------:R-:W-:Y:S01]  /*2470*/  BSSY B0, `(.L_x_10232) ;  /* 0x000003b000007945 */ /* 0x000fe20003800000 */
[----:B------:R-:W-:Y:S01]  /*2480*/  FMUL.FTZ R107, R107, R106 ;  /* 0x0000006a6b6b7220 */ /* 0x000fe20000410000 */
[----:B------:R-:W-:Y:S01]  /*2490*/  FFMA.FTZ R77, R90, R96, R77 ;  /* 0x000000605a4d7223 */ /* 0x000fe2000001004d */
[----:B------:R-:W-:Y:S01]  /*24a0*/  FFMA.FTZ R84, R83, R7, R84 ;  /* 0x0000000753547223 */ /* 0x000fe20000010054 */
[-C--:B------:R-:W-:Y:S01]  /*24b0*/  FFMA.FTZ R86, R81, R91.reuse, R86 ;  /* 0x0000005b51567223 */ /* 0x080fe20000010056 */
[----:B------:R-:W-:-:S03]  /*24c0*/  FFMA.FTZ R107, R98, R91, R107 ;  /* 0x0000005b626b7223 */ /* 0x000fc6000001006b */
[----:B------:R-:W2:Y:S01]  /*24d0*/  @!P3 S2R R38, SR_CgaCtaId ;  /* 0x000000000026b919 */ /* 0x000ea20000008800 */
[----:B------:R-:W-:Y:S01]  /*24e0*/  @!P3 MOV R5, 0x400 ;  /* 0x000004000005b802 */ /* 0x000fe20000000f00 */
[----:B------:R-:W-:Y:S01]  /*24f0*/  FADD.FTZ R70, R107, R70 ;  /* 0x000000466b467221 */ /* 0x000fe20000010000 */
[----:B----4-:R-:W-:Y:S01]  /*2500*/  @!P2 FADD.FTZ R39, R39, R6 ;  /* 0x000000062727a221 */ /* 0x010fe20000010000 */
[----:B---3--:R-:W-:-:S04]  /*2510*/  @!P2 FADD.FTZ R87, R87, R4 ;  /* 0x000000045757a221 */ /* 0x008fc80000010000 */
[----:B------:R-:W3:Y:S01]  /*2520*/  SHFL.DOWN PT, R6, R39, 0x2, 0x1f ;  /* 0x08401f0027067f89 */ /* 0x000ee200000e0000 */
[----:B------:R-:W-:-:S03]  /*2530*/  ISETP.GT.AND P2, PT, R52, 0x1d, PT ;  /* 0x0000001d3400780c */ /* 0x000fc60003f44270 */
[----:B------:R-:W4:Y:S01]  /*2540*/  SHFL.DOWN PT, R4, R87, 0x2, 0x1f ;  /* 0x08401f0057047f89 */ /* 0x000f2200000e0000 */
[----:B--2---:R-:W-:Y:S01]  /*2550*/  @!P3 LEA R59, R38, R5, 0x18 ;  /* 0x00000005263bb211 */ /* 0x004fe200078ec0ff */
[----:B------:R-:W-:-:S08]  /*2560*/  FMUL.FTZ R38, R85, R104 ;  /* 0x0000006855267220 */ /* 0x000fd00000410000 */
[----:B---3--:R-:W-:Y:S01]  /*2570*/  @!P2 FADD.FTZ R39, R39, R6 ;  /* 0x000000062727a221 */ /* 0x008fe20000010000 */
[----:B------:R-:W-:Y:S01]  /*2580*/  FMUL.FTZ R101, R101, R38 ;  /* 0x0000002665657220 */ /* 0x000fe20000410000 */
[----:B----4-:R-:W-:-:S03]  /*2590*/  @!P2 FADD.FTZ R87, R87, R4 ;  /* 0x000000045757a221 */ /* 0x010fc60000010000 */
[----:B------:R-:W2:Y:S01]  /*25a0*/  SHFL.DOWN PT, R6, R39, 0x4, 0x1f ;  /* 0x08801f0027067f89 */ /* 0x000ea200000e0000 */
[----:B------:R-:W-:Y:S01]  /*25b0*/  ISETP.GT.AND P2, PT, R52, 0x1b, PT ;  /* 0x0000001b3400780c */ /* 0x000fe20003f44270 */
[----:B------:R-:W-:Y:S02]  /*25c0*/  FFMA.FTZ R101, R100, R7, R101 ;  /* 0x0000000764657223 */ /* 0x000fe40000010065 */
[----:B------:R-:W3:Y:S02]  /*25d0*/  SHFL.DOWN PT, R4, R87, 0x4, 0x1f ;  /* 0x08801f0057047f89 */ /* 0x000ee400000e0000 */
[----:B------:R-:W-:-:S08]  /*25e0*/  FADD.FTZ R68, R101, R68 ;  /* 0x0000004465447221 */ /* 0x000fd00000010000 */
        /* <DEDUP_REMOVED lines=11> */
[C---:B------:R-:W-:Y:S01]  /*26a0*/  FMUL.FTZ R6, R85.reuse, R105 ;  /* 0x0000006955067220 */ /* 0x040fe20000410000 */
[-C--:B------:R-:W-:Y:S01]  /*26b0*/  FMUL.FTZ R85, R85, R108.reuse ;  /* 0x0000006c55557220 */ /* 0x080fe20000410000 */
[----:B------:R-:W-:Y:S01]  /*26c0*/  FMUL.FTZ R108, R89, R108 ;  /* 0x0000006c596c7220 */ /* 0x000fe20000410000 */
[----:B---3--:R-:W-:Y:S01]  /*26d0*/  @!P2 FADD.FTZ R87, R87, R4 ;  /* 0x000000045757a221 */ /* 0x008fe20000010000 */
[----:B------:R-:W-:Y:S01]  /*26e0*/  MOV R5, R39 ;  /* 0x0000002700057202 */ /* 0x000fe20000000f00 */
[----:B------:R-:W-:Y:S01]  /*26f0*/  FMUL.FTZ R6, R99, R6 ;  /* 0x0000000663067220 */ /* 0x000fe20000410000 */
[----:B------:R-:W-:Y:S01]  /*2700*/  FMUL.FTZ R2, R2, R85 ;  /* 0x0000005502027220 */ /* 0x000fe20000410000 */
[----:B------:R-:W-:-:S02]  /*2710*/  IMAD.MOV.U32 R4, RZ, RZ, R87 ;  /* 0x000000ffff047224 */ /* 0x000fc400078e0057 */
[----:B------:R-:W-:Y:S01]  /*2720*/  FFMA.FTZ R79, R88, R108, R79 ;  /* 0x0000006c584f7223 */ /* 0x000fe2000001004f */
[----:B------:R-:W-:Y:S01]  /*2730*/  FFMA.FTZ R6, R97, R96, R6 ;  /* 0x0000006061067223 */ /* 0x000fe20000010006 */
[----:B------:R-:W-:Y:S01]  /*2740*/  FFMA.FTZ R2, R95, R108, R2 ;  /* 0x0000006c5f027223 */ /* 0x000fe20000010002 */
[----:B------:R2:W-:Y:S02]  /*2750*/  @!P3 STS.64 [R59+0x318], R4 ;  /* 0x000318043b00b388 */ /* 0x0005e40000000a00 */
        /* <DEDUP_REMOVED lines=12> */
.L_x_10233:
[----:B------:R-:W-:Y:S05]  /*2820*/  BSYNC B0 ;  /* 0x0000000000007941 */ /* 0x000fea0003800000 */
.L_x_10232:
[----:B------:R-:W-:Y:S01]  /*2830*/  IADD3 R76, R76, 0x1, RZ ;  /* 0x000000014c4c7810 */ /* 0x000fe20007ffe0ff */
[----:B------:R-:W-:-:S03]  /*2840*/  UIADD3 UR5, UP0, UR5, 0x1, URZ ;  /* 0x0000000105057890 */ /* 0x000fc6000ff1e03f */
[----:B------:R-:W-:Y:S01]  /*2850*/  ISETP.GE.AND P0, PT, R76, UR25, PT ;  /* 0x000000194c007c0c */ /* 0x000fe2000bf06270 */
[----:B------:R-:W-:-:S12]  /*2860*/  UIADD3.X UR6, URZ, UR6, URZ, UP0, !UPT ;  /* 0x000000063f067290 */ /* 0x000fd800087fe43f */
[----:B------:R-:W-:Y:S05]  /*2870*/  @!P0 BRA `(.L_x_10234) ;  /* 0xffffffe800d08947 */ /* 0x000fea000383ffff */
.L_x_10221:
[----:B------:R-:W4:Y:S08]  /*2880*/  S2UR UR6, SR_CgaCtaId ;  /* 0x00000000000679c3 */ /* 0x000f300000008800 */
[----:B------:R-:W-:Y:S01]  /*2890*/  BAR.SYNC.DEFER_BLOCKING 0x0 ;  /* 0x0000000000007b1d */ /* 0x000fe20000010000 */
[----:B------:R-:W-:Y:S02]  /*28a0*/  ISETP.NE.AND P0, PT, R14, RZ, PT ;  /* 0x000000ff0e00720c */ /* 0x000fe40003f05270 */
[----:B------:R-:W-:-:S02]  /*28b0*/  F2FP.F16.F32.PACK_AB R76, R86, R79 ;  /* 0x0000004f564c723e */ /* 0x000fc400000000ff */
[----:B------:R-:W-:Y:S01]  /*28c0*/  F2FP.F16.F32.PACK_AB R77, R84, R77 ;  /* 0x0000004d544d723e */ /* 0x000fe200000000ff */
[----:B------:R-:W-:Y:S01]  /*28d0*/  UMOV UR5, 0x400 ;  /* 0x0000040000057882 */ /* 0x000fe20000000000 */
[C---:B------:R-:W-:Y:S01]  /*28e0*/  IADD3 R28, -R65.reuse, UR7, RZ ;  /* 0x00000007411c7c10 */ /* 0x040fe2000fffe1ff */
[----:B------:R-:W5:Y:S01]  /*28f0*/  LDC.64 R26, c[0x0][0x388] ;  /* 0x0000e200ff1a7b82 */ /* 0x000f620000000a00 */
[----:B--23--:R-:W-:Y:S01]  /*2900*/  IADD3 R4, P2, R22, R65, RZ ;  /* 0x0000004116047210 */ /* 0x00cfe20007f5e0ff */
[----:B------:R-:W-:Y:S03]  /*2910*/  BSSY B0, `(.L_x_10235) ;  /* 0x000001e000007945 */ /* 0x000fe60003800000 */
[----:B------:R-:W-:Y:S01]  /*2920*/  LEA.HI.X.SX32 R5, R65, R23, 0x1, P2 ;  /* 0x0000001741057211 */ /* 0x000fe200010f0eff */
[----:B----4-:R-:W-:Y:S01]  /*2930*/  ULEA UR5, UR6, UR5, 0x18 ;  /* 0x0000000506057291 */ /* 0x010fe2000f8ec03f */
[----:B------:R-:W-:Y:S01]  /*2940*/  STS.64 [R74], R76 ;  /* 0x0000004c4a007388 */ /* 0x000fe20000000a00 */
[----:B------:R-:W-:-:S03]  /*2950*/  NOP ;  /* 0x0000000000007918 */ /* 0x000fc60000000000 */
[----:B------:R-:W-:Y:S01]  /*2960*/  LDS.U16 R29, [R72] ;  /* 0x00000000481d7984 */ /* 0x000fe20000000400 */
[----:B------:R-:W-:Y:S02]  /*2970*/  IMAD.U32 R59, RZ, RZ, UR5 ;  /* 0x00000005ff3b7e24 */ /* 0x000fe4000f8e00ff */
[C---:B-----5:R-:W-:Y:S01]  /*2980*/  IMAD R2, R26.reuse, UR15, RZ ;  /* 0x0000000f1a027c24 */ /* 0x060fe2000f8e02ff */
        /* <DEDUP_REMOVED lines=8> */
[----:B------:R-:W2:Y:S02]  /*2a10*/  LDS R0, [R59+0x100] ;  /* 0x000100003b007984 */ /* 0x000ea40000000800 */
        /* <DEDUP_REMOVED lines=13> */
.L_x_10236:
[----:B------:R-:W-:Y:S05]  /*2af0*/  BSYNC B0 ;  /* 0x0000000000007941 */ /* 0x000fea0003800000 */
.L_x_10235:
[----:B------:R-:W-:Y:S01]  /*2b00*/  MOV R7, R37 ;  /* 0x0000002500077202 */ /* 0x000fe20000000f00 */
[----:B------:R-:W-:Y:S01]  /*2b10*/  ULDC.64 UR6, c[0x0][0x390] ;  /* 0x0000e40000067ab9 */ /* 0x000fe20000000a00 */
[----:B------:R-:W-:Y:S01]  /*2b20*/  IADD3 R67, P1, R67, -0xc0, RZ ;  /* 0xffffff4043437810 */ /* 0x000fe20007f3e0ff */
[----:B------:R-:W-:Y:S01]  /*2b30*/  IMAD R2, R40, UR6, RZ ;  /* 0x0000000628027c24 */ /* 0x000fe2000f8e02ff */
[-C--:B------:R-:W-:Y:S01]  /*2b40*/  ISETP.GE.AND P3, PT, R62, R0.reuse, PT ;  /* 0x000000003e00720c */ /* 0x080fe20003f66270 */
[----:B------:R-:W-:Y:S01]  /*2b50*/  IMAD.WIDE.U32 R6, R3, UR6, R6 ;  /* 0x0000000603067c25 */ /* 0x000fe2000f8e0006 */
[----:B------:R-:W-:Y:S01]  /*2b60*/  IADD3.X R66, R66, -0x1, RZ, P1, !PT ;  /* 0xffffffff42427810 */ /* 0x000fe20000ffe4ff */
[----:B------:R-:W-:Y:S01]  /*2b70*/  BSSY B0, `(.L_x_10237) ;  /* 0x0000030000007945 */ /* 0x000fe20003800000 */
[----:B------:R-:W-:Y:S01]  /*2b80*/  ISETP.GE.AND P2, PT, R61, R0, PT ;  /* 0x000000003d00720c */ /* 0x000fe20003f46270 */
[----:B--2---:R-:W-:Y:S01]  /*2b90*/  IMAD R27, R3, UR7, R2 ;  /* 0x00000007031b7c24 */ /* 0x004fe2000f8e0202 */
        /* <DEDUP_REMOVED lines=31> */
[----:B------:R-:W2:Y:S02]  /*2d90*/  LDS R0, [R59+0x100] ;  /* 0x000100003b007984 */ /* 0x000ea40000000800 */
        /* <DEDUP_REMOVED lines=13> */
.L_x_10238:
[----:B------:R-:W-:Y:S05]  /*2e70*/  BSYNC B0 ;  /* 0x0000000000007941 */ /* 0x000fea0003800000 */
.L_x_10237:
        /* <DEDUP_REMOVED lines=9> */
[----:B--2---:R-:W-:Y:S01]  /*2f10*/  IMAD R25, R3, UR7, R2 ;  /* 0x0000000703197c24 */ /* 0x004fe2000f8e0202 */
        /* <DEDUP_REMOVED lines=21> */
.L_x_10220:
[----:B------:R-:W-:Y:S02]  /*3070*/  ULDC.64 UR4, c[0x0][0x3d8] ;  /* 0x0000f60000047ab9 */ /* 0x000fe40000000a00 */
[----:B------:R-:W-:-:S04]  /*3080*/  ISETP.NE.U32.AND P0, PT, RZ, UR4, PT ;  /* 0x00000004ff007c0c */ /* 0x000fc8000bf05070 */
[----:B------:R-:W-:-:S13]  /*3090*/  ISETP.NE.AND.EX P0, PT, RZ, UR5, PT, P0 ;  /* 0x00000005ff007c0c */ /* 0x000fda000bf05300 */
[----:B------:R-:W-:Y:S05]  /*30a0*/  @!P0 BRA `(.L_x_10240) ;  /* 0x00000000005c8947 */ /* 0x000fea0003800000 */
[----:B------:R-:W3:Y:S01]  /*30b0*/  SHFL.DOWN P0, R0, R43, 0x1, 0x1f ;  /* 0x08201f002b007f89 */ /* 0x000ee20000000000 */
[----:B------:R-:W-:Y:S01]  /*30c0*/  BSSY B0, `(.L_x_10240) ;  /* 0x0000015000007945 */ /* 0x000fe20003800000 */
[----:B--2---:R-:W2:Y:S01]  /*30d0*/  S2R R4, SR_LANEID ;  /* 0x0000000000047919 */ /* 0x004ea20000000000 */
[----:B------:R-:W4:Y:S01]  /*30e0*/  S2R R6, SR_TID.X ;  /* 0x0000000000067919 */ /* 0x000f220000002100 */
[----:B---3--:R-:W-:-:S05]  /*30f0*/  @P0 FADD R0, R0, R43 ;  /* 0x0000002b00000221 */ /* 0x008fca0000000000 */
[----:B------:R-:W3:Y:S01]  /*3100*/  SHFL.DOWN P0, R5, R0, 0x2, 0x1f ;  /* 0x08401f0000057f89 */ /* 0x000ee20000000000 */
        /* <DEDUP_REMOVED lines=15> */
[----:B------:R3:W-:Y:S02]  /*3200*/  REDG.E.ADD.F32.FTZ.RN.STRONG.GPU desc[UR12][R10.64], R4 ;  /* 0x000000040a0079a6 */ /* 0x0007e4000c10f38c */
.L_x_10241:
[----:B------:R-:W-:Y:S05]  /*3210*/  BSYNC B0 ;  /* 0x0000000000007941 */ /* 0x000fea0003800000 */
.L_x_10240:
        /* <DEDUP_REMOVED lines=13> */
[----:B------:R-:W-:Y:S01]  /*32f0*/  @!P1 MOV R4, 0x400 ;  /* 0x0000040000049802 */ /* 0x000fe20000000f00 */
[----:B--2---:R-:W-:-:S05]  /*3300*/  @P0 FADD R0, R5, R0 ;  /* 0x0000000005000221 */ /* 0x004fca0000000000 */
        /* <DEDUP_REMOVED lines=14> */
.L_x_10243:
[----:B------:R-:W4:Y:S02]  /*33f0*/  S2R R15, SR_TID.X ;  /* 0x00000000000f7919 */ /* 0x000f240000002100 */
.L_x_10244:
[----:B------:R-:W-:Y:S05]  /*3400*/  BSYNC B0 ;  /* 0x0000000000007941 */ /* 0x000fea0003800000 */
.L_x_10242:
        /* <DEDUP_REMOVED lines=10> */
[C---:B--23--:R-:W-:Y:S01]  /*34b0*/  IMAD.WIDE.U32 R4, R3.reuse, UR6, RZ ;  /* 0x0000000603047c25 */ /* 0x04cfe2000f8e00ff */
[----:B------:R-:W-:Y:S01]  /*34c0*/  ULDC.64 UR10, c[0x0][0x380] ;  /* 0x0000e000000a7ab9 */ /* 0x000fe20000000a00 */
[----:B------:R-:W-:Y:S02]  /*34d0*/  ULDC.64 UR14, c[0x0][0x3d0] ;  /* 0x0000f400000e7ab9 */ /* 0x000fe40000000a00 */
[C---:B------:R-:W-:Y:S01]  /*34e0*/  IMAD R23, R3.reuse, UR7, R0 ;  /* 0x0000000703177c24 */ /* 0x040fe2000f8e0200 */
[----:B------:R-:W-:Y:S01]  /*34f0*/  ULDC.64 UR6, c[0x0][0x340] ;  /* 0x0000d00000067ab9 */ /* 0x000fe20000000a00 */
[----:B------:R-:W-:-:S02]  /*3500*/  IMAD R21, R3, UR9, R40 ;  /* 0x0000000903157c24 */ /* 0x000fc4000f8e0228 */
[----:B------:R-:W-:Y:S01]  /*3510*/  IMAD.WIDE.U32 R2, R3, UR8, RZ ;  /* 0x0000000803027c25 */ /* 0x000fe2000f8e00ff */
[----:B------:R-:W-:-:S03]  /*3520*/  ULDC.64 UR8, c[0x0][0x3c0] ;  /* 0x0000f00000087ab9 */ /* 0x000fc60000000a00 */
[----:B------:R-:W-:Y:S01]  /*3530*/  IMAD.IADD R23, R5, 0x1, R23 ;  /* 0x0000000105177824 */ /* 0x000fe200078e0217 */
[----:B------:R-:W-:Y:S01]  /*3540*/  IADD3 R21, R3, R21, RZ ;  /* 0x0000001503157210 */ /* 0x000fe20007ffe0ff */
[----:B----4-:R-:W-:-:S03]  /*3550*/  ULEA UR4, UR5, UR4, 0x18 ;  /* 0x0000000405047291 */ /* 0x010fc6000f8ec03f */
[----:B------:R-:W-:-:S09]  /*3560*/  ULDC UR5, c[0x0][0x0] ;  /* 0x0000000000057ab9 */ /* 0x000fd20000000800 */
.L_x_10246:
[----:B------:R-:W-:Y:S01]  /*3570*/  LEA R0, R15, UR4, 0x2 ;  /* 0x000000040f007c11 */ /* 0x000fe2000f8e10ff */
[----:B------:R-:W-:Y:S01]  /*3580*/  IMAD.MOV.U32 R7, RZ, RZ, R21 ;  /* 0x000000ffff077224 */ /* 0x000fe200078e0015 */
[----:B------:R-:W-:Y:S02]  /*3590*/  SHF.R.S32.HI R10, RZ, 0x1f, R15 ;  /* 0x0000001fff0a7819 */ /* 0x000fe4000001140f */
[----:B--2---:R-:W-:Y:S01]  /*35a0*/  MOV R8, R4 ;  /* 0x0000000400087202 */ /* 0x004fe20000000f00 */
[----:B------:R-:W2:Y:S01]  /*35b0*/  LDS R17, [R0+0x15c8] ;  /* 0x0015c80000117984 */ /* 0x000ea20000000800 */
        /* <DEDUP_REMOVED lines=9> */
[----:B------:R-:W-:Y:S01]  /*3650*/  IMAD R13, R15, UR11, R14 ;  /* 0x0000000b0f0d7c24 */ /* 0x000fe2000f8e020e */
[----:B------:R-:W-:Y:S01]  /*3660*/  LEA R12, P1, R10, UR14, 0x2 ;  /* 0x0000000e0a0c7c11 */ /* 0x000fe2000f8210ff */
[----:B------:R-:W-:Y:S01]  /*3670*/  IMAD.IADD R9, R7, 0x1, R9 ;  /* 0x0000000107097824 */ /* 0x000fe200078e0209 */
[----:B------:R-:W-:Y:S02]  /*3680*/  IADD3 R15, R15, UR5, RZ ;  /* 0x000000050f0f7c10 */ /* 0x000fe4000fffe0ff */
[----:B------:R-:W-:Y:S02]  /*3690*/  IADD3 R7, R11, R13, RZ ;  /* 0x0000000d0b077210 */ /* 0x000fe40007ffe0ff */
[----:B------:R-:W-:Y:S02]  /*36a0*/  LEA.HI.X R9, R6, UR9, R9, 0x2, P0 ;  /* 0x0000000906097c11 */ /* 0x000fe400080f1409 */
[----:B------:R-:W-:-:S02]  /*36b0*/  ISETP.GE.AND P0, PT, R15, UR16, PT ;  /* 0x000000100f007c0c */ /* 0x000fc4000bf06270 */
[----:B------:R-:W-:Y:S01]  /*36c0*/  LEA.HI.X R13, R10, UR15, R7, 0x2, P1 ;  /* 0x0000000f0a0d7c11 */ /* 0x000fe200088f1407 */
[----:B--2---:R2:W-:Y:S04]  /*36d0*/  REDG.E.ADD.F32.FTZ.RN.STRONG.GPU desc[UR12][R8.64], R17 ;  /* 0x00000011080079a6 */ /* 0x0045e8000c10f38c */
[----:B---3--:R2:W-:Y:S06]  /*36e0*/  REDG.E.ADD.F32.FTZ.RN.STRONG.GPU desc[UR12][R12.64], R19 ;  /* 0x000000130c0079a6 */ /* 0x0085ec000c10f38c */
[----:B------:R-:W-:Y:S05]  /*36f0*/  @!P0 BRA `(.L_x_10246) ;  /* 0xfffffffc009c8947 */ /* 0x000fea000383ffff */
[----:B------:R-:W-:Y:S05]  /*3700*/  BSYNC B0 ;  /* 0x0000000000007941 */ /* 0x000fea0003800000 */
.L_x_10245:
[----:B------:R-:W-:Y:S05]  /*3710*/  EXIT ;  /* 0x000000000000794d */ /* 0x000fea0003800000 */
.L_x_10247:
        /* <DEDUP_REMOVED lines=14> */
.L_x_11048:


//--------------------- .text._Z25selective_scan_bwd_kernelI32Selective_Scan_bwd_kernel_traitsILi32ELi4ELb0ELb1ELb0ELb0ELb1EN3c104HalfEfEEv12SSMParamsBwd --------------------------
	.section	.text._Z25selective_scan_bwd_kernelI32Selective_Scan_bwd_kernel_traitsILi32ELi4ELb0ELb1ELb0ELb0ELb1EN3c104HalfEfEEv12SSMParamsBwd,"ax",@progbits
	.align	128
        .global         _Z25selective_scan_bwd_kernelI32Selective_Scan_bwd_kernel_traitsILi32ELi4ELb0ELb1ELb0ELb0ELb1EN3c104HalfEfEEv12SSMParamsBwd
        .type           _Z25selective_scan_bwd_kernelI32Selective_Scan_bwd_kernel_traitsILi32ELi4ELb0ELb1ELb0ELb0ELb1EN3c104HalfEfEEv12SSMParamsBwd,@function
        .size           _Z25selective_scan_bwd_kernelI32Selective_Scan_bwd_kernel_traitsILi32ELi4ELb0ELb1ELb0ELb0ELb1EN3c104HalfEfEEv12SSMParamsBwd,(.L_x_11049 - _Z25selective_scan_bwd_kernelI32Selective_Scan_bwd_kernel_traitsILi32ELi4ELb0ELb1ELb0ELb0ELb1EN3c104HalfEfEEv12SSMParamsBwd)
        .other          _Z25selective_scan_bwd_kernelI32Selective_Scan_bwd_kernel_traitsILi32ELi4ELb0ELb1ELb0ELb0ELb1EN3c104HalfEfEEv12SSMParamsBwd,@"STO_CUDA_ENTRY STV_DEFAULT"
_Z25selective_scan_bwd_kernelI32Selective_Scan_bwd_kernel_traitsILi32ELi4ELb0ELb1ELb0ELb0ELb1EN3c104HalfEfEEv12SSMParamsBwd:
.text._Z25selective_scan_bwd_kernelI32Selective_Scan_bwd_kernel_traitsILi32ELi4ELb0ELb1ELb0ELb0ELb1EN3c104HalfEfEEv12SSMParamsBwd:
        /* <DEDUP_REMOVED lines=35> */
[----:B--2---:R-:W-:-:S04]  /*0230*/  IMAD.MOV R10, RZ, RZ, -R9 ;  /* 0x000000ffff0a7224 */ /* 0x004fc800078e0a09 */
[----:B------:R-:W-:-:S03]  /*0240*/  IMAD R5, R10, R11, RZ ;  /* 0x0000000b0a057224 */ /* 0x000fc600078e02ff */
[----:B------:R-:W2:Y:S01]  /*0250*/  LDC.64 R6, c[0x0][0x288] ;  /* 0x0000a200ff067b82 */ /* 0x000ea20000000a00 */
[----:B------:R-:W-:-:S07]  /*0260*/  IMAD.HI.U32 R9, R9, R5, R8 ;  /* 0x0000000509097227 */ /* 0x000fce00078e0008 */
        /* <DEDUP_REMOVED lines=13> */
[----:B------:R-:W-:Y:S01]  /*0340*/  @!P1 IADD3 R0, R0, -R11, RZ ;  /* 0x8000000b00009210 */ /* 0x000fe20007ffe0ff */
[----:B------:R-:W-:-:S03]  /*0350*/  UIADD3 UR5, UR5, UR6, URZ ;  /* 0x0000000605057290 */ /* 0x000fc6000fffe03f */
[----:B------:R-:W-:Y:S02]  /*0360*/  ISETP.GE.U32.AND P0, PT, R0, R11, PT ;  /* 0x0000000b0000720c */ /* 0x000fe40003f06070 */
[----:B------:R-:W-:Y:S01]  /*0370*/  LOP3.LUT R0, R3, R2, RZ, 0x3c, !PT ;  /* 0x0000000203007212 */ /* 0x000fe200078e3cff */
[----:B------:R-:W-:Y:S01]  /*0380*/  @!P1 VIADD R45, R45, 0x1 ;  /* 0x000000012d2d9836 */ /* 0x000fe20000000000 */
[----:B------:R-:W-:Y:S01]  /*0390*/  LEA R11, R23, 0xffffff80, 0x7 ;  /* 0xffffff80170b7811 */ /* 0x000fe200078e38ff */
[CC--:B--2---:R-:W-:Y:S01]  /*03a0*/  IMAD.WIDE.U32 R4, R3.reuse, R6.reuse, UR4 ;  /* 0x0000000403047e25 */ /* 0x0c4fe2000f8e0006 */
[----:B------:R-:W-:Y:S01]  /*03b0*/  ISETP.GE.AND P2, PT, R0, RZ, PT ;  /* 0x000000ff0000720c */ /* 0x000fe20003f46270 */
[----:B------:R-:W-:Y:S02]  /*03c0*/  UIMAD UR6, UR15, UR8, URZ ;  /* 0x000000080f0672a4 */ /* 0x000fe4000f8e023f */
[----:B------:R-:W-:Y:S01]  /*03d0*/  IMAD R0, R42, R6, RZ ;  /* 0x000000062a007224 */ /* 0x000fe200078e02ff */
[----:B------:R-:W-:Y:S01]  /*03e0*/  ISETP.NE.AND P1, PT, R2, RZ, PT ;  /* 0x000000ff0200720c */ /* 0x000fe20003f25270 */
[----:B------:R-:W-:Y:S01]  /*03f0*/  UIMAD.WIDE.U32 UR4, UR14, UR8, URZ ;  /* 0x000000080e0472a5 */ /* 0x000fe2000f8e003f */
[----:B------:R-:W-:Y:S01]  /*0400*/  SHF.R.S32.HI R13, RZ, 0x1f, R11 ;  /* 0x0000001fff0d7819 */ /* 0x000fe2000001140b */
[----:B------:R-:W-:Y:S01]  /*0410*/  IMAD R0, R3, R7, R0 ;  /* 0x0000000703007224 */ /* 0x000fe200078e0200 */
[----:B------:R-:W-:Y:S01]  /*0420*/  @P0 IADD3 R45, R45, 0x1, RZ ;  /* 0x000000012d2d0810 */ /* 0x000fe20007ffe0ff */
[----:B------:R-:W-:Y:S01]  /*0430*/  UIMAD UR6, UR14, UR9, UR6 ;  /* 0x000000090e0672a4 */ /* 0x000fe2000f8e0206 */
[----:B------:R-:W-:-:S02]  /*0440*/  IADD3 R53, P0, R11, R4, RZ ;  /* 0x000000040b357210 */ /* 0x000fc40007f1e0ff */
[----:B------:R-:W-:Y:S01]  /*0450*/  ULDC.64 UR8, c[0x0][0x240] ;  /* 0x0000900000087ab9 */ /* 0x000fe20000000a00 */
[----:B------:R-:W-:Y:S01]  /*0460*/  UIADD3 UR5, UR5, UR6, URZ ;  /* 0x0000000605057290 */ /* 0x000fe2000fffe03f */
[----:B------:R-:W-:Y:S01]  /*0470*/  IADD3.X R10, R13, R5, R0, P0, !PT ;  /* 0x000000050d0a7210 */ /* 0x000fe200007fe400 */
[----:B------:R-:W-:Y:S01]  /*0480*/  UIMAD.WIDE.U32 UR6, UR14, UR8, URZ ;  /* 0x000000080e0672a5 */ /* 0x000fe2000f8e003f */
[----:B------:R-:W-:Y:S01]  /*0490*/  ISETP.NE.U32.AND P0, PT, RZ, UR10, PT ;  /* 0x0000000aff007c0c */ /* 0x000fe2000bf05070 */
[----:B------:R-:W-:Y:S01]  /*04a0*/  UIMAD UR8, UR15, UR8, URZ ;  /* 0x000000080f0872a4 */ /* 0x000fe2000f8e023f */
[----:B------:R-:W-:Y:S02]  /*04b0*/  @!P2 IADD3 R45, -R45, RZ, RZ ;  /* 0x000000ff2d2da210 */ /* 0x000fe40007ffe1ff */
[----:B------:R-:W-:Y:S01]  /*04c0*/  ISETP.NE.AND.EX P0, PT, RZ, UR11, PT, P0 ;  /* 0x0000000bff007c0c */ /* 0x000fe2000bf05300 */
[----:B------:R-:W-:Y:S01]  /*04d0*/  UIMAD UR8, UR14, UR9, UR8 ;  /* 0x000000090e0872a4 */ /* 0x000fe2000f8e0208 */
[----:B------:R-:W-:Y:S01]  /*04e0*/  @!P1 LOP3.LUT R45, RZ, R2, RZ, 0x33, !PT ;  /* 0x00000002ff2d9212 */ /* 0x000fe200078e33ff */
[-C--:B-1----:R-:W-:Y:S01]  /*04f0*/  IMAD R2, R42, R8.reuse, RZ ;  /* 0x000000082a027224 */ /* 0x082fe200078e02ff */
[----:B------:R-:W-:Y:S01]  /*0500*/  ULDC.64 UR10, c[0x0][0x328] ;  /* 0x0000ca00000a7ab9 */ /* 0x000fe20000000a00 */
[C---:B------:R-:W-:Y:S01]  /*0510*/  IMAD.WIDE.U32 R4, R3.reuse, R8, UR4 ;  /* 0x0000000403047e25 */ /* 0x040fe2000f8e0008 */
[----:B------:R-:W-:Y:S01]  /*0520*/  UIADD3 UR7, UR7, UR8, URZ ;  /* 0x0000000807077290 */ /* 0x000fe2000fffe03f */
[----:B------:R-:W-:Y:S01]  /*0530*/  SHF.R.S32.HI R47, RZ, 0x1f, R45 ;  /* 0x0000001fff2f7819 */ /* 0x000fe2000001142d */
[----:B------:R-:W-:Y:S01]  /*0540*/  UIMAD UR8, UR15, UR10, URZ ;  /* 0x0000000a0f0872a4 */ /* 0x000fe2000f8e023f */
[----:B------:R-:W-:Y:S01]  /*0550*/  IMAD R2, R3, R9, R2 ;  /* 0x0000000903027224 */ /* 0x000fe200078e0202 */
[----:B------:R-:W-:Y:S01]  /*0560*/  IADD3 R57, P1, R11, R4, RZ ;  /* 0x000000040b397210 */ /* 0x000fe20007f3e0ff */
[----:B------:R-:W-:Y:S01]  /*0570*/  UIMAD.WIDE.U32 UR4, UR14, UR10, URZ ;  /* 0x0000000a0e0472a5 */ /* 0x000fe2000f8e003f */
[-C--:B------:R-:W-:Y:S01]  /*0580*/  IMAD R0, R47, R14.reuse, RZ ;  /* 0x0000000e2f007224 */ /* 0x080fe200078e02ff */
[----:B------:R-:W-:Y:S01]  /*0590*/  UIMAD UR8, UR14, UR11, UR8 ;  /* 0x0000000b0e0872a4 */ /* 0x000fe2000f8e0208 */
[----:B------:R-:W-:Y:S01]  /*05a0*/  IMAD.WIDE.U32 R6, R45, R14, UR6 ;  /* 0x000000062d067e25 */ /* 0x000fe2000f8e000e */
[----:B------:R-:W-:Y:S01]  /*05b0*/  IADD3.X R2, R13, R5, R2, P1, !PT ;  /* 0x000000050d027210 */ /* 0x000fe20000ffe402 */
[----:B------:R-:W1:Y:S01]  /*05c0*/  @P0 LDC R14, c[0x0][0x214] ;  /* 0x00008500ff0e0b82 */ /* 0x000e620000000800 */
[----:B----4-:R-:W-:Y:S01]  /*05d0*/  ISETP.NE.U32.AND P1, PT, R18, RZ, PT ;  /* 0x000000ff1200720c */ /* 0x010fe20003f25070 */
[----:B------:R-:W-:Y:S01]  /*05e0*/  UIADD3 UR5, UR5, UR8, URZ ;  /* 0x0000000805057290 */ /* 0x000fe2000fffe03f */
[----:B------:R-:W-:Y:S01]  /*05f0*/  ISETP.NE.U32.AND P2, PT, R20, RZ, PT ;  /* 0x000000ff1400720c */ /* 0x000fe20003f45070 */
[----:B------:R-:W-:Y:S01]  /*0600*/  IMAD R15, R45, R15, R0 ;  /* 0x0000000f2d0f7224 */ /* 0x000fe200078e0200 */
[----:B------:R-:W-:Y:S01]  /*0610*/  ISETP.NE.AND.EX P1, PT, R19, RZ, PT, P1 ;  /* 0x000000ff1300720c */ /* 0x000fe20003f25310 */
[----:B------:R-:W-:-:S02]  /*0620*/  IMAD R0, R42, R16, RZ ;  /* 0x000000102a007224 */ /* 0x000fc400078e02ff */
[----:B------:R-:W2:Y:S01]  /*0630*/  @P0 LDC R25, c[0x0][0x21c] ;  /* 0x00008700ff190b82 */ /* 0x000ea20000000800 */
[----:B------:R-:W-:Y:S01]  /*0640*/  IMAD.WIDE.U32 R4, R3, R16, UR4 ;  /* 0x0000000403047e25 */ /* 0x000fe2000f8e0010 */
[----:B------:R-:W-:Y:S01]  /*0650*/  ISETP.NE.AND.EX P2, PT, R21, RZ, PT, P2 ;  /* 0x000000ff1500720c */ /* 0x000fe20003f45320 */
[----:B------:R-:W-:Y:S01]  /*0660*/  ULDC.64 UR4, c[0x0][0x230] ;  /* 0x00008c0000047ab9 */ /* 0x000fe20000000a00 */
[----:B------:R-:W-:Y:S01]  /*0670*/  ULDC.64 UR6, c[0x0][0x268] ;  /* 0x00009a0000067ab9 */ /* 0x000fe20000000a00 */
[----:B------:R-:W-:Y:S01]  /*0680*/  IMAD R0, R3, R17, R0 ;  /* 0x0000001103007224 */ /* 0x000fe200078e0200 */
[C---:B------:R-:W-:Y:S02]  /*0690*/  IADD3 R61, P3, R11.reuse, R4, RZ ;  /* 0x000000040b3d7210 */ /* 0x040fe40007f7e0ff */
[----:B------:R-:W4:Y:S01]  /*06a0*/  @P0 LDC.64 R8, c[0x0][0x310] ;  /* 0x0000c400ff080b82 */ /* 0x000f220000000a00 */
[----:B------:R-:W-:Y:S02]  /*06b0*/  IADD3 R11, P4, R11, R6, RZ ;  /* 0x000000060b0b7210 */ /* 0x000fe40007f9e0ff */
[----:B------:R-:W-:-:S02]  /*06c0*/  IADD3 R50, R7, R15, RZ ;  /* 0x0000000f07327210 */ /* 0x000fc40007ffe0ff */
[----:B------:R-:W-:Y:S02]  /*06d0*/  CS2R R6, SRZ ;  /* 0x0000000000067805 */ /* 0x000fe4000001ff00 */
[----:B------:R-:W-:Y:S02]  /*06e0*/  IADD3.X R4, R13, R5, R0, P3, !PT ;  /* 0x000000050d047210 */ /* 0x000fe40001ffe400 */
[----:B------:R-:W-:Y:S01]  /*06f0*/  @P1 LEA R6, P3, R3, R18, 0x2 ;  /* 0x0000001203061211 */ /* 0x000fe200078610ff */
[----:B------:R-:W-:Y:S01]  /*0700*/  IMAD.MOV.U32 R12, RZ, RZ, RZ ;  /* 0x000000ffff0c7224 */ /* 0x000fe200078e00ff */
[----:B------:R-:W-:Y:S01]  /*0710*/  IADD3.X R50, R13, R50, RZ, P4, !PT ;  /* 0x000000320d327210 */ /* 0x000fe200027fe4ff */
[----:B-1----:R-:W-:Y:S01]  /*0720*/  @P0 IMAD R0, R14, UR14, R3 ;  /* 0x0000000e0e000c24 */ /* 0x002fe2000f8e0203 */
[C---:B------:R-:W-:Y:S02]  /*0730*/  @P2 LEA R12, P4, R3.reuse, R20, 0x2 ;  /* 0x00000014030c2211 */ /* 0x040fe400078810ff */
[----:B------:R-:W-:-:S02]  /*0740*/  @P1 LEA.HI.X R7, R3, R19, R42, 0x2, P3 ;  /* 0x0000001303071211 */ /* 0x000fc400018f142a */
[----:B------:R-:W-:Y:S02]  /*0750*/  ISETP.GE.AND P1, PT, R23, 0x1, PT ;  /* 0x000000011700780c */ /* 0x000fe40003f26270 */
[----:B------:R-:W-:Y:S01]  /*0760*/  MOV R13, RZ ;  /* 0x000000ff000d7202 */ /* 0x000fe20000000f00 */
[----:B------:R-:W-:Y:S01]  /*0770*/  @P0 IMAD R0, R0, R23, RZ ;  /* 0x0000001700000224 */ /* 0x000fe200078e02ff */
[----:B------:R-:W-:Y:S02]  /*0780*/  @P2 LEA.HI.X R13, R3, R21, R42, 0x2, P4 ;  /* 0x00000015030d2211 */ /* 0x000fe400020f142a */
[----:B0-----:R-:W-:Y:S01]  /*0790*/  LEA R55, P2, R57, R28, 0x1 ;  /* 0x0000001c39377211 */ /* 0x001fe200078408ff */
[----:B--2---:R-:W-:Y:S01]  /*07a0*/  @P0 IMAD R5, R0, R25, RZ ;  /* 0x0000001900050224 */ /* 0x004fe200078e02ff */
[----:B---3--:R-:W-:Y:S01]  /*07b0*/  LEA R48, P4, R11, R48, 0x1 ;  /* 0x000000300b307211 */ /* 0x008fe200078808ff */
[C---:B------:R-:W-:Y:S01]  /*07c0*/  IMAD R0, R42.reuse, UR4, RZ ;  /* 0x000000042a007c24 */ /* 0x040fe2000f8e02ff */
[----:B------:R-:W-:Y:S01]  /*07d0*/  LEA.HI.X R57, R57, R29, R2, 0x1, P2 ;  /* 0x0000001d39397211 */ /* 0x000fe200010f0c02 */
[----:B------:R-:W-:Y:S01]  /*07e0*/  IMAD R2, R42, UR6, RZ ;  /* 0x000000062a027c24 */ /* 0x000fe2000f8e02ff */
[----:B------:R-:W-:Y:S01]  /*07f0*/  LEA R51, P5, R53, R26, 0x1 ;  /* 0x0000001a35337211 */ /* 0x000fe200078a08ff */
[----:B------:R-:W-:Y:S01]  /*0800*/  IMAD R63, R3, UR5, R0 ;  /* 0x00000005033f7c24 */ /* 0x000fe2000f8e0200 */
[----:B------:R-:W-:Y:S01]  /*0810*/  LEA R59, P3, R61, R30, 0x1 ;  /* 0x0000001e3d3b7211 */ /* 0x000fe200078608ff */
[----:B------:R-:W-:Y:S01]  /*0820*/  IMAD R65, R3, UR7, R2 ;  /* 0x0000000703417c24 */ /* 0x000fe2000f8e0202 */
[----:B------:R-:W-:Y:S01]  /*0830*/  LEA.HI.X R50, R11, R49, R50, 0x1, P4 ;  /* 0x000000310b327211 */ /* 0x000fe200020f0c32 */
[----:B------:R-:W-:Y:S01]  /*0840*/  HFMA2.MMA R49, -RZ, RZ, 0, 0 ;  /* 0x00000000ff317435 */ /* 0x000fe200000001ff */
[----:B------:R-:W-:Y:S01]  /*0850*/  LEA.HI.X R53, R53, R27, R10, 0x1, P5 ;  /* 0x0000001b35357211 */ /* 0x000fe200028f0c0a */
[----:B----4-:R-:W-:Y:S01]  /*0860*/  @P0 IMAD.WIDE R8, R5, 0x8, R8 ;  /* 0x0000000805080825 */ /* 0x010fe200078e0208 */
[----:B------:R-:W-:-:S02]  /*0870*/  LEA.HI.X R61, R61, R31, R4, 0x1, P3 ;  /* 0x0000001f3d3d7211 */ /* 0x000fc400018f0c04 */
[----:B------:R-:W-:Y:S02]  /*0880*/  @!P0 CS2R R8, SRZ ;  /* 0x0000000000088805 */ /* 0x000fe4000001ff00 */
[----:B------:R-:W-:Y:S01]  /*0890*/  MOV R10, R6 ;  /* 0x00000006000a7202 */ /* 0x000fe20000000f00 */
[----:B------:R-:W-:Y:S01]  /*08a0*/  IMAD.MOV.U32 R46, RZ, RZ, RZ ;  /* 0x000000ffff2e7224 */ /* 0x000fe200078e00ff */
        /* <DEDUP_REMOVED lines=27> */
[----:B------:R-:W-:Y:S01]  /*0a60*/  UMOV UR4, URZ ;  /* 0x0000003f00047c82 */ /* 0x000fe20008000000 */
[----:B------:R-:W-:Y:S01]  /*0a70*/  IMAD.WIDE.U32 R4, R45, UR8, R4 ;  /* 0x000000082d047c25 */ /* 0x000fe2000f8e0004 */
[----:B------:R-:W-:Y:S01]  /*0a80*/  ULDC.64 UR8, c[0x0][0x3c8] ;  /* 0x0000f20000087ab9 */ /* 0x000fe20000000a00 */
[----:B------:R-:W-:-:S02]  /*0a90*/  LOP3.LUT R20, R21, 0x1f, R14, 0xf8, !PT ;  /* 0x0000001f15147812 */ /* 0x000fc400078ef80e */
[----:B------:R-:W-:Y:S01]  /*0aa0*/  VIADD R54, R54, UR5 ;  /* 0x0000000536367c36 */ /* 0x000fe20008000000 */
[----:B------:R-:W-:Y:S02]  /*0ab0*/  IADD3 R5, R5, R7, RZ ;  /* 0x0000000705057210 */ /* 0x000fe40007ffe0ff */
[C---:B------:R-:W-:Y:S02]  /*0ac0*/  LEA R56, P0, R4.reuse, UR8, 0x2 ;  /* 0x0000000804387c11 */ /* 0x040fe4000f8010ff */
[----:B------:R-:W-:Y:S02]  /*0ad0*/  SHF.R.S32.HI R21, RZ, 0x1f, R20 ;  /* 0x0000001fff157819 */ /* 0x000fe40000011414 */
[----:B------:R-:W-:Y:S02]  /*0ae0*/  LEA.HI.X R4, R4, UR9, R5, 0x2, P0 ;  /* 0x0000000904047c11 */ /* 0x000fe400080f1405 */
[C---:B------:R-:W-:Y:S02]  /*0af0*/  IADD3 R113, P0, R56.reuse, -0x180, RZ ;  /* 0xfffffe8038717810 */ /* 0x040fe40007f1e0ff */
[----:B------:R-:W-:-:S02]  /*0b00*/  IADD3 R114, P1, R56, -0x100, RZ ;  /* 0xffffff0038727810 */ /* 0x000fc40007f3e0ff */
[----:B------:R-:W-:Y:S02]  /*0b10*/  IADD3 R56, P2, R56, -0x80, RZ ;  /* 0xffffff8038387810 */ /* 0x000fe40007f5e0ff */
[C---:B------:R-:W-:Y:S02]  /*0b20*/  LOP3.LUT R58, R20.reuse, 0x20, RZ, 0xfc, !PT ;  /* 0x00000020143a7812 */ /* 0x040fe400078efcff */
[C---:B------:R-:W-:Y:S02]  /*0b30*/  LOP3.LUT R60, R20.reuse, 0x40, RZ, 0xfc, !PT ;  /* 0x00000040143c7812 */ /* 0x040fe400078efcff */
[----:B------:R-:W-:Y:S02]  /*0b40*/  LOP3.LUT R62, R20, 0x60, RZ, 0xfc, !PT ;  /* 0x00000060143e7812 */ /* 0x000fe400078efcff */
[C---:B------:R-:W-:Y:S02]  /*0b50*/  IADD3.X R115, R4.reuse, -0x1, RZ, P0, !PT ;  /* 0xffffffff04737810 */ /* 0x040fe400007fe4ff */
[----:B------:R-:W-:-:S02]  /*0b60*/  IADD3.X R116, R4, -0x1, RZ, P1, !PT ;  /* 0xffffffff04747810 */ /* 0x000fc40000ffe4ff */
[----:B--2---:R-:W-:-:S07]  /*0b70*/  IADD3.X R64, R4, -0x1, RZ, P2, !PT ;  /* 0xffffffff04407810 */ /* 0x004fce00017fe4ff */
.L_x_10272:
[----:B------:R-:W-:Y:S01]  /*0b80*/  BAR.SYNC.DEFER_BLOCKING 0x0 ;  /* 0x0000000000007b1d */ /* 0x000fe20000010000 */
[----:B------:R-:W-:Y:S02]  /*0b90*/  LEA R22, R52, 0xffffff80, 0x7 ;  /* 0xffffff8034167811 */ /* 0x000fe400078e38ff */
[----:B--2---:R-:W-:Y:S02]  /*0ba0*/  LEA R4, P4, R20, R51, 0x1 ;  /* 0x0000003314047211 */ /* 0x004fe400078808ff */
[----:B------:R-:W-:Y:S01]  /*0bb0*/  PRMT R23, RZ, 0x7610, R23 ;  /* 0x00007610ff177816 */ /* 0x000fe20000000017 */
[----:B------:R-:W-:Y:S01]  /*0bc0*/  ULDC UR8, c[0x0][0x218] ;  /* 0x0000860000087ab9 */ /* 0x000fe20000000800 */
[----:B------:R-:W-:Y:S01]  /*0bd0*/  PRMT R25, RZ, 0x7610, R25 ;  /* 0x00007610ff197816 */ /* 0x000fe20000000019 */
[----:B------:R-:W-:Y:S01]  /*0be0*/  ULDC.64 UR10, c[0x0][0x2a8] ;  /* 0x0000aa00000a7ab9 */ /* 0x000fe20000000a00 */
[----:B------:R-:W-:Y:S01]  /*0bf0*/  IADD3 R67, -R22, UR8, RZ ;  /* 0x0000000816437c10 */ /* 0x000fe2000fffe1ff */
[----:B------:R-:W-:Y:S01]  /*0c00*/  ULDC UR7, c[0x0][0x224] ;  /* 0x0000890000077ab9 */ /* 0x000fe20000000800 */
[----:B------:R-:W-:Y:S01]  /*0c10*/  PRMT R27, RZ, 0x7610, R27 ;  /* 0x00007610ff1b7816 */ /* 0x000fe2000000001b */
[----:B0-----:R-:W0:Y:S01]  /*0c20*/  LDC.64 R38, c[0x0][0x2b0] ;  /* 0x0000ac00ff267b82 */ /* 0x001e220000000a00 */
[----:B------:R-:W-:-:S02]  /*0c30*/  ISETP.GE.AND P0, PT, R20, R67, PT ;  /* 0x000000431400720c */ /* 0x000fc40003f06270 */
[-C--:B------:R-:W-:Y:S02]  /*0c40*/  ISETP.GE.AND P1, PT, R58, R67.reuse, PT ;  /* 0x000000433a00720c */ /* 0x080fe40003f26270 */
[-C--:B------:R-:W-:Y:S02]  /*0c50*/  ISETP.GE.AND P2, PT, R60, R67.reuse, PT ;  /* 0x000000433c00720c */ /* 0x080fe40003f46270 */
[----:B------:R-:W-:Y:S02]  /*0c60*/  ISETP.GE.AND P3, PT, R62, R67, PT ;  /* 0x000000433e00720c */ /* 0x000fe40003f66270 */
[----:B------:R-:W-:Y:S02]  /*0c70*/  PRMT R29, RZ, 0x7610, R29 ;  /* 0x00007610ff1d7816 */ /* 0x000fe4000000001d */
[----:B------:R-:W-:-:S05]  /*0c80*/  LEA.HI.X R5, R20, R53, R21, 0x1, P4 ;  /* 0x0000003514057211 */ /* 0x000fca00020f0c15 */
[----:B------:R-:W2:Y:S04]  /*0c90*/  @!P0 LDG.E.U16 R23, desc[UR12][R4.64] ;  /* 0x0000000c04178981 */ /* 0x000ea8000c1e1500 */
[----:B------:R-:W3:Y:S04]  /*0ca0*/  @!P1 LDG.E.U16 R25, desc[UR12][R4.64+0x40] ;  /* 0x0000400c04199981 */ /* 0x000ee8000c1e1500 */
[----:B------:R-:W4:Y:S04]  /*0cb0*/  @!P2 LDG.E.U16 R27, desc[UR12][R4.64+0x80] ;  /* 0x0000800c041ba981 */ /* 0x000f28000c1e1500 */
[----:B------:R-:W4:Y:S01]  /*0cc0*/  @!P3 LDG.E.U16 R29, desc[UR12][R4.64+0xc0] ;  /* 0x0000c00c041db981 */ /* 0x000f22000c1e1500 */
[----:B------:R-:W-:-:S02]  /*0cd0*/  LEA R66, R111, UR5, 0x1 ;  /* 0x000000056f427c11 */ /* 0x000fc4000f8e08ff */
[----:B------:R-:W-:Y:S02]  /*0ce0*/  LEA R68, R111, UR5, 0x3 ;  /* 0x000000056f447c11 */ /* 0x000fe4000f8e18ff */
[----:B------:R-:W-:Y:S02]  /*0cf0*/  LEA R6, P0, R20, R55, 0x1 ;  /* 0x0000003714067211 */ /* 0x000fe400078008ff */
[----:B------:R-:W-:Y:S02]  /*0d00*/  ISETP.GE.AND P1, PT, R58, R67, PT ;  /* 0x000000433a00720c */ /* 0x000fe40003f26270 */
        /* <DEDUP_REMOVED lines=8> */
[----:B--2---:R-:W-:Y:S04]  /*0d90*/  STS.U16 [R66], R23 ;  /* 0x0000001742007388 */ /* 0x004fe80000000400 */
[----:B---3--:R-:W-:Y:S04]  /*0da0*/  STS.U16 [R66+0x40], R25 ;  /* 0x0000401942007388 */ /* 0x008fe80000000400 */
[----:B----4-:R-:W-:Y:S04]  /*0db0*/  STS.U16 [R66+0x80], R27 ;  /* 0x0000801b42007388 */ /* 0x010fe80000000400 */
[----:B-1----:R1:W-:Y:S01]  /*0dc0*/  STS.U16 [R66+0xc0], R29 ;  /* 0x0000c01d42007388 */ /* 0x0023e20000000400 */
[----:B------:R-:W-:-:S03]  /*0dd0*/  NOP ;  /* 0x0000000000007918 */ /* 0x000fc60000000000 */
[----:B------:R-:W-:Y:S01]  /*0de0*/  LDS.64 R88, [R68] ;  /* 0x0000000044587984 */ /* 0x000fe20000000a00 */
[----:B------:R-:W-:Y:S06]  /*0df0*/  BAR.SYNC.DEFER_BLOCKING 0x0 ;  /* 0x0000000000007b1d */ /* 0x000fec0000010000 */
[----:B------:R-:W2:Y:S04]  /*0e00*/  @!P0 LDG.E.U16 R31, desc[UR12][R6.64] ;  /* 0x0000000c061f8981 */ /* 0x000ea8000c1e1500 */
[----:B------:R-:W3:Y:S04]  /*0e10*/  @!P1 LDG.E.U16 R33, desc[UR12][R6.64+0x40] ;  /* 0x0000400c06219981 */ /* 0x000ee8000c1e1500 */
[----:B------:R-:W4:Y:S04]  /*0e20*/  @!P2 LDG.E.U16 R35, desc[UR12][R6.64+0x80] ;  /* 0x0000800c0623a981 */ /* 0x000f28000c1e1500 */
[----:B------:R-:W4:Y:S01]  /*0e30*/  @!P3 LDG.E.U16 R37, desc[UR12][R6.64+0xc0] ;  /* 0x0000c00c0625b981 */ /* 0x000f22000c1e1500 */
[----:B------:R-:W-:-:S02]  /*0e40*/  LEA R26, P0, R20, R59, 0x1 ;  /* 0x0000003b141a7211 */ /* 0x000fc400078008ff */
[----:B-1----:R-:W-:Y:S02]  /*0e50*/  PRMT R29, RZ, 0x7610, R29 ;  /* 0x00007610ff1d7816 */ /* 0x002fe4000000001d */
[C---:B------:R-:W-:Y:S02]  /*0e60*/  LEA.HI.X R27, R20.reuse, R61, R21, 0x1, P0 ;  /* 0x0000003d141b7211 */ /* 0x040fe400000f0c15 */
[-C--:B------:R-:W-:Y:S02]  /*0e70*/  ISETP.GE.AND P0, PT, R20, R67.reuse, PT ;  /* 0x000000431400720c */ /* 0x080fe40003f06270 */
[-C--:B------:R-:W-:Y:S02]  /*0e80*/  ISETP.GE.AND P1, PT, R60, R67.reuse, PT ;  /* 0x000000433c00720c */ /* 0x080fe40003f26270 */
[----:B------:R-:W-:Y:S01]  /*0e90*/  ISETP.GE.AND P2, PT, R62, R67, PT ;  /* 0x000000433e00720c */ /* 0x000fe20003f46270 */
[----:B--2---:R1:W-:Y:S04]  /*0ea0*/  STS.U16 [R66], R31 ;  /* 0x0000001f42007388 */ /* 0x0043e80000000400 */
[----:B---3--:R2:W-:Y:S04]  /*0eb0*/  STS.U16 [R66+0x40], R33 ;  /* 0x0000402142007388 */ /* 0x0085e80000000400 */
[----:B----4-:R3:W-:Y:S04]  /*0ec0*/  STS.U16 [R66+0x80], R35 ;  /* 0x0000802342007388 */ /* 0x0107e80000000400 */
[----:B------:R4:W-:Y:S01]  /*0ed0*/  STS.U16 [R66+0xc0], R37 ;  /* 0x0000c02542007388 */ /* 0x0009e20000000400 */
[----:B------:R-:W-:-:S03]  /*0ee0*/  NOP ;  /* 0x0000000000007918 */ /* 0x000fc60000000000 */
[----:B------:R-:W-:Y:S01]  /*0ef0*/  LDS.64 R4, [R68] ;  /* 0x0000000044047984 */ /* 0x000fe20000000a00 */
[----:B-1----:R-:W-:Y:S02]  /*0f00*/  PRMT R31, RZ, 0x7610, R31 ;  /* 0x00007610ff1f7816 */ /* 0x002fe4000000001f */
[----:B--2---:R-:W-:Y:S01]  /*0f10*/  PRMT R33, RZ, 0x7610, R33 ;  /* 0x00007610ff217816 */ /* 0x004fe20000000021 */
[----:B------:R-:W-:Y:S01]  /*0f20*/  BAR.SYNC.DEFER_BLOCKING 0x0 ;  /* 0x0000000000007b1d */ /* 0x000fe20000010000 */
[----:B---3--:R-:W-:-:S07]  /*0f30*/  PRMT R35, RZ, 0x7610, R35 ;  /* 0x00007610ff237816 */ /* 0x008fce0000000023 */
[----:B----4-:R-:W1:Y:S01]  /*0f40*/  LDC.64 R36, c[0x0][0x2a0] ;  /* 0x0000a800ff247b82 */ /* 0x010e620000000a00 */
[----:B------:R-:W2:Y:S01]  /*0f50*/  @!P0 LDG.E.U16 R29, desc[UR12][R26.64] ;  /* 0x0000000c1a1d8981 */ /* 0x000ea2000c1e1500 */
[----:B------:R-:W-:-:S03]  /*0f60*/  ISETP.GE.AND P0, PT, R58, R67, PT ;  /* 0x000000433a00720c */ /* 0x000fc60003f06270 */
[----:B------:R-:W3:Y:S04]  /*0f70*/  @!P1 LDG.E.U16 R33, desc[UR12][R26.64+0x80] ;  /* 0x0000800c1a219981 */ /* 0x000ee8000c1e1500 */
[----:B------:R-:W4:Y:S06]  /*0f80*/  @!P2 LDG.E.U16 R35, desc[UR12][R26.64+0xc0] ;  /* 0x0000c00c1a23a981 */ /* 0x000f2c000c1e1500 */
[----:B------:R0:W4:Y:S01]  /*0f90*/  @!P0 LDG.E.U16 R31, desc[UR12][R26.64+0x40] ;  /* 0x0000400c1a1f8981 */ /* 0x000122000c1e1500 */
[----:B------:R-:W-:Y:S01]  /*0fa0*/  ISETP.GE.AND P0, PT, R20, R67, PT ;  /* 0x000000431400720c */ /* 0x000fe20003f06270 */
[C---:B-1----:R-:W-:Y:S01]  /*0fb0*/  IMAD R0, R36.reuse, UR15, RZ ;  /* 0x0000000f24007c24 */ /* 0x042fe2000f8e02ff */
[----:B------:R-:W-:Y:S01]  /*0fc0*/  SHF.R.S32.HI R23, RZ, 0x1f, R22 ;  /* 0x0000001fff177819 */ /* 0x000fe20000011416 */
[----:B------:R-:W-:-:S04]  /*0fd0*/  IMAD.WIDE.U32 R6, R36, UR14, RZ ;  /* 0x0000000e24067c25 */ /* 0x000fc8000f8e00ff */
[----:B------:R-:W-:-:S06]  /*0fe0*/  IMAD R37, R37, UR14, R0 ;  /* 0x0000000e25257c24 */ /* 0x000fcc000f8e0200 */
[----:B------:R-:W-:Y:S01]  /*0ff0*/  @!P0 IMAD.WIDE.U32 R24, R36, UR14, R22 ;  /* 0x0000000e24188c25 */ /* 0x000fe2000f8e0016 */
[----:B------:R-:W-:-:S04]  /*1000*/  IADD3 R7, R7, R37, RZ ;  /* 0x0000002507077210 */ /* 0x000fc80007ffe0ff */
[----:B------:R-:W-:Y:S01]  /*1010*/  @!P0 IADD3 R25, R37, R25, RZ ;  /* 0x0000001925198210 */ /* 0x000fe20007ffe0ff */
[----:B0-----:R-:W-:Y:S01]  /*1020*/  IMAD.WIDE.U32 R26, R3, UR10, R6 ;  /* 0x0000000a031a7c25 */ /* 0x001fe2000f8e0006 */
[----:B------:R-:W-:-:S03]  /*1030*/  ULEA UR7, UR7, UR4, 0x7 ;  /* 0x0000000407077291 */ /* 0x000fc6000f8e383f */
[----:B------:R-:W-:Y:S02]  /*1040*/  IMAD R0, R42, UR10, RZ ;  /* 0x0000000a2a007c24 */ /* 0x000fe4000f8e02ff */
[----:B------:R-:W-:Y:S01]  /*1050*/  @!P0 IMAD.WIDE.U32 R6, R3, UR10, R24 ;  /* 0x0000000a03068c25 */ /* 0x000fe2000f8e0018 */
[----:B------:R-:W-:-:S03]  /*1060*/  USHF.R.S32.HI UR9, URZ, 0x1f, UR7 ;  /* 0x0000001f3f097899 */ /* 0x000fc60008011407 */
[----:B------:R-:W-:Y:S01]  /*1070*/  IMAD R25, R3, UR11, R0 ;  /* 0x0000000b03197c24 */ /* 0x000fe2000f8e0200 */
[----:B------:R-:W-:Y:S01]  /*1080*/  @!P0 IADD3 R6, P1, R20, R6, RZ ;  /* 0x0000000614068210 */ /* 0x000fe20007f3e0ff */
[----:B------:R-:W-:Y:S01]  /*1090*/  ULDC.64 UR10, c[0x0][0x318] ;  /* 0x0000c600000a7ab9 */ /* 0x000fe20000000a00 */
[----:B------:R-:W-:Y:S02]  /*10a0*/  IADD3 R0, P3, R26, UR7, RZ ;  /* 0x000000071a007c10 */ /* 0x000fe4000ff7e0ff */
[----:B------:R-:W-:Y:S02]  /*10b0*/  @!P0 IADD3.X R7, R21, R7, R25, P1, !PT ;  /* 0x0000000715078210 */ /* 0x000fe40000ffe419 */
[C---:B------:R-:W-:Y:S02]  /*10c0*/  @!P0 LEA R24, P1, R6.reuse, UR10, 0x1 ;  /* 0x0000000a06188c11 */ /* 0x040fe4000f8208ff */
[----:B------:R-:W-:Y:S02]  /*10d0*/  IADD3.X R27, R25, UR9, R27, P3, !PT ;  /* 0x00000009191b7c10 */ /* 0x000fe40009ffe41b */
[----:B------:R-:W-:-:S02]  /*10e0*/  @!P0 LEA.HI.X R25, R6, UR11, R7, 0x1, P1 ;  /* 0x0000000b06198c11 */ /* 0x000fc400088f0c07 */
[-C--:B------:R-:W-:Y:S02]  /*10f0*/  ISETP.GE.AND P3, PT, R58, R67.reuse, PT ;  /* 0x000000433a00720c */ /* 0x080fe40003f66270 */
[----:B------:R-:W-:Y:S02]  /*1100*/  ISETP.GE.AND P1, PT, R62, R67, PT ;  /* 0x000000433e00720c */ /* 0x000fe40003f26270 */
[----:B------:R-:W-:Y:S01]  /*1110*/  PRMT R37, RZ, 0x7610, R37 ;  /* 0x00007610ff257816 */ /* 0x000fe20000000025 */
[----:B--2---:R0:W-:Y:S04]  /*1120*/  STS.U16 [R66], R29 ;  /* 0x0000001d42007388 */ /* 0x0041e80000000400 */
[----:B---3--:R-:W-:Y:S04]  /*1130*/  STS.U16 [R66+0x80], R33 ;  /* 0x0000802142007388 */ /* 0x008fe80000000400 */
[----:B----4-:R-:W-:Y:S01]  /*1140*/  STS.U16 [R66+0xc0], R35 ;  /* 0x0000c02342007388 */ /* 0x010fe20000000400 */
[----:B0-----:R-:W-:-:S03]  /*1150*/  LEA R29, P2, R20, UR10, 0x1 ;  /* 0x0000000a141d7c11 */ /* 0x001fc6000f8408ff */
[----:B------:R0:W-:Y:S01]  /*1160*/  STS.U16 [R66+0x40], R31 ;  /* 0x0000401f42007388 */ /* 0x0001e20000000400 */
[----:B------:R-:W-:-:S03]  /*1170*/  NOP ;  /* 0x0000000000007918 */ /* 0x000fc60000000000 */
[----:B------:R-:W-:Y:S01]  /*1180*/  LDS.64 R6, [R68] ;  /* 0x0000000044067984 */ /* 0x000fe20000000a00 */
[----:B------:R-:W-:Y:S01]  /*1190*/  LEA.HI.X R2, R20, UR11, R21, 0x1, P2 ;  /* 0x0000000b14027c11 */ /* 0x000fe200090f0c15 */
[----:B------:R-:W-:Y:S01]  /*11a0*/  ULDC.64 UR10, c[0x0][0x2b8] ;  /* 0x0000ae00000a7ab9 */ /* 0x000fe20000000a00 */
[----:B------:R-:W-:-:S04]  /*11b0*/  LEA R28, P2, R0, R29, 0x1 ;  /* 0x0000001d001c7211 */ /* 0x000fc800078408ff */
[----:B------:R-:W-:Y:S01]  /*11c0*/  LEA.HI.X R29, R0, R2, R27, 0x1, P2 ;  /* 0x00000002001d7211 */ /* 0x000fe200010f0c1b */
[----:B------:R-:W-:Y:S01]  /*11d0*/  BAR.SYNC.DEFER_BLOCKING 0x0 ;  /* 0x0000000000007b1d */ /* 0x000fe20000010000 */
[----:B------:R-:W-:Y:S02]  /*11e0*/  ISETP.GE.AND P2, PT, R60, R67, PT ;  /* 0x000000433c00720c */ /* 0x000fe40003f46270 */
[----:B0-----:R-:W-:Y:S02]  /*11f0*/  PRMT R31, RZ, 0x7610, R31 ;  /* 0x00007610ff1f7816 */ /* 0x001fe4000000001f */
[----:B------:R-:W-:Y:S02]  /*1200*/  PRMT R33, RZ, 0x7610, R33 ;  /* 0x00007610ff217816 */ /* 0x000fe40000000021 */
[----:B------:R-:W-:Y:S02]  /*1210*/  PRMT R35, RZ, 0x7610, R35 ;  /* 0x00007610ff237816 */ /* 0x000fe40000000023 */
[----:B------:R0:W2:Y:S04]  /*1220*/  @!P0 LDG.E.U16 R31, desc[UR12][R24.64] ;  /* 0x0000000c181f8981 */ /* 0x0000a8000c1e1500 */
[----:B------:R-:W3:Y:S04]  /*1230*/  @!P3 LDG.E.U16 R33, desc[UR12][R28.64+-0xc0] ;  /* 0xffff400c1c21b981 */ /* 0x000ee8000c1e1500 */
[----:B------:R-:W4:Y:S04]  /*1240*/  @!P2 LDG.E.U16 R35, desc[UR12][R28.64+-0x80] ;  /* 0xffff800c1c23a981 */ /* 0x000f28000c1e1500 */
[----:B------:R1:W4:Y:S01]  /*1250*/  @!P1 LDG.E.U16 R37, desc[UR12][R28.64+-0x40] ;  /* 0xffffc00c1c259981 */ /* 0x000322000c1e1500 */
[----:B------:R-:W-:Y:S01]  /*1260*/  IMAD R0, R38, UR15, RZ ;  /* 0x0000000f26007c24 */ /* 0x000fe2000f8e02ff */
[----:B------:R-:W-:Y:S01]  /*1270*/  @!P0 MOV R26, R22 ;  /* 0x00000016001a8202 */ /* 0x000fe20000000f00 */
[----:B------:R-:W-:-:S02]  /*1280*/  @!P0 IMAD.MOV.U32 R27, RZ, RZ, R23 ;  /* 0x000000ffff1b8224 */ /* 0x000fc400078e0017 */
[----:B------:R-:W-:Y:S02]  /*1290*/  IMAD R39, R39, UR14, R0 ;  /* 0x0000000e27277c24 */ /* 0x000fe4000f8e0200 */
[----:B0-----:R-:W-:-:S04]  /*12a0*/  IMAD.WIDE.U32 R24, R38, UR14, RZ ;  /* 0x0000000e26187c25 */ /* 0x001fc8000f8e00ff */
[----:B------:R-:W-:Y:S01]  /*12b0*/  @!P0 IMAD.WIDE.U32 R26, R38, UR14, R26 ;  /* 0x0000000e261a8c25 */ /* 0x000fe2000f8e001a */
[----:B------:R-:W-:-:S04]  /*12c0*/  IADD3 R25, R25, R39, RZ ;  /* 0x0000002719197210 */ /* 0x000fc80007ffe0ff */
[----:B------:R-:W-:Y:S01]  /*12d0*/  @!P0 IADD3 R27, R39, R27, RZ ;  /* 0x0000001b271b8210 */ /* 0x000fe20007ffe0ff */
[----:B------:R-:W-:Y:S02]  /*12e0*/  IMAD R0, R42, UR10, RZ ;  /* 0x0000000a2a007c24 */ /* 0x000fe4000f8e02ff */
[----:B-1----:R-:W-:-:S04]  /*12f0*/  IMAD.WIDE.U32 R28, R3, UR10, R24 ;  /* 0x0000000a031c7c25 */ /* 0x002fc8000f8e0018 */
[----:B------:R-:W-:-:S04]  /*1300*/  @!P0 IMAD.WIDE.U32 R24, R3, UR10, R26 ;  /* 0x0000000a03188c25 */ /* 0x000fc8000f8e001a */
[----:B------:R-:W-:Y:S01]  /*1310*/  IMAD R39, R3, UR11, R0 ;  /* 0x0000000b03277c24 */ /* 0x000fe2000f8e0200 */
[----:B------:R-:W-:Y:S01]  /*1320*/  IADD3 R0, P6, R28, UR7, RZ ;  /* 0x000000071c007c10 */ /* 0x000fe2000ffde0ff */
[----:B------:R-:W-:Y:S01]  /*1330*/  ULDC.64 UR10, c[0x0][0x308] ;  /* 0x0000c200000a7ab9 */ /* 0x000fe20000000a00 */
[C---:B------:R-:W-:Y:S02]  /*1340*/  @!P0 IADD3 R28, P5, R20.reuse, R24, RZ ;  /* 0x00000018141c8210 */ /* 0x040fe40007fbe0ff */
[----:B------:R-:W-:Y:S02]  /*1350*/  IADD3.X R29, R39, UR9, R29, P6, !PT ;  /* 0x00000009271d7c10 */ /* 0x000fe4000b7fe41d */
[----:B------:R-:W-:Y:S02]  /*1360*/  @!P0 IADD3.X R25, R21, R25, R39, P5, !PT ;  /* 0x0000001915198210 */ /* 0x000fe40002ffe427 */
[----:B------:R-:W-:-:S04]  /*1370*/  LEA R27, P4, R20, UR10, 0x1 ;  /* 0x0000000a141b7c11 */ /* 0x000fc8000f8808ff */
[----:B------:R-:W-:Y:S02]  /*1380*/  LEA.HI.X R2, R20, UR11, R21, 0x1, P4 ;  /* 0x0000000b14027c11 */ /* 0x000fe4000a0f0c15 */
[----:B------:R-:W-:Y:S02]  /*1390*/  LEA R26, P4, R0, R27, 0x1 ;  /* 0x0000001b001a7211 */ /* 0x000fe400078808ff */
[----:B------:R-:W-:Y:S02]  /*13a0*/  @!P0 LEA R24, P5, R28, UR10, 0x1 ;  /* 0x0000000a1c188c11 */ /* 0x000fe4000f8a08ff */
[--C-:B------:R-:W-:Y:S02]  /*13b0*/  LEA.HI.X R27, R0, R2, R29.reuse, 0x1, P4 ;  /* 0x00000002001b7211 */ /* 0x100fe400020f0c1d */
[----:B------:R-:W-:Y:S02]  /*13c0*/  PRMT R29, RZ, 0x7610, R29 ;  /* 0x00007610ff1d7816 */ /* 0x000fe4000000001d */
[----:B------:R-:W-:Y:S01]  /*13d0*/  @!P0 LEA.HI.X R25, R28, UR11, R25, 0x1, P5 ;  /* 0x0000000b1c198c11 */ /* 0x000fe2000a8f0c19 */
[----:B--2---:R0:W-:Y:S04]  /*13e0*/  STS.U16 [R66], R31 ;  /* 0x0000001f42007388 */ /* 0x0041e80000000400 */
[----:B---3--:R1:W-:Y:S04]  /*13f0*/  STS.U16 [R66+0x40], R33 ;  /* 0x0000402142007388 */ /* 0x0083e80000000400 */
[----:B----4-:R2:W-:Y:S04]  /*1400*/  STS.U16 [R66+0x80], R35 ;  /* 0x0000802342007388 */ /* 0x0105e80000000400 */
[----:B------:R-:W-:Y:S01]  /*1410*/  STS.U16 [R66+0xc0], R37 ;  /* 0x0000c02542007388 */ /* 0x000fe20000000400 */
[----:B------:R-:W-:-:S03]  /*1420*/  NOP ;  /* 0x0000000000007918 */ /* 0x000fc60000000000 */
[----:B------:R-:W3:Y:S01]  /*1430*/  LDS.64 R38, [R68] ;  /* 0x0000000044267984 */ /* 0x000ee20000000a00 */
[----:B------:R-:W-:Y:S01]  /*1440*/  BAR.SYNC.DEFER_BLOCKING 0x0 ;  /* 0x0000000000007b1d */ /* 0x000fe20000010000 */
[----:B0-----:R-:W-:Y:S02]  /*1450*/  PRMT R31, RZ, 0x7610, R31 ;  /* 0x00007610ff1f7816 */ /* 0x001fe4000000001f */
[----:B-1----:R-:W-:Y:S02]  /*1460*/  PRMT R33, RZ, 0x7610, R33 ;  /* 0x00007610ff217816 */ /* 0x002fe40000000021 */
[----:B--2---:R-:W-:Y:S01]  /*1470*/  PRMT R35, RZ, 0x7610, R35 ;  /* 0x00007610ff237816 */ /* 0x004fe20000000023 */
[----:B------:R0:W2:Y:S04]  /*1480*/  @!P0 LDG.E.U16 R29, desc[UR12][R24.64] ;  /* 0x0000000c181d8981 */ /* 0x0000a8000c1e1500 */
[----:B------:R-:W4:Y:S04]  /*1490*/  @!P3 LDG.E.U16 R31, desc[UR12][R26.64+-0xc0] ;  /* 0xffff400c1a1fb981 */ /* 0x000f28000c1e1500 */
[----:B------:R-:W4:Y:S04]  /*14a0*/  @!P2 LDG.E.U16 R33, desc[UR12][R26.64+-0x80] ;  /* 0xffff800c1a21a981 */ /* 0x000f28000c1e1500 */
[----:B------:R1:W4:Y:S01]  /*14b0*/  @!P1 LDG.E.U16 R35, desc[UR12][R26.64+-0x40] ;  /* 0xffffc00c1a239981 */ /* 0x000322000c1e1500 */
[----:B---3--:R-:W-:-:S02]  /*14c0*/  HADD2.F32 R2, -RZ, R38.H0_H0 ;  /* 0x20000026ff027230 */ /* 0x008fc40000004100 */
[----:B------:R-:W-:Y:S02]  /*14d0*/  HADD2.F32 R32, -RZ, R38.H1_H1 ;  /* 0x30000026ff207230 */ /* 0x000fe40000004100 */
[--C-:B------:R-:W-:Y:S02]  /*14e0*/  HADD2.F32 R36, -RZ, R39.reuse.H0_H0 ;  /* 0x20000027ff247230 */ /* 0x100fe40000004100 */
[----:B------:R-:W-:Y:S02]  /*14f0*/  HADD2.F32 R38, -RZ, R39.H1_H1 ;  /* 0x30000027ff267230 */ /* 0x000fe40000004100 */
[----:B0-----:R-:W-:Y:S01]  /*1500*/  FMUL.FTZ R25, R32, -1.4426950216293334961 ;  /* 0xbfb8aa3b20197820 */ /* 0x001fe20000410000 */
[----:B------:R-:W-:Y:S01]  /*1510*/  FMUL.FTZ R0, R2, -1.4426950216293334961 ;  /* 0xbfb8aa3b02007820 */ /* 0x000fe20000410000 */
[----:B-1----:R-:W-:-:S04]  /*1520*/  FMUL.FTZ R27, R36, -1.4426950216293334961 ;  /* 0xbfb8aa3b241b7820 */ /* 0x002fc80000410000 */
[----:B------:R-:W0:Y:S08]  /*1530*/  MUFU.EX2 R25, R25 ;  /* 0x0000001900197308 */ /* 0x000e300000000800 */
[----:B------:R-:W1:Y:S08]  /*1540*/  MUFU.EX2 R0, R0 ;  /* 0x0000000000007308 */ /* 0x000e700000000800 */
[----:B------:R-:W3:Y:S01]  /*1550*/  MUFU.EX2 R27, R27 ;  /* 0x0000001b001b7308 */ /* 0x000ee20000000800 */
[----:B0-----:R-:W-:Y:S01]  /*1560*/  FADD.FTZ R26, R25, 1 ;  /* 0x3f800000191a7421 */ /* 0x001fe20000010000 */
[----:B-1----:R-:W-:Y:S01]  /*1570*/  FADD.FTZ R24, R0, 1 ;  /* 0x3f80000000187421 */ /* 0x002fe20000010000 */
[----:B---3--:R-:W-:Y:S01]  /*1580*/  FADD.FTZ R28, R27, 1 ;  /* 0x3f8000001b1c7421 */ /* 0x008fe20000010000 */
[----:B------:R-:W0:Y:S01]  /*1590*/  S2UR UR6, SR_CgaCtaId ;  /* 0x00000000000679c3 */ /* 0x000e220000008800 */
[----:B------:R-:W-:-:S02]  /*15a0*/  HADD2.F32 R0, -RZ, R6.H0_H0 ;  /* 0x20000006ff007230 */ /* 0x000fc40000004100 */
[----:B------:R-:W-:Y:S02]  /*15b0*/  HADD2.F32 R74, -RZ, R6.H1_H1 ;  /* 0x30000006ff4a7230 */ /* 0x000fe40000004100 */
[--C-:B------:R-:W-:Y:S02]  /*15c0*/  HADD2.F32 R76, -RZ, R7.reuse.H0_H0 ;  /* 0x20000007ff4c7230 */ /* 0x100fe40000004100 */
[----:B------:R-:W-:Y:S01]  /*15d0*/  HADD2.F32 R78, -RZ, R7.H1_H1 ;  /* 0x30000007ff4e7230 */ /* 0x000fe20000004100 */
[----:B------:R-:W-:Y:S01]  /*15e0*/  ISETP.NE.AND P1, PT, R14, RZ, PT ;  /* 0x000000ff0e00720c */ /* 0x000fe20003f25270 */
[----:B------:R-:W-:Y:S02]  /*15f0*/  UMOV UR5, 0x400 ;  /* 0x0000040000057882 */ /* 0x000fe40000000000 */
[----:B0-----:R-:W-:-:S06]  /*1600*/  ULEA UR5, UR6, UR5, 0x18 ;  /* 0x0000000506057291 */ /* 0x001fcc000f8ec03f */
[----:B------:R-:W-:Y:S01]  /*1610*/  MOV R69, UR5 ;  /* 0x0000000500457c02 */ /* 0x000fe20008000f00 */
[----:B------:R-:W-:Y:S01]  /*1620*/  BSSY B0, `(.L_x_10249) ;  /* 0x0000046000007945 */ /* 0x000fe20003800000 */
[----:B--2---:R0:W-:Y:S04]  /*1630*/  STS.U16 [R66], R29 ;  /* 0x0000001d42007388 */ /* 0x0041e80000000400 */
[----:B----4-:R1:W-:Y:S04]  /*1640*/  STS.U16 [R66+0x40], R31 ;  /* 0x0000401f42007388 */ /* 0x0103e80000000400 */
[----:B------:R2:W-:Y:S04]  /*1650*/  STS.U16 [R66+0x80], R33 ;  /* 0x0000802142007388 */ /* 0x0005e80000000400 */
[----:B------:R3:W-:Y:S01]  /*1660*/  STS.U16 [R66+0xc0], R35 ;  /* 0x0000c02342007388 */ /* 0x0007e20000000400 */
[----:B------:R-:W-:-:S03]  /*1670*/  NOP ;  /* 0x0000000000007918 */ /* 0x000fc60000000000 */
[----:B------:R-:W4:Y:S01]  /*1680*/  LDS.64 R40, [R68] ;  /* 0x0000000044287984 */ /* 0x000f220000000a00 */
[----:B0-----:R-:W-:-:S06]  /*1690*/  FMUL.FTZ R29, R38, -1.4426950216293334961 ;  /* 0xbfb8aa3b261d7820 */ /* 0x001fcc0000410000 */
[----:B------:R-:W0:Y:S08]  /*16a0*/  MUFU.EX2 R29, R29 ;  /* 0x0000001d001d7308 */ /* 0x000e300000000800 */
[----:B-1----:R-:W1:Y:S01]  /*16b0*/  MUFU.RCP R31, R24 ;  /* 0x00000018001f7308 */ /* 0x002e620000001000 */
[----:B0-----:R-:W-:-:S07]  /*16c0*/  FADD.FTZ R25, R29, 1 ;  /* 0x3f8000001d197421 */ /* 0x001fce0000010000 */
[----:B--2---:R-:W0:Y:S08]  /*16d0*/  MUFU.RCP R33, R26 ;  /* 0x0000001a00217308 */ /* 0x004e300000001000 */
[----:B---3--:R-:W2:Y:S08]  /*16e0*/  MUFU.RCP R35, R28 ;  /* 0x0000001c00237308 */ /* 0x008eb00000001000 */
[----:B------:R0:W3:Y:S01]  /*16f0*/  MUFU.RCP R39, R25 ;  /* 0x0000001900277308 */ /* 0x0000e20000001000 */
[----:B----4-:R-:W-:-:S02]  /*1700*/  HADD2.F32 R30, -RZ, R40.H0_H0 ;  /* 0x20000028ff1e7230 */ /* 0x010fc40000004100 */
[----:B------:R-:W-:Y:S02]  /*1710*/  HADD2.F32 R34, -RZ, R40.H1_H1 ;  /* 0x30000028ff227230 */ /* 0x000fe40000004100 */
[--C-:B------:R-:W-:Y:S02]  /*1720*/  HADD2.F32 R37, -RZ, R41.reuse.H0_H0 ;  /* 0x20000029ff257230 */ /* 0x100fe40000004100 */
[----:B------:R-:W-:Y:S01]  /*1730*/  HADD2.F32 R40, -RZ, R41.H1_H1 ;  /* 0x30000029ff287230 */ /* 0x000fe20000004100 */
[----:B------:R-:W-:Y:S01]  /*1740*/  BAR.SYNC.DEFER_BLOCKING 0x0 ;  /* 0x0000000000007b1d */ /* 0x000fe20000010000 */
[----:B-1----:R-:W-:Y:S01]  /*1750*/  FADD.FTZ R7, -R31, 1 ;  /* 0x3f8000001f077421 */ /* 0x002fe20000010100 */
[----:B0-----:R-:W-:Y:S01]  /*1760*/  FADD.FTZ R25, -R33, 1 ;  /* 0x3f80000021197421 */ /* 0x001fe20000010100 */
[----:B--2---:R-:W-:Y:S01]  /*1770*/  FADD.FTZ R27, -R35, 1 ;  /* 0x3f800000231b7421 */ /* 0x004fe20000010100 */
[----:B------:R-:W-:Y:S01]  /*1780*/  FMUL.FTZ R6, R0, R30 ;  /* 0x0000001e00067220 */ /* 0x000fe20000410000 */
[----:B------:R-:W-:Y:S01]  /*1790*/  FMUL.FTZ R24, R74, R34 ;  /* 0x000000224a187220 */ /* 0x000fe20000410000 */
[----:B------:R-:W-:Y:S01]  /*17a0*/  FMUL.FTZ R26, R76, R37 ;  /* 0x000000254c1a7220 */ /* 0x000fe20000410000 */
[----:B------:R-:W-:Y:S01]  /*17b0*/  FMUL.FTZ R28, R78, R40 ;  /* 0x000000284e1c7220 */ /* 0x000fe20000410000 */
[----:B---3--:R-:W-:Y:S01]  /*17c0*/  FADD.FTZ R29, -R39, 1 ;  /* 0x3f800000271d7421 */ /* 0x008fe20000010100 */
        /* <DEDUP_REMOVED lines=13> */
[----:B------:R-:W-:Y:S02]  /*18a0*/  F2FP.F16.F32.PACK_AB R7, R29, R26 ;  /* 0x0000001a1d07723e */ /* 0x000fe400000000ff */
[----:B------:R-:W0:Y:S03]  /*18b0*/  LDC.64 R28, c[0x0][0x398] ;  /* 0x0000e600ff1c7b82 */ /* 0x000e260000000a00 */
        /* <DEDUP_REMOVED lines=12> */
[----:B------:R-:W-:-:S03]  /*1980*/  IADD3 R24, P2, R20, R22, RZ ;  /* 0x0000001614187210 */ /* 0x000fc60007f5e0ff */
[----:B------:R-:W-:Y:S01]  /*1990*/  IMAD.IADD R73, R7, 0x1, R29 ;  /* 0x0000000107497824 */ /* 0x000fe200078e021d */
        /* <DEDUP_REMOVED lines=14> */
.L_x_10250:
[----:B------:R-:W-:Y:S05]  /*1a80*/  BSYNC B0 ;  /* 0x0000000000007941 */ /* 0x000fea0003800000 */
.L_x_10249:
[----:B------:R-:W-:Y:S01]  /*1a90*/  ULDC.64 UR10, c[0x0][0x3a0] ;  /* 0x0000e800000a7ab9 */ /* 0x000fe20000000a00 */
[----:B------:R-:W-:Y:S01]  /*1aa0*/  IMAD.MOV.U32 R7, RZ, RZ, R73 ;  /* 0x000000ffff077224 */ /* 0x000fe200078e0049 */
        /* <DEDUP_REMOVED lines=9> */
[----:B------:R-:W-:Y:S01]  /*1b40*/  IADD3 R26, P5, R6, UR7, RZ ;  /* 0x00000007061a7c10 */ /* 0x000fe2000ffbe0ff */
[--C-:B------:R-:W-:Y:S01]  /*1b50*/  HADD2.F32 R71, -RZ, R4.reuse.H1_H1 ;  /* 0x30000004ff477230 */ /* 0x100fe20000004100 */
[C---:B------:R-:W-:Y:S01]  /*1b60*/  LEA R27, P4, R20.reuse, UR10, 0x1 ;  /* 0x0000000a141b7c11 */ /* 0x040fe2000f8808ff */
[--C-:B------:R-:W-:Y:S01]  /*1b70*/  HADD2.F32 R73, -RZ, R5.reuse.H1_H1 ;  /* 0x30000005ff497230 */ /* 0x100fe20000004100 */
[----:B------:R-:W-:Y:S01]  /*1b80*/  IADD3.X R7, R29, UR9, R7, P5, !PT ;  /* 0x000000091d077c10 */ /* 0x000fe2000affe407 */
[----:B------:R-:W-:Y:S01]  /*1b90*/  HADD2.F32 R29, -RZ, R5.H0_H0 ;  /* 0x20000005ff1d7230 */ /* 0x000fe20000004100 */
[----:B------:R-:W-:Y:S01]  /*1ba0*/  LEA.HI.X R28, R20, UR11, R21, 0x1, P4 ;  /* 0x0000000b141c7c11 */ /* 0x000fe2000a0f0c15 */
[----:B------:R-:W-:Y:S01]  /*1bb0*/  ULDC.64 UR10, c[0x0][0x320] ;  /* 0x0000c800000a7ab9 */ /* 0x000fe20000000a00 */
[----:B------:R-:W-:Y:S01]  /*1bc0*/  LEA R6, P4, R26, R27, 0x1 ;  /* 0x0000001b1a067211 */ /* 0x000fe200078808ff */
[----:B------:R-:W-:-:S02]  /*1bd0*/  HADD2.F32 R27, -RZ, R4.H0_H0 ;  /* 0x20000004ff1b7230 */ /* 0x000fc40000004100 */
[----:B------:R-:W-:Y:S01]  /*1be0*/  FMUL.FTZ R35, R36, R35 ;  /* 0x0000002324237220 */ /* 0x000fe20000410000 */
[----:B------:R-:W-:Y:S01]  /*1bf0*/  FMUL.FTZ R39, R38, R39 ;  /* 0x0000002726277220 */ /* 0x000fe20000410000 */
[----:B------:R-:W-:Y:S01]  /*1c00*/  LEA.HI.X R7, R26, R28, R7, 0x1, P4 ;  /* 0x0000001c1a077211 */ /* 0x000fe200020f0c07 */
[--C-:B-----5:R-:W-:Y:S01]  /*1c10*/  FADD.FTZ R71, R71, R44.reuse ;  /* 0x0000002c47477221 */ /* 0x120fe20000010000 */
[--C-:B------:R-:W-:Y:S01]  /*1c20*/  FADD.FTZ R70, R27, R44.reuse ;  /* 0x0000002c1b467221 */ /* 0x100fe20000010000 */
[--C-:B------:R-:W-:Y:S01]  /*1c30*/  FADD.FTZ R72, R29, R44.reuse ;  /* 0x0000002c1d487221 */ /* 0x100fe20000010000 */
[----:B------:R-:W-:Y:S01]  /*1c40*/  FADD.FTZ R73, R73, R44 ;  /* 0x0000002c49497221 */ /* 0x000fe20000010000 */
        /* <DEDUP_REMOVED lines=41> */
[----:B------:R-:W-:-:S05]  /*1ee0*/  IMAD.WIDE.U32 R6, R3, UR16, R6 ;  /* 0x0000001003067c25 */ /* 0x000fca000f8e0006 */
[----:B------:R-:W-:Y:S02]  /*1ef0*/  IADD3 R7, R7, R27, RZ ;  /* 0x0000001b07077210 */ /* 0x000fe40007ffe0ff */
[----:B------:R-:W-:-:S04]  /*1f00*/  LEA R26, P0, R6, UR10, 0x1 ;  /* 0x0000000a061a7c11 */ /* 0x000fc8000f8008ff */
[----:B------:R-:W-:-:S05]  /*1f10*/  LEA.HI.X R27, R6, UR11, R7, 0x1, P0 ;  /* 0x0000000b061b7c11 */ /* 0x000fca00080f0c07 */
[----:B------:R0:W-:Y:S04]  /*1f20*/  STG.E.U16 desc[UR12][R26.64], R29 ;  /* 0x0000001d1a007986 */ /* 0x0001e8000c10150c */
.L_x_10253:
[----:B------:R-:W-:Y:S05]  /*1f30*/  BSYNC B0 ;  /* 0x0000000000007941 */ /* 0x000fea0003800000 */
.L_x_10252:
[----:B------:R-:W-:Y:S01]  /*1f40*/  MOV R5, R39 ;  /* 0x0000002700057202 */ /* 0x000fe20000000f00 */
[----:B------:R-:W-:Y:S01]  /*1f50*/  ULDC.64 UR16, c[0x0][0x2c8] ;  /* 0x0000b20000107ab9 */ /* 0x000fe20000000a00 */
[----:B------:R-:W-:Y:S01]  /*1f60*/  LEA R7, P4, R20, UR10, 0x1 ;  /* 0x0000000a14077c11 */ /* 0x000fe2000f8808ff */
[----:B------:R-:W-:Y:S01]  /*1f70*/  IMAD R2, R42, UR16, RZ ;  /* 0x000000102a027c24 */ /* 0x000fe2000f8e02ff */
[-C--:B------:R-:W-:Y:S01]  /*1f80*/  ISETP.GE.AND P0, PT, R58, R37.reuse, PT ;  /* 0x000000253a00720c */ /* 0x080fe20003f06270 */
[C---:B------:R-:W-:Y:S01]  /*1f90*/  IMAD.WIDE.U32 R4, R3.reuse, UR16, R4 ;  /* 0x0000001003047c25 */ /* 0x040fe2000f8e0004 */
[-C--:B------:R-:W-:Y:S02]  /*1fa0*/  ISETP.GE.AND P2, PT, R60, R37.reuse, PT ;  /* 0x000000253c00720c */ /* 0x080fe40003f46270 */
[----:B------:R-:W-:Y:S01]  /*1fb0*/  ISETP.GE.AND P3, PT, R62, R37, PT ;  /* 0x000000253e00720c */ /* 0x000fe20003f66270 */
[----:B0-----:R-:W-:Y:S01]  /*1fc0*/  IMAD R27, R3, UR17, R2 ;  /* 0x00000011031b7c24 */ /* 0x001fe2000f8e0202 */
[----:B------:R-:W-:-:S02]  /*1fd0*/  IADD3 R2, P5, R4, UR7, RZ ;  /* 0x0000000704027c10 */ /* 0x000fc4000ffbe0ff */
[----:B------:R-:W-:Y:S02]  /*1fe0*/  LEA.HI.X R6, R20, UR11, R21, 0x1, P4 ;  /* 0x0000000b14067c11 */ /* 0x000fe4000a0f0c15 */
[----:B------:R-:W-:Y:S02]  /*1ff0*/  IADD3.X R5, R27, UR9, R5, P5, !PT ;  /* 0x000000091b057c10 */ /* 0x000fe4000affe405 */
[----:B------:R-:W-:-:S04]  /*2000*/  LEA R4, P4, R2, R7, 0x1 ;  /* 0x0000000702047211 */ /* 0x000fc800078808ff */
[----:B------:R-:W-:-:S05]  /*2010*/  LEA.HI.X R5, R2, R6, R5, 0x1, P4 ;  /* 0x0000000602057211 */ /* 0x000fca00020f0c05 */
[----:B------:R0:W-:Y:S04]  /*2020*/  @!P0 STG.E.U16 desc[UR12][R4.64+-0xc0], R31 ;  /* 0xffff401f04008986 */ /* 0x0001e8000c10150c */
[----:B------:R0:W-:Y:S04]  /*2030*/  @!P2 STG.E.U16 desc[UR12][R4.64+-0x80], R33 ;  /* 0xffff80210400a986 */ /* 0x0001e8000c10150c */
[----:B------:R0:W-:Y:S02]  /*2040*/  @!P3 STG.E.U16 desc[UR12][R4.64+-0x40], R35 ;  /* 0xffffc0230400b986 */ /* 0x0001e4000c10150c */
.L_x_10251:
[----:B0-----:R-:W0:Y:S01]  /*2050*/  LDC R5, c[0x0][0x21c] ;  /* 0x00008700ff057b82 */ /* 0x001e220000000800 */
[--C-:B------:R-:W-:Y:S01]  /*2060*/  HADD2.F32 R2, -RZ, R88.reuse.H0_H0 ;  /* 0x20000058ff027230 */ /* 0x100fe20000004100 */
        /* <DEDUP_REMOVED lines=11> */
[----:B------:R-:W-:Y:S02]  /*2120*/  IMAD.MOV.U32 R77, RZ, RZ, RZ ;  /* 0x000000ffff4d7224 */ /* 0x000fe400078e00ff */
[----:B------:R-:W-:Y:S01]  /*2130*/  FFMA.FTZ R49, R76, R2, R49 ;  /* 0x000000024c317223 */ /* 0x000fe20000010031 */
[----:B------:R-:W-:-:S03]  /*2140*/  MOV R80, RZ ;  /* 0x000000ff00507202 */ /* 0x000fc60000000f00 */
[----:B------:R-:W-:Y:S01]  /*2150*/  FFMA.FTZ R49, R78, R4, R49 ;  /* 0x000000044e317223 */ /* 0x000fe20000010031 */
[----:B------:R-:W-:Y:S01]  /*2160*/  BAR.SYNC.DEFER_BLOCKING 0x0 ;  /* 0x0000000000007b1d */ /* 0x000fe20000010000 */
[----:B0-----:R-:W-:-:S13]  /*2170*/  ISETP.GE.AND P0, PT, R5, 0x1, PT ;  /* 0x000000010500780c */ /* 0x001fda0003f06270 */
[----:B------:R-:W-:Y:S05]  /*2180*/  @!P0 BRA `(.L_x_10254) ;  /* 0x0000001400bc8947 */ /* 0x000fea0003800000 */
[----:B------:R-:W0:Y:S01]  /*2190*/  LDC.64 R6, c[0x0][0x348] ;  /* 0x0000d200ff067b82 */ /* 0x000e220000000a00 */
[----:B------:R-:W-:Y:S01]  /*21a0*/  MOV R4, R14 ;  /* 0x0000000e00047202 */ /* 0x000fe20000000f00 */
[----:B------:R-:W-:Y:S01]  /*21b0*/  IMAD.MOV.U32 R5, RZ, RZ, RZ ;  /* 0x000000ffff057224 */ /* 0x000fe200078e00ff */
[----:B------:R-:W-:Y:S01]  /*21c0*/  ULDC.64 UR10, c[0x0][0x350] ;  /* 0x0000d400000a7ab9 */ /* 0x000fe20000000a00 */
[----:B------:R-:W-:Y:S01]  /*21d0*/  ISETP.GE.AND P2, PT, R20, R67, PT ;  /* 0x000000431400720c */ /* 0x000fe20003f46270 */
[----:B------:R-:W-:Y:S01]  /*21e0*/  UMOV UR5, URZ ;  /* 0x0000003f00057c82 */ /* 0x000fe20008000000 */
[----:B------:R-:W-:Y:S01]  /*21f0*/  MOV R85, RZ ;  /* 0x000000ff00557202 */ /* 0x000fe20000000f00 */
[----:B------:R-:W-:Y:S01]  /*2200*/  UMOV UR6, URZ ;  /* 0x0000003f00067c82 */ /* 0x000fe20008000000 */
[----:B------:R-:W1:Y:S01]  /*2210*/  LDC R83, c[0x0][0x224] ;  /* 0x00008900ff537b82 */ /* 0x000e620000000800 */
[----:B------:R-:W-:Y:S01]  /*2220*/  MOV R82, RZ ;  /* 0x000000ff00527202 */ /* 0x000fe20000000f00 */
[----:B------:R-:W-:Y:S01]  /*2230*/  ULDC UR24, c[0x0][0x224] ;  /* 0x0000890000187ab9 */ /* 0x000fe20000000800 */
[----:B------:R-:W-:Y:S01]  /*2240*/  ULDC UR25, c[0x0][0x21c] ;  /* 0x0000870000197ab9 */ /* 0x000fe20000000800 */
[----:B------:R-:W-:Y:S01]  /*2250*/  ULDC UR8, c[0x0][0x218] ;  /* 0x0000860000087ab9 */ /* 0x000fe20000000800 */
        /* <DEDUP_REMOVED lines=9> */
[----:B------:R-:W-:Y:S01]  /*22f0*/  IMAD R2, R47, UR10, RZ ;  /* 0x0000000a2f027c24 */ /* 0x000fe2000f8e02ff */
[----:B------:R-:W3:Y:S02]  /*2300*/  LDC.64 R32, c[0x0][0x2e0] ;  /* 0x0000b800ff207b82 */ /* 0x000ee40000000a00 */
[----:B------:R-:W-:Y:S01]  /*2310*/  IADD3 R5, R5, R7, RZ ;  /* 0x0000000705057210 */ /* 0x000fe20007ffe0ff */
[C---:B------:R-:W-:Y:S01]  /*2320*/  IMAD R7, R45.reuse, UR11, R2 ;  /* 0x0000000b2d077c24 */ /* 0x040fe2000f8e0202 */
[----:B------:R-:W-:Y:S01]  /*2330*/  USHF.L.U64.HI UR11, UR7, 0x2, UR9 ;  /* 0x00000002070b7899 */ /* 0x000fe20008010209 */
[----:B------:R-:W-:Y:S01]  /*2340*/  IMAD.WIDE.U32 R4, R45, UR10, R4 ;  /* 0x0000000a2d047c25 */ /* 0x000fe2000f8e0004 */
[----:B------:R-:W-:Y:S02]  /*2350*/  USHF.L.U32 UR10, UR7, 0x2, URZ ;  /* 0x00000002070a7899 */ /* 0x000fe4000800063f */
[----:B------:R-:W-:-:S04]  /*2360*/  IADD3 R38, P0, R22, R4, RZ ;  /* 0x0000000416267210 */ /* 0x000fc80007f1e0ff */
[----:B------:R-:W-:Y:S02]  /*2370*/  IADD3 R28, P3, R114, UR10, RZ ;  /* 0x0000000a721c7c10 */ /* 0x000fe4000ff7e0ff */
[----:B------:R-:W-:Y:S02]  /*2380*/  IADD3.X R39, R23, R5, R7, P0, !PT ;  /* 0x0000000517277210 */ /* 0x000fe400007fe407 */
[----:B------:R-:W-:Y:S02]  /*2390*/  IADD3 R30, P0, R113, UR10, RZ ;  /* 0x0000000a711e7c10 */ /* 0x000fe4000ff1e0ff */
[----:B------:R-:W-:Y:S02]  /*23a0*/  IADD3 R26, P4, R56, UR10, RZ ;  /* 0x0000000a381a7c10 */ /* 0x000fe4000ff9e0ff */
[----:B------:R-:W-:Y:S02]  /*23b0*/  IADD3.X R31, R115, UR11, RZ, P0, !PT ;  /* 0x0000000b731f7c10 */ /* 0x000fe400087fe4ff */
[----:B------:R-:W-:-:S02]  /*23c0*/  IADD3.X R29, R116, UR11, RZ, P3, !PT ;  /* 0x0000000b741d7c10 */ /* 0x000fc40009ffe4ff */
[----:B------:R-:W-:Y:S01]  /*23d0*/  IADD3.X R27, R64, UR11, RZ, P4, !PT ;  /* 0x0000000b401b7c10 */ /* 0x000fe2000a7fe4ff */
[----:B-12---:R-:W-:-:S06]  /*23e0*/  ULDC.64 UR10, c[0x0][0x250] ;  /* 0x00009400000a7ab9 */ /* 0x006fcc0000000a00 */
.L_x_10267:
[----:B------:R-:W-:Y:S01]  /*23f0*/  SHF.R.S32.HI R90, RZ, 0x1f, R85 ;  /* 0x0000001fff5a7819 */ /* 0x000fe20000011455 */
[----:B--23--:R-:W-:Y:S01]  /*2400*/  IMAD.MOV.U32 R4, RZ, RZ, R16 ;  /* 0x000000ffff047224 */ /* 0x00cfe200078e0010 */
[----:B------:R-:W-:Y:S01]  /*2410*/  MOV R5, R63 ;  /* 0x0000003f00057202 */ /* 0x000fe20000000f00 */
[C---:B------:R-:W-:Y:S01]  /*2420*/  IMAD.WIDE.U32 R92, R85.reuse, UR10, R20 ;  /* 0x0000000a555c7c25 */ /* 0x040fe2000f8e0014 */
[-C--:B------:R-:W-:Y:S02]  /*2430*/  ISETP.GE.AND P3, PT, R60, R67.reuse, PT ;  /* 0x000000433c00720c */ /* 0x080fe40003f66270 */
[-C--:B------:R-:W-:Y:S01]  /*2440*/  ISETP.GE.AND P0, PT, R58, R67.reuse, PT ;  /* 0x000000433a00720c */ /* 0x080fe20003f06270 */
[----:B------:R-:W-:Y:S01]  /*2450*/  IMAD R40, R90, UR10, RZ ;  /* 0x0000000a5a287c24 */ /* 0x000fe2000f8e02ff */
[----:B------:R-:W-:Y:S01]  /*2460*/  ISETP.GE.AND P4, PT, R62, R67, PT ;  /* 0x000000433e00720c */ /* 0x000fe20003f86270 */
[----:B------:R-:W-:Y:S01]  /*2470*/  IMAD R2, R90, UR16, RZ ;  /* 0x000000105a027c24 */ /* 0x000fe2000f8e02ff */
[----:B------:R-:W-:Y:S01]  /*2480*/  PRMT R95, RZ, 0x7610, R95 ;  /* 0x00007610ff5f7816 */ /* 0x000fe2000000005f */
[----:B------:R-:W-:Y:S01]  /*2490*/  IMAD.WIDE.U32 R6, R85, UR16, R4 ;  /* 0x0000001055067c25 */ /* 0x000fe2000f8e0004 */
[----:B------:R-:W-:-:S02]  /*24a0*/  PRMT R91, RZ, 0x7610, R91 ;  /* 0x00007610ff5b7816 */ /* 0x000fc4000000005b */
[----:B------:R-:W-:Y:S01]  /*24b0*/  PRMT R97, RZ, 0x7610, R97 ;  /* 0x00007610ff617816 */ /* 0x000fe20000000061 */
[C---:B------:R-:W-:Y:S01]  /*24c0*/  IMAD R5, R85.reuse, UR11, R40 ;  /* 0x0000000b55057c24 */ /* 0x040fe2000f8e0228 */
[----:B------:R-:W-:Y:S01]  /*24d0*/  LEA R40, P6, R92, R48, 0x1 ;  /* 0x000000305c287211 */ /* 0x000fe200078c08ff */
[----:B------:R-:W-:Y:S01]  /*24e0*/  IMAD R41, R85, UR17, R2 ;  /* 0x0000001155297c24 */ /* 0x000fe2000f8e0202 */
[----:B0-----:R-:W-:Y:S02]  /*24f0*/  LEA R4, P5, R6, R34, 0x2 ;  /* 0x0000002206047211 */ /* 0x001fe400078a10ff */
[----:B------:R-:W-:Y:S02]  /*2500*/  IADD3 R5, R93, R5, RZ ;  /* 0x000000055d057210 */ /* 0x000fe40007ffe0ff */
[----:B------:R-:W-:Y:S02]  /*2510*/  IADD3 R2, R7, R41, RZ ;  /* 0x0000002907027210 */ /* 0x000fe40007ffe0ff */
[----:B------:R-:W-:-:S02]  /*2520*/  LEA.HI.X R41, R92, R50, R5, 0x1, P6 ;  /* 0x000000325c297211 */ /* 0x000fc400030f0c05 */
[----:B------:R-:W-:Y:S02]  /*2530*/  LEA.HI.X R5, R6, R35, R2, 0x2, P5 ;  /* 0x0000002306057211 */ /* 0x000fe400028f1402 */
[----:B------:R-:W-:Y:S01]  /*2540*/  PRMT R93, RZ, 0x7610, R93 ;  /* 0x00007610ff5d7816 */ /* 0x000fe2000000005d */
[----:B------:R-:W2:Y:S04]  /*2550*/  @!P3 LDG.E.U16 R95, desc[UR12][R40.64+0x80] ;  /* 0x0000800c285fb981 */ /* 0x000ea8000c1e1500 */
[----:B------:R0:W4:Y:S04]  /*2560*/  LDG.E R87, desc[UR12][R4.64] ;  /* 0x0000000c04577981 */ /* 0x000128000c1e1900 */
[----:B------:R-:W2:Y:S04]  /*2570*/  @!P0 LDG.E.U16 R93, desc[UR12][R40.64+0x40] ;  /* 0x0000400c285d8981 */ /* 0x000ea8000c1e1500 */
[----:B------:R-:W2:Y:S04]  /*2580*/  @!P2 LDG.E.U16 R91, desc[UR12][R40.64] ;  /* 0x0000000c285ba981 */ /* 0x000ea8000c1e1500 */
[----:B-1----:R1:W2:Y:S01]  /*2590*/  @!P4 LDG.E.U16 R97, desc[UR12][R40.64+0xc0] ;  /* 0x0000c00c2861c981 */ /* 0x0022a2000c1e1500 */
[----:B------:R-:W-:Y:S01]  /*25a0*/  VIADD R2, R52, 0xffffffff ;  /* 0xffffffff34027836 */ /* 0x000fe20000000000 */
[----:B0-----:R-:W-:Y:S01]  /*25b0*/  MOV R4, R18 ;  /* 0x0000001200047202 */ /* 0x001fe20000000f00 */
[----:B------:R-:W-:Y:S01]  /*25c0*/  IMAD R94, R90, UR18, RZ ;  /* 0x000000125a5e7c24 */ /* 0x000fe2000f8e02ff */
[----:B------:R-:W-:-:S02]  /*25d0*/  MOV R5, R65 ;  /* 0x0000004100057202 */ /* 0x000fc40000000f00 */
[----:B------:R-:W-:Y:S01]  /*25e0*/  LEA.HI R92, R2, R2, RZ, 0x1 ;  /* 0x00000002025c7211 */ /* 0x000fe200078f08ff */
[C---:B------:R-:W-:Y:S02]  /*25f0*/  IMAD R99, R85.reuse, UR19, R94 ;  /* 0x0000001355637c24 */ /* 0x040fe4000f8e025e */
[----:B------:R-:W-:Y:S01]  /*2600*/  IMAD.WIDE.U32 R6, R85, UR18, R4 ;  /* 0x0000001255067c25 */ /* 0x000fe2000f8e0004 */
[----:B------:R-:W-:Y:S02]  /*2610*/  LOP3.LUT R5, R92, 0xfffffe, RZ, 0xc0, !PT ;  /* 0x00fffffe5c057812 */ /* 0x000fe400078ec0ff */
[----:B---3--:R-:W-:Y:S02]  /*2620*/  LEA R4, P3, R6, R32, 0x2 ;  /* 0x0000002006047211 */ /* 0x008fe400078610ff */
[----:B------:R-:W-:Y:S01]  /*2630*/  IADD3 R7, R7, R99, RZ ;  /* 0x0000006307077210 */ /* 0x000fe20007ffe0ff */
[----:B-1----:R-:W-:Y:S01]  /*2640*/  IMAD.IADD R40, R2, 0x1, -R5 ;  /* 0x0000000102287824 */ /* 0x002fe200078e0a05 */
[----:B------:R-:W-:-:S02]  /*2650*/  ISETP.GT.AND P0, PT, R52, 0x1, PT ;  /* 0x000000013400780c */ /* 0x000fc40003f04270 */
[----:B------:R-:W-:Y:S02]  /*2660*/  LEA.HI.X R5, R6, R33, R7, 0x2, P3 ;  /* 0x0000002106057211 */ /* 0x000fe400018f1407 */
[----:B------:R-:W-:Y:S02]  /*2670*/  ISETP.NE.AND P3, PT, R14, RZ, PT ;  /* 0x000000ff0e00720c */ /* 0x000fe40003f65270 */
[----:B------:R-:W-:Y:S02]  /*2680*/  ISETP.EQ.AND P0, PT, R112, RZ, P0 ;  /* 0x000000ff7000720c */ /* 0x000fe40000702270 */
[----:B------:R-:W-:-:S09]  /*2690*/  IADD3 R6, R14, 0x200, RZ ;  /* 0x000002000e067810 */ /* 0x000fd20007ffe0ff */
[----:B------:R-:W-:Y:S02]  /*26a0*/  @!P3 IMAD R6, R40, 0x100, R85 ;  /* 0x000001002806b824 */ /* 0x000fe400078e0255 */
[----:B------:R-:W0:Y:S01]  /*26b0*/  @P0 LDC R41, c[0x0][0x21c] ;  /* 0x00008700ff290b82 */ /* 0x000e220000000800 */
[----:B------:R-:W-:Y:S01]  /*26c0*/  @P0 IADD3 R92, R52, -0x2, RZ ;  /* 0xfffffffe345c0810 */ /* 0x000fe20007ffe0ff */
[----:B------:R-:W-:-:S04]  /*26d0*/  IMAD.MOV.U32 R103, RZ, RZ, RZ ;  /* 0x000000ffff677224 */ /* 0x000fc800078e00ff */
[----:B0-----:R-:W-:-:S04]  /*26e0*/  @P0 IMAD R41, R92, R41, R85 ;  /* 0x000000295c290224 */ /* 0x001fc800078e0255 */
[----:B------:R-:W-:-:S04]  /*26f0*/  @P0 IMAD.WIDE R40, R41, 0x8, R8 ;  /* 0x0000000829280825 */ /* 0x000fc800078e0208 */
[----:B----4-:R-:W-:-:S04]  /*2700*/  FMUL.FTZ R99, R87, 1.4426950216293334961 ;  /* 0x3fb8aa3b57637820 */ /* 0x010fc80000410000 */
[----:B------:R-:W-:-:S06]  /*2710*/  FMUL.FTZ R2, R70, R99 ;  /* 0x0000006346027220 */ /* 0x000fcc0000410000 */
[----:B------:R-:W0:Y:S01]  /*2720*/  MUFU.EX2 R2, R2 ;  /* 0x0000000200027308 */ /* 0x000e220000000800 */
[----:B--2---:R1:W-:Y:S04]  /*2730*/  STS.U16 [R66+0x80], R95 ;  /* 0x0000805f42007388 */ /* 0x0043e80000000400 */
[----:B------:R-:W-:Y:S04]  /*2740*/  STS.U16 [R66+0x40], R93 ;  /* 0x0000405d42007388 */ /* 0x000fe80000000400 */
[----:B------:R-:W-:Y:S01]  /*2750*/  STS.U16 [R66], R91 ;  /* 0x0000005b42007388 */ /* 0x000fe20000000400 */
[----:B-1----:R-:W-:-:S03]  /*2760*/  LEA R95, R6, R69, 0x2 ;  /* 0x00000045065f7211 */ /* 0x002fc600078e10ff */
[----:B------:R-:W-:Y:S01]  /*2770*/  STS.U16 [R66+0xc0], R97 ;  /* 0x0000c06142007388 */ /* 0x000fe20000000400 */
[----:B------:R-:W-:-:S03]  /*2780*/  NOP ;  /* 0x0000000000007918 */ /* 0x000fc60000000000 */
[----:B------:R-:W1:Y:S04]  /*2790*/  LDS.64 R6, [R68] ;  /* 0x0000000044067984 */ /* 0x000e680000000a00 */
[----:B------:R2:W3:Y:S04]  /*27a0*/  LDG.E R107, desc[UR12][R4.64] ;  /* 0x0000000c046b7981 */ /* 0x0004e8000c1e1900 */
[----:B0-----:R0:W-:Y:S01]  /*27b0*/  STS [R95+0x548], R2 ;  /* 0x000548025f007388 */ /* 0x0011e20000000800 */
[----:B------:R-:W-:Y:S06]  /*27c0*/  BAR.SYNC.DEFER_BLOCKING 0x0 ;  /* 0x0000000000007b1d */ /* 0x000fec0000010000 */
[----:B------:R4:W5:Y:S01]  /*27d0*/  @P0 LDG.E R103, desc[UR12][R40.64+0x4] ;  /* 0x0000040c28670981 */ /* 0x000962000c1e1900 */
[----:B------:R-:W-:-:S13]  /*27e0*/  ISETP.NE.AND P4, PT, R14, 0x1f, PT ;  /* 0x0000001f0e00780c */ /* 0x000fda0003f85270 */
[----:B------:R4:W3:Y:S01]  /*27f0*/  @P4 LDS R104, [R54+0xd4c] ;  /* 0x000d4c0036684984 */ /* 0x0008e20000000800 */
[-C--:B--2---:R-:W-:Y:S01]  /*2800*/  FMUL.FTZ R5, R71, R99.reuse ;  /* 0x0000006347057220 */ /* 0x084fe20000410000 */
[-C--:B------:R-:W-:Y:S01]  /*2810*/  FMUL.FTZ R101, R73, R99.reuse ;  /* 0x0000006349657220 */ /* 0x080fe20000410000 */
[--C-:B-1----:R-:W-:Y:S02]  /*2820*/  HADD2.F32 R91, -RZ, R6.reuse.H0_H0 ;  /* 0x20000006ff5b7230 */ /* 0x102fe40000004100 */
[----:B------:R-:W-:Y:S02]  /*2830*/  HADD2.F32 R92, -RZ, R6.H1_H1 ;  /* 0x30000006ff5c7230 */ /* 0x000fe40000004100 */
[----:B------:R-:W-:Y:S01]  /*2840*/  FMUL.FTZ R6, R72, R99 ;  /* 0x0000006348067220 */ /* 0x000fe20000410000 */
[----:B------:R-:W1:Y:S01]  /*2850*/  MUFU.EX2 R5, R5 ;  /* 0x0000000500057308 */ /* 0x000e620000000800 */
[--C-:B0-----:R-:W-:Y:S02]  /*2860*/  HADD2.F32 R95, -RZ, R88.reuse.H0_H0 ;  /* 0x20000058ff5f7230 */ /* 0x101fe40000004100 */
[----:B------:R-:W-:-:S05]  /*2870*/  HADD2.F32 R96, -RZ, R88.H1_H1 ;  /* 0x30000058ff607230 */ /* 0x000fca0000004100 */
[----:B------:R-:W0:Y:S01]  /*2880*/  MUFU.EX2 R101, R101 ;  /* 0x0000006500657308 */ /* 0x000e220000000800 */
[--C-:B------:R-:W-:Y:S02]  /*2890*/  HADD2.F32 R94, -RZ, R7.reuse.H0_H0 ;  /* 0x20000007ff5e7230 */ /* 0x100fe40000004100 */
[----:B------:R-:W-:Y:S01]  /*28a0*/  FMUL.FTZ R4, R70, R95 ;  /* 0x0000005f46047220 */ /* 0x000fe20000410000 */
[----:B------:R-:W-:Y:S02]  /*28b0*/  HADD2.F32 R93, -RZ, R7.H1_H1 ;  /* 0x30000007ff5d7230 */ /* 0x000fe40000004100 */
[----:B------:R-:W-:Y:S01]  /*28c0*/  FMUL.FTZ R7, R71, R96 ;  /* 0x0000006047077220 */ /* 0x000fe20000410000 */
[--C-:B------:R-:W-:Y:S01]  /*28d0*/  HADD2.F32 R97, -RZ, R89.reuse.H0_H0 ;  /* 0x20000059ff617230 */ /* 0x100fe20000004100 */
[----:B------:R-:W2:Y:S01]  /*28e0*/  MUFU.EX2 R6, R6 ;  /* 0x0000000600067308 */ /* 0x000ea20000000800 */
[----:B------:R-:W-:-:S03]  /*28f0*/  HADD2.F32 R98, -RZ, R89.H1_H1 ;  /* 0x30000059ff627230 */ /* 0x000fc60000004100 */
[----:B------:R-:W-:Y:S01]  /*2900*/  FMUL.FTZ R99, R72, R97 ;  /* 0x0000006148637220 */ /* 0x000fe20000410000 */
[----:B------:R-:W-:Y:S01]  /*2910*/  FMUL.FTZ R109, R91, R4 ;  /* 0x000000045b6d7220 */ /* 0x000fe20000410000 */
[----:B------:R-:W-:Y:S01]  /*2920*/  FMUL.FTZ R106, R92, R7 ;  /* 0x000000075c6a7220 */ /* 0x000fe20000410000 */
[----:B------:R-:W-:Y:S01]  /*2930*/  BSSY B0, `(.L_x_10255) ;  /* 0x0000013000007945 */ /* 0x000fe20003800000 */
[----:B------:R-:W-:Y:S01]  /*2940*/  FMUL.FTZ R100, R73, R98 ;  /* 0x0000006249647220 */ /* 0x000fe20000410000 */
[----:B-1----:R-:W-:Y:S01]  /*2950*/  FMUL.FTZ R119, R2, R5 ;  /* 0x0000000502777220 */ /* 0x002fe20000410000 */
[----:B------:R-:W-:Y:S01]  /*2960*/  FMUL.FTZ R105, R94, R99 ;  /* 0x000000635e697220 */ /* 0x000fe20000410000 */
[----:B------:R-:W-:Y:S01]  /*2970*/  FFMA.FTZ R117, R5, R109, R106 ;  /* 0x0000006d05757223 */ /* 0x000fe2000001006a */
[-C--:B---3--:R-:W-:Y:S01]  /*2980*/  FMUL.FTZ R110, R76, R107.reuse ;  /* 0x0000006b4c6e7220 */ /* 0x088fe20000410000 */
[-C--:B------:R-:W-:Y:S01]  /*2990*/  FMUL.FTZ R126, R78, R107.reuse ;  /* 0x0000006b4e7e7220 */ /* 0x080fe20000410000 */
[-C--:B------:R-:W-:Y:S01]  /*29a0*/  FMUL.FTZ R108, R0, R107.reuse ;  /* 0x0000006b006c7220 */ /* 0x080fe20000410000 */
[----:B------:R-:W-:-:S02]  /*29b0*/  FMUL.FTZ R107, R74, R107 ;  /* 0x0000006b4a6b7220 */ /* 0x000fc40000410000 */
[----:B0-----:R-:W-:Y:S01]  /*29c0*/  FFMA.FTZ R118, R101, R126, R110 ;  /* 0x0000007e65767223 */ /* 0x001fe2000001006e */
[----:B--2-4-:R-:W-:Y:S06]  /*29d0*/  @P4 BRA `(.L_x_10256) ;  /* 0x0000000000204947 */ /* 0x014fec0003800000 */
[----:B------:R-:W-:Y:S01]  /*29e0*/  ISETP.NE.AND P0, PT, R52, R83, PT ;  /* 0x000000533400720c */ /* 0x000fe20003f05270 */
[----:B------:R-:W-:-:S12]  /*29f0*/  HFMA2.MMA R104, -RZ, RZ, 1.875, 0 ;  /* 0x3f800000ff687435 */ /* 0x000fd800000001ff */
[----:B------:R-:W-:-:S04]  /*2a00*/  @P0 LEA.HI R40, R52, R52, RZ, 0x1 ;  /* 0x0000003434280211 */ /* 0x000fc800078f08ff */
[----:B------:R-:W-:-:S04]  /*2a10*/  @P0 LOP3.LUT R41, R40, 0xfffffe, RZ, 0xc0, !PT ;  /* 0x00fffffe28290812 */ /* 0x000fc800078ec0ff */
[----:B------:R-:W-:-:S04]  /*2a20*/  @P0 IADD3 R40, -R41, R52, RZ ;  /* 0x0000003429280210 */ /* 0x000fc80007ffe1ff */
[----:B------:R-:W-:-:S05]  /*2a30*/  @P0 LEA R40, R40, R85, 0x8 ;  /* 0x0000005528280211 */ /* 0x000fca00078e40ff */
[----:B------:R-:W-:-:S05]  /*2a40*/  @P0 IMAD R40, R40, 0x4, R69 ;  /* 0x0000000428280824 */ /* 0x000fca00078e0245 */
[----:B------:R0:W1:Y:S02]  /*2a50*/  @P0 LDS R104, [R40+0x548] ;  /* 0x0005480028680984 */ /* 0x0000640000000800 */
.L_x_10256:
[----:B------:R-:W-:Y:S05]  /*2a60*/  BSYNC B0 ;  /* 0x0000000000007941 */ /* 0x000fea0003800000 */
.L_x_10255:
[----:B-1----:R-:W-:Y:S01]  /*2a70*/  FMUL.FTZ R41, R101, R104 ;  /* 0x0000006865297220 */ /* 0x002fe20000410000 */
[C---:B------:R-:W-:Y:S01]  /*2a80*/  FFMA.FTZ R120, R6.reuse, R118, R107 ;  /* 0x0000007606787223 */ /* 0x040fe2000001006b */
[----:B------:R-:W-:Y:S01]  /*2a90*/  FMUL.FTZ R102, R93, R100 ;  /* 0x000000645d667220 */ /* 0x000fe20000410000 */
[C---:B------:R-:W-:Y:S01]  /*2aa0*/  FFMA.FTZ R117, R6.reuse, R117, R105 ;  /* 0x0000007506757223 */ /* 0x040fe20000010069 */
[C---:B------:R-:W-:Y:S01]  /*2ab0*/  FMUL.FTZ R118, R6.reuse, R41 ;  /* 0x0000002906767220 */ /* 0x040fe20000410000 */
[----:B0-----:R-:W-:Y:S01]  /*2ac0*/  FMUL.FTZ R40, R6, R119 ;  /* 0x0000007706287220 */ /* 0x001fe20000410000 */
[----:B------:R-:W-:Y:S01]  /*2ad0*/  FFMA.FTZ R121, R5, R120, R108 ;  /* 0x0000007805797223 */ /* 0x000fe2000001006c */
[----:B------:R-:W-:Y:S01]  /*2ae0*/  FFMA.FTZ R117, R101, R117, R102 ;  /* 0x0000007565757223 */ /* 0x000fe20000010066 */
[----:B------:R-:W-:Y:S01]  /*2af0*/  FMUL.FTZ R122, R5, R118 ;  /* 0x00000076057a7220 */ /* 0x000fe20000410000 */
[----:B------:R-:W-:Y:S01]  /*2b00*/  FMUL.FTZ R118, R101, R40 ;  /* 0x0000002865767220 */ /* 0x000fe20000410000 */
[C---:B------:R-:W-:Y:S01]  /*2b10*/  ISETP.NE.AND P5, PT, R112.reuse, 0x1f, PT ;  /* 0x0000001f7000780c */ /* 0x040fe20003fa5270 */
[----:B------:R-:W0:Y:S01]  /*2b20*/  SHFL.DOWN PT, R120, R121, 0x1, 0x1f ;  /* 0x08201f0079787f89 */ /* 0x000e2200000e0000 */
[----:B------:R-:W-:Y:S01]  /*2b30*/  ISETP.GE.AND P0, PT, R111, 0x1, PT ;  /* 0x000000016f00780c */ /* 0x000fe20003f06270 */
[----:B------:R-:W-:Y:S01]  /*2b40*/  BSSY B0, `(.L_x_10257) ;  /* 0x000006a000007945 */ /* 0x000fe20003800000 */
[----:B------:R-:W-:Y:S01]  /*2b50*/  ISETP.GE.U32.AND P6, PT, R112, 0x18, PT ;  /* 0x000000187000780c */ /* 0x000fe20003fc6070 */
[----:B------:R-:W1:Y:S01]  /*2b60*/  SHFL.DOWN PT, R119, R122, 0x1, 0x1f ;  /* 0x08201f007a777f89 */ /* 0x000e6200000e0000 */
[----:B------:R-:W-:-:S02]  /*2b70*/  LEA R127, R85, R69, 0x3 ;  /* 0x00000045557f7211 */ /* 0x000fc400078e18ff */
[----:B------:R-:W-:Y:S01]  /*2b80*/  IADD3 R128, -R22, UR8, -R14 ;  /* 0x0000000816807c10 */ /* 0x000fe2000fffe90e */
        /* <DEDUP_REMOVED lines=28> */
[----:B------:R-:W-:Y:S01]  /*2d50*/  HFMA2.MMA R40, -RZ, RZ, 1.875, 0 ;  /* 0x3f800000ff287435 */ /* 0x000fe200000001ff */
[----:B---3--:R-:W-:Y:S01]  /*2d60*/  @P0 FMUL.FTZ R118, R118, R41 ;  /* 0x0000002976760220 */ /* 0x008fe20000410000 */
[----:B------:R-:W-:Y:S01]  /*2d70*/  ISETP.GE.AND P0, PT, R52, UR24, PT ;  /* 0x0000001834007c0c */ /* 0x000fe2000bf06270 */
[----:B------:R-:W2:Y:S01]  /*2d80*/  SHFL.UP PT, R120, R117, 0x8, RZ ;  /* 0x0500000075787989 */ /* 0x000ea200000e00ff */
[----:B------:R-:W-:Y:S02]  /*2d90*/  MOV R41, RZ ;  /* 0x000000ff00297202 */ /* 0x000fe40000000f00 */
        /* <DEDUP_REMOVED lines=16> */
[----:B------:R-:W-:Y:S01]  /*2ea0*/  ISETP.GE.AND P5, PT, R128, 0x61, PT ;  /* 0x000000618000780c */ /* 0x000fe20003fa6270 */
[C---:B--2---:R-:W-:Y:S02]  /*2eb0*/  @P0 FFMA.FTZ R117, R118.reuse, R120, R117 ;  /* 0x0000007876750223 */ /* 0x044fe40000010075 */
[----:B------:R-:W-:Y:S01]  /*2ec0*/  SHFL.DOWN PT, R124, R122, 0x1, 0x1f ;  /* 0x08201f007a7c7f89 */ /* 0x000fe200000e0000 */
[----:B---3--:R-:W-:-:S03]  /*2ed0*/  @P0 FMUL.FTZ R118, R118, R119 ;  /* 0x0000007776760220 */ /* 0x008fc60000410000 */
[----:B------:R-:W0:Y:S01]  /*2ee0*/  SHFL.IDX PT, R125, R41, RZ, 0x1f ;  /* 0x00001fff297d7589 */ /* 0x000e2200000e0000 */
[----:B------:R-:W-:-:S03]  /*2ef0*/  ISETP.GE.AND P0, PT, R128, 0x1, PT ;  /* 0x000000018000780c */ /* 0x000fc60003f06270 */
[----:B-----5:R1:W-:Y:S04]  /*2f00*/  SHFL.IDX PT, R119, R103, RZ, 0x1f ;  /* 0x00001fff67777589 */ /* 0x0203e800000e0000 */
[----:B------:R-:W-:Y:S04]  /*2f10*/  SHFL.UP PT, R117, R117, 0x1, RZ ;  /* 0x0420000075757989 */ /* 0x000fe800000e00ff */
[----:B------:R-:W2:Y:S04]  /*2f20*/  SHFL.UP PT, R118, R118, 0x1, RZ ;  /* 0x0420000076767989 */ /* 0x000ea800000e00ff */
[----:B------:R3:W-:Y:S04]  /*2f30*/  SHFL.IDX PT, R123, R121, RZ, 0x1f ;  /* 0x00001fff797b7589 */ /* 0x0007e800000e0000 */
[----:B------:R-:W4:Y:S01]  /*2f40*/  SHFL.IDX PT, R120, R122, RZ, 0x1f ;  /* 0x00001fff7a787589 */ /* 0x000f2200000e0000 */
[----:B0-----:R-:W-:Y:S01]  /*2f50*/  @P4 FFMA.FTZ R125, R124, R125, R129 ;  /* 0x0000007d7c7d4223 */ /* 0x001fe20000010081 */
[----:B------:R-:W-:-:S03]  /*2f60*/  ISETP.GE.AND P4, PT, R128, 0x41, PT ;  /* 0x000000418000780c */ /* 0x000fc60003f86270 */
[----:B------:R-:W-:-:S04]  /*2f70*/  FFMA.FTZ R104, R125, R104, R126 ;  /* 0x000000687d687223 */ /* 0x000fc8000001007e */
[-C--:B-1----:R-:W-:Y:S01]  /*2f80*/  FFMA.FTZ R103, R101, R104.reuse, R110 ;  /* 0x0000006865677223 */ /* 0x082fe2000001006e */
[----:B---3--:R-:W-:Y:S01]  /*2f90*/  FMUL.FTZ R121, R73, R104 ;  /* 0x0000006849797220 */ /* 0x008fe20000410000 */
[----:B--2---:R-:W-:Y:S02]  /*2fa0*/  @P3 FFMA.FTZ R119, R118, R119, R117 ;  /* 0x0000007776773223 */ /* 0x004fe40000010075 */
[----:B------:R-:W-:Y:S01]  /*2fb0*/  FMUL.FTZ R118, R72, R103 ;  /* 0x0000006748767220 */ /* 0x000fe20000410000 */
[----:B------:R-:W-:Y:S01]  /*2fc0*/  ISETP.GE.AND P3, PT, R128, 0x21, PT ;  /* 0x000000218000780c */ /* 0x000fe20003f66270 */
[----:B------:R-:W-:-:S04]  /*2fd0*/  FFMA.FTZ R124, R2, R119, R109 ;  /* 0x00000077027c7223 */ /* 0x000fc8000001006d */
[C---:B------:R-:W-:Y:S01]  /*2fe0*/  FFMA.FTZ R110, R5.reuse, R124, R106 ;  /* 0x0000007c056e7223 */ /* 0x040fe2000001006a */
[----:B------:R-:W-:Y:S01]  /*2ff0*/  FFMA.FTZ R106, R6, R103, R107 ;  /* 0x00000067066a7223 */ /* 0x000fe2000001006b */
[C---:B----4-:R-:W-:Y:S01]  /*3000*/  FFMA.FTZ R41, R120.reuse, R41, R123 ;  /* 0x0000002978297223 */ /* 0x050fe2000001007b */
[----:B------:R-:W-:Y:S01]  /*3010*/  FMUL.FTZ R40, R120, R40 ;  /* 0x0000002878287220 */ /* 0x000fe20000410000 */
[----:B------:R-:W-:Y:S01]  /*3020*/  FFMA.FTZ R125, R6, R110, R105 ;  /* 0x0000006e067d7223 */ /* 0x000fe20000010069 */
[-C--:B------:R-:W-:Y:S01]  /*3030*/  FFMA.FTZ R108, R5, R106.reuse, R108 ;  /* 0x0000006a056c7223 */ /* 0x080fe2000001006c */
[----:B------:R-:W-:Y:S01]  /*3040*/  FMUL.FTZ R119, R71, R106 ;  /* 0x0000006a47777220 */ /* 0x000fe20000410000 */
[----:B------:R-:W-:Y:S01]  /*3050*/  FFMA.FTZ R2, R91, -R4, R124 ;  /* 0x800000045b027223 */ /* 0x000fe2000001007c */
[----:B------:R-:W-:Y:S01]  /*3060*/  FFMA.FTZ R105, R92, -R7, R110 ;  /* 0x800000075c697223 */ /* 0x000fe2000001006e */
[----:B------:R-:W-:Y:S01]  /*3070*/  FMUL.FTZ R109, R70, R108 ;  /* 0x0000006c466d7220 */ /* 0x000fe20000410000 */
[----:B------:R-:W-:-:S02]  /*3080*/  IMAD R107, R14, 0x10, R69 ;  /* 0x000000100e6b7824 */ /* 0x000fc400078e0245 */
[----:B------:R-:W-:Y:S01]  /*3090*/  FFMA.FTZ R117, R0, R124, RZ ;  /* 0x0000007c00757223 */ /* 0x000fe200000100ff */
[----:B------:R-:W-:Y:S01]  /*30a0*/  FMUL.FTZ R7, R98, R121 ;  /* 0x0000007962077220 */ /* 0x000fe20000410000 */
[----:B------:R-:W-:Y:S01]  /*30b0*/  FMUL.FTZ R6, R97, R118 ;  /* 0x0000007661067220 */ /* 0x000fe20000410000 */
[----:B------:R-:W-:Y:S01]  /*30c0*/  FMUL.FTZ R5, R96, R119 ;  /* 0x0000007760057220 */ /* 0x000fe20000410000 */
[-C--:B------:R-:W-:Y:S01]  /*30d0*/  FMUL.FTZ R4, R95, R109.reuse ;  /* 0x0000006d5f047220 */ /* 0x080fe20000410000 */
[----:B------:R-:W-:Y:S01]  /*30e0*/  FFMA.FTZ R117, R74, R110, R117 ;  /* 0x0000006e4a757223 */ /* 0x000fe20000010075 */
[----:B------:R0:W-:Y:S01]  /*30f0*/  @!P1 STS.64 [R127+0xdc8], R40 ;  /* 0x000dc8287f009388 */ /* 0x0001e20000000a00 */
[----:B------:R-:W-:Y:S01]  /*3100*/  FFMA.FTZ R110, R2, R109, RZ ;  /* 0x0000006d026e7223 */ /* 0x000fe200000100ff */
[----:B------:R-:W-:Y:S02]  /*3110*/  FFMA.FTZ R102, R101, R125, R102 ;  /* 0x0000007d65667223 */ /* 0x000fe40000010066 */
        /* <DEDUP_REMOVED lines=12> */
.L_x_10258:
[----:B------:R-:W-:Y:S05]  /*31e0*/  BSYNC B0 ;  /* 0x0000000000007941 */ /* 0x000fea0003800000 */
.L_x_10257:
        /* <DEDUP_REMOVED lines=17> */
.L_x_10260:
[----:B------:R-:W-:Y:S05]  /*3300*/  BSYNC B0 ;  /* 0x0000000000007941 */ /* 0x000fea0003800000 */
.L_x_10259:
[----:B01----:R0:W1:Y:S01]  /*3310*/  LDS R7, [R54+0x210] ;  /* 0x0002100036077984 */ /* 0x0030620000000800 */
[----:B------:R-:W-:Y:S04]  /*3320*/  BSSY B0, `(.L_x_10261) ;  /* 0x0000005000007945 */ /* 0x000fe80003800000 */
[----:B------:R-:W-:Y:S05]  /*3330*/  @!P4 BRA `(.L_x_10262) ;  /* 0x00000000000cc947 */ /* 0x000fea0003800000 */
[----:B------:R-:W-:-:S05]  /*3340*/  IMAD.WIDE.U32 R4, R36, UR23, R28 ;  /* 0x0000001724047c25 */ /* 0x000fca000f8e001c */
[----:B------:R-:W-:-:S05]  /*3350*/  IADD3 R5, R101, R5, RZ ;  /* 0x0000000565057210 */ /* 0x000fca0007ffe0ff */
[----:B-1----:R2:W-:Y:S02]  /*3360*/  REDG.E.ADD.F32.FTZ.RN.STRONG.GPU desc[UR12][R4.64], R7 ;  /* 0x00000007040079a6 */ /* 0x0025e4000c10f38c */
.L_x_10262:
[----:B------:R-:W-:Y:S05]  /*3370*/  BSYNC B0 ;  /* 0x0000000000007941 */ /* 0x000fea0003800000 */
.L_x_10261:
[----:B-12---:R1:W2:Y:S01]  /*3380*/  LDS R7, [R54+0x290] ;  /* 0x0002900036077984 */ /* 0x0062a20000000800 */
[----:B------:R-:W-:Y:S01]  /*3390*/  BSSY B0, `(.L_x_10263) ;  /* 0x0000005000007945 */ /* 0x000fe20003800000 */
[----:B------:R-:W-:-:S03]  /*33a0*/  IMAD.WIDE.U32 R4, R36, UR23, R26 ;  /* 0x0000001724047c25 */ /* 0x000fc6000f8e001a */
[----:B------:R-:W-:Y:S05]  /*33b0*/  @!P5 BRA `(.L_x_10264) ;  /* 0x000000000008d947 */ /* 0x000fea0003800000 */
[----:B------:R-:W-:-:S05]  /*33c0*/  IMAD.IADD R5, R101, 0x1, R5 ;  /* 0x0000000165057824 */ /* 0x000fca00078e0205 */
[----:B--2---:R3:W-:Y:S02]  /*33d0*/  REDG.E.ADD.F32.FTZ.RN.STRONG.GPU desc[UR12][R4.64], R7 ;  /* 0x00000007040079a6 */ /* 0x0047e4000c10f38c */
.L_x_10264:
[----:B------:R-:W-:Y:S05]  /*33e0*/  BSYNC B0 ;  /* 0x0000000000007941 */ /* 0x000fea0003800000 */
.L_x_10263:
[----:B---3--:R-:W3:Y:S01]  /*33f0*/  SHFL.DOWN PT, R4, R41, 0x1, 0x1f ;  /* 0x08201f0029047f89 */ /* 0x008ee200000e0000 */
[C---:B------:R-:W-:Y:S01]  /*3400*/  ISETP.GT.AND P0, PT, R111.reuse, 0x1e, PT ;  /* 0x0000001e6f00780c */ /* 0x040fe20003f04270 */
[----:B------:R-:W-:Y:S01]  /*3410*/  FMUL.FTZ R94, R94, R103 ;  /* 0x000000675e5e7220 */ /* 0x000fe20000410000 */
[----:B------:R-:W-:Y:S01]  /*3420*/  ISETP.NE.AND P3, PT, R111, RZ, PT ;  /* 0x000000ff6f00720c */ /* 0x000fe20003f65270 */
[----:B------:R-:W4:Y:S01]  /*3430*/  SHFL.DOWN PT, R5, R40, 0x1, 0x1f ;  /* 0x08201f0028057f89 */ /* 0x000f2200000e0000 */
[----:B------:R-:W-:Y:S01]  /*3440*/  FMUL.FTZ R93, R93, R104 ;  /* 0x000000685d5d7220 */ /* 0x000fe20000410000 */
[----:B------:R-:W-:Y:S01]  /*3450*/  BSSY B0, `(.L_x_10265) ;  /* 0x000003d000007945 */ /* 0x000fe20003800000 */
[----:B------:R-:W-:Y:S02]  /*3460*/  FFMA.FTZ R81, R72, R94, R81 ;  /* 0x0000005e48517223 */ /* 0x000fe40000010051 */
[----:B------:R-:W-:-:S07]  /*3470*/  FFMA.FTZ R86, R73, R93, R86 ;  /* 0x0000005d49567223 */ /* 0x000fce0000010056 */
[----:B--2---:R-:W2:Y:S01]  /*3480*/  @!P3 S2R R7, SR_CgaCtaId ;  /* 0x000000000007b919 */ /* 0x004ea20000008800 */
[----:B------:R-:W-:Y:S01]  /*3490*/  @!P3 MOV R6, 0x400 ;  /* 0x000004000006b802 */ /* 0x000fe20000000f00 */
[----:B---3--:R-:W-:Y:S01]  /*34a0*/  @!P0 FADD.FTZ R41, R41, R4 ;  /* 0x0000000429298221 */ /* 0x008fe20000010000 */
[----:B----4-:R-:W-:-:S04]  /*34b0*/  @!P0 FADD.FTZ R40, R40, R5 ;  /* 0x0000000528288221 */ /* 0x010fc80000010000 */
[----:B------:R-:W3:Y:S01]  /*34c0*/  SHFL.DOWN PT, R4, R41, 0x2, 0x1f ;  /* 0x08401f0029047f89 */ /* 0x000ee200000e0000 */
[----:B------:R-:W-:-:S03]  /*34d0*/  ISETP.GT.AND P0, PT, R111, 0x1d, PT ;  /* 0x0000001d6f00780c */ /* 0x000fc60003f04270 */
[----:B------:R-:W4:Y:S01]  /*34e0*/  SHFL.DOWN PT, R5, R40, 0x2, 0x1f ;  /* 0x08401f0028057f89 */ /* 0x000f2200000e0000 */
[----:B--2---:R-:W-:Y:S01]  /*34f0*/  @!P3 LEA R69, R7, R6, 0x18 ;  /* 0x000000060745b211 */ /* 0x004fe200078ec0ff */
[C---:B------:R-:W-:Y:S01]  /*3500*/  FMUL.FTZ R7, R87.reuse, R104 ;  /* 0x0000006857077220 */ /* 0x040fe20000410000 */
[----:B------:R-:W-:-:S07]  /*3510*/  FMUL.FTZ R6, R87, R103 ;  /* 0x0000006757067220 */ /* 0x000fce0000410000 */
        /* <DEDUP_REMOVED lines=20> */
[----:B------:R-:W-:Y:S01]  /*3660*/  MOV R4, R41 ;  /* 0x0000002900047202 */ /* 0x000fe20000000f00 */
[----:B------:R-:W-:Y:S01]  /*3670*/  FMUL.FTZ R41, R100, R7 ;  /* 0x0000000764297220 */ /* 0x000fe20000410000 */
[-C--:B------:R-:W-:Y:S01]  /*3680*/  FMUL.FTZ R7, R92, R106.reuse ;  /* 0x0000006a5c077220 */ /* 0x080fe20000410000 */
[C---:B------:R-:W-:Y:S01]  /*3690*/  FMUL.FTZ R106, R87.reuse, R106 ;  /* 0x0000006a576a7220 */ /* 0x040fe20000410000 */
[----:B------:R-:W-:Y:S01]  /*36a0*/  FMUL.FTZ R87, R87, R108 ;  /* 0x0000006c57577220 */ /* 0x000fe20000410000 */
[----:B------:R-:W-:Y:S01]  /*36b0*/  MOV R5, R40 ;  /* 0x0000002800057202 */ /* 0x000fe20000000f00 */
[----:B------:R-:W-:Y:S01]  /*36c0*/  FMUL.FTZ R108, R91, R108 ;  /* 0x0000006c5b6c7220 */ /* 0x000fe20000410000 */
[----:B------:R-:W-:Y:S01]  /*36d0*/  FMUL.FTZ R105, R105, R106 ;  /* 0x0000006a69697220 */ /* 0x000fe20000410000 */
[----:B------:R-:W-:Y:S01]  /*36e0*/  FMUL.FTZ R2, R2, R87 ;  /* 0x0000005702027220 */ /* 0x000fe20000410000 */
[----:B------:R-:W-:Y:S01]  /*36f0*/  FFMA.FTZ R41, R98, R93, R41 ;  /* 0x0000005d62297223 */ /* 0x000fe20000010029 */
[----:B------:R2:W-:Y:S01]  /*3700*/  @!P3 STS.64 [R69+0x318], R4 ;  /* 0x000318044500b388 */ /* 0x0005e20000000a00 */
[-C--:B------:R-:W-:Y:S01]  /*3710*/  FFMA.FTZ R105, R96, R7.reuse, R105 ;  /* 0x0000000760697223 */ /* 0x080fe20000010069 */
[-C--:B------:R-:W-:Y:S01]  /*3720*/  FFMA.FTZ R2, R95, R108.reuse, R2 ;  /* 0x0000006c5f027223 */ /* 0x080fe20000010002 */
[----:B------:R-:W-:Y:S01]  /*3730*/  FFMA.FTZ R84, R71, R7, R84 ;  /* 0x0000000747547223 */ /* 0x000fe20000010054 */
[----:B------:R-:W-:Y:S01]  /*3740*/  FFMA.FTZ R79, R70, R108, R79 ;  /* 0x0000006c464f7223 */ /* 0x000fe2000001004f */
[----:B------:R-:W-:Y:S01]  /*3750*/  FADD.FTZ R82, R41, R82 ;  /* 0x0000005229527221 */ /* 0x000fe20000010000 */
        /* <DEDUP_REMOVED lines=12> */
.L_x_10266:
[----:B------:R-:W-:Y:S05]  /*3820*/  BSYNC B0 ;  /* 0x0000000000007941 */ /* 0x000fea0003800000 */
.L_x_10265:
[----:B------:R-:W-:Y:S01]  /*3830*/  VIADD R85, R85, 0x1 ;  /* 0x0000000155557836 */ /* 0x000fe20000000000 */
[----:B------:R-:W-:-:S04]  /*3840*/  UIADD3 UR5, UP0, UR5, 0x1, URZ ;  /* 0x0000000105057890 */ /* 0x000fc8000ff1e03f */
[----:B------:R-:W-:Y:S01]  /*3850*/  ISETP.GE.AND P0, PT, R85, UR25, PT ;  /* 0x0000001955007c0c */ /* 0x000fe2000bf06270 */
[----:B------:R-:W-:-:S12]  /*3860*/  UIADD3.X UR6, URZ, UR6, URZ, UP0, !UPT ;  /* 0x000000063f067290 */ /* 0x000fd800087fe43f */
[----:B------:R-:W-:Y:S05]  /*3870*/  @!P0 BRA `(.L_x_10267) ;  /* 0xffffffe800dc8947 */ /* 0x000fea000383ffff */
.L_x_10254:
[----:B------:R-:W4:Y:S08]  /*3880*/  S2UR UR6, SR_CgaCtaId ;  /* 0x00000000000679c3 */ /* 0x000f300000008800 */
[----:B------:R-:W-:Y:S01]  /*3890*/  BAR.SYNC.DEFER_BLOCKING 0x0 ;  /* 0x0000000000007b1d */ /* 0x000fe20000010000 */
[----:B------:R-:W-:Y:S02]  /*38a0*/  F2FP.F16.F32.PACK_AB R84, R84, R79 ;  /* 0x0000004f5454723e */ /* 0x000fe400000000ff */
[----:B------:R-:W-:-:S02]  /*38b0*/  F2FP.F16.F32.PACK_AB R85, R86, R81 ;  /* 0x000000515655723e */ /* 0x000fc400000000ff */
[----:B------:R-:W-:Y:S01]  /*38c0*/  IADD3 R26, -R22, UR8, RZ ;  /* 0x00000008161a7c10 */ /* 0x000fe2000fffe1ff */
[----:B------:R-:W-:Y:S02]  /*38d0*/  UMOV UR5, 0x400 ;  /* 0x0000040000057882 */ /* 0x000fe40000000000 */
[----:B------:R-:W5:Y:S01]  /*38e0*/  LDC.64 R22, c[0x0][0x388] ;  /* 0x0000e200ff167b82 */ /* 0x000f620000000a00 */
[----:B------:R-:W-:Y:S01]  /*38f0*/  BSSY B0, `(.L_x_10268) ;  /* 0x000001e000007945 */ /* 0x000fe20003800000 */
[----:B----4-:R-:W-:Y:S01]  /*3900*/  ULEA UR5, UR6, UR5, 0x18 ;  /* 0x0000000506057291 */ /* 0x010fe2000f8ec03f */
[----:B------:R-:W-:Y:S01]  /*3910*/  STS.64 [R68], R84 ;  /* 0x0000005444007388 */ /* 0x000fe20000000a00 */
[----:B------:R-:W-:-:S03]  /*3920*/  NOP ;  /* 0x0000000000007918 */ /* 0x000fc60000000000 */
[----:B------:R-:W-:Y:S01]  /*3930*/  LDS.U16 R27, [R66] ;  /* 0x00000000421b7984 */ /* 0x000fe20000000400 */
[C---:B-----5:R-:W-:Y:S02]  /*3940*/  IMAD R0, R22.reuse, UR15, RZ ;  /* 0x0000000f16007c24 */ /* 0x060fe4000f8e02ff */
[----:B--23--:R-:W-:Y:S01]  /*3950*/  IMAD.WIDE.U32 R4, R22, UR14, RZ ;  /* 0x0000000e16047c25 */ /* 0x00cfe2000f8e00ff */
[----:B------:R-:W-:Y:S03]  /*3960*/  LDS.U16 R29, [R66+0x40] ;  /* 0x00004000421d7984 */ /* 0x000fe60000000400 */
[----:B------:R-:W-:Y:S01]  /*3970*/  IMAD R23, R23, UR14, R0 ;  /* 0x0000000e17177c24 */ /* 0x000fe2000f8e0200 */
[----:B------:R-:W-:Y:S04]  /*3980*/  LDS.U16 R31, [R66+0x80] ;  /* 0x00008000421f7984 */ /* 0x000fe80000000400 */
[----:B------:R-:W-:Y:S01]  /*3990*/  LDS.U16 R33, [R66+0xc0] ;  /* 0x0000c00042217984 */ /* 0x000fe20000000400 */
[----:B------:R-:W-:-:S03]  /*39a0*/  IADD3 R37, R5, R23, RZ ;  /* 0x0000001705257210 */ /* 0x000fc60007ffe0ff */
        /* <DEDUP_REMOVED lines=18> */
.L_x_10269:
[----:B------:R-:W-:Y:S05]  /*3ad0*/  BSYNC B0 ;  /* 0x0000000000007941 */ /* 0x000fea0003800000 */
.L_x_10268:
[----:B------:R-:W-:Y:S01]  /*3ae0*/  ULDC.64 UR10, c[0x0][0x390] ;  /* 0x0000e400000a7ab9 */ /* 0x000fe20000000a00 */
[----:B------:R-:W-:Y:S01]  /*3af0*/  MOV R5, R37 ;  /* 0x0000002500057202 */ /* 0x000fe20000000f00 */
[----:B------:R-:W-:Y:S01]  /*3b00*/  IMAD R0, R42, UR10, RZ ;  /* 0x0000000a2a007c24 */ /* 0x000fe2000f8e02ff */
[-C--:B------:R-:W-:Y:S01]  /*3b10*/  ISETP.GE.AND P2, PT, R60, R35.reuse, PT ;  /* 0x000000233c00720c */ /* 0x080fe20003f46270 */
[----:B------:R-:W-:Y:S01]  /*3b20*/  BSSY B0, `(.L_x_10270) ;  /* 0x0000035000007945 */ /* 0x000fe20003800000 */
[-C--:B------:R-:W-:Y:S01]  /*3b30*/  ISETP.GE.AND P0, PT, R58, R35.reuse, PT ;  /* 0x000000233a00720c */ /* 0x080fe20003f06270 */
[C---:B------:R-:W-:Y:S01]  /*3b40*/  IMAD.WIDE.U32 R4, R3.reuse, UR10, R4 ;  /* 0x0000000a03047c25 */ /* 0x040fe2000f8e0004 */
[----:B------:R-:W-:Y:S02]  /*3b50*/  ISETP.GE.AND P3, PT, R62, R35, PT ;  /* 0x000000233e00720c */ /* 0x000fe40003f66270 */
[----:B------:R-:W-:Y:S01]  /*3b60*/  F2FP.F16.F32.PACK_AB R6, R80, R75 ;  /* 0x0000004b5006723e */ /* 0x000fe200000000ff */
[----:B--2---:R-:W-:Y:S01]  /*3b70*/  IMAD R23, R3, UR11, R0 ;  /* 0x0000000b03177c24 */ /* 0x004fe2000f8e0200 */
[----:B------:R-:W-:Y:S01]  /*3b80*/  ULDC.64 UR10, c[0x0][0x3e0] ;  /* 0x0000f800000a7ab9 */ /* 0x000fe20000000a00 */
[----:B------:R-:W-:Y:S01]  /*3b90*/  IADD3 R0, P5, R4, UR7, RZ ;  /* 0x0000000704007c10 */ /* 0x000fe2000ffbe0ff */
[----:B------:R-:W-:Y:S01]  /*3ba0*/  FADD.FTZ R75, R75, R46 ;  /* 0x0000002e4b4b7221 */ /* 0x000fe20000010000 */
[----:B------:R-:W-:-:S02]  /*3bb0*/  LEA R7, P4, R20, UR10, 0x1 ;  /* 0x0000000a14077c11 */ /* 0x000fc4000f8808ff */
[----:B------:R-:W-:Y:S01]  /*3bc0*/  IADD3.X R5, R23, UR9, R5, P5, !PT ;  /* 0x0000000917057c10 */ /* 0x000fe2000affe405 */
[----:B------:R-:W-:Y:S01]  /*3bd0*/  FADD.FTZ R80, R75, R80 ;  /* 0x000000504b507221 */ /* 0x000fe20000010000 */
[----:B------:R-:W-:Y:S01]  /*3be0*/  LEA.HI.X R2, R20, UR11, R21, 0x1, P4 ;  /* 0x0000000b14027c11 */ /* 0x000fe2000a0f0c15 */
[----:B------:R-:W2:Y:S01]  /*3bf0*/  LDC.64 R22, c[0x0][0x3a8] ;  /* 0x0000ea00ff167b82 */ /* 0x000ea20000000a00 */
[----:B------:R-:W-:Y:S02]  /*3c00*/  LEA R4, P4, R0, R7, 0x1 ;  /* 0x0000000700047211 */ /* 0x000fe400078808ff */
[----:B------:R-:W-:Y:S01]  /*3c10*/  F2FP.F16.F32.PACK_AB R7, R82, R77 ;  /* 0x0000004d5207723e */ /* 0x000fe200000000ff */
[----:B------:R-:W-:Y:S01]  /*3c20*/  FADD.FTZ R77, R80, R77 ;  /* 0x0000004d504d7221 */ /* 0x000fe20000010000 */
[----:B------:R-:W-:-:S03]  /*3c30*/  LEA.HI.X R5, R0, R2, R5, 0x1, P4 ;  /* 0x0000000200057211 */ /* 0x000fc600020f0c05 */
[----:B------:R-:W-:Y:S02]  /*3c40*/  FADD.FTZ R46, R77, R82 ;  /* 0x000000524d2e7221 */ /* 0x000fe40000010000 */
[----:B------:R-:W-:Y:S04]  /*3c50*/  @!P2 STG.E.U16 desc[UR12][R4.64+-0x80], R31 ;  /* 0xffff801f0400a986 */ /* 0x000fe8000c10150c */
[----:B------:R-:W-:Y:S04]  /*3c60*/  @!P0 STG.E.U16 desc[UR12][R4.64+-0xc0], R29 ;  /* 0xffff401d04008986 */ /* 0x000fe8000c10150c */
[----:B------:R3:W-:Y:S01]  /*3c70*/  @!P3 STG.E.U16 desc[UR12][R4.64+-0x40], R33 ;  /* 0xffffc0210400b986 */ /* 0x0007e2000c10150c */
[----:B------:R-:W-:Y:S01]  /*3c80*/  BAR.SYNC.DEFER_BLOCKING 0x0 ;  /* 0x0000000000007b1d */ /* 0x000fe20000010000 */
[----:B--2---:R-:W-:-:S04]  /*3c90*/  IMAD R0, R22, UR15, RZ ;  /* 0x0000000f16007c24 */ /* 0x004fc8000f8e02ff */
[----:B------:R-:W-:Y:S02]  /*3ca0*/  IMAD R23, R23, UR14, R0 ;  /* 0x0000000e17177c24 */ /* 0x000fe4000f8e0200 */
[----:B---3--:R-:W-:-:S05]  /*3cb0*/  IMAD.WIDE.U32 R4, R22, UR14, RZ ;  /* 0x0000000e16047c25 */ /* 0x008fca000f8e00ff */
        /* <DEDUP_REMOVED lines=27> */
.L_x_10271:
[----:B------:R-:W-:Y:S05]  /*3e70*/  BSYNC B0 ;  /* 0x0000000000007941 */ /* 0x000fea0003800000 */
.L_x_10270:
[----:B------:R-:W-:Y:S01]  /*3e80*/  IMAD.MOV.U32 R5, RZ, RZ, R33 ;  /* 0x000000ffff057224 */ /* 0x000fe200078e0021 */
[----:B------:R-:W-:Y:S01]  /*3e90*/  ULDC.64 UR10, c[0x0][0x3b0] ;  /* 0x0000ec00000a7ab9 */ /* 0x000fe20000000a00 */
[----:B------:R-:W-:Y:S01]  /*3ea0*/  ULDC.64 UR16, c[0x0][0x3f0] ;  /* 0x0000fc0000107ab9 */ /* 0x000fe20000000a00 */
[----:B------:R-:W-:Y:S01]  /*3eb0*/  IMAD R0, R42, UR10, RZ ;  /* 0x0000000a2a007c24 */ /* 0x000fe2000f8e02ff */
[-C--:B------:R-:W-:Y:S01]  /*3ec0*/  ISETP.GE.AND P0, PT, R58, R29.reuse, PT ;  /* 0x0000001d3a00720c */ /* 0x080fe20003f06270 */
[C---:B------:R-:W-:Y:S01]  /*3ed0*/  IMAD.WIDE.U32 R4, R3.reuse, UR10, R4 ;  /* 0x0000000a03047c25 */ /* 0x040fe2000f8e0004 */
[-C--:B------:R-:W-:Y:S01]  /*3ee0*/  ISETP.GE.AND P1, PT, R60, R29.reuse, PT ;  /* 0x0000001d3c00720c */ /* 0x080fe20003f26270 */
[----:B------:R-:W-:Y:S01]  /*3ef0*/  UIADD3 UR4, UR4, -0x80, URZ ;  /* 0xffffff8004047890 */ /* 0x000fe2000fffe03f */
[----:B------:R-:W-:Y:S01]  /*3f00*/  ISETP.GE.AND P2, PT, R62, R29, PT ;  /* 0x0000001d3e00720c */ /* 0x000fe20003f46270 */
[----:B--2---:R-:W-:Y:S01]  /*3f10*/  IMAD R23, R3, UR11, R0 ;  /* 0x0000000b03177c24 */ /* 0x004fe2000f8e0200 */
[----:B------:R-:W-:-:S02]  /*3f20*/  LEA R0, P4, R2, UR16, 0x1 ;  /* 0x0000001002007c11 */ /* 0x000fc4000f8808ff */
[----:B------:R-:W-:Y:S02]  /*3f30*/  IADD3 R7, P3, R4, UR7, RZ ;  /* 0x0000000704077c10 */ /* 0x000fe4000ff7e0ff */
[----:B------:R-:W-:Y:S02]  /*3f40*/  LEA.HI.X R2, R2, UR17, R31, 0x1, P4 ;  /* 0x0000001102027c11 */ /* 0x000fe4000a0f0c1f */
[----:B------:R-:W-:Y:S02]  /*3f50*/  IADD3.X R5, R23, UR9, R5, P3, !PT ;  /* 0x0000000917057c10 */ /* 0x000fe40009ffe405 */
        /* <DEDUP_REMOVED lines=16> */
.L_x_10248:
        /* <DEDUP_REMOVED lines=26> */
.L_x_10274:
[----:B------:R-:W-:Y:S05]  /*4200*/  BSYNC B0 ;  /* 0x0000000000007941 */ /* 0x000fea0003800000 */
.L_x_10273:
        /* <DEDUP_REMOVED lines=29> */
.L_x_10276:
[----:B------:R-:W4:Y:S02]  /*43e0*/  S2R R15, SR_TID.X ;  /* 0x00000000000f7919 */ /* 0x000f240000002100 */
.L_x_10277:
[----:B------:R-:W-:Y:S05]  /*43f0*/  BSYNC B0 ;  /* 0x0000000000007941 */ /* 0x000fea0003800000 */
.L_x_10275:
        /* <DEDUP_REMOVED lines=22> */
.L_x_10279:
[----:B------:R-:W-:Y:S01]  /*4560*/  LEA R0, R15, UR4, 0x2 ;  /* 0x000000040f007c11 */ /* 0x000fe2000f8e10ff */
[----:B--2---:R-:W-:Y:S01]  /*4570*/  IMAD.MOV.U32 R9, RZ, RZ, R23 ;  /* 0x000000ffff097224 */ /* 0x004fe200078e0017 */
[----:B------:R-:W-:Y:S02]  /*4580*/  SHF.R.S32.HI R10, RZ, 0x1f, R15 ;  /* 0x0000001fff0a7819 */ /* 0x000fe4000001140f */
[----:B------:R-:W-:Y:S01]  /*4590*/  MOV R8, R4 ;  /* 0x0000000400087202 */ /* 0x000fe20000000f00 */
        /* <DEDUP_REMOVED lines=19> */
[----:B---3--:R2:W-:Y:S02]  /*46d0*/  REDG.E.ADD.F32.FTZ.RN.STRONG.GPU desc[UR12][R12.64], R19 ;  /* 0x000000130c0079a6 */ /* 0x0085e4000c10f38c */
[----:B------:R-:W-:Y:S05]  /*46e0*/  @!P0 BRA `(.L_x_10279) ;  /* 0xfffffffc009c8947 */ /* 0x000fea000383ffff */
[----:B------:R-:W-:Y:S05]  /*46f0*/  BSYNC B0 ;  /* 0x0000000000007941 */ /* 0x000fea0003800000 */
.L_x_10278:
[----:B------:R-:W-:Y:S05]  /*4700*/  EXIT ;  /* 0x000000000000794d */ /* 0x000fea0003800000 */
.L_x_10280:
        /* <DEDUP_REMOVED lines=15> */
.L_x_11049:


//--------------------- .text._Z25selective_scan_bwd_kernelI32Selective_Scan_bwd_kernel_traitsILi32ELi4ELb0ELb1ELb0ELb1ELb0EN3c104HalfEfEEv12SSMParamsBwd --------------------------
	.section	.text._Z25selective_scan_bwd_kernelI32Selective_Scan_bwd_kernel_traitsILi32ELi4ELb0ELb1ELb0ELb1ELb0EN3c104HalfEfEEv12SSMParamsBwd,"ax",@progbits
	.align	128
        .global         _Z25selective_scan_bwd_kernelI32Selective_Scan_bwd_kernel_traitsILi32ELi4ELb0ELb1ELb0ELb1ELb0EN3c104HalfEfEEv12SSMParamsBwd
        .type           _Z25selective_scan_bwd_kernelI32Selective_Scan_bwd_kernel_traitsILi32ELi4ELb0ELb1ELb0ELb1ELb0EN3c104HalfEfEEv12SSMParamsBwd,@function
        .size           _Z25selective_scan_bwd_kernelI32Selective_Scan_bwd_kernel_traitsILi32ELi4ELb0ELb1ELb0ELb1ELb0EN3c104HalfEfEEv12SSMParamsBwd,(.L_x_11050 - _Z25selective_scan_bwd_kernelI32Selective_Scan_bwd_kernel_traitsILi32ELi4ELb0ELb1ELb0ELb1ELb0EN3c104HalfEfEEv12SSMParamsBwd)
        .other          _Z25selective_scan_bwd_kernelI32Selective_Scan_bwd_kernel_traitsILi32ELi4ELb0ELb1ELb0ELb1ELb0EN3c104HalfEfEEv12SSMParamsBwd,@"STO_CUDA_ENTRY STV_DEFAULT"
_Z25selective_scan_bwd_kernelI32Selective_Scan_bwd_kernel_traitsILi32ELi4ELb0ELb1ELb0ELb1ELb0EN3c104HalfEfEEv12SSMParamsBwd:
.text._Z25selective_scan_bwd_kernelI32Selective_Scan_bwd_kernel_traitsILi32ELi4ELb0ELb1ELb0ELb1ELb0EN3c104HalfEfEEv12SSMParamsBwd:
        /* <DEDUP_REMOVED lines=60> */
[----:B------:R-:W-:-:S03]  /*03c0*/  UIMAD UR6, UR15, UR8, URZ ;  /* 0x000000080f0672a4 */ /* 0x000fc6000f8e023f */
[----:B------:R-:W-:Y:S01]  /*03d0*/  @P0 VIADD R64, R64, 0x1 ;  /* 0x0000000140400836 */ /* 0x000fe20000000000 */
[----:B------:R-:W-:Y:S01]  /*03e0*/  SHF.R.S32.HI R9, RZ, 0x1f, R7 ;  /* 0x0000001fff097819 */ /* 0x000fe20000011407 */
[----:B------:R-:W-:Y:S01]  /*03f0*/  IMAD R0, R69, R5, R0 ;  /* 0x0000000545007224 */ /* 0x000fe200078e0200 */
[----:B------:R-:W-:Y:S01]  /*0400*/  IADD3 R62, P0, R7, R2, RZ ;  /* 0x00000002073e7210 */ /* 0x000fe20007f1e0ff */
[----:B------:R-:W2:Y:S01]  /*0410*/  LDC.64 R4, c[0x0][0x258] ;  /* 0x00009600ff047b82 */ /* 0x000ea20000000a00 */
[----:B------:R-:W-:Y:S01]  /*0420*/  @!P2 IADD3 R64, -R64, RZ, RZ ;  /* 0x000000ff4040a210 */ /* 0x000fe20007ffe1ff */
[----:B------:R-:W-:Y:S01]  /*0430*/  UIMAD.WIDE.U32 UR4, UR14, UR8, URZ ;  /* 0x000000080e0472a5 */ /* 0x000fe2000f8e003f */
[----:B------:R-:W-:Y:S01]  /*0440*/  @!P1 LOP3.LUT R64, RZ, R8, RZ, 0x33, !PT ;  /* 0x00000008ff409212 */ /* 0x000fe200078e33ff */
[----:B------:R-:W-:Y:S01]  /*0450*/  UIMAD UR6, UR14, UR9, UR6 ;  /* 0x000000090e0672a4 */ /* 0x000fe2000f8e0206 */
[----:B------:R-:W-:Y:S02]  /*0460*/  IADD3.X R8, R9, R3, R0, P0, !PT ;  /* 0x0000000309087210 */ /* 0x000fe400007fe400 */
[----:B------:R-:W-:Y:S01]  /*0470*/  ISETP.NE.U32.AND P0, PT, RZ, UR10, PT ;  /* 0x0000000aff007c0c */ /* 0x000fe2000bf05070 */
[----:B------:R-:W-:Y:S01]  /*0480*/  ULDC.64 UR8, c[0x0][0x240] ;  /* 0x0000900000087ab9 */ /* 0x000fe20000000a00 */
        /* <DEDUP_REMOVED lines=24> */
[-C--:B------:R-:W-:Y:S02]  /*0610*/  IMAD R0, R68, R12.reuse, RZ ;  /* 0x0000000c44007224 */ /* 0x080fe400078e02ff */
[----:B------:R-:W-:Y:S01]  /*0620*/  IMAD.WIDE.U32 R2, R69, R12, UR4 ;  /* 0x0000000445027e25 */ /* 0x000fe2000f8e000c */
[----:B------:R-:W-:Y:S02]  /*0630*/  ISETP.NE.AND.EX P2, PT, R17, RZ, PT, P2 ;  /* 0x000000ff1100720c */ /* 0x000fe40003f45320 */
[----:B------:R-:W-:Y:S01]  /*0640*/  CS2R R20, SRZ ;  /* 0x0000000000147805 */ /* 0x000fe2000001ff00 */
[----:B------:R-:W2:Y:S01]  /*0650*/  @P0 LDC.64 R22, c[0x0][0x310] ;  /* 0x0000c400ff160b82 */ /* 0x000ea20000000a00 */
[----:B------:R-:W-:Y:S01]  /*0660*/  IMAD R0, R69, R13, R0 ;  /* 0x0000000d45007224 */ /* 0x000fe200078e0200 */
[----:B------:R-:W-:Y:S01]  /*0670*/  IADD3 R58, P3, R7, R2, RZ ;  /* 0x00000002073a7210 */ /* 0x000fe20007f7e0ff */
[----:B------:R-:W-:Y:S01]  /*0680*/  IMAD.WIDE.U32 R4, R64, R4, UR6 ;  /* 0x0000000640047e25 */ /* 0x000fe2000f8e0004 */
[----:B------:R-:W-:Y:S01]  /*0690*/  CS2R R18, SRZ ;  /* 0x0000000000127805 */ /* 0x000fe2000001ff00 */
[----:B------:R-:W-:Y:S01]  /*06a0*/  ULDC.64 UR4, c[0x0][0x230] ;  /* 0x00008c0000047ab9 */ /* 0x000fe20000000a00 */
[----:B------:R-:W-:Y:S01]  /*06b0*/  IADD3.X R2, R9, R3, R0, P3, !PT ;  /* 0x0000000309027210 */ /* 0x000fe20001ffe400 */
[----:B------:R-:W-:Y:S01]  /*06c0*/  ULDC.64 UR6, c[0x0][0x268] ;  /* 0x00009a0000067ab9 */ /* 0x000fe20000000a00 */
[----:B------:R-:W-:-:S02]  /*06d0*/  @P1 LEA R20, P3, R69, R14, 0x2 ;  /* 0x0000000e45141211 */ /* 0x000fc400078610ff */
[----:B------:R-:W-:Y:S02]  /*06e0*/  IADD3 R7, P4, R7, R4, RZ ;  /* 0x0000000407077210 */ /* 0x000fe40007f9e0ff */
[----:B------:R-:W-:Y:S01]  /*06f0*/  IADD3 R52, R5, R11, RZ ;  /* 0x0000000b05347210 */ /* 0x000fe20007ffe0ff */
[----:B---3--:R-:W-:Y:S01]  /*0700*/  @P0 IMAD R0, R10, UR14, R69 ;  /* 0x0000000e0a000c24 */ /* 0x008fe2000f8e0245 */
[----:B------:R-:W-:Y:S02]  /*0710*/  @P1 LEA.HI.X R21, R69, R15, R68, 0x2, P3 ;  /* 0x0000000f45151211 */ /* 0x000fe400018f1444 */
[----:B------:R-:W-:Y:S02]  /*0720*/  ISETP.GE.AND P1, PT, R25, 0x1, PT ;  /* 0x000000011900780c */ /* 0x000fe40003f26270 */
[----:B------:R-:W-:Y:S01]  /*0730*/  IADD3.X R52, R9, R52, RZ, P4, !PT ;  /* 0x0000003409347210 */ /* 0x000fe200027fe4ff */
[----:B------:R-:W-:Y:S01]  /*0740*/  @P0 IMAD R0, R0, R25, RZ ;  /* 0x0000001900000224 */ /* 0x000fe200078e02ff */
[----:B------:R-:W-:-:S02]  /*0750*/  @P2 LEA R18, P4, R69, R16, 0x2 ;  /* 0x0000001045122211 */ /* 0x000fc400078810ff */
[----:B------:R-:W-:Y:S01]  /*0760*/  LEA R57, P3, R58, R32, 0x1 ;  /* 0x000000203a397211 */ /* 0x000fe200078608ff */
[----:B-1----:R-:W-:Y:S01]  /*0770*/  @P0 IMAD R3, R0, R27, RZ ;  /* 0x0000001b00030224 */ /* 0x002fe200078e02ff */
[----:B------:R-:W-:Y:S01]  /*0780*/  @P2 LEA.HI.X R19, R69, R17, R68, 0x2, P4 ;  /* 0x0000001145132211 */ /* 0x000fe200020f1444 */
[----:B------:R-:W-:Y:S01]  /*0790*/  IMAD R0, R68, UR4, RZ ;  /* 0x0000000444007c24 */ /* 0x000fe2000f8e02ff */
[----:B0-----:R-:W-:Y:S02]  /*07a0*/  LEA R54, P4, R7, R54, 0x1 ;  /* 0x0000003607367211 */ /* 0x001fe400078808ff */
[----:B------:R-:W-:Y:S01]  /*07b0*/  LEA.HI.X R58, R58, R33, R2, 0x1, P3 ;  /* 0x000000213a3a7211 */ /* 0x000fe200018f0c02 */
[----:B------:R-:W-:Y:S01]  /*07c0*/  IMAD R2, R68, UR6, RZ ;  /* 0x0000000644027c24 */ /* 0x000fe2000f8e02ff */
[----:B------:R-:W-:Y:S02]  /*07d0*/  LEA R61, P5, R62, R28, 0x1 ;  /* 0x0000001c3e3d7211 */ /* 0x000fe400078a08ff */
[----:B------:R-:W-:Y:S01]  /*07e0*/  LEA R59, P2, R60, R30, 0x1 ;  /* 0x0000001e3c3b7211 */ /* 0x000fe200078408ff */
[----:B------:R-:W-:Y:S01]  /*07f0*/  IMAD R53, R69, UR7, R2 ;  /* 0x0000000745357c24 */ /* 0x000fe2000f8e0202 */
[----:B------:R-:W-:Y:S01]  /*0800*/  LEA.HI.X R52, R7, R55, R52, 0x1, P4 ;  /* 0x0000003707347211 */ /* 0x000fe200020f0c34 */
[----:B------:R-:W-:Y:S01]  /*0810*/  IMAD R55, R69, UR5, R0 ;  /* 0x0000000545377c24 */ /* 0x000fe2000f8e0200 */
[----:B------:R-:W-:Y:S01]  /*0820*/  HFMA2.MMA R63, -RZ, RZ, 0, 0 ;  /* 0x00000000ff3f7435 */ /* 0x000fe200000001ff */
[----:B--2---:R-:W-:Y:S01]  /*0830*/  @P0 IMAD.WIDE R22, R3, 0x8, R22 ;  /* 0x0000000803160825 */ /* 0x004fe200078e0216 */
[----:B------:R-:W-:-:S02]  /*0840*/  LEA.HI.X R62, R62, R29, R8, 0x1, P5 ;  /* 0x0000001d3e3e7211 */ /* 0x000fc400028f0c08 */
[----:B------:R-:W-:Y:S02]  /*0850*/  @!P0 CS2R R22, SRZ ;  /* 0x0000000000168805 */ /* 0x000fe4000001ff00 */
[----:B------:R-:W-:Y:S02]  /*0860*/  LEA.HI.X R60, R60, R31, R6, 0x1, P2 ;  /* 0x0000001f3c3c7211 */ /* 0x000fe400010f0c06 */
[----:B------:R-:W-:Y:S01]  /*0870*/  MOV R71, RZ ;  /* 0x000000ff00477202 */ /* 0x000fe20000000f00 */
[----:B------:R-:W-:Y:S06]  /*0880*/  @!P1 BRA `(.L_x_10281) ;  /* 0x0000003400089947 */ /* 0x000fec0003800000 */
[----:B------:R-:W0:Y:S01]  /*0890*/  S2R R16, SR_TID.X ;  /* 0x0000000000107919 */ /* 0x000e220000002100 */
[----:B------:R-:W1:Y:S01]  /*08a0*/  LDC.64 R4, c[0x0][0x348] ;  /* 0x0000d200ff047b82 */ /* 0x000e620000000a00 */
[----:B------:R-:W-:Y:S01]  /*08b0*/  IMAD.MOV.U32 R17, RZ, RZ, RZ ;  /* 0x000000ffff117224 */ /* 0x000fe200078e00ff */
[----:B------:R-:W-:Y:S01]  /*08c0*/  ULDC.64 UR8, c[0x0][0x350] ;  /* 0x0000d40000087ab9 */ /* 0x000fe20000000a00 */
[----:B------:R-:W2:Y:S01]  /*08d0*/  S2R R56, SR_LANEID ;  /* 0x0000000000387919 */ /* 0x000ea20000000000 */
[----:B------:R-:W-:Y:S01]  /*08e0*/  IMAD R7, R65, UR8, RZ ;  /* 0x0000000841077c24 */ /* 0x000fe2000f8e02ff */
[----:B------:R-:W-:Y:S01]  /*08f0*/  MOV R63, RZ ;  /* 0x000000ff003f7202 */ /* 0x000fe20000000f00 */
[----:B------:R-:W-:Y:S01]  /*0900*/  IMAD.WIDE.U32 R14, R69, UR4, RZ ;  /* 0x00000004450e7c25 */ /* 0x000fe2000f8e00ff */
[----:B------:R-:W-:Y:S01]  /*0910*/  UMOV UR4, 0x400 ;  /* 0x0000040000047882 */ /* 0x000fe20000000000 */
[----:B------:R-:W3:Y:S01]  /*0920*/  S2UR UR5, SR_CgaCtaId ;  /* 0x00000000000579c3 */ /* 0x000ee20000008800 */
[----:B------:R-:W-:Y:S01]  /*0930*/  MOV R71, RZ ;  /* 0x000000ff00477202 */ /* 0x000fe20000000f00 */
[----:B------:R-:W-:Y:S01]  /*0940*/  IMAD R7, R64, UR9, R7 ;  /* 0x0000000940077c24 */ /* 0x000fe2000f8e0207 */
[----:B------:R-:W-:Y:S01]  /*0950*/  IADD3 R55, R15, R55, RZ ;  /* 0x000000370f377210 */ /* 0x000fe20007ffe0ff */
[----:B------:R-:W-:Y:S01]  /*0960*/  IMAD.WIDE.U32 R12, R69, UR6, RZ ;  /* 0x00000006450c7c25 */ /* 0x000fe2000f8e00ff */
[----:B------:R-:W-:-:S02]  /*0970*/  ULDC UR6, c[0x0][0x224] ;  /* 0x0000890000067ab9 */ /* 0x000fc40000000800 */
[----:B------:R-:W-:Y:S01]  /*0980*/  MOV R50, UR6 ;  /* 0x0000000600327c02 */ /* 0x000fe20008000f00 */
[----:B------:R-:W-:Y:S02]  /*0990*/  IMAD.IADD R53, R13, 0x1, R53 ;  /* 0x000000010d357824 */ /* 0x000fe400078e0235 */
[----:B-1----:R-:W-:-:S04]  /*09a0*/  IMAD R0, R4, UR15, RZ ;  /* 0x0000000f04007c24 */ /* 0x002fc8000f8e02ff */
[----:B------:R-:W-:Y:S02]  /*09b0*/  IMAD R5, R5, UR14, R0 ;  /* 0x0000000e05057c24 */ /* 0x000fe4000f8e0200 */
[----:B0-----:R-:W-:Y:S01]  /*09c0*/  IMAD.WIDE.U32 R2, R4, UR14, R16 ;  /* 0x0000000e04027c25 */ /* 0x001fe2000f8e0010 */
[C---:B------:R-:W-:Y:S01]  /*09d0*/  SHF.L.U32 R0, R16.reuse, 0x2, RZ ;  /* 0x0000000210007819 */ /* 0x040fe200000006ff */
[----:B---3--:R-:W-:Y:S01]  /*09e0*/  ULEA UR4, UR5, UR4, 0x18 ;  /* 0x0000000405047291 */ /* 0x008fe2000f8ec03f */
[----:B------:R-:W-:Y:S02]  /*09f0*/  LOP3.LUT R117, R16, 0x1f, RZ, 0xc0, !PT ;  /* 0x0000001f10757812 */ /* 0x000fe400078ec0ff */
[----:B------:R-:W-:Y:S02]  /*0a00*/  IADD3 R3, R3, R5, RZ ;  /* 0x0000000503037210 */ /* 0x000fe40007ffe0ff */
[----:B------:R-:W-:Y:S02]  /*0a10*/  LOP3.LUT R11, R0, 0xffffff80, RZ, 0xc0, !PT ;  /* 0xffffff80000b7812 */ /* 0x000fe400078ec0ff */
[----:B------:R-:W-:Y:S01]  /*0a20*/  MOV R51, UR4 ;  /* 0x0000000400337c02 */ /* 0x000fe20008000f00 */
[----:B------:R-:W-:Y:S01]  /*0a30*/  IMAD.WIDE.U32 R2, R64, UR8, R2 ;  /* 0x0000000840027c25 */ /* 0x000fe2000f8e0002 */
[----:B------:R-:W-:Y:S01]  /*0a40*/  ULDC.64 UR8, c[0x0][0x3c8] ;  /* 0x0000f20000087ab9 */ /* 0x000fe20000000a00 */
[----:B------:R-:W-:Y:S01]  /*0a50*/  LOP3.LUT R10, R11, 0x1f, R16, 0xf8, !PT ;  /* 0x0000001f0b0a7812 */ /* 0x000fe200078ef810 */
[----:B------:R-:W-:Y:S01]  /*0a60*/  UMOV UR4, URZ ;  /* 0x0000003f00047c82 */ /* 0x000fe20008000000 */
[----:B------:R-:W-:-:S02]  /*0a70*/  IADD3 R49, R0, R51, RZ ;  /* 0x0000003300317210 */ /* 0x000fc40007ffe0ff */
        /* <DEDUP_REMOVED lines=13> */
.L_x_10308:
[----:B------:R-:W-:Y:S01]  /*0b50*/  BAR.SYNC.DEFER_BLOCKING 0x0 ;  /* 0x0000000000007b1d */ /* 0x000fe20000010000 */
[----:B------:R-:W-:Y:S02]  /*0b60*/  LEA R43, R50, 0xffffff80, 0x7 ;  /* 0xffffff80322b7811 */ /* 0x000fe400078e38ff */
[C---:B------:R-:W-:Y:S02]  /*0b70*/  SHF.L.U32 R42, R10.reuse, 0x1, RZ ;  /* 0x000000010a2a7819 */ /* 0x040fe400000006ff */
[----:B------:R-:W-:Y:S01]  /*0b80*/  SHF.L.U64.HI R41, R10, 0x1, R11 ;  /* 0x000000010a297819 */ /* 0x000fe2000001020b */
[----:B------:R-:W-:Y:S01]  /*0b90*/  ULDC UR7, c[0x0][0x218] ;  /* 0x0000860000077ab9 */ /* 0x000fe20000000800 */
[----:B------:R-:W-:Y:S02]  /*0ba0*/  IADD3 R4, P4, R61, R42, RZ ;  /* 0x0000002a3d047210 */ /* 0x000fe40007f9e0ff */
[----:B------:R-:W-:Y:S02]  /*0bb0*/  PRMT R7, RZ, 0x7610, R7 ;  /* 0x00007610ff077816 */ /* 0x000fe40000000007 */
[----:B0-----:R-:W-:-:S02]  /*0bc0*/  PRMT R25, RZ, 0x7610, R25 ;  /* 0x00007610ff197816 */ /* 0x001fc40000000019 */
[----:B------:R-:W-:Y:S02]  /*0bd0*/  PRMT R27, RZ, 0x7610, R27 ;  /* 0x00007610ff1b7816 */ /* 0x000fe4000000001b */
[----:B------:R-:W-:Y:S02]  /*0be0*/  PRMT R29, RZ, 0x7610, R29 ;  /* 0x00007610ff1d7816 */ /* 0x000fe4000000001d */
[C---:B------:R-:W-:Y:S01]  /*0bf0*/  LEA R40, R56.reuse, R51, 0x1 ;  /* 0x0000003338287211 */ /* 0x040fe200078e08ff */
[----:B------:R-:W-:Y:S01]  /*0c00*/  IMAD R3, R56, 0x8, R51 ;  /* 0x0000000838037824 */ /* 0x000fe200078e0233 */
[----:B------:R-:W-:Y:S01]  /*0c10*/  IADD3 R70, -R43, UR7, RZ ;  /* 0x000000072b467c10 */ /* 0x000fe2000fffe1ff */
[----:B------:R-:W-:Y:S01]  /*0c20*/  ULDC UR8, c[0x0][0x224] ;  /* 0x0000890000087ab9 */ /* 0x000fe20000000800 */
[----:B------:R-:W-:Y:S02]  /*0c30*/  IADD3.X R5, R62, R41, RZ, P4, !PT ;  /* 0x000000293e057210 */ /* 0x000fe400027fe4ff */
[----:B------:R-:W-:-:S02]  /*0c40*/  ISETP.GE.AND P0, PT, R10, R70, PT ;  /* 0x000000460a00720c */ /* 0x000fc40003f06270 */
[-C--:B------:R-:W-:Y:S02]  /*0c50*/  ISETP.GE.AND P1, PT, R47, R70.reuse, PT ;  /* 0x000000462f00720c */ /* 0x080fe40003f26270 */
[-C--:B------:R-:W-:Y:S02]  /*0c60*/  ISETP.GE.AND P2, PT, R46, R70.reuse, PT ;  /* 0x000000462e00720c */ /* 0x080fe40003f46270 */
[----:B------:R-:W-:-:S07]  /*0c70*/  ISETP.GE.AND P3, PT, R45, R70, PT ;  /* 0x000000462d00720c */ /* 0x000fce0003f66270 */
[----:B------:R-:W2:Y:S04]  /*0c80*/  @!P0 LDG.E.U16 R7, desc[UR12][R4.64] ;  /* 0x0000000c04078981 */ /* 0x000ea8000c1e1500 */
[----:B------:R-:W3:Y:S04]  /*0c90*/  @!P1 LDG.E.U16 R25, desc[UR12][R4.64+0x40] ;  /* 0x0000400c04199981 */ /* 0x000ee8000c1e1500 */
[----:B------:R-:W4:Y:S04]  /*0ca0*/  @!P2 LDG.E.U16 R27, desc[UR12][R4.64+0x80] ;  /* 0x0000800c041ba981 */ /* 0x000f28000c1e1500 */
[----:B------:R-:W4:Y:S01]  /*0cb0*/  @!P3 LDG.E.U16 R29, desc[UR12][R4.64+0xc0] ;  /* 0x0000c00c041db981 */ /* 0x000f22000c1e1500 */
[----:B------:R-:W-:-:S02]  /*0cc0*/  ISETP.GE.AND P1, PT, R10, R70, PT ;  /* 0x000000460a00720c */ /* 0x000fc40003f26270 */
[-C--:B------:R-:W-:Y:S02]  /*0cd0*/  ISETP.GE.AND P2, PT, R47, R70.reuse, PT ;  /* 0x000000462f00720c */ /* 0x080fe40003f46270 */
[-C--:B------:R-:W-:Y:S02]  /*0ce0*/  ISETP.GE.AND P3, PT, R46, R70.reuse, PT ;  /* 0x000000462e00720c */ /* 0x080fe40003f66270 */
[----:B------:R-:W-:Y:S02]  /*0cf0*/  ISETP.GE.AND P4, PT, R45, R70, PT ;  /* 0x000000462d00720c */ /* 0x000fe40003f86270 */
[----:B------:R-:W-:Y:S02]  /*0d00*/  IADD3 R8, P0, R59, R42, RZ ;  /* 0x0000002a3b087210 */ /* 0x000fe40007f1e0ff */
[----:B------:R-:W-:Y:S02]  /*0d10*/  PRMT R31, RZ, 0x7610, R31 ;  /* 0x00007610ff1f7816 */ /* 0x000fe4000000001f */
[----:B------:R-:W-:-:S02]  /*0d20*/  PRMT R33, RZ, 0x7610, R33 ;  /* 0x00007610ff217816 */ /* 0x000fc40000000021 */
[----:B------:R-:W-:Y:S02]  /*0d30*/  PRMT R35, RZ, 0x7610, R35 ;  /* 0x00007610ff237816 */ /* 0x000fe40000000023 */
[----:B------:R-:W-:Y:S02]  /*0d40*/  PRMT R37, RZ, 0x7610, R37 ;  /* 0x00007610ff257816 */ /* 0x000fe40000000025 */
[----:B------:R-:W-:Y:S01]  /*0d50*/  IADD3.X R9, R60, R41, RZ, P0, !PT ;  /* 0x000000293c097210 */ /* 0x000fe200007fe4ff */
[----:B--2---:R0:W-:Y:S04]  /*0d60*/  STS.U16 [R40], R7 ;  /* 0x0000000728007388 */ /* 0x0041e80000000400 */
        /* <DEDUP_REMOVED lines=11> */
[----:B0-----:R-:W-:Y:S02]  /*0e20*/  PRMT R7, RZ, 0x7610, R7 ;  /* 0x00007610ff077816 */ /* 0x001fe40000000007 */
[----:B-1----:R-:W-:Y:S02]  /*0e30*/  PRMT R25, RZ, 0x7610, R25 ;  /* 0x00007610ff197816 */ /* 0x002fe40000000019 */
[----:B--2---:R-:W-:Y:S02]  /*0e40*/  PRMT R27, RZ, 0x7610, R27 ;  /* 0x00007610ff1b7816 */ /* 0x004fe4000000001b */
[----:B---3--:R-:W-:Y:S02]  /*0e50*/  PRMT R29, RZ, 0x7610, R29 ;  /* 0x00007610ff1d7816 */ /* 0x008fe4000000001d */
[----:B------:R-:W-:Y:S01]  /*0e60*/  IADD3.X R5, R58, R41, RZ, P0, !PT ;  /* 0x000000293a057210 */ /* 0x000fe200007fe4ff */
[----:B----4-:R-:W-:Y:S04]  /*0e70*/  STS.U16 [R40], R31 ;  /* 0x0000001f28007388 */ /* 0x010fe80000000400 */
[----:B------:R-:W-:Y:S04]  /*0e80*/  STS.U16 [R40+0x40], R33 ;  /* 0x0000402128007388 */ /* 0x000fe80000000400 */
        /* <DEDUP_REMOVED lines=15> */
[--C-:B-1----:R-:W-:Y:S02]  /*0f80*/  HADD2.F32 R5, -RZ, R75.reuse.H0_H0 ;  /* 0x2000004bff057230 */ /* 0x102fe40000004100 */
[--C-:B------:R-:W-:Y:S01]  /*0f90*/  FADD.FTZ R73, R73, R66.reuse ;  /* 0x0000004249497221 */ /* 0x100fe20000010000 */
[----:B------:R-:W-:Y:S01]  /*0fa0*/  HADD2.F32 R75, -RZ, R75.H1_H1 ;  /* 0x3000004bff4b7230 */ /* 0x000fe20000004100 */
[----:B------:R-:W-:Y:S01]  /*0fb0*/  FSETP.GTU.FTZ.AND P2, PT, R72, 20, PT ;  /* 0x41a000004800780b */ /* 0x000fe20003f5c000 */
[----:B------:R-:W-:Y:S02]  /*0fc0*/  HADD2.F32 R4, -RZ, R90.H1_H1 ;  /* 0x3000005aff047230 */ /* 0x000fe40000004100 */
[--C-:B------:R-:W-:Y:S01]  /*0fd0*/  FADD.FTZ R74, R5, R66.reuse ;  /* 0x00000042054a7221 */ /* 0x100fe20000010000 */
[----:B------:R-:W-:Y:S01]  /*0fe0*/  FSETP.GTU.FTZ.AND P3, PT, R73, 20, PT ;  /* 0x41a000004900780b */ /* 0x000fe20003f7c000 */
[----:B------:R-:W-:-:S03]  /*0ff0*/  FADD.FTZ R75, R75, R66 ;  /* 0x000000424b4b7221 */ /* 0x000fc60000010000 */
[----:B------:R-:W-:Y:S02]  /*1000*/  FSETP.GTU.FTZ.AND P0, PT, R74, 20, PT ;  /* 0x41a000004a00780b */ /* 0x000fe40003f1c000 */
[----:B------:R-:W-:Y:S01]  /*1010*/  FSETP.GTU.FTZ.AND P1, PT, R75, 20, PT ;  /* 0x41a000004b00780b */ /* 0x000fe20003f3c000 */
[----:B--2---:R0:W-:Y:S04]  /*1020*/  STS.U16 [R40], R7 ;  /* 0x0000000728007388 */ /* 0x0041e80000000400 */
[----:B---3--:R-:W-:Y:S04]  /*1030*/  STS.U16 [R40+0x40], R25 ;  /* 0x0000401928007388 */ /* 0x008fe80000000400 */
[----:B----4-:R-:W-:Y:S01]  /*1040*/  STS.U16 [R40+0x80], R27 ;  /* 0x0000801b28007388 */ /* 0x010fe20000000400 */
[----:B0-----:R-:W-:-:S03]  /*1050*/  HADD2.F32 R7, -RZ, R91.H0_H0 ;  /* 0x2000005bff077230 */ /* 0x001fc60000004100 */
[----:B------:R-:W-:Y:S01]  /*1060*/  STS.U16 [R40+0xc0], R29 ;  /* 0x0000c01d28007388 */ /* 0x000fe20000000400 */
[----:B------:R-:W-:-:S03]  /*1070*/  NOP ;  /* 0x0000000000007918 */ /* 0x000fc60000000000 */
[----:B------:R-:W0:Y:S02]  /*1080*/  LDS.64 R76, [R3] ;  /* 0x00000000034c7984 */ /* 0x000e240000000a00 */
[--C-:B0-----:R-:W-:Y:S02]  /*1090*/  HADD2.F32 R0, -RZ, R76.reuse.H0_H0 ;  /* 0x2000004cff007230 */ /* 0x101fe40000004100 */
[----:B------:R-:W-:Y:S02]  /*10a0*/  HADD2.F32 R76, -RZ, R76.H1_H1 ;  /* 0x3000004cff4c7230 */ /* 0x000fe40000004100 */
[----:B------:R-:W-:Y:S02]  /*10b0*/  HADD2.F32 R78, -RZ, R77.H0_H0 ;  /* 0x2000004dff4e7230 */ /* 0x000fe40000004100 */
[----:B------:R-:W-:Y:S02]  /*10c0*/  FFMA.FTZ R71, R0, R2, R71 ;  /* 0x0000000200477223 */ /* 0x000fe40000010047 */
[----:B------:R-:W0:Y:S02]  /*10d0*/  LDC R2, c[0x0][0x21c] ;  /* 0x00008700ff027b82 */ /* 0x000e240000000800 */
[----:B------:R-:W-:Y:S01]  /*10e0*/  FFMA.FTZ R71, R76, R4, R71 ;  /* 0x000000044c477223 */ /* 0x000fe20000010047 */
[----:B------:R-:W-:Y:S06]  /*10f0*/  @P2 BRA `(.L_x_10283) ;  /* 0x00000000007c2947 */ /* 0x000fec0003800000 */
        /* <DEDUP_REMOVED lines=31> */
.L_x_10283:
[----:B------:R-:W-:Y:S05]  /*12f0*/  BSYNC B0 ;  /* 0x0000000000007941 */ /* 0x000fea0003800000 */
.L_x_10282:
        /* <DEDUP_REMOVED lines=33> */
.L_x_10285:
[----:B------:R-:W-:Y:S05]  /*1510*/  BSYNC B0 ;  /* 0x0000000000007941 */ /* 0x000fea0003800000 */
.L_x_10284:
        /* <DEDUP_REMOVED lines=33> */
.L_x_10287:
[----:B------:R-:W-:Y:S05]  /*1730*/  BSYNC B0 ;  /* 0x0000000000007941 */ /* 0x000fea0003800000 */
.L_x_10286:
        /* <DEDUP_REMOVED lines=33> */
.L_x_10289:
[----:B------:R-:W-:Y:S05]  /*1950*/  BSYNC B0 ;  /* 0x0000000000007941 */ /* 0x000fea0003800000 */
.L_x_10288:
        /* <DEDUP_REMOVED lines=49> */
[----:B------:R-:W-:Y:S02]  /*1c70*/  IADD3 R5, R5, R7, RZ ;  /* 0x0000000705057210 */ /* 0x000fe40007ffe0ff */
[----:B------:R-:W-:Y:S01]  /*1c80*/  SHF.R.S32.HI R7, RZ, 0x1f, R43 ;  /* 0x0000001fff077819 */ /* 0x000fe2000001142b */
[----:B------:R-:W-:Y:S01]  /*1c90*/  IMAD.WIDE.U32 R4, R64, UR6, R4 ;  /* 0x0000000640047c25 */ /* 0x000fe2000f8e0004 */
[----:B------:R-:W-:Y:S02]  /*1ca0*/  UMOV UR6, URZ ;  /* 0x0000003f00067c82 */ /* 0x000fe40008000000 */
[----:B------:R-:W-:-:S04]  /*1cb0*/  IADD3 R24, P0, R43, R4, RZ ;  /* 0x000000042b187210 */ /* 0x000fc80007f1e0ff */
[----:B------:R-:W-:Y:S02]  /*1cc0*/  IADD3.X R25, R7, R5, R25, P0, !PT ;  /* 0x0000000507197210 */ /* 0x000fe400007fe419 */
[----:B------:R-:W-:-:S04]  /*1cd0*/  IADD3 R32, P0, R116, UR9, RZ ;  /* 0x0000000974207c10 */ /* 0x000fc8000ff1e0ff */
[----:B------:R-:W-:Y:S01]  /*1ce0*/  IADD3.X R33, R114, UR10, RZ, P0, !PT ;  /* 0x0000000a72217c10 */ /* 0x000fe200087fe4ff */
[----:B-12---:R-:W-:-:S08]  /*1cf0*/  ULDC.64 UR10, c[0x0][0x250] ;  /* 0x00009400000a7ab9 */ /* 0x006fd00000000a00 */
.L_x_10303:
[----:B------:R-:W-:Y:S01]  /*1d00*/  SHF.R.S32.HI R92, RZ, 0x1f, R87 ;  /* 0x0000001fff5c7819 */ /* 0x000fe20000011457 */
[----:B---3--:R-:W-:Y:S01]  /*1d10*/  IMAD.MOV.U32 R6, RZ, RZ, R14 ;  /* 0x000000ffff067224 */ /* 0x008fe200078e000e */
[----:B------:R-:W-:Y:S01]  /*1d20*/  MOV R7, R55 ;  /* 0x0000003700077202 */ /* 0x000fe20000000f00 */
[----:B--2---:R-:W-:Y:S01]  /*1d30*/  IMAD.WIDE.U32 R4, R87, UR10, R10 ;  /* 0x0000000a57047c25 */ /* 0x004fe2000f8e000a */
[-C--:B------:R-:W-:Y:S02]  /*1d40*/  ISETP.GE.AND P2, PT, R46, R70.reuse, PT ;  /* 0x000000462e00720c */ /* 0x080fe40003f46270 */
[-C--:B------:R-:W-:Y:S01]  /*1d50*/  ISETP.GE.AND P0, PT, R47, R70.reuse, PT ;  /* 0x000000462f00720c */ /* 0x080fe20003f06270 */
[----:B------:R-:W-:Y:S01]  /*1d60*/  IMAD R2, R92, UR16, RZ ;  /* 0x000000105c027c24 */ /* 0x000fe2000f8e02ff */
[----:B------:R-:W-:Y:S01]  /*1d70*/  ISETP.GE.AND P3, PT, R45, R70, PT ;  /* 0x000000462d00720c */ /* 0x000fe20003f66270 */
[----:B------:R-:W-:Y:S01]  /*1d80*/  IMAD.WIDE.U32 R94, R87, UR16, R6 ;  /* 0x00000010575e7c25 */ /* 0x000fe2000f8e0006 */
[----:B------:R-:W-:-:S02]  /*1d90*/  PRMT R97, RZ, 0x7610, R97 ;  /* 0x00007610ff617816 */ /* 0x000fc40000000061 */
[----:B------:R-:W-:Y:S01]  /*1da0*/  PRMT R93, RZ, 0x7610, R93 ;  /* 0x00007610ff5d7816 */ /* 0x000fe2000000005d */
[----:B------:R-:W-:Y:S01]  /*1db0*/  IMAD R7, R87, UR17, R2 ;  /* 0x0000001157077c24 */ /* 0x000fe2000f8e0202 */
[----:B0-----:R-:W-:Y:S01]  /*1dc0*/  LEA R6, P4, R94, R28, 0x2 ;  /* 0x0000001c5e067211 */ /* 0x001fe200078810ff */
[----:B------:R-:W-:Y:S01]  /*1dd0*/  IMAD R38, R92, UR10, RZ ;  /* 0x0000000a5c267c24 */ /* 0x000fe2000f8e02ff */
[----:B------:R-:W-:Y:S02]  /*1de0*/  PRMT R99, RZ, 0x7610, R99 ;  /* 0x00007610ff637816 */ /* 0x000fe40000000063 */
[----:B------:R-:W-:Y:S01]  /*1df0*/  IADD3 R2, R95, R7, RZ ;  /* 0x000000075f027210 */ /* 0x000fe20007ffe0ff */
[----:B------:R-:W-:Y:S01]  /*1e00*/  IMAD R39, R87, UR11, R38 ;  /* 0x0000000b57277c24 */ /* 0x000fe2000f8e0226 */
[----:B------:R-:W-:Y:S02]  /*1e10*/  LEA R38, P5, R4, R54, 0x1 ;  /* 0x0000003604267211 */ /* 0x000fe400078a08ff */
[----:B------:R-:W-:-:S02]  /*1e20*/  LEA.HI.X R7, R94, R29, R2, 0x2, P4 ;  /* 0x0000001d5e077211 */ /* 0x000fc400020f1402 */
[----:B------:R-:W-:Y:S02]  /*1e30*/  IADD3 R5, R5, R39, RZ ;  /* 0x0000002705057210 */ /* 0x000fe40007ffe0ff */
[----:B------:R-:W-:Y:S01]  /*1e40*/  PRMT R95, RZ, 0x7610, R95 ;  /* 0x00007610ff5f7816 */ /* 0x000fe2000000005f */
[----:B------:R0:W2:Y:S01]  /*1e50*/  LDG.E R89, desc[UR12][R6.64] ;  /* 0x0000000c06597981 */ /* 0x0000a2000c1e1900 */
[----:B------:R-:W-:-:S05]  /*1e60*/  LEA.HI.X R39, R4, R52, R5, 0x1, P5 ;  /* 0x0000003404277211 */ /* 0x000fca00028f0c05 */
[----:B------:R-:W4:Y:S04]  /*1e70*/  @!P2 LDG.E.U16 R97, desc[UR12][R38.64+0x80] ;  /* 0x0000800c2661a981 */ /* 0x000f28000c1e1500 */
[----:B------:R-:W4:Y:S04]  /*1e80*/  @!P0 LDG.E.U16 R95, desc[UR12][R38.64+0x40] ;  /* 0x0000400c265f8981 */ /* 0x000f28000c1e1500 */
[----:B------:R-:W4:Y:S04]  /*1e90*/  @!P1 LDG.E.U16 R93, desc[UR12][R38.64] ;  /* 0x0000000c265d9981 */ /* 0x000f28000c1e1500 */
[----:B-1----:R1:W4:Y:S01]  /*1ea0*/  @!P3 LDG.E.U16 R99, desc[UR12][R38.64+0xc0] ;  /* 0x0000c00c2663b981 */ /* 0x002322000c1e1500 */
[----:B------:R-:W-:Y:S01]  /*1eb0*/  MOV R4, R12 ;  /* 0x0000000c00047202 */ /* 0x000fe20000000f00 */
[----:B------:R-:W-:Y:S01]  /*1ec0*/  IMAD R96, R92, UR18, RZ ;  /* 0x000000125c607c24 */ /* 0x000fe2000f8e02ff */
[----:B------:R-:W-:-:S02]  /*1ed0*/  MOV R5, R53 ;  /* 0x0000003500057202 */ /* 0x000fc40000000f00 */
[----:B------:R-:W-:Y:S01]  /*1ee0*/  IADD3 R2, R50, -0x1, RZ ;  /* 0xffffffff32027810 */ /* 0x000fe20007ffe0ff */
[C---:B------:R-:W-:Y:S02]  /*1ef0*/  IMAD R101, R87.reuse, UR19, R96 ;  /* 0x0000001357657c24 */ /* 0x040fe4000f8e0260 */
[----:B------:R-:W-:Y:S01]  /*1f00*/  IMAD.WIDE.U32 R4, R87, UR18, R4 ;  /* 0x0000001257047c25 */ /* 0x000fe2000f8e0004 */
[----:B------:R-:W-:-:S03]  /*1f10*/  LEA.HI R94, R2, R2, RZ, 0x1 ;  /* 0x00000002025e7211 */ /* 0x000fc600078f08ff */
[----:B------:R-:W-:Y:S01]  /*1f20*/  IMAD.IADD R5, R5, 0x1, R101 ;  /* 0x0000000105057824 */ /* 0x000fe200078e0265 */
[----:B0-----:R-:W-:Y:S02]  /*1f30*/  LOP3.LUT R7, R94, 0xfffffe, RZ, 0xc0, !PT ;  /* 0x00fffffe5e077812 */ /* 0x001fe400078ec0ff */
[----:B---3--:R-:W-:Y:S02]  /*1f40*/  LEA R6, P2, R4, R30, 0x2 ;  /* 0x0000001e04067211 */ /* 0x008fe400078410ff */
[----:B------:R-:W-:Y:S02]  /*1f50*/  ISETP.GT.AND P0, PT, R50, 0x1, PT ;  /* 0x000000013200780c */ /* 0x000fe40003f04270 */
[----:B-1----:R-:W-:Y:S02]  /*1f60*/  IADD3 R38, R2, -R7, RZ ;  /* 0x8000000702267210 */ /* 0x002fe40007ffe0ff */
[----:B------:R-:W-:Y:S02]  /*1f70*/  LEA.HI.X R7, R4, R31, R5, 0x2, P2 ;  /* 0x0000001f04077211 */ /* 0x000fe400010f1405 */
[----:B------:R-:W-:-:S02]  /*1f80*/  ISETP.NE.AND P2, PT, R16, RZ, PT ;  /* 0x000000ff1000720c */ /* 0x000fc40003f45270 */
[----:B------:R-:W-:Y:S02]  /*1f90*/  ISETP.EQ.AND P0, PT, R117, RZ, P0 ;  /* 0x000000ff7500720c */ /* 0x000fe40000702270 */
[----:B------:R-:W-:-:S09]  /*1fa0*/  IADD3 R4, R16, 0x200, RZ ;  /* 0x0000020010047810 */ /* 0x000fd20007ffe0ff */
[----:B------:R-:W-:Y:S02]  /*1fb0*/  @!P2 IMAD R4, R38, 0x100, R87 ;  /* 0x000001002604a824 */ /* 0x000fe400078e0257 */
[----:B------:R-:W0:Y:S01]  /*1fc0*/  @P0 LDC R39, c[0x0][0x21c] ;  /* 0x00008700ff270b82 */ /* 0x000e220000000800 */
[----:B------:R-:W-:Y:S01]  /*1fd0*/  @P0 IADD3 R94, R50, -0x2, RZ ;  /* 0xfffffffe325e0810 */ /* 0x000fe20007ffe0ff */
[----:B------:R-:W-:-:S04]  /*1fe0*/  HFMA2.MMA R105, -RZ, RZ, 0, 0 ;  /* 0x00000000ff697435 */ /* 0x000fc800000001ff */
[----:B0-----:R-:W-:-:S04]  /*1ff0*/  @P0 IMAD R39, R94, R39, R87 ;  /* 0x000000275e270224 */ /* 0x001fc800078e0257 */
[----:B------:R-:W-:-:S04]  /*2000*/  @P0 IMAD.WIDE R38, R39, 0x8, R22 ;  /* 0x0000000827260825 */ /* 0x000fc800078e0216 */
[----:B--2---:R-:W-:-:S04]  /*2010*/  FMUL.FTZ R101, R89, 1.4426950216293334961 ;  /* 0x3fb8aa3b59657820 */ /* 0x004fc80000410000 */
[----:B------:R-:W-:-:S06]  /*2020*/  FMUL.FTZ R2, R101, R72 ;  /* 0x0000004865027220 */ /* 0x000fcc0000410000 */
[----:B------:R-:W0:Y:S01]  /*2030*/  MUFU.EX2 R2, R2 ;  /* 0x0000000200027308 */ /* 0x000e220000000800 */
[----:B----4-:R1:W-:Y:S04]  /*2040*/  STS.U16 [R40+0x80], R97 ;  /* 0x0000806128007388 */ /* 0x0103e80000000400 */
        /* <DEDUP_REMOVED lines=12> */
[C---:B--2---:R-:W-:Y:S01]  /*2110*/  FMUL.FTZ R7, R101.reuse, R73 ;  /* 0x0000004965077220 */ /* 0x044fe20000410000 */
[C---:B------:R-:W-:Y:S01]  /*2120*/  FMUL.FTZ R103, R101.reuse, R75 ;  /* 0x0000004b65677220 */ /* 0x040fe20000410000 */
[----:B------:R-:W-:-:S04]  /*2130*/  FMUL.FTZ R110, R101, R74 ;  /* 0x0000004a656e7220 */ /* 0x000fc80000410000 */
[----:B------:R-:W2:Y:S01]  /*2140*/  MUFU.EX2 R7, R7 ;  /* 0x0000000700077308 */ /* 0x000ea20000000800 */
[--C-:B0-----:R-:W-:Y:S02]  /*2150*/  HADD2.F32 R97, -RZ, R90.reuse.H0_H0 ;  /* 0x2000005aff617230 */ /* 0x101fe40000004100 */
[----:B------:R-:W-:-:S05]  /*2160*/  HADD2.F32 R98, -RZ, R90.H1_H1 ;  /* 0x3000005aff627230 */ /* 0x000fca0000004100 */
[----:B------:R-:W0:Y:S01]  /*2170*/  MUFU.EX2 R103, R103 ;  /* 0x0000006700677308 */ /* 0x000e220000000800 */
[--C-:B-1----:R-:W-:Y:S02]  /*2180*/  HADD2.F32 R93, -RZ, R4.reuse.H0_H0 ;  /* 0x20000004ff5d7230 */ /* 0x102fe40000004100 */
[----:B------:R-:W-:Y:S02]  /*2190*/  HADD2.F32 R94, -RZ, R4.H1_H1 ;  /* 0x30000004ff5e7230 */ /* 0x000fe40000004100 */
[----:B------:R-:W-:Y:S01]  /*21a0*/  FMUL.FTZ R4, R97, R72 ;  /* 0x0000004861047220 */ /* 0x000fe20000410000 */
[--C-:B------:R-:W-:Y:S02]  /*21b0*/  HADD2.F32 R96, -RZ, R5.reuse.H0_H0 ;  /* 0x20000005ff607230 */ /* 0x100fe40000004100 */
[----:B------:R-:W1:Y:S01]  /*21c0*/  MUFU.EX2 R110, R110 ;  /* 0x0000006e006e7308 */ /* 0x000e620000000800 */
[----:B------:R-:W-:Y:S02]  /*21d0*/  HADD2.F32 R95, -RZ, R5.H1_H1 ;  /* 0x30000005ff5f7230 */ /* 0x000fe40000004100 */
[----:B------:R-:W-:Y:S01]  /*21e0*/  FMUL.FTZ R5, R98, R73 ;  /* 0x0000004962057220 */ /* 0x000fe20000410000 */
[----:B------:R-:W-:-:S02]  /*21f0*/  HADD2.F32 R99, -RZ, R91.H0_H0 ;  /* 0x2000005bff637230 */ /* 0x000fc40000004100 */
[----:B------:R-:W-:Y:S01]  /*2200*/  FMUL.FTZ R111, R93, R4 ;  /* 0x000000045d6f7220 */ /* 0x000fe20000410000 */
[----:B------:R-:W-:Y:S02]  /*2210*/  HADD2.F32 R100, -RZ, R91.H1_H1 ;  /* 0x3000005bff647230 */ /* 0x000fe40000004100 */
[----:B------:R-:W-:Y:S01]  /*2220*/  FMUL.FTZ R108, R94, R5 ;  /* 0x000000055e6c7220 */ /* 0x000fe20000410000 */
[----:B------:R-:W-:Y:S01]  /*2230*/  BSSY B0, `(.L_x_10291) ;  /* 0x0000014000007945 */ /* 0x000fe20003800000 */
[----:B------:R-:W-:Y:S01]  /*2240*/  FMUL.FTZ R101, R99, R74 ;  /* 0x0000004a63657220 */ /* 0x000fe20000410000 */
[----:B--2---:R-:W-:Y:S01]  /*2250*/  FMUL.FTZ R121, R2, R7 ;  /* 0x0000000702797220 */ /* 0x004fe20000410000 */
[----:B------:R-:W-:Y:S01]  /*2260*/  FMUL.FTZ R102, R100, R75 ;  /* 0x0000004b64667220 */ /* 0x000fe20000410000 */
[----:B------:R-:W-:Y:S01]  /*2270*/  FFMA.FTZ R119, R7, R111, R108 ;  /* 0x0000006f07777223 */ /* 0x000fe2000001006c */
[----:B------:R-:W-:Y:S01]  /*2280*/  FMUL.FTZ R107, R96, R101 ;  /* 0x00000065606b7220 */ /* 0x000fe20000410000 */
[-C--:B---3--:R-:W-:Y:S01]  /*2290*/  FMUL.FTZ R112, R78, R109.reuse ;  /* 0x0000006d4e707220 */ /* 0x088fe20000410000 */
[-C--:B------:R-:W-:Y:S01]  /*22a0*/  FMUL.FTZ R106, R80, R109.reuse ;  /* 0x0000006d506a7220 */ /* 0x080fe20000410000 */
[-C--:B------:R-:W-:Y:S01]  /*22b0*/  FMUL.FTZ R6, R0, R109.reuse ;  /* 0x0000006d00067220 */ /* 0x080fe20000410000 */
[----:B------:R-:W-:-:S02]  /*22c0*/  FMUL.FTZ R109, R76, R109 ;  /* 0x0000006d4c6d7220 */ /* 0x000fc40000410000 */
[----:B0-----:R-:W-:Y:S01]  /*22d0*/  FFMA.FTZ R120, R103, R106, R112 ;  /* 0x0000006a67787223 */ /* 0x001fe20000010070 */
[----:B-1--4-:R-:W-:Y:S06]  /*22e0*/  @P3 BRA `(.L_x_10292) ;  /* 0x0000000000203947 */ /* 0x012fec0003800000 */
        /* <DEDUP_REMOVED lines=8> */
.L_x_10292:
[----:B------:R-:W-:Y:S05]  /*2370*/  BSYNC B0 ;  /* 0x0000000000007941 */ /* 0x000fea0003800000 */
.L_x_10291:
        /* <DEDUP_REMOVED lines=16> */
[----:B------:R-:W-:-:S03]  /*2480*/  LEA R128, R87, R51, 0x3 ;  /* 0x0000003357807211 */ /* 0x000fc600078e18ff */
        /* <DEDUP_REMOVED lines=61> */
[----:B------:R-:W-:Y:S01]  /*2860*/  FFMA.FTZ R106, R127, R118, R106 ;  /* 0x000000767f6a7223 */ /* 0x000fe2000001006a */
[C---:B------:R-:W-:Y:S02]  /*2870*/  ISETP.GE.AND P3, PT, R126.reuse, 0x21, PT ;  /* 0x000000217e00780c */ /* 0x040fe40003f66270 */
[----:B------:R-:W-:Y:S01]  /*2880*/  ISETP.GE.AND P4, PT, R126, 0x41, PT ;  /* 0x000000417e00780c */ /* 0x000fe20003f86270 */
[----:B-1----:R-:W-:Y:S01]  /*2890*/  FFMA.FTZ R105, R103, R106, R112 ;  /* 0x0000006a67697223 */ /* 0x002fe20000010070 */
[----:B---3--:R-:W-:Y:S01]  /*28a0*/  FMUL.FTZ R123, R106, R75 ;  /* 0x0000004b6a7b7220 */ /* 0x008fe20000410000 */
[----:B------:R-:W-:Y:S01]  /*28b0*/  ISETP.GE.AND P5, PT, R126, 0x61, PT ;  /* 0x000000617e00780c */ /* 0x000fe20003fa6270 */
[----:B--2---:R-:W-:Y:S01]  /*28c0*/  @P2 FFMA.FTZ R121, R120, R121, R119 ;  /* 0x0000007978792223 */ /* 0x004fe20000010077 */
[----:B------:R-:W-:-:S03]  /*28d0*/  ISETP.GE.AND P2, PT, R126, 0x1, PT ;  /* 0x000000017e00780c */ /* 0x000fc60003f46270 */
[----:B------:R-:W-:-:S04]  /*28e0*/  FFMA.FTZ R118, R2, R121, R111 ;  /* 0x0000007902767223 */ /* 0x000fc8000001006f */
[----:B------:R-:W-:Y:S01]  /*28f0*/  FFMA.FTZ R112, R7, R118, R108 ;  /* 0x0000007607707223 */ /* 0x000fe2000001006c */
[----:B------:R-:W-:Y:S01]  /*2900*/  FFMA.FTZ R108, R110, R105, R109 ;  /* 0x000000696e6c7223 */ /* 0x000fe2000001006d */
[----:B------:R-:W-:Y:S01]  /*2910*/  FFMA.FTZ R2, R93, -R4, R118 ;  /* 0x800000045d027223 */ /* 0x000fe20000010076 */
[----:B------:R-:W-:Y:S01]  /*2920*/  FFMA.FTZ R119, R0, R118, RZ ;  /* 0x0000007600777223 */ /* 0x000fe200000100ff */
[----:B------:R-:W-:Y:S01]  /*2930*/  FFMA.FTZ R127, R110, R112, R107 ;  /* 0x000000706e7f7223 */ /* 0x000fe2000001006b */
[----:B------:R-:W-:Y:S01]  /*2940*/  FFMA.FTZ R110, R7, R108, R6 ;  /* 0x0000006c076e7223 */ /* 0x000fe20000010006 */
[----:B------:R-:W-:Y:S01]  /*2950*/  FMUL.FTZ R118, R105, R74 ;  /* 0x0000004a69767220 */ /* 0x000fe20000410000 */
[----:B------:R-:W-:Y:S01]  /*2960*/  FMUL.FTZ R121, R108, R73 ;  /* 0x000000496c797220 */ /* 0x000fe20000410000 */
[----:B----4-:R-:W-:Y:S01]  /*2970*/  FFMA.FTZ R39, R122, R39, R125 ;  /* 0x000000277a277223 */ /* 0x010fe2000001007d */
[----:B------:R-:W-:Y:S01]  /*2980*/  FMUL.FTZ R111, R110, R72 ;  /* 0x000000486e6f7220 */ /* 0x000fe20000410000 */
[----:B------:R-:W-:Y:S01]  /*2990*/  FMUL.FTZ R38, R122, R38 ;  /* 0x000000267a267220 */ /* 0x000fe20000410000 */
[----:B------:R-:W-:Y:S01]  /*29a0*/  FFMA.FTZ R107, R94, -R5, R112 ;  /* 0x800000055e6b7223 */ /* 0x000fe20000010070 */
[----:B------:R-:W-:Y:S01]  /*29b0*/  LEA R109, R16, R51, 0x4 ;  /* 0x00000033106d7211 */ /* 0x000fe200078e20ff */
[----:B------:R-:W-:Y:S01]  /*29c0*/  FMUL.FTZ R7, R100, R123 ;  /* 0x0000007b64077220 */ /* 0x000fe20000410000 */
[----:B------:R-:W-:Y:S01]  /*29d0*/  FMUL.FTZ R6, R99, R118 ;  /* 0x0000007663067220 */ /* 0x000fe20000410000 */
[----:B------:R-:W-:Y:S01]  /*29e0*/  FMUL.FTZ R5, R98, R121 ;  /* 0x0000007962057220 */ /* 0x000fe20000410000 */
[-C--:B------:R-:W-:Y:S01]  /*29f0*/  FMUL.FTZ R4, R97, R111.reuse ;  /* 0x0000006f61047220 */ /* 0x080fe20000410000 */
[----:B------:R-:W-:Y:S01]  /*2a00*/  FFMA.FTZ R119, R76, R112, R119 ;  /* 0x000000704c777223 */ /* 0x000fe20000010077 */
[----:B------:R0:W-:Y:S01]  /*2a10*/  @!P0 STS.64 [R128+0xdc8], R38 ;  /* 0x000dc82680008388 */ /* 0x0001e20000000a00 */
[----:B------:R-:W-:Y:S01]  /*2a20*/  FFMA.FTZ R112, R2, R111, RZ ;  /* 0x0000006f02707223 */ /* 0x000fe200000100ff */
[----:B------:R-:W-:-:S02]  /*2a30*/  FFMA.FTZ R104, R103, R127, R104 ;  /* 0x0000007f67687223 */ /* 0x000fc40000010068 */
        /* <DEDUP_REMOVED lines=12> */
.L_x_10294:
[----:B------:R-:W-:Y:S05]  /*2b00*/  BSYNC B0 ;  /* 0x0000000000007941 */ /* 0x000fea0003800000 */
.L_x_10293:
        /* <DEDUP_REMOVED lines=17> */
.L_x_10296:
[----:B------:R-:W-:Y:S05]  /*2c20*/  BSYNC B0 ;  /* 0x0000000000007941 */ /* 0x000fea0003800000 */
.L_x_10295:
[----:B01----:R0:W1:Y:S01]  /*2c30*/  LDS R7, [R49+0x210] ;  /* 0x0002100031077984 */ /* 0x0030620000000800 */
[----:B------:R-:W-:Y:S04]  /*2c40*/  BSSY B0, `(.L_x_10297) ;  /* 0x0000005000007945 */ /* 0x000fe80003800000 */
[----:B------:R-:W-:Y:S05]  /*2c50*/  @!P4 BRA `(.L_x_10298) ;  /* 0x00000000000cc947 */ /* 0x000fea0003800000 */
[----:B------:R-:W-:-:S05]  /*2c60*/  IMAD.WIDE.U32 R4, R26, UR23, R34 ;  /* 0x000000171a047c25 */ /* 0x000fca000f8e0022 */
[----:B------:R-:W-:-:S05]  /*2c70*/  IADD3 R5, R103, R5, RZ ;  /* 0x0000000567057210 */ /* 0x000fca0007ffe0ff */
[----:B-1----:R2:W-:Y:S02]  /*2c80*/  REDG.E.ADD.F32.FTZ.RN.STRONG.GPU desc[UR12][R4.64], R7 ;  /* 0x00000007040079a6 */ /* 0x0025e4000c10f38c */
.L_x_10298:
[----:B------:R-:W-:Y:S05]  /*2c90*/  BSYNC B0 ;  /* 0x0000000000007941 */ /* 0x000fea0003800000 */
.L_x_10297:
[----:B-12---:R1:W2:Y:S01]  /*2ca0*/  LDS R7, [R49+0x290] ;  /* 0x0002900031077984 */ /* 0x0062a20000000800 */
[----:B------:R-:W-:Y:S01]  /*2cb0*/  BSSY B0, `(.L_x_10299) ;  /* 0x0000005000007945 */ /* 0x000fe20003800000 */
[----:B------:R-:W-:-:S03]  /*2cc0*/  IMAD.WIDE.U32 R4, R26, UR23, R36 ;  /* 0x000000171a047c25 */ /* 0x000fc6000f8e0024 */
[----:B------:R-:W-:Y:S05]  /*2cd0*/  @!P5 BRA `(.L_x_10300) ;  /* 0x000000000008d947 */ /* 0x000fea0003800000 */
[----:B------:R-:W-:-:S05]  /*2ce0*/  IADD3 R5, R103, R5, RZ ;  /* 0x0000000567057210 */ /* 0x000fca0007ffe0ff */
[----:B--2---:R3:W-:Y:S02]  /*2cf0*/  REDG.E.ADD.F32.FTZ.RN.STRONG.GPU desc[UR12][R4.64], R7 ;  /* 0x00000007040079a6 */ /* 0x0047e4000c10f38c */
.L_x_10300:
[----:B------:R-:W-:Y:S05]  /*2d00*/  BSYNC B0 ;  /* 0x0000000000007941 */ /* 0x000fea0003800000 */
.L_x_10299:
[----:B---3--:R-:W3:Y:S01]  /*2d10*/  SHFL.DOWN PT, R4, R39, 0x1, 0x1f ;  /* 0x08201f0027047f89 */ /* 0x008ee200000e0000 */
[----:B------:R-:W-:Y:S01]  /*2d20*/  ISETP.GT.AND P2, PT, R56, 0x1e, PT ;  /* 0x0000001e3800780c */ /* 0x000fe20003f44270 */
        /* <DEDUP_REMOVED lines=65> */
.L_x_10302:
[----:B------:R-:W-:Y:S05]  /*3140*/  BSYNC B0 ;  /* 0x0000000000007941 */ /* 0x000fea0003800000 */
.L_x_10301:
[----:B------:R-:W-:Y:S01]  /*3150*/  VIADD R87, R87, 0x1 ;  /* 0x0000000157577836 */ /* 0x000fe20000000000 */
[----:B------:R-:W-:-:S04]  /*3160*/  UIADD3 UR5, UP0, UR5, 0x1, URZ ;  /* 0x0000000105057890 */ /* 0x000fc8000ff1e03f */
[----:B------:R-:W-:Y:S01]  /*3170*/  ISETP.GE.AND P0, PT, R87, UR25, PT ;  /* 0x0000001957007c0c */ /* 0x000fe2000bf06270 */
[----:B------:R-:W-:-:S12]  /*3180*/  UIADD3.X UR6, URZ, UR6, URZ, UP0, !UPT ;  /* 0x000000063f067290 */ /* 0x000fd800087fe43f */
[----:B------:R-:W-:Y:S05]  /*3190*/  @!P0 BRA `(.L_x_10303) ;  /* 0xffffffe800d88947 */ /* 0x000fea000383ffff */
.L_x_10290:
[----:B------:R-:W-:Y:S01]  /*31a0*/  BAR.SYNC.DEFER_BLOCKING 0x0 ;  /* 0x0000000000007b1d */ /* 0x000fe20000010000 */
[----:B------:R-:W-:Y:S02]  /*31b0*/  IADD3 R32, -R43, UR7, RZ ;  /* 0x000000072b207c10 */ /* 0x000fe4000fffe1ff */
[----:B--23--:R-:W-:Y:S02]  /*31c0*/  PRMT R5, RZ, 0x7610, R5 ;  /* 0x00007610ff057816 */ /* 0x00cfe40000000005 */
[-C--:B------:R-:W-:Y:S02]  /*31d0*/  ISETP.GE.AND P0, PT, R10, R32.reuse, PT ;  /* 0x000000200a00720c */ /* 0x080fe40003f06270 */
[----:B------:R-:W-:Y:S02]  /*31e0*/  PRMT R7, RZ, 0x7610, R7 ;  /* 0x00007610ff077816 */ /* 0x000fe40000000007 */
[----:B------:R-:W-:Y:S02]  /*31f0*/  PRMT R25, RZ, 0x7610, R25 ;  /* 0x00007610ff197816 */ /* 0x000fe40000000019 */
[----:B------:R-:W-:Y:S01]  /*3200*/  PRMT R27, RZ, 0x7610, R27 ;  /* 0x00007610ff1b7816 */ /* 0x000fe2000000001b */
[----:B------:R-:W2:Y:S01]  /*3210*/  S2UR UR6, SR_CgaCtaId ;  /* 0x00000000000679c3 */ /* 0x000ea20000008800 */
[----:B------:R-:W-:-:S02]  /*3220*/  ISETP.GE.AND P1, PT, R47, R32, PT ;  /* 0x000000202f00720c */ /* 0x000fc40003f26270 */
[-C--:B------:R-:W-:Y:S02]  /*3230*/  ISETP.GE.AND P2, PT, R46, R32.reuse, PT ;  /* 0x000000202e00720c */ /* 0x080fe40003f46270 */
[----:B------:R-:W-:Y:S01]  /*3240*/  ISETP.GE.AND P3, PT, R45, R32, PT ;  /* 0x000000202d00720c */ /* 0x000fe20003f66270 */
[----:B------:R-:W-:Y:S01]  /*3250*/  UMOV UR5, 0x400 ;  /* 0x0000040000057882 */ /* 0x000fe20000000000 */
[----:B------:R-:W-:Y:S01]  /*3260*/  F2FP.F16.F32.PACK_AB R86, R86, R81 ;  /* 0x000000515656723e */ /* 0x000fe200000000ff */
[----:B------:R-:W3:Y:S01]  /*3270*/  LDC.64 R38, c[0x0][0x388] ;  /* 0x0000e200ff267b82 */ /* 0x000ee20000000a00 */
[----:B------:R-:W4:Y:S05]  /*3280*/  @!P0 LDG.E.U16 R5, desc[UR12][R8.64] ;  /* 0x0000000c08058981 */ /* 0x000f2a000c1e1500 */
[----:B------:R-:W5:Y:S04]  /*3290*/  @!P1 LDG.E.U16 R7, desc[UR12][R8.64+0x40] ;  /* 0x0000400c08079981 */ /* 0x000f68000c1e1500 */
[----:B------:R-:W5:Y:S04]  /*32a0*/  @!P2 LDG.E.U16 R25, desc[UR12][R8.64+0x80] ;  /* 0x0000800c0819a981 */ /* 0x000f68000c1e1500 */
[----:B------:R-:W5:Y:S01]  /*32b0*/  @!P3 LDG.E.U16 R27, desc[UR12][R8.64+0xc0] ;  /* 0x0000c00c081bb981 */ /* 0x000f62000c1e1500 */
[----:B------:R-:W-:Y:S01]  /*32c0*/  ISETP.NE.AND P0, PT, R16, RZ, PT ;  /* 0x000000ff1000720c */ /* 0x000fe20003f05270 */
[----:B--2---:R-:W-:Y:S01]  /*32d0*/  ULEA UR5, UR6, UR5, 0x18 ;  /* 0x0000000506057291 */ /* 0x004fe2000f8ec03f */
[----:B------:R-:W-:Y:S01]  /*32e0*/  F2FP.F16.F32.PACK_AB R87, R88, R83 ;  /* 0x000000535857723e */ /* 0x000fe200000000ff */
[----:B------:R-:W-:Y:S04]  /*32f0*/  BSSY B0, `(.L_x_10304) ;  /* 0x0000040000007945 */ /* 0x000fe80003800000 */
[----:B------:R-:W-:Y:S01]  /*3300*/  MOV R51, UR5 ;  /* 0x0000000500337c02 */ /* 0x000fe20008000f00 */
[----:B---3--:R-:W-:-:S04]  /*3310*/  IMAD R6, R38, UR15, RZ ;  /* 0x0000000f26067c24 */ /* 0x008fc8000f8e02ff */
[----:B------:R-:W-:Y:S01]  /*3320*/  IMAD R39, R39, UR14, R6 ;  /* 0x0000000e27277c24 */ /* 0x000fe2000f8e0206 */
[----:B----4-:R-:W-:Y:S04]  /*3330*/  STS.U16 [R40], R5 ;  /* 0x0000000528007388 */ /* 0x010fe80000000400 */
[----:B-----5:R-:W-:Y:S04]  /*3340*/  STS.U16 [R40+0x40], R7 ;  /* 0x0000400728007388 */ /* 0x020fe80000000400 */
[----:B------:R-:W-:Y:S04]  /*3350*/  STS.U16 [R40+0x80], R25 ;  /* 0x0000801928007388 */ /* 0x000fe80000000400 */
[----:B------:R-:W-:Y:S01]  /*3360*/  STS.U16 [R40+0xc0], R27 ;  /* 0x0000c01b28007388 */ /* 0x000fe20000000400 */
[----:B------:R-:W-:-:S03]  /*3370*/  NOP ;  /* 0x0000000000007918 */ /* 0x000fc60000000000 */
[----:B------:R-:W2:Y:S01]  /*3380*/  LDS.64 R30, [R3] ;  /* 0x00000000031e7984 */ /* 0x000ea20000000a00 */
[----:B------:R-:W-:Y:S06]  /*3390*/  BAR.SYNC.DEFER_BLOCKING 0x0 ;  /* 0x0000000000007b1d */ /* 0x000fec0000010000 */
[----:B------:R-:W-:Y:S01]  /*33a0*/  STS.64 [R3], R86 ;  /* 0x0000005603007388 */ /* 0x000fe20000000a00 */
[----:B------:R-:W-:-:S03]  /*33b0*/  NOP ;  /* 0x0000000000007918 */ /* 0x000fc60000000000 */
[----:B------:R-:W-:Y:S04]  /*33c0*/  LDS.U16 R27, [R40] ;  /* 0x00000000281b7984 */ /* 0x000fe80000000400 */
[----:B------:R-:W-:Y:S01]  /*33d0*/  LDS.U16 R33, [R40+0xc0] ;  /* 0x0000c00028217984 */ /* 0x000fe20000000400 */
[--C-:B--2---:R-:W-:Y:S02]  /*33e0*/  HADD2.F32 R29, -RZ, R30.reuse.H0_H0 ;  /* 0x2000001eff1d7230 */ /* 0x104fe40000004100 */
[--C-:B------:R-:W-:Y:S02]  /*33f0*/  HADD2.F32 R7, -RZ, R31.reuse.H0_H0 ;  /* 0x2000001fff077230 */ /* 0x100fe40000004100 */
[----:B------:R-:W-:Y:S02]  /*3400*/  HADD2.F32 R9, -RZ, R31.H1_H1 ;  /* 0x3000001fff097230 */ /* 0x000fe40000004100 */
[----:B------:R-:W-:Y:S01]  /*3410*/  FADD.FTZ R29, R29, R66 ;  /* 0x000000421d1d7221 */ /* 0x000fe20000010000 */
[----:B------:R-:W-:Y:S01]  /*3420*/  LDS.U16 R31, [R40+0x80] ;  /* 0x00008000281f7984 */ /* 0x000fe20000000400 */
[----:B------:R-:W-:-:S02]  /*3430*/  HADD2.F32 R5, -RZ, R30.H1_H1 ;  /* 0x3000001eff057230 */ /* 0x000fc40000004100 */
[--C-:B------:R-:W-:Y:S01]  /*3440*/  FADD.FTZ R7, R7, R66.reuse ;  /* 0x0000004207077221 */ /* 0x100fe20000010000 */
[--C-:B------:R-:W-:Y:S01]  /*3450*/  FADD.FTZ R9, R9, R66.reuse ;  /* 0x0000004209097221 */ /* 0x100fe20000010000 */
[----:B------:R-:W-:Y:S01]  /*3460*/  FSETP.GTU.FTZ.AND P2, PT, R29, 20, PT ;  /* 0x41a000001d00780b */ /* 0x000fe20003f5c000 */
[----:B------:R-:W-:Y:S02]  /*3470*/  FADD.FTZ R5, R5, R66 ;  /* 0x0000004205057221 */ /* 0x000fe40000010000 */
[----:B------:R-:W-:Y:S02]  /*3480*/  FSETP.GTU.FTZ.AND P4, PT, R7, 20, PT ;  /* 0x41a000000700780b */ /* 0x000fe40003f9c000 */
[----:B------:R-:W-:Y:S02]  /*3490*/  FSETP.GTU.FTZ.AND P1, PT, R9, 20, PT ;  /* 0x41a000000900780b */ /* 0x000fe40003f3c000 */
[----:B------:R-:W-:-:S06]  /*34a0*/  FSETP.GTU.FTZ.AND P3, PT, R5, 20, PT ;  /* 0x41a000000500780b */ /* 0x000fcc0003f7c000 */
[----:B------:R-:W-:Y:S02]  /*34b0*/  @!P2 FMUL.FTZ R0, R29, -1.4426950216293334961 ;  /* 0xbfb8aa3b1d00a820 */ /* 0x000fe40000410000 */
[----:B------:R-:W-:Y:S03]  /*34c0*/  LDS.U16 R29, [R40+0x40] ;  /* 0x00004000281d7984 */ /* 0x000fe60000000400 */
[----:B------:R-:W-:Y:S01]  /*34d0*/  @!P1 FMUL.FTZ R9, R9, -1.4426950216293334961 ;  /* 0xbfb8aa3b09099820 */ /* 0x000fe20000410000 */
[----:B------:R-:W-:Y:S01]  /*34e0*/  @!P0 STS [UR5+0x100], R32 ;  /* 0x00010020ff008988 */ /* 0x000fe20008000805 */
[----:B------:R-:W-:Y:S01]  /*34f0*/  @!P3 FMUL.FTZ R4, R5, -1.4426950216293334961 ;  /* 0xbfb8aa3b0504b820 */ /* 0x000fe20000410000 */
[----:B------:R-:W-:Y:S01]  /*3500*/  @!P4 FMUL.FTZ R5, R7, -1.4426950216293334961 ;  /* 0xbfb8aa3b0705c820 */ /* 0x000fe20000410000 */
[----:B------:R-:W2:Y:S01]  /*3510*/  @!P2 MUFU.EX2 R0, R0 ;  /* 0x000000000000a308 */ /* 0x000ea20000000800 */
[----:B------:R-:W-:Y:S01]  /*3520*/  BAR.SYNC.DEFER_BLOCKING 0x0 ;  /* 0x0000000000007b1d */ /* 0x000fe20000010000 */
[----:B------:R-:W-:-:S05]  /*3530*/  IMAD.WIDE.U32 R6, R38, UR14, RZ ;  /* 0x0000000e26067c25 */ /* 0x000fca000f8e00ff */
[----:B------:R-:W-:Y:S01]  /*3540*/  IADD3 R25, R7, R39, RZ ;  /* 0x0000002707197210 */ /* 0x000fe20007ffe0ff */
[----:B------:R-:W3:Y:S01]  /*3550*/  @!P3 MUFU.EX2 R4, R4 ;  /* 0x000000040004b308 */ /* 0x000ee20000000800 */
[----:B------:R-:W-:-:S07]  /*3560*/  MOV R24, R6 ;  /* 0x0000000600187202 */ /* 0x000fce0000000f00 */
[----:B------:R-:W4:Y:S01]  /*3570*/  @!P4 MUFU.EX2 R5, R5 ;  /* 0x000000050005c308 */ /* 0x000f220000000800 */
[----:B--2---:R-:W-:-:S07]  /*3580*/  @!P2 FADD.FTZ R2, R0, 1 ;  /* 0x3f8000000002a421 */ /* 0x004fce0000010000 */
[----:B------:R2:W0:Y:S01]  /*3590*/  @!P1 MUFU.EX2 R26, R9 ;  /* 0x00000009001a9308 */ /* 0x0004220000000800 */
[----:B------:R-:W5:Y:S01]  /*35a0*/  LDS R28, [R51+0x100] ;  /* 0x00010000331c7984 */ /* 0x000f620000000800 */
[----:B---3--:R-:W-:Y:S01]  /*35b0*/  @!P3 FADD.FTZ R0, R4, 1 ;  /* 0x3f8000000400b421 */ /* 0x008fe20000010000 */
[----:B------:R-:W-:-:S05]  /*35c0*/  IADD3 R4, P6, R10, R43, RZ ;  /* 0x0000002b0a047210 */ /* 0x000fca0007fde0ff */
[----:B------:R2:W3:Y:S01]  /*35d0*/  @!P2 MUFU.RCP R35, R2 ;  /* 0x000000020023a308 */ /* 0x0004e20000001000 */
[----:B----4-:R-:W-:Y:S01]  /*35e0*/  @!P4 FADD.FTZ R8, R5, 1 ;  /* 0x3f8000000508c421 */ /* 0x010fe20000010000 */
[----:B------:R-:W-:-:S06]  /*35f0*/  LEA.HI.X.SX32 R5, R43, R11, 0x1, P6 ;  /* 0x0000000b2b057211 */ /* 0x000fcc00030f0eff */
[----:B------:R-:W4:Y:S08]  /*3600*/  @!P3 MUFU.RCP R0, R0 ;  /* 0x000000000000b308 */ /* 0x000f300000001000 */
[----:B------:R2:W0:Y:S01]  /*3610*/  @!P4 MUFU.RCP R37, R8 ;  /* 0x000000080025c308 */ /* 0x0004220000001000 */
[----:B-----5:R-:W-:-:S13]  /*3620*/  ISETP.GE.AND P5, PT, R10, R28, PT ;  /* 0x0000001c0a00720c */ /* 0x020fda0003fa6270 */
[----:B0-234-:R-:W-:Y:S05]  /*3630*/  @P5 BRA `(.L_x_10305) ;  /* 0x00000000002c5947 */ /* 0x01dfea0003800000 */
        /* <DEDUP_REMOVED lines=11> */
.L_x_10305:
[----:B------:R-:W-:Y:S05]  /*36f0*/  BSYNC B0 ;  /* 0x0000000000007941 */ /* 0x000fea0003800000 */
.L_x_10304:
[----:B------:R-:W-:Y:S01]  /*3700*/  ULDC.64 UR6, c[0x0][0x390] ;  /* 0x0000e40000067ab9 */ /* 0x000fe20000000a00 */
[----:B------:R-:W-:Y:S01]  /*3710*/  @!P2 FMUL.FTZ R84, R84, R35 ;  /* 0x000000235454a220 */ /* 0x000fe20000410000 */
[----:B------:R-:W-:-:S04]  /*3720*/  IMAD.WIDE.U32 R6, R69, UR6, R24 ;  /* 0x0000000645067c25 */ /* 0x000fc8000f8e0018 */
[----:B------:R-:W-:Y:S01]  /*3730*/  @!P3 FMUL.FTZ R79, R79, R0 ;  /* 0x000000004f4fb220 */ /* 0x000fe20000410000 */
[----:B------:R-:W-:Y:S01]  /*3740*/  IADD3 R42, P3, R42, -0xc0, RZ ;  /* 0xffffff402a2a7810 */ /* 0x000fe20007f7e0ff */
[----:B------:R-:W-:Y:S01]  /*3750*/  @!P4 FMUL.FTZ R82, R82, R37 ;  /* 0x000000255252c220 */ /* 0x000fe20000410000 */
[----:B------:R-:W-:Y:S01]  /*3760*/  IMAD R2, R68, UR6, RZ ;  /* 0x0000000644027c24 */ /* 0x000fe2000f8e02ff */
[----:B0-----:R-:W-:Y:S01]  /*3770*/  IADD3 R9, P2, R6, UR8, RZ ;  /* 0x0000000806097c10 */ /* 0x001fe2000ff5e0ff */
[----:B------:R-:W-:Y:S01]  /*3780*/  @!P1 FADD.FTZ R26, R26, 1 ;  /* 0x3f8000001a1a9421 */ /* 0x000fe20000010000 */
[----:B------:R-:W-:Y:S01]  /*3790*/  IADD3.X R41, R41, -0x1, RZ, P3, !PT ;  /* 0xffffffff29297810 */ /* 0x000fe20001ffe4ff */
[----:B------:R-:W-:Y:S01]  /*37a0*/  IMAD R25, R69, UR7, R2 ;  /* 0x0000000745197c24 */ /* 0x000fe2000f8e0202 */
[----:B------:R-:W-:Y:S01]  /*37b0*/  ULDC.64 UR6, c[0x0][0x3e0] ;  /* 0x0000f80000067ab9 */ /* 0x000fe20000000a00 */
[----:B------:R-:W-:Y:S01]  /*37c0*/  ISETP.GE.AND P3, PT, R46, R28, PT ;  /* 0x0000001c2e00720c */ /* 0x000fe20003f66270 */
[----:B------:R-:W-:Y:S01]  /*37d0*/  BSSY B0, `(.L_x_10306) ;  /* 0x000002f000007945 */ /* 0x000fe20003800000 */
[----:B------:R-:W-:Y:S01]  /*37e0*/  IADD3 R6, P5, R42, UR6, RZ ;  /* 0x000000062a067c10 */ /* 0x000fe2000ffbe0ff */
[----:B------:R-:W0:Y:S01]  /*37f0*/  @!P1 MUFU.RCP R26, R26 ;  /* 0x0000001a001a9308 */ /* 0x000e220000001000 */
[----:B------:R-:W-:-:S02]  /*3800*/  IADD3.X R7, R25, UR22, R7, P2, !PT ;  /* 0x0000001619077c10 */ /* 0x000fc400097fe407 */
[-C--:B------:R-:W-:Y:S02]  /*3810*/  ISETP.GE.AND P2, PT, R47, R28.reuse, PT ;  /* 0x0000001c2f00720c */ /* 0x080fe40003f46270 */
[----:B------:R-:W-:Y:S02]  /*3820*/  ISETP.GE.AND P4, PT, R45, R28, PT ;  /* 0x0000001c2d00720c */ /* 0x000fe40003f86270 */
[----:B------:R-:W-:Y:S02]  /*3830*/  IADD3.X R0, R41, UR7, RZ, P5, !PT ;  /* 0x0000000729007c10 */ /* 0x000fe4000affe4ff */
[----:B------:R-:W-:Y:S02]  /*3840*/  LEA R6, P5, R9, R6, 0x1 ;  /* 0x0000000609067211 */ /* 0x000fe400078a08ff */
[----:B------:R-:W-:Y:S01]  /*3850*/  F2FP.F16.F32.PACK_AB R36, R79, R84 ;  /* 0x000000544f24723e */ /* 0x000fe200000000ff */
[----:B------:R-:W-:Y:S01]  /*3860*/  FADD.FTZ R84, R84, R63 ;  /* 0x0000003f54547221 */ /* 0x000fe20000010000 */
[----:B------:R-:W-:-:S03]  /*3870*/  LEA.HI.X R7, R9, R0, R7, 0x1, P5 ;  /* 0x0000000009077211 */ /* 0x000fc600028f0c07 */
[----:B------:R-:W-:Y:S01]  /*3880*/  FADD.FTZ R79, R84, R79 ;  /* 0x0000004f544f7221 */ /* 0x000fe20000010000 */
[----:B0-----:R-:W-:Y:S01]  /*3890*/  @!P1 FMUL.FTZ R77, R77, R26 ;  /* 0x0000001a4d4d9220 */ /* 0x001fe20000410000 */
[----:B------:R-:W-:Y:S04]  /*38a0*/  @!P3 STG.E.U16 desc[UR12][R6.64+0x40], R31 ;  /* 0x0000401f0600b986 */ /* 0x000fe8000c10150c */
[----:B------:R-:W-:Y:S01]  /*38b0*/  @!P2 STG.E.U16 desc[UR12][R6.64], R29 ;  /* 0x0000001d0600a986 */ /* 0x000fe2000c10150c */
[----:B------:R-:W-:Y:S01]  /*38c0*/  F2FP.F16.F32.PACK_AB R37, R77, R82 ;  /* 0x000000524d25723e */ /* 0x000fe200000000ff */
[----:B------:R-:W-:Y:S02]  /*38d0*/  FADD.FTZ R82, R79, R82 ;  /* 0x000000524f527221 */ /* 0x000fe40000010000 */
[----:B------:R0:W-:Y:S02]  /*38e0*/  @!P4 STG.E.U16 desc[UR12][R6.64+0x80], R33 ;  /* 0x000080210600c986 */ /* 0x0001e4000c10150c */
[----:B------:R-:W-:Y:S01]  /*38f0*/  FADD.FTZ R63, R82, R77 ;  /* 0x0000004d523f7221 */ /* 0x000fe20000010000 */
[----:B------:R-:W-:Y:S08]  /*3900*/  BAR.SYNC.DEFER_BLOCKING 0x0 ;  /* 0x0000000000007b1d */ /* 0x000ff00000010000 */
[----:B0-----:R-:W0:Y:S01]  /*3910*/  LDC.64 R6, c[0x0][0x3a8] ;  /* 0x0000ea00ff067b82 */ /* 0x001e220000000a00 */
[----:B------:R2:W-:Y:S01]  /*3920*/  STS.64 [R3], R36 ;  /* 0x0000002403007388 */ /* 0x0005e20000000a00 */
[----:B------:R-:W-:-:S03]  /*3930*/  NOP ;  /* 0x0000000000007918 */ /* 0x000fc60000000000 */
[----:B------:R-:W-:Y:S01]  /*3940*/  LDS.U16 R9, [R40] ;  /* 0x0000000028097984 */ /* 0x000fe20000000400 */
[----:B0-----:R-:W-:-:S03]  /*3950*/  IMAD R2, R6, UR15, RZ ;  /* 0x0000000f06027c24 */ /* 0x001fc6000f8e02ff */
[----:B------:R-:W-:Y:S01]  /*3960*/  LDS.U16 R25, [R40+0x40] ;  /* 0x0000400028197984 */ /* 0x000fe20000000400 */
[----:B------:R-:W-:Y:S02]  /*3970*/  IMAD R7, R7, UR14, R2 ;  /* 0x0000000e07077c24 */ /* 0x000fe4000f8e0202 */
[----:B--2---:R-:W-:Y:S01]  /*3980*/  IMAD.WIDE.U32 R2, R6, UR14, RZ ;  /* 0x0000000e06027c25 */ /* 0x004fe2000f8e00ff */
        /* <DEDUP_REMOVED lines=19> */
.L_x_10307:
[----:B------:R-:W-:Y:S05]  /*3ac0*/  BSYNC B0 ;  /* 0x0000000000007941 */ /* 0x000fea0003800000 */
.L_x_10306:
        /* <DEDUP_REMOVED lines=30> */
.L_x_10281:
        /* <DEDUP_REMOVED lines=25> */
[----:B------:R2:W-:Y:S02]  /*3e40*/  REDG.E.ADD.F32.FTZ.RN.STRONG.GPU desc[UR12][R20.64], R4 ;  /* 0x00000004140079a6 */ /* 0x0005e4000c10f38c */
.L_x_10310:
[----:B------:R-:W-:Y:S05]  /*3e50*/  BSYNC B0 ;  /* 0x0000000000007941 */ /* 0x000fea0003800000 */
.L_x_10309:
        /* <DEDUP_REMOVED lines=29> */
.L_x_10312:
[----:B------:R-:W3:Y:S02]  /*4030*/  S2R R15, SR_TID.X ;  /* 0x00000000000f7919 */ /* 0x000ee40000002100 */
.L_x_10313:
[----:B------:R-:W-:Y:S05]  /*4040*/  BSYNC B0 ;  /* 0x0000000000007941 */ /* 0x000fea0003800000 */
.L_x_10311:
        /* <DEDUP_REMOVED lines=15> */
[----:B--2---:R-:W-:-:S02]  /*4140*/  IMAD R21, R69, UR9, R68 ;  /* 0x0000000945157c24 */ /* 0x004fc4000f8e0244 */
[----:B------:R-:W-:Y:S01]  /*4150*/  IMAD.WIDE.U32 R4, R69, UR8, RZ ;  /* 0x0000000845047c25 */ /* 0x000fe2000f8e00ff */
[----:B------:R-:W-:Y:S01]  /*4160*/  IADD3 R23, R3, R23, RZ ;  /* 0x0000001703177210 */ /* 0x000fe20007ffe0ff */
[----:B------:R-:W-:-:S03]  /*4170*/  ULDC.64 UR8, c[0x0][0x3c0] ;  /* 0x0000f00000087ab9 */ /* 0x000fc60000000a00 */
[----:B------:R-:W-:Y:S01]  /*4180*/  IADD3 R21, R5, R21, RZ ;  /* 0x0000001505157210 */ /* 0x000fe20007ffe0ff */
[----:B---3--:R-:W-:-:S03]  /*4190*/  ULEA UR4, UR5, UR4, 0x18 ;  /* 0x0000000405047291 */ /* 0x008fc6000f8ec03f */
[----:B------:R-:W-:-:S09]  /*41a0*/  ULDC UR5, c[0x0][0x0] ;  /* 0x0000000000057ab9 */ /* 0x000fd20000000800 */
.L_x_10315:
        /* <DEDUP_REMOVED lines=26> */
.L_x_10314:
[----:B------:R-:W-:Y:S05]  /*4350*/  EXIT ;  /* 0x000000000000794d */ /* 0x000fea0003800000 */
.L_x_10316:
        /* <DEDUP_REMOVED lines=10> */
.L_x_11050:


//--------------------- .text._Z25selective_scan_bwd_kernelI32Selective_Scan_bwd_kernel_traitsILi32ELi4ELb0ELb1ELb0ELb1ELb1EN3c104HalfEfEEv12SSMParamsBwd --------------------------
	.section	.text._Z25selective_scan_bwd_kernelI32Selective_Scan_bwd_kernel_traitsILi32ELi4ELb0ELb1ELb0ELb1ELb1EN3c104HalfEfEEv12SSMParamsBwd,"ax",@progbits
	.align	128
        .global         _Z25selective_scan_bwd_kernelI32Selective_Scan_bwd_kernel_traitsILi32ELi4ELb0ELb1ELb0ELb1ELb1EN3c104HalfEfEEv12SSMParamsBwd
        .type           _Z25selective_scan_bwd_kernelI32Selective_Scan_bwd_kernel_traitsILi32ELi4ELb0ELb1ELb0ELb1ELb1EN3c104HalfEfEEv12SSMParamsBwd,@function
        .size           _Z25selective_scan_bwd_kernelI32Selective_Scan_bwd_kernel_traitsILi32ELi4ELb0ELb1ELb0ELb1ELb1EN3c104HalfEfEEv12SSMParamsBwd,(.L_x_11051 - _Z25selective_scan_bwd_kernelI32Selective_Scan_bwd_kernel_traitsILi32ELi4ELb0ELb1ELb0ELb1ELb1EN3c104HalfEfEEv12SSMParamsBwd)
        .other          _Z25selective_scan_bwd_kernelI32Selective_Scan_bwd_kernel_traitsILi32ELi4ELb0ELb1ELb0ELb1ELb1EN3c104HalfEfEEv12SSMParamsBwd,@"STO_CUDA_ENTRY STV_DEFAULT"
_Z25selective_scan_bwd_kernelI32Selective_Scan_bwd_kernel_traitsILi32ELi4ELb0ELb1ELb0ELb1ELb1EN3c104HalfEfEEv12SSMParamsBwd:
.text._Z25selective_scan_bwd_kernelI32Selective_Scan_bwd_kernel_traitsILi32ELi4ELb0ELb1ELb0ELb1ELb1EN3c104HalfEfEEv12SSMParamsBwd:
        /* <DEDUP_REMOVED lines=40> */
[----:B------:R-:W-:-:S04]  /*0280*/  IMAD.HI.U32 R70, R7, R2, RZ ;  /* 0x0000000207467227 */ /* 0x000fc800078e00ff */
[----:B------:R-:W-:-:S03]  /*0290*/  IMAD.MOV R0, RZ, RZ, -R70 ;  /* 0x000000ffff007224 */ /* 0x000fc600078e0a46 */
[----:B------:R-:W3:Y:S01]  /*02a0*/  LDC.64 R26, c[0x0][0x2d8] ;  /* 0x0000b600ff1a7b82 */ /* 0x000ee20000000a00 */
[----:B------:R-:W-:-:S05]  /*02b0*/  IMAD R0, R9, R0, R2 ;  /* 0x0000000009007224 */ /* 0x000fca00078e0202 */
[----:B------:R-:W-:Y:S01]  /*02c0*/  ISETP.GT.U32.AND P1, PT, R9, R0, PT ;  /* 0x000000000900720c */ /* 0x000fe20003f24070 */
[----:B------:R-:W-:-:S04]  /*02d0*/  USHF.R.S32.HI UR15, URZ, 0x1f, UR14 ;  /* 0x0000001f3f0f7899 */ /* 0x000fc8000801140e */
[----:B------:R-:W-:Y:S02]  /*02e0*/  UIMAD UR6, UR15, UR8, URZ ;  /* 0x000000080f0672a4 */ /* 0x000fe4000f8e023f */
[----:B------:R-:W-:Y:S02]  /*02f0*/  UIMAD.WIDE.U32 UR4, UR14, UR8, URZ ;  /* 0x000000080e0472a5 */ /* 0x000fe4000f8e003f */
[----:B------:R-:W-:Y:S01]  /*0300*/  UIMAD UR6, UR14, UR9, UR6 ;  /* 0x000000090e0672a4 */ /* 0x000fe2000f8e0206 */
[----:B------:R-:W-:Y:S02]  /*0310*/  LEA R7, R19, 0xffffff80, 0x7 ;  /* 0xffffff8013077811 */ /* 0x000fe400078e38ff */
[----:B------:R-:W-:Y:S01]  /*0320*/  ULDC.64 UR8, c[0x0][0x290] ;  /* 0x0000a40000087ab9 */ /* 0x000fe20000000a00 */
[----:B------:R-:W-:Y:S01]  /*0330*/  @!P1 IADD3 R0, R0, -R9, RZ ;  /* 0x8000000900009210 */ /* 0x000fe20007ffe0ff */
[----:B------:R-:W-:-:S03]  /*0340*/  UIADD3 UR5, UR5, UR6, URZ ;  /* 0x0000000605057290 */ /* 0x000fc6000fffe03f */
[----:B------:R-:W-:Y:S02]  /*0350*/  ISETP.GE.U32.AND P0, PT, R0, R9, PT ;  /* 0x000000090000720c */ /* 0x000fe40003f06070 */
[C---:B------:R-:W-:Y:S02]  /*0360*/  LOP3.LUT R0, R77.reuse, R8, RZ, 0x3c, !PT ;  /* 0x000000084d007212 */ /* 0x040fe400078e3cff */
[----:B------:R-:W-:Y:S02]  /*0370*/  @!P1 IADD3 R70, R70, 0x1, RZ ;  /* 0x0000000146469810 */ /* 0x000fe40007ffe0ff */
[----:B------:R-:W-:Y:S01]  /*0380*/  ISETP.GE.AND P2, PT, R0, RZ, PT ;  /* 0x000000ff0000720c */ /* 0x000fe20003f46270 */
[-C--:B--2---:R-:W-:Y:S01]  /*0390*/  IMAD R0, R74, R4.reuse, RZ ;  /* 0x000000044a007224 */ /* 0x084fe200078e02ff */
[----:B------:R-:W-:Y:S01]  /*03a0*/  ISETP.NE.AND P1, PT, R8, RZ, PT ;  /* 0x000000ff0800720c */ /* 0x000fe20003f25270 */
[----:B------:R-:W-:Y:S01]  /*03b0*/  IMAD.WIDE.U32 R2, R77, R4, UR4 ;  /* 0x000000044d027e25 */ /* 0x000fe2000f8e0004 */
[----:B------:R-:W-:Y:S01]  /*03c0*/  UIMAD UR6, UR15, UR8, URZ ;  /* 0x000000080f0672a4 */ /* 0x000fe2000f8e023f */
[----:B------:R-:W-:-:S02]  /*03d0*/  SHF.R.S32.HI R11, RZ, 0x1f, R7 ;  /* 0x0000001fff0b7819 */ /* 0x000fc40000011407 */
[----:B------:R-:W-:Y:S01]  /*03e0*/  @P0 IADD3 R70, R70, 0x1, RZ ;  /* 0x0000000146460810 */ /* 0x000fe20007ffe0ff */
[----:B------:R-:W-:Y:S01]  /*03f0*/  IMAD R0, R77, R5, R0 ;  /* 0x000000054d007224 */ /* 0x000fe200078e0200 */
[----:B------:R-:W-:Y:S01]  /*0400*/  IADD3 R67, P0, R7, R2, RZ ;  /* 0x0000000207437210 */ /* 0x000fe20007f1e0ff */
[----:B------:R-:W2:Y:S01]  /*0410*/  LDC.64 R4, c[0x0][0x258] ;  /* 0x00009600ff047b82 */ /* 0x000ea20000000a00 */
[----:B------:R-:W-:Y:S02]  /*0420*/  UIMAD.WIDE.U32 UR4, UR14, UR8, URZ ;  /* 0x000000080e0472a5 */ /* 0x000fe4000f8e003f */
[----:B------:R-:W-:Y:S01]  /*0430*/  UIMAD UR6, UR14, UR9, UR6 ;  /* 0x000000090e0672a4 */ /* 0x000fe2000f8e0206 */
[----:B------:R-:W-:Y:S02]  /*0440*/  IADD3.X R10, R11, R3, R0, P0, !PT ;  /* 0x000000030b0a7210 */ /* 0x000fe400007fe400 */
[----:B------:R-:W-:Y:S01]  /*0450*/  ISETP.NE.U32.AND P0, PT, RZ, UR10, PT ;  /* 0x0000000aff007c0c */ /* 0x000fe2000bf05070 */
[----:B------:R-:W-:Y:S01]  /*0460*/  ULDC.64 UR8, c[0x0][0x240] ;  /* 0x0000900000087ab9 */ /* 0x000fe20000000a00 */
[----:B------:R-:W-:Y:S01]  /*0470*/  @!P2 IADD3 R70, -R70, RZ, RZ ;  /* 0x000000ff4646a210 */ /* 0x000fe20007ffe1ff */
[----:B------:R-:W-:Y:S01]  /*0480*/  UIADD3 UR5, UR5, UR6, URZ ;  /* 0x0000000605057290 */ /* 0x000fe2000fffe03f */
[----:B------:R-:W-:Y:S01]  /*0490*/  @!P1 LOP3.LUT R70, RZ, R8, RZ, 0x33, !PT ;  /* 0x00000008ff469212 */ /* 0x000fe200078e33ff */
[----:B------:R-:W-:Y:S01]  /*04a0*/  UIMAD.WIDE.U32 UR6, UR14, UR8, URZ ;  /* 0x000000080e0672a5 */ /* 0x000fe2000f8e003f */
[----:B------:R-:W0:Y:S01]  /*04b0*/  LDC.64 R8, c[0x0][0x330] ;  /* 0x0000cc00ff087b82 */ /* 0x000e220000000a00 */
[----:B------:R-:W-:Y:S01]  /*04c0*/  UIMAD UR8, UR15, UR8, URZ ;  /* 0x000000080f0872a4 */ /* 0x000fe2000f8e023f */
[----:B------:R-:W-:Y:S01]  /*04d0*/  ISETP.NE.AND.EX P0, PT, RZ, UR11, PT, P0 ;  /* 0x0000000bff007c0c */ /* 0x000fe2000bf05300 */
[----:B-1----:R-:W-:Y:S01]  /*04e0*/  IMAD R2, R74, R12, RZ ;  /* 0x0000000c4a027224 */ /* 0x002fe200078e02ff */
[----:B------:R-:W-:Y:S01]  /*04f0*/  ULDC.64 UR10, c[0x0][0x328] ;  /* 0x0000ca00000a7ab9 */ /* 0x000fe20000000a00 */
[----:B------:R-:W-:-:S02]  /*0500*/  UIMAD UR8, UR14, UR9, UR8 ;  /* 0x000000090e0872a4 */ /* 0x000fc4000f8e0208 */
[C---:B------:R-:W-:Y:S02]  /*0510*/  IMAD R6, R77.reuse, R13, R2 ;  /* 0x0000000d4d067224 */ /* 0x040fe400078e0202 */
[----:B------:R-:W-:Y:S01]  /*0520*/  IMAD.WIDE.U32 R2, R77, R12, UR4 ;  /* 0x000000044d027e25 */ /* 0x000fe2000f8e000c */
[----:B------:R-:W-:Y:S02]  /*0530*/  UIADD3 UR7, UR7, UR8, URZ ;  /* 0x0000000807077290 */ /* 0x000fe4000fffe03f */
[----:B------:R-:W-:Y:S01]  /*0540*/  UIMAD UR8, UR15, UR10, URZ ;  /* 0x0000000a0f0872a4 */ /* 0x000fe2000f8e023f */
        /* <DEDUP_REMOVED lines=8> */
[----:B--2---:R-:W-:Y:S02]  /*05d0*/  IMAD R0, R73, R4, RZ ;  /* 0x0000000449007224 */ /* 0x004fe400078e02ff */
[----:B------:R-:W-:Y:S01]  /*05e0*/  ISETP.NE.AND.EX P1, PT, R15, RZ, PT, P1 ;  /* 0x000000ff0f00720c */ /* 0x000fe20003f25310 */
[----:B------:R-:W2:Y:S01]  /*05f0*/  @P0 LDC R21, c[0x0][0x21c] ;  /* 0x00008700ff150b82 */ /* 0x000ea20000000800 */
[----:B------:R-:W-:Y:S02]  /*0600*/  IMAD R13, R70, R5, R0 ;  /* 0x00000005460d7224 */ /* 0x000fe400078e0200 */
[-C--:B0-----:R-:W-:Y:S02]  /*0610*/  IMAD R0, R74, R8.reuse, RZ ;  /* 0x000000084a007224 */ /* 0x081fe400078e02ff */
[----:B------:R-:W-:Y:S01]  /*0620*/  IMAD.WIDE.U32 R2, R77, R8, UR4 ;  /* 0x000000044d027e25 */ /* 0x000fe2000f8e0008 */
[----:B------:R-:W-:Y:S01]  /*0630*/  ISETP.NE.U32.AND P2, PT, R16, RZ, PT ;  /* 0x000000ff1000720c */ /* 0x000fe20003f45070 */
[----:B------:R-:W-:-:S02]  /*0640*/  ULDC.64 UR4, c[0x0][0x230] ;  /* 0x00008c0000047ab9 */ /* 0x000fc40000000a00 */
[----:B------:R-:W-:Y:S01]  /*0650*/  IMAD.WIDE.U32 R4, R70, R4, UR6 ;  /* 0x0000000646047e25 */ /* 0x000fe2000f8e0004 */
[----:B------:R-:W-:Y:S01]  /*0660*/  IADD3 R63, P3, R7, R2, RZ ;  /* 0x00000002073f7210 */ /* 0x000fe20007f7e0ff */
[----:B------:R-:W-:Y:S02]  /*0670*/  ULDC.64 UR6, c[0x0][0x268] ;  /* 0x00009a0000067ab9 */ /* 0x000fe40000000a00 */
[----:B------:R-:W-:Y:S02]  /*0680*/  IMAD R0, R77, R9, R0 ;  /* 0x000000094d007224 */ /* 0x000fe400078e0200 */
[----:B------:R-:W0:Y:S01]  /*0690*/  @P0 LDC.64 R8, c[0x0][0x310] ;  /* 0x0000c400ff080b82 */ /* 0x000e220000000a00 */
[----:B------:R-:W-:Y:S02]  /*06a0*/  ISETP.NE.AND.EX P2, PT, R17, RZ, PT, P2 ;  /* 0x000000ff1100720c */ /* 0x000fe40003f45320 */
[----:B------:R-:W-:Y:S01]  /*06b0*/  IADD3 R7, P4, R7, R4, RZ ;  /* 0x0000000407077210 */ /* 0x000fe20007f9e0ff */
[----:B------:R-:W-:Y:S01]  /*06c0*/  IMAD.MOV.U32 R4, RZ, RZ, RZ ;  /* 0x000000ffff047224 */ /* 0x000fe200078e00ff */
[----:B------:R-:W-:-:S02]  /*06d0*/  IADD3 R60, R5, R13, RZ ;  /* 0x0000000d053c7210 */ /* 0x000fc40007ffe0ff */
[----:B------:R-:W-:Y:S02]  /*06e0*/  IADD3.X R2, R11, R3, R0, P3, !PT ;  /* 0x000000030b027210 */ /* 0x000fe40001ffe400 */
[----:B------:R-:W-:Y:S02]  /*06f0*/  @P1 LEA R4, P3, R77, R14, 0x2 ;  /* 0x0000000e4d041211 */ /* 0x000fe400078610ff */
[----:B------:R-:W-:Y:S01]  /*0700*/  IADD3.X R60, R11, R60, RZ, P4, !PT ;  /* 0x0000003c0b3c7210 */ /* 0x000fe200027fe4ff */
[----:B-1----:R-:W-:Y:S01]  /*0710*/  @P0 IMAD R0, R18, UR14, R77 ;  /* 0x0000000e12000c24 */ /* 0x002fe2000f8e024d */
[----:B------:R-:W-:Y:S02]  /*0720*/  MOV R11, RZ ;  /* 0x000000ff000b7202 */ /* 0x000fe40000000f00 */
[----:B------:R-:W-:Y:S02]  /*0730*/  @P1 LEA.HI.X R11, R77, R15, R74, 0x2, P3 ;  /* 0x0000000f4d0b1211 */ /* 0x000fe400018f144a */
[----:B------:R-:W-:Y:S01]  /*0740*/  ISETP.GE.AND P1, PT, R19, 0x1, PT ;  /* 0x000000011300780c */ /* 0x000fe20003f26270 */
[----:B------:R-:W-:Y:S01]  /*0750*/  @P0 IMAD R0, R0, R19, RZ ;  /* 0x0000001300000224 */ /* 0x000fe200078e02ff */
[----:B------:R-:W-:-:S02]  /*0760*/  LEA R64, P3, R63, R24, 0x1 ;  /* 0x000000183f407211 */ /* 0x000fc400078608ff */
[----:B------:R-:W-:Y:S02]  /*0770*/  CS2R R12, SRZ ;  /* 0x00000000000c7805 */ /* 0x000fe4000001ff00 */
[----:B------:R-:W-:Y:S01]  /*0780*/  @P2 LEA R12, P4, R77, R16, 0x2 ;  /* 0x000000104d0c2211 */ /* 0x000fe200078810ff */
[----:B--2---:R-:W-:Y:S01]  /*0790*/  @P0 IMAD R3, R0, R21, RZ ;  /* 0x0000001500030224 */ /* 0x004fe200078e02ff */
[----:B------:R-:W-:Y:S01]  /*07a0*/  LEA.HI.X R63, R63, R25, R2, 0x1, P3 ;  /* 0x000000193f3f7211 */ /* 0x000fe200018f0c02 */
[C---:B------:R-:W-:Y:S02]  /*07b0*/  IMAD R0, R74.reuse, UR4, RZ ;  /* 0x000000044a007c24 */ /* 0x040fe4000f8e02ff */
[----:B------:R-:W-:Y:S01]  /*07c0*/  IMAD R2, R74, UR6, RZ ;  /* 0x000000064a027c24 */ /* 0x000fe2000f8e02ff */
[----:B------:R-:W-:Y:S02]  /*07d0*/  LEA R68, P5, R67, R68, 0x1 ;  /* 0x0000004443447211 */ /* 0x000fe400078a08ff */
[C---:B------:R-:W-:Y:S01]  /*07e0*/  @P2 LEA.HI.X R13, R77.reuse, R17, R74, 0x2, P4 ;  /* 0x000000114d0d2211 */ /* 0x040fe200020f144a */
[----:B------:R-:W-:Y:S01]  /*07f0*/  IMAD R61, R77, UR5, R0 ;  /* 0x000000054d3d7c24 */ /* 0x000fe2000f8e0200 */
[----:B---3--:R-:W-:Y:S01]  /*0800*/  LEA R66, P2, R65, R22, 0x1 ;  /* 0x0000001641427211 */ /* 0x008fe200078408ff */
[----:B------:R-:W-:Y:S01]  /*0810*/  IMAD R59, R77, UR7, R2 ;  /* 0x000000074d3b7c24 */ /* 0x000fe2000f8e0202 */
[----:B------:R-:W-:Y:S01]  /*0820*/  LEA R62, P4, R7, R26, 0x1 ;  /* 0x0000001a073e7211 */ /* 0x000fe200078808ff */
[----:B------:R-:W-:Y:S01]  /*0830*/  HFMA2.MMA R71, -RZ, RZ, 0, 0 ;  /* 0x00000000ff477435 */ /* 0x000fe200000001ff */
[----:B------:R-:W-:Y:S01]  /*0840*/  LEA.HI.X R67, R67, R69, R10, 0x1, P5 ;  /* 0x0000004543437211 */ /* 0x000fe200028f0c0a */
[----:B0-----:R-:W-:Y:S01]  /*0850*/  @P0 IMAD.WIDE R8, R3, 0x8, R8 ;  /* 0x0000000803080825 */ /* 0x001fe200078e0208 */
[----:B------:R-:W-:-:S02]  /*0860*/  LEA.HI.X R65, R65, R23, R6, 0x1, P2 ;  /* 0x0000001741417211 */ /* 0x000fc400010f0c06 */
[----:B------:R-:W-:Y:S02]  /*0870*/  @!P0 CS2R R8, SRZ ;  /* 0x0000000000088805 */ /* 0x000fe4000001ff00 */
[----:B------:R-:W-:Y:S02]  /*0880*/  LEA.HI.X R60, R7, R27, R60, 0x1, P4 ;  /* 0x0000001b073c7211 */ /* 0x000fe400020f0c3c */
[----:B------:R-:W-:Y:S02]  /*0890*/  MOV R69, RZ ;  /* 0x000000ff00457202 */ /* 0x000fe40000000f00 */
[----:B------:R-:W-:Y:S01]  /*08a0*/  MOV R10, R4 ;  /* 0x00000004000a7202 */ /* 0x000fe20000000f00 */
        /* <DEDUP_REMOVED lines=12> */
[----:B------:R-:W-:-:S02]  /*0970*/  IMAD R7, R70, UR9, R7 ;  /* 0x0000000946077c24 */ /* 0x000fc4000f8e0207 */
[----:B------:R-:W-:Y:S01]  /*0980*/  IMAD.WIDE.U32 R18, R77, UR6, RZ ;  /* 0x000000064d127c25 */ /* 0x000fe2000f8e00ff */
[----:B------:R-:W-:Y:S02]  /*0990*/  ULDC UR6, c[0x0][0x224] ;  /* 0x0000890000067ab9 */ /* 0x000fe40000000800 */
[----:B------:R-:W-:Y:S01]  /*09a0*/  MOV R57, UR6 ;  /* 0x0000000600397c02 */ /* 0x000fe20008000f00 */
[----:B------:R-:W-:Y:S01]  /*09b0*/  IMAD.IADD R61, R17, 0x1, R61 ;  /* 0x00000001113d7824 */ /* 0x000fe200078e023d */
[----:B------:R-:W-:Y:S01]  /*09c0*/  IADD3 R59, R19, R59, RZ ;  /* 0x0000003b133b7210 */ /* 0x000fe20007ffe0ff */
[----:B-1----:R-:W-:-:S04]  /*09d0*/  IMAD R0, R4, UR15, RZ ;  /* 0x0000000f04007c24 */ /* 0x002fc8000f8e02ff */
[----:B------:R-:W-:Y:S02]  /*09e0*/  IMAD R5, R5, UR14, R0 ;  /* 0x0000000e05057c24 */ /* 0x000fe4000f8e0200 */
[----:B0-----:R-:W-:Y:S01]  /*09f0*/  IMAD.WIDE.U32 R2, R4, UR14, R14 ;  /* 0x0000000e04027c25 */ /* 0x001fe2000f8e000e */
[C---:B------:R-:W-:Y:S01]  /*0a00*/  SHF.L.U32 R55, R14.reuse, 0x2, RZ ;  /* 0x000000020e377819 */ /* 0x040fe200000006ff */
[----:B---3--:R-:W-:Y:S01]  /*0a10*/  ULEA UR5, UR5, UR4, 0x18 ;  /* 0x0000000405057291 */ /* 0x008fe2000f8ec03f */
[----:B------:R-:W-:Y:S02]  /*0a20*/  LOP3.LUT R114, R14, 0x1f, RZ, 0xc0, !PT ;  /* 0x0000001f0e727812 */ /* 0x000fe400078ec0ff */
[----:B------:R-:W-:Y:S01]  /*0a30*/  IADD3 R3, R3, R5, RZ ;  /* 0x0000000503037210 */ /* 0x000fe20007ffe0ff */
[----:B------:R-:W-:Y:S01]  /*0a40*/  UMOV UR4, URZ ;  /* 0x0000003f00047c82 */ /* 0x000fe20008000000 */
[C---:B------:R-:W-:Y:S02]  /*0a50*/  LOP3.LUT R21, R55.reuse, 0xffffff80, RZ, 0xc0, !PT ;  /* 0xffffff8037157812 */ /* 0x040fe400078ec0ff */
[----:B------:R-:W-:Y:S01]  /*0a60*/  IADD3 R55, R55, UR5, RZ ;  /* 0x0000000537377c10 */ /* 0x000fe2000fffe0ff */
[----:B------:R-:W-:Y:S01]  /*0a70*/  IMAD.WIDE.U32 R2, R70, UR8, R2 ;  /* 0x0000000846027c25 */ /* 0x000fe2000f8e0002 */
[----:B------:R-:W-:Y:S01]  /*0a80*/  ULDC.64 UR8, c[0x0][0x3c8] ;  /* 0x0000f20000087ab9 */ /* 0x000fe20000000a00 */
[----:B------:R-:W-:-:S03]  /*0a90*/  LOP3.LUT R20, R21, 0x1f, R14, 0xf8, !PT ;  /* 0x0000001f15147812 */ /* 0x000fc600078ef80e */
        /* <DEDUP_REMOVED lines=13> */
.L_x_10349:
[----:B------:R-:W-:Y:S01]  /*0b70*/  BAR.SYNC.DEFER_BLOCKING 0x0 ;  /* 0x0000000000007b1d */ /* 0x000fe20000010000 */
[----:B------:R-:W-:Y:S02]  /*0b80*/  LEA R22, R57, 0xffffff80, 0x7 ;  /* 0xffffff8039167811 */ /* 0x000fe400078e38ff */
[C---:B------:R-:W-:Y:S02]  /*0b90*/  SHF.L.U32 R49, R20.reuse, 0x1, RZ ;  /* 0x0000000114317819 */ /* 0x040fe400000006ff */
[----:B------:R-:W-:Y:S01]  /*0ba0*/  SHF.L.U64.HI R50, R20, 0x1, R21 ;  /* 0x0000000114327819 */ /* 0x000fe20000010215 */
[----:B------:R-:W-:Y:S01]  /*0bb0*/  ULDC UR8, c[0x0][0x218] ;  /* 0x0000860000087ab9 */ /* 0x000fe20000000800 */
[----:B------:R-:W-:Y:S01]  /*0bc0*/  IADD3 R4, P4, R68, R49, RZ ;  /* 0x0000003144047210 */ /* 0x000fe20007f9e0ff */
        /* <DEDUP_REMOVED lines=14> */
[----:B0-----:R0:W4:Y:S01]  /*0cb0*/  @!P3 LDG.E.U16 R29, desc[UR12][R4.64+0xc0] ;  /* 0x0000c00c041db981 */ /* 0x001122000c1e1500 */
[----:B------:R-:W-:-:S02]  /*0cc0*/  ISETP.GE.AND P0, PT, R20, R51, PT ;  /* 0x000000331400720c */ /* 0x000fc40003f06270 */
[C---:B------:R-:W-:Y:S02]  /*0cd0*/  LEA R48, R115.reuse, UR5, 0x1 ;  /* 0x0000000573307c11 */ /* 0x040fe4000f8e08ff */
[----:B------:R-:W-:Y:S02]  /*0ce0*/  LEA R47, R115, UR5, 0x3 ;  /* 0x00000005732f7c11 */ /* 0x000fe4000f8e18ff */
[-C--:B------:R-:W-:Y:S02]  /*0cf0*/  ISETP.GE.AND P3, PT, R58, R51.reuse, PT ;  /* 0x000000333a00720c */ /* 0x080fe40003f66270 */
[----:B------:R-:W-:Y:S02]  /*0d00*/  ISETP.GE.AND P2, PT, R56, R51, PT ;  /* 0x000000333800720c */ /* 0x000fe40003f46270 */
[----:B------:R-:W-:-:S03]  /*0d10*/  PRMT R31, RZ, 0x7610, R31 ;  /* 0x00007610ff1f7816 */ /* 0x000fc6000000001f */
[----:B------:R-:W-:-:S05]  /*0d20*/  @!P0 IADD3 R2, P1, R66, R49, RZ ;  /* 0x0000003142028210 */ /* 0x000fca0007f3e0ff */
[C---:B------:R-:W-:Y:S01]  /*0d30*/  @!P0 IMAD.X R3, R65.reuse, 0x1, R50, P1 ;  /* 0x0000000141038824 */ /* 0x040fe200008e0632 */
[----:B------:R-:W-:Y:S02]  /*0d40*/  ISETP.GE.AND P1, PT, R54, R51, PT ;  /* 0x000000333600720c */ /* 0x000fe40003f26270 */
[CC--:B0-----:R-:W-:Y:S02]  /*0d50*/  @!P3 IADD3 R4, P4, R66.reuse, R49.reuse, RZ ;  /* 0x000000314204b210 */ /* 0x0c1fe40007f9e0ff */
[----:B------:R-:W-:Y:S02]  /*0d60*/  @!P2 IADD3 R6, P5, R66, R49, RZ ;  /* 0x000000314206a210 */ /* 0x000fe40007fbe0ff */
[----:B------:R-:W-:Y:S02]  /*0d70*/  PRMT R33, RZ, 0x7610, R33 ;  /* 0x00007610ff217816 */ /* 0x000fe40000000021 */
[----:B------:R-:W-:-:S05]  /*0d80*/  @!P3 IADD3.X R5, R65, R50, RZ, P4, !PT ;  /* 0x000000324105b210 */ /* 0x000fca00027fe4ff */
[----:B------:R-:W-:Y:S01]  /*0d90*/  @!P1 IADD3 R26, P6, R66, R49, RZ ;  /* 0x00000031421a9210 */ /* 0x000fe20007fde0ff */
[----:B--2---:R-:W-:Y:S04]  /*0da0*/  STS.U16 [R48], R7 ;  /* 0x0000000730007388 */ /* 0x004fe80000000400 */
[----:B---3--:R0:W-:Y:S04]  /*0db0*/  STS.U16 [R48+0x40], R23 ;  /* 0x0000401730007388 */ /* 0x0081e80000000400 */
[----:B----4-:R-:W-:Y:S04]  /*0dc0*/  STS.U16 [R48+0x80], R27 ;  /* 0x0000801b30007388 */ /* 0x010fe80000000400 */
[----:B-1----:R1:W-:Y:S01]  /*0dd0*/  STS.U16 [R48+0xc0], R29 ;  /* 0x0000c01d30007388 */ /* 0x0023e20000000400 */
[----:B------:R-:W-:-:S03]  /*0de0*/  NOP ;  /* 0x0000000000007918 */ /* 0x000fc60000000000 */
[----:B------:R-:W-:Y:S01]  /*0df0*/  LDS.64 R24, [R47] ;  /* 0x000000002f187984 */ /* 0x000fe20000000a00 */
[----:B------:R-:W-:Y:S01]  /*0e00*/  BAR.SYNC.DEFER_BLOCKING 0x0 ;  /* 0x0000000000007b1d */ /* 0x000fe20000010000 */
[----:B0-----:R-:W-:Y:S02]  /*0e10*/  PRMT R23, RZ, 0x7610, R23 ;  /* 0x00007610ff177816 */ /* 0x001fe40000000017 */
[----:B-1----:R-:W-:Y:S02]  /*0e20*/  PRMT R29, RZ, 0x7610, R29 ;  /* 0x00007610ff1d7816 */ /* 0x002fe4000000001d */
[CC--:B------:R-:W-:Y:S02]  /*0e30*/  @!P2 IADD3.X R7, R65.reuse, R50.reuse, RZ, P5, !PT ;  /* 0x000000324107a210 */ /* 0x0c0fe40002ffe4ff */
[----:B------:R-:W-:Y:S01]  /*0e40*/  @!P1 IADD3.X R27, R65, R50, RZ, P6, !PT ;  /* 0x00000032411b9210 */ /* 0x000fe200037fe4ff */
[----:B------:R0:W2:Y:S04]  /*0e50*/  @!P0 LDG.E.U16 R31, desc[UR12][R2.64] ;  /* 0x0000000c021f8981 */ /* 0x0000a8000c1e1500 */
[----:B------:R-:W3:Y:S04]  /*0e60*/  @!P3 LDG.E.U16 R23, desc[UR12][R4.64+0x40] ;  /* 0x0000400c0417b981 */ /* 0x000ee8000c1e1500 */
[----:B------:R-:W4:Y:S04]  /*0e70*/  @!P2 LDG.E.U16 R29, desc[UR12][R6.64+0x80] ;  /* 0x0000800c061da981 */ /* 0x000f28000c1e1500 */
[----:B------:R-:W4:Y:S01]  /*0e80*/  @!P1 LDG.E.U16 R33, desc[UR12][R26.64+0xc0] ;  /* 0x0000c00c1a219981 */ /* 0x000f22000c1e1500 */
[----:B0-----:R-:W-:-:S02]  /*0e90*/  IADD3 R2, P4, R64, R49, RZ ;  /* 0x0000003140027210 */ /* 0x001fc40007f9e0ff */
[----:B------:R-:W-:Y:S02]  /*0ea0*/  PRMT R35, RZ, 0x7610, R35 ;  /* 0x00007610ff237816 */ /* 0x000fe40000000023 */
[----:B------:R-:W-:Y:S02]  /*0eb0*/  PRMT R37, RZ, 0x7610, R37 ;  /* 0x00007610ff257816 */ /* 0x000fe40000000025 */
[----:B------:R-:W-:Y:S02]  /*0ec0*/  PRMT R39, RZ, 0x7610, R39 ;  /* 0x00007610ff277816 */ /* 0x000fe40000000027 */
[----:B------:R-:W-:Y:S02]  /*0ed0*/  PRMT R41, RZ, 0x7610, R41 ;  /* 0x00007610ff297816 */ /* 0x000fe40000000029 */
[----:B------:R-:W-:Y:S01]  /*0ee0*/  IADD3.X R3, R63, R50, RZ, P4, !PT ;  /* 0x000000323f037210 */ /* 0x000fe200027fe4ff */
[----:B--2---:R0:W-:Y:S04]  /*0ef0*/  STS.U16 [R48], R31 ;  /* 0x0000001f30007388 */ /* 0x0041e80000000400 */
[----:B---3--:R-:W-:Y:S04]  /*0f00*/  STS.U16 [R48+0x40], R23 ;  /* 0x0000401730007388 */ /* 0x008fe80000000400 */
[----:B----4-:R-:W-:Y:S01]  /*0f10*/  STS.U16 [R48+0x80], R29 ;  /* 0x0000801d30007388 */ /* 0x010fe20000000400 */
[----:B0-----:R-:W0:Y:S03]  /*0f20*/  LDC.64 R30, c[0x0][0x2a0] ;  /* 0x0000a800ff1e7b82 */ /* 0x001e260000000a00 */
[----:B------:R-:W-:Y:S01]  /*0f30*/  STS.U16 [R48+0xc0], R33 ;  /* 0x0000c02130007388 */ /* 0x000fe20000000400 */
[----:B------:R-:W-:-:S03]  /*0f40*/  NOP ;  /* 0x0000000000007918 */ /* 0x000fc60000000000 */
[----:B------:R-:W1:Y:S01]  /*0f50*/  LDS.64 R4, [R47] ;  /* 0x000000002f047984 */ /* 0x000e620000000a00 */
[----:B------:R-:W-:Y:S06]  /*0f60*/  BAR.SYNC.DEFER_BLOCKING 0x0 ;  /* 0x0000000000007b1d */ /* 0x000fec0000010000 */
[----:B------:R-:W2:Y:S04]  /*0f70*/  @!P0 LDG.E.U16 R35, desc[UR12][R2.64] ;  /* 0x0000000c02238981 */ /* 0x000ea8000c1e1500 */
[----:B------:R-:W3:Y:S04]  /*0f80*/  @!P3 LDG.E.U16 R37, desc[UR12][R2.64+0x40] ;  /* 0x0000400c0225b981 */ /* 0x000ee8000c1e1500 */
[----:B------:R-:W4:Y:S04]  /*0f90*/  @!P2 LDG.E.U16 R39, desc[UR12][R2.64+0x80] ;  /* 0x0000800c0227a981 */ /* 0x000f28000c1e1500 */
[----:B------:R0:W4:Y:S01]  /*0fa0*/  @!P1 LDG.E.U16 R41, desc[UR12][R2.64+0xc0] ;  /* 0x0000c00c02299981 */ /* 0x000122000c1e1500 */
[--C-:B-1----:R-:W-:Y:S01]  /*0fb0*/  HADD2.F32 R27, -RZ, R4.reuse.H0_H0 ;  /* 0x20000004ff1b7230 */ /* 0x102fe20000004100 */
[----:B------:R-:W-:Y:S01]  /*0fc0*/  ISETP.GE.AND P0, PT, R20, R51, PT ;  /* 0x000000331400720c */ /* 0x000fe20003f06270 */
[----:B0-----:R-:W-:Y:S01]  /*0fd0*/  IMAD R0, R30, UR15, RZ ;  /* 0x0000000f1e007c24 */ /* 0x001fe2000f8e02ff */
[----:B------:R-:W-:Y:S01]  /*0fe0*/  SHF.R.S32.HI R23, RZ, 0x1f, R22 ;  /* 0x0000001fff177819 */ /* 0x000fe20000011416 */
[----:B------:R-:W-:-:S02]  /*0ff0*/  HADD2.F32 R45, -RZ, R4.H1_H1 ;  /* 0x30000004ff2d7230 */ /* 0x000fc40000004100 */
[----:B-----5:R-:W-:Y:S01]  /*1000*/  FADD.FTZ R46, R27, R72 ;  /* 0x000000481b2e7221 */ /* 0x020fe20000010000 */
[--C-:B------:R-:W-:Y:S01]  /*1010*/  HADD2.F32 R29, -RZ, R5.reuse.H1_H1 ;  /* 0x30000005ff1d7230 */ /* 0x100fe20000004100 */
[----:B------:R-:W-:Y:S01]  /*1020*/  ULEA UR7, UR7, UR4, 0x7 ;  /* 0x0000000407077291 */ /* 0x000fe2000f8e383f */
[----:B------:R-:W-:Y:S02]  /*1030*/  IMAD R31, R31, UR14, R0 ;  /* 0x0000000e1f1f7c24 */ /* 0x000fe4000f8e0200 */
[----:B------:R-:W-:Y:S01]  /*1040*/  FADD.FTZ R45, R45, R72 ;  /* 0x000000482d2d7221 */ /* 0x000fe20000010000 */
[----:B------:R-:W-:Y:S01]  /*1050*/  FSETP.GTU.FTZ.AND P4, PT, R46, 20, PT ;  /* 0x41a000002e00780b */ /* 0x000fe20003f9c000 */
[----:B------:R-:W-:Y:S01]  /*1060*/  HADD2.F32 R3, -RZ, R5.H0_H0 ;  /* 0x20000005ff037230 */ /* 0x000fe20000004100 */
[----:B------:R-:W-:Y:S01]  /*1070*/  BSSY B0, `(.L_x_10318) ;  /* 0x000002f000007945 */ /* 0x000fe20003800000 */
[----:B------:R-:W-:Y:S01]  /*1080*/  IMAD.WIDE.U32 R4, R30, UR14, RZ ;  /* 0x0000000e1e047c25 */ /* 0x000fe2000f8e00ff */
[----:B------:R-:W-:-:S03]  /*1090*/  FSETP.GTU.FTZ.AND P1, PT, R45, 20, PT ;  /* 0x41a000002d00780b */ /* 0x000fc60003f3c000 */
[--C-:B------:R-:W-:Y:S01]  /*10a0*/  FADD.FTZ R44, R3, R72.reuse ;  /* 0x00000048032c7221 */ /* 0x100fe20000010000 */
[----:B------:R-:W-:Y:S01]  /*10b0*/  FADD.FTZ R3, R29, R72 ;  /* 0x000000481d037221 */ /* 0x000fe20000010000 */
[----:B------:R-:W-:Y:S01]  /*10c0*/  @!P0 IMAD.WIDE.U32 R6, R30, UR14, R22 ;  /* 0x0000000e1e068c25 */ /* 0x000fe2000f8e0016 */
[----:B------:R-:W-:Y:S02]  /*10d0*/  IADD3 R27, R5, R31, RZ ;  /* 0x0000001f051b7210 */ /* 0x000fe40007ffe0ff */
[----:B------:R-:W-:Y:S01]  /*10e0*/  FSETP.GTU.FTZ.AND P2, PT, R44, 20, PT ;  /* 0x41a000002c00780b */ /* 0x000fe20003f5c000 */
[----:B------:R-:W-:Y:S01]  /*10f0*/  @!P0 IMAD.IADD R31, R31, 0x1, R7 ;  /* 0x000000011f1f8824 */ /* 0x000fe200078e0207 */
[----:B------:R-:W-:Y:S01]  /*1100*/  FSETP.GTU.FTZ.AND P3, PT, R3, 20, PT ;  /* 0x41a000000300780b */ /* 0x000fe20003f7c000 */
        /* <DEDUP_REMOVED lines=9> */
[----:B0-----:R-:W0:Y:S02]  /*11a0*/  MUFU.EX2 R35, R46 ;  /* 0x0000002e00237308 */ /* 0x001e240000000800 */
        /* <DEDUP_REMOVED lines=27> */
.L_x_10319:
[----:B------:R-:W-:Y:S05]  /*1360*/  BSYNC B0 ;  /* 0x0000000000007941 */ /* 0x000fea0003800000 */
.L_x_10318:
[----:B------:R-:W-:Y:S04]  /*1370*/  BSSY B0, `(.L_x_10320) ;  /* 0x0000021000007945 */ /* 0x000fe80003800000 */
[----:B------:R-:W-:Y:S05]  /*1380*/  @P1 BRA `(.L_x_10321) ;  /* 0x00000000007c1947 */ /* 0x000fea0003800000 */
[----:B------:R-:W-:Y:S01]  /*1390*/  FMUL.FTZ R45, R45, 1.4426950216293334961 ;  /* 0x3fb8aa3b2d2d7820 */ /* 0x000fe20000410000 */
[----:B------:R-:W-:Y:S01]  /*13a0*/  HFMA2.MMA R29, -RZ, RZ, 1.625, 0 ;  /* 0x3e800000ff1d7435 */ /* 0x000fe200000001ff */
[----:B0-----:R-:W-:Y:S02]  /*13b0*/  MOV R35, 0x3d39bf78 ;  /* 0x3d39bf7800237802 */ /* 0x001fe40000000f00 */
        /* <DEDUP_REMOVED lines=28> */
.L_x_10321:
[----:B------:R-:W-:Y:S05]  /*1580*/  BSYNC B0 ;  /* 0x0000000000007941 */ /* 0x000fea0003800000 */
.L_x_10320:
[----:B------:R-:W-:Y:S04]  /*1590*/  BSSY B0, `(.L_x_10322) ;  /* 0x0000021000007945 */ /* 0x000fe80003800000 */
[----:B------:R-:W-:Y:S05]  /*15a0*/  @P2 BRA `(.L_x_10323) ;  /* 0x00000000007c2947 */ /* 0x000fea0003800000 */
[----:B------:R-:W-:Y:S01]  /*15b0*/  FMUL.FTZ R44, R44, 1.4426950216293334961 ;  /* 0x3fb8aa3b2c2c7820 */ /* 0x000fe20000410000 */
[----:B------:R-:W-:Y:S01]  /*15c0*/  IMAD.MOV.U32 R29, RZ, RZ, 0x3e800000 ;  /* 0x3e800000ff1d7424 */ /* 0x000fe200078e00ff */
        /* <DEDUP_REMOVED lines=29> */
.L_x_10323:
[----:B------:R-:W-:Y:S05]  /*17a0*/  BSYNC B0 ;  /* 0x0000000000007941 */ /* 0x000fea0003800000 */
.L_x_10322:
[----:B------:R-:W-:Y:S04]  /*17b0*/  BSSY B0, `(.L_x_10324) ;  /* 0x0000021000007945 */ /* 0x000fe80003800000 */
[----:B------:R-:W-:Y:S05]  /*17c0*/  @P3 BRA `(.L_x_10325) ;  /* 0x00000000007c3947 */ /* 0x000fea0003800000 */
        /* <DEDUP_REMOVED lines=31> */
.L_x_10325:
[----:B------:R-:W-:Y:S05]  /*19c0*/  BSYNC B0 ;  /* 0x0000000000007941 */ /* 0x000fea0003800000 */
.L_x_10324:
[----:B------:R-:W-:Y:S01]  /*19d0*/  MOV R26, R4 ;  /* 0x00000004001a7202 */ /* 0x000fe20000000f00 */
[----:B------:R-:W-:Y:S01]  /*19e0*/  ULDC.64 UR10, c[0x0][0x2a8] ;  /* 0x0000aa00000a7ab9 */ /* 0x000fe20000000a00 */
[----:B------:R-:W-:Y:S01]  /*19f0*/  @!P0 MOV R7, R31 ;  /* 0x0000001f00078202 */ /* 0x000fe20000000f00 */
[----:B------:R-:W-:Y:S01]  /*1a00*/  IMAD R0, R74, UR10, RZ ;  /* 0x0000000a4a007c24 */ /* 0x000fe2000f8e02ff */
[----:B------:R-:W-:Y:S01]  /*1a10*/  USHF.R.S32.HI UR9, URZ, 0x1f, UR7 ;  /* 0x0000001f3f097899 */ /* 0x000fe20008011407 */
[C---:B------:R-:W-:Y:S01]  /*1a20*/  IMAD.WIDE.U32 R4, R77.reuse, UR10, R26 ;  /* 0x0000000a4d047c25 */ /* 0x040fe2000f8e001a */
[----:B------:R-:W-:Y:S01]  /*1a30*/  PRMT R33, RZ, 0x7610, R33 ;  /* 0x00007610ff217816 */ /* 0x000fe20000000021 */
[----:B0-----:R-:W0:Y:S02]  /*1a40*/  LDC.64 R40, c[0x0][0x2b0] ;  /* 0x0000ac00ff287b82 */ /* 0x001e240000000a00 */
[----:B------:R-:W-:-:S04]  /*1a50*/  @!P0 IMAD.WIDE.U32 R6, R77, UR10, R6 ;  /* 0x0000000a4d068c25 */ /* 0x000fc8000f8e0006 */
[----:B------:R-:W-:Y:S01]  /*1a60*/  IMAD R27, R77, UR11, R0 ;  /* 0x0000000b4d1b7c24 */ /* 0x000fe2000f8e0200 */
[----:B------:R-:W-:Y:S01]  /*1a70*/  ULDC.64 UR10, c[0x0][0x318] ;  /* 0x0000c600000a7ab9 */ /* 0x000fe20000000a00 */
[----:B------:R-:W-:Y:S02]  /*1a80*/  IADD3 R0, P3, R4, UR7, RZ ;  /* 0x0000000704007c10 */ /* 0x000fe4000ff7e0ff */
[----:B------:R-:W-:Y:S02]  /*1a90*/  IADD3 R31, P2, R49, UR10, RZ ;  /* 0x0000000a311f7c10 */ /* 0x000fe4000ff5e0ff */
[----:B------:R-:W-:Y:S02]  /*1aa0*/  IADD3.X R5, R27, UR9, R5, P3, !PT ;  /* 0x000000091b057c10 */ /* 0x000fe40009ffe405 */
[----:B------:R-:W-:Y:S02]  /*1ab0*/  IADD3.X R2, R50, UR11, RZ, P2, !PT ;  /* 0x0000000b32027c10 */ /* 0x000fe400097fe4ff */
[----:B------:R-:W-:-:S02]  /*1ac0*/  LEA R30, P2, R0, R31, 0x1 ;  /* 0x0000001f001e7211 */ /* 0x000fc400078408ff */
[----:B------:R-:W-:Y:S02]  /*1ad0*/  @!P0 IADD3 R26, P1, R20, R6, RZ ;  /* 0x00000006141a8210 */ /* 0x000fe40007f3e0ff */
[----:B------:R-:W-:Y:S02]  /*1ae0*/  LEA.HI.X R31, R0, R2, R5, 0x1, P2 ;  /* 0x00000002001f7211 */ /* 0x000fe400010f0c05 */
[----:B------:R-:W-:Y:S01]  /*1af0*/  LDS.64 R4, [R47] ;  /* 0x000000002f047984 */ /* 0x000fe20000000a00 */
[----:B------:R-:W-:Y:S02]  /*1b00*/  @!P0 IADD3.X R7, R21, R7, R27, P1, !PT ;  /* 0x0000000715078210 */ /* 0x000fe40000ffe41b */
[----:B------:R-:W-:Y:S02]  /*1b10*/  @!P0 LEA R6, P1, R26, UR10, 0x1 ;  /* 0x0000000a1a068c11 */ /* 0x000fe4000f8208ff */
        /* <DEDUP_REMOVED lines=10> */
[----:B------:R-:W-:Y:S01]  /*1bc0*/  @!P0 IMAD.MOV.U32 R27, RZ, RZ, R23 ;  /* 0x000000ffff1b8224 */ /* 0x000fe200078e0017 */
[----:B------:R-:W-:Y:S01]  /*1bd0*/  ULDC.64 UR10, c[0x0][0x2b8] ;  /* 0x0000ae00000a7ab9 */ /* 0x000fe20000000a00 */
[----:B------:R0:W2:Y:S04]  /*1be0*/  @!P0 LDG.E.U16 R33, desc[UR12][R6.64] ;  /* 0x0000000c06218981 */ /* 0x0000a8000c1e1500 */
[----:B------:R-:W3:Y:S04]  /*1bf0*/  @!P1 LDG.E.U16 R35, desc[UR12][R30.64+-0xc0] ;  /* 0xffff400c1e239981 */ /* 0x000ee8000c1e1500 */
[----:B------:R-:W4:Y:S04]  /*1c00*/  @!P3 LDG.E.U16 R37, desc[UR12][R30.64+-0x80] ;  /* 0xffff800c1e25b981 */ /* 0x000f28000c1e1500 */
[----:B------:R1:W5:Y:S01]  /*1c10*/  @!P2 LDG.E.U16 R39, desc[UR12][R30.64+-0x40] ;  /* 0xffffc00c1e27a981 */ /* 0x000362000c1e1500 */
[----:B------:R-:W-:-:S02]  /*1c20*/  IMAD R41, R41, UR14, R0 ;  /* 0x0000000e29297c24 */ /* 0x000fc4000f8e0200 */
[----:B0-----:R-:W-:-:S04]  /*1c30*/  IMAD.WIDE.U32 R6, R40, UR14, RZ ;  /* 0x0000000e28067c25 */ /* 0x001fc8000f8e00ff */
[----:B------:R-:W-:Y:S01]  /*1c40*/  @!P0 IMAD.WIDE.U32 R26, R40, UR14, R26 ;  /* 0x0000000e281a8c25 */ /* 0x000fe2000f8e001a */
[----:B------:R-:W-:Y:S02]  /*1c50*/  IADD3 R29, R7, R41, RZ ;  /* 0x00000029071d7210 */ /* 0x000fe40007ffe0ff */
[----:B------:R-:W-:Y:S01]  /*1c60*/  MOV R28, R6 ;  /* 0x00000006001c7202 */ /* 0x000fe20000000f00 */
[----:B------:R-:W-:Y:S01]  /*1c70*/  IMAD R0, R74, UR10, RZ ;  /* 0x0000000a4a007c24 */ /* 0x000fe2000f8e02ff */
[----:B------:R-:W-:-:S03]  /*1c80*/  @!P0 IADD3 R27, R41, R27, RZ ;  /* 0x0000001b291b8210 */ /* 0x000fc60007ffe0ff */
[C---:B-1----:R-:W-:Y:S02]  /*1c90*/  IMAD R31, R77.reuse, UR11, R0 ;  /* 0x0000000b4d1f7c24 */ /* 0x042fe4000f8e0200 */
[----:B------:R-:W-:-:S04]  /*1ca0*/  @!P0 IMAD.WIDE.U32 R6, R77, UR10, R26 ;  /* 0x0000000a4d068c25 */ /* 0x000fc8000f8e001a */
[----:B------:R-:W-:Y:S01]  /*1cb0*/  IMAD.WIDE.U32 R26, R77, UR10, R28 ;  /* 0x0000000a4d1a7c25 */ /* 0x000fe2000f8e001c */
[----:B------:R-:W-:Y:S01]  /*1cc0*/  ULDC.64 UR10, c[0x0][0x308] ;  /* 0x0000c200000a7ab9 */ /* 0x000fe20000000a00 */
[----:B------:R-:W-:Y:S02]  /*1cd0*/  @!P0 IADD3 R28, P5, R20, R6, RZ ;  /* 0x00000006141c8210 */ /* 0x000fe40007fbe0ff */
[----:B------:R-:W-:Y:S02]  /*1ce0*/  IADD3 R29, P4, R49, UR10, RZ ;  /* 0x0000000a311d7c10 */ /* 0x000fe4000ff9e0ff */
[----:B------:R-:W-:Y:S02]  /*1cf0*/  IADD3 R0, P6, R26, UR7, RZ ;  /* 0x000000071a007c10 */ /* 0x000fe4000ffde0ff */
[----:B------:R-:W-:Y:S02]  /*1d00*/  @!P0 IADD3.X R7, R21, R7, R31, P5, !PT ;  /* 0x0000000715078210 */ /* 0x000fe40002ffe41f */
[----:B------:R-:W-:-:S02]  /*1d10*/  IADD3.X R2, R50, UR11, RZ, P4, !PT ;  /* 0x0000000b32027c10 */ /* 0x000fc4000a7fe4ff */
[----:B------:R-:W-:Y:S02]  /*1d20*/  IADD3.X R27, R31, UR9, R27, P6, !PT ;  /* 0x000000091f1b7c10 */ /* 0x000fe4000b7fe41b */
[----:B------:R-:W-:Y:S02]  /*1d30*/  @!P0 LEA R6, P5, R28, UR10, 0x1 ;  /* 0x0000000a1c068c11 */ /* 0x000fe4000f8a08ff */
[----:B------:R-:W-:Y:S02]  /*1d40*/  LEA R26, P4, R0, R29, 0x1 ;  /* 0x0000001d001a7211 */ /* 0x000fe400078808ff */
[----:B------:R-:W-:Y:S02]  /*1d50*/  PRMT R29, RZ, 0x7610, R29 ;  /* 0x00007610ff1d7816 */ /* 0x000fe4000000001d */
[----:B------:R-:W-:Y:S02]  /*1d60*/  PRMT R31, RZ, 0x7610, R31 ;  /* 0x00007610ff1f7816 */ /* 0x000fe4000000001f */
[----:B------:R-:W-:-:S02]  /*1d70*/  @!P0 LEA.HI.X R7, R28, UR11, R7, 0x1, P5 ;  /* 0x0000000b1c078c11 */ /* 0x000fc4000a8f0c07 */
[----:B------:R-:W-:Y:S01]  /*1d80*/  LEA.HI.X R27, R0, R2, R27, 0x1, P4 ;  /* 0x00000002001b7211 */ /* 0x000fe200020f0c1b */
[----:B--2---:R0:W-:Y:S04]  /*1d90*/  STS.U16 [R48], R33 ;  /* 0x0000002130007388 */ /* 0x0041e80000000400 */
[----:B---3--:R1:W-:Y:S04]  /*1da0*/  STS.U16 [R48+0x40], R35 ;  /* 0x0000402330007388 */ /* 0x0083e80000000400 */
[----:B----4-:R-:W-:Y:S04]  /*1db0*/  STS.U16 [R48+0x80], R37 ;  /* 0x0000802530007388 */ /* 0x010fe80000000400 */
[----:B-----5:R-:W-:Y:S01]  /*1dc0*/  STS.U16 [R48+0xc0], R39 ;  /* 0x0000c02730007388 */ /* 0x020fe20000000400 */
[----:B------:R-:W-:-:S03]  /*1dd0*/  NOP ;  /* 0x0000000000007918 */ /* 0x000fc60000000000 */
[----:B------:R-:W2:Y:S01]  /*1de0*/  LDS.64 R40, [R47] ;  /* 0x000000002f287984 */ /* 0x000ea20000000a00 */
[----:B------:R-:W-:Y:S01]  /*1df0*/  BAR.SYNC.DEFER_BLOCKING 0x0 ;  /* 0x0000000000007b1d */ /* 0x000fe20000010000 */
[----:B0-----:R-:W-:Y:S02]  /*1e00*/  PRMT R33, RZ, 0x7610, R33 ;  /* 0x00007610ff217816 */ /* 0x001fe40000000021 */
[----:B-1----:R-:W-:-:S03]  /*1e10*/  PRMT R35, RZ, 0x7610, R35 ;  /* 0x00007610ff237816 */ /* 0x002fc60000000023 */
[----:B------:R0:W3:Y:S04]  /*1e20*/  @!P0 LDG.E.U16 R29, desc[UR12][R6.64] ;  /* 0x0000000c061d8981 */ /* 0x0000e8000c1e1500 */
[----:B------:R-:W4:Y:S04]  /*1e30*/  @!P1 LDG.E.U16 R31, desc[UR12][R26.64+-0xc0] ;  /* 0xffff400c1a1f9981 */ /* 0x000f28000c1e1500 */
[----:B------:R-:W5:Y:S04]  /*1e40*/  @!P3 LDG.E.U16 R33, desc[UR12][R26.64+-0x80] ;  /* 0xffff800c1a21b981 */ /* 0x000f68000c1e1500 */
[----:B------:R1:W5:Y:S01]  /*1e50*/  @!P2 LDG.E.U16 R35, desc[UR12][R26.64+-0x40] ;  /* 0xffffc00c1a23a981 */ /* 0x000362000c1e1500 */
[--C-:B--2---:R-:W-:Y:S01]  /*1e60*/  HADD2.F32 R32, -RZ, R40.reuse.H1_H1 ;  /* 0x30000028ff207230 */ /* 0x104fe20000004100 */
[----:B------:R-:W2:Y:S01]  /*1e70*/  S2UR UR6, SR_CgaCtaId ;  /* 0x00000000000679c3 */ /* 0x000ea20000008800 */
[----:B------:R-:W-:Y:S01]  /*1e80*/  HADD2.F32 R2, -RZ, R40.H0_H0 ;  /* 0x20000028ff027230 */ /* 0x000fe20000004100 */
[----:B------:R-:W-:Y:S01]  /*1e90*/  ISETP.NE.AND P1, PT, R14, RZ, PT ;  /* 0x000000ff0e00720c */ /* 0x000fe20003f25270 */
[----:B------:R-:W-:-:S02]  /*1ea0*/  HADD2.F32 R36, -RZ, R41.H0_H0 ;  /* 0x20000029ff247230 */ /* 0x000fc40000004100 */
[----:B0-----:R-:W-:Y:S01]  /*1eb0*/  FMUL.FTZ R7, R32, -1.4426950216293334961 ;  /* 0xbfb8aa3b20077820 */ /* 0x001fe20000410000 */
[----:B------:R-:W-:Y:S02]  /*1ec0*/  HADD2.F32 R38, -RZ, R41.H1_H1 ;  /* 0x30000029ff267230 */ /* 0x000fe40000004100 */
[----:B------:R-:W-:Y:S01]  /*1ed0*/  FMUL.FTZ R0, R2, -1.4426950216293334961 ;  /* 0xbfb8aa3b02007820 */ /* 0x000fe20000410000 */
[----:B------:R-:W-:Y:S02]  /*1ee0*/  HADD2.F32 R82, -RZ, R4.H1_H1 ;  /* 0x30000004ff527230 */ /* 0x000fe40000004100 */
[----:B-1----:R-:W-:Y:S01]  /*1ef0*/  FMUL.FTZ R27, R36, -1.4426950216293334961 ;  /* 0xbfb8aa3b241b7820 */ /* 0x002fe20000410000 */
[--C-:B------:R-:W-:Y:S01]  /*1f00*/  HADD2.F32 R80, -RZ, R5.reuse.H0_H0 ;  /* 0x20000005ff507230 */ /* 0x100fe20000004100 */
[----:B------:R-:W0:Y:S01]  /*1f10*/  MUFU.EX2 R7, R7 ;  /* 0x0000000700077308 */ /* 0x000e220000000800 */
[----:B------:R-:W-:Y:S01]  /*1f20*/  HADD2.F32 R78, -RZ, R5.H1_H1 ;  /* 0x30000005ff4e7230 */ /* 0x000fe20000004100 */
[----:B------:R-:W-:Y:S01]  /*1f30*/  UMOV UR5, 0x400 ;  /* 0x0000040000057882 */ /* 0x000fe20000000000 */
[----:B------:R-:W-:Y:S05]  /*1f40*/  BSSY B0, `(.L_x_10326) ;  /* 0x000004e000007945 */ /* 0x000fea0003800000 */
[----:B------:R-:W1:Y:S01]  /*1f50*/  MUFU.EX2 R0, R0 ;  /* 0x0000000000007308 */ /* 0x000e620000000800 */
[----:B--2---:R-:W-:-:S07]  /*1f60*/  ULEA UR5, UR6, UR5, 0x18 ;  /* 0x0000000506057291 */ /* 0x004fce000f8ec03f */
[----:B------:R-:W2:Y:S01]  /*1f70*/  MUFU.EX2 R27, R27 ;  /* 0x0000001b001b7308 */ /* 0x000ea20000000800 */
[----:B0-----:R-:W-:Y:S01]  /*1f80*/  FADD.FTZ R26, R7, 1 ;  /* 0x3f800000071a7421 */ /* 0x001fe20000010000 */
[----:B------:R-:W-:Y:S01]  /*1f90*/  MOV R76, UR5 ;  /* 0x00000005004c7c02 */ /* 0x000fe20008000f00 */
[----:B-1----:R-:W-:Y:S01]  /*1fa0*/  FADD.FTZ R6, R0, 1 ;  /* 0x3f80000000067421 */ /* 0x002fe20000010000 */
[----:B------:R-:W-:Y:S02]  /*1fb0*/  HADD2.F32 R0, -RZ, R4.H0_H0 ;  /* 0x20000004ff007230 */ /* 0x000fe40000004100 */
[----:B--2---:R-:W-:Y:S01]  /*1fc0*/  FADD.FTZ R28, R27, 1 ;  /* 0x3f8000001b1c7421 */ /* 0x004fe20000010000 */
[----:B---3--:R0:W-:Y:S04]  /*1fd0*/  STS.U16 [R48], R29 ;  /* 0x0000001d30007388 */ /* 0x0081e80000000400 */
[----:B----4-:R1:W-:Y:S04]  /*1fe0*/  STS.U16 [R48+0x40], R31 ;  /* 0x0000401f30007388 */ /* 0x0103e80000000400 */
[----:B-----5:R2:W-:Y:S01]  /*1ff0*/  STS.U16 [R48+0x80], R33 ;  /* 0x0000802130007388 */ /* 0x0205e20000000400 */
[----:B0-----:R-:W-:-:S03]  /*2000*/  FMUL.FTZ R29, R38, -1.4426950216293334961 ;  /* 0xbfb8aa3b261d7820 */ /* 0x001fc60000410000 */
[----:B------:R0:W-:Y:S01]  /*2010*/  STS.U16 [R48+0xc0], R35 ;  /* 0x0000c02330007388 */ /* 0x0001e20000000400 */
[----:B------:R-:W-:-:S03]  /*2020*/  NOP ;  /* 0x0000000000007918 */ /* 0x000fc60000000000 */
[----:B------:R-:W3:Y:S01]  /*2030*/  LDS.64 R40, [R47] ;  /* 0x000000002f287984 */ /* 0x000ee20000000a00 */
[----:B------:R-:W4:Y:S08]  /*2040*/  MUFU.EX2 R29, R29 ;  /* 0x0000001d001d7308 */ /* 0x000f300000000800 */
[----:B-1----:R-:W1:Y:S08]  /*2050*/  MUFU.RCP R31, R6 ;  /* 0x00000006001f7308 */ /* 0x002e700000001000 */
[----:B--2---:R-:W2:Y:S01]  /*2060*/  MUFU.RCP R33, R26 ;  /* 0x0000001a00217308 */ /* 0x004ea20000001000 */
[----:B----4-:R-:W-:-:S07]  /*2070*/  FADD.FTZ R7, R29, 1 ;  /* 0x3f8000001d077421 */ /* 0x010fce0000010000 */
[----:B0-----:R-:W0:Y:S01]  /*2080*/  MUFU.RCP R35, R28 ;  /* 0x0000001c00237308 */ /* 0x001e220000001000 */
[----:B-1----:R-:W-:-:S04]  /*2090*/  FADD.FTZ R5, -R31, 1 ;  /* 0x3f8000001f057421 */ /* 0x002fc80000010100 */
[----:B------:R-:W-:-:S03]  /*20a0*/  FFMA.FTZ R5, R2, R5, 1 ;  /* 0x3f80000002057423 */ /* 0x000fc60000010005 */
[----:B------:R2:W1:Y:S01]  /*20b0*/  MUFU.RCP R39, R7 ;  /* 0x0000000700277308 */ /* 0x0004620000001000 */
[--C-:B---3--:R-:W-:Y:S02]  /*20c0*/  HADD2.F32 R30, -RZ, R40.reuse.H0_H0 ;  /* 0x20000028ff1e7230 */ /* 0x108fe40000004100 */
[----:B------:R-:W-:Y:S02]  /*20d0*/  HADD2.F32 R34, -RZ, R40.H1_H1 ;  /* 0x30000028ff227230 */ /* 0x000fe40000004100 */
[----:B--2---:R-:W-:Y:S01]  /*20e0*/  FADD.FTZ R7, -R33, 1 ;  /* 0x3f80000021077421 */ /* 0x004fe20000010100 */
[--C-:B------:R-:W-:Y:S02]  /*20f0*/  HADD2.F32 R37, -RZ, R41.reuse.H0_H0 ;  /* 0x20000029ff257230 */ /* 0x100fe40000004100 */
[----:B0-----:R-:W-:Y:S01]  /*2100*/  FADD.FTZ R27, -R35, 1 ;  /* 0x3f800000231b7421 */ /* 0x001fe20000010100 */
[----:B------:R-:W-:Y:S01]  /*2110*/  HADD2.F32 R40, -RZ, R41.H1_H1 ;  /* 0x30000029ff287230 */ /* 0x000fe20000004100 */
[----:B------:R-:W-:Y:S01]  /*2120*/  BAR.SYNC.DEFER_BLOCKING 0x0 ;  /* 0x0000000000007b1d */ /* 0x000fe20000010000 */
[----:B------:R-:W-:Y:S01]  /*2130*/  FMUL.FTZ R4, R0, R30 ;  /* 0x0000001e00047220 */ /* 0x000fe20000410000 */
[----:B------:R-:W-:Y:S01]  /*2140*/  FMUL.FTZ R6, R82, R34 ;  /* 0x0000002252067220 */ /* 0x000fe20000410000 */
[----:B-1----:R-:W-:Y:S01]  /*2150*/  FADD.FTZ R29, -R39, 1 ;  /* 0x3f800000271d7421 */ /* 0x002fe20000010100 */
        /* <DEDUP_REMOVED lines=15> */
[----:B------:R-:W0:Y:S01]  /*2250*/  LDC.64 R28, c[0x0][0x398] ;  /* 0x0000e600ff1c7b82 */ /* 0x000e220000000a00 */
[----:B------:R-:W-:Y:S02]  /*2260*/  IADD3 R26, P2, R20, R22, RZ ;  /* 0x00000016141a7210 */ /* 0x000fe40007f5e0ff */
[----:B------:R1:W-:Y:S01]  /*2270*/  STS.64 [R47], R4 ;  /* 0x000000042f007388 */ /* 0x0003e20000000a00 */
[----:B------:R-:W-:-:S03]  /*2280*/  NOP ;  /* 0x0000000000007918 */ /* 0x000fc60000000000 */
[----:B------:R-:W-:Y:S01]  /*2290*/  LDS.U16 R41, [R48] ;  /* 0x0000000030297984 */ /* 0x000fe20000000400 */
[----:B------:R-:W-:-:S03]  /*22a0*/  IMAD.X R27, R21, 0x1, R23, P2 ;  /* 0x00000001151b7824 */ /* 0x000fc600010e0617 */
[----:B------:R-:W-:Y:S04]  /*22b0*/  LDS.U16 R43, [R48+0x40] ;  /* 0x00004000302b7984 */ /* 0x000fe80000000400 */
[----:B------:R-:W-:Y:S04]  /*22c0*/  LDS.U16 R79, [R48+0x80] ;  /* 0x00008000304f7984 */ /* 0x000fe80000000400 */
[----:B------:R-:W-:Y:S01]  /*22d0*/  LDS.U16 R81, [R48+0xc0] ;  /* 0x0000c00030517984 */ /* 0x000fe20000000400 */
[----:B0-----:R-:W-:-:S03]  /*22e0*/  IMAD R6, R28, UR15, RZ ;  /* 0x0000000f1c067c24 */ /* 0x001fc6000f8e02ff */
[----:B------:R-:W-:Y:S01]  /*22f0*/  @!P1 STS [UR5+0x100], R51 ;  /* 0x00010033ff009988 */ /* 0x000fe20008000805 */
[----:B-1----:R-:W-:Y:S01]  /*2300*/  IMAD.WIDE.U32 R4, R28, UR14, RZ ;  /* 0x0000000e1c047c25 */ /* 0x002fe2000f8e00ff */
[----:B------:R-:W-:Y:S03]  /*2310*/  BAR.SYNC.DEFER_BLOCKING 0x0 ;  /* 0x0000000000007b1d */ /* 0x000fe60000010000 */
[----:B------:R-:W-:-:S05]  /*2320*/  IMAD R29, R29, UR14, R6 ;  /* 0x0000000e1d1d7c24 */ /* 0x000fca000f8e0206 */
[----:B------:R-:W-:Y:S01]  /*2330*/  IADD3 R85, R5, R29, RZ ;  /* 0x0000001d05557210 */ /* 0x000fe20007ffe0ff */
        /* <DEDUP_REMOVED lines=14> */
.L_x_10327:
[----:B------:R-:W-:Y:S05]  /*2420*/  BSYNC B0 ;  /* 0x0000000000007941 */ /* 0x000fea0003800000 */
.L_x_10326:
[----:B------:R-:W-:Y:S01]  /*2430*/  ULDC.64 UR10, c[0x0][0x3a0] ;  /* 0x0000e800000a7ab9 */ /* 0x000fe20000000a00 */
[----:B------:R-:W-:Y:S01]  /*2440*/  MOV R5, R85 ;  /* 0x0000005500057202 */ /* 0x000fe20000000f00 */
[----:B------:R-:W-:Y:S01]  /*2450*/  IMAD R6, R74, UR10, RZ ;  /* 0x0000000a4a067c24 */ /* 0x000fe2000f8e02ff */
[----:B------:R-:W-:Y:S01]  /*2460*/  ISETP.GE.AND P2, PT, R56, R83, PT ;  /* 0x000000533800720c */ /* 0x000fe20003f46270 */
[----:B------:R-:W-:Y:S01]  /*2470*/  FMUL.FTZ R31, R2, R31 ;  /* 0x0000001f021f7220 */ /* 0x000fe20000410000 */
        /* <DEDUP_REMOVED lines=8> */
[----:B------:R-:W-:Y:S01]  /*2500*/  FMUL.FTZ R39, R38, R39 ;  /* 0x0000002726277220 */ /* 0x000fe20000410000 */
[----:B------:R-:W-:Y:S01]  /*2510*/  IADD3 R7, P4, R49, UR10, RZ ;  /* 0x0000000a31077c10 */ /* 0x000fe2000ff9e0ff */
[----:B------:R-:W-:Y:S01]  /*2520*/  FMUL.FTZ R0, R0, R31 ;  /* 0x0000001f00007220 */ /* 0x000fe20000410000 */
[----:B------:R-:W-:Y:S01]  /*2530*/  IADD3.X R5, R29, UR9, R5, P5, !PT ;  /* 0x000000091d057c10 */ /* 0x000fe2000affe405 */
[----:B------:R-:W-:Y:S01]  /*2540*/  FMUL.FTZ R82, R82, R33 ;  /* 0x0000002152527220 */ /* 0x000fe20000410000 */
[----:B------:R-:W-:Y:S01]  /*2550*/  IADD3.X R28, R50, UR11, RZ, P4, !PT ;  /* 0x0000000b321c7c10 */ /* 0x000fe2000a7fe4ff */
[----:B------:R-:W-:Y:S01]  /*2560*/  ULDC.64 UR10, c[0x0][0x320] ;  /* 0x0000c800000a7ab9 */ /* 0x000fe20000000a00 */
[----:B------:R-:W-:Y:S01]  /*2570*/  LEA R4, P4, R6, R7, 0x1 ;  /* 0x0000000706047211 */ /* 0x000fe200078808ff */
[----:B------:R-:W-:Y:S01]  /*2580*/  FMUL.FTZ R80, R80, R35 ;  /* 0x0000002350507220 */ /* 0x000fe20000410000 */
[----:B------:R-:W-:-:S02]  /*2590*/  FMUL.FTZ R78, R78, R39 ;  /* 0x000000274e4e7220 */ /* 0x000fc40000410000 */
        /* <DEDUP_REMOVED lines=43> */
.L_x_10330:
[----:B------:R-:W-:Y:S05]  /*2850*/  BSYNC B0 ;  /* 0x0000000000007941 */ /* 0x000fea0003800000 */
.L_x_10329:
[----:B------:R-:W-:Y:S01]  /*2860*/  MOV R5, R41 ;  /* 0x0000002900057202 */ /* 0x000fe20000000f00 */
[----:B------:R-:W-:Y:S01]  /*2870*/  ULDC.64 UR16, c[0x0][0x2c8] ;  /* 0x0000b20000107ab9 */ /* 0x000fe20000000a00 */
[----:B------:R-:W-:Y:S01]  /*2880*/  IADD3 R7, P4, R49, UR10, RZ ;  /* 0x0000000a31077c10 */ /* 0x000fe2000ff9e0ff */
[----:B------:R-:W-:Y:S01]  /*2890*/  IMAD R2, R74, UR16, RZ ;  /* 0x000000104a027c24 */ /* 0x000fe2000f8e02ff */
[-C--:B------:R-:W-:Y:S01]  /*28a0*/  ISETP.GE.AND P0, PT, R58, R39.reuse, PT ;  /* 0x000000273a00720c */ /* 0x080fe20003f06270 */
[C---:B------:R-:W-:Y:S01]  /*28b0*/  IMAD.WIDE.U32 R4, R77.reuse, UR16, R4 ;  /* 0x000000104d047c25 */ /* 0x040fe2000f8e0004 */
[-C--:B------:R-:W-:Y:S02]  /*28c0*/  ISETP.GE.AND P2, PT, R56, R39.reuse, PT ;  /* 0x000000273800720c */ /* 0x080fe40003f46270 */
[----:B------:R-:W-:Y:S01]  /*28d0*/  ISETP.GE.AND P3, PT, R54, R39, PT ;  /* 0x000000273600720c */ /* 0x000fe20003f66270 */
[----:B0-----:R-:W-:Y:S01]  /*28e0*/  IMAD R29, R77, UR17, R2 ;  /* 0x000000114d1d7c24 */ /* 0x001fe2000f8e0202 */
[----:B------:R-:W-:-:S02]  /*28f0*/  IADD3 R2, P5, R4, UR7, RZ ;  /* 0x0000000704027c10 */ /* 0x000fc4000ffbe0ff */
[----:B------:R-:W-:Y:S02]  /*2900*/  IADD3.X R6, R50, UR11, RZ, P4, !PT ;  /* 0x0000000b32067c10 */ /* 0x000fe4000a7fe4ff */
[----:B------:R-:W-:Y:S02]  /*2910*/  IADD3.X R5, R29, UR9, R5, P5, !PT ;  /* 0x000000091d057c10 */ /* 0x000fe4000affe405 */
[----:B------:R-:W-:-:S04]  /*2920*/  LEA R4, P4, R2, R7, 0x1 ;  /* 0x0000000702047211 */ /* 0x000fc800078808ff */
[----:B------:R-:W-:-:S05]  /*2930*/  LEA.HI.X R5, R2, R6, R5, 0x1, P4 ;  /* 0x0000000602057211 */ /* 0x000fca00020f0c05 */
[----:B------:R0:W-:Y:S04]  /*2940*/  @!P0 STG.E.U16 desc[UR12][R4.64+-0xc0], R33 ;  /* 0xffff402104008986 */ /* 0x0001e8000c10150c */
[----:B------:R0:W-:Y:S04]  /*2950*/  @!P2 STG.E.U16 desc[UR12][R4.64+-0x80], R35 ;  /* 0xffff80230400a986 */ /* 0x0001e8000c10150c */
[----:B------:R0:W-:Y:S02]  /*2960*/  @!P3 STG.E.U16 desc[UR12][R4.64+-0x40], R37 ;  /* 0xffffc0250400b986 */ /* 0x0001e4000c10150c */
.L_x_10328:
        /* <DEDUP_REMOVED lines=18> */
[----:B0-----:R-:W-:-:S13]  /*2a90*/  ISETP.GE.AND P0, PT, R5, 0x1, PT ;  /* 0x000000010500780c */ /* 0x001fda0003f06270 */
[----:B------:R-:W-:Y:S05]  /*2aa0*/  @!P0 BRA `(.L_x_10331) ;  /* 0x0000001400c88947 */ /* 0x000fea0003800000 */
[----:B------:R-:W0:Y:S01]  /*2ab0*/  LDC.64 R6, c[0x0][0x348] ;  /* 0x0000d200ff067b82 */ /* 0x000e220000000a00 */
[----:B------:R-:W-:Y:S01]  /*2ac0*/  MOV R4, R14 ;  /* 0x0000000e00047202 */ /* 0x000fe20000000f00 */
[----:B------:R-:W-:Y:S01]  /*2ad0*/  ULDC.64 UR10, c[0x0][0x350] ;  /* 0x0000d400000a7ab9 */ /* 0x000fe20000000a00 */
[----:B------:R-:W-:Y:S01]  /*2ae0*/  MOV R5, RZ ;  /* 0x000000ff00057202 */ /* 0x000fe20000000f00 */
[----:B------:R-:W-:Y:S01]  /*2af0*/  IMAD.MOV.U32 R83, RZ, RZ, RZ ;  /* 0x000000ffff537224 */ /* 0x000fe200078e00ff */
[----:B------:R-:W-:Y:S01]  /*2b00*/  ISETP.GE.AND P2, PT, R20, R51, PT ;  /* 0x000000331400720c */ /* 0x000fe20003f46270 */
[----:B------:R-:W-:Y:S01]  /*2b10*/  UMOV UR5, URZ ;  /* 0x0000003f00057c82 */ /* 0x000fe20008000000 */
[----:B------:R-:W-:Y:S01]  /*2b20*/  MOV R87, RZ ;  /* 0x000000ff00577202 */ /* 0x000fe20000000f00 */
[----:B------:R-:W1:Y:S01]  /*2b30*/  LDC R92, c[0x0][0x224] ;  /* 0x00008900ff5c7b82 */ /* 0x000e620000000800 */
[----:B------:R-:W-:Y:S01]  /*2b40*/  MOV R88, RZ ;  /* 0x000000ff00587202 */ /* 0x000fe20000000f00 */
[----:B------:R-:W-:Y:S01]  /*2b50*/  UMOV UR6, URZ ;  /* 0x0000003f00067c82 */ /* 0x000fe20008000000 */
[----:B------:R-:W-:Y:S01]  /*2b60*/  MOV R85, RZ ;  /* 0x000000ff00557202 */ /* 0x000fe20000000f00 */
[----:B------:R-:W-:Y:S01]  /*2b70*/  ULDC UR24, c[0x0][0x224] ;  /* 0x0000890000187ab9 */ /* 0x000fe20000000800 */
[----:B------:R-:W-:Y:S01]  /*2b80*/  MOV R90, RZ ;  /* 0x000000ff005a7202 */ /* 0x000fe20000000f00 */
[----:B------:R-:W-:Y:S01]  /*2b90*/  ULDC UR25, c[0x0][0x21c] ;  /* 0x0000870000197ab9 */ /* 0x000fe20000000800 */
[----:B------:R-:W-:Y:S01]  /*2ba0*/  ULDC UR8, c[0x0][0x218] ;  /* 0x0000860000087ab9 */ /* 0x000fe20000000800 */
[----:B------:R-:W2:Y:S01]  /*2bb0*/  LDC.64 R30, c[0x0][0x360] ;  /* 0x0000d800ff1e7b82 */ /* 0x000ea20000000a00 */
[----:B------:R-:W-:Y:S01]  /*2bc0*/  ULDC.64 UR20, c[0x0][0x360] ;  /* 0x0000d80000147ab9 */ /* 0x000fe20000000a00 */
[----:B------:R-:W-:Y:S01]  /*2bd0*/  ULDC.64 UR26, c[0x0][0x3c8] ;  /* 0x0000f200001a7ab9 */ /* 0x000fe20000000a00 */
[----:B------:R-:W-:Y:S01]  /*2be0*/  ULDC.64 UR16, c[0x0][0x238] ;  /* 0x00008e0000107ab9 */ /* 0x000fe20000000a00 */
[----:B------:R-:W-:Y:S01]  /*2bf0*/  ULDC.64 UR18, c[0x0][0x270] ;  /* 0x00009c0000127ab9 */ /* 0x000fe20000000a00 */
[----:B0-----:R-:W-:-:S03]  /*2c00*/  IMAD R2, R6, UR15, RZ ;  /* 0x0000000f06027c24 */ /* 0x001fc6000f8e02ff */
[----:B------:R-:W0:Y:S01]  /*2c10*/  LDC.64 R32, c[0x0][0x2d0] ;  /* 0x0000b400ff207b82 */ /* 0x000e220000000a00 */
[----:B------:R-:W-:-:S04]  /*2c20*/  IMAD.WIDE.U32 R4, R6, UR14, R4 ;  /* 0x0000000e06047c25 */ /* 0x000fc8000f8e0004 */
[----:B------:R-:W-:-:S03]  /*2c30*/  IMAD R7, R7, UR14, R2 ;  /* 0x0000000e07077c24 */ /* 0x000fc6000f8e0202 */
[----:B------:R-:W3:Y:S02]  /*2c40*/  LDC.64 R34, c[0x0][0x2e0] ;  /* 0x0000b800ff227b82 */ /* 0x000ee40000000a00 */
[----:B------:R-:W-:Y:S01]  /*2c50*/  IADD3 R5, R5, R7, RZ ;  /* 0x0000000705057210 */ /* 0x000fe20007ffe0ff */
[----:B------:R-:W-:Y:S02]  /*2c60*/  IMAD R7, R73, UR10, RZ ;  /* 0x0000000a49077c24 */ /* 0x000fe4000f8e02ff */
[----:B------:R-:W-:Y:S01]  /*2c70*/  IMAD.WIDE.U32 R4, R70, UR10, R4 ;  /* 0x0000000a46047c25 */ /* 0x000fe2000f8e0004 */
[----:B------:R-:W-:-:S03]  /*2c80*/  USHF.L.U32 UR10, UR7, 0x2, URZ ;  /* 0x00000002070a7899 */ /* 0x000fc6000800063f */
[----:B------:R-:W-:Y:S01]  /*2c90*/  IMAD R7, R70, UR11, R7 ;  /* 0x0000000b46077c24 */ /* 0x000fe2000f8e0207 */
[----:B------:R-:W-:Y:S01]  /*2ca0*/  IADD3 R28, P0, R22, R4, RZ ;  /* 0x00000004161c7210 */ /* 0x000fe20007f1e0ff */
[----:B------:R-:W-:Y:S01]  /*2cb0*/  USHF.L.U64.HI UR11, UR7, 0x2, UR9 ;  /* 0x00000002070b7899 */ /* 0x000fe20008010209 */
[----:B------:R-:W-:Y:S02]  /*2cc0*/  IADD3 R38, P3, R112, UR10, RZ ;  /* 0x0000000a70267c10 */ /* 0x000fe4000ff7e0ff */
[----:B------:R-:W-:Y:S02]  /*2cd0*/  IADD3.X R29, R23, R5, R7, P0, !PT ;  /* 0x00000005171d7210 */ /* 0x000fe400007fe407 */
[----:B------:R-:W-:Y:S02]  /*2ce0*/  IADD3 R36, P0, R113, UR10, RZ ;  /* 0x0000000a71247c10 */ /* 0x000fe4000ff1e0ff */
[----:B------:R-:W-:Y:S02]  /*2cf0*/  IADD3 R40, P4, R53, UR10, RZ ;  /* 0x0000000a35287c10 */ /* 0x000fe4000ff9e0ff */
[----:B------:R-:W-:-:S02]  /*2d00*/  IADD3.X R37, R111, UR11, RZ, P0, !PT ;  /* 0x0000000b6f257c10 */ /* 0x000fc400087fe4ff */
[----:B------:R-:W-:Y:S02]  /*2d10*/  IADD3.X R39, R109, UR11, RZ, P3, !PT ;  /* 0x0000000b6d277c10 */ /* 0x000fe40009ffe4ff */
[----:B------:R-:W-:Y:S01]  /*2d20*/  IADD3.X R41, R52, UR11, RZ, P4, !PT ;  /* 0x0000000b34297c10 */ /* 0x000fe2000a7fe4ff */
[----:B-12---:R-:W-:-:S06]  /*2d30*/  ULDC.64 UR10, c[0x0][0x250] ;  /* 0x00009400000a7ab9 */ /* 0x006fcc0000000a00 */
.L_x_10344:
[----:B------:R-:W-:Y:S01]  /*2d40*/  SHF.R.S32.HI R91, RZ, 0x1f, R87 ;  /* 0x0000001fff5b7819 */ /* 0x000fe20000011457 */
[----:B--23--:R-:W-:Y:S01]  /*2d50*/  IMAD.WIDE.U32 R4, R87, UR10, R20 ;  /* 0x0000000a57047c25 */ /* 0x00cfe2000f8e0014 */
[----:B------:R-:W-:Y:S02]  /*2d60*/  MOV R6, R16 ;  /* 0x0000001000067202 */ /* 0x000fe40000000f00 */
[----:B------:R-:W-:Y:S01]  /*2d70*/  MOV R7, R61 ;  /* 0x0000003d00077202 */ /* 0x000fe20000000f00 */
[C---:B------:R-:W-:Y:S01]  /*2d80*/  IMAD R2, R91.reuse, UR16, RZ ;  /* 0x000000105b027c24 */ /* 0x040fe2000f8e02ff */
[-C--:B------:R-:W-:Y:S01]  /*2d90*/  ISETP.GE.AND P3, PT, R56, R51.reuse, PT ;  /* 0x000000333800720c */ /* 0x080fe20003f66270 */
[----:B------:R-:W-:Y:S01]  /*2da0*/  IMAD R42, R91, UR10, RZ ;  /* 0x0000000a5b2a7c24 */ /* 0x000fe2000f8e02ff */
[-C--:B------:R-:W-:Y:S01]  /*2db0*/  ISETP.GE.AND P0, PT, R58, R51.reuse, PT ;  /* 0x000000333a00720c */ /* 0x080fe20003f06270 */
[----:B------:R-:W-:Y:S01]  /*2dc0*/  IMAD.WIDE.U32 R94, R87, UR16, R6 ;  /* 0x00000010575e7c25 */ /* 0x000fe2000f8e0006 */
[----:B------:R-:W-:-:S02]  /*2dd0*/  ISETP.GE.AND P4, PT, R54, R51, PT ;  /* 0x000000333600720c */ /* 0x000fc40003f86270 */
[----:B------:R-:W-:Y:S01]  /*2de0*/  PRMT R97, RZ, 0x7610, R97 ;  /* 0x00007610ff617816 */ /* 0x000fe20000000061 */
[C---:B------:R-:W-:Y:S01]  /*2df0*/  IMAD R7, R87.reuse, UR17, R2 ;  /* 0x0000001157077c24 */ /* 0x040fe2000f8e0202 */
[----:B0-----:R-:W-:Y:S01]  /*2e00*/  LEA R6, P5, R94, R32, 0x2 ;  /* 0x000000205e067211 */ /* 0x001fe200078a10ff */
[----:B------:R-:W-:Y:S01]  /*2e10*/  IMAD R43, R87, UR11, R42 ;  /* 0x0000000b572b7c24 */ /* 0x000fe2000f8e022a */
[----:B------:R-:W-:Y:S02]  /*2e20*/  LEA R42, P6, R4, R62, 0x1 ;  /* 0x0000003e042a7211 */ /* 0x000fe400078c08ff */
[----:B------:R-:W-:Y:S01]  /*2e30*/  IADD3 R2, R95, R7, RZ ;  /* 0x000000075f027210 */ /* 0x000fe20007ffe0ff */
[----:B------:R-:W-:Y:S01]  /*2e40*/  IMAD.IADD R5, R5, 0x1, R43 ;  /* 0x0000000105057824 */ /* 0x000fe200078e022b */
[----:B------:R-:W-:Y:S02]  /*2e50*/  PRMT R95, RZ, 0x7610, R95 ;  /* 0x00007610ff5f7816 */ /* 0x000fe4000000005f */
[----:B------:R-:W-:-:S02]  /*2e60*/  LEA.HI.X R7, R94, R33, R2, 0x2, P5 ;  /* 0x000000215e077211 */ /* 0x000fc400028f1402 */
[----:B------:R-:W-:Y:S02]  /*2e70*/  LEA.HI.X R43, R4, R60, R5, 0x1, P6 ;  /* 0x0000003c042b7211 */ /* 0x000fe400030f0c05 */
[----:B------:R-:W-:Y:S01]  /*2e80*/  PRMT R93, RZ, 0x7610, R93 ;  /* 0x00007610ff5d7816 */ /* 0x000fe2000000005d */
[----:B------:R0:W2:Y:S01]  /*2e90*/  LDG.E R89, desc[UR12][R6.64] ;  /* 0x0000000c06597981 */ /* 0x0000a2000c1e1900 */
[----:B------:R-:W-:-:S03]  /*2ea0*/  PRMT R99, RZ, 0x7610, R99 ;  /* 0x00007610ff637816 */ /* 0x000fc60000000063 */
[----:B------:R-:W4:Y:S04]  /*2eb0*/  @!P3 LDG.E.U16 R97, desc[UR12][R42.64+0x80] ;  /* 0x0000800c2a61b981 */ /* 0x000f28000c1e1500 */
[----:B------:R-:W4:Y:S04]  /*2ec0*/  @!P0 LDG.E.U16 R95, desc[UR12][R42.64+0x40] ;  /* 0x0000400c2a5f8981 */ /* 0x000f28000c1e1500 */
[----:B------:R-:W4:Y:S04]  /*2ed0*/  @!P2 LDG.E.U16 R93, desc[UR12][R42.64] ;  /* 0x0000000c2a5da981 */ /* 0x000f28000c1e1500 */
[----:B-1----:R1:W4:Y:S01]  /*2ee0*/  @!P4 LDG.E.U16 R99, desc[UR12][R42.64+0xc0] ;  /* 0x0000c00c2a63c981 */ /* 0x002322000c1e1500 */
[----:B------:R-:W-:Y:S01]  /*2ef0*/  ISETP.GT.AND P0, PT, R57, 0x1, PT ;  /* 0x000000013900780c */ /* 0x000fe20003f04270 */
[----:B------:R-:W-:Y:S01]  /*2f00*/  IMAD R96, R91, UR18, RZ ;  /* 0x000000125b607c24 */ /* 0x000fe2000f8e02ff */
[----:B------:R-:W-:-:S02]  /*2f10*/  IADD3 R2, R57, -0x1, RZ ;  /* 0xffffffff39027810 */ /* 0x000fc40007ffe0ff */
[----:B------:R-:W-:Y:S02]  /*2f20*/  ISETP.EQ.AND P0, PT, R114, RZ, P0 ;  /* 0x000000ff7200720c */ /* 0x000fe40000702270 */
[----:B------:R-:W-:Y:S02]  /*2f30*/  MOV R4, R18 ;  /* 0x0000001200047202 */ /* 0x000fe40000000f00 */
[----:B------:R-:W-:Y:S01]  /*2f40*/  MOV R5, R59 ;  /* 0x0000003b00057202 */ /* 0x000fe20000000f00 */
[C---:B------:R-:W-:Y:S01]  /*2f50*/  IMAD R101, R87.reuse, UR19, R96 ;  /* 0x0000001357657c24 */ /* 0x040fe2000f8e0260 */
[----:B------:R-:W-:Y:S01]  /*2f60*/  LEA.HI R94, R2, R2, RZ, 0x1 ;  /* 0x00000002025e7211 */ /* 0x000fe200078f08ff */
[----:B------:R-:W-:-:S03]  /*2f70*/  IMAD.WIDE.U32 R4, R87, UR18, R4 ;  /* 0x0000001257047c25 */ /* 0x000fc6000f8e0004 */
[----:B0-----:R-:W-:-:S03]  /*2f80*/  LOP3.LUT R7, R94, 0xfffffe, RZ, 0xc0, !PT ;  /* 0x00fffffe5e077812 */ /* 0x001fc600078ec0ff */
[----:B-1----:R-:W0:Y:S01]  /*2f90*/  @P0 LDC R43, c[0x0][0x21c] ;  /* 0x00008700ff2b0b82 */ /* 0x002e220000000800 */
[----:B---3--:R-:W-:Y:S02]  /*2fa0*/  LEA R6, P3, R4, R34, 0x2 ;  /* 0x0000002204067211 */ /* 0x008fe400078610ff */
[----:B------:R-:W-:Y:S01]  /*2fb0*/  IADD3 R5, R5, R101, RZ ;  /* 0x0000006505057210 */ /* 0x000fe20007ffe0ff */
[----:B------:R-:W-:-:S03]  /*2fc0*/  IMAD.IADD R42, R2, 0x1, -R7 ;  /* 0x00000001022a7824 */ /* 0x000fc600078e0a07 */
[----:B------:R-:W-:Y:S02]  /*2fd0*/  LEA.HI.X R7, R4, R35, R5, 0x2, P3 ;  /* 0x0000002304077211 */ /* 0x000fe400018f1405 */
[C---:B------:R-:W-:Y:S02]  /*2fe0*/  ISETP.NE.AND P3, PT, R14.reuse, RZ, PT ;  /* 0x000000ff0e00720c */ /* 0x040fe40003f65270 */
[----:B------:R-:W-:Y:S02]  /*2ff0*/  IADD3 R5, R14, 0x200, RZ ;  /* 0x000002000e057810 */ /* 0x000fe40007ffe0ff */
[----:B------:R-:W-:-:S09]  /*3000*/  @P0 IADD3 R4, R57, -0x2, RZ ;  /* 0xfffffffe39040810 */ /* 0x000fd20007ffe0ff */
[--C-:B------:R-:W-:Y:S02]  /*3010*/  @!P3 IMAD R5, R42, 0x100, R87.reuse ;  /* 0x000001002a05b824 */ /* 0x100fe400078e0257 */
[----:B0-----:R-:W-:Y:S01]  /*3020*/  @P0 IMAD R43, R4, R43, R87 ;  /* 0x0000002b042b0224 */ /* 0x001fe200078e0257 */
[----:B------:R-:W-:-:S03]  /*3030*/  HFMA2.MMA R104, -RZ, RZ, 0, 0 ;  /* 0x00000000ff687435 */ /* 0x000fc600000001ff */
        /* <DEDUP_REMOVED lines=38> */
[----:B------:R-:W-:Y:S02]  /*32a0*/  FMUL.FTZ R102, R100, R3 ;  /* 0x0000000364667220 */ /* 0x000fe40000410000 */
[----:B------:R-:W-:Y:S01]  /*32b0*/  FMUL.FTZ R110, R96, R101 ;  /* 0x00000065606e7220 */ /* 0x000fe20000410000 */
[-C--:B---3--:R-:W-:Y:S01]  /*32c0*/  FMUL.FTZ R118, R80, R119.reuse ;  /* 0x0000007750767220 */ /* 0x088fe20000410000 */
[-C--:B------:R-:W-:Y:S01]  /*32d0*/  FMUL.FTZ R117, R78, R119.reuse ;  /* 0x000000774e757220 */ /* 0x080fe20000410000 */
[-C--:B------:R-:W-:Y:S01]  /*32e0*/  FMUL.FTZ R6, R0, R119.reuse ;  /* 0x0000007700067220 */ /* 0x080fe20000410000 */
[----:B------:R-:W-:Y:S01]  /*32f0*/  FMUL.FTZ R116, R82, R119 ;  /* 0x0000007752747220 */ /* 0x000fe20000410000 */
[----:B------:R-:W-:Y:S01]  /*3300*/  FFMA.FTZ R119, R7, R107, R108 ;  /* 0x0000006b07777223 */ /* 0x000fe2000001006c */
        /* <DEDUP_REMOVED lines=10> */
.L_x_10333:
[----:B------:R-:W-:Y:S05]  /*33b0*/  BSYNC B0 ;  /* 0x0000000000007941 */ /* 0x000fea0003800000 */
.L_x_10332:
[----:B-1----:R-:W-:Y:S01]  /*33c0*/  FMUL.FTZ R42, R103, R120 ;  /* 0x00000078672a7220 */ /* 0x002fe20000410000 */
[----:B------:R-:W-:Y:S01]  /*33d0*/  FFMA.FTZ R121, R105, R121, R116 ;  /* 0x0000007969797223 */ /* 0x000fe20000010074 */
[----:B------:R-:W-:Y:S01]  /*33e0*/  FMUL.FTZ R106, R95, R102 ;  /* 0x000000665f6a7220 */ /* 0x000fe20000410000 */
[C---:B------:R-:W-:Y:S01]  /*33f0*/  FFMA.FTZ R119, R105.reuse, R119, R110 ;  /* 0x0000007769777223 */ /* 0x040fe2000001006e */
[C---:B------:R-:W-:Y:S01]  /*3400*/  FMUL.FTZ R42, R105.reuse, R42 ;  /* 0x0000002a692a7220 */ /* 0x040fe20000410000 */
[----:B------:R-:W-:Y:S01]  /*3410*/  FMUL.FTZ R122, R105, R122 ;  /* 0x0000007a697a7220 */ /* 0x000fe20000410000 */
[----:B------:R-:W-:Y:S01]  /*3420*/  FFMA.FTZ R124, R7, R121, R6 ;  /* 0x00000079077c7223 */ /* 0x000fe20000010006 */
[----:B------:R-:W-:Y:S01]  /*3430*/  FFMA.FTZ R119, R103, R119, R106 ;  /* 0x0000007767777223 */ /* 0x000fe2000001006a */
[----:B------:R-:W-:Y:S01]  /*3440*/  FMUL.FTZ R125, R7, R42 ;  /* 0x0000002a077d7220 */ /* 0x000fe20000410000 */
[----:B------:R-:W-:Y:S01]  /*3450*/  FMUL.FTZ R122, R103, R122 ;  /* 0x0000007a677a7220 */ /* 0x000fe20000410000 */
[C---:B------:R-:W-:Y:S01]  /*3460*/  ISETP.NE.AND P5, PT, R114.reuse, 0x1f, PT ;  /* 0x0000001f7200780c */ /* 0x040fe20003fa5270 */
[----:B------:R-:W1:Y:S01]  /*3470*/  SHFL.DOWN PT, R121, R124, 0x1, 0x1f ;  /* 0x08201f007c797f89 */ /* 0x000e6200000e0000 */
[----:B------:R-:W-:Y:S01]  /*3480*/  ISETP.GE.AND P0, PT, R115, 0x1, PT ;  /* 0x000000017300780c */ /* 0x000fe20003f06270 */
[----:B------:R-:W-:Y:S01]  /*3490*/  BSSY B0, `(.L_x_10334) ;  /* 0x000006a000007945 */ /* 0x000fe20003800000 */
[----:B------:R-:W-:Y:S01]  /*34a0*/  ISETP.GE.U32.AND P6, PT, R114, 0x18, PT ;  /* 0x000000187200780c */ /* 0x000fe20003fc6070 */
[----:B------:R-:W2:Y:S01]  /*34b0*/  SHFL.DOWN PT, R126, R125, 0x1, 0x1f ;  /* 0x08201f007d7e7f89 */ /* 0x000ea200000e0000 */
[----:B------:R-:W-:-:S03]  /*34c0*/  LEA R129, R87, R76, 0x3 ;  /* 0x0000004c57817211 */ /* 0x000fc600078e18ff */
[----:B------:R-:W3:Y:S04]  /*34d0*/  SHFL.UP PT, R42, R119, 0x1, RZ ;  /* 0x04200000772a7989 */ /* 0x000ee800000e00ff */
[----:B0-----:R-:W0:Y:S01]  /*34e0*/  SHFL.UP PT, R43, R122, 0x1, RZ ;  /* 0x042000007a2b7989 */ /* 0x001e2200000e00ff */
[C---:B-1----:R-:W-:Y:S01]  /*34f0*/  @P5 FFMA.FTZ R124, R125.reuse, R121, R124 ;  /* 0x000000797d7c5223 */ /* 0x042fe2000001007c */
[----:B--2---:R-:W-:-:S04]  /*3500*/  @P5 FMUL.FTZ R125, R125, R126 ;  /* 0x0000007e7d7d5220 */ /* 0x004fc80000410000 */
[----:B------:R-:W1:Y:S01]  /*3510*/  SHFL.DOWN PT, R121, R124, 0x2, 0x1f ;  /* 0x08401f007c797f89 */ /* 0x000e6200000e0000 */
[----:B------:R-:W-:Y:S01]  /*3520*/  ISETP.GE.U32.AND P5, PT, R114, 0x1e, PT ;  /* 0x0000001e7200780c */ /* 0x000fe20003fa6070 */
[C---:B---3--:R-:W-:Y:S02]  /*3530*/  @P0 FFMA.FTZ R119, R122.reuse, R42, R119 ;  /* 0x0000002a7a770223 */ /* 0x048fe40000010077 */
[----:B------:R-:W2:Y:S01]  /*3540*/  SHFL.DOWN PT, R126, R125, 0x2, 0x1f ;  /* 0x08401f007d7e7f89 */ /* 0x000ea200000e0000 */
[----:B0-----:R-:W-:-:S03]  /*3550*/  @P0 FMUL.FTZ R122, R122, R43 ;  /* 0x0000002b7a7a0220 */ /* 0x001fc60000410000 */
[----:B------:R-:W0:Y:S01]  /*3560*/  SHFL.UP PT, R42, R119, 0x2, RZ ;  /* 0x04400000772a7989 */ /* 0x000e2200000e00ff */
[----:B------:R-:W-:-:S03]  /*3570*/  ISETP.GE.AND P0, PT, R115, 0x2, PT ;  /* 0x000000027300780c */ /* 0x000fc60003f06270 */
[----:B------:R-:W3:Y:S02]  /*3580*/  SHFL.UP PT, R43, R122, 0x2, RZ ;  /* 0x044000007a2b7989 */ /* 0x000ee400000e00ff */
[C---:B-1----:R-:W-:Y:S01]  /*3590*/  @!P5 FFMA.FTZ R124, R125.reuse, R121, R124 ;  /* 0x000000797d7cd223 */ /* 0x042fe2000001007c */
[----:B--2---:R-:W-:-:S04]  /*35a0*/  @!P5 FMUL.FTZ R125, R125, R126 ;  /* 0x0000007e7d7dd220 */ /* 0x004fc80000410000 */
[----:B------:R-:W1:Y:S01]  /*35b0*/  SHFL.DOWN PT, R121, R124, 0x4, 0x1f ;  /* 0x08801f007c797f89 */ /* 0x000e6200000e0000 */
[----:B------:R-:W-:Y:S02]  /*35c0*/  ISETP.GE.U32.AND P5, PT, R114, 0x1c, PT ;  /* 0x0000001c7200780c */ /* 0x000fe40003fa6070 */
[C---:B0-----:R-:W-:Y:S01]  /*35d0*/  @P0 FFMA.FTZ R119, R122.reuse, R42, R119 ;  /* 0x0000002a7a770223 */ /* 0x041fe20000010077 */
[----:B------:R-:W0:Y:S01]  /*35e0*/  SHFL.DOWN PT, R126, R125, 0x4, 0x1f ;  /* 0x08801f007d7e7f89 */ /* 0x000e2200000e0000 */
[----:B---3--:R-:W-:-:S03]  /*35f0*/  @P0 FMUL.FTZ R122, R122, R43 ;  /* 0x0000002b7a7a0220 */ /* 0x008fc60000410000 */
[----:B------:R-:W2:Y:S01]  /*3600*/  SHFL.UP PT, R42, R119, 0x4, RZ ;  /* 0x04800000772a7989 */ /* 0x000ea200000e00ff */
[----:B------:R-:W-:-:S03]  /*3610*/  ISETP.GE.AND P0, PT, R115, 0x4, PT ;  /* 0x000000047300780c */ /* 0x000fc60003f06270 */
[----:B------:R-:W3:Y:S02]  /*3620*/  SHFL.UP PT, R43, R122, 0x4, RZ ;  /* 0x048000007a2b7989 */ /* 0x000ee400000e00ff */
[C---:B-1----:R-:W-:Y:S01]  /*3630*/  @!P5 FFMA.FTZ R124, R125.reuse, R121, R124 ;  /* 0x000000797d7cd223 */ /* 0x042fe2000001007c */
[----:B0-----:R-:W-:-:S04]  /*3640*/  @!P5 FMUL.FTZ R125, R125, R126 ;  /* 0x0000007e7d7dd220 */ /* 0x001fc80000410000 */
        /* <DEDUP_REMOVED lines=28> */
[----:B------:R-:W0:Y:S04]  /*3810*/  SHFL.IDX PT, R128, R43, RZ, 0x1f ;  /* 0x00001fff2b807589 */ /* 0x000e2800000e0000 */
[----:B-----5:R1:W-:Y:S04]  /*3820*/  SHFL.IDX PT, R121, R104, RZ, 0x1f ;  /* 0x00001fff68797589 */ /* 0x0203e800000e0000 */
[----:B------:R-:W-:Y:S04]  /*3830*/  SHFL.UP PT, R119, R119, 0x1, RZ ;  /* 0x0420000077777989 */ /* 0x000fe800000e00ff */
[----:B------:R-:W2:Y:S04]  /*3840*/  SHFL.UP PT, R122, R122, 0x1, RZ ;  /* 0x042000007a7a7989 */ /* 0x000ea800000e00ff */
[----:B------:R-:W-:Y:S04]  /*3850*/  SHFL.IDX PT, R126, R124, RZ, 0x1f ;  /* 0x00001fff7c7e7589 */ /* 0x000fe800000e0000 */
[----:B------:R-:W3:Y:S01]  /*3860*/  SHFL.IDX PT, R123, R125, RZ, 0x1f ;  /* 0x00001fff7d7b7589 */ /* 0x000ee200000e0000 */
[----:B0-----:R-:W-:Y:S01]  /*3870*/  @P4 FFMA.FTZ R128, R127, R128, R130 ;  /* 0x000000807f804223 */ /* 0x001fe20000010082 */
[----:B------:R-:W-:-:S03]  /*3880*/  IADD3 R130, -R22, UR8, -R14 ;  /* 0x0000000816827c10 */ /* 0x000fc6000fffe90e */
[----:B-1----:R-:W-:Y:S01]  /*3890*/  FFMA.FTZ R104, R128, R120, R117 ;  /* 0x0000007880687223 */ /* 0x002fe20000010075 */
[C---:B------:R-:W-:Y:S02]  /*38a0*/  ISETP.GE.AND P0, PT, R130.reuse, 0x1, PT ;  /* 0x000000018200780c */ /* 0x040fe40003f06270 */
[C---:B------:R-:W-:Y:S02]  /*38b0*/  ISETP.GE.AND P4, PT, R130.reuse, 0x41, PT ;  /* 0x000000418200780c */ /* 0x040fe40003f86270 */
[----:B------:R-:W-:Y:S01]  /*38c0*/  ISETP.GE.AND P5, PT, R130, 0x61, PT ;  /* 0x000000618200780c */ /* 0x000fe20003fa6270 */
[----:B--2---:R-:W-:Y:S01]  /*38d0*/  @P3 FFMA.FTZ R121, R122, R121, R119 ;  /* 0x000000797a793223 */ /* 0x004fe20000010077 */
[----:B------:R-:W-:-:S03]  /*38e0*/  ISETP.GE.AND P3, PT, R130, 0x21, PT ;  /* 0x000000218200780c */ /* 0x000fc60003f66270 */
[----:B------:R-:W-:Y:S01]  /*38f0*/  FFMA.FTZ R120, R2, R121, R107 ;  /* 0x0000007902787223 */ /* 0x000fe2000001006b */
[----:B------:R-:W-:-:S03]  /*3900*/  FFMA.FTZ R107, R103, R104, R118 ;  /* 0x00000068676b7223 */ /* 0x000fc60000010076 */
[----:B------:R-:W-:Y:S01]  /*3910*/  FFMA.FTZ R127, R7, R120, R108 ;  /* 0x00000078077f7223 */ /* 0x000fe2000001006c */
[----:B------:R-:W-:Y:S01]  /*3920*/  FFMA.FTZ R108, R105, R107, R116 ;  /* 0x0000006b696c7223 */ /* 0x000fe20000010074 */
[C---:B---3--:R-:W-:Y:S01]  /*3930*/  FFMA.FTZ R43, R123.reuse, R43, R126 ;  /* 0x0000002b7b2b7223 */ /* 0x048fe2000001007e */
[----:B------:R-:W-:Y:S01]  /*3940*/  FMUL.FTZ R42, R123, R42 ;  /* 0x0000002a7b2a7220 */ /* 0x000fe20000410000 */
[----:B------:R-:W-:Y:S01]  /*3950*/  FFMA.FTZ R125, R105, R127, R110 ;  /* 0x0000007f697d7223 */ /* 0x000fe2000001006e */
[----:B------:R-:W-:Y:S01]  /*3960*/  FFMA.FTZ R110, R7, R108, R6 ;  /* 0x0000006c076e7223 */ /* 0x000fe20000010006 */
[----:B------:R-:W-:Y:S01]  /*3970*/  FFMA.FTZ R2, R93, -R4, R120 ;  /* 0x800000045d027223 */ /* 0x000fe20000010078 */
[----:B------:R-:W-:Y:S01]  /*3980*/  FFMA.FTZ R119, R0, R120, RZ ;  /* 0x0000007800777223 */ /* 0x000fe200000100ff */
[----:B------:R-:W-:Y:S01]  /*3990*/  FMUL.FTZ R123, R104, R3 ;  /* 0x00000003687b7220 */ /* 0x000fe20000410000 */
[----:B------:R-:W-:Y:S01]  /*39a0*/  FMUL.FTZ R120, R107, R44 ;  /* 0x0000002c6b787220 */ /* 0x000fe20000410000 */
        /* <DEDUP_REMOVED lines=17> */
[----:B------:R-:W-:-:S04]  /*3ac0*/  IMAD R4, R91, UR20, RZ ;  /* 0x000000145b047c24 */ /* 0x000fc8000f8e02ff */
[C---:B------:R-:W-:Y:S02]  /*3ad0*/  IMAD R7, R87.reuse, UR21, R4 ;  /* 0x0000001557077c24 */ /* 0x040fe4000f8e0204 */
[----:B------:R-:W-:-:S04]  /*3ae0*/  IMAD.WIDE.U32 R4, R87, UR20, R28 ;  /* 0x0000001457047c25 */ /* 0x000fc8000f8e001c */
[----:B------:R-:W-:Y:S01]  /*3af0*/  IMAD.IADD R5, R5, 0x1, R7 ;  /* 0x0000000105057824 */ /* 0x000fe200078e0207 */
[----:B------:R-:W-:-:S04]  /*3b00*/  LEA R6, P0, R4, UR26, 0x2 ;  /* 0x0000001a04067c11 */ /* 0x000fc8000f8010ff */
[----:B------:R-:W-:-:S05]  /*3b10*/  LEA.HI.X R7, R4, UR27, R5, 0x2, P0 ;  /* 0x0000001b04077c11 */ /* 0x000fca00080f1405 */
[----:B0-----:R1:W-:Y:S04]  /*3b20*/  REDG.E.ADD.F32.FTZ.RN.STRONG.GPU desc[UR12][R6.64], R43 ;  /* 0x0000002b060079a6 */ /* 0x0013e8000c10f38c */
.L_x_10335:
[----:B------:R-:W-:Y:S05]  /*3b30*/  BSYNC B0 ;  /* 0x0000000000007941 */ /* 0x000fea0003800000 */
.L_x_10334:
        /* <DEDUP_REMOVED lines=17> */
.L_x_10337:
[----:B------:R-:W-:Y:S05]  /*3c50*/  BSYNC B0 ;  /* 0x0000000000007941 */ /* 0x000fea0003800000 */
.L_x_10336:
[----:B01----:R0:W1:Y:S01]  /*3c60*/  LDS R7, [R55+0x210] ;  /* 0x0002100037077984 */ /* 0x0030620000000800 */
[----:B------:R-:W-:Y:S04]  /*3c70*/  BSSY B0, `(.L_x_10338) ;  /* 0x0000005000007945 */ /* 0x000fe80003800000 */
[----:B------:R-:W-:Y:S05]  /*3c80*/  @!P4 BRA `(.L_x_10339) ;  /* 0x00000000000cc947 */ /* 0x000fea0003800000 */
[----:B------:R-:W-:-:S05]  /*3c90*/  IMAD.WIDE.U32 R4, R30, UR23, R38 ;  /* 0x000000171e047c25 */ /* 0x000fca000f8e0026 */
[----:B------:R-:W-:-:S05]  /*3ca0*/  IADD3 R5, R91, R5, RZ ;  /* 0x000000055b057210 */ /* 0x000fca0007ffe0ff */
[----:B-1----:R2:W-:Y:S02]  /*3cb0*/  REDG.E.ADD.F32.FTZ.RN.STRONG.GPU desc[UR12][R4.64], R7 ;  /* 0x00000007040079a6 */ /* 0x0025e4000c10f38c */
.L_x_10339:
[----:B------:R-:W-:Y:S05]  /*3cc0*/  BSYNC B0 ;  /* 0x0000000000007941 */ /* 0x000fea0003800000 */
.L_x_10338:
[----:B-12---:R1:W2:Y:S01]  /*3cd0*/  LDS R7, [R55+0x290] ;  /* 0x0002900037077984 */ /* 0x0062a20000000800 */
[----:B------:R-:W-:Y:S01]  /*3ce0*/  BSSY B0, `(.L_x_10340) ;  /* 0x0000005000007945 */ /* 0x000fe20003800000 */
[----:B------:R-:W-:-:S03]  /*3cf0*/  IMAD.WIDE.U32 R4, R30, UR23, R40 ;  /* 0x000000171e047c25 */ /* 0x000fc6000f8e0028 */
[----:B------:R-:W-:Y:S05]  /*3d00*/  @!P5 BRA `(.L_x_10341) ;  /* 0x000000000008d947 */ /* 0x000fea0003800000 */
[----:B------:R-:W-:-:S05]  /*3d10*/  IADD3 R5, R91, R5, RZ ;  /* 0x000000055b057210 */ /* 0x000fca0007ffe0ff */
[----:B--2---:R3:W-:Y:S02]  /*3d20*/  REDG.E.ADD.F32.FTZ.RN.STRONG.GPU desc[UR12][R4.64], R7 ;  /* 0x00000007040079a6 */ /* 0x0047e4000c10f38c */
.L_x_10341:
[----:B------:R-:W-:Y:S05]  /*3d30*/  BSYNC B0 ;  /* 0x0000000000007941 */ /* 0x000fea0003800000 */
.L_x_10340:
        /* <DEDUP_REMOVED lines=67> */
.L_x_10343:
[----:B------:R-:W-:Y:S05]  /*4170*/  BSYNC B0 ;  /* 0x0000000000007941 */ /* 0x000fea0003800000 */
.L_x_10342:
[----:B------:R-:W-:Y:S01]  /*4180*/  VIADD R87, R87, 0x1 ;  /* 0x0000000157577836 */ /* 0x000fe20000000000 */
[----:B------:R-:W-:-:S04]  /*4190*/  UIADD3 UR5, UP0, UR5, 0x1, URZ ;  /* 0x0000000105057890 */ /* 0x000fc8000ff1e03f */
[----:B------:R-:W-:Y:S01]  /*41a0*/  ISETP.GE.AND P0, PT, R87, UR25, PT ;  /* 0x0000001957007c0c */ /* 0x000fe2000bf06270 */
[----:B------:R-:W-:-:S12]  /*41b0*/  UIADD3.X UR6, URZ, UR6, URZ, UP0, !UPT ;  /* 0x000000063f067290 */ /* 0x000fd800087fe43f */
[----:B------:R-:W-:Y:S05]  /*41c0*/  @!P0 BRA `(.L_x_10344) ;  /* 0xffffffe800dc8947 */ /* 0x000fea000383ffff */
.L_x_10331:
[----:B------:R-:W-:Y:S01]  /*41d0*/  IADD3 R41, -R22, UR8, RZ ;  /* 0x0000000816297c10 */ /* 0x000fe2000fffe1ff */
[----:B------:R-:W-:Y:S01]  /*41e0*/  BAR.SYNC.DEFER_BLOCKING 0x0 ;  /* 0x0000000000007b1d */ /* 0x000fe20000010000 */
[----:B------:R-:W-:Y:S02]  /*41f0*/  PRMT R25, RZ, 0x7610, R25 ;  /* 0x00007610ff197816 */ /* 0x000fe40000000019 */
[-C--:B------:R-:W-:Y:S02]  /*4200*/  ISETP.GE.AND P4, PT, R20, R41.reuse, PT ;  /* 0x000000291400720c */ /* 0x080fe40003f86270 */
[----:B------:R-:W-:Y:S02]  /*4210*/  ISETP.GE.AND P3, PT, R58, R41, PT ;  /* 0x000000293a00720c */ /* 0x000fe40003f66270 */
[----:B------:R-:W-:Y:S02]  /*4220*/  PRMT R29, RZ, 0x7610, R29 ;  /* 0x00007610ff1d7816 */ /* 0x000fe4000000001d */
[----:B------:R-:W-:-:S02]  /*4230*/  PRMT R31, RZ, 0x7610, R31 ;  /* 0x00007610ff1f7816 */ /* 0x000fc4000000001f */
[----:B------:R-:W-:Y:S01]  /*4240*/  PRMT R33, RZ, 0x7610, R33 ;  /* 0x00007610ff217816 */ /* 0x000fe20000000021 */
[----:B------:R-:W4:Y:S01]  /*4250*/  S2UR UR6, SR_CgaCtaId ;  /* 0x00000000000679c3 */ /* 0x000f220000008800 */
[-C--:B------:R-:W-:Y:S02]  /*4260*/  ISETP.GE.AND P2, PT, R56, R41.reuse, PT ;  /* 0x000000293800720c */ /* 0x080fe40003f46270 */
[----:B------:R-:W-:Y:S02]  /*4270*/  ISETP.GE.AND P0, PT, R54, R41, PT ;  /* 0x000000293600720c */ /* 0x000fe40003f06270 */
[----:B------:R-:W-:Y:S01]  /*4280*/  @!P4 IADD3 R2, P5, R66, R49, RZ ;  /* 0x000000314202c210 */ /* 0x000fe20007fbe0ff */
[----:B------:R-:W-:Y:S01]  /*4290*/  UMOV UR5, 0x400 ;  /* 0x0000040000057882 */ /* 0x000fe20000000000 */
[----:B------:R-:W-:Y:S01]  /*42a0*/  F2FP.F16.F32.PACK_AB R80, R84, R79 ;  /* 0x0000004f5450723e */ /* 0x000fe200000000ff */
[----:B------:R-:W5:Y:S01]  /*42b0*/  LDC.64 R38, c[0x0][0x388] ;  /* 0x0000e200ff267b82 */ /* 0x000f620000000a00 */
[----:B------:R-:W-:-:S05]  /*42c0*/  @!P4 IADD3.X R3, R65, R50, RZ, P5, !PT ;  /* 0x000000324103c210 */ /* 0x000fca0002ffe4ff */
[----:B------:R-:W5:Y:S01]  /*42d0*/  @!P4 LDG.E.U16 R25, desc[UR12][R2.64] ;  /* 0x0000000c0219c981 */ /* 0x000f62000c1e1500 */
[CC--:B--23--:R-:W-:Y:S02]  /*42e0*/  @!P3 IADD3 R4, P4, R66.reuse, R49.reuse, RZ ;  /* 0x000000314204b210 */ /* 0x0ccfe40007f9e0ff */
[CC--:B------:R-:W-:Y:S02]  /*42f0*/  @!P2 IADD3 R6, P5, R66.reuse, R49.reuse, RZ ;  /* 0x000000314206a210 */ /* 0x0c0fe40007fbe0ff */
[----:B------:R-:W-:Y:S02]  /*4300*/  @!P0 IADD3 R22, P6, R66, R49, RZ ;  /* 0x0000003142168210 */ /* 0x000fe40007fde0ff */
[CC--:B------:R-:W-:Y:S02]  /*4310*/  @!P3 IADD3.X R5, R65.reuse, R50.reuse, RZ, P4, !PT ;  /* 0x000000324105b210 */ /* 0x0c0fe400027fe4ff */
[CC--:B------:R-:W-:Y:S02]  /*4320*/  @!P2 IADD3.X R7, R65.reuse, R50.reuse, RZ, P5, !PT ;  /* 0x000000324107a210 */ /* 0x0c0fe40002ffe4ff */
[----:B------:R-:W-:Y:S01]  /*4330*/  @!P0 IADD3.X R23, R65, R50, RZ, P6, !PT ;  /* 0x0000003241178210 */ /* 0x000fe200037fe4ff */
[----:B------:R-:W2:Y:S04]  /*4340*/  @!P3 LDG.E.U16 R29, desc[UR12][R4.64+0x40] ;  /* 0x0000400c041db981 */ /* 0x000ea8000c1e1500 */
[----:B------:R-:W3:Y:S04]  /*4350*/  @!P2 LDG.E.U16 R31, desc[UR12][R6.64+0x80] ;  /* 0x0000800c061fa981 */ /* 0x000ee8000c1e1500 */
[----:B------:R-:W3:Y:S01]  /*4360*/  @!P0 LDG.E.U16 R33, desc[UR12][R22.64+0xc0] ;  /* 0x0000c00c16218981 */ /* 0x000ee2000c1e1500 */
[----:B----4-:R-:W-:Y:S01]  /*4370*/  ULEA UR5, UR6, UR5, 0x18 ;  /* 0x0000000506057291 */ /* 0x010fe2000f8ec03f */
[----:B------:R-:W-:Y:S01]  /*4380*/  F2FP.F16.F32.PACK_AB R81, R86, R81 ;  /* 0x000000515651723e */ /* 0x000fe200000000ff */
[----:B------:R-:W-:Y:S01]  /*4390*/  BSSY B0, `(.L_x_10345) ;  /* 0x0000041000007945 */ /* 0x000fe20003800000 */
[----:B-----5:R-:W-:Y:S04]  /*43a0*/  STS.U16 [R48], R25 ;  /* 0x0000001930007388 */ /* 0x020fe80000000400 */
[----:B--2---:R-:W-:Y:S04]  /*43b0*/  STS.U16 [R48+0x40], R29 ;  /* 0x0000401d30007388 */ /* 0x004fe80000000400 */
[----:B---3--:R-:W-:Y:S04]  /*43c0*/  STS.U16 [R48+0x80], R31 ;  /* 0x0000801f30007388 */ /* 0x008fe80000000400 */
        /* <DEDUP_REMOVED lines=8> */
[--C-:B--2---:R-:W-:Y:S02]  /*4450*/  HADD2.F32 R5, -RZ, R34.reuse.H1_H1 ;  /* 0x30000022ff057230 */ /* 0x104fe40000004100 */
[----:B------:R-:W-:Y:S01]  /*4460*/  HADD2.F32 R3, -RZ, R34.H0_H0 ;  /* 0x20000022ff037230 */ /* 0x000fe20000004100 */
[----:B------:R-:W-:Y:S02]  /*4470*/  LDS.U16 R29, [R48+0x80] ;  /* 0x00008000301d7984 */ /* 0x000fe40000000400 */
[----:B------:R-:W-:-:S02]  /*4480*/  FADD.FTZ R5, R5, R72 ;  /* 0x0000004805057221 */ /* 0x000fc40000010000 */
[----:B------:R-:W-:Y:S01]  /*4490*/  LDS.U16 R31, [R48+0xc0] ;  /* 0x0000c000301f7984 */ /* 0x000fe20000000400 */
[--C-:B------:R-:W-:Y:S01]  /*44a0*/  FADD.FTZ R0, R3, R72.reuse ;  /* 0x0000004803007221 */ /* 0x100fe20000010000 */
[--C-:B------:R-:W-:Y:S01]  /*44b0*/  HADD2.F32 R3, -RZ, R35.reuse.H0_H0 ;  /* 0x20000023ff037230 */ /* 0x100fe20000004100 */
[----:B------:R-:W-:Y:S01]  /*44c0*/  FSETP.GTU.FTZ.AND P3, PT, R5, 20, PT ;  /* 0x41a000000500780b */ /* 0x000fe20003f7c000 */
[----:B------:R-:W-:Y:S01]  /*44d0*/  @!P1 STS [UR5+0x100], R41 ;  /* 0x00010029ff009988 */ /* 0x000fe20008000805 */
[----:B------:R-:W-:Y:S01]  /*44e0*/  BAR.SYNC.DEFER_BLOCKING 0x0 ;  /* 0x0000000000007b1d */ /* 0x000fe20000010000 */
[----:B------:R-:W-:Y:S01]  /*44f0*/  FSETP.GTU.FTZ.AND P2, PT, R0, 20, PT ;  /* 0x41a000000000780b */ /* 0x000fe20003f5c000 */
[----:B------:R-:W-:Y:S01]  /*4500*/  FADD.FTZ R4, R3, R72 ;  /* 0x0000004803047221 */ /* 0x000fe20000010000 */
[----:B------:R-:W-:-:S04]  /*4510*/  HADD2.F32 R3, -RZ, R35.H1_H1 ;  /* 0x30000023ff037230 */ /* 0x000fc80000004100 */
[----:B------:R-:W-:-:S04]  /*4520*/  FSETP.GTU.FTZ.AND P4, PT, R4, 20, PT ;  /* 0x41a000000400780b */ /* 0x000fc80003f9c000 */
[----:B------:R-:W-:Y:S01]  /*4530*/  @!P3 FMUL.FTZ R2, R5, -1.4426950216293334961 ;  /* 0xbfb8aa3b0502b820 */ /* 0x000fe20000410000 */
[----:B------:R-:W-:Y:S02]  /*4540*/  FADD.FTZ R6, R3, R72 ;  /* 0x0000004803067221 */ /* 0x000fe40000010000 */
[----:B------:R-:W-:-:S03]  /*4550*/  @!P2 FMUL.FTZ R0, R0, -1.4426950216293334961 ;  /* 0xbfb8aa3b0000a820 */ /* 0x000fc60000410000 */
[----:B------:R-:W2:Y:S01]  /*4560*/  @!P3 MUFU.EX2 R2, R2 ;  /* 0x000000020002b308 */ /* 0x000ea20000000800 */
[----:B------:R-:W-:Y:S02]  /*4570*/  FSETP.GTU.FTZ.AND P0, PT, R6, 20, PT ;  /* 0x41a000000600780b */ /* 0x000fe40003f1c000 */
[----:B------:R-:W-:-:S05]  /*4580*/  @!P4 FMUL.FTZ R3, R4, -1.4426950216293334961 ;  /* 0xbfb8aa3b0403c820 */ /* 0x000fca0000410000 */
[----:B------:R-:W3:Y:S01]  /*4590*/  @!P2 MUFU.EX2 R0, R0 ;  /* 0x000000000000a308 */ /* 0x000ee20000000800 */
[----:B------:R-:W4:Y:S05]  /*45a0*/  LDS R33, [UR5+0x100] ;  /* 0x00010005ff217984 */ /* 0x000f2a0008000800 */
[----:B------:R-:W-:Y:S02]  /*45b0*/  @!P0 FMUL.FTZ R6, R6, -1.4426950216293334961 ;  /* 0xbfb8aa3b06068820 */ /* 0x000fe40000410000 */
[----:B------:R-:W5:Y:S01]  /*45c0*/  @!P4 MUFU.EX2 R3, R3 ;  /* 0x000000030003c308 */ /* 0x000f620000000800 */
[----:B--2---:R-:W-:Y:S01]  /*45d0*/  @!P3 FADD.FTZ R4, R2, 1 ;  /* 0x3f8000000204b421 */ /* 0x004fe20000010000 */
[----:B------:R-:W-:-:S04]  /*45e0*/  IMAD R2, R38, UR15, RZ ;  /* 0x0000000f26027c24 */ /* 0x000fc8000f8e02ff */
[----:B------:R-:W-:Y:S02]  /*45f0*/  IMAD R39, R39, UR14, R2 ;  /* 0x0000000e27277c24 */ /* 0x000fe4000f8e0202 */
[----:B------:R-:W2:Y:S01]  /*4600*/  @!P3 MUFU.RCP R4, R4 ;  /* 0x000000040004b308 */ /* 0x000ea20000001000 */
[----:B---3--:R-:W-:-:S07]  /*4610*/  @!P2 FADD.FTZ R0, R0, 1 ;  /* 0x3f8000000000a421 */ /* 0x008fce0000010000 */
[----:B------:R-:W3:Y:S01]  /*4620*/  @!P2 MUFU.RCP R7, R0 ;  /* 0x000000000007a308 */ /* 0x000ee20000001000 */
[----:B-----5:R-:W-:Y:S01]  /*4630*/  @!P4 FADD.FTZ R5, R3, 1 ;  /* 0x3f8000000305c421 */ /* 0x020fe20000010000 */
[----:B------:R-:W-:-:S05]  /*4640*/  IMAD.WIDE.U32 R2, R38, UR14, RZ ;  /* 0x0000000e26027c25 */ /* 0x000fca000f8e00ff */
[----:B------:R-:W-:Y:S01]  /*4650*/  IADD3 R37, R3, R39, RZ ;  /* 0x0000002703257210 */ /* 0x000fe20007ffe0ff */
[----:B------:R-:W5:Y:S01]  /*4660*/  @!P0 MUFU.EX2 R6, R6 ;  /* 0x0000000600068308 */ /* 0x000f620000000800 */
[----:B--2---:R-:W-:-:S07]  /*4670*/  @!P3 FMUL.FTZ R85, R85, R4 ;  /* 0x000000045555b220 */ /* 0x004fce0000410000 */
[----:B------:R2:W0:Y:S01]  /*4680*/  @!P4 MUFU.RCP R35, R5 ;  /* 0x000000050023c308 */ /* 0x0004220000001000 */
[----:B----4-:R-:W-:Y:S01]  /*4690*/  ISETP.GE.AND P5, PT, R20, R33, PT ;  /* 0x000000211400720c */ /* 0x010fe20003fa6270 */
[----:B---3--:R-:W-:Y:S01]  /*46a0*/  @!P2 FMUL.FTZ R90, R90, R7 ;  /* 0x000000075a5aa220 */ /* 0x008fe20000410000 */
[----:B-----5:R-:W-:-:S11]  /*46b0*/  @!P0 FADD.FTZ R0, R6, 1 ;  /* 0x3f80000006008421 */ /* 0x020fd60000010000 */
[----:B--2---:R-:W-:Y:S05]  /*46c0*/  @P5 BRA `(.L_x_10346) ;  /* 0x0000000000345947 */ /* 0x004fea0003800000 */
        /* <DEDUP_REMOVED lines=13> */
.L_x_10346:
[----:B------:R-:W-:Y:S05]  /*47a0*/  BSYNC B0 ;  /* 0x0000000000007941 */ /* 0x000fea0003800000 */
.L_x_10345:
[----:B------:R-:W-:Y:S01]  /*47b0*/  ULDC.64 UR10, c[0x0][0x390] ;  /* 0x0000e400000a7ab9 */ /* 0x000fe20000000a00 */
[----:B------:R-:W-:Y:S01]  /*47c0*/  MOV R3, R37 ;  /* 0x0000002500037202 */ /* 0x000fe20000000f00 */
[----:B------:R-:W-:Y:S02]  /*47d0*/  IMAD R4, R74, UR10, RZ ;  /* 0x0000000a4a047c24 */ /* 0x000fe4000f8e02ff */
[----:B0-----:R-:W-:Y:S01]  /*47e0*/  @!P4 FMUL.FTZ R88, R88, R35 ;  /* 0x000000235858c220 */ /* 0x001fe20000410000 */
[-C--:B------:R-:W-:Y:S01]  /*47f0*/  ISETP.GE.AND P4, PT, R58, R33.reuse, PT ;  /* 0x000000213a00720c */ /* 0x080fe20003f86270 */
[----:B------:R-:W0:Y:S01]  /*4800*/  @!P0 MUFU.RCP R0, R0 ;  /* 0x0000000000008308 */ /* 0x000e220000001000 */
[C---:B------:R-:W-:Y:S01]  /*4810*/  IMAD.WIDE.U32 R2, R77.reuse, UR10, R2 ;  /* 0x0000000a4d027c25 */ /* 0x040fe2000f8e0002 */
[-C--:B------:R-:W-:Y:S01]  /*4820*/  ISETP.GE.AND P3, PT, R56, R33.reuse, PT ;  /* 0x000000213800720c */ /* 0x080fe20003f66270 */
[----:B------:R-:W-:Y:S01]  /*4830*/  BSSY B0, `(.L_x_10347) ;  /* 0x0000032000007945 */ /* 0x000fe20003800000 */
[----:B------:R-:W-:Y:S01]  /*4840*/  ISETP.GE.AND P2, PT, R54, R33, PT ;  /* 0x000000213600720c */ /* 0x000fe20003f46270 */
[----:B--2---:R-:W-:Y:S01]  /*4850*/  IMAD R7, R77, UR11, R4 ;  /* 0x0000000b4d077c24 */ /* 0x004fe2000f8e0204 */
[----:B------:R-:W-:Y:S01]  /*4860*/  ULDC.64 UR10, c[0x0][0x3e0] ;  /* 0x0000f800000a7ab9 */ /* 0x000fe20000000a00 */
[----:B------:R-:W-:-:S02]  /*4870*/  IADD3 R4, P6, R2, UR7, RZ ;  /* 0x0000000702047c10 */ /* 0x000fc4000ffde0ff */
[----:B------:R-:W-:Y:S02]  /*4880*/  IADD3 R5, P5, R49, UR10, RZ ;  /* 0x0000000a31057c10 */ /* 0x000fe4000ffbe0ff */
[----:B------:R-:W-:Y:S02]  /*4890*/  IADD3.X R3, R7, UR9, R3, P6, !PT ;  /* 0x0000000907037c10 */ /* 0x000fe4000b7fe403 */
[----:B------:R-:W-:Y:S02]  /*48a0*/  IADD3.X R6, R50, UR11, RZ, P5, !PT ;  /* 0x0000000b32067c10 */ /* 0x000fe4000affe4ff */
[----:B------:R-:W-:Y:S01]  /*48b0*/  LEA R2, P5, R4, R5, 0x1 ;  /* 0x0000000504027211 */ /* 0x000fe200078a08ff */
[----:B0-----:R-:W-:-:S03]  /*48c0*/  @!P0 FMUL.FTZ R83, R83, R0 ;  /* 0x0000000053538220 */ /* 0x001fc60000410000 */
[----:B------:R-:W-:Y:S02]  /*48d0*/  LEA.HI.X R3, R4, R6, R3, 0x1, P5 ;  /* 0x0000000604037211 */ /* 0x000fe400028f0c03 */
[----:B------:R-:W-:Y:S01]  /*48e0*/  F2FP.F16.F32.PACK_AB R4, R85, R90 ;  /* 0x0000005a5504723e */ /* 0x000fe200000000ff */
[----:B------:R-:W0:Y:S01]  /*48f0*/  LDC.64 R6, c[0x0][0x3a8] ;  /* 0x0000ea00ff067b82 */ /* 0x000e220000000a00 */
[----:B------:R-:W-:Y:S01]  /*4900*/  F2FP.F16.F32.PACK_AB R5, R83, R88 ;  /* 0x000000585305723e */ /* 0x000fe200000000ff */
[----:B------:R-:W-:Y:S01]  /*4910*/  @!P4 STG.E.U16 desc[UR12][R2.64+-0xc0], R25 ;  /* 0xffff40190200c986 */ /* 0x000fe2000c10150c */
[----:B------:R-:W-:-:S03]  /*4920*/  FADD.FTZ R90, R90, R69 ;  /* 0x000000455a5a7221 */ /* 0x000fc60000010000 */
[----:B------:R-:W-:Y:S01]  /*4930*/  @!P3 STG.E.U16 desc[UR12][R2.64+-0x80], R29 ;  /* 0xffff801d0200b986 */ /* 0x000fe2000c10150c */
[----:B------:R-:W-:-:S03]  /*4940*/  FADD.FTZ R85, R90, R85 ;  /* 0x000000555a557221 */ /* 0x000fc60000010000 */
[----:B------:R2:W-:Y:S01]  /*4950*/  @!P2 STG.E.U16 desc[UR12][R2.64+-0x40], R31 ;  /* 0xffffc01f0200a986 */ /* 0x0005e2000c10150c */
[----:B------:R-:W-:Y:S01]  /*4960*/  FADD.FTZ R88, R85, R88 ;  /* 0x0000005855587221 */ /* 0x000fe20000010000 */
[----:B------:R-:W-:Y:S03]  /*4970*/  BAR.SYNC.DEFER_BLOCKING 0x0 ;  /* 0x0000000000007b1d */ /* 0x000fe60000010000 */
[----:B------:R-:W-:Y:S01]  /*4980*/  FADD.FTZ R69, R88, R83 ;  /* 0x0000005358457221 */ /* 0x000fe20000010000 */
[C---:B0-----:R-:W-:Y:S02]  /*4990*/  IMAD R0, R6.reuse, UR15, RZ ;  /* 0x0000000f06007c24 */ /* 0x041fe4000f8e02ff */
[----:B--2---:R-:W-:-:S04]  /*49a0*/  IMAD.WIDE.U32 R2, R6, UR14, RZ ;  /* 0x0000000e06027c25 */ /* 0x004fc8000f8e00ff */
[----:B------:R-:W-:-:S05]  /*49b0*/  IMAD R7, R7, UR14, R0 ;  /* 0x0000000e07077c24 */ /* 0x000fca000f8e0200 */
        /* <DEDUP_REMOVED lines=25> */
.L_x_10348:
[----:B------:R-:W-:Y:S05]  /*4b50*/  BSYNC B0 ;  /* 0x0000000000007941 */ /* 0x000fea0003800000 */
.L_x_10347:
[----:B0-----:R-:W0:Y:S01]  /*4b60*/  LDC.64 R22, c[0x0][0x3f0] ;  /* 0x0000fc00ff167b82 */ /* 0x001e220000000a00 */
[----:B------:R-:W-:Y:S01]  /*4b70*/  MOV R3, R29 ;  /* 0x0000001d00037202 */ /* 0x000fe20000000f00 */
[----:B------:R-:W-:Y:S01]  /*4b80*/  ULDC.64 UR10, c[0x0][0x3b0] ;  /* 0x0000ec00000a7ab9 */ /* 0x000fe20000000a00 */
[----:B------:R-:W-:Y:S01]  /*4b90*/  IADD3 R49, P4, R49, -0xc0, RZ ;  /* 0xffffff4031317810 */ /* 0x000fe20007f9e0ff */
[----:B------:R-:W-:Y:S01]  /*4ba0*/  IMAD R4, R74, UR10, RZ ;  /* 0x0000000a4a047c24 */ /* 0x000fe2000f8e02ff */
[-C--:B------:R-:W-:Y:S01]  /*4bb0*/  ISETP.GE.AND P0, PT, R58, R25.reuse, PT ;  /* 0x000000193a00720c */ /* 0x080fe20003f06270 */
[C---:B------:R-:W-:Y:S01]  /*4bc0*/  IMAD.WIDE.U32 R2, R77.reuse, UR10, R2 ;  /* 0x0000000a4d027c25 */ /* 0x040fe2000f8e0002 */
[-C--:B------:R-:W-:Y:S01]  /*4bd0*/  ISETP.GE.AND P1, PT, R56, R25.reuse, PT ;  /* 0x000000193800720c */ /* 0x080fe20003f26270 */
[----:B------:R-:W-:Y:S01]  /*4be0*/  UIADD3 UR4, UR4, -0x80, URZ ;  /* 0xffffff8004047890 */ /* 0x000fe2000fffe03f */
[----:B------:R-:W-:Y:S01]  /*4bf0*/  ISETP.GE.AND P2, PT, R54, R25, PT ;  /* 0x000000193600720c */ /* 0x000fe20003f46270 */
[----:B------:R-:W-:Y:S01]  /*4c00*/  IMAD R7, R77, UR11, R4 ;  /* 0x0000000b4d077c24 */ /* 0x000fe2000f8e0204 */
[----:B------:R-:W-:-:S04]  /*4c10*/  IADD3 R5, P3, R2, UR7, RZ ;  /* 0x0000000702057c10 */ /* 0x000fc8000ff7e0ff */
[----:B------:R-:W-:Y:S02]  /*4c20*/  IADD3.X R3, R7, UR9, R3, P3, !PT ;  /* 0x0000000907037c10 */ /* 0x000fe40009ffe403 */
[----:B0-----:R-:W-:-:S04]  /*4c30*/  IADD3 R0, P5, R49, R22, RZ ;  /* 0x0000001631007210 */ /* 0x001fc80007fbe0ff */
        /* <DEDUP_REMOVED lines=17> */
.L_x_10317:
        /* <DEDUP_REMOVED lines=26> */
.L_x_10351:
[----:B------:R-:W-:Y:S05]  /*4ef0*/  BSYNC B0 ;  /* 0x0000000000007941 */ /* 0x000fea0003800000 */
.L_x_10350:
        /* <DEDUP_REMOVED lines=29> */
.L_x_10353:
[----:B------:R-:W3:Y:S02]  /*50d0*/  S2R R15, SR_TID.X ;  /* 0x00000000000f7919 */ /* 0x000ee40000002100 */
.L_x_10354:
[----:B------:R-:W-:Y:S05]  /*50e0*/  BSYNC B0 ;  /* 0x0000000000007941 */ /* 0x000fea0003800000 */
.L_x_10352:
        /* <DEDUP_REMOVED lines=16> */
[----:B--2---:R-:W-:Y:S01]  /*51f0*/  IMAD.WIDE.U32 R4, R77, UR8, RZ ;  /* 0x000000084d047c25 */ /* 0x004fe2000f8e00ff */
[----:B------:R-:W-:Y:S01]  /*5200*/  IADD3 R23, R3, R23, RZ ;  /* 0x0000001703177210 */ /* 0x000fe20007ffe0ff */
[----:B------:R-:W-:-:S03]  /*5210*/  ULDC.64 UR8, c[0x0][0x3c0] ;  /* 0x0000f00000087ab9 */ /* 0x000fc60000000a00 */
[----:B------:R-:W-:Y:S01]  /*5220*/  IADD3 R21, R5, R21, RZ ;  /* 0x0000001505157210 */ /* 0x000fe20007ffe0ff */
[----:B---3--:R-:W-:-:S03]  /*5230*/  ULEA UR4, UR5, UR4, 0x18 ;  /* 0x0000000405047291 */ /* 0x008fc6000f8ec03f */
[----:B------:R-:W-:-:S09]  /*5240*/  ULDC UR5, c[0x0][0x0] ;  /* 0x0000000000057ab9 */ /* 0x000fd20000000800 */
.L_x_10356:
        /* <DEDUP_REMOVED lines=26> */
.L_x_10355:
[----:B------:R-:W-:Y:S05]  /*53f0*/  EXIT ;  /* 0x000000000000794d */ /* 0x000fea0003800000 */
.L_x_10357:
        /* <DEDUP_REMOVED lines=16> */
.L_x_11051:


//--------------------- .text._Z25selective_scan_bwd_kernelI32Selective_Scan_bwd_kernel_traitsILi32ELi4ELb0ELb1ELb1ELb0ELb0EN3c104HalfEfEEv12SSMParamsBwd --------------------------
	.section	.text._Z25selective_scan_bwd_kernelI32Selective_Scan_bwd_kernel_traitsILi32ELi4ELb0ELb1ELb1ELb0ELb0EN3c104HalfEfEEv12SSMParamsBwd,"ax",@progbits
	.align	128
        .global         _Z25selective_scan_bwd_kernelI32Selective_Scan_bwd_kernel_traitsILi32ELi4ELb0ELb1ELb1ELb0ELb0EN3c104HalfEfEEv12SSMParamsBwd
        .type           _Z25selective_scan_bwd_kernelI32Selective_Scan_bwd_kernel_traitsILi32ELi4ELb0ELb1ELb1ELb0ELb0EN3c104HalfEfEEv12SSMParamsBwd,@function
        .size           _Z25selective_scan_bwd_kernelI32Selective_Scan_bwd_kernel_traitsILi32ELi4ELb0ELb1ELb1ELb0ELb0EN3c104HalfEfEEv12SSMParamsBwd,(.L_x_11052 - _Z25selective_scan_bwd_kernelI32Selective_Scan_bwd_kernel_traitsILi32ELi4ELb0ELb1ELb1ELb0ELb0EN3c104HalfEfEEv12SSMParamsBwd)
        .other          _Z25selective_scan_bwd_kernelI32Selective_Scan_bwd_kernel_traitsILi32ELi4ELb0ELb1ELb1ELb0ELb0EN3c104HalfEfEEv12SSMParamsBwd,@"STO_CUDA_ENTRY STV_DEFAULT"
_Z25selective_scan_bwd_kernelI32Selective_Scan_bwd_kernel_traitsILi32ELi4ELb0ELb1ELb1ELb0ELb0EN3c104HalfEfEEv12SSMParamsBwd:
.text._Z25selective_scan_bwd_kernelI32Selective_Scan_bwd_kernel_traitsILi32ELi4ELb0ELb1ELb1ELb0ELb0EN3c104HalfEfEEv12SSMParamsBwd:
[----:B------:R-:W-:Y:S08]  /*0000*/  LDC R1, c[0x0][0x28] ;  /* 0x00000a00ff017b82 */ /* 0x000ff00000000800 */
[----:B------:R-:W0:Y:S01]  /*0010*/  LDC R8, c[0x0][0x228] ;  /* 0x00008a00ff087b82 */ /* 0x000e220000000800 */
[----:B------:R-:W1:Y:S01]  /*0020*/  S2R R99, SR_CTAID.Y ;  /* 0x0000000000637919 */ /* 0x000e620000002600 */
[----:B------:R-:W-:Y:S01]  /*0030*/  HFMA2.MMA R90, -RZ, RZ, 0, 0 ;  /* 0x00000000ff5a7435 */ /* 0x000fe200000001ff */
[----:B------:R-:W-:Y:S01]  /*0040*/  ULDC.64 UR12, c[0x0][0x208] ;  /* 0x00008200000c7ab9 */ /* 0x000fe20000000a00 */
[----:B------:R-:W-:Y:S01]  /*0050*/  IMAD.MOV.U32 R86, RZ, RZ, RZ ;  /* 0x000000ffff567224 */ /* 0x000fe200078e00ff */
        /* <DEDUP_REMOVED lines=33> */
[----:B------:R-:W-:Y:S01]  /*0270*/  IMAD.HI.U32 R7, R7, R3, R6 ;  /* 0x0000000307077227 */ /* 0x000fe200078e0006 */
[----:B------:R-:W-:-:S06]  /*0280*/  USHF.R.S32.HI UR14, URZ, 0x1f, UR15 ;  /* 0x0000001f3f0e7899 */ /* 0x000fcc000801140f */
[----:B------:R-:W3:Y:S01]  /*0290*/  LDC.64 R10, c[0x0][0x298] ;  /* 0x0000a600ff0a7b82 */ /* 0x000ee20000000a00 */
[----:B------:R-:W-:-:S04]  /*02a0*/  IMAD.HI.U32 R84, R7, R2, RZ ;  /* 0x0000000207547227 */ /* 0x000fc800078e00ff */
[----:B------:R-:W-:-:S03]  /*02b0*/  IMAD.MOV R0, RZ, RZ, -R84 ;  /* 0x000000ffff007224 */ /* 0x000fc600078e0a54 */
[----:B------:R-:W0:Y:S01]  /*02c0*/  LDC.64 R26, c[0x0][0x2f8] ;  /* 0x0000be00ff1a7b82 */ /* 0x000e220000000a00 */
[----:B------:R-:W-:-:S05]  /*02d0*/  IMAD R0, R9, R0, R2 ;  /* 0x0000000009007224 */ /* 0x000fca00078e0202 */
[----:B------:R-:W-:Y:S01]  /*02e0*/  ISETP.GT.U32.AND P1, PT, R9, R0, PT ;  /* 0x000000000900720c */ /* 0x000fe20003f24070 */
[----:B------:R-:W-:Y:S01]  /*02f0*/  UIMAD UR6, UR14, UR8, URZ ;  /* 0x000000080e0672a4 */ /* 0x000fe2000f8e023f */
[----:B------:R-:W0:Y:S01]  /*0300*/  LDC.64 R28, c[0x0][0x3b8] ;  /* 0x0000ee00ff1c7b82 */ /* 0x000e220000000a00 */
[----:B------:R-:W-:Y:S02]  /*0310*/  UIMAD.WIDE.U32 UR4, UR15, UR8, URZ ;  /* 0x000000080f0472a5 */ /* 0x000fe4000f8e003f */
[----:B------:R-:W-:-:S03]  /*0320*/  UIMAD UR6, UR15, UR9, UR6 ;  /* 0x000000090f0672a4 */ /* 0x000fc6000f8e0206 */
[----:B------:R-:W-:Y:S02]  /*0330*/  ULDC.64 UR8, c[0x0][0x290] ;  /* 0x0000a40000087ab9 */ /* 0x000fe40000000a00 */
[----:B------:R-:W0:Y:S03]  /*0340*/  LDC.64 R30, c[0x0][0x2d8] ;  /* 0x0000b600ff1e7b82 */ /* 0x000e260000000a00 */
[----:B------:R-:W-:-:S04]  /*0350*/  @!P1 IADD3 R0, R0, -R9, RZ ;  /* 0x8000000900009210 */ /* 0x000fc80007ffe0ff */
[----:B------:R-:W-:Y:S01]  /*0360*/  ISETP.GE.U32.AND P0, PT, R0, R9, PT ;  /* 0x000000090000720c */ /* 0x000fe20003f06070 */
[----:B------:R-:W0:Y:S01]  /*0370*/  LDC.64 R74, c[0x0][0x2e0] ;  /* 0x0000b800ff4a7b82 */ /* 0x000e220000000a00 */
[C---:B------:R-:W-:Y:S01]  /*0380*/  LOP3.LUT R0, R99.reuse, R8, RZ, 0x3c, !PT ;  /* 0x0000000863007212 */ /* 0x040fe200078e3cff */
[----:B------:R-:W-:Y:S01]  /*0390*/  UIADD3 UR5, UR5, UR6, URZ ;  /* 0x0000000605057290 */ /* 0x000fe2000fffe03f */
[----:B------:R-:W-:Y:S01]  /*03a0*/  @!P1 VIADD R84, R84, 0x1 ;  /* 0x0000000154549836 */ /* 0x000fe20000000000 */
[----:B------:R-:W-:Y:S02]  /*03b0*/  ISETP.NE.AND P1, PT, R8, RZ, PT ;  /* 0x000000ff0800720c */ /* 0x000fe40003f25270 */
[----:B------:R-:W-:Y:S01]  /*03c0*/  ISETP.GE.AND P2, PT, R0, RZ, PT ;  /* 0x000000ff0000720c */ /* 0x000fe20003f46270 */
[----:B------:R-:W-:Y:S01]  /*03d0*/  UIMAD UR6, UR14, UR8, URZ ;  /* 0x000000080e0672a4 */ /* 0x000fe2000f8e023f */
        /* <DEDUP_REMOVED lines=10> */
[----:B---3--:R-:W-:Y:S02]  /*0480*/  IMAD R2, R92, R10, RZ ;  /* 0x0000000a5c027224 */ /* 0x008fe400078e02ff */
[----:B------:R-:W-:Y:S01]  /*0490*/  @!P2 IMAD.MOV R84, RZ, RZ, -R84 ;  /* 0x000000ffff54a224 */ /* 0x000fe200078e0a54 */
        /* <DEDUP_REMOVED lines=20> */
[----:B------:R-:W-:Y:S01]  /*05e0*/  UIMAD UR9, UR15, UR11, UR9 ;  /* 0x0000000b0f0972a4 */ /* 0x000fe2000f8e0209 */
[----:B------:R-:W-:Y:S02]  /*05f0*/  IADD3 R79, P1, R7, R2, RZ ;  /* 0x00000002074f7210 */ /* 0x000fe40007f3e0ff */
[----:B------:R-:W-:Y:S01]  /*0600*/  ULDC.64 UR10, c[0x0][0x260] ;  /* 0x00009800000a7ab9 */ /* 0x000fe20000000a00 */
[----:B------:R-:W-:Y:S01]  /*0610*/  UIADD3 UR5, UR5, UR9, URZ ;  /* 0x0000000905057290 */ /* 0x000fe2000fffe03f */
[----:B--2---:R-:W-:Y:S01]  /*0620*/  IMAD R2, R97, R10, RZ ;  /* 0x0000000a61027224 */ /* 0x004fe200078e02ff */
[----:B------:R-:W-:Y:S01]  /*0630*/  IADD3.X R6, R9, R3, R6, P1, !PT ;  /* 0x0000000309067210 */ /* 0x000fe20000ffe406 */
[----:B------:R-:W-:-:S02]  /*0640*/  UIMAD UR8, UR14, UR10, URZ ;  /* 0x0000000a0e0872a4 */ /* 0x000fc4000f8e023f */
[----:B------:R-:W-:Y:S01]  /*0650*/  IMAD R11, R84, R11, R2 ;  /* 0x0000000b540b7224 */ /* 0x000fe200078e0202 */
[----:B----4-:R-:W-:Y:S01]  /*0660*/  ISETP.NE.U32.AND P2, PT, R20, RZ, PT ;  /* 0x000000ff1400720c */ /* 0x010fe20003f45070 */
[----:B------:R-:W-:Y:S01]  /*0670*/  IMAD.WIDE.U32 R2, R84, R10, UR4 ;  /* 0x0000000454027e25 */ /* 0x000fe2000f8e000a */
[----:B------:R-:W-:Y:S01]  /*0680*/  UIMAD.WIDE.U32 UR6, UR15, UR10, URZ ;  /* 0x0000000a0f0672a5 */ /* 0x000fe2000f8e003f */
[----:B------:R-:W1:Y:S01]  /*0690*/  @P0 LDC R10, c[0x0][0x214] ;  /* 0x00008500ff0a0b82 */ /* 0x000e620000000800 */
[----:B------:R-:W-:Y:S01]  /*06a0*/  UIMAD UR8, UR15, UR11, UR8 ;  /* 0x0000000b0f0872a4 */ /* 0x000fe2000f8e0208 */
[----:B------:R-:W-:Y:S01]  /*06b0*/  ISETP.NE.U32.AND P1, PT, R18, RZ, PT ;  /* 0x000000ff1200720c */ /* 0x000fe20003f25070 */
[----:B------:R-:W-:Y:S01]  /*06c0*/  IMAD R4, R97, R14, RZ ;  /* 0x0000000e61047224 */ /* 0x000fe200078e02ff */
[----:B------:R-:W-:Y:S01]  /*06d0*/  IADD3 R77, P3, R7, R2, RZ ;  /* 0x00000002074d7210 */ /* 0x000fe20007f7e0ff */
[----:B------:R-:W-:Y:S01]  /*06e0*/  UIADD3 UR7, UR7, UR8, URZ ;  /* 0x0000000807077290 */ /* 0x000fe2000fffe03f */
[----:B------:R-:W-:Y:S01]  /*06f0*/  ISETP.NE.AND.EX P1, PT, R19, RZ, PT, P1 ;  /* 0x000000ff1300720c */ /* 0x000fe20003f25310 */
[----:B------:R-:W-:Y:S01]  /*0700*/  ULDC.64 UR4, c[0x0][0x230] ;  /* 0x00008c0000047ab9 */ /* 0x000fe20000000a00 */
[----:B------:R-:W-:Y:S01]  /*0710*/  IADD3 R2, R3, R11, RZ ;  /* 0x0000000b03027210 */ /* 0x000fe20007ffe0ff */
[----:B------:R-:W2:Y:S01]  /*0720*/  @P0 LDC.64 R16, c[0x0][0x310] ;  /* 0x0000c400ff100b82 */ /* 0x000ea20000000a00 */
[C---:B------:R-:W-:Y:S01]  /*0730*/  IMAD R13, R84.reuse, R15, R4 ;  /* 0x0000000f540d7224 */ /* 0x040fe200078e0204 */
[----:B------:R-:W-:Y:S01]  /*0740*/  ISETP.NE.AND.EX P2, PT, R21, RZ, PT, P2 ;  /* 0x000000ff1500720c */ /* 0x000fe20003f45320 */
[----:B------:R-:W-:-:S05]  /*0750*/  IMAD.WIDE.U32 R4, R84, R14, UR6 ;  /* 0x0000000654047e25 */ /* 0x000fca000f8e000e */
[----:B------:R-:W3:Y:S01]  /*0760*/  @P0 LDC R3, c[0x0][0x21c] ;  /* 0x00008700ff030b82 */ /* 0x000ee20000000800 */
[----:B------:R-:W-:Y:S02]  /*0770*/  IADD3 R7, P4, R7, R4, RZ ;  /* 0x0000000407077210 */ /* 0x000fe40007f9e0ff */
[----:B------:R-:W-:Y:S02]  /*0780*/  CS2R R14, SRZ ;  /* 0x00000000000e7805 */ /* 0x000fe4000001ff00 */
[----:B------:R-:W-:Y:S02]  /*0790*/  IADD3.X R4, R9, R2, RZ, P3, !PT ;  /* 0x0000000209047210 */ /* 0x000fe40001ffe4ff */
[----:B0-----:R-:W-:Y:S01]  /*07a0*/  LEA R93, P5, R87, R24, 0x1 ;  /* 0x00000018575d7211 */ /* 0x001fe200078a08ff */
[----:B------:R-:W-:Y:S01]  /*07b0*/  IMAD.IADD R22, R5, 0x1, R13 ;  /* 0x0000000105167824 */ /* 0x000fe200078e020d */
[----:B------:R-:W-:Y:S02]  /*07c0*/  @P1 LEA R14, P3, R99, R18, 0x2 ;  /* 0x00000012630e1211 */ /* 0x000fe400078610ff */
[----:B------:R-:W-:-:S02]  /*07d0*/  CS2R R12, SRZ ;  /* 0x00000000000c7805 */ /* 0x000fc4000001ff00 */
[----:B------:R-:W-:Y:S01]  /*07e0*/  LEA.HI.X R87, R87, R25, R0, 0x1, P5 ;  /* 0x0000001957577211 */ /* 0x000fe200028f0c00 */
[----:B-1----:R-:W-:Y:S01]  /*07f0*/  @P0 IMAD R0, R10, UR15, R99 ;  /* 0x0000000f0a000c24 */ /* 0x002fe2000f8e0263 */
[----:B------:R-:W-:Y:S01]  /*0800*/  @P1 LEA.HI.X R15, R99, R19, R92, 0x2, P3 ;  /* 0x00000013630f1211 */ /* 0x000fe200018f145c */
[----:B------:R-:W-:Y:S01]  /*0810*/  IMAD.X R2, R9, 0x1, R22, P4 ;  /* 0x0000000109027824 */ /* 0x000fe200020e0616 */
[----:B------:R-:W-:Y:S02]  /*0820*/  ISETP.GE.AND P1, PT, R23, 0x1, PT ;  /* 0x000000011700780c */ /* 0x000fe40003f26270 */
[----:B------:R-:W-:Y:S01]  /*0830*/  @P2 LEA R12, P4, R99, R20, 0x2 ;  /* 0x00000014630c2211 */ /* 0x000fe200078810ff */
[----:B------:R-:W-:-:S03]  /*0840*/  @P0 IMAD R0, R0, R23, RZ ;  /* 0x0000001700000224 */ /* 0x000fc600078e02ff */
[----:B------:R-:W-:Y:S02]  /*0850*/  @P2 LEA.HI.X R13, R99, R21, R92, 0x2, P4 ;  /* 0x00000015630d2211 */ /* 0x000fe400020f145c */
[C---:B------:R-:W-:Y:S01]  /*0860*/  LEA R85, P2, R83.reuse, R26, 0x1 ;  /* 0x0000001a53557211 */ /* 0x040fe200078408ff */
[----:B---3--:R-:W-:Y:S02]  /*0870*/  @P0 IMAD R3, R0, R3, RZ ;  /* 0x0000000300030224 */ /* 0x008fe400078e02ff */
[----:B------:R-:W-:Y:S01]  /*0880*/  IMAD R0, R92, UR4, RZ ;  /* 0x000000045c007c24 */ /* 0x000fe2000f8e02ff */
[----:B------:R-:W-:Y:S02]  /*0890*/  LEA.HI.X R83, R83, R27, R8, 0x1, P2 ;  /* 0x0000001b53537211 */ /* 0x000fe400010f0c08 */
[----:B------:R-:W-:Y:S01]  /*08a0*/  LEA R81, P3, R79, R28, 0x1 ;  /* 0x0000001c4f517211 */ /* 0x000fe200078608ff */
[----:B------:R-:W-:Y:S01]  /*08b0*/  IMAD R73, R99, UR5, R0 ;  /* 0x0000000563497c24 */ /* 0x000fe2000f8e0200 */
[----:B------:R-:W-:-:S02]  /*08c0*/  LEA R78, P4, R77, R30, 0x1 ;  /* 0x0000001e4d4e7211 */ /* 0x000fc400078808ff */
[----:B------:R-:W-:Y:S01]  /*08d0*/  LEA R76, P2, R7, R74, 0x1 ;  /* 0x0000004a074c7211 */ /* 0x000fe200078408ff */
[----:B------:R-:W-:Y:S01]  /*08e0*/  HFMA2.MMA R95, -RZ, RZ, 0, 0 ;  /* 0x00000000ff5f7435 */ /* 0x000fe200000001ff */
[----:B--2---:R-:W-:Y:S01]  /*08f0*/  @P0 IMAD.WIDE R16, R3, 0x8, R16 ;  /* 0x0000000803100825 */ /* 0x004fe200078e0210 */
[----:B------:R-:W-:Y:S02]  /*0900*/  LEA.HI.X R79, R79, R29, R6, 0x1, P3 ;  /* 0x0000001d4f4f7211 */ /* 0x000fe400018f0c06 */
[----:B------:R-:W-:Y:S02]  /*0910*/  @!P0 CS2R R16, SRZ ;  /* 0x0000000000108805 */ /* 0x000fe4000001ff00 */
[----:B------:R-:W-:Y:S01]  /*0920*/  LEA.HI.X R77, R77, R31, R4, 0x1, P4 ;  /* 0x0000001f4d4d7211 */ /* 0x000fe200020f0c04 */
[----:B------:R-:W-:Y:S01]  /*0930*/  IMAD.MOV.U32 R82, RZ, RZ, RZ ;  /* 0x000000ffff527224 */ /* 0x000fe200078e00ff */
[----:B------:R-:W-:Y:S01]  /*0940*/  LEA.HI.X R75, R7, R75, R2, 0x1, P2 ;  /* 0x0000004b074b7211 */ /* 0x000fe200010f0c02 */
[----:B------:R-:W-:Y:S06]  /*0950*/  @!P1 BRA `(.L_x_10358) ;  /* 0x0000002800ac9947 */ /* 0x000fec0003800000 */
[----:B------:R-:W0:Y:S01]  /*0960*/  S2R R80, SR_TID.X ;  /* 0x0000000000507919 */ /* 0x000e220000002100 */
[----:B------:R-:W1:Y:S01]  /*0970*/  S2UR UR5, SR_CgaCtaId ;  /* 0x00000000000579c3 */ /* 0x000e620000008800 */
[----:B------:R-:W-:Y:S01]  /*0980*/  IMAD.WIDE.U32 R2, R99, UR4, RZ ;  /* 0x0000000463027c25 */ /* 0x000fe2000f8e00ff */
[----:B------:R-:W-:Y:S01]  /*0990*/  UMOV UR4, 0x400 ;  /* 0x0000040000047882 */ /* 0x000fe20000000000 */
[----:B------:R-:W2:Y:S01]  /*09a0*/  S2R R91, SR_LANEID ;  /* 0x00000000005b7919 */ /* 0x000ea20000000000 */
[----:B------:R-:W-:Y:S01]  /*09b0*/  ULDC UR6, c[0x0][0x224] ;  /* 0x0000890000067ab9 */ /* 0x000fe20000000800 */
[----:B------:R-:W-:Y:S01]  /*09c0*/  IMAD.MOV.U32 R82, RZ, RZ, RZ ;  /* 0x000000ffff527224 */ /* 0x000fe200078e00ff */
[----:B------:R-:W-:Y:S01]  /*09d0*/  MOV R95, RZ ;  /* 0x000000ff005f7202 */ /* 0x000fe20000000f00 */
[----:B------:R-:W-:Y:S02]  /*09e0*/  IMAD.IADD R73, R3, 0x1, R73 ;  /* 0x0000000103497824 */ /* 0x000fe400078e0249 */
[----:B------:R-:W-:Y:S01]  /*09f0*/  IMAD.U32 R71, RZ, RZ, UR6 ;  /* 0x00000006ff477e24 */ /* 0x000fe2000f8e00ff */
[----:B-1----:R-:W-:-:S06]  /*0a00*/  ULEA UR4, UR5, UR4, 0x18 ;  /* 0x0000000405047291 */ /* 0x002fcc000f8ec03f */
[----:B------:R-:W-:Y:S01]  /*0a10*/  MOV R74, UR4 ;  /* 0x00000004004a7c02 */ /* 0x000fe20008000f00 */
[----:B------:R-:W-:Y:S01]  /*0a20*/  UMOV UR4, URZ ;  /* 0x0000003f00047c82 */ /* 0x000fe20008000000 */
[C---:B0-----:R-:W-:Y:S02]  /*0a30*/  SHF.L.U32 R69, R80.reuse, 0x2, RZ ;  /* 0x0000000250457819 */ /* 0x041fe400000006ff */
[----:B------:R-:W-:Y:S02]  /*0a40*/  LOP3.LUT R114, R80, 0x1f, RZ, 0xc0, !PT ;  /* 0x0000001f50727812 */ /* 0x000fe400078ec0ff */
[C---:B------:R-:W-:Y:S02]  /*0a50*/  LOP3.LUT R19, R69.reuse, 0xffffff80, RZ, 0xc0, !PT ;  /* 0xffffff8045137812 */ /* 0x040fe400078ec0ff */
[----:B------:R-:W-:Y:S02]  /*0a60*/  IADD3 R69, R69, R74, RZ ;  /* 0x0000004a45457210 */ /* 0x000fe40007ffe0ff */
[----:B------:R-:W-:-:S04]  /*0a70*/  LOP3.LUT R18, R19, 0x1f, R80, 0xf8, !PT ;  /* 0x0000001f13127812 */ /* 0x000fc800078ef850 */
[----:B------:R-:W-:Y:S02]  /*0a80*/  SHF.R.S32.HI R19, RZ, 0x1f, R18 ;  /* 0x0000001fff137819 */ /* 0x000fe40000011412 */
[C---:B------:R-:W-:Y:S02]  /*0a90*/  LOP3.LUT R72, R18.reuse, 0x20, RZ, 0xfc, !PT ;  /* 0x0000002012487812 */ /* 0x040fe400078efcff */
[C---:B------:R-:W-:Y:S02]  /*0aa0*/  LOP3.LUT R70, R18.reuse, 0x40, RZ, 0xfc, !PT ;  /* 0x0000004012467812 */ /* 0x040fe400078efcff */
[----:B--2---:R-:W-:-:S07]  /*0ab0*/  LOP3.LUT R68, R18, 0x60, RZ, 0xfc, !PT ;  /* 0x0000006012447812 */ /* 0x004fce00078efcff */
.L_x_10377:
[----:B------:R-:W-:Y:S01]  /*0ac0*/  BAR.SYNC.DEFER_BLOCKING 0x0 ;  /* 0x0000000000007b1d */ /* 0x000fe20000010000 */
[----:B------:R-:W-:Y:S01]  /*0ad0*/  LEA R67, R71, 0xffffff80, 0x7 ;  /* 0xffffff8047437811 */ /* 0x000fe200078e38ff */
[C---:B------:R-:W-:Y:S01]  /*0ae0*/  IMAD.SHL.U32 R66, R18.reuse, 0x2, RZ ;  /* 0x0000000212427824 */ /* 0x040fe200078e00ff */
[----:B------:R-:W-:Y:S02]  /*0af0*/  SHF.L.U64.HI R64, R18, 0x1, R19 ;  /* 0x0000000112407819 */ /* 0x000fe40000010213 */
[----:B------:R-:W-:Y:S01]  /*0b00*/  PRMT R0, RZ, 0x7610, R0 ;  /* 0x00007610ff007816 */ /* 0x000fe20000000000 */
        /* <DEDUP_REMOVED lines=8> */
[----:B------:R-:W-:Y:S01]  /*0b90*/  IADD3.X R5, R87, R64, RZ, P4, !PT ;  /* 0x0000004057057210 */ /* 0x000fe200027fe4ff */
[----:B------:R-:W-:Y:S01]  /*0ba0*/  ULDC UR7, c[0x0][0x224] ;  /* 0x0000890000077ab9 */ /* 0x000fe20000000800 */
[-C--:B------:R-:W-:Y:S02]  /*0bb0*/  ISETP.GE.AND P0, PT, R18, R65.reuse, PT ;  /* 0x000000411200720c */ /* 0x080fe40003f06270 */
[-C--:B------:R-:W-:Y:S02]  /*0bc0*/  ISETP.GE.AND P1, PT, R72, R65.reuse, PT ;  /* 0x000000414800720c */ /* 0x080fe40003f26270 */
[----:B------:R-:W-:-:S02]  /*0bd0*/  ISETP.GE.AND P2, PT, R70, R65, PT ;  /* 0x000000414600720c */ /* 0x000fc40003f46270 */
[----:B------:R-:W-:-:S07]  /*0be0*/  ISETP.GE.AND P3, PT, R68, R65, PT ;  /* 0x000000414400720c */ /* 0x000fce0003f66270 */
[----:B--2---:R-:W2:Y:S04]  /*0bf0*/  @!P0 LDG.E.U16 R0, desc[UR12][R4.64] ;  /* 0x0000000c04008981 */ /* 0x004ea8000c1e1500 */
[----:B------:R-:W3:Y:S04]  /*0c00*/  @!P1 LDG.E.U16 R8, desc[UR12][R4.64+0x40] ;  /* 0x0000400c04089981 */ /* 0x000ee8000c1e1500 */
[----:B------:R-:W4:Y:S04]  /*0c10*/  @!P2 LDG.E.U16 R10, desc[UR12][R4.64+0x80] ;  /* 0x0000800c040aa981 */ /* 0x000f28000c1e1500 */
[----:B------:R0:W4:Y:S01]  /*0c20*/  @!P3 LDG.E.U16 R20, desc[UR12][R4.64+0xc0] ;  /* 0x0000c00c0414b981 */ /* 0x000122000c1e1500 */
[----:B------:R-:W-:-:S02]  /*0c30*/  LEA R96, R91, R74, 0x3 ;  /* 0x0000004a5b607211 */ /* 0x000fc400078e18ff */
[----:B------:R-:W-:Y:S02]  /*0c40*/  IADD3 R6, P0, R85, R66, RZ ;  /* 0x0000004255067210 */ /* 0x000fe40007f1e0ff */
[-C--:B------:R-:W-:Y:S02]  /*0c50*/  ISETP.GE.AND P1, PT, R72, R65.reuse, PT ;  /* 0x000000414800720c */ /* 0x080fe40003f26270 */
[-C--:B------:R-:W-:Y:S01]  /*0c60*/  ISETP.GE.AND P2, PT, R70, R65.reuse, PT ;  /* 0x000000414600720c */ /* 0x080fe20003f46270 */
[----:B------:R-:W-:Y:S01]  /*0c70*/  IMAD.X R7, R83, 0x1, R64, P0 ;  /* 0x0000000153077824 */ /* 0x000fe200000e0640 */
[-C--:B------:R-:W-:Y:S02]  /*0c80*/  ISETP.GE.AND P0, PT, R18, R65.reuse, PT ;  /* 0x000000411200720c */ /* 0x080fe40003f06270 */
[----:B------:R-:W-:Y:S02]  /*0c90*/  ISETP.GE.AND P3, PT, R68, R65, PT ;  /* 0x000000414400720c */ /* 0x000fe40003f66270 */
[----:B------:R-:W-:-:S02]  /*0ca0*/  PRMT R22, RZ, 0x7610, R22 ;  /* 0x00007610ff167816 */ /* 0x000fc40000000016 */
        /* <DEDUP_REMOVED lines=14> */
[----:B0-----:R-:W-:-:S02]  /*0d90*/  IADD3 R8, P0, R81, R66, RZ ;  /* 0x0000004251087210 */ /* 0x001fc40007f1e0ff */
[-C--:B------:R-:W-:Y:S02]  /*0da0*/  ISETP.GE.AND P1, PT, R72, R65.reuse, PT ;  /* 0x000000414800720c */ /* 0x080fe40003f26270 */
[----:B------:R-:W-:Y:S02]  /*0db0*/  IADD3.X R9, R79, R64, RZ, P0, !PT ;  /* 0x000000404f097210 */ /* 0x000fe400007fe4ff */
        /* <DEDUP_REMOVED lines=19> */
[----:B------:R-:W-:Y:S01]  /*0ef0*/  ISETP.LT.AND P0, PT, RZ, UR5, PT ;  /* 0x00000005ff007c0c */ /* 0x000fe2000bf01270 */
[----:B------:R-:W-:Y:S01]  /*0f00*/  HADD2.F32 R7, -RZ, R88.H1_H1 ;  /* 0x30000058ff077230 */ /* 0x000fe20000004100 */
[----:B------:R-:W-:-:S04]  /*0f10*/  ULEA UR7, UR7, UR4, 0x7 ;  /* 0x0000000407077291 */ /* 0x000fc8000f8e383f */
[----:B------:R-:W-:-:S07]  /*0f20*/  USHF.R.S32.HI UR22, URZ, 0x1f, UR7 ;  /* 0x0000001f3f167899 */ /* 0x000fce0008011407 */
[----:B------:R-:W-:Y:S02]  /*0f30*/  @!P0 CS2R R56, SRZ ;  /* 0x0000000000388805 */ /* 0x000fe4000001ff00 */
[----:B------:R-:W-:Y:S01]  /*0f40*/  @!P0 MOV R55, RZ ;  /* 0x000000ff00378202 */ /* 0x000fe20000000f00 */
        /* <DEDUP_REMOVED lines=12> */
[----:B-----5:R-:W-:Y:S01]  /*1010*/  FMUL.FTZ R53, R62, R90 ;  /* 0x0000005a3e357220 */ /* 0x020fe20000410000 */
[----:B------:R-:W-:-:S02]  /*1020*/  HADD2.F32 R95, -RZ, R89.H1_H1 ;  /* 0x30000059ff5f7230 */ /* 0x000fc40000004100 */
[C---:B------:R-:W-:Y:S01]  /*1030*/  FFMA.FTZ R7, R61.reuse, R7, R6 ;  /* 0x000000073d077223 */ /* 0x040fe20000010006 */
[----:B------:R-:W-:Y:S02]  /*1040*/  @!P0 IMAD.MOV.U32 R58, RZ, RZ, RZ ;  /* 0x000000ffff3a8224 */ /* 0x000fe400078e00ff */
[-C--:B------:R-:W-:Y:S01]  /*1050*/  FMUL.FTZ R54, R61, R90.reuse ;  /* 0x0000005a3d367220 */ /* 0x080fe20000410000 */
[C---:B------:R-:W-:Y:S01]  /*1060*/  FMUL.FTZ R51, R60.reuse, R90 ;  /* 0x0000005a3c337220 */ /* 0x040fe20000410000 */
        /* <DEDUP_REMOVED lines=9> */
[----:B------:R-:W-:Y:S01]  /*1100*/  ULDC.64 UR10, c[0x0][0x370] ;  /* 0x0000dc00000a7ab9 */ /* 0x000fe20000000a00 */
[----:B------:R-:W-:Y:S01]  /*1110*/  HADD2.F32 R45, -RZ, R4.H1_H1 ;  /* 0x30000004ff2d7230 */ /* 0x000fe20000004100 */
[----:B------:R-:W-:Y:S01]  /*1120*/  HFMA2.MMA R49, -RZ, RZ, 0, 0 ;  /* 0x00000000ff317435 */ /* 0x000fe200000001ff */
[----:B------:R-:W-:Y:S01]  /*1130*/  HADD2.F32 R43, -RZ, R5.H1_H1 ;  /* 0x30000005ff2b7230 */ /* 0x000fe20000004100 */
[----:B------:R-:W1:Y:S01]  /*1140*/  LDC.64 R22, c[0x0][0x368] ;  /* 0x0000da00ff167b82 */ /* 0x000e620000000a00 */
[----:B------:R-:W-:Y:S01]  /*1150*/  IMAD.MOV.U32 R50, RZ, RZ, R65 ;  /* 0x000000ffff327224 */ /* 0x000fe200078e0041 */
[----:B------:R-:W-:Y:S01]  /*1160*/  CS2R R56, SRZ ;  /* 0x0000000000387805 */ /* 0x000fe2000001ff00 */
[----:B------:R-:W-:Y:S01]  /*1170*/  IMAD.MOV.U32 R58, RZ, RZ, RZ ;  /* 0x000000ffff3a7224 */ /* 0x000fe200078e00ff */
[----:B------:R-:W-:Y:S01]  /*1180*/  MOV R55, RZ ;  /* 0x000000ff00377202 */ /* 0x000fe20000000f00 */
[--C-:B------:R-:W-:Y:S01]  /*1190*/  FADD.FTZ R45, R45, R86.reuse ;  /* 0x000000562d2d7221 */ /* 0x100fe20000010000 */
[----:B------:R-:W-:Y:S01]  /*11a0*/  FADD.FTZ R43, R43, R86 ;  /* 0x000000562b2b7221 */ /* 0x000fe20000010000 */
[----:B------:R-:W-:Y:S01]  /*11b0*/  UMOV UR5, URZ ;  /* 0x0000003f00057c82 */ /* 0x000fe20008000000 */
        /* <DEDUP_REMOVED lines=9> */
[----:B------:R-:W0:Y:S01]  /*1250*/  LDC R47, c[0x0][0x218] ;  /* 0x00008600ff2f7b82 */ /* 0x000e220000000800 */
[----:B------:R-:W-:Y:S01]  /*1260*/  IMAD.WIDE.U32 R6, R20, UR15, R8 ;  /* 0x0000000f14067c25 */ /* 0x000fe2000f8e0008 */
[----:B------:R-:W-:-:S03]  /*1270*/  ULDC.64 UR16, c[0x0][0x270] ;  /* 0x00009c0000107ab9 */ /* 0x000fc60000000a00 */
[----:B------:R-:W-:Y:S01]  /*1280*/  IMAD R11, R21, UR15, R0 ;  /* 0x0000000f150b7c24 */ /* 0x000fe2000f8e0200 */
[----:B------:R-:W-:Y:S01]  /*1290*/  SHF.R.S32.HI R0, RZ, 0x1f, R67 ;  /* 0x0000001fff007819 */ /* 0x000fe20000011443 */
[C---:B-1----:R-:W-:Y:S01]  /*12a0*/  IMAD R10, R22.reuse, UR14, RZ ;  /* 0x0000000e160a7c24 */ /* 0x042fe2000f8e02ff */
[----:B------:R-:W1:Y:S01]  /*12b0*/  LDC.64 R24, c[0x0][0x360] ;  /* 0x0000d800ff187b82 */ /* 0x000e620000000a00 */
[----:B------:R-:W-:-:S04]  /*12c0*/  IMAD.WIDE.U32 R8, R22, UR15, R8 ;  /* 0x0000000f16087c25 */ /* 0x000fc8000f8e0008 */
[----:B------:R-:W-:Y:S02]  /*12d0*/  IMAD R21, R23, UR15, R10 ;  /* 0x0000000f17157c24 */ /* 0x000fe4000f8e020a */
[----:B------:R-:W-:Y:S01]  /*12e0*/  IMAD.IADD R7, R7, 0x1, R11 ;  /* 0x0000000107077824 */ /* 0x000fe200078e020b */
[----:B------:R-:W3:Y:S01]  /*12f0*/  LDC.64 R26, c[0x0][0x380] ;  /* 0x0000e000ff1a7b82 */ /* 0x000ee20000000a00 */
[----:B------:R-:W-:Y:S01]  /*1300*/  IMAD R11, R97, UR8, RZ ;  /* 0x00000008610b7c24 */ /* 0x000fe2000f8e02ff */
[----:B------:R-:W-:Y:S01]  /*1310*/  IADD3 R9, R9, R21, RZ ;  /* 0x0000001509097210 */ /* 0x000fe20007ffe0ff */
[----:B------:R-:W-:-:S04]  /*1320*/  IMAD.WIDE.U32 R6, R84, UR8, R6 ;  /* 0x0000000854067c25 */ /* 0x000fc8000f8e0006 */
[----:B------:R-:W-:Y:S01]  /*1330*/  IMAD R11, R84, UR9, R11 ;  /* 0x00000009540b7c24 */ /* 0x000fe2000f8e020b */
[----:B------:R-:W-:Y:S01]  /*1340*/  ULDC.64 UR8, c[0x0][0x3c8] ;  /* 0x0000f20000087ab9 */ /* 0x000fe20000000a00 */
[----:B------:R-:W-:Y:S01]  /*1350*/  IMAD R21, R97, UR10, RZ ;  /* 0x0000000a61157c24 */ /* 0x000fe2000f8e02ff */
[----:B------:R-:W-:Y:S01]  /*1360*/  LEA R34, P2, R6, UR8, 0x2 ;  /* 0x0000000806227c11 */ /* 0x000fe2000f8410ff */
[----:B------:R-:W-:Y:S01]  /*1370*/  IMAD.IADD R11, R7, 0x1, R11 ;  /* 0x00000001070b7824 */ /* 0x000fe200078e020b */
[----:B------:R-:W-:Y:S01]  /*1380*/  IADD3 R20, P0, R67, R6, RZ ;  /* 0x0000000643147210 */ /* 0x000fe20007f1e0ff */
[C---:B------:R-:W-:Y:S01]  /*1390*/  IMAD R21, R84.reuse, UR11, R21 ;  /* 0x0000000b54157c24 */ /* 0x040fe2000f8e0215 */
[----:B------:R-:W-:Y:S01]  /*13a0*/  USHF.L.U32 UR8, UR7, 0x2, URZ ;  /* 0x0000000207087899 */ /* 0x000fe2000800063f */
[----:B------:R-:W-:Y:S01]  /*13b0*/  IMAD.WIDE.U32 R8, R84, UR10, R8 ;  /* 0x0000000a54087c25 */ /* 0x000fe2000f8e0008 */
[----:B------:R-:W4:Y:S01]  /*13c0*/  LDC.64 R28, c[0x0][0x2d0] ;  /* 0x0000b400ff1c7b82 */ /* 0x000f220000000a00 */
[----:B------:R-:W-:Y:S01]  /*13d0*/  ULDC.64 UR10, c[0x0][0x3d0] ;  /* 0x0000f400000a7ab9 */ /* 0x000fe20000000a00 */
[--C-:B------:R-:W-:Y:S01]  /*13e0*/  LEA.HI.X R6, R6, UR9, R11.reuse, 0x2, P2 ;  /* 0x0000000906067c11 */ /* 0x100fe200090f140b */
[----:B------:R-:W-:Y:S01]  /*13f0*/  USHF.L.U64.HI UR9, UR7, 0x2, UR22 ;  /* 0x0000000207097899 */ /* 0x000fe20008010216 */
[----:B------:R-:W-:Y:S01]  /*1400*/  IADD3 R7, R9, R21, RZ ;  /* 0x0000001509077210 */ /* 0x000fe20007ffe0ff */
[----:B------:R-:W-:Y:S01]  /*1410*/  IMAD.X R21, R0, 0x1, R11, P0 ;  /* 0x0000000100157824 */ /* 0x000fe200000e060b */
[----:B------:R-:W-:Y:S01]  /*1420*/  LEA R40, P3, R8, UR10, 0x2 ;  /* 0x0000000a08287c11 */ /* 0x000fe2000f8610ff */
[----:B------:R-:W-:Y:S01]  /*1430*/  HADD2.F32 R9, -RZ, R5.H0_H0 ;  /* 0x20000005ff097230 */ /* 0x000fe20000004100 */
[----:B------:R-:W-:-:S02]  /*1440*/  IADD3 R22, P1, R67, R8, RZ ;  /* 0x0000000843167210 */ /* 0x000fc40007f3e0ff */
[----:B------:R-:W-:Y:S02]  /*1450*/  IADD3 R34, P0, R34, UR8, RZ ;  /* 0x0000000822227c10 */ /* 0x000fe4000ff1e0ff */
[----:B------:R-:W-:Y:S01]  /*1460*/  LEA.HI.X R8, R8, UR11, R7, 0x2, P3 ;  /* 0x0000000b08087c11 */ /* 0x000fe200098f1407 */
[--C-:B------:R-:W-:Y:S01]  /*1470*/  FADD.FTZ R44, R9, R86.reuse ;  /* 0x00000056092c7221 */ /* 0x100fe20000010000 */
[----:B------:R-:W-:Y:S01]  /*1480*/  IADD3.X R23, R0, R7, RZ, P1, !PT ;  /* 0x0000000700177210 */ /* 0x000fe20000ffe4ff */
[----:B------:R-:W-:Y:S01]  /*1490*/  HADD2.F32 R7, -RZ, R4.H0_H0 ;  /* 0x20000004ff077230 */ /* 0x000fe20000004100 */
[----:B------:R-:W-:Y:S01]  /*14a0*/  IADD3 R40, P4, R40, UR8, RZ ;  /* 0x0000000828287c10 */ /* 0x000fe2000ff9e0ff */
[----:B------:R-:W-:Y:S01]  /*14b0*/  ULDC.64 UR10, c[0x0][0x238] ;  /* 0x00008e00000a7ab9 */ /* 0x000fe20000000a00 */
[----:B------:R-:W-:Y:S02]  /*14c0*/  IADD3.X R4, R6, UR9, RZ, P0, !PT ;  /* 0x0000000906047c10 */ /* 0x000fe400087fe4ff */
[----:B------:R-:W-:Y:S01]  /*14d0*/  IADD3 R30, P0, R34, -0x180, RZ ;  /* 0xfffffe80221e7810 */ /* 0x000fe20007f1e0ff */
[----:B------:R-:W-:Y:S01]  /*14e0*/  FADD.FTZ R46, R7, R86 ;  /* 0x00000056072e7221 */ /* 0x000fe20000010000 */
[----:B------:R-:W-:Y:S01]  /*14f0*/  IADD3.X R0, R8, UR9, RZ, P4, !PT ;  /* 0x0000000908007c10 */ /* 0x000fe2000a7fe4ff */
[----:B------:R-:W-:Y:S01]  /*1500*/  ULDC.64 UR8, c[0x0][0x250] ;  /* 0x0000940000087ab9 */ /* 0x000fe20000000a00 */
[----:B------:R-:W-:-:S02]  /*1510*/  IADD3 R32, P2, R34, -0x100, RZ ;  /* 0xffffff0022207810 */ /* 0x000fc40007f5e0ff */
[C---:B------:R-:W-:Y:S02]  /*1520*/  IADD3 R36, P5, R40.reuse, -0x180, RZ ;  /* 0xfffffe8028247810 */ /* 0x040fe40007fbe0ff */
[----:B------:R-:W-:Y:S02]  /*1530*/  IADD3 R38, P4, R40, -0x100, RZ ;  /* 0xffffff0028267810 */ /* 0x000fe40007f9e0ff */
[----:B------:R-:W-:Y:S02]  /*1540*/  IADD3.X R31, R4, -0x1, RZ, P0, !PT ;  /* 0xffffffff041f7810 */ /* 0x000fe400007fe4ff */
[----:B------:R-:W-:Y:S02]  /*1550*/  IADD3 R34, P3, R34, -0x80, RZ ;  /* 0xffffff8022227810 */ /* 0x000fe40007f7e0ff */
[----:B------:R-:W-:Y:S02]  /*1560*/  IADD3 R40, P0, R40, -0x80, RZ ;  /* 0xffffff8028287810 */ /* 0x000fe40007f1e0ff */
[----:B------:R-:W-:-:S02]  /*1570*/  ISETP.GE.AND P1, PT, R18, R65, PT ;  /* 0x000000411200720c */ /* 0x000fc40003f26270 */
[C---:B------:R-:W-:Y:S02]  /*1580*/  IADD3.X R33, R4.reuse, -0x1, RZ, P2, !PT ;  /* 0xffffffff04217810 */ /* 0x040fe400017fe4ff */
[----:B------:R-:W-:Y:S02]  /*1590*/  IADD3.X R35, R4, -0x1, RZ, P3, !PT ;  /* 0xffffffff04237810 */ /* 0x000fe40001ffe4ff */
[C---:B------:R-:W-:Y:S02]  /*15a0*/  IADD3.X R37, R0.reuse, -0x1, RZ, P5, !PT ;  /* 0xffffffff00257810 */ /* 0x040fe40002ffe4ff */
[C---:B------:R-:W-:Y:S02]  /*15b0*/  IADD3.X R39, R0.reuse, -0x1, RZ, P4, !PT ;  /* 0xffffffff00277810 */ /* 0x040fe400027fe4ff */
[----:B0123--:R-:W-:-:S07]  /*15c0*/  IADD3.X R41, R0, -0x1, RZ, P0, !PT ;  /* 0xffffffff00297810 */ /* 0x00ffce00007fe4ff */
.L_x_10372:
[----:B------:R-:W-:Y:S01]  /*15d0*/  SHF.R.S32.HI R107, RZ, 0x1f, R49 ;  /* 0x0000001fff6b7819 */ /* 0x000fe20000011431 */
[----:B----4-:R-:W-:Y:S01]  /*15e0*/  IMAD.WIDE.U32 R4, R49, UR8, R18 ;  /* 0x0000000831047c25 */ /* 0x010fe2000f8e0012 */
[-C--:B------:R-:W-:Y:S02]  /*15f0*/  ISETP.GE.AND P0, PT, R72, R50.reuse, PT ;  /* 0x000000324800720c */ /* 0x080fe40003f06270 */
[-C--:B------:R-:W-:Y:S01]  /*1600*/  ISETP.GE.AND P2, PT, R70, R50.reuse, PT ;  /* 0x000000324600720c */ /* 0x080fe20003f46270 */
[----:B------:R-:W-:Y:S01]  /*1610*/  IMAD R0, R107, UR8, RZ ;  /* 0x000000086b007c24 */ /* 0x000fe2000f8e02ff */
[----:B------:R-:W-:Y:S02]  /*1620*/  ISETP.GE.AND P3, PT, R68, R50, PT ;  /* 0x000000324400720c */ /* 0x000fe40003f66270 */
[----:B------:R-:W-:Y:S01]  /*1630*/  LEA R10, P4, R4, R78, 0x1 ;  /* 0x0000004e040a7211 */ /* 0x000fe200078808ff */
[----:B------:R-:W-:Y:S01]  /*1640*/  IMAD R7, R49, UR9, R0 ;  /* 0x0000000931077c24 */ /* 0x000fe2000f8e0200 */
[----:B------:R-:W-:-:S02]  /*1650*/  PRMT R94, RZ, 0x7610, R94 ;  /* 0x00007610ff5e7816 */ /* 0x000fc4000000005e */
[----:B------:R-:W-:Y:S02]  /*1660*/  PRMT R96, RZ, 0x7610, R96 ;  /* 0x00007610ff607816 */ /* 0x000fe40000000060 */
[----:B------:R-:W-:Y:S02]  /*1670*/  IADD3 R0, R5, R7, RZ ;  /* 0x0000000705007210 */ /* 0x000fe40007ffe0ff */
[----:B------:R-:W-:Y:S02]  /*1680*/  PRMT R98, RZ, 0x7610, R98 ;  /* 0x00007610ff627816 */ /* 0x000fe40000000062 */
[--C-:B------:R-:W-:Y:S02]  /*1690*/  LEA.HI.X R11, R4, R77, R0.reuse, 0x1, P4 ;  /* 0x0000004d040b7211 */ /* 0x100fe400020f0c00 */
[----:B------:R-:W-:-:S03]  /*16a0*/  PRMT R0, RZ, 0x7610, R0 ;  /* 0x00007610ff007816 */ /* 0x000fc60000000000 */
[----:B--2---:R-:W2:Y:S04]  /*16b0*/  @!P0 LDG.E.U16 R94, desc[UR12][R10.64+0x40] ;  /* 0x0000400c0a5e8981 */ /* 0x004ea8000c1e1500 */
[----:B---3--:R-:W3:Y:S04]  /*16c0*/  @!P2 LDG.E.U16 R96, desc[UR12][R10.64+0x80] ;  /* 0x0000800c0a60a981 */ /* 0x008ee8000c1e1500 */
[----:B------:R-:W3:Y:S04]  /*16d0*/  @!P1 LDG.E.U16 R0, desc[UR12][R10.64] ;  /* 0x0000000c0a009981 */ /* 0x000ee8000c1e1500 */
[----:B0-----:R0:W3:Y:S01]  /*16e0*/  @!P3 LDG.E.U16 R98, desc[UR12][R10.64+0xc0] ;  /* 0x0000c00c0a62b981 */ /* 0x0010e2000c1e1500 */
[----:B------:R-:W-:Y:S01]  /*16f0*/  MOV R5, R73 ;  /* 0x0000004900057202 */ /* 0x000fe20000000f00 */
[----:B------:R-:W-:-:S02]  /*1700*/  IMAD R6, R107, UR10, RZ ;  /* 0x0000000a6b067c24 */ /* 0x000fc4000f8e02ff */
[----:B------:R-:W-:Y:S02]  /*1710*/  IMAD.MOV.U32 R4, RZ, RZ, R2 ;  /* 0x000000ffff047224 */ /* 0x000fe400078e0002 */
[C---:B------:R-:W-:Y:S02]  /*1720*/  IMAD R7, R49.reuse, UR11, R6 ;  /* 0x0000000b31077c24 */ /* 0x040fe4000f8e0206 */
[----:B------:R-:W-:-:S04]  /*1730*/  IMAD.WIDE.U32 R4, R49, UR10, R4 ;  /* 0x0000000a31047c25 */ /* 0x000fc8000f8e0004 */
[----:B------:R-:W-:Y:S01]  /*1740*/  IMAD R42, R107, UR16, RZ ;  /* 0x000000106b2a7c24 */ /* 0x000fe2000f8e02ff */
[----:B----4-:R-:W-:Y:S01]  /*1750*/  LEA R6, P0, R4, R28, 0x2 ;  /* 0x0000001c04067211 */ /* 0x010fe200078010ff */
[----:B------:R-:W-:Y:S01]  /*1760*/  IMAD.WIDE.U32 R8, R49, UR16, R18 ;  /* 0x0000001031087c25 */ /* 0x000fe2000f8e0012 */
[----:B------:R-:W-:-:S03]  /*1770*/  IADD3 R5, R5, R7, RZ ;  /* 0x0000000705057210 */ /* 0x000fc60007ffe0ff */
[----:B------:R-:W-:Y:S01]  /*1780*/  IMAD R63, R49, UR17, R42 ;  /* 0x00000011313f7c24 */ /* 0x000fe2000f8e022a */
[----:B------:R-:W-:Y:S02]  /*1790*/  LEA.HI.X R7, R4, R29, R5, 0x2, P0 ;  /* 0x0000001d04077211 */ /* 0x000fe400000f1405 */
[C---:B------:R-:W-:Y:S01]  /*17a0*/  LEA R4, P0, R8.reuse, R76, 0x1 ;  /* 0x0000004c08047211 */ /* 0x040fe200078008ff */
[----:B------:R-:W-:Y:S01]  /*17b0*/  IMAD.IADD R5, R9, 0x1, R63 ;  /* 0x0000000109057824 */ /* 0x000fe200078e023f */
[----:B------:R-:W-:Y:S01]  /*17c0*/  IADD3 R65, -R67, R47, RZ ;  /* 0x0000002f43417210 */ /* 0x000fe20007ffe1ff */
[----:B-1----:R1:W4:Y:S01]  /*17d0*/  LDG.E R42, desc[UR12][R6.64] ;  /* 0x0000000c062a7981 */ /* 0x002322000c1e1900 */
[----:B------:R-:W-:Y:S02]  /*17e0*/  LEA R63, R91, R74, 0x1 ;  /* 0x0000004a5b3f7211 */ /* 0x000fe400078e08ff */
[----:B------:R-:W-:Y:S02]  /*17f0*/  LEA.HI.X R5, R8, R75, R5, 0x1, P0 ;  /* 0x0000004b08057211 */ /* 0x000fe400000f0c05 */
[----:B------:R-:W-:-:S02]  /*1800*/  ISETP.GE.AND P0, PT, R18, R65, PT ;  /* 0x000000411200720c */ /* 0x000fc40003f06270 */
[-C--:B------:R-:W-:Y:S02]  /*1810*/  ISETP.GE.AND P2, PT, R72, R65.reuse, PT ;  /* 0x000000414800720c */ /* 0x080fe40003f46270 */
[-C--:B------:R-:W-:Y:S02]  /*1820*/  ISETP.GE.AND P3, PT, R70, R65.reuse, PT ;  /* 0x000000414600720c */ /* 0x080fe40003f66270 */
[----:B------:R-:W-:Y:S02]  /*1830*/  ISETP.GE.AND P4, PT, R68, R65, PT ;  /* 0x000000414400720c */ /* 0x000fe40003f86270 */
[----:B0-----:R-:W-:Y:S02]  /*1840*/  PRMT R10, RZ, 0x7610, R10 ;  /* 0x00007610ff0a7816 */ /* 0x001fe4000000000a */
[----:B------:R-:W-:Y:S02]  /*1850*/  PRMT R102, RZ, 0x7610, R102 ;  /* 0x00007610ff667816 */ /* 0x000fe40000000066 */
[----:B------:R-:W-:-:S02]  /*1860*/  PRMT R104, RZ, 0x7610, R104 ;  /* 0x00007610ff687816 */ /* 0x000fc40000000068 */
[----:B------:R-:W-:Y:S01]  /*1870*/  PRMT R106, RZ, 0x7610, R106 ;  /* 0x00007610ff6a7816 */ /* 0x000fe2000000006a */
[----:B--2---:R-:W-:Y:S04]  /*1880*/  STS.U16 [R63+0x40], R94 ;  /* 0x0000405e3f007388 */ /* 0x004fe80000000400 */
[----:B---3--:R-:W-:Y:S04]  /*1890*/  STS.U16 [R63+0x80], R96 ;  /* 0x000080603f007388 */ /* 0x008fe80000000400 */
[----:B------:R0:W-:Y:S04]  /*18a0*/  STS.U16 [R63], R0 ;  /* 0x000000003f007388 */ /* 0x0001e80000000400 */
[----:B------:R-:W-:Y:S01]  /*18b0*/  STS.U16 [R63+0xc0], R98 ;  /* 0x0000c0623f007388 */ /* 0x000fe20000000400 */
[----:B------:R-:W-:-:S03]  /*18c0*/  NOP ;  /* 0x0000000000007918 */ /* 0x000fc60000000000 */
[----:B------:R-:W2:Y:S04]  /*18d0*/  @!P0 LDG.E.U16 R10, desc[UR12][R4.64] ;  /* 0x0000000c040a8981 */ /* 0x000ea8000c1e1500 */
[----:B------:R-:W3:Y:S04]  /*18e0*/  @!P2 LDG.E.U16 R102, desc[UR12][R4.64+0x40] ;  /* 0x0000400c0466a981 */ /* 0x000ee8000c1e1500 */
[----:B------:R-:W3:Y:S04]  /*18f0*/  @!P3 LDG.E.U16 R104, desc[UR12][R4.64+0x80] ;  /* 0x0000800c0468b981 */ /* 0x000ee8000c1e1500 */
[----:B------:R4:W3:Y:S01]  /*1900*/  @!P4 LDG.E.U16 R106, desc[UR12][R4.64+0xc0] ;  /* 0x0000c00c046ac981 */ /* 0x0008e2000c1e1500 */
[----:B0-----:R-:W-:Y:S01]  /*1910*/  VIADD R0, R71, 0xffffffff ;  /* 0xffffffff47007836 */ /* 0x001fe20000000000 */
[----:B------:R-:W-:-:S04]  /*1920*/  ISETP.NE.AND P2, PT, R80, RZ, PT ;  /* 0x000000ff5000720c */ /* 0x000fc80003f45270 */
[----:B-1----:R-:W-:Y:S01]  /*1930*/  LEA.HI R6, R0, R0, RZ, 0x1 ;  /* 0x0000000000067211 */ /* 0x002fe200078f08ff */
[----:B----4-:R-:W-:Y:S01]  /*1940*/  FMUL.FTZ R11, R42, 1.4426950216293334961 ;  /* 0x3fb8aa3b2a0b7820 */ /* 0x010fe20000410000 */
[----:B------:R-:W-:Y:S02]  /*1950*/  ISETP.GT.AND P0, PT, R71, 0x1, PT ;  /* 0x000000014700780c */ /* 0x000fe40003f04270 */
[----:B------:R-:W-:Y:S01]  /*1960*/  LOP3.LUT R7, R6, 0xfffffe, RZ, 0xc0, !PT ;  /* 0x00fffffe06077812 */ /* 0x000fe200078ec0ff */
[----:B------:R-:W-:Y:S01]  /*1970*/  FMUL.FTZ R4, R46, R11 ;  /* 0x0000000b2e047220 */ /* 0x000fe20000410000 */
[----:B------:R-:W-:Y:S02]  /*1980*/  ISETP.EQ.AND P0, PT, R114, RZ, P0 ;  /* 0x000000ff7200720c */ /* 0x000fe40000702270 */
[----:B------:R-:W-:Y:S02]  /*1990*/  IADD3 R0, R0, -R7, RZ ;  /* 0x8000000700007210 */ /* 0x000fe40007ffe0ff */
[----:B------:R-:W-:-:S03]  /*19a0*/  IADD3 R7, R80, 0x200, RZ ;  /* 0x0000020050077810 */ /* 0x000fc60007ffe0ff */
[----:B------:R-:W-:Y:S02]  /*19b0*/  @!P2 IMAD R7, R0, 0x100, R49 ;  /* 0x000001000007a824 */ /* 0x000fe400078e0231 */
[----:B------:R-:W-:Y:S01]  /*19c0*/  MUFU.EX2 R0, R4 ;  /* 0x0000000400007308 */ /* 0x000fe20000000800 */
[----:B------:R-:W-:-:S03]  /*19d0*/  IMAD R96, R91, 0x8, R74 ;  /* 0x000000085b607824 */ /* 0x000fc600078e024a */
[----:B------:R-:W0:Y:S01]  /*19e0*/  @P0 LDC R9, c[0x0][0x21c] ;  /* 0x00008700ff090b82 */ /* 0x000e220000000800 */
[----:B------:R-:W-:Y:S01]  /*19f0*/  IMAD R103, R7, 0x4, R74 ;  /* 0x0000000407677824 */ /* 0x000fe200078e024a */
[----:B------:R-:W1:Y:S01]  /*1a00*/  LDS.64 R100, [R96] ;  /* 0x0000000060647984 */ /* 0x000e620000000a00 */
[----:B------:R-:W-:Y:S02]  /*1a10*/  @P0 IADD3 R6, R71, -0x2, RZ ;  /* 0xfffffffe47060810 */ /* 0x000fe40007ffe0ff */
[----:B------:R-:W-:-:S03]  /*1a20*/  ISETP.NE.AND P3, PT, R80, 0x1f, PT ;  /* 0x0000001f5000780c */ /* 0x000fc60003f65270 */
[----:B0-----:R-:W-:Y:S01]  /*1a30*/  @P0 IMAD R9, R6, R9, R49 ;  /* 0x0000000906090224 */ /* 0x001fe200078e0231 */
[----:B------:R-:W-:-:S03]  /*1a40*/  MOV R6, RZ ;  /* 0x000000ff00067202 */ /* 0x000fc60000000f00 */
[----:B------:R-:W-:-:S04]  /*1a50*/  @P0 IMAD.WIDE R8, R9, 0x8, R16 ;  /* 0x0000000809080825 */ /* 0x000fc800078e0210 */
[-C--:B------:R-:W-:Y:S01]  /*1a60*/  FMUL.FTZ R7, R45, R11.reuse ;  /* 0x0000000b2d077220 */ /* 0x080fe20000410000 */
[----:B------:R-:W-:-:S05]  /*1a70*/  FMUL.FTZ R109, R43, R11 ;  /* 0x0000000b2b6d7220 */ /* 0x000fca0000410000 */
[----:B------:R-:W0:Y:S08]  /*1a80*/  MUFU.EX2 R7, R7 ;  /* 0x0000000700077308 */ /* 0x000e300000000800 */
[----:B------:R-:W4:Y:S01]  /*1a90*/  MUFU.EX2 R109, R109 ;  /* 0x0000006d006d7308 */ /* 0x000f220000000800 */
[----:B------:R-:W-:Y:S02]  /*1aa0*/  HADD2.F32 R105, -RZ, R89.H0_H0 ;  /* 0x20000059ff697230 */ /* 0x000fe40000004100 */
[----:B-1----:R-:W-:-:S02]  /*1ab0*/  HADD2.F32 R94, -RZ, R100.H0_H0 ;  /* 0x20000064ff5e7230 */ /* 0x002fc40000004100 */
[--C-:B------:R-:W-:Y:S02]  /*1ac0*/  HADD2.F32 R98, -RZ, R101.reuse.H0_H0 ;  /* 0x20000065ff627230 */ /* 0x100fe40000004100 */
[----:B------:R-:W-:Y:S02]  /*1ad0*/  HADD2.F32 R100, -RZ, R100.H1_H1 ;  /* 0x30000064ff647230 */ /* 0x000fe40000004100 */
[----:B------:R-:W-:Y:S01]  /*1ae0*/  HADD2.F32 R101, -RZ, R101.H1_H1 ;  /* 0x30000065ff657230 */ /* 0x000fe20000004100 */
[----:B------:R-:W-:Y:S01]  /*1af0*/  BSSY B0, `(.L_x_10360) ;  /* 0x000002a000007945 */ /* 0x000fe20003800000 */
[----:B0-----:R-:W-:Y:S01]  /*1b00*/  FMUL.FTZ R123, R0, R7 ;  /* 0x00000007007b7220 */ /* 0x001fe20000410000 */
[----:B--2---:R0:W-:Y:S04]  /*1b10*/  STS.U16 [R63+0x100], R10 ;  /* 0x0001000a3f007388 */ /* 0x0041e80000000400 */
[----:B---3--:R-:W-:Y:S04]  /*1b20*/  STS.U16 [R63+0x140], R102 ;  /* 0x000140663f007388 */ /* 0x008fe80000000400 */
[----:B------:R-:W-:Y:S04]  /*1b30*/  STS.U16 [R63+0x180], R104 ;  /* 0x000180683f007388 */ /* 0x000fe80000000400 */
[----:B------:R-:W-:Y:S01]  /*1b40*/  STS.U16 [R63+0x1c0], R106 ;  /* 0x0001c06a3f007388 */ /* 0x000fe20000000400 */
[----:B------:R-:W-:-:S03]  /*1b50*/  NOP ;  /* 0x0000000000007918 */ /* 0x000fc60000000000 */
[----:B------:R-:W1:Y:S04]  /*1b60*/  LDS.64 R4, [R96+0x100] ;  /* 0x0001000060047984 */ /* 0x000e680000000a00 */
[----:B------:R2:W-:Y:S01]  /*1b70*/  STS [R103+0x838], R0 ;  /* 0x0008380067007388 */ /* 0x0005e20000000800 */
[----:B------:R-:W-:Y:S01]  /*1b80*/  BAR.SYNC.DEFER_BLOCKING 0x0 ;  /* 0x0000000000007b1d */ /* 0x000fe20000010000 */
[----:B0-----:R-:W-:-:S05]  /*1b90*/  FMUL.FTZ R10, R44, R11 ;  /* 0x0000000b2c0a7220 */ /* 0x001fca0000410000 */
[----:B------:R0:W5:Y:S04]  /*1ba0*/  @P0 LDG.E R6, desc[UR12][R8.64+0x4] ;  /* 0x0000040c08060981 */ /* 0x000168000c1e1900 */
[----:B0-----:R0:W3:Y:S01]  /*1bb0*/  @P3 LDS R9, [R69+0x103c] ;  /* 0x00103c0045093984 */ /* 0x0010e20000000800 */
[----:B------:R-:W0:Y:S01]  /*1bc0*/  MUFU.EX2 R10, R10 ;  /* 0x0000000a000a7308 */ /* 0x000e220000000800 */
[--C-:B-1----:R-:W-:Y:S02]  /*1bd0*/  HADD2.F32 R113, -RZ, R5.reuse.H0_H0 ;  /* 0x20000005ff717230 */ /* 0x102fe40000004100 */
[----:B------:R-:W-:Y:S02]  /*1be0*/  HADD2.F32 R106, -RZ, R5.H1_H1 ;  /* 0x30000005ff6a7230 */ /* 0x000fe40000004100 */
[----:B--2---:R-:W-:-:S02]  /*1bf0*/  HADD2.F32 R103, -RZ, R88.H0_H0 ;  /* 0x20000058ff677230 */ /* 0x004fc40000004100 */
[----:B------:R-:W-:Y:S02]  /*1c00*/  HADD2.F32 R102, -RZ, R88.H1_H1 ;  /* 0x30000058ff667230 */ /* 0x000fe40000004100 */
        /* <DEDUP_REMOVED lines=14> */
[----:B----4-:R-:W-:Y:S01]  /*1cf0*/  FFMA.FTZ R118, R109, R106, R8 ;  /* 0x0000006a6d767223 */ /* 0x010fe20000010008 */
[----:B0--3--:R-:W-:Y:S06]  /*1d00*/  @P3 BRA `(.L_x_10361) ;  /* 0x0000000000203947 */ /* 0x009fec0003800000 */
        /* <DEDUP_REMOVED lines=8> */
.L_x_10361:
[----:B------:R-:W-:Y:S05]  /*1d90*/  BSYNC B0 ;  /* 0x0000000000007941 */ /* 0x000fea0003800000 */
.L_x_10360:
[----:B01----:R-:W-:Y:S01]  /*1da0*/  FMUL.FTZ R5, R109, R9 ;  /* 0x000000096d057220 */ /* 0x003fe20000410000 */
[----:B------:R-:W-:Y:S01]  /*1db0*/  FMUL.FTZ R116, R62, R119 ;  /* 0x000000773e747220 */ /* 0x000fe20000410000 */
[C---:B------:R-:W-:Y:S01]  /*1dc0*/  FFMA.FTZ R119, R10.reuse, R118, R121 ;  /* 0x000000760a777223 */ /* 0x040fe20000010079 */
[C---:B------:R-:W-:Y:S01]  /*1dd0*/  FFMA.FTZ R4, R7.reuse, R117, R112 ;  /* 0x0000007507047223 */ /* 0x040fe20000010070 */
[----:B------:R-:W-:Y:S01]  /*1de0*/  FMUL.FTZ R118, R10, R5 ;  /* 0x000000050a767220 */ /* 0x000fe20000410000 */
[----:B------:R-:W-:Y:S01]  /*1df0*/  ISETP.NE.AND P4, PT, R114, 0x1f, PT ;  /* 0x0000001f7200780c */ /* 0x000fe20003f85270 */
[C---:B------:R-:W-:Y:S01]  /*1e00*/  FFMA.FTZ R122, R7.reuse, R119, R116 ;  /* 0x00000077077a7223 */ /* 0x040fe20000010074 */
[C---:B------:R-:W-:Y:S01]  /*1e10*/  FFMA.FTZ R5, R10.reuse, R4, R113 ;  /* 0x000000040a057223 */ /* 0x040fe20000010071 */
[----:B------:R-:W-:Y:S01]  /*1e20*/  FMUL.FTZ R125, R7, R118 ;  /* 0x00000076077d7220 */ /* 0x000fe20000410000 */
[----:B------:R-:W-:Y:S01]  /*1e30*/  FMUL.FTZ R4, R10, R123 ;  /* 0x0000007b0a047220 */ /* 0x000fe20000410000 */
[----:B------:R-:W-:Y:S01]  /*1e40*/  ISETP.GE.AND P0, PT, R91, 0x1, PT ;  /* 0x000000015b00780c */ /* 0x000fe20003f06270 */
[C---:B------:R-:W-:Y:S01]  /*1e50*/  FFMA.FTZ R118, R109.reuse, R5, R110 ;  /* 0x000000056d767223 */ /* 0x040fe2000001006e */
[----:B------:R-:W0:Y:S01]  /*1e60*/  SHFL.DOWN PT, R119, R122, 0x1, 0x1f ;  /* 0x08201f007a777f89 */ /* 0x000e2200000e0000 */
[----:B------:R-:W-:Y:S01]  /*1e70*/  FMUL.FTZ R123, R109, R4 ;  /* 0x000000046d7b7220 */ /* 0x000fe20000410000 */
[----:B------:R-:W-:Y:S01]  /*1e80*/  ISETP.GE.U32.AND P5, PT, R114, 0x18, PT ;  /* 0x000000187200780c */ /* 0x000fe20003fa6070 */
[----:B------:R-:W-:Y:S01]  /*1e90*/  BSSY B0, `(.L_x_10362) ;  /* 0x0000078000007945 */ /* 0x000fe20003800000 */
        /* <DEDUP_REMOVED lines=30> */
[----:B------:R-:W-:Y:S02]  /*2080*/  IMAD.MOV.U32 R5, RZ, RZ, RZ ;  /* 0x000000ffff057224 */ /* 0x000fe400078e00ff */
[----:B---3--:R-:W-:Y:S01]  /*2090*/  @P0 FMUL.FTZ R123, R123, R4 ;  /* 0x000000047b7b0220 */ /* 0x008fe20000410000 */
[----:B------:R-:W-:Y:S01]  /*20a0*/  ISETP.GE.AND P0, PT, R71, UR25, PT ;  /* 0x0000001947007c0c */ /* 0x000fe2000bf06270 */
[----:B------:R-:W-:Y:S01]  /*20b0*/  HFMA2.MMA R4, -RZ, RZ, 1.875, 0 ;  /* 0x3f800000ff047435 */ /* 0x000fe200000001ff */
[----:B------:R-:W2:Y:S02]  /*20c0*/  SHFL.UP PT, R119, R118, 0x8, RZ ;  /* 0x0500000076777989 */ /* 0x000ea400000e00ff */
[----:B------:R-:W-:-:S02]  /*20d0*/  ISETP.NE.OR P0, PT, R114, RZ, P0 ;  /* 0x000000ff7200720c */ /* 0x000fc40000705670 */
[----:B------:R-:W3:Y:S01]  /*20e0*/  SHFL.UP PT, R120, R123, 0x8, RZ ;  /* 0x050000007b787989 */ /* 0x000ee200000e00ff */
[----:B0-----:R-:W-:-:S10]  /*20f0*/  @!P5 FFMA.FTZ R122, R125, R126, R122 ;  /* 0x0000007e7d7ad223 */ /* 0x001fd4000001007a */
        /* <DEDUP_REMOVED lines=12> */
[----:B------:R-:W-:Y:S04]  /*21c0*/  SHFL.DOWN PT, R129, R122, 0x1, 0x1f ;  /* 0x08201f007a817f89 */ /* 0x000fe800000e0000 */
[----:B------:R-:W-:Y:S01]  /*21d0*/  SHFL.DOWN PT, R126, R125, 0x1, 0x1f ;  /* 0x08201f007d7e7f89 */ /* 0x000fe200000e0000 */
[----:B--2---:R-:W-:-:S03]  /*21e0*/  @P0 FFMA.FTZ R118, R123, R119, R118 ;  /* 0x000000777b760223 */ /* 0x004fc60000010076 */
[----:B------:R-:W0:Y:S01]  /*21f0*/  SHFL.IDX PT, R127, R5, RZ, 0x1f ;  /* 0x00001fff057f7589 */ /* 0x000e2200000e0000 */
[----:B---3--:R-:W-:Y:S01]  /*2200*/  @P0 FMUL.FTZ R123, R123, R120 ;  /* 0x000000787b7b0220 */ /* 0x008fe20000410000 */
[----:B------:R-:W-:Y:S02]  /*2210*/  ISETP.NE.AND P0, PT, R80, RZ, PT ;  /* 0x000000ff5000720c */ /* 0x000fe40003f05270 */
[----:B------:R-:W-:Y:S04]  /*2220*/  SHFL.IDX PT, R119, R122, RZ, 0x1f ;  /* 0x00001fff7a777589 */ /* 0x000fe800000e0000 */
[----:B------:R-:W1:Y:S04]  /*2230*/  SHFL.IDX PT, R124, R125, RZ, 0x1f ;  /* 0x00001fff7d7c7589 */ /* 0x000e6800000e0000 */
[----:B-----5:R-:W-:Y:S04]  /*2240*/  SHFL.IDX PT, R120, R6, RZ, 0x1f ;  /* 0x00001fff06787589 */ /* 0x020fe800000e0000 */
[----:B------:R-:W-:Y:S04]  /*2250*/  SHFL.UP PT, R118, R118, 0x1, RZ ;  /* 0x0420000076767989 */ /* 0x000fe800000e00ff */
[----:B------:R-:W2:Y:S01]  /*2260*/  SHFL.UP PT, R123, R123, 0x1, RZ ;  /* 0x042000007b7b7989 */ /* 0x000ea200000e00ff */
[----:B0-----:R-:W-:-:S04]  /*2270*/  @P3 FFMA.FTZ R127, R126, R127, R129 ;  /* 0x0000007f7e7f3223 */ /* 0x001fc80000010081 */
[----:B------:R-:W-:Y:S01]  /*2280*/  FFMA.FTZ R106, R127, R9, R106 ;  /* 0x000000097f6a7223 */ /* 0x000fe2000001006a */
[----:B-1----:R-:W-:-:S03]  /*2290*/  FFMA.FTZ R9, R124, R5, R119 ;  /* 0x000000057c097223 */ /* 0x002fc60000010077 */
[-C--:B------:R-:W-:Y:S01]  /*22a0*/  FFMA.FTZ R119, R109, R106.reuse, R8 ;  /* 0x0000006a6d777223 */ /* 0x080fe20000010008 */
[----:B------:R-:W-:Y:S01]  /*22b0*/  FMUL.FTZ R125, R43, R106 ;  /* 0x0000006a2b7d7220 */ /* 0x000fe20000410000 */
[----:B------:R-:W-:Y:S02]  /*22c0*/  FMUL.FTZ R8, R124, R4 ;  /* 0x000000047c087220 */ /* 0x000fe40000410000 */
[----:B------:R-:W-:-:S03]  /*22d0*/  FFMA.FTZ R121, R10, R119, R121 ;  /* 0x000000770a797223 */ /* 0x000fc60000010079 */
[----:B------:R0:W-:Y:S01]  /*22e0*/  @!P0 STS.64 [R128+0x10b8], R8 ;  /* 0x0010b80880008388 */ /* 0x0001e20000000a00 */
[----:B--2---:R-:W-:Y:S01]  /*22f0*/  @P2 FFMA.FTZ R120, R123, R120, R118 ;  /* 0x000000787b782223 */ /* 0x004fe20000010076 */
[----:B------:R-:W-:-:S03]  /*2300*/  FMUL.FTZ R123, R45, R121 ;  /* 0x000000792d7b7220 */ /* 0x000fc60000410000 */
[----:B------:R-:W-:Y:S01]  /*2310*/  FFMA.FTZ R127, R0, R120, R117 ;  /* 0x00000078007f7223 */ /* 0x000fe20000010075 */
[C---:B------:R-:W-:Y:S01]  /*2320*/  FFMA.FTZ R117, R7.reuse, R121, R116 ;  /* 0x0000007907757223 */ /* 0x040fe20000010074 */
[----:B------:R-:W-:Y:S01]  /*2330*/  FMUL.FTZ R116, R44, R119 ;  /* 0x000000772c747220 */ /* 0x000fe20000410000 */
[----:B------:R-:W-:Y:S01]  /*2340*/  FMUL.FTZ R5, R102, R123 ;  /* 0x0000007b66057220 */ /* 0x000fe20000410000 */
[----:B------:R-:W-:Y:S01]  /*2350*/  FFMA.FTZ R0, R94, -R115, R127 ;  /* 0x800000735e007223 */ /* 0x000fe2000001007f */
[----:B------:R-:W-:Y:S01]  /*2360*/  FMUL.FTZ R115, R46, R117 ;  /* 0x000000752e737220 */ /* 0x000fe20000410000 */
[----:B------:R-:W-:Y:S01]  /*2370*/  FFMA.FTZ R129, R7, R127, R112 ;  /* 0x0000007f07817223 */ /* 0x000fe20000010070 */
[----:B------:R-:W-:Y:S01]  /*2380*/  LEA R112, R80, R74, 0x4 ;  /* 0x0000004a50707211 */ /* 0x000fe200078e20ff */
[----:B------:R-:W-:Y:S01]  /*2390*/  FMUL.FTZ R7, R104, R125 ;  /* 0x0000007d68077220 */ /* 0x000fe20000410000 */
[----:B------:R-:W-:Y:S01]  /*23a0*/  FMUL.FTZ R6, R105, R116 ;  /* 0x0000007469067220 */ /* 0x000fe20000410000 */
[----:B------:R-:W-:Y:S01]  /*23b0*/  FMUL.FTZ R4, R103, R115 ;  /* 0x0000007367047220 */ /* 0x000fe20000410000 */
[----:B------:R-:W-:Y:S01]  /*23c0*/  IADD3 R120, -R67, R47, -R80 ;  /* 0x0000002f43787210 */ /* 0x000fe20007ffe950 */
[----:B------:R-:W-:Y:S01]  /*23d0*/  FFMA.FTZ R113, R10, R129, R113 ;  /* 0x000000810a717223 */ /* 0x000fe20000010071 */
[----:B------:R-:W-:Y:S01]  /*23e0*/  FFMA.FTZ R111, R100, -R111, R129 ;  /* 0x8000006f646f7223 */ /* 0x000fe20000010081 */
[----:B0-----:R-:W-:Y:S01]  /*23f0*/  FFMA.FTZ R8, R0, R115, RZ ;  /* 0x0000007300087223 */ /* 0x001fe200000100ff */
[----:B------:R0:W-:Y:S01]  /*2400*/  STS.128 [R112+0x200], R4 ;  /* 0x0002000470007388 */ /* 0x0001e20000000c00 */
[----:B------:R-:W-:Y:S01]  /*2410*/  BAR.SYNC.DEFER_BLOCKING 0x0 ;  /* 0x0000000000007b1d */ /* 0x000fe20000010000 */
[----:B------:R-:W-:Y:S01]  /*2420*/  ISETP.GE.AND P2, PT, R120, 0x1, PT ;  /* 0x000000017800780c */ /* 0x000fe20003f46270 */
[----:B------:R-:W-:Y:S01]  /*2430*/  FFMA.FTZ R118, R109, R113, R110 ;  /* 0x000000716d767223 */ /* 0x000fe2000001006e */
[----:B------:R-:W-:Y:S01]  /*2440*/  FFMA.FTZ R110, R111, R123, R8 ;  /* 0x0000007b6f6e7223 */ /* 0x000fe20000010008 */
[----:B------:R-:W-:Y:S01]  /*2450*/  FFMA.FTZ R109, R98, -R11, R113 ;  /* 0x8000000b626d7223 */ /* 0x000fe20000010071 */
[----:B------:R-:W-:Y:S01]  /*2460*/  FMUL.FTZ R8, R62, R127 ;  /* 0x0000007f3e087220 */ /* 0x000fe20000410000 */
[----:B------:R-:W-:Y:S01]  /*2470*/  FMUL.FTZ R9, R61, R129 ;  /* 0x000000813d097220 */ /* 0x000fe20000410000 */
[----:B------:R-:W-:Y:S01]  /*2480*/  FMUL.FTZ R10, R60, R113 ;  /* 0x000000713c0a7220 */ /* 0x000fe20000410000 */
[----:B------:R-:W-:Y:S01]  /*2490*/  FMUL.FTZ R11, R59, R118 ;  /* 0x000000763b0b7220 */ /* 0x000fe20000410000 */
[----:B------:R-:W-:Y:S01]  /*24a0*/  FFMA.FTZ R108, R101, -R108, R118 ;  /* 0x8000006c656c7223 */ /* 0x000fe20000010076 */
[----:B------:R0:W1:Y:S04]  /*24b0*/  LDS R115, [R69+0x200] ;  /* 0x0002000045737984 */ /* 0x0000680000000800 */
[----:B------:R0:W2:Y:S04]  /*24c0*/  LDS R123, [R69+0x280] ;  /* 0x00028000457b7984 */ /* 0x0000a80000000800 */
[----:B------:R0:W3:Y:S04]  /*24d0*/  LDS R127, [R69+0x300] ;  /* 0x00030000457f7984 */ /* 0x0000e80000000800 */
[----:B------:R0:W4:Y:S04]  /*24e0*/  LDS R113, [R69+0x380] ;  /* 0x0003800045717984 */ /* 0x0001280000000800 */
[----:B------:R0:W-:Y:S01]  /*24f0*/  STS.128 [R112+0x400], R8 ;  /* 0x0004000870007388 */ /* 0x0001e20000000c00 */
[----:B------:R-:W-:Y:S06]  /*2500*/  BAR.SYNC.DEFER_BLOCKING 0x0 ;  /* 0x0000000000007b1d */ /* 0x000fec0000010000 */
[----:B------:R-:W-:Y:S05]  /*2510*/  @!P2 BRA `(.L_x_10363) ;  /* 0x00000000003ca947 */ /* 0x000fea0003800000 */
[----:B------:R-:W5:Y:S01]  /*2520*/  LDS R129, [R69+0x400] ;  /* 0x0004000045817984 */ /* 0x000f620000000800 */
[C---:B0-----:R-:W-:Y:S02]  /*2530*/  IMAD R6, R107.reuse, UR18, RZ ;  /* 0x000000126b067c24 */ /* 0x041fe4000f8e02ff */
[----:B------:R-:W-:Y:S02]  /*2540*/  IMAD R8, R107, UR20, RZ ;  /* 0x000000146b087c24 */ /* 0x000fe4000f8e02ff */
[----:B------:R-:W-:-:S04]  /*2550*/  IMAD.WIDE.U32 R4, R49, UR18, R20 ;  /* 0x0000001231047c25 */ /* 0x000fc8000f8e0014 */
[C---:B------:R-:W-:Y:S02]  /*2560*/  IMAD R9, R49.reuse, UR19, R6 ;  /* 0x0000001331097c24 */ /* 0x040fe4000f8e0206 */
[C---:B------:R-:W-:Y:S01]  /*2570*/  IMAD R11, R49.reuse, UR21, R8 ;  /* 0x00000015310b7c24 */ /* 0x040fe2000f8e0208 */
[----:B------:R-:W-:Y:S01]  /*2580*/  LEA R8, P2, R4, UR26, 0x2 ;  /* 0x0000001a04087c11 */ /* 0x000fe2000f8410ff */
[----:B------:R-:W-:-:S04]  /*2590*/  IMAD.WIDE.U32 R6, R49, UR20, R22 ;  /* 0x0000001431067c25 */ /* 0x000fc8000f8e0016 */
[----:B------:R-:W-:Y:S01]  /*25a0*/  IMAD.IADD R9, R5, 0x1, R9 ;  /* 0x0000000105097824 */ /* 0x000fe200078e0209 */
[----:B------:R-:W-:Y:S02]  /*25b0*/  IADD3 R5, R7, R11, RZ ;  /* 0x0000000b07057210 */ /* 0x000fe40007ffe0ff */
[----:B------:R-:W-:Y:S02]  /*25c0*/  LEA R10, P3, R6, UR28, 0x2 ;  /* 0x0000001c060a7c11 */ /* 0x000fe4000f8610ff */
[----:B------:R-:W-:Y:S02]  /*25d0*/  LEA.HI.X R9, R4, UR27, R9, 0x2, P2 ;  /* 0x0000001b04097c11 */ /* 0x000fe400090f1409 */
[----:B------:R-:W-:-:S03]  /*25e0*/  LEA.HI.X R11, R6, UR29, R5, 0x2, P3 ;  /* 0x0000001d060b7c11 */ /* 0x000fc600098f1405 */
[----:B-1----:R0:W-:Y:S04]  /*25f0*/  REDG.E.ADD.F32.FTZ.RN.STRONG.GPU desc[UR12][R8.64], R115 ;  /* 0x00000073080079a6 */ /* 0x0021e8000c10f38c */
[----:B-----5:R0:W-:Y:S02]  /*2600*/  REDG.E.ADD.F32.FTZ.RN.STRONG.GPU desc[UR12][R10.64], R129 ;  /* 0x000000810a0079a6 */ /* 0x0201e4000c10f38c */
.L_x_10363:
[----:B------:R-:W-:Y:S05]  /*2610*/  BSYNC B0 ;  /* 0x0000000000007941 */ /* 0x000fea0003800000 */
.L_x_10362:
[----:B0-----:R0:W0:Y:S01]  /*2620*/  LDS R9, [R69+0x480] ;  /* 0x0004800045097984 */ /* 0x0010220000000800 */
[----:B------:R-:W-:Y:S01]  /*2630*/  ISETP.GE.AND P2, PT, R120, 0x21, PT ;  /* 0x000000217800780c */ /* 0x000fe20003f46270 */
[----:B------:R-:W-:Y:S01]  /*2640*/  USHF.L.U64.HI UR23, UR5, 0x2, UR6 ;  /* 0x0000000205177899 */ /* 0x000fe20008010206 */
[----:B------:R-:W-:Y:S01]  /*2650*/  FFMA.FTZ R8, R109, R116, R110 ;  /* 0x000000746d087223 */ /* 0x000fe2000001006e */
[----:B------:R-:W-:Y:S01]  /*2660*/  USHF.L.U32 UR24, UR5, 0x2, URZ ;  /* 0x0000000205187899 */ /* 0x000fe2000800063f */
[----:B------:R-:W-:Y:S01]  /*2670*/  FMUL.FTZ R125, R108, R125 ;  /* 0x0000007d6c7d7220 */ /* 0x000fe20000410000 */
[----:B------:R-:W-:Y:S01]  /*2680*/  BSSY B0, `(.L_x_10364) ;  /* 0x000000f000007945 */ /* 0x000fe20003800000 */
[----:B------:R-:W-:Y:S01]  /*2690*/  ISETP.GE.AND P3, PT, R120, 0x41, PT ;  /* 0x000000417800780c */ /* 0x000fe20003f66270 */
[----:B------:R-:W-:Y:S01]  /*26a0*/  IMAD R4, R24, UR23, RZ ;  /* 0x0000001718047c24 */ /* 0x000fe2000f8e02ff */
[----:B------:R-:W-:Y:S01]  /*26b0*/  ISETP.GE.AND P4, PT, R120, 0x61, PT ;  /* 0x000000617800780c */ /* 0x000fe20003f86270 */
[----:B------:R-:W-:-:S02]  /*26c0*/  IMAD R6, R26, UR23, RZ ;  /* 0x000000171a067c24 */ /* 0x000fc4000f8e02ff */
[----:B------:R-:W-:Y:S01]  /*26d0*/  FADD.FTZ R8, R8, R125 ;  /* 0x0000007d08087221 */ /* 0x000fe20000010000 */
[----:B------:R-:W-:Y:S02]  /*26e0*/  IMAD R11, R25, UR24, R4 ;  /* 0x00000018190b7c24 */ /* 0x000fe4000f8e0204 */
[----:B------:R-:W-:Y:S01]  /*26f0*/  IMAD R107, R27, UR24, R6 ;  /* 0x000000181b6b7c24 */ /* 0x000fe2000f8e0206 */
[----:B------:R-:W-:Y:S06]  /*2700*/  @!P2 BRA `(.L_x_10365) ;  /* 0x000000000018a947 */ /* 0x000fec0003800000 */
[----:B------:R-:W-:-:S04]  /*2710*/  IMAD.WIDE.U32 R6, R24, UR24, R30 ;  /* 0x0000001818067c25 */ /* 0x000fc8000f8e001e */
[----:B------:R-:W-:Y:S01]  /*2720*/  IMAD.WIDE.U32 R4, R26, UR24, R36 ;  /* 0x000000181a047c25 */ /* 0x000fe2000f8e0024 */
[----:B------:R-:W-:-:S03]  /*2730*/  IADD3 R7, R7, R11, RZ ;  /* 0x0000000b07077210 */ /* 0x000fc60007ffe0ff */
[----:B------:R-:W-:Y:S02]  /*2740*/  IMAD.IADD R5, R5, 0x1, R107 ;  /* 0x0000000105057824 */ /* 0x000fe400078e026b */
[----:B--2---:R2:W-:Y:S04]  /*2750*/  REDG.E.ADD.F32.FTZ.RN.STRONG.GPU desc[UR12][R6.64], R123 ;  /* 0x0000007b060079a6 */ /* 0x0045e8000c10f38c */
[----:B0-----:R2:W-:Y:S02]  /*2760*/  REDG.E.ADD.F32.FTZ.RN.STRONG.GPU desc[UR12][R4.64], R9 ;  /* 0x00000009040079a6 */ /* 0x0015e4000c10f38c */
.L_x_10365:
[----:B------:R-:W-:Y:S05]  /*2770*/  BSYNC B0 ;  /* 0x0000000000007941 */ /* 0x000fea0003800000 */
.L_x_10364:
[----:B0-2---:R0:W2:Y:S01]  /*2780*/  LDS R9, [R69+0x500] ;  /* 0x0005000045097984 */ /* 0x0050a20000000800 */
[----:B------:R-:W-:Y:S04]  /*2790*/  BSSY B0, `(.L_x_10366) ;  /* 0x0000008000007945 */ /* 0x000fe80003800000 */
[----:B------:R-:W-:Y:S05]  /*27a0*/  @!P3 BRA `(.L_x_10367) ;  /* 0x000000000018b947 */ /* 0x000fea0003800000 */
[----:B------:R-:W-:-:S04]  /*27b0*/  IMAD.WIDE.U32 R6, R24, UR24, R32 ;  /* 0x0000001818067c25 */ /* 0x000fc8000f8e0020 */
[----:B------:R-:W-:Y:S01]  /*27c0*/  IMAD.WIDE.U32 R4, R26, UR24, R38 ;  /* 0x000000181a047c25 */ /* 0x000fe2000f8e0026 */
[----:B------:R-:W-:-:S04]  /*27d0*/  IADD3 R7, R11, R7, RZ ;  /* 0x000000070b077210 */ /* 0x000fc80007ffe0ff */
[----:B------:R-:W-:Y:S01]  /*27e0*/  IADD3 R5, R107, R5, RZ ;  /* 0x000000056b057210 */ /* 0x000fe20007ffe0ff */
[----:B---3--:R3:W-:Y:S04]  /*27f0*/  REDG.E.ADD.F32.FTZ.RN.STRONG.GPU desc[UR12][R6.64], R127 ;  /* 0x0000007f060079a6 */ /* 0x0087e8000c10f38c */
[----:B--2---:R3:W-:Y:S02]  /*2800*/  REDG.E.ADD.F32.FTZ.RN.STRONG.GPU desc[UR12][R4.64], R9 ;  /* 0x00000009040079a6 */ /* 0x0047e4000c10f38c */
.L_x_10367:
[----:B------:R-:W-:Y:S05]  /*2810*/  BSYNC B0 ;  /* 0x0000000000007941 */ /* 0x000fea0003800000 */
.L_x_10366:
[----:B--23--:R2:W3:Y:S01]  /*2820*/  LDS R9, [R69+0x580] ;  /* 0x0005800045097984 */ /* 0x00c4e20000000800 */
[----:B------:R-:W-:Y:S04]  /*2830*/  BSSY B0, `(.L_x_10368) ;  /* 0x0000008000007945 */ /* 0x000fe80003800000 */
[----:B------:R-:W-:Y:S05]  /*2840*/  @!P4 BRA `(.L_x_10369) ;  /* 0x000000000018c947 */ /* 0x000fea0003800000 */
[----:B------:R-:W-:-:S04]  /*2850*/  IMAD.WIDE.U32 R6, R24, UR24, R34 ;  /* 0x0000001818067c25 */ /* 0x000fc8000f8e0022 */
[----:B------:R-:W-:-:S04]  /*2860*/  IMAD.WIDE.U32 R4, R26, UR24, R40 ;  /* 0x000000181a047c25 */ /* 0x000fc8000f8e0028 */
[----:B------:R-:W-:Y:S01]  /*2870*/  IMAD.IADD R7, R11, 0x1, R7 ;  /* 0x000000010b077824 */ /* 0x000fe200078e0207 */
[----:B------:R-:W-:-:S04]  /*2880*/  IADD3 R5, R107, R5, RZ ;  /* 0x000000056b057210 */ /* 0x000fc80007ffe0ff */
[----:B----4-:R4:W-:Y:S04]  /*2890*/  REDG.E.ADD.F32.FTZ.RN.STRONG.GPU desc[UR12][R6.64], R113 ;  /* 0x00000071060079a6 */ /* 0x0109e8000c10f38c */
[----:B---3--:R4:W-:Y:S02]  /*28a0*/  REDG.E.ADD.F32.FTZ.RN.STRONG.GPU desc[UR12][R4.64], R9 ;  /* 0x00000009040079a6 */ /* 0x0089e4000c10f38c */
.L_x_10369:
[----:B------:R-:W-:Y:S05]  /*28b0*/  BSYNC B0 ;  /* 0x0000000000007941 */ /* 0x000fea0003800000 */
.L_x_10368:
[----:B----4-:R-:W4:Y:S01]  /*28c0*/  SHFL.DOWN P2, R5, R8, 0x1, 0x1f ;  /* 0x08201f0008057f89 */ /* 0x010f220000040000 */
[----:B------:R-:W-:Y:S01]  /*28d0*/  ISETP.NE.AND P3, PT, R91, RZ, PT ;  /* 0x000000ff5b00720c */ /* 0x000fe20003f65270 */
        /* <DEDUP_REMOVED lines=9> */
[-C--:B------:R-:W-:Y:S01]  /*2970*/  FFMA.FTZ R53, R46, R94.reuse, R53 ;  /* 0x0000005e2e357223 */ /* 0x080fe20000010035 */
[----:B------:R-:W-:-:S02]  /*2980*/  FFMA.FTZ R0, R103, R94, R0 ;  /* 0x0000005e67007223 */ /* 0x000fc40000010000 */
[----:B------:R-:W5:Y:S02]  /*2990*/  @!P3 S2R R11, SR_CgaCtaId ;  /* 0x00000000000bb919 */ /* 0x000f640000008800 */
[----:B------:R-:W-:Y:S01]  /*29a0*/  FADD.FTZ R55, R0, R55 ;  /* 0x0000003700377221 */ /* 0x000fe20000010000 */
[----:B----4-:R-:W-:Y:S01]  /*29b0*/  @P2 FADD R5, R8, R5 ;  /* 0x0000000508052221 */ /* 0x010fe20000000000 */
[----:B------:R-:W-:-:S04]  /*29c0*/  @!P3 MOV R8, 0x400 ;  /* 0x000004000008b802 */ /* 0x000fc80000000f00 */
[----:B------:R-:W4:Y:S01]  /*29d0*/  SHFL.DOWN P2, R6, R5, 0x2, 0x1f ;  /* 0x08401f0005067f89 */ /* 0x000f220000040000 */
[----:B-----5:R-:W-:Y:S01]  /*29e0*/  @!P3 LEA R74, R11, R8, 0x18 ;  /* 0x000000080b4ab211 */ /* 0x020fe200078ec0ff */
[----:B----4-:R-:W-:Y:S01]  /*29f0*/  @P2 FADD R6, R5, R6 ;  /* 0x0000000605062221 */ /* 0x010fe20000000000 */
[----:B------:R-:W-:-:S04]  /*2a00*/  FMUL.FTZ R5, R100, R121 ;  /* 0x0000007964057220 */ /* 0x000fc80000410000 */
[----:B------:R-:W4:Y:S01]  /*2a10*/  SHFL.DOWN P2, R7, R6, 0x4, 0x1f ;  /* 0x08801f0006077f89 */ /* 0x000f220000040000 */
[----:B------:R-:W-:Y:S01]  /*2a20*/  FFMA.FTZ R54, R45, R5, R54 ;  /* 0x000000052d367223 */ /* 0x000fe20000010036 */
[----:B----4-:R-:W-:Y:S01]  /*2a30*/  @P2 FADD R7, R6, R7 ;  /* 0x0000000706072221 */ /* 0x010fe20000000000 */
[----:B------:R-:W-:Y:S01]  /*2a40*/  FMUL.FTZ R6, R109, R4 ;  /* 0x000000046d067220 */ /* 0x000fe20000410000 */
[----:B------:R-:W-:-:S03]  /*2a50*/  FMUL.FTZ R4, R42, R121 ;  /* 0x000000792a047220 */ /* 0x000fc60000410000 */
[----:B------:R-:W4:Y:S01]  /*2a60*/  SHFL.DOWN P2, R10, R7, 0x8, 0x1f ;  /* 0x09001f00070a7f89 */ /* 0x000f220000040000 */
[----:B------:R-:W-:Y:S01]  /*2a70*/  FMUL.FTZ R111, R111, R4 ;  /* 0x000000046f6f7220 */ /* 0x000fe20000410000 */
[----:B------:R-:W-:-:S03]  /*2a80*/  FFMA.FTZ R6, R105, R98, R6 ;  /* 0x0000006269067223 */ /* 0x000fc60000010006 */
[----:B------:R-:W-:Y:S01]  /*2a90*/  FFMA.FTZ R111, R102, R5, R111 ;  /* 0x00000005666f7223 */ /* 0x000fe2000001006f */
[----:B------:R-:W-:-:S03]  /*2aa0*/  FADD.FTZ R57, R6, R57 ;  /* 0x0000003906397221 */ /* 0x000fc60000010000 */
[----:B------:R-:W-:Y:S01]  /*2ab0*/  FADD.FTZ R56, R111, R56 ;  /* 0x000000386f387221 */ /* 0x000fe20000010000 */
[----:B----4-:R-:W-:Y:S01]  /*2ac0*/  @P2 FADD R10, R7, R10 ;  /* 0x0000000a070a2221 */ /* 0x010fe20000000000 */
[----:B------:R-:W-:-:S04]  /*2ad0*/  FMUL.FTZ R7, R42, R106 ;  /* 0x0000006a2a077220 */ /* 0x000fc80000410000 */
[----:B---3--:R-:W3:Y:S01]  /*2ae0*/  SHFL.DOWN P2, R9, R10, 0x10, 0x1f ;  /* 0x0a001f000a097f89 */ /* 0x008ee20000040000 */
[----:B------:R-:W-:-:S04]  /*2af0*/  FMUL.FTZ R7, R108, R7 ;  /* 0x000000076c077220 */ /* 0x000fc80000410000 */
[----:B------:R-:W-:-:S04]  /*2b00*/  FFMA.FTZ R7, R104, R101, R7 ;  /* 0x0000006568077223 */ /* 0x000fc80000010007 */
[----:B------:R-:W-:Y:S01]  /*2b10*/  FADD.FTZ R58, R7, R58 ;  /* 0x0000003a073a7221 */ /* 0x000fe20000010000 */
[----:B---3--:R-:W-:-:S05]  /*2b20*/  @P2 FADD R9, R10, R9 ;  /* 0x000000090a092221 */ /* 0x008fca0000000000 */
[----:B------:R3:W-:Y:S01]  /*2b30*/  @!P3 STS [R74+0x604], R9 ;  /* 0x000604094a00b388 */ /* 0x0007e20000000800 */
[----:B------:R-:W-:Y:S06]  /*2b40*/  BAR.SYNC.DEFER_BLOCKING 0x0 ;  /* 0x0000000000007b1d */ /* 0x000fec0000010000 */
[----:B------:R-:W-:Y:S05]  /*2b50*/  @P0 BRA `(.L_x_10371) ;  /* 0x0000000000140947 */ /* 0x000fea0003800000 */
[----:B------:R-:W-:Y:S02]  /*2b60*/  ISETP.NE.AND P0, PT, R71, UR25, PT ;  /* 0x0000001947007c0c */ /* 0x000fe4000bf05270 */
[----:B------:R-:W-:-:S11]  /*2b70*/  LEA R4, R49, R74, 0x2 ;  /* 0x0000004a31047211 */ /* 0x000fd600078e10ff */
[----:B------:R-:W3:Y:S02]  /*2b80*/  @P0 LDS R0, [R4+0x18b8] ;  /* 0x0018b80004000984 */ /* 0x000ee40000000800 */
[----:B---3--:R-:W-:-:S05]  /*2b90*/  @P0 FADD.FTZ R9, R9, R0 ;  /* 0x0000000009090221 */ /* 0x008fca0000010000 */
[----:B------:R4:W-:Y:S02]  /*2ba0*/  STS [R4+0x18b8], R9 ;  /* 0x0018b80904007388 */ /* 0x0009e40000000800 */
.L_x_10371:
[----:B------:R-:W-:Y:S05]  /*2bb0*/  BSYNC B0 ;  /* 0x0000000000007941 */ /* 0x000fea0003800000 */
.L_x_10370:
[----:B------:R-:W-:Y:S01]  /*2bc0*/  VIADD R49, R49, 0x1 ;  /* 0x0000000131317836 */ /* 0x000fe20000000000 */
[----:B------:R-:W-:-:S04]  /*2bd0*/  UIADD3 UR5, UP0, UR5, 0x1, URZ ;  /* 0x0000000105057890 */ /* 0x000fc8000ff1e03f */
[----:B------:R-:W-:Y:S01]  /*2be0*/  ISETP.GE.AND P0, PT, R49, UR30, PT ;  /* 0x0000001e31007c0c */ /* 0x000fe2000bf06270 */
[----:B------:R-:W-:-:S12]  /*2bf0*/  UIADD3.X UR6, URZ, UR6, URZ, UP0, !UPT ;  /* 0x000000063f067290 */ /* 0x000fd800087fe43f */
[----:B------:R-:W-:Y:S05]  /*2c00*/  @!P0 BRA `(.L_x_10372) ;  /* 0xffffffe800708947 */ /* 0x000fea000383ffff */
.L_x_10359:
[----:B------:R-:W5:Y:S08]  /*2c10*/  S2UR UR6, SR_CgaCtaId ;  /* 0x00000000000679c3 */ /* 0x000f700000008800 */
[----:B------:R-:W-:Y:S01]  /*2c20*/  BAR.SYNC.DEFER_BLOCKING 0x0 ;  /* 0x0000000000007b1d */ /* 0x000fe20000010000 */
[----:B------:R-:W-:Y:S02]  /*2c30*/  ISETP.NE.AND P0, PT, R80, RZ, PT ;  /* 0x000000ff5000720c */ /* 0x000fe40003f05270 */
[----:B------:R-:W-:-:S02]  /*2c40*/  F2FP.F16.F32.PACK_AB R50, R54, R53 ;  /* 0x000000353632723e */ /* 0x000fc400000000ff */
[----:B------:R-:W-:Y:S01]  /*2c50*/  F2FP.F16.F32.PACK_AB R51, R52, R51 ;  /* 0x000000333433723e */ /* 0x000fe200000000ff */
[----:B------:R-:W-:Y:S02]  /*2c60*/  UMOV UR5, 0x400 ;  /* 0x0000040000057882 */ /* 0x000fe40000000000 */
[----:B------:R-:W0:Y:S01]  /*2c70*/  LDC.64 R10, c[0x0][0x388] ;  /* 0x0000e200ff0a7b82 */ /* 0x000e220000000a00 */
[----:B----4-:R-:W-:Y:S01]  /*2c80*/  IADD3 R4, P2, R18, R67, RZ ;  /* 0x0000004312047210 */ /* 0x010fe20007f5e0ff */
[----:B------:R-:W-:Y:S03]  /*2c90*/  BSSY B0, `(.L_x_10373) ;  /* 0x000001e000007945 */ /* 0x000fe60003800000 */
[----:B------:R-:W-:Y:S01]  /*2ca0*/  LEA.HI.X.SX32 R5, R67, R19, 0x1, P2 ;  /* 0x0000001343057211 */ /* 0x000fe200010f0eff */
[----:B-----5:R-:W-:Y:S01]  /*2cb0*/  ULEA UR5, UR6, UR5, 0x18 ;  /* 0x0000000506057291 */ /* 0x020fe2000f8ec03f */
[----:B------:R-:W-:Y:S01]  /*2cc0*/  STS.64 [R96], R50 ;  /* 0x0000003260007388 */ /* 0x000fe20000000a00 */
[----:B------:R-:W-:-:S03]  /*2cd0*/  NOP ;  /* 0x0000000000007918 */ /* 0x000fc60000000000 */
[----:B------:R-:W-:Y:S01]  /*2ce0*/  LDS.U16 R21, [R63] ;  /* 0x000000003f157984 */ /* 0x000fe20000000400 */
[----:B---3--:R-:W-:Y:S01]  /*2cf0*/  MOV R74, UR5 ;  /* 0x00000005004a7c02 */ /* 0x008fe20008000f00 */
[C---:B0-----:R-:W-:Y:S02]  /*2d00*/  IMAD R0, R10.reuse, UR14, RZ ;  /* 0x0000000e0a007c24 */ /* 0x041fe4000f8e02ff */
        /* <DEDUP_REMOVED lines=22> */
.L_x_10374:
[----:B------:R-:W-:Y:S05]  /*2e70*/  BSYNC B0 ;  /* 0x0000000000007941 */ /* 0x000fea0003800000 */
.L_x_10373:
        /* <DEDUP_REMOVED lines=22> */
[----:B------:R0:W-:Y:S02]  /*2fe0*/  @!P3 STG.E.U16 desc[UR12][R6.64+0x40], R25 ;  /* 0x000040190600b986 */ /* 0x0001e4000c10150c */
[----:B------:R-:W-:Y:S02]  /*2ff0*/  FADD.FTZ R57, R56, R57 ;  /* 0x0000003938397221 */ /* 0x000fe40000010000 */
[----:B------:R-:W-:Y:S02]  /*3000*/  @!P2 STG.E.U16 desc[UR12][R6.64], R23 ;  /* 0x000000170600a986 */ /* 0x000fe4000c10150c */
        /* <DEDUP_REMOVED lines=11> */
[----:B------:R-:W-:Y:S03]  /*30c0*/  LDS.U16 R29, [R63+0x80] ;  /* 0x000080003f1d7984 */ /* 0x000fe60000000400 */
[----:B------:R-:W-:Y:S01]  /*30d0*/  IMAD.IADD R25, R7, 0x1, R9 ;  /* 0x0000000107197824 */ /* 0x000fe200078e0209 */
        /* <DEDUP_REMOVED lines=17> */
.L_x_10376:
[----:B------:R-:W-:Y:S05]  /*31f0*/  BSYNC B0 ;  /* 0x0000000000007941 */ /* 0x000fea0003800000 */
.L_x_10375:
        /* <DEDUP_REMOVED lines=8> */
[----:B------:R-:W-:Y:S01]  /*3280*/  UIADD3 UR4, UR4, -0x80, URZ ;  /* 0xffffff8004047890 */ /* 0x000fe2000fffe03f */
[----:B------:R-:W-:Y:S01]  /*3290*/  ISETP.GT.AND P5, PT, R71, 0x1, PT ;  /* 0x000000014700780c */ /* 0x000fe20003fa4270 */
[----:B0-----:R-:W-:Y:S01]  /*32a0*/  IMAD R9, R99, UR9, R0 ;  /* 0x0000000963097c24 */ /* 0x001fe2000f8e0200 */
[----:B------:R-:W-:Y:S01]  /*32b0*/  ULDC.64 UR8, c[0x0][0x3f0] ;  /* 0x0000fc0000087ab9 */ /* 0x000fe20000000a00 */
[----:B------:R-:W-:-:S02]  /*32c0*/  IADD3 R7, P3, R4, UR7, RZ ;  /* 0x0000000704077c10 */ /* 0x000fc4000ff7e0ff */
[----:B------:R-:W-:Y:S02]  /*32d0*/  IADD3 R4, P4, R66, UR8, RZ ;  /* 0x0000000842047c10 */ /* 0x000fe4000ff9e0ff */
[----:B------:R-:W-:Y:S02]  /*32e0*/  IADD3.X R5, R9, UR22, R5, P3, !PT ;  /* 0x0000001609057c10 */ /* 0x000fe40009ffe405 */
[----:B------:R-:W-:Y:S02]  /*32f0*/  IADD3.X R0, R64, UR9, RZ, P4, !PT ;  /* 0x0000000940007c10 */ /* 0x000fe4000a7fe4ff */
[----:B------:R-:W-:Y:S02]  /*3300*/  LEA R4, P3, R7, R4, 0x1 ;  /* 0x0000000407047211 */ /* 0x000fe400078608ff */
[----:B------:R-:W-:Y:S02]  /*3310*/  IADD3 R85, P4, R85, -0x100, RZ ;  /* 0xffffff0055557810 */ /* 0x000fe40007f9e0ff */
[----:B------:R-:W-:-:S02]  /*3320*/  LEA.HI.X R5, R7, R0, R5, 0x1, P3 ;  /* 0x0000000007057211 */ /* 0x000fc400018f0c05 */
[----:B------:R-:W-:Y:S02]  /*3330*/  IADD3 R81, P3, R81, -0x100, RZ ;  /* 0xffffff0051517810 */ /* 0x000fe40007f7e0ff */
[----:B------:R-:W-:Y:S01]  /*3340*/  IADD3 R71, R71, -0x1, RZ ;  /* 0xffffffff47477810 */ /* 0x000fe20007ffe0ff */
[----:B------:R0:W-:Y:S01]  /*3350*/  @!P0 STG.E.U16 desc[UR12][R4.64], R21 ;  /* 0x0000001504008986 */ /* 0x0001e2000c10150c */
[----:B------:R-:W-:Y:S02]  /*3360*/  IADD3 R78, P0, R78, -0x100, RZ ;  /* 0xffffff004e4e7810 */ /* 0x000fe40007f1e0ff */
[----:B------:R-:W-:Y:S01]  /*3370*/  IADD3.X R79, R79, -0x1, RZ, P3, !PT ;  /* 0xffffffff4f4f7810 */ /* 0x000fe20001ffe4ff */
[----:B------:R0:W-:Y:S01]  /*3380*/  @!P1 STG.E.U16 desc[UR12][R4.64+0x40], R29 ;  /* 0x0000401d04009986 */ /* 0x0001e2000c10150c */
[----:B------:R-:W-:Y:S02]  /*3390*/  IADD3 R76, P1, R76, -0x100, RZ ;  /* 0xffffff004c4c7810 */ /* 0x000fe40007f3e0ff */
[----:B------:R-:W-:Y:S01]  /*33a0*/  IADD3.X R77, R77, -0x1, RZ, P0, !PT ;  /* 0xffffffff4d4d7810 */ /* 0x000fe200007fe4ff */
[----:B------:R0:W-:Y:S01]  /*33b0*/  @!P2 STG.E.U16 desc[UR12][R4.64+0x80], R31 ;  /* 0x0000801f0400a986 */ /* 0x0001e2000c10150c */
[----:B------:R-:W-:-:S02]  /*33c0*/  IADD3 R93, P2, R93, -0x100, RZ ;  /* 0xffffff005d5d7810 */ /* 0x000fc40007f5e0ff */
[----:B------:R-:W-:Y:S02]  /*33d0*/  IADD3.X R75, R75, -0x1, RZ, P1, !PT ;  /* 0xffffffff4b4b7810 */ /* 0x000fe40000ffe4ff */
[----:B------:R-:W-:Y:S02]  /*33e0*/  IADD3.X R87, R87, -0x1, RZ, P2, !PT ;  /* 0xffffffff57577810 */ /* 0x000fe400017fe4ff */
[----:B------:R-:W-:Y:S01]  /*33f0*/  IADD3.X R83, R83, -0x1, RZ, P4, !PT ;  /* 0xffffffff53537810 */ /* 0x000fe200027fe4ff */
[----:B------:R-:W-:Y:S06]  /*3400*/  @P5 BRA `(.L_x_10377) ;  /* 0xffffffd400ac5947 */ /* 0x000fec000383ffff */
.L_x_10358:
[----:B------:R-:W-:Y:S02]  /*3410*/  ULDC.64 UR4, c[0x0][0x3d8] ;  /* 0x0000f60000047ab9 */ /* 0x000fe40000000a00 */
[----:B------:R-:W-:-:S04]  /*3420*/  ISETP.NE.U32.AND P0, PT, RZ, UR4, PT ;  /* 0x00000004ff007c0c */ /* 0x000fc8000bf05070 */
[----:B------:R-:W-:-:S13]  /*3430*/  ISETP.NE.AND.EX P0, PT, RZ, UR5, PT, P0 ;  /* 0x00000005ff007c0c */ /* 0x000fda000bf05300 */
[----:B------:R-:W-:Y:S05]  /*3440*/  @!P0 BRA `(.L_x_10378) ;  /* 0x00000000005c8947 */ /* 0x000fea0003800000 */
[----:B------:R-:W3:Y:S01]  /*3450*/  SHFL.DOWN P0, R0, R95, 0x1, 0x1f ;  /* 0x08201f005f007f89 */ /* 0x000ee20000000000 */
[----:B------:R-:W-:Y:S01]  /*3460*/  BSSY B0, `(.L_x_10378) ;  /* 0x0000015000007945 */ /* 0x000fe20003800000 */
[----:B0-----:R-:W0:Y:S01]  /*3470*/  S2R R4, SR_LANEID ;  /* 0x0000000000047919 */ /* 0x001e220000000000 */
[----:B------:R-:W4:Y:S01]  /*3480*/  S2R R6, SR_TID.X ;  /* 0x0000000000067919 */ /* 0x000f220000002100 */
        /* <DEDUP_REMOVED lines=18> */
.L_x_10379:
[----:B------:R-:W-:Y:S05]  /*35b0*/  BSYNC B0 ;  /* 0x0000000000007941 */ /* 0x000fea0003800000 */
.L_x_10378:
[----:B------:R-:W-:Y:S01]  /*35c0*/  ULDC.64 UR4, c[0x0][0x3f8] ;  /* 0x0000fe0000047ab9 */ /* 0x000fe20000000a00 */
[----:B------:R-:W-:Y:S01]  /*35d0*/  BSSY B0, `(.L_x_10380) ;  /* 0x000001d000007945 */ /* 0x000fe20003800000 */
[----:B------:R-:W-:-:S04]  /*35e0*/  ISETP.NE.U32.AND P0, PT, RZ, UR4, PT ;  /* 0x00000004ff007c0c */ /* 0x000fc8000bf05070 */
[----:B------:R-:W-:-:S13]  /*35f0*/  ISETP.NE.AND.EX P0, PT, RZ, UR5, PT, P0 ;  /* 0x00000005ff007c0c */ /* 0x000fda000bf05300 */
[----:B------:R-:W-:Y:S05]  /*3600*/  @!P0 BRA `(.L_x_10381) ;  /* 0x0000000000608947 */ /* 0x000fea0003800000 */
[----:B------:R-:W-:Y:S06]  /*3610*/  BAR.SYNC.DEFER_BLOCKING 0x0 ;  /* 0x0000000000007b1d */ /* 0x000fec0000010000 */
[----:B------:R-:W4:Y:S01]  /*3620*/  SHFL.DOWN P0, R3, R82, 0x1, 0x1f ;  /* 0x08201f0052037f89 */ /* 0x000f220000000000 */
        /* <DEDUP_REMOVED lines=22> */
.L_x_10381:
[----:B------:R-:W4:Y:S02]  /*3790*/  S2R R9, SR_TID.X ;  /* 0x0000000000097919 */ /* 0x000f240000002100 */
.L_x_10382:
[----:B------:R-:W-:Y:S05]  /*37a0*/  BSYNC B0 ;  /* 0x0000000000007941 */ /* 0x000fea0003800000 */
.L_x_10380:
[----:B------:R-:W-:Y:S02]  /*37b0*/  ULDC UR10, c[0x0][0x21c] ;  /* 0x00008700000a7ab9 */ /* 0x000fe40000000800 */
[----:B----4-:R-:W-:-:S13]  /*37c0*/  ISETP.GE.AND P0, PT, R9, UR10, PT ;  /* 0x0000000a09007c0c */ /* 0x010fda000bf06270 */
[----:B------:R-:W-:Y:S05]  /*37d0*/  @P0 EXIT ;  /* 0x000000000000094d */ /* 0x000fea0003800000 */
[----:B------:R-:W4:Y:S01]  /*37e0*/  S2UR UR5, SR_CgaCtaId ;  /* 0x00000000000579c3 */ /* 0x000f220000008800 */
[----:B------:R-:W-:Y:S01]  /*37f0*/  ULDC.64 UR6, c[0x0][0x338] ;  /* 0x0000ce0000067ab9 */ /* 0x000fe20000000a00 */
[----:B------:R-:W-:Y:S01]  /*3800*/  UMOV UR4, 0x400 ;  /* 0x0000040000047882 */ /* 0x000fe20000000000 */
[----:B------:R-:W-:Y:S01]  /*3810*/  IMAD R92, R92, UR6, RZ ;  /* 0x000000065c5c7c24 */ /* 0x000fe2000f8e02ff */
[----:B------:R-:W-:Y:S01]  /*3820*/  ULDC.64 UR8, c[0x0][0x3c0] ;  /* 0x0000f00000087ab9 */ /* 0x000fe20000000a00 */
[----:B------:R-:W-:-:S04]  /*3830*/  IMAD.WIDE.U32 R2, R99, UR6, RZ ;  /* 0x0000000663027c25 */ /* 0x000fc8000f8e00ff */
[----:B---3--:R-:W-:Y:S01]  /*3840*/  IMAD R13, R99, UR7, R92 ;  /* 0x00000007630d7c24 */ /* 0x008fe2000f8e025c */
[----:B------:R-:W-:-:S04]  /*3850*/  ULDC.64 UR6, c[0x0][0x340] ;  /* 0x0000d00000067ab9 */ /* 0x000fc80000000a00 */
[----:B------:R-:W-:Y:S01]  /*3860*/  IADD3 R13, R3, R13, RZ ;  /* 0x0000000d030d7210 */ /* 0x000fe20007ffe0ff */
[----:B----4-:R-:W-:-:S03]  /*3870*/  ULEA UR4, UR5, UR4, 0x18 ;  /* 0x0000000405047291 */ /* 0x010fc6000f8ec03f */
[----:B------:R-:W-:-:S09]  /*3880*/  ULDC UR5, c[0x0][0x0] ;  /* 0x0000000000057ab9 */ /* 0x000fd20000000800 */
.L_x_10383:
[----:B------:R-:W-:Y:S01]  /*3890*/  LEA R0, R9, UR4, 0x2 ;  /* 0x0000000409007c11 */ /* 0x000fe2000f8e10ff */
[----:B0-----:R-:W-:Y:S01]  /*38a0*/  IMAD.MOV.U32 R5, RZ, RZ, R13 ;  /* 0x000000ffff057224 */ /* 0x001fe200078e000d */
[----:B------:R-:W-:-:S03]  /*38b0*/  SHF.R.S32.HI R4, RZ, 0x1f, R9 ;  /* 0x0000001fff047819 */ /* 0x000fc60000011409 */
[----:B---3--:R-:W0:Y:S02]  /*38c0*/  LDS R11, [R0+0x18b8] ;  /* 0x0018b800000b7984 */ /* 0x008e240000000800 */
        /* <DEDUP_REMOVED lines=12> */
.L_x_10384:
        /* <DEDUP_REMOVED lines=15> */
.L_x_11052:


//--------------------- .text._Z25selective_scan_bwd_kernelI32Selective_Scan_bwd_kernel_traitsILi32ELi4ELb0ELb1ELb1ELb0ELb1EN3c104HalfEfEEv12SSMParamsBwd --------------------------
	.section	.text._Z25selective_scan_bwd_kernelI32Selective_Scan_bwd_kernel_traitsILi32ELi4ELb0ELb1ELb1ELb0ELb1EN3c104HalfEfEEv12SSMParamsBwd,"ax",@progbits
	.align	128
        .global         _Z25selective_scan_bwd_kernelI32Selective_Scan_bwd_kernel_traitsILi32ELi4ELb0ELb1ELb1ELb0ELb1EN3c104HalfEfEEv12SSMParamsBwd
        .type           _Z25selective_scan_bwd_kernelI32Selective_Scan_bwd_kernel_traitsILi32ELi4ELb0ELb1ELb1ELb0ELb1EN3c104HalfEfEEv12SSMParamsBwd,@function
        .size           _Z25selective_scan_bwd_kernelI32Selective_Scan_bwd_kernel_traitsILi32ELi4ELb0ELb1ELb1ELb0ELb1EN3c104HalfEfEEv12SSMParamsBwd,(.L_x_11053 - _Z25selective_scan_bwd_kernelI32Selective_Scan_bwd_kernel_traitsILi32ELi4ELb0ELb1ELb1ELb0ELb1EN3c104HalfEfEEv12SSMParamsBwd)
        .other          _Z25selective_scan_bwd_kernelI32Selective_Scan_bwd_kernel_traitsILi32ELi4ELb0ELb1ELb1ELb0ELb1EN3c104HalfEfEEv12SSMParamsBwd,@"STO_CUDA_ENTRY STV_DEFAULT"
_Z25selective_scan_bwd_kernelI32Selective_Scan_bwd_kernel_traitsILi32ELi4ELb0ELb1ELb1ELb0ELb1EN3c104HalfEfEEv12SSMParamsBwd:
.text._Z25selective_scan_bwd_kernelI32Selective_Scan_bwd_kernel_traitsILi32ELi4ELb0ELb1ELb1ELb0ELb1EN3c104HalfEfEEv12SSMParamsBwd:
        /* <DEDUP_REMOVED lines=39> */
[----:B------:R-:W-:Y:S01]  /*0270*/  IMAD.HI.U32 R7, R7, R3, R6 ;  /* 0x0000000307077227 */ /* 0x000fe200078e0006 */
[----:B------:R-:W-:Y:S02]  /*0280*/  USHF.R.S32.HI UR15, URZ, 0x1f, UR14 ;  /* 0x0000001f3f0f7899 */ /* 0x000fe4000801140e */
[----:B------:R-:W3:Y:S03]  /*0290*/  LDC.64 R10, c[0x0][0x298] ;  /* 0x0000a600ff0a7b82 */ /* 0x000ee60000000a00 */
[----:B------:R-:W-:-:S04]  /*02a0*/  IMAD.HI.U32 R66, R7, R2, RZ ;  /* 0x0000000207427227 */ /* 0x000fc800078e00ff */
[----:B------:R-:W-:Y:S01]  /*02b0*/  IMAD.MOV R0, RZ, RZ, -R66 ;  /* 0x000000ffff007224 */ /* 0x000fe200078e0a42 */
        /* <DEDUP_REMOVED lines=21> */
[----:B------:R-:W-:Y:S01]  /*0410*/  @P0 VIADD R66, R66, 0x1 ;  /* 0x0000000142420836 */ /* 0x000fe20000000000 */
[----:B------:R-:W-:Y:S01]  /*0420*/  IADD3 R71, P0, R7, R2, RZ ;  /* 0x0000000207477210 */ /* 0x000fe20007f1e0ff */
[C---:B------:R-:W-:Y:S01]  /*0430*/  IMAD R0, R81.reuse, R5, R0 ;  /* 0x0000000551007224 */ /* 0x040fe200078e0200 */
[----:B------:R-:W-:Y:S01]  /*0440*/  UIADD3 UR5, UR5, UR6, URZ ;  /* 0x0000000605057290 */ /* 0x000fe2000fffe03f */
[----:B------:R-:W-:Y:S01]  /*0450*/  SHF.R.S32.HI R9, RZ, 0x1f, R7 ;  /* 0x0000001fff097819 */ /* 0x000fe20000011407 */
[----:B---3--:R-:W-:Y:S01]  /*0460*/  IMAD R2, R72, R10, RZ ;  /* 0x0000000a48027224 */ /* 0x008fe200078e02ff */
[----:B------:R-:W-:Y:S01]  /*0470*/  @!P2 IADD3 R66, -R66, RZ, RZ ;  /* 0x000000ff4242a210 */ /* 0x000fe20007ffe1ff */
[----:B------:R-:W-:Y:S01]  /*0480*/  UIMAD UR8, UR15, UR12, URZ ;  /* 0x0000000c0f0872a4 */ /* 0x000fe2000f8e023f */
[----:B------:R-:W-:Y:S01]  /*0490*/  @!P1 LOP3.LUT R66, RZ, R8, RZ, 0x33, !PT ;  /* 0x00000008ff429212 */ /* 0x000fe200078e33ff */
[----:B------:R-:W-:Y:S01]  /*04a0*/  IMAD R8, R81, R11, R2 ;  /* 0x0000000b51087224 */ /* 0x000fe200078e0202 */
[----:B------:R-:W-:Y:S01]  /*04b0*/  IADD3.X R0, R9, R3, R0, P0, !PT ;  /* 0x0000000309007210 */ /* 0x000fe200007fe400 */
[----:B------:R-:W-:Y:S01]  /*04c0*/  IMAD.WIDE.U32 R2, R81, R10, UR4 ;  /* 0x0000000451027e25 */ /* 0x000fe2000f8e000a */
[----:B------:R-:W-:Y:S01]  /*04d0*/  UIMAD.WIDE.U32 UR6, UR14, UR12, URZ ;  /* 0x0000000c0e0672a5 */ /* 0x000fe2000f8e003f */
[----:B------:R-:W2:Y:S01]  /*04e0*/  LDC.64 R10, c[0x0][0x258] ;  /* 0x00009600ff0a7b82 */ /* 0x000ea20000000a00 */
[----:B------:R-:W-:-:S03]  /*04f0*/  UIMAD UR8, UR14, UR13, UR8 ;  /* 0x0000000d0e0872a4 */ /* 0x000fc6000f8e0208 */
[----:B------:R-:W-:Y:S02]  /*0500*/  ULDC.64 UR12, c[0x0][0x240] ;  /* 0x00009000000c7ab9 */ /* 0x000fe40000000a00 */
[----:B------:R-:W-:Y:S01]  /*0510*/  UIMAD UR9, UR15, UR12, URZ ;  /* 0x0000000c0f0972a4 */ /* 0x000fe2000f8e023f */
[----:B------:R-:W-:Y:S01]  /*0520*/  IADD3 R67, P0, R7, R2, RZ ;  /* 0x0000000207437210 */ /* 0x000fe20007f1e0ff */
[----:B------:R-:W-:Y:S01]  /*0530*/  UIMAD.WIDE.U32 UR4, UR14, UR12, URZ ;  /* 0x0000000c0e0472a5 */ /* 0x000fe2000f8e003f */
[----:B-1----:R-:W-:Y:S01]  /*0540*/  IMAD R2, R72, R12, RZ ;  /* 0x0000000c48027224 */ /* 0x002fe200078e02ff */
[----:B------:R-:W-:Y:S02]  /*0550*/  UIADD3 UR7, UR7, UR8, URZ ;  /* 0x0000000807077290 */ /* 0x000fe4000fffe03f */
[----:B------:R-:W-:-:S03]  /*0560*/  UIMAD UR9, UR14, UR13, UR9 ;  /* 0x0000000d0e0972a4 */ /* 0x000fc6000f8e0209 */
[----:B------:R-:W-:Y:S02]  /*0570*/  ULDC.64 UR12, c[0x0][0x260] ;  /* 0x00009800000c7ab9 */ /* 0x000fe40000000a00 */
[----:B------:R-:W-:Y:S01]  /*0580*/  UIMAD UR8, UR15, UR12, URZ ;  /* 0x0000000c0f0872a4 */ /* 0x000fe2000f8e023f */
[----:B------:R-:W-:Y:S01]  /*0590*/  IADD3.X R8, R9, R3, R8, P0, !PT ;  /* 0x0000000309087210 */ /* 0x000fe200007fe408 */
[C---:B------:R-:W-:Y:S01]  /*05a0*/  IMAD R6, R81.reuse, R13, R2 ;  /* 0x0000000d51067224 */ /* 0x040fe200078e0202 */
[----:B------:R-:W-:Y:S01]  /*05b0*/  ISETP.NE.U32.AND P0, PT, RZ, UR16, PT ;  /* 0x00000010ff007c0c */ /* 0x000fe2000bf05070 */
[----:B------:R-:W-:Y:S01]  /*05c0*/  IMAD.WIDE.U32 R2, R81, R12, UR6 ;  /* 0x0000000651027e25 */ /* 0x000fe2000f8e000c */
[----:B------:R-:W-:Y:S01]  /*05d0*/  UIMAD.WIDE.U32 UR6, UR14, UR12, URZ ;  /* 0x0000000c0e0672a5 */ /* 0x000fe2000f8e003f */
[----:B------:R-:W-:Y:S01]  /*05e0*/  SHF.R.S32.HI R79, RZ, 0x1f, R66 ;  /* 0x0000001fff4f7819 */ /* 0x000fe20000011442 */
[----:B------:R-:W-:Y:S01]  /*05f0*/  UIMAD UR8, UR14, UR13, UR8 ;  /* 0x0000000d0e0872a4 */ /* 0x000fe2000f8e0208 */
[----:B------:R-:W-:-:S03]  /*0600*/  ISETP.NE.AND.EX P0, PT, RZ, UR17, PT, P0 ;  /* 0x00000011ff007c0c */ /* 0x000fc6000bf05300 */
[----:B------:R-:W-:Y:S01]  /*0610*/  UIADD3 UR7, UR7, UR8, URZ ;  /* 0x0000000807077290 */ /* 0x000fe2000fffe03f */
[----:B----4-:R-:W-:Y:S01]  /*0620*/  IMAD R4, R79, R14, RZ ;  /* 0x0000000e4f047224 */ /* 0x010fe200078e02ff */
[----:B------:R-:W-:Y:S01]  /*0630*/  UIADD3 UR5, UR5, UR9, URZ ;  /* 0x0000000905057290 */ /* 0x000fe2000fffe03f */
[----:B------:R-:W-:Y:S01]  /*0640*/  IADD3 R63, P1, R7, R2, RZ ;  /* 0x00000002073f7210 */ /* 0x000fe20007f3e0ff */
[----:B--2---:R-:W-:Y:S02]  /*0650*/  IMAD R2, R79, R10, RZ ;  /* 0x0000000a4f027224 */ /* 0x004fe400078e02ff */
[C---:B------:R-:W-:Y:S02]  /*0660*/  IMAD R13, R66.reuse, R15, R4 ;  /* 0x0000000f420d7224 */ /* 0x040fe400078e0204 */
[C---:B------:R-:W-:Y:S02]  /*0670*/  IMAD.WIDE.U32 R4, R66.reuse, R14, UR6 ;  /* 0x0000000642047e25 */ /* 0x040fe4000f8e000e */
[----:B------:R-:W1:Y:S01]  /*0680*/  LDC.64 R14, c[0x0][0x2f0] ;  /* 0x0000bc00ff0e7b82 */ /* 0x000e620000000a00 */
[----:B------:R-:W-:Y:S01]  /*0690*/  IADD3.X R6, R9, R3, R6, P1, !PT ;  /* 0x0000000309067210 */ /* 0x000fe20000ffe406 */
[----:B------:R-:W-:-:S02]  /*06a0*/  IMAD R11, R66, R11, R2 ;  /* 0x0000000b420b7224 */ /* 0x000fc400078e0202 */
[----:B------:R-:W-:Y:S01]  /*06b0*/  IMAD.WIDE.U32 R2, R66, R10, UR4 ;  /* 0x0000000442027e25 */ /* 0x000fe2000f8e000a */
[----:B------:R-:W-:Y:S02]  /*06c0*/  ISETP.NE.U32.AND P1, PT, R16, RZ, PT ;  /* 0x000000ff1000720c */ /* 0x000fe40003f25070 */
[----:B------:R-:W-:Y:S02]  /*06d0*/  CS2R R20, SRZ ;  /* 0x0000000000147805 */ /* 0x000fe4000001ff00 */
[----:B------:R-:W-:Y:S01]  /*06e0*/  ISETP.NE.U32.AND P2, PT, R24, RZ, PT ;  /* 0x000000ff1800720c */ /* 0x000fe20003f45070 */
[----:B------:R-:W2:Y:S01]  /*06f0*/  @P0 LDC R10, c[0x0][0x214] ;  /* 0x00008500ff0a0b82 */ /* 0x000ea20000000800 */
[----:B------:R-:W-:Y:S01]  /*0700*/  IADD3 R60, P3, R7, R2, RZ ;  /* 0x00000002073c7210 */ /* 0x000fe20007f7e0ff */
[----:B------:R-:W-:Y:S01]  /*0710*/  IMAD.IADD R58, R5, 0x1, R13 ;  /* 0x00000001053a7824 */ /* 0x000fe200078e020d */
[----:B------:R-:W-:Y:S02]  /*0720*/  ISETP.NE.AND.EX P1, PT, R17, RZ, PT, P1 ;  /* 0x000000ff1100720c */ /* 0x000fe40003f25310 */
[----:B------:R-:W-:-:S02]  /*0730*/  CS2R R18, SRZ ;  /* 0x0000000000127805 */ /* 0x000fc4000001ff00 */
[----:B------:R-:W-:Y:S01]  /*0740*/  IADD3 R2, R3, R11, RZ ;  /* 0x0000000b03027210 */ /* 0x000fe20007ffe0ff */
[----:B------:R-:W-:Y:S01]  /*0750*/  ULDC.64 UR4, c[0x0][0x230] ;  /* 0x00008c0000047ab9 */ /* 0x000fe20000000a00 */
[----:B------:R-:W3:Y:S01]  /*0760*/  @P0 LDC R3, c[0x0][0x21c] ;  /* 0x00008700ff030b82 */ /* 0x000ee20000000800 */
[----:B------:R-:W-:Y:S02]  /*0770*/  IADD3 R7, P4, R7, R4, RZ ;  /* 0x0000000407077210 */ /* 0x000fe40007f9e0ff */
[----:B------:R-:W-:-:S05]  /*0780*/  ISETP.NE.AND.EX P2, PT, R25, RZ, PT, P2 ;  /* 0x000000ff1900720c */ /* 0x000fca0003f45320 */
[----:B------:R-:W4:Y:S01]  /*0790*/  LDC.64 R4, c[0x0][0x2e0] ;  /* 0x0000b800ff047b82 */ /* 0x000f220000000a00 */
[----:B------:R-:W-:Y:S02]  /*07a0*/  IADD3.X R2, R9, R2, RZ, P3, !PT ;  /* 0x0000000209027210 */ /* 0x000fe40001ffe4ff */
[----:B-1----:R-:W-:-:S05]  /*07b0*/  LEA R73, P5, R71, R14, 0x1 ;  /* 0x0000000e47497211 */ /* 0x002fca00078a08ff */
[----:B------:R-:W1:Y:S01]  /*07c0*/  @P0 LDC.64 R22, c[0x0][0x310] ;  /* 0x0000c400ff160b82 */ /* 0x000e620000000a00 */
[----:B------:R-:W-:Y:S02]  /*07d0*/  @P1 LEA R20, P3, R81, R16, 0x2 ;  /* 0x0000001051141211 */ /* 0x000fe400078610ff */
[----:B------:R-:W-:Y:S01]  /*07e0*/  LEA.HI.X R71, R71, R15, R0, 0x1, P5 ;  /* 0x0000000f47477211 */ /* 0x000fe200028f0c00 */
[----:B--2---:R-:W-:Y:S01]  /*07f0*/  @P0 IMAD R0, R10, UR14, R81 ;  /* 0x0000000e0a000c24 */ /* 0x004fe2000f8e0251 */
[----:B------:R-:W-:Y:S02]  /*0800*/  @P1 LEA.HI.X R21, R81, R17, R72, 0x2, P3 ;  /* 0x0000001151151211 */ /* 0x000fe400018f1448 */
[----:B------:R-:W-:Y:S02]  /*0810*/  IADD3.X R58, R9, R58, RZ, P4, !PT ;  /* 0x0000003a093a7210 */ /* 0x000fe400027fe4ff */
[----:B------:R-:W-:Y:S02]  /*0820*/  ISETP.GE.AND P1, PT, R27, 0x1, PT ;  /* 0x000000011b00780c */ /* 0x000fe40003f26270 */
[----:B------:R-:W-:Y:S01]  /*0830*/  @P2 LEA R18, P4, R81, R24, 0x2 ;  /* 0x0000001851122211 */ /* 0x000fe200078810ff */
[----:B------:R-:W-:-:S03]  /*0840*/  @P0 IMAD R0, R0, R27, RZ ;  /* 0x0000001b00000224 */ /* 0x000fc600078e02ff */
[----:B------:R-:W-:Y:S01]  /*0850*/  @P2 LEA.HI.X R19, R81, R25, R72, 0x2, P4 ;  /* 0x0000001951132211 */ /* 0x000fe200020f1448 */
[----:B---3--:R-:W-:Y:S01]  /*0860*/  @P0 IMAD R3, R0, R3, RZ ;  /* 0x0000000300030224 */ /* 0x008fe200078e02ff */
[----:B0-----:R-:W-:Y:S01]  /*0870*/  LEA R69, P2, R67, R28, 0x1 ;  /* 0x0000001c43457211 */ /* 0x001fe200078408ff */
[----:B------:R-:W-:Y:S01]  /*0880*/  IMAD R0, R72, UR4, RZ ;  /* 0x0000000448007c24 */ /* 0x000fe2000f8e02ff */
[----:B------:R-:W-:Y:S02]  /*0890*/  LEA R65, P3, R63, R30, 0x1 ;  /* 0x0000001e3f417211 */ /* 0x000fe400078608ff */
[----:B------:R-:W-:Y:S01]  /*08a0*/  LEA.HI.X R67, R67, R29, R8, 0x1, P2 ;  /* 0x0000001d43437211 */ /* 0x000fe200010f0c08 */
[----:B------:R-:W-:Y:S01]  /*08b0*/  IMAD R57, R81, UR5, R0 ;  /* 0x0000000551397c24 */ /* 0x000fe2000f8e0200 */
[----:B------:R-:W-:Y:S02]  /*08c0*/  LEA R61, P4, R60, R32, 0x1 ;  /* 0x000000203c3d7211 */ /* 0x000fe400078808ff */
[----:B----4-:R-:W-:Y:S01]  /*08d0*/  LEA R59, P2, R7, R4, 0x1 ;  /* 0x00000004073b7211 */ /* 0x010fe200078408ff */
[----:B-1----:R-:W-:Y:S01]  /*08e0*/  @P0 IMAD.WIDE R22, R3, 0x8, R22 ;  /* 0x0000000803160825 */ /* 0x002fe200078e0216 */
[----:B------:R-:W-:-:S02]  /*08f0*/  LEA.HI.X R63, R63, R31, R6, 0x1, P3 ;  /* 0x0000001f3f3f7211 */ /* 0x000fc400018f0c06 */
[----:B------:R-:W-:Y:S02]  /*0900*/  @!P0 CS2R R22, SRZ ;  /* 0x0000000000168805 */ /* 0x000fe4000001ff00 */
[----:B------:R-:W-:Y:S01]  /*0910*/  LEA.HI.X R60, R60, R33, R2, 0x1, P4 ;  /* 0x000000213c3c7211 */ /* 0x000fe200020f0c02 */
[----:B------:R-:W-:Y:S01]  /*0920*/  IMAD.MOV.U32 R64, RZ, RZ, RZ ;  /* 0x000000ffff407224 */ /* 0x000fe200078e00ff */
[----:B------:R-:W-:Y:S02]  /*0930*/  LEA.HI.X R58, R7, R5, R58, 0x1, P2 ;  /* 0x00000005073a7211 */ /* 0x000fe400010f0c3a */
[----:B------:R-:W-:Y:S01]  /*0940*/  MOV R62, RZ ;  /* 0x000000ff003e7202 */ /* 0x000fe20000000f00 */
        /* <DEDUP_REMOVED lines=9> */
[----:B------:R-:W-:Y:S01]  /*09e0*/  IMAD.U32 R55, RZ, RZ, UR6 ;  /* 0x00000006ff377e24 */ /* 0x000fe2000f8e00ff */
[----:B------:R-:W-:Y:S01]  /*09f0*/  IADD3 R57, R17, R57, RZ ;  /* 0x0000003911397210 */ /* 0x000fe20007ffe0ff */
[----:B-1----:R-:W-:-:S03]  /*0a00*/  ULEA UR5, UR5, UR4, 0x18 ;  /* 0x0000000405057291 */ /* 0x002fc6000f8ec03f */
[----:B------:R-:W-:Y:S01]  /*0a10*/  UMOV UR4, URZ ;  /* 0x0000003f00047c82 */ /* 0x000fe20008000000 */
[C---:B0-----:R-:W-:Y:S02]  /*0a20*/  SHF.L.U32 R53, R77.reuse, 0x2, RZ ;  /* 0x000000024d357819 */ /* 0x041fe400000006ff */
[----:B------:R-:W-:Y:S02]  /*0a30*/  LOP3.LUT R106, R77, 0x1f, RZ, 0xc0, !PT ;  /* 0x0000001f4d6a7812 */ /* 0x000fe400078ec0ff */
[C---:B------:R-:W-:Y:S02]  /*0a40*/  LOP3.LUT R14, R53.reuse, 0xffffff80, RZ, 0xc0, !PT ;  /* 0xffffff80350e7812 */ /* 0x040fe400078ec0ff */
[----:B------:R-:W-:Y:S02]  /*0a50*/  IADD3 R53, R53, UR5, RZ ;  /* 0x0000000535357c10 */ /* 0x000fe4000fffe0ff */
[----:B------:R-:W-:-:S04]  /*0a60*/  LOP3.LUT R14, R14, 0x1f, R77, 0xf8, !PT ;  /* 0x0000001f0e0e7812 */ /* 0x000fc800078ef84d */
[----:B------:R-:W-:Y:S02]  /*0a70*/  SHF.R.S32.HI R15, RZ, 0x1f, R14 ;  /* 0x0000001fff0f7819 */ /* 0x000fe4000001140e */
[C---:B------:R-:W-:Y:S02]  /*0a80*/  LOP3.LUT R56, R14.reuse, 0x20, RZ, 0xfc, !PT ;  /* 0x000000200e387812 */ /* 0x040fe400078efcff */
[C---:B------:R-:W-:Y:S02]  /*0a90*/  LOP3.LUT R54, R14.reuse, 0x40, RZ, 0xfc, !PT ;  /* 0x000000400e367812 */ /* 0x040fe400078efcff */
[----:B--2---:R-:W-:-:S07]  /*0aa0*/  LOP3.LUT R52, R14, 0x60, RZ, 0xfc, !PT ;  /* 0x000000600e347812 */ /* 0x004fce00078efcff */
.L_x_10409:
[----:B------:R-:W-:Y:S01]  /*0ab0*/  BAR.SYNC.DEFER_BLOCKING 0x0 ;  /* 0x0000000000007b1d */ /* 0x000fe20000010000 */
[----:B------:R-:W-:Y:S02]  /*0ac0*/  LEA R12, R55, 0xffffff80, 0x7 ;  /* 0xffffff80370c7811 */ /* 0x000fe400078e38ff */
[----:B0-----:R-:W-:Y:S02]  /*0ad0*/  LEA R2, P4, R14, R73, 0x1 ;  /* 0x000000490e027211 */ /* 0x001fe400078808ff */
[----:B------:R-:W-:Y:S01]  /*0ae0*/  PRMT R5, RZ, 0x7610, R5 ;  /* 0x00007610ff057816 */ /* 0x000fe20000000005 */
[----:B------:R-:W-:Y:S01]  /*0af0*/  ULDC UR6, c[0x0][0x218] ;  /* 0x0000860000067ab9 */ /* 0x000fe20000000800 */
[----:B------:R-:W-:Y:S01]  /*0b00*/  PRMT R9, RZ, 0x7610, R9 ;  /* 0x00007610ff097816 */ /* 0x000fe20000000009 */
[----:B------:R-:W0:Y:S01]  /*0b10*/  LDC.64 R30, c[0x0][0x2a0] ;  /* 0x0000a800ff1e7b82 */ /* 0x000e220000000a00 */
[----:B------:R-:W-:Y:S01]  /*0b20*/  IADD3 R51, -R12, UR6, RZ ;  /* 0x000000060c337c10 */ /* 0x000fe2000fffe1ff */
[----:B------:R-:W-:Y:S01]  /*0b30*/  ULDC UR7, c[0x0][0x224] ;  /* 0x0000890000077ab9 */ /* 0x000fe20000000800 */
[----:B------:R-:W-:Y:S01]  /*0b40*/  PRMT R11, RZ, 0x7610, R11 ;  /* 0x00007610ff0b7816 */ /* 0x000fe2000000000b */
[----:B------:R-:W-:Y:S01]  /*0b50*/  ULDC.64 UR8, c[0x0][0x2a8] ;  /* 0x0000aa0000087ab9 */ /* 0x000fe20000000a00 */
[-C--:B------:R-:W-:Y:S01]  /*0b60*/  ISETP.GE.AND P0, PT, R14, R51.reuse, PT ;  /* 0x000000330e00720c */ /* 0x080fe20003f06270 */
[----:B------:R-:W-:Y:S01]  /*0b70*/  ULDC.64 UR12, c[0x0][0x318] ;  /* 0x0000c600000c7ab9 */ /* 0x000fe20000000a00 */
[-C--:B------:R-:W-:Y:S01]  /*0b80*/  ISETP.GE.AND P1, PT, R56, R51.reuse, PT ;  /* 0x000000333800720c */ /* 0x080fe20003f26270 */
[----:B-1----:R-:W1:Y:S01]  /*0b90*/  LDC.64 R32, c[0x0][0x2b0] ;  /* 0x0000ac00ff207b82 */ /* 0x002e620000000a00 */
[----:B------:R-:W-:-:S02]  /*0ba0*/  ISETP.GE.AND P2, PT, R54, R51, PT ;  /* 0x000000333600720c */ /* 0x000fc40003f46270 */
[----:B------:R-:W-:Y:S02]  /*0bb0*/  ISETP.GE.AND P3, PT, R52, R51, PT ;  /* 0x000000333400720c */ /* 0x000fe40003f66270 */
[----:B------:R-:W-:Y:S02]  /*0bc0*/  PRMT R13, RZ, 0x7610, R13 ;  /* 0x00007610ff0d7816 */ /* 0x000fe4000000000d */
[----:B------:R-:W-:-:S05]  /*0bd0*/  LEA.HI.X R3, R14, R71, R15, 0x1, P4 ;  /* 0x000000470e037211 */ /* 0x000fca00020f0c0f */
[----:B--2---:R-:W2:Y:S04]  /*0be0*/  @!P0 LDG.E.U16 R5, desc[UR10][R2.64] ;  /* 0x0000000a02058981 */ /* 0x004ea8000c1e1500 */
[----:B------:R-:W3:Y:S04]  /*0bf0*/  @!P1 LDG.E.U16 R9, desc[UR10][R2.64+0x40] ;  /* 0x0000400a02099981 */ /* 0x000ee8000c1e1500 */
[----:B------:R-:W4:Y:S04]  /*0c00*/  @!P2 LDG.E.U16 R11, desc[UR10][R2.64+0x80] ;  /* 0x0000800a020ba981 */ /* 0x000f28000c1e1500 */
[----:B------:R0:W4:Y:S01]  /*0c10*/  @!P3 LDG.E.U16 R13, desc[UR10][R2.64+0xc0] ;  /* 0x0000c00a020db981 */ /* 0x000122000c1e1500 */
        /* <DEDUP_REMOVED lines=10> */
[----:B0-----:R-:W-:Y:S02]  /*0cc0*/  PRMT R3, RZ, 0x7610, R3 ;  /* 0x00007610ff037816 */ /* 0x001fe40000000003 */
[----:B------:R-:W-:Y:S01]  /*0cd0*/  PRMT R29, RZ, 0x7610, R29 ;  /* 0x00007610ff1d7816 */ /* 0x000fe2000000001d */
[----:B--2---:R-:W-:Y:S04]  /*0ce0*/  STS.U16 [R50], R5 ;  /* 0x0000000532007388 */ /* 0x004fe80000000400 */
[----:B---3--:R-:W-:Y:S04]  /*0cf0*/  STS.U16 [R50+0x40], R9 ;  /* 0x0000400932007388 */ /* 0x008fe80000000400 */
[----:B----4-:R0:W-:Y:S04]  /*0d00*/  STS.U16 [R50+0x80], R11 ;  /* 0x0000800b32007388 */ /* 0x0101e80000000400 */
        /* <DEDUP_REMOVED lines=9> */
[----:B0-----:R-:W-:Y:S02]  /*0da0*/  PRMT R11, RZ, 0x7610, R11 ;  /* 0x00007610ff0b7816 */ /* 0x001fe4000000000b */
[C---:B------:R-:W-:Y:S02]  /*0db0*/  LEA.HI.X R9, R14.reuse, R63, R15, 0x1, P0 ;  /* 0x0000003f0e097211 */ /* 0x040fe400000f0c0f */
[-C--:B------:R-:W-:Y:S02]  /*0dc0*/  ISETP.GE.AND P0, PT, R14, R51.reuse, PT ;  /* 0x000000330e00720c */ /* 0x080fe40003f06270 */
[-C--:B------:R-:W-:Y:S02]  /*0dd0*/  ISETP.GE.AND P1, PT, R54, R51.reuse, PT ;  /* 0x000000333600720c */ /* 0x080fe40003f26270 */
[----:B------:R-:W-:Y:S01]  /*0de0*/  ISETP.GE.AND P2, PT, R52, R51, PT ;  /* 0x000000333400720c */ /* 0x000fe20003f46270 */
[----:B--2---:R0:W-:Y:S04]  /*0df0*/  STS.U16 [R50], R25 ;  /* 0x0000001932007388 */ /* 0x0041e80000000400 */
[----:B---3--:R2:W-:Y:S04]  /*0e00*/  STS.U16 [R50+0x40], R27 ;  /* 0x0000401b32007388 */ /* 0x0085e80000000400 */
[----:B----4-:R-:W-:Y:S04]  /*0e10*/  STS.U16 [R50+0x80], R3 ;  /* 0x0000800332007388 */ /* 0x010fe80000000400 */
[----:B------:R3:W-:Y:S01]  /*0e20*/  STS.U16 [R50+0xc0], R29 ;  /* 0x0000c01d32007388 */ /* 0x0007e20000000400 */
[----:B------:R-:W-:-:S03]  /*0e30*/  NOP ;  /* 0x0000000000007918 */ /* 0x000fc60000000000 */
[----:B------:R-:W-:Y:S01]  /*0e40*/  LDS.64 R4, [R49] ;  /* 0x0000000031047984 */ /* 0x000fe20000000a00 */
[----:B------:R-:W-:Y:S01]  /*0e50*/  BAR.SYNC.DEFER_BLOCKING 0x0 ;  /* 0x0000000000007b1d */ /* 0x000fe20000010000 */
[----:B0-----:R-:W-:Y:S02]  /*0e60*/  PRMT R25, RZ, 0x7610, R25 ;  /* 0x00007610ff197816 */ /* 0x001fe40000000019 */
[----:B--2---:R-:W-:Y:S02]  /*0e70*/  PRMT R27, RZ, 0x7610, R27 ;  /* 0x00007610ff1b7816 */ /* 0x004fe4000000001b */
[----:B---3--:R-:W-:Y:S01]  /*0e80*/  PRMT R29, RZ, 0x7610, R29 ;  /* 0x00007610ff1d7816 */ /* 0x008fe2000000001d */
[----:B------:R-:W2:Y:S01]  /*0e90*/  @!P0 LDG.E.U16 R11, desc[UR10][R8.64] ;  /* 0x0000000a080b8981 */ /* 0x000ea2000c1e1500 */
[----:B------:R-:W-:-:S03]  /*0ea0*/  ISETP.GE.AND P0, PT, R56, R51, PT ;  /* 0x000000333800720c */ /* 0x000fc60003f06270 */
[----:B------:R-:W3:Y:S04]  /*0eb0*/  @!P1 LDG.E.U16 R27, desc[UR10][R8.64+0x80] ;  /* 0x0000800a081b9981 */ /* 0x000ee8000c1e1500 */
[----:B------:R-:W4:Y:S06]  /*0ec0*/  @!P2 LDG.E.U16 R29, desc[UR10][R8.64+0xc0] ;  /* 0x0000c00a081da981 */ /* 0x000f2c000c1e1500 */
[----:B------:R0:W3:Y:S01]  /*0ed0*/  @!P0 LDG.E.U16 R25, desc[UR10][R8.64+0x40] ;  /* 0x0000400a08198981 */ /* 0x0000e2000c1e1500 */
[----:B------:R-:W-:Y:S01]  /*0ee0*/  ISETP.GE.AND P0, PT, R14, R51, PT ;  /* 0x000000330e00720c */ /* 0x000fe20003f06270 */
[C---:B------:R-:W-:Y:S01]  /*0ef0*/  IMAD R0, R30.reuse, UR15, RZ ;  /* 0x0000000f1e007c24 */ /* 0x040fe2000f8e02ff */
[----:B------:R-:W-:Y:S01]  /*0f00*/  SHF.R.S32.HI R13, RZ, 0x1f, R12 ;  /* 0x0000001fff0d7819 */ /* 0x000fe2000001140c */
[----:B------:R-:W-:-:S04]  /*0f10*/  IMAD.WIDE.U32 R2, R30, UR14, RZ ;  /* 0x0000000e1e027c25 */ /* 0x000fc8000f8e00ff */
[----:B------:R-:W-:Y:S01]  /*0f20*/  IMAD R31, R31, UR14, R0 ;  /* 0x0000000e1f1f7c24 */ /* 0x000fe2000f8e0200 */
[----:B------:R-:W-:-:S04]  /*0f30*/  ULEA UR7, UR7, UR4, 0x7 ;  /* 0x0000000407077291 */ /* 0x000fc8000f8e383f */
[----:B------:R-:W-:Y:S01]  /*0f40*/  IADD3 R3, R3, R31, RZ ;  /* 0x0000001f03037210 */ /* 0x000fe20007ffe0ff */
[----:B------:R-:W-:-:S04]  /*0f50*/  @!P0 IMAD.WIDE.U32 R6, R30, UR14, R12 ;  /* 0x0000000e1e068c25 */ /* 0x000fc8000f8e000c */
[----:B------:R-:W-:Y:S02]  /*0f60*/  @!P0 IMAD.IADD R7, R31, 0x1, R7 ;  /* 0x000000011f078824 */ /* 0x000fe400078e0207 */
[----:B------:R-:W-:Y:S02]  /*0f70*/  IMAD R0, R72, UR8, RZ ;  /* 0x0000000848007c24 */ /* 0x000fe4000f8e02ff */
[----:B0-----:R-:W-:-:S04]  /*0f80*/  IMAD.WIDE.U32 R8, R81, UR8, R2 ;  /* 0x0000000851087c25 */ /* 0x001fc8000f8e0002 */
[----:B------:R-:W-:Y:S01]  /*0f90*/  @!P0 IMAD.WIDE.U32 R2, R81, UR8, R6 ;  /* 0x0000000851028c25 */ /* 0x000fe2000f8e0006 */
[----:B------:R-:W-:-:S03]  /*0fa0*/  USHF.R.S32.HI UR8, URZ, 0x1f, UR7 ;  /* 0x0000001f3f087899 */ /* 0x000fc60008011407 */
[----:B------:R-:W-:Y:S01]  /*0fb0*/  IMAD R31, R81, UR9, R0 ;  /* 0x00000009511f7c24 */ /* 0x000fe2000f8e0200 */
[----:B------:R-:W-:Y:S02]  /*0fc0*/  IADD3 R0, P3, R8, UR7, RZ ;  /* 0x0000000708007c10 */ /* 0x000fe4000ff7e0ff */
[----:B------:R-:W-:Y:S02]  /*0fd0*/  @!P0 IADD3 R7, P1, R14, R2, RZ ;  /* 0x000000020e078210 */ /* 0x000fe40007f3e0ff */
[----:B------:R-:W-:Y:S02]  /*0fe0*/  IADD3.X R9, R31, UR8, R9, P3, !PT ;  /* 0x000000081f097c10 */ /* 0x000fe40009ffe409 */
[----:B------:R-:W-:Y:S02]  /*0ff0*/  @!P0 IADD3.X R8, R15, R3, R31, P1, !PT ;  /* 0x000000030f088210 */ /* 0x000fe40000ffe41f */
[----:B------:R-:W-:Y:S02]  /*1000*/  @!P0 LEA R6, P1, R7, UR12, 0x1 ;  /* 0x0000000c07068c11 */ /* 0x000fe4000f8208ff */
[----:B------:R-:W-:-:S02]  /*1010*/  ISETP.GE.AND P3, PT, R56, R51, PT ;  /* 0x000000333800720c */ /* 0x000fc40003f66270 */
[----:B------:R-:W-:Y:S02]  /*1020*/  @!P0 LEA.HI.X R7, R7, UR13, R8, 0x1, P1 ;  /* 0x0000000d07078c11 */ /* 0x000fe400088f0c08 */
[----:B------:R-:W-:Y:S02]  /*1030*/  ISETP.GE.AND P1, PT, R52, R51, PT ;  /* 0x000000333400720c */ /* 0x000fe40003f26270 */
[----:B------:R-:W-:Y:S01]  /*1040*/  PRMT R31, RZ, 0x7610, R31 ;  /* 0x00007610ff1f7816 */ /* 0x000fe2000000001f */
[----:B--2---:R0:W-:Y:S02]  /*1050*/  STS.U16 [R50], R11 ;  /* 0x0000000b32007388 */ /* 0x0041e40000000400 */
[----:B0-----:R-:W-:-:S04]  /*1060*/  LEA R11, P2, R14, UR12, 0x1 ;  /* 0x0000000c0e0b7c11 */ /* 0x001fc8000f8408ff */
[----:B------:R-:W-:Y:S01]  /*1070*/  LEA.HI.X R2, R14, UR13, R15, 0x1, P2 ;  /* 0x0000000d0e027c11 */ /* 0x000fe200090f0c0f */
[----:B---3--:R0:W-:Y:S01]  /*1080*/  STS.U16 [R50+0x40], R25 ;  /* 0x0000401932007388 */ /* 0x0081e20000000400 */
[C---:B------:R-:W-:Y:S01]  /*1090*/  LEA R10, P2, R0.reuse, R11, 0x1 ;  /* 0x0000000b000a7211 */ /* 0x040fe200078408ff */
[----:B------:R-:W-:Y:S02]  /*10a0*/  ULDC.64 UR12, c[0x0][0x2b8] ;  /* 0x0000ae00000c7ab9 */ /* 0x000fe40000000a00 */
[----:B------:R2:W-:Y:S01]  /*10b0*/  STS.U16 [R50+0x80], R27 ;  /* 0x0000801b32007388 */ /* 0x0005e20000000400 */
[----:B------:R-:W-:-:S03]  /*10c0*/  LEA.HI.X R11, R0, R2, R9, 0x1, P2 ;  /* 0x00000002000b7211 */ /* 0x000fc600010f0c09 */
[----:B----4-:R3:W-:Y:S01]  /*10d0*/  STS.U16 [R50+0xc0], R29 ;  /* 0x0000c01d32007388 */ /* 0x0107e20000000400 */
[----:B------:R-:W-:-:S03]  /*10e0*/  NOP ;  /* 0x0000000000007918 */ /* 0x000fc60000000000 */
[----:B------:R-:W-:Y:S01]  /*10f0*/  LDS.64 R2, [R49] ;  /* 0x0000000031027984 */ /* 0x000fe20000000a00 */
[----:B------:R-:W-:Y:S01]  /*1100*/  BAR.SYNC.DEFER_BLOCKING 0x0 ;  /* 0x0000000000007b1d */ /* 0x000fe20000010000 */
[----:B------:R-:W-:Y:S02]  /*1110*/  ISETP.GE.AND P2, PT, R54, R51, PT ;  /* 0x000000333600720c */ /* 0x000fe40003f46270 */
[----:B0-----:R-:W-:Y:S02]  /*1120*/  PRMT R25, RZ, 0x7610, R25 ;  /* 0x00007610ff197816 */ /* 0x001fe40000000019 */
[----:B--2---:R-:W-:Y:S02]  /*1130*/  PRMT R27, RZ, 0x7610, R27 ;  /* 0x00007610ff1b7816 */ /* 0x004fe4000000001b */
[----:B---3--:R-:W-:Y:S02]  /*1140*/  PRMT R29, RZ, 0x7610, R29 ;  /* 0x00007610ff1d7816 */ /* 0x008fe4000000001d */
[----:B------:R0:W2:Y:S04]  /*1150*/  @!P0 LDG.E.U16 R25, desc[UR10][R6.64] ;  /* 0x0000000a06198981 */ /* 0x0000a8000c1e1500 */
[----:B------:R-:W3:Y:S04]  /*1160*/  @!P3 LDG.E.U16 R27, desc[UR10][R10.64+-0xc0] ;  /* 0xffff400a0a1bb981 */ /* 0x000ee8000c1e1500 */
[----:B------:R-:W4:Y:S04]  /*1170*/  @!P2 LDG.E.U16 R29, desc[UR10][R10.64+-0x80] ;  /* 0xffff800a0a1da981 */ /* 0x000f28000c1e1500 */
[----:B------:R0:W4:Y:S01]  /*1180*/  @!P1 LDG.E.U16 R31, desc[UR10][R10.64+-0x40] ;  /* 0xffffc00a0a1f9981 */ /* 0x000122000c1e1500 */
[----:B------:R-:W-:Y:S01]  /*1190*/  @!P0 MOV R8, R12 ;  /* 0x0000000c00088202 */ /* 0x000fe20000000f00 */
[C---:B-1----:R-:W-:Y:S01]  /*11a0*/  IMAD R0, R32.reuse, UR15, RZ ;  /* 0x0000000f20007c24 */ /* 0x042fe2000f8e02ff */
[----:B------:R-:W-:Y:S01]  /*11b0*/  @!P0 MOV R9, R13 ;  /* 0x0000000d00098202 */ /* 0x000fe20000000f00 */
[----:B0-----:R-:W-:-:S04]  /*11c0*/  IMAD.WIDE.U32 R6, R32, UR14, RZ ;  /* 0x0000000e20067c25 */ /* 0x001fc8000f8e00ff */
[----:B------:R-:W-:Y:S02]  /*11d0*/  IMAD R33, R33, UR14, R0 ;  /* 0x0000000e21217c24 */ /* 0x000fe4000f8e0200 */
[----:B------:R-:W-:-:S04]  /*11e0*/  @!P0 IMAD.WIDE.U32 R8, R32, UR14, R8 ;  /* 0x0000000e20088c25 */ /* 0x000fc8000f8e0008 */
[----:B------:R-:W-:Y:S01]  /*11f0*/  IMAD.IADD R7, R7, 0x1, R33 ;  /* 0x0000000107077824 */ /* 0x000fe200078e0221 */
[----:B------:R-:W-:Y:S01]  /*1200*/  @!P0 IADD3 R9, R33, R9, RZ ;  /* 0x0000000921098210 */ /* 0x000fe20007ffe0ff */
[----:B------:R-:W-:Y:S02]  /*1210*/  IMAD R0, R72, UR12, RZ ;  /* 0x0000000c48007c24 */ /* 0x000fe4000f8e02ff */
[----:B------:R-:W-:-:S04]  /*1220*/  IMAD.WIDE.U32 R10, R81, UR12, R6 ;  /* 0x0000000c510a7c25 */ /* 0x000fc8000f8e0006 */
        /* <DEDUP_REMOVED lines=73> */
[----:B---3--:R-:W-:Y:S01]  /*16c0*/  FMUL.FTZ R6, R103, R28 ;  /* 0x0000001c67067220 */ /* 0x008fe20000410000 */
[----:B------:R-:W-:Y:S01]  /*16d0*/  FMUL.FTZ R8, R101, R31 ;  /* 0x0000001f65087220 */ /* 0x000fe20000410000 */
[----:B------:R-:W-:Y:S01]  /*16e0*/  FMUL.FTZ R10, R99, R34 ;  /* 0x00000022630a7220 */ /* 0x000fe20000410000 */
[----:B------:R-:W-:Y:S01]  /*16f0*/  FADD.FTZ R11, -R33, 1 ;  /* 0x3f800000210b7421 */ /* 0x000fe20000010100 */
        /* <DEDUP_REMOVED lines=24> */
[----:B0-----:R-:W-:Y:S01]  /*1880*/  IMAD R8, R10, UR15, RZ ;  /* 0x0000000f0a087c24 */ /* 0x001fe2000f8e02ff */
[----:B-1----:R-:W-:Y:S01]  /*1890*/  IADD3 R2, P2, R14, R12, RZ ;  /* 0x0000000c0e027210 */ /* 0x002fe20007f5e0ff */
[----:B------:R-:W-:-:S04]  /*18a0*/  IMAD.WIDE.U32 R6, R10, UR14, RZ ;  /* 0x0000000e0a067c25 */ /* 0x000fc8000f8e00ff */
        /* <DEDUP_REMOVED lines=16> */
.L_x_10387:
[----:B------:R-:W-:Y:S05]  /*19b0*/  BSYNC B0 ;  /* 0x0000000000007941 */ /* 0x000fea0003800000 */
.L_x_10386:
[----:B------:R-:W-:Y:S01]  /*19c0*/  ULDC.64 UR12, c[0x0][0x3a0] ;  /* 0x0000e800000c7ab9 */ /* 0x000fe20000000a00 */
[----:B------:R-:W-:Y:S01]  /*19d0*/  MOV R7, R45 ;  /* 0x0000002d00077202 */ /* 0x000fe20000000f00 */
[----:B------:R-:W-:Y:S01]  /*19e0*/  IMAD R8, R72, UR12, RZ ;  /* 0x0000000c48087c24 */ /* 0x000fe2000f8e02ff */
[-C--:B------:R-:W-:Y:S01]  /*19f0*/  ISETP.GE.AND P2, PT, R54, R43.reuse, PT ;  /* 0x0000002b3600720c */ /* 0x080fe20003f46270 */
[----:B------:R-:W-:Y:S01]  /*1a00*/  HADD2.F32 R109, -RZ, R4.H1_H1 ;  /* 0x30000004ff6d7230 */ /* 0x000fe20000004100 */
        /* <DEDUP_REMOVED lines=9> */
[----:B------:R-:W-:Y:S01]  /*1aa0*/  LEA R9, P4, R14, UR12, 0x1 ;  /* 0x0000000c0e097c11 */ /* 0x000fe2000f8808ff */
[----:B------:R-:W-:Y:S01]  /*1ab0*/  FMUL.FTZ R30, R30, R29 ;  /* 0x0000001d1e1e7220 */ /* 0x000fe20000410000 */
[----:B------:R-:W-:Y:S01]  /*1ac0*/  IADD3.X R7, R11, UR8, R7, P5, !PT ;  /* 0x000000080b077c10 */ /* 0x000fe2000affe407 */
[----:B------:R-:W-:Y:S01]  /*1ad0*/  HADD2.F32 R11, -RZ, R5.H0_H0 ;  /* 0x20000005ff0b7230 */ /* 0x000fe20000004100 */
[----:B------:R-:W-:Y:S01]  /*1ae0*/  LEA.HI.X R10, R14, UR13, R15, 0x1, P4 ;  /* 0x0000000d0e0a7c11 */ /* 0x000fe2000a0f0c0f */
[----:B------:R-:W-:Y:S01]  /*1af0*/  ULDC.64 UR12, c[0x0][0x320] ;  /* 0x0000c800000c7ab9 */ /* 0x000fe20000000a00 */
[----:B------:R-:W-:Y:S01]  /*1b00*/  LEA R6, P4, R8, R9, 0x1 ;  /* 0x0000000908067211 */ /* 0x000fe200078808ff */
[----:B------:R-:W-:-:S02]  /*1b10*/  HADD2.F32 R9, -RZ, R4.H0_H0 ;  /* 0x20000004ff097230 */ /* 0x000fc40000004100 */
[----:B------:R-:W-:Y:S01]  /*1b20*/  FMUL.FTZ R32, R32, R33 ;  /* 0x0000002120207220 */ /* 0x000fe20000410000 */
[--C-:B-----5:R-:W-:Y:S01]  /*1b30*/  FADD.FTZ R109, R109, R68.reuse ;  /* 0x000000446d6d7221 */ /* 0x120fe20000010000 */
[----:B------:R-:W-:Y:S01]  /*1b40*/  LEA.HI.X R7, R8, R10, R7, 0x1, P4 ;  /* 0x0000000a08077211 */ /* 0x000fe200020f0c07 */
[--C-:B------:R-:W-:Y:S01]  /*1b50*/  FADD.FTZ R86, R11, R68.reuse ;  /* 0x000000440b567221 */ /* 0x100fe20000010000 */
[--C-:B------:R-:W-:Y:S01]  /*1b60*/  FADD.FTZ R88, R9, R68.reuse ;  /* 0x0000004409587221 */ /* 0x100fe20000010000 */
[----:B------:R-:W-:Y:S01]  /*1b70*/  FADD.FTZ R107, R107, R68 ;  /* 0x000000446b6b7221 */ /* 0x000fe20000010000 */
[----:B------:R-:W-:Y:S01]  /*1b80*/  FMUL.FTZ R105, R105, R0 ;  /* 0x0000000069697220 */ /* 0x000fe20000410000 */
[----:B------:R0:W-:Y:S01]  /*1b90*/  @!P2 STG.E.U16 desc[UR10][R6.64+-0x80], R39 ;  /* 0xffff80270600a986 */ /* 0x0001e2000c10150a */
[----:B------:R-:W-:Y:S01]  /*1ba0*/  FMUL.FTZ R103, R103, R26 ;  /* 0x0000001a67677220 */ /* 0x000fe20000410000 */
[----:B------:R-:W-:Y:S01]  /*1bb0*/  FMUL.FTZ R101, R101, R30 ;  /* 0x0000001e65657220 */ /* 0x000fe20000410000 */
[----:B------:R-:W-:Y:S01]  /*1bc0*/  FMUL.FTZ R99, R99, R32 ;  /* 0x0000002063637220 */ /* 0x000fe20000410000 */
        /* <DEDUP_REMOVED lines=14> */
[----:B------:R-:W-:Y:S01]  /*1cb0*/  STS.64 [R49], R6 ;  /* 0x0000000631007388 */ /* 0x000fe20000000a00 */
[----:B------:R-:W-:-:S03]  /*1cc0*/  NOP ;  /* 0x0000000000007918 */ /* 0x000fc60000000000 */
[----:B------:R-:W-:Y:S01]  /*1cd0*/  LDS.U16 R11, [R50] ;  /* 0x00000000320b7984 */ /* 0x000fe20000000400 */
[C---:B0-----:R-:W-:Y:S02]  /*1ce0*/  IMAD R0, R8.reuse, UR15, RZ ;  /* 0x0000000f08007c24 */ /* 0x041fe4000f8e02ff */
[----:B------:R-:W-:Y:S01]  /*1cf0*/  IMAD.WIDE.U32 R4, R8, UR14, RZ ;  /* 0x0000000e08047c25 */ /* 0x000fe2000f8e00ff */
[----:B------:R-:W-:Y:S03]  /*1d00*/  LDS.U16 R25, [R50+0x40] ;  /* 0x0000400032197984 */ /* 0x000fe60000000400 */
[----:B------:R-:W-:Y:S01]  /*1d10*/  IMAD R9, R9, UR14, R0 ;  /* 0x0000000e09097c24 */ /* 0x000fe2000f8e0200 */
        /* <DEDUP_REMOVED lines=15> */
[----:B------:R-:W-:-:S04]  /*1e10*/  IMAD.WIDE.U32 R6, R81, UR16, R6 ;  /* 0x0000001051067c25 */ /* 0x000fc8000f8e0006 */
[----:B------:R-:W-:Y:S01]  /*1e20*/  IMAD.IADD R7, R7, 0x1, R9 ;  /* 0x0000000107077824 */ /* 0x000fe200078e0209 */
[----:B------:R-:W-:-:S04]  /*1e30*/  LEA R8, P0, R6, UR12, 0x1 ;  /* 0x0000000c06087c11 */ /* 0x000fc8000f8008ff */
[----:B------:R-:W-:-:S05]  /*1e40*/  LEA.HI.X R9, R6, UR13, R7, 0x1, P0 ;  /* 0x0000000d06097c11 */ /* 0x000fca00080f0c07 */
[----:B------:R0:W-:Y:S04]  /*1e50*/  STG.E.U16 desc[UR10][R8.64], R11 ;  /* 0x0000000b08007986 */ /* 0x0001e8000c10150a */
.L_x_10390:
[----:B------:R-:W-:Y:S05]  /*1e60*/  BSYNC B0 ;  /* 0x0000000000007941 */ /* 0x000fea0003800000 */
.L_x_10389:
        /* <DEDUP_REMOVED lines=17> */
.L_x_10388:
[----:B------:R-:W1:Y:S01]  /*1f80*/  LDC R6, c[0x0][0x21c] ;  /* 0x00008700ff067b82 */ /* 0x000e620000000800 */
[--C-:B------:R-:W-:Y:S01]  /*1f90*/  HADD2.F32 R0, -RZ, R92.reuse.H0_H0 ;  /* 0x2000005cff007230 */ /* 0x100fe20000004100 */
[----:B------:R-:W-:Y:S01]  /*1fa0*/  HFMA2.MMA R91, -RZ, RZ, 0, 0 ;  /* 0x00000000ff5b7435 */ /* 0x000fe200000001ff */
[----:B0-----:R-:W-:Y:S01]  /*1fb0*/  HADD2.F32 R4, -RZ, R92.H1_H1 ;  /* 0x3000005cff047230 */ /* 0x001fe20000004100 */
[----:B------:R-:W-:Y:S01]  /*1fc0*/  HFMA2.MMA R89, -RZ, RZ, 0, 0 ;  /* 0x00000000ff597435 */ /* 0x000fe200000001ff */
[--C-:B------:R-:W-:Y:S02]  /*1fd0*/  HADD2.F32 R5, -RZ, R93.reuse.H0_H0 ;  /* 0x2000005dff057230 */ /* 0x100fe40000004100 */
[C---:B------:R-:W-:Y:S01]  /*1fe0*/  FFMA.FTZ R0, R105.reuse, R0, R64 ;  /* 0x0000000069007223 */ /* 0x040fe20000010040 */
[----:B------:R-:W-:Y:S02]  /*1ff0*/  HADD2.F32 R64, -RZ, R93.H1_H1 ;  /* 0x3000005dff407230 */ /* 0x000fe40000004100 */
[-C--:B------:R-:W-:Y:S01]  /*2000*/  FMUL.FTZ R97, R105, R70.reuse ;  /* 0x0000004669617220 */ /* 0x080fe20000410000 */
[C---:B------:R-:W-:Y:S01]  /*2010*/  FMUL.FTZ R84, R103.reuse, R70 ;  /* 0x0000004667547220 */ /* 0x040fe20000410000 */
[----:B------:R-:W-:Y:S01]  /*2020*/  FFMA.FTZ R0, R103, R4, R0 ;  /* 0x0000000467007223 */ /* 0x000fe20000010000 */
[-C--:B------:R-:W-:Y:S01]  /*2030*/  FMUL.FTZ R95, R101, R70.reuse ;  /* 0x00000046655f7220 */ /* 0x080fe20000410000 */
[----:B------:R-:W-:Y:S01]  /*2040*/  FMUL.FTZ R82, R99, R70 ;  /* 0x0000004663527220 */ /* 0x000fe20000410000 */
[----:B------:R-:W-:-:S02]  /*2050*/  IMAD.MOV.U32 R80, RZ, RZ, RZ ;  /* 0x000000ffff507224 */ /* 0x000fc400078e00ff */
[----:B------:R-:W-:Y:S01]  /*2060*/  FFMA.FTZ R0, R101, R5, R0 ;  /* 0x0000000565007223 */ /* 0x000fe20000010000 */
[----:B------:R-:W-:-:S03]  /*2070*/  MOV R78, RZ ;  /* 0x000000ff004e7202 */ /* 0x000fc60000000f00 */
[----:B------:R-:W-:Y:S01]  /*2080*/  FFMA.FTZ R64, R99, R64, R0 ;  /* 0x0000004063407223 */ /* 0x000fe20000010000 */
[----:B------:R-:W-:Y:S01]  /*2090*/  BAR.SYNC.DEFER_BLOCKING 0x0 ;  /* 0x0000000000007b1d */ /* 0x000fe20000010000 */
[----:B-1----:R-:W-:-:S13]  /*20a0*/  ISETP.GE.AND P0, PT, R6, 0x1, PT ;  /* 0x000000010600780c */ /* 0x002fda0003f06270 */
[----:B------:R-:W-:Y:S05]  /*20b0*/  @!P0 BRA `(.L_x_10391) ;  /* 0x0000001800a08947 */ /* 0x000fea0003800000 */
[----:B------:R-:W0:Y:S01]  /*20c0*/  LDC.64 R10, c[0x0][0x348] ;  /* 0x0000d200ff0a7b82 */ /* 0x000e220000000a00 */
[----:B------:R-:W-:Y:S01]  /*20d0*/  MOV R7, RZ ;  /* 0x000000ff00077202 */ /* 0x000fe20000000f00 */
[----:B------:R-:W-:Y:S01]  /*20e0*/  IMAD.MOV.U32 R6, RZ, RZ, R77 ;  /* 0x000000ffff067224 */ /* 0x000fe200078e004d */
[----:B------:R-:W-:Y:S01]  /*20f0*/  ULDC.64 UR12, c[0x0][0x350] ;  /* 0x0000d400000c7ab9 */ /* 0x000fe20000000a00 */
[----:B------:R-:W-:Y:S01]  /*2100*/  ULDC.64 UR16, c[0x0][0x370] ;  /* 0x0000dc0000107ab9 */ /* 0x000fe20000000a00 */
[----:B------:R-:W-:Y:S01]  /*2110*/  USHF.L.U32 UR9, UR7, 0x2, URZ ;  /* 0x0000000207097899 */ /* 0x000fe2000800063f */
[----:B------:R-:W-:Y:S01]  /*2120*/  MOV R87, R51 ;  /* 0x0000003300577202 */ /* 0x000fe20000000f00 */
[----:B------:R-:W-:Y:S01]  /*2130*/  IMAD.MOV.U32 R85, RZ, RZ, RZ ;  /* 0x000000ffff557224 */ /* 0x000fe200078e00ff */
[----:B------:R-:W1:Y:S01]  /*2140*/  LDC.64 R24, c[0x0][0x368] ;  /* 0x0000da00ff187b82 */ /* 0x000e620000000a00 */
[----:B------:R-:W-:Y:S01]  /*2150*/  MOV R91, RZ ;  /* 0x000000ff005b7202 */ /* 0x000fe20000000f00 */
[----:B------:R-:W-:Y:S01]  /*2160*/  UMOV UR5, URZ ;  /* 0x0000003f00057c82 */ /* 0x000fe20008000000 */
        /* <DEDUP_REMOVED lines=12> */
[----:B------:R-:W-:Y:S02]  /*2230*/  IMAD R9, R11, UR14, R0 ;  /* 0x0000000e0b097c24 */ /* 0x000fe4000f8e0200 */
[C---:B-1----:R-:W-:Y:S01]  /*2240*/  IMAD R8, R24.reuse, UR15, RZ ;  /* 0x0000000f18087c24 */ /* 0x042fe2000f8e02ff */
[----:B------:R-:W1:Y:S01]  /*2250*/  LDC.64 R28, c[0x0][0x360] ;  /* 0x0000d800ff1c7b82 */ /* 0x000e620000000a00 */
[----:B------:R-:W-:Y:S01]  /*2260*/  IMAD.WIDE.U32 R6, R24, UR14, R6 ;  /* 0x0000000e18067c25 */ /* 0x000fe2000f8e0006 */
[----:B------:R-:W-:-:S03]  /*2270*/  IADD3 R5, R5, R9, RZ ;  /* 0x0000000905057210 */ /* 0x000fc60007ffe0ff */
[----:B------:R-:W-:Y:S02]  /*2280*/  IMAD R9, R79, UR12, RZ ;  /* 0x0000000c4f097c24 */ /* 0x000fe4000f8e02ff */
[----:B------:R-:W-:Y:S01]  /*2290*/  IMAD R11, R25, UR14, R8 ;  /* 0x0000000e190b7c24 */ /* 0x000fe2000f8e0208 */
[----:B------:R-:W3:Y:S01]  /*22a0*/  LDC.64 R30, c[0x0][0x380] ;  /* 0x0000e000ff1e7b82 */ /* 0x000ee20000000a00 */
[C---:B------:R-:W-:Y:S02]  /*22b0*/  IMAD R9, R66.reuse, UR13, R9 ;  /* 0x0000000d42097c24 */ /* 0x040fe4000f8e0209 */
[----:B------:R-:W-:Y:S01]  /*22c0*/  IMAD.WIDE.U32 R4, R66, UR12, R4 ;  /* 0x0000000c42047c25 */ /* 0x000fe2000f8e0004 */
[----:B------:R-:W-:-:S03]  /*22d0*/  ULDC.64 UR12, c[0x0][0x3c8] ;  /* 0x0000f200000c7ab9 */ /* 0x000fc60000000a00 */
[----:B------:R-:W-:Y:S01]  /*22e0*/  IMAD.IADD R7, R7, 0x1, R11 ;  /* 0x0000000107077824 */ /* 0x000fe200078e020b */
[----:B------:R-:W-:Y:S01]  /*22f0*/  IADD3 R9, R5, R9, RZ ;  /* 0x0000000905097210 */ /* 0x000fe20007ffe0ff */
[----:B------:R-:W-:Y:S01]  /*2300*/  IMAD R11, R79, UR16, RZ ;  /* 0x000000104f0b7c24 */ /* 0x000fe2000f8e02ff */
[----:B------:R-:W-:Y:S01]  /*2310*/  IADD3 R24, P0, R12, R4, RZ ;  /* 0x000000040c187210 */ /* 0x000fe20007f1e0ff */
[----:B------:R-:W4:Y:S01]  /*2320*/  LDC.64 R32, c[0x0][0x2d0] ;  /* 0x0000b400ff207b82 */ /* 0x000f220000000a00 */
[----:B------:R-:W-:Y:S01]  /*2330*/  IMAD.WIDE.U32 R6, R66, UR16, R6 ;  /* 0x0000001042067c25 */ /* 0x000fe2000f8e0006 */
[----:B------:R-:W-:Y:S01]  /*2340*/  LEA R38, P2, R4, UR12, 0x2 ;  /* 0x0000000c04267c11 */ /* 0x000fe2000f8410ff */
[----:B------:R-:W-:Y:S02]  /*2350*/  USHF.L.U64.HI UR12, UR7, 0x2, UR8 ;  /* 0x00000002070c7899 */ /* 0x000fe40008010208 */
[----:B------:R-:W-:Y:S01]  /*2360*/  IMAD R11, R66, UR17, R11 ;  /* 0x00000011420b7c24 */ /* 0x000fe2000f8e020b */
[----:B------:R-:W-:Y:S01]  /*2370*/  ULDC.64 UR16, c[0x0][0x3d0] ;  /* 0x0000f40000107ab9 */ /* 0x000fe20000000a00 */
[----:B------:R-:W-:Y:S01]  /*2380*/  IMAD.X R25, R13, 0x1, R9, P0 ;  /* 0x000000010d197824 */ /* 0x000fe200000e0609 */
[----:B------:R-:W-:-:S02]  /*2390*/  LEA R44, P3, R6, UR16, 0x2 ;  /* 0x00000010062c7c11 */ /* 0x000fc4000f8610ff */
[----:B------:R-:W-:Y:S02]  /*23a0*/  IADD3 R5, R7, R11, RZ ;  /* 0x0000000b07057210 */ /* 0x000fe40007ffe0ff */
[----:B------:R-:W-:Y:S02]  /*23b0*/  LEA.HI.X R4, R4, UR13, R9, 0x2, P2 ;  /* 0x0000000d04047c11 */ /* 0x000fe400090f1409 */
[----:B------:R-:W-:Y:S02]  /*23c0*/  IADD3 R38, P0, R38, UR9, RZ ;  /* 0x0000000926267c10 */ /* 0x000fe4000ff1e0ff */
[----:B------:R-:W-:Y:S01]  /*23d0*/  LEA.HI.X R0, R6, UR17, R5, 0x2, P3 ;  /* 0x0000001106007c11 */ /* 0x000fe200098f1405 */
[----:B------:R-:W-:Y:S01]  /*23e0*/  ULDC.64 UR16, c[0x0][0x250] ;  /* 0x0000940000107ab9 */ /* 0x000fe20000000a00 */
[----:B------:R-:W-:Y:S02]  /*23f0*/  IADD3 R44, P4, R44, UR9, RZ ;  /* 0x000000092c2c7c10 */ /* 0x000fe4000ff9e0ff */
[----:B------:R-:W-:-:S02]  /*2400*/  IADD3.X R4, R4, UR12, RZ, P0, !PT ;  /* 0x0000000c04047c10 */ /* 0x000fc400087fe4ff */
[C---:B------:R-:W-:Y:S02]  /*2410*/  IADD3 R34, P5, R38.reuse, -0x180, RZ ;  /* 0xfffffe8026227810 */ /* 0x040fe40007fbe0ff */
[----:B------:R-:W-:Y:S02]  /*2420*/  IADD3 R36, P3, R38, -0x100, RZ ;  /* 0xffffff0026247810 */ /* 0x000fe40007f7e0ff */
[----:B------:R-:W-:Y:S01]  /*2430*/  IADD3.X R0, R0, UR12, RZ, P4, !PT ;  /* 0x0000000c00007c10 */ /* 0x000fe2000a7fe4ff */
[----:B------:R-:W-:Y:S01]  /*2440*/  ULDC.64 UR12, c[0x0][0x238] ;  /* 0x00008e00000c7ab9 */ /* 0x000fe20000000a00 */
[----:B------:R-:W-:Y:S02]  /*2450*/  IADD3.X R35, R4, -0x1, RZ, P5, !PT ;  /* 0xffffffff04237810 */ /* 0x000fe40002ffe4ff */
[----:B------:R-:W-:Y:S02]  /*2460*/  IADD3 R26, P2, R12, R6, RZ ;  /* 0x000000060c1a7210 */ /* 0x000fe40007f5e0ff */
[----:B------:R-:W-:-:S02]  /*2470*/  IADD3 R40, P4, R44, -0x180, RZ ;  /* 0xfffffe802c287810 */ /* 0x000fc40007f9e0ff */
[----:B------:R-:W-:Y:S02]  /*2480*/  IADD3 R42, P5, R44, -0x100, RZ ;  /* 0xffffff002c2a7810 */ /* 0x000fe40007fbe0ff */
[----:B------:R-:W-:Y:S02]  /*2490*/  IADD3.X R37, R4, -0x1, RZ, P3, !PT ;  /* 0xffffffff04257810 */ /* 0x000fe40001ffe4ff */
[----:B------:R-:W-:Y:S02]  /*24a0*/  IADD3 R38, P0, R38, -0x80, RZ ;  /* 0xffffff8026267810 */ /* 0x000fe40007f1e0ff */
[----:B------:R-:W-:Y:S02]  /*24b0*/  IADD3 R44, P3, R44, -0x80, RZ ;  /* 0xffffff802c2c7810 */ /* 0x000fe40007f7e0ff */
[----:B------:R-:W-:Y:S02]  /*24c0*/  IADD3.X R27, R13, R5, RZ, P2, !PT ;  /* 0x000000050d1b7210 */ /* 0x000fe400017fe4ff */
[----:B------:R-:W-:-:S02]  /*24d0*/  ISETP.GE.AND P2, PT, R14, R51, PT ;  /* 0x000000330e00720c */ /* 0x000fc40003f46270 */
[----:B------:R-:W-:Y:S02]  /*24e0*/  IADD3.X R39, R4, -0x1, RZ, P0, !PT ;  /* 0xffffffff04277810 */ /* 0x000fe400007fe4ff */
[C---:B------:R-:W-:Y:S02]  /*24f0*/  IADD3.X R41, R0.reuse, -0x1, RZ, P4, !PT ;  /* 0xffffffff00297810 */ /* 0x040fe400027fe4ff */
[C---:B------:R-:W-:Y:S02]  /*2500*/  IADD3.X R43, R0.reuse, -0x1, RZ, P5, !PT ;  /* 0xffffffff002b7810 */ /* 0x040fe40002ffe4ff */
[----:B01234-:R-:W-:-:S07]  /*2510*/  IADD3.X R45, R0, -0x1, RZ, P3, !PT ;  /* 0xffffffff002d7810 */ /* 0x01ffce0001ffe4ff */
.L_x_10404:
[----:B------:R-:W-:Y:S01]  /*2520*/  SHF.R.S32.HI R104, RZ, 0x1f, R85 ;  /* 0x0000001fff687819 */ /* 0x000fe20000011455 */
[C---:B----4-:R-:W-:Y:S01]  /*2530*/  IMAD.WIDE.U32 R4, R85.reuse, UR16, R14 ;  /* 0x0000001055047c25 */ /* 0x050fe2000f8e000e */
[-C--:B------:R-:W-:Y:S02]  /*2540*/  ISETP.GE.AND P0, PT, R56, R87.reuse, PT ;  /* 0x000000573800720c */ /* 0x080fe40003f06270 */
[----:B------:R-:W-:Y:S01]  /*2550*/  ISETP.GE.AND P3, PT, R54, R87, PT ;  /* 0x000000573600720c */ /* 0x000fe20003f66270 */
[----:B------:R-:W-:Y:S01]  /*2560*/  IMAD R0, R104, UR16, RZ ;  /* 0x0000001068007c24 */ /* 0x000fe2000f8e02ff */
[----:B------:R-:W-:Y:S02]  /*2570*/  LEA R10, P5, R4, R61, 0x1 ;  /* 0x0000003d040a7211 */ /* 0x000fe400078a08ff */
[----:B------:R-:W-:Y:S01]  /*2580*/  ISETP.GE.AND P4, PT, R52, R87, PT ;  /* 0x000000573400720c */ /* 0x000fe20003f86270 */
[----:B------:R-:W-:Y:S01]  /*2590*/  IMAD R7, R85, UR17, R0 ;  /* 0x0000001155077c24 */ /* 0x000fe2000f8e0200 */
[----:B------:R-:W-:-:S02]  /*25a0*/  PRMT R111, RZ, 0x7610, R111 ;  /* 0x00007610ff6f7816 */ /* 0x000fc4000000006f */
[----:B------:R-:W-:Y:S02]  /*25b0*/  PRMT R113, RZ, 0x7610, R113 ;  /* 0x00007610ff717816 */ /* 0x000fe40000000071 */
[----:B------:R-:W-:Y:S02]  /*25c0*/  IADD3 R5, R5, R7, RZ ;  /* 0x0000000705057210 */ /* 0x000fe40007ffe0ff */
[----:B------:R-:W-:Y:S02]  /*25d0*/  PRMT R47, RZ, 0x7610, R47 ;  /* 0x00007610ff2f7816 */ /* 0x000fe4000000002f */
[----:B---3--:R-:W-:Y:S02]  /*25e0*/  LEA.HI.X R11, R4, R60, R5, 0x1, P5 ;  /* 0x0000003c040b7211 */ /* 0x008fe400028f0c05 */
[----:B------:R-:W-:-:S03]  /*25f0*/  PRMT R115, RZ, 0x7610, R115 ;  /* 0x00007610ff737816 */ /* 0x000fc60000000073 */
[----:B--2---:R-:W2:Y:S04]  /*2600*/  @!P0 LDG.E.U16 R111, desc[UR10][R10.64+0x40] ;  /* 0x0000400a0a6f8981 */ /* 0x004ea8000c1e1500 */
[----:B------:R-:W3:Y:S04]  /*2610*/  @!P3 LDG.E.U16 R113, desc[UR10][R10.64+0x80] ;  /* 0x0000800a0a71b981 */ /* 0x000ee8000c1e1500 */
        /* <DEDUP_REMOVED lines=14> */
[----:B------:R-:W-:Y:S02]  /*2700*/  IMAD.IADD R5, R9, 0x1, R5 ;  /* 0x0000000109057824 */ /* 0x000fe400078e0205 */
[----:B0-----:R0:W4:Y:S01]  /*2710*/  LDG.E R74, desc[UR10][R6.64] ;  /* 0x0000000a064a7981 */ /* 0x001122000c1e1900 */
[----:B------:R-:W-:Y:S02]  /*2720*/  IADD3 R51, -R12, R83, RZ ;  /* 0x000000530c337210 */ /* 0x000fe40007ffe1ff */
[----:B------:R-:W-:Y:S02]  /*2730*/  LEA.HI.X R5, R8, R58, R5, 0x1, P0 ;  /* 0x0000003a08057211 */ /* 0x000fe400000f0c05 */
[----:B------:R-:W-:-:S02]  /*2740*/  ISETP.GE.AND P0, PT, R14, R51, PT ;  /* 0x000000330e00720c */ /* 0x000fc40003f06270 */
[-C--:B------:R-:W-:Y:S02]  /*2750*/  ISETP.GE.AND P3, PT, R56, R51.reuse, PT ;  /* 0x000000333800720c */ /* 0x080fe40003f66270 */
[-C--:B------:R-:W-:Y:S02]  /*2760*/  ISETP.GE.AND P4, PT, R54, R51.reuse, PT ;  /* 0x000000333600720c */ /* 0x080fe40003f86270 */
[----:B------:R-:W-:Y:S02]  /*2770*/  ISETP.GE.AND P5, PT, R52, R51, PT ;  /* 0x000000333400720c */ /* 0x000fe40003fa6270 */
[----:B------:R-:W-:Y:S02]  /*2780*/  PRMT R9, RZ, 0x7610, R9 ;  /* 0x00007610ff097816 */ /* 0x000fe40000000009 */
[----:B------:R-:W-:Y:S02]  /*2790*/  PRMT R117, RZ, 0x7610, R117 ;  /* 0x00007610ff757816 */ /* 0x000fe40000000075 */
[----:B------:R-:W-:Y:S01]  /*27a0*/  PRMT R119, RZ, 0x7610, R119 ;  /* 0x00007610ff777816 */ /* 0x000fe20000000077 */
[----:B-12---:R1:W-:Y:S04]  /*27b0*/  STS.U16 [R50+0x40], R111 ;  /* 0x0000406f32007388 */ /* 0x0063e80000000400 */
[----:B---3--:R-:W-:Y:S01]  /*27c0*/  STS.U16 [R50+0x80], R113 ;  /* 0x0000807132007388 */ /* 0x008fe20000000400 */
[----:B-1----:R-:W-:-:S03]  /*27d0*/  PRMT R111, RZ, 0x7610, R111 ;  /* 0x00007610ff6f7816 */ /* 0x002fc6000000006f */
[----:B----4-:R1:W-:Y:S04]  /*27e0*/  STS.U16 [R50], R47 ;  /* 0x0000002f32007388 */ /* 0x0103e80000000400 */
[----:B------:R-:W-:Y:S01]  /*27f0*/  STS.U16 [R50+0xc0], R115 ;  /* 0x0000c07332007388 */ /* 0x000fe20000000400 */
[----:B------:R-:W-:-:S03]  /*2800*/  NOP ;  /* 0x0000000000007918 */ /* 0x000fc60000000000 */
[----:B------:R-:W2:Y:S04]  /*2810*/  @!P0 LDG.E.U16 R9, desc[UR10][R4.64] ;  /* 0x0000000a04098981 */ /* 0x000ea8000c1e1500 */
[----:B------:R-:W3:Y:S04]  /*2820*/  @!P3 LDG.E.U16 R117, desc[UR10][R4.64+0x40] ;  /* 0x0000400a0475b981 */ /* 0x000ee8000c1e1500 */
[----:B------:R-:W4:Y:S04]  /*2830*/  @!P4 LDG.E.U16 R119, desc[UR10][R4.64+0x80] ;  /* 0x0000800a0477c981 */ /* 0x000f28000c1e1500 */
[----:B------:R1:W4:Y:S01]  /*2840*/  @!P5 LDG.E.U16 R111, desc[UR10][R4.64+0xc0] ;  /* 0x0000c00a046fd981 */ /* 0x000322000c1e1500 */
[----:B------:R-:W-:-:S02]  /*2850*/  IADD3 R0, R55, -0x1, RZ ;  /* 0xffffffff37007810 */ /* 0x000fc40007ffe0ff */
[----:B------:R-:W-:Y:S02]  /*2860*/  ISETP.NE.AND P3, PT, R77, RZ, PT ;  /* 0x000000ff4d00720c */ /* 0x000fe40003f65270 */
[----:B0-----:R-:W-:Y:S01]  /*2870*/  LEA.HI R6, R0, R0, RZ, 0x1 ;  /* 0x0000000000067211 */ /* 0x001fe200078f08ff */
[----:B------:R-:W-:-:S03]  /*2880*/  FMUL.FTZ R46, R74, 1.4426950216293334961 ;  /* 0x3fb8aa3b4a2e7820 */ /* 0x000fc60000410000 */
[----:B------:R-:W-:Y:S01]  /*2890*/  LOP3.LUT R7, R6, 0xfffffe, RZ, 0xc0, !PT ;  /* 0x00fffffe06077812 */ /* 0x000fe200078ec0ff */
[----:B-1----:R-:W-:-:S04]  /*28a0*/  FMUL.FTZ R4, R88, R46 ;  /* 0x0000002e58047220 */ /* 0x002fc80000410000 */
[----:B------:R-:W-:Y:S01]  /*28b0*/  IMAD.IADD R0, R0, 0x1, -R7 ;  /* 0x0000000100007824 */ /* 0x000fe200078e0a07 */
[----:B------:R-:W-:Y:S01]  /*28c0*/  IADD3 R47, R77, 0x200, RZ ;  /* 0x000002004d2f7810 */ /* 0x000fe20007ffe0ff */
[----:B------:R0:W1:Y:S02]  /*28d0*/  LDS.64 R6, [R49] ;  /* 0x0000000031067984 */ /* 0x0000640000000a00 */
[----:B------:R-:W-:Y:S02]  /*28e0*/  @!P3 IMAD R47, R0, 0x100, R85 ;  /* 0x00000100002fb824 */ /* 0x000fe400078e0255 */
[----:B------:R-:W4:Y:S01]  /*28f0*/  MUFU.EX2 R0, R4 ;  /* 0x0000000400007308 */ /* 0x000f220000000800 */
[-C--:B0-----:R-:W-:Y:S02]  /*2900*/  LEA R49, R75, R48.reuse, 0x3 ;  /* 0x000000304b317211 */ /* 0x081fe400078e18ff */
[----:B------:R-:W-:Y:S02]  /*2910*/  LEA R47, R47, R48, 0x2 ;  /* 0x000000302f2f7211 */ /* 0x000fe400078e10ff */
[----:B------:R-:W-:-:S02]  /*2920*/  ISETP.GT.AND P0, PT, R55, 0x1, PT ;  /* 0x000000013700780c */ /* 0x000fc40003f04270 */
[----:B------:R-:W-:Y:S02]  /*2930*/  ISETP.NE.AND P4, PT, R77, 0x1f, PT ;  /* 0x0000001f4d00780c */ /* 0x000fe40003f85270 */
[----:B------:R-:W-:-:S13]  /*2940*/  ISETP.EQ.AND P0, PT, R106, RZ, P0 ;  /* 0x000000ff6a00720c */ /* 0x000fda0000702270 */
[----:B------:R-:W0:Y:S01]  /*2950*/  @P0 LDC R11, c[0x0][0x21c] ;  /* 0x00008700ff0b0b82 */ /* 0x000e220000000800 */
[----:B------:R-:W-:Y:S01]  /*2960*/  FMUL.FTZ R100, R86, R46 ;  /* 0x0000002e56647220 */ /* 0x000fe20000410000 */
[----:B------:R-:W-:Y:S01]  /*2970*/  @P0 IADD3 R8, R55, -0x2, RZ ;  /* 0xfffffffe37080810 */ /* 0x000fe20007ffe0ff */
[--C-:B------:R-:W-:Y:S02]  /*2980*/  HADD2.F32 R113, -RZ, R92.reuse.H0_H0 ;  /* 0x2000005cff717230 */ /* 0x100fe40000004100 */
[----:B------:R-:W-:Y:S02]  /*2990*/  HADD2.F32 R102, -RZ, R92.H1_H1 ;  /* 0x3000005cff667230 */ /* 0x000fe40000004100 */
[--C-:B-1----:R-:W-:Y:S02]  /*29a0*/  HADD2.F32 R90, -RZ, R6.reuse.H0_H0 ;  /* 0x20000006ff5a7230 */ /* 0x102fe40000004100 */
[----:B------:R-:W-:Y:S02]  /*29b0*/  HADD2.F32 R96, -RZ, R6.H1_H1 ;  /* 0x30000006ff607230 */ /* 0x000fe40000004100 */
[----:B------:R1:W-:Y:S01]  /*29c0*/  MUFU.EX2 R6, R100 ;  /* 0x0000006400067308 */ /* 0x0003e20000000800 */
[----:B------:R-:W-:-:S02]  /*29d0*/  HADD2.F32 R94, -RZ, R7.H0_H0 ;  /* 0x20000007ff5e7230 */ /* 0x000fc40000004100 */
[----:B0-----:R-:W-:Y:S02]  /*29e0*/  @P0 IMAD R11, R8, R11, R85 ;  /* 0x0000000b080b0224 */ /* 0x001fe400078e0255 */
[----:B------:R-:W-:Y:S02]  /*29f0*/  IMAD.MOV.U32 R8, RZ, RZ, RZ ;  /* 0x000000ffff087224 */ /* 0x000fe400078e00ff */
[----:B------:R-:W-:-:S04]  /*2a00*/  @P0 IMAD.WIDE R10, R11, 0x8, R22 ;  /* 0x000000080b0a0825 */ /* 0x000fc800078e0216 */
[----:B-1----:R-:W-:Y:S02]  /*2a10*/  HADD2.F32 R100, -RZ, R93.H1_H1 ;  /* 0x3000005dff647230 */ /* 0x002fe40000004100 */
[----:B------:R-:W-:Y:S01]  /*2a20*/  HADD2.F32 R98, -RZ, R7.H1_H1 ;  /* 0x30000007ff627230 */ /* 0x000fe20000004100 */
[----:B------:R-:W-:Y:S01]  /*2a30*/  BSSY B0, `(.L_x_10392) ;  /* 0x000002c000007945 */ /* 0x000fe20003800000 */
[----:B--2---:R0:W-:Y:S04]  /*2a40*/  STS.U16 [R50+0x100], R9 ;  /* 0x0001000932007388 */ /* 0x0041e80000000400 */
[----:B---3--:R-:W-:Y:S04]  /*2a50*/  STS.U16 [R50+0x140], R117 ;  /* 0x0001407532007388 */ /* 0x008fe80000000400 */
[----:B----4-:R-:W-:Y:S04]  /*2a60*/  STS.U16 [R50+0x180], R119 ;  /* 0x0001807732007388 */ /* 0x010fe80000000400 */
[----:B------:R-:W-:Y:S01]  /*2a70*/  STS.U16 [R50+0x1c0], R111 ;  /* 0x0001c06f32007388 */ /* 0x000fe20000000400 */
[----:B------:R-:W-:-:S03]  /*2a80*/  NOP ;  /* 0x0000000000007918 */ /* 0x000fc60000000000 */
[----:B------:R-:W1:Y:S04]  /*2a90*/  LDS.64 R4, [R49+0x100] ;  /* 0x0001000031047984 */ /* 0x000e680000000a00 */
[----:B------:R2:W-:Y:S01]  /*2aa0*/  STS [R47+0x838], R0 ;  /* 0x000838002f007388 */ /* 0x0005e20000000800 */
[----:B------:R-:W-:Y:S01]  /*2ab0*/  BAR.SYNC.DEFER_BLOCKING 0x0 ;  /* 0x0000000000007b1d */ /* 0x000fe20000010000 */
[----:B0-----:R-:W-:-:S06]  /*2ac0*/  FMUL.FTZ R9, R109, R46 ;  /* 0x0000002e6d097220 */ /* 0x001fcc0000410000 */
[----:B------:R-:W0:Y:S01]  /*2ad0*/  MUFU.EX2 R9, R9 ;  /* 0x0000000900097308 */ /* 0x000e220000000800 */
[----:B------:R2:W3:Y:S01]  /*2ae0*/  @P4 LDS R125, [R53+0x103c] ;  /* 0x00103c00357d4984 */ /* 0x0004e20000000800 */
[--C-:B-1----:R-:W-:Y:S02]  /*2af0*/  HADD2.F32 R110, -RZ, R4.reuse.H0_H0 ;  /* 0x20000004ff6e7230 */ /* 0x102fe40000004100 */
[----:B------:R-:W-:Y:S01]  /*2b00*/  FMUL.FTZ R117, R109, R102 ;  /* 0x000000666d757220 */ /* 0x000fe20000410000 */
[----:B------:R-:W-:Y:S02]  /*2b10*/  HADD2.F32 R108, -RZ, R4.H1_H1 ;  /* 0x30000004ff6c7230 */ /* 0x000fe40000004100 */
[----:B------:R-:W-:Y:S01]  /*2b20*/  FMUL.FTZ R4, R107, R46 ;  /* 0x0000002e6b047220 */ /* 0x000fe20000410000 */
[--C-:B------:R-:W-:Y:S01]  /*2b30*/  HADD2.F32 R112, -RZ, R5.reuse.H0_H0 ;  /* 0x20000005ff707230 */ /* 0x100fe20000004100 */
[----:B------:R1:W5:Y:S04]  /*2b40*/  @P0 LDG.E R8, desc[UR10][R10.64+0x4] ;  /* 0x0000040a0a080981 */ /* 0x000368000c1e1900 */
[----:B------:R-:W4:Y:S01]  /*2b50*/  MUFU.EX2 R4, R4 ;  /* 0x0000000400047308 */ /* 0x000f220000000800 */
[----:B------:R-:W-:-:S02]  /*2b60*/  HADD2.F32 R114, -RZ, R5.H1_H1 ;  /* 0x30000005ff727230 */ /* 0x000fc40000004100 */
[----:B------:R-:W-:Y:S01]  /*2b70*/  FMUL.FTZ R5, R88, R113 ;  /* 0x0000007158057220 */ /* 0x000fe20000410000 */
[----:B------:R-:W-:Y:S02]  /*2b80*/  HADD2.F32 R111, -RZ, R93.H0_H0 ;  /* 0x2000005dff6f7230 */ /* 0x000fe40000004100 */
[----:B0-----:R-:W-:Y:S01]  /*2b90*/  FMUL.FTZ R7, R0, R9 ;  /* 0x0000000900077220 */ /* 0x001fe20000410000 */
[----:B------:R-:W-:Y:S01]  /*2ba0*/  FMUL.FTZ R123, R101, R112 ;  /* 0x00000070657b7220 */ /* 0x000fe20000410000 */
        /* <DEDUP_REMOVED lines=10> */
[----:B----4-:R-:W-:Y:S01]  /*2c50*/  FFMA.FTZ R129, R4, R112, R123 ;  /* 0x0000007004817223 */ /* 0x010fe2000001007b */
[----:B--23--:R-:W-:Y:S06]  /*2c60*/  @P4 BRA `(.L_x_10393) ;  /* 0x0000000000204947 */ /* 0x00cfec0003800000 */
[----:B------:R-:W-:Y:S01]  /*2c70*/  ISETP.NE.AND P0, PT, R55, R76, PT ;  /* 0x0000004c3700720c */ /* 0x000fe20003f05270 */
[----:B------:R-:W-:-:S12]  /*2c80*/  HFMA2.MMA R125, -RZ, RZ, 1.875, 0 ;  /* 0x3f800000ff7d7435 */ /* 0x000fd800000001ff */
[----:B------:R-:W-:-:S04]  /*2c90*/  @P0 LEA.HI R46, R55, R55, RZ, 0x1 ;  /* 0x00000037372e0211 */ /* 0x000fc800078f08ff */
[----:B------:R-:W-:-:S05]  /*2ca0*/  @P0 LOP3.LUT R46, R46, 0xfffffe, RZ, 0xc0, !PT ;  /* 0x00fffffe2e2e0812 */ /* 0x000fca00078ec0ff */
[----:B------:R-:W-:-:S05]  /*2cb0*/  @P0 IMAD.IADD R46, R55, 0x1, -R46 ;  /* 0x00000001372e0824 */ /* 0x000fca00078e0a2e */
[----:B------:R-:W-:-:S05]  /*2cc0*/  @P0 LEA R47, R46, R85, 0x8 ;  /* 0x000000552e2f0211 */ /* 0x000fca00078e40ff */
[----:B------:R-:W-:-:S05]  /*2cd0*/  @P0 IMAD R47, R47, 0x4, R48 ;  /* 0x000000042f2f0824 */ /* 0x000fca00078e0230 */
[----:B------:R0:W1:Y:S02]  /*2ce0*/  @P0 LDS R125, [R47+0x838] ;  /* 0x000838002f7d0984 */ /* 0x0000640000000800 */
.L_x_10393:
[----:B------:R-:W-:Y:S05]  /*2cf0*/  BSYNC B0 ;  /* 0x0000000000007941 */ /* 0x000fea0003800000 */
.L_x_10392:
        /* <DEDUP_REMOVED lines=43> */
[----:B------:R-:W-:Y:S02]  /*2fb0*/  IMAD.MOV.U32 R46, RZ, RZ, 0x3f800000 ;  /* 0x3f800000ff2e7424 */ /* 0x000fe400078e00ff */
[----:B--2---:R-:W-:Y:S02]  /*2fc0*/  @!P5 FFMA.FTZ R129, R120, R116, R129 ;  /* 0x000000747881d223 */ /* 0x004fe40000010081 */
[----:B------:R-:W1:Y:S01]  /*2fd0*/  SHFL.UP PT, R116, R127, 0x8, RZ ;  /* 0x050000007f747989 */ /* 0x000e6200000e00ff */
[----:B------:R-:W-:Y:S01]  /*2fe0*/  ISETP.NE.OR P0, PT, R106, RZ, P0 ;  /* 0x000000ff6a00720c */ /* 0x000fe20000705670 */
[----:B---3--:R-:W-:Y:S01]  /*2ff0*/  @!P5 FMUL.FTZ R120, R120, R131 ;  /* 0x000000837878d220 */ /* 0x008fe20000410000 */
[C---:B------:R-:W-:Y:S01]  /*3000*/  ISETP.GE.AND P5, PT, R75.reuse, 0x8, PT ;  /* 0x000000084b00780c */ /* 0x040fe20003fa6270 */
[----:B------:R-:W2:Y:S04]  /*3010*/  SHFL.DOWN PT, R122, R129, 0x8, 0x1f ;  /* 0x09001f00817a7f89 */ /* 0x000ea800000e0000 */
        /* <DEDUP_REMOVED lines=15> */
[----:B--2---:R-:W-:-:S03]  /*3110*/  @!P5 FFMA.FTZ R129, R120, R122, R129 ;  /* 0x0000007a7881d223 */ /* 0x004fc60000010081 */
        /* <DEDUP_REMOVED lines=13> */
[----:B------:R-:W-:Y:S01]  /*31f0*/  FFMA.FTZ R0, R90, -R5, R135 ;  /* 0x800000055a007223 */ /* 0x000fe20000010087 */
[----:B------:R-:W-:Y:S01]  /*3200*/  LEA R112, R77, R48, 0x4 ;  /* 0x000000304d707211 */ /* 0x000fe200078e20ff */
        /* <DEDUP_REMOVED lines=14> */
[----:B------:R0:W-:Y:S01]  /*32f0*/  @!P1 STS.64 [R124+0x10b8], R46 ;  /* 0x0010b82e7c009388 */ /* 0x0001e20000000a00 */
[----:B------:R-:W-:Y:S01]  /*3300*/  IADD3 R118, -R12, R83, -R77 ;  /* 0x000000530c767210 */ /* 0x000fe20007ffe94d */
[-C--:B------:R-:W-:Y:S01]  /*3310*/  FMUL.FTZ R4, R113, R8.reuse ;  /* 0x0000000871047220 */ /* 0x080fe20000410000 */
[----:B------:R-:W-:Y:S01]  /*3320*/  FFMA.FTZ R117, R96, -R117, R133 ;  /* 0x8000007560757223 */ /* 0x000fe20000010085 */
[----:B------:R-:W-:Y:S01]  /*3330*/  FFMA.FTZ R8, R0, R8, RZ ;  /* 0x0000000800087223 */ /* 0x000fe200000100ff */
[----:B------:R-:W-:Y:S01]  /*3340*/  ISETP.GE.AND P0, PT, R118, 0x1, PT ;  /* 0x000000017600780c */ /* 0x000fe20003f06270 */
[----:B------:R-:W-:Y:S01]  /*3350*/  FFMA.FTZ R110, R98, -R11, R129 ;  /* 0x8000000b626e7223 */ /* 0x000fe20000010081 */
[----:B------:R0:W-:Y:S01]  /*3360*/  STS.128 [R112+0x200], R4 ;  /* 0x0002000470007388 */ /* 0x0001e20000000c00 */
[----:B------:R-:W-:Y:S01]  /*3370*/  FFMA.FTZ R114, R117, R9, R8 ;  /* 0x0000000975727223 */ /* 0x000fe20000010008 */
[----:B------:R-:W-:Y:S01]  /*3380*/  FMUL.FTZ R8, R105, R135 ;  /* 0x0000008769087220 */ /* 0x000fe20000410000 */
[----:B------:R-:W-:Y:S01]  /*3390*/  FMUL.FTZ R9, R103, R133 ;  /* 0x0000008567097220 */ /* 0x000fe20000410000 */
[----:B------:R-:W-:Y:S01]  /*33a0*/  BAR.SYNC.DEFER_BLOCKING 0x0 ;  /* 0x0000000000007b1d */ /* 0x000fe20000010000 */
[----:B------:R-:W-:Y:S01]  /*33b0*/  FMUL.FTZ R10, R101, R127 ;  /* 0x0000007f650a7220 */ /* 0x000fe20000410000 */
[----:B------:R-:W-:Y:S01]  /*33c0*/  FMUL.FTZ R11, R99, R129 ;  /* 0x00000081630b7220 */ /* 0x000fe20000410000 */
[----:B------:R-:W-:-:S03]  /*33d0*/  FFMA.FTZ R115, R94, -R115, R127 ;  /* 0x800000735e737223 */ /* 0x000fc6000001007f */
        /* <DEDUP_REMOVED lines=20> */
[----:B-1----:R0:W-:Y:S04]  /*3520*/  REDG.E.ADD.F32.FTZ.RN.STRONG.GPU desc[UR10][R8.64], R127 ;  /* 0x0000007f080079a6 */ /* 0x0021e8000c10f38a */
[----:B-----5:R0:W-:Y:S02]  /*3530*/  REDG.E.ADD.F32.FTZ.RN.STRONG.GPU desc[UR10][R10.64], R133 ;  /* 0x000000850a0079a6 */ /* 0x0201e4000c10f38a */
.L_x_10395:
[----:B------:R-:W-:Y:S05]  /*3540*/  BSYNC B0 ;  /* 0x0000000000007941 */ /* 0x000fea0003800000 */
.L_x_10394:
        /* <DEDUP_REMOVED lines=10> */
[----:B------:R-:W-:Y:S01]  /*35f0*/  IMAD R6, R30, UR9, RZ ;  /* 0x000000091e067c24 */ /* 0x000fe2000f8e02ff */
[----:B------:R-:W-:Y:S01]  /*3600*/  ISETP.GE.AND P4, PT, R118, 0x61, PT ;  /* 0x000000617600780c */ /* 0x000fe20003f86270 */
[----:B------:R-:W-:-:S02]  /*3610*/  IMAD R11, R29, UR24, R4 ;  /* 0x000000181d0b7c24 */ /* 0x000fc4000f8e0204 */
[----:B------:R-:W-:Y:S01]  /*3620*/  IMAD R125, R31, UR24, R6 ;  /* 0x000000181f7d7c24 */ /* 0x000fe2000f8e0206 */
[----:B------:R-:W-:Y:S09]  /*3630*/  @!P0 BRA `(.L_x_10397) ;  /* 0x0000000000188947 */ /* 0x000ff20003800000 */
[----:B------:R-:W-:-:S04]  /*3640*/  IMAD.WIDE.U32 R6, R28, UR24, R34 ;  /* 0x000000181c067c25 */ /* 0x000fc8000f8e0022 */
[----:B------:R-:W-:Y:S01]  /*3650*/  IMAD.WIDE.U32 R4, R30, UR24, R40 ;  /* 0x000000181e047c25 */ /* 0x000fe2000f8e0028 */
[----:B------:R-:W-:-:S04]  /*3660*/  IADD3 R7, R7, R11, RZ ;  /* 0x0000000b07077210 */ /* 0x000fc80007ffe0ff */
[----:B------:R-:W-:Y:S01]  /*3670*/  IADD3 R5, R5, R125, RZ ;  /* 0x0000007d05057210 */ /* 0x000fe20007ffe0ff */
[----:B--2---:R2:W-:Y:S04]  /*3680*/  REDG.E.ADD.F32.FTZ.RN.STRONG.GPU desc[UR10][R6.64], R129 ;  /* 0x00000081060079a6 */ /* 0x0045e8000c10f38a */
[----:B0-----:R2:W-:Y:S02]  /*3690*/  REDG.E.ADD.F32.FTZ.RN.STRONG.GPU desc[UR10][R4.64], R9 ;  /* 0x00000009040079a6 */ /* 0x0015e4000c10f38a */
.L_x_10397:
[----:B------:R-:W-:Y:S05]  /*36a0*/  BSYNC B0 ;  /* 0x0000000000007941 */ /* 0x000fea0003800000 */
.L_x_10396:
[----:B0-2---:R0:W2:Y:S01]  /*36b0*/  LDS R9, [R53+0x500] ;  /* 0x0005000035097984 */ /* 0x0050a20000000800 */
[----:B------:R-:W-:Y:S04]  /*36c0*/  BSSY B0, `(.L_x_10398) ;  /* 0x0000008000007945 */ /* 0x000fe80003800000 */
[----:B------:R-:W-:Y:S05]  /*36d0*/  @!P3 BRA `(.L_x_10399) ;  /* 0x000000000018b947 */ /* 0x000fea0003800000 */
[----:B------:R-:W-:-:S04]  /*36e0*/  IMAD.WIDE.U32 R6, R28, UR24, R36 ;  /* 0x000000181c067c25 */ /* 0x000fc8000f8e0024 */
[----:B------:R-:W-:-:S04]  /*36f0*/  IMAD.WIDE.U32 R4, R30, UR24, R42 ;  /* 0x000000181e047c25 */ /* 0x000fc8000f8e002a */
[----:B------:R-:W-:Y:S01]  /*3700*/  IMAD.IADD R7, R11, 0x1, R7 ;  /* 0x000000010b077824 */ /* 0x000fe200078e0207 */
[----:B------:R-:W-:-:S04]  /*3710*/  IADD3 R5, R125, R5, RZ ;  /* 0x000000057d057210 */ /* 0x000fc80007ffe0ff */
[----:B---3--:R3:W-:Y:S04]  /*3720*/  REDG.E.ADD.F32.FTZ.RN.STRONG.GPU desc[UR10][R6.64], R131 ;  /* 0x00000083060079a6 */ /* 0x0087e8000c10f38a */
[----:B--2---:R3:W-:Y:S02]  /*3730*/  REDG.E.ADD.F32.FTZ.RN.STRONG.GPU desc[UR10][R4.64], R9 ;  /* 0x00000009040079a6 */ /* 0x0047e4000c10f38a */
.L_x_10399:
[----:B------:R-:W-:Y:S05]  /*3740*/  BSYNC B0 ;  /* 0x0000000000007941 */ /* 0x000fea0003800000 */
.L_x_10398:
[----:B--23--:R2:W3:Y:S01]  /*3750*/  LDS R9, [R53+0x580] ;  /* 0x0005800035097984 */ /* 0x00c4e20000000800 */
[----:B------:R-:W-:Y:S04]  /*3760*/  BSSY B0, `(.L_x_10400) ;  /* 0x0000008000007945 */ /* 0x000fe80003800000 */
[----:B------:R-:W-:Y:S05]  /*3770*/  @!P4 BRA `(.L_x_10401) ;  /* 0x000000000018c947 */ /* 0x000fea0003800000 */
[----:B------:R-:W-:-:S04]  /*3780*/  IMAD.WIDE.U32 R6, R28, UR24, R38 ;  /* 0x000000181c067c25 */ /* 0x000fc8000f8e0026 */
[----:B------:R-:W-:Y:S01]  /*3790*/  IMAD.WIDE.U32 R4, R30, UR24, R44 ;  /* 0x000000181e047c25 */ /* 0x000fe2000f8e002c */
[----:B------:R-:W-:-:S04]  /*37a0*/  IADD3 R7, R11, R7, RZ ;  /* 0x000000070b077210 */ /* 0x000fc80007ffe0ff */
[----:B------:R-:W-:Y:S01]  /*37b0*/  IADD3 R5, R125, R5, RZ ;  /* 0x000000057d057210 */ /* 0x000fe20007ffe0ff */
[----:B----4-:R4:W-:Y:S04]  /*37c0*/  REDG.E.ADD.F32.FTZ.RN.STRONG.GPU desc[UR10][R6.64], R47 ;  /* 0x0000002f060079a6 */ /* 0x0109e8000c10f38a */
[----:B---3--:R4:W-:Y:S02]  /*37d0*/  REDG.E.ADD.F32.FTZ.RN.STRONG.GPU desc[UR10][R4.64], R9 ;  /* 0x00000009040079a6 */ /* 0x0089e4000c10f38a */
.L_x_10401:
[----:B------:R-:W-:Y:S05]  /*37e0*/  BSYNC B0 ;  /* 0x0000000000007941 */ /* 0x000fea0003800000 */
.L_x_10400:
[----:B----4-:R-:W4:Y:S01]  /*37f0*/  SHFL.DOWN P0, R5, R8, 0x1, 0x1f ;  /* 0x08201f0008057f89 */ /* 0x010f220000000000 */
[----:B------:R-:W-:Y:S01]  /*3800*/  ISETP.NE.AND P3, PT, R75, RZ, PT ;  /* 0x000000ff4b00720c */ /* 0x000fe20003f65270 */
[----:B------:R-:W-:Y:S01]  /*3810*/  FMUL.FTZ R94, R94, R123 ;  /* 0x0000007b5e5e7220 */ /* 0x000fe20000410000 */
[----:B------:R-:W-:Y:S01]  /*3820*/  FMUL.FTZ R90, R90, R121 ;  /* 0x000000795a5a7220 */ /* 0x000fe20000410000 */
[----:B------:R-:W-:Y:S02]  /*3830*/  BSSY B0, `(.L_x_10402) ;  /* 0x000002b000007945 */ /* 0x000fe40003800000 */
[----:B------:R-:W-:Y:S01]  /*3840*/  FFMA.FTZ R95, R86, R94, R95 ;  /* 0x0000005e565f7223 */ /* 0x000fe2000001005f */
[----:B------:R-:W-:-:S07]  /*3850*/  FFMA.FTZ R97, R88, R90, R97 ;  /* 0x0000005a58617223 */ /* 0x000fce0000010061 */
[----:B---3--:R-:W3:Y:S01]  /*3860*/  @!P3 S2R R9, SR_CgaCtaId ;  /* 0x000000000009b919 */ /* 0x008ee20000008800 */
[----:B------:R-:W-:Y:S01]  /*3870*/  @!P3 MOV R4, 0x400 ;  /* 0x000004000004b802 */ /* 0x000fe20000000f00 */
[----:B----4-:R-:W-:-:S05]  /*3880*/  @P0 FADD R5, R8, R5 ;  /* 0x0000000508050221 */ /* 0x010fca0000000000 */
[----:B------:R-:W4:Y:S01]  /*3890*/  SHFL.DOWN P0, R6, R5, 0x2, 0x1f ;  /* 0x08401f0005067f89 */ /* 0x000f220000000000 */
[----:B---3--:R-:W-:Y:S01]  /*38a0*/  @!P3 LEA R48, R9, R4, 0x18 ;  /* 0x000000040930b211 */ /* 0x008fe200078ec0ff */
[----:B------:R-:W-:-:S04]  /*38b0*/  FMUL.FTZ R4, R74, R123 ;  /* 0x0000007b4a047220 */ /* 0x000fc80000410000 */
[----:B------:R-:W-:Y:S01]  /*38c0*/  FMUL.FTZ R4, R115, R4 ;  /* 0x0000000473047220 */ /* 0x000fe20000410000 */
[----:B----4-:R-:W-:Y:S01]  /*38d0*/  @P0 FADD R6, R5, R6 ;  /* 0x0000000605060221 */ /* 0x010fe20000000000 */
[-C--:B------:R-:W-:Y:S01]  /*38e0*/  FMUL.FTZ R5, R74, R119.reuse ;  /* 0x000000774a057220 */ /* 0x080fe20000410000 */
[----:B------:R-:W-:Y:S01]  /*38f0*/  FMUL.FTZ R119, R98, R119 ;  /* 0x0000007762777220 */ /* 0x000fe20000410000 */
[----:B------:R-:W-:Y:S02]  /*3900*/  FFMA.FTZ R111, R111, R94, R4 ;  /* 0x0000005e6f6f7223 */ /* 0x000fe40000010004 */
[----:B------:R-:W3:Y:S01]  /*3910*/  SHFL.DOWN P0, R7, R6, 0x4, 0x1f ;  /* 0x08801f0006077f89 */ /* 0x000ee20000000000 */
[----:B------:R-:W-:Y:S01]  /*3920*/  FMUL.FTZ R9, R110, R5 ;  /* 0x000000056e097220 */ /* 0x000fe20000410000 */
[----:B------:R-:W-:Y:S01]  /*3930*/  FMUL.FTZ R5, R74, R121 ;  /* 0x000000794a057220 */ /* 0x000fe20000410000 */
[-C--:B------:R-:W-:Y:S01]  /*3940*/  FFMA.FTZ R82, R107, R119.reuse, R82 ;  /* 0x000000776b527223 */ /* 0x080fe20000010052 */
[----:B------:R-:W-:Y:S01]  /*3950*/  FADD.FTZ R80, R111, R80 ;  /* 0x000000506f507221 */ /* 0x000fe20000010000 */
[----:B------:R-:W-:Y:S01]  /*3960*/  FFMA.FTZ R100, R100, R119, R9 ;  /* 0x0000007764647223 */ /* 0x000fe20000010009 */
[----:B------:R-:W-:-:S03]  /*3970*/  FMUL.FTZ R0, R0, R5 ;  /* 0x0000000500007220 */ /* 0x000fc60000410000 */
[----:B------:R-:W-:Y:S01]  /*3980*/  FADD.FTZ R91, R100, R91 ;  /* 0x0000005b645b7221 */ /* 0x000fe20000010000 */
[----:B------:R-:W-:-:S04]  /*3990*/  FFMA.FTZ R0, R113, R90, R0 ;  /* 0x0000005a71007223 */ /* 0x000fc80000010000 */
[----:B------:R-:W-:Y:S01]  /*39a0*/  FADD.FTZ R89, R0, R89 ;  /* 0x0000005900597221 */ /* 0x000fe20000010000 */
[----:B---3--:R-:W-:-:S05]  /*39b0*/  @P0 FADD R7, R6, R7 ;  /* 0x0000000706070221 */ /* 0x008fca0000000000 */
[----:B------:R-:W3:Y:S02]  /*39c0*/  SHFL.DOWN P0, R10, R7, 0x8, 0x1f ;  /* 0x09001f00070a7f89 */ /* 0x000ee40000000000 */
[----:B---3--:R-:W-:Y:S01]  /*39d0*/  @P0 FADD R10, R7, R10 ;  /* 0x0000000a070a0221 */ /* 0x008fe20000000000 */
[-C--:B------:R-:W-:Y:S01]  /*39e0*/  FMUL.FTZ R7, R96, R108.reuse ;  /* 0x0000006c60077220 */ /* 0x080fe20000410000 */
[----:B------:R-:W-:-:S03]  /*39f0*/  FMUL.FTZ R108, R74, R108 ;  /* 0x0000006c4a6c7220 */ /* 0x000fc60000410000 */
[----:B------:R-:W3:Y:S01]  /*3a00*/  SHFL.DOWN P0, R11, R10, 0x10, 0x1f ;  /* 0x0a001f000a0b7f89 */ /* 0x000ee20000000000 */
[----:B------:R-:W-:Y:S01]  /*3a10*/  FMUL.FTZ R117, R117, R108 ;  /* 0x0000006c75757220 */ /* 0x000fe20000410000 */
[----:B------:R-:W-:-:S03]  /*3a20*/  FFMA.FTZ R84, R109, R7, R84 ;  /* 0x000000076d547223 */ /* 0x000fc60000010054 */
[----:B------:R-:W-:-:S04]  /*3a30*/  FFMA.FTZ R117, R102, R7, R117 ;  /* 0x0000000766757223 */ /* 0x000fc80000010075 */
[----:B------:R-:W-:Y:S01]  /*3a40*/  FADD.FTZ R78, R117, R78 ;  /* 0x0000004e754e7221 */ /* 0x000fe20000010000 */
[----:B---3--:R-:W-:-:S05]  /*3a50*/  @P0 FADD R11, R10, R11 ;  /* 0x0000000b0a0b0221 */ /* 0x008fca0000000000 */
[----:B------:R3:W-:Y:S01]  /*3a60*/  @!P3 STS [R48+0x604], R11 ;  /* 0x0006040b3000b388 */ /* 0x0007e20000000800 */
[----:B------:R-:W-:Y:S06]  /*3a70*/  BAR.SYNC.DEFER_BLOCKING 0x0 ;  /* 0x0000000000007b1d */ /* 0x000fec0000010000 */
[----:B------:R-:W-:Y:S05]  /*3a80*/  @P1 BRA `(.L_x_10403) ;  /* 0x0000000000141947 */ /* 0x000fea0003800000 */
[----:B------:R-:W-:Y:S01]  /*3a90*/  ISETP.NE.AND P0, PT, R55, UR25, PT ;  /* 0x0000001937007c0c */ /* 0x000fe2000bf05270 */
[----:B------:R-:W-:-:S12]  /*3aa0*/  IMAD R4, R85, 0x4, R48 ;  /* 0x0000000455047824 */ /* 0x000fd800078e0230 */
[----:B------:R-:W3:Y:S02]  /*3ab0*/  @P0 LDS R0, [R4+0x18b8] ;  /* 0x0018b80004000984 */ /* 0x000ee40000000800 */
[----:B---3--:R-:W-:-:S05]  /*3ac0*/  @P0 FADD.FTZ R11, R11, R0 ;  /* 0x000000000b0b0221 */ /* 0x008fca0000010000 */
[----:B------:R4:W-:Y:S02]  /*3ad0*/  STS [R4+0x18b8], R11 ;  /* 0x0018b80b04007388 */ /* 0x0009e40000000800 */
.L_x_10403:
[----:B------:R-:W-:Y:S05]  /*3ae0*/  BSYNC B0 ;  /* 0x0000000000007941 */ /* 0x000fea0003800000 */
.L_x_10402:
[----:B------:R-:W-:Y:S01]  /*3af0*/  IADD3 R85, R85, 0x1, RZ ;  /* 0x0000000155557810 */ /* 0x000fe20007ffe0ff */
[----:B------:R-:W-:-:S03]  /*3b00*/  UIADD3 UR5, UP0, UR5, 0x1, URZ ;  /* 0x0000000105057890 */ /* 0x000fc6000ff1e03f */
[----:B------:R-:W-:Y:S01]  /*3b10*/  ISETP.GE.AND P0, PT, R85, UR30, PT ;  /* 0x0000001e55007c0c */ /* 0x000fe2000bf06270 */
[----:B------:R-:W-:-:S12]  /*3b20*/  UIADD3.X UR6, URZ, UR6, URZ, UP0, !UPT ;  /* 0x000000063f067290 */ /* 0x000fd800087fe43f */
[----:B------:R-:W-:Y:S05]  /*3b30*/  @!P0 BRA `(.L_x_10404) ;  /* 0xffffffe800788947 */ /* 0x000fea000383ffff */
.L_x_10391:
[----:B------:R-:W5:Y:S08]  /*3b40*/  S2UR UR6, SR_CgaCtaId ;  /* 0x00000000000679c3 */ /* 0x000f700000008800 */
[----:B------:R-:W-:Y:S01]  /*3b50*/  BAR.SYNC.DEFER_BLOCKING 0x0 ;  /* 0x0000000000007b1d */ /* 0x000fe20000010000 */
[----:B------:R-:W-:Y:S02]  /*3b60*/  F2FP.F16.F32.PACK_AB R84, R84, R97 ;  /* 0x000000615454723e */ /* 0x000fe400000000ff */
[----:B------:R-:W-:-:S03]  /*3b70*/  F2FP.F16.F32.PACK_AB R85, R82, R95 ;  /* 0x0000005f5255723e */ /* 0x000fc600000000ff */
[----:B------:R-:W-:Y:S02]  /*3b80*/  UMOV UR5, 0x400 ;  /* 0x0000040000057882 */ /* 0x000fe40000000000 */
[----:B------:R-:W0:Y:S01]  /*3b90*/  LDC.64 R8, c[0x0][0x388] ;  /* 0x0000e200ff087b82 */ /* 0x000e220000000a00 */
[----:B------:R-:W-:Y:S01]  /*3ba0*/  BSSY B0, `(.L_x_10405) ;  /* 0x000001e000007945 */ /* 0x000fe20003800000 */
[----:B-----5:R-:W-:Y:S01]  /*3bb0*/  ULEA UR5, UR6, UR5, 0x18 ;  /* 0x0000000506057291 */ /* 0x020fe2000f8ec03f */
[----:B------:R-:W-:Y:S01]  /*3bc0*/  STS.64 [R49], R84 ;  /* 0x0000005431007388 */ /* 0x000fe20000000a00 */
[----:B------:R-:W-:-:S03]  /*3bd0*/  NOP ;  /* 0x0000000000007918 */ /* 0x000fc60000000000 */
[----:B---34-:R-:W-:Y:S01]  /*3be0*/  LDS.U16 R11, [R50] ;  /* 0x00000000320b7984 */ /* 0x018fe20000000400 */
[C---:B0-----:R-:W-:Y:S02]  /*3bf0*/  IMAD R0, R8.reuse, UR15, RZ ;  /* 0x0000000f08007c24 */ /* 0x041fe4000f8e02ff */
[----:B------:R-:W-:Y:S01]  /*3c00*/  IMAD.WIDE.U32 R4, R8, UR14, RZ ;  /* 0x0000000e08047c25 */ /* 0x000fe2000f8e00ff */
[----:B------:R-:W-:Y:S03]  /*3c10*/  LDS.U16 R13, [R50+0x40] ;  /* 0x00004000320d7984 */ /* 0x000fe60000000400 */
[----:B------:R-:W-:Y:S01]  /*3c20*/  IMAD R9, R9, UR14, R0 ;  /* 0x0000000e09097c24 */ /* 0x000fe2000f8e0200 */
        /* <DEDUP_REMOVED lines=21> */
.L_x_10406:
[----:B------:R-:W-:Y:S05]  /*3d80*/  BSYNC B0 ;  /* 0x0000000000007941 */ /* 0x000fea0003800000 */
.L_x_10405:
[----:B------:R-:W-:Y:S01]  /*3d90*/  ULDC.64 UR12, c[0x0][0x390] ;  /* 0x0000e400000c7ab9 */ /* 0x000fe20000000a00 */
[----:B------:R-:W-:Y:S01]  /*3da0*/  MOV R5, R31 ;  /* 0x0000001f00057202 */ /* 0x000fe20000000f00 */
[----:B------:R-:W-:Y:S01]  /*3db0*/  IMAD R0, R72, UR12, RZ ;  /* 0x0000000c48007c24 */ /* 0x000fe2000f8e02ff */
[-C--:B------:R-:W-:Y:S01]  /*3dc0*/  ISETP.GE.AND P2, PT, R54, R29.reuse, PT ;  /* 0x0000001d3600720c */ /* 0x080fe20003f46270 */
[----:B------:R-:W-:Y:S01]  /*3dd0*/  BSSY B0, `(.L_x_10407) ;  /* 0x0000033000007945 */ /* 0x000fe20003800000 */
[-C--:B------:R-:W-:Y:S01]  /*3de0*/  ISETP.GE.AND P0, PT, R56, R29.reuse, PT ;  /* 0x0000001d3800720c */ /* 0x080fe20003f06270 */
[----:B------:R-:W-:Y:S01]  /*3df0*/  IMAD.WIDE.U32 R4, R81, UR12, R4 ;  /* 0x0000000c51047c25 */ /* 0x000fe2000f8e0004 */
[----:B------:R-:W-:-:S03]  /*3e00*/  ISETP.GE.AND P3, PT, R52, R29, PT ;  /* 0x0000001d3400720c */ /* 0x000fc60003f66270 */
[----:B0-----:R-:W-:Y:S01]  /*3e10*/  IMAD R9, R81, UR13, R0 ;  /* 0x0000000d51097c24 */ /* 0x001fe2000f8e0200 */
[----:B------:R-:W-:Y:S01]  /*3e20*/  ULDC.64 UR12, c[0x0][0x3e0] ;  /* 0x0000f800000c7ab9 */ /* 0x000fe20000000a00 */
[----:B------:R-:W-:Y:S02]  /*3e30*/  IADD3 R0, P5, R4, UR7, RZ ;  /* 0x0000000704007c10 */ /* 0x000fe4000ffbe0ff */
[C---:B------:R-:W-:Y:S02]  /*3e40*/  LEA R7, P4, R14.reuse, UR12, 0x1 ;  /* 0x0000000c0e077c11 */ /* 0x040fe4000f8808ff */
[----:B------:R-:W-:Y:S02]  /*3e50*/  IADD3.X R5, R9, UR8, R5, P5, !PT ;  /* 0x0000000809057c10 */ /* 0x000fe4000affe405 */
[----:B------:R-:W-:Y:S02]  /*3e60*/  LEA.HI.X R6, R14, UR13, R15, 0x1, P4 ;  /* 0x0000000d0e067c11 */ /* 0x000fe4000a0f0c0f */
[----:B------:R-:W-:-:S02]  /*3e70*/  LEA R4, P4, R0, R7, 0x1 ;  /* 0x0000000700047211 */ /* 0x000fc400078808ff */
[----:B------:R-:W-:Y:S02]  /*3e80*/  F2FP.F16.F32.PACK_AB R7, R91, R80 ;  /* 0x000000505b07723e */ /* 0x000fe400000000ff */
[----:B------:R-:W-:Y:S02]  /*3e90*/  LEA.HI.X R5, R0, R6, R5, 0x1, P4 ;  /* 0x0000000600057211 */ /* 0x000fe400020f0c05 */
[----:B------:R-:W-:Y:S01]  /*3ea0*/  F2FP.F16.F32.PACK_AB R6, R78, R89 ;  /* 0x000000594e06723e */ /* 0x000fe200000000ff */
[----:B------:R-:W-:Y:S02]  /*3eb0*/  FADD.FTZ R89, R89, R62 ;  /* 0x0000003e59597221 */ /* 0x000fe40000010000 */
[----:B------:R0:W-:Y:S02]  /*3ec0*/  @!P2 STG.E.U16 desc[UR10][R4.64+-0x80], R25 ;  /* 0xffff80190400a986 */ /* 0x0001e4000c10150a */
[----:B------:R-:W-:Y:S02]  /*3ed0*/  FADD.FTZ R89, R89, R78 ;  /* 0x0000004e59597221 */ /* 0x000fe40000010000 */
[----:B------:R-:W-:Y:S02]  /*3ee0*/  @!P0 STG.E.U16 desc[UR10][R4.64+-0xc0], R13 ;  /* 0xffff400d04008986 */ /* 0x000fe4000c10150a */
[----:B------:R-:W-:-:S02]  /*3ef0*/  FADD.FTZ R62, R89, R80 ;  /* 0x00000050593e7221 */ /* 0x000fc40000010000 */
[----:B------:R3:W-:Y:S02]  /*3f00*/  @!P3 STG.E.U16 desc[UR10][R4.64+-0x40], R27 ;  /* 0xffffc01b0400b986 */ /* 0x0007e4000c10150a */
[----:B------:R-:W-:Y:S01]  /*3f10*/  FADD.FTZ R62, R62, R91 ;  /* 0x0000005b3e3e7221 */ /* 0x000fe20000010000 */
        /* <DEDUP_REMOVED lines=30> */
.L_x_10408:
[----:B------:R-:W-:Y:S05]  /*4100*/  BSYNC B0 ;  /* 0x0000000000007941 */ /* 0x000fea0003800000 */
.L_x_10407:
[----:B------:R-:W-:Y:S01]  /*4110*/  MOV R2, R4 ;  /* 0x0000000400027202 */ /* 0x000fe20000000f00 */
        /* <DEDUP_REMOVED lines=9> */
[----:B0-----:R-:W-:Y:S01]  /*41b0*/  IMAD R7, R81, UR13, R0 ;  /* 0x0000000d51077c24 */ /* 0x001fe2000f8e0200 */
[----:B------:R-:W-:-:S02]  /*41c0*/  IADD3 R5, P3, R2, UR7, RZ ;  /* 0x0000000702057c10 */ /* 0x000fc4000ff7e0ff */
[C---:B------:R-:W-:Y:S02]  /*41d0*/  LEA R0, P4, R8.reuse, UR16, 0x1 ;  /* 0x0000001008007c11 */ /* 0x040fe4000f8808ff */
[----:B------:R-:W-:Y:S02]  /*41e0*/  IADD3.X R3, R7, UR8, R3, P3, !PT ;  /* 0x0000000807037c10 */ /* 0x000fe40009ffe403 */
[----:B------:R-:W-:Y:S02]  /*41f0*/  ISETP.GT.AND P5, PT, R55, 0x1, PT ;  /* 0x000000013700780c */ /* 0x000fe40003fa4270 */
[----:B------:R-:W-:Y:S02]  /*4200*/  LEA.HI.X R4, R8, UR17, R25, 0x1, P4 ;  /* 0x0000001108047c11 */ /* 0x000fe4000a0f0c19 */
[----:B------:R-:W-:Y:S02]  /*4210*/  LEA R2, P3, R5, R0, 0x1 ;  /* 0x0000000005027211 */ /* 0x000fe400078608ff */
[----:B------:R-:W-:-:S02]  /*4220*/  IADD3 R65, P4, R65, -0x100, RZ ;  /* 0xffffff0041417810 */ /* 0x000fc40007f9e0ff */
[----:B------:R-:W-:Y:S02]  /*4230*/  LEA.HI.X R3, R5, R4, R3, 0x1, P3 ;  /* 0x0000000405037211 */ /* 0x000fe400018f0c03 */
[----:B------:R-:W-:Y:S02]  /*4240*/  IADD3 R69, P3, R69, -0x100, RZ ;  /* 0xffffff0045457810 */ /* 0x000fe40007f7e0ff */
[----:B------:R-:W-:Y:S01]  /*4250*/  IADD3 R55, R55, -0x1, RZ ;  /* 0xffffffff37377810 */ /* 0x000fe20007ffe0ff */
[----:B------:R0:W-:Y:S01]  /*4260*/  @!P0 STG.E.U16 desc[UR10][R2.64], R11 ;  /* 0x0000000b02008986 */ /* 0x0001e2000c10150a */
[----:B------:R-:W-:Y:S02]  /*4270*/  IADD3 R61, P0, R61, -0x100, RZ ;  /* 0xffffff003d3d7810 */ /* 0x000fe40007f1e0ff */
[----:B------:R-:W-:Y:S01]  /*4280*/  IADD3.X R67, R67, -0x1, RZ, P3, !PT ;  /* 0xffffffff43437810 */ /* 0x000fe20001ffe4ff */
[----:B------:R0:W-:Y:S01]  /*4290*/  @!P1 STG.E.U16 desc[UR10][R2.64+0x40], R29 ;  /* 0x0000401d02009986 */ /* 0x0001e2000c10150a */
[----:B------:R-:W-:-:S02]  /*42a0*/  IADD3 R59, P1, R59, -0x100, RZ ;  /* 0xffffff003b3b7810 */ /* 0x000fc40007f3e0ff */
[----:B------:R-:W-:Y:S01]  /*42b0*/  IADD3.X R60, R60, -0x1, RZ, P0, !PT ;  /* 0xffffffff3c3c7810 */ /* 0x000fe200007fe4ff */
[----:B------:R0:W-:Y:S01]  /*42c0*/  @!P2 STG.E.U16 desc[UR10][R2.64+0x80], R31 ;  /* 0x0000801f0200a986 */ /* 0x0001e2000c10150a */
[----:B------:R-:W-:Y:S02]  /*42d0*/  IADD3 R73, P2, R73, -0x100, RZ ;  /* 0xffffff0049497810 */ /* 0x000fe40007f5e0ff */
[----:B------:R-:W-:Y:S02]  /*42e0*/  IADD3.X R58, R58, -0x1, RZ, P1, !PT ;  /* 0xffffffff3a3a7810 */ /* 0x000fe40000ffe4ff */
[----:B------:R-:W-:Y:S02]  /*42f0*/  IADD3.X R71, R71, -0x1, RZ, P2, !PT ;  /* 0xffffffff47477810 */ /* 0x000fe400017fe4ff */
[----:B------:R-:W-:Y:S01]  /*4300*/  IADD3.X R63, R63, -0x1, RZ, P4, !PT ;  /* 0xffffffff3f3f7810 */ /* 0x000fe200027fe4ff */
[----:B------:R-:W-:Y:S06]  /*4310*/  @P5 BRA `(.L_x_10409) ;  /* 0xffffffc400e45947 */ /* 0x000fec000383ffff */
.L_x_10385:
[----:B------:R-:W-:Y:S02]  /*4320*/  ULDC.64 UR4, c[0x0][0x3d8] ;  /* 0x0000f60000047ab9 */ /* 0x000fe40000000a00 */
[----:B------:R-:W-:-:S04]  /*4330*/  ISETP.NE.U32.AND P0, PT, RZ, UR4, PT ;  /* 0x00000004ff007c0c */ /* 0x000fc8000bf05070 */
[----:B------:R-:W-:-:S13]  /*4340*/  ISETP.NE.AND.EX P0, PT, RZ, UR5, PT, P0 ;  /* 0x00000005ff007c0c */ /* 0x000fda000bf05300 */
[----:B------:R-:W-:Y:S05]  /*4350*/  @!P0 BRA `(.L_x_10410) ;  /* 0x00000000005c8947 */ /* 0x000fea0003800000 */
[----:B0-----:R-:W0:Y:S01]  /*4360*/  SHFL.DOWN P0, R3, R64, 0x1, 0x1f ;  /* 0x08201f0040037f89 */ /* 0x001e220000000000 */
[----:B------:R-:W-:Y:S01]  /*4370*/  BSSY B0, `(.L_x_10410) ;  /* 0x0000015000007945 */ /* 0x000fe20003800000 */
[----:B------:R-:W3:Y:S01]  /*4380*/  S2R R4, SR_LANEID ;  /* 0x0000000000047919 */ /* 0x000ee20000000000 */
[----:B------:R-:W4:Y:S01]  /*4390*/  S2R R6, SR_TID.X ;  /* 0x0000000000067919 */ /* 0x000f220000002100 */
[----:B0-----:R-:W-:-:S05]  /*43a0*/  @P0 FADD R3, R3, R64 ;  /* 0x0000004003030221 */ /* 0x001fca0000000000 */
[----:B------:R-:W0:Y:S01]  /*43b0*/  SHFL.DOWN P0, R0, R3, 0x2, 0x1f ;  /* 0x08401f0003007f89 */ /* 0x000e220000000000 */
[----:B---3--:R-:W-:-:S13]  /*43c0*/  ISETP.NE.AND P1, PT, R4, RZ, PT ;  /* 0x000000ff0400720c */ /* 0x008fda0003f25270 */
        /* <DEDUP_REMOVED lines=15> */
.L_x_10411:
[----:B------:R-:W-:Y:S05]  /*44c0*/  BSYNC B0 ;  /* 0x0000000000007941 */ /* 0x000fea0003800000 */
.L_x_10410:
[----:B------:R-:W-:Y:S01]  /*44d0*/  ULDC.64 UR4, c[0x0][0x3f8] ;  /* 0x0000fe0000047ab9 */ /* 0x000fe20000000a00 */
[----:B------:R-:W-:Y:S01]  /*44e0*/  BSSY B0, `(.L_x_10412) ;  /* 0x000001d000007945 */ /* 0x000fe20003800000 */
[----:B------:R-:W-:-:S04]  /*44f0*/  ISETP.NE.U32.AND P0, PT, RZ, UR4, PT ;  /* 0x00000004ff007c0c */ /* 0x000fc8000bf05070 */
[----:B------:R-:W-:-:S13]  /*4500*/  ISETP.NE.AND.EX P0, PT, RZ, UR5, PT, P0 ;  /* 0x00000005ff007c0c */ /* 0x000fda000bf05300 */
[----:B------:R-:W-:Y:S05]  /*4510*/  @!P0 BRA `(.L_x_10413) ;  /* 0x0000000000608947 */ /* 0x000fea0003800000 */
[----:B------:R-:W-:Y:S06]  /*4520*/  BAR.SYNC.DEFER_BLOCKING 0x0 ;  /* 0x0000000000007b1d */ /* 0x000fec0000010000 */
[----:B0-----:R-:W0:Y:S01]  /*4530*/  SHFL.DOWN P0, R3, R62, 0x1, 0x1f ;  /* 0x08201f003e037f89 */ /* 0x001e220000000000 */
[----:B------:R-:W4:Y:S01]  /*4540*/  S2R R4, SR_LANEID ;  /* 0x0000000000047919 */ /* 0x000f220000000000 */
[----:B------:R-:W1:Y:S01]  /*4550*/  S2R R9, SR_TID.X ;  /* 0x0000000000097919 */ /* 0x000e620000002100 */
[----:B0-----:R-:W-:-:S05]  /*4560*/  @P0 FADD R3, R3, R62 ;  /* 0x0000003e03030221 */ /* 0x001fca0000000000 */
[----:B------:R-:W0:Y:S01]  /*4570*/  SHFL.DOWN P0, R0, R3, 0x2, 0x1f ;  /* 0x08401f0003007f89 */ /* 0x000e220000000000 */
        /* <DEDUP_REMOVED lines=9> */
[----:B---3--:R-:W0:Y:S02]  /*4610*/  SHFL.DOWN P0, R7, R2, 0x10, 0x1f ;  /* 0x0a001f0002077f89 */ /* 0x008e240000000000 */
        /* <DEDUP_REMOVED lines=8> */
.L_x_10413:
[----:B------:R-:W4:Y:S02]  /*46a0*/  S2R R9, SR_TID.X ;  /* 0x0000000000097919 */ /* 0x000f240000002100 */
.L_x_10414:
[----:B------:R-:W-:Y:S05]  /*46b0*/  BSYNC B0 ;  /* 0x0000000000007941 */ /* 0x000fea0003800000 */
.L_x_10412:
        /* <DEDUP_REMOVED lines=12> */
[----:B----4-:R-:W-:-:S03]  /*4780*/  ULEA UR4, UR5, UR4, 0x18 ;  /* 0x0000000405047291 */ /* 0x010fc6000f8ec03f */
[----:B------:R-:W-:-:S09]  /*4790*/  ULDC UR5, c[0x0][0x0] ;  /* 0x0000000000057ab9 */ /* 0x000fd20000000800 */
.L_x_10415:
[C---:B------:R-:W-:Y:S02]  /*47a0*/  LEA R0, R9.reuse, UR4, 0x2 ;  /* 0x0000000409007c11 */ /* 0x040fe4000f8e10ff */
[----:B------:R-:W-:Y:S02]  /*47b0*/  SHF.R.S32.HI R4, RZ, 0x1f, R9 ;  /* 0x0000001fff047819 */ /* 0x000fe40000011409 */
[----:B------:R-:W-:Y:S01]  /*47c0*/  MOV R5, R13 ;  /* 0x0000000d00057202 */ /* 0x000fe20000000f00 */
[----:B0-----:R-:W0:Y:S02]  /*47d0*/  LDS R11, [R0+0x18b8] ;  /* 0x0018b800000b7984 */ /* 0x001e240000000800 */
[----:B------:R-:W-:Y:S02]  /*47e0*/  IMAD R6, R4, UR6, RZ ;  /* 0x0000000604067c24 */ /* 0x000fe4000f8e02ff */
[----:B------:R-:W-:Y:S02]  /*47f0*/  IMAD.MOV.U32 R4, RZ, RZ, R2 ;  /* 0x000000ffff047224 */ /* 0x000fe400078e0002 */
[----:B-1-3--:R-:W-:-:S02]  /*4800*/  IMAD R7, R9, UR7, R6 ;  /* 0x0000000709077c24 */ /* 0x00afc4000f8e0206 */
        /* <DEDUP_REMOVED lines=9> */
.L_x_10416:
        /* <DEDUP_REMOVED lines=14> */
.L_x_11053:


//--------------------- .text._Z25selective_scan_bwd_kernelI32Selective_Scan_bwd_kernel_traitsILi32ELi4ELb0ELb1ELb1ELb1ELb0EN3c104HalfEfEEv12SSMParamsBwd --------------------------
	.section	.text._Z25selective_scan_bwd_kernelI32Selective_Scan_bwd_kernel_traitsILi32ELi4ELb0ELb1ELb1ELb1ELb0EN3c104HalfEfEEv12SSMParamsBwd,"ax",@progbits
	.align	128
        .global         _Z25selective_scan_bwd_kernelI32Selective_Scan_bwd_kernel_traitsILi32ELi4ELb0ELb1ELb1ELb1ELb0EN3c104HalfEfEEv12SSMParamsBwd
        .type           _Z25selective_scan_bwd_kernelI32Selective_Scan_bwd_kernel_traitsILi32ELi4ELb0ELb1ELb1ELb1ELb0EN3c104HalfEfEEv12SSMParamsBwd,@function
        .size           _Z25selective_scan_bwd_kernelI32Selective_Scan_bwd_kernel_traitsILi32ELi4ELb0ELb1ELb1ELb1ELb0EN3c104HalfEfEEv12SSMParamsBwd,(.L_x_11054 - _Z25selective_scan_bwd_kernelI32Selective_Scan_bwd_kernel_traitsILi32ELi4ELb0ELb1ELb1ELb1ELb0EN3c104HalfEfEEv12SSMParamsBwd)
        .other          _Z25selective_scan_bwd_kernelI32Selective_Scan_bwd_kernel_traitsILi32ELi4ELb0ELb1ELb1ELb1ELb0EN3c104HalfEfEEv12SSMParamsBwd,@"STO_CUDA_ENTRY STV_DEFAULT"
_Z25selective_scan_bwd_kernelI32Selective_Scan_bwd_kernel_traitsILi32ELi4ELb0ELb1ELb1ELb1ELb0EN3c104HalfEfEEv12SSMParamsBwd:
.text._Z25selective_scan_bwd_kernelI32Selective_Scan_bwd_kernel_traitsILi32ELi4ELb0ELb1ELb1ELb1ELb0EN3c104HalfEfEEv12SSMParamsBwd:
[----:B------:R-:W-:Y:S08]  /*0000*/  LDC R1, c[0x0][0x28] ;  /* 0x00000a00ff017b82 */ /* 0x000ff00000000800 */
[----:B------:R-:W0:Y:S01]  /*0010*/  LDC R8, c[0x0][0x228] ;  /* 0x00008a00ff087b82 */ /* 0x000e220000000800 */
        /* <DEDUP_REMOVED lines=49> */
[----:B------:R-:W-:Y:S01]  /*0330*/  @!P1 IMAD.IADD R0, R0, 0x1, -R9 ;  /* 0x0000000100009824 */ /* 0x000fe200078e0a09 */
[----:B------:R-:W-:-:S04]  /*0340*/  UIADD3 UR5, UR5, UR6, URZ ;  /* 0x0000000605057290 */ /* 0x000fc8000fffe03f */
[----:B------:R-:W-:Y:S02]  /*0350*/  ISETP.GE.U32.AND P0, PT, R0, R9, PT ;  /* 0x000000090000720c */ /* 0x000fe40003f06070 */
[C---:B------:R-:W-:Y:S02]  /*0360*/  LOP3.LUT R0, R81.reuse, R8, RZ, 0x3c, !PT ;  /* 0x0000000851007212 */ /* 0x040fe400078e3cff */
        /* <DEDUP_REMOVED lines=60> */
[----:B------:R-:W-:Y:S01]  /*0730*/  IADD3 R7, P4, R7, R4, RZ ;  /* 0x0000000407077210 */ /* 0x000fe20007f9e0ff */
[----:B------:R-:W-:Y:S01]  /*0740*/  ULDC.64 UR4, c[0x0][0x230] ;  /* 0x00008c0000047ab9 */ /* 0x000fe20000000a00 */
[----:B------:R-:W3:Y:S01]  /*0750*/  @P0 LDC R3, c[0x0][0x21c] ;  /* 0x00008700ff030b82 */ /* 0x000ee20000000800 */
[----:B------:R-:W-:Y:S02]  /*0760*/  IADD3 R62, R5, R13, RZ ;  /* 0x0000000d053e7210 */ /* 0x000fe40007ffe0ff */
[----:B------:R-:W-:-:S05]  /*0770*/  ISETP.NE.AND.EX P2, PT, R19, RZ, PT, P2 ;  /* 0x000000ff1300720c */ /* 0x000fca0003f45320 */
[----:B------:R-:W4:Y:S01]  /*0780*/  LDC.64 R4, c[0x0][0x2e0] ;  /* 0x0000b800ff047b82 */ /* 0x000f220000000a00 */
[----:B------:R-:W-:Y:S02]  /*0790*/  IADD3.X R2, R9, R2, RZ, P3, !PT ;  /* 0x0000000209027210 */ /* 0x000fe40001ffe4ff */
[----:B-1----:R-:W-:-:S05]  /*07a0*/  LEA R73, P5, R70, R14, 0x1 ;  /* 0x0000000e46497211 */ /* 0x002fca00078a08ff */
[----:B------:R-:W1:Y:S01]  /*07b0*/  @P0 LDC.64 R42, c[0x0][0x310] ;  /* 0x0000c400ff2a0b82 */ /* 0x000e620000000a00 */
[C---:B------:R-:W-:Y:S02]  /*07c0*/  @P1 LEA R40, P3, R81.reuse, R16, 0x2 ;  /* 0x0000001051281211 */ /* 0x040fe400078610ff */
[----:B------:R-:W-:Y:S01]  /*07d0*/  LEA.HI.X R70, R70, R15, R0, 0x1, P5 ;  /* 0x0000000f46467211 */ /* 0x000fe200028f0c00 */
[----:B--2---:R-:W-:Y:S01]  /*07e0*/  @P0 IMAD R0, R10, UR15, R81 ;  /* 0x0000000f0a000c24 */ /* 0x004fe2000f8e0251 */
[----:B------:R-:W-:Y:S02]  /*07f0*/  @P1 LEA.HI.X R41, R81, R17, R80, 0x2, P3 ;  /* 0x0000001151291211 */ /* 0x000fe400018f1450 */
[----:B------:R-:W-:Y:S02]  /*0800*/  IADD3.X R62, R9, R62, RZ, P4, !PT ;  /* 0x0000003e093e7210 */ /* 0x000fe400027fe4ff */
[----:B------:R-:W-:Y:S02]  /*0810*/  ISETP.GE.AND P1, PT, R21, 0x1, PT ;  /* 0x000000011500780c */ /* 0x000fe40003f26270 */
[----:B------:R-:W-:Y:S01]  /*0820*/  @P2 LEA R38, P4, R81, R18, 0x2 ;  /* 0x0000001251262211 */ /* 0x000fe200078810ff */
[----:B------:R-:W-:-:S03]  /*0830*/  @P0 IMAD R0, R0, R21, RZ ;  /* 0x0000001500000224 */ /* 0x000fc600078e02ff */
[C---:B------:R-:W-:Y:S01]  /*0840*/  @P2 LEA.HI.X R39, R81.reuse, R19, R80, 0x2, P4 ;  /* 0x0000001351272211 */ /* 0x040fe200020f1450 */
        /* <DEDUP_REMOVED lines=21> */
[----:B------:R-:W-:Y:S02]  /*09a0*/  CS2R R74, SRZ ;  /* 0x00000000004a7805 */ /* 0x000fe4000001ff00 */
[----:B------:R-:W-:Y:S02]  /*09b0*/  IADD3 R61, R37, R61, RZ ;  /* 0x0000003d253d7210 */ /* 0x000fe40007ffe0ff */
[----:B------:R-:W-:Y:S01]  /*09c0*/  MOV R59, UR6 ;  /* 0x00000006003b7c02 */ /* 0x000fe20008000f00 */
[----:B-1----:R-:W-:-:S06]  /*09d0*/  ULEA UR4, UR5, UR4, 0x18 ;  /* 0x0000000405047291 */ /* 0x002fcc000f8ec03f */
[----:B------:R-:W-:Y:S01]  /*09e0*/  MOV R60, UR4 ;  /* 0x00000004003c7c02 */ /* 0x000fe20008000f00 */
[C---:B0-----:R-:W-:Y:S01]  /*09f0*/  IMAD.SHL.U32 R57, R72.reuse, 0x4, RZ ;  /* 0x0000000448397824 */ /* 0x041fe200078e00ff */
[----:B------:R-:W-:Y:S01]  /*0a00*/  LOP3.LUT R115, R72, 0x1f, RZ, 0xc0, !PT ;  /* 0x0000001f48737812 */ /* 0x000fe200078ec0ff */
[----:B------:R-:W-:-:S03]  /*0a10*/  UMOV UR4, URZ ;  /* 0x0000003f00047c82 */ /* 0x000fc60008000000 */
[C---:B------:R-:W-:Y:S01]  /*0a20*/  LOP3.LUT R35, R57.reuse, 0xffffff80, RZ, 0xc0, !PT ;  /* 0xffffff8039237812 */ /* 0x040fe200078ec0ff */
[----:B------:R-:W-:-:S03]  /*0a30*/  IMAD.IADD R57, R57, 0x1, R60 ;  /* 0x0000000139397824 */ /* 0x000fc600078e023c */
[----:B------:R-:W-:-:S04]  /*0a40*/  LOP3.LUT R34, R35, 0x1f, R72, 0xf8, !PT ;  /* 0x0000001f23227812 */ /* 0x000fc800078ef848 */
[----:B------:R-:W-:Y:S02]  /*0a50*/  SHF.R.S32.HI R35, RZ, 0x1f, R34 ;  /* 0x0000001fff237819 */ /* 0x000fe40000011422 */
[C---:B------:R-:W-:Y:S02]  /*0a60*/  LOP3.LUT R58, R34.reuse, 0x20, RZ, 0xfc, !PT ;  /* 0x00000020223a7812 */ /* 0x040fe400078efcff */
[C---:B------:R-:W-:Y:S02]  /*0a70*/  LOP3.LUT R56, R34.reuse, 0x40, RZ, 0xfc, !PT ;  /* 0x0000004022387812 */ /* 0x040fe400078efcff */
[----:B--2---:R-:W-:-:S07]  /*0a80*/  LOP3.LUT R54, R34, 0x60, RZ, 0xfc, !PT ;  /* 0x0000006022367812 */ /* 0x004fce00078efcff */
.L_x_10444:
        /* <DEDUP_REMOVED lines=10> */
[C---:B------:R-:W-:Y:S01]  /*0b30*/  LEA R50, R71.reuse, R60, 0x1 ;  /* 0x0000003c47327211 */ /* 0x040fe200078e08ff */
[----:B------:R-:W-:Y:S01]  /*0b40*/  IMAD R49, R71, 0x8, R60 ;  /* 0x0000000847317824 */ /* 0x000fe200078e023c */
[----:B------:R-:W-:Y:S01]  /*0b50*/  IADD3 R53, -R55, UR5, RZ ;  /* 0x0000000537357c10 */ /* 0x000fe2000fffe1ff */
[----:B------:R-:W0:Y:S01]  /*0b60*/  LDC R8, c[0x0][0x21c] ;  /* 0x00008700ff087b82 */ /* 0x000e220000000800 */
[----:B------:R-:W-:Y:S01]  /*0b70*/  IADD3.X R3, R70, R51, RZ, P4, !PT ;  /* 0x0000003346037210 */ /* 0x000fe200027fe4ff */
[----:B------:R-:W-:Y:S01]  /*0b80*/  ULDC UR7, c[0x0][0x224] ;  /* 0x0000890000077ab9 */ /* 0x000fe20000000800 */
        /* <DEDUP_REMOVED lines=19> */
[----:B---3--:R2:W-:Y:S04]  /*0cc0*/  STS.U16 [R50+0x40], R7 ;  /* 0x0000400732007388 */ /* 0x0085e80000000400 */
[----:B----4-:R3:W-:Y:S04]  /*0cd0*/  STS.U16 [R50+0x80], R9 ;  /* 0x0000800932007388 */ /* 0x0107e80000000400 */
[----:B------:R4:W-:Y:S01]  /*0ce0*/  STS.U16 [R50+0xc0], R11 ;  /* 0x0000c00b32007388 */ /* 0x0009e20000000400 */
[----:B------:R-:W-:-:S03]  /*0cf0*/  NOP ;  /* 0x0000000000007918 */ /* 0x000fc60000000000 */
[----:B------:R-:W-:Y:S01]  /*0d00*/  LDS.64 R86, [R49] ;  /* 0x0000000031567984 */ /* 0x000fe20000000a00 */
[----:B------:R-:W-:Y:S06]  /*0d10*/  BAR.SYNC.DEFER_BLOCKING 0x0 ;  /* 0x0000000000007b1d */ /* 0x000fec0000010000 */
[----:B------:R-:W4:Y:S04]  /*0d20*/  @!P1 LDG.E.U16 R13, desc[UR12][R32.64] ;  /* 0x0000000c200d9981 */ /* 0x000f28000c1e1500 */
[----:B------:R-:W4:Y:S04]  /*0d30*/  @!P2 LDG.E.U16 R15, desc[UR12][R32.64+0x40] ;  /* 0x0000400c200fa981 */ /* 0x000f28000c1e1500 */
[----:B------:R-:W4:Y:S04]  /*0d40*/  @!P3 LDG.E.U16 R17, desc[UR12][R32.64+0x80] ;  /* 0x0000800c2011b981 */ /* 0x000f28000c1e1500 */
[----:B------:R-:W4:Y:S01]  /*0d50*/  @!P4 LDG.E.U16 R19, desc[UR12][R32.64+0xc0] ;  /* 0x0000c00c2013c981 */ /* 0x000f22000c1e1500 */
[----:B------:R-:W-:-:S02]  /*0d60*/  IADD3 R2, P0, R67, R52, RZ ;  /* 0x0000003443027210 */ /* 0x000fc40007f1e0ff */
[----:B-1----:R-:W-:Y:S02]  /*0d70*/  PRMT R5, RZ, 0x7610, R5 ;  /* 0x00007610ff057816 */ /* 0x002fe40000000005 */
[----:B--2---:R-:W-:Y:S02]  /*0d80*/  PRMT R7, RZ, 0x7610, R7 ;  /* 0x00007610ff077816 */ /* 0x004fe40000000007 */
[----:B---3--:R-:W-:Y:S02]  /*0d90*/  PRMT R9, RZ, 0x7610, R9 ;  /* 0x00007610ff097816 */ /* 0x008fe40000000009 */
[----:B----4-:R-:W-:Y:S02]  /*0da0*/  PRMT R11, RZ, 0x7610, R11 ;  /* 0x00007610ff0b7816 */ /* 0x010fe4000000000b */
[----:B------:R-:W-:Y:S01]  /*0db0*/  IADD3.X R3, R66, R51, RZ, P0, !PT ;  /* 0x0000003342037210 */ /* 0x000fe200007fe4ff */
[----:B------:R-:W-:Y:S04]  /*0dc0*/  STS.U16 [R50], R13 ;  /* 0x0000000d32007388 */ /* 0x000fe80000000400 */
[----:B------:R-:W-:Y:S04]  /*0dd0*/  STS.U16 [R50+0x40], R15 ;  /* 0x0000400f32007388 */ /* 0x000fe80000000400 */
[----:B------:R-:W-:Y:S04]  /*0de0*/  STS.U16 [R50+0x80], R17 ;  /* 0x0000801132007388 */ /* 0x000fe80000000400 */
        /* <DEDUP_REMOVED lines=8> */
[----:B-1----:R-:W-:Y:S01]  /*0e70*/  HADD2.F32 R47, -RZ, R20.H0_H0 ;  /* 0x20000014ff2f7230 */ /* 0x002fe20000004100 */
[----:B------:R-:W-:Y:S01]  /*0e80*/  ULEA UR7, UR7, UR4, 0x7 ;  /* 0x0000000407077291 */ /* 0x000fe2000f8e383f */
[----:B------:R-:W-:Y:S01]  /*0e90*/  HADD2.F32 R0, -RZ, R86.H0_H0 ;  /* 0x20000056ff007230 */ /* 0x000fe20000004100 */
[----:B------:R-:W-:Y:S01]  /*0ea0*/  BSSY B0, `(.L_x_10418) ;  /* 0x0000039000007945 */ /* 0x000fe20003800000 */
[----:B------:R-:W-:-:S02]  /*0eb0*/  HADD2.F32 R13, -RZ, R20.H1_H1 ;  /* 0x30000014ff0d7230 */ /* 0x000fc40000004100 */
[--C-:B-----5:R-:W-:Y:S01]  /*0ec0*/  FADD.FTZ R47, R47, R78.reuse ;  /* 0x0000004e2f2f7221 */ /* 0x120fe20000010000 */
[----:B------:R-:W-:Y:S02]  /*0ed0*/  HADD2.F32 R45, -RZ, R21.H0_H0 ;  /* 0x20000015ff2d7230 */ /* 0x000fe40000004100 */
[----:B------:R-:W-:Y:S02]  /*0ee0*/  HADD2.F32 R4, -RZ, R87.H0_H0 ;  /* 0x20000057ff047230 */ /* 0x000fe40000004100 */
[--C-:B------:R-:W-:Y:S01]  /*0ef0*/  FADD.FTZ R46, R13, R78.reuse ;  /* 0x0000004e0d2e7221 */ /* 0x100fe20000010000 */
[----:B------:R-:W-:Y:S01]  /*0f00*/  FSETP.GTU.FTZ.AND P2, PT, R47, 20, PT ;  /* 0x41a000002f00780b */ /* 0x000fe20003f5c000 */
[----:B0-----:R-:W-:Y:S02]  /*0f10*/  HADD2.F32 R3, -RZ, R21.H1_H1 ;  /* 0x30000015ff037230 */ /* 0x001fe40000004100 */
[----:B------:R-:W-:Y:S01]  /*0f20*/  FADD.FTZ R45, R45, R78 ;  /* 0x0000004e2d2d7221 */ /* 0x000fe20000010000 */
[----:B------:R-:W-:-:S02]  /*0f30*/  FSETP.GTU.FTZ.AND P3, PT, R46, 20, PT ;  /* 0x41a000002e00780b */ /* 0x000fc40003f7c000 */
[----:B------:R-:W-:Y:S02]  /*0f40*/  FADD.FTZ R44, R3, R78 ;  /* 0x0000004e032c7221 */ /* 0x000fe40000010000 */
[----:B------:R-:W-:-:S03]  /*0f50*/  FSETP.GTU.FTZ.AND P0, PT, R45, 20, PT ;  /* 0x41a000002d00780b */ /* 0x000fc60003f1c000 */
[----:B------:R-:W-:Y:S01]  /*0f60*/  FSETP.GTU.FTZ.AND P1, PT, R44, 20, PT ;  /* 0x41a000002c00780b */ /* 0x000fe20003f3c000 */
        /* <DEDUP_REMOVED lines=10> */
[----:B------:R-:W-:-:S05]  /*1010*/  HADD2.F32 R0, -RZ, R86.H1_H1 ;  /* 0x30000056ff007230 */ /* 0x000fca0000004100 */
        /* <DEDUP_REMOVED lines=33> */
.L_x_10419:
[----:B------:R-:W-:Y:S05]  /*1230*/  BSYNC B0 ;  /* 0x0000000000007941 */ /* 0x000fea0003800000 */
.L_x_10418:
        /* <DEDUP_REMOVED lines=33> */
.L_x_10421:
[----:B------:R-:W-:Y:S05]  /*1450*/  BSYNC B0 ;  /* 0x0000000000007941 */ /* 0x000fea0003800000 */
.L_x_10420:
        /* <DEDUP_REMOVED lines=33> */
.L_x_10423:
[----:B------:R-:W-:Y:S05]  /*1670*/  BSYNC B0 ;  /* 0x0000000000007941 */ /* 0x000fea0003800000 */
.L_x_10422:
        /* <DEDUP_REMOVED lines=33> */
.L_x_10425:
[----:B------:R-:W-:Y:S05]  /*1890*/  BSYNC B0 ;  /* 0x0000000000007941 */ /* 0x000fea0003800000 */
.L_x_10424:
[----:B------:R-:W-:Y:S01]  /*18a0*/  ISETP.GE.AND P0, PT, R8, 0x1, PT ;  /* 0x000000010800780c */ /* 0x000fe20003f06270 */
[----:B------:R-:W-:Y:S02]  /*18b0*/  HADD2.F32 R100, -RZ, R85.H1_H1 ;  /* 0x30000055ff647230 */ /* 0x000fe40000004100 */
[----:B------:R-:W-:Y:S01]  /*18c0*/  FFMA.FTZ R75, R82, R4, R75 ;  /* 0x00000004524b7223 */ /* 0x000fe2000001004b */
[----:B------:R-:W-:Y:S01]  /*18d0*/  HADD2.F32 R0, -RZ, R87.H1_H1 ;  /* 0x30000057ff007230 */ /* 0x000fe20000004100 */
[----:B------:R-:W-:Y:S01]  /*18e0*/  BAR.SYNC.DEFER_BLOCKING 0x0 ;  /* 0x0000000000007b1d */ /* 0x000fe20000010000 */
[----:B------:R-:W-:Y:S01]  /*18f0*/  USHF.R.S32.HI UR22, URZ, 0x1f, UR7 ;  /* 0x0000001f3f167899 */ /* 0x000fe20008011407 */
[----:B------:R-:W-:Y:S01]  /*1900*/  HFMA2.MMA R95, -RZ, RZ, 0, 0 ;  /* 0x00000000ff5f7435 */ /* 0x000fe200000001ff */
[----:B------:R-:W-:Y:S01]  /*1910*/  MOV R98, RZ ;  /* 0x000000ff00627202 */ /* 0x000fe20000000f00 */
[----:B------:R-:W-:Y:S01]  /*1920*/  FFMA.FTZ R75, R100, R0, R75 ;  /* 0x00000000644b7223 */ /* 0x000fe2000001004b */
[----:B------:R-:W-:Y:S01]  /*1930*/  CS2R R96, SRZ ;  /* 0x0000000000607805 */ /* 0x000fe2000001ff00 */
        /* <DEDUP_REMOVED lines=9> */
[----:B------:R-:W-:Y:S01]  /*19d0*/  ULDC.64 UR10, c[0x0][0x370] ;  /* 0x0000dc00000a7ab9 */ /* 0x000fe20000000a00 */
[----:B------:R-:W-:Y:S01]  /*19e0*/  MOV R89, R53 ;  /* 0x0000003500597202 */ /* 0x000fe20000000f00 */
[----:B------:R-:W-:Y:S01]  /*19f0*/  IMAD.MOV.U32 R98, RZ, RZ, RZ ;  /* 0x000000ffff627224 */ /* 0x000fe200078e00ff */
[----:B------:R-:W-:Y:S01]  /*1a00*/  MOV R85, RZ ;  /* 0x000000ff00557202 */ /* 0x000fe20000000f00 */
[----:B------:R-:W1:Y:S01]  /*1a10*/  LDC.64 R10, c[0x0][0x368] ;  /* 0x0000da00ff0a7b82 */ /* 0x000e620000000a00 */
[----:B------:R-:W-:Y:S02]  /*1a20*/  CS2R R96, SRZ ;  /* 0x0000000000607805 */ /* 0x000fe4000001ff00 */
[----:B------:R-:W-:Y:S01]  /*1a30*/  MOV R95, RZ ;  /* 0x000000ff005f7202 */ /* 0x000fe20000000f00 */
[----:B------:R-:W-:Y:S01]  /*1a40*/  UMOV UR5, URZ ;  /* 0x0000003f00057c82 */ /* 0x000fe20008000000 */
[----:B------:R-:W-:Y:S01]  /*1a50*/  UMOV UR6, URZ ;  /* 0x0000003f00067c82 */ /* 0x000fe20008000000 */
[----:B------:R-:W-:Y:S01]  /*1a60*/  ULDC UR25, c[0x0][0x224] ;  /* 0x0000890000197ab9 */ /* 0x000fe20000000800 */
[----:B------:R-:W-:Y:S01]  /*1a70*/  ULDC UR30, c[0x0][0x21c] ;  /* 0x00008700001e7ab9 */ /* 0x000fe20000000800 */
        /* <DEDUP_REMOVED lines=10> */
[----:B------:R-:W-:Y:S01]  /*1b20*/  SHF.R.S32.HI R0, RZ, 0x1f, R55 ;  /* 0x0000001fff007819 */ /* 0x000fe20000011437 */
        /* <DEDUP_REMOVED lines=9> */
[----:B------:R-:W-:Y:S01]  /*1bc0*/  IMAD R9, R77, UR10, RZ ;  /* 0x0000000a4d097c24 */ /* 0x000fe2000f8e02ff */
[----:B------:R-:W-:Y:S01]  /*1bd0*/  IADD3 R30, P0, R55, R2, RZ ;  /* 0x00000002371e7210 */ /* 0x000fe20007f1e0ff */
[C---:B------:R-:W-:Y:S01]  /*1be0*/  IMAD R7, R76.reuse, UR9, R7 ;  /* 0x000000094c077c24 */ /* 0x040fe2000f8e0207 */
[----:B------:R-:W-:Y:S01]  /*1bf0*/  ULDC.64 UR8, c[0x0][0x3c8] ;  /* 0x0000f20000087ab9 */ /* 0x000fe20000000a00 */
[----:B------:R-:W-:Y:S01]  /*1c00*/  IMAD R11, R76, UR11, R9 ;  /* 0x0000000b4c0b7c24 */ /* 0x000fe2000f8e0209 */
[----:B------:R-:W-:Y:S01]  /*1c10*/  LEA R16, P1, R2, UR8, 0x2 ;  /* 0x0000000802107c11 */ /* 0x000fe2000f8210ff */
[----:B------:R-:W-:Y:S01]  /*1c20*/  IMAD.WIDE.U32 R4, R76, UR10, R4 ;  /* 0x0000000a4c047c25 */ /* 0x000fe2000f8e0004 */
[----:B------:R-:W-:Y:S01]  /*1c30*/  IADD3 R9, R3, R7, RZ ;  /* 0x0000000703097210 */ /* 0x000fe20007ffe0ff */
[----:B------:R-:W4:Y:S01]  /*1c40*/  LDC.64 R22, c[0x0][0x2d0] ;  /* 0x0000b400ff167b82 */ /* 0x000f220000000a00 */
[----:B------:R-:W-:Y:S01]  /*1c50*/  USHF.L.U32 UR8, UR7, 0x2, URZ ;  /* 0x0000000207087899 */ /* 0x000fe2000800063f */
[----:B------:R-:W-:Y:S01]  /*1c60*/  IMAD.IADD R7, R5, 0x1, R11 ;  /* 0x0000000105077824 */ /* 0x000fe200078e020b */
[----:B------:R-:W-:Y:S01]  /*1c70*/  ULDC.64 UR10, c[0x0][0x3d0] ;  /* 0x0000f400000a7ab9 */ /* 0x000fe20000000a00 */
[----:B------:R-:W-:Y:S01]  /*1c80*/  LEA.HI.X R5, R2, UR9, R9, 0x2, P1 ;  /* 0x0000000902057c11 */ /* 0x000fe200088f1409 */
[----:B------:R-:W-:Y:S01]  /*1c90*/  USHF.L.U64.HI UR9, UR7, 0x2, UR22 ;  /* 0x0000000207097899 */ /* 0x000fe20008010216 */
[----:B------:R-:W-:-:S02]  /*1ca0*/  LEA R3, P2, R4, UR10, 0x2 ;  /* 0x0000000a04037c11 */ /* 0x000fc4000f8410ff */
[----:B------:R-:W-:Y:S02]  /*1cb0*/  IADD3.X R31, R0, R9, RZ, P0, !PT ;  /* 0x00000009001f7210 */ /* 0x000fe400007fe4ff */
[----:B------:R-:W-:Y:S02]  /*1cc0*/  IADD3 R16, P0, R16, UR8, RZ ;  /* 0x0000000810107c10 */ /* 0x000fe4000ff1e0ff */
[----:B------:R-:W-:Y:S02]  /*1cd0*/  IADD3 R28, P1, R55, R4, RZ ;  /* 0x00000004371c7210 */ /* 0x000fe40007f3e0ff */
[----:B------:R-:W-:Y:S01]  /*1ce0*/  LEA.HI.X R4, R4, UR11, R7, 0x2, P2 ;  /* 0x0000000b04047c11 */ /* 0x000fe200090f1407 */
[----:B------:R-:W-:Y:S01]  /*1cf0*/  ULDC.64 UR10, c[0x0][0x250] ;  /* 0x00009400000a7ab9 */ /* 0x000fe20000000a00 */
[----:B------:R-:W-:Y:S02]  /*1d00*/  IADD3 R2, P4, R3, UR8, RZ ;  /* 0x0000000803027c10 */ /* 0x000fe4000ff9e0ff */
[----:B------:R-:W-:-:S02]  /*1d10*/  IADD3.X R3, R5, UR9, RZ, P0, !PT ;  /* 0x0000000905037c10 */ /* 0x000fc400087fe4ff */
[----:B------:R-:W-:Y:S02]  /*1d20*/  IADD3 R20, P3, R16, -0x180, RZ ;  /* 0xfffffe8010147810 */ /* 0x000fe40007f7e0ff */
[----:B------:R-:W-:Y:S02]  /*1d30*/  IADD3.X R29, R0, R7, RZ, P1, !PT ;  /* 0x00000007001d7210 */ /* 0x000fe40000ffe4ff */
[----:B------:R-:W-:Y:S02]  /*1d40*/  IADD3 R18, P2, R16, -0x100, RZ ;  /* 0xffffff0010127810 */ /* 0x000fe40007f5e0ff */
[----:B------:R-:W-:Y:S01]  /*1d50*/  IADD3.X R0, R4, UR9, RZ, P4, !PT ;  /* 0x0000000904007c10 */ /* 0x000fe2000a7fe4ff */
[----:B------:R-:W-:Y:S01]  /*1d60*/  ULDC.64 UR8, c[0x0][0x238] ;  /* 0x00008e0000087ab9 */ /* 0x000fe20000000a00 */
[----:B------:R-:W-:Y:S02]  /*1d70*/  IADD3 R16, P0, R16, -0x80, RZ ;  /* 0xffffff8010107810 */ /* 0x000fe40007f1e0ff */
[----:B------:R-:W-:-:S02]  /*1d80*/  IADD3 R14, P4, R2, -0x180, RZ ;  /* 0xfffffe80020e7810 */ /* 0x000fc40007f9e0ff */
[C---:B------:R-:W-:Y:S02]  /*1d90*/  IADD3 R12, P5, R2.reuse, -0x100, RZ ;  /* 0xffffff00020c7810 */ /* 0x040fe40007fbe0ff */
[C---:B------:R-:W-:Y:S02]  /*1da0*/  IADD3.X R21, R3.reuse, -0x1, RZ, P3, !PT ;  /* 0xffffffff03157810 */ /* 0x040fe40001ffe4ff */
[----:B------:R-:W-:Y:S02]  /*1db0*/  IADD3 R2, P3, R2, -0x80, RZ ;  /* 0xffffff8002027810 */ /* 0x000fe40007f7e0ff */
[C---:B------:R-:W-:Y:S02]  /*1dc0*/  IADD3.X R19, R3.reuse, -0x1, RZ, P2, !PT ;  /* 0xffffffff03137810 */ /* 0x040fe400017fe4ff */
[----:B------:R-:W-:Y:S02]  /*1dd0*/  IADD3.X R17, R3, -0x1, RZ, P0, !PT ;  /* 0xffffffff03117810 */ /* 0x000fe400007fe4ff */
[----:B------:R-:W-:-:S02]  /*1de0*/  ISETP.GE.AND P1, PT, R34, R53, PT ;  /* 0x000000352200720c */ /* 0x000fc40003f26270 */
[C---:B------:R-:W-:Y:S02]  /*1df0*/  IADD3.X R15, R0.reuse, -0x1, RZ, P4, !PT ;  /* 0xffffffff000f7810 */ /* 0x040fe400027fe4ff */
[C---:B------:R-:W-:Y:S02]  /*1e00*/  IADD3.X R13, R0.reuse, -0x1, RZ, P5, !PT ;  /* 0xffffffff000d7810 */ /* 0x040fe40002ffe4ff */
[----:B01234-:R-:W-:-:S07]  /*1e10*/  IADD3.X R3, R0, -0x1, RZ, P3, !PT ;  /* 0xffffffff00037810 */ /* 0x01ffce0001ffe4ff */
.L_x_10439:
[----:B------:R-:W-:Y:S01]  /*1e20*/  SHF.R.S32.HI R109, RZ, 0x1f, R85 ;  /* 0x0000001fff6d7819 */ /* 0x000fe20000011455 */
[----:B----4-:R-:W-:Y:S01]  /*1e30*/  IMAD.WIDE.U32 R4, R85, UR10, R34 ;  /* 0x0000000a55047c25 */ /* 0x010fe2000f8e0022 */
        /* <DEDUP_REMOVED lines=10> */
[----:B------:R-:W-:Y:S02]  /*1ee0*/  LEA.HI.X R11, R4, R64, R5, 0x1, P4 ;  /* 0x00000040040b7211 */ /* 0x000fe400020f0c05 */
[----:B------:R-:W-:-:S03]  /*1ef0*/  PRMT R105, RZ, 0x7610, R105 ;  /* 0x00007610ff697816 */ /* 0x000fc60000000069 */
[----:B--2---:R-:W2:Y:S04]  /*1f00*/  @!P0 LDG.E.U16 R101, desc[UR12][R10.64+0x40] ;  /* 0x0000400c0a658981 */ /* 0x004ea8000c1e1500 */
[----:B---3--:R-:W3:Y:S04]  /*1f10*/  @!P2 LDG.E.U16 R103, desc[UR12][R10.64+0x80] ;  /* 0x0000800c0a67a981 */ /* 0x008ee8000c1e1500 */
[----:B------:R-:W4:Y:S04]  /*1f20*/  @!P1 LDG.E.U16 R99, desc[UR12][R10.64] ;  /* 0x0000000c0a639981 */ /* 0x000f28000c1e1500 */
[----:B0-----:R0:W4:Y:S01]  /*1f30*/  @!P3 LDG.E.U16 R105, desc[UR12][R10.64+0xc0] ;  /* 0x0000c00c0a69b981 */ /* 0x001122000c1e1500 */
[----:B------:R-:W-:Y:S01]  /*1f40*/  MOV R4, R36 ;  /* 0x0000002400047202 */ /* 0x000fe20000000f00 */
[C---:B------:R-:W-:Y:S01]  /*1f50*/  IMAD R0, R109.reuse, UR8, RZ ;  /* 0x000000086d007c24 */ /* 0x040fe2000f8e02ff */
[----:B------:R-:W-:Y:S01]  /*1f60*/  MOV R5, R61 ;  /* 0x0000003d00057202 */ /* 0x000fe20000000f00 */
[----:B------:R-:W-:-:S02]  /*1f70*/  IMAD R102, R109, UR16, RZ ;  /* 0x000000106d667c24 */ /* 0x000fc4000f8e02ff */
[C---:B------:R-:W-:Y:S02]  /*1f80*/  IMAD R9, R85.reuse, UR9, R0 ;  /* 0x0000000955097c24 */ /* 0x040fe4000f8e0200 */
[----:B------:R-:W-:-:S04]  /*1f90*/  IMAD.WIDE.U32 R4, R85, UR8, R4 ;  /* 0x0000000855047c25 */ /* 0x000fc8000f8e0004 */
[----:B------:R-:W-:Y:S01]  /*1fa0*/  IMAD.IADD R0, R5, 0x1, R9 ;  /* 0x0000000105007824 */ /* 0x000fe200078e0209 */
[----:B------:R-:W-:Y:S01]  /*1fb0*/  LEA R8, P0, R4, R22, 0x2 ;  /* 0x0000001604087211 */ /* 0x000fe200078010ff */
[----:B------:R-:W-:-:S03]  /*1fc0*/  IMAD.WIDE.U32 R6, R85, UR16, R34 ;  /* 0x0000001055067c25 */ /* 0x000fc6000f8e0022 */
[----:B------:R-:W-:Y:S01]  /*1fd0*/  LEA.HI.X R9, R4, R23, R0, 0x2, P0 ;  /* 0x0000001704097211 */ /* 0x000fe200000f1400 */
[----:B------:R-:W-:Y:S01]  /*1fe0*/  IMAD R5, R85, UR17, R102 ;  /* 0x0000001155057c24 */ /* 0x000fe2000f8e0266 */
[----:B------:R-:W-:-:S03]  /*1ff0*/  LEA R4, P0, R6, R63, 0x1 ;  /* 0x0000003f06047211 */ /* 0x000fc600078008ff */
[----:B------:R-:W4:Y:S01]  /*2000*/  LDG.E R83, desc[UR12][R8.64] ;  /* 0x0000000c08537981 */ /* 0x000f22000c1e1900 */
[----:B------:R-:W-:Y:S02]  /*2010*/  IADD3 R5, R7, R5, RZ ;  /* 0x0000000507057210 */ /* 0x000fe40007ffe0ff */
[----:B------:R-:W-:Y:S02]  /*2020*/  IADD3 R53, -R55, R88, RZ ;  /* 0x0000005837357210 */ /* 0x000fe40007ffe1ff */
[----:B------:R-:W-:Y:S02]  /*2030*/  LEA.HI.X R5, R6, R62, R5, 0x1, P0 ;  /* 0x0000003e06057211 */ /* 0x000fe400000f0c05 */
[-C--:B------:R-:W-:Y:S02]  /*2040*/  ISETP.GE.AND P0, PT, R34, R53.reuse, PT ;  /* 0x000000352200720c */ /* 0x080fe40003f06270 */
[-C--:B------:R-:W-:Y:S02]  /*2050*/  ISETP.GE.AND P2, PT, R58, R53.reuse, PT ;  /* 0x000000353a00720c */ /* 0x080fe40003f46270 */
[----:B------:R-:W-:-:S02]  /*2060*/  ISETP.GE.AND P3, PT, R56, R53, PT ;  /* 0x000000353800720c */ /* 0x000fc40003f66270 */
[----:B------:R-:W-:Y:S02]  /*2070*/  ISETP.GE.AND P4, PT, R54, R53, PT ;  /* 0x000000353600720c */ /* 0x000fe40003f86270 */
[----:B------:R-:W-:Y:S02]  /*2080*/  PRMT R7, RZ, 0x7610, R7 ;  /* 0x00007610ff077816 */ /* 0x000fe40000000007 */
[----:B0-----:R-:W-:Y:S02]  /*2090*/  PRMT R11, RZ, 0x7610, R11 ;  /* 0x00007610ff0b7816 */ /* 0x001fe4000000000b */
[----:B------:R-:W-:Y:S01]  /*20a0*/  PRMT R107, RZ, 0x7610, R107 ;  /* 0x00007610ff6b7816 */ /* 0x000fe2000000006b */
[----:B--2---:R0:W-:Y:S04]  /*20b0*/  STS.U16 [R50+0x40], R101 ;  /* 0x0000406532007388 */ /* 0x0041e80000000400 */
[----:B---3--:R-:W-:Y:S01]  /*20c0*/  STS.U16 [R50+0x80], R103 ;  /* 0x0000806732007388 */ /* 0x008fe20000000400 */
[----:B0-----:R-:W-:-:S03]  /*20d0*/  PRMT R101, RZ, 0x7610, R101 ;  /* 0x00007610ff657816 */ /* 0x001fc60000000065 */
[----:B----4-:R0:W-:Y:S04]  /*20e0*/  STS.U16 [R50], R99 ;  /* 0x0000006332007388 */ /* 0x0101e80000000400 */
[----:B------:R-:W-:Y:S01]  /*20f0*/  STS.U16 [R50+0xc0], R105 ;  /* 0x0000c06932007388 */ /* 0x000fe20000000400 */
[----:B------:R-:W-:-:S03]  /*2100*/  NOP ;  /* 0x0000000000007918 */ /* 0x000fc60000000000 */
[----:B------:R-:W2:Y:S04]  /*2110*/  @!P0 LDG.E.U16 R7, desc[UR12][R4.64] ;  /* 0x0000000c04078981 */ /* 0x000ea8000c1e1500 */
[----:B------:R-:W3:Y:S04]  /*2120*/  @!P2 LDG.E.U16 R11, desc[UR12][R4.64+0x40] ;  /* 0x0000400c040ba981 */ /* 0x000ee8000c1e1500 */
[----:B------:R-:W4:Y:S04]  /*2130*/  @!P3 LDG.E.U16 R107, desc[UR12][R4.64+0x80] ;  /* 0x0000800c046bb981 */ /* 0x000f28000c1e1500 */
[----:B-1----:R1:W4:Y:S01]  /*2140*/  @!P4 LDG.E.U16 R101, desc[UR12][R4.64+0xc0] ;  /* 0x0000c00c0465c981 */ /* 0x002322000c1e1500 */
[----:B------:R-:W-:-:S02]  /*2150*/  IADD3 R0, R59, -0x1, RZ ;  /* 0xffffffff3b007810 */ /* 0x000fc40007ffe0ff */
[----:B------:R-:W-:Y:S01]  /*2160*/  ISETP.NE.AND P2, PT, R72, RZ, PT ;  /* 0x000000ff4800720c */ /* 0x000fe20003f45270 */
[----:B------:R-:W-:Y:S01]  /*2170*/  FMUL.FTZ R10, R83, 1.4426950216293334961 ;  /* 0x3fb8aa3b530a7820 */ /* 0x000fe20000410000 */
[----:B------:R-:W-:Y:S01]  /*2180*/  LEA.HI R6, R0, R0, RZ, 0x1 ;  /* 0x0000000000067211 */ /* 0x000fe200078f08ff */
[----:B0-----:R-:W-:Y:S01]  /*2190*/  VIADD R99, R72, 0x200 ;  /* 0x0000020048637836 */ /* 0x001fe20000000000 */
[----:B------:R-:W-:Y:S01]  /*21a0*/  ISETP.GT.AND P0, PT, R59, 0x1, PT ;  /* 0x000000013b00780c */ /* 0x000fe20003f04270 */
[----:B------:R0:W0:Y:S01]  /*21b0*/  LDS.64 R102, [R49] ;  /* 0x0000000031667984 */ /* 0x0000220000000a00 */
[----:B------:R-:W-:Y:S02]  /*21c0*/  LOP3.LUT R9, R6, 0xfffffe, RZ, 0xc0, !PT ;  /* 0x00fffffe06097812 */ /* 0x000fe400078ec0ff */
[----:B------:R-:W-:Y:S02]  /*21d0*/  ISETP.EQ.AND P0, PT, R115, RZ, P0 ;  /* 0x000000ff7300720c */ /* 0x000fe40000702270 */
[----:B------:R-:W-:Y:S01]  /*21e0*/  IADD3 R0, R0, -R9, RZ ;  /* 0x8000000900007210 */ /* 0x000fe20007ffe0ff */
[----:B-1----:R-:W-:-:S04]  /*21f0*/  FMUL.FTZ R4, R10, R47 ;  /* 0x0000002f0a047220 */ /* 0x002fc80000410000 */
[----:B------:R-:W-:Y:S02]  /*2200*/  @!P2 IMAD R99, R0, 0x100, R85 ;  /* 0x000001000063a824 */ /* 0x000fe400078e0255 */
[----:B------:R1:W1:Y:S04]  /*2210*/  MUFU.EX2 R0, R4 ;  /* 0x0000000400007308 */ /* 0x0002680000000800 */
[----:B------:R-:W1:Y:S01]  /*2220*/  @P0 LDC R8, c[0x0][0x21c] ;  /* 0x00008700ff080b82 */ /* 0x000e620000000800 */
[-C--:B0-----:R-:W-:Y:S02]  /*2230*/  LEA R49, R71, R60.reuse, 0x3 ;  /* 0x0000003c47317211 */ /* 0x081fe400078e18ff */
[----:B------:R-:W-:Y:S02]  /*2240*/  LEA R105, R99, R60, 0x2 ;  /* 0x0000003c63697211 */ /* 0x000fe400078e10ff */
[----:B------:R-:W-:-:S02]  /*2250*/  @P0 IADD3 R6, R59, -0x2, RZ ;  /* 0xfffffffe3b060810 */ /* 0x000fc40007ffe0ff */
[----:B------:R-:W-:-:S03]  /*2260*/  ISETP.NE.AND P3, PT, R72, 0x1f, PT ;  /* 0x0000001f4800780c */ /* 0x000fc60003f65270 */
[----:B-1----:R-:W-:Y:S01]  /*2270*/  @P0 IMAD R9, R6, R8, R85 ;  /* 0x0000000806090224 */ /* 0x002fe200078e0255 */
[----:B------:R-:W-:-:S03]  /*2280*/  HFMA2.MMA R6, -RZ, RZ, 0, 0 ;  /* 0x00000000ff067435 */ /* 0x000fc600000001ff */
[----:B------:R-:W-:-:S04]  /*2290*/  @P0 IMAD.WIDE R8, R9, 0x8, R42 ;  /* 0x0000000809080825 */ /* 0x000fc800078e022a */
[----:B------:R-:W-:Y:S01]  /*22a0*/  FMUL.FTZ R113, R10, R45 ;  /* 0x0000002d0a717220 */ /* 0x000fe20000410000 */
[----:B------:R-:W-:-:S05]  /*22b0*/  HADD2.F32 R106, -RZ, R86.H0_H0 ;  /* 0x20000056ff6a7230 */ /* 0x000fca0000004100 */
[----:B------:R-:W-:Y:S01]  /*22c0*/  MUFU.EX2 R113, R113 ;  /* 0x0000007100717308 */ /* 0x000fe20000000800 */
[----:B------:R-:W-:Y:S02]  /*22d0*/  HADD2.F32 R104, -RZ, R87.H0_H0 ;  /* 0x20000057ff687230 */ /* 0x000fe40000004100 */
[--C-:B------:R-:W-:Y:S02]  /*22e0*/  HADD2.F32 R99, -RZ, R102.reuse.H0_H0 ;  /* 0x20000066ff637230 */ /* 0x100fe40000004100 */
[----:B------:R-:W-:Y:S01]  /*22f0*/  FMUL.FTZ R118, R106, R47 ;  /* 0x0000002f6a767220 */ /* 0x000fe20000410000 */
[----:B------:R-:W-:Y:S01]  /*2300*/  HADD2.F32 R102, -RZ, R102.H1_H1 ;  /* 0x30000066ff667230 */ /* 0x000fe20000004100 */
[----:B------:R-:W-:Y:S02]  /*2310*/  BSSY B0, `(.L_x_10427) ;  /* 0x000002c000007945 */ /* 0x000fe40003800000 */
[----:B------:R-:W-:Y:S01]  /*2320*/  FMUL.FTZ R117, R99, R118 ;  /* 0x0000007663757220 */ /* 0x000fe20000410000 */
[----:B--2---:R0:W-:Y:S04]  /*2330*/  STS.U16 [R50+0x100], R7 ;  /* 0x0001000732007388 */ /* 0x0041e80000000400 */
[----:B---3--:R1:W-:Y:S04]  /*2340*/  STS.U16 [R50+0x140], R11 ;  /* 0x0001400b32007388 */ /* 0x0083e80000000400 */
[----:B----4-:R-:W-:Y:S04]  /*2350*/  STS.U16 [R50+0x180], R107 ;  /* 0x0001806b32007388 */ /* 0x010fe80000000400 */
[----:B------:R-:W-:Y:S01]  /*2360*/  STS.U16 [R50+0x1c0], R101 ;  /* 0x0001c06532007388 */ /* 0x000fe20000000400 */
[----:B------:R-:W-:-:S03]  /*2370*/  NOP ;  /* 0x0000000000007918 */ /* 0x000fc60000000000 */
[----:B------:R-:W2:Y:S04]  /*2380*/  LDS.64 R4, [R49+0x100] ;  /* 0x0001000031047984 */ /* 0x000ea80000000a00 */
[----:B------:R3:W-:Y:S01]  /*2390*/  STS [R105+0x838], R0 ;  /* 0x0008380069007388 */ /* 0x0007e20000000800 */
[----:B------:R-:W-:Y:S01]  /*23a0*/  BAR.SYNC.DEFER_BLOCKING 0x0 ;  /* 0x0000000000007b1d */ /* 0x000fe20000010000 */
[C---:B0-----:R-:W-:Y:S01]  /*23b0*/  FMUL.FTZ R7, R10.reuse, R46 ;  /* 0x0000002e0a077220 */ /* 0x041fe20000410000 */
[----:B-1----:R-:W-:-:S04]  /*23c0*/  FMUL.FTZ R11, R10, R44 ;  /* 0x0000002c0a0b7220 */ /* 0x002fc80000410000 */
[----:B------:R0:W5:Y:S04]  /*23d0*/  @P0 LDG.E R6, desc[UR12][R8.64+0x4] ;  /* 0x0000040c08060981 */ /* 0x000168000c1e1900 */
[----:B0-----:R0:W1:Y:S01]  /*23e0*/  @P3 LDS R8, [R57+0x103c] ;  /* 0x00103c0039083984 */ /* 0x0010620000000800 */
[----:B------:R-:W4:Y:S01]  /*23f0*/  MUFU.EX2 R7, R7 ;  /* 0x0000000700077308 */ /* 0x000f220000000800 */
[----:B--2---:R-:W-:-:S07]  /*2400*/  HADD2.F32 R123, -RZ, R5.H0_H0 ;  /* 0x20000005ff7b7230 */ /* 0x004fce0000004100 */
[----:B------:R-:W2:Y:S01]  /*2410*/  MUFU.EX2 R11, R11 ;  /* 0x0000000b000b7308 */ /* 0x000ea20000000800 */
[----:B------:R-:W-:Y:S02]  /*2420*/  HADD2.F32 R5, -RZ, R5.H1_H1 ;  /* 0x30000005ff057230 */ /* 0x000fe40000004100 */
[----:B------:R-:W-:Y:S02]  /*2430*/  HADD2.F32 R107, -RZ, R86.H1_H1 ;  /* 0x30000056ff6b7230 */ /* 0x000fe40000004100 */
[----:B---3--:R-:W-:Y:S02]  /*2440*/  HADD2.F32 R105, -RZ, R87.H1_H1 ;  /* 0x30000057ff697230 */ /* 0x008fe40000004100 */
[--C-:B------:R-:W-:Y:S02]  /*2450*/  HADD2.F32 R101, -RZ, R103.reuse.H0_H0 ;  /* 0x20000067ff657230 */ /* 0x100fe40000004100 */
[----:B------:R-:W-:Y:S01]  /*2460*/  FMUL.FTZ R111, R107, R46 ;  /* 0x0000002e6b6f7220 */ /* 0x000fe20000410000 */
[----:B------:R-:W-:-:S02]  /*2470*/  HADD2.F32 R103, -RZ, R103.H1_H1 ;  /* 0x30000067ff677230 */ /* 0x000fc40000004100 */
[----:B------:R-:W-:Y:S01]  /*2480*/  FMUL.FTZ R10, R104, R45 ;  /* 0x0000002d680a7220 */ /* 0x000fe20000410000 */
[--C-:B------:R-:W-:Y:S02]  /*2490*/  HADD2.F32 R121, -RZ, R4.reuse.H1_H1 ;  /* 0x30000004ff797230 */ /* 0x100fe40000004100 */
[----:B------:R-:W-:Y:S01]  /*24a0*/  FMUL.FTZ R112, R105, R44 ;  /* 0x0000002c69707220 */ /* 0x000fe20000410000 */
[----:B------:R-:W-:Y:S01]  /*24b0*/  FMUL.FTZ R110, R82, R123 ;  /* 0x0000007b526e7220 */ /* 0x000fe20000410000 */
[----:B------:R-:W-:Y:S01]  /*24c0*/  FMUL.FTZ R108, R100, R5 ;  /* 0x00000005646c7220 */ /* 0x000fe20000410000 */
[----:B------:R-:W-:Y:S02]  /*24d0*/  HADD2.F32 R119, -RZ, R4.H0_H0 ;  /* 0x20000004ff777230 */ /* 0x000fe40000004100 */
[----:B----4-:R-:W-:Y:S01]  /*24e0*/  FMUL.FTZ R126, R0, R7 ;  /* 0x00000007007e7220 */ /* 0x010fe20000410000 */
[----:B------:R-:W-:Y:S01]  /*24f0*/  FMUL.FTZ R120, R102, R111 ;  /* 0x0000006f66787220 */ /* 0x000fe20000410000 */
[----:B------:R-:W-:Y:S01]  /*2500*/  FMUL.FTZ R116, R101, R10 ;  /* 0x0000000a65747220 */ /* 0x000fe20000410000 */
[----:B------:R-:W-:Y:S01]  /*2510*/  FMUL.FTZ R114, R103, R112 ;  /* 0x0000007067727220 */ /* 0x000fe20000410000 */
[----:B------:R-:W-:Y:S01]  /*2520*/  FMUL.FTZ R122, R84, R121 ;  /* 0x00000079547a7220 */ /* 0x000fe20000410000 */
[----:B--2---:R-:W-:Y:S01]  /*2530*/  FFMA.FTZ R9, R11, R108, R110 ;  /* 0x0000006c0b097223 */ /* 0x004fe2000001006e */
[----:B01----:R-:W-:Y:S06]  /*2540*/  @P3 BRA `(.L_x_10428) ;  /* 0x0000000000203947 */ /* 0x003fec0003800000 */
        /* <DEDUP_REMOVED lines=8> */
.L_x_10428:
[----:B------:R-:W-:Y:S05]  /*25d0*/  BSYNC B0 ;  /* 0x0000000000007941 */ /* 0x000fea0003800000 */
.L_x_10427:
[----:B-1----:R-:W-:Y:S01]  /*25e0*/  FMUL.FTZ R4, R11, R8 ;  /* 0x000000080b047220 */ /* 0x002fe20000410000 */
[----:B0-----:R-:W-:Y:S01]  /*25f0*/  FFMA.FTZ R5, R7, R117, R120 ;  /* 0x0000007507057223 */ /* 0x001fe20000010078 */
        /* <DEDUP_REMOVED lines=9> */
[----:B------:R-:W-:Y:S01]  /*2690*/  ISETP.NE.AND P4, PT, R115, 0x1f, PT ;  /* 0x0000001f7300780c */ /* 0x000fe20003f85270 */
        /* <DEDUP_REMOVED lines=34> */
[----:B------:R-:W-:Y:S01]  /*28c0*/  MOV R4, 0x3f800000 ;  /* 0x3f80000000047802 */ /* 0x000fe20000000f00 */
[----:B---3--:R-:W-:Y:S01]  /*28d0*/  @P0 FMUL.FTZ R126, R126, R5 ;  /* 0x000000057e7e0220 */ /* 0x008fe20000410000 */
[----:B------:R-:W-:Y:S01]  /*28e0*/  ISETP.GE.AND P0, PT, R59, UR25, PT ;  /* 0x000000193b007c0c */ /* 0x000fe2000bf06270 */
[----:B------:R-:W2:Y:S01]  /*28f0*/  SHFL.UP PT, R121, R119, 0x8, RZ ;  /* 0x0500000077797989 */ /* 0x000ea200000e00ff */
[----:B------:R-:W-:Y:S02]  /*2900*/  IMAD.MOV.U32 R5, RZ, RZ, RZ ;  /* 0x000000ffff057224 */ /* 0x000fe400078e00ff */
        /* <DEDUP_REMOVED lines=19> */
[----:B-----5:R-:W-:Y:S01]  /*2a40*/  SHFL.IDX PT, R121, R6, RZ, 0x1f ;  /* 0x00001fff06797589 */ /* 0x020fe200000e0000 */
[----:B------:R-:W-:-:S03]  /*2a50*/  ISETP.NE.AND P0, PT, R72, RZ, PT ;  /* 0x000000ff4800720c */ /* 0x000fc60003f05270 */
[----:B------:R-:W0:Y:S04]  /*2a60*/  SHFL.IDX PT, R9, R5, RZ, 0x1f ;  /* 0x00001fff05097589 */ /* 0x000e2800000e0000 */
[----:B------:R-:W-:Y:S04]  /*2a70*/  SHFL.UP PT, R119, R119, 0x1, RZ ;  /* 0x0420000077777989 */ /* 0x000fe800000e00ff */
[----:B------:R-:W1:Y:S04]  /*2a80*/  SHFL.UP PT, R126, R126, 0x1, RZ ;  /* 0x042000007e7e7989 */ /* 0x000e6800000e00ff */
[----:B------:R2:W-:Y:S04]  /*2a90*/  SHFL.IDX PT, R130, R123, RZ, 0x1f ;  /* 0x00001fff7b827589 */ /* 0x0005e800000e0000 */
[----:B------:R-:W3:Y:S01]  /*2aa0*/  SHFL.IDX PT, R125, R128, RZ, 0x1f ;  /* 0x00001fff807d7589 */ /* 0x000ee200000e0000 */
[----:B0-----:R-:W-:-:S04]  /*2ab0*/  @P3 FFMA.FTZ R9, R132, R9, R127 ;  /* 0x0000000984093223 */ /* 0x001fc8000001007f */
[----:B------:R-:W-:Y:S01]  /*2ac0*/  FFMA.FTZ R108, R9, R8, R108 ;  /* 0x00000008096c7223 */ /* 0x000fe2000001006c */
[----:B-1----:R-:W-:-:S03]  /*2ad0*/  @P2 FFMA.FTZ R121, R126, R121, R119 ;  /* 0x000000797e792223 */ /* 0x002fc60000010077 */
[----:B------:R-:W-:Y:S01]  /*2ae0*/  FFMA.FTZ R110, R11, R108, R110 ;  /* 0x0000006c0b6e7223 */ /* 0x000fe2000001006e */
[----:B--2---:R-:W-:Y:S01]  /*2af0*/  FMUL.FTZ R123, R108, R44 ;  /* 0x0000002c6c7b7220 */ /* 0x004fe20000410000 */
[----:B------:R-:W-:Y:S02]  /*2b00*/  LEA R119, R72, R60, 0x4 ;  /* 0x0000003c48777211 */ /* 0x000fe400078e20ff */
[----:B------:R-:W-:Y:S01]  /*2b10*/  FFMA.FTZ R122, R113, R110, R122 ;  /* 0x0000006e717a7223 */ /* 0x000fe2000001007a */
[C---:B---3--:R-:W-:Y:S01]  /*2b20*/  FFMA.FTZ R9, R125.reuse, R5, R130 ;  /* 0x000000057d097223 */ /* 0x048fe20000010082 */
[----:B------:R-:W-:Y:S01]  /*2b30*/  FFMA.FTZ R130, R0, R121, R117 ;  /* 0x0000007900827223 */ /* 0x000fe20000010075 */
[----:B------:R-:W-:Y:S01]  /*2b40*/  FMUL.FTZ R8, R125, R4 ;  /* 0x000000047d087220 */ /* 0x000fe20000410000 */
[----:B------:R-:W-:Y:S02]  /*2b50*/  FMUL.FTZ R121, R110, R45 ;  /* 0x0000002d6e797220 */ /* 0x000fe40000410000 */
[C---:B------:R-:W-:Y:S01]  /*2b60*/  FFMA.FTZ R125, R7.reuse, R130, R120 ;  /* 0x00000082077d7223 */ /* 0x040fe20000010078 */
[----:B------:R-:W-:Y:S01]  /*2b70*/  FFMA.FTZ R120, R7, R122, R124 ;  /* 0x0000007a07787223 */ /* 0x000fe2000001007c */
[----:B------:R-:W-:Y:S01]  /*2b80*/  FFMA.FTZ R0, R99, -R118, R130 ;  /* 0x8000007663007223 */ /* 0x000fe20000010082 */
[----:B------:R-:W-:Y:S01]  /*2b90*/  FMUL.FTZ R118, R122, R46 ;  /* 0x0000002e7a767220 */ /* 0x000fe20000410000 */
[----:B------:R-:W-:Y:S01]  /*2ba0*/  FMUL.FTZ R7, R105, R123 ;  /* 0x0000007b69077220 */ /* 0x000fe20000410000 */
[----:B------:R-:W-:Y:S01]  /*2bb0*/  FMUL.FTZ R117, R120, R47 ;  /* 0x0000002f78757220 */ /* 0x000fe20000410000 */
[----:B------:R-:W-:Y:S01]  /*2bc0*/  FMUL.FTZ R6, R104, R121 ;  /* 0x0000007968067220 */ /* 0x000fe20000410000 */
[----:B------:R-:W-:Y:S01]  /*2bd0*/  FMUL.FTZ R5, R107, R118 ;  /* 0x000000766b057220 */ /* 0x000fe20000410000 */
[----:B------:R0:W-:Y:S01]  /*2be0*/  @!P0 STS.64 [R129+0x10b8], R8 ;  /* 0x0010b80881008388 */ /* 0x0001e20000000a00 */
[----:B------:R-:W-:Y:S01]  /*2bf0*/  FMUL.FTZ R4, R106, R117 ;  /* 0x000000756a047220 */ /* 0x000fe20000410000 */
[----:B------:R-:W-:Y:S01]  /*2c00*/  IADD3 R124, -R55, R88, -R72 ;  /* 0x00000058377c7210 */ /* 0x000fe20007ffe948 */
[----:B------:R-:W-:Y:S01]  /*2c10*/  FFMA.FTZ R116, R113, R125, R116 ;  /* 0x0000007d71747223 */ /* 0x000fe20000010074 */
[----:B------:R-:W-:-:S02]  /*2c20*/  FFMA.FTZ R111, R102, -R111, R125 ;  /* 0x8000006f666f7223 */ /* 0x000fc4000001007d */
[----:B------:R1:W-:Y:S01]  /*2c30*/  STS.128 [R119+0x200], R4 ;  /* 0x0002000477007388 */ /* 0x0003e20000000c00 */
[----:B------:R-:W-:Y:S01]  /*2c40*/  BAR.SYNC.DEFER_BLOCKING 0x0 ;  /* 0x0000000000007b1d */ /* 0x000fe20000010000 */
[----:B------:R-:W-:Y:S01]  /*2c50*/  ISETP.GE.AND P2, PT, R124, 0x1, PT ;  /* 0x000000017c00780c */ /* 0x000fe20003f46270 */
[----:B0-----:R-:W-:Y:S01]  /*2c60*/  FFMA.FTZ R8, R0, R117, RZ ;  /* 0x0000007500087223 */ /* 0x001fe200000100ff */
[----:B------:R-:W-:Y:S01]  /*2c70*/  FFMA.FTZ R114, R11, R116, R114 ;  /* 0x000000740b727223 */ /* 0x000fe20000010072 */
[----:B------:R-:W-:Y:S01]  /*2c80*/  FFMA.FTZ R113, R101, -R10, R116 ;  /* 0x8000000a65717223 */ /* 0x000fe20000010074 */
[----:B------:R-:W-:Y:S01]  /*2c90*/  FMUL.FTZ R9, R84, R125 ;  /* 0x0000007d54097220 */ /* 0x000fe20000410000 */
[----:B------:R-:W-:Y:S01]  /*2ca0*/  FFMA.FTZ R118, R111, R118, R8 ;  /* 0x000000766f767223 */ /* 0x000fe20000010008 */
[----:B------:R-:W-:Y:S01]  /*2cb0*/  FMUL.FTZ R8, R48, R130 ;  /* 0x0000008230087220 */ /* 0x000fe20000410000 */
[----:B------:R-:W-:Y:S01]  /*2cc0*/  FMUL.FTZ R10, R82, R116 ;  /* 0x00000074520a7220 */ /* 0x000fe20000410000 */
[----:B------:R-:W-:Y:S01]  /*2cd0*/  FMUL.FTZ R11, R100, R114 ;  /* 0x00000072640b7220 */ /* 0x000fe20000410000 */
[----:B------:R-:W-:Y:S01]  /*2ce0*/  FFMA.FTZ R112, R103, -R112, R114 ;  /* 0x8000007067707223 */ /* 0x000fe20000010072 */
[----:B------:R1:W0:Y:S04]  /*2cf0*/  LDS R125, [R57+0x200] ;  /* 0x00020000397d7984 */ /* 0x0002280000000800 */
[----:B------:R1:W2:Y:S04]  /*2d00*/  LDS R127, [R57+0x280] ;  /* 0x00028000397f7984 */ /* 0x0002a80000000800 */
[----:B------:R1:W3:Y:S04]  /*2d10*/  LDS R129, [R57+0x300] ;  /* 0x0003000039817984 */ /* 0x0002e80000000800 */
[----:B------:R1:W4:Y:S04]  /*2d20*/  LDS R117, [R57+0x380] ;  /* 0x0003800039757984 */ /* 0x0003280000000800 */
[----:B------:R1:W-:Y:S01]  /*2d30*/  STS.128 [R119+0x400], R8 ;  /* 0x0004000877007388 */ /* 0x0003e20000000c00 */
[----:B------:R-:W-:Y:S06]  /*2d40*/  BAR.SYNC.DEFER_BLOCKING 0x0 ;  /* 0x0000000000007b1d */ /* 0x000fec0000010000 */
[----:B------:R-:W-:Y:S05]  /*2d50*/  @!P2 BRA `(.L_x_10430) ;  /* 0x00000000003ca947 */ /* 0x000fea0003800000 */
[----:B-1----:R-:W1:Y:S01]  /*2d60*/  LDS R119, [R57+0x400] ;  /* 0x0004000039777984 */ /* 0x002e620000000800 */
[C---:B------:R-:W-:Y:S02]  /*2d70*/  IMAD R6, R109.reuse, UR18, RZ ;  /* 0x000000126d067c24 */ /* 0x040fe4000f8e02ff */
        /* <DEDUP_REMOVED lines=12> */
[----:B-1----:R0:W-:Y:S02]  /*2e40*/  REDG.E.ADD.F32.FTZ.RN.STRONG.GPU desc[UR12][R10.64], R119 ;  /* 0x000000770a0079a6 */ /* 0x0021e4000c10f38c */
.L_x_10430:
[----:B------:R-:W-:Y:S05]  /*2e50*/  BSYNC B0 ;  /* 0x0000000000007941 */ /* 0x000fea0003800000 */
.L_x_10429:
        /* <DEDUP_REMOVED lines=14> */
[----:B0-----:R-:W-:Y:S06]  /*2f40*/  @!P2 BRA `(.L_x_10432) ;  /* 0x000000000018a947 */ /* 0x001fec0003800000 */
[----:B------:R-:W-:-:S04]  /*2f50*/  IMAD.WIDE.U32 R6, R26, UR24, R20 ;  /* 0x000000181a067c25 */ /* 0x000fc8000f8e0014 */
[----:B------:R-:W-:-:S04]  /*2f60*/  IMAD.WIDE.U32 R4, R24, UR24, R14 ;  /* 0x0000001818047c25 */ /* 0x000fc8000f8e000e */
[----:B------:R-:W-:Y:S01]  /*2f70*/  IMAD.IADD R7, R7, 0x1, R11 ;  /* 0x0000000107077824 */ /* 0x000fe200078e020b */
[----:B------:R-:W-:-:S04]  /*2f80*/  IADD3 R5, R5, R109, RZ ;  /* 0x0000006d05057210 */ /* 0x000fc80007ffe0ff */
[----:B--2---:R0:W-:Y:S04]  /*2f90*/  REDG.E.ADD.F32.FTZ.RN.STRONG.GPU desc[UR12][R6.64], R127 ;  /* 0x0000007f060079a6 */ /* 0x0041e8000c10f38c */
[----:B-1----:R0:W-:Y:S02]  /*2fa0*/  REDG.E.ADD.F32.FTZ.RN.STRONG.GPU desc[UR12][R4.64], R9 ;  /* 0x00000009040079a6 */ /* 0x0021e4000c10f38c */
.L_x_10432:
[----:B------:R-:W-:Y:S05]  /*2fb0*/  BSYNC B0 ;  /* 0x0000000000007941 */ /* 0x000fea0003800000 */
.L_x_10431:
[----:B01----:R0:W1:Y:S01]  /*2fc0*/  LDS R9, [R57+0x500] ;  /* 0x0005000039097984 */ /* 0x0030620000000800 */
[----:B------:R-:W-:Y:S04]  /*2fd0*/  BSSY B0, `(.L_x_10433) ;  /* 0x0000008000007945 */ /* 0x000fe80003800000 */
[----:B------:R-:W-:Y:S05]  /*2fe0*/  @!P3 BRA `(.L_x_10434) ;  /* 0x000000000018b947 */ /* 0x000fea0003800000 */
[----:B------:R-:W-:-:S04]  /*2ff0*/  IMAD.WIDE.U32 R6, R26, UR24, R18 ;  /* 0x000000181a067c25 */ /* 0x000fc8000f8e0012 */
[----:B------:R-:W-:Y:S01]  /*3000*/  IMAD.WIDE.U32 R4, R24, UR24, R12 ;  /* 0x0000001818047c25 */ /* 0x000fe2000f8e000c */
[----:B------:R-:W-:-:S04]  /*3010*/  IADD3 R7, R11, R7, RZ ;  /* 0x000000070b077210 */ /* 0x000fc80007ffe0ff */
[----:B------:R-:W-:Y:S01]  /*3020*/  IADD3 R5, R109, R5, RZ ;  /* 0x000000056d057210 */ /* 0x000fe20007ffe0ff */
[----:B---3--:R3:W-:Y:S04]  /*3030*/  REDG.E.ADD.F32.FTZ.RN.STRONG.GPU desc[UR12][R6.64], R129 ;  /* 0x00000081060079a6 */ /* 0x0087e8000c10f38c */
[----:B-1----:R3:W-:Y:S02]  /*3040*/  REDG.E.ADD.F32.FTZ.RN.STRONG.GPU desc[UR12][R4.64], R9 ;  /* 0x00000009040079a6 */ /* 0x0027e4000c10f38c */
.L_x_10434:
[----:B------:R-:W-:Y:S05]  /*3050*/  BSYNC B0 ;  /* 0x0000000000007941 */ /* 0x000fea0003800000 */
.L_x_10433:
[----:B-1-3--:R1:W3:Y:S01]  /*3060*/  LDS R9, [R57+0x580] ;  /* 0x0005800039097984 */ /* 0x00a2e20000000800 */
[----:B------:R-:W-:Y:S04]  /*3070*/  BSSY B0, `(.L_x_10435) ;  /* 0x0000008000007945 */ /* 0x000fe80003800000 */
[----:B------:R-:W-:Y:S05]  /*3080*/  @!P4 BRA `(.L_x_10436) ;  /* 0x000000000018c947 */ /* 0x000fea0003800000 */
[----:B------:R-:W-:-:S04]  /*3090*/  IMAD.WIDE.U32 R6, R26, UR24, R16 ;  /* 0x000000181a067c25 */ /* 0x000fc8000f8e0010 */
[----:B------:R-:W-:Y:S01]  /*30a0*/  IMAD.WIDE.U32 R4, R24, UR24, R2 ;  /* 0x0000001818047c25 */ /* 0x000fe2000f8e0002 */
[----:B------:R-:W-:-:S03]  /*30b0*/  IADD3 R7, R11, R7, RZ ;  /* 0x000000070b077210 */ /* 0x000fc60007ffe0ff */
[----:B------:R-:W-:Y:S02]  /*30c0*/  IMAD.IADD R5, R109, 0x1, R5 ;  /* 0x000000016d057824 */ /* 0x000fe400078e0205 */
[----:B----4-:R4:W-:Y:S04]  /*30d0*/  REDG.E.ADD.F32.FTZ.RN.STRONG.GPU desc[UR12][R6.64], R117 ;  /* 0x00000075060079a6 */ /* 0x0109e8000c10f38c */
[----:B---3--:R4:W-:Y:S02]  /*30e0*/  REDG.E.ADD.F32.FTZ.RN.STRONG.GPU desc[UR12][R4.64], R9 ;  /* 0x00000009040079a6 */ /* 0x0089e4000c10f38c */
.L_x_10436:
[----:B------:R-:W-:Y:S05]  /*30f0*/  BSYNC B0 ;  /* 0x0000000000007941 */ /* 0x000fea0003800000 */
.L_x_10435:
[----:B----4-:R-:W4:Y:S01]  /*3100*/  SHFL.DOWN P2, R5, R8, 0x1, 0x1f ;  /* 0x08201f0008057f89 */ /* 0x010f220000040000 */
[----:B------:R-:W-:Y:S01]  /*3110*/  ISETP.NE.AND P3, PT, R71, RZ, PT ;  /* 0x000000ff4700720c */ /* 0x000fe20003f65270 */
        /* <DEDUP_REMOVED lines=12> */
[----:B------:R-:W5:Y:S01]  /*31e0*/  @!P3 S2R R11, SR_CgaCtaId ;  /* 0x00000000000bb919 */ /* 0x000f620000008800 */
[----:B------:R-:W-:Y:S01]  /*31f0*/  FFMA.FTZ R91, R4, R44, R91 ;  /* 0x0000002c045b7223 */ /* 0x000fe2000001005b */
[----:B------:R-:W-:Y:S01]  /*3200*/  FFMA.FTZ R93, R102, R46, R93 ;  /* 0x0000002e665d7223 */ /* 0x000fe2000001005d */
[----:B------:R-:W-:Y:S01]  /*3210*/  FFMA.FTZ R94, R99, R47, R94 ;  /* 0x0000002f635e7223 */ /* 0x000fe2000001005e */
[----:B------:R-:W-:Y:S01]  /*3220*/  FADD.FTZ R97, R104, R97 ;  /* 0x0000006168617221 */ /* 0x000fe20000010000 */
[----:B------:R-:W-:Y:S01]  /*3230*/  FADD.FTZ R96, R107, R96 ;  /* 0x000000606b607221 */ /* 0x000fe20000010000 */
[----:B----4-:R-:W-:Y:S01]  /*3240*/  @P2 FADD R5, R8, R5 ;  /* 0x0000000508052221 */ /* 0x010fe20000000000 */
[----:B------:R-:W-:-:S04]  /*3250*/  @!P3 MOV R8, 0x400 ;  /* 0x000004000008b802 */ /* 0x000fc80000000f00 */
[----:B------:R-:W4:Y:S01]  /*3260*/  SHFL.DOWN P2, R6, R5, 0x2, 0x1f ;  /* 0x08401f0005067f89 */ /* 0x000f220000040000 */
[----:B-----5:R-:W-:Y:S01]  /*3270*/  @!P3 LEA R60, R11, R8, 0x18 ;  /* 0x000000080b3cb211 */ /* 0x020fe200078ec0ff */
[----:B----4-:R-:W-:Y:S01]  /*3280*/  @P2 FADD R6, R5, R6 ;  /* 0x0000000605062221 */ /* 0x010fe20000000000 */
[C---:B------:R-:W-:Y:S01]  /*3290*/  FMUL.FTZ R5, R83.reuse, R108 ;  /* 0x0000006c53057220 */ /* 0x040fe20000410000 */
[----:B------:R-:W-:-:S03]  /*32a0*/  FMUL.FTZ R83, R83, R120 ;  /* 0x0000007853537220 */ /* 0x000fc60000410000 */
[----:B------:R-:W4:Y:S01]  /*32b0*/  SHFL.DOWN P2, R7, R6, 0x4, 0x1f ;  /* 0x08801f0006077f89 */ /* 0x000f220000040000 */
[----:B------:R-:W-:Y:S01]  /*32c0*/  FMUL.FTZ R112, R112, R5 ;  /* 0x0000000570707220 */ /* 0x000fe20000410000 */
[----:B------:R-:W-:-:S03]  /*32d0*/  FMUL.FTZ R83, R0, R83 ;  /* 0x0000005300537220 */ /* 0x000fc60000410000 */
[----:B------:R-:W-:Y:S01]  /*32e0*/  FFMA.FTZ R105, R105, R4, R112 ;  /* 0x0000000469697223 */ /* 0x000fe20000010070 */
[----:B------:R-:W-:-:S03]  /*32f0*/  FFMA.FTZ R106, R106, R99, R83 ;  /* 0x000000636a6a7223 */ /* 0x000fc60000010053 */
[----:B------:R-:W-:Y:S01]  /*3300*/  FADD.FTZ R98, R105, R98 ;  /* 0x0000006269627221 */ /* 0x000fe20000010000 */
[----:B------:R-:W-:Y:S01]  /*3310*/  FADD.FTZ R95, R106, R95 ;  /* 0x0000005f6a5f7221 */ /* 0x000fe20000010000 */
[----:B----4-:R-:W-:-:S05]  /*3320*/  @P2 FADD R7, R6, R7 ;  /* 0x0000000706072221 */ /* 0x010fca0000000000 */
[----:B------:R-:W4:Y:S02]  /*3330*/  SHFL.DOWN P2, R10, R7, 0x8, 0x1f ;  /* 0x09001f00070a7f89 */ /* 0x000f240000040000 */
[----:B----4-:R-:W-:-:S05]  /*3340*/  @P2 FADD R10, R7, R10 ;  /* 0x0000000a070a2221 */ /* 0x010fca0000000000 */
[----:B---3--:R-:W3:Y:S02]  /*3350*/  SHFL.DOWN P2, R9, R10, 0x10, 0x1f ;  /* 0x0a001f000a097f89 */ /* 0x008ee40000040000 */
        /* <DEDUP_REMOVED lines=9> */
.L_x_10438:
[----:B------:R-:W-:Y:S05]  /*33f0*/  BSYNC B0 ;  /* 0x0000000000007941 */ /* 0x000fea0003800000 */
.L_x_10437:
[----:B------:R-:W-:Y:S01]  /*3400*/  IADD3 R85, R85, 0x1, RZ ;  /* 0x0000000155557810 */ /* 0x000fe20007ffe0ff */
[----:B------:R-:W-:-:S03]  /*3410*/  UIADD3 UR5, UP0, UR5, 0x1, URZ ;  /* 0x0000000105057890 */ /* 0x000fc6000ff1e03f */
[----:B------:R-:W-:Y:S01]  /*3420*/  ISETP.GE.AND P0, PT, R85, UR30, PT ;  /* 0x0000001e55007c0c */ /* 0x000fe2000bf06270 */
[----:B------:R-:W-:-:S12]  /*3430*/  UIADD3.X UR6, URZ, UR6, URZ, UP0, !UPT ;  /* 0x000000063f067290 */ /* 0x000fd800087fe43f */
[----:B------:R-:W-:Y:S05]  /*3440*/  @!P0 BRA `(.L_x_10439) ;  /* 0xffffffe800748947 */ /* 0x000fea000383ffff */
.L_x_10426:
[----:B------:R-:W-:Y:S01]  /*3450*/  BAR.SYNC.DEFER_BLOCKING 0x0 ;  /* 0x0000000000007b1d */ /* 0x000fe20000010000 */
[-C--:B------:R-:W-:Y:S02]  /*3460*/  ISETP.GE.AND P0, PT, R34, R53.reuse, PT ;  /* 0x000000352200720c */ /* 0x080fe40003f06270 */
[-C--:B------:R-:W-:Y:S02]  /*3470*/  ISETP.GE.AND P1, PT, R58, R53.reuse, PT ;  /* 0x000000353a00720c */ /* 0x080fe40003f26270 */
[-C--:B------:R-:W-:Y:S02]  /*3480*/  ISETP.GE.AND P2, PT, R56, R53.reuse, PT ;  /* 0x000000353800720c */ /* 0x080fe40003f46270 */
[----:B------:R-:W-:Y:S02]  /*3490*/  ISETP.GE.AND P3, PT, R54, R53, PT ;  /* 0x000000353600720c */ /* 0x000fe40003f66270 */
[----:B------:R-:W-:Y:S02]  /*34a0*/  PRMT R3, RZ, 0x7610, R3 ;  /* 0x00007610ff037816 */ /* 0x000fe40000000003 */
[----:B------:R-:W-:-:S02]  /*34b0*/  PRMT R5, RZ, 0x7610, R5 ;  /* 0x00007610ff057816 */ /* 0x000fc40000000005 */
[----:B------:R-:W-:Y:S02]  /*34c0*/  PRMT R7, RZ, 0x7610, R7 ;  /* 0x00007610ff077816 */ /* 0x000fe40000000007 */
[----:B---34-:R-:W-:Y:S01]  /*34d0*/  PRMT R9, RZ, 0x7610, R9 ;  /* 0x00007610ff097816 */ /* 0x018fe20000000009 */
[----:B------:R-:W3:Y:S01]  /*34e0*/  S2UR UR6, SR_CgaCtaId ;  /* 0x00000000000679c3 */ /* 0x000ee20000008800 */
[----:B------:R-:W4:Y:S01]  /*34f0*/  @!P0 LDG.E.U16 R3, desc[UR12][R32.64] ;  /* 0x0000000c20038981 */ /* 0x000f22000c1e1500 */
[----:B------:R-:W-:Y:S01]  /*3500*/  UMOV UR5, 0x400 ;  /* 0x0000040000057882 */ /* 0x000fe20000000000 */
[----:B------:R-:W-:-:S05]  /*3510*/  F2FP.F16.F32.PACK_AB R90, R93, R94 ;  /* 0x0000005e5d5a723e */ /* 0x000fca00000000ff */
[----:B------:R-:W5:Y:S01]  /*3520*/  LDC.64 R22, c[0x0][0x388] ;  /* 0x0000e200ff167b82 */ /* 0x000f620000000a00 */
[----:B------:R-:W2:Y:S04]  /*3530*/  @!P1 LDG.E.U16 R5, desc[UR12][R32.64+0x40] ;  /* 0x0000400c20059981 */ /* 0x000ea8000c1e1500 */
[----:B------:R-:W2:Y:S04]  /*3540*/  @!P2 LDG.E.U16 R7, desc[UR12][R32.64+0x80] ;  /* 0x0000800c2007a981 */ /* 0x000ea8000c1e1500 */
[----:B------:R-:W2:Y:S01]  /*3550*/  @!P3 LDG.E.U16 R9, desc[UR12][R32.64+0xc0] ;  /* 0x0000c00c2009b981 */ /* 0x000ea2000c1e1500 */
[----:B------:R-:W-:Y:S01]  /*3560*/  ISETP.NE.AND P0, PT, R72, RZ, PT ;  /* 0x000000ff4800720c */ /* 0x000fe20003f05270 */
[----:B------:R-:W-:Y:S01]  /*3570*/  BSSY B0, `(.L_x_10440) ;  /* 0x0000042000007945 */ /* 0x000fe20003800000 */
[----:B------:R-:W-:Y:S01]  /*3580*/  F2FP.F16.F32.PACK_AB R91, R91, R92 ;  /* 0x0000005c5b5b723e */ /* 0x000fe200000000ff */
[----:B---3--:R-:W-:-:S06]  /*3590*/  ULEA UR5, UR6, UR5, 0x18 ;  /* 0x0000000506057291 */ /* 0x008fcc000f8ec03f */
[----:B------:R-:W-:Y:S01]  /*35a0*/  MOV R60, UR5 ;  /* 0x00000005003c7c02 */ /* 0x000fe20008000f00 */
[----:B-----5:R-:W-:-:S04]  /*35b0*/  IMAD R4, R22, UR14, RZ ;  /* 0x0000000e16047c24 */ /* 0x020fc8000f8e02ff */
[----:B------:R-:W-:Y:S01]  /*35c0*/  IMAD R23, R23, UR15, R4 ;  /* 0x0000000f17177c24 */ /* 0x000fe2000f8e0204 */
[----:B----4-:R-:W-:Y:S04]  /*35d0*/  STS.U16 [R50], R3 ;  /* 0x0000000332007388 */ /* 0x010fe80000000400 */
[----:B--2---:R-:W-:Y:S04]  /*35e0*/  STS.U16 [R50+0x40], R5 ;  /* 0x0000400532007388 */ /* 0x004fe80000000400 */
[----:B------:R-:W-:Y:S04]  /*35f0*/  STS.U16 [R50+0x80], R7 ;  /* 0x0000800732007388 */ /* 0x000fe80000000400 */
[----:B------:R-:W-:Y:S01]  /*3600*/  STS.U16 [R50+0xc0], R9 ;  /* 0x0000c00932007388 */ /* 0x000fe20000000400 */
[----:B------:R-:W-:-:S03]  /*3610*/  NOP ;  /* 0x0000000000007918 */ /* 0x000fc60000000000 */
[----:B------:R-:W2:Y:S01]  /*3620*/  LDS.64 R12, [R49] ;  /* 0x00000000310c7984 */ /* 0x000ea20000000a00 */
[----:B------:R-:W-:Y:S06]  /*3630*/  BAR.SYNC.DEFER_BLOCKING 0x0 ;  /* 0x0000000000007b1d */ /* 0x000fec0000010000 */
[----:B------:R-:W-:Y:S01]  /*3640*/  STS.64 [R49], R90 ;  /* 0x0000005a31007388 */ /* 0x000fe20000000a00 */
[----:B------:R-:W-:-:S03]  /*3650*/  NOP ;  /* 0x0000000000007918 */ /* 0x000fc60000000000 */
[----:B------:R-:W-:Y:S04]  /*3660*/  LDS.U16 R15, [R50+0x80] ;  /* 0x00008000320f7984 */ /* 0x000fe80000000400 */
        /* <DEDUP_REMOVED lines=15> */
[----:B------:R-:W-:Y:S03]  /*3760*/  LDS.U16 R11, [R50] ;  /* 0x00000000320b7984 */ /* 0x000fe60000000400 */
        /* <DEDUP_REMOVED lines=8> */
[----:B------:R-:W3:Y:S08]  /*37f0*/  @!P3 MUFU.EX2 R2, R2 ;  /* 0x000000020002b308 */ /* 0x000ef00000000800 */
[----:B------:R-:W4:Y:S01]  /*3800*/  @!P4 MUFU.EX2 R3, R3 ;  /* 0x000000030003c308 */ /* 0x000f220000000800 */
[----:B--2---:R-:W-:-:S07]  /*3810*/  @!P2 FADD.FTZ R6, R0, 1 ;  /* 0x3f8000000006a421 */ /* 0x004fce0000010000 */
[----:B------:R-:W2:Y:S01]  /*3820*/  @!P2 MUFU.RCP R12, R6 ;  /* 0x00000006000ca308 */ /* 0x000ea20000001000 */
[----:B------:R-:W5:Y:S01]  /*3830*/  LDS R19, [R60+0x100] ;  /* 0x000100003c137984 */ /* 0x000f620000000800 */
[----:B---3--:R-:W-:Y:S01]  /*3840*/  @!P3 FADD.FTZ R0, R2, 1 ;  /* 0x3f8000000200b421 */ /* 0x008fe20000010000 */
[----:B------:R-:W-:-:S05]  /*3850*/  IADD3 R2, P6, R34, R55, RZ ;  /* 0x0000003722027210 */ /* 0x000fca0007fde0ff */
[----:B------:R-:W3:Y:S01]  /*3860*/  @!P3 MUFU.RCP R21, R0 ;  /* 0x000000000015b308 */ /* 0x000ee20000001000 */
[----:B----4-:R-:W-:Y:S01]  /*3870*/  @!P4 FADD.FTZ R7, R3, 1 ;  /* 0x3f8000000307c421 */ /* 0x010fe20000010000 */
[----:B------:R-:W-:-:S06]  /*3880*/  LEA.HI.X.SX32 R3, R55, R35, 0x1, P6 ;  /* 0x0000002337037211 */ /* 0x000fcc00030f0eff */
[----:B------:R-:W4:Y:S08]  /*3890*/  @!P4 MUFU.RCP R14, R7 ;  /* 0x00000007000ec308 */ /* 0x000f300000001000 */
[----:B------:R0:W1:Y:S02]  /*38a0*/  @!P1 MUFU.EX2 R10, R8 ;  /* 0x00000008000a9308 */ /* 0x0000640000000800 */
[----:B0-----:R-:W-:Y:S01]  /*38b0*/  IMAD.MOV.U32 R8, RZ, RZ, R4 ;  /* 0x000000ffff087224 */ /* 0x001fe200078e0004 */
[----:B-----5:R-:W-:-:S13]  /*38c0*/  ISETP.GE.AND P5, PT, R34, R19, PT ;  /* 0x000000132200720c */ /* 0x020fda0003fa6270 */
[----:B-1234-:R-:W-:Y:S05]  /*38d0*/  @P5 BRA `(.L_x_10441) ;  /* 0x00000000002c5947 */ /* 0x01efea0003800000 */
        /* <DEDUP_REMOVED lines=11> */
.L_x_10441:
[----:B------:R-:W-:Y:S05]  /*3990*/  BSYNC B0 ;  /* 0x0000000000007941 */ /* 0x000fea0003800000 */
.L_x_10440:
[----:B------:R-:W-:Y:S01]  /*39a0*/  ULDC.64 UR8, c[0x0][0x390] ;  /* 0x0000e40000087ab9 */ /* 0x000fe20000000a00 */
[----:B------:R-:W-:Y:S01]  /*39b0*/  @!P2 FMUL.FTZ R95, R95, R12 ;  /* 0x0000000c5f5fa220 */ /* 0x000fe20000410000 */
[----:B------:R-:W-:-:S04]  /*39c0*/  IMAD.WIDE.U32 R4, R81, UR8, R8 ;  /* 0x0000000851047c25 */ /* 0x000fc8000f8e0008 */
[----:B------:R-:W-:Y:S01]  /*39d0*/  @!P3 FMUL.FTZ R96, R96, R21 ;  /* 0x000000156060b220 */ /* 0x000fe20000410000 */
[----:B------:R-:W-:Y:S01]  /*39e0*/  IADD3 R52, P3, R52, -0xc0, RZ ;  /* 0xffffff4034347810 */ /* 0x000fe20007f7e0ff */
[----:B------:R-:W-:Y:S01]  /*39f0*/  @!P4 FMUL.FTZ R97, R97, R14 ;  /* 0x0000000e6161c220 */ /* 0x000fe20000410000 */
[----:B------:R-:W-:Y:S01]  /*3a00*/  IMAD R0, R80, UR8, RZ ;  /* 0x0000000850007c24 */ /* 0x000fe2000f8e02ff */
[----:B------:R-:W-:Y:S01]  /*3a10*/  IADD3 R9, P2, R4, UR7, RZ ;  /* 0x0000000704097c10 */ /* 0x000fe2000ff5e0ff */
[----:B------:R-:W-:Y:S01]  /*3a20*/  @!P1 FADD.FTZ R10, R10, 1 ;  /* 0x3f8000000a0a9421 */ /* 0x000fe20000010000 */
[----:B------:R-:W-:Y:S01]  /*3a30*/  IADD3.X R51, R51, -0x1, RZ, P3, !PT ;  /* 0xffffffff33337810 */ /* 0x000fe20001ffe4ff */
[----:B0-----:R-:W-:Y:S01]  /*3a40*/  IMAD R11, R81, UR9, R0 ;  /* 0x00000009510b7c24 */ /* 0x001fe2000f8e0200 */
        /* <DEDUP_REMOVED lines=15> */
[----:B------:R0:W-:Y:S01]  /*3b40*/  @!P3 STG.E.U16 desc[UR12][R4.64+0x40], R15 ;  /* 0x0000400f0400b986 */ /* 0x0001e2000c10150c */
[----:B------:R-:W-:Y:S01]  /*3b50*/  F2FP.F16.F32.PACK_AB R7, R98, R97 ;  /* 0x000000616207723e */ /* 0x000fe200000000ff */
        /* <DEDUP_REMOVED lines=32> */
.L_x_10443:
[----:B------:R-:W-:Y:S05]  /*3d60*/  BSYNC B0 ;  /* 0x0000000000007941 */ /* 0x000fea0003800000 */
.L_x_10442:
        /* <DEDUP_REMOVED lines=8> */
[----:B------:R-:W-:Y:S02]  /*3df0*/  ISETP.GE.AND P2, PT, R54, R13, PT ;  /* 0x0000000d3600720c */ /* 0x000fe40003f46270 */
        /* <DEDUP_REMOVED lines=24> */
.L_x_10417:
        /* <DEDUP_REMOVED lines=26> */
.L_x_10446:
[----:B------:R-:W-:Y:S05]  /*4120*/  BSYNC B0 ;  /* 0x0000000000007941 */ /* 0x000fea0003800000 */
.L_x_10445:
        /* <DEDUP_REMOVED lines=29> */
.L_x_10448:
[----:B------:R-:W2:Y:S02]  /*4300*/  S2R R9, SR_TID.X ;  /* 0x0000000000097919 */ /* 0x000ea40000002100 */
.L_x_10449:
[----:B------:R-:W-:Y:S05]  /*4310*/  BSYNC B0 ;  /* 0x0000000000007941 */ /* 0x000fea0003800000 */
.L_x_10447:
        /* <DEDUP_REMOVED lines=10> */
[----:B------:R-:W-:-:S03]  /*43c0*/  ULDC.64 UR6, c[0x0][0x340] ;  /* 0x0000d00000067ab9 */ /* 0x000fc60000000a00 */
[----:B------:R-:W-:Y:S01]  /*43d0*/  IMAD.IADD R13, R3, 0x1, R13 ;  /* 0x00000001030d7824 */ /* 0x000fe200078e020d */
[----:B--2---:R-:W-:-:S03]  /*43e0*/  ULEA UR4, UR5, UR4, 0x18 ;  /* 0x0000000405047291 */ /* 0x004fc6000f8ec03f */
[----:B------:R-:W-:-:S09]  /*43f0*/  ULDC UR5, c[0x0][0x0] ;  /* 0x0000000000057ab9 */ /* 0x000fd20000000800 */
.L_x_10450:
        /* <DEDUP_REMOVED lines=16> */
.L_x_10451:
        /* <DEDUP_REMOVED lines=16> */
.L_x_11054:


//--------------------- .text._Z25selective_scan_bwd_kernelI32Selective_Scan_bwd_kernel_traitsILi32ELi4ELb0ELb1ELb1ELb1ELb1EN3c104HalfEfEEv12SSMParamsBwd --------------------------
	.section	.text._Z25selective_scan_bwd_kernelI32Selective_Scan_bwd_kernel_traitsILi32ELi4ELb0ELb1ELb1ELb1ELb1EN3c104HalfEfEEv12SSMParamsBwd,"ax",@progbits
	.align	128
        .global         _Z25selective_scan_bwd_kernelI32Selective_Scan_bwd_kernel_traitsILi32ELi4ELb0ELb1ELb1ELb1ELb1EN3c104HalfEfEEv12SSMParamsBwd
        .type           _Z25selective_scan_bwd_kernelI32Selective_Scan_bwd_kernel_traitsILi32ELi4ELb0ELb1ELb1ELb1ELb1EN3c104HalfEfEEv12SSMParamsBwd,@function
        .size           _Z25selective_scan_bwd_kernelI32Selective_Scan_bwd_kernel_traitsILi32ELi4ELb0ELb1ELb1ELb1ELb1EN3c104HalfEfEEv12SSMParamsBwd,(.L_x_11055 - _Z25selective_scan_bwd_kernelI32Selective_Scan_bwd_kernel_traitsILi32ELi4ELb0ELb1ELb1ELb1ELb1EN3c104HalfEfEEv12SSMParamsBwd)
        .other          _Z25selective_scan_bwd_kernelI32Selective_Scan_bwd_kernel_traitsILi32ELi4ELb0ELb1ELb1ELb1ELb1EN3c104HalfEfEEv12SSMParamsBwd,@"STO_CUDA_ENTRY STV_DEFAULT"
_Z25selective_scan_bwd_kernelI32Selective_Scan_bwd_kernel_traitsILi32ELi4ELb0ELb1ELb1ELb1ELb1EN3c104HalfEfEEv12SSMParamsBwd:
.text._Z25selective_scan_bwd_kernelI32Selective_Scan_bwd_kernel_traitsILi32ELi4ELb0ELb1ELb1ELb1ELb1EN3c104HalfEfEEv12SSMParamsBwd:
        /* <DEDUP_REMOVED lines=32> */
[----:B0-----:R-:W-:Y:S01]  /*0200*/  IABS R2, R83 ;  /* 0x0000005300027213 */ /* 0x001fe20000000000 */
[----:B------:R-:W0:Y:S01]  /*0210*/  LDC.64 R18, c[0x0][0x3f8] ;  /* 0x0000fe00ff127b82 */ /* 0x000e220000000a00 */
[----:B---3--:R-:W-:-:S07]  /*0220*/  IMAD.MOV.U32 R6, RZ, RZ, RZ ;  /* 0x000000ffff067224 */ /* 0x008fce00078e00ff */
[----:B--2---:R-:W2:Y:S01]  /*0230*/  LDC.64 R4, c[0x0][0x288] ;  /* 0x0000a200ff047b82 */ /* 0x004ea20000000a00 */
[----:B------:R-:W-:-:S05]  /*0240*/  IADD3 R10, RZ, -R7, RZ ;  /* 0x80000007ff0a7210 */ /* 0x000fca0007ffe0ff */
[----:B------:R-:W-:Y:S01]  /*0250*/  IMAD R3, R10, R9, RZ ;  /* 0x000000090a037224 */ /* 0x000fe200078e02ff */
[----:B------:R-:W-:Y:S01]  /*0260*/  USHF.R.S32.HI UR15, URZ, 0x1f, UR14 ;  /* 0x0000001f3f0f7899 */ /* 0x000fe2000801140e */
[----:B------:R-:W3:Y:S02]  /*0270*/  LDC.64 R10, c[0x0][0x298] ;  /* 0x0000a600ff0a7b82 */ /* 0x000ee40000000a00 */
[----:B------:R-:W-:-:S06]  /*0280*/  IMAD.HI.U32 R7, R7, R3, R6 ;  /* 0x0000000307077227 */ /* 0x000fcc00078e0006 */
[----:B------:R-:W-:Y:S01]  /*0290*/  IMAD.HI.U32 R80, R7, R2, RZ ;  /* 0x0000000207507227 */ /* 0x000fe200078e00ff */
[----:B------:R-:W4:Y:S04]  /*02a0*/  LDC.64 R74, c[0x0][0x2f0] ;  /* 0x0000bc00ff4a7b82 */ /* 0x000f280000000a00 */
[----:B------:R-:W-:-:S04]  /*02b0*/  IADD3 R0, -R80, RZ, RZ ;  /* 0x000000ff50007210 */ /* 0x000fc80007ffe1ff */
[----:B------:R-:W4:Y:S01]  /*02c0*/  LDC.64 R22, c[0x0][0x3b8] ;  /* 0x0000ee00ff167b82 */ /* 0x000f220000000a00 */
[----:B------:R-:W-:-:S05]  /*02d0*/  IMAD R0, R9, R0, R2 ;  /* 0x0000000009007224 */ /* 0x000fca00078e0202 */
[----:B------:R-:W-:Y:S01]  /*02e0*/  ISETP.GT.U32.AND P1, PT, R9, R0, PT ;  /* 0x000000000900720c */ /* 0x000fe20003f24070 */
[----:B------:R-:W-:Y:S01]  /*02f0*/  UIMAD UR6, UR15, UR8, URZ ;  /* 0x000000080f0672a4 */ /* 0x000fe2000f8e023f */
[----:B------:R-:W4:Y:S01]  /*0300*/  LDC.64 R30, c[0x0][0x2d8] ;  /* 0x0000b600ff1e7b82 */ /* 0x000f220000000a00 */
        /* <DEDUP_REMOVED lines=50> */
[----:B0-----:R-:W-:Y:S01]  /*0630*/  ISETP.NE.U32.AND P2, PT, R18, RZ, PT ;  /* 0x000000ff1200720c */ /* 0x001fe20003f45070 */
[----:B------:R-:W-:Y:S01]  /*0640*/  UIMAD UR8, UR14, UR13, UR8 ;  /* 0x0000000d0e0872a4 */ /* 0x000fe2000f8e0208 */
[----:B------:R-:W-:Y:S01]  /*0650*/  IADD3.X R6, R9, R3, R6, P1, !PT ;  /* 0x0000000309067210 */ /* 0x000fe20000ffe406 */
[C---:B------:R-:W-:Y:S01]  /*0660*/  IMAD R11, R80.reuse, R11, R2 ;  /* 0x0000000b500b7224 */ /* 0x040fe200078e0202 */
[----:B------:R-:W0:Y:S01]  /*0670*/  @P0 LDC.64 R28, c[0x0][0x310] ;  /* 0x0000c400ff1c0b82 */ /* 0x000e220000000a00 */
[----:B------:R-:W-:Y:S01]  /*0680*/  IMAD.WIDE.U32 R2, R80, R10, UR4 ;  /* 0x0000000450027e25 */ /* 0x000fe2000f8e000a */
[----:B------:R-:W-:Y:S01]  /*0690*/  UIADD3 UR7, UR7, UR8, URZ ;  /* 0x0000000807077290 */ /* 0x000fe2000fffe03f */
[----:B----4-:R-:W-:-:S02]  /*06a0*/  ISETP.NE.U32.AND P1, PT, R16, RZ, PT ;  /* 0x000000ff1000720c */ /* 0x010fc40003f25070 */
[----:B------:R-:W-:Y:S01]  /*06b0*/  CS2R R26, SRZ ;  /* 0x00000000001a7805 */ /* 0x000fe2000001ff00 */
[----:B------:R-:W-:Y:S02]  /*06c0*/  IMAD R4, R79, R14, RZ ;  /* 0x0000000e4f047224 */ /* 0x000fe400078e02ff */
[----:B------:R-:W1:Y:S02]  /*06d0*/  @P0 LDC R10, c[0x0][0x214] ;  /* 0x00008500ff0a0b82 */ /* 0x000e640000000800 */
[C---:B------:R-:W-:Y:S01]  /*06e0*/  IMAD R13, R80.reuse, R15, R4 ;  /* 0x0000000f500d7224 */ /* 0x040fe200078e0204 */
[----:B------:R-:W-:Y:S01]  /*06f0*/  IADD3 R67, P3, R7, R2, RZ ;  /* 0x0000000207437210 */ /* 0x000fe20007f7e0ff */
[----:B------:R-:W-:Y:S01]  /*0700*/  IMAD.WIDE.U32 R4, R80, R14, UR6 ;  /* 0x0000000650047e25 */ /* 0x000fe2000f8e000e */
[----:B------:R-:W-:Y:S02]  /*0710*/  ISETP.NE.AND.EX P1, PT, R17, RZ, PT, P1 ;  /* 0x000000ff1100720c */ /* 0x000fe40003f25310 */
[----:B------:R-:W-:-:S02]  /*0720*/  CS2R R24, SRZ ;  /* 0x0000000000187805 */ /* 0x000fc4000001ff00 */
[----:B------:R-:W-:Y:S01]  /*0730*/  IADD3 R2, R3, R11, RZ ;  /* 0x0000000b03027210 */ /* 0x000fe20007ffe0ff */
[----:B------:R-:W-:Y:S01]  /*0740*/  ULDC.64 UR4, c[0x0][0x230] ;  /* 0x00008c0000047ab9 */ /* 0x000fe20000000a00 */
[----:B------:R-:W2:Y:S01]  /*0750*/  LDC.64 R14, c[0x0][0x2f8] ;  /* 0x0000be00ff0e7b82 */ /* 0x000ea20000000a00 */
[----:B------:R-:W-:Y:S02]  /*0760*/  IADD3 R7, P4, R7, R4, RZ ;  /* 0x0000000407077210 */ /* 0x000fe40007f9e0ff */
[----:B------:R-:W-:-:S05]  /*0770*/  IADD3 R64, R5, R13, RZ ;  /* 0x0000000d05407210 */ /* 0x000fca0007ffe0ff */
[----:B------:R-:W3:Y:S01]  /*0780*/  @P0 LDC R3, c[0x0][0x21c] ;  /* 0x00008700ff030b82 */ /* 0x000ee20000000800 */
[----:B------:R-:W-:-:S07]  /*0790*/  ISETP.NE.AND.EX P2, PT, R19, RZ, PT, P2 ;  /* 0x000000ff1300720c */ /* 0x000fce0003f45320 */
[----:B------:R-:W4:Y:S01]  /*07a0*/  LDC.64 R4, c[0x0][0x2e0] ;  /* 0x0000b800ff047b82 */ /* 0x000f220000000a00 */
[----:B------:R-:W-:Y:S01]  /*07b0*/  IMAD.X R2, R9, 0x1, R2, P3 ;  /* 0x0000000109027824 */ /* 0x000fe200018e0602 */
[----:B------:R-:W-:Y:S02]  /*07c0*/  LEA R74, P5, R73, R74, 0x1 ;  /* 0x0000004a494a7211 */ /* 0x000fe400078a08ff */
[----:B------:R-:W-:Y:S02]  /*07d0*/  @P1 LEA R26, P3, R83, R16, 0x2 ;  /* 0x00000010531a1211 */ /* 0x000fe400078610ff */
[----:B------:R-:W-:Y:S01]  /*07e0*/  LEA.HI.X R73, R73, R75, R0, 0x1, P5 ;  /* 0x0000004b49497211 */ /* 0x000fe200028f0c00 */
[----:B-1----:R-:W-:Y:S01]  /*07f0*/  @P0 IMAD R0, R10, UR14, R83 ;  /* 0x0000000e0a000c24 */ /* 0x002fe2000f8e0253 */
[----:B------:R-:W-:Y:S02]  /*0800*/  @P1 LEA.HI.X R27, R83, R17, R84, 0x2, P3 ;  /* 0x00000011531b1211 */ /* 0x000fe400018f1454 */
[----:B------:R-:W-:-:S02]  /*0810*/  IADD3.X R64, R9, R64, RZ, P4, !PT ;  /* 0x0000004009407210 */ /* 0x000fc400027fe4ff */
[----:B------:R-:W-:Y:S02]  /*0820*/  ISETP.GE.AND P1, PT, R21, 0x1, PT ;  /* 0x000000011500780c */ /* 0x000fe40003f26270 */
[----:B------:R-:W-:Y:S01]  /*0830*/  @P2 LEA R24, P4, R83, R18, 0x2 ;  /* 0x0000001253182211 */ /* 0x000fe200078810ff */
[----:B------:R-:W-:-:S03]  /*0840*/  @P0 IMAD R0, R0, R21, RZ ;  /* 0x0000001500000224 */ /* 0x000fc600078e02ff */
[----:B------:R-:W-:Y:S01]  /*0850*/  @P2 LEA.HI.X R25, R83, R19, R84, 0x2, P4 ;  /* 0x0000001353192211 */ /* 0x000fe200020f1454 */
[----:B---3--:R-:W-:Y:S01]  /*0860*/  @P0 IMAD R3, R0, R3, RZ ;  /* 0x0000000300030224 */ /* 0x008fe200078e02ff */
[----:B--2---:R-:W-:Y:S01]  /*0870*/  LEA R72, P2, R71, R14, 0x1 ;  /* 0x0000000e47487211 */ /* 0x004fe200078408ff */
[----:B------:R-:W-:Y:S01]  /*0880*/  IMAD R0, R84, UR4, RZ ;  /* 0x0000000454007c24 */ /* 0x000fe2000f8e02ff */
[----:B------:R-:W-:Y:S02]  /*0890*/  LEA R70, P3, R69, R22, 0x1 ;  /* 0x0000001645467211 */ /* 0x000fe400078608ff */
[----:B------:R-:W-:Y:S01]  /*08a0*/  LEA.HI.X R71, R71, R15, R8, 0x1, P2 ;  /* 0x0000000f47477211 */ /* 0x000fe200010f0c08 */
[----:B------:R-:W-:Y:S01]  /*08b0*/  IMAD R65, R83, UR5, R0 ;  /* 0x0000000553417c24 */ /* 0x000fe2000f8e0200 */
[----:B------:R-:W-:Y:S02]  /*08c0*/  LEA R68, P4, R67, R30, 0x1 ;  /* 0x0000001e43447211 */ /* 0x000fe400078808ff */
[----:B----4-:R-:W-:Y:S01]  /*08d0*/  LEA R66, P2, R7, R4, 0x1 ;  /* 0x0000000407427211 */ /* 0x010fe200078408ff */
[----:B------:R-:W-:Y:S01]  /*08e0*/  HFMA2.MMA R78, -RZ, RZ, 0, 0 ;  /* 0x00000000ff4e7435 */ /* 0x000fe200000001ff */
[----:B0-----:R-:W-:Y:S01]  /*08f0*/  @P0 IMAD.WIDE R28, R3, 0x8, R28 ;  /* 0x00000008031c0825 */ /* 0x001fe200078e021c */
        /* <DEDUP_REMOVED lines=12> */
[----:B------:R-:W-:Y:S01]  /*09c0*/  MOV R77, RZ ;  /* 0x000000ff004d7202 */ /* 0x000fe20000000f00 */
[----:B------:R-:W-:Y:S01]  /*09d0*/  IMAD.U32 R63, RZ, RZ, UR6 ;  /* 0x00000006ff3f7e24 */ /* 0x000fe2000f8e00ff */
[----:B------:R-:W-:Y:S02]  /*09e0*/  MOV R78, RZ ;  /* 0x000000ff004e7202 */ /* 0x000fe40000000f00 */
[----:B------:R-:W-:Y:S01]  /*09f0*/  IADD3 R65, R23, R65, RZ ;  /* 0x0000004117417210 */ /* 0x000fe20007ffe0ff */
[----:B-1----:R-:W-:-:S03]  /*0a00*/  ULEA UR5, UR5, UR4, 0x18 ;  /* 0x0000000405057291 */ /* 0x002fc6000f8ec03f */
[----:B------:R-:W-:Y:S01]  /*0a10*/  UMOV UR4, URZ ;  /* 0x0000003f00047c82 */ /* 0x000fe20008000000 */
[C---:B0-----:R-:W-:Y:S01]  /*0a20*/  IMAD.SHL.U32 R61, R76.reuse, 0x4, RZ ;  /* 0x000000044c3d7824 */ /* 0x041fe200078e00ff */
[----:B------:R-:W-:-:S04]  /*0a30*/  LOP3.LUT R112, R76, 0x1f, RZ, 0xc0, !PT ;  /* 0x0000001f4c707812 */ /* 0x000fc800078ec0ff */
[C---:B------:R-:W-:Y:S02]  /*0a40*/  LOP3.LUT R21, R61.reuse, 0xffffff80, RZ, 0xc0, !PT ;  /* 0xffffff803d157812 */ /* 0x040fe400078ec0ff */
[----:B------:R-:W-:Y:S02]  /*0a50*/  IADD3 R61, R61, UR5, RZ ;  /* 0x000000053d3d7c10 */ /* 0x000fe4000fffe0ff */
[----:B------:R-:W-:-:S04]  /*0a60*/  LOP3.LUT R20, R21, 0x1f, R76, 0xf8, !PT ;  /* 0x0000001f15147812 */ /* 0x000fc800078ef84c */
[----:B------:R-:W-:Y:S02]  /*0a70*/  SHF.R.S32.HI R21, RZ, 0x1f, R20 ;  /* 0x0000001fff157819 */ /* 0x000fe40000011414 */
[C---:B------:R-:W-:Y:S02]  /*0a80*/  LOP3.LUT R62, R20.reuse, 0x20, RZ, 0xfc, !PT ;  /* 0x00000020143e7812 */ /* 0x040fe400078efcff */
[C---:B------:R-:W-:Y:S02]  /*0a90*/  LOP3.LUT R60, R20.reuse, 0x40, RZ, 0xfc, !PT ;  /* 0x00000040143c7812 */ /* 0x040fe400078efcff */
[----:B--2---:R-:W-:-:S07]  /*0aa0*/  LOP3.LUT R58, R20, 0x60, RZ, 0xfc, !PT ;  /* 0x00000060143a7812 */ /* 0x004fce00078efcff */
.L_x_10484:
        /* <DEDUP_REMOVED lines=30> */
[----:B0-----:R-:W-:Y:S02]  /*0c90*/  @!P3 IADD3 R4, P4, R72, R57, RZ ;  /* 0x000000394804b210 */ /* 0x001fe40007f9e0ff */
[----:B------:R-:W-:-:S03]  /*0ca0*/  PRMT R14, RZ, 0x7610, R14 ;  /* 0x00007610ff0e7816 */ /* 0x000fc6000000000e */
[----:B------:R-:W-:Y:S01]  /*0cb0*/  @!P3 IMAD.X R5, R71, 0x1, R56, P4 ;  /* 0x000000014705b824 */ /* 0x000fe200020e0638 */
[----:B--2---:R-:W-:Y:S04]  /*0cc0*/  STS.U16 [R55], R0 ;  /* 0x0000000037007388 */ /* 0x004fe80000000400 */
[----:B---3--:R0:W-:Y:S04]  /*0cd0*/  STS.U16 [R55+0x40], R6 ;  /* 0x0000400637007388 */ /* 0x0081e80000000400 */
[----:B-1--4-:R1:W-:Y:S04]  /*0ce0*/  STS.U16 [R55+0x80], R8 ;  /* 0x0000800837007388 */ /* 0x0123e80000000400 */
[----:B------:R2:W-:Y:S01]  /*0cf0*/  STS.U16 [R55+0xc0], R10 ;  /* 0x0000c00a37007388 */ /* 0x0005e20000000400 */
[----:B------:R-:W-:-:S03]  /*0d00*/  NOP ;  /* 0x0000000000007918 */ /* 0x000fc60000000000 */
[----:B------:R-:W-:Y:S01]  /*0d10*/  LDS.64 R16, [R54] ;  /* 0x0000000036107984 */ /* 0x000fe20000000a00 */
[----:B------:R-:W-:Y:S01]  /*0d20*/  BAR.SYNC.DEFER_BLOCKING 0x0 ;  /* 0x0000000000007b1d */ /* 0x000fe20000010000 */
[CC--:B0-----:R-:W-:Y:S02]  /*0d30*/  @!P2 IADD3 R6, P5, R72.reuse, R57.reuse, RZ ;  /* 0x000000394806a210 */ /* 0x0c1fe40007fbe0ff */
[----:B-1----:R-:W-:Y:S02]  /*0d40*/  @!P1 IADD3 R8, P6, R72, R57, RZ ;  /* 0x0000003948089210 */ /* 0x002fe40007fde0ff */
[----:B------:R-:W-:Y:S02]  /*0d50*/  PRMT R0, RZ, 0x7610, R0 ;  /* 0x00007610ff007816 */ /* 0x000fe40000000000 */
[----:B--2---:R-:W-:Y:S02]  /*0d60*/  PRMT R10, RZ, 0x7610, R10 ;  /* 0x00007610ff0a7816 */ /* 0x004fe4000000000a */
[----:B------:R-:W-:-:S02]  /*0d70*/  @!P2 IADD3.X R7, R71, R56, RZ, P5, !PT ;  /* 0x000000384707a210 */ /* 0x000fc40002ffe4ff */
[----:B------:R-:W-:Y:S01]  /*0d80*/  @!P1 IADD3.X R9, R71, R56, RZ, P6, !PT ;  /* 0x0000003847099210 */ /* 0x000fe200037fe4ff */
[----:B------:R0:W2:Y:S04]  /*0d90*/  @!P0 LDG.E.U16 R12, desc[UR10][R2.64] ;  /* 0x0000000a020c8981 */ /* 0x0000a8000c1e1500 */
[----:B------:R-:W3:Y:S04]  /*0da0*/  @!P3 LDG.E.U16 R0, desc[UR10][R4.64+0x40] ;  /* 0x0000400a0400b981 */ /* 0x000ee8000c1e1500 */
[----:B------:R1:W4:Y:S04]  /*0db0*/  @!P2 LDG.E.U16 R10, desc[UR10][R6.64+0x80] ;  /* 0x0000800a060aa981 */ /* 0x000328000c1e1500 */
[----:B------:R-:W4:Y:S01]  /*0dc0*/  @!P1 LDG.E.U16 R14, desc[UR10][R8.64+0xc0] ;  /* 0x0000c00a080e9981 */ /* 0x000f22000c1e1500 */
[----:B0-----:R-:W-:-:S02]  /*0dd0*/  IADD3 R2, P4, R70, R57, RZ ;  /* 0x0000003946027210 */ /* 0x001fc40007f9e0ff */
[----:B------:R-:W-:Y:S02]  /*0de0*/  PRMT R30, RZ, 0x7610, R30 ;  /* 0x00007610ff1e7816 */ /* 0x000fe4000000001e */
[----:B------:R-:W-:Y:S02]  /*0df0*/  PRMT R32, RZ, 0x7610, R32 ;  /* 0x00007610ff207816 */ /* 0x000fe40000000020 */
[----:B------:R-:W-:Y:S02]  /*0e00*/  PRMT R34, RZ, 0x7610, R34 ;  /* 0x00007610ff227816 */ /* 0x000fe40000000022 */
[----:B-1----:R-:W-:Y:S02]  /*0e10*/  PRMT R6, RZ, 0x7610, R6 ;  /* 0x00007610ff067816 */ /* 0x002fe40000000006 */
[----:B------:R-:W-:Y:S01]  /*0e20*/  IADD3.X R3, R69, R56, RZ, P4, !PT ;  /* 0x0000003845037210 */ /* 0x000fe200027fe4ff */
[----:B--2---:R-:W-:Y:S04]  /*0e30*/  STS.U16 [R55], R12 ;  /* 0x0000000c37007388 */ /* 0x004fe80000000400 */
[----:B---3--:R-:W-:Y:S04]  /*0e40*/  STS.U16 [R55+0x40], R0 ;  /* 0x0000400037007388 */ /* 0x008fe80000000400 */
[----:B----4-:R0:W-:Y:S04]  /*0e50*/  STS.U16 [R55+0x80], R10 ;  /* 0x0000800a37007388 */ /* 0x0101e80000000400 */
        /* <DEDUP_REMOVED lines=9> */
[----:B0-----:R-:W-:Y:S01]  /*0ef0*/  IMAD R0, R10, UR15, RZ ;  /* 0x0000000f0a007c24 */ /* 0x001fe2000f8e02ff */
[----:B------:R-:W-:Y:S01]  /*0f00*/  ISETP.GE.AND P0, PT, R20, R59, PT ;  /* 0x0000003b1400720c */ /* 0x000fe20003f06270 */
[----:B-1----:R-:W-:Y:S01]  /*0f10*/  HADD2.F32 R8, -RZ, R53.H0_H0 ;  /* 0x20000035ff087230 */ /* 0x002fe20000004100 */
[----:B------:R-:W-:Y:S01]  /*0f20*/  SHF.R.S32.HI R19, RZ, 0x1f, R18 ;  /* 0x0000001fff137819 */ /* 0x000fe20000011412 */
[----:B------:R-:W-:Y:S01]  /*0f30*/  IMAD R9, R11, UR14, R0 ;  /* 0x0000000e0b097c24 */ /* 0x000fe2000f8e0200 */
[----:B------:R-:W-:Y:S01]  /*0f40*/  ULEA UR7, UR7, UR4, 0x7 ;  /* 0x0000000407077291 */ /* 0x000fe2000f8e383f */
[----:B------:R-:W-:-:S02]  /*0f50*/  HADD2.F32 R0, -RZ, R52.H0_H0 ;  /* 0x20000034ff007230 */ /* 0x000fc40000004100 */
[--C-:B-----5:R-:W-:Y:S01]  /*0f60*/  FADD.FTZ R51, R8, R81.reuse ;  /* 0x0000005108337221 */ /* 0x120fe20000010000 */
[----:B------:R-:W-:Y:S01]  /*0f70*/  HADD2.F32 R50, -RZ, R53.H1_H1 ;  /* 0x30000035ff327230 */ /* 0x000fe20000004100 */
[----:B------:R-:W-:Y:S01]  /*0f80*/  BSSY B0, `(.L_x_10453) ;  /* 0x0000032000007945 */ /* 0x000fe20003800000 */
[----:B------:R-:W-:Y:S02]  /*0f90*/  HADD2.F32 R52, -RZ, R52.H1_H1 ;  /* 0x30000034ff347230 */ /* 0x000fe40000004100 */
[----:B------:R-:W-:Y:S01]  /*0fa0*/  FADD.FTZ R53, R0, R81 ;  /* 0x0000005100357221 */ /* 0x000fe20000010000 */
[----:B------:R-:W-:-:S04]  /*0fb0*/  IMAD.WIDE.U32 R2, R10, UR14, RZ ;  /* 0x0000000e0a027c25 */ /* 0x000fc8000f8e00ff */
[--C-:B------:R-:W-:Y:S01]  /*0fc0*/  FADD.FTZ R50, R50, R81.reuse ;  /* 0x0000005132327221 */ /* 0x100fe20000010000 */
[----:B------:R-:W-:Y:S01]  /*0fd0*/  FSETP.GTU.FTZ.AND P2, PT, R51, 20, PT ;  /* 0x41a000003300780b */ /* 0x000fe20003f5c000 */
[----:B------:R-:W-:Y:S01]  /*0fe0*/  FADD.FTZ R52, R52, R81 ;  /* 0x0000005134347221 */ /* 0x000fe20000010000 */
[----:B------:R-:W-:Y:S01]  /*0ff0*/  FSETP.GTU.FTZ.AND P4, PT, R53, 20, PT ;  /* 0x41a000003500780b */ /* 0x000fe20003f9c000 */
        /* <DEDUP_REMOVED lines=42> */
.L_x_10454:
[----:B------:R-:W-:Y:S05]  /*12a0*/  BSYNC B0 ;  /* 0x0000000000007941 */ /* 0x000fea0003800000 */
.L_x_10453:
        /* <DEDUP_REMOVED lines=33> */
.L_x_10456:
[----:B------:R-:W-:Y:S05]  /*14c0*/  BSYNC B0 ;  /* 0x0000000000007941 */ /* 0x000fea0003800000 */
.L_x_10455:
        /* <DEDUP_REMOVED lines=33> */
.L_x_10458:
[----:B------:R-:W-:Y:S05]  /*16e0*/  BSYNC B0 ;  /* 0x0000000000007941 */ /* 0x000fea0003800000 */
.L_x_10457:
        /* <DEDUP_REMOVED lines=33> */
.L_x_10460:
[----:B------:R-:W-:Y:S05]  /*1900*/  BSYNC B0 ;  /* 0x0000000000007941 */ /* 0x000fea0003800000 */
.L_x_10459:
[----:B------:R-:W-:Y:S01]  /*1910*/  MOV R3, R11 ;  /* 0x0000000b00037202 */ /* 0x000fe20000000f00 */
[----:B------:R-:W-:Y:S01]  /*1920*/  ULDC.64 UR8, c[0x0][0x2a8] ;  /* 0x0000aa0000087ab9 */ /* 0x000fe20000000a00 */
[----:B------:R-:W-:Y:S01]  /*1930*/  @!P0 MOV R5, R9 ;  /* 0x0000000900058202 */ /* 0x000fe20000000f00 */
[----:B------:R-:W-:Y:S01]  /*1940*/  IMAD R0, R84, UR8, RZ ;  /* 0x0000000854007c24 */ /* 0x000fe2000f8e02ff */
[----:B------:R-:W-:Y:S01]  /*1950*/  ULDC.64 UR12, c[0x0][0x318] ;  /* 0x0000c600000c7ab9 */ /* 0x000fe20000000a00 */
[----:B------:R-:W-:Y:S01]  /*1960*/  IMAD.WIDE.U32 R2, R83, UR8, R2 ;  /* 0x0000000853027c25 */ /* 0x000fe2000f8e0002 */
[----:B------:R-:W-:Y:S01]  /*1970*/  IADD3 R11, P2, R57, UR12, RZ ;  /* 0x0000000c390b7c10 */ /* 0x000fe2000ff5e0ff */
[----:B------:R-:W1:Y:S02]  /*1980*/  LDC.64 R8, c[0x0][0x2b0] ;  /* 0x0000ac00ff087b82 */ /* 0x000e640000000a00 */
[----:B------:R-:W-:Y:S01]  /*1990*/  @!P0 IMAD.WIDE.U32 R4, R83, UR8, R4 ;  /* 0x0000000853048c25 */ /* 0x000fe2000f8e0004 */
[----:B------:R-:W-:-:S02]  /*19a0*/  USHF.R.S32.HI UR8, URZ, 0x1f, UR7 ;  /* 0x0000001f3f087899 */ /* 0x000fc40008011407 */
[----:B------:R-:W-:Y:S01]  /*19b0*/  IADD3 R2, P3, R2, UR7, RZ ;  /* 0x0000000702027c10 */ /* 0x000fe2000ff7e0ff */
[----:B------:R-:W-:Y:S01]  /*19c0*/  IMAD R7, R83, UR9, R0 ;  /* 0x0000000953077c24 */ /* 0x000fe2000f8e0200 */
[----:B0-----:R-:W-:Y:S02]  /*19d0*/  IADD3.X R6, R56, UR13, RZ, P2, !PT ;  /* 0x0000000d38067c10 */ /* 0x001fe400097fe4ff */
[----:B------:R-:W-:Y:S02]  /*19e0*/  LEA R10, P2, R2, R11, 0x1 ;  /* 0x0000000b020a7211 */ /* 0x000fe400078408ff */
[----:B------:R-:W-:Y:S02]  /*19f0*/  IADD3.X R3, R7, UR8, R3, P3, !PT ;  /* 0x0000000807037c10 */ /* 0x000fe40009ffe403 */
[----:B------:R-:W-:Y:S02]  /*1a00*/  @!P0 IADD3 R0, P1, R20, R4, RZ ;  /* 0x0000000414008210 */ /* 0x000fe40007f3e0ff */
[----:B------:R-:W-:-:S02]  /*1a10*/  LEA.HI.X R11, R2, R6, R3, 0x1, P2 ;  /* 0x00000006020b7211 */ /* 0x000fc400010f0c03 */
[----:B------:R-:W-:Y:S01]  /*1a20*/  LDS.64 R2, [R54] ;  /* 0x0000000036027984 */ /* 0x000fe20000000a00 */
[----:B------:R-:W-:Y:S02]  /*1a30*/  @!P0 IADD3.X R5, R21, R5, R7, P1, !PT ;  /* 0x0000000515058210 */ /* 0x000fe40000ffe407 */
[----:B------:R-:W-:Y:S02]  /*1a40*/  @!P0 LEA R4, P1, R0, UR12, 0x1 ;  /* 0x0000000c00048c11 */ /* 0x000fe4000f8208ff */
[-C--:B------:R-:W-:Y:S02]  /*1a50*/  ISETP.GE.AND P3, PT, R60, R59.reuse, PT ;  /* 0x0000003b3c00720c */ /* 0x080fe40003f66270 */
[----:B------:R-:W-:Y:S02]  /*1a60*/  @!P0 LEA.HI.X R5, R0, UR13, R5, 0x1, P1 ;  /* 0x0000000d00058c11 */ /* 0x000fe400088f0c05 */
[----:B------:R-:W-:Y:S02]  /*1a70*/  PRMT R12, RZ, 0x7610, R12 ;  /* 0x00007610ff0c7816 */ /* 0x000fe4000000000c */
[----:B------:R-:W-:Y:S01]  /*1a80*/  PRMT R14, RZ, 0x7610, R14 ;  /* 0x00007610ff0e7816 */ /* 0x000fe2000000000e */
[----:B------:R-:W-:Y:S01]  /*1a90*/  BAR.SYNC.DEFER_BLOCKING 0x0 ;  /* 0x0000000000007b1d */ /* 0x000fe20000010000 */
[----:B------:R-:W-:-:S02]  /*1aa0*/  ISETP.GE.AND P1, PT, R62, R59, PT ;  /* 0x0000003b3e00720c */ /* 0x000fc40003f26270 */
[----:B------:R-:W-:Y:S02]  /*1ab0*/  ISETP.GE.AND P2, PT, R58, R59, PT ;  /* 0x0000003b3a00720c */ /* 0x000fe40003f46270 */
[----:B------:R-:W-:Y:S02]  /*1ac0*/  PRMT R0, RZ, 0x7610, R0 ;  /* 0x00007610ff007816 */ /* 0x000fe40000000000 */
[----:B------:R-:W-:Y:S01]  /*1ad0*/  PRMT R30, RZ, 0x7610, R30 ;  /* 0x00007610ff1e7816 */ /* 0x000fe2000000001e */
[C---:B-1----:R-:W-:Y:S01]  /*1ae0*/  IMAD R6, R8.reuse, UR15, RZ ;  /* 0x0000000f08067c24 */ /* 0x042fe2000f8e02ff */
[----:B------:R-:W-:Y:S01]  /*1af0*/  @!P0 MOV R7, R19 ;  /* 0x0000001300078202 */ /* 0x000fe20000000f00 */
[----:B------:R-:W-:Y:S01]  /*1b00*/  ULDC.64 UR12, c[0x0][0x2b8] ;  /* 0x0000ae00000c7ab9 */ /* 0x000fe20000000a00 */
[----:B------:R0:W2:Y:S04]  /*1b10*/  @!P0 LDG.E.U16 R0, desc[UR10][R4.64] ;  /* 0x0000000a04008981 */ /* 0x0000a8000c1e1500 */
[----:B------:R-:W3:Y:S04]  /*1b20*/  @!P1 LDG.E.U16 R12, desc[UR10][R10.64+-0xc0] ;  /* 0xffff400a0a0c9981 */ /* 0x000ee8000c1e1500 */
[----:B------:R-:W4:Y:S04]  /*1b30*/  @!P3 LDG.E.U16 R14, desc[UR10][R10.64+-0x80] ;  /* 0xffff800a0a0eb981 */ /* 0x000f28000c1e1500 */
[----:B------:R1:W5:Y:S01]  /*1b40*/  @!P2 LDG.E.U16 R30, desc[UR10][R10.64+-0x40] ;  /* 0xffffc00a0a1ea981 */ /* 0x000362000c1e1500 */
[----:B------:R-:W-:Y:S01]  /*1b50*/  IMAD R13, R9, UR14, R6 ;  /* 0x0000000e090d7c24 */ /* 0x000fe2000f8e0206 */
[----:B------:R-:W-:Y:S01]  /*1b60*/  @!P0 MOV R6, R18 ;  /* 0x0000001200068202 */ /* 0x000fe20000000f00 */
[----:B0-----:R-:W-:-:S04]  /*1b70*/  IMAD.WIDE.U32 R4, R8, UR14, RZ ;  /* 0x0000000e08047c25 */ /* 0x001fc8000f8e00ff */
[----:B------:R-:W-:Y:S01]  /*1b80*/  @!P0 IMAD.WIDE.U32 R6, R8, UR14, R6 ;  /* 0x0000000e08068c25 */ /* 0x000fe2000f8e0006 */
[----:B------:R-:W-:-:S03]  /*1b90*/  MOV R8, R4 ;  /* 0x0000000400087202 */ /* 0x000fc60000000f00 */
[----:B------:R-:W-:Y:S01]  /*1ba0*/  IMAD.IADD R9, R5, 0x1, R13 ;  /* 0x0000000105097824 */ /* 0x000fe200078e020d */
[----:B------:R-:W-:Y:S01]  /*1bb0*/  @!P0 IADD3 R7, R13, R7, RZ ;  /* 0x000000070d078210 */ /* 0x000fe20007ffe0ff */
[----:B-1----:R-:W-:Y:S02]  /*1bc0*/  IMAD R10, R84, UR12, RZ ;  /* 0x0000000c540a7c24 */ /* 0x002fe4000f8e02ff */
[----:B------:R-:W-:-:S04]  /*1bd0*/  @!P0 IMAD.WIDE.U32 R4, R83, UR12, R6 ;  /* 0x0000000c53048c25 */ /* 0x000fc8000f8e0006 */
[C---:B------:R-:W-:Y:S01]  /*1be0*/  IMAD R13, R83.reuse, UR13, R10 ;  /* 0x0000000d530d7c24 */ /* 0x040fe2000f8e020a */
[----:B------:R-:W-:Y:S01]  /*1bf0*/  @!P0 IADD3 R11, P5, R20, R4, RZ ;  /* 0x00000004140b8210 */ /* 0x000fe20007fbe0ff */
[----:B------:R-:W-:Y:S01]  /*1c00*/  IMAD.WIDE.U32 R6, R83, UR12, R8 ;  /* 0x0000000c53067c25 */ /* 0x000fe2000f8e0008 */
[----:B------:R-:W-:Y:S02]  /*1c10*/  ULDC.64 UR12, c[0x0][0x308] ;  /* 0x0000c200000c7ab9 */ /* 0x000fe40000000a00 */
[----:B------:R-:W-:Y:S02]  /*1c20*/  @!P0 IADD3.X R32, R21, R5, R13, P5, !PT ;  /* 0x0000000515208210 */ /* 0x000fe40002ffe40d */
[----:B------:R-:W-:Y:S02]  /*1c30*/  @!P0 LEA R4, P5, R11, UR12, 0x1 ;  /* 0x0000000c0b048c11 */ /* 0x000fe4000f8a08ff */
[----:B------:R-:W-:Y:S02]  /*1c40*/  IADD3 R9, P4, R57, UR12, RZ ;  /* 0x0000000c39097c10 */ /* 0x000fe4000ff9e0ff */
[----:B------:R-:W-:-:S02]  /*1c50*/  @!P0 LEA.HI.X R5, R11, UR13, R32, 0x1, P5 ;  /* 0x0000000d0b058c11 */ /* 0x000fc4000a8f0c20 */
[----:B------:R-:W-:Y:S02]  /*1c60*/  IADD3 R8, P6, R6, UR7, RZ ;  /* 0x0000000706087c10 */ /* 0x000fe4000ffde0ff */
[----:B------:R-:W-:Y:S02]  /*1c70*/  IADD3.X R10, R56, UR13, RZ, P4, !PT ;  /* 0x0000000d380a7c10 */ /* 0x000fe4000a7fe4ff */
[----:B------:R-:W-:Y:S02]  /*1c80*/  IADD3.X R7, R13, UR8, R7, P6, !PT ;  /* 0x000000080d077c10 */ /* 0x000fe4000b7fe407 */
[----:B------:R-:W-:-:S04]  /*1c90*/  LEA R6, P4, R8, R9, 0x1 ;  /* 0x0000000908067211 */ /* 0x000fc800078808ff */
[----:B------:R-:W-:Y:S02]  /*1ca0*/  LEA.HI.X R7, R8, R10, R7, 0x1, P4 ;  /* 0x0000000a08077211 */ /* 0x000fe400020f0c07 */
[----:B------:R-:W-:Y:S02]  /*1cb0*/  PRMT R8, RZ, 0x7610, R8 ;  /* 0x00007610ff087816 */ /* 0x000fe40000000008 */
[----:B------:R-:W-:Y:S01]  /*1cc0*/  PRMT R10, RZ, 0x7610, R10 ;  /* 0x00007610ff0a7816 */ /* 0x000fe2000000000a */
[----:B--2---:R0:W-:Y:S04]  /*1cd0*/  STS.U16 [R55], R0 ;  /* 0x0000000037007388 */ /* 0x0041e80000000400 */
[----:B---3--:R1:W-:Y:S04]  /*1ce0*/  STS.U16 [R55+0x40], R12 ;  /* 0x0000400c37007388 */ /* 0x0083e80000000400 */
[----:B----4-:R-:W-:Y:S01]  /*1cf0*/  STS.U16 [R55+0x80], R14 ;  /* 0x0000800e37007388 */ /* 0x010fe20000000400 */
[----:B0-----:R-:W-:-:S03]  /*1d00*/  PRMT R0, RZ, 0x7610, R0 ;  /* 0x00007610ff007816 */ /* 0x001fc60000000000 */
[----:B-----5:R-:W-:Y:S01]  /*1d10*/  STS.U16 [R55+0xc0], R30 ;  /* 0x0000c01e37007388 */ /* 0x020fe20000000400 */
[----:B------:R-:W-:-:S03]  /*1d20*/  NOP ;  /* 0x0000000000007918 */ /* 0x000fc60000000000 */
[----:B------:R-:W0:Y:S01]  /*1d30*/  LDS.64 R32, [R54] ;  /* 0x0000000036207984 */ /* 0x000e220000000a00 */
[----:B------:R-:W-:Y:S01]  /*1d40*/  BAR.SYNC.DEFER_BLOCKING 0x0 ;  /* 0x0000000000007b1d */ /* 0x000fe20000010000 */
[----:B-1----:R-:W-:-:S05]  /*1d50*/  PRMT R12, RZ, 0x7610, R12 ;  /* 0x00007610ff0c7816 */ /* 0x002fca000000000c */
[----:B------:R-:W2:Y:S04]  /*1d60*/  @!P1 LDG.E.U16 R8, desc[UR10][R6.64+-0xc0] ;  /* 0xffff400a06089981 */ /* 0x000ea8000c1e1500 */
[----:B------:R1:W3:Y:S04]  /*1d70*/  @!P0 LDG.E.U16 R0, desc[UR10][R4.64] ;  /* 0x0000000a04008981 */ /* 0x0002e8000c1e1500 */
[----:B------:R-:W4:Y:S04]  /*1d80*/  @!P3 LDG.E.U16 R10, desc[UR10][R6.64+-0x80] ;  /* 0xffff800a060ab981 */ /* 0x000f28000c1e1500 */
[----:B------:R5:W4:Y:S01]  /*1d90*/  @!P2 LDG.E.U16 R12, desc[UR10][R6.64+-0x40] ;  /* 0xffffc00a060ca981 */ /* 0x000b22000c1e1500 */
[----:B0-----:R-:W-:-:S02]  /*1da0*/  HADD2.F32 R9, -RZ, R32.H0_H0 ;  /* 0x20000020ff097230 */ /* 0x001fc40000004100 */
[----:B------:R-:W-:Y:S02]  /*1db0*/  HADD2.F32 R13, -RZ, R32.H1_H1 ;  /* 0x30000020ff0d7230 */ /* 0x000fe40000004100 */
[--C-:B------:R-:W-:Y:S02]  /*1dc0*/  HADD2.F32 R30, -RZ, R33.reuse.H0_H0 ;  /* 0x20000021ff1e7230 */ /* 0x100fe40000004100 */
[----:B------:R-:W-:Y:S02]  /*1dd0*/  HADD2.F32 R32, -RZ, R33.H1_H1 ;  /* 0x30000021ff207230 */ /* 0x000fe40000004100 */
[----:B-1----:R-:W-:Y:S01]  /*1de0*/  FMUL.FTZ R4, R13, -1.4426950216293334961 ;  /* 0xbfb8aa3b0d047820 */ /* 0x002fe20000410000 */
[----:B-----5:R-:W-:Y:S01]  /*1df0*/  FMUL.FTZ R6, R30, -1.4426950216293334961 ;  /* 0xbfb8aa3b1e067820 */ /* 0x020fe20000410000 */
[----:B------:R-:W-:-:S04]  /*1e00*/  FMUL.FTZ R11, R9, -1.4426950216293334961 ;  /* 0xbfb8aa3b090b7820 */ /* 0x000fc80000410000 */
[----:B------:R-:W0:Y:S08]  /*1e10*/  MUFU.EX2 R4, R4 ;  /* 0x0000000400047308 */ /* 0x000e300000000800 */
[----:B------:R-:W1:Y:S08]  /*1e20*/  MUFU.EX2 R6, R6 ;  /* 0x0000000600067308 */ /* 0x000e700000000800 */
[----:B------:R-:W5:Y:S01]  /*1e30*/  MUFU.EX2 R11, R11 ;  /* 0x0000000b000b7308 */ /* 0x000f620000000800 */
[----:B0-----:R-:W-:Y:S01]  /*1e40*/  FADD.FTZ R5, R4, 1 ;  /* 0x3f80000004057421 */ /* 0x001fe20000010000 */
[----:B-1----:R-:W-:-:S06]  /*1e50*/  FADD.FTZ R7, R6, 1 ;  /* 0x3f80000006077421 */ /* 0x002fcc0000010000 */
[----:B------:R-:W0:Y:S01]  /*1e60*/  MUFU.RCP R31, R7 ;  /* 0x00000007001f7308 */ /* 0x000e220000001000 */
[----:B-----5:R-:W-:Y:S01]  /*1e70*/  FADD.FTZ R11, R11, 1 ;  /* 0x3f8000000b0b7421 */ /* 0x020fe20000010000 */
[----:B------:R-:W1:Y:S01]  /*1e80*/  S2UR UR6, SR_CgaCtaId ;  /* 0x00000000000679c3 */ /* 0x000e620000008800 */
[--C-:B------:R-:W-:Y:S02]  /*1e90*/  HADD2.F32 R103, -RZ, R3.reuse.H0_H0 ;  /* 0x20000003ff677230 */ /* 0x100fe40000004100 */
[----:B------:R-:W-:Y:S02]  /*1ea0*/  HADD2.F32 R101, -RZ, R3.H1_H1 ;  /* 0x30000003ff657230 */ /* 0x000fe40000004100 */
[--C-:B------:R-:W-:Y:S02]  /*1eb0*/  HADD2.F32 R107, -RZ, R2.reuse.H0_H0 ;  /* 0x20000002ff6b7230 */ /* 0x100fe40000004100 */
[----:B------:R-:W-:Y:S02]  /*1ec0*/  HADD2.F32 R105, -RZ, R2.H1_H1 ;  /* 0x30000002ff697230 */ /* 0x000fe40000004100 */
[----:B0-----:R-:W-:-:S04]  /*1ed0*/  FADD.FTZ R3, -R31, 1 ;  /* 0x3f8000001f037421 */ /* 0x001fc80000010100 */
[----:B------:R-:W-:Y:S01]  /*1ee0*/  FFMA.FTZ R7, R30, R3, 1 ;  /* 0x3f8000001e077423 */ /* 0x000fe20000010003 */
[----:B------:R-:W-:Y:S01]  /*1ef0*/  ISETP.NE.AND P1, PT, R76, RZ, PT ;  /* 0x000000ff4c00720c */ /* 0x000fe20003f25270 */
[----:B------:R-:W-:Y:S02]  /*1f00*/  UMOV UR5, 0x400 ;  /* 0x0000040000057882 */ /* 0x000fe40000000000 */
[----:B-1----:R-:W-:-:S06]  /*1f10*/  ULEA UR5, UR6, UR5, 0x18 ;  /* 0x0000000506057291 */ /* 0x002fcc000f8ec03f */
[----:B------:R-:W-:Y:S01]  /*1f20*/  MOV R96, UR5 ;  /* 0x0000000500607c02 */ /* 0x000fe20008000f00 */
[----:B------:R-:W-:Y:S01]  /*1f30*/  BSSY B0, `(.L_x_10461) ;  /* 0x0000043000007945 */ /* 0x000fe20003800000 */
[----:B--2---:R0:W-:Y:S04]  /*1f40*/  STS.U16 [R55+0x40], R8 ;  /* 0x0000400837007388 */ /* 0x0041e80000000400 */
[----:B---3--:R1:W-:Y:S04]  /*1f50*/  STS.U16 [R55], R0 ;  /* 0x0000000037007388 */ /* 0x0083e80000000400 */
[----:B----4-:R2:W-:Y:S01]  /*1f60*/  STS.U16 [R55+0x80], R10 ;  /* 0x0000800a37007388 */ /* 0x0105e20000000400 */
[----:B0-----:R-:W-:-:S03]  /*1f70*/  FMUL.FTZ R8, R32, -1.4426950216293334961 ;  /* 0xbfb8aa3b20087820 */ /* 0x001fc60000410000 */
[----:B------:R-:W-:Y:S01]  /*1f80*/  STS.U16 [R55+0xc0], R12 ;  /* 0x0000c00c37007388 */ /* 0x000fe20000000400 */
[----:B------:R-:W-:-:S03]  /*1f90*/  NOP ;  /* 0x0000000000007918 */ /* 0x000fc60000000000 */
[----:B------:R-:W0:Y:S01]  /*1fa0*/  LDS.64 R14, [R54] ;  /* 0x00000000360e7984 */ /* 0x000e220000000a00 */
[----:B------:R-:W3:Y:S08]  /*1fb0*/  MUFU.EX2 R8, R8 ;  /* 0x0000000800087308 */ /* 0x000ef00000000800 */
[----:B-1----:R-:W1:Y:S01]  /*1fc0*/  MUFU.RCP R0, R11 ;  /* 0x0000000b00007308 */ /* 0x002e620000001000 */
[----:B---3--:R-:W-:-:S07]  /*1fd0*/  FADD.FTZ R4, R8, 1 ;  /* 0x3f80000008047421 */ /* 0x008fce0000010000 */
[----:B------:R-:W3:Y:S08]  /*1fe0*/  MUFU.RCP R33, R4 ;  /* 0x0000000400217308 */ /* 0x000ef00000001000 */
[----:B--2---:R3:W2:Y:S01]  /*1ff0*/  MUFU.RCP R10, R5 ;  /* 0x00000005000a7308 */ /* 0x0046a20000001000 */
[----:B-1----:R-:W-:Y:S01]  /*2000*/  FADD.FTZ R2, -R0, 1 ;  /* 0x3f80000000027421 */ /* 0x002fe20000010100 */
[----:B---3--:R-:W-:Y:S01]  /*2010*/  FADD.FTZ R5, -R33, 1 ;  /* 0x3f80000021057421 */ /* 0x008fe20000010100 */
[----:B0-----:R-:W-:-:S02]  /*2020*/  HADD2.F32 R8, -RZ, R14.H0_H0 ;  /* 0x2000000eff087230 */ /* 0x001fc40000004100 */
[----:B------:R-:W-:Y:S02]  /*2030*/  HADD2.F32 R11, -RZ, R14.H1_H1 ;  /* 0x3000000eff0b7230 */ /* 0x000fe40000004100 */
[--C-:B------:R-:W-:Y:S02]  /*2040*/  HADD2.F32 R12, -RZ, R15.reuse.H0_H0 ;  /* 0x2000000fff0c7230 */ /* 0x100fe40000004100 */
[----:B------:R-:W-:Y:S02]  /*2050*/  HADD2.F32 R34, -RZ, R15.H1_H1 ;  /* 0x3000000fff227230 */ /* 0x000fe40000004100 */
[----:B------:R-:W-:Y:S01]  /*2060*/  FFMA.FTZ R15, R32, R5, 1 ;  /* 0x3f800000200f7423 */ /* 0x000fe20000010005 */
        /* <DEDUP_REMOVED lines=29> */
[----:B------:R-:W-:Y:S01]  /*2240*/  IADD3 R14, P2, R20, R18, RZ ;  /* 0x00000012140e7210 */ /* 0x000fe20007f5e0ff */
[----:B-1----:R-:W-:-:S04]  /*2250*/  IMAD.WIDE.U32 R2, R6, UR14, RZ ;  /* 0x0000000e06027c25 */ /* 0x002fc8000f8e00ff */
[----:B------:R-:W-:Y:S02]  /*2260*/  IMAD R7, R7, UR14, R4 ;  /* 0x0000000e07077c24 */ /* 0x000fe4000f8e0204 */
[----:B------:R-:W-:-:S03]  /*2270*/  IMAD.X R15, R21, 0x1, R19, P2 ;  /* 0x00000001150f7824 */ /* 0x000fc600010e0613 */
        /* <DEDUP_REMOVED lines=14> */
.L_x_10462:
[----:B------:R-:W-:Y:S05]  /*2360*/  BSYNC B0 ;  /* 0x0000000000007941 */ /* 0x000fea0003800000 */
.L_x_10461:
[----:B------:R-:W-:Y:S01]  /*2370*/  ULDC.64 UR12, c[0x0][0x3a0] ;  /* 0x0000e800000c7ab9 */ /* 0x000fe20000000a00 */
[----:B------:R-:W-:Y:S01]  /*2380*/  MOV R3, R45 ;  /* 0x0000002d00037202 */ /* 0x000fe20000000f00 */
[----:B------:R-:W-:Y:S01]  /*2390*/  IMAD R4, R84, UR12, RZ ;  /* 0x0000000c54047c24 */ /* 0x000fe2000f8e02ff */
[-C--:B------:R-:W-:Y:S01]  /*23a0*/  ISETP.GE.AND P2, PT, R60, R43.reuse, PT ;  /* 0x0000002b3c00720c */ /* 0x080fe20003f46270 */
        /* <DEDUP_REMOVED lines=62> */
.L_x_10465:
[----:B------:R-:W-:Y:S05]  /*2790*/  BSYNC B0 ;  /* 0x0000000000007941 */ /* 0x000fea0003800000 */
.L_x_10464:
        /* <DEDUP_REMOVED lines=17> */
.L_x_10463:
        /* <DEDUP_REMOVED lines=21> */
[----:B------:R-:W-:Y:S01]  /*2a00*/  MOV R4, R76 ;  /* 0x0000004c00047202 */ /* 0x000fe20000000f00 */
[----:B------:R-:W-:Y:S01]  /*2a10*/  IMAD.MOV.U32 R5, RZ, RZ, RZ ;  /* 0x000000ffff057224 */ /* 0x000fe200078e00ff */
[----:B------:R-:W-:Y:S01]  /*2a20*/  ULDC.64 UR12, c[0x0][0x350] ;  /* 0x0000d400000c7ab9 */ /* 0x000fe20000000a00 */
[----:B------:R-:W-:Y:S01]  /*2a30*/  ULDC.64 UR16, c[0x0][0x370] ;  /* 0x0000dc0000107ab9 */ /* 0x000fe20000000a00 */
[----:B------:R-:W-:Y:S01]  /*2a40*/  USHF.L.U32 UR9, UR7, 0x2, URZ ;  /* 0x0000000207097899 */ /* 0x000fe2000800063f */
[----:B------:R-:W-:Y:S02]  /*2a50*/  MOV R91, R59 ;  /* 0x0000003b005b7202 */ /* 0x000fe40000000f00 */
[----:B------:R-:W-:Y:S01]  /*2a60*/  CS2R R88, SRZ ;  /* 0x0000000000587805 */ /* 0x000fe2000001ff00 */
[----:B------:R-:W1:Y:S01]  /*2a70*/  LDC.64 R10, c[0x0][0x368] ;  /* 0x0000da00ff0a7b82 */ /* 0x000e620000000a00 */
[----:B------:R-:W-:Y:S01]  /*2a80*/  MOV R95, RZ ;  /* 0x000000ff005f7202 */ /* 0x000fe20000000f00 */
[----:B------:R-:W-:Y:S01]  /*2a90*/  IMAD.MOV.U32 R93, RZ, RZ, RZ ;  /* 0x000000ffff5d7224 */ /* 0x000fe200078e00ff */
[----:B------:R-:W-:Y:S01]  /*2aa0*/  MOV R90, RZ ;  /* 0x000000ff005a7202 */ /* 0x000fe20000000f00 */
[----:B------:R-:W-:Y:S01]  /*2ab0*/  UMOV UR5, URZ ;  /* 0x0000003f00057c82 */ /* 0x000fe20008000000 */
[----:B------:R-:W-:Y:S01]  /*2ac0*/  UMOV UR6, URZ ;  /* 0x0000003f00067c82 */ /* 0x000fe20008000000 */
[----:B------:R-:W-:Y:S01]  /*2ad0*/  ULDC UR25, c[0x0][0x224] ;  /* 0x0000890000197ab9 */ /* 0x000fe20000000800 */
        /* <DEDUP_REMOVED lines=8> */
[----:B------:R-:W0:Y:S01]  /*2b60*/  LDC R87, c[0x0][0x218] ;  /* 0x00008600ff577b82 */ /* 0x000e220000000800 */
[----:B------:R-:W-:-:S04]  /*2b70*/  IMAD.WIDE.U32 R2, R8, UR14, R4 ;  /* 0x0000000e08027c25 */ /* 0x000fc8000f8e0004 */
[----:B------:R-:W-:Y:S02]  /*2b80*/  IMAD R7, R9, UR14, R0 ;  /* 0x0000000e09077c24 */ /* 0x000fe4000f8e0200 */
        /* <DEDUP_REMOVED lines=12> */
[----:B------:R-:W-:Y:S01]  /*2c50*/  IADD3 R12, P0, R18, R2, RZ ;  /* 0x00000002120c7210 */ /* 0x000fe20007f1e0ff */
[----:B------:R-:W-:Y:S01]  /*2c60*/  IMAD.WIDE.U32 R4, R80, UR16, R4 ;  /* 0x0000001050047c25 */ /* 0x000fe2000f8e0004 */
[----:B------:R-:W-:Y:S01]  /*2c70*/  IADD3 R7, R3, R7, RZ ;  /* 0x0000000703077210 */ /* 0x000fe20007ffe0ff */
[----:B------:R-:W4:Y:S01]  /*2c80*/  LDC.64 R34, c[0x0][0x2d0] ;  /* 0x0000b400ff227b82 */ /* 0x000f220000000a00 */
[----:B------:R-:W-:Y:S01]  /*2c90*/  LEA R40, P2, R2, UR12, 0x2 ;  /* 0x0000000c02287c11 */ /* 0x000fe2000f8410ff */
[----:B------:R-:W-:Y:S01]  /*2ca0*/  IMAD R9, R80, UR17, R9 ;  /* 0x0000001150097c24 */ /* 0x000fe2000f8e0209 */
[----:B------:R-:W-:Y:S01]  /*2cb0*/  ULDC.64 UR16, c[0x0][0x3d0] ;  /* 0x0000f40000107ab9 */ /* 0x000fe20000000a00 */
[----:B------:R-:W-:Y:S01]  /*2cc0*/  USHF.L.U64.HI UR12, UR7, 0x2, UR8 ;  /* 0x00000002070c7899 */ /* 0x000fe20008010208 */
[----:B------:R-:W-:Y:S01]  /*2cd0*/  LEA R46, P3, R4, UR16, 0x2 ;  /* 0x00000010042e7c11 */ /* 0x000fe2000f8610ff */
[----:B------:R-:W-:Y:S01]  /*2ce0*/  IMAD.X R13, R19, 0x1, R7, P0 ;  /* 0x00000001130d7824 */ /* 0x000fe200000e0607 */
[----:B------:R-:W-:-:S02]  /*2cf0*/  IADD3 R3, R5, R9, RZ ;  /* 0x0000000905037210 */ /* 0x000fc40007ffe0ff */
[----:B------:R-:W-:Y:S02]  /*2d00*/  LEA.HI.X R5, R2, UR13, R7, 0x2, P2 ;  /* 0x0000000d02057c11 */ /* 0x000fe400090f1407 */
[----:B------:R-:W-:Y:S02]  /*2d10*/  IADD3 R40, P0, R40, UR9, RZ ;  /* 0x0000000928287c10 */ /* 0x000fe4000ff1e0ff */
[----:B------:R-:W-:Y:S02]  /*2d20*/  IADD3 R2, P2, R18, R4, RZ ;  /* 0x0000000412027210 */ /* 0x000fe40007f5e0ff */
        /* <DEDUP_REMOVED lines=9> */
[C---:B------:R-:W-:Y:S02]  /*2dc0*/  IADD3 R42, P4, R46.reuse, -0x180, RZ ;  /* 0xfffffe802e2a7810 */ /* 0x040fe40007f9e0ff */
[----:B------:R-:W-:-:S02]  /*2dd0*/  IADD3 R44, P5, R46, -0x100, RZ ;  /* 0xffffff002e2c7810 */ /* 0x000fc40007fbe0ff */
[----:B------:R-:W-:Y:S02]  /*2de0*/  IADD3.X R39, R4, -0x1, RZ, P3, !PT ;  /* 0xffffffff04277810 */ /* 0x000fe40001ffe4ff */
[----:B------:R-:W-:Y:S02]  /*2df0*/  IADD3 R40, P0, R40, -0x80, RZ ;  /* 0xffffff8028287810 */ /* 0x000fe40007f1e0ff */
[----:B------:R-:W-:Y:S02]  /*2e00*/  IADD3 R46, P3, R46, -0x80, RZ ;  /* 0xffffff802e2e7810 */ /* 0x000fe40007f7e0ff */
[----:B------:R-:W-:Y:S02]  /*2e10*/  IADD3.X R3, R19, R3, RZ, P2, !PT ;  /* 0x0000000313037210 */ /* 0x000fe400017fe4ff */
[----:B------:R-:W-:Y:S02]  /*2e20*/  ISETP.GE.AND P2, PT, R20, R59, PT ;  /* 0x0000003b1400720c */ /* 0x000fe40003f46270 */
[----:B------:R-:W-:-:S02]  /*2e30*/  IADD3.X R41, R4, -0x1, RZ, P0, !PT ;  /* 0xffffffff04297810 */ /* 0x000fc400007fe4ff */
[C---:B------:R-:W-:Y:S02]  /*2e40*/  IADD3.X R43, R0.reuse, -0x1, RZ, P4, !PT ;  /* 0xffffffff002b7810 */ /* 0x040fe400027fe4ff */
[C---:B------:R-:W-:Y:S02]  /*2e50*/  IADD3.X R45, R0.reuse, -0x1, RZ, P5, !PT ;  /* 0xffffffff002d7810 */ /* 0x040fe40002ffe4ff */
[----:B01234-:R-:W-:-:S07]  /*2e60*/  IADD3.X R47, R0, -0x1, RZ, P3, !PT ;  /* 0xffffffff002f7810 */ /* 0x01ffce0001ffe4ff */
.L_x_10479:
[----:B------:R-:W-:Y:S01]  /*2e70*/  SHF.R.S32.HI R110, RZ, 0x1f, R89 ;  /* 0x0000001fff6e7819 */ /* 0x000fe20000011459 */
[C---:B----4-:R-:W-:Y:S01]  /*2e80*/  IMAD.WIDE.U32 R4, R89.reuse, UR16, R20 ;  /* 0x0000001059047c25 */ /* 0x050fe2000f8e0014 */
        /* <DEDUP_REMOVED lines=10> */
[--C-:B---3--:R-:W-:Y:S02]  /*2f30*/  LEA.HI.X R11, R4, R67, R0.reuse, 0x1, P5 ;  /* 0x00000043040b7211 */ /* 0x108fe400028f0c00 */
[----:B------:R-:W-:-:S03]  /*2f40*/  PRMT R0, RZ, 0x7610, R0 ;  /* 0x00007610ff007816 */ /* 0x000fc60000000000 */
[----:B--2---:R-:W2:Y:S04]  /*2f50*/  @!P0 LDG.E.U16 R48, desc[UR10][R10.64+0x40] ;  /* 0x0000400a0a308981 */ /* 0x004ea8000c1e1500 */
[----:B------:R-:W3:Y:S04]  /*2f60*/  @!P3 LDG.E.U16 R98, desc[UR10][R10.64+0x80] ;  /* 0x0000800a0a62b981 */ /* 0x000ee8000c1e1500 */
[----:B------:R-:W4:Y:S04]  /*2f70*/  @!P2 LDG.E.U16 R0, desc[UR10][R10.64] ;  /* 0x0000000a0a00a981 */ /* 0x000f28000c1e1500 */
[----:B------:R-:W4:Y:S01]  /*2f80*/  @!P4 LDG.E.U16 R100, desc[UR10][R10.64+0xc0] ;  /* 0x0000c00a0a64c981 */ /* 0x000f22000c1e1500 */
        /* <DEDUP_REMOVED lines=10> */
[----:B------:R-:W-:Y:S01]  /*3030*/  LEA.HI.X R9, R4, R35, R5, 0x2, P0 ;  /* 0x0000002304097211 */ /* 0x000fe200000f1405 */
[----:B------:R-:W-:Y:S01]  /*3040*/  IMAD.IADD R5, R7, 0x1, R49 ;  /* 0x0000000107057824 */ /* 0x000fe200078e0231 */
[----:B------:R-:W-:-:S03]  /*3050*/  LEA R4, P0, R6, R66, 0x1 ;  /* 0x0000004206047211 */ /* 0x000fc600078008ff */
[----:B------:R-:W4:Y:S01]  /*3060*/  LDG.E R85, desc[UR10][R8.64] ;  /* 0x0000000a08557981 */ /* 0x000f22000c1e1900 */
[----:B------:R-:W-:Y:S02]  /*3070*/  IADD3 R59, -R18, R87, RZ ;  /* 0x00000057123b7210 */ /* 0x000fe40007ffe1ff */
        /* <DEDUP_REMOVED lines=8> */
[----:B0-2---:R0:W-:Y:S04]  /*3100*/  STS.U16 [R55+0x40], R48 ;  /* 0x0000403037007388 */ /* 0x0051e80000000400 */
        /* <DEDUP_REMOVED lines=9> */
[----:B0-----:R-:W-:-:S02]  /*31a0*/  IADD3 R0, R63, -0x1, RZ ;  /* 0xffffffff3f007810 */ /* 0x001fc40007ffe0ff */
[----:B------:R-:W-:Y:S02]  /*31b0*/  ISETP.NE.AND P3, PT, R76, RZ, PT ;  /* 0x000000ff4c00720c */ /* 0x000fe40003f65270 */
[----:B------:R-:W-:Y:S01]  /*31c0*/  LEA.HI R6, R0, R0, RZ, 0x1 ;  /* 0x0000000000067211 */ /* 0x000fe200078f08ff */
[----:B------:R-:W-:-:S03]  /*31d0*/  FMUL.FTZ R49, R85, 1.4426950216293334961 ;  /* 0x3fb8aa3b55317820 */ /* 0x000fc60000410000 */
[----:B------:R-:W-:Y:S01]  /*31e0*/  LOP3.LUT R7, R6, 0xfffffe, RZ, 0xc0, !PT ;  /* 0x00fffffe06077812 */ /* 0x000fe200078ec0ff */
[----:B-1----:R-:W-:-:S03]  /*31f0*/  FMUL.FTZ R4, R49, R53 ;  /* 0x0000003531047220 */ /* 0x002fc60000410000 */
[----:B------:R-:W-:Y:S02]  /*3200*/  IADD3 R0, R0, -R7, RZ ;  /* 0x8000000700007210 */ /* 0x000fe40007ffe0ff */
[----:B------:R-:W-:Y:S01]  /*3210*/  IADD3 R9, R76, 0x200, RZ ;  /* 0x000002004c097810 */ /* 0x000fe20007ffe0ff */
[----:B------:R0:W1:Y:S02]  /*3220*/  LDS.64 R6, [R54] ;  /* 0x0000000036067984 */ /* 0x0000640000000a00 */
[----:B------:R-:W-:Y:S02]  /*3230*/  @!P3 IMAD R9, R0, 0x100, R89 ;  /* 0x000001000009b824 */ /* 0x000fe400078e0259 */
[----:B------:R4:W4:Y:S01]  /*3240*/  MUFU.EX2 R0, R4 ;  /* 0x0000000400007308 */ /* 0x0009220000000800 */
[-C--:B0-----:R-:W-:Y:S02]  /*3250*/  LEA R54, R75, R96.reuse, 0x3 ;  /* 0x000000604b367211 */ /* 0x081fe400078e18ff */
[----:B------:R-:W-:-:S02]  /*3260*/  LEA R109, R9, R96, 0x2 ;  /* 0x00000060096d7211 */ /* 0x000fc400078e10ff */
[----:B------:R-:W-:-:S04]  /*3270*/  ISETP.GT.AND P0, PT, R63, 0x1, PT ;  /* 0x000000013f00780c */ /* 0x000fc80003f04270 */
[----:B------:R-:W-:Y:S02]  /*3280*/  ISETP.EQ.AND P0, PT, R112, RZ, P0 ;  /* 0x000000ff7000720c */ /* 0x000fe40000702270 */
[----:B------:R-:W-:-:S11]  /*3290*/  ISETP.NE.AND P4, PT, R76, 0x1f, PT ;  /* 0x0000001f4c00780c */ /* 0x000fd60003f85270 */
[----:B------:R-:W0:Y:S01]  /*32a0*/  @P0 LDC R11, c[0x0][0x21c] ;  /* 0x00008700ff0b0b82 */ /* 0x000e220000000800 */
[C---:B------:R-:W-:Y:S01]  /*32b0*/  FMUL.FTZ R9, R49.reuse, R52 ;  /* 0x0000003431097220 */ /* 0x040fe20000410000 */
[----:B------:R-:W-:Y:S01]  /*32c0*/  FMUL.FTZ R113, R49, R51 ;  /* 0x0000003331717220 */ /* 0x000fe20000410000 */
[----:B------:R-:W-:-:S04]  /*32d0*/  @P0 VIADD R8, R63, 0xfffffffe ;  /* 0xfffffffe3f080836 */ /* 0x000fc80000000000 */
[----:B------:R-:W4:Y:S01]  /*32e0*/  MUFU.EX2 R9, R9 ;  /* 0x0000000900097308 */ /* 0x000f220000000800 */
[----:B-1----:R-:W-:Y:S02]  /*32f0*/  HADD2.F32 R98, -RZ, R6.H0_H0 ;  /* 0x20000006ff627230 */ /* 0x002fe40000004100 */
[--C-:B------:R-:W-:Y:S02]  /*3300*/  HADD2.F32 R108, -RZ, R16.reuse.H0_H0 ;  /* 0x20000010ff6c7230 */ /* 0x100fe40000004100 */
[----:B------:R-:W-:Y:S02]  /*3310*/  HADD2.F32 R111, -RZ, R16.H1_H1 ;  /* 0x30000010ff6f7230 */ /* 0x000fe40000004100 */
[----:B0-----:R-:W-:Y:S01]  /*3320*/  @P0 IMAD R11, R8, R11, R89 ;  /* 0x0000000b080b0224 */ /* 0x001fe200078e0259 */
[----:B------:R-:W-:Y:S02]  /*3330*/  HFMA2.MMA R8, -RZ, RZ, 0, 0 ;  /* 0x00000000ff087435 */ /* 0x000fe400000001ff */
[----:B------:R-:W-:Y:S01]  /*3340*/  FMUL.FTZ R117, R111, R52 ;  /* 0x000000346f757220 */ /* 0x000fe20000410000 */
[----:B------:R-:W-:Y:S01]  /*3350*/  @P0 IMAD.WIDE R10, R11, 0x8, R28 ;  /* 0x000000080b0a0825 */ /* 0x000fe200078e021c */
[----:B------:R-:W-:Y:S03]  /*3360*/  BSSY B0, `(.L_x_10467) ;  /* 0x000002e000007945 */ /* 0x000fe60003800000 */
[----:B------:R-:W-:Y:S01]  /*3370*/  HADD2.F32 R100, -RZ, R7.H0_H0 ;  /* 0x20000007ff647230 */ /* 0x000fe20000004100 */
        /* <DEDUP_REMOVED lines=8> */
[----:B0-----:R-:W-:-:S05]  /*3400*/  HADD2.F32 R102, -RZ, R6.H1_H1 ;  /* 0x30000006ff667230 */ /* 0x001fca0000004100 */
[----:B------:R0:W3:Y:S01]  /*3410*/  MUFU.EX2 R6, R113 ;  /* 0x0000007100067308 */ /* 0x0000e20000000800 */
[----:B------:R4:W0:Y:S01]  /*3420*/  @P4 LDS R125, [R61+0x103c] ;  /* 0x00103c003d7d4984 */ /* 0x0008220000000800 */
[----:B-1----:R-:W-:-:S03]  /*3430*/  HADD2.F32 R116, -RZ, R4.H0_H0 ;  /* 0x20000004ff747230 */ /* 0x002fc60000004100 */
[----:B------:R1:W5:Y:S01]  /*3440*/  @P0 LDG.E R8, desc[UR10][R10.64+0x4] ;  /* 0x0000040a0a080981 */ /* 0x000362000c1e1900 */
[----:B------:R-:W-:Y:S02]  /*3450*/  HADD2.F32 R48, -RZ, R4.H1_H1 ;  /* 0x30000004ff307230 */ /* 0x000fe40000004100 */
[----:B------:R-:W-:-:S06]  /*3460*/  FMUL.FTZ R4, R49, R50 ;  /* 0x0000003231047220 */ /* 0x000fcc0000410000 */
[----:B------:R-:W4:Y:S01]  /*3470*/  MUFU.EX2 R4, R4 ;  /* 0x0000000400047308 */ /* 0x000f220000000800 */
[--C-:B------:R-:W-:Y:S02]  /*3480*/  HADD2.F32 R114, -RZ, R5.reuse.H0_H0 ;  /* 0x20000005ff727230 */ /* 0x100fe40000004100 */
[----:B------:R-:W-:Y:S02]  /*3490*/  HADD2.F32 R118, -RZ, R5.H1_H1 ;  /* 0x30000005ff767230 */ /* 0x000fe40000004100 */
[----:B------:R-:W-:Y:S01]  /*34a0*/  FMUL.FTZ R5, R108, R53 ;  /* 0x000000356c057220 */ /* 0x000fe20000410000 */
[--C-:B------:R-:W-:Y:S02]  /*34b0*/  HADD2.F32 R106, -RZ, R17.reuse.H0_H0 ;  /* 0x20000011ff6a7230 */ /* 0x100fe40000004100 */
[----:B--2---:R-:W-:Y:S02]  /*34c0*/  HADD2.F32 R109, -RZ, R17.H1_H1 ;  /* 0x30000011ff6d7230 */ /* 0x004fe40000004100 */
[----:B------:R-:W-:Y:S01]  /*34d0*/  FMUL.FTZ R121, R103, R114 ;  /* 0x0000007267797220 */ /* 0x000fe20000410000 */
[----:B------:R-:W-:-:S02]  /*34e0*/  HADD2.F32 R104, -RZ, R7.H1_H1 ;  /* 0x30000007ff687230 */ /* 0x000fc40000004100 */
[----:B------:R-:W-:Y:S01]  /*34f0*/  FMUL.FTZ R7, R0, R9 ;  /* 0x0000000900077220 */ /* 0x000fe20000410000 */
[----:B------:R-:W-:Y:S01]  /*3500*/  FMUL.FTZ R115, R106, R51 ;  /* 0x000000336a737220 */ /* 0x000fe20000410000 */
[----:B-1----:R-:W-:Y:S01]  /*3510*/  FMUL.FTZ R11, R109, R50 ;  /* 0x000000326d0b7220 */ /* 0x002fe20000410000 */
[----:B0-----:R-:W-:Y:S01]  /*3520*/  FMUL.FTZ R113, R98, R5 ;  /* 0x0000000562717220 */ /* 0x001fe20000410000 */
[----:B------:R-:W-:Y:S01]  /*3530*/  FMUL.FTZ R10, R102, R117 ;  /* 0x00000075660a7220 */ /* 0x000fe20000410000 */
[----:B------:R-:W-:Y:S01]  /*3540*/  FMUL.FTZ R114, R101, R118 ;  /* 0x0000007665727220 */ /* 0x000fe20000410000 */
[----:B---3--:R-:W-:Y:S01]  /*3550*/  FMUL.FTZ R127, R6, R7 ;  /* 0x00000007067f7220 */ /* 0x008fe20000410000 */
[----:B------:R-:W-:Y:S01]  /*3560*/  FMUL.FTZ R7, R100, R115 ;  /* 0x0000007364077220 */ /* 0x000fe20000410000 */
[----:B------:R-:W-:Y:S01]  /*3570*/  FMUL.FTZ R119, R104, R11 ;  /* 0x0000000b68777220 */ /* 0x000fe20000410000 */
[----:B------:R-:W-:Y:S01]  /*3580*/  FFMA.FTZ R118, R9, R113, R10 ;  /* 0x0000007109767223 */ /* 0x000fe2000001000a */
[----:B------:R-:W-:Y:S01]  /*3590*/  FMUL.FTZ R123, R105, R48 ;  /* 0x00000030697b7220 */ /* 0x000fe20000410000 */
[----:B----4-:R-:W-:Y:S01]  /*35a0*/  FFMA.FTZ R120, R4, R114, R121 ;  /* 0x0000007204787223 */ /* 0x010fe20000010079 */
        /* <DEDUP_REMOVED lines=9> */
.L_x_10468:
[----:B------:R-:W-:Y:S05]  /*3640*/  BSYNC B0 ;  /* 0x0000000000007941 */ /* 0x000fea0003800000 */
.L_x_10467:
        /* <DEDUP_REMOVED lines=40> */
[----:B-1----:R-:W-:Y:S01]  /*38d0*/  @P0 FMUL.FTZ R127, R127, R48 ;  /* 0x000000307f7f0220 */ /* 0x002fe20000410000 */
[----:B------:R-:W-:Y:S01]  /*38e0*/  ISETP.GE.AND P0, PT, R63, UR25, PT ;  /* 0x000000193f007c0c */ /* 0x000fe2000bf06270 */
[----:B------:R-:W-:-:S04]  /*38f0*/  IMAD.MOV.U32 R48, RZ, RZ, 0x3f800000 ;  /* 0x3f800000ff307424 */ /* 0x000fc800078e00ff */
        /* <DEDUP_REMOVED lines=21> */
[----:B-1----:R-:W-:-:S03]  /*3a50*/  @P0 FMUL.FTZ R127, R127, R120 ;  /* 0x000000787f7f0220 */ /* 0x002fc60000410000 */
[----:B-----5:R-:W-:Y:S01]  /*3a60*/  SHFL.IDX PT, R120, R8, RZ, 0x1f ;  /* 0x00001fff08787589 */ /* 0x020fe200000e0000 */
[----:B--2---:R-:W-:-:S03]  /*3a70*/  @!P5 FFMA.FTZ R124, R129, R128, R124 ;  /* 0x00000080817cd223 */ /* 0x004fc6000001007c */
[----:B------:R-:W-:Y:S01]  /*3a80*/  SHFL.UP PT, R118, R118, 0x1, RZ ;  /* 0x0420000076767989 */ /* 0x000fe200000e00ff */
[----:B---3--:R-:W-:-:S03]  /*3a90*/  @!P5 FMUL.FTZ R129, R129, R126 ;  /* 0x0000007e8181d220 */ /* 0x008fc60000410000 */
        /* <DEDUP_REMOVED lines=11> */
[----:B------:R-:W-:Y:S02]  /*3b50*/  FFMA.FTZ R114, R4, R113, R121 ;  /* 0x0000007104727223 */ /* 0x000fe40000010079 */
[----:B------:R-:W-:Y:S01]  /*3b60*/  FFMA.FTZ R127, R6, R133, R7 ;  /* 0x00000085067f7223 */ /* 0x000fe20000010007 */
[----:B------:R-:W-:Y:S01]  /*3b70*/  FMUL.FTZ R120, R113, R50 ;  /* 0x0000003271787220 */ /* 0x000fe20000410000 */
[----:B--2---:R-:W-:Y:S01]  /*3b80*/  FFMA.FTZ R49, R122, R49, R131 ;  /* 0x000000317a317223 */ /* 0x004fe20000010083 */
[----:B------:R-:W-:Y:S01]  /*3b90*/  FFMA.FTZ R123, R6, R114, R123 ;  /* 0x00000072067b7223 */ /* 0x000fe2000001007b */
[----:B------:R-:W-:Y:S01]  /*3ba0*/  FMUL.FTZ R125, R114, R51 ;  /* 0x00000033727d7220 */ /* 0x000fe20000410000 */
[----:B------:R-:W-:Y:S01]  /*3bb0*/  FFMA.FTZ R131, R4, R127, R119 ;  /* 0x0000007f04837223 */ /* 0x000fe20000010077 */
[----:B------:R-:W-:Y:S01]  /*3bc0*/  FMUL.FTZ R48, R122, R48 ;  /* 0x000000307a307220 */ /* 0x000fe20000410000 */
[----:B------:R-:W-:Y:S01]  /*3bd0*/  FFMA.FTZ R116, R9, R123, R116 ;  /* 0x0000007b09747223 */ /* 0x000fe20000010074 */
[----:B------:R-:W-:Y:S01]  /*3be0*/  FMUL.FTZ R10, R123, R52 ;  /* 0x000000347b0a7220 */ /* 0x000fe20000410000 */
[----:B------:R-:W-:Y:S01]  /*3bf0*/  LEA R119, R76, R96, 0x4 ;  /* 0x000000604c777211 */ /* 0x000fe200078e20ff */
[----:B------:R-:W-:Y:S01]  /*3c00*/  FMUL.FTZ R7, R109, R120 ;  /* 0x000000786d077220 */ /* 0x000fe20000410000 */
[----:B------:R-:W-:Y:S01]  /*3c10*/  FMUL.FTZ R9, R116, R53 ;  /* 0x0000003574097220 */ /* 0x000fe20000410000 */
[----:B------:R-:W-:Y:S01]  /*3c20*/  FMUL.FTZ R6, R106, R125 ;  /* 0x0000007d6a067220 */ /* 0x000fe20000410000 */
[-C--:B------:R-:W-:Y:S01]  /*3c30*/  FMUL.FTZ R5, R111, R10.reuse ;  /* 0x0000000a6f057220 */ /* 0x080fe20000410000 */
[----:B------:R0:W-:Y:S01]  /*3c40*/  @!P1 STS.64 [R130+0x10b8], R48 ;  /* 0x0010b83082009388 */ /* 0x0001e20000000a00 */
[----:B------:R-:W-:Y:S01]  /*3c50*/  FMUL.FTZ R4, R108, R9 ;  /* 0x000000096c047220 */ /* 0x000fe20000410000 */
[----:B------:R-:W-:Y:S01]  /*3c60*/  IADD3 R122, -R18, R87, -R76 ;  /* 0x00000057127a7210 */ /* 0x000fe20007ffe94c */
[----:B------:R-:W-:Y:S01]  /*3c70*/  FFMA.FTZ R117, R102, -R117, R133 ;  /* 0x8000007566757223 */ /* 0x000fe20000010085 */
[----:B------:R-:W-:Y:S01]  /*3c80*/  FFMA.FTZ R8, R0, R9, RZ ;  /* 0x0000000900087223 */ /* 0x000fe200000100ff */
[----:B------:R-:W-:Y:S01]  /*3c90*/  FFMA.FTZ R118, R100, -R115, R127 ;  /* 0x8000007364767223 */ /* 0x000fe2000001007f */
[----:B------:R0:W-:Y:S01]  /*3ca0*/  STS.128 [R119+0x200], R4 ;  /* 0x0002000477007388 */ /* 0x0001e20000000c00 */
[----:B------:R-:W-:Y:S01]  /*3cb0*/  BAR.SYNC.DEFER_BLOCKING 0x0 ;  /* 0x0000000000007b1d */ /* 0x000fe20000010000 */
[----:B------:R-:W-:Y:S01]  /*3cc0*/  ISETP.GE.AND P0, PT, R122, 0x1, PT ;  /* 0x000000017a00780c */ /* 0x000fe20003f06270 */
[----:B------:R-:W-:Y:S01]  /*3cd0*/  FFMA.FTZ R121, R117, R10, R8 ;  /* 0x0000000a75797223 */ /* 0x000fe20000010008 */
[----:B------:R-:W-:Y:S01]  /*3ce0*/  FFMA.FTZ R115, R104, -R11, R131 ;  /* 0x8000000b68737223 */ /* 0x000fe20000010083 */
[----:B------:R-:W-:Y:S01]  /*3cf0*/  FMUL.FTZ R8, R107, R135 ;  /* 0x000000876b087220 */ /* 0x000fe20000410000 */
[----:B------:R-:W-:Y:S01]  /*3d00*/  FMUL.FTZ R9, R105, R133 ;  /* 0x0000008569097220 */ /* 0x000fe20000410000 */
[----:B------:R-:W-:Y:S01]  /*3d10*/  FMUL.FTZ R10, R103, R127 ;  /* 0x0000007f670a7220 */ /* 0x000fe20000410000 */
[----:B------:R-:W-:Y:S01]  /*3d20*/  FMUL.FTZ R11, R101, R131 ;  /* 0x00000083650b7220 */ /* 0x000fe20000410000 */
[----:B------:R0:W1:Y:S04]  /*3d30*/  LDS R127, [R61+0x200] ;  /* 0x000200003d7f7984 */ /* 0x0000680000000800 */
[----:B------:R0:W2:Y:S04]  /*3d40*/  LDS R129, [R61+0x280] ;  /* 0x000280003d817984 */ /* 0x0000a80000000800 */
[----:B------:R0:W3:Y:S04]  /*3d50*/  LDS R131, [R61+0x300] ;  /* 0x000300003d837984 */ /* 0x0000e80000000800 */
[----:B------:R0:W4:Y:S04]  /*3d60*/  LDS R49, [R61+0x380] ;  /* 0x000380003d317984 */ /* 0x0001280000000800 */
[----:B------:R0:W-:Y:S01]  /*3d70*/  STS.128 [R119+0x400], R8 ;  /* 0x0004000877007388 */ /* 0x0001e20000000c00 */
[----:B------:R-:W-:Y:S06]  /*3d80*/  BAR.SYNC.DEFER_BLOCKING 0x0 ;  /* 0x0000000000007b1d */ /* 0x000fec0000010000 */
[----:B------:R-:W-:Y:S05]  /*3d90*/  @!P0 BRA `(.L_x_10470) ;  /* 0x00000000003c8947 */ /* 0x000fea0003800000 */
        /* <DEDUP_REMOVED lines=13> */
[----:B-1----:R1:W-:Y:S04]  /*3e70*/  REDG.E.ADD.F32.FTZ.RN.STRONG.GPU desc[UR10][R8.64], R127 ;  /* 0x0000007f080079a6 */ /* 0x0023e8000c10f38a */
[----:B0-----:R1:W-:Y:S02]  /*3e80*/  REDG.E.ADD.F32.FTZ.RN.STRONG.GPU desc[UR10][R10.64], R119 ;  /* 0x000000770a0079a6 */ /* 0x0013e4000c10f38a */
.L_x_10470:
[----:B------:R-:W-:Y:S05]  /*3e90*/  BSYNC B0 ;  /* 0x0000000000007941 */ /* 0x000fea0003800000 */
.L_x_10469:
        /* <DEDUP_REMOVED lines=16> */
[----:B------:R-:W-:Y:S01]  /*3fa0*/  IMAD.WIDE.U32 R4, R32, UR24, R42 ;  /* 0x0000001820047c25 */ /* 0x000fe2000f8e002a */
[----:B------:R-:W-:-:S03]  /*3fb0*/  IADD3 R7, R7, R11, RZ ;  /* 0x0000000b07077210 */ /* 0x000fc60007ffe0ff */
[----:B------:R-:W-:Y:S02]  /*3fc0*/  IMAD.IADD R5, R5, 0x1, R119 ;  /* 0x0000000105057824 */ /* 0x000fe400078e0277 */
[----:B--2---:R0:W-:Y:S04]  /*3fd0*/  REDG.E.ADD.F32.FTZ.RN.STRONG.GPU desc[UR10][R6.64], R129 ;  /* 0x00000081060079a6 */ /* 0x0041e8000c10f38a */
[----:B-1----:R0:W-:Y:S02]  /*3fe0*/  REDG.E.ADD.F32.FTZ.RN.STRONG.GPU desc[UR10][R4.64], R9 ;  /* 0x00000009040079a6 */ /* 0x0021e4000c10f38a */
.L_x_10472:
[----:B------:R-:W-:Y:S05]  /*3ff0*/  BSYNC B0 ;  /* 0x0000000000007941 */ /* 0x000fea0003800000 */
.L_x_10471:
        /* <DEDUP_REMOVED lines=9> */
.L_x_10474:
[----:B------:R-:W-:Y:S05]  /*4090*/  BSYNC B0 ;  /* 0x0000000000007941 */ /* 0x000fea0003800000 */
.L_x_10473:
[----:B-1-3--:R1:W3:Y:S01]  /*40a0*/  LDS R9, [R61+0x580] ;  /* 0x000580003d097984 */ /* 0x00a2e20000000800 */
        /* <DEDUP_REMOVED lines=8> */
.L_x_10476:
[----:B------:R-:W-:Y:S05]  /*4130*/  BSYNC B0 ;  /* 0x0000000000007941 */ /* 0x000fea0003800000 */
.L_x_10475:
[----:B----4-:R-:W4:Y:S01]  /*4140*/  SHFL.DOWN P0, R5, R8, 0x1, 0x1f ;  /* 0x08201f0008057f89 */ /* 0x010f220000000000 */
[----:B------:R-:W-:Y:S01]  /*4150*/  ISETP.NE.AND P3, PT, R75, RZ, PT ;  /* 0x000000ff4b00720c */ /* 0x000fe20003f65270 */
[----:B------:R-:W-:Y:S01]  /*4160*/  FMUL.FTZ R104, R104, R113 ;  /* 0x0000007168687220 */ /* 0x000fe20000410000 */
[----:B------:R-:W-:Y:S01]  /*4170*/  FMUL.FTZ R102, R102, R123 ;  /* 0x0000007b66667220 */ /* 0x000fe20000410000 */
[----:B------:R-:W-:Y:S02]  /*4180*/  BSSY B0, `(.L_x_10477) ;  /* 0x000002b000007945 */ /* 0x000fe40003800000 */
[----:B------:R-:W-:Y:S01]  /*4190*/  FFMA.FTZ R97, R104, R50, R97 ;  /* 0x0000003268617223 */ /* 0x000fe20000010061 */
[----:B------:R-:W-:-:S07]  /*41a0*/  FFMA.FTZ R99, R102, R52, R99 ;  /* 0x0000003466637223 */ /* 0x000fce0000010063 */
[----:B------:R-:W5:Y:S01]  /*41b0*/  @!P3 S2R R7, SR_CgaCtaId ;  /* 0x000000000007b919 */ /* 0x000f620000008800 */
[----:B------:R-:W-:Y:S01]  /*41c0*/  @!P3 MOV R6, 0x400 ;  /* 0x000004000006b802 */ /* 0x000fe20000000f00 */
[----:B----4-:R-:W-:-:S05]  /*41d0*/  @P0 FADD R5, R8, R5 ;  /* 0x0000000508050221 */ /* 0x010fca0000000000 */
[----:B------:R-:W4:Y:S01]  /*41e0*/  SHFL.DOWN P0, R4, R5, 0x2, 0x1f ;  /* 0x08401f0005047f89 */ /* 0x000f220000000000 */
[----:B-----5:R-:W-:Y:S01]  /*41f0*/  @!P3 LEA R96, R7, R6, 0x18 ;  /* 0x000000060760b211 */ /* 0x020fe200078ec0ff */
[----:B------:R-:W-:-:S04]  /*4200*/  FMUL.FTZ R7, R85, R114 ;  /* 0x0000007255077220 */ /* 0x000fc80000410000 */
[----:B------:R-:W-:Y:S01]  /*4210*/  FMUL.FTZ R7, R118, R7 ;  /* 0x0000000776077220 */ /* 0x000fe20000410000 */
[----:B----4-:R-:W-:Y:S01]  /*4220*/  @P0 FADD R4, R5, R4 ;  /* 0x0000000405040221 */ /* 0x010fe20000000000 */
[----:B------:R-:W-:-:S04]  /*4230*/  FMUL.FTZ R5, R100, R114 ;  /* 0x0000007264057220 */ /* 0x000fc80000410000 */
[----:B---3--:R-:W3:Y:S01]  /*4240*/  SHFL.DOWN P0, R9, R4, 0x4, 0x1f ;  /* 0x08801f0004097f89 */ /* 0x008ee20000000000 */
[----:B------:R-:W-:Y:S01]  /*4250*/  FFMA.FTZ R92, R5, R51, R92 ;  /* 0x00000033055c7223 */ /* 0x000fe2000001005c */
[----:B------:R-:W-:Y:S01]  /*4260*/  FFMA.FTZ R7, R106, R5, R7 ;  /* 0x000000056a077223 */ /* 0x000fe20000010007 */
[----:B------:R-:W-:-:S03]  /*4270*/  FMUL.FTZ R5, R98, R116 ;  /* 0x0000007462057220 */ /* 0x000fc60000410000 */
[----:B------:R-:W-:Y:S01]  /*4280*/  FADD.FTZ R90, R7, R90 ;  /* 0x0000005a075a7221 */ /* 0x000fe20000010000 */
[----:B------:R-:W-:Y:S01]  /*4290*/  FFMA.FTZ R94, R5, R53, R94 ;  /* 0x00000035055e7223 */ /* 0x000fe2000001005e */
[----:B---3--:R-:W-:Y:S01]  /*42a0*/  @P0 FADD R9, R4, R9 ;  /* 0x0000000904090221 */ /* 0x008fe20000000000 */
[----:B------:R-:W-:-:S04]  /*42b0*/  FMUL.FTZ R4, R85, R113 ;  /* 0x0000007155047220 */ /* 0x000fc80000410000 */
[----:B------:R-:W3:Y:S01]  /*42c0*/  SHFL.DOWN P0, R10, R9, 0x8, 0x1f ;  /* 0x09001f00090a7f89 */ /* 0x000ee20000000000 */
[----:B------:R-:W-:Y:S01]  /*42d0*/  FMUL.FTZ R6, R115, R4 ;  /* 0x0000000473067220 */ /* 0x000fe20000410000 */
[C---:B------:R-:W-:Y:S01]  /*42e0*/  FMUL.FTZ R4, R85.reuse, R123 ;  /* 0x0000007b55047220 */ /* 0x040fe20000410000 */
[----:B------:R-:W-:Y:S02]  /*42f0*/  FMUL.FTZ R85, R85, R116 ;  /* 0x0000007455557220 */ /* 0x000fe40000410000 */
[----:B------:R-:W-:Y:S01]  /*4300*/  FFMA.FTZ R6, R109, R104, R6 ;  /* 0x000000686d067223 */ /* 0x000fe20000010006 */
[----:B------:R-:W-:Y:S01]  /*4310*/  FMUL.FTZ R4, R117, R4 ;  /* 0x0000000475047220 */ /* 0x000fe20000410000 */
[----:B------:R-:W-:Y:S02]  /*4320*/  FMUL.FTZ R85, R0, R85 ;  /* 0x0000005500557220 */ /* 0x000fe40000410000 */
[----:B------:R-:W-:Y:S01]  /*4330*/  FADD.FTZ R95, R6, R95 ;  /* 0x0000005f065f7221 */ /* 0x000fe20000010000 */
[----:B------:R-:W-:Y:S01]  /*4340*/  FFMA.FTZ R4, R111, R102, R4 ;  /* 0x000000666f047223 */ /* 0x000fe20000010004 */
[----:B------:R-:W-:-:S03]  /*4350*/  FFMA.FTZ R85, R108, R5, R85 ;  /* 0x000000056c557223 */ /* 0x000fc60000010055 */
[----:B------:R-:W-:Y:S01]  /*4360*/  FADD.FTZ R93, R4, R93 ;  /* 0x0000005d045d7221 */ /* 0x000fe20000010000 */
[----:B------:R-:W-:Y:S01]  /*4370*/  FADD.FTZ R88, R85, R88 ;  /* 0x0000005855587221 */ /* 0x000fe20000010000 */
[----:B---3--:R-:W-:-:S05]  /*4380*/  @P0 FADD R10, R9, R10 ;  /* 0x0000000a090a0221 */ /* 0x008fca0000000000 */
[----:B------:R-:W3:Y:S02]  /*4390*/  SHFL.DOWN P0, R11, R10, 0x10, 0x1f ;  /* 0x0a001f000a0b7f89 */ /* 0x000ee40000000000 */
        /* <DEDUP_REMOVED lines=9> */
.L_x_10478:
[----:B------:R-:W-:Y:S05]  /*4430*/  BSYNC B0 ;  /* 0x0000000000007941 */ /* 0x000fea0003800000 */
.L_x_10477:
[----:B------:R-:W-:Y:S01]  /*4440*/  IADD3 R89, R89, 0x1, RZ ;  /* 0x0000000159597810 */ /* 0x000fe20007ffe0ff */
[----:B------:R-:W-:-:S03]  /*4450*/  UIADD3 UR5, UP0, UR5, 0x1, URZ ;  /* 0x0000000105057890 */ /* 0x000fc6000ff1e03f */
[----:B------:R-:W-:Y:S01]  /*4460*/  ISETP.GE.AND P0, PT, R89, UR30, PT ;  /* 0x0000001e59007c0c */ /* 0x000fe2000bf06270 */
[----:B------:R-:W-:-:S12]  /*4470*/  UIADD3.X UR6, URZ, UR6, URZ, UP0, !UPT ;  /* 0x000000063f067290 */ /* 0x000fd800087fe43f */
[----:B------:R-:W-:Y:S05]  /*4480*/  @!P0 BRA `(.L_x_10479) ;  /* 0xffffffe800788947 */ /* 0x000fea000383ffff */
.L_x_10466:
        /* <DEDUP_REMOVED lines=9> */
[----:B------:R-:W5:Y:S01]  /*4520*/  S2UR UR6, SR_CgaCtaId ;  /* 0x00000000000679c3 */ /* 0x000f620000008800 */
[----:B------:R-:W-:-:S04]  /*4530*/  @!P4 IADD3 R2, P5, R72, R57, RZ ;  /* 0x000000394802c210 */ /* 0x000fc80007fbe0ff */
[CC--:B------:R-:W-:Y:S02]  /*4540*/  @!P4 IADD3.X R3, R71.reuse, R56.reuse, RZ, P5, !PT ;  /* 0x000000384703c210 */ /* 0x0c0fe40002ffe4ff */
[CC--:B------:R-:W-:Y:S01]  /*4550*/  @!P0 IADD3 R8, P6, R72.reuse, R57.reuse, RZ ;  /* 0x0000003948088210 */ /* 0x0c0fe20007fde0ff */
[----:B------:R-:W-:Y:S01]  /*4560*/  UMOV UR5, 0x400 ;  /* 0x0000040000057882 */ /* 0x000fe20000000000 */
[CC--:B------:R-:W-:Y:S01]  /*4570*/  @!P2 IADD3 R6, P5, R72.reuse, R57.reuse, RZ ;  /* 0x000000394806a210 */ /* 0x0c0fe20007fbe0ff */
[----:B------:R-:W2:Y:S01]  /*4580*/  @!P4 LDG.E.U16 R0, desc[UR10][R2.64] ;  /* 0x0000000a0200c981 */ /* 0x000ea2000c1e1500 */
[----:B----4-:R-:W-:Y:S01]  /*4590*/  @!P3 IADD3 R4, P4, R72, R57, RZ ;  /* 0x000000394804b210 */ /* 0x010fe20007f9e0ff */
[C---:B------:R-:W-:Y:S01]  /*45a0*/  @!P0 IMAD.X R9, R71.reuse, 0x1, R56, P6 ;  /* 0x0000000147098824 */ /* 0x040fe200030e0638 */
[CC--:B------:R-:W-:Y:S01]  /*45b0*/  @!P2 IADD3.X R7, R71.reuse, R56.reuse, RZ, P5, !PT ;  /* 0x000000384707a210 */ /* 0x0c0fe20002ffe4ff */
[----:B------:R-:W4:Y:S01]  /*45c0*/  LDC.64 R34, c[0x0][0x388] ;  /* 0x0000e200ff227b82 */ /* 0x000f220000000a00 */
[----:B------:R-:W-:-:S02]  /*45d0*/  @!P3 IADD3.X R5, R71, R56, RZ, P4, !PT ;  /* 0x000000384705b210 */ /* 0x000fc400027fe4ff */
[----:B------:R-:W4:Y:S04]  /*45e0*/  @!P0 LDG.E.U16 R16, desc[UR10][R8.64+0xc0] ;  /* 0x0000c00a08108981 */ /* 0x000f28000c1e1500 */
[----:B------:R-:W4:Y:S04]  /*45f0*/  @!P3 LDG.E.U16 R10, desc[UR10][R4.64+0x40] ;  /* 0x0000400a040ab981 */ /* 0x000f28000c1e1500 */
[----:B------:R-:W4:Y:S01]  /*4600*/  @!P2 LDG.E.U16 R12, desc[UR10][R6.64+0x80] ;  /* 0x0000800a060ca981 */ /* 0x000f22000c1e1500 */
[----:B-----5:R-:W-:Y:S01]  /*4610*/  ULEA UR5, UR6, UR5, 0x18 ;  /* 0x0000000506057291 */ /* 0x020fe2000f8ec03f */
[----:B---3--:R-:W-:-:S02]  /*4620*/  F2FP.F16.F32.PACK_AB R96, R99, R94 ;  /* 0x0000005e6360723e */ /* 0x008fc400000000ff */
[----:B------:R-:W-:Y:S01]  /*4630*/  F2FP.F16.F32.PACK_AB R97, R97, R92 ;  /* 0x0000005c6161723e */ /* 0x000fe200000000ff */
[----:B------:R-:W-:Y:S01]  /*4640*/  BSSY B0, `(.L_x_10480) ;  /* 0x0000041000007945 */ /* 0x000fe20003800000 */
[----:B--2---:R-:W-:Y:S04]  /*4650*/  STS.U16 [R55], R0 ;  /* 0x0000000037007388 */ /* 0x004fe80000000400 */
[----:B----4-:R-:W-:Y:S04]  /*4660*/  STS.U16 [R55+0xc0], R16 ;  /* 0x0000c01037007388 */ /* 0x010fe80000000400 */
        /* <DEDUP_REMOVED lines=13> */
[----:B--2---:R-:W-:-:S02]  /*4740*/  HADD2.F32 R2, -RZ, R30.H0_H0 ;  /* 0x2000001eff027230 */ /* 0x004fc40000004100 */
[----:B------:R-:W-:-:S03]  /*4750*/  HADD2.F32 R4, -RZ, R30.H1_H1 ;  /* 0x3000001eff047230 */ /* 0x000fc60000004100 */
[--C-:B------:R-:W-:Y:S02]  /*4760*/  FADD.FTZ R2, R2, R81.reuse ;  /* 0x0000005102027221 */ /* 0x100fe40000010000 */
[--C-:B------:R-:W-:Y:S01]  /*4770*/  FADD.FTZ R4, R4, R81.reuse ;  /* 0x0000005104047221 */ /* 0x100fe20000010000 */
[----:B------:R-:W-:Y:S02]  /*4780*/  HADD2.F32 R0, -RZ, R31.H0_H0 ;  /* 0x2000001fff007230 */ /* 0x000fe40000004100 */
[----:B------:R-:W-:Y:S02]  /*4790*/  FSETP.GTU.FTZ.AND P2, PT, R2, 20, PT ;  /* 0x41a000000200780b */ /* 0x000fe40003f5c000 */
[----:B------:R-:W-:Y:S01]  /*47a0*/  FSETP.GTU.FTZ.AND P3, PT, R4, 20, PT ;  /* 0x41a000000400780b */ /* 0x000fe20003f7c000 */
[----:B------:R-:W-:-:S05]  /*47b0*/  FADD.FTZ R3, R0, R81 ;  /* 0x0000005100037221 */ /* 0x000fca0000010000 */
[----:B------:R-:W-:Y:S01]  /*47c0*/  FSETP.GTU.FTZ.AND P4, PT, R3, 20, PT ;  /* 0x41a000000300780b */ /* 0x000fe20003f9c000 */
[----:B------:R-:W2:Y:S04]  /*47d0*/  LDS R19, [UR5+0x100] ;  /* 0x00010005ff137984 */ /* 0x000ea80008000800 */
[----:B------:R-:W-:Y:S02]  /*47e0*/  @!P2 FMUL.FTZ R0, R2, -1.4426950216293334961 ;  /* 0xbfb8aa3b0200a820 */ /* 0x000fe40000410000 */
[----:B------:R-:W-:Y:S01]  /*47f0*/  @!P3 FMUL.FTZ R2, R4, -1.4426950216293334961 ;  /* 0xbfb8aa3b0402b820 */ /* 0x000fe20000410000 */
[----:B------:R-:W-:-:S05]  /*4800*/  HADD2.F32 R4, -RZ, R31.H1_H1 ;  /* 0x3000001fff047230 */ /* 0x000fca0000004100 */
[----:B------:R-:W-:Y:S01]  /*4810*/  FADD.FTZ R6, R4, R81 ;  /* 0x0000005104067221 */ /* 0x000fe20000010000 */
[----:B------:R-:W3:Y:S01]  /*4820*/  @!P3 MUFU.EX2 R2, R2 ;  /* 0x000000020002b308 */ /* 0x000ee20000000800 */
[----:B------:R-:W-:-:S03]  /*4830*/  @!P4 FMUL.FTZ R3, R3, -1.4426950216293334961 ;  /* 0xbfb8aa3b0303c820 */ /* 0x000fc60000410000 */
[----:B------:R-:W-:-:S04]  /*4840*/  FSETP.GTU.FTZ.AND P0, PT, R6, 20, PT ;  /* 0x41a000000600780b */ /* 0x000fc80003f1c000 */
[----:B------:R-:W4:Y:S08]  /*4850*/  @!P2 MUFU.EX2 R0, R0 ;  /* 0x000000000000a308 */ /* 0x000f300000000800 */
[----:B------:R-:W5:Y:S01]  /*4860*/  @!P4 MUFU.EX2 R3, R3 ;  /* 0x000000030003c308 */ /* 0x000f620000000800 */
[----:B---3--:R-:W-:Y:S01]  /*4870*/  @!P3 FADD.FTZ R4, R2, 1 ;  /* 0x3f8000000204b421 */ /* 0x008fe20000010000 */
[----:B------:R-:W-:Y:S01]  /*4880*/  @!P0 FMUL.FTZ R6, R6, -1.4426950216293334961 ;  /* 0xbfb8aa3b06068820 */ /* 0x000fe20000410000 */
[----:B----4-:R-:W-:-:S05]  /*4890*/  @!P2 FADD.FTZ R0, R0, 1 ;  /* 0x3f8000000000a421 */ /* 0x010fca0000010000 */
[----:B------:R-:W-:Y:S01]  /*48a0*/  @!P3 MUFU.RCP R4, R4 ;  /* 0x000000040004b308 */ /* 0x000fe20000001000 */
[----:B--2---:R-:W-:Y:S01]  /*48b0*/  ISETP.GE.AND P5, PT, R20, R19, PT ;  /* 0x000000131400720c */ /* 0x004fe20003fa6270 */
[----:B-----5:R-:W-:-:S06]  /*48c0*/  @!P4 FADD.FTZ R5, R3, 1 ;  /* 0x3f8000000305c421 */ /* 0x020fcc0000010000 */
[----:B------:R-:W2:Y:S01]  /*48d0*/  @!P2 MUFU.RCP R7, R0 ;  /* 0x000000000007a308 */ /* 0x000ea20000001000 */
[----:B------:R-:W-:-:S07]  /*48e0*/  IMAD R2, R34, UR15, RZ ;  /* 0x0000000f22027c24 */ /* 0x000fce000f8e02ff */
[----:B------:R-:W3:Y:S01]  /*48f0*/  @!P0 MUFU.EX2 R6, R6 ;  /* 0x0000000600068308 */ /* 0x000ee20000000800 */
[----:B------:R-:W-:-:S07]  /*4900*/  IMAD R35, R35, UR14, R2 ;  /* 0x0000000e23237c24 */ /* 0x000fce000f8e0202 */
[----:B------:R4:W0:Y:S01]  /*4910*/  @!P4 MUFU.RCP R31, R5 ;  /* 0x00000005001fc308 */ /* 0x0008220000001000 */
[----:B------:R-:W-:-:S04]  /*4920*/  IMAD.WIDE.U32 R2, R34, UR14, RZ ;  /* 0x0000000e22027c25 */ /* 0x000fc8000f8e00ff */
[----:B--2---:R-:W-:Y:S01]  /*4930*/  @!P2 FMUL.FTZ R88, R88, R7 ;  /* 0x000000075858a220 */ /* 0x004fe20000410000 */
[----:B------:R-:W-:Y:S01]  /*4940*/  @!P3 FMUL.FTZ R93, R93, R4 ;  /* 0x000000045d5db220 */ /* 0x000fe20000410000 */
[----:B------:R-:W-:Y:S01]  /*4950*/  IADD3 R33, R3, R35, RZ ;  /* 0x0000002303217210 */ /* 0x000fe20007ffe0ff */
[----:B---3--:R-:W-:Y:S01]  /*4960*/  @!P0 FADD.FTZ R0, R6, 1 ;  /* 0x3f80000006008421 */ /* 0x008fe20000010000 */
[----:B----4-:R-:W-:Y:S06]  /*4970*/  @P5 BRA `(.L_x_10481) ;  /* 0x0000000000345947 */ /* 0x010fec0003800000 */
        /* <DEDUP_REMOVED lines=13> */
.L_x_10481:
[----:B------:R-:W-:Y:S05]  /*4a50*/  BSYNC B0 ;  /* 0x0000000000007941 */ /* 0x000fea0003800000 */
.L_x_10480:
        /* <DEDUP_REMOVED lines=58> */
.L_x_10483:
[----:B------:R-:W-:Y:S05]  /*4e00*/  BSYNC B0 ;  /* 0x0000000000007941 */ /* 0x000fea0003800000 */
.L_x_10482:
        /* <DEDUP_REMOVED lines=16> */
[C---:B------:R-:W-:Y:S02]  /*4f10*/  LEA R2, P3, R5.reuse, R0, 0x1 ;  /* 0x0000000005027211 */ /* 0x040fe400078608ff */
[----:B------:R-:W-:Y:S02]  /*4f20*/  IADD3 R70, P4, R70, -0x100, RZ ;  /* 0xffffff0046467810 */ /* 0x000fe40007f9e0ff */
[----:B------:R-:W-:Y:S02]  /*4f30*/  LEA.HI.X R3, R5, R56, R3, 0x1, P3 ;  /* 0x0000003805037211 */ /* 0x000fe400018f0c03 */
[----:B------:R-:W-:-:S02]  /*4f40*/  IADD3 R74, P3, R74, -0x100, RZ ;  /* 0xffffff004a4a7810 */ /* 0x000fc40007f7e0ff */
        /* <DEDUP_REMOVED lines=13> */
.L_x_10452:
[----:B------:R-:W-:Y:S02]  /*5020*/  ULDC.64 UR4, c[0x0][0x3d8] ;  /* 0x0000f60000047ab9 */ /* 0x000fe40000000a00 */
[----:B------:R-:W-:-:S04]  /*5030*/  ISETP.NE.U32.AND P0, PT, RZ, UR4, PT ;  /* 0x00000004ff007c0c */ /* 0x000fc8000bf05070 */
[----:B------:R-:W-:-:S13]  /*5040*/  ISETP.NE.AND.EX P0, PT, RZ, UR5, PT, P0 ;  /* 0x00000005ff007c0c */ /* 0x000fda000bf05300 */
[----:B------:R-:W-:Y:S05]  /*5050*/  @!P0 BRA `(.L_x_10485) ;  /* 0x00000000005c8947 */ /* 0x000fea0003800000 */
[----:B0-----:R-:W0:Y:S01]  /*5060*/  SHFL.DOWN P0, R3, R78, 0x1, 0x1f ;  /* 0x08201f004e037f89 */ /* 0x001e220000000000 */
[----:B------:R-:W-:Y:S01]  /*5070*/  BSSY B0, `(.L_x_10485) ;  /* 0x0000015000007945 */ /* 0x000fe20003800000 */
        /* <DEDUP_REMOVED lines=20> */
.L_x_10486:
[----:B------:R-:W-:Y:S05]  /*51c0*/  BSYNC B0 ;  /* 0x0000000000007941 */ /* 0x000fea0003800000 */
.L_x_10485:
[----:B------:R-:W-:Y:S01]  /*51d0*/  ULDC.64 UR4, c[0x0][0x3f8] ;  /* 0x0000fe0000047ab9 */ /* 0x000fe20000000a00 */
[----:B------:R-:W-:Y:S01]  /*51e0*/  BSSY B0, `(.L_x_10487) ;  /* 0x000001d000007945 */ /* 0x000fe20003800000 */
[----:B------:R-:W-:-:S04]  /*51f0*/  ISETP.NE.U32.AND P0, PT, RZ, UR4, PT ;  /* 0x00000004ff007c0c */ /* 0x000fc8000bf05070 */
[----:B------:R-:W-:-:S13]  /*5200*/  ISETP.NE.AND.EX P0, PT, RZ, UR5, PT, P0 ;  /* 0x00000005ff007c0c */ /* 0x000fda000bf05300 */
[----:B------:R-:W-:Y:S05]  /*5210*/  @!P0 BRA `(.L_x_10488) ;  /* 0x0000000000608947 */ /* 0x000fea0003800000 */
[----:B------:R-:W-:Y:S06]  /*5220*/  BAR.SYNC.DEFER_BLOCKING 0x0 ;  /* 0x0000000000007b1d */ /* 0x000fec0000010000 */
[----:B------:R-:W3:Y:S01]  /*5230*/  SHFL.DOWN P0, R0, R77, 0x1, 0x1f ;  /* 0x08201f004d007f89 */ /* 0x000ee20000000000 */
[----:B0-----:R-:W0:Y:S01]  /*5240*/  S2R R4, SR_LANEID ;  /* 0x0000000000047919 */ /* 0x001e220000000000 */
[----:B------:R-:W4:Y:S01]  /*5250*/  S2R R9, SR_TID.X ;  /* 0x0000000000097919 */ /* 0x000f220000002100 */
[----:B---3--:R-:W-:-:S05]  /*5260*/  @P0 FADD R0, R0, R77 ;  /* 0x0000004d00000221 */ /* 0x008fca0000000000 */
[----:B------:R-:W3:Y:S01]  /*5270*/  SHFL.DOWN P0, R3, R0, 0x2, 0x1f ;  /* 0x08401f0000037f89 */ /* 0x000ee20000000000 */
[----:B0-----:R-:W-:-:S13]  /*5280*/  ISETP.NE.AND P1, PT, R4, RZ, PT ;  /* 0x000000ff0400720c */ /* 0x001fda0003f25270 */
[----:B--2---:R-:W0:Y:S01]  /*5290*/  @!P1 S2R R7, SR_CgaCtaId ;  /* 0x0000000000079919 */ /* 0x004e220000008800 */
[----:B---3--:R-:W-:Y:S01]  /*52a0*/  @P0 FADD R3, R0, R3 ;  /* 0x0000000300030221 */ /* 0x008fe20000000000 */
        /* <DEDUP_REMOVED lines=12> */
[----:B------:R2:W-:Y:S01]  /*5370*/  REDG.E.ADD.F32.FTZ.RN.STRONG.GPU desc[UR10][R24.64], R4 ;  /* 0x00000004180079a6 */ /* 0x0005e2000c10f38a */
[----:B------:R-:W-:Y:S01]  /*5380*/  HFMA2.MMA R9, -RZ, RZ, 0, 0 ;  /* 0x00000000ff097435 */ /* 0x000fe200000001ff */
[----:B------:R-:W-:Y:S10]  /*5390*/  BRA `(.L_x_10489) ;  /* 0x0000000000047947 */ /* 0x000ff40003800000 */
.L_x_10488:
[----:B------:R-:W3:Y:S02]  /*53a0*/  S2R R9, SR_TID.X ;  /* 0x0000000000097919 */ /* 0x000ee40000002100 */
.L_x_10489:
[----:B------:R-:W-:Y:S05]  /*53b0*/  BSYNC B0 ;  /* 0x0000000000007941 */ /* 0x000fea0003800000 */
.L_x_10487:
[----:B------:R-:W-:Y:S02]  /*53c0*/  ULDC UR12, c[0x0][0x21c] ;  /* 0x00008700000c7ab9 */ /* 0x000fe40000000800 */
[----:B---3--:R-:W-:-:S13]  /*53d0*/  ISETP.GE.AND P0, PT, R9, UR12, PT ;  /* 0x0000000c09007c0c */ /* 0x008fda000bf06270 */
[----:B------:R-:W-:Y:S05]  /*53e0*/  @P0 EXIT ;  /* 0x000000000000094d */ /* 0x000fea0003800000 */
[----:B------:R-:W3:Y:S01]  /*53f0*/  S2UR UR5, SR_CgaCtaId ;  /* 0x00000000000579c3 */ /* 0x000ee20000008800 */
        /* <DEDUP_REMOVED lines=8> */
[----:B---3--:R-:W-:-:S03]  /*5480*/  ULEA UR4, UR5, UR4, 0x18 ;  /* 0x0000000405047291 */ /* 0x008fc6000f8ec03f */
[----:B------:R-:W-:-:S09]  /*5490*/  ULDC UR5, c[0x0][0x0] ;  /* 0x0000000000057ab9 */ /* 0x000fd20000000800 */
.L_x_10490:
[----:B------:R-:W-:Y:S02]  /*54a0*/  LEA R0, R9, UR4, 0x2 ;  /* 0x0000000409007c11 */ /* 0x000fe4000f8e10ff */
[----:B--2---:R-:W-:Y:S02]  /*54b0*/  SHF.R.S32.HI R4, RZ, 0x1f, R9 ;  /* 0x0000001fff047819 */ /* 0x004fe40000011409 */
        /* <DEDUP_REMOVED lines=14> */
.L_x_10491:
        /* <DEDUP_REMOVED lines=14> */
.L_x_11055:


//--------------------- .text._Z25selective_scan_bwd_kernelI32Selective_Scan_bwd_kernel_traitsILi32ELi4ELb1ELb0ELb0ELb0ELb0EN3c104HalfEfEEv12SSMParamsBwd --------------------------
	.section	.text._Z25selective_scan_bwd_kernelI32Selective_Scan_bwd_kernel_traitsILi32ELi4ELb1ELb0ELb0ELb0ELb0EN3c104HalfEfEEv12SSMParamsBwd,"ax",@progbits
	.align	128
        .global         _Z25selective_scan_bwd_kernelI32Selective_Scan_bwd_kernel_traitsILi32ELi4ELb1ELb0ELb0ELb0ELb0EN3c104HalfEfEEv12SSMParamsBwd
        .type           _Z25selective_scan_bwd_kernelI32Selective_Scan_bwd_kernel_traitsILi32ELi4ELb1ELb0ELb0ELb0ELb0EN3c104HalfEfEEv12SSMParamsBwd,@function
        .size           _Z25selective_scan_bwd_kernelI32Selective_Scan_bwd_kernel_traitsILi32ELi4ELb1ELb0ELb0ELb0ELb0EN3c104HalfEfEEv12SSMParamsBwd,(.L_x_11056 - _Z25selective_scan_bwd_kernelI32Selective_Scan_bwd_kernel_traitsILi32ELi4ELb1ELb0ELb0ELb0ELb0EN3c104HalfEfEEv12SSMParamsBwd)
        .other          _Z25selective_scan_bwd_kernelI32Selective_Scan_bwd_kernel_traitsILi32ELi4ELb1ELb0ELb0ELb0ELb0EN3c104HalfEfEEv12SSMParamsBwd,@"STO_CUDA_ENTRY STV_DEFAULT"
_Z25selective_scan_bwd_kernelI32Selective_Scan_bwd_kernel_traitsILi32ELi4ELb1ELb0ELb0ELb0ELb0EN3c104HalfEfEEv12SSMParamsBwd:
.text._Z25selective_scan_bwd_kernelI32Selective_Scan_bwd_kernel_traitsILi32ELi4ELb1ELb0ELb0ELb0ELb0EN3c104HalfEfEEv12SSMParamsBwd:
[----:B------:R-:W-:Y:S08]  /*0000*/  LDC R1, c[0x0][0x28] ;  /* 0x00000a00ff017b82 */ /* 0x000ff00000000800 */
[----:B------:R-:W0:Y:S01]  /*0010*/  LDC.64 R2, c[0x0][0x2e8] ;  /* 0x0000ba00ff027b82 */ /* 0x000e220000000a00 */
[----:B------:R-:W1:Y:S01]  /*0020*/  S2R R27, SR_CTAID.Y ;  /* 0x00000000001b7919 */ /* 0x000e620000002600 */
[----:B------:R-:W-:Y:S01]  /*0030*/  ULDC.64 UR8, c[0x0][0x280] ;  /* 0x0000a00000087ab9 */ /* 0x000fe20000000a00 */
[----:B------:R-:W-:Y:S01]  /*0040*/  HFMA2.MMA R29, -RZ, RZ, 0, 0 ;  /* 0x00000000ff1d7435 */ /* 0x000fe200000001ff */
[----:B------:R-:W-:Y:S01]  /*0050*/  CS2R R30, SRZ ;  /* 0x00000000001e7805 */ /* 0x000fe2000001ff00 */
[----:B------:R-:W-:Y:S01]  /*0060*/  ULDC.64 UR12, c[0x0][0x208] ;  /* 0x00008200000c7ab9 */ /* 0x000fe20000000a00 */
[----:B------:R-:W-:-:S02]  /*0070*/  ULDC.64 UR10, c[0x0][0x328] ;  /* 0x0000ca00000a7ab9 */ /* 0x000fc40000000a00 */
[----:B------:R-:W2:Y:S08]  /*0080*/  LDC.64 R4, c[0x0][0x300] ;  /* 0x0000c000ff047b82 */ /* 0x000eb00000000a00 */
[----:B------:R-:W3:Y:S01]  /*0090*/  S2UR UR14, SR_CTAID.X ;  /* 0x00000000000e79c3 */ /* 0x000ee20000002500 */
[----:B0-----:R-:W-:-:S07]  /*00a0*/  ISETP.NE.U32.AND P0, PT, R2, RZ, PT ;  /* 0x000000ff0200720c */ /* 0x001fce0003f05070 */
[----:B------:R-:W0:Y:S01]  /*00b0*/  LDC.64 R6, c[0x0][0x288] ;  /* 0x0000a200ff067b82 */ /* 0x000e220000000a00 */
[----:B------:R-:W-:Y:S02]  /*00c0*/  ISETP.NE.AND.EX P0, PT, R3, RZ, PT, P0 ;  /* 0x000000ff0300720c */ /* 0x000fe40003f05300 */
[----:B--2---:R-:W-:-:S05]  /*00d0*/  ISETP.NE.U32.AND P1, PT, R4, RZ, PT ;  /* 0x000000ff0400720c */ /* 0x004fca0003f25070 */
[----:B------:R-:W2:Y:S01]  /*00e0*/  LDC R21, c[0x0][0x224] ;  /* 0x00008900ff157b82 */ /* 0x000ea20000000800 */
[----:B-1----:R-:W-:Y:S02]  /*00f0*/  SHF.R.S32.HI R28, RZ, 0x1f, R27 ;  /* 0x0000001fff1c7819 */ /* 0x002fe4000001141b */
[----:B------:R-:W-:Y:S01]  /*0100*/  ISETP.NE.AND.EX P1, PT, R5, RZ, PT, P1 ;  /* 0x000000ff0500720c */ /* 0x000fe20003f25310 */
[----:B---3--:R-:W-:-:S04]  /*0110*/  USHF.R.S32.HI UR15, URZ, 0x1f, UR14 ;  /* 0x0000001f3f0f7899 */ /* 0x008fc8000801140e */
[----:B------:R-:W1:Y:S01]  /*0120*/  LDC.64 R12, c[0x0][0x310] ;  /* 0x0000c400ff0c7b82 */ /* 0x000e620000000a00 */
[C---:B------:R-:W-:Y:S01]  /*0130*/  @P0 LEA R2, P2, R27.reuse, R2, 0x2 ;  /* 0x000000021b020211 */ /* 0x040fe200078410ff */
[----:B------:R-:W-:Y:S02]  /*0140*/  UIMAD UR6, UR15, UR8, URZ ;  /* 0x000000080f0672a4 */ /* 0x000fe4000f8e023f */
[----:B------:R-:W-:Y:S01]  /*0150*/  UIMAD.WIDE.U32 UR4, UR14, UR8, URZ ;  /* 0x000000080e0472a5 */ /* 0x000fe2000f8e003f */
[C-C-:B------:R-:W-:Y:S01]  /*0160*/  @P0 LEA.HI.X R3, R27.reuse, R3, R28.reuse, 0x2, P2 ;  /* 0x000000031b030211 */ /* 0x140fe200010f141c */
[----:B------:R-:W-:Y:S02]  /*0170*/  UIMAD UR6, UR14, UR9, UR6 ;  /* 0x000000090e0672a4 */ /* 0x000fe4000f8e0206 */
[C---:B------:R-:W-:Y:S01]  /*0180*/  @P1 LEA R4, P3, R27.reuse, R4, 0x2 ;  /* 0x000000041b041211 */ /* 0x040fe200078610ff */
[----:B------:R-:W3:Y:S01]  /*0190*/  LDC.64 R14, c[0x0][0x3d8] ;  /* 0x0000f600ff0e7b82 */ /* 0x000ee20000000a00 */
[----:B0-----:R-:W-:Y:S01]  /*01a0*/  IMAD R0, R28, R6, RZ ;  /* 0x000000061c007224 */ /* 0x001fe200078e02ff */
[----:B------:R-:W-:Y:S01]  /*01b0*/  UIADD3 UR5, UR5, UR6, URZ ;  /* 0x0000000605057290 */ /* 0x000fe2000fffe03f */
[----:B------:R-:W-:Y:S01]  /*01c0*/  @P1 LEA.HI.X R5, R27, R5, R28, 0x2, P3 ;  /* 0x000000051b051211 */ /* 0x000fe200018f141c */
[----:B------:R0:W5:Y:S01]  /*01d0*/  @P0 LDG.E R29, desc[UR12][R2.64] ;  /* 0x0000000c021d0981 */ /* 0x000162000c1e1900 */
[----:B------:R-:W-:-:S03]  /*01e0*/  ULDC.64 UR8, c[0x0][0x290] ;  /* 0x0000a40000087ab9 */ /* 0x000fc60000000a00 */
[----:B------:R2:W5:Y:S01]  /*01f0*/  @P1 LDG.E R30, desc[UR12][R4.64] ;  /* 0x0000000c041e1981 */ /* 0x000562000c1e1900 */
[----:B------:R-:W4:Y:S01]  /*0200*/  LDC.64 R8, c[0x0][0x298] ;  /* 0x0000a600ff087b82 */ /* 0x000f220000000a00 */
[C---:B------:R-:W-:Y:S01]  /*0210*/  IMAD R0, R27.reuse, R7, R0 ;  /* 0x000000071b007224 */ /* 0x040fe200078e0200 */
[----:B------:R-:W-:Y:S01]  /*0220*/  UIMAD UR6, UR15, UR8, URZ ;  /* 0x000000080f0672a4 */ /* 0x000fe2000f8e023f */
[----:B------:R-:W-:Y:S01]  /*0230*/  HFMA2.MMA R17, -RZ, RZ, 0, 0 ;  /* 0x00000000ff117435 */ /* 0x000fe200000001ff */
[----:B------:R-:W-:Y:S01]  /*0240*/  MOV R32, RZ ;  /* 0x000000ff00207202 */ /* 0x000fe20000000f00 */
[----:B0-----:R-:W-:Y:S01]  /*0250*/  IMAD.WIDE.U32 R2, R27, R6, UR4 ;  /* 0x000000041b027e25 */ /* 0x001fe2000f8e0006 */
[----:B------:R-:W-:Y:S02]  /*0260*/  UIMAD.WIDE.U32 UR4, UR14, UR8, URZ ;  /* 0x000000080e0472a5 */ /* 0x000fe4000f8e003f */
[----:B------:R-:W0:Y:S01]  /*0270*/  LDC.64 R18, c[0x0][0x3f8] ;  /* 0x0000fe00ff127b82 */ /* 0x000e220000000a00 */
[----:B--2---:R-:W-:Y:S01]  /*0280*/  LEA R5, R21, 0xffffff80, 0x7 ;  /* 0xffffff8015057811 */ /* 0x004fe200078e38ff */
[----:B------:R-:W-:-:S02]  /*0290*/  UIMAD UR6, UR14, UR9, UR6 ;  /* 0x000000090e0672a4 */ /* 0x000fc4000f8e0206 */
[----:B------:R-:W-:Y:S01]  /*02a0*/  UIMAD UR8, UR15, UR10, URZ ;  /* 0x0000000a0f0872a4 */ /* 0x000fe2000f8e023f */
[----:B------:R-:W-:Y:S01]  /*02b0*/  SHF.R.S32.HI R7, RZ, 0x1f, R5 ;  /* 0x0000001fff077819 */ /* 0x000fe20000011405 */
[----:B------:R-:W-:Y:S01]  /*02c0*/  UIADD3 UR5, UR5, UR6, URZ ;  /* 0x0000000605057290 */ /* 0x000fe2000fffe03f */
[----:B------:R-:W-:Y:S01]  /*02d0*/  IADD3 R39, P0, R5, R2, RZ ;  /* 0x0000000205277210 */ /* 0x000fe20007f1e0ff */
[----:B------:R-:W2:Y:S01]  /*02e0*/  LDC.64 R10, c[0x0][0x330] ;  /* 0x0000cc00ff0a7b82 */ /* 0x000ea20000000a00 */
[----:B---3--:R-:W-:Y:S01]  /*02f0*/  ISETP.NE.U32.AND P2, PT, R14, RZ, PT ;  /* 0x000000ff0e00720c */ /* 0x008fe20003f45070 */
[----:B------:R-:W-:Y:S01]  /*0300*/  UIMAD.WIDE.U32 UR6, UR14, UR10, URZ ;  /* 0x0000000a0e0672a5 */ /* 0x000fe2000f8e003f */
[----:B------:R-:W-:Y:S01]  /*0310*/  IADD3.X R0, R7, R3, R0, P0, !PT ;  /* 0x0000000307007210 */ /* 0x000fe200007fe400 */
[----:B------:R-:W-:Y:S01]  /*0320*/  UIMAD UR8, UR14, UR11, UR8 ;  /* 0x0000000b0e0872a4 */ /* 0x000fe2000f8e0208 */
[----:B-1----:R-:W-:Y:S02]  /*0330*/  ISETP.NE.U32.AND P0, PT, R12, RZ, PT ;  /* 0x000000ff0c00720c */ /* 0x002fe40003f05070 */
[----:B------:R-:W-:Y:S01]  /*0340*/  ISETP.NE.AND.EX P2, PT, R15, RZ, PT, P2 ;  /* 0x000000ff0f00720c */ /* 0x000fe20003f45320 */
[----:B------:R-:W1:Y:S01]  /*0350*/  LDC.64 R22, c[0x0][0x2f0] ;  /* 0x0000bc00ff167b82 */ /* 0x000e620000000a00 */
[----:B------:R-:W-:Y:S01]  /*0360*/  ISETP.NE.AND.EX P0, PT, R13, RZ, PT, P0 ;  /* 0x000000ff0d00720c */ /* 0x000fe20003f05300 */
[----:B----4-:R-:W-:Y:S01]  /*0370*/  IMAD R2, R28, R8, RZ ;  /* 0x000000081c027224 */ /* 0x010fe200078e02ff */
[----:B------:R-:W-:-:S03]  /*0380*/  UIADD3 UR7, UR7, UR8, URZ ;  /* 0x0000000807077290 */ /* 0x000fc6000fffe03f */
[C---:B------:R-:W-:Y:S02]  /*0390*/  IMAD R4, R27.reuse, R9, R2 ;  /* 0x000000091b047224 */ /* 0x040fe400078e0202 */
[----:B------:R-:W3:Y:S01]  /*03a0*/  LDC.64 R24, c[0x0][0x2f8] ;  /* 0x0000be00ff187b82 */ /* 0x000ee20000000a00 */
[----:B0-----:R-:W-:Y:S01]  /*03b0*/  ISETP.NE.U32.AND P1, PT, R18, RZ, PT ;  /* 0x000000ff1200720c */ /* 0x001fe20003f25070 */
[----:B------:R-:W-:Y:S01]  /*03c0*/  IMAD.WIDE.U32 R2, R27, R8, UR4 ;  /* 0x000000041b027e25 */ /* 0x000fe2000f8e0008 */
[----:B------:R-:W-:Y:S01]  /*03d0*/  CS2R R8, SRZ ;  /* 0x0000000000087805 */ /* 0x000fe2000001ff00 */
[----:B------:R-:W-:Y:S01]  /*03e0*/  ULDC.64 UR4, c[0x0][0x358] ;  /* 0x0000d60000047ab9 */ /* 0x000fe20000000a00 */
[----:B------:R-:W-:Y:S02]  /*03f0*/  ISETP.NE.AND.EX P1, PT, R19, RZ, PT, P1 ;  /* 0x000000ff1300720c */ /* 0x000fe40003f25310 */
[----:B------:R-:W-:Y:S01]  /*0400*/  IADD3 R41, P3, R5, R2, RZ ;  /* 0x0000000205297210 */ /* 0x000fe20007f7e0ff */
[----:B------:R-:W0:Y:S01]  /*0410*/  @P0 LDC R16, c[0x0][0x214] ;  /* 0x00008500ff100b82 */ /* 0x000e220000000800 */
[----:B--2---:R-:W-:-:S02]  /*0420*/  IMAD R6, R28, R10, RZ ;  /* 0x0000000a1c067224 */ /* 0x004fc400078e02ff */
[----:B------:R-:W-:Y:S01]  /*0430*/  IADD3.X R4, R7, R3, R4, P3, !PT ;  /* 0x0000000307047210 */ /* 0x000fe20001ffe404 */
[C---:B------:R-:W-:Y:S01]  /*0440*/  IMAD.WIDE.U32 R2, R27.reuse, R10, UR6 ;  /* 0x000000061b027e25 */ /* 0x040fe2000f8e000a */
[C---:B------:R-:W-:Y:S01]  /*0450*/  @P2 LEA R8, P3, R27.reuse, R14, 0x2 ;  /* 0x0000000e1b082211 */ /* 0x040fe200078610ff */
[----:B------:R-:W-:Y:S02]  /*0460*/  ULDC.64 UR6, c[0x0][0x268] ;  /* 0x00009a0000067ab9 */ /* 0x000fe40000000a00 */
[----:B------:R-:W2:Y:S01]  /*0470*/  LDC.64 R42, c[0x0][0x3b8] ;  /* 0x0000ee00ff2a7b82 */ /* 0x000ea20000000a00 */
[C---:B------:R-:W-:Y:S01]  /*0480*/  IMAD R12, R27.reuse, R11, R6 ;  /* 0x0000000b1b0c7224 */ /* 0x040fe200078e0206 */
[----:B------:R-:W-:Y:S02]  /*0490*/  MOV R6, RZ ;  /* 0x000000ff00067202 */ /* 0x000fe40000000f00 */
[C---:B------:R-:W-:Y:S02]  /*04a0*/  @P1 LEA R6, P4, R27.reuse, R18, 0x2 ;  /* 0x000000121b061211 */ /* 0x040fe400078810ff */
[C---:B------:R-:W-:Y:S01]  /*04b0*/  @P2 LEA.HI.X R9, R27.reuse, R15, R28, 0x2, P3 ;  /* 0x0000000f1b092211 */ /* 0x040fe200018f141c */
[----:B------:R-:W-:Y:S01]  /*04c0*/  IMAD.WIDE.U32 R14, R27, UR4, RZ ;  /* 0x000000041b0e7c25 */ /* 0x000fe2000f8e00ff */
[----:B------:R-:W4:Y:S01]  /*04d0*/  @P0 LDC R13, c[0x0][0x21c] ;  /* 0x00008700ff0d0b82 */ /* 0x000f220000000800 */
[----:B-1----:R-:W-:-:S02]  /*04e0*/  LEA R38, P2, R39, R22, 0x1 ;  /* 0x0000001627267211 */ /* 0x002fc400078408ff */
[----:B------:R-:W-:Y:S02]  /*04f0*/  @P1 LEA.HI.X R17, R27, R19, R28, 0x2, P4 ;  /* 0x000000131b111211 */ /* 0x000fe400020f141c */
[----:B---3--:R-:W-:Y:S02]  /*0500*/  LEA R40, P1, R41, R24, 0x1 ;  /* 0x0000001829287211 */ /* 0x008fe400078208ff */
[----:B------:R-:W-:Y:S01]  /*0510*/  LEA.HI.X R39, R39, R23, R0, 0x1, P2 ;  /* 0x0000001727277211 */ /* 0x000fe200010f0c00 */
[----:B------:R-:W1:Y:S01]  /*0520*/  @P0 LDC.64 R10, c[0x0][0x310] ;  /* 0x0000c400ff0a0b82 */ /* 0x000e620000000a00 */
[----:B------:R-:W-:Y:S01]  /*0530*/  IADD3 R5, P5, R5, R2, RZ ;  /* 0x0000000205057210 */ /* 0x000fe20007fbe0ff */
[----:B0-----:R-:W-:Y:S01]  /*0540*/  @P0 IMAD R0, R16, UR14, R27 ;  /* 0x0000000e10000c24 */ /* 0x001fe2000f8e021b */
[----:B------:R-:W-:Y:S02]  /*0550*/  LEA.HI.X R41, R41, R25, R4, 0x1, P1 ;  /* 0x0000001929297211 */ /* 0x000fe400008f0c04 */
[----:B------:R-:W-:Y:S01]  /*0560*/  ISETP.GE.AND P1, PT, R21, 0x1, PT ;  /* 0x000000011500780c */ /* 0x000fe20003f26270 */
[----:B------:R-:W-:Y:S01]  /*0570*/  @P0 IMAD R0, R0, R21, RZ ;  /* 0x0000001500000224 */ /* 0x000fe200078e02ff */
[----:B------:R-:W-:-:S02]  /*0580*/  IADD3.X R2, R7, R3, R12, P5, !PT ;  /* 0x0000000307027210 */ /* 0x000fc40002ffe40c */
[C---:B--2---:R-:W-:Y:S02]  /*0590*/  LEA R42, P3, R5.reuse, R42, 0x1 ;  /* 0x0000002a052a7211 */ /* 0x044fe400078608ff */
[----:B------:R-:W-:Y:S02]  /*05a0*/  MOV R7, R17 ;  /* 0x0000001100077202 */ /* 0x000fe40000000f00 */
[----:B------:R-:W-:Y:S01]  /*05b0*/  LEA.HI.X R43, R5, R43, R2, 0x1, P3 ;  /* 0x0000002b052b7211 */ /* 0x000fe200018f0c02 */
[----:B------:R-:W-:Y:S02]  /*05c0*/  IMAD R2, R28, UR4, RZ ;  /* 0x000000041c027c24 */ /* 0x000fe4000f8e02ff */
[----:B----4-:R-:W-:Y:S02]  /*05d0*/  @P0 IMAD R3, R0, R13, RZ ;  /* 0x0000000d00030224 */ /* 0x010fe400078e02ff */
[----:B------:R-:W-:Y:S02]  /*05e0*/  IMAD R0, R28, UR6, RZ ;  /* 0x000000061c007c24 */ /* 0x000fe4000f8e02ff */
[----:B------:R-:W-:-:S02]  /*05f0*/  IMAD R33, R27, UR5, R2 ;  /* 0x000000051b217c24 */ /* 0x000fc4000f8e0202 */
[----:B------:R-:W-:-:S03]  /*0600*/  IMAD.WIDE.U32 R12, R27, UR6, RZ ;  /* 0x000000061b0c7c25 */ /* 0x000fc6000f8e00ff */
[----:B------:R-:W-:Y:S01]  /*0610*/  IADD3 R33, R15, R33, RZ ;  /* 0x000000210f217210 */ /* 0x000fe20007ffe0ff */
[----:B------:R-:W-:Y:S02]  /*0620*/  IMAD R35, R27, UR7, R0 ;  /* 0x000000071b237c24 */ /* 0x000fe4000f8e0200 */
[----:B-1----:R-:W-:Y:S01]  /*0630*/  @P0 IMAD.WIDE R10, R3, 0x8, R10 ;  /* 0x00000008030a0825 */ /* 0x002fe200078e020a */
[----:B------:R-:W-:Y:S02]  /*0640*/  @!P0 CS2R R10, SRZ ;  /* 0x00000000000a8805 */ /* 0x000fe4000001ff00 */
        /* <DEDUP_REMOVED lines=13> */
[----:B--2---:R-:W-:-:S07]  /*0720*/  LEA R89, R34, R45, 0x2 ;  /* 0x0000002d22597211 */ /* 0x004fce00078e10ff */
.L_x_10499:
[----:B------:R-:W-:Y:S01]  /*0730*/  BAR.SYNC.DEFER_BLOCKING 0x0 ;  /* 0x0000000000007b1d */ /* 0x000fe20000010000 */
[C---:B------:R-:W-:Y:S02]  /*0740*/  SHF.L.U32 R49, R34.reuse, 0x3, RZ ;  /* 0x0000000322317819 */ /* 0x040fe400000006ff */
[----:B------:R-:W-:Y:S02]  /*0750*/  SHF.L.U64.HI R44, R34, 0x3, R47 ;  /* 0x00000003222c7819 */ /* 0x000fe4000001022f */
[----:B------:R-:W-:-:S03]  /*0760*/  IADD3 R16, P0, R38, R49, RZ ;  /* 0x0000003126107210 */ /* 0x000fc60007f1e0ff */
[----:B0-----:R-:W0:Y:S01]  /*0770*/  LDC R63, c[0x0][0x21c] ;  /* 0x00008700ff3f7b82 */ /* 0x001e220000000800 */
[----:B------:R-:W-:-:S06]  /*0780*/  IADD3.X R17, R39, R44, RZ, P0, !PT ;  /* 0x0000002c27117210 */ /* 0x000fcc00007fe4ff */
[----:B------:R-:W2:Y:S01]  /*0790*/  LDG.E.64 R16, desc[UR12][R16.64] ;  /* 0x0000000c10107981 */ /* 0x000ea2000c1e1b00 */
[----:B------:R-:W-:Y:S02]  /*07a0*/  LEA R26, R36, R45, 0x3 ;  /* 0x0000002d241a7211 */ /* 0x000fe400078e18ff */
[----:B------:R-:W-:-:S04]  /*07b0*/  IADD3 R18, P0, R40, R49, RZ ;  /* 0x0000003128127210 */ /* 0x000fc80007f1e0ff */
[----:B------:R-:W-:Y:S01]  /*07c0*/  IADD3.X R19, R41, R44, RZ, P0, !PT ;  /* 0x0000002c29137210 */ /* 0x000fe200007fe4ff */
[----:B--2---:R1:W-:Y:S01]  /*07d0*/  STS.64 [R26], R16 ;  /* 0x000000101a007388 */ /* 0x0043e20000000a00 */
[----:B------:R-:W-:-:S03]  /*07e0*/  NOP ;  /* 0x0000000000007918 */ /* 0x000fc60000000000 */
[----:B------:R-:W2:Y:S01]  /*07f0*/  LDS.64 R4, [R26] ;  /* 0x000000001a047984 */ /* 0x000ea20000000a00 */
[----:B------:R-:W-:Y:S06]  /*0800*/  BAR.SYNC.DEFER_BLOCKING 0x0 ;  /* 0x0000000000007b1d */ /* 0x000fec0000010000 */
[----:B------:R-:W4:Y:S01]  /*0810*/  LDG.E.64 R18, desc[UR12][R18.64] ;  /* 0x0000000c12127981 */ /* 0x000f22000c1e1b00 */
[----:B------:R-:W-:-:S04]  /*0820*/  IADD3 R20, P0, R42, R49, RZ ;  /* 0x000000312a147210 */ /* 0x000fc80007f1e0ff */
[----:B------:R-:W-:Y:S01]  /*0830*/  IADD3.X R21, R43, R44, RZ, P0, !PT ;  /* 0x0000002c2b157210 */ /* 0x000fe200007fe4ff */
[----:B----4-:R-:W-:Y:S01]  /*0840*/  STS.64 [R26], R18 ;  /* 0x000000121a007388 */ /* 0x010fe20000000a00 */
[----:B------:R-:W-:-:S03]  /*0850*/  NOP ;  /* 0x0000000000007918 */ /* 0x000fc60000000000 */
[----:B------:R-:W-:Y:S01]  /*0860*/  LDS.64 R2, [R26] ;  /* 0x000000001a027984 */ /* 0x000fe20000000a00 */
[----:B------:R-:W-:Y:S06]  /*0870*/  BAR.SYNC.DEFER_BLOCKING 0x0 ;  /* 0x0000000000007b1d */ /* 0x000fec0000010000 */
[----:B-1----:R-:W4:Y:S01]  /*0880*/  LDG.E.64 R16, desc[UR12][R20.64] ;  /* 0x0000000c14107981 */ /* 0x002f22000c1e1b00 */
[--C-:B--2---:R-:W-:Y:S01]  /*0890*/  SHF.R.U64 R69, R4, 0x10, R5.reuse ;  /* 0x0000001004457819 */ /* 0x104fe20000001205 */
[----:B------:R-:W-:Y:S01]  /*08a0*/  HADD2.F32 R64, -RZ, R4.H0_H0 ;  /* 0x20000004ff407230 */ /* 0x000fe20000004100 */
[----:B0-----:R-:W-:Y:S01]  /*08b0*/  ISETP.GE.AND P0, PT, R63, 0x1, PT ;  /* 0x000000013f00780c */ /* 0x001fe20003f06270 */
[----:B------:R-:W-:Y:S01]  /*08c0*/  HADD2.F32 R67, -RZ, R5.H0_H0 ;  /* 0x20000005ff437230 */ /* 0x000fe20000004100 */
[----:B------:R-:W-:Y:S01]  /*08d0*/  SHF.R.U32.HI R65, RZ, 0x10, R5 ;  /* 0x00000010ff417819 */ /* 0x000fe20000011605 */
[----:B------:R-:W-:Y:S01]  /*08e0*/  HADD2.F32 R69, -RZ, R69.H0_H0 ;  /* 0x20000045ff457230 */ /* 0x000fe20000004100 */
[----:B------:R-:W-:-:S02]  /*08f0*/  CS2R R56, SRZ ;  /* 0x0000000000387805 */ /* 0x000fc4000001ff00 */
[----:B------:R-:W-:Y:S01]  /*0900*/  CS2R R58, SRZ ;  /* 0x00000000003a7805 */ /* 0x000fe2000001ff00 */
[----:B------:R-:W-:Y:S01]  /*0910*/  HADD2.F32 R65, -RZ, R65.H0_H0 ;  /* 0x20000041ff417230 */ /* 0x000fe20000004100 */
[----:B----4-:R-:W-:Y:S01]  /*0920*/  STS.64 [R26], R16 ;  /* 0x000000101a007388 */ /* 0x010fe20000000a00 */
[----:B------:R-:W-:-:S03]  /*0930*/  NOP ;  /* 0x0000000000007918 */ /* 0x000fc60000000000 */
[----:B------:R-:W0:Y:S02]  /*0940*/  LDS.64 R22, [R26] ;  /* 0x000000001a167984 */ /* 0x000e240000000a00 */
[--C-:B0-----:R-:W-:Y:S01]  /*0950*/  SHF.R.U64 R48, R22, 0x10, R23.reuse ;  /* 0x0000001016307819 */ /* 0x101fe20000001217 */
[----:B------:R-:W-:Y:S01]  /*0960*/  HADD2.F32 R0, -RZ, R22.H0_H0 ;  /* 0x20000016ff007230 */ /* 0x000fe20000004100 */
[----:B------:R-:W-:Y:S01]  /*0970*/  SHF.R.U32.HI R50, RZ, 0x10, R23 ;  /* 0x00000010ff327819 */ /* 0x000fe20000011617 */
[----:B------:R-:W-:Y:S02]  /*0980*/  HADD2.F32 R46, -RZ, R23.H0_H0 ;  /* 0x20000017ff2e7230 */ /* 0x000fe40000004100 */
[----:B------:R-:W-:Y:S02]  /*0990*/  HADD2.F32 R48, -RZ, R48.H0_H0 ;  /* 0x20000030ff307230 */ /* 0x000fe40000004100 */
[----:B------:R-:W-:Y:S01]  /*09a0*/  FFMA.FTZ R31, R0, R64, R31 ;  /* 0x00000040001f7223 */ /* 0x000fe2000001001f */
[----:B------:R-:W-:-:S02]  /*09b0*/  HADD2.F32 R50, -RZ, R50.H0_H0 ;  /* 0x20000032ff327230 */ /* 0x000fc40000004100 */
[-C--:B-----5:R-:W-:Y:S01]  /*09c0*/  FMUL.FTZ R53, R0, R29.reuse ;  /* 0x0000001d00357220 */ /* 0x0a0fe20000410000 */
[----:B------:R-:W-:Y:S01]  /*09d0*/  FMUL.FTZ R52, R46, R29 ;  /* 0x0000001d2e347220 */ /* 0x000fe20000410000 */
[C---:B------:R-:W-:Y:S01]  /*09e0*/  FFMA.FTZ R31, R48.reuse, R69, R31 ;  /* 0x00000045301f7223 */ /* 0x040fe2000001001f */
[-C--:B------:R-:W-:Y:S01]  /*09f0*/  FMUL.FTZ R54, R48, R29.reuse ;  /* 0x0000001d30367220 */ /* 0x080fe20000410000 */
[----:B------:R-:W-:Y:S02]  /*0a00*/  FMUL.FTZ R55, R50, R29 ;  /* 0x0000001d32377220 */ /* 0x000fe40000410000 */
[----:B------:R-:W-:-:S04]  /*0a10*/  FFMA.FTZ R31, R46, R67, R31 ;  /* 0x000000432e1f7223 */ /* 0x000fc8000001001f */
[----:B------:R-:W-:Y:S01]  /*0a20*/  FFMA.FTZ R31, R50, R65, R31 ;  /* 0x00000041321f7223 */ /* 0x000fe2000001001f */
[----:B------:R-:W-:Y:S06]  /*0a30*/  BAR.SYNC.DEFER_BLOCKING 0x0 ;  /* 0x0000000000007b1d */ /* 0x000fec0000010000 */
[----:B------:R-:W-:Y:S05]  /*0a40*/  @!P0 BRA `(.L_x_10493) ;  /* 0x00000010008c8947 */ /* 0x000fea0003800000 */
[----:B------:R-:W0:Y:S01]  /*0a50*/  LDC.64 R16, c[0x0][0x2d8] ;  /* 0x0000b600ff107b82 */ /* 0x000e220000000a00 */
[C---:B---3--:R-:W-:Y:S01]  /*0a60*/  IADD3 R20, R37.reuse, -0x1, RZ ;  /* 0xffffffff25147810 */ /* 0x048fe20007ffe0ff */
[----:B------:R-:W-:Y:S01]  /*0a70*/  VIADD R24, R37, 0xfffffffe ;  /* 0xfffffffe25187836 */ /* 0x000fe20000000000 */
[----:B------:R-:W-:Y:S01]  /*0a80*/  ULDC.64 UR4, c[0x0][0x230] ;  /* 0x00008c0000047ab9 */ /* 0x000fe20000000a00 */
[----:B------:R-:W-:Y:S01]  /*0a90*/  ULDC.64 UR6, c[0x0][0x248] ;  /* 0x0000920000067ab9 */ /* 0x000fe20000000a00 */
[----:B------:R-:W-:Y:S01]  /*0aa0*/  LEA.HI R21, R20, R20, RZ, 0x1 ;  /* 0x0000001414157211 */ /* 0x000fe200078f08ff */
[----:B------:R-:W-:Y:S01]  /*0ab0*/  IMAD R56, R28, UR4, RZ ;  /* 0x000000041c387c24 */ /* 0x000fe2000f8e02ff */
[----:B------:R-:W-:Y:S01]  /*0ac0*/  ISETP.NE.AND P2, PT, R34, 0x1f, PT ;  /* 0x0000001f2200780c */ /* 0x000fe20003f45270 */
[----:B------:R-:W1:Y:S01]  /*0ad0*/  LDC.64 R18, c[0x0][0x2d0] ;  /* 0x0000b400ff127b82 */ /* 0x000e620000000a00 */
[----:B------:R-:W-:Y:S01]  /*0ae0*/  LOP3.LUT R21, R21, 0xfffffe, RZ, 0xc0, !PT ;  /* 0x00fffffe15157812 */ /* 0x000fe200078ec0ff */
[----:B------:R-:W-:Y:S01]  /*0af0*/  IMAD R58, R28, UR6, RZ ;  /* 0x000000061c3a7c24 */ /* 0x000fe2000f8e02ff */
[----:B------:R-:W-:Y:S01]  /*0b00*/  MOV R72, R45 ;  /* 0x0000002d00487202 */ /* 0x000fe20000000f00 */
[----:B------:R-:W-:Y:S01]  /*0b10*/  IMAD R63, R24, R63, RZ ;  /* 0x0000003f183f7224 */ /* 0x000fe200078e02ff */
[----:B------:R-:W-:Y:S01]  /*0b20*/  IADD3 R77, R20, -R21, RZ ;  /* 0x80000015144d7210 */ /* 0x000fe20007ffe0ff */
[C---:B------:R-:W-:Y:S01]  /*0b30*/  IMAD.WIDE.U32 R24, R27.reuse, UR6, RZ ;  /* 0x000000061b187c25 */ /* 0x040fe2000f8e00ff */
[----:B------:R-:W-:Y:S01]  /*0b40*/  MOV R73, R45 ;  /* 0x0000002d00497202 */ /* 0x000fe20000000f00 */
[----:B------:R-:W2:Y:S01]  /*0b50*/  LDC.64 R22, c[0x0][0x2e0] ;  /* 0x0000b800ff167b82 */ /* 0x000ea20000000a00 */
[----:B------:R-:W-:Y:S01]  /*0b60*/  IADD3 R74, R34, 0x200, RZ ;  /* 0x00000200224a7810 */ /* 0x000fe20007ffe0ff */
[----:B------:R-:W-:Y:S01]  /*0b70*/  IMAD.WIDE.U32 R20, R27, UR4, RZ ;  /* 0x000000041b147c25 */ /* 0x000fe2000f8e00ff */
[----:B------:R-:W-:Y:S01]  /*0b80*/  SHF.L.U32 R77, R77, 0x8, RZ ;  /* 0x000000084d4d7819 */ /* 0x000fe200000006ff */
[----:B------:R-:W-:-:S02]  /*0b90*/  UMOV UR4, URZ ;  /* 0x0000003f00047c82 */ /* 0x000fc40008000000 */
[C---:B------:R-:W-:Y:S01]  /*0ba0*/  IMAD R57, R27.reuse, UR5, R56 ;  /* 0x000000051b397c24 */ /* 0x040fe2000f8e0238 */
[----:B------:R-:W-:Y:S01]  /*0bb0*/  ULDC UR5, c[0x0][0x224] ;  /* 0x0000890000057ab9 */ /* 0x000fe20000000800 */
[----:B------:R-:W-:Y:S01]  /*0bc0*/  IMAD R59, R27, UR7, R58 ;  /* 0x000000071b3b7c24 */ /* 0x000fe2000f8e023a */
[----:B0-----:R-:W-:Y:S01]  /*0bd0*/  LEA R61, P1, R24, R16, 0x2 ;  /* 0x00000010183d7211 */ /* 0x001fe200078210ff */
[----:B------:R-:W-:Y:S01]  /*0be0*/  IMAD.WIDE R62, R63, 0x8, R10 ;  /* 0x000000083f3e7825 */ /* 0x000fe200078e020a */
[----:B------:R-:W-:Y:S01]  /*0bf0*/  IADD3 R16, R21, R57, RZ ;  /* 0x0000003915107210 */ /* 0x000fe20007ffe0ff */
[----:B------:R-:W0:Y:S01]  /*0c00*/  LDC R70, c[0x0][0x224] ;  /* 0x00008900ff467b82 */ /* 0x000e220000000800 */
[----:B------:R-:W-:Y:S01]  /*0c10*/  IADD3 R66, R25, R59, RZ ;  /* 0x0000003b19427210 */ /* 0x000fe20007ffe0ff */
[----:B------:R-:W-:Y:S01]  /*0c20*/  HADD2.F32 R75, -RZ, R2.H0_H0 ;  /* 0x20000002ff4b7230 */ /* 0x000fe20000004100 */
[----:B------:R-:W-:Y:S01]  /*0c30*/  MOV R60, R62 ;  /* 0x0000003e003c7202 */ /* 0x000fe20000000f00 */
[----:B------:R-:W-:Y:S01]  /*0c40*/  HADD2.F32 R25, -RZ, R3.H0_H0 ;  /* 0x20000003ff197230 */ /* 0x000fe20000004100 */
[----:B-1----:R-:W-:-:S02]  /*0c50*/  LEA R51, P0, R20, R18, 0x2 ;  /* 0x0000001214337211 */ /* 0x002fc400078010ff */
[----:B------:R-:W-:Y:S02]  /*0c60*/  CS2R R56, SRZ ;  /* 0x0000000000387805 */ /* 0x000fe4000001ff00 */
[----:B------:R-:W-:Y:S01]  /*0c70*/  LEA.HI.X R66, R24, R17, R66, 0x2, P1 ;  /* 0x0000001118427211 */ /* 0x000fe200008f1442 */
[----:B------:R-:W1:Y:S01]  /*0c80*/  LDC R91, c[0x0][0x21c] ;  /* 0x00008700ff5b7b82 */ /* 0x000e620000000800 */
[----:B------:R-:W-:Y:S02]  /*0c90*/  LEA.HI.X R62, R20, R19, R16, 0x2, P0 ;  /* 0x00000013143e7211 */ /* 0x000fe400000f1410 */
[----:B------:R-:W-:Y:S02]  /*0ca0*/  CS2R R58, SRZ ;  /* 0x00000000003a7805 */ /* 0x000fe4000001ff00 */
[--C-:B------:R-:W-:Y:S01]  /*0cb0*/  SHF.R.U64 R24, R2, 0x10, R3.reuse ;  /* 0x0000001002187819 */ /* 0x100fe20000001203 */
[--C-:B------:R-:W-:Y:S01]  /*0cc0*/  FADD.FTZ R75, R75, R30.reuse ;  /* 0x0000001e4b4b7221 */ /* 0x100fe20000010000 */
[C---:B--2---:R-:W-:Y:S01]  /*0cd0*/  LEA R71, P0, R12.reuse, R22, 0x2 ;  /* 0x000000160c477211 */ /* 0x044fe200078010ff */
[----:B------:R-:W-:Y:S01]  /*0ce0*/  FADD.FTZ R76, R25, R30 ;  /* 0x0000001e194c7221 */ /* 0x000fe20000010000 */
[----:B------:R-:W-:Y:S01]  /*0cf0*/  SHF.R.U32.HI R2, RZ, 0x10, R3 ;  /* 0x00000010ff027819 */ /* 0x000fe20000011603 */
[----:B------:R-:W2:Y:S01]  /*0d00*/  LDC.64 R16, c[0x0][0x238] ;  /* 0x00008e00ff107b82 */ /* 0x000ea20000000a00 */
[----:B------:R-:W-:Y:S01]  /*0d10*/  LEA.HI.X R68, R12, R23, R35, 0x2, P0 ;  /* 0x000000170c447211 */ /* 0x000fe200000f1423 */
[----:B------:R-:W-:Y:S01]  /*0d20*/  HADD2.F32 R3, -RZ, R24.H0_H0 ;  /* 0x20000018ff037230 */ /* 0x000fe20000004100 */
[----:B------:R-:W-:Y:S01]  /*0d30*/  ISETP.NE.AND P1, PT, R34, RZ, PT ;  /* 0x000000ff2200720c */ /* 0x000fe20003f25270 */
[----:B------:R-:W-:-:S03]  /*0d40*/  HADD2.F32 R23, -RZ, R2.H0_H0 ;  /* 0x20000002ff177230 */ /* 0x000fc60000004100 */
[--C-:B------:R-:W-:Y:S01]  /*0d50*/  FADD.FTZ R78, R3, R30.reuse ;  /* 0x0000001e034e7221 */ /* 0x100fe20000010000 */
[----:B------:R-:W3:Y:S01]  /*0d60*/  LDC.64 R18, c[0x0][0x250] ;  /* 0x00009400ff127b82 */ /* 0x000ee20000000a00 */
[----:B------:R-:W-:-:S07]  /*0d70*/  FADD.FTZ R80, R23, R30 ;  /* 0x0000001e17507221 */ /* 0x000fce0000010000 */
[----:B------:R-:W4:Y:S01]  /*0d80*/  LDC.64 R20, c[0x0][0x270] ;  /* 0x00009c00ff147b82 */ /* 0x000f220000000a00 */
[----:B--2---:R-:W-:Y:S02]  /*0d90*/  SHF.L.U64.HI R17, R16, 0x2, R17 ;  /* 0x0000000210117819 */ /* 0x004fe40000010211 */
[----:B---3--:R-:W-:Y:S02]  /*0da0*/  SHF.L.U64.HI R19, R18, 0x2, R19 ;  /* 0x0000000212137819 */ /* 0x008fe40000010213 */
[----:B01--4-:R-:W-:-:S07]  /*0db0*/  SHF.L.U64.HI R21, R20, 0x2, R21 ;  /* 0x0000000214157819 */ /* 0x013fce0000010215 */
.L_x_10498:
[----:B------:R-:W-:Y:S02]  /*0dc0*/  MOV R2, R51 ;  /* 0x0000003300027202 */ /* 0x000fe40000000f00 */
[----:B------:R-:W-:-:S05]  /*0dd0*/  MOV R3, R62 ;  /* 0x0000003e00037202 */ /* 0x000fca0000000f00 */
[----:B0-----:R0:W2:Y:S01]  /*0de0*/  LDG.E R79, desc[UR12][R2.64] ;  /* 0x0000000c024f7981 */ /* 0x0010a2000c1e1900 */
[----:B------:R-:W-:Y:S01]  /*0df0*/  MOV R22, R61 ;  /* 0x0000003d00167202 */ /* 0x000fe20000000f00 */
[----:B------:R-:W-:-:S05]  /*0e00*/  IMAD.MOV.U32 R23, RZ, RZ, R66 ;  /* 0x000000ffff177224 */ /* 0x000fca00078e0042 */
        /* <DEDUP_REMOVED lines=8> */
[----:B------:R-:W-:Y:S01]  /*0e90*/  HFMA2.MMA R82, -RZ, RZ, 0, 0 ;  /* 0x00000000ff527435 */ /* 0x000fe200000001ff */
[----:B------:R-:W-:Y:S01]  /*0ea0*/  FMUL.FTZ R84, R75, R64 ;  /* 0x000000404b547220 */ /* 0x000fe20000410000 */
[----:B------:R-:W-:Y:S01]  /*0eb0*/  FMUL.FTZ R69, R78, R69 ;  /* 0x000000454e457220 */ /* 0x000fe20000410000 */
[----:B------:R-:W-:Y:S01]  /*0ec0*/  BSSY B0, `(.L_x_10494) ;  /* 0x0000022000007945 */ /* 0x000fe20003800000 */
[----:B------:R-:W-:-:S08]  /*0ed0*/  FMUL.FTZ R67, R76, R67 ;  /* 0x000000434c437220 */ /* 0x000fd00000410000 */
[----:B0-----:R-:W-:Y:S02]  /*0ee0*/  @P0 MOV R2, R60 ;  /* 0x0000003c00020202 */ /* 0x001fe40000000f00 */
[----:B------:R-:W-:Y:S01]  /*0ef0*/  @P0 MOV R3, R63 ;  /* 0x0000003f00030202 */ /* 0x000fe20000000f00 */
        /* <DEDUP_REMOVED lines=8> */
[----:B------:R1:W2:Y:S01]  /*0f80*/  @P2 LDS R90, [R89+0xb4c] ;  /* 0x000b4c00595a2984 */ /* 0x0002a20000000800 */
[----:B------:R-:W4:Y:S01]  /*0f90*/  MUFU.EX2 R22, R22 ;  /* 0x0000001600167308 */ /* 0x000f220000000800 */
[----:B---3--:R-:W-:Y:S02]  /*0fa0*/  FMUL.FTZ R83, R24, R83 ;  /* 0x0000005318537220 */ /* 0x008fe40000410000 */
[----:B------:R3:W5:Y:S05]  /*0fb0*/  @P0 LDG.E R82, desc[UR12][R2.64+0x4] ;  /* 0x0000040c02520981 */ /* 0x00076a000c1e1900 */
[----:B------:R-:W1:Y:S08]  /*0fc0*/  MUFU.EX2 R23, R23 ;  /* 0x0000001700177308 */ /* 0x000e700000000800 */
[----:B------:R1:W2:Y:S01]  /*0fd0*/  MUFU.EX2 R64, R25 ;  /* 0x0000001900407308 */ /* 0x0002a20000000800 */
[-C--:B0-----:R-:W-:Y:S01]  /*0fe0*/  FMUL.FTZ R86, R46, R83.reuse ;  /* 0x000000532e567220 */ /* 0x081fe20000410000 */
[----:B------:R-:W-:Y:S01]  /*0ff0*/  FMUL.FTZ R85, R50, R83 ;  /* 0x0000005332557220 */ /* 0x000fe20000410000 */
[----:B---3--:R-:W-:Y:S01]  /*1000*/  FMUL.FTZ R2, R80, R65 ;  /* 0x0000004150027220 */ /* 0x008fe20000410000 */
[-C--:B------:R-:W-:Y:S01]  /*1010*/  FMUL.FTZ R3, R0, R83.reuse ;  /* 0x0000005300037220 */ /* 0x080fe20000410000 */
[----:B------:R-:W-:Y:S01]  /*1020*/  FMUL.FTZ R65, R48, R83 ;  /* 0x0000005330417220 */ /* 0x000fe20000410000 */
[----:B----4-:R-:W-:Y:S01]  /*1030*/  FMUL.FTZ R93, R81, R22 ;  /* 0x00000016515d7220 */ /* 0x010fe20000410000 */
[----:B------:R-:W-:Y:S01]  /*1040*/  FFMA.FTZ R83, R22, R84, R69 ;  /* 0x0000005416537223 */ /* 0x000fe20000010045 */
[----:B-1----:R-:W-:Y:S01]  /*1050*/  FFMA.FTZ R88, R23, R85, R86 ;  /* 0x0000005517587223 */ /* 0x002fe20000010056 */
[----:B------:R-:W-:Y:S06]  /*1060*/  @P2 BRA `(.L_x_10495) ;  /* 0x00000000001c2947 */ /* 0x000fec0003800000 */
[----:B------:R-:W-:Y:S02]  /*1070*/  ISETP.NE.AND P0, PT, R37, R70, PT ;  /* 0x000000462500720c */ /* 0x000fe40003f05270 */
[----:B--2---:R-:W-:-:S11]  /*1080*/  MOV R90, 0x3f800000 ;  /* 0x3f800000005a7802 */ /* 0x004fd60000000f00 */
[----:B------:R-:W-:-:S04]  /*1090*/  @P0 LEA.HI R24, R37, R37, RZ, 0x1 ;  /* 0x0000002525180211 */ /* 0x000fc800078f08ff */
[----:B------:R-:W-:-:S04]  /*10a0*/  @P0 LOP3.LUT R24, R24, 0x3ffffe, RZ, 0xc0, !PT ;  /* 0x003ffffe18180812 */ /* 0x000fc800078ec0ff */
[----:B------:R-:W-:-:S04]  /*10b0*/  @P0 IADD3 R24, -R24, R37, RZ ;  /* 0x0000002518180210 */ /* 0x000fc80007ffe1ff */
[----:B------:R-:W-:-:S05]  /*10c0*/  @P0 LEA R24, R24, R73, 0xa ;  /* 0x0000004918180211 */ /* 0x000fca00078e50ff */
[----:B------:R0:W1:Y:S02]  /*10d0*/  @P0 LDS R90, [R24+0x348] ;  /* 0x00034800185a0984 */ /* 0x0000640000000800 */
.L_x_10495:
[----:B------:R-:W-:Y:S05]  /*10e0*/  BSYNC B0 ;  /* 0x0000000000007941 */ /* 0x000fea0003800000 */
.L_x_10494:
[C---:B-12---:R-:W-:Y:S01]  /*10f0*/  FMUL.FTZ R25, R23.reuse, R90 ;  /* 0x0000005a17197220 */ /* 0x046fe20000410000 */
[C---:B------:R-:W-:Y:S01]  /*1100*/  FFMA.FTZ R83, R64.reuse, R83, R67 ;  /* 0x0000005340537223 */ /* 0x040fe20000010043 */
        /* <DEDUP_REMOVED lines=37> */
[----:B------:R-:W-:Y:S01]  /*1360*/  HFMA2.MMA R25, -RZ, RZ, 0, 0 ;  /* 0x00000000ff197435 */ /* 0x000fe200000001ff */
[C---:B-1----:R-:W-:Y:S01]  /*1370*/  @!P2 FFMA.FTZ R83, R88.reuse, R94, R83 ;  /* 0x0000005e5853a223 */ /* 0x042fe20000010053 */
[----:B--2---:R-:W-:-:S04]  /*1380*/  @!P2 FMUL.FTZ R88, R88, R95 ;  /* 0x0000005f5858a220 */ /* 0x004fc80000410000 */
[----:B------:R-:W0:Y:S01]  /*1390*/  SHFL.DOWN PT, R96, R83, 0x8, 0x1f ;  /* 0x09001f0053607f89 */ /* 0x000e2200000e0000 */
[----:B------:R-:W-:Y:S01]  /*13a0*/  ISETP.GE.AND P2, PT, R36, 0x8, PT ;  /* 0x000000082400780c */ /* 0x000fe20003f46270 */
[----:B---3--:R-:W-:Y:S02]  /*13b0*/  @P0 FMUL.FTZ R93, R93, R24 ;  /* 0x000000185d5d0220 */ /* 0x008fe40000410000 */
[----:B------:R-:W1:Y:S01]  /*13c0*/  SHFL.UP PT, R95, R92, 0x8, RZ ;  /* 0x050000005c5f7989 */ /* 0x000e6200000e00ff */
[----:B------:R-:W-:Y:S02]  /*13d0*/  ISETP.GE.AND P0, PT, R37, UR5, PT ;  /* 0x0000000525007c0c */ /* 0x000fe4000bf06270 */
[----:B------:R-:W-:Y:S01]  /*13e0*/  MOV R24, 0x3f800000 ;  /* 0x3f80000000187802 */ /* 0x000fe20000000f00 */
        /* <DEDUP_REMOVED lines=15> */
[----:B0-----:R-:W-:Y:S01]  /*14e0*/  @!P2 FFMA.FTZ R83, R88, R96, R83 ;  /* 0x000000605853a223 */ /* 0x001fe20000010053 */
[----:B-1----:R-:W-:-:S04]  /*14f0*/  @P0 FFMA.FTZ R92, R93, R95, R92 ;  /* 0x0000005f5d5c0223 */ /* 0x002fc8000001005c */
[----:B------:R-:W-:Y:S01]  /*1500*/  SHFL.DOWN PT, R98, R83, 0x1, 0x1f ;  /* 0x08201f0053627f89 */ /* 0x000fe200000e0000 */
[----:B--2---:R-:W-:-:S03]  /*1510*/  @!P2 FMUL.FTZ R88, R88, R97 ;  /* 0x000000615858a220 */ /* 0x004fc60000410000 */
[----:B------:R-:W-:Y:S01]  /*1520*/  SHFL.IDX PT, R96, R25, RZ, 0x1f ;  /* 0x00001fff19607589 */ /* 0x000fe200000e0000 */
[----:B------:R-:W-:Y:S01]  /*1530*/  ISETP.NE.AND P2, PT, R34, 0x1f, PT ;  /* 0x0000001f2200780c */ /* 0x000fe20003f45270 */
[----:B---3--:R-:W-:Y:S02]  /*1540*/  @P0 FMUL.FTZ R93, R93, R94 ;  /* 0x0000005e5d5d0220 */ /* 0x008fe40000410000 */
[----:B------:R-:W0:Y:S01]  /*1550*/  SHFL.DOWN PT, R95, R88, 0x1, 0x1f ;  /* 0x08201f00585f7f89 */ /* 0x000e2200000e0000 */
[----:B------:R-:W-:-:S03]  /*1560*/  ISETP.GT.AND P0, PT, R36, 0x1e, PT ;  /* 0x0000001e2400780c */ /* 0x000fc60003f04270 */
        /* <DEDUP_REMOVED lines=9> */
[----:B-1----:R-:W-:-:S03]  /*1600*/  @P1 FFMA.FTZ R94, R93, R94, R92 ;  /* 0x0000005e5d5e1223 */ /* 0x002fc6000001005c */
[-C--:B------:R-:W-:Y:S01]  /*1610*/  FFMA.FTZ R82, R64, R86.reuse, R65 ;  /* 0x0000005640527223 */ /* 0x080fe20000010041 */
[----:B------:R-:W-:Y:S01]  /*1620*/  SHF.R.U32.HI R65, RZ, 0x10, R5 ;  /* 0x00000010ff417819 */ /* 0x000fe20000011605 */
[----:B------:R-:W-:Y:S01]  /*1630*/  FMUL.FTZ R93, R76, R86 ;  /* 0x000000564c5d7220 */ /* 0x000fe20000410000 */
[----:B------:R-:W-:Y:S01]  /*1640*/  FFMA.FTZ R94, R81, R94, R84 ;  /* 0x0000005e515e7223 */ /* 0x000fe20000010054 */
[-C--:B------:R-:W-:Y:S01]  /*1650*/  FFMA.FTZ R84, R22, R82.reuse, R3 ;  /* 0x0000005216547223 */ /* 0x080fe20000010003 */
[----:B------:R-:W-:Y:S01]  /*1660*/  FMUL.FTZ R85, R78, R82 ;  /* 0x000000524e557220 */ /* 0x000fe20000410000 */
[----:B------:R-:W-:Y:S02]  /*1670*/  HADD2.F32 R65, -RZ, R65.H0_H0 ;  /* 0x20000041ff417230 */ /* 0x000fe40000004100 */
[----:B------:R-:W-:Y:S01]  /*1680*/  FFMA.FTZ R95, R22, R94, R69 ;  /* 0x0000005e165f7223 */ /* 0x000fe20000010045 */
[----:B------:R-:W-:Y:S01]  /*1690*/  SHF.R.U64 R69, R4, 0x10, R5 ;  /* 0x0000001004457819 */ /* 0x000fe20000001205 */
[----:B--2---:R-:W-:Y:S01]  /*16a0*/  FFMA.FTZ R25, R88, R25, R83 ;  /* 0x0000001958197223 */ /* 0x004fe20000010053 */
[----:B------:R-:W-:Y:S01]  /*16b0*/  FMUL.FTZ R83, R79, R86 ;  /* 0x000000564f537220 */ /* 0x000fe20000410000 */
[----:B------:R-:W-:Y:S01]  /*16c0*/  FFMA.FTZ R97, R64, R95, R67 ;  /* 0x0000005f40617223 */ /* 0x000fe20000010043 */
[----:B------:R-:W-:-:S02]  /*16d0*/  HADD2.F32 R64, -RZ, R4.H0_H0 ;  /* 0x20000004ff407230 */ /* 0x000fc40000004100 */
[----:B------:R-:W-:Y:S01]  /*16e0*/  FMUL.FTZ R24, R88, R24 ;  /* 0x0000001858187220 */ /* 0x000fe20000410000 */
[----:B------:R-:W-:Y:S02]  /*16f0*/  HADD2.F32 R69, -RZ, R69.H0_H0 ;  /* 0x20000045ff457230 */ /* 0x000fe40000004100 */
[----:B------:R-:W-:Y:S01]  /*1700*/  FFMA.FTZ R99, R23, R97, R2 ;  /* 0x0000006117637223 */ /* 0x000fe20000010002 */
[C---:B------:R-:W-:Y:S01]  /*1710*/  FMUL.FTZ R2, R75.reuse, R84 ;  /* 0x000000544b027220 */ /* 0x040fe20000410000 */
[----:B------:R-:W-:Y:S01]  /*1720*/  FFMA.FTZ R3, -R75, R64, R94 ;  /* 0x000000404b037223 */ /* 0x000fe2000001015e */
[----:B------:R-:W-:Y:S02]  /*1730*/  HADD2.F32 R67, -RZ, R5.H0_H0 ;  /* 0x20000005ff437230 */ /* 0x000fe40000004100 */
[----:B------:R-:W-:Y:S01]  /*1740*/  FFMA.FTZ R81, -R78, R69, R95 ;  /* 0x000000454e517223 */ /* 0x000fe2000001015f */
[----:B------:R-:W-:Y:S01]  /*1750*/  FFMA.FTZ R23, R0, R94, RZ ;  /* 0x0000005e00177223 */ /* 0x000fe200000100ff */
[----:B------:R-:W-:Y:S01]  /*1760*/  FFMA.FTZ R22, R2, R3, RZ ;  /* 0x0000000302167223 */ /* 0x000fe200000100ff */
[----:B------:R-:W-:Y:S01]  /*1770*/  FFMA.FTZ R96, -R80, R65, R99 ;  /* 0x0000004150607223 */ /* 0x000fe20000010163 */
[----:B------:R-:W-:Y:S01]  /*1780*/  FFMA.FTZ R92, -R76, R67, R97 ;  /* 0x000000434c5c7223 */ /* 0x000fe20000010161 */
[----:B------:R-:W-:Y:S01]  /*1790*/  FFMA.FTZ R23, R48, R95, R23 ;  /* 0x0000005f30177223 */ /* 0x000fe20000010017 */
[----:B------:R-:W-:Y:S01]  /*17a0*/  FFMA.FTZ R22, R85, R81, R22 ;  /* 0x0000005155167223 */ /* 0x000fe20000010016 */
[----:B------:R-:W-:Y:S01]  /*17b0*/  FMUL.FTZ R95, R80, R90 ;  /* 0x0000005a505f7220 */ /* 0x000fe20000410000 */
[----:B------:R-:W-:Y:S01]  /*17c0*/  FMUL.FTZ R88, R79, R84 ;  /* 0x000000544f587220 */ /* 0x000fe20000410000 */
[----:B------:R-:W-:Y:S01]  /*17d0*/  FFMA.FTZ R23, R46, R97, R23 ;  /* 0x000000612e177223 */ /* 0x000fe20000010017 */
[----:B------:R-:W-:Y:S01]  /*17e0*/  FFMA.FTZ R22, R93, R92, R22 ;  /* 0x0000005c5d167223 */ /* 0x000fe20000010016 */
[----:B------:R-:W-:Y:S01]  /*17f0*/  FADD.FTZ R55, R95, R55 ;  /* 0x000000375f377221 */ /* 0x000fe20000010000 */
[----:B------:R-:W-:Y:S01]  /*1800*/  FMUL.FTZ R3, R3, R88 ;  /* 0x0000005803037220 */ /* 0x000fe20000410000 */
[----:B------:R-:W-:Y:S01]  /*1810*/  FFMA.FTZ R23, R50, R99, R23 ;  /* 0x0000006332177223 */ /* 0x000fe20000010017 */
[----:B------:R-:W-:Y:S01]  /*1820*/  FFMA.FTZ R22, R95, R96, R22 ;  /* 0x000000605f167223 */ /* 0x000fe20000010016 */
[----:B------:R-:W-:Y:S01]  /*1830*/  FMUL.FTZ R95, R79, R90 ;  /* 0x0000005a4f5f7220 */ /* 0x000fe20000410000 */
[----:B------:R-:W-:Y:S01]  /*1840*/  @!P4 STS.64 [R72+0xbc8], R24 ;  /* 0x000bc8184800c388 */ /* 0x000fe20000000a00 */
[----:B------:R-:W-:Y:S01]  /*1850*/  FFMA.FTZ R84, R64, R84, R3 ;  /* 0x0000005440547223 */ /* 0x000fe20000010003 */
[----:B------:R-:W-:Y:S01]  /*1860*/  FADD.FTZ R52, R93, R52 ;  /* 0x000000345d347221 */ /* 0x000fe20000010000 */
[----:B------:R-:W-:Y:S01]  /*1870*/  FMUL.FTZ R96, R96, R95 ;  /* 0x0000005f60607220 */ /* 0x000fe20000410000 */
[----:B------:R-:W1:Y:S01]  /*1880*/  SHFL.DOWN PT, R97, R22, 0x1, 0x1f ;  /* 0x08201f0016617f89 */ /* 0x000e6200000e0000 */
[----:B------:R-:W-:Y:S01]  /*1890*/  FADD.FTZ R54, R85, R54 ;  /* 0x0000003655367221 */ /* 0x000fe20000010000 */
[----:B------:R-:W-:Y:S01]  /*18a0*/  FADD.FTZ R53, R2, R53 ;  /* 0x0000003502357221 */ /* 0x000fe20000010000 */
[----:B------:R-:W-:Y:S01]  /*18b0*/  FADD.FTZ R59, R84, R59 ;  /* 0x0000003b543b7221 */ /* 0x000fe20000010000 */
[----:B------:R-:W2:Y:S01]  /*18c0*/  SHFL.DOWN PT, R94, R23, 0x1, 0x1f ;  /* 0x08201f00175e7f89 */ /* 0x000ea200000e0000 */
        /* <DEDUP_REMOVED lines=22> */
[----:B--2---:R-:W-:Y:S01]  /*1a30*/  @!P0 FADD.FTZ R23, R23, R94 ;  /* 0x0000005e17178221 */ /* 0x004fe20000010000 */
[----:B------:R-:W-:Y:S01]  /*1a40*/  FMUL.FTZ R94, R92, R83 ;  /* 0x000000535c5e7220 */ /* 0x000fe20000410000 */
[----:B------:R-:W-:Y:S01]  /*1a50*/  FMUL.FTZ R92, R79, R82 ;  /* 0x000000524f5c7220 */ /* 0x000fe20000410000 */
[----:B0-----:R-:W-:Y:S01]  /*1a60*/  @!P3 LEA R45, R98, R97, 0x18 ;  /* 0x00000061622db211 */ /* 0x001fe200078ec0ff */
[----:B------:R-:W-:Y:S01]  /*1a70*/  FFMA.FTZ R79, R65, R90, R96 ;  /* 0x0000005a414f7223 */ /* 0x000fe20000010060 */
[----:B------:R-:W-:Y:S01]  /*1a80*/  FFMA.FTZ R94, R67, R86, R94 ;  /* 0x00000056435e7223 */ /* 0x000fe2000001005e */
[----:B------:R-:W-:-:S02]  /*1a90*/  FMUL.FTZ R92, R81, R92 ;  /* 0x0000005c515c7220 */ /* 0x000fc40000410000 */
[----:B------:R0:W-:Y:S01]  /*1aa0*/  @!P3 STS.64 [R45+0x118], R22 ;  /* 0x000118162d00b388 */ /* 0x0001e20000000a00 */
[----:B------:R-:W-:Y:S01]  /*1ab0*/  FADD.FTZ R57, R94, R57 ;  /* 0x000000395e397221 */ /* 0x000fe20000010000 */
[----:B------:R-:W-:Y:S01]  /*1ac0*/  FFMA.FTZ R25, R69, R82, R92 ;  /* 0x0000005245197223 */ /* 0x000fe2000001005c */
[----:B------:R-:W-:-:S03]  /*1ad0*/  FADD.FTZ R56, R79, R56 ;  /* 0x000000384f387221 */ /* 0x000fc60000010000 */
        /* <DEDUP_REMOVED lines=11> */
.L_x_10497:
[----:B------:R-:W-:Y:S05]  /*1b90*/  BSYNC B0 ;  /* 0x0000000000007941 */ /* 0x000fea0003800000 */
.L_x_10496:
        /* <DEDUP_REMOVED lines=14> */
.L_x_10493:
[----:B------:R-:W1:Y:S01]  /*1c80*/  F2F.F16.F32 R2, R54 ;  /* 0x0000003600027304 */ /* 0x000e620000200800 */
[----:B------:R-:W-:Y:S01]  /*1c90*/  BAR.SYNC.DEFER_BLOCKING 0x0 ;  /* 0x0000000000007b1d */ /* 0x000fe20000010000 */
[C---:B---3--:R-:W-:Y:S02]  /*1ca0*/  IADD3 R46, R37.reuse, -0x1, RZ ;  /* 0xffffffff252e7810 */ /* 0x048fe40007ffe0ff */
[----:B------:R-:W-:Y:S02]  /*1cb0*/  ISETP.GT.AND P3, PT, R37, 0x1, PT ;  /* 0x000000012500780c */ /* 0x000fe40003f64270 */
[----:B------:R-:W-:-:S03]  /*1cc0*/  SHF.L.U32 R16, R46, 0x7, RZ ;  /* 0x000000072e107819 */ /* 0x000fc600000006ff */
[----:B0-----:R-:W0:Y:S01]  /*1cd0*/  LDC.64 R22, c[0x0][0x388] ;  /* 0x0000e200ff167b82 */ /* 0x001e220000000a00 */
[----:B------:R-:W-:Y:S01]  /*1ce0*/  F2F.F16.F32 R52, R52 ;  /* 0x0000003400347304 */ /* 0x000fe20000200800 */
[----:B------:R-:W-:Y:S01]  /*1cf0*/  ULDC.64 UR4, c[0x0][0x390] ;  /* 0x0000e40000047ab9 */ /* 0x000fe20000000a00 */
[----:B------:R-:W-:Y:S02]  /*1d00*/  SHF.R.S32.HI R17, RZ, 0x1f, R16 ;  /* 0x0000001fff117819 */ /* 0x000fe40000011410 */
[----:B------:R-:W-:Y:S02]  /*1d10*/  IADD3 R38, P1, R38, -0x100, RZ ;  /* 0xffffff0026267810 */ /* 0x000fe40007f3e0ff */
[----:B------:R-:W-:Y:S01]  /*1d20*/  IADD3 R40, P2, R40, -0x100, RZ ;  /* 0xffffff0028287810 */ /* 0x000fe20007f5e0ff */
[----:B-1----:R-:W-:Y:S01]  /*1d30*/  IMAD.WIDE.U32 R2, R2, 0x10000, RZ ;  /* 0x0001000002027825 */ /* 0x002fe200078e00ff */
[----:B------:R-:W1:Y:S01]  /*1d40*/  F2F.F16.F32 R55, R55 ;  /* 0x0000003700377304 */ /* 0x000e620000200800 */
[----:B------:R-:W2:Y:S01]  /*1d50*/  LDC.64 R50, c[0x0][0x3e0] ;  /* 0x0000f800ff327b82 */ /* 0x000ea20000000a00 */
[----:B------:R-:W-:-:S02]  /*1d60*/  MOV R37, R46 ;  /* 0x0000002e00257202 */ /* 0x000fc40000000f00 */
[----:B------:R-:W-:Y:S02]  /*1d70*/  IADD3.X R39, R39, -0x1, RZ, P1, !PT ;  /* 0xffffffff27277810 */ /* 0x000fe40000ffe4ff */
[----:B------:R-:W-:Y:S02]  /*1d80*/  IADD3.X R41, R41, -0x1, RZ, P2, !PT ;  /* 0xffffffff29297810 */ /* 0x000fe400017fe4ff */
[----:B------:R-:W3:Y:S01]  /*1d90*/  F2F.F16.F32 R53, R53 ;  /* 0x0000003500357304 */ /* 0x000ee20000200800 */
[----:B-1----:R-:W-:Y:S01]  /*1da0*/  PRMT R19, R52, 0x5410, R55 ;  /* 0x0000541034137816 */ /* 0x002fe20000000037 */
[----:B0-----:R-:W-:-:S06]  /*1db0*/  IMAD R4, R22, UR15, RZ ;  /* 0x0000000f16047c24 */ /* 0x001fcc000f8e02ff */
[----:B------:R-:W0:Y:S01]  /*1dc0*/  F2F.F16.F32 R0, R58 ;  /* 0x0000003a00007304 */ /* 0x000e220000200800 */
[----:B------:R-:W-:Y:S01]  /*1dd0*/  LOP3.LUT R19, R19, R3, RZ, 0xfc, !PT ;  /* 0x0000000313137212 */ /* 0x000fe200078efcff */
[----:B------:R-:W-:Y:S02]  /*1de0*/  IMAD R23, R23, UR14, R4 ;  /* 0x0000000e17177c24 */ /* 0x000fe4000f8e0204 */
[----:B------:R-:W-:Y:S01]  /*1df0*/  IMAD.WIDE.U32 R4, R22, UR14, R16 ;  /* 0x0000000e16047c25 */ /* 0x000fe2000f8e0010 */
[----:B---3--:R-:W-:-:S03]  /*1e00*/  LOP3.LUT R18, R2, R53, RZ, 0xfc, !PT ;  /* 0x0000003502127212 */ /* 0x008fc600078efcff */
[----:B------:R-:W-:Y:S01]  /*1e10*/  F2F.F16.F32 R20, R57 ;  /* 0x0000003900147304 */ /* 0x000fe20000200800 */
[----:B------:R-:W-:Y:S01]  /*1e20*/  IADD3 R5, R5, R23, RZ ;  /* 0x0000001705057210 */ /* 0x000fe20007ffe0ff */
[----:B------:R1:W-:Y:S01]  /*1e30*/  STS.64 [R26], R18 ;  /* 0x000000121a007388 */ /* 0x0003e20000000a00 */
[----:B------:R-:W-:-:S03]  /*1e40*/  NOP ;  /* 0x0000000000007918 */ /* 0x000fc60000000000 */
[----:B------:R-:W3:Y:S02]  /*1e50*/  LDS.64 R2, [R26] ;  /* 0x000000001a027984 */ /* 0x000ee40000000a00 */
[----:B------:R-:W4:Y:S01]  /*1e60*/  F2F.F16.F32 R21, R56 ;  /* 0x0000003800157304 */ /* 0x000f220000200800 */
[----:B-1----:R-:W-:-:S04]  /*1e70*/  IMAD R18, R28, UR4, RZ ;  /* 0x000000041c127c24 */ /* 0x002fc8000f8e02ff */
[----:B------:R-:W-:-:S03]  /*1e80*/  IMAD R25, R27, UR5, R18 ;  /* 0x000000051b197c24 */ /* 0x000fc6000f8e0212 */
[----:B------:R1:W5:Y:S01]  /*1e90*/  F2F.F16.F32 R23, R59 ;  /* 0x0000003b00177304 */ /* 0x0003620000200800 */
[----:B------:R-:W-:Y:S01]  /*1ea0*/  IMAD.WIDE.U32 R18, R27, UR4, R4 ;  /* 0x000000041b127c25 */ /* 0x000fe2000f8e0004 */
[----:B------:R-:W-:-:S03]  /*1eb0*/  ULDC.64 UR4, c[0x0][0x3b0] ;  /* 0x0000ec0000047ab9 */ /* 0x000fc60000000a00 */
[----:B0-----:R-:W-:Y:S01]  /*1ec0*/  IMAD.WIDE.U32 R4, R0, 0x10000, RZ ;  /* 0x0001000000047825 */ /* 0x001fe200078e00ff */
[----:B------:R-:W-:Y:S02]  /*1ed0*/  IADD3 R19, R19, R25, RZ ;  /* 0x0000001913137210 */ /* 0x000fe40007ffe0ff */
[----:B--2---:R-:W-:Y:S01]  /*1ee0*/  LEA R22, P0, R18, R50, 0x1 ;  /* 0x0000003212167211 */ /* 0x004fe200078008ff */
[----:B------:R-:W0:Y:S01]  /*1ef0*/  LDC.64 R24, c[0x0][0x3a8] ;  /* 0x0000ea00ff187b82 */ /* 0x000e220000000a00 */
[----:B----4-:R-:W-:Y:S01]  /*1f00*/  PRMT R21, R20, 0x5410, R21 ;  /* 0x0000541014157816 */ /* 0x010fe20000000015 */
[----:B-1----:R-:W-:Y:S01]  /*1f10*/  FADD.FTZ R59, R32, R59 ;  /* 0x0000003b203b7221 */ /* 0x002fe20000010000 */
[----:B------:R-:W-:Y:S02]  /*1f20*/  LEA.HI.X R19, R18, R51, R19, 0x1, P0 ;  /* 0x0000003312137211 */ /* 0x000fe400000f0c13 */
[----:B------:R-:W-:Y:S01]  /*1f30*/  IADD3 R18, P0, R22, R49, RZ ;  /* 0x0000003116127210 */ /* 0x000fe20007f1e0ff */
[----:B------:R-:W-:Y:S01]  /*1f40*/  FADD.FTZ R58, R59, R58 ;  /* 0x0000003a3b3a7221 */ /* 0x000fe20000010000 */
[----:B------:R-:W-:Y:S01]  /*1f50*/  LOP3.LUT R21, R21, R5, RZ, 0xfc, !PT ;  /* 0x0000000515157212 */ /* 0x000fe200078efcff */
[----:B------:R-:W1:Y:S01]  /*1f60*/  LDC.64 R50, c[0x0][0x3f0] ;  /* 0x0000fc00ff327b82 */ /* 0x000e620000000a00 */
[----:B------:R-:W-:Y:S01]  /*1f70*/  IADD3.X R19, R19, R44, RZ, P0, !PT ;  /* 0x0000002c13137210 */ /* 0x000fe200007fe4ff */
[----:B------:R-:W-:Y:S01]  /*1f80*/  FADD.FTZ R57, R58, R57 ;  /* 0x000000393a397221 */ /* 0x000fe20000010000 */
[----:B-----5:R-:W-:-:S03]  /*1f90*/  LOP3.LUT R20, R4, R23, RZ, 0xfc, !PT ;  /* 0x0000001704147212 */ /* 0x020fc600078efcff */
[----:B------:R-:W-:Y:S01]  /*1fa0*/  FADD.FTZ R32, R57, R56 ;  /* 0x0000003839207221 */ /* 0x000fe20000010000 */
[----:B---3--:R2:W-:Y:S01]  /*1fb0*/  STG.E.64 desc[UR12][R18.64], R2 ;  /* 0x0000000212007986 */ /* 0x0085e2000c101b0c */
[C---:B0-----:R-:W-:Y:S01]  /*1fc0*/  IMAD R0, R24.reuse, UR15, RZ ;  /* 0x0000000f18007c24 */ /* 0x041fe2000f8e02ff */
[----:B------:R-:W-:Y:S01]  /*1fd0*/  BAR.SYNC.DEFER_BLOCKING 0x0 ;  /* 0x0000000000007b1d */ /* 0x000fe20000010000 */
[----:B------:R-:W-:-:S04]  /*1fe0*/  IMAD.WIDE.U32 R16, R24, UR14, R16 ;  /* 0x0000000e18107c25 */ /* 0x000fc8000f8e0010 */
[----:B------:R-:W-:Y:S02]  /*1ff0*/  IMAD R23, R25, UR14, R0 ;  /* 0x0000000e19177c24 */ /* 0x000fe4000f8e0200 */
[----:B------:R-:W-:-:S03]  /*2000*/  IMAD R0, R28, UR4, RZ ;  /* 0x000000041c007c24 */ /* 0x000fc6000f8e02ff */
[----:B------:R-:W-:Y:S01]  /*2010*/  IADD3 R17, R17, R23, RZ ;  /* 0x0000001711117210 */ /* 0x000fe20007ffe0ff */
[C---:B--2---:R-:W-:Y:S02]  /*2020*/  IMAD R19, R27.reuse, UR5, R0 ;  /* 0x000000051b137c24 */ /* 0x044fe4000f8e0200 */
[----:B------:R-:W-:-:S05]  /*2030*/  IMAD.WIDE.U32 R2, R27, UR4, R16 ;  /* 0x000000041b027c25 */ /* 0x000fca000f8e0010 */
[----:B------:R-:W-:Y:S02]  /*2040*/  IADD3 R3, R3, R19, RZ ;  /* 0x0000001303037210 */ /* 0x000fe40007ffe0ff */
[----:B-1----:R-:W-:Y:S01]  /*2050*/  LEA R0, P0, R2, R50, 0x1 ;  /* 0x0000003202007211 */ /* 0x002fe200078008ff */
[----:B------:R-:W-:Y:S01]  /*2060*/  STS.64 [R26], R20 ;  /* 0x000000141a007388 */ /* 0x000fe20000000a00 */
[----:B------:R-:W-:-:S03]  /*2070*/  NOP ;  /* 0x0000000000007918 */ /* 0x000fc60000000000 */
[----:B------:R-:W0:Y:S01]  /*2080*/  LDS.64 R4, [R26] ;  /* 0x000000001a047984 */ /* 0x000e220000000a00 */
[----:B------:R-:W-:Y:S02]  /*2090*/  LEA.HI.X R3, R2, R51, R3, 0x1, P0 ;  /* 0x0000003302037211 */ /* 0x000fe400000f0c03 */
[----:B------:R-:W-:-:S04]  /*20a0*/  IADD3 R2, P0, R0, R49, RZ ;  /* 0x0000003100027210 */ /* 0x000fc80007f1e0ff */
[----:B------:R-:W-:Y:S02]  /*20b0*/  IADD3.X R3, R3, R44, RZ, P0, !PT ;  /* 0x0000002c03037210 */ /* 0x000fe400007fe4ff */
[----:B------:R-:W-:-:S04]  /*20c0*/  IADD3 R42, P0, R42, -0x100, RZ ;  /* 0xffffff002a2a7810 */ /* 0x000fc80007f1e0ff */
[----:B------:R-:W-:Y:S01]  /*20d0*/  IADD3.X R43, R43, -0x1, RZ, P0, !PT ;  /* 0xffffffff2b2b7810 */ /* 0x000fe200007fe4ff */
[----:B0-----:R0:W-:Y:S01]  /*20e0*/  STG.E.64 desc[UR12][R2.64], R4 ;  /* 0x0000000402007986 */ /* 0x0011e2000c101b0c */
[----:B------:R-:W-:Y:S07]  /*20f0*/  @P3 BRA `(.L_x_10499) ;  /* 0xffffffe4008c3947 */ /* 0x000fee000383ffff */
.L_x_10492:
        /* <DEDUP_REMOVED lines=26> */
.L_x_10501:
[----:B------:R-:W-:Y:S05]  /*22a0*/  BSYNC B0 ;  /* 0x0000000000007941 */ /* 0x000fea0003800000 */
.L_x_10500:
        /* <DEDUP_REMOVED lines=29> */
.L_x_10503:
[----:B------:R-:W2:Y:S02]  /*2480*/  S2R R21, SR_TID.X ;  /* 0x0000000000157919 */ /* 0x000ea40000002100 */
.L_x_10504:
[----:B------:R-:W-:Y:S05]  /*2490*/  BSYNC B0 ;  /* 0x0000000000007941 */ /* 0x000fea0003800000 */
.L_x_10502:
[----:B------:R-:W-:Y:S02]  /*24a0*/  ULDC UR22, c[0x0][0x21c] ;  /* 0x0000870000167ab9 */ /* 0x000fe40000000800 */
[----:B--2---:R-:W-:-:S13]  /*24b0*/  ISETP.GE.AND P0, PT, R21, UR22, PT ;  /* 0x0000001615007c0c */ /* 0x004fda000bf06270 */
[----:B------:R-:W-:Y:S05]  /*24c0*/  @P0 EXIT ;  /* 0x000000000000094d */ /* 0x000fea0003800000 */
[----:B------:R-:W2:Y:S01]  /*24d0*/  S2UR UR5, SR_CgaCtaId ;  /* 0x00000000000579c3 */ /* 0x000ea20000008800 */
[----:B------:R-:W-:Y:S01]  /*24e0*/  ULDC.64 UR8, c[0x0][0x248] ;  /* 0x0000920000087ab9 */ /* 0x000fe20000000a00 */
[----:B------:R-:W-:Y:S01]  /*24f0*/  ULDC.64 UR6, c[0x0][0x378] ;  /* 0x0000de0000067ab9 */ /* 0x000fe20000000a00 */
[C---:B01-3--:R-:W-:Y:S01]  /*2500*/  IMAD R4, R28.reuse, UR8, RZ ;  /* 0x000000081c047c24 */ /* 0x04bfe2000f8e02ff */
[----:B------:R-:W-:Y:S01]  /*2510*/  BSSY B0, `(.L_x_10505) ;  /* 0x000004e000007945 */ /* 0x000fe20003800000 */
[C---:B------:R-:W-:Y:S01]  /*2520*/  IMAD.WIDE.U32 R18, R27.reuse, UR8, RZ ;  /* 0x000000081b127c25 */ /* 0x040fe2000f8e00ff */
[----:B------:R-:W-:Y:S01]  /*2530*/  UMOV UR4, 0x400 ;  /* 0x0000040000047882 */ /* 0x000fe20000000000 */
[----:B------:R-:W-:Y:S01]  /*2540*/  ULDC.64 UR30, c[0x0][0x2d8] ;  /* 0x0000b600001e7ab9 */ /* 0x000fe20000000a00 */
[----:B------:R-:W-:Y:S01]  /*2550*/  ULDC.64 UR26, c[0x0][0x2e0] ;  /* 0x0000b800001a7ab9 */ /* 0x000fe20000000a00 */
[----:B----4-:R-:W-:Y:S01]  /*2560*/  IMAD R9, R27, UR9, R4 ;  /* 0x000000091b097c24 */ /* 0x010fe2000f8e0204 */
[----:B------:R-:W-:Y:S01]  /*2570*/  ULDC.64 UR8, c[0x0][0x338] ;  /* 0x0000ce0000087ab9 */ /* 0x000fe20000000a00 */
[C---:B------:R-:W-:Y:S01]  /*2580*/  IMAD R0, R28.reuse, UR6, RZ ;  /* 0x000000061c007c24 */ /* 0x040fe2000f8e02ff */
[----:B------:R-:W-:Y:S01]  /*2590*/  ULDC.64 UR28, c[0x0][0x250] ;  /* 0x00009400001c7ab9 */ /* 0x000fe20000000a00 */
[----:B------:R-:W-:Y:S01]  /*25a0*/  IMAD R28, R28, UR8, RZ ;  /* 0x000000081c1c7c24 */ /* 0x000fe2000f8e02ff */
[----:B------:R-:W-:Y:S01]  /*25b0*/  IADD3 R39, R19, R9, RZ ;  /* 0x0000000913277210 */ /* 0x000fe20007ffe0ff */
[C---:B------:R-:W-:Y:S01]  /*25c0*/  IMAD.WIDE.U32 R2, R27.reuse, UR6, RZ ;  /* 0x000000061b027c25 */ /* 0x040fe2000f8e00ff */
[----:B------:R-:W-:Y:S01]  /*25d0*/  ULDC UR6, c[0x0][0x0] ;  /* 0x0000000000067ab9 */ /* 0x000fe20000000800 */
[----:B------:R-:W-:Y:S01]  /*25e0*/  ULDC.64 UR24, c[0x0][0x270] ;  /* 0x00009c0000187ab9 */ /* 0x000fe20000000a00 */
[----:B------:R-:W-:Y:S01]  /*25f0*/  ULDC.64 UR10, c[0x0][0x340] ;  /* 0x0000d000000a7ab9 */ /* 0x000fe20000000a00 */
[C---:B-----5:R-:W-:Y:S01]  /*2600*/  IMAD R29, R27.reuse, UR7, R0 ;  /* 0x000000071b1d7c24 */ /* 0x060fe2000f8e0200 */
[----:B------:R-:W-:Y:S01]  /*2610*/  ULDC.64 UR14, c[0x0][0x3c0] ;  /* 0x0000f000000e7ab9 */ /* 0x000fe20000000a00 */
[C---:B------:R-:W-:Y:S01]  /*2620*/  IMAD R7, R27.reuse, UR9, R28 ;  /* 0x000000091b077c24 */ /* 0x040fe2000f8e021c */
[----:B------:R-:W-:Y:S01]  /*2630*/  ULDC.64 UR16, c[0x0][0x3c8] ;  /* 0x0000f20000107ab9 */ /* 0x000fe20000000a00 */
[----:B------:R-:W-:Y:S01]  /*2640*/  IMAD.WIDE.U32 R4, R27, UR8, RZ ;  /* 0x000000081b047c25 */ /* 0x000fe2000f8e00ff */
[----:B------:R-:W-:Y:S01]  /*2650*/  IADD3 R29, R3, R29, RZ ;  /* 0x0000001d031d7210 */ /* 0x000fe20007ffe0ff */
[----:B--2---:R-:W-:-:S02]  /*2660*/  ULEA UR4, UR5, UR4, 0x18 ;  /* 0x0000000405047291 */ /* 0x004fc4000f8ec03f */
[----:B------:R-:W-:Y:S01]  /*2670*/  IMAD.IADD R27, R5, 0x1, R7 ;  /* 0x00000001051b7824 */ /* 0x000fe200078e0207 */
[----:B------:R-:W-:Y:S01]  /*2680*/  ULDC.64 UR8, c[0x0][0x360] ;  /* 0x0000d80000087ab9 */ /* 0x000fe20000000a00 */
[----:B------:R-:W-:Y:S01]  /*2690*/  ULDC.64 UR18, c[0x0][0x380] ;  /* 0x0000e00000127ab9 */ /* 0x000fe20000000a00 */
[----:B------:R-:W-:-:S07]  /*26a0*/  ULDC.64 UR20, c[0x0][0x3d0] ;  /* 0x0000f40000147ab9 */ /* 0x000fce0000000a00 */
.L_x_10506:
[C---:B------:R-:W-:Y:S02]  /*26b0*/  LEA R0, R21.reuse, UR4, 0x2 ;  /* 0x0000000415007c11 */ /* 0x040fe4000f8e10ff */
[----:B------:R-:W-:Y:S02]  /*26c0*/  SHF.R.S32.HI R22, RZ, 0x1f, R21 ;  /* 0x0000001fff167819 */ /* 0x000fe40000011415 */
[----:B------:R-:W-:Y:S01]  /*26d0*/  MOV R6, R4 ;  /* 0x0000000400067202 */ /* 0x000fe20000000f00 */
[----:B0-----:R-:W0:Y:S01]  /*26e0*/  LDS R23, [R0+0x13c8] ;  /* 0x0013c80000177984 */ /* 0x001e220000000800 */
[----:B------:R-:W-:Y:S01]  /*26f0*/  MOV R7, R27 ;  /* 0x0000001b00077202 */ /* 0x000fe20000000f00 */
[C---:B------:R-:W-:Y:S01]  /*2700*/  IMAD R8, R22.reuse, UR10, RZ ;  /* 0x0000000a16087c24 */ /* 0x040fe2000f8e02ff */
[----:B------:R-:W-:Y:S01]  /*2710*/  MOV R34, R12 ;  /* 0x0000000c00227202 */ /* 0x000fe20000000f00 */
[----:B------:R-:W-:Y:S01]  /*2720*/  IMAD R16, R22, UR24, RZ ;  /* 0x0000001816107c24 */ /* 0x000fe2000f8e02ff */
[----:B------:R-:W1:Y:S01]  /*2730*/  LDS R25, [R0+0x17c8] ;  /* 0x0017c80000197984 */ /* 0x000e620000000800 */
        /* <DEDUP_REMOVED lines=44> */
.L_x_10505:
[----:B------:R-:W-:Y:S05]  /*2a00*/  EXIT ;  /* 0x000000000000794d */ /* 0x000fea0003800000 */
.L_x_10507:
        /* <DEDUP_REMOVED lines=15> */
.L_x_11056:


//--------------------- .text._Z25selective_scan_bwd_kernelI32Selective_Scan_bwd_kernel_traitsILi32ELi4ELb1ELb0ELb0ELb0ELb1EN3c104HalfEfEEv12SSMParamsBwd --------------------------
	.section	.text._Z25selective_scan_bwd_kernelI32Selective_Scan_bwd_kernel_traitsILi32ELi4ELb1ELb0ELb0ELb0ELb1EN3c104HalfEfEEv12SSMParamsBwd,"ax",@progbits
	.align	128
        .global         _Z25selective_scan_bwd_kernelI32Selective_Scan_bwd_kernel_traitsILi32ELi4ELb1ELb0ELb0ELb0ELb1EN3c104HalfEfEEv12SSMParamsBwd
        .type           _Z25selective_scan_bwd_kernelI32Selective_Scan_bwd_kernel_traitsILi32ELi4ELb1ELb0ELb0ELb0ELb1EN3c104HalfEfEEv12SSMParamsBwd,@function
        .size           _Z25selective_scan_bwd_kernelI32Selective_Scan_bwd_kernel_traitsILi32ELi4ELb1ELb0ELb0ELb0ELb1EN3c104HalfEfEEv12SSMParamsBwd,(.L_x_11057 - _Z25selective_scan_bwd_kernelI32Selective_Scan_bwd_kernel_traitsILi32ELi4ELb1ELb0ELb0ELb0ELb1EN3c104HalfEfEEv12SSMParamsBwd)
        .other          _Z25selective_scan_bwd_kernelI32Selective_Scan_bwd_kernel_traitsILi32ELi4ELb1ELb0ELb0ELb0ELb1EN3c104HalfEfEEv12SSMParamsBwd,@"STO_CUDA_ENTRY STV_DEFAULT"
_Z25selective_scan_bwd_kernelI32Selective_Scan_bwd_kernel_traitsILi32ELi4ELb1ELb0ELb0ELb0ELb1EN3c104HalfEfEEv12SSMParamsBwd:
.text._Z25selective_scan_bwd_kernelI32Selective_Scan_bwd_kernel_traitsILi32ELi4ELb1ELb0ELb0ELb0ELb1EN3c104HalfEfEEv12SSMParamsBwd:
        /* <DEDUP_REMOVED lines=49> */
[----:B----4-:R-:W-:Y:S02]  /*0310*/  ISETP.NE.U32.AND P1, PT, R18, RZ, PT ;  /* 0x000000ff1200720c */ /* 0x010fe40003f25070 */
[----:B0-----:R-:W-:-:S03]  /*0320*/  ISETP.NE.U32.AND P2, PT, R20, RZ, PT ;  /* 0x000000ff1400720c */ /* 0x001fc60003f45070 */
[----:B------:R-:W0:Y:S01]  /*0330*/  LDC.64 R52, c[0x0][0x3b8] ;  /* 0x0000ee00ff347b82 */ /* 0x000e220000000a00 */
[----:B------:R-:W-:Y:S01]  /*0340*/  SHF.R.S32.HI R13, RZ, 0x1f, R11 ;  /* 0x0000001fff0d7819 */ /* 0x000fe2000001140b */
[----:B------:R-:W-:Y:S01]  /*0350*/  UIADD3 UR9, UR9, UR11, URZ ;  /* 0x0000000b09097290 */ /* 0x000fe2000fffe03f */
[----:B------:R-:W-:Y:S01]  /*0360*/  IADD3 R57, P3, R11, R2, RZ ;  /* 0x000000020b397210 */ /* 0x000fe20007f7e0ff */
[----:B---3--:R-:W-:-:S04]  /*0370*/  IMAD R10, R64, R14, RZ ;  /* 0x0000000e400a7224 */ /* 0x008fc800078e02ff */
[----:B------:R-:W3:Y:S01]  /*0380*/  @P0 LDC R25, c[0x0][0x21c] ;  /* 0x00008700ff190b82 */ /* 0x000ee20000000800 */
[----:B-1----:R-:W-:Y:S01]  /*0390*/  IMAD.WIDE.U32 R4, R69, R14, UR6 ;  /* 0x0000000645047e25 */ /* 0x002fe2000f8e000e */
[----:B------:R-:W-:-:S06]  /*03a0*/  ISETP.NE.AND.EX P1, PT, R19, RZ, PT, P1 ;  /* 0x000000ff1300720c */ /* 0x000fcc0003f25310 */
[----:B------:R-:W1:Y:S01]  /*03b0*/  LDC.64 R58, c[0x0][0x2f0] ;  /* 0x0000bc00ff3a7b82 */ /* 0x000e620000000a00 */
        /* <DEDUP_REMOVED lines=13> */
[----:B------:R-:W-:Y:S01]  /*0490*/  HFMA2.MMA R5, -RZ, RZ, 0, 0 ;  /* 0x00000000ff057435 */ /* 0x000fe200000001ff */
[----:B------:R-:W-:-:S02]  /*04a0*/  MOV R12, RZ ;  /* 0x000000ff000c7202 */ /* 0x000fc40000000f00 */
[----:B------:R-:W-:Y:S01]  /*04b0*/  IADD3.X R6, R13, R7, R3, P4, !PT ;  /* 0x000000070d067210 */ /* 0x000fe200027fe403 */
[----:B------:R-:W-:Y:S01]  /*04c0*/  @P0 IMAD R0, R0, R23, RZ ;  /* 0x0000001700000224 */ /* 0x000fe200078e02ff */
[C---:B------:R-:W-:Y:S02]  /*04d0*/  @P1 LEA R12, P4, R69.reuse, R18, 0x2 ;  /* 0x00000012450c1211 */ /* 0x040fe400078810ff */
[C---:B------:R-:W-:Y:S02]  /*04e0*/  @P2 LEA R10, P5, R69.reuse, R20, 0x2 ;  /* 0x00000014450a2211 */ /* 0x040fe400078a10ff */
[----:B------:R-:W-:Y:S01]  /*04f0*/  MOV R7, RZ ;  /* 0x000000ff00077202 */ /* 0x000fe20000000f00 */
[----:B---3--:R-:W-:Y:S01]  /*0500*/  @P0 IMAD R3, R0, R25, RZ ;  /* 0x0000001900030224 */ /* 0x008fe200078e02ff */
[C-C-:B------:R-:W-:Y:S02]  /*0510*/  @P1 LEA.HI.X R7, R69.reuse, R19, R64.reuse, 0x2, P4 ;  /* 0x0000001345071211 */ /* 0x140fe400020f1440 */
[----:B------:R-:W-:-:S02]  /*0520*/  @P2 LEA.HI.X R5, R69, R21, R64, 0x2, P5 ;  /* 0x0000001545052211 */ /* 0x000fc400028f1440 */
[----:B------:R-:W-:Y:S02]  /*0530*/  LEA R56, P2, R55, R26, 0x1 ;  /* 0x0000001a37387211 */ /* 0x000fe400078408ff */
[----:B0-----:R-:W-:Y:S02]  /*0540*/  LEA R54, P4, R11, R52, 0x1 ;  /* 0x000000340b367211 */ /* 0x001fe400078808ff */
[----:B-1----:R-:W-:Y:S01]  /*0550*/  LEA R58, P1, R57, R58, 0x1 ;  /* 0x0000003a393a7211 */ /* 0x002fe200078208ff */
[----:B----4-:R-:W-:Y:S01]  /*0560*/  @P0 IMAD.WIDE R8, R3, 0x8, R8 ;  /* 0x0000000803080825 */ /* 0x010fe200078e0208 */
[----:B------:R-:W-:Y:S02]  /*0570*/  LEA.HI.X R55, R55, R27, R4, 0x1, P2 ;  /* 0x0000001b37377211 */ /* 0x000fe400010f0c04 */
[----:B------:R-:W-:Y:S02]  /*0580*/  @!P0 CS2R R8, SRZ ;  /* 0x0000000000088805 */ /* 0x000fe4000001ff00 */
[----:B------:R-:W-:-:S02]  /*0590*/  LEA.HI.X R53, R11, R53, R6, 0x1, P4 ;  /* 0x000000350b357211 */ /* 0x000fc400020f0c06 */
[----:B------:R-:W-:Y:S02]  /*05a0*/  LEA.HI.X R57, R57, R59, R2, 0x1, P1 ;  /* 0x0000003b39397211 */ /* 0x000fe400008f0c02 */
[----:B------:R-:W-:Y:S02]  /*05b0*/  MOV R65, RZ ;  /* 0x000000ff00417202 */ /* 0x000fe40000000f00 */
[----:B------:R-:W-:Y:S02]  /*05c0*/  MOV R6, R12 ;  /* 0x0000000c00067202 */ /* 0x000fe40000000f00 */
        /* <DEDUP_REMOVED lines=14> */
.L_x_10516:
[----:B------:R-:W-:Y:S01]  /*06b0*/  BAR.SYNC.DEFER_BLOCKING 0x0 ;  /* 0x0000000000007b1d */ /* 0x000fe20000010000 */
[C---:B------:R-:W-:Y:S02]  /*06c0*/  SHF.L.U32 R25, R60.reuse, 0x3, RZ ;  /* 0x000000033c197819 */ /* 0x040fe400000006ff */
[----:B------:R-:W-:Y:S02]  /*06d0*/  SHF.L.U64.HI R0, R60, 0x3, R51 ;  /* 0x000000033c007819 */ /* 0x000fe40000010233 */
[----:B------:R-:W-:-:S03]  /*06e0*/  IADD3 R12, P0, R58, R25, RZ ;  /* 0x000000193a0c7210 */ /* 0x000fc60007f1e0ff */
[----:B0-----:R-:W0:Y:S01]  /*06f0*/  LDC.64 R20, c[0x0][0x2a0] ;  /* 0x0000a800ff147b82 */ /* 0x001e220000000a00 */
[----:B------:R-:W-:Y:S01]  /*0700*/  LEA R23, R61, R52, 0x3 ;  /* 0x000000343d177211 */ /* 0x000fe200078e18ff */
[----:B------:R-:W-:Y:S01]  /*0710*/  ULDC.64 UR4, c[0x0][0x2a8] ;  /* 0x0000aa0000047ab9 */ /* 0x000fe20000000a00 */
[----:B------:R-:W-:Y:S01]  /*0720*/  IADD3.X R13, R57, R0, RZ, P0, !PT ;  /* 0x00000000390d7210 */ /* 0x000fe200007fe4ff */
[----:B------:R-:W-:-:S04]  /*0730*/  ULDC.64 UR6, c[0x0][0x320] ;  /* 0x0000c80000067ab9 */ /* 0x000fc80000000a00 */
[----:B------:R-:W1:Y:S08]  /*0740*/  LDC.64 R26, c[0x0][0x318] ;  /* 0x0000c600ff1a7b82 */ /* 0x000e700000000a00 */
[----:B------:R-:W2:Y:S01]  /*0750*/  LDC.64 R28, c[0x0][0x308] ;  /* 0x0000c200ff1c7b82 */ /* 0x000ea20000000a00 */
[----:B------:R-:W4:Y:S01]  /*0760*/  LDG.E.64 R12, desc[UR14][R12.64] ;  /* 0x0000000e0c0c7981 */ /* 0x000f22000c1e1b00 */
[----:B------:R-:W-:-:S04]  /*0770*/  IADD3 R14, P0, R56, R25, RZ ;  /* 0x00000019380e7210 */ /* 0x000fc80007f1e0ff */
[----:B------:R-:W-:Y:S01]  /*0780*/  IADD3.X R15, R55, R0, RZ, P0, !PT ;  /* 0x00000000370f7210 */ /* 0x000fe200007fe4ff */
[----:B----4-:R3:W-:Y:S01]  /*0790*/  STS.64 [R23], R12 ;  /* 0x0000000c17007388 */ /* 0x0107e20000000a00 */
[----:B------:R-:W-:-:S03]  /*07a0*/  NOP ;  /* 0x0000000000007918 */ /* 0x000fc60000000000 */
[----:B------:R-:W-:Y:S01]  /*07b0*/  LDS.64 R10, [R23] ;  /* 0x00000000170a7984 */ /* 0x000fe20000000a00 */
[----:B------:R-:W-:Y:S06]  /*07c0*/  BAR.SYNC.DEFER_BLOCKING 0x0 ;  /* 0x0000000000007b1d */ /* 0x000fec0000010000 */
[----:B------:R-:W4:Y:S01]  /*07d0*/  LDG.E.64 R14, desc[UR14][R14.64] ;  /* 0x0000000e0e0e7981 */ /* 0x000f22000c1e1b00 */
[----:B------:R-:W-:-:S04]  /*07e0*/  IADD3 R16, P0, R54, R25, RZ ;  /* 0x0000001936107210 */ /* 0x000fc80007f1e0ff */
[----:B------:R-:W-:Y:S01]  /*07f0*/  IADD3.X R17, R53, R0, RZ, P0, !PT ;  /* 0x0000000035117210 */ /* 0x000fe200007fe4ff */
[----:B----4-:R4:W-:Y:S01]  /*0800*/  STS.64 [R23], R14 ;  /* 0x0000000e17007388 */ /* 0x0109e20000000a00 */
[----:B------:R-:W-:-:S03]  /*0810*/  NOP ;  /* 0x0000000000007918 */ /* 0x000fc60000000000 */
[----:B------:R-:W-:Y:S01]  /*0820*/  LDS.64 R2, [R23] ;  /* 0x0000000017027984 */ /* 0x000fe20000000a00 */
[----:B------:R-:W-:Y:S06]  /*0830*/  BAR.SYNC.DEFER_BLOCKING 0x0 ;  /* 0x0000000000007b1d */ /* 0x000fec0000010000 */
[----:B------:R-:W2:Y:S01]  /*0840*/  LDG.E.64 R16, desc[UR14][R16.64] ;  /* 0x0000000e10107981 */ /* 0x000ea2000c1e1b00 */
[----:B---3--:R-:W-:Y:S01]  /*0850*/  LEA R12, R59, 0xffffff80, 0x7 ;  /* 0xffffff803b0c7811 */ /* 0x008fe200078e38ff */
[----:B0-----:R-:W-:-:S03]  /*0860*/  IMAD R18, R20, UR17, RZ ;  /* 0x0000001114127c24 */ /* 0x001fc6000f8e02ff */
[----:B------:R-:W-:Y:S01]  /*0870*/  SHF.R.S32.HI R13, RZ, 0x1f, R12 ;  /* 0x0000001fff0d7819 */ /* 0x000fe2000001140c */
[----:B------:R-:W-:Y:S02]  /*0880*/  IMAD R19, R21, UR16, R18 ;  /* 0x0000001015137c24 */ /* 0x000fe4000f8e0212 */
[----:B------:R-:W-:Y:S02]  /*0890*/  IMAD R18, R64, UR4, RZ ;  /* 0x0000000440127c24 */ /* 0x000fe4000f8e02ff */
[----:B----4-:R-:W-:-:S05]  /*08a0*/  IMAD.WIDE.U32 R14, R20, UR16, R12 ;  /* 0x00000010140e7c25 */ /* 0x010fca000f8e000c */
[----:B------:R-:W-:Y:S01]  /*08b0*/  IADD3 R15, R15, R19, RZ ;  /* 0x000000130f0f7210 */ /* 0x000fe20007ffe0ff */
[C---:B------:R-:W-:Y:S02]  /*08c0*/  IMAD R19, R69.reuse, UR5, R18 ;  /* 0x0000000545137c24 */ /* 0x040fe4000f8e0212 */
[----:B------:R-:W-:Y:S01]  /*08d0*/  IMAD.WIDE.U32 R14, R69, UR4, R14 ;  /* 0x00000004450e7c25 */ /* 0x000fe2000f8e000e */
[----:B------:R-:W-:-:S04]  /*08e0*/  ULDC.64 UR4, c[0x0][0x2b8] ;  /* 0x0000ae0000047ab9 */ /* 0x000fc80000000a00 */
[----:B------:R-:W-:Y:S02]  /*08f0*/  IADD3 R15, R15, R19, RZ ;  /* 0x000000130f0f7210 */ /* 0x000fe40007ffe0ff */
[----:B-1----:R-:W-:-:S04]  /*0900*/  LEA R18, P0, R14, R26, 0x1 ;  /* 0x0000001a0e127211 */ /* 0x002fc800078008ff */
[----:B------:R-:W-:Y:S02]  /*0910*/  LEA.HI.X R15, R14, R27, R15, 0x1, P0 ;  /* 0x0000001b0e0f7211 */ /* 0x000fe400000f0c0f */
[----:B------:R-:W-:Y:S01]  /*0920*/  IADD3 R18, P0, R18, R25, RZ ;  /* 0x0000001912127210 */ /* 0x000fe20007f1e0ff */
[----:B------:R-:W0:Y:S03]  /*0930*/  LDC.64 R26, c[0x0][0x2b0] ;  /* 0x0000ac00ff1a7b82 */ /* 0x000e260000000a00 */
[----:B------:R-:W-:Y:S01]  /*0940*/  IADD3.X R19, R15, R0, RZ, P0, !PT ;  /* 0x000000000f137210 */ /* 0x000fe200007fe4ff */
[----:B--2---:R1:W-:Y:S01]  /*0950*/  STS.64 [R23], R16 ;  /* 0x0000001017007388 */ /* 0x0043e20000000a00 */
[----:B------:R-:W-:-:S03]  /*0960*/  NOP ;  /* 0x0000000000007918 */ /* 0x000fc60000000000 */
[----:B------:R-:W2:Y:S01]  /*0970*/  LDS.64 R14, [R23] ;  /* 0x00000000170e7984 */ /* 0x000ea20000000a00 */
[----:B------:R-:W-:Y:S06]  /*0980*/  BAR.SYNC.DEFER_BLOCKING 0x0 ;  /* 0x0000000000007b1d */ /* 0x000fec0000010000 */
[----:B------:R-:W3:Y:S01]  /*0990*/  LDG.E.64 R18, desc[UR14][R18.64] ;  /* 0x0000000e12127981 */ /* 0x000ee2000c1e1b00 */
[----:B0-----:R-:W-:Y:S02]  /*09a0*/  IMAD R20, R26, UR17, RZ ;  /* 0x000000111a147c24 */ /* 0x001fe4000f8e02ff */
[----:B-1----:R-:W-:-:S02]  /*09b0*/  IMAD R16, R64, UR4, RZ ;  /* 0x0000000440107c24 */ /* 0x002fc4000f8e02ff */
[----:B------:R-:W-:Y:S02]  /*09c0*/  IMAD R27, R27, UR16, R20 ;  /* 0x000000101b1b7c24 */ /* 0x000fe4000f8e0214 */
[----:B------:R-:W-:-:S05]  /*09d0*/  IMAD.WIDE.U32 R20, R26, UR16, R12 ;  /* 0x000000101a147c25 */ /* 0x000fca000f8e000c */
[----:B------:R-:W-:Y:S01]  /*09e0*/  IADD3 R21, R21, R27, RZ ;  /* 0x0000001b15157210 */ /* 0x000fe20007ffe0ff */
[C---:B------:R-:W-:Y:S02]  /*09f0*/  IMAD R27, R69.reuse, UR5, R16 ;  /* 0x00000005451b7c24 */ /* 0x040fe4000f8e0210 */
[----:B------:R-:W-:Y:S01]  /*0a00*/  IMAD.WIDE.U32 R16, R69, UR4, R20 ;  /* 0x0000000445107c25 */ /* 0x000fe2000f8e0014 */
[----:B--2---:R-:W-:Y:S01]  /*0a10*/  SHF.R.U32.HI R50, RZ, 0x10, R15 ;  /* 0x00000010ff327819 */ /* 0x004fe2000001160f */
[----:B------:R-:W-:-:S03]  /*0a20*/  ULDC.64 UR4, c[0x0][0x3a0] ;  /* 0x0000e80000047ab9 */ /* 0x000fc60000000a00 */
[----:B------:R-:W-:Y:S02]  /*0a30*/  IADD3 R17, R17, R27, RZ ;  /* 0x0000001b11117210 */ /* 0x000fe40007ffe0ff */
[----:B------:R-:W-:-:S04]  /*0a40*/  LEA R20, P0, R16, R28, 0x1 ;  /* 0x0000001c10147211 */ /* 0x000fc800078008ff */
[----:B------:R-:W-:Y:S02]  /*0a50*/  LEA.HI.X R17, R16, R29, R17, 0x1, P0 ;  /* 0x0000001d10117211 */ /* 0x000fe400000f0c11 */
[----:B------:R-:W-:-:S04]  /*0a60*/  IADD3 R20, P0, R20, R25, RZ ;  /* 0x0000001914147210 */ /* 0x000fc80007f1e0ff */
[----:B------:R-:W-:Y:S01]  /*0a70*/  IADD3.X R21, R17, R0, RZ, P0, !PT ;  /* 0x0000000011157210 */ /* 0x000fe200007fe4ff */
[----:B---3--:R-:W-:Y:S01]  /*0a80*/  STS.64 [R23], R18 ;  /* 0x0000001217007388 */ /* 0x008fe20000000a00 */
[----:B------:R-:W-:-:S03]  /*0a90*/  NOP ;  /* 0x0000000000007918 */ /* 0x000fc60000000000 */
[----:B------:R-:W0:Y:S01]  /*0aa0*/  LDS.64 R30, [R23] ;  /* 0x00000000171e7984 */ /* 0x000e220000000a00 */
[----:B------:R-:W-:Y:S06]  /*0ab0*/  BAR.SYNC.DEFER_BLOCKING 0x0 ;  /* 0x0000000000007b1d */ /* 0x000fec0000010000 */
[----:B------:R-:W2:Y:S01]  /*0ac0*/  LDG.E.64 R20, desc[UR14][R20.64] ;  /* 0x0000000e14147981 */ /* 0x000ea2000c1e1b00 */
[----:B------:R-:W-:Y:S01]  /*0ad0*/  HADD2.F32 R49, -RZ, R15.H0_H0 ;  /* 0x2000000fff317230 */ /* 0x000fe20000004100 */
[----:B------:R-:W-:Y:S01]  /*0ae0*/  SHF.R.U64 R48, R14, 0x10, R15 ;  /* 0x000000100e307819 */ /* 0x000fe2000000120f */
[----:B------:R-:W-:Y:S01]  /*0af0*/  HADD2.F32 R50, -RZ, R50.H0_H0 ;  /* 0x20000032ff327230 */ /* 0x000fe20000004100 */
[----:B------:R-:W-:Y:S01]  /*0b00*/  SHF.R.U64 R43, R10, 0x10, R11 ;  /* 0x000000100a2b7819 */ /* 0x000fe2000000120b */
[----:B------:R-:W-:-:S02]  /*0b10*/  HADD2.F32 R39, -RZ, R14.H0_H0 ;  /* 0x2000000eff277230 */ /* 0x000fc40000004100 */
[----:B------:R-:W-:Y:S01]  /*0b20*/  HADD2.F32 R48, -RZ, R48.H0_H0 ;  /* 0x20000030ff307230 */ /* 0x000fe20000004100 */
[--C-:B0-----:R-:W-:Y:S01]  /*0b30*/  SHF.R.U32.HI R24, RZ, 0x10, R31.reuse ;  /* 0x00000010ff187819 */ /* 0x101fe2000001161f */
[----:B------:R-:W-:Y:S01]  /*0b40*/  HADD2.F32 R22, -RZ, R31.H0_H0 ;  /* 0x2000001fff167230 */ /* 0x000fe20000004100 */
[----:B------:R-:W-:Y:S01]  /*0b50*/  SHF.R.U64 R26, R30, 0x10, R31 ;  /* 0x000000101e1a7819 */ /* 0x000fe2000000121f */
[----:B------:R-:W-:Y:S02]  /*0b60*/  HADD2.F32 R27, -RZ, R30.H0_H0 ;  /* 0x2000001eff1b7230 */ /* 0x000fe40000004100 */
[----:B------:R-:W-:Y:S02]  /*0b70*/  HADD2.F32 R24, -RZ, R24.H0_H0 ;  /* 0x20000018ff187230 */ /* 0x000fe40000004100 */
[----:B------:R-:W-:Y:S01]  /*0b80*/  FMUL.FTZ R28, R22, -1.4426950216293334961 ;  /* 0xbfb8aa3b161c7820 */ /* 0x000fe20000410000 */
[----:B------:R-:W-:Y:S02]  /*0b90*/  HADD2.F32 R26, -RZ, R26.H0_H0 ;  /* 0x2000001aff1a7230 */ /* 0x000fe40000004100 */
[----:B------:R-:W-:Y:S01]  /*0ba0*/  FMUL.FTZ R18, R27, -1.4426950216293334961 ;  /* 0xbfb8aa3b1b127820 */ /* 0x000fe20000410000 */
[----:B------:R-:W-:-:S02]  /*0bb0*/  FMUL.FTZ R29, R24, -1.4426950216293334961 ;  /* 0xbfb8aa3b181d7820 */ /* 0x000fc40000410000 */
[----:B------:R-:W0:Y:S01]  /*0bc0*/  MUFU.EX2 R28, R28 ;  /* 0x0000001c001c7308 */ /* 0x000e220000000800 */
[----:B------:R-:W-:-:S07]  /*0bd0*/  FMUL.FTZ R19, R26, -1.4426950216293334961 ;  /* 0xbfb8aa3b1a137820 */ /* 0x000fce0000410000 */
[----:B------:R-:W1:Y:S08]  /*0be0*/  MUFU.EX2 R29, R29 ;  /* 0x0000001d001d7308 */ /* 0x000e700000000800 */
[----:B------:R-:W3:Y:S01]  /*0bf0*/  MUFU.EX2 R19, R19 ;  /* 0x0000001300137308 */ /* 0x000ee20000000800 */
[----:B0-----:R-:W-:-:S07]  /*0c00*/  FADD.FTZ R33, R28, 1 ;  /* 0x3f8000001c217421 */ /* 0x001fce0000010000 */
[----:B------:R-:W0:Y:S01]  /*0c10*/  MUFU.EX2 R18, R18 ;  /* 0x0000001200127308 */ /* 0x000e220000000800 */
[----:B-1----:R-:W-:-:S07]  /*0c20*/  FADD.FTZ R31, R29, 1 ;  /* 0x3f8000001d1f7421 */ /* 0x002fce0000010000 */
[----:B------:R-:W1:Y:S01]  /*0c30*/  MUFU.RCP R33, R33 ;  /* 0x0000002100217308 */ /* 0x000e620000001000 */
[----:B---3--:R-:W-:-:S07]  /*0c40*/  FADD.FTZ R35, R19, 1 ;  /* 0x3f80000013237421 */ /* 0x008fce0000010000 */
[----:B------:R-:W3:Y:S01]  /*0c50*/  MUFU.RCP R31, R31 ;  /* 0x0000001f001f7308 */ /* 0x000ee20000001000 */
[----:B0-----:R-:W-:-:S07]  /*0c60*/  FADD.FTZ R18, R18, 1 ;  /* 0x3f80000012127421 */ /* 0x001fce0000010000 */
[----:B------:R-:W0:Y:S01]  /*0c70*/  MUFU.RCP R35, R35 ;  /* 0x0000002300237308 */ /* 0x000e220000001000 */
[----:B-1----:R-:W-:-:S04]  /*0c80*/  FADD.FTZ R15, -R33, 1 ;  /* 0x3f800000210f7421 */ /* 0x002fc80000010100 */
[C---:B------:R-:W-:Y:S01]  /*0c90*/  FFMA.FTZ R15, R22.reuse, R15, 1 ;  /* 0x3f800000160f7423 */ /* 0x040fe2000001000f */
[----:B------:R-:W-:Y:S02]  /*0ca0*/  FMUL.FTZ R22, R22, R33 ;  /* 0x0000002116167220 */ /* 0x000fe40000410000 */
[----:B------:R1:W4:Y:S01]  /*0cb0*/  MUFU.RCP R30, R18 ;  /* 0x00000012001e7308 */ /* 0x0003220000001000 */
[----:B--2---:R-:W-:Y:S01]  /*0cc0*/  STS.64 [R23], R20 ;  /* 0x0000001417007388 */ /* 0x004fe20000000a00 */
[----:B------:R-:W-:-:S03]  /*0cd0*/  NOP ;  /* 0x0000000000007918 */ /* 0x000fc60000000000 */
[----:B------:R-:W2:Y:S02]  /*0ce0*/  LDS.64 R16, [R23] ;  /* 0x0000000017107984 */ /* 0x000ea40000000a00 */
[--C-:B--2---:R-:W-:Y:S01]  /*0cf0*/  SHF.R.U32.HI R29, RZ, 0x10, R17.reuse ;  /* 0x00000010ff1d7819 */ /* 0x104fe20000011611 */
[----:B------:R-:W-:Y:S01]  /*0d00*/  HADD2.F32 R28, -RZ, R17.H0_H0 ;  /* 0x20000011ff1c7230 */ /* 0x000fe20000004100 */
[----:B------:R-:W-:Y:S01]  /*0d10*/  SHF.R.U64 R37, R16, 0x10, R17 ;  /* 0x0000001010257819 */ /* 0x000fe20000001211 */
[----:B---3--:R-:W-:Y:S02]  /*0d20*/  FADD.FTZ R17, -R31, 1 ;  /* 0x3f8000001f117421 */ /* 0x008fe40000010100 */
[----:B------:R-:W-:Y:S02]  /*0d30*/  HADD2.F32 R29, -RZ, R29.H0_H0 ;  /* 0x2000001dff1d7230 */ /* 0x000fe40000004100 */
[----:B------:R-:W-:Y:S01]  /*0d40*/  FMUL.FTZ R20, R49, R28 ;  /* 0x0000001c31147220 */ /* 0x000fe20000410000 */
[----:B------:R-:W-:-:S02]  /*0d50*/  HADD2.F32 R37, -RZ, R37.H0_H0 ;  /* 0x20000025ff257230 */ /* 0x000fc40000004100 */
[C---:B------:R-:W-:Y:S01]  /*0d60*/  FFMA.FTZ R17, R24.reuse, R17, 1 ;  /* 0x3f80000018117423 */ /* 0x040fe20000010011 */
[----:B------:R-:W-:Y:S01]  /*0d70*/  FMUL.FTZ R24, R24, R31 ;  /* 0x0000001f18187220 */ /* 0x000fe20000410000 */
[----:B------:R-:W-:Y:S01]  /*0d80*/  FMUL.FTZ R32, R50, R29 ;  /* 0x0000001d32207220 */ /* 0x000fe20000410000 */
[----:B------:R-:W-:Y:S01]  /*0d90*/  FMUL.FTZ R20, R33, R20 ;  /* 0x0000001421147220 */ /* 0x000fe20000410000 */
[----:B-1----:R-:W-:Y:S01]  /*0da0*/  FMUL.FTZ R18, R48, R37 ;  /* 0x0000002530127220 */ /* 0x002fe20000410000 */
[----:B------:R-:W-:Y:S01]  /*0db0*/  FMUL.FTZ R49, R49, R22 ;  /* 0x0000001631317220 */ /* 0x000fe20000410000 */
[----:B------:R-:W-:Y:S01]  /*0dc0*/  FMUL.FTZ R32, R31, R32 ;  /* 0x000000201f207220 */ /* 0x000fe20000410000 */
[----:B------:R-:W-:Y:S01]  /*0dd0*/  FMUL.FTZ R20, R20, R15 ;  /* 0x0000000f14147220 */ /* 0x000fe20000410000 */
[C---:B0-----:R-:W-:Y:S01]  /*0de0*/  FADD.FTZ R15, -R35.reuse, 1 ;  /* 0x3f800000230f7421 */ /* 0x041fe20000010100 */
[----:B------:R-:W-:Y:S01]  /*0df0*/  FMUL.FTZ R18, R35, R18 ;  /* 0x0000001223127220 */ /* 0x000fe20000410000 */
[----:B------:R-:W-:Y:S01]  /*0e00*/  FMUL.FTZ R21, R32, R17 ;  /* 0x0000001120157220 */ /* 0x000fe20000410000 */
[----:B------:R-:W-:-:S02]  /*0e10*/  HADD2.F32 R32, -RZ, R16.H0_H0 ;  /* 0x20000010ff207230 */ /* 0x000fc40000004100 */
[----:B------:R-:W-:Y:S01]  /*0e20*/  FFMA.FTZ R19, R26, R15, 1 ;  /* 0x3f8000001a137423 */ /* 0x000fe2000001000f */
[----:B------:R0:W-:Y:S01]  /*0e30*/  F2F.F16.F32 R36, R20 ;  /* 0x0000001400247304 */ /* 0x0001e20000200800 */
[----:B----4-:R-:W-:Y:S01]  /*0e40*/  FADD.FTZ R16, -R30, 1 ;  /* 0x3f8000001e107421 */ /* 0x010fe20000010100 */
[----:B------:R-:W1:Y:S01]  /*0e50*/  LDC.64 R14, c[0x0][0x398] ;  /* 0x0000e600ff0e7b82 */ /* 0x000e620000000a00 */
[----:B------:R-:W-:Y:S01]  /*0e60*/  FMUL.FTZ R17, R39, R32 ;  /* 0x0000002027117220 */ /* 0x000fe20000410000 */
[----:B------:R-:W-:Y:S01]  /*0e70*/  FMUL.FTZ R26, R26, R35 ;  /* 0x000000231a1a7220 */ /* 0x000fe20000410000 */
[C---:B------:R-:W-:Y:S01]  /*0e80*/  FFMA.FTZ R16, R27.reuse, R16, 1 ;  /* 0x3f8000001b107423 */ /* 0x040fe20000010010 */
[----:B------:R-:W-:Y:S01]  /*0e90*/  FMUL.FTZ R27, R27, R30 ;  /* 0x0000001e1b1b7220 */ /* 0x000fe20000410000 */
[----:B------:R-:W-:Y:S01]  /*0ea0*/  FMUL.FTZ R17, R30, R17 ;  /* 0x000000111e117220 */ /* 0x000fe20000410000 */
[----:B------:R-:W2:Y:S01]  /*0eb0*/  F2F.F16.F32 R21, R21 ;  /* 0x0000001500157304 */ /* 0x000ea20000200800 */
[----:B0-----:R-:W-:Y:S01]  /*0ec0*/  FMUL.FTZ R20, R18, R19 ;  /* 0x0000001312147220 */ /* 0x001fe20000410000 */
[----:B------:R-:W-:Y:S01]  /*0ed0*/  FMUL.FTZ R50, R50, R24 ;  /* 0x0000001832327220 */ /* 0x000fe20000410000 */
[----:B------:R-:W-:Y:S01]  /*0ee0*/  FMUL.FTZ R34, R17, R16 ;  /* 0x0000001011227220 */ /* 0x000fe20000410000 */
[----:B------:R-:W-:-:S04]  /*0ef0*/  FMUL.FTZ R48, R48, R26 ;  /* 0x0000001a30307220 */ /* 0x000fc80000410000 */
[----:B------:R-:W0:Y:S01]  /*0f00*/  F2F.F16.F32 R20, R20 ;  /* 0x0000001400147304 */ /* 0x000e220000200800 */
[----:B--2---:R-:W-:-:S07]  /*0f10*/  PRMT R21, R36, 0x5410, R21 ;  /* 0x0000541024157816 */ /* 0x004fce0000000015 */
[----:B------:R2:W3:Y:S01]  /*0f20*/  F2F.F16.F32 R41, R34 ;  /* 0x0000002200297304 */ /* 0x0004e20000200800 */
[----:B-1----:R-:W-:Y:S02]  /*0f30*/  IMAD R36, R14, UR17, RZ ;  /* 0x000000110e247c24 */ /* 0x002fe4000f8e02ff */
[----:B0-----:R-:W-:-:S04]  /*0f40*/  IMAD.WIDE.U32 R16, R20, 0x10000, RZ ;  /* 0x0001000014107825 */ /* 0x001fc800078e00ff */
[----:B--2---:R-:W-:Y:S01]  /*0f50*/  IMAD R34, R64, UR4, RZ ;  /* 0x0000000440227c24 */ /* 0x004fe2000f8e02ff */
[----:B------:R-:W-:Y:S01]  /*0f60*/  LOP3.LUT R19, R21, R17, RZ, 0xfc, !PT ;  /* 0x0000001115137212 */ /* 0x000fe200078efcff */
[----:B------:R-:W-:Y:S01]  /*0f70*/  IMAD.WIDE.U32 R20, R14, UR16, R12 ;  /* 0x000000100e147c25 */ /* 0x000fe2000f8e000c */
[----:B---3--:R-:W-:Y:S01]  /*0f80*/  LOP3.LUT R18, R16, R41, RZ, 0xfc, !PT ;  /* 0x0000002910127212 */ /* 0x008fe200078efcff */
[----:B------:R-:W-:Y:S02]  /*0f90*/  BAR.SYNC.DEFER_BLOCKING 0x0 ;  /* 0x0000000000007b1d */ /* 0x000fe40000010000 */
[----:B------:R-:W-:-:S06]  /*0fa0*/  IMAD R41, R15, UR16, R36 ;  /* 0x000000100f297c24 */ /* 0x000fcc000f8e0224 */
[----:B------:R-:W0:Y:S01]  /*0fb0*/  LDC.64 R16, c[0x0][0x3e8] ;  /* 0x0000fa00ff107b82 */ /* 0x000e220000000a00 */
[----:B------:R-:W-:Y:S01]  /*0fc0*/  IADD3 R21, R21, R41, RZ ;  /* 0x0000002915157210 */ /* 0x000fe20007ffe0ff */
[C---:B------:R-:W-:Y:S02]  /*0fd0*/  IMAD R41, R69.reuse, UR5, R34 ;  /* 0x0000000545297c24 */ /* 0x040fe4000f8e0222 */
[----:B------:R-:W-:-:S05]  /*0fe0*/  IMAD.WIDE.U32 R20, R69, UR4, R20 ;  /* 0x0000000445147c25 */ /* 0x000fca000f8e0014 */
[----:B------:R-:W-:Y:S02]  /*0ff0*/  IADD3 R21, R21, R41, RZ ;  /* 0x0000002915157210 */ /* 0x000fe40007ffe0ff */
[----:B------:R-:W-:Y:S01]  /*1000*/  SHF.R.U32.HI R41, RZ, 0x10, R11 ;  /* 0x00000010ff297819 */ /* 0x000fe2000001160b */
[----:B------:R1:W-:Y:S01]  /*1010*/  STS.64 [R23], R18 ;  /* 0x0000001217007388 */ /* 0x0003e20000000a00 */
[----:B------:R-:W-:-:S03]  /*1020*/  NOP ;  /* 0x0000000000007918 */ /* 0x000fc60000000000 */
[----:B------:R-:W2:Y:S01]  /*1030*/  LDS.64 R14, [R23] ;  /* 0x00000000170e7984 */ /* 0x000ea20000000a00 */
[----:B0-----:R-:W-:-:S04]  /*1040*/  LEA R16, P0, R20, R16, 0x1 ;  /* 0x0000001014107211 */ /* 0x001fc800078008ff */
[----:B------:R-:W-:Y:S01]  /*1050*/  LEA.HI.X R17, R20, R17, R21, 0x1, P0 ;  /* 0x0000001114117211 */ /* 0x000fe200000f0c15 */
[----:B-1----:R-:W0:Y:S01]  /*1060*/  LDC R18, c[0x0][0x21c] ;  /* 0x00008700ff127b82 */ /* 0x002e220000000800 */
[----:B------:R-:W-:-:S04]  /*1070*/  IADD3 R16, P0, R16, R25, RZ ;  /* 0x0000001910107210 */ /* 0x000fc80007f1e0ff */
[----:B------:R-:W-:Y:S01]  /*1080*/  IADD3.X R17, R17, R0, RZ, P0, !PT ;  /* 0x0000000011117210 */ /* 0x000fe200007fe4ff */
[----:B------:R-:W-:Y:S01]  /*1090*/  FMUL.FTZ R0, R39, R27 ;  /* 0x0000001b27007220 */ /* 0x000fe20000410000 */
[----:B------:R-:W-:-:S04]  /*10a0*/  ISETP.NE.U32.AND P0, PT, RZ, UR6, PT ;  /* 0x00000006ff007c0c */ /* 0x000fc8000bf05070 */
[----:B------:R-:W-:Y:S01]  /*10b0*/  ISETP.NE.AND.EX P0, PT, RZ, UR7, PT, P0 ;  /* 0x00000007ff007c0c */ /* 0x000fe2000bf05300 */
[----:B--2---:R1:W-:-:S12]  /*10c0*/  STG.E.64 desc[UR14][R16.64], R14 ;  /* 0x0000000e10007986 */ /* 0x0043d8000c101b0e */
[----:B------:R-:W-:Y:S05]  /*10d0*/  @!P0 BRA `(.L_x_10509) ;  /* 0x00000000008c8947 */ /* 0x000fea0003800000 */
[----:B------:R-:W-:Y:S01]  /*10e0*/  FMUL.FTZ R22, R22, R28 ;  /* 0x0000001c16167220 */ /* 0x000fe20000410000 */
[----:B------:R-:W-:Y:S01]  /*10f0*/  FMUL.FTZ R26, R26, R37 ;  /* 0x000000251a1a7220 */ /* 0x000fe20000410000 */
[----:B------:R-:W-:Y:S01]  /*1100*/  FMUL.FTZ R24, R24, R29 ;  /* 0x0000001d18187220 */ /* 0x000fe20000410000 */
[----:B------:R-:W-:Y:S01]  /*1110*/  FMUL.FTZ R27, R27, R32 ;  /* 0x000000201b1b7220 */ /* 0x000fe20000410000 */
[----:B------:R-:W-:Y:S06]  /*1120*/  BAR.SYNC.DEFER_BLOCKING 0x0 ;  /* 0x0000000000007b1d */ /* 0x000fec0000010000 */
[----:B-1----:R-:W1:Y:S02]  /*1130*/  F2F.F16.F32 R14, R26 ;  /* 0x0000001a000e7304 */ /* 0x002e640000200800 */
[----:B------:R-:W2:Y:S01]  /*1140*/  LDC.64 R28, c[0x0][0x2c0] ;  /* 0x0000b000ff1c7b82 */ /* 0x000ea20000000a00 */
[----:B------:R-:W-:-:S05]  /*1150*/  ULDC.64 UR4, c[0x0][0x2c8] ;  /* 0x0000b20000047ab9 */ /* 0x000fca0000000a00 */
[----:B------:R-:W-:Y:S01]  /*1160*/  F2F.F16.F32 R22, R22 ;  /* 0x0000001600167304 */ /* 0x000fe20000200800 */
[----:B-1----:R-:W-:-:S07]  /*1170*/  IMAD.WIDE.U32 R14, R14, 0x10000, RZ ;  /* 0x000100000e0e7825 */ /* 0x002fce00078e00ff */
[----:B------:R-:W1:Y:S08]  /*1180*/  F2F.F16.F32 R17, R24 ;  /* 0x0000001800117304 */ /* 0x000e700000200800 */
[----:B------:R-:W3:Y:S01]  /*1190*/  F2F.F16.F32 R27, R27 ;  /* 0x0000001b001b7304 */ /* 0x000ee20000200800 */
[----:B-1----:R-:W-:Y:S01]  /*11a0*/  PRMT R17, R22, 0x5410, R17 ;  /* 0x0000541016117816 */ /* 0x002fe20000000011 */
[----:B--2---:R-:W-:-:S03]  /*11b0*/  IMAD R22, R28, UR17, RZ ;  /* 0x000000111c167c24 */ /* 0x004fc6000f8e02ff */
[----:B------:R-:W-:Y:S01]  /*11c0*/  LOP3.LUT R21, R17, R15, RZ, 0xfc, !PT ;  /* 0x0000000f11157212 */ /* 0x000fe200078efcff */
[----:B------:R-:W-:Y:S01]  /*11d0*/  IMAD.WIDE.U32 R16, R28, UR16, R12 ;  /* 0x000000101c107c25 */ /* 0x000fe2000f8e000c */
[----:B---3--:R-:W-:-:S03]  /*11e0*/  LOP3.LUT R20, R14, R27, RZ, 0xfc, !PT ;  /* 0x0000001b0e147212 */ /* 0x008fc600078efcff */
[----:B------:R-:W-:Y:S02]  /*11f0*/  IMAD R19, R29, UR16, R22 ;  /* 0x000000101d137c24 */ /* 0x000fe4000f8e0216 */
[----:B------:R-:W-:Y:S01]  /*1200*/  IMAD R22, R64, UR4, RZ ;  /* 0x0000000440167c24 */ /* 0x000fe2000f8e02ff */
[----:B------:R-:W-:Y:S01]  /*1210*/  STS.64 [R23], R20 ;  /* 0x0000001417007388 */ /* 0x000fe20000000a00 */
[----:B------:R-:W-:-:S03]  /*1220*/  NOP ;  /* 0x0000000000007918 */ /* 0x000fc60000000000 */
[----:B------:R-:W1:Y:S01]  /*1230*/  LDS.64 R14, [R23] ;  /* 0x00000000170e7984 */ /* 0x000e620000000a00 */
[----:B------:R-:W-:Y:S01]  /*1240*/  IADD3 R17, R17, R19, RZ ;  /* 0x0000001311117210 */ /* 0x000fe20007ffe0ff */
[C---:B------:R-:W-:Y:S01]  /*1250*/  IMAD R19, R69.reuse, UR5, R22 ;  /* 0x0000000545137c24 */ /* 0x040fe2000f8e0216 */
[----:B------:R-:W2:Y:S01]  /*1260*/  S2UR UR5, SR_CgaCtaId ;  /* 0x00000000000579c3 */ /* 0x000ea20000008800 */
[----:B------:R-:W-:Y:S01]  /*1270*/  IMAD.WIDE.U32 R16, R69, UR4, R16 ;  /* 0x0000000445107c25 */ /* 0x000fe2000f8e0010 */
[----:B------:R-:W-:-:S04]  /*1280*/  UMOV UR4, 0x400 ;  /* 0x0000040000047882 */ /* 0x000fc80000000000 */
[----:B------:R-:W-:Y:S02]  /*1290*/  IADD3 R19, R17, R19, RZ ;  /* 0x0000001311137210 */ /* 0x000fe40007ffe0ff */
[----:B------:R-:W-:-:S04]  /*12a0*/  LEA R17, P0, R16, UR6, 0x1 ;  /* 0x0000000610117c11 */ /* 0x000fc8000f8008ff */
[----:B------:R-:W-:Y:S02]  /*12b0*/  LEA.HI.X R19, R16, UR7, R19, 0x1, P0 ;  /* 0x0000000710137c11 */ /* 0x000fe400080f0c13 */
[----:B------:R-:W-:-:S04]  /*12c0*/  LEA R16, P0, R60, R17, 0x3 ;  /* 0x000000113c107211 */ /* 0x000fc800078018ff */
[----:B------:R-:W-:Y:S01]  /*12d0*/  LEA.HI.X R17, R60, R19, R51, 0x3, P0 ;  /* 0x000000133c117211 */ /* 0x000fe200000f1c33 */
[----:B--2---:R-:W-:-:S06]  /*12e0*/  ULEA UR4, UR5, UR4, 0x18 ;  /* 0x0000000405047291 */ /* 0x004fcc000f8ec03f */
[----:B------:R-:W-:Y:S01]  /*12f0*/  MOV R52, UR4 ;  /* 0x0000000400347c02 */ /* 0x000fe20008000f00 */
[----:B-1----:R2:W-:Y:S06]  /*1300*/  STG.E.64 desc[UR14][R16.64], R14 ;  /* 0x0000000e10007986 */ /* 0x0025ec000c101b0e */
.L_x_10509:
[----:B------:R-:W-:Y:S01]  /*1310*/  HADD2.F32 R45, -RZ, R10.H0_H0 ;  /* 0x2000000aff2d7230 */ /* 0x000fe20000004100 */
[----:B0-----:R-:W-:Y:S01]  /*1320*/  ISETP.GE.AND P0, PT, R18, 0x1, PT ;  /* 0x000000011200780c */ /* 0x001fe20003f06270 */
[----:B------:R-:W-:Y:S01]  /*1330*/  HADD2.F32 R43, -RZ, R43.H0_H0 ;  /* 0x2000002bff2b7230 */ /* 0x000fe20000004100 */
[----:B-12---:R-:W-:Y:S01]  /*1340*/  SHF.R.U64 R14, R2, 0x10, R3 ;  /* 0x00000010020e7819 */ /* 0x006fe20000001203 */
[----:B------:R-:W-:Y:S02]  /*1350*/  HADD2.F32 R15, -RZ, R2.H0_H0 ;  /* 0x20000002ff0f7230 */ /* 0x000fe40000004100 */
[----:B------:R-:W-:Y:S01]  /*1360*/  FFMA.FTZ R65, R0, R45, R65 ;  /* 0x0000002d00417223 */ /* 0x000fe20000010041 */
[----:B------:R-:W-:Y:S01]  /*1370*/  SHF.R.U32.HI R17, RZ, 0x10, R3 ;  /* 0x00000010ff117819 */ /* 0x000fe20000011603 */
[----:B------:R-:W-:Y:S01]  /*1380*/  HADD2.F32 R42, -RZ, R11.H0_H0 ;  /* 0x2000000bff2a7230 */ /* 0x000fe20000004100 */
[----:B------:R-:W-:Y:S01]  /*1390*/  BAR.SYNC.DEFER_BLOCKING 0x0 ;  /* 0x0000000000007b1d */ /* 0x000fe20000010000 */
[----:B------:R-:W-:Y:S01]  /*13a0*/  FFMA.FTZ R2, R48, R43, R65 ;  /* 0x0000002b30027223 */ /* 0x000fe20000010041 */
[----:B------:R-:W-:Y:S01]  /*13b0*/  HADD2.F32 R39, -RZ, R3.H0_H0 ;  /* 0x20000003ff277230 */ /* 0x000fe20000004100 */
[----:B------:R-:W-:Y:S01]  /*13c0*/  HFMA2.MMA R25, -RZ, RZ, 0, 0 ;  /* 0x00000000ff197435 */ /* 0x000fe200000001ff */
[----:B------:R-:W-:-:S02]  /*13d0*/  HADD2.F32 R41, -RZ, R41.H0_H0 ;  /* 0x20000029ff297230 */ /* 0x000fc40000004100 */
[----:B------:R-:W-:Y:S01]  /*13e0*/  FFMA.FTZ R65, R49, R42, R2 ;  /* 0x0000002a31417223 */ /* 0x000fe20000010002 */
[----:B------:R-:W-:Y:S01]  /*13f0*/  HADD2.F32 R3, -RZ, R14.H0_H0 ;  /* 0x2000000eff037230 */ /* 0x000fe20000004100 */
[----:B------:R-:W-:Y:S01]  /*1400*/  CS2R R46, SRZ ;  /* 0x00000000002e7805 */ /* 0x000fe2000001ff00 */
[----:B------:R-:W-:Y:S01]  /*1410*/  HADD2.F32 R17, -RZ, R17.H0_H0 ;  /* 0x20000011ff117230 */ /* 0x000fe20000004100 */
[----:B------:R-:W-:Y:S01]  /*1420*/  MOV R44, RZ ;  /* 0x000000ff002c7202 */ /* 0x000fe20000000f00 */
[--C-:B-----5:R-:W-:Y:S01]  /*1430*/  FADD.FTZ R40, R15, R62.reuse ;  /* 0x0000003e0f287221 */ /* 0x120fe20000010000 */
[--C-:B------:R-:W-:Y:S01]  /*1440*/  FADD.FTZ R39, R39, R62.reuse ;  /* 0x0000003e27277221 */ /* 0x100fe20000010000 */
[--C-:B------:R-:W-:Y:S01]  /*1450*/  FADD.FTZ R38, R3, R62.reuse ;  /* 0x0000003e03267221 */ /* 0x100fe20000010000 */
[----:B------:R-:W-:Y:S01]  /*1460*/  FADD.FTZ R36, R17, R62 ;  /* 0x0000003e11247221 */ /* 0x000fe20000010000 */
        /* <DEDUP_REMOVED lines=12> */
[----:B------:R-:W-:Y:S01]  /*1530*/  IMAD R16, R64, UR6, RZ ;  /* 0x0000000640107c24 */ /* 0x000fe2000f8e02ff */
[----:B------:R-:W-:Y:S01]  /*1540*/  IADD3 R72, R60, 0x200, RZ ;  /* 0x000002003c487810 */ /* 0x000fe20007ffe0ff */
        /* <DEDUP_REMOVED lines=8> */
[----:B------:R-:W-:-:S03]  /*15d0*/  ULDC.64 UR4, c[0x0][0x268] ;  /* 0x00009a0000047ab9 */ /* 0x000fc60000000a00 */
[----:B------:R-:W2:Y:S01]  /*15e0*/  LDC.64 R22, c[0x0][0x2e0] ;  /* 0x0000b800ff167b82 */ /* 0x000ea20000000a00 */
[----:B------:R-:W-:Y:S02]  /*15f0*/  IMAD R30, R64, UR4, RZ ;  /* 0x00000004401e7c24 */ /* 0x000fe4000f8e02ff */
        /* <DEDUP_REMOVED lines=19> */
[----:B---3--:R-:W-:Y:S02]  /*1730*/  SHF.L.U64.HI R77, R18, 0x2, R19 ;  /* 0x00000002124d7819 */ /* 0x008fe40000010213 */
[C---:B------:R-:W-:Y:S02]  /*1740*/  ISETP.NE.AND P2, PT, R60.reuse, 0x1f, PT ;  /* 0x0000001f3c00780c */ /* 0x040fe40003f45270 */
[----:B------:R-:W-:Y:S02]  /*1750*/  ISETP.NE.AND P1, PT, R60, RZ, PT ;  /* 0x000000ff3c00720c */ /* 0x000fe40003f25270 */
[----:B------:R-:W-:Y:S01]  /*1760*/  MOV R25, RZ ;  /* 0x000000ff00197202 */ /* 0x000fe20000000f00 */
[----:B------:R-:W3:Y:S01]  /*1770*/  LDC R66, c[0x0][0x21c] ;  /* 0x00008700ff427b82 */ /* 0x000ee20000000800 */
[----:B------:R-:W-:-:S02]  /*1780*/  MOV R27, R52 ;  /* 0x00000034001b7202 */ /* 0x000fc40000000f00 */
[----:B------:R-:W-:Y:S02]  /*1790*/  MOV R29, R52 ;  /* 0x00000034001d7202 */ /* 0x000fe40000000f00 */
[----:B0-----:R-:W-:Y:S02]  /*17a0*/  SHF.L.U64.HI R15, R14, 0x2, R15 ;  /* 0x000000020e0f7819 */ /* 0x001fe4000001020f */
[----:B------:R-:W-:Y:S02]  /*17b0*/  SHF.L.U32 R19, R74, 0x8, RZ ;  /* 0x000000084a137819 */ /* 0x000fe400000006ff */
[----:B-1----:R-:W-:-:S07]  /*17c0*/  SHF.L.U64.HI R17, R16, 0x2, R17 ;  /* 0x0000000210117819 */ /* 0x002fce0000010211 */
.L_x_10515:
[----:B------:R-:W-:Y:S02]  /*17d0*/  MOV R2, R71 ;  /* 0x0000004700027202 */ /* 0x000fe40000000f00 */
[----:B------:R-:W-:-:S05]  /*17e0*/  MOV R3, R24 ;  /* 0x0000001800037202 */ /* 0x000fca0000000f00 */
[----:B0-----:R0:W4:Y:S01]  /*17f0*/  LDG.E R74, desc[UR14][R2.64] ;  /* 0x0000000e024a7981 */ /* 0x001122000c1e1900 */
[----:B------:R-:W-:Y:S02]  /*1800*/  MOV R21, R26 ;  /* 0x0000001a00157202 */ /* 0x000fe40000000f00 */
[----:B------:R-:W-:-:S05]  /*1810*/  MOV R20, R73 ;  /* 0x0000004900147202 */ /* 0x000fca0000000f00 */
[----:B------:R1:W2:Y:S01]  /*1820*/  LDG.E R21, desc[UR14][R20.64] ;  /* 0x0000000e14157981 */ /* 0x0002a2000c1e1900 */
[----:B0-----:R-:W-:Y:S02]  /*1830*/  MOV R2, R75 ;  /* 0x0000004b00027202 */ /* 0x001fe40000000f00 */
[----:B------:R-:W-:-:S05]  /*1840*/  MOV R3, R28 ;  /* 0x0000001c00037202 */ /* 0x000fca0000000f00 */
[----:B------:R0:W2:Y:S01]  /*1850*/  LDG.E R22, desc[UR14][R2.64] ;  /* 0x0000000e02167981 */ /* 0x0000a2000c1e1900 */
[----:B------:R-:W-:-:S04]  /*1860*/  SEL R79, R19, R72, !P1 ;  /* 0x00000048134f7207 */ /* 0x000fc80004800000 */
[----:B------:R-:W-:Y:S02]  /*1870*/  LEA R76, R79, R52, 0x2 ;  /* 0x000000344f4c7211 */ /* 0x000fe400078e10ff */
[----:B------:R-:W-:-:S04]  /*1880*/  ISETP.GT.AND P0, PT, R59, 0x1, PT ;  /* 0x000000013b00780c */ /* 0x000fc80003f04270 */
[----:B------:R-:W-:Y:S01]  /*1890*/  ISETP.EQ.AND P0, PT, R70, RZ, P0 ;  /* 0x000000ff4600720c */ /* 0x000fe20000702270 */
[----:B------:R-:W-:Y:S01]  /*18a0*/  HFMA2.MMA R79, -RZ, RZ, 0, 0 ;  /* 0x00000000ff4f7435 */ /* 0x000fe200000001ff */
[----:B-1----:R-:W-:Y:S01]  /*18b0*/  FMUL.FTZ R20, R40, R45 ;  /* 0x0000002d28147220 */ /* 0x002fe20000410000 */
[----:B------:R-:W-:Y:S10]  /*18c0*/  BSSY B0, `(.L_x_10511) ;  /* 0x0000023000007945 */ /* 0x000ff40003800000 */
        /* <DEDUP_REMOVED lines=8> */
[-C--:B------:R-:W-:Y:S01]  /*1950*/  FMUL.FTZ R80, R38, R23.reuse ;  /* 0x0000001726507220 */ /* 0x080fe20000410000 */
[-C--:B------:R-:W-:Y:S01]  /*1960*/  FMUL.FTZ R78, R36, R23.reuse ;  /* 0x00000017244e7220 */ /* 0x080fe20000410000 */
[C---:B------:R-:W-:Y:S01]  /*1970*/  FMUL.FTZ R82, R39.reuse, R23 ;  /* 0x0000001727527220 */ /* 0x040fe20000410000 */
[----:B--2---:R-:W-:Y:S01]  /*1980*/  FMUL.FTZ R23, R22, R21 ;  /* 0x0000001516177220 */ /* 0x004fe20000410000 */
[----:B------:R-:W-:Y:S01]  /*1990*/  FMUL.FTZ R21, R38, R43 ;  /* 0x0000002b26157220 */ /* 0x000fe20000410000 */
[----:B------:R-:W-:Y:S02]  /*19a0*/  FMUL.FTZ R43, R39, R42 ;  /* 0x0000002a272b7220 */ /* 0x000fe40000410000 */
[----:B------:R0:W1:Y:S01]  /*19b0*/  @P2 LDS R42, [R68+0xb4c] ;  /* 0x000b4c00442a2984 */ /* 0x0000620000000800 */
[----:B------:R-:W2:Y:S03]  /*19c0*/  MUFU.EX2 R80, R80 ;  /* 0x0000005000507308 */ /* 0x000ea60000000800 */
[----:B------:R4:W5:Y:S05]  /*19d0*/  @P0 LDG.E R79, desc[UR14][R2.64+0x4] ;  /* 0x0000040e024f0981 */ /* 0x00096a000c1e1900 */
[----:B------:R-:W3:Y:S08]  /*19e0*/  MUFU.EX2 R78, R78 ;  /* 0x0000004e004e7308 */ /* 0x000ef00000000800 */
[----:B------:R-:W0:Y:S01]  /*19f0*/  MUFU.EX2 R82, R82 ;  /* 0x0000005200527308 */ /* 0x000e220000000800 */
[-C--:B------:R-:W-:Y:S01]  /*1a00*/  FMUL.FTZ R45, R49, R23.reuse ;  /* 0x00000017312d7220 */ /* 0x080fe20000410000 */
[-C--:B----4-:R-:W-:Y:S01]  /*1a10*/  FMUL.FTZ R3, R50, R23.reuse ;  /* 0x0000001732037220 */ /* 0x090fe20000410000 */
[-C--:B------:R-:W-:Y:S01]  /*1a20*/  FMUL.FTZ R87, R0, R23.reuse ;  /* 0x0000001700577220 */ /* 0x080fe20000410000 */
[----:B------:R-:W-:Y:S01]  /*1a30*/  FMUL.FTZ R2, R48, R23 ;  /* 0x0000001730027220 */ /* 0x000fe20000410000 */
[----:B--2---:R-:W-:Y:S01]  /*1a40*/  FMUL.FTZ R81, R85, R80 ;  /* 0x0000005055517220 */ /* 0x004fe20000410000 */
        /* <DEDUP_REMOVED lines=9> */
[----:B------:R2:W3:Y:S02]  /*1ae0*/  @P0 LDS R42, [R22+0x348] ;  /* 0x00034800162a0984 */ /* 0x0004e40000000800 */
.L_x_10512:
[----:B------:R-:W-:Y:S05]  /*1af0*/  BSYNC B0 ;  /* 0x0000000000007941 */ /* 0x000fea0003800000 */
.L_x_10511:
[----:B-1-3--:R-:W-:Y:S01]  /*1b00*/  FMUL.FTZ R89, R78, R42 ;  /* 0x0000002a4e597220 */ /* 0x00afe20000410000 */
[C---:B0-----:R-:W-:Y:S01]  /*1b10*/  FFMA.FTZ R83, R82.reuse, R83, R2 ;  /* 0x0000005352537223 */ /* 0x041fe20000010002 */
[C---:B--2---:R-:W-:Y:S01]  /*1b20*/  FFMA.FTZ R22, R82.reuse, R23, R43 ;  /* 0x0000001752167223 */ /* 0x044fe2000001002b */
[C---:B------:R-:W-:Y:S01]  /*1b30*/  FMUL.FTZ R23, R82.reuse, R81 ;  /* 0x0000005152177220 */ /* 0x040fe20000410000 */
[----:B------:R-:W-:Y:S01]  /*1b40*/  FMUL.FTZ R89, R82, R89 ;  /* 0x0000005952597220 */ /* 0x000fe20000410000 */
[----:B------:R-:W-:Y:S01]  /*1b50*/  FFMA.FTZ R83, R80, R83, R87 ;  /* 0x0000005350537223 */ /* 0x000fe20000010057 */
[C---:B------:R-:W-:Y:S01]  /*1b60*/  FFMA.FTZ R81, R78.reuse, R22, R41 ;  /* 0x000000164e517223 */ /* 0x040fe20000010029 */
[----:B------:R-:W-:Y:S01]  /*1b70*/  FMUL.FTZ R84, R78, R23 ;  /* 0x000000174e547220 */ /* 0x000fe20000410000 */
[----:B------:R-:W-:Y:S01]  /*1b80*/  FMUL.FTZ R76, R80, R89 ;  /* 0x00000059504c7220 */ /* 0x000fe20000410000 */
[C---:B------:R-:W-:Y:S01]  /*1b90*/  ISETP.NE.AND P2, PT, R70.reuse, 0x1f, PT ;  /* 0x0000001f4600780c */ /* 0x040fe20003f45270 */
[----:B------:R-:W0:Y:S01]  /*1ba0*/  SHFL.DOWN PT, R86, R83, 0x1, 0x1f ;  /* 0x08201f0053567f89 */ /* 0x000e2200000e0000 */
[----:B------:R-:W-:Y:S01]  /*1bb0*/  ISETP.GE.AND P0, PT, R61, 0x1, PT ;  /* 0x000000013d00780c */ /* 0x000fe20003f06270 */
[----:B------:R-:W-:Y:S01]  /*1bc0*/  BSSY B0, `(.L_x_10513) ;  /* 0x000009e000007945 */ /* 0x000fe20003800000 */
[----:B------:R-:W-:Y:S01]  /*1bd0*/  ISETP.GE.U32.AND P3, PT, R70, 0x18, PT ;  /* 0x000000184600780c */ /* 0x000fe20003f66070 */
[----:B------:R-:W1:Y:S01]  /*1be0*/  SHFL.UP PT, R22, R81, 0x1, RZ ;  /* 0x0420000051167989 */ /* 0x000e6200000e00ff */
[----:B------:R-:W-:-:S03]  /*1bf0*/  ISETP.NE.AND P4, PT, R60, RZ, PT ;  /* 0x000000ff3c00720c */ /* 0x000fc60003f85270 */
[----:B------:R-:W2:Y:S04]  /*1c00*/  SHFL.DOWN PT, R89, R76, 0x1, 0x1f ;  /* 0x08201f004c597f89 */ /* 0x000ea800000e0000 */
[----:B------:R-:W3:Y:S01]  /*1c10*/  SHFL.UP PT, R23, R84, 0x1, RZ ;  /* 0x0420000054177989 */ /* 0x000ee200000e00ff */
[----:B0-----:R-:W-:Y:S01]  /*1c20*/  @P2 FFMA.FTZ R83, R76, R86, R83 ;  /* 0x000000564c532223 */ /* 0x001fe20000010053 */
[----:B-1----:R-:W-:-:S04]  /*1c30*/  @P0 FFMA.FTZ R81, R84, R22, R81 ;  /* 0x0000001654510223 */ /* 0x002fc80000010051 */
[----:B------:R-:W0:Y:S01]  /*1c40*/  SHFL.DOWN PT, R86, R83, 0x2, 0x1f ;  /* 0x08401f0053567f89 */ /* 0x000e2200000e0000 */
[----:B--2---:R-:W-:-:S03]  /*1c50*/  @P2 FMUL.FTZ R76, R76, R89 ;  /* 0x000000594c4c2220 */ /* 0x004fc60000410000 */
        /* <DEDUP_REMOVED lines=20> */
[----:B--2---:R-:W-:Y:S02]  /*1da0*/  @!P2 FMUL.FTZ R76, R76, R89 ;  /* 0x000000594c4ca220 */ /* 0x004fe40000410000 */
[----:B------:R-:W1:Y:S01]  /*1db0*/  SHFL.UP PT, R86, R81, 0x8, RZ ;  /* 0x0500000051567989 */ /* 0x000e6200000e00ff */
[----:B------:R-:W-:Y:S01]  /*1dc0*/  ISETP.GE.AND P2, PT, R61, 0x8, PT ;  /* 0x000000083d00780c */ /* 0x000fe20003f46270 */
[----:B---3--:R-:W-:Y:S02]  /*1dd0*/  @P0 FMUL.FTZ R84, R84, R23 ;  /* 0x0000001754540220 */ /* 0x008fe40000410000 */
[----:B------:R-:W2:Y:S01]  /*1de0*/  SHFL.DOWN PT, R91, R76, 0x8, 0x1f ;  /* 0x09001f004c5b7f89 */ /* 0x000ea200000e0000 */
[----:B------:R-:W-:Y:S01]  /*1df0*/  ISETP.GE.AND P0, PT, R59, UR5, PT ;  /* 0x000000053b007c0c */ /* 0x000fe2000bf06270 */
[----:B------:R-:W-:-:S02]  /*1e00*/  HFMA2.MMA R23, -RZ, RZ, 0, 0 ;  /* 0x00000000ff177435 */ /* 0x000fc400000001ff */
[----:B------:R-:W3:Y:S01]  /*1e10*/  SHFL.UP PT, R89, R84, 0x8, RZ ;  /* 0x0500000054597989 */ /* 0x000ee200000e00ff */
[----:B------:R-:W-:Y:S01]  /*1e20*/  ISETP.EQ.AND P0, PT, R70, RZ, !P0 ;  /* 0x000000ff4600720c */ /* 0x000fe20004702270 */
[----:B0-----:R-:W-:-:S12]  /*1e30*/  @!P3 FFMA.FTZ R83, R76, R88, R83 ;  /* 0x000000584c53b223 */ /* 0x001fd80000010053 */
[----:B------:R-:W-:Y:S01]  /*1e40*/  @P0 LDS.64 R22, [R27+0xbc8] ;  /* 0x000bc8001b160984 */ /* 0x000fe20000000a00 */
[C---:B------:R-:W-:Y:S01]  /*1e50*/  ISETP.GE.AND P0, PT, R61.reuse, 0x10, PT ;  /* 0x000000103d00780c */ /* 0x040fe20003f06270 */
[----:B-1----:R-:W-:Y:S02]  /*1e60*/  @P2 FFMA.FTZ R81, R84, R86, R81 ;  /* 0x0000005654512223 */ /* 0x002fe40000010051 */
[----:B------:R-:W0:Y:S01]  /*1e70*/  SHFL.DOWN PT, R88, R83, 0x10, 0x1f ;  /* 0x0a001f0053587f89 */ /* 0x000e2200000e0000 */
[----:B--2---:R-:W-:Y:S01]  /*1e80*/  @!P3 FMUL.FTZ R76, R76, R91 ;  /* 0x0000005b4c4cb220 */ /* 0x004fe20000410000 */
[----:B------:R-:W-:Y:S02]  /*1e90*/  ISETP.NE.AND P3, PT, R61, RZ, PT ;  /* 0x000000ff3d00720c */ /* 0x000fe40003f65270 */
[----:B------:R-:W1:Y:S01]  /*1ea0*/  SHFL.UP PT, R86, R81, 0x10, RZ ;  /* 0x0600000051567989 */ /* 0x000e6200000e00ff */
[----:B---3--:R-:W-:Y:S01]  /*1eb0*/  @P2 FMUL.FTZ R84, R84, R89 ;  /* 0x0000005954542220 */ /* 0x008fe20000410000 */
[----:B------:R-:W-:-:S02]  /*1ec0*/  ISETP.GE.U32.AND P2, PT, R70, 0x10, PT ;  /* 0x000000104600780c */ /* 0x000fc40003f46070 */
[----:B------:R-:W2:Y:S04]  /*1ed0*/  SHFL.DOWN PT, R91, R76, 0x10, 0x1f ;  /* 0x0a001f004c5b7f89 */ /* 0x000ea800000e0000 */
[----:B------:R-:W3:Y:S07]  /*1ee0*/  SHFL.UP PT, R89, R84, 0x10, RZ ;  /* 0x0600000054597989 */ /* 0x000eee00000e00ff */
[----:B0-----:R-:W-:Y:S01]  /*1ef0*/  @!P2 FFMA.FTZ R83, R76, R88, R83 ;  /* 0x000000584c53a223 */ /* 0x001fe20000010053 */
[----:B-1----:R-:W-:-:S04]  /*1f00*/  @P0 FFMA.FTZ R81, R84, R86, R81 ;  /* 0x0000005654510223 */ /* 0x002fc80000010051 */
[----:B------:R-:W-:Y:S01]  /*1f10*/  SHFL.DOWN PT, R90, R83, 0x1, 0x1f ;  /* 0x08201f00535a7f89 */ /* 0x000fe200000e0000 */
[----:B--2---:R-:W-:-:S03]  /*1f20*/  @!P2 FMUL.FTZ R76, R76, R91 ;  /* 0x0000005b4c4ca220 */ /* 0x004fc60000410000 */
[----:B-----5:R-:W-:Y:S01]  /*1f30*/  SHFL.IDX PT, R86, R79, RZ, 0x1f ;  /* 0x00001fff4f567589 */ /* 0x020fe200000e0000 */
[----:B------:R-:W-:Y:S01]  /*1f40*/  ISETP.NE.AND P2, PT, R60, 0x1f, PT ;  /* 0x0000001f3c00780c */ /* 0x000fe20003f45270 */
[----:B---3--:R-:W-:Y:S02]  /*1f50*/  @P0 FMUL.FTZ R84, R84, R89 ;  /* 0x0000005954540220 */ /* 0x008fe40000410000 */
[----:B------:R-:W-:Y:S01]  /*1f60*/  SHFL.IDX PT, R88, R23, RZ, 0x1f ;  /* 0x00001fff17587589 */ /* 0x000fe200000e0000 */
[----:B------:R-:W-:-:S03]  /*1f70*/  ISETP.GT.AND P0, PT, R61, 0x1e, PT ;  /* 0x0000001e3d00780c */ /* 0x000fc60003f04270 */
[----:B------:R-:W0:Y:S04]  /*1f80*/  SHFL.DOWN PT, R89, R76, 0x1, 0x1f ;  /* 0x08201f004c597f89 */ /* 0x000e2800000e0000 */
[----:B------:R-:W-:Y:S04]  /*1f90*/  SHFL.UP PT, R81, R81, 0x1, RZ ;  /* 0x0420000051517989 */ /* 0x000fe800000e00ff */
[----:B------:R-:W1:Y:S04]  /*1fa0*/  SHFL.UP PT, R84, R84, 0x1, RZ ;  /* 0x0420000054547989 */ /* 0x000e6800000e00ff */
[----:B------:R-:W-:Y:S04]  /*1fb0*/  SHFL.IDX PT, R83, R83, RZ, 0x1f ;  /* 0x00001fff53537589 */ /* 0x000fe800000e0000 */
[----:B------:R-:W2:Y:S01]  /*1fc0*/  SHFL.IDX PT, R76, R76, RZ, 0x1f ;  /* 0x00001fff4c4c7589 */ /* 0x000ea200000e0000 */
[----:B0-----:R-:W-:-:S04]  /*1fd0*/  @P2 FFMA.FTZ R88, R89, R88, R90 ;  /* 0x0000005859582223 */ /* 0x001fc8000001005a */
[----:B------:R-:W-:Y:S01]  /*1fe0*/  FFMA.FTZ R3, R88, R42, R3 ;  /* 0x0000002a58037223 */ /* 0x000fe20000010003 */
[----:B------:R-:W-:Y:S01]  /*1ff0*/  SHF.R.U64 R42, R10, 0x10, R11 ;  /* 0x000000100a2a7819 */ /* 0x000fe2000000120b */
[----:B-1----:R-:W-:Y:S02]  /*2000*/  @P1 FFMA.FTZ R86, R84, R86, R81 ;  /* 0x0000005654561223 */ /* 0x002fe40000010051 */
[----:B------:R-:W-:Y:S01]  /*2010*/  FFMA.FTZ R79, R78, R3, R45 ;  /* 0x000000034e4f7223 */ /* 0x000fe2000001002d */
[----:B------:R-:W-:Y:S02]  /*2020*/  HADD2.F32 R45, -RZ, R10.H0_H0 ;  /* 0x2000000aff2d7230 */ /* 0x000fe40000004100 */
[----:B------:R-:W-:Y:S01]  /*2030*/  FFMA.FTZ R85, R85, R86, R20 ;  /* 0x0000005655557223 */ /* 0x000fe20000010014 */
[----:B------:R-:W-:Y:S01]  /*2040*/  FFMA.FTZ R81, R82, R79, R2 ;  /* 0x0000004f52517223 */ /* 0x000fe20000010002 */
[----:B------:R-:W-:Y:S02]  /*2050*/  SHF.R.U32.HI R2, RZ, 0x10, R11 ;  /* 0x00000010ff027819 */ /* 0x000fe4000001160b */
[C---:B------:R-:W-:Y:S01]  /*2060*/  FFMA.FTZ R21, R80.reuse, R85, R21 ;  /* 0x0000005550157223 */ /* 0x040fe20000010015 */
[----:B------:R-:W-:Y:S01]  /*2070*/  FFMA.FTZ R87, R80, R81, R87 ;  /* 0x0000005150577223 */ /* 0x000fe20000010057 */
[----:B------:R-:W-:Y:S01]  /*2080*/  FFMA.FTZ R89, -R40, R45, R85 ;  /* 0x0000002d28597223 */ /* 0x000fe20000010155 */
[----:B------:R-:W-:Y:S01]  /*2090*/  FMUL.FTZ R91, R38, R81 ;  /* 0x00000051265b7220 */ /* 0x000fe20000410000 */
[----:B------:R-:W-:Y:S01]  /*20a0*/  FFMA.FTZ R20, R82, R21, R43 ;  /* 0x0000001552147223 */ /* 0x000fe2000001002b */
[----:B------:R-:W-:-:S02]  /*20b0*/  HADD2.F32 R43, -RZ, R42.H0_H0 ;  /* 0x2000002aff2b7230 */ /* 0x000fc40000004100 */
[----:B------:R-:W-:Y:S01]  /*20c0*/  FFMA.FTZ R93, R0, R85, RZ ;  /* 0x00000055005d7223 */ /* 0x000fe200000100ff */
[----:B------:R-:W-:Y:S02]  /*20d0*/  HADD2.F32 R42, -RZ, R11.H0_H0 ;  /* 0x2000000bff2a7230 */ /* 0x000fe40000004100 */
[----:B------:R-:W-:Y:S01]  /*20e0*/  FFMA.FTZ R84, R78, R20, R41 ;  /* 0x000000144e547223 */ /* 0x000fe20000010029 */
[----:B------:R-:W-:Y:S02]  /*20f0*/  HADD2.F32 R41, -RZ, R2.H0_H0 ;  /* 0x20000002ff297230 */ /* 0x000fe40000004100 */
[----:B------:R-:W-:Y:S01]  /*2100*/  FMUL.FTZ R2, R40, R87 ;  /* 0x0000005728027220 */ /* 0x000fe20000410000 */
[----:B------:R-:W-:Y:S01]  /*2110*/  FFMA.FTZ R78, -R38, R43, R21 ;  /* 0x0000002b264e7223 */ /* 0x000fe20000010115 */
[C---:B------:R-:W-:Y:S01]  /*2120*/  FFMA.FTZ R85, -R39.reuse, R42, R20 ;  /* 0x0000002a27557223 */ /* 0x040fe20000010114 */
[----:B------:R-:W-:Y:S01]  /*2130*/  FMUL.FTZ R80, R39, R79 ;  /* 0x0000004f27507220 */ /* 0x000fe20000410000 */
[----:B------:R-:W-:Y:S01]  /*2140*/  FFMA.FTZ R82, R2, R89, RZ ;  /* 0x0000005902527223 */ /* 0x000fe200000100ff */
[----:B------:R-:W-:Y:S01]  /*2150*/  FFMA.FTZ R88, R48, R21, R93 ;  /* 0x0000001530587223 */ /* 0x000fe2000001005d */
[----:B------:R-:W-:Y:S01]  /*2160*/  FFMA.FTZ R93, -R36, R41, R84 ;  /* 0x00000029245d7223 */ /* 0x000fe20000010154 */
[----:B--2---:R-:W-:Y:S01]  /*2170*/  FFMA.FTZ R23, R76, R23, R83 ;  /* 0x000000174c177223 */ /* 0x004fe20000010053 */
[----:B------:R-:W-:Y:S01]  /*2180*/  FFMA.FTZ R86, R91, R78, R82 ;  /* 0x0000004e5b567223 */ /* 0x000fe20000010052 */
[----:B------:R-:W-:Y:S01]  /*2190*/  FMUL.FTZ R82, R36, R3 ;  /* 0x0000000324527220 */ /* 0x000fe20000410000 */
[----:B------:R-:W-:Y:S01]  /*21a0*/  FFMA.FTZ R88, R49, R20, R88 ;  /* 0x0000001431587223 */ /* 0x000fe20000010058 */
[----:B------:R-:W-:Y:S01]  /*21b0*/  FMUL.FTZ R22, R76, R22 ;  /* 0x000000164c167220 */ /* 0x000fe20000410000 */
[----:B------:R-:W-:Y:S01]  /*21c0*/  FFMA.FTZ R21, R80, R85, R86 ;  /* 0x0000005550157223 */ /* 0x000fe20000010056 */
[----:B------:R-:W-:Y:S01]  /*21d0*/  FADD.FTZ R33, R82, R33 ;  /* 0x0000002152217221 */ /* 0x000fe20000010000 */
[C---:B------:R-:W-:Y:S01]  /*21e0*/  FMUL.FTZ R76, R74.reuse, R79 ;  /* 0x0000004f4a4c7220 */ /* 0x040fe20000410000 */
[----:B------:R-:W-:Y:S01]  /*21f0*/  FMUL.FTZ R83, R74, R81 ;  /* 0x000000514a537220 */ /* 0x000fe20000410000 */
[----:B------:R-:W-:Y:S01]  /*2200*/  FFMA.FTZ R20, R82, R93, R21 ;  /* 0x0000005d52147223 */ /* 0x000fe20000010015 */
[----:B------:R-:W-:Y:S01]  /*2210*/  FFMA.FTZ R21, R50, R84, R88 ;  /* 0x0000005432157223 */ /* 0x000fe20000010058 */
[C---:B------:R-:W-:Y:S01]  /*2220*/  FMUL.FTZ R82, R74.reuse, R3 ;  /* 0x000000034a527220 */ /* 0x040fe20000410000 */
[----:B------:R-:W-:Y:S01]  /*2230*/  FMUL.FTZ R74, R74, R87 ;  /* 0x000000574a4a7220 */ /* 0x000fe20000410000 */
[----:B------:R-:W-:Y:S01]  /*2240*/  FMUL.FTZ R85, R85, R76 ;  /* 0x0000004c55557220 */ /* 0x000fe20000410000 */
[----:B------:R-:W0:Y:S01]  /*2250*/  SHFL.DOWN PT, R84, R20, 0x1, 0x1f ;  /* 0x08201f0014547f89 */ /* 0x000e2200000e0000 */
[----:B------:R-:W-:Y:S01]  /*2260*/  FMUL.FTZ R82, R93, R82 ;  /* 0x000000525d527220 */ /* 0x000fe20000410000 */
[----:B------:R-:W-:Y:S01]  /*2270*/  FMUL.FTZ R78, R78, R83 ;  /* 0x000000534e4e7220 */ /* 0x000fe20000410000 */
[----:B------:R-:W-:Y:S01]  /*2280*/  FMUL.FTZ R74, R89, R74 ;  /* 0x0000004a594a7220 */ /* 0x000fe20000410000 */
[----:B------:R-:W1:Y:S01]  /*2290*/  SHFL.DOWN PT, R86, R21, 0x1, 0x1f ;  /* 0x08201f0015567f89 */ /* 0x000e6200000e0000 */
[----:B------:R-:W-:Y:S01]  /*22a0*/  FFMA.FTZ R82, R41, R3, R82 ;  /* 0x0000000329527223 */ /* 0x000fe20000010052 */
[----:B------:R-:W-:Y:S01]  /*22b0*/  FFMA.FTZ R81, R43, R81, R78 ;  /* 0x000000512b517223 */ /* 0x000fe2000001004e */
[----:B------:R-:W-:Y:S01]  /*22c0*/  FFMA.FTZ R87, R45, R87, R74 ;  /* 0x000000572d577223 */ /* 0x000fe2000001004a */
[----:B------:R2:W-:Y:S01]  /*22d0*/  @!P4 STS.64 [R27+0xbc8], R22 ;  /* 0x000bc8161b00c388 */ /* 0x0005e20000000a00 */
[----:B------:R-:W-:Y:S01]  /*22e0*/  FADD.FTZ R35, R80, R35 ;  /* 0x0000002350237221 */ /* 0x000fe20000010000 */
[----:B------:R-:W-:Y:S01]  /*22f0*/  FADD.FTZ R34, R91, R34 ;  /* 0x000000225b227221 */ /* 0x000fe20000010000 */
[----:B------:R-:W-:Y:S01]  /*2300*/  FADD.FTZ R37, R2, R37 ;  /* 0x0000002502257221 */ /* 0x000fe20000010000 */
[----:B------:R-:W-:Y:S01]  /*2310*/  FADD.FTZ R25, R82, R25 ;  /* 0x0000001952197221 */ /* 0x000fe20000010000 */
[----:B------:R-:W-:Y:S01]  /*2320*/  FADD.FTZ R46, R81, R46 ;  /* 0x0000002e512e7221 */ /* 0x000fe20000010000 */
[----:B------:R-:W-:Y:S01]  /*2330*/  FADD.FTZ R44, R87, R44 ;  /* 0x0000002c572c7221 */ /* 0x000fe20000010000 */
[----:B--2---:R-:W-:Y:S01]  /*2340*/  FFMA.FTZ R22, R42, R79, R85 ;  /* 0x0000004f2a167223 */ /* 0x004fe20000010055 */
[----:B0-----:R-:W-:-:S03]  /*2350*/  @!P0 FADD.FTZ R20, R20, R84 ;  /* 0x0000005414148221 */ /* 0x001fc60000010000 */
[----:B------:R-:W-:Y:S01]  /*2360*/  FADD.FTZ R47, R22, R47 ;  /* 0x0000002f162f7221 */ /* 0x000fe20000010000 */
[----:B-1----:R-:W-:Y:S01]  /*2370*/  @!P0 FADD.FTZ R21, R21, R86 ;  /* 0x0000005615158221 */ /* 0x002fe20000010000 */
        /* <DEDUP_REMOVED lines=13> */
[----:B0-----:R-:W-:-:S02]  /*2450*/  @!P0 FADD.FTZ R20, R20, R84 ;  /* 0x0000005414148221 */ /* 0x001fc40000010000 */
[----:B------:R-:W0:Y:S01]  /*2460*/  @!P3 S2R R84, SR_CgaCtaId ;  /* 0x000000000054b919 */ /* 0x000e220000008800 */
[----:B-1----:R-:W-:Y:S01]  /*2470*/  @!P0 FADD.FTZ R21, R21, R86 ;  /* 0x0000005615158221 */ /* 0x002fe20000010000 */
[----:B------:R-:W-:Y:S01]  /*2480*/  ISETP.GT.AND P0, PT, R61, 0xf, PT ;  /* 0x0000000f3d00780c */ /* 0x000fe20003f04270 */
[----:B------:R-:W1:Y:S04]  /*2490*/  SHFL.DOWN PT, R88, R20, 0x10, 0x1f ;  /* 0x0a001f0014587f89 */ /* 0x000e6800000e0000 */
[----:B------:R-:W2:Y:S08]  /*24a0*/  SHFL.DOWN PT, R86, R21, 0x10, 0x1f ;  /* 0x0a001f0015567f89 */ /* 0x000eb000000e0000 */
[----:B-1----:R-:W-:Y:S01]  /*24b0*/  @!P0 FADD.FTZ R20, R20, R88 ;  /* 0x0000005814148221 */ /* 0x002fe20000010000 */
[----:B------:R-:W-:Y:S01]  /*24c0*/  @!P3 MOV R88, 0x400 ;  /* 0x000004000058b802 */ /* 0x000fe20000000f00 */
[----:B--2---:R-:W-:-:S03]  /*24d0*/  @!P0 FADD.FTZ R21, R21, R86 ;  /* 0x0000005615158221 */ /* 0x004fc60000010000 */
[----:B0-----:R-:W-:-:S05]  /*24e0*/  @!P3 LEA R52, R84, R88, 0x18 ;  /* 0x000000585434b211 */ /* 0x001fca00078ec0ff */
        /* <DEDUP_REMOVED lines=11> */
.L_x_10514:
[----:B------:R-:W-:Y:S05]  /*25a0*/  BSYNC B0 ;  /* 0x0000000000007941 */ /* 0x000fea0003800000 */
.L_x_10513:
        /* <DEDUP_REMOVED lines=14> */
.L_x_10510:
[----:B------:R-:W1:Y:S01]  /*2690*/  F2F.F16.F32 R2, R34 ;  /* 0x0000002200027304 */ /* 0x000e620000200800 */
[----:B------:R-:W-:Y:S01]  /*26a0*/  BAR.SYNC.DEFER_BLOCKING 0x0 ;  /* 0x0000000000007b1d */ /* 0x000fe20000010000 */
[----:B------:R-:W-:Y:S01]  /*26b0*/  LEA R27, R61, R52, 0x3 ;  /* 0x000000343d1b7211 */ /* 0x000fe200078e18ff */
[----:B------:R-:W-:Y:S01]  /*26c0*/  FADD.FTZ R63, R63, R44 ;  /* 0x0000002c3f3f7221 */ /* 0x000fe20000010000 */
[C---:B------:R-:W-:Y:S02]  /*26d0*/  SHF.L.U32 R24, R60.reuse, 0x3, RZ ;  /* 0x000000033c187819 */ /* 0x040fe400000006ff */
[----:B------:R-:W-:-:S03]  /*26e0*/  SHF.L.U64.HI R29, R60, 0x3, R51 ;  /* 0x000000033c1d7819 */ /* 0x000fc60000010233 */
[----:B------:R-:W2:Y:S01]  /*26f0*/  LDC.64 R10, c[0x0][0x388] ;  /* 0x0000e200ff0a7b82 */ /* 0x000ea20000000a00 */
[----:B------:R-:W-:Y:S01]  /*2700*/  F2F.F16.F32 R35, R35 ;  /* 0x0000002300237304 */ /* 0x000fe20000200800 */
[----:B------:R-:W-:Y:S01]  /*2710*/  ULDC.64 UR4, c[0x0][0x390] ;  /* 0x0000e40000047ab9 */ /* 0x000fe20000000a00 */
[C---:B------:R-:W-:Y:S01]  /*2720*/  ISETP.GT.AND P3, PT, R59.reuse, 0x1, PT ;  /* 0x000000013b00780c */ /* 0x040fe20003f64270 */
[----:B------:R-:W-:Y:S01]  /*2730*/  IMAD R18, R64, UR4, RZ ;  /* 0x0000000440127c24 */ /* 0x000fe2000f8e02ff */
[----:B------:R-:W-:Y:S02]  /*2740*/  IADD3 R58, P1, R58, -0x100, RZ ;  /* 0xffffff003a3a7810 */ /* 0x000fe40007f3e0ff */
[----:B------:R-:W-:Y:S01]  /*2750*/  IADD3 R54, P2, R54, -0x100, RZ ;  /* 0xffffff0036367810 */ /* 0x000fe20007f5e0ff */
[----:B-1----:R-:W-:Y:S01]  /*2760*/  IMAD.WIDE.U32 R2, R2, 0x10000, RZ ;  /* 0x0001000002027825 */ /* 0x002fe200078e00ff */
[----:B------:R-:W1:Y:S01]  /*2770*/  F2F.F16.F32 R0, R33 ;  /* 0x0000002100007304 */ /* 0x000e620000200800 */
[----:B0-----:R-:W0:Y:S01]  /*2780*/  LDC.64 R20, c[0x0][0x3e0] ;  /* 0x0000f800ff147b82 */ /* 0x001e220000000a00 */
[----:B------:R-:W-:Y:S01]  /*2790*/  IADD3 R59, R59, -0x1, RZ ;  /* 0xffffffff3b3b7810 */ /* 0x000fe20007ffe0ff */
[----:B------:R-:W-:Y:S01]  /*27a0*/  IMAD R19, R69, UR5, R18 ;  /* 0x0000000545137c24 */ /* 0x000fe2000f8e0212 */
[----:B------:R-:W-:-:S02]  /*27b0*/  IADD3.X R57, R57, -0x1, RZ, P1, !PT ;  /* 0xffffffff39397810 */ /* 0x000fc40000ffe4ff */
[----:B------:R-:W-:Y:S02]  /*27c0*/  IADD3.X R53, R53, -0x1, RZ, P2, !PT ;  /* 0xffffffff35357810 */ /* 0x000fe400017fe4ff */
[----:B------:R-:W3:Y:S01]  /*27d0*/  F2F.F16.F32 R37, R37 ;  /* 0x0000002500257304 */ /* 0x000ee20000200800 */
[----:B------:R-:W4:Y:S01]  /*27e0*/  LDC.64 R22, c[0x0][0x3f0] ;  /* 0x0000fc00ff167b82 */ /* 0x000f220000000a00 */
[----:B-1----:R-:W-:Y:S01]  /*27f0*/  PRMT R15, R35, 0x5410, R0 ;  /* 0x00005410230f7816 */ /* 0x002fe20000000000 */
[----:B--2---:R-:W-:-:S05]  /*2800*/  IMAD R0, R10, UR17, RZ ;  /* 0x000000110a007c24 */ /* 0x004fca000f8e02ff */
[----:B------:R-:W-:Y:S01]  /*2810*/  F2F.F16.F32 R16, R47 ;  /* 0x0000002f00107304 */ /* 0x000fe20000200800 */
[----:B------:R-:W-:Y:S01]  /*2820*/  LOP3.LUT R15, R15, R3, RZ, 0xfc, !PT ;  /* 0x000000030f0f7212 */ /* 0x000fe200078efcff */
[----:B------:R-:W-:Y:S02]  /*2830*/  IMAD R17, R11, UR16, R0 ;  /* 0x000000100b117c24 */ /* 0x000fe4000f8e0200 */
[----:B------:R-:W-:Y:S01]  /*2840*/  IMAD.WIDE.U32 R10, R10, UR16, R12 ;  /* 0x000000100a0a7c25 */ /* 0x000fe2000f8e000c */
[----:B---3--:R-:W-:-:S03]  /*2850*/  LOP3.LUT R14, R2, R37, RZ, 0xfc, !PT ;  /* 0x00000025020e7212 */ /* 0x008fc600078efcff */
[----:B------:R1:W2:Y:S01]  /*2860*/  F2F.F16.F32 R0, R46 ;  /* 0x0000002e00007304 */ /* 0x0002a20000200800 */
[----:B------:R-:W-:Y:S01]  /*2870*/  IADD3 R11, R11, R17, RZ ;  /* 0x000000110b0b7210 */ /* 0x000fe20007ffe0ff */
[----:B------:R3:W-:Y:S01]  /*2880*/  STS.64 [R27], R14 ;  /* 0x0000000e1b007388 */ /* 0x0007e20000000a00 */
[----:B------:R-:W-:-:S03]  /*2890*/  NOP ;  /* 0x0000000000007918 */ /* 0x000fc60000000000 */
[----:B------:R-:W5:Y:S02]  /*28a0*/  LDS.64 R2, [R27] ;  /* 0x000000001b027984 */ /* 0x000f640000000a00 */
[----:B------:R-:W4:Y:S01]  /*28b0*/  F2F.F16.F32 R17, R25 ;  /* 0x0000001900117304 */ /* 0x000f220000200800 */
[----:B------:R-:W-:Y:S01]  /*28c0*/  IMAD.WIDE.U32 R10, R69, UR4, R10 ;  /* 0x00000004450a7c25 */ /* 0x000fe2000f8e000a */
[----:B------:R-:W-:-:S03]  /*28d0*/  ULDC.64 UR4, c[0x0][0x3b0] ;  /* 0x0000ec0000047ab9 */ /* 0x000fc60000000a00 */
[----:B-1----:R-:W-:Y:S01]  /*28e0*/  FADD.FTZ R46, R63, R46 ;  /* 0x0000002e3f2e7221 */ /* 0x002fe20000010000 */
[----:B------:R-:W-:-:S03]  /*28f0*/  IADD3 R18, R11, R19, RZ ;  /* 0x000000130b127210 */ /* 0x000fc60007ffe0ff */
[----:B------:R-:W-:Y:S01]  /*2900*/  FADD.FTZ R46, R46, R47 ;  /* 0x0000002f2e2e7221 */ /* 0x000fe20000010000 */
[----:B---3--:R-:W1:Y:S01]  /*2910*/  F2F.F16.F32 R15, R44 ;  /* 0x0000002c000f7304 */ /* 0x008e620000200800 */
[----:B0-----:R-:W-:Y:S02]  /*2920*/  LEA R14, P0, R10, R20, 0x1 ;  /* 0x000000140a0e7211 */ /* 0x001fe400078008ff */
[----:B------:R-:W-:Y:S02]  /*2930*/  FADD.FTZ R63, R46, R25 ;  /* 0x000000192e3f7221 */ /* 0x000fe40000010000 */
[----:B------:R-:W-:Y:S01]  /*2940*/  LEA.HI.X R18, R10, R21, R18, 0x1, P0 ;  /* 0x000000150a127211 */ /* 0x000fe200000f0c12 */
[----:B--2---:R-:W-:Y:S01]  /*2950*/  IMAD.WIDE.U32 R10, R0, 0x10000, RZ ;  /* 0x00010000000a7825 */ /* 0x004fe200078e00ff */
[----:B------:R-:W-:Y:S01]  /*2960*/  IADD3 R14, P0, R14, R24, RZ ;  /* 0x000000180e0e7210 */ /* 0x000fe20007f1e0ff */
[----:B------:R-:W0:Y:S01]  /*2970*/  LDC.64 R20, c[0x0][0x3a8] ;  /* 0x0000ea00ff147b82 */ /* 0x000e220000000a00 */
[----:B----4-:R-:W-:-:S04]  /*2980*/  PRMT R17, R16, 0x5410, R17 ;  /* 0x0000541010117816 */ /* 0x010fc80000000011 */
[----:B------:R-:W-:Y:S02]  /*2990*/  LOP3.LUT R17, R17, R11, RZ, 0xfc, !PT ;  /* 0x0000000b11117212 */ /* 0x000fe400078efcff */
[----:B-1----:R-:W-:Y:S02]  /*29a0*/  LOP3.LUT R16, R10, R15, RZ, 0xfc, !PT ;  /* 0x0000000f0a107212 */ /* 0x002fe400078efcff */
[----:B------:R-:W-:-:S05]  /*29b0*/  IADD3.X R15, R18, R29, RZ, P0, !PT ;  /* 0x0000001d120f7210 */ /* 0x000fca00007fe4ff */
[----:B-----5:R1:W-:Y:S01]  /*29c0*/  STG.E.64 desc[UR14][R14.64], R2 ;  /* 0x000000020e007986 */ /* 0x0203e2000c101b0e */
[C---:B0-----:R-:W-:Y:S02]  /*29d0*/  IMAD R0, R20.reuse, UR17, RZ ;  /* 0x0000001114007c24 */ /* 0x041fe4000f8e02ff */
[----:B------:R-:W-:Y:S01]  /*29e0*/  IMAD.WIDE.U32 R12, R20, UR16, R12 ;  /* 0x00000010140c7c25 */ /* 0x000fe2000f8e000c */
[----:B------:R-:W-:Y:S03]  /*29f0*/  BAR.SYNC.DEFER_BLOCKING 0x0 ;  /* 0x0000000000007b1d */ /* 0x000fe60000010000 */
[----:B------:R-:W-:Y:S02]  /*2a00*/  IMAD R19, R21, UR16, R0 ;  /* 0x0000001015137c24 */ /* 0x000fe4000f8e0200 */
[----:B------:R-:W-:-:S03]  /*2a10*/  IMAD R0, R64, UR4, RZ ;  /* 0x0000000440007c24 */ /* 0x000fc6000f8e02ff */
[----:B------:R-:W-:Y:S01]  /*2a20*/  IADD3 R13, R13, R19, RZ ;  /* 0x000000130d0d7210 */ /* 0x000fe20007ffe0ff */
[C---:B-1----:R-:W-:Y:S02]  /*2a30*/  IMAD R15, R69.reuse, UR5, R0 ;  /* 0x00000005450f7c24 */ /* 0x042fe4000f8e0200 */
[----:B------:R-:W-:-:S05]  /*2a40*/  IMAD.WIDE.U32 R2, R69, UR4, R12 ;  /* 0x0000000445027c25 */ /* 0x000fca000f8e000c */
[----:B------:R-:W-:Y:S02]  /*2a50*/  IADD3 R0, R3, R15, RZ ;  /* 0x0000000f03007210 */ /* 0x000fe40007ffe0ff */
[----:B------:R-:W-:Y:S01]  /*2a60*/  LEA R3, P0, R2, R22, 0x1 ;  /* 0x0000001602037211 */ /* 0x000fe200078008ff */
        /* <DEDUP_REMOVED lines=10> */
.L_x_10508:
        /* <DEDUP_REMOVED lines=26> */
.L_x_10518:
[----:B------:R-:W-:Y:S05]  /*2cb0*/  BSYNC B0 ;  /* 0x0000000000007941 */ /* 0x000fea0003800000 */
.L_x_10517:
        /* <DEDUP_REMOVED lines=29> */
.L_x_10520:
[----:B------:R-:W2:Y:S02]  /*2e90*/  S2R R21, SR_TID.X ;  /* 0x0000000000157919 */ /* 0x000ea40000002100 */
.L_x_10521:
[----:B------:R-:W-:Y:S05]  /*2ea0*/  BSYNC B0 ;  /* 0x0000000000007941 */ /* 0x000fea0003800000 */
.L_x_10519:
        /* <DEDUP_REMOVED lines=43> */
.L_x_10523:
        /* <DEDUP_REMOVED lines=55> */
.L_x_10522:
[----:B------:R-:W-:Y:S05]  /*34d0*/  EXIT ;  /* 0x000000000000794d */ /* 0x000fea0003800000 */
.L_x_10524:
        /* <DEDUP_REMOVED lines=10> */
.L_x_11057:


//--------------------- .text._Z25selective_scan_bwd_kernelI32Selective_Scan_bwd_kernel_traitsILi32ELi4ELb1ELb0ELb0ELb1ELb0EN3c104HalfEfEEv12SSMParamsBwd --------------------------
	.section	.text._Z25selective_scan_bwd_kernelI32Selective_Scan_bwd_kernel_traitsILi32ELi4ELb1ELb0ELb0ELb1ELb0EN3c104HalfEfEEv12SSMParamsBwd,"ax",@progbits
	.align	128
        .global         _Z25selective_scan_bwd_kernelI32Selective_Scan_bwd_kernel_traitsILi32ELi4ELb1ELb0ELb0ELb1ELb0EN3c104HalfEfEEv12SSMParamsBwd
        .type           _Z25selective_scan_bwd_kernelI32Selective_Scan_bwd_kernel_traitsILi32ELi4ELb1ELb0ELb0ELb1ELb0EN3c104HalfEfEEv12SSMParamsBwd,@function
        .size           _Z25selective_scan_bwd_kernelI32Selective_Scan_bwd_kernel_traitsILi32ELi4ELb1ELb0ELb0ELb1ELb0EN3c104HalfEfEEv12SSMParamsBwd,(.L_x_11058 - _Z25selective_scan_bwd_kernelI32Selective_Scan_bwd_kernel_traitsILi32ELi4ELb1ELb0ELb0ELb1ELb0EN3c104HalfEfEEv12SSMParamsBwd)
        .other          _Z25selective_scan_bwd_kernelI32Selective_Scan_bwd_kernel_traitsILi32ELi4ELb1ELb0ELb0ELb1ELb0EN3c104HalfEfEEv12SSMParamsBwd,@"STO_CUDA_ENTRY STV_DEFAULT"
_Z25selective_scan_bwd_kernelI32Selective_Scan_bwd_kernel_traitsILi32ELi4ELb1ELb0ELb0ELb1ELb0EN3c104HalfEfEEv12SSMParamsBwd:
.text._Z25selective_scan_bwd_kernelI32Selective_Scan_bwd_kernel_traitsILi32ELi4ELb1ELb0ELb0ELb1ELb0EN3c104HalfEfEEv12SSMParamsBwd:
        /* <DEDUP_REMOVED lines=19> */
[----:B------:R-:W-:-:S03]  /*0130*/  @P0 LEA R2, P2, R25, R2, 0x2 ;  /* 0x0000000219020211 */ /* 0x000fc600078410ff */
[----:B------:R-:W-:Y:S01]  /*0140*/  UIMAD UR6, UR15, UR8, URZ ;  /* 0x000000080f0672a4 */ /* 0x000fe2000f8e023f */
[C-C-:B------:R-:W-:Y:S02]  /*0150*/  @P0 LEA.HI.X R3, R25.reuse, R3, R26.reuse, 0x2, P2 ;  /* 0x0000000319030211 */ /* 0x140fe400010f141a */
[----:B------:R-:W3:Y:S01]  /*0160*/  LDC.64 R8, c[0x0][0x298] ;  /* 0x0000a600ff087b82 */ /* 0x000ee20000000a00 */
[----:B------:R-:W-:Y:S01]  /*0170*/  UIMAD.WIDE.U32 UR4, UR14, UR8, URZ ;  /* 0x000000080e0472a5 */ /* 0x000fe2000f8e003f */
[C---:B------:R-:W-:Y:S01]  /*0180*/  @P1 LEA R4, P3, R25.reuse, R4, 0x2 ;  /* 0x0000000419041211 */ /* 0x040fe200078610ff */
[----:B------:R-:W-:Y:S01]  /*0190*/  UIMAD UR6, UR14, UR9, UR6 ;  /* 0x000000090e0672a4 */ /* 0x000fe2000f8e0206 */
[----:B------:R4:W5:Y:S04]  /*01a0*/  @P0 LDG.E R27, desc[UR12][R2.64] ;  /* 0x0000000c021b0981 */ /* 0x000968000c1e1900 */
[----:B------:R-:W3:Y:S01]  /*01b0*/  LDC.64 R16, c[0x0][0x3d8] ;  /* 0x0000f600ff107b82 */ /* 0x000ee20000000a00 */
[----:B0-----:R-:W-:Y:S01]  /*01c0*/  ISETP.NE.U32.AND P0, PT, R10, RZ, PT ;  /* 0x000000ff0a00720c */ /* 0x001fe20003f05070 */
[----:B------:R-:W-:Y:S01]  /*01d0*/  UIADD3 UR5, UR5, UR6, URZ ;  /* 0x0000000605057290 */ /* 0x000fe2000fffe03f */
[----:B------:R-:W-:Y:S01]  /*01e0*/  @P1 LEA.HI.X R5, R25, R5, R26, 0x2, P3 ;  /* 0x0000000519051211 */ /* 0x000fe200018f141a */
[----:B------:R-:W-:-:S04]  /*01f0*/  ULDC.64 UR8, c[0x0][0x290] ;  /* 0x0000a40000087ab9 */ /* 0x000fc80000000a00 */
[----:B------:R-:W0:Y:S01]  /*0200*/  LDC.64 R18, c[0x0][0x3f8] ;  /* 0x0000fe00ff127b82 */ /* 0x000e220000000a00 */
[----:B------:R-:W-:Y:S01]  /*0210*/  ISETP.NE.AND.EX P0, PT, R11, RZ, PT, P0 ;  /* 0x000000ff0b00720c */ /* 0x000fe20003f05300 */
[----:B------:R-:W-:Y:S01]  /*0220*/  UIMAD UR6, UR15, UR8, URZ ;  /* 0x000000080f0672a4 */ /* 0x000fe2000f8e023f */
[----:B------:R1:W5:Y:S01]  /*0230*/  @P1 LDG.E R28, desc[UR12][R4.64] ;  /* 0x0000000c041c1981 */ /* 0x000362000c1e1900 */
[-C--:B--2---:R-:W-:Y:S02]  /*0240*/  IMAD R0, R26, R6.reuse, RZ ;  /* 0x000000061a007224 */ /* 0x084fe400078e02ff */
[----:B----4-:R-:W-:Y:S02]  /*0250*/  IMAD.WIDE.U32 R2, R25, R6, UR4 ;  /* 0x0000000419027e25 */ /* 0x010fe4000f8e0006 */
[----:B------:R-:W2:Y:S01]  /*0260*/  LDC.64 R12, c[0x0][0x330] ;  /* 0x0000cc00ff0c7b82 */ /* 0x000ea20000000a00 */
[----:B------:R-:W-:Y:S02]  /*0270*/  UIMAD.WIDE.U32 UR4, UR14, UR8, URZ ;  /* 0x000000080e0472a5 */ /* 0x000fe4000f8e003f */
[----:B------:R-:W-:Y:S01]  /*0280*/  UIMAD UR6, UR14, UR9, UR6 ;  /* 0x000000090e0672a4 */ /* 0x000fe2000f8e0206 */
[----:B-1----:R-:W-:Y:S01]  /*0290*/  LEA R5, R21, 0xffffff80, 0x7 ;  /* 0xffffff8015057811 */ /* 0x002fe200078e38ff */
[----:B------:R-:W-:-:S02]  /*02a0*/  IMAD R0, R25, R7, R0 ;  /* 0x0000000719007224 */ /* 0x000fc400078e0200 */
[----:B------:R-:W-:Y:S01]  /*02b0*/  UIADD3 UR5, UR5, UR6, URZ ;  /* 0x0000000605057290 */ /* 0x000fe2000fffe03f */
[----:B------:R-:W1:Y:S01]  /*02c0*/  LDC.64 R40, c[0x0][0x2f0] ;  /* 0x0000bc00ff287b82 */ /* 0x000e620000000a00 */
[----:B------:R-:W-:Y:S02]  /*02d0*/  SHF.R.S32.HI R7, RZ, 0x1f, R5 ;  /* 0x0000001fff077819 */ /* 0x000fe40000011405 */
[----:B------:R-:W-:Y:S01]  /*02e0*/  IADD3 R42, P1, R5, R2, RZ ;  /* 0x00000002052a7210 */ /* 0x000fe20007f3e0ff */
[-C--:B---3--:R-:W-:Y:S01]  /*02f0*/  IMAD R2, R26, R8.reuse, RZ ;  /* 0x000000081a027224 */ /* 0x088fe200078e02ff */
[----:B------:R-:W-:Y:S02]  /*0300*/  UIMAD UR8, UR15, UR10, URZ ;  /* 0x0000000a0f0872a4 */ /* 0x000fe4000f8e023f */
[----:B------:R-:W-:Y:S01]  /*0310*/  IADD3.X R6, R7, R3, R0, P1, !PT ;  /* 0x0000000307067210 */ /* 0x000fe20000ffe400 */
[----:B------:R-:W3:Y:S01]  /*0320*/  @P0 LDC R20, c[0x0][0x214] ;  /* 0x00008500ff140b82 */ /* 0x000ee20000000800 */
[----:B------:R-:W-:Y:S01]  /*0330*/  ISETP.NE.U32.AND P1, PT, R16, RZ, PT ;  /* 0x000000ff1000720c */ /* 0x000fe20003f25070 */
[C---:B------:R-:W-:Y:S01]  /*0340*/  IMAD R4, R25.reuse, R9, R2 ;  /* 0x0000000919047224 */ /* 0x040fe200078e0202 */
[----:B------:R-:W-:Y:S01]  /*0350*/  UIMAD.WIDE.U32 UR6, UR14, UR10, URZ ;  /* 0x0000000a0e0672a5 */ /* 0x000fe2000f8e003f */
[----:B------:R-:W-:Y:S01]  /*0360*/  IMAD.WIDE.U32 R2, R25, R8, UR4 ;  /* 0x0000000419027e25 */ /* 0x000fe2000f8e0008 */
[----:B------:R-:W-:Y:S01]  /*0370*/  UIMAD UR8, UR14, UR11, UR8 ;  /* 0x0000000b0e0872a4 */ /* 0x000fe2000f8e0208 */
[----:B------:R-:W-:-:S02]  /*0380*/  ISETP.NE.AND.EX P1, PT, R17, RZ, PT, P1 ;  /* 0x000000ff1100720c */ /* 0x000fc40003f25310 */
[----:B------:R-:W4:Y:S01]  /*0390*/  LDC.64 R30, c[0x0][0x2f8] ;  /* 0x0000be00ff1e7b82 */ /* 0x000f220000000a00 */
[----:B0-----:R-:W-:Y:S01]  /*03a0*/  ISETP.NE.U32.AND P2, PT, R18, RZ, PT ;  /* 0x000000ff1200720c */ /* 0x001fe20003f45070 */
[----:B------:R-:W-:Y:S01]  /*03b0*/  UIADD3 UR7, UR7, UR8, URZ ;  /* 0x0000000807077290 */ /* 0x000fe2000fffe03f */
[----:B------:R-:W-:Y:S01]  /*03c0*/  IADD3 R43, P3, R5, R2, RZ ;  /* 0x00000002052b7210 */ /* 0x000fe20007f7e0ff */
[----:B--2---:R-:W-:Y:S01]  /*03d0*/  IMAD R0, R26, R12, RZ ;  /* 0x0000000c1a007224 */ /* 0x004fe200078e02ff */
[----:B------:R-:W-:-:S03]  /*03e0*/  ISETP.NE.AND.EX P2, PT, R19, RZ, PT, P2 ;  /* 0x000000ff1300720c */ /* 0x000fc60003f45320 */
[----:B------:R-:W0:Y:S01]  /*03f0*/  @P0 LDC R23, c[0x0][0x21c] ;  /* 0x00008700ff170b82 */ /* 0x000e220000000800 */
[----:B------:R-:W-:Y:S01]  /*0400*/  IADD3.X R4, R7, R3, R4, P3, !PT ;  /* 0x0000000307047210 */ /* 0x000fe20001ffe404 */
[----:B------:R-:W-:-:S06]  /*0410*/  IMAD.WIDE.U32 R2, R25, R12, UR6 ;  /* 0x0000000619027e25 */ /* 0x000fcc000f8e000c */
[----:B------:R-:W2:Y:S01]  /*0420*/  LDC.64 R44, c[0x0][0x3b8] ;  /* 0x0000ee00ff2c7b82 */ /* 0x000ea20000000a00 */
[----:B------:R-:W-:Y:S01]  /*0430*/  CS2R R8, SRZ ;  /* 0x0000000000087805 */ /* 0x000fe2000001ff00 */
[C---:B------:R-:W-:Y:S01]  /*0440*/  IMAD R0, R25.reuse, R13, R0 ;  /* 0x0000000d19007224 */ /* 0x040fe200078e0200 */
[----:B------:R-:W-:Y:S02]  /*0450*/  @P1 LEA R8, P3, R25, R16, 0x2 ;  /* 0x0000001019081211 */ /* 0x000fe400078610ff */
[----:B------:R-:W-:-:S03]  /*0460*/  CS2R R14, SRZ ;  /* 0x00000000000e7805 */ /* 0x000fc6000001ff00 */
[----:B------:R-:W2:Y:S01]  /*0470*/  @P0 LDC.64 R10, c[0x0][0x310] ;  /* 0x0000c400ff0a0b82 */ /* 0x000ea20000000a00 */
[----:B------:R-:W-:Y:S01]  /*0480*/  IADD3 R5, P5, R5, R2, RZ ;  /* 0x0000000205057210 */ /* 0x000fe20007fbe0ff */
[----:B------:R-:W-:Y:S01]  /*0490*/  ULDC.64 UR4, c[0x0][0x268] ;  /* 0x00009a0000047ab9 */ /* 0x000fe20000000a00 */
[----:B------:R-:W-:Y:S02]  /*04a0*/  @P1 LEA.HI.X R9, R25, R17, R26, 0x2, P3 ;  /* 0x0000001119091211 */ /* 0x000fe400018f141a */
[----:B------:R-:W-:Y:S02]  /*04b0*/  IADD3.X R36, R7, R3, R0, P5, !PT ;  /* 0x0000000307247210 */ /* 0x000fe40002ffe400 */
[----:B------:R-:W-:Y:S02]  /*04c0*/  @P2 LEA R14, P4, R25, R18, 0x2 ;  /* 0x00000012190e2211 */ /* 0x000fe400078810ff */
[----:B-1----:R-:W-:Y:S02]  /*04d0*/  LEA R40, P5, R42, R40, 0x1 ;  /* 0x000000282a287211 */ /* 0x002fe400078a08ff */
[----:B------:R-:W-:Y:S01]  /*04e0*/  ISETP.GE.AND P1, PT, R21, 0x1, PT ;  /* 0x000000011500780c */ /* 0x000fe20003f26270 */
[----:B---3--:R-:W-:Y:S01]  /*04f0*/  @P0 IMAD R0, R20, UR14, R25 ;  /* 0x0000000e14000c24 */ /* 0x008fe2000f8e0219 */
[----:B------:R-:W-:-:S02]  /*0500*/  @P2 LEA.HI.X R15, R25, R19, R26, 0x2, P4 ;  /* 0x00000013190f2211 */ /* 0x000fc400020f141a */
[----:B------:R-:W-:Y:S01]  /*0510*/  LEA.HI.X R42, R42, R41, R6, 0x1, P5 ;  /* 0x000000292a2a7211 */ /* 0x000fe200028f0c06 */
[----:B------:R-:W-:Y:S01]  /*0520*/  @P0 IMAD R0, R0, R21, RZ ;  /* 0x0000001500000224 */ /* 0x000fe200078e02ff */
[C---:B----4-:R-:W-:Y:S01]  /*0530*/  LEA R41, P2, R43.reuse, R30, 0x1 ;  /* 0x0000001e2b297211 */ /* 0x050fe200078408ff */
[----:B------:R-:W-:Y:S02]  /*0540*/  IMAD R2, R26, UR4, RZ ;  /* 0x000000041a027c24 */ /* 0x000fe4000f8e02ff */
[----:B0-----:R-:W-:Y:S01]  /*0550*/  @P0 IMAD R3, R0, R23, RZ ;  /* 0x0000001700030224 */ /* 0x001fe200078e02ff */
[----:B------:R-:W-:Y:S01]  /*0560*/  LEA.HI.X R43, R43, R31, R4, 0x1, P2 ;  /* 0x0000001f2b2b7211 */ /* 0x000fe200010f0c04 */
[----:B------:R-:W-:Y:S01]  /*0570*/  IMAD.WIDE.U32 R12, R25, UR4, RZ ;  /* 0x00000004190c7c25 */ /* 0x000fe2000f8e00ff */
[----:B--2---:R-:W-:-:S03]  /*0580*/  LEA R44, P2, R5, R44, 0x1 ;  /* 0x0000002c052c7211 */ /* 0x004fc600078408ff */
[----:B------:R-:W-:Y:S01]  /*0590*/  IMAD R31, R25, UR5, R2 ;  /* 0x00000005191f7c24 */ /* 0x000fe2000f8e0202 */
[----:B------:R-:W-:Y:S01]  /*05a0*/  LEA.HI.X R36, R5, R45, R36, 0x1, P2 ;  /* 0x0000002d05247211 */ /* 0x000fe200010f0c24 */
[----:B------:R-:W-:Y:S01]  /*05b0*/  @P0 IMAD.WIDE R10, R3, 0x8, R10 ;  /* 0x00000008030a0825 */ /* 0x000fe200078e020a */
[----:B------:R-:W-:Y:S02]  /*05c0*/  MOV R50, RZ ;  /* 0x000000ff00327202 */ /* 0x000fe40000000f00 */
[----:B------:R-:W-:Y:S02]  /*05d0*/  @!P0 CS2R R10, SRZ ;  /* 0x00000000000a8805 */ /* 0x000fe4000001ff00 */
[----:B------:R-:W-:Y:S02]  /*05e0*/  IADD3 R31, R13, R31, RZ ;  /* 0x0000001f0d1f7210 */ /* 0x000fe40007ffe0ff */
[----:B------:R-:W-:Y:S02]  /*05f0*/  MOV R6, R14 ;  /* 0x0000000e00067202 */ /* 0x000fe40000000f00 */
[----:B------:R-:W-:Y:S01]  /*0600*/  MOV R7, R15 ;  /* 0x0000000f00077202 */ /* 0x000fe20000000f00 */
[----:B------:R-:W-:Y:S06]  /*0610*/  @!P1 BRA `(.L_x_10525) ;  /* 0x00000024009c9947 */ /* 0x000fec0003800000 */
[----:B------:R-:W0:Y:S01]  /*0620*/  S2UR UR5, SR_CgaCtaId ;  /* 0x00000000000579c3 */ /* 0x000e220000008800 */
[----:B------:R-:W1:Y:S01]  /*0630*/  S2R R30, SR_TID.X ;  /* 0x00000000001e7919 */ /* 0x000e620000002100 */
[----:B------:R-:W-:Y:S01]  /*0640*/  ULDC.64 UR6, c[0x0][0x248] ;  /* 0x0000920000067ab9 */ /* 0x000fe20000000a00 */
[----:B------:R-:W-:Y:S01]  /*0650*/  ULDC.64 UR8, c[0x0][0x230] ;  /* 0x00008c0000087ab9 */ /* 0x000fe20000000a00 */
[C---:B------:R-:W-:Y:S01]  /*0660*/  IMAD R0, R26.reuse, UR6, RZ ;  /* 0x000000061a007c24 */ /* 0x040fe2000f8e02ff */
[----:B------:R-:W2:Y:S01]  /*0670*/  S2R R32, SR_LANEID ;  /* 0x0000000000207919 */ /* 0x000ea20000000000 */
[----:B------:R-:W-:Y:S01]  /*0680*/  IMAD R4, R26, UR8, RZ ;  /* 0x000000081a047c24 */ /* 0x000fe2000f8e02ff */
[----:B------:R-:W-:Y:S01]  /*0690*/  UMOV UR4, 0x400 ;  /* 0x0000040000047882 */ /* 0x000fe20000000000 */
[----:B------:R-:W3:Y:S01]  /*06a0*/  LDC.64 R16, c[0x0][0x2d8] ;  /* 0x0000b600ff107b82 */ /* 0x000ee20000000a00 */
[----:B------:R-:W-:Y:S01]  /*06b0*/  IMAD.WIDE.U32 R2, R25, UR6, RZ ;  /* 0x0000000619027c25 */ /* 0x000fe2000f8e00ff */
[----:B------:R-:W-:-:S02]  /*06c0*/  MOV R50, RZ ;  /* 0x000000ff00327202 */ /* 0x000fc40000000f00 */
[----:B------:R-:W-:Y:S01]  /*06d0*/  MOV R29, RZ ;  /* 0x000000ff001d7202 */ /* 0x000fe20000000f00 */
[C---:B------:R-:W-:Y:S02]  /*06e0*/  IMAD R37, R25.reuse, UR7, R0 ;  /* 0x0000000719257c24 */ /* 0x040fe4000f8e0200 */
[----:B------:R-:W-:Y:S01]  /*06f0*/  IMAD.WIDE.U32 R38, R25, UR8, RZ ;  /* 0x0000000819267c25 */ /* 0x000fe2000f8e00ff */
[----:B------:R-:W4:Y:S02]  /*0700*/  LDC.64 R18, c[0x0][0x2d0] ;  /* 0x0000b400ff127b82 */ /* 0x000f240000000a00 */
[----:B------:R-:W-:Y:S01]  /*0710*/  IADD3 R37, R3, R37, RZ ;  /* 0x0000002503257210 */ /* 0x000fe20007ffe0ff */
[----:B------:R-:W-:-:S05]  /*0720*/  IMAD R5, R25, UR9, R4 ;  /* 0x0000000919057c24 */ /* 0x000fca000f8e0204 */
[----:B------:R-:W2:Y:S01]  /*0730*/  LDC.64 R14, c[0x0][0x2e0] ;  /* 0x0000b800ff0e7b82 */ /* 0x000ea20000000a00 */
[----:B0-----:R-:W-:Y:S01]  /*0740*/  ULEA UR4, UR5, UR4, 0x18 ;  /* 0x0000000405047291 */ /* 0x001fe2000f8ec03f */
[----:B------:R-:W-:-:S05]  /*0750*/  IADD3 R0, R39, R5, RZ ;  /* 0x0000000527007210 */ /* 0x000fca0007ffe0ff */
[----:B------:R-:W-:Y:S01]  /*0760*/  MOV R45, UR4 ;  /* 0x00000004002d7c02 */ /* 0x000fe20008000f00 */
[----:B------:R-:W0:Y:S01]  /*0770*/  LDC R46, c[0x0][0x224] ;  /* 0x00008900ff2e7b82 */ /* 0x000e220000000800 */
[----:B---3--:R-:W-:Y:S02]  /*0780*/  LEA R33, P1, R2, R16, 0x2 ;  /* 0x0000001002217211 */ /* 0x008fe400078210ff */
[----:B-1----:R-:W-:Y:S02]  /*0790*/  LOP3.LUT R93, R30, 0x1f, RZ, 0xc0, !PT ;  /* 0x0000001f1e5d7812 */ /* 0x002fe400078ec0ff */
[----:B------:R-:W-:Y:S02]  /*07a0*/  LEA.HI.X R37, R2, R17, R37, 0x2, P1 ;  /* 0x0000001102257211 */ /* 0x000fe400008f1425 */
[----:B------:R-:W-:Y:S02]  /*07b0*/  SHF.R.S32.HI R47, RZ, 0x1f, R30 ;  /* 0x0000001fff2f7819 */ /* 0x000fe4000001141e */
[----:B----4-:R-:W-:-:S02]  /*07c0*/  LEA R34, P2, R38, R18, 0x2 ;  /* 0x0000001226227211 */ /* 0x010fc400078410ff */
[----:B------:R-:W-:Y:S02]  /*07d0*/  LEA R91, R30, R45, 0x2 ;  /* 0x0000002d1e5b7211 */ /* 0x000fe400078e10ff */
[----:B------:R-:W-:Y:S02]  /*07e0*/  LEA.HI.X R38, R38, R19, R0, 0x2, P2 ;  /* 0x0000001326267211 */ /* 0x000fe400010f1400 */
[----:B--2---:R-:W-:-:S04]  /*07f0*/  LEA R35, P0, R12, R14, 0x2 ;  /* 0x0000000e0c237211 */ /* 0x004fc800078010ff */
[----:B------:R-:W-:-:S09]  /*0800*/  LEA.HI.X R39, R12, R15, R31, 0x2, P0 ;  /* 0x0000000f0c277211 */ /* 0x000fd200000f141f */
.L_x_10540:
[----:B------:R-:W-:Y:S01]  /*0810*/  BAR.SYNC.DEFER_BLOCKING 0x0 ;  /* 0x0000000000007b1d */ /* 0x000fe20000010000 */
[C---:B------:R-:W-:Y:S02]  /*0820*/  SHF.L.U32 R19, R30.reuse, 0x3, RZ ;  /* 0x000000031e137819 */ /* 0x040fe400000006ff */
[----:B------:R-:W-:Y:S02]  /*0830*/  SHF.L.U64.HI R21, R30, 0x3, R47 ;  /* 0x000000031e157819 */ /* 0x000fe4000001022f */
[----:B-1----:R-:W-:-:S04]  /*0840*/  IADD3 R2, P0, R40, R19, RZ ;  /* 0x0000001328027210 */ /* 0x002fc80007f1e0ff */
        /* <DEDUP_REMOVED lines=8> */
[----:B------:R-:W-:Y:S01]  /*08d0*/  BAR.SYNC.DEFER_BLOCKING 0x0 ;  /* 0x0000000000007b1d */ /* 0x000fe20000010000 */
[----:B------:R-:W-:-:S07]  /*08e0*/  IADD3 R18, P0, R44, R19, RZ ;  /* 0x000000132c127210 */ /* 0x000fce0007f1e0ff */
[----:B-1----:R-:W1:Y:S01]  /*08f0*/  LDC R2, c[0x0][0x21c] ;  /* 0x00008700ff027b82 */ /* 0x002e620000000800 */
[----:B------:R-:W3:Y:S01]  /*0900*/  LDG.E.64 R16, desc[UR12][R16.64] ;  /* 0x0000000c10107981 */ /* 0x000ee2000c1e1b00 */
[----:B------:R-:W-:-:S03]  /*0910*/  IADD3.X R19, R36, R21, RZ, P0, !PT ;  /* 0x0000001524137210 */ /* 0x000fc600007fe4ff */
[----:B---3--:R-:W-:Y:S01]  /*0920*/  STS.64 [R15], R16 ;  /* 0x000000100f007388 */ /* 0x008fe20000000a00 */
[----:B------:R-:W-:-:S03]  /*0930*/  NOP ;  /* 0x0000000000007918 */ /* 0x000fc60000000000 */
[----:B------:R-:W3:Y:S01]  /*0940*/  LDS.64 R20, [R15] ;  /* 0x000000000f147984 */ /* 0x000ee20000000a00 */
[----:B------:R-:W-:Y:S06]  /*0950*/  BAR.SYNC.DEFER_BLOCKING 0x0 ;  /* 0x0000000000007b1d */ /* 0x000fec0000010000 */
[----:B------:R-:W4:Y:S01]  /*0960*/  LDG.E.64 R18, desc[UR12][R18.64] ;  /* 0x0000000c12127981 */ /* 0x000f22000c1e1b00 */
[----:B--2---:R-:W-:Y:S01]  /*0970*/  SHF.R.U64 R14, R4, 0x10, R5 ;  /* 0x00000010040e7819 */ /* 0x004fe20000001205 */
[----:B------:R-:W-:Y:S01]  /*0980*/  BSSY B0, `(.L_x_10526) ;  /* 0x000003a000007945 */ /* 0x000fe20003800000 */
[----:B------:R-:W-:Y:S01]  /*0990*/  HFMA2.MMA R24, -RZ, RZ, 0, 0 ;  /* 0x00000000ff187435 */ /* 0x000fe200000001ff */
[----:B------:R-:W-:-:S02]  /*09a0*/  HADD2.F32 R55, -RZ, R4.H0_H0 ;  /* 0x20000004ff377230 */ /* 0x000fc40000004100 */
[----:B---3--:R-:W-:Y:S01]  /*09b0*/  HADD2.F32 R3, -RZ, R20.H0_H0 ;  /* 0x20000014ff037230 */ /* 0x008fe20000004100 */
[--C-:B------:R-:W-:Y:S01]  /*09c0*/  SHF.R.U64 R53, R20, 0x10, R21.reuse ;  /* 0x0000001014357819 */ /* 0x100fe20000001215 */
[----:B------:R-:W-:Y:S01]  /*09d0*/  HADD2.F32 R17, -RZ, R21.H0_H0 ;  /* 0x20000015ff117230 */ /* 0x000fe20000004100 */
[----:B------:R-:W-:Y:S02]  /*09e0*/  SHF.R.U32.HI R0, RZ, 0x10, R21 ;  /* 0x00000010ff007819 */ /* 0x000fe40000011615 */
[--C-:B-----5:R-:W-:Y:S01]  /*09f0*/  FADD.FTZ R58, R3, R28.reuse ;  /* 0x0000001c033a7221 */ /* 0x120fe20000010000 */
[----:B------:R-:W-:Y:S02]  /*0a00*/  HADD2.F32 R53, -RZ, R53.H0_H0 ;  /* 0x20000035ff357230 */ /* 0x000fe40000004100 */
[--C-:B------:R-:W-:Y:S02]  /*0a10*/  FADD.FTZ R52, R17, R28.reuse ;  /* 0x0000001c11347221 */ /* 0x100fe40000010000 */
[----:B------:R-:W-:Y:S01]  /*0a20*/  FSETP.GTU.FTZ.AND P2, PT, R58, 20, PT ;  /* 0x41a000003a00780b */ /* 0x000fe20003f5c000 */
[----:B------:R-:W-:-:S02]  /*0a30*/  FADD.FTZ R53, R53, R28 ;  /* 0x0000001c35357221 */ /* 0x000fc40000010000 */
[----:B------:R-:W-:-:S03]  /*0a40*/  FSETP.GTU.FTZ.AND P0, PT, R52, 20, PT ;  /* 0x41a000003400780b */ /* 0x000fc60003f1c000 */
[----:B------:R-:W-:Y:S01]  /*0a50*/  FSETP.GTU.FTZ.AND P3, PT, R53, 20, PT ;  /* 0x41a000003500780b */ /* 0x000fe20003f7c000 */
[----:B----4-:R2:W-:Y:S01]  /*0a60*/  STS.64 [R15], R18 ;  /* 0x000000120f007388 */ /* 0x0105e20000000a00 */
[----:B------:R-:W-:-:S03]  /*0a70*/  NOP ;  /* 0x0000000000007918 */ /* 0x000fc60000000000 */
[----:B------:R-:W3:Y:S01]  /*0a80*/  LDS.64 R22, [R15] ;  /* 0x000000000f167984 */ /* 0x000ee20000000a00 */
[----:B--2---:R-:W-:Y:S01]  /*0a90*/  HADD2.F32 R19, -RZ, R0.H0_H0 ;  /* 0x20000000ff137230 */ /* 0x004fe20000004100 */
[----:B------:R-:W-:-:S04]  /*0aa0*/  SHF.R.U32.HI R0, RZ, 0x10, R5 ;  /* 0x00000010ff007819 */ /* 0x000fc80000011605 */
[----:B------:R-:W-:Y:S01]  /*0ab0*/  FADD.FTZ R54, R19, R28 ;  /* 0x0000001c13367221 */ /* 0x000fe20000010000 */
[----:B------:R-:W-:-:S04]  /*0ac0*/  PRMT R14, R14, 0x5410, R0 ;  /* 0x000054100e0e7816 */ /* 0x000fc80000000000 */
[----:B------:R-:W-:Y:S01]  /*0ad0*/  FSETP.GTU.FTZ.AND P1, PT, R54, 20, PT ;  /* 0x41a000003600780b */ /* 0x000fe20003f3c000 */
[----:B---3--:R-:W-:Y:S01]  /*0ae0*/  HADD2.F32 R0, -RZ, R22.H0_H0 ;  /* 0x20000016ff007230 */ /* 0x008fe20000004100 */
[--C-:B------:R-:W-:Y:S01]  /*0af0*/  SHF.R.U64 R15, R22, 0x10, R23.reuse ;  /* 0x00000010160f7819 */ /* 0x100fe20000001217 */
[----:B------:R-:W-:Y:S01]  /*0b00*/  HADD2.F32 R56, -RZ, R23.H0_H0 ;  /* 0x20000017ff387230 */ /* 0x000fe20000004100 */
[----:B------:R-:W-:Y:S01]  /*0b10*/  SHF.R.U32.HI R3, RZ, 0x10, R23 ;  /* 0x00000010ff037819 */ /* 0x000fe20000011617 */
[----:B-1----:R-:W-:Y:S08]  /*0b20*/  @P2 BRA `(.L_x_10527) ;  /* 0x00000000007c2947 */ /* 0x002ff00003800000 */
        /* <DEDUP_REMOVED lines=31> */
.L_x_10527:
[----:B------:R-:W-:Y:S05]  /*0d20*/  BSYNC B0 ;  /* 0x0000000000007941 */ /* 0x000fea0003800000 */
.L_x_10526:
        /* <DEDUP_REMOVED lines=33> */
.L_x_10529:
[----:B------:R-:W-:Y:S05]  /*0f40*/  BSYNC B0 ;  /* 0x0000000000007941 */ /* 0x000fea0003800000 */
.L_x_10528:
        /* <DEDUP_REMOVED lines=33> */
.L_x_10531:
[----:B------:R-:W-:Y:S05]  /*1160*/  BSYNC B0 ;  /* 0x0000000000007941 */ /* 0x000fea0003800000 */
.L_x_10530:
        /* <DEDUP_REMOVED lines=33> */
.L_x_10533:
[----:B------:R-:W-:Y:S05]  /*1380*/  BSYNC B0 ;  /* 0x0000000000007941 */ /* 0x000fea0003800000 */
.L_x_10532:
[----:B------:R-:W-:Y:S01]  /*1390*/  ISETP.GE.AND P0, PT, R2, 0x1, PT ;  /* 0x000000010200780c */ /* 0x000fe20003f06270 */
[--C-:B------:R-:W-:Y:S02]  /*13a0*/  HADD2.F32 R66, -RZ, R14.reuse.H0_H0 ;  /* 0x2000000eff427230 */ /* 0x100fe40000004100 */
[----:B------:R-:W-:Y:S01]  /*13b0*/  FFMA.FTZ R29, R0, R55, R29 ;  /* 0x00000037001d7223 */ /* 0x000fe2000001001d */
[----:B------:R-:W-:Y:S01]  /*13c0*/  HADD2.F32 R60, -RZ, R15.H0_H0 ;  /* 0x2000000fff3c7230 */ /* 0x000fe20000004100 */
[----:B------:R-:W-:Y:S01]  /*13d0*/  BAR.SYNC.DEFER_BLOCKING 0x0 ;  /* 0x0000000000007b1d */ /* 0x000fe20000010000 */
[----:B------:R-:W-:Y:S01]  /*13e0*/  HADD2.F32 R63, -RZ, R5.H0_H0 ;  /* 0x20000005ff3f7230 */ /* 0x000fe20000004100 */
[----:B------:R-:W-:Y:S01]  /*13f0*/  HFMA2.MMA R51, -RZ, RZ, 0, 0 ;  /* 0x00000000ff337435 */ /* 0x000fe200000001ff */
[----:B------:R-:W-:Y:S02]  /*1400*/  HADD2.F32 R65, -RZ, R14.H1_H1 ;  /* 0x3000000eff417230 */ /* 0x000fe40000004100 */
[----:B------:R-:W-:Y:S01]  /*1410*/  FFMA.FTZ R29, R60, R66, R29 ;  /* 0x000000423c1d7223 */ /* 0x000fe2000001001d */
[----:B------:R-:W-:Y:S01]  /*1420*/  HADD2.F32 R64, -RZ, R3.H0_H0 ;  /* 0x20000003ff407230 */ /* 0x000fe20000004100 */
[----:B------:R-:W-:Y:S01]  /*1430*/  CS2R R48, SRZ ;  /* 0x0000000000307805 */ /* 0x000fe2000001ff00 */
[----:B------:R-:W-:Y:S01]  /*1440*/  FMUL.FTZ R57, R0, R27 ;  /* 0x0000001b00397220 */ /* 0x000fe20000410000 */
[C---:B------:R-:W-:Y:S01]  /*1450*/  FFMA.FTZ R29, R56.reuse, R63, R29 ;  /* 0x0000003f381d7223 */ /* 0x040fe2000001001d */
[-C--:B------:R-:W-:Y:S01]  /*1460*/  FMUL.FTZ R59, R56, R27.reuse ;  /* 0x0000001b383b7220 */ /* 0x080fe20000410000 */
[-C--:B------:R-:W-:Y:S01]  /*1470*/  FMUL.FTZ R61, R60, R27.reuse ;  /* 0x0000001b3c3d7220 */ /* 0x080fe20000410000 */
[C---:B------:R-:W-:Y:S01]  /*1480*/  FMUL.FTZ R62, R64.reuse, R27 ;  /* 0x0000001b403e7220 */ /* 0x040fe20000410000 */
[----:B------:R-:W-:Y:S01]  /*1490*/  FFMA.FTZ R29, R64, R65, R29 ;  /* 0x00000041401d7223 */ /* 0x000fe2000001001d */
[----:B------:R-:W-:Y:S06]  /*14a0*/  @!P0 BRA `(.L_x_10534) ;  /* 0x0000001000288947 */ /* 0x000fec0003800000 */
[C---:B0-----:R-:W-:Y:S01]  /*14b0*/  IADD3 R17, R46.reuse, -0x2, RZ ;  /* 0xfffffffe2e117810 */ /* 0x041fe20007ffe0ff */
[----:B------:R-:W0:Y:S01]  /*14c0*/  LDC.64 R14, c[0x0][0x238] ;  /* 0x00008e00ff0e7b82 */ /* 0x000e220000000a00 */
[----:B------:R-:W-:Y:S01]  /*14d0*/  IADD3 R3, R46, -0x1, RZ ;  /* 0xffffffff2e037810 */ /* 0x000fe20007ffe0ff */
[----:B------:R-:W-:Y:S01]  /*14e0*/  UMOV UR4, URZ ;  /* 0x0000003f00047c82 */ /* 0x000fe20008000000 */
[C---:B------:R-:W-:Y:S01]  /*14f0*/  ISETP.NE.AND P2, PT, R30.reuse, 0x1f, PT ;  /* 0x0000001f1e00780c */ /* 0x040fe20003f45270 */
[----:B------:R-:W-:Y:S01]  /*1500*/  IMAD R69, R17, R2, RZ ;  /* 0x0000000211457224 */ /* 0x000fe200078e02ff */
[----:B------:R-:W-:Y:S01]  /*1510*/  LEA.HI R20, R3, R3, RZ, 0x1 ;  /* 0x0000000303147211 */ /* 0x000fe200078f08ff */
[----:B------:R-:W-:Y:S01]  /*1520*/  ULDC UR5, c[0x0][0x224] ;  /* 0x0000890000057ab9 */ /* 0x000fe20000000800 */
[----:B------:R-:W-:Y:S01]  /*1530*/  ISETP.NE.AND P1, PT, R30, RZ, PT ;  /* 0x000000ff1e00720c */ /* 0x000fe20003f25270 */
[----:B------:R-:W1:Y:S01]  /*1540*/  LDC.64 R16, c[0x0][0x250] ;  /* 0x00009400ff107b82 */ /* 0x000e620000000a00 */
[----:B------:R-:W-:Y:S01]  /*1550*/  LOP3.LUT R20, R20, 0xfffffe, RZ, 0xc0, !PT ;  /* 0x00fffffe14147812 */ /* 0x000fe200078ec0ff */
[----:B------:R-:W-:Y:S01]  /*1560*/  IMAD.WIDE R68, R69, 0x8, R10 ;  /* 0x0000000845447825 */ /* 0x000fe200078e020a */
[----:B------:R-:W-:-:S02]  /*1570*/  MOV R24, RZ ;  /* 0x000000ff00187202 */ /* 0x000fc40000000f00 */
[----:B------:R-:W-:Y:S02]  /*1580*/  IADD3 R20, R3, -R20, RZ ;  /* 0x8000001403147210 */ /* 0x000fe40007ffe0ff */
[----:B------:R-:W-:Y:S01]  /*1590*/  MOV R71, R34 ;  /* 0x0000002200477202 */ /* 0x000fe20000000f00 */
[----:B------:R-:W2:Y:S01]  /*15a0*/  LDC.64 R18, c[0x0][0x270] ;  /* 0x00009c00ff127b82 */ /* 0x000ea20000000a00 */
[----:B------:R-:W-:Y:S02]  /*15b0*/  MOV R70, R38 ;  /* 0x0000002600467202 */ /* 0x000fe40000000f00 */
[----:B------:R-:W-:Y:S02]  /*15c0*/  MOV R73, R33 ;  /* 0x0000002100497202 */ /* 0x000fe40000000f00 */
[----:B------:R-:W-:Y:S02]  /*15d0*/  MOV R72, R37 ;  /* 0x0000002500487202 */ /* 0x000fe40000000f00 */
[----:B------:R-:W-:Y:S01]  /*15e0*/  MOV R75, R35 ;  /* 0x00000023004b7202 */ /* 0x000fe20000000f00 */
[----:B------:R-:W3:Y:S01]  /*15f0*/  LDC R67, c[0x0][0x224] ;  /* 0x00008900ff437b82 */ /* 0x000ee20000000800 */
[----:B------:R-:W-:-:S02]  /*1600*/  MOV R74, R39 ;  /* 0x00000027004a7202 */ /* 0x000fc40000000f00 */
[-C--:B------:R-:W-:Y:S02]  /*1610*/  MOV R76, R45.reuse ;  /* 0x0000002d004c7202 */ /* 0x080fe40000000f00 */
[----:B------:R-:W-:Y:S02]  /*1620*/  MOV R77, R45 ;  /* 0x0000002d004d7202 */ /* 0x000fe40000000f00 */
[----:B------:R-:W-:Y:S01]  /*1630*/  IADD3 R78, R30, 0x200, RZ ;  /* 0x000002001e4e7810 */ /* 0x000fe20007ffe0ff */
[----:B------:R-:W4:Y:S01]  /*1640*/  LDC R94, c[0x0][0x21c] ;  /* 0x00008700ff5e7b82 */ /* 0x000f220000000800 */
[----:B0-----:R-:W-:Y:S02]  /*1650*/  SHF.L.U64.HI R15, R14, 0x2, R15 ;  /* 0x000000020e0f7819 */ /* 0x001fe4000001020f */
[----:B-1----:R-:W-:Y:S02]  /*1660*/  SHF.L.U64.HI R17, R16, 0x2, R17 ;  /* 0x0000000210117819 */ /* 0x002fe40000010211 */
[----:B------:R-:W-:-:S02]  /*1670*/  SHF.L.U32 R79, R20, 0x8, RZ ;  /* 0x00000008144f7819 */ /* 0x000fc400000006ff */
[----:B--2---:R-:W-:-:S07]  /*1680*/  SHF.L.U64.HI R19, R18, 0x2, R19 ;  /* 0x0000000212137819 */ /* 0x004fce0000010213 */
.L_x_10539:
        /* <DEDUP_REMOVED lines=13> */
[----:B------:R-:W-:Y:S01]  /*1760*/  FMUL.FTZ R84, R55, R58 ;  /* 0x0000003a37547220 */ /* 0x000fe20000410000 */
[----:B------:R-:W-:Y:S01]  /*1770*/  HFMA2.MMA R82, -RZ, RZ, 0, 0 ;  /* 0x00000000ff527435 */ /* 0x000fe200000001ff */
[----:B------:R-:W-:Y:S10]  /*1780*/  BSSY B0, `(.L_x_10535) ;  /* 0x0000023000007945 */ /* 0x000ff40003800000 */
[----:B0-----:R-:W-:-:S02]  /*1790*/  @P0 MOV R2, R68 ;  /* 0x0000004400020202 */ /* 0x001fc40000000f00 */
[----:B------:R-:W-:Y:S01]  /*17a0*/  @P0 MOV R3, R69 ;  /* 0x0000004500030202 */ /* 0x000fe20000000f00 */
        /* <DEDUP_REMOVED lines=8> */
[----:B------:R1:W2:Y:S01]  /*1830*/  @P2 LDS R92, [R91+0xb4c] ;  /* 0x000b4c005b5c2984 */ /* 0x0002a20000000800 */
[----:B------:R-:W4:Y:S03]  /*1840*/  MUFU.EX2 R20, R20 ;  /* 0x0000001400147308 */ /* 0x000f260000000800 */
[----:B------:R1:W5:Y:S05]  /*1850*/  @P0 LDG.E R82, desc[UR12][R2.64+0x4] ;  /* 0x0000040c02520981 */ /* 0x00036a000c1e1900 */
[----:B------:R-:W4:Y:S01]  /*1860*/  MUFU.EX2 R21, R21 ;  /* 0x0000001500157308 */ /* 0x000f220000000800 */
[----:B---3--:R-:W-:Y:S01]  /*1870*/  FMUL.FTZ R23, R22, R83 ;  /* 0x0000005316177220 */ /* 0x008fe20000410000 */
[----:B------:R-:W-:-:S06]  /*1880*/  FMUL.FTZ R83, R66, R53 ;  /* 0x0000003542537220 */ /* 0x000fcc0000410000 */
[----:B------:R3:W2:Y:S01]  /*1890*/  MUFU.EX2 R55, R85 ;  /* 0x0000005500377308 */ /* 0x0006a20000000800 */
[----:B------:R-:W-:Y:S01]  /*18a0*/  FMUL.FTZ R66, R63, R52 ;  /* 0x000000343f427220 */ /* 0x000fe20000410000 */
[-C--:B0-----:R-:W-:Y:S01]  /*18b0*/  FMUL.FTZ R86, R56, R23.reuse ;  /* 0x0000001738567220 */ /* 0x081fe20000410000 */
[-C--:B------:R-:W-:Y:S01]  /*18c0*/  FMUL.FTZ R63, R64, R23.reuse ;  /* 0x00000017403f7220 */ /* 0x080fe20000410000 */
[----:B-1----:R-:W-:Y:S01]  /*18d0*/  FMUL.FTZ R2, R65, R54 ;  /* 0x0000003641027220 */ /* 0x002fe20000410000 */
[-C--:B------:R-:W-:Y:S01]  /*18e0*/  FMUL.FTZ R3, R0, R23.reuse ;  /* 0x0000001700037220 */ /* 0x080fe20000410000 */
[----:B------:R-:W-:Y:S01]  /*18f0*/  FMUL.FTZ R90, R60, R23 ;  /* 0x000000173c5a7220 */ /* 0x000fe20000410000 */
[----:B----4-:R-:W-:Y:S01]  /*1900*/  FMUL.FTZ R88, R81, R20 ;  /* 0x0000001451587220 */ /* 0x010fe20000410000 */
[----:B------:R-:W-:Y:S01]  /*1910*/  FFMA.FTZ R65, R20, R84, R83 ;  /* 0x0000005414417223 */ /* 0x000fe20000010053 */
[----:B------:R-:W-:Y:S01]  /*1920*/  FFMA.FTZ R87, R21, R63, R86 ;  /* 0x0000003f15577223 */ /* 0x000fe20000010056 */
[----:B---3--:R-:W-:Y:S06]  /*1930*/  @P2 BRA `(.L_x_10536) ;  /* 0x00000000001c2947 */ /* 0x008fec0003800000 */
[----:B------:R-:W-:Y:S02]  /*1940*/  ISETP.NE.AND P0, PT, R46, R67, PT ;  /* 0x000000432e00720c */ /* 0x000fe40003f05270 */
[----:B--2---:R-:W-:-:S11]  /*1950*/  MOV R92, 0x3f800000 ;  /* 0x3f800000005c7802 */ /* 0x004fd60000000f00 */
[----:B------:R-:W-:-:S04]  /*1960*/  @P0 LEA.HI R22, R46, R46, RZ, 0x1 ;  /* 0x0000002e2e160211 */ /* 0x000fc800078f08ff */
[----:B------:R-:W-:-:S04]  /*1970*/  @P0 LOP3.LUT R23, R22, 0x3ffffe, RZ, 0xc0, !PT ;  /* 0x003ffffe16170812 */ /* 0x000fc800078ec0ff */
[----:B------:R-:W-:-:S04]  /*1980*/  @P0 IADD3 R22, -R23, R46, RZ ;  /* 0x0000002e17160210 */ /* 0x000fc80007ffe1ff */
[----:B------:R-:W-:-:S05]  /*1990*/  @P0 LEA R22, R22, R77, 0xa ;  /* 0x0000004d16160211 */ /* 0x000fca00078e50ff */
[----:B------:R0:W1:Y:S02]  /*19a0*/  @P0 LDS R92, [R22+0x348] ;  /* 0x00034800165c0984 */ /* 0x0000640000000800 */
.L_x_10536:
[----:B------:R-:W-:Y:S05]  /*19b0*/  BSYNC B0 ;  /* 0x0000000000007941 */ /* 0x000fea0003800000 */
.L_x_10535:
        /* <DEDUP_REMOVED lines=78> */
[----:B------:R-:W-:-:S05]  /*1ea0*/  SHF.R.U32.HI R65, RZ, 0x10, R5 ;  /* 0x00000010ff417819 */ /* 0x000fca0000011605 */
[----:B------:R-:W-:Y:S02]  /*1eb0*/  HADD2.F32 R65, -RZ, R65.H0_H0 ;  /* 0x20000041ff417230 */ /* 0x000fe40000004100 */
[----:B-1----:R-:W-:Y:S01]  /*1ec0*/  @P2 FFMA.FTZ R98, R89, R98, R100 ;  /* 0x0000006259622223 */ /* 0x002fe20000010064 */
[----:B------:R-:W-:-:S03]  /*1ed0*/  FFMA.FTZ R100, R81, R87, R84 ;  /* 0x0000005751647223 */ /* 0x000fc60000010054 */
[----:B------:R-:W-:Y:S01]  /*1ee0*/  FFMA.FTZ R81, R98, R92, R63 ;  /* 0x0000005c62517223 */ /* 0x000fe2000001003f */
[-C--:B------:R-:W-:Y:S01]  /*1ef0*/  FFMA.FTZ R97, R20, R100.reuse, R83 ;  /* 0x0000006414617223 */ /* 0x080fe20000010053 */
[----:B------:R-:W-:Y:S01]  /*1f00*/  SHF.R.U64 R63, R4, 0x10, R5 ;  /* 0x00000010043f7819 */ /* 0x000fe20000001205 */
[----:B------:R-:W-:Y:S01]  /*1f10*/  FFMA.FTZ R95, R0, R100, RZ ;  /* 0x00000064005f7223 */ /* 0x000fe200000100ff */
[----:B------:R-:W-:Y:S01]  /*1f20*/  FFMA.FTZ R87, R21, R81, R86 ;  /* 0x0000005115577223 */ /* 0x000fe20000010056 */
[----:B------:R-:W-:Y:S01]  /*1f30*/  FFMA.FTZ R98, R55, R97, R66 ;  /* 0x0000006137627223 */ /* 0x000fe20000010042 */
[----:B------:R-:W-:Y:S01]  /*1f40*/  FMUL.FTZ R92, R81, R54 ;  /* 0x00000036515c7220 */ /* 0x000fe20000410000 */
[----:B------:R-:W-:Y:S02]  /*1f50*/  HADD2.F32 R66, -RZ, R63.H0_H0 ;  /* 0x2000003fff427230 */ /* 0x000fe40000004100 */
[----:B------:R-:W-:Y:S01]  /*1f60*/  FFMA.FTZ R83, R55, R87, R90 ;  /* 0x0000005737537223 */ /* 0x000fe2000001005a */
[----:B------:R-:W-:-:S02]  /*1f70*/  HADD2.F32 R55, -RZ, R4.H0_H0 ;  /* 0x20000004ff377230 */ /* 0x000fc40000004100 */
[----:B------:R-:W-:Y:S01]  /*1f80*/  FFMA.FTZ R102, R21, R98, R2 ;  /* 0x0000006215667223 */ /* 0x000fe20000010002 */
[----:B------:R-:W-:Y:S02]  /*1f90*/  HADD2.F32 R63, -RZ, R5.H0_H0 ;  /* 0x20000005ff3f7230 */ /* 0x000fe40000004100 */
[----:B------:R-:W-:Y:S01]  /*1fa0*/  FFMA.FTZ R3, R20, R83, R3 ;  /* 0x0000005314037223 */ /* 0x000fe20000010003 */
[-C--:B------:R-:W-:Y:S01]  /*1fb0*/  FFMA.FTZ R82, R66, -R53.reuse, R97 ;  /* 0x8000003542527223 */ /* 0x080fe20000010061 */
[-C--:B------:R-:W-:Y:S01]  /*1fc0*/  FFMA.FTZ R89, R55, -R58.reuse, R100 ;  /* 0x8000003a37597223 */ /* 0x080fe20000010064 */
[----:B------:R-:W-:Y:S01]  /*1fd0*/  FMUL.FTZ R84, R83, R53 ;  /* 0x0000003553547220 */ /* 0x000fe20000410000 */
[----:B------:R-:W-:Y:S01]  /*1fe0*/  FMUL.FTZ R2, R3, R58 ;  /* 0x0000003a03027220 */ /* 0x000fe20000410000 */
[-C--:B------:R-:W-:Y:S01]  /*1ff0*/  FFMA.FTZ R90, R63, -R52.reuse, R98 ;  /* 0x800000343f5a7223 */ /* 0x080fe20000010062 */
[----:B------:R-:W-:Y:S01]  /*2000*/  FMUL.FTZ R86, R87, R52 ;  /* 0x0000003457567220 */ /* 0x000fe20000410000 */
[----:B------:R-:W-:Y:S01]  /*2010*/  FFMA.FTZ R95, R60, R97, R95 ;  /* 0x000000613c5f7223 */ /* 0x000fe2000001005f */
[----:B------:R-:W-:Y:S01]  /*2020*/  FFMA.FTZ R21, R2, R89, RZ ;  /* 0x0000005902157223 */ /* 0x000fe200000100ff */
[----:B------:R-:W-:Y:S01]  /*2030*/  FFMA.FTZ R96, R65, -R54, R102 ;  /* 0x8000003641607223 */ /* 0x000fe20000010066 */
[----:B------:R-:W0:Y:S01]  /*2040*/  @!P3 S2R R100, SR_CgaCtaId ;  /* 0x000000000064b919 */ /* 0x000e220000008800 */
[----:B------:R-:W-:Y:S01]  /*2050*/  FFMA.FTZ R95, R56, R98, R95 ;  /* 0x00000062385f7223 */ /* 0x000fe2000001005f */
[----:B------:R-:W-:Y:S01]  /*2060*/  FFMA.FTZ R21, R84, R82, R21 ;  /* 0x0000005254157223 */ /* 0x000fe20000010015 */
[----:B--2---:R-:W-:Y:S01]  /*2070*/  FFMA.FTZ R23, R88, R23, R85 ;  /* 0x0000001758177223 */ /* 0x004fe20000010055 */
[----:B------:R-:W-:Y:S01]  /*2080*/  FMUL.FTZ R85, R80, R87 ;  /* 0x0000005750557220 */ /* 0x000fe20000410000 */
[----:B------:R-:W-:Y:S01]  /*2090*/  FMUL.FTZ R22, R88, R22 ;  /* 0x0000001658167220 */ /* 0x000fe20000410000 */
[----:B------:R-:W-:Y:S01]  /*20a0*/  FFMA.FTZ R21, R86, R90, R21 ;  /* 0x0000005a56157223 */ /* 0x000fe20000010015 */
[----:B------:R-:W-:Y:S01]  /*20b0*/  FADD.FTZ R57, R2, R57 ;  /* 0x0000003902397221 */ /* 0x000fe20000010000 */
[----:B------:R-:W-:Y:S01]  /*20c0*/  FMUL.FTZ R90, R90, R85 ;  /* 0x000000555a5a7220 */ /* 0x000fe20000410000 */
[----:B------:R-:W-:Y:S01]  /*20d0*/  FMUL.FTZ R85, R80, R83 ;  /* 0x0000005350557220 */ /* 0x000fe20000410000 */
[----:B------:R-:W-:Y:S01]  /*20e0*/  FFMA.FTZ R20, R92, R96, R21 ;  /* 0x000000605c147223 */ /* 0x000fe20000010015 */
[----:B------:R-:W-:Y:S01]  /*20f0*/  FFMA.FTZ R21, R64, R102, R95 ;  /* 0x0000006640157223 */ /* 0x000fe2000001005f */
[----:B------:R-:W-:Y:S01]  /*2100*/  @!P4 STS.64 [R76+0xbc8], R22 ;  /* 0x000bc8164c00c388 */ /* 0x000fe20000000a00 */
[----:B------:R-:W-:Y:S01]  /*2110*/  FMUL.FTZ R85, R82, R85 ;  /* 0x0000005552557220 */ /* 0x000fe20000410000 */
[----:B------:R-:W-:Y:S01]  /*2120*/  FFMA.FTZ R87, R63, R87, R90 ;  /* 0x000000573f577223 */ /* 0x000fe2000001005a */
[----:B------:R-:W-:Y:S01]  /*2130*/  FADD.FTZ R62, R92, R62 ;  /* 0x0000003e5c3e7221 */ /* 0x000fe20000010000 */
[----:B------:R-:W1:Y:S01]  /*2140*/  SHFL.DOWN PT, R95, R20, 0x1, 0x1f ;  /* 0x08201f00145f7f89 */ /* 0x000e6200000e0000 */
[----:B------:R-:W-:Y:S01]  /*2150*/  FFMA.FTZ R2, R66, R83, R85 ;  /* 0x0000005342027223 */ /* 0x000fe20000010055 */
        /* <DEDUP_REMOVED lines=48> */
.L_x_10538:
[----:B------:R-:W-:Y:S05]  /*2460*/  BSYNC B0 ;  /* 0x0000000000007941 */ /* 0x000fea0003800000 */
.L_x_10537:
        /* <DEDUP_REMOVED lines=14> */
.L_x_10534:
[----:B------:R-:W-:Y:S01]  /*2550*/  BAR.SYNC.DEFER_BLOCKING 0x0 ;  /* 0x0000000000007b1d */ /* 0x000fe20000010000 */
[----:B------:R-:W-:-:S04]  /*2560*/  LEA R2, P0, R30, R41, 0x3 ;  /* 0x000000291e027211 */ /* 0x000fc800078018ff */
[----:B------:R-:W-:Y:S02]  /*2570*/  LEA.HI.X R3, R30, R43, R47, 0x3, P0 ;  /* 0x0000002b1e037211 */ /* 0x000fe400000f1c2f */
[----:B------:R-:W-:Y:S01]  /*2580*/  LEA R55, R32, R45, 0x3 ;  /* 0x0000002d20377211 */ /* 0x000fe200078e18ff */
[----:B------:R-:W-:Y:S01]  /*2590*/  F2F.F16.F32 R61, R61 ;  /* 0x0000003d003d7304 */ /* 0x000fe20000200800 */
[----:B------:R-:W1:Y:S07]  /*25a0*/  LDC.64 R22, c[0x0][0x388] ;  /* 0x0000e200ff167b82 */ /* 0x000e6e0000000a00 */
[----:B------:R-:W-:Y:S08]  /*25b0*/  F2F.F16.F32 R59, R59 ;  /* 0x0000003b003b7304 */ /* 0x000ff00000200800 */
[----:B------:R-:W2:Y:S01]  /*25c0*/  F2F.F16.F32 R62, R62 ;  /* 0x0000003e003e7304 */ /* 0x000ea20000200800 */
[----:B------:R-:W3:Y:S01]  /*25d0*/  LDG.E.64 R2, desc[UR12][R2.64] ;  /* 0x0000000c02027981 */ /* 0x000ee2000c1e1b00 */
[----:B0-----:R-:W-:Y:S01]  /*25e0*/  IADD3 R56, R46, -0x1, RZ ;  /* 0xffffffff2e387810 */ /* 0x001fe20007ffe0ff */
[----:B------:R-:W0:Y:S01]  /*25f0*/  LDC.64 R52, c[0x0][0x3e0] ;  /* 0x0000f800ff347b82 */ /* 0x000e220000000a00 */
[----:B------:R-:W-:Y:S01]  /*2600*/  ULDC.64 UR4, c[0x0][0x390] ;  /* 0x0000e40000047ab9 */ /* 0x000fe20000000a00 */
[----:B------:R-:W-:-:S03]  /*2610*/  SHF.L.U32 R54, R30, 0x3, RZ ;  /* 0x000000031e367819 */ /* 0x000fc600000006ff */
[----:B------:R-:W-:Y:S01]  /*2620*/  F2F.F16.F32 R57, R57 ;  /* 0x0000003900397304 */ /* 0x000fe20000200800 */
[----:B--2---:R-:W-:Y:S01]  /*2630*/  PRMT R59, R59, 0x5410, R62 ;  /* 0x000054103b3b7816 */ /* 0x004fe2000000003e */
[----:B---3--:R-:W-:Y:S01]  /*2640*/  STS.64 [R55], R2 ;  /* 0x0000000237007388 */ /* 0x008fe20000000a00 */
[----:B------:R-:W-:-:S03]  /*2650*/  NOP ;  /* 0x0000000000007918 */ /* 0x000fc60000000000 */
[----:B------:R-:W2:Y:S02]  /*2660*/  LDS.64 R16, [R55] ;  /* 0x0000000037107984 */ /* 0x000ea40000000a00 */
[----:B--2---:R-:W-:Y:S01]  /*2670*/  HADD2.F32 R5, -RZ, R17.H0_H0 ;  /* 0x20000011ff057230 */ /* 0x004fe20000004100 */
[----:B------:R-:W-:Y:S01]  /*2680*/  SHF.R.U64 R0, R16, 0x10, R17 ;  /* 0x0000001010007819 */ /* 0x000fe20000001211 */
[----:B------:R-:W-:-:S03]  /*2690*/  HADD2.F32 R3, -RZ, R16.H0_H0 ;  /* 0x20000010ff037230 */ /* 0x000fc60000004100 */
[--C-:B------:R-:W-:Y:S01]  /*26a0*/  FADD.FTZ R14, R5, R28.reuse ;  /* 0x0000001c050e7221 */ /* 0x100fe20000010000 */
[----:B------:R-:W-:Y:S02]  /*26b0*/  HADD2.F32 R5, -RZ, R0.H0_H0 ;  /* 0x20000000ff057230 */ /* 0x000fe40000004100 */
[--C-:B------:R-:W-:Y:S01]  /*26c0*/  FADD.FTZ R0, R3, R28.reuse ;  /* 0x0000001c03007221 */ /* 0x100fe20000010000 */
[----:B------:R-:W-:Y:S01]  /*26d0*/  BAR.SYNC.DEFER_BLOCKING 0x0 ;  /* 0x0000000000007b1d */ /* 0x000fe20000010000 */
[----:B------:R-:W-:Y:S01]  /*26e0*/  FSETP.GTU.FTZ.AND P2, PT, R14, 20, PT ;  /* 0x41a000000e00780b */ /* 0x000fe20003f5c000 */
[----:B------:R-:W-:Y:S01]  /*26f0*/  FADD.FTZ R4, R5, R28 ;  /* 0x0000001c05047221 */ /* 0x000fe20000010000 */
[----:B------:R-:W-:Y:S02]  /*2700*/  SHF.R.U32.HI R5, RZ, 0x10, R17 ;  /* 0x00000010ff057819 */ /* 0x000fe40000011611 */
[----:B------:R-:W-:Y:S02]  /*2710*/  FSETP.GTU.FTZ.AND P0, PT, R0, 20, PT ;  /* 0x41a000000000780b */ /* 0x000fe40003f1c000 */
[----:B------:R-:W-:Y:S01]  /*2720*/  FSETP.GTU.FTZ.AND P1, PT, R4, 20, PT ;  /* 0x41a000000400780b */ /* 0x000fe20003f3c000 */
[----:B------:R-:W-:-:S05]  /*2730*/  HADD2.F32 R5, -RZ, R5.H0_H0 ;  /* 0x20000005ff057230 */ /* 0x000fca0000004100 */
[----:B------:R-:W-:Y:S01]  /*2740*/  FADD.FTZ R5, R5, R28 ;  /* 0x0000001c05057221 */ /* 0x000fe20000010000 */
[----:B------:R-:W-:-:S04]  /*2750*/  @!P2 FMUL.FTZ R3, R14, -1.4426950216293334961 ;  /* 0xbfb8aa3b0e03a820 */ /* 0x000fc80000410000 */
[C---:B------:R-:W-:Y:S01]  /*2760*/  FSETP.GTU.FTZ.AND P3, PT, R5.reuse, 20, PT ;  /* 0x41a000000500780b */ /* 0x040fe20003f7c000 */
[----:B------:R-:W-:Y:S01]  /*2770*/  @!P0 FMUL.FTZ R0, R0, -1.4426950216293334961 ;  /* 0xbfb8aa3b00008820 */ /* 0x000fe20000410000 */
[----:B------:R-:W-:Y:S01]  /*2780*/  @!P1 FMUL.FTZ R2, R4, -1.4426950216293334961 ;  /* 0xbfb8aa3b04029820 */ /* 0x000fe20000410000 */
[----:B------:R-:W2:Y:S08]  /*2790*/  @!P2 MUFU.EX2 R3, R3 ;  /* 0x000000030003a308 */ /* 0x000eb00000000800 */
[----:B------:R-:W3:Y:S02]  /*27a0*/  @!P1 MUFU.EX2 R2, R2 ;  /* 0x0000000200029308 */ /* 0x000ee40000000800 */
[----:B------:R-:W-:-:S06]  /*27b0*/  @!P3 FMUL.FTZ R16, R5, -1.4426950216293334961 ;  /* 0xbfb8aa3b0510b820 */ /* 0x000fcc0000410000 */
[----:B------:R-:W4:Y:S01]  /*27c0*/  @!P3 MUFU.EX2 R16, R16 ;  /* 0x000000100010b308 */ /* 0x000f220000000800 */
[----:B--2---:R-:W-:-:S07]  /*27d0*/  @!P2 FADD.FTZ R15, R3, 1 ;  /* 0x3f800000030fa421 */ /* 0x004fce0000010000 */
[----:B------:R-:W2:Y:S01]  /*27e0*/  @!P0 MUFU.EX2 R0, R0 ;  /* 0x0000000000008308 */ /* 0x000ea20000000800 */
[----:B---3--:R-:W-:Y:S01]  /*27f0*/  @!P1 FADD.FTZ R14, R2, 1 ;  /* 0x3f800000020e9421 */ /* 0x008fe20000010000 */
[----:B------:R-:W-:-:S05]  /*2800*/  IMAD.WIDE.U32 R2, R61, 0x10000, RZ ;  /* 0x000100003d027825 */ /* 0x000fca00078e00ff */
[----:B------:R-:W-:Y:S01]  /*2810*/  LOP3.LUT R5, R59, R3, RZ, 0xfc, !PT ;  /* 0x000000033b057212 */ /* 0x000fe200078efcff */
[----:B------:R-:W3:Y:S01]  /*2820*/  @!P1 MUFU.RCP R14, R14 ;  /* 0x0000000e000e9308 */ /* 0x000ee20000001000 */
[----:B----4-:R-:W-:Y:S01]  /*2830*/  @!P3 FADD.FTZ R17, R16, 1 ;  /* 0x3f8000001011b421 */ /* 0x010fe20000010000 */
[----:B------:R-:W-:Y:S01]  /*2840*/  LOP3.LUT R4, R2, R57, RZ, 0xfc, !PT ;  /* 0x0000003902047212 */ /* 0x000fe200078efcff */
[----:B------:R-:W-:Y:S01]  /*2850*/  IMAD R16, R26, UR4, RZ ;  /* 0x000000041a107c24 */ /* 0x000fe2000f8e02ff */
[----:B------:R-:W-:Y:S02]  /*2860*/  SHF.L.U32 R2, R56, 0x7, RZ ;  /* 0x0000000738027819 */ /* 0x000fe400000006ff */
[----:B------:R-:W-:Y:S01]  /*2870*/  SHF.L.U64.HI R57, R30, 0x3, R47 ;  /* 0x000000031e397819 */ /* 0x000fe2000001022f */
[----:B------:R-:W-:Y:S01]  /*2880*/  STS.64 [R55], R4 ;  /* 0x0000000437007388 */ /* 0x000fe20000000a00 */
[----:B------:R-:W4:Y:S01]  /*2890*/  @!P2 MUFU.RCP R15, R15 ;  /* 0x0000000f000fa308 */ /* 0x000f220000001000 */
[----:B------:R-:W-:-:S02]  /*28a0*/  NOP ;  /* 0x0000000000007918 */ /* 0x000fc40000000000 */
[----:B------:R-:W5:Y:S05]  /*28b0*/  LDS.64 R4, [R55] ;  /* 0x0000000037047984 */ /* 0x000f6a0000000a00 */
[----:B------:R-:W0:Y:S01]  /*28c0*/  @!P3 MUFU.RCP R17, R17 ;  /* 0x000000110011b308 */ /* 0x000e220000001000 */
[----:B--2---:R-:W-:Y:S01]  /*28d0*/  @!P0 FADD.FTZ R0, R0, 1 ;  /* 0x3f80000000008421 */ /* 0x004fe20000010000 */
[----:B---3--:R-:W-:Y:S01]  /*28e0*/  @!P1 FMUL.FTZ R49, R49, R14 ;  /* 0x0000000e31319220 */ /* 0x008fe20000410000 */
[----:B-1----:R-:W-:Y:S01]  /*28f0*/  IMAD R14, R22, UR15, RZ ;  /* 0x0000000f160e7c24 */ /* 0x002fe2000f8e02ff */
[----:B------:R-:W-:Y:S02]  /*2900*/  SHF.R.S32.HI R3, RZ, 0x1f, R2 ;  /* 0x0000001fff037819 */ /* 0x000fe40000011402 */
[----:B------:R-:W-:Y:S01]  /*2910*/  IADD3 R44, P1, R44, -0x100, RZ ;  /* 0xffffff002c2c7810 */ /* 0x000fe20007f3e0ff */
[----:B------:R-:W-:Y:S01]  /*2920*/  IMAD R19, R23, UR14, R14 ;  /* 0x0000000e17137c24 */ /* 0x000fe2000f8e020e */
[----:B------:R-:W1:Y:S01]  /*2930*/  @!P0 MUFU.RCP R20, R0 ;  /* 0x0000000000148308 */ /* 0x000e620000001000 */
[----:B----4-:R-:W-:Y:S01]  /*2940*/  @!P2 FMUL.FTZ R48, R48, R15 ;  /* 0x0000000f3030a220 */ /* 0x010fe20000410000 */
[----:B------:R-:W-:Y:S01]  /*2950*/  IMAD.WIDE.U32 R14, R22, UR14, R2 ;  /* 0x0000000e160e7c25 */ /* 0x000fe2000f8e0002 */
[----:B------:R-:W-:Y:S01]  /*2960*/  IADD3 R40, P2, R40, -0x100, RZ ;  /* 0xffffff0028287810 */ /* 0x000fe20007f5e0ff */
[----:B------:R-:W2:Y:S01]  /*2970*/  LDC.64 R22, c[0x0][0x3a8] ;  /* 0x0000ea00ff167b82 */ /* 0x000ea20000000a00 */
[----:B------:R-:W-:-:S02]  /*2980*/  IADD3.X R36, R36, -0x1, RZ, P1, !PT ;  /* 0xffffffff24247810 */ /* 0x000fc40000ffe4ff */
[----:B------:R-:W-:Y:S01]  /*2990*/  IADD3 R15, R15, R19, RZ ;  /* 0x000000130f0f7210 */ /* 0x000fe20007ffe0ff */
[----:B------:R-:W-:Y:S01]  /*29a0*/  F2F.F16.F32 R18, R48 ;  /* 0x0000003000127304 */ /* 0x000fe20000200800 */
[----:B0-----:R-:W-:Y:S01]  /*29b0*/  @!P3 FMUL.FTZ R24, R24, R17 ;  /* 0x000000111818b220 */ /* 0x001fe20000410000 */
[C---:B------:R-:W-:Y:S01]  /*29c0*/  IMAD R19, R25.reuse, UR5, R16 ;  /* 0x0000000519137c24 */ /* 0x040fe2000f8e0210 */
[----:B------:R-:W-:Y:S01]  /*29d0*/  ISETP.GT.AND P3, PT, R46, 0x1, PT ;  /* 0x000000012e00780c */ /* 0x000fe20003f64270 */
[----:B------:R-:W-:Y:S01]  /*29e0*/  IMAD.WIDE.U32 R14, R25, UR4, R14 ;  /* 0x00000004190e7c25 */ /* 0x000fe2000f8e000e */
[----:B------:R-:W-:Y:S01]  /*29f0*/  ULDC.64 UR4, c[0x0][0x3b0] ;  /* 0x0000ec0000047ab9 */ /* 0x000fe20000000a00 */
[----:B------:R-:W-:Y:S02]  /*2a00*/  MOV R46, R56 ;  /* 0x00000038002e7202 */ /* 0x000fe40000000f00 */
[----:B------:R-:W0:Y:S01]  /*2a10*/  F2F.F16.F32 R17, R24 ;  /* 0x0000001800117304 */ /* 0x000e220000200800 */
[----:B-1----:R-:W-:Y:S01]  /*2a20*/  @!P0 FMUL.FTZ R51, R51, R20 ;  /* 0x0000001433338220 */ /* 0x002fe20000410000 */
[----:B------:R-:W-:-:S02]  /*2a30*/  IADD3 R20, R15, R19, RZ ;  /* 0x000000130f147210 */ /* 0x000fc40007ffe0ff */
[----:B------:R-:W-:Y:S01]  /*2a40*/  LEA R16, P0, R14, R52, 0x1 ;  /* 0x000000340e107211 */ /* 0x000fe200078008ff */
[----:B------:R-:W-:Y:S01]  /*2a50*/  FADD.FTZ R50, R51, R50 ;  /* 0x0000003233327221 */ /* 0x000fe20000010000 */
[----:B------:R-:W-:Y:S02]  /*2a60*/  IADD3.X R42, R42, -0x1, RZ, P2, !PT ;  /* 0xffffffff2a2a7810 */ /* 0x000fe400017fe4ff */
[----:B------:R-:W-:Y:S01]  /*2a70*/  LEA.HI.X R20, R14, R53, R20, 0x1, P0 ;  /* 0x000000350e147211 */ /* 0x000fe200000f0c14 */
[----:B------:R1:W3:Y:S01]  /*2a80*/  F2F.F16.F32 R0, R49 ;  /* 0x0000003100007304 */ /* 0x0002e20000200800 */
[----:B------:R-:W-:Y:S01]  /*2a90*/  IADD3 R16, P0, R16, R54, RZ ;  /* 0x0000003610107210 */ /* 0x000fe20007f1e0ff */
[----:B------:R-:W4:Y:S01]  /*2aa0*/  LDC.64 R52, c[0x0][0x3f0] ;  /* 0x0000fc00ff347b82 */ /* 0x000f220000000a00 */
[----:B--2---:R-:W-:Y:S01]  /*2ab0*/  IMAD.WIDE.U32 R2, R22, UR14, R2 ;  /* 0x0000000e16027c25 */ /* 0x004fe2000f8e0002 */
[----:B0-----:R-:W-:Y:S02]  /*2ac0*/  PRMT R19, R18, 0x5410, R17 ;  /* 0x0000541012137816 */ /* 0x001fe40000000011 */
[----:B------:R-:W-:-:S02]  /*2ad0*/  IADD3.X R17, R20, R57, RZ, P0, !PT ;  /* 0x0000003914117210 */ /* 0x000fc400007fe4ff */
[----:B------:R-:W0:Y:S01]  /*2ae0*/  F2F.F16.F32 R21, R51 ;  /* 0x0000003300157304 */ /* 0x000e220000200800 */
[----:B-1----:R-:W-:Y:S02]  /*2af0*/  FADD.FTZ R49, R50, R49 ;  /* 0x0000003132317221 */ /* 0x002fe40000010000 */
[----:B-----5:R1:W-:Y:S02]  /*2b00*/  STG.E.64 desc[UR12][R16.64], R4 ;  /* 0x0000000410007986 */ /* 0x0203e4000c101b0c */
[----:B------:R-:W-:Y:S01]  /*2b10*/  FADD.FTZ R49, R49, R48 ;  /* 0x0000003031317221 */ /* 0x000fe20000010000 */
[----:B---3--:R-:W-:-:S04]  /*2b20*/  IMAD.WIDE.U32 R14, R0, 0x10000, RZ ;  /* 0x00010000000e7825 */ /* 0x008fc800078e00ff */
[----:B------:R-:W-:Y:S01]  /*2b30*/  FADD.FTZ R50, R49, R24 ;  /* 0x0000001831327221 */ /* 0x000fe20000010000 */
[----:B------:R-:W-:Y:S01]  /*2b40*/  IMAD R0, R22, UR15, RZ ;  /* 0x0000000f16007c24 */ /* 0x000fe2000f8e02ff */
[----:B------:R-:W-:Y:S02]  /*2b50*/  LOP3.LUT R19, R19, R15, RZ, 0xfc, !PT ;  /* 0x0000000f13137212 */ /* 0x000fe400078efcff */
[----:B0-----:R-:W-:Y:S01]  /*2b60*/  LOP3.LUT R18, R14, R21, RZ, 0xfc, !PT ;  /* 0x000000150e127212 */ /* 0x001fe200078efcff */
[----:B------:R-:W-:Y:S01]  /*2b70*/  BAR.SYNC.DEFER_BLOCKING 0x0 ;  /* 0x0000000000007b1d */ /* 0x000fe20000010000 */
[----:B------:R-:W-:Y:S02]  /*2b80*/  IMAD R21, R23, UR14, R0 ;  /* 0x0000000e17157c24 */ /* 0x000fe4000f8e0200 */
[----:B------:R-:W-:-:S03]  /*2b90*/  IMAD R0, R26, UR4, RZ ;  /* 0x000000041a007c24 */ /* 0x000fc6000f8e02ff */
[----:B------:R-:W-:Y:S01]  /*2ba0*/  IADD3 R3, R3, R21, RZ ;  /* 0x0000001503037210 */ /* 0x000fe20007ffe0ff */
[C---:B-1----:R-:W-:Y:S02]  /*2bb0*/  IMAD R5, R25.reuse, UR5, R0 ;  /* 0x0000000519057c24 */ /* 0x042fe4000f8e0200 */
[----:B------:R-:W-:-:S05]  /*2bc0*/  IMAD.WIDE.U32 R2, R25, UR4, R2 ;  /* 0x0000000419027c25 */ /* 0x000fca000f8e0002 */
[----:B------:R-:W-:Y:S02]  /*2bd0*/  IADD3 R0, R3, R5, RZ ;  /* 0x0000000503007210 */ /* 0x000fe40007ffe0ff */
[----:B----4-:R-:W-:-:S04]  /*2be0*/  LEA R3, P0, R2, R52, 0x1 ;  /* 0x0000003402037211 */ /* 0x010fc800078008ff */
[----:B------:R-:W-:Y:S01]  /*2bf0*/  LEA.HI.X R0, R2, R53, R0, 0x1, P0 ;  /* 0x0000003502007211 */ /* 0x000fe200000f0c00 */
[----:B------:R-:W-:Y:S01]  /*2c00*/  STS.64 [R55], R18 ;  /* 0x0000001237007388 */ /* 0x000fe20000000a00 */
[----:B------:R-:W-:-:S03]  /*2c10*/  NOP ;  /* 0x0000000000007918 */ /* 0x000fc60000000000 */
[----:B------:R-:W0:Y:S01]  /*2c20*/  LDS.64 R14, [R55] ;  /* 0x00000000370e7984 */ /* 0x000e220000000a00 */
[----:B------:R-:W-:-:S04]  /*2c30*/  IADD3 R2, P0, R3, R54, RZ ;  /* 0x0000003603027210 */ /* 0x000fc80007f1e0ff */
[----:B------:R-:W-:Y:S02]  /*2c40*/  IADD3.X R3, R0, R57, RZ, P0, !PT ;  /* 0x0000003900037210 */ /* 0x000fe400007fe4ff */
[----:B------:R-:W-:-:S04]  /*2c50*/  IADD3 R41, P0, R41, -0x100, RZ ;  /* 0xffffff0029297810 */ /* 0x000fc80007f1e0ff */
[----:B------:R-:W-:Y:S01]  /*2c60*/  IADD3.X R43, R43, -0x1, RZ, P0, !PT ;  /* 0xffffffff2b2b7810 */ /* 0x000fe200007fe4ff */
[----:B0-----:R1:W-:Y:S01]  /*2c70*/  STG.E.64 desc[UR12][R2.64], R14 ;  /* 0x0000000e02007986 */ /* 0x0013e2000c101b0c */
[----:B------:R-:W-:Y:S07]  /*2c80*/  @P3 BRA `(.L_x_10540) ;  /* 0xffffffd800e03947 */ /* 0x000fee000383ffff */
.L_x_10525:
        /* <DEDUP_REMOVED lines=26> */
.L_x_10542:
[----:B------:R-:W-:Y:S05]  /*2e30*/  BSYNC B0 ;  /* 0x0000000000007941 */ /* 0x000fea0003800000 */
.L_x_10541:
        /* <DEDUP_REMOVED lines=29> */
.L_x_10544:
[----:B------:R-:W2:Y:S02]  /*3010*/  S2R R21, SR_TID.X ;  /* 0x0000000000157919 */ /* 0x000ea40000002100 */
.L_x_10545:
[----:B------:R-:W-:Y:S05]  /*3020*/  BSYNC B0 ;  /* 0x0000000000007941 */ /* 0x000fea0003800000 */
.L_x_10543:
[----:B------:R-:W-:Y:S02]  /*3030*/  ULDC UR22, c[0x0][0x21c] ;  /* 0x0000870000167ab9 */ /* 0x000fe40000000800 */
[----:B--2---:R-:W-:-:S13]  /*3040*/  ISETP.GE.AND P0, PT, R21, UR22, PT ;  /* 0x0000001615007c0c */ /* 0x004fda000bf06270 */
[----:B------:R-:W-:Y:S05]  /*3050*/  @P0 EXIT ;  /* 0x000000000000094d */ /* 0x000fea0003800000 */
[----:B------:R-:W-:Y:S01]  /*3060*/  ULDC.64 UR6, c[0x0][0x378] ;  /* 0x0000de0000067ab9 */ /* 0x000fe20000000a00 */
[----:B------:R-:W2:Y:S01]  /*3070*/  S2UR UR5, SR_CgaCtaId ;  /* 0x00000000000579c3 */ /* 0x000ea20000008800 */
[C---:B------:R-:W-:Y:S01]  /*3080*/  IMAD R0, R26.reuse, UR6, RZ ;  /* 0x000000061a007c24 */ /* 0x040fe2000f8e02ff */
[----:B------:R-:W-:Y:S01]  /*3090*/  ULDC.64 UR10, c[0x0][0x248] ;  /* 0x00009200000a7ab9 */ /* 0x000fe20000000a00 */
[----:B------:R-:W-:Y:S01]  /*30a0*/  ULDC.64 UR8, c[0x0][0x358] ;  /* 0x0000d60000087ab9 */ /* 0x000fe20000000a00 */
[C---:B01-3--:R-:W-:Y:S01]  /*30b0*/  IMAD R4, R26.reuse, UR10, RZ ;  /* 0x0000000a1a047c24 */ /* 0x04bfe2000f8e02ff */
[----:B------:R-:W-:Y:S01]  /*30c0*/  BSSY B0, `(.L_x_10546) ;  /* 0x0000052000007945 */ /* 0x000fe20003800000 */
[C---:B------:R-:W-:Y:S01]  /*30d0*/  IMAD R33, R25.reuse, UR7, R0 ;  /* 0x0000000719217c24 */ /* 0x040fe2000f8e0200 */
[----:B------:R-:W-:Y:S01]  /*30e0*/  UMOV UR4, 0x400 ;  /* 0x0000040000047882 */ /* 0x000fe20000000000 */
[C---:B------:R-:W-:Y:S01]  /*30f0*/  IMAD R0, R26.reuse, UR8, RZ ;  /* 0x000000081a007c24 */ /* 0x040fe2000f8e02ff */
[----:B------:R-:W-:Y:S01]  /*3100*/  ULDC.64 UR28, c[0x0][0x250] ;  /* 0x00009400001c7ab9 */ /* 0x000fe20000000a00 */
[C---:B----4-:R-:W-:Y:S01]  /*3110*/  IMAD R9, R25.reuse, UR11, R4 ;  /* 0x0000000b19097c24 */ /* 0x050fe2000f8e0204 */
        /* <DEDUP_REMOVED lines=8> */
[----:B------:R-:W-:Y:S01]  /*31a0*/  ULDC UR6, c[0x0][0x0] ;  /* 0x0000000000067ab9 */ /* 0x000fe20000000800 */
[----:B------:R-:W-:Y:S01]  /*31b0*/  ULDC.64 UR16, c[0x0][0x360] ;  /* 0x0000d80000107ab9 */ /* 0x000fe20000000a00 */
[----:B------:R-:W-:Y:S01]  /*31c0*/  IADD3 R29, R5, R29, RZ ;  /* 0x0000001d051d7210 */ /* 0x000fe20007ffe0ff */
[----:B------:R-:W-:Y:S01]  /*31d0*/  IMAD R26, R26, UR8, RZ ;  /* 0x000000081a1a7c24 */ /* 0x000fe2000f8e02ff */
[----:B------:R-:W-:Y:S01]  /*31e0*/  IADD3 R33, R3, R33, RZ ;  /* 0x0000002103217210 */ /* 0x000fe20007ffe0ff */
[----:B------:R-:W-:Y:S01]  /*31f0*/  IMAD.WIDE.U32 R18, R25, UR10, RZ ;  /* 0x0000000a19127c25 */ /* 0x000fe2000f8e00ff */
[----:B------:R-:W-:Y:S01]  /*3200*/  ULDC.64 UR10, c[0x0][0x340] ;  /* 0x0000d000000a7ab9 */ /* 0x000fe20000000a00 */
[----:B--2---:R-:W-:-:S02]  /*3210*/  ULEA UR4, UR5, UR4, 0x18 ;  /* 0x0000000405047291 */ /* 0x004fc4000f8ec03f */
[----:B-----5:R-:W-:Y:S01]  /*3220*/  IMAD R27, R25, UR9, R26 ;  /* 0x00000009191b7c24 */ /* 0x020fe2000f8e021a */
[----:B------:R-:W-:Y:S01]  /*3230*/  IADD3 R39, R19, R9, RZ ;  /* 0x0000000913277210 */ /* 0x000fe20007ffe0ff */
[----:B------:R-:W-:Y:S01]  /*3240*/  IMAD.WIDE.U32 R6, R25, UR8, RZ ;  /* 0x0000000819067c25 */ /* 0x000fe2000f8e00ff */
[----:B------:R-:W-:Y:S01]  /*3250*/  ULDC.64 UR8, c[0x0][0x3c8] ;  /* 0x0000f20000087ab9 */ /* 0x000fe20000000a00 */
[----:B------:R-:W-:Y:S01]  /*3260*/  ULDC.64 UR18, c[0x0][0x380] ;  /* 0x0000e00000127ab9 */ /* 0x000fe20000000a00 */
[----:B------:R-:W-:Y:S02]  /*3270*/  ULDC.64 UR20, c[0x0][0x3d0] ;  /* 0x0000f40000147ab9 */ /* 0x000fe40000000a00 */
[----:B------:R-:W-:-:S07]  /*3280*/  IADD3 R27, R7, R27, RZ ;  /* 0x0000001b071b7210 */ /* 0x000fce0007ffe0ff */
.L_x_10547:
        /* <DEDUP_REMOVED lines=54> */
.L_x_10546:
[----:B------:R-:W-:Y:S05]  /*35f0*/  EXIT ;  /* 0x000000000000794d */ /* 0x000fea0003800000 */
.L_x_10548:
        /* <DEDUP_REMOVED lines=16> */
.L_x_11058:


//--------------------- .text._Z25selective_scan_bwd_kernelI32Selective_Scan_bwd_kernel_traitsILi32ELi4ELb1ELb0ELb0ELb1ELb1EN3c104HalfEfEEv12SSMParamsBwd --------------------------
	.section	.text._Z25selective_scan_bwd_kernelI32Selective_Scan_bwd_kernel_traitsILi32ELi4ELb1ELb0ELb0ELb1ELb1EN3c104HalfEfEEv12SSMParamsBwd,"ax",@progbits
	.align	128
        .global         _Z25selective_scan_bwd_kernelI32Selective_Scan_bwd_kernel_traitsILi32ELi4ELb1ELb0ELb0ELb1ELb1EN3c104HalfEfEEv12SSMParamsBwd
        .type           _Z25selective_scan_bwd_kernelI32Selective_Scan_bwd_kernel_traitsILi32ELi4ELb1ELb0ELb0ELb1ELb1EN3c104HalfEfEEv12SSMParamsBwd,@function
        .size           _Z25selective_scan_bwd_kernelI32Selective_Scan_bwd_kernel_traitsILi32ELi4ELb1ELb0ELb0ELb1ELb1EN3c104HalfEfEEv12SSMParamsBwd,(.L_x_11059 - _Z25selective_scan_bwd_kernelI32Selective_Scan_bwd_kernel_traitsILi32ELi4ELb1ELb0ELb0ELb1ELb1EN3c104HalfEfEEv12SSMParamsBwd)
        .other          _Z25selective_scan_bwd_kernelI32Selective_Scan_bwd_kernel_traitsILi32ELi4ELb1ELb0ELb0ELb1ELb1EN3c104HalfEfEEv12SSMParamsBwd,@"STO_CUDA_ENTRY STV_DEFAULT"
_Z25selective_scan_bwd_kernelI32Selective_Scan_bwd_kernel_traitsILi32ELi4ELb1ELb0ELb0ELb1ELb1EN3c104HalfEfEEv12SSMParamsBwd:
.text._Z25selective_scan_bwd_kernelI32Selective_Scan_bwd_kernel_traitsILi32ELi4ELb1ELb0ELb0ELb1ELb1EN3c104HalfEfEEv12SSMParamsBwd:
        /* <DEDUP_REMOVED lines=36> */
[C---:B----4-:R-:W-:Y:S02]  /*0240*/  IMAD.WIDE.U32 R2, R51.reuse, R6, UR4 ;  /* 0x0000000433027e25 */ /* 0x050fe4000f8e0006 */
[----:B------:R-:W2:Y:S01]  /*0250*/  LDC.64 R14, c[0x0][0x330] ;  /* 0x0000cc00ff0e7b82 */ /* 0x000ea20000000a00 */
[----:B------:R-:W-:Y:S01]  /*0260*/  UIMAD.WIDE.U32 UR4, UR14, UR8, URZ ;  /* 0x000000080e0472a5 */ /* 0x000fe2000f8e003f */
[----:B------:R-:W-:Y:S01]  /*0270*/  IMAD R0, R51, R7, R0 ;  /* 0x0000000733007224 */ /* 0x000fe200078e0200 */
[----:B------:R-:W-:Y:S01]  /*0280*/  UIMAD UR6, UR14, UR9, UR6 ;  /* 0x000000090e0672a4 */ /* 0x000fe2000f8e0206 */
[----:B-1----:R-:W-:-:S03]  /*0290*/  LEA R5, R21, 0xffffff80, 0x7 ;  /* 0xffffff8015057811 */ /* 0x002fc600078e38ff */
        /* <DEDUP_REMOVED lines=17> */
[----:B------:R-:W-:-:S05]  /*03b0*/  IADD3 R35, P3, R5, R2, RZ ;  /* 0x0000000205237210 */ /* 0x000fca0007f7e0ff */
[----:B------:R-:W0:Y:S01]  /*03c0*/  @P0 LDC R23, c[0x0][0x21c] ;  /* 0x00008700ff170b82 */ /* 0x000e220000000800 */
[----:B------:R-:W-:Y:S01]  /*03d0*/  ISETP.NE.AND.EX P2, PT, R19, RZ, PT, P2 ;  /* 0x000000ff1300720c */ /* 0x000fe20003f45320 */
[-C--:B--2---:R-:W-:Y:S01]  /*03e0*/  IMAD R0, R50, R14.reuse, RZ ;  /* 0x0000000e32007224 */ /* 0x084fe200078e02ff */
[----:B------:R-:W-:Y:S01]  /*03f0*/  IADD3.X R4, R9, R3, R4, P3, !PT ;  /* 0x0000000309047210 */ /* 0x000fe20001ffe404 */
[----:B------:R-:W-:-:S04]  /*0400*/  IMAD.WIDE.U32 R2, R51, R14, UR6 ;  /* 0x0000000633027e25 */ /* 0x000fc8000f8e000e */
[----:B------:R-:W2:Y:S01]  /*0410*/  LDC.64 R28, c[0x0][0x3b8] ;  /* 0x0000ee00ff1c7b82 */ /* 0x000ea20000000a00 */
[----:B------:R-:W-:Y:S01]  /*0420*/  CS2R R12, SRZ ;  /* 0x00000000000c7805 */ /* 0x000fe2000001ff00 */
[C---:B------:R-:W-:Y:S01]  /*0430*/  IMAD R0, R51.reuse, R15, R0 ;  /* 0x0000000f33007224 */ /* 0x040fe200078e0200 */
[----:B------:R-:W-:-:S05]  /*0440*/  @P1 LEA R12, P3, R51, R16, 0x2 ;  /* 0x00000010330c1211 */ /* 0x000fca00078610ff */
[----:B------:R-:W2:Y:S01]  /*0450*/  @P0 LDC.64 R6, c[0x0][0x310] ;  /* 0x0000c400ff060b82 */ /* 0x000ea20000000a00 */
[----:B------:R-:W-:Y:S02]  /*0460*/  IADD3 R32, P5, R5, R2, RZ ;  /* 0x0000000205207210 */ /* 0x000fe40007fbe0ff */
[----:B------:R-:W-:Y:S02]  /*0470*/  CS2R R10, SRZ ;  /* 0x00000000000a7805 */ /* 0x000fe4000001ff00 */
[C---:B------:R-:W-:Y:S01]  /*0480*/  @P1 LEA.HI.X R13, R51.reuse, R17, R50, 0x2, P3 ;  /* 0x00000011330d1211 */ /* 0x040fe200018f1432 */
[----:B------:R-:W-:Y:S01]  /*0490*/  ULDC.64 UR4, c[0x0][0x268] ;  /* 0x00009a0000047ab9 */ /* 0x000fe20000000a00 */
[----:B------:R-:W-:Y:S02]  /*04a0*/  @P2 LEA R10, P4, R51, R18, 0x2 ;  /* 0x00000012330a2211 */ /* 0x000fe400078810ff */
[----:B------:R-:W-:Y:S02]  /*04b0*/  IADD3.X R2, R9, R3, R0, P5, !PT ;  /* 0x0000000309027210 */ /* 0x000fe40002ffe400 */
[----:B------:R-:W-:Y:S01]  /*04c0*/  ISETP.GE.AND P1, PT, R21, 0x1, PT ;  /* 0x000000011500780c */ /* 0x000fe20003f26270 */
[----:B---3--:R-:W-:Y:S01]  /*04d0*/  @P0 IMAD R0, R20, UR14, R51 ;  /* 0x0000000e14000c24 */ /* 0x008fe2000f8e0233 */
[----:B-1----:R-:W-:-:S02]  /*04e0*/  LEA R37, P5, R36, R24, 0x1 ;  /* 0x0000001824257211 */ /* 0x002fc400078a08ff */
[----:B------:R-:W-:Y:S01]  /*04f0*/  @P2 LEA.HI.X R11, R51, R19, R50, 0x2, P4 ;  /* 0x00000013330b2211 */ /* 0x000fe200020f1432 */
[----:B------:R-:W-:Y:S01]  /*0500*/  @P0 IMAD R0, R0, R21, RZ ;  /* 0x0000001500000224 */ /* 0x000fe200078e02ff */
[----:B------:R-:W-:Y:S01]  /*0510*/  LEA.HI.X R36, R36, R25, R8, 0x1, P5 ;  /* 0x0000001924247211 */ /* 0x000fe200028f0c08 */
[----:B------:R-:W-:Y:S01]  /*0520*/  IMAD R8, R50, UR4, RZ ;  /* 0x0000000432087c24 */ /* 0x000fe2000f8e02ff */
[----:B----4-:R-:W-:Y:S01]  /*0530*/  LEA R34, P2, R35, R26, 0x1 ;  /* 0x0000001a23227211 */ /* 0x010fe200078408ff */
[----:B0-----:R-:W-:Y:S02]  /*0540*/  @P0 IMAD R3, R0, R23, RZ ;  /* 0x0000001700030224 */ /* 0x001fe400078e02ff */
[----:B------:R-:W-:Y:S01]  /*0550*/  IMAD R45, R51, UR5, R8 ;  /* 0x00000005332d7c24 */ /* 0x000fe2000f8e0208 */
[----:B------:R-:W-:Y:S01]  /*0560*/  LEA.HI.X R35, R35, R27, R4, 0x1, P2 ;  /* 0x0000001b23237211 */ /* 0x000fe200010f0c04 */
[----:B------:R-:W-:Y:S01]  /*0570*/  IMAD.WIDE.U32 R4, R51, UR4, RZ ;  /* 0x0000000433047c25 */ /* 0x000fe2000f8e00ff */
[----:B--2---:R-:W-:-:S02]  /*0580*/  LEA R33, P2, R32, R28, 0x1 ;  /* 0x0000001c20217211 */ /* 0x004fc400078408ff */
[----:B------:R-:W-:Y:S02]  /*0590*/  CS2R R46, SRZ ;  /* 0x00000000002e7805 */ /* 0x000fe4000001ff00 */
[----:B------:R-:W-:Y:S01]  /*05a0*/  MOV R8, R12 ;  /* 0x0000000c00087202 */ /* 0x000fe20000000f00 */
[----:B------:R-:W-:Y:S01]  /*05b0*/  @P0 IMAD.WIDE R6, R3, 0x8, R6 ;  /* 0x0000000803060825 */ /* 0x000fe200078e0206 */
[----:B------:R-:W-:Y:S02]  /*05c0*/  LEA.HI.X R32, R32, R29, R2, 0x1, P2 ;  /* 0x0000001d20207211 */ /* 0x000fe400010f0c02 */
[----:B------:R-:W-:Y:S02]  /*05d0*/  @!P0 CS2R R6, SRZ ;  /* 0x0000000000068805 */ /* 0x000fe4000001ff00 */
[----:B------:R-:W-:Y:S02]  /*05e0*/  IADD3 R45, R5, R45, RZ ;  /* 0x0000002d052d7210 */ /* 0x000fe40007ffe0ff */
[----:B------:R-:W-:Y:S01]  /*05f0*/  MOV R9, R13 ;  /* 0x0000000d00097202 */ /* 0x000fe20000000f00 */
[----:B------:R-:W-:Y:S06]  /*0600*/  @!P1 BRA `(.L_x_10549) ;  /* 0x0000003000209947 */ /* 0x000fec0003800000 */
[----:B------:R-:W0:Y:S01]  /*0610*/  S2UR UR5, SR_CgaCtaId ;  /* 0x00000000000579c3 */ /* 0x000e220000008800 */
[----:B------:R-:W1:Y:S01]  /*0620*/  S2R R43, SR_TID.X ;  /* 0x00000000002b7919 */ /* 0x000e620000002100 */
[----:B------:R-:W-:Y:S01]  /*0630*/  ULDC.64 UR6, c[0x0][0x248] ;  /* 0x0000920000067ab9 */ /* 0x000fe20000000a00 */
[----:B------:R-:W-:Y:S01]  /*0640*/  UMOV UR4, 0x400 ;  /* 0x0000040000047882 */ /* 0x000fe20000000000 */
[----:B------:R-:W-:Y:S01]  /*0650*/  IMAD R0, R50, UR6, RZ ;  /* 0x0000000632007c24 */ /* 0x000fe2000f8e02ff */
[----:B------:R-:W2:Y:S01]  /*0660*/  S2R R44, SR_LANEID ;  /* 0x00000000002c7919 */ /* 0x000ea20000000000 */
[C---:B------:R-:W-:Y:S01]  /*0670*/  IMAD.WIDE.U32 R2, R51.reuse, UR6, RZ ;  /* 0x0000000633027c25 */ /* 0x040fe2000f8e00ff */
[----:B------:R-:W-:Y:S01]  /*0680*/  CS2R R46, SRZ ;  /* 0x00000000002e7805 */ /* 0x000fe2000001ff00 */
[----:B------:R-:W3:Y:S02]  /*0690*/  LDC.64 R14, c[0x0][0x2d8] ;  /* 0x0000b600ff0e7b82 */ /* 0x000ee40000000a00 */
[----:B------:R-:W-:-:S05]  /*06a0*/  IMAD R39, R51, UR7, R0 ;  /* 0x0000000733277c24 */ /* 0x000fca000f8e0200 */
[----:B------:R-:W-:Y:S01]  /*06b0*/  IADD3 R39, R3, R39, RZ ;  /* 0x0000002703277210 */ /* 0x000fe20007ffe0ff */
[----:B------:R-:W4:Y:S08]  /*06c0*/  LDC.64 R12, c[0x0][0x2e0] ;  /* 0x0000b800ff0c7b82 */ /* 0x000f300000000a00 */
[----:B------:R-:W2:Y:S01]  /*06d0*/  LDC R40, c[0x0][0x224] ;  /* 0x00008900ff287b82 */ /* 0x000ea20000000800 */
[----:B0-----:R-:W-:-:S06]  /*06e0*/  ULEA UR4, UR5, UR4, 0x18 ;  /* 0x0000000405047291 */ /* 0x001fcc000f8ec03f */
[----:B------:R-:W-:Y:S02]  /*06f0*/  MOV R31, UR4 ;  /* 0x00000004001f7c02 */ /* 0x000fe40008000f00 */
[C---:B---3--:R-:W-:Y:S02]  /*0700*/  LEA R42, P1, R2.reuse, R14, 0x2 ;  /* 0x0000000e022a7211 */ /* 0x048fe400078210ff */
[----:B-1----:R-:W-:Y:S02]  /*0710*/  LOP3.LUT R85, R43, 0x1f, RZ, 0xc0, !PT ;  /* 0x0000001f2b557812 */ /* 0x002fe400078ec0ff */
[----:B------:R-:W-:Y:S02]  /*0720*/  LEA.HI.X R39, R2, R15, R39, 0x2, P1 ;  /* 0x0000000f02277211 */ /* 0x000fe400008f1427 */
[----:B------:R-:W-:Y:S02]  /*0730*/  SHF.R.S32.HI R30, RZ, 0x1f, R43 ;  /* 0x0000001fff1e7819 */ /* 0x000fe4000001142b */
[----:B----4-:R-:W-:-:S02]  /*0740*/  LEA R41, P0, R4, R12, 0x2 ;  /* 0x0000000c04297211 */ /* 0x010fc400078010ff */
[----:B------:R-:W-:Y:S02]  /*0750*/  LEA R83, R43, R31, 0x2 ;  /* 0x0000001f2b537211 */ /* 0x000fe400078e10ff */
[----:B------:R-:W-:-:S09]  /*0760*/  LEA.HI.X R38, R4, R13, R45, 0x2, P0 ;  /* 0x0000000d04267211 */ /* 0x000fd200000f142d */
.L_x_10565:
[----:B------:R-:W-:Y:S01]  /*0770*/  BAR.SYNC.DEFER_BLOCKING 0x0 ;  /* 0x0000000000007b1d */ /* 0x000fe20000010000 */
[C---:B------:R-:W-:Y:S02]  /*0780*/  SHF.L.U32 R16, R43.reuse, 0x3, RZ ;  /* 0x000000032b107819 */ /* 0x040fe400000006ff */
[----:B0-----:R-:W-:Y:S02]  /*0790*/  SHF.L.U64.HI R3, R43, 0x3, R30 ;  /* 0x000000032b037819 */ /* 0x001fe4000001021e */
[----:B------:R-:W-:-:S03]  /*07a0*/  IADD3 R14, P0, R37, R16, RZ ;  /* 0x00000010250e7210 */ /* 0x000fc60007f1e0ff */
[----:B------:R-:W0:Y:S01]  /*07b0*/  LDC.64 R52, c[0x0][0x2a0] ;  /* 0x0000a800ff347b82 */ /* 0x000e220000000a00 */
[----:B------:R-:W-:-:S06]  /*07c0*/  IADD3.X R15, R36, R3, RZ, P0, !PT ;  /* 0x00000003240f7210 */ /* 0x000fcc00007fe4ff */
[----:B------:R-:W3:Y:S01]  /*07d0*/  LDG.E.64 R14, desc[UR12][R14.64] ;  /* 0x0000000c0e0e7981 */ /* 0x000ee2000c1e1b00 */
[----:B--2---:R-:W-:Y:S02]  /*07e0*/  LEA R17, R44, R31, 0x3 ;  /* 0x0000001f2c117211 */ /* 0x004fe400078e18ff */
[----:B------:R-:W-:-:S04]  /*07f0*/  IADD3 R18, P0, R34, R16, RZ ;  /* 0x0000001022127210 */ /* 0x000fc80007f1e0ff */
[----:B------:R-:W-:Y:S01]  /*0800*/  IADD3.X R19, R35, R3, RZ, P0, !PT ;  /* 0x0000000323137210 */ /* 0x000fe200007fe4ff */
[----:B---3--:R-:W-:Y:S01]  /*0810*/  STS.64 [R17], R14 ;  /* 0x0000000e11007388 */ /* 0x008fe20000000a00 */
[----:B------:R-:W-:-:S03]  /*0820*/  NOP ;  /* 0x0000000000007918 */ /* 0x000fc60000000000 */
[----:B------:R-:W-:Y:S01]  /*0830*/  LDS.64 R12, [R17] ;  /* 0x00000000110c7984 */ /* 0x000fe20000000a00 */
[----:B------:R-:W-:Y:S06]  /*0840*/  BAR.SYNC.DEFER_BLOCKING 0x0 ;  /* 0x0000000000007b1d */ /* 0x000fec0000010000 */
[----:B------:R-:W2:Y:S01]  /*0850*/  LDG.E.64 R18, desc[UR12][R18.64] ;  /* 0x0000000c12127981 */ /* 0x000ea2000c1e1b00 */
[----:B------:R-:W-:-:S04]  /*0860*/  IADD3 R20, P0, R33, R16, RZ ;  /* 0x0000001021147210 */ /* 0x000fc80007f1e0ff */
[----:B------:R-:W-:Y:S01]  /*0870*/  IADD3.X R21, R32, R3, RZ, P0, !PT ;  /* 0x0000000320157210 */ /* 0x000fe200007fe4ff */
[----:B--2---:R1:W-:Y:S01]  /*0880*/  STS.64 [R17], R18 ;  /* 0x0000001211007388 */ /* 0x0043e20000000a00 */
[----:B------:R-:W-:-:S03]  /*0890*/  NOP ;  /* 0x0000000000007918 */ /* 0x000fc60000000000 */
[----:B------:R-:W2:Y:S01]  /*08a0*/  LDS.64 R22, [R17] ;  /* 0x0000000011167984 */ /* 0x000ea20000000a00 */
[----:B------:R-:W-:Y:S01]  /*08b0*/  BAR.SYNC.DEFER_BLOCKING 0x0 ;  /* 0x0000000000007b1d */ /* 0x000fe20000010000 */
[----:B------:R-:W-:-:S07]  /*08c0*/  IADD3 R2, R40, -0x1, RZ ;  /* 0xffffffff28027810 */ /* 0x000fce0007ffe0ff */
[----:B-1----:R-:W1:Y:S01]  /*08d0*/  LDC.64 R18, c[0x0][0x318] ;  /* 0x0000c600ff127b82 */ /* 0x002e620000000a00 */
[----:B------:R-:W3:Y:S01]  /*08e0*/  LDG.E.64 R20, desc[UR12][R20.64] ;  /* 0x0000000c14147981 */ /* 0x000ee2000c1e1b00 */
[----:B------:R-:W-:Y:S01]  /*08f0*/  SHF.L.U32 R14, R2, 0x7, RZ ;  /* 0x00000007020e7819 */ /* 0x000fe200000006ff */
[----:B0-----:R-:W-:Y:S01]  /*0900*/  IMAD R0, R52, UR15, RZ ;  /* 0x0000000f34007c24 */ /* 0x001fe2000f8e02ff */
[----:B------:R-:W-:Y:S02]  /*0910*/  BSSY B0, `(.L_x_10550) ;  /* 0x0000035000007945 */ /* 0x000fe40003800000 */
[----:B------:R-:W-:Y:S01]  /*0920*/  SHF.R.S32.HI R15, RZ, 0x1f, R14 ;  /* 0x0000001fff0f7819 */ /* 0x000fe2000001140e */
[----:B------:R-:W-:Y:S02]  /*0930*/  IMAD R53, R53, UR14, R0 ;  /* 0x0000000e35357c24 */ /* 0x000fe4000f8e0200 */
[----:B--2---:R-:W-:Y:S01]  /*0940*/  HADD2.F32 R29, -RZ, R22.H0_H0 ;  /* 0x20000016ff1d7230 */ /* 0x004fe20000004100 */
[----:B------:R-:W-:-:S02]  /*0950*/  SHF.R.U64 R27, R22, 0x10, R23 ;  /* 0x00000010161b7819 */ /* 0x000fc40000001217 */
[----:B------:R-:W-:Y:S01]  /*0960*/  SHF.R.U32.HI R25, RZ, 0x10, R23 ;  /* 0x00000010ff197819 */ /* 0x000fe20000011617 */
[----:B------:R-:W-:Y:S02]  /*0970*/  HADD2.F32 R23, -RZ, R23.H0_H0 ;  /* 0x20000017ff177230 */ /* 0x000fe40000004100 */
[--C-:B-----5:R-:W-:Y:S01]  /*0980*/  FADD.FTZ R29, R29, R48.reuse ;  /* 0x000000301d1d7221 */ /* 0x120fe20000010000 */
[----:B------:R-:W-:Y:S02]  /*0990*/  HADD2.F32 R27, -RZ, R27.H0_H0 ;  /* 0x2000001bff1b7230 */ /* 0x000fe40000004100 */
[----:B------:R-:W-:Y:S02]  /*09a0*/  HADD2.F32 R25, -RZ, R25.H0_H0 ;  /* 0x20000019ff197230 */ /* 0x000fe40000004100 */
[--C-:B------:R-:W-:Y:S01]  /*09b0*/  FADD.FTZ R28, R23, R48.reuse ;  /* 0x00000030171c7221 */ /* 0x100fe20000010000 */
[----:B------:R-:W-:Y:S01]  /*09c0*/  FSETP.GTU.FTZ.AND P2, PT, R29, 20, PT ;  /* 0x41a000001d00780b */ /* 0x000fe20003f5c000 */
[--C-:B------:R-:W-:Y:S01]  /*09d0*/  FADD.FTZ R27, R27, R48.reuse ;  /* 0x000000301b1b7221 */ /* 0x100fe20000010000 */
[----:B------:R-:W-:-:S02]  /*09e0*/  FADD.FTZ R26, R25, R48 ;  /* 0x00000030191a7221 */ /* 0x000fc40000010000 */
[----:B------:R-:W-:Y:S02]  /*09f0*/  FSETP.GTU.FTZ.AND P0, PT, R28, 20, PT ;  /* 0x41a000001c00780b */ /* 0x000fe40003f1c000 */
[----:B------:R-:W-:Y:S02]  /*0a00*/  FSETP.GTU.FTZ.AND P3, PT, R27, 20, PT ;  /* 0x41a000001b00780b */ /* 0x000fe40003f7c000 */
[----:B------:R-:W-:Y:S01]  /*0a10*/  FSETP.GTU.FTZ.AND P1, PT, R26, 20, PT ;  /* 0x41a000001a00780b */ /* 0x000fe20003f3c000 */
[----:B---3--:R0:W-:Y:S02]  /*0a20*/  STS.64 [R17], R20 ;  /* 0x0000001411007388 */ /* 0x0081e40000000a00 */
[----:B0-----:R-:W-:-:S05]  /*0a30*/  IMAD.WIDE.U32 R20, R52, UR14, R14 ;  /* 0x0000000e34147c25 */ /* 0x001fca000f8e000e */
[----:B------:R-:W-:Y:S01]  /*0a40*/  IADD3 R23, R21, R53, RZ ;  /* 0x0000003515177210 */ /* 0x000fe20007ffe0ff */
[----:B------:R-:W-:Y:S01]  /*0a50*/  NOP ;  /* 0x0000000000007918 */ /* 0x000fe20000000000 */
[----:B-1----:R-:W-:Y:S05]  /*0a60*/  @P2 BRA `(.L_x_10551) ;  /* 0x00000000007c2947 */ /* 0x002fea0003800000 */
        /* <DEDUP_REMOVED lines=31> */
.L_x_10551:
[----:B------:R-:W-:Y:S05]  /*0c60*/  BSYNC B0 ;  /* 0x0000000000007941 */ /* 0x000fea0003800000 */
.L_x_10550:
        /* <DEDUP_REMOVED lines=33> */
.L_x_10553:
[----:B------:R-:W-:Y:S05]  /*0e80*/  BSYNC B0 ;  /* 0x0000000000007941 */ /* 0x000fea0003800000 */
.L_x_10552:
        /* <DEDUP_REMOVED lines=33> */
.L_x_10555:
[----:B------:R-:W-:Y:S05]  /*10a0*/  BSYNC B0 ;  /* 0x0000000000007941 */ /* 0x000fea0003800000 */
.L_x_10554:
        /* <DEDUP_REMOVED lines=33> */
.L_x_10557:
[----:B------:R-:W-:Y:S05]  /*12c0*/  BSYNC B0 ;  /* 0x0000000000007941 */ /* 0x000fea0003800000 */
.L_x_10556:
        /* <DEDUP_REMOVED lines=8> */
[----:B------:R-:W-:-:S03]  /*1350*/  ULDC.64 UR4, c[0x0][0x2b8] ;  /* 0x0000ae0000047ab9 */ /* 0x000fc60000000a00 */
[----:B------:R-:W-:Y:S02]  /*1360*/  IADD3 R0, R21, R23, RZ ;  /* 0x0000001715007210 */ /* 0x000fe40007ffe0ff */
[----:B------:R-:W-:Y:S01]  /*1370*/  IADD3 R24, P1, R25, R16, RZ ;  /* 0x0000001019187210 */ /* 0x000fe20007f3e0ff */
[----:B------:R-:W1:Y:S01]  /*1380*/  LDC.64 R22, c[0x0][0x2b0] ;  /* 0x0000ac00ff167b82 */ /* 0x000e620000000a00 */
[----:B------:R-:W-:Y:S02]  /*1390*/  LEA.HI.X R20, R20, R19, R0, 0x1, P0 ;  /* 0x0000001314147211 */ /* 0x000fe400000f0c00 */
[----:B------:R-:W2:Y:S02]  /*13a0*/  LDS.64 R18, [R17] ;  /* 0x0000000011127984 */ /* 0x000ea40000000a00 */
[----:B------:R-:W-:-:S03]  /*13b0*/  IADD3.X R25, R20, R3, RZ, P1, !PT ;  /* 0x0000000314197210 */ /* 0x000fc60000ffe4ff */
[----:B------:R-:W-:Y:S06]  /*13c0*/  BAR.SYNC.DEFER_BLOCKING 0x0 ;  /* 0x0000000000007b1d */ /* 0x000fec0000010000 */
[----:B------:R-:W3:Y:S01]  /*13d0*/  LDG.E.64 R24, desc[UR12][R24.64] ;  /* 0x0000000c18187981 */ /* 0x000ee2000c1e1b00 */
[C---:B-1----:R-:W-:Y:S02]  /*13e0*/  IMAD R0, R22.reuse, UR15, RZ ;  /* 0x0000000f16007c24 */ /* 0x042fe4000f8e02ff */
[----:B------:R-:W-:-:S04]  /*13f0*/  IMAD.WIDE.U32 R20, R22, UR14, R14 ;  /* 0x0000000e16147c25 */ /* 0x000fc8000f8e000e */
[----:B------:R-:W-:Y:S02]  /*1400*/  IMAD R23, R23, UR14, R0 ;  /* 0x0000000e17177c24 */ /* 0x000fe4000f8e0200 */
[----:B------:R-:W-:-:S03]  /*1410*/  IMAD R0, R50, UR4, RZ ;  /* 0x0000000432007c24 */ /* 0x000fc6000f8e02ff */
[----:B------:R-:W-:Y:S01]  /*1420*/  IADD3 R21, R21, R23, RZ ;  /* 0x0000001715157210 */ /* 0x000fe20007ffe0ff */
[C---:B------:R-:W-:Y:S02]  /*1430*/  IMAD R23, R51.reuse, UR5, R0 ;  /* 0x0000000533177c24 */ /* 0x040fe4000f8e0200 */
[----:B------:R-:W-:Y:S01]  /*1440*/  IMAD.WIDE.U32 R20, R51, UR4, R20 ;  /* 0x0000000433147c25 */ /* 0x000fe2000f8e0014 */
[----:B--2---:R-:W-:Y:S01]  /*1450*/  SHF.R.U32.HI R61, RZ, 0x10, R19 ;  /* 0x00000010ff3d7819 */ /* 0x004fe20000011613 */
[----:B------:R-:W-:Y:S01]  /*1460*/  ULDC.64 UR4, c[0x0][0x3a0] ;  /* 0x0000e80000047ab9 */ /* 0x000fe20000000a00 */
[----:B0-----:R-:W-:Y:S02]  /*1470*/  LEA R55, P0, R20, R52, 0x1 ;  /* 0x0000003414377211 */ /* 0x001fe400078008ff */
[----:B------:R-:W-:Y:S02]  /*1480*/  IADD3 R0, R21, R23, RZ ;  /* 0x0000001715007210 */ /* 0x000fe40007ffe0ff */
[----:B------:R-:W-:-:S02]  /*1490*/  IADD3 R54, P1, R55, R16, RZ ;  /* 0x0000001037367210 */ /* 0x000fc40007f3e0ff */
[----:B------:R-:W-:-:S04]  /*14a0*/  LEA.HI.X R20, R20, R53, R0, 0x1, P0 ;  /* 0x0000003514147211 */ /* 0x000fc800000f0c00 */
[----:B------:R-:W-:Y:S01]  /*14b0*/  IADD3.X R55, R20, R3, RZ, P1, !PT ;  /* 0x0000000314377210 */ /* 0x000fe20000ffe4ff */
[----:B---3--:R-:W-:Y:S01]  /*14c0*/  STS.64 [R17], R24 ;  /* 0x0000001811007388 */ /* 0x008fe20000000a00 */
[----:B------:R-:W-:-:S03]  /*14d0*/  NOP ;  /* 0x0000000000007918 */ /* 0x000fc60000000000 */
[----:B------:R-:W0:Y:S01]  /*14e0*/  LDS.64 R58, [R17] ;  /* 0x00000000113a7984 */ /* 0x000e220000000a00 */
[----:B------:R-:W-:Y:S06]  /*14f0*/  BAR.SYNC.DEFER_BLOCKING 0x0 ;  /* 0x0000000000007b1d */ /* 0x000fec0000010000 */
[----:B------:R-:W2:Y:S01]  /*1500*/  LDG.E.64 R54, desc[UR12][R54.64] ;  /* 0x0000000c36367981 */ /* 0x000ea2000c1e1b00 */
[----:B------:R-:W-:Y:S01]  /*1510*/  SHF.R.U64 R60, R18, 0x10, R19 ;  /* 0x00000010123c7819 */ /* 0x000fe20000001213 */
[----:B------:R-:W-:Y:S01]  /*1520*/  HADD2.F32 R61, -RZ, R61.H0_H0 ;  /* 0x2000003dff3d7230 */ /* 0x000fe20000004100 */
[--C-:B0-----:R-:W-:Y:S01]  /*1530*/  SHF.R.U32.HI R0, RZ, 0x10, R59.reuse ;  /* 0x00000010ff007819 */ /* 0x101fe2000001163b */
[----:B------:R-:W-:Y:S01]  /*1540*/  HADD2.F32 R23, -RZ, R59.H0_H0 ;  /* 0x2000003bff177230 */ /* 0x000fe20000004100 */
[----:B------:R-:W-:Y:S01]  /*1550*/  SHF.R.U64 R52, R58, 0x10, R59 ;  /* 0x000000103a347819 */ /* 0x000fe2000000123b */
[----:B------:R-:W-:-:S02]  /*1560*/  HADD2.F32 R53, -RZ, R58.H0_H0 ;  /* 0x2000003aff357230 */ /* 0x000fc40000004100 */
[----:B------:R-:W-:Y:S02]  /*1570*/  HADD2.F32 R0, -RZ, R0.H0_H0 ;  /* 0x20000000ff007230 */ /* 0x000fe40000004100 */
[----:B------:R-:W-:Y:S01]  /*1580*/  FMUL.FTZ R25, R23, -1.4426950216293334961 ;  /* 0xbfb8aa3b17197820 */ /* 0x000fe20000410000 */
[----:B------:R-:W-:Y:S02]  /*1590*/  HADD2.F32 R52, -RZ, R52.H0_H0 ;  /* 0x20000034ff347230 */ /* 0x000fe40000004100 */
[----:B------:R-:W-:Y:S01]  /*15a0*/  FMUL.FTZ R22, R53, -1.4426950216293334961 ;  /* 0xbfb8aa3b35167820 */ /* 0x000fe20000410000 */
[----:B------:R-:W-:Y:S02]  /*15b0*/  HADD2.F32 R58, -RZ, R19.H0_H0 ;  /* 0x20000013ff3a7230 */ /* 0x000fe40000004100 */
[----:B------:R-:W-:Y:S01]  /*15c0*/  FMUL.FTZ R56, R0, -1.4426950216293334961 ;  /* 0xbfb8aa3b00387820 */ /* 0x000fe20000410000 */
[----:B------:R-:W-:Y:S01]  /*15d0*/  MUFU.EX2 R25, R25 ;  /* 0x0000001900197308 */ /* 0x000fe20000000800 */
[----:B------:R-:W-:-:S07]  /*15e0*/  FMUL.FTZ R24, R52, -1.4426950216293334961 ;  /* 0xbfb8aa3b34187820 */ /* 0x000fce0000410000 */
[----:B------:R-:W0:Y:S08]  /*15f0*/  MUFU.EX2 R56, R56 ;  /* 0x0000003800387308 */ /* 0x000e300000000800 */
[----:B------:R-:W1:Y:S08]  /*1600*/  MUFU.EX2 R24, R24 ;  /* 0x0000001800187308 */ /* 0x000e700000000800 */
[----:B------:R-:W3:Y:S01]  /*1610*/  MUFU.EX2 R22, R22 ;  /* 0x0000001600167308 */ /* 0x000ee20000000800 */
[----:B0-----:R-:W-:-:S07]  /*1620*/  FADD.FTZ R57, R56, 1 ;  /* 0x3f80000038397421 */ /* 0x001fce0000010000 */
[----:B------:R-:W-:Y:S01]  /*1630*/  MUFU.RCP R57, R57 ;  /* 0x0000003900397308 */ /* 0x000fe20000001000 */
[----:B-1----:R-:W-:-:S07]  /*1640*/  FADD.FTZ R59, R24, 1 ;  /* 0x3f800000183b7421 */ /* 0x002fce0000010000 */
[----:B------:R-:W0:Y:S01]  /*1650*/  MUFU.RCP R59, R59 ;  /* 0x0000003b003b7308 */ /* 0x000e220000001000 */
[----:B---3--:R-:W-:-:S07]  /*1660*/  FADD.FTZ R19, R22, 1 ;  /* 0x3f80000016137421 */ /* 0x008fce0000010000 */
[----:B------:R0:W-:Y:S02]  /*1670*/  MUFU.RCP R64, R19 ;  /* 0x0000001300407308 */ /* 0x0001e40000001000 */
[----:B0-----:R-:W-:Y:S01]  /*1680*/  FADD.FTZ R19, -R59, 1 ;  /* 0x3f8000003b137421 */ /* 0x001fe20000010100 */
[----:B--2---:R0:W-:Y:S01]  /*1690*/  STS.64 [R17], R54 ;  /* 0x0000003611007388 */ /* 0x0041e20000000a00 */
[----:B------:R-:W-:-:S03]  /*16a0*/  NOP ;  /* 0x0000000000007918 */ /* 0x000fc60000000000 */
[----:B------:R-:W1:Y:S01]  /*16b0*/  LDS.64 R20, [R17] ;  /* 0x0000000011147984 */ /* 0x000e620000000a00 */
[----:B0-----:R-:W-:-:S06]  /*16c0*/  FADD.FTZ R54, R25, 1 ;  /* 0x3f80000019367421 */ /* 0x001fcc0000010000 */
[----:B------:R-:W0:Y:S02]  /*16d0*/  MUFU.RCP R54, R54 ;  /* 0x0000003600367308 */ /* 0x000e240000001000 */
[----:B0-----:R-:W-:-:S04]  /*16e0*/  FADD.FTZ R22, -R54, 1 ;  /* 0x3f80000036167421 */ /* 0x001fc80000010100 */
[C---:B------:R-:W-:Y:S01]  /*16f0*/  FFMA.FTZ R22, R23.reuse, R22, 1 ;  /* 0x3f80000017167423 */ /* 0x040fe20000010016 */
[----:B------:R-:W-:Y:S01]  /*1700*/  FMUL.FTZ R23, R23, R54 ;  /* 0x0000003617177220 */ /* 0x000fe20000410000 */
[----:B-1----:R-:W-:Y:S01]  /*1710*/  HADD2.F32 R55, -RZ, R21.H0_H0 ;  /* 0x20000015ff377230 */ /* 0x002fe20000004100 */
[--C-:B------:R-:W-:Y:S01]  /*1720*/  SHF.R.U32.HI R56, RZ, 0x10, R21.reuse ;  /* 0x00000010ff387819 */ /* 0x100fe20000011615 */
[----:B------:R-:W-:Y:S01]  /*1730*/  HADD2.F32 R65, -RZ, R20.H0_H0 ;  /* 0x20000014ff417230 */ /* 0x000fe20000004100 */
[----:B------:R-:W-:Y:S01]  /*1740*/  SHF.R.U64 R67, R20, 0x10, R21 ;  /* 0x0000001014437819 */ /* 0x000fe20000001215 */
[----:B------:R-:W-:Y:S01]  /*1750*/  FADD.FTZ R21, -R57, 1 ;  /* 0x3f80000039157421 */ /* 0x000fe20000010100 */
[----:B------:R-:W-:Y:S01]  /*1760*/  FMUL.FTZ R25, R58, R55 ;  /* 0x000000373a197220 */ /* 0x000fe20000410000 */
[----:B------:R-:W-:Y:S02]  /*1770*/  HADD2.F32 R56, -RZ, R56.H0_H0 ;  /* 0x20000038ff387230 */ /* 0x000fe40000004100 */
[----:B------:R-:W-:Y:S01]  /*1780*/  FFMA.FTZ R21, R0, R21, 1 ;  /* 0x3f80000000157423 */ /* 0x000fe20000010015 */
[----:B------:R-:W-:Y:S01]  /*1790*/  FMUL.FTZ R25, R54, R25 ;  /* 0x0000001936197220 */ /* 0x000fe20000410000 */
[----:B------:R-:W-:-:S02]  /*17a0*/  HADD2.F32 R67, -RZ, R67.H0_H0 ;  /* 0x20000043ff437230 */ /* 0x000fc40000004100 */
[----:B------:R-:W-:Y:S01]  /*17b0*/  FMUL.FTZ R24, R61, R56 ;  /* 0x000000383d187220 */ /* 0x000fe20000410000 */
[----:B------:R-:W-:Y:S01]  /*17c0*/  FMUL.FTZ R25, R25, R22 ;  /* 0x0000001619197220 */ /* 0x000fe20000410000 */
[----:B------:R-:W-:Y:S02]  /*17d0*/  HADD2.F32 R22, -RZ, R60.H0_H0 ;  /* 0x2000003cff167230 */ /* 0x000fe40000004100 */
[----:B------:R-:W-:Y:S01]  /*17e0*/  FMUL.FTZ R24, R57, R24 ;  /* 0x0000001839187220 */ /* 0x000fe20000410000 */
[----:B------:R-:W-:Y:S02]  /*17f0*/  HADD2.F32 R60, -RZ, R18.H0_H0 ;  /* 0x20000012ff3c7230 */ /* 0x000fe40000004100 */
[----:B------:R-:W-:Y:S01]  /*1800*/  FADD.FTZ R18, -R64, 1 ;  /* 0x3f80000040127421 */ /* 0x000fe20000010100 */
[----:B------:R-:W-:Y:S01]  /*1810*/  F2F.F16.F32 R63, R25 ;  /* 0x00000019003f7304 */ /* 0x000fe20000200800 */
        /* <DEDUP_REMOVED lines=8> */
[----:B------:R-:W0:Y:S01]  /*18a0*/  F2F.F16.F32 R62, R62 ;  /* 0x0000003e003e7304 */ /* 0x000e220000200800 */
[----:B------:R-:W-:Y:S01]  /*18b0*/  FMUL.FTZ R68, R24, R21 ;  /* 0x0000001518447220 */ /* 0x000fe20000410000 */
[----:B------:R-:W-:Y:S01]  /*18c0*/  FMUL.FTZ R57, R0, R57 ;  /* 0x0000003900397220 */ /* 0x000fe20000410000 */
[----:B------:R-:W-:Y:S01]  /*18d0*/  FMUL.FTZ R66, R19, R18 ;  /* 0x0000001213427220 */ /* 0x000fe20000410000 */
[----:B------:R-:W1:Y:S01]  /*18e0*/  LDC.64 R20, c[0x0][0x398] ;  /* 0x0000e600ff147b82 */ /* 0x000e620000000a00 */
[----:B------:R-:W-:Y:S01]  /*18f0*/  FMUL.FTZ R59, R52, R59 ;  /* 0x0000003b343b7220 */ /* 0x000fe20000410000 */
[----:B------:R-:W-:Y:S01]  /*1900*/  FMUL.FTZ R52, R58, R23 ;  /* 0x000000173a347220 */ /* 0x000fe20000410000 */
[----:B------:R-:W-:Y:S01]  /*1910*/  FMUL.FTZ R0, R60, R53 ;  /* 0x000000353c007220 */ /* 0x000fe20000410000 */
[----:B------:R-:W2:Y:S01]  /*1920*/  F2F.F16.F32 R68, R68 ;  /* 0x0000004400447304 */ /* 0x000ea20000200800 */
[----:B------:R-:W-:Y:S01]  /*1930*/  FMUL.FTZ R54, R61, R57 ;  /* 0x000000393d367220 */ /* 0x000fe20000410000 */
[----:B0-----:R-:W-:-:S06]  /*1940*/  PRMT R63, R63, 0x5410, R62 ;  /* 0x000054103f3f7816 */ /* 0x001fcc000000003e */
[----:B------:R0:W3:Y:S01]  /*1950*/  F2F.F16.F32 R25, R66 ;  /* 0x0000004200197304 */ /* 0x0000e20000200800 */
[----:B--2---:R-:W-:-:S04]  /*1960*/  IMAD.WIDE.U32 R18, R68, 0x10000, RZ ;  /* 0x0001000044127825 */ /* 0x004fc800078e00ff */
[----:B0-----:R-:W-:Y:S01]  /*1970*/  IMAD R66, R50, UR4, RZ ;  /* 0x0000000432427c24 */ /* 0x001fe2000f8e02ff */
[----:B------:R-:W-:Y:S01]  /*1980*/  LOP3.LUT R63, R63, R19, RZ, 0xfc, !PT ;  /* 0x000000133f3f7212 */ /* 0x000fe200078efcff */
[----:B-1----:R-:W-:Y:S01]  /*1990*/  IMAD R70, R20, UR15, RZ ;  /* 0x0000000f14467c24 */ /* 0x002fe2000f8e02ff */
[----:B---3--:R-:W-:Y:S01]  /*19a0*/  LOP3.LUT R62, R18, R25, RZ, 0xfc, !PT ;  /* 0x00000019123e7212 */ /* 0x008fe200078efcff */
[----:B------:R-:W-:Y:S02]  /*19b0*/  BAR.SYNC.DEFER_BLOCKING 0x0 ;  /* 0x0000000000007b1d */ /* 0x000fe40000010000 */
[----:B------:R-:W-:Y:S02]  /*19c0*/  IMAD R69, R21, UR14, R70 ;  /* 0x0000000e15457c24 */ /* 0x000fe4000f8e0246 */
[----:B------:R-:W-:-:S04]  /*19d0*/  IMAD.WIDE.U32 R20, R20, UR14, R14 ;  /* 0x0000000e14147c25 */ /* 0x000fc8000f8e000e */
[----:B------:R-:W0:Y:S01]  /*19e0*/  LDC.64 R24, c[0x0][0x3e8] ;  /* 0x0000fa00ff187b82 */ /* 0x000e220000000a00 */
[----:B------:R-:W-:Y:S01]  /*19f0*/  IADD3 R21, R21, R69, RZ ;  /* 0x0000004515157210 */ /* 0x000fe20007ffe0ff */
[C---:B------:R-:W-:Y:S01]  /*1a00*/  IMAD R69, R51.reuse, UR5, R66 ;  /* 0x0000000533457c24 */ /* 0x040fe2000f8e0242 */
[----:B------:R-:W-:Y:S01]  /*1a10*/  SHF.R.U64 R66, R12, 0x10, R13 ;  /* 0x000000100c427819 */ /* 0x000fe2000000120d */
[----:B------:R-:W-:Y:S01]  /*1a20*/  IMAD.WIDE.U32 R20, R51, UR4, R20 ;  /* 0x0000000433147c25 */ /* 0x000fe2000f8e0014 */
[----:B------:R0:W-:Y:S01]  /*1a30*/  STS.64 [R17], R62 ;  /* 0x0000003e11007388 */ /* 0x0001e20000000a00 */
[----:B------:R-:W-:-:S03]  /*1a40*/  NOP ;  /* 0x0000000000007918 */ /* 0x000fc60000000000 */
[----:B------:R-:W1:Y:S01]  /*1a50*/  LDS.64 R18, [R17] ;  /* 0x0000000011127984 */ /* 0x000e620000000a00 */
[C---:B0-----:R-:W-:Y:S02]  /*1a60*/  LEA R63, P0, R20.reuse, R24, 0x1 ;  /* 0x00000018143f7211 */ /* 0x041fe400078008ff */
[----:B------:R-:W-:Y:S01]  /*1a70*/  IADD3 R62, R21, R69, RZ ;  /* 0x00000045153e7210 */ /* 0x000fe20007ffe0ff */
[----:B------:R-:W0:Y:S03]  /*1a80*/  LDC R24, c[0x0][0x21c] ;  /* 0x00008700ff187b82 */ /* 0x000e260000000800 */
[----:B------:R-:W-:Y:S02]  /*1a90*/  LEA.HI.X R62, R20, R25, R62, 0x1, P0 ;  /* 0x00000019143e7211 */ /* 0x000fe400000f0c3e */
[----:B------:R-:W-:Y:S02]  /*1aa0*/  IADD3 R20, P1, R63, R16, RZ ;  /* 0x000000103f147210 */ /* 0x000fe40007f3e0ff */
[----:B------:R-:W-:-:S02]  /*1ab0*/  ISETP.NE.U32.AND P0, PT, RZ, UR6, PT ;  /* 0x00000006ff007c0c */ /* 0x000fc4000bf05070 */
[----:B------:R-:W-:Y:S02]  /*1ac0*/  IADD3.X R21, R62, R3, RZ, P1, !PT ;  /* 0x000000033e157210 */ /* 0x000fe40000ffe4ff */
[----:B------:R-:W-:Y:S02]  /*1ad0*/  ISETP.NE.AND.EX P0, PT, RZ, UR7, PT, P0 ;  /* 0x00000007ff007c0c */ /* 0x000fe4000bf05300 */
[----:B------:R-:W-:Y:S01]  /*1ae0*/  SHF.R.U32.HI R25, RZ, 0x10, R13 ;  /* 0x00000010ff197819 */ /* 0x000fe2000001160d */
[----:B-1----:R1:W-:Y:S10]  /*1af0*/  STG.E.64 desc[UR12][R20.64], R18 ;  /* 0x0000001214007986 */ /* 0x0023f4000c101b0c */
[----:B------:R-:W-:Y:S05]  /*1b00*/  @!P0 BRA `(.L_x_10558) ;  /* 0x00000000008c8947 */ /* 0x000fea0003800000 */
[----:B------:R-:W-:Y:S01]  /*1b10*/  FMUL.FTZ R23, R23, R55 ;  /* 0x0000003717177220 */ /* 0x000fe20000410000 */
[----:B-1----:R-:W-:Y:S01]  /*1b20*/  FMUL.FTZ R20, R57, R56 ;  /* 0x0000003839147220 */ /* 0x002fe20000410000 */
[----:B------:R-:W-:Y:S01]  /*1b30*/  FMUL.FTZ R67, R59, R67 ;  /* 0x000000433b437220 */ /* 0x000fe20000410000 */
[----:B------:R-:W-:Y:S01]  /*1b40*/  FMUL.FTZ R53, R53, R65 ;  /* 0x0000004135357220 */ /* 0x000fe20000410000 */
[----:B------:R-:W-:Y:S06]  /*1b50*/  BAR.SYNC.DEFER_BLOCKING 0x0 ;  /* 0x0000000000007b1d */ /* 0x000fec0000010000 */
[----:B------:R-:W1:Y:S02]  /*1b60*/  F2F.F16.F32 R18, R67 ;  /* 0x0000004300127304 */ /* 0x000e640000200800 */
[----:B------:R-:W2:Y:S01]  /*1b70*/  LDC.64 R60, c[0x0][0x2c0] ;  /* 0x0000b000ff3c7b82 */ /* 0x000ea20000000a00 */
[----:B------:R-:W-:-:S05]  /*1b80*/  ULDC.64 UR4, c[0x0][0x2c8] ;  /* 0x0000b20000047ab9 */ /* 0x000fca0000000a00 */
[----:B------:R-:W-:Y:S01]  /*1b90*/  F2F.F16.F32 R23, R23 ;  /* 0x0000001700177304 */ /* 0x000fe20000200800 */
[----:B-1----:R-:W-:-:S07]  /*1ba0*/  IMAD.WIDE.U32 R18, R18, 0x10000, RZ ;  /* 0x0001000012127825 */ /* 0x002fce00078e00ff */
[----:B------:R-:W1:Y:S08]  /*1bb0*/  F2F.F16.F32 R20, R20 ;  /* 0x0000001400147304 */ /* 0x000e700000200800 */
[----:B------:R-:W3:Y:S01]  /*1bc0*/  F2F.F16.F32 R53, R53 ;  /* 0x0000003500357304 */ /* 0x000ee20000200800 */
[C---:B--2---:R-:W-:Y:S01]  /*1bd0*/  IMAD R58, R60.reuse, UR15, RZ ;  /* 0x0000000f3c3a7c24 */ /* 0x044fe2000f8e02ff */
[----:B-1----:R-:W-:Y:S01]  /*1be0*/  PRMT R57, R23, 0x5410, R20 ;  /* 0x0000541017397816 */ /* 0x002fe20000000014 */
[----:B------:R-:W-:-:S03]  /*1bf0*/  IMAD.WIDE.U32 R20, R60, UR14, R14 ;  /* 0x0000000e3c147c25 */ /* 0x000fc6000f8e000e */
[----:B------:R-:W-:Y:S01]  /*1c00*/  LOP3.LUT R57, R57, R19, RZ, 0xfc, !PT ;  /* 0x0000001339397212 */ /* 0x000fe200078efcff */
[----:B------:R-:W-:Y:S02]  /*1c10*/  IMAD R23, R61, UR14, R58 ;  /* 0x0000000e3d177c24 */ /* 0x000fe4000f8e023a */
[----:B------:R-:W-:Y:S01]  /*1c20*/  IMAD R58, R50, UR4, RZ ;  /* 0x00000004323a7c24 */ /* 0x000fe2000f8e02ff */
[----:B---3--:R-:W-:Y:S02]  /*1c30*/  LOP3.LUT R56, R18, R53, RZ, 0xfc, !PT ;  /* 0x0000003512387212 */ /* 0x008fe400078efcff */
[----:B------:R-:W-:Y:S01]  /*1c40*/  IADD3 R21, R21, R23, RZ ;  /* 0x0000001715157210 */ /* 0x000fe20007ffe0ff */
[----:B------:R-:W-:Y:S01]  /*1c50*/  IMAD R23, R51, UR5, R58 ;  /* 0x0000000533177c24 */ /* 0x000fe2000f8e023a */
[----:B------:R-:W1:Y:S01]  /*1c60*/  S2UR UR5, SR_CgaCtaId ;  /* 0x00000000000579c3 */ /* 0x000e620000008800 */
[----:B------:R-:W-:Y:S01]  /*1c70*/  STS.64 [R17], R56 ;  /* 0x0000003811007388 */ /* 0x000fe20000000a00 */
[----:B------:R-:W-:-:S03]  /*1c80*/  NOP ;  /* 0x0000000000007918 */ /* 0x000fc60000000000 */
[----:B------:R2:W3:Y:S01]  /*1c90*/  LDS.64 R18, [R17] ;  /* 0x0000000011127984 */ /* 0x0004e20000000a00 */
[----:B------:R-:W-:Y:S01]  /*1ca0*/  IMAD.WIDE.U32 R20, R51, UR4, R20 ;  /* 0x0000000433147c25 */ /* 0x000fe2000f8e0014 */
[----:B------:R-:W-:-:S04]  /*1cb0*/  UMOV UR4, 0x400 ;  /* 0x0000040000047882 */ /* 0x000fc80000000000 */
[----:B------:R-:W-:Y:S02]  /*1cc0*/  IADD3 R21, R21, R23, RZ ;  /* 0x0000001715157210 */ /* 0x000fe40007ffe0ff */
[----:B--2---:R-:W-:-:S04]  /*1cd0*/  LEA R17, P0, R20, UR6, 0x1 ;  /* 0x0000000614117c11 */ /* 0x004fc8000f8008ff */
[----:B------:R-:W-:Y:S02]  /*1ce0*/  LEA.HI.X R20, R20, UR7, R21, 0x1, P0 ;  /* 0x0000000714147c11 */ /* 0x000fe400080f0c15 */
[----:B------:R-:W-:Y:S01]  /*1cf0*/  IADD3 R16, P0, R17, R16, RZ ;  /* 0x0000001011107210 */ /* 0x000fe20007f1e0ff */
[----:B-1----:R-:W-:-:S03]  /*1d00*/  ULEA UR4, UR5, UR4, 0x18 ;  /* 0x0000000405047291 */ /* 0x002fc6000f8ec03f */
[----:B------:R-:W-:-:S03]  /*1d10*/  IADD3.X R17, R20, R3, RZ, P0, !PT ;  /* 0x0000000314117210 */ /* 0x000fc600007fe4ff */
[----:B------:R-:W-:Y:S02]  /*1d20*/  MOV R31, UR4 ;  /* 0x00000004001f7c02 */ /* 0x000fe40008000f00 */
[----:B---3--:R2:W-:Y:S05]  /*1d30*/  STG.E.64 desc[UR12][R16.64], R18 ;  /* 0x0000001210007986 */ /* 0x0085ea000c101b0c */
.L_x_10558:
[----:B------:R-:W-:Y:S01]  /*1d40*/  HADD2.F32 R64, -RZ, R12.H0_H0 ;  /* 0x2000000cff407230 */ /* 0x000fe20000004100 */
[----:B0-----:R-:W-:Y:S01]  /*1d50*/  ISETP.GE.AND P0, PT, R24, 0x1, PT ;  /* 0x000000011800780c */ /* 0x001fe20003f06270 */
[----:B------:R-:W-:Y:S02]  /*1d60*/  HADD2.F32 R66, -RZ, R66.H0_H0 ;  /* 0x20000042ff427230 */ /* 0x000fe40000004100 */
[----:B------:R-:W-:Y:S01]  /*1d70*/  FMUL.FTZ R62, R22, R59 ;  /* 0x0000003b163e7220 */ /* 0x000fe20000410000 */
[----:B------:R-:W-:Y:S02]  /*1d80*/  HADD2.F32 R63, -RZ, R13.H0_H0 ;  /* 0x2000000dff3f7230 */ /* 0x000fe40000004100 */
[----:B------:R-:W-:Y:S01]  /*1d90*/  FFMA.FTZ R47, R0, R64, R47 ;  /* 0x00000040002f7223 */ /* 0x000fe2000001002f */
[----:B------:R-:W-:Y:S01]  /*1da0*/  HADD2.F32 R65, -RZ, R25.H0_H0 ;  /* 0x20000019ff417230 */ /* 0x000fe20000004100 */
[----:B------:R-:W-:Y:S01]  /*1db0*/  BAR.SYNC.DEFER_BLOCKING 0x0 ;  /* 0x0000000000007b1d */ /* 0x000fe20000010000 */
[----:B------:R-:W-:Y:S01]  /*1dc0*/  HFMA2.MMA R61, -RZ, RZ, 0, 0 ;  /* 0x00000000ff3d7435 */ /* 0x000fe200000001ff */
[----:B------:R-:W-:Y:S01]  /*1dd0*/  FFMA.FTZ R47, R62, R66, R47 ;  /* 0x000000423e2f7223 */ /* 0x000fe2000001002f */
[----:B------:R-:W-:Y:S01]  /*1de0*/  HFMA2.MMA R55, -RZ, RZ, 0, 0 ;  /* 0x00000000ff377435 */ /* 0x000fe200000001ff */
[----:B------:R-:W-:Y:S01]  /*1df0*/  MOV R53, RZ ;  /* 0x000000ff00357202 */ /* 0x000fe20000000f00 */
[----:B------:R-:W-:Y:S01]  /*1e00*/  FMUL.FTZ R59, R0, R49 ;  /* 0x00000031003b7220 */ /* 0x000fe20000410000 */
[C---:B------:R-:W-:Y:S01]  /*1e10*/  FFMA.FTZ R47, R52.reuse, R63, R47 ;  /* 0x0000003f342f7223 */ /* 0x040fe2000001002f */
[----:B------:R-:W-:Y:S01]  /*1e20*/  MOV R57, RZ ;  /* 0x000000ff00397202 */ /* 0x000fe20000000f00 */
[-C--:B------:R-:W-:Y:S01]  /*1e30*/  FMUL.FTZ R60, R52, R49.reuse ;  /* 0x00000031343c7220 */ /* 0x080fe20000410000 */
[-C--:B------:R-:W-:Y:S01]  /*1e40*/  FMUL.FTZ R58, R62, R49.reuse ;  /* 0x000000313e3a7220 */ /* 0x080fe20000410000 */
[C---:B------:R-:W-:Y:S01]  /*1e50*/  FMUL.FTZ R56, R54.reuse, R49 ;  /* 0x0000003136387220 */ /* 0x040fe20000410000 */
[----:B------:R-:W-:Y:S01]  /*1e60*/  FFMA.FTZ R47, R54, R65, R47 ;  /* 0x00000041362f7223 */ /* 0x000fe2000001002f */
[----:B------:R-:W-:Y:S06]  /*1e70*/  @!P0 BRA `(.L_x_10559) ;  /* 0x0000001000408947 */ /* 0x000fec0003800000 */
[----:B--2---:R-:W-:Y:S01]  /*1e80*/  IADD3 R17, R40, -0x2, RZ ;  /* 0xfffffffe28117810 */ /* 0x004fe20007ffe0ff */
[----:B------:R-:W0:Y:S01]  /*1e90*/  LDC.64 R22, c[0x0][0x2d0] ;  /* 0x0000b400ff167b82 */ /* 0x000e220000000a00 */
[----:B------:R-:W-:Y:S01]  /*1ea0*/  ULDC.64 UR4, c[0x0][0x230] ;  /* 0x00008c0000047ab9 */ /* 0x000fe20000000a00 */
[----:B------:R-:W-:Y:S01]  /*1eb0*/  LEA.HI R3, R2, R2, RZ, 0x1 ;  /* 0x0000000202037211 */ /* 0x000fe200078f08ff */
[----:B------:R-:W-:Y:S01]  /*1ec0*/  IMAD R68, R50, UR4, RZ ;  /* 0x0000000432447c24 */ /* 0x000fe2000f8e02ff */
[----:B------:R-:W-:Y:S01]  /*1ed0*/  ISETP.NE.AND P2, PT, R43, 0x1f, PT ;  /* 0x0000001f2b00780c */ /* 0x000fe20003f45270 */
[----:B------:R-:W-:Y:S01]  /*1ee0*/  IMAD R71, R17, R24, RZ ;  /* 0x0000001811477224 */ /* 0x000fe200078e02ff */
[----:B------:R-:W-:Y:S01]  /*1ef0*/  LOP3.LUT R3, R3, 0xfffffe, RZ, 0xc0, !PT ;  /* 0x00fffffe03037812 */ /* 0x000fe200078ec0ff */
[----:B------:R-:W-:Y:S01]  /*1f00*/  IMAD.WIDE.U32 R24, R51, UR4, RZ ;  /* 0x0000000433187c25 */ /* 0x000fe2000f8e00ff */
[----:B------:R-:W2:Y:S01]  /*1f10*/  LDC.64 R16, c[0x0][0x238] ;  /* 0x00008e00ff107b82 */ /* 0x000ea20000000a00 */
[----:B------:R-:W-:Y:S01]  /*1f20*/  ISETP.NE.AND P1, PT, R43, RZ, PT ;  /* 0x000000ff2b00720c */ /* 0x000fe20003f25270 */
[----:B------:R-:W-:Y:S01]  /*1f30*/  UMOV UR4, URZ ;  /* 0x0000003f00047c82 */ /* 0x000fe20008000000 */
[----:B------:R-:W-:Y:S01]  /*1f40*/  IMAD R61, R51, UR5, R68 ;  /* 0x00000005333d7c24 */ /* 0x000fe2000f8e0244 */
[----:B------:R-:W-:Y:S01]  /*1f50*/  IADD3 R3, R2, -R3, RZ ;  /* 0x8000000302037210 */ /* 0x000fe20007ffe0ff */
[----:B------:R-:W-:Y:S01]  /*1f60*/  IMAD.WIDE R70, R71, 0x8, R6 ;  /* 0x0000000847467825 */ /* 0x000fe200078e0206 */
[----:B------:R-:W-:Y:S01]  /*1f70*/  MOV R73, R42 ;  /* 0x0000002a00497202 */ /* 0x000fe20000000f00 */
[----:B------:R-:W-:Y:S01]  /*1f80*/  ULDC UR5, c[0x0][0x224] ;  /* 0x0000890000057ab9 */ /* 0x000fe20000000800 */
[----:B-1----:R-:W1:Y:S01]  /*1f90*/  LDC.64 R18, c[0x0][0x250] ;  /* 0x00009400ff127b82 */ /* 0x002e620000000a00 */
[----:B------:R-:W-:-:S02]  /*1fa0*/  IADD3 R2, R25, R61, RZ ;  /* 0x0000003d19027210 */ /* 0x000fc40007ffe0ff */
[----:B------:R-:W-:Y:S02]  /*1fb0*/  MOV R68, R70 ;  /* 0x0000004600447202 */ /* 0x000fe40000000f00 */
[----:B------:R-:W-:Y:S02]  /*1fc0*/  MOV R61, RZ ;  /* 0x000000ff003d7202 */ /* 0x000fe40000000f00 */
[----:B------:R-:W-:Y:S01]  /*1fd0*/  MOV R72, R39 ;  /* 0x0000002700487202 */ /* 0x000fe20000000f00 */
[----:B------:R-:W3:Y:S01]  /*1fe0*/  LDC.64 R20, c[0x0][0x270] ;  /* 0x00009c00ff147b82 */ /* 0x000ee20000000a00 */
[C---:B0-----:R-:W-:Y:S02]  /*1ff0*/  LEA R69, P0, R24.reuse, R22, 0x2 ;  /* 0x0000001618457211 */ /* 0x041fe400078010ff */
[----:B------:R-:W-:Y:S02]  /*2000*/  MOV R75, R41 ;  /* 0x00000029004b7202 */ /* 0x000fe40000000f00 */
[----:B------:R-:W-:-:S02]  /*2010*/  LEA.HI.X R70, R24, R23, R2, 0x2, P0 ;  /* 0x0000001718467211 */ /* 0x000fc400000f1402 */
[----:B------:R-:W-:Y:S01]  /*2020*/  MOV R74, R38 ;  /* 0x00000026004a7202 */ /* 0x000fe20000000f00 */
[----:B------:R-:W0:Y:S01]  /*2030*/  LDC R67, c[0x0][0x224] ;  /* 0x00008900ff437b82 */ /* 0x000e220000000800 */
[-C--:B------:R-:W-:Y:S02]  /*2040*/  MOV R76, R31.reuse ;  /* 0x0000001f004c7202 */ /* 0x080fe40000000f00 */
[----:B------:R-:W-:Y:S02]  /*2050*/  MOV R77, R31 ;  /* 0x0000001f004d7202 */ /* 0x000fe40000000f00 */
[----:B------:R-:W-:Y:S02]  /*2060*/  IADD3 R78, R43, 0x200, RZ ;  /* 0x000002002b4e7810 */ /* 0x000fe40007ffe0ff */
[----:B--2---:R-:W-:Y:S01]  /*2070*/  SHF.L.U64.HI R17, R16, 0x2, R17 ;  /* 0x0000000210117819 */ /* 0x004fe20000010211 */
[----:B------:R-:W2:Y:S01]  /*2080*/  LDC R92, c[0x0][0x21c] ;  /* 0x00008700ff5c7b82 */ /* 0x000ea20000000800 */
[----:B-1----:R-:W-:-:S02]  /*2090*/  SHF.L.U64.HI R19, R18, 0x2, R19 ;  /* 0x0000000212137819 */ /* 0x002fc40000010213 */
[----:B------:R-:W-:Y:S02]  /*20a0*/  SHF.L.U32 R79, R3, 0x8, RZ ;  /* 0x00000008034f7819 */ /* 0x000fe400000006ff */
[----:B---3--:R-:W-:-:S07]  /*20b0*/  SHF.L.U64.HI R21, R20, 0x2, R21 ;  /* 0x0000000214157819 */ /* 0x008fce0000010215 */
.L_x_10564:
        /* <DEDUP_REMOVED lines=10> */
[----:B------:R-:W-:Y:S02]  /*2160*/  LEA R86, R82, R31, 0x2 ;  /* 0x0000001f52567211 */ /* 0x000fe400078e10ff */
[----:B------:R-:W-:-:S04]  /*2170*/  ISETP.GT.AND P0, PT, R40, 0x1, PT ;  /* 0x000000012800780c */ /* 0x000fc80003f04270 */
[----:B------:R-:W-:Y:S01]  /*2180*/  ISETP.EQ.AND P0, PT, R85, RZ, P0 ;  /* 0x000000ff5500720c */ /* 0x000fe20000702270 */
[----:B------:R-:W-:Y:S01]  /*2190*/  HFMA2.MMA R82, -RZ, RZ, 0, 0 ;  /* 0x00000000ff527435 */ /* 0x000fe200000001ff */
[----:B------:R-:W-:Y:S01]  /*21a0*/  FMUL.FTZ R87, R66, R27 ;  /* 0x0000001b42577220 */ /* 0x000fe20000410000 */
[----:B------:R-:W-:Y:S01]  /*21b0*/  BSSY B0, `(.L_x_10560) ;  /* 0x0000023000007945 */ /* 0x000fe20003800000 */
[----:B------:R-:W-:-:S09]  /*21c0*/  FMUL.FTZ R63, R63, R28 ;  /* 0x0000001c3f3f7220 */ /* 0x000fd20000410000 */
[----:B-1----:R-:W-:Y:S02]  /*21d0*/  @P0 MOV R2, R68 ;  /* 0x0000004400020202 */ /* 0x002fe40000000f00 */
[----:B------:R-:W-:Y:S01]  /*21e0*/  @P0 MOV R3, R71 ;  /* 0x0000004700030202 */ /* 0x000fe20000000f00 */
[----:B---3--:R-:W-:-:S04]  /*21f0*/  FMUL.FTZ R24, R80, 1.4426950216293334961 ;  /* 0x3fb8aa3b50187820 */ /* 0x008fc80000410000 */
[----:B------:R-:W-:-:S06]  /*2200*/  FMUL.FTZ R81, R24, R29 ;  /* 0x0000001d18517220 */ /* 0x000fcc0000410000 */
[----:B------:R-:W1:Y:S02]  /*2210*/  MUFU.EX2 R81, R81 ;  /* 0x0000005100517308 */ /* 0x000e640000000800 */
[----:B-1----:R1:W-:Y:S01]  /*2220*/  STS [R86+0x348], R81 ;  /* 0x0003485156007388 */ /* 0x0023e20000000800 */
[----:B------:R-:W-:Y:S01]  /*2230*/  BAR.SYNC.DEFER_BLOCKING 0x0 ;  /* 0x0000000000007b1d */ /* 0x000fe20000010000 */
[C---:B------:R-:W-:Y:S01]  /*2240*/  FMUL.FTZ R22, R24.reuse, R27 ;  /* 0x0000001b18167220 */ /* 0x040fe20000410000 */
[C---:B------:R-:W-:Y:S01]  /*2250*/  FMUL.FTZ R23, R24.reuse, R26 ;  /* 0x0000001a18177220 */ /* 0x040fe20000410000 */
[----:B------:R-:W-:-:S03]  /*2260*/  FMUL.FTZ R24, R24, R28 ;  /* 0x0000001c18187220 */ /* 0x000fc60000410000 */
[----:B------:R3:W0:Y:S01]  /*2270*/  @P2 LDS R90, [R83+0xb4c] ;  /* 0x000b4c00535a2984 */ /* 0x0006220000000800 */
[----:B------:R-:W2:Y:S01]  /*2280*/  MUFU.EX2 R22, R22 ;  /* 0x0000001600167308 */ /* 0x000ea20000000800 */
[----:B----4-:R-:W-:Y:S01]  /*2290*/  FMUL.FTZ R25, R25, R84 ;  /* 0x0000005419197220 */ /* 0x010fe20000410000 */
[----:B------:R-:W-:Y:S01]  /*22a0*/  FMUL.FTZ R84, R64, R29 ;  /* 0x0000001d40547220 */ /* 0x000fe20000410000 */
[----:B------:R4:W5:Y:S05]  /*22b0*/  @P0 LDG.E R82, desc[UR12][R2.64+0x4] ;  /* 0x0000040c02520981 */ /* 0x00096a000c1e1900 */
[----:B------:R-:W3:Y:S08]  /*22c0*/  MUFU.EX2 R23, R23 ;  /* 0x0000001700177308 */ /* 0x000ef00000000800 */
[----:B------:R0:W0:Y:S01]  /*22d0*/  MUFU.EX2 R64, R24 ;  /* 0x0000001800407308 */ /* 0x0000220000000800 */
[-C--:B------:R-:W-:Y:S01]  /*22e0*/  FMUL.FTZ R66, R52, R25.reuse ;  /* 0x0000001934427220 */ /* 0x080fe20000410000 */
[-C--:B------:R-:W-:Y:S01]  /*22f0*/  FMUL.FTZ R88, R54, R25.reuse ;  /* 0x0000001936587220 */ /* 0x080fe20000410000 */
[----:B----4-:R-:W-:Y:S01]  /*2300*/  FMUL.FTZ R2, R65, R26 ;  /* 0x0000001a41027220 */ /* 0x010fe20000410000 */
[-C--:B------:R-:W-:Y:S01]  /*2310*/  FMUL.FTZ R3, R0, R25.reuse ;  /* 0x0000001900037220 */ /* 0x080fe20000410000 */
[----:B------:R-:W-:Y:S01]  /*2320*/  FMUL.FTZ R65, R62, R25 ;  /* 0x000000193e417220 */ /* 0x000fe20000410000 */
[----:B--2---:R-:W-:Y:S01]  /*2330*/  FMUL.FTZ R89, R81, R22 ;  /* 0x0000001651597220 */ /* 0x004fe20000410000 */
[----:B-1----:R-:W-:Y:S01]  /*2340*/  FFMA.FTZ R86, R22, R84, R87 ;  /* 0x0000005416567223 */ /* 0x002fe20000010057 */
[----:B---3--:R-:W-:Y:S01]  /*2350*/  FFMA.FTZ R94, R23, R88, R66 ;  /* 0x00000058175e7223 */ /* 0x008fe20000010042 */
[----:B------:R-:W-:Y:S06]  /*2360*/  @P2 BRA `(.L_x_10561) ;  /* 0x00000000001c2947 */ /* 0x000fec0003800000 */
[----:B0-----:R-:W-:Y:S02]  /*2370*/  ISETP.NE.AND P0, PT, R40, R67, PT ;  /* 0x000000432800720c */ /* 0x001fe40003f05270 */
[----:B------:R-:W-:-:S11]  /*2380*/  MOV R90, 0x3f800000 ;  /* 0x3f800000005a7802 */ /* 0x000fd60000000f00 */
[----:B------:R-:W-:-:S04]  /*2390*/  @P0 LEA.HI R24, R40, R40, RZ, 0x1 ;  /* 0x0000002828180211 */ /* 0x000fc800078f08ff */
[----:B------:R-:W-:-:S04]  /*23a0*/  @P0 LOP3.LUT R25, R24, 0x3ffffe, RZ, 0xc0, !PT ;  /* 0x003ffffe18190812 */ /* 0x000fc800078ec0ff */
[----:B------:R-:W-:-:S04]  /*23b0*/  @P0 IADD3 R24, -R25, R40, RZ ;  /* 0x0000002819180210 */ /* 0x000fc80007ffe1ff */
[----:B------:R-:W-:-:S05]  /*23c0*/  @P0 LEA R24, R24, R77, 0xa ;  /* 0x0000004d18180211 */ /* 0x000fca00078e50ff */
[----:B------:R1:W2:Y:S02]  /*23d0*/  @P0 LDS R90, [R24+0x348] ;  /* 0x00034800185a0984 */ /* 0x0002a40000000800 */
.L_x_10561:
[----:B------:R-:W-:Y:S05]  /*23e0*/  BSYNC B0 ;  /* 0x0000000000007941 */ /* 0x000fea0003800000 */
.L_x_10560:
[C---:B0-2---:R-:W-:Y:S01]  /*23f0*/  FMUL.FTZ R25, R23.reuse, R90 ;  /* 0x0000005a17197220 */ /* 0x045fe20000410000 */
[C---:B------:R-:W-:Y:S01]  /*2400*/  FFMA.FTZ R86, R64.reuse, R86, R63 ;  /* 0x0000005640567223 */ /* 0x040fe2000001003f */
[C---:B-1----:R-:W-:Y:S01]  /*2410*/  FMUL.FTZ R24, R64.reuse, R89 ;  /* 0x0000005940187220 */ /* 0x042fe20000410000 */
        /* <DEDUP_REMOVED lines=41> */
[----:B--2---:R-:W-:Y:S02]  /*26b0*/  @!P2 FFMA.FTZ R86, R89, R93, R86 ;  /* 0x0000005d5956a223 */ /* 0x004fe40000010056 */
        /* <DEDUP_REMOVED lines=19> */
[C---:B0-----:R-:W-:Y:S01]  /*27f0*/  @P0 FFMA.FTZ R91, R94.reuse, R95, R91 ;  /* 0x0000005f5e5b0223 */ /* 0x041fe2000001005b */
[----:B-1----:R-:W-:Y:S01]  /*2800*/  @P0 FMUL.FTZ R94, R94, R93 ;  /* 0x0000005d5e5e0220 */ /* 0x002fe20000410000 */
[----:B------:R-:W-:Y:S01]  /*2810*/  SHFL.IDX PT, R95, R25, RZ, 0x1f ;  /* 0x00001fff195f7589 */ /* 0x000fe200000e0000 */
[----:B------:R-:W-:Y:S01]  /*2820*/  ISETP.GT.AND P0, PT, R44, 0x1e, PT ;  /* 0x0000001e2c00780c */ /* 0x000fe20003f04270 */
[----:B--2---:R-:W-:-:S02]  /*2830*/  @!P2 FFMA.FTZ R86, R89, R97, R86 ;  /* 0x000000615956a223 */ /* 0x004fc40000010056 */
[----:B-----5:R-:W-:Y:S01]  /*2840*/  SHFL.IDX PT, R93, R82, RZ, 0x1f ;  /* 0x00001fff525d7589 */ /* 0x020fe200000e0000 */
[----:B---3--:R-:W-:-:S03]  /*2850*/  @!P2 FMUL.FTZ R89, R89, R96 ;  /* 0x000000605959a220 */ /* 0x008fc60000410000 */
[----:B------:R-:W-:Y:S01]  /*2860*/  SHFL.UP PT, R91, R91, 0x1, RZ ;  /* 0x042000005b5b7989 */ /* 0x000fe200000e00ff */
[----:B------:R-:W-:-:S03]  /*2870*/  ISETP.NE.AND P2, PT, R43, 0x1f, PT ;  /* 0x0000001f2b00780c */ /* 0x000fc60003f45270 */
        /* <DEDUP_REMOVED lines=10> */
[C---:B------:R-:W-:Y:S01]  /*2920*/  FFMA.FTZ R82, R23.reuse, R81, R66 ;  /* 0x0000005117527223 */ /* 0x040fe20000010042 */
[----:B------:R-:W-:Y:S02]  /*2930*/  SHF.R.U64 R66, R12, 0x10, R13 ;  /* 0x000000100c427819 */ /* 0x000fe4000000120d */
[C---:B------:R-:W-:Y:S01]  /*2940*/  FFMA.FTZ R94, R64.reuse, R99, R63 ;  /* 0x00000063405e7223 */ /* 0x040fe2000001003f */
[----:B------:R-:W-:Y:S02]  /*2950*/  HADD2.F32 R63, -RZ, R13.H0_H0 ;  /* 0x2000000dff3f7230 */ /* 0x000fe40000004100 */
[----:B------:R-:W-:Y:S01]  /*2960*/  FFMA.FTZ R87, R64, R82, R65 ;  /* 0x0000005240577223 */ /* 0x000fe20000010041 */
[----:B------:R-:W-:Y:S02]  /*2970*/  HADD2.F32 R64, -RZ, R12.H0_H0 ;  /* 0x2000000cff407230 */ /* 0x000fe40000004100 */
[----:B------:R-:W-:Y:S01]  /*2980*/  FFMA.FTZ R96, R23, R94, R2 ;  /* 0x0000005e17607223 */ /* 0x000fe20000010002 */
[----:B------:R-:W-:-:S02]  /*2990*/  HADD2.F32 R66, -RZ, R66.H0_H0 ;  /* 0x20000042ff427230 */ /* 0x000fc40000004100 */
[----:B------:R-:W-:Y:S01]  /*29a0*/  FFMA.FTZ R3, R22, R87, R3 ;  /* 0x0000005716037223 */ /* 0x000fe20000010003 */
[----:B------:R-:W-:Y:S01]  /*29b0*/  SHF.R.U32.HI R65, RZ, 0x10, R13 ;  /* 0x00000010ff417819 */ /* 0x000fe2000001160d */
[----:B------:R-:W-:Y:S01]  /*29c0*/  FFMA.FTZ R91, R64, -R29, R97 ;  /* 0x8000001d405b7223 */ /* 0x000fe20000010061 */
[----:B------:R-:W-:Y:S01]  /*29d0*/  FMUL.FTZ R93, R87, R27 ;  /* 0x0000001b575d7220 */ /* 0x000fe20000410000 */
[----:B------:R-:W-:Y:S01]  /*29e0*/  FMUL.FTZ R2, R3, R29 ;  /* 0x0000001d03027220 */ /* 0x000fe20000410000 */
[----:B------:R-:W-:Y:S01]  /*29f0*/  FFMA.FTZ R84, R66, -R27, R99 ;  /* 0x8000001b42547223 */ /* 0x000fe20000010063 */
[----:B------:R-:W-:Y:S01]  /*2a00*/  FFMA.FTZ R23, R0, R97, RZ ;  /* 0x0000006100177223 */ /* 0x000fe200000100ff */
[----:B------:R-:W-:Y:S02]  /*2a10*/  HADD2.F32 R65, -RZ, R65.H0_H0 ;  /* 0x20000041ff417230 */ /* 0x000fe40000004100 */
[----:B------:R-:W-:Y:S01]  /*2a20*/  FFMA.FTZ R22, R2, R91, RZ ;  /* 0x0000005b02167223 */ /* 0x000fe200000100ff */
[-C--:B------:R-:W-:Y:S01]  /*2a30*/  FFMA.FTZ R88, R63, -R28.reuse, R94 ;  /* 0x8000001c3f587223 */ /* 0x080fe2000001005e */
[----:B------:R-:W-:Y:S01]  /*2a40*/  FMUL.FTZ R95, R82, R28 ;  /* 0x0000001c525f7220 */ /* 0x000fe20000410000 */
[----:B------:R-:W-:Y:S01]  /*2a50*/  FFMA.FTZ R23, R62, R99, R23 ;  /* 0x000000633e177223 */ /* 0x000fe20000010017 */
[----:B------:R-:W-:Y:S01]  /*2a60*/  FFMA.FTZ R22, R93, R84, R22 ;  /* 0x000000545d167223 */ /* 0x000fe20000010016 */
[-C--:B------:R-:W-:Y:S01]  /*2a70*/  FMUL.FTZ R97, R81, R26.reuse ;  /* 0x0000001a51617220 */ /* 0x080fe20000410000 */
[----:B------:R-:W-:Y:S01]  /*2a80*/  FFMA.FTZ R90, R65, -R26, R96 ;  /* 0x8000001a415a7223 */ /* 0x000fe20000010060 */
[----:B------:R-:W-:Y:S01]  /*2a90*/  FFMA.FTZ R23, R52, R94, R23 ;  /* 0x0000005e34177223 */ /* 0x000fe20000010017 */
[----:B------:R-:W-:Y:S01]  /*2aa0*/  FFMA.FTZ R22, R95, R88, R22 ;  /* 0x000000585f167223 */ /* 0x000fe20000010016 */
[C---:B--2---:R-:W-:Y:S01]  /*2ab0*/  FFMA.FTZ R25, R89.reuse, R25, R86 ;  /* 0x0000001959197223 */ /* 0x044fe20000010056 */
[----:B------:R-:W-:Y:S01]  /*2ac0*/  FMUL.FTZ R24, R89, R24 ;  /* 0x0000001859187220 */ /* 0x000fe20000410000 */
[----:B------:R-:W-:Y:S01]  /*2ad0*/  FFMA.FTZ R23, R54, R96, R23 ;  /* 0x0000006036177223 */ /* 0x000fe20000010017 */
[C---:B------:R-:W-:Y:S01]  /*2ae0*/  FFMA.FTZ R22, R97.reuse, R90, R22 ;  /* 0x0000005a61167223 */ /* 0x040fe20000010016 */
[----:B------:R-:W-:Y:S01]  /*2af0*/  FMUL.FTZ R89, R80, R82 ;  /* 0x0000005250597220 */ /* 0x000fe20000410000 */
[----:B------:R-:W-:Y:S01]  /*2b00*/  FADD.FTZ R56, R97, R56 ;  /* 0x0000003861387221 */ /* 0x000fe20000010000 */
[----:B------:R-:W-:Y:S01]  /*2b10*/  @!P3 MOV R96, 0x400 ;  /* 0x000004000060b802 */ /* 0x000fe20000000f00 */
[----:B------:R-:W0:Y:S01]  /*2b20*/  SHFL.DOWN PT, R94, R23, 0x1, 0x1f ;  /* 0x08201f00175e7f89 */ /* 0x000e2200000e0000 */
[----:B------:R-:W-:Y:S01]  /*2b30*/  FMUL.FTZ R88, R88, R89 ;  /* 0x0000005958587220 */ /* 0x000fe20000410000 */
[C---:B------:R-:W-:Y:S01]  /*2b40*/  FMUL.FTZ R97, R80.reuse, R81 ;  /* 0x0000005150617220 */ /* 0x040fe20000410000 */
[C---:B------:R-:W-:Y:S01]  /*2b50*/  FMUL.FTZ R89, R80.reuse, R87 ;  /* 0x0000005750597220 */ /* 0x040fe20000410000 */
[----:B------:R-:W1:Y:S01]  /*2b60*/  SHFL.DOWN PT, R99, R22, 0x1, 0x1f ;  /* 0x08201f0016637f89 */ /* 0x000e6200000e0000 */
[----:B------:R-:W-:Y:S01]  /*2b70*/  FMUL.FTZ R80, R80, R3 ;  /* 0x0000000350507220 */ /* 0x000fe20000410000 */
[----:B----4-:R-:W-:Y:S01]  /*2b80*/  @!P3 LEA R31, R101, R96, 0x18 ;  /* 0x00000060651fb211 */ /* 0x010fe200078ec0ff */
[----:B------:R-:W-:Y:S01]  /*2b90*/  FMUL.FTZ R90, R90, R97 ;  /* 0x000000615a5a7220 */ /* 0x000fe20000410000 */
[----:B------:R-:W-:Y:S01]  /*2ba0*/  FMUL.FTZ R89, R84, R89 ;  /* 0x0000005954597220 */ /* 0x000fe20000410000 */
[----:B------:R-:W-:Y:S01]  /*2bb0*/  FMUL.FTZ R91, R91, R80 ;  /* 0x000000505b5b7220 */ /* 0x000fe20000410000 */
[----:B------:R2:W-:Y:S01]  /*2bc0*/  @!P4 STS.64 [R76+0xbc8], R24 ;  /* 0x000bc8184c00c388 */ /* 0x0005e20000000a00 */
[----:B------:R-:W-:Y:S01]  /*2bd0*/  FADD.FTZ R59, R2, R59 ;  /* 0x0000003b023b7221 */ /* 0x000fe20000010000 */
        /* <DEDUP_REMOVED lines=43> */
.L_x_10563:
[----:B------:R-:W-:Y:S05]  /*2e90*/  BSYNC B0 ;  /* 0x0000000000007941 */ /* 0x000fea0003800000 */
.L_x_10562:
        /* <DEDUP_REMOVED lines=14> */
.L_x_10559:
[----:B------:R-:W-:Y:S01]  /*2f80*/  BAR.SYNC.DEFER_BLOCKING 0x0 ;  /* 0x0000000000007b1d */ /* 0x000fe20000010000 */
[----:B------:R-:W-:-:S04]  /*2f90*/  LEA R2, P0, R43, R34, 0x3 ;  /* 0x000000222b027211 */ /* 0x000fc800078018ff */
[C---:B------:R-:W-:Y:S02]  /*2fa0*/  LEA.HI.X R3, R43.reuse, R35, R30, 0x3, P0 ;  /* 0x000000232b037211 */ /* 0x040fe400000f1c1e */
[----:B------:R-:W-:Y:S01]  /*2fb0*/  LEA R27, R44, R31, 0x3 ;  /* 0x0000001f2c1b7211 */ /* 0x000fe200078e18ff */
[----:B------:R-:W-:Y:S01]  /*2fc0*/  F2F.F16.F32 R58, R58 ;  /* 0x0000003a003a7304 */ /* 0x000fe20000200800 */
[----:B------:R-:W3:Y:S01]  /*2fd0*/  LDC.64 R24, c[0x0][0x388] ;  /* 0x0000e200ff187b82 */ /* 0x000ee20000000a00 */
[----:B------:R-:W-:Y:S01]  /*2fe0*/  ULDC.64 UR4, c[0x0][0x390] ;  /* 0x0000e40000047ab9 */ /* 0x000fe20000000a00 */
[----:B------:R-:W4:Y:S05]  /*2ff0*/  LDG.E.64 R2, desc[UR12][R2.64] ;  /* 0x0000000c02027981 */ /* 0x000f2a000c1e1b00 */
[----:B------:R-:W-:Y:S01]  /*3000*/  F2F.F16.F32 R60, R60 ;  /* 0x0000003c003c7304 */ /* 0x000fe20000200800 */
[----:B------:R-:W-:-:S02]  /*3010*/  SHF.L.U32 R26, R43, 0x3, RZ ;  /* 0x000000032b1a7819 */ /* 0x000fc400000006ff */
[----:B------:R-:W-:-:S05]  /*3020*/  SHF.L.U64.HI R29, R43, 0x3, R30 ;  /* 0x000000032b1d7819 */ /* 0x000fca000001021e */
[----:B------:R-:W-:Y:S01]  /*3030*/  F2F.F16.F32 R59, R59 ;  /* 0x0000003b003b7304 */ /* 0x000fe20000200800 */
[----:B----4-:R-:W-:Y:S01]  /*3040*/  STS.64 [R27], R2 ;  /* 0x000000021b007388 */ /* 0x010fe20000000a00 */
[----:B------:R-:W-:-:S03]  /*3050*/  NOP ;  /* 0x0000000000007918 */ /* 0x000fc60000000000 */
[----:B-12---:R-:W1:Y:S02]  /*3060*/  LDS.64 R18, [R27] ;  /* 0x000000001b127984 */ /* 0x006e640000000a00 */
[--C-:B-1----:R-:W-:Y:S01]  /*3070*/  SHF.R.U64 R17, R18, 0x10, R19.reuse ;  /* 0x0000001012117819 */ /* 0x102fe20000001213 */
[----:B------:R-:W-:Y:S01]  /*3080*/  HADD2.F32 R13, -RZ, R19.H0_H0 ;  /* 0x20000013ff0d7230 */ /* 0x000fe20000004100 */
[----:B------:R-:W-:-:S03]  /*3090*/  SHF.R.U32.HI R3, RZ, 0x10, R19 ;  /* 0x00000010ff037819 */ /* 0x000fc60000011613 */
[----:B------:R-:W-:Y:S02]  /*30a0*/  HADD2.F32 R17, -RZ, R17.H0_H0 ;  /* 0x20000011ff117230 */ /* 0x000fe40000004100 */
[--C-:B------:R-:W-:Y:S01]  /*30b0*/  FADD.FTZ R12, R13, R48.reuse ;  /* 0x000000300d0c7221 */ /* 0x100fe20000010000 */
[----:B------:R-:W-:Y:S02]  /*30c0*/  HADD2.F32 R3, -RZ, R3.H0_H0 ;  /* 0x20000003ff037230 */ /* 0x000fe40000004100 */
[----:B------:R-:W-:Y:S02]  /*30d0*/  HADD2.F32 R13, -RZ, R18.H0_H0 ;  /* 0x20000012ff0d7230 */ /* 0x000fe40000004100 */
[--C-:B------:R-:W-:Y:S01]  /*30e0*/  FADD.FTZ R17, R17, R48.reuse ;  /* 0x0000003011117221 */ /* 0x100fe20000010000 */
[----:B------:R-:W-:Y:S01]  /*30f0*/  BAR.SYNC.DEFER_BLOCKING 0x0 ;  /* 0x0000000000007b1d */ /* 0x000fe20000010000 */
[----:B------:R-:W-:Y:S01]  /*3100*/  FSETP.GTU.FTZ.AND P2, PT, R12, 20, PT ;  /* 0x41a000000c00780b */ /* 0x000fe20003f5c000 */
[--C-:B------:R-:W-:Y:S01]  /*3110*/  FADD.FTZ R3, R3, R48.reuse ;  /* 0x0000003003037221 */ /* 0x100fe20000010000 */
[----:B------:R-:W-:Y:S01]  /*3120*/  FADD.FTZ R0, R13, R48 ;  /* 0x000000300d007221 */ /* 0x000fe20000010000 */
[----:B------:R-:W-:-:S02]  /*3130*/  FSETP.GTU.FTZ.AND P1, PT, R17, 20, PT ;  /* 0x41a000001100780b */ /* 0x000fc40003f3c000 */
[----:B------:R-:W1:Y:S01]  /*3140*/  F2F.F16.F32 R13, R56 ;  /* 0x00000038000d7304 */ /* 0x000e620000200800 */
[----:B------:R-:W-:Y:S02]  /*3150*/  FSETP.GTU.FTZ.AND P3, PT, R3, 20, PT ;  /* 0x41a000000300780b */ /* 0x000fe40003f7c000 */
[----:B------:R-:W-:-:S05]  /*3160*/  FSETP.GTU.FTZ.AND P0, PT, R0, 20, PT ;  /* 0x41a000000000780b */ /* 0x000fca0003f1c000 */
[----:B------:R-:W-:-:S03]  /*3170*/  @!P2 FMUL.FTZ R2, R12, -1.4426950216293334961 ;  /* 0xbfb8aa3b0c02a820 */ /* 0x000fc60000410000 */
[----:B------:R-:W-:-:S03]  /*3180*/  @!P1 FMUL.FTZ R12, R17, -1.4426950216293334961 ;  /* 0xbfb8aa3b110c9820 */ /* 0x000fc60000410000 */
[----:B------:R-:W2:Y:S01]  /*3190*/  @!P2 MUFU.EX2 R2, R2 ;  /* 0x000000020002a308 */ /* 0x000ea20000000800 */
[----:B------:R-:W-:Y:S01]  /*31a0*/  @!P3 FMUL.FTZ R18, R3, -1.4426950216293334961 ;  /* 0xbfb8aa3b0312b820 */ /* 0x000fe20000410000 */
[----:B------:R-:W-:Y:S01]  /*31b0*/  @!P0 FMUL.FTZ R0, R0, -1.4426950216293334961 ;  /* 0xbfb8aa3b00008820 */ /* 0x000fe20000410000 */
[----:B-1----:R-:W-:-:S05]  /*31c0*/  PRMT R13, R60, 0x5410, R13 ;  /* 0x000054103c0d7816 */ /* 0x002fca000000000d */
[----:B------:R-:W1:Y:S08]  /*31d0*/  @!P1 MUFU.EX2 R12, R12 ;  /* 0x0000000c000c9308 */ /* 0x000e700000000800 */
[----:B------:R-:W4:Y:S01]  /*31e0*/  @!P3 MUFU.EX2 R18, R18 ;  /* 0x000000120012b308 */ /* 0x000f220000000800 */
[----:B--2---:R-:W-:Y:S01]  /*31f0*/  @!P2 FADD.FTZ R17, R2, 1 ;  /* 0x3f8000000211a421 */ /* 0x004fe20000010000 */
[----:B------:R-:W-:-:S05]  /*3200*/  IMAD.WIDE.U32 R2, R58, 0x10000, RZ ;  /* 0x000100003a027825 */ /* 0x000fca00078e00ff */
[----:B------:R-:W-:Y:S01]  /*3210*/  LOP3.LUT R13, R13, R3, RZ, 0xfc, !PT ;  /* 0x000000030d0d7212 */ /* 0x000fe200078efcff */
[----:B0-----:R-:W0:Y:S01]  /*3220*/  @!P2 MUFU.RCP R22, R17 ;  /* 0x000000110016a308 */ /* 0x001e220000001000 */
[----:B-1----:R-:W-:Y:S01]  /*3230*/  @!P1 FADD.FTZ R16, R12, 1 ;  /* 0x3f8000000c109421 */ /* 0x002fe20000010000 */
[----:B------:R-:W-:-:S05]  /*3240*/  LOP3.LUT R12, R2, R59, RZ, 0xfc, !PT ;  /* 0x0000003b020c7212 */ /* 0x000fca00078efcff */
[----:B------:R3:W-:Y:S01]  /*3250*/  STS.64 [R27], R12 ;  /* 0x0000000c1b007388 */ /* 0x0007e20000000a00 */
[----:B------:R-:W1:Y:S01]  /*3260*/  @!P0 MUFU.EX2 R0, R0 ;  /* 0x0000000000008308 */ /* 0x000e620000000800 */
[----:B----4-:R-:W-:Y:S01]  /*3270*/  @!P3 FADD.FTZ R18, R18, 1 ;  /* 0x3f8000001212b421 */ /* 0x010fe20000010000 */
[----:B------:R-:W-:-:S06]  /*3280*/  NOP ;  /* 0x0000000000007918 */ /* 0x000fcc0000000000 */
[----:B------:R-:W2:Y:S01]  /*3290*/  @!P1 MUFU.RCP R16, R16 ;  /* 0x0000001000109308 */ /* 0x000ea20000001000 */
[----:B------:R-:W4:Y:S01]  /*32a0*/  LDS.64 R2, [R27] ;  /* 0x000000001b027984 */ /* 0x000f220000000a00 */
[----:B0-----:R-:W-:Y:S01]  /*32b0*/  @!P2 FMUL.FTZ R53, R53, R22 ;  /* 0x000000163535a220 */ /* 0x001fe20000410000 */
[----:B---3--:R-:W-:Y:S01]  /*32c0*/  IMAD.WIDE.U32 R12, R24, UR14, R14 ;  /* 0x0000000e180c7c25 */ /* 0x008fe2000f8e000e */
[----:B------:R-:W0:Y:S01]  /*32d0*/  LDC.64 R22, c[0x0][0x3e0] ;  /* 0x0000f800ff167b82 */ /* 0x000e220000000a00 */
[----:B------:R-:W-:-:S03]  /*32e0*/  IADD3 R33, P2, R33, -0x100, RZ ;  /* 0xffffff0021217810 */ /* 0x000fc60007f5e0ff */
[----:B------:R-:W3:Y:S01]  /*32f0*/  @!P3 MUFU.RCP R18, R18 ;  /* 0x000000120012b308 */ /* 0x000ee20000001000 */
[----:B-1----:R-:W-:Y:S01]  /*3300*/  @!P0 FADD.FTZ R0, R0, 1 ;  /* 0x3f80000000008421 */ /* 0x002fe20000010000 */
[----:B------:R-:W-:-:S06]  /*3310*/  IADD3.X R32, R32, -0x1, RZ, P2, !PT ;  /* 0xffffffff20207810 */ /* 0x000fcc00017fe4ff */
[----:B------:R-:W1:Y:S01]  /*3320*/  @!P0 MUFU.RCP R20, R0 ;  /* 0x0000000000148308 */ /* 0x000e620000001000 */
[----:B--2---:R-:W-:Y:S01]  /*3330*/  @!P1 FMUL.FTZ R55, R55, R16 ;  /* 0x0000001037379220 */ /* 0x004fe20000410000 */
[----:B------:R-:W-:Y:S01]  /*3340*/  IMAD R16, R24, UR15, RZ ;  /* 0x0000000f18107c24 */ /* 0x000fe2000f8e02ff */
[----:B------:R-:W-:-:S03]  /*3350*/  IADD3 R37, P1, R37, -0x100, RZ ;  /* 0xffffff0025257810 */ /* 0x000fc60007f3e0ff */
[----:B------:R-:W-:Y:S01]  /*3360*/  IMAD R19, R25, UR14, R16 ;  /* 0x0000000e19137c24 */ /* 0x000fe2000f8e0210 */
[----:B------:R-:W-:Y:S01]  /*3370*/  IADD3.X R36, R36, -0x1, RZ, P1, !PT ;  /* 0xffffffff24247810 */ /* 0x000fe20000ffe4ff */
[----:B------:R-:W-:Y:S02]  /*3380*/  IMAD R16, R50, UR4, RZ ;  /* 0x0000000432107c24 */ /* 0x000fe4000f8e02ff */
[----:B---3--:R-:W-:Y:S01]  /*3390*/  @!P3 FMUL.FTZ R61, R61, R18 ;  /* 0x000000123d3db220 */ /* 0x008fe20000410000 */
[----:B------:R-:W-:Y:S01]  /*33a0*/  F2F.F16.F32 R17, R53 ;  /* 0x0000003500117304 */ /* 0x000fe20000200800 */
[----:B------:R-:W-:Y:S01]  /*33b0*/  IADD3 R13, R13, R19, RZ ;  /* 0x000000130d0d7210 */ /* 0x000fe20007ffe0ff */
[C---:B------:R-:W-:Y:S01]  /*33c0*/  IMAD R19, R51.reuse, UR5, R16 ;  /* 0x0000000533137c24 */ /* 0x040fe2000f8e0210 */
[----:B------:R-:W2:Y:S01]  /*33d0*/  LDC.64 R24, c[0x0][0x3f0] ;  /* 0x0000fc00ff187b82 */ /* 0x000ea20000000a00 */
[----:B------:R-:W-:Y:S01]  /*33e0*/  ISETP.GT.AND P3, PT, R40, 0x1, PT ;  /* 0x000000012800780c */ /* 0x000fe20003f64270 */
[----:B------:R-:W-:-:S04]  /*33f0*/  IMAD.WIDE.U32 R12, R51, UR4, R12 ;  /* 0x00000004330c7c25 */ /* 0x000fc8000f8e000c */
[----:B-1----:R-:W-:Y:S01]  /*3400*/  @!P0 FMUL.FTZ R57, R57, R20 ;  /* 0x0000001439398220 */ /* 0x002fe20000410000 */
[----:B------:R-:W1:Y:S01]  /*3410*/  F2F.F16.F32 R18, R61 ;  /* 0x0000003d00127304 */ /* 0x000e620000200800 */
[----:B------:R-:W-:Y:S01]  /*3420*/  ULDC.64 UR4, c[0x0][0x3b0] ;  /* 0x0000ec0000047ab9 */ /* 0x000fe20000000a00 */
[----:B------:R-:W-:Y:S01]  /*3430*/  IADD3 R40, R40, -0x1, RZ ;  /* 0xffffffff28287810 */ /* 0x000fe20007ffe0ff */
[----:B------:R-:W-:Y:S01]  /*3440*/  FADD.FTZ R46, R57, R46 ;  /* 0x0000002e392e7221 */ /* 0x000fe20000010000 */
[----:B------:R-:W-:Y:S02]  /*3450*/  IADD3 R20, R13, R19, RZ ;  /* 0x000000130d147210 */ /* 0x000fe40007ffe0ff */
[----:B0-----:R-:W-:Y:S01]  /*3460*/  LEA R16, P0, R12, R22, 0x1 ;  /* 0x000000160c107211 */ /* 0x001fe200078008ff */
[----:B------:R-:W-:Y:S01]  /*3470*/  FADD.FTZ R46, R46, R55 ;  /* 0x000000372e2e7221 */ /* 0x000fe20000010000 */
[----:B------:R-:W0:Y:S02]  /*3480*/  F2F.F16.F32 R0, R55 ;  /* 0x0000003700007304 */ /* 0x000e240000200800 */
[----:B------:R-:W-:Y:S01]  /*3490*/  LEA.HI.X R20, R12, R23, R20, 0x1, P0 ;  /* 0x000000170c147211 */ /* 0x000fe200000f0c14 */
[----:B------:R-:W-:Y:S01]  /*34a0*/  FADD.FTZ R46, R46, R53 ;  /* 0x000000352e2e7221 */ /* 0x000fe20000010000 */
[----:B------:R-:W-:Y:S01]  /*34b0*/  IADD3 R16, P0, R16, R26, RZ ;  /* 0x0000001a10107210 */ /* 0x000fe20007f1e0ff */
[----:B------:R-:W3:Y:S01]  /*34c0*/  LDC.64 R22, c[0x0][0x3a8] ;  /* 0x0000ea00ff167b82 */ /* 0x000ee20000000a00 */
[----:B-1----:R-:W-:-:S02]  /*34d0*/  PRMT R19, R17, 0x5410, R18 ;  /* 0x0000541011137816 */ /* 0x002fc40000000012 */
[----:B------:R-:W1:Y:S01]  /*34e0*/  F2F.F16.F32 R21, R57 ;  /* 0x0000003900157304 */ /* 0x000e620000200800 */
[----:B------:R-:W-:Y:S01]  /*34f0*/  IADD3.X R17, R20, R29, RZ, P0, !PT ;  /* 0x0000001d14117210 */ /* 0x000fe200007fe4ff */
[----:B------:R-:W-:-:S04]  /*3500*/  FADD.FTZ R46, R46, R61 ;  /* 0x0000003d2e2e7221 */ /* 0x000fc80000010000 */
[----:B----4-:R4:W-:Y:S01]  /*3510*/  STG.E.64 desc[UR12][R16.64], R2 ;  /* 0x0000000210007986 */ /* 0x0109e2000c101b0c */
[----:B0-----:R-:W-:-:S05]  /*3520*/  IMAD.WIDE.U32 R12, R0, 0x10000, RZ ;  /* 0x00010000000c7825 */ /* 0x001fca00078e00ff */
[----:B------:R-:W-:Y:S02]  /*3530*/  LOP3.LUT R19, R19, R13, RZ, 0xfc, !PT ;  /* 0x0000000d13137212 */ /* 0x000fe400078efcff */
[----:B-1----:R-:W-:Y:S01]  /*3540*/  LOP3.LUT R18, R12, R21, RZ, 0xfc, !PT ;  /* 0x000000150c127212 */ /* 0x002fe200078efcff */
[----:B------:R-:W-:Y:S01]  /*3550*/  BAR.SYNC.DEFER_BLOCKING 0x0 ;  /* 0x0000000000007b1d */ /* 0x000fe20000010000 */
[C---:B---3--:R-:W-:Y:S02]  /*3560*/  IMAD R0, R22.reuse, UR15, RZ ;  /* 0x0000000f16007c24 */ /* 0x048fe4000f8e02ff */
[----:B------:R-:W-:-:S04]  /*3570*/  IMAD.WIDE.U32 R14, R22, UR14, R14 ;  /* 0x0000000e160e7c25 */ /* 0x000fc8000f8e000e */
[----:B------:R-:W-:Y:S02]  /*3580*/  IMAD R21, R23, UR14, R0 ;  /* 0x0000000e17157c24 */ /* 0x000fe4000f8e0200 */
[----:B------:R-:W-:-:S03]  /*3590*/  IMAD R0, R50, UR4, RZ ;  /* 0x0000000432007c24 */ /* 0x000fc6000f8e02ff */
[----:B------:R-:W-:Y:S01]  /*35a0*/  IADD3 R15, R15, R21, RZ ;  /* 0x000000150f0f7210 */ /* 0x000fe20007ffe0ff */
[C---:B----4-:R-:W-:Y:S02]  /*35b0*/  IMAD R17, R51.reuse, UR5, R0 ;  /* 0x0000000533117c24 */ /* 0x050fe4000f8e0200 */
[----:B------:R-:W-:Y:S01]  /*35c0*/  IMAD.WIDE.U32 R2, R51, UR4, R14 ;  /* 0x0000000433027c25 */ /* 0x000fe2000f8e000e */
[----:B------:R-:W-:Y:S01]  /*35d0*/  STS.64 [R27], R18 ;  /* 0x000000121b007388 */ /* 0x000fe20000000a00 */
[----:B------:R-:W-:-:S03]  /*35e0*/  NOP ;  /* 0x0000000000007918 */ /* 0x000fc60000000000 */
[----:B------:R-:W0:Y:S01]  /*35f0*/  LDS.64 R12, [R27] ;  /* 0x000000001b0c7984 */ /* 0x000e220000000a00 */
[----:B------:R-:W-:Y:S02]  /*3600*/  IADD3 R0, R3, R17, RZ ;  /* 0x0000001103007210 */ /* 0x000fe40007ffe0ff */
[----:B--2---:R-:W-:-:S04]  /*3610*/  LEA R3, P0, R2, R24, 0x1 ;  /* 0x0000001802037211 */ /* 0x004fc800078008ff */
[----:B------:R-:W-:Y:S02]  /*3620*/  LEA.HI.X R0, R2, R25, R0, 0x1, P0 ;  /* 0x0000001902007211 */ /* 0x000fe400000f0c00 */
[----:B------:R-:W-:-:S04]  /*3630*/  IADD3 R2, P0, R3, R26, RZ ;  /* 0x0000001a03027210 */ /* 0x000fc80007f1e0ff */
[----:B------:R-:W-:Y:S02]  /*3640*/  IADD3.X R3, R0, R29, RZ, P0, !PT ;  /* 0x0000001d00037210 */ /* 0x000fe400007fe4ff */
[----:B------:R-:W-:-:S04]  /*3650*/  IADD3 R34, P0, R34, -0x100, RZ ;  /* 0xffffff0022227810 */ /* 0x000fc80007f1e0ff */
[----:B------:R-:W-:Y:S01]  /*3660*/  IADD3.X R35, R35, -0x1, RZ, P0, !PT ;  /* 0xffffffff23237810 */ /* 0x000fe200007fe4ff */
[----:B0-----:R0:W-:Y:S01]  /*3670*/  STG.E.64 desc[UR12][R2.64], R12 ;  /* 0x0000000c02007986 */ /* 0x0011e2000c101b0c */
[----:B------:R-:W-:Y:S07]  /*3680*/  @P3 BRA `(.L_x_10565) ;  /* 0xffffffd000383947 */ /* 0x000fee000383ffff */
.L_x_10549:
        /* <DEDUP_REMOVED lines=26> */
.L_x_10567:
[----:B------:R-:W-:Y:S05]  /*3830*/  BSYNC B0 ;  /* 0x0000000000007941 */ /* 0x000fea0003800000 */
.L_x_10566:
        /* <DEDUP_REMOVED lines=29> */
.L_x_10569:
[----:B------:R-:W2:Y:S02]  /*3a10*/  S2R R21, SR_TID.X ;  /* 0x0000000000157919 */ /* 0x000ea40000002100 */
.L_x_10570:
[----:B------:R-:W-:Y:S05]  /*3a20*/  BSYNC B0 ;  /* 0x0000000000007941 */ /* 0x000fea0003800000 */
.L_x_10568:
        /* <DEDUP_REMOVED lines=8> */
[C---:B01----:R-:W-:Y:S01]  /*3ab0*/  IMAD R6, R50.reuse, UR10, RZ ;  /* 0x0000000a32067c24 */ /* 0x043fe2000f8e02ff */
[----:B------:R-:W-:Y:S01]  /*3ac0*/  BSSY B0, `(.L_x_10571) ;  /* 0x0000052000007945 */ /* 0x000fe20003800000 */
[C---:B------:R-:W-:Y:S01]  /*3ad0*/  IMAD R31, R51.reuse, UR7, R0 ;  /* 0x00000007331f7c24 */ /* 0x040fe2000f8e0200 */
[----:B------:R-:W-:Y:S01]  /*3ae0*/  UMOV UR4, 0x400 ;  /* 0x0000040000047882 */ /* 0x000fe20000000000 */
[C---:B------:R-:W-:Y:S01]  /*3af0*/  IMAD R0, R50.reuse, UR8, RZ ;  /* 0x0000000832007c24 */ /* 0x040fe2000f8e02ff */
[----:B------:R-:W-:Y:S01]  /*3b00*/  ULDC.64 UR28, c[0x0][0x250] ;  /* 0x00009400001c7ab9 */ /* 0x000fe20000000a00 */
[C---:B------:R-:W-:Y:S01]  /*3b10*/  IMAD R11, R51.reuse, UR11, R6 ;  /* 0x0000000b330b7c24 */ /* 0x040fe2000f8e0206 */
        /* <DEDUP_REMOVED lines=16> */
[----:B------:R-:W-:Y:S01]  /*3c20*/  IMAD R27, R51, UR9, R50 ;  /* 0x00000009331b7c24 */ /* 0x000fe2000f8e0232 */
[----:B------:R-:W-:Y:S01]  /*3c30*/  IADD3 R37, R19, R11, RZ ;  /* 0x0000000b13257210 */ /* 0x000fe20007ffe0ff */
[----:B------:R-:W-:Y:S01]  /*3c40*/  IMAD.WIDE.U32 R8, R51, UR8, RZ ;  /* 0x0000000833087c25 */ /* 0x000fe2000f8e00ff */
[----:B------:R-:W-:Y:S01]  /*3c50*/  ULDC.64 UR8, c[0x0][0x3c8] ;  /* 0x0000f20000087ab9 */ /* 0x000fe20000000a00 */
[----:B------:R-:W-:Y:S01]  /*3c60*/  ULDC.64 UR18, c[0x0][0x380] ;  /* 0x0000e00000127ab9 */ /* 0x000fe20000000a00 */
[----:B------:R-:W-:Y:S02]  /*3c70*/  ULDC.64 UR20, c[0x0][0x3d0] ;  /* 0x0000f40000147ab9 */ /* 0x000fe40000000a00 */
[----:B------:R-:W-:-:S07]  /*3c80*/  IADD3 R27, R9, R27, RZ ;  /* 0x0000001b091b7210 */ /* 0x000fce0007ffe0ff */
.L_x_10572:
        /* <DEDUP_REMOVED lines=54> */
.L_x_10571:
[----:B------:R-:W-:Y:S05]  /*3ff0*/  EXIT ;  /* 0x000000000000794d */ /* 0x000fea0003800000 */
.L_x_10573:
        /* <DEDUP_REMOVED lines=16> */
.L_x_11059:


//--------------------- .text._Z25selective_scan_bwd_kernelI32Selective_Scan_bwd_kernel_traitsILi32ELi4ELb1ELb0ELb1ELb0ELb0EN3c104HalfEfEEv12SSMParamsBwd --------------------------
	.section	.text._Z25selective_scan_bwd_kernelI32Selective_Scan_bwd_kernel_traitsILi32ELi4ELb1ELb0ELb1ELb0ELb0EN3c104HalfEfEEv12SSMParamsBwd,"ax",@progbits
	.align	128
        .global         _Z25selective_scan_bwd_kernelI32Selective_Scan_bwd_kernel_traitsILi32ELi4ELb1ELb0ELb1ELb0ELb0EN3c104HalfEfEEv12SSMParamsBwd
        .type           _Z25selective_scan_bwd_kernelI32Selective_Scan_bwd_kernel_traitsILi32ELi4ELb1ELb0ELb1ELb0ELb0EN3c104HalfEfEEv12SSMParamsBwd,@function
        .size           _Z25selective_scan_bwd_kernelI32Selective_Scan_bwd_kernel_traitsILi32ELi4ELb1ELb0ELb1ELb0ELb0EN3c104HalfEfEEv12SSMParamsBwd,(.L_x_11060 - _Z25selective_scan_bwd_kernelI32Selective_Scan_bwd_kernel_traitsILi32ELi4ELb1ELb0ELb1ELb0ELb0EN3c104HalfEfEEv12SSMParamsBwd)
        .other          _Z25selective_scan_bwd_kernelI32Selective_Scan_bwd_kernel_traitsILi32ELi4ELb1ELb0ELb1ELb0ELb0EN3c104HalfEfEEv12SSMParamsBwd,@"STO_CUDA_ENTRY STV_DEFAULT"
_Z25selective_scan_bwd_kernelI32Selective_Scan_bwd_kernel_traitsILi32ELi4ELb1ELb0ELb1ELb0ELb0EN3c104HalfEfEEv12SSMParamsBwd:
.text._Z25selective_scan_bwd_kernelI32Selective_Scan_bwd_kernel_traitsILi32ELi4ELb1ELb0ELb1ELb0ELb0EN3c104HalfEfEEv12SSMParamsBwd:
        /* <DEDUP_REMOVED lines=117> */
[----:B------:R-:W-:Y:S02]  /*0750*/  @P2 LEA.HI.X R55, R2, R27, R3, 0x2, P4 ;  /* 0x0000001b02372211 */ /* 0x000fe400020f1403 */
[----:B------:R-:W-:Y:S01]  /*0760*/  LEA R17, P4, R13, R38, 0x1 ;  /* 0x000000260d117211 */ /* 0x000fe200078808ff */
[----:B------:R-:W-:Y:S01]  /*0770*/  @P0 IMAD R0, R0, R29, RZ ;  /* 0x0000001d00000224 */ /* 0x000fe200078e02ff */
[C---:B0-----:R-:W-:Y:S01]  /*0780*/  LEA R11, P5, R20.reuse, R32, 0x1 ;  /* 0x00000020140b7211 */ /* 0x041fe200078a08ff */
[----:B------:R-:W-:Y:S01]  /*0790*/  IMAD R23, R3, UR6, RZ ;  /* 0x0000000603177c24 */ /* 0x000fe2000f8e02ff */
[----:B------:R-:W-:Y:S01]  /*07a0*/  LEA.HI.X R18, R13, R39, R18, 0x1, P4 ;  /* 0x000000270d127211 */ /* 0x000fe200020f0c12 */
[----:B------:R-:W-:Y:S01]  /*07b0*/  IMAD R13, R3, UR4, RZ ;  /* 0x00000004030d7c24 */ /* 0x000fe2000f8e02ff */
[----:B------:R-:W-:Y:S01]  /*07c0*/  LEA.HI.X R20, R20, R33, R14, 0x1, P5 ;  /* 0x0000002114147211 */ /* 0x000fe200028f0c0e */
[----:B-1----:R-:W-:Y:S01]  /*07d0*/  @P0 IMAD R9, R0, R31, RZ ;  /* 0x0000001f00090224 */ /* 0x002fe200078e02ff */
[----:B--2---:R-:W-:Y:S01]  /*07e0*/  LEA R15, P3, R16, R36, 0x1 ;  /* 0x00000024100f7211 */ /* 0x004fe200078608ff */
[C---:B------:R-:W-:Y:S01]  /*07f0*/  IMAD R21, R2.reuse, UR5, R13 ;  /* 0x0000000502157c24 */ /* 0x040fe2000f8e020d */
[----:B------:R-:W-:Y:S01]  /*0800*/  LEA R14, P2, R19, R34, 0x1 ;  /* 0x00000022130e7211 */ /* 0x000fe200078408ff */
[----:B------:R-:W-:Y:S01]  /*0810*/  IMAD R23, R2, UR7, R23 ;  /* 0x0000000702177c24 */ /* 0x000fe2000f8e0217 */
[----:B------:R-:W-:Y:S01]  /*0820*/  LEA.HI.X R16, R16, R37, R8, 0x1, P3 ;  /* 0x0000002510107211 */ /* 0x000fe200018f0c08 */
[----:B----4-:R-:W-:Y:S01]  /*0830*/  @P0 IMAD.WIDE R50, R9, 0x8, R50 ;  /* 0x0000000809320825 */ /* 0x010fe200078e0232 */
[----:B------:R-:W-:-:S02]  /*0840*/  LEA.HI.X R19, R19, R35, R12, 0x1, P2 ;  /* 0x0000002313137211 */ /* 0x000fc400010f0c0c */
[----:B------:R-:W-:Y:S02]  /*0850*/  CS2R R8, SRZ ;  /* 0x0000000000087805 */ /* 0x000fe4000001ff00 */
[----:B------:R-:W-:Y:S01]  /*0860*/  @!P0 CS2R R50, SRZ ;  /* 0x0000000000328805 */ /* 0x000fe2000001ff00 */
[----:B------:R-:W-:Y:S06]  /*0870*/  @!P1 BRA `(.L_x_10574) ;  /* 0x0000002000609947 */ /* 0x000fec0003800000 */
[----:B------:R-:W0:Y:S01]  /*0880*/  S2R R56, SR_TID.X ;  /* 0x0000000000387919 */ /* 0x000e220000002100 */
[----:B------:R-:W1:Y:S01]  /*0890*/  LDC.64 R12, c[0x0][0x368] ;  /* 0x0000da00ff0c7b82 */ /* 0x000e620000000a00 */
[----:B------:R-:W-:Y:S01]  /*08a0*/  MOV R57, RZ ;  /* 0x000000ff00397202 */ /* 0x000fe20000000f00 */
[----:B------:R-:W-:Y:S01]  /*08b0*/  ULDC.64 UR8, c[0x0][0x370] ;  /* 0x0000dc0000087ab9 */ /* 0x000fe20000000a00 */
[----:B------:R-:W2:Y:S01]  /*08c0*/  S2R R10, SR_LANEID ;  /* 0x00000000000a7919 */ /* 0x000ea20000000000 */
[----:B------:R-:W-:Y:S02]  /*08d0*/  IMAD R25, R7, UR8, RZ ;  /* 0x0000000807197c24 */ /* 0x000fe4000f8e02ff */
[----:B------:R-:W-:Y:S01]  /*08e0*/  IMAD.WIDE.U32 R58, R2, UR4, RZ ;  /* 0x00000004023a7c25 */ /* 0x000fe2000f8e00ff */
[----:B------:R-:W-:Y:S01]  /*08f0*/  UMOV UR4, 0x400 ;  /* 0x0000040000047882 */ /* 0x000fe20000000000 */
[----:B------:R-:W3:Y:S02]  /*0900*/  S2UR UR5, SR_CgaCtaId ;  /* 0x00000000000579c3 */ /* 0x000ee40000008800 */
[----:B------:R-:W-:-:S02]  /*0910*/  IMAD R25, R6, UR9, R25 ;  /* 0x0000000906197c24 */ /* 0x000fc4000f8e0219 */
[----:B------:R-:W-:Y:S01]  /*0920*/  IMAD.WIDE.U32 R60, R2, UR6, RZ ;  /* 0x00000006023c7c25 */ /* 0x000fe2000f8e00ff */
[----:B------:R-:W-:-:S03]  /*0930*/  ULDC UR6, c[0x0][0x224] ;  /* 0x0000890000067ab9 */ /* 0x000fc60000000800 */
[----:B-1----:R-:W-:-:S04]  /*0940*/  IMAD R0, R12, UR14, RZ ;  /* 0x0000000e0c007c24 */ /* 0x002fc8000f8e02ff */
[----:B------:R-:W-:Y:S02]  /*0950*/  IMAD R13, R13, UR15, R0 ;  /* 0x0000000f0d0d7c24 */ /* 0x000fe4000f8e0200 */
[----:B0-----:R-:W-:Y:S01]  /*0960*/  IMAD.WIDE.U32 R8, R12, UR15, R56 ;  /* 0x0000000f0c087c25 */ /* 0x001fe2000f8e0038 */
[----:B---3--:R-:W-:Y:S01]  /*0970*/  ULEA UR4, UR5, UR4, 0x18 ;  /* 0x0000000405047291 */ /* 0x008fe2000f8ec03f */
[----:B------:R-:W-:Y:S02]  /*0980*/  MOV R12, R20 ;  /* 0x00000014000c7202 */ /* 0x000fe40000000f00 */
[----:B------:R-:W-:Y:S02]  /*0990*/  MOV R20, UR6 ;  /* 0x0000000600147c02 */ /* 0x000fe40008000f00 */
[----:B------:R-:W-:Y:S02]  /*09a0*/  IADD3 R9, R9, R13, RZ ;  /* 0x0000000d09097210 */ /* 0x000fe40007ffe0ff */
[----:B------:R-:W-:-:S02]  /*09b0*/  MOV R13, R14 ;  /* 0x0000000e000d7202 */ /* 0x000fc40000000f00 */
[----:B------:R-:W-:Y:S01]  /*09c0*/  MOV R14, R19 ;  /* 0x00000013000e7202 */ /* 0x000fe20000000f00 */
[----:B------:R-:W-:Y:S01]  /*09d0*/  IMAD.WIDE.U32 R8, R6, UR8, R8 ;  /* 0x0000000806087c25 */ /* 0x000fe2000f8e0008 */
[----:B------:R-:W-:Y:S01]  /*09e0*/  ULDC.64 UR8, c[0x0][0x3d0] ;  /* 0x0000f40000087ab9 */ /* 0x000fe20000000a00 */
[----:B------:R-:W-:Y:S02]  /*09f0*/  IADD3 R19, R59, R21, RZ ;  /* 0x000000153b137210 */ /* 0x000fe40007ffe0ff */
[----:B------:R-:W-:Y:S01]  /*0a00*/  IMAD.IADD R21, R61, 0x1, R23 ;  /* 0x000000013d157824 */ /* 0x000fe200078e0217 */
[----:B------:R-:W-:Y:S02]  /*0a10*/  IADD3 R9, R9, R25, RZ ;  /* 0x0000001909097210 */ /* 0x000fe40007ffe0ff */
[C---:B------:R-:W-:Y:S02]  /*0a20*/  LEA R62, P0, R8.reuse, UR8, 0x2 ;  /* 0x00000008083e7c11 */ /* 0x040fe4000f8010ff */
[----:B------:R-:W-:Y:S01]  /*0a30*/  MOV R23, UR4 ;  /* 0x0000000400177c02 */ /* 0x000fe20008000f00 */
[----:B------:R-:W-:Y:S01]  /*0a40*/  UMOV UR4, URZ ;  /* 0x0000003f00047c82 */ /* 0x000fe20008000000 */
[----:B------:R-:W-:-:S02]  /*0a50*/  LEA.HI.X R0, R8, UR9, R9, 0x2, P0 ;  /* 0x0000000908007c11 */ /* 0x000fc400080f1409 */
[----:B------:R-:W-:Y:S02]  /*0a60*/  CS2R R8, SRZ ;  /* 0x0000000000087805 */ /* 0x000fe4000001ff00 */
[----:B------:R-:W-:Y:S02]  /*0a70*/  IADD3 R62, P0, R62, -0x100, RZ ;  /* 0xffffff003e3e7810 */ /* 0x000fe40007f1e0ff */
[C---:B------:R-:W-:Y:S02]  /*0a80*/  LOP3.LUT R86, R56.reuse, 0x1f, RZ, 0xc0, !PT ;  /* 0x0000001f38567812 */ /* 0x040fe400078ec0ff */
[----:B------:R-:W-:Y:S02]  /*0a90*/  SHF.R.S32.HI R22, RZ, 0x1f, R56 ;  /* 0x0000001fff167819 */ /* 0x000fe40000011438 */
[C---:B------:R-:W-:Y:S02]  /*0aa0*/  IADD3 R24, R56.reuse, 0x200, RZ ;  /* 0x0000020038187810 */ /* 0x040fe40007ffe0ff */
[----:B------:R-:W-:-:S02]  /*0ab0*/  LEA R25, R56, R23, 0x2 ;  /* 0x0000001738197211 */ /* 0x000fc400078e10ff */
[----:B------:R-:W-:Y:S02]  /*0ac0*/  LEA R26, R56, R23, 0x4 ;  /* 0x00000017381a7211 */ /* 0x000fe400078e20ff */
[----:B--2---:R-:W-:-:S07]  /*0ad0*/  IADD3.X R63, R0, -0x1, RZ, P0, !PT ;  /* 0xffffffff003f7810 */ /* 0x004fce00007fe4ff */
.L_x_10589:
[----:B------:R-:W-:Y:S01]  /*0ae0*/  BAR.SYNC.DEFER_BLOCKING 0x0 ;  /* 0x0000000000007b1d */ /* 0x000fe20000010000 */
[C---:B0-----:R-:W-:Y:S02]  /*0af0*/  SHF.L.U32 R28, R56.reuse, 0x3, RZ ;  /* 0x00000003381c7819 */ /* 0x041fe400000006ff */
[----:B------:R-:W-:Y:S02]  /*0b00*/  SHF.L.U64.HI R27, R56, 0x3, R22 ;  /* 0x00000003381b7819 */ /* 0x000fe40000010216 */
[----:B------:R-:W-:Y:S01]  /*0b10*/  IADD3 R30, P0, R11, R28, RZ ;  /* 0x0000001c0b1e7210 */ /* 0x000fe20007f1e0ff */
[----:B------:R-:W-:-:S03]  /*0b20*/  ULDC UR5, c[0x0][0x21c] ;  /* 0x0000870000057ab9 */ /* 0x000fc60000000800 */
[----:B------:R-:W-:-:S06]  /*0b30*/  IADD3.X R31, R12, R27, RZ, P0, !PT ;  /* 0x0000001b0c1f7210 */ /* 0x000fcc00007fe4ff */
[----:B------:R-:W2:Y:S01]  /*0b40*/  LDG.E.64 R30, desc[UR12][R30.64] ;  /* 0x0000000c1e1e7981 */ /* 0x000ea2000c1e1b00 */
[----:B------:R-:W-:Y:S02]  /*0b50*/  LEA R29, R10, R23, 0x3 ;  /* 0x000000170a1d7211 */ /* 0x000fe400078e18ff */
[----:B------:R-:W-:-:S04]  /*0b60*/  IADD3 R34, P0, R13, R28, RZ ;  /* 0x0000001c0d227210 */ /* 0x000fc80007f1e0ff */
[----:B------:R-:W-:Y:S01]  /*0b70*/  IADD3.X R35, R14, R27, RZ, P0, !PT ;  /* 0x0000001b0e237210 */ /* 0x000fe200007fe4ff */
[----:B--2---:R-:W-:Y:S01]  /*0b80*/  STS.64 [R29], R30 ;  /* 0x0000001e1d007388 */ /* 0x004fe20000000a00 */
[----:B------:R-:W-:-:S03]  /*0b90*/  NOP ;  /* 0x0000000000007918 */ /* 0x000fc60000000000 */
[----:B------:R-:W0:Y:S01]  /*0ba0*/  LDS.64 R64, [R29] ;  /* 0x000000001d407984 */ /* 0x000e220000000a00 */
[----:B------:R-:W-:Y:S06]  /*0bb0*/  BAR.SYNC.DEFER_BLOCKING 0x0 ;  /* 0x0000000000007b1d */ /* 0x000fec0000010000 */
[----:B------:R-:W2:Y:S01]  /*0bc0*/  LDG.E.64 R34, desc[UR12][R34.64] ;  /* 0x0000000c22227981 */ /* 0x000ea2000c1e1b00 */
[----:B------:R-:W-:-:S04]  /*0bd0*/  IADD3 R36, P0, R15, R28, RZ ;  /* 0x0000001c0f247210 */ /* 0x000fc80007f1e0ff */
[----:B------:R-:W-:Y:S01]  /*0be0*/  IADD3.X R37, R16, R27, RZ, P0, !PT ;  /* 0x0000001b10257210 */ /* 0x000fe200007fe4ff */
[----:B--2---:R-:W-:Y:S01]  /*0bf0*/  STS.64 [R29], R34 ;  /* 0x000000221d007388 */ /* 0x004fe20000000a00 */
[----:B------:R-:W-:-:S03]  /*0c00*/  NOP ;  /* 0x0000000000007918 */ /* 0x000fc60000000000 */
[----:B------:R-:W-:Y:S01]  /*0c10*/  LDS.64 R32, [R29] ;  /* 0x000000001d207984 */ /* 0x000fe20000000a00 */
[----:B------:R-:W-:Y:S06]  /*0c20*/  BAR.SYNC.DEFER_BLOCKING 0x0 ;  /* 0x0000000000007b1d */ /* 0x000fec0000010000 */
[----:B------:R-:W2:Y:S01]  /*0c30*/  LDG.E.64 R36, desc[UR12][R36.64] ;  /* 0x0000000c24247981 */ /* 0x000ea2000c1e1b00 */
[--C-:B0-----:R-:W-:Y:S01]  /*0c40*/  SHF.R.U64 R91, R64, 0x10, R65.reuse ;  /* 0x00000010405b7819 */ /* 0x101fe20000001241 */
[----:B------:R-:W-:Y:S01]  /*0c50*/  HADD2.F32 R89, -RZ, R64.H0_H0 ;  /* 0x20000040ff597230 */ /* 0x000fe20000004100 */
[----:B------:R-:W-:Y:S01]  /*0c60*/  ISETP.LT.AND P0, PT, RZ, UR5, PT ;  /* 0x00000005ff007c0c */ /* 0x000fe2000bf01270 */
[----:B------:R-:W-:Y:S01]  /*0c70*/  HADD2.F32 R90, -RZ, R65.H0_H0 ;  /* 0x20000041ff5a7230 */ /* 0x000fe20000004100 */
[----:B------:R-:W-:Y:S01]  /*0c80*/  SHF.R.U32.HI R88, RZ, 0x10, R65 ;  /* 0x00000010ff587819 */ /* 0x000fe20000011641 */
[----:B------:R-:W-:-:S04]  /*0c90*/  HADD2.F32 R91, -RZ, R91.H0_H0 ;  /* 0x2000005bff5b7230 */ /* 0x000fc80000004100 */
[----:B------:R-:W-:-:S06]  /*0ca0*/  HADD2.F32 R88, -RZ, R88.H0_H0 ;  /* 0x20000058ff587230 */ /* 0x000fcc0000004100 */
[----:B------:R-:W-:Y:S01]  /*0cb0*/  @!P0 MOV R39, RZ ;  /* 0x000000ff00278202 */ /* 0x000fe20000000f00 */
[----:B--2---:R0:W-:Y:S01]  /*0cc0*/  STS.64 [R29], R36 ;  /* 0x000000241d007388 */ /* 0x0041e20000000a00 */
[----:B------:R-:W-:-:S03]  /*0cd0*/  NOP ;  /* 0x0000000000007918 */ /* 0x000fc60000000000 */
[----:B-1----:R-:W1:Y:S01]  /*0ce0*/  LDS.64 R30, [R29] ;  /* 0x000000001d1e7984 */ /* 0x002e620000000a00 */
[----:B0-----:R-:W-:Y:S02]  /*0cf0*/  @!P0 CS2R R36, SRZ ;  /* 0x0000000000248805 */ /* 0x001fe4000001ff00 */
[--C-:B-1----:R-:W-:Y:S01]  /*0d00*/  SHF.R.U64 R38, R30, 0x10, R31.reuse ;  /* 0x000000101e267819 */ /* 0x102fe2000000121f */
[----:B------:R-:W-:Y:S01]  /*0d10*/  HADD2.F32 R0, -RZ, R30.H0_H0 ;  /* 0x2000001eff007230 */ /* 0x000fe20000004100 */
[----:B------:R-:W-:Y:S01]  /*0d20*/  SHF.R.U32.HI R40, RZ, 0x10, R31 ;  /* 0x00000010ff287819 */ /* 0x000fe2000001161f */
[----:B------:R-:W-:Y:S01]  /*0d30*/  HADD2.F32 R30, -RZ, R31.H0_H0 ;  /* 0x2000001fff1e7230 */ /* 0x000fe20000004100 */
[----:B------:R-:W-:Y:S01]  /*0d40*/  @!P0 MOV R31, RZ ;  /* 0x000000ff001f8202 */ /* 0x000fe20000000f00 */
        /* <DEDUP_REMOVED lines=13> */
[----:B------:R-:W-:Y:S01]  /*0e20*/  MOV R34, R56 ;  /* 0x0000003800227202 */ /* 0x000fe20000000f00 */
[----:B------:R-:W-:Y:S01]  /*0e30*/  IMAD.MOV.U32 R35, RZ, RZ, RZ ;  /* 0x000000ffff237224 */ /* 0x000fe200078e00ff */
[----:B------:R-:W-:Y:S01]  /*0e40*/  ULDC.64 UR6, c[0x0][0x370] ;  /* 0x0000dc0000067ab9 */ /* 0x000fe20000000a00 */
[----:B------:R-:W-:Y:S01]  /*0e50*/  IADD3 R45, R20, -0x1, RZ ;  /* 0xffffffff142d7810 */ /* 0x000fe20007ffe0ff */
[----:B------:R-:W-:Y:S01]  /*0e60*/  IMAD R31, R7, UR6, RZ ;  /* 0x00000006071f7c24 */ /* 0x000fe2000f8e02ff */
[----:B------:R-:W-:Y:S01]  /*0e70*/  SHF.R.U32.HI R85, RZ, 0x10, R33 ;  /* 0x00000010ff557819 */ /* 0x000fe20000011621 */
[----:B------:R-:W-:Y:S01]  /*0e80*/  HADD2.F32 R49, -RZ, R33.H0_H0 ;  /* 0x20000021ff317230 */ /* 0x000fe20000004100 */
[----:B------:R-:W1:Y:S01]  /*0e90*/  LDC R73, c[0x0][0x224] ;  /* 0x00008900ff497b82 */ /* 0x000e620000000800 */
[----:B------:R-:W-:Y:S01]  /*0ea0*/  IMAD R31, R6, UR7, R31 ;  /* 0x00000007061f7c24 */ /* 0x000fe2000f8e021f */
[----:B------:R-:W-:Y:S01]  /*0eb0*/  HFMA2.MMA R39, -RZ, RZ, 0, 0 ;  /* 0x00000000ff277435 */ /* 0x000fe200000001ff */
[----:B------:R-:W-:Y:S01]  /*0ec0*/  HADD2.F32 R85, -RZ, R85.H0_H0 ;  /* 0x20000055ff557230 */ /* 0x000fe20000004100 */
[----:B------:R-:W-:Y:S01]  /*0ed0*/  ISETP.NE.AND P2, PT, R56, 0x1f, PT ;  /* 0x0000001f3800780c */ /* 0x000fe20003f45270 */
[--C-:B------:R-:W-:Y:S01]  /*0ee0*/  FADD.FTZ R49, R49, R4.reuse ;  /* 0x0000000431317221 */ /* 0x100fe20000010000 */
[----:B------:R-:W-:Y:S01]  /*0ef0*/  UMOV UR5, URZ ;  /* 0x0000003f00057c82 */ /* 0x000fe20008000000 */
[----:B------:R-:W-:Y:S01]  /*0f00*/  ULDC UR22, c[0x0][0x224] ;  /* 0x0000890000167ab9 */ /* 0x000fe20000000800 */
[----:B------:R-:W2:Y:S01]  /*0f10*/  LDC R47, c[0x0][0x224] ;  /* 0x00008900ff2f7b82 */ /* 0x000ea20000000800 */
[----:B------:R-:W-:Y:S01]  /*0f20*/  FADD.FTZ R85, R85, R4 ;  /* 0x0000000455557221 */ /* 0x000fe20000010000 */
        /* <DEDUP_REMOVED lines=9> */
[----:B------:R-:W-:-:S03]  /*0fc0*/  LEA.HI R36, R45, R45, RZ, 0x1 ;  /* 0x0000002d2d247211 */ /* 0x000fc600078f08ff */
[----:B------:R-:W-:Y:S01]  /*0fd0*/  IMAD R37, R37, UR15, R46 ;  /* 0x0000000f25257c24 */ /* 0x000fe2000f8e022e */
[----:B------:R-:W-:Y:S01]  /*0fe0*/  LOP3.LUT R36, R36, 0xfffffe, RZ, 0xc0, !PT ;  /* 0x00fffffe24247812 */ /* 0x000fe200078ec0ff */
[----:B------:R-:W-:Y:S01]  /*0ff0*/  HFMA2.MMA R46, -RZ, RZ, 0, 0 ;  /* 0x00000000ff2e7435 */ /* 0x000fe200000001ff */
[----:B-1----:R-:W-:Y:S01]  /*1000*/  LEA R73, R73, UR4, 0x7 ;  /* 0x0000000449497c11 */ /* 0x002fe2000f8e38ff */
[----:B------:R-:W1:Y:S01]  /*1010*/  LDC.64 R76, c[0x0][0x2d8] ;  /* 0x0000b600ff4c7b82 */ /* 0x000e620000000a00 */
[----:B------:R-:W-:-:S03]  /*1020*/  IADD3 R35, R35, R37, RZ ;  /* 0x0000002523237210 */ /* 0x000fc60007ffe0ff */
[----:B------:R-:W-:Y:S01]  /*1030*/  IMAD.WIDE.U32 R66, R6, UR6, R34 ;  /* 0x0000000606427c25 */ /* 0x000fe2000f8e0022 */
[----:B------:R-:W-:-:S03]  /*1040*/  ULDC.64 UR6, c[0x0][0x3d0] ;  /* 0x0000f40000067ab9 */ /* 0x000fc60000000a00 */
[----:B------:R-:W3:Y:S01]  /*1050*/  LDC.64 R78, c[0x0][0x2d0] ;  /* 0x0000b400ff4e7b82 */ /* 0x000ee20000000a00 */
[----:B------:R-:W-:Y:S02]  /*1060*/  IADD3 R37, R67, R31, RZ ;  /* 0x0000001f43257210 */ /* 0x000fe40007ffe0ff */
[C---:B------:R-:W-:Y:S01]  /*1070*/  LEA R34, P0, R66.reuse, UR6, 0x2 ;  /* 0x0000000642227c11 */ /* 0x040fe2000f8010ff */
[----:B------:R-:W-:Y:S01]  /*1080*/  UMOV UR6, URZ ;  /* 0x0000003f00067c82 */ /* 0x000fe20008000000 */
[----:B------:R-:W-:Y:S02]  /*1090*/  SHF.L.U32 R31, R45, 0x7, RZ ;  /* 0x000000072d1f7819 */ /* 0x000fe400000006ff */
[----:B------:R-:W-:Y:S01]  /*10a0*/  LEA.HI.X R35, R66, UR7, R37, 0x2, P0 ;  /* 0x0000000742237c11 */ /* 0x000fe200080f1425 */
[----:B------:R-:W-:Y:S01]  /*10b0*/  ULDC UR7, c[0x0][0x218] ;  /* 0x0000860000077ab9 */ /* 0x000fe20000000800 */
[----:B------:R-:W-:Y:S02]  /*10c0*/  IADD3 R66, P0, R31, R66, RZ ;  /* 0x000000421f427210 */ /* 0x000fe40007f1e0ff */
[----:B------:R-:W-:Y:S01]  /*10d0*/  IADD3 R45, R45, -R36, RZ ;  /* 0x800000242d2d7210 */ /* 0x000fe20007ffe0ff */
[----:B------:R-:W-:Y:S01]  /*10e0*/  IMAD.WIDE R34, R73, 0x4, R34 ;  /* 0x0000000449227825 */ /* 0x000fe200078e0222 */
[----:B------:R-:W-:-:S02]  /*10f0*/  LEA.HI.X.SX32 R67, R31, R37, 0x1, P0 ;  /* 0x000000251f437211 */ /* 0x000fc400000f0eff */
[----:B------:R-:W-:Y:S02]  /*1100*/  CS2R R36, SRZ ;  /* 0x0000000000247805 */ /* 0x000fe4000001ff00 */
[----:B------:R-:W-:Y:S01]  /*1110*/  MOV R31, RZ ;  /* 0x000000ff001f7202 */ /* 0x000fe20000000f00 */
[----:B------:R-:W-:Y:S01]  /*1120*/  IMAD.WIDE R72, R73, 0x4, R62 ;  /* 0x0000000449487825 */ /* 0x000fe200078e023e */
[C---:B------:R-:W-:Y:S02]  /*1130*/  IADD3 R68, P0, R34.reuse, -0x180, RZ ;  /* 0xfffffe8022447810 */ /* 0x040fe40007f1e0ff */
[----:B------:R-:W-:Y:S02]  /*1140*/  IADD3 R70, P1, R34, -0x80, RZ ;  /* 0xffffff8022467810 */ /* 0x000fe40007f3e0ff */
[----:B------:R-:W-:Y:S02]  /*1150*/  SHF.R.U64 R34, R32, 0x10, R33 ;  /* 0x0000001020227819 */ /* 0x000fe40000001221 */
[----:B------:R-:W-:-:S02]  /*1160*/  IADD3.X R69, R35, -0x1, RZ, P0, !PT ;  /* 0xffffffff23457810 */ /* 0x000fc400007fe4ff */
[----:B------:R-:W-:Y:S01]  /*1170*/  IADD3.X R71, R35, -0x1, RZ, P1, !PT ;  /* 0xffffffff23477810 */ /* 0x000fe20000ffe4ff */
[----:B------:R-:W-:Y:S01]  /*1180*/  HADD2.F32 R35, -RZ, R32.H0_H0 ;  /* 0x20000020ff237230 */ /* 0x000fe20000004100 */
[----:B------:R-:W-:Y:S01]  /*1190*/  ISETP.NE.AND P1, PT, R56, RZ, PT ;  /* 0x000000ff3800720c */ /* 0x000fe20003f25270 */
[----:B------:R-:W-:-:S03]  /*11a0*/  HADD2.F32 R33, -RZ, R34.H0_H0 ;  /* 0x20000022ff217230 */ /* 0x000fc60000004100 */
[--C-:B------:R-:W-:Y:S02]  /*11b0*/  FADD.FTZ R48, R35, R4.reuse ;  /* 0x0000000423307221 */ /* 0x100fe40000010000 */
[----:B0-2---:R-:W-:-:S07]  /*11c0*/  FADD.FTZ R84, R33, R4 ;  /* 0x0000000421547221 */ /* 0x005fce0000010000 */
.L_x_10588:
[----:B------:R-:W-:Y:S01]  /*11d0*/  SHF.R.S32.HI R92, RZ, 0x1f, R46 ;  /* 0x0000001fff5c7819 */ /* 0x000fe2000001142e */
[----:B---3--:R-:W-:Y:S01]  /*11e0*/  IMAD.WIDE.U32 R80, R46, UR16, RZ ;  /* 0x000000102e507c25 */ /* 0x008fe2000f8e00ff */
[----:B--2---:R-:W-:Y:S02]  /*11f0*/  MOV R32, R58 ;  /* 0x0000003a00207202 */ /* 0x004fe40000000f00 */
[----:B------:R-:W-:Y:S01]  /*1200*/  MOV R33, R19 ;  /* 0x0000001300217202 */ /* 0x000fe20000000f00 */
[C---:B------:R-:W-:Y:S02]  /*1210*/  IMAD R35, R92.reuse, UR8, RZ ;  /* 0x000000085c237c24 */ /* 0x040fe4000f8e02ff */
[----:B------:R-:W-:Y:S02]  /*1220*/  IMAD R83, R92, UR16, RZ ;  /* 0x000000105c537c24 */ /* 0x000fe4000f8e02ff */
[----:B------:R-:W-:-:S04]  /*1230*/  IMAD.WIDE.U32 R32, R46, UR8, R32 ;  /* 0x000000082e207c25 */ /* 0x000fc8000f8e0020 */
[----:B------:R-:W-:Y:S01]  /*1240*/  IMAD R35, R46, UR9, R35 ;  /* 0x000000092e237c24 */ /* 0x000fe2000f8e0223 */
[----:B---3--:R-:W-:Y:S01]  /*1250*/  LEA R34, P0, R32, R78, 0x2 ;  /* 0x0000004e20227211 */ /* 0x008fe200078010ff */
[----:B------:R-:W-:-:S03]  /*1260*/  IMAD R83, R46, UR17, R83 ;  /* 0x000000112e537c24 */ /* 0x000fc6000f8e0253 */
[----:B------:R-:W-:Y:S02]  /*1270*/  IADD3 R33, R33, R35, RZ ;  /* 0x0000002321217210 */ /* 0x000fe40007ffe0ff */
[----:B------:R-:W-:Y:S02]  /*1280*/  IADD3 R81, R81, R83, RZ ;  /* 0x0000005351517210 */ /* 0x000fe40007ffe0ff */
[----:B------:R-:W-:Y:S02]  /*1290*/  LEA.HI.X R35, R32, R79, R33, 0x2, P0 ;  /* 0x0000004f20237211 */ /* 0x000fe400000f1421 */
[----:B------:R-:W-:-:S03]  /*12a0*/  LEA R33, P0, R80, R17, 0x1 ;  /* 0x0000001150217211 */ /* 0x000fc600078008ff */
[----:B0-----:R0:W2:Y:S01]  /*12b0*/  LDG.E R87, desc[UR12][R34.64] ;  /* 0x0000000c22577981 */ /* 0x0010a2000c1e1900 */
[----:B------:R-:W-:Y:S02]  /*12c0*/  IADD3 R32, P3, R33, R28, RZ ;  /* 0x0000001c21207210 */ /* 0x000fe40007f7e0ff */
[----:B------:R-:W-:-:S04]  /*12d0*/  LEA.HI.X R80, R80, R18, R81, 0x1, P0 ;  /* 0x0000001250507211 */ /* 0x000fc800000f0c51 */
[----:B------:R-:W-:-:S06]  /*12e0*/  IADD3.X R33, R80, R27, RZ, P3, !PT ;  /* 0x0000001b50217210 */ /* 0x000fcc0001ffe4ff */
[----:B------:R-:W3:Y:S01]  /*12f0*/  LDG.E.64 R32, desc[UR12][R32.64] ;  /* 0x0000000c20207981 */ /* 0x000ee2000c1e1b00 */
[----:B0-----:R-:W-:Y:S01]  /*1300*/  MOV R35, R21 ;  /* 0x0000001500237202 */ /* 0x001fe20000000f00 */
[----:B------:R-:W-:Y:S01]  /*1310*/  IMAD.MOV.U32 R34, RZ, RZ, R60 ;  /* 0x000000ffff227224 */ /* 0x000fe200078e003c */
[----:B------:R-:W-:Y:S01]  /*1320*/  ISETP.GT.AND P0, PT, R20, 0x1, PT ;  /* 0x000000011400780c */ /* 0x000fe20003f04270 */
[----:B------:R-:W-:Y:S02]  /*1330*/  IMAD R83, R92, UR10, RZ ;  /* 0x0000000a5c537c24 */ /* 0x000fe4000f8e02ff */
[----:B------:R-:W-:Y:S01]  /*1340*/  IMAD.WIDE.U32 R80, R46, UR10, R34 ;  /* 0x0000000a2e507c25 */ /* 0x000fe2000f8e0022 */
[----:B------:R-:W-:-:S03]  /*1350*/  ISETP.EQ.AND P0, PT, R86, RZ, P0 ;  /* 0x000000ff5600720c */ /* 0x000fc60000702270 */
[----:B------:R-:W-:Y:S01]  /*1360*/  IMAD R35, R46, UR11, R83 ;  /* 0x0000000b2e237c24 */ /* 0x000fe2000f8e0253 */
[----:B-1----:R-:W-:-:S04]  /*1370*/  LEA R34, P3, R80, R76, 0x2 ;  /* 0x0000004c50227211 */ /* 0x002fc800078610ff */
[----:B------:R-:W-:Y:S02]  /*1380*/  IADD3 R35, R81, R35, RZ ;  /* 0x0000002351237210 */ /* 0x000fe40007ffe0ff */
[----:B------:R-:W-:Y:S02]  /*1390*/  LEA R81, R45, R46, 0x8 ;  /* 0x0000002e2d517211 */ /* 0x000fe400078e40ff */
[----:B------:R-:W-:Y:S01]  /*13a0*/  LEA.HI.X R35, R80, R77, R35, 0x2, P3 ;  /* 0x0000004d50237211 */ /* 0x000fe200018f1423 */
[----:B------:R-:W0:Y:S01]  /*13b0*/  @P0 LDC R82, c[0x0][0x21c] ;  /* 0x00008700ff520b82 */ /* 0x000e220000000800 */
[----:B------:R-:W-:-:S03]  /*13c0*/  @P0 IADD3 R83, R20, -0x2, RZ ;  /* 0xfffffffe14530810 */ /* 0x000fc60007ffe0ff */
[----:B------:R1:W4:Y:S01]  /*13d0*/  LDG.E R34, desc[UR12][R34.64] ;  /* 0x0000000c22227981 */ /* 0x000322000c1e1900 */
[----:B------:R-:W-:-:S04]  /*13e0*/  SEL R80, R81, R24, !P1 ;  /* 0x0000001851507207 */ /* 0x000fc80004800000 */
[----:B------:R-:W-:Y:S01]  /*13f0*/  LEA R99, R80, R23, 0x2 ;  /* 0x0000001750637211 */ /* 0x000fe200078e10ff */
[----:B0-----:R-:W-:Y:S01]  /*1400*/  @P0 IMAD R81, R83, R82, R46 ;  /* 0x0000005253510224 */ /* 0x001fe200078e022e */
[----:B------:R-:W-:Y:S01]  /*1410*/  MOV R95, RZ ;  /* 0x000000ff005f7202 */ /* 0x000fe20000000f00 */
[----:B------:R-:W-:Y:S02]  /*1420*/  FMUL.FTZ R89, R48, R89 ;  /* 0x0000005930597220 */ /* 0x000fe40000410000 */
[----:B------:R-:W-:-:S04]  /*1430*/  @P0 IMAD.WIDE R80, R81, 0x8, R50 ;  /* 0x0000000851500825 */ /* 0x000fc800078e0232 */
[----:B------:R-:W-:Y:S01]  /*1440*/  FMUL.FTZ R90, R49, R90 ;  /* 0x0000005a315a7220 */ /* 0x000fe20000410000 */
[----:B------:R-:W-:Y:S01]  /*1450*/  FMUL.FTZ R88, R85, R88 ;  /* 0x0000005855587220 */ /* 0x000fe20000410000 */
[----:B------:R-:W-:Y:S01]  /*1460*/  BSSY B0, `(.L_x_10576) ;  /* 0x000002e000007945 */ /* 0x000fe20003800000 */
[----:B--2---:R-:W-:-:S04]  /*1470*/  FMUL.FTZ R96, R87, 1.4426950216293334961 ;  /* 0x3fb8aa3b57607820 */ /* 0x004fc80000410000 */
[----:B------:R-:W-:-:S06]  /*1480*/  FMUL.FTZ R94, R48, R96 ;  /* 0x00000060305e7220 */ /* 0x000fcc0000410000 */
[----:B------:R-:W0:Y:S01]  /*1490*/  MUFU.EX2 R94, R94 ;  /* 0x0000005e005e7308 */ /* 0x000e220000000800 */
[----:B---3--:R2:W-:Y:S01]  /*14a0*/  STS.64 [R29], R32 ;  /* 0x000000201d007388 */ /* 0x0085e20000000a00 */
[----:B------:R-:W-:-:S03]  /*14b0*/  NOP ;  /* 0x0000000000007918 */ /* 0x000fc60000000000 */
[----:B------:R-:W1:Y:S04]  /*14c0*/  LDS.64 R82, [R29] ;  /* 0x000000001d527984 */ /* 0x000e680000000a00 */
[----:B0-----:R0:W-:Y:S01]  /*14d0*/  STS [R99+0x548], R94 ;  /* 0x0005485e63007388 */ /* 0x0011e20000000800 */
[----:B------:R-:W-:Y:S01]  /*14e0*/  BAR.SYNC.DEFER_BLOCKING 0x0 ;  /* 0x0000000000007b1d */ /* 0x000fe20000010000 */
[-C--:B------:R-:W-:Y:S01]  /*14f0*/  FMUL.FTZ R93, R84, R96.reuse ;  /* 0x00000060545d7220 */ /* 0x080fe20000410000 */
[-C--:B--2---:R-:W-:Y:S01]  /*1500*/  FMUL.FTZ R33, R49, R96.reuse ;  /* 0x0000006031217220 */ /* 0x084fe20000410000 */
[----:B------:R-:W-:-:S04]  /*1510*/  FMUL.FTZ R97, R85, R96 ;  /* 0x0000006055617220 */ /* 0x000fc80000410000 */
[----:B------:R-:W2:Y:S01]  /*1520*/  MUFU.EX2 R93, R93 ;  /* 0x0000005d005d7308 */ /* 0x000ea20000000800 */
[----:B------:R3:W3:Y:S07]  /*1530*/  @P2 LDS R104, [R25+0xd4c] ;  /* 0x000d4c0019682984 */ /* 0x0006ee0000000800 */
[----:B------:R-:W0:Y:S01]  /*1540*/  MUFU.EX2 R33, R33 ;  /* 0x0000002100217308 */ /* 0x000e220000000800 */
[----:B------:R-:W-:Y:S01]  /*1550*/  FMUL.FTZ R32, R84, R91 ;  /* 0x0000005b54207220 */ /* 0x000fe20000410000 */
[----:B------:R0:W5:Y:S01]  /*1560*/  @P0 LDG.E R95, desc[UR12][R80.64+0x4] ;  /* 0x0000040c505f0981 */ /* 0x000162000c1e1900 */
[----:B-1----:R-:W-:-:S05]  /*1570*/  HADD2.F32 R35, -RZ, R83.H0_H0 ;  /* 0x20000053ff237230 */ /* 0x002fca0000004100 */
[----:B------:R-:W1:Y:S01]  /*1580*/  MUFU.EX2 R97, R97 ;  /* 0x0000006100617308 */ /* 0x000e620000000800 */
[----:B------:R-:W-:Y:S02]  /*1590*/  HADD2.F32 R83, -RZ, R83.H1_H1 ;  /* 0x30000053ff537230 */ /* 0x000fe40000004100 */
[----:B--2---:R-:W-:Y:S01]  /*15a0*/  FMUL.FTZ R96, R94, R93 ;  /* 0x0000005d5e607220 */ /* 0x004fe20000410000 */
[--C-:B------:R-:W-:Y:S02]  /*15b0*/  HADD2.F32 R91, -RZ, R82.reuse.H0_H0 ;  /* 0x20000052ff5b7230 */ /* 0x100fe40000004100 */
[C---:B----4-:R-:W-:Y:S01]  /*15c0*/  FMUL.FTZ R101, R34.reuse, R35 ;  /* 0x0000002322657220 */ /* 0x050fe20000410000 */
[----:B0-----:R-:W-:Y:S02]  /*15d0*/  HADD2.F32 R99, -RZ, R82.H1_H1 ;  /* 0x30000052ff637230 */ /* 0x001fe40000004100 */
[----:B------:R-:W-:Y:S01]  /*15e0*/  FFMA.FTZ R80, R93, R89, R32 ;  /* 0x000000595d507223 */ /* 0x000fe20000010020 */
[C---:B------:R-:W-:Y:S01]  /*15f0*/  FMUL.FTZ R103, R34.reuse, R83 ;  /* 0x0000005322677220 */ /* 0x040fe20000410000 */
[C---:B------:R-:W-:Y:S01]  /*1600*/  FMUL.FTZ R81, R34.reuse, R91 ;  /* 0x0000005b22517220 */ /* 0x040fe20000410000 */
[C---:B------:R-:W-:Y:S01]  /*1610*/  FMUL.FTZ R96, R33.reuse, R96 ;  /* 0x0000006021607220 */ /* 0x040fe20000410000 */
[----:B------:R-:W-:Y:S01]  /*1620*/  FFMA.FTZ R80, R33, R80, R90 ;  /* 0x0000005021507223 */ /* 0x000fe2000001005a */
[----:B------:R-:W-:Y:S01]  /*1630*/  FMUL.FTZ R105, R34, R99 ;  /* 0x0000006322697220 */ /* 0x000fe20000410000 */
[----:B------:R-:W-:Y:S01]  /*1640*/  FMUL.FTZ R101, R30, R101 ;  /* 0x000000651e657220 */ /* 0x000fe20000410000 */
[----:B------:R-:W-:Y:S01]  /*1650*/  FMUL.FTZ R82, R40, R103 ;  /* 0x0000006728527220 */ /* 0x000fe20000410000 */
[----:B------:R-:W-:Y:S01]  /*1660*/  FMUL.FTZ R98, R0, R81 ;  /* 0x0000005100627220 */ /* 0x000fe20000410000 */
[C---:B-1----:R-:W-:Y:S01]  /*1670*/  FMUL.FTZ R100, R97.reuse, R96 ;  /* 0x0000006061647220 */ /* 0x042fe20000410000 */
[C---:B------:R-:W-:Y:S01]  /*1680*/  FFMA.FTZ R103, R97.reuse, R80, R88 ;  /* 0x0000005061677223 */ /* 0x040fe20000010058 */
[----:B------:R-:W-:Y:S01]  /*1690*/  FMUL.FTZ R96, R38, R105 ;  /* 0x0000006926607220 */ /* 0x000fe20000410000 */
        /* <DEDUP_REMOVED lines=10> */
.L_x_10577:
[----:B------:R-:W-:Y:S05]  /*1740*/  BSYNC B0 ;  /* 0x0000000000007941 */ /* 0x000fea0003800000 */
.L_x_10576:
[----:B-1----:R-:W-:Y:S01]  /*1750*/  FMUL.FTZ R106, R97, R104 ;  /* 0x00000068616a7220 */ /* 0x002fe20000410000 */
[----:B0-----:R-:W0:Y:S01]  /*1760*/  SHFL.UP PT, R80, R103, 0x1, RZ ;  /* 0x0420000067507989 */ /* 0x001e2200000e00ff */
[C---:B------:R-:W-:Y:S01]  /*1770*/  FFMA.FTZ R102, R33.reuse, R102, R96 ;  /* 0x0000006621667223 */ /* 0x040fe20000010060 */
[----:B------:R-:W-:Y:S01]  /*1780*/  ISETP.GE.AND P0, PT, R10, 0x1, PT ;  /* 0x000000010a00780c */ /* 0x000fe20003f06270 */
[----:B------:R-:W-:Y:S01]  /*1790*/  FMUL.FTZ R106, R33, R106 ;  /* 0x0000006a216a7220 */ /* 0x000fe20000410000 */
[----:B------:R-:W1:Y:S01]  /*17a0*/  SHFL.UP PT, R81, R100, 0x1, RZ ;  /* 0x0420000064517989 */ /* 0x000e6200000e00ff */
[C---:B------:R-:W-:Y:S01]  /*17b0*/  FFMA.FTZ R105, R93.reuse, R102, R98 ;  /* 0x000000665d697223 */ /* 0x040fe20000010062 */
[C---:B------:R-:W-:Y:S01]  /*17c0*/  ISETP.NE.AND P2, PT, R86.reuse, 0x1f, PT ;  /* 0x0000001f5600780c */ /* 0x040fe20003f45270 */
[----:B------:R-:W-:Y:S01]  /*17d0*/  FMUL.FTZ R106, R93, R106 ;  /* 0x0000006a5d6a7220 */ /* 0x000fe20000410000 */
[----:B------:R-:W-:Y:S01]  /*17e0*/  ISETP.GE.U32.AND P3, PT, R86, 0x18, PT ;  /* 0x000000185600780c */ /* 0x000fe20003f66070 */
[----:B-----5:R-:W-:Y:S01]  /*17f0*/  SHFL.IDX PT, R95, R95, RZ, 0x1f ;  /* 0x00001fff5f5f7589 */ /* 0x020fe200000e0000 */
[----:B------:R-:W-:Y:S03]  /*1800*/  BSSY B0, `(.L_x_10578) ;  /* 0x000006d000007945 */ /* 0x000fe60003800000 */
        /* <DEDUP_REMOVED lines=37> */
[----:B------:R-:W-:-:S05]  /*1a60*/  ISETP.GE.AND P0, PT, R10, 0x10, PT ;  /* 0x000000100a00780c */ /* 0x000fca0003f06270 */
[C---:B0-----:R-:W-:Y:S01]  /*1a70*/  @P2 FFMA.FTZ R103, R100.reuse, R108, R103 ;  /* 0x0000006c64672223 */ /* 0x041fe20000010067 */
[----:B-1----:R-:W-:Y:S01]  /*1a80*/  @P2 FMUL.FTZ R100, R100, R107 ;  /* 0x0000006b64642220 */ /* 0x002fe20000410000 */
[----:B------:R-:W-:-:S03]  /*1a90*/  ISETP.GE.U32.AND P2, PT, R86, 0x10, PT ;  /* 0x000000105600780c */ /* 0x000fc60003f46070 */
[----:B------:R-:W0:Y:S04]  /*1aa0*/  SHFL.UP PT, R108, R103, 0x10, RZ ;  /* 0x06000000676c7989 */ /* 0x000e2800000e00ff */
[----:B------:R-:W1:Y:S01]  /*1ab0*/  SHFL.UP PT, R107, R100, 0x10, RZ ;  /* 0x06000000646b7989 */ /* 0x000e6200000e00ff */
[C---:B--2---:R-:W-:Y:S01]  /*1ac0*/  @!P3 FFMA.FTZ R105, R106.reuse, R110, R105 ;  /* 0x0000006e6a69b223 */ /* 0x044fe20000010069 */
[----:B---3--:R-:W-:-:S04]  /*1ad0*/  @!P3 FMUL.FTZ R106, R106, R109 ;  /* 0x0000006d6a6ab220 */ /* 0x008fc80000410000 */
[----:B------:R-:W2:Y:S04]  /*1ae0*/  SHFL.DOWN PT, R110, R105, 0x10, 0x1f ;  /* 0x0a001f00696e7f89 */ /* 0x000ea800000e0000 */
[----:B------:R-:W3:Y:S01]  /*1af0*/  SHFL.DOWN PT, R109, R106, 0x10, 0x1f ;  /* 0x0a001f006a6d7f89 */ /* 0x000ee200000e0000 */
[C---:B0-----:R-:W-:Y:S01]  /*1b00*/  @P0 FFMA.FTZ R103, R100.reuse, R108, R103 ;  /* 0x0000006c64670223 */ /* 0x041fe20000010067 */
[----:B-1----:R-:W-:Y:S01]  /*1b10*/  @P0 FMUL.FTZ R100, R100, R107 ;  /* 0x0000006b64640220 */ /* 0x002fe20000410000 */
[----:B------:R-:W-:-:S04]  /*1b20*/  ISETP.NE.AND P0, PT, R56, RZ, PT ;  /* 0x000000ff3800720c */ /* 0x000fc80003f05270 */
[----:B------:R-:W-:Y:S04]  /*1b30*/  SHFL.UP PT, R103, R103, 0x1, RZ ;  /* 0x0420000067677989 */ /* 0x000fe800000e00ff */
[----:B------:R-:W0:Y:S01]  /*1b40*/  SHFL.UP PT, R100, R100, 0x1, RZ ;  /* 0x0420000064647989 */ /* 0x000e2200000e00ff */
[C---:B--2---:R-:W-:Y:S01]  /*1b50*/  @!P2 FFMA.FTZ R105, R106.reuse, R110, R105 ;  /* 0x0000006e6a69a223 */ /* 0x044fe20000010069 */
[----:B---3--:R-:W-:Y:S01]  /*1b60*/  @!P2 FMUL.FTZ R106, R106, R109 ;  /* 0x0000006d6a6aa220 */ /* 0x008fe20000410000 */
[----:B------:R-:W-:Y:S01]  /*1b70*/  ISETP.NE.AND P2, PT, R56, 0x1f, PT ;  /* 0x0000001f3800780c */ /* 0x000fe20003f45270 */
[----:B------:R-:W-:Y:S04]  /*1b80*/  SHFL.IDX PT, R109, R81, RZ, 0x1f ;  /* 0x00001fff516d7589 */ /* 0x000fe800000e0000 */
[----:B------:R-:W-:Y:S04]  /*1b90*/  SHFL.DOWN PT, R111, R105, 0x1, 0x1f ;  /* 0x08201f00696f7f89 */ /* 0x000fe800000e0000 */
[----:B------:R-:W1:Y:S04]  /*1ba0*/  SHFL.DOWN PT, R108, R106, 0x1, 0x1f ;  /* 0x08201f006a6c7f89 */ /* 0x000e6800000e0000 */
[----:B------:R-:W-:Y:S04]  /*1bb0*/  SHFL.IDX PT, R110, R105, RZ, 0x1f ;  /* 0x00001fff696e7589 */ /* 0x000fe800000e0000 */
[----:B------:R-:W2:Y:S01]  /*1bc0*/  SHFL.IDX PT, R107, R106, RZ, 0x1f ;  /* 0x00001fff6a6b7589 */ /* 0x000ea200000e0000 */
[----:B0-----:R-:W-:-:S04]  /*1bd0*/  @P1 FFMA.FTZ R95, R100, R95, R103 ;  /* 0x0000005f645f1223 */ /* 0x001fc80000010067 */
[----:B------:R-:W-:Y:S01]  /*1be0*/  FFMA.FTZ R95, R94, R95, R89 ;  /* 0x0000005f5e5f7223 */ /* 0x000fe20000010059 */
[----:B------:R-:W-:-:S03]  /*1bf0*/  IADD3 R89, R20, -0x1, RZ ;  /* 0xffffffff14597810 */ /* 0x000fc60007ffe0ff */
[-C--:B------:R-:W-:Y:S01]  /*1c00*/  FFMA.FTZ R103, R93, R95.reuse, R32 ;  /* 0x0000005f5d677223 */ /* 0x080fe20000010020 */
[----:B------:R-:W-:Y:S01]  /*1c10*/  FMUL.FTZ R91, R91, R95 ;  /* 0x0000005f5b5b7220 */ /* 0x000fe20000410000 */
[----:B------:R-:W-:Y:S02]  /*1c20*/  IMAD R32, R89, 0x80, R56 ;  /* 0x0000008059207824 */ /* 0x000fe400078e0238 */
[----:B------:R-:W-:Y:S01]  /*1c30*/  FMUL.FTZ R99, R99, R103 ;  /* 0x0000006763637220 */ /* 0x000fe20000410000 */
[----:B------:R-:W-:Y:S01]  /*1c40*/  FFMA.FTZ R91, R0, R91, RZ ;  /* 0x0000005b005b7223 */ /* 0x000fe200000100ff */
[----:B-1----:R-:W-:Y:S01]  /*1c50*/  @P2 FFMA.FTZ R109, R108, R109, R111 ;  /* 0x0000006d6c6d2223 */ /* 0x002fe2000001006f */
[-C--:B------:R-:W-:Y:S01]  /*1c60*/  FFMA.FTZ R108, R33, R103.reuse, R90 ;  /* 0x00000067216c7223 */ /* 0x080fe2000001005a */
[----:B------:R-:W-:Y:S01]  /*1c70*/  FMUL.FTZ R89, R34, R103 ;  /* 0x0000006722597220 */ /* 0x000fe20000410000 */
[----:B------:R-:W-:Y:S01]  /*1c80*/  FFMA.FTZ R91, R38, R99, R91 ;  /* 0x00000063265b7223 */ /* 0x000fe2000001005b */
[----:B------:R-:W-:Y:S01]  /*1c90*/  FFMA.FTZ R82, R109, R104, R82 ;  /* 0x000000686d527223 */ /* 0x000fe20000010052 */
[CC--:B------:R-:W-:Y:S01]  /*1ca0*/  FFMA.FTZ R100, R97.reuse, R108.reuse, R88 ;  /* 0x0000006c61647223 */ /* 0x0c0fe20000010058 */
[----:B------:R-:W-:Y:S01]  /*1cb0*/  IADD3 R88, -R32, UR7, RZ ;  /* 0x0000000720587c10 */ /* 0x000fe2000fffe1ff */
[C---:B------:R-:W-:Y:S01]  /*1cc0*/  FMUL.FTZ R99, R34.reuse, R108 ;  /* 0x0000006c22637220 */ /* 0x040fe20000410000 */
[----:B------:R-:W-:Y:S01]  /*1cd0*/  FFMA.FTZ R94, R97, R82, R101 ;  /* 0x00000052615e7223 */ /* 0x000fe20000010065 */
[----:B------:R-:W-:Y:S01]  /*1ce0*/  FMUL.FTZ R101, R34, R100 ;  /* 0x0000006422657220 */ /* 0x000fe20000410000 */
[----:B------:R-:W-:Y:S01]  /*1cf0*/  ISETP.GE.AND P6, PT, R88, 0x1, PT ;  /* 0x000000015800780c */ /* 0x000fe20003fc6270 */
[----:B--2---:R-:W-:Y:S01]  /*1d00*/  FFMA.FTZ R81, R107, R81, R110 ;  /* 0x000000516b517223 */ /* 0x004fe2000001006e */
        /* <DEDUP_REMOVED lines=11> */
[C---:B------:R-:W-:Y:S01]  /*1dc0*/  ISETP.GE.AND P4, PT, R88.reuse, 0x41, PT ;  /* 0x000000415800780c */ /* 0x040fe20003f86270 */
[----:B------:R0:W-:Y:S01]  /*1dd0*/  STS.128 [R26+0x110], R32 ;  /* 0x000110201a007388 */ /* 0x0001e20000000c00 */
[----:B------:R-:W-:Y:S01]  /*1de0*/  BAR.SYNC.DEFER_BLOCKING 0x0 ;  /* 0x0000000000007b1d */ /* 0x000fe20000010000 */
[----:B------:R-:W-:Y:S01]  /*1df0*/  ISETP.GE.AND P5, PT, R88, 0x61, PT ;  /* 0x000000615800780c */ /* 0x000fe20003fa6270 */
[----:B------:R-:W-:Y:S01]  /*1e00*/  FFMA.FTZ R98, R93, R96, R98 ;  /* 0x000000605d627223 */ /* 0x000fe20000010062 */
[--C-:B------:R-:W-:Y:S01]  /*1e10*/  SHF.R.U64 R91, R64, 0x10, R65.reuse ;  /* 0x00000010405b7819 */ /* 0x100fe20000001241 */
[----:B------:R-:W-:Y:S01]  /*1e20*/  HADD2.F32 R89, -RZ, R64.H0_H0 ;  /* 0x20000040ff597230 */ /* 0x000fe20000004100 */
[----:B------:R-:W-:Y:S01]  /*1e30*/  SHF.R.U32.HI R88, RZ, 0x10, R65 ;  /* 0x00000010ff587819 */ /* 0x000fe20000011641 */
[----:B------:R-:W-:Y:S08]  /*1e40*/  @!P6 BRA `(.L_x_10579) ;  /* 0x000000000020e947 */ /* 0x000ff00003800000 */
        /* <DEDUP_REMOVED lines=8> */
.L_x_10579:
[----:B------:R-:W-:Y:S05]  /*1ed0*/  BSYNC B0 ;  /* 0x0000000000007941 */ /* 0x000fea0003800000 */
.L_x_10578:
[----:B------:R-:W-:Y:S01]  /*1ee0*/  FMUL.FTZ R83, R83, R100 ;  /* 0x0000006453537220 */ /* 0x000fe20000410000 */
[----:B------:R-:W-:Y:S02]  /*1ef0*/  HADD2.F32 R91, -RZ, R91.H0_H0 ;  /* 0x2000005bff5b7230 */ /* 0x000fe40000004100 */
[C---:B------:R-:W-:Y:S01]  /*1f00*/  FFMA.FTZ R95, -R48.reuse, R89, R95 ;  /* 0x00000059305f7223 */ /* 0x040fe2000001015f */
[----:B01----:R-:W-:Y:S01]  /*1f10*/  FMUL.FTZ R34, R48, R98 ;  /* 0x0000006230227220 */ /* 0x003fe20000410000 */
[----:B------:R-:W-:Y:S01]  /*1f20*/  FFMA.FTZ R83, R40, R83, R97 ;  /* 0x0000005328537223 */ /* 0x000fe20000010061 */
[----:B------:R-:W-:Y:S01]  /*1f30*/  HADD2.F32 R90, -RZ, R65.H0_H0 ;  /* 0x20000041ff5a7230 */ /* 0x000fe20000004100 */
[----:B------:R0:W1:Y:S01]  /*1f40*/  LDS R97, [R25+0x190] ;  /* 0x0001900019617984 */ /* 0x0000620000000800 */
[----:B------:R-:W-:Y:S02]  /*1f50*/  HADD2.F32 R88, -RZ, R88.H0_H0 ;  /* 0x20000058ff587230 */ /* 0x000fe40000004100 */
[C---:B------:R-:W-:Y:S01]  /*1f60*/  FFMA.FTZ R103, -R84.reuse, R91, R103 ;  /* 0x0000005b54677223 */ /* 0x040fe20000010167 */
[----:B------:R-:W-:Y:S01]  /*1f70*/  FMUL.FTZ R35, R84, R96 ;  /* 0x0000006054237220 */ /* 0x000fe20000410000 */
[----:B------:R-:W-:Y:S01]  /*1f80*/  FFMA.FTZ R32, R34, R95, RZ ;  /* 0x0000005f22207223 */ /* 0x000fe200000100ff */
[----:B------:R-:W-:Y:S01]  /*1f90*/  USHF.L.U64.HI UR20, UR5, 0x2, UR6 ;  /* 0x0000000205147899 */ /* 0x000fe20008010206 */
[C---:B------:R-:W-:Y:S01]  /*1fa0*/  FFMA.FTZ R108, -R49.reuse, R90, R108 ;  /* 0x0000005a316c7223 */ /* 0x040fe2000001016c */
[----:B------:R-:W-:Y:S01]  /*1fb0*/  FMUL.FTZ R81, R49, R94 ;  /* 0x0000005e31517220 */ /* 0x000fe20000410000 */
[----:B------:R-:W-:Y:S01]  /*1fc0*/  FFMA.FTZ R32, R35, R103, R32 ;  /* 0x0000006723207223 */ /* 0x000fe20000010020 */
[C---:B------:R-:W-:Y:S01]  /*1fd0*/  FMUL.FTZ R92, R85.reuse, R82 ;  /* 0x00000052555c7220 */ /* 0x040fe20000410000 */
[----:B------:R-:W-:Y:S01]  /*1fe0*/  FFMA.FTZ R80, -R85, R88, R100 ;  /* 0x0000005855507223 */ /* 0x000fe20000010164 */
[----:B------:R-:W-:Y:S01]  /*1ff0*/  USHF.L.U32 UR21, UR5, 0x2, URZ ;  /* 0x0000000205157899 */ /* 0x000fe2000800063f */
[----:B------:R-:W-:Y:S01]  /*2000*/  FFMA.FTZ R93, R81, R108, R32 ;  /* 0x0000006c515d7223 */ /* 0x000fe20000010020 */
[----:B------:R-:W-:-:S02]  /*2010*/  IMAD R32, R74, UR20, RZ ;  /* 0x000000144a207c24 */ /* 0x000fc4000f8e02ff */
[----:B------:R-:W-:Y:S01]  /*2020*/  FMUL.FTZ R100, R92, R80 ;  /* 0x000000505c647220 */ /* 0x000fe20000410000 */
[----:B------:R-:W-:Y:S01]  /*2030*/  BSSY B0, `(.L_x_10580) ;  /* 0x0000007000007945 */ /* 0x000fe20003800000 */
[----:B------:R-:W-:Y:S02]  /*2040*/  IMAD R99, R75, UR21, R32 ;  /* 0x000000154b637c24 */ /* 0x000fe4000f8e0220 */
[----:B------:R-:W-:Y:S01]  /*2050*/  FADD.FTZ R93, R93, R100 ;  /* 0x000000645d5d7221 */ /* 0x000fe20000010000 */
[----:B0-----:R-:W-:Y:S06]  /*2060*/  @!P3 BRA `(.L_x_10581) ;  /* 0x00000000000cb947 */ /* 0x001fec0003800000 */
[----:B------:R-:W-:-:S05]  /*2070*/  IMAD.WIDE.U32 R32, R74, UR21, R68 ;  /* 0x000000154a207c25 */ /* 0x000fca000f8e0044 */
[----:B------:R-:W-:-:S05]  /*2080*/  IADD3 R33, R33, R99, RZ ;  /* 0x0000006321217210 */ /* 0x000fca0007ffe0ff */
[----:B-1----:R0:W-:Y:S02]  /*2090*/  REDG.E.ADD.F32.FTZ.RN.STRONG.GPU desc[UR12][R32.64], R97 ;  /* 0x00000061200079a6 */ /* 0x0021e4000c10f38c */
.L_x_10581:
[----:B------:R-:W-:Y:S05]  /*20a0*/  BSYNC B0 ;  /* 0x0000000000007941 */ /* 0x000fea0003800000 */
.L_x_10580:
[----:B01----:R0:W1:Y:S01]  /*20b0*/  LDS R97, [R25+0x210] ;  /* 0x0002100019617984 */ /* 0x0030620000000800 */
[----:B------:R-:W-:Y:S04]  /*20c0*/  BSSY B0, `(.L_x_10582) ;  /* 0x0000005000007945 */ /* 0x000fe80003800000 */
[----:B------:R-:W-:Y:S05]  /*20d0*/  @!P4 BRA `(.L_x_10583) ;  /* 0x00000000000cc947 */ /* 0x000fea0003800000 */
[----:B------:R-:W-:-:S05]  /*20e0*/  IMAD.WIDE.U32 R32, R74, UR21, R72 ;  /* 0x000000154a207c25 */ /* 0x000fca000f8e0048 */
[----:B------:R-:W-:-:S05]  /*20f0*/  IADD3 R33, R99, R33, RZ ;  /* 0x0000002163217210 */ /* 0x000fca0007ffe0ff */
[----:B-1----:R2:W-:Y:S02]  /*2100*/  REDG.E.ADD.F32.FTZ.RN.STRONG.GPU desc[UR12][R32.64], R97 ;  /* 0x00000061200079a6 */ /* 0x0025e4000c10f38c */
.L_x_10583:
[----:B------:R-:W-:Y:S05]  /*2110*/  BSYNC B0 ;  /* 0x0000000000007941 */ /* 0x000fea0003800000 */
.L_x_10582:
[----:B-12---:R1:W2:Y:S01]  /*2120*/  LDS R97, [R25+0x290] ;  /* 0x0002900019617984 */ /* 0x0062a20000000800 */
[----:B------:R-:W-:Y:S01]  /*2130*/  BSSY B0, `(.L_x_10584) ;  /* 0x0000005000007945 */ /* 0x000fe20003800000 */
[----:B------:R-:W-:-:S03]  /*2140*/  IMAD.WIDE.U32 R32, R74, UR21, R70 ;  /* 0x000000154a207c25 */ /* 0x000fc6000f8e0046 */
[----:B------:R-:W-:Y:S05]  /*2150*/  @!P5 BRA `(.L_x_10585) ;  /* 0x000000000008d947 */ /* 0x000fea0003800000 */
[----:B------:R-:W-:-:S05]  /*2160*/  IADD3 R33, R99, R33, RZ ;  /* 0x0000002163217210 */ /* 0x000fca0007ffe0ff */
[----:B--2---:R3:W-:Y:S02]  /*2170*/  REDG.E.ADD.F32.FTZ.RN.STRONG.GPU desc[UR12][R32.64], R97 ;  /* 0x00000061200079a6 */ /* 0x0047e4000c10f38c */
.L_x_10585:
[----:B------:R-:W-:Y:S05]  /*2180*/  BSYNC B0 ;  /* 0x0000000000007941 */ /* 0x000fea0003800000 */
.L_x_10584:
[----:B------:R-:W4:Y:S01]  /*2190*/  SHFL.DOWN PT, R100, R83, 0x1, 0x1f ;  /* 0x08201f0053647f89 */ /* 0x000f2200000e0000 */
[C---:B------:R-:W-:Y:S01]  /*21a0*/  ISETP.GT.AND P3, PT, R10.reuse, 0x1e, PT ;  /* 0x0000001e0a00780c */ /* 0x040fe20003f64270 */
[C---:B--23--:R-:W-:Y:S01]  /*21b0*/  FMUL.FTZ R97, R87.reuse, R82 ;  /* 0x0000005257617220 */ /* 0x04cfe20000410000 */
[----:B------:R-:W-:Y:S01]  /*21c0*/  ISETP.NE.AND P4, PT, R10, RZ, PT ;  /* 0x000000ff0a00720c */ /* 0x000fe20003f85270 */
[----:B------:R-:W2:Y:S01]  /*21d0*/  SHFL.DOWN PT, R32, R93, 0x1, 0x1f ;  /* 0x08201f005d207f89 */ /* 0x000ea200000e0000 */
[----:B------:R-:W-:Y:S01]  /*21e0*/  FADD.FTZ R43, R92, R43 ;  /* 0x0000002b5c2b7221 */ /* 0x000fe20000010000 */
[----:B------:R-:W-:Y:S01]  /*21f0*/  FMUL.FTZ R97, R80, R97 ;  /* 0x0000006150617220 */ /* 0x000fe20000410000 */
[C---:B------:R-:W-:Y:S01]  /*2200*/  FMUL.FTZ R92, R87.reuse, R96 ;  /* 0x00000060575c7220 */ /* 0x040fe20000410000 */
[----:B------:R-:W-:Y:S01]  /*2210*/  FMUL.FTZ R80, R87, R98 ;  /* 0x0000006257507220 */ /* 0x000fe20000410000 */
[----:B------:R-:W-:Y:S01]  /*2220*/  BSSY B0, `(.L_x_10586) ;  /* 0x0000036000007945 */ /* 0x000fe20003800000 */
[----:B------:R-:W-:Y:S01]  /*2230*/  FFMA.FTZ R82, R88, R82, R97 ;  /* 0x0000005258527223 */ /* 0x000fe20000010061 */
[----:B------:R-:W-:Y:S01]  /*2240*/  FMUL.FTZ R92, R103, R92 ;  /* 0x0000005c675c7220 */ /* 0x000fe20000410000 */
[----:B------:R-:W-:Y:S01]  /*2250*/  FMUL.FTZ R80, R95, R80 ;  /* 0x000000505f507220 */ /* 0x000fe20000410000 */
[----:B------:R-:W-:Y:S01]  /*2260*/  FADD.FTZ R42, R81, R42 ;  /* 0x0000002a512a7221 */ /* 0x000fe20000010000 */
[----:B------:R-:W-:Y:S01]  /*2270*/  FADD.FTZ R44, R35, R44 ;  /* 0x0000002c232c7221 */ /* 0x000fe20000010000 */
[----:B------:R-:W-:Y:S01]  /*2280*/  FFMA.FTZ R92, R91, R96, R92 ;  /* 0x000000605b5c7223 */ /* 0x000fe2000001005c */
[----:B------:R-:W3:Y:S01]  /*2290*/  @!P4 S2R R102, SR_CgaCtaId ;  /* 0x000000000066c919 */ /* 0x000ee20000008800 */
[----:B------:R-:W-:Y:S01]  /*22a0*/  @!P4 MOV R33, 0x400 ;  /* 0x000004000021c802 */ /* 0x000fe20000000f00 */
[----:B------:R-:W-:Y:S01]  /*22b0*/  FFMA.FTZ R80, R89, R98, R80 ;  /* 0x0000006259507223 */ /* 0x000fe20000010050 */
[----:B------:R-:W-:Y:S01]  /*22c0*/  FADD.FTZ R41, R34, R41 ;  /* 0x0000002922297221 */ /* 0x000fe20000010000 */
[----:B------:R-:W-:Y:S01]  /*22d0*/  FADD.FTZ R31, R82, R31 ;  /* 0x0000001f521f7221 */ /* 0x000fe20000010000 */
[----:B------:R-:W-:Y:S01]  /*22e0*/  FADD.FTZ R37, R92, R37 ;  /* 0x000000255c257221 */ /* 0x000fe20000010000 */
[----:B------:R-:W-:Y:S01]  /*22f0*/  FADD.FTZ R39, R80, R39 ;  /* 0x0000002750277221 */ /* 0x000fe20000010000 */
[----:B----4-:R-:W-:Y:S01]  /*2300*/  @!P3 FADD.FTZ R83, R83, R100 ;  /* 0x000000645353b221 */ /* 0x010fe20000010000 */
[----:B--2---:R-:W-:-:S04]  /*2310*/  @!P3 FADD.FTZ R93, R93, R32 ;  /* 0x000000205d5db221 */ /* 0x004fc80000010000 */
[----:B------:R-:W2:Y:S01]  /*2320*/  SHFL.DOWN PT, R100, R83, 0x2, 0x1f ;  /* 0x08401f0053647f89 */ /* 0x000ea200000e0000 */
[----:B------:R-:W-:-:S03]  /*2330*/  ISETP.GT.AND P3, PT, R10, 0x1d, PT ;  /* 0x0000001d0a00780c */ /* 0x000fc60003f64270 */
[----:B------:R-:W4:Y:S01]  /*2340*/  SHFL.DOWN PT, R32, R93, 0x2, 0x1f ;  /* 0x08401f005d207f89 */ /* 0x000f2200000e0000 */
[----:B---3--:R-:W-:-:S09]  /*2350*/  @!P4 LEA R23, R102, R33, 0x18 ;  /* 0x000000216617c211 */ /* 0x008fd200078ec0ff */
[----:B--2---:R-:W-:Y:S01]  /*2360*/  @!P3 FADD.FTZ R83, R83, R100 ;  /* 0x000000645353b221 */ /* 0x004fe20000010000 */
        /* <DEDUP_REMOVED lines=18> */
[----:B------:R-:W-:-:S03]  /*2490*/  MOV R32, R93 ;  /* 0x0000005d00207202 */ /* 0x000fc60000000f00 */
[----:B------:R-:W-:Y:S02]  /*24a0*/  FMUL.FTZ R83, R108, R83 ;  /* 0x000000536c537220 */ /* 0x000fe40000410000 */
[----:B------:R2:W-:Y:S02]  /*24b0*/  @!P4 STS.64 [R23+0x318], R32 ;  /* 0x000318201700c388 */ /* 0x0005e40000000a00 */
[----:B------:R-:W-:-:S04]  /*24c0*/  FFMA.FTZ R83, R90, R94, R83 ;  /* 0x0000005e5a537223 */ /* 0x000fc80000010053 */
        /* <DEDUP_REMOVED lines=11> */
.L_x_10587:
[----:B------:R-:W-:Y:S05]  /*2580*/  BSYNC B0 ;  /* 0x0000000000007941 */ /* 0x000fea0003800000 */
.L_x_10586:
[----:B------:R-:W-:Y:S01]  /*2590*/  IADD3 R46, R46, 0x1, RZ ;  /* 0x000000012e2e7810 */ /* 0x000fe20007ffe0ff */
[----:B------:R-:W-:-:S03]  /*25a0*/  UIADD3 UR5, UP0, UR5, 0x1, URZ ;  /* 0x0000000105057890 */ /* 0x000fc6000ff1e03f */
[----:B------:R-:W-:Y:S01]  /*25b0*/  ISETP.GE.AND P0, PT, R46, UR23, PT ;  /* 0x000000172e007c0c */ /* 0x000fe2000bf06270 */
[----:B------:R-:W-:-:S12]  /*25c0*/  UIADD3.X UR6, URZ, UR6, URZ, UP0, !UPT ;  /* 0x000000063f067290 */ /* 0x000fd800087fe43f */
[----:B------:R-:W-:Y:S05]  /*25d0*/  @!P0 BRA `(.L_x_10588) ;  /* 0xffffffe800fc8947 */ /* 0x000fea000383ffff */
.L_x_10575:
[----:B------:R-:W-:Y:S01]  /*25e0*/  BAR.SYNC.DEFER_BLOCKING 0x0 ;  /* 0x0000000000007b1d */ /* 0x000fe20000010000 */
[----:B------:R-:W-:Y:S01]  /*25f0*/  F2FP.F16.F32.PACK_AB R44, R44, R41 ;  /* 0x000000292c2c723e */ /* 0x000fe200000000ff */
[----:B------:R-:W-:Y:S01]  /*2600*/  FADD.FTZ R8, R8, R39 ;  /* 0x0000002708087221 */ /* 0x000fe20000010000 */
[----:B------:R-:W-:Y:S01]  /*2610*/  F2FP.F16.F32.PACK_AB R45, R43, R42 ;  /* 0x0000002a2b2d723e */ /* 0x000fe200000000ff */
[----:B------:R-:W-:Y:S01]  /*2620*/  UIADD3 UR4, UR4, -0x80, URZ ;  /* 0xffffff8004047890 */ /* 0x000fe2000fffe03f */
[----:B------:R-:W-:-:S03]  /*2630*/  LEA R30, R10, R23, 0x3 ;  /* 0x000000170a1e7211 */ /* 0x000fc600078e18ff */
[----:B--23--:R-:W2:Y:S01]  /*2640*/  LDC.64 R32, c[0x0][0x388] ;  /* 0x0000e200ff207b82 */ /* 0x00cea20000000a00 */
[----:B------:R-:W-:Y:S01]  /*2650*/  IADD3 R48, R20, -0x1, RZ ;  /* 0xffffffff14307810 */ /* 0x000fe20007ffe0ff */
[----:B------:R-:W-:Y:S01]  /*2660*/  ULDC.64 UR6, c[0x0][0x390] ;  /* 0x0000e40000067ab9 */ /* 0x000fe20000000a00 */
[----:B------:R-:W-:Y:S02]  /*2670*/  SHF.L.U32 R38, R56, 0x3, RZ ;  /* 0x0000000338267819 */ /* 0x000fe400000006ff */
[----:B------:R-:W-:Y:S02]  /*2680*/  SHF.L.U32 R34, R48, 0x7, RZ ;  /* 0x0000000730227819 */ /* 0x000fe400000006ff */
[----:B------:R-:W-:Y:S01]  /*2690*/  SHF.L.U64.HI R49, R56, 0x3, R22 ;  /* 0x0000000338317819 */ /* 0x000fe20000010216 */
[----:B------:R-:W3:Y:S01]  /*26a0*/  LDC.64 R40, c[0x0][0x3e0] ;  /* 0x0000f800ff287b82 */ /* 0x000ee20000000a00 */
[----:B------:R-:W-:Y:S02]  /*26b0*/  SHF.R.S32.HI R35, RZ, 0x1f, R34 ;  /* 0x0000001fff237819 */ /* 0x000fe40000011422 */
[----:B------:R-:W-:Y:S01]  /*26c0*/  F2FP.F16.F32.PACK_AB R42, R37, R39 ;  /* 0x00000027252a723e */ /* 0x000fe200000000ff */
[----:B------:R-:W-:Y:S01]  /*26d0*/  FADD.FTZ R37, R8, R37 ;  /* 0x0000002508257221 */ /* 0x000fe20000010000 */
[----:B------:R-:W-:-:S02]  /*26e0*/  F2FP.F16.F32.PACK_AB R43, R31, R36 ;  /* 0x000000241f2b723e */ /* 0x000fc400000000ff */
[----:B------:R-:W-:Y:S01]  /*26f0*/  ISETP.GT.AND P4, PT, R20, 0x1, PT ;  /* 0x000000011400780c */ /* 0x000fe20003f84270 */
[----:B------:R-:W4:Y:S01]  /*2700*/  LDC.64 R46, c[0x0][0x3f0] ;  /* 0x0000fc00ff2e7b82 */ /* 0x000f220000000a00 */
[----:B------:R-:W-:Y:S01]  /*2710*/  FADD.FTZ R8, R37, R36 ;  /* 0x0000002425087221 */ /* 0x000fe20000010000 */
[----:B------:R5:W-:Y:S01]  /*2720*/  STS.64 [R30], R44 ;  /* 0x0000002c1e007388 */ /* 0x000be20000000a00 */
[----:B------:R-:W-:-:S03]  /*2730*/  NOP ;  /* 0x0000000000007918 */ /* 0x000fc60000000000 */
[----:B------:R-:W0:Y:S01]  /*2740*/  LDS.64 R28, [R30] ;  /* 0x000000001e1c7984 */ /* 0x000e220000000a00 */
[----:B--2---:R-:W-:Y:S01]  /*2750*/  IMAD R0, R32, UR14, RZ ;  /* 0x0000000e20007c24 */ /* 0x004fe2000f8e02ff */
[----:B------:R-:W-:Y:S01]  /*2760*/  IADD3 R15, P1, R15, -0x100, RZ ;  /* 0xffffff000f0f7810 */ /* 0x000fe20007f3e0ff */
[----:B------:R-:W-:Y:S01]  /*2770*/  FADD.FTZ R8, R8, R31 ;  /* 0x0000001f08087221 */ /* 0x000fe20000010000 */
[----:B------:R-:W-:Y:S01]  /*2780*/  IADD3 R11, P2, R11, -0x100, RZ ;  /* 0xffffff000b0b7810 */ /* 0x000fe20007f5e0ff */
[----:B------:R-:W-:Y:S01]  /*2790*/  IMAD R27, R33, UR15, R0 ;  /* 0x0000000f211b7c24 */ /* 0x000fe2000f8e0200 */
[----:B-----5:R-:W2:Y:S01]  /*27a0*/  LDC.64 R44, c[0x0][0x3a8] ;  /* 0x0000ea00ff2c7b82 */ /* 0x020ea20000000a00 */
[----:B------:R-:W-:Y:S01]  /*27b0*/  IMAD.WIDE.U32 R32, R32, UR15, R34 ;  /* 0x0000000f20207c25 */ /* 0x000fe2000f8e0022 */
[----:B------:R-:W-:Y:S02]  /*27c0*/  IADD3 R13, P3, R13, -0x100, RZ ;  /* 0xffffff000d0d7810 */ /* 0x000fe40007f7e0ff */
[----:B------:R-:W-:-:S02]  /*27d0*/  MOV R20, R48 ;  /* 0x0000003000147202 */ /* 0x000fc40000000f00 */
[----:B------:R-:W-:Y:S01]  /*27e0*/  IADD3 R33, R33, R27, RZ ;  /* 0x0000001b21217210 */ /* 0x000fe20007ffe0ff */
[----:B------:R-:W-:Y:S01]  /*27f0*/  IMAD R27, R3, UR6, RZ ;  /* 0x00000006031b7c24 */ /* 0x000fe2000f8e02ff */
[----:B------:R-:W-:Y:S02]  /*2800*/  IADD3.X R16, R16, -0x1, RZ, P1, !PT ;  /* 0xffffffff10107810 */ /* 0x000fe40000ffe4ff */
[----:B------:R-:W-:Y:S01]  /*2810*/  IADD3.X R12, R12, -0x1, RZ, P2, !PT ;  /* 0xffffffff0c0c7810 */ /* 0x000fe200017fe4ff */
[----:B------:R-:W-:Y:S01]  /*2820*/  IMAD R27, R2, UR7, R27 ;  /* 0x00000007021b7c24 */ /* 0x000fe2000f8e021b */
[----:B------:R-:W-:Y:S01]  /*2830*/  IADD3.X R14, R14, -0x1, RZ, P3, !PT ;  /* 0xffffffff0e0e7810 */ /* 0x000fe20001ffe4ff */
[----:B------:R-:W-:Y:S01]  /*2840*/  IMAD.WIDE.U32 R32, R2, UR6, R32 ;  /* 0x0000000602207c25 */ /* 0x000fe2000f8e0020 */
[----:B------:R-:W-:-:S04]  /*2850*/  ULDC.64 UR6, c[0x0][0x3b0] ;  /* 0x0000ec0000067ab9 */ /* 0x000fc80000000a00 */
[----:B------:R-:W-:Y:S02]  /*2860*/  IADD3 R0, R33, R27, RZ ;  /* 0x0000001b21007210 */ /* 0x000fe40007ffe0ff */
[----:B---3--:R-:W-:-:S04]  /*2870*/  LEA R40, P0, R32, R40, 0x1 ;  /* 0x0000002820287211 */ /* 0x008fc800078008ff */
[----:B------:R-:W-:Y:S01]  /*2880*/  LEA.HI.X R32, R32, R41, R0, 0x1, P0 ;  /* 0x0000002920207211 */ /* 0x000fe200000f0c00 */
[----:B--2---:R-:W-:Y:S01]  /*2890*/  IMAD R0, R44, UR14, RZ ;  /* 0x0000000e2c007c24 */ /* 0x004fe2000f8e02ff */
[----:B------:R-:W-:Y:S01]  /*28a0*/  IADD3 R40, P0, R40, R38, RZ ;  /* 0x0000002628287210 */ /* 0x000fe20007f1e0ff */
[----:B------:R-:W-:-:S04]  /*28b0*/  IMAD.WIDE.U32 R34, R44, UR15, R34 ;  /* 0x0000000f2c227c25 */ /* 0x000fc8000f8e0022 */
[----:B------:R-:W-:Y:S02]  /*28c0*/  IMAD.X R41, R32, 0x1, R49, P0 ;  /* 0x0000000120297824 */ /* 0x000fe400000e0631 */
[----:B------:R-:W-:-:S03]  /*28d0*/  IMAD R27, R45, UR15, R0 ;  /* 0x0000000f2d1b7c24 */ /* 0x000fc6000f8e0200 */
[----:B0-----:R0:W-:Y:S02]  /*28e0*/  STG.E.64 desc[UR12][R40.64], R28 ;  /* 0x0000001c28007986 */ /* 0x0011e4000c101b0c */
[----:B------:R-:W-:Y:S01]  /*28f0*/  IADD3 R35, R35, R27, RZ ;  /* 0x0000001b23237210 */ /* 0x000fe20007ffe0ff */
[----:B------:R-:W-:Y:S01]  /*2900*/  IMAD R27, R3, UR6, RZ ;  /* 0x00000006031b7c24 */ /* 0x000fe2000f8e02ff */
[----:B------:R-:W-:Y:S03]  /*2910*/  BAR.SYNC.DEFER_BLOCKING 0x0 ;  /* 0x0000000000007b1d */ /* 0x000fe60000010000 */
[C---:B------:R-:W-:Y:S02]  /*2920*/  IMAD R27, R2.reuse, UR7, R27 ;  /* 0x00000007021b7c24 */ /* 0x040fe4000f8e021b */
[----:B0-----:R-:W-:-:S05]  /*2930*/  IMAD.WIDE.U32 R28, R2, UR6, R34 ;  /* 0x00000006021c7c25 */ /* 0x001fca000f8e0022 */
[----:B------:R-:W-:Y:S02]  /*2940*/  IADD3 R0, R29, R27, RZ ;  /* 0x0000001b1d007210 */ /* 0x000fe40007ffe0ff */
[----:B----4-:R-:W-:-:S04]  /*2950*/  LEA R29, P0, R28, R46, 0x1 ;  /* 0x0000002e1c1d7211 */ /* 0x010fc800078008ff */
[----:B------:R-:W-:Y:S02]  /*2960*/  LEA.HI.X R0, R28, R47, R0, 0x1, P0 ;  /* 0x0000002f1c007211 */ /* 0x000fe400000f0c00 */
[----:B------:R-:W-:Y:S01]  /*2970*/  IADD3 R28, P0, R29, R38, RZ ;  /* 0x000000261d1c7210 */ /* 0x000fe20007f1e0ff */
[----:B------:R-:W-:Y:S01]  /*2980*/  STS.64 [R30], R42 ;  /* 0x0000002a1e007388 */ /* 0x000fe20000000a00 */
[----:B------:R-:W-:-:S03]  /*2990*/  NOP ;  /* 0x0000000000007918 */ /* 0x000fc60000000000 */
[----:B------:R-:W0:Y:S01]  /*29a0*/  LDS.64 R32, [R30] ;  /* 0x000000001e207984 */ /* 0x000e220000000a00 */
[----:B------:R-:W-:Y:S02]  /*29b0*/  IADD3.X R29, R0, R49, RZ, P0, !PT ;  /* 0x00000031001d7210 */ /* 0x000fe400007fe4ff */
[----:B------:R-:W-:-:S04]  /*29c0*/  IADD3 R17, P0, R17, -0x100, RZ ;  /* 0xffffff0011117810 */ /* 0x000fc80007f1e0ff */
[----:B------:R-:W-:Y:S01]  /*29d0*/  IADD3.X R18, R18, -0x1, RZ, P0, !PT ;  /* 0xffffffff12127810 */ /* 0x000fe200007fe4ff */
[----:B0-----:R0:W-:Y:S01]  /*29e0*/  STG.E.64 desc[UR12][R28.64], R32 ;  /* 0x000000201c007986 */ /* 0x0011e2000c101b0c */
[----:B------:R-:W-:Y:S07]  /*29f0*/  @P4 BRA `(.L_x_10589) ;  /* 0xffffffe000384947 */ /* 0x000fee000383ffff */
.L_x_10574:
        /* <DEDUP_REMOVED lines=26> */
.L_x_10591:
[----:B------:R-:W-:Y:S05]  /*2ba0*/  BSYNC B0 ;  /* 0x0000000000007941 */ /* 0x000fea0003800000 */
.L_x_10590:
        /* <DEDUP_REMOVED lines=29> */
.L_x_10593:
[----:B------:R-:W4:Y:S02]  /*2d80*/  S2R R15, SR_TID.X ;  /* 0x00000000000f7919 */ /* 0x000f240000002100 */
.L_x_10594:
[----:B------:R-:W-:Y:S05]  /*2d90*/  BSYNC B0 ;  /* 0x0000000000007941 */ /* 0x000fea0003800000 */
.L_x_10592:
        /* <DEDUP_REMOVED lines=20> */
[----:B----4-:R-:W-:-:S03]  /*2ee0*/  ULEA UR4, UR5, UR4, 0x18 ;  /* 0x0000000405047291 */ /* 0x010fc6000f8ec03f */
[----:B------:R-:W-:-:S09]  /*2ef0*/  ULDC UR5, c[0x0][0x0] ;  /* 0x0000000000057ab9 */ /* 0x000fd20000000800 */
.L_x_10596:
[----:B------:R-:W-:Y:S02]  /*2f00*/  LEA R0, R15, UR4, 0x2 ;  /* 0x000000040f007c11 */ /* 0x000fe4000f8e10ff */
[----:B------:R-:W-:Y:S02]  /*2f10*/  SHF.R.S32.HI R10, RZ, 0x1f, R15 ;  /* 0x0000001fff0a7819 */ /* 0x000fe4000001140f */
[----:B----4-:R-:W-:Y:S01]  /*2f20*/  MOV R8, R4 ;  /* 0x0000000400087202 */ /* 0x010fe20000000f00 */
[----:B------:R-:W4:Y:S01]  /*2f30*/  LDS R17, [R0+0x15c8] ;  /* 0x0015c80000117984 */ /* 0x000f220000000800 */
[----:B--23--:R-:W-:Y:S01]  /*2f40*/  MOV R9, R23 ;  /* 0x0000001700097202 */ /* 0x00cfe20000000f00 */
        /* <DEDUP_REMOVED lines=17> */
[----:B----4-:R4:W-:Y:S04]  /*3060*/  REDG.E.ADD.F32.FTZ.RN.STRONG.GPU desc[UR12][R8.64], R17 ;  /* 0x00000011080079a6 */ /* 0x0109e8000c10f38c */
[----:B--2---:R4:W-:Y:S02]  /*3070*/  REDG.E.ADD.F32.FTZ.RN.STRONG.GPU desc[UR12][R12.64], R19 ;  /* 0x000000130c0079a6 */ /* 0x0049e4000c10f38c */
[----:B------:R-:W-:Y:S05]  /*3080*/  @!P0 BRA `(.L_x_10596) ;  /* 0xfffffffc009c8947 */ /* 0x000fea000383ffff */
[----:B------:R-:W-:Y:S05]  /*3090*/  BSYNC B0 ;  /* 0x0000000000007941 */ /* 0x000fea0003800000 */
.L_x_10595:
[----:B------:R-:W-:Y:S05]  /*30a0*/  EXIT ;  /* 0x000000000000794d */ /* 0x000fea0003800000 */
.L_x_10597:
        /* <DEDUP_REMOVED lines=13> */
.L_x_11060:


//--------------------- .text._Z25selective_scan_bwd_kernelI32Selective_Scan_bwd_kernel_traitsILi32ELi4ELb1ELb0ELb1ELb0ELb1EN3c104HalfEfEEv12SSMParamsBwd --------------------------
	.section	.text._Z25selective_scan_bwd_kernelI32Selective_Scan_bwd_kernel_traitsILi32ELi4ELb1ELb0ELb1ELb0ELb1EN3c104HalfEfEEv12SSMParamsBwd,"ax",@progbits
	.align	128
        .global         _Z25selective_scan_bwd_kernelI32Selective_Scan_bwd_kernel_traitsILi32ELi4ELb1ELb0ELb1ELb0ELb1EN3c104HalfEfEEv12SSMParamsBwd
        .type           _Z25selective_scan_bwd_kernelI32Selective_Scan_bwd_kernel_traitsILi32ELi4ELb1ELb0ELb1ELb0ELb1EN3c104HalfEfEEv12SSMParamsBwd,@function
        .size           _Z25selective_scan_bwd_kernelI32Selective_Scan_bwd_kernel_traitsILi32ELi4ELb1ELb0ELb1ELb0ELb1EN3c104HalfEfEEv12SSMParamsBwd,(.L_x_11061 - _Z25selective_scan_bwd_kernelI32Selective_Scan_bwd_kernel_traitsILi32ELi4ELb1ELb0ELb1ELb0ELb1EN3c104HalfEfEEv12SSMParamsBwd)
        .other          _Z25selective_scan_bwd_kernelI32Selective_Scan_bwd_kernel_traitsILi32ELi4ELb1ELb0ELb1ELb0ELb1EN3c104HalfEfEEv12SSMParamsBwd,@"STO_CUDA_ENTRY STV_DEFAULT"
_Z25selective_scan_bwd_kernelI32Selective_Scan_bwd_kernel_traitsILi32ELi4ELb1ELb0ELb1ELb0ELb1EN3c104HalfEfEEv12SSMParamsBwd:
.text._Z25selective_scan_bwd_kernelI32Selective_Scan_bwd_kernel_traitsILi32ELi4ELb1ELb0ELb1ELb0ELb1EN3c104HalfEfEEv12SSMParamsBwd:
        /* <DEDUP_REMOVED lines=67> */
[----:B------:R-:W-:Y:S01]  /*0430*/  UIMAD UR6, UR14, UR9, UR6 ;  /* 0x000000090e0672a4 */ /* 0x000fe2000f8e0206 */
[----:B------:R-:W-:-:S02]  /*0440*/  SHF.R.S32.HI R15, RZ, 0x1f, R13 ;  /* 0x0000001fff0f7819 */ /* 0x000fc4000001140d */
[----:B------:R-:W-:Y:S01]  /*0450*/  IADD3 R21, P0, R13, R8, RZ ;  /* 0x000000080d157210 */ /* 0x000fe20007f1e0ff */
[----:B------:R-:W-:Y:S01]  /*0460*/  ULDC.64 UR8, c[0x0][0x260] ;  /* 0x0000980000087ab9 */ /* 0x000fe20000000a00 */
[----:B------:R-:W-:Y:S02]  /*0470*/  UIADD3 UR5, UR5, UR6, URZ ;  /* 0x0000000605057290 */ /* 0x000fe4000fffe03f */
        /* <DEDUP_REMOVED lines=29> */
[----:B------:R-:W-:Y:S02]  /*0650*/  CS2R R54, SRZ ;  /* 0x0000000000367805 */ /* 0x000fe4000001ff00 */
[----:B0-----:R-:W-:Y:S01]  /*0660*/  LEA R20, P5, R21, R34, 0x1 ;  /* 0x0000002215147211 */ /* 0x001fe200078a08ff */
[----:B------:R-:W-:Y:S01]  /*0670*/  IMAD.WIDE.U32 R10, R6, R22, UR6 ;  /* 0x00000006060a7e25 */ /* 0x000fe2000f8e0016 */
[----:B------:R-:W-:Y:S01]  /*0680*/  ULDC.64 UR4, c[0x0][0x230] ;  /* 0x00008c0000047ab9 */ /* 0x000fe20000000a00 */
[----:B------:R-:W-:Y:S01]  /*0690*/  ULDC.64 UR6, c[0x0][0x248] ;  /* 0x0000920000067ab9 */ /* 0x000fe20000000a00 */
[----:B------:R-:W0:Y:S01]  /*06a0*/  @P0 LDC.64 R50, c[0x0][0x310] ;  /* 0x0000c400ff320b82 */ /* 0x000e220000000a00 */
[----:B------:R-:W-:Y:S01]  /*06b0*/  IMAD R0, R2, R17, R0 ;  /* 0x0000001102007224 */ /* 0x000fe200078e0200 */
[----:B------:R-:W-:-:S02]  /*06c0*/  IADD3 R17, P3, R13, R8, RZ ;  /* 0x000000080d117210 */ /* 0x000fc40007f7e0ff */
[----:B------:R-:W-:Y:S02]  /*06d0*/  IADD3 R13, P4, R13, R10, RZ ;  /* 0x0000000a0d0d7210 */ /* 0x000fe40007f9e0ff */
[----:B------:R-:W-:Y:S02]  /*06e0*/  IADD3 R8, R11, R23, RZ ;  /* 0x000000170b087210 */ /* 0x000fe40007ffe0ff */
[C---:B------:R-:W-:Y:S02]  /*06f0*/  IADD3.X R10, R15.reuse, R9, R0, P3, !PT ;  /* 0x000000090f0a7210 */ /* 0x040fe40001ffe400 */
[C---:B------:R-:W-:Y:S02]  /*0700*/  @P1 LEA R52, P3, R2.reuse, R24, 0x2 ;  /* 0x0000001802341211 */ /* 0x040fe400078610ff */
[----:B------:R-:W-:Y:S02]  /*0710*/  IADD3.X R8, R15, R8, RZ, P4, !PT ;  /* 0x000000080f087210 */ /* 0x000fe400027fe4ff */
[----:B------:R-:W-:-:S02]  /*0720*/  @P2 LEA R54, P4, R2, R26, 0x2 ;  /* 0x0000001a02362211 */ /* 0x000fc400078810ff */
[C-C-:B------:R-:W-:Y:S02]  /*0730*/  @P1 LEA.HI.X R53, R2.reuse, R25, R3.reuse, 0x2, P3 ;  /* 0x0000001902351211 */ /* 0x140fe400018f1403 */
[----:B------:R-:W-:Y:S01]  /*0740*/  ISETP.GE.AND P1, PT, R31, 0x1, PT ;  /* 0x000000011f00780c */ /* 0x000fe20003f26270 */
[----:B-1----:R-:W-:Y:S01]  /*0750*/  @P0 IMAD R0, R29, UR14, R2 ;  /* 0x0000000e1d000c24 */ /* 0x002fe2000f8e0202 */
[----:B------:R-:W-:Y:S02]  /*0760*/  @P2 LEA.HI.X R55, R2, R27, R3, 0x2, P4 ;  /* 0x0000001b02372211 */ /* 0x000fe400020f1403 */
[----:B------:R-:W-:Y:S02]  /*0770*/  LEA.HI.X R21, R21, R35, R14, 0x1, P5 ;  /* 0x0000002315157211 */ /* 0x000fe400028f0c0e */
[----:B--2---:R-:W-:Y:S02]  /*0780*/  LEA R14, P2, R12, R36, 0x1 ;  /* 0x000000240c0e7211 */ /* 0x004fe400078408ff */
[----:B------:R-:W-:Y:S01]  /*0790*/  LEA R18, P4, R13, R40, 0x1 ;  /* 0x000000280d127211 */ /* 0x000fe200078808ff */
[----:B------:R-:W-:Y:S01]  /*07a0*/  @P0 IMAD R0, R0, R31, RZ ;  /* 0x0000001f00000224 */ /* 0x000fe200078e02ff */
[----:B------:R-:W-:Y:S01]  /*07b0*/  LEA.HI.X R15, R12, R37, R19, 0x1, P2 ;  /* 0x000000250c0f7211 */ /* 0x000fe200010f0c13 */
[----:B------:R-:W-:Y:S01]  /*07c0*/  IMAD R11, R3, UR4, RZ ;  /* 0x00000004030b7c24 */ /* 0x000fe2000f8e02ff */
[----:B------:R-:W-:Y:S01]  /*07d0*/  LEA.HI.X R19, R13, R41, R8, 0x1, P4 ;  /* 0x000000290d137211 */ /* 0x000fe200020f0c08 */
[----:B------:R-:W-:Y:S01]  /*07e0*/  IMAD R13, R3, UR6, RZ ;  /* 0x00000006030d7c24 */ /* 0x000fe2000f8e02ff */
[----:B------:R-:W-:Y:S01]  /*07f0*/  LEA R16, P3, R17, R38, 0x1 ;  /* 0x0000002611107211 */ /* 0x000fe200078608ff */
[----:B---3--:R-:W-:-:S02]  /*0800*/  @P0 IMAD R9, R0, R33, RZ ;  /* 0x0000002100090224 */ /* 0x008fc400078e02ff */
[C---:B------:R-:W-:Y:S02]  /*0810*/  IMAD R23, R2.reuse, UR5, R11 ;  /* 0x0000000502177c24 */ /* 0x040fe4000f8e020b */
[----:B------:R-:W-:Y:S01]  /*0820*/  IMAD R25, R2, UR7, R13 ;  /* 0x0000000702197c24 */ /* 0x000fe2000f8e020d */
[----:B------:R-:W-:Y:S01]  /*0830*/  LEA.HI.X R17, R17, R39, R10, 0x1, P3 ;  /* 0x0000002711117211 */ /* 0x000fe200018f0c0a */
[----:B0-----:R-:W-:Y:S01]  /*0840*/  @P0 IMAD.WIDE R50, R9, 0x8, R50 ;  /* 0x0000000809320825 */ /* 0x001fe200078e0232 */
[----:B------:R-:W-:Y:S02]  /*0850*/  CS2R R8, SRZ ;  /* 0x0000000000087805 */ /* 0x000fe4000001ff00 */
[----:B------:R-:W-:Y:S01]  /*0860*/  @!P0 CS2R R50, SRZ ;  /* 0x0000000000328805 */ /* 0x000fe2000001ff00 */
[----:B------:R-:W-:Y:S06]  /*0870*/  @!P1 BRA `(.L_x_10598) ;  /* 0x0000002800689947 */ /* 0x000fec0003800000 */
[----:B------:R-:W0:Y:S01]  /*0880*/  S2UR UR5, SR_CgaCtaId ;  /* 0x00000000000579c3 */ /* 0x000e220000008800 */
[----:B------:R-:W1:Y:S01]  /*0890*/  S2R R10, SR_TID.X ;  /* 0x00000000000a7919 */ /* 0x000e620000002100 */
[C---:B------:R-:W-:Y:S01]  /*08a0*/  IMAD.WIDE.U32 R56, R2.reuse, UR4, RZ ;  /* 0x0000000402387c25 */ /* 0x040fe2000f8e00ff */
[----:B------:R-:W-:Y:S01]  /*08b0*/  UMOV UR4, 0x400 ;  /* 0x0000040000047882 */ /* 0x000fe20000000000 */
[----:B------:R-:W-:Y:S01]  /*08c0*/  MOV R13, R21 ;  /* 0x00000015000d7202 */ /* 0x000fe20000000f00 */
[----:B------:R-:W2:Y:S01]  /*08d0*/  S2R R11, SR_LANEID ;  /* 0x00000000000b7919 */ /* 0x000ea20000000000 */
[----:B------:R-:W-:Y:S01]  /*08e0*/  IMAD.WIDE.U32 R58, R2, UR6, RZ ;  /* 0x00000006023a7c25 */ /* 0x000fe2000f8e00ff */
[----:B------:R-:W-:Y:S01]  /*08f0*/  ULDC UR6, c[0x0][0x224] ;  /* 0x0000890000067ab9 */ /* 0x000fe20000000800 */
[----:B------:R-:W-:Y:S02]  /*0900*/  IADD3 R21, R57, R23, RZ ;  /* 0x0000001739157210 */ /* 0x000fe40007ffe0ff */
[----:B------:R-:W-:-:S02]  /*0910*/  CS2R R8, SRZ ;  /* 0x0000000000087805 */ /* 0x000fc4000001ff00 */
[----:B------:R-:W-:Y:S02]  /*0920*/  MOV R12, R20 ;  /* 0x00000014000c7202 */ /* 0x000fe40000000f00 */
[----:B------:R-:W-:Y:S02]  /*0930*/  IADD3 R23, R59, R25, RZ ;  /* 0x000000193b177210 */ /* 0x000fe40007ffe0ff */
[----:B------:R-:W-:Y:S01]  /*0940*/  MOV R20, UR6 ;  /* 0x0000000600147c02 */ /* 0x000fe20008000f00 */
[----:B0-----:R-:W-:-:S06]  /*0950*/  ULEA UR4, UR5, UR4, 0x18 ;  /* 0x0000000405047291 */ /* 0x001fcc000f8ec03f */
[----:B------:R-:W-:Y:S01]  /*0960*/  MOV R22, UR4 ;  /* 0x0000000400167c02 */ /* 0x000fe20008000f00 */
[----:B------:R-:W-:Y:S01]  /*0970*/  UMOV UR4, URZ ;  /* 0x0000003f00047c82 */ /* 0x000fe20008000000 */
[C---:B-1----:R-:W-:Y:S02]  /*0980*/  LOP3.LUT R82, R10.reuse, 0x1f, RZ, 0xc0, !PT ;  /* 0x0000001f0a527812 */ /* 0x042fe400078ec0ff */
[----:B------:R-:W-:Y:S02]  /*0990*/  SHF.R.S32.HI R25, RZ, 0x1f, R10 ;  /* 0x0000001fff197819 */ /* 0x000fe4000001140a */
[C---:B------:R-:W-:Y:S02]  /*09a0*/  IADD3 R24, R10.reuse, 0x200, RZ ;  /* 0x000002000a187810 */ /* 0x040fe40007ffe0ff */
[CC--:B------:R-:W-:Y:S02]  /*09b0*/  LEA R26, R10.reuse, R22.reuse, 0x2 ;  /* 0x000000160a1a7211 */ /* 0x0c0fe400078e10ff */
[----:B--2---:R-:W-:-:S07]  /*09c0*/  LEA R27, R10, R22, 0x4 ;  /* 0x000000160a1b7211 */ /* 0x004fce00078e20ff */
.L_x_10614:
[----:B------:R-:W-:Y:S01]  /*09d0*/  BAR.SYNC.DEFER_BLOCKING 0x0 ;  /* 0x0000000000007b1d */ /* 0x000fe20000010000 */
[C---:B--2---:R-:W-:Y:S02]  /*09e0*/  SHF.L.U32 R29, R10.reuse, 0x3, RZ ;  /* 0x000000030a1d7819 */ /* 0x044fe400000006ff */
[----:B------:R-:W-:Y:S02]  /*09f0*/  SHF.L.U64.HI R28, R10, 0x3, R25 ;  /* 0x000000030a1c7819 */ /* 0x000fe40000010219 */
[----:B------:R-:W-:-:S03]  /*0a00*/  IADD3 R34, P0, R12, R29, RZ ;  /* 0x0000001d0c227210 */ /* 0x000fc60007f1e0ff */
[----:B0-----:R-:W0:Y:S01]  /*0a10*/  LDC R62, c[0x0][0x224] ;  /* 0x00008900ff3e7b82 */ /* 0x001e220000000800 */
[----:B------:R-:W-:Y:S01]  /*0a20*/  LEA R30, R11, R22, 0x3 ;  /* 0x000000160b1e7211 */ /* 0x000fe200078e18ff */
[----:B------:R-:W-:Y:S01]  /*0a30*/  ULDC.64 UR6, c[0x0][0x2a8] ;  /* 0x0000aa0000067ab9 */ /* 0x000fe20000000a00 */
[----:B------:R-:W-:-:S05]  /*0a40*/  IADD3.X R35, R13, R28, RZ, P0, !PT ;  /* 0x0000001c0d237210 */ /* 0x000fca00007fe4ff */
[----:B-1----:R-:W1:Y:S08]  /*0a50*/  LDC.64 R40, c[0x0][0x2a0] ;  /* 0x0000a800ff287b82 */ /* 0x002e700000000a00 */
[----:B------:R-:W2:Y:S01]  /*0a60*/  LDC.64 R42, c[0x0][0x318] ;  /* 0x0000c600ff2a7b82 */ /* 0x000ea20000000a00 */
[----:B------:R-:W3:Y:S01]  /*0a70*/  LDG.E.64 R34, desc[UR12][R34.64] ;  /* 0x0000000c22227981 */ /* 0x000ee2000c1e1b00 */
[----:B------:R-:W-:-:S04]  /*0a80*/  IADD3 R36, P0, R14, R29, RZ ;  /* 0x0000001d0e247210 */ /* 0x000fc80007f1e0ff */
[----:B------:R-:W-:Y:S02]  /*0a90*/  IADD3.X R37, R15, R28, RZ, P0, !PT ;  /* 0x0000001c0f257210 */ /* 0x000fe400007fe4ff */
[----:B------:R-:W4:Y:S01]  /*0aa0*/  LDC.64 R44, c[0x0][0x308] ;  /* 0x0000c200ff2c7b82 */ /* 0x000f220000000a00 */
[----:B---3--:R3:W-:Y:S01]  /*0ab0*/  STS.64 [R30], R34 ;  /* 0x000000221e007388 */ /* 0x0087e20000000a00 */
[----:B------:R-:W-:-:S03]  /*0ac0*/  NOP ;  /* 0x0000000000007918 */ /* 0x000fc60000000000 */
[----:B------:R-:W-:Y:S03]  /*0ad0*/  LDS.64 R60, [R30] ;  /* 0x000000001e3c7984 */ /* 0x000fe60000000a00 */
[----:B------:R-:W-:Y:S06]  /*0ae0*/  BAR.SYNC.DEFER_BLOCKING 0x0 ;  /* 0x0000000000007b1d */ /* 0x000fec0000010000 */
[----:B------:R-:W2:Y:S01]  /*0af0*/  LDG.E.64 R36, desc[UR12][R36.64] ;  /* 0x0000000c24247981 */ /* 0x000ea2000c1e1b00 */
[----:B------:R-:W-:-:S04]  /*0b00*/  IADD3 R38, P0, R16, R29, RZ ;  /* 0x0000001d10267210 */ /* 0x000fc80007f1e0ff */
[----:B------:R-:W-:Y:S01]  /*0b10*/  IADD3.X R39, R17, R28, RZ, P0, !PT ;  /* 0x0000001c11277210 */ /* 0x000fe200007fe4ff */
[----:B--2---:R2:W-:Y:S01]  /*0b20*/  STS.64 [R30], R36 ;  /* 0x000000241e007388 */ /* 0x0045e20000000a00 */
[----:B------:R-:W-:-:S03]  /*0b30*/  NOP ;  /* 0x0000000000007918 */ /* 0x000fc60000000000 */
[----:B------:R-:W-:Y:S01]  /*0b40*/  LDS.64 R32, [R30] ;  /* 0x000000001e207984 */ /* 0x000fe20000000a00 */
[----:B------:R-:W-:Y:S06]  /*0b50*/  BAR.SYNC.DEFER_BLOCKING 0x0 ;  /* 0x0000000000007b1d */ /* 0x000fec0000010000 */
[----:B------:R-:W4:Y:S01]  /*0b60*/  LDG.E.64 R38, desc[UR12][R38.64] ;  /* 0x0000000c26267981 */ /* 0x000f22000c1e1b00 */
[----:B0-----:R-:W-:Y:S01]  /*0b70*/  LEA R62, R62, UR4, 0x7 ;  /* 0x000000043e3e7c11 */ /* 0x001fe2000f8e38ff */
[----:B------:R-:W-:Y:S02]  /*0b80*/  IMAD R31, R3, UR6, RZ ;  /* 0x00000006031f7c24 */ /* 0x000fe4000f8e02ff */
[----:B-1----:R-:W-:Y:S01]  /*0b90*/  IMAD R0, R40, UR15, RZ ;  /* 0x0000000f28007c24 */ /* 0x002fe2000f8e02ff */
[----:B------:R-:W-:Y:S01]  /*0ba0*/  SHF.R.S32.HI R63, RZ, 0x1f, R62 ;  /* 0x0000001fff3f7819 */ /* 0x000fe2000001143e */
[----:B------:R-:W-:-:S02]  /*0bb0*/  IMAD R31, R2, UR7, R31 ;  /* 0x00000007021f7c24 */ /* 0x000fc4000f8e021f */
[----:B---3--:R-:W-:Y:S01]  /*0bc0*/  IMAD.WIDE.U32 R34, R2, UR6, R62 ;  /* 0x0000000602227c25 */ /* 0x008fe2000f8e003e */
[----:B------:R-:W-:-:S04]  /*0bd0*/  ULDC.64 UR6, c[0x0][0x2b8] ;  /* 0x0000ae0000067ab9 */ /* 0x000fc80000000a00 */
[----:B------:R-:W-:Y:S01]  /*0be0*/  IADD3 R35, R35, R31, RZ ;  /* 0x0000001f23237210 */ /* 0x000fe20007ffe0ff */
[----:B------:R-:W-:Y:S02]  /*0bf0*/  IMAD R31, R41, UR14, R0 ;  /* 0x0000000e291f7c24 */ /* 0x000fe4000f8e0200 */
[----:B------:R-:W-:-:S05]  /*0c00*/  IMAD.WIDE.U32 R34, R40, UR14, R34 ;  /* 0x0000000e28227c25 */ /* 0x000fca000f8e0022 */
[----:B------:R-:W-:Y:S02]  /*0c10*/  IADD3 R35, R35, R31, RZ ;  /* 0x0000001f23237210 */ /* 0x000fe40007ffe0ff */
[----:B--2---:R-:W-:-:S04]  /*0c20*/  LEA R36, P0, R34, R42, 0x1 ;  /* 0x0000002a22247211 */ /* 0x004fc800078008ff */
[----:B------:R-:W-:Y:S02]  /*0c30*/  LEA.HI.X R35, R34, R43, R35, 0x1, P0 ;  /* 0x0000002b22237211 */ /* 0x000fe400000f0c23 */
[----:B------:R-:W-:Y:S01]  /*0c40*/  IADD3 R36, P0, R36, R29, RZ ;  /* 0x0000001d24247210 */ /* 0x000fe20007f1e0ff */
[----:B------:R-:W0:Y:S03]  /*0c50*/  LDC.64 R42, c[0x0][0x2b0] ;  /* 0x0000ac00ff2a7b82 */ /* 0x000e260000000a00 */
[----:B------:R-:W-:Y:S01]  /*0c60*/  IADD3.X R37, R35, R28, RZ, P0, !PT ;  /* 0x0000001c23257210 */ /* 0x000fe200007fe4ff */
[----:B----4-:R1:W-:Y:S01]  /*0c70*/  STS.64 [R30], R38 ;  /* 0x000000261e007388 */ /* 0x0103e20000000a00 */
[----:B------:R-:W-:-:S03]  /*0c80*/  NOP ;  /* 0x0000000000007918 */ /* 0x000fc60000000000 */
[----:B------:R-:W2:Y:S01]  /*0c90*/  LDS.64 R34, [R30] ;  /* 0x000000001e227984 */ /* 0x000ea20000000a00 */
[----:B------:R-:W-:Y:S06]  /*0ca0*/  BAR.SYNC.DEFER_BLOCKING 0x0 ;  /* 0x0000000000007b1d */ /* 0x000fec0000010000 */
[----:B------:R-:W3:Y:S01]  /*0cb0*/  LDG.E.64 R36, desc[UR12][R36.64+-0x100] ;  /* 0xffff000c24247981 */ /* 0x000ee2000c1e1b00 */
[----:B------:R-:W-:Y:S02]  /*0cc0*/  IMAD R31, R3, UR6, RZ ;  /* 0x00000006031f7c24 */ /* 0x000fe4000f8e02ff */
[----:B------:R-:W-:-:S04]  /*0cd0*/  IMAD.WIDE.U32 R40, R2, UR6, R62 ;  /* 0x0000000602287c25 */ /* 0x000fc8000f8e003e */
[----:B------:R-:W-:Y:S01]  /*0ce0*/  IMAD R31, R2, UR7, R31 ;  /* 0x00000007021f7c24 */ /* 0x000fe2000f8e021f */
[----:B------:R-:W-:Y:S01]  /*0cf0*/  ULDC.64 UR6, c[0x0][0x3a0] ;  /* 0x0000e80000067ab9 */ /* 0x000fe20000000a00 */
[----:B0-----:R-:W-:-:S03]  /*0d00*/  IMAD R0, R42, UR15, RZ ;  /* 0x0000000f2a007c24 */ /* 0x001fc6000f8e02ff */
[----:B------:R-:W-:Y:S01]  /*0d10*/  IADD3 R41, R41, R31, RZ ;  /* 0x0000001f29297210 */ /* 0x000fe20007ffe0ff */
[----:B------:R-:W-:Y:S02]  /*0d20*/  IMAD R31, R43, UR14, R0 ;  /* 0x0000000e2b1f7c24 */ /* 0x000fe4000f8e0200 */
[----:B-1----:R-:W-:-:S05]  /*0d30*/  IMAD.WIDE.U32 R38, R42, UR14, R40 ;  /* 0x0000000e2a267c25 */ /* 0x002fca000f8e0028 */
        /* <DEDUP_REMOVED lines=9> */
[----:B------:R-:W3:Y:S01]  /*0dd0*/  LDG.E.64 R38, desc[UR12][R38.64+-0x100] ;  /* 0xffff000c26267981 */ /* 0x000ee2000c1e1b00 */
[----:B--2---:R-:W-:Y:S01]  /*0de0*/  SHF.R.U64 R70, R34, 0x10, R35 ;  /* 0x0000001022467819 */ /* 0x004fe20000001223 */
[----:B------:R-:W-:Y:S02]  /*0df0*/  HADD2.F32 R46, -RZ, R35.H0_H0 ;  /* 0x20000023ff2e7230 */ /* 0x000fe40000004100 */
[----:B0-----:R-:W-:Y:S01]  /*0e00*/  HADD2.F32 R31, -RZ, R40.H0_H0 ;  /* 0x20000028ff1f7230 */ /* 0x001fe20000004100 */
[--C-:B------:R-:W-:Y:S01]  /*0e10*/  SHF.R.U64 R40, R40, 0x10, R41.reuse ;  /* 0x0000001028287819 */ /* 0x100fe20000001229 */
[----:B------:R-:W-:Y:S01]  /*0e20*/  HADD2.F32 R0, -RZ, R41.H0_H0 ;  /* 0x20000029ff007230 */ /* 0x000fe20000004100 */
[----:B------:R-:W-:-:S02]  /*0e30*/  SHF.R.U32.HI R41, RZ, 0x10, R41 ;  /* 0x00000010ff297819 */ /* 0x000fc40000011629 */
[----:B------:R-:W-:Y:S01]  /*0e40*/  FMUL.FTZ R42, R31, -1.4426950216293334961 ;  /* 0xbfb8aa3b1f2a7820 */ /* 0x000fe20000410000 */
[----:B------:R-:W-:Y:S02]  /*0e50*/  HADD2.F32 R40, -RZ, R40.H0_H0 ;  /* 0x20000028ff287230 */ /* 0x000fe40000004100 */
[----:B------:R-:W-:Y:S01]  /*0e60*/  FMUL.FTZ R44, R0, -1.4426950216293334961 ;  /* 0xbfb8aa3b002c7820 */ /* 0x000fe20000410000 */
[----:B------:R-:W-:Y:S02]  /*0e70*/  HADD2.F32 R41, -RZ, R41.H0_H0 ;  /* 0x20000029ff297230 */ /* 0x000fe40000004100 */
[----:B------:R-:W-:Y:S01]  /*0e80*/  FMUL.FTZ R43, R40, -1.4426950216293334961 ;  /* 0xbfb8aa3b282b7820 */ /* 0x000fe20000410000 */
[----:B------:R-:W0:Y:S02]  /*0e90*/  MUFU.EX2 R42, R42 ;  /* 0x0000002a002a7308 */ /* 0x000e240000000800 */
[----:B------:R-:W-:-:S06]  /*0ea0*/  FMUL.FTZ R45, R41, -1.4426950216293334961 ;  /* 0xbfb8aa3b292d7820 */ /* 0x000fcc0000410000 */
[----:B------:R-:W-:Y:S08]  /*0eb0*/  MUFU.EX2 R44, R44 ;  /* 0x0000002c002c7308 */ /* 0x000ff00000000800 */
[----:B------:R-:W-:Y:S01]  /*0ec0*/  MUFU.EX2 R43, R43 ;  /* 0x0000002b002b7308 */ /* 0x000fe20000000800 */
[----:B0-----:R-:W-:-:S07]  /*0ed0*/  FADD.FTZ R42, R42, 1 ;  /* 0x3f8000002a2a7421 */ /* 0x001fce0000010000 */
[----:B------:R-:W0:Y:S08]  /*0ee0*/  MUFU.EX2 R45, R45 ;  /* 0x0000002d002d7308 */ /* 0x000e300000000800 */
[----:B------:R-:W-:Y:S01]  /*0ef0*/  MUFU.RCP R48, R42 ;  /* 0x0000002a00307308 */ /* 0x000fe20000001000 */
[----:B0-----:R-:W-:Y:S01]  /*0f00*/  FADD.FTZ R47, R45, 1 ;  /* 0x3f8000002d2f7421 */ /* 0x001fe20000010000 */
[----:B------:R-:W-:-:S06]  /*0f10*/  HADD2.F32 R45, -RZ, R70.H0_H0 ;  /* 0x20000046ff2d7230 */ /* 0x000fcc0000004100 */
[----:B------:R-:W0:Y:S02]  /*0f20*/  MUFU.RCP R68, R47 ;  /* 0x0000002f00447308 */ /* 0x000e240000001000 */
[----:B0-----:R-:W-:-:S04]  /*0f30*/  FADD.FTZ R42, -R68, 1 ;  /* 0x3f800000442a7421 */ /* 0x001fc80000010100 */
[----:B------:R-:W-:Y:S01]  /*0f40*/  FFMA.FTZ R42, R41, R42, 1 ;  /* 0x3f800000292a7423 */ /* 0x000fe2000001002a */
[----:B---3--:R0:W-:Y:S01]  /*0f50*/  STS.64 [R30], R38 ;  /* 0x000000261e007388 */ /* 0x0081e20000000a00 */
[----:B------:R-:W-:-:S03]  /*0f60*/  NOP ;  /* 0x0000000000007918 */ /* 0x000fc60000000000 */
[----:B------:R-:W1:Y:S01]  /*0f70*/  LDS.64 R36, [R30] ;  /* 0x000000001e247984 */ /* 0x000e620000000a00 */
[----:B0-----:R-:W-:Y:S01]  /*0f80*/  FADD.FTZ R39, R44, 1 ;  /* 0x3f8000002c277421 */ /* 0x001fe20000010000 */
[----:B------:R-:W-:Y:S01]  /*0f90*/  FADD.FTZ R38, R43, 1 ;  /* 0x3f8000002b267421 */ /* 0x000fe20000010000 */
[----:B------:R-:W-:Y:S01]  /*0fa0*/  SHF.R.U32.HI R43, RZ, 0x10, R35 ;  /* 0x00000010ff2b7819 */ /* 0x000fe20000011623 */
[----:B------:R-:W-:Y:S01]  /*0fb0*/  HADD2.F32 R44, -RZ, R34.H0_H0 ;  /* 0x20000022ff2c7230 */ /* 0x000fe20000004100 */
[----:B------:R-:W0:Y:S01]  /*0fc0*/  MUFU.RCP R67, R39 ;  /* 0x0000002700437308 */ /* 0x000e220000001000 */
[----:B------:R-:W-:Y:S02]  /*0fd0*/  FADD.FTZ R34, -R48, 1 ;  /* 0x3f80000030227421 */ /* 0x000fe40000010100 */
[----:B------:R-:W-:Y:S02]  /*0fe0*/  HADD2.F32 R47, -RZ, R43.H0_H0 ;  /* 0x2000002bff2f7230 */ /* 0x000fe40000004100 */
[C---:B------:R-:W-:Y:S01]  /*0ff0*/  FFMA.FTZ R34, R31.reuse, R34, 1 ;  /* 0x3f8000001f227423 */ /* 0x040fe20000010022 */
[----:B------:R-:W-:-:S02]  /*1000*/  FMUL.FTZ R31, R31, R48 ;  /* 0x000000301f1f7220 */ /* 0x000fc40000410000 */
[----:B------:R-:W2:Y:S01]  /*1010*/  MUFU.RCP R65, R38 ;  /* 0x0000002600417308 */ /* 0x000ea20000001000 */
[----:B0-----:R-:W-:-:S04]  /*1020*/  FADD.FTZ R35, -R67, 1 ;  /* 0x3f80000043237421 */ /* 0x001fc80000010100 */
[----:B------:R-:W-:Y:S01]  /*1030*/  FFMA.FTZ R39, R0, R35, 1 ;  /* 0x3f80000000277423 */ /* 0x000fe20000010023 */
[--C-:B-1----:R-:W-:Y:S01]  /*1040*/  SHF.R.U64 R64, R36, 0x10, R37.reuse ;  /* 0x0000001024407819 */ /* 0x102fe20000001225 */
[----:B------:R-:W-:Y:S01]  /*1050*/  HADD2.F32 R49, -RZ, R36.H0_H0 ;  /* 0x20000024ff317230 */ /* 0x000fe20000004100 */
[----:B------:R-:W-:Y:S01]  /*1060*/  SHF.R.U32.HI R69, RZ, 0x10, R37 ;  /* 0x00000010ff457819 */ /* 0x000fe20000011625 */
[----:B------:R-:W-:Y:S02]  /*1070*/  HADD2.F32 R66, -RZ, R37.H0_H0 ;  /* 0x20000025ff427230 */ /* 0x000fe40000004100 */
[----:B--2---:R-:W-:Y:S01]  /*1080*/  FADD.FTZ R37, -R65, 1 ;  /* 0x3f80000041257421 */ /* 0x004fe20000010100 */
[----:B------:R-:W-:Y:S02]  /*1090*/  HADD2.F32 R64, -RZ, R64.H0_H0 ;  /* 0x20000040ff407230 */ /* 0x000fe40000004100 */
[----:B------:R-:W-:Y:S01]  /*10a0*/  FMUL.FTZ R35, R44, R49 ;  /* 0x000000312c237220 */ /* 0x000fe20000410000 */
[----:B------:R-:W-:-:S02]  /*10b0*/  HADD2.F32 R69, -RZ, R69.H0_H0 ;  /* 0x20000045ff457230 */ /* 0x000fc40000004100 */
        /* <DEDUP_REMOVED lines=11> */
[----:B------:R-:W0:Y:S01]  /*1170*/  LDC.64 R38, c[0x0][0x398] ;  /* 0x0000e600ff267b82 */ /* 0x000e220000000a00 */
[----:B------:R-:W-:Y:S01]  /*1180*/  FMUL.FTZ R42, R43, R42 ;  /* 0x0000002a2b2a7220 */ /* 0x000fe20000410000 */
[----:B------:R-:W-:-:S02]  /*1190*/  IMAD R43, R3, UR6, RZ ;  /* 0x00000006032b7c24 */ /* 0x000fc4000f8e02ff */
[----:B------:R-:W-:Y:S01]  /*11a0*/  FMUL.FTZ R67, R0, R67 ;  /* 0x0000004300437220 */ /* 0x000fe20000410000 */
[----:B------:R-:W-:Y:S01]  /*11b0*/  F2FP.F16.F32.PACK_AB R70, R37, R34 ;  /* 0x000000222546723e */ /* 0x000fe200000000ff */
[----:B------:R-:W-:Y:S01]  /*11c0*/  FMUL.FTZ R48, R40, R65 ;  /* 0x0000004128307220 */ /* 0x000fe20000410000 */
[----:B------:R-:W-:Y:S01]  /*11d0*/  F2FP.F16.F32.PACK_AB R71, R42, R35 ;  /* 0x000000232a47723e */ /* 0x000fe200000000ff */
[----:B------:R-:W-:Y:S01]  /*11e0*/  BAR.SYNC.DEFER_BLOCKING 0x0 ;  /* 0x0000000000007b1d */ /* 0x000fe20000010000 */
[C---:B------:R-:W-:Y:S02]  /*11f0*/  IMAD R73, R2.reuse, UR7, R43 ;  /* 0x0000000702497c24 */ /* 0x040fe4000f8e022b */
[----:B------:R-:W-:Y:S01]  /*1200*/  FMUL.FTZ R68, R41, R68 ;  /* 0x0000004429447220 */ /* 0x000fe20000410000 */
[----:B------:R-:W-:-:S04]  /*1210*/  IMAD.WIDE.U32 R42, R2, UR6, R62 ;  /* 0x00000006022a7c25 */ /* 0x000fc8000f8e003e */
[----:B------:R-:W-:Y:S01]  /*1220*/  FMUL.FTZ R0, R44, R31 ;  /* 0x0000001f2c007220 */ /* 0x000fe20000410000 */
[----:B------:R-:W1:Y:S01]  /*1230*/  LDC.64 R36, c[0x0][0x3e8] ;  /* 0x0000fa00ff247b82 */ /* 0x000e620000000a00 */
[----:B------:R-:W-:Y:S01]  /*1240*/  ULDC.64 UR6, c[0x0][0x320] ;  /* 0x0000c80000067ab9 */ /* 0x000fe20000000a00 */
[----:B------:R-:W-:Y:S01]  /*1250*/  IADD3 R43, R43, R73, RZ ;  /* 0x000000492b2b7210 */ /* 0x000fe20007ffe0ff */
[----:B------:R-:W-:Y:S01]  /*1260*/  FMUL.FTZ R40, R47, R68 ;  /* 0x000000442f287220 */ /* 0x000fe20000410000 */
[----:B0-----:R-:W-:-:S04]  /*1270*/  IMAD R72, R38, UR15, RZ ;  /* 0x0000000f26487c24 */ /* 0x001fc8000f8e02ff */
[----:B------:R-:W-:Y:S02]  /*1280*/  IMAD R73, R39, UR14, R72 ;  /* 0x0000000e27497c24 */ /* 0x000fe4000f8e0248 */
[----:B------:R-:W-:Y:S01]  /*1290*/  IMAD.WIDE.U32 R38, R38, UR14, R42 ;  /* 0x0000000e26267c25 */ /* 0x000fe2000f8e002a */
[----:B------:R0:W-:Y:S01]  /*12a0*/  STS.64 [R30], R70 ;  /* 0x000000461e007388 */ /* 0x0001e20000000a00 */
[----:B------:R-:W-:-:S03]  /*12b0*/  NOP ;  /* 0x0000000000007918 */ /* 0x000fc60000000000 */
[----:B------:R-:W2:Y:S01]  /*12c0*/  LDS.64 R34, [R30] ;  /* 0x000000001e227984 */ /* 0x000ea20000000a00 */
[----:B------:R-:W-:Y:S02]  /*12d0*/  IADD3 R39, R39, R73, RZ ;  /* 0x0000004927277210 */ /* 0x000fe40007ffe0ff */
[C---:B-1----:R-:W-:Y:S01]  /*12e0*/  LEA R36, P0, R38.reuse, R36, 0x1 ;  /* 0x0000002426247211 */ /* 0x042fe200078008ff */
[----:B0-----:R-:W0:Y:S03]  /*12f0*/  LDC R70, c[0x0][0x21c] ;  /* 0x00008700ff467b82 */ /* 0x001e260000000800 */
[----:B------:R-:W-:Y:S01]  /*1300*/  LEA.HI.X R37, R38, R37, R39, 0x1, P0 ;  /* 0x0000002526257211 */ /* 0x000fe200000f0c27 */
[----:B------:R-:W-:Y:S01]  /*1310*/  FMUL.FTZ R38, R45, R48 ;  /* 0x000000302d267220 */ /* 0x000fe20000410000 */
[----:B------:R-:W-:Y:S01]  /*1320*/  IADD3 R42, P1, R36, R29, RZ ;  /* 0x0000001d242a7210 */ /* 0x000fe20007f3e0ff */
[----:B------:R-:W-:Y:S01]  /*1330*/  FMUL.FTZ R36, R46, R67 ;  /* 0x000000432e247220 */ /* 0x000fe20000410000 */
[----:B------:R-:W-:-:S02]  /*1340*/  ISETP.NE.U32.AND P0, PT, RZ, UR6, PT ;  /* 0x00000006ff007c0c */ /* 0x000fc4000bf05070 */
[----:B------:R-:W-:Y:S02]  /*1350*/  IADD3.X R43, R37, R28, RZ, P1, !PT ;  /* 0x0000001c252b7210 */ /* 0x000fe40000ffe4ff */
[----:B------:R-:W-:-:S03]  /*1360*/  ISETP.NE.AND.EX P0, PT, RZ, UR7, PT, P0 ;  /* 0x00000007ff007c0c */ /* 0x000fc6000bf05300 */
[----:B--2---:R1:W-:Y:S10]  /*1370*/  STG.E.64 desc[UR12][R42.64+-0x100], R34 ;  /* 0xffff00222a007986 */ /* 0x0043f4000c101b0c */
[----:B------:R-:W-:Y:S05]  /*1380*/  @!P0 BRA `(.L_x_10599) ;  /* 0x0000000000648947 */ /* 0x000fea0003800000 */
[----:B------:R-:W-:Y:S01]  /*1390*/  BAR.SYNC.DEFER_BLOCKING 0x0 ;  /* 0x0000000000007b1d */ /* 0x000fe20000010000 */
[----:B------:R-:W-:Y:S01]  /*13a0*/  FMUL.FTZ R31, R31, R49 ;  /* 0x000000311f1f7220 */ /* 0x000fe20000410000 */
[----:B------:R-:W-:Y:S01]  /*13b0*/  FMUL.FTZ R48, R48, R64 ;  /* 0x0000004030307220 */ /* 0x000fe20000410000 */
[----:B------:R-:W-:Y:S01]  /*13c0*/  FMUL.FTZ R66, R67, R66 ;  /* 0x0000004243427220 */ /* 0x000fe20000410000 */
[----:B------:R-:W-:-:S04]  /*13d0*/  FMUL.FTZ R69, R68, R69 ;  /* 0x0000004544457220 */ /* 0x000fc80000410000 */
[----:B------:R-:W2:Y:S01]  /*13e0*/  LDC.64 R46, c[0x0][0x2c0] ;  /* 0x0000b000ff2e7b82 */ /* 0x000ea20000000a00 */
[----:B------:R-:W-:Y:S01]  /*13f0*/  F2FP.F16.F32.PACK_AB R48, R48, R31 ;  /* 0x0000001f3030723e */ /* 0x000fe200000000ff */
[----:B------:R-:W-:Y:S01]  /*1400*/  ULDC.64 UR8, c[0x0][0x2c8] ;  /* 0x0000b20000087ab9 */ /* 0x000fe20000000a00 */
[----:B------:R-:W-:Y:S01]  /*1410*/  F2FP.F16.F32.PACK_AB R49, R69, R66 ;  /* 0x000000424531723e */ /* 0x000fe200000000ff */
[----:B------:R-:W-:Y:S02]  /*1420*/  IMAD R31, R3, UR8, RZ ;  /* 0x00000008031f7c24 */ /* 0x000fe4000f8e02ff */
[----:B-1----:R-:W-:-:S04]  /*1430*/  IMAD.WIDE.U32 R42, R2, UR8, R62 ;  /* 0x00000008022a7c25 */ /* 0x002fc8000f8e003e */
[----:B------:R-:W-:-:S05]  /*1440*/  IMAD R31, R2, UR9, R31 ;  /* 0x00000009021f7c24 */ /* 0x000fca000f8e021f */
[----:B------:R-:W-:Y:S01]  /*1450*/  IADD3 R43, R43, R31, RZ ;  /* 0x0000001f2b2b7210 */ /* 0x000fe20007ffe0ff */
[----:B------:R-:W-:Y:S01]  /*1460*/  STS.64 [R30], R48 ;  /* 0x000000301e007388 */ /* 0x000fe20000000a00 */
[----:B------:R-:W-:-:S03]  /*1470*/  NOP ;  /* 0x0000000000007918 */ /* 0x000fc60000000000 */
[----:B------:R-:W1:Y:S01]  /*1480*/  LDS.64 R34, [R30] ;  /* 0x000000001e227984 */ /* 0x000e620000000a00 */
[C---:B--2---:R-:W-:Y:S02]  /*1490*/  IMAD R44, R46.reuse, UR15, RZ ;  /* 0x0000000f2e2c7c24 */ /* 0x044fe4000f8e02ff */
[----:B------:R-:W-:-:S04]  /*14a0*/  IMAD.WIDE.U32 R42, R46, UR14, R42 ;  /* 0x0000000e2e2a7c25 */ /* 0x000fc8000f8e002a */
[----:B------:R-:W-:-:S05]  /*14b0*/  IMAD R31, R47, UR14, R44 ;  /* 0x0000000e2f1f7c24 */ /* 0x000fca000f8e022c */
[----:B------:R-:W-:Y:S02]  /*14c0*/  IADD3 R31, R43, R31, RZ ;  /* 0x0000001f2b1f7210 */ /* 0x000fe40007ffe0ff */
[----:B------:R-:W-:-:S04]  /*14d0*/  LEA R43, P0, R42, UR6, 0x1 ;  /* 0x000000062a2b7c11 */ /* 0x000fc8000f8008ff */
[----:B------:R-:W-:Y:S02]  /*14e0*/  LEA.HI.X R31, R42, UR7, R31, 0x1, P0 ;  /* 0x000000072a1f7c11 */ /* 0x000fe400080f0c1f */
[----:B------:R-:W-:-:S04]  /*14f0*/  LEA R42, P0, R10, R43, 0x3 ;  /* 0x0000002b0a2a7211 */ /* 0x000fc800078018ff */
[----:B------:R-:W-:-:S05]  /*1500*/  LEA.HI.X R43, R10, R31, R25, 0x3, P0 ;  /* 0x0000001f0a2b7211 */ /* 0x000fca00000f1c19 */
[----:B-1----:R2:W-:Y:S04]  /*1510*/  STG.E.64 desc[UR12][R42.64+-0x100], R34 ;  /* 0xffff00222a007986 */ /* 0x0025e8000c101b0c */
.L_x_10599:
[----:B------:R-:W-:Y:S01]  /*1520*/  SHF.R.U64 R90, R60, 0x10, R61 ;  /* 0x000000103c5a7819 */ /* 0x000fe2000000123d */
        /* <DEDUP_REMOVED lines=8> */
[----:B------:R-:W-:Y:S01]  /*15b0*/  SHF.R.U32.HI R88, RZ, 0x10, R61 ;  /* 0x00000010ff587819 */ /* 0x000fe2000001163d */
[----:B------:R-:W-:Y:S01]  /*15c0*/  FFMA.FTZ R9, R38, R90, R9 ;  /* 0x0000005a26097223 */ /* 0x000fe20000010009 */
[----:B------:R-:W-:Y:S01]  /*15d0*/  HADD2.F32 R41, -RZ, R33.H0_H0 ;  /* 0x20000021ff297230 */ /* 0x000fe20000004100 */
[----:B------:R-:W-:Y:S01]  /*15e0*/  BAR.SYNC.DEFER_BLOCKING 0x0 ;  /* 0x0000000000007b1d */ /* 0x000fe20000010000 */
[----:B------:R-:W-:-:S02]  /*15f0*/  HADD2.F32 R43, -RZ, R43.H0_H0 ;  /* 0x2000002bff2b7230 */ /* 0x000fc40000004100 */
[----:B------:R-:W-:Y:S01]  /*1600*/  FFMA.FTZ R9, R36, R92, R9 ;  /* 0x0000005c24097223 */ /* 0x000fe20000010009 */
[----:B------:R-:W-:Y:S01]  /*1610*/  HADD2.F32 R88, -RZ, R88.H0_H0 ;  /* 0x20000058ff587230 */ /* 0x000fe20000004100 */
[----:B------:R-:W-:Y:S01]  /*1620*/  HFMA2.MMA R42, -RZ, RZ, 0, 0 ;  /* 0x00000000ff2a7435 */ /* 0x000fe200000001ff */
[----:B------:R-:W-:Y:S01]  /*1630*/  HADD2.F32 R45, -RZ, R45.H0_H0 ;  /* 0x2000002dff2d7230 */ /* 0x000fe20000004100 */
[----:B------:R-:W-:Y:S01]  /*1640*/  HFMA2.MMA R44, -RZ, RZ, 0, 0 ;  /* 0x00000000ff2c7435 */ /* 0x000fe200000001ff */
[----:B------:R-:W-:Y:S01]  /*1650*/  MOV R31, RZ ;  /* 0x000000ff001f7202 */ /* 0x000fe20000000f00 */
[--C-:B-----5:R-:W-:Y:S01]  /*1660*/  FADD.FTZ R39, R39, R4.reuse ;  /* 0x0000000427277221 */ /* 0x120fe20000010000 */
[----:B------:R-:W-:Y:S01]  /*1670*/  MOV R37, RZ ;  /* 0x000000ff00257202 */ /* 0x000fe20000000f00 */
        /* <DEDUP_REMOVED lines=13> */
[----:B------:R-:W-:Y:S01]  /*1750*/  IMAD R35, R7, UR6, RZ ;  /* 0x0000000607237c24 */ /* 0x000fe2000f8e02ff */
[----:B------:R-:W-:Y:S01]  /*1760*/  IADD3 R80, R20, -0x1, RZ ;  /* 0xffffffff14507810 */ /* 0x000fe20007ffe0ff */
[----:B------:R-:W-:Y:S01]  /*1770*/  UMOV UR5, URZ ;  /* 0x0000003f00057c82 */ /* 0x000fe20008000000 */
[----:B------:R-:W-:Y:S01]  /*1780*/  ISETP.NE.AND P2, PT, R10, 0x1f, PT ;  /* 0x0000001f0a00780c */ /* 0x000fe20003f45270 */
[----:B------:R-:W-:Y:S01]  /*1790*/  IMAD R35, R6, UR7, R35 ;  /* 0x0000000706237c24 */ /* 0x000fe2000f8e0223 */
[----:B------:R-:W1:Y:S01]  /*17a0*/  LDC R81, c[0x0][0x224] ;  /* 0x00008900ff517b82 */ /* 0x000e620000000800 */
[----:B------:R-:W-:Y:S01]  /*17b0*/  MOV R85, RZ ;  /* 0x000000ff00557202 */ /* 0x000fe20000000f00 */
        /* <DEDUP_REMOVED lines=11> */
[----:B------:R-:W-:-:S03]  /*1870*/  IMAD R31, R65, UR14, R34 ;  /* 0x0000000e411f7c24 */ /* 0x000fc6000f8e0222 */
[----:B------:R-:W3:Y:S02]  /*1880*/  LDC.64 R68, c[0x0][0x2d8] ;  /* 0x0000b600ff447b82 */ /* 0x000ee40000000a00 */
[----:B------:R-:W-:Y:S02]  /*1890*/  IADD3 R33, R33, R31, RZ ;  /* 0x0000001f21217210 */ /* 0x000fe40007ffe0ff */
[----:B------:R-:W-:Y:S01]  /*18a0*/  LEA.HI R31, R80, R80, RZ, 0x1 ;  /* 0x00000050501f7211 */ /* 0x000fe200078f08ff */
[----:B------:R-:W-:-:S03]  /*18b0*/  IMAD.WIDE.U32 R32, R6, UR6, R32 ;  /* 0x0000000606207c25 */ /* 0x000fc6000f8e0020 */
[----:B------:R-:W4:Y:S01]  /*18c0*/  LDC.64 R70, c[0x0][0x2d0] ;  /* 0x0000b400ff467b82 */ /* 0x000f220000000a00 */
[----:B------:R-:W-:Y:S01]  /*18d0*/  ULDC.64 UR6, c[0x0][0x3d0] ;  /* 0x0000f40000067ab9 */ /* 0x000fe20000000a00 */
[----:B------:R-:W-:Y:S02]  /*18e0*/  LOP3.LUT R31, R31, 0xfffffe, RZ, 0xc0, !PT ;  /* 0x00fffffe1f1f7812 */ /* 0x000fe400078ec0ff */
[----:B------:R-:W-:Y:S02]  /*18f0*/  IADD3 R65, R33, R35, RZ ;  /* 0x0000002321417210 */ /* 0x000fe40007ffe0ff */
[C---:B------:R-:W-:Y:S01]  /*1900*/  LEA R33, P1, R32.reuse, UR6, 0x2 ;  /* 0x0000000620217c11 */ /* 0x040fe2000f8210ff */
[----:B------:R-:W-:Y:S01]  /*1910*/  UMOV UR6, URZ ;  /* 0x0000003f00067c82 */ /* 0x000fe20008000000 */
[C---:B------:R-:W-:Y:S02]  /*1920*/  IADD3 R64, P3, P0, R32.reuse, -0x80, R62 ;  /* 0xffffff8020407810 */ /* 0x040fe4000787e03e */
[----:B------:R-:W-:-:S02]  /*1930*/  LEA.HI.X R35, R32, UR7, R65, 0x2, P1 ;  /* 0x0000000720237c11 */ /* 0x000fc400088f1441 */
[----:B------:R-:W-:Y:S02]  /*1940*/  LEA R76, P4, R62, R33, 0x2 ;  /* 0x000000213e4c7211 */ /* 0x000fe400078810ff */
[----:B------:R-:W-:Y:S02]  /*1950*/  IADD3 R80, R80, -R31, RZ ;  /* 0x8000001f50507210 */ /* 0x000fe40007ffe0ff */
[----:B------:R-:W-:Y:S02]  /*1960*/  LEA.HI.X R32, R62, R35, R63, 0x2, P4 ;  /* 0x000000233e207211 */ /* 0x000fe400020f143f */
[C---:B------:R-:W-:Y:S02]  /*1970*/  IADD3 R72, P4, R76.reuse, -0x180, RZ ;  /* 0xfffffe804c487810 */ /* 0x040fe40007f9e0ff */
[C---:B------:R-:W-:Y:S02]  /*1980*/  IADD3 R74, P5, R76.reuse, -0x100, RZ ;  /* 0xffffff004c4a7810 */ /* 0x040fe40007fbe0ff */
[----:B------:R-:W-:-:S02]  /*1990*/  IADD3 R76, P6, R76, -0x80, RZ ;  /* 0xffffff804c4c7810 */ /* 0x000fc40007fde0ff */
[----:B------:R-:W-:Y:S02]  /*19a0*/  ISETP.NE.AND P1, PT, R10, RZ, PT ;  /* 0x000000ff0a00720c */ /* 0x000fe40003f25270 */
[----:B------:R-:W-:Y:S02]  /*19b0*/  MOV R31, RZ ;  /* 0x000000ff001f7202 */ /* 0x000fe40000000f00 */
[----:B------:R-:W-:Y:S02]  /*19c0*/  IADD3.X R65, R65, -0x1, R63, P3, P0 ;  /* 0xffffffff41417810 */ /* 0x000fe40001fe043f */
[C---:B------:R-:W-:Y:S02]  /*19d0*/  IADD3.X R73, R32.reuse, -0x1, RZ, P4, !PT ;  /* 0xffffffff20497810 */ /* 0x040fe400027fe4ff */
[C---:B------:R-:W-:Y:S02]  /*19e0*/  IADD3.X R75, R32.reuse, -0x1, RZ, P5, !PT ;  /* 0xffffffff204b7810 */ /* 0x040fe40002ffe4ff */
[----:B012---:R-:W-:-:S07]  /*19f0*/  IADD3.X R77, R32, -0x1, RZ, P6, !PT ;  /* 0xffffffff204d7810 */ /* 0x007fce00037fe4ff */
.L_x_10613:
[----:B------:R-:W-:Y:S01]  /*1a00*/  SHF.R.S32.HI R87, RZ, 0x1f, R85 ;  /* 0x0000001fff577819 */ /* 0x000fe20000011455 */
[----:B---3--:R-:W-:Y:S01]  /*1a10*/  IMAD.WIDE.U32 R78, R85, UR16, RZ ;  /* 0x00000010554e7c25 */ /* 0x008fe2000f8e00ff */
[----:B--2---:R-:W-:Y:S02]  /*1a20*/  MOV R32, R56 ;  /* 0x0000003800207202 */ /* 0x004fe40000000f00 */
[----:B------:R-:W-:Y:S01]  /*1a30*/  MOV R33, R21 ;  /* 0x0000001500217202 */ /* 0x000fe20000000f00 */
[C---:B------:R-:W-:Y:S02]  /*1a40*/  IMAD R34, R87.reuse, UR8, RZ ;  /* 0x0000000857227c24 */ /* 0x040fe4000f8e02ff */
[----:B------:R-:W-:Y:S02]  /*1a50*/  IMAD R84, R87, UR16, RZ ;  /* 0x0000001057547c24 */ /* 0x000fe4000f8e02ff */
[----:B------:R-:W-:-:S04]  /*1a60*/  IMAD.WIDE.U32 R32, R85, UR8, R32 ;  /* 0x0000000855207c25 */ /* 0x000fc8000f8e0020 */
[C---:B------:R-:W-:Y:S01]  /*1a70*/  IMAD R35, R85.reuse, UR9, R34 ;  /* 0x0000000955237c24 */ /* 0x040fe2000f8e0222 */
[----:B----4-:R-:W-:Y:S01]  /*1a80*/  LEA R34, P0, R32, R70, 0x2 ;  /* 0x0000004620227211 */ /* 0x010fe200078010ff */
        /* <DEDUP_REMOVED lines=9> */
[----:B------:R-:W4:Y:S01]  /*1b20*/  LDG.E.64 R32, desc[UR12][R32.64] ;  /* 0x0000000c20207981 */ /* 0x000f22000c1e1b00 */
[----:B0-----:R-:W-:Y:S01]  /*1b30*/  MOV R34, R58 ;  /* 0x0000003a00227202 */ /* 0x001fe20000000f00 */
[----:B------:R-:W-:Y:S01]  /*1b40*/  IMAD R94, R87, UR10, RZ ;  /* 0x0000000a575e7c24 */ /* 0x000fe2000f8e02ff */
[----:B------:R-:W-:Y:S02]  /*1b50*/  MOV R35, R23 ;  /* 0x0000001700237202 */ /* 0x000fe40000000f00 */
[----:B------:R-:W-:Y:S01]  /*1b60*/  ISETP.GT.AND P0, PT, R20, 0x1, PT ;  /* 0x000000011400780c */ /* 0x000fe20003f04270 */
[C---:B------:R-:W-:Y:S02]  /*1b70*/  IMAD R89, R85.reuse, UR11, R94 ;  /* 0x0000000b55597c24 */ /* 0x040fe4000f8e025e */
[----:B------:R-:W-:Y:S01]  /*1b80*/  IMAD.WIDE.U32 R78, R85, UR10, R34 ;  /* 0x0000000a554e7c25 */ /* 0x000fe2000f8e0022 */
[----:B------:R-:W-:Y:S02]  /*1b90*/  ISETP.EQ.AND P0, PT, R82, RZ, P0 ;  /* 0x000000ff5200720c */ /* 0x000fe40000702270 */
[----:B---3--:R-:W-:-:S02]  /*1ba0*/  LEA R34, P3, R78, R68, 0x2 ;  /* 0x000000444e227211 */ /* 0x008fc400078610ff */
[----:B------:R-:W-:-:S04]  /*1bb0*/  IADD3 R35, R79, R89, RZ ;  /* 0x000000594f237210 */ /* 0x000fc80007ffe0ff */
[----:B------:R-:W-:-:S05]  /*1bc0*/  LEA.HI.X R35, R78, R69, R35, 0x2, P3 ;  /* 0x000000454e237211 */ /* 0x000fca00018f1423 */
[----:B------:R-:W0:Y:S01]  /*1bd0*/  @P0 LDC R91, c[0x0][0x21c] ;  /* 0x00008700ff5b0b82 */ /* 0x000e220000000800 */
[----:B-1----:R1:W3:Y:S01]  /*1be0*/  LDG.E R94, desc[UR12][R34.64] ;  /* 0x0000000c225e7981 */ /* 0x0022e2000c1e1900 */
[----:B------:R-:W-:-:S04]  /*1bf0*/  LEA R79, R80, R85, 0x8 ;  /* 0x00000055504f7211 */ /* 0x000fc800078e40ff */
[----:B------:R-:W-:-:S04]  /*1c00*/  SEL R79, R79, R24, !P1 ;  /* 0x000000184f4f7207 */ /* 0x000fc80004800000 */
[----:B------:R-:W-:Y:S02]  /*1c10*/  LEA R100, R79, R22, 0x2 ;  /* 0x000000164f647211 */ /* 0x000fe400078e10ff */
[----:B------:R-:W-:Y:S01]  /*1c20*/  @P0 IADD3 R78, R20, -0x2, RZ ;  /* 0xfffffffe144e0810 */ /* 0x000fe20007ffe0ff */
[----:B------:R-:W-:-:S04]  /*1c30*/  HFMA2.MMA R93, -RZ, RZ, 0, 0 ;  /* 0x00000000ff5d7435 */ /* 0x000fc800000001ff */
[----:B0-----:R-:W-:-:S04]  /*1c40*/  @P0 IMAD R91, R78, R91, R85 ;  /* 0x0000005b4e5b0224 */ /* 0x001fc800078e0255 */
[----:B------:R-:W-:-:S04]  /*1c50*/  @P0 IMAD.WIDE R78, R91, 0x8, R50 ;  /* 0x000000085b4e0825 */ /* 0x000fc800078e0232 */
[----:B------:R-:W-:Y:S01]  /*1c60*/  FMUL.FTZ R86, R39, R86 ;  /* 0x0000005627567220 */ /* 0x000fe20000410000 */
[----:B------:R-:W-:Y:S01]  /*1c70*/  FMUL.FTZ R107, R43, R90 ;  /* 0x0000005a2b6b7220 */ /* 0x000fe20000410000 */
[----:B------:R-:W-:Y:S01]  /*1c80*/  FMUL.FTZ R103, R45, R88 ;  /* 0x000000582d677220 */ /* 0x000fe20000410000 */
[----:B------:R-:W-:Y:S01]  /*1c90*/  FMUL.FTZ R105, R41, R92 ;  /* 0x0000005c29697220 */ /* 0x000fe20000410000 */
[----:B------:R-:W-:Y:S01]  /*1ca0*/  BSSY B0, `(.L_x_10601) ;  /* 0x000002c000007945 */ /* 0x000fe20003800000 */
[----:B--2---:R-:W-:-:S04]  /*1cb0*/  FMUL.FTZ R98, R84, 1.4426950216293334961 ;  /* 0x3fb8aa3b54627820 */ /* 0x004fc80000410000 */
[----:B------:R-:W-:-:S06]  /*1cc0*/  FMUL.FTZ R89, R39, R98 ;  /* 0x0000006227597220 */ /* 0x000fcc0000410000 */
[----:B------:R-:W0:Y:S01]  /*1cd0*/  MUFU.EX2 R89, R89 ;  /* 0x0000005900597308 */ /* 0x000e220000000800 */
[----:B------:R-:W-:Y:S01]  /*1ce0*/  FMUL.FTZ R96, R43, R98 ;  /* 0x000000622b607220 */ /* 0x000fe20000410000 */
[----:B----4-:R2:W-:Y:S01]  /*1cf0*/  STS.64 [R30], R32 ;  /* 0x000000201e007388 */ /* 0x0105e20000000a00 */
[----:B------:R-:W-:-:S03]  /*1d00*/  NOP ;  /* 0x0000000000007918 */ /* 0x000fc60000000000 */
[----:B-1----:R-:W1:Y:S02]  /*1d10*/  LDS.64 R34, [R30] ;  /* 0x000000001e227984 */ /* 0x002e640000000a00 */
[----:B------:R-:W4:Y:S01]  /*1d20*/  MUFU.EX2 R96, R96 ;  /* 0x0000006000607308 */ /* 0x000f220000000800 */
[----:B--2---:R-:W-:Y:S01]  /*1d30*/  FMUL.FTZ R32, R41, R98 ;  /* 0x0000006229207220 */ /* 0x004fe20000410000 */
[----:B0-----:R0:W-:Y:S01]  /*1d40*/  STS [R100+0x548], R89 ;  /* 0x0005485964007388 */ /* 0x0011e20000000800 */
[----:B------:R-:W-:Y:S06]  /*1d50*/  BAR.SYNC.DEFER_BLOCKING 0x0 ;  /* 0x0000000000007b1d */ /* 0x000fec0000010000 */
[----:B------:R-:W2:Y:S01]  /*1d60*/  MUFU.EX2 R32, R32 ;  /* 0x0000002000207308 */ /* 0x000ea20000000800 */
[----:B----4-:R-:W-:Y:S01]  /*1d70*/  FMUL.FTZ R109, R89, R96 ;  /* 0x00000060596d7220 */ /* 0x010fe20000410000 */
[----:B------:R-:W-:-:S03]  /*1d80*/  FMUL.FTZ R98, R45, R98 ;  /* 0x000000622d627220 */ /* 0x000fc60000410000 */
[----:B--2---:R-:W-:Y:S01]  /*1d90*/  FMUL.FTZ R113, R32, R109 ;  /* 0x0000006d20717220 */ /* 0x004fe20000410000 */
[----:B------:R2:W5:Y:S04]  /*1da0*/  @P0 LDG.E R93, desc[UR12][R78.64+0x4] ;  /* 0x0000040c4e5d0981 */ /* 0x000568000c1e1900 */
[----:B------:R0:W4:Y:S01]  /*1db0*/  @P2 LDS R109, [R26+0xd4c] ;  /* 0x000d4c001a6d2984 */ /* 0x0001220000000800 */
[----:B------:R-:W0:Y:S01]  /*1dc0*/  MUFU.EX2 R98, R98 ;  /* 0x0000006200627308 */ /* 0x000e220000000800 */
[--C-:B-1----:R-:W-:Y:S02]  /*1dd0*/  HADD2.F32 R33, -RZ, R35.reuse.H0_H0 ;  /* 0x20000023ff217230 */ /* 0x102fe40000004100 */
[----:B------:R-:W-:Y:S02]  /*1de0*/  HADD2.F32 R91, -RZ, R35.H1_H1 ;  /* 0x30000023ff5b7230 */ /* 0x000fe40000004100 */
[----:B------:R-:W-:-:S02]  /*1df0*/  HADD2.F32 R95, -RZ, R34.H1_H1 ;  /* 0x30000022ff5f7230 */ /* 0x000fc40000004100 */
[C---:B---3--:R-:W-:Y:S01]  /*1e00*/  FMUL.FTZ R101, R94.reuse, R33 ;  /* 0x000000215e657220 */ /* 0x048fe20000410000 */
[C---:B--2---:R-:W-:Y:S01]  /*1e10*/  FMUL.FTZ R79, R94.reuse, R91 ;  /* 0x0000005b5e4f7220 */ /* 0x044fe20000410000 */
[----:B------:R-:W-:Y:S02]  /*1e20*/  HADD2.F32 R99, -RZ, R34.H0_H0 ;  /* 0x20000022ff637230 */ /* 0x000fe40000004100 */
[----:B------:R-:W-:Y:S01]  /*1e30*/  FMUL.FTZ R35, R94, R95 ;  /* 0x0000005f5e237220 */ /* 0x000fe20000410000 */
[----:B------:R-:W-:Y:S01]  /*1e40*/  FMUL.FTZ R101, R36, R101 ;  /* 0x0000006524657220 */ /* 0x000fe20000410000 */
[----:B------:R-:W-:Y:S01]  /*1e50*/  FMUL.FTZ R34, R40, R79 ;  /* 0x0000004f28227220 */ /* 0x000fe20000410000 */
[----:B------:R-:W-:Y:S01]  /*1e60*/  FFMA.FTZ R78, R96, R86, R107 ;  /* 0x00000056604e7223 */ /* 0x000fe2000001006b */
[----:B------:R-:W-:Y:S01]  /*1e70*/  FMUL.FTZ R97, R94, R99 ;  /* 0x000000635e617220 */ /* 0x000fe20000410000 */
[----:B------:R-:W-:Y:S01]  /*1e80*/  FMUL.FTZ R35, R38, R35 ;  /* 0x0000002326237220 */ /* 0x000fe20000410000 */
[----:B0-----:R-:W-:Y:S01]  /*1e90*/  FFMA.FTZ R88, R98, R34, R101 ;  /* 0x0000002262587223 */ /* 0x001fe20000010065 */
[----:B------:R-:W-:Y:S01]  /*1ea0*/  FFMA.FTZ R111, R32, R78, R105 ;  /* 0x0000004e206f7223 */ /* 0x000fe20000010069 */
[----:B------:R-:W-:-:S02]  /*1eb0*/  FMUL.FTZ R97, R0, R97 ;  /* 0x0000006100617220 */ /* 0x000fc40000410000 */
[----:B------:R-:W-:Y:S01]  /*1ec0*/  FFMA.FTZ R88, R32, R88, R35 ;  /* 0x0000005820587223 */ /* 0x000fe20000010023 */
[----:B------:R-:W-:Y:S06]  /*1ed0*/  @P2 BRA `(.L_x_10602) ;  /* 0x0000000000202947 */ /* 0x000fec0003800000 */
[----:B------:R-:W-:Y:S02]  /*1ee0*/  ISETP.NE.AND P0, PT, R20, R81, PT ;  /* 0x000000511400720c */ /* 0x000fe40003f05270 */
[----:B----4-:R-:W-:-:S11]  /*1ef0*/  MOV R109, 0x3f800000 ;  /* 0x3f800000006d7802 */ /* 0x010fd60000000f00 */
[----:B------:R-:W-:-:S04]  /*1f00*/  @P0 LEA.HI R78, R20, R20, RZ, 0x1 ;  /* 0x00000014144e0211 */ /* 0x000fc800078f08ff */
[----:B------:R-:W-:-:S04]  /*1f10*/  @P0 LOP3.LUT R79, R78, 0xfffffe, RZ, 0xc0, !PT ;  /* 0x00fffffe4e4f0812 */ /* 0x000fc800078ec0ff */
[----:B------:R-:W-:-:S04]  /*1f20*/  @P0 IADD3 R78, -R79, R20, RZ ;  /* 0x000000144f4e0210 */ /* 0x000fc80007ffe1ff */
[----:B------:R-:W-:-:S04]  /*1f30*/  @P0 LEA R79, R78, R85, 0x8 ;  /* 0x000000554e4f0211 */ /* 0x000fc800078e40ff */
[----:B------:R-:W-:-:S05]  /*1f40*/  @P0 LEA R79, R79, R22, 0x2 ;  /* 0x000000164f4f0211 */ /* 0x000fca00078e10ff */
[----:B------:R0:W1:Y:S02]  /*1f50*/  @P0 LDS R109, [R79+0x548] ;  /* 0x000548004f6d0984 */ /* 0x0000640000000800 */
.L_x_10602:
[----:B------:R-:W-:Y:S05]  /*1f60*/  BSYNC B0 ;  /* 0x0000000000007941 */ /* 0x000fea0003800000 */
.L_x_10601:
[C---:B01--4-:R-:W-:Y:S01]  /*1f70*/  FMUL.FTZ R79, R98.reuse, R109 ;  /* 0x0000006d624f7220 */ /* 0x053fe20000410000 */
[C---:B------:R-:W-:Y:S01]  /*1f80*/  FFMA.FTZ R111, R98.reuse, R111, R103 ;  /* 0x0000006f626f7223 */ /* 0x040fe20000010067 */
[----:B------:R-:W-:Y:S01]  /*1f90*/  FMUL.FTZ R92, R98, R113 ;  /* 0x00000071625c7220 */ /* 0x000fe20000410000 */
[----:B------:R-:W-:Y:S01]  /*1fa0*/  FFMA.FTZ R90, R96, R88, R97 ;  /* 0x00000058605a7223 */ /* 0x000fe20000010061 */
[----:B------:R-:W-:Y:S01]  /*1fb0*/  FMUL.FTZ R113, R32, R79 ;  /* 0x0000004f20717220 */ /* 0x000fe20000410000 */
[----:B------:R-:W-:Y:S01]  /*1fc0*/  ISETP.GE.AND P0, PT, R11, 0x1, PT ;  /* 0x000000010b00780c */ /* 0x000fe20003f06270 */
[----:B------:R-:W0:Y:S01]  /*1fd0*/  SHFL.UP PT, R78, R111, 0x1, RZ ;  /* 0x042000006f4e7989 */ /* 0x000e2200000e00ff */
[----:B------:R-:W-:Y:S01]  /*1fe0*/  ISETP.NE.AND P2, PT, R82, 0x1f, PT ;  /* 0x0000001f5200780c */ /* 0x000fe20003f45270 */
[----:B------:R-:W-:Y:S01]  /*1ff0*/  FMUL.FTZ R113, R96, R113 ;  /* 0x0000007160717220 */ /* 0x000fe20000410000 */
[----:B------:R-:W-:Y:S01]  /*2000*/  ISETP.GE.U32.AND P3, PT, R82, 0x18, PT ;  /* 0x000000185200780c */ /* 0x000fe20003f66070 */
[----:B------:R-:W1:Y:S01]  /*2010*/  SHFL.UP PT, R79, R92, 0x1, RZ ;  /* 0x042000005c4f7989 */ /* 0x000e6200000e00ff */
[----:B------:R-:W-:Y:S01]  /*2020*/  ULEA UR7, UR21, UR4, 0x7 ;  /* 0x0000000415077291 */ /* 0x000fe2000f8e383f */
[----:B------:R-:W-:Y:S02]  /*2030*/  BSSY B0, `(.L_x_10603) ;  /* 0x000006d000007945 */ /* 0x000fe40003800000 */
[----:B------:R-:W2:Y:S01]  /*2040*/  SHFL.DOWN PT, R100, R90, 0x1, 0x1f ;  /* 0x08201f005a647f89 */ /* 0x000ea200000e0000 */
[----:B------:R-:W-:-:S03]  /*2050*/  UIADD3 UR7, UR7, -0x80, URZ ;  /* 0xffffff8007077890 */ /* 0x000fc6000fffe03f */
        /* <DEDUP_REMOVED lines=28> */
[----:B------:R-:W-:Y:S01]  /*2220*/  ISETP.NE.OR P0, PT, R82, RZ, P0 ;  /* 0x000000ff5200720c */ /* 0x000fe20000705670 */
[----:B---3--:R-:W-:Y:S02]  /*2230*/  @!P2 FMUL.FTZ R113, R113, R88 ;  /* 0x000000587171a220 */ /* 0x008fe40000410000 */
[----:B------:R-:W0:Y:S01]  /*2240*/  SHFL.UP PT, R100, R111, 0x8, RZ ;  /* 0x050000006f647989 */ /* 0x000e2200000e00ff */
[----:B------:R-:W-:Y:S02]  /*2250*/  ISETP.GE.AND P2, PT, R11, 0x8, PT ;  /* 0x000000080b00780c */ /* 0x000fe40003f46270 */
[----:B------:R-:W-:Y:S01]  /*2260*/  LEA R88, R85, R22, 0x3 ;  /* 0x0000001655587211 */ /* 0x000fe200078e18ff */
[----:B------:R-:W1:Y:S04]  /*2270*/  SHFL.DOWN PT, R104, R90, 0x8, 0x1f ;  /* 0x09001f005a687f89 */ /* 0x000e6800000e0000 */
[----:B------:R-:W2:Y:S04]  /*2280*/  SHFL.DOWN PT, R102, R113, 0x8, 0x1f ;  /* 0x09001f0071667f89 */ /* 0x000ea800000e0000 */
[----:B------:R-:W3:Y:S01]  /*2290*/  @!P0 LDS.64 R78, [R88+0xdc8] ;  /* 0x000dc800584e8984 */ /* 0x000ee20000000a00 */
[----:B------:R-:W-:Y:S01]  /*22a0*/  ISETP.GE.AND P0, PT, R11, 0x10, PT ;  /* 0x000000100b00780c */ /* 0x000fe20003f06270 */
[C---:B0-----:R-:W-:Y:S01]  /*22b0*/  @P2 FFMA.FTZ R111, R92.reuse, R100, R111 ;  /* 0x000000645c6f2223 */ /* 0x041fe2000001006f */
[----:B------:R-:W-:Y:S01]  /*22c0*/  @P2 FMUL.FTZ R92, R92, R115 ;  /* 0x000000735c5c2220 */ /* 0x000fe20000410000 */
[----:B------:R-:W-:Y:S01]  /*22d0*/  ISETP.GE.U32.AND P2, PT, R82, 0x10, PT ;  /* 0x000000105200780c */ /* 0x000fe20003f46070 */
[----:B-1----:R-:W-:-:S02]  /*22e0*/  @!P3 FFMA.FTZ R90, R113, R104, R90 ;  /* 0x00000068715ab223 */ /* 0x002fc4000001005a */
[----:B------:R-:W0:Y:S01]  /*22f0*/  SHFL.UP PT, R100, R111, 0x10, RZ ;  /* 0x060000006f647989 */ /* 0x000e2200000e00ff */
[----:B--2---:R-:W-:-:S03]  /*2300*/  @!P3 FMUL.FTZ R113, R113, R102 ;  /* 0x000000667171b220 */ /* 0x004fc60000410000 */
[----:B------:R-:W1:Y:S04]  /*2310*/  SHFL.UP PT, R115, R92, 0x10, RZ ;  /* 0x060000005c737989 */ /* 0x000e6800000e00ff */
[----:B------:R-:W2:Y:S04]  /*2320*/  SHFL.DOWN PT, R104, R90, 0x10, 0x1f ;  /* 0x0a001f005a687f89 */ /* 0x000ea800000e0000 */
[----:B------:R-:W4:Y:S04]  /*2330*/  SHFL.DOWN PT, R102, R113, 0x10, 0x1f ;  /* 0x0a001f0071667f89 */ /* 0x000f2800000e0000 */
[----:B---3--:R-:W-:Y:S01]  /*2340*/  SHFL.IDX PT, R117, R79, RZ, 0x1f ;  /* 0x00001fff4f757589 */ /* 0x008fe200000e0000 */
[C---:B0-----:R-:W-:Y:S01]  /*2350*/  @P0 FFMA.FTZ R111, R92.reuse, R100, R111 ;  /* 0x000000645c6f0223 */ /* 0x041fe2000001006f */
[----:B-1----:R-:W-:Y:S01]  /*2360*/  @P0 FMUL.FTZ R92, R92, R115 ;  /* 0x000000735c5c0220 */ /* 0x002fe20000410000 */
[----:B------:R-:W-:-:S04]  /*2370*/  ISETP.NE.AND P0, PT, R10, RZ, PT ;  /* 0x000000ff0a00720c */ /* 0x000fc80003f05270 */
[----:B------:R-:W-:Y:S01]  /*2380*/  SHFL.UP PT, R111, R111, 0x1, RZ ;  /* 0x042000006f6f7989 */ /* 0x000fe200000e00ff */
[----:B--2---:R-:W-:-:S03]  /*2390*/  @!P2 FFMA.FTZ R90, R113, R104, R90 ;  /* 0x00000068715aa223 */ /* 0x004fc6000001005a */
[----:B-----5:R-:W-:Y:S01]  /*23a0*/  SHFL.IDX PT, R104, R93, RZ, 0x1f ;  /* 0x00001fff5d687589 */ /* 0x020fe200000e0000 */
[----:B----4-:R-:W-:Y:S01]  /*23b0*/  @!P2 FMUL.FTZ R113, R113, R102 ;  /* 0x000000667171a220 */ /* 0x010fe20000410000 */
[----:B------:R-:W-:Y:S02]  /*23c0*/  ISETP.NE.AND P2, PT, R10, 0x1f, PT ;  /* 0x0000001f0a00780c */ /* 0x000fe40003f45270 */
[----:B------:R-:W0:Y:S04]  /*23d0*/  SHFL.UP PT, R92, R92, 0x1, RZ ;  /* 0x042000005c5c7989 */ /* 0x000e2800000e00ff */
[----:B------:R-:W-:Y:S04]  /*23e0*/  SHFL.DOWN PT, R119, R90, 0x1, 0x1f ;  /* 0x08201f005a777f89 */ /* 0x000fe800000e0000 */
[----:B------:R-:W1:Y:S04]  /*23f0*/  SHFL.DOWN PT, R100, R113, 0x1, 0x1f ;  /* 0x08201f0071647f89 */ /* 0x000e6800000e0000 */
[----:B------:R2:W-:Y:S04]  /*2400*/  SHFL.IDX PT, R115, R90, RZ, 0x1f ;  /* 0x00001fff5a737589 */ /* 0x0005e800000e0000 */
[----:B------:R-:W3:Y:S01]  /*2410*/  SHFL.IDX PT, R108, R113, RZ, 0x1f ;  /* 0x00001fff716c7589 */ /* 0x000ee200000e0000 */
[----:B--2---:R-:W-:Y:S01]  /*2420*/  IADD3 R90, R83, -UR7, -R10 ;  /* 0x80000007535a7c10 */ /* 0x004fe2000fffe80a */
[----:B0-----:R-:W-:-:S03]  /*2430*/  @P1 FFMA.FTZ R104, R92, R104, R111 ;  /* 0x000000685c681223 */ /* 0x001fc6000001006f */
[C---:B------:R-:W-:Y:S02]  /*2440*/  ISETP.GE.AND P6, PT, R90.reuse, 0x1, PT ;  /* 0x000000015a00780c */ /* 0x040fe40003fc6270 */
[C---:B------:R-:W-:Y:S01]  /*2450*/  ISETP.GE.AND P3, PT, R90.reuse, 0x21, PT ;  /* 0x000000215a00780c */ /* 0x040fe20003f66270 */
[----:B------:R-:W-:Y:S01]  /*2460*/  FFMA.FTZ R104, R89, R104, R86 ;  /* 0x0000006859687223 */ /* 0x000fe20000010056 */
[C---:B------:R-:W-:Y:S02]  /*2470*/  ISETP.GE.AND P4, PT, R90.reuse, 0x41, PT ;  /* 0x000000415a00780c */ /* 0x040fe40003f86270 */
[----:B------:R-:W-:Y:S01]  /*2480*/  ISETP.GE.AND P5, PT, R90, 0x61, PT ;  /* 0x000000615a00780c */ /* 0x000fe20003fa6270 */
[----:B-1----:R-:W-:Y:S01]  /*2490*/  @P2 FFMA.FTZ R117, R100, R117, R119 ;  /* 0x0000007564752223 */ /* 0x002fe20000010077 */
[-C--:B------:R-:W-:Y:S01]  /*24a0*/  FMUL.FTZ R99, R99, R104.reuse ;  /* 0x0000006863637220 */ /* 0x080fe20000410000 */
[----:B------:R-:W-:Y:S01]  /*24b0*/  FFMA.FTZ R102, R96, R104, R107 ;  /* 0x0000006860667223 */ /* 0x000fe2000001006b */
[----:B------:R-:W-:Y:S01]  /*24c0*/  SHF.R.U64 R90, R60, 0x10, R61 ;  /* 0x000000103c5a7819 */ /* 0x000fe2000000123d */
[----:B------:R-:W-:Y:S01]  /*24d0*/  FFMA.FTZ R89, R117, R109, R34 ;  /* 0x0000006d75597223 */ /* 0x000fe20000010022 */
[----:B------:R-:W-:Y:S01]  /*24e0*/  FFMA.FTZ R99, R0, R99, RZ ;  /* 0x0000006300637223 */ /* 0x000fe200000100ff */
[-C--:B------:R-:W-:Y:S01]  /*24f0*/  FMUL.FTZ R95, R95, R102.reuse ;  /* 0x000000665f5f7220 */ /* 0x080fe20000410000 */
[-C--:B------:R-:W-:Y:S01]  /*2500*/  FFMA.FTZ R106, R32, R102.reuse, R105 ;  /* 0x00000066206a7223 */ /* 0x080fe20000010069 */
[----:B------:R-:W-:Y:S01]  /*2510*/  FFMA.FTZ R93, R98, R89, R101 ;  /* 0x00000059625d7223 */ /* 0x000fe20000010065 */
[----:B------:R-:W-:Y:S01]  /*2520*/  FMUL.FTZ R101, R94, R102 ;  /* 0x000000665e657220 */ /* 0x000fe20000410000 */
[----:B------:R-:W-:Y:S01]  /*2530*/  FFMA.FTZ R99, R38, R95, R99 ;  /* 0x0000005f26637223 */ /* 0x000fe20000010063 */
[----:B------:R-:W-:Y:S01]  /*2540*/  FFMA.FTZ R100, R98, R106, R103 ;  /* 0x0000006a62647223 */ /* 0x000fe20000010067 */
[----:B------:R-:W-:Y:S01]  /*2550*/  FFMA.FTZ R95, R32, R93, R35 ;  /* 0x0000005d205f7223 */ /* 0x000fe20000010023 */
[----:B------:R-:W-:Y:S01]  /*2560*/  FMUL.FTZ R35, R94, R104 ;  /* 0x000000685e237220 */ /* 0x000fe20000410000 */
[----:B---3--:R-:W-:Y:S01]  /*2570*/  FFMA.FTZ R79, R108, R79, R115 ;  /* 0x0000004f6c4f7223 */ /* 0x008fe20000010073 */
[----:B------:R-:W-:Y:S01]  /*2580*/  FMUL.FTZ R103, R94, R100 ;  /* 0x000000645e677220 */ /* 0x000fe20000410000 */
[----:B------:R-:W-:Y:S01]  /*2590*/  FMUL.FTZ R78, R108, R78 ;  /* 0x0000004e6c4e7220 */ /* 0x000fe20000410000 */
[----:B------:R-:W-:Y:S01]  /*25a0*/  FMUL.FTZ R32, R0, R35 ;  /* 0x0000002300207220 */ /* 0x000fe20000410000 */
[-C--:B------:R-:W-:Y:S01]  /*25b0*/  FMUL.FTZ R35, R94, R106.reuse ;  /* 0x0000006a5e237220 */ /* 0x080fe20000410000 */
[----:B------:R-:W-:Y:S01]  /*25c0*/  FMUL.FTZ R86, R33, R106 ;  /* 0x0000006a21567220 */ /* 0x000fe20000410000 */
[----:B------:R-:W-:Y:S01]  /*25d0*/  FMUL.FTZ R33, R38, R101 ;  /* 0x0000006526217220 */ /* 0x000fe20000410000 */
[----:B------:R0:W-:Y:S01]  /*25e0*/  @!P0 STS.64 [R88+0xdc8], R78 ;  /* 0x000dc84e58008388 */ /* 0x0001e20000000a00 */
[----:B------:R-:W-:Y:S01]  /*25f0*/  FMUL.FTZ R34, R36, R35 ;  /* 0x0000002324227220 */ /* 0x000fe20000410000 */
[----:B------:R-:W-:Y:S01]  /*2600*/  FMUL.FTZ R35, R40, R103 ;  /* 0x0000006728237220 */ /* 0x000fe20000410000 */
[----:B------:R-:W-:Y:S01]  /*2610*/  FFMA.FTZ R99, R36, R86, R99 ;  /* 0x0000005624637223 */ /* 0x000fe20000010063 */
[----:B------:R-:W-:Y:S01]  /*2620*/  FFMA.FTZ R97, R96, R95, R97 ;  /* 0x0000005f60617223 */ /* 0x000fe20000010061 */
[----:B------:R-:W-:Y:S01]  /*2630*/  SHF.R.U32.HI R94, RZ, 0x10, R61 ;  /* 0x00000010ff5e7819 */ /* 0x000fe2000001163d */
[----:B------:R-:W-:Y:S01]  /*2640*/  HADD2.F32 R86, -RZ, R60.H0_H0 ;  /* 0x2000003cff567230 */ /* 0x000fe20000004100 */
        /* <DEDUP_REMOVED lines=11> */
.L_x_10604:
[----:B------:R-:W-:Y:S05]  /*2700*/  BSYNC B0 ;  /* 0x0000000000007941 */ /* 0x000fea0003800000 */
.L_x_10603:
        /* <DEDUP_REMOVED lines=12> */
[----:B------:R-:W-:Y:S01]  /*27d0*/  FFMA.FTZ R79, -R41, R92, R106 ;  /* 0x0000005c294f7223 */ /* 0x000fe2000001016a */
[C---:B------:R-:W-:Y:S01]  /*27e0*/  FMUL.FTZ R87, R45.reuse, R89 ;  /* 0x000000592d577220 */ /* 0x040fe20000410000 */
[----:B------:R-:W-:Y:S01]  /*27f0*/  FFMA.FTZ R78, -R45, R88, R100 ;  /* 0x000000582d4e7223 */ /* 0x000fe20000010164 */
        /* <DEDUP_REMOVED lines=13> */
.L_x_10606:
[----:B------:R-:W-:Y:S05]  /*28d0*/  BSYNC B0 ;  /* 0x0000000000007941 */ /* 0x000fea0003800000 */
.L_x_10605:
[----:B01----:R0:W1:Y:S01]  /*28e0*/  LDS R99, [R26+0x210] ;  /* 0x000210001a637984 */ /* 0x0030620000000800 */
[----:B------:R-:W-:Y:S04]  /*28f0*/  BSSY B0, `(.L_x_10607) ;  /* 0x0000005000007945 */ /* 0x000fe80003800000 */
[----:B------:R-:W-:Y:S05]  /*2900*/  @!P4 BRA `(.L_x_10608) ;  /* 0x00000000000cc947 */ /* 0x000fea0003800000 */
[----:B------:R-:W-:-:S05]  /*2910*/  IMAD.WIDE.U32 R32, R66, UR20, R74 ;  /* 0x0000001442207c25 */ /* 0x000fca000f8e004a */
[----:B------:R-:W-:-:S05]  /*2920*/  IADD3 R33, R101, R33, RZ ;  /* 0x0000002165217210 */ /* 0x000fca0007ffe0ff */
[----:B-1----:R2:W-:Y:S02]  /*2930*/  REDG.E.ADD.F32.FTZ.RN.STRONG.GPU desc[UR12][R32.64], R99 ;  /* 0x00000063200079a6 */ /* 0x0025e4000c10f38c */
.L_x_10608:
[----:B------:R-:W-:Y:S05]  /*2940*/  BSYNC B0 ;  /* 0x0000000000007941 */ /* 0x000fea0003800000 */
.L_x_10607:
[----:B-12---:R1:W2:Y:S01]  /*2950*/  LDS R99, [R26+0x290] ;  /* 0x000290001a637984 */ /* 0x0062a20000000800 */
[----:B------:R-:W-:Y:S01]  /*2960*/  BSSY B0, `(.L_x_10609) ;  /* 0x0000005000007945 */ /* 0x000fe20003800000 */
[----:B------:R-:W-:-:S03]  /*2970*/  IMAD.WIDE.U32 R32, R66, UR20, R76 ;  /* 0x0000001442207c25 */ /* 0x000fc6000f8e004c */
[----:B------:R-:W-:Y:S05]  /*2980*/  @!P5 BRA `(.L_x_10610) ;  /* 0x000000000008d947 */ /* 0x000fea0003800000 */
[----:B------:R-:W-:-:S05]  /*2990*/  IADD3 R33, R101, R33, RZ ;  /* 0x0000002165217210 */ /* 0x000fca0007ffe0ff */
[----:B--2---:R3:W-:Y:S02]  /*29a0*/  REDG.E.ADD.F32.FTZ.RN.STRONG.GPU desc[UR12][R32.64], R99 ;  /* 0x00000063200079a6 */ /* 0x0047e4000c10f38c */
.L_x_10610:
[----:B------:R-:W-:Y:S05]  /*29b0*/  BSYNC B0 ;  /* 0x0000000000007941 */ /* 0x000fea0003800000 */
.L_x_10609:
[----:B---3--:R-:W3:Y:S01]  /*29c0*/  SHFL.DOWN PT, R32, R91, 0x1, 0x1f ;  /* 0x08201f005b207f89 */ /* 0x008ee200000e0000 */
[C---:B------:R-:W-:Y:S01]  /*29d0*/  ISETP.GT.AND P3, PT, R11.reuse, 0x1e, PT ;  /* 0x0000001e0b00780c */ /* 0x040fe20003f64270 */
[C---:B------:R-:W-:Y:S01]  /*29e0*/  FMUL.FTZ R98, R84.reuse, R93 ;  /* 0x0000005d54627220 */ /* 0x040fe20000410000 */
[----:B------:R-:W-:Y:S01]  /*29f0*/  ISETP.NE.AND P4, PT, R11, RZ, PT ;  /* 0x000000ff0b00720c */ /* 0x000fe20003f85270 */
[----:B------:R-:W4:Y:S01]  /*2a00*/  SHFL.DOWN PT, R33, R96, 0x1, 0x1f ;  /* 0x08201f0060217f89 */ /* 0x000f2200000e0000 */
[----:B------:R-:W-:Y:S01]  /*2a10*/  FADD.FTZ R48, R87, R48 ;  /* 0x0000003057307221 */ /* 0x000fe20000010000 */
[----:B------:R-:W-:Y:S01]  /*2a20*/  FMUL.FTZ R87, R84, R95 ;  /* 0x0000005f54577220 */ /* 0x000fe20000410000 */
[----:B------:R-:W-:Y:S01]  /*2a30*/  FADD.FTZ R49, R34, R49 ;  /* 0x0000003122317221 */ /* 0x000fe20000010000 */
[----:B------:R-:W-:Y:S01]  /*2a40*/  BSSY B0, `(.L_x_10611) ;  /* 0x0000037000007945 */ /* 0x000fe20003800000 */
[----:B------:R-:W-:Y:S01]  /*2a50*/  FADD.FTZ R47, R94, R47 ;  /* 0x0000002f5e2f7221 */ /* 0x000fe20000010000 */
[----:B------:R-:W-:Y:S01]  /*2a60*/  FMUL.FTZ R87, R102, R87 ;  /* 0x0000005766577220 */ /* 0x000fe20000410000 */
[----:B------:R-:W-:-:S03]  /*2a70*/  FADD.FTZ R46, R35, R46 ;  /* 0x0000002e232e7221 */ /* 0x000fc60000010000 */
[----:B------:R-:W-:Y:S02]  /*2a80*/  FFMA.FTZ R87, R90, R95, R87 ;  /* 0x0000005f5a577223 */ /* 0x000fe40000010057 */
[----:B--2---:R-:W2:Y:S02]  /*2a90*/  @!P4 S2R R99, SR_CgaCtaId ;  /* 0x000000000063c919 */ /* 0x004ea40000008800 */
        /* <DEDUP_REMOVED lines=24> */
[----:B------:R-:W-:Y:S01]  /*2c20*/  MOV R33, R91 ;  /* 0x0000005b00217202 */ /* 0x000fe20000000f00 */
[----:B------:R-:W-:Y:S01]  /*2c30*/  FMUL.FTZ R91, R79, R98 ;  /* 0x000000624f5b7220 */ /* 0x000fe20000410000 */
[----:B--2---:R-:W-:Y:S01]  /*2c40*/  @!P4 LEA R22, R99, R32, 0x18 ;  /* 0x000000206316c211 */ /* 0x004fe200078ec0ff */
[C---:B------:R-:W-:Y:S01]  /*2c50*/  FMUL.FTZ R99, R84.reuse, R89 ;  /* 0x0000005954637220 */ /* 0x040fe20000410000 */
[----:B------:R-:W-:Y:S01]  /*2c60*/  FMUL.FTZ R79, R84, R97 ;  /* 0x00000061544f7220 */ /* 0x000fe20000410000 */
[----:B------:R-:W-:Y:S02]  /*2c70*/  MOV R32, R96 ;  /* 0x0000006000207202 */ /* 0x000fe40000000f00 */
[----:B------:R-:W-:Y:S01]  /*2c80*/  FMUL.FTZ R99, R78, R99 ;  /* 0x000000634e637220 */ /* 0x000fe20000410000 */
[----:B------:R-:W-:Y:S01]  /*2c90*/  FMUL.FTZ R79, R104, R79 ;  /* 0x0000004f684f7220 */ /* 0x000fe20000410000 */
[----:B------:R-:W-:Y:S01]  /*2ca0*/  FFMA.FTZ R78, R92, R93, R91 ;  /* 0x0000005d5c4e7223 */ /* 0x000fe2000001005b */
        /* <DEDUP_REMOVED lines=16> */
.L_x_10612:
[----:B------:R-:W-:Y:S05]  /*2db0*/  BSYNC B0 ;  /* 0x0000000000007941 */ /* 0x000fea0003800000 */
.L_x_10611:
[----:B------:R-:W-:Y:S01]  /*2dc0*/  IADD3 R85, R85, 0x1, RZ ;  /* 0x0000000155557810 */ /* 0x000fe20007ffe0ff */
[----:B------:R-:W-:-:S03]  /*2dd0*/  UIADD3 UR5, UP0, UR5, 0x1, URZ ;  /* 0x0000000105057890 */ /* 0x000fc6000ff1e03f */
[----:B------:R-:W-:Y:S01]  /*2de0*/  ISETP.GE.AND P0, PT, R85, UR24, PT ;  /* 0x0000001855007c0c */ /* 0x000fe2000bf06270 */
[----:B------:R-:W-:-:S12]  /*2df0*/  UIADD3.X UR6, URZ, UR6, URZ, UP0, !UPT ;  /* 0x000000063f067290 */ /* 0x000fd800087fe43f */
[----:B------:R-:W-:Y:S05]  /*2e00*/  @!P0 BRA `(.L_x_10613) ;  /* 0xffffffe800fc8947 */ /* 0x000fea000383ffff */
.L_x_10600:
[----:B------:R-:W-:Y:S01]  /*2e10*/  BAR.SYNC.DEFER_BLOCKING 0x0 ;  /* 0x0000000000007b1d */ /* 0x000fe20000010000 */
[----:B------:R-:W-:Y:S01]  /*2e20*/  F2FP.F16.F32.PACK_AB R46, R49, R46 ;  /* 0x0000002e312e723e */ /* 0x000fe200000000ff */
[----:B------:R-:W-:Y:S01]  /*2e30*/  UIADD3 UR4, UR4, -0x80, URZ ;  /* 0xffffff8004047890 */ /* 0x000fe2000fffe03f */
[----:B------:R-:W-:Y:S02]  /*2e40*/  F2FP.F16.F32.PACK_AB R47, R48, R47 ;  /* 0x0000002f302f723e */ /* 0x000fe400000000ff */
[----:B------:R-:W-:-:S03]  /*2e50*/  LEA R30, R11, R22, 0x3 ;  /* 0x000000160b1e7211 */ /* 0x000fc600078e18ff */
[----:B------:R-:W4:Y:S01]  /*2e60*/  LDC.64 R40, c[0x0][0x388] ;  /* 0x0000e200ff287b82 */ /* 0x000f220000000a00 */
[----:B------:R-:W-:Y:S01]  /*2e70*/  ULDC.64 UR6, c[0x0][0x390] ;  /* 0x0000e40000067ab9 */ /* 0x000fe20000000a00 */
[----:B------:R-:W-:Y:S01]  /*2e80*/  MOV R38, R62 ;  /* 0x0000003e00267202 */ /* 0x000fe20000000f00 */
[C---:B------:R-:W-:Y:S01]  /*2e90*/  IMAD R35, R3.reuse, UR6, RZ ;  /* 0x0000000603237c24 */ /* 0x040fe2000f8e02ff */
[----:B------:R-:W-:Y:S02]  /*2ea0*/  MOV R39, R63 ;  /* 0x0000003f00277202 */ /* 0x000fe40000000f00 */
[----:B------:R-:W-:Y:S01]  /*2eb0*/  SHF.L.U32 R36, R10, 0x3, RZ ;  /* 0x000000030a247819 */ /* 0x000fe200000006ff */
[C---:B------:R-:W-:Y:S01]  /*2ec0*/  IMAD R35, R2.reuse, UR7, R35 ;  /* 0x0000000702237c24 */ /* 0x040fe2000f8e0223 */
[----:B------:R-:W5:Y:S01]  /*2ed0*/  LDC.64 R48, c[0x0][0x3e0] ;  /* 0x0000f800ff307b82 */ /* 0x000f620000000a00 */
[----:B--23--:R-:W-:Y:S01]  /*2ee0*/  IMAD.WIDE.U32 R32, R2, UR6, R38 ;  /* 0x0000000602207c25 */ /* 0x00cfe2000f8e0026 */
[----:B------:R-:W-:Y:S01]  /*2ef0*/  SHF.L.U64.HI R45, R10, 0x3, R25 ;  /* 0x000000030a2d7819 */ /* 0x000fe20000010219 */
[----:B------:R-:W-:Y:S01]  /*2f00*/  ULDC.64 UR6, c[0x0][0x3b0] ;  /* 0x0000ec0000067ab9 */ /* 0x000fe20000000a00 */
[----:B------:R-:W-:Y:S01]  /*2f10*/  ISETP.GT.AND P4, PT, R20, 0x1, PT ;  /* 0x000000011400780c */ /* 0x000fe20003f84270 */
[----:B------:R-:W-:Y:S01]  /*2f20*/  IMAD R43, R3, UR6, RZ ;  /* 0x00000006032b7c24 */ /* 0x000fe2000f8e02ff */
[----:B------:R-:W-:Y:S01]  /*2f30*/  IADD3 R33, R33, R35, RZ ;  /* 0x0000002321217210 */ /* 0x000fe20007ffe0ff */
[----:B------:R-:W-:Y:S01]  /*2f40*/  IMAD.WIDE.U32 R38, R2, UR6, R38 ;  /* 0x0000000602267c25 */ /* 0x000fe2000f8e0026 */
[----:B------:R-:W-:Y:S01]  /*2f50*/  IADD3 R14, P1, R14, -0x100, RZ ;  /* 0xffffff000e0e7810 */ /* 0x000fe20007f3e0ff */
[----:B------:R2:W-:Y:S01]  /*2f60*/  STS.64 [R30], R46 ;  /* 0x0000002e1e007388 */ /* 0x0005e20000000a00 */
[----:B------:R-:W-:-:S03]  /*2f70*/  NOP ;  /* 0x0000000000007918 */ /* 0x000fc60000000000 */
[----:B------:R-:W3:Y:S01]  /*2f80*/  LDS.64 R28, [R30] ;  /* 0x000000001e1c7984 */ /* 0x000ee20000000a00 */
[----:B----4-:R-:W-:Y:S01]  /*2f90*/  IMAD R0, R40, UR15, RZ ;  /* 0x0000000f28007c24 */ /* 0x010fe2000f8e02ff */
[----:B------:R-:W-:Y:S01]  /*2fa0*/  IADD3 R12, P2, R12, -0x100, RZ ;  /* 0xffffff000c0c7810 */ /* 0x000fe20007f5e0ff */
[----:B------:R-:W-:Y:S01]  /*2fb0*/  IMAD.WIDE.U32 R32, R40, UR14, R32 ;  /* 0x0000000e28207c25 */ /* 0x000fe2000f8e0020 */
[----:B------:R-:W-:Y:S01]  /*2fc0*/  F2FP.F16.F32.PACK_AB R40, R42, R31 ;  /* 0x0000001f2a28723e */ /* 0x000fe200000000ff */
[----:B--2---:R-:W2:Y:S02]  /*2fd0*/  LDC.64 R46, c[0x0][0x3a8] ;  /* 0x0000ea00ff2e7b82 */ /* 0x004ea40000000a00 */
[----:B------:R-:W-:Y:S01]  /*2fe0*/  FADD.FTZ R31, R8, R31 ;  /* 0x0000001f081f7221 */ /* 0x000fe20000010000 */
[----:B------:R-:W-:Y:S01]  /*2ff0*/  IMAD R35, R41, UR14, R0 ;  /* 0x0000000e29237c24 */ /* 0x000fe2000f8e0200 */
[----:B-----5:R-:W-:Y:S01]  /*3000*/  LEA R34, P0, R32, R48, 0x1 ;  /* 0x0000003020227211 */ /* 0x020fe200078008ff */
[----:B------:R-:W-:Y:S01]  /*3010*/  IMAD R43, R2, UR7, R43 ;  /* 0x00000007022b7c24 */ /* 0x000fe2000f8e022b */
[----:B------:R-:W-:Y:S01]  /*3020*/  F2FP.F16.F32.PACK_AB R41, R44, R37 ;  /* 0x000000252c29723e */ /* 0x000fe200000000ff */
[----:B------:R-:W-:Y:S01]  /*3030*/  FADD.FTZ R42, R31, R42 ;  /* 0x0000002a1f2a7221 */ /* 0x000fe20000010000 */
[----:B------:R-:W-:-:S02]  /*3040*/  IADD3 R0, R33, R35, RZ ;  /* 0x0000002321007210 */ /* 0x000fc40007ffe0ff */
[----:B------:R-:W-:Y:S01]  /*3050*/  IADD3 R39, R39, R43, RZ ;  /* 0x0000002b27277210 */ /* 0x000fe20007ffe0ff */
[----:B------:R-:W-:Y:S01]  /*3060*/  FADD.FTZ R37, R42, R37 ;  /* 0x000000252a257221 */ /* 0x000fe20000010000 */
[----:B------:R-:W-:Y:S02]  /*3070*/  LEA.HI.X R32, R32, R49, R0, 0x1, P0 ;  /* 0x0000003120207211 */ /* 0x000fe400000f0c00 */
[----:B------:R-:W-:Y:S01]  /*3080*/  IADD3 R34, P0, R34, R36, RZ ;  /* 0x0000002422227210 */ /* 0x000fe20007f1e0ff */
[----:B------:R-:W4:Y:S01]  /*3090*/  LDC.64 R48, c[0x0][0x3f0] ;  /* 0x0000fc00ff307b82 */ /* 0x000f220000000a00 */
[----:B------:R-:W-:Y:S01]  /*30a0*/  IADD3 R16, P3, R16, -0x100, RZ ;  /* 0xffffff0010107810 */ /* 0x000fe20007f7e0ff */
[----:B------:R-:W-:Y:S01]  /*30b0*/  FADD.FTZ R8, R37, R44 ;  /* 0x0000002c25087221 */ /* 0x000fe20000010000 */
[----:B------:R-:W-:Y:S02]  /*30c0*/  IADD3.X R35, R32, R45, RZ, P0, !PT ;  /* 0x0000002d20237210 */ /* 0x000fe400007fe4ff */
[----:B------:R-:W-:-:S02]  /*30d0*/  IADD3 R20, R20, -0x1, RZ ;  /* 0xffffffff14147810 */ /* 0x000fc40007ffe0ff */
[----:B------:R-:W-:Y:S02]  /*30e0*/  IADD3.X R15, R15, -0x1, RZ, P1, !PT ;  /* 0xffffffff0f0f7810 */ /* 0x000fe40000ffe4ff */
[----:B------:R-:W-:Y:S01]  /*30f0*/  IADD3.X R13, R13, -0x1, RZ, P2, !PT ;  /* 0xffffffff0d0d7810 */ /* 0x000fe200017fe4ff */
[C---:B--2---:R-:W-:Y:S01]  /*3100*/  IMAD R0, R46.reuse, UR15, RZ ;  /* 0x0000000f2e007c24 */ /* 0x044fe2000f8e02ff */
[----:B------:R-:W-:Y:S01]  /*3110*/  IADD3.X R17, R17, -0x1, RZ, P3, !PT ;  /* 0xffffffff11117810 */ /* 0x000fe20001ffe4ff */
[----:B---3--:R2:W-:Y:S01]  /*3120*/  STG.E.64 desc[UR12][R34.64+-0x100], R28 ;  /* 0xffff001c22007986 */ /* 0x0085e2000c101b0c */
[----:B------:R-:W-:Y:S01]  /*3130*/  BAR.SYNC.DEFER_BLOCKING 0x0 ;  /* 0x0000000000007b1d */ /* 0x000fe20000010000 */
[----:B--2---:R-:W-:Y:S02]  /*3140*/  IMAD R35, R47, UR14, R0 ;  /* 0x0000000e2f237c24 */ /* 0x004fe4000f8e0200 */
[----:B------:R-:W-:-:S05]  /*3150*/  IMAD.WIDE.U32 R28, R46, UR14, R38 ;  /* 0x0000000e2e1c7c25 */ /* 0x000fca000f8e0026 */
[----:B------:R-:W-:Y:S02]  /*3160*/  IADD3 R0, R29, R35, RZ ;  /* 0x000000231d007210 */ /* 0x000fe40007ffe0ff */
[----:B----4-:R-:W-:-:S04]  /*3170*/  LEA R29, P0, R28, R48, 0x1 ;  /* 0x000000301c1d7211 */ /* 0x010fc800078008ff */
[----:B------:R-:W-:Y:S01]  /*3180*/  LEA.HI.X R0, R28, R49, R0, 0x1, P0 ;  /* 0x000000311c007211 */ /* 0x000fe200000f0c00 */
[----:B------:R-:W-:Y:S01]  /*3190*/  STS.64 [R30], R40 ;  /* 0x000000281e007388 */ /* 0x000fe20000000a00 */
[----:B------:R-:W-:-:S03]  /*31a0*/  NOP ;  /* 0x0000000000007918 */ /* 0x000fc60000000000 */
[----:B------:R-:W2:Y:S01]  /*31b0*/  LDS.64 R32, [R30] ;  /* 0x000000001e207984 */ /* 0x000ea20000000a00 */
[----:B------:R-:W-:-:S04]  /*31c0*/  IADD3 R28, P0, R29, R36, RZ ;  /* 0x000000241d1c7210 */ /* 0x000fc80007f1e0ff */
[----:B------:R-:W-:Y:S02]  /*31d0*/  IADD3.X R29, R0, R45, RZ, P0, !PT ;  /* 0x0000002d001d7210 */ /* 0x000fe400007fe4ff */
[----:B------:R-:W-:-:S04]  /*31e0*/  IADD3 R18, P0, R18, -0x100, RZ ;  /* 0xffffff0012127810 */ /* 0x000fc80007f1e0ff */
[----:B------:R-:W-:Y:S01]  /*31f0*/  IADD3.X R19, R19, -0x1, RZ, P0, !PT ;  /* 0xffffffff13137810 */ /* 0x000fe200007fe4ff */
[----:B--2---:R2:W-:Y:S01]  /*3200*/  STG.E.64 desc[UR12][R28.64+-0x100], R32 ;  /* 0xffff00201c007986 */ /* 0x0045e2000c101b0c */
[----:B------:R-:W-:Y:S07]  /*3210*/  @P4 BRA `(.L_x_10614) ;  /* 0xffffffd400ec4947 */ /* 0x000fee000383ffff */
.L_x_10598:
        /* <DEDUP_REMOVED lines=26> */
.L_x_10616:
[----:B------:R-:W-:Y:S05]  /*33c0*/  BSYNC B0 ;  /* 0x0000000000007941 */ /* 0x000fea0003800000 */
.L_x_10615:
        /* <DEDUP_REMOVED lines=29> */
.L_x_10618:
[----:B------:R-:W4:Y:S02]  /*35a0*/  S2R R15, SR_TID.X ;  /* 0x00000000000f7919 */ /* 0x000f240000002100 */
.L_x_10619:
[----:B------:R-:W-:Y:S05]  /*35b0*/  BSYNC B0 ;  /* 0x0000000000007941 */ /* 0x000fea0003800000 */
.L_x_10617:
        /* <DEDUP_REMOVED lines=22> */
.L_x_10621:
[----:B------:R-:W-:Y:S02]  /*3720*/  LEA R0, R15, UR4, 0x2 ;  /* 0x000000040f007c11 */ /* 0x000fe4000f8e10ff */
[----:B------:R-:W-:Y:S02]  /*3730*/  SHF.R.S32.HI R10, RZ, 0x1f, R15 ;  /* 0x0000001fff0a7819 */ /* 0x000fe4000001140f */
[----:B----4-:R-:W-:Y:S01]  /*3740*/  MOV R8, R4 ;  /* 0x0000000400087202 */ /* 0x010fe20000000f00 */
[----:B------:R-:W4:Y:S01]  /*3750*/  LDS R17, [R0+0x15c8] ;  /* 0x0015c80000117984 */ /* 0x000f220000000800 */
[----:B0--3--:R-:W-:Y:S01]  /*3760*/  MOV R9, R23 ;  /* 0x0000001700097202 */ /* 0x009fe20000000f00 */
        /* <DEDUP_REMOVED lines=18> */
[----:B0-----:R4:W-:Y:S02]  /*3890*/  REDG.E.ADD.F32.FTZ.RN.STRONG.GPU desc[UR12][R12.64], R19 ;  /* 0x000000130c0079a6 */ /* 0x0019e4000c10f38c */
[----:B------:R-:W-:Y:S05]  /*38a0*/  @!P0 BRA `(.L_x_10621) ;  /* 0xfffffffc009c8947 */ /* 0x000fea000383ffff */
[----:B------:R-:W-:Y:S05]  /*38b0*/  BSYNC B0 ;  /* 0x0000000000007941 */ /* 0x000fea0003800000 */
.L_x_10620:
[----:B------:R-:W-:Y:S05]  /*38c0*/  EXIT ;  /* 0x000000000000794d */ /* 0x000fea0003800000 */
.L_x_10622:
        /* <DEDUP_REMOVED lines=11> */
.L_x_11061:


//--------------------- .text._Z25selective_scan_bwd_kernelI32Selective_Scan_bwd_kernel_traitsILi32ELi4ELb1ELb0ELb1ELb1ELb0EN3c104HalfEfEEv12SSMParamsBwd --------------------------
	.section	.text._Z25selective_scan_bwd_kernelI32Selective_Scan_bwd_kernel_traitsILi32ELi4ELb1ELb0ELb1ELb1ELb0EN3c104HalfEfEEv12SSMParamsBwd,"ax",@progbits
	.align	128
        .global         _Z25selective_scan_bwd_kernelI32Selective_Scan_bwd_kernel_traitsILi32ELi4ELb1ELb0ELb1ELb1ELb0EN3c104HalfEfEEv12SSMParamsBwd
        .type           _Z25selective_scan_bwd_kernelI32Selective_Scan_bwd_kernel_traitsILi32ELi4ELb1ELb0ELb1ELb1ELb0EN3c104HalfEfEEv12SSMParamsBwd,@function
        .size           _Z25selective_scan_bwd_kernelI32Selective_Scan_bwd_kernel_traitsILi32ELi4ELb1ELb0ELb1ELb1ELb0EN3c104HalfEfEEv12SSMParamsBwd,(.L_x_11062 - _Z25selective_scan_bwd_kernelI32Selective_Scan_bwd_kernel_traitsILi32ELi4ELb1ELb0ELb1ELb1ELb0EN3c104HalfEfEEv12SSMParamsBwd)
        .other          _Z25selective_scan_bwd_kernelI32Selective_Scan_bwd_kernel_traitsILi32ELi4ELb1ELb0ELb1ELb1ELb0EN3c104HalfEfEEv12SSMParamsBwd,@"STO_CUDA_ENTRY STV_DEFAULT"
_Z25selective_scan_bwd_kernelI32Selective_Scan_bwd_kernel_traitsILi32ELi4ELb1ELb0ELb1ELb1ELb0EN3c104HalfEfEEv12SSMParamsBwd:
.text._Z25selective_scan_bwd_kernelI32Selective_Scan_bwd_kernel_traitsILi32ELi4ELb1ELb0ELb1ELb1ELb0EN3c104HalfEfEEv12SSMParamsBwd:
        /* <DEDUP_REMOVED lines=93> */
[----:B--2---:R-:W-:Y:S01]  /*05d0*/  IMAD R0, R77, R4, RZ ;  /* 0x000000044d007224 */ /* 0x004fe200078e02ff */
[----:B----4-:R-:W-:-:S02]  /*05e0*/  ISETP.NE.U32.AND P2, PT, R20, RZ, PT ;  /* 0x000000ff1400720c */ /* 0x010fc40003f45070 */
[----:B------:R-:W-:Y:S01]  /*05f0*/  ISETP.NE.AND.EX P1, PT, R19, RZ, PT, P1 ;  /* 0x000000ff1300720c */ /* 0x000fe20003f25310 */
[----:B------:R-:W1:Y:S01]  /*0600*/  @P0 LDC R25, c[0x0][0x21c] ;  /* 0x00008700ff190b82 */ /* 0x000e620000000800 */
[----:B------:R-:W-:Y:S01]  /*0610*/  IMAD R11, R56, R5, R0 ;  /* 0x00000005380b7224 */ /* 0x000fe200078e0200 */
[----:B------:R-:W-:Y:S01]  /*0620*/  ISETP.NE.AND.EX P2, PT, R21, RZ, PT, P2 ;  /* 0x000000ff1500720c */ /* 0x000fe20003f45320 */
[-C--:B------:R-:W-:Y:S02]  /*0630*/  IMAD R0, R60, R12.reuse, RZ ;  /* 0x0000000c3c007224 */ /* 0x080fe400078e02ff */
[----:B------:R-:W-:Y:S01]  /*0640*/  IMAD.WIDE.U32 R2, R81, R12, UR4 ;  /* 0x0000000451027e25 */ /* 0x000fe2000f8e000c */
[----:B------:R-:W-:Y:S01]  /*0650*/  CS2R R14, SRZ ;  /* 0x00000000000e7805 */ /* 0x000fe2000001ff00 */
[----:B------:R-:W-:Y:S01]  /*0660*/  ULDC.64 UR4, c[0x0][0x230] ;  /* 0x00008c0000047ab9 */ /* 0x000fe20000000a00 */
[----:B------:R-:W2:Y:S01]  /*0670*/  @P0 LDC.64 R16, c[0x0][0x310] ;  /* 0x0000c400ff100b82 */ /* 0x000ea20000000a00 */
[----:B------:R-:W-:Y:S01]  /*0680*/  IMAD.WIDE.U32 R4, R56, R4, UR6 ;  /* 0x0000000638047e25 */ /* 0x000fe2000f8e0004 */
[----:B------:R-:W-:Y:S01]  /*0690*/  IADD3 R59, P3, R7, R2, RZ ;  /* 0x00000002073b7210 */ /* 0x000fe20007f7e0ff */
[----:B------:R-:W-:-:S02]  /*06a0*/  ULDC.64 UR6, c[0x0][0x248] ;  /* 0x0000920000067ab9 */ /* 0x000fc40000000a00 */
[----:B------:R-:W-:Y:S01]  /*06b0*/  IMAD R0, R81, R13, R0 ;  /* 0x0000000d51007224 */ /* 0x000fe200078e0200 */
[----:B------:R-:W-:Y:S02]  /*06c0*/  IADD3 R7, P4, R7, R4, RZ ;  /* 0x0000000407077210 */ /* 0x000fe40007f9e0ff */
[----:B------:R-:W-:Y:S02]  /*06d0*/  IADD3 R2, R5, R11, RZ ;  /* 0x0000000b05027210 */ /* 0x000fe40007ffe0ff */
[----:B------:R-:W-:Y:S02]  /*06e0*/  IADD3.X R4, R9, R3, R0, P3, !PT ;  /* 0x0000000309047210 */ /* 0x000fe40001ffe400 */
[----:B------:R-:W-:Y:S02]  /*06f0*/  CS2R R12, SRZ ;  /* 0x00000000000c7805 */ /* 0x000fe4000001ff00 */
[----:B------:R-:W-:Y:S02]  /*0700*/  @P1 LEA R14, P3, R81, R18, 0x2 ;  /* 0x00000012510e1211 */ /* 0x000fe400078610ff */
[----:B------:R-:W-:Y:S01]  /*0710*/  IADD3.X R2, R9, R2, RZ, P4, !PT ;  /* 0x0000000209027210 */ /* 0x000fe200027fe4ff */
[----:B---3--:R-:W-:Y:S01]  /*0720*/  @P0 IMAD R0, R10, UR15, R81 ;  /* 0x0000000f0a000c24 */ /* 0x008fe2000f8e0251 */
[----:B------:R-:W-:-:S02]  /*0730*/  @P2 LEA R12, P4, R81, R20, 0x2 ;  /* 0x00000014510c2211 */ /* 0x000fc400078810ff */
[--C-:B------:R-:W-:Y:S02]  /*0740*/  @P1 LEA.HI.X R15, R81, R19, R60.reuse, 0x2, P3 ;  /* 0x00000013510f1211 */ /* 0x100fe400018f143c */
[----:B------:R-:W-:Y:S01]  /*0750*/  ISETP.GE.AND P1, PT, R23, 0x1, PT ;  /* 0x000000011700780c */ /* 0x000fe20003f26270 */
[----:B------:R-:W-:Y:S01]  /*0760*/  @P0 IMAD R0, R0, R23, RZ ;  /* 0x0000001700000224 */ /* 0x000fe200078e02ff */
[----:B------:R-:W-:Y:S02]  /*0770*/  @P2 LEA.HI.X R13, R81, R21, R60, 0x2, P4 ;  /* 0x00000015510d2211 */ /* 0x000fe400020f143c */
[C---:B------:R-:W-:Y:S01]  /*0780*/  LEA R57, P4, R7.reuse, R54, 0x1 ;  /* 0x0000003607397211 */ /* 0x040fe200078808ff */
[----:B-1----:R-:W-:Y:S02]  /*0790*/  @P0 IMAD R3, R0, R25, RZ ;  /* 0x0000001900030224 */ /* 0x002fe400078e02ff */
[C---:B------:R-:W-:Y:S01]  /*07a0*/  IMAD R0, R60.reuse, UR4, RZ ;  /* 0x000000043c007c24 */ /* 0x040fe2000f8e02ff */
[----:B------:R-:W-:Y:S01]  /*07b0*/  LEA.HI.X R55, R7, R55, R2, 0x1, P4 ;  /* 0x0000003707377211 */ /* 0x000fe200020f0c02 */
[----:B------:R-:W-:Y:S01]  /*07c0*/  IMAD R2, R60, UR6, RZ ;  /* 0x000000063c027c24 */ /* 0x000fe2000f8e02ff */
[----:B0-----:R-:W-:Y:S01]  /*07d0*/  LEA R69, P5, R67, R26, 0x1 ;  /* 0x0000001a43457211 */ /* 0x001fe200078a08ff */
[----:B------:R-:W-:Y:S01]  /*07e0*/  IMAD R53, R81, UR5, R0 ;  /* 0x0000000551357c24 */ /* 0x000fe2000f8e0200 */
[----:B------:R-:W-:Y:S01]  /*07f0*/  LEA R65, P2, R63, R28, 0x1 ;  /* 0x0000001c3f417211 */ /* 0x000fe200078408ff */
[----:B------:R-:W-:Y:S01]  /*0800*/  IMAD R51, R81, UR7, R2 ;  /* 0x0000000751337c24 */ /* 0x000fe2000f8e0202 */
[----:B------:R-:W-:Y:S01]  /*0810*/  LEA R61, P3, R59, R30, 0x1 ;  /* 0x0000001e3b3d7211 */ /* 0x000fe200078608ff */
[----:B------:R-:W-:Y:S01]  /*0820*/  HFMA2.MMA R73, -RZ, RZ, 0, 0 ;  /* 0x00000000ff497435 */ /* 0x000fe200000001ff */
[----:B--2---:R-:W-:Y:S01]  /*0830*/  @P0 IMAD.WIDE R16, R3, 0x8, R16 ;  /* 0x0000000803100825 */ /* 0x004fe200078e0210 */
[----:B------:R-:W-:-:S02]  /*0840*/  LEA.HI.X R67, R67, R27, R8, 0x1, P5 ;  /* 0x0000001b43437211 */ /* 0x000fc400028f0c08 */
[----:B------:R-:W-:Y:S02]  /*0850*/  @!P0 CS2R R16, SRZ ;  /* 0x0000000000108805 */ /* 0x000fe4000001ff00 */
[----:B------:R-:W-:Y:S02]  /*0860*/  LEA.HI.X R63, R63, R29, R6, 0x1, P2 ;  /* 0x0000001d3f3f7211 */ /* 0x000fe400010f0c06 */
[----:B------:R-:W-:Y:S02]  /*0870*/  LEA.HI.X R59, R59, R31, R4, 0x1, P3 ;  /* 0x0000001f3b3b7211 */ /* 0x000fe400018f0c04 */
[----:B------:R-:W-:Y:S01]  /*0880*/  MOV R75, RZ ;  /* 0x000000ff004b7202 */ /* 0x000fe20000000f00 */
[----:B------:R-:W-:Y:S06]  /*0890*/  @!P1 BRA `(.L_x_10623) ;  /* 0x0000002800ec9947 */ /* 0x000fec0003800000 */
[----:B------:R-:W0:Y:S01]  /*08a0*/  S2UR UR5, SR_CgaCtaId ;  /* 0x00000000000579c3 */ /* 0x000e220000008800 */
[----:B------:R-:W1:Y:S01]  /*08b0*/  S2R R54, SR_TID.X ;  /* 0x0000000000367919 */ /* 0x000e620000002100 */
[C---:B------:R-:W-:Y:S01]  /*08c0*/  IMAD.WIDE.U32 R10, R81.reuse, UR4, RZ ;  /* 0x00000004510a7c25 */ /* 0x040fe2000f8e00ff */
[----:B------:R-:W-:Y:S01]  /*08d0*/  UMOV UR4, 0x400 ;  /* 0x0000040000047882 */ /* 0x000fe20000000000 */
[----:B------:R-:W-:Y:S01]  /*08e0*/  MOV R73, RZ ;  /* 0x000000ff00497202 */ /* 0x000fe20000000f00 */
[----:B------:R-:W2:Y:S01]  /*08f0*/  S2R R71, SR_LANEID ;  /* 0x0000000000477919 */ /* 0x000ea20000000000 */
[----:B------:R-:W-:Y:S01]  /*0900*/  IMAD.WIDE.U32 R8, R81, UR6, RZ ;  /* 0x0000000651087c25 */ /* 0x000fe2000f8e00ff */
[----:B------:R-:W-:Y:S01]  /*0910*/  ULDC UR6, c[0x0][0x224] ;  /* 0x0000890000067ab9 */ /* 0x000fe20000000800 */
[----:B------:R-:W-:Y:S02]  /*0920*/  MOV R75, RZ ;  /* 0x000000ff004b7202 */ /* 0x000fe40000000f00 */
[----:B------:R-:W-:-:S02]  /*0930*/  IADD3 R53, R11, R53, RZ ;  /* 0x000000350b357210 */ /* 0x000fc40007ffe0ff */
[----:B------:R-:W-:Y:S02]  /*0940*/  IADD3 R51, R9, R51, RZ ;  /* 0x0000003309337210 */ /* 0x000fe40007ffe0ff */
[----:B------:R-:W-:Y:S01]  /*0950*/  MOV R50, UR6 ;  /* 0x0000000600327c02 */ /* 0x000fe20008000f00 */
[----:B0-----:R-:W-:-:S06]  /*0960*/  ULEA UR4, UR5, UR4, 0x18 ;  /* 0x0000000405047291 */ /* 0x001fcc000f8ec03f */
[----:B------:R-:W-:Y:S01]  /*0970*/  MOV R52, UR4 ;  /* 0x0000000400347c02 */ /* 0x000fe20008000f00 */
[----:B------:R-:W-:Y:S01]  /*0980*/  UMOV UR4, URZ ;  /* 0x0000003f00047c82 */ /* 0x000fe20008000000 */
[C---:B-1----:R-:W-:Y:S02]  /*0990*/  LOP3.LUT R78, R54.reuse, 0x1f, RZ, 0xc0, !PT ;  /* 0x0000001f364e7812 */ /* 0x042fe400078ec0ff */
[----:B------:R-:W-:-:S07]  /*09a0*/  LEA R49, R54, R52, 0x2 ;  /* 0x0000003436317211 */ /* 0x000fce00078e10ff */
.L_x_10646:
[----:B------:R-:W-:Y:S01]  /*09b0*/  BAR.SYNC.DEFER_BLOCKING 0x0 ;  /* 0x0000000000007b1d */ /* 0x000fe20000010000 */
[----:B0-----:R-:W-:Y:S02]  /*09c0*/  SHF.R.S32.HI R3, RZ, 0x1f, R54 ;  /* 0x0000001fff037819 */ /* 0x001fe40000011436 */
[C---:B------:R-:W-:Y:S02]  /*09d0*/  SHF.L.U32 R48, R54.reuse, 0x3, RZ ;  /* 0x0000000336307819 */ /* 0x040fe400000006ff */
[----:B------:R-:W-:-:S03]  /*09e0*/  SHF.L.U64.HI R46, R54, 0x3, R3 ;  /* 0x00000003362e7819 */ /* 0x000fc60000010203 */
[----:B------:R-:W0:Y:S01]  /*09f0*/  LDC R0, c[0x0][0x21c] ;  /* 0x00008700ff007b82 */ /* 0x000e220000000800 */
[----:B------:R-:W-:-:S04]  /*0a00*/  IADD3 R2, P0, R69, R48, RZ ;  /* 0x0000003045027210 */ /* 0x000fc80007f1e0ff */
[----:B------:R-:W-:-:S06]  /*0a10*/  IADD3.X R3, R67, R46, RZ, P0, !PT ;  /* 0x0000002e43037210 */ /* 0x000fcc00007fe4ff */
[----:B------:R-:W3:Y:S01]  /*0a20*/  LDG.E.64 R2, desc[UR12][R2.64] ;  /* 0x0000000c02027981 */ /* 0x000ee2000c1e1b00 */
[----:B--2---:R-:W-:Y:S02]  /*0a30*/  LEA R47, R71, R52, 0x3 ;  /* 0x00000034472f7211 */ /* 0x004fe400078e18ff */
[----:B------:R-:W-:-:S04]  /*0a40*/  IADD3 R4, P0, R65, R48, RZ ;  /* 0x0000003041047210 */ /* 0x000fc80007f1e0ff */
[----:B------:R-:W-:Y:S01]  /*0a50*/  IADD3.X R5, R63, R46, RZ, P0, !PT ;  /* 0x0000002e3f057210 */ /* 0x000fe200007fe4ff */
[----:B---3--:R1:W-:Y:S01]  /*0a60*/  STS.64 [R47], R2 ;  /* 0x000000022f007388 */ /* 0x0083e20000000a00 */
[----:B------:R-:W-:-:S03]  /*0a70*/  NOP ;  /* 0x0000000000007918 */ /* 0x000fc60000000000 */
[----:B------:R-:W2:Y:S01]  /*0a80*/  LDS.64 R18, [R47] ;  /* 0x000000002f127984 */ /* 0x000ea20000000a00 */
[----:B------:R-:W-:Y:S06]  /*0a90*/  BAR.SYNC.DEFER_BLOCKING 0x0 ;  /* 0x0000000000007b1d */ /* 0x000fec0000010000 */
[----:B------:R-:W3:Y:S01]  /*0aa0*/  LDG.E.64 R4, desc[UR12][R4.64] ;  /* 0x0000000c04047981 */ /* 0x000ee2000c1e1b00 */
[----:B------:R-:W-:-:S04]  /*0ab0*/  IADD3 R6, P0, R61, R48, RZ ;  /* 0x000000303d067210 */ /* 0x000fc80007f1e0ff */
[----:B------:R-:W-:Y:S01]  /*0ac0*/  IADD3.X R7, R59, R46, RZ, P0, !PT ;  /* 0x0000002e3b077210 */ /* 0x000fe200007fe4ff */
[----:B---3--:R-:W-:Y:S01]  /*0ad0*/  STS.64 [R47], R4 ;  /* 0x000000042f007388 */ /* 0x008fe20000000a00 */
[----:B------:R-:W-:-:S03]  /*0ae0*/  NOP ;  /* 0x0000000000007918 */ /* 0x000fc60000000000 */
[----:B------:R-:W3:Y:S01]  /*0af0*/  LDS.64 R22, [R47] ;  /* 0x000000002f167984 */ /* 0x000ee20000000a00 */
[----:B------:R-:W-:Y:S06]  /*0b00*/  BAR.SYNC.DEFER_BLOCKING 0x0 ;  /* 0x0000000000007b1d */ /* 0x000fec0000010000 */
[----:B-1----:R-:W4:Y:S01]  /*0b10*/  LDG.E.64 R2, desc[UR12][R6.64] ;  /* 0x0000000c06027981 */ /* 0x002f22000c1e1b00 */
[----:B------:R-:W-:Y:S01]  /*0b20*/  BSSY B0, `(.L_x_10624) ;  /* 0x000003a000007945 */ /* 0x000fe20003800000 */
[----:B0-----:R-:W-:Y:S01]  /*0b30*/  ISETP.GE.AND P0, PT, R0, 0x1, PT ;  /* 0x000000010000780c */ /* 0x001fe20003f06270 */
[----:B--2---:R-:W-:Y:S01]  /*0b40*/  HADD2.F32 R72, -RZ, R18.H0_H0 ;  /* 0x20000012ff487230 */ /* 0x004fe20000004100 */
[----:B------:R-:W-:-:S02]  /*0b50*/  MOV R40, RZ ;  /* 0x000000ff00287202 */ /* 0x000fc40000000f00 */
[----:B------:R-:W-:Y:S01]  /*0b60*/  SHF.R.U64 R76, R18, 0x10, R19 ;  /* 0x00000010124c7819 */ /* 0x000fe20000001213 */
[----:B---3--:R-:W-:Y:S01]  /*0b70*/  HADD2.F32 R45, -RZ, R22.H0_H0 ;  /* 0x20000016ff2d7230 */ /* 0x008fe20000004100 */
[--C-:B------:R-:W-:Y:S01]  /*0b80*/  SHF.R.U64 R43, R22, 0x10, R23.reuse ;  /* 0x00000010162b7819 */ /* 0x100fe20000001217 */
[----:B------:R-:W-:Y:S01]  /*0b90*/  HADD2.F32 R5, -RZ, R23.H0_H0 ;  /* 0x20000017ff057230 */ /* 0x000fe20000004100 */
[----:B------:R-:W-:Y:S02]  /*0ba0*/  SHF.R.U32.HI R21, RZ, 0x10, R23 ;  /* 0x00000010ff157819 */ /* 0x000fe40000011617 */
[--C-:B-----5:R-:W-:Y:S01]  /*0bb0*/  FADD.FTZ R45, R45, R58.reuse ;  /* 0x0000003a2d2d7221 */ /* 0x120fe20000010000 */
[----:B------:R-:W-:Y:S02]  /*0bc0*/  HADD2.F32 R43, -RZ, R43.H0_H0 ;  /* 0x2000002bff2b7230 */ /* 0x000fe40000004100 */
[--C-:B------:R-:W-:Y:S01]  /*0bd0*/  FADD.FTZ R44, R5, R58.reuse ;  /* 0x0000003a052c7221 */ /* 0x100fe20000010000 */
[----:B------:R-:W-:Y:S01]  /*0be0*/  HADD2.F32 R21, -RZ, R21.H0_H0 ;  /* 0x20000015ff157230 */ /* 0x000fe20000004100 */
[----:B------:R-:W-:Y:S01]  /*0bf0*/  FSETP.GTU.FTZ.AND P4, PT, R45, 20, PT ;  /* 0x41a000002d00780b */ /* 0x000fe20003f9c000 */
[----:B------:R-:W-:-:S02]  /*0c00*/  FADD.FTZ R43, R43, R58 ;  /* 0x0000003a2b2b7221 */ /* 0x000fc40000010000 */
[----:B------:R-:W-:Y:S01]  /*0c10*/  FSETP.GTU.FTZ.AND P1, PT, R44, 20, PT ;  /* 0x41a000002c00780b */ /* 0x000fe20003f3c000 */
[----:B------:R-:W-:Y:S02]  /*0c20*/  FADD.FTZ R42, R21, R58 ;  /* 0x0000003a152a7221 */ /* 0x000fe40000010000 */
[----:B------:R-:W-:-:S03]  /*0c30*/  FSETP.GTU.FTZ.AND P2, PT, R43, 20, PT ;  /* 0x41a000002b00780b */ /* 0x000fc60003f5c000 */
[----:B------:R-:W-:Y:S01]  /*0c40*/  FSETP.GTU.FTZ.AND P3, PT, R42, 20, PT ;  /* 0x41a000002a00780b */ /* 0x000fe20003f7c000 */
[----:B----4-:R-:W-:Y:S01]  /*0c50*/  STS.64 [R47], R2 ;  /* 0x000000022f007388 */ /* 0x010fe20000000a00 */
[----:B------:R-:W-:-:S03]  /*0c60*/  NOP ;  /* 0x0000000000007918 */ /* 0x000fc60000000000 */
[----:B------:R-:W0:Y:S02]  /*0c70*/  LDS.64 R38, [R47] ;  /* 0x000000002f267984 */ /* 0x000e240000000a00 */
[----:B0-----:R-:W-:Y:S01]  /*0c80*/  HADD2.F32 R0, -RZ, R38.H0_H0 ;  /* 0x20000026ff007230 */ /* 0x001fe20000004100 */
[--C-:B------:R-:W-:Y:S01]  /*0c90*/  SHF.R.U64 R38, R38, 0x10, R39.reuse ;  /* 0x0000001026267819 */ /* 0x100fe20000001227 */
[----:B------:R-:W-:Y:S01]  /*0ca0*/  HADD2.F32 R41, -RZ, R39.H0_H0 ;  /* 0x20000027ff297230 */ /* 0x000fe20000004100 */
[----:B------:R-:W-:Y:S01]  /*0cb0*/  SHF.R.U32.HI R62, RZ, 0x10, R39 ;  /* 0x00000010ff3e7819 */ /* 0x000fe20000011627 */
        /* <DEDUP_REMOVED lines=32> */
.L_x_10625:
[----:B------:R-:W-:Y:S05]  /*0ec0*/  BSYNC B0 ;  /* 0x0000000000007941 */ /* 0x000fea0003800000 */
.L_x_10624:
        /* <DEDUP_REMOVED lines=33> */
.L_x_10627:
[----:B------:R-:W-:Y:S05]  /*10e0*/  BSYNC B0 ;  /* 0x0000000000007941 */ /* 0x000fea0003800000 */
.L_x_10626:
        /* <DEDUP_REMOVED lines=33> */
.L_x_10629:
[----:B------:R-:W-:Y:S05]  /*1300*/  BSYNC B0 ;  /* 0x0000000000007941 */ /* 0x000fea0003800000 */
.L_x_10628:
        /* <DEDUP_REMOVED lines=33> */
.L_x_10631:
[----:B------:R-:W-:Y:S05]  /*1520*/  BSYNC B0 ;  /* 0x0000000000007941 */ /* 0x000fea0003800000 */
.L_x_10630:
[----:B------:R-:W-:Y:S02]  /*1530*/  HADD2.F32 R76, -RZ, R76.H0_H0 ;  /* 0x2000004cff4c7230 */ /* 0x000fe40000004100 */
[----:B------:R-:W-:Y:S01]  /*1540*/  FFMA.FTZ R75, R0, R72, R75 ;  /* 0x00000048004b7223 */ /* 0x000fe2000001004b */
[----:B------:R-:W-:Y:S01]  /*1550*/  HADD2.F32 R38, -RZ, R38.H0_H0 ;  /* 0x20000026ff267230 */ /* 0x000fe20000004100 */
[----:B------:R-:W-:Y:S01]  /*1560*/  SHF.R.U32.HI R91, RZ, 0x10, R19 ;  /* 0x00000010ff5b7819 */ /* 0x000fe20000011613 */
[----:B------:R-:W-:Y:S01]  /*1570*/  HADD2.F32 R93, -RZ, R19.H0_H0 ;  /* 0x20000013ff5d7230 */ /* 0x000fe20000004100 */
[----:B------:R-:W-:Y:S01]  /*1580*/  BAR.SYNC.DEFER_BLOCKING 0x0 ;  /* 0x0000000000007b1d */ /* 0x000fe20000010000 */
[----:B------:R-:W-:Y:S02]  /*1590*/  HADD2.F32 R62, -RZ, R62.H0_H0 ;  /* 0x2000003eff3e7230 */ /* 0x000fe40000004100 */
[----:B------:R-:W-:Y:S01]  /*15a0*/  FFMA.FTZ R2, R38, R76, R75 ;  /* 0x0000004c26027223 */ /* 0x000fe2000001004b */
[----:B------:R-:W-:Y:S01]  /*15b0*/  HADD2.F32 R91, -RZ, R91.H0_H0 ;  /* 0x2000005bff5b7230 */ /* 0x000fe20000004100 */
[----:B------:R-:W-:Y:S01]  /*15c0*/  HFMA2.MMA R39, -RZ, RZ, 0, 0 ;  /* 0x00000000ff277435 */ /* 0x000fe200000001ff */
[----:B------:R-:W-:Y:S01]  /*15d0*/  CS2R R36, SRZ ;  /* 0x0000000000247805 */ /* 0x000fe2000001ff00 */
[C---:B------:R-:W-:Y:S01]  /*15e0*/  FFMA.FTZ R75, R41.reuse, R93, R2 ;  /* 0x0000005d294b7223 */ /* 0x040fe20000010002 */
        /* <DEDUP_REMOVED lines=17> */
[----:B------:R-:W-:Y:S01]  /*1700*/  IADD3 R70, R54, 0x200, RZ ;  /* 0x0000020036467810 */ /* 0x000fe20007ffe0ff */
        /* <DEDUP_REMOVED lines=13> */
[----:B------:R-:W-:Y:S01]  /*17e0*/  IMAD R7, R56, UR7, R7 ;  /* 0x0000000738077c24 */ /* 0x000fe2000f8e0207 */
[----:B-1----:R-:W-:Y:S01]  /*17f0*/  LEA R5, R22, UR4, 0x7 ;  /* 0x0000000416057c11 */ /* 0x002fe2000f8e38ff */
[----:B------:R-:W-:Y:S01]  /*1800*/  IMAD.WIDE.U32 R20, R56, UR6, R2 ;  /* 0x0000000638147c25 */ /* 0x000fe2000f8e0002 */
[----:B------:R-:W-:Y:S01]  /*1810*/  ULDC.64 UR6, c[0x0][0x3d0] ;  /* 0x0000f40000067ab9 */ /* 0x000fe20000000a00 */
[----:B------:R-:W-:Y:S01]  /*1820*/  LEA.HI R3, R68, R68, RZ, 0x1 ;  /* 0x0000004444037211 */ /* 0x000fe200078f08ff */
[----:B------:R-:W1:Y:S02]  /*1830*/  LDC.64 R22, c[0x0][0x380] ;  /* 0x0000e000ff167b82 */ /* 0x000e640000000a00 */
[----:B------:R-:W-:-:S02]  /*1840*/  IADD3 R4, R21, R7, RZ ;  /* 0x0000000715047210 */ /* 0x000fc40007ffe0ff */
[C---:B------:R-:W-:Y:S01]  /*1850*/  LEA R2, P0, R20.reuse, UR6, 0x2 ;  /* 0x0000000614027c11 */ /* 0x040fe2000f8010ff */
[----:B------:R-:W-:Y:S01]  /*1860*/  UMOV UR6, URZ ;  /* 0x0000003f00067c82 */ /* 0x000fe20008000000 */
[----:B------:R-:W-:Y:S02]  /*1870*/  LOP3.LUT R21, R3, 0xfffffe, RZ, 0xc0, !PT ;  /* 0x00fffffe03157812 */ /* 0x000fe400078ec0ff */
[----:B------:R-:W-:Y:S01]  /*1880*/  LEA.HI.X R3, R20, UR7, R4, 0x2, P0 ;  /* 0x0000000714037c11 */ /* 0x000fe200080f1404 */
[----:B------:R-:W-:Y:S01]  /*1890*/  ULDC UR7, c[0x0][0x218] ;  /* 0x0000860000077ab9 */ /* 0x000fe20000000800 */
[C---:B------:R-:W-:Y:S02]  /*18a0*/  SHF.L.U32 R7, R68.reuse, 0x7, RZ ;  /* 0x0000000744077819 */ /* 0x040fe400000006ff */
[----:B------:R-:W-:Y:S01]  /*18b0*/  IADD3 R68, R68, -R21, RZ ;  /* 0x8000001544447210 */ /* 0x000fe20007ffe0ff */
[----:B------:R-:W-:Y:S01]  /*18c0*/  IMAD.WIDE R2, R5, 0x4, R2 ;  /* 0x0000000405027825 */ /* 0x000fe200078e0202 */
[----:B------:R-:W-:-:S02]  /*18d0*/  IADD3 R20, P0, R7, R20, RZ ;  /* 0x0000001407147210 */ /* 0x000fc40007f1e0ff */
[C---:B------:R-:W-:Y:S02]  /*18e0*/  IADD3 R28, P1, R2.reuse, -0x180, RZ ;  /* 0xfffffe80021c7810 */ /* 0x040fe40007f3e0ff */
[C---:B------:R-:W-:Y:S02]  /*18f0*/  IADD3 R30, P2, R2.reuse, -0x100, RZ ;  /* 0xffffff00021e7810 */ /* 0x040fe40007f5e0ff */
[----:B------:R-:W-:Y:S02]  /*1900*/  IADD3 R32, P3, R2, -0x80, RZ ;  /* 0xffffff8002207810 */ /* 0x000fe40007f7e0ff */
[C---:B------:R-:W-:Y:S02]  /*1910*/  IADD3.X R29, R3.reuse, -0x1, RZ, P1, !PT ;  /* 0xffffffff031d7810 */ /* 0x040fe40000ffe4ff */
[----:B------:R-:W-:Y:S02]  /*1920*/  IADD3.X R31, R3, -0x1, RZ, P2, !PT ;  /* 0xffffffff031f7810 */ /* 0x000fe400017fe4ff */
[----:B------:R-:W-:-:S02]  /*1930*/  LEA.HI.X.SX32 R21, R7, R4, 0x1, P0 ;  /* 0x0000000407157211 */ /* 0x000fc400000f0eff */
[----:B------:R-:W-:Y:S02]  /*1940*/  IADD3.X R33, R3, -0x1, RZ, P3, !PT ;  /* 0xffffffff03217810 */ /* 0x000fe40001ffe4ff */
[C---:B------:R-:W-:Y:S02]  /*1950*/  ISETP.NE.AND P1, PT, R54.reuse, RZ, PT ;  /* 0x000000ff3600720c */ /* 0x040fe40003f25270 */
[----:B0-2---:R-:W-:-:S13]  /*1960*/  ISETP.NE.AND P2, PT, R54, 0x1f, PT ;  /* 0x0000001f3600780c */ /* 0x005fda0003f45270 */
.L_x_10645:
[----:B------:R-:W-:Y:S02]  /*1970*/  SHF.R.S32.HI R80, RZ, 0x1f, R89 ;  /* 0x0000001fff507819 */ /* 0x000fe40000011459 */
[----:B------:R-:W-:Y:S02]  /*1980*/  MOV R2, R10 ;  /* 0x0000000a00027202 */ /* 0x000fe40000000f00 */
[----:B------:R-:W-:Y:S01]  /*1990*/  MOV R3, R53 ;  /* 0x0000003500037202 */ /* 0x000fe20000000f00 */
[C---:B---3--:R-:W-:Y:S02]  /*19a0*/  IMAD R6, R80.reuse, UR8, RZ ;  /* 0x0000000850067c24 */ /* 0x048fe4000f8e02ff */
[----:B------:R-:W-:Y:S02]  /*19b0*/  IMAD R34, R80, UR16, RZ ;  /* 0x0000001050227c24 */ /* 0x000fe4000f8e02ff */
[----:B--2---:R-:W-:-:S04]  /*19c0*/  IMAD.WIDE.U32 R4, R89, UR8, R2 ;  /* 0x0000000859047c25 */ /* 0x004fc8000f8e0002 */
[C---:B------:R-:W-:Y:S01]  /*19d0*/  IMAD R3, R89.reuse, UR9, R6 ;  /* 0x0000000959037c24 */ /* 0x040fe2000f8e0206 */
[----:B---3--:R-:W-:Y:S01]  /*19e0*/  LEA R6, P0, R4, R26, 0x2 ;  /* 0x0000001a04067211 */ /* 0x008fe200078010ff */
[----:B------:R-:W-:-:S03]  /*19f0*/  IMAD R95, R89, UR17, R34 ;  /* 0x00000011595f7c24 */ /* 0x000fc6000f8e0222 */
[----:B------:R-:W-:Y:S01]  /*1a00*/  IADD3 R5, R5, R3, RZ ;  /* 0x0000000305057210 */ /* 0x000fe20007ffe0ff */
[----:B------:R-:W-:-:S03]  /*1a10*/  IMAD.WIDE.U32 R2, R89, UR16, RZ ;  /* 0x0000001059027c25 */ /* 0x000fc6000f8e00ff */
[----:B------:R-:W-:Y:S02]  /*1a20*/  LEA.HI.X R7, R4, R27, R5, 0x2, P0 ;  /* 0x0000001b04077211 */ /* 0x000fe400000f1405 */
[C---:B------:R-:W-:Y:S02]  /*1a30*/  LEA R35, P0, R2.reuse, R57, 0x1 ;  /* 0x0000003902237211 */ /* 0x040fe400078008ff */
[----:B------:R-:W-:Y:S01]  /*1a40*/  IADD3 R3, R3, R95, RZ ;  /* 0x0000005f03037210 */ /* 0x000fe20007ffe0ff */
[----:B0-----:R0:W2:Y:S01]  /*1a50*/  LDG.E R74, desc[UR12][R6.64] ;  /* 0x0000000c064a7981 */ /* 0x0010a2000c1e1900 */
[----:B------:R-:W-:Y:S02]  /*1a60*/  IADD3 R34, P3, R35, R48, RZ ;  /* 0x0000003023227210 */ /* 0x000fe40007f7e0ff */
[----:B------:R-:W-:-:S04]  /*1a70*/  LEA.HI.X R3, R2, R55, R3, 0x1, P0 ;  /* 0x0000003702037211 */ /* 0x000fc800000f0c03 */
[----:B------:R-:W-:-:S05]  /*1a80*/  IADD3.X R35, R3, R46, RZ, P3, !PT ;  /* 0x0000002e03237210 */ /* 0x000fca0001ffe4ff */
[----:B------:R3:W4:Y:S01]  /*1a90*/  LDG.E.64 R2, desc[UR12][R34.64] ;  /* 0x0000000c22027981 */ /* 0x000722000c1e1b00 */
[----:B------:R-:W-:Y:S01]  /*1aa0*/  MOV R4, R8 ;  /* 0x0000000800047202 */ /* 0x000fe20000000f00 */
[----:B------:R-:W-:Y:S01]  /*1ab0*/  IMAD R82, R80, UR10, RZ ;  /* 0x0000000a50527c24 */ /* 0x000fe2000f8e02ff */
[----:B------:R-:W-:Y:S02]  /*1ac0*/  MOV R5, R51 ;  /* 0x0000003300057202 */ /* 0x000fe40000000f00 */
[----:B------:R-:W-:Y:S01]  /*1ad0*/  ISETP.GT.AND P0, PT, R50, 0x1, PT ;  /* 0x000000013200780c */ /* 0x000fe20003f04270 */
[C---:B0-----:R-:W-:Y:S02]  /*1ae0*/  IMAD R7, R89.reuse, UR11, R82 ;  /* 0x0000000b59077c24 */ /* 0x041fe4000f8e0252 */
[----:B------:R-:W-:Y:S01]  /*1af0*/  IMAD.WIDE.U32 R4, R89, UR10, R4 ;  /* 0x0000000a59047c25 */ /* 0x000fe2000f8e0004 */
[----:B------:R-:W-:Y:S02]  /*1b00*/  ISETP.EQ.AND P0, PT, R78, RZ, P0 ;  /* 0x000000ff4e00720c */ /* 0x000fe40000702270 */
[----:B------:R-:W-:-:S02]  /*1b10*/  LEA R6, P3, R4, R24, 0x2 ;  /* 0x0000001804067211 */ /* 0x000fc400078610ff */
[----:B------:R-:W-:-:S04]  /*1b20*/  IADD3 R5, R5, R7, RZ ;  /* 0x0000000705057210 */ /* 0x000fc80007ffe0ff */
[----:B------:R-:W-:Y:S02]  /*1b30*/  LEA.HI.X R7, R4, R25, R5, 0x2, P3 ;  /* 0x0000001904077211 */ /* 0x000fe400018f1405 */
[----:B------:R-:W-:-:S03]  /*1b40*/  LEA R5, R68, R89, 0x8 ;  /* 0x0000005944057211 */ /* 0x000fc600078e40ff */
[----:B------:R-:W3:Y:S01]  /*1b50*/  @P0 LDC R84, c[0x0][0x21c] ;  /* 0x00008700ff540b82 */ /* 0x000ee20000000800 */
[----:B------:R-:W-:Y:S01]  /*1b60*/  @P0 IADD3 R4, R50, -0x2, RZ ;  /* 0xfffffffe32040810 */ /* 0x000fe20007ffe0ff */
[----:B------:R0:W4:Y:S01]  /*1b70*/  LDG.E R7, desc[UR12][R6.64] ;  /* 0x0000000c06077981 */ /* 0x000122000c1e1900 */
[----:B------:R-:W-:-:S04]  /*1b80*/  SEL R5, R5, R70, !P1 ;  /* 0x0000004605057207 */ /* 0x000fc80004800000 */
[----:B------:R-:W-:Y:S01]  /*1b90*/  LEA R90, R5, R52, 0x2 ;  /* 0x00000034055a7211 */ /* 0x000fe200078e10ff */
[----:B---3--:R-:W-:-:S04]  /*1ba0*/  @P0 IMAD R35, R4, R84, R89 ;  /* 0x0000005404230224 */ /* 0x008fc800078e0259 */
[----:B------:R-:W-:Y:S01]  /*1bb0*/  @P0 IMAD.WIDE R4, R35, 0x8, R16 ;  /* 0x0000000823040825 */ /* 0x000fe200078e0210 */
[----:B------:R-:W-:-:S03]  /*1bc0*/  HFMA2.MMA R84, -RZ, RZ, 0, 0 ;  /* 0x00000000ff547435 */ /* 0x000fc600000001ff */
[----:B------:R-:W-:Y:S01]  /*1bd0*/  FMUL.FTZ R97, R76, R43 ;  /* 0x0000002b4c617220 */ /* 0x000fe20000410000 */
[----:B------:R-:W-:Y:S01]  /*1be0*/  FMUL.FTZ R88, R72, R45 ;  /* 0x0000002d48587220 */ /* 0x000fe20000410000 */
[----:B------:R-:W-:Y:S01]  /*1bf0*/  FMUL.FTZ R93, R93, R44 ;  /* 0x0000002c5d5d7220 */ /* 0x000fe20000410000 */
[----:B------:R-:W-:Y:S01]  /*1c00*/  BSSY B0, `(.L_x_10633) ;  /* 0x000002e000007945 */ /* 0x000fe20003800000 */
[----:B--2---:R-:W-:-:S04]  /*1c10*/  FMUL.FTZ R86, R74, 1.4426950216293334961 ;  /* 0x3fb8aa3b4a567820 */ /* 0x004fc80000410000 */
[----:B------:R-:W-:-:S06]  /*1c20*/  FMUL.FTZ R95, R86, R45 ;  /* 0x0000002d565f7220 */ /* 0x000fcc0000410000 */
[----:B------:R-:W2:Y:S01]  /*1c30*/  MUFU.EX2 R95, R95 ;  /* 0x0000005f005f7308 */ /* 0x000ea20000000800 */
[----:B----4-:R-:W-:Y:S01]  /*1c40*/  STS.64 [R47], R2 ;  /* 0x000000022f007388 */ /* 0x010fe20000000a00 */
[----:B------:R-:W-:-:S03]  /*1c50*/  NOP ;  /* 0x0000000000007918 */ /* 0x000fc60000000000 */
[----:B------:R-:W3:Y:S04]  /*1c60*/  LDS.64 R34, [R47] ;  /* 0x000000002f227984 */ /* 0x000ee80000000a00 */
[----:B--2---:R2:W-:Y:S01]  /*1c70*/  STS [R90+0x548], R95 ;  /* 0x0005485f5a007388 */ /* 0x0045e20000000800 */
[----:B------:R-:W-:Y:S01]  /*1c80*/  BAR.SYNC.DEFER_BLOCKING 0x0 ;  /* 0x0000000000007b1d */ /* 0x000fe20000010000 */
[C---:B------:R-:W-:Y:S01]  /*1c90*/  FMUL.FTZ R82, R86.reuse, R43 ;  /* 0x0000002b56527220 */ /* 0x040fe20000410000 */
[C---:B0-----:R-:W-:Y:S01]  /*1ca0*/  FMUL.FTZ R6, R86.reuse, R44 ;  /* 0x0000002c56067220 */ /* 0x041fe20000410000 */
[----:B------:R-:W-:-:S04]  /*1cb0*/  FMUL.FTZ R86, R86, R42 ;  /* 0x0000002a56567220 */ /* 0x000fc80000410000 */
[----:B------:R-:W0:Y:S01]  /*1cc0*/  MUFU.EX2 R82, R82 ;  /* 0x0000005200527308 */ /* 0x000e220000000800 */
[----:B-1----:R4:W1:Y:S07]  /*1cd0*/  @P2 LDS R94, [R49+0xd4c] ;  /* 0x000d4c00315e2984 */ /* 0x00286e0000000800 */
[----:B------:R-:W4:Y:S01]  /*1ce0*/  MUFU.EX2 R6, R6 ;  /* 0x0000000600067308 */ /* 0x000f220000000800 */
[----:B------:R2:W5:Y:S01]  /*1cf0*/  @P0 LDG.E R84, desc[UR12][R4.64+0x4] ;  /* 0x0000040c04540981 */ /* 0x000562000c1e1900 */
[----:B---3--:R-:W-:-:S06]  /*1d00*/  HADD2.F32 R76, -RZ, R34.H1_H1 ;  /* 0x30000022ff4c7230 */ /* 0x008fcc0000004100 */
[----:B------:R-:W3:Y:S01]  /*1d10*/  MUFU.EX2 R86, R86 ;  /* 0x0000005600567308 */ /* 0x000ee20000000800 */
[--C-:B------:R-:W-:Y:S02]  /*1d20*/  HADD2.F32 R72, -RZ, R35.reuse.H0_H0 ;  /* 0x20000023ff487230 */ /* 0x100fe40000004100 */
[----:B--2---:R-:W-:Y:S02]  /*1d30*/  HADD2.F32 R4, -RZ, R34.H0_H0 ;  /* 0x20000022ff047230 */ /* 0x004fe40000004100 */
[----:B------:R-:W-:Y:S02]  /*1d40*/  HADD2.F32 R34, -RZ, R35.H1_H1 ;  /* 0x30000023ff227230 */ /* 0x000fe40000004100 */
[----:B0-----:R-:W-:Y:S01]  /*1d50*/  FMUL.FTZ R3, R95, R82 ;  /* 0x000000525f037220 */ /* 0x001fe20000410000 */
[----:B------:R-:W-:Y:S01]  /*1d60*/  FFMA.FTZ R2, R82, R88, R97 ;  /* 0x0000005852027223 */ /* 0x000fe20000010061 */
[C---:B------:R-:W-:Y:S01]  /*1d70*/  FMUL.FTZ R90, R7.reuse, R72 ;  /* 0x00000048075a7220 */ /* 0x040fe20000410000 */
[----:B------:R-:W-:Y:S01]  /*1d80*/  FMUL.FTZ R35, R7, R34 ;  /* 0x0000002207237220 */ /* 0x000fe20000410000 */
[----:B------:R-:W-:Y:S01]  /*1d90*/  FMUL.FTZ R5, R91, R42 ;  /* 0x0000002a5b057220 */ /* 0x000fe20000410000 */
[C---:B----4-:R-:W-:Y:S01]  /*1da0*/  FMUL.FTZ R3, R6.reuse, R3 ;  /* 0x0000000306037220 */ /* 0x050fe20000410000 */
[----:B------:R-:W-:Y:S01]  /*1db0*/  FFMA.FTZ R2, R6, R2, R93 ;  /* 0x0000000206027223 */ /* 0x000fe2000001005d */
[C---:B------:R-:W-:Y:S01]  /*1dc0*/  FMUL.FTZ R91, R7.reuse, R4 ;  /* 0x00000004075b7220 */ /* 0x040fe20000410000 */
[----:B------:R-:W-:Y:S01]  /*1dd0*/  FMUL.FTZ R99, R7, R76 ;  /* 0x0000004c07637220 */ /* 0x000fe20000410000 */
[----:B------:R-:W-:Y:S01]  /*1de0*/  FMUL.FTZ R90, R41, R90 ;  /* 0x0000005a295a7220 */ /* 0x000fe20000410000 */
[----:B------:R-:W-:Y:S01]  /*1df0*/  FMUL.FTZ R35, R62, R35 ;  /* 0x000000233e237220 */ /* 0x000fe20000410000 */
[C---:B---3--:R-:W-:Y:S01]  /*1e00*/  FMUL.FTZ R92, R86.reuse, R3 ;  /* 0x00000003565c7220 */ /* 0x048fe20000410000 */
[----:B------:R-:W-:Y:S01]  /*1e10*/  FFMA.FTZ R101, R86, R2, R5 ;  /* 0x0000000256657223 */ /* 0x000fe20000010005 */
[----:B------:R-:W-:Y:S01]  /*1e20*/  FMUL.FTZ R91, R0, R91 ;  /* 0x0000005b005b7220 */ /* 0x000fe20000410000 */
[----:B------:R-:W-:Y:S01]  /*1e30*/  FMUL.FTZ R99, R38, R99 ;  /* 0x0000006326637220 */ /* 0x000fe20000410000 */
        /* <DEDUP_REMOVED lines=10> */
.L_x_10634:
[----:B------:R-:W-:Y:S05]  /*1ee0*/  BSYNC B0 ;  /* 0x0000000000007941 */ /* 0x000fea0003800000 */
.L_x_10633:
[----:B-1----:R-:W-:Y:S01]  /*1ef0*/  FMUL.FTZ R103, R86, R94 ;  /* 0x0000005e56677220 */ /* 0x002fe20000410000 */
[----:B------:R-:W1:Y:S01]  /*1f00*/  SHFL.UP PT, R2, R101, 0x1, RZ ;  /* 0x0420000065027989 */ /* 0x000e6200000e00ff */
[C---:B------:R-:W-:Y:S01]  /*1f10*/  FFMA.FTZ R96, R6.reuse, R96, R99 ;  /* 0x0000006006607223 */ /* 0x040fe20000010063 */
[----:B------:R-:W-:Y:S01]  /*1f20*/  ISETP.GE.AND P0, PT, R71, 0x1, PT ;  /* 0x000000014700780c */ /* 0x000fe20003f06270 */
[----:B------:R-:W-:Y:S01]  /*1f30*/  FMUL.FTZ R105, R6, R103 ;  /* 0x0000006706697220 */ /* 0x000fe20000410000 */
[----:B0-----:R-:W0:Y:S01]  /*1f40*/  SHFL.UP PT, R3, R92, 0x1, RZ ;  /* 0x042000005c037989 */ /* 0x001e2200000e00ff */
[----:B------:R-:W-:Y:S01]  /*1f50*/  FFMA.FTZ R103, R82, R96, R91 ;  /* 0x0000006052677223 */ /* 0x000fe2000001005b */
[----:B------:R-:W-:Y:S01]  /*1f60*/  ISETP.NE.AND P2, PT, R78, 0x1f, PT ;  /* 0x0000001f4e00780c */ /* 0x000fe20003f45270 */
[----:B------:R-:W-:Y:S01]  /*1f70*/  FMUL.FTZ R98, R82, R105 ;  /* 0x0000006952627220 */ /* 0x000fe20000410000 */
[----:B------:R-:W-:Y:S01]  /*1f80*/  ISETP.GE.U32.AND P3, PT, R78, 0x18, PT ;  /* 0x000000184e00780c */ /* 0x000fe20003f66070 */
[----:B-----5:R-:W-:Y:S01]  /*1f90*/  SHFL.IDX PT, R84, R84, RZ, 0x1f ;  /* 0x00001fff54547589 */ /* 0x020fe200000e0000 */
[----:B------:R-:W-:Y:S03]  /*1fa0*/  BSSY B0, `(.L_x_10635) ;  /* 0x000006e000007945 */ /* 0x000fe60003800000 */
[----:B------:R-:W2:Y:S04]  /*1fb0*/  SHFL.DOWN PT, R96, R103, 0x1, 0x1f ;  /* 0x08201f0067607f89 */ /* 0x000ea800000e0000 */
[----:B------:R-:W3:Y:S01]  /*1fc0*/  SHFL.DOWN PT, R105, R98, 0x1, 0x1f ;  /* 0x08201f0062697f89 */ /* 0x000ee200000e0000 */
[C---:B-1----:R-:W-:Y:S01]  /*1fd0*/  @P0 FFMA.FTZ R101, R92.reuse, R2, R101 ;  /* 0x000000025c650223 */ /* 0x042fe20000010065 */
[----:B0-----:R-:W-:-:S04]  /*1fe0*/  @P0 FMUL.FTZ R92, R92, R3 ;  /* 0x000000035c5c0220 */ /* 0x001fc80000410000 */
        /* <DEDUP_REMOVED lines=49> */
[----:B---3--:R-:W-:Y:S02]  /*2300*/  @!P2 FMUL.FTZ R98, R98, R107 ;  /* 0x0000006b6262a220 */ /* 0x008fe40000410000 */
[----:B------:R-:W-:Y:S01]  /*2310*/  SHFL.IDX PT, R102, R3, RZ, 0x1f ;  /* 0x00001fff03667589 */ /* 0x000fe200000e0000 */
[----:B------:R-:W-:-:S03]  /*2320*/  ISETP.NE.AND P2, PT, R54, 0x1f, PT ;  /* 0x0000001f3600780c */ /* 0x000fc60003f45270 */
[----:B------:R-:W-:Y:S04]  /*2330*/  SHFL.DOWN PT, R104, R103, 0x1, 0x1f ;  /* 0x08201f0067687f89 */ /* 0x000fe800000e0000 */
[----:B------:R-:W1:Y:S04]  /*2340*/  SHFL.DOWN PT, R109, R98, 0x1, 0x1f ;  /* 0x08201f00626d7f89 */ /* 0x000e6800000e0000 */
[----:B------:R-:W-:Y:S04]  /*2350*/  SHFL.IDX PT, R107, R103, RZ, 0x1f ;  /* 0x00001fff676b7589 */ /* 0x000fe800000e0000 */
[----:B------:R-:W2:Y:S01]  /*2360*/  SHFL.IDX PT, R100, R98, RZ, 0x1f ;  /* 0x00001fff62647589 */ /* 0x000ea200000e0000 */
[----:B0-----:R-:W-:-:S04]  /*2370*/  @P1 FFMA.FTZ R84, R92, R84, R101 ;  /* 0x000000545c541223 */ /* 0x001fc80000010065 */
[----:B------:R-:W-:-:S04]  /*2380*/  FFMA.FTZ R101, R95, R84, R88 ;  /* 0x000000545f657223 */ /* 0x000fc80000010058 */
[-C--:B------:R-:W-:Y:S01]  /*2390*/  FMUL.FTZ R95, R4, R101.reuse ;  /* 0x00000065045f7220 */ /* 0x080fe20000410000 */
[----:B------:R-:W-:Y:S01]  /*23a0*/  FFMA.FTZ R105, R82, R101, R97 ;  /* 0x0000006552697223 */ /* 0x000fe20000010061 */
[----:B------:R-:W-:Y:S02]  /*23b0*/  IADD3 R97, R50, -0x1, RZ ;  /* 0xffffffff32617810 */ /* 0x000fe40007ffe0ff */
[----:B------:R-:W-:Y:S01]  /*23c0*/  FFMA.FTZ R95, R0, R95, RZ ;  /* 0x0000005f005f7223 */ /* 0x000fe200000100ff */
[----:B-1----:R-:W-:Y:S01]  /*23d0*/  @P2 FFMA.FTZ R102, R109, R102, R104 ;  /* 0x000000666d662223 */ /* 0x002fe20000010068 */
[-C--:B------:R-:W-:Y:S01]  /*23e0*/  FMUL.FTZ R76, R76, R105.reuse ;  /* 0x000000694c4c7220 */ /* 0x080fe20000410000 */
[----:B------:R-:W-:Y:S01]  /*23f0*/  FFMA.FTZ R88, R6, R105, R93 ;  /* 0x0000006906587223 */ /* 0x000fe2000001005d */
[----:B------:R-:W-:Y:S01]  /*2400*/  LEA R4, R97, R54, 0x7 ;  /* 0x0000003661047211 */ /* 0x000fe200078e38ff */
[----:B------:R-:W-:Y:S01]  /*2410*/  FFMA.FTZ R35, R102, R94, R35 ;  /* 0x0000005e66237223 */ /* 0x000fe20000010023 */
[----:B------:R-:W-:Y:S01]  /*2420*/  FFMA.FTZ R92, R38, R76, R95 ;  /* 0x0000004c265c7223 */ /* 0x000fe2000001005f */
[CC--:B------:R-:W-:Y:S01]  /*2430*/  FFMA.FTZ R84, R86.reuse, R88.reuse, R5 ;  /* 0x0000005856547223 */ /* 0x0c0fe20000010005 */
[C---:B------:R-:W-:Y:S01]  /*2440*/  FMUL.FTZ R5, R7.reuse, R101 ;  /* 0x0000006507057220 */ /* 0x040fe20000410000 */
[----:B------:R-:W-:Y:S01]  /*2450*/  FFMA.FTZ R95, R86, R35, R90 ;  /* 0x00000023565f7223 */ /* 0x000fe2000001005a */
[----:B------:R-:W-:Y:S01]  /*2460*/  IADD3 R86, -R4, UR7, RZ ;  /* 0x0000000704567c10 */ /* 0x000fe2000fffe1ff */
[C---:B------:R-:W-:Y:S01]  /*2470*/  FMUL.FTZ R93, R7.reuse, R105 ;  /* 0x00000069075d7220 */ /* 0x040fe20000410000 */
[----:B--2---:R-:W-:Y:S01]  /*2480*/  FFMA.FTZ R3, R100, R3, R107 ;  /* 0x0000000364037223 */ /* 0x004fe2000001006b */
[----:B------:R-:W-:Y:S01]  /*2490*/  FFMA.FTZ R99, R6, R95, R99 ;  /* 0x0000005f06637223 */ /* 0x000fe20000010063 */
[----:B------:R-:W-:Y:S01]  /*24a0*/  ISETP.GE.AND P6, PT, R86, 0x1, PT ;  /* 0x000000015600780c */ /* 0x000fe20003fc6270 */
[C---:B------:R-:W-:Y:S01]  /*24b0*/  FMUL.FTZ R6, R7.reuse, R88 ;  /* 0x0000005807067220 */ /* 0x040fe20000410000 */
[----:B------:R-:W-:Y:S01]  /*24c0*/  FMUL.FTZ R7, R7, R84 ;  /* 0x0000005407077220 */ /* 0x000fe20000410000 */
[----:B------:R-:W-:Y:S01]  /*24d0*/  FMUL.FTZ R2, R100, R2 ;  /* 0x0000000264027220 */ /* 0x000fe20000410000 */
[----:B------:R-:W-:Y:S01]  /*24e0*/  FMUL.FTZ R4, R0, R5 ;  /* 0x0000000500047220 */ /* 0x000fe20000410000 */
[----:B------:R-:W-:Y:S01]  /*24f0*/  LEA R76, R54, R52, 0x4 ;  /* 0x00000034364c7211 */ /* 0x000fe200078e20ff */
[----:B------:R-:W-:Y:S01]  /*2500*/  FMUL.FTZ R5, R38, R93 ;  /* 0x0000005d26057220 */ /* 0x000fe20000410000 */
[C---:B------:R-:W-:Y:S01]  /*2510*/  FMUL.FTZ R6, R41.reuse, R6 ;  /* 0x0000000629067220 */ /* 0x040fe20000410000 */
[----:B------:R-:W-:Y:S01]  /*2520*/  FMUL.FTZ R7, R62, R7 ;  /* 0x000000073e077220 */ /* 0x000fe20000410000 */
[----:B------:R-:W-:Y:S01]  /*2530*/  FMUL.FTZ R72, R72, R88 ;  /* 0x0000005848487220 */ /* 0x000fe20000410000 */
[----:B------:R0:W-:Y:S01]  /*2540*/  @!P0 STS.64 [R96+0xdc8], R2 ;  /* 0x000dc80260008388 */ /* 0x0001e20000000a00 */
[----:B------:R-:W-:Y:S01]  /*2550*/  FFMA.FTZ R97, R82, R99, R91 ;  /* 0x0000006352617223 */ /* 0x000fe2000001005b */
[C---:B------:R-:W-:Y:S01]  /*2560*/  ISETP.GE.AND P3, PT, R86.reuse, 0x21, PT ;  /* 0x000000215600780c */ /* 0x040fe20003f66270 */
[----:B------:R-:W-:Y:S01]  /*2570*/  FFMA.FTZ R103, R41, R72, R92 ;  /* 0x0000004829677223 */ /* 0x000fe2000001005c */
[----:B------:R0:W-:Y:S01]  /*2580*/  STS.128 [R76+0x110], R4 ;  /* 0x000110044c007388 */ /* 0x0001e20000000c00 */
[----:B------:R-:W-:Y:S01]  /*2590*/  BAR.SYNC.DEFER_BLOCKING 0x0 ;  /* 0x0000000000007b1d */ /* 0x000fe20000010000 */
[C---:B------:R-:W-:Y:S01]  /*25a0*/  ISETP.GE.AND P4, PT, R86.reuse, 0x41, PT ;  /* 0x000000415600780c */ /* 0x040fe20003f86270 */
[----:B------:R-:W-:Y:S01]  /*25b0*/  HADD2.F32 R72, -RZ, R18.H0_H0 ;  /* 0x20000012ff487230 */ /* 0x000fe20000004100 */
[----:B------:R-:W-:-:S02]  /*25c0*/  ISETP.GE.AND P5, PT, R86, 0x61, PT ;  /* 0x000000615600780c */ /* 0x000fc40003fa6270 */
[--C-:B------:R-:W-:Y:S02]  /*25d0*/  SHF.R.U64 R82, R18, 0x10, R19.reuse ;  /* 0x0000001012527819 */ /* 0x100fe40000001213 */
[----:B------:R-:W-:Y:S01]  /*25e0*/  SHF.R.U32.HI R91, RZ, 0x10, R19 ;  /* 0x00000010ff5b7819 */ /* 0x000fe20000011613 */
[----:B------:R-:W-:Y:S08]  /*25f0*/  @!P6 BRA `(.L_x_10636) ;  /* 0x000000000020e947 */ /* 0x000ff00003800000 */
        /* <DEDUP_REMOVED lines=8> */
.L_x_10636:
[----:B------:R-:W-:Y:S05]  /*2680*/  BSYNC B0 ;  /* 0x0000000000007941 */ /* 0x000fea0003800000 */
.L_x_10635:
[----:B------:R-:W-:Y:S01]  /*2690*/  FMUL.FTZ R34, R34, R84 ;  /* 0x0000005422227220 */ /* 0x000fe20000410000 */
[----:B0-----:R-:W-:Y:S02]  /*26a0*/  HADD2.F32 R76, -RZ, R82.H0_H0 ;  /* 0x20000052ff4c7230 */ /* 0x001fe40000004100 */
[-C--:B------:R-:W-:Y:S01]  /*26b0*/  FFMA.FTZ R101, R72, -R45.reuse, R101 ;  /* 0x8000002d48657223 */ /* 0x080fe20000010065 */
[----:B------:R-:W-:Y:S01]  /*26c0*/  FMUL.FTZ R2, R97, R45 ;  /* 0x0000002d61027220 */ /* 0x000fe20000410000 */
[----:B------:R-:W-:Y:S01]  /*26d0*/  FFMA.FTZ R34, R62, R34, R103 ;  /* 0x000000223e227223 */ /* 0x000fe20000010067 */
[----:B------:R-:W-:Y:S01]  /*26e0*/  HADD2.F32 R93, -RZ, R19.H0_H0 ;  /* 0x20000013ff5d7230 */ /* 0x000fe20000004100 */
[----:B------:R0:W2:Y:S01]  /*26f0*/  LDS R103, [R49+0x190] ;  /* 0x0001900031677984 */ /* 0x0000a20000000800 */
[----:B------:R-:W-:Y:S02]  /*2700*/  HADD2.F32 R91, -RZ, R91.H0_H0 ;  /* 0x2000005bff5b7230 */ /* 0x000fe40000004100 */
[-C--:B------:R-:W-:Y:S01]  /*2710*/  FFMA.FTZ R105, R76, -R43.reuse, R105 ;  /* 0x8000002b4c697223 */ /* 0x080fe20000010069 */
[----:B------:R-:W-:Y:S01]  /*2720*/  FMUL.FTZ R3, R99, R43 ;  /* 0x0000002b63037220 */ /* 0x000fe20000410000 */
[----:B-1----:R-:W-:Y:S01]  /*2730*/  FFMA.FTZ R4, R2, R101, RZ ;  /* 0x0000006502047223 */ /* 0x002fe200000100ff */
[----:B------:R-:W-:Y:S01]  /*2740*/  USHF.L.U64.HI UR20, UR5, 0x2, UR6 ;  /* 0x0000000205147899 */ /* 0x000fe20008010206 */
[-C--:B------:R-:W-:Y:S01]  /*2750*/  FFMA.FTZ R88, R93, -R44.reuse, R88 ;  /* 0x8000002c5d587223 */ /* 0x080fe20000010058 */
        /* <DEDUP_REMOVED lines=14> */
[----:B--2---:R0:W-:Y:S02]  /*2840*/  REDG.E.ADD.F32.FTZ.RN.STRONG.GPU desc[UR12][R4.64], R103 ;  /* 0x00000067040079a6 */ /* 0x0041e4000c10f38c */
.L_x_10638:
[----:B------:R-:W-:Y:S05]  /*2850*/  BSYNC B0 ;  /* 0x0000000000007941 */ /* 0x000fea0003800000 */
.L_x_10637:
[----:B0-2---:R0:W1:Y:S01]  /*2860*/  LDS R103, [R49+0x210] ;  /* 0x0002100031677984 */ /* 0x0050620000000800 */
[----:B------:R-:W-:Y:S04]  /*2870*/  BSSY B0, `(.L_x_10639) ;  /* 0x0000005000007945 */ /* 0x000fe80003800000 */
[----:B------:R-:W-:Y:S05]  /*2880*/  @!P4 BRA `(.L_x_10640) ;  /* 0x00000000000cc947 */ /* 0x000fea0003800000 */
[----:B------:R-:W-:-:S05]  /*2890*/  IMAD.WIDE.U32 R4, R22, UR21, R30 ;  /* 0x0000001516047c25 */ /* 0x000fca000f8e001e */
[----:B------:R-:W-:-:S05]  /*28a0*/  IADD3 R5, R107, R5, RZ ;  /* 0x000000056b057210 */ /* 0x000fca0007ffe0ff */
[----:B-1----:R2:W-:Y:S02]  /*28b0*/  REDG.E.ADD.F32.FTZ.RN.STRONG.GPU desc[UR12][R4.64], R103 ;  /* 0x00000067040079a6 */ /* 0x0025e4000c10f38c */
.L_x_10640:
[----:B------:R-:W-:Y:S05]  /*28c0*/  BSYNC B0 ;  /* 0x0000000000007941 */ /* 0x000fea0003800000 */
.L_x_10639:
[----:B-12---:R1:W2:Y:S01]  /*28d0*/  LDS R103, [R49+0x290] ;  /* 0x0002900031677984 */ /* 0x0062a20000000800 */
[----:B------:R-:W-:Y:S01]  /*28e0*/  BSSY B0, `(.L_x_10641) ;  /* 0x0000005000007945 */ /* 0x000fe20003800000 */
[----:B------:R-:W-:-:S03]  /*28f0*/  IMAD.WIDE.U32 R4, R22, UR21, R32 ;  /* 0x0000001516047c25 */ /* 0x000fc6000f8e0020 */
[----:B------:R-:W-:Y:S05]  /*2900*/  @!P5 BRA `(.L_x_10642) ;  /* 0x000000000008d947 */ /* 0x000fea0003800000 */
[----:B------:R-:W-:-:S05]  /*2910*/  IADD3 R5, R107, R5, RZ ;  /* 0x000000056b057210 */ /* 0x000fca0007ffe0ff */
[----:B--2---:R3:W-:Y:S02]  /*2920*/  REDG.E.ADD.F32.FTZ.RN.STRONG.GPU desc[UR12][R4.64], R103 ;  /* 0x00000067040079a6 */ /* 0x0047e4000c10f38c */
.L_x_10642:
[----:B------:R-:W-:Y:S05]  /*2930*/  BSYNC B0 ;  /* 0x0000000000007941 */ /* 0x000fea0003800000 */
.L_x_10641:
[----:B--23--:R-:W2:Y:S01]  /*2940*/  SHFL.DOWN PT, R103, R34, 0x1, 0x1f ;  /* 0x08201f0022677f89 */ /* 0x00cea200000e0000 */
[C---:B------:R-:W-:Y:S01]  /*2950*/  ISETP.GT.AND P3, PT, R71.reuse, 0x1e, PT ;  /* 0x0000001e4700780c */ /* 0x040fe20003f64270 */
[----:B------:R-:W-:Y:S01]  /*2960*/  FADD.FTZ R83, R2, R83 ;  /* 0x0000005302537221 */ /* 0x000fe20000010000 */
[----:B------:R-:W-:Y:S01]  /*2970*/  ISETP.NE.AND P4, PT, R71, RZ, PT ;  /* 0x000000ff4700720c */ /* 0x000fe20003f85270 */
[----:B------:R-:W3:Y:S01]  /*2980*/  SHFL.DOWN PT, R5, R82, 0x1, 0x1f ;  /* 0x08201f0052057f89 */ /* 0x000ee200000e0000 */
[----:B------:R-:W-:Y:S01]  /*2990*/  BSSY B0, `(.L_x_10643) ;  /* 0x000003a000007945 */ /* 0x000fe20003800000 */
[----:B------:R-:W-:Y:S01]  /*29a0*/  FADD.FTZ R85, R80, R85 ;  /* 0x0000005550557221 */ /* 0x000fe20000010000 */
[----:B------:R-:W-:Y:S01]  /*29b0*/  FADD.FTZ R64, R7, R64 ;  /* 0x0000004007407221 */ /* 0x000fe20000010000 */
[----:B------:R-:W-:-:S08]  /*29c0*/  FADD.FTZ R66, R3, R66 ;  /* 0x0000004203427221 */ /* 0x000fd00000010000 */
[----:B------:R-:W4:Y:S01]  /*29d0*/  @!P4 S2R R107, SR_CgaCtaId ;  /* 0x00000000006bc919 */ /* 0x000f220000008800 */
[----:B------:R-:W-:Y:S01]  /*29e0*/  @!P4 MOV R4, 0x400 ;  /* 0x000004000004c802 */ /* 0x000fe20000000f00 */
[----:B--2---:R-:W-:Y:S01]  /*29f0*/  @!P3 FADD.FTZ R34, R34, R103 ;  /* 0x000000672222b221 */ /* 0x004fe20000010000 */
[----:B---3--:R-:W-:-:S04]  /*2a00*/  @!P3 FADD.FTZ R82, R82, R5 ;  /* 0x000000055252b221 */ /* 0x008fc80000010000 */
[----:B------:R-:W2:Y:S01]  /*2a10*/  SHFL.DOWN PT, R103, R34, 0x2, 0x1f ;  /* 0x08401f0022677f89 */ /* 0x000ea200000e0000 */
[----:B------:R-:W-:-:S03]  /*2a20*/  ISETP.GT.AND P3, PT, R71, 0x1d, PT ;  /* 0x0000001d4700780c */ /* 0x000fc60003f64270 */
[----:B------:R-:W3:Y:S01]  /*2a30*/  SHFL.DOWN PT, R5, R82, 0x2, 0x1f ;  /* 0x08401f0052057f89 */ /* 0x000ee200000e0000 */
[----:B----4-:R-:W-:Y:S01]  /*2a40*/  @!P4 LEA R52, R107, R4, 0x18 ;  /* 0x000000046b34c211 */ /* 0x010fe200078ec0ff */
[----:B------:R-:W-:-:S08]  /*2a50*/  FMUL.FTZ R107, R74, R35 ;  /* 0x000000234a6b7220 */ /* 0x000fd00000410000 */
[----:B--2---:R-:W-:Y:S01]  /*2a60*/  @!P3 FADD.FTZ R34, R34, R103 ;  /* 0x000000672222b221 */ /* 0x004fe20000010000 */
[----:B------:R-:W-:Y:S01]  /*2a70*/  FMUL.FTZ R6, R6, R107 ;  /* 0x0000006b06067220 */ /* 0x000fe20000410000 */
[----:B---3--:R-:W-:-:S03]  /*2a80*/  @!P3 FADD.FTZ R82, R82, R5 ;  /* 0x000000055252b221 */ /* 0x008fc60000010000 */
        /* <DEDUP_REMOVED lines=18> */
[----:B------:R-:W-:Y:S01]  /*2bb0*/  MOV R5, R34 ;  /* 0x0000002200057202 */ /* 0x000fe20000000f00 */
[C---:B------:R-:W-:Y:S01]  /*2bc0*/  FMUL.FTZ R34, R74.reuse, R99 ;  /* 0x000000634a227220 */ /* 0x040fe20000410000 */
[----:B------:R-:W-:Y:S01]  /*2bd0*/  FMUL.FTZ R74, R74, R97 ;  /* 0x000000614a4a7220 */ /* 0x000fe20000410000 */
[----:B------:R-:W-:Y:S01]  /*2be0*/  FMUL.FTZ R88, R88, R103 ;  /* 0x0000006758587220 */ /* 0x000fe20000410000 */
[----:B------:R-:W-:Y:S01]  /*2bf0*/  MOV R4, R82 ;  /* 0x0000005200047202 */ /* 0x000fe20000000f00 */
[----:B------:R-:W-:Y:S01]  /*2c00*/  FMUL.FTZ R105, R105, R34 ;  /* 0x0000002269697220 */ /* 0x000fe20000410000 */
[----:B------:R-:W-:Y:S01]  /*2c10*/  FMUL.FTZ R101, R101, R74 ;  /* 0x0000004a65657220 */ /* 0x000fe20000410000 */
[----:B------:R-:W-:Y:S02]  /*2c20*/  FFMA.FTZ R88, R93, R95, R88 ;  /* 0x0000005f5d587223 */ /* 0x000fe40000010058 */
        /* <DEDUP_REMOVED lines=16> */
.L_x_10644:
[----:B------:R-:W-:Y:S05]  /*2d30*/  BSYNC B0 ;  /* 0x0000000000007941 */ /* 0x000fea0003800000 */
.L_x_10643:
[----:B------:R-:W-:Y:S01]  /*2d40*/  IADD3 R89, R89, 0x1, RZ ;  /* 0x0000000159597810 */ /* 0x000fe20007ffe0ff */
[----:B------:R-:W-:-:S03]  /*2d50*/  UIADD3 UR5, UP0, UR5, 0x1, URZ ;  /* 0x0000000105057890 */ /* 0x000fc6000ff1e03f */
[----:B------:R-:W-:Y:S01]  /*2d60*/  ISETP.GE.AND P0, PT, R89, UR23, PT ;  /* 0x0000001759007c0c */ /* 0x000fe2000bf06270 */
[----:B------:R-:W-:-:S12]  /*2d70*/  UIADD3.X UR6, URZ, UR6, URZ, UP0, !UPT ;  /* 0x000000063f067290 */ /* 0x000fd800087fe43f */
[----:B------:R-:W-:Y:S05]  /*2d80*/  @!P0 BRA `(.L_x_10645) ;  /* 0xffffffe800f88947 */ /* 0x000fea000383ffff */
.L_x_10632:
[----:B------:R-:W-:Y:S01]  /*2d90*/  BAR.SYNC.DEFER_BLOCKING 0x0 ;  /* 0x0000000000007b1d */ /* 0x000fe20000010000 */
[----:B------:R-:W-:Y:S02]  /*2da0*/  SHF.R.S32.HI R31, RZ, 0x1f, R54 ;  /* 0x0000001fff1f7819 */ /* 0x000fe40000011436 */
[----:B------:R-:W-:Y:S02]  /*2db0*/  LEA R2, P0, R54, R65, 0x3 ;  /* 0x0000004136027211 */ /* 0x000fe400078018ff */
[----:B------:R-:W-:-:S03]  /*2dc0*/  LEA R33, R71, R52, 0x3 ;  /* 0x0000003447217211 */ /* 0x000fc600078e18ff */
[----:B------:R-:W4:Y:S01]  /*2dd0*/  LDC.64 R28, c[0x0][0x388] ;  /* 0x0000e200ff1c7b82 */ /* 0x000f220000000a00 */
[----:B------:R-:W-:Y:S01]  /*2de0*/  LEA.HI.X R3, R54, R63, R31, 0x3, P0 ;  /* 0x0000003f36037211 */ /* 0x000fe200000f1c1f */
[----:B------:R-:W-:-:S05]  /*2df0*/  ULDC.64 UR6, c[0x0][0x390] ;  /* 0x0000e40000067ab9 */ /* 0x000fca0000000a00 */
[----:B------:R-:W5:Y:S01]  /*2e00*/  LDG.E.64 R2, desc[UR12][R2.64] ;  /* 0x0000000c02027981 */ /* 0x000f62000c1e1b00 */
[----:B------:R-:W-:Y:S01]  /*2e10*/  F2FP.F16.F32.PACK_AB R84, R66, R83 ;  /* 0x000000534254723e */ /* 0x000fe200000000ff */
[----:B------:R-:W-:Y:S01]  /*2e20*/  UIADD3 UR4, UR4, -0x80, URZ ;  /* 0xffffff8004047890 */ /* 0x000fe2000fffe03f */
[----:B------:R-:W-:Y:S02]  /*2e30*/  F2FP.F16.F32.PACK_AB R85, R85, R64 ;  /* 0x000000405555723e */ /* 0x000fe400000000ff */
[----:B------:R-:W-:Y:S01]  /*2e40*/  IADD3 R30, R50, -0x1, RZ ;  /* 0xffffffff321e7810 */ /* 0x000fe20007ffe0ff */
[----:B----4-:R-:W-:Y:S01]  /*2e50*/  IMAD R26, R28, UR14, RZ ;  /* 0x0000000e1c1a7c24 */ /* 0x010fe2000f8e02ff */
[----:B------:R-:W-:-:S03]  /*2e60*/  SHF.L.U64.HI R31, R54, 0x3, R31 ;  /* 0x00000003361f7819 */ /* 0x000fc6000001021f */
[----:B------:R-:W-:Y:S02]  /*2e70*/  IMAD R25, R29, UR15, R26 ;  /* 0x0000000f1d197c24 */ /* 0x000fe4000f8e021a */
[----:B------:R-:W4:Y:S01]  /*2e80*/  LDC.64 R26, c[0x0][0x3a8] ;  /* 0x0000ea00ff1a7b82 */ /* 0x000f220000000a00 */
[----:B-----5:R-:W-:Y:S01]  /*2e90*/  STS.64 [R33], R2 ;  /* 0x0000000221007388 */ /* 0x020fe20000000a00 */
[----:B------:R-:W-:-:S03]  /*2ea0*/  NOP ;  /* 0x0000000000007918 */ /* 0x000fc60000000000 */
[----:B------:R-:W5:Y:S03]  /*2eb0*/  LDS.64 R18, [R33] ;  /* 0x0000000021127984 */ /* 0x000f660000000a00 */
[----:B------:R-:W-:Y:S06]  /*2ec0*/  BAR.SYNC.DEFER_BLOCKING 0x0 ;  /* 0x0000000000007b1d */ /* 0x000fec0000010000 */
[----:B------:R-:W-:Y:S01]  /*2ed0*/  STS.64 [R33], R84 ;  /* 0x0000005421007388 */ /* 0x000fe20000000a00 */
[----:B-----5:R-:W-:Y:S01]  /*2ee0*/  HADD2.F32 R7, -RZ, R19.H0_H0 ;  /* 0x20000013ff077230 */ /* 0x020fe20000004100 */
[----:B------:R-:W-:Y:S01]  /*2ef0*/  SHF.R.U32.HI R0, RZ, 0x10, R19 ;  /* 0x00000010ff007819 */ /* 0x000fe20000011613 */
[----:B--23--:R-:W-:-:S03]  /*2f00*/  HADD2.F32 R5, -RZ, R18.H0_H0 ;  /* 0x20000012ff057230 */ /* 0x00cfc60000004100 */
[--C-:B------:R-:W-:Y:S01]  /*2f10*/  FADD.FTZ R7, R7, R58.reuse ;  /* 0x0000003a07077221 */ /* 0x100fe20000010000 */
[----:B------:R-:W-:Y:S02]  /*2f20*/  HADD2.F32 R3, -RZ, R0.H0_H0 ;  /* 0x20000000ff037230 */ /* 0x000fe40000004100 */
[--C-:B------:R-:W-:Y:S01]  /*2f30*/  FADD.FTZ R4, R5, R58.reuse ;  /* 0x0000003a05047221 */ /* 0x100fe20000010000 */
[----:B------:R-:W-:Y:S02]  /*2f40*/  SHF.R.U64 R5, R18, 0x10, R19 ;  /* 0x0000001012057819 */ /* 0x000fe40000001213 */
[----:B------:R-:W-:Y:S01]  /*2f50*/  FSETP.GTU.FTZ.AND P2, PT, R7, 20, PT ;  /* 0x41a000000700780b */ /* 0x000fe20003f5c000 */
[----:B------:R-:W-:Y:S01]  /*2f60*/  FADD.FTZ R3, R3, R58 ;  /* 0x0000003a03037221 */ /* 0x000fe20000010000 */
[----:B------:R-:W-:Y:S01]  /*2f70*/  FSETP.GTU.FTZ.AND P0, PT, R4, 20, PT ;  /* 0x41a000000400780b */ /* 0x000fe20003f1c000 */
[----:B------:R-:W-:-:S03]  /*2f80*/  HADD2.F32 R5, -RZ, R5.H0_H0 ;  /* 0x20000005ff057230 */ /* 0x000fc60000004100 */
[----:B------:R-:W-:Y:S02]  /*2f90*/  FSETP.GTU.FTZ.AND P3, PT, R3, 20, PT ;  /* 0x41a000000300780b */ /* 0x000fe40003f7c000 */
[----:B------:R-:W-:-:S05]  /*2fa0*/  FADD.FTZ R2, R5, R58 ;  /* 0x0000003a05027221 */ /* 0x000fca0000010000 */
[----:B------:R-:W-:Y:S01]  /*2fb0*/  @!P2 FMUL.FTZ R5, R7, -1.4426950216293334961 ;  /* 0xbfb8aa3b0705a820 */ /* 0x000fe20000410000 */
[----:B------:R-:W-:Y:S01]  /*2fc0*/  FSETP.GTU.FTZ.AND P1, PT, R2, 20, PT ;  /* 0x41a000000200780b */ /* 0x000fe20003f3c000 */
[----:B------:R-:W-:Y:S01]  /*2fd0*/  @!P0 FMUL.FTZ R0, R4, -1.4426950216293334961 ;  /* 0xbfb8aa3b04008820 */ /* 0x000fe20000410000 */
[----:B------:R-:W2:Y:S03]  /*2fe0*/  LDC.64 R6, c[0x0][0x3e0] ;  /* 0x0000f800ff067b82 */ /* 0x000ea60000000a00 */
[----:B------:R-:W3:Y:S01]  /*2ff0*/  @!P2 MUFU.EX2 R5, R5 ;  /* 0x000000050005a308 */ /* 0x000ee20000000800 */
[----:B------:R-:W-:-:S07]  /*3000*/  @!P3 FMUL.FTZ R18, R3, -1.4426950216293334961 ;  /* 0xbfb8aa3b0312b820 */ /* 0x000fce0000410000 */
[----:B------:R-:W5:Y:S01]  /*3010*/  @!P0 MUFU.EX2 R0, R0 ;  /* 0x0000000000008308 */ /* 0x000f620000000800 */
[----:B------:R-:W-:Y:S01]  /*3020*/  @!P1 FMUL.FTZ R4, R2, -1.4426950216293334961 ;  /* 0xbfb8aa3b02049820 */ /* 0x000fe20000410000 */
[----:B------:R-:W-:-:S04]  /*3030*/  SHF.L.U32 R2, R30, 0x7, RZ ;  /* 0x000000071e027819 */ /* 0x000fc800000006ff */
[----:B------:R-:W-:Y:S02]  /*3040*/  SHF.R.S32.HI R3, RZ, 0x1f, R2 ;  /* 0x0000001fff037819 */ /* 0x000fe40000011402 */
[----:B------:R0:W1:Y:S01]  /*3050*/  @!P1 MUFU.EX2 R20, R4 ;  /* 0x0000000400149308 */ /* 0x0000620000000800 */
[----:B---3--:R-:W-:Y:S01]  /*3060*/  @!P2 FADD.FTZ R21, R5, 1 ;  /* 0x3f8000000515a421 */ /* 0x008fe20000010000 */
[----:B------:R-:W-:-:S06]  /*3070*/  NOP ;  /* 0x0000000000007918 */ /* 0x000fcc0000000000 */
[----:B------:R3:W2:Y:S01]  /*3080*/  @!P3 MUFU.EX2 R22, R18 ;  /* 0x000000120016b308 */ /* 0x0006a20000000800 */
[----:B0-----:R-:W0:Y:S01]  /*3090*/  LDS.64 R4, [R33] ;  /* 0x0000000021047984 */ /* 0x001e220000000a00 */
[----:B-----5:R-:W-:-:S06]  /*30a0*/  @!P0 FADD.FTZ R0, R0, 1 ;  /* 0x3f80000000008421 */ /* 0x020fcc0000010000 */
[----:B------:R5:W2:Y:S01]  /*30b0*/  @!P0 MUFU.RCP R23, R0 ;  /* 0x0000000000178308 */ /* 0x000aa20000001000 */
[----:B---3--:R-:W-:Y:S01]  /*30c0*/  IMAD.WIDE.U32 R18, R28, UR15, R2 ;  /* 0x0000000f1c127c25 */ /* 0x008fe2000f8e0002 */
[----:B------:R-:W-:-:S03]  /*30d0*/  SHF.L.U32 R28, R54, 0x3, RZ ;  /* 0x00000003361c7819 */ /* 0x000fc600000006ff */
[----:B-1----:R-:W-:Y:S01]  /*30e0*/  @!P1 FADD.FTZ R20, R20, 1 ;  /* 0x3f80000014149421 */ /* 0x002fe20000010000 */
[----:B----4-:R-:W-:Y:S01]  /*30f0*/  IMAD.WIDE.U32 R2, R26, UR15, R2 ;  /* 0x0000000f1a027c25 */ /* 0x010fe2000f8e0002 */
[----:B------:R-:W-:Y:S01]  /*3100*/  IADD3 R19, R19, R25, RZ ;  /* 0x0000001913137210 */ /* 0x000fe20007ffe0ff */
[----:B------:R1:W3:Y:S02]  /*3110*/  @!P2 MUFU.RCP R24, R21 ;  /* 0x000000150018a308 */ /* 0x0002e40000001000 */
[----:B-----5:R-:W-:Y:S02]  /*3120*/  IMAD R0, R60, UR6, RZ ;  /* 0x000000063c007c24 */ /* 0x020fe4000f8e02ff */
[----:B--2---:R-:W-:Y:S01]  /*3130*/  @!P3 FADD.FTZ R22, R22, 1 ;  /* 0x3f8000001616b421 */ /* 0x004fe20000010000 */
[----:B------:R-:W-:-:S03]  /*3140*/  IMAD.WIDE.U32 R18, R81, UR6, R18 ;  /* 0x0000000651127c25 */ /* 0x000fc6000f8e0012 */
[----:B------:R-:W-:Y:S01]  /*3150*/  LEA R6, P4, R18, R6, 0x1 ;  /* 0x0000000612067211 */ /* 0x000fe200078808ff */
[----:B-1----:R-:W-:Y:S02]  /*3160*/  IMAD R21, R81, UR7, R0 ;  /* 0x0000000751157c24 */ /* 0x002fe4000f8e0200 */
[----:B------:R-:W-:Y:S01]  /*3170*/  @!P0 FMUL.FTZ R36, R36, R23 ;  /* 0x0000001724248220 */ /* 0x000fe20000410000 */
[----:B------:R-:W1:Y:S01]  /*3180*/  @!P1 MUFU.RCP R20, R20 ;  /* 0x0000001400149308 */ /* 0x000e620000001000 */
[----:B------:R-:W-:Y:S01]  /*3190*/  ULDC.64 UR6, c[0x0][0x3b0] ;  /* 0x0000ec0000067ab9 */ /* 0x000fe20000000a00 */
[----:B------:R-:W-:Y:S01]  /*31a0*/  IADD3 R0, R19, R21, RZ ;  /* 0x0000001513007210 */ /* 0x000fe20007ffe0ff */
[----:B---3--:R-:W-:-:S03]  /*31b0*/  @!P2 FMUL.FTZ R39, R39, R24 ;  /* 0x000000182727a220 */ /* 0x008fc60000410000 */
[----:B------:R-:W-:Y:S02]  /*31c0*/  LEA.HI.X R7, R18, R7, R0, 0x1, P4 ;  /* 0x0000000712077211 */ /* 0x000fe400020f0c00 */
[----:B------:R-:W2:Y:S01]  /*31d0*/  @!P3 MUFU.RCP R25, R22 ;  /* 0x000000160019b308 */ /* 0x000ea20000001000 */
[----:B------:R-:W-:Y:S01]  /*31e0*/  IADD3 R18, P0, R6, R28, RZ ;  /* 0x0000001c06127210 */ /* 0x000fe20007f1e0ff */
[----:B------:R-:W-:Y:S01]  /*31f0*/  IMAD R0, R26, UR14, RZ ;  /* 0x0000000e1a007c24 */ /* 0x000fe2000f8e02ff */
[----:B------:R-:W-:Y:S02]  /*3200*/  ISETP.GT.AND P4, PT, R50, 0x1, PT ;  /* 0x000000013200780c */ /* 0x000fe40003f84270 */
[----:B------:R-:W-:Y:S01]  /*3210*/  IADD3.X R19, R7, R31, RZ, P0, !PT ;  /* 0x0000001f07137210 */ /* 0x000fe200007fe4ff */
[----:B------:R-:W-:Y:S01]  /*3220*/  IMAD R23, R27, UR15, R0 ;  /* 0x0000000f1b177c24 */ /* 0x000fe2000f8e0200 */
[----:B------:R-:W-:Y:S01]  /*3230*/  IADD3 R61, P2, R61, -0x100, RZ ;  /* 0xffffff003d3d7810 */ /* 0x000fe20007f5e0ff */
[----:B------:R-:W-:-:S02]  /*3240*/  IMAD R0, R60, UR6, RZ ;  /* 0x000000063c007c24 */ /* 0x000fc4000f8e02ff */
[----:B-1----:R-:W-:Y:S01]  /*3250*/  @!P1 FMUL.FTZ R37, R37, R20 ;  /* 0x0000001425259220 */ /* 0x002fe20000410000 */
[----:B0-----:R0:W-:Y:S01]  /*3260*/  STG.E.64 desc[UR12][R18.64], R4 ;  /* 0x0000000412007986 */ /* 0x0011e2000c101b0c */
[----:B------:R-:W-:Y:S01]  /*3270*/  IADD3 R3, R3, R23, RZ ;  /* 0x0000001703037210 */ /* 0x000fe20007ffe0ff */
[----:B------:R-:W-:Y:S02]  /*3280*/  BAR.SYNC.DEFER_BLOCKING 0x0 ;  /* 0x0000000000007b1d */ /* 0x000fe40000010000 */
[----:B------:R-:W-:Y:S01]  /*3290*/  F2FP.F16.F32.PACK_AB R20, R37, R36 ;  /* 0x000000242514723e */ /* 0x000fe200000000ff */
[----:B------:R-:W-:-:S04]  /*32a0*/  IMAD.WIDE.U32 R2, R81, UR6, R2 ;  /* 0x0000000651027c25 */ /* 0x000fc8000f8e0002 */
[----:B--2---:R-:W-:Y:S01]  /*32b0*/  @!P3 FMUL.FTZ R40, R40, R25 ;  /* 0x000000192828b220 */ /* 0x004fe20000410000 */
[----:B------:R-:W-:Y:S01]  /*32c0*/  FADD.FTZ R36, R36, R73 ;  /* 0x0000004924247221 */ /* 0x000fe20000010000 */
[----:B------:R-:W-:Y:S01]  /*32d0*/  IADD3 R57, P1, R57, -0x100, RZ ;  /* 0xffffff0039397810 */ /* 0x000fe20007f3e0ff */
[----:B------:R-:W1:Y:S01]  /*32e0*/  LDC.64 R24, c[0x0][0x3f0] ;  /* 0x0000fc00ff187b82 */ /* 0x000e620000000a00 */
[----:B------:R-:W-:Y:S01]  /*32f0*/  IADD3 R69, P3, R69, -0x100, RZ ;  /* 0xffffff0045457810 */ /* 0x000fe20007f7e0ff */
[----:B------:R-:W-:Y:S01]  /*3300*/  FADD.FTZ R36, R36, R37 ;  /* 0x0000002524247221 */ /* 0x000fe20000010000 */
[----:B------:R-:W-:Y:S01]  /*3310*/  F2FP.F16.F32.PACK_AB R21, R40, R39 ;  /* 0x000000272815723e */ /* 0x000fe200000000ff */
[----:B0-----:R-:W-:Y:S01]  /*3320*/  IMAD R5, R81, UR7, R0 ;  /* 0x0000000751057c24 */ /* 0x001fe2000f8e0200 */
[----:B------:R-:W-:Y:S01]  /*3330*/  MOV R50, R30 ;  /* 0x0000001e00327202 */ /* 0x000fe20000000f00 */
[----:B------:R-:W-:Y:S01]  /*3340*/  FADD.FTZ R39, R36, R39 ;  /* 0x0000002724277221 */ /* 0x000fe20000010000 */
[----:B------:R-:W-:-:S02]  /*3350*/  IADD3.X R55, R55, -0x1, RZ, P1, !PT ;  /* 0xffffffff37377810 */ /* 0x000fc40000ffe4ff */
[----:B------:R-:W-:Y:S01]  /*3360*/  IADD3 R0, R3, R5, RZ ;  /* 0x0000000503007210 */ /* 0x000fe20007ffe0ff */
[----:B------:R-:W-:Y:S01]  /*3370*/  FADD.FTZ R73, R39, R40 ;  /* 0x0000002827497221 */ /* 0x000fe20000010000 */
[----:B------:R-:W-:Y:S02]  /*3380*/  IADD3.X R59, R59, -0x1, RZ, P2, !PT ;  /* 0xffffffff3b3b7810 */ /* 0x000fe400017fe4ff */
[----:B------:R-:W-:Y:S01]  /*3390*/  IADD3.X R67, R67, -0x1, RZ, P3, !PT ;  /* 0xffffffff43437810 */ /* 0x000fe20001ffe4ff */
[----:B------:R-:W-:Y:S01]  /*33a0*/  STS.64 [R33], R20 ;  /* 0x0000001421007388 */ /* 0x000fe20000000a00 */
[----:B------:R-:W-:-:S03]  /*33b0*/  NOP ;  /* 0x0000000000007918 */ /* 0x000fc60000000000 */
[----:B------:R-:W0:Y:S01]  /*33c0*/  LDS.64 R6, [R33] ;  /* 0x0000000021067984 */ /* 0x000e220000000a00 */
[----:B-1----:R-:W-:-:S04]  /*33d0*/  LEA R3, P0, R2, R24, 0x1 ;  /* 0x0000001802037211 */ /* 0x002fc800078008ff */
[----:B------:R-:W-:Y:S02]  /*33e0*/  LEA.HI.X R0, R2, R25, R0, 0x1, P0 ;  /* 0x0000001902007211 */ /* 0x000fe400000f0c00 */
[----:B------:R-:W-:-:S04]  /*33f0*/  IADD3 R2, P0, R3, R28, RZ ;  /* 0x0000001c03027210 */ /* 0x000fc80007f1e0ff */
[----:B------:R-:W-:Y:S02]  /*3400*/  IADD3.X R3, R0, R31, RZ, P0, !PT ;  /* 0x0000001f00037210 */ /* 0x000fe400007fe4ff */
[----:B------:R-:W-:-:S04]  /*3410*/  IADD3 R65, P0, R65, -0x100, RZ ;  /* 0xffffff0041417810 */ /* 0x000fc80007f1e0ff */
[----:B------:R-:W-:Y:S01]  /*3420*/  IADD3.X R63, R63, -0x1, RZ, P0, !PT ;  /* 0xffffffff3f3f7810 */ /* 0x000fe200007fe4ff */
[----:B0-----:R0:W-:Y:S01]  /*3430*/  STG.E.64 desc[UR12][R2.64], R6 ;  /* 0x0000000602007986 */ /* 0x0011e2000c101b0c */
[----:B------:R-:W-:Y:S07]  /*3440*/  @P4 BRA `(.L_x_10646) ;  /* 0xffffffd400584947 */ /* 0x000fee000383ffff */
.L_x_10623:
        /* <DEDUP_REMOVED lines=26> */
.L_x_10648:
[----:B------:R-:W-:Y:S05]  /*35f0*/  BSYNC B0 ;  /* 0x0000000000007941 */ /* 0x000fea0003800000 */
.L_x_10647:
        /* <DEDUP_REMOVED lines=29> */
.L_x_10650:
[----:B-1----:R-:W1:Y:S02]  /*37d0*/  S2R R15, SR_TID.X ;  /* 0x00000000000f7919 */ /* 0x002e640000002100 */
.L_x_10651:
[----:B------:R-:W-:Y:S05]  /*37e0*/  BSYNC B0 ;  /* 0x0000000000007941 */ /* 0x000fea0003800000 */
.L_x_10649:
        /* <DEDUP_REMOVED lines=16> */
[----:B--23--:R-:W-:Y:S01]  /*38f0*/  IMAD.WIDE.U32 R4, R81, UR8, RZ ;  /* 0x0000000851047c25 */ /* 0x00cfe2000f8e00ff */
[----:B------:R-:W-:Y:S01]  /*3900*/  IADD3 R23, R3, R23, RZ ;  /* 0x0000001703177210 */ /* 0x000fe20007ffe0ff */
[----:B------:R-:W-:-:S03]  /*3910*/  ULDC.64 UR8, c[0x0][0x3c0] ;  /* 0x0000f00000087ab9 */ /* 0x000fc60000000a00 */
[----:B------:R-:W-:Y:S01]  /*3920*/  IADD3 R21, R5, R21, RZ ;  /* 0x0000001505157210 */ /* 0x000fe20007ffe0ff */
[----:B-1----:R-:W-:-:S03]  /*3930*/  ULEA UR4, UR5, UR4, 0x18 ;  /* 0x0000000405047291 */ /* 0x002fc6000f8ec03f */
[----:B------:R-:W-:-:S09]  /*3940*/  ULDC UR5, c[0x0][0x0] ;  /* 0x0000000000057ab9 */ /* 0x000fd20000000800 */
.L_x_10653:
        /* <DEDUP_REMOVED lines=26> */
.L_x_10652:
[----:B------:R-:W-:Y:S05]  /*3af0*/  EXIT ;  /* 0x000000000000794d */ /* 0x000fea0003800000 */
.L_x_10654:
        /* <DEDUP_REMOVED lines=16> */
.L_x_11062:


//--------------------- .text._Z25selective_scan_bwd_kernelI32Selective_Scan_bwd_kernel_traitsILi32ELi4ELb1ELb0ELb1ELb1ELb1EN3c104HalfEfEEv12SSMParamsBwd --------------------------
	.section	.text._Z25selective_scan_bwd_kernelI32Selective_Scan_bwd_kernel_traitsILi32ELi4ELb1ELb0ELb1ELb1ELb1EN3c104HalfEfEEv12SSMParamsBwd,"ax",@progbits
	.align	128
        .global         _Z25selective_scan_bwd_kernelI32Selective_Scan_bwd_kernel_traitsILi32ELi4ELb1ELb0ELb1ELb1ELb1EN3c104HalfEfEEv12SSMParamsBwd
        .type           _Z25selective_scan_bwd_kernelI32Selective_Scan_bwd_kernel_traitsILi32ELi4ELb1ELb0ELb1ELb1ELb1EN3c104HalfEfEEv12SSMParamsBwd,@function
        .size           _Z25selective_scan_bwd_kernelI32Selective_Scan_bwd_kernel_traitsILi32ELi4ELb1ELb0ELb1ELb1ELb1EN3c104HalfEfEEv12SSMParamsBwd,(.L_x_11063 - _Z25selective_scan_bwd_kernelI32Selective_Scan_bwd_kernel_traitsILi32ELi4ELb1ELb0ELb1ELb1ELb1EN3c104HalfEfEEv12SSMParamsBwd)
        .other          _Z25selective_scan_bwd_kernelI32Selective_Scan_bwd_kernel_traitsILi32ELi4ELb1ELb0ELb1ELb1ELb1EN3c104HalfEfEEv12SSMParamsBwd,@"STO_CUDA_ENTRY STV_DEFAULT"
_Z25selective_scan_bwd_kernelI32Selective_Scan_bwd_kernel_traitsILi32ELi4ELb1ELb0ELb1ELb1ELb1EN3c104HalfEfEEv12SSMParamsBwd:
.text._Z25selective_scan_bwd_kernelI32Selective_Scan_bwd_kernel_traitsILi32ELi4ELb1ELb0ELb1ELb1ELb1EN3c104HalfEfEEv12SSMParamsBwd:
        /* <DEDUP_REMOVED lines=155> */
.L_x_10679:
[----:B------:R-:W-:Y:S01]  /*09b0*/  BAR.SYNC.DEFER_BLOCKING 0x0 ;  /* 0x0000000000007b1d */ /* 0x000fe20000010000 */
[----:B0-----:R-:W-:Y:S02]  /*09c0*/  SHF.R.S32.HI R3, RZ, 0x1f, R54 ;  /* 0x0000001fff037819 */ /* 0x001fe40000011436 */
[C---:B------:R-:W-:Y:S02]  /*09d0*/  SHF.L.U32 R48, R54.reuse, 0x3, RZ ;  /* 0x0000000336307819 */ /* 0x040fe400000006ff */
[----:B------:R-:W-:-:S03]  /*09e0*/  SHF.L.U64.HI R46, R54, 0x3, R3 ;  /* 0x00000003362e7819 */ /* 0x000fc60000010203 */
[----:B------:R-:W0:Y:S01]  /*09f0*/  LDC.64 R24, c[0x0][0x2a0] ;  /* 0x0000a800ff187b82 */ /* 0x000e220000000a00 */
[----:B------:R-:W-:-:S04]  /*0a00*/  IADD3 R2, P0, R69, R48, RZ ;  /* 0x0000003045027210 */ /* 0x000fc80007f1e0ff */
        /* <DEDUP_REMOVED lines=15> */
[----:B------:R-:W-:Y:S08]  /*0b00*/  BAR.SYNC.DEFER_BLOCKING 0x0 ;  /* 0x0000000000007b1d */ /* 0x000ff00000010000 */
[----:B-1----:R-:W1:Y:S01]  /*0b10*/  LDC.64 R4, c[0x0][0x318] ;  /* 0x0000c600ff047b82 */ /* 0x002e620000000a00 */
[----:B------:R-:W3:Y:S01]  /*0b20*/  LDG.E.64 R6, desc[UR12][R6.64] ;  /* 0x0000000c06067981 */ /* 0x000ee2000c1e1b00 */
[----:B------:R-:W-:Y:S01]  /*0b30*/  LEA R2, R50, 0xffffff80, 0x7 ;  /* 0xffffff8032027811 */ /* 0x000fe200078e38ff */
[----:B0-----:R-:W-:Y:S01]  /*0b40*/  IMAD R0, R24, UR15, RZ ;  /* 0x0000000f18007c24 */ /* 0x001fe2000f8e02ff */
[----:B------:R-:W-:Y:S02]  /*0b50*/  BSSY B0, `(.L_x_10656) ;  /* 0x0000035000007945 */ /* 0x000fe40003800000 */
[----:B------:R-:W-:Y:S01]  /*0b60*/  SHF.R.S32.HI R3, RZ, 0x1f, R2 ;  /* 0x0000001fff037819 */ /* 0x000fe20000011402 */
[----:B------:R-:W-:-:S02]  /*0b70*/  IMAD R25, R25, UR14, R0 ;  /* 0x0000000e19197c24 */ /* 0x000fc4000f8e0200 */
[----:B--2---:R-:W-:Y:S01]  /*0b80*/  HADD2.F32 R45, -RZ, R20.H0_H0 ;  /* 0x20000014ff2d7230 */ /* 0x004fe20000004100 */
[--C-:B------:R-:W-:Y:S02]  /*0b90*/  SHF.R.U64 R43, R20, 0x10, R21.reuse ;  /* 0x00000010142b7819 */ /* 0x100fe40000001215 */
        /* <DEDUP_REMOVED lines=48> */
.L_x_10657:
[----:B------:R-:W-:Y:S05]  /*0ea0*/  BSYNC B0 ;  /* 0x0000000000007941 */ /* 0x000fea0003800000 */
.L_x_10656:
        /* <DEDUP_REMOVED lines=33> */
.L_x_10659:
[----:B------:R-:W-:Y:S05]  /*10c0*/  BSYNC B0 ;  /* 0x0000000000007941 */ /* 0x000fea0003800000 */
.L_x_10658:
        /* <DEDUP_REMOVED lines=33> */
.L_x_10661:
[----:B------:R-:W-:Y:S05]  /*12e0*/  BSYNC B0 ;  /* 0x0000000000007941 */ /* 0x000fea0003800000 */
.L_x_10660:
        /* <DEDUP_REMOVED lines=33> */
.L_x_10663:
[----:B------:R-:W-:Y:S05]  /*1500*/  BSYNC B0 ;  /* 0x0000000000007941 */ /* 0x000fea0003800000 */
.L_x_10662:
        /* <DEDUP_REMOVED lines=13> */
[----:B------:R-:W2:Y:S01]  /*15e0*/  LDS.64 R4, [R47] ;  /* 0x000000002f047984 */ /* 0x000ea20000000a00 */
[----:B------:R-:W-:Y:S06]  /*15f0*/  BAR.SYNC.DEFER_BLOCKING 0x0 ;  /* 0x0000000000007b1d */ /* 0x000fec0000010000 */
[----:B------:R3:W4:Y:S01]  /*1600*/  LDG.E.64 R6, desc[UR12][R22.64] ;  /* 0x0000000c16067981 */ /* 0x000722000c1e1b00 */
[----:B0-----:R-:W-:-:S02]  /*1610*/  IMAD R0, R24, UR15, RZ ;  /* 0x0000000f18007c24 */ /* 0x001fc4000f8e02ff */
[----:B------:R-:W-:-:S04]  /*1620*/  IMAD.WIDE.U32 R20, R24, UR14, R2 ;  /* 0x0000000e18147c25 */ /* 0x000fc8000f8e0002 */
[----:B------:R-:W-:Y:S02]  /*1630*/  IMAD R25, R25, UR14, R0 ;  /* 0x0000000e19197c24 */ /* 0x000fe4000f8e0200 */
[----:B------:R-:W-:-:S03]  /*1640*/  IMAD R0, R64, UR6, RZ ;  /* 0x0000000640007c24 */ /* 0x000fc6000f8e02ff */
[----:B------:R-:W-:Y:S01]  /*1650*/  IADD3 R21, R21, R25, RZ ;  /* 0x0000001915157210 */ /* 0x000fe20007ffe0ff */
[C---:B---3--:R-:W-:Y:S02]  /*1660*/  IMAD R23, R77.reuse, UR7, R0 ;  /* 0x000000074d177c24 */ /* 0x048fe4000f8e0200 */
[----:B------:R-:W-:Y:S01]  /*1670*/  IMAD.WIDE.U32 R20, R77, UR6, R20 ;  /* 0x000000064d147c25 */ /* 0x000fe2000f8e0014 */
[----:B--2---:R-:W-:Y:S01]  /*1680*/  SHF.R.U64 R40, R4, 0x10, R5 ;  /* 0x0000001004287819 */ /* 0x004fe20000001205 */
[----:B------:R-:W-:Y:S01]  /*1690*/  ULDC.64 UR6, c[0x0][0x3a0] ;  /* 0x0000e80000067ab9 */ /* 0x000fe20000000a00 */
[----:B-1----:R-:W-:Y:S02]  /*16a0*/  LEA R25, P0, R20, R26, 0x1 ;  /* 0x0000001a14197211 */ /* 0x002fe400078008ff */
[----:B------:R-:W-:Y:S02]  /*16b0*/  IADD3 R21, R21, R23, RZ ;  /* 0x0000001715157210 */ /* 0x000fe40007ffe0ff */
[----:B------:R-:W-:-:S02]  /*16c0*/  IADD3 R24, P1, R25, R48, RZ ;  /* 0x0000003019187210 */ /* 0x000fc40007f3e0ff */
[----:B------:R-:W-:-:S04]  /*16d0*/  LEA.HI.X R21, R20, R27, R21, 0x1, P0 ;  /* 0x0000001b14157211 */ /* 0x000fc800000f0c15 */
[----:B------:R-:W-:Y:S01]  /*16e0*/  IADD3.X R25, R21, R46, RZ, P1, !PT ;  /* 0x0000002e15197210 */ /* 0x000fe20000ffe4ff */
[----:B----4-:R-:W-:Y:S01]  /*16f0*/  STS.64 [R47], R6 ;  /* 0x000000062f007388 */ /* 0x010fe20000000a00 */
[----:B------:R-:W-:-:S03]  /*1700*/  NOP ;  /* 0x0000000000007918 */ /* 0x000fc60000000000 */
[----:B------:R-:W0:Y:S01]  /*1710*/  LDS.64 R26, [R47] ;  /* 0x000000002f1a7984 */ /* 0x000e220000000a00 */
[----:B------:R-:W-:Y:S06]  /*1720*/  BAR.SYNC.DEFER_BLOCKING 0x0 ;  /* 0x0000000000007b1d */ /* 0x000fec0000010000 */
[----:B------:R1:W2:Y:S01]  /*1730*/  LDG.E.64 R20, desc[UR12][R24.64] ;  /* 0x0000000c18147981 */ /* 0x0002a2000c1e1b00 */
[----:B------:R-:W-:Y:S01]  /*1740*/  SHF.R.U32.HI R39, RZ, 0x10, R5 ;  /* 0x00000010ff277819 */ /* 0x000fe20000011605 */
[----:B------:R-:W-:Y:S02]  /*1750*/  HADD2.F32 R41, -RZ, R5.H0_H0 ;  /* 0x20000005ff297230 */ /* 0x000fe40000004100 */
[----:B------:R-:W-:-:S02]  /*1760*/  HADD2.F32 R40, -RZ, R40.H0_H0 ;  /* 0x20000028ff287230 */ /* 0x000fc40000004100 */
[----:B------:R-:W-:Y:S01]  /*1770*/  HADD2.F32 R39, -RZ, R39.H0_H0 ;  /* 0x20000027ff277230 */ /* 0x000fe20000004100 */
[--C-:B0-----:R-:W-:Y:S01]  /*1780*/  SHF.R.U64 R23, R26, 0x10, R27.reuse ;  /* 0x000000101a177819 */ /* 0x101fe2000000121b */
[----:B------:R-:W-:Y:S01]  /*1790*/  HADD2.F32 R0, -RZ, R27.H0_H0 ;  /* 0x2000001bff007230 */ /* 0x000fe20000004100 */
[----:B------:R-:W-:Y:S01]  /*17a0*/  SHF.R.U32.HI R27, RZ, 0x10, R27 ;  /* 0x00000010ff1b7819 */ /* 0x000fe2000001161b */
[----:B------:R-:W-:Y:S02]  /*17b0*/  HADD2.F32 R22, -RZ, R26.H0_H0 ;  /* 0x2000001aff167230 */ /* 0x000fe40000004100 */
[----:B------:R-:W-:Y:S02]  /*17c0*/  HADD2.F32 R23, -RZ, R23.H0_H0 ;  /* 0x20000017ff177230 */ /* 0x000fe40000004100 */
[----:B------:R-:W-:Y:S01]  /*17d0*/  FMUL.FTZ R28, R0, -1.4426950216293334961 ;  /* 0xbfb8aa3b001c7820 */ /* 0x000fe20000410000 */
[----:B-1----:R-:W-:Y:S02]  /*17e0*/  HADD2.F32 R24, -RZ, R27.H0_H0 ;  /* 0x2000001bff187230 */ /* 0x002fe40000004100 */
[----:B------:R-:W-:Y:S01]  /*17f0*/  FMUL.FTZ R26, R22, -1.4426950216293334961 ;  /* 0xbfb8aa3b161a7820 */ /* 0x000fe20000410000 */
[----:B------:R-:W-:-:S02]  /*1800*/  FMUL.FTZ R25, R23, -1.4426950216293334961 ;  /* 0xbfb8aa3b17197820 */ /* 0x000fc40000410000 */
[----:B------:R-:W-:Y:S01]  /*1810*/  FMUL.FTZ R30, R24, -1.4426950216293334961 ;  /* 0xbfb8aa3b181e7820 */ /* 0x000fe20000410000 */
[----:B------:R-:W0:Y:S08]  /*1820*/  MUFU.EX2 R28, R28 ;  /* 0x0000001c001c7308 */ /* 0x000e300000000800 */
[----:B------:R-:W1:Y:S08]  /*1830*/  MUFU.EX2 R30, R30 ;  /* 0x0000001e001e7308 */ /* 0x000e700000000800 */
[----:B------:R-:W3:Y:S01]  /*1840*/  MUFU.EX2 R26, R26 ;  /* 0x0000001a001a7308 */ /* 0x000ee20000000800 */
[----:B0-----:R-:W-:-:S07]  /*1850*/  FADD.FTZ R29, R28, 1 ;  /* 0x3f8000001c1d7421 */ /* 0x001fce0000010000 */
[----:B------:R-:W0:Y:S01]  /*1860*/  MUFU.EX2 R25, R25 ;  /* 0x0000001900197308 */ /* 0x000e220000000800 */
[----:B-1----:R-:W-:-:S07]  /*1870*/  FADD.FTZ R32, R30, 1 ;  /* 0x3f8000001e207421 */ /* 0x002fce0000010000 */
[----:B------:R-:W1:Y:S08]  /*1880*/  MUFU.RCP R31, R29 ;  /* 0x0000001d001f7308 */ /* 0x000e700000001000 */
[----:B------:R-:W-:Y:S01]  /*1890*/  MUFU.RCP R35, R32 ;  /* 0x0000002000237308 */ /* 0x000fe20000001000 */
[----:B--2---:R3:W-:Y:S01]  /*18a0*/  STS.64 [R47], R20 ;  /* 0x000000142f007388 */ /* 0x0047e20000000a00 */
[----:B------:R-:W-:-:S03]  /*18b0*/  NOP ;  /* 0x0000000000007918 */ /* 0x000fc60000000000 */
[----:B------:R-:W2:Y:S01]  /*18c0*/  LDS.64 R6, [R47] ;  /* 0x000000002f067984 */ /* 0x000ea20000000a00 */
[----:B---3--:R-:W-:Y:S01]  /*18d0*/  FADD.FTZ R20, R26, 1 ;  /* 0x3f8000001a147421 */ /* 0x008fe20000010000 */
[----:B0-----:R-:W-:Y:S01]  /*18e0*/  FADD.FTZ R21, R25, 1 ;  /* 0x3f80000019157421 */ /* 0x001fe20000010000 */
[----:B------:R-:W-:Y:S02]  /*18f0*/  HADD2.F32 R25, -RZ, R4.H0_H0 ;  /* 0x20000004ff197230 */ /* 0x000fe40000004100 */
[----:B------:R-:W0:Y:S08]  /*1900*/  MUFU.RCP R27, R20 ;  /* 0x00000014001b7308 */ /* 0x000e300000001000 */
[----:B------:R1:W3:Y:S02]  /*1910*/  MUFU.RCP R28, R21 ;  /* 0x00000015001c7308 */ /* 0x0002e40000001000 */
[----:B-1----:R-:W-:Y:S01]  /*1920*/  FADD.FTZ R21, -R31, 1 ;  /* 0x3f8000001f157421 */ /* 0x002fe20000010100 */
[----:B0-----:R-:W-:-:S03]  /*1930*/  FADD.FTZ R5, -R27, 1 ;  /* 0x3f8000001b057421 */ /* 0x001fc60000010100 */
[----:B------:R-:W-:Y:S01]  /*1940*/  FFMA.FTZ R33, R0, R21, 1 ;  /* 0x3f80000000217423 */ /* 0x000fe20000010015 */
[----:B------:R-:W-:Y:S01]  /*1950*/  FADD.FTZ R21, -R35, 1 ;  /* 0x3f80000023157421 */ /* 0x000fe20000010100 */
[C---:B------:R-:W-:Y:S01]  /*1960*/  FFMA.FTZ R5, R22.reuse, R5, 1 ;  /* 0x3f80000016057423 */ /* 0x040fe20000010005 */
[----:B------:R-:W-:Y:S01]  /*1970*/  FMUL.FTZ R22, R22, R27 ;  /* 0x0000001b16167220 */ /* 0x000fe20000410000 */
[----:B---3--:R-:W-:Y:S01]  /*1980*/  FADD.FTZ R20, -R28, 1 ;  /* 0x3f8000001c147421 */ /* 0x008fe20000010100 */
[C---:B------:R-:W-:Y:S01]  /*1990*/  FFMA.FTZ R37, R24.reuse, R21, 1 ;  /* 0x3f80000018257423 */ /* 0x040fe20000010015 */
[----:B------:R-:W-:Y:S02]  /*19a0*/  FMUL.FTZ R24, R24, R35 ;  /* 0x0000002318187220 */ /* 0x000fe40000410000 */
[C---:B------:R-:W-:Y:S01]  /*19b0*/  FFMA.FTZ R20, R23.reuse, R20, 1 ;  /* 0x3f80000017147423 */ /* 0x040fe20000010014 */
[----:B------:R-:W-:Y:S01]  /*19c0*/  FMUL.FTZ R23, R23, R28 ;  /* 0x0000001c17177220 */ /* 0x000fe20000410000 */
[--C-:B--2---:R-:W-:Y:S01]  /*19d0*/  SHF.R.U64 R4, R6, 0x10, R7.reuse ;  /* 0x0000001006047819 */ /* 0x104fe20000001207 */
[----:B------:R-:W-:Y:S01]  /*19e0*/  HADD2.F32 R26, -RZ, R6.H0_H0 ;  /* 0x20000006ff1a7230 */ /* 0x000fe20000004100 */
[----:B------:R-:W-:Y:S01]  /*19f0*/  SHF.R.U32.HI R34, RZ, 0x10, R7 ;  /* 0x00000010ff227819 */ /* 0x000fe20000011607 */
[----:B------:R-:W-:-:S02]  /*1a00*/  HADD2.F32 R30, -RZ, R7.H0_H0 ;  /* 0x20000007ff1e7230 */ /* 0x000fc40000004100 */
[----:B------:R-:W-:Y:S02]  /*1a10*/  HADD2.F32 R29, -RZ, R4.H0_H0 ;  /* 0x20000004ff1d7230 */ /* 0x000fe40000004100 */
[----:B------:R-:W-:Y:S01]  /*1a20*/  FMUL.FTZ R4, R25, R26 ;  /* 0x0000001a19047220 */ /* 0x000fe20000410000 */
[----:B------:R-:W-:Y:S02]  /*1a30*/  HADD2.F32 R34, -RZ, R34.H0_H0 ;  /* 0x20000022ff227230 */ /* 0x000fe40000004100 */
[----:B------:R-:W-:Y:S01]  /*1a40*/  FMUL.FTZ R32, R41, R30 ;  /* 0x0000001e29207220 */ /* 0x000fe20000410000 */
        /* <DEDUP_REMOVED lines=13> */
[----:B------:R-:W-:Y:S01]  /*1b20*/  F2FP.F16.F32.PACK_AB R36, R21, R4 ;  /* 0x000000041524723e */ /* 0x000fe200000000ff */
[----:B------:R-:W-:Y:S01]  /*1b30*/  BAR.SYNC.DEFER_BLOCKING 0x0 ;  /* 0x0000000000007b1d */ /* 0x000fe20000010000 */
[----:B------:R-:W-:-:S07]  /*1b40*/  F2FP.F16.F32.PACK_AB R37, R37, R32 ;  /* 0x000000202525723e */ /* 0x000fce00000000ff */
[----:B------:R-:W1:Y:S01]  /*1b50*/  LDC.64 R20, c[0x0][0x3e8] ;  /* 0x0000fa00ff147b82 */ /* 0x000e620000000a00 */
[----:B0-----:R-:W-:-:S04]  /*1b60*/  IMAD R32, R6, UR15, RZ ;  /* 0x0000000f06207c24 */ /* 0x001fc8000f8e02ff */
[----:B------:R-:W-:Y:S02]  /*1b70*/  IMAD R33, R7, UR14, R32 ;  /* 0x0000000e07217c24 */ /* 0x000fe4000f8e0220 */
[----:B------:R-:W-:-:S04]  /*1b80*/  IMAD.WIDE.U32 R6, R6, UR14, R2 ;  /* 0x0000000e06067c25 */ /* 0x000fc8000f8e0002 */
[----:B------:R-:W-:Y:S01]  /*1b90*/  IMAD R32, R64, UR6, RZ ;  /* 0x0000000640207c24 */ /* 0x000fe2000f8e02ff */
[----:B------:R-:W-:-:S03]  /*1ba0*/  IADD3 R7, R7, R33, RZ ;  /* 0x0000002107077210 */ /* 0x000fc60007ffe0ff */
[----:B------:R-:W-:Y:S01]  /*1bb0*/  IMAD R79, R77, UR7, R32 ;  /* 0x000000074d4f7c24 */ /* 0x000fe2000f8e0220 */
[----:B------:R-:W-:Y:S01]  /*1bc0*/  STS.64 [R47], R36 ;  /* 0x000000242f007388 */ /* 0x000fe20000000a00 */
[----:B------:R-:W-:-:S03]  /*1bd0*/  NOP ;  /* 0x0000000000007918 */ /* 0x000fc60000000000 */
[----:B------:R-:W0:Y:S01]  /*1be0*/  LDS.64 R4, [R47] ;  /* 0x000000002f047984 */ /* 0x000e220000000a00 */
[----:B------:R-:W-:Y:S01]  /*1bf0*/  IMAD.WIDE.U32 R6, R77, UR6, R6 ;  /* 0x000000064d067c25 */ /* 0x000fe2000f8e0006 */
[----:B------:R-:W-:Y:S01]  /*1c00*/  ULDC.64 UR6, c[0x0][0x320] ;  /* 0x0000c80000067ab9 */ /* 0x000fe20000000a00 */
[----:B------:R-:W2:Y:S01]  /*1c10*/  LDC R32, c[0x0][0x21c] ;  /* 0x00008700ff207b82 */ /* 0x000ea20000000800 */
[----:B-1----:R-:W-:Y:S01]  /*1c20*/  LEA R33, P0, R6, R20, 0x1 ;  /* 0x0000001406217211 */ /* 0x002fe200078008ff */
[----:B------:R-:W-:Y:S01]  /*1c30*/  FMUL.FTZ R20, R0, R31 ;  /* 0x0000001f00147220 */ /* 0x000fe20000410000 */
[----:B------:R-:W-:Y:S01]  /*1c40*/  IADD3 R7, R7, R79, RZ ;  /* 0x0000004f07077210 */ /* 0x000fe20007ffe0ff */
[----:B------:R-:W-:Y:S02]  /*1c50*/  FMUL.FTZ R0, R25, R22 ;  /* 0x0000001619007220 */ /* 0x000fe40000410000 */
[----:B------:R-:W-:Y:S01]  /*1c60*/  FMUL.FTZ R41, R41, R20 ;  /* 0x0000001429297220 */ /* 0x000fe20000410000 */
[----:B------:R-:W-:-:S02]  /*1c70*/  LEA.HI.X R21, R6, R21, R7, 0x1, P0 ;  /* 0x0000001506157211 */ /* 0x000fc400000f0c07 */
[----:B------:R-:W-:Y:S02]  /*1c80*/  IADD3 R6, P1, R33, R48, RZ ;  /* 0x0000003021067210 */ /* 0x000fe40007f3e0ff */
[----:B------:R-:W-:Y:S02]  /*1c90*/  ISETP.NE.U32.AND P0, PT, RZ, UR6, PT ;  /* 0x00000006ff007c0c */ /* 0x000fe4000bf05070 */
[----:B------:R-:W-:Y:S02]  /*1ca0*/  IADD3.X R7, R21, R46, RZ, P1, !PT ;  /* 0x0000002e15077210 */ /* 0x000fe40000ffe4ff */
[----:B------:R-:W-:-:S03]  /*1cb0*/  ISETP.NE.AND.EX P0, PT, RZ, UR7, PT, P0 ;  /* 0x00000007ff007c0c */ /* 0x000fc6000bf05300 */
[----:B0-----:R0:W-:Y:S10]  /*1cc0*/  STG.E.64 desc[UR12][R6.64], R4 ;  /* 0x0000000406007986 */ /* 0x0011f4000c101b0c */
[----:B------:R-:W-:Y:S05]  /*1cd0*/  @!P0 BRA `(.L_x_10664) ;  /* 0x0000000000648947 */ /* 0x000fea0003800000 */
[----:B------:R-:W-:Y:S01]  /*1ce0*/  BAR.SYNC.DEFER_BLOCKING 0x0 ;  /* 0x0000000000007b1d */ /* 0x000fe20000010000 */
[----:B------:R-:W-:Y:S01]  /*1cf0*/  FMUL.FTZ R22, R22, R26 ;  /* 0x0000001a16167220 */ /* 0x000fe20000410000 */
[----:B------:R-:W-:Y:S01]  /*1d00*/  FMUL.FTZ R23, R23, R29 ;  /* 0x0000001d17177220 */ /* 0x000fe20000410000 */
[----:B------:R-:W-:Y:S01]  /*1d10*/  FMUL.FTZ R20, R20, R30 ;  /* 0x0000001e14147220 */ /* 0x000fe20000410000 */
[----:B0-----:R-:W-:-:S04]  /*1d20*/  FMUL.FTZ R5, R24, R34 ;  /* 0x0000002218057220 */ /* 0x001fc80000410000 */
[----:B------:R-:W0:Y:S01]  /*1d30*/  LDC.64 R26, c[0x0][0x2c0] ;  /* 0x0000b000ff1a7b82 */ /* 0x000e220000000a00 */
[----:B------:R-:W-:Y:S01]  /*1d40*/  F2FP.F16.F32.PACK_AB R22, R23, R22 ;  /* 0x000000161716723e */ /* 0x000fe200000000ff */
[----:B------:R-:W-:Y:S01]  /*1d50*/  ULDC.64 UR8, c[0x0][0x2c8] ;  /* 0x0000b20000087ab9 */ /* 0x000fe20000000a00 */
[----:B------:R-:W-:-:S05]  /*1d60*/  F2FP.F16.F32.PACK_AB R23, R5, R20 ;  /* 0x000000140517723e */ /* 0x000fca00000000ff */
[----:B------:R-:W-:Y:S01]  /*1d70*/  STS.64 [R47], R22 ;  /* 0x000000162f007388 */ /* 0x000fe20000000a00 */
[----:B------:R-:W-:-:S03]  /*1d80*/  NOP ;  /* 0x0000000000007918 */ /* 0x000fc60000000000 */
[----:B------:R-:W1:Y:S01]  /*1d90*/  LDS.64 R4, [R47] ;  /* 0x000000002f047984 */ /* 0x000e620000000a00 */
[C---:B0-----:R-:W-:Y:S02]  /*1da0*/  IMAD R6, R26.reuse, UR15, RZ ;  /* 0x0000000f1a067c24 */ /* 0x041fe4000f8e02ff */
[----:B------:R-:W-:-:S04]  /*1db0*/  IMAD.WIDE.U32 R2, R26, UR14, R2 ;  /* 0x0000000e1a027c25 */ /* 0x000fc8000f8e0002 */
[----:B------:R-:W-:Y:S02]  /*1dc0*/  IMAD R7, R27, UR14, R6 ;  /* 0x0000000e1b077c24 */ /* 0x000fe4000f8e0206 */
[----:B------:R-:W-:-:S03]  /*1dd0*/  IMAD R6, R64, UR8, RZ ;  /* 0x0000000840067c24 */ /* 0x000fc6000f8e02ff */
[----:B------:R-:W-:Y:S01]  /*1de0*/  IADD3 R3, R3, R7, RZ ;  /* 0x0000000703037210 */ /* 0x000fe20007ffe0ff */
[C---:B------:R-:W-:Y:S02]  /*1df0*/  IMAD R7, R77.reuse, UR9, R6 ;  /* 0x000000094d077c24 */ /* 0x040fe4000f8e0206 */
[----:B------:R-:W-:-:S05]  /*1e00*/  IMAD.WIDE.U32 R2, R77, UR8, R2 ;  /* 0x000000084d027c25 */ /* 0x000fca000f8e0002 */
[----:B------:R-:W-:Y:S02]  /*1e10*/  IADD3 R7, R3, R7, RZ ;  /* 0x0000000703077210 */ /* 0x000fe40007ffe0ff */
[----:B------:R-:W-:-:S04]  /*1e20*/  LEA R3, P0, R2, UR6, 0x1 ;  /* 0x0000000602037c11 */ /* 0x000fc8000f8008ff */
[----:B------:R-:W-:Y:S02]  /*1e30*/  LEA.HI.X R7, R2, UR7, R7, 0x1, P0 ;  /* 0x0000000702077c11 */ /* 0x000fe400080f0c07 */
[----:B------:R-:W-:-:S04]  /*1e40*/  IADD3 R2, P0, R3, R48, RZ ;  /* 0x0000003003027210 */ /* 0x000fc80007f1e0ff */
[----:B------:R-:W-:-:S05]  /*1e50*/  IADD3.X R3, R7, R46, RZ, P0, !PT ;  /* 0x0000002e07037210 */ /* 0x000fca00007fe4ff */
[----:B-1----:R1:W-:Y:S04]  /*1e60*/  STG.E.64 desc[UR12][R2.64], R4 ;  /* 0x0000000402007986 */ /* 0x0023e8000c101b0c */
.L_x_10664:
[--C-:B------:R-:W-:Y:S01]  /*1e70*/  SHF.R.U64 R80, R18, 0x10, R19.reuse ;  /* 0x0000001012507819 */ /* 0x100fe20000001213 */
[----:B------:R-:W-:Y:S01]  /*1e80*/  HADD2.F32 R76, -RZ, R18.H0_H0 ;  /* 0x20000012ff4c7230 */ /* 0x000fe20000004100 */
[----:B--2---:R-:W-:Y:S01]  /*1e90*/  ISETP.GE.AND P0, PT, R32, 0x1, PT ;  /* 0x000000012000780c */ /* 0x004fe20003f06270 */
[----:B------:R-:W-:Y:S01]  /*1ea0*/  HADD2.F32 R91, -RZ, R19.H0_H0 ;  /* 0x20000013ff5b7230 */ /* 0x000fe20000004100 */
[----:B------:R-:W-:Y:S01]  /*1eb0*/  SHF.R.U32.HI R89, RZ, 0x10, R19 ;  /* 0x00000010ff597819 */ /* 0x000fe20000011613 */
[----:B------:R-:W-:Y:S02]  /*1ec0*/  HADD2.F32 R80, -RZ, R80.H0_H0 ;  /* 0x20000050ff507230 */ /* 0x000fe40000004100 */
[----:B------:R-:W-:Y:S01]  /*1ed0*/  FFMA.FTZ R73, R0, R76, R73 ;  /* 0x0000004c00497223 */ /* 0x000fe20000010049 */
[----:B------:R-:W-:Y:S01]  /*1ee0*/  BAR.SYNC.DEFER_BLOCKING 0x0 ;  /* 0x0000000000007b1d */ /* 0x000fe20000010000 */
[----:B------:R-:W-:Y:S01]  /*1ef0*/  HFMA2.MMA R38, -RZ, RZ, 0, 0 ;  /* 0x00000000ff267435 */ /* 0x000fe200000001ff */
[----:B------:R-:W-:-:S02]  /*1f00*/  HADD2.F32 R89, -RZ, R89.H0_H0 ;  /* 0x20000059ff597230 */ /* 0x000fc40000004100 */
[----:B-1----:R-:W-:Y:S01]  /*1f10*/  FFMA.FTZ R2, R40, R80, R73 ;  /* 0x0000005028027223 */ /* 0x002fe20000010049 */
[----:B------:R-:W-:Y:S02]  /*1f20*/  CS2R R36, SRZ ;  /* 0x0000000000247805 */ /* 0x000fe4000001ff00 */
[----:B------:R-:W-:Y:S01]  /*1f30*/  MOV R79, RZ ;  /* 0x000000ff004f7202 */ /* 0x000fe20000000f00 */
[-C--:B------:R-:W-:Y:S01]  /*1f40*/  FMUL.FTZ R81, R0, R62.reuse ;  /* 0x0000003e00517220 */ /* 0x080fe20000410000 */
[C---:B------:R-:W-:Y:S01]  /*1f50*/  FFMA.FTZ R2, R41.reuse, R91, R2 ;  /* 0x0000005b29027223 */ /* 0x040fe20000010002 */
[-C--:B------:R-:W-:Y:S01]  /*1f60*/  FMUL.FTZ R66, R41, R62.reuse ;  /* 0x0000003e29427220 */ /* 0x080fe20000410000 */
[-C--:B------:R-:W-:Y:S01]  /*1f70*/  FMUL.FTZ R68, R40, R62.reuse ;  /* 0x0000003e28447220 */ /* 0x080fe20000410000 */
[C---:B------:R-:W-:Y:S01]  /*1f80*/  FMUL.FTZ R83, R39.reuse, R62 ;  /* 0x0000003e27537220 */ /* 0x040fe20000410000 */
[----:B------:R-:W-:Y:S01]  /*1f90*/  FFMA.FTZ R73, R39, R89, R2 ;  /* 0x0000005927497223 */ /* 0x000fe20000010002 */
[----:B------:R-:W-:Y:S06]  /*1fa0*/  @!P0 BRA `(.L_x_10665) ;  /* 0x0000001400d08947 */ /* 0x000fec0003800000 */
[----:B0-----:R-:W0:Y:S01]  /*1fb0*/  LDC.64 R6, c[0x0][0x368] ;  /* 0x0000da00ff067b82 */ /* 0x001e220000000a00 */
        /* <DEDUP_REMOVED lines=49> */
.L_x_10678:
        /* <DEDUP_REMOVED lines=45> */
[----:B----4-:R3:W-:Y:S01]  /*25a0*/  STS.64 [R47], R2 ;  /* 0x000000022f007388 */ /* 0x0107e20000000a00 */
[----:B------:R-:W-:-:S03]  /*25b0*/  NOP ;  /* 0x0000000000007918 */ /* 0x000fc60000000000 */
[----:B------:R-:W4:Y:S04]  /*25c0*/  LDS.64 R34, [R47] ;  /* 0x000000002f227984 */ /* 0x000f280000000a00 */
[----:B--2---:R2:W-:Y:S01]  /*25d0*/  STS [R92+0x548], R93 ;  /* 0x0005485d5c007388 */ /* 0x0045e20000000800 */
[----:B------:R-:W-:Y:S01]  /*25e0*/  BAR.SYNC.DEFER_BLOCKING 0x0 ;  /* 0x0000000000007b1d */ /* 0x000fe20000010000 */
[C---:B------:R-:W-:Y:S01]  /*25f0*/  FMUL.FTZ R84, R88.reuse, R43 ;  /* 0x0000002b58547220 */ /* 0x040fe20000410000 */
[----:B0-----:R-:W-:-:S05]  /*2600*/  FMUL.FTZ R6, R88, R44 ;  /* 0x0000002c58067220 */ /* 0x001fca0000410000 */
[----:B------:R-:W3:Y:S01]  /*2610*/  MUFU.EX2 R84, R84 ;  /* 0x0000005400547308 */ /* 0x000ee20000000800 */
[----:B------:R-:W-:Y:S01]  /*2620*/  FMUL.FTZ R88, R88, R42 ;  /* 0x0000002a58587220 */ /* 0x000fe20000410000 */
[----:B------:R0:W0:Y:S06]  /*2630*/  @P2 LDS R96, [R49+0xd4c] ;  /* 0x000d4c0031602984 */ /* 0x00002c0000000800 */
[----:B-1----:R-:W1:Y:S01]  /*2640*/  MUFU.EX2 R6, R6 ;  /* 0x0000000600067308 */ /* 0x002e620000000800 */
[----:B---3--:R-:W-:Y:S01]  /*2650*/  FFMA.FTZ R2, R84, R90, R95 ;  /* 0x0000005a54027223 */ /* 0x008fe2000001005f */
[----:B------:R3:W5:Y:S01]  /*2660*/  @P0 LDG.E R86, desc[UR12][R4.64+0x4] ;  /* 0x0000040c04560981 */ /* 0x000762000c1e1900 */
[----:B----4-:R-:W-:-:S05]  /*2670*/  HADD2.F32 R80, -RZ, R34.H1_H1 ;  /* 0x30000022ff507230 */ /* 0x010fca0000004100 */
[----:B------:R-:W4:Y:S01]  /*2680*/  MUFU.EX2 R88, R88 ;  /* 0x0000005800587308 */ /* 0x000f220000000800 */
[--C-:B------:R-:W-:Y:S02]  /*2690*/  HADD2.F32 R76, -RZ, R35.reuse.H0_H0 ;  /* 0x20000023ff4c7230 */ /* 0x100fe40000004100 */
[----:B---3--:R-:W-:Y:S02]  /*26a0*/  HADD2.F32 R4, -RZ, R34.H0_H0 ;  /* 0x20000022ff047230 */ /* 0x008fe40000004100 */
[----:B------:R-:W-:Y:S02]  /*26b0*/  HADD2.F32 R34, -RZ, R35.H1_H1 ;  /* 0x30000023ff227230 */ /* 0x000fe40000004100 */
[----:B------:R-:W-:Y:S01]  /*26c0*/  FMUL.FTZ R3, R93, R84 ;  /* 0x000000545d037220 */ /* 0x000fe20000410000 */
[C---:B-1----:R-:W-:Y:S01]  /*26d0*/  FFMA.FTZ R99, R6.reuse, R2, R91 ;  /* 0x0000000206637223 */ /* 0x042fe2000001005b */
[C---:B--2---:R-:W-:Y:S01]  /*26e0*/  FMUL.FTZ R92, R7.reuse, R76 ;  /* 0x0000004c075c7220 */ /* 0x044fe20000410000 */
[----:B------:R-:W-:Y:S01]  /*26f0*/  FMUL.FTZ R2, R7, R34 ;  /* 0x0000002207027220 */ /* 0x000fe20000410000 */
[----:B------:R-:W-:Y:S01]  /*2700*/  FMUL.FTZ R5, R89, R42 ;  /* 0x0000002a59057220 */ /* 0x000fe20000410000 */
[----:B------:R-:W-:Y:S01]  /*2710*/  FMUL.FTZ R3, R6, R3 ;  /* 0x0000000306037220 */ /* 0x000fe20000410000 */
[C---:B------:R-:W-:Y:S01]  /*2720*/  FMUL.FTZ R89, R7.reuse, R4 ;  /* 0x0000000407597220 */ /* 0x040fe20000410000 */
[----:B------:R-:W-:Y:S01]  /*2730*/  FMUL.FTZ R97, R7, R80 ;  /* 0x0000005007617220 */ /* 0x000fe20000410000 */
[----:B------:R-:W-:Y:S01]  /*2740*/  FMUL.FTZ R92, R41, R92 ;  /* 0x0000005c295c7220 */ /* 0x000fe20000410000 */
[----:B------:R-:W-:Y:S01]  /*2750*/  FMUL.FTZ R35, R39, R2 ;  /* 0x0000000227237220 */ /* 0x000fe20000410000 */
[C---:B----4-:R-:W-:Y:S01]  /*2760*/  FMUL.FTZ R94, R88.reuse, R3 ;  /* 0x00000003585e7220 */ /* 0x050fe20000410000 */
[----:B------:R-:W-:Y:S01]  /*2770*/  FFMA.FTZ R99, R88, R99, R5 ;  /* 0x0000006358637223 */ /* 0x000fe20000010005 */
[----:B------:R-:W-:Y:S01]  /*2780*/  FMUL.FTZ R89, R0, R89 ;  /* 0x0000005900597220 */ /* 0x000fe20000410000 */
[----:B------:R-:W-:Y:S01]  /*2790*/  FMUL.FTZ R97, R40, R97 ;  /* 0x0000006128617220 */ /* 0x000fe20000410000 */
        /* <DEDUP_REMOVED lines=10> */
.L_x_10667:
[----:B------:R-:W-:Y:S05]  /*2840*/  BSYNC B0 ;  /* 0x0000000000007941 */ /* 0x000fea0003800000 */
.L_x_10666:
        /* <DEDUP_REMOVED lines=80> */
[----:B------:R-:W-:Y:S01]  /*2d50*/  LEA R4, R95, R54, 0x7 ;  /* 0x000000365f047211 */ /* 0x000fe200078e38ff */
[-C--:B------:R-:W-:Y:S01]  /*2d60*/  FFMA.FTZ R90, R6, R103.reuse, R91 ;  /* 0x00000067065a7223 */ /* 0x080fe2000001005b */
[----:B------:R-:W-:Y:S01]  /*2d70*/  FFMA.FTZ R35, R104, R96, R35 ;  /* 0x0000006068237223 */ /* 0x000fe20000010023 */
[----:B------:R-:W-:Y:S01]  /*2d80*/  FFMA.FTZ R94, R40, R80, R93 ;  /* 0x00000050285e7223 */ /* 0x000fe2000001005d */
[C---:B------:R-:W-:Y:S01]  /*2d90*/  FMUL.FTZ R91, R7.reuse, R103 ;  /* 0x00000067075b7220 */ /* 0x040fe20000410000 */
[C---:B------:R-:W-:Y:S01]  /*2da0*/  FFMA.FTZ R86, R88.reuse, R90, R5 ;  /* 0x0000005a58567223 */ /* 0x040fe20000010005 */
[----:B------:R-:W-:Y:S01]  /*2db0*/  FFMA.FTZ R93, R88, R35, R92 ;  /* 0x00000023585d7223 */ /* 0x000fe2000001005c */
[----:B------:R-:W-:Y:S01]  /*2dc0*/  IADD3 R92, -R4, UR7, RZ ;  /* 0x00000007045c7c10 */ /* 0x000fe2000fffe1ff */
[C---:B------:R-:W-:Y:S01]  /*2dd0*/  FMUL.FTZ R5, R7.reuse, R99 ;  /* 0x0000006307057220 */ /* 0x040fe20000410000 */
[C---:B------:R-:W-:Y:S01]  /*2de0*/  FMUL.FTZ R88, R7.reuse, R86 ;  /* 0x0000005607587220 */ /* 0x040fe20000410000 */
[----:B------:R-:W-:Y:S01]  /*2df0*/  FFMA.FTZ R97, R6, R93, R97 ;  /* 0x0000005d06617223 */ /* 0x000fe20000010061 */
[----:B------:R-:W-:Y:S01]  /*2e00*/  ISETP.GE.AND P6, PT, R92, 0x1, PT ;  /* 0x000000015c00780c */ /* 0x000fe20003fc6270 */
[----:B------:R-:W-:Y:S01]  /*2e10*/  FMUL.FTZ R6, R7, R90 ;  /* 0x0000005a07067220 */ /* 0x000fe20000410000 */
[C---:B--2---:R-:W-:Y:S01]  /*2e20*/  FFMA.FTZ R3, R102.reuse, R3, R105 ;  /* 0x0000000366037223 */ /* 0x044fe20000010069 */
[----:B------:R-:W-:Y:S01]  /*2e30*/  FMUL.FTZ R2, R102, R2 ;  /* 0x0000000266027220 */ /* 0x000fe20000410000 */
[----:B------:R-:W-:Y:S01]  /*2e40*/  FMUL.FTZ R4, R0, R5 ;  /* 0x0000000500047220 */ /* 0x000fe20000410000 */
[----:B------:R-:W-:Y:S01]  /*2e50*/  LEA R80, R54, R52, 0x4 ;  /* 0x0000003436507211 */ /* 0x000fe200078e20ff */
[----:B------:R-:W-:Y:S01]  /*2e60*/  FMUL.FTZ R5, R40, R91 ;  /* 0x0000005b28057220 */ /* 0x000fe20000410000 */
[----:B------:R-:W-:Y:S01]  /*2e70*/  FMUL.FTZ R6, R41, R6 ;  /* 0x0000000629067220 */ /* 0x000fe20000410000 */
        /* <DEDUP_REMOVED lines=22> */
.L_x_10669:
[----:B------:R-:W-:Y:S05]  /*2fe0*/  BSYNC B0 ;  /* 0x0000000000007941 */ /* 0x000fea0003800000 */
.L_x_10668:
[----:B------:R2:W3:Y:S01]  /*2ff0*/  LDS R101, [R49+0x190] ;  /* 0x0001900031657984 */ /* 0x0004e20000000800 */
[----:B0-----:R-:W-:Y:S02]  /*3000*/  HADD2.F32 R80, -RZ, R84.H0_H0 ;  /* 0x20000054ff507230 */ /* 0x001fe40000004100 */
[-C--:B------:R-:W-:Y:S01]  /*3010*/  FFMA.FTZ R99, R76, -R45.reuse, R99 ;  /* 0x8000002d4c637223 */ /* 0x080fe20000010063 */
[----:B------:R-:W-:Y:S01]  /*3020*/  FMUL.FTZ R2, R95, R45 ;  /* 0x0000002d5f027220 */ /* 0x000fe20000410000 */
[----:B------:R-:W-:Y:S02]  /*3030*/  HADD2.F32 R91, -RZ, R19.H0_H0 ;  /* 0x20000013ff5b7230 */ /* 0x000fe40000004100 */
[-C--:B------:R-:W-:Y:S01]  /*3040*/  FMUL.FTZ R3, R97, R43.reuse ;  /* 0x0000002b61037220 */ /* 0x080fe20000410000 */
[----:B------:R-:W-:Y:S02]  /*3050*/  HADD2.F32 R89, -RZ, R89.H0_H0 ;  /* 0x20000059ff597230 */ /* 0x000fe40000004100 */
[----:B------:R-:W-:Y:S01]  /*3060*/  FFMA.FTZ R103, R80, -R43, R103 ;  /* 0x8000002b50677223 */ /* 0x000fe20000010067 */
        /* <DEDUP_REMOVED lines=9> */
[----:B------:R-:W-:Y:S01]  /*3100*/  FMUL.FTZ R34, R34, R86 ;  /* 0x0000005622227220 */ /* 0x000fe20000410000 */
[----:B------:R-:W-:Y:S01]  /*3110*/  FMUL.FTZ R5, R82, R6 ;  /* 0x0000000652057220 */ /* 0x000fe20000410000 */
        /* <DEDUP_REMOVED lines=9> */
.L_x_10671:
[----:B------:R-:W-:Y:S05]  /*31b0*/  BSYNC B0 ;  /* 0x0000000000007941 */ /* 0x000fea0003800000 */
.L_x_10670:
[----:B0--3--:R0:W1:Y:S01]  /*31c0*/  LDS R101, [R49+0x210] ;  /* 0x0002100031657984 */ /* 0x0090620000000800 */
[----:B------:R-:W-:Y:S04]  /*31d0*/  BSSY B0, `(.L_x_10672) ;  /* 0x0000005000007945 */ /* 0x000fe80003800000 */
[----:B------:R-:W-:Y:S05]  /*31e0*/  @!P4 BRA `(.L_x_10673) ;  /* 0x00000000000cc947 */ /* 0x000fea0003800000 */
[----:B------:R-:W-:-:S05]  /*31f0*/  IMAD.WIDE.U32 R4, R22, UR21, R30 ;  /* 0x0000001516047c25 */ /* 0x000fca000f8e001e */
[----:B------:R-:W-:-:S05]  /*3200*/  IADD3 R5, R105, R5, RZ ;  /* 0x0000000569057210 */ /* 0x000fca0007ffe0ff */
[----:B-1----:R2:W-:Y:S02]  /*3210*/  REDG.E.ADD.F32.FTZ.RN.STRONG.GPU desc[UR12][R4.64], R101 ;  /* 0x00000065040079a6 */ /* 0x0025e4000c10f38c */
.L_x_10673:
[----:B------:R-:W-:Y:S05]  /*3220*/  BSYNC B0 ;  /* 0x0000000000007941 */ /* 0x000fea0003800000 */
.L_x_10672:
[----:B-12---:R1:W2:Y:S01]  /*3230*/  LDS R101, [R49+0x290] ;  /* 0x0002900031657984 */ /* 0x0062a20000000800 */
[----:B------:R-:W-:Y:S01]  /*3240*/  BSSY B0, `(.L_x_10674) ;  /* 0x0000005000007945 */ /* 0x000fe20003800000 */
[----:B------:R-:W-:-:S03]  /*3250*/  IMAD.WIDE.U32 R4, R22, UR21, R32 ;  /* 0x0000001516047c25 */ /* 0x000fc6000f8e0020 */
[----:B------:R-:W-:Y:S05]  /*3260*/  @!P5 BRA `(.L_x_10675) ;  /* 0x000000000008d947 */ /* 0x000fea0003800000 */
[----:B------:R-:W-:-:S05]  /*3270*/  IADD3 R5, R105, R5, RZ ;  /* 0x0000000569057210 */ /* 0x000fca0007ffe0ff */
[----:B--2---:R3:W-:Y:S02]  /*3280*/  REDG.E.ADD.F32.FTZ.RN.STRONG.GPU desc[UR12][R4.64], R101 ;  /* 0x00000065040079a6 */ /* 0x0047e4000c10f38c */
.L_x_10675:
[----:B------:R-:W-:Y:S05]  /*3290*/  BSYNC B0 ;  /* 0x0000000000007941 */ /* 0x000fea0003800000 */
.L_x_10674:
        /* <DEDUP_REMOVED lines=63> */
.L_x_10677:
[----:B------:R-:W-:Y:S05]  /*3690*/  BSYNC B0 ;  /* 0x0000000000007941 */ /* 0x000fea0003800000 */
.L_x_10676:
[----:B------:R-:W-:Y:S01]  /*36a0*/  IADD3 R87, R87, 0x1, RZ ;  /* 0x0000000157577810 */ /* 0x000fe20007ffe0ff */
[----:B------:R-:W-:-:S03]  /*36b0*/  UIADD3 UR5, UP0, UR5, 0x1, URZ ;  /* 0x0000000105057890 */ /* 0x000fc6000ff1e03f */
[----:B------:R-:W-:Y:S01]  /*36c0*/  ISETP.GE.AND P0, PT, R87, UR23, PT ;  /* 0x0000001757007c0c */ /* 0x000fe2000bf06270 */
[----:B------:R-:W-:-:S12]  /*36d0*/  UIADD3.X UR6, URZ, UR6, URZ, UP0, !UPT ;  /* 0x000000063f067290 */ /* 0x000fd800087fe43f */
[----:B------:R-:W-:Y:S05]  /*36e0*/  @!P0 BRA `(.L_x_10678) ;  /* 0xffffffe800f88947 */ /* 0x000fea000383ffff */
.L_x_10665:
        /* <DEDUP_REMOVED lines=12> */
[----:B-----5:R5:W-:Y:S01]  /*37b0*/  STS.64 [R29], R2 ;  /* 0x000000021d007388 */ /* 0x020be20000000a00 */
[----:B------:R-:W-:-:S03]  /*37c0*/  NOP ;  /* 0x0000000000007918 */ /* 0x000fc60000000000 */
[----:B------:R-:W0:Y:S01]  /*37d0*/  LDS.64 R18, [R29] ;  /* 0x000000001d127984 */ /* 0x000e220000000a00 */
[----:B------:R-:W-:Y:S01]  /*37e0*/  BAR.SYNC.DEFER_BLOCKING 0x0 ;  /* 0x0000000000007b1d */ /* 0x000fe20000010000 */
[----:B-----5:R-:W-:-:S05]  /*37f0*/  SHF.L.U32 R2, R28, 0x7, RZ ;  /* 0x000000071c027819 */ /* 0x020fca00000006ff */
[----:B------:R-:W-:Y:S01]  /*3800*/  STS.64 [R29], R82 ;  /* 0x000000521d007388 */ /* 0x000fe20000000a00 */
[----:B0-----:R-:W-:Y:S01]  /*3810*/  HADD2.F32 R7, -RZ, R19.H0_H0 ;  /* 0x20000013ff077230 */ /* 0x001fe20000004100 */
        /* <DEDUP_REMOVED lines=14> */
[----:B------:R-:W-:Y:S02]  /*3900*/  @!P0 FMUL.FTZ R0, R4, -1.4426950216293334961 ;  /* 0xbfb8aa3b04008820 */ /* 0x000fe40000410000 */
[----:B------:R-:W0:Y:S02]  /*3910*/  LDC.64 R4, c[0x0][0x388] ;  /* 0x0000e200ff047b82 */ /* 0x000e240000000a00 */
[----:B------:R-:W2:Y:S01]  /*3920*/  @!P2 MUFU.EX2 R7, R7 ;  /* 0x000000070007a308 */ /* 0x000ea20000000800 */
[----:B------:R-:W-:Y:S01]  /*3930*/  @!P3 FMUL.FTZ R20, R3, -1.4426950216293334961 ;  /* 0xbfb8aa3b0314b820 */ /* 0x000fe20000410000 */
[----:B------:R-:W-:-:S06]  /*3940*/  SHF.R.S32.HI R3, RZ, 0x1f, R2 ;  /* 0x0000001fff037819 */ /* 0x000fcc0000011402 */
[----:B------:R-:W3:Y:S01]  /*3950*/  @!P0 MUFU.EX2 R0, R0 ;  /* 0x0000000000008308 */ /* 0x000ee20000000800 */
[----:B------:R-:W-:-:S07]  /*3960*/  @!P1 FMUL.FTZ R6, R6, -1.4426950216293334961 ;  /* 0xbfb8aa3b06069820 */ /* 0x000fce0000410000 */
[----:B------:R5:W1:Y:S01]  /*3970*/  @!P1 MUFU.EX2 R18, R6 ;  /* 0x0000000600129308 */ /* 0x000a620000000800 */
[----:B--2---:R-:W-:Y:S01]  /*3980*/  @!P2 FADD.FTZ R19, R7, 1 ;  /* 0x3f8000000713a421 */ /* 0x004fe20000010000 */
[----:B------:R-:W-:Y:S01]  /*3990*/  NOP ;  /* 0x0000000000007918 */ /* 0x000fe20000000000 */
[----:B0-----:R-:W-:Y:S01]  /*39a0*/  IMAD R24, R4, UR15, RZ ;  /* 0x0000000f04187c24 */ /* 0x001fe2000f8e02ff */
[----:B-----5:R-:W0:Y:S01]  /*39b0*/  LDS.64 R6, [R29] ;  /* 0x000000001d067984 */ /* 0x020e220000000a00 */
[----:B---3--:R-:W-:-:S03]  /*39c0*/  @!P0 FADD.FTZ R0, R0, 1 ;  /* 0x3f80000000008421 */ /* 0x008fc60000010000 */
[----:B------:R-:W2:Y:S01]  /*39d0*/  @!P3 MUFU.EX2 R20, R20 ;  /* 0x000000140014b308 */ /* 0x000ea20000000800 */
[----:B------:R-:W-:Y:S02]  /*39e0*/  IMAD R23, R5, UR14, R24 ;  /* 0x0000000e05177c24 */ /* 0x000fe4000f8e0218 */
[----:B------:R-:W-:-:S04]  /*39f0*/  IMAD.WIDE.U32 R4, R4, UR14, R2 ;  /* 0x0000000e04047c25 */ /* 0x000fc8000f8e0002 */
[----:B-1----:R-:W-:Y:S01]  /*3a00*/  @!P1 FADD.FTZ R18, R18, 1 ;  /* 0x3f80000012129421 */ /* 0x002fe20000010000 */
[----:B------:R-:W-:Y:S01]  /*3a10*/  IMAD R24, R64, UR6, RZ ;  /* 0x0000000640187c24 */ /* 0x000fe2000f8e02ff */
[----:B------:R-:W1:Y:S01]  /*3a20*/  @!P0 MUFU.RCP R0, R0 ;  /* 0x0000000000008308 */ /* 0x000e620000001000 */
[----:B------:R-:W-:-:S03]  /*3a30*/  IADD3 R5, R5, R23, RZ ;  /* 0x0000001705057210 */ /* 0x000fc60007ffe0ff */
[----:B------:R-:W-:-:S04]  /*3a40*/  IMAD.WIDE.U32 R4, R77, UR6, R4 ;  /* 0x000000064d047c25 */ /* 0x000fc8000f8e0004 */
[----:B------:R3:W5:Y:S01]  /*3a50*/  @!P2 MUFU.RCP R22, R19 ;  /* 0x000000130016a308 */ /* 0x0007620000001000 */
[----:B--2---:R-:W-:-:S07]  /*3a60*/  @!P3 FADD.FTZ R20, R20, 1 ;  /* 0x3f8000001414b421 */ /* 0x004fce0000010000 */
[----:B------:R2:W0:Y:S01]  /*3a70*/  @!P1 MUFU.RCP R21, R18 ;  /* 0x0000001200159308 */ /* 0x0004220000001000 */
[----:B---3--:R-:W-:Y:S02]  /*3a80*/  IMAD R19, R77, UR7, R24 ;  /* 0x000000074d137c24 */ /* 0x008fe4000f8e0218 */
[----:B-1----:R-:W-:Y:S01]  /*3a90*/  @!P0 FMUL.FTZ R79, R79, R0 ;  /* 0x000000004f4f8220 */ /* 0x002fe20000410000 */
[----:B------:R-:W1:Y:S01]  /*3aa0*/  LDC.64 R24, c[0x0][0x3a8] ;  /* 0x0000ea00ff187b82 */ /* 0x000e620000000a00 */
[----:B------:R-:W-:Y:S01]  /*3ab0*/  ULDC.64 UR6, c[0x0][0x3b0] ;  /* 0x0000ec0000067ab9 */ /* 0x000fe20000000a00 */
[----:B------:R-:W-:Y:S02]  /*3ac0*/  IADD3 R5, R5, R19, RZ ;  /* 0x0000001305057210 */ /* 0x000fe40007ffe0ff */
[----:B----4-:R-:W-:Y:S01]  /*3ad0*/  LEA R19, P4, R4, R26, 0x1 ;  /* 0x0000001a04137211 */ /* 0x010fe200078808ff */
[----:B------:R3:W4:Y:S01]  /*3ae0*/  @!P3 MUFU.RCP R23, R20 ;  /* 0x000000140017b308 */ /* 0x0007220000001000 */
[----:B-----5:R-:W-:Y:S01]  /*3af0*/  @!P2 FMUL.FTZ R37, R37, R22 ;  /* 0x000000162525a220 */ /* 0x020fe20000410000 */
[----:B------:R-:W-:-:S02]  /*3b00*/  IADD3 R69, P2, R69, -0x100, RZ ;  /* 0xffffff0045457810 */ /* 0x000fc40007f5e0ff */
[----:B------:R-:W-:Y:S02]  /*3b10*/  LEA.HI.X R5, R4, R27, R5, 0x1, P4 ;  /* 0x0000001b04057211 */ /* 0x000fe400020f0c05 */
[----:B--2---:R-:W-:Y:S01]  /*3b20*/  IADD3 R18, P0, R19, R48, RZ ;  /* 0x0000003013127210 */ /* 0x004fe20007f1e0ff */
[----:B------:R-:W2:Y:S01]  /*3b30*/  LDC.64 R26, c[0x0][0x3f0] ;  /* 0x0000fc00ff1a7b82 */ /* 0x000ea20000000a00 */
[----:B0-----:R-:W-:Y:S01]  /*3b40*/  @!P1 FMUL.FTZ R36, R36, R21 ;  /* 0x0000001524249220 */ /* 0x001fe20000410000 */
[----:B------:R-:W-:Y:S02]  /*3b50*/  ISETP.GT.AND P4, PT, R50, 0x1, PT ;  /* 0x000000013200780c */ /* 0x000fe40003f84270 */
[----:B------:R-:W-:Y:S02]  /*3b60*/  IADD3.X R19, R5, R46, RZ, P0, !PT ;  /* 0x0000002e05137210 */ /* 0x000fe400007fe4ff */
[----:B---3--:R-:W-:Y:S01]  /*3b70*/  F2FP.F16.F32.PACK_AB R20, R36, R79 ;  /* 0x0000004f2414723e */ /* 0x008fe200000000ff */
[----:B------:R-:W-:Y:S01]  /*3b80*/  FADD.FTZ R79, R79, R56 ;  /* 0x000000384f4f7221 */ /* 0x000fe20000010000 */
[----:B------:R-:W-:Y:S01]  /*3b90*/  IADD3 R57, P1, R57, -0x100, RZ ;  /* 0xffffff0039397810 */ /* 0x000fe20007f3e0ff */
[----:B------:R0:W-:Y:S01]  /*3ba0*/  STG.E.64 desc[UR12][R18.64], R6 ;  /* 0x0000000612007986 */ /* 0x0001e2000c101b0c */
[----:B----4-:R-:W-:Y:S01]  /*3bb0*/  @!P3 FMUL.FTZ R38, R38, R23 ;  /* 0x000000172626b220 */ /* 0x010fe20000410000 */
[----:B-1----:R-:W-:-:S02]  /*3bc0*/  IMAD R0, R24, UR15, RZ ;  /* 0x0000000f18007c24 */ /* 0x002fc4000f8e02ff */
[----:B------:R-:W-:Y:S01]  /*3bd0*/  FADD.FTZ R36, R79, R36 ;  /* 0x000000244f247221 */ /* 0x000fe20000010000 */
[----:B------:R-:W-:Y:S01]  /*3be0*/  IMAD.WIDE.U32 R2, R24, UR14, R2 ;  /* 0x0000000e18027c25 */ /* 0x000fe2000f8e0002 */
[----:B------:R-:W-:Y:S01]  /*3bf0*/  BAR.SYNC.DEFER_BLOCKING 0x0 ;  /* 0x0000000000007b1d */ /* 0x000fe20000010000 */
[----:B------:R-:W-:Y:S02]  /*3c00*/  F2FP.F16.F32.PACK_AB R21, R38, R37 ;  /* 0x000000252615723e */ /* 0x000fe400000000ff */
[----:B------:R-:W-:Y:S01]  /*3c10*/  FADD.FTZ R37, R36, R37 ;  /* 0x0000002524257221 */ /* 0x000fe20000010000 */
[----:B------:R-:W-:Y:S01]  /*3c20*/  IMAD R23, R25, UR14, R0 ;  /* 0x0000000e19177c24 */ /* 0x000fe2000f8e0200 */
[----:B------:R-:W-:Y:S01]  /*3c30*/  IADD3 R61, P3, R61, -0x100, RZ ;  /* 0xffffff003d3d7810 */ /* 0x000fe20007f7e0ff */
[----:B------:R-:W-:Y:S02]  /*3c40*/  IMAD R0, R64, UR6, RZ ;  /* 0x0000000640007c24 */ /* 0x000fe4000f8e02ff */
[----:B------:R-:W-:Y:S01]  /*3c50*/  FADD.FTZ R56, R37, R38 ;  /* 0x0000002625387221 */ /* 0x000fe20000010000 */
[----:B------:R-:W-:-:S02]  /*3c60*/  MOV R50, R28 ;  /* 0x0000001c00327202 */ /* 0x000fc40000000f00 */
[----:B------:R-:W-:Y:S01]  /*3c70*/  IADD3 R3, R3, R23, RZ ;  /* 0x0000001703037210 */ /* 0x000fe20007ffe0ff */
[----:B0-----:R-:W-:Y:S01]  /*3c80*/  IMAD R7, R77, UR7, R0 ;  /* 0x000000074d077c24 */ /* 0x001fe2000f8e0200 */
[----:B------:R-:W-:Y:S02]  /*3c90*/  IADD3.X R55, R55, -0x1, RZ, P1, !PT ;  /* 0xffffffff37377810 */ /* 0x000fe40000ffe4ff */
[----:B------:R-:W-:Y:S01]  /*3ca0*/  IADD3.X R67, R67, -0x1, RZ, P2, !PT ;  /* 0xffffffff43437810 */ /* 0x000fe200017fe4ff */
[----:B------:R-:W-:Y:S01]  /*3cb0*/  IMAD.WIDE.U32 R2, R77, UR6, R2 ;  /* 0x000000064d027c25 */ /* 0x000fe2000f8e0002 */
[----:B------:R-:W-:-:S04]  /*3cc0*/  IADD3.X R59, R59, -0x1, RZ, P3, !PT ;  /* 0xffffffff3b3b7810 */ /* 0x000fc80001ffe4ff */
[----:B------:R-:W-:Y:S02]  /*3cd0*/  IADD3 R7, R3, R7, RZ ;  /* 0x0000000703077210 */ /* 0x000fe40007ffe0ff */
[----:B--2---:R-:W-:Y:S01]  /*3ce0*/  LEA R3, P0, R2, R26, 0x1 ;  /* 0x0000001a02037211 */ /* 0x004fe200078008ff */
        /* <DEDUP_REMOVED lines=10> */
.L_x_10655:
        /* <DEDUP_REMOVED lines=26> */
.L_x_10681:
[----:B------:R-:W-:Y:S05]  /*3f30*/  BSYNC B0 ;  /* 0x0000000000007941 */ /* 0x000fea0003800000 */
.L_x_10680:
        /* <DEDUP_REMOVED lines=29> */
.L_x_10683:
[----:B-1----:R-:W1:Y:S02]  /*4110*/  S2R R15, SR_TID.X ;  /* 0x00000000000f7919 */ /* 0x002e640000002100 */
.L_x_10684:
[----:B------:R-:W-:Y:S05]  /*4120*/  BSYNC B0 ;  /* 0x0000000000007941 */ /* 0x000fea0003800000 */
.L_x_10682:
        /* <DEDUP_REMOVED lines=20> */
[----:B-1----:R-:W-:-:S03]  /*4270*/  ULEA UR4, UR5, UR4, 0x18 ;  /* 0x0000000405047291 */ /* 0x002fc6000f8ec03f */
[----:B------:R-:W-:-:S09]  /*4280*/  ULDC UR5, c[0x0][0x0] ;  /* 0x0000000000057ab9 */ /* 0x000fd20000000800 */
.L_x_10686:
[----:B------:R-:W-:Y:S02]  /*4290*/  LEA R0, R15, UR4, 0x2 ;  /* 0x000000040f007c11 */ /* 0x000fe4000f8e10ff */
[----:B------:R-:W-:Y:S02]  /*42a0*/  SHF.R.S32.HI R10, RZ, 0x1f, R15 ;  /* 0x0000001fff0a7819 */ /* 0x000fe4000001140f */
[----:B0-----:R-:W-:Y:S01]  /*42b0*/  MOV R8, R2 ;  /* 0x0000000200087202 */ /* 0x001fe20000000f00 */
[----:B------:R-:W0:Y:S01]  /*42c0*/  LDS R17, [R0+0x15c8] ;  /* 0x0015c80000117984 */ /* 0x000e220000000800 */
[----:B------:R-:W-:Y:S01]  /*42d0*/  MOV R9, R23 ;  /* 0x0000001700097202 */ /* 0x000fe20000000f00 */
[C---:B---3--:R-:W-:Y:S01]  /*42e0*/  IMAD R12, R10.reuse, UR6, RZ ;  /* 0x000000060a0c7c24 */ /* 0x048fe2000f8e02ff */
        /* <DEDUP_REMOVED lines=20> */
.L_x_10685:
[----:B------:R-:W-:Y:S05]  /*4430*/  EXIT ;  /* 0x000000000000794d */ /* 0x000fea0003800000 */
.L_x_10687:
        /* <DEDUP_REMOVED lines=12> */
.L_x_11063:


//--------------------- .text._Z25selective_scan_bwd_kernelI32Selective_Scan_bwd_kernel_traitsILi32ELi4ELb1ELb1ELb0ELb0ELb0EN3c104HalfEfEEv12SSMParamsBwd --------------------------
	.section	.text._Z25selective_scan_bwd_kernelI32Selective_Scan_bwd_kernel_traitsILi32ELi4ELb1ELb1ELb0ELb0ELb0EN3c104HalfEfEEv12SSMParamsBwd,"ax",@progbits
	.align	128
        .global         _Z25selective_scan_bwd_kernelI32Selective_Scan_bwd_kernel_traitsILi32ELi4ELb1ELb1ELb0ELb0ELb0EN3c104HalfEfEEv12SSMParamsBwd
        .type           _Z25selective_scan_bwd_kernelI32Selective_Scan_bwd_kernel_traitsILi32ELi4ELb1ELb1ELb0ELb0ELb0EN3c104HalfEfEEv12SSMParamsBwd,@function
        .size           _Z25selective_scan_bwd_kernelI32Selective_Scan_bwd_kernel_traitsILi32ELi4ELb1ELb1ELb0ELb0ELb0EN3c104HalfEfEEv12SSMParamsBwd,(.L_x_11064 - _Z25selective_scan_bwd_kernelI32Selective_Scan_bwd_kernel_traitsILi32ELi4ELb1ELb1ELb0ELb0ELb0EN3c104HalfEfEEv12SSMParamsBwd)
        .other          _Z25selective_scan_bwd_kernelI32Selective_Scan_bwd_kernel_traitsILi32ELi4ELb1ELb1ELb0ELb0ELb0EN3c104HalfEfEEv12SSMParamsBwd,@"STO_CUDA_ENTRY STV_DEFAULT"
_Z25selective_scan_bwd_kernelI32Selective_Scan_bwd_kernel_traitsILi32ELi4ELb1ELb1ELb0ELb0ELb0EN3c104HalfEfEEv12SSMParamsBwd:
.text._Z25selective_scan_bwd_kernelI32Selective_Scan_bwd_kernel_traitsILi32ELi4ELb1ELb1ELb0ELb0ELb0EN3c104HalfEfEEv12SSMParamsBwd:
        /* <DEDUP_REMOVED lines=96> */
[----:B------:R-:W-:Y:S02]  /*0600*/  IMAD R11, R30, R5, R0 ;  /* 0x000000051e0b7224 */ /* 0x000fe400078e0200 */
[-C--:B----4-:R-:W-:Y:S02]  /*0610*/  IMAD R0, R38, R12.reuse, RZ ;  /* 0x0000000c26007224 */ /* 0x090fe400078e02ff */
[C---:B------:R-:W-:Y:S01]  /*0620*/  IMAD.WIDE.U32 R2, R41.reuse, R12, UR4 ;  /* 0x0000000429027e25 */ /* 0x040fe2000f8e000c */
[----:B------:R-:W-:Y:S02]  /*0630*/  ISETP.NE.U32.AND P2, PT, R16, RZ, PT ;  /* 0x000000ff1000720c */ /* 0x000fe40003f45070 */
[----:B------:R-:W-:Y:S01]  /*0640*/  CS2R R52, SRZ ;  /* 0x0000000000347805 */ /* 0x000fe2000001ff00 */
[----:B------:R-:W2:Y:S01]  /*0650*/  @P0 LDC.64 R50, c[0x0][0x310] ;  /* 0x0000c400ff320b82 */ /* 0x000ea20000000a00 */
[----:B------:R-:W-:Y:S01]  /*0660*/  IMAD R0, R41, R13, R0 ;  /* 0x0000000d29007224 */ /* 0x000fe200078e0200 */
[----:B------:R-:W-:Y:S01]  /*0670*/  IADD3 R22, P3, R7, R2, RZ ;  /* 0x0000000207167210 */ /* 0x000fe20007f7e0ff */
[----:B------:R-:W-:Y:S01]  /*0680*/  IMAD.WIDE.U32 R4, R30, R4, UR6 ;  /* 0x000000061e047e25 */ /* 0x000fe2000f8e0004 */
[----:B------:R-:W-:-:S02]  /*0690*/  ISETP.NE.AND.EX P2, PT, R17, RZ, PT, P2 ;  /* 0x000000ff1100720c */ /* 0x000fc40003f45320 */
[----:B------:R-:W-:Y:S02]  /*06a0*/  CS2R R54, SRZ ;  /* 0x0000000000367805 */ /* 0x000fe4000001ff00 */
[----:B------:R-:W-:Y:S01]  /*06b0*/  IADD3.X R2, R9, R3, R0, P3, !PT ;  /* 0x0000000309027210 */ /* 0x000fe20001ffe400 */
[----:B------:R-:W-:Y:S01]  /*06c0*/  ULDC.64 UR4, c[0x0][0x230] ;  /* 0x00008c0000047ab9 */ /* 0x000fe20000000a00 */
[----:B------:R-:W-:Y:S01]  /*06d0*/  @P1 LEA R52, P3, R41, R14, 0x2 ;  /* 0x0000000e29341211 */ /* 0x000fe200078610ff */
[----:B---3--:R-:W-:Y:S01]  /*06e0*/  @P0 IMAD R0, R10, UR15, R41 ;  /* 0x0000000f0a000c24 */ /* 0x008fe2000f8e0229 */
[----:B------:R-:W-:Y:S01]  /*06f0*/  IADD3 R7, P4, R7, R4, RZ ;  /* 0x0000000407077210 */ /* 0x000fe20007f9e0ff */
[----:B------:R-:W-:Y:S01]  /*0700*/  ULDC.64 UR6, c[0x0][0x268] ;  /* 0x00009a0000067ab9 */ /* 0x000fe20000000a00 */
[----:B------:R-:W-:Y:S02]  /*0710*/  @P1 LEA.HI.X R53, R41, R15, R38, 0x2, P3 ;  /* 0x0000000f29351211 */ /* 0x000fe400018f1426 */
[----:B------:R-:W-:-:S02]  /*0720*/  ISETP.GE.AND P1, PT, R19, 0x1, PT ;  /* 0x000000011300780c */ /* 0x000fc40003f26270 */
        /* <DEDUP_REMOVED lines=14> */
[----:B------:R-:W-:Y:S01]  /*0810*/  LEA R20, P4, R7, R42, 0x1 ;  /* 0x0000002a07147211 */ /* 0x000fe200078808ff */
[----:B--2---:R-:W-:Y:S01]  /*0820*/  @P0 IMAD.WIDE R50, R3, 0x8, R50 ;  /* 0x0000000803320825 */ /* 0x004fe200078e0232 */
[----:B------:R-:W-:Y:S02]  /*0830*/  LEA.HI.X R26, R26, R29, R8, 0x1, P5 ;  /* 0x0000001d1a1a7211 */ /* 0x000fe400028f0c08 */
[----:B------:R-:W-:Y:S02]  /*0840*/  @!P0 CS2R R50, SRZ ;  /* 0x0000000000328805 */ /* 0x000fe4000001ff00 */
[----:B------:R-:W-:Y:S01]  /*0850*/  LEA.HI.X R24, R24, R33, R6, 0x1, P2 ;  /* 0x0000002118187211 */ /* 0x000fe200010f0c06 */
[----:B------:R-:W-:Y:S01]  /*0860*/  IMAD.MOV.U32 R31, RZ, RZ, RZ ;  /* 0x000000ffff1f7224 */ /* 0x000fe200078e00ff */
[----:B------:R-:W-:-:S02]  /*0870*/  LEA.HI.X R18, R7, R43, R18, 0x1, P4 ;  /* 0x0000002b07127211 */ /* 0x000fc400020f0c12 */
[----:B------:R-:W-:Y:S01]  /*0880*/  MOV R29, RZ ;  /* 0x000000ff001d7202 */ /* 0x000fe20000000f00 */
[----:B------:R-:W-:Y:S06]  /*0890*/  @!P1 BRA `(.L_x_10688) ;  /* 0x00000020004c9947 */ /* 0x000fec0003800000 */
[----:B------:R-:W0:Y:S01]  /*08a0*/  S2R R56, SR_TID.X ;  /* 0x0000000000387919 */ /* 0x000e220000002100 */
[----:B------:R-:W1:Y:S01]  /*08b0*/  LDC.64 R4, c[0x0][0x348] ;  /* 0x0000d200ff047b82 */ /* 0x000e620000000a00 */
[----:B------:R-:W-:Y:S01]  /*08c0*/  MOV R57, RZ ;  /* 0x000000ff00397202 */ /* 0x000fe20000000f00 */
        /* <DEDUP_REMOVED lines=12> */
[----:B------:R-:W-:Y:S02]  /*0990*/  MOV R17, UR6 ;  /* 0x0000000600117c02 */ /* 0x000fe40008000f00 */
[----:B------:R-:W-:Y:S01]  /*09a0*/  IADD3 R19, R61, R19, RZ ;  /* 0x000000133d137210 */ /* 0x000fe20007ffe0ff */
[----:B-1----:R-:W-:-:S04]  /*09b0*/  IMAD R0, R4, UR14, RZ ;  /* 0x0000000e04007c24 */ /* 0x002fc8000f8e02ff */
[----:B------:R-:W-:Y:S02]  /*09c0*/  IMAD R5, R5, UR15, R0 ;  /* 0x0000000f05057c24 */ /* 0x000fe4000f8e0200 */
[----:B0-----:R-:W-:Y:S01]  /*09d0*/  IMAD.WIDE.U32 R2, R4, UR15, R56 ;  /* 0x0000000f04027c25 */ /* 0x001fe2000f8e0038 */
[----:B---3--:R-:W-:Y:S01]  /*09e0*/  ULEA UR4, UR5, UR4, 0x18 ;  /* 0x0000000405047291 */ /* 0x008fe2000f8ec03f */
[C---:B------:R-:W-:Y:S02]  /*09f0*/  LOP3.LUT R16, R56.reuse, 0x1f, RZ, 0xc0, !PT ;  /* 0x0000001f38107812 */ /* 0x040fe400078ec0ff */
[----:B------:R-:W-:Y:S01]  /*0a00*/  SHF.R.S32.HI R14, RZ, 0x1f, R56 ;  /* 0x0000001fff0e7819 */ /* 0x000fe20000011438 */
[----:B------:R-:W-:Y:S01]  /*0a10*/  VIADD R13, R56, 0x200 ;  /* 0x00000200380d7836 */ /* 0x000fe20000000000 */
[----:B------:R-:W-:Y:S02]  /*0a20*/  IADD3 R3, R3, R5, RZ ;  /* 0x0000000503037210 */ /* 0x000fe40007ffe0ff */
[----:B------:R-:W-:Y:S01]  /*0a30*/  MOV R15, UR4 ;  /* 0x00000004000f7c02 */ /* 0x000fe20008000f00 */
[----:B------:R-:W-:Y:S01]  /*0a40*/  UMOV UR4, URZ ;  /* 0x0000003f00047c82 */ /* 0x000fe20008000000 */
[----:B------:R-:W-:Y:S01]  /*0a50*/  IMAD.WIDE.U32 R2, R30, UR8, R2 ;  /* 0x000000081e027c25 */ /* 0x000fe2000f8e0002 */
[----:B------:R-:W-:Y:S01]  /*0a60*/  ULDC.64 UR8, c[0x0][0x3c8] ;  /* 0x0000f20000087ab9 */ /* 0x000fe20000000a00 */
[----:B------:R-:W-:-:S02]  /*0a70*/  LEA R12, R56, R15, 0x2 ;  /* 0x0000000f380c7211 */ /* 0x000fc400078e10ff */
[----:B------:R-:W-:Y:S02]  /*0a80*/  LEA R11, R56, R15, 0x4 ;  /* 0x0000000f380b7211 */ /* 0x000fe400078e20ff */
[----:B------:R-:W-:Y:S02]  /*0a90*/  IADD3 R3, R3, R7, RZ ;  /* 0x0000000703037210 */ /* 0x000fe40007ffe0ff */
[----:B------:R-:W-:-:S04]  /*0aa0*/  LEA R64, P0, R2, UR8, 0x2 ;  /* 0x0000000802407c11 */ /* 0x000fc8000f8010ff */
[----:B------:R-:W-:Y:S02]  /*0ab0*/  LEA.HI.X R2, R2, UR9, R3, 0x2, P0 ;  /* 0x0000000902027c11 */ /* 0x000fe400080f1403 */
[C---:B------:R-:W-:Y:S02]  /*0ac0*/  IADD3 R62, P0, R64.reuse, -0x180, RZ ;  /* 0xfffffe80403e7810 */ /* 0x040fe40007f1e0ff */
[----:B------:R-:W-:Y:S02]  /*0ad0*/  IADD3 R64, P1, R64, -0x80, RZ ;  /* 0xffffff8040407810 */ /* 0x000fe40007f3e0ff */
[C---:B------:R-:W-:Y:S02]  /*0ae0*/  IADD3.X R63, R2.reuse, -0x1, RZ, P0, !PT ;  /* 0xffffffff023f7810 */ /* 0x040fe400007fe4ff */
[----:B--2---:R-:W-:-:S09]  /*0af0*/  IADD3.X R65, R2, -0x1, RZ, P1, !PT ;  /* 0xffffffff02417810 */ /* 0x004fd20000ffe4ff */
.L_x_10703:
[----:B------:R-:W-:Y:S01]  /*0b00*/  BAR.SYNC.DEFER_BLOCKING 0x0 ;  /* 0x0000000000007b1d */ /* 0x000fe20000010000 */
[C---:B------:R-:W-:Y:S02]  /*0b10*/  SHF.L.U32 R10, R56.reuse, 0x3, RZ ;  /* 0x00000003380a7819 */ /* 0x040fe400000006ff */
[----:B--2---:R-:W-:Y:S02]  /*0b20*/  SHF.L.U64.HI R9, R56, 0x3, R14 ;  /* 0x0000000338097819 */ /* 0x004fe4000001020e */
[----:B------:R-:W-:Y:S01]  /*0b30*/  IADD3 R2, P0, R27, R10, RZ ;  /* 0x0000000a1b027210 */ /* 0x000fe20007f1e0ff */
[----:B------:R-:W-:-:S03]  /*0b40*/  ULDC UR5, c[0x0][0x21c] ;  /* 0x0000870000057ab9 */ /* 0x000fc60000000800 */
[----:B------:R-:W-:-:S06]  /*0b50*/  IADD3.X R3, R26, R9, RZ, P0, !PT ;  /* 0x000000091a037210 */ /* 0x000fcc00007fe4ff */
[----:B------:R-:W2:Y:S01]  /*0b60*/  LDG.E.64 R2, desc[UR12][R2.64] ;  /* 0x0000000c02027981 */ /* 0x000ea2000c1e1b00 */
[----:B------:R-:W-:Y:S02]  /*0b70*/  LEA R8, R28, R15, 0x3 ;  /* 0x0000000f1c087211 */ /* 0x000fe400078e18ff */
[----:B------:R-:W-:-:S04]  /*0b80*/  IADD3 R4, P0, R25, R10, RZ ;  /* 0x0000000a19047210 */ /* 0x000fc80007f1e0ff */
[----:B------:R-:W-:Y:S01]  /*0b90*/  IADD3.X R5, R24, R9, RZ, P0, !PT ;  /* 0x0000000918057210 */ /* 0x000fe200007fe4ff */
[----:B0-2---:R0:W-:Y:S01]  /*0ba0*/  STS.64 [R8], R2 ;  /* 0x0000000208007388 */ /* 0x0051e20000000a00 */
[----:B------:R-:W-:-:S03]  /*0bb0*/  NOP ;  /* 0x0000000000007918 */ /* 0x000fc60000000000 */
[----:B-1----:R-:W1:Y:S01]  /*0bc0*/  LDS.64 R66, [R8] ;  /* 0x0000000008427984 */ /* 0x002e620000000a00 */
        /* <DEDUP_REMOVED lines=8> */
[----:B0-----:R-:W3:Y:S01]  /*0c50*/  LDG.E.64 R2, desc[UR12][R34.64] ;  /* 0x0000000c22027981 */ /* 0x001ee2000c1e1b00 */
[--C-:B-1----:R-:W-:Y:S01]  /*0c60*/  SHF.R.U64 R89, R66, 0x10, R67.reuse ;  /* 0x0000001042597819 */ /* 0x102fe20000001243 */
[----:B------:R-:W-:Y:S01]  /*0c70*/  HADD2.F32 R90, -RZ, R66.H0_H0 ;  /* 0x20000042ff5a7230 */ /* 0x000fe20000004100 */
[----:B------:R-:W-:Y:S01]  /*0c80*/  ISETP.LT.AND P0, PT, RZ, UR5, PT ;  /* 0x00000005ff007c0c */ /* 0x000fe2000bf01270 */
[----:B------:R-:W-:Y:S01]  /*0c90*/  HADD2.F32 R91, -RZ, R67.H0_H0 ;  /* 0x20000043ff5b7230 */ /* 0x000fe20000004100 */
[----:B------:R-:W-:Y:S01]  /*0ca0*/  SHF.R.U32.HI R92, RZ, 0x10, R67 ;  /* 0x00000010ff5c7819 */ /* 0x000fe20000011643 */
[----:B------:R-:W-:-:S04]  /*0cb0*/  HADD2.F32 R89, -RZ, R89.H0_H0 ;  /* 0x20000059ff597230 */ /* 0x000fc80000004100 */
[----:B------:R-:W-:-:S06]  /*0cc0*/  HADD2.F32 R92, -RZ, R92.H0_H0 ;  /* 0x2000005cff5c7230 */ /* 0x000fcc0000004100 */
[----:B--2---:R-:W-:Y:S01]  /*0cd0*/  @!P0 MOV R5, RZ ;  /* 0x000000ff00058202 */ /* 0x004fe20000000f00 */
[----:B---3--:R0:W-:Y:S01]  /*0ce0*/  STS.64 [R8], R2 ;  /* 0x0000000208007388 */ /* 0x0081e20000000a00 */
[----:B------:R-:W-:-:S03]  /*0cf0*/  NOP ;  /* 0x0000000000007918 */ /* 0x000fc60000000000 */
[----:B------:R-:W1:Y:S01]  /*0d00*/  LDS.64 R6, [R8] ;  /* 0x0000000008067984 */ /* 0x000e620000000a00 */
        /* <DEDUP_REMOVED lines=10> */
[C---:B------:R-:W-:Y:S01]  /*0db0*/  FMUL.FTZ R43, R7.reuse, R39 ;  /* 0x00000027072b7220 */ /* 0x040fe20000410000 */
        /* <DEDUP_REMOVED lines=19> */
[C---:B------:R-:W-:Y:S01]  /*0ef0*/  ISETP.NE.AND P1, PT, R56.reuse, RZ, PT ;  /* 0x000000ff3800720c */ /* 0x040fe20003f25270 */
[--C-:B------:R-:W-:Y:S01]  /*0f00*/  FADD.FTZ R49, R49, R36.reuse ;  /* 0x0000002431317221 */ /* 0x100fe20000010000 */
[----:B------:R-:W-:Y:S01]  /*0f10*/  ISETP.NE.AND P2, PT, R56, 0x1f, PT ;  /* 0x0000001f3800780c */ /* 0x000fe20003f45270 */
[----:B------:R-:W-:Y:S01]  /*0f20*/  UMOV UR5, URZ ;  /* 0x0000003f00057c82 */ /* 0x000fe20008000000 */
[----:B------:R-:W2:Y:S01]  /*0f30*/  LDC R48, c[0x0][0x224] ;  /* 0x00008900ff307b82 */ /* 0x000ea20000000800 */
[----:B------:R-:W-:Y:S01]  /*0f40*/  FADD.FTZ R87, R87, R36 ;  /* 0x0000002457577221 */ /* 0x000fe20000010000 */
        /* <DEDUP_REMOVED lines=11> */
[----:B------:R-:W-:Y:S02]  /*1000*/  LEA.HI R6, R46, R46, RZ, 0x1 ;  /* 0x0000002e2e067211 */ /* 0x000fe400078f08ff */
[----:B------:R-:W3:Y:S01]  /*1010*/  LDC.64 R78, c[0x0][0x2d0] ;  /* 0x0000b400ff4e7b82 */ /* 0x000ee20000000a00 */
[----:B-1----:R-:W-:Y:S02]  /*1020*/  LEA R75, R75, UR4, 0x7 ;  /* 0x000000044b4b7c11 */ /* 0x002fe4000f8e38ff */
[----:B------:R-:W-:Y:S02]  /*1030*/  IADD3 R3, R3, R35, RZ ;  /* 0x0000002303037210 */ /* 0x000fe40007ffe0ff */
[----:B------:R-:W-:Y:S01]  /*1040*/  LOP3.LUT R35, R6, 0xfffffe, RZ, 0xc0, !PT ;  /* 0x00fffffe06237812 */ /* 0x000fe200078ec0ff */
[----:B------:R-:W-:Y:S01]  /*1050*/  IMAD.WIDE R72, R75, 0x4, R62 ;  /* 0x000000044b487825 */ /* 0x000fe200078e023e */
[----:B------:R-:W-:Y:S01]  /*1060*/  MOV R6, RZ ;  /* 0x000000ff00067202 */ /* 0x000fe20000000f00 */
[----:B------:R-:W1:Y:S02]  /*1070*/  LDC.64 R80, c[0x0][0x2e0] ;  /* 0x0000b800ff507b82 */ /* 0x000e640000000a00 */
[----:B------:R-:W-:Y:S01]  /*1080*/  IMAD.WIDE.U32 R68, R30, UR6, R2 ;  /* 0x000000061e447c25 */ /* 0x000fe2000f8e0002 */
[----:B------:R-:W-:-:S04]  /*1090*/  ULDC.64 UR6, c[0x0][0x3c8] ;  /* 0x0000f20000067ab9 */ /* 0x000fc80000000a00 */
[----:B------:R-:W-:Y:S02]  /*10a0*/  IADD3 R34, R69, R5, RZ ;  /* 0x0000000545227210 */ /* 0x000fe40007ffe0ff */
[----:B------:R-:W-:Y:S01]  /*10b0*/  LEA R2, P0, R68, UR6, 0x2 ;  /* 0x0000000644027c11 */ /* 0x000fe2000f8010ff */
[----:B------:R-:W-:Y:S01]  /*10c0*/  UMOV UR6, URZ ;  /* 0x0000003f00067c82 */ /* 0x000fe20008000000 */
[----:B------:R-:W-:Y:S02]  /*10d0*/  SHF.L.U32 R5, R46, 0x7, RZ ;  /* 0x000000072e057819 */ /* 0x000fe400000006ff */
[----:B------:R-:W-:Y:S01]  /*10e0*/  LEA.HI.X R3, R68, UR7, R34, 0x2, P0 ;  /* 0x0000000744037c11 */ /* 0x000fe200080f1422 */
[----:B------:R-:W-:Y:S01]  /*10f0*/  ULDC UR7, c[0x0][0x218] ;  /* 0x0000860000077ab9 */ /* 0x000fe20000000800 */
[----:B------:R-:W-:Y:S02]  /*1100*/  IADD3 R68, P0, R5, R68, RZ ;  /* 0x0000004405447210 */ /* 0x000fe40007f1e0ff */
[----:B------:R-:W-:Y:S01]  /*1110*/  IADD3 R46, R46, -R35, RZ ;  /* 0x800000232e2e7210 */ /* 0x000fe20007ffe0ff */
[----:B------:R-:W-:Y:S01]  /*1120*/  IMAD.WIDE R2, R75, 0x4, R2 ;  /* 0x000000044b027825 */ /* 0x000fe200078e0202 */
[----:B------:R-:W-:Y:S01]  /*1130*/  LEA.HI.X.SX32 R69, R5, R34, 0x1, P0 ;  /* 0x0000002205457211 */ /* 0x000fe200000f0eff */
[----:B------:R-:W-:Y:S01]  /*1140*/  HFMA2.MMA R5, -RZ, RZ, 0, 0 ;  /* 0x00000000ff057435 */ /* 0x000fe200000001ff */
[----:B------:R-:W-:Y:S01]  /*1150*/  SHF.R.U64 R34, R32, 0x10, R33 ;  /* 0x0000001020227819 */ /* 0x000fe20000001221 */
[----:B------:R-:W-:Y:S01]  /*1160*/  HADD2.F32 R35, -RZ, R33.H0_H0 ;  /* 0x20000021ff237230 */ /* 0x000fe20000004100 */
[----:B------:R-:W-:Y:S01]  /*1170*/  IADD3 R70, P0, R2, -0x100, RZ ;  /* 0xffffff0002467810 */ /* 0x000fe20007f1e0ff */
[----:B------:R-:W-:-:S03]  /*1180*/  IMAD.WIDE R74, R75, 0x4, R64 ;  /* 0x000000044b4a7825 */ /* 0x000fc600078e0240 */
[----:B------:R-:W-:Y:S01]  /*1190*/  IADD3.X R71, R3, -0x1, RZ, P0, !PT ;  /* 0xffffffff03477810 */ /* 0x000fe200007fe4ff */
[----:B------:R-:W-:Y:S01]  /*11a0*/  HADD2.F32 R33, -RZ, R34.H0_H0 ;  /* 0x20000022ff217230 */ /* 0x000fe20000004100 */
[----:B------:R-:W-:Y:S01]  /*11b0*/  CS2R R2, SRZ ;  /* 0x0000000000027805 */ /* 0x000fe2000001ff00 */
[----:B------:R-:W-:-:S03]  /*11c0*/  FADD.FTZ R86, R35, R36 ;  /* 0x0000002423567221 */ /* 0x000fc60000010000 */
[----:B0-2---:R-:W-:-:S07]  /*11d0*/  FADD.FTZ R88, R33, R36 ;  /* 0x0000002421587221 */ /* 0x005fce0000010000 */
.L_x_10702:
[----:B------:R-:W-:Y:S01]  /*11e0*/  SHF.R.S32.HI R94, RZ, 0x1f, R47 ;  /* 0x0000001fff5e7819 */ /* 0x000fe2000001142f */
[C---:B--2---:R-:W-:Y:S01]  /*11f0*/  IMAD.WIDE.U32 R82, R47.reuse, UR10, RZ ;  /* 0x0000000a2f527c25 */ /* 0x044fe2000f8e00ff */
[----:B------:R-:W-:Y:S02]  /*1200*/  MOV R32, R58 ;  /* 0x0000003a00207202 */ /* 0x000fe40000000f00 */
[----:B------:R-:W-:Y:S01]  /*1210*/  MOV R33, R21 ;  /* 0x0000001500217202 */ /* 0x000fe20000000f00 */
[C---:B------:R-:W-:Y:S02]  /*1220*/  IMAD R34, R94.reuse, UR10, RZ ;  /* 0x0000000a5e227c24 */ /* 0x040fe4000f8e02ff */
[----:B------:R-:W-:Y:S02]  /*1230*/  IMAD R84, R94, UR8, RZ ;  /* 0x000000085e547c24 */ /* 0x000fe4000f8e02ff */
[C---:B------:R-:W-:Y:S02]  /*1240*/  IMAD R93, R47.reuse, UR11, R34 ;  /* 0x0000000b2f5d7c24 */ /* 0x040fe4000f8e0222 */
[----:B------:R-:W-:Y:S01]  /*1250*/  IMAD.WIDE.U32 R34, R47, UR8, R32 ;  /* 0x000000082f227c25 */ /* 0x000fe2000f8e0020 */
[----:B------:R-:W-:-:S03]  /*1260*/  LEA R33, P3, R82, R20, 0x1 ;  /* 0x0000001452217211 */ /* 0x000fc600078608ff */
[----:B------:R-:W-:Y:S01]  /*1270*/  IMAD.IADD R83, R83, 0x1, R93 ;  /* 0x0000000153537824 */ /* 0x000fe200078e025d */
[----:B---3--:R-:W-:Y:S01]  /*1280*/  LEA R32, P0, R34, R78, 0x2 ;  /* 0x0000004e22207211 */ /* 0x008fe200078010ff */
[----:B------:R-:W-:-:S03]  /*1290*/  IMAD R85, R47, UR9, R84 ;  /* 0x000000092f557c24 */ /* 0x000fc6000f8e0254 */
[----:B------:R-:W-:Y:S02]  /*12a0*/  LEA.HI.X R84, R82, R18, R83, 0x1, P3 ;  /* 0x0000001252547211 */ /* 0x000fe400018f0c53 */
[----:B------:R-:W-:Y:S02]  /*12b0*/  IADD3 R82, P3, R33, R10, RZ ;  /* 0x0000000a21527210 */ /* 0x000fe40007f7e0ff */
[----:B------:R-:W-:Y:S02]  /*12c0*/  IADD3 R35, R35, R85, RZ ;  /* 0x0000005523237210 */ /* 0x000fe40007ffe0ff */
[----:B------:R-:W-:Y:S02]  /*12d0*/  IADD3.X R83, R84, R9, RZ, P3, !PT ;  /* 0x0000000954537210 */ /* 0x000fe40001ffe4ff */
[----:B------:R-:W-:-:S04]  /*12e0*/  LEA.HI.X R33, R34, R79, R35, 0x2, P0 ;  /* 0x0000004f22217211 */ /* 0x000fc800000f1423 */
[----:B------:R-:W2:Y:S04]  /*12f0*/  LDG.E.64 R82, desc[UR12][R82.64] ;  /* 0x0000000c52527981 */ /* 0x000ea8000c1e1b00 */
[----:B0-----:R0:W3:Y:S01]  /*1300*/  LDG.E R93, desc[UR12][R32.64] ;  /* 0x0000000c205d7981 */ /* 0x0010e2000c1e1900 */
[----:B------:R-:W-:-:S04]  /*1310*/  IMAD R84, R94, UR16, RZ ;  /* 0x000000105e547c24 */ /* 0x000fc8000f8e02ff */
[----:B------:R-:W-:Y:S01]  /*1320*/  IMAD R85, R47, UR17, R84 ;  /* 0x000000112f557c24 */ /* 0x000fe2000f8e0254 */
[----:B0-----:R-:W-:Y:S02]  /*1330*/  MOV R32, R60 ;  /* 0x0000003c00207202 */ /* 0x001fe40000000f00 */
[----:B------:R-:W-:-:S03]  /*1340*/  MOV R33, R19 ;  /* 0x0000001300217202 */ /* 0x000fc60000000f00 */
[----:B------:R-:W-:-:S03]  /*1350*/  IMAD.WIDE.U32 R34, R47, UR16, R32 ;  /* 0x000000102f227c25 */ /* 0x000fc6000f8e0020 */
[----:B-1----:R-:W-:Y:S02]  /*1360*/  LEA R84, P3, R34, R80, 0x2 ;  /* 0x0000005022547211 */ /* 0x002fe400078610ff */
[----:B------:R-:W-:-:S04]  /*1370*/  IADD3 R35, R35, R85, RZ ;  /* 0x0000005523237210 */ /* 0x000fc80007ffe0ff */
[----:B------:R-:W-:Y:S02]  /*1380*/  LEA.HI.X R85, R34, R81, R35, 0x2, P3 ;  /* 0x0000005122557211 */ /* 0x000fe400018f1423 */
[----:B------:R-:W-:-:S04]  /*1390*/  ISETP.GT.AND P0, PT, R17, 0x1, PT ;  /* 0x000000011100780c */ /* 0x000fc80003f04270 */
[----:B------:R-:W-:-:S13]  /*13a0*/  ISETP.EQ.AND P0, PT, R16, RZ, P0 ;  /* 0x000000ff1000720c */ /* 0x000fda0000702270 */
[----:B------:R-:W0:Y:S01]  /*13b0*/  @P0 LDC R96, c[0x0][0x21c] ;  /* 0x00008700ff600b82 */ /* 0x000e220000000800 */
[----:B------:R-:W-:Y:S02]  /*13c0*/  LEA R32, R46, R47, 0x8 ;  /* 0x0000002f2e207211 */ /* 0x000fe400078e40ff */
[----:B------:R-:W-:Y:S02]  /*13d0*/  @P0 IADD3 R34, R17, -0x2, RZ ;  /* 0xfffffffe11220810 */ /* 0x000fe40007ffe0ff */
[----:B------:R-:W-:-:S04]  /*13e0*/  SEL R32, R32, R13, !P1 ;  /* 0x0000000d20207207 */ /* 0x000fc80004800000 */
[----:B------:R-:W-:Y:S01]  /*13f0*/  LEA R97, R32, R15, 0x2 ;  /* 0x0000000f20617211 */ /* 0x000fe200078e10ff */
[----:B--2---:R-:W-:Y:S01]  /*1400*/  STS.64 [R8], R82 ;  /* 0x0000005208007388 */ /* 0x004fe20000000a00 */
[----:B------:R-:W-:-:S03]  /*1410*/  NOP ;  /* 0x0000000000007918 */ /* 0x000fc60000000000 */
[----:B------:R1:W2:Y:S01]  /*1420*/  LDG.E R105, desc[UR12][R84.64] ;  /* 0x0000000c54697981 */ /* 0x0002a2000c1e1900 */
[----:B---3--:R-:W-:-:S04]  /*1430*/  FMUL.FTZ R95, R93, 1.4426950216293334961 ;  /* 0x3fb8aa3b5d5f7820 */ /* 0x008fc80000410000 */
[----:B------:R-:W-:-:S06]  /*1440*/  FMUL.FTZ R98, R49, R95 ;  /* 0x0000005f31627220 */ /* 0x000fcc0000410000 */
[----:B------:R-:W3:Y:S01]  /*1450*/  MUFU.EX2 R98, R98 ;  /* 0x0000006200627308 */ /* 0x000ee20000000800 */
[----:B0-----:R-:W-:Y:S02]  /*1460*/  @P0 IMAD R33, R34, R96, R47 ;  /* 0x0000006022210224 */ /* 0x001fe400078e022f */
[----:B------:R-:W0:Y:S04]  /*1470*/  LDS.64 R34, [R8] ;  /* 0x0000000008227984 */ /* 0x000e280000000a00 */
[----:B---3--:R3:W-:Y:S01]  /*1480*/  STS [R97+0x548], R98 ;  /* 0x0005486261007388 */ /* 0x0087e20000000800 */
[----:B-1----:R-:W-:Y:S01]  /*1490*/  FMUL.FTZ R84, R49, R90 ;  /* 0x0000005a31547220 */ /* 0x002fe20000410000 */
[----:B------:R-:W-:Y:S01]  /*14a0*/  BAR.SYNC.DEFER_BLOCKING 0x0 ;  /* 0x0000000000007b1d */ /* 0x000fe20000010000 */
[-C--:B------:R-:W-:Y:S01]  /*14b0*/  FMUL.FTZ R99, R88, R95.reuse ;  /* 0x0000005f58637220 */ /* 0x080fe20000410000 */
[-C--:B------:R-:W-:Y:S01]  /*14c0*/  FMUL.FTZ R107, R86, R95.reuse ;  /* 0x0000005f566b7220 */ /* 0x080fe20000410000 */
[----:B------:R-:W-:-:S04]  /*14d0*/  FMUL.FTZ R103, R87, R95 ;  /* 0x0000005f57677220 */ /* 0x000fc80000410000 */
[----:B------:R-:W1:Y:S01]  /*14e0*/  MUFU.EX2 R99, R99 ;  /* 0x0000006300637308 */ /* 0x000e620000000800 */
[----:B------:R4:W2:Y:S07]  /*14f0*/  @P2 LDS R90, [R12+0xd4c] ;  /* 0x000d4c000c5a2984 */ /* 0x0008ae0000000800 */
[----:B------:R-:W4:Y:S01]  /*1500*/  MUFU.EX2 R107, R107 ;  /* 0x0000006b006b7308 */ /* 0x000f220000000800 */
[----:B------:R-:W-:Y:S01]  /*1510*/  MOV R100, RZ ;  /* 0x000000ff00647202 */ /* 0x000fe20000000f00 */
[----:B------:R-:W-:-:S04]  /*1520*/  @P0 IMAD.WIDE R32, R33, 0x8, R50 ;  /* 0x0000000821200825 */ /* 0x000fc800078e0232 */
[--C-:B0-----:R-:W-:Y:S01]  /*1530*/  HADD2.F32 R85, -RZ, R34.reuse.H0_H0 ;  /* 0x20000022ff557230 */ /* 0x101fe20000004100 */
[----:B------:R0:W5:Y:S01]  /*1540*/  @P0 LDG.E R100, desc[UR12][R32.64+0x4] ;  /* 0x0000040c20640981 */ /* 0x000162000c1e1900 */
[----:B------:R-:W2:Y:S01]  /*1550*/  MUFU.EX2 R103, R103 ;  /* 0x0000006700677308 */ /* 0x000ea20000000800 */
[----:B------:R-:W-:Y:S02]  /*1560*/  HADD2.F32 R95, -RZ, R34.H1_H1 ;  /* 0x30000022ff5f7230 */ /* 0x000fe40000004100 */
[----:B-1----:R-:W-:Y:S01]  /*1570*/  FMUL.FTZ R34, R98, R99 ;  /* 0x0000006362227220 */ /* 0x002fe20000410000 */
[----:B------:R-:W-:Y:S01]  /*1580*/  FMUL.FTZ R101, R87, R92 ;  /* 0x0000005c57657220 */ /* 0x000fe20000410000 */
[--C-:B---3--:R-:W-:Y:S02]  /*1590*/  HADD2.F32 R97, -RZ, R35.reuse.H0_H0 ;  /* 0x20000023ff617230 */ /* 0x108fe40000004100 */
[----:B------:R-:W-:Y:S01]  /*15a0*/  FMUL.FTZ R106, R86, R91 ;  /* 0x0000005b566a7220 */ /* 0x000fe20000410000 */
[----:B------:R-:W-:-:S02]  /*15b0*/  HADD2.F32 R96, -RZ, R35.H1_H1 ;  /* 0x30000023ff607230 */ /* 0x000fc40000004100 */
[----:B0-----:R-:W-:Y:S01]  /*15c0*/  FMUL.FTZ R32, R88, R89 ;  /* 0x0000005958207220 */ /* 0x001fe20000410000 */
[----:B----4-:R-:W-:Y:S01]  /*15d0*/  FMUL.FTZ R92, R107, R34 ;  /* 0x000000226b5c7220 */ /* 0x010fe20000410000 */
[----:B------:R-:W-:Y:S01]  /*15e0*/  FMUL.FTZ R35, R85, R84 ;  /* 0x0000005455237220 */ /* 0x000fe20000410000 */
[----:B------:R-:W-:Y:S01]  /*15f0*/  BSSY B0, `(.L_x_10690) ;  /* 0x0000012000007945 */ /* 0x000fe20003800000 */
[----:B------:R-:W-:Y:S01]  /*1600*/  FMUL.FTZ R34, R95, R32 ;  /* 0x000000205f227220 */ /* 0x000fe20000410000 */
[----:B------:R-:W-:Y:S01]  /*1610*/  FMUL.FTZ R110, R97, R106 ;  /* 0x0000006a616e7220 */ /* 0x000fe20000410000 */
[----:B------:R-:W-:Y:S02]  /*1620*/  FMUL.FTZ R108, R96, R101 ;  /* 0x00000065606c7220 */ /* 0x000fe40000410000 */
[----:B------:R-:W-:Y:S01]  /*1630*/  FFMA.FTZ R83, R99, R35, R34 ;  /* 0x0000002363537223 */ /* 0x000fe20000010022 */
[-C--:B--2---:R-:W-:Y:S01]  /*1640*/  FMUL.FTZ R102, R7, R105.reuse ;  /* 0x0000006907667220 */ /* 0x084fe20000410000 */
[-C--:B------:R-:W-:Y:S01]  /*1650*/  FMUL.FTZ R89, R40, R105.reuse ;  /* 0x0000006928597220 */ /* 0x080fe20000410000 */
[----:B------:R-:W-:-:S03]  /*1660*/  FMUL.FTZ R33, R4, R105 ;  /* 0x0000006904217220 */ /* 0x000fc60000410000 */
        /* <DEDUP_REMOVED lines=10> */
.L_x_10691:
[----:B------:R-:W-:Y:S05]  /*1710*/  BSYNC B0 ;  /* 0x0000000000007941 */ /* 0x000fea0003800000 */
.L_x_10690:
        /* <DEDUP_REMOVED lines=64> */
[----:B------:R-:W-:Y:S01]  /*1b20*/  IADD3 R113, R17, -0x1, RZ ;  /* 0xffffffff11717810 */ /* 0x000fe20007ffe0ff */
[----:B-1----:R-:W-:-:S03]  /*1b30*/  @P0 FMUL.FTZ R92, R92, R111 ;  /* 0x0000006f5c5c0220 */ /* 0x002fc60000410000 */
[----:B------:R-:W-:Y:S01]  /*1b40*/  LEA R113, R113, R56, 0x7 ;  /* 0x0000003871717211 */ /* 0x000fe200078e38ff */
[----:B------:R-:W-:Y:S01]  /*1b50*/  SHFL.UP PT, R109, R109, 0x1, RZ ;  /* 0x042000006d6d7989 */ /* 0x000fe200000e00ff */
[----:B------:R-:W-:Y:S01]  /*1b60*/  ISETP.NE.AND P0, PT, R56, RZ, PT ;  /* 0x000000ff3800720c */ /* 0x000fe20003f05270 */
[C---:B--2---:R-:W-:Y:S01]  /*1b70*/  @!P2 FFMA.FTZ R91, R112.reuse, R114, R91 ;  /* 0x00000072705ba223 */ /* 0x044fe2000001005b */
[----:B------:R-:W-:Y:S01]  /*1b80*/  IADD3 R113, -R113, UR7, RZ ;  /* 0x0000000771717c10 */ /* 0x000fe2000fffe1ff */
[----:B------:R-:W0:Y:S01]  /*1b90*/  SHFL.UP PT, R92, R92, 0x1, RZ ;  /* 0x042000005c5c7989 */ /* 0x000e2200000e00ff */
[----:B---3--:R-:W-:Y:S01]  /*1ba0*/  @!P2 FMUL.FTZ R112, R112, R115 ;  /* 0x000000737070a220 */ /* 0x008fe20000410000 */
[----:B------:R-:W-:Y:S02]  /*1bb0*/  ISETP.NE.AND P2, PT, R56, 0x1f, PT ;  /* 0x0000001f3800780c */ /* 0x000fe40003f45270 */
[----:B------:R-:W-:Y:S01]  /*1bc0*/  SHFL.IDX PT, R114, R83, RZ, 0x1f ;  /* 0x00001fff53727589 */ /* 0x000fe200000e0000 */
[----:B------:R-:W-:-:S02]  /*1bd0*/  ISETP.GE.AND P6, PT, R113, 0x1, PT ;  /* 0x000000017100780c */ /* 0x000fc40003fc6270 */
[C---:B------:R-:W-:Y:S01]  /*1be0*/  ISETP.GE.AND P3, PT, R113.reuse, 0x21, PT ;  /* 0x000000217100780c */ /* 0x040fe20003f66270 */
[----:B------:R-:W-:Y:S01]  /*1bf0*/  SHFL.DOWN PT, R118, R91, 0x1, 0x1f ;  /* 0x08201f005b767f89 */ /* 0x000fe200000e0000 */
[C---:B------:R-:W-:Y:S02]  /*1c00*/  ISETP.GE.AND P4, PT, R113.reuse, 0x41, PT ;  /* 0x000000417100780c */ /* 0x040fe40003f86270 */
[----:B------:R-:W-:Y:S01]  /*1c10*/  ISETP.GE.AND P5, PT, R113, 0x61, PT ;  /* 0x000000617100780c */ /* 0x000fe20003fa6270 */
[----:B------:R-:W1:Y:S04]  /*1c20*/  SHFL.DOWN PT, R115, R112, 0x1, 0x1f ;  /* 0x08201f0070737f89 */ /* 0x000e6800000e0000 */
[----:B------:R2:W-:Y:S04]  /*1c30*/  SHFL.IDX PT, R116, R91, RZ, 0x1f ;  /* 0x00001fff5b747589 */ /* 0x0005e800000e0000 */
[----:B------:R-:W3:Y:S01]  /*1c40*/  SHFL.IDX PT, R111, R112, RZ, 0x1f ;  /* 0x00001fff706f7589 */ /* 0x000ee200000e0000 */
[----:B0-----:R-:W-:Y:S01]  /*1c50*/  @P1 FFMA.FTZ R100, R92, R100, R109 ;  /* 0x000000645c641223 */ /* 0x001fe2000001006d */
[----:B------:R-:W-:Y:S01]  /*1c60*/  SHF.R.U32.HI R92, RZ, 0x10, R67 ;  /* 0x00000010ff5c7819 */ /* 0x000fe20000011643 */
[----:B--2---:R-:W-:-:S04]  /*1c70*/  HADD2.F32 R91, -RZ, R67.H0_H0 ;  /* 0x20000043ff5b7230 */ /* 0x004fc80000004100 */
[----:B------:R-:W-:Y:S02]  /*1c80*/  HADD2.F32 R92, -RZ, R92.H0_H0 ;  /* 0x2000005cff5c7230 */ /* 0x000fe40000004100 */
[----:B-1----:R-:W-:Y:S01]  /*1c90*/  @P2 FFMA.FTZ R114, R115, R114, R118 ;  /* 0x0000007273722223 */ /* 0x002fe20000010076 */
[----:B------:R-:W-:-:S03]  /*1ca0*/  FFMA.FTZ R118, R98, R100, R35 ;  /* 0x0000006462767223 */ /* 0x000fc60000010023 */
[----:B------:R-:W-:Y:S01]  /*1cb0*/  FFMA.FTZ R98, R114, R90, R89 ;  /* 0x0000005a72627223 */ /* 0x000fe20000010059 */
[----:B------:R-:W-:Y:S01]  /*1cc0*/  SHF.R.U64 R89, R66, 0x10, R67 ;  /* 0x0000001042597819 */ /* 0x000fe20000001243 */
[----:B------:R-:W-:Y:S01]  /*1cd0*/  FFMA.FTZ R114, R99, R118, R34 ;  /* 0x0000007663727223 */ /* 0x000fe20000010022 */
[----:B------:R-:W-:Y:S02]  /*1ce0*/  HADD2.F32 R90, -RZ, R66.H0_H0 ;  /* 0x20000042ff5a7230 */ /* 0x000fe40000004100 */
[----:B------:R-:W-:Y:S01]  /*1cf0*/  FFMA.FTZ R102, R103, R98, R102 ;  /* 0x0000006267667223 */ /* 0x000fe20000010066 */
[----:B---3--:R-:W-:Y:S01]  /*1d00*/  FFMA.FTZ R83, R111, R83, R116 ;  /* 0x000000536f537223 */ /* 0x008fe20000010074 */
[----:B------:R-:W-:Y:S01]  /*1d10*/  FFMA.FTZ R110, R107, R114, R110 ;  /* 0x000000726b6e7223 */ /* 0x000fe2000001006e */
[----:B------:R-:W-:Y:S01]  /*1d20*/  FMUL.FTZ R82, R111, R82 ;  /* 0x000000526f527220 */ /* 0x000fe20000410000 */
[----:B------:R-:W-:Y:S01]  /*1d30*/  FFMA.FTZ R100, R107, R102, R33 ;  /* 0x000000666b647223 */ /* 0x000fe20000010021 */
[----:B------:R-:W-:-:S02]  /*1d40*/  HADD2.F32 R89, -RZ, R89.H0_H0 ;  /* 0x20000059ff597230 */ /* 0x000fc40000004100 */
[----:B------:R-:W-:Y:S01]  /*1d50*/  FMUL.FTZ R107, R87, R98 ;  /* 0x00000062576b7220 */ /* 0x000fe20000410000 */
[----:B------:R-:W-:Y:S01]  /*1d60*/  FMUL.FTZ R109, R86, R102 ;  /* 0x00000066566d7220 */ /* 0x000fe20000410000 */
[-C--:B------:R-:W-:Y:S01]  /*1d70*/  FFMA.FTZ R104, R99, R100.reuse, R104 ;  /* 0x0000006463687223 */ /* 0x080fe20000010068 */
[----:B------:R-:W-:Y:S01]  /*1d80*/  FMUL.FTZ R116, R88, R100 ;  /* 0x0000006458747220 */ /* 0x000fe20000410000 */
[----:B------:R-:W-:Y:S01]  /*1d90*/  FFMA.FTZ R99, R95, -R32, R114 ;  /* 0x800000205f637223 */ /* 0x000fe20000010072 */
[----:B------:R-:W-:Y:S01]  /*1da0*/  FMUL.FTZ R35, R92, R107 ;  /* 0x0000006b5c237220 */ /* 0x000fe20000410000 */
[----:B------:R-:W-:Y:S01]  /*1db0*/  FMUL.FTZ R111, R49, R104 ;  /* 0x00000068316f7220 */ /* 0x000fe20000410000 */
[----:B------:R-:W-:Y:S01]  /*1dc0*/  FMUL.FTZ R34, R91, R109 ;  /* 0x0000006d5b227220 */ /* 0x000fe20000410000 */
[----:B------:R-:W-:Y:S01]  /*1dd0*/  FMUL.FTZ R33, R89, R116 ;  /* 0x0000007459217220 */ /* 0x000fe20000410000 */
[----:B------:R-:W-:Y:S01]  /*1de0*/  FFMA.FTZ R84, R85, -R84, R118 ;  /* 0x8000005455547223 */ /* 0x000fe20000010076 */
[-C--:B------:R-:W-:Y:S01]  /*1df0*/  FMUL.FTZ R32, R90, R111.reuse ;  /* 0x0000006f5a207220 */ /* 0x080fe20000410000 */
[----:B------:R0:W-:Y:S01]  /*1e00*/  @!P0 STS.64 [R105+0xdc8], R82 ;  /* 0x000dc85269008388 */ /* 0x0001e20000000a00 */
[----:B------:R-:W-:Y:S01]  /*1e10*/  FFMA.FTZ R113, R0, R118, RZ ;  /* 0x0000007600717223 */ /* 0x000fe200000100ff */
[----:B------:R-:W-:Y:S01]  /*1e20*/  FFMA.FTZ R112, R84, R111, RZ ;  /* 0x0000006f54707223 */ /* 0x000fe200000100ff */
[----:B------:R-:W-:Y:S01]  /*1e30*/  FFMA.FTZ R103, R103, R110, R108 ;  /* 0x0000006e67677223 */ /* 0x000fe2000001006c */
[----:B------:R0:W-:Y:S01]  /*1e40*/  STS.128 [R11+0x110], R32 ;  /* 0x000110200b007388 */ /* 0x0001e20000000c00 */
[----:B------:R-:W-:Y:S01]  /*1e50*/  FFMA.FTZ R114, R4, R114, R113 ;  /* 0x0000007204727223 */ /* 0x000fe20000010071 */
        /* <DEDUP_REMOVED lines=11> */
.L_x_10693:
[----:B------:R-:W-:Y:S05]  /*1f10*/  BSYNC B0 ;  /* 0x0000000000007941 */ /* 0x000fea0003800000 */
.L_x_10692:
        /* <DEDUP_REMOVED lines=17> */
.L_x_10695:
[----:B------:R-:W-:Y:S05]  /*2030*/  BSYNC B0 ;  /* 0x0000000000007941 */ /* 0x000fea0003800000 */
.L_x_10694:
[----:B01----:R0:W1:Y:S01]  /*2040*/  LDS R83, [R12+0x210] ;  /* 0x000210000c537984 */ /* 0x0030620000000800 */
[----:B------:R-:W-:Y:S04]  /*2050*/  BSSY B0, `(.L_x_10696) ;  /* 0x0000005000007945 */ /* 0x000fe80003800000 */
[----:B------:R-:W-:Y:S05]  /*2060*/  @!P4 BRA `(.L_x_10697) ;  /* 0x00000000000cc947 */ /* 0x000fea0003800000 */
[----:B------:R-:W-:-:S05]  /*2070*/  IMAD.WIDE.U32 R32, R76, UR21, R70 ;  /* 0x000000154c207c25 */ /* 0x000fca000f8e0046 */
[----:B------:R-:W-:-:S05]  /*2080*/  IADD3 R33, R103, R33, RZ ;  /* 0x0000002167217210 */ /* 0x000fca0007ffe0ff */
[----:B-1----:R2:W-:Y:S02]  /*2090*/  REDG.E.ADD.F32.FTZ.RN.STRONG.GPU desc[UR12][R32.64], R83 ;  /* 0x00000053200079a6 */ /* 0x0025e4000c10f38c */
.L_x_10697:
[----:B------:R-:W-:Y:S05]  /*20a0*/  BSYNC B0 ;  /* 0x0000000000007941 */ /* 0x000fea0003800000 */
.L_x_10696:
[----:B-12---:R1:W2:Y:S01]  /*20b0*/  LDS R83, [R12+0x290] ;  /* 0x000290000c537984 */ /* 0x0062a20000000800 */
[----:B------:R-:W-:Y:S01]  /*20c0*/  BSSY B0, `(.L_x_10698) ;  /* 0x0000005000007945 */ /* 0x000fe20003800000 */
[----:B------:R-:W-:-:S03]  /*20d0*/  IMAD.WIDE.U32 R32, R76, UR21, R74 ;  /* 0x000000154c207c25 */ /* 0x000fc6000f8e004a */
[----:B------:R-:W-:Y:S05]  /*20e0*/  @!P5 BRA `(.L_x_10699) ;  /* 0x000000000008d947 */ /* 0x000fea0003800000 */
[----:B------:R-:W-:-:S05]  /*20f0*/  IADD3 R33, R103, R33, RZ ;  /* 0x0000002167217210 */ /* 0x000fca0007ffe0ff */
[----:B--2---:R3:W-:Y:S02]  /*2100*/  REDG.E.ADD.F32.FTZ.RN.STRONG.GPU desc[UR12][R32.64], R83 ;  /* 0x00000053200079a6 */ /* 0x0047e4000c10f38c */
.L_x_10699:
[----:B------:R-:W-:Y:S05]  /*2110*/  BSYNC B0 ;  /* 0x0000000000007941 */ /* 0x000fea0003800000 */
.L_x_10698:
[----:B---3--:R-:W3:Y:S01]  /*2120*/  SHFL.DOWN PT, R32, R35, 0x1, 0x1f ;  /* 0x08201f0023207f89 */ /* 0x008ee200000e0000 */
[C---:B------:R-:W-:Y:S01]  /*2130*/  ISETP.GT.AND P3, PT, R28.reuse, 0x1e, PT ;  /* 0x0000001e1c00780c */ /* 0x040fe20003f64270 */
[----:B------:R-:W-:Y:S01]  /*2140*/  FMUL.FTZ R85, R85, R104 ;  /* 0x0000006855557220 */ /* 0x000fe20000410000 */
[----:B------:R-:W-:Y:S01]  /*2150*/  ISETP.NE.AND P4, PT, R28, RZ, PT ;  /* 0x000000ff1c00720c */ /* 0x000fe20003f85270 */
[----:B------:R-:W4:Y:S01]  /*2160*/  SHFL.DOWN PT, R33, R34, 0x1, 0x1f ;  /* 0x08201f0022217f89 */ /* 0x000f2200000e0000 */
[----:B------:R-:W-:Y:S01]  /*2170*/  BSSY B0, `(.L_x_10700) ;  /* 0x000003e000007945 */ /* 0x000fe20003800000 */
[----:B------:R-:W-:-:S10]  /*2180*/  FFMA.FTZ R42, R49, R85, R42 ;  /* 0x00000055312a7223 */ /* 0x000fd4000001002a */
[----:B------:R-:W5:Y:S01]  /*2190*/  @!P4 S2R R103, SR_CgaCtaId ;  /* 0x000000000067c919 */ /* 0x000f620000008800 */
[----:B------:R-:W-:Y:S01]  /*21a0*/  @!P4 MOV R82, 0x400 ;  /* 0x000004000052c802 */ /* 0x000fe20000000f00 */
        /* <DEDUP_REMOVED lines=19> */
[----:B------:R-:W-:Y:S01]  /*22e0*/  ISETP.GT.AND P3, PT, R28, 0xf, PT ;  /* 0x0000000f1c00780c */ /* 0x000fe20003f64270 */
[-C--:B------:R-:W-:Y:S01]  /*22f0*/  FMUL.FTZ R33, R93, R102.reuse ;  /* 0x000000665d217220 */ /* 0x080fe20000410000 */
[----:B------:R-:W-:Y:S01]  /*2300*/  FMUL.FTZ R102, R97, R102 ;  /* 0x0000006661667220 */ /* 0x000fe20000410000 */
[----:B--2---:R-:W2:Y:S02]  /*2310*/  SHFL.DOWN PT, R83, R34, 0x10, 0x1f ;  /* 0x0a001f0022537f89 */ /* 0x004ea400000e0000 */
[----:B------:R-:W-:Y:S01]  /*2320*/  FMUL.FTZ R106, R106, R33 ;  /* 0x000000216a6a7220 */ /* 0x000fe20000410000 */
[----:B------:R-:W-:-:S03]  /*2330*/  FFMA.FTZ R43, R86, R102, R43 ;  /* 0x00000066562b7223 */ /* 0x000fc6000001002b */
[----:B------:R-:W-:-:S04]  /*2340*/  FFMA.FTZ R106, R91, R102, R106 ;  /* 0x000000665b6a7223 */ /* 0x000fc8000001006a */
[----:B------:R-:W-:Y:S01]  /*2350*/  FADD.FTZ R5, R106, R5 ;  /* 0x000000056a057221 */ /* 0x000fe20000010000 */
[----:B---3--:R-:W-:Y:S01]  /*2360*/  @!P3 FADD.FTZ R35, R35, R32 ;  /* 0x000000202323b221 */ /* 0x008fe20000010000 */
[----:B--2---:R-:W-:-:S04]  /*2370*/  @!P3 FADD.FTZ R34, R34, R83 ;  /* 0x000000532222b221 */ /* 0x004fc80000010000 */
[----:B------:R-:W-:Y:S01]  /*2380*/  MOV R33, R35 ;  /* 0x0000002300217202 */ /* 0x000fe20000000f00 */
[-C--:B------:R-:W-:Y:S01]  /*2390*/  FMUL.FTZ R35, R96, R98.reuse ;  /* 0x0000006260237220 */ /* 0x080fe20000410000 */
[----:B------:R-:W-:Y:S01]  /*23a0*/  FMUL.FTZ R98, R93, R98 ;  /* 0x000000625d627220 */ /* 0x000fe20000410000 */
[----:B------:R-:W-:Y:S02]  /*23b0*/  IMAD.MOV.U32 R32, RZ, RZ, R34 ;  /* 0x000000ffff207224 */ /* 0x000fe400078e0022 */
[-C--:B------:R-:W-:Y:S01]  /*23c0*/  FMUL.FTZ R34, R95, R100.reuse ;  /* 0x000000645f227220 */ /* 0x080fe20000410000 */
[C---:B------:R-:W-:Y:S01]  /*23d0*/  FMUL.FTZ R100, R93.reuse, R100 ;  /* 0x000000645d647220 */ /* 0x040fe20000410000 */
[----:B------:R-:W-:Y:S01]  /*23e0*/  FMUL.FTZ R93, R93, R104 ;  /* 0x000000685d5d7220 */ /* 0x000fe20000410000 */
[----:B------:R-:W-:Y:S01]  /*23f0*/  FMUL.FTZ R101, R101, R98 ;  /* 0x0000006265657220 */ /* 0x000fe20000410000 */
[----:B------:R2:W-:Y:S01]  /*2400*/  @!P4 STS.64 [R15+0x318], R32 ;  /* 0x000318200f00c388 */ /* 0x0005e20000000a00 */
[----:B------:R-:W-:Y:S01]  /*2410*/  FMUL.FTZ R100, R99, R100 ;  /* 0x0000006463647220 */ /* 0x000fe20000410000 */
[----:B------:R-:W-:Y:S01]  /*2420*/  FMUL.FTZ R93, R84, R93 ;  /* 0x0000005d545d7220 */ /* 0x000fe20000410000 */
[-C--:B------:R-:W-:Y:S01]  /*2430*/  FFMA.FTZ R101, R92, R35.reuse, R101 ;  /* 0x000000235c657223 */ /* 0x080fe20000010065 */
[----:B------:R-:W-:Y:S01]  /*2440*/  FFMA.FTZ R44, R87, R35, R44 ;  /* 0x00000023572c7223 */ /* 0x000fe2000001002c */
[-C--:B------:R-:W-:Y:S01]  /*2450*/  FFMA.FTZ R100, R89, R34.reuse, R100 ;  /* 0x0000002259647223 */ /* 0x080fe20000010064 */
[----:B------:R-:W-:Y:S01]  /*2460*/  FFMA.FTZ R93, R90, R85, R93 ;  /* 0x000000555a5d7223 */ /* 0x000fe2000001005d */
[----:B------:R-:W-:Y:S01]  /*2470*/  FFMA.FTZ R45, R88, R34, R45 ;  /* 0x00000022582d7223 */ /* 0x000fe2000001002d */
[----:B------:R-:W-:Y:S01]  /*2480*/  FADD.FTZ R6, R101, R6 ;  /* 0x0000000665067221 */ /* 0x000fe20000010000 */
[----:B------:R-:W-:Y:S01]  /*2490*/  FADD.FTZ R3, R100, R3 ;  /* 0x0000000364037221 */ /* 0x000fe20000010000 */
[----:B------:R-:W-:Y:S01]  /*24a0*/  FADD.FTZ R2, R93, R2 ;  /* 0x000000025d027221 */ /* 0x000fe20000010000 */
[----:B------:R-:W-:Y:S06]  /*24b0*/  BAR.SYNC.DEFER_BLOCKING 0x0 ;  /* 0x0000000000007b1d */ /* 0x000fec0000010000 */
[----:B--2---:R-:W-:Y:S05]  /*24c0*/  @P0 BRA `(.L_x_10701) ;  /* 0x0000000000200947 */ /* 0x004fea0003800000 */
        /* <DEDUP_REMOVED lines=8> */
.L_x_10701:
[----:B------:R-:W-:Y:S05]  /*2550*/  BSYNC B0 ;  /* 0x0000000000007941 */ /* 0x000fea0003800000 */
.L_x_10700:
[----:B------:R-:W-:Y:S01]  /*2560*/  IADD3 R47, R47, 0x1, RZ ;  /* 0x000000012f2f7810 */ /* 0x000fe20007ffe0ff */
[----:B------:R-:W-:-:S03]  /*2570*/  UIADD3 UR5, UP0, UR5, 0x1, URZ ;  /* 0x0000000105057890 */ /* 0x000fc6000ff1e03f */
[----:B------:R-:W-:Y:S01]  /*2580*/  ISETP.GE.AND P0, PT, R47, UR23, PT ;  /* 0x000000172f007c0c */ /* 0x000fe2000bf06270 */
[----:B------:R-:W-:-:S12]  /*2590*/  UIADD3.X UR6, URZ, UR6, URZ, UP0, !UPT ;  /* 0x000000063f067290 */ /* 0x000fd800087fe43f */
[----:B------:R-:W-:Y:S05]  /*25a0*/  @!P0 BRA `(.L_x_10702) ;  /* 0xffffffec000c8947 */ /* 0x000fea000383ffff */
.L_x_10689:
[----:B------:R-:W-:Y:S01]  /*25b0*/  BAR.SYNC.DEFER_BLOCKING 0x0 ;  /* 0x0000000000007b1d */ /* 0x000fe20000010000 */
[----:B------:R-:W-:Y:S01]  /*25c0*/  F2FP.F16.F32.PACK_AB R42, R45, R42 ;  /* 0x0000002a2d2a723e */ /* 0x000fe200000000ff */
[----:B------:R-:W-:Y:S01]  /*25d0*/  UIADD3 UR4, UR4, -0x80, URZ ;  /* 0xffffff8004047890 */ /* 0x000fe2000fffe03f */
[----:B------:R-:W-:Y:S02]  /*25e0*/  F2FP.F16.F32.PACK_AB R43, R44, R43 ;  /* 0x0000002b2c2b723e */ /* 0x000fe400000000ff */
[----:B------:R-:W-:-:S03]  /*25f0*/  LEA R4, R28, R15, 0x3 ;  /* 0x0000000f1c047211 */ /* 0x000fc600078e18ff */
[----:B------:R-:W3:Y:S01]  /*2600*/  LDC.64 R34, c[0x0][0x388] ;  /* 0x0000e200ff227b82 */ /* 0x000ee20000000a00 */
[C---:B------:R-:W-:Y:S01]  /*2610*/  IADD3 R40, R17.reuse, -0x1, RZ ;  /* 0xffffffff11287810 */ /* 0x040fe20007ffe0ff */
[----:B------:R-:W-:Y:S01]  /*2620*/  ULDC.64 UR6, c[0x0][0x390] ;  /* 0x0000e40000067ab9 */ /* 0x000fe20000000a00 */
[----:B------:R-:W-:Y:S02]  /*2630*/  SHF.L.U32 R10, R56, 0x3, RZ ;  /* 0x00000003380a7819 */ /* 0x000fe400000006ff */
[----:B------:R-:W-:Y:S02]  /*2640*/  SHF.L.U32 R8, R40, 0x7, RZ ;  /* 0x0000000728087819 */ /* 0x000fe400000006ff */
[----:B------:R-:W-:Y:S01]  /*2650*/  SHF.L.U64.HI R67, R56, 0x3, R14 ;  /* 0x0000000338437819 */ /* 0x000fe2000001020e */
[----:B------:R-:W4:Y:S01]  /*2660*/  LDC.64 R44, c[0x0][0x3e0] ;  /* 0x0000f800ff2c7b82 */ /* 0x000f220000000a00 */
[----:B------:R-:W-:Y:S02]  /*2670*/  SHF.R.S32.HI R9, RZ, 0x1f, R8 ;  /* 0x0000001fff097819 */ /* 0x000fe40000011408 */
[----:B------:R-:W-:-:S02]  /*2680*/  ISETP.GT.AND P4, PT, R17, 0x1, PT ;  /* 0x000000011100780c */ /* 0x000fc40003f84270 */
[----:B------:R-:W-:Y:S02]  /*2690*/  IADD3 R23, P1, R23, -0x100, RZ ;  /* 0xffffff0017177810 */ /* 0x000fe40007f3e0ff */
[----:B------:R-:W-:Y:S01]  /*26a0*/  IADD3 R27, P2, R27, -0x100, RZ ;  /* 0xffffff001b1b7810 */ /* 0x000fe20007f5e0ff */
[----:B------:R-:W5:Y:S01]  /*26b0*/  LDC.64 R46, c[0x0][0x3a8] ;  /* 0x0000ea00ff2e7b82 */ /* 0x000f620000000a00 */
[----:B------:R-:W-:Y:S01]  /*26c0*/  IADD3 R25, P3, R25, -0x100, RZ ;  /* 0xffffff0019197810 */ /* 0x000fe20007f7e0ff */
[----:B------:R4:W-:Y:S01]  /*26d0*/  STS.64 [R4], R42 ;  /* 0x0000002a04007388 */ /* 0x0009e20000000a00 */
[----:B------:R-:W-:-:S03]  /*26e0*/  NOP ;  /* 0x0000000000007918 */ /* 0x000fc60000000000 */
[----:B--2---:R-:W2:Y:S01]  /*26f0*/  LDS.64 R32, [R4] ;  /* 0x0000000004207984 */ /* 0x004ea20000000a00 */
[----:B---3--:R-:W-:Y:S01]  /*2700*/  IMAD R0, R34, UR14, RZ ;  /* 0x0000000e22007c24 */ /* 0x008fe2000f8e02ff */
[----:B------:R-:W3:Y:S01]  /*2710*/  LDC.64 R48, c[0x0][0x3f0] ;  /* 0x0000fc00ff307b82 */ /* 0x000ee20000000a00 */
[----:B------:R-:W-:Y:S02]  /*2720*/  MOV R17, R40 ;  /* 0x0000002800117202 */ /* 0x000fe40000000f00 */
[----:B------:R-:W-:Y:S01]  /*2730*/  IMAD R7, R35, UR15, R0 ;  /* 0x0000000f23077c24 */ /* 0x000fe2000f8e0200 */
[----:B------:R-:W-:Y:S01]  /*2740*/  IADD3.X R22, R22, -0x1, RZ, P1, !PT ;  /* 0xffffffff16167810 */ /* 0x000fe20000ffe4ff */
[----:B------:R-:W-:Y:S01]  /*2750*/  IMAD.WIDE.U32 R34, R34, UR15, R8 ;  /* 0x0000000f22227c25 */ /* 0x000fe2000f8e0008 */
[----:B------:R-:W-:Y:S02]  /*2760*/  IADD3.X R26, R26, -0x1, RZ, P2, !PT ;  /* 0xffffffff1a1a7810 */ /* 0x000fe400017fe4ff */
[----:B------:R-:W-:Y:S01]  /*2770*/  IADD3.X R24, R24, -0x1, RZ, P3, !PT ;  /* 0xffffffff18187810 */ /* 0x000fe20001ffe4ff */
[----:B------:R-:W-:Y:S01]  /*2780*/  IMAD R0, R38, UR6, RZ ;  /* 0x0000000626007c24 */ /* 0x000fe2000f8e02ff */
[----:B------:R-:W-:-:S03]  /*2790*/  IADD3 R35, R35, R7, RZ ;  /* 0x0000000723237210 */ /* 0x000fc60007ffe0ff */
[C---:B------:R-:W-:Y:S02]  /*27a0*/  IMAD R7, R41.reuse, UR7, R0 ;  /* 0x0000000729077c24 */ /* 0x040fe4000f8e0200 */
[----:B------:R-:W-:Y:S01]  /*27b0*/  IMAD.WIDE.U32 R34, R41, UR6, R34 ;  /* 0x0000000629227c25 */ /* 0x000fe2000f8e0022 */
[----:B------:R-:W-:-:S03]  /*27c0*/  ULDC.64 UR6, c[0x0][0x3b0] ;  /* 0x0000ec0000067ab9 */ /* 0x000fc60000000a00 */
[----:B-----5:R-:W-:Y:S01]  /*27d0*/  IMAD.WIDE.U32 R8, R46, UR15, R8 ;  /* 0x0000000f2e087c25 */ /* 0x020fe2000f8e0008 */
[----:B------:R-:W-:Y:S02]  /*27e0*/  IADD3 R0, R35, R7, RZ ;  /* 0x0000000723007210 */ /* 0x000fe40007ffe0ff */
[C---:B----4-:R-:W-:Y:S02]  /*27f0*/  LEA R42, P0, R34.reuse, R44, 0x1 ;  /* 0x0000002c222a7211 */ /* 0x050fe400078008ff */
        /* <DEDUP_REMOVED lines=9> */
[----:B------:R-:W-:-:S02]  /*2890*/  IMAD R0, R38, UR6, RZ ;  /* 0x0000000626007c24 */ /* 0x000fc4000f8e02ff */
[----:B------:R-:W-:Y:S01]  /*28a0*/  FADD.FTZ R5, R2, R5 ;  /* 0x0000000502057221 */ /* 0x000fe20000010000 */
[----:B------:R-:W-:Y:S01]  /*28b0*/  IADD3 R9, R9, R7, RZ ;  /* 0x0000000709097210 */ /* 0x000fe20007ffe0ff */
[----:B------:R-:W-:Y:S01]  /*28c0*/  IMAD R7, R41, UR7, R0 ;  /* 0x0000000729077c24 */ /* 0x000fe2000f8e0200 */
[----:B--2---:R-:W-:Y:S01]  /*28d0*/  STG.E.64 desc[UR12][R42.64], R32 ;  /* 0x000000202a007986 */ /* 0x004fe2000c101b0c */
[----:B------:R-:W-:Y:S01]  /*28e0*/  FADD.FTZ R29, R5, R6 ;  /* 0x00000006051d7221 */ /* 0x000fe20000010000 */
[----:B------:R-:W-:Y:S01]  /*28f0*/  IMAD.WIDE.U32 R8, R41, UR6, R8 ;  /* 0x0000000629087c25 */ /* 0x000fe2000f8e0008 */
[----:B------:R-:W-:Y:S04]  /*2900*/  BAR.SYNC.DEFER_BLOCKING 0x0 ;  /* 0x0000000000007b1d */ /* 0x000fe80000010000 */
[----:B------:R-:W-:-:S02]  /*2910*/  IADD3 R0, R9, R7, RZ ;  /* 0x0000000709007210 */ /* 0x000fc40007ffe0ff */
[----:B---3--:R-:W-:-:S04]  /*2920*/  LEA R9, P0, R8, R48, 0x1 ;  /* 0x0000003008097211 */ /* 0x008fc800078008ff */
[----:B------:R-:W-:Y:S02]  /*2930*/  LEA.HI.X R0, R8, R49, R0, 0x1, P0 ;  /* 0x0000003108007211 */ /* 0x000fe400000f0c00 */
[----:B------:R-:W-:-:S05]  /*2940*/  IADD3 R8, P0, R9, R10, RZ ;  /* 0x0000000a09087210 */ /* 0x000fca0007f1e0ff */
[----:B------:R-:W-:Y:S01]  /*2950*/  IMAD.X R9, R0, 0x1, R67, P0 ;  /* 0x0000000100097824 */ /* 0x000fe200000e0643 */
[----:B------:R-:W-:-:S04]  /*2960*/  IADD3 R20, P0, R20, -0x100, RZ ;  /* 0xffffff0014147810 */ /* 0x000fc80007f1e0ff */
[----:B------:R-:W-:Y:S01]  /*2970*/  IADD3.X R18, R18, -0x1, RZ, P0, !PT ;  /* 0xffffffff12127810 */ /* 0x000fe200007fe4ff */
[----:B------:R-:W-:Y:S01]  /*2980*/  STS.64 [R4], R44 ;  /* 0x0000002c04007388 */ /* 0x000fe20000000a00 */
[----:B------:R-:W-:-:S03]  /*2990*/  NOP ;  /* 0x0000000000007918 */ /* 0x000fc60000000000 */
[----:B------:R-:W2:Y:S04]  /*29a0*/  LDS.64 R34, [R4] ;  /* 0x0000000004227984 */ /* 0x000ea80000000a00 */
[----:B--2---:R2:W-:Y:S01]  /*29b0*/  STG.E.64 desc[UR12][R8.64], R34 ;  /* 0x0000002208007986 */ /* 0x0045e2000c101b0c */
[----:B------:R-:W-:Y:S05]  /*29c0*/  @P4 BRA `(.L_x_10703) ;  /* 0xffffffe0004c4947 */ /* 0x000fea000383ffff */
.L_x_10688:
[----:B------:R-:W-:Y:S02]  /*29d0*/  ULDC.64 UR4, c[0x0][0x3d8] ;  /* 0x0000f60000047ab9 */ /* 0x000fe40000000a00 */
[----:B------:R-:W-:-:S04]  /*29e0*/  ISETP.NE.U32.AND P0, PT, RZ, UR4, PT ;  /* 0x00000004ff007c0c */ /* 0x000fc8000bf05070 */
[----:B------:R-:W-:-:S13]  /*29f0*/  ISETP.NE.AND.EX P0, PT, RZ, UR5, PT, P0 ;  /* 0x00000005ff007c0c */ /* 0x000fda000bf05300 */
[----:B------:R-:W-:Y:S05]  /*2a00*/  @!P0 BRA `(.L_x_10704) ;  /* 0x00000000005c8947 */ /* 0x000fea0003800000 */
[----:B------:R-:W3:Y:S01]  /*2a10*/  SHFL.DOWN P0, R0, R31, 0x1, 0x1f ;  /* 0x08201f001f007f89 */ /* 0x000ee20000000000 */
[----:B------:R-:W-:Y:S01]  /*2a20*/  BSSY B0, `(.L_x_10704) ;  /* 0x0000015000007945 */ /* 0x000fe20003800000 */
[----:B------:R-:W4:Y:S01]  /*2a30*/  S2R R4, SR_LANEID ;  /* 0x0000000000047919 */ /* 0x000f220000000000 */
[----:B------:R-:W0:Y:S01]  /*2a40*/  S2R R6, SR_TID.X ;  /* 0x0000000000067919 */ /* 0x000e220000002100 */
[----:B---3--:R-:W-:-:S05]  /*2a50*/  @P0 FADD R0, R0, R31 ;  /* 0x0000001f00000221 */ /* 0x008fca0000000000 */
[----:B------:R-:W3:Y:S01]  /*2a60*/  SHFL.DOWN P0, R3, R0, 0x2, 0x1f ;  /* 0x08401f0000037f89 */ /* 0x000ee20000000000 */
[----:B----4-:R-:W-:-:S13]  /*2a70*/  ISETP.NE.AND P1, PT, R4, RZ, PT ;  /* 0x000000ff0400720c */ /* 0x010fda0003f25270 */
[----:B------:R-:W4:Y:S01]  /*2a80*/  @!P1 S2R R7, SR_CgaCtaId ;  /* 0x0000000000079919 */ /* 0x000f220000008800 */
[----:B---3--:R-:W-:Y:S01]  /*2a90*/  @P0 FADD R3, R0, R3 ;  /* 0x0000000300030221 */ /* 0x008fe20000000000 */
[----:B------:R-:W-:-:S04]  /*2aa0*/  @!P1 MOV R0, 0x400 ;  /* 0x0000040000009802 */ /* 0x000fc80000000f00 */
[----:B------:R-:W3:Y:S01]  /*2ab0*/  SHFL.DOWN P0, R2, R3, 0x4, 0x1f ;  /* 0x08801f0003027f89 */ /* 0x000ee20000000000 */
[----:B----4-:R-:W-:Y:S01]  /*2ac0*/  @!P1 LEA R7, R7, R0, 0x18 ;  /* 0x0000000007079211 */ /* 0x010fe200078ec0ff */
[----:B---3--:R-:W-:-:S05]  /*2ad0*/  @P0 FADD R2, R3, R2 ;  /* 0x0000000203020221 */ /* 0x008fca0000000000 */
[----:B------:R-:W3:Y:S02]  /*2ae0*/  SHFL.DOWN P0, R5, R2, 0x8, 0x1f ;  /* 0x09001f0002057f89 */ /* 0x000ee40000000000 */
[----:B---3--:R-:W-:-:S05]  /*2af0*/  @P0 FADD R5, R2, R5 ;  /* 0x0000000502050221 */ /* 0x008fca0000000000 */
[----:B------:R-:W3:Y:S02]  /*2b00*/  SHFL.DOWN P0, R4, R5, 0x10, 0x1f ;  /* 0x0a001f0005047f89 */ /* 0x000ee40000000000 */
[----:B---3--:R-:W-:Y:S01]  /*2b10*/  @P0 FADD R4, R5, R4 ;  /* 0x0000000405040221 */ /* 0x008fe20000000000 */
[----:B0-----:R-:W-:-:S04]  /*2b20*/  ISETP.NE.AND P0, PT, R6, RZ, PT ;  /* 0x000000ff0600720c */ /* 0x001fc80003f05270 */
[----:B------:R0:W-:Y:S01]  /*2b30*/  @!P1 STS [R7+0x314], R4 ;  /* 0x0003140407009388 */ /* 0x0001e20000000800 */
[----:B------:R-:W-:Y:S08]  /*2b40*/  BAR.SYNC.DEFER_BLOCKING 0x0 ;  /* 0x0000000000007b1d */ /* 0x000ff00000010000 */
[----:B------:R-:W-:Y:S05]  /*2b50*/  @P0 BRA `(.L_x_10705) ;  /* 0x0000000000040947 */ /* 0x000fea0003800000 */
[----:B------:R3:W-:Y:S02]  /*2b60*/  REDG.E.ADD.F32.FTZ.RN.STRONG.GPU desc[UR12][R52.64], R4 ;  /* 0x00000004340079a6 */ /* 0x0007e4000c10f38c */
.L_x_10705:
[----:B------:R-:W-:Y:S05]  /*2b70*/  BSYNC B0 ;  /* 0x0000000000007941 */ /* 0x000fea0003800000 */
.L_x_10704:
        /* <DEDUP_REMOVED lines=29> */
.L_x_10707:
[----:B------:R-:W4:Y:S02]  /*2d50*/  S2R R15, SR_TID.X ;  /* 0x00000000000f7919 */ /* 0x000f240000002100 */
.L_x_10708:
[----:B------:R-:W-:Y:S05]  /*2d60*/  BSYNC B0 ;  /* 0x0000000000007941 */ /* 0x000fea0003800000 */
.L_x_10706:
        /* <DEDUP_REMOVED lines=16> */
[----:B0--3--:R-:W-:Y:S01]  /*2e70*/  IMAD.WIDE.U32 R4, R41, UR8, RZ ;  /* 0x0000000829047c25 */ /* 0x009fe2000f8e00ff */
[----:B------:R-:W-:Y:S01]  /*2e80*/  IADD3 R23, R3, R23, RZ ;  /* 0x0000001703177210 */ /* 0x000fe20007ffe0ff */
[----:B------:R-:W-:-:S03]  /*2e90*/  ULDC.64 UR8, c[0x0][0x3c0] ;  /* 0x0000f00000087ab9 */ /* 0x000fc60000000a00 */
[----:B------:R-:W-:Y:S01]  /*2ea0*/  IADD3 R21, R5, R21, RZ ;  /* 0x0000001505157210 */ /* 0x000fe20007ffe0ff */
[----:B----4-:R-:W-:-:S03]  /*2eb0*/  ULEA UR4, UR5, UR4, 0x18 ;  /* 0x0000000405047291 */ /* 0x010fc6000f8ec03f */
[----:B------:R-:W-:-:S09]  /*2ec0*/  ULDC UR5, c[0x0][0x0] ;  /* 0x0000000000057ab9 */ /* 0x000fd20000000800 */
.L_x_10710:
[----:B------:R-:W-:Y:S02]  /*2ed0*/  LEA R0, R15, UR4, 0x2 ;  /* 0x000000040f007c11 */ /* 0x000fe4000f8e10ff */
[----:B------:R-:W-:Y:S02]  /*2ee0*/  SHF.R.S32.HI R10, RZ, 0x1f, R15 ;  /* 0x0000001fff0a7819 */ /* 0x000fe4000001140f */
[----:B0-2---:R-:W-:Y:S01]  /*2ef0*/  MOV R8, R2 ;  /* 0x0000000200087202 */ /* 0x005fe20000000f00 */
[----:B------:R-:W0:Y:S01]  /*2f00*/  LDS R17, [R0+0x15c8] ;  /* 0x0015c80000117984 */ /* 0x000e220000000800 */
[----:B------:R-:W-:Y:S01]  /*2f10*/  MOV R9, R23 ;  /* 0x0000001700097202 */ /* 0x000fe20000000f00 */
        /* <DEDUP_REMOVED lines=21> */
.L_x_10709:
[----:B------:R-:W-:Y:S05]  /*3070*/  EXIT ;  /* 0x000000000000794d */ /* 0x000fea0003800000 */
.L_x_10711:
        /* <DEDUP_REMOVED lines=16> */
.L_x_11064:


//--------------------- .text._Z25selective_scan_bwd_kernelI32Selective_Scan_bwd_kernel_traitsILi32ELi4ELb1ELb1ELb0ELb0ELb1EN3c104HalfEfEEv12SSMParamsBwd --------------------------
	.section	.text._Z25selective_scan_bwd_kernelI32Selective_Scan_bwd_kernel_traitsILi32ELi4ELb1ELb1ELb0ELb0ELb1EN3c104HalfEfEEv12SSMParamsBwd,"ax",@progbits
	.align	128
        .global         _Z25selective_scan_bwd_kernelI32Selective_Scan_bwd_kernel_traitsILi32ELi4ELb1ELb1ELb0ELb0ELb1EN3c104HalfEfEEv12SSMParamsBwd
        .type           _Z25selective_scan_bwd_kernelI32Selective_Scan_bwd_kernel_traitsILi32ELi4ELb1ELb1ELb0ELb0ELb1EN3c104HalfEfEEv12SSMParamsBwd,@function
        .size           _Z25selective_scan_bwd_kernelI32Selective_Scan_bwd_kernel_traitsILi32ELi4ELb1ELb1ELb0ELb0ELb1EN3c104HalfEfEEv12SSMParamsBwd,(.L_x_11065 - _Z25selective_scan_bwd_kernelI32Selective_Scan_bwd_kernel_traitsILi32ELi4ELb1ELb1ELb0ELb0ELb1EN3c104HalfEfEEv12SSMParamsBwd)
        .other          _Z25selective_scan_bwd_kernelI32Selective_Scan_bwd_kernel_traitsILi32ELi4ELb1ELb1ELb0ELb0ELb1EN3c104HalfEfEEv12SSMParamsBwd,@"STO_CUDA_ENTRY STV_DEFAULT"
_Z25selective_scan_bwd_kernelI32Selective_Scan_bwd_kernel_traitsILi32ELi4ELb1ELb1ELb0ELb0ELb1EN3c104HalfEfEEv12SSMParamsBwd:
.text._Z25selective_scan_bwd_kernelI32Selective_Scan_bwd_kernel_traitsILi32ELi4ELb1ELb1ELb0ELb0ELb1EN3c104HalfEfEEv12SSMParamsBwd:
        /* <DEDUP_REMOVED lines=53> */
[----:B------:R-:W-:Y:S01]  /*0350*/  LOP3.LUT R0, R43, R8, RZ, 0x3c, !PT ;  /* 0x000000082b007212 */ /* 0x000fe200078e3cff */
        /* <DEDUP_REMOVED lines=69> */
[----:B0-----:R-:W-:-:S02]  /*07b0*/  LEA R30, P5, R29, R30, 0x1 ;  /* 0x0000001e1d1e7211 */ /* 0x001fc400078a08ff */
[C---:B------:R-:W-:Y:S01]  /*07c0*/  @P2 LEA.HI.X R55, R43.reuse, R17, R42, 0x2, P4 ;  /* 0x000000112b372211 */ /* 0x040fe200020f142a */
[----:B------:R-:W-:Y:S01]  /*07d0*/  IMAD R23, R43, UR5, R0 ;  /* 0x000000052b177c24 */ /* 0x000fe2000f8e0200 */
[----:B------:R-:W-:Y:S01]  /*07e0*/  LEA R28, P2, R27, R32, 0x1 ;  /* 0x000000201b1c7211 */ /* 0x000fe200078408ff */
[----:B------:R-:W-:Y:S01]  /*07f0*/  IMAD R21, R43, UR7, R2 ;  /* 0x000000072b157c24 */ /* 0x000fe2000f8e0202 */
[----:B------:R-:W-:Y:S01]  /*0800*/  LEA R24, P4, R7, R44, 0x1 ;  /* 0x0000002c07187211 */ /* 0x000fe200078808ff */
[----:B------:R-:W-:Y:S01]  /*0810*/  HFMA2.MMA R38, -RZ, RZ, 0, 0 ;  /* 0x00000000ff267435 */ /* 0x000fe200000001ff */
[----:B------:R-:W-:Y:S01]  /*0820*/  LEA.HI.X R29, R29, R31, R8, 0x1, P5 ;  /* 0x0000001f1d1d7211 */ /* 0x000fe200028f0c08 */
[----:B--2---:R-:W-:Y:S01]  /*0830*/  @P0 IMAD.WIDE R50, R3, 0x8, R50 ;  /* 0x0000000803320825 */ /* 0x004fe200078e0232 */
[----:B------:R-:W-:Y:S02]  /*0840*/  LEA.HI.X R27, R27, R33, R6, 0x1, P2 ;  /* 0x000000211b1b7211 */ /* 0x000fe400010f0c06 */
[----:B------:R-:W-:-:S02]  /*0850*/  @!P0 CS2R R50, SRZ ;  /* 0x0000000000328805 */ /* 0x000fc4000001ff00 */
[----:B------:R-:W-:Y:S02]  /*0860*/  LEA.HI.X R22, R7, R45, R22, 0x1, P4 ;  /* 0x0000002d07167211 */ /* 0x000fe400020f0c16 */
[----:B------:R-:W-:Y:S01]  /*0870*/  MOV R31, RZ ;  /* 0x000000ff001f7202 */ /* 0x000fe20000000f00 */
        /* <DEDUP_REMOVED lines=12> */
[----:B------:R-:W-:-:S02]  /*0940*/  MOV R31, RZ ;  /* 0x000000ff001f7202 */ /* 0x000fc40000000f00 */
[----:B------:R-:W-:Y:S02]  /*0950*/  IADD3 R23, R59, R23, RZ ;  /* 0x000000173b177210 */ /* 0x000fe40007ffe0ff */
[----:B------:R-:W-:Y:S02]  /*0960*/  IADD3 R21, R61, R21, RZ ;  /* 0x000000153d157210 */ /* 0x000fe40007ffe0ff */
[----:B------:R-:W-:Y:S01]  /*0970*/  MOV R20, UR6 ;  /* 0x0000000600147c02 */ /* 0x000fe20008000f00 */
[----:B-1----:R-:W-:-:S04]  /*0980*/  IMAD R0, R4, UR15, RZ ;  /* 0x0000000f04007c24 */ /* 0x002fc8000f8e02ff */
[----:B------:R-:W-:Y:S02]  /*0990*/  IMAD R5, R5, UR14, R0 ;  /* 0x0000000e05057c24 */ /* 0x000fe4000f8e0200 */
[----:B------:R-:W-:Y:S01]  /*09a0*/  IMAD R0, R37, UR8, RZ ;  /* 0x0000000825007c24 */ /* 0x000fe2000f8e02ff */
[----:B0-----:R-:W-:Y:S01]  /*09b0*/  LOP3.LUT R17, R56, 0x1f, RZ, 0xc0, !PT ;  /* 0x0000001f38117812 */ /* 0x001fe200078ec0ff */
[----:B------:R-:W-:Y:S01]  /*09c0*/  IMAD.WIDE.U32 R2, R4, UR14, R56 ;  /* 0x0000000e04027c25 */ /* 0x000fe2000f8e0038 */
[----:B---3--:R-:W-:Y:S01]  /*09d0*/  ULEA UR4, UR5, UR4, 0x18 ;  /* 0x0000000405047291 */ /* 0x008fe2000f8ec03f */
[----:B------:R-:W-:Y:S02]  /*09e0*/  SHF.R.S32.HI R16, RZ, 0x1f, R56 ;  /* 0x0000001fff107819 */ /* 0x000fe40000011438 */
[C---:B------:R-:W-:Y:S02]  /*09f0*/  IADD3 R15, R56.reuse, 0x200, RZ ;  /* 0x00000200380f7810 */ /* 0x040fe40007ffe0ff */
[----:B------:R-:W-:Y:S01]  /*0a00*/  IADD3 R3, R3, R5, RZ ;  /* 0x0000000503037210 */ /* 0x000fe20007ffe0ff */
[C---:B------:R-:W-:Y:S01]  /*0a10*/  IMAD R5, R39.reuse, UR9, R0 ;  /* 0x0000000927057c24 */ /* 0x040fe2000f8e0200 */
        /* <DEDUP_REMOVED lines=9> */
[----:B------:R-:W-:-:S04]  /*0ab0*/  IADD3 R18, P0, R18, -0x100, RZ ;  /* 0xffffff0012127810 */ /* 0x000fc80007f1e0ff */
[----:B--2---:R-:W-:-:S09]  /*0ac0*/  IADD3.X R12, R12, -0x1, RZ, P0, !PT ;  /* 0xffffffff0c0c7810 */ /* 0x004fd200007fe4ff */
.L_x_10728:
        /* <DEDUP_REMOVED lines=13> */
[----:B------:R-:W4:Y:S08]  /*0ba0*/  LDC.64 R46, c[0x0][0x2b0] ;  /* 0x0000ac00ff2e7b82 */ /* 0x000f300000000a00 */
[----:B------:R-:W4:Y:S01]  /*0bb0*/  LDC.64 R48, c[0x0][0x308] ;  /* 0x0000c200ff307b82 */ /* 0x000f220000000a00 */
[----:B---3--:R-:W-:Y:S01]  /*0bc0*/  STS.64 [R9], R4 ;  /* 0x0000000409007388 */ /* 0x008fe20000000a00 */
[----:B------:R-:W-:-:S03]  /*0bd0*/  NOP ;  /* 0x0000000000007918 */ /* 0x000fc60000000000 */
[----:B------:R-:W-:Y:S03]  /*0be0*/  LDS.64 R62, [R9] ;  /* 0x00000000093e7984 */ /* 0x000fe60000000a00 */
[----:B------:R-:W-:Y:S06]  /*0bf0*/  BAR.SYNC.DEFER_BLOCKING 0x0 ;  /* 0x0000000000007b1d */ /* 0x000fec0000010000 */
[----:B------:R-:W3:Y:S01]  /*0c00*/  LDG.E.64 R6, desc[UR12][R6.64] ;  /* 0x0000000c06067981 */ /* 0x000ee2000c1e1b00 */
[----:B------:R-:W-:-:S04]  /*0c10*/  IADD3 R32, P0, R26, R11, RZ ;  /* 0x0000000b1a207210 */ /* 0x000fc80007f1e0ff */
[----:B------:R-:W-:Y:S01]  /*0c20*/  IADD3.X R33, R25, R10, RZ, P0, !PT ;  /* 0x0000000a19217210 */ /* 0x000fe200007fe4ff */
[----:B---3--:R3:W-:Y:S01]  /*0c30*/  STS.64 [R9], R6 ;  /* 0x0000000609007388 */ /* 0x0087e20000000a00 */
[----:B------:R-:W-:-:S03]  /*0c40*/  NOP ;  /* 0x0000000000007918 */ /* 0x000fc60000000000 */
[----:B------:R-:W-:Y:S01]  /*0c50*/  LDS.64 R2, [R9] ;  /* 0x0000000009027984 */ /* 0x000fe20000000a00 */
[----:B------:R-:W-:Y:S06]  /*0c60*/  BAR.SYNC.DEFER_BLOCKING 0x0 ;  /* 0x0000000000007b1d */ /* 0x000fec0000010000 */
[----:B------:R-:W4:Y:S01]  /*0c70*/  LDG.E.64 R32, desc[UR12][R32.64] ;  /* 0x0000000c20207981 */ /* 0x000f22000c1e1b00 */
[----:B0-----:R-:W-:Y:S01]  /*0c80*/  LEA R64, R64, UR4, 0x7 ;  /* 0x0000000440407c11 */ /* 0x001fe2000f8e38ff */
[----:B------:R-:W-:-:S03]  /*0c90*/  IMAD R0, R42, UR6, RZ ;  /* 0x000000062a007c24 */ /* 0x000fc6000f8e02ff */
[----:B------:R-:W-:Y:S01]  /*0ca0*/  SHF.R.S32.HI R65, RZ, 0x1f, R64 ;  /* 0x0000001fff417819 */ /* 0x000fe20000011440 */
[C---:B---3--:R-:W-:Y:S02]  /*0cb0*/  IMAD R7, R43.reuse, UR7, R0 ;  /* 0x000000072b077c24 */ /* 0x048fe4000f8e0200 */
[----:B-1----:R-:W-:Y:S02]  /*0cc0*/  IMAD R0, R34, UR15, RZ ;  /* 0x0000000f22007c24 */ /* 0x002fe4000f8e02ff */
[----:B------:R-:W-:Y:S01]  /*0cd0*/  IMAD.WIDE.U32 R4, R43, UR6, R64 ;  /* 0x000000062b047c25 */ /* 0x000fe2000f8e0040 */
[----:B------:R-:W-:-:S04]  /*0ce0*/  ULDC.64 UR6, c[0x0][0x2b8] ;  /* 0x0000ae0000067ab9 */ /* 0x000fc80000000a00 */
[----:B------:R-:W-:Y:S01]  /*0cf0*/  IADD3 R5, R5, R7, RZ ;  /* 0x0000000705057210 */ /* 0x000fe20007ffe0ff */
[----:B------:R-:W-:Y:S02]  /*0d00*/  IMAD R7, R35, UR14, R0 ;  /* 0x0000000e23077c24 */ /* 0x000fe4000f8e0200 */
[----:B------:R-:W-:-:S05]  /*0d10*/  IMAD.WIDE.U32 R4, R34, UR14, R4 ;  /* 0x0000000e22047c25 */ /* 0x000fca000f8e0004 */
[----:B------:R-:W-:Y:S02]  /*0d20*/  IADD3 R5, R5, R7, RZ ;  /* 0x0000000705057210 */ /* 0x000fe40007ffe0ff */
[----:B--2---:R-:W-:-:S04]  /*0d30*/  LEA R6, P0, R4, R44, 0x1 ;  /* 0x0000002c04067211 */ /* 0x004fc800078008ff */
[----:B------:R-:W-:Y:S02]  /*0d40*/  LEA.HI.X R5, R4, R45, R5, 0x1, P0 ;  /* 0x0000002d04057211 */ /* 0x000fe400000f0c05 */
[----:B------:R-:W-:-:S04]  /*0d50*/  IADD3 R6, P0, R6, R11, RZ ;  /* 0x0000000b06067210 */ /* 0x000fc80007f1e0ff */
[----:B------:R-:W-:Y:S01]  /*0d60*/  IADD3.X R7, R5, R10, RZ, P0, !PT ;  /* 0x0000000a05077210 */ /* 0x000fe200007fe4ff */
[----:B----4-:R0:W-:Y:S01]  /*0d70*/  STS.64 [R9], R32 ;  /* 0x0000002009007388 */ /* 0x0101e20000000a00 */
[----:B------:R-:W-:-:S03]  /*0d80*/  NOP ;  /* 0x0000000000007918 */ /* 0x000fc60000000000 */
[----:B------:R-:W1:Y:S01]  /*0d90*/  LDS.64 R4, [R9] ;  /* 0x0000000009047984 */ /* 0x000e620000000a00 */
[----:B------:R-:W-:Y:S06]  /*0da0*/  BAR.SYNC.DEFER_BLOCKING 0x0 ;  /* 0x0000000000007b1d */ /* 0x000fec0000010000 */
[----:B------:R-:W2:Y:S01]  /*0db0*/  LDG.E.64 R6, desc[UR12][R6.64+-0x100] ;  /* 0xffff000c06067981 */ /* 0x000ea2000c1e1b00 */
[----:B------:R-:W-:Y:S02]  /*0dc0*/  IMAD R0, R42, UR6, RZ ;  /* 0x000000062a007c24 */ /* 0x000fe4000f8e02ff */
[----:B------:R-:W-:-:S04]  /*0dd0*/  IMAD.WIDE.U32 R34, R43, UR6, R64 ;  /* 0x000000062b227c25 */ /* 0x000fc8000f8e0040 */
[----:B------:R-:W-:Y:S01]  /*0de0*/  IMAD R45, R43, UR7, R0 ;  /* 0x000000072b2d7c24 */ /* 0x000fe2000f8e0200 */
[----:B------:R-:W-:Y:S01]  /*0df0*/  ULDC.64 UR6, c[0x0][0x3a0] ;  /* 0x0000e80000067ab9 */ /* 0x000fe20000000a00 */
[----:B------:R-:W-:-:S03]  /*0e00*/  IMAD R0, R46, UR15, RZ ;  /* 0x0000000f2e007c24 */ /* 0x000fc6000f8e02ff */
[----:B------:R-:W-:Y:S01]  /*0e10*/  IADD3 R35, R35, R45, RZ ;  /* 0x0000002d23237210 */ /* 0x000fe20007ffe0ff */
[----:B------:R-:W-:Y:S02]  /*0e20*/  IMAD R45, R47, UR14, R0 ;  /* 0x0000000e2f2d7c24 */ /* 0x000fe4000f8e0200 */
[----:B0-----:R-:W-:-:S05]  /*0e30*/  IMAD.WIDE.U32 R32, R46, UR14, R34 ;  /* 0x0000000e2e207c25 */ /* 0x001fca000f8e0022 */
[----:B------:R-:W-:Y:S02]  /*0e40*/  IADD3 R33, R33, R45, RZ ;  /* 0x0000002d21217210 */ /* 0x000fe40007ffe0ff */
[----:B------:R-:W-:-:S04]  /*0e50*/  LEA R0, P0, R32, R48, 0x1 ;  /* 0x0000003020007211 */ /* 0x000fc800078008ff */
[----:B------:R-:W-:Y:S02]  /*0e60*/  LEA.HI.X R33, R32, R49, R33, 0x1, P0 ;  /* 0x0000003120217211 */ /* 0x000fe400000f0c21 */
[----:B------:R-:W-:-:S04]  /*0e70*/  IADD3 R32, P0, R0, R11, RZ ;  /* 0x0000000b00207210 */ /* 0x000fc80007f1e0ff */
[----:B------:R-:W-:Y:S01]  /*0e80*/  IADD3.X R33, R33, R10, RZ, P0, !PT ;  /* 0x0000000a21217210 */ /* 0x000fe200007fe4ff */
[----:B--2---:R-:W-:Y:S01]  /*0e90*/  STS.64 [R9], R6 ;  /* 0x0000000609007388 */ /* 0x004fe20000000a00 */
[----:B------:R-:W-:-:S03]  /*0ea0*/  NOP ;  /* 0x0000000000007918 */ /* 0x000fc60000000000 */
[----:B------:R-:W0:Y:S01]  /*0eb0*/  LDS.64 R34, [R9] ;  /* 0x0000000009227984 */ /* 0x000e220000000a00 */
[----:B------:R-:W-:Y:S06]  /*0ec0*/  BAR.SYNC.DEFER_BLOCKING 0x0 ;  /* 0x0000000000007b1d */ /* 0x000fec0000010000 */
[----:B------:R-:W2:Y:S01]  /*0ed0*/  LDG.E.64 R32, desc[UR12][R32.64+-0x100] ;  /* 0xffff000c20207981 */ /* 0x000ea2000c1e1b00 */
[----:B-1----:R-:W-:Y:S02]  /*0ee0*/  HADD2.F32 R48, -RZ, R5.H0_H0 ;  /* 0x20000005ff307230 */ /* 0x002fe40000004100 */
        /* <DEDUP_REMOVED lines=16> */
[----:B0-----:R-:W-:-:S07]  /*0ff0*/  FADD.FTZ R49, R47, 1 ;  /* 0x3f8000002f317421 */ /* 0x001fce0000010000 */
[----:B------:R-:W0:Y:S02]  /*1000*/  MUFU.RCP R72, R49 ;  /* 0x0000003100487308 */ /* 0x000e240000001000 */
[----:B0-----:R-:W-:-:S04]  /*1010*/  FADD.FTZ R44, -R72, 1 ;  /* 0x3f800000482c7421 */ /* 0x001fc80000010100 */
[----:B------:R-:W-:Y:S01]  /*1020*/  FFMA.FTZ R44, R35, R44, 1 ;  /* 0x3f800000232c7423 */ /* 0x000fe2000001002c */
[----:B--2---:R0:W-:Y:S01]  /*1030*/  STS.64 [R9], R32 ;  /* 0x0000002009007388 */ /* 0x0041e20000000a00 */
[----:B------:R-:W-:-:S03]  /*1040*/  NOP ;  /* 0x0000000000007918 */ /* 0x000fc60000000000 */
[----:B------:R-:W1:Y:S01]  /*1050*/  LDS.64 R6, [R9] ;  /* 0x0000000009067984 */ /* 0x000e620000000a00 */
[----:B0-----:R-:W-:Y:S01]  /*1060*/  FADD.FTZ R33, R46, 1 ;  /* 0x3f8000002e217421 */ /* 0x001fe20000010000 */
[----:B------:R-:W-:Y:S01]  /*1070*/  FADD.FTZ R32, R45, 1 ;  /* 0x3f8000002d207421 */ /* 0x000fe20000010000 */
[--C-:B------:R-:W-:Y:S01]  /*1080*/  SHF.R.U64 R45, R4, 0x10, R5.reuse ;  /* 0x00000010042d7819 */ /* 0x100fe20000001205 */
[----:B------:R-:W-:Y:S01]  /*1090*/  HADD2.F32 R46, -RZ, R4.H0_H0 ;  /* 0x20000004ff2e7230 */ /* 0x000fe20000004100 */
[----:B------:R-:W0:Y:S01]  /*10a0*/  MUFU.RCP R71, R33 ;  /* 0x0000002100477308 */ /* 0x000e220000001000 */
[----:B------:R-:W-:Y:S01]  /*10b0*/  SHF.R.U32.HI R4, RZ, 0x10, R5 ;  /* 0x00000010ff047819 */ /* 0x000fe20000011605 */
[----:B------:R-:W-:Y:S01]  /*10c0*/  FADD.FTZ R5, -R67, 1 ;  /* 0x3f80000043057421 */ /* 0x000fe20000010100 */
[----:B------:R-:W-:-:S03]  /*10d0*/  HADD2.F32 R47, -RZ, R45.H0_H0 ;  /* 0x2000002dff2f7230 */ /* 0x000fc60000004100 */
[----:B------:R-:W-:Y:S02]  /*10e0*/  HADD2.F32 R49, -RZ, R4.H0_H0 ;  /* 0x20000004ff317230 */ /* 0x000fe40000004100 */
[----:B------:R-:W-:Y:S01]  /*10f0*/  FFMA.FTZ R5, R8, R5, 1 ;  /* 0x3f80000008057423 */ /* 0x000fe20000010005 */
[----:B------:R2:W3:Y:S01]  /*1100*/  MUFU.RCP R69, R32 ;  /* 0x0000002000457308 */ /* 0x0004e20000001000 */
[--C-:B-1----:R-:W-:Y:S01]  /*1110*/  SHF.R.U64 R68, R6, 0x10, R7.reuse ;  /* 0x0000001006447819 */ /* 0x102fe20000001207 */
[----:B------:R-:W-:Y:S01]  /*1120*/  HADD2.F32 R70, -RZ, R7.H0_H0 ;  /* 0x20000007ff467230 */ /* 0x000fe20000004100 */
[----:B------:R-:W-:Y:S01]  /*1130*/  SHF.R.U32.HI R73, RZ, 0x10, R7 ;  /* 0x00000010ff497819 */ /* 0x000fe20000011607 */
[----:B------:R-:W-:Y:S02]  /*1140*/  HADD2.F32 R66, -RZ, R6.H0_H0 ;  /* 0x20000006ff427230 */ /* 0x000fe40000004100 */
[----:B0-----:R-:W-:Y:S01]  /*1150*/  FADD.FTZ R7, -R71, 1 ;  /* 0x3f80000047077421 */ /* 0x001fe20000010100 */
[----:B------:R-:W-:-:S02]  /*1160*/  HADD2.F32 R68, -RZ, R68.H0_H0 ;  /* 0x20000044ff447230 */ /* 0x000fc40000004100 */
[----:B--2---:R-:W-:Y:S01]  /*1170*/  FMUL.FTZ R32, R48, R70 ;  /* 0x0000004630207220 */ /* 0x004fe20000410000 */
[----:B------:R-:W-:Y:S02]  /*1180*/  HADD2.F32 R73, -RZ, R73.H0_H0 ;  /* 0x20000049ff497230 */ /* 0x000fe40000004100 */
[----:B------:R-:W-:Y:S01]  /*1190*/  FFMA.FTZ R33, R0, R7, 1 ;  /* 0x3f80000000217423 */ /* 0x000fe20000010007 */
[----:B---3--:R-:W-:Y:S01]  /*11a0*/  FADD.FTZ R7, -R69, 1 ;  /* 0x3f80000045077421 */ /* 0x008fe20000010100 */
        /* <DEDUP_REMOVED lines=12> */
[----:B------:R-:W-:-:S02]  /*1270*/  IMAD R44, R42, UR6, RZ ;  /* 0x000000062a2c7c24 */ /* 0x000fc4000f8e02ff */
[----:B------:R-:W-:Y:S01]  /*1280*/  FMUL.FTZ R67, R8, R67 ;  /* 0x0000004308437220 */ /* 0x000fe20000410000 */
[----:B------:R-:W-:Y:S01]  /*1290*/  F2FP.F16.F32.PACK_AB R74, R7, R4 ;  /* 0x00000004074a723e */ /* 0x000fe200000000ff */
[----:B------:R-:W-:Y:S01]  /*12a0*/  BAR.SYNC.DEFER_BLOCKING 0x0 ;  /* 0x0000000000007b1d */ /* 0x000fe20000010000 */
[----:B------:R-:W-:Y:S01]  /*12b0*/  F2FP.F16.F32.PACK_AB R75, R45, R32 ;  /* 0x000000202d4b723e */ /* 0x000fe200000000ff */
[C---:B------:R-:W-:Y:S02]  /*12c0*/  IMAD R77, R43.reuse, UR7, R44 ;  /* 0x000000072b4d7c24 */ /* 0x040fe4000f8e022c */
[----:B------:R-:W-:Y:S01]  /*12d0*/  FMUL.FTZ R71, R0, R71 ;  /* 0x0000004700477220 */ /* 0x000fe20000410000 */
[----:B------:R-:W-:-:S04]  /*12e0*/  IMAD.WIDE.U32 R44, R43, UR6, R64 ;  /* 0x000000062b2c7c25 */ /* 0x000fc8000f8e0040 */
[----:B------:R-:W-:Y:S01]  /*12f0*/  FMUL.FTZ R34, R34, R69 ;  /* 0x0000004522227220 */ /* 0x000fe20000410000 */
[----:B------:R-:W0:Y:S01]  /*1300*/  LDC.64 R6, c[0x0][0x398] ;  /* 0x0000e600ff067b82 */ /* 0x000e220000000a00 */
[----:B------:R-:W-:Y:S01]  /*1310*/  ULDC.64 UR6, c[0x0][0x320] ;  /* 0x0000c80000067ab9 */ /* 0x000fe20000000a00 */
[----:B------:R-:W-:Y:S01]  /*1320*/  FMUL.FTZ R72, R35, R72 ;  /* 0x0000004823487220 */ /* 0x000fe20000410000 */
[----:B------:R-:W-:Y:S01]  /*1330*/  IADD3 R45, R45, R77, RZ ;  /* 0x0000004d2d2d7210 */ /* 0x000fe20007ffe0ff */
[----:B------:R-:W-:Y:S01]  /*1340*/  FMUL.FTZ R0, R46, R67 ;  /* 0x000000432e007220 */ /* 0x000fe20000410000 */
[----:B------:R-:W-:-:S03]  /*1350*/  FMUL.FTZ R8, R48, R71 ;  /* 0x0000004730087220 */ /* 0x000fc60000410000 */
[----:B------:R-:W1:Y:S01]  /*1360*/  LDC.64 R32, c[0x0][0x3e8] ;  /* 0x0000fa00ff207b82 */ /* 0x000e620000000a00 */
[----:B------:R2:W-:Y:S01]  /*1370*/  STS.64 [R9], R74 ;  /* 0x0000004a09007388 */ /* 0x0005e20000000a00 */
[----:B------:R-:W-:-:S03]  /*1380*/  NOP ;  /* 0x0000000000007918 */ /* 0x000fc60000000000 */
[----:B------:R-:W3:Y:S01]  /*1390*/  LDS.64 R4, [R9] ;  /* 0x0000000009047984 */ /* 0x000ee20000000a00 */
[----:B0-----:R-:W-:-:S04]  /*13a0*/  IMAD R76, R6, UR15, RZ ;  /* 0x0000000f064c7c24 */ /* 0x001fc8000f8e02ff */
[----:B------:R-:W-:Y:S01]  /*13b0*/  IMAD R77, R7, UR14, R76 ;  /* 0x0000000e074d7c24 */ /* 0x000fe2000f8e024c */
[----:B--2---:R-:W0:Y:S01]  /*13c0*/  LDC R74, c[0x0][0x21c] ;  /* 0x00008700ff4a7b82 */ /* 0x004e220000000800 */
[----:B------:R-:W-:-:S05]  /*13d0*/  IMAD.WIDE.U32 R6, R6, UR14, R44 ;  /* 0x0000000e06067c25 */ /* 0x000fca000f8e002c */
[----:B------:R-:W-:Y:S02]  /*13e0*/  IADD3 R7, R7, R77, RZ ;  /* 0x0000004d07077210 */ /* 0x000fe40007ffe0ff */
[----:B-1----:R-:W-:-:S04]  /*13f0*/  LEA R32, P0, R6, R32, 0x1 ;  /* 0x0000002006207211 */ /* 0x002fc800078008ff */
[----:B------:R-:W-:Y:S01]  /*1400*/  LEA.HI.X R33, R6, R33, R7, 0x1, P0 ;  /* 0x0000002106217211 */ /* 0x000fe200000f0c07 */
[----:B------:R-:W-:Y:S01]  /*1410*/  FMUL.FTZ R7, R47, R34 ;  /* 0x000000222f077220 */ /* 0x000fe20000410000 */
[----:B------:R-:W-:Y:S01]  /*1420*/  IADD3 R32, P1, R32, R11, RZ ;  /* 0x0000000b20207210 */ /* 0x000fe20007f3e0ff */
[----:B------:R-:W-:Y:S01]  /*1430*/  FMUL.FTZ R6, R49, R72 ;  /* 0x0000004831067220 */ /* 0x000fe20000410000 */
[----:B------:R-:W-:Y:S02]  /*1440*/  ISETP.NE.U32.AND P0, PT, RZ, UR6, PT ;  /* 0x00000006ff007c0c */ /* 0x000fe4000bf05070 */
[----:B------:R-:W-:Y:S02]  /*1450*/  IADD3.X R33, R33, R10, RZ, P1, !PT ;  /* 0x0000000a21217210 */ /* 0x000fe40000ffe4ff */
[----:B------:R-:W-:-:S03]  /*1460*/  ISETP.NE.AND.EX P0, PT, RZ, UR7, PT, P0 ;  /* 0x00000007ff007c0c */ /* 0x000fc6000bf05300 */
[----:B---3--:R1:W-:Y:S10]  /*1470*/  STG.E.64 desc[UR12][R32.64+-0x100], R4 ;  /* 0xffff000420007986 */ /* 0x0083f4000c101b0c */
[----:B------:R-:W-:Y:S05]  /*1480*/  @!P0 BRA `(.L_x_10713) ;  /* 0x0000000000648947 */ /* 0x000fea0003800000 */
[----:B------:R-:W-:Y:S01]  /*1490*/  BAR.SYNC.DEFER_BLOCKING 0x0 ;  /* 0x0000000000007b1d */ /* 0x000fe20000010000 */
[----:B------:R-:W-:Y:S01]  /*14a0*/  FMUL.FTZ R66, R67, R66 ;  /* 0x0000004243427220 */ /* 0x000fe20000410000 */
[----:B-1----:R-:W-:Y:S01]  /*14b0*/  FMUL.FTZ R5, R34, R68 ;  /* 0x0000004422057220 */ /* 0x002fe20000410000 */
[----:B------:R-:W-:Y:S01]  /*14c0*/  FMUL.FTZ R70, R71, R70 ;  /* 0x0000004647467220 */ /* 0x000fe20000410000 */
[----:B------:R-:W-:-:S04]  /*14d0*/  FMUL.FTZ R73, R72, R73 ;  /* 0x0000004948497220 */ /* 0x000fc80000410000 */
[----:B------:R-:W1:Y:S01]  /*14e0*/  LDC.64 R44, c[0x0][0x2c0] ;  /* 0x0000b000ff2c7b82 */ /* 0x000e620000000a00 */
[----:B------:R-:W-:Y:S01]  /*14f0*/  F2FP.F16.F32.PACK_AB R66, R5, R66 ;  /* 0x000000420542723e */ /* 0x000fe200000000ff */
[----:B------:R-:W-:Y:S01]  /*1500*/  ULDC.64 UR8, c[0x0][0x2c8] ;  /* 0x0000b20000087ab9 */ /* 0x000fe20000000a00 */
[----:B------:R-:W-:Y:S01]  /*1510*/  F2FP.F16.F32.PACK_AB R67, R73, R70 ;  /* 0x000000464943723e */ /* 0x000fe200000000ff */
[----:B------:R-:W-:Y:S02]  /*1520*/  IMAD R34, R42, UR8, RZ ;  /* 0x000000082a227c24 */ /* 0x000fe4000f8e02ff */
[----:B------:R-:W-:-:S04]  /*1530*/  IMAD.WIDE.U32 R32, R43, UR8, R64 ;  /* 0x000000082b207c25 */ /* 0x000fc8000f8e0040 */
[----:B------:R-:W-:-:S05]  /*1540*/  IMAD R35, R43, UR9, R34 ;  /* 0x000000092b237c24 */ /* 0x000fca000f8e0222 */
[----:B------:R-:W-:Y:S01]  /*1550*/  IADD3 R33, R33, R35, RZ ;  /* 0x0000002321217210 */ /* 0x000fe20007ffe0ff */
[----:B------:R-:W-:Y:S01]  /*1560*/  STS.64 [R9], R66 ;  /* 0x0000004209007388 */ /* 0x000fe20000000a00 */
[----:B------:R-:W-:-:S03]  /*1570*/  NOP ;  /* 0x0000000000007918 */ /* 0x000fc60000000000 */
[----:B------:R-:W2:Y:S01]  /*1580*/  LDS.64 R4, [R9] ;  /* 0x0000000009047984 */ /* 0x000ea20000000a00 */
[C---:B-1----:R-:W-:Y:S02]  /*1590*/  IMAD R34, R44.reuse, UR15, RZ ;  /* 0x0000000f2c227c24 */ /* 0x042fe4000f8e02ff */
[----:B------:R-:W-:-:S04]  /*15a0*/  IMAD.WIDE.U32 R32, R44, UR14, R32 ;  /* 0x0000000e2c207c25 */ /* 0x000fc8000f8e0020 */
[----:B------:R-:W-:-:S05]  /*15b0*/  IMAD R35, R45, UR14, R34 ;  /* 0x0000000e2d237c24 */ /* 0x000fca000f8e0222 */
[----:B------:R-:W-:Y:S02]  /*15c0*/  IADD3 R35, R33, R35, RZ ;  /* 0x0000002321237210 */ /* 0x000fe40007ffe0ff */
[----:B------:R-:W-:-:S04]  /*15d0*/  LEA R33, P0, R32, UR6, 0x1 ;  /* 0x0000000620217c11 */ /* 0x000fc8000f8008ff */
[----:B------:R-:W-:Y:S02]  /*15e0*/  LEA.HI.X R35, R32, UR7, R35, 0x1, P0 ;  /* 0x0000000720237c11 */ /* 0x000fe400080f0c23 */
[----:B------:R-:W-:-:S04]  /*15f0*/  LEA R32, P0, R56, R33, 0x3 ;  /* 0x0000002138207211 */ /* 0x000fc800078018ff */
[----:B------:R-:W-:-:S05]  /*1600*/  LEA.HI.X R33, R56, R35, R16, 0x3, P0 ;  /* 0x0000002338217211 */ /* 0x000fca00000f1c10 */
[----:B--2---:R2:W-:Y:S04]  /*1610*/  STG.E.64 desc[UR12][R32.64+-0x100], R4 ;  /* 0xffff000420007986 */ /* 0x0045e8000c101b0c */
.L_x_10713:
[----:B------:R-:W-:Y:S01]  /*1620*/  SHF.R.U64 R90, R62, 0x10, R63 ;  /* 0x000000103e5a7819 */ /* 0x000fe2000000123f */
[----:B------:R-:W-:Y:S01]  /*1630*/  HADD2.F32 R93, -RZ, R62.H0_H0 ;  /* 0x2000003eff5d7230 */ /* 0x000fe20000004100 */
[----:B0-----:R-:W-:Y:S01]  /*1640*/  ISETP.GE.AND P0, PT, R74, 0x1, PT ;  /* 0x000000014a00780c */ /* 0x001fe20003f06270 */
[----:B------:R-:W-:Y:S01]  /*1650*/  HADD2.F32 R88, -RZ, R63.H0_H0 ;  /* 0x2000003fff587230 */ /* 0x000fe20000004100 */
[----:B------:R-:W-:Y:S01]  /*1660*/  SHF.R.U64 R35, R2, 0x10, R3 ;  /* 0x0000001002237819 */ /* 0x000fe20000001203 */
[----:B------:R-:W-:Y:S02]  /*1670*/  HADD2.F32 R90, -RZ, R90.H0_H0 ;  /* 0x2000005aff5a7230 */ /* 0x000fe40000004100 */
[----:B-12---:R-:W-:Y:S01]  /*1680*/  FFMA.FTZ R32, R0, R93, R31 ;  /* 0x0000005d00207223 */ /* 0x006fe2000001001f */
        /* <DEDUP_REMOVED lines=9> */
[----:B------:R-:W-:Y:S01]  /*1720*/  CS2R R4, SRZ ;  /* 0x0000000000047805 */ /* 0x000fe2000001ff00 */
[----:B------:R-:W-:Y:S01]  /*1730*/  HADD2.F32 R47, -RZ, R47.H0_H0 ;  /* 0x2000002fff2f7230 */ /* 0x000fe20000004100 */
[----:B------:R-:W-:Y:S01]  /*1740*/  CS2R R2, SRZ ;  /* 0x0000000000027805 */ /* 0x000fe2000001ff00 */
        /* <DEDUP_REMOVED lines=11> */
[----:B------:R-:W-:Y:S01]  /*1800*/  HFMA2.MMA R33, -RZ, RZ, 0, 0 ;  /* 0x00000000ff217435 */ /* 0x000fe200000001ff */
[----:B------:R-:W-:Y:S01]  /*1810*/  MOV R32, R56 ;  /* 0x0000003800207202 */ /* 0x000fe20000000f00 */
[----:B------:R-:W-:Y:S01]  /*1820*/  ULDC.64 UR6, c[0x0][0x350] ;  /* 0x0000d40000067ab9 */ /* 0x000fe20000000a00 */
[----:B------:R-:W-:Y:S01]  /*1830*/  IADD3 R86, R20, -0x1, RZ ;  /* 0xffffffff14567810 */ /* 0x000fe20007ffe0ff */
[----:B------:R-:W-:Y:S01]  /*1840*/  HFMA2.MMA R91, -RZ, RZ, 0, 0 ;  /* 0x00000000ff5b7435 */ /* 0x000fe200000001ff */
[----:B------:R-:W-:Y:S01]  /*1850*/  LEA R74, P4, R64, R18, 0x2 ;  /* 0x00000012404a7211 */ /* 0x000fe200078810ff */
[----:B------:R-:W-:Y:S01]  /*1860*/  UMOV UR5, URZ ;  /* 0x0000003f00057c82 */ /* 0x000fe20008000000 */
[----:B------:R-:W1:Y:S01]  /*1870*/  LDC R87, c[0x0][0x224] ;  /* 0x00008900ff577b82 */ /* 0x000e620000000800 */
[----:B------:R-:W-:Y:S01]  /*1880*/  LEA.HI R5, R86, R86, RZ, 0x1 ;  /* 0x0000005656057211 */ /* 0x000fe200078f08ff */
[----:B------:R-:W-:Y:S01]  /*1890*/  ULDC UR21, c[0x0][0x224] ;  /* 0x0000890000157ab9 */ /* 0x000fe20000000800 */
[----:B------:R-:W-:Y:S01]  /*18a0*/  ISETP.NE.AND P2, PT, R56, 0x1f, PT ;  /* 0x0000001f3800780c */ /* 0x000fe20003f45270 */
[----:B------:R-:W-:Y:S01]  /*18b0*/  ULDC UR24, c[0x0][0x21c] ;  /* 0x0000870000187ab9 */ /* 0x000fe20000000800 */
[----:B------:R-:W-:Y:S01]  /*18c0*/  LOP3.LUT R5, R5, 0xfffffe, RZ, 0xc0, !PT ;  /* 0x00fffffe05057812 */ /* 0x000fe200078ec0ff */
[----:B------:R-:W-:Y:S01]  /*18d0*/  ULDC.64 UR22, c[0x0][0x3c8] ;  /* 0x0000f20000167ab9 */ /* 0x000fe20000000a00 */
[----:B------:R-:W-:Y:S01]  /*18e0*/  ULDC.64 UR18, c[0x0][0x360] ;  /* 0x0000d80000127ab9 */ /* 0x000fe20000000a00 */
[----:B------:R-:W2:Y:S01]  /*18f0*/  LDC R89, c[0x0][0x218] ;  /* 0x00008600ff597b82 */ /* 0x000ea20000000800 */
[----:B------:R-:W-:Y:S01]  /*1900*/  IADD3 R86, R86, -R5, RZ ;  /* 0x8000000556567210 */ /* 0x000fe20007ffe0ff */
[----:B------:R-:W-:Y:S01]  /*1910*/  ULDC.64 UR10, c[0x0][0x250] ;  /* 0x00009400000a7ab9 */ /* 0x000fe20000000a00 */
[----:B------:R-:W-:Y:S01]  /*1920*/  MOV R5, RZ ;  /* 0x000000ff00057202 */ /* 0x000fe20000000f00 */
[----:B------:R-:W-:Y:S01]  /*1930*/  ULDC.64 UR8, c[0x0][0x238] ;  /* 0x00008e0000087ab9 */ /* 0x000fe20000000a00 */
[----:B------:R-:W-:Y:S01]  /*1940*/  ULDC.64 UR16, c[0x0][0x270] ;  /* 0x00009c0000107ab9 */ /* 0x000fe20000000a00 */
[----:B0-----:R-:W-:-:S02]  /*1950*/  IMAD R66, R34, UR15, RZ ;  /* 0x0000000f22427c24 */ /* 0x001fc4000f8e02ff */
[----:B------:R-:W0:Y:S01]  /*1960*/  LDC.64 R68, c[0x0][0x360] ;  /* 0x0000d800ff447b82 */ /* 0x000e220000000a00 */
[----:B------:R-:W-:-:S04]  /*1970*/  IMAD.WIDE.U32 R32, R34, UR14, R32 ;  /* 0x0000000e22207c25 */ /* 0x000fc8000f8e0020 */
[----:B------:R-:W-:Y:S02]  /*1980*/  IMAD R35, R35, UR14, R66 ;  /* 0x0000000e23237c24 */ /* 0x000fe4000f8e0242 */
[----:B------:R-:W-:Y:S01]  /*1990*/  IMAD R34, R37, UR6, RZ ;  /* 0x0000000625227c24 */ /* 0x000fe2000f8e02ff */
[----:B------:R-:W3:Y:S02]  /*19a0*/  LDC.64 R70, c[0x0][0x2d0] ;  /* 0x0000b400ff467b82 */ /* 0x000ee40000000a00 */
[----:B------:R-:W-:Y:S01]  /*19b0*/  IADD3 R33, R33, R35, RZ ;  /* 0x0000002321217210 */ /* 0x000fe20007ffe0ff */
[C---:B------:R-:W-:Y:S02]  /*19c0*/  IMAD R35, R39.reuse, UR7, R34 ;  /* 0x0000000727237c24 */ /* 0x040fe4000f8e0222 */
[----:B------:R-:W-:-:S03]  /*19d0*/  IMAD.WIDE.U32 R32, R39, UR6, R32 ;  /* 0x0000000627207c25 */ /* 0x000fc6000f8e0020 */
[----:B------:R-:W4:Y:S01]  /*19e0*/  LDC.64 R72, c[0x0][0x2e0] ;  /* 0x0000b800ff487b82 */ /* 0x000f220000000a00 */
[----:B------:R-:W-:Y:S01]  /*19f0*/  ULDC.64 UR6, c[0x0][0x3c8] ;  /* 0x0000f20000067ab9 */ /* 0x000fe20000000a00 */
[----:B------:R-:W-:Y:S02]  /*1a00*/  IADD3 R35, R33, R35, RZ ;  /* 0x0000002321237210 */ /* 0x000fe40007ffe0ff */
[C---:B------:R-:W-:Y:S01]  /*1a10*/  LEA R67, P1, R32.reuse, UR6, 0x2 ;  /* 0x0000000620437c11 */ /* 0x040fe2000f8210ff */
[----:B------:R-:W-:Y:S01]  /*1a20*/  UMOV UR6, URZ ;  /* 0x0000003f00067c82 */ /* 0x000fe20008000000 */
[C---:B------:R-:W-:Y:S02]  /*1a30*/  IADD3 R66, P0, P3, R32.reuse, -0x80, R64 ;  /* 0xffffff8020427810 */ /* 0x040fe40007b1e040 */
[----:B------:R-:W-:Y:S02]  /*1a40*/  LEA.HI.X R75, R32, UR7, R35, 0x2, P1 ;  /* 0x00000007204b7c11 */ /* 0x000fe400088f1423 */
[----:B------:R-:W-:-:S02]  /*1a50*/  LEA R78, P5, R64, R67, 0x2 ;  /* 0x00000043404e7211 */ /* 0x000fc400078a10ff */
[----:B------:R-:W-:Y:S02]  /*1a60*/  SHF.R.S32.HI R33, RZ, 0x1f, R64 ;  /* 0x0000001fff217819 */ /* 0x000fe40000011440 */
[----:B------:R-:W-:Y:S02]  /*1a70*/  LEA.HI.X R32, R64, R75, R65, 0x2, P5 ;  /* 0x0000004b40207211 */ /* 0x000fe400028f1441 */
[C---:B------:R-:W-:Y:S02]  /*1a80*/  IADD3 R76, P5, R78.reuse, -0x180, RZ ;  /* 0xfffffe804e4c7810 */ /* 0x040fe40007fbe0ff */
[----:B------:R-:W-:Y:S02]  /*1a90*/  IADD3 R78, P6, R78, -0x80, RZ ;  /* 0xffffff804e4e7810 */ /* 0x000fe40007fde0ff */
[----:B------:R-:W-:Y:S02]  /*1aa0*/  ISETP.NE.AND P1, PT, R56, RZ, PT ;  /* 0x000000ff3800720c */ /* 0x000fe40003f25270 */
[----:B------:R-:W-:-:S02]  /*1ab0*/  LEA.HI.X R75, R64, R12, R33, 0x2, P4 ;  /* 0x0000000c404b7211 */ /* 0x000fc400020f1421 */
[----:B------:R-:W-:Y:S02]  /*1ac0*/  IADD3.X R67, R35, -0x1, R65, P0, P3 ;  /* 0xffffffff23437810 */ /* 0x000fe400007e6441 */
[C---:B------:R-:W-:Y:S02]  /*1ad0*/  IADD3.X R77, R32.reuse, -0x1, RZ, P5, !PT ;  /* 0xffffffff204d7810 */ /* 0x040fe40002ffe4ff */
[----:B-12---:R-:W-:-:S07]  /*1ae0*/  IADD3.X R79, R32, -0x1, RZ, P6, !PT ;  /* 0xffffffff204f7810 */ /* 0x006fce00037fe4ff */
.L_x_10727:
[----:B------:R-:W-:Y:S01]  /*1af0*/  SHF.R.S32.HI R95, RZ, 0x1f, R91 ;  /* 0x0000001fff5f7819 */ /* 0x000fe2000001145b */
[----:B---3--:R-:W-:Y:S01]  /*1b00*/  IMAD.WIDE.U32 R80, R91, UR10, RZ ;  /* 0x0000000a5b507c25 */ /* 0x008fe2000f8e00ff */
[----:B--2---:R-:W-:Y:S02]  /*1b10*/  MOV R32, R58 ;  /* 0x0000003a00207202 */ /* 0x004fe40000000f00 */
[----:B------:R-:W-:Y:S01]  /*1b20*/  MOV R33, R23 ;  /* 0x0000001700217202 */ /* 0x000fe20000000f00 */
[C---:B------:R-:W-:Y:S02]  /*1b30*/  IMAD R34, R95.reuse, UR10, RZ ;  /* 0x0000000a5f227c24 */ /* 0x040fe4000f8e02ff */
[----:B------:R-:W-:Y:S02]  /*1b40*/  IMAD R82, R95, UR8, RZ ;  /* 0x000000085f527c24 */ /* 0x000fe4000f8e02ff */
[C---:B------:R-:W-:Y:S02]  /*1b50*/  IMAD R83, R91.reuse, UR11, R34 ;  /* 0x0000000b5b537c24 */ /* 0x040fe4000f8e0222 */
[----:B------:R-:W-:-:S03]  /*1b60*/  IMAD.WIDE.U32 R34, R91, UR8, R32 ;  /* 0x000000085b227c25 */ /* 0x000fc6000f8e0020 */
[----:B------:R-:W-:Y:S01]  /*1b70*/  IADD3 R81, R81, R83, RZ ;  /* 0x0000005351517210 */ /* 0x000fe20007ffe0ff */
[----:B------:R-:W-:Y:S01]  /*1b80*/  IMAD R33, R91, UR9, R82 ;  /* 0x000000095b217c24 */ /* 0x000fe2000f8e0252 */
[----:B------:R-:W-:Y:S02]  /*1b90*/  LEA R82, P3, R80, R24, 0x1 ;  /* 0x0000001850527211 */ /* 0x000fe400078608ff */
[----:B---3--:R-:W-:Y:S02]  /*1ba0*/  LEA R32, P0, R34, R70, 0x2 ;  /* 0x0000004622207211 */ /* 0x008fe400078010ff */
[----:B------:R-:W-:Y:S02]  /*1bb0*/  LEA.HI.X R81, R80, R22, R81, 0x1, P3 ;  /* 0x0000001650517211 */ /* 0x000fe400018f0c51 */
[----:B------:R-:W-:Y:S02]  /*1bc0*/  IADD3 R80, P3, R82, R11, RZ ;  /* 0x0000000b52507210 */ /* 0x000fe40007f7e0ff */
[----:B------:R-:W-:-:S02]  /*1bd0*/  IADD3 R33, R35, R33, RZ ;  /* 0x0000002123217210 */ /* 0x000fc40007ffe0ff */
[----:B------:R-:W-:Y:S02]  /*1be0*/  IADD3.X R81, R81, R10, RZ, P3, !PT ;  /* 0x0000000a51517210 */ /* 0x000fe40001ffe4ff */
[----:B------:R-:W-:-:S04]  /*1bf0*/  LEA.HI.X R33, R34, R71, R33, 0x2, P0 ;  /* 0x0000004722217211 */ /* 0x000fc800000f1421 */
[----:B------:R-:W2:Y:S04]  /*1c00*/  LDG.E.64 R80, desc[UR12][R80.64] ;  /* 0x0000000c50507981 */ /* 0x000ea8000c1e1b00 */
[----:B-1----:R1:W3:Y:S01]  /*1c10*/  LDG.E R94, desc[UR12][R32.64] ;  /* 0x0000000c205e7981 */ /* 0x0022e2000c1e1900 */
[----:B------:R-:W-:-:S04]  /*1c20*/  IMAD R82, R95, UR16, RZ ;  /* 0x000000105f527c24 */ /* 0x000fc8000f8e02ff */
[----:B------:R-:W-:Y:S01]  /*1c30*/  IMAD R83, R91, UR17, R82 ;  /* 0x000000115b537c24 */ /* 0x000fe2000f8e0252 */
[----:B-1----:R-:W-:Y:S02]  /*1c40*/  MOV R32, R60 ;  /* 0x0000003c00207202 */ /* 0x002fe40000000f00 */
[----:B------:R-:W-:-:S03]  /*1c50*/  MOV R33, R21 ;  /* 0x0000001500217202 */ /* 0x000fc60000000f00 */
[----:B------:R-:W-:-:S03]  /*1c60*/  IMAD.WIDE.U32 R34, R91, UR16, R32 ;  /* 0x000000105b227c25 */ /* 0x000fc6000f8e0020 */
[----:B----4-:R-:W-:Y:S02]  /*1c70*/  LEA R82, P3, R34, R72, 0x2 ;  /* 0x0000004822527211 */ /* 0x010fe400078610ff */
[----:B------:R-:W-:-:S04]  /*1c80*/  IADD3 R35, R35, R83, RZ ;  /* 0x0000005323237210 */ /* 0x000fc80007ffe0ff */
[----:B------:R-:W-:Y:S02]  /*1c90*/  LEA.HI.X R83, R34, R73, R35, 0x2, P3 ;  /* 0x0000004922537211 */ /* 0x000fe400018f1423 */
[----:B------:R-:W-:-:S04]  /*1ca0*/  ISETP.GT.AND P0, PT, R20, 0x1, PT ;  /* 0x000000011400780c */ /* 0x000fc80003f04270 */
[----:B------:R-:W-:-:S13]  /*1cb0*/  ISETP.EQ.AND P0, PT, R17, RZ, P0 ;  /* 0x000000ff1100720c */ /* 0x000fda0000702270 */
[----:B------:R-:W1:Y:S01]  /*1cc0*/  @P0 LDC R97, c[0x0][0x21c] ;  /* 0x00008700ff610b82 */ /* 0x000e620000000800 */
[----:B------:R-:W-:Y:S02]  /*1cd0*/  LEA R32, R86, R91, 0x8 ;  /* 0x0000005b56207211 */ /* 0x000fe400078e40ff */
[----:B------:R-:W-:Y:S02]  /*1ce0*/  @P0 IADD3 R34, R20, -0x2, RZ ;  /* 0xfffffffe14220810 */ /* 0x000fe40007ffe0ff */
[----:B------:R-:W-:-:S04]  /*1cf0*/  SEL R32, R32, R15, !P1 ;  /* 0x0000000f20207207 */ /* 0x000fc80004800000 */
[----:B------:R-:W-:Y:S01]  /*1d00*/  LEA R100, R32, R19, 0x2 ;  /* 0x0000001320647211 */ /* 0x000fe200078e10ff */
[----:B--2---:R-:W-:Y:S01]  /*1d10*/  STS.64 [R9], R80 ;  /* 0x0000005009007388 */ /* 0x004fe20000000a00 */
[----:B------:R-:W-:-:S03]  /*1d20*/  NOP ;  /* 0x0000000000007918 */ /* 0x000fc60000000000 */
[----:B------:R2:W4:Y:S01]  /*1d30*/  LDG.E R103, desc[UR12][R82.64] ;  /* 0x0000000c52677981 */ /* 0x000522000c1e1900 */
[----:B---3--:R-:W-:-:S04]  /*1d40*/  FMUL.FTZ R96, R94, 1.4426950216293334961 ;  /* 0x3fb8aa3b5e607820 */ /* 0x008fc80000410000 */
[----:B------:R-:W-:-:S06]  /*1d50*/  FMUL.FTZ R99, R44, R96 ;  /* 0x000000602c637220 */ /* 0x000fcc0000410000 */
[----:B------:R-:W3:Y:S01]  /*1d60*/  MUFU.EX2 R99, R99 ;  /* 0x0000006300637308 */ /* 0x000ee20000000800 */
[----:B-1----:R-:W-:Y:S02]  /*1d70*/  @P0 IMAD R33, R34, R97, R91 ;  /* 0x0000006122210224 */ /* 0x002fe400078e025b */
[----:B------:R-:W1:Y:S04]  /*1d80*/  LDS.64 R34, [R9] ;  /* 0x0000000009227984 */ /* 0x000e680000000a00 */
[----:B---3--:R3:W-:Y:S01]  /*1d90*/  STS [R100+0x548], R99 ;  /* 0x0005486364007388 */ /* 0x0087e20000000800 */
[----:B------:R-:W-:Y:S01]  /*1da0*/  FMUL.FTZ R102, R47, R92 ;  /* 0x0000005c2f667220 */ /* 0x000fe20000410000 */
[----:B------:R-:W-:Y:S01]  /*1db0*/  BAR.SYNC.DEFER_BLOCKING 0x0 ;  /* 0x0000000000007b1d */ /* 0x000fe20000010000 */
[-C--:B--2---:R-:W-:Y:S01]  /*1dc0*/  FMUL.FTZ R82, R46, R96.reuse ;  /* 0x000000602e527220 */ /* 0x084fe20000410000 */
[-C--:B------:R-:W-:Y:S01]  /*1dd0*/  FMUL.FTZ R108, R45, R96.reuse ;  /* 0x000000602d6c7220 */ /* 0x080fe20000410000 */
[----:B------:R-:W-:-:S04]  /*1de0*/  FMUL.FTZ R109, R47, R96 ;  /* 0x000000602f6d7220 */ /* 0x000fc80000410000 */
[----:B------:R-:W2:Y:S01]  /*1df0*/  MUFU.EX2 R82, R82 ;  /* 0x0000005200527308 */ /* 0x000ea20000000800 */
[----:B0-----:R0:W0:Y:S07]  /*1e00*/  @P2 LDS R92, [R14+0xd4c] ;  /* 0x000d4c000e5c2984 */ /* 0x00102e0000000800 */
[----:B------:R-:W2:Y:S01]  /*1e10*/  MUFU.EX2 R108, R108 ;  /* 0x0000006c006c7308 */ /* 0x000ea20000000800 */
[----:B------:R-:W-:Y:S01]  /*1e20*/  MOV R98, RZ ;  /* 0x000000ff00627202 */ /* 0x000fe20000000f00 */
[----:B------:R-:W-:-:S04]  /*1e30*/  @P0 IMAD.WIDE R32, R33, 0x8, R50 ;  /* 0x0000000821200825 */ /* 0x000fc800078e0232 */
[----:B------:R-:W-:Y:S01]  /*1e40*/  FMUL.FTZ R101, R46, R90 ;  /* 0x0000005a2e657220 */ /* 0x000fe20000410000 */
[--C-:B-1----:R-:W-:Y:S01]  /*1e50*/  HADD2.F32 R83, -RZ, R34.reuse.H0_H0 ;  /* 0x20000022ff537230 */ /* 0x102fe20000004100 */
[----:B------:R2:W5:Y:S01]  /*1e60*/  @P0 LDG.E R98, desc[UR12][R32.64+0x4] ;  /* 0x0000040c20620981 */ /* 0x000562000c1e1900 */
[----:B------:R-:W1:Y:S01]  /*1e70*/  MUFU.EX2 R109, R109 ;  /* 0x0000006d006d7308 */ /* 0x000e620000000800 */
[----:B------:R-:W-:Y:S02]  /*1e80*/  HADD2.F32 R96, -RZ, R34.H1_H1 ;  /* 0x30000022ff607230 */ /* 0x000fe40000004100 */
[----:B------:R-:W-:Y:S01]  /*1e90*/  FMUL.FTZ R107, R45, R88 ;  /* 0x000000582d6b7220 */ /* 0x000fe20000410000 */
[--C-:B---3--:R-:W-:Y:S02]  /*1ea0*/  HADD2.F32 R100, -RZ, R35.reuse.H0_H0 ;  /* 0x20000023ff647230 */ /* 0x108fe40000004100 */
[----:B------:R-:W-:Y:S02]  /*1eb0*/  HADD2.F32 R97, -RZ, R35.H1_H1 ;  /* 0x30000023ff617230 */ /* 0x000fe40000004100 */
[----:B--2---:R-:W-:Y:S01]  /*1ec0*/  FMUL.FTZ R33, R99, R82 ;  /* 0x0000005263217220 */ /* 0x004fe20000410000 */
[----:B------:R-:W-:Y:S01]  /*1ed0*/  FMUL.FTZ R32, R44, R93 ;  /* 0x0000005d2c207220 */ /* 0x000fe20000410000 */
[----:B------:R-:W-:Y:S02]  /*1ee0*/  BSSY B0, `(.L_x_10715) ;  /* 0x0000014000007945 */ /* 0x000fe40003800000 */
[----:B------:R-:W-:Y:S01]  /*1ef0*/  FMUL.FTZ R106, R108, R33 ;  /* 0x000000216c6a7220 */ /* 0x000fe20000410000 */
[----:B------:R-:W-:Y:S01]  /*1f00*/  FMUL.FTZ R90, R83, R32 ;  /* 0x00000020535a7220 */ /* 0x000fe20000410000 */
[----:B------:R-:W-:Y:S01]  /*1f10*/  FMUL.FTZ R33, R96, R101 ;  /* 0x0000006560217220 */ /* 0x000fe20000410000 */
[----:B------:R-:W-:Y:S01]  /*1f20*/  FMUL.FTZ R111, R100, R107 ;  /* 0x0000006b646f7220 */ /* 0x000fe20000410000 */
[----:B------:R-:W-:-:S02]  /*1f30*/  FMUL.FTZ R104, R97, R102 ;  /* 0x0000006661687220 */ /* 0x000fc40000410000 */
[----:B------:R-:W-:Y:S01]  /*1f40*/  FFMA.FTZ R93, R82, R90, R33 ;  /* 0x0000005a525d7223 */ /* 0x000fe20000010021 */
[-C--:B----4-:R-:W-:Y:S01]  /*1f50*/  FMUL.FTZ R88, R8, R103.reuse ;  /* 0x0000006708587220 */ /* 0x090fe20000410000 */
[-C--:B------:R-:W-:Y:S01]  /*1f60*/  FMUL.FTZ R35, R6, R103.reuse ;  /* 0x0000006706237220 */ /* 0x080fe20000410000 */
[----:B------:R-:W-:-:S03]  /*1f70*/  FMUL.FTZ R34, R7, R103 ;  /* 0x0000006707227220 */ /* 0x000fc60000410000 */
[----:B-1----:R-:W-:Y:S01]  /*1f80*/  FFMA.FTZ R105, R109, R35, R88 ;  /* 0x000000236d697223 */ /* 0x002fe20000010058 */
        /* <DEDUP_REMOVED lines=9> */
.L_x_10716:
[----:B------:R-:W-:Y:S05]  /*2020*/  BSYNC B0 ;  /* 0x0000000000007941 */ /* 0x000fea0003800000 */
.L_x_10715:
[C---:B-1----:R-:W-:Y:S01]  /*2030*/  FMUL.FTZ R81, R109.reuse, R92 ;  /* 0x0000005c6d517220 */ /* 0x042fe20000410000 */
[----:B------:R-:W-:Y:S01]  /*2040*/  FFMA.FTZ R93, R108, R93, R111 ;  /* 0x0000005d6c5d7223 */ /* 0x000fe2000001006f */
[----:B------:R-:W-:Y:S01]  /*2050*/  FMUL.FTZ R103, R0, R103 ;  /* 0x0000006700677220 */ /* 0x000fe20000410000 */
[C---:B0-----:R-:W-:Y:S01]  /*2060*/  FFMA.FTZ R80, R108.reuse, R105, R34 ;  /* 0x000000696c507223 */ /* 0x041fe20000010022 */
        /* <DEDUP_REMOVED lines=8> */
[----:B------:R-:W-:Y:S01]  /*20f0*/  ULEA UR7, UR21, UR4, 0x7 ;  /* 0x0000000415077291 */ /* 0x000fe2000f8e383f */
[----:B------:R-:W-:Y:S01]  /*2100*/  ISETP.GE.U32.AND P3, PT, R17, 0x18, PT ;  /* 0x000000181100780c */ /* 0x000fe20003f66070 */
[----:B------:R-:W1:Y:S01]  /*2110*/  SHFL.UP PT, R80, R105, 0x1, RZ ;  /* 0x0420000069507989 */ /* 0x000e6200000e00ff */
[----:B------:R-:W-:Y:S01]  /*2120*/  BSSY B0, `(.L_x_10717) ;  /* 0x0000070000007945 */ /* 0x000fe20003800000 */
[----:B------:R-:W-:-:S02]  /*2130*/  UIADD3 UR7, UR7, -0x80, URZ ;  /* 0xffffff8007077890 */ /* 0x000fc4000fffe03f */
[----:B------:R-:W2:Y:S04]  /*2140*/  SHFL.DOWN PT, R106, R93, 0x1, 0x1f ;  /* 0x08201f005d6a7f89 */ /* 0x000ea800000e0000 */
[----:B------:R-:W3:Y:S01]  /*2150*/  SHFL.DOWN PT, R113, R112, 0x1, 0x1f ;  /* 0x08201f0070717f89 */ /* 0x000ee200000e0000 */
[----:B------:R-:W-:-:S03]  /*2160*/  IADD3 R117, R89, -UR7, -R56 ;  /* 0x8000000759757c10 */ /* 0x000fc6000fffe838 */
[----:B-----5:R-:W-:Y:S01]  /*2170*/  SHFL.IDX PT, R98, R98, RZ, 0x1f ;  /* 0x00001fff62627589 */ /* 0x020fe200000e0000 */
[C---:B------:R-:W-:Y:S02]  /*2180*/  ISETP.GE.AND P6, PT, R117.reuse, 0x1, PT ;  /* 0x000000017500780c */ /* 0x040fe40003fc6270 */
[C---:B------:R-:W-:Y:S02]  /*2190*/  ISETP.GE.AND P4, PT, R117.reuse, 0x41, PT ;  /* 0x000000417500780c */ /* 0x040fe40003f86270 */
[----:B------:R-:W-:Y:S01]  /*21a0*/  ISETP.GE.AND P5, PT, R117, 0x61, PT ;  /* 0x000000617500780c */ /* 0x000fe20003fa6270 */
        /* <DEDUP_REMOVED lines=25> */
[C---:B--2---:R-:W-:Y:S01]  /*2340*/  @!P2 FFMA.FTZ R93, R112.reuse, R106, R93 ;  /* 0x0000006a705da223 */ /* 0x044fe2000001005d */
[----:B------:R-:W-:Y:S01]  /*2350*/  SHFL.UP PT, R114, R105, 0x8, RZ ;  /* 0x0500000069727989 */ /* 0x000fe200000e00ff */
[----:B------:R-:W-:Y:S01]  /*2360*/  ISETP.NE.OR P0, PT, R17, RZ, P0 ;  /* 0x000000ff1100720c */ /* 0x000fe20000705670 */
[----:B---3--:R-:W-:Y:S02]  /*2370*/  @!P2 FMUL.FTZ R112, R112, R113 ;  /* 0x000000717070a220 */ /* 0x008fe40000410000 */
[----:B------:R-:W0:Y:S01]  /*2380*/  SHFL.DOWN PT, R116, R93, 0x8, 0x1f ;  /* 0x09001f005d747f89 */ /* 0x000e2200000e0000 */
[C---:B------:R-:W-:Y:S02]  /*2390*/  ISETP.GE.AND P2, PT, R36.reuse, 0x8, PT ;  /* 0x000000082400780c */ /* 0x040fe40003f46270 */
[----:B------:R-:W-:Y:S01]  /*23a0*/  LEA R106, R91, R19, 0x3 ;  /* 0x000000135b6a7211 */ /* 0x000fe200078e18ff */
[----:B------:R-:W1:Y:S04]  /*23b0*/  SHFL.UP PT, R113, R110, 0x8, RZ ;  /* 0x050000006e717989 */ /* 0x000e6800000e00ff */
[----:B------:R-:W2:Y:S04]  /*23c0*/  SHFL.DOWN PT, R115, R112, 0x8, 0x1f ;  /* 0x09001f0070737f89 */ /* 0x000ea800000e0000 */
[----:B------:R-:W-:Y:S01]  /*23d0*/  @!P0 LDS.64 R80, [R106+0xdc8] ;  /* 0x000dc8006a508984 */ /* 0x000fe20000000a00 */
[----:B------:R-:W-:Y:S01]  /*23e0*/  ISETP.GE.AND P0, PT, R36, 0x10, PT ;  /* 0x000000102400780c */ /* 0x000fe20003f06270 */
[----:B0-----:R-:W-:Y:S01]  /*23f0*/  @!P3 FFMA.FTZ R93, R112, R116, R93 ;  /* 0x00000074705db223 */ /* 0x001fe2000001005d */
[C---:B-1----:R-:W-:Y:S01]  /*2400*/  @P2 FFMA.FTZ R110, R105.reuse, R113, R110 ;  /* 0x00000071696e2223 */ /* 0x042fe2000001006e */
[----:B------:R-:W-:-:S03]  /*2410*/  @P2 FMUL.FTZ R105, R105, R114 ;  /* 0x0000007269692220 */ /* 0x000fc60000410000 */
[----:B------:R-:W0:Y:S01]  /*2420*/  SHFL.DOWN PT, R116, R93, 0x10, 0x1f ;  /* 0x0a001f005d747f89 */ /* 0x000e2200000e0000 */
[----:B------:R-:W-:Y:S01]  /*2430*/  ISETP.GE.U32.AND P2, PT, R17, 0x10, PT ;  /* 0x000000101100780c */ /* 0x000fe20003f46070 */
[----:B--2---:R-:W-:Y:S01]  /*2440*/  @!P3 FMUL.FTZ R112, R112, R115 ;  /* 0x000000737070b220 */ /* 0x004fe20000410000 */
[----:B------:R-:W-:Y:S01]  /*2450*/  ISETP.GE.AND P3, PT, R117, 0x21, PT ;  /* 0x000000217500780c */ /* 0x000fe20003f66270 */
[----:B------:R-:W1:Y:S04]  /*2460*/  SHFL.UP PT, R113, R110, 0x10, RZ ;  /* 0x060000006e717989 */ /* 0x000e6800000e00ff */
[----:B------:R-:W2:Y:S04]  /*2470*/  SHFL.UP PT, R114, R105, 0x10, RZ ;  /* 0x0600000069727989 */ /* 0x000ea800000e00ff */
[----:B------:R-:W3:Y:S02]  /*2480*/  SHFL.DOWN PT, R115, R112, 0x10, 0x1f ;  /* 0x0a001f0070737f89 */ /* 0x000ee400000e0000 */
[----:B0-----:R-:W-:-:S02]  /*2490*/  @!P2 FFMA.FTZ R93, R112, R116, R93 ;  /* 0x00000074705da223 */ /* 0x001fc4000001005d */
[----:B------:R-:W-:Y:S01]  /*24a0*/  SHFL.IDX PT, R116, R81, RZ, 0x1f ;  /* 0x00001fff51747589 */ /* 0x000fe200000e0000 */
[----:B-1----:R-:W-:-:S03]  /*24b0*/  @P0 FFMA.FTZ R110, R105, R113, R110 ;  /* 0x00000071696e0223 */ /* 0x002fc6000001006e */
[----:B------:R-:W-:Y:S01]  /*24c0*/  SHFL.DOWN PT, R118, R93, 0x1, 0x1f ;  /* 0x08201f005d767f89 */ /* 0x000fe200000e0000 */
[----:B--2---:R-:W-:Y:S01]  /*24d0*/  @P0 FMUL.FTZ R105, R105, R114 ;  /* 0x0000007269690220 */ /* 0x004fe20000410000 */
[----:B------:R-:W-:Y:S02]  /*24e0*/  ISETP.NE.AND P0, PT, R56, RZ, PT ;  /* 0x000000ff3800720c */ /* 0x000fe40003f05270 */
[----:B------:R-:W-:Y:S01]  /*24f0*/  SHFL.UP PT, R110, R110, 0x1, RZ ;  /* 0x042000006e6e7989 */ /* 0x000fe200000e00ff */
[----:B---3--:R-:W-:Y:S01]  /*2500*/  @!P2 FMUL.FTZ R112, R112, R115 ;  /* 0x000000737070a220 */ /* 0x008fe20000410000 */
[----:B------:R-:W-:Y:S02]  /*2510*/  ISETP.NE.AND P2, PT, R56, 0x1f, PT ;  /* 0x0000001f3800780c */ /* 0x000fe40003f45270 */
[----:B------:R-:W0:Y:S04]  /*2520*/  SHFL.UP PT, R105, R105, 0x1, RZ ;  /* 0x0420000069697989 */ /* 0x000e2800000e00ff */
[----:B------:R-:W1:Y:S04]  /*2530*/  SHFL.DOWN PT, R113, R112, 0x1, 0x1f ;  /* 0x08201f0070717f89 */ /* 0x000e6800000e0000 */
[----:B------:R2:W-:Y:S04]  /*2540*/  SHFL.IDX PT, R115, R93, RZ, 0x1f ;  /* 0x00001fff5d737589 */ /* 0x0005e800000e0000 */
[----:B------:R-:W3:Y:S01]  /*2550*/  SHFL.IDX PT, R114, R112, RZ, 0x1f ;  /* 0x00001fff70727589 */ /* 0x000ee200000e0000 */
[----:B--2---:R-:W-:-:S02]  /*2560*/  HADD2.F32 R93, -RZ, R62.H0_H0 ;  /* 0x2000003eff5d7230 */ /* 0x004fc40000004100 */
[----:B0-----:R-:W-:Y:S01]  /*2570*/  @P1 FFMA.FTZ R98, R105, R98, R110 ;  /* 0x0000006269621223 */ /* 0x001fe2000001006e */
[----:B-1----:R-:W-:-:S03]  /*2580*/  @P2 FFMA.FTZ R116, R113, R116, R118 ;  /* 0x0000007471742223 */ /* 0x002fc60000010076 */
[----:B------:R-:W-:Y:S01]  /*2590*/  FFMA.FTZ R110, R99, R98, R90 ;  /* 0x00000062636e7223 */ /* 0x000fe2000001005a */
[----:B------:R-:W-:Y:S01]  /*25a0*/  SHF.R.U64 R90, R62, 0x10, R63 ;  /* 0x000000103e5a7819 */ /* 0x000fe2000000123f */
[----:B------:R-:W-:Y:S01]  /*25b0*/  FFMA.FTZ R98, R116, R92, R35 ;  /* 0x0000005c74627223 */ /* 0x000fe20000010023 */
[----:B------:R-:W-:Y:S01]  /*25c0*/  SHF.R.U32.HI R92, RZ, 0x10, R63 ;  /* 0x00000010ff5c7819 */ /* 0x000fe2000001163f */
[----:B------:R-:W-:Y:S02]  /*25d0*/  FFMA.FTZ R113, R82, R110, R33 ;  /* 0x0000006e52717223 */ /* 0x000fe40000010021 */
[----:B------:R-:W-:Y:S02]  /*25e0*/  HADD2.F32 R90, -RZ, R90.H0_H0 ;  /* 0x2000005aff5a7230 */ /* 0x000fe40000004100 */
[----:B------:R-:W-:Y:S01]  /*25f0*/  FFMA.FTZ R105, R109, R98, R88 ;  /* 0x000000626d697223 */ /* 0x000fe20000010058 */
[----:B---3--:R-:W-:Y:S01]  /*2600*/  FFMA.FTZ R81, R114, R81, R115 ;  /* 0x0000005172517223 */ /* 0x008fe20000010073 */
[----:B------:R-:W-:Y:S01]  /*2610*/  FFMA.FTZ R111, R108, R113, R111 ;  /* 0x000000716c6f7223 */ /* 0x000fe2000001006f */
[----:B------:R-:W-:-:S02]  /*2620*/  HADD2.F32 R92, -RZ, R92.H0_H0 ;  /* 0x2000005cff5c7230 */ /* 0x000fc40000004100 */
[-C--:B------:R-:W-:Y:S01]  /*2630*/  FFMA.FTZ R99, R108, R105.reuse, R34 ;  /* 0x000000696c637223 */ /* 0x080fe20000010022 */
[----:B------:R-:W-:Y:S02]  /*2640*/  HADD2.F32 R88, -RZ, R63.H0_H0 ;  /* 0x2000003fff587230 */ /* 0x000fe40000004100 */
[----:B------:R-:W-:Y:S01]  /*2650*/  FMUL.FTZ R115, R47, R98 ;  /* 0x000000622f737220 */ /* 0x000fe20000410000 */
[----:B------:R-:W-:Y:S01]  /*2660*/  FMUL.FTZ R117, R45, R105 ;  /* 0x000000692d757220 */ /* 0x000fe20000410000 */
[-C--:B------:R-:W-:Y:S01]  /*2670*/  FFMA.FTZ R103, R82, R99.reuse, R103 ;  /* 0x0000006352677223 */ /* 0x080fe20000010067 */
[----:B------:R-:W-:Y:S01]  /*2680*/  FMUL.FTZ R119, R46, R99 ;  /* 0x000000632e777220 */ /* 0x000fe20000410000 */
[----:B------:R-:W-:Y:S01]  /*2690*/  FMUL.FTZ R80, R114, R80 ;  /* 0x0000005072507220 */ /* 0x000fe20000410000 */
[----:B------:R-:W-:Y:S01]  /*26a0*/  FFMA.FTZ R82, R83, -R32, R110 ;  /* 0x8000002053527223 */ /* 0x000fe2000001006e */
        /* <DEDUP_REMOVED lines=8> */
[----:B------:R-:W-:Y:S01]  /*2730*/  FFMA.FTZ R108, R82, R108, RZ ;  /* 0x0000006c526c7223 */ /* 0x000fe200000100ff */
[----:B------:R0:W-:Y:S01]  /*2740*/  STS.128 [R13+0x110], R32 ;  /* 0x000110200d007388 */ /* 0x0001e20000000c00 */
[----:B------:R-:W-:Y:S01]  /*2750*/  FFMA.FTZ R113, R7, R113, R110 ;  /* 0x0000007107717223 */ /* 0x000fe2000001006e */
[----:B------:R-:W-:Y:S01]  /*2760*/  FFMA.FTZ R104, R109, R111, R104 ;  /* 0x0000006f6d687223 */ /* 0x000fe20000010068 */
[----:B------:R-:W-:Y:S01]  /*2770*/  FFMA.FTZ R119, R101, R119, R108 ;  /* 0x0000007765777223 */ /* 0x000fe2000001006c */
        /* <DEDUP_REMOVED lines=10> */
.L_x_10718:
[----:B------:R-:W-:Y:S05]  /*2820*/  BSYNC B0 ;  /* 0x0000000000007941 */ /* 0x000fea0003800000 */
.L_x_10717:
        /* <DEDUP_REMOVED lines=17> */
.L_x_10720:
[----:B------:R-:W-:Y:S05]  /*2940*/  BSYNC B0 ;  /* 0x0000000000007941 */ /* 0x000fea0003800000 */
.L_x_10719:
[----:B01----:R0:W1:Y:S01]  /*2950*/  LDS R81, [R14+0x210] ;  /* 0x000210000e517984 */ /* 0x0030620000000800 */
[----:B------:R-:W-:Y:S04]  /*2960*/  BSSY B0, `(.L_x_10721) ;  /* 0x0000005000007945 */ /* 0x000fe80003800000 */
[----:B------:R-:W-:Y:S05]  /*2970*/  @!P4 BRA `(.L_x_10722) ;  /* 0x00000000000cc947 */ /* 0x000fea0003800000 */
[----:B------:R-:W-:-:S05]  /*2980*/  IMAD.WIDE.U32 R32, R68, UR20, R74 ;  /* 0x0000001444207c25 */ /* 0x000fca000f8e004a */
[----:B------:R-:W-:-:S05]  /*2990*/  IADD3 R33, R95, R33, RZ ;  /* 0x000000215f217210 */ /* 0x000fca0007ffe0ff */
[----:B-1----:R2:W-:Y:S02]  /*29a0*/  REDG.E.ADD.F32.FTZ.RN.STRONG.GPU desc[UR12][R32.64], R81 ;  /* 0x00000051200079a6 */ /* 0x0025e4000c10f38c */
.L_x_10722:
[----:B------:R-:W-:Y:S05]  /*29b0*/  BSYNC B0 ;  /* 0x0000000000007941 */ /* 0x000fea0003800000 */
.L_x_10721:
[----:B-12---:R1:W2:Y:S01]  /*29c0*/  LDS R81, [R14+0x290] ;  /* 0x000290000e517984 */ /* 0x0062a20000000800 */
[----:B------:R-:W-:Y:S01]  /*29d0*/  BSSY B0, `(.L_x_10723) ;  /* 0x0000005000007945 */ /* 0x000fe20003800000 */
[----:B------:R-:W-:-:S03]  /*29e0*/  IMAD.WIDE.U32 R32, R68, UR20, R78 ;  /* 0x0000001444207c25 */ /* 0x000fc6000f8e004e */
[----:B------:R-:W-:Y:S05]  /*29f0*/  @!P5 BRA `(.L_x_10724) ;  /* 0x000000000008d947 */ /* 0x000fea0003800000 */
[----:B------:R-:W-:-:S05]  /*2a00*/  IADD3 R33, R95, R33, RZ ;  /* 0x000000215f217210 */ /* 0x000fca0007ffe0ff */
[----:B--2---:R3:W-:Y:S02]  /*2a10*/  REDG.E.ADD.F32.FTZ.RN.STRONG.GPU desc[UR12][R32.64], R81 ;  /* 0x00000051200079a6 */ /* 0x0047e4000c10f38c */
.L_x_10724:
[----:B------:R-:W-:Y:S05]  /*2a20*/  BSYNC B0 ;  /* 0x0000000000007941 */ /* 0x000fea0003800000 */
.L_x_10723:
[----:B---3--:R-:W3:Y:S01]  /*2a30*/  SHFL.DOWN PT, R33, R80, 0x1, 0x1f ;  /* 0x08201f0050217f89 */ /* 0x008ee200000e0000 */
[----:B------:R-:W-:Y:S01]  /*2a40*/  ISETP.GT.AND P3, PT, R36, 0x1e, PT ;  /* 0x0000001e2400780c */ /* 0x000fe20003f64270 */
[-C--:B------:R-:W-:Y:S01]  /*2a50*/  FMUL.FTZ R95, R94, R98.reuse ;  /* 0x000000625e5f7220 */ /* 0x080fe20000410000 */
[----:B------:R-:W-:Y:S01]  /*2a60*/  ISETP.NE.AND P4, PT, R36, RZ, PT ;  /* 0x000000ff2400720c */ /* 0x000fe20003f85270 */
[----:B------:R-:W4:Y:S01]  /*2a70*/  SHFL.DOWN PT, R32, R35, 0x1, 0x1f ;  /* 0x08201f0023207f89 */ /* 0x000f2200000e0000 */
[----:B------:R-:W-:Y:S01]  /*2a80*/  FMUL.FTZ R97, R97, R98 ;  /* 0x0000006261617220 */ /* 0x000fe20000410000 */
[----:B------:R-:W-:Y:S01]  /*2a90*/  FMUL.FTZ R95, R102, R95 ;  /* 0x0000005f665f7220 */ /* 0x000fe20000410000 */
[----:B------:R-:W-:Y:S02]  /*2aa0*/  BSSY B0, `(.L_x_10725) ;  /* 0x000003c000007945 */ /* 0x000fe40003800000 */
[-C--:B------:R-:W-:Y:S01]  /*2ab0*/  FFMA.FTZ R84, R47, R97.reuse, R84 ;  /* 0x000000612f547223 */ /* 0x080fe20000010054 */
[----:B------:R-:W-:-:S04]  /*2ac0*/  FFMA.FTZ R95, R92, R97, R95 ;  /* 0x000000615c5f7223 */ /* 0x000fc8000001005f */
[----:B------:R-:W-:Y:S02]  /*2ad0*/  FADD.FTZ R2, R95, R2 ;  /* 0x000000025f027221 */ /* 0x000fe40000010000 */
[----:B------:R-:W5:Y:S01]  /*2ae0*/  @!P4 S2R R104, SR_CgaCtaId ;  /* 0x000000000068c919 */ /* 0x000f620000008800 */
[----:B--2---:R-:W-:Y:S01]  /*2af0*/  @!P4 MOV R81, 0x400 ;  /* 0x000004000051c802 */ /* 0x004fe20000000f00 */
[----:B---3--:R-:W-:Y:S01]  /*2b00*/  @!P3 FADD.FTZ R80, R80, R33 ;  /* 0x000000215050b221 */ /* 0x008fe20000010000 */
[----:B----4-:R-:W-:-:S04]  /*2b10*/  @!P3 FADD.FTZ R35, R35, R32 ;  /* 0x000000202323b221 */ /* 0x010fc80000010000 */
[----:B------:R-:W2:Y:S01]  /*2b20*/  SHFL.DOWN PT, R33, R80, 0x2, 0x1f ;  /* 0x08401f0050217f89 */ /* 0x000ea200000e0000 */
[----:B------:R-:W-:-:S03]  /*2b30*/  ISETP.GT.AND P3, PT, R36, 0x1d, PT ;  /* 0x0000001d2400780c */ /* 0x000fc60003f64270 */
[----:B------:R-:W3:Y:S01]  /*2b40*/  SHFL.DOWN PT, R32, R35, 0x2, 0x1f ;  /* 0x08401f0023207f89 */ /* 0x000ee200000e0000 */
[----:B-----5:R-:W-:-:S09]  /*2b50*/  @!P4 LEA R19, R104, R81, 0x18 ;  /* 0x000000516813c211 */ /* 0x020fd200078ec0ff */
        /* <DEDUP_REMOVED lines=16> */
[-C--:B------:R-:W-:Y:S01]  /*2c60*/  FMUL.FTZ R33, R94, R105.reuse ;  /* 0x000000695e217220 */ /* 0x080fe20000410000 */
[----:B------:R-:W-:Y:S01]  /*2c70*/  FMUL.FTZ R105, R100, R105 ;  /* 0x0000006964697220 */ /* 0x000fe20000410000 */
[----:B---3--:R-:W-:-:S02]  /*2c80*/  @!P3 FADD.FTZ R35, R35, R32 ;  /* 0x000000202323b221 */ /* 0x008fc40000010000 */
[----:B------:R-:W-:Y:S01]  /*2c90*/  FMUL.FTZ R81, R34, R33 ;  /* 0x0000002122517220 */ /* 0x000fe20000410000 */
[----:B------:R-:W-:Y:S01]  /*2ca0*/  MOV R33, R80 ;  /* 0x0000005000217202 */ /* 0x000fe20000000f00 */
[----:B------:R-:W-:Y:S01]  /*2cb0*/  FMUL.FTZ R34, R83, R103 ;  /* 0x0000006753227220 */ /* 0x000fe20000410000 */
        /* <DEDUP_REMOVED lines=9> */
[-C--:B------:R-:W-:Y:S01]  /*2d50*/  FFMA.FTZ R82, R93, R34.reuse, R82 ;  /* 0x000000225d527223 */ /* 0x080fe20000010052 */
        /* <DEDUP_REMOVED lines=16> */
.L_x_10726:
[----:B------:R-:W-:Y:S05]  /*2e60*/  BSYNC B0 ;  /* 0x0000000000007941 */ /* 0x000fea0003800000 */
.L_x_10725:
[----:B------:R-:W-:Y:S01]  /*2e70*/  IADD3 R91, R91, 0x1, RZ ;  /* 0x000000015b5b7810 */ /* 0x000fe20007ffe0ff */
[----:B------:R-:W-:-:S03]  /*2e80*/  UIADD3 UR5, UP0, UR5, 0x1, URZ ;  /* 0x0000000105057890 */ /* 0x000fc6000ff1e03f */
[----:B------:R-:W-:Y:S01]  /*2e90*/  ISETP.GE.AND P0, PT, R91, UR24, PT ;  /* 0x000000185b007c0c */ /* 0x000fe2000bf06270 */
[----:B------:R-:W-:-:S12]  /*2ea0*/  UIADD3.X UR6, URZ, UR6, URZ, UP0, !UPT ;  /* 0x000000063f067290 */ /* 0x000fd800087fe43f */
[----:B------:R-:W-:Y:S05]  /*2eb0*/  @!P0 BRA `(.L_x_10727) ;  /* 0xffffffec000c8947 */ /* 0x000fea000383ffff */
.L_x_10714:
[----:B------:R-:W-:Y:S01]  /*2ec0*/  BAR.SYNC.DEFER_BLOCKING 0x0 ;  /* 0x0000000000007b1d */ /* 0x000fe20000010000 */
[----:B------:R-:W-:Y:S01]  /*2ed0*/  F2FP.F16.F32.PACK_AB R10, R85, R49 ;  /* 0x00000031550a723e */ /* 0x000fe200000000ff */
[----:B------:R-:W-:Y:S01]  /*2ee0*/  UIADD3 UR4, UR4, -0x80, URZ ;  /* 0xffffff8004047890 */ /* 0x000fe2000fffe03f */
[----:B------:R-:W-:Y:S02]  /*2ef0*/  F2FP.F16.F32.PACK_AB R11, R84, R48 ;  /* 0x00000030540b723e */ /* 0x000fe400000000ff */
[----:B------:R-:W-:-:S03]  /*2f00*/  LEA R62, R36, R19, 0x3 ;  /* 0x00000013243e7211 */ /* 0x000fc600078e18ff */
[----:B------:R-:W4:Y:S01]  /*2f10*/  LDC.64 R44, c[0x0][0x388] ;  /* 0x0000e200ff2c7b82 */ /* 0x000f220000000a00 */
[----:B------:R-:W-:Y:S01]  /*2f20*/  ULDC.64 UR6, c[0x0][0x390] ;  /* 0x0000e40000067ab9 */ /* 0x000fe20000000a00 */
[----:B--23--:R-:W-:Y:S01]  /*2f30*/  MOV R32, R64 ;  /* 0x0000004000207202 */ /* 0x00cfe20000000f00 */
[----:B------:R-:W-:Y:S01]  /*2f40*/  IMAD R0, R42, UR6, RZ ;  /* 0x000000062a007c24 */ /* 0x000fe2000f8e02ff */
[----:B------:R-:W-:Y:S02]  /*2f50*/  MOV R33, R65 ;  /* 0x0000004100217202 */ /* 0x000fe40000000f00 */
[----:B------:R-:W-:Y:S01]  /*2f60*/  SHF.L.U64.HI R63, R56, 0x3, R16 ;  /* 0x00000003383f7819 */ /* 0x000fe20000010210 */
[C---:B------:R-:W-:Y:S01]  /*2f70*/  IMAD R35, R43.reuse, UR7, R0 ;  /* 0x000000072b237c24 */ /* 0x040fe2000f8e0200 */
[----:B------:R-:W2:Y:S01]  /*2f80*/  LDC.64 R46, c[0x0][0x3e0] ;  /* 0x0000f800ff2e7b82 */ /* 0x000ea20000000a00 */
[C-C-:B------:R-:W-:Y:S01]  /*2f90*/  IMAD.WIDE.U32 R8, R43.reuse, UR6, R32.reuse ;  /* 0x000000062b087c25 */ /* 0x140fe2000f8e0020 */
[----:B------:R-:W-:Y:S01]  /*2fa0*/  F2FP.F16.F32.PACK_AB R34, R4, R5 ;  /* 0x000000050422723e */ /* 0x000fe200000000ff */
[----:B------:R-:W-:Y:S01]  /*2fb0*/  ULDC.64 UR6, c[0x0][0x3b0] ;  /* 0x0000ec0000067ab9 */ /* 0x000fe20000000a00 */
[----:B------:R-:W-:Y:S01]  /*2fc0*/  ISETP.GT.AND P4, PT, R20, 0x1, PT ;  /* 0x000000011400780c */ /* 0x000fe20003f84270 */
[----:B------:R-:W-:Y:S01]  /*2fd0*/  IMAD.WIDE.U32 R32, R43, UR6, R32 ;  /* 0x000000062b207c25 */ /* 0x000fe2000f8e0020 */
[----:B------:R-:W-:-:S03]  /*2fe0*/  IADD3 R9, R9, R35, RZ ;  /* 0x0000002309097210 */ /* 0x000fc60007ffe0ff */
[----:B------:R-:W-:Y:S01]  /*2ff0*/  FADD.FTZ R5, R38, R5 ;  /* 0x0000000526057221 */ /* 0x000fe20000010000 */
[----:B------:R-:W-:Y:S01]  /*3000*/  F2FP.F16.F32.PACK_AB R35, R2, R3 ;  /* 0x000000030223723e */ /* 0x000fe200000000ff */
[----:B------:R-:W3:Y:S01]  /*3010*/  LDC.64 R48, c[0x0][0x3f0] ;  /* 0x0000fc00ff307b82 */ /* 0x000ee20000000a00 */
[----:B------:R5:W-:Y:S01]  /*3020*/  STS.64 [R62], R10 ;  /* 0x0000000a3e007388 */ /* 0x000be20000000a00 */
[----:B------:R-:W-:-:S03]  /*3030*/  NOP ;  /* 0x0000000000007918 */ /* 0x000fc60000000000 */
[----:B------:R-:W0:Y:S01]  /*3040*/  LDS.64 R6, [R62] ;  /* 0x000000003e067984 */ /* 0x000e220000000a00 */
[C---:B----4-:R-:W-:Y:S02]  /*3050*/  IMAD R0, R44.reuse, UR15, RZ ;  /* 0x0000000f2c007c24 */ /* 0x050fe4000f8e02ff */
[----:B------:R-:W-:Y:S01]  /*3060*/  FADD.FTZ R4, R5, R4 ;  /* 0x0000000405047221 */ /* 0x000fe20000010000 */
[----:B------:R-:W-:Y:S01]  /*3070*/  IMAD.WIDE.U32 R8, R44, UR14, R8 ;  /* 0x0000000e2c087c25 */ /* 0x000fe2000f8e0008 */
[----:B------:R-:W-:-:S03]  /*3080*/  SHF.L.U32 R44, R56, 0x3, RZ ;  /* 0x00000003382c7819 */ /* 0x000fc600000006ff */
[----:B------:R-:W-:Y:S01]  /*3090*/  FADD.FTZ R3, R4, R3 ;  /* 0x0000000304037221 */ /* 0x000fe20000010000 */
[----:B-----5:R-:W-:Y:S01]  /*30a0*/  IMAD R11, R45, UR14, R0 ;  /* 0x0000000e2d0b7c24 */ /* 0x020fe2000f8e0200 */
[----:B--2---:R-:W-:Y:S02]  /*30b0*/  LEA R10, P0, R8, R46, 0x1 ;  /* 0x0000002e080a7211 */ /* 0x004fe400078008ff */
[----:B------:R-:W-:Y:S01]  /*30c0*/  IADD3 R28, P1, R28, -0x100, RZ ;  /* 0xffffff001c1c7810 */ /* 0x000fe20007f3e0ff */
[----:B------:R-:W-:Y:S01]  /*30d0*/  FADD.FTZ R38, R3, R2 ;  /* 0x0000000203267221 */ /* 0x000fe20000010000 */
[----:B------:R-:W-:Y:S02]  /*30e0*/  IADD3 R0, R9, R11, RZ ;  /* 0x0000000b09007210 */ /* 0x000fe40007ffe0ff */
[----:B------:R-:W-:Y:S02]  /*30f0*/  IADD3 R30, P2, R30, -0x100, RZ ;  /* 0xffffff001e1e7810 */ /* 0x000fe40007f5e0ff */
[----:B------:R-:W-:Y:S01]  /*3100*/  LEA.HI.X R8, R8, R47, R0, 0x1, P0 ;  /* 0x0000002f08087211 */ /* 0x000fe200000f0c00 */
[----:B------:R-:W-:Y:S01]  /*3110*/  IMAD R0, R42, UR6, RZ ;  /* 0x000000062a007c24 */ /* 0x000fe2000f8e02ff */
[----:B------:R-:W-:Y:S01]  /*3120*/  IADD3 R10, P0, R10, R44, RZ ;  /* 0x0000002c0a0a7210 */ /* 0x000fe20007f1e0ff */
[----:B------:R-:W2:Y:S01]  /*3130*/  LDC.64 R46, c[0x0][0x3a8] ;  /* 0x0000ea00ff2e7b82 */ /* 0x000ea20000000a00 */
[----:B------:R-:W-:Y:S01]  /*3140*/  IADD3 R26, P3, R26, -0x100, RZ ;  /* 0xffffff001a1a7810 */ /* 0x000fe20007f7e0ff */
[----:B------:R-:W-:Y:S01]  /*3150*/  IMAD R45, R43, UR7, R0 ;  /* 0x000000072b2d7c24 */ /* 0x000fe2000f8e0200 */
[----:B------:R-:W-:-:S02]  /*3160*/  IADD3.X R11, R8, R63, RZ, P0, !PT ;  /* 0x0000003f080b7210 */ /* 0x000fc400007fe4ff */
[----:B------:R-:W-:Y:S02]  /*3170*/  IADD3 R20, R20, -0x1, RZ ;  /* 0xffffffff14147810 */ /* 0x000fe40007ffe0ff */
[----:B------:R-:W-:Y:S02]  /*3180*/  IADD3 R33, R33, R45, RZ ;  /* 0x0000002d21217210 */ /* 0x000fe40007ffe0ff */
[----:B------:R-:W-:Y:S02]  /*3190*/  IADD3.X R27, R27, -0x1, RZ, P1, !PT ;  /* 0xffffffff1b1b7810 */ /* 0x000fe40000ffe4ff */
[----:B------:R-:W-:Y:S02]  /*31a0*/  IADD3.X R29, R29, -0x1, RZ, P2, !PT ;  /* 0xffffffff1d1d7810 */ /* 0x000fe400017fe4ff */
[----:B------:R-:W-:Y:S01]  /*31b0*/  IADD3.X R25, R25, -0x1, RZ, P3, !PT ;  /* 0xffffffff19197810 */ /* 0x000fe20001ffe4ff */
[----:B0-----:R0:W-:Y:S01]  /*31c0*/  STG.E.64 desc[UR12][R10.64+-0x100], R6 ;  /* 0xffff00060a007986 */ /* 0x0011e2000c101b0c */
[----:B--2---:R-:W-:Y:S01]  /*31d0*/  IMAD R0, R46, UR15, RZ ;  /* 0x0000000f2e007c24 */ /* 0x004fe2000f8e02ff */
[----:B------:R-:W-:Y:S03]  /*31e0*/  BAR.SYNC.DEFER_BLOCKING 0x0 ;  /* 0x0000000000007b1d */ /* 0x000fe60000010000 */
[----:B0-----:R-:W-:-:S02]  /*31f0*/  IMAD R11, R47, UR14, R0 ;  /* 0x0000000e2f0b7c24 */ /* 0x001fc4000f8e0200 */
[----:B------:R-:W-:-:S05]  /*3200*/  IMAD.WIDE.U32 R6, R46, UR14, R32 ;  /* 0x0000000e2e067c25 */ /* 0x000fca000f8e0020 */
[----:B------:R-:W-:Y:S02]  /*3210*/  IADD3 R0, R7, R11, RZ ;  /* 0x0000000b07007210 */ /* 0x000fe40007ffe0ff */
[----:B---3--:R-:W-:-:S04]  /*3220*/  LEA R7, P0, R6, R48, 0x1 ;  /* 0x0000003006077211 */ /* 0x008fc800078008ff */
        /* <DEDUP_REMOVED lines=10> */
.L_x_10712:
        /* <DEDUP_REMOVED lines=21> */
[----:B0-----:R-:W-:-:S04]  /*3420*/  ISETP.NE.AND P0, PT, R6, RZ, PT ;  /* 0x000000ff0600720c */ /* 0x001fc80003f05270 */
[----:B------:R0:W-:Y:S01]  /*3430*/  @!P1 STS [R7+0x314], R4 ;  /* 0x0003140407009388 */ /* 0x0001e20000000800 */
[----:B------:R-:W-:Y:S08]  /*3440*/  BAR.SYNC.DEFER_BLOCKING 0x0 ;  /* 0x0000000000007b1d */ /* 0x000ff00000010000 */
[----:B------:R-:W-:Y:S05]  /*3450*/  @P0 BRA `(.L_x_10730) ;  /* 0x0000000000040947 */ /* 0x000fea0003800000 */
[----:B------:R2:W-:Y:S02]  /*3460*/  REDG.E.ADD.F32.FTZ.RN.STRONG.GPU desc[UR12][R52.64], R4 ;  /* 0x00000004340079a6 */ /* 0x0005e4000c10f38c */
.L_x_10730:
[----:B------:R-:W-:Y:S05]  /*3470*/  BSYNC B0 ;  /* 0x0000000000007941 */ /* 0x000fea0003800000 */
.L_x_10729:
        /* <DEDUP_REMOVED lines=29> */
.L_x_10732:
[----:B------:R-:W3:Y:S02]  /*3650*/  S2R R15, SR_TID.X ;  /* 0x00000000000f7919 */ /* 0x000ee40000002100 */
.L_x_10733:
[----:B------:R-:W-:Y:S05]  /*3660*/  BSYNC B0 ;  /* 0x0000000000007941 */ /* 0x000fea0003800000 */
.L_x_10731:
        /* <DEDUP_REMOVED lines=16> */
[----:B0-2-4-:R-:W-:Y:S01]  /*3770*/  IMAD.WIDE.U32 R4, R43, UR8, RZ ;  /* 0x000000082b047c25 */ /* 0x015fe2000f8e00ff */
[----:B------:R-:W-:Y:S01]  /*3780*/  IADD3 R23, R3, R23, RZ ;  /* 0x0000001703177210 */ /* 0x000fe20007ffe0ff */
[----:B------:R-:W-:-:S03]  /*3790*/  ULDC.64 UR8, c[0x0][0x3c0] ;  /* 0x0000f00000087ab9 */ /* 0x000fc60000000a00 */
[----:B------:R-:W-:Y:S01]  /*37a0*/  IADD3 R21, R5, R21, RZ ;  /* 0x0000001505157210 */ /* 0x000fe20007ffe0ff */
[----:B---3--:R-:W-:-:S03]  /*37b0*/  ULEA UR4, UR5, UR4, 0x18 ;  /* 0x0000000405047291 */ /* 0x008fc6000f8ec03f */
[----:B------:R-:W-:-:S09]  /*37c0*/  ULDC UR5, c[0x0][0x0] ;  /* 0x0000000000057ab9 */ /* 0x000fd20000000800 */
.L_x_10735:
[----:B------:R-:W-:Y:S02]  /*37d0*/  LEA R0, R15, UR4, 0x2 ;  /* 0x000000040f007c11 */ /* 0x000fe4000f8e10ff */
[----:B------:R-:W-:Y:S02]  /*37e0*/  SHF.R.S32.HI R10, RZ, 0x1f, R15 ;  /* 0x0000001fff0a7819 */ /* 0x000fe4000001140f */
[----:B0-----:R-:W-:Y:S01]  /*37f0*/  MOV R8, R2 ;  /* 0x0000000200087202 */ /* 0x001fe20000000f00 */
[----:B------:R-:W0:Y:S01]  /*3800*/  LDS R17, [R0+0x15c8] ;  /* 0x0015c80000117984 */ /* 0x000e220000000800 */
[----:B------:R-:W-:Y:S01]  /*3810*/  MOV R9, R23 ;  /* 0x0000001700097202 */ /* 0x000fe20000000f00 */
[C---:B------:R-:W-:Y:S01]  /*3820*/  IMAD R12, R10.reuse, UR6, RZ ;  /* 0x000000060a0c7c24 */ /* 0x040fe2000f8e02ff */
[----:B------:R-:W-:Y:S01]  /*3830*/  MOV R6, R4 ;  /* 0x0000000400067202 */ /* 0x000fe20000000f00 */
[----:B------:R-:W2:Y:S01]  /*3840*/  LDS R19, [R0+0x19c8] ;  /* 0x0019c80000137984 */ /* 0x000ea20000000800 */
[----:B------:R-:W-:Y:S01]  /*3850*/  MOV R7, R21 ;  /* 0x0000001500077202 */ /* 0x000fe20000000f00 */
[----:B-1----:R-:W-:-:S02]  /*3860*/  IMAD R14, R10, UR10, RZ ;  /* 0x0000000a0a0e7c24 */ /* 0x002fc4000f8e02ff */
        /* <DEDUP_REMOVED lines=16> */
.L_x_10734:
[----:B------:R-:W-:Y:S05]  /*3970*/  EXIT ;  /* 0x000000000000794d */ /* 0x000fea0003800000 */
.L_x_10736:
        /* <DEDUP_REMOVED lines=16> */
.L_x_11065:


//--------------------- .text._Z25selective_scan_bwd_kernelI32Selective_Scan_bwd_kernel_traitsILi32ELi4ELb1ELb1ELb0ELb1ELb0EN3c104HalfEfEEv12SSMParamsBwd --------------------------
	.section	.text._Z25selective_scan_bwd_kernelI32Selective_Scan_bwd_kernel_traitsILi32ELi4ELb1ELb1ELb0ELb1ELb0EN3c104HalfEfEEv12SSMParamsBwd,"ax",@progbits
	.align	128
        .global         _Z25selective_scan_bwd_kernelI32Selective_Scan_bwd_kernel_traitsILi32ELi4ELb1ELb1ELb0ELb1ELb0EN3c104HalfEfEEv12SSMParamsBwd
        .type           _Z25selective_scan_bwd_kernelI32Selective_Scan_bwd_kernel_traitsILi32ELi4ELb1ELb1ELb0ELb1ELb0EN3c104HalfEfEEv12SSMParamsBwd,@function
        .size           _Z25selective_scan_bwd_kernelI32Selective_Scan_bwd_kernel_traitsILi32ELi4ELb1ELb1ELb0ELb1ELb0EN3c104HalfEfEEv12SSMParamsBwd,(.L_x_11066 - _Z25selective_scan_bwd_kernelI32Selective_Scan_bwd_kernel_traitsILi32ELi4ELb1ELb1ELb0ELb1ELb0EN3c104HalfEfEEv12SSMParamsBwd)
        .other          _Z25selective_scan_bwd_kernelI32Selective_Scan_bwd_kernel_traitsILi32ELi4ELb1ELb1ELb0ELb1ELb0EN3c104HalfEfEEv12SSMParamsBwd,@"STO_CUDA_ENTRY STV_DEFAULT"
_Z25selective_scan_bwd_kernelI32Selective_Scan_bwd_kernel_traitsILi32ELi4ELb1ELb1ELb0ELb1ELb0EN3c104HalfEfEEv12SSMParamsBwd:
.text._Z25selective_scan_bwd_kernelI32Selective_Scan_bwd_kernel_traitsILi32ELi4ELb1ELb1ELb0ELb1ELb0EN3c104HalfEfEEv12SSMParamsBwd:
        /* <DEDUP_REMOVED lines=54> */
[----:B------:R-:W-:Y:S02]  /*0360*/  LOP3.LUT R0, R36, R11, RZ, 0x3c, !PT ;  /* 0x0000000b24007212 */ /* 0x000fe400078e3cff */
[----:B------:R-:W-:Y:S02]  /*0370*/  @!P1 IADD3 R40, R40, 0x1, RZ ;  /* 0x0000000128289810 */ /* 0x000fe40007ffe0ff */
[----:B------:R-:W-:Y:S02]  /*0380*/  ISETP.GE.AND P2, PT, R0, RZ, PT ;  /* 0x000000ff0000720c */ /* 0x000fe40003f46270 */
[----:B------:R-:W-:Y:S01]  /*0390*/  ISETP.NE.AND P1, PT, R11, RZ, PT ;  /* 0x000000ff0b00720c */ /* 0x000fe20003f25270 */
[-C--:B--2---:R-:W-:Y:S02]  /*03a0*/  IMAD R0, R37, R4.reuse, RZ ;  /* 0x0000000425007224 */ /* 0x084fe400078e02ff */
[----:B------:R-:W-:Y:S01]  /*03b0*/  IMAD.WIDE.U32 R2, R36, R4, UR4 ;  /* 0x0000000424027e25 */ /* 0x000fe2000f8e0004 */
[----:B------:R-:W-:-:S02]  /*03c0*/  SHF.R.S32.HI R9, RZ, 0x1f, R7 ;  /* 0x0000001fff097819 */ /* 0x000fc40000011407 */
[----:B------:R-:W-:Y:S01]  /*03d0*/  @P0 IADD3 R40, R40, 0x1, RZ ;  /* 0x0000000128280810 */ /* 0x000fe20007ffe0ff */
[----:B------:R-:W-:Y:S01]  /*03e0*/  IMAD R0, R36, R5, R0 ;  /* 0x0000000524007224 */ /* 0x000fe200078e0200 */
[----:B------:R-:W-:Y:S01]  /*03f0*/  IADD3 R47, P0, R7, R2, RZ ;  /* 0x00000002072f7210 */ /* 0x000fe20007f1e0ff */
[----:B------:R-:W-:Y:S02]  /*0400*/  UIMAD UR6, UR14, UR8, URZ ;  /* 0x000000080e0672a4 */ /* 0x000fe4000f8e023f */
[----:B------:R-:W-:Y:S02]  /*0410*/  @!P2 IADD3 R40, -R40, RZ, RZ ;  /* 0x000000ff2828a210 */ /* 0x000fe40007ffe1ff */
[----:B------:R-:W-:Y:S02]  /*0420*/  IADD3.X R8, R9, R3, R0, P0, !PT ;  /* 0x0000000309087210 */ /* 0x000fe400007fe400 */
[----:B------:R-:W-:Y:S01]  /*0430*/  ISETP.NE.U32.AND P0, PT, RZ, UR10, PT ;  /* 0x0000000aff007c0c */ /* 0x000fe2000bf05070 */
[----:B------:R-:W-:Y:S01]  /*0440*/  UIMAD.WIDE.U32 UR4, UR15, UR8, URZ ;  /* 0x000000080f0472a5 */ /* 0x000fe2000f8e003f */
[----:B------:R-:W-:Y:S01]  /*0450*/  @!P1 LOP3.LUT R40, RZ, R11, RZ, 0x33, !PT ;  /* 0x0000000bff289212 */ /* 0x000fe200078e33ff */
[----:B------:R-:W-:Y:S01]  /*0460*/  UIMAD UR6, UR15, UR9, UR6 ;  /* 0x000000090f0672a4 */ /* 0x000fe2000f8e0206 */
[----:B------:R-:W2:Y:S01]  /*0470*/  LDC.64 R10, c[0x0][0x258] ;  /* 0x00009600ff0a7b82 */ /* 0x000ea20000000a00 */
[----:B------:R-:W-:Y:S01]  /*0480*/  ISETP.NE.AND.EX P0, PT, RZ, UR11, PT, P0 ;  /* 0x0000000bff007c0c */ /* 0x000fe2000bf05300 */
[----:B------:R-:W-:Y:S01]  /*0490*/  ULDC.64 UR8, c[0x0][0x240] ;  /* 0x0000900000087ab9 */ /* 0x000fe20000000a00 */
[----:B------:R-:W-:-:S02]  /*04a0*/  UIADD3 UR5, UR5, UR6, URZ ;  /* 0x0000000605057290 */ /* 0x000fc4000fffe03f */
[----:B------:R-:W-:Y:S01]  /*04b0*/  UIMAD.WIDE.U32 UR6, UR15, UR8, URZ ;  /* 0x000000080f0672a5 */ /* 0x000fe2000f8e003f */
[-C--:B-1----:R-:W-:Y:S01]  /*04c0*/  IMAD R2, R37, R12.reuse, RZ ;  /* 0x0000000c25027224 */ /* 0x082fe200078e02ff */
[----:B------:R-:W-:Y:S01]  /*04d0*/  UIMAD UR8, UR14, UR8, URZ ;  /* 0x000000080e0872a4 */ /* 0x000fe2000f8e023f */
[----:B------:R-:W-:Y:S02]  /*04e0*/  ULDC.64 UR10, c[0x0][0x328] ;  /* 0x0000ca00000a7ab9 */ /* 0x000fe40000000a00 */
[C---:B------:R-:W-:Y:S01]  /*04f0*/  IMAD R6, R36.reuse, R13, R2 ;  /* 0x0000000d24067224 */ /* 0x040fe200078e0202 */
[----:B------:R-:W-:Y:S01]  /*0500*/  UIMAD UR8, UR15, UR9, UR8 ;  /* 0x000000090f0872a4 */ /* 0x000fe2000f8e0208 */
[----:B------:R-:W-:Y:S02]  /*0510*/  IMAD.WIDE.U32 R2, R36, R12, UR4 ;  /* 0x0000000424027e25 */ /* 0x000fe4000f8e000c */
[----:B------:R-:W1:Y:S01]  /*0520*/  @P0 LDC R23, c[0x0][0x214] ;  /* 0x00008500ff170b82 */ /* 0x000e620000000800 */
[----:B------:R-:W-:-:S02]  /*0530*/  UIADD3 UR7, UR7, UR8, URZ ;  /* 0x0000000807077290 */ /* 0x000fc4000fffe03f */
[----:B------:R-:W-:Y:S01]  /*0540*/  UIMAD UR8, UR14, UR10, URZ ;  /* 0x0000000a0e0872a4 */ /* 0x000fe2000f8e023f */
[----:B------:R-:W-:Y:S01]  /*0550*/  IADD3 R51, P1, R7, R2, RZ ;  /* 0x0000000207337210 */ /* 0x000fe20007f3e0ff */
[----:B------:R-:W-:Y:S01]  /*0560*/  UIMAD.WIDE.U32 UR4, UR15, UR10, URZ ;  /* 0x0000000a0f0472a5 */ /* 0x000fe2000f8e003f */
[----:B------:R-:W-:Y:S01]  /*0570*/  SHF.R.S32.HI R41, RZ, 0x1f, R40 ;  /* 0x0000001fff297819 */ /* 0x000fe20000011428 */
[----:B------:R-:W-:Y:S01]  /*0580*/  UIMAD UR8, UR15, UR11, UR8 ;  /* 0x0000000b0f0872a4 */ /* 0x000fe2000f8e0208 */
[----:B------:R-:W-:Y:S01]  /*0590*/  IADD3.X R6, R9, R3, R6, P1, !PT ;  /* 0x0000000309067210 */ /* 0x000fe20000ffe406 */
[----:B------:R-:W0:Y:S01]  /*05a0*/  @P0 LDC R27, c[0x0][0x21c] ;  /* 0x00008700ff1b0b82 */ /* 0x000e220000000800 */
[----:B----4-:R-:W-:Y:S01]  /*05b0*/  ISETP.NE.U32.AND P1, PT, R18, RZ, PT ;  /* 0x000000ff1200720c */ /* 0x010fe20003f25070 */
[----:B------:R-:W-:Y:S01]  /*05c0*/  UIADD3 UR5, UR5, UR8, URZ ;  /* 0x0000000805057290 */ /* 0x000fe2000fffe03f */
[----:B--2---:R-:W-:Y:S02]  /*05d0*/  IMAD R0, R41, R10, RZ ;  /* 0x0000000a29007224 */ /* 0x004fe400078e02ff */
[----:B------:R-:W-:-:S02]  /*05e0*/  ISETP.NE.AND.EX P1, PT, R19, RZ, PT, P1 ;  /* 0x000000ff1300720c */ /* 0x000fc40003f25310 */
[----:B------:R-:W-:Y:S01]  /*05f0*/  IMAD R11, R40, R11, R0 ;  /* 0x0000000b280b7224 */ /* 0x000fe200078e0200 */
[----:B------:R-:W2:Y:S01]  /*0600*/  @P0 LDC.64 R16, c[0x0][0x310] ;  /* 0x0000c400ff100b82 */ /* 0x000ea20000000a00 */
[-C--:B------:R-:W-:Y:S02]  /*0610*/  IMAD R0, R37, R14.reuse, RZ ;  /* 0x0000000e25007224 */ /* 0x080fe400078e02ff */
[----:B------:R-:W-:Y:S01]  /*0620*/  IMAD.WIDE.U32 R2, R36, R14, UR4 ;  /* 0x0000000424027e25 */ /* 0x000fe2000f8e000e */
[----:B------:R-:W-:Y:S02]  /*0630*/  ISETP.NE.U32.AND P2, PT, R20, RZ, PT ;  /* 0x000000ff1400720c */ /* 0x000fe40003f45070 */
[----:B------:R-:W-:Y:S01]  /*0640*/  CS2R R12, SRZ ;  /* 0x00000000000c7805 */ /* 0x000fe2000001ff00 */
[----:B------:R-:W-:Y:S01]  /*0650*/  ULDC.64 UR4, c[0x0][0x230] ;  /* 0x00008c0000047ab9 */ /* 0x000fe20000000a00 */
[----:B------:R-:W-:Y:S01]  /*0660*/  IMAD.WIDE.U32 R4, R40, R10, UR6 ;  /* 0x0000000628047e25 */ /* 0x000fe2000f8e000a */
[----:B------:R-:W-:Y:S01]  /*0670*/  IADD3 R50, P3, R7, R2, RZ ;  /* 0x0000000207327210 */ /* 0x000fe20007f7e0ff */
[----:B------:R-:W-:-:S02]  /*0680*/  ULDC.64 UR6, c[0x0][0x268] ;  /* 0x00009a0000067ab9 */ /* 0x000fc40000000a00 */
[C---:B------:R-:W-:Y:S01]  /*0690*/  IMAD R0, R36.reuse, R15, R0 ;  /* 0x0000000f24007224 */ /* 0x040fe200078e0200 */
[----:B------:R-:W-:Y:S02]  /*06a0*/  ISETP.NE.AND.EX P2, PT, R21, RZ, PT, P2 ;  /* 0x000000ff1500720c */ /* 0x000fe40003f45320 */
[----:B------:R-:W-:Y:S02]  /*06b0*/  CS2R R14, SRZ ;  /* 0x00000000000e7805 */ /* 0x000fe4000001ff00 */
[----:B------:R-:W-:Y:S02]  /*06c0*/  IADD3 R7, P4, R7, R4, RZ ;  /* 0x0000000407077210 */ /* 0x000fe40007f9e0ff */
[----:B------:R-:W-:Y:S01]  /*06d0*/  IADD3.X R4, R9, R3, R0, P3, !PT ;  /* 0x0000000309047210 */ /* 0x000fe20001ffe400 */
[----:B-1----:R-:W-:Y:S01]  /*06e0*/  @P0 IMAD R0, R23, UR15, R36 ;  /* 0x0000000f17000c24 */ /* 0x002fe2000f8e0224 */
[----:B------:R-:W-:-:S03]  /*06f0*/  @P1 LEA R14, P3, R36, R18, 0x2 ;  /* 0x00000012240e1211 */ /* 0x000fc600078610ff */
[----:B------:R-:W-:Y:S01]  /*0700*/  @P0 IMAD R0, R0, R25, RZ ;  /* 0x0000001900000224 */ /* 0x000fe200078e02ff */
[----:B------:R-:W-:Y:S02]  /*0710*/  @P1 LEA.HI.X R15, R36, R19, R37, 0x2, P3 ;  /* 0x00000013240f1211 */ /* 0x000fe400018f1425 */
[----:B------:R-:W-:Y:S02]  /*0720*/  ISETP.GE.AND P1, PT, R25, 0x1, PT ;  /* 0x000000011900780c */ /* 0x000fe40003f26270 */
[----:B------:R-:W-:Y:S01]  /*0730*/  IADD3 R2, R5, R11, RZ ;  /* 0x0000000b05027210 */ /* 0x000fe20007ffe0ff */
[----:B0-----:R-:W-:-:S03]  /*0740*/  @P0 IMAD R3, R0, R27, RZ ;  /* 0x0000001b00030224 */ /* 0x001fc600078e02ff */
[----:B------:R-:W-:Y:S01]  /*0750*/  IADD3.X R2, R9, R2, RZ, P4, !PT ;  /* 0x0000000209027210 */ /* 0x000fe200027fe4ff */
[----:B--2---:R-:W-:Y:S01]  /*0760*/  @P0 IMAD.WIDE R16, R3, 0x8, R16 ;  /* 0x0000000803100825 */ /* 0x004fe200078e0210 */
[----:B------:R-:W-:-:S03]  /*0770*/  @P2 LEA R12, P4, R36, R20, 0x2 ;  /* 0x00000014240c2211 */ /* 0x000fc600078810ff */
[C---:B------:R-:W-:Y:S02]  /*0780*/  IMAD R3, R37.reuse, UR4, RZ ;  /* 0x0000000425037c24 */ /* 0x040fe4000f8e02ff */
[----:B------:R-:W-:Y:S01]  /*0790*/  IMAD R5, R37, UR6, RZ ;  /* 0x0000000625057c24 */ /* 0x000fe2000f8e02ff */
[C---:B------:R-:W-:Y:S01]  /*07a0*/  @P2 LEA.HI.X R13, R36.reuse, R21, R37, 0x2, P4 ;  /* 0x00000015240d2211 */ /* 0x040fe200020f1425 */
[C---:B------:R-:W-:Y:S01]  /*07b0*/  IMAD R3, R36.reuse, UR5, R3 ;  /* 0x0000000524037c24 */ /* 0x040fe2000f8e0203 */
[----:B------:R-:W-:Y:S01]  /*07c0*/  LEA R46, P5, R47, R28, 0x1 ;  /* 0x0000001c2f2e7211 */ /* 0x000fe200078a08ff */
[----:B------:R-:W-:Y:S01]  /*07d0*/  IMAD R5, R36, UR7, R5 ;  /* 0x0000000724057c24 */ /* 0x000fe2000f8e0205 */
[----:B---3--:R-:W-:Y:S02]  /*07e0*/  LEA R49, P2, R51, R30, 0x1 ;  /* 0x0000001e33317211 */ /* 0x008fe400078408ff */
[----:B------:R-:W-:Y:S02]  /*07f0*/  LEA R48, P3, R50, R32, 0x1 ;  /* 0x0000002032307211 */ /* 0x000fe400078608ff */
[----:B------:R-:W-:-:S02]  /*0800*/  LEA R53, P4, R7, R54, 0x1 ;  /* 0x0000003607357211 */ /* 0x000fc400078808ff */
[----:B------:R-:W-:Y:S02]  /*0810*/  CS2R R42, SRZ ;  /* 0x00000000002a7805 */ /* 0x000fe4000001ff00 */
[----:B------:R-:W-:Y:S02]  /*0820*/  LEA.HI.X R47, R47, R29, R8, 0x1, P5 ;  /* 0x0000001d2f2f7211 */ /* 0x000fe400028f0c08 */
[----:B------:R-:W-:Y:S02]  /*0830*/  @!P0 CS2R R16, SRZ ;  /* 0x0000000000108805 */ /* 0x000fe4000001ff00 */
[----:B------:R-:W-:Y:S02]  /*0840*/  LEA.HI.X R51, R51, R31, R6, 0x1, P2 ;  /* 0x0000001f33337211 */ /* 0x000fe400010f0c06 */
[----:B------:R-:W-:Y:S02]  /*0850*/  LEA.HI.X R50, R50, R33, R4, 0x1, P3 ;  /* 0x0000002132327211 */ /* 0x000fe400018f0c04 */
[----:B------:R-:W-:Y:S01]  /*0860*/  LEA.HI.X R55, R7, R55, R2, 0x1, P4 ;  /* 0x0000003707377211 */ /* 0x000fe200020f0c02 */
[----:B------:R-:W-:Y:S06]  /*0870*/  @!P1 BRA `(.L_x_10737) ;  /* 0x0000002800d89947 */ /* 0x000fec0003800000 */
[----:B------:R-:W0:Y:S01]  /*0880*/  S2UR UR5, SR_CgaCtaId ;  /* 0x00000000000579c3 */ /* 0x000e220000008800 */
[----:B------:R-:W1:Y:S01]  /*0890*/  S2R R44, SR_TID.X ;  /* 0x00000000002c7919 */ /* 0x000e620000002100 */
[C---:B------:R-:W-:Y:S01]  /*08a0*/  IMAD.WIDE.U32 R10, R36.reuse, UR4, RZ ;  /* 0x00000004240a7c25 */ /* 0x040fe2000f8e00ff */
[----:B------:R-:W-:Y:S01]  /*08b0*/  UMOV UR4, 0x400 ;  /* 0x0000040000047882 */ /* 0x000fe20000000000 */
[----:B------:R-:W-:Y:S01]  /*08c0*/  CS2R R42, SRZ ;  /* 0x00000000002a7805 */ /* 0x000fe2000001ff00 */
[----:B------:R-:W2:Y:S01]  /*08d0*/  S2R R45, SR_LANEID ;  /* 0x00000000002d7919 */ /* 0x000ea20000000000 */
[----:B------:R-:W-:Y:S01]  /*08e0*/  IMAD.WIDE.U32 R8, R36, UR6, RZ ;  /* 0x0000000624087c25 */ /* 0x000fe2000f8e00ff */
[----:B------:R-:W-:Y:S01]  /*08f0*/  ULDC UR6, c[0x0][0x224] ;  /* 0x0000890000067ab9 */ /* 0x000fe20000000800 */
[----:B------:R-:W-:Y:S02]  /*0900*/  IADD3 R57, R11, R3, RZ ;  /* 0x000000030b397210 */ /* 0x000fe40007ffe0ff */
[----:B------:R-:W-:-:S02]  /*0910*/  MOV R54, UR6 ;  /* 0x0000000600367c02 */ /* 0x000fc40008000f00 */
[----:B------:R-:W-:Y:S01]  /*0920*/  IADD3 R59, R9, R5, RZ ;  /* 0x00000005093b7210 */ /* 0x000fe20007ffe0ff */
[----:B0-----:R-:W-:-:S06]  /*0930*/  ULEA UR4, UR5, UR4, 0x18 ;  /* 0x0000000405047291 */ /* 0x001fcc000f8ec03f */
[----:B------:R-:W-:Y:S01]  /*0940*/  MOV R52, UR4 ;  /* 0x0000000400347c02 */ /* 0x000fe20008000f00 */
[----:B------:R-:W-:Y:S01]  /*0950*/  UMOV UR4, URZ ;  /* 0x0000003f00047c82 */ /* 0x000fe20008000000 */
[C---:B-1----:R-:W-:Y:S02]  /*0960*/  LOP3.LUT R82, R44.reuse, 0x1f, RZ, 0xc0, !PT ;  /* 0x0000001f2c527812 */ /* 0x042fe400078ec0ff */
[----:B------:R-:W-:-:S07]  /*0970*/  LEA R56, R44, R52, 0x2 ;  /* 0x000000342c387211 */ /* 0x000fce00078e10ff */
.L_x_10760:
        /* <DEDUP_REMOVED lines=29> */
[--C-:B------:R-:W-:Y:S02]  /*0b50*/  SHF.R.U64 R21, R22, 0x10, R23.reuse ;  /* 0x0000001016157819 */ /* 0x100fe40000001217 */
[----:B------:R-:W-:Y:S01]  /*0b60*/  SHF.R.U32.HI R65, RZ, 0x10, R23 ;  /* 0x00000010ff417819 */ /* 0x000fe20000011617 */
[----:B------:R-:W-:Y:S02]  /*0b70*/  HADD2.F32 R23, -RZ, R23.H0_H0 ;  /* 0x20000017ff177230 */ /* 0x000fe40000004100 */
[----:B-----5:R-:W-:Y:S01]  /*0b80*/  FADD.FTZ R60, R5, R38 ;  /* 0x00000026053c7221 */ /* 0x020fe20000010000 */
[----:B------:R-:W-:Y:S02]  /*0b90*/  HADD2.F32 R21, -RZ, R21.H0_H0 ;  /* 0x20000015ff157230 */ /* 0x000fe40000004100 */
[----:B------:R-:W-:-:S02]  /*0ba0*/  HADD2.F32 R65, -RZ, R65.H0_H0 ;  /* 0x20000041ff417230 */ /* 0x000fc40000004100 */
[--C-:B------:R-:W-:Y:S01]  /*0bb0*/  FADD.FTZ R62, R23, R38.reuse ;  /* 0x00000026173e7221 */ /* 0x100fe20000010000 */
[----:B------:R-:W-:Y:S01]  /*0bc0*/  FSETP.GTU.FTZ.AND P4, PT, R60, 20, PT ;  /* 0x41a000003c00780b */ /* 0x000fe20003f9c000 */
[--C-:B------:R-:W-:Y:S01]  /*0bd0*/  FADD.FTZ R64, R21, R38.reuse ;  /* 0x0000002615407221 */ /* 0x100fe20000010000 */
[----:B------:R-:W-:Y:S02]  /*0be0*/  FADD.FTZ R65, R65, R38 ;  /* 0x0000002641417221 */ /* 0x000fe40000010000 */
[----:B------:R-:W-:Y:S02]  /*0bf0*/  FSETP.GTU.FTZ.AND P1, PT, R62, 20, PT ;  /* 0x41a000003e00780b */ /* 0x000fe40003f3c000 */
[----:B------:R-:W-:Y:S02]  /*0c00*/  FSETP.GTU.FTZ.AND P2, PT, R64, 20, PT ;  /* 0x41a000004000780b */ /* 0x000fe40003f5c000 */
        /* <DEDUP_REMOVED lines=40> */
.L_x_10739:
[----:B------:R-:W-:Y:S05]  /*0e90*/  BSYNC B0 ;  /* 0x0000000000007941 */ /* 0x000fea0003800000 */
.L_x_10738:
        /* <DEDUP_REMOVED lines=33> */
.L_x_10741:
[----:B------:R-:W-:Y:S05]  /*10b0*/  BSYNC B0 ;  /* 0x0000000000007941 */ /* 0x000fea0003800000 */
.L_x_10740:
        /* <DEDUP_REMOVED lines=33> */
.L_x_10743:
[----:B------:R-:W-:Y:S05]  /*12d0*/  BSYNC B0 ;  /* 0x0000000000007941 */ /* 0x000fea0003800000 */
.L_x_10742:
        /* <DEDUP_REMOVED lines=33> */
.L_x_10745:
[----:B------:R-:W-:Y:S05]  /*14f0*/  BSYNC B0 ;  /* 0x0000000000007941 */ /* 0x000fea0003800000 */
.L_x_10744:
        /* <DEDUP_REMOVED lines=68> */
.L_x_10759:
[----:B------:R-:W-:Y:S01]  /*1940*/  SHF.R.S32.HI R86, RZ, 0x1f, R81 ;  /* 0x0000001fff567819 */ /* 0x000fe20000011451 */
[C---:B------:R-:W-:Y:S01]  /*1950*/  IMAD.WIDE.U32 R2, R81.reuse, UR10, RZ ;  /* 0x0000000a51027c25 */ /* 0x040fe2000f8e00ff */
[----:B--23--:R-:W-:Y:S02]  /*1960*/  MOV R4, R10 ;  /* 0x0000000a00047202 */ /* 0x00cfe40000000f00 */
[----:B------:R-:W-:Y:S01]  /*1970*/  MOV R5, R57 ;  /* 0x0000003900057202 */ /* 0x000fe20000000f00 */
[C---:B------:R-:W-:Y:S02]  /*1980*/  IMAD R34, R86.reuse, UR10, RZ ;  /* 0x0000000a56227c24 */ /* 0x040fe4000f8e02ff */
[----:B------:R-:W-:Y:S02]  /*1990*/  IMAD R6, R86, UR8, RZ ;  /* 0x0000000856067c24 */ /* 0x000fe4000f8e02ff */
[C---:B------:R-:W-:Y:S01]  /*19a0*/  IMAD R35, R81.reuse, UR11, R34 ;  /* 0x0000000b51237c24 */ /* 0x040fe2000f8e0222 */
[----:B------:R-:W-:Y:S01]  /*19b0*/  LEA R34, P3, R2, R53, 0x1 ;  /* 0x0000003502227211 */ /* 0x000fe200078608ff */
[----:B------:R-:W-:-:S03]  /*19c0*/  IMAD.WIDE.U32 R4, R81, UR8, R4 ;  /* 0x0000000851047c25 */ /* 0x000fc6000f8e0004 */
[----:B------:R-:W-:Y:S01]  /*19d0*/  IADD3 R3, R3, R35, RZ ;  /* 0x0000002303037210 */ /* 0x000fe20007ffe0ff */
[----:B------:R-:W-:Y:S01]  /*19e0*/  IMAD R7, R81, UR9, R6 ;  /* 0x0000000951077c24 */ /* 0x000fe2000f8e0206 */
[----:B------:R-:W-:Y:S02]  /*19f0*/  LEA R6, P0, R4, R24, 0x2 ;  /* 0x0000001804067211 */ /* 0x000fe400078010ff */
[----:B------:R-:W-:Y:S02]  /*1a00*/  LEA.HI.X R3, R2, R55, R3, 0x1, P3 ;  /* 0x0000003702037211 */ /* 0x000fe400018f0c03 */
[----:B------:R-:W-:Y:S02]  /*1a10*/  IADD3 R2, P3, R34, R61, RZ ;  /* 0x0000003d22027210 */ /* 0x000fe40007f7e0ff */
[----:B------:R-:W-:Y:S02]  /*1a20*/  IADD3 R5, R5, R7, RZ ;  /* 0x0000000705057210 */ /* 0x000fe40007ffe0ff */
[----:B------:R-:W-:-:S02]  /*1a30*/  IADD3.X R3, R3, R58, RZ, P3, !PT ;  /* 0x0000003a03037210 */ /* 0x000fc40001ffe4ff */
[----:B------:R-:W-:-:S04]  /*1a40*/  LEA.HI.X R7, R4, R25, R5, 0x2, P0 ;  /* 0x0000001904077211 */ /* 0x000fc800000f1405 */
[----:B------:R-:W2:Y:S04]  /*1a50*/  LDG.E.64 R2, desc[UR12][R2.64] ;  /* 0x0000000c02027981 */ /* 0x000ea8000c1e1b00 */
[----:B------:R-:W4:Y:S01]  /*1a60*/  LDG.E R84, desc[UR12][R6.64] ;  /* 0x0000000c06547981 */ /* 0x000f22000c1e1900 */
[----:B------:R-:W-:Y:S01]  /*1a70*/  MOV R4, R8 ;  /* 0x0000000800047202 */ /* 0x000fe20000000f00 */
[----:B------:R-:W-:Y:S01]  /*1a80*/  IMAD R34, R86, UR16, RZ ;  /* 0x0000001056227c24 */ /* 0x000fe2000f8e02ff */
[----:B------:R-:W-:-:S03]  /*1a90*/  MOV R5, R59 ;  /* 0x0000003b00057202 */ /* 0x000fc60000000f00 */
[C---:B------:R-:W-:Y:S02]  /*1aa0*/  IMAD R35, R81.reuse, UR17, R34 ;  /* 0x0000001151237c24 */ /* 0x040fe4000f8e0222 */
[----:B------:R-:W-:-:S03]  /*1ab0*/  IMAD.WIDE.U32 R4, R81, UR16, R4 ;  /* 0x0000001051047c25 */ /* 0x000fc6000f8e0004 */
[----:B---3--:R-:W-:Y:S02]  /*1ac0*/  LEA R34, P3, R4, R26, 0x2 ;  /* 0x0000001a04227211 */ /* 0x008fe400078610ff */
[----:B------:R-:W-:-:S04]  /*1ad0*/  IADD3 R5, R5, R35, RZ ;  /* 0x0000002305057210 */ /* 0x000fc80007ffe0ff */
[----:B------:R-:W-:Y:S02]  /*1ae0*/  LEA.HI.X R35, R4, R27, R5, 0x2, P3 ;  /* 0x0000001b04237211 */ /* 0x000fe400018f1405 */
[----:B------:R-:W-:-:S04]  /*1af0*/  ISETP.GT.AND P0, PT, R54, 0x1, PT ;  /* 0x000000013600780c */ /* 0x000fc80003f04270 */
[----:B------:R-:W-:-:S13]  /*1b00*/  ISETP.EQ.AND P0, PT, R82, RZ, P0 ;  /* 0x000000ff5200720c */ /* 0x000fda0000702270 */
[----:B0-----:R-:W0:Y:S01]  /*1b10*/  @P0 LDC R88, c[0x0][0x21c] ;  /* 0x00008700ff580b82 */ /* 0x001e220000000800 */
[----:B------:R-:W-:-:S04]  /*1b20*/  LEA R5, R77, R81, 0x8 ;  /* 0x000000514d057211 */ /* 0x000fc800078e40ff */
[----:B------:R-:W-:Y:S02]  /*1b30*/  SEL R5, R5, R78, !P1 ;  /* 0x0000004e05057207 */ /* 0x000fe40004800000 */
[----:B------:R-:W-:Y:S02]  /*1b40*/  @P0 IADD3 R4, R54, -0x2, RZ ;  /* 0xfffffffe36040810 */ /* 0x000fe40007ffe0ff */
[----:B------:R-:W-:Y:S01]  /*1b50*/  LEA R93, R5, R52, 0x2 ;  /* 0x00000034055d7211 */ /* 0x000fe200078e10ff */
[----:B--2---:R-:W-:Y:S01]  /*1b60*/  STS.64 [R63], R2 ;  /* 0x000000023f007388 */ /* 0x004fe20000000a00 */
[----:B------:R-:W-:-:S03]  /*1b70*/  NOP ;  /* 0x0000000000007918 */ /* 0x000fc60000000000 */
[----:B------:R-:W2:Y:S01]  /*1b80*/  LDG.E R35, desc[UR12][R34.64] ;  /* 0x0000000c22237981 */ /* 0x000ea2000c1e1900 */
[----:B----4-:R-:W-:Y:S01]  /*1b90*/  FMUL.FTZ R89, R84, 1.4426950216293334961 ;  /* 0x3fb8aa3b54597820 */ /* 0x010fe20000410000 */
[----:B0-----:R-:W-:Y:S02]  /*1ba0*/  @P0 IMAD R7, R4, R88, R81 ;  /* 0x0000005804070224 */ /* 0x001fe400078e0251 */
[----:B------:R-:W0:Y:S01]  /*1bb0*/  LDS.64 R2, [R63] ;  /* 0x000000003f027984 */ /* 0x000e220000000a00 */
[----:B------:R-:W-:-:S06]  /*1bc0*/  FMUL.FTZ R6, R89, R60 ;  /* 0x0000003c59067220 */ /* 0x000fcc0000410000 */
[----:B------:R-:W3:Y:S01]  /*1bd0*/  MUFU.EX2 R6, R6 ;  /* 0x0000000600067308 */ /* 0x000ee20000000800 */
[----:B------:R-:W-:-:S04]  /*1be0*/  @P0 IMAD.WIDE R4, R7, 0x8, R16 ;  /* 0x0000000807040825 */ /* 0x000fc800078e0210 */
[C---:B------:R-:W-:Y:S01]  /*1bf0*/  FMUL.FTZ R7, R89.reuse, R64 ;  /* 0x0000004059077220 */ /* 0x040fe20000410000 */
[----:B------:R-:W-:Y:S01]  /*1c00*/  FMUL.FTZ R98, R89, R62 ;  /* 0x0000003e59627220 */ /* 0x000fe20000410000 */
[----:B---3--:R3:W-:Y:S04]  /*1c10*/  STS [R93+0x548], R6 ;  /* 0x000548065d007388 */ /* 0x0087e80000000800 */
[----:B------:R-:W4:Y:S01]  /*1c20*/  MUFU.EX2 R7, R7 ;  /* 0x0000000700077308 */ /* 0x000f220000000800 */
[----:B------:R-:W-:Y:S01]  /*1c30*/  HFMA2.MMA R91, -RZ, RZ, 0, 0 ;  /* 0x00000000ff5b7435 */ /* 0x000fe200000001ff */
[----:B------:R-:W-:Y:S06]  /*1c40*/  BAR.SYNC.DEFER_BLOCKING 0x0 ;  /* 0x0000000000007b1d */ /* 0x000fec0000010000 */
[----:B-1----:R-:W1:Y:S03]  /*1c50*/  MUFU.EX2 R98, R98 ;  /* 0x0000006200627308 */ /* 0x002e660000000800 */
[----:B------:R3:W5:Y:S02]  /*1c60*/  @P0 LDG.E R91, desc[UR12][R4.64+0x4] ;  /* 0x0000040c045b0981 */ /* 0x000764000c1e1900 */
[----:B---3--:R-:W-:Y:S01]  /*1c70*/  FMUL.FTZ R5, R87, R60 ;  /* 0x0000003c57057220 */ /* 0x008fe20000410000 */
[----:B----4-:R-:W-:-:S04]  /*1c80*/  FMUL.FTZ R87, R6, R7 ;  /* 0x0000000706577220 */ /* 0x010fc80000410000 */
[----:B-1----:R-:W-:Y:S02]  /*1c90*/  FMUL.FTZ R106, R98, R87 ;  /* 0x00000057626a7220 */ /* 0x002fe40000410000 */
[----:B------:R1:W3:Y:S01]  /*1ca0*/  @P2 LDS R87, [R56+0xd4c] ;  /* 0x000d4c0038572984 */ /* 0x0002e20000000800 */
[----:B------:R-:W-:-:S06]  /*1cb0*/  FMUL.FTZ R97, R89, R65 ;  /* 0x0000004159617220 */ /* 0x000fcc0000410000 */
[----:B------:R-:W4:Y:S01]  /*1cc0*/  MUFU.EX2 R97, R97 ;  /* 0x0000006100617308 */ /* 0x000f220000000800 */
[--C-:B0-----:R-:W-:Y:S02]  /*1cd0*/  HADD2.F32 R88, -RZ, R2.reuse.H0_H0 ;  /* 0x20000002ff587230 */ /* 0x101fe40000004100 */
        /* <DEDUP_REMOVED lines=8> */
[----:B------:R-:W-:Y:S01]  /*1d60*/  BSSY B0, `(.L_x_10747) ;  /* 0x0000011000007945 */ /* 0x000fe20003800000 */
[----:B------:R-:W-:Y:S01]  /*1d70*/  FMUL.FTZ R83, R90, R95 ;  /* 0x0000005f5a537220 */ /* 0x000fe20000410000 */
[----:B------:R-:W-:Y:S01]  /*1d80*/  FMUL.FTZ R96, R3, R94 ;  /* 0x0000005e03607220 */ /* 0x000fe20000410000 */
[----:B------:R-:W-:Y:S01]  /*1d90*/  FFMA.FTZ R99, R7, R85, R80 ;  /* 0x0000005507637223 */ /* 0x000fe20000010050 */
[-C--:B--2---:R-:W-:Y:S01]  /*1da0*/  FMUL.FTZ R100, R66, R35.reuse ;  /* 0x0000002342647220 */ /* 0x084fe20000410000 */
[-C--:B------:R-:W-:Y:S01]  /*1db0*/  FMUL.FTZ R92, R72, R35.reuse ;  /* 0x00000023485c7220 */ /* 0x080fe20000410000 */
[----:B------:R-:W-:-:S03]  /*1dc0*/  FMUL.FTZ R2, R70, R35 ;  /* 0x0000002346027220 */ /* 0x000fc60000410000 */
[----:B----4-:R-:W-:Y:S01]  /*1dd0*/  FFMA.FTZ R101, R97, R92, R100 ;  /* 0x0000005c61657223 */ /* 0x010fe20000010064 */
[----:B-1-3--:R-:W-:Y:S06]  /*1de0*/  @P2 BRA `(.L_x_10748) ;  /* 0x0000000000202947 */ /* 0x00afec0003800000 */
[----:B------:R-:W-:-:S13]  /*1df0*/  ISETP.NE.AND P0, PT, R54, R79, PT ;  /* 0x0000004f3600720c */ /* 0x000fda0003f05270 */
[----:B------:R-:W-:-:S04]  /*1e00*/  @P0 LEA.HI R34, R54, R54, RZ, 0x1 ;  /* 0x0000003636220211 */ /* 0x000fc800078f08ff */
[----:B------:R-:W-:-:S04]  /*1e10*/  @P0 LOP3.LUT R87, R34, 0xfffffe, RZ, 0xc0, !PT ;  /* 0x00fffffe22570812 */ /* 0x000fc800078ec0ff */
[----:B------:R-:W-:Y:S02]  /*1e20*/  @P0 IADD3 R34, -R87, R54, RZ ;  /* 0x0000003657220210 */ /* 0x000fe40007ffe1ff */
[----:B------:R-:W-:Y:S02]  /*1e30*/  MOV R87, 0x3f800000 ;  /* 0x3f80000000577802 */ /* 0x000fe40000000f00 */
[----:B------:R-:W-:-:S04]  /*1e40*/  @P0 LEA R93, R34, R81, 0x8 ;  /* 0x00000051225d0211 */ /* 0x000fc800078e40ff */
[----:B------:R-:W-:-:S05]  /*1e50*/  @P0 LEA R93, R93, R52, 0x2 ;  /* 0x000000345d5d0211 */ /* 0x000fca00078e10ff */
[----:B------:R0:W1:Y:S02]  /*1e60*/  @P0 LDS R87, [R93+0x548] ;  /* 0x000548005d570984 */ /* 0x0000640000000800 */
.L_x_10748:
[----:B------:R-:W-:Y:S05]  /*1e70*/  BSYNC B0 ;  /* 0x0000000000007941 */ /* 0x000fea0003800000 */
.L_x_10747:
[C---:B01----:R-:W-:Y:S01]  /*1e80*/  FMUL.FTZ R93, R97.reuse, R87 ;  /* 0x00000057615d7220 */ /* 0x043fe20000410000 */
        /* <DEDUP_REMOVED lines=8> */
[C---:B------:R-:W-:Y:S01]  /*1f10*/  ISETP.NE.AND P2, PT, R82.reuse, 0x1f, PT ;  /* 0x0000001f5200780c */ /* 0x040fe20003f45270 */
[----:B------:R-:W-:Y:S01]  /*1f20*/  SHFL.UP PT, R34, R93, 0x1, RZ ;  /* 0x042000005d227989 */ /* 0x000fe200000e00ff */
[----:B------:R-:W-:Y:S01]  /*1f30*/  ISETP.GE.AND P0, PT, R45, 0x1, PT ;  /* 0x000000012d00780c */ /* 0x000fe20003f06270 */
[----:B------:R-:W-:Y:S01]  /*1f40*/  BSSY B0, `(.L_x_10749) ;  /* 0x0000074000007945 */ /* 0x000fe20003800000 */
[----:B------:R-:W-:Y:S01]  /*1f50*/  ISETP.GE.U32.AND P3, PT, R82, 0x18, PT ;  /* 0x000000185200780c */ /* 0x000fe20003f66070 */
[----:B------:R-:W0:Y:S04]  /*1f60*/  SHFL.DOWN PT, R103, R101, 0x1, 0x1f ;  /* 0x08201f0065677f89 */ /* 0x000e2800000e0000 */
[----:B------:R-:W1:Y:S04]  /*1f70*/  SHFL.DOWN PT, R99, R106, 0x1, 0x1f ;  /* 0x08201f006a637f89 */ /* 0x000e6800000e0000 */
[----:B------:R-:W2:Y:S04]  /*1f80*/  SHFL.UP PT, R35, R104, 0x1, RZ ;  /* 0x0420000068237989 */ /* 0x000ea800000e00ff */
[----:B-----5:R-:W-:Y:S01]  /*1f90*/  SHFL.IDX PT, R91, R91, RZ, 0x1f ;  /* 0x00001fff5b5b7589 */ /* 0x020fe200000e0000 */
        /* <DEDUP_REMOVED lines=11> */
[----:B-1----:R-:W-:-:S04]  /*2050*/  @!P2 FMUL.FTZ R106, R106, R99 ;  /* 0x000000636a6aa220 */ /* 0x002fc80000410000 */
        /* <DEDUP_REMOVED lines=14> */
[----:B------:R-:W-:Y:S01]  /*2140*/  MOV R35, RZ ;  /* 0x000000ff00237202 */ /* 0x000fe20000000f00 */
[----:B---3--:R-:W-:Y:S01]  /*2150*/  @P0 FMUL.FTZ R93, R93, R34 ;  /* 0x000000225d5d0220 */ /* 0x008fe20000410000 */
[----:B------:R-:W-:Y:S01]  /*2160*/  ISETP.GE.AND P0, PT, R54, UR22, PT ;  /* 0x0000001636007c0c */ /* 0x000fe2000bf06270 */
[----:B------:R-:W2:Y:S01]  /*2170*/  SHFL.UP PT, R103, R104, 0x8, RZ ;  /* 0x0500000068677989 */ /* 0x000ea200000e00ff */
[----:B------:R-:W-:Y:S01]  /*2180*/  HFMA2.MMA R34, -RZ, RZ, 1.875, 0 ;  /* 0x3f800000ff227435 */ /* 0x000fe200000001ff */
[----:B------:R-:W-:-:S02]  /*2190*/  LEA R99, R81, R52, 0x3 ;  /* 0x0000003451637211 */ /* 0x000fc400078e18ff */
[----:B------:R-:W3:Y:S01]  /*21a0*/  SHFL.UP PT, R108, R93, 0x8, RZ ;  /* 0x050000005d6c7989 */ /* 0x000ee200000e00ff */
[----:B------:R-:W-:Y:S01]  /*21b0*/  ISETP.NE.OR P0, PT, R82, RZ, P0 ;  /* 0x000000ff5200720c */ /* 0x000fe20000705670 */
[----:B0-----:R-:W-:-:S12]  /*21c0*/  @!P3 FFMA.FTZ R101, R106, R107, R101 ;  /* 0x0000006b6a65b223 */ /* 0x001fd80000010065 */
[----:B------:R-:W-:Y:S01]  /*21d0*/  @!P0 LDS.64 R34, [R99+0xdc8] ;  /* 0x000dc80063228984 */ /* 0x000fe20000000a00 */
[----:B-1----:R-:W-:Y:S01]  /*21e0*/  @!P3 FMUL.FTZ R106, R106, R105 ;  /* 0x000000696a6ab220 */ /* 0x002fe20000410000 */
[----:B------:R-:W-:Y:S02]  /*21f0*/  ISETP.GE.AND P0, PT, R45, 0x10, PT ;  /* 0x000000102d00780c */ /* 0x000fe40003f06270 */
[----:B------:R-:W0:Y:S01]  /*2200*/  SHFL.DOWN PT, R107, R101, 0x10, 0x1f ;  /* 0x0a001f00656b7f89 */ /* 0x000e2200000e0000 */
[----:B--2---:R-:W-:-:S03]  /*2210*/  @P2 FFMA.FTZ R104, R93, R103, R104 ;  /* 0x000000675d682223 */ /* 0x004fc60000010068 */
[----:B------:R-:W1:Y:S01]  /*2220*/  SHFL.DOWN PT, R105, R106, 0x10, 0x1f ;  /* 0x0a001f006a697f89 */ /* 0x000e6200000e0000 */
[----:B---3--:R-:W-:Y:S01]  /*2230*/  @P2 FMUL.FTZ R93, R93, R108 ;  /* 0x0000006c5d5d2220 */ /* 0x008fe20000410000 */
[----:B------:R-:W-:Y:S02]  /*2240*/  ISETP.GE.U32.AND P2, PT, R82, 0x10, PT ;  /* 0x000000105200780c */ /* 0x000fe40003f46070 */
[----:B------:R-:W2:Y:S04]  /*2250*/  SHFL.UP PT, R103, R104, 0x10, RZ ;  /* 0x0600000068677989 */ /* 0x000ea800000e00ff */
[----:B------:R-:W3:Y:S07]  /*2260*/  SHFL.UP PT, R108, R93, 0x10, RZ ;  /* 0x060000005d6c7989 */ /* 0x000eee00000e00ff */
[----:B0-----:R-:W-:Y:S01]  /*2270*/  @!P2 FFMA.FTZ R101, R106, R107, R101 ;  /* 0x0000006b6a65a223 */ /* 0x001fe20000010065 */
[----:B------:R-:W-:Y:S01]  /*2280*/  IADD3 R107, R54, -0x1, RZ ;  /* 0xffffffff366b7810 */ /* 0x000fe20007ffe0ff */
[----:B-1----:R-:W-:-:S03]  /*2290*/  @!P2 FMUL.FTZ R106, R106, R105 ;  /* 0x000000696a6aa220 */ /* 0x002fc60000410000 */
[----:B------:R-:W-:Y:S01]  /*22a0*/  SHFL.DOWN PT, R109, R101, 0x1, 0x1f ;  /* 0x08201f00656d7f89 */ /* 0x000fe200000e0000 */
[C---:B------:R-:W-:Y:S01]  /*22b0*/  ISETP.NE.AND P2, PT, R44.reuse, 0x1f, PT ;  /* 0x0000001f2c00780c */ /* 0x040fe20003f45270 */
[----:B--2---:R-:W-:Y:S02]  /*22c0*/  @P0 FFMA.FTZ R104, R93, R103, R104 ;  /* 0x000000675d680223 */ /* 0x004fe40000010068 */
[----:B------:R-:W-:Y:S01]  /*22d0*/  SHFL.DOWN PT, R110, R106, 0x1, 0x1f ;  /* 0x08201f006a6e7f89 */ /* 0x000fe200000e0000 */
[----:B------:R-:W-:Y:S01]  /*22e0*/  LEA R107, R107, R44, 0x7 ;  /* 0x0000002c6b6b7211 */ /* 0x000fe200078e38ff */
[----:B---3--:R-:W-:Y:S02]  /*22f0*/  @P0 FMUL.FTZ R93, R93, R108 ;  /* 0x0000006c5d5d0220 */ /* 0x008fe40000410000 */
[----:B------:R-:W0:Y:S01]  /*2300*/  SHFL.IDX PT, R103, R35, RZ, 0x1f ;  /* 0x00001fff23677589 */ /* 0x000e2200000e0000 */
[----:B------:R-:W-:-:S03]  /*2310*/  ISETP.NE.AND P0, PT, R44, RZ, PT ;  /* 0x000000ff2c00720c */ /* 0x000fc60003f05270 */
[----:B------:R-:W-:Y:S04]  /*2320*/  SHFL.UP PT, R104, R104, 0x1, RZ ;  /* 0x0420000068687989 */ /* 0x000fe800000e00ff */
[----:B------:R-:W1:Y:S04]  /*2330*/  SHFL.UP PT, R93, R93, 0x1, RZ ;  /* 0x042000005d5d7989 */ /* 0x000e6800000e00ff */
[----:B------:R2:W-:Y:S04]  /*2340*/  SHFL.IDX PT, R108, R101, RZ, 0x1f ;  /* 0x00001fff656c7589 */ /* 0x0005e800000e0000 */
[----:B------:R3:W4:Y:S01]  /*2350*/  SHFL.IDX PT, R105, R106, RZ, 0x1f ;  /* 0x00001fff6a697589 */ /* 0x00072200000e0000 */
[----:B0-----:R-:W-:-:S04]  /*2360*/  @P2 FFMA.FTZ R103, R110, R103, R109 ;  /* 0x000000676e672223 */ /* 0x001fc8000001006d */
[----:B------:R-:W-:Y:S01]  /*2370*/  FFMA.FTZ R92, R103, R87, R92 ;  /* 0x00000057675c7223 */ /* 0x000fe2000001005c */
[----:B------:R-:W-:Y:S02]  /*2380*/  HADD2.F32 R87, -RZ, R18.H0_H0 ;  /* 0x20000012ff577230 */ /* 0x000fe40000004100 */
[----:B-1----:R-:W-:Y:S01]  /*2390*/  @P1 FFMA.FTZ R91, R93, R91, R104 ;  /* 0x0000005b5d5b1223 */ /* 0x002fe20000010068 */
[----:B------:R-:W-:Y:S01]  /*23a0*/  IADD3 R104, -R107, UR7, RZ ;  /* 0x000000076b687c10 */ /* 0x000fe2000fffe1ff */
[----:B------:R-:W-:Y:S02]  /*23b0*/  FMUL.FTZ R109, R92, R65 ;  /* 0x000000415c6d7220 */ /* 0x000fe40000410000 */
[----:B------:R-:W-:Y:S01]  /*23c0*/  FFMA.FTZ R107, R6, R91, R85 ;  /* 0x0000005b066b7223 */ /* 0x000fe20000010055 */
[----:B------:R-:W-:Y:S01]  /*23d0*/  FFMA.FTZ R91, R97, R92, R100 ;  /* 0x0000005c615b7223 */ /* 0x000fe20000010064 */
[--C-:B------:R-:W-:Y:S02]  /*23e0*/  SHF.R.U64 R85, R18, 0x10, R19.reuse ;  /* 0x0000001012557819 */ /* 0x100fe40000001213 */
[C---:B------:R-:W-:Y:S01]  /*23f0*/  FFMA.FTZ R110, R7.reuse, R107, R80 ;  /* 0x0000006b076e7223 */ /* 0x040fe20000010050 */
[----:B------:R-:W-:Y:S01]  /*2400*/  FFMA.FTZ R93, R98, R91, R2 ;  /* 0x0000005b625d7223 */ /* 0x000fe20000010002 */
[----:B------:R-:W-:Y:S01]  /*2410*/  SHF.R.U32.HI R80, RZ, 0x10, R19 ;  /* 0x00000010ff507819 */ /* 0x000fe20000011613 */
[----:B------:R-:W-:Y:S01]  /*2420*/  HADD2.F32 R85, -RZ, R85.H0_H0 ;  /* 0x20000055ff557230 */ /* 0x000fe20000004100 */
[----:B------:R-:W-:Y:S01]  /*2430*/  ISETP.GE.AND P6, PT, R104, 0x1, PT ;  /* 0x000000016800780c */ /* 0x000fe20003fc6270 */
[----:B--2---:R-:W-:Y:S01]  /*2440*/  FFMA.FTZ R101, R7, R93, R102 ;  /* 0x0000005d07657223 */ /* 0x004fe20000010066 */
[----:B------:R-:W-:Y:S01]  /*2450*/  FFMA.FTZ R103, R98, R110, R83 ;  /* 0x0000006e62677223 */ /* 0x000fe20000010053 */
[C---:B------:R-:W-:Y:S01]  /*2460*/  ISETP.GE.AND P3, PT, R104.reuse, 0x21, PT ;  /* 0x000000216800780c */ /* 0x040fe20003f66270 */
[----:B------:R-:W-:Y:S01]  /*2470*/  HADD2.F32 R80, -RZ, R80.H0_H0 ;  /* 0x20000050ff507230 */ /* 0x000fe20000004100 */
[C---:B------:R-:W-:Y:S01]  /*2480*/  ISETP.GE.AND P4, PT, R104.reuse, 0x41, PT ;  /* 0x000000416800780c */ /* 0x040fe20003f86270 */
[----:B------:R-:W-:Y:S01]  /*2490*/  HADD2.F32 R83, -RZ, R19.H0_H0 ;  /* 0x20000013ff537230 */ /* 0x000fe20000004100 */
[----:B------:R-:W-:Y:S01]  /*24a0*/  ISETP.GE.AND P5, PT, R104, 0x61, PT ;  /* 0x000000616800780c */ /* 0x000fe20003fa6270 */
[----:B---3--:R-:W-:Y:S01]  /*24b0*/  FMUL.FTZ R106, R91, R62 ;  /* 0x0000003e5b6a7220 */ /* 0x008fe20000410000 */
[----:B------:R-:W-:Y:S01]  /*24c0*/  FMUL.FTZ R104, R93, R64 ;  /* 0x000000405d687220 */ /* 0x000fe20000410000 */
[----:B------:R-:W-:Y:S01]  /*24d0*/  FMUL.FTZ R102, R101, R60 ;  /* 0x0000003c65667220 */ /* 0x000fe20000410000 */
[C---:B----4-:R-:W-:Y:S01]  /*24e0*/  FFMA.FTZ R35, R105.reuse, R35, R108 ;  /* 0x0000002369237223 */ /* 0x050fe2000001006c */
[----:B------:R-:W-:Y:S01]  /*24f0*/  FMUL.FTZ R34, R105, R34 ;  /* 0x0000002269227220 */ /* 0x000fe20000410000 */
[----:B------:R-:W-:Y:S01]  /*2500*/  FFMA.FTZ R2, R88, -R5, R107 ;  /* 0x8000000558027223 */ /* 0x000fe2000001006b */
[----:B------:R-:W-:Y:S01]  /*2510*/  FFMA.FTZ R98, R89, -R4, R110 ;  /* 0x8000000459627223 */ /* 0x000fe2000001006e */
[----:B------:R-:W-:Y:S01]  /*2520*/  LEA R100, R44, R52, 0x4 ;  /* 0x000000342c647211 */ /* 0x000fe200078e20ff */
[----:B------:R-:W-:Y:S01]  /*2530*/  FFMA.FTZ R105, R0, R107, RZ ;  /* 0x0000006b00697223 */ /* 0x000fe200000100ff */
[----:B------:R-:W-:Y:S01]  /*2540*/  FMUL.FTZ R7, R80, R109 ;  /* 0x0000006d50077220 */ /* 0x000fe20000410000 */
[----:B------:R-:W-:Y:S01]  /*2550*/  FMUL.FTZ R6, R83, R106 ;  /* 0x0000006a53067220 */ /* 0x000fe20000410000 */
[----:B------:R-:W-:Y:S01]  /*2560*/  FMUL.FTZ R5, R85, R104 ;  /* 0x0000006855057220 */ /* 0x000fe20000410000 */
[----:B------:R-:W-:Y:S01]  /*2570*/  FMUL.FTZ R4, R87, R102 ;  /* 0x0000006657047220 */ /* 0x000fe20000410000 */
        /* <DEDUP_REMOVED lines=16> */
.L_x_10750:
[----:B------:R-:W-:Y:S05]  /*2680*/  BSYNC B0 ;  /* 0x0000000000007941 */ /* 0x000fea0003800000 */
.L_x_10749:
        /* <DEDUP_REMOVED lines=17> */
.L_x_10752:
[----:B------:R-:W-:Y:S05]  /*27a0*/  BSYNC B0 ;  /* 0x0000000000007941 */ /* 0x000fea0003800000 */
.L_x_10751:
[----:B01----:R0:W1:Y:S01]  /*27b0*/  LDS R7, [R56+0x210] ;  /* 0x0002100038077984 */ /* 0x0030620000000800 */
[----:B------:R-:W-:Y:S04]  /*27c0*/  BSSY B0, `(.L_x_10753) ;  /* 0x0000005000007945 */ /* 0x000fe80003800000 */
[----:B------:R-:W-:Y:S05]  /*27d0*/  @!P4 BRA `(.L_x_10754) ;  /* 0x00000000000cc947 */ /* 0x000fea0003800000 */
[----:B------:R-:W-:-:S05]  /*27e0*/  IMAD.WIDE.U32 R4, R22, UR21, R30 ;  /* 0x0000001516047c25 */ /* 0x000fca000f8e001e */
[----:B------:R-:W-:-:S05]  /*27f0*/  IADD3 R5, R97, R5, RZ ;  /* 0x0000000561057210 */ /* 0x000fca0007ffe0ff */
[----:B-1----:R2:W-:Y:S02]  /*2800*/  REDG.E.ADD.F32.FTZ.RN.STRONG.GPU desc[UR12][R4.64], R7 ;  /* 0x00000007040079a6 */ /* 0x0025e4000c10f38c */
.L_x_10754:
[----:B------:R-:W-:Y:S05]  /*2810*/  BSYNC B0 ;  /* 0x0000000000007941 */ /* 0x000fea0003800000 */
.L_x_10753:
[----:B-12---:R1:W2:Y:S01]  /*2820*/  LDS R7, [R56+0x290] ;  /* 0x0002900038077984 */ /* 0x0062a20000000800 */
[----:B------:R-:W-:Y:S01]  /*2830*/  BSSY B0, `(.L_x_10755) ;  /* 0x0000005000007945 */ /* 0x000fe20003800000 */
[----:B------:R-:W-:-:S03]  /*2840*/  IMAD.WIDE.U32 R4, R22, UR21, R32 ;  /* 0x0000001516047c25 */ /* 0x000fc6000f8e0020 */
[----:B------:R-:W-:Y:S05]  /*2850*/  @!P5 BRA `(.L_x_10756) ;  /* 0x000000000008d947 */ /* 0x000fea0003800000 */
[----:B------:R-:W-:-:S05]  /*2860*/  IADD3 R5, R97, R5, RZ ;  /* 0x0000000561057210 */ /* 0x000fca0007ffe0ff */
[----:B--2---:R3:W-:Y:S02]  /*2870*/  REDG.E.ADD.F32.FTZ.RN.STRONG.GPU desc[UR12][R4.64], R7 ;  /* 0x00000007040079a6 */ /* 0x0047e4000c10f38c */
.L_x_10756:
[----:B------:R-:W-:Y:S05]  /*2880*/  BSYNC B0 ;  /* 0x0000000000007941 */ /* 0x000fea0003800000 */
.L_x_10755:
[----:B---3--:R-:W3:Y:S01]  /*2890*/  SHFL.DOWN PT, R5, R6, 0x1, 0x1f ;  /* 0x08201f0006057f89 */ /* 0x008ee200000e0000 */
[----:B------:R-:W-:Y:S01]  /*28a0*/  ISETP.GT.AND P3, PT, R45, 0x1e, PT ;  /* 0x0000001e2d00780c */ /* 0x000fe20003f64270 */
[----:B------:R-:W-:Y:S01]  /*28b0*/  FMUL.FTZ R89, R89, R93 ;  /* 0x0000005d59597220 */ /* 0x000fe20000410000 */
[----:B------:R-:W-:Y:S01]  /*28c0*/  ISETP.NE.AND P4, PT, R45, RZ, PT ;  /* 0x000000ff2d00720c */ /* 0x000fe20003f85270 */
[----:B------:R-:W4:Y:S01]  /*28d0*/  SHFL.DOWN PT, R4, R35, 0x1, 0x1f ;  /* 0x08201f0023047f89 */ /* 0x000f2200000e0000 */
[----:B------:R-:W-:Y:S01]  /*28e0*/  FMUL.FTZ R88, R88, R101 ;  /* 0x0000006558587220 */ /* 0x000fe20000410000 */
[C---:B------:R-:W-:Y:S01]  /*28f0*/  FMUL.FTZ R93, R84.reuse, R93 ;  /* 0x0000005d545d7220 */ /* 0x040fe20000410000 */
        /* <DEDUP_REMOVED lines=8> */
[----:B------:R-:W-:Y:S01]  /*2980*/  FFMA.FTZ R2, R87, R88, R2 ;  /* 0x0000005857027223 */ /* 0x000fe20000010002 */
[----:B------:R-:W5:Y:S01]  /*2990*/  @!P4 S2R R86, SR_CgaCtaId ;  /* 0x000000000056c919 */ /* 0x000f620000008800 */
[----:B--2---:R-:W-:Y:S01]  /*29a0*/  @!P4 MOV R7, 0x400 ;  /* 0x000004000007c802 */ /* 0x004fe20000000f00 */
[----:B------:R-:W-:Y:S01]  /*29b0*/  FFMA.FTZ R73, R88, R60, R73 ;  /* 0x0000003c58497223 */ /* 0x000fe20000010049 */
[----:B------:R-:W-:Y:S01]  /*29c0*/  FADD.FTZ R69, R98, R69 ;  /* 0x0000004562457221 */ /* 0x000fe20000010000 */
[----:B------:R-:W-:Y:S01]  /*29d0*/  FADD.FTZ R71, R2, R71 ;  /* 0x0000004702477221 */ /* 0x000fe20000010000 */
[----:B---3--:R-:W-:Y:S01]  /*29e0*/  @!P3 FADD.FTZ R6, R6, R5 ;  /* 0x000000050606b221 */ /* 0x008fe20000010000 */
[----:B----4-:R-:W-:-:S04]  /*29f0*/  @!P3 FADD.FTZ R35, R35, R4 ;  /* 0x000000042323b221 */ /* 0x010fc80000010000 */
[----:B------:R-:W2:Y:S01]  /*2a00*/  SHFL.DOWN PT, R5, R6, 0x2, 0x1f ;  /* 0x08401f0006057f89 */ /* 0x000ea200000e0000 */
[----:B------:R-:W-:-:S03]  /*2a10*/  ISETP.GT.AND P3, PT, R45, 0x1d, PT ;  /* 0x0000001d2d00780c */ /* 0x000fc60003f64270 */
[----:B------:R-:W3:Y:S01]  /*2a20*/  SHFL.DOWN PT, R4, R35, 0x2, 0x1f ;  /* 0x08401f0023047f89 */ /* 0x000ee200000e0000 */
[----:B-----5:R-:W-:Y:S01]  /*2a30*/  @!P4 LEA R52, R86, R7, 0x18 ;  /* 0x000000075634c211 */ /* 0x020fe200078ec0ff */
[-C--:B------:R-:W-:Y:S01]  /*2a40*/  FMUL.FTZ R7, R3, R92.reuse ;  /* 0x0000005c03077220 */ /* 0x080fe20000410000 */
[----:B------:R-:W-:-:S07]  /*2a50*/  FMUL.FTZ R3, R84, R92 ;  /* 0x0000005c54037220 */ /* 0x000fce0000410000 */
[----:B--2---:R-:W-:Y:S01]  /*2a60*/  @!P3 FADD.FTZ R6, R6, R5 ;  /* 0x000000050606b221 */ /* 0x004fe20000010000 */
[----:B------:R-:W-:Y:S01]  /*2a70*/  FFMA.FTZ R76, R7, R65, R76 ;  /* 0x00000041074c7223 */ /* 0x000fe2000001004c */
[----:B---3--:R-:W-:-:S03]  /*2a80*/  @!P3 FADD.FTZ R35, R35, R4 ;  /* 0x000000042323b221 */ /* 0x008fc60000010000 */
        /* <DEDUP_REMOVED lines=11> */
[----:B------:R-:W-:Y:S01]  /*2b40*/  ISETP.GT.AND P3, PT, R45, 0xf, PT ;  /* 0x0000000f2d00780c */ /* 0x000fe20003f64270 */
[----:B------:R-:W-:Y:S02]  /*2b50*/  FMUL.FTZ R4, R84, R91 ;  /* 0x0000005b54047220 */ /* 0x000fe40000410000 */
[----:B------:R-:W3:Y:S10]  /*2b60*/  SHFL.DOWN PT, R34, R35, 0x10, 0x1f ;  /* 0x0a001f0023227f89 */ /* 0x000ef400000e0000 */
[----:B--2---:R-:W-:Y:S01]  /*2b70*/  @!P3 FADD.FTZ R6, R6, R5 ;  /* 0x000000050606b221 */ /* 0x004fe20000010000 */
[----:B---3--:R-:W-:Y:S01]  /*2b80*/  @!P3 FADD.FTZ R35, R35, R34 ;  /* 0x000000222323b221 */ /* 0x008fe20000010000 */
[----:B------:R-:W-:-:S03]  /*2b90*/  FMUL.FTZ R34, R95, R4 ;  /* 0x000000045f227220 */ /* 0x000fc60000410000 */
[----:B------:R-:W-:Y:S02]  /*2ba0*/  MOV R5, R6 ;  /* 0x0000000600057202 */ /* 0x000fe40000000f00 */
[----:B------:R-:W-:Y:S01]  /*2bb0*/  MOV R4, R35 ;  /* 0x0000002300047202 */ /* 0x000fe20000000f00 */
[----:B------:R-:W-:Y:S01]  /*2bc0*/  FMUL.FTZ R35, R94, R3 ;  /* 0x000000035e237220 */ /* 0x000fe20000410000 */
[----:B------:R-:W-:-:S03]  /*2bd0*/  FFMA.FTZ R3, R83, R90, R34 ;  /* 0x0000005a53037223 */ /* 0x000fc60000010022 */
[----:B------:R2:W-:Y:S01]  /*2be0*/  @!P4 STS.64 [R52+0x318], R4 ;  /* 0x000318043400c388 */ /* 0x0005e20000000a00 */
[----:B------:R-:W-:Y:S01]  /*2bf0*/  FFMA.FTZ R6, R80, R7, R35 ;  /* 0x0000000750067223 */ /* 0x000fe20000010023 */
[----:B------:R-:W-:-:S03]  /*2c00*/  FADD.FTZ R68, R3, R68 ;  /* 0x0000004403447221 */ /* 0x000fc60000010000 */
        /* <DEDUP_REMOVED lines=11> */
.L_x_10758:
[----:B------:R-:W-:Y:S05]  /*2cc0*/  BSYNC B0 ;  /* 0x0000000000007941 */ /* 0x000fea0003800000 */
.L_x_10757:
[----:B------:R-:W-:Y:S01]  /*2cd0*/  IADD3 R81, R81, 0x1, RZ ;  /* 0x0000000151517810 */ /* 0x000fe20007ffe0ff */
[----:B------:R-:W-:-:S03]  /*2ce0*/  UIADD3 UR5, UP0, UR5, 0x1, URZ ;  /* 0x0000000105057890 */ /* 0x000fc6000ff1e03f */
[----:B------:R-:W-:Y:S01]  /*2cf0*/  ISETP.GE.AND P0, PT, R81, UR23, PT ;  /* 0x0000001751007c0c */ /* 0x000fe2000bf06270 */
[----:B------:R-:W-:-:S12]  /*2d00*/  UIADD3.X UR6, URZ, UR6, URZ, UP0, !UPT ;  /* 0x000000063f067290 */ /* 0x000fd800087fe43f */
[----:B------:R-:W-:Y:S05]  /*2d10*/  @!P0 BRA `(.L_x_10759) ;  /* 0xffffffec00088947 */ /* 0x000fea000383ffff */
.L_x_10746:
        /* <DEDUP_REMOVED lines=13> */
[C---:B------:R-:W-:Y:S02]  /*2df0*/  SHF.L.U32 R28, R44.reuse, 0x3, RZ ;  /* 0x000000032c1c7819 */ /* 0x040fe400000006ff */
[----:B------:R-:W-:Y:S01]  /*2e00*/  SHF.L.U64.HI R29, R44, 0x3, R29 ;  /* 0x000000032c1d7819 */ /* 0x000fe2000001021d */
[----:B------:R-:W-:-:S02]  /*2e10*/  IMAD R23, R27, UR15, R24 ;  /* 0x0000000f1b177c24 */ /* 0x000fc4000f8e0218 */
        /* <DEDUP_REMOVED lines=35> */
[----:B------:R-:W5:Y:S01]  /*3050*/  @!P0 MUFU.RCP R0, R0 ;  /* 0x0000000000008308 */ /* 0x000f620000001000 */
[----:B---3--:R-:W-:-:S04]  /*3060*/  IMAD.WIDE.U32 R18, R26, UR15, R2 ;  /* 0x0000000f1a127c25 */ /* 0x008fc8000f8e0002 */
[----:B-1----:R-:W-:Y:S01]  /*3070*/  @!P1 FADD.FTZ R20, R20, 1 ;  /* 0x3f80000014149421 */ /* 0x002fe20000010000 */
[----:B------:R-:W1:Y:S01]  /*3080*/  LDC.64 R26, c[0x0][0x3f0] ;  /* 0x0000fc00ff1a7b82 */ /* 0x000e620000000a00 */
[----:B----4-:R-:W-:Y:S01]  /*3090*/  IMAD.WIDE.U32 R2, R24, UR15, R2 ;  /* 0x0000000f18027c25 */ /* 0x010fe2000f8e0002 */
[----:B------:R-:W-:Y:S01]  /*30a0*/  IADD3 R19, R19, R23, RZ ;  /* 0x0000001713137210 */ /* 0x000fe20007ffe0ff */
[----:B------:R-:W3:Y:S02]  /*30b0*/  @!P2 MUFU.RCP R21, R21 ;  /* 0x000000150015a308 */ /* 0x000ee40000001000 */
[----:B------:R-:W-:Y:S02]  /*30c0*/  IMAD R23, R37, UR6, RZ ;  /* 0x0000000625177c24 */ /* 0x000fe4000f8e02ff */
[----:B--2---:R-:W-:Y:S01]  /*30d0*/  @!P3 FADD.FTZ R22, R22, 1 ;  /* 0x3f8000001616b421 */ /* 0x004fe20000010000 */
[----:B------:R-:W-:-:S04]  /*30e0*/  IMAD.WIDE.U32 R18, R36, UR6, R18 ;  /* 0x0000000624127c25 */ /* 0x000fc8000f8e0012 */
[----:B------:R-:W-:Y:S01]  /*30f0*/  IMAD R23, R36, UR7, R23 ;  /* 0x0000000724177c24 */ /* 0x000fe2000f8e0217 */
[----:B------:R-:W-:Y:S01]  /*3100*/  LEA R6, P4, R18, R6, 0x1 ;  /* 0x0000000612067211 */ /* 0x000fe200078808ff */
[----:B-----5:R-:W-:Y:S01]  /*3110*/  @!P0 FMUL.FTZ R71, R71, R0 ;  /* 0x0000000047478220 */ /* 0x020fe20000410000 */
[----:B------:R-:W2:Y:S01]  /*3120*/  @!P1 MUFU.RCP R20, R20 ;  /* 0x0000001400149308 */ /* 0x000ea20000001000 */
[----:B------:R-:W-:Y:S01]  /*3130*/  IMAD R0, R24, UR14, RZ ;  /* 0x0000000e18007c24 */ /* 0x000fe2000f8e02ff */
[----:B------:R-:W-:Y:S01]  /*3140*/  IADD3 R19, R19, R23, RZ ;  /* 0x0000001713137210 */ /* 0x000fe20007ffe0ff */
[----:B------:R-:W-:Y:S01]  /*3150*/  ULDC.64 UR6, c[0x0][0x3b0] ;  /* 0x0000ec0000067ab9 */ /* 0x000fe20000000a00 */
[----:B------:R-:W-:Y:S01]  /*3160*/  FADD.FTZ R42, R71, R42 ;  /* 0x0000002a472a7221 */ /* 0x000fe20000010000 */
[----:B------:R-:W-:Y:S01]  /*3170*/  IMAD R23, R25, UR15, R0 ;  /* 0x0000000f19177c24 */ /* 0x000fe2000f8e0200 */
[----:B------:R-:W-:Y:S01]  /*3180*/  LEA.HI.X R7, R18, R7, R19, 0x1, P4 ;  /* 0x0000000712077211 */ /* 0x000fe200020f0c13 */
[----:B---3--:R-:W-:Y:S01]  /*3190*/  @!P2 FMUL.FTZ R68, R68, R21 ;  /* 0x000000154444a220 */ /* 0x008fe20000410000 */
[----:B------:R-:W-:Y:S01]  /*31a0*/  IADD3 R18, P0, R6, R28, RZ ;  /* 0x0000001c06127210 */ /* 0x000fe20007f1e0ff */
[----:B------:R-:W3:Y:S01]  /*31b0*/  @!P3 MUFU.RCP R22, R22 ;  /* 0x000000160016b308 */ /* 0x000ee20000001000 */
[----:B------:R-:W-:-:S02]  /*31c0*/  IADD3 R3, R3, R23, RZ ;  /* 0x0000001703037210 */ /* 0x000fc40007ffe0ff */
[----:B------:R-:W-:Y:S02]  /*31d0*/  IADD3.X R19, R7, R29, RZ, P0, !PT ;  /* 0x0000001d07137210 */ /* 0x000fe400007fe4ff */
[----:B------:R-:W-:Y:S01]  /*31e0*/  ISETP.GT.AND P4, PT, R54, 0x1, PT ;  /* 0x000000013600780c */ /* 0x000fe20003f84270 */
[----:B------:R-:W-:Y:S01]  /*31f0*/  IMAD.WIDE.U32 R2, R36, UR6, R2 ;  /* 0x0000000624027c25 */ /* 0x000fe2000f8e0002 */
[----:B------:R-:W-:Y:S01]  /*3200*/  IADD3 R48, P2, R48, -0x100, RZ ;  /* 0xffffff0030307810 */ /* 0x000fe20007f5e0ff */
[----:B0-----:R0:W-:Y:S02]  /*3210*/  STG.E.64 desc[UR12][R18.64], R4 ;  /* 0x0000000412007986 */ /* 0x0011e4000c101b0c */
[----:B--2---:R-:W-:Y:S01]  /*3220*/  @!P1 FMUL.FTZ R69, R69, R20 ;  /* 0x0000001445459220 */ /* 0x004fe20000410000 */
[----:B------:R-:W-:Y:S01]  /*3230*/  BAR.SYNC.DEFER_BLOCKING 0x0 ;  /* 0x0000000000007b1d */ /* 0x000fe20000010000 */
[----:B------:R-:W-:-:S03]  /*3240*/  IADD3 R53, P1, R53, -0x100, RZ ;  /* 0xffffff0035357810 */ /* 0x000fc60007f3e0ff */
[----:B------:R-:W-:Y:S01]  /*3250*/  F2FP.F16.F32.PACK_AB R20, R69, R71 ;  /* 0x000000474514723e */ /* 0x000fe200000000ff */
[----:B------:R-:W-:Y:S01]  /*3260*/  FADD.FTZ R69, R42, R69 ;  /* 0x000000452a457221 */ /* 0x000fe20000010000 */
[----:B---3--:R-:W-:Y:S01]  /*3270*/  @!P3 FMUL.FTZ R67, R67, R22 ;  /* 0x000000164343b220 */ /* 0x008fe20000410000 */
[----:B------:R-:W-:Y:S02]  /*3280*/  IADD3 R46, P3, R46, -0x100, RZ ;  /* 0xffffff002e2e7810 */ /* 0x000fe40007f7e0ff */
[----:B------:R-:W-:Y:S01]  /*3290*/  FADD.FTZ R42, R69, R68 ;  /* 0x00000044452a7221 */ /* 0x000fe20000010000 */
[----:B------:R-:W-:Y:S01]  /*32a0*/  MOV R54, R30 ;  /* 0x0000001e00367202 */ /* 0x000fe20000000f00 */
[----:B0-----:R-:W-:Y:S01]  /*32b0*/  IMAD R5, R37, UR6, RZ ;  /* 0x0000000625057c24 */ /* 0x001fe2000f8e02ff */
[----:B------:R-:W-:Y:S01]  /*32c0*/  F2FP.F16.F32.PACK_AB R21, R67, R68 ;  /* 0x000000444315723e */ /* 0x000fe200000000ff */
[----:B------:R-:W-:Y:S01]  /*32d0*/  FADD.FTZ R42, R42, R67 ;  /* 0x000000432a2a7221 */ /* 0x000fe20000010000 */
[----:B------:R-:W-:Y:S01]  /*32e0*/  IADD3.X R55, R55, -0x1, RZ, P1, !PT ;  /* 0xffffffff37377810 */ /* 0x000fe20000ffe4ff */
[----:B------:R-:W-:Y:S01]  /*32f0*/  IMAD R5, R36, UR7, R5 ;  /* 0x0000000724057c24 */ /* 0x000fe2000f8e0205 */
[----:B------:R-:W-:-:S02]  /*3300*/  IADD3.X R50, R50, -0x1, RZ, P2, !PT ;  /* 0xffffffff32327810 */ /* 0x000fc400017fe4ff */
[----:B------:R-:W-:Y:S02]  /*3310*/  IADD3.X R47, R47, -0x1, RZ, P3, !PT ;  /* 0xffffffff2f2f7810 */ /* 0x000fe40001ffe4ff */
        /* <DEDUP_REMOVED lines=12> */
.L_x_10737:
        /* <DEDUP_REMOVED lines=26> */
.L_x_10762:
[----:B------:R-:W-:Y:S05]  /*3580*/  BSYNC B0 ;  /* 0x0000000000007941 */ /* 0x000fea0003800000 */
.L_x_10761:
        /* <DEDUP_REMOVED lines=29> */
.L_x_10764:
[----:B-1----:R-:W1:Y:S02]  /*3760*/  S2R R15, SR_TID.X ;  /* 0x00000000000f7919 */ /* 0x002e640000002100 */
.L_x_10765:
[----:B------:R-:W-:Y:S05]  /*3770*/  BSYNC B0 ;  /* 0x0000000000007941 */ /* 0x000fea0003800000 */
.L_x_10763:
        /* <DEDUP_REMOVED lines=22> */
.L_x_10767:
[----:B------:R-:W-:Y:S02]  /*38e0*/  LEA R0, R15, UR4, 0x2 ;  /* 0x000000040f007c11 */ /* 0x000fe4000f8e10ff */
[----:B------:R-:W-:Y:S02]  /*38f0*/  SHF.R.S32.HI R8, RZ, 0x1f, R15 ;  /* 0x0000001fff087819 */ /* 0x000fe4000001140f */
[----:B0-----:R-:W-:Y:S01]  /*3900*/  MOV R6, R2 ;  /* 0x0000000200067202 */ /* 0x001fe20000000f00 */
[----:B---3--:R-:W0:Y:S01]  /*3910*/  LDS R13, [R0+0x15c8] ;  /* 0x0015c800000d7984 */ /* 0x008e220000000800 */
[----:B--2---:R-:W-:Y:S01]  /*3920*/  MOV R7, R21 ;  /* 0x0000001500077202 */ /* 0x004fe20000000f00 */
        /* <DEDUP_REMOVED lines=21> */
.L_x_10766:
[----:B------:R-:W-:Y:S05]  /*3a80*/  EXIT ;  /* 0x000000000000794d */ /* 0x000fea0003800000 */
.L_x_10768:
        /* <DEDUP_REMOVED lines=15> */
.L_x_11066:


//--------------------- .text._Z25selective_scan_bwd_kernelI32Selective_Scan_bwd_kernel_traitsILi32ELi4ELb1ELb1ELb0ELb1ELb1EN3c104HalfEfEEv12SSMParamsBwd --------------------------
	.section	.text._Z25selective_scan_bwd_kernelI32Selective_Scan_bwd_kernel_traitsILi32ELi4ELb1ELb1ELb0ELb1ELb1EN3c104HalfEfEEv12SSMParamsBwd,"ax",@progbits
	.align	128
        .global         _Z25selective_scan_bwd_kernelI32Selective_Scan_bwd_kernel_traitsILi32ELi4ELb1ELb1ELb0ELb1ELb1EN3c104HalfEfEEv12SSMParamsBwd
        .type           _Z25selective_scan_bwd_kernelI32Selective_Scan_bwd_kernel_traitsILi32ELi4ELb1ELb1ELb0ELb1ELb1EN3c104HalfEfEEv12SSMParamsBwd,@function
        .size           _Z25selective_scan_bwd_kernelI32Selective_Scan_bwd_kernel_traitsILi32ELi4ELb1ELb1ELb0ELb1ELb1EN3c104HalfEfEEv12SSMParamsBwd,(.L_x_11067 - _Z25selective_scan_bwd_kernelI32Selective_Scan_bwd_kernel_traitsILi32ELi4ELb1ELb1ELb0ELb1ELb1EN3c104HalfEfEEv12SSMParamsBwd)
        .other          _Z25selective_scan_bwd_kernelI32Selective_Scan_bwd_kernel_traitsILi32ELi4ELb1ELb1ELb0ELb1ELb1EN3c104HalfEfEEv12SSMParamsBwd,@"STO_CUDA_ENTRY STV_DEFAULT"
_Z25selective_scan_bwd_kernelI32Selective_Scan_bwd_kernel_traitsILi32ELi4ELb1ELb1ELb0ELb1ELb1EN3c104HalfEfEEv12SSMParamsBwd:
.text._Z25selective_scan_bwd_kernelI32Selective_Scan_bwd_kernel_traitsILi32ELi4ELb1ELb1ELb0ELb1ELb1EN3c104HalfEfEEv12SSMParamsBwd:
        /* <DEDUP_REMOVED lines=152> */
.L_x_10793:
        /* <DEDUP_REMOVED lines=79> */
.L_x_10771:
[----:B------:R-:W-:Y:S05]  /*0e70*/  BSYNC B0 ;  /* 0x0000000000007941 */ /* 0x000fea0003800000 */
.L_x_10770:
        /* <DEDUP_REMOVED lines=33> */
.L_x_10773:
[----:B------:R-:W-:Y:S05]  /*1090*/  BSYNC B0 ;  /* 0x0000000000007941 */ /* 0x000fea0003800000 */
.L_x_10772:
        /* <DEDUP_REMOVED lines=33> */
.L_x_10775:
[----:B------:R-:W-:Y:S05]  /*12b0*/  BSYNC B0 ;  /* 0x0000000000007941 */ /* 0x000fea0003800000 */
.L_x_10774:
        /* <DEDUP_REMOVED lines=33> */
.L_x_10777:
[----:B------:R-:W-:Y:S05]  /*14d0*/  BSYNC B0 ;  /* 0x0000000000007941 */ /* 0x000fea0003800000 */
.L_x_10776:
[----:B------:R-:W-:Y:S01]  /*14e0*/  ULDC.64 UR6, c[0x0][0x2a8] ;  /* 0x0000aa0000067ab9 */ /* 0x000fe20000000a00 */
[----:B------:R-:W-:Y:S01]  /*14f0*/  MOV R20, R6 ;  /* 0x0000000600147202 */ /* 0x000fe20000000f00 */
[----:B------:R-:W-:Y:S01]  /*1500*/  IMAD R23, R37, UR6, RZ ;  /* 0x0000000625177c24 */ /* 0x000fe2000f8e02ff */
[----:B------:R-:W0:Y:S03]  /*1510*/  LDC.64 R24, c[0x0][0x2b0] ;  /* 0x0000ac00ff187b82 */ /* 0x000e260000000a00 */
[----:B------:R-:W-:-:S04]  /*1520*/  IMAD.WIDE.U32 R6, R36, UR6, R20 ;  /* 0x0000000624067c25 */ /* 0x000fc8000f8e0014 */
[----:B------:R-:W-:Y:S01]  /*1530*/  IMAD R23, R36, UR7, R23 ;  /* 0x0000000724177c24 */ /* 0x000fe2000f8e0217 */
[----:B------:R-:W-:Y:S01]  /*1540*/  LEA R4, P0, R6, R4, 0x1 ;  /* 0x0000000406047211 */ /* 0x000fe200078008ff */
        /* <DEDUP_REMOVED lines=8> */
[----:B------:R-:W3:Y:S01]  /*15d0*/  LDG.E.64 R6, desc[UR12][R22.64] ;  /* 0x0000000c16067981 */ /* 0x000ee2000c1e1b00 */
[----:B0-----:R-:W-:-:S02]  /*15e0*/  IMAD R0, R24, UR15, RZ ;  /* 0x0000000f18007c24 */ /* 0x001fc4000f8e02ff */
[----:B------:R-:W-:-:S04]  /*15f0*/  IMAD.WIDE.U32 R20, R24, UR14, R2 ;  /* 0x0000000e18147c25 */ /* 0x000fc8000f8e0002 */
[----:B------:R-:W-:-:S05]  /*1600*/  IMAD R25, R25, UR14, R0 ;  /* 0x0000000e19197c24 */ /* 0x000fca000f8e0200 */
[----:B------:R-:W-:Y:S01]  /*1610*/  IADD3 R21, R21, R25, RZ ;  /* 0x0000001915157210 */ /* 0x000fe20007ffe0ff */
[----:B------:R-:W-:Y:S02]  /*1620*/  IMAD R25, R37, UR6, RZ ;  /* 0x0000000625197c24 */ /* 0x000fe4000f8e02ff */
[----:B------:R-:W-:-:S04]  /*1630*/  IMAD.WIDE.U32 R20, R36, UR6, R20 ;  /* 0x0000000624147c25 */ /* 0x000fc8000f8e0014 */
[----:B------:R-:W-:Y:S01]  /*1640*/  IMAD R25, R36, UR7, R25 ;  /* 0x0000000724197c24 */ /* 0x000fe2000f8e0219 */
[----:B-1----:R-:W-:Y:S02]  /*1650*/  LEA R24, P0, R20, R26, 0x1 ;  /* 0x0000001a14187211 */ /* 0x002fe400078008ff */
[----:B--2---:R-:W-:Y:S01]  /*1660*/  SHF.R.U32.HI R70, RZ, 0x10, R5 ;  /* 0x00000010ff467819 */ /* 0x004fe20000011605 */
[----:B------:R-:W-:Y:S01]  /*1670*/  HADD2.F32 R66, -RZ, R5.H0_H0 ;  /* 0x20000005ff427230 */ /* 0x000fe20000004100 */
[----:B------:R-:W-:Y:S01]  /*1680*/  IADD3 R21, R21, R25, RZ ;  /* 0x0000001915157210 */ /* 0x000fe20007ffe0ff */
[----:B------:R-:W-:Y:S01]  /*1690*/  ULDC.64 UR6, c[0x0][0x3a0] ;  /* 0x0000e80000067ab9 */ /* 0x000fe20000000a00 */
[----:B------:R-:W-:Y:S02]  /*16a0*/  IADD3 R24, P1, R24, R61, RZ ;  /* 0x0000003d18187210 */ /* 0x000fe40007f3e0ff */
[----:B------:R-:W-:-:S04]  /*16b0*/  LEA.HI.X R21, R20, R27, R21, 0x1, P0 ;  /* 0x0000001b14157211 */ /* 0x000fc800000f0c15 */
[----:B------:R-:W-:Y:S01]  /*16c0*/  IADD3.X R25, R21, R58, RZ, P1, !PT ;  /* 0x0000003a15197210 */ /* 0x000fe20000ffe4ff */
[----:B---3--:R-:W-:Y:S01]  /*16d0*/  STS.64 [R63], R6 ;  /* 0x000000063f007388 */ /* 0x008fe20000000a00 */
[----:B------:R-:W-:-:S03]  /*16e0*/  NOP ;  /* 0x0000000000007918 */ /* 0x000fc60000000000 */
[----:B------:R-:W0:Y:S01]  /*16f0*/  LDS.64 R26, [R63] ;  /* 0x000000003f1a7984 */ /* 0x000e220000000a00 */
[----:B------:R-:W-:Y:S06]  /*1700*/  BAR.SYNC.DEFER_BLOCKING 0x0 ;  /* 0x0000000000007b1d */ /* 0x000fec0000010000 */
[----:B------:R1:W2:Y:S01]  /*1710*/  LDG.E.64 R20, desc[UR12][R24.64] ;  /* 0x0000000c18147981 */ /* 0x0002a2000c1e1b00 */
[----:B------:R-:W-:Y:S01]  /*1720*/  SHF.R.U64 R68, R4, 0x10, R5 ;  /* 0x0000001004447819 */ /* 0x000fe20000001205 */
[----:B------:R-:W-:-:S04]  /*1730*/  HADD2.F32 R70, -RZ, R70.H0_H0 ;  /* 0x20000046ff467230 */ /* 0x000fc80000004100 */
        /* <DEDUP_REMOVED lines=34> */
[----:B------:R-:W-:-:S03]  /*1960*/  FFMA.FTZ R67, R24, R21, 1 ;  /* 0x3f80000018437423 */ /* 0x000fc60000010015 */
[C---:B------:R-:W-:Y:S01]  /*1970*/  FFMA.FTZ R20, R23.reuse, R20, 1 ;  /* 0x3f80000017147423 */ /* 0x040fe20000010014 */
[----:B------:R-:W-:Y:S01]  /*1980*/  FMUL.FTZ R23, R23, R28 ;  /* 0x0000001c17177220 */ /* 0x000fe20000410000 */
[--C-:B--2---:R-:W-:Y:S01]  /*1990*/  SHF.R.U64 R4, R6, 0x10, R7.reuse ;  /* 0x0000001006047819 */ /* 0x104fe20000001207 */
[----:B------:R-:W-:Y:S01]  /*19a0*/  HADD2.F32 R26, -RZ, R6.H0_H0 ;  /* 0x20000006ff1a7230 */ /* 0x000fe20000004100 */
[----:B------:R-:W-:Y:S01]  /*19b0*/  SHF.R.U32.HI R34, RZ, 0x10, R7 ;  /* 0x00000010ff227819 */ /* 0x000fe20000011607 */
[----:B------:R-:W-:Y:S02]  /*19c0*/  HADD2.F32 R30, -RZ, R7.H0_H0 ;  /* 0x20000007ff1e7230 */ /* 0x000fe40000004100 */
[----:B------:R-:W-:Y:S02]  /*19d0*/  HADD2.F32 R29, -RZ, R4.H0_H0 ;  /* 0x20000004ff1d7230 */ /* 0x000fe40000004100 */
[----:B------:R-:W-:Y:S01]  /*19e0*/  FMUL.FTZ R4, R25, R26 ;  /* 0x0000001a19047220 */ /* 0x000fe20000410000 */
[----:B------:R-:W-:-:S02]  /*19f0*/  HADD2.F32 R34, -RZ, R34.H0_H0 ;  /* 0x20000022ff227230 */ /* 0x000fc40000004100 */
        /* <DEDUP_REMOVED lines=16> */
[----:B------:R-:W-:Y:S01]  /*1b00*/  BAR.SYNC.DEFER_BLOCKING 0x0 ;  /* 0x0000000000007b1d */ /* 0x000fe20000010000 */
[----:B------:R-:W-:Y:S01]  /*1b10*/  F2FP.F16.F32.PACK_AB R73, R67, R32 ;  /* 0x000000204349723e */ /* 0x000fe200000000ff */
[----:B------:R-:W-:Y:S01]  /*1b20*/  FMUL.FTZ R66, R66, R31 ;  /* 0x0000001f42427220 */ /* 0x000fe20000410000 */
[----:B------:R-:W-:Y:S01]  /*1b30*/  FMUL.FTZ R68, R68, R23 ;  /* 0x0000001744447220 */ /* 0x000fe20000410000 */
[----:B------:R-:W-:-:S04]  /*1b40*/  FMUL.FTZ R70, R70, R35 ;  /* 0x0000002346467220 */ /* 0x000fc80000410000 */
[----:B------:R-:W1:Y:S01]  /*1b50*/  LDC.64 R20, c[0x0][0x3e8] ;  /* 0x0000fa00ff147b82 */ /* 0x000e620000000a00 */
[----:B0-----:R-:W-:-:S04]  /*1b60*/  IMAD R32, R6, UR15, RZ ;  /* 0x0000000f06207c24 */ /* 0x001fc8000f8e02ff */
[----:B------:R-:W-:Y:S02]  /*1b70*/  IMAD R33, R7, UR14, R32 ;  /* 0x0000000e07217c24 */ /* 0x000fe4000f8e0220 */
[----:B------:R-:W-:Y:S01]  /*1b80*/  IMAD.WIDE.U32 R6, R6, UR14, R2 ;  /* 0x0000000e06067c25 */ /* 0x000fe2000f8e0002 */
[----:B------:R-:W0:Y:S04]  /*1b90*/  LDC R32, c[0x0][0x21c] ;  /* 0x00008700ff207b82 */ /* 0x000e280000000800 */
[----:B------:R-:W-:Y:S01]  /*1ba0*/  IADD3 R7, R7, R33, RZ ;  /* 0x0000002107077210 */ /* 0x000fe20007ffe0ff */
[----:B------:R-:W-:Y:S01]  /*1bb0*/  IMAD R33, R37, UR6, RZ ;  /* 0x0000000625217c24 */ /* 0x000fe2000f8e02ff */
[----:B------:R-:W-:Y:S01]  /*1bc0*/  STS.64 [R63], R72 ;  /* 0x000000483f007388 */ /* 0x000fe20000000a00 */
[----:B------:R-:W-:-:S03]  /*1bd0*/  NOP ;  /* 0x0000000000007918 */ /* 0x000fc60000000000 */
[----:B------:R-:W2:Y:S01]  /*1be0*/  LDS.64 R4, [R63] ;  /* 0x000000003f047984 */ /* 0x000ea20000000a00 */
[----:B------:R-:W-:-:S04]  /*1bf0*/  IMAD.WIDE.U32 R6, R36, UR6, R6 ;  /* 0x0000000624067c25 */ /* 0x000fc8000f8e0006 */
[----:B------:R-:W-:Y:S01]  /*1c00*/  IMAD R33, R36, UR7, R33 ;  /* 0x0000000724217c24 */ /* 0x000fe2000f8e0221 */
[----:B-1----:R-:W-:Y:S01]  /*1c10*/  LEA R20, P0, R6, R20, 0x1 ;  /* 0x0000001406147211 */ /* 0x002fe200078008ff */
[----:B------:R-:W-:-:S03]  /*1c20*/  ULDC.64 UR6, c[0x0][0x320] ;  /* 0x0000c80000067ab9 */ /* 0x000fc60000000a00 */
[----:B------:R-:W-:-:S04]  /*1c30*/  IADD3 R7, R7, R33, RZ ;  /* 0x0000002107077210 */ /* 0x000fc80007ffe0ff */
[----:B------:R-:W-:Y:S02]  /*1c40*/  LEA.HI.X R21, R6, R21, R7, 0x1, P0 ;  /* 0x0000001506157211 */ /* 0x000fe400000f0c07 */
[----:B------:R-:W-:Y:S02]  /*1c50*/  IADD3 R6, P1, R20, R61, RZ ;  /* 0x0000003d14067210 */ /* 0x000fe40007f3e0ff */
[----:B------:R-:W-:Y:S02]  /*1c60*/  ISETP.NE.U32.AND P0, PT, RZ, UR6, PT ;  /* 0x00000006ff007c0c */ /* 0x000fe4000bf05070 */
[----:B------:R-:W-:Y:S02]  /*1c70*/  IADD3.X R7, R21, R58, RZ, P1, !PT ;  /* 0x0000003a15077210 */ /* 0x000fe40000ffe4ff */
[----:B------:R-:W-:-:S03]  /*1c80*/  ISETP.NE.AND.EX P0, PT, RZ, UR7, PT, P0 ;  /* 0x00000007ff007c0c */ /* 0x000fc6000bf05300 */
[----:B--2---:R1:W-:Y:S10]  /*1c90*/  STG.E.64 desc[UR12][R6.64], R4 ;  /* 0x0000000406007986 */ /* 0x0043f4000c101b0c */
        /* <DEDUP_REMOVED lines=8> */
[----:B------:R-:W-:Y:S01]  /*1d20*/  ULDC.64 UR8, c[0x0][0x2c8] ;  /* 0x0000b20000087ab9 */ /* 0x000fe20000000a00 */
[----:B------:R-:W-:-:S05]  /*1d30*/  F2FP.F16.F32.PACK_AB R23, R35, R30 ;  /* 0x0000001e2317723e */ /* 0x000fca00000000ff */
[----:B------:R-:W-:Y:S01]  /*1d40*/  STS.64 [R63], R22 ;  /* 0x000000163f007388 */ /* 0x000fe20000000a00 */
[----:B------:R-:W-:-:S03]  /*1d50*/  NOP ;  /* 0x0000000000007918 */ /* 0x000fc60000000000 */
[----:B-1----:R-:W1:Y:S01]  /*1d60*/  LDS.64 R4, [R63] ;  /* 0x000000003f047984 */ /* 0x002e620000000a00 */
        /* <DEDUP_REMOVED lines=13> */
.L_x_10778:
[--C-:B------:R-:W-:Y:S01]  /*1e40*/  SHF.R.U64 R85, R18, 0x10, R19.reuse ;  /* 0x0000001012557819 */ /* 0x100fe20000001213 */
[----:B------:R-:W-:Y:S01]  /*1e50*/  HADD2.F32 R87, -RZ, R18.H0_H0 ;  /* 0x20000012ff577230 */ /* 0x000fe20000004100 */
[----:B------:R-:W-:Y:S01]  /*1e60*/  ISETP.GE.AND P0, PT, R32, 0x1, PT ;  /* 0x000000012000780c */ /* 0x000fe20003f06270 */
[----:B------:R-:W-:Y:S01]  /*1e70*/  HADD2.F32 R83, -RZ, R19.H0_H0 ;  /* 0x20000013ff537230 */ /* 0x000fe20000004100 */
[----:B------:R-:W-:Y:S01]  /*1e80*/  SHF.R.U32.HI R80, RZ, 0x10, R19 ;  /* 0x00000010ff507819 */ /* 0x000fe20000011613 */
[----:B------:R-:W-:Y:S02]  /*1e90*/  HADD2.F32 R85, -RZ, R85.H0_H0 ;  /* 0x20000055ff557230 */ /* 0x000fe40000004100 */
[----:B------:R-:W-:Y:S01]  /*1ea0*/  FFMA.FTZ R43, R0, R87, R43 ;  /* 0x00000057002b7223 */ /* 0x000fe2000001002b */
[----:B------:R-:W-:Y:S01]  /*1eb0*/  BAR.SYNC.DEFER_BLOCKING 0x0 ;  /* 0x0000000000007b1d */ /* 0x000fe20000010000 */
[----:B------:R-:W-:Y:S01]  /*1ec0*/  HFMA2.MMA R67, -RZ, RZ, 0, 0 ;  /* 0x00000000ff437435 */ /* 0x000fe200000001ff */
[----:B------:R-:W-:-:S02]  /*1ed0*/  HADD2.F32 R80, -RZ, R80.H0_H0 ;  /* 0x20000050ff507230 */ /* 0x000fc40000004100 */
        /* <DEDUP_REMOVED lines=11> */
[----:B-1----:R-:W1:Y:S01]  /*1f90*/  LDC.64 R6, c[0x0][0x348] ;  /* 0x0000d200ff067b82 */ /* 0x002e620000000a00 */
[----:B0-----:R-:W-:Y:S01]  /*1fa0*/  MOV R2, R44 ;  /* 0x0000002c00027202 */ /* 0x001fe20000000f00 */
[----:B------:R-:W-:Y:S01]  /*1fb0*/  ULDC.64 UR6, c[0x0][0x350] ;  /* 0x0000d40000067ab9 */ /* 0x000fe20000000a00 */
[----:B------:R-:W-:Y:S01]  /*1fc0*/  MOV R3, RZ ;  /* 0x000000ff00037202 */ /* 0x000fe20000000f00 */
[----:B------:R-:W-:Y:S01]  /*1fd0*/  UMOV UR5, URZ ;  /* 0x0000003f00057c82 */ /* 0x000fe20008000000 */
[----:B------:R-:W-:Y:S01]  /*1fe0*/  IADD3 R77, R54, -0x1, RZ ;  /* 0xffffffff364d7810 */ /* 0x000fe20007ffe0ff */
[----:B------:R-:W-:Y:S01]  /*1ff0*/  ULDC UR22, c[0x0][0x224] ;  /* 0x0000890000167ab9 */ /* 0x000fe20000000800 */
[----:B------:R-:W-:Y:S01]  /*2000*/  MOV R81, RZ ;  /* 0x000000ff00517202 */ /* 0x000fe20000000f00 */
[----:B------:R-:W0:Y:S01]  /*2010*/  LDC R22, c[0x0][0x224] ;  /* 0x00008900ff167b82 */ /* 0x000e220000000800 */
        /* <DEDUP_REMOVED lines=9> */
[----:B-1----:R-:W-:-:S06]  /*20b0*/  IMAD R4, R6, UR15, RZ ;  /* 0x0000000f06047c24 */ /* 0x002fcc000f8e02ff */
[----:B------:R-:W1:Y:S01]  /*20c0*/  LDC.64 R24, c[0x0][0x2d0] ;  /* 0x0000b400ff187b82 */ /* 0x000e620000000a00 */
[----:B------:R-:W-:-:S04]  /*20d0*/  IMAD.WIDE.U32 R2, R6, UR14, R2 ;  /* 0x0000000e06027c25 */ /* 0x000fc8000f8e0002 */
[----:B------:R-:W-:Y:S02]  /*20e0*/  IMAD R5, R7, UR14, R4 ;  /* 0x0000000e07057c24 */ /* 0x000fe4000f8e0204 */
[----:B------:R-:W-:Y:S01]  /*20f0*/  IMAD R7, R41, UR6, RZ ;  /* 0x0000000629077c24 */ /* 0x000fe2000f8e02ff */
[----:B------:R-:W3:Y:S02]  /*2100*/  LDC.64 R26, c[0x0][0x2e0] ;  /* 0x0000b800ff1a7b82 */ /* 0x000ee40000000a00 */
[----:B------:R-:W-:Y:S01]  /*2110*/  IADD3 R3, R3, R5, RZ ;  /* 0x0000000503037210 */ /* 0x000fe20007ffe0ff */
[----:B------:R-:W-:Y:S01]  /*2120*/  IMAD R7, R40, UR7, R7 ;  /* 0x0000000728077c24 */ /* 0x000fe2000f8e0207 */
[----:B0-----:R-:W-:Y:S01]  /*2130*/  LEA R5, R22, UR4, 0x7 ;  /* 0x0000000416057c11 */ /* 0x001fe2000f8e38ff */
[----:B------:R-:W-:Y:S01]  /*2140*/  IMAD.WIDE.U32 R20, R40, UR6, R2 ;  /* 0x0000000628147c25 */ /* 0x000fe2000f8e0002 */
[----:B------:R-:W-:Y:S01]  /*2150*/  ULDC.64 UR6, c[0x0][0x3c8] ;  /* 0x0000f20000067ab9 */ /* 0x000fe20000000a00 */
[----:B------:R-:W-:Y:S01]  /*2160*/  LEA.HI R3, R77, R77, RZ, 0x1 ;  /* 0x0000004d4d037211 */ /* 0x000fe200078f08ff */
[----:B------:R-:W0:Y:S02]  /*2170*/  LDC.64 R22, c[0x0][0x360] ;  /* 0x0000d800ff167b82 */ /* 0x000e240000000a00 */
        /* <DEDUP_REMOVED lines=18> */
[----:B-12---:R-:W-:-:S13]  /*22a0*/  ISETP.NE.AND P2, PT, R44, 0x1f, PT ;  /* 0x0000001f2c00780c */ /* 0x006fda0003f45270 */
.L_x_10792:
        /* <DEDUP_REMOVED lines=29> */
[----:B-1----:R-:W1:Y:S01]  /*2480*/  @P0 LDC R88, c[0x0][0x21c] ;  /* 0x00008700ff580b82 */ /* 0x002e620000000800 */
        /* <DEDUP_REMOVED lines=8> */
[----:B-1----:R-:W-:Y:S02]  /*2510*/  @P0 IMAD R7, R4, R88, R81 ;  /* 0x0000005804070224 */ /* 0x002fe400078e0251 */
[----:B------:R-:W1:Y:S01]  /*2520*/  LDS.64 R2, [R63] ;  /* 0x000000003f027984 */ /* 0x000e620000000a00 */
        /* <DEDUP_REMOVED lines=9> */
[----:B0-----:R-:W0:Y:S03]  /*25c0*/  MUFU.EX2 R98, R98 ;  /* 0x0000006200627308 */ /* 0x001e260000000800 */
[----:B------:R3:W5:Y:S02]  /*25d0*/  @P0 LDG.E R91, desc[UR12][R4.64+0x4] ;  /* 0x0000040c045b0981 */ /* 0x000764000c1e1900 */
[----:B---3--:R-:W-:Y:S01]  /*25e0*/  FMUL.FTZ R5, R87, R60 ;  /* 0x0000003c57057220 */ /* 0x008fe20000410000 */
[----:B----4-:R-:W-:-:S04]  /*25f0*/  FMUL.FTZ R87, R6, R7 ;  /* 0x0000000706577220 */ /* 0x010fc80000410000 */
[----:B0-----:R-:W-:Y:S02]  /*2600*/  FMUL.FTZ R106, R98, R87 ;  /* 0x00000057626a7220 */ /* 0x001fe40000410000 */
[----:B------:R0:W3:Y:S01]  /*2610*/  @P2 LDS R87, [R56+0xd4c] ;  /* 0x000d4c0038572984 */ /* 0x0000e20000000800 */
[----:B------:R-:W-:-:S06]  /*2620*/  FMUL.FTZ R97, R89, R65 ;  /* 0x0000004159617220 */ /* 0x000fcc0000410000 */
[----:B------:R-:W4:Y:S01]  /*2630*/  MUFU.EX2 R97, R97 ;  /* 0x0000006100617308 */ /* 0x000f220000000800 */
[--C-:B-1----:R-:W-:Y:S02]  /*2640*/  HADD2.F32 R88, -RZ, R2.reuse.H0_H0 ;  /* 0x20000002ff587230 */ /* 0x102fe40000004100 */
        /* <DEDUP_REMOVED lines=16> */
[----:B0--3--:R-:W-:Y:S06]  /*2750*/  @P2 BRA `(.L_x_10781) ;  /* 0x0000000000202947 */ /* 0x009fec0003800000 */
        /* <DEDUP_REMOVED lines=8> */
.L_x_10781:
[----:B------:R-:W-:Y:S05]  /*27e0*/  BSYNC B0 ;  /* 0x0000000000007941 */ /* 0x000fea0003800000 */
.L_x_10780:
        /* <DEDUP_REMOVED lines=128> */
.L_x_10783:
[----:B------:R-:W-:Y:S05]  /*2ff0*/  BSYNC B0 ;  /* 0x0000000000007941 */ /* 0x000fea0003800000 */
.L_x_10782:
        /* <DEDUP_REMOVED lines=17> */
.L_x_10785:
[----:B------:R-:W-:Y:S05]  /*3110*/  BSYNC B0 ;  /* 0x0000000000007941 */ /* 0x000fea0003800000 */
.L_x_10784:
[----:B01----:R0:W1:Y:S01]  /*3120*/  LDS R7, [R56+0x210] ;  /* 0x0002100038077984 */ /* 0x0030620000000800 */
[----:B------:R-:W-:Y:S04]  /*3130*/  BSSY B0, `(.L_x_10786) ;  /* 0x0000005000007945 */ /* 0x000fe80003800000 */
[----:B------:R-:W-:Y:S05]  /*3140*/  @!P4 BRA `(.L_x_10787) ;  /* 0x00000000000cc947 */ /* 0x000fea0003800000 */
[----:B------:R-:W-:-:S05]  /*3150*/  IMAD.WIDE.U32 R4, R22, UR21, R30 ;  /* 0x0000001516047c25 */ /* 0x000fca000f8e001e */
[----:B------:R-:W-:-:S05]  /*3160*/  IADD3 R5, R97, R5, RZ ;  /* 0x0000000561057210 */ /* 0x000fca0007ffe0ff */
[----:B-1----:R2:W-:Y:S02]  /*3170*/  REDG.E.ADD.F32.FTZ.RN.STRONG.GPU desc[UR12][R4.64], R7 ;  /* 0x00000007040079a6 */ /* 0x0025e4000c10f38c */
.L_x_10787:
[----:B------:R-:W-:Y:S05]  /*3180*/  BSYNC B0 ;  /* 0x0000000000007941 */ /* 0x000fea0003800000 */
.L_x_10786:
[----:B-12---:R1:W2:Y:S01]  /*3190*/  LDS R7, [R56+0x290] ;  /* 0x0002900038077984 */ /* 0x0062a20000000800 */
[----:B------:R-:W-:Y:S01]  /*31a0*/  BSSY B0, `(.L_x_10788) ;  /* 0x0000005000007945 */ /* 0x000fe20003800000 */
[----:B------:R-:W-:-:S03]  /*31b0*/  IMAD.WIDE.U32 R4, R22, UR21, R32 ;  /* 0x0000001516047c25 */ /* 0x000fc6000f8e0020 */
[----:B------:R-:W-:Y:S05]  /*31c0*/  @!P5 BRA `(.L_x_10789) ;  /* 0x000000000008d947 */ /* 0x000fea0003800000 */
[----:B------:R-:W-:-:S05]  /*31d0*/  IADD3 R5, R97, R5, RZ ;  /* 0x0000000561057210 */ /* 0x000fca0007ffe0ff */
[----:B--2---:R3:W-:Y:S02]  /*31e0*/  REDG.E.ADD.F32.FTZ.RN.STRONG.GPU desc[UR12][R4.64], R7 ;  /* 0x00000007040079a6 */ /* 0x0047e4000c10f38c */
.L_x_10789:
[----:B------:R-:W-:Y:S05]  /*31f0*/  BSYNC B0 ;  /* 0x0000000000007941 */ /* 0x000fea0003800000 */
.L_x_10788:
        /* <DEDUP_REMOVED lines=67> */
.L_x_10791:
[----:B------:R-:W-:Y:S05]  /*3630*/  BSYNC B0 ;  /* 0x0000000000007941 */ /* 0x000fea0003800000 */
.L_x_10790:
[----:B------:R-:W-:Y:S01]  /*3640*/  IADD3 R81, R81, 0x1, RZ ;  /* 0x0000000151517810 */ /* 0x000fe20007ffe0ff */
[----:B------:R-:W-:-:S03]  /*3650*/  UIADD3 UR5, UP0, UR5, 0x1, URZ ;  /* 0x0000000105057890 */ /* 0x000fc6000ff1e03f */
[----:B------:R-:W-:Y:S01]  /*3660*/  ISETP.GE.AND P0, PT, R81, UR23, PT ;  /* 0x0000001751007c0c */ /* 0x000fe2000bf06270 */
[----:B------:R-:W-:-:S12]  /*3670*/  UIADD3.X UR6, URZ, UR6, URZ, UP0, !UPT ;  /* 0x000000063f067290 */ /* 0x000fd800087fe43f */
[----:B------:R-:W-:Y:S05]  /*3680*/  @!P0 BRA `(.L_x_10792) ;  /* 0xffffffec00088947 */ /* 0x000fea000383ffff */
.L_x_10779:
[----:B------:R-:W-:Y:S01]  /*3690*/  BAR.SYNC.DEFER_BLOCKING 0x0 ;  /* 0x0000000000007b1d */ /* 0x000fe20000010000 */
[----:B------:R-:W-:Y:S02]  /*36a0*/  SHF.R.S32.HI R0, RZ, 0x1f, R44 ;  /* 0x0000001fff007819 */ /* 0x000fe4000001142c */
[----:B0-----:R-:W-:Y:S02]  /*36b0*/  LEA R2, P0, R44, R49, 0x3 ;  /* 0x000000312c027211 */ /* 0x001fe400078018ff */
[----:B------:R-:W-:-:S03]  /*36c0*/  LEA R29, R45, R52, 0x3 ;  /* 0x000000342d1d7211 */ /* 0x000fc600078e18ff */
[----:B------:R-:W0:Y:S01]  /*36d0*/  LDC.64 R24, c[0x0][0x3e0] ;  /* 0x0000f800ff187b82 */ /* 0x000e220000000a00 */
[----:B------:R-:W-:Y:S01]  /*36e0*/  LEA.HI.X R3, R44, R51, R0, 0x3, P0 ;  /* 0x000000332c037211 */ /* 0x000fe200000f1c00 */
[----:B------:R-:W-:Y:S01]  /*36f0*/  ULDC.64 UR6, c[0x0][0x390] ;  /* 0x0000e40000067ab9 */ /* 0x000fe20000000a00 */
[----:B------:R-:W-:Y:S02]  /*3700*/  F2FP.F16.F32.PACK_AB R74, R74, R73 ;  /* 0x000000494a4a723e */ /* 0x000fe400000000ff */
[----:B------:R-:W-:Y:S02]  /*3710*/  F2FP.F16.F32.PACK_AB R75, R76, R75 ;  /* 0x0000004b4c4b723e */ /* 0x000fe400000000ff */
[----:B------:R-:W-:Y:S01]  /*3720*/  IADD3 R28, R54, -0x1, RZ ;  /* 0xffffffff361c7810 */ /* 0x000fe20007ffe0ff */
[----:B------:R-:W4:Y:S01]  /*3730*/  LDC.64 R26, c[0x0][0x3a8] ;  /* 0x0000ea00ff1a7b82 */ /* 0x000f220000000a00 */
[----:B------:R-:W5:Y:S01]  /*3740*/  LDG.E.64 R2, desc[UR12][R2.64] ;  /* 0x0000000c02027981 */ /* 0x000f62000c1e1b00 */
[----:B------:R-:W-:-:S03]  /*3750*/  UIADD3 UR4, UR4, -0x80, URZ ;  /* 0xffffff8004047890 */ /* 0x000fc6000fffe03f */
[----:B-----5:R5:W-:Y:S01]  /*3760*/  STS.64 [R29], R2 ;  /* 0x000000021d007388 */ /* 0x020be20000000a00 */
[----:B------:R-:W-:-:S03]  /*3770*/  NOP ;  /* 0x0000000000007918 */ /* 0x000fc60000000000 */
[----:B------:R-:W1:Y:S01]  /*3780*/  LDS.64 R18, [R29] ;  /* 0x000000001d127984 */ /* 0x000e620000000a00 */
[----:B------:R-:W-:Y:S01]  /*3790*/  BAR.SYNC.DEFER_BLOCKING 0x0 ;  /* 0x0000000000007b1d */ /* 0x000fe20000010000 */
[----:B-----5:R-:W-:-:S05]  /*37a0*/  SHF.L.U32 R2, R28, 0x7, RZ ;  /* 0x000000071c027819 */ /* 0x020fca00000006ff */
[----:B------:R-:W-:Y:S01]  /*37b0*/  STS.64 [R29], R74 ;  /* 0x0000004a1d007388 */ /* 0x000fe20000000a00 */
[----:B-1----:R-:W-:Y:S01]  /*37c0*/  HADD2.F32 R7, -RZ, R19.H0_H0 ;  /* 0x20000013ff077230 */ /* 0x002fe20000004100 */
        /* <DEDUP_REMOVED lines=15> */
[----:B------:R-:W1:Y:S02]  /*38c0*/  LDC.64 R4, c[0x0][0x388] ;  /* 0x0000e200ff047b82 */ /* 0x000e640000000a00 */
[----:B------:R-:W2:Y:S01]  /*38d0*/  @!P2 MUFU.EX2 R7, R7 ;  /* 0x000000070007a308 */ /* 0x000ea20000000800 */
[----:B------:R-:W-:Y:S01]  /*38e0*/  @!P3 FMUL.FTZ R20, R3, -1.4426950216293334961 ;  /* 0xbfb8aa3b0314b820 */ /* 0x000fe20000410000 */
[----:B------:R-:W-:-:S06]  /*38f0*/  SHF.R.S32.HI R3, RZ, 0x1f, R2 ;  /* 0x0000001fff037819 */ /* 0x000fcc0000011402 */
[----:B------:R-:W3:Y:S01]  /*3900*/  @!P0 MUFU.EX2 R0, R0 ;  /* 0x0000000000008308 */ /* 0x000ee20000000800 */
[----:B------:R-:W-:-:S07]  /*3910*/  @!P1 FMUL.FTZ R6, R6, -1.4426950216293334961 ;  /* 0xbfb8aa3b06069820 */ /* 0x000fce0000410000 */
[----:B------:R5:W0:Y:S01]  /*3920*/  @!P1 MUFU.EX2 R18, R6 ;  /* 0x0000000600129308 */ /* 0x000a220000000800 */
[----:B--2---:R-:W-:Y:S01]  /*3930*/  @!P2 FADD.FTZ R19, R7, 1 ;  /* 0x3f8000000713a421 */ /* 0x004fe20000010000 */
[----:B------:R-:W-:Y:S01]  /*3940*/  NOP ;  /* 0x0000000000007918 */ /* 0x000fe20000000000 */
[----:B-1----:R-:W-:Y:S01]  /*3950*/  IMAD R22, R4, UR15, RZ ;  /* 0x0000000f04167c24 */ /* 0x002fe2000f8e02ff */
[----:B-----5:R-:W1:Y:S01]  /*3960*/  LDS.64 R6, [R29] ;  /* 0x000000001d067984 */ /* 0x020e620000000a00 */
[----:B---3--:R-:W-:-:S03]  /*3970*/  @!P0 FADD.FTZ R0, R0, 1 ;  /* 0x3f80000000008421 */ /* 0x008fc60000010000 */
[----:B------:R-:W2:Y:S01]  /*3980*/  @!P3 MUFU.EX2 R20, R20 ;  /* 0x000000140014b308 */ /* 0x000ea20000000800 */
[----:B------:R-:W-:Y:S02]  /*3990*/  IMAD R21, R5, UR14, R22 ;  /* 0x0000000e05157c24 */ /* 0x000fe4000f8e0216 */
[----:B------:R-:W-:-:S04]  /*39a0*/  IMAD.WIDE.U32 R4, R4, UR14, R2 ;  /* 0x0000000e04047c25 */ /* 0x000fc8000f8e0002 */
[----:B0-----:R-:W-:Y:S01]  /*39b0*/  @!P1 FADD.FTZ R18, R18, 1 ;  /* 0x3f80000012129421 */ /* 0x001fe20000010000 */
[----:B----4-:R-:W-:Y:S01]  /*39c0*/  IMAD.WIDE.U32 R2, R26, UR14, R2 ;  /* 0x0000000e1a027c25 */ /* 0x010fe2000f8e0002 */
[----:B------:R-:W0:Y:S01]  /*39d0*/  @!P0 MUFU.RCP R0, R0 ;  /* 0x0000000000008308 */ /* 0x000e220000001000 */
[----:B------:R-:W-:Y:S02]  /*39e0*/  IADD3 R5, R5, R21, RZ ;  /* 0x0000001505057210 */ /* 0x000fe40007ffe0ff */
[----:B------:R-:W-:Y:S02]  /*39f0*/  IMAD R21, R37, UR6, RZ ;  /* 0x0000000625157c24 */ /* 0x000fe4000f8e02ff */
[----:B------:R-:W-:-:S03]  /*3a00*/  IMAD.WIDE.U32 R4, R36, UR6, R4 ;  /* 0x0000000624047c25 */ /* 0x000fc6000f8e0004 */
[----:B------:R-:W3:Y:S01]  /*3a10*/  @!P2 MUFU.RCP R19, R19 ;  /* 0x000000130013a308 */ /* 0x000ee20000001000 */
[----:B--2---:R-:W-:Y:S01]  /*3a20*/  @!P3 FADD.FTZ R20, R20, 1 ;  /* 0x3f8000001414b421 */ /* 0x004fe20000010000 */
[----:B------:R-:W-:Y:S01]  /*3a30*/  IMAD R21, R36, UR7, R21 ;  /* 0x0000000724157c24 */ /* 0x000fe2000f8e0215 */
[----:B------:R-:W-:Y:S01]  /*3a40*/  LEA R24, P4, R4, R24, 0x1 ;  /* 0x0000001804187211 */ /* 0x000fe200078808ff */
[----:B------:R-:W-:-:S03]  /*3a50*/  ULDC.64 UR6, c[0x0][0x3b0] ;  /* 0x0000ec0000067ab9 */ /* 0x000fc60000000a00 */
[----:B------:R-:W-:Y:S01]  /*3a60*/  IADD3 R5, R5, R21, RZ ;  /* 0x0000001505057210 */ /* 0x000fe20007ffe0ff */
[----:B------:R2:W4:Y:S01]  /*3a70*/  @!P1 MUFU.RCP R22, R18 ;  /* 0x0000001200169308 */ /* 0x0005220000001000 */
[----:B0-----:R-:W-:Y:S01]  /*3a80*/  @!P0 FMUL.FTZ R71, R71, R0 ;  /* 0x0000000047478220 */ /* 0x001fe20000410000 */
[----:B------:R-:W-:Y:S01]  /*3a90*/  IMAD R0, R26, UR15, RZ ;  /* 0x0000000f1a007c24 */ /* 0x000fe2000f8e02ff */
[----:B------:R-:W-:Y:S02]  /*3aa0*/  LEA.HI.X R5, R4, R25, R5, 0x1, P4 ;  /* 0x0000001904057211 */ /* 0x000fe400020f0c05 */
[----:B------:R-:W-:Y:S01]  /*3ab0*/  ISETP.GT.AND P4, PT, R54, 0x1, PT ;  /* 0x000000013600780c */ /* 0x000fe20003f84270 */
[----:B------:R-:W-:Y:S02]  /*3ac0*/  IMAD R23, R27, UR14, R0 ;  /* 0x0000000e1b177c24 */ /* 0x000fe4000f8e0200 */
[----:B------:R-:W-:Y:S01]  /*3ad0*/  FADD.FTZ R42, R71, R42 ;  /* 0x0000002a472a7221 */ /* 0x000fe20000010000 */
[----:B------:R-:W0:Y:S01]  /*3ae0*/  @!P3 MUFU.RCP R20, R20 ;  /* 0x000000140014b308 */ /* 0x000e220000001000 */
[----:B--2---:R-:W-:Y:S01]  /*3af0*/  IADD3 R18, P0, R24, R61, RZ ;  /* 0x0000003d18127210 */ /* 0x004fe20007f1e0ff */
[----:B---3--:R-:W-:Y:S01]  /*3b00*/  @!P2 FMUL.FTZ R72, R72, R19 ;  /* 0x000000134848a220 */ /* 0x008fe20000410000 */
[----:B------:R-:W2:Y:S01]  /*3b10*/  LDC.64 R24, c[0x0][0x3f0] ;  /* 0x0000fc00ff187b82 */ /* 0x000ea20000000a00 */
[----:B------:R-:W-:-:S02]  /*3b20*/  IADD3 R3, R3, R23, RZ ;  /* 0x0000001703037210 */ /* 0x000fc40007ffe0ff */
[----:B------:R-:W-:Y:S02]  /*3b30*/  IADD3.X R19, R5, R58, RZ, P0, !PT ;  /* 0x0000003a05137210 */ /* 0x000fe400007fe4ff */
[----:B------:R-:W-:Y:S01]  /*3b40*/  IADD3 R46, P2, R46, -0x100, RZ ;  /* 0xffffff002e2e7810 */ /* 0x000fe20007f5e0ff */
[----:B----4-:R-:W-:Y:S01]  /*3b50*/  @!P1 FMUL.FTZ R69, R69, R22 ;  /* 0x0000001645459220 */ /* 0x010fe20000410000 */
[----:B------:R-:W-:Y:S01]  /*3b60*/  IMAD.WIDE.U32 R2, R36, UR6, R2 ;  /* 0x0000000624027c25 */ /* 0x000fe2000f8e0002 */
[----:B-1----:R1:W-:Y:S01]  /*3b70*/  STG.E.64 desc[UR12][R18.64], R6 ;  /* 0x0000000612007986 */ /* 0x0023e2000c101b0c */
[----:B------:R-:W-:Y:S01]  /*3b80*/  BAR.SYNC.DEFER_BLOCKING 0x0 ;  /* 0x0000000000007b1d */ /* 0x000fe20000010000 */
[----:B------:R-:W-:Y:S01]  /*3b90*/  IADD3 R53, P1, R53, -0x100, RZ ;  /* 0xffffff0035357810 */ /* 0x000fe20007f3e0ff */
[----:B0-----:R-:W-:Y:S01]  /*3ba0*/  @!P3 FMUL.FTZ R67, R67, R20 ;  /* 0x000000144343b220 */ /* 0x001fe20000410000 */
[----:B------:R-:W-:Y:S01]  /*3bb0*/  F2FP.F16.F32.PACK_AB R20, R69, R71 ;  /* 0x000000474514723e */ /* 0x000fe200000000ff */
[----:B------:R-:W-:Y:S01]  /*3bc0*/  FADD.FTZ R69, R42, R69 ;  /* 0x000000452a457221 */ /* 0x000fe20000010000 */
[----:B------:R-:W-:-:S02]  /*3bd0*/  IADD3 R48, P3, R48, -0x100, RZ ;  /* 0xffffff0030307810 */ /* 0x000fc40007f7e0ff */
[----:B------:R-:W-:Y:S01]  /*3be0*/  F2FP.F16.F32.PACK_AB R21, R67, R72 ;  /* 0x000000484315723e */ /* 0x000fe200000000ff */
[----:B------:R-:W-:Y:S01]  /*3bf0*/  FADD.FTZ R42, R69, R72 ;  /* 0x00000048452a7221 */ /* 0x000fe20000010000 */
[----:B------:R-:W-:Y:S01]  /*3c00*/  MOV R54, R28 ;  /* 0x0000001c00367202 */ /* 0x000fe20000000f00 */
[----:B-1----:R-:W-:Y:S01]  /*3c10*/  IMAD R7, R37, UR6, RZ ;  /* 0x0000000625077c24 */ /* 0x002fe2000f8e02ff */
[----:B------:R-:W-:Y:S01]  /*3c20*/  IADD3.X R55, R55, -0x1, RZ, P1, !PT ;  /* 0xffffffff37377810 */ /* 0x000fe20000ffe4ff */
[----:B------:R-:W-:Y:S01]  /*3c30*/  FADD.FTZ R42, R42, R67 ;  /* 0x000000432a2a7221 */ /* 0x000fe20000010000 */
[----:B--2---:R-:W-:Y:S01]  /*3c40*/  LEA R0, P0, R2, R24, 0x1 ;  /* 0x0000001802007211 */ /* 0x004fe200078008ff */
[----:B------:R-:W-:Y:S01]  /*3c50*/  IMAD R7, R36, UR7, R7 ;  /* 0x0000000724077c24 */ /* 0x000fe2000f8e0207 */
[----:B------:R-:W-:Y:S02]  /*3c60*/  IADD3.X R47, R47, -0x1, RZ, P2, !PT ;  /* 0xffffffff2f2f7810 */ /* 0x000fe400017fe4ff */
[----:B------:R-:W-:-:S02]  /*3c70*/  IADD3.X R50, R50, -0x1, RZ, P3, !PT ;  /* 0xffffffff32327810 */ /* 0x000fc40001ffe4ff */
[----:B------:R-:W-:-:S04]  /*3c80*/  IADD3 R3, R3, R7, RZ ;  /* 0x0000000703037210 */ /* 0x000fc80007ffe0ff */
        /* <DEDUP_REMOVED lines=10> */
.L_x_10769:
        /* <DEDUP_REMOVED lines=26> */
.L_x_10795:
[----:B------:R-:W-:Y:S05]  /*3ed0*/  BSYNC B0 ;  /* 0x0000000000007941 */ /* 0x000fea0003800000 */
.L_x_10794:
        /* <DEDUP_REMOVED lines=29> */
.L_x_10797:
[----:B-1----:R-:W1:Y:S02]  /*40b0*/  S2R R15, SR_TID.X ;  /* 0x00000000000f7919 */ /* 0x002e640000002100 */
.L_x_10798:
[----:B------:R-:W-:Y:S05]  /*40c0*/  BSYNC B0 ;  /* 0x0000000000007941 */ /* 0x000fea0003800000 */
.L_x_10796:
[----:B------:R-:W-:Y:S02]  /*40d0*/  ULDC UR16, c[0x0][0x21c] ;  /* 0x0000870000107ab9 */ /* 0x000fe40000000800 */
[----:B-1----:R-:W-:-:S13]  /*40e0*/  ISETP.GE.AND P0, PT, R15, UR16, PT ;  /* 0x000000100f007c0c */ /* 0x002fda000bf06270 */
[----:B------:R-:W-:Y:S05]  /*40f0*/  @P0 EXIT ;  /* 0x000000000000094d */ /* 0x000fea0003800000 */
[----:B------:R-:W1:Y:S01]  /*4100*/  S2UR UR5, SR_CgaCtaId ;  /* 0x00000000000579c3 */ /* 0x000e620000008800 */
[----:B------:R-:W-:Y:S01]  /*4110*/  ULDC.64 UR6, c[0x0][0x378] ;  /* 0x0000de0000067ab9 */ /* 0x000fe20000000a00 */
[----:B------:R-:W-:Y:S01]  /*4120*/  ULDC.64 UR8, c[0x0][0x338] ;  /* 0x0000ce0000087ab9 */ /* 0x000fe20000000a00 */
[C---:B0-----:R-:W-:Y:S01]  /*4130*/  IMAD R5, R37.reuse, UR6, RZ ;  /* 0x0000000625057c24 */ /* 0x041fe2000f8e02ff */
        /* <DEDUP_REMOVED lines=15> */
.L_x_10800:
        /* <DEDUP_REMOVED lines=26> */
.L_x_10799:
[----:B------:R-:W-:Y:S05]  /*43d0*/  EXIT ;  /* 0x000000000000794d */ /* 0x000fea0003800000 */
.L_x_10801:
        /* <DEDUP_REMOVED lines=10> */
.L_x_11067:


//--------------------- .text._Z25selective_scan_bwd_kernelI32Selective_Scan_bwd_kernel_traitsILi32ELi4ELb1ELb1ELb1ELb0ELb0EN3c104HalfEfEEv12SSMParamsBwd --------------------------
	.section	.text._Z25selective_scan_bwd_kernelI32Selective_Scan_bwd_kernel_traitsILi32ELi4ELb1ELb1ELb1ELb0ELb0EN3c104HalfEfEEv12SSMParamsBwd,"ax",@progbits
	.align	128
        .global         _Z25selective_scan_bwd_kernelI32Selective_Scan_bwd_kernel_traitsILi32ELi4ELb1ELb1ELb1ELb0ELb0EN3c104HalfEfEEv12SSMParamsBwd
        .type           _Z25selective_scan_bwd_kernelI32Selective_Scan_bwd_kernel_traitsILi32ELi4ELb1ELb1ELb1ELb0ELb0EN3c104HalfEfEEv12SSMParamsBwd,@function
        .size           _Z25selective_scan_bwd_kernelI32Selective_Scan_bwd_kernel_traitsILi32ELi4ELb1ELb1ELb1ELb0ELb0EN3c104HalfEfEEv12SSMParamsBwd,(.L_x_11068 - _Z25selective_scan_bwd_kernelI32Selective_Scan_bwd_kernel_traitsILi32ELi4ELb1ELb1ELb1ELb0ELb0EN3c104HalfEfEEv12SSMParamsBwd)
        .other          _Z25selective_scan_bwd_kernelI32Selective_Scan_bwd_kernel_traitsILi32ELi4ELb1ELb1ELb1ELb0ELb0EN3c104HalfEfEEv12SSMParamsBwd,@"STO_CUDA_ENTRY STV_DEFAULT"
_Z25selective_scan_bwd_kernelI32Selective_Scan_bwd_kernel_traitsILi32ELi4ELb1ELb1ELb1ELb0ELb0EN3c104HalfEfEEv12SSMParamsBwd:
.text._Z25selective_scan_bwd_kernelI32Selective_Scan_bwd_kernel_traitsILi32ELi4ELb1ELb1ELb1ELb0ELb0EN3c104HalfEfEEv12SSMParamsBwd:
        /* <DEDUP_REMOVED lines=141> */
[----:B------:R-:W-:Y:S01]  /*08d0*/  HFMA2.MMA R27, -RZ, RZ, 0, 0 ;  /* 0x00000000ff1b7435 */ /* 0x000fe200000001ff */
[----:B-1----:R-:W-:Y:S01]  /*08e0*/  @P0 IMAD.WIDE R52, R3, 0x8, R52 ;  /* 0x0000000803340825 */ /* 0x002fe200078e0234 */
        /* <DEDUP_REMOVED lines=8> */
[----:B------:R-:W-:Y:S01]  /*0970*/  IMAD.WIDE.U32 R58, R43, UR4, RZ ;  /* 0x000000042b3a7c25 */ /* 0x000fe2000f8e00ff */
[----:B------:R-:W-:Y:S01]  /*0980*/  UMOV UR4, 0x400 ;  /* 0x0000040000047882 */ /* 0x000fe20000000000 */
[----:B------:R-:W-:Y:S01]  /*0990*/  ULDC UR6, c[0x0][0x224] ;  /* 0x0000890000067ab9 */ /* 0x000fe20000000800 */
[----:B------:R-:W2:Y:S01]  /*09a0*/  S2R R26, SR_LANEID ;  /* 0x00000000001a7919 */ /* 0x000ea20000000000 */
[----:B------:R-:W-:Y:S01]  /*09b0*/  MOV R27, RZ ;  /* 0x000000ff001b7202 */ /* 0x000fe20000000f00 */
[----:B------:R-:W-:Y:S01]  /*09c0*/  IMAD.IADD R15, R59, 0x1, R15 ;  /* 0x000000013b0f7824 */ /* 0x000fe200078e020f */
[----:B------:R-:W-:Y:S02]  /*09d0*/  MOV R29, RZ ;  /* 0x000000ff001d7202 */ /* 0x000fe40000000f00 */
        /* <DEDUP_REMOVED lines=9> */
.L_x_10817:
[----:B------:R-:W-:Y:S01]  /*0a70*/  BAR.SYNC.DEFER_BLOCKING 0x0 ;  /* 0x0000000000007b1d */ /* 0x000fe20000010000 */
[C---:B0-----:R-:W-:Y:S02]  /*0a80*/  SHF.L.U32 R7, R28.reuse, 0x3, RZ ;  /* 0x000000031c077819 */ /* 0x041fe400000006ff */
[----:B------:R-:W-:Y:S02]  /*0a90*/  SHF.L.U64.HI R6, R28, 0x3, R11 ;  /* 0x000000031c067819 */ /* 0x000fe4000001020b */
[----:B------:R-:W-:Y:S01]  /*0aa0*/  IADD3 R2, P0, R24, R7, RZ ;  /* 0x0000000718027210 */ /* 0x000fe20007f1e0ff */
[----:B------:R-:W-:-:S03]  /*0ab0*/  ULDC UR5, c[0x0][0x21c] ;  /* 0x0000870000057ab9 */ /* 0x000fc60000000800 */
[----:B------:R-:W-:-:S06]  /*0ac0*/  IADD3.X R3, R25, R6, RZ, P0, !PT ;  /* 0x0000000619037210 */ /* 0x000fcc00007fe4ff */
[----:B--2---:R-:W2:Y:S01]  /*0ad0*/  LDG.E.64 R2, desc[UR12][R2.64] ;  /* 0x0000000c02027981 */ /* 0x004ea2000c1e1b00 */
[----:B------:R-:W-:Y:S02]  /*0ae0*/  LEA R5, R26, R13, 0x3 ;  /* 0x0000000d1a057211 */ /* 0x000fe400078e18ff */
[----:B------:R-:W-:-:S05]  /*0af0*/  IADD3 R34, P0, R22, R7, RZ ;  /* 0x0000000716227210 */ /* 0x000fca0007f1e0ff */
[----:B------:R-:W-:Y:S01]  /*0b00*/  IMAD.X R35, R23, 0x1, R6, P0 ;  /* 0x0000000117237824 */ /* 0x000fe200000e0606 */
        /* <DEDUP_REMOVED lines=19> */
[----:B------:R-:W-:Y:S02]  /*0c40*/  @!P0 MOV R45, RZ ;  /* 0x000000ff002d8202 */ /* 0x000fe40000000f00 */
[----:B------:R-:W-:Y:S01]  /*0c50*/  @!P0 CS2R R46, SRZ ;  /* 0x00000000002e8805 */ /* 0x000fe2000001ff00 */
[----:B--2---:R-:W-:Y:S01]  /*0c60*/  STS.64 [R5], R36 ;  /* 0x0000002405007388 */ /* 0x004fe20000000a00 */
[----:B------:R-:W-:-:S03]  /*0c70*/  NOP ;  /* 0x0000000000007918 */ /* 0x000fc60000000000 */
[----:B------:R-:W0:Y:S02]  /*0c80*/  LDS.64 R2, [R5] ;  /* 0x0000000005027984 */ /* 0x000e240000000a00 */
[--C-:B0-----:R-:W-:Y:S01]  /*0c90*/  SHF.R.U64 R44, R2, 0x10, R3.reuse ;  /* 0x00000010022c7819 */ /* 0x101fe20000001203 */
        /* <DEDUP_REMOVED lines=15> */
[----:B---3--:R-:W-:Y:S05]  /*0d90*/  @!P0 BRA `(.L_x_10803) ;  /* 0x0000001800788947 */ /* 0x008fea0003800000 */
[----:B------:R-:W0:Y:S01]  /*0da0*/  LDC.64 R38, c[0x0][0x348] ;  /* 0x0000d200ff267b82 */ /* 0x000e220000000a00 */
[----:B------:R-:W-:Y:S01]  /*0db0*/  HFMA2.MMA R37, -RZ, RZ, 0, 0 ;  /* 0x00000000ff257435 */ /* 0x000fe200000001ff */
[----:B------:R-:W-:Y:S01]  /*0dc0*/  MOV R36, R28 ;  /* 0x0000001c00247202 */ /* 0x000fe20000000f00 */
[----:B------:R-:W-:Y:S01]  /*0dd0*/  ULDC.64 UR6, c[0x0][0x350] ;  /* 0x0000d40000067ab9 */ /* 0x000fe20000000a00 */
[----:B------:R-:W-:Y:S01]  /*0de0*/  ULDC.64 UR8, c[0x0][0x370] ;  /* 0x0000dc0000087ab9 */ /* 0x000fe20000000a00 */
[----:B------:R-:W-:Y:S01]  /*0df0*/  SHF.R.U64 R93, R32, 0x10, R33 ;  /* 0x00000010205d7819 */ /* 0x000fe20000001221 */
[----:B------:R-:W-:Y:S01]  /*0e00*/  HADD2.F32 R91, -RZ, R33.H0_H0 ;  /* 0x20000021ff5b7230 */ /* 0x000fe20000004100 */
[----:B------:R-:W-:Y:S01]  /*0e10*/  UMOV UR5, URZ ;  /* 0x0000003f00057c82 */ /* 0x000fe20008000000 */
[----:B------:R-:W1:Y:S01]  /*0e20*/  LDC.64 R46, c[0x0][0x368] ;  /* 0x0000da00ff2e7b82 */ /* 0x000e620000000a00 */
[----:B------:R-:W-:Y:S01]  /*0e30*/  IMAD.MOV.U32 R88, RZ, RZ, RZ ;  /* 0x000000ffff587224 */ /* 0x000fe200078e00ff */
[----:B------:R-:W-:Y:S01]  /*0e40*/  ULDC UR24, c[0x0][0x224] ;  /* 0x0000890000187ab9 */ /* 0x000fe20000000800 */
[----:B------:R-:W-:-:S02]  /*0e50*/  HADD2.F32 R93, -RZ, R93.H0_H0 ;  /* 0x2000005dff5d7230 */ /* 0x000fc40000004100 */
[--C-:B------:R-:W-:Y:S01]  /*0e60*/  FADD.FTZ R91, R91, R40.reuse ;  /* 0x000000285b5b7221 */ /* 0x100fe20000010000 */
[----:B------:R-:W-:Y:S01]  /*0e70*/  ULDC UR25, c[0x0][0x21c] ;  /* 0x0000870000197ab9 */ /* 0x000fe20000000800 */
[----:B------:R-:W-:Y:S01]  /*0e80*/  ULDC.64 UR18, c[0x0][0x360] ;  /* 0x0000d80000127ab9 */ /* 0x000fe20000000a00 */
[----:B------:R-:W-:Y:S01]  /*0e90*/  ULDC.64 UR26, c[0x0][0x3c8] ;  /* 0x0000f200001a7ab9 */ /* 0x000fe20000000a00 */
[----:B------:R-:W2:Y:S01]  /*0ea0*/  LDC R89, c[0x0][0x224] ;  /* 0x00008900ff597b82 */ /* 0x000ea20000000800 */
[----:B------:R-:W-:Y:S01]  /*0eb0*/  FADD.FTZ R93, R93, R40 ;  /* 0x000000285d5d7221 */ /* 0x000fe20000010000 */
[----:B------:R-:W-:Y:S01]  /*0ec0*/  ULDC.64 UR20, c[0x0][0x380] ;  /* 0x0000e00000147ab9 */ /* 0x000fe20000000a00 */
[----:B------:R-:W-:Y:S01]  /*0ed0*/  ULDC.64 UR28, c[0x0][0x3d0] ;  /* 0x0000f400001c7ab9 */ /* 0x000fe20000000a00 */
[----:B------:R-:W-:Y:S01]  /*0ee0*/  ULDC.64 UR10, c[0x0][0x250] ;  /* 0x00009400000a7ab9 */ /* 0x000fe20000000a00 */
[----:B------:R-:W-:Y:S01]  /*0ef0*/  ULDC.64 UR16, c[0x0][0x270] ;  /* 0x00009c0000107ab9 */ /* 0x000fe20000000a00 */
[----:B0-----:R-:W-:-:S02]  /*0f00*/  IMAD.WIDE.U32 R34, R38, UR14, R36 ;  /* 0x0000000e26227c25 */ /* 0x001fc4000f8e0024 */
[----:B------:R-:W0:Y:S02]  /*0f10*/  LDC.64 R78, c[0x0][0x360] ;  /* 0x0000d800ff4e7b82 */ /* 0x000e240000000a00 */
[----:B------:R-:W-:Y:S02]  /*0f20*/  IMAD R0, R38, UR15, RZ ;  /* 0x0000000f26007c24 */ /* 0x000fe4000f8e02ff */
[----:B-1----:R-:W-:-:S04]  /*0f30*/  IMAD R2, R46, UR15, RZ ;  /* 0x0000000f2e027c24 */ /* 0x002fc8000f8e02ff */
[----:B------:R-:W1:Y:S01]  /*0f40*/  LDC.64 R80, c[0x0][0x380] ;  /* 0x0000e000ff507b82 */ /* 0x000e620000000a00 */
[----:B------:R-:W-:-:S04]  /*0f50*/  IMAD.WIDE.U32 R36, R46, UR14, R36 ;  /* 0x0000000e2e247c25 */ /* 0x000fc8000f8e0024 */
[----:B------:R-:W-:Y:S01]  /*0f60*/  IMAD R39, R39, UR14, R0 ;  /* 0x0000000e27277c24 */ /* 0x000fe2000f8e0200 */
[----:B------:R-:W-:Y:S01]  /*0f70*/  IADD3 R0, R14, -0x1, RZ ;  /* 0xffffffff0e007810 */ /* 0x000fe20007ffe0ff */
[----:B------:R-:W-:Y:S01]  /*0f80*/  IMAD R45, R47, UR14, R2 ;  /* 0x0000000e2f2d7c24 */ /* 0x000fe2000f8e0202 */
[----:B------:R-:W3:Y:S02]  /*0f90*/  LDC R46, c[0x0][0x224] ;  /* 0x00008900ff2e7b82 */ /* 0x000ee40000000800 */
[----:B------:R-:W-:Y:S01]  /*0fa0*/  IADD3 R35, R35, R39, RZ ;  /* 0x0000002723237210 */ /* 0x000fe20007ffe0ff */
[----:B------:R-:W-:Y:S01]  /*0fb0*/  IMAD.IADD R37, R37, 0x1, R45 ;  /* 0x0000000125257824 */ /* 0x000fe200078e022d */
[----:B------:R-:W-:Y:S01]  /*0fc0*/  LEA.HI R2, R0, R0, RZ, 0x1 ;  /* 0x0000000000027211 */ /* 0x000fe200078f08ff */
[C---:B------:R-:W-:Y:S02]  /*0fd0*/  IMAD R39, R31.reuse, UR6, RZ ;  /* 0x000000061f277c24 */ /* 0x040fe4000f8e02ff */
[----:B------:R-:W-:Y:S01]  /*0fe0*/  IMAD R45, R31, UR8, RZ ;  /* 0x000000081f2d7c24 */ /* 0x000fe2000f8e02ff */
[----:B------:R-:W-:Y:S01]  /*0ff0*/  LOP3.LUT R85, R2, 0xfffffe, RZ, 0xc0, !PT ;  /* 0x00fffffe02557812 */ /* 0x000fe200078ec0ff */
[C---:B------:R-:W-:Y:S01]  /*1000*/  IMAD R39, R30.reuse, UR7, R39 ;  /* 0x000000071e277c24 */ /* 0x040fe2000f8e0227 */
[----:B------:R-:W4:Y:S01]  /*1010*/  LDC.64 R82, c[0x0][0x2d0] ;  /* 0x0000b400ff527b82 */ /* 0x000f220000000a00 */
[----:B------:R-:W-:Y:S01]  /*1020*/  IMAD.WIDE.U32 R34, R30, UR6, R34 ;  /* 0x000000061e227c25 */ /* 0x000fe2000f8e0022 */
[----:B------:R-:W-:Y:S01]  /*1030*/  ULDC.64 UR6, c[0x0][0x3c8] ;  /* 0x0000f20000067ab9 */ /* 0x000fe20000000a00 */
[----:B------:R-:W-:-:S02]  /*1040*/  IADD3 R85, R0, -R85, RZ ;  /* 0x8000005500557210 */ /* 0x000fc40007ffe0ff */
[----:B------:R-:W-:Y:S01]  /*1050*/  IMAD R47, R30, UR9, R45 ;  /* 0x000000091e2f7c24 */ /* 0x000fe2000f8e022d */
[----:B------:R-:W-:Y:S01]  /*1060*/  SHF.L.U32 R45, R0, 0x7, RZ ;  /* 0x00000007002d7819 */ /* 0x000fe200000006ff */
[----:B------:R-:W-:Y:S01]  /*1070*/  IMAD.WIDE.U32 R64, R30, UR8, R36 ;  /* 0x000000081e407c25 */ /* 0x000fe2000f8e0024 */
[----:B------:R-:W-:Y:S01]  /*1080*/  ULDC.64 UR8, c[0x0][0x3d0] ;  /* 0x0000f40000087ab9 */ /* 0x000fe20000000a00 */
[----:B------:R-:W-:Y:S02]  /*1090*/  IADD3 R2, R35, R39, RZ ;  /* 0x0000002723027210 */ /* 0x000fe40007ffe0ff */
[----:B------:R-:W-:Y:S01]  /*10a0*/  LEA R36, P1, R34, UR6, 0x2 ;  /* 0x0000000622247c11 */ /* 0x000fe2000f8210ff */
[----:B------:R-:W-:Y:S01]  /*10b0*/  UMOV UR6, URZ ;  /* 0x0000003f00067c82 */ /* 0x000fe20008000000 */
[----:B------:R-:W-:Y:S02]  /*10c0*/  IADD3 R0, R65, R47, RZ ;  /* 0x0000002f41007210 */ /* 0x000fe40007ffe0ff */
[----:B------:R-:W-:-:S02]  /*10d0*/  LEA R38, P2, R64, UR8, 0x2 ;  /* 0x0000000840267c11 */ /* 0x000fc4000f8410ff */
[----:B------:R-:W-:Y:S01]  /*10e0*/  LEA.HI.X R37, R34, UR7, R2, 0x2, P1 ;  /* 0x0000000722257c11 */ /* 0x000fe200088f1402 */
[----:B------:R-:W-:Y:S01]  /*10f0*/  ULDC UR7, c[0x0][0x218] ;  /* 0x0000860000077ab9 */ /* 0x000fe20000000800 */
[----:B------:R-:W-:Y:S01]  /*1100*/  LEA.HI.X R39, R64, UR9, R0, 0x2, P2 ;  /* 0x0000000940277c11 */ /* 0x000fe200090f1400 */
[----:B------:R-:W-:Y:S01]  /*1110*/  ULDC.64 UR8, c[0x0][0x238] ;  /* 0x00008e0000087ab9 */ /* 0x000fe20000000a00 */
[C---:B------:R-:W-:Y:S02]  /*1120*/  IADD3 R62, P0, R45.reuse, R34, RZ ;  /* 0x000000222d3e7210 */ /* 0x040fe40007f1e0ff */
[----:B------:R-:W-:Y:S02]  /*1130*/  IADD3 R64, P1, R45, R64, RZ ;  /* 0x000000402d407210 */ /* 0x000fe40007f3e0ff */
[----:B---3--:R-:W-:Y:S02]  /*1140*/  LEA R35, R46, UR4, 0x7 ;  /* 0x000000042e237c11 */ /* 0x008fe4000f8e38ff */
[----:B------:R-:W-:-:S02]  /*1150*/  CS2R R46, SRZ ;  /* 0x00000000002e7805 */ /* 0x000fc4000001ff00 */
[----:B------:R-:W-:Y:S01]  /*1160*/  SHF.R.S32.HI R45, RZ, 0x1f, R45 ;  /* 0x0000001fff2d7819 */ /* 0x000fe2000001142d */
[----:B------:R-:W-:-:S03]  /*1170*/  IMAD.WIDE R36, R35, 0x4, R36 ;  /* 0x0000000423247825 */ /* 0x000fc600078e0224 */
[----:B------:R-:W-:Y:S02]  /*1180*/  IADD3.X R65, R45, R0, RZ, P1, !PT ;  /* 0x000000002d417210 */ /* 0x000fe40000ffe4ff */
[----:B------:R-:W-:Y:S01]  /*1190*/  SHF.R.U32.HI R0, RZ, 0x10, R33 ;  /* 0x00000010ff007819 */ /* 0x000fe20000011621 */
[----:B------:R-:W-:Y:S01]  /*11a0*/  IMAD.WIDE R38, R35, 0x4, R38 ;  /* 0x0000000423267825 */ /* 0x000fe200078e0226 */
[----:B------:R-:W-:Y:S01]  /*11b0*/  IADD3.X R63, R45, R2, RZ, P0, !PT ;  /* 0x000000022d3f7210 */ /* 0x000fe200007fe4ff */
[----:B------:R-:W-:Y:S01]  /*11c0*/  HFMA2.MMA R2, -RZ, RZ, 0, 0 ;  /* 0x00000000ff027435 */ /* 0x000fe200000001ff */
[C---:B------:R-:W-:Y:S01]  /*11d0*/  IADD3 R68, P1, R36.reuse, -0x100, RZ ;  /* 0xffffff0024447810 */ /* 0x040fe20007f3e0ff */
[----:B------:R-:W-:Y:S01]  /*11e0*/  HADD2.F32 R35, -RZ, R32.H0_H0 ;  /* 0x20000020ff237230 */ /* 0x000fe20000004100 */
[C---:B------:R-:W-:Y:S01]  /*11f0*/  IADD3 R70, P2, R36.reuse, -0x80, RZ ;  /* 0xffffff8024467810 */ /* 0x040fe20007f5e0ff */
[----:B------:R-:W-:Y:S01]  /*1200*/  HADD2.F32 R33, -RZ, R0.H0_H0 ;  /* 0x20000000ff217230 */ /* 0x000fe20000004100 */
[----:B------:R-:W-:-:S02]  /*1210*/  IADD3 R66, P0, R36, -0x180, RZ ;  /* 0xfffffe8024427810 */ /* 0x000fc40007f1e0ff */
[C---:B------:R-:W-:Y:S01]  /*1220*/  IADD3 R72, P3, R38.reuse, -0x180, RZ ;  /* 0xfffffe8026487810 */ /* 0x040fe20007f7e0ff */
[--C-:B------:R-:W-:Y:S01]  /*1230*/  FADD.FTZ R90, R35, R40.reuse ;  /* 0x00000028235a7221 */ /* 0x100fe20000010000 */
[C---:B------:R-:W-:Y:S01]  /*1240*/  IADD3 R74, P4, R38.reuse, -0x100, RZ ;  /* 0xffffff00264a7810 */ /* 0x040fe20007f9e0ff */
[----:B------:R-:W-:Y:S01]  /*1250*/  FADD.FTZ R92, R33, R40 ;  /* 0x00000028215c7221 */ /* 0x000fe20000010000 */
[----:B------:R-:W-:Y:S02]  /*1260*/  IADD3 R76, P5, R38, -0x80, RZ ;  /* 0xffffff80264c7810 */ /* 0x000fe40007fbe0ff */
[C---:B------:R-:W-:Y:S02]  /*1270*/  IADD3.X R69, R37.reuse, -0x1, RZ, P1, !PT ;  /* 0xffffffff25457810 */ /* 0x040fe40000ffe4ff */
[C---:B------:R-:W-:Y:S02]  /*1280*/  IADD3.X R71, R37.reuse, -0x1, RZ, P2, !PT ;  /* 0xffffffff25477810 */ /* 0x040fe400017fe4ff */
[----:B------:R-:W-:-:S02]  /*1290*/  IADD3.X R67, R37, -0x1, RZ, P0, !PT ;  /* 0xffffffff25437810 */ /* 0x000fc400007fe4ff */
[C---:B------:R-:W-:Y:S02]  /*12a0*/  IADD3.X R73, R39.reuse, -0x1, RZ, P3, !PT ;  /* 0xffffffff27497810 */ /* 0x040fe40001ffe4ff */
[C---:B------:R-:W-:Y:S02]  /*12b0*/  IADD3.X R75, R39.reuse, -0x1, RZ, P4, !PT ;  /* 0xffffffff274b7810 */ /* 0x040fe400027fe4ff */
[----:B------:R-:W-:Y:S02]  /*12c0*/  IADD3.X R77, R39, -0x1, RZ, P5, !PT ;  /* 0xffffffff274d7810 */ /* 0x000fe40002ffe4ff */
[C---:B------:R-:W-:Y:S02]  /*12d0*/  ISETP.NE.AND P1, PT, R28.reuse, RZ, PT ;  /* 0x000000ff1c00720c */ /* 0x040fe40003f25270 */
[----:B------:R-:W-:Y:S02]  /*12e0*/  ISETP.NE.AND P2, PT, R28, 0x1f, PT ;  /* 0x0000001f1c00780c */ /* 0x000fe40003f45270 */
[----:B012-4-:R-:W-:-:S11]  /*12f0*/  MOV R45, RZ ;  /* 0x000000ff002d7202 */ /* 0x017fd60000000f00 */
.L_x_10816:
        /* <DEDUP_REMOVED lines=9> */
[----:B--2---:R-:W2:Y:S01]  /*1390*/  LDG.E.64 R34, desc[UR12][R34.64] ;  /* 0x0000000c22227981 */ /* 0x004ea2000c1e1b00 */
[----:B------:R-:W-:Y:S01]  /*13a0*/  MOV R36, R58 ;  /* 0x0000003a00247202 */ /* 0x000fe20000000f00 */
[C---:B0-----:R-:W-:Y:S01]  /*13b0*/  IMAD R39, R110.reuse, UR8, RZ ;  /* 0x000000086e277c24 */ /* 0x041fe2000f8e02ff */
[----:B------:R-:W-:Y:S01]  /*13c0*/  MOV R37, R15 ;  /* 0x0000000f00257202 */ /* 0x000fe20000000f00 */
[----:B------:R-:W-:Y:S02]  /*13d0*/  IMAD R87, R110, UR16, RZ ;  /* 0x000000106e577c24 */ /* 0x000fe4000f8e02ff */
[C---:B------:R-:W-:Y:S02]  /*13e0*/  IMAD R39, R88.reuse, UR9, R39 ;  /* 0x0000000958277c24 */ /* 0x040fe4000f8e0227 */
[----:B------:R-:W-:-:S04]  /*13f0*/  IMAD.WIDE.U32 R36, R88, UR8, R36 ;  /* 0x0000000858247c25 */ /* 0x000fc8000f8e0024 */
[----:B------:R-:W-:Y:S01]  /*1400*/  IMAD.WIDE.U32 R32, R88, UR16, RZ ;  /* 0x0000001058207c25 */ /* 0x000fe2000f8e00ff */
[----:B------:R-:W-:Y:S02]  /*1410*/  LEA R94, P0, R36, R82, 0x2 ;  /* 0x00000052245e7211 */ /* 0x000fe400078010ff */
[----:B------:R-:W-:Y:S01]  /*1420*/  IADD3 R37, R37, R39, RZ ;  /* 0x0000002725257210 */ /* 0x000fe20007ffe0ff */
[----:B------:R-:W-:Y:S01]  /*1430*/  IMAD R87, R88, UR17, R87 ;  /* 0x0000001158577c24 */ /* 0x000fe2000f8e0257 */
[----:B------:R-:W-:Y:S02]  /*1440*/  LEA R0, P3, R32, R17, 0x1 ;  /* 0x0000001120007211 */ /* 0x000fe400078608ff */
[----:B------:R-:W-:Y:S01]  /*1450*/  LEA.HI.X R95, R36, R83, R37, 0x2, P0 ;  /* 0x00000053245f7211 */ /* 0x000fe200000f1425 */
[----:B------:R-:W-:-:S04]  /*1460*/  IMAD.IADD R33, R33, 0x1, R87 ;  /* 0x0000000121217824 */ /* 0x000fc800078e0257 */
[----:B---3--:R-:W3:Y:S01]  /*1470*/  LDG.E R94, desc[UR12][R94.64] ;  /* 0x0000000c5e5e7981 */ /* 0x008ee2000c1e1900 */
[----:B------:R-:W-:Y:S02]  /*1480*/  LEA.HI.X R33, R32, R16, R33, 0x1, P3 ;  /* 0x0000001020217211 */ /* 0x000fe400018f0c21 */
[----:B------:R-:W-:-:S04]  /*1490*/  IADD3 R32, P0, R0, R7, RZ ;  /* 0x0000000700207210 */ /* 0x000fc80007f1e0ff */
[----:B------:R-:W-:Y:S02]  /*14a0*/  IADD3.X R33, R33, R6, RZ, P0, !PT ;  /* 0x0000000621217210 */ /* 0x000fe400007fe4ff */
[----:B------:R-:W-:-:S04]  /*14b0*/  ISETP.GT.AND P0, PT, R14, 0x1, PT ;  /* 0x000000010e00780c */ /* 0x000fc80003f04270 */
[----:B------:R-:W-:-:S13]  /*14c0*/  ISETP.EQ.AND P0, PT, R12, RZ, P0 ;  /* 0x000000ff0c00720c */ /* 0x000fda0000702270 */
[----:B------:R-:W0:Y:S01]  /*14d0*/  @P0 LDC R36, c[0x0][0x21c] ;  /* 0x00008700ff240b82 */ /* 0x000e220000000800 */
[----:B-12---:R1:W-:Y:S01]  /*14e0*/  STS.64 [R5], R34 ;  /* 0x0000002205007388 */ /* 0x0063e20000000a00 */
[----:B------:R-:W-:-:S03]  /*14f0*/  NOP ;  /* 0x0000000000007918 */ /* 0x000fc60000000000 */
[----:B------:R2:W4:Y:S01]  /*1500*/  LDG.E.64 R38, desc[UR12][R32.64] ;  /* 0x0000000c20267981 */ /* 0x000522000c1e1b00 */
[----:B------:R-:W-:Y:S01]  /*1510*/  LEA R37, R85, R88, 0x8 ;  /* 0x0000005855257211 */ /* 0x000fe200078e40ff */
[----:B---3--:R-:W-:Y:S01]  /*1520*/  FMUL.FTZ R0, R94, 1.4426950216293334961 ;  /* 0x3fb8aa3b5e007820 */ /* 0x008fe20000410000 */
[----:B------:R-:W-:Y:S01]  /*1530*/  @P0 IADD3 R87, R14, -0x2, RZ ;  /* 0xfffffffe0e570810 */ /* 0x000fe20007ffe0ff */
[----:B--2---:R-:W2:Y:S02]  /*1540*/  LDS.64 R32, [R5] ;  /* 0x0000000005207984 */ /* 0x004ea40000000a00 */
[----:B------:R-:W-:-:S06]  /*1550*/  FMUL.FTZ R106, R90, R0 ;  /* 0x000000005a6a7220 */ /* 0x000fcc0000410000 */
[----:B------:R-:W3:Y:S01]  /*1560*/  MUFU.EX2 R106, R106 ;  /* 0x0000006a006a7308 */ /* 0x000ee20000000800 */
[----:B-1----:R-:W-:Y:S01]  /*1570*/  SEL R34, R37, R10, !P1 ;  /* 0x0000000a25227207 */ /* 0x002fe20004800000 */
[----:B0-----:R-:W-:-:S03]  /*1580*/  @P0 IMAD R37, R87, R36, R88 ;  /* 0x0000002457250224 */ /* 0x001fc600078e0258 */
[----:B------:R-:W-:Y:S01]  /*1590*/  LEA R87, R34, R13, 0x2 ;  /* 0x0000000d22577211 */ /* 0x000fe200078e10ff */
[-C--:B------:R-:W-:Y:S01]  /*15a0*/  FMUL.FTZ R109, R93, R0.reuse ;  /* 0x000000005d6d7220 */ /* 0x080fe20000410000 */
[----:B------:R-:W-:-:S05]  /*15b0*/  FMUL.FTZ R102, R91, R0 ;  /* 0x000000005b667220 */ /* 0x000fca0000410000 */
[----:B------:R-:W0:Y:S08]  /*15c0*/  MUFU.EX2 R109, R109 ;  /* 0x0000006d006d7308 */ /* 0x000e300000000800 */
[----:B------:R-:W1:Y:S01]  /*15d0*/  MUFU.EX2 R102, R102 ;  /* 0x0000006600667308 */ /* 0x000e620000000800 */
[----:B------:R-:W-:Y:S01]  /*15e0*/  MOV R105, RZ ;  /* 0x000000ff00697202 */ /* 0x000fe20000000f00 */
[----:B------:R-:W-:-:S04]  /*15f0*/  @P0 IMAD.WIDE R36, R37, 0x8, R52 ;  /* 0x0000000825240825 */ /* 0x000fc800078e0234 */
[--C-:B--2---:R-:W-:Y:S02]  /*1600*/  HADD2.F32 R95, -RZ, R32.reuse.H0_H0 ;  /* 0x20000020ff5f7230 */ /* 0x104fe40000004100 */
[----:B------:R-:W-:Y:S02]  /*1610*/  HADD2.F32 R97, -RZ, R32.H1_H1 ;  /* 0x30000020ff617230 */ /* 0x000fe40000004100 */
[--C-:B------:R-:W-:Y:S02]  /*1620*/  HADD2.F32 R96, -RZ, R33.reuse.H0_H0 ;  /* 0x20000021ff607230 */ /* 0x100fe40000004100 */
[----:B------:R-:W-:Y:S02]  /*1630*/  HADD2.F32 R98, -RZ, R33.H1_H1 ;  /* 0x30000021ff627230 */ /* 0x000fe40000004100 */
[----:B------:R-:W-:Y:S01]  /*1640*/  FMUL.FTZ R104, R93, R101 ;  /* 0x000000655d687220 */ /* 0x000fe20000410000 */
[----:B------:R-:W-:Y:S01]  /*1650*/  FMUL.FTZ R111, R91, R100 ;  /* 0x000000645b6f7220 */ /* 0x000fe20000410000 */
[----:B------:R-:W-:Y:S03]  /*1660*/  BSSY B0, `(.L_x_10804) ;  /* 0x0000024000007945 */ /* 0x000fe60003800000 */
[----:B------:R-:W-:Y:S01]  /*1670*/  FMUL.FTZ R115, R96, R111 ;  /* 0x0000006f60737220 */ /* 0x000fe20000410000 */
[----:B----4-:R2:W-:Y:S01]  /*1680*/  STS.64 [R5+0x100], R38 ;  /* 0x0001002605007388 */ /* 0x0105e20000000a00 */
[----:B------:R-:W-:-:S03]  /*1690*/  NOP ;  /* 0x0000000000007918 */ /* 0x000fc60000000000 */
[----:B------:R-:W4:Y:S04]  /*16a0*/  LDS.64 R34, [R5+0x100] ;  /* 0x0001000005227984 */ /* 0x000f280000000a00 */
[----:B---3--:R4:W-:Y:S01]  /*16b0*/  STS [R87+0x838], R106 ;  /* 0x0008386a57007388 */ /* 0x0089e20000000800 */
[----:B------:R-:W-:Y:S01]  /*16c0*/  BAR.SYNC.DEFER_BLOCKING 0x0 ;  /* 0x0000000000007b1d */ /* 0x000fe20000010000 */
[C---:B--2---:R-:W-:Y:S01]  /*16d0*/  FMUL.FTZ R39, R92.reuse, R99 ;  /* 0x000000635c277220 */ /* 0x044fe20000410000 */
[----:B------:R-:W-:-:S04]  /*16e0*/  FMUL.FTZ R38, R92, R0 ;  /* 0x000000005c267220 */ /* 0x000fc80000410000 */
[----:B------:R2:W3:Y:S01]  /*16f0*/  @P2 LDS R99, [R9+0x103c] ;  /* 0x00103c0009632984 */ /* 0x0004e20000000800 */
[----:B------:R1:W2:Y:S01]  /*1700*/  MUFU.EX2 R32, R38 ;  /* 0x0000002600207308 */ /* 0x0002a20000000800 */
[----:B------:R-:W-:Y:S02]  /*1710*/  FMUL.FTZ R0, R90, R103 ;  /* 0x000000675a007220 */ /* 0x000fe40000410000 */
[----:B------:R1:W5:Y:S01]  /*1720*/  @P0 LDG.E R105, desc[UR12][R36.64+0x4] ;  /* 0x0000040c24690981 */ /* 0x000362000c1e1900 */
[--C-:B----4-:R-:W-:Y:S02]  /*1730*/  HADD2.F32 R87, -RZ, R34.reuse.H0_H0 ;  /* 0x20000022ff577230 */ /* 0x110fe40000004100 */
[----:B------:R-:W-:Y:S02]  /*1740*/  HADD2.F32 R33, -RZ, R34.H1_H1 ;  /* 0x30000022ff217230 */ /* 0x000fe40000004100 */
[--C-:B------:R-:W-:Y:S02]  /*1750*/  HADD2.F32 R34, -RZ, R35.reuse.H0_H0 ;  /* 0x20000023ff227230 */ /* 0x100fe40000004100 */
[----:B------:R-:W-:-:S02]  /*1760*/  HADD2.F32 R107, -RZ, R35.H1_H1 ;  /* 0x30000023ff6b7230 */ /* 0x000fc40000004100 */
[----:B0-----:R-:W-:Y:S01]  /*1770*/  FMUL.FTZ R35, R106, R109 ;  /* 0x0000006d6a237220 */ /* 0x001fe20000410000 */
[----:B-1----:R-:W-:Y:S01]  /*1780*/  FMUL.FTZ R37, R95, R0 ;  /* 0x000000005f257220 */ /* 0x002fe20000410000 */
[----:B------:R-:W-:Y:S02]  /*1790*/  FMUL.FTZ R38, R97, R104 ;  /* 0x0000006861267220 */ /* 0x000fe40000410000 */
[----:B------:R-:W-:Y:S01]  /*17a0*/  FMUL.FTZ R103, R102, R35 ;  /* 0x0000002366677220 */ /* 0x000fe20000410000 */
[----:B------:R-:W-:Y:S01]  /*17b0*/  FMUL.FTZ R35, R3, R34 ;  /* 0x0000002203237220 */ /* 0x000fe20000410000 */
[----:B------:R-:W-:Y:S01]  /*17c0*/  FMUL.FTZ R107, R48, R107 ;  /* 0x0000006b306b7220 */ /* 0x000fe20000410000 */
[----:B------:R-:W-:Y:S01]  /*17d0*/  FMUL.FTZ R117, R98, R39 ;  /* 0x0000002762757220 */ /* 0x000fe20000410000 */
[----:B------:R-:W-:Y:S01]  /*17e0*/  FFMA.FTZ R36, R109, R37, R38 ;  /* 0x000000256d247223 */ /* 0x000fe20000010026 */
[----:B------:R-:W-:Y:S01]  /*17f0*/  FMUL.FTZ R33, R44, R33 ;  /* 0x000000212c217220 */ /* 0x000fe20000410000 */
[----:B--2---:R-:W-:Y:S01]  /*1800*/  FFMA.FTZ R86, R32, R107, R35 ;  /* 0x0000006b20567223 */ /* 0x004fe20000010023 */
[----:B---3--:R-:W-:Y:S06]  /*1810*/  @P2 BRA `(.L_x_10805) ;  /* 0x0000000000202947 */ /* 0x008fec0003800000 */
[----:B------:R-:W-:-:S13]  /*1820*/  ISETP.NE.AND P0, PT, R14, R89, PT ;  /* 0x000000590e00720c */ /* 0x000fda0003f05270 */
[----:B------:R-:W-:-:S04]  /*1830*/  @P0 LEA.HI R34, R14, R14, RZ, 0x1 ;  /* 0x0000000e0e220211 */ /* 0x000fc800078f08ff */
[----:B------:R-:W-:-:S04]  /*1840*/  @P0 LOP3.LUT R99, R34, 0xfffffe, RZ, 0xc0, !PT ;  /* 0x00fffffe22630812 */ /* 0x000fc800078ec0ff */
[----:B------:R-:W-:-:S04]  /*1850*/  @P0 IADD3 R99, -R99, R14, RZ ;  /* 0x0000000e63630210 */ /* 0x000fc80007ffe1ff */
[----:B------:R-:W-:Y:S01]  /*1860*/  @P0 LEA R34, R99, R88, 0x8 ;  /* 0x0000005863220211 */ /* 0x000fe200078e40ff */
[----:B------:R-:W-:-:S03]  /*1870*/  IMAD.MOV.U32 R99, RZ, RZ, 0x3f800000 ;  /* 0x3f800000ff637424 */ /* 0x000fc600078e00ff */
[----:B------:R-:W-:-:S05]  /*1880*/  @P0 LEA R34, R34, R13, 0x2 ;  /* 0x0000000d22220211 */ /* 0x000fca00078e10ff */
[----:B------:R0:W1:Y:S02]  /*1890*/  @P0 LDS R99, [R34+0x838] ;  /* 0x0008380022630984 */ /* 0x0000640000000800 */
.L_x_10805:
[----:B------:R-:W-:Y:S05]  /*18a0*/  BSYNC B0 ;  /* 0x0000000000007941 */ /* 0x000fea0003800000 */
.L_x_10804:
        /* <DEDUP_REMOVED lines=41> */
[----:B------:R-:W-:-:S05]  /*1b40*/  ISETP.GE.AND P0, PT, R14, UR24, PT ;  /* 0x000000180e007c0c */ /* 0x000fca000bf06270 */
[----:B--2---:R-:W-:Y:S01]  /*1b50*/  @!P2 FFMA.FTZ R101, R100, R112, R101 ;  /* 0x000000706465a223 */ /* 0x004fe20000010065 */
[----:B------:R-:W-:Y:S01]  /*1b60*/  SHFL.UP PT, R36, R103, 0x8, RZ ;  /* 0x0500000067247989 */ /* 0x000fe200000e00ff */
[----:B------:R-:W-:Y:S01]  /*1b70*/  ISETP.NE.OR P0, PT, R12, RZ, P0 ;  /* 0x000000ff0c00720c */ /* 0x000fe20000705670 */
[----:B---3--:R-:W-:Y:S02]  /*1b80*/  @!P2 FMUL.FTZ R100, R100, R87 ;  /* 0x000000576464a220 */ /* 0x008fe40000410000 */
[----:B------:R-:W0:Y:S01]  /*1b90*/  SHFL.UP PT, R112, R108, 0x8, RZ ;  /* 0x050000006c707989 */ /* 0x000e2200000e00ff */
[C---:B------:R-:W-:Y:S01]  /*1ba0*/  ISETP.GE.AND P2, PT, R26.reuse, 0x8, PT ;  /* 0x000000081a00780c */ /* 0x040fe20003f46270 */
[----:B------:R-:W-:Y:S02]  /*1bb0*/  HFMA2.MMA R87, -RZ, RZ, 0, 0 ;  /* 0x00000000ff577435 */ /* 0x000fe400000001ff */
        /* <DEDUP_REMOVED lines=25> */
[----:B------:R2:W-:Y:S04]  /*1d50*/  SHFL.IDX PT, R113, R101, RZ, 0x1f ;  /* 0x00001fff65717589 */ /* 0x0005e800000e0000 */
[----:B------:R3:W4:Y:S01]  /*1d60*/  SHFL.IDX PT, R112, R100, RZ, 0x1f ;  /* 0x00001fff64707589 */ /* 0x00072200000e0000 */
[----:B0-----:R-:W-:Y:S01]  /*1d70*/  @P1 FFMA.FTZ R36, R103, R36, R108 ;  /* 0x0000002467241223 */ /* 0x001fe2000001006c */
[----:B--2---:R-:W-:Y:S01]  /*1d80*/  SHF.R.U64 R101, R60, 0x10, R61 ;  /* 0x000000103c657819 */ /* 0x004fe2000000123d */
[----:B------:R-:W-:-:S02]  /*1d90*/  HADD2.F32 R103, -RZ, R60.H0_H0 ;  /* 0x2000003cff677230 */ /* 0x000fc40000004100 */
[----:B------:R-:W-:Y:S01]  /*1da0*/  FFMA.FTZ R36, R106, R36, R37 ;  /* 0x000000246a247223 */ /* 0x000fe20000010025 */
[----:B---3--:R-:W-:Y:S02]  /*1db0*/  HADD2.F32 R100, -RZ, R61.H0_H0 ;  /* 0x2000003dff647230 */ /* 0x008fe40000004100 */
[----:B------:R-:W-:Y:S02]  /*1dc0*/  HADD2.F32 R101, -RZ, R101.H0_H0 ;  /* 0x20000065ff657230 */ /* 0x000fe40000004100 */
[----:B------:R-:W-:Y:S01]  /*1dd0*/  FFMA.FTZ R38, R109, R36, R38 ;  /* 0x000000246d267223 */ /* 0x000fe20000010026 */
[----:B------:R-:W-:Y:S01]  /*1de0*/  FFMA.FTZ R0, R95, -R0, R36 ;  /* 0x800000005f007223 */ /* 0x000fe20000010024 */
[----:B------:R-:W-:Y:S01]  /*1df0*/  FMUL.FTZ R36, R4, R36 ;  /* 0x0000002404247220 */ /* 0x000fe20000410000 */
[----:B-1----:R-:W-:Y:S01]  /*1e00*/  @P2 FFMA.FTZ R114, R119, R114, R118 ;  /* 0x0000007277722223 */ /* 0x002fe20000010076 */
[----:B------:R-:W-:Y:S01]  /*1e10*/  FFMA.FTZ R115, R102, R38, R115 ;  /* 0x0000002666737223 */ /* 0x000fe20000010073 */
[----:B------:R-:W-:-:S02]  /*1e20*/  FFMA.FTZ R104, R97, -R104, R38 ;  /* 0x8000006861687223 */ /* 0x000fc40000010026 */
[----:B------:R-:W-:Y:S01]  /*1e30*/  FFMA.FTZ R107, R114, R99, R107 ;  /* 0x00000063726b7223 */ /* 0x000fe2000001006b */
[----:B------:R-:W-:Y:S01]  /*1e40*/  SHF.R.U32.HI R99, RZ, 0x10, R61 ;  /* 0x00000010ff637819 */ /* 0x000fe2000001163d */
[C---:B------:R-:W-:Y:S02]  /*1e50*/  FFMA.FTZ R117, R32.reuse, R115, R117 ;  /* 0x0000007320757223 */ /* 0x040fe40000010075 */
[----:B------:R-:W-:Y:S01]  /*1e60*/  FFMA.FTZ R105, R32, R107, R35 ;  /* 0x0000006b20697223 */ /* 0x000fe20000010023 */
[C---:B----4-:R-:W-:Y:S01]  /*1e70*/  FFMA.FTZ R87, R112.reuse, R87, R113 ;  /* 0x0000005770577223 */ /* 0x050fe20000010071 */
[----:B------:R-:W-:Y:S01]  /*1e80*/  FMUL.FTZ R86, R112, R86 ;  /* 0x0000005670567220 */ /* 0x000fe20000410000 */
[----:B------:R-:W-:Y:S02]  /*1e90*/  HADD2.F32 R99, -RZ, R99.H0_H0 ;  /* 0x20000063ff637230 */ /* 0x000fe40000004100 */
[----:B------:R-:W-:Y:S01]  /*1ea0*/  FFMA.FTZ R102, R102, R105, R33 ;  /* 0x0000006966667223 */ /* 0x000fe20000010021 */
[----:B------:R-:W-:Y:S01]  /*1eb0*/  IADD3 R33, R14, -0x1, RZ ;  /* 0xffffffff0e217810 */ /* 0x000fe20007ffe0ff */
[----:B------:R-:W-:Y:S01]  /*1ec0*/  FMUL.FTZ R112, R92, R107 ;  /* 0x0000006b5c707220 */ /* 0x000fe20000410000 */
        /* <DEDUP_REMOVED lines=8> */
[----:B------:R0:W-:Y:S01]  /*1f50*/  @!P0 STS.64 [R116+0x10b8], R86 ;  /* 0x0010b85674008388 */ /* 0x0001e20000000a00 */
[-C--:B------:R-:W-:Y:S01]  /*1f60*/  FMUL.FTZ R32, R103, R37.reuse ;  /* 0x0000002567207220 */ /* 0x080fe20000410000 */
[----:B------:R-:W-:Y:S01]  /*1f70*/  IADD3 R114, -R114, UR7, RZ ;  /* 0x0000000772727c10 */ /* 0x000fe2000fffe1ff */
[----:B------:R-:W-:Y:S01]  /*1f80*/  FFMA.FTZ R119, R0, R37, RZ ;  /* 0x0000002500777223 */ /* 0x000fe200000100ff */
[----:B------:R-:W-:Y:S01]  /*1f90*/  FMUL.FTZ R37, R44, R38 ;  /* 0x000000262c257220 */ /* 0x000fe20000410000 */
[----:B------:R-:W-:Y:S01]  /*1fa0*/  FFMA.FTZ R108, R98, -R39, R117 ;  /* 0x80000027626c7223 */ /* 0x000fe20000010075 */
[----:B------:R0:W-:Y:S01]  /*1fb0*/  STS.128 [R8+0x200], R32 ;  /* 0x0002002008007388 */ /* 0x0001e20000000c00 */
[----:B------:R-:W-:Y:S01]  /*1fc0*/  BAR.SYNC.DEFER_BLOCKING 0x0 ;  /* 0x0000000000007b1d */ /* 0x000fe20000010000 */
[----:B------:R-:W-:Y:S01]  /*1fd0*/  ISETP.GE.AND P3, PT, R114, 0x1, PT ;  /* 0x000000017200780c */ /* 0x000fe20003f66270 */
[----:B------:R-:W-:Y:S01]  /*1fe0*/  FMUL.FTZ R38, R3, R115 ;  /* 0x0000007303267220 */ /* 0x000fe20000410000 */
[----:B------:R-:W-:Y:S01]  /*1ff0*/  FMUL.FTZ R39, R48, R117 ;  /* 0x0000007530277220 */ /* 0x000fe20000410000 */
[----:B------:R-:W-:Y:S01]  /*2000*/  FFMA.FTZ R119, R104, R106, R119 ;  /* 0x0000006a68777223 */ /* 0x000fe20000010077 */
[----:B------:R-:W-:-:S02]  /*2010*/  FFMA.FTZ R106, R96, -R111, R115 ;  /* 0x8000006f606a7223 */ /* 0x000fc40000010073 */
        /* <DEDUP_REMOVED lines=11> */
[----:B------:R-:W-:Y:S01]  /*20d0*/  IMAD R37, R88, UR19, R35 ;  /* 0x0000001358257c24 */ /* 0x000fe2000f8e0223 */
        /* <DEDUP_REMOVED lines=10> */
.L_x_10807:
[----:B------:R-:W-:Y:S05]  /*2180*/  BSYNC B0 ;  /* 0x0000000000007941 */ /* 0x000fea0003800000 */
.L_x_10806:
[----:B0-----:R-:W-:Y:S01]  /*2190*/  FFMA.FTZ R36, R106, R113, R119 ;  /* 0x000000716a247223 */ /* 0x001fe20000010077 */
[----:B------:R-:W-:Y:S01]  /*21a0*/  ISETP.GE.AND P3, PT, R114, 0x21, PT ;  /* 0x000000217200780c */ /* 0x000fe20003f66270 */
[----:B------:R0:W0:Y:S01]  /*21b0*/  LDS R113, [R9+0x480] ;  /* 0x0004800009717984 */ /* 0x0000220000000800 */
[----:B------:R-:W-:Y:S01]  /*21c0*/  USHF.L.U64.HI UR22, UR5, 0x2, UR6 ;  /* 0x0000000205167899 */ /* 0x000fe20008010206 */
[----:B------:R-:W-:Y:S01]  /*21d0*/  FMUL.FTZ R33, R108, R112 ;  /* 0x000000706c217220 */ /* 0x000fe20000410000 */
[----:B------:R-:W-:Y:S01]  /*21e0*/  USHF.L.U32 UR23, UR5, 0x2, URZ ;  /* 0x0000000205177899 */ /* 0x000fe2000800063f */
[----:B------:R-:W-:Y:S01]  /*21f0*/  BSSY B0, `(.L_x_10808) ;  /* 0x000000f000007945 */ /* 0x000fe20003800000 */
[----:B------:R-:W-:Y:S01]  /*2200*/  ISETP.GE.AND P4, PT, R114, 0x41, PT ;  /* 0x000000417200780c */ /* 0x000fe20003f86270 */
[----:B------:R-:W-:Y:S01]  /*2210*/  FADD.FTZ R36, R36, R33 ;  /* 0x0000002124247221 */ /* 0x000fe20000010000 */
[----:B------:R-:W-:Y:S01]  /*2220*/  IMAD R32, R78, UR22, RZ ;  /* 0x000000164e207c24 */ /* 0x000fe2000f8e02ff */
[----:B------:R-:W-:Y:S01]  /*2230*/  ISETP.GE.AND P5, PT, R114, 0x61, PT ;  /* 0x000000617200780c */ /* 0x000fe20003fa6270 */
[----:B------:R-:W-:-:S02]  /*2240*/  IMAD R34, R80, UR22, RZ ;  /* 0x0000001650227c24 */ /* 0x000fc4000f8e02ff */
[----:B------:R-:W-:Y:S02]  /*2250*/  IMAD R39, R79, UR23, R32 ;  /* 0x000000174f277c24 */ /* 0x000fe4000f8e0220 */
[----:B------:R-:W-:Y:S01]  /*2260*/  IMAD R37, R81, UR23, R34 ;  /* 0x0000001751257c24 */ /* 0x000fe2000f8e0222 */
[----:B------:R-:W-:Y:S07]  /*2270*/  @!P3 BRA `(.L_x_10809) ;  /* 0x000000000018b947 */ /* 0x000fee0003800000 */
[----:B------:R-:W-:-:S04]  /*2280*/  IMAD.WIDE.U32 R32, R78, UR23, R66 ;  /* 0x000000174e207c25 */ /* 0x000fc8000f8e0042 */
[----:B------:R-:W-:Y:S01]  /*2290*/  IMAD.WIDE.U32 R34, R80, UR23, R72 ;  /* 0x0000001750227c25 */ /* 0x000fe2000f8e0048 */
[----:B------:R-:W-:-:S04]  /*22a0*/  IADD3 R33, R33, R39, RZ ;  /* 0x0000002721217210 */ /* 0x000fc80007ffe0ff */
[----:B------:R-:W-:Y:S01]  /*22b0*/  IADD3 R35, R35, R37, RZ ;  /* 0x0000002523237210 */ /* 0x000fe20007ffe0ff */
[----:B--2---:R2:W-:Y:S04]  /*22c0*/  REDG.E.ADD.F32.FTZ.RN.STRONG.GPU desc[UR12][R32.64], R111 ;  /* 0x0000006f200079a6 */ /* 0x0045e8000c10f38c */
[----:B0-----:R2:W-:Y:S02]  /*22d0*/  REDG.E.ADD.F32.FTZ.RN.STRONG.GPU desc[UR12][R34.64], R113 ;  /* 0x00000071220079a6 */ /* 0x0015e4000c10f38c */
.L_x_10809:
[----:B------:R-:W-:Y:S05]  /*22e0*/  BSYNC B0 ;  /* 0x0000000000007941 */ /* 0x000fea0003800000 */
.L_x_10808:
[----:B--2---:R2:W0:Y:S01]  /*22f0*/  LDS R111, [R9+0x500] ;  /* 0x00050000096f7984 */ /* 0x0044220000000800 */
[----:B------:R-:W-:Y:S04]  /*2300*/  BSSY B0, `(.L_x_10810) ;  /* 0x0000008000007945 */ /* 0x000fe80003800000 */
[----:B------:R-:W-:Y:S05]  /*2310*/  @!P4 BRA `(.L_x_10811) ;  /* 0x000000000018c947 */ /* 0x000fea0003800000 */
[----:B------:R-:W-:-:S04]  /*2320*/  IMAD.WIDE.U32 R34, R78, UR23, R68 ;  /* 0x000000174e227c25 */ /* 0x000fc8000f8e0044 */
[----:B------:R-:W-:Y:S01]  /*2330*/  IMAD.WIDE.U32 R32, R80, UR23, R74 ;  /* 0x0000001750207c25 */ /* 0x000fe2000f8e004a */
[----:B------:R-:W-:-:S04]  /*2340*/  IADD3 R35, R39, R35, RZ ;  /* 0x0000002327237210 */ /* 0x000fc80007ffe0ff */
[----:B------:R-:W-:Y:S01]  /*2350*/  IADD3 R33, R37, R33, RZ ;  /* 0x0000002125217210 */ /* 0x000fe20007ffe0ff */
[----:B---3--:R3:W-:Y:S04]  /*2360*/  REDG.E.ADD.F32.FTZ.RN.STRONG.GPU desc[UR12][R34.64], R87 ;  /* 0x00000057220079a6 */ /* 0x0087e8000c10f38c */
[----:B0-----:R3:W-:Y:S02]  /*2370*/  REDG.E.ADD.F32.FTZ.RN.STRONG.GPU desc[UR12][R32.64], R111 ;  /* 0x0000006f200079a6 */ /* 0x0017e4000c10f38c */
.L_x_10811:
[----:B------:R-:W-:Y:S05]  /*2380*/  BSYNC B0 ;  /* 0x0000000000007941 */ /* 0x000fea0003800000 */
.L_x_10810:
[----:B---3--:R3:W0:Y:S01]  /*2390*/  LDS R87, [R9+0x580] ;  /* 0x0005800009577984 */ /* 0x0086220000000800 */
[----:B------:R-:W-:Y:S04]  /*23a0*/  BSSY B0, `(.L_x_10812) ;  /* 0x0000008000007945 */ /* 0x000fe80003800000 */
[----:B------:R-:W-:Y:S05]  /*23b0*/  @!P5 BRA `(.L_x_10813) ;  /* 0x000000000018d947 */ /* 0x000fea0003800000 */
[----:B------:R-:W-:-:S04]  /*23c0*/  IMAD.WIDE.U32 R34, R78, UR23, R70 ;  /* 0x000000174e227c25 */ /* 0x000fc8000f8e0046 */
[----:B------:R-:W-:Y:S01]  /*23d0*/  IMAD.WIDE.U32 R32, R80, UR23, R76 ;  /* 0x0000001750207c25 */ /* 0x000fe2000f8e004c */
[----:B------:R-:W-:-:S04]  /*23e0*/  IADD3 R35, R39, R35, RZ ;  /* 0x0000002327237210 */ /* 0x000fc80007ffe0ff */
[----:B------:R-:W-:Y:S01]  /*23f0*/  IADD3 R33, R37, R33, RZ ;  /* 0x0000002125217210 */ /* 0x000fe20007ffe0ff */
[----:B----4-:R4:W-:Y:S04]  /*2400*/  REDG.E.ADD.F32.FTZ.RN.STRONG.GPU desc[UR12][R34.64], R86 ;  /* 0x00000056220079a6 */ /* 0x0109e8000c10f38c */
[----:B0-----:R4:W-:Y:S02]  /*2410*/  REDG.E.ADD.F32.FTZ.RN.STRONG.GPU desc[UR12][R32.64], R87 ;  /* 0x00000057200079a6 */ /* 0x0019e4000c10f38c */
.L_x_10813:
[----:B------:R-:W-:Y:S05]  /*2420*/  BSYNC B0 ;  /* 0x0000000000007941 */ /* 0x000fea0003800000 */
.L_x_10812:
[----:B----4-:R-:W4:Y:S01]  /*2430*/  SHFL.DOWN P3, R35, R36, 0x1, 0x1f ;  /* 0x08201f0024237f89 */ /* 0x010f220000060000 */
[----:B------:R-:W-:Y:S01]  /*2440*/  ISETP.NE.AND P4, PT, R26, RZ, PT ;  /* 0x000000ff1a00720c */ /* 0x000fe20003f85270 */
[----:B------:R-:W-:Y:S01]  /*2450*/  FMUL.FTZ R33, R94, R105 ;  /* 0x000000695e217220 */ /* 0x000fe20000410000 */
[-C--:B------:R-:W-:Y:S01]  /*2460*/  FMUL.FTZ R98, R98, R107.reuse ;  /* 0x0000006b62627220 */ /* 0x080fe20000410000 */
[----:B------:R-:W-:Y:S01]  /*2470*/  FMUL.FTZ R107, R94, R107 ;  /* 0x0000006b5e6b7220 */ /* 0x000fe20000410000 */
[----:B------:R-:W-:Y:S01]  /*2480*/  FMUL.FTZ R105, R96, R105 ;  /* 0x0000006960697220 */ /* 0x000fe20000410000 */
[----:B------:R-:W-:Y:S01]  /*2490*/  BSSY B0, `(.L_x_10814) ;  /* 0x0000029000007945 */ /* 0x000fe20003800000 */
[----:B------:R-:W-:Y:S01]  /*24a0*/  FFMA.FTZ R51, R92, R98, R51 ;  /* 0x000000625c337223 */ /* 0x000fe20000010033 */
[----:B------:R-:W-:Y:S01]  /*24b0*/  FMUL.FTZ R108, R108, R107 ;  /* 0x0000006b6c6c7220 */ /* 0x000fe20000410000 */
[----:B------:R-:W-:-:S05]  /*24c0*/  FFMA.FTZ R50, R91, R105, R50 ;  /* 0x000000695b327223 */ /* 0x000fca0000010032 */
[----:B0-----:R-:W0:Y:S01]  /*24d0*/  @!P4 S2R R87, SR_CgaCtaId ;  /* 0x000000000057c919 */ /* 0x001e220000008800 */
[----:B------:R-:W-:Y:S01]  /*24e0*/  @!P4 MOV R34, 0x400 ;  /* 0x000004000022c802 */ /* 0x000fe20000000f00 */
[----:B----4-:R-:W-:-:S05]  /*24f0*/  @P3 FADD R35, R36, R35 ;  /* 0x0000002324233221 */ /* 0x010fca0000000000 */
[----:B------:R-:W4:Y:S01]  /*2500*/  SHFL.DOWN P3, R32, R35, 0x2, 0x1f ;  /* 0x08401f0023207f89 */ /* 0x000f220000060000 */
[----:B0-----:R-:W-:Y:S01]  /*2510*/  @!P4 LEA R13, R87, R34, 0x18 ;  /* 0x00000022570dc211 */ /* 0x001fe200078ec0ff */
[----:B------:R-:W-:-:S04]  /*2520*/  FMUL.FTZ R34, R97, R102 ;  /* 0x0000006661227220 */ /* 0x000fc80000410000 */
[----:B------:R-:W-:Y:S01]  /*2530*/  FFMA.FTZ R84, R93, R34, R84 ;  /* 0x000000225d547223 */ /* 0x000fe20000010054 */
[----:B----4-:R-:W-:Y:S01]  /*2540*/  @P3 FADD R32, R35, R32 ;  /* 0x0000002023203221 */ /* 0x010fe20000000000 */
[----:B------:R-:W-:Y:S01]  /*2550*/  FMUL.FTZ R35, R106, R33 ;  /* 0x000000216a237220 */ /* 0x000fe20000410000 */
[----:B------:R-:W-:-:S03]  /*2560*/  FMUL.FTZ R33, R94, R102 ;  /* 0x000000665e217220 */ /* 0x000fc60000410000 */
[----:B------:R-:W0:Y:S01]  /*2570*/  SHFL.DOWN P3, R37, R32, 0x4, 0x1f ;  /* 0x08801f0020257f89 */ /* 0x000e220000060000 */
[----:B------:R-:W-:Y:S01]  /*2580*/  FMUL.FTZ R104, R104, R33 ;  /* 0x0000002168687220 */ /* 0x000fe20000410000 */
[----:B------:R-:W-:Y:S01]  /*2590*/  FFMA.FTZ R36, R100, R105, R35 ;  /* 0x0000006964247223 */ /* 0x000fe20000010023 */
[----:B------:R-:W-:Y:S02]  /*25a0*/  FFMA.FTZ R35, R99, R98, R108 ;  /* 0x0000006263237223 */ /* 0x000fe4000001006c */
[----:B------:R-:W-:Y:S01]  /*25b0*/  FFMA.FTZ R33, R101, R34, R104 ;  /* 0x0000002265217223 */ /* 0x000fe20000010068 */
[----:B------:R-:W-:Y:S01]  /*25c0*/  FADD.FTZ R45, R36, R45 ;  /* 0x0000002d242d7221 */ /* 0x000fe20000010000 */
[----:B------:R-:W-:Y:S02]  /*25d0*/  FADD.FTZ R2, R35, R2 ;  /* 0x0000000223027221 */ /* 0x000fe40000010000 */
        /* <DEDUP_REMOVED lines=20> */
.L_x_10815:
[----:B------:R-:W-:Y:S05]  /*2720*/  BSYNC B0 ;  /* 0x0000000000007941 */ /* 0x000fea0003800000 */
.L_x_10814:
[----:B------:R-:W-:Y:S01]  /*2730*/  VIADD R88, R88, 0x1 ;  /* 0x0000000158587836 */ /* 0x000fe20000000000 */
[----:B------:R-:W-:-:S04]  /*2740*/  UIADD3 UR5, UP0, UR5, 0x1, URZ ;  /* 0x0000000105057890 */ /* 0x000fc8000ff1e03f */
[----:B------:R-:W-:Y:S01]  /*2750*/  ISETP.GE.AND P0, PT, R88, UR25, PT ;  /* 0x0000001958007c0c */ /* 0x000fe2000bf06270 */
[----:B------:R-:W-:-:S12]  /*2760*/  UIADD3.X UR6, URZ, UR6, URZ, UP0, !UPT ;  /* 0x000000063f067290 */ /* 0x000fd800087fe43f */
[----:B------:R-:W-:Y:S05]  /*2770*/  @!P0 BRA `(.L_x_10816) ;  /* 0xffffffe800e08947 */ /* 0x000fea000383ffff */
.L_x_10803:
[----:B------:R-:W-:Y:S01]  /*2780*/  BAR.SYNC.DEFER_BLOCKING 0x0 ;  /* 0x0000000000007b1d */ /* 0x000fe20000010000 */
[----:B------:R-:W-:Y:S01]  /*2790*/  F2FP.F16.F32.PACK_AB R84, R84, R49 ;  /* 0x000000315454723e */ /* 0x000fe200000000ff */
[----:B------:R-:W-:Y:S01]  /*27a0*/  FADD.FTZ R27, R27, R47 ;  /* 0x0000002f1b1b7221 */ /* 0x000fe20000010000 */
[----:B------:R-:W-:Y:S01]  /*27b0*/  F2FP.F16.F32.PACK_AB R85, R51, R50 ;  /* 0x000000323355723e */ /* 0x000fe200000000ff */
[----:B------:R-:W-:Y:S01]  /*27c0*/  UIADD3 UR4, UR4, -0x80, URZ ;  /* 0xffffff8004047890 */ /* 0x000fe2000fffe03f */
[----:B------:R-:W-:-:S03]  /*27d0*/  LEA R44, R26, R13, 0x3 ;  /* 0x0000000d1a2c7211 */ /* 0x000fc600078e18ff */
[----:B------:R-:W5:Y:S01]  /*27e0*/  LDC.64 R6, c[0x0][0x388] ;  /* 0x0000e200ff067b82 */ /* 0x000f620000000a00 */
[----:B------:R-:W-:Y:S01]  /*27f0*/  IADD3 R60, R14, -0x1, RZ ;  /* 0xffffffff0e3c7810 */ /* 0x000fe20007ffe0ff */
[----:B------:R-:W-:Y:S01]  /*2800*/  ULDC.64 UR6, c[0x0][0x390] ;  /* 0x0000e40000067ab9 */ /* 0x000fe20000000a00 */
[----:B------:R-:W-:Y:S02]  /*2810*/  SHF.L.U32 R50, R28, 0x3, RZ ;  /* 0x000000031c327819 */ /* 0x000fe400000006ff */
[----:B----4-:R-:W-:Y:S02]  /*2820*/  SHF.L.U32 R32, R60, 0x7, RZ ;  /* 0x000000073c207819 */ /* 0x010fe400000006ff */
[----:B------:R-:W-:Y:S01]  /*2830*/  SHF.L.U64.HI R51, R28, 0x3, R11 ;  /* 0x000000031c337819 */ /* 0x000fe2000001020b */
[----:B------:R-:W4:Y:S01]  /*2840*/  LDC.64 R34, c[0x0][0x3e0] ;  /* 0x0000f800ff227b82 */ /* 0x000f220000000a00 */
[----:B------:R-:W-:Y:S02]  /*2850*/  SHF.R.S32.HI R33, RZ, 0x1f, R32 ;  /* 0x0000001fff217819 */ /* 0x000fe40000011420 */
[----:B------:R-:W-:Y:S01]  /*2860*/  F2FP.F16.F32.PACK_AB R36, R46, R47 ;  /* 0x0000002f2e24723e */ /* 0x000fe200000000ff */
[----:B------:R-:W-:Y:S01]  /*2870*/  FADD.FTZ R46, R27, R46 ;  /* 0x0000002e1b2e7221 */ /* 0x000fe20000010000 */
[----:B------:R-:W-:-:S02]  /*2880*/  F2FP.F16.F32.PACK_AB R37, R2, R45 ;  /* 0x0000002d0225723e */ /* 0x000fc400000000ff */
[----:B------:R-:W-:Y:S01]  /*2890*/  ISETP.GT.AND P5, PT, R14, 0x1, PT ;  /* 0x000000010e00780c */ /* 0x000fe20003fa4270 */
[----:B0-----:R-:W0:Y:S01]  /*28a0*/  LDC.64 R38, c[0x0][0x3a8] ;  /* 0x0000ea00ff267b82 */ /* 0x001e220000000a00 */
[----:B------:R-:W-:Y:S01]  /*28b0*/  FADD.FTZ R27, R46, R45 ;  /* 0x0000002d2e1b7221 */ /* 0x000fe20000010000 */
[----:B------:R-:W-:Y:S01]  /*28c0*/  STS.64 [R44], R84 ;  /* 0x000000542c007388 */ /* 0x000fe20000000a00 */
[----:B------:R-:W-:-:S03]  /*28d0*/  NOP ;  /* 0x0000000000007918 */ /* 0x000fc60000000000 */
[----:B------:R-:W1:Y:S01]  /*28e0*/  LDS.64 R4, [R44] ;  /* 0x000000002c047984 */ /* 0x000e620000000a00 */
[----:B-----5:R-:W-:Y:S01]  /*28f0*/  IMAD R0, R6, UR15, RZ ;  /* 0x0000000f06007c24 */ /* 0x020fe2000f8e02ff */
[----:B------:R-:W5:Y:S01]  /*2900*/  LDC.64 R48, c[0x0][0x3f0] ;  /* 0x0000fc00ff307b82 */ /* 0x000f620000000a00 */
[----:B------:R-:W-:Y:S01]  /*2910*/  IADD3 R17, P1, R17, -0x100, RZ ;  /* 0xffffff0011117810 */ /* 0x000fe20007f3e0ff */
[----:B------:R-:W-:Y:S01]  /*2920*/  FADD.FTZ R27, R27, R2 ;  /* 0x000000021b1b7221 */ /* 0x000fe20000010000 */
[----:B------:R-:W-:Y:S01]  /*2930*/  IMAD R3, R7, UR14, R0 ;  /* 0x0000000e07037c24 */ /* 0x000fe2000f8e0200 */
[----:B------:R-:W-:Y:S01]  /*2940*/  IADD3 R20, P2, R20, -0x100, RZ ;  /* 0xffffff0014147810 */ /* 0x000fe20007f5e0ff */
[----:B------:R-:W-:Y:S01]  /*2950*/  IMAD.WIDE.U32 R6, R6, UR14, R32 ;  /* 0x0000000e06067c25 */ /* 0x000fe2000f8e0020 */
[----:B------:R-:W-:Y:S02]  /*2960*/  IADD3 R24, P3, R24, -0x100, RZ ;  /* 0xffffff0018187810 */ /* 0x000fe40007f7e0ff */
[----:B------:R-:W-:Y:S01]  /*2970*/  IADD3 R22, P4, R22, -0x100, RZ ;  /* 0xffffff0016167810 */ /* 0x000fe20007f9e0ff */
[----:B------:R-:W-:Y:S01]  /*2980*/  IMAD R0, R42, UR6, RZ ;  /* 0x000000062a007c24 */ /* 0x000fe2000f8e02ff */
[----:B------:R-:W-:-:S02]  /*2990*/  IADD3 R7, R7, R3, RZ ;  /* 0x0000000307077210 */ /* 0x000fc40007ffe0ff */
[----:B------:R-:W-:Y:S01]  /*29a0*/  MOV R14, R60 ;  /* 0x0000003c000e7202 */ /* 0x000fe20000000f00 */
[C---:B------:R-:W-:Y:S01]  /*29b0*/  IMAD R3, R43.reuse, UR7, R0 ;  /* 0x000000072b037c24 */ /* 0x040fe2000f8e0200 */
[----:B------:R-:W-:Y:S01]  /*29c0*/  IADD3.X R16, R16, -0x1, RZ, P1, !PT ;  /* 0xffffffff10107810 */ /* 0x000fe20000ffe4ff */
[----:B------:R-:W-:Y:S01]  /*29d0*/  IMAD.WIDE.U32 R6, R43, UR6, R6 ;  /* 0x000000062b067c25 */ /* 0x000fe2000f8e0006 */
[----:B------:R-:W-:Y:S01]  /*29e0*/  ULDC.64 UR6, c[0x0][0x3b0] ;  /* 0x0000ec0000067ab9 */ /* 0x000fe20000000a00 */
[----:B------:R-:W-:Y:S02]  /*29f0*/  IADD3.X R21, R21, -0x1, RZ, P2, !PT ;  /* 0xffffffff15157810 */ /* 0x000fe400017fe4ff */
[----:B0-----:R-:W-:Y:S01]  /*2a00*/  IMAD.WIDE.U32 R32, R38, UR14, R32 ;  /* 0x0000000e26207c25 */ /* 0x001fe2000f8e0020 */
[----:B------:R-:W-:Y:S02]  /*2a10*/  IADD3 R0, R7, R3, RZ ;  /* 0x0000000307007210 */ /* 0x000fe40007ffe0ff */
[----:B----4-:R-:W-:-:S02]  /*2a20*/  LEA R34, P0, R6, R34, 0x1 ;  /* 0x0000002206227211 */ /* 0x010fc400078008ff */
[----:B------:R-:W-:Y:S02]  /*2a30*/  IADD3.X R25, R25, -0x1, RZ, P3, !PT ;  /* 0xffffffff19197810 */ /* 0x000fe40001ffe4ff */
[----:B------:R-:W-:Y:S01]  /*2a40*/  LEA.HI.X R6, R6, R35, R0, 0x1, P0 ;  /* 0x0000002306067211 */ /* 0x000fe200000f0c00 */
[----:B------:R-:W-:Y:S01]  /*2a50*/  IMAD R0, R38, UR15, RZ ;  /* 0x0000000f26007c24 */ /* 0x000fe2000f8e02ff */
[----:B------:R-:W-:Y:S02]  /*2a60*/  IADD3 R34, P0, R34, R50, RZ ;  /* 0x0000003222227210 */ /* 0x000fe40007f1e0ff */
[----:B------:R-:W-:Y:S01]  /*2a70*/  IADD3.X R23, R23, -0x1, RZ, P4, !PT ;  /* 0xffffffff17177810 */ /* 0x000fe200027fe4ff */
[----:B------:R-:W-:Y:S01]  /*2a80*/  IMAD R3, R39, UR14, R0 ;  /* 0x0000000e27037c24 */ /* 0x000fe2000f8e0200 */
[----:B------:R-:W-:Y:S01]  /*2a90*/  IADD3.X R35, R6, R51, RZ, P0, !PT ;  /* 0x0000003306237210 */ /* 0x000fe200007fe4ff */
[----:B------:R-:W-:-:S03]  /*2aa0*/  IMAD R0, R42, UR6, RZ ;  /* 0x000000062a007c24 */ /* 0x000fc6000f8e02ff */
[----:B------:R-:W-:Y:S01]  /*2ab0*/  IADD3 R33, R33, R3, RZ ;  /* 0x0000000321217210 */ /* 0x000fe20007ffe0ff */
[C---:B------:R-:W-:Y:S01]  /*2ac0*/  IMAD R3, R43.reuse, UR7, R0 ;  /* 0x000000072b037c24 */ /* 0x040fe2000f8e0200 */
[----:B-1----:R0:W-:Y:S01]  /*2ad0*/  STG.E.64 desc[UR12][R34.64], R4 ;  /* 0x0000000422007986 */ /* 0x0021e2000c101b0c */
[----:B------:R-:W-:Y:S01]  /*2ae0*/  BAR.SYNC.DEFER_BLOCKING 0x0 ;  /* 0x0000000000007b1d */ /* 0x000fe20000010000 */
[----:B0-----:R-:W-:-:S04]  /*2af0*/  IMAD.WIDE.U32 R4, R43, UR6, R32 ;  /* 0x000000062b047c25 */ /* 0x001fc8000f8e0020 */
[----:B------:R-:W-:Y:S01]  /*2b00*/  IMAD.IADD R0, R5, 0x1, R3 ;  /* 0x0000000105007824 */ /* 0x000fe200078e0203 */
[----:B-----5:R-:W-:-:S04]  /*2b10*/  LEA R5, P0, R4, R48, 0x1 ;  /* 0x0000003004057211 */ /* 0x020fc800078008ff */
        /* <DEDUP_REMOVED lines=10> */
.L_x_10802:
[----:B------:R-:W-:Y:S02]  /*2bc0*/  ULDC.64 UR4, c[0x0][0x3d8] ;  /* 0x0000f60000047ab9 */ /* 0x000fe40000000a00 */
[----:B------:R-:W-:-:S04]  /*2bd0*/  ISETP.NE.U32.AND P0, PT, RZ, UR4, PT ;  /* 0x00000004ff007c0c */ /* 0x000fc8000bf05070 */
[----:B------:R-:W-:-:S13]  /*2be0*/  ISETP.NE.AND.EX P0, PT, RZ, UR5, PT, P0 ;  /* 0x00000005ff007c0c */ /* 0x000fda000bf05300 */
[----:B------:R-:W-:Y:S05]  /*2bf0*/  @!P0 BRA `(.L_x_10818) ;  /* 0x00000000005c8947 */ /* 0x000fea0003800000 */
[----:B------:R-:W1:Y:S01]  /*2c00*/  SHFL.DOWN P0, R0, R29, 0x1, 0x1f ;  /* 0x08201f001d007f89 */ /* 0x000e620000000000 */
[----:B------:R-:W-:Y:S01]  /*2c10*/  BSSY B0, `(.L_x_10818) ;  /* 0x0000015000007945 */ /* 0x000fe20003800000 */
[----:B0-----:R-:W0:Y:S01]  /*2c20*/  S2R R4, SR_LANEID ;  /* 0x0000000000047919 */ /* 0x001e220000000000 */
[----:B------:R-:W4:Y:S01]  /*2c30*/  S2R R6, SR_TID.X ;  /* 0x0000000000067919 */ /* 0x000f220000002100 */
        /* <DEDUP_REMOVED lines=18> */
.L_x_10819:
[----:B------:R-:W-:Y:S05]  /*2d60*/  BSYNC B0 ;  /* 0x0000000000007941 */ /* 0x000fea0003800000 */
.L_x_10818:
        /* <DEDUP_REMOVED lines=8> */
[----:B--23--:R-:W1:Y:S01]  /*2df0*/  S2R R9, SR_TID.X ;  /* 0x0000000000097919 */ /* 0x00ce620000002100 */
[----:B----4-:R-:W-:-:S05]  /*2e00*/  @P0 FADD R0, R0, R27 ;  /* 0x0000001b00000221 */ /* 0x010fca0000000000 */
        /* <DEDUP_REMOVED lines=19> */
.L_x_10821:
[----:B--23--:R-:W2:Y:S02]  /*2f40*/  S2R R9, SR_TID.X ;  /* 0x0000000000097919 */ /* 0x00cea40000002100 */
.L_x_10822:
[----:B------:R-:W-:Y:S05]  /*2f50*/  BSYNC B0 ;  /* 0x0000000000007941 */ /* 0x000fea0003800000 */
.L_x_10820:
        /* <DEDUP_REMOVED lines=14> */
.L_x_10823:
        /* <DEDUP_REMOVED lines=16> */
.L_x_10824:
        /* <DEDUP_REMOVED lines=12> */
.L_x_11068:


//--------------------- .text._Z25selective_scan_bwd_kernelI32Selective_Scan_bwd_kernel_traitsILi32ELi4ELb1ELb1ELb1ELb0ELb1EN3c104HalfEfEEv12SSMParamsBwd --------------------------
	.section	.text._Z25selective_scan_bwd_kernelI32Selective_Scan_bwd_kernel_traitsILi32ELi4ELb1ELb1ELb1ELb0ELb1EN3c104HalfEfEEv12SSMParamsBwd,"ax",@progbits
	.align	128
        .global         _Z25selective_scan_bwd_kernelI32Selective_Scan_bwd_kernel_traitsILi32ELi4ELb1ELb1ELb1ELb0ELb1EN3c104HalfEfEEv12SSMParamsBwd
        .type           _Z25selective_scan_bwd_kernelI32Selective_Scan_bwd_kernel_traitsILi32ELi4ELb1ELb1ELb1ELb0ELb1EN3c104HalfEfEEv12SSMParamsBwd,@function
        .size           _Z25selective_scan_bwd_kernelI32Selective_Scan_bwd_kernel_traitsILi32ELi4ELb1ELb1ELb1ELb0ELb1EN3c104HalfEfEEv12SSMParamsBwd,(.L_x_11069 - _Z25selective_scan_bwd_kernelI32Selective_Scan_bwd_kernel_traitsILi32ELi4ELb1ELb1ELb1ELb0ELb1EN3c104HalfEfEEv12SSMParamsBwd)
        .other          _Z25selective_scan_bwd_kernelI32Selective_Scan_bwd_kernel_traitsILi32ELi4ELb1ELb1ELb1ELb0ELb1EN3c104HalfEfEEv12SSMParamsBwd,@"STO_CUDA_ENTRY STV_DEFAULT"
_Z25selective_scan_bwd_kernelI32Selective_Scan_bwd_kernel_traitsILi32ELi4ELb1ELb1ELb1ELb0ELb1EN3c104HalfEfEEv12SSMParamsBwd:
.text._Z25selective_scan_bwd_kernelI32Selective_Scan_bwd_kernel_traitsILi32ELi4ELb1ELb1ELb1ELb0ELb1EN3c104HalfEfEEv12SSMParamsBwd:
[----:B------:R-:W-:Y:S08]  /*0000*/  LDC R1, c[0x0][0x28] ;  /* 0x00000a00ff017b82 */ /* 0x000ff00000000800 */
[----:B------:R-:W0:Y:S01]  /*0010*/  LDC R11, c[0x0][0x228] ;  /* 0x00008a00ff0b7b82 */ /* 0x000e220000000800 */
[----:B------:R-:W1:Y:S01]  /*0020*/  S2R R94, SR_CTAID.Y ;  /* 0x00000000005e7919 */ /* 0x000e620000002600 */
[----:B------:R-:W-:Y:S01]  /*0030*/  CS2R R92, SRZ ;  /* 0x00000000005c7805 */ /* 0x000fe2000001ff00 */
[----:B------:R-:W-:Y:S01]  /*0040*/  ULDC.64 UR10, c[0x0][0x208] ;  /* 0x00008200000a7ab9 */ /* 0x000fe20000000a00 */
[----:B------:R-:W-:Y:S01]  /*0050*/  CS2R R90, SRZ ;  /* 0x00000000005a7805 */ /* 0x000fe2000001ff00 */
        /* <DEDUP_REMOVED lines=41> */
[----:B------:R-:W3:Y:S11]  /*02f0*/  LDC.64 R42, c[0x0][0x2e0] ;  /* 0x0000b800ff2a7b82 */ /* 0x000ef60000000a00 */
[----:B------:R-:W-:-:S04]  /*0300*/  @!P1 IADD3 R0, R0, -R9, RZ ;  /* 0x8000000900009210 */ /* 0x000fc80007ffe0ff */
[----:B------:R-:W-:Y:S02]  /*0310*/  ISETP.GE.U32.AND P0, PT, R0, R9, PT ;  /* 0x000000090000720c */ /* 0x000fe40003f06070 */
[----:B------:R-:W-:Y:S01]  /*0320*/  LOP3.LUT R0, R94, R11, RZ, 0x3c, !PT ;  /* 0x0000000b5e007212 */ /* 0x000fe200078e3cff */
[----:B------:R-:W-:Y:S01]  /*0330*/  UIMAD UR6, UR15, UR8, URZ ;  /* 0x000000080f0672a4 */ /* 0x000fe2000f8e023f */
[----:B------:R-:W-:Y:S02]  /*0340*/  @!P1 IADD3 R88, R88, 0x1, RZ ;  /* 0x0000000158589810 */ /* 0x000fe40007ffe0ff */
[----:B------:R-:W-:Y:S02]  /*0350*/  ISETP.GE.AND P2, PT, R0, RZ, PT ;  /* 0x000000ff0000720c */ /* 0x000fe40003f46270 */
[----:B------:R-:W-:Y:S01]  /*0360*/  ISETP.NE.AND P1, PT, R11, RZ, PT ;  /* 0x000000ff0b00720c */ /* 0x000fe20003f25270 */
[----:B------:R-:W-:Y:S02]  /*0370*/  UIMAD.WIDE.U32 UR4, UR14, UR8, URZ ;  /* 0x000000080e0472a5 */ /* 0x000fe4000f8e003f */
[----:B------:R-:W-:-:S02]  /*0380*/  UIMAD UR6, UR14, UR9, UR6 ;  /* 0x000000090e0672a4 */ /* 0x000fc4000f8e0206 */
[----:B------:R-:W-:Y:S01]  /*0390*/  @P0 IADD3 R88, R88, 0x1, RZ ;  /* 0x0000000158580810 */ /* 0x000fe20007ffe0ff */
[----:B------:R-:W-:Y:S01]  /*03a0*/  ULDC.64 UR8, c[0x0][0x290] ;  /* 0x0000a40000087ab9 */ /* 0x000fe20000000a00 */
[----:B------:R-:W-:Y:S02]  /*03b0*/  UIADD3 UR5, UR5, UR6, URZ ;  /* 0x0000000605057290 */ /* 0x000fe4000fffe03f */
[----:B------:R-:W-:Y:S02]  /*03c0*/  UIMAD UR6, UR15, UR8, URZ ;  /* 0x000000080f0672a4 */ /* 0x000fe4000f8e023f */
[----:B------:R-:W-:Y:S01]  /*03d0*/  @!P2 IADD3 R88, -R88, RZ, RZ ;  /* 0x000000ff5858a210 */ /* 0x000fe20007ffe1ff */
[-C--:B--2---:R-:W-:Y:S01]  /*03e0*/  IMAD R0, R97, R4.reuse, RZ ;  /* 0x0000000461007224 */ /* 0x084fe200078e02ff */
[----:B------:R-:W-:Y:S01]  /*03f0*/  @!P1 LOP3.LUT R88, RZ, R11, RZ, 0x33, !PT ;  /* 0x0000000bff589212 */ /* 0x000fe200078e33ff */
[----:B------:R-:W-:Y:S01]  /*0400*/  IMAD.WIDE.U32 R2, R94, R4, UR4 ;  /* 0x000000045e027e25 */ /* 0x000fe2000f8e0004 */
[----:B------:R-:W2:Y:S01]  /*0410*/  LDC.64 R10, c[0x0][0x330] ;  /* 0x0000cc00ff0a7b82 */ /* 0x000ea20000000a00 */
[----:B------:R-:W-:Y:S01]  /*0420*/  LEA R7, R21, 0xffffff80, 0x7 ;  /* 0xffffff8015077811 */ /* 0x000fe200078e38ff */
[----:B------:R-:W-:-:S02]  /*0430*/  UIMAD.WIDE.U32 UR4, UR14, UR8, URZ ;  /* 0x000000080e0472a5 */ /* 0x000fc4000f8e003f */
[----:B------:R-:W-:Y:S01]  /*0440*/  UIMAD UR6, UR14, UR9, UR6 ;  /* 0x000000090e0672a4 */ /* 0x000fe2000f8e0206 */
[C---:B------:R-:W-:Y:S01]  /*0450*/  IMAD R0, R94.reuse, R5, R0 ;  /* 0x000000055e007224 */ /* 0x040fe200078e0200 */
[----:B------:R-:W-:Y:S01]  /*0460*/  IADD3 R51, P0, R7, R2, RZ ;  /* 0x0000000207337210 */ /* 0x000fe20007f1e0ff */
[-C--:B-1----:R-:W-:Y:S01]  /*0470*/  IMAD R2, R97, R12.reuse, RZ ;  /* 0x0000000c61027224 */ /* 0x082fe200078e02ff */
[----:B------:R-:W-:Y:S01]  /*0480*/  UIADD3 UR5, UR5, UR6, URZ ;  /* 0x0000000605057290 */ /* 0x000fe2000fffe03f */
[----:B------:R-:W-:Y:S02]  /*0490*/  SHF.R.S32.HI R9, RZ, 0x1f, R7 ;  /* 0x0000001fff097819 */ /* 0x000fe40000011407 */
[C---:B------:R-:W-:Y:S02]  /*04a0*/  IMAD R8, R94.reuse, R13, R2 ;  /* 0x0000000d5e087224 */ /* 0x040fe400078e0202 */
[----:B------:R-:W-:Y:S01]  /*04b0*/  IADD3.X R0, R9, R3, R0, P0, !PT ;  /* 0x0000000309007210 */ /* 0x000fe200007fe400 */
[----:B------:R-:W-:-:S02]  /*04c0*/  IMAD.WIDE.U32 R2, R94, R12, UR4 ;  /* 0x000000045e027e25 */ /* 0x000fc4000f8e000c */
[----:B------:R-:W1:Y:S01]  /*04d0*/  LDC.64 R12, c[0x0][0x258] ;  /* 0x00009600ff0c7b82 */ /* 0x000e620000000a00 */
[----:B------:R-:W-:Y:S02]  /*04e0*/  UIMAD UR8, UR15, UR12, URZ ;  /* 0x0000000c0f0872a4 */ /* 0x000fe4000f8e023f */
[----:B------:R-:W-:Y:S01]  /*04f0*/  UIMAD.WIDE.U32 UR6, UR14, UR12, URZ ;  /* 0x0000000c0e0672a5 */ /* 0x000fe2000f8e003f */
[----:B------:R-:W-:Y:S01]  /*0500*/  IADD3 R49, P0, R7, R2, RZ ;  /* 0x0000000207317210 */ /* 0x000fe20007f1e0ff */
[----:B------:R-:W-:-:S03]  /*0510*/  UIMAD UR8, UR14, UR13, UR8 ;  /* 0x0000000d0e0872a4 */ /* 0x000fc6000f8e0208 */
[----:B------:R-:W-:Y:S01]  /*0520*/  IADD3.X R8, R9, R3, R8, P0, !PT ;  /* 0x0000000309087210 */ /* 0x000fe200007fe408 */
[----:B------:R-:W-:Y:S01]  /*0530*/  UIADD3 UR7, UR7, UR8, URZ ;  /* 0x0000000807077290 */ /* 0x000fe2000fffe03f */
[-C--:B--2---:R-:W-:Y:S01]  /*0540*/  IMAD R2, R97, R10.reuse, RZ ;  /* 0x0000000a61027224 */ /* 0x084fe200078e02ff */
[----:B------:R-:W-:Y:S01]  /*0550*/  ISETP.NE.U32.AND P0, PT, RZ, UR16, PT ;  /* 0x00000010ff007c0c */ /* 0x000fe2000bf05070 */
[----:B------:R-:W-:Y:S02]  /*0560*/  ULDC.64 UR12, c[0x0][0x240] ;  /* 0x00009000000c7ab9 */ /* 0x000fe40000000a00 */
[----:B------:R-:W-:Y:S01]  /*0570*/  UIMAD UR9, UR15, UR12, URZ ;  /* 0x0000000c0f0972a4 */ /* 0x000fe2000f8e023f */
[C---:B------:R-:W-:Y:S01]  /*0580*/  IMAD R6, R94.reuse, R11, R2 ;  /* 0x0000000b5e067224 */ /* 0x040fe200078e0202 */
[----:B------:R-:W-:Y:S01]  /*0590*/  ISETP.NE.AND.EX P0, PT, RZ, UR17, PT, P0 ;  /* 0x00000011ff007c0c */ /* 0x000fe2000bf05300 */
[----:B------:R-:W-:Y:S01]  /*05a0*/  IMAD.WIDE.U32 R2, R94, R10, UR6 ;  /* 0x000000065e027e25 */ /* 0x000fe2000f8e000a */
[----:B------:R-:W-:Y:S01]  /*05b0*/  SHF.R.S32.HI R95, RZ, 0x1f, R88 ;  /* 0x0000001fff5f7819 */ /* 0x000fe20000011458 */
[----:B------:R-:W-:-:S02]  /*05c0*/  UIMAD.WIDE.U32 UR4, UR14, UR12, URZ ;  /* 0x0000000c0e0472a5 */ /* 0x000fc4000f8e003f */
[----:B------:R-:W-:Y:S01]  /*05d0*/  UIMAD UR9, UR14, UR13, UR9 ;  /* 0x0000000d0e0972a4 */ /* 0x000fe2000f8e0209 */
[----:B------:R-:W-:Y:S01]  /*05e0*/  IADD3 R47, P1, R7, R2, RZ ;  /* 0x00000002072f7210 */ /* 0x000fe20007f3e0ff */
[C---:B----4-:R-:W-:Y:S01]  /*05f0*/  IMAD R4, R95.reuse, R14, RZ ;  /* 0x0000000e5f047224 */ /* 0x050fe200078e02ff */
[----:B------:R-:W-:Y:S01]  /*0600*/  ULDC.64 UR12, c[0x0][0x260] ;  /* 0x00009800000c7ab9 */ /* 0x000fe20000000a00 */
[----:B-1----:R-:W-:Y:S01]  /*0610*/  IMAD R2, R95, R12, RZ ;  /* 0x0000000c5f027224 */ /* 0x002fe200078e02ff */
[----:B------:R-:W-:Y:S01]  /*0620*/  UIADD3 UR5, UR5, UR9, URZ ;  /* 0x0000000905057290 */ /* 0x000fe2000fffe03f */
[----:B------:R-:W-:Y:S02]  /*0630*/  IADD3.X R6, R9, R3, R6, P1, !PT ;  /* 0x0000000309067210 */ /* 0x000fe40000ffe406 */
[C---:B------:R-:W-:Y:S01]  /*0640*/  IMAD R11, R88.reuse, R13, R2 ;  /* 0x0000000d580b7224 */ /* 0x040fe200078e0202 */
[----:B------:R-:W1:Y:S01]  /*0650*/  @P0 LDC.64 R52, c[0x0][0x310] ;  /* 0x0000c400ff340b82 */ /* 0x000e620000000a00 */
[----:B------:R-:W-:-:S02]  /*0660*/  IMAD R13, R88, R15, R4 ;  /* 0x0000000f580d7224 */ /* 0x000fc400078e0204 */
[----:B------:R-:W-:Y:S01]  /*0670*/  IMAD.WIDE.U32 R2, R88, R12, UR4 ;  /* 0x0000000458027e25 */ /* 0x000fe2000f8e000c */
[----:B------:R-:W-:Y:S01]  /*0680*/  UIMAD UR8, UR15, UR12, URZ ;  /* 0x0000000c0f0872a4 */ /* 0x000fe2000f8e023f */
[----:B------:R-:W-:Y:S01]  /*0690*/  ISETP.NE.U32.AND P1, PT, R16, RZ, PT ;  /* 0x000000ff1000720c */ /* 0x000fe20003f25070 */
[----:B------:R-:W-:Y:S02]  /*06a0*/  UIMAD.WIDE.U32 UR6, UR14, UR12, URZ ;  /* 0x0000000c0e0672a5 */ /* 0x000fe4000f8e003f */
[----:B------:R-:W2:Y:S01]  /*06b0*/  @P0 LDC R15, c[0x0][0x214] ;  /* 0x00008500ff0f0b82 */ /* 0x000ea20000000800 */
[----:B------:R-:W-:Y:S01]  /*06c0*/  IADD3 R45, P3, R7, R2, RZ ;  /* 0x00000002072d7210 */ /* 0x000fe20007f7e0ff */
[----:B------:R-:W-:Y:S01]  /*06d0*/  UIMAD UR8, UR14, UR13, UR8 ;  /* 0x0000000d0e0872a4 */ /* 0x000fe2000f8e0208 */
[----:B------:R-:W-:Y:S02]  /*06e0*/  IADD3 R2, R3, R11, RZ ;  /* 0x0000000b03027210 */ /* 0x000fe40007ffe0ff */
[----:B------:R-:W-:-:S02]  /*06f0*/  CS2R R54, SRZ ;  /* 0x0000000000367805 */ /* 0x000fc4000001ff00 */
[----:B------:R-:W-:Y:S02]  /*0700*/  ISETP.NE.AND.EX P1, PT, R17, RZ, PT, P1 ;  /* 0x000000ff1100720c */ /* 0x000fe40003f25310 */
[----:B------:R-:W-:Y:S02]  /*0710*/  CS2R R56, SRZ ;  /* 0x0000000000387805 */ /* 0x000fe4000001ff00 */
[----:B------:R-:W-:Y:S01]  /*0720*/  ISETP.NE.U32.AND P2, PT, R18, RZ, PT ;  /* 0x000000ff1200720c */ /* 0x000fe20003f45070 */
[----:B------:R-:W4:Y:S01]  /*0730*/  @P0 LDC R3, c[0x0][0x21c] ;  /* 0x00008700ff030b82 */ /* 0x000f220000000800 */
[----:B------:R-:W-:Y:S02]  /*0740*/  UIADD3 UR7, UR7, UR8, URZ ;  /* 0x0000000807077290 */ /* 0x000fe4000fffe03f */
[----:B------:R-:W-:Y:S01]  /*0750*/  ISETP.NE.AND.EX P2, PT, R19, RZ, PT, P2 ;  /* 0x000000ff1300720c */ /* 0x000fe20003f45320 */
[----:B------:R-:W-:Y:S01]  /*0760*/  ULDC.64 UR4, c[0x0][0x230] ;  /* 0x00008c0000047ab9 */ /* 0x000fe20000000a00 */
[----:B0-----:R-:W-:-:S02]  /*0770*/  LEA R86, P5, R51, R86, 0x1 ;  /* 0x0000005633567211 */ /* 0x001fc400078a08ff */
[----:B------:R-:W-:Y:S01]  /*0780*/  IMAD.WIDE.U32 R4, R88, R14, UR6 ;  /* 0x0000000658047e25 */ /* 0x000fe2000f8e000e */
[----:B------:R-:W0:Y:S01]  /*0790*/  LDC.64 R10, c[0x0][0x2d8] ;  /* 0x0000b600ff0a7b82 */ /* 0x000e220000000a00 */
[----:B------:R-:W-:Y:S02]  /*07a0*/  LEA.HI.X R51, R51, R87, R0, 0x1, P5 ;  /* 0x0000005733337211 */ /* 0x000fe400028f0c00 */
[----:B------:R-:W-:Y:S02]  /*07b0*/  IADD3 R7, P4, R7, R4, RZ ;  /* 0x0000000407077210 */ /* 0x000fe40007f9e0ff */
[----:B------:R-:W-:Y:S02]  /*07c0*/  IADD3.X R4, R9, R2, RZ, P3, !PT ;  /* 0x0000000209047210 */ /* 0x000fe40001ffe4ff */
[----:B------:R-:W-:Y:S01]  /*07d0*/  @P1 LEA R54, P3, R94, R16, 0x2 ;  /* 0x000000105e361211 */ /* 0x000fe200078610ff */
[----:B--2---:R-:W-:Y:S01]  /*07e0*/  @P0 IMAD R0, R15, UR14, R94 ;  /* 0x0000000e0f000c24 */ /* 0x004fe2000f8e025e */
[----:B------:R-:W-:-:S02]  /*07f0*/  IADD3 R12, R5, R13, RZ ;  /* 0x0000000d050c7210 */ /* 0x000fc40007ffe0ff */
[----:B------:R-:W-:Y:S01]  /*0800*/  @P1 LEA.HI.X R55, R94, R17, R97, 0x2, P3 ;  /* 0x000000115e371211 */ /* 0x000fe200018f1461 */
[----:B------:R-:W-:Y:S01]  /*0810*/  @P0 IMAD R0, R0, R21, RZ ;  /* 0x0000001500000224 */ /* 0x000fe200078e02ff */
[----:B------:R-:W-:Y:S02]  /*0820*/  IADD3.X R2, R9, R12, RZ, P4, !PT ;  /* 0x0000000c09027210 */ /* 0x000fe400027fe4ff */
[----:B------:R-:W-:Y:S02]  /*0830*/  ISETP.GE.AND P1, PT, R21, 0x1, PT ;  /* 0x000000011500780c */ /* 0x000fe40003f26270 */
[----:B------:R-:W-:Y:S01]  /*0840*/  @P2 LEA R56, P4, R94, R18, 0x2 ;  /* 0x000000125e382211 */ /* 0x000fe200078810ff */
[----:B----4-:R-:W-:-:S03]  /*0850*/  @P0 IMAD R3, R0, R3, RZ ;  /* 0x0000000300030224 */ /* 0x010fc600078e02ff */
[----:B------:R-:W-:Y:S01]  /*0860*/  @P2 LEA.HI.X R57, R94, R19, R97, 0x2, P4 ;  /* 0x000000135e392211 */ /* 0x000fe200020f1461 */
[----:B-1----:R-:W-:Y:S01]  /*0870*/  @P0 IMAD.WIDE R52, R3, 0x8, R52 ;  /* 0x0000000803340825 */ /* 0x002fe200078e0234 */
[----:B---3--:R-:W-:-:S03]  /*0880*/  LEA R50, P2, R49, R22, 0x1 ;  /* 0x0000001631327211 */ /* 0x008fc600078408ff */
[----:B------:R-:W-:Y:S01]  /*0890*/  IMAD R3, R97, UR4, RZ ;  /* 0x0000000461037c24 */ /* 0x000fe2000f8e02ff */
[----:B------:R-:W-:Y:S02]  /*08a0*/  LEA.HI.X R49, R49, R23, R8, 0x1, P2 ;  /* 0x0000001731317211 */ /* 0x000fe400010f0c08 */
[----:B------:R-:W-:Y:S01]  /*08b0*/  LEA R48, P3, R47, R24, 0x1 ;  /* 0x000000182f307211 */ /* 0x000fe200078608ff */
[----:B------:R-:W-:Y:S01]  /*08c0*/  IMAD R3, R94, UR5, R3 ;  /* 0x000000055e037c24 */ /* 0x000fe2000f8e0203 */
[----:B0-----:R-:W-:Y:S02]  /*08d0*/  LEA R46, P4, R45, R10, 0x1 ;  /* 0x0000000a2d2e7211 */ /* 0x001fe400078808ff */
[----:B------:R-:W-:Y:S02]  /*08e0*/  LEA R44, P2, R7, R42, 0x1 ;  /* 0x0000002a072c7211 */ /* 0x000fe400078408ff */
[----:B------:R-:W-:Y:S02]  /*08f0*/  @!P0 CS2R R52, SRZ ;  /* 0x0000000000348805 */ /* 0x000fe4000001ff00 */
[----:B------:R-:W-:-:S02]  /*0900*/  LEA.HI.X R47, R47, R25, R6, 0x1, P3 ;  /* 0x000000192f2f7211 */ /* 0x000fc400018f0c06 */
[----:B------:R-:W-:Y:S02]  /*0910*/  LEA.HI.X R45, R45, R11, R4, 0x1, P4 ;  /* 0x0000000b2d2d7211 */ /* 0x000fe400020f0c04 */
[----:B------:R-:W-:Y:S01]  /*0920*/  LEA.HI.X R43, R7, R43, R2, 0x1, P2 ;  /* 0x0000002b072b7211 */ /* 0x000fe200010f0c02 */
[----:B------:R-:W-:Y:S06]  /*0930*/  @!P1 BRA `(.L_x_10825) ;  /* 0x0000002800ec9947 */ /* 0x000fec0003800000 */
[----:B------:R-:W0:Y:S01]  /*0940*/  S2UR UR5, SR_CgaCtaId ;  /* 0x00000000000579c3 */ /* 0x000e220000008800 */
[----:B------:R-:W1:Y:S01]  /*0950*/  S2R R89, SR_TID.X ;  /* 0x0000000000597919 */ /* 0x000e620000002100 */
[----:B------:R-:W-:Y:S01]  /*0960*/  IMAD.WIDE.U32 R58, R94, UR4, RZ ;  /* 0x000000045e3a7c25 */ /* 0x000fe2000f8e00ff */
[----:B------:R-:W-:Y:S01]  /*0970*/  UMOV UR4, 0x400 ;  /* 0x0000040000047882 */ /* 0x000fe20000000000 */
[----:B------:R-:W-:Y:S01]  /*0980*/  ULDC UR6, c[0x0][0x224] ;  /* 0x0000890000067ab9 */ /* 0x000fe20000000800 */
[----:B------:R-:W2:Y:S01]  /*0990*/  S2R R87, SR_LANEID ;  /* 0x0000000000577919 */ /* 0x000ea20000000000 */
[----:B------:R-:W-:Y:S02]  /*09a0*/  MOV R91, RZ ;  /* 0x000000ff005b7202 */ /* 0x000fe40000000f00 */
[----:B------:R-:W-:Y:S02]  /*09b0*/  MOV R93, RZ ;  /* 0x000000ff005d7202 */ /* 0x000fe40000000f00 */
[----:B------:R-:W-:-:S02]  /*09c0*/  IADD3 R41, R59, R3, RZ ;  /* 0x000000033b297210 */ /* 0x000fc40007ffe0ff */
[----:B------:R-:W-:Y:S01]  /*09d0*/  MOV R40, UR6 ;  /* 0x0000000600287c02 */ /* 0x000fe20008000f00 */
[----:B0-----:R-:W-:-:S06]  /*09e0*/  ULEA UR4, UR5, UR4, 0x18 ;  /* 0x0000000405047291 */ /* 0x001fcc000f8ec03f */
[----:B------:R-:W-:Y:S01]  /*09f0*/  MOV R42, UR4 ;  /* 0x00000004002a7c02 */ /* 0x000fe20008000f00 */
[----:B------:R-:W-:Y:S01]  /*0a00*/  UMOV UR4, URZ ;  /* 0x0000003f00047c82 */ /* 0x000fe20008000000 */
[C---:B-1----:R-:W-:Y:S02]  /*0a10*/  LOP3.LUT R31, R89.reuse, 0x1f, RZ, 0xc0, !PT ;  /* 0x0000001f591f7812 */ /* 0x042fe400078ec0ff */
[----:B------:R-:W-:Y:S02]  /*0a20*/  SHF.R.S32.HI R30, RZ, 0x1f, R89 ;  /* 0x0000001fff1e7819 */ /* 0x000fe40000011459 */
[CC--:B------:R-:W-:Y:S02]  /*0a30*/  LEA R29, R89.reuse, R42.reuse, 0x2 ;  /* 0x0000002a591d7211 */ /* 0x0c0fe400078e10ff */
[----:B--2---:R-:W-:-:S07]  /*0a40*/  LEA R28, R89, R42, 0x4 ;  /* 0x0000002a591c7211 */ /* 0x004fce00078e20ff */
.L_x_10841:
[----:B------:R-:W-:Y:S01]  /*0a50*/  BAR.SYNC.DEFER_BLOCKING 0x0 ;  /* 0x0000000000007b1d */ /* 0x000fe20000010000 */
[C---:B------:R-:W-:Y:S02]  /*0a60*/  SHF.L.U32 R27, R89.reuse, 0x3, RZ ;  /* 0x00000003591b7819 */ /* 0x040fe400000006ff */
[----:B------:R-:W-:Y:S02]  /*0a70*/  SHF.L.U64.HI R26, R89, 0x3, R30 ;  /* 0x00000003591a7819 */ /* 0x000fe4000001021e */
[----:B0-----:R-:W-:-:S03]  /*0a80*/  IADD3 R4, P0, R86, R27, RZ ;  /* 0x0000001b56047210 */ /* 0x001fc60007f1e0ff */
[----:B------:R-:W0:Y:S01]  /*0a90*/  LDC.64 R10, c[0x0][0x2a0] ;  /* 0x0000a800ff0a7b82 */ /* 0x000e220000000a00 */
[----:B------:R-:W-:Y:S01]  /*0aa0*/  LEA R25, R87, R42, 0x3 ;  /* 0x0000002a57197211 */ /* 0x000fe200078e18ff */
[----:B------:R-:W-:Y:S01]  /*0ab0*/  ULDC UR8, c[0x0][0x224] ;  /* 0x0000890000087ab9 */ /* 0x000fe20000000800 */
[----:B------:R-:W-:Y:S01]  /*0ac0*/  IADD3.X R5, R51, R26, RZ, P0, !PT ;  /* 0x0000001a33057210 */ /* 0x000fe200007fe4ff */
[----:B------:R-:W-:-:S04]  /*0ad0*/  ULDC.64 UR6, c[0x0][0x320] ;  /* 0x0000c80000067ab9 */ /* 0x000fc80000000a00 */
[----:B------:R-:W1:Y:S08]  /*0ae0*/  LDC.64 R12, c[0x0][0x318] ;  /* 0x0000c600ff0c7b82 */ /* 0x000e700000000a00 */
[----:B------:R-:W2:Y:S01]  /*0af0*/  LDC.64 R14, c[0x0][0x2b0] ;  /* 0x0000ac00ff0e7b82 */ /* 0x000ea20000000a00 */
[----:B---3--:R-:W3:Y:S01]  /*0b00*/  LDG.E.64 R4, desc[UR10][R4.64] ;  /* 0x0000000a04047981 */ /* 0x008ee2000c1e1b00 */
[----:B------:R-:W-:-:S04]  /*0b10*/  IADD3 R6, P0, R50, R27, RZ ;  /* 0x0000001b32067210 */ /* 0x000fc80007f1e0ff */
[----:B------:R-:W-:Y:S02]  /*0b20*/  IADD3.X R7, R49, R26, RZ, P0, !PT ;  /* 0x0000001a31077210 */ /* 0x000fe400007fe4ff */
[----:B------:R-:W4:Y:S01]  /*0b30*/  LDC.64 R16, c[0x0][0x308] ;  /* 0x0000c200ff107b82 */ /* 0x000f220000000a00 */
[----:B---3--:R3:W-:Y:S01]  /*0b40*/  STS.64 [R25], R4 ;  /* 0x0000000419007388 */ /* 0x0087e20000000a00 */
[----:B------:R-:W-:-:S03]  /*0b50*/  NOP ;  /* 0x0000000000007918 */ /* 0x000fc60000000000 */
[----:B------:R-:W-:Y:S03]  /*0b60*/  LDS.64 R60, [R25] ;  /* 0x00000000193c7984 */ /* 0x000fe60000000a00 */
[----:B------:R-:W-:Y:S01]  /*0b70*/  BAR.SYNC.DEFER_BLOCKING 0x0 ;  /* 0x0000000000007b1d */ /* 0x000fe20000010000 */
[----:B------:R-:W-:-:S07]  /*0b80*/  IADD3 R8, P0, R48, R27, RZ ;  /* 0x0000001b30087210 */ /* 0x000fce0007f1e0ff */
[----:B---3--:R-:W3:Y:S01]  /*0b90*/  LDC.64 R4, c[0x0][0x2a8] ;  /* 0x0000aa00ff047b82 */ /* 0x008ee20000000a00 */
[----:B------:R-:W2:Y:S01]  /*0ba0*/  LDG.E.64 R6, desc[UR10][R6.64] ;  /* 0x0000000a06067981 */ /* 0x000ea2000c1e1b00 */
[----:B------:R-:W-:Y:S01]  /*0bb0*/  IADD3.X R9, R47, R26, RZ, P0, !PT ;  /* 0x0000001a2f097210 */ /* 0x000fe200007fe4ff */
[----:B------:R-:W-:Y:S02]  /*0bc0*/  ULEA UR8, UR8, UR4, 0x7 ;  /* 0x0000000408087291 */ /* 0x000fe4000f8e383f */
[----:B--2---:R2:W-:Y:S01]  /*0bd0*/  STS.64 [R25], R6 ;  /* 0x0000000619007388 */ /* 0x0045e20000000a00 */
[----:B------:R-:W-:-:S03]  /*0be0*/  NOP ;  /* 0x0000000000007918 */ /* 0x000fc60000000000 */
[----:B------:R-:W-:Y:S01]  /*0bf0*/  LDS.64 R2, [R25] ;  /* 0x0000000019027984 */ /* 0x000fe20000000a00 */
[----:B------:R-:W-:Y:S06]  /*0c00*/  BAR.SYNC.DEFER_BLOCKING 0x0 ;  /* 0x0000000000007b1d */ /* 0x000fec0000010000 */
[----:B------:R-:W4:Y:S01]  /*0c10*/  LDG.E.64 R8, desc[UR10][R8.64] ;  /* 0x0000000a08087981 */ /* 0x000f22000c1e1b00 */
[----:B------:R-:W-:Y:S01]  /*0c20*/  USHF.R.S32.HI UR9, URZ, 0x1f, UR8 ;  /* 0x0000001f3f097899 */ /* 0x000fe20008011408 */
[----:B---3--:R-:W-:-:S04]  /*0c30*/  IMAD R0, R97, R4, RZ ;  /* 0x0000000461007224 */ /* 0x008fc800078e02ff */
[C---:B--2---:R-:W-:Y:S02]  /*0c40*/  IMAD R7, R94.reuse, R5, R0 ;  /* 0x000000055e077224 */ /* 0x044fe400078e0200 */
[----:B------:R-:W-:-:S04]  /*0c50*/  IMAD.WIDE.U32 R4, R94, R4, UR8 ;  /* 0x000000085e047e25 */ /* 0x000fc8000f8e0004 */
[----:B0-----:R-:W-:Y:S01]  /*0c60*/  IMAD R0, R10, UR15, RZ ;  /* 0x0000000f0a007c24 */ /* 0x001fe2000f8e02ff */
[----:B------:R-:W-:-:S03]  /*0c70*/  IADD3 R5, R5, R7, RZ ;  /* 0x0000000705057210 */ /* 0x000fc60007ffe0ff */
[----:B------:R-:W-:Y:S02]  /*0c80*/  IMAD R7, R11, UR14, R0 ;  /* 0x0000000e0b077c24 */ /* 0x000fe4000f8e0200 */
[----:B------:R-:W-:-:S05]  /*0c90*/  IMAD.WIDE.U32 R4, R10, UR14, R4 ;  /* 0x0000000e0a047c25 */ /* 0x000fca000f8e0004 */
[----:B------:R-:W-:Y:S02]  /*0ca0*/  IADD3 R5, R5, R7, RZ ;  /* 0x0000000705057210 */ /* 0x000fe40007ffe0ff */
[----:B-1----:R-:W-:-:S04]  /*0cb0*/  LEA R6, P0, R4, R12, 0x1 ;  /* 0x0000000c04067211 */ /* 0x002fc800078008ff */
        /* <DEDUP_REMOVED lines=9> */
[-C--:B0-----:R-:W-:Y:S02]  /*0d50*/  IMAD R0, R97, R12.reuse, RZ ;  /* 0x0000000c61007224 */ /* 0x081fe400078e02ff */
[----:B------:R-:W-:-:S04]  /*0d60*/  IMAD.WIDE.U32 R10, R94, R12, UR8 ;  /* 0x000000085e0a7e25 */ /* 0x000fc8000f8e000c */
[----:B------:R-:W-:Y:S02]  /*0d70*/  IMAD R13, R94, R13, R0 ;  /* 0x0000000d5e0d7224 */ /* 0x000fe400078e0200 */
[----:B------:R-:W-:-:S03]  /*0d80*/  IMAD R0, R14, UR15, RZ ;  /* 0x0000000f0e007c24 */ /* 0x000fc6000f8e02ff */
        /* <DEDUP_REMOVED lines=13> */
[--C-:B--2---:R-:W-:Y:S01]  /*0e60*/  SHF.R.U64 R22, R4, 0x10, R5.reuse ;  /* 0x0000001004167819 */ /* 0x104fe20000001205 */
[----:B------:R-:W-:Y:S01]  /*0e70*/  HADD2.F32 R24, -RZ, R4.H0_H0 ;  /* 0x20000004ff187230 */ /* 0x000fe20000004100 */
[----:B------:R-:W-:Y:S01]  /*0e80*/  SHF.R.U32.HI R21, RZ, 0x10, R5 ;  /* 0x00000010ff157819 */ /* 0x000fe20000011605 */
[----:B------:R-:W-:Y:S01]  /*0e90*/  HADD2.F32 R23, -RZ, R5.H0_H0 ;  /* 0x20000005ff177230 */ /* 0x000fe20000004100 */
[--C-:B------:R-:W-:Y:S01]  /*0ea0*/  SHF.R.U64 R101, R60, 0x10, R61.reuse ;  /* 0x000000103c657819 */ /* 0x100fe2000000123d */
[----:B------:R-:W1:Y:S01]  /*0eb0*/  LDC.64 R4, c[0x0][0x3a0] ;  /* 0x0000e800ff047b82 */ /* 0x000e620000000a00 */
[----:B------:R-:W-:Y:S01]  /*0ec0*/  HADD2.F32 R22, -RZ, R22.H0_H0 ;  /* 0x20000016ff167230 */ /* 0x000fe20000004100 */
[----:B------:R-:W-:Y:S01]  /*0ed0*/  SHF.R.U32.HI R100, RZ, 0x10, R61 ;  /* 0x00000010ff647819 */ /* 0x000fe2000001163d */
[----:B------:R-:W-:Y:S01]  /*0ee0*/  HADD2.F32 R21, -RZ, R21.H0_H0 ;  /* 0x20000015ff157230 */ /* 0x000fe20000004100 */
[--C-:B0-----:R-:W-:Y:S01]  /*0ef0*/  SHF.R.U64 R9, R14, 0x10, R15.reuse ;  /* 0x000000100e097819 */ /* 0x101fe2000000120f */
[----:B------:R-:W-:Y:S01]  /*0f00*/  HADD2.F32 R0, -RZ, R15.H0_H0 ;  /* 0x2000000fff007230 */ /* 0x000fe20000004100 */
[----:B------:R-:W-:Y:S01]  /*0f10*/  SHF.R.U32.HI R12, RZ, 0x10, R15 ;  /* 0x00000010ff0c7819 */ /* 0x000fe2000001160f */
[----:B------:R-:W-:-:S02]  /*0f20*/  HADD2.F32 R8, -RZ, R14.H0_H0 ;  /* 0x2000000eff087230 */ /* 0x000fc40000004100 */
[----:B------:R-:W-:Y:S02]  /*0f30*/  HADD2.F32 R9, -RZ, R9.H0_H0 ;  /* 0x20000009ff097230 */ /* 0x000fe40000004100 */
[----:B------:R-:W-:Y:S01]  /*0f40*/  FMUL.FTZ R15, R0, -1.4426950216293334961 ;  /* 0xbfb8aa3b000f7820 */ /* 0x000fe20000410000 */
[----:B------:R-:W-:Y:S02]  /*0f50*/  HADD2.F32 R12, -RZ, R12.H0_H0 ;  /* 0x2000000cff0c7230 */ /* 0x000fe40000004100 */
[----:B------:R-:W-:Y:S01]  /*0f60*/  FMUL.FTZ R13, R8, -1.4426950216293334961 ;  /* 0xbfb8aa3b080d7820 */ /* 0x000fe20000410000 */
[----:B------:R-:W-:Y:S02]  /*0f70*/  FMUL.FTZ R14, R9, -1.4426950216293334961 ;  /* 0xbfb8aa3b090e7820 */ /* 0x000fe40000410000 */
[----:B------:R-:W-:Y:S01]  /*0f80*/  FMUL.FTZ R20, R12, -1.4426950216293334961 ;  /* 0xbfb8aa3b0c147820 */ /* 0x000fe20000410000 */
[----:B------:R-:W0:Y:S08]  /*0f90*/  MUFU.EX2 R15, R15 ;  /* 0x0000000f000f7308 */ /* 0x000e300000000800 */
[----:B------:R-:W-:Y:S08]  /*0fa0*/  MUFU.EX2 R14, R14 ;  /* 0x0000000e000e7308 */ /* 0x000ff00000000800 */
[----:B------:R-:W2:Y:S01]  /*0fb0*/  MUFU.EX2 R20, R20 ;  /* 0x0000001400147308 */ /* 0x000ea20000000800 */
[----:B0-----:R-:W-:-:S07]  /*0fc0*/  FADD.FTZ R18, R15, 1 ;  /* 0x3f8000000f127421 */ /* 0x001fce0000010000 */
[----:B------:R-:W-:Y:S08]  /*0fd0*/  MUFU.EX2 R13, R13 ;  /* 0x0000000d000d7308 */ /* 0x000ff00000000800 */
[----:B------:R-:W-:Y:S01]  /*0fe0*/  MUFU.RCP R19, R18 ;  /* 0x0000001200137308 */ /* 0x000fe20000001000 */
[----:B--2---:R-:W-:-:S07]  /*0ff0*/  FADD.FTZ R15, R20, 1 ;  /* 0x3f800000140f7421 */ /* 0x004fce0000010000 */
[----:B------:R-:W0:Y:S02]  /*1000*/  MUFU.RCP R33, R15 ;  /* 0x0000000f00217308 */ /* 0x000e240000001000 */
[----:B0-----:R-:W-:-:S04]  /*1010*/  FADD.FTZ R35, -R33, 1 ;  /* 0x3f80000021237421 */ /* 0x001fc80000010100 */
[C---:B------:R-:W-:Y:S01]  /*1020*/  FFMA.FTZ R36, R12.reuse, R35, 1 ;  /* 0x3f8000000c247423 */ /* 0x040fe20000010023 */
[----:B------:R-:W-:Y:S01]  /*1030*/  FMUL.FTZ R12, R12, R33 ;  /* 0x000000210c0c7220 */ /* 0x000fe20000410000 */
[----:B---3--:R0:W-:Y:S01]  /*1040*/  STS.64 [R25], R10 ;  /* 0x0000000a19007388 */ /* 0x0081e20000000a00 */
[----:B------:R-:W-:-:S03]  /*1050*/  NOP ;  /* 0x0000000000007918 */ /* 0x000fc60000000000 */
[----:B------:R-:W2:Y:S01]  /*1060*/  LDS.64 R6, [R25] ;  /* 0x0000000019067984 */ /* 0x000ea20000000a00 */
[----:B0-----:R-:W-:Y:S01]  /*1070*/  FADD.FTZ R11, R14, 1 ;  /* 0x3f8000000e0b7421 */ /* 0x001fe20000010000 */
[----:B------:R-:W-:-:S03]  /*1080*/  FADD.FTZ R10, R13, 1 ;  /* 0x3f8000000d0a7421 */ /* 0x000fc60000010000 */
[----:B------:R0:W3:Y:S08]  /*1090*/  MUFU.RCP R16, R11 ;  /* 0x0000000b00107308 */ /* 0x0000f00000001000 */
[----:B------:R3:W4:Y:S01]  /*10a0*/  MUFU.RCP R17, R10 ;  /* 0x0000000a00117308 */ /* 0x0007220000001000 */
[----:B0-----:R-:W-:-:S04]  /*10b0*/  FADD.FTZ R11, -R19, 1 ;  /* 0x3f800000130b7421 */ /* 0x001fc80000010100 */
[C---:B------:R-:W-:Y:S01]  /*10c0*/  FFMA.FTZ R15, R0.reuse, R11, 1 ;  /* 0x3f800000000f7423 */ /* 0x040fe2000001000b */
[----:B------:R-:W-:Y:S01]  /*10d0*/  FMUL.FTZ R0, R0, R19 ;  /* 0x0000001300007220 */ /* 0x000fe20000410000 */
[----:B---3--:R-:W-:Y:S01]  /*10e0*/  FADD.FTZ R10, -R16, 1 ;  /* 0x3f800000100a7421 */ /* 0x008fe20000010100 */
[--C-:B--2---:R-:W-:Y:S01]  /*10f0*/  SHF.R.U64 R14, R6, 0x10, R7.reuse ;  /* 0x00000010060e7819 */ /* 0x104fe20000001207 */
[----:B------:R-:W-:Y:S01]  /*1100*/  HADD2.F32 R13, -RZ, R6.H0_H0 ;  /* 0x20000006ff0d7230 */ /* 0x000fe20000004100 */
[----:B------:R-:W-:Y:S01]  /*1110*/  SHF.R.U32.HI R34, RZ, 0x10, R7 ;  /* 0x00000010ff227819 */ /* 0x000fe20000011607 */
[----:B------:R-:W-:Y:S02]  /*1120*/  HADD2.F32 R20, -RZ, R7.H0_H0 ;  /* 0x20000007ff147230 */ /* 0x000fe40000004100 */
[----:B----4-:R-:W-:Y:S01]  /*1130*/  FADD.FTZ R7, -R17, 1 ;  /* 0x3f80000011077421 */ /* 0x010fe20000010100 */
[----:B------:R-:W-:Y:S02]  /*1140*/  HADD2.F32 R18, -RZ, R14.H0_H0 ;  /* 0x2000000eff127230 */ /* 0x000fe40000004100 */
[----:B------:R-:W-:Y:S01]  /*1150*/  FFMA.FTZ R14, R9, R10, 1 ;  /* 0x3f800000090e7423 */ /* 0x000fe2000001000a */
[----:B------:R-:W-:-:S02]  /*1160*/  HADD2.F32 R34, -RZ, R34.H0_H0 ;  /* 0x20000022ff227230 */ /* 0x000fc40000004100 */
        /* <DEDUP_REMOVED lines=15> */
[----:B------:R-:W-:Y:S01]  /*1260*/  F2FP.F16.F32.PACK_AB R38, R11, R10 ;  /* 0x0000000a0b26723e */ /* 0x000fe200000000ff */
[----:B-1----:R-:W-:Y:S01]  /*1270*/  IMAD R10, R97, R4, RZ ;  /* 0x00000004610a7224 */ /* 0x002fe200078e02ff */
[----:B------:R-:W-:-:S04]  /*1280*/  F2FP.F16.F32.PACK_AB R39, R36, R15 ;  /* 0x0000000f2427723e */ /* 0x000fc800000000ff */
[----:B------:R-:W-:Y:S01]  /*1290*/  BAR.SYNC.DEFER_BLOCKING 0x0 ;  /* 0x0000000000007b1d */ /* 0x000fe20000010000 */
[----:B------:R-:W-:-:S04]  /*12a0*/  IMAD.WIDE.U32 R14, R94, R4, UR8 ;  /* 0x000000085e0e7e25 */ /* 0x000fc8000f8e0004 */
[----:B------:R-:W-:Y:S01]  /*12b0*/  FMUL.FTZ R9, R9, R16 ;  /* 0x0000001009097220 */ /* 0x000fe20000410000 */
[----:B------:R-:W-:Y:S01]  /*12c0*/  FMUL.FTZ R24, R24, R17 ;  /* 0x0000001118187220 */ /* 0x000fe20000410000 */
[----:B------:R-:W-:Y:S01]  /*12d0*/  FMUL.FTZ R23, R23, R0 ;  /* 0x0000000017177220 */ /* 0x000fe20000410000 */
[----:B------:R-:W-:Y:S02]  /*12e0*/  IMAD R35, R94, R5, R10 ;  /* 0x000000055e237224 */ /* 0x000fe400078e020a */
[----:B------:R-:W-:Y:S01]  /*12f0*/  FMUL.FTZ R22, R22, R9 ;  /* 0x0000000916167220 */ /* 0x000fe20000410000 */
[----:B------:R-:W1:Y:S01]  /*1300*/  LDC.64 R10, c[0x0][0x3e8] ;  /* 0x0000fa00ff0a7b82 */ /* 0x000e620000000a00 */
[----:B------:R-:W-:Y:S01]  /*1310*/  FMUL.FTZ R21, R21, R12 ;  /* 0x0000000c15157220 */ /* 0x000fe20000410000 */
[----:B------:R-:W-:Y:S01]  /*1320*/  IADD3 R15, R15, R35, RZ ;  /* 0x000000230f0f7210 */ /* 0x000fe20007ffe0ff */
[----:B0-----:R-:W-:-:S04]  /*1330*/  IMAD R32, R6, UR15, RZ ;  /* 0x0000000f06207c24 */ /* 0x001fc8000f8e02ff */
[----:B------:R-:W-:Y:S01]  /*1340*/  IMAD R35, R7, UR14, R32 ;  /* 0x0000000e07237c24 */ /* 0x000fe2000f8e0220 */
[----:B------:R-:W-:Y:S01]  /*1350*/  STS.64 [R25], R38 ;  /* 0x0000002619007388 */ /* 0x000fe20000000a00 */
[----:B------:R-:W-:-:S03]  /*1360*/  NOP ;  /* 0x0000000000007918 */ /* 0x000fc60000000000 */
[----:B------:R-:W0:Y:S01]  /*1370*/  LDS.64 R4, [R25] ;  /* 0x0000000019047984 */ /* 0x000e220000000a00 */
[----:B------:R-:W-:Y:S02]  /*1380*/  IMAD.WIDE.U32 R6, R6, UR14, R14 ;  /* 0x0000000e06067c25 */ /* 0x000fe4000f8e000e */
[----:B------:R-:W2:Y:S03]  /*1390*/  LDC R14, c[0x0][0x21c] ;  /* 0x00008700ff0e7b82 */ /* 0x000ea60000000800 */
[----:B------:R-:W-:Y:S02]  /*13a0*/  IADD3 R7, R7, R35, RZ ;  /* 0x0000002307077210 */ /* 0x000fe40007ffe0ff */
[----:B-1----:R-:W-:-:S04]  /*13b0*/  LEA R10, P0, R6, R10, 0x1 ;  /* 0x0000000a060a7211 */ /* 0x002fc800078008ff */
[----:B------:R-:W-:Y:S02]  /*13c0*/  LEA.HI.X R11, R6, R11, R7, 0x1, P0 ;  /* 0x0000000b060b7211 */ /* 0x000fe400000f0c07 */
        /* <DEDUP_REMOVED lines=12> */
[----:B------:R-:W-:Y:S02]  /*1490*/  F2FP.F16.F32.PACK_AB R18, R18, R13 ;  /* 0x0000000d1212723e */ /* 0x000fe400000000ff */
[----:B------:R-:W-:-:S05]  /*14a0*/  F2FP.F16.F32.PACK_AB R19, R5, R0 ;  /* 0x000000000513723e */ /* 0x000fca00000000ff */
[----:B------:R-:W1:Y:S01]  /*14b0*/  LDC.64 R10, c[0x0][0x2c0] ;  /* 0x0000b000ff0a7b82 */ /* 0x000e620000000a00 */
[----:B------:R-:W-:Y:S01]  /*14c0*/  STS.64 [R25], R18 ;  /* 0x0000001219007388 */ /* 0x000fe20000000a00 */
[----:B------:R-:W-:-:S03]  /*14d0*/  NOP ;  /* 0x0000000000007918 */ /* 0x000fc60000000000 */
[----:B------:R-:W3:Y:S01]  /*14e0*/  LDS.64 R4, [R25] ;  /* 0x0000000019047984 */ /* 0x000ee20000000a00 */
[----:B0-----:R-:W-:-:S04]  /*14f0*/  IMAD R0, R97, R6, RZ ;  /* 0x0000000661007224 */ /* 0x001fc800078e02ff */
[C---:B------:R-:W-:Y:S02]  /*1500*/  IMAD R9, R94.reuse, R7, R0 ;  /* 0x000000075e097224 */ /* 0x040fe400078e0200 */
[----:B------:R-:W-:-:S04]  /*1510*/  IMAD.WIDE.U32 R6, R94, R6, UR8 ;  /* 0x000000085e067e25 */ /* 0x000fc8000f8e0006 */
[----:B-1----:R-:W-:Y:S01]  /*1520*/  IMAD R0, R10, UR15, RZ ;  /* 0x0000000f0a007c24 */ /* 0x002fe2000f8e02ff */
[----:B------:R-:W-:-:S03]  /*1530*/  IADD3 R7, R7, R9, RZ ;  /* 0x0000000907077210 */ /* 0x000fc60007ffe0ff */
[----:B------:R-:W-:Y:S02]  /*1540*/  IMAD R9, R11, UR14, R0 ;  /* 0x0000000e0b097c24 */ /* 0x000fe4000f8e0200 */
[----:B------:R-:W-:-:S05]  /*1550*/  IMAD.WIDE.U32 R6, R10, UR14, R6 ;  /* 0x0000000e0a067c25 */ /* 0x000fca000f8e0006 */
[----:B------:R-:W-:Y:S02]  /*1560*/  IADD3 R7, R7, R9, RZ ;  /* 0x0000000907077210 */ /* 0x000fe40007ffe0ff */
[----:B------:R-:W-:-:S04]  /*1570*/  LEA R0, P0, R6, UR6, 0x1 ;  /* 0x0000000606007c11 */ /* 0x000fc8000f8008ff */
[----:B------:R-:W-:Y:S02]  /*1580*/  LEA.HI.X R7, R6, UR7, R7, 0x1, P0 ;  /* 0x0000000706077c11 */ /* 0x000fe400080f0c07 */
[----:B------:R-:W-:-:S04]  /*1590*/  LEA R6, P0, R89, R0, 0x3 ;  /* 0x0000000059067211 */ /* 0x000fc800078018ff */
[----:B------:R-:W-:-:S05]  /*15a0*/  LEA.HI.X R7, R89, R7, R30, 0x3, P0 ;  /* 0x0000000759077211 */ /* 0x000fca00000f1c1e */
[----:B---3--:R1:W-:Y:S04]  /*15b0*/  STG.E.64 desc[UR10][R6.64+-0x100], R4 ;  /* 0xffff000406007986 */ /* 0x0083e8000c101b0a */
.L_x_10826:
[----:B------:R-:W-:Y:S01]  /*15c0*/  HADD2.F32 R103, -RZ, R60.H0_H0 ;  /* 0x2000003cff677230 */ /* 0x000fe20000004100 */
[----:B--2---:R-:W-:Y:S01]  /*15d0*/  ISETP.GE.AND P0, PT, R14, 0x1, PT ;  /* 0x000000010e00780c */ /* 0x004fe20003f06270 */
[----:B------:R-:W-:Y:S01]  /*15e0*/  HADD2.F32 R101, -RZ, R101.H0_H0 ;  /* 0x20000065ff657230 */ /* 0x000fe20000004100 */
[----:B------:R-:W-:Y:S01]  /*15f0*/  SHF.R.U32.HI R0, RZ, 0x10, R3 ;  /* 0x00000010ff007819 */ /* 0x000fe20000011603 */
[----:B------:R-:W-:Y:S02]  /*1600*/  HADD2.F32 R15, -RZ, R3.H0_H0 ;  /* 0x20000003ff0f7230 */ /* 0x000fe40000004100 */
[----:B------:R-:W-:Y:S01]  /*1610*/  FFMA.FTZ R93, R24, R103, R93 ;  /* 0x00000067185d7223 */ /* 0x000fe2000001005d */
[----:B------:R-:W-:Y:S01]  /*1620*/  SHF.R.U64 R13, R2, 0x10, R3 ;  /* 0x00000010020d7819 */ /* 0x000fe20000001203 */
[----:B------:R-:W-:Y:S01]  /*1630*/  HADD2.F32 R102, -RZ, R61.H0_H0 ;  /* 0x2000003dff667230 */ /* 0x000fe20000004100 */
[----:B------:R-:W-:Y:S01]  /*1640*/  BAR.SYNC.DEFER_BLOCKING 0x0 ;  /* 0x0000000000007b1d */ /* 0x000fe20000010000 */
[----:B------:R-:W-:-:S02]  /*1650*/  HADD2.F32 R3, -RZ, R0.H0_H0 ;  /* 0x20000000ff037230 */ /* 0x000fc40000004100 */
[----:B------:R-:W-:Y:S01]  /*1660*/  FFMA.FTZ R0, R22, R101, R93 ;  /* 0x0000006516007223 */ /* 0x000fe2000001005d */
[----:B01----:R-:W-:Y:S01]  /*1670*/  HADD2.F32 R5, -RZ, R2.H0_H0 ;  /* 0x20000002ff057230 */ /* 0x003fe20000004100 */
[----:B------:R-:W-:Y:S01]  /*1680*/  HFMA2.MMA R17, -RZ, RZ, 0, 0 ;  /* 0x00000000ff117435 */ /* 0x000fe200000001ff */
[----:B------:R-:W-:Y:S02]  /*1690*/  HADD2.F32 R100, -RZ, R100.H0_H0 ;  /* 0x20000064ff647230 */ /* 0x000fe40000004100 */
[----:B------:R-:W-:Y:S01]  /*16a0*/  FFMA.FTZ R0, R23, R102, R0 ;  /* 0x0000006617007223 */ /* 0x000fe20000010000 */
[----:B------:R-:W-:Y:S01]  /*16b0*/  HADD2.F32 R13, -RZ, R13.H0_H0 ;  /* 0x2000000dff0d7230 */ /* 0x000fe20000004100 */
[----:B------:R-:W-:Y:S02]  /*16c0*/  MOV R20, RZ ;  /* 0x000000ff00147202 */ /* 0x000fe40000000f00 */
        /* <DEDUP_REMOVED lines=12> */
[----:B------:R-:W-:Y:S01]  /*1790*/  IADD3 R8, R40, -0x1, RZ ;  /* 0xffffffff28087810 */ /* 0x000fe20007ffe0ff */
[----:B------:R-:W-:Y:S01]  /*17a0*/  ULDC.64 UR6, c[0x0][0x350] ;  /* 0x0000d40000067ab9 */ /* 0x000fe20000000a00 */
[----:B------:R-:W-:Y:S01]  /*17b0*/  MOV R4, R89 ;  /* 0x0000005900047202 */ /* 0x000fe20000000f00 */
[----:B------:R-:W-:Y:S01]  /*17c0*/  ULDC.64 UR12, c[0x0][0x370] ;  /* 0x0000dc00000c7ab9 */ /* 0x000fe20000000a00 */
[----:B------:R-:W-:Y:S01]  /*17d0*/  MOV R5, RZ ;  /* 0x000000ff00057202 */ /* 0x000fe20000000f00 */
[----:B------:R-:W-:Y:S02]  /*17e0*/  UIADD3 UR5, UP0, UR8, -0x80, URZ ;  /* 0xffffff8008057890 */ /* 0x000fe4000ff1e03f */
[----:B------:R-:W1:Y:S01]  /*17f0*/  LDC.64 R6, c[0x0][0x368] ;  /* 0x0000da00ff067b82 */ /* 0x000e620000000a00 */
        /* <DEDUP_REMOVED lines=12> */
[----:B------:R-:W-:Y:S01]  /*18c0*/  IMAD R33, R33, UR14, R0 ;  /* 0x0000000e21217c24 */ /* 0x000fe2000f8e0200 */
[----:B------:R-:W-:Y:S01]  /*18d0*/  LEA.HI R0, R8, R8, RZ, 0x1 ;  /* 0x0000000808007211 */ /* 0x000fe200078f08ff */
[C---:B-1----:R-:W-:Y:S01]  /*18e0*/  IMAD R20, R6.reuse, UR15, RZ ;  /* 0x0000000f06147c24 */ /* 0x042fe2000f8e02ff */
[----:B------:R-:W1:Y:S01]  /*18f0*/  LDC.64 R70, c[0x0][0x2d0] ;  /* 0x0000b400ff467b82 */ /* 0x000e620000000a00 */
[----:B------:R-:W-:Y:S01]  /*1900*/  IMAD.WIDE.U32 R4, R6, UR14, R4 ;  /* 0x0000000e06047c25 */ /* 0x000fe2000f8e0004 */
[----:B------:R-:W-:-:S03]  /*1910*/  IADD3 R3, R3, R33, RZ ;  /* 0x0000002103037210 */ /* 0x000fc60007ffe0ff */
[----:B------:R-:W-:Y:S01]  /*1920*/  IMAD R35, R7, UR14, R20 ;  /* 0x0000000e07237c24 */ /* 0x000fe2000f8e0214 */
[----:B------:R-:W-:Y:S01]  /*1930*/  LOP3.LUT R7, R0, 0xfffffe, RZ, 0xc0, !PT ;  /* 0x00fffffe00077812 */ /* 0x000fe200078ec0ff */
[----:B------:R-:W-:Y:S01]  /*1940*/  IMAD R33, R95, UR12, RZ ;  /* 0x0000000c5f217c24 */ /* 0x000fe2000f8e02ff */
[----:B------:R-:W-:Y:S02]  /*1950*/  MOV R6, R4 ;  /* 0x0000000400067202 */ /* 0x000fe40000000f00 */
[----:B------:R-:W-:Y:S01]  /*1960*/  IADD3 R8, R8, -R7, RZ ;  /* 0x8000000708087210 */ /* 0x000fe20007ffe0ff */
[----:B------:R-:W-:Y:S01]  /*1970*/  IMAD R33, R88, UR13, R33 ;  /* 0x0000000d58217c24 */ /* 0x000fe2000f8e0221 */
[----:B------:R-:W-:Y:S01]  /*1980*/  IADD3 R7, R5, R35, RZ ;  /* 0x0000002305077210 */ /* 0x000fe20007ffe0ff */
[----:B------:R-:W-:Y:S01]  /*1990*/  IMAD R5, R95, UR6, RZ ;  /* 0x000000065f057c24 */ /* 0x000fe2000f8e02ff */
[----:B------:R-:W-:-:S03]  /*19a0*/  MOV R20, RZ ;  /* 0x000000ff00147202 */ /* 0x000fc60000000f00 */
[C---:B------:R-:W-:Y:S02]  /*19b0*/  IMAD R35, R88.reuse, UR7, R5 ;  /* 0x0000000758237c24 */ /* 0x040fe4000f8e0205 */
[----:B------:R-:W-:Y:S01]  /*19c0*/  IMAD.WIDE.U32 R4, R88, UR6, R2 ;  /* 0x0000000658047c25 */ /* 0x000fe2000f8e0002 */
[----:B------:R-:W-:-:S03]  /*19d0*/  ULDC.64 UR6, c[0x0][0x3c8] ;  /* 0x0000f20000067ab9 */ /* 0x000fc60000000a00 */
[----:B------:R-:W-:Y:S01]  /*19e0*/  IMAD.WIDE.U32 R2, R88, UR12, R6 ;  /* 0x0000000c58027c25 */ /* 0x000fe2000f8e0006 */
[----:B------:R-:W-:Y:S01]  /*19f0*/  IADD3 R35, R5, R35, RZ ;  /* 0x0000002305237210 */ /* 0x000fe20007ffe0ff */
[----:B------:R-:W-:Y:S01]  /*1a00*/  ULDC.64 UR12, c[0x0][0x3d0] ;  /* 0x0000f400000c7ab9 */ /* 0x000fe20000000a00 */
[----:B------:R-:W-:Y:S01]  /*1a10*/  LEA R76, P1, R4, UR6, 0x2 ;  /* 0x00000006044c7c11 */ /* 0x000fe2000f8210ff */
[----:B------:R-:W3:Y:S01]  /*1a20*/  LDC R5, c[0x0][0x224] ;  /* 0x00008900ff057b82 */ /* 0x000ee20000000800 */
[----:B------:R-:W-:Y:S01]  /*1a30*/  IADD3 R33, R3, R33, RZ ;  /* 0x0000002103217210 */ /* 0x000fe20007ffe0ff */
[----:B------:R-:W-:Y:S01]  /*1a40*/  UMOV UR6, URZ ;  /* 0x0000003f00067c82 */ /* 0x000fe20008000000 */
[----:B------:R-:W-:Y:S01]  /*1a50*/  LEA R82, P2, R2, UR12, 0x2 ;  /* 0x0000000c02527c11 */ /* 0x000fe2000f8410ff */
[----:B------:R-:W-:Y:S01]  /*1a60*/  USHF.L.U64.HI UR12, UR8, 0x2, UR9 ;  /* 0x00000002080c7899 */ /* 0x000fe20008010209 */
[C---:B------:R-:W-:Y:S02]  /*1a70*/  IADD3 R62, P0, R4.reuse, UR5, RZ ;  /* 0x00000005043e7c10 */ /* 0x040fe4000ff1e0ff */
[----:B------:R-:W-:Y:S01]  /*1a80*/  LEA.HI.X R3, R4, UR7, R35, 0x2, P1 ;  /* 0x0000000704037c11 */ /* 0x000fe200088f1423 */
[----:B------:R-:W-:Y:S01]  /*1a90*/  USHF.L.U32 UR7, UR8, 0x2, URZ ;  /* 0x0000000208077899 */ /* 0x000fe2000800063f */
[----:B------:R-:W4:Y:S01]  /*1aa0*/  LDC R4, c[0x0][0x218] ;  /* 0x00008600ff047b82 */ /* 0x000f220000000800 */
[C---:B------:R-:W-:Y:S01]  /*1ab0*/  LEA.HI.X R0, R2.reuse, UR13, R33, 0x2, P2 ;  /* 0x0000000d02007c11 */ /* 0x040fe200090f1421 */
[----:B------:R-:W-:Y:S01]  /*1ac0*/  UIADD3.X UR13, UR9, -0x1, URZ, UP0, !UPT ;  /* 0xffffffff090d7890 */ /* 0x000fe200087fe43f */
[----:B------:R-:W-:Y:S01]  /*1ad0*/  IADD3 R64, P3, R2, UR5, RZ ;  /* 0x0000000502407c10 */ /* 0x000fe2000ff7e0ff */
[----:B------:R-:W-:Y:S01]  /*1ae0*/  UMOV UR5, URZ ;  /* 0x0000003f00057c82 */ /* 0x000fe20008000000 */
[----:B------:R-:W-:-:S02]  /*1af0*/  IADD3 R76, P4, R76, UR7, RZ ;  /* 0x000000074c4c7c10 */ /* 0x000fc4000ff9e0ff */
[----:B------:R-:W-:Y:S02]  /*1b00*/  IADD3 R82, P5, R82, UR7, RZ ;  /* 0x0000000752527c10 */ /* 0x000fe4000ffbe0ff */
[----:B------:R-:W-:Y:S02]  /*1b10*/  IADD3.X R63, R35, UR13, RZ, P0, !PT ;  /* 0x0000000d233f7c10 */ /* 0x000fe400087fe4ff */
[----:B------:R-:W-:Y:S02]  /*1b20*/  IADD3.X R65, R33, UR13, RZ, P3, !PT ;  /* 0x0000000d21417c10 */ /* 0x000fe40009ffe4ff */
[----:B------:R-:W-:Y:S02]  /*1b30*/  IADD3.X R2, R3, UR12, RZ, P4, !PT ;  /* 0x0000000c03027c10 */ /* 0x000fe4000a7fe4ff */
[C---:B------:R-:W-:Y:S02]  /*1b40*/  IADD3 R72, P0, R76.reuse, -0x180, RZ ;  /* 0xfffffe804c487810 */ /* 0x040fe40007f1e0ff */
[----:B------:R-:W-:-:S02]  /*1b50*/  IADD3 R74, P3, R76, -0x100, RZ ;  /* 0xffffff004c4a7810 */ /* 0x000fc40007f7e0ff */
[----:B------:R-:W-:Y:S01]  /*1b60*/  IADD3.X R0, R0, UR12, RZ, P5, !PT ;  /* 0x0000000c00007c10 */ /* 0x000fe2000affe4ff */
[----:B------:R-:W-:Y:S01]  /*1b70*/  ULDC.64 UR12, c[0x0][0x238] ;  /* 0x00008e00000c7ab9 */ /* 0x000fe20000000a00 */
[----:B------:R-:W-:Y:S02]  /*1b80*/  IADD3.X R73, R2, -0x1, RZ, P0, !PT ;  /* 0xffffffff02497810 */ /* 0x000fe400007fe4ff */
[C---:B------:R-:W-:Y:S02]  /*1b90*/  IADD3 R78, P5, R82.reuse, -0x180, RZ ;  /* 0xfffffe80524e7810 */ /* 0x040fe40007fbe0ff */
[----:B------:R-:W-:Y:S02]  /*1ba0*/  IADD3 R80, P0, R82, -0x100, RZ ;  /* 0xffffff0052507810 */ /* 0x000fe40007f1e0ff */
[----:B------:R-:W-:Y:S02]  /*1bb0*/  IADD3.X R75, R2, -0x1, RZ, P3, !PT ;  /* 0xffffffff024b7810 */ /* 0x000fe40001ffe4ff */
[----:B------:R-:W-:-:S02]  /*1bc0*/  IADD3 R76, P4, R76, -0x80, RZ ;  /* 0xffffff804c4c7810 */ /* 0x000fc40007f9e0ff */
[----:B------:R-:W-:Y:S02]  /*1bd0*/  IADD3 R82, P3, R82, -0x80, RZ ;  /* 0xffffff8052527810 */ /* 0x000fe40007f7e0ff */
[C---:B------:R-:W-:Y:S02]  /*1be0*/  ISETP.NE.AND P2, PT, R89.reuse, 0x1f, PT ;  /* 0x0000001f5900780c */ /* 0x040fe40003f45270 */
[C---:B------:R-:W-:Y:S02]  /*1bf0*/  ISETP.NE.AND P1, PT, R89.reuse, RZ, PT ;  /* 0x000000ff5900720c */ /* 0x040fe40003f25270 */
[----:B------:R-:W-:Y:S02]  /*1c00*/  MOV R7, RZ ;  /* 0x000000ff00077202 */ /* 0x000fe40000000f00 */
[----:B------:R-:W-:Y:S02]  /*1c10*/  IADD3 R6, R89, 0x200, RZ ;  /* 0x0000020059067810 */ /* 0x000fe40007ffe0ff */
[----:B------:R-:W-:-:S02]  /*1c20*/  IADD3.X R77, R2, -0x1, RZ, P4, !PT ;  /* 0xffffffff024d7810 */ /* 0x000fc400027fe4ff */
[C---:B------:R-:W-:Y:S02]  /*1c30*/  IADD3.X R79, R0.reuse, -0x1, RZ, P5, !PT ;  /* 0xffffffff004f7810 */ /* 0x040fe40002ffe4ff */
[C---:B------:R-:W-:Y:S02]  /*1c40*/  IADD3.X R81, R0.reuse, -0x1, RZ, P0, !PT ;  /* 0xffffffff00517810 */ /* 0x040fe400007fe4ff */
[----:B0123--:R-:W-:-:S07]  /*1c50*/  IADD3.X R83, R0, -0x1, RZ, P3, !PT ;  /* 0xffffffff00537810 */ /* 0x00ffce0001ffe4ff */
.L_x_10840:
        /* <DEDUP_REMOVED lines=11> */
[C---:B------:R-:W-:Y:S01]  /*1d10*/  IMAD R0, R112.reuse, UR12, RZ ;  /* 0x0000000c70007c24 */ /* 0x040fe2000f8e02ff */
[----:B------:R-:W-:Y:S01]  /*1d20*/  MOV R3, R41 ;  /* 0x0000002900037202 */ /* 0x000fe20000000f00 */
[----:B------:R-:W-:Y:S02]  /*1d30*/  IMAD R38, R112, UR18, RZ ;  /* 0x0000001270267c24 */ /* 0x000fe4000f8e02ff */
[----:B------:R-:W-:-:S04]  /*1d40*/  IMAD.WIDE.U32 R32, R7, UR18, RZ ;  /* 0x0000001207207c25 */ /* 0x000fc8000f8e00ff */
[----:B------:R-:W-:-:S04]  /*1d50*/  IMAD.WIDE.U32 R36, R7, UR12, R2 ;  /* 0x0000000c07247c25 */ /* 0x000fc8000f8e0002 */
[C---:B------:R-:W-:Y:S01]  /*1d60*/  IMAD R3, R7.reuse, UR13, R0 ;  /* 0x0000000d07037c24 */ /* 0x040fe2000f8e0200 */
[----:B------:R-:W-:Y:S01]  /*1d70*/  LEA R2, P0, R36, R70, 0x2 ;  /* 0x0000004624027211 */ /* 0x000fe200078010ff */
[----:B------:R-:W-:Y:S01]  /*1d80*/  IMAD R39, R7, UR19, R38 ;  /* 0x0000001307277c24 */ /* 0x000fe2000f8e0226 */
[----:B------:R-:W-:Y:S02]  /*1d90*/  LEA R0, P3, R32, R44, 0x1 ;  /* 0x0000002c20007211 */ /* 0x000fe400078608ff */
[----:B------:R-:W-:Y:S02]  /*1da0*/  IADD3 R3, R37, R3, RZ ;  /* 0x0000000325037210 */ /* 0x000fe40007ffe0ff */
[----:B------:R-:W-:Y:S02]  /*1db0*/  IADD3 R33, R33, R39, RZ ;  /* 0x0000002721217210 */ /* 0x000fe40007ffe0ff */
[----:B------:R-:W-:Y:S02]  /*1dc0*/  LEA.HI.X R3, R36, R71, R3, 0x2, P0 ;  /* 0x0000004724037211 */ /* 0x000fe400000f1403 */
[----:B------:R-:W-:-:S02]  /*1dd0*/  LEA.HI.X R33, R32, R43, R33, 0x1, P3 ;  /* 0x0000002b20217211 */ /* 0x000fc400018f0c21 */
[----:B------:R-:W-:Y:S02]  /*1de0*/  IADD3 R32, P0, R0, R27, RZ ;  /* 0x0000001b00207210 */ /* 0x000fe40007f1e0ff */
[----:B---3--:R-:W3:Y:S02]  /*1df0*/  LDG.E R3, desc[UR10][R2.64] ;  /* 0x0000000a02037981 */ /* 0x008ee4000c1e1900 */
[----:B------:R-:W-:Y:S02]  /*1e00*/  IADD3.X R33, R33, R26, RZ, P0, !PT ;  /* 0x0000001a21217210 */ /* 0x000fe400007fe4ff */
[----:B------:R-:W-:-:S04]  /*1e10*/  ISETP.GT.AND P0, PT, R40, 0x1, PT ;  /* 0x000000012800780c */ /* 0x000fc80003f04270 */
[----:B------:R-:W-:-:S13]  /*1e20*/  ISETP.EQ.AND P0, PT, R31, RZ, P0 ;  /* 0x000000ff1f00720c */ /* 0x000fda0000702270 */
[----:B0-----:R-:W0:Y:S01]  /*1e30*/  @P0 LDC R85, c[0x0][0x21c] ;  /* 0x00008700ff550b82 */ /* 0x001e220000000800 */
[----:B--2---:R0:W-:Y:S01]  /*1e40*/  STS.64 [R25], R34 ;  /* 0x0000002219007388 */ /* 0x0041e20000000a00 */
[----:B------:R-:W-:-:S03]  /*1e50*/  NOP ;  /* 0x0000000000007918 */ /* 0x000fc60000000000 */
[----:B-1----:R1:W2:Y:S01]  /*1e60*/  LDG.E.64 R38, desc[UR10][R32.64] ;  /* 0x0000000a20267981 */ /* 0x0022a2000c1e1b00 */
[----:B------:R-:W-:Y:S02]  /*1e70*/  LEA R37, R8, R7, 0x8 ;  /* 0x0000000708257211 */ /* 0x000fe400078e40ff */
[----:B------:R-:W-:Y:S01]  /*1e80*/  @P0 IADD3 R36, R40, -0x2, RZ ;  /* 0xfffffffe28240810 */ /* 0x000fe20007ffe0ff */
[----:B---3--:R-:W-:Y:S01]  /*1e90*/  FMUL.FTZ R84, R3, 1.4426950216293334961 ;  /* 0x3fb8aa3b03547820 */ /* 0x008fe20000410000 */
[----:B-1----:R-:W1:Y:S03]  /*1ea0*/  LDS.64 R32, [R25] ;  /* 0x0000000019207984 */ /* 0x002e660000000a00 */
[----:B------:R-:W-:-:S06]  /*1eb0*/  FMUL.FTZ R0, R16, R84 ;  /* 0x0000005410007220 */ /* 0x000fcc0000410000 */
[----:B------:R-:W3:Y:S01]  /*1ec0*/  MUFU.EX2 R0, R0 ;  /* 0x0000000000007308 */ /* 0x000ee20000000800 */
[----:B------:R-:W-:Y:S01]  /*1ed0*/  SEL R37, R37, R6, !P1 ;  /* 0x0000000625257207 */ /* 0x000fe20004800000 */
[----:B0-----:R-:W-:-:S03]  /*1ee0*/  @P0 IMAD R35, R36, R85, R7 ;  /* 0x0000005524230224 */ /* 0x001fc600078e0207 */
[----:B------:R-:W-:Y:S01]  /*1ef0*/  LEA R85, R37, R42, 0x2 ;  /* 0x0000002a25557211 */ /* 0x000fe200078e10ff */
[----:B------:R-:W-:-:S04]  /*1f00*/  @P0 IMAD.WIDE R36, R35, 0x8, R52 ;  /* 0x0000000823240825 */ /* 0x000fc800078e0234 */
[-C--:B------:R-:W-:Y:S01]  /*1f10*/  FMUL.FTZ R105, R13, R84.reuse ;  /* 0x000000540d697220 */ /* 0x080fe20000410000 */
[-C--:B------:R-:W-:Y:S01]  /*1f20*/  FMUL.FTZ R108, R15, R84.reuse ;  /* 0x000000540f6c7220 */ /* 0x080fe20000410000 */
[----:B------:R-:W-:Y:S01]  /*1f30*/  FMUL.FTZ R118, R14, R84 ;  /* 0x000000540e767220 */ /* 0x000fe20000410000 */
[----:B------:R-:W-:-:S03]  /*1f40*/  HFMA2.MMA R104, -RZ, RZ, 0, 0 ;  /* 0x00000000ff687435 */ /* 0x000fc600000001ff */
[----:B------:R-:W0:Y:S08]  /*1f50*/  MUFU.EX2 R105, R105 ;  /* 0x0000006900697308 */ /* 0x000e300000000800 */
[----:B------:R-:W4:Y:S08]  /*1f60*/  MUFU.EX2 R108, R108 ;  /* 0x0000006c006c7308 */ /* 0x000f300000000800 */
[----:B------:R-:W4:Y:S01]  /*1f70*/  MUFU.EX2 R118, R118 ;  /* 0x0000007600767308 */ /* 0x000f220000000800 */
[----:B------:R-:W-:Y:S01]  /*1f80*/  FMUL.FTZ R107, R13, R101 ;  /* 0x000000650d6b7220 */ /* 0x000fe20000410000 */
[----:B-1----:R-:W-:-:S02]  /*1f90*/  HADD2.F32 R2, -RZ, R32.H0_H0 ;  /* 0x20000020ff027230 */ /* 0x002fc40000004100 */
[----:B------:R-:W-:Y:S02]  /*1fa0*/  HADD2.F32 R98, -RZ, R32.H1_H1 ;  /* 0x30000020ff627230 */ /* 0x000fe40000004100 */
[--C-:B------:R-:W-:Y:S02]  /*1fb0*/  HADD2.F32 R96, -RZ, R33.reuse.H0_H0 ;  /* 0x20000021ff607230 */ /* 0x100fe40000004100 */
[----:B------:R-:W-:Y:S02]  /*1fc0*/  HADD2.F32 R99, -RZ, R33.H1_H1 ;  /* 0x30000021ff637230 */ /* 0x000fe40000004100 */
[----:B------:R-:W-:Y:S01]  /*1fd0*/  FMUL.FTZ R33, R16, R103 ;  /* 0x0000006710217220 */ /* 0x000fe20000410000 */
[----:B------:R-:W-:Y:S01]  /*1fe0*/  FMUL.FTZ R109, R15, R102 ;  /* 0x000000660f6d7220 */ /* 0x000fe20000410000 */
[----:B------:R-:W-:Y:S01]  /*1ff0*/  FMUL.FTZ R110, R14, R100 ;  /* 0x000000640e6e7220 */ /* 0x000fe20000410000 */
[----:B------:R-:W-:Y:S01]  /*2000*/  FMUL.FTZ R32, R98, R107 ;  /* 0x0000006b62207220 */ /* 0x000fe20000410000 */
[----:B------:R-:W-:Y:S01]  /*2010*/  FMUL.FTZ R117, R2, R33 ;  /* 0x0000002102757220 */ /* 0x000fe20000410000 */
[----:B------:R-:W-:Y:S01]  /*2020*/  BSSY B0, `(.L_x_10828) ;  /* 0x000001e000007945 */ /* 0x000fe20003800000 */
[----:B--2---:R-:W-:Y:S01]  /*2030*/  STS.64 [R25+0x100], R38 ;  /* 0x0001002619007388 */ /* 0x004fe20000000a00 */
[----:B------:R-:W-:-:S03]  /*2040*/  NOP ;  /* 0x0000000000007918 */ /* 0x000fc60000000000 */
[----:B------:R-:W1:Y:S04]  /*2050*/  LDS.64 R34, [R25+0x100] ;  /* 0x0001000019227984 */ /* 0x000e680000000a00 */
[----:B---3--:R1:W-:Y:S01]  /*2060*/  STS [R85+0x838], R0 ;  /* 0x0008380055007388 */ /* 0x0083e20000000800 */
[----:B------:R-:W-:Y:S06]  /*2070*/  BAR.SYNC.DEFER_BLOCKING 0x0 ;  /* 0x0000000000007b1d */ /* 0x000fec0000010000 */
[----:B------:R2:W3:Y:S04]  /*2080*/  @P2 LDS R113, [R29+0x103c] ;  /* 0x00103c001d712984 */ /* 0x0004e80000000800 */
[----:B------:R0:W5:Y:S01]  /*2090*/  @P0 LDG.E R104, desc[UR10][R36.64+0x4] ;  /* 0x0000040a24680981 */ /* 0x000162000c1e1900 */
[----:B-1----:R-:W-:-:S02]  /*20a0*/  HADD2.F32 R85, -RZ, R34.H1_H1 ;  /* 0x30000022ff557230 */ /* 0x002fc40000004100 */
[--C-:B------:R-:W-:Y:S02]  /*20b0*/  HADD2.F32 R106, -RZ, R35.reuse.H1_H1 ;  /* 0x30000023ff6a7230 */ /* 0x100fe40000004100 */
[----:B0-----:R-:W-:Y:S02]  /*20c0*/  HADD2.F32 R37, -RZ, R34.H0_H0 ;  /* 0x20000022ff257230 */ /* 0x001fe40000004100 */
[----:B------:R-:W-:Y:S02]  /*20d0*/  HADD2.F32 R34, -RZ, R35.H0_H0 ;  /* 0x20000023ff227230 */ /* 0x000fe40000004100 */
[----:B------:R-:W-:Y:S01]  /*20e0*/  FMUL.FTZ R35, R0, R105 ;  /* 0x0000006900237220 */ /* 0x000fe20000410000 */
[----:B------:R-:W-:Y:S02]  /*20f0*/  FMUL.FTZ R106, R21, R106 ;  /* 0x0000006a156a7220 */ /* 0x000fe40000410000 */
[----:B------:R-:W-:Y:S01]  /*2100*/  FMUL.FTZ R103, R23, R34 ;  /* 0x0000002217677220 */ /* 0x000fe20000410000 */
[----:B----4-:R-:W-:Y:S01]  /*2110*/  FMUL.FTZ R111, R108, R35 ;  /* 0x000000236c6f7220 */ /* 0x010fe20000410000 */
[----:B------:R-:W-:Y:S01]  /*2120*/  FMUL.FTZ R39, R96, R109 ;  /* 0x0000006d60277220 */ /* 0x000fe20000410000 */
[----:B------:R-:W-:Y:S01]  /*2130*/  FMUL.FTZ R35, R99, R110 ;  /* 0x0000006e63237220 */ /* 0x000fe20000410000 */
[----:B------:R-:W-:Y:S01]  /*2140*/  FFMA.FTZ R36, R105, R117, R32 ;  /* 0x0000007569247223 */ /* 0x000fe20000010020 */
[----:B------:R-:W-:Y:S01]  /*2150*/  FMUL.FTZ R101, R22, R85 ;  /* 0x0000005516657220 */ /* 0x000fe20000410000 */
[----:B------:R-:W-:Y:S01]  /*2160*/  FFMA.FTZ R38, R118, R106, R103 ;  /* 0x0000006a76267223 */ /* 0x000fe20000010067 */
[----:B--23--:R-:W-:Y:S06]  /*2170*/  @P2 BRA `(.L_x_10829) ;  /* 0x0000000000202947 */ /* 0x00cfec0003800000 */
        /* <DEDUP_REMOVED lines=8> */
.L_x_10829:
[----:B------:R-:W-:Y:S05]  /*2200*/  BSYNC B0 ;  /* 0x0000000000007941 */ /* 0x000fea0003800000 */
.L_x_10828:
[----:B01----:R-:W-:Y:S01]  /*2210*/  FMUL.FTZ R85, R118, R113 ;  /* 0x0000007176557220 */ /* 0x003fe20000410000 */
        /* <DEDUP_REMOVED lines=65> */
[----:B------:R-:W-:-:S04]  /*2630*/  ISETP.NE.AND P0, PT, R89, RZ, PT ;  /* 0x000000ff5900720c */ /* 0x000fc80003f05270 */
[----:B------:R-:W-:Y:S01]  /*2640*/  SHFL.UP PT, R37, R37, 0x1, RZ ;  /* 0x0420000025257989 */ /* 0x000fe200000e00ff */
[----:B--2---:R-:W-:-:S03]  /*2650*/  @!P2 FFMA.FTZ R115, R36, R102, R115 ;  /* 0x000000662473a223 */ /* 0x004fc60000010073 */
[----:B-----5:R-:W-:Y:S01]  /*2660*/  SHFL.IDX PT, R102, R104, RZ, 0x1f ;  /* 0x00001fff68667589 */ /* 0x020fe200000e0000 */
        /* <DEDUP_REMOVED lines=8> */
[----:B0-----:R-:W-:-:S04]  /*26f0*/  @P1 FFMA.FTZ R102, R38, R102, R37 ;  /* 0x0000006626661223 */ /* 0x001fc80000010025 */
[----:B------:R-:W-:Y:S01]  /*2700*/  FFMA.FTZ R117, R0, R102, R117 ;  /* 0x0000006600757223 */ /* 0x000fe20000010075 */
[----:B------:R-:W-:-:S03]  /*2710*/  HADD2.F32 R102, -RZ, R61.H0_H0 ;  /* 0x2000003dff667230 */ /* 0x000fc60000004100 */
[----:B------:R-:W-:Y:S01]  /*2720*/  FFMA.FTZ R37, R105, R117, R32 ;  /* 0x0000007569257223 */ /* 0x000fe20000010020 */
[----:B------:R-:W-:Y:S01]  /*2730*/  FFMA.FTZ R0, R2, -R33, R117 ;  /* 0x8000002102007223 */ /* 0x000fe20000010075 */
[----:B-1----:R-:W-:Y:S02]  /*2740*/  @P2 FFMA.FTZ R121, R114, R121, R123 ;  /* 0x0000007972792223 */ /* 0x002fe4000001007b */
[----:B------:R-:W-:Y:S01]  /*2750*/  FFMA.FTZ R39, R108, R37, R39 ;  /* 0x000000256c277223 */ /* 0x000fe20000010027 */
[----:B------:R-:W-:Y:S01]  /*2760*/  IADD3 R114, R4, -UR7, -R89 ;  /* 0x8000000704727c10 */ /* 0x000fe2000fffe859 */
[----:B------:R-:W-:Y:S01]  /*2770*/  FFMA.FTZ R107, R98, -R107, R37 ;  /* 0x8000006b626b7223 */ /* 0x000fe20000010025 */
[----:B------:R-:W-:Y:S01]  /*2780*/  FFMA.FTZ R106, R121, R113, R106 ;  /* 0x00000071796a7223 */ /* 0x000fe2000001006a */
[----:B------:R-:W-:Y:S01]  /*2790*/  FFMA.FTZ R109, R96, -R109, R39 ;  /* 0x8000006d606d7223 */ /* 0x000fe20000010027 */
[----:B------:R-:W-:Y:S01]  /*27a0*/  ISETP.GE.AND P3, PT, R114, 0x1, PT ;  /* 0x000000017200780c */ /* 0x000fe20003f66270 */
[----:B------:R-:W-:Y:S01]  /*27b0*/  FMUL.FTZ R37, R22, R37 ;  /* 0x0000002516257220 */ /* 0x000fe20000410000 */
[----:B------:R-:W-:Y:S01]  /*27c0*/  FFMA.FTZ R104, R118, R106, R103 ;  /* 0x0000006a76687223 */ /* 0x000fe20000010067 */
[C---:B--2---:R-:W-:Y:S01]  /*27d0*/  FFMA.FTZ R85, R100.reuse, R85, R119 ;  /* 0x0000005564557223 */ /* 0x044fe20000010077 */
[----:B------:R-:W-:Y:S01]  /*27e0*/  FMUL.FTZ R84, R100, R84 ;  /* 0x0000005464547220 */ /* 0x000fe20000410000 */
[----:B------:R-:W-:Y:S01]  /*27f0*/  SHF.R.U32.HI R100, RZ, 0x10, R61 ;  /* 0x00000010ff647819 */ /* 0x000fe2000001163d */
[----:B------:R-:W-:Y:S01]  /*2800*/  FFMA.FTZ R108, R108, R104, R101 ;  /* 0x000000686c6c7223 */ /* 0x000fe20000010065 */
[----:B------:R-:W-:Y:S01]  /*2810*/  SHF.R.U64 R101, R60, 0x10, R61 ;  /* 0x000000103c657819 */ /* 0x000fe2000000123d */
[----:B------:R-:W-:-:S02]  /*2820*/  HADD2.F32 R103, -RZ, R60.H0_H0 ;  /* 0x2000003cff677230 */ /* 0x000fc40000004100 */
[----:B------:R-:W-:Y:S01]  /*2830*/  FMUL.FTZ R115, R14, R106 ;  /* 0x0000006a0e737220 */ /* 0x000fe20000410000 */
[----:B------:R-:W-:Y:S01]  /*2840*/  FFMA.FTZ R105, R105, R108, R34 ;  /* 0x0000006c69697223 */ /* 0x000fe20000010022 */
[----:B------:R-:W-:Y:S02]  /*2850*/  HADD2.F32 R100, -RZ, R100.H0_H0 ;  /* 0x20000064ff647230 */ /* 0x000fe40000004100 */
[----:B------:R-:W-:Y:S01]  /*2860*/  FMUL.FTZ R113, R15, R104 ;  /* 0x000000680f717220 */ /* 0x000fe20000410000 */
[----:B------:R-:W-:Y:S02]  /*2870*/  HADD2.F32 R101, -RZ, R101.H0_H0 ;  /* 0x20000065ff657230 */ /* 0x000fe40000004100 */
[----:B------:R-:W-:Y:S01]  /*2880*/  FMUL.FTZ R38, R13, R108 ;  /* 0x0000006c0d267220 */ /* 0x000fe20000410000 */
[----:B------:R-:W-:Y:S01]  /*2890*/  FMUL.FTZ R36, R16, R105 ;  /* 0x0000006910247220 */ /* 0x000fe20000410000 */
[----:B------:R-:W-:Y:S01]  /*28a0*/  FFMA.FTZ R118, R118, R39, R35 ;  /* 0x0000002776767223 */ /* 0x000fe20000010023 */
[----:B------:R-:W-:Y:S01]  /*28b0*/  FMUL.FTZ R35, R100, R115 ;  /* 0x0000007364237220 */ /* 0x000fe20000410000 */
[----:B------:R-:W-:Y:S01]  /*28c0*/  FMUL.FTZ R34, R102, R113 ;  /* 0x0000007166227220 */ /* 0x000fe20000410000 */
[----:B------:R-:W-:Y:S01]  /*28d0*/  FMUL.FTZ R33, R101, R38 ;  /* 0x0000002665217220 */ /* 0x000fe20000410000 */
[-C--:B------:R-:W-:Y:S01]  /*28e0*/  FMUL.FTZ R32, R103, R36.reuse ;  /* 0x0000002467207220 */ /* 0x080fe20000410000 */
[----:B------:R0:W-:Y:S01]  /*28f0*/  @!P0 STS.64 [R111+0x10b8], R84 ;  /* 0x0010b8546f008388 */ /* 0x0001e20000000a00 */
[----:B------:R-:W-:Y:S01]  /*2900*/  FFMA.FTZ R116, R0, R36, RZ ;  /* 0x0000002400747223 */ /* 0x000fe200000100ff */
[----:B------:R-:W-:Y:S01]  /*2910*/  FMUL.FTZ R36, R24, R117 ;  /* 0x0000007518247220 */ /* 0x000fe20000410000 */
[----:B------:R-:W-:Y:S01]  /*2920*/  FFMA.FTZ R110, R99, -R110, R118 ;  /* 0x8000006e636e7223 */ /* 0x000fe20000010076 */
[----:B------:R0:W-:Y:S01]  /*2930*/  STS.128 [R28+0x200], R32 ;  /* 0x000200201c007388 */ /* 0x0001e20000000c00 */
[----:B------:R-:W-:Y:S01]  /*2940*/  FFMA.FTZ R116, R107, R38, R116 ;  /* 0x000000266b747223 */ /* 0x000fe20000010074 */
[----:B------:R-:W-:Y:S01]  /*2950*/  FMUL.FTZ R38, R23, R39 ;  /* 0x0000002717267220 */ /* 0x000fe20000410000 */
[----:B------:R-:W-:Y:S01]  /*2960*/  FMUL.FTZ R39, R21, R118 ;  /* 0x0000007615277220 */ /* 0x000fe20000410000 */
[----:B------:R-:W-:Y:S06]  /*2970*/  BAR.SYNC.DEFER_BLOCKING 0x0 ;  /* 0x0000000000007b1d */ /* 0x000fec0000010000 */
        /* <DEDUP_REMOVED lines=21> */
[----:B-----5:R0:W-:Y:S02]  /*2ad0*/  REDG.E.ADD.F32.FTZ.RN.STRONG.GPU desc[UR10][R38.64], R119 ;  /* 0x00000077260079a6 */ /* 0x0201e4000c10f38a */
.L_x_10831:
[----:B------:R-:W-:Y:S05]  /*2ae0*/  BSYNC B0 ;  /* 0x0000000000007941 */ /* 0x000fea0003800000 */
.L_x_10830:
        /* <DEDUP_REMOVED lines=21> */
.L_x_10833:
[----:B------:R-:W-:Y:S05]  /*2c40*/  BSYNC B0 ;  /* 0x0000000000007941 */ /* 0x000fea0003800000 */
.L_x_10832:
        /* <DEDUP_REMOVED lines=9> */
.L_x_10835:
[----:B------:R-:W-:Y:S05]  /*2ce0*/  BSYNC B0 ;  /* 0x0000000000007941 */ /* 0x000fea0003800000 */
.L_x_10834:
        /* <DEDUP_REMOVED lines=9> */
.L_x_10837:
[----:B------:R-:W-:Y:S05]  /*2d80*/  BSYNC B0 ;  /* 0x0000000000007941 */ /* 0x000fea0003800000 */
.L_x_10836:
        /* <DEDUP_REMOVED lines=11> */
[-C--:B------:R-:W-:Y:S01]  /*2e40*/  FFMA.FTZ R10, R13, R98.reuse, R10 ;  /* 0x000000620d0a7223 */ /* 0x080fe2000001000a */
[----:B------:R-:W-:Y:S01]  /*2e50*/  FFMA.FTZ R108, R101, R98, R108 ;  /* 0x00000062656c7223 */ /* 0x000fe2000001006c */
[----:B------:R-:W-:Y:S01]  /*2e60*/  FFMA.FTZ R11, R16, R2, R11 ;  /* 0x00000002100b7223 */ /* 0x000fe2000001000b */
        /* <DEDUP_REMOVED lines=9> */
[-C--:B------:R-:W-:Y:S01]  /*2f00*/  FFMA.FTZ R109, R102, R33.reuse, R109 ;  /* 0x00000021666d7223 */ /* 0x080fe2000001006d */
[----:B------:R-:W-:-:S03]  /*2f10*/  FFMA.FTZ R12, R15, R33, R12 ;  /* 0x000000210f0c7223 */ /* 0x000fc6000001000c */
[----:B------:R-:W-:Y:S01]  /*2f20*/  FADD.FTZ R18, R109, R18 ;  /* 0x000000126d127221 */ /* 0x000fe20000010000 */
[----:B----4-:R-:W-:-:S05]  /*2f30*/  @P3 FADD R35, R34, R35 ;  /* 0x0000002322233221 */ /* 0x010fca0000000000 */
[----:B------:R-:W4:Y:S02]  /*2f40*/  SHFL.DOWN P3, R38, R35, 0x8, 0x1f ;  /* 0x09001f0023267f89 */ /* 0x000f240000060000 */
        /* <DEDUP_REMOVED lines=11> */
[----:B------:R4:W-:Y:S01]  /*3000*/  @!P4 STS [R42+0x604], R37 ;  /* 0x000604252a00c388 */ /* 0x0009e20000000800 */
[----:B------:R-:W-:Y:S06]  /*3010*/  BAR.SYNC.DEFER_BLOCKING 0x0 ;  /* 0x0000000000007b1d */ /* 0x000fec0000010000 */
[----:B------:R-:W-:Y:S05]  /*3020*/  @P0 BRA `(.L_x_10839) ;  /* 0x0000000000140947 */ /* 0x000fea0003800000 */
[----:B------:R-:W-:Y:S02]  /*3030*/  ISETP.NE.AND P0, PT, R40, UR25, PT ;  /* 0x0000001928007c0c */ /* 0x000fe4000bf05270 */
[----:B------:R-:W-:-:S11]  /*3040*/  LEA R2, R7, R42, 0x2 ;  /* 0x0000002a07027211 */ /* 0x000fd600078e10ff */
[----:B------:R-:W4:Y:S02]  /*3050*/  @P0 LDS R0, [R2+0x18b8] ;  /* 0x0018b80002000984 */ /* 0x000f240000000800 */
[----:B----4-:R-:W-:-:S05]  /*3060*/  @P0 FADD.FTZ R37, R37, R0 ;  /* 0x0000000025250221 */ /* 0x010fca0000010000 */
[----:B------:R4:W-:Y:S02]  /*3070*/  STS [R2+0x18b8], R37 ;  /* 0x0018b82502007388 */ /* 0x0009e40000000800 */
.L_x_10839:
[----:B------:R-:W-:Y:S05]  /*3080*/  BSYNC B0 ;  /* 0x0000000000007941 */ /* 0x000fea0003800000 */
.L_x_10838:
[----:B------:R-:W-:Y:S01]  /*3090*/  IADD3 R7, R7, 0x1, RZ ;  /* 0x0000000107077810 */ /* 0x000fe20007ffe0ff */
[----:B------:R-:W-:-:S03]  /*30a0*/  UIADD3 UR5, UP0, UR5, 0x1, URZ ;  /* 0x0000000105057890 */ /* 0x000fc6000ff1e03f */
[----:B------:R-:W-:Y:S01]  /*30b0*/  ISETP.GE.AND P0, PT, R7, UR30, PT ;  /* 0x0000001e07007c0c */ /* 0x000fe2000bf06270 */
[----:B------:R-:W-:-:S12]  /*30c0*/  UIADD3.X UR6, URZ, UR6, URZ, UP0, !UPT ;  /* 0x000000063f067290 */ /* 0x000fd800087fe43f */
[----:B------:R-:W-:Y:S05]  /*30d0*/  @!P0 BRA `(.L_x_10840) ;  /* 0xffffffe800e08947 */ /* 0x000fea000383ffff */
.L_x_10827:
[----:B------:R-:W-:Y:S01]  /*30e0*/  BAR.SYNC.DEFER_BLOCKING 0x0 ;  /* 0x0000000000007b1d */ /* 0x000fe20000010000 */
[----:B------:R-:W-:Y:S01]  /*30f0*/  F2FP.F16.F32.PACK_AB R8, R10, R11 ;  /* 0x0000000b0a08723e */ /* 0x000fe200000000ff */
[----:B------:R-:W-:Y:S01]  /*3100*/  UIADD3 UR4, UR4, -0x80, URZ ;  /* 0xffffff8004047890 */ /* 0x000fe2000fffe03f */
[----:B------:R-:W-:Y:S02]  /*3110*/  F2FP.F16.F32.PACK_AB R9, R9, R12 ;  /* 0x0000000c0909723e */ /* 0x000fe400000000ff */
[----:B------:R-:W-:-:S03]  /*3120*/  LEA R16, R87, R42, 0x3 ;  /* 0x0000002a57107211 */ /* 0x000fc600078e18ff */
[----:B------:R-:W5:Y:S01]  /*3130*/  LDC.64 R6, c[0x0][0x390] ;  /* 0x0000e400ff067b82 */ /* 0x000f620000000a00 */
[----:B------:R-:W-:Y:S02]  /*3140*/  SHF.L.U64.HI R21, R89, 0x3, R30 ;  /* 0x0000000359157819 */ /* 0x000fe4000001021e */
[----:B------:R-:W-:Y:S02]  /*3150*/  ISETP.GT.AND P5, PT, R40, 0x1, PT ;  /* 0x000000012800780c */ /* 0x000fe40003fa4270 */
[----:B------:R-:W-:Y:S02]  /*3160*/  IADD3 R44, P1, R44, -0x100, RZ ;  /* 0xffffff002c2c7810 */ /* 0x000fe40007f3e0ff */
[----:B------:R-:W-:Y:S01]  /*3170*/  IADD3 R50, P2, R50, -0x100, RZ ;  /* 0xffffff0032327810 */ /* 0x000fe20007f5e0ff */
[----:B------:R-:W0:Y:S01]  /*3180*/  LDC.64 R10, c[0x0][0x388] ;  /* 0x0000e200ff0a7b82 */ /* 0x000e220000000a00 */
[----:B------:R-:W-:Y:S02]  /*3190*/  IADD3 R86, P3, R86, -0x100, RZ ;  /* 0xffffff0056567810 */ /* 0x000fe40007f7e0ff */
[----:B------:R-:W-:-:S02]  /*31a0*/  IADD3 R48, P4, R48, -0x100, RZ ;  /* 0xffffff0030307810 */ /* 0x000fc40007f9e0ff */
[----:B------:R-:W-:Y:S02]  /*31b0*/  IADD3 R40, R40, -0x1, RZ ;  /* 0xffffffff28287810 */ /* 0x000fe40007ffe0ff */
[----:B------:R-:W-:Y:S01]  /*31c0*/  IADD3.X R43, R43, -0x1, RZ, P1, !PT ;  /* 0xffffffff2b2b7810 */ /* 0x000fe20000ffe4ff */
[----:B------:R-:W1:Y:S01]  /*31d0*/  LDC.64 R12, c[0x0][0x3e0] ;  /* 0x0000f800ff0c7b82 */ /* 0x000e620000000a00 */
[----:B------:R-:W-:Y:S01]  /*31e0*/  IADD3.X R49, R49, -0x1, RZ, P2, !PT ;  /* 0xffffffff31317810 */ /* 0x000fe200017fe4ff */
[----:B------:R2:W-:Y:S01]  /*31f0*/  STS.64 [R16], R8 ;  /* 0x0000000810007388 */ /* 0x0005e20000000a00 */
[----:B------:R-:W-:-:S03]  /*3200*/  NOP ;  /* 0x0000000000007918 */ /* 0x000fc60000000000 */
[----:B----4-:R-:W4:Y:S01]  /*3210*/  LDS.64 R2, [R16] ;  /* 0x0000000010027984 */ /* 0x010f220000000a00 */
[-C--:B-----5:R-:W-:Y:S01]  /*3220*/  IMAD R0, R97, R6.reuse, RZ ;  /* 0x0000000661007224 */ /* 0x0a0fe200078e02ff */
[----:B------:R-:W5:Y:S01]  /*3230*/  LDC.64 R14, c[0x0][0x3a8] ;  /* 0x0000ea00ff0e7b82 */ /* 0x000f620000000a00 */
[C---:B------:R-:W-:Y:S01]  /*3240*/  IMAD.WIDE.U32 R4, R94.reuse, R6, UR8 ;  /* 0x000000085e047e25 */ /* 0x040fe2000f8e0006 */
[----:B------:R-:W-:Y:S02]  /*3250*/  IADD3.X R51, R51, -0x1, RZ, P3, !PT ;  /* 0xffffffff33337810 */ /* 0x000fe40001ffe4ff */
[----:B------:R-:W-:Y:S01]  /*3260*/  IADD3.X R47, R47, -0x1, RZ, P4, !PT ;  /* 0xffffffff2f2f7810 */ /* 0x000fe200027fe4ff */
[----:B------:R-:W-:Y:S02]  /*3270*/  IMAD R7, R94, R7, R0 ;  /* 0x000000075e077224 */ /* 0x000fe400078e0200 */
[C---:B0-----:R-:W-:Y:S01]  /*3280*/  IMAD R0, R10.reuse, UR15, RZ ;  /* 0x0000000f0a007c24 */ /* 0x041fe2000f8e02ff */
[----:B--2---:R-:W0:Y:S02]  /*3290*/  LDC.64 R8, c[0x0][0x3b0] ;  /* 0x0000ec00ff087b82 */ /* 0x004e240000000a00 */
[----:B------:R-:W-:Y:S01]  /*32a0*/  IADD3 R5, R5, R7, RZ ;  /* 0x0000000705057210 */ /* 0x000fe20007ffe0ff */
[----:B------:R-:W-:Y:S01]  /*32b0*/  IMAD R7, R11, UR14, R0 ;  /* 0x0000000e0b077c24 */ /* 0x000fe2000f8e0200 */
[----:B------:R-:W-:Y:S01]  /*32c0*/  F2FP.F16.F32.PACK_AB R11, R17, R18 ;  /* 0x00000012110b723e */ /* 0x000fe200000000ff */
[----:B------:R-:W-:Y:S01]  /*32d0*/  IMAD.WIDE.U32 R4, R10, UR14, R4 ;  /* 0x0000000e0a047c25 */ /* 0x000fe2000f8e0004 */
[----:B------:R-:W-:-:S02]  /*32e0*/  F2FP.F16.F32.PACK_AB R10, R19, R20 ;  /* 0x00000014130a723e */ /* 0x000fc400000000ff */
[----:B------:R-:W2:Y:S01]  /*32f0*/  LDC.64 R22, c[0x0][0x3f0] ;  /* 0x0000fc00ff167b82 */ /* 0x000ea20000000a00 */
[----:B------:R-:W-:Y:S01]  /*3300*/  FADD.FTZ R20, R91, R20 ;  /* 0x000000145b147221 */ /* 0x000fe20000010000 */
[----:B------:R-:W-:Y:S02]  /*3310*/  IADD3 R0, R5, R7, RZ ;  /* 0x0000000705007210 */ /* 0x000fe40007ffe0ff */
[----:B-1----:R-:W-:Y:S01]  /*3320*/  LEA R6, P0, R4, R12, 0x1 ;  /* 0x0000000c04067211 */ /* 0x002fe200078008ff */
[----:B------:R-:W-:Y:S01]  /*3330*/  FADD.FTZ R19, R20, R19 ;  /* 0x0000001314137221 */ /* 0x000fe20000010000 */
[----:B------:R-:W-:Y:S02]  /*3340*/  SHF.L.U32 R12, R89, 0x3, RZ ;  /* 0x00000003590c7819 */ /* 0x000fe400000006ff */
[----:B------:R-:W-:Y:S01]  /*3350*/  LEA.HI.X R4, R4, R13, R0, 0x1, P0 ;  /* 0x0000000d04047211 */ /* 0x000fe200000f0c00 */
[----:B------:R-:W-:Y:S01]  /*3360*/  FADD.FTZ R18, R19, R18 ;  /* 0x0000001213127221 */ /* 0x000fe20000010000 */
[----:B------:R-:W-:-:S03]  /*3370*/  IADD3 R6, P0, R6, R12, RZ ;  /* 0x0000000c06067210 */ /* 0x000fc60007f1e0ff */
[----:B------:R-:W-:Y:S01]  /*3380*/  FADD.FTZ R91, R18, R17 ;  /* 0x00000011125b7221 */ /* 0x000fe20000010000 */
[----:B------:R-:W-:Y:S01]  /*3390*/  IADD3.X R7, R4, R21, RZ, P0, !PT ;  /* 0x0000001504077210 */ /* 0x000fe200007fe4ff */
[----:B0-----:R-:W-:-:S04]  /*33a0*/  IMAD R0, R97, R8, RZ ;  /* 0x0000000861007224 */ /* 0x001fc800078e02ff */
[C---:B------:R-:W-:Y:S01]  /*33b0*/  IMAD R13, R94.reuse, R9, R0 ;  /* 0x000000095e0d7224 */ /* 0x040fe200078e0200 */
[----:B----4-:R0:W-:Y:S01]  /*33c0*/  STG.E.64 desc[UR10][R6.64+-0x100], R2 ;  /* 0xffff000206007986 */ /* 0x0101e2000c101b0a */
[----:B------:R-:W-:Y:S01]  /*33d0*/  IMAD.WIDE.U32 R8, R94, R8, UR8 ;  /* 0x000000085e087e25 */ /* 0x000fe2000f8e0008 */
[----:B------:R-:W-:Y:S03]  /*33e0*/  BAR.SYNC.DEFER_BLOCKING 0x0 ;  /* 0x0000000000007b1d */ /* 0x000fe60000010000 */
[----:B-----5:R-:W-:Y:S01]  /*33f0*/  IMAD R0, R14, UR15, RZ ;  /* 0x0000000f0e007c24 */ /* 0x020fe2000f8e02ff */
[----:B------:R-:W-:-:S03]  /*3400*/  IADD3 R9, R9, R13, RZ ;  /* 0x0000000d09097210 */ /* 0x000fc60007ffe0ff */
[----:B0-----:R-:W-:Y:S02]  /*3410*/  IMAD R7, R15, UR14, R0 ;  /* 0x0000000e0f077c24 */ /* 0x001fe4000f8e0200 */
[----:B------:R-:W-:-:S05]  /*3420*/  IMAD.WIDE.U32 R2, R14, UR14, R8 ;  /* 0x0000000e0e027c25 */ /* 0x000fca000f8e0008 */
[----:B------:R-:W-:Y:S02]  /*3430*/  IADD3 R0, R3, R7, RZ ;  /* 0x0000000703007210 */ /* 0x000fe40007ffe0ff */
[----:B--2---:R-:W-:-:S04]  /*3440*/  LEA R3, P0, R2, R22, 0x1 ;  /* 0x0000001602037211 */ /* 0x004fc800078008ff */
        /* <DEDUP_REMOVED lines=10> */
.L_x_10825:
        /* <DEDUP_REMOVED lines=26> */
.L_x_10843:
[----:B------:R-:W-:Y:S05]  /*3690*/  BSYNC B0 ;  /* 0x0000000000007941 */ /* 0x000fea0003800000 */
.L_x_10842:
        /* <DEDUP_REMOVED lines=29> */
.L_x_10845:
[----:B------:R-:W2:Y:S02]  /*3870*/  S2R R9, SR_TID.X ;  /* 0x0000000000097919 */ /* 0x000ea40000002100 */
.L_x_10846:
[----:B------:R-:W-:Y:S05]  /*3880*/  BSYNC B0 ;  /* 0x0000000000007941 */ /* 0x000fea0003800000 */
.L_x_10844:
        /* <DEDUP_REMOVED lines=14> */
.L_x_10847:
[----:B------:R-:W-:Y:S02]  /*3970*/  LEA R0, R9, UR4, 0x2 ;  /* 0x0000000409007c11 */ /* 0x000fe4000f8e10ff */
[----:B-1--4-:R-:W-:Y:S02]  /*3980*/  SHF.R.S32.HI R4, RZ, 0x1f, R9 ;  /* 0x0000001fff047819 */ /* 0x012fe40000011409 */
        /* <DEDUP_REMOVED lines=14> */
.L_x_10848:
        /* <DEDUP_REMOVED lines=9> */
.L_x_11069:


//--------------------- .text._Z25selective_scan_bwd_kernelI32Selective_Scan_bwd_kernel_traitsILi32ELi4ELb1ELb1ELb1ELb1ELb0EN3c104HalfEfEEv12SSMParamsBwd --------------------------
	.section	.text._Z25selective_scan_bwd_kernelI32Selective_Scan_bwd_kernel_traitsILi32ELi4ELb1ELb1ELb1ELb1ELb0EN3c104HalfEfEEv12SSMParamsBwd,"ax",@progbits
	.align	128
        .global         _Z25selective_scan_bwd_kernelI32Selective_Scan_bwd_kernel_traitsILi32ELi4ELb1ELb1ELb1ELb1ELb0EN3c104HalfEfEEv12SSMParamsBwd
        .type           _Z25selective_scan_bwd_kernelI32Selective_Scan_bwd_kernel_traitsILi32ELi4ELb1ELb1ELb1ELb1ELb0EN3c104HalfEfEEv12SSMParamsBwd,@function
        .size           _Z25selective_scan_bwd_kernelI32Selective_Scan_bwd_kernel_traitsILi32ELi4ELb1ELb1ELb1ELb1ELb0EN3c104HalfEfEEv12SSMParamsBwd,(.L_x_11070 - _Z25selective_scan_bwd_kernelI32Selective_Scan_bwd_kernel_traitsILi32ELi4ELb1ELb1ELb1ELb1ELb0EN3c104HalfEfEEv12SSMParamsBwd)
        .other          _Z25selective_scan_bwd_kernelI32Selective_Scan_bwd_kernel_traitsILi32ELi4ELb1ELb1ELb1ELb1ELb0EN3c104HalfEfEEv12SSMParamsBwd,@"STO_CUDA_ENTRY STV_DEFAULT"
_Z25selective_scan_bwd_kernelI32Selective_Scan_bwd_kernel_traitsILi32ELi4ELb1ELb1ELb1ELb1ELb0EN3c104HalfEfEEv12SSMParamsBwd:
.text._Z25selective_scan_bwd_kernelI32Selective_Scan_bwd_kernel_traitsILi32ELi4ELb1ELb1ELb1ELb1ELb0EN3c104HalfEfEEv12SSMParamsBwd:
[----:B------:R-:W-:Y:S08]  /*0000*/  LDC R1, c[0x0][0x28] ;  /* 0x00000a00ff017b82 */ /* 0x000ff00000000800 */
[----:B------:R-:W0:Y:S01]  /*0010*/  LDC R8, c[0x0][0x228] ;  /* 0x00008a00ff087b82 */ /* 0x000e220000000800 */
[----:B------:R-:W1:Y:S01]  /*0020*/  S2R R105, SR_CTAID.Y ;  /* 0x0000000000697919 */ /* 0x000e620000002600 */
[----:B------:R-:W-:Y:S01]  /*0030*/  HFMA2.MMA R104, -RZ, RZ, 0, 0 ;  /* 0x00000000ff687435 */ /* 0x000fe200000001ff */
        /* <DEDUP_REMOVED lines=52> */
[----:B------:R-:W-:Y:S01]  /*0380*/  LOP3.LUT R0, R105, R8, RZ, 0x3c, !PT ;  /* 0x0000000869007212 */ /* 0x000fe200078e3cff */
        /* <DEDUP_REMOVED lines=8> */
[C---:B------:R-:W-:Y:S01]  /*0410*/  IMAD R0, R106.reuse, R4, RZ ;  /* 0x000000046a007224 */ /* 0x040fe200078e02ff */
        /* <DEDUP_REMOVED lines=33> */
[----:B------:R-:W-:Y:S01]  /*0630*/  UIMAD UR8, UR15, UR10, URZ ;  /* 0x0000000a0f0872a4 */ /* 0x000fe2000f8e023f */
[----:B------:R-:W-:-:S02]  /*0640*/  IADD3.X R6, R9, R3, R6, P1, !PT ;  /* 0x0000000309067210 */ /* 0x000fc40000ffe406 */
[C---:B------:R-:W-:Y:S01]  /*0650*/  IMAD R11, R101.reuse, R11, R2 ;  /* 0x0000000b650b7224 */ /* 0x040fe200078e0202 */
        /* <DEDUP_REMOVED lines=9> */
[----:B------:R-:W-:-:S02]  /*06f0*/  ISETP.NE.AND.EX P1, PT, R21, RZ, PT, P1 ;  /* 0x000000ff1500720c */ /* 0x000fc40003f25310 */
[----:B------:R-:W-:Y:S02]  /*0700*/  CS2R R16, SRZ ;  /* 0x0000000000107805 */ /* 0x000fe4000001ff00 */
[----:B------:R-:W-:Y:S01]  /*0710*/  IADD3 R2, R3, R11, RZ ;  /* 0x0000000b03027210 */ /* 0x000fe20007ffe0ff */
[----:B------:R-:W2:Y:S01]  /*0720*/  @P0 LDC.64 R18, c[0x0][0x310] ;  /* 0x0000c400ff120b82 */ /* 0x000ea20000000a00 */
[----:B------:R-:W-:Y:S01]  /*0730*/  ISETP.NE.AND.EX P2, PT, R23, RZ, PT, P2 ;  /* 0x000000ff1700720c */ /* 0x000fe20003f45320 */
[C---:B------:R-:W-:Y:S01]  /*0740*/  IMAD R13, R101.reuse, R15, R4 ;  /* 0x0000000f650d7224 */ /* 0x040fe200078e0204 */
[----:B0-----:R-:W-:Y:S01]  /*0750*/  LEA R97, P5, R98, R26, 0x1 ;  /* 0x0000001a62617211 */ /* 0x001fe200078a08ff */
[----:B------:R-:W-:Y:S01]  /*0760*/  IMAD.WIDE.U32 R4, R101, R14, UR6 ;  /* 0x0000000665047e25 */ /* 0x000fe2000f8e000e */
[----:B------:R-:W-:-:S03]  /*0770*/  ULDC.64 UR4, c[0x0][0x230] ;  /* 0x00008c0000047ab9 */ /* 0x000fc60000000a00 */
[----:B------:R-:W0:Y:S01]  /*0780*/  @P0 LDC R3, c[0x0][0x21c] ;  /* 0x00008700ff030b82 */ /* 0x000e220000000800 */
[----:B------:R-:W-:Y:S02]  /*0790*/  IADD3 R7, P4, R7, R4, RZ ;  /* 0x0000000407077210 */ /* 0x000fe40007f9e0ff */
[----:B------:R-:W-:Y:S02]  /*07a0*/  IADD3 R86, R5, R13, RZ ;  /* 0x0000000d05567210 */ /* 0x000fe40007ffe0ff */
[----:B------:R-:W-:Y:S02]  /*07b0*/  CS2R R14, SRZ ;  /* 0x00000000000e7805 */ /* 0x000fe4000001ff00 */
[----:B------:R-:W-:Y:S02]  /*07c0*/  IADD3.X R2, R9, R2, RZ, P3, !PT ;  /* 0x0000000209027210 */ /* 0x000fe40001ffe4ff */
[----:B------:R-:W-:Y:S02]  /*07d0*/  @P1 LEA R16, P3, R105, R20, 0x2 ;  /* 0x0000001469101211 */ /* 0x000fe400078610ff */
[----:B------:R-:W-:-:S02]  /*07e0*/  IADD3.X R86, R9, R86, RZ, P4, !PT ;  /* 0x0000005609567210 */ /* 0x000fc400027fe4ff */
[C---:B------:R-:W-:Y:S02]  /*07f0*/  @P2 LEA R14, P4, R105.reuse, R22, 0x2 ;  /* 0x00000016690e2211 */ /* 0x040fe400078810ff */
[----:B------:R-:W-:Y:S01]  /*0800*/  LEA.HI.X R98, R98, R27, R0, 0x1, P5 ;  /* 0x0000001b62627211 */ /* 0x000fe200028f0c00 */
[----:B-1----:R-:W-:Y:S01]  /*0810*/  @P0 IMAD R0, R10, UR14, R105 ;  /* 0x0000000e0a000c24 */ /* 0x002fe2000f8e0269 */
[--C-:B------:R-:W-:Y:S02]  /*0820*/  @P1 LEA.HI.X R17, R105, R21, R106.reuse, 0x2, P3 ;  /* 0x0000001569111211 */ /* 0x100fe400018f146a */
[----:B------:R-:W-:Y:S02]  /*0830*/  ISETP.GE.AND P1, PT, R25, 0x1, PT ;  /* 0x000000011900780c */ /* 0x000fe40003f26270 */
[----:B------:R-:W-:Y:S01]  /*0840*/  @P2 LEA.HI.X R15, R105, R23, R106, 0x2, P4 ;  /* 0x00000017690f2211 */ /* 0x000fe200020f146a */
[----:B------:R-:W-:Y:S01]  /*0850*/  @P0 IMAD R0, R0, R25, RZ ;  /* 0x0000001900000224 */ /* 0x000fe200078e02ff */
[----:B------:R-:W-:-:S03]  /*0860*/  LEA R95, P2, R96, R28, 0x1 ;  /* 0x0000001c605f7211 */ /* 0x000fc600078408ff */
[----:B0-----:R-:W-:Y:S01]  /*0870*/  @P0 IMAD R3, R0, R3, RZ ;  /* 0x0000000300030224 */ /* 0x001fe200078e02ff */
[----:B------:R-:W-:Y:S01]  /*0880*/  LEA.HI.X R96, R96, R29, R8, 0x1, P2 ;  /* 0x0000001d60607211 */ /* 0x000fe200010f0c08 */
[----:B------:R-:W-:Y:S01]  /*0890*/  IMAD R0, R106, UR4, RZ ;  /* 0x000000046a007c24 */ /* 0x000fe2000f8e02ff */
[C---:B------:R-:W-:Y:S02]  /*08a0*/  LEA R88, P2, R7.reuse, R88, 0x1 ;  /* 0x0000005807587211 */ /* 0x040fe400078408ff */
[----:B------:R-:W-:Y:S02]  /*08b0*/  LEA R93, P3, R94, R30, 0x1 ;  /* 0x0000001e5e5d7211 */ /* 0x000fe400078608ff */
[----:B------:R-:W-:Y:S02]  /*08c0*/  LEA R92, P4, R90, R32, 0x1 ;  /* 0x000000205a5c7211 */ /* 0x000fe400078808ff */
[----:B------:R-:W-:Y:S01]  /*08d0*/  LEA.HI.X R86, R7, R89, R86, 0x1, P2 ;  /* 0x0000005907567211 */ /* 0x000fe200010f0c56 */
[----:B------:R-:W-:Y:S01]  /*08e0*/  IMAD R89, R105, UR5, R0 ;  /* 0x0000000569597c24 */ /* 0x000fe2000f8e0200 */
[----:B------:R-:W-:Y:S01]  /*08f0*/  HFMA2.MMA R100, -RZ, RZ, 0, 0 ;  /* 0x00000000ff647435 */ /* 0x000fe200000001ff */
[----:B--2---:R-:W-:Y:S01]  /*0900*/  @P0 IMAD.WIDE R18, R3, 0x8, R18 ;  /* 0x0000000803120825 */ /* 0x004fe200078e0212 */
[----:B------:R-:W-:-:S02]  /*0910*/  LEA.HI.X R94, R94, R31, R6, 0x1, P3 ;  /* 0x0000001f5e5e7211 */ /* 0x000fc400018f0c06 */
[----:B------:R-:W-:Y:S02]  /*0920*/  @!P0 CS2R R18, SRZ ;  /* 0x0000000000128805 */ /* 0x000fe4000001ff00 */
[----:B------:R-:W-:Y:S01]  /*0930*/  LEA.HI.X R90, R90, R33, R2, 0x1, P4 ;  /* 0x000000215a5a7211 */ /* 0x000fe200020f0c02 */
[----:B------:R-:W-:Y:S06]  /*0940*/  @!P1 BRA `(.L_x_10849) ;  /* 0x0000002c00c89947 */ /* 0x000fec0003800000 */
[----:B------:R-:W0:Y:S01]  /*0950*/  S2R R12, SR_TID.X ;  /* 0x00000000000c7919 */ /* 0x000e220000002100 */
[----:B------:R-:W1:Y:S01]  /*0960*/  LDC.64 R2, c[0x0][0x348] ;  /* 0x0000d200ff027b82 */ /* 0x000e620000000a00 */
[----:B------:R-:W-:Y:S01]  /*0970*/  MOV R13, RZ ;  /* 0x000000ff000d7202 */ /* 0x000fe20000000f00 */
[----:B------:R-:W-:Y:S01]  /*0980*/  ULDC.64 UR6, c[0x0][0x350] ;  /* 0x0000d40000067ab9 */ /* 0x000fe20000000a00 */
[----:B------:R-:W-:Y:S01]  /*0990*/  ULDC.64 UR8, c[0x0][0x370] ;  /* 0x0000dc0000087ab9 */ /* 0x000fe20000000a00 */
[----:B------:R-:W2:Y:S01]  /*09a0*/  S2R R91, SR_LANEID ;  /* 0x00000000005b7919 */ /* 0x000ea20000000000 */
[----:B------:R-:W-:Y:S02]  /*09b0*/  MOV R100, RZ ;  /* 0x000000ff00647202 */ /* 0x000fe40000000f00 */
[----:B------:R-:W-:Y:S01]  /*09c0*/  MOV R102, RZ ;  /* 0x000000ff00667202 */ /* 0x000fe20000000f00 */
[----:B------:R-:W3:Y:S08]  /*09d0*/  LDC.64 R8, c[0x0][0x368] ;  /* 0x0000da00ff087b82 */ /* 0x000ef00000000a00 */
[----:B------:R-:W4:Y:S01]  /*09e0*/  S2UR UR5, SR_CgaCtaId ;  /* 0x00000000000579c3 */ /* 0x000f220000008800 */
[----:B-1----:R-:W-:-:S04]  /*09f0*/  IMAD R0, R2, UR15, RZ ;  /* 0x0000000f02007c24 */ /* 0x002fc8000f8e02ff */
[----:B------:R-:W-:Y:S02]  /*0a00*/  IMAD R7, R3, UR14, R0 ;  /* 0x0000000e03077c24 */ /* 0x000fe4000f8e0200 */
[----:B------:R-:W-:Y:S01]  /*0a10*/  IMAD R0, R99, UR6, RZ ;  /* 0x0000000663007c24 */ /* 0x000fe2000f8e02ff */
[----:B0-----:R-:W-:Y:S01]  /*0a20*/  LOP3.LUT R118, R12, 0x1f, RZ, 0xc0, !PT ;  /* 0x0000001f0c767812 */ /* 0x001fe200078ec0ff */
[----:B---3--:R-:W-:Y:S01]  /*0a30*/  IMAD R6, R8, UR15, RZ ;  /* 0x0000000f08067c24 */ /* 0x008fe2000f8e02ff */
[--C-:B------:R-:W-:Y:S01]  /*0a40*/  SHF.R.S32.HI R85, RZ, 0x1f, R12.reuse ;  /* 0x0000001fff557819 */ /* 0x100fe2000001140c */
[----:B------:R-:W-:Y:S01]  /*0a50*/  IMAD.WIDE.U32 R2, R2, UR14, R12 ;  /* 0x0000000e02027c25 */ /* 0x000fe2000f8e000c */
[----:B------:R-:W-:-:S03]  /*0a60*/  IADD3 R83, R12, 0x200, RZ ;  /* 0x000002000c537810 */ /* 0x000fc60007ffe0ff */
[----:B------:R-:W-:Y:S01]  /*0a70*/  IMAD.WIDE.U32 R4, R8, UR14, R12 ;  /* 0x0000000e08047c25 */ /* 0x000fe2000f8e000c */
[----:B------:R-:W-:-:S03]  /*0a80*/  IADD3 R3, R3, R7, RZ ;  /* 0x0000000703037210 */ /* 0x000fc60007ffe0ff */
[----:B------:R-:W-:Y:S02]  /*0a90*/  IMAD R9, R9, UR14, R6 ;  /* 0x0000000e09097c24 */ /* 0x000fe4000f8e0206 */
[----:B------:R-:W-:Y:S02]  /*0aa0*/  IMAD R6, R99, UR8, RZ ;  /* 0x0000000863067c24 */ /* 0x000fe4000f8e02ff */
[----:B------:R-:W-:Y:S01]  /*0ab0*/  IMAD R7, R101, UR7, R0 ;  /* 0x0000000765077c24 */ /* 0x000fe2000f8e0200 */
[----:B------:R-:W-:Y:S01]  /*0ac0*/  IADD3 R5, R5, R9, RZ ;  /* 0x0000000905057210 */ /* 0x000fe20007ffe0ff */
[----:B------:R-:W-:Y:S01]  /*0ad0*/  IMAD.WIDE.U32 R2, R101, UR6, R2 ;  /* 0x0000000665027c25 */ /* 0x000fe2000f8e0002 */
[----:B------:R-:W-:-:S03]  /*0ae0*/  ULDC.64 UR6, c[0x0][0x3c8] ;  /* 0x0000f20000067ab9 */ /* 0x000fc60000000a00 */
[----:B------:R-:W-:Y:S01]  /*0af0*/  IMAD R9, R101, UR9, R6 ;  /* 0x0000000965097c24 */ /* 0x000fe2000f8e0206 */
[----:B------:R-:W-:Y:S01]  /*0b00*/  IADD3 R7, R3, R7, RZ ;  /* 0x0000000703077210 */ /* 0x000fe20007ffe0ff */
[----:B------:R-:W-:Y:S01]  /*0b10*/  IMAD.WIDE.U32 R4, R101, UR8, R4 ;  /* 0x0000000865047c25 */ /* 0x000fe2000f8e0004 */
[----:B------:R-:W-:Y:S01]  /*0b20*/  ULDC.64 UR8, c[0x0][0x3d0] ;  /* 0x0000f40000087ab9 */ /* 0x000fe20000000a00 */
[----:B------:R-:W-:Y:S01]  /*0b30*/  LEA R24, P0, R2, UR6, 0x2 ;  /* 0x0000000602187c11 */ /* 0x000fe2000f8010ff */
[----:B------:R-:W-:Y:S02]  /*0b40*/  ULDC UR6, c[0x0][0x224] ;  /* 0x0000890000067ab9 */ /* 0x000fe40000000800 */
[----:B------:R-:W-:Y:S02]  /*0b50*/  IADD3 R3, R5, R9, RZ ;  /* 0x0000000905037210 */ /* 0x000fe40007ffe0ff */
[----:B------:R-:W-:Y:S02]  /*0b60*/  LEA R30, P1, R4, UR8, 0x2 ;  /* 0x00000008041e7c11 */ /* 0x000fe4000f8210ff */
[----:B------:R-:W-:-:S02]  /*0b70*/  LEA.HI.X R0, R2, UR7, R7, 0x2, P0 ;  /* 0x0000000702007c11 */ /* 0x000fc400080f1407 */
[----:B------:R-:W-:Y:S01]  /*0b80*/  LEA.HI.X R4, R4, UR9, R3, 0x2, P1 ;  /* 0x0000000904047c11 */ /* 0x000fe200088f1403 */
[----:B------:R-:W-:Y:S01]  /*0b90*/  IMAD.WIDE.U32 R2, R105, UR4, RZ ;  /* 0x0000000469027c25 */ /* 0x000fe2000f8e00ff */
[----:B------:R-:W-:Y:S01]  /*0ba0*/  UMOV UR4, 0x400 ;  /* 0x0000040000047882 */ /* 0x000fe20000000000 */
[C---:B------:R-:W-:Y:S01]  /*0bb0*/  IADD3 R20, P0, R24.reuse, -0x180, RZ ;  /* 0xfffffe8018147810 */ /* 0x040fe20007f1e0ff */
[----:B----4-:R-:W-:Y:S01]  /*0bc0*/  ULEA UR4, UR5, UR4, 0x18 ;  /* 0x0000000405047291 */ /* 0x010fe2000f8ec03f */
[----:B------:R-:W-:Y:S02]  /*0bd0*/  IADD3 R22, P1, R24, -0x100, RZ ;  /* 0xffffff0018167810 */ /* 0x000fe40007f3e0ff */
[C---:B------:R-:W-:Y:S02]  /*0be0*/  IADD3 R26, P3, R30.reuse, -0x180, RZ ;  /* 0xfffffe801e1a7810 */ /* 0x040fe40007f7e0ff */
[----:B------:R-:W-:Y:S02]  /*0bf0*/  IADD3 R28, P4, R30, -0x100, RZ ;  /* 0xffffff001e1c7810 */ /* 0x000fe40007f9e0ff */
[----:B------:R-:W-:Y:S01]  /*0c00*/  MOV R84, UR4 ;  /* 0x0000000400547c02 */ /* 0x000fe20008000f00 */
[----:B------:R-:W-:Y:S01]  /*0c10*/  UMOV UR4, URZ ;  /* 0x0000003f00047c82 */ /* 0x000fe20008000000 */
[----:B------:R-:W-:-:S02]  /*0c20*/  IADD3 R24, P2, R24, -0x80, RZ ;  /* 0xffffff8018187810 */ /* 0x000fc40007f5e0ff */
[----:B------:R-:W-:Y:S02]  /*0c30*/  IADD3 R30, P5, R30, -0x80, RZ ;  /* 0xffffff801e1e7810 */ /* 0x000fe40007fbe0ff */
[----:B------:R-:W-:Y:S02]  /*0c40*/  IADD3 R89, R3, R89, RZ ;  /* 0x0000005903597210 */ /* 0x000fe40007ffe0ff */
[----:B------:R-:W-:Y:S02]  /*0c50*/  MOV R87, UR6 ;  /* 0x0000000600577c02 */ /* 0x000fe40008000f00 */
[CC--:B------:R-:W-:Y:S02]  /*0c60*/  LEA R82, R12.reuse, R84.reuse, 0x2 ;  /* 0x000000540c527211 */ /* 0x0c0fe400078e10ff */
[----:B------:R-:W-:Y:S02]  /*0c70*/  LEA R81, R12, R84, 0x4 ;  /* 0x000000540c517211 */ /* 0x000fe400078e20ff */
[----:B------:R-:W-:-:S02]  /*0c80*/  IADD3.X R21, R0, -0x1, RZ, P0, !PT ;  /* 0xffffffff00157810 */ /* 0x000fc400007fe4ff */
[C---:B------:R-:W-:Y:S02]  /*0c90*/  IADD3.X R23, R0.reuse, -0x1, RZ, P1, !PT ;  /* 0xffffffff00177810 */ /* 0x040fe40000ffe4ff */
[----:B------:R-:W-:Y:S02]  /*0ca0*/  IADD3.X R25, R0, -0x1, RZ, P2, !PT ;  /* 0xffffffff00197810 */ /* 0x000fe400017fe4ff */
[C---:B------:R-:W-:Y:S02]  /*0cb0*/  IADD3.X R27, R4.reuse, -0x1, RZ, P3, !PT ;  /* 0xffffffff041b7810 */ /* 0x040fe40001ffe4ff */
[C---:B------:R-:W-:Y:S02]  /*0cc0*/  IADD3.X R29, R4.reuse, -0x1, RZ, P4, !PT ;  /* 0xffffffff041d7810 */ /* 0x040fe400027fe4ff */
[----:B--2---:R-:W-:-:S07]  /*0cd0*/  IADD3.X R31, R4, -0x1, RZ, P5, !PT ;  /* 0xffffffff041f7810 */ /* 0x004fce0002ffe4ff */
.L_x_10872:
[----:B------:R-:W-:Y:S01]  /*0ce0*/  BAR.SYNC.DEFER_BLOCKING 0x0 ;  /* 0x0000000000007b1d */ /* 0x000fe20000010000 */
[C---:B------:R-:W-:Y:S02]  /*0cf0*/  SHF.L.U32 R80, R12.reuse, 0x3, RZ ;  /* 0x000000030c507819 */ /* 0x040fe400000006ff */
[----:B------:R-:W-:Y:S02]  /*0d00*/  SHF.L.U64.HI R79, R12, 0x3, R85 ;  /* 0x000000030c4f7819 */ /* 0x000fe40000010255 */
[----:B0-----:R-:W-:-:S03]  /*0d10*/  IADD3 R4, P0, R97, R80, RZ ;  /* 0x0000005061047210 */ /* 0x001fc60007f1e0ff */
[----:B------:R-:W0:Y:S01]  /*0d20*/  LDC R10, c[0x0][0x21c] ;  /* 0x00008700ff0a7b82 */ /* 0x000e220000000800 */
        /* <DEDUP_REMOVED lines=39> */
[--C-:B0-----:R-:W-:Y:S01]  /*0fa0*/  SHF.R.U64 R69, R64, 0x10, R65.reuse ;  /* 0x0000001040457819 */ /* 0x101fe20000001241 */
[----:B------:R-:W-:Y:S01]  /*0fb0*/  HADD2.F32 R72, -RZ, R65.H0_H0 ;  /* 0x20000041ff487230 */ /* 0x000fe20000004100 */
[----:B------:R-:W-:Y:S01]  /*0fc0*/  SHF.R.U32.HI R65, RZ, 0x10, R65 ;  /* 0x00000010ff417819 */ /* 0x000fe20000011641 */
        /* <DEDUP_REMOVED lines=33> */
.L_x_10851:
[----:B------:R-:W-:Y:S05]  /*11e0*/  BSYNC B0 ;  /* 0x0000000000007941 */ /* 0x000fea0003800000 */
.L_x_10850:
        /* <DEDUP_REMOVED lines=33> */
.L_x_10853:
[----:B------:R-:W-:Y:S05]  /*1400*/  BSYNC B0 ;  /* 0x0000000000007941 */ /* 0x000fea0003800000 */
.L_x_10852:
        /* <DEDUP_REMOVED lines=33> */
.L_x_10855:
[----:B------:R-:W-:Y:S05]  /*1620*/  BSYNC B0 ;  /* 0x0000000000007941 */ /* 0x000fea0003800000 */
.L_x_10854:
        /* <DEDUP_REMOVED lines=33> */
.L_x_10857:
[----:B------:R-:W-:Y:S05]  /*1840*/  BSYNC B0 ;  /* 0x0000000000007941 */ /* 0x000fea0003800000 */
.L_x_10856:
        /* <DEDUP_REMOVED lines=10> */
[----:B------:R-:W-:Y:S01]  /*18f0*/  MOV R68, RZ ;  /* 0x000000ff00447202 */ /* 0x000fe20000000f00 */
[C---:B------:R-:W-:Y:S01]  /*1900*/  FFMA.FTZ R102, R72.reuse, R108, R5 ;  /* 0x0000006c48667223 */ /* 0x040fe20000010005 */
[----:B------:R-:W-:Y:S01]  /*1910*/  HFMA2.MMA R67, -RZ, RZ, 0, 0 ;  /* 0x00000000ff437435 */ /* 0x000fe200000001ff */
        /* <DEDUP_REMOVED lines=13> */
[----:B------:R-:W-:Y:S01]  /*19f0*/  ISETP.NE.AND P2, PT, R12, 0x1f, PT ;  /* 0x0000001f0c00780c */ /* 0x000fe20003f45270 */
[----:B------:R-:W1:Y:S01]  /*1a00*/  LDC.64 R8, c[0x0][0x348] ;  /* 0x0000d200ff087b82 */ /* 0x000e620000000a00 */
[----:B------:R-:W-:Y:S01]  /*1a10*/  SHF.L.U32 R37, R62, 0x7, RZ ;  /* 0x000000073e257819 */ /* 0x000fe200000006ff */
[----:B------:R-:W-:Y:S01]  /*1a20*/  ULDC UR24, c[0x0][0x224] ;  /* 0x0000890000187ab9 */ /* 0x000fe20000000800 */
[----:B------:R-:W-:Y:S01]  /*1a30*/  MOV R59, RZ ;  /* 0x000000ff003b7202 */ /* 0x000fe20000000f00 */
[----:B------:R-:W-:Y:S01]  /*1a40*/  ULDC UR25, c[0x0][0x21c] ;  /* 0x0000870000197ab9 */ /* 0x000fe20000000800 */
[----:B------:R-:W-:Y:S01]  /*1a50*/  MOV R71, RZ ;  /* 0x000000ff00477202 */ /* 0x000fe20000000f00 */
        /* <DEDUP_REMOVED lines=9> */
[----:B------:R-:W-:Y:S02]  /*1af0*/  IMAD R11, R11, UR14, R34 ;  /* 0x0000000e0b0b7c24 */ /* 0x000fe4000f8e0222 */
[----:B-1----:R-:W-:-:S05]  /*1b00*/  IMAD R0, R8, UR15, RZ ;  /* 0x0000000f08007c24 */ /* 0x002fca000f8e02ff */
[----:B------:R-:W1:Y:S01]  /*1b10*/  LDC.64 R38, c[0x0][0x360] ;  /* 0x0000d800ff267b82 */ /* 0x000e620000000a00 */
[----:B------:R-:W-:-:S04]  /*1b20*/  IMAD.WIDE.U32 R6, R8, UR14, R4 ;  /* 0x0000000e08067c25 */ /* 0x000fc8000f8e0004 */
[----:B------:R-:W-:Y:S01]  /*1b30*/  IMAD.WIDE.U32 R4, R10, UR14, R4 ;  /* 0x0000000e0a047c25 */ /* 0x000fe2000f8e0004 */
[----:B--2---:R-:W-:Y:S02]  /*1b40*/  LEA R55, R55, UR4, 0x7 ;  /* 0x0000000437377c11 */ /* 0x004fe4000f8e38ff */
[----:B------:R-:W2:Y:S01]  /*1b50*/  LDC.64 R40, c[0x0][0x380] ;  /* 0x0000e000ff287b82 */ /* 0x000ea20000000a00 */
[----:B------:R-:W-:Y:S01]  /*1b60*/  IMAD R9, R9, UR14, R0 ;  /* 0x0000000e09097c24 */ /* 0x000fe2000f8e0200 */
[----:B------:R-:W-:Y:S01]  /*1b70*/  IADD3 R5, R5, R11, RZ ;  /* 0x0000000b05057210 */ /* 0x000fe20007ffe0ff */
[C---:B------:R-:W-:Y:S01]  /*1b80*/  IMAD R0, R99.reuse, UR6, RZ ;  /* 0x0000000663007c24 */ /* 0x040fe2000f8e02ff */
[----:B------:R-:W-:Y:S01]  /*1b90*/  SHF.R.S32.HI R11, RZ, 0x1f, R37 ;  /* 0x0000001fff0b7819 */ /* 0x000fe20000011425 */
[----:B------:R-:W-:Y:S01]  /*1ba0*/  IMAD R10, R99, UR8, RZ ;  /* 0x00000008630a7c24 */ /* 0x000fe2000f8e02ff */
[----:B------:R-:W-:Y:S01]  /*1bb0*/  IADD3 R7, R7, R9, RZ ;  /* 0x0000000907077210 */ /* 0x000fe20007ffe0ff */
[C---:B------:R-:W-:Y:S01]  /*1bc0*/  IMAD.WIDE.U32 R4, R101.reuse, UR8, R4 ;  /* 0x0000000865047c25 */ /* 0x040fe2000f8e0004 */
[----:B------:R-:W3:Y:S03]  /*1bd0*/  LDC.64 R42, c[0x0][0x2d0] ;  /* 0x0000b400ff2a7b82 */ /* 0x000ee60000000a00 */
[C---:B------:R-:W-:Y:S01]  /*1be0*/  IMAD R8, R101.reuse, UR7, R0 ;  /* 0x0000000765087c24 */ /* 0x040fe2000f8e0200 */
[----:B------:R-:W-:Y:S01]  /*1bf0*/  LEA.HI R0, R62, R62, RZ, 0x1 ;  /* 0x0000003e3e007211 */ /* 0x000fe200078f08ff */
[----:B------:R-:W-:Y:S01]  /*1c00*/  IMAD.WIDE.U32 R6, R101, UR6, R6 ;  /* 0x0000000665067c25 */ /* 0x000fe2000f8e0006 */
[----:B------:R-:W-:Y:S01]  /*1c10*/  IADD3 R36, P1, R37, R4, RZ ;  /* 0x0000000425247210 */ /* 0x000fe20007f3e0ff */
[----:B------:R-:W-:Y:S01]  /*1c20*/  UMOV UR6, URZ ;  /* 0x0000003f00067c82 */ /* 0x000fe20008000000 */
[----:B------:R-:W-:Y:S01]  /*1c30*/  LOP3.LUT R9, R0, 0xfffffe, RZ, 0xc0, !PT ;  /* 0x00fffffe00097812 */ /* 0x000fe200078ec0ff */
[----:B------:R-:W-:Y:S01]  /*1c40*/  IMAD R10, R101, UR9, R10 ;  /* 0x00000009650a7c24 */ /* 0x000fe2000f8e020a */
[----:B------:R-:W-:Y:S01]  /*1c50*/  IADD3 R34, P0, R37, R6, RZ ;  /* 0x0000000625227210 */ /* 0x000fe20007f1e0ff */
[----:B------:R-:W-:Y:S01]  /*1c60*/  IMAD.WIDE R44, R55, 0x4, R26 ;  /* 0x00000004372c7825 */ /* 0x000fe200078e021a */
[----:B------:R-:W-:Y:S01]  /*1c70*/  IADD3 R62, R62, -R9, RZ ;  /* 0x800000093e3e7210 */ /* 0x000fe20007ffe0ff */
[----:B------:R-:W-:Y:S01]  /*1c80*/  ULDC UR7, c[0x0][0x218] ;  /* 0x0000860000077ab9 */ /* 0x000fe20000000800 */
[----:B------:R-:W-:Y:S01]  /*1c90*/  IADD3.X R37, R11, R5, R10, P1, !PT ;  /* 0x000000050b257210 */ /* 0x000fe20000ffe40a */
[----:B------:R-:W-:Y:S01]  /*1ca0*/  IMAD.WIDE R46, R55, 0x4, R20 ;  /* 0x00000004372e7825 */ /* 0x000fe200078e0214 */
[----:B------:R-:W-:Y:S01]  /*1cb0*/  IADD3.X R35, R11, R7, R8, P0, !PT ;  /* 0x000000070b237210 */ /* 0x000fe200007fe408 */
[----:B------:R-:W-:Y:S01]  /*1cc0*/  ULDC.64 UR8, c[0x0][0x238] ;  /* 0x00008e0000087ab9 */ /* 0x000fe20000000a00 */
[----:B------:R-:W-:Y:S01]  /*1cd0*/  ISETP.NE.AND P1, PT, R12, RZ, PT ;  /* 0x000000ff0c00720c */ /* 0x000fe20003f25270 */
[----:B------:R-:W-:-:S04]  /*1ce0*/  IMAD.WIDE R48, R55, 0x4, R28 ;  /* 0x0000000437307825 */ /* 0x000fc800078e021c */
[----:B------:R-:W-:-:S04]  /*1cf0*/  IMAD.WIDE R50, R55, 0x4, R22 ;  /* 0x0000000437327825 */ /* 0x000fc800078e0216 */
[----:B------:R-:W-:-:S04]  /*1d00*/  IMAD.WIDE R52, R55, 0x4, R30 ;  /* 0x0000000437347825 */ /* 0x000fc800078e021e */
[----:B0-----:R-:W-:-:S07]  /*1d10*/  IMAD.WIDE R54, R55, 0x4, R24 ;  /* 0x0000000437367825 */ /* 0x001fce00078e0218 */
.L_x_10871:
        /* <DEDUP_REMOVED lines=8> */
[----:B------:R-:W-:-:S05]  /*1da0*/  IADD3.X R57, R4, R79, RZ, P3, !PT ;  /* 0x0000004f04397210 */ /* 0x000fca0001ffe4ff */
[----:B------:R-:W4:Y:S01]  /*1db0*/  LDG.E.64 R4, desc[UR12][R56.64] ;  /* 0x0000000c38047981 */ /* 0x000f22000c1e1b00 */
[----:B------:R-:W-:Y:S01]  /*1dc0*/  MOV R8, R2 ;  /* 0x0000000200087202 */ /* 0x000fe20000000f00 */
[C---:B------:R-:W-:Y:S01]  /*1dd0*/  IMAD R0, R116.reuse, UR8, RZ ;  /* 0x0000000874007c24 */ /* 0x040fe2000f8e02ff */
[----:B---3--:R-:W-:Y:S01]  /*1de0*/  MOV R9, R89 ;  /* 0x0000005900097202 */ /* 0x008fe20000000f00 */
[----:B------:R-:W-:Y:S02]  /*1df0*/  IMAD R58, R116, UR16, RZ ;  /* 0x00000010743a7c24 */ /* 0x000fe4000f8e02ff */
[----:B------:R-:W-:-:S04]  /*1e00*/  IMAD.WIDE.U32 R6, R59, UR16, RZ ;  /* 0x000000103b067c25 */ /* 0x000fc8000f8e00ff */
[----:B------:R-:W-:Y:S01]  /*1e10*/  IMAD.WIDE.U32 R10, R59, UR8, R8 ;  /* 0x000000083b0a7c25 */ /* 0x000fe2000f8e0008 */
[----:B------:R-:W-:-:S03]  /*1e20*/  LEA R111, P3, R6, R88, 0x1 ;  /* 0x00000058066f7211 */ /* 0x000fc600078608ff */
[C---:B------:R-:W-:Y:S01]  /*1e30*/  IMAD R9, R59.reuse, UR9, R0 ;  /* 0x000000093b097c24 */ /* 0x040fe2000f8e0200 */
[----:B---3--:R-:W-:Y:S01]  /*1e40*/  LEA R8, P0, R10, R42, 0x2 ;  /* 0x0000002a0a087211 */ /* 0x008fe200078010ff */
[----:B------:R-:W-:-:S03]  /*1e50*/  IMAD R113, R59, UR17, R58 ;  /* 0x000000113b717c24 */ /* 0x000fc6000f8e023a */
[----:B------:R-:W-:Y:S02]  /*1e60*/  IADD3 R0, R11, R9, RZ ;  /* 0x000000090b007210 */ /* 0x000fe40007ffe0ff */
[----:B------:R-:W-:Y:S02]  /*1e70*/  IADD3 R7, R7, R113, RZ ;  /* 0x0000007107077210 */ /* 0x000fe40007ffe0ff */
[----:B------:R-:W-:Y:S02]  /*1e80*/  LEA.HI.X R9, R10, R43, R0, 0x2, P0 ;  /* 0x0000002b0a097211 */ /* 0x000fe400000f1400 */
[----:B------:R-:W-:Y:S02]  /*1e90*/  LEA.HI.X R6, R6, R86, R7, 0x1, P3 ;  /* 0x0000005606067211 */ /* 0x000fe400018f0c07 */
[----:B------:R-:W-:Y:S01]  /*1ea0*/  IADD3 R10, P0, R111, R80, RZ ;  /* 0x000000506f0a7210 */ /* 0x000fe20007f1e0ff */
[----:B------:R-:W3:Y:S03]  /*1eb0*/  LDG.E R58, desc[UR12][R8.64] ;  /* 0x0000000c083a7981 */ /* 0x000ee6000c1e1900 */
[----:B------:R-:W-:-:S02]  /*1ec0*/  IADD3.X R11, R6, R79, RZ, P0, !PT ;  /* 0x0000004f060b7210 */ /* 0x000fc400007fe4ff */
[----:B------:R-:W-:Y:S01]  /*1ed0*/  ISETP.GT.AND P0, PT, R87, 0x1, PT ;  /* 0x000000015700780c */ /* 0x000fe20003f04270 */
[----:B0---4-:R0:W-:Y:S01]  /*1ee0*/  STS.64 [R78], R4 ;  /* 0x000000044e007388 */ /* 0x0111e20000000a00 */
[----:B------:R-:W-:-:S03]  /*1ef0*/  NOP ;  /* 0x0000000000007918 */ /* 0x000fc60000000000 */
[----:B------:R-:W4:Y:S01]  /*1f00*/  LDG.E.64 R10, desc[UR12][R10.64] ;  /* 0x0000000c0a0a7981 */ /* 0x000f22000c1e1b00 */
[----:B------:R-:W-:-:S13]  /*1f10*/  ISETP.EQ.AND P0, PT, R118, RZ, P0 ;  /* 0x000000ff7600720c */ /* 0x000fda0000702270 */
[----:B-1----:R-:W1:Y:S01]  /*1f20*/  @P0 LDC R7, c[0x0][0x21c] ;  /* 0x00008700ff070b82 */ /* 0x002e620000000800 */
[----:B------:R-:W-:Y:S02]  /*1f30*/  LEA R6, R62, R59, 0x8 ;  /* 0x0000003b3e067211 */ /* 0x000fe400078e40ff */
[----:B------:R-:W-:Y:S01]  /*1f40*/  @P0 IADD3 R112, R87, -0x2, RZ ;  /* 0xfffffffe57700810 */ /* 0x000fe20007ffe0ff */
[----:B---3--:R-:W-:Y:S01]  /*1f50*/  FMUL.FTZ R56, R58, 1.4426950216293334961 ;  /* 0x3fb8aa3b3a387820 */ /* 0x008fe20000410000 */
[----:B0-----:R-:W-:-:S03]  /*1f60*/  SEL R5, R6, R83, !P1 ;  /* 0x0000005306057207 */ /* 0x001fc60004800000 */
[----:B------:R-:W-:Y:S01]  /*1f70*/  FMUL.FTZ R0, R56, R77 ;  /* 0x0000004d38007220 */ /* 0x000fe20000410000 */
[----:B------:R-:W-:-:S05]  /*1f80*/  LEA R57, R5, R84, 0x2 ;  /* 0x0000005405397211 */ /* 0x000fca00078e10ff */
[----:B------:R-:W0:Y:S01]  /*1f90*/  MUFU.EX2 R0, R0 ;  /* 0x0000000000007308 */ /* 0x000e220000000800 */
[----:B-1----:R-:W-:Y:S02]  /*1fa0*/  @P0 IMAD R9, R112, R7, R59 ;  /* 0x0000000770090224 */ /* 0x002fe400078e023b */
[----:B------:R-:W1:Y:S01]  /*1fb0*/  LDS.64 R6, [R78] ;  /* 0x000000004e067984 */ /* 0x000e620000000a00 */
[C---:B------:R-:W-:Y:S01]  /*1fc0*/  FMUL.FTZ R121, R56.reuse, R76 ;  /* 0x0000004c38797220 */ /* 0x040fe20000410000 */
[----:B------:R-:W-:Y:S01]  /*1fd0*/  FMUL.FTZ R123, R56, R74 ;  /* 0x0000004a387b7220 */ /* 0x000fe20000410000 */
[----:B------:R-:W-:-:S04]  /*1fe0*/  HFMA2.MMA R115, -RZ, RZ, 0, 0 ;  /* 0x00000000ff737435 */ /* 0x000fc800000001ff */
[----:B------:R-:W3:Y:S01]  /*1ff0*/  MUFU.EX2 R121, R121 ;  /* 0x0000007900797308 */ /* 0x000ee20000000800 */
[----:B------:R-:W-:-:S04]  /*2000*/  @P0 IMAD.WIDE R8, R9, 0x8, R18 ;  /* 0x0000000809080825 */ /* 0x000fc800078e0212 */
[----:B------:R-:W-:Y:S01]  /*2010*/  FMUL.FTZ R119, R108, R75 ;  /* 0x0000004b6c777220 */ /* 0x000fe20000410000 */
[----:B------:R-:W-:Y:S01]  /*2020*/  BSSY B0, `(.L_x_10859) ;  /* 0x000002a000007945 */ /* 0x000fe20003800000 */
[--C-:B-1----:R-:W-:Y:S02]  /*2030*/  HADD2.F32 R111, -RZ, R6.reuse.H0_H0 ;  /* 0x20000006ff6f7230 */ /* 0x102fe40000004100 */
[----:B------:R-:W-:Y:S02]  /*2040*/  HADD2.F32 R113, -RZ, R6.H1_H1 ;  /* 0x30000006ff717230 */ /* 0x000fe40000004100 */
[----:B------:R-:W-:Y:S01]  /*2050*/  MUFU.EX2 R6, R123 ;  /* 0x0000007b00067308 */ /* 0x000fe20000000800 */
[--C-:B------:R-:W-:Y:S02]  /*2060*/  HADD2.F32 R112, -RZ, R7.reuse.H0_H0 ;  /* 0x20000007ff707230 */ /* 0x100fe40000004100 */
[----:B------:R-:W-:Y:S01]  /*2070*/  HADD2.F32 R114, -RZ, R7.H1_H1 ;  /* 0x30000007ff727230 */ /* 0x000fe20000004100 */
[----:B----4-:R1:W-:Y:S01]  /*2080*/  STS.64 [R78+0x100], R10 ;  /* 0x0001000a4e007388 */ /* 0x0103e20000000a00 */
[----:B------:R-:W-:-:S03]  /*2090*/  NOP ;  /* 0x0000000000007918 */ /* 0x000fc60000000000 */
[----:B------:R-:W4:Y:S04]  /*20a0*/  LDS.64 R4, [R78+0x100] ;  /* 0x000100004e047984 */ /* 0x000f280000000a00 */
[----:B0-----:R0:W-:Y:S01]  /*20b0*/  STS [R57+0x838], R0 ;  /* 0x0008380039007388 */ /* 0x0011e20000000800 */
[----:B------:R-:W-:Y:S01]  /*20c0*/  BAR.SYNC.DEFER_BLOCKING 0x0 ;  /* 0x0000000000007b1d */ /* 0x000fe20000010000 */
[----:B-1----:R-:W-:-:S06]  /*20d0*/  FMUL.FTZ R10, R56, R75 ;  /* 0x0000004b380a7220 */ /* 0x002fcc0000410000 */
[----:B------:R-:W1:Y:S01]  /*20e0*/  MUFU.EX2 R10, R10 ;  /* 0x0000000a000a7308 */ /* 0x000e620000000800 */
[----:B------:R-:W-:Y:S01]  /*20f0*/  FMUL.FTZ R11, R107, R74 ;  /* 0x0000004a6b0b7220 */ /* 0x000fe20000410000 */
[----:B--2---:R2:W5:Y:S01]  /*2100*/  @P0 LDG.E R115, desc[UR12][R8.64+0x4] ;  /* 0x0000040c08730981 */ /* 0x004562000c1e1900 */
[--C-:B----4-:R-:W-:Y:S02]  /*2110*/  HADD2.F32 R122, -RZ, R4.reuse.H0_H0 ;  /* 0x20000004ff7a7230 */ /* 0x110fe40000004100 */
[----:B------:R-:W-:Y:S02]  /*2120*/  HADD2.F32 R56, -RZ, R4.H1_H1 ;  /* 0x30000004ff387230 */ /* 0x000fe40000004100 */
[----:B------:R-:W-:Y:S02]  /*2130*/  FMUL.FTZ R4, R110, R77 ;  /* 0x0000004d6e047220 */ /* 0x000fe40000410000 */
[----:B------:R0:W4:Y:S01]  /*2140*/  @P2 LDS R110, [R82+0x103c] ;  /* 0x00103c00526e2984 */ /* 0x0001220000000800 */
[----:B------:R-:W-:-:S02]  /*2150*/  HADD2.F32 R117, -RZ, R5.H0_H0 ;  /* 0x20000005ff757230 */ /* 0x000fc40000004100 */
[----:B--2---:R-:W-:Y:S01]  /*2160*/  FMUL.FTZ R8, R109, R76 ;  /* 0x0000004c6d087220 */ /* 0x004fe20000410000 */
[----:B------:R-:W-:Y:S02]  /*2170*/  HADD2.F32 R120, -RZ, R5.H1_H1 ;  /* 0x30000005ff787230 */ /* 0x000fe40000004100 */
[----:B---3--:R-:W-:Y:S01]  /*2180*/  FMUL.FTZ R5, R0, R121 ;  /* 0x0000007900057220 */ /* 0x008fe20000410000 */
[----:B------:R-:W-:Y:S01]  /*2190*/  FMUL.FTZ R107, R111, R4 ;  /* 0x000000046f6b7220 */ /* 0x000fe20000410000 */
[----:B------:R-:W-:Y:S01]  /*21a0*/  FMUL.FTZ R108, R113, R8 ;  /* 0x00000008716c7220 */ /* 0x000fe20000410000 */
[----:B------:R-:W-:Y:S01]  /*21b0*/  FMUL.FTZ R117, R72, R117 ;  /* 0x0000007548757220 */ /* 0x000fe20000410000 */
[----:B------:R-:W-:Y:S01]  /*21c0*/  FMUL.FTZ R109, R65, R120 ;  /* 0x00000078416d7220 */ /* 0x000fe20000410000 */
[----:B-1----:R-:W-:Y:S01]  /*21d0*/  FMUL.FTZ R125, R10, R5 ;  /* 0x000000050a7d7220 */ /* 0x002fe20000410000 */
[----:B------:R-:W-:Y:S01]  /*21e0*/  FMUL.FTZ R5, R112, R119 ;  /* 0x0000007770057220 */ /* 0x000fe20000410000 */
[----:B------:R-:W-:Y:S01]  /*21f0*/  FMUL.FTZ R7, R114, R11 ;  /* 0x0000000b72077220 */ /* 0x000fe20000410000 */
[----:B------:R-:W-:Y:S01]  /*2200*/  FFMA.FTZ R120, R121, R107, R108 ;  /* 0x0000006b79787223 */ /* 0x000fe2000001006c */
[----:B------:R-:W-:Y:S01]  /*2210*/  FMUL.FTZ R9, R69, R56 ;  /* 0x0000003845097220 */ /* 0x000fe20000410000 */
[----:B------:R-:W-:Y:S01]  /*2220*/  FFMA.FTZ R124, R6, R109, R117 ;  /* 0x0000006d067c7223 */ /* 0x000fe20000010075 */
[----:B0-----:R-:W-:Y:S06]  /*2230*/  @P2 BRA `(.L_x_10860) ;  /* 0x0000000000202947 */ /* 0x001fec0003800000 */
        /* <DEDUP_REMOVED lines=8> */
.L_x_10860:
[----:B------:R-:W-:Y:S05]  /*22c0*/  BSYNC B0 ;  /* 0x0000000000007941 */ /* 0x000fea0003800000 */
.L_x_10859:
[----:B01--4-:R-:W-:Y:S01]  /*22d0*/  FMUL.FTZ R57, R6, R110 ;  /* 0x0000006e06397220 */ /* 0x013fe20000410000 */
[----:B------:R-:W-:Y:S01]  /*22e0*/  FMUL.FTZ R122, R73, R122 ;  /* 0x0000007a497a7220 */ /* 0x000fe20000410000 */
        /* <DEDUP_REMOVED lines=36> */
[----:B------:R-:W-:Y:S01]  /*2530*/  LEA R124, R59, R84, 0x3 ;  /* 0x000000543b7c7211 */ /* 0x000fe200078e18ff */
[----:B-1----:R-:W-:-:S03]  /*2540*/  @!P2 FMUL.FTZ R128, R128, R123 ;  /* 0x0000007b8080a220 */ /* 0x002fc60000410000 */
        /* <DEDUP_REMOVED lines=8> */
[----:B------:R-:W-:Y:S02]  /*25d0*/  HFMA2.MMA R56, -RZ, RZ, 1.875, 0 ;  /* 0x3f800000ff387435 */ /* 0x000fe400000001ff */
        /* <DEDUP_REMOVED lines=16> */
[----:B------:R-:W-:Y:S01]  /*26e0*/  ISETP.NE.AND P2, PT, R12, 0x1f, PT ;  /* 0x0000001f0c00780c */ /* 0x000fe20003f45270 */
[C---:B--2---:R-:W-:Y:S02]  /*26f0*/  @P0 FFMA.FTZ R120, R125.reuse, R123, R120 ;  /* 0x0000007b7d780223 */ /* 0x044fe40000010078 */
[----:B------:R-:W-:Y:S01]  /*2700*/  SHFL.DOWN PT, R131, R128, 0x1, 0x1f ;  /* 0x08201f0080837f89 */ /* 0x000fe200000e0000 */
[----:B---3--:R-:W-:-:S03]  /*2710*/  @P0 FMUL.FTZ R125, R125, R126 ;  /* 0x0000007e7d7d0220 */ /* 0x008fc60000410000 */
[----:B------:R-:W0:Y:S01]  /*2720*/  SHFL.IDX PT, R130, R57, RZ, 0x1f ;  /* 0x00001fff39827589 */ /* 0x000e2200000e0000 */
[----:B------:R-:W-:-:S03]  /*2730*/  ISETP.NE.AND P0, PT, R12, RZ, PT ;  /* 0x000000ff0c00720c */ /* 0x000fc60003f05270 */
[----:B-----5:R1:W-:Y:S04]  /*2740*/  SHFL.IDX PT, R123, R115, RZ, 0x1f ;  /* 0x00001fff737b7589 */ /* 0x0203e800000e0000 */
[----:B------:R-:W-:Y:S04]  /*2750*/  SHFL.UP PT, R120, R120, 0x1, RZ ;  /* 0x0420000078787989 */ /* 0x000fe800000e00ff */
[----:B------:R-:W2:Y:S04]  /*2760*/  SHFL.UP PT, R125, R125, 0x1, RZ ;  /* 0x042000007d7d7989 */ /* 0x000ea800000e00ff */
[----:B------:R-:W-:Y:S04]  /*2770*/  SHFL.IDX PT, R129, R127, RZ, 0x1f ;  /* 0x00001fff7f817589 */ /* 0x000fe800000e0000 */
[----:B------:R3:W4:Y:S01]  /*2780*/  SHFL.IDX PT, R126, R128, RZ, 0x1f ;  /* 0x00001fff807e7589 */ /* 0x00072200000e0000 */
[----:B0-----:R-:W-:-:S04]  /*2790*/  @P2 FFMA.FTZ R130, R131, R130, R134 ;  /* 0x0000008283822223 */ /* 0x001fc80000010086 */
[----:B-1----:R-:W-:Y:S01]  /*27a0*/  FFMA.FTZ R115, R130, R110, R109 ;  /* 0x0000006e82737223 */ /* 0x002fe2000001006d */
[----:B------:R-:W-:Y:S01]  /*27b0*/  SHF.R.U64 R109, R32, 0x10, R33 ;  /* 0x00000010206d7819 */ /* 0x000fe20000001221 */
[----:B------:R-:W-:Y:S02]  /*27c0*/  HADD2.F32 R110, -RZ, R32.H0_H0 ;  /* 0x20000020ff6e7230 */ /* 0x000fe40000004100 */
[----:B------:R-:W-:Y:S01]  /*27d0*/  FFMA.FTZ R117, R6, R115, R117 ;  /* 0x0000007306757223 */ /* 0x000fe20000010075 */
[----:B---3--:R-:W-:Y:S01]  /*27e0*/  FMUL.FTZ R128, R115, R74 ;  /* 0x0000004a73807220 */ /* 0x008fe20000410000 */
[----:B------:R-:W-:Y:S02]  /*27f0*/  HADD2.F32 R109, -RZ, R109.H0_H0 ;  /* 0x2000006dff6d7230 */ /* 0x000fe40000004100 */
[----:B--2---:R-:W-:Y:S01]  /*2800*/  @P1 FFMA.FTZ R123, R125, R123, R120 ;  /* 0x0000007b7d7b1223 */ /* 0x004fe20000010078 */
[----:B------:R-:W-:Y:S01]  /*2810*/  FFMA.FTZ R120, R10, R117, R9 ;  /* 0x000000750a787223 */ /* 0x000fe20000010009 */
[----:B------:R-:W-:Y:S01]  /*2820*/  FMUL.FTZ R125, R117, R75 ;  /* 0x0000004b757d7220 */ /* 0x000fe20000410000 */
[----:B------:R-:W-:Y:S01]  /*2830*/  IADD3 R9, R87, -0x1, RZ ;  /* 0xffffffff57097810 */ /* 0x000fe20007ffe0ff */
[----:B------:R-:W-:Y:S01]  /*2840*/  FFMA.FTZ R132, R0, R123, R107 ;  /* 0x0000007b00847223 */ /* 0x000fe2000001006b */
[----:B------:R-:W-:Y:S01]  /*2850*/  SHF.R.U32.HI R107, RZ, 0x10, R33 ;  /* 0x00000010ff6b7819 */ /* 0x000fe20000011621 */
[----:B------:R-:W-:Y:S01]  /*2860*/  FFMA.FTZ R122, R121, R120, R122 ;  /* 0x00000078797a7223 */ /* 0x000fe2000001007a */
[----:B------:R-:W-:Y:S01]  /*2870*/  LEA R9, R9, R12, 0x7 ;  /* 0x0000000c09097211 */ /* 0x000fe200078e38ff */
[----:B------:R-:W-:Y:S01]  /*2880*/  FFMA.FTZ R134, R121, R132, R108 ;  /* 0x0000008479867223 */ /* 0x000fe2000001006c */
[----:B------:R-:W-:-:S02]  /*2890*/  HADD2.F32 R108, -RZ, R33.H0_H0 ;  /* 0x20000021ff6c7230 */ /* 0x000fc40000004100 */
[----:B------:R-:W-:Y:S01]  /*28a0*/  FMUL.FTZ R123, R122, R77 ;  /* 0x0000004d7a7b7220 */ /* 0x000fe20000410000 */
[----:B------:R-:W-:Y:S02]  /*28b0*/  HADD2.F32 R107, -RZ, R107.H0_H0 ;  /* 0x2000006bff6b7230 */ /* 0x000fe40000004100 */
[----:B------:R-:W-:Y:S01]  /*28c0*/  FFMA.FTZ R131, R10, R134, R5 ;  /* 0x000000860a837223 */ /* 0x000fe20000010005 */
[----:B------:R-:W-:Y:S01]  /*28d0*/  FMUL.FTZ R10, R120, R76 ;  /* 0x0000004c780a7220 */ /* 0x000fe20000410000 */
[C---:B----4-:R-:W-:Y:S01]  /*28e0*/  FFMA.FTZ R57, R126.reuse, R57, R129 ;  /* 0x000000397e397223 */ /* 0x050fe20000010081 */
[----:B------:R-:W-:Y:S01]  /*28f0*/  FMUL.FTZ R56, R126, R56 ;  /* 0x000000387e387220 */ /* 0x000fe20000410000 */
[----:B------:R-:W-:Y:S01]  /*2900*/  FFMA.FTZ R127, R6, R131, R7 ;  /* 0x00000083067f7223 */ /* 0x000fe20000010007 */
[----:B------:R-:W-:Y:S01]  /*2910*/  FFMA.FTZ R0, R111, -R4, R132 ;  /* 0x800000046f007223 */ /* 0x000fe20000010084 */
[----:B------:R-:W-:Y:S01]  /*2920*/  FMUL.FTZ R7, R107, R128 ;  /* 0x000000806b077220 */ /* 0x000fe20000410000 */
[----:B------:R-:W-:Y:S01]  /*2930*/  FMUL.FTZ R6, R108, R125 ;  /* 0x0000007d6c067220 */ /* 0x000fe20000410000 */
[----:B------:R-:W-:Y:S01]  /*2940*/  FMUL.FTZ R5, R109, R10 ;  /* 0x0000000a6d057220 */ /* 0x000fe20000410000 */
[-C--:B------:R-:W-:Y:S01]  /*2950*/  FMUL.FTZ R4, R110, R123.reuse ;  /* 0x0000007b6e047220 */ /* 0x080fe20000410000 */
[----:B------:R0:W-:Y:S01]  /*2960*/  @!P0 STS.64 [R124+0x10b8], R56 ;  /* 0x0010b8387c008388 */ /* 0x0001e20000000a00 */
[----:B------:R-:W-:Y:S01]  /*2970*/  IADD3 R130, -R9, UR7, RZ ;  /* 0x0000000709827c10 */ /* 0x000fe2000fffe1ff */
[----:B------:R-:W-:Y:S01]  /*2980*/  FFMA.FTZ R121, R113, -R8, R134 ;  /* 0x8000000871797223 */ /* 0x000fe20000010086 */
[----:B------:R-:W-:Y:S01]  /*2990*/  FFMA.FTZ R8, R0, R123, RZ ;  /* 0x0000007b00087223 */ /* 0x000fe200000100ff */
[----:B------:R0:W-:Y:S01]  /*29a0*/  STS.128 [R81+0x200], R4 ;  /* 0x0002000451007388 */ /* 0x0001e20000000c00 */
[----:B------:R-:W-:Y:S01]  /*29b0*/  BAR.SYNC.DEFER_BLOCKING 0x0 ;  /* 0x0000000000007b1d */ /* 0x000fe20000010000 */
[----:B------:R-:W-:Y:S01]  /*29c0*/  ISETP.GE.AND P3, PT, R130, 0x1, PT ;  /* 0x000000018200780c */ /* 0x000fe20003f66270 */
[----:B------:R-:W-:Y:S01]  /*29d0*/  FFMA.FTZ R123, R112, -R119, R131 ;  /* 0x80000077707b7223 */ /* 0x000fe20000010083 */
[----:B------:R-:W-:Y:S01]  /*29e0*/  FFMA.FTZ R126, R121, R10, R8 ;  /* 0x0000000a797e7223 */ /* 0x000fe20000010008 */
[----:B------:R-:W-:Y:S01]  /*29f0*/  FFMA.FTZ R119, R114, -R11, R127 ;  /* 0x8000000b72777223 */ /* 0x000fe2000001007f */
[----:B------:R-:W-:Y:S01]  /*2a00*/  FMUL.FTZ R8, R73, R132 ;  /* 0x0000008449087220 */ /* 0x000fe20000410000 */
[----:B------:R-:W-:Y:S01]  /*2a10*/  FMUL.FTZ R9, R69, R134 ;  /* 0x0000008645097220 */ /* 0x000fe20000410000 */
[----:B------:R-:W-:Y:S01]  /*2a20*/  FMUL.FTZ R10, R72, R131 ;  /* 0x00000083480a7220 */ /* 0x000fe20000410000 */
[----:B------:R-:W-:-:S02]  /*2a30*/  FMUL.FTZ R11, R65, R127 ;  /* 0x0000007f410b7220 */ /* 0x000fc40000410000 */
        /* <DEDUP_REMOVED lines=22> */
.L_x_10862:
[----:B------:R-:W-:Y:S05]  /*2ba0*/  BSYNC B0 ;  /* 0x0000000000007941 */ /* 0x000fea0003800000 */
.L_x_10861:
[----:B0-----:R0:W0:Y:S01]  /*2bb0*/  LDS R9, [R82+0x480] ;  /* 0x0004800052097984 */ /* 0x0010220000000800 */
[C---:B------:R-:W-:Y:S01]  /*2bc0*/  ISETP.GE.AND P3, PT, R130.reuse, 0x21, PT ;  /* 0x000000218200780c */ /* 0x040fe20003f66270 */
        /* <DEDUP_REMOVED lines=15> */
[----:B------:R-:W-:-:S04]  /*2cc0*/  IADD3 R7, R7, R11, RZ ;  /* 0x0000000b07077210 */ /* 0x000fc80007ffe0ff */
[----:B------:R-:W-:Y:S01]  /*2cd0*/  IADD3 R5, R5, R125, RZ ;  /* 0x0000007d05057210 */ /* 0x000fe20007ffe0ff */
[----:B--2---:R2:W-:Y:S04]  /*2ce0*/  REDG.E.ADD.F32.FTZ.RN.STRONG.GPU desc[UR12][R6.64], R129 ;  /* 0x00000081060079a6 */ /* 0x0045e8000c10f38c */
[----:B0-----:R2:W-:Y:S02]  /*2cf0*/  REDG.E.ADD.F32.FTZ.RN.STRONG.GPU desc[UR12][R4.64], R9 ;  /* 0x00000009040079a6 */ /* 0x0015e4000c10f38c */
.L_x_10864:
[----:B------:R-:W-:Y:S05]  /*2d00*/  BSYNC B0 ;  /* 0x0000000000007941 */ /* 0x000fea0003800000 */
.L_x_10863:
        /* <DEDUP_REMOVED lines=9> */
.L_x_10866:
[----:B------:R-:W-:Y:S05]  /*2da0*/  BSYNC B0 ;  /* 0x0000000000007941 */ /* 0x000fea0003800000 */
.L_x_10865:
[----:B--23--:R2:W3:Y:S01]  /*2db0*/  LDS R9, [R82+0x580] ;  /* 0x0005800052097984 */ /* 0x00c4e20000000800 */
[----:B------:R-:W-:Y:S01]  /*2dc0*/  BSSY B0, `(.L_x_10867) ;  /* 0x0000008000007945 */ /* 0x000fe20003800000 */
[----:B------:R-:W-:-:S04]  /*2dd0*/  IMAD.WIDE.U32 R6, R38, UR23, R54 ;  /* 0x0000001726067c25 */ /* 0x000fc8000f8e0036 */
[----:B------:R-:W-:Y:S01]  /*2de0*/  IMAD.WIDE.U32 R4, R40, UR23, R52 ;  /* 0x0000001728047c25 */ /* 0x000fe2000f8e0034 */
[----:B------:R-:W-:Y:S06]  /*2df0*/  @!P5 BRA `(.L_x_10868) ;  /* 0x000000000010d947 */ /* 0x000fec0003800000 */
[----:B------:R-:W-:Y:S02]  /*2e00*/  IADD3 R7, R11, R7, RZ ;  /* 0x000000070b077210 */ /* 0x000fe40007ffe0ff */
[----:B------:R-:W-:-:S03]  /*2e10*/  IADD3 R5, R125, R5, RZ ;  /* 0x000000057d057210 */ /* 0x000fc60007ffe0ff */
[----:B----4-:R4:W-:Y:S04]  /*2e20*/  REDG.E.ADD.F32.FTZ.RN.STRONG.GPU desc[UR12][R6.64], R57 ;  /* 0x00000039060079a6 */ /* 0x0109e8000c10f38c */
[----:B---3--:R4:W-:Y:S02]  /*2e30*/  REDG.E.ADD.F32.FTZ.RN.STRONG.GPU desc[UR12][R4.64], R9 ;  /* 0x00000009040079a6 */ /* 0x0089e4000c10f38c */
.L_x_10868:
[----:B------:R-:W-:Y:S05]  /*2e40*/  BSYNC B0 ;  /* 0x0000000000007941 */ /* 0x000fea0003800000 */
.L_x_10867:
[----:B----4-:R-:W4:Y:S01]  /*2e50*/  SHFL.DOWN P3, R5, R8, 0x1, 0x1f ;  /* 0x08201f0008057f89 */ /* 0x010f220000060000 */
[----:B------:R-:W-:Y:S01]  /*2e60*/  ISETP.NE.AND P4, PT, R91, RZ, PT ;  /* 0x000000ff5b00720c */ /* 0x000fe20003f85270 */
[-C--:B------:R-:W-:Y:S01]  /*2e70*/  FMUL.FTZ R4, R58, R117.reuse ;  /* 0x000000753a047220 */ /* 0x080fe20000410000 */
[----:B------:R-:W-:Y:S01]  /*2e80*/  FMUL.FTZ R117, R112, R117 ;  /* 0x0000007570757220 */ /* 0x000fe20000410000 */
[----:B------:R-:W-:Y:S01]  /*2e90*/  FMUL.FTZ R114, R114, R115 ;  /* 0x0000007372727220 */ /* 0x000fe20000410000 */
[----:B------:R-:W-:Y:S01]  /*2ea0*/  FMUL.FTZ R111, R111, R122 ;  /* 0x0000007a6f6f7220 */ /* 0x000fe20000410000 */
[----:B------:R-:W-:Y:S01]  /*2eb0*/  FMUL.FTZ R123, R123, R4 ;  /* 0x000000047b7b7220 */ /* 0x000fe20000410000 */
[-C--:B------:R-:W-:Y:S01]  /*2ec0*/  FMUL.FTZ R4, R113, R120.reuse ;  /* 0x0000007871047220 */ /* 0x080fe20000410000 */
[----:B------:R-:W-:Y:S01]  /*2ed0*/  FMUL.FTZ R120, R58, R120 ;  /* 0x000000783a787220 */ /* 0x000fe20000410000 */
[----:B------:R-:W-:Y:S01]  /*2ee0*/  BSSY B0, `(.L_x_10869) ;  /* 0x0000026000007945 */ /* 0x000fe20003800000 */
[----:B------:R-:W-:Y:S01]  /*2ef0*/  FFMA.FTZ R123, R108, R117, R123 ;  /* 0x000000756c7b7223 */ /* 0x000fe2000001007b */
[----:B------:R-:W-:Y:S01]  /*2f00*/  FFMA.FTZ R64, R117, R75, R64 ;  /* 0x0000004b75407223 */ /* 0x000fe20000010040 */
[----:B------:R-:W-:Y:S01]  /*2f10*/  FMUL.FTZ R120, R121, R120 ;  /* 0x0000007879787220 */ /* 0x000fe20000410000 */
[----:B------:R-:W-:Y:S01]  /*2f20*/  FFMA.FTZ R61, R114, R74, R61 ;  /* 0x0000004a723d7223 */ /* 0x000fe2000001003d */
[----:B------:R-:W5:Y:S01]  /*2f30*/  @!P4 S2R R11, SR_CgaCtaId ;  /* 0x00000000000bc919 */ /* 0x000f620000008800 */
[----:B------:R-:W-:Y:S01]  /*2f40*/  FFMA.FTZ R63, R4, R76, R63 ;  /* 0x0000004c043f7223 */ /* 0x000fe2000001003f */
[----:B------:R-:W-:Y:S01]  /*2f50*/  FFMA.FTZ R66, R111, R77, R66 ;  /* 0x0000004d6f427223 */ /* 0x000fe20000010042 */
        /* <DEDUP_REMOVED lines=8> */
[----:B------:R-:W-:-:S04]  /*2fe0*/  FMUL.FTZ R5, R0, R5 ;  /* 0x0000000500057220 */ /* 0x000fc80000410000 */
[----:B------:R-:W-:-:S04]  /*2ff0*/  FFMA.FTZ R0, R110, R111, R5 ;  /* 0x0000006f6e007223 */ /* 0x000fc80000010005 */
[----:B------:R-:W-:Y:S01]  /*3000*/  FADD.FTZ R67, R0, R67 ;  /* 0x0000004300437221 */ /* 0x000fe20000010000 */
[----:B----4-:R-:W-:Y:S01]  /*3010*/  @P3 FADD R7, R6, R7 ;  /* 0x0000000706073221 */ /* 0x010fe20000000000 */
[----:B------:R-:W-:-:S04]  /*3020*/  FMUL.FTZ R6, R58, R115 ;  /* 0x000000733a067220 */ /* 0x000fc80000410000 */
[----:B------:R-:W4:Y:S01]  /*3030*/  SHFL.DOWN P3, R10, R7, 0x8, 0x1f ;  /* 0x09001f00070a7f89 */ /* 0x000f220000060000 */
[----:B------:R-:W-:-:S04]  /*3040*/  FMUL.FTZ R6, R119, R6 ;  /* 0x0000000677067220 */ /* 0x000fc80000410000 */
[----:B------:R-:W-:-:S04]  /*3050*/  FFMA.FTZ R6, R107, R114, R6 ;  /* 0x000000726b067223 */ /* 0x000fc80000010006 */
[----:B------:R-:W-:Y:S01]  /*3060*/  FADD.FTZ R71, R6, R71 ;  /* 0x0000004706477221 */ /* 0x000fe20000010000 */
[----:B----4-:R-:W-:Y:S01]  /*3070*/  @P3 FADD R10, R7, R10 ;  /* 0x0000000a070a3221 */ /* 0x010fe20000000000 */
[----:B------:R-:W-:-:S04]  /*3080*/  FFMA.FTZ R7, R109, R4, R120 ;  /* 0x000000046d077223 */ /* 0x000fc80000010078 */
[----:B---3--:R-:W3:Y:S01]  /*3090*/  SHFL.DOWN P3, R9, R10, 0x10, 0x1f ;  /* 0x0a001f000a097f89 */ /* 0x008ee20000060000 */
        /* <DEDUP_REMOVED lines=10> */
.L_x_10870:
[----:B------:R-:W-:Y:S05]  /*3140*/  BSYNC B0 ;  /* 0x0000000000007941 */ /* 0x000fea0003800000 */
.L_x_10869:
[----:B------:R-:W-:Y:S01]  /*3150*/  IADD3 R59, R59, 0x1, RZ ;  /* 0x000000013b3b7810 */ /* 0x000fe20007ffe0ff */
[----:B------:R-:W-:-:S03]  /*3160*/  UIADD3 UR5, UP0, UR5, 0x1, URZ ;  /* 0x0000000105057890 */ /* 0x000fc6000ff1e03f */
[----:B------:R-:W-:Y:S01]  /*3170*/  ISETP.GE.AND P0, PT, R59, UR25, PT ;  /* 0x000000193b007c0c */ /* 0x000fe2000bf06270 */
[----:B------:R-:W-:-:S12]  /*3180*/  UIADD3.X UR6, URZ, UR6, URZ, UP0, !UPT ;  /* 0x000000063f067290 */ /* 0x000fd800087fe43f */
[----:B------:R-:W-:Y:S05]  /*3190*/  @!P0 BRA `(.L_x_10871) ;  /* 0xffffffe800e08947 */ /* 0x000fea000383ffff */
.L_x_10858:
[----:B------:R-:W-:Y:S01]  /*31a0*/  BAR.SYNC.DEFER_BLOCKING 0x0 ;  /* 0x0000000000007b1d */ /* 0x000fe20000010000 */
[----:B----4-:R-:W-:-:S04]  /*31b0*/  LEA R4, P0, R12, R95, 0x3 ;  /* 0x0000005f0c047211 */ /* 0x010fc800078018ff */
[----:B------:R-:W-:-:S03]  /*31c0*/  LEA.HI.X R5, R12, R96, R85, 0x3, P0 ;  /* 0x000000600c057211 */ /* 0x000fc600000f1c55 */
[----:B------:R-:W4:Y:S01]  /*31d0*/  LDC.64 R34, c[0x0][0x388] ;  /* 0x0000e200ff227b82 */ /* 0x000f220000000a00 */
[----:B------:R-:W-:Y:S01]  /*31e0*/  LEA R39, R91, R84, 0x3 ;  /* 0x000000545b277211 */ /* 0x000fe200078e18ff */
[----:B------:R-:W-:Y:S01]  /*31f0*/  ULDC.64 UR6, c[0x0][0x390] ;  /* 0x0000e40000067ab9 */ /* 0x000fe20000000a00 */
[----:B------:R-:W-:Y:S02]  /*3200*/  F2FP.F16.F32.PACK_AB R60, R63, R66 ;  /* 0x000000423f3c723e */ /* 0x000fe400000000ff */
[----:B------:R-:W-:Y:S02]  /*3210*/  F2FP.F16.F32.PACK_AB R61, R61, R64 ;  /* 0x000000403d3d723e */ /* 0x000fe400000000ff */
[----:B------:R-:W-:Y:S01]  /*3220*/  IADD3 R40, R87, -0x1, RZ ;  /* 0xffffffff57287810 */ /* 0x000fe20007ffe0ff */
[----:B------:R-:W5:Y:S01]  /*3230*/  LDC.64 R36, c[0x0][0x3e0] ;  /* 0x0000f800ff247b82 */ /* 0x000f620000000a00 */
[----:B------:R-:W2:Y:S01]  /*3240*/  LDG.E.64 R4, desc[UR12][R4.64] ;  /* 0x0000000c04047981 */ /* 0x000ea2000c1e1b00 */
[C---:B------:R-:W-:Y:S01]  /*3250*/  SHF.L.U32 R38, R12.reuse, 0x3, RZ ;  /* 0x000000030c267819 */ /* 0x040fe200000006ff */
[----:B------:R-:W-:Y:S01]  /*3260*/  UIADD3 UR4, UR4, -0x80, URZ ;  /* 0xffffff8004047890 */ /* 0x000fe2000fffe03f */
[----:B------:R-:W-:-:S02]  /*3270*/  SHF.L.U64.HI R41, R12, 0x3, R85 ;  /* 0x000000030c297819 */ /* 0x000fc40000010255 */
[----:B------:R-:W-:Y:S02]  /*3280*/  ISETP.GT.AND P5, PT, R87, 0x1, PT ;  /* 0x000000015700780c */ /* 0x000fe40003fa4270 */
[----:B------:R-:W-:Y:S02]  /*3290*/  IADD3 R97, P4, R97, -0x100, RZ ;  /* 0xffffff0061617810 */ /* 0x000fe40007f9e0ff */
[----:B------:R-:W-:Y:S02]  /*32a0*/  MOV R87, R40 ;  /* 0x0000002800577202 */ /* 0x000fe40000000f00 */
[----:B------:R-:W-:Y:S01]  /*32b0*/  IADD3.X R98, R98, -0x1, RZ, P4, !PT ;  /* 0xffffffff62627810 */ /* 0x000fe200027fe4ff */
[----:B--2---:R-:W-:Y:S01]  /*32c0*/  STS.64 [R39], R4 ;  /* 0x0000000427007388 */ /* 0x004fe20000000a00 */
[----:B------:R-:W-:-:S03]  /*32d0*/  NOP ;  /* 0x0000000000007918 */ /* 0x000fc60000000000 */
[----:B------:R-:W2:Y:S01]  /*32e0*/  LDS.64 R10, [R39] ;  /* 0x00000000270a7984 */ /* 0x000ea20000000a00 */
[----:B------:R-:W-:Y:S06]  /*32f0*/  BAR.SYNC.DEFER_BLOCKING 0x0 ;  /* 0x0000000000007b1d */ /* 0x000fec0000010000 */
[----:B------:R-:W-:Y:S01]  /*3300*/  STS.64 [R39], R60 ;  /* 0x0000003c27007388 */ /* 0x000fe20000000a00 */
[----:B--2---:R-:W-:Y:S02]  /*3310*/  HADD2.F32 R6, -RZ, R11.H0_H0 ;  /* 0x2000000bff067230 */ /* 0x004fe40000004100 */
[----:B------:R-:W-:-:S03]  /*3320*/  HADD2.F32 R0, -RZ, R10.H0_H0 ;  /* 0x2000000aff007230 */ /* 0x000fc60000004100 */
[----:B---3--:R-:W-:Y:S01]  /*3330*/  FADD.FTZ R9, R6, R103 ;  /* 0x0000006706097221 */ /* 0x008fe20000010000 */
[----:B------:R-:W-:Y:S01]  /*3340*/  SHF.R.U32.HI R6, RZ, 0x10, R11 ;  /* 0x00000010ff067819 */ /* 0x000fe2000001160b */
[----:B------:R-:W-:Y:S01]  /*3350*/  FADD.FTZ R7, R0, R103 ;  /* 0x0000006700077221 */ /* 0x000fe20000010000 */
[----:B------:R-:W-:Y:S01]  /*3360*/  SHF.R.U64 R0, R10, 0x10, R11 ;  /* 0x000000100a007819 */ /* 0x000fe2000000120b */
[----:B----4-:R-:W-:Y:S01]  /*3370*/  IMAD R10, R34, UR15, RZ ;  /* 0x0000000f220a7c24 */ /* 0x010fe2000f8e02ff */
[----:B------:R-:W-:Y:S01]  /*3380*/  FSETP.GTU.FTZ.AND P2, PT, R9, 20, PT ;  /* 0x41a000000900780b */ /* 0x000fe20003f5c000 */
[----:B------:R-:W-:Y:S01]  /*3390*/  HADD2.F32 R4, -RZ, R6.H0_H0 ;  /* 0x20000006ff047230 */ /* 0x000fe20000004100 */
[----:B------:R-:W-:Y:S01]  /*33a0*/  FSETP.GTU.FTZ.AND P0, PT, R7, 20, PT ;  /* 0x41a000000700780b */ /* 0x000fe20003f1c000 */
[----:B------:R-:W-:Y:S02]  /*33b0*/  HADD2.F32 R0, -RZ, R0.H0_H0 ;  /* 0x20000000ff007230 */ /* 0x000fe40000004100 */
[----:B------:R-:W-:-:S03]  /*33c0*/  IMAD R35, R35, UR14, R10 ;  /* 0x0000000e23237c24 */ /* 0x000fc6000f8e020a */
[----:B------:R-:W-:-:S05]  /*33d0*/  FADD.FTZ R8, R0, R103 ;  /* 0x0000006700087221 */ /* 0x000fca0000010000 */
[----:B------:R-:W-:Y:S01]  /*33e0*/  FSETP.GTU.FTZ.AND P1, PT, R8, 20, PT ;  /* 0x41a000000800780b */ /* 0x000fe20003f3c000 */
[----:B------:R-:W-:Y:S01]  /*33f0*/  @!P2 FMUL.FTZ R5, R9, -1.4426950216293334961 ;  /* 0xbfb8aa3b0905a820 */ /* 0x000fe20000410000 */
[----:B------:R-:W-:Y:S01]  /*3400*/  @!P0 FMUL.FTZ R0, R7, -1.4426950216293334961 ;  /* 0xbfb8aa3b07008820 */ /* 0x000fe20000410000 */
[----:B------:R-:W-:-:S04]  /*3410*/  FADD.FTZ R7, R4, R103 ;  /* 0x0000006704077221 */ /* 0x000fc80000010000 */
[----:B------:R-:W2:Y:S01]  /*3420*/  @!P2 MUFU.EX2 R5, R5 ;  /* 0x000000050005a308 */ /* 0x000ea20000000800 */
[----:B------:R-:W-:-:S05]  /*3430*/  FSETP.GTU.FTZ.AND P3, PT, R7, 20, PT ;  /* 0x41a000000700780b */ /* 0x000fca0003f7c000 */
[----:B------:R-:W-:Y:S01]  /*3440*/  @!P1 FMUL.FTZ R4, R8, -1.4426950216293334961 ;  /* 0xbfb8aa3b08049820 */ /* 0x000fe20000410000 */
[----:B------:R-:W-:Y:S01]  /*3450*/  SHF.L.U32 R8, R40, 0x7, RZ ;  /* 0x0000000728087819 */ /* 0x000fe200000006ff */
[----:B------:R-:W3:Y:S03]  /*3460*/  @!P0 MUFU.EX2 R0, R0 ;  /* 0x0000000000008308 */ /* 0x000ee60000000800 */
[----:B------:R-:W-:-:S03]  /*3470*/  SHF.R.S32.HI R9, RZ, 0x1f, R8 ;  /* 0x0000001fff097819 */ /* 0x000fc60000011408 */
[----:B------:R-:W-:Y:S02]  /*3480*/  @!P3 FMUL.FTZ R7, R7, -1.4426950216293334961 ;  /* 0xbfb8aa3b0707b820 */ /* 0x000fe40000410000 */
[----:B------:R4:W0:Y:S01]  /*3490*/  @!P1 MUFU.EX2 R6, R4 ;  /* 0x0000000400069308 */ /* 0x0008220000000800 */
[----:B--2---:R-:W-:Y:S01]  /*34a0*/  @!P2 FADD.FTZ R11, R5, 1 ;  /* 0x3f800000050ba421 */ /* 0x004fe20000010000 */
[----:B------:R-:W-:-:S06]  /*34b0*/  NOP ;  /* 0x0000000000007918 */ /* 0x000fcc0000000000 */
[----:B------:R2:W1:Y:S01]  /*34c0*/  @!P3 MUFU.EX2 R32, R7 ;  /* 0x000000070020b308 */ /* 0x0004620000000800 */
[----:B----4-:R-:W4:Y:S01]  /*34d0*/  LDS.64 R4, [R39] ;  /* 0x0000000027047984 */ /* 0x010f220000000a00 */
[----:B---3--:R-:W-:-:S06]  /*34e0*/  @!P0 FADD.FTZ R0, R0, 1 ;  /* 0x3f80000000008421 */ /* 0x008fcc0000010000 */
[----:B------:R-:W3:Y:S01]  /*34f0*/  @!P0 MUFU.RCP R0, R0 ;  /* 0x0000000000008308 */ /* 0x000ee20000001000 */
[----:B0-----:R-:W-:Y:S01]  /*3500*/  @!P1 FADD.FTZ R10, R6, 1 ;  /* 0x3f800000060a9421 */ /* 0x001fe20000010000 */
[----:B--2---:R-:W-:-:S04]  /*3510*/  IMAD.WIDE.U32 R6, R34, UR14, R8 ;  /* 0x0000000e22067c25 */ /* 0x004fc8000f8e0008 */
[----:B------:R-:W-:Y:S01]  /*3520*/  IMAD R34, R106, UR6, RZ ;  /* 0x000000066a227c24 */ /* 0x000fe2000f8e02ff */
[----:B------:R-:W-:Y:S01]  /*3530*/  IADD3 R7, R7, R35, RZ ;  /* 0x0000002307077210 */ /* 0x000fe20007ffe0ff */
[----:B------:R-:W0:Y:S01]  /*3540*/  @!P2 MUFU.RCP R11, R11 ;  /* 0x0000000b000ba308 */ /* 0x000e220000001000 */
[----:B-1----:R-:W-:Y:S01]  /*3550*/  @!P3 FADD.FTZ R32, R32, 1 ;  /* 0x3f8000002020b421 */ /* 0x002fe20000010000 */
[C---:B------:R-:W-:Y:S02]  /*3560*/  IMAD R35, R105.reuse, UR7, R34 ;  /* 0x0000000769237c24 */ /* 0x040fe4000f8e0222 */
[----:B------:R-:W-:Y:S01]  /*3570*/  IMAD.WIDE.U32 R6, R105, UR6, R6 ;  /* 0x0000000669067c25 */ /* 0x000fe2000f8e0006 */
[----:B------:R-:W-:-:S03]  /*3580*/  ULDC.64 UR6, c[0x0][0x3b0] ;  /* 0x0000ec0000067ab9 */ /* 0x000fc60000000a00 */
[----:B------:R5:W1:Y:S01]  /*3590*/  @!P1 MUFU.RCP R33, R10 ;  /* 0x0000000a00219308 */ /* 0x000a620000001000 */
[----:B---3--:R-:W-:Y:S01]  /*35a0*/  @!P0 FMUL.FTZ R67, R67, R0 ;  /* 0x0000000043438220 */ /* 0x008fe20000410000 */
[----:B------:R-:W-:Y:S02]  /*35b0*/  IADD3 R0, R7, R35, RZ ;  /* 0x0000002307007210 */ /* 0x000fe40007ffe0ff */
[----:B------:R-:W2:Y:S04]  /*35c0*/  LDC.64 R34, c[0x0][0x3a8] ;  /* 0x0000ea00ff227b82 */ /* 0x000ea80000000a00 */
[----:B------:R-:W3:Y:S01]  /*35d0*/  @!P3 MUFU.RCP R32, R32 ;  /* 0x000000200020b308 */ /* 0x000ee20000001000 */
[----:B-----5:R-:W-:Y:S01]  /*35e0*/  LEA R10, P0, R6, R36, 0x1 ;  /* 0x00000024060a7211 */ /* 0x020fe200078008ff */
[----:B0-----:R-:W-:Y:S01]  /*35f0*/  @!P2 FMUL.FTZ R70, R70, R11 ;  /* 0x0000000b4646a220 */ /* 0x001fe20000410000 */
[----:B------:R-:W-:-:S02]  /*3600*/  IADD3 R88, P2, R88, -0x100, RZ ;  /* 0xffffff0058587810 */ /* 0x000fc40007f5e0ff */
[----:B------:R-:W-:Y:S02]  /*3610*/  LEA.HI.X R6, R6, R37, R0, 0x1, P0 ;  /* 0x0000002506067211 */ /* 0x000fe400000f0c00 */
[----:B------:R-:W-:Y:S01]  /*3620*/  IADD3 R10, P0, R10, R38, RZ ;  /* 0x000000260a0a7210 */ /* 0x000fe20007f1e0ff */
[----:B------:R-:W0:Y:S01]  /*3630*/  LDC.64 R36, c[0x0][0x3f0] ;  /* 0x0000fc00ff247b82 */ /* 0x000e220000000a00 */
[----:B-1----:R-:W-:Y:S01]  /*3640*/  @!P1 FMUL.FTZ R68, R68, R33 ;  /* 0x0000002144449220 */ /* 0x002fe20000410000 */
[----:B------:R-:W-:Y:S02]  /*3650*/  IADD3 R92, P1, R92, -0x100, RZ ;  /* 0xffffff005c5c7810 */ /* 0x000fe40007f3e0ff */
[----:B------:R-:W-:Y:S02]  /*3660*/  IADD3.X R11, R6, R41, RZ, P0, !PT ;  /* 0x00000029060b7210 */ /* 0x000fe400007fe4ff */
[----:B------:R-:W-:Y:S02]  /*3670*/  IADD3.X R90, R90, -0x1, RZ, P1, !PT ;  /* 0xffffffff5a5a7810 */ /* 0x000fe40000ffe4ff */
[----:B------:R-:W-:Y:S01]  /*3680*/  IADD3.X R86, R86, -0x1, RZ, P2, !PT ;  /* 0xffffffff56567810 */ /* 0x000fe200017fe4ff */
[----:B----4-:R1:W-:Y:S01]  /*3690*/  STG.E.64 desc[UR12][R10.64], R4 ;  /* 0x000000040a007986 */ /* 0x0103e2000c101b0c */
[----:B---3--:R-:W-:Y:S01]  /*36a0*/  @!P3 FMUL.FTZ R71, R71, R32 ;  /* 0x000000204747b220 */ /* 0x008fe20000410000 */
[----:B------:R-:W-:Y:S01]  /*36b0*/  F2FP.F16.F32.PACK_AB R32, R68, R67 ;  /* 0x000000434420723e */ /* 0x000fe200000000ff */
[----:B--2---:R-:W-:-:S02]  /*36c0*/  IMAD R0, R34, UR15, RZ ;  /* 0x0000000f22007c24 */ /* 0x004fc4000f8e02ff */
[----:B------:R-:W-:Y:S01]  /*36d0*/  FADD.FTZ R67, R67, R100 ;  /* 0x0000006443437221 */ /* 0x000fe20000010000 */
[----:B------:R-:W-:Y:S01]  /*36e0*/  IMAD.WIDE.U32 R8, R34, UR14, R8 ;  /* 0x0000000e22087c25 */ /* 0x000fe2000f8e0008 */
[----:B------:R-:W-:Y:S01]  /*36f0*/  F2FP.F16.F32.PACK_AB R33, R71, R70 ;  /* 0x000000464721723e */ /* 0x000fe200000000ff */
[----:B------:R-:W-:Y:S02]  /*3700*/  BAR.SYNC.DEFER_BLOCKING 0x0 ;  /* 0x0000000000007b1d */ /* 0x000fe40000010000 */
[----:B------:R-:W-:Y:S01]  /*3710*/  FADD.FTZ R67, R67, R68 ;  /* 0x0000004443437221 */ /* 0x000fe20000010000 */
[----:B------:R-:W-:Y:S01]  /*3720*/  IMAD R35, R35, UR14, R0 ;  /* 0x0000000e23237c24 */ /* 0x000fe2000f8e0200 */
[----:B------:R-:W-:Y:S01]  /*3730*/  IADD3 R93, P3, R93, -0x100, RZ ;  /* 0xffffff005d5d7810 */ /* 0x000fe20007f7e0ff */
[----:B------:R-:W-:Y:S02]  /*3740*/  IMAD R0, R106, UR6, RZ ;  /* 0x000000066a007c24 */ /* 0x000fe4000f8e02ff */
[----:B------:R-:W-:Y:S01]  /*3750*/  FADD.FTZ R70, R67, R70 ;  /* 0x0000004643467221 */ /* 0x000fe20000010000 */
[----:B------:R-:W-:Y:S01]  /*3760*/  IADD3 R9, R9, R35, RZ ;  /* 0x0000002309097210 */ /* 0x000fe20007ffe0ff */
[----:B-1----:R-:W-:-:S02]  /*3770*/  IMAD R11, R105, UR7, R0 ;  /* 0x00000007690b7c24 */ /* 0x002fc4000f8e0200 */
[----:B------:R-:W-:Y:S01]  /*3780*/  FADD.FTZ R100, R70, R71 ;  /* 0x0000004746647221 */ /* 0x000fe20000010000 */
[----:B------:R-:W-:Y:S01]  /*3790*/  IADD3.X R94, R94, -0x1, RZ, P3, !PT ;  /* 0xffffffff5e5e7810 */ /* 0x000fe20001ffe4ff */
[----:B------:R-:W-:-:S05]  /*37a0*/  IMAD.WIDE.U32 R4, R105, UR6, R8 ;  /* 0x0000000669047c25 */ /* 0x000fca000f8e0008 */
[----:B------:R-:W-:Y:S02]  /*37b0*/  IADD3 R0, R5, R11, RZ ;  /* 0x0000000b05007210 */ /* 0x000fe40007ffe0ff */
[----:B0-----:R-:W-:-:S04]  /*37c0*/  LEA R5, P0, R4, R36, 0x1 ;  /* 0x0000002404057211 */ /* 0x001fc800078008ff */
        /* <DEDUP_REMOVED lines=10> */
.L_x_10849:
        /* <DEDUP_REMOVED lines=26> */
.L_x_10874:
[----:B------:R-:W-:Y:S05]  /*3a10*/  BSYNC B0 ;  /* 0x0000000000007941 */ /* 0x000fea0003800000 */
.L_x_10873:
        /* <DEDUP_REMOVED lines=27> */
[----:B------:R-:W-:Y:S01]  /*3bd0*/  MOV R9, RZ ;  /* 0x000000ff00097202 */ /* 0x000fe20000000f00 */
[----:B------:R-:W-:Y:S06]  /*3be0*/  BRA `(.L_x_10877) ;  /* 0x0000000000047947 */ /* 0x000fec0003800000 */
.L_x_10876:
[----:B------:R-:W2:Y:S02]  /*3bf0*/  S2R R9, SR_TID.X ;  /* 0x0000000000097919 */ /* 0x000ea40000002100 */
.L_x_10877:
[----:B------:R-:W-:Y:S05]  /*3c00*/  BSYNC B0 ;  /* 0x0000000000007941 */ /* 0x000fea0003800000 */
.L_x_10875:
        /* <DEDUP_REMOVED lines=14> */
.L_x_10878:
        /* <DEDUP_REMOVED lines=16> */
.L_x_10879:
        /* <DEDUP_REMOVED lines=9> */
.L_x_11070:


//--------------------- .text._Z25selective_scan_bwd_kernelI32Selective_Scan_bwd_kernel_traitsILi32ELi4ELb1ELb1ELb1ELb1ELb1EN3c104HalfEfEEv12SSMParamsBwd --------------------------
	.section	.text._Z25selective_scan_bwd_kernelI32Selective_Scan_bwd_kernel_traitsILi32ELi4ELb1ELb1ELb1ELb1ELb1EN3c104HalfEfEEv12SSMParamsBwd,"ax",@progbits
	.align	128
        .global         _Z25selective_scan_bwd_kernelI32Selective_Scan_bwd_kernel_traitsILi32ELi4ELb1ELb1ELb1ELb1ELb1EN3c104HalfEfEEv12SSMParamsBwd
        .type           _Z25selective_scan_bwd_kernelI32Selective_Scan_bwd_kernel_traitsILi32ELi4ELb1ELb1ELb1ELb1ELb1EN3c104HalfEfEEv12SSMParamsBwd,@function
        .size           _Z25selective_scan_bwd_kernelI32Selective_Scan_bwd_kernel_traitsILi32ELi4ELb1ELb1ELb1ELb1ELb1EN3c104HalfEfEEv12SSMParamsBwd,(.L_x_11071 - _Z25selective_scan_bwd_kernelI32Selective_Scan_bwd_kernel_traitsILi32ELi4ELb1ELb1ELb1ELb1ELb1EN3c104HalfEfEEv12SSMParamsBwd)
        .other          _Z25selective_scan_bwd_kernelI32Selective_Scan_bwd_kernel_traitsILi32ELi4ELb1ELb1ELb1ELb1ELb1EN3c104HalfEfEEv12SSMParamsBwd,@"STO_CUDA_ENTRY STV_DEFAULT"
_Z25selective_scan_bwd_kernelI32Selective_Scan_bwd_kernel_traitsILi32ELi4ELb1ELb1ELb1ELb1ELb1EN3c104HalfEfEEv12SSMParamsBwd:
.text._Z25selective_scan_bwd_kernelI32Selective_Scan_bwd_kernel_traitsILi32ELi4ELb1ELb1ELb1ELb1ELb1EN3c104HalfEfEEv12SSMParamsBwd:
        /* <DEDUP_REMOVED lines=45> */
[----:B------:R-:W-:-:S12]  /*02d0*/  USHF.R.S32.HI UR15, URZ, 0x1f, UR14 ;  /* 0x0000001f3f0f7899 */ /* 0x000fd8000801140e */
        /* <DEDUP_REMOVED lines=49> */
[-C--:B-1----:R-:W-:Y:S01]  /*05f0*/  IMAD R2, R65, R12.reuse, RZ ;  /* 0x0000000c41027224 */ /* 0x082fe200078e02ff */
[----:B------:R-:W-:Y:S02]  /*0600*/  UIADD3 UR5, UR5, UR9, URZ ;  /* 0x0000000905057290 */ /* 0x000fe4000fffe03f */
[----:B------:R-:W-:Y:S01]  /*0610*/  UIMAD UR8, UR15, UR10, URZ ;  /* 0x0000000a0f0872a4 */ /* 0x000fe2000f8e023f */
[C---:B------:R-:W-:Y:S01]  /*0620*/  IMAD R11, R64.reuse, R13, R2 ;  /* 0x0000000d400b7224 */ /* 0x040fe200078e0202 */
[----:B------:R-:W-:Y:S01]  /*0630*/  UIMAD.WIDE.U32 UR6, UR14, UR10, URZ ;  /* 0x0000000a0e0672a5 */ /* 0x000fe2000f8e003f */
[C---:B------:R-:W-:Y:S01]  /*0640*/  IMAD R13, R64.reuse, R15, R4 ;  /* 0x0000000f400d7224 */ /* 0x040fe200078e0204 */
[----:B------:R-:W-:Y:S01]  /*0650*/  UIMAD UR8, UR14, UR11, UR8 ;  /* 0x0000000b0e0872a4 */ /* 0x000fe2000f8e0208 */
[----:B------:R-:W-:Y:S01]  /*0660*/  IADD3.X R6, R9, R3, R6, P1, !PT ;  /* 0x0000000309067210 */ /* 0x000fe20000ffe406 */
[----:B------:R-:W1:Y:S01]  /*0670*/  @P0 LDC R15, c[0x0][0x214] ;  /* 0x00008500ff0f0b82 */ /* 0x000e620000000800 */
[----:B------:R-:W-:Y:S01]  /*0680*/  IMAD.WIDE.U32 R2, R64, R12, UR4 ;  /* 0x0000000440027e25 */ /* 0x000fe2000f8e000c */
[----:B------:R-:W-:Y:S01]  /*0690*/  UIADD3 UR7, UR7, UR8, URZ ;  /* 0x0000000807077290 */ /* 0x000fe2000fffe03f */
[----:B------:R-:W-:-:S02]  /*06a0*/  ISETP.NE.U32.AND P1, PT, R16, RZ, PT ;  /* 0x000000ff1000720c */ /* 0x000fc40003f25070 */
[----:B------:R-:W-:Y:S02]  /*06b0*/  CS2R R36, SRZ ;  /* 0x0000000000247805 */ /* 0x000fe4000001ff00 */
[----:B------:R-:W-:Y:S02]  /*06c0*/  ISETP.NE.U32.AND P2, PT, R18, RZ, PT ;  /* 0x000000ff1200720c */ /* 0x000fe40003f45070 */
[----:B------:R-:W-:Y:S02]  /*06d0*/  CS2R R34, SRZ ;  /* 0x0000000000227805 */ /* 0x000fe4000001ff00 */
[----:B------:R-:W-:Y:S01]  /*06e0*/  IADD3 R76, P3, R7, R2, RZ ;  /* 0x00000002074c7210 */ /* 0x000fe20007f7e0ff */
[----:B------:R-:W2:Y:S01]  /*06f0*/  @P0 LDC.64 R38, c[0x0][0x310] ;  /* 0x0000c400ff260b82 */ /* 0x000ea20000000a00 */
[----:B------:R-:W-:Y:S01]  /*0700*/  IADD3 R2, R3, R11, RZ ;  /* 0x0000000b03027210 */ /* 0x000fe20007ffe0ff */
[----:B------:R-:W-:Y:S01]  /*0710*/  IMAD.WIDE.U32 R4, R64, R14, UR6 ;  /* 0x0000000640047e25 */ /* 0x000fe2000f8e000e */
[----:B------:R-:W-:Y:S01]  /*0720*/  ISETP.NE.AND.EX P1, PT, R17, RZ, PT, P1 ;  /* 0x000000ff1100720c */ /* 0x000fe20003f25310 */
[----:B------:R-:W-:-:S04]  /*0730*/  ULDC.64 UR4, c[0x0][0x230] ;  /* 0x00008c0000047ab9 */ /* 0x000fc80000000a00 */
[----:B------:R-:W4:Y:S01]  /*0740*/  @P0 LDC R3, c[0x0][0x21c] ;  /* 0x00008700ff030b82 */ /* 0x000f220000000800 */
[----:B------:R-:W-:Y:S02]  /*0750*/  IADD3 R7, P4, R7, R4, RZ ;  /* 0x0000000407077210 */ /* 0x000fe40007f9e0ff */
[----:B------:R-:W-:Y:S02]  /*0760*/  IADD3 R78, R5, R13, RZ ;  /* 0x0000000d054e7210 */ /* 0x000fe40007ffe0ff */
[----:B------:R-:W-:-:S03]  /*0770*/  ISETP.NE.AND.EX P2, PT, R19, RZ, PT, P2 ;  /* 0x000000ff1300720c */ /* 0x000fc60003f45320 */
[----:B------:R-:W3:Y:S01]  /*0780*/  LDC.64 R10, c[0x0][0x2d8] ;  /* 0x0000b600ff0a7b82 */ /* 0x000ee20000000a00 */
[----:B0-----:R-:W-:-:S07]  /*0790*/  LEA R68, P5, R69, R22, 0x1 ;  /* 0x0000001645447211 */ /* 0x001fce00078a08ff */
[----:B------:R-:W0:Y:S01]  /*07a0*/  LDC.64 R4, c[0x0][0x2e0] ;  /* 0x0000b800ff047b82 */ /* 0x000e220000000a00 */
[----:B------:R-:W-:Y:S02]  /*07b0*/  IADD3.X R2, R9, R2, RZ, P3, !PT ;  /* 0x0000000209027210 */ /* 0x000fe40001ffe4ff */
[----:B------:R-:W-:Y:S01]  /*07c0*/  LEA.HI.X R69, R69, R23, R0, 0x1, P5 ;  /* 0x0000001745457211 */ /* 0x000fe200028f0c00 */
[----:B-1----:R-:W-:Y:S01]  /*07d0*/  @P0 IMAD R0, R15, UR14, R60 ;  /* 0x0000000e0f000c24 */ /* 0x002fe2000f8e023c */
[----:B------:R-:W-:Y:S02]  /*07e0*/  @P1 LEA R36, P3, R60, R16, 0x2 ;  /* 0x000000103c241211 */ /* 0x000fe400078610ff */
[----:B------:R-:W-:Y:S01]  /*07f0*/  IADD3.X R78, R9, R78, RZ, P4, !PT ;  /* 0x0000004e094e7210 */ /* 0x000fe200027fe4ff */
[----:B------:R-:W-:Y:S01]  /*0800*/  @P0 IMAD R0, R0, R21, RZ ;  /* 0x0000001500000224 */ /* 0x000fe200078e02ff */
[----:B------:R-:W-:Y:S02]  /*0810*/  @P1 LEA.HI.X R37, R60, R17, R61, 0x2, P3 ;  /* 0x000000113c251211 */ /* 0x000fe400018f143d */
[----:B------:R-:W-:-:S02]  /*0820*/  ISETP.GE.AND P1, PT, R21, 0x1, PT ;  /* 0x000000011500780c */ /* 0x000fc40003f26270 */
[----:B------:R-:W-:Y:S01]  /*0830*/  @P2 LEA R34, P4, R60, R18, 0x2 ;  /* 0x000000123c222211 */ /* 0x000fe200078810ff */
[----:B----4-:R-:W-:-:S03]  /*0840*/  @P0 IMAD R3, R0, R3, RZ ;  /* 0x0000000300030224 */ /* 0x010fc600078e02ff */
[----:B------:R-:W-:Y:S01]  /*0850*/  @P2 LEA.HI.X R35, R60, R19, R61, 0x2, P4 ;  /* 0x000000133c232211 */ /* 0x000fe200020f143d */
[----:B--2---:R-:W-:Y:S01]  /*0860*/  @P0 IMAD.WIDE R38, R3, 0x8, R38 ;  /* 0x0000000803260825 */ /* 0x004fe200078e0226 */
[----:B---3--:R-:W-:-:S03]  /*0870*/  LEA R71, P2, R73, R24, 0x1 ;  /* 0x0000001849477211 */ /* 0x008fc600078408ff */
[----:B------:R-:W-:Y:S01]  /*0880*/  IMAD R3, R61, UR4, RZ ;  /* 0x000000043d037c24 */ /* 0x000fe2000f8e02ff */
[----:B------:R-:W-:Y:S02]  /*0890*/  LEA.HI.X R73, R73, R25, R8, 0x1, P2 ;  /* 0x0000001949497211 */ /* 0x000fe400010f0c08 */
[----:B------:R-:W-:Y:S01]  /*08a0*/  LEA R70, P3, R72, R26, 0x1 ;  /* 0x0000001a48467211 */ /* 0x000fe200078608ff */
[----:B------:R-:W-:Y:S01]  /*08b0*/  IMAD R81, R60, UR5, R3 ;  /* 0x000000053c517c24 */ /* 0x000fe2000f8e0203 */
[----:B------:R-:W-:Y:S02]  /*08c0*/  LEA R75, P4, R76, R10, 0x1 ;  /* 0x0000000a4c4b7211 */ /* 0x000fe400078808ff */
[----:B0-----:R-:W-:Y:S02]  /*08d0*/  LEA R77, P2, R7, R4, 0x1 ;  /* 0x00000004074d7211 */ /* 0x001fe400078408ff */
[----:B------:R-:W-:Y:S02]  /*08e0*/  CS2R R66, SRZ ;  /* 0x0000000000427805 */ /* 0x000fe4000001ff00 */
[----:B------:R-:W-:-:S02]  /*08f0*/  LEA.HI.X R72, R72, R27, R6, 0x1, P3 ;  /* 0x0000001b48487211 */ /* 0x000fc400018f0c06 */
[----:B------:R-:W-:Y:S02]  /*0900*/  @!P0 CS2R R38, SRZ ;  /* 0x0000000000268805 */ /* 0x000fe4000001ff00 */
[----:B------:R-:W-:Y:S02]  /*0910*/  LEA.HI.X R76, R76, R11, R2, 0x1, P4 ;  /* 0x0000000b4c4c7211 */ /* 0x000fe400020f0c02 */
        /* <DEDUP_REMOVED lines=8> */
[----:B------:R-:W-:Y:S01]  /*09a0*/  IMAD.WIDE.U32 R30, R60, UR4, RZ ;  /* 0x000000043c1e7c25 */ /* 0x000fe2000f8e00ff */
[----:B------:R-:W-:Y:S01]  /*09b0*/  UMOV UR4, 0x400 ;  /* 0x0000040000047882 */ /* 0x000fe20000000000 */
[----:B------:R-:W-:Y:S01]  /*09c0*/  CS2R R66, SRZ ;  /* 0x0000000000427805 */ /* 0x000fe2000001ff00 */
[----:B------:R-:W3:Y:S02]  /*09d0*/  LDC.64 R8, c[0x0][0x368] ;  /* 0x0000da00ff087b82 */ /* 0x000ee40000000a00 */
[----:B------:R-:W-:-:S06]  /*09e0*/  IADD3 R81, R31, R81, RZ ;  /* 0x000000511f517210 */ /* 0x000fcc0007ffe0ff */
[----:B------:R-:W4:Y:S01]  /*09f0*/  S2UR UR5, SR_CgaCtaId ;  /* 0x00000000000579c3 */ /* 0x000f220000008800 */
[----:B-1----:R-:W-:-:S04]  /*0a00*/  IMAD R0, R2, UR15, RZ ;  /* 0x0000000f02007c24 */ /* 0x002fc8000f8e02ff */
[----:B------:R-:W-:Y:S02]  /*0a10*/  IMAD R7, R3, UR14, R0 ;  /* 0x0000000e03077c24 */ /* 0x000fe4000f8e0200 */
[----:B0-----:R-:W-:Y:S01]  /*0a20*/  IMAD.WIDE.U32 R2, R2, UR14, R32 ;  /* 0x0000000e02027c25 */ /* 0x001fe2000f8e0020 */
[----:B------:R-:W-:-:S03]  /*0a30*/  LOP3.LUT R118, R32, 0x1f, RZ, 0xc0, !PT ;  /* 0x0000001f20767812 */ /* 0x000fc600078ec0ff */
[C---:B---3--:R-:W-:Y:S01]  /*0a40*/  IMAD R6, R8.reuse, UR15, RZ ;  /* 0x0000000f08067c24 */ /* 0x048fe2000f8e02ff */
[----:B------:R-:W-:Y:S01]  /*0a50*/  IADD3 R3, R3, R7, RZ ;  /* 0x0000000703037210 */ /* 0x000fe20007ffe0ff */
[----:B------:R-:W-:Y:S01]  /*0a60*/  IMAD.WIDE.U32 R4, R8, UR14, R32 ;  /* 0x0000000e08047c25 */ /* 0x000fe2000f8e0020 */
[----:B----4-:R-:W-:-:S03]  /*0a70*/  ULEA UR4, UR5, UR4, 0x18 ;  /* 0x0000000405047291 */ /* 0x010fc6000f8ec03f */
[----:B------:R-:W-:Y:S02]  /*0a80*/  IMAD R9, R9, UR14, R6 ;  /* 0x0000000e09097c24 */ /* 0x000fe4000f8e0206 */
[----:B------:R-:W-:Y:S02]  /*0a90*/  IMAD R7, R65, UR6, RZ ;  /* 0x0000000641077c24 */ /* 0x000fe4000f8e02ff */
[C---:B------:R-:W-:Y:S01]  /*0aa0*/  IMAD.WIDE.U32 R2, R64.reuse, UR6, R2 ;  /* 0x0000000640027c25 */ /* 0x040fe2000f8e0002 */
[----:B------:R-:W-:Y:S02]  /*0ab0*/  IADD3 R5, R5, R9, RZ ;  /* 0x0000000905057210 */ /* 0x000fe40007ffe0ff */
[----:B------:R-:W-:Y:S01]  /*0ac0*/  MOV R79, UR4 ;  /* 0x00000004004f7c02 */ /* 0x000fe20008000f00 */
[----:B------:R-:W-:Y:S01]  /*0ad0*/  IMAD R9, R65, UR8, RZ ;  /* 0x0000000841097c24 */ /* 0x000fe2000f8e02ff */
[----:B------:R-:W-:Y:S01]  /*0ae0*/  UMOV UR4, URZ ;  /* 0x0000003f00047c82 */ /* 0x000fe20008000000 */
[C---:B------:R-:W-:Y:S01]  /*0af0*/  IMAD R7, R64.reuse, UR7, R7 ;  /* 0x0000000740077c24 */ /* 0x040fe2000f8e0207 */
[----:B------:R-:W-:Y:S01]  /*0b00*/  ULDC.64 UR6, c[0x0][0x3c8] ;  /* 0x0000f20000067ab9 */ /* 0x000fe20000000a00 */
[----:B------:R-:W-:Y:S01]  /*0b10*/  IMAD R9, R64, UR9, R9 ;  /* 0x0000000940097c24 */ /* 0x000fe2000f8e0209 */
[----:B------:R-:W-:Y:S01]  /*0b20*/  LEA R24, P0, R2, UR6, 0x2 ;  /* 0x0000000602187c11 */ /* 0x000fe2000f8010ff */
[----:B------:R-:W-:Y:S01]  /*0b30*/  IMAD.WIDE.U32 R4, R64, UR8, R4 ;  /* 0x0000000840047c25 */ /* 0x000fe2000f8e0004 */
[----:B------:R-:W-:Y:S01]  /*0b40*/  ULDC.64 UR8, c[0x0][0x3d0] ;  /* 0x0000f40000087ab9 */ /* 0x000fe20000000a00 */
[----:B------:R-:W-:Y:S01]  /*0b50*/  IADD3 R7, R3, R7, RZ ;  /* 0x0000000703077210 */ /* 0x000fe20007ffe0ff */
[----:B------:R-:W-:Y:S01]  /*0b60*/  ULDC UR6, c[0x0][0x224] ;  /* 0x0000890000067ab9 */ /* 0x000fe20000000800 */
[----:B------:R-:W-:-:S02]  /*0b70*/  LEA R82, R32, R79, 0x2 ;  /* 0x0000004f20527211 */ /* 0x000fc400078e10ff */
[----:B------:R-:W-:Y:S02]  /*0b80*/  IADD3 R3, R5, R9, RZ ;  /* 0x0000000905037210 */ /* 0x000fe40007ffe0ff */
[----:B------:R-:W-:Y:S02]  /*0b90*/  LEA R18, P1, R4, UR8, 0x2 ;  /* 0x0000000804127c11 */ /* 0x000fe4000f8210ff */
[----:B------:R-:W-:Y:S02]  /*0ba0*/  LEA.HI.X R2, R2, UR7, R7, 0x2, P0 ;  /* 0x0000000702027c11 */ /* 0x000fe400080f1407 */
[----:B------:R-:W-:Y:S02]  /*0bb0*/  LEA.HI.X R4, R4, UR9, R3, 0x2, P1 ;  /* 0x0000000904047c11 */ /* 0x000fe400088f1403 */
[C---:B------:R-:W-:Y:S02]  /*0bc0*/  IADD3 R28, P0, R24.reuse, -0x180, RZ ;  /* 0xfffffe80181c7810 */ /* 0x040fe40007f1e0ff */
[----:B------:R-:W-:-:S02]  /*0bd0*/  IADD3 R26, P1, R24, -0x100, RZ ;  /* 0xffffff00181a7810 */ /* 0x000fc40007f3e0ff */
[C---:B------:R-:W-:Y:S02]  /*0be0*/  IADD3 R22, P3, R18.reuse, -0x180, RZ ;  /* 0xfffffe8012167810 */ /* 0x040fe40007f7e0ff */
[----:B------:R-:W-:Y:S02]  /*0bf0*/  IADD3 R20, P4, R18, -0x100, RZ ;  /* 0xffffff0012147810 */ /* 0x000fe40007f9e0ff */
[----:B------:R-:W-:Y:S02]  /*0c00*/  IADD3 R24, P2, R24, -0x80, RZ ;  /* 0xffffff8018187810 */ /* 0x000fe40007f5e0ff */
[----:B------:R-:W-:Y:S02]  /*0c10*/  IADD3 R18, P5, R18, -0x80, RZ ;  /* 0xffffff8012127810 */ /* 0x000fe40007fbe0ff */
[----:B------:R-:W-:Y:S02]  /*0c20*/  MOV R80, UR6 ;  /* 0x0000000600507c02 */ /* 0x000fe40008000f00 */
[----:B------:R-:W-:-:S02]  /*0c30*/  IADD3.X R29, R2, -0x1, RZ, P0, !PT ;  /* 0xffffffff021d7810 */ /* 0x000fc400007fe4ff */
[C---:B------:R-:W-:Y:S02]  /*0c40*/  IADD3.X R27, R2.reuse, -0x1, RZ, P1, !PT ;  /* 0xffffffff021b7810 */ /* 0x040fe40000ffe4ff */
[----:B------:R-:W-:Y:S02]  /*0c50*/  IADD3.X R25, R2, -0x1, RZ, P2, !PT ;  /* 0xffffffff02197810 */ /* 0x000fe400017fe4ff */
[C---:B------:R-:W-:Y:S02]  /*0c60*/  IADD3.X R23, R4.reuse, -0x1, RZ, P3, !PT ;  /* 0xffffffff04177810 */ /* 0x040fe40001ffe4ff */
[C---:B------:R-:W-:Y:S02]  /*0c70*/  IADD3.X R21, R4.reuse, -0x1, RZ, P4, !PT ;  /* 0xffffffff04157810 */ /* 0x040fe400027fe4ff */
[----:B--2---:R-:W-:-:S07]  /*0c80*/  IADD3.X R19, R4, -0x1, RZ, P5, !PT ;  /* 0xffffffff04137810 */ /* 0x004fce0002ffe4ff */
.L_x_10904:
[----:B------:R-:W-:Y:S01]  /*0c90*/  BAR.SYNC.DEFER_BLOCKING 0x0 ;  /* 0x0000000000007b1d */ /* 0x000fe20000010000 */
[----:B0-----:R-:W-:Y:S02]  /*0ca0*/  SHF.R.S32.HI R3, RZ, 0x1f, R32 ;  /* 0x0000001fff037819 */ /* 0x001fe40000011420 */
[C---:B------:R-:W-:Y:S02]  /*0cb0*/  SHF.L.U32 R83, R32.reuse, 0x3, RZ ;  /* 0x0000000320537819 */ /* 0x040fe400000006ff */
[----:B------:R-:W-:-:S03]  /*0cc0*/  SHF.L.U64.HI R84, R32, 0x3, R3 ;  /* 0x0000000320547819 */ /* 0x000fc60000010203 */
[----:B------:R-:W0:Y:S01]  /*0cd0*/  LDC.64 R8, c[0x0][0x2a0] ;  /* 0x0000a800ff087b82 */ /* 0x000e220000000a00 */
[----:B------:R-:W-:-:S04]  /*0ce0*/  IADD3 R2, P0, R68, R83, RZ ;  /* 0x0000005344027210 */ /* 0x000fc80007f1e0ff */
[----:B------:R-:W-:-:S06]  /*0cf0*/  IADD3.X R3, R69, R84, RZ, P0, !PT ;  /* 0x0000005445037210 */ /* 0x000fcc00007fe4ff */
[----:B------:R-:W2:Y:S01]  /*0d00*/  LDG.E.64 R2, desc[UR12][R2.64] ;  /* 0x0000000c02027981 */ /* 0x000ea2000c1e1b00 */
[----:B------:R-:W-:Y:S02]  /*0d10*/  LEA R85, R74, R79, 0x3 ;  /* 0x0000004f4a557211 */ /* 0x000fe400078e18ff */
[----:B------:R-:W-:-:S04]  /*0d20*/  IADD3 R4, P0, R71, R83, RZ ;  /* 0x0000005347047210 */ /* 0x000fc80007f1e0ff */
[----:B------:R-:W-:Y:S01]  /*0d30*/  IADD3.X R5, R73, R84, RZ, P0, !PT ;  /* 0x0000005449057210 */ /* 0x000fe200007fe4ff */
[----:B--2---:R1:W-:Y:S01]  /*0d40*/  STS.64 [R85], R2 ;  /* 0x0000000255007388 */ /* 0x0043e20000000a00 */
[----:B------:R-:W-:-:S03]  /*0d50*/  NOP ;  /* 0x0000000000007918 */ /* 0x000fc60000000000 */
[----:B------:R-:W-:Y:S01]  /*0d60*/  LDS.64 R16, [R85] ;  /* 0x0000000055107984 */ /* 0x000fe20000000a00 */
[----:B------:R-:W-:Y:S01]  /*0d70*/  BAR.SYNC.DEFER_BLOCKING 0x0 ;  /* 0x0000000000007b1d */ /* 0x000fe20000010000 */
[----:B------:R-:W-:-:S07]  /*0d80*/  IADD3 R6, P0, R70, R83, RZ ;  /* 0x0000005346067210 */ /* 0x000fce0007f1e0ff */
[----:B-1----:R-:W1:Y:S01]  /*0d90*/  LDC.64 R2, c[0x0][0x318] ;  /* 0x0000c600ff027b82 */ /* 0x002e620000000a00 */
[----:B------:R-:W2:Y:S01]  /*0da0*/  LDG.E.64 R4, desc[UR12][R4.64] ;  /* 0x0000000c04047981 */ /* 0x000ea2000c1e1b00 */
[----:B------:R-:W-:-:S03]  /*0db0*/  IADD3.X R7, R72, R84, RZ, P0, !PT ;  /* 0x0000005448077210 */ /* 0x000fc600007fe4ff */
[----:B--2---:R-:W-:Y:S01]  /*0dc0*/  STS.64 [R85], R4 ;  /* 0x0000000455007388 */ /* 0x004fe20000000a00 */
[----:B------:R-:W-:-:S03]  /*0dd0*/  NOP ;  /* 0x0000000000007918 */ /* 0x000fc60000000000 */
[----:B------:R-:W2:Y:S01]  /*0de0*/  LDS.64 R86, [R85] ;  /* 0x0000000055567984 */ /* 0x000ea20000000a00 */
[----:B------:R-:W-:Y:S06]  /*0df0*/  BAR.SYNC.DEFER_BLOCKING 0x0 ;  /* 0x0000000000007b1d */ /* 0x000fec0000010000 */
[----:B------:R-:W3:Y:S01]  /*0e00*/  LDG.E.64 R6, desc[UR12][R6.64] ;  /* 0x0000000c06067981 */ /* 0x000ee2000c1e1b00 */
[----:B0-----:R-:W-:Y:S01]  /*0e10*/  IMAD R0, R8, UR15, RZ ;  /* 0x0000000f08007c24 */ /* 0x001fe2000f8e02ff */
[----:B------:R-:W-:Y:S01]  /*0e20*/  LEA R14, R80, 0xffffff80, 0x7 ;  /* 0xffffff80500e7811 */ /* 0x000fe200078e38ff */
[----:B------:R-:W-:Y:S02]  /*0e30*/  BSSY B0, `(.L_x_10881) ;  /* 0x0000035000007945 */ /* 0x000fe40003800000 */
[----:B------:R-:W-:Y:S01]  /*0e40*/  IMAD R9, R9, UR14, R0 ;  /* 0x0000000e09097c24 */ /* 0x000fe2000f8e0200 */
[----:B------:R-:W-:-:S02]  /*0e50*/  SHF.R.S32.HI R15, RZ, 0x1f, R14 ;  /* 0x0000001fff0f7819 */ /* 0x000fc4000001140e */
[--C-:B--2---:R-:W-:Y:S01]  /*0e60*/  SHF.R.U64 R88, R86, 0x10, R87.reuse ;  /* 0x0000001056587819 */ /* 0x104fe20000001257 */
[----:B------:R-:W-:Y:S01]  /*0e70*/  HADD2.F32 R86, -RZ, R86.H0_H0 ;  /* 0x20000056ff567230 */ /* 0x000fe20000004100 */
[----:B------:R-:W-:Y:S01]  /*0e80*/  SHF.R.U32.HI R4, RZ, 0x10, R87 ;  /* 0x00000010ff047819 */ /* 0x000fe20000011657 */
[----:B------:R-:W-:Y:S02]  /*0e90*/  HADD2.F32 R0, -RZ, R87.H0_H0 ;  /* 0x20000057ff007230 */ /* 0x000fe40000004100 */
[----:B------:R-:W-:Y:S02]  /*0ea0*/  HADD2.F32 R88, -RZ, R88.H0_H0 ;  /* 0x20000058ff587230 */ /* 0x000fe40000004100 */
[--C-:B-----5:R-:W-:Y:S01]  /*0eb0*/  FADD.FTZ R86, R86, R63.reuse ;  /* 0x0000003f56567221 */ /* 0x120fe20000010000 */
[----:B------:R-:W-:Y:S02]  /*0ec0*/  HADD2.F32 R4, -RZ, R4.H0_H0 ;  /* 0x20000004ff047230 */ /* 0x000fe40000004100 */
[--C-:B------:R-:W-:Y:S01]  /*0ed0*/  FADD.FTZ R87, R0, R63.reuse ;  /* 0x0000003f00577221 */ /* 0x100fe20000010000 */
[--C-:B------:R-:W-:Y:S01]  /*0ee0*/  FADD.FTZ R88, R88, R63.reuse ;  /* 0x0000003f58587221 */ /* 0x100fe20000010000 */
[----:B------:R-:W-:Y:S01]  /*0ef0*/  FSETP.GTU.FTZ.AND P3, PT, R86, 20, PT ;  /* 0x41a000005600780b */ /* 0x000fe20003f7c000 */
[----:B------:R-:W-:Y:S01]  /*0f00*/  FADD.FTZ R89, R4, R63 ;  /* 0x0000003f04597221 */ /* 0x000fe20000010000 */
[----:B------:R-:W-:Y:S01]  /*0f10*/  IMAD.WIDE.U32 R4, R8, UR14, R14 ;  /* 0x0000000e08047c25 */ /* 0x000fe2000f8e000e */
[----:B------:R-:W-:-:S02]  /*0f20*/  FSETP.GTU.FTZ.AND P0, PT, R87, 20, PT ;  /* 0x41a000005700780b */ /* 0x000fc40003f1c000 */
[----:B------:R-:W-:Y:S02]  /*0f30*/  FSETP.GTU.FTZ.AND P1, PT, R88, 20, PT ;  /* 0x41a000005800780b */ /* 0x000fe40003f3c000 */
[----:B------:R-:W-:Y:S02]  /*0f40*/  FSETP.GTU.FTZ.AND P2, PT, R89, 20, PT ;  /* 0x41a000005900780b */ /* 0x000fe40003f5c000 */
[----:B------:R-:W-:Y:S01]  /*0f50*/  IADD3 R9, R5, R9, RZ ;  /* 0x0000000905097210 */ /* 0x000fe20007ffe0ff */
[----:B---3--:R0:W-:Y:S01]  /*0f60*/  STS.64 [R85], R6 ;  /* 0x0000000655007388 */ /* 0x0081e20000000a00 */
[----:B------:R-:W-:Y:S02]  /*0f70*/  NOP ;  /* 0x0000000000007918 */ /* 0x000fe40000000000 */
[----:B-1----:R-:W-:Y:S07]  /*0f80*/  @P3 BRA `(.L_x_10882) ;  /* 0x00000000007c3947 */ /* 0x002fee0003800000 */
        /* <DEDUP_REMOVED lines=8> */
[----:B0-----:R-:W-:Y:S02]  /*1010*/  IADD3 R7, -R0, 0x40800000, RZ ;  /* 0x4080000000077810 */ /* 0x001fe40007ffe1ff */
        /* <DEDUP_REMOVED lines=22> */
.L_x_10882:
[----:B------:R-:W-:Y:S05]  /*1180*/  BSYNC B0 ;  /* 0x0000000000007941 */ /* 0x000fea0003800000 */
.L_x_10881:
        /* <DEDUP_REMOVED lines=33> */
.L_x_10884:
[----:B------:R-:W-:Y:S05]  /*13a0*/  BSYNC B0 ;  /* 0x0000000000007941 */ /* 0x000fea0003800000 */
.L_x_10883:
        /* <DEDUP_REMOVED lines=33> */
.L_x_10886:
[----:B------:R-:W-:Y:S05]  /*15c0*/  BSYNC B0 ;  /* 0x0000000000007941 */ /* 0x000fea0003800000 */
.L_x_10885:
        /* <DEDUP_REMOVED lines=33> */
.L_x_10888:
[----:B------:R-:W-:Y:S05]  /*17e0*/  BSYNC B0 ;  /* 0x0000000000007941 */ /* 0x000fea0003800000 */
.L_x_10887:
[----:B------:R-:W-:Y:S01]  /*17f0*/  ULDC.64 UR6, c[0x0][0x2a8] ;  /* 0x0000aa0000067ab9 */ /* 0x000fe20000000a00 */
[----:B------:R-:W-:Y:S01]  /*1800*/  MOV R5, R9 ;  /* 0x0000000900057202 */ /* 0x000fe20000000f00 */
[----:B0-----:R-:W-:Y:S01]  /*1810*/  IMAD R7, R61, UR6, RZ ;  /* 0x000000063d077c24 */ /* 0x001fe2000f8e02ff */
        /* <DEDUP_REMOVED lines=8> */
[----:B------:R-:W-:-:S04]  /*18a0*/  LEA.HI.X R3, R4, R3, R0, 0x1, P0 ;  /* 0x0000000304037211 */ /* 0x000fc800000f0c00 */
[----:B------:R-:W-:Y:S02]  /*18b0*/  IADD3.X R9, R3, R84, RZ, P1, !PT ;  /* 0x0000005403097210 */ /* 0x000fe40000ffe4ff */
[----:B------:R-:W2:Y:S01]  /*18c0*/  LDS.64 R2, [R85] ;  /* 0x0000000055027984 */ /* 0x000ea20000000a00 */
[----:B------:R-:W-:Y:S06]  /*18d0*/  BAR.SYNC.DEFER_BLOCKING 0x0 ;  /* 0x0000000000007b1d */ /* 0x000fec0000010000 */
[----:B------:R1:W3:Y:S01]  /*18e0*/  LDG.E.64 R4, desc[UR12][R8.64] ;  /* 0x0000000c08047981 */ /* 0x0002e2000c1e1b00 */
        /* <DEDUP_REMOVED lines=8> */
[--C-:B--2---:R-:W-:Y:S02]  /*1970*/  SHF.R.U64 R105, R2, 0x10, R3.reuse ;  /* 0x0000001002697819 */ /* 0x104fe40000001203 */
[----:B------:R-:W-:Y:S01]  /*1980*/  SHF.R.U32.HI R103, RZ, 0x10, R3 ;  /* 0x00000010ff677819 */ /* 0x000fe20000011603 */
[----:B------:R-:W-:Y:S01]  /*1990*/  HADD2.F32 R109, -RZ, R2.H0_H0 ;  /* 0x20000002ff6d7230 */ /* 0x000fe20000004100 */
[----:B------:R-:W-:Y:S01]  /*19a0*/  IADD3 R7, R7, R11, RZ ;  /* 0x0000000b07077210 */ /* 0x000fe20007ffe0ff */
[----:B------:R-:W-:Y:S01]  /*19b0*/  HADD2.F32 R107, -RZ, R3.H0_H0 ;  /* 0x20000003ff6b7230 */ /* 0x000fe20000004100 */
[----:B------:R-:W-:Y:S01]  /*19c0*/  IADD3 R8, P1, R8, R83, RZ ;  /* 0x0000005308087210 */ /* 0x000fe20007f3e0ff */
[----:B---3--:R-:W-:Y:S01]  /*19d0*/  STS.64 [R85], R4 ;  /* 0x0000000455007388 */ /* 0x008fe20000000a00 */
[----:B------:R-:W-:Y:S01]  /*19e0*/  LEA.HI.X R7, R6, R13, R7, 0x1, P0 ;  /* 0x0000000d06077211 */ /* 0x000fe200000f0c07 */
[----:B------:R-:W-:-:S02]  /*19f0*/  NOP ;  /* 0x0000000000007918 */ /* 0x000fc40000000000 */
[----:B------:R-:W0:Y:S01]  /*1a00*/  LDS.64 R12, [R85] ;  /* 0x00000000550c7984 */ /* 0x000e220000000a00 */
[----:B------:R-:W-:Y:S01]  /*1a10*/  IADD3.X R9, R7, R84, RZ, P1, !PT ;  /* 0x0000005407097210 */ /* 0x000fe20000ffe4ff */
[----:B------:R-:W-:Y:S01]  /*1a20*/  HADD2.F32 R105, -RZ, R105.H0_H0 ;  /* 0x20000069ff697230 */ /* 0x000fe20000004100 */
[----:B------:R-:W1:Y:S08]  /*1a30*/  LDC.64 R2, c[0x0][0x398] ;  /* 0x0000e600ff027b82 */ /* 0x000e700000000a00 */
[----:B------:R-:W-:Y:S06]  /*1a40*/  BAR.SYNC.DEFER_BLOCKING 0x0 ;  /* 0x0000000000007b1d */ /* 0x000fec0000010000 */
[----:B------:R-:W-:Y:S01]  /*1a50*/  ULDC.64 UR6, c[0x0][0x3a0] ;  /* 0x0000e80000067ab9 */ /* 0x000fe20000000a00 */
[----:B------:R2:W3:Y:S01]  /*1a60*/  LDG.E.64 R6, desc[UR12][R8.64] ;  /* 0x0000000c08067981 */ /* 0x0004e2000c1e1b00 */
[----:B------:R-:W-:-:S02]  /*1a70*/  HADD2.F32 R103, -RZ, R103.H0_H0 ;  /* 0x20000067ff677230 */ /* 0x000fc40000004100 */
[----:B0-----:R-:W-:Y:S01]  /*1a80*/  HADD2.F32 R0, -RZ, R12.H0_H0 ;  /* 0x2000000cff007230 */ /* 0x001fe20000004100 */
[--C-:B------:R-:W-:Y:S01]  /*1a90*/  SHF.R.U64 R11, R12, 0x10, R13.reuse ;  /* 0x000000100c0b7819 */ /* 0x100fe2000000120d */
[----:B------:R-:W-:Y:S01]  /*1aa0*/  HADD2.F32 R12, -RZ, R13.H0_H0 ;  /* 0x2000000dff0c7230 */ /* 0x000fe20000004100 */
[----:B------:R-:W-:Y:S02]  /*1ab0*/  SHF.R.U32.HI R44, RZ, 0x10, R13 ;  /* 0x00000010ff2c7819 */ /* 0x000fe4000001160d */
[----:B------:R-:W-:Y:S01]  /*1ac0*/  FMUL.FTZ R10, R0, -1.4426950216293334961 ;  /* 0xbfb8aa3b000a7820 */ /* 0x000fe20000410000 */
[----:B------:R-:W-:Y:S02]  /*1ad0*/  HADD2.F32 R11, -RZ, R11.H0_H0 ;  /* 0x2000000bff0b7230 */ /* 0x000fe40000004100 */
[----:B------:R-:W-:Y:S01]  /*1ae0*/  FMUL.FTZ R13, R12, -1.4426950216293334961 ;  /* 0xbfb8aa3b0c0d7820 */ /* 0x000fe20000410000 */
[----:B------:R-:W-:Y:S02]  /*1af0*/  HADD2.F32 R44, -RZ, R44.H0_H0 ;  /* 0x2000002cff2c7230 */ /* 0x000fe40000004100 */
[----:B------:R-:W-:Y:S01]  /*1b00*/  FMUL.FTZ R5, R11, -1.4426950216293334961 ;  /* 0xbfb8aa3b0b057820 */ /* 0x000fe20000410000 */
[----:B------:R-:W0:Y:S08]  /*1b10*/  MUFU.EX2 R10, R10 ;  /* 0x0000000a000a7308 */ /* 0x000e300000000800 */
[----:B------:R-:W2:Y:S08]  /*1b20*/  MUFU.EX2 R13, R13 ;  /* 0x0000000d000d7308 */ /* 0x000eb00000000800 */
[----:B------:R-:W4:Y:S01]  /*1b30*/  MUFU.EX2 R5, R5 ;  /* 0x0000000500057308 */ /* 0x000f220000000800 */
[----:B0-----:R-:W-:Y:S01]  /*1b40*/  FADD.FTZ R4, R10, 1 ;  /* 0x3f8000000a047421 */ /* 0x001fe20000010000 */
[----:B--2---:R-:W-:-:S06]  /*1b50*/  FADD.FTZ R9, R13, 1 ;  /* 0x3f8000000d097421 */ /* 0x004fcc0000010000 */
[----:B------:R-:W0:Y:S01]  /*1b60*/  MUFU.RCP R41, R9 ;  /* 0x0000000900297308 */ /* 0x000e220000001000 */
[----:B----4-:R-:W-:-:S07]  /*1b70*/  FADD.FTZ R8, R5, 1 ;  /* 0x3f80000005087421 */ /* 0x010fce0000010000 */
[----:B------:R-:W-:Y:S01]  /*1b80*/  MUFU.RCP R8, R8 ;  /* 0x0000000800087308 */ /* 0x000fe20000001000 */
[----:B0-----:R-:W-:Y:S01]  /*1b90*/  FADD.FTZ R9, -R41, 1 ;  /* 0x3f80000029097421 */ /* 0x001fe20000010100 */
[----:B---3--:R0:W-:Y:S01]  /*1ba0*/  STS.64 [R85], R6 ;  /* 0x0000000655007388 */ /* 0x0081e20000000a00 */
[----:B------:R-:W-:-:S03]  /*1bb0*/  NOP ;  /* 0x0000000000007918 */ /* 0x000fc60000000000 */
[----:B------:R-:W2:Y:S01]  /*1bc0*/  LDS.64 R42, [R85] ;  /* 0x00000000552a7984 */ /* 0x000ea20000000a00 */
[----:B0-----:R-:W-:Y:S01]  /*1bd0*/  FMUL.FTZ R6, R44, -1.4426950216293334961 ;  /* 0xbfb8aa3b2c067820 */ /* 0x001fe20000410000 */
[----:B------:R-:W0:Y:S08]  /*1be0*/  MUFU.RCP R7, R4 ;  /* 0x0000000400077308 */ /* 0x000e300000001000 */
[----:B------:R-:W3:Y:S01]  /*1bf0*/  MUFU.EX2 R6, R6 ;  /* 0x0000000600067308 */ /* 0x000ee20000000800 */
[----:B0-----:R-:W-:-:S04]  /*1c00*/  FADD.FTZ R5, -R7, 1 ;  /* 0x3f80000007057421 */ /* 0x001fc80000010100 */
[C---:B------:R-:W-:Y:S01]  /*1c10*/  FFMA.FTZ R5, R0.reuse, R5, 1 ;  /* 0x3f80000000057423 */ /* 0x040fe20000010005 */
[----:B------:R-:W-:Y:S01]  /*1c20*/  FMUL.FTZ R0, R0, R7 ;  /* 0x0000000700007220 */ /* 0x000fe20000410000 */
[----:B---3--:R-:W-:-:S04]  /*1c30*/  FADD.FTZ R10, R6, 1 ;  /* 0x3f800000060a7421 */ /* 0x008fc80000010000 */
[----:B------:R0:W3:Y:S01]  /*1c40*/  MUFU.RCP R45, R10 ;  /* 0x0000000a002d7308 */ /* 0x0000e20000001000 */
[--C-:B--2---:R-:W-:Y:S01]  /*1c50*/  SHF.R.U64 R4, R42, 0x10, R43.reuse ;  /* 0x000000102a047819 */ /* 0x104fe2000000122b */
[----:B------:R-:W-:Y:S01]  /*1c60*/  HADD2.F32 R40, -RZ, R43.H0_H0 ;  /* 0x2000002bff287230 */ /* 0x000fe20000004100 */
[----:B------:R-:W-:Y:S01]  /*1c70*/  SHF.R.U32.HI R46, RZ, 0x10, R43 ;  /* 0x00000010ff2e7819 */ /* 0x000fe2000001162b */
[----:B------:R-:W-:Y:S01]  /*1c80*/  FFMA.FTZ R43, R12, R9, 1 ;  /* 0x3f8000000c2b7423 */ /* 0x000fe20000010009 */
[----:B------:R-:W-:Y:S02]  /*1c90*/  HADD2.F32 R6, -RZ, R42.H0_H0 ;  /* 0x2000002aff067230 */ /* 0x000fe40000004100 */
[----:B0-----:R-:W-:Y:S01]  /*1ca0*/  FADD.FTZ R10, -R8, 1 ;  /* 0x3f800000080a7421 */ /* 0x001fe20000010100 */
[----:B------:R-:W-:Y:S02]  /*1cb0*/  HADD2.F32 R9, -RZ, R4.H0_H0 ;  /* 0x20000004ff097230 */ /* 0x000fe40000004100 */
[----:B------:R-:W-:Y:S01]  /*1cc0*/  FMUL.FTZ R42, R107, R40 ;  /* 0x000000286b2a7220 */ /* 0x000fe20000410000 */
[----:B------:R-:W-:-:S02]  /*1cd0*/  HADD2.F32 R46, -RZ, R46.H0_H0 ;  /* 0x2000002eff2e7230 */ /* 0x000fc40000004100 */
[----:B------:R-:W-:Y:S01]  /*1ce0*/  FMUL.FTZ R4, R109, R6 ;  /* 0x000000066d047220 */ /* 0x000fe20000410000 */
[----:B------:R-:W-:Y:S01]  /*1cf0*/  FFMA.FTZ R10, R11, R10, 1 ;  /* 0x3f8000000b0a7423 */ /* 0x000fe2000001000a */
[----:B------:R-:W-:Y:S01]  /*1d00*/  FMUL.FTZ R42, R41, R42 ;  /* 0x0000002a292a7220 */ /* 0x000fe20000410000 */
        /* <DEDUP_REMOVED lines=14> */
[----:B-1----:R-:W-:Y:S01]  /*1df0*/  IMAD R10, R2, UR15, RZ ;  /* 0x0000000f020a7c24 */ /* 0x002fe2000f8e02ff */
[----:B------:R-:W-:Y:S01]  /*1e00*/  F2FP.F16.F32.PACK_AB R49, R47, R42 ;  /* 0x0000002a2f31723e */ /* 0x000fe200000000ff */
[----:B------:R-:W-:Y:S01]  /*1e10*/  FMUL.FTZ R109, R109, R0 ;  /* 0x000000006d6d7220 */ /* 0x000fe20000410000 */
[----:B------:R-:W0:Y:S01]  /*1e20*/  LDC.64 R42, c[0x0][0x3e8] ;  /* 0x0000fa00ff2a7b82 */ /* 0x000e220000000a00 */
[----:B------:R-:W-:-:S07]  /*1e30*/  F2FP.F16.F32.PACK_AB R48, R13, R4 ;  /* 0x000000040d30723e */ /* 0x000fce00000000ff */
[----:B------:R-:W-:Y:S01]  /*1e40*/  BAR.SYNC.DEFER_BLOCKING 0x0 ;  /* 0x0000000000007b1d */ /* 0x000fe20000010000 */
[----:B------:R-:W-:Y:S02]  /*1e50*/  IMAD R13, R3, UR14, R10 ;  /* 0x0000000e030d7c24 */ /* 0x000fe4000f8e020a */
[----:B------:R-:W-:Y:S01]  /*1e60*/  FMUL.FTZ R107, R107, R12 ;  /* 0x0000000c6b6b7220 */ /* 0x000fe20000410000 */
[----:B------:R-:W-:-:S04]  /*1e70*/  IMAD.WIDE.U32 R2, R2, UR14, R14 ;  /* 0x0000000e02027c25 */ /* 0x000fc8000f8e000e */
[----:B------:R-:W-:Y:S01]  /*1e80*/  FMUL.FTZ R105, R105, R8 ;  /* 0x0000000869697220 */ /* 0x000fe20000410000 */
[----:B------:R-:W-:Y:S01]  /*1e90*/  FMUL.FTZ R103, R103, R44 ;  /* 0x0000002c67677220 */ /* 0x000fe20000410000 */
[----:B------:R-:W-:Y:S01]  /*1ea0*/  IADD3 R3, R3, R13, RZ ;  /* 0x0000000d03037210 */ /* 0x000fe20007ffe0ff */
[----:B------:R-:W-:Y:S02]  /*1eb0*/  IMAD R13, R61, UR6, RZ ;  /* 0x000000063d0d7c24 */ /* 0x000fe4000f8e02ff */
[----:B------:R-:W-:-:S04]  /*1ec0*/  IMAD.WIDE.U32 R2, R60, UR6, R2 ;  /* 0x000000063c027c25 */ /* 0x000fc8000f8e0002 */
[----:B------:R-:W-:Y:S01]  /*1ed0*/  IMAD R13, R60, UR7, R13 ;  /* 0x000000073c0d7c24 */ /* 0x000fe2000f8e020d */
[----:B------:R-:W-:Y:S01]  /*1ee0*/  ULDC.64 UR6, c[0x0][0x320] ;  /* 0x0000c80000067ab9 */ /* 0x000fe20000000a00 */
[----:B0-----:R-:W-:Y:S01]  /*1ef0*/  LEA R10, P0, R2, R42, 0x1 ;  /* 0x0000002a020a7211 */ /* 0x001fe200078008ff */
[----:B------:R-:W-:Y:S01]  /*1f00*/  STS.64 [R85], R48 ;  /* 0x0000003055007388 */ /* 0x000fe20000000a00 */
[----:B------:R-:W-:-:S03]  /*1f10*/  NOP ;  /* 0x0000000000007918 */ /* 0x000fc60000000000 */
[----:B------:R-:W0:Y:S01]  /*1f20*/  LDS.64 R4, [R85] ;  /* 0x0000000055047984 */ /* 0x000e220000000a00 */
[----:B------:R-:W-:Y:S02]  /*1f30*/  IADD3 R3, R3, R13, RZ ;  /* 0x0000000d03037210 */ /* 0x000fe40007ffe0ff */
[----:B------:R-:W1:Y:S02]  /*1f40*/  LDC R13, c[0x0][0x21c] ;  /* 0x00008700ff0d7b82 */ /* 0x000e640000000800 */
[----:B------:R-:W-:Y:S02]  /*1f50*/  LEA.HI.X R3, R2, R43, R3, 0x1, P0 ;  /* 0x0000002b02037211 */ /* 0x000fe400000f0c03 */
[----:B------:R-:W-:Y:S02]  /*1f60*/  IADD3 R2, P1, R10, R83, RZ ;  /* 0x000000530a027210 */ /* 0x000fe40007f3e0ff */
[----:B------:R-:W-:Y:S02]  /*1f70*/  ISETP.NE.U32.AND P0, PT, RZ, UR6, PT ;  /* 0x00000006ff007c0c */ /* 0x000fe4000bf05070 */
[----:B------:R-:W-:-:S02]  /*1f80*/  IADD3.X R3, R3, R84, RZ, P1, !PT ;  /* 0x0000005403037210 */ /* 0x000fc40000ffe4ff */
        /* <DEDUP_REMOVED lines=14> */
[----:B------:R-:W2:Y:S01]  /*2070*/  LDS.64 R2, [R85] ;  /* 0x0000000055027984 */ /* 0x000ea20000000a00 */
        /* <DEDUP_REMOVED lines=12> */
[----:B--2---:R2:W-:Y:S04]  /*2140*/  STG.E.64 desc[UR12][R4.64], R2 ;  /* 0x0000000204007986 */ /* 0x0045e8000c101b0c */
.L_x_10889:
[--C-:B------:R-:W-:Y:S01]  /*2150*/  SHF.R.U64 R108, R16, 0x10, R17.reuse ;  /* 0x00000010106c7819 */ /* 0x100fe20000001211 */
[----:B------:R-:W-:Y:S01]  /*2160*/  HADD2.F32 R111, -RZ, R16.H0_H0 ;  /* 0x20000010ff6f7230 */ /* 0x000fe20000004100 */
[----:B-1----:R-:W-:Y:S01]  /*2170*/  ISETP.GE.AND P0, PT, R13, 0x1, PT ;  /* 0x000000010d00780c */ /* 0x002fe20003f06270 */
        /* <DEDUP_REMOVED lines=8> */
[----:B------:R-:W-:Y:S02]  /*2200*/  CS2R R100, SRZ ;  /* 0x0000000000647805 */ /* 0x000fe4000001ff00 */
[----:B------:R-:W-:Y:S01]  /*2210*/  MOV R99, RZ ;  /* 0x000000ff00637202 */ /* 0x000fe20000000f00 */
[----:B------:R-:W-:Y:S01]  /*2220*/  FMUL.FTZ R98, R109, R62 ;  /* 0x0000003e6d627220 */ /* 0x000fe20000410000 */
[C---:B------:R-:W-:Y:S01]  /*2230*/  FFMA.FTZ R66, R107.reuse, R106, R66 ;  /* 0x0000006a6b427223 */ /* 0x040fe20000010042 */
[-C--:B------:R-:W-:Y:S01]  /*2240*/  FMUL.FTZ R96, R107, R62.reuse ;  /* 0x0000003e6b607220 */ /* 0x080fe20000410000 */
[-C--:B------:R-:W-:Y:S01]  /*2250*/  FMUL.FTZ R97, R105, R62.reuse ;  /* 0x0000003e69617220 */ /* 0x080fe20000410000 */
[C---:B------:R-:W-:Y:S01]  /*2260*/  FMUL.FTZ R94, R103.reuse, R62 ;  /* 0x0000003e675e7220 */ /* 0x040fe20000410000 */
[----:B------:R-:W-:Y:S01]  /*2270*/  FFMA.FTZ R66, R103, R104, R66 ;  /* 0x0000006867427223 */ /* 0x000fe20000010042 */
[----:B------:R-:W-:Y:S06]  /*2280*/  @!P0 BRA `(.L_x_10890) ;  /* 0x0000001800048947 */ /* 0x000fec0003800000 */
[----:B------:R-:W1:Y:S01]  /*2290*/  LDC.64 R8, c[0x0][0x368] ;  /* 0x0000da00ff087b82 */ /* 0x000e620000000a00 */
[----:B0-2---:R-:W-:Y:S01]  /*22a0*/  MOV R2, R32 ;  /* 0x0000002000027202 */ /* 0x005fe20000000f00 */
[----:B------:R-:W-:Y:S01]  /*22b0*/  ULDC.64 UR8, c[0x0][0x370] ;  /* 0x0000dc0000087ab9 */ /* 0x000fe20000000a00 */
[----:B------:R-:W-:Y:S01]  /*22c0*/  MOV R3, RZ ;  /* 0x000000ff00037202 */ /* 0x000fe20000000f00 */
[----:B------:R-:W-:Y:S01]  /*22d0*/  ULDC.64 UR6, c[0x0][0x350] ;  /* 0x0000d40000067ab9 */ /* 0x000fe20000000a00 */
[----:B------:R-:W-:Y:S01]  /*22e0*/  IADD3 R95, R80, -0x1, RZ ;  /* 0xffffffff505f7810 */ /* 0x000fe20007ffe0ff */
[----:B------:R-:W-:Y:S01]  /*22f0*/  UMOV UR5, URZ ;  /* 0x0000003f00057c82 */ /* 0x000fe20008000000 */
[C---:B------:R-:W-:Y:S01]  /*2300*/  ISETP.NE.AND P2, PT, R32.reuse, 0x1f, PT ;  /* 0x0000001f2000780c */ /* 0x040fe20003f45270 */
[----:B------:R-:W0:Y:S01]  /*2310*/  LDC.64 R6, c[0x0][0x348] ;  /* 0x0000d200ff067b82 */ /* 0x000e220000000a00 */
[----:B------:R-:W-:Y:S01]  /*2320*/  MOV R92, RZ ;  /* 0x000000ff005c7202 */ /* 0x000fe20000000f00 */
        /* <DEDUP_REMOVED lines=12> */
[----:B------:R-:W1:Y:S01]  /*23f0*/  LDC R93, c[0x0][0x224] ;  /* 0x00008900ff5d7b82 */ /* 0x000e620000000800 */
[----:B------:R-:W-:Y:S02]  /*2400*/  IMAD R9, R9, UR14, R10 ;  /* 0x0000000e09097c24 */ /* 0x000fe4000f8e020a */
[----:B0-----:R-:W-:-:S05]  /*2410*/  IMAD R0, R6, UR15, RZ ;  /* 0x0000000f06007c24 */ /* 0x001fca000f8e02ff */
[----:B------:R-:W0:Y:S01]  /*2420*/  LDC.64 R40, c[0x0][0x360] ;  /* 0x0000d800ff287b82 */ /* 0x000e220000000a00 */
[----:B------:R-:W-:-:S04]  /*2430*/  IMAD.WIDE.U32 R4, R6, UR14, R2 ;  /* 0x0000000e06047c25 */ /* 0x000fc8000f8e0002 */
[----:B------:R-:W-:Y:S01]  /*2440*/  IMAD.WIDE.U32 R2, R8, UR14, R2 ;  /* 0x0000000e08027c25 */ /* 0x000fe2000f8e0002 */
[----:B--2---:R-:W-:Y:S02]  /*2450*/  LEA R57, R57, UR4, 0x7 ;  /* 0x0000000439397c11 */ /* 0x004fe4000f8e38ff */
[----:B------:R-:W2:Y:S01]  /*2460*/  LDC.64 R42, c[0x0][0x380] ;  /* 0x0000e000ff2a7b82 */ /* 0x000ea20000000a00 */
[----:B------:R-:W-:Y:S01]  /*2470*/  IMAD R7, R7, UR14, R0 ;  /* 0x0000000e07077c24 */ /* 0x000fe2000f8e0200 */
[----:B------:R-:W-:Y:S01]  /*2480*/  IADD3 R3, R3, R9, RZ ;  /* 0x0000000903037210 */ /* 0x000fe20007ffe0ff */
[----:B------:R-:W-:Y:S01]  /*2490*/  IMAD R9, R65, UR8, RZ ;  /* 0x0000000841097c24 */ /* 0x000fe2000f8e02ff */
[----:B------:R-:W-:Y:S01]  /*24a0*/  LEA.HI R0, R95, R95, RZ, 0x1 ;  /* 0x0000005f5f007211 */ /* 0x000fe200078f08ff */
[----:B------:R-:W-:Y:S01]  /*24b0*/  IMAD.WIDE R46, R57, 0x4, R28 ;  /* 0x00000004392e7825 */ /* 0x000fe200078e021c */
[----:B------:R-:W-:Y:S02]  /*24c0*/  IADD3 R5, R5, R7, RZ ;  /* 0x0000000705057210 */ /* 0x000fe40007ffe0ff */
[----:B------:R-:W3:Y:S01]  /*24d0*/  LDC.64 R44, c[0x0][0x2d0] ;  /* 0x0000b400ff2c7b82 */ /* 0x000ee20000000a00 */
[----:B------:R-:W-:Y:S01]  /*24e0*/  IMAD.WIDE.U32 R2, R64, UR8, R2 ;  /* 0x0000000840027c25 */ /* 0x000fe2000f8e0002 */
[----:B------:R-:W-:-:S03]  /*24f0*/  LOP3.LUT R0, R0, 0xfffffe, RZ, 0xc0, !PT ;  /* 0x00fffffe00007812 */ /* 0x000fc600078ec0ff */
[----:B------:R-:W-:Y:S01]  /*2500*/  IMAD R7, R65, UR6, RZ ;  /* 0x0000000641077c24 */ /* 0x000fe2000f8e02ff */
[----:B------:R-:W-:Y:S01]  /*2510*/  IADD3 R2, P1, R14, R2, RZ ;  /* 0x000000020e027210 */ /* 0x000fe20007f3e0ff */
[C---:B------:R-:W-:Y:S01]  /*2520*/  IMAD.WIDE.U32 R4, R64.reuse, UR6, R4 ;  /* 0x0000000640047c25 */ /* 0x040fe2000f8e0004 */
[----:B------:R-:W-:Y:S01]  /*2530*/  IADD3 R95, R95, -R0, RZ ;  /* 0x800000005f5f7210 */ /* 0x000fe20007ffe0ff */
[----:B------:R-:W-:Y:S02]  /*2540*/  UMOV UR6, URZ ;  /* 0x0000003f00067c82 */ /* 0x000fe40008000000 */
[----:B------:R-:W-:Y:S01]  /*2550*/  IMAD R9, R64, UR9, R9 ;  /* 0x0000000940097c24 */ /* 0x000fe2000f8e0209 */
[----:B------:R-:W-:Y:S01]  /*2560*/  IADD3 R12, P0, R14, R4, RZ ;  /* 0x000000040e0c7210 */ /* 0x000fe20007f1e0ff */
[----:B------:R-:W-:Y:S01]  /*2570*/  IMAD R7, R64, UR7, R7 ;  /* 0x0000000740077c24 */ /* 0x000fe2000f8e0207 */
[----:B------:R-:W-:Y:S01]  /*2580*/  ULDC UR7, c[0x0][0x218] ;  /* 0x0000860000077ab9 */ /* 0x000fe20000000800 */
[----:B------:R-:W-:Y:S01]  /*2590*/  IMAD.WIDE R48, R57, 0x4, R26 ;  /* 0x0000000439307825 */ /* 0x000fe200078e021a */
[C---:B------:R-:W-:Y:S01]  /*25a0*/  IADD3.X R3, R15.reuse, R3, R9, P1, !PT ;  /* 0x000000030f037210 */ /* 0x040fe20000ffe409 */
[----:B------:R-:W-:Y:S01]  /*25b0*/  ULDC.64 UR8, c[0x0][0x238] ;  /* 0x00008e0000087ab9 */ /* 0x000fe20000000a00 */
[----:B------:R-:W-:Y:S01]  /*25c0*/  IADD3.X R13, R15, R5, R7, P0, !PT ;  /* 0x000000050f0d7210 */ /* 0x000fe200007fe407 */
[----:B------:R-:W-:Y:S01]  /*25d0*/  IMAD.WIDE R50, R57, 0x4, R24 ;  /* 0x0000000439327825 */ /* 0x000fe200078e0218 */
[----:B------:R-:W-:-:S03]  /*25e0*/  ISETP.NE.AND P1, PT, R32, RZ, PT ;  /* 0x000000ff2000720c */ /* 0x000fc60003f25270 */
[----:B------:R-:W-:-:S04]  /*25f0*/  IMAD.WIDE R52, R57, 0x4, R22 ;  /* 0x0000000439347825 */ /* 0x000fc800078e0216 */
[----:B------:R-:W-:-:S04]  /*2600*/  IMAD.WIDE R54, R57, 0x4, R20 ;  /* 0x0000000439367825 */ /* 0x000fc800078e0214 */
[----:B-1----:R-:W-:-:S07]  /*2610*/  IMAD.WIDE R56, R57, 0x4, R18 ;  /* 0x0000000439387825 */ /* 0x002fce00078e0212 */
.L_x_10903:
        /* <DEDUP_REMOVED lines=9> */
[----:B-1----:R1:W4:Y:S01]  /*26b0*/  LDG.E.64 R4, desc[UR12][R58.64] ;  /* 0x0000000c3a047981 */ /* 0x002322000c1e1b00 */
[----:B------:R-:W-:Y:S01]  /*26c0*/  MOV R6, R30 ;  /* 0x0000001e00067202 */ /* 0x000fe20000000f00 */
[C---:B------:R-:W-:Y:S01]  /*26d0*/  IMAD R113, R116.reuse, UR8, RZ ;  /* 0x0000000874717c24 */ /* 0x040fe2000f8e02ff */
[----:B------:R-:W-:Y:S01]  /*26e0*/  MOV R7, R81 ;  /* 0x0000005100077202 */ /* 0x000fe20000000f00 */
[----:B------:R-:W-:Y:S02]  /*26f0*/  IMAD R115, R116, UR16, RZ ;  /* 0x0000001074737c24 */ /* 0x000fe4000f8e02ff */
[----:B------:R-:W-:-:S04]  /*2700*/  IMAD.WIDE.U32 R8, R92, UR16, RZ ;  /* 0x000000105c087c25 */ /* 0x000fc8000f8e00ff */
[----:B---3--:R-:W-:Y:S01]  /*2710*/  IMAD.WIDE.U32 R10, R92, UR8, R6 ;  /* 0x000000085c0a7c25 */ /* 0x008fe2000f8e0006 */
[----:B------:R-:W-:-:S03]  /*2720*/  LEA R0, P3, R8, R77, 0x1 ;  /* 0x0000004d08007211 */ /* 0x000fc600078608ff */
[----:B------:R-:W-:Y:S01]  /*2730*/  IMAD R7, R92, UR9, R113 ;  /* 0x000000095c077c24 */ /* 0x000fe2000f8e0271 */
[----:B---3--:R-:W-:Y:S01]  /*2740*/  LEA R6, P0, R10, R44, 0x2 ;  /* 0x0000002c0a067211 */ /* 0x008fe200078010ff */
[----:B------:R-:W-:-:S03]  /*2750*/  IMAD R115, R92, UR17, R115 ;  /* 0x000000115c737c24 */ /* 0x000fc6000f8e0273 */
[----:B------:R-:W-:Y:S02]  /*2760*/  IADD3 R7, R11, R7, RZ ;  /* 0x000000070b077210 */ /* 0x000fe40007ffe0ff */
[----:B------:R-:W-:Y:S02]  /*2770*/  IADD3 R9, R9, R115, RZ ;  /* 0x0000007309097210 */ /* 0x000fe40007ffe0ff */
[----:B------:R-:W-:Y:S02]  /*2780*/  LEA.HI.X R7, R10, R45, R7, 0x2, P0 ;  /* 0x0000002d0a077211 */ /* 0x000fe400000f1407 */
[----:B------:R-:W-:Y:S02]  /*2790*/  LEA.HI.X R9, R8, R78, R9, 0x1, P3 ;  /* 0x0000004e08097211 */ /* 0x000fe400018f0c09 */
[----:B------:R-:W-:Y:S01]  /*27a0*/  IADD3 R10, P0, R0, R83, RZ ;  /* 0x00000053000a7210 */ /* 0x000fe20007f1e0ff */
[----:B--2---:R3:W2:Y:S03]  /*27b0*/  LDG.E R90, desc[UR12][R6.64] ;  /* 0x0000000c065a7981 */ /* 0x0046a6000c1e1900 */
[----:B------:R-:W-:-:S02]  /*27c0*/  IADD3.X R11, R9, R84, RZ, P0, !PT ;  /* 0x00000054090b7210 */ /* 0x000fc400007fe4ff */
[----:B------:R-:W-:-:S04]  /*27d0*/  ISETP.GT.AND P0, PT, R80, 0x1, PT ;  /* 0x000000015000780c */ /* 0x000fc80003f04270 */
[----:B------:R-:W-:-:S13]  /*27e0*/  ISETP.EQ.AND P0, PT, R118, RZ, P0 ;  /* 0x000000ff7600720c */ /* 0x000fda0000702270 */
[----:B-1----:R-:W1:Y:S01]  /*27f0*/  @P0 LDC R59, c[0x0][0x21c] ;  /* 0x00008700ff3b0b82 */ /* 0x002e620000000800 */
[----:B----4-:R-:W-:Y:S01]  /*2800*/  STS.64 [R85], R4 ;  /* 0x0000000455007388 */ /* 0x010fe20000000a00 */
[----:B------:R-:W-:-:S03]  /*2810*/  NOP ;  /* 0x0000000000007918 */ /* 0x000fc60000000000 */
[----:B------:R-:W4:Y:S01]  /*2820*/  LDG.E.64 R10, desc[UR12][R10.64] ;  /* 0x0000000c0a0a7981 */ /* 0x000f22000c1e1b00 */
[----:B------:R-:W-:Y:S02]  /*2830*/  LEA R8, R95, R92, 0x8 ;  /* 0x0000005c5f087211 */ /* 0x000fe400078e40ff */
[----:B------:R-:W-:Y:S01]  /*2840*/  @P0 IADD3 R9, R80, -0x2, RZ ;  /* 0xfffffffe50090810 */ /* 0x000fe20007ffe0ff */
[----:B---3--:R-:W3:Y:S01]  /*2850*/  LDS.64 R6, [R85] ;  /* 0x0000000055067984 */ /* 0x008ee20000000a00 */
[----:B--2---:R-:W-:-:S04]  /*2860*/  FMUL.FTZ R58, R90, 1.4426950216293334961 ;  /* 0x3fb8aa3b5a3a7820 */ /* 0x004fc80000410000 */
[----:B------:R-:W-:-:S06]  /*2870*/  FMUL.FTZ R0, R58, R86 ;  /* 0x000000563a007220 */ /* 0x000fcc0000410000 */
[----:B------:R-:W2:Y:S01]  /*2880*/  MUFU.EX2 R0, R0 ;  /* 0x0000000000007308 */ /* 0x000ea20000000800 */
[----:B------:R-:W-:Y:S01]  /*2890*/  SEL R8, R8, R91, !P1 ;  /* 0x0000005b08087207 */ /* 0x000fe20004800000 */
[----:B-1----:R-:W-:-:S03]  /*28a0*/  @P0 IMAD R9, R9, R59, R92 ;  /* 0x0000003b09090224 */ /* 0x002fc600078e025c */
[----:B------:R-:W-:Y:S01]  /*28b0*/  LEA R59, R8, R79, 0x2 ;  /* 0x0000004f083b7211 */ /* 0x000fe200078e10ff */
[C---:B------:R-:W-:Y:S01]  /*28c0*/  FMUL.FTZ R117, R58.reuse, R88 ;  /* 0x000000583a757220 */ /* 0x040fe20000410000 */
[C---:B------:R-:W-:Y:S01]  /*28d0*/  FMUL.FTZ R120, R58.reuse, R87 ;  /* 0x000000573a787220 */ /* 0x040fe20000410000 */
[----:B------:R-:W-:Y:S01]  /*28e0*/  FMUL.FTZ R119, R58, R89 ;  /* 0x000000593a777220 */ /* 0x000fe20000410000 */
[----:B------:R-:W-:-:S04]  /*28f0*/  HFMA2.MMA R115, -RZ, RZ, 0, 0 ;  /* 0x00000000ff737435 */ /* 0x000fc800000001ff */
[----:B------:R-:W-:Y:S01]  /*2900*/  MUFU.EX2 R120, R120 ;  /* 0x0000007800787308 */ /* 0x000fe20000000800 */
[--C-:B---3--:R-:W-:Y:S02]  /*2910*/  HADD2.F32 R110, -RZ, R6.reuse.H0_H0 ;  /* 0x20000006ff6e7230 */ /* 0x108fe40000004100 */
[----:B------:R-:W-:Y:S02]  /*2920*/  HADD2.F32 R113, -RZ, R6.H1_H1 ;  /* 0x30000006ff717230 */ /* 0x000fe40000004100 */
[----:B------:R-:W-:-:S03]  /*2930*/  @P0 IMAD.WIDE R8, R9, 0x8, R38 ;  /* 0x0000000809080825 */ /* 0x000fc600078e0226 */
[----:B------:R-:W-:Y:S01]  /*2940*/  MUFU.EX2 R6, R119 ;  /* 0x0000007700067308 */ /* 0x000fe20000000800 */
[--C-:B------:R-:W-:Y:S02]  /*2950*/  HADD2.F32 R112, -RZ, R7.reuse.H0_H0 ;  /* 0x20000007ff707230 */ /* 0x100fe40000004100 */
[----:B------:R-:W-:Y:S02]  /*2960*/  HADD2.F32 R114, -RZ, R7.H1_H1 ;  /* 0x30000007ff727230 */ /* 0x000fe40000004100 */
[----:B------:R-:W-:Y:S01]  /*2970*/  FMUL.FTZ R121, R106, R87 ;  /* 0x000000576a797220 */ /* 0x000fe20000410000 */
[----:B------:R-:W-:Y:S01]  /*2980*/  BSSY B0, `(.L_x_10891) ;  /* 0x0000024000007945 */ /* 0x000fe20003800000 */
[----:B----4-:R1:W-:Y:S01]  /*2990*/  STS.64 [R85+0x100], R10 ;  /* 0x0001000a55007388 */ /* 0x0103e20000000a00 */
[----:B------:R-:W-:-:S03]  /*29a0*/  NOP ;  /* 0x0000000000007918 */ /* 0x000fc60000000000 */
[----:B------:R-:W3:Y:S04]  /*29b0*/  LDS.64 R4, [R85+0x100] ;  /* 0x0001000055047984 */ /* 0x000ee80000000a00 */
[----:B--2---:R2:W-:Y:S01]  /*29c0*/  STS [R59+0x838], R0 ;  /* 0x000838003b007388 */ /* 0x0045e20000000800 */
[----:B------:R-:W-:Y:S06]  /*29d0*/  BAR.SYNC.DEFER_BLOCKING 0x0 ;  /* 0x0000000000007b1d */ /* 0x000fec0000010000 */
[----:B-1----:R-:W1:Y:S01]  /*29e0*/  MUFU.EX2 R10, R117 ;  /* 0x00000075000a7308 */ /* 0x002e620000000800 */
[----:B------:R2:W4:Y:S04]  /*29f0*/  @P2 LDS R125, [R82+0x103c] ;  /* 0x00103c00527d2984 */ /* 0x0005280000000800 */
[----:B0-----:R0:W5:Y:S01]  /*2a00*/  @P0 LDG.E R115, desc[UR12][R8.64+0x4] ;  /* 0x0000040c08730981 */ /* 0x001162000c1e1900 */
[----:B---3--:R-:W-:-:S02]  /*2a10*/  HADD2.F32 R122, -RZ, R5.H0_H0 ;  /* 0x20000005ff7a7230 */ /* 0x008fc40000004100 */
[----:B------:R-:W-:Y:S02]  /*2a20*/  HADD2.F32 R124, -RZ, R5.H1_H1 ;  /* 0x30000005ff7c7230 */ /* 0x000fe40000004100 */
[----:B------:R-:W-:Y:S01]  /*2a30*/  FMUL.FTZ R5, R111, R86 ;  /* 0x000000566f057220 */ /* 0x000fe20000410000 */
[--C-:B------:R-:W-:Y:S02]  /*2a40*/  HADD2.F32 R58, -RZ, R4.reuse.H0_H0 ;  /* 0x20000004ff3a7230 */ /* 0x100fe40000004100 */
[----:B0-----:R-:W-:Y:S01]  /*2a50*/  FMUL.FTZ R8, R108, R88 ;  /* 0x000000586c087220 */ /* 0x001fe20000410000 */
[----:B------:R-:W-:Y:S02]  /*2a60*/  HADD2.F32 R4, -RZ, R4.H1_H1 ;  /* 0x30000004ff047230 */ /* 0x000fe40000004100 */
        /* <DEDUP_REMOVED lines=12> */
[----:B--2-4-:R-:W-:Y:S06]  /*2b30*/  @P2 BRA `(.L_x_10892) ;  /* 0x0000000000202947 */ /* 0x014fec0003800000 */
        /* <DEDUP_REMOVED lines=8> */
.L_x_10892:
[----:B------:R-:W-:Y:S05]  /*2bc0*/  BSYNC B0 ;  /* 0x0000000000007941 */ /* 0x000fea0003800000 */
.L_x_10891:
[----:B-1----:R-:W-:Y:S01]  /*2bd0*/  FMUL.FTZ R59, R6, R125 ;  /* 0x0000007d063b7220 */ /* 0x002fe20000410000 */
        /* <DEDUP_REMOVED lines=8> */
[----:B------:R-:W-:Y:S01]  /*2c60*/  ISETP.NE.AND P2, PT, R118, 0x1f, PT ;  /* 0x0000001f7600780c */ /* 0x000fe20003f45270 */
[----:B------:R-:W-:Y:S01]  /*2c70*/  SHFL.UP PT, R58, R127, 0x1, RZ ;  /* 0x042000007f3a7989 */ /* 0x000fe200000e00ff */
[----:B------:R-:W-:Y:S01]  /*2c80*/  ISETP.GE.AND P0, PT, R74, 0x1, PT ;  /* 0x000000014a00780c */ /* 0x000fe20003f06270 */
[----:B------:R-:W-:Y:S01]  /*2c90*/  BSSY B0, `(.L_x_10893) ;  /* 0x0000081000007945 */ /* 0x000fe20003800000 */
[----:B------:R-:W-:Y:S01]  /*2ca0*/  ISETP.GE.U32.AND P3, PT, R118, 0x18, PT ;  /* 0x000000187600780c */ /* 0x000fe20003f66070 */
[----:B0-----:R-:W0:Y:S01]  /*2cb0*/  SHFL.DOWN PT, R106, R129, 0x1, 0x1f ;  /* 0x08201f00816a7f89 */ /* 0x001e2200000e0000 */
[----:B------:R-:W-:-:S03]  /*2cc0*/  LEA R124, R92, R79, 0x3 ;  /* 0x0000004f5c7c7211 */ /* 0x000fc600078e18ff */
        /* <DEDUP_REMOVED lines=62> */
[----:B------:R-:W-:Y:S02]  /*30b0*/  SHF.R.U32.HI R104, RZ, 0x10, R17 ;  /* 0x00000010ff687819 */ /* 0x000fe40000011611 */
[----:B---3--:R-:W-:Y:S01]  /*30c0*/  LEA R126, R32, R79, 0x4 ;  /* 0x0000004f207e7211 */ /* 0x008fe200078e20ff */
[----:B------:R-:W-:Y:S01]  /*30d0*/  FFMA.FTZ R117, R6, R115, R117 ;  /* 0x0000007306757223 */ /* 0x000fe20000010075 */
[----:B------:R-:W-:Y:S01]  /*30e0*/  FMUL.FTZ R128, R115, R89 ;  /* 0x0000005973807220 */ /* 0x000fe20000410000 */
[----:B------:R-:W-:Y:S02]  /*30f0*/  HADD2.F32 R104, -RZ, R104.H0_H0 ;  /* 0x20000068ff687230 */ /* 0x000fe40000004100 */
[----:B--2---:R-:W-:Y:S01]  /*3100*/  @P1 FFMA.FTZ R106, R127, R106, R108 ;  /* 0x0000006a7f6a1223 */ /* 0x004fe2000001006c */
[----:B------:R-:W-:Y:S01]  /*3110*/  SHF.R.U64 R108, R16, 0x10, R17 ;  /* 0x00000010106c7819 */ /* 0x000fe20000001211 */
[----:B------:R-:W-:Y:S01]  /*3120*/  FMUL.FTZ R129, R117, R87 ;  /* 0x0000005775817220 */ /* 0x000fe20000410000 */
[----:B------:R-:W-:Y:S01]  /*3130*/  LEA R127, R80, 0xffffff80, 0x7 ;  /* 0xffffff80507f7811 */ /* 0x000fe200078e38ff */
[----:B------:R-:W-:Y:S01]  /*3140*/  FFMA.FTZ R135, R0, R106, R119 ;  /* 0x0000006a00877223 */ /* 0x000fe20000010077 */
[----:B------:R-:W-:Y:S01]  /*3150*/  FFMA.FTZ R119, R120, R117, R4 ;  /* 0x0000007578777223 */ /* 0x000fe20000010004 */
[----:B------:R-:W-:Y:S01]  /*3160*/  HADD2.F32 R108, -RZ, R108.H0_H0 ;  /* 0x2000006cff6c7230 */ /* 0x000fe20000004100 */
[----:B------:R-:W-:Y:S01]  /*3170*/  IADD3 R132, -R127, UR7, -R32 ;  /* 0x000000077f847c10 */ /* 0x000fe2000fffe920 */
[C---:B------:R-:W-:Y:S01]  /*3180*/  FFMA.FTZ R130, R10.reuse, R135, R111 ;  /* 0x000000870a827223 */ /* 0x040fe2000001006f */
[----:B------:R-:W-:Y:S01]  /*3190*/  FFMA.FTZ R123, R10, R119, R123 ;  /* 0x000000770a7b7223 */ /* 0x000fe2000001007b */
[----:B----4-:R-:W-:Y:S01]  /*31a0*/  FFMA.FTZ R59, R122, R59, R131 ;  /* 0x0000003b7a3b7223 */ /* 0x010fe20000010083 */
[----:B------:R-:W-:-:S02]  /*31b0*/  HADD2.F32 R111, -RZ, R16.H0_H0 ;  /* 0x20000010ff6f7230 */ /* 0x000fc40000004100 */
[----:B------:R-:W-:Y:S01]  /*31c0*/  FFMA.FTZ R133, R120, R130, R7 ;  /* 0x0000008278857223 */ /* 0x000fe20000010007 */
[----:B------:R-:W-:Y:S02]  /*31d0*/  HADD2.F32 R106, -RZ, R17.H0_H0 ;  /* 0x20000011ff6a7230 */ /* 0x000fe40000004100 */
[----:B------:R-:W-:Y:S01]  /*31e0*/  FMUL.FTZ R125, R119, R88 ;  /* 0x00000058777d7220 */ /* 0x000fe20000410000 */
[----:B------:R-:W-:Y:S01]  /*31f0*/  FMUL.FTZ R58, R122, R58 ;  /* 0x0000003a7a3a7220 */ /* 0x000fe20000410000 */
[----:B------:R-:W-:Y:S01]  /*3200*/  FFMA.FTZ R131, R6, R133, R9 ;  /* 0x0000008506837223 */ /* 0x000fe20000010009 */
[----:B------:R-:W-:Y:S01]  /*3210*/  FMUL.FTZ R9, R123, R86 ;  /* 0x000000567b097220 */ /* 0x000fe20000410000 */
[----:B------:R-:W-:Y:S01]  /*3220*/  FFMA.FTZ R0, R110, -R5, R135 ;  /* 0x800000056e007223 */ /* 0x000fe20000010087 */
[----:B------:R-:W-:Y:S01]  /*3230*/  FMUL.FTZ R7, R104, R128 ;  /* 0x0000008068077220 */ /* 0x000fe20000410000 */
[----:B------:R-:W-:Y:S01]  /*3240*/  FMUL.FTZ R6, R106, R129 ;  /* 0x000000816a067220 */ /* 0x000fe20000410000 */
[----:B------:R-:W-:Y:S01]  /*3250*/  FMUL.FTZ R5, R108, R125 ;  /* 0x0000007d6c057220 */ /* 0x000fe20000410000 */
[-C--:B------:R-:W-:Y:S01]  /*3260*/  FMUL.FTZ R4, R111, R9.reuse ;  /* 0x000000096f047220 */ /* 0x080fe20000410000 */
[----:B------:R0:W-:Y:S01]  /*3270*/  @!P0 STS.64 [R124+0x10b8], R58 ;  /* 0x0010b83a7c008388 */ /* 0x0001e20000000a00 */
[----:B------:R-:W-:Y:S01]  /*3280*/  ISETP.GE.AND P3, PT, R132, 0x1, PT ;  /* 0x000000018400780c */ /* 0x000fe20003f66270 */
[----:B------:R-:W-:Y:S01]  /*3290*/  FFMA.FTZ R120, R113, -R8, R130 ;  /* 0x8000000871787223 */ /* 0x000fe20000010082 */
[----:B------:R-:W-:Y:S01]  /*32a0*/  FFMA.FTZ R9, R0, R9, RZ ;  /* 0x0000000900097223 */ /* 0x000fe200000100ff */
[----:B------:R0:W-:Y:S01]  /*32b0*/  STS.128 [R126+0x200], R4 ;  /* 0x000200047e007388 */ /* 0x0001e20000000c00 */
[----:B------:R-:W-:Y:S01]  /*32c0*/  FFMA.FTZ R122, R112, -R121, R133 ;  /* 0x80000079707a7223 */ /* 0x000fe20000010085 */
[----:B------:R-:W-:Y:S01]  /*32d0*/  FFMA.FTZ R121, R114, -R11, R131 ;  /* 0x8000000b72797223 */ /* 0x000fe20000010083 */
[----:B------:R-:W-:Y:S01]  /*32e0*/  FFMA.FTZ R127, R120, R125, R9 ;  /* 0x0000007d787f7223 */ /* 0x000fe20000010009 */
[----:B------:R-:W-:Y:S01]  /*32f0*/  BAR.SYNC.DEFER_BLOCKING 0x0 ;  /* 0x0000000000007b1d */ /* 0x000fe20000010000 */
        /* <DEDUP_REMOVED lines=26> */
.L_x_10894:
[----:B------:R-:W-:Y:S05]  /*34a0*/  BSYNC B0 ;  /* 0x0000000000007941 */ /* 0x000fea0003800000 */
.L_x_10893:
        /* <DEDUP_REMOVED lines=21> */
.L_x_10896:
[----:B------:R-:W-:Y:S05]  /*3600*/  BSYNC B0 ;  /* 0x0000000000007941 */ /* 0x000fea0003800000 */
.L_x_10895:
        /* <DEDUP_REMOVED lines=9> */
.L_x_10898:
[----:B------:R-:W-:Y:S05]  /*36a0*/  BSYNC B0 ;  /* 0x0000000000007941 */ /* 0x000fea0003800000 */
.L_x_10897:
        /* <DEDUP_REMOVED lines=9> */
.L_x_10900:
[----:B------:R-:W-:Y:S05]  /*3740*/  BSYNC B0 ;  /* 0x0000000000007941 */ /* 0x000fea0003800000 */
.L_x_10899:
[----:B----4-:R-:W4:Y:S01]  /*3750*/  SHFL.DOWN P3, R7, R8, 0x1, 0x1f ;  /* 0x08201f0008077f89 */ /* 0x010f220000060000 */
[----:B------:R-:W-:Y:S01]  /*3760*/  ISETP.NE.AND P4, PT, R74, RZ, PT ;  /* 0x000000ff4a00720c */ /* 0x000fe20003f85270 */
[-C--:B------:R-:W-:Y:S01]  /*3770*/  FMUL.FTZ R5, R90, R117.reuse ;  /* 0x000000755a057220 */ /* 0x080fe20000410000 */
[----:B------:R-:W-:Y:S01]  /*3780*/  FMUL.FTZ R117, R112, R117 ;  /* 0x0000007570757220 */ /* 0x000fe20000410000 */
[----:B------:R-:W-:Y:S03]  /*3790*/  BSSY B0, `(.L_x_10901) ;  /* 0x000002b000007945 */ /* 0x000fe60003800000 */
        /* <DEDUP_REMOVED lines=9> */
[----:B------:R-:W-:Y:S01]  /*3830*/  FMUL.FTZ R7, R122, R5 ;  /* 0x000000057a077220 */ /* 0x000fe20000410000 */
[-C--:B------:R-:W-:Y:S01]  /*3840*/  FMUL.FTZ R5, R110, R123.reuse ;  /* 0x0000007b6e057220 */ /* 0x080fe20000410000 */
[----:B------:R-:W-:Y:S02]  /*3850*/  FMUL.FTZ R123, R90, R123 ;  /* 0x0000007b5a7b7220 */ /* 0x000fe40000410000 */
[----:B---3--:R-:W3:Y:S01]  /*3860*/  SHFL.DOWN P3, R9, R4, 0x4, 0x1f ;  /* 0x08801f0004097f89 */ /* 0x008ee20000060000 */
[----:B------:R-:W-:Y:S01]  /*3870*/  FFMA.FTZ R98, R5, R86, R98 ;  /* 0x0000005605627223 */ /* 0x000fe20000010062 */
[----:B------:R-:W-:Y:S01]  /*3880*/  FMUL.FTZ R0, R0, R123 ;  /* 0x0000007b00007220 */ /* 0x000fe20000410000 */
[----:B------:R-:W-:-:S03]  /*3890*/  FFMA.FTZ R6, R106, R117, R7 ;  /* 0x000000756a067223 */ /* 0x000fc60000010007 */
[----:B------:R-:W-:Y:S01]  /*38a0*/  FFMA.FTZ R5, R111, R5, R0 ;  /* 0x000000056f057223 */ /* 0x000fe20000010000 */
[----:B------:R-:W-:-:S03]  /*38b0*/  FADD.FTZ R101, R6, R101 ;  /* 0x0000006506657221 */ /* 0x000fc60000010000 */
[----:B------:R-:W-:Y:S01]  /*38c0*/  FADD.FTZ R100, R5, R100 ;  /* 0x0000006405647221 */ /* 0x000fe20000010000 */
        /* <DEDUP_REMOVED lines=8> */
[----:B---3--:R-:W-:Y:S01]  /*3950*/  @P3 FADD R10, R9, R10 ;  /* 0x0000000a090a3221 */ /* 0x008fe20000000000 */
[----:B------:R-:W-:-:S04]  /*3960*/  FMUL.FTZ R9, R114, R115 ;  /* 0x0000007372097220 */ /* 0x000fc80000410000 */
[----:B------:R-:W3:Y:S01]  /*3970*/  SHFL.DOWN P3, R11, R10, 0x10, 0x1f ;  /* 0x0a001f000a0b7f89 */ /* 0x000ee20000060000 */
[----:B------:R-:W-:Y:S01]  /*3980*/  FFMA.FTZ R121, R104, R9, R121 ;  /* 0x0000000968797223 */ /* 0x000fe20000010079 */
[----:B------:R-:W-:-:S03]  /*3990*/  FFMA.FTZ R94, R9, R89, R94 ;  /* 0x00000059095e7223 */ /* 0x000fc6000001005e */
        /* <DEDUP_REMOVED lines=10> */
.L_x_10902:
[----:B------:R-:W-:Y:S05]  /*3a40*/  BSYNC B0 ;  /* 0x0000000000007941 */ /* 0x000fea0003800000 */
.L_x_10901:
[----:B------:R-:W-:Y:S01]  /*3a50*/  IADD3 R92, R92, 0x1, RZ ;  /* 0x000000015c5c7810 */ /* 0x000fe20007ffe0ff */
[----:B------:R-:W-:-:S03]  /*3a60*/  UIADD3 UR5, UP0, UR5, 0x1, URZ ;  /* 0x0000000105057890 */ /* 0x000fc6000ff1e03f */
[----:B------:R-:W-:Y:S01]  /*3a70*/  ISETP.GE.AND P0, PT, R92, UR25, PT ;  /* 0x000000195c007c0c */ /* 0x000fe2000bf06270 */
[----:B------:R-:W-:-:S12]  /*3a80*/  UIADD3.X UR6, URZ, UR6, URZ, UP0, !UPT ;  /* 0x000000063f067290 */ /* 0x000fd800087fe43f */
[----:B------:R-:W-:Y:S05]  /*3a90*/  @!P0 BRA `(.L_x_10903) ;  /* 0xffffffe800e08947 */ /* 0x000fea000383ffff */
.L_x_10890:
[----:B------:R-:W-:Y:S01]  /*3aa0*/  BAR.SYNC.DEFER_BLOCKING 0x0 ;  /* 0x0000000000007b1d */ /* 0x000fe20000010000 */
[----:B------:R-:W-:Y:S02]  /*3ab0*/  SHF.R.S32.HI R0, RZ, 0x1f, R32 ;  /* 0x0000001fff007819 */ /* 0x000fe40000011420 */
[----:B0-2---:R-:W-:Y:S02]  /*3ac0*/  LEA R2, P0, R32, R71, 0x3 ;  /* 0x0000004720027211 */ /* 0x005fe400078018ff */
[----:B------:R-:W-:-:S03]  /*3ad0*/  LEA R45, R74, R79, 0x3 ;  /* 0x0000004f4a2d7211 */ /* 0x000fc600078e18ff */
[----:B------:R-:W0:Y:S01]  /*3ae0*/  LDC.64 R40, c[0x0][0x388] ;  /* 0x0000e200ff287b82 */ /* 0x000e220000000a00 */
[----:B------:R-:W-:Y:S01]  /*3af0*/  LEA.HI.X R3, R32, R73, R0, 0x3, P0 ;  /* 0x0000004920037211 */ /* 0x000fe200000f1c00 */
[----:B------:R-:W-:Y:S01]  /*3b00*/  ULDC.64 UR6, c[0x0][0x390] ;  /* 0x0000e40000067ab9 */ /* 0x000fe20000000a00 */
[----:B------:R-:W-:Y:S02]  /*3b10*/  F2FP.F16.F32.PACK_AB R16, R97, R98 ;  /* 0x000000626110723e */ /* 0x000fe400000000ff */
[----:B------:R-:W-:-:S03]  /*3b20*/  F2FP.F16.F32.PACK_AB R17, R94, R96 ;  /* 0x000000605e11723e */ /* 0x000fc600000000ff */
[----:B------:R-:W2:Y:S01]  /*3b30*/  LDC.64 R42, c[0x0][0x3e0] ;  /* 0x0000f800ff2a7b82 */ /* 0x000ea20000000a00 */
[----:B------:R-:W5:Y:S01]  /*3b40*/  LDG.E.64 R2, desc[UR12][R2.64] ;  /* 0x0000000c02027981 */ /* 0x000f62000c1e1b00 */
[C---:B------:R-:W-:Y:S01]  /*3b50*/  ISETP.GT.AND P5, PT, R80.reuse, 0x1, PT ;  /* 0x000000015000780c */ /* 0x040fe20003fa4270 */
[----:B------:R-:W-:Y:S01]  /*3b60*/  UIADD3 UR4, UR4, -0x80, URZ ;  /* 0xffffff8004047890 */ /* 0x000fe2000fffe03f */
[----:B------:R-:W-:Y:S01]  /*3b70*/  IADD3 R80, R80, -0x1, RZ ;  /* 0xffffffff50507810 */ /* 0x000fe20007ffe0ff */
[----:B-----5:R-:W-:Y:S01]  /*3b80*/  STS.64 [R45], R2 ;  /* 0x000000022d007388 */ /* 0x020fe20000000a00 */
[----:B------:R-:W-:-:S03]  /*3b90*/  NOP ;  /* 0x0000000000007918 */ /* 0x000fc60000000000 */
[----:B------:R-:W5:Y:S01]  /*3ba0*/  LDS.64 R8, [R45] ;  /* 0x000000002d087984 */ /* 0x000f620000000a00 */
[----:B------:R-:W-:Y:S06]  /*3bb0*/  BAR.SYNC.DEFER_BLOCKING 0x0 ;  /* 0x0000000000007b1d */ /* 0x000fec0000010000 */
[----:B------:R1:W-:Y:S01]  /*3bc0*/  STS.64 [R45], R16 ;  /* 0x000000102d007388 */ /* 0x0003e20000000a00 */
[----:B-----5:R-:W-:Y:S01]  /*3bd0*/  HADD2.F32 R0, -RZ, R8.H0_H0 ;  /* 0x20000008ff007230 */ /* 0x020fe20000004100 */
[--C-:B------:R-:W-:Y:S01]  /*3be0*/  SHF.R.U64 R5, R8, 0x10, R9.reuse ;  /* 0x0000001008057819 */ /* 0x100fe20000001209 */
[----:B0-----:R-:W-:Y:S01]  /*3bf0*/  IMAD R8, R40, UR15, RZ ;  /* 0x0000000f28087c24 */ /* 0x001fe2000f8e02ff */
[----:B----4-:R-:W-:Y:S01]  /*3c00*/  SHF.R.U32.HI R4, RZ, 0x10, R9 ;  /* 0x00000010ff047819 */ /* 0x010fe20000011609 */
[----:B-1----:R-:W0:Y:S01]  /*3c10*/  LDC.64 R16, c[0x0][0x3a8] ;  /* 0x0000ea00ff107b82 */ /* 0x002e220000000a00 */
[----:B------:R-:W-:Y:S01]  /*3c20*/  FADD.FTZ R6, R0, R63 ;  /* 0x0000003f00067221 */ /* 0x000fe20000010000 */
[----:B------:R-:W-:-:S02]  /*3c30*/  HADD2.F32 R0, -RZ, R9.H0_H0 ;  /* 0x20000009ff007230 */ /* 0x000fc40000004100 */
[----:B------:R-:W-:Y:S02]  /*3c40*/  HADD2.F32 R2, -RZ, R4.H0_H0 ;  /* 0x20000004ff027230 */ /* 0x000fe40000004100 */
[----:B------:R-:W-:Y:S01]  /*3c50*/  FSETP.GTU.FTZ.AND P0, PT, R6, 20, PT ;  /* 0x41a000000600780b */ /* 0x000fe20003f1c000 */
[--C-:B------:R-:W-:Y:S01]  /*3c60*/  FADD.FTZ R7, R0, R63.reuse ;  /* 0x0000003f00077221 */ /* 0x100fe20000010000 */
[----:B------:R-:W-:Y:S02]  /*3c70*/  HADD2.F32 R0, -RZ, R5.H0_H0 ;  /* 0x20000005ff007230 */ /* 0x000fe40000004100 */
[--C-:B------:R-:W-:Y:S01]  /*3c80*/  FADD.FTZ R5, R2, R63.reuse ;  /* 0x0000003f02057221 */ /* 0x100fe20000010000 */
[----:B------:R-:W-:Y:S01]  /*3c90*/  IMAD R13, R41, UR14, R8 ;  /* 0x0000000e290d7c24 */ /* 0x000fe2000f8e0208 */
[----:B------:R-:W-:Y:S01]  /*3ca0*/  FSETP.GTU.FTZ.AND P2, PT, R7, 20, PT ;  /* 0x41a000000700780b */ /* 0x000fe20003f5c000 */
[----:B------:R-:W-:Y:S02]  /*3cb0*/  FADD.FTZ R4, R0, R63 ;  /* 0x0000003f00047221 */ /* 0x000fe40000010000 */
[----:B------:R-:W-:-:S03]  /*3cc0*/  FSETP.GTU.FTZ.AND P3, PT, R5, 20, PT ;  /* 0x41a000000500780b */ /* 0x000fc60003f7c000 */
[----:B------:R-:W-:Y:S01]  /*3cd0*/  FSETP.GTU.FTZ.AND P1, PT, R4, 20, PT ;  /* 0x41a000000400780b */ /* 0x000fe20003f3c000 */
[----:B------:R-:W-:-:S06]  /*3ce0*/  @!P0 FMUL.FTZ R0, R6, -1.4426950216293334961 ;  /* 0xbfb8aa3b06008820 */ /* 0x000fcc0000410000 */
[----:B------:R-:W-:Y:S01]  /*3cf0*/  @!P2 FMUL.FTZ R3, R7, -1.4426950216293334961 ;  /* 0xbfb8aa3b0703a820 */ /* 0x000fe20000410000 */
[----:B------:R-:W1:Y:S02]  /*3d00*/  @!P0 MUFU.EX2 R0, R0 ;  /* 0x0000000000008308 */ /* 0x000e640000000800 */
[----:B------:R-:W-:Y:S01]  /*3d10*/  @!P3 FMUL.FTZ R5, R5, -1.4426950216293334961 ;  /* 0xbfb8aa3b0505b820 */ /* 0x000fe20000410000 */
[----:B------:R-:W-:Y:S02]  /*3d20*/  MOV R7, R15 ;  /* 0x0000000f00077202 */ /* 0x000fe40000000f00 */
[----:B------:R-:W-:-:S03]  /*3d30*/  @!P1 FMUL.FTZ R2, R4, -1.4426950216293334961 ;  /* 0xbfb8aa3b04029820 */ /* 0x000fc60000410000 */
[----:B------:R-:W4:Y:S08]  /*3d40*/  @!P2 MUFU.EX2 R3, R3 ;  /* 0x000000030003a308 */ /* 0x000f300000000800 */
[----:B------:R5:W3:Y:S01]  /*3d50*/  @!P1 MUFU.EX2 R4, R2 ;  /* 0x0000000200049308 */ /* 0x000ae20000000800 */
[----:B-1----:R-:W-:-:S07]  /*3d60*/  @!P0 FADD.FTZ R0, R0, 1 ;  /* 0x3f80000000008421 */ /* 0x002fce0000010000 */
[----:B------:R-:W1:Y:S01]  /*3d70*/  @!P3 MUFU.EX2 R9, R5 ;  /* 0x000000050009b308 */ /* 0x000e620000000800 */
[----:B----4-:R-:W-:Y:S01]  /*3d80*/  @!P2 FADD.FTZ R6, R3, 1 ;  /* 0x3f8000000306a421 */ /* 0x010fe20000010000 */
[----:B------:R-:W-:Y:S01]  /*3d90*/  NOP ;  /* 0x0000000000007918 */ /* 0x000fe20000000000 */
[----:B-----5:R-:W4:Y:S05]  /*3da0*/  LDS.64 R2, [R45] ;  /* 0x000000002d027984 */ /* 0x020f2a0000000a00 */
[----:B------:R5:W2:Y:S01]  /*3db0*/  @!P2 MUFU.RCP R12, R6 ;  /* 0x00000006000ca308 */ /* 0x000aa20000001000 */
[----:B---3--:R-:W-:-:S07]  /*3dc0*/  @!P1 FADD.FTZ R8, R4, 1 ;  /* 0x3f80000004089421 */ /* 0x008fce0000010000 */
[----:B------:R1:W3:Y:S01]  /*3dd0*/  @!P0 MUFU.RCP R11, R0 ;  /* 0x00000000000b8308 */ /* 0x0002e20000001000 */
[----:B-----5:R-:W-:-:S05]  /*3de0*/  MOV R6, R14 ;  /* 0x0000000e00067202 */ /* 0x020fca0000000f00 */
[--C-:B------:R-:W-:Y:S02]  /*3df0*/  IMAD.WIDE.U32 R4, R40, UR14, R6.reuse ;  /* 0x0000000e28047c25 */ /* 0x100fe4000f8e0006 */
[----:B------:R-:W5:Y:S02]  /*3e00*/  @!P1 MUFU.RCP R10, R8 ;  /* 0x00000008000a9308 */ /* 0x000f640000001000 */
[----:B-1----:R-:W-:Y:S01]  /*3e10*/  @!P3 FADD.FTZ R0, R9, 1 ;  /* 0x3f8000000900b421 */ /* 0x002fe20000010000 */
[----:B--2---:R-:W-:Y:S01]  /*3e20*/  @!P2 FMUL.FTZ R101, R101, R12 ;  /* 0x0000000c6565a220 */ /* 0x004fe20000410000 */
[----:B------:R-:W-:Y:S01]  /*3e30*/  IADD3 R5, R5, R13, RZ ;  /* 0x0000000d05057210 */ /* 0x000fe20007ffe0ff */
[----:B------:R-:W-:Y:S01]  /*3e40*/  IMAD R13, R61, UR6, RZ ;  /* 0x000000063d0d7c24 */ /* 0x000fe2000f8e02ff */
[----:B------:R-:W-:Y:S01]  /*3e50*/  IADD3 R77, P2, R77, -0x100, RZ ;  /* 0xffffff004d4d7810 */ /* 0x000fe20007f5e0ff */
[----:B0-----:R-:W-:Y:S01]  /*3e60*/  IMAD.WIDE.U32 R6, R16, UR14, R6 ;  /* 0x0000000e10067c25 */ /* 0x001fe2000f8e0006 */
[----:B------:R0:W1:Y:S03]  /*3e70*/  @!P3 MUFU.RCP R9, R0 ;  /* 0x000000000009b308 */ /* 0x0000660000001000 */
[----:B---3--:R-:W-:Y:S01]  /*3e80*/  @!P0 FMUL.FTZ R100, R100, R11 ;  /* 0x0000000b64648220 */ /* 0x008fe20000410000 */
[----:B------:R-:W-:Y:S01]  /*3e90*/  IMAD R13, R60, UR7, R13 ;  /* 0x000000073c0d7c24 */ /* 0x000fe2000f8e020d */
[----:B------:R-:W-:Y:S01]  /*3ea0*/  IADD3.X R78, R78, -0x1, RZ, P2, !PT ;  /* 0xffffffff4e4e7810 */ /* 0x000fe200017fe4ff */
[----:B------:R-:W-:Y:S01]  /*3eb0*/  IMAD.WIDE.U32 R4, R60, UR6, R4 ;  /* 0x000000063c047c25 */ /* 0x000fe2000f8e0004 */
[----:B------:R-:W-:-:S04]  /*3ec0*/  ULDC.64 UR6, c[0x0][0x3b0] ;  /* 0x0000ec0000067ab9 */ /* 0x000fc80000000a00 */
[----:B------:R-:W-:Y:S01]  /*3ed0*/  IADD3 R5, R5, R13, RZ ;  /* 0x0000000d05057210 */ /* 0x000fe20007ffe0ff */
[----:B-----5:R-:W-:Y:S01]  /*3ee0*/  @!P1 FMUL.FTZ R99, R99, R10 ;  /* 0x0000000a63639220 */ /* 0x020fe20000410000 */
[----:B------:R-:W-:Y:S01]  /*3ef0*/  LEA R14, P4, R4, R42, 0x1 ;  /* 0x0000002a040e7211 */ /* 0x000fe200078808ff */
[----:B0-----:R-:W-:Y:S01]  /*3f00*/  IMAD R0, R16, UR15, RZ ;  /* 0x0000000f10007c24 */ /* 0x001fe2000f8e02ff */
[----:B------:R-:W-:Y:S02]  /*3f10*/  IADD3 R75, P1, R75, -0x100, RZ ;  /* 0xffffff004b4b7810 */ /* 0x000fe40007f3e0ff */
[----:B------:R-:W-:Y:S01]  /*3f20*/  LEA.HI.X R5, R4, R43, R5, 0x1, P4 ;  /* 0x0000002b04057211 */ /* 0x000fe200020f0c05 */
[----:B------:R-:W-:Y:S01]  /*3f30*/  IMAD R13, R17, UR14, R0 ;  /* 0x0000000e110d7c24 */ /* 0x000fe2000f8e0200 */
[----:B------:R-:W-:Y:S01]  /*3f40*/  IADD3 R8, P0, R14, R83, RZ ;  /* 0x000000530e087210 */ /* 0x000fe20007f1e0ff */
[----:B-1----:R-:W-:Y:S01]  /*3f50*/  @!P3 FMUL.FTZ R102, R102, R9 ;  /* 0x000000096666b220 */ /* 0x002fe20000410000 */
[----:B------:R-:W-:Y:S01]  /*3f60*/  F2FP.F16.F32.PACK_AB R10, R99, R100 ;  /* 0x00000064630a723e */ /* 0x000fe200000000ff */
[----:B------:R-:W0:Y:S01]  /*3f70*/  LDC.64 R14, c[0x0][0x3f0] ;  /* 0x0000fc00ff0e7b82 */ /* 0x000e220000000a00 */
[----:B------:R-:W-:Y:S01]  /*3f80*/  IADD3.X R9, R5, R84, RZ, P0, !PT ;  /* 0x0000005405097210 */ /* 0x000fe200007fe4ff */
[----:B------:R-:W-:Y:S01]  /*3f90*/  FADD.FTZ R100, R100, R67 ;  /* 0x0000004364647221 */ /* 0x000fe20000010000 */
[----:B------:R-:W-:-:S02]  /*3fa0*/  F2FP.F16.F32.PACK_AB R11, R102, R101 ;  /* 0x00000065660b723e */ /* 0x000fc400000000ff */
[----:B------:R-:W-:Y:S01]  /*3fb0*/  IADD3 R7, R7, R13, RZ ;  /* 0x0000000d07077210 */ /* 0x000fe20007ffe0ff */
[----:B----4-:R1:W-:Y:S01]  /*3fc0*/  STG.E.64 desc[UR12][R8.64], R2 ;  /* 0x0000000208007986 */ /* 0x0103e2000c101b0c */
        /* <DEDUP_REMOVED lines=8> */
[----:B-1----:R-:W-:Y:S01]  /*4050*/  IMAD R3, R61, UR6, RZ ;  /* 0x000000063d037c24 */ /* 0x002fe2000f8e02ff */
[----:B------:R-:W-:-:S03]  /*4060*/  IADD3.X R72, R72, -0x1, RZ, P4, !PT ;  /* 0xffffffff48487810 */ /* 0x000fc600027fe4ff */
[C---:B------:R-:W-:Y:S02]  /*4070*/  IMAD R9, R60.reuse, UR7, R3 ;  /* 0x000000073c097c24 */ /* 0x040fe4000f8e0203 */
[----:B------:R-:W-:-:S05]  /*4080*/  IMAD.WIDE.U32 R2, R60, UR6, R6 ;  /* 0x000000063c027c25 */ /* 0x000fca000f8e0006 */
[----:B------:R-:W-:Y:S02]  /*4090*/  IADD3 R3, R3, R9, RZ ;  /* 0x0000000903037210 */ /* 0x000fe40007ffe0ff */
[----:B0-----:R-:W-:Y:S01]  /*40a0*/  LEA R0, P0, R2, R14, 0x1 ;  /* 0x0000000e02007211 */ /* 0x001fe200078008ff */
        /* <DEDUP_REMOVED lines=10> */
.L_x_10880:
        /* <DEDUP_REMOVED lines=26> */
.L_x_10906:
[----:B------:R-:W-:Y:S05]  /*42f0*/  BSYNC B0 ;  /* 0x0000000000007941 */ /* 0x000fea0003800000 */
.L_x_10905:
        /* <DEDUP_REMOVED lines=29> */
.L_x_10908:
[----:B------:R-:W2:Y:S02]  /*44d0*/  S2R R9, SR_TID.X ;  /* 0x0000000000097919 */ /* 0x000ea40000002100 */
.L_x_10909:
[----:B------:R-:W-:Y:S05]  /*44e0*/  BSYNC B0 ;  /* 0x0000000000007941 */ /* 0x000fea0003800000 */
.L_x_10907:
        /* <DEDUP_REMOVED lines=14> */
.L_x_10910:
[----:B------:R-:W-:Y:S02]  /*45d0*/  LEA R0, R9, UR4, 0x2 ;  /* 0x0000000409007c11 */ /* 0x000fe4000f8e10ff */
[----:B---34-:R-:W-:Y:S02]  /*45e0*/  SHF.R.S32.HI R4, RZ, 0x1f, R9 ;  /* 0x0000001fff047819 */ /* 0x018fe40000011409 */
        /* <DEDUP_REMOVED lines=14> */
.L_x_10911:
        /* <DEDUP_REMOVED lines=11> */
.L_x_11071:


//--------------------- .nv.shared._Z25selective_scan_bwd_kernelI32Selective_Scan_bwd_kernel_traitsILi128ELi16ELb0ELb0ELb0ELb0ELb0EN3c104HalfEfEEv12SSMParamsBwd --------------------------
	.section	.nv.shared._Z25selective_scan_bwd_kernelI32Selective_Scan_bwd_kernel_traitsILi128ELi16ELb0ELb0ELb0ELb0ELb0EN3c104HalfEfEEv12SSMParamsBwd,"aw",@nobits
	.sectionflags	@""
	.align	16
	.zero		1024


//--------------------- .nv.shared.reserved.0     --------------------------
	.section	.nv.shared.reserved.0,"aw",@nobits
	.weak		__nv_reservedSMEM_offset_0_alias
	.size		__nv_reservedSMEM_offset_0_alias, 0, 0
	.other		__nv_reservedSMEM_offset_0_alias,@"STO_CUDA_RESERVED_SHARED STV_DEFAULT"
__nv_reservedSMEM_offset_0_alias:
	.zero		0


//--------------------- .nv.global                --------------------------
	.section	.nv.global,"aw",@nobits
.nv.global:
	.type		_ZN67_INTERNAL_c6abb748_31_selective_scan_bwd_fp16_real_cu_4ac64e5f_35564cuda3std3__48in_placeE,@object
	.size		_ZN67_INTERNAL_c6abb748_31_selective_scan_bwd_fp16_real_cu_4ac64e5f_35564cuda3std3__48in_placeE,(_ZN67_INTERNAL_c6abb748_31_selective_scan_bwd_fp16_real_cu_4ac64e5f_35564cuda3std6ranges3__45__cpo8distanceE - _ZN67_INTERNAL_c6abb748_31_selective_scan_bwd_fp16_real_cu_4ac64e5f_35564cuda3std3__48in_placeE)
_ZN67_INTERNAL_c6abb748_31_selective_scan_bwd_fp16_real_cu_4ac64e5f_35564cuda3std3__48in_placeE:
	.zero		1
	.type		_ZN67_INTERNAL_c6abb748_31_selective_scan_bwd_fp16_real_cu_4ac64e5f_35564cuda3std6ranges3__45__cpo8distanceE,@object
	.size		_ZN67_INTERNAL_c6abb748_31_selective_scan_bwd_fp16_real_cu_4ac64e5f_35564cuda3std6ranges3__45__cpo8distanceE,(_ZN67_INTERNAL_c6abb748_31_selective_scan_bwd_fp16_real_cu_4ac64e5f_35564cuda3std3__45__cpo6cbeginE - _ZN67_INTERNAL_c6abb748_31_selective_scan_bwd_fp16_real_cu_4ac64e5f_35564cuda3std6ranges3__45__cpo8distanceE)
_ZN67_INTERNAL_c6abb748_31_selective_scan_bwd_fp16_real_cu_4ac64e5f_35564cuda3std6ranges3__45__cpo8distanceE:
	.zero		1
	.type		_ZN67_INTERNAL_c6abb748_31_selective_scan_bwd_fp16_real_cu_4ac64e5f_35564cuda3std3__45__cpo6cbeginE,@object
	.size		_ZN67_INTERNAL_c6abb748_31_selective_scan_bwd_fp16_real_cu_4ac64e5f_35564cuda3std3__45__cpo6cbeginE,(_ZN67_INTERNAL_c6abb748_31_selective_scan_bwd_fp16_real_cu_4ac64e5f_35564cuda3std6ranges3__45__cpo7advanceE - _ZN67_INTERNAL_c6abb748_31_selective_scan_bwd_fp16_real_cu_4ac64e5f_35564cuda3std3__45__cpo6cbeginE)
_ZN67_INTERNAL_c6abb748_31_selective_scan_bwd_fp16_real_cu_4ac64e5f_35564cuda3std3__45__cpo6cbeginE:
	.zero		1
	.type		_ZN67_INTERNAL_c6abb748_31_selective_scan_bwd_fp16_real_cu_4ac64e5f_35564cuda3std6ranges3__45__cpo7advanceE,@object
	.size		_ZN67_INTERNAL_c6abb748_31_selective_scan_bwd_fp16_real_cu_4ac64e5f_35564cuda3std6ranges3__45__cpo7advanceE,(_ZN67_INTERNAL_c6abb748_31_selective_scan_bwd_fp16_real_cu_4ac64e5f_35564cuda3std3__45__cpo7crbeginE - _ZN67_INTERNAL_c6abb748_31_selective_scan_bwd_fp16_real_cu_4ac64e5f_35564cuda3std6ranges3__45__cpo7advanceE)
_ZN67_INTERNAL_c6abb748_31_selective_scan_bwd_fp16_real_cu_4ac64e5f_35564cuda3std6ranges3__45__cpo7advanceE:
	.zero		1
	.type		_ZN67_INTERNAL_c6abb748_31_selective_scan_bwd_fp16_real_cu_4ac64e5f_35564cuda3std3__45__cpo7crbeginE,@object
	.size		_ZN67_INTERNAL_c6abb748_31_selective_scan_bwd_fp16_real_cu_4ac64e5f_35564cuda3std3__45__cpo7crbeginE,(_ZN67_INTERNAL_c6abb748_31_selective_scan_bwd_fp16_real_cu_4ac64e5f_35564cuda3std6ranges3__45__cpo4dataE - _ZN67_INTERNAL_c6abb748_31_selective_scan_bwd_fp16_real_cu_4ac64e5f_35564cuda3std3__45__cpo7crbeginE)
_ZN67_INTERNAL_c6abb748_31_selective_scan_bwd_fp16_real_cu_4ac64e5f_35564cuda3std3__45__cpo7crbeginE:
	.zero		1
	.type		_ZN67_INTERNAL_c6abb748_31_selective_scan_bwd_fp16_real_cu_4ac64e5f_35564cuda3std6ranges3__45__cpo4dataE,@object
	.size		_ZN67_INTERNAL_c6abb748_31_selective_scan_bwd_fp16_real_cu_4ac64e5f_35564cuda3std6ranges3__45__cpo4dataE,(_ZN67_INTERNAL_c6abb748_31_selective_scan_bwd_fp16_real_cu_4ac64e5f_35564cuda3std6ranges3__45__cpo5beginE - _ZN67_INTERNAL_c6abb748_31_selective_scan_bwd_fp16_real_cu_4ac64e5f_35564cuda3std6ranges3__45__cpo4dataE)
_ZN67_INTERNAL_c6abb748_31_selective_scan_bwd_fp16_real_cu_4ac64e5f_35564cuda3std6ranges3__45__cpo4dataE:
	.zero		1
	.type		_ZN67_INTERNAL_c6abb748_31_selective_scan_bwd_fp16_real_cu_4ac64e5f_35564cuda3std6ranges3__45__cpo5beginE,@object
	.size		_ZN67_INTERNAL_c6abb748_31_selective_scan_bwd_fp16_real_cu_4ac64e5f_35564cuda3std6ranges3__45__cpo5beginE,(_ZN67_INTERNAL_c6abb748_31_selective_scan_bwd_fp16_real_cu_4ac64e5f_35564cuda3std3__469_GLOBAL__N__c6abb748_31_selective_scan_bwd_fp16_real_cu_4ac64e5f_35566ignoreE - _ZN67_INTERNAL_c6abb748_31_selective_scan_bwd_fp16_real_cu_4ac64e5f_35564cuda3std6ranges3__45__cpo5beginE)
_ZN67_INTERNAL_c6abb748_31_selective_scan_bwd_fp16_real_cu_4ac64e5f_35564cuda3std6ranges3__45__cpo5beginE:
	.zero		1
	.type		_ZN67_INTERNAL_c6abb748_31_selective_scan_bwd_fp16_real_cu_4ac64e5f_35564cuda3std3__469_GLOBAL__N__c6abb748_31_selective_scan_bwd_fp16_real_cu_4ac64e5f_35566ignoreE,@object
	.size		_ZN67_INTERNAL_c6abb748_31_selective_scan_bwd_fp16_real_cu_4ac64e5f_35564cuda3std3__469_GLOBAL__N__c6abb748_31_selective_scan_bwd_fp16_real_cu_4ac64e5f_35566ignoreE,(_ZN67_INTERNAL_c6abb748_31_selective_scan_bwd_fp16_real_cu_4ac64e5f_35564cuda3std6ranges3__45__cpo4sizeE - _ZN67_INTERNAL_c6abb748_31_selective_scan_bwd_fp16_real_cu_4ac64e5f_35564cuda3std3__469_GLOBAL__N__c6abb748_31_selective_scan_bwd_fp16_real_cu_4ac64e5f_35566ignoreE)
_ZN67_INTERNAL_c6abb748_31_selective_scan_bwd_fp16_real_cu_4ac64e5f_35564cuda3std3__469_GLOBAL__N__c6abb748_31_selective_scan_bwd_fp16_real_cu_4ac64e5f_35566ignoreE:
	.zero		1
	.type		_ZN67_INTERNAL_c6abb748_31_selective_scan_bwd_fp16_real_cu_4ac64e5f_35564cuda3std6ranges3__45__cpo4sizeE,@object
	.size		_ZN67_INTERNAL_c6abb748_31_selective_scan_bwd_fp16_real_cu_4ac64e5f_35564cuda3std6ranges3__45__cpo4sizeE,(_ZN67_INTERNAL_c6abb748_31_selective_scan_bwd_fp16_real_cu_4ac64e5f_35564cuda3std3__45__cpo5beginE - _ZN67_INTERNAL_c6abb748_31_selective_scan_bwd_fp16_real_cu_4ac64e5f_35564cuda3std6ranges3__45__cpo4sizeE)
_ZN67_INTERNAL_c6abb748_31_selective_scan_bwd_fp16_real_cu_4ac64e5f_35564cuda3std6ranges3__45__cpo4sizeE:
	.zero		1
	.type		_ZN67_INTERNAL_c6abb748_31_selective_scan_bwd_fp16_real_cu_4ac64e5f_35564cuda3std3__45__cpo5beginE,@object
	.size		_ZN67_INTERNAL_c6abb748_31_selective_scan_bwd_fp16_real_cu_4ac64e5f_35564cuda3std3__45__cpo5beginE,(_ZN67_INTERNAL_c6abb748_31_selective_scan_bwd_fp16_real_cu_4ac64e5f_35564cuda3std6ranges3__45__cpo6cbeginE - _ZN67_INTERNAL_c6abb748_31_selective_scan_bwd_fp16_real_cu_4ac64e5f_35564cuda3std3__45__cpo5beginE)
_ZN67_INTERNAL_c6abb748_31_selective_scan_bwd_fp16_real_cu_4ac64e5f_35564cuda3std3__45__cpo5beginE:
	.zero		1
	.type		_ZN67_INTERNAL_c6abb748_31_selective_scan_bwd_fp16_real_cu_4ac64e5f_35564cuda3std6ranges3__45__cpo6cbeginE,@object
	.size		_ZN67_INTERNAL_c6abb748_31_selective_scan_bwd_fp16_real_cu_4ac64e5f_35564cuda3std6ranges3__45__cpo6cbeginE,(_ZN67_INTERNAL_c6abb748_31_selective_scan_bwd_fp16_real_cu_4ac64e5f_35564cuda3std3__45__cpo6rbeginE - _ZN67_INTERNAL_c6abb748_31_selective_scan_bwd_fp16_real_cu_4ac64e5f_35564cuda3std6ranges3__45__cpo6cbeginE)
_ZN67_INTERNAL_c6abb748_31_selective_scan_bwd_fp16_real_cu_4ac64e5f_35564cuda3std6ranges3__45__cpo6cbeginE:
	.zero		1
	.type		_ZN67_INTERNAL_c6abb748_31_selective_scan_bwd_fp16_real_cu_4ac64e5f_35564cuda3std3__45__cpo6rbeginE,@object
	.size		_ZN67_INTERNAL_c6abb748_31_selective_scan_bwd_fp16_real_cu_4ac64e5f_35564cuda3std3__45__cpo6rbeginE,(_ZN67_INTERNAL_c6abb748_31_selective_scan_bwd_fp16_real_cu_4ac64e5f_35564cuda3std6ranges3__45__cpo4nextE - _ZN67_INTERNAL_c6abb748_31_selective_scan_bwd_fp16_real_cu_4ac64e5f_35564cuda3std3__45__cpo6rbeginE)
_ZN67_INTERNAL_c6abb748_31_selective_scan_bwd_fp16_real_cu_4ac64e5f_35564cuda3std3__45__cpo6rbeginE:
	.zero		1
	.type		_ZN67_INTERNAL_c6abb748_31_selective_scan_bwd_fp16_real_cu_4ac64e5f_35564cuda3std6ranges3__45__cpo4nextE,@object
	.size		_ZN67_INTERNAL_c6abb748_31_selective_scan_bwd_fp16_real_cu_4ac64e5f_35564cuda3std6ranges3__45__cpo4nextE,(_ZN67_INTERNAL_c6abb748_31_selective_scan_bwd_fp16_real_cu_4ac64e5f_35564cuda3std6ranges3__45__cpo4swapE - _ZN67_INTERNAL_c6abb748_31_selective_scan_bwd_fp16_real_cu_4ac64e5f_35564cuda3std6ranges3__45__cpo4nextE)
_ZN67_INTERNAL_c6abb748_31_selective_scan_bwd_fp16_real_cu_4ac64e5f_35564cuda3std6ranges3__45__cpo4nextE:
	.zero		1
	.type		_ZN67_INTERNAL_c6abb748_31_selective_scan_bwd_fp16_real_cu_4ac64e5f_35564cuda3std6ranges3__45__cpo4swapE,@object
	.size		_ZN67_INTERNAL_c6abb748_31_selective_scan_bwd_fp16_real_cu_4ac64e5f_35564cuda3std6ranges3__45__cpo4swapE,(_ZN67_INTERNAL_c6abb748_31_selective_scan_bwd_fp16_real_cu_4ac64e5f_35564cuda3std3__420unreachable_sentinelE - _ZN67_INTERNAL_c6abb748_31_selective_scan_bwd_fp16_real_cu_4ac64e5f_35564cuda3std6ranges3__45__cpo4swapE)
_ZN67_INTERNAL_c6abb748_31_selective_scan_bwd_fp16_real_cu_4ac64e5f_35564cuda3std6ranges3__45__cpo4swapE:
	.zero		1
	.type		_ZN67_INTERNAL_c6abb748_31_selective_scan_bwd_fp16_real_cu_4ac64e5f_35564cuda3std3__420unreachable_sentinelE,@object
	.size		_ZN67_INTERNAL_c6abb748_31_selective_scan_bwd_fp16_real_cu_4ac64e5f_35564cuda3std3__420unreachable_sentinelE,(_ZN67_INTERNAL_c6abb748_31_selective_scan_bwd_fp16_real_cu_4ac64e5f_35566thrust23THRUST_300001_SM_900_NS6system6detail10sequential3seqE - _ZN67_INTERNAL_c6abb748_31_selective_scan_bwd_fp16_real_cu_4ac64e5f_35564cuda3std3__420unreachable_sentinelE)
_ZN67_INTERNAL_c6abb748_31_selective_scan_bwd_fp16_real_cu_4ac64e5f_35564cuda3std3__420unreachable_sentinelE:
	.zero		1
	.type		_ZN67_INTERNAL_c6abb748_31_selective_scan_bwd_fp16_real_cu_4ac64e5f_35566thrust23THRUST_300001_SM_900_NS6system6detail10sequential3seqE,@object
	.size		_ZN67_INTERNAL_c6abb748_31_selective_scan_bwd_fp16_real_cu_4ac64e5f_35566thrust23THRUST_300001_SM_900_NS6system6detail10sequential3seqE,(_ZN67_INTERNAL_c6abb748_31_selective_scan_bwd_fp16_real_cu_4ac64e5f_35564cuda3std3__45__cpo4cendE - _ZN67_INTERNAL_c6abb748_31_selective_scan_bwd_fp16_real_cu_4ac64e5f_35566thrust23THRUST_300001_SM_900_NS6system6detail10sequential3seqE)
_ZN67_INTERNAL_c6abb748_31_selective_scan_bwd_fp16_real_cu_4ac64e5f_35566thrust23THRUST_300001_SM_900_NS6system6detail10sequential3seqE:
	.zero		1
	.type		_ZN67_INTERNAL_c6abb748_31_selective_scan_bwd_fp16_real_cu_4ac64e5f_35564cuda3std3__45__cpo4cendE,@object
	.size		_ZN67_INTERNAL_c6abb748_31_selective_scan_bwd_fp16_real_cu_4ac64e5f_35564cuda3std3__45__cpo4cendE,(_ZN67_INTERNAL_c6abb748_31_selective_scan_bwd_fp16_real_cu_4ac64e5f_35564cuda3std6ranges3__45__cpo9iter_swapE - _ZN67_INTERNAL_c6abb748_31_selective_scan_bwd_fp16_real_cu_4ac64e5f_35564cuda3std3__45__cpo4cendE)
_ZN67_INTERNAL_c6abb748_31_selective_scan_bwd_fp16_real_cu_4ac64e5f_35564cuda3std3__45__cpo4cendE:
	.zero		1
	.type		_ZN67_INTERNAL_c6abb748_31_selective_scan_bwd_fp16_real_cu_4ac64e5f_35564cuda3std6ranges3__45__cpo9iter_swapE,@object
	.size		_ZN67_INTERNAL_c6abb748_31_selective_scan_bwd_fp16_real_cu_4ac64e5f_35564cuda3std6ranges3__45__cpo9iter_swapE,(_ZN67_INTERNAL_c6abb748_31_selective_scan_bwd_fp16_real_cu_4ac64e5f_35564cuda3std3__45__cpo5crendE - _ZN67_INTERNAL_c6abb748_31_selective_scan_bwd_fp16_real_cu_4ac64e5f_35564cuda3std6ranges3__45__cpo9iter_swapE)
_ZN67_INTERNAL_c6abb748_31_selective_scan_bwd_fp16_real_cu_4ac64e5f_35564cuda3std6ranges3__45__cpo9iter_swapE:
	.zero		1
	.type		_ZN67_INTERNAL_c6abb748_31_selective_scan_bwd_fp16_real_cu_4ac64e5f_35564cuda3std3__45__cpo5crendE,@object
	.size		_ZN67_INTERNAL_c6abb748_31_selective_scan_bwd_fp16_real_cu_4ac64e5f_35564cuda3std3__45__cpo5crendE,(_ZN67_INTERNAL_c6abb748_31_selective_scan_bwd_fp16_real_cu_4ac64e5f_35564cuda3std6ranges3__45__cpo5cdataE - _ZN67_INTERNAL_c6abb748_31_selective_scan_bwd_fp16_real_cu_4ac64e5f_35564cuda3std3__45__cpo5crendE)
_ZN67_INTERNAL_c6abb748_31_selective_scan_bwd_fp16_real_cu_4ac64e5f_35564cuda3std3__45__cpo5crendE:
	.zero		1
	.type		_ZN67_INTERNAL_c6abb748_31_selective_scan_bwd_fp16_real_cu_4ac64e5f_35564cuda3std6ranges3__45__cpo5cdataE,@object
	.size		_ZN67_INTERNAL_c6abb748_31_selective_scan_bwd_fp16_real_cu_4ac64e5f_35564cuda3std6ranges3__45__cpo5cdataE,(_ZN67_INTERNAL_c6abb748_31_selective_scan_bwd_fp16_real_cu_4ac64e5f_35564cuda3std6ranges3__45__cpo3endE - _ZN67_INTERNAL_c6abb748_31_selective_scan_bwd_fp16_real_cu_4ac64e5f_35564cuda3std6ranges3__45__cpo5cdataE)
_ZN67_INTERNAL_c6abb748_31_selective_scan_bwd_fp16_real_cu_4ac64e5f_35564cuda3std6ranges3__45__cpo5cdataE:
	.zero		1
	.type		_ZN67_INTERNAL_c6abb748_31_selective_scan_bwd_fp16_real_cu_4ac64e5f_35564cuda3std6ranges3__45__cpo3endE,@object
	.size		_ZN67_INTERNAL_c6abb748_31_selective_scan_bwd_fp16_real_cu_4ac64e5f_35564cuda3std6ranges3__45__cpo3endE,(_ZN67_INTERNAL_c6abb748_31_selective_scan_bwd_fp16_real_cu_4ac64e5f_35564cuda3std3__419piecewise_constructE - _ZN67_INTERNAL_c6abb748_31_selective_scan_bwd_fp16_real_cu_4ac64e5f_35564cuda3std6ranges3__45__cpo3endE)
_ZN67_INTERNAL_c6abb748_31_selective_scan_bwd_fp16_real_cu_4ac64e5f_35564cuda3std6ranges3__45__cpo3endE:
	.zero		1
	.type		_ZN67_INTERNAL_c6abb748_31_selective_scan_bwd_fp16_real_cu_4ac64e5f_35564cuda3std3__419piecewise_constructE,@object
	.size		_ZN67_INTERNAL_c6abb748_31_selective_scan_bwd_fp16_real_cu_4ac64e5f_35564cuda3std3__419piecewise_constructE,(_ZN67_INTERNAL_c6abb748_31_selective_scan_bwd_fp16_real_cu_4ac64e5f_35564cuda3std6ranges3__45__cpo5ssizeE - _ZN67_INTERNAL_c6abb748_31_selective_scan_bwd_fp16_real_cu_4ac64e5f_35564cuda3std3__419piecewise_constructE)
_ZN67_INTERNAL_c6abb748_31_selective_scan_bwd_fp16_real_cu_4ac64e5f_35564cuda3std3__419piecewise_constructE:
	.zero		1
	.type		_ZN67_INTERNAL_c6abb748_31_selective_scan_bwd_fp16_real_cu_4ac64e5f_35564cuda3std6ranges3__45__cpo5ssizeE,@object
	.size		_ZN67_INTERNAL_c6abb748_31_selective_scan_bwd_fp16_real_cu_4ac64e5f_35564cuda3std6ranges3__45__cpo5ssizeE,(_ZN67_INTERNAL_c6abb748_31_selective_scan_bwd_fp16_real_cu_4ac64e5f_35564cuda3std3__45__cpo3endE - _ZN67_INTERNAL_c6abb748_31_selective_scan_bwd_fp16_real_cu_4ac64e5f_35564cuda3std6ranges3__45__cpo5ssizeE)
_ZN67_INTERNAL_c6abb748_31_selective_scan_bwd_fp16_real_cu_4ac64e5f_35564cuda3std6ranges3__45__cpo5ssizeE:
	.zero		1
	.type		_ZN67_INTERNAL_c6abb748_31_selective_scan_bwd_fp16_real_cu_4ac64e5f_35564cuda3std3__45__cpo3endE,@object
	.size		_ZN67_INTERNAL_c6abb748_31_selective_scan_bwd_fp16_real_cu_4ac64e5f_35564cuda3std3__45__cpo3endE,(_ZN67_INTERNAL_c6abb748_31_selective_scan_bwd_fp16_real_cu_4ac64e5f_35564cuda3std6ranges3__45__cpo4cendE - _ZN67_INTERNAL_c6abb748_31_selective_scan_bwd_fp16_real_cu_4ac64e5f_35564cuda3std3__45__cpo3endE)
_ZN67_INTERNAL_c6abb748_31_selective_scan_bwd_fp16_real_cu_4ac64e5f_35564cuda3std3__45__cpo3endE:
	.zero		1
	.type		_ZN67_INTERNAL_c6abb748_31_selective_scan_bwd_fp16_real_cu_4ac64e5f_35564cuda3std6ranges3__45__cpo4cendE,@object
	.size		_ZN67_INTERNAL_c6abb748_31_selective_scan_bwd_fp16_real_cu_4ac64e5f_35564cuda3std6ranges3__45__cpo4cendE,(_ZN67_INTERNAL_c6abb748_31_selective_scan_bwd_fp16_real_cu_4ac64e5f_35564cuda3std3__45__cpo4rendE - _ZN67_INTERNAL_c6abb748_31_selective_scan_bwd_fp16_real_cu_4ac64e5f_35564cuda3std6ranges3__45__cpo4cendE)
_ZN67_INTERNAL_c6abb748_31_selective_scan_bwd_fp16_real_cu_4ac64e5f_35564cuda3std6ranges3__45__cpo4cendE:
	.zero		1
	.type		_ZN67_INTERNAL_c6abb748_31_selective_scan_bwd_fp16_real_cu_4ac64e5f_35564cuda3std3__45__cpo4rendE,@object
	.size		_ZN67_INTERNAL_c6abb748_31_selective_scan_bwd_fp16_real_cu_4ac64e5f_35564cuda3std3__45__cpo4rendE,(_ZN67_INTERNAL_c6abb748_31_selective_scan_bwd_fp16_real_cu_4ac64e5f_35564cuda3std6ranges3__45__cpo4prevE - _ZN67_INTERNAL_c6abb748_31_selective_scan_bwd_fp16_real_cu_4ac64e5f_35564cuda3std3__45__cpo4rendE)
_ZN67_INTERNAL_c6abb748_31_selective_scan_bwd_fp16_real_cu_4ac64e5f_35564cuda3std3__45__cpo4rendE:
	.zero		1
	.type		_ZN67_INTERNAL_c6abb748_31_selective_scan_bwd_fp16_real_cu_4ac64e5f_35564cuda3std6ranges3__45__cpo4prevE,@object
	.size		_ZN67_INTERNAL_c6abb748_31_selective_scan_bwd_fp16_real_cu_4ac64e5f_35564cuda3std6ranges3__45__cpo4prevE,(_ZN67_INTERNAL_c6abb748_31_selective_scan_bwd_fp16_real_cu_4ac64e5f_35564cuda3std6ranges3__45__cpo9iter_moveE - _ZN67_INTERNAL_c6abb748_31_selective_scan_bwd_fp16_real_cu_4ac64e5f_35564cuda3std6ranges3__45__cpo4prevE)
_ZN67_INTERNAL_c6abb748_31_selective_scan_bwd_fp16_real_cu_4ac64e5f_35564cuda3std6ranges3__45__cpo4prevE:
	.zero		1
	.type		_ZN67_INTERNAL_c6abb748_31_selective_scan_bwd_fp16_real_cu_4ac64e5f_35564cuda3std6ranges3__45__cpo9iter_moveE,@object
	.size		_ZN67_INTERNAL_c6abb748_31_selective_scan_bwd_fp16_real_cu_4ac64e5f_35564cuda3std6ranges3__45__cpo9iter_moveE,(.L_13 - _ZN67_INTERNAL_c6abb748_31_selective_scan_bwd_fp16_real_cu_4ac64e5f_35564cuda3std6ranges3__45__cpo9iter_moveE)
_ZN67_INTERNAL_c6abb748_31_selective_scan_bwd_fp16_real_cu_4ac64e5f_35564cuda3std6ranges3__45__cpo9iter_moveE:
	.zero		1
.L_13:


//--------------------- .nv.shared._Z25selective_scan_bwd_kernelI32Selective_Scan_bwd_kernel_traitsILi128ELi16ELb0ELb0ELb0ELb0ELb1EN3c104HalfEfEEv12SSMParamsBwd --------------------------
	.section	.nv.shared._Z25selective_scan_bwd_kernelI32Selective_Scan_bwd_kernel_traitsILi128ELi16ELb0ELb0ELb0ELb0ELb1EN3c104HalfEfEEv12SSMParamsBwd,"aw",@nobits
	.sectionflags	@""
	.align	16
	.zero		1024


//--------------------- .nv.shared._Z25selective_scan_bwd_kernelI32Selective_Scan_bwd_kernel_traitsILi128ELi16ELb0ELb0ELb0ELb1ELb0EN3c104HalfEfEEv12SSMParamsBwd --------------------------
	.section	.nv.shared._Z25selective_scan_bwd_kernelI32Selective_Scan_bwd_kernel_traitsILi128ELi16ELb0ELb0ELb0ELb1ELb0EN3c104HalfEfEEv12SSMParamsBwd,"aw",@nobits
	.sectionflags	@""
	.align	16
	.zero		1024


//--------------------- .nv.shared._Z25selective_scan_bwd_kernelI32Selective_Scan_bwd_kernel_traitsILi128ELi16ELb0ELb0ELb0ELb1ELb1EN3c104HalfEfEEv12SSMParamsBwd --------------------------
	.section	.nv.shared._Z25selective_scan_bwd_kernelI32Selective_Scan_bwd_kernel_traitsILi128ELi16ELb0ELb0ELb0ELb1ELb1EN3c104HalfEfEEv12SSMParamsBwd,"aw",@nobits
	.sectionflags	@""
	.align	16
	.zero		1024


//--------------------- .nv.shared._Z25selective_scan_bwd_kernelI32Selective_Scan_bwd_kernel_traitsILi128ELi16ELb0ELb0ELb1ELb0ELb0EN3c104HalfEfEEv12SSMParamsBwd --------------------------
	.section	.nv.shared._Z25selective_scan_bwd_kernelI32Selective_Scan_bwd_kernel_traitsILi128ELi16ELb0ELb0ELb1ELb0ELb0EN3c104HalfEfEEv12SSMParamsBwd,"aw",@nobits
	.sectionflags	@""
	.align	16
	.zero		1024


//--------------------- .nv.shared._Z25selective_scan_bwd_kernelI32Selective_Scan_bwd_kernel_traitsILi128ELi16ELb0ELb0ELb1ELb0ELb1EN3c104HalfEfEEv12SSMParamsBwd --------------------------
	.section	.nv.shared._Z25selective_scan_bwd_kernelI32Selective_Scan_bwd_kernel_traitsILi128ELi16ELb0ELb0ELb1ELb0ELb1EN3c104HalfEfEEv12SSMParamsBwd,"aw",@nobits
	.sectionflags	@""
	.align	16
	.zero		1024


//--------------------- .nv.shared._Z25selective_scan_bwd_kernelI32Selective_Scan_bwd_kernel_traitsILi128ELi16ELb0ELb0ELb1ELb1ELb0EN3c104HalfEfEEv12SSMParamsBwd --------------------------
	.section	.nv.shared._Z25selective_scan_bwd_kernelI32Selective_Scan_bwd_kernel_traitsILi128ELi16ELb0ELb0ELb1ELb1ELb0EN3c104HalfEfEEv12SSMParamsBwd,"aw",@nobits
	.sectionflags	@""
	.align	16
	.zero		1024


//--------------------- .nv.shared._Z25selective_scan_bwd_kernelI32Selective_Scan_bwd_kernel_traitsILi128ELi16ELb0ELb0ELb1ELb1ELb1EN3c104HalfEfEEv12SSMParamsBwd --------------------------
	.section	.nv.shared._Z25selective_scan_bwd_kernelI32Selective_Scan_bwd_kernel_traitsILi128ELi16ELb0ELb0ELb1ELb1ELb1EN3c104HalfEfEEv12SSMParamsBwd,"aw",@nobits
	.sectionflags	@""
	.align	16
	.zero		1024


//--------------------- .nv.shared._Z25selective_scan_bwd_kernelI32Selective_Scan_bwd_kernel_traitsILi128ELi16ELb0ELb1ELb0ELb0ELb0EN3c104HalfEfEEv12SSMParamsBwd --------------------------
	.section	.nv.shared._Z25selective_scan_bwd_kernelI32Selective_Scan_bwd_kernel_traitsILi128ELi16ELb0ELb1ELb0ELb0ELb0EN3c104HalfEfEEv12SSMParamsBwd,"aw",@nobits
	.sectionflags	@""
	.align	16
	.zero		1024


//--------------------- .nv.shared._Z25selective_scan_bwd_kernelI32Selective_Scan_bwd_kernel_traitsILi128ELi16ELb0ELb1ELb0ELb0ELb1EN3c104HalfEfEEv12SSMParamsBwd --------------------------
	.section	.nv.shared._Z25selective_scan_bwd_kernelI32Selective_Scan_bwd_kernel_traitsILi128ELi16ELb0ELb1ELb0ELb0ELb1EN3c104HalfEfEEv12SSMParamsBwd,"aw",@nobits
	.sectionflags	@""
	.align	16
	.zero		1024


//--------------------- .nv.shared._Z25selective_scan_bwd_kernelI32Selective_Scan_bwd_kernel_traitsILi128ELi16ELb0ELb1ELb0ELb1ELb0EN3c104HalfEfEEv12SSMParamsBwd --------------------------
	.section	.nv.shared._Z25selective_scan_bwd_kernelI32Selective_Scan_bwd_kernel_traitsILi128ELi16ELb0ELb1ELb0ELb1ELb0EN3c104HalfEfEEv12SSMParamsBwd,"aw",@nobits
	.sectionflags	@""
	.align	16
	.zero		1024


//--------------------- .nv.shared._Z25selective_scan_bwd_kernelI32Selective_Scan_bwd_kernel_traitsILi128ELi16ELb0ELb1ELb0ELb1ELb1EN3c104HalfEfEEv12SSMParamsBwd --------------------------
	.section	.nv.shared._Z25selective_scan_bwd_kernelI32Selective_Scan_bwd_kernel_traitsILi128ELi16ELb0ELb1ELb0ELb1ELb1EN3c104HalfEfEEv12SSMParamsBwd,"aw",@nobits
	.sectionflags	@""
	.align	16
	.zero		1024


//--------------------- .nv.shared._Z25selective_scan_bwd_kernelI32Selective_Scan_bwd_kernel_traitsILi128ELi16ELb0ELb1ELb1ELb0ELb0EN3c104HalfEfEEv12SSMParamsBwd --------------------------
	.section	.nv.shared._Z25selective_scan_bwd_kernelI32Selective_Scan_bwd_kernel_traitsILi128ELi16ELb0ELb1ELb1ELb0ELb0EN3c104HalfEfEEv12SSMParamsBwd,"aw",@nobits
	.sectionflags	@""
	.align	16
	.zero		1024


//--------------------- .nv.shared._Z25selective_scan_bwd_kernelI32Selective_Scan_bwd_kernel_traitsILi128ELi16ELb0ELb1ELb1ELb0ELb1EN3c104HalfEfEEv12SSMParamsBwd --------------------------
	.section	.nv.shared._Z25selective_scan_bwd_kernelI32Selective_Scan_bwd_kernel_traitsILi128ELi16ELb0ELb1ELb1ELb0ELb1EN3c104HalfEfEEv12SSMParamsBwd,"aw",@nobits
	.sectionflags	@""
	.align	16
	.zero		1024


//--------------------- .nv.shared._Z25selective_scan_bwd_kernelI32Selective_Scan_bwd_kernel_traitsILi128ELi16ELb0ELb1ELb1ELb1ELb0EN3c104HalfEfEEv12SSMParamsBwd --------------------------
	.section	.nv.shared._Z25selective_scan_bwd_kernelI32Selective_Scan_bwd_kernel_traitsILi128ELi16ELb0ELb1ELb1ELb1ELb0EN3c104HalfEfEEv12SSMParamsBwd,"aw",@nobits
	.sectionflags	@""
	.align	16
	.zero		1024


//--------------------- .nv.shared._Z25selective_scan_bwd_kernelI32Selective_Scan_bwd_kernel_traitsILi128ELi16ELb0ELb1ELb1ELb1ELb1EN3c104HalfEfEEv12SSMParamsBwd --------------------------
	.section	.nv.shared._Z25selective_scan_bwd_kernelI32Selective_Scan_bwd_kernel_traitsILi128ELi16ELb0ELb1ELb1ELb1ELb1EN3c104HalfEfEEv12SSMParamsBwd,"aw",@nobits
	.sectionflags	@""
	.align	16
	.zero		1024


//--------------------- .nv.shared._Z25selective_scan_bwd_kernelI32Selective_Scan_bwd_kernel_traitsILi128ELi16ELb1ELb0ELb0ELb0ELb0EN3c104HalfEfEEv12SSMParamsBwd --------------------------
	.section	.nv.shared._Z25selective_scan_bwd_kernelI32Selective_Scan_bwd_kernel_traitsILi128ELi16ELb1ELb0ELb0ELb0ELb0EN3c104HalfEfEEv12SSMParamsBwd,"aw",@nobits
	.sectionflags	@""
	.align	16
	.zero		1024


//--------------------- .nv.shared._Z25selective_scan_bwd_kernelI32Selective_Scan_bwd_kernel_traitsILi128ELi16ELb1ELb0ELb0ELb0ELb1EN3c104HalfEfEEv12SSMParamsBwd --------------------------
	.section	.nv.shared._Z25selective_scan_bwd_kernelI32Selective_Scan_bwd_kernel_traitsILi128ELi16ELb1ELb0ELb0ELb0ELb1EN3c104HalfEfEEv12SSMParamsBwd,"aw",@nobits
	.sectionflags	@""
	.align	16
	.zero		1024


//--------------------- .nv.shared._Z25selective_scan_bwd_kernelI32Selective_Scan_bwd_kernel_traitsILi128ELi16ELb1ELb0ELb0ELb1ELb0EN3c104HalfEfEEv12SSMParamsBwd --------------------------
	.section	.nv.shared._Z25selective_scan_bwd_kernelI32Selective_Scan_bwd_kernel_traitsILi128ELi16ELb1ELb0ELb0ELb1ELb0EN3c104HalfEfEEv12SSMParamsBwd,"aw",@nobits
	.sectionflags	@""
	.align	16
	.zero		1024


//--------------------- .nv.shared._Z25selective_scan_bwd_kernelI32Selective_Scan_bwd_kernel_traitsILi128ELi16ELb1ELb0ELb0ELb1ELb1EN3c104HalfEfEEv12SSMParamsBwd --------------------------
	.section	.nv.shared._Z25selective_scan_bwd_kernelI32Selective_Scan_bwd_kernel_traitsILi128ELi16ELb1ELb0ELb0ELb1ELb1EN3c104HalfEfEEv12SSMParamsBwd,"aw",@nobits
	.sectionflags	@""
	.align	16
	.zero		1024


//--------------------- .nv.shared._Z25selective_scan_bwd_kernelI32Selective_Scan_bwd_kernel_traitsILi128ELi16ELb1ELb0ELb1ELb0ELb0EN3c104HalfEfEEv12SSMParamsBwd --------------------------
	.section	.nv.shared._Z25selective_scan_bwd_kernelI32Selective_Scan_bwd_kernel_traitsILi128ELi16ELb1ELb0ELb1ELb0ELb0EN3c104HalfEfEEv12SSMParamsBwd,"aw",@nobits
	.sectionflags	@""
	.align	16
	.zero		1024


//--------------------- .nv.shared._Z25selective_scan_bwd_kernelI32Selective_Scan_bwd_kernel_traitsILi128ELi16ELb1ELb0ELb1ELb0ELb1EN3c104HalfEfEEv12SSMParamsBwd --------------------------
	.section	.nv.shared._Z25selective_scan_bwd_kernelI32Selective_Scan_bwd_kernel_traitsILi128ELi16ELb1ELb0ELb1ELb0ELb1EN3c104HalfEfEEv12SSMParamsBwd,"aw",@nobits
	.sectionflags	@""
	.align	16
	.zero		1024


//--------------------- .nv.shared._Z25selective_scan_bwd_kernelI32Selective_Scan_bwd_kernel_traitsILi128ELi16ELb1ELb0ELb1ELb1ELb0EN3c104HalfEfEEv12SSMParamsBwd --------------------------
	.section	.nv.shared._Z25selective_scan_bwd_kernelI32Selective_Scan_bwd_kernel_traitsILi128ELi16ELb1ELb0ELb1ELb1ELb0EN3c104HalfEfEEv12SSMParamsBwd,"aw",@nobits
	.sectionflags	@""
	.align	16
	.zero		1024


//--------------------- .nv.shared._Z25selective_scan_bwd_kernelI32Selective_Scan_bwd_kernel_traitsILi128ELi16ELb1ELb0ELb1ELb1ELb1EN3c104HalfEfEEv12SSMParamsBwd --------------------------
	.section	.nv.shared._Z25selective_scan_bwd_kernelI32Selective_Scan_bwd_kernel_traitsILi128ELi16ELb1ELb0ELb1ELb1ELb1EN3c104HalfEfEEv12SSMParamsBwd,"aw",@nobits
	.sectionflags	@""
	.align	16
	.zero		1024


//--------------------- .nv.shared._Z25selective_scan_bwd_kernelI32Selective_Scan_bwd_kernel_traitsILi128ELi16ELb1ELb1ELb0ELb0ELb0EN3c104HalfEfEEv12SSMParamsBwd --------------------------
	.section	.nv.shared._Z25selective_scan_bwd_kernelI32Selective_Scan_bwd_kernel_traitsILi128ELi16ELb1ELb1ELb0ELb0ELb0EN3c104HalfEfEEv12SSMParamsBwd,"aw",@nobits
	.sectionflags	@""
	.align	16
	.zero		1024


//--------------------- .nv.shared._Z25selective_scan_bwd_kernelI32Selective_Scan_bwd_kernel_traitsILi128ELi16ELb1ELb1ELb0ELb0ELb1EN3c104HalfEfEEv12SSMParamsBwd --------------------------
	.section	.nv.shared._Z25selective_scan_bwd_kernelI32Selective_Scan_bwd_kernel_traitsILi128ELi16ELb1ELb1ELb0ELb0ELb1EN3c104HalfEfEEv12SSMParamsBwd,"aw",@nobits
	.sectionflags	@""
	.align	16
	.zero		1024


//--------------------- .nv.shared._Z25selective_scan_bwd_kernelI32Selective_Scan_bwd_kernel_traitsILi128ELi16ELb1ELb1ELb0ELb1ELb0EN3c104HalfEfEEv12SSMParamsBwd --------------------------
	.section	.nv.shared._Z25selective_scan_bwd_kernelI32Selective_Scan_bwd_kernel_traitsILi128ELi16ELb1ELb1ELb0ELb1ELb0EN3c104HalfEfEEv12SSMParamsBwd,"aw",@nobits
	.sectionflags	@""
	.align	16
	.zero		1024


//--------------------- .nv.shared._Z25selective_scan_bwd_kernelI32Selective_Scan_bwd_kernel_traitsILi128ELi16ELb1ELb1ELb0ELb1ELb1EN3c104HalfEfEEv12SSMParamsBwd --------------------------
	.section	.nv.shared._Z25selective_scan_bwd_kernelI32Selective_Scan_bwd_kernel_traitsILi128ELi16ELb1ELb1ELb0ELb1ELb1EN3c104HalfEfEEv12SSMParamsBwd,"aw",@nobits
	.sectionflags	@""
	.align	16
	.zero		1024


//--------------------- .nv.shared._Z25selective_scan_bwd_kernelI32Selective_Scan_bwd_kernel_traitsILi128ELi16ELb1ELb1ELb1ELb0ELb0EN3c104HalfEfEEv12SSMParamsBwd --------------------------
	.section	.nv.shared._Z25selective_scan_bwd_kernelI32Selective_Scan_bwd_kernel_traitsILi128ELi16ELb1ELb1ELb1ELb0ELb0EN3c104HalfEfEEv12SSMParamsBwd,"aw",@nobits
	.sectionflags	@""
	.align	16
	.zero		1024


//--------------------- .nv.shared._Z25selective_scan_bwd_kernelI32Selective_Scan_bwd_kernel_traitsILi128ELi16ELb1ELb1ELb1ELb0ELb1EN3c104HalfEfEEv12SSMParamsBwd --------------------------
	.section	.nv.shared._Z25selective_scan_bwd_kernelI32Selective_Scan_bwd_kernel_traitsILi128ELi16ELb1ELb1ELb1ELb0ELb1EN3c104HalfEfEEv12SSMParamsBwd,"aw",@nobits
	.sectionflags	@""
	.align	16
	.zero		1024


//--------------------- .nv.shared._Z25selective_scan_bwd_kernelI32Selective_Scan_bwd_kernel_traitsILi128ELi16ELb1ELb1ELb1ELb1ELb0EN3c104HalfEfEEv12SSMParamsBwd --------------------------
	.section	.nv.shared._Z25selective_scan_bwd_kernelI32Selective_Scan_bwd_kernel_traitsILi128ELi16ELb1ELb1ELb1ELb1ELb0EN3c104HalfEfEEv12SSMParamsBwd,"aw",@nobits
	.sectionflags	@""
	.align	16
	.zero		1024


//--------------------- .nv.shared._Z25selective_scan_bwd_kernelI32Selective_Scan_bwd_kernel_traitsILi128ELi16ELb1ELb1ELb1ELb1ELb1EN3c104HalfEfEEv12SSMParamsBwd --------------------------
	.section	.nv.shared._Z25selective_scan_bwd_kernelI32Selective_Scan_bwd_kernel_traitsILi128ELi16ELb1ELb1ELb1ELb1ELb1EN3c104HalfEfEEv12SSMParamsBwd,"aw",@nobits
	.sectionflags	@""
	.align	16
	.zero		1024


//--------------------- .nv.shared._Z25selective_scan_bwd_kernelI32Selective_Scan_bwd_kernel_traitsILi64ELi16ELb0ELb0ELb0ELb0ELb0EN3c104HalfEfEEv12SSMParamsBwd --------------------------
	.section	.nv.shared._Z25selective_scan_bwd_kernelI32Selective_Scan_bwd_kernel_traitsILi64ELi16ELb0ELb0ELb0ELb0ELb0EN3c104HalfEfEEv12SSMParamsBwd,"aw",@nobits
	.sectionflags	@""
	.align	16
	.zero		1024


//--------------------- .nv.shared._Z25selective_scan_bwd_kernelI32Selective_Scan_bwd_kernel_traitsILi64ELi16ELb0ELb0ELb0ELb0ELb1EN3c104HalfEfEEv12SSMParamsBwd --------------------------
	.section	.nv.shared._Z25selective_scan_bwd_kernelI32Selective_Scan_bwd_kernel_traitsILi64ELi16ELb0ELb0ELb0ELb0ELb1EN3c104HalfEfEEv12SSMParamsBwd,"aw",@nobits
	.sectionflags	@""
	.align	16
	.zero		1024


//--------------------- .nv.shared._Z25selective_scan_bwd_kernelI32Selective_Scan_bwd_kernel_traitsILi64ELi16ELb0ELb0ELb0ELb1ELb0EN3c104HalfEfEEv12SSMParamsBwd --------------------------
	.section	.nv.shared._Z25selective_scan_bwd_kernelI32Selective_Scan_bwd_kernel_traitsILi64ELi16ELb0ELb0ELb0ELb1ELb0EN3c104HalfEfEEv12SSMParamsBwd,"aw",@nobits
	.sectionflags	@""
	.align	16
	.zero		1024


//--------------------- .nv.shared._Z25selective_scan_bwd_kernelI32Selective_Scan_bwd_kernel_traitsILi64ELi16ELb0ELb0ELb0ELb1ELb1EN3c104HalfEfEEv12SSMParamsBwd --------------------------
	.section	.nv.shared._Z25selective_scan_bwd_kernelI32Selective_Scan_bwd_kernel_traitsILi64ELi16ELb0ELb0ELb0ELb1ELb1EN3c104HalfEfEEv12SSMParamsBwd,"aw",@nobits
	.sectionflags	@""
	.align	16
	.zero		1024


//--------------------- .nv.shared._Z25selective_scan_bwd_kernelI32Selective_Scan_bwd_kernel_traitsILi64ELi16ELb0ELb0ELb1ELb0ELb0EN3c104HalfEfEEv12SSMParamsBwd --------------------------
	.section	.nv.shared._Z25selective_scan_bwd_kernelI32Selective_Scan_bwd_kernel_traitsILi64ELi16ELb0ELb0ELb1ELb0ELb0EN3c104HalfEfEEv12SSMParamsBwd,"aw",@nobits
	.sectionflags	@""
	.align	16
	.zero		1024


//--------------------- .nv.shared._Z25selective_scan_bwd_kernelI32Selective_Scan_bwd_kernel_traitsILi64ELi16ELb0ELb0ELb1ELb0ELb1EN3c104HalfEfEEv12SSMParamsBwd --------------------------
	.section	.nv.shared._Z25selective_scan_bwd_kernelI32Selective_Scan_bwd_kernel_traitsILi64ELi16ELb0ELb0ELb1ELb0ELb1EN3c104HalfEfEEv12SSMParamsBwd,"aw",@nobits
	.sectionflags	@""
	.align	16
	.zero		1024


//--------------------- .nv.shared._Z25selective_scan_bwd_kernelI32Selective_Scan_bwd_kernel_traitsILi64ELi16ELb0ELb0ELb1ELb1ELb0EN3c104HalfEfEEv12SSMParamsBwd --------------------------
	.section	.nv.shared._Z25selective_scan_bwd_kernelI32Selective_Scan_bwd_kernel_traitsILi64ELi16ELb0ELb0ELb1ELb1ELb0EN3c104HalfEfEEv12SSMParamsBwd,"aw",@nobits
	.sectionflags	@""
	.align	16
	.zero		1024


//--------------------- .nv.shared._Z25selective_scan_bwd_kernelI32Selective_Scan_bwd_kernel_traitsILi64ELi16ELb0ELb0ELb1ELb1ELb1EN3c104HalfEfEEv12SSMParamsBwd --------------------------
	.section	.nv.shared._Z25selective_scan_bwd_kernelI32Selective_Scan_bwd_kernel_traitsILi64ELi16ELb0ELb0ELb1ELb1ELb1EN3c104HalfEfEEv12SSMParamsBwd,"aw",@nobits
	.sectionflags	@""
	.align	16
	.zero		1024


//--------------------- .nv.shared._Z25selective_scan_bwd_kernelI32Selective_Scan_bwd_kernel_traitsILi64ELi16ELb0ELb1ELb0ELb0ELb0EN3c104HalfEfEEv12SSMParamsBwd --------------------------
	.section	.nv.shared._Z25selective_scan_bwd_kernelI32Selective_Scan_bwd_kernel_traitsILi64ELi16ELb0ELb1ELb0ELb0ELb0EN3c104HalfEfEEv12SSMParamsBwd,"aw",@nobits
	.sectionflags	@""
	.align	16
	.zero		1024


//--------------------- .nv.shared._Z25selective_scan_bwd_kernelI32Selective_Scan_bwd_kernel_traitsILi64ELi16ELb0ELb1ELb0ELb0ELb1EN3c104HalfEfEEv12SSMParamsBwd --------------------------
	.section	.nv.shared._Z25selective_scan_bwd_kernelI32Selective_Scan_bwd_kernel_traitsILi64ELi16ELb0ELb1ELb0ELb0ELb1EN3c104HalfEfEEv12SSMParamsBwd,"aw",@nobits
	.sectionflags	@""
	.align	16
	.zero		1024


//--------------------- .nv.shared._Z25selective_scan_bwd_kernelI32Selective_Scan_bwd_kernel_traitsILi64ELi16ELb0ELb1ELb0ELb1ELb0EN3c104HalfEfEEv12SSMParamsBwd --------------------------
	.section	.nv.shared._Z25selective_scan_bwd_kernelI32Selective_Scan_bwd_kernel_traitsILi64ELi16ELb0ELb1ELb0ELb1ELb0EN3c104HalfEfEEv12SSMParamsBwd,"aw",@nobits
	.sectionflags	@""
	.align	16
	.zero		1024


//--------------------- .nv.shared._Z25selective_scan_bwd_kernelI32Selective_Scan_bwd_kernel_traitsILi64ELi16ELb0ELb1ELb0ELb1ELb1EN3c104HalfEfEEv12SSMParamsBwd --------------------------
	.section	.nv.shared._Z25selective_scan_bwd_kernelI32Selective_Scan_bwd_kernel_traitsILi64ELi16ELb0ELb1ELb0ELb1ELb1EN3c104HalfEfEEv12SSMParamsBwd,"aw",@nobits
	.sectionflags	@""
	.align	16
	.zero		1024


//--------------------- .nv.shared._Z25selective_scan_bwd_kernelI32Selective_Scan_bwd_kernel_traitsILi64ELi16ELb0ELb1ELb1ELb0ELb0EN3c104HalfEfEEv12SSMParamsBwd --------------------------
	.section	.nv.shared._Z25selective_scan_bwd_kernelI32Selective_Scan_bwd_kernel_traitsILi64ELi16ELb0ELb1ELb1ELb0ELb0EN3c104HalfEfEEv12SSMParamsBwd,"aw",@nobits
	.sectionflags	@""
	.align	16
	.zero		1024


//--------------------- .nv.shared._Z25selective_scan_bwd_kernelI32Selective_Scan_bwd_kernel_traitsILi64ELi16ELb0ELb1ELb1ELb0ELb1EN3c104HalfEfEEv12SSMParamsBwd --------------------------
	.section	.nv.shared._Z25selective_scan_bwd_kernelI32Selective_Scan_bwd_kernel_traitsILi64ELi16ELb0ELb1ELb1ELb0ELb1EN3c104HalfEfEEv12SSMParamsBwd,"aw",@nobits
	.sectionflags	@""
	.align	16
	.zero		1024


//--------------------- .nv.shared._Z25selective_scan_bwd_kernelI32Selective_Scan_bwd_kernel_traitsILi64ELi16ELb0ELb1ELb1ELb1ELb0EN3c104HalfEfEEv12SSMParamsBwd --------------------------
	.section	.nv.shared._Z25selective_scan_bwd_kernelI32Selective_Scan_bwd_kernel_traitsILi64ELi16ELb0ELb1ELb1ELb1ELb0EN3c104HalfEfEEv12SSMParamsBwd,"aw",@nobits
	.sectionflags	@""
	.align	16
	.zero		1024


//--------------------- .nv.shared._Z25selective_scan_bwd_kernelI32Selective_Scan_bwd_kernel_traitsILi64ELi16ELb0ELb1ELb1ELb1ELb1EN3c104HalfEfEEv12SSMParamsBwd --------------------------
	.section	.nv.shared._Z25selective_scan_bwd_kernelI32Selective_Scan_bwd_kernel_traitsILi64ELi16ELb0ELb1ELb1ELb1ELb1EN3c104HalfEfEEv12SSMParamsBwd,"aw",@nobits
	.sectionflags	@""
	.align	16
	.zero		1024


//--------------------- .nv.shared._Z25selective_scan_bwd_kernelI32Selective_Scan_bwd_kernel_traitsILi64ELi16ELb1ELb0ELb0ELb0ELb0EN3c104HalfEfEEv12SSMParamsBwd --------------------------
	.section	.nv.shared._Z25selective_scan_bwd_kernelI32Selective_Scan_bwd_kernel_traitsILi64ELi16ELb1ELb0ELb0ELb0ELb0EN3c104HalfEfEEv12SSMParamsBwd,"aw",@nobits
	.sectionflags	@""
	.align	16
	.zero		1024


//--------------------- .nv.shared._Z25selective_scan_bwd_kernelI32Selective_Scan_bwd_kernel_traitsILi64ELi16ELb1ELb0ELb0ELb0ELb1EN3c104HalfEfEEv12SSMParamsBwd --------------------------
	.section	.nv.shared._Z25selective_scan_bwd_kernelI32Selective_Scan_bwd_kernel_traitsILi64ELi16ELb1ELb0ELb0ELb0ELb1EN3c104HalfEfEEv12SSMParamsBwd,"aw",@nobits
	.sectionflags	@""
	.align	16
	.zero		1024


//--------------------- .nv.shared._Z25selective_scan_bwd_kernelI32Selective_Scan_bwd_kernel_traitsILi64ELi16ELb1ELb0ELb0ELb1ELb0EN3c104HalfEfEEv12SSMParamsBwd --------------------------
	.section	.nv.shared._Z25selective_scan_bwd_kernelI32Selective_Scan_bwd_kernel_traitsILi64ELi16ELb1ELb0ELb0ELb1ELb0EN3c104HalfEfEEv12SSMParamsBwd,"aw",@nobits
	.sectionflags	@""
	.align	16
	.zero		1024


//--------------------- .nv.shared._Z25selective_scan_bwd_kernelI32Selective_Scan_bwd_kernel_traitsILi64ELi16ELb1ELb0ELb0ELb1ELb1EN3c104HalfEfEEv12SSMParamsBwd --------------------------
	.section	.nv.shared._Z25selective_scan_bwd_kernelI32Selective_Scan_bwd_kernel_traitsILi64ELi16ELb1ELb0ELb0ELb1ELb1EN3c104HalfEfEEv12SSMParamsBwd,"aw",@nobits
	.sectionflags	@""
	.align	16
	.zero		1024


//--------------------- .nv.shared._Z25selective_scan_bwd_kernelI32Selective_Scan_bwd_kernel_traitsILi64ELi16ELb1ELb0ELb1ELb0ELb0EN3c104HalfEfEEv12SSMParamsBwd --------------------------
	.section	.nv.shared._Z25selective_scan_bwd_kernelI32Selective_Scan_bwd_kernel_traitsILi64ELi16ELb1ELb0ELb1ELb0ELb0EN3c104HalfEfEEv12SSMParamsBwd,"aw",@nobits
	.sectionflags	@""
	.align	16
	.zero		1024


//--------------------- .nv.shared._Z25selective_scan_bwd_kernelI32Selective_Scan_bwd_kernel_traitsILi64ELi16ELb1ELb0ELb1ELb0ELb1EN3c104HalfEfEEv12SSMParamsBwd --------------------------
	.section	.nv.shared._Z25selective_scan_bwd_kernelI32Selective_Scan_bwd_kernel_traitsILi64ELi16ELb1ELb0ELb1ELb0ELb1EN3c104HalfEfEEv12SSMParamsBwd,"aw",@nobits
	.sectionflags	@""
	.align	16
	.zero		1024


//--------------------- .nv.shared._Z25selective_scan_bwd_kernelI32Selective_Scan_bwd_kernel_traitsILi64ELi16ELb1ELb0ELb1ELb1ELb0EN3c104HalfEfEEv12SSMParamsBwd --------------------------
	.section	.nv.shared._Z25selective_scan_bwd_kernelI32Selective_Scan_bwd_kernel_traitsILi64ELi16ELb1ELb0ELb1ELb1ELb0EN3c104HalfEfEEv12SSMParamsBwd,"aw",@nobits
	.sectionflags	@""
	.align	16
	.zero		1024


//--------------------- .nv.shared._Z25selective_scan_bwd_kernelI32Selective_Scan_bwd_kernel_traitsILi64ELi16ELb1ELb0ELb1ELb1ELb1EN3c104HalfEfEEv12SSMParamsBwd --------------------------
	.section	.nv.shared._Z25selective_scan_bwd_kernelI32Selective_Scan_bwd_kernel_traitsILi64ELi16ELb1ELb0ELb1ELb1ELb1EN3c104HalfEfEEv12SSMParamsBwd,"aw",@nobits
	.sectionflags	@""
	.align	16
	.zero		1024


//--------------------- .nv.shared._Z25selective_scan_bwd_kernelI32Selective_Scan_bwd_kernel_traitsILi64ELi16ELb1ELb1ELb0ELb0ELb0EN3c104HalfEfEEv12SSMParamsBwd --------------------------
	.section	.nv.shared._Z25selective_scan_bwd_kernelI32Selective_Scan_bwd_kernel_traitsILi64ELi16ELb1ELb1ELb0ELb0ELb0EN3c104HalfEfEEv12SSMParamsBwd,"aw",@nobits
	.sectionflags	@""
	.align	16
	.zero		1024


//--------------------- .nv.shared._Z25selective_scan_bwd_kernelI32Selective_Scan_bwd_kernel_traitsILi64ELi16ELb1ELb1ELb0ELb0ELb1EN3c104HalfEfEEv12SSMParamsBwd --------------------------
	.section	.nv.shared._Z25selective_scan_bwd_kernelI32Selective_Scan_bwd_kernel_traitsILi64ELi16ELb1ELb1ELb0ELb0ELb1EN3c104HalfEfEEv12SSMParamsBwd,"aw",@nobits
	.sectionflags	@""
	.align	16
	.zero		1024


//--------------------- .nv.shared._Z25selective_scan_bwd_kernelI32Selective_Scan_bwd_kernel_traitsILi64ELi16ELb1ELb1ELb0ELb1ELb0EN3c104HalfEfEEv12SSMParamsBwd --------------------------
	.section	.nv.shared._Z25selective_scan_bwd_kernelI32Selective_Scan_bwd_kernel_traitsILi64ELi16ELb1ELb1ELb0ELb1ELb0EN3c104HalfEfEEv12SSMParamsBwd,"aw",@nobits
	.sectionflags	@""
	.align	16
	.zero		1024


//--------------------- .nv.shared._Z25selective_scan_bwd_kernelI32Selective_Scan_bwd_kernel_traitsILi64ELi16ELb1ELb1ELb0ELb1ELb1EN3c104HalfEfEEv12SSMParamsBwd --------------------------
	.section	.nv.shared._Z25selective_scan_bwd_kernelI32Selective_Scan_bwd_kernel_traitsILi64ELi16ELb1ELb1ELb0ELb1ELb1EN3c104HalfEfEEv12SSMParamsBwd,"aw",@nobits
	.sectionflags	@""
	.align	16
	.zero		1024


//--------------------- .nv.shared._Z25selective_scan_bwd_kernelI32Selective_Scan_bwd_kernel_traitsILi64ELi16ELb1ELb1ELb1ELb0ELb0EN3c104HalfEfEEv12SSMParamsBwd --------------------------
	.section	.nv.shared._Z25selective_scan_bwd_kernelI32Selective_Scan_bwd_kernel_traitsILi64ELi16ELb1ELb1ELb1ELb0ELb0EN3c104HalfEfEEv12SSMParamsBwd,"aw",@nobits
	.sectionflags	@""
	.align	16
	.zero		1024


//--------------------- .nv.shared._Z25selective_scan_bwd_kernelI32Selective_Scan_bwd_kernel_traitsILi64ELi16ELb1ELb1ELb1ELb0ELb1EN3c104HalfEfEEv12SSMParamsBwd --------------------------
	.section	.nv.shared._Z25selective_scan_bwd_kernelI32Selective_Scan_bwd_kernel_traitsILi64ELi16ELb1ELb1ELb1ELb0ELb1EN3c104HalfEfEEv12SSMParamsBwd,"aw",@nobits
	.sectionflags	@""
	.align	16
	.zero		1024


//--------------------- .nv.shared._Z25selective_scan_bwd_kernelI32Selective_Scan_bwd_kernel_traitsILi64ELi16ELb1ELb1ELb1ELb1ELb0EN3c104HalfEfEEv12SSMParamsBwd --------------------------
	.section	.nv.shared._Z25selective_scan_bwd_kernelI32Selective_Scan_bwd_kernel_traitsILi64ELi16ELb1ELb1ELb1ELb1ELb0EN3c104HalfEfEEv12SSMParamsBwd,"aw",@nobits
	.sectionflags	@""
	.align	16
	.zero		1024


//--------------------- .nv.shared._Z25selective_scan_bwd_kernelI32Selective_Scan_bwd_kernel_traitsILi64ELi16ELb1ELb1ELb1ELb1ELb1EN3c104HalfEfEEv12SSMParamsBwd --------------------------
	.section	.nv.shared._Z25selective_scan_bwd_kernelI32Selective_Scan_bwd_kernel_traitsILi64ELi16ELb1ELb1ELb1ELb1ELb1EN3c104HalfEfEEv12SSMParamsBwd,"aw",@nobits
	.sectionflags	@""
	.align	16
	.zero		1024


//--------------------- .nv.shared._Z25selective_scan_bwd_kernelI32Selective_Scan_bwd_kernel_traitsILi32ELi16ELb0ELb0ELb0ELb0ELb0EN3c104HalfEfEEv12SSMParamsBwd --------------------------
	.section	.nv.shared._Z25selective_scan_bwd_kernelI32Selective_Scan_bwd_kernel_traitsILi32ELi16ELb0ELb0ELb0ELb0ELb0EN3c104HalfEfEEv12SSMParamsBwd,"aw",@nobits
	.sectionflags	@""
	.align	16
	.zero		1024


//--------------------- .nv.shared._Z25selective_scan_bwd_kernelI32Selective_Scan_bwd_kernel_traitsILi32ELi16ELb0ELb0ELb0ELb0ELb1EN3c104HalfEfEEv12SSMParamsBwd --------------------------
	.section	.nv.shared._Z25selective_scan_bwd_kernelI32Selective_Scan_bwd_kernel_traitsILi32ELi16ELb0ELb0ELb0ELb0ELb1EN3c104HalfEfEEv12SSMParamsBwd,"aw",@nobits
	.sectionflags	@""
	.align	16
	.zero		1024


//--------------------- .nv.shared._Z25selective_scan_bwd_kernelI32Selective_Scan_bwd_kernel_traitsILi32ELi16ELb0ELb0ELb0ELb1ELb0EN3c104HalfEfEEv12SSMParamsBwd --------------------------
	.section	.nv.shared._Z25selective_scan_bwd_kernelI32Selective_Scan_bwd_kernel_traitsILi32ELi16ELb0ELb0ELb0ELb1ELb0EN3c104HalfEfEEv12SSMParamsBwd,"aw",@nobits
	.sectionflags	@""
	.align	16
	.zero		1024


//--------------------- .nv.shared._Z25selective_scan_bwd_kernelI32Selective_Scan_bwd_kernel_traitsILi32ELi16ELb0ELb0ELb0ELb1ELb1EN3c104HalfEfEEv12SSMParamsBwd --------------------------
	.section	.nv.shared._Z25selective_scan_bwd_kernelI32Selective_Scan_bwd_kernel_traitsILi32ELi16ELb0ELb0ELb0ELb1ELb1EN3c104HalfEfEEv12SSMParamsBwd,"aw",@nobits
	.sectionflags	@""
	.align	16
	.zero		1024


//--------------------- .nv.shared._Z25selective_scan_bwd_kernelI32Selective_Scan_bwd_kernel_traitsILi32ELi16ELb0ELb0ELb1ELb0ELb0EN3c104HalfEfEEv12SSMParamsBwd --------------------------
	.section	.nv.shared._Z25selective_scan_bwd_kernelI32Selective_Scan_bwd_kernel_traitsILi32ELi16ELb0ELb0ELb1ELb0ELb0EN3c104HalfEfEEv12SSMParamsBwd,"aw",@nobits
	.sectionflags	@""
	.align	16
	.zero		1024


//--------------------- .nv.shared._Z25selective_scan_bwd_kernelI32Selective_Scan_bwd_kernel_traitsILi32ELi16ELb0ELb0ELb1ELb0ELb1EN3c104HalfEfEEv12SSMParamsBwd --------------------------
	.section	.nv.shared._Z25selective_scan_bwd_kernelI32Selective_Scan_bwd_kernel_traitsILi32ELi16ELb0ELb0ELb1ELb0ELb1EN3c104HalfEfEEv12SSMParamsBwd,"aw",@nobits
	.sectionflags	@""
	.align	16
	.zero		1024


//--------------------- .nv.shared._Z25selective_scan_bwd_kernelI32Selective_Scan_bwd_kernel_traitsILi32ELi16ELb0ELb0ELb1ELb1ELb0EN3c104HalfEfEEv12SSMParamsBwd --------------------------
	.section	.nv.shared._Z25selective_scan_bwd_kernelI32Selective_Scan_bwd_kernel_traitsILi32ELi16ELb0ELb0ELb1ELb1ELb0EN3c104HalfEfEEv12SSMParamsBwd,"aw",@nobits
	.sectionflags	@""
	.align	16
	.zero		1024


//--------------------- .nv.shared._Z25selective_scan_bwd_kernelI32Selective_Scan_bwd_kernel_traitsILi32ELi16ELb0ELb0ELb1ELb1ELb1EN3c104HalfEfEEv12SSMParamsBwd --------------------------
	.section	.nv.shared._Z25selective_scan_bwd_kernelI32Selective_Scan_bwd_kernel_traitsILi32ELi16ELb0ELb0ELb1ELb1ELb1EN3c104HalfEfEEv12SSMParamsBwd,"aw",@nobits
	.sectionflags	@""
	.align	16
	.zero		1024


//--------------------- .nv.shared._Z25selective_scan_bwd_kernelI32Selective_Scan_bwd_kernel_traitsILi32ELi16ELb0ELb1ELb0ELb0ELb0EN3c104HalfEfEEv12SSMParamsBwd --------------------------
	.section	.nv.shared._Z25selective_scan_bwd_kernelI32Selective_Scan_bwd_kernel_traitsILi32ELi16ELb0ELb1ELb0ELb0ELb0EN3c104HalfEfEEv12SSMParamsBwd,"aw",@nobits
	.sectionflags	@""
	.align	16
	.zero		1024


//--------------------- .nv.shared._Z25selective_scan_bwd_kernelI32Selective_Scan_bwd_kernel_traitsILi32ELi16ELb0ELb1ELb0ELb0ELb1EN3c104HalfEfEEv12SSMParamsBwd --------------------------
	.section	.nv.shared._Z25selective_scan_bwd_kernelI32Selective_Scan_bwd_kernel_traitsILi32ELi16ELb0ELb1ELb0ELb0ELb1EN3c104HalfEfEEv12SSMParamsBwd,"aw",@nobits
	.sectionflags	@""
	.align	16
	.zero		1024


//--------------------- .nv.shared._Z25selective_scan_bwd_kernelI32Selective_Scan_bwd_kernel_traitsILi32ELi16ELb0ELb1ELb0ELb1ELb0EN3c104HalfEfEEv12SSMParamsBwd --------------------------
	.section	.nv.shared._Z25selective_scan_bwd_kernelI32Selective_Scan_bwd_kernel_traitsILi32ELi16ELb0ELb1ELb0ELb1ELb0EN3c104HalfEfEEv12SSMParamsBwd,"aw",@nobits
	.sectionflags	@""
	.align	16
	.zero		1024


//--------------------- .nv.shared._Z25selective_scan_bwd_kernelI32Selective_Scan_bwd_kernel_traitsILi32ELi16ELb0ELb1ELb0ELb1ELb1EN3c104HalfEfEEv12SSMParamsBwd --------------------------
	.section	.nv.shared._Z25selective_scan_bwd_kernelI32Selective_Scan_bwd_kernel_traitsILi32ELi16ELb0ELb1ELb0ELb1ELb1EN3c104HalfEfEEv12SSMParamsBwd,"aw",@nobits
	.sectionflags	@""
	.align	16
	.zero		1024


//--------------------- .nv.shared._Z25selective_scan_bwd_kernelI32Selective_Scan_bwd_kernel_traitsILi32ELi16ELb0ELb1ELb1ELb0ELb0EN3c104HalfEfEEv12SSMParamsBwd --------------------------
	.section	.nv.shared._Z25selective_scan_bwd_kernelI32Selective_Scan_bwd_kernel_traitsILi32ELi16ELb0ELb1ELb1ELb0ELb0EN3c104HalfEfEEv12SSMParamsBwd,"aw",@nobits
	.sectionflags	@""
	.align	16
	.zero		1024


//--------------------- .nv.shared._Z25selective_scan_bwd_kernelI32Selective_Scan_bwd_kernel_traitsILi32ELi16ELb0ELb1ELb1ELb0ELb1EN3c104HalfEfEEv12SSMParamsBwd --------------------------
	.section	.nv.shared._Z25selective_scan_bwd_kernelI32Selective_Scan_bwd_kernel_traitsILi32ELi16ELb0ELb1ELb1ELb0ELb1EN3c104HalfEfEEv12SSMParamsBwd,"aw",@nobits
	.sectionflags	@""
	.align	16
	.zero		1024


//--------------------- .nv.shared._Z25selective_scan_bwd_kernelI32Selective_Scan_bwd_kernel_traitsILi32ELi16ELb0ELb1ELb1ELb1ELb0EN3c104HalfEfEEv12SSMParamsBwd --------------------------
	.section	.nv.shared._Z25selective_scan_bwd_kernelI32Selective_Scan_bwd_kernel_traitsILi32ELi16ELb0ELb1ELb1ELb1ELb0EN3c104HalfEfEEv12SSMParamsBwd,"aw",@nobits
	.sectionflags	@""
	.align	16
	.zero		1024


//--------------------- .nv.shared._Z25selective_scan_bwd_kernelI32Selective_Scan_bwd_kernel_traitsILi32ELi16ELb0ELb1ELb1ELb1ELb1EN3c104HalfEfEEv12SSMParamsBwd --------------------------
	.section	.nv.shared._Z25selective_scan_bwd_kernelI32Selective_Scan_bwd_kernel_traitsILi32ELi16ELb0ELb1ELb1ELb1ELb1EN3c104HalfEfEEv12SSMParamsBwd,"aw",@nobits
	.sectionflags	@""
	.align	16
	.zero		1024


//--------------------- .nv.shared._Z25selective_scan_bwd_kernelI32Selective_Scan_bwd_kernel_traitsILi32ELi16ELb1ELb0ELb0ELb0ELb0EN3c104HalfEfEEv12SSMParamsBwd --------------------------
	.section	.nv.shared._Z25selective_scan_bwd_kernelI32Selective_Scan_bwd_kernel_traitsILi32ELi16ELb1ELb0ELb0ELb0ELb0EN3c104HalfEfEEv12SSMParamsBwd,"aw",@nobits
	.sectionflags	@""
	.align	16
	.zero		1024


//--------------------- .nv.shared._Z25selective_scan_bwd_kernelI32Selective_Scan_bwd_kernel_traitsILi32ELi16ELb1ELb0ELb0ELb0ELb1EN3c104HalfEfEEv12SSMParamsBwd --------------------------
	.section	.nv.shared._Z25selective_scan_bwd_kernelI32Selective_Scan_bwd_kernel_traitsILi32ELi16ELb1ELb0ELb0ELb0ELb1EN3c104HalfEfEEv12SSMParamsBwd,"aw",@nobits
	.sectionflags	@""
	.align	16
	.zero		1024


//--------------------- .nv.shared._Z25selective_scan_bwd_kernelI32Selective_Scan_bwd_kernel_traitsILi32ELi16ELb1ELb0ELb0ELb1ELb0EN3c104HalfEfEEv12SSMParamsBwd --------------------------
	.section	.nv.shared._Z25selective_scan_bwd_kernelI32Selective_Scan_bwd_kernel_traitsILi32ELi16ELb1ELb0ELb0ELb1ELb0EN3c104HalfEfEEv12SSMParamsBwd,"aw",@nobits
	.sectionflags	@""
	.align	16
	.zero		1024


//--------------------- .nv.shared._Z25selective_scan_bwd_kernelI32Selective_Scan_bwd_kernel_traitsILi32ELi16ELb1ELb0ELb0ELb1ELb1EN3c104HalfEfEEv12SSMParamsBwd --------------------------
	.section	.nv.shared._Z25selective_scan_bwd_kernelI32Selective_Scan_bwd_kernel_traitsILi32ELi16ELb1ELb0ELb0ELb1ELb1EN3c104HalfEfEEv12SSMParamsBwd,"aw",@nobits
	.sectionflags	@""
	.align	16
	.zero		1024


//--------------------- .nv.shared._Z25selective_scan_bwd_kernelI32Selective_Scan_bwd_kernel_traitsILi32ELi16ELb1ELb0ELb1ELb0ELb0EN3c104HalfEfEEv12SSMParamsBwd --------------------------
	.section	.nv.shared._Z25selective_scan_bwd_kernelI32Selective_Scan_bwd_kernel_traitsILi32ELi16ELb1ELb0ELb1ELb0ELb0EN3c104HalfEfEEv12SSMParamsBwd,"aw",@nobits
	.sectionflags	@""
	.align	16
	.zero		1024


//--------------------- .nv.shared._Z25selective_scan_bwd_kernelI32Selective_Scan_bwd_kernel_traitsILi32ELi16ELb1ELb0ELb1ELb0ELb1EN3c104HalfEfEEv12SSMParamsBwd --------------------------
	.section	.nv.shared._Z25selective_scan_bwd_kernelI32Selective_Scan_bwd_kernel_traitsILi32ELi16ELb1ELb0ELb1ELb0ELb1EN3c104HalfEfEEv12SSMParamsBwd,"aw",@nobits
	.sectionflags	@""
	.align	16
	.zero		1024


//--------------------- .nv.shared._Z25selective_scan_bwd_kernelI32Selective_Scan_bwd_kernel_traitsILi32ELi16ELb1ELb0ELb1ELb1ELb0EN3c104HalfEfEEv12SSMParamsBwd --------------------------
	.section	.nv.shared._Z25selective_scan_bwd_kernelI32Selective_Scan_bwd_kernel_traitsILi32ELi16ELb1ELb0ELb1ELb1ELb0EN3c104HalfEfEEv12SSMParamsBwd,"aw",@nobits
	.sectionflags	@""
	.align	16
	.zero		1024


//--------------------- .nv.shared._Z25selective_scan_bwd_kernelI32Selective_Scan_bwd_kernel_traitsILi32ELi16ELb1ELb0ELb1ELb1ELb1EN3c104HalfEfEEv12SSMParamsBwd --------------------------
	.section	.nv.shared._Z25selective_scan_bwd_kernelI32Selective_Scan_bwd_kernel_traitsILi32ELi16ELb1ELb0ELb1ELb1ELb1EN3c104HalfEfEEv12SSMParamsBwd,"aw",@nobits
	.sectionflags	@""
	.align	16
	.zero		1024


//--------------------- .nv.shared._Z25selective_scan_bwd_kernelI32Selective_Scan_bwd_kernel_traitsILi32ELi16ELb1ELb1ELb0ELb0ELb0EN3c104HalfEfEEv12SSMParamsBwd --------------------------
	.section	.nv.shared._Z25selective_scan_bwd_kernelI32Selective_Scan_bwd_kernel_traitsILi32ELi16ELb1ELb1ELb0ELb0ELb0EN3c104HalfEfEEv12SSMParamsBwd,"aw",@nobits
	.sectionflags	@""
	.align	16
	.zero		1024


//--------------------- .nv.shared._Z25selective_scan_bwd_kernelI32Selective_Scan_bwd_kernel_traitsILi32ELi16ELb1ELb1ELb0ELb0ELb1EN3c104HalfEfEEv12SSMParamsBwd --------------------------
	.section	.nv.shared._Z25selective_scan_bwd_kernelI32Selective_Scan_bwd_kernel_traitsILi32ELi16ELb1ELb1ELb0ELb0ELb1EN3c104HalfEfEEv12SSMParamsBwd,"aw",@nobits
	.sectionflags	@""
	.align	16
	.zero		1024


//--------------------- .nv.shared._Z25selective_scan_bwd_kernelI32Selective_Scan_bwd_kernel_traitsILi32ELi16ELb1ELb1ELb0ELb1ELb0EN3c104HalfEfEEv12SSMParamsBwd --------------------------
	.section	.nv.shared._Z25selective_scan_bwd_kernelI32Selective_Scan_bwd_kernel_traitsILi32ELi16ELb1ELb1ELb0ELb1ELb0EN3c104HalfEfEEv12SSMParamsBwd,"aw",@nobits
	.sectionflags	@""
	.align	16
	.zero		1024


//--------------------- .nv.shared._Z25selective_scan_bwd_kernelI32Selective_Scan_bwd_kernel_traitsILi32ELi16ELb1ELb1ELb0ELb1ELb1EN3c104HalfEfEEv12SSMParamsBwd --------------------------
	.section	.nv.shared._Z25selective_scan_bwd_kernelI32Selective_Scan_bwd_kernel_traitsILi32ELi16ELb1ELb1ELb0ELb1ELb1EN3c104HalfEfEEv12SSMParamsBwd,"aw",@nobits
	.sectionflags	@""
	.align	16
	.zero		1024


//--------------------- .nv.shared._Z25selective_scan_bwd_kernelI32Selective_Scan_bwd_kernel_traitsILi32ELi16ELb1ELb1ELb1ELb0ELb0EN3c104HalfEfEEv12SSMParamsBwd --------------------------
	.section	.nv.shared._Z25selective_scan_bwd_kernelI32Selective_Scan_bwd_kernel_traitsILi32ELi16ELb1ELb1ELb1ELb0ELb0EN3c104HalfEfEEv12SSMParamsBwd,"aw",@nobits
	.sectionflags	@""
	.align	16
	.zero		1024


//--------------------- .nv.shared._Z25selective_scan_bwd_kernelI32Selective_Scan_bwd_kernel_traitsILi32ELi16ELb1ELb1ELb1ELb0ELb1EN3c104HalfEfEEv12SSMParamsBwd --------------------------
	.section	.nv.shared._Z25selective_scan_bwd_kernelI32Selective_Scan_bwd_kernel_traitsILi32ELi16ELb1ELb1ELb1ELb0ELb1EN3c104HalfEfEEv12SSMParamsBwd,"aw",@nobits
	.sectionflags	@""
	.align	16
	.zero		1024


//--------------------- .nv.shared._Z25selective_scan_bwd_kernelI32Selective_Scan_bwd_kernel_traitsILi32ELi16ELb1ELb1ELb1ELb1ELb0EN3c104HalfEfEEv12SSMParamsBwd --------------------------
	.section	.nv.shared._Z25selective_scan_bwd_kernelI32Selective_Scan_bwd_kernel_traitsILi32ELi16ELb1ELb1ELb1ELb1ELb0EN3c104HalfEfEEv12SSMParamsBwd,"aw",@nobits
	.sectionflags	@""
	.align	16
	.zero		1024


//--------------------- .nv.shared._Z25selective_scan_bwd_kernelI32Selective_Scan_bwd_kernel_traitsILi32ELi16ELb1ELb1ELb1ELb1ELb1EN3c104HalfEfEEv12SSMParamsBwd --------------------------
	.section	.nv.shared._Z25selective_scan_bwd_kernelI32Selective_Scan_bwd_kernel_traitsILi32ELi16ELb1ELb1ELb1ELb1ELb1EN3c104HalfEfEEv12SSMParamsBwd,"aw",@nobits
	.sectionflags	@""
	.align	16
	.zero		1024


//--------------------- .nv.shared._Z25selective_scan_bwd_kernelI32Selective_Scan_bwd_kernel_traitsILi32ELi8ELb0ELb0ELb0ELb0ELb0EN3c104HalfEfEEv12SSMParamsBwd --------------------------
	.section	.nv.shared._Z25selective_scan_bwd_kernelI32Selective_Scan_bwd_kernel_traitsILi32ELi8ELb0ELb0ELb0ELb0ELb0EN3c104HalfEfEEv12SSMParamsBwd,"aw",@nobits
	.sectionflags	@""
	.align	16
	.zero		1024


//--------------------- .nv.shared._Z25selective_scan_bwd_kernelI32Selective_Scan_bwd_kernel_traitsILi32ELi8ELb0ELb0ELb0ELb0ELb1EN3c104HalfEfEEv12SSMParamsBwd --------------------------
	.section	.nv.shared._Z25selective_scan_bwd_kernelI32Selective_Scan_bwd_kernel_traitsILi32ELi8ELb0ELb0ELb0ELb0ELb1EN3c104HalfEfEEv12SSMParamsBwd,"aw",@nobits
	.sectionflags	@""
	.align	16
	.zero		1024


//--------------------- .nv.shared._Z25selective_scan_bwd_kernelI32Selective_Scan_bwd_kernel_traitsILi32ELi8ELb0ELb0ELb0ELb1ELb0EN3c104HalfEfEEv12SSMParamsBwd --------------------------
	.section	.nv.shared._Z25selective_scan_bwd_kernelI32Selective_Scan_bwd_kernel_traitsILi32ELi8ELb0ELb0ELb0ELb1ELb0EN3c104HalfEfEEv12SSMParamsBwd,"aw",@nobits
	.sectionflags	@""
	.align	16
	.zero		1024


//--------------------- .nv.shared._Z25selective_scan_bwd_kernelI32Selective_Scan_bwd_kernel_traitsILi32ELi8ELb0ELb0ELb0ELb1ELb1EN3c104HalfEfEEv12SSMParamsBwd --------------------------
	.section	.nv.shared._Z25selective_scan_bwd_kernelI32Selective_Scan_bwd_kernel_traitsILi32ELi8ELb0ELb0ELb0ELb1ELb1EN3c104HalfEfEEv12SSMParamsBwd,"aw",@nobits
	.sectionflags	@""
	.align	16
	.zero		1024


//--------------------- .nv.shared._Z25selective_scan_bwd_kernelI32Selective_Scan_bwd_kernel_traitsILi32ELi8ELb0ELb0ELb1ELb0ELb0EN3c104HalfEfEEv12SSMParamsBwd --------------------------
	.section	.nv.shared._Z25selective_scan_bwd_kernelI32Selective_Scan_bwd_kernel_traitsILi32ELi8ELb0ELb0ELb1ELb0ELb0EN3c104HalfEfEEv12SSMParamsBwd,"aw",@nobits
	.sectionflags	@""
	.align	16
	.zero		1024


//--------------------- .nv.shared._Z25selective_scan_bwd_kernelI32Selective_Scan_bwd_kernel_traitsILi32ELi8ELb0ELb0ELb1ELb0ELb1EN3c104HalfEfEEv12SSMParamsBwd --------------------------
	.section	.nv.shared._Z25selective_scan_bwd_kernelI32Selective_Scan_bwd_kernel_traitsILi32ELi8ELb0ELb0ELb1ELb0ELb1EN3c104HalfEfEEv12SSMParamsBwd,"aw",@nobits
	.sectionflags	@""
	.align	16
	.zero		1024


//--------------------- .nv.shared._Z25selective_scan_bwd_kernelI32Selective_Scan_bwd_kernel_traitsILi32ELi8ELb0ELb0ELb1ELb1ELb0EN3c104HalfEfEEv12SSMParamsBwd --------------------------
	.section	.nv.shared._Z25selective_scan_bwd_kernelI32Selective_Scan_bwd_kernel_traitsILi32ELi8ELb0ELb0ELb1ELb1ELb0EN3c104HalfEfEEv12SSMParamsBwd,"aw",@nobits
	.sectionflags	@""
	.align	16
	.zero		1024


//--------------------- .nv.shared._Z25selective_scan_bwd_kernelI32Selective_Scan_bwd_kernel_traitsILi32ELi8ELb0ELb0ELb1ELb1ELb1EN3c104HalfEfEEv12SSMParamsBwd --------------------------
	.section	.nv.shared._Z25selective_scan_bwd_kernelI32Selective_Scan_bwd_kernel_traitsILi32ELi8ELb0ELb0ELb1ELb1ELb1EN3c104HalfEfEEv12SSMParamsBwd,"aw",@nobits
	.sectionflags	@""
	.align	16
	.zero		1024


//--------------------- .nv.shared._Z25selective_scan_bwd_kernelI32Selective_Scan_bwd_kernel_traitsILi32ELi8ELb0ELb1ELb0ELb0ELb0EN3c104HalfEfEEv12SSMParamsBwd --------------------------
	.section	.nv.shared._Z25selective_scan_bwd_kernelI32Selective_Scan_bwd_kernel_traitsILi32ELi8ELb0ELb1ELb0ELb0ELb0EN3c104HalfEfEEv12SSMParamsBwd,"aw",@nobits
	.sectionflags	@""
	.align	16
	.zero		1024


//--------------------- .nv.shared._Z25selective_scan_bwd_kernelI32Selective_Scan_bwd_kernel_traitsILi32ELi8ELb0ELb1ELb0ELb0ELb1EN3c104HalfEfEEv12SSMParamsBwd --------------------------
	.section	.nv.shared._Z25selective_scan_bwd_kernelI32Selective_Scan_bwd_kernel_traitsILi32ELi8ELb0ELb1ELb0ELb0ELb1EN3c104HalfEfEEv12SSMParamsBwd,"aw",@nobits
	.sectionflags	@""
	.align	16
	.zero		1024


//--------------------- .nv.shared._Z25selective_scan_bwd_kernelI32Selective_Scan_bwd_kernel_traitsILi32ELi8ELb0ELb1ELb0ELb1ELb0EN3c104HalfEfEEv12SSMParamsBwd --------------------------
	.section	.nv.shared._Z25selective_scan_bwd_kernelI32Selective_Scan_bwd_kernel_traitsILi32ELi8ELb0ELb1ELb0ELb1ELb0EN3c104HalfEfEEv12SSMParamsBwd,"aw",@nobits
	.sectionflags	@""
	.align	16
	.zero		1024


//--------------------- .nv.shared._Z25selective_scan_bwd_kernelI32Selective_Scan_bwd_kernel_traitsILi32ELi8ELb0ELb1ELb0ELb1ELb1EN3c104HalfEfEEv12SSMParamsBwd --------------------------
	.section	.nv.shared._Z25selective_scan_bwd_kernelI32Selective_Scan_bwd_kernel_traitsILi32ELi8ELb0ELb1ELb0ELb1ELb1EN3c104HalfEfEEv12SSMParamsBwd,"aw",@nobits
	.sectionflags	@""
	.align	16
	.zero		1024


//--------------------- .nv.shared._Z25selective_scan_bwd_kernelI32Selective_Scan_bwd_kernel_traitsILi32ELi8ELb0ELb1ELb1ELb0ELb0EN3c104HalfEfEEv12SSMParamsBwd --------------------------
	.section	.nv.shared._Z25selective_scan_bwd_kernelI32Selective_Scan_bwd_kernel_traitsILi32ELi8ELb0ELb1ELb1ELb0ELb0EN3c104HalfEfEEv12SSMParamsBwd,"aw",@nobits
	.sectionflags	@""
	.align	16
	.zero		1024


//--------------------- .nv.shared._Z25selective_scan_bwd_kernelI32Selective_Scan_bwd_kernel_traitsILi32ELi8ELb0ELb1ELb1ELb0ELb1EN3c104HalfEfEEv12SSMParamsBwd --------------------------
	.section	.nv.shared._Z25selective_scan_bwd_kernelI32Selective_Scan_bwd_kernel_traitsILi32ELi8ELb0ELb1ELb1ELb0ELb1EN3c104HalfEfEEv12SSMParamsBwd,"aw",@nobits
	.sectionflags	@""
	.align	16
	.zero		1024


//--------------------- .nv.shared._Z25selective_scan_bwd_kernelI32Selective_Scan_bwd_kernel_traitsILi32ELi8ELb0ELb1ELb1ELb1ELb0EN3c104HalfEfEEv12SSMParamsBwd --------------------------
	.section	.nv.shared._Z25selective_scan_bwd_kernelI32Selective_Scan_bwd_kernel_traitsILi32ELi8ELb0ELb1ELb1ELb1ELb0EN3c104HalfEfEEv12SSMParamsBwd,"aw",@nobits
	.sectionflags	@""
	.align	16
	.zero		1024


//--------------------- .nv.shared._Z25selective_scan_bwd_kernelI32Selective_Scan_bwd_kernel_traitsILi32ELi8ELb0ELb1ELb1ELb1ELb1EN3c104HalfEfEEv12SSMParamsBwd --------------------------
	.section	.nv.shared._Z25selective_scan_bwd_kernelI32Selective_Scan_bwd_kernel_traitsILi32ELi8ELb0ELb1ELb1ELb1ELb1EN3c104HalfEfEEv12SSMParamsBwd,"aw",@nobits
	.sectionflags	@""
	.align	16
	.zero		1024


//--------------------- .nv.shared._Z25selective_scan_bwd_kernelI32Selective_Scan_bwd_kernel_traitsILi32ELi8ELb1ELb0ELb0ELb0ELb0EN3c104HalfEfEEv12SSMParamsBwd --------------------------
	.section	.nv.shared._Z25selective_scan_bwd_kernelI32Selective_Scan_bwd_kernel_traitsILi32ELi8ELb1ELb0ELb0ELb0ELb0EN3c104HalfEfEEv12SSMParamsBwd,"aw",@nobits
	.sectionflags	@""
	.align	16
	.zero		1024


//--------------------- .nv.shared._Z25selective_scan_bwd_kernelI32Selective_Scan_bwd_kernel_traitsILi32ELi8ELb1ELb0ELb0ELb0ELb1EN3c104HalfEfEEv12SSMParamsBwd --------------------------
	.section	.nv.shared._Z25selective_scan_bwd_kernelI32Selective_Scan_bwd_kernel_traitsILi32ELi8ELb1ELb0ELb0ELb0ELb1EN3c104HalfEfEEv12SSMParamsBwd,"aw",@nobits
	.sectionflags	@""
	.align	16
	.zero		1024


//--------------------- .nv.shared._Z25selective_scan_bwd_kernelI32Selective_Scan_bwd_kernel_traitsILi32ELi8ELb1ELb0ELb0ELb1ELb0EN3c104HalfEfEEv12SSMParamsBwd --------------------------
	.section	.nv.shared._Z25selective_scan_bwd_kernelI32Selective_Scan_bwd_kernel_traitsILi32ELi8ELb1ELb0ELb0ELb1ELb0EN3c104HalfEfEEv12SSMParamsBwd,"aw",@nobits
	.sectionflags	@""
	.align	16
	.zero		1024


//--------------------- .nv.shared._Z25selective_scan_bwd_kernelI32Selective_Scan_bwd_kernel_traitsILi32ELi8ELb1ELb0ELb0ELb1ELb1EN3c104HalfEfEEv12SSMParamsBwd --------------------------
	.section	.nv.shared._Z25selective_scan_bwd_kernelI32Selective_Scan_bwd_kernel_traitsILi32ELi8ELb1ELb0ELb0ELb1ELb1EN3c104HalfEfEEv12SSMParamsBwd,"aw",@nobits
	.sectionflags	@""
	.align	16
	.zero		1024


//--------------------- .nv.shared._Z25selective_scan_bwd_kernelI32Selective_Scan_bwd_kernel_traitsILi32ELi8ELb1ELb0ELb1ELb0ELb0EN3c104HalfEfEEv12SSMParamsBwd --------------------------
	.section	.nv.shared._Z25selective_scan_bwd_kernelI32Selective_Scan_bwd_kernel_traitsILi32ELi8ELb1ELb0ELb1ELb0ELb0EN3c104HalfEfEEv12SSMParamsBwd,"aw",@nobits
	.sectionflags	@""
	.align	16
	.zero		1024


//--------------------- .nv.shared._Z25selective_scan_bwd_kernelI32Selective_Scan_bwd_kernel_traitsILi32ELi8ELb1ELb0ELb1ELb0ELb1EN3c104HalfEfEEv12SSMParamsBwd --------------------------
	.section	.nv.shared._Z25selective_scan_bwd_kernelI32Selective_Scan_bwd_kernel_traitsILi32ELi8ELb1ELb0ELb1ELb0ELb1EN3c104HalfEfEEv12SSMParamsBwd,"aw",@nobits
	.sectionflags	@""
	.align	16
	.zero		1024


//--------------------- .nv.shared._Z25selective_scan_bwd_kernelI32Selective_Scan_bwd_kernel_traitsILi32ELi8ELb1ELb0ELb1ELb1ELb0EN3c104HalfEfEEv12SSMParamsBwd --------------------------
	.section	.nv.shared._Z25selective_scan_bwd_kernelI32Selective_Scan_bwd_kernel_traitsILi32ELi8ELb1ELb0ELb1ELb1ELb0EN3c104HalfEfEEv12SSMParamsBwd,"aw",@nobits
	.sectionflags	@""
	.align	16
	.zero		1024


//--------------------- .nv.shared._Z25selective_scan_bwd_kernelI32Selective_Scan_bwd_kernel_traitsILi32ELi8ELb1ELb0ELb1ELb1ELb1EN3c104HalfEfEEv12SSMParamsBwd --------------------------
	.section	.nv.shared._Z25selective_scan_bwd_kernelI32Selective_Scan_bwd_kernel_traitsILi32ELi8ELb1ELb0ELb1ELb1ELb1EN3c104HalfEfEEv12SSMParamsBwd,"aw",@nobits
	.sectionflags	@""
	.align	16
	.zero		1024


//--------------------- .nv.shared._Z25selective_scan_bwd_kernelI32Selective_Scan_bwd_kernel_traitsILi32ELi8ELb1ELb1ELb0ELb0ELb0EN3c104HalfEfEEv12SSMParamsBwd --------------------------
	.section	.nv.shared._Z25selective_scan_bwd_kernelI32Selective_Scan_bwd_kernel_traitsILi32ELi8ELb1ELb1ELb0ELb0ELb0EN3c104HalfEfEEv12SSMParamsBwd,"aw",@nobits
	.sectionflags	@""
	.align	16
	.zero		1024


//--------------------- .nv.shared._Z25selective_scan_bwd_kernelI32Selective_Scan_bwd_kernel_traitsILi32ELi8ELb1ELb1ELb0ELb0ELb1EN3c104HalfEfEEv12SSMParamsBwd --------------------------
	.section	.nv.shared._Z25selective_scan_bwd_kernelI32Selective_Scan_bwd_kernel_traitsILi32ELi8ELb1ELb1ELb0ELb0ELb1EN3c104HalfEfEEv12SSMParamsBwd,"aw",@nobits
	.sectionflags	@""
	.align	16
	.zero		1024


//--------------------- .nv.shared._Z25selective_scan_bwd_kernelI32Selective_Scan_bwd_kernel_traitsILi32ELi8ELb1ELb1ELb0ELb1ELb0EN3c104HalfEfEEv12SSMParamsBwd --------------------------
	.section	.nv.shared._Z25selective_scan_bwd_kernelI32Selective_Scan_bwd_kernel_traitsILi32ELi8ELb1ELb1ELb0ELb1ELb0EN3c104HalfEfEEv12SSMParamsBwd,"aw",@nobits
	.sectionflags	@""
	.align	16
	.zero		1024


//--------------------- .nv.shared._Z25selective_scan_bwd_kernelI32Selective_Scan_bwd_kernel_traitsILi32ELi8ELb1ELb1ELb0ELb1ELb1EN3c104HalfEfEEv12SSMParamsBwd --------------------------
	.section	.nv.shared._Z25selective_scan_bwd_kernelI32Selective_Scan_bwd_kernel_traitsILi32ELi8ELb1ELb1ELb0ELb1ELb1EN3c104HalfEfEEv12SSMParamsBwd,"aw",@nobits
	.sectionflags	@""
	.align	16
	.zero		1024


//--------------------- .nv.shared._Z25selective_scan_bwd_kernelI32Selective_Scan_bwd_kernel_traitsILi32ELi8ELb1ELb1ELb1ELb0ELb0EN3c104HalfEfEEv12SSMParamsBwd --------------------------
	.section	.nv.shared._Z25selective_scan_bwd_kernelI32Selective_Scan_bwd_kernel_traitsILi32ELi8ELb1ELb1ELb1ELb0ELb0EN3c104HalfEfEEv12SSMParamsBwd,"aw",@nobits
	.sectionflags	@""
	.align	16
	.zero		1024


//--------------------- .nv.shared._Z25selective_scan_bwd_kernelI32Selective_Scan_bwd_kernel_traitsILi32ELi8ELb1ELb1ELb1ELb0ELb1EN3c104HalfEfEEv12SSMParamsBwd --------------------------
	.section	.nv.shared._Z25selective_scan_bwd_kernelI32Selective_Scan_bwd_kernel_traitsILi32ELi8ELb1ELb1ELb1ELb0ELb1EN3c104HalfEfEEv12SSMParamsBwd,"aw",@nobits
	.sectionflags	@""
	.align	16
	.zero		1024


//--------------------- .nv.shared._Z25selective_scan_bwd_kernelI32Selective_Scan_bwd_kernel_traitsILi32ELi8ELb1ELb1ELb1ELb1ELb0EN3c104HalfEfEEv12SSMParamsBwd --------------------------
	.section	.nv.shared._Z25selective_scan_bwd_kernelI32Selective_Scan_bwd_kernel_traitsILi32ELi8ELb1ELb1ELb1ELb1ELb0EN3c104HalfEfEEv12SSMParamsBwd,"aw",@nobits
	.sectionflags	@""
	.align	16
	.zero		1024


//--------------------- .nv.shared._Z25selective_scan_bwd_kernelI32Selective_Scan_bwd_kernel_traitsILi32ELi8ELb1ELb1ELb1ELb1ELb1EN3c104HalfEfEEv12SSMParamsBwd --------------------------
	.section	.nv.shared._Z25selective_scan_bwd_kernelI32Selective_Scan_bwd_kernel_traitsILi32ELi8ELb1ELb1ELb1ELb1ELb1EN3c104HalfEfEEv12SSMParamsBwd,"aw",@nobits
	.sectionflags	@""
	.align	16
	.zero		1024


//--------------------- .nv.shared._Z25selective_scan_bwd_kernelI32Selective_Scan_bwd_kernel_traitsILi32ELi4ELb0ELb0ELb0ELb0ELb0EN3c104HalfEfEEv12SSMParamsBwd --------------------------
	.section	.nv.shared._Z25selective_scan_bwd_kernelI32Selective_Scan_bwd_kernel_traitsILi32ELi4ELb0ELb0ELb0ELb0ELb0EN3c104HalfEfEEv12SSMParamsBwd,"aw",@nobits
	.sectionflags	@""
	.align	16
	.zero		1024


//--------------------- .nv.shared._Z25selective_scan_bwd_kernelI32Selective_Scan_bwd_kernel_traitsILi32ELi4ELb0ELb0ELb0ELb0ELb1EN3c104HalfEfEEv12SSMParamsBwd --------------------------
	.section	.nv.shared._Z25selective_scan_bwd_kernelI32Selective_Scan_bwd_kernel_traitsILi32ELi4ELb0ELb0ELb0ELb0ELb1EN3c104HalfEfEEv12SSMParamsBwd,"aw",@nobits
	.sectionflags	@""
	.align	16
	.zero		1024


//--------------------- .nv.shared._Z25selective_scan_bwd_kernelI32Selective_Scan_bwd_kernel_traitsILi32ELi4ELb0ELb0ELb0ELb1ELb0EN3c104HalfEfEEv12SSMParamsBwd --------------------------
	.section	.nv.shared._Z25selective_scan_bwd_kernelI32Selective_Scan_bwd_kernel_traitsILi32ELi4ELb0ELb0ELb0ELb1ELb0EN3c104HalfEfEEv12SSMParamsBwd,"aw",@nobits
	.sectionflags	@""
	.align	16
	.zero		1024


//--------------------- .nv.shared._Z25selective_scan_bwd_kernelI32Selective_Scan_bwd_kernel_traitsILi32ELi4ELb0ELb0ELb0ELb1ELb1EN3c104HalfEfEEv12SSMParamsBwd --------------------------
	.section	.nv.shared._Z25selective_scan_bwd_kernelI32Selective_Scan_bwd_kernel_traitsILi32ELi4ELb0ELb0ELb0ELb1ELb1EN3c104HalfEfEEv12SSMParamsBwd,"aw",@nobits
	.sectionflags	@""
	.align	16
	.zero		1024


//--------------------- .nv.shared._Z25selective_scan_bwd_kernelI32Selective_Scan_bwd_kernel_traitsILi32ELi4ELb0ELb0ELb1ELb0ELb0EN3c104HalfEfEEv12SSMParamsBwd --------------------------
	.section	.nv.shared._Z25selective_scan_bwd_kernelI32Selective_Scan_bwd_kernel_traitsILi32ELi4ELb0ELb0ELb1ELb0ELb0EN3c104HalfEfEEv12SSMParamsBwd,"aw",@nobits
	.sectionflags	@""
	.align	16
	.zero		1024


//--------------------- .nv.shared._Z25selective_scan_bwd_kernelI32Selective_Scan_bwd_kernel_traitsILi32ELi4ELb0ELb0ELb1ELb0ELb1EN3c104HalfEfEEv12SSMParamsBwd --------------------------
	.section	.nv.shared._Z25selective_scan_bwd_kernelI32Selective_Scan_bwd_kernel_traitsILi32ELi4ELb0ELb0ELb1ELb0ELb1EN3c104HalfEfEEv12SSMParamsBwd,"aw",@nobits
	.sectionflags	@""
	.align	16
	.zero		1024


//--------------------- .nv.shared._Z25selective_scan_bwd_kernelI32Selective_Scan_bwd_kernel_traitsILi32ELi4ELb0ELb0ELb1ELb1ELb0EN3c104HalfEfEEv12SSMParamsBwd --------------------------
	.section	.nv.shared._Z25selective_scan_bwd_kernelI32Selective_Scan_bwd_kernel_traitsILi32ELi4ELb0ELb0ELb1ELb1ELb0EN3c104HalfEfEEv12SSMParamsBwd,"aw",@nobits
	.sectionflags	@""
	.align	16
	.zero		1024


//--------------------- .nv.shared._Z25selective_scan_bwd_kernelI32Selective_Scan_bwd_kernel_traitsILi32ELi4ELb0ELb0ELb1ELb1ELb1EN3c104HalfEfEEv12SSMParamsBwd --------------------------
	.section	.nv.shared._Z25selective_scan_bwd_kernelI32Selective_Scan_bwd_kernel_traitsILi32ELi4ELb0ELb0ELb1ELb1ELb1EN3c104HalfEfEEv12SSMParamsBwd,"aw",@nobits
	.sectionflags	@""
	.align	16
	.zero		1024


//--------------------- .nv.shared._Z25selective_scan_bwd_kernelI32Selective_Scan_bwd_kernel_traitsILi32ELi4ELb0ELb1ELb0ELb0ELb0EN3c104HalfEfEEv12SSMParamsBwd --------------------------
	.section	.nv.shared._Z25selective_scan_bwd_kernelI32Selective_Scan_bwd_kernel_traitsILi32ELi4ELb0ELb1ELb0ELb0ELb0EN3c104HalfEfEEv12SSMParamsBwd,"aw",@nobits
	.sectionflags	@""
	.align	16
	.zero		1024


//--------------------- .nv.shared._Z25selective_scan_bwd_kernelI32Selective_Scan_bwd_kernel_traitsILi32ELi4ELb0ELb1ELb0ELb0ELb1EN3c104HalfEfEEv12SSMParamsBwd --------------------------
	.section	.nv.shared._Z25selective_scan_bwd_kernelI32Selective_Scan_bwd_kernel_traitsILi32ELi4ELb0ELb1ELb0ELb0ELb1EN3c104HalfEfEEv12SSMParamsBwd,"aw",@nobits
	.sectionflags	@""
	.align	16
	.zero		1024


//--------------------- .nv.shared._Z25selective_scan_bwd_kernelI32Selective_Scan_bwd_kernel_traitsILi32ELi4ELb0ELb1ELb0ELb1ELb0EN3c104HalfEfEEv12SSMParamsBwd --------------------------
	.section	.nv.shared._Z25selective_scan_bwd_kernelI32Selective_Scan_bwd_kernel_traitsILi32ELi4ELb0ELb1ELb0ELb1ELb0EN3c104HalfEfEEv12SSMParamsBwd,"aw",@nobits
	.sectionflags	@""
	.align	16
	.zero		1024


//--------------------- .nv.shared._Z25selective_scan_bwd_kernelI32Selective_Scan_bwd_kernel_traitsILi32ELi4ELb0ELb1ELb0ELb1ELb1EN3c104HalfEfEEv12SSMParamsBwd --------------------------
	.section	.nv.shared._Z25selective_scan_bwd_kernelI32Selective_Scan_bwd_kernel_traitsILi32ELi4ELb0ELb1ELb0ELb1ELb1EN3c104HalfEfEEv12SSMParamsBwd,"aw",@nobits
	.sectionflags	@""
	.align	16
	.zero		1024


//--------------------- .nv.shared._Z25selective_scan_bwd_kernelI32Selective_Scan_bwd_kernel_traitsILi32ELi4ELb0ELb1ELb1ELb0ELb0EN3c104HalfEfEEv12SSMParamsBwd --------------------------
	.section	.nv.shared._Z25selective_scan_bwd_kernelI32Selective_Scan_bwd_kernel_traitsILi32ELi4ELb0ELb1ELb1ELb0ELb0EN3c104HalfEfEEv12SSMParamsBwd,"aw",@nobits
	.sectionflags	@""
	.align	16
	.zero		1024


//--------------------- .nv.shared._Z25selective_scan_bwd_kernelI32Selective_Scan_bwd_kernel_traitsILi32ELi4ELb0ELb1ELb1ELb0ELb1EN3c104HalfEfEEv12SSMParamsBwd --------------------------
	.section	.nv.shared._Z25selective_scan_bwd_kernelI32Selective_Scan_bwd_kernel_traitsILi32ELi4ELb0ELb1ELb1ELb0ELb1EN3c104HalfEfEEv12SSMParamsBwd,"aw",@nobits
	.sectionflags	@""
	.align	16
	.zero		1024


//--------------------- .nv.shared._Z25selective_scan_bwd_kernelI32Selective_Scan_bwd_kernel_traitsILi32ELi4ELb0ELb1ELb1ELb1ELb0EN3c104HalfEfEEv12SSMParamsBwd --------------------------
	.section	.nv.shared._Z25selective_scan_bwd_kernelI32Selective_Scan_bwd_kernel_traitsILi32ELi4ELb0ELb1ELb1ELb1ELb0EN3c104HalfEfEEv12SSMParamsBwd,"aw",@nobits
	.sectionflags	@""
	.align	16
	.zero		1024


//--------------------- .nv.shared._Z25selective_scan_bwd_kernelI32Selective_Scan_bwd_kernel_traitsILi32ELi4ELb0ELb1ELb1ELb1ELb1EN3c104HalfEfEEv12SSMParamsBwd --------------------------
	.section	.nv.shared._Z25selective_scan_bwd_kernelI32Selective_Scan_bwd_kernel_traitsILi32ELi4ELb0ELb1ELb1ELb1ELb1EN3c104HalfEfEEv12SSMParamsBwd,"aw",@nobits
	.sectionflags	@""
	.align	16
	.zero		1024


//--------------------- .nv.shared._Z25selective_scan_bwd_kernelI32Selective_Scan_bwd_kernel_traitsILi32ELi4ELb1ELb0ELb0ELb0ELb0EN3c104HalfEfEEv12SSMParamsBwd --------------------------
	.section	.nv.shared._Z25selective_scan_bwd_kernelI32Selective_Scan_bwd_kernel_traitsILi32ELi4ELb1ELb0ELb0ELb0ELb0EN3c104HalfEfEEv12SSMParamsBwd,"aw",@nobits
	.sectionflags	@""
	.align	16
	.zero		1024


//--------------------- .nv.shared._Z25selective_scan_bwd_kernelI32Selective_Scan_bwd_kernel_traitsILi32ELi4ELb1ELb0ELb0ELb0ELb1EN3c104HalfEfEEv12SSMParamsBwd --------------------------
	.section	.nv.shared._Z25selective_scan_bwd_kernelI32Selective_Scan_bwd_kernel_traitsILi32ELi4ELb1ELb0ELb0ELb0ELb1EN3c104HalfEfEEv12SSMParamsBwd,"aw",@nobits
	.sectionflags	@""
	.align	16
	.zero		1024


//--------------------- .nv.shared._Z25selective_scan_bwd_kernelI32Selective_Scan_bwd_kernel_traitsILi32ELi4ELb1ELb0ELb0ELb1ELb0EN3c104HalfEfEEv12SSMParamsBwd --------------------------
	.section	.nv.shared._Z25selective_scan_bwd_kernelI32Selective_Scan_bwd_kernel_traitsILi32ELi4ELb1ELb0ELb0ELb1ELb0EN3c104HalfEfEEv12SSMParamsBwd,"aw",@nobits
	.sectionflags	@""
	.align	16
	.zero		1024


//--------------------- .nv.shared._Z25selective_scan_bwd_kernelI32Selective_Scan_bwd_kernel_traitsILi32ELi4ELb1ELb0ELb0ELb1ELb1EN3c104HalfEfEEv12SSMParamsBwd --------------------------
	.section	.nv.shared._Z25selective_scan_bwd_kernelI32Selective_Scan_bwd_kernel_traitsILi32ELi4ELb1ELb0ELb0ELb1ELb1EN3c104HalfEfEEv12SSMParamsBwd,"aw",@nobits
	.sectionflags	@""
	.align	16
	.zero		1024


//--------------------- .nv.shared._Z25selective_scan_bwd_kernelI32Selective_Scan_bwd_kernel_traitsILi32ELi4ELb1ELb0ELb1ELb0ELb0EN3c104HalfEfEEv12SSMParamsBwd --------------------------
	.section	.nv.shared._Z25selective_scan_bwd_kernelI32Selective_Scan_bwd_kernel_traitsILi32ELi4ELb1ELb0ELb1ELb0ELb0EN3c104HalfEfEEv12SSMParamsBwd,"aw",@nobits
	.sectionflags	@""
	.align	16
	.zero		1024


//--------------------- .nv.shared._Z25selective_scan_bwd_kernelI32Selective_Scan_bwd_kernel_traitsILi32ELi4ELb1ELb0ELb1ELb0ELb1EN3c104HalfEfEEv12SSMParamsBwd --------------------------
	.section	.nv.shared._Z25selective_scan_bwd_kernelI32Selective_Scan_bwd_kernel_traitsILi32ELi4ELb1ELb0ELb1ELb0ELb1EN3c104HalfEfEEv12SSMParamsBwd,"aw",@nobits
	.sectionflags	@""
	.align	16
	.zero		1024


//--------------------- .nv.shared._Z25selective_scan_bwd_kernelI32Selective_Scan_bwd_kernel_traitsILi32ELi4ELb1ELb0ELb1ELb1ELb0EN3c104HalfEfEEv12SSMParamsBwd --------------------------
	.section	.nv.shared._Z25selective_scan_bwd_kernelI32Selective_Scan_bwd_kernel_traitsILi32ELi4ELb1ELb0ELb1ELb1ELb0EN3c104HalfEfEEv12SSMParamsBwd,"aw",@nobits
	.sectionflags	@""
	.align	16
	.zero		1024


//--------------------- .nv.shared._Z25selective_scan_bwd_kernelI32Selective_Scan_bwd_kernel_traitsILi32ELi4ELb1ELb0ELb1ELb1ELb1EN3c104HalfEfEEv12SSMParamsBwd --------------------------
	.section	.nv.shared._Z25selective_scan_bwd_kernelI32Selective_Scan_bwd_kernel_traitsILi32ELi4ELb1ELb0ELb1ELb1ELb1EN3c104HalfEfEEv12SSMParamsBwd,"aw",@nobits
	.sectionflags	@""
	.align	16
	.zero		1024


//--------------------- .nv.shared._Z25selective_scan_bwd_kernelI32Selective_Scan_bwd_kernel_traitsILi32ELi4ELb1ELb1ELb0ELb0ELb0EN3c104HalfEfEEv12SSMParamsBwd --------------------------
	.section	.nv.shared._Z25selective_scan_bwd_kernelI32Selective_Scan_bwd_kernel_traitsILi32ELi4ELb1ELb1ELb0ELb0ELb0EN3c104HalfEfEEv12SSMParamsBwd,"aw",@nobits
	.sectionflags	@""
	.align	16
	.zero		1024


//--------------------- .nv.shared._Z25selective_scan_bwd_kernelI32Selective_Scan_bwd_kernel_traitsILi32ELi4ELb1ELb1ELb0ELb0ELb1EN3c104HalfEfEEv12SSMParamsBwd --------------------------
	.section	.nv.shared._Z25selective_scan_bwd_kernelI32Selective_Scan_bwd_kernel_traitsILi32ELi4ELb1ELb1ELb0ELb0ELb1EN3c104HalfEfEEv12SSMParamsBwd,"aw",@nobits
	.sectionflags	@""
	.align	16
	.zero		1024


//--------------------- .nv.shared._Z25selective_scan_bwd_kernelI32Selective_Scan_bwd_kernel_traitsILi32ELi4ELb1ELb1ELb0ELb1ELb0EN3c104HalfEfEEv12SSMParamsBwd --------------------------
	.section	.nv.shared._Z25selective_scan_bwd_kernelI32Selective_Scan_bwd_kernel_traitsILi32ELi4ELb1ELb1ELb0ELb1ELb0EN3c104HalfEfEEv12SSMParamsBwd,"aw",@nobits
	.sectionflags	@""
	.align	16
	.zero		1024


//--------------------- .nv.shared._Z25selective_scan_bwd_kernelI32Selective_Scan_bwd_kernel_traitsILi32ELi4ELb1ELb1ELb0ELb1ELb1EN3c104HalfEfEEv12SSMParamsBwd --------------------------
	.section	.nv.shared._Z25selective_scan_bwd_kernelI32Selective_Scan_bwd_kernel_traitsILi32ELi4ELb1ELb1ELb0ELb1ELb1EN3c104HalfEfEEv12SSMParamsBwd,"aw",@nobits
	.sectionflags	@""
	.align	16
	.zero		1024


//--------------------- .nv.shared._Z25selective_scan_bwd_kernelI32Selective_Scan_bwd_kernel_traitsILi32ELi4ELb1ELb1ELb1ELb0ELb0EN3c104HalfEfEEv12SSMParamsBwd --------------------------
	.section	.nv.shared._Z25selective_scan_bwd_kernelI32Selective_Scan_bwd_kernel_traitsILi32ELi4ELb1ELb1ELb1ELb0ELb0EN3c104HalfEfEEv12SSMParamsBwd,"aw",@nobits
	.sectionflags	@""
	.align	16
	.zero		1024


//--------------------- .nv.shared._Z25selective_scan_bwd_kernelI32Selective_Scan_bwd_kernel_traitsILi32ELi4ELb1ELb1ELb1ELb0ELb1EN3c104HalfEfEEv12SSMParamsBwd --------------------------
	.section	.nv.shared._Z25selective_scan_bwd_kernelI32Selective_Scan_bwd_kernel_traitsILi32ELi4ELb1ELb1ELb1ELb0ELb1EN3c104HalfEfEEv12SSMParamsBwd,"aw",@nobits
	.sectionflags	@""
	.align	16
	.zero		1024


//--------------------- .nv.shared._Z25selective_scan_bwd_kernelI32Selective_Scan_bwd_kernel_traitsILi32ELi4ELb1ELb1ELb1ELb1ELb0EN3c104HalfEfEEv12SSMParamsBwd --------------------------
	.section	.nv.shared._Z25selective_scan_bwd_kernelI32Selective_Scan_bwd_kernel_traitsILi32ELi4ELb1ELb1ELb1ELb1ELb0EN3c104HalfEfEEv12SSMParamsBwd,"aw",@nobits
	.sectionflags	@""
	.align	16
	.zero		1024


//--------------------- .nv.shared._Z25selective_scan_bwd_kernelI32Selective_Scan_bwd_kernel_traitsILi32ELi4ELb1ELb1ELb1ELb1ELb1EN3c104HalfEfEEv12SSMParamsBwd --------------------------
	.section	.nv.shared._Z25selective_scan_bwd_kernelI32Selective_Scan_bwd_kernel_traitsILi32ELi4ELb1ELb1ELb1ELb1ELb1EN3c104HalfEfEEv12SSMParamsBwd,"aw",@nobits
	.sectionflags	@""
	.align	16
	.zero		1024


//--------------------- .nv.constant0._Z25selective_scan_bwd_kernelI32Selective_Scan_bwd_kernel_traitsILi128ELi16ELb0ELb0ELb0ELb0ELb0EN3c104HalfEfEEv12SSMParamsBwd --------------------------
	.section	.nv.constant0._Z25selective_scan_bwd_kernelI32Selective_Scan_bwd_kernel_traitsILi128ELi16ELb0ELb0ELb0ELb0ELb0EN3c104HalfEfEEv12SSMParamsBwd,"a",@progbits
	.sectionflags	@""
	.align	4
.nv.constant0._Z25selective_scan_bwd_kernelI32Selective_Scan_bwd_kernel_traitsILi128ELi16ELb0ELb0ELb0ELb0ELb0EN3c104HalfEfEEv12SSMParamsBwd:
	.zero		1024


//--------------------- .nv.constant0._Z25selective_scan_bwd_kernelI32Selective_Scan_bwd_kernel_traitsILi128ELi16ELb0ELb0ELb0ELb0ELb1EN3c104HalfEfEEv12SSMParamsBwd --------------------------
	.section	.nv.constant0._Z25selective_scan_bwd_kernelI32Selective_Scan_bwd_kernel_traitsILi128ELi16ELb0ELb0ELb0ELb0ELb1EN3c104HalfEfEEv12SSMParamsBwd,"a",@progbits
	.sectionflags	@""
	.align	4
.nv.constant0._Z25selective_scan_bwd_kernelI32Selective_Scan_bwd_kernel_traitsILi128ELi16ELb0ELb0ELb0ELb0ELb1EN3c104HalfEfEEv12SSMParamsBwd:
	.zero		1024


//--------------------- .nv.constant0._Z25selective_scan_bwd_kernelI32Selective_Scan_bwd_kernel_traitsILi128ELi16ELb0ELb0ELb0ELb1ELb0EN3c104HalfEfEEv12SSMParamsBwd --------------------------
	.section	.nv.constant0._Z25selective_scan_bwd_kernelI32Selective_Scan_bwd_kernel_traitsILi128ELi16ELb0ELb0ELb0ELb1ELb0EN3c104HalfEfEEv12SSMParamsBwd,"a",@progbits
	.sectionflags	@""
	.align	4
.nv.constant0._Z25selective_scan_bwd_kernelI32Selective_Scan_bwd_kernel_traitsILi128ELi16ELb0ELb0ELb0ELb1ELb0EN3c104HalfEfEEv12SSMParamsBwd:
	.zero		1024


//--------------------- .nv.constant0._Z25selective_scan_bwd_kernelI32Selective_Scan_bwd_kernel_traitsILi128ELi16ELb0ELb0ELb0ELb1ELb1EN3c104HalfEfEEv12SSMParamsBwd --------------------------
	.section	.nv.constant0._Z25selective_scan_bwd_kernelI32Selective_Scan_bwd_kernel_traitsILi128ELi16ELb0ELb0ELb0ELb1ELb1EN3c104HalfEfEEv12SSMParamsBwd,"a",@progbits
	.sectionflags	@""
	.align	4
.nv.constant0._Z25selective_scan_bwd_kernelI32Selective_Scan_bwd_kernel_traitsILi128ELi16ELb0ELb0ELb0ELb1ELb1EN3c104HalfEfEEv12SSMParamsBwd:
	.zero		1024


//--------------------- .nv.constant0._Z25selective_scan_bwd_kernelI32Selective_Scan_bwd_kernel_traitsILi128ELi16ELb0ELb0ELb1ELb0ELb0EN3c104HalfEfEEv12SSMParamsBwd --------------------------
	.section	.nv.constant0._Z25selective_scan_bwd_kernelI32Selective_Scan_bwd_kernel_traitsILi128ELi16ELb0ELb0ELb1ELb0ELb0EN3c104HalfEfEEv12SSMParamsBwd,"a",@progbits
	.sectionflags	@""
	.align	4
.nv.constant0._Z25selective_scan_bwd_kernelI32Selective_Scan_bwd_kernel_traitsILi128ELi16ELb0ELb0ELb1ELb0ELb0EN3c104HalfEfEEv12SSMParamsBwd:
	.zero		1024


//--------------------- .nv.constant0._Z25selective_scan_bwd_kernelI32Selective_Scan_bwd_kernel_traitsILi128ELi16ELb0ELb0ELb1ELb0ELb1EN3c104HalfEfEEv12SSMParamsBwd --------------------------
	.section	.nv.constant0._Z25selective_scan_bwd_kernelI32Selective_Scan_bwd_kernel_traitsILi128ELi16ELb0ELb0ELb1ELb0ELb1EN3c104HalfEfEEv12SSMParamsBwd,"a",@progbits
	.sectionflags	@""
	.align	4
.nv.constant0._Z25selective_scan_bwd_kernelI32Selective_Scan_bwd_kernel_traitsILi128ELi16ELb0ELb0ELb1ELb0ELb1EN3c104HalfEfEEv12SSMParamsBwd:
	.zero		1024


//--------------------- .nv.constant0._Z25selective_scan_bwd_kernelI32Selective_Scan_bwd_kernel_traitsILi128ELi16ELb0ELb0ELb1ELb1ELb0EN3c104HalfEfEEv12SSMParamsBwd --------------------------
	.section	.nv.constant0._Z25selective_scan_bwd_kernelI32Selective_Scan_bwd_kernel_traitsILi128ELi16ELb0ELb0ELb1ELb1ELb0EN3c104HalfEfEEv12SSMParamsBwd,"a",@progbits
	.sectionflags	@""
	.align	4
.nv.constant0._Z25selective_scan_bwd_kernelI32Selective_Scan_bwd_kernel_traitsILi128ELi16ELb0ELb0ELb1ELb1ELb0EN3c104HalfEfEEv12SSMParamsBwd:
	.zero		1024


//--------------------- .nv.constant0._Z25selective_scan_bwd_kernelI32Selective_Scan_bwd_kernel_traitsILi128ELi16ELb0ELb0ELb1ELb1ELb1EN3c104HalfEfEEv12SSMParamsBwd --------------------------
	.section	.nv.constant0._Z25selective_scan_bwd_kernelI32Selective_Scan_bwd_kernel_traitsILi128ELi16ELb0ELb0ELb1ELb1ELb1EN3c104HalfEfEEv12SSMParamsBwd,"a",@progbits
	.sectionflags	@""
	.align	4
.nv.constant0._Z25selective_scan_bwd_kernelI32Selective_Scan_bwd_kernel_traitsILi128ELi16ELb0ELb0ELb1ELb1ELb1EN3c104HalfEfEEv12SSMParamsBwd:
	.zero		1024


//--------------------- .nv.constant0._Z25selective_scan_bwd_kernelI32Selective_Scan_bwd_kernel_traitsILi128ELi16ELb0ELb1ELb0ELb0ELb0EN3c104HalfEfEEv12SSMParamsBwd --------------------------
	.section	.nv.constant0._Z25selective_scan_bwd_kernelI32Selective_Scan_bwd_kernel_traitsILi128ELi16ELb0ELb1ELb0ELb0ELb0EN3c104HalfEfEEv12SSMParamsBwd,"a",@progbits
	.sectionflags	@""
	.align	4
.nv.constant0._Z25selective_scan_bwd_kernelI32Selective_Scan_bwd_kernel_traitsILi128ELi16ELb0ELb1ELb0ELb0ELb0EN3c104HalfEfEEv12SSMParamsBwd:
	.zero		1024


//--------------------- .nv.constant0._Z25selective_scan_bwd_kernelI32Selective_Scan_bwd_kernel_traitsILi128ELi16ELb0ELb1ELb0ELb0ELb1EN3c104HalfEfEEv12SSMParamsBwd --------------------------
	.section	.nv.constant0._Z25selective_scan_bwd_kernelI32Selective_Scan_bwd_kernel_traitsILi128ELi16ELb0ELb1ELb0ELb0ELb1EN3c104HalfEfEEv12SSMParamsBwd,"a",@progbits
	.sectionflags	@""
	.align	4
.nv.constant0._Z25selective_scan_bwd_kernelI32Selective_Scan_bwd_kernel_traitsILi128ELi16ELb0ELb1ELb0ELb0ELb1EN3c104HalfEfEEv12SSMParamsBwd:
	.zero		1024


//--------------------- .nv.constant0._Z25selective_scan_bwd_kernelI32Selective_Scan_bwd_kernel_traitsILi128ELi16ELb0ELb1ELb0ELb1ELb0EN3c104HalfEfEEv12SSMParamsBwd --------------------------
	.section	.nv.constant0._Z25selective_scan_bwd_kernelI32Selective_Scan_bwd_kernel_traitsILi128ELi16ELb0ELb1ELb0ELb1ELb0EN3c104HalfEfEEv12SSMParamsBwd,"a",@progbits
	.sectionflags	@""
	.align	4
.nv.constant0._Z25selective_scan_bwd_kernelI32Selective_Scan_bwd_kernel_traitsILi128ELi16ELb0ELb1ELb0ELb1ELb0EN3c104HalfEfEEv12SSMParamsBwd:
	.zero		1024


//--------------------- .nv.constant0._Z25selective_scan_bwd_kernelI32Selective_Scan_bwd_kernel_traitsILi128ELi16ELb0ELb1ELb0ELb1ELb1EN3c104HalfEfEEv12SSMParamsBwd --------------------------
	.section	.nv.constant0._Z25selective_scan_bwd_kernelI32Selective_Scan_bwd_kernel_traitsILi128ELi16ELb0ELb1ELb0ELb1ELb1EN3c104HalfEfEEv12SSMParamsBwd,"a",@progbits
	.sectionflags	@""
	.align	4
.nv.constant0._Z25selective_scan_bwd_kernelI32Selective_Scan_bwd_kernel_traitsILi128ELi16ELb0ELb1ELb0ELb1ELb1EN3c104HalfEfEEv12SSMParamsBwd:
	.zero		1024


//--------------------- .nv.constant0._Z25selective_scan_bwd_kernelI32Selective_Scan_bwd_kernel_traitsILi128ELi16ELb0ELb1ELb1ELb0ELb0EN3c104HalfEfEEv12SSMParamsBwd --------------------------
	.section	.nv.constant0._Z25selective_scan_bwd_kernelI32Selective_Scan_bwd_kernel_traitsILi128ELi16ELb0ELb1ELb1ELb0ELb0EN3c104HalfEfEEv12SSMParamsBwd,"a",@progbits
	.sectionflags	@""
	.align	4
.nv.constant0._Z25selective_scan_bwd_kernelI32Selective_Scan_bwd_kernel_traitsILi128ELi16ELb0ELb1ELb1ELb0ELb0EN3c104HalfEfEEv12SSMParamsBwd:
	.zero		1024


//--------------------- .nv.constant0._Z25selective_scan_bwd_kernelI32Selective_Scan_bwd_kernel_traitsILi128ELi16ELb0ELb1ELb1ELb0ELb1EN3c104HalfEfEEv12SSMParamsBwd --------------------------
	.section	.nv.constant0._Z25selective_scan_bwd_kernelI32Selective_Scan_bwd_kernel_traitsILi128ELi16ELb0ELb1ELb1ELb0ELb1EN3c104HalfEfEEv12SSMParamsBwd,"a",@progbits
	.sectionflags	@""
	.align	4
.nv.constant0._Z25selective_scan_bwd_kernelI32Selective_Scan_bwd_kernel_traitsILi128ELi16ELb0ELb1ELb1ELb0ELb1EN3c104HalfEfEEv12SSMParamsBwd:
	.zero		1024


//--------------------- .nv.constant0._Z25selective_scan_bwd_kernelI32Selective_Scan_bwd_kernel_traitsILi128ELi16ELb0ELb1ELb1ELb1ELb0EN3c104HalfEfEEv12SSMParamsBwd --------------------------
	.section	.nv.constant0._Z25selective_scan_bwd_kernelI32Selective_Scan_bwd_kernel_traitsILi128ELi16ELb0ELb1ELb1ELb1ELb0EN3c104HalfEfEEv12SSMParamsBwd,"a",@progbits
	.sectionflags	@""
	.align	4
.nv.constant0._Z25selective_scan_bwd_kernelI32Selective_Scan_bwd_kernel_traitsILi128ELi16ELb0ELb1ELb1ELb1ELb0EN3c104HalfEfEEv12SSMParamsBwd:
	.zero		1024


//--------------------- .nv.constant0._Z25selective_scan_bwd_kernelI32Selective_Scan_bwd_kernel_traitsILi128ELi16ELb0ELb1ELb1ELb1ELb1EN3c104HalfEfEEv12SSMParamsBwd --------------------------
	.section	.nv.constant0._Z25selective_scan_bwd_kernelI32Selective_Scan_bwd_kernel_traitsILi128ELi16ELb0ELb1ELb1ELb1ELb1EN3c104HalfEfEEv12SSMParamsBwd,"a",@progbits
	.sectionflags	@""
	.align	4
.nv.constant0._Z25selective_scan_bwd_kernelI32Selective_Scan_bwd_kernel_traitsILi128ELi16ELb0ELb1ELb1ELb1ELb1EN3c104HalfEfEEv12SSMParamsBwd:
	.zero		1024


//--------------------- .nv.constant0._Z25selective_scan_bwd_kernelI32Selective_Scan_bwd_kernel_traitsILi128ELi16ELb1ELb0ELb0ELb0ELb0EN3c104HalfEfEEv12SSMParamsBwd --------------------------
	.section	.nv.constant0._Z25selective_scan_bwd_kernelI32Selective_Scan_bwd_kernel_traitsILi128ELi16ELb1ELb0ELb0ELb0ELb0EN3c104HalfEfEEv12SSMParamsBwd,"a",@progbits
	.sectionflags	@""
	.align	4
.nv.constant0._Z25selective_scan_bwd_kernelI32Selective_Scan_bwd_kernel_traitsILi128ELi16ELb1ELb0ELb0ELb0ELb0EN3c104HalfEfEEv12SSMParamsBwd:
	.zero		1024


//--------------------- .nv.constant0._Z25selective_scan_bwd_kernelI32Selective_Scan_bwd_kernel_traitsILi128ELi16ELb1ELb0ELb0ELb0ELb1EN3c104HalfEfEEv12SSMParamsBwd --------------------------
	.section	.nv.constant0._Z25selective_scan_bwd_kernelI32Selective_Scan_bwd_kernel_traitsILi128ELi16ELb1ELb0ELb0ELb0ELb1EN3c104HalfEfEEv12SSMParamsBwd,"a",@progbits
	.sectionflags	@""
	.align	4
.nv.constant0._Z25selective_scan_bwd_kernelI32Selective_Scan_bwd_kernel_traitsILi128ELi16ELb1ELb0ELb0ELb0ELb1EN3c104HalfEfEEv12SSMParamsBwd:
	.zero		1024


//--------------------- .nv.constant0._Z25selective_scan_bwd_kernelI32Selective_Scan_bwd_kernel_traitsILi128ELi16ELb1ELb0ELb0ELb1ELb0EN3c104HalfEfEEv12SSMParamsBwd --------------------------
	.section	.nv.constant0._Z25selective_scan_bwd_kernelI32Selective_Scan_bwd_kernel_traitsILi128ELi16ELb1ELb0ELb0ELb1ELb0EN3c104HalfEfEEv12SSMParamsBwd,"a",@progbits
	.sectionflags	@""
	.align	4
.nv.constant0._Z25selective_scan_bwd_kernelI32Selective_Scan_bwd_kernel_traitsILi128ELi16ELb1ELb0ELb0ELb1ELb0EN3c104HalfEfEEv12SSMParamsBwd:
	.zero		1024


//--------------------- .nv.constant0._Z25selective_scan_bwd_kernelI32Selective_Scan_bwd_kernel_traitsILi128ELi16ELb1ELb0ELb0ELb1ELb1EN3c104HalfEfEEv12SSMParamsBwd --------------------------
	.section	.nv.constant0._Z25selective_scan_bwd_kernelI32Selective_Scan_bwd_kernel_traitsILi128ELi16ELb1ELb0ELb0ELb1ELb1EN3c104HalfEfEEv12SSMParamsBwd,"a",@progbits
	.sectionflags	@""
	.align	4
.nv.constant0._Z25selective_scan_bwd_kernelI32Selective_Scan_bwd_kernel_traitsILi128ELi16ELb1ELb0ELb0ELb1ELb1EN3c104HalfEfEEv12SSMParamsBwd:
	.zero		1024


//--------------------- .nv.constant0._Z25selective_scan_bwd_kernelI32Selective_Scan_bwd_kernel_traitsILi128ELi16ELb1ELb0ELb1ELb0ELb0EN3c104HalfEfEEv12SSMParamsBwd --------------------------
	.section	.nv.constant0._Z25selective_scan_bwd_kernelI32Selective_Scan_bwd_kernel_traitsILi128ELi16ELb1ELb0ELb1ELb0ELb0EN3c104HalfEfEEv12SSMParamsBwd,"a",@progbits
	.sectionflags	@""
	.align	4
.nv.constant0._Z25selective_scan_bwd_kernelI32Selective_Scan_bwd_kernel_traitsILi128ELi16ELb1ELb0ELb1ELb0ELb0EN3c104HalfEfEEv12SSMParamsBwd:
	.zero		1024


//--------------------- .nv.constant0._Z25selective_scan_bwd_kernelI32Selective_Scan_bwd_kernel_traitsILi128ELi16ELb1ELb0ELb1ELb0ELb1EN3c104HalfEfEEv12SSMParamsBwd --------------------------
	.section	.nv.constant0._Z25selective_scan_bwd_kernelI32Selective_Scan_bwd_kernel_traitsILi128ELi16ELb1ELb0ELb1ELb0ELb1EN3c104HalfEfEEv12SSMParamsBwd,"a",@progbits
	.sectionflags	@""
	.align	4
.nv.constant0._Z25selective_scan_bwd_kernelI32Selective_Scan_bwd_kernel_traitsILi128ELi16ELb1ELb0ELb1ELb0ELb1EN3c104HalfEfEEv12SSMParamsBwd:
	.zero		1024


//--------------------- .nv.constant0._Z25selective_scan_bwd_kernelI32Selective_Scan_bwd_kernel_traitsILi128ELi16ELb1ELb0ELb1ELb1ELb0EN3c104HalfEfEEv12SSMParamsBwd --------------------------
	.section	.nv.constant0._Z25selective_scan_bwd_kernelI32Selective_Scan_bwd_kernel_traitsILi128ELi16ELb1ELb0ELb1ELb1ELb0EN3c104HalfEfEEv12SSMParamsBwd,"a",@progbits
	.sectionflags	@""
	.align	4
.nv.constant0._Z25selective_scan_bwd_kernelI32Selective_Scan_bwd_kernel_traitsILi128ELi16ELb1ELb0ELb1ELb1ELb0EN3c104HalfEfEEv12SSMParamsBwd:
	.zero		1024


//--------------------- .nv.constant0._Z25selective_scan_bwd_kernelI32Selective_Scan_bwd_kernel_traitsILi128ELi16ELb1ELb0ELb1ELb1ELb1EN3c104HalfEfEEv12SSMParamsBwd --------------------------
	.section	.nv.constant0._Z25selective_scan_bwd_kernelI32Selective_Scan_bwd_kernel_traitsILi128ELi16ELb1ELb0ELb1ELb1ELb1EN3c104HalfEfEEv12SSMParamsBwd,"a",@progbits
	.sectionflags	@""
	.align	4
.nv.constant0._Z25selective_scan_bwd_kernelI32Selective_Scan_bwd_kernel_traitsILi128ELi16ELb1ELb0ELb1ELb1ELb1EN3c104HalfEfEEv12SSMParamsBwd:
	.zero		1024


//--------------------- .nv.constant0._Z25selective_scan_bwd_kernelI32Selective_Scan_bwd_kernel_traitsILi128ELi16ELb1ELb1ELb0ELb0ELb0EN3c104HalfEfEEv12SSMParamsBwd --------------------------
	.section	.nv.constant0._Z25selective_scan_bwd_kernelI32Selective_Scan_bwd_kernel_traitsILi128ELi16ELb1ELb1ELb0ELb0ELb0EN3c104HalfEfEEv12SSMParamsBwd,"a",@progbits
	.sectionflags	@""
	.align	4
.nv.constant0._Z25selective_scan_bwd_kernelI32Selective_Scan_bwd_kernel_traitsILi128ELi16ELb1ELb1ELb0ELb0ELb0EN3c104HalfEfEEv12SSMParamsBwd:
	.zero		1024


//--------------------- .nv.constant0._Z25selective_scan_bwd_kernelI32Selective_Scan_bwd_kernel_traitsILi128ELi16ELb1ELb1ELb0ELb0ELb1EN3c104HalfEfEEv12SSMParamsBwd --------------------------
	.section	.nv.constant0._Z25selective_scan_bwd_kernelI32Selective_Scan_bwd_kernel_traitsILi128ELi16ELb1ELb1ELb0ELb0ELb1EN3c104HalfEfEEv12SSMParamsBwd,"a",@progbits
	.sectionflags	@""
	.align	4
.nv.constant0._Z25selective_scan_bwd_kernelI32Selective_Scan_bwd_kernel_traitsILi128ELi16ELb1ELb1ELb0ELb0ELb1EN3c104HalfEfEEv12SSMParamsBwd:
	.zero		1024


//--------------------- .nv.constant0._Z25selective_scan_bwd_kernelI32Selective_Scan_bwd_kernel_traitsILi128ELi16ELb1ELb1ELb0ELb1ELb0EN3c104HalfEfEEv12SSMParamsBwd --------------------------
	.section	.nv.constant0._Z25selective_scan_bwd_kernelI32Selective_Scan_bwd_kernel_traitsILi128ELi16ELb1ELb1ELb0ELb1ELb0EN3c104HalfEfEEv12SSMParamsBwd,"a",@progbits
	.sectionflags	@""
	.align	4
.nv.constant0._Z25selective_scan_bwd_kernelI32Selective_Scan_bwd_kernel_traitsILi128ELi16ELb1ELb1ELb0ELb1ELb0EN3c104HalfEfEEv12SSMParamsBwd:
	.zero		1024


//--------------------- .nv.constant0._Z25selective_scan_bwd_kernelI32Selective_Scan_bwd_kernel_traitsILi128ELi16ELb1ELb1ELb0ELb1ELb1EN3c104HalfEfEEv12SSMParamsBwd --------------------------
	.section	.nv.constant0._Z25selective_scan_bwd_kernelI32Selective_Scan_bwd_kernel_traitsILi128ELi16ELb1ELb1ELb0ELb1ELb1EN3c104HalfEfEEv12SSMParamsBwd,"a",@progbits
	.sectionflags	@""
	.align	4
.nv.constant0._Z25selective_scan_bwd_kernelI32Selective_Scan_bwd_kernel_traitsILi128ELi16ELb1ELb1ELb0ELb1ELb1EN3c104HalfEfEEv12SSMParamsBwd:
	.zero		1024


//--------------------- .nv.constant0._Z25selective_scan_bwd_kernelI32Selective_Scan_bwd_kernel_traitsILi128ELi16ELb1ELb1ELb1ELb0ELb0EN3c104HalfEfEEv12SSMParamsBwd --------------------------
	.section	.nv.constant0._Z25selective_scan_bwd_kernelI32Selective_Scan_bwd_kernel_traitsILi128ELi16ELb1ELb1ELb1ELb0ELb0EN3c104HalfEfEEv12SSMParamsBwd,"a",@progbits
	.sectionflags	@""
	.align	4
.nv.constant0._Z25selective_scan_bwd_kernelI32Selective_Scan_bwd_kernel_traitsILi128ELi16ELb1ELb1ELb1ELb0ELb0EN3c104HalfEfEEv12SSMParamsBwd:
	.zero		1024


//--------------------- .nv.constant0._Z25selective_scan_bwd_kernelI32Selective_Scan_bwd_kernel_traitsILi128ELi16ELb1ELb1ELb1ELb0ELb1EN3c104HalfEfEEv12SSMParamsBwd --------------------------
	.section	.nv.constant0._Z25selective_scan_bwd_kernelI32Selective_Scan_bwd_kernel_traitsILi128ELi16ELb1ELb1ELb1ELb0ELb1EN3c104HalfEfEEv12SSMParamsBwd,"a",@progbits
	.sectionflags	@""
	.align	4
.nv.constant0._Z25selective_scan_bwd_kernelI32Selective_Scan_bwd_kernel_traitsILi128ELi16ELb1ELb1ELb1ELb0ELb1EN3c104HalfEfEEv12SSMParamsBwd:
	.zero		1024


//--------------------- .nv.constant0._Z25selective_scan_bwd_kernelI32Selective_Scan_bwd_kernel_traitsILi128ELi16ELb1ELb1ELb1ELb1ELb0EN3c104HalfEfEEv12SSMParamsBwd --------------------------
	.section	.nv.constant0._Z25selective_scan_bwd_kernelI32Selective_Scan_bwd_kernel_traitsILi128ELi16ELb1ELb1ELb1ELb1ELb0EN3c104HalfEfEEv12SSMParamsBwd,"a",@progbits
	.sectionflags	@""
	.align	4
.nv.constant0._Z25selective_scan_bwd_kernelI32Selective_Scan_bwd_kernel_traitsILi128ELi16ELb1ELb1ELb1ELb1ELb0EN3c104HalfEfEEv12SSMParamsBwd:
	.zero		1024


//--------------------- .nv.constant0._Z25selective_scan_bwd_kernelI32Selective_Scan_bwd_kernel_traitsILi128ELi16ELb1ELb1ELb1ELb1ELb1EN3c104HalfEfEEv12SSMParamsBwd --------------------------
	.section	.nv.constant0._Z25selective_scan_bwd_kernelI32Selective_Scan_bwd_kernel_traitsILi128ELi16ELb1ELb1ELb1ELb1ELb1EN3c104HalfEfEEv12SSMParamsBwd,"a",@progbits
	.sectionflags	@""
	.align	4
.nv.constant0._Z25selective_scan_bwd_kernelI32Selective_Scan_bwd_kernel_traitsILi128ELi16ELb1ELb1ELb1ELb1ELb1EN3c104HalfEfEEv12SSMParamsBwd:
	.zero		1024


//--------------------- .nv.constant0._Z25selective_scan_bwd_kernelI32Selective_Scan_bwd_kernel_traitsILi64ELi16ELb0ELb0ELb0ELb0ELb0EN3c104HalfEfEEv12SSMParamsBwd --------------------------
	.section	.nv.constant0._Z25selective_scan_bwd_kernelI32Selective_Scan_bwd_kernel_traitsILi64ELi16ELb0ELb0ELb0ELb0ELb0EN3c104HalfEfEEv12SSMParamsBwd,"a",@progbits
	.sectionflags	@""
	.align	4
.nv.constant0._Z25selective_scan_bwd_kernelI32Selective_Scan_bwd_kernel_traitsILi64ELi16ELb0ELb0ELb0ELb0ELb0EN3c104HalfEfEEv12SSMParamsBwd:
	.zero		1024


//--------------------- .nv.constant0._Z25selective_scan_bwd_kernelI32Selective_Scan_bwd_kernel_traitsILi64ELi16ELb0ELb0ELb0ELb0ELb1EN3c104HalfEfEEv12SSMParamsBwd --------------------------
	.section	.nv.constant0._Z25selective_scan_bwd_kernelI32Selective_Scan_bwd_kernel_traitsILi64ELi16ELb0ELb0ELb0ELb0ELb1EN3c104HalfEfEEv12SSMParamsBwd,"a",@progbits
	.sectionflags	@""
	.align	4
.nv.constant0._Z25selective_scan_bwd_kernelI32Selective_Scan_bwd_kernel_traitsILi64ELi16ELb0ELb0ELb0ELb0ELb1EN3c104HalfEfEEv12SSMParamsBwd:
	.zero		1024


//--------------------- .nv.constant0._Z25selective_scan_bwd_kernelI32Selective_Scan_bwd_kernel_traitsILi64ELi16ELb0ELb0ELb0ELb1ELb0EN3c104HalfEfEEv12SSMParamsBwd --------------------------
	.section	.nv.constant0._Z25selective_scan_bwd_kernelI32Selective_Scan_bwd_kernel_traitsILi64ELi16ELb0ELb0ELb0ELb1ELb0EN3c104HalfEfEEv12SSMParamsBwd,"a",@progbits
	.sectionflags	@""
	.align	4
.nv.constant0._Z25selective_scan_bwd_kernelI32Selective_Scan_bwd_kernel_traitsILi64ELi16ELb0ELb0ELb0ELb1ELb0EN3c104HalfEfEEv12SSMParamsBwd:
	.zero		1024


//--------------------- .nv.constant0._Z25selective_scan_bwd_kernelI32Selective_Scan_bwd_kernel_traitsILi64ELi16ELb0ELb0ELb0ELb1ELb1EN3c104HalfEfEEv12SSMParamsBwd --------------------------
	.section	.nv.constant0._Z25selective_scan_bwd_kernelI32Selective_Scan_bwd_kernel_traitsILi64ELi16ELb0ELb0ELb0ELb1ELb1EN3c104HalfEfEEv12SSMParamsBwd,"a",@progbits
	.sectionflags	@""
	.align	4
.nv.constant0._Z25selective_scan_bwd_kernelI32Selective_Scan_bwd_kernel_traitsILi64ELi16ELb0ELb0ELb0ELb1ELb1EN3c104HalfEfEEv12SSMParamsBwd:
	.zero		1024


//--------------------- .nv.constant0._Z25selective_scan_bwd_kernelI32Selective_Scan_bwd_kernel_traitsILi64ELi16ELb0ELb0ELb1ELb0ELb0EN3c104HalfEfEEv12SSMParamsBwd --------------------------
	.section	.nv.constant0._Z25selective_scan_bwd_kernelI32Selective_Scan_bwd_kernel_traitsILi64ELi16ELb0ELb0ELb1ELb0ELb0EN3c104HalfEfEEv12SSMParamsBwd,"a",@progbits
	.sectionflags	@""
	.align	4
.nv.constant0._Z25selective_scan_bwd_kernelI32Selective_Scan_bwd_kernel_traitsILi64ELi16ELb0ELb0ELb1ELb0ELb0EN3c104HalfEfEEv12SSMParamsBwd:
	.zero		1024


//--------------------- .nv.constant0._Z25selective_scan_bwd_kernelI32Selective_Scan_bwd_kernel_traitsILi64ELi16ELb0ELb0ELb1ELb0ELb1EN3c104HalfEfEEv12SSMParamsBwd --------------------------
	.section	.nv.constant0._Z25selective_scan_bwd_kernelI32Selective_Scan_bwd_kernel_traitsILi64ELi16ELb0ELb0ELb1ELb0ELb1EN3c104HalfEfEEv12SSMParamsBwd,"a",@progbits
	.sectionflags	@""
	.align	4
.nv.constant0._Z25selective_scan_bwd_kernelI32Selective_Scan_bwd_kernel_traitsILi64ELi16ELb0ELb0ELb1ELb0ELb1EN3c104HalfEfEEv12SSMParamsBwd:
	.zero		1024


//--------------------- .nv.constant0._Z25selective_scan_bwd_kernelI32Selective_Scan_bwd_kernel_traitsILi64ELi16ELb0ELb0ELb1ELb1ELb0EN3c104HalfEfEEv12SSMParamsBwd --------------------------
	.section	.nv.constant0._Z25selective_scan_bwd_kernelI32Selective_Scan_bwd_kernel_traitsILi64ELi16ELb0ELb0ELb1ELb1ELb0EN3c104HalfEfEEv12SSMParamsBwd,"a",@progbits
	.sectionflags	@""
	.align	4
.nv.constant0._Z25selective_scan_bwd_kernelI32Selective_Scan_bwd_kernel_traitsILi64ELi16ELb0ELb0ELb1ELb1ELb0EN3c104HalfEfEEv12SSMParamsBwd:
	.zero		1024


//--------------------- .nv.constant0._Z25selective_scan_bwd_kernelI32Selective_Scan_bwd_kernel_traitsILi64ELi16ELb0ELb0ELb1ELb1ELb1EN3c104HalfEfEEv12SSMParamsBwd --------------------------
	.section	.nv.constant0._Z25selective_scan_bwd_kernelI32Selective_Scan_bwd_kernel_traitsILi64ELi16ELb0ELb0ELb1ELb1ELb1EN3c104HalfEfEEv12SSMParamsBwd,"a",@progbits
	.sectionflags	@""
	.align	4
.nv.constant0._Z25selective_scan_bwd_kernelI32Selective_Scan_bwd_kernel_traitsILi64ELi16ELb0ELb0ELb1ELb1ELb1EN3c104HalfEfEEv12SSMParamsBwd:
	.zero		1024


//--------------------- .nv.constant0._Z25selective_scan_bwd_kernelI32Selective_Scan_bwd_kernel_traitsILi64ELi16ELb0ELb1ELb0ELb0ELb0EN3c104HalfEfEEv12SSMParamsBwd --------------------------
	.section	.nv.constant0._Z25selective_scan_bwd_kernelI32Selective_Scan_bwd_kernel_traitsILi64ELi16ELb0ELb1ELb0ELb0ELb0EN3c104HalfEfEEv12SSMParamsBwd,"a",@progbits
	.sectionflags	@""
	.align	4
.nv.constant0._Z25selective_scan_bwd_kernelI32Selective_Scan_bwd_kernel_traitsILi64ELi16ELb0ELb1ELb0ELb0ELb0EN3c104HalfEfEEv12SSMParamsBwd:
	.zero		1024


//--------------------- .nv.constant0._Z25selective_scan_bwd_kernelI32Selective_Scan_bwd_kernel_traitsILi64ELi16ELb0ELb1ELb0ELb0ELb1EN3c104HalfEfEEv12SSMParamsBwd --------------------------
	.section	.nv.constant0._Z25selective_scan_bwd_kernelI32Selective_Scan_bwd_kernel_traitsILi64ELi16ELb0ELb1ELb0ELb0ELb1EN3c104HalfEfEEv12SSMParamsBwd,"a",@progbits
	.sectionflags	@""
	.align	4
.nv.constant0._Z25selective_scan_bwd_kernelI32Selective_Scan_bwd_kernel_traitsILi64ELi16ELb0ELb1ELb0ELb0ELb1EN3c104HalfEfEEv12SSMParamsBwd:
	.zero		1024


//--------------------- .nv.constant0._Z25selective_scan_bwd_kernelI32Selective_Scan_bwd_kernel_traitsILi64ELi16ELb0ELb1ELb0ELb1ELb0EN3c104HalfEfEEv12SSMParamsBwd --------------------------
	.section	.nv.constant0._Z25selective_scan_bwd_kernelI32Selective_Scan_bwd_kernel_traitsILi64ELi16ELb0ELb1ELb0ELb1ELb0EN3c104HalfEfEEv12SSMParamsBwd,"a",@progbits
	.sectionflags	@""
	.align	4
.nv.constant0._Z25selective_scan_bwd_kernelI32Selective_Scan_bwd_kernel_traitsILi64ELi16ELb0ELb1ELb0ELb1ELb0EN3c104HalfEfEEv12SSMParamsBwd:
	.zero		1024


//--------------------- .nv.constant0._Z25selective_scan_bwd_kernelI32Selective_Scan_bwd_kernel_traitsILi64ELi16ELb0ELb1ELb0ELb1ELb1EN3c104HalfEfEEv12SSMParamsBwd --------------------------
	.section	.nv.constant0._Z25selective_scan_bwd_kernelI32Selective_Scan_bwd_kernel_traitsILi64ELi16ELb0ELb1ELb0ELb1ELb1EN3c104HalfEfEEv12SSMParamsBwd,"a",@progbits
	.sectionflags	@""
	.align	4
.nv.constant0._Z25selective_scan_bwd_kernelI32Selective_Scan_bwd_kernel_traitsILi64ELi16ELb0ELb1ELb0ELb1ELb1EN3c104HalfEfEEv12SSMParamsBwd:
	.zero		1024


//--------------------- .nv.constant0._Z25selective_scan_bwd_kernelI32Selective_Scan_bwd_kernel_traitsILi64ELi16ELb0ELb1ELb1ELb0ELb0EN3c104HalfEfEEv12SSMParamsBwd --------------------------
	.section	.nv.constant0._Z25selective_scan_bwd_kernelI32Selective_Scan_bwd_kernel_traitsILi64ELi16ELb0ELb1ELb1ELb0ELb0EN3c104HalfEfEEv12SSMParamsBwd,"a",@progbits
	.sectionflags	@""
	.align	4
.nv.constant0._Z25selective_scan_bwd_kernelI32Selective_Scan_bwd_kernel_traitsILi64ELi16ELb0ELb1ELb1ELb0ELb0EN3c104HalfEfEEv12SSMParamsBwd:
	.zero		1024


//--------------------- .nv.constant0._Z25selective_scan_bwd_kernelI32Selective_Scan_bwd_kernel_traitsILi64ELi16ELb0ELb1ELb1ELb0ELb1EN3c104HalfEfEEv12SSMParamsBwd --------------------------
	.section	.nv.constant0._Z25selective_scan_bwd_kernelI32Selective_Scan_bwd_kernel_traitsILi64ELi16ELb0ELb1ELb1ELb0ELb1EN3c104HalfEfEEv12SSMParamsBwd,"a",@progbits
	.sectionflags	@""
	.align	4
.nv.constant0._Z25selective_scan_bwd_kernelI32Selective_Scan_bwd_kernel_traitsILi64ELi16ELb0ELb1ELb1ELb0ELb1EN3c104HalfEfEEv12SSMParamsBwd:
	.zero		1024


//--------------------- .nv.constant0._Z25selective_scan_bwd_kernelI32Selective_Scan_bwd_kernel_traitsILi64ELi16ELb0ELb1ELb1ELb1ELb0EN3c104HalfEfEEv12SSMParamsBwd --------------------------
	.section	.nv.constant0._Z25selective_scan_bwd_kernelI32Selective_Scan_bwd_kernel_traitsILi64ELi16ELb0ELb1ELb1ELb1ELb0EN3c104HalfEfEEv12SSMParamsBwd,"a",@progbits
	.sectionflags	@""
	.align	4
.nv.constant0._Z25selective_scan_bwd_kernelI32Selective_Scan_bwd_kernel_traitsILi64ELi16ELb0ELb1ELb1ELb1ELb0EN3c104HalfEfEEv12SSMParamsBwd:
	.zero		1024


//--------------------- .nv.constant0._Z25selective_scan_bwd_kernelI32Selective_Scan_bwd_kernel_traitsILi64ELi16ELb0ELb1ELb1ELb1ELb1EN3c104HalfEfEEv12SSMParamsBwd --------------------------
	.section	.nv.constant0._Z25selective_scan_bwd_kernelI32Selective_Scan_bwd_kernel_traitsILi64ELi16ELb0ELb1ELb1ELb1ELb1EN3c104HalfEfEEv12SSMParamsBwd,"a",@progbits
	.sectionflags	@""
	.align	4
.nv.constant0._Z25selective_scan_bwd_kernelI32Selective_Scan_bwd_kernel_traitsILi64ELi16ELb0ELb1ELb1ELb1ELb1EN3c104HalfEfEEv12SSMParamsBwd:
	.zero		1024


//--------------------- .nv.constant0._Z25selective_scan_bwd_kernelI32Selective_Scan_bwd_kernel_traitsILi64ELi16ELb1ELb0ELb0ELb0ELb0EN3c104HalfEfEEv12SSMParamsBwd --------------------------
	.section	.nv.constant0._Z25selective_scan_bwd_kernelI32Selective_Scan_bwd_kernel_traitsILi64ELi16ELb1ELb0ELb0ELb0ELb0EN3c104HalfEfEEv12SSMParamsBwd,"a",@progbits
	.sectionflags	@""
	.align	4
.nv.constant0._Z25selective_scan_bwd_kernelI32Selective_Scan_bwd_kernel_traitsILi64ELi16ELb1ELb0ELb0ELb0ELb0EN3c104HalfEfEEv12SSMParamsBwd:
	.zero		1024


//--------------------- .nv.constant0._Z25selective_scan_bwd_kernelI32Selective_Scan_bwd_kernel_traitsILi64ELi16ELb1ELb0ELb0ELb0ELb1EN3c104HalfEfEEv12SSMParamsBwd --------------------------
	.section	.nv.constant0._Z25selective_scan_bwd_kernelI32Selective_Scan_bwd_kernel_traitsILi64ELi16ELb1ELb0ELb0ELb0ELb1EN3c104HalfEfEEv12SSMParamsBwd,"a",@progbits
	.sectionflags	@""
	.align	4
.nv.constant0._Z25selective_scan_bwd_kernelI32Selective_Scan_bwd_kernel_traitsILi64ELi16ELb1ELb0ELb0ELb0ELb1EN3c104HalfEfEEv12SSMParamsBwd:
	.zero		1024


//--------------------- .nv.constant0._Z25selective_scan_bwd_kernelI32Selective_Scan_bwd_kernel_traitsILi64ELi16ELb1ELb0ELb0ELb1ELb0EN3c104HalfEfEEv12SSMParamsBwd --------------------------
	.section	.nv.constant0._Z25selective_scan_bwd_kernelI32Selective_Scan_bwd_kernel_traitsILi64ELi16ELb1ELb0ELb0ELb1ELb0EN3c104HalfEfEEv12SSMParamsBwd,"a",@progbits
	.sectionflags	@""
	.align	4
.nv.constant0._Z25selective_scan_bwd_kernelI32Selective_Scan_bwd_kernel_traitsILi64ELi16ELb1ELb0ELb0ELb1ELb0EN3c104HalfEfEEv12SSMParamsBwd:
	.zero		1024


//--------------------- .nv.constant0._Z25selective_scan_bwd_kernelI32Selective_Scan_bwd_kernel_traitsILi64ELi16ELb1ELb0ELb0ELb1ELb1EN3c104HalfEfEEv12SSMParamsBwd --------------------------
	.section	.nv.constant0._Z25selective_scan_bwd_kernelI32Selective_Scan_bwd_kernel_traitsILi64ELi16ELb1ELb0ELb0ELb1ELb1EN3c104HalfEfEEv12SSMParamsBwd,"a",@progbits
	.sectionflags	@""
	.align	4
.nv.constant0._Z25selective_scan_bwd_kernelI32Selective_Scan_bwd_kernel_traitsILi64ELi16ELb1ELb0ELb0ELb1ELb1EN3c104HalfEfEEv12SSMParamsBwd:
	.zero		1024


//--------------------- .nv.constant0._Z25selective_scan_bwd_kernelI32Selective_Scan_bwd_kernel_traitsILi64ELi16ELb1ELb0ELb1ELb0ELb0EN3c104HalfEfEEv12SSMParamsBwd --------------------------
	.section	.nv.constant0._Z25selective_scan_bwd_kernelI32Selective_Scan_bwd_kernel_traitsILi64ELi16ELb1ELb0ELb1ELb0ELb0EN3c104HalfEfEEv12SSMParamsBwd,"a",@progbits
	.sectionflags	@""
	.align	4
.nv.constant0._Z25selective_scan_bwd_kernelI32Selective_Scan_bwd_kernel_traitsILi64ELi16ELb1ELb0ELb1ELb0ELb0EN3c104HalfEfEEv12SSMParamsBwd:
	.zero		1024


//--------------------- .nv.constant0._Z25selective_scan_bwd_kernelI32Selective_Scan_bwd_kernel_traitsILi64ELi16ELb1ELb0ELb1ELb0ELb1EN3c104HalfEfEEv12SSMParamsBwd --------------------------
	.section	.nv.constant0._Z25selective_scan_bwd_kernelI32Selective_Scan_bwd_kernel_traitsILi64ELi16ELb1ELb0ELb1ELb0ELb1EN3c104HalfEfEEv12SSMParamsBwd,"a",@progbits
	.sectionflags	@""
	.align	4
.nv.constant0._Z25selective_scan_bwd_kernelI32Selective_Scan_bwd_kernel_traitsILi64ELi16ELb1ELb0ELb1ELb0ELb1EN3c104HalfEfEEv12SSMParamsBwd:
	.zero		1024


//--------------------- .nv.constant0._Z25selective_scan_bwd_kernelI32Selective_Scan_bwd_kernel_traitsILi64ELi16ELb1ELb0ELb1ELb1ELb0EN3c104HalfEfEEv12SSMParamsBwd --------------------------
	.section	.nv.constant0._Z25selective_scan_bwd_kernelI32Selective_Scan_bwd_kernel_traitsILi64ELi16ELb1ELb0ELb1ELb1ELb0EN3c104HalfEfEEv12SSMParamsBwd,"a",@progbits
	.sectionflags	@""
	.align	4
.nv.constant0._Z25selective_scan_bwd_kernelI32Selective_Scan_bwd_kernel_traitsILi64ELi16ELb1ELb0ELb1ELb1ELb0EN3c104HalfEfEEv12SSMParamsBwd:
	.zero		1024


//--------------------- .nv.constant0._Z25selective_scan_bwd_kernelI32Selective_Scan_bwd_kernel_traitsILi64ELi16ELb1ELb0ELb1ELb1ELb1EN3c104HalfEfEEv12SSMParamsBwd --------------------------
	.section	.nv.constant0._Z25selective_scan_bwd_kernelI32Selective_Scan_bwd_kernel_traitsILi64ELi16ELb1ELb0ELb1ELb1ELb1EN3c104HalfEfEEv12SSMParamsBwd,"a",@progbits
	.sectionflags	@""
	.align	4
.nv.constant0._Z25selective_scan_bwd_kernelI32Selective_Scan_bwd_kernel_traitsILi64ELi16ELb1ELb0ELb1ELb1ELb1EN3c104HalfEfEEv12SSMParamsBwd:
	.zero		1024


//--------------------- .nv.constant0._Z25selective_scan_bwd_kernelI32Selective_Scan_bwd_kernel_traitsILi64ELi16ELb1ELb1ELb0ELb0ELb0EN3c104HalfEfEEv12SSMParamsBwd --------------------------
	.section	.nv.constant0._Z25selective_scan_bwd_kernelI32Selective_Scan_bwd_kernel_traitsILi64ELi16ELb1ELb1ELb0ELb0ELb0EN3c104HalfEfEEv12SSMParamsBwd,"a",@progbits
	.sectionflags	@""
	.align	4
.nv.constant0._Z25selective_scan_bwd_kernelI32Selective_Scan_bwd_kernel_traitsILi64ELi16ELb1ELb1ELb0ELb0ELb0EN3c104HalfEfEEv12SSMParamsBwd:
	.zero		1024


//--------------------- .nv.constant0._Z25selective_scan_bwd_kernelI32Selective_Scan_bwd_kernel_traitsILi64ELi16ELb1ELb1ELb0ELb0ELb1EN3c104HalfEfEEv12SSMParamsBwd --------------------------
	.section	.nv.constant0._Z25selective_scan_bwd_kernelI32Selective_Scan_bwd_kernel_traitsILi64ELi16ELb1ELb1ELb0ELb0ELb1EN3c104HalfEfEEv12SSMParamsBwd,"a",@progbits
	.sectionflags	@""
	.align	4
.nv.constant0._Z25selective_scan_bwd_kernelI32Selective_Scan_bwd_kernel_traitsILi64ELi16ELb1ELb1ELb0ELb0ELb1EN3c104HalfEfEEv12SSMParamsBwd:
	.zero		1024


//--------------------- .nv.constant0._Z25selective_scan_bwd_kernelI32Selective_Scan_bwd_kernel_traitsILi64ELi16ELb1ELb1ELb0ELb1ELb0EN3c104HalfEfEEv12SSMParamsBwd --------------------------
	.section	.nv.constant0._Z25selective_scan_bwd_kernelI32Selective_Scan_bwd_kernel_traitsILi64ELi16ELb1ELb1ELb0ELb1ELb0EN3c104HalfEfEEv12SSMParamsBwd,"a",@progbits
	.sectionflags	@""
	.align	4
.nv.constant0._Z25selective_scan_bwd_kernelI32Selective_Scan_bwd_kernel_traitsILi64ELi16ELb1ELb1ELb0ELb1ELb0EN3c104HalfEfEEv12SSMParamsBwd:
	.zero		1024


//--------------------- .nv.constant0._Z25selective_scan_bwd_kernelI32Selective_Scan_bwd_kernel_traitsILi64ELi16ELb1ELb1ELb0ELb1ELb1EN3c104HalfEfEEv12SSMParamsBwd --------------------------
	.section	.nv.constant0._Z25selective_scan_bwd_kernelI32Selective_Scan_bwd_kernel_traitsILi64ELi16ELb1ELb1ELb0ELb1ELb1EN3c104HalfEfEEv12SSMParamsBwd,"a",@progbits
	.sectionflags	@""
	.align	4
.nv.constant0._Z25selective_scan_bwd_kernelI32Selective_Scan_bwd_kernel_traitsILi64ELi16ELb1ELb1ELb0ELb1ELb1EN3c104HalfEfEEv12SSMParamsBwd:
	.zero		1024


//--------------------- .nv.constant0._Z25selective_scan_bwd_kernelI32Selective_Scan_bwd_kernel_traitsILi64ELi16ELb1ELb1ELb1ELb0ELb0EN3c104HalfEfEEv12SSMParamsBwd --------------------------
	.section	.nv.constant0._Z25selective_scan_bwd_kernelI32Selective_Scan_bwd_kernel_traitsILi64ELi16ELb1ELb1ELb1ELb0ELb0EN3c104HalfEfEEv12SSMParamsBwd,"a",@progbits
	.sectionflags	@""
	.align	4
.nv.constant0._Z25selective_scan_bwd_kernelI32Selective_Scan_bwd_kernel_traitsILi64ELi16ELb1ELb1ELb1ELb0ELb0EN3c104HalfEfEEv12SSMParamsBwd:
	.zero		1024


//--------------------- .nv.constant0._Z25selective_scan_bwd_kernelI32Selective_Scan_bwd_kernel_traitsILi64ELi16ELb1ELb1ELb1ELb0ELb1EN3c104HalfEfEEv12SSMParamsBwd --------------------------
	.section	.nv.constant0._Z25selective_scan_bwd_kernelI32Selective_Scan_bwd_kernel_traitsILi64ELi16ELb1ELb1ELb1ELb0ELb1EN3c104HalfEfEEv12SSMParamsBwd,"a",@progbits
	.sectionflags	@""
	.align	4
.nv.constant0._Z25selective_scan_bwd_kernelI32Selective_Scan_bwd_kernel_traitsILi64ELi16ELb1ELb1ELb1ELb0ELb1EN3c104HalfEfEEv12SSMParamsBwd:
	.zero		1024


//--------------------- .nv.constant0._Z25selective_scan_bwd_kernelI32Selective_Scan_bwd_kernel_traitsILi64ELi16ELb1ELb1ELb1ELb1ELb0EN3c104HalfEfEEv12SSMParamsBwd --------------------------
	.section	.nv.constant0._Z25selective_scan_bwd_kernelI32Selective_Scan_bwd_kernel_traitsILi64ELi16ELb1ELb1ELb1ELb1ELb0EN3c104HalfEfEEv12SSMParamsBwd,"a",@progbits
	.sectionflags	@""
	.align	4
.nv.constant0._Z25selective_scan_bwd_kernelI32Selective_Scan_bwd_kernel_traitsILi64ELi16ELb1ELb1ELb1ELb1ELb0EN3c104HalfEfEEv12SSMParamsBwd:
	.zero		1024


//--------------------- .nv.constant0._Z25selective_scan_bwd_kernelI32Selective_Scan_bwd_kernel_traitsILi64ELi16ELb1ELb1ELb1ELb1ELb1EN3c104HalfEfEEv12SSMParamsBwd --------------------------
	.section	.nv.constant0._Z25selective_scan_bwd_kernelI32Selective_Scan_bwd_kernel_traitsILi64ELi16ELb1ELb1ELb1ELb1ELb1EN3c104HalfEfEEv12SSMParamsBwd,"a",@progbits
	.sectionflags	@""
	.align	4
.nv.constant0._Z25selective_scan_bwd_kernelI32Selective_Scan_bwd_kernel_traitsILi64ELi16ELb1ELb1ELb1ELb1ELb1EN3c104HalfEfEEv12SSMParamsBwd:
	.zero		1024


//--------------------- .nv.constant0._Z25selective_scan_bwd_kernelI32Selective_Scan_bwd_kernel_traitsILi32ELi16ELb0ELb0ELb0ELb0ELb0EN3c104HalfEfEEv12SSMParamsBwd --------------------------
	.section	.nv.constant0._Z25selective_scan_bwd_kernelI32Selective_Scan_bwd_kernel_traitsILi32ELi16ELb0ELb0ELb0ELb0ELb0EN3c104HalfEfEEv12SSMParamsBwd,"a",@progbits
	.sectionflags	@""
	.align	4
.nv.constant0._Z25selective_scan_bwd_kernelI32Selective_Scan_bwd_kernel_traitsILi32ELi16ELb0ELb0ELb0ELb0ELb0EN3c104HalfEfEEv12SSMParamsBwd:
	.zero		1024


//--------------------- .nv.constant0._Z25selective_scan_bwd_kernelI32Selective_Scan_bwd_kernel_traitsILi32ELi16ELb0ELb0ELb0ELb0ELb1EN3c104HalfEfEEv12SSMParamsBwd --------------------------
	.section	.nv.constant0._Z25selective_scan_bwd_kernelI32Selective_Scan_bwd_kernel_traitsILi32ELi16ELb0ELb0ELb0ELb0ELb1EN3c104HalfEfEEv12SSMParamsBwd,"a",@progbits
	.sectionflags	@""
	.align	4
.nv.constant0._Z25selective_scan_bwd_kernelI32Selective_Scan_bwd_kernel_traitsILi32ELi16ELb0ELb0ELb0ELb0ELb1EN3c104HalfEfEEv12SSMParamsBwd:
	.zero		1024


//--------------------- .nv.constant0._Z25selective_scan_bwd_kernelI32Selective_Scan_bwd_kernel_traitsILi32ELi16ELb0ELb0ELb0ELb1ELb0EN3c104HalfEfEEv12SSMParamsBwd --------------------------
	.section	.nv.constant0._Z25selective_scan_bwd_kernelI32Selective_Scan_bwd_kernel_traitsILi32ELi16ELb0ELb0ELb0ELb1ELb0EN3c104HalfEfEEv12SSMParamsBwd,"a",@progbits
	.sectionflags	@""
	.align	4
.nv.constant0._Z25selective_scan_bwd_kernelI32Selective_Scan_bwd_kernel_traitsILi32ELi16ELb0ELb0ELb0ELb1ELb0EN3c104HalfEfEEv12SSMParamsBwd:
	.zero		1024


//--------------------- .nv.constant0._Z25selective_scan_bwd_kernelI32Selective_Scan_bwd_kernel_traitsILi32ELi16ELb0ELb0ELb0ELb1ELb1EN3c104HalfEfEEv12SSMParamsBwd --------------------------
	.section	.nv.constant0._Z25selective_scan_bwd_kernelI32Selective_Scan_bwd_kernel_traitsILi32ELi16ELb0ELb0ELb0ELb1ELb1EN3c104HalfEfEEv12SSMParamsBwd,"a",@progbits
	.sectionflags	@""
	.align	4
.nv.constant0._Z25selective_scan_bwd_kernelI32Selective_Scan_bwd_kernel_traitsILi32ELi16ELb0ELb0ELb0ELb1ELb1EN3c104HalfEfEEv12SSMParamsBwd:
	.zero		1024


//--------------------- .nv.constant0._Z25selective_scan_bwd_kernelI32Selective_Scan_bwd_kernel_traitsILi32ELi16ELb0ELb0ELb1ELb0ELb0EN3c104HalfEfEEv12SSMParamsBwd --------------------------
	.section	.nv.constant0._Z25selective_scan_bwd_kernelI32Selective_Scan_bwd_kernel_traitsILi32ELi16ELb0ELb0ELb1ELb0ELb0EN3c104HalfEfEEv12SSMParamsBwd,"a",@progbits
	.sectionflags	@""
	.align	4
.nv.constant0._Z25selective_scan_bwd_kernelI32Selective_Scan_bwd_kernel_traitsILi32ELi16ELb0ELb0ELb1ELb0ELb0EN3c104HalfEfEEv12SSMParamsBwd:
	.zero		1024


//--------------------- .nv.constant0._Z25selective_scan_bwd_kernelI32Selective_Scan_bwd_kernel_traitsILi32ELi16ELb0ELb0ELb1ELb0ELb1EN3c104HalfEfEEv12SSMParamsBwd --------------------------
	.section	.nv.constant0._Z25selective_scan_bwd_kernelI32Selective_Scan_bwd_kernel_traitsILi32ELi16ELb0ELb0ELb1ELb0ELb1EN3c104HalfEfEEv12SSMParamsBwd,"a",@progbits
	.sectionflags	@""
	.align	4
.nv.constant0._Z25selective_scan_bwd_kernelI32Selective_Scan_bwd_kernel_traitsILi32ELi16ELb0ELb0ELb1ELb0ELb1EN3c104HalfEfEEv12SSMParamsBwd:
	.zero		1024


//--------------------- .nv.constant0._Z25selective_scan_bwd_kernelI32Selective_Scan_bwd_kernel_traitsILi32ELi16ELb0ELb0ELb1ELb1ELb0EN3c104HalfEfEEv12SSMParamsBwd --------------------------
	.section	.nv.constant0._Z25selective_scan_bwd_kernelI32Selective_Scan_bwd_kernel_traitsILi32ELi16ELb0ELb0ELb1ELb1ELb0EN3c104HalfEfEEv12SSMParamsBwd,"a",@progbits
	.sectionflags	@""
	.align	4
.nv.constant0._Z25selective_scan_bwd_kernelI32Selective_Scan_bwd_kernel_traitsILi32ELi16ELb0ELb0ELb1ELb1ELb0EN3c104HalfEfEEv12SSMParamsBwd:
	.zero		1024


//--------------------- .nv.constant0._Z25selective_scan_bwd_kernelI32Selective_Scan_bwd_kernel_traitsILi32ELi16ELb0ELb0ELb1ELb1ELb1EN3c104HalfEfEEv12SSMParamsBwd --------------------------
	.section	.nv.constant0._Z25selective_scan_bwd_kernelI32Selective_Scan_bwd_kernel_traitsILi32ELi16ELb0ELb0ELb1ELb1ELb1EN3c104HalfEfEEv12SSMParamsBwd,"a",@progbits
	.sectionflags	@""
	.align	4
.nv.constant0._Z25selective_scan_bwd_kernelI32Selective_Scan_bwd_kernel_traitsILi32ELi16ELb0ELb0ELb1ELb1ELb1EN3c104HalfEfEEv12SSMParamsBwd:
	.zero		1024


//--------------------- .nv.constant0._Z25selective_scan_bwd_kernelI32Selective_Scan_bwd_kernel_traitsILi32ELi16ELb0ELb1ELb0ELb0ELb0EN3c104HalfEfEEv12SSMParamsBwd --------------------------
	.section	.nv.constant0._Z25selective_scan_bwd_kernelI32Selective_Scan_bwd_kernel_traitsILi32ELi16ELb0ELb1ELb0ELb0ELb0EN3c104HalfEfEEv12SSMParamsBwd,"a",@progbits
	.sectionflags	@""
	.align	4
.nv.constant0._Z25selective_scan_bwd_kernelI32Selective_Scan_bwd_kernel_traitsILi32ELi16ELb0ELb1ELb0ELb0ELb0EN3c104HalfEfEEv12SSMParamsBwd:
	.zero		1024


//--------------------- .nv.constant0._Z25selective_scan_bwd_kernelI32Selective_Scan_bwd_kernel_traitsILi32ELi16ELb0ELb1ELb0ELb0ELb1EN3c104HalfEfEEv12SSMParamsBwd --------------------------
	.section	.nv.constant0._Z25selective_scan_bwd_kernelI32Selective_Scan_bwd_kernel_traitsILi32ELi16ELb0ELb1ELb0ELb0ELb1EN3c104HalfEfEEv12SSMParamsBwd,"a",@progbits
	.sectionflags	@""
	.align	4
.nv.constant0._Z25selective_scan_bwd_kernelI32Selective_Scan_bwd_kernel_traitsILi32ELi16ELb0ELb1ELb0ELb0ELb1EN3c104HalfEfEEv12SSMParamsBwd:
	.zero		1024


//--------------------- .nv.constant0._Z25selective_scan_bwd_kernelI32Selective_Scan_bwd_kernel_traitsILi32ELi16ELb0ELb1ELb0ELb1ELb0EN3c104HalfEfEEv12SSMParamsBwd --------------------------
	.section	.nv.constant0._Z25selective_scan_bwd_kernelI32Selective_Scan_bwd_kernel_traitsILi32ELi16ELb0ELb1ELb0ELb1ELb0EN3c104HalfEfEEv12SSMParamsBwd,"a",@progbits
	.sectionflags	@""
	.align	4
.nv.constant0._Z25selective_scan_bwd_kernelI32Selective_Scan_bwd_kernel_traitsILi32ELi16ELb0ELb1ELb0ELb1ELb0EN3c104HalfEfEEv12SSMParamsBwd:
	.zero		1024


//--------------------- .nv.constant0._Z25selective_scan_bwd_kernelI32Selective_Scan_bwd_kernel_traitsILi32ELi16ELb0ELb1ELb0ELb1ELb1EN3c104HalfEfEEv12SSMParamsBwd --------------------------
	.section	.nv.constant0._Z25selective_scan_bwd_kernelI32Selective_Scan_bwd_kernel_traitsILi32ELi16ELb0ELb1ELb0ELb1ELb1EN3c104HalfEfEEv12SSMParamsBwd,"a",@progbits
	.sectionflags	@""
	.align	4
.nv.constant0._Z25selective_scan_bwd_kernelI32Selective_Scan_bwd_kernel_traitsILi32ELi16ELb0ELb1ELb0ELb1ELb1EN3c104HalfEfEEv12SSMParamsBwd:
	.zero		1024


//--------------------- .nv.constant0._Z25selective_scan_bwd_kernelI32Selective_Scan_bwd_kernel_traitsILi32ELi16ELb0ELb1ELb1ELb0ELb0EN3c104HalfEfEEv12SSMParamsBwd --------------------------
	.section	.nv.constant0._Z25selective_scan_bwd_kernelI32Selective_Scan_bwd_kernel_traitsILi32ELi16ELb0ELb1ELb1ELb0ELb0EN3c104HalfEfEEv12SSMParamsBwd,"a",@progbits
	.sectionflags	@""
	.align	4
.nv.constant0._Z25selective_scan_bwd_kernelI32Selective_Scan_bwd_kernel_traitsILi32ELi16ELb0ELb1ELb1ELb0ELb0EN3c104HalfEfEEv12SSMParamsBwd:
	.zero		1024


//--------------------- .nv.constant0._Z25selective_scan_bwd_kernelI32Selective_Scan_bwd_kernel_traitsILi32ELi16ELb0ELb1ELb1ELb0ELb1EN3c104HalfEfEEv12SSMParamsBwd --------------------------
	.section	.nv.constant0._Z25selective_scan_bwd_kernelI32Selective_Scan_bwd_kernel_traitsILi32ELi16ELb0ELb1ELb1ELb0ELb1EN3c104HalfEfEEv12SSMParamsBwd,"a",@progbits
	.sectionflags	@""
	.align	4
.nv.constant0._Z25selective_scan_bwd_kernelI32Selective_Scan_bwd_kernel_traitsILi32ELi16ELb0ELb1ELb1ELb0ELb1EN3c104HalfEfEEv12SSMParamsBwd:
	.zero		1024


//--------------------- .nv.constant0._Z25selective_scan_bwd_kernelI32Selective_Scan_bwd_kernel_traitsILi32ELi16ELb0ELb1ELb1ELb1ELb0EN3c104HalfEfEEv12SSMParamsBwd --------------------------
	.section	.nv.constant0._Z25selective_scan_bwd_kernelI32Selective_Scan_bwd_kernel_traitsILi32ELi16ELb0ELb1ELb1ELb1ELb0EN3c104HalfEfEEv12SSMParamsBwd,"a",@progbits
	.sectionflags	@""
	.align	4
.nv.constant0._Z25selective_scan_bwd_kernelI32Selective_Scan_bwd_kernel_traitsILi32ELi16ELb0ELb1ELb1ELb1ELb0EN3c104HalfEfEEv12SSMParamsBwd:
	.zero		1024


//--------------------- .nv.constant0._Z25selective_scan_bwd_kernelI32Selective_Scan_bwd_kernel_traitsILi32ELi16ELb0ELb1ELb1ELb1ELb1EN3c104HalfEfEEv12SSMParamsBwd --------------------------
	.section	.nv.constant0._Z25selective_scan_bwd_kernelI32Selective_Scan_bwd_kernel_traitsILi32ELi16ELb0ELb1ELb1ELb1ELb1EN3c104HalfEfEEv12SSMParamsBwd,"a",@progbits
	.sectionflags	@""
	.align	4
.nv.constant0._Z25selective_scan_bwd_kernelI32Selective_Scan_bwd_kernel_traitsILi32ELi16ELb0ELb1ELb1ELb1ELb1EN3c104HalfEfEEv12SSMParamsBwd:
	.zero		1024


//--------------------- .nv.constant0._Z25selective_scan_bwd_kernelI32Selective_Scan_bwd_kernel_traitsILi32ELi16ELb1ELb0ELb0ELb0ELb0EN3c104HalfEfEEv12SSMParamsBwd --------------------------
	.section	.nv.constant0._Z25selective_scan_bwd_kernelI32Selective_Scan_bwd_kernel_traitsILi32ELi16ELb1ELb0ELb0ELb0ELb0EN3c104HalfEfEEv12SSMParamsBwd,"a",@progbits
	.sectionflags	@""
	.align	4
.nv.constant0._Z25selective_scan_bwd_kernelI32Selective_Scan_bwd_kernel_traitsILi32ELi16ELb1ELb0ELb0ELb0ELb0EN3c104HalfEfEEv12SSMParamsBwd:
	.zero		1024


//--------------------- .nv.constant0._Z25selective_scan_bwd_kernelI32Selective_Scan_bwd_kernel_traitsILi32ELi16ELb1ELb0ELb0ELb0ELb1EN3c104HalfEfEEv12SSMParamsBwd --------------------------
	.section	.nv.constant0._Z25selective_scan_bwd_kernelI32Selective_Scan_bwd_kernel_traitsILi32ELi16ELb1ELb0ELb0ELb0ELb1EN3c104HalfEfEEv12SSMParamsBwd,"a",@progbits
	.sectionflags	@""
	.align	4
.nv.constant0._Z25selective_scan_bwd_kernelI32Selective_Scan_bwd_kernel_traitsILi32ELi16ELb1ELb0ELb0ELb0ELb1EN3c104HalfEfEEv12SSMParamsBwd:
	.zero		1024


//--------------------- .nv.constant0._Z25selective_scan_bwd_kernelI32Selective_Scan_bwd_kernel_traitsILi32ELi16ELb1ELb0ELb0ELb1ELb0EN3c104HalfEfEEv12SSMParamsBwd --------------------------
	.section	.nv.constant0._Z25selective_scan_bwd_kernelI32Selective_Scan_bwd_kernel_traitsILi32ELi16ELb1ELb0ELb0ELb1ELb0EN3c104HalfEfEEv12SSMParamsBwd,"a",@progbits
	.sectionflags	@""
	.align	4
.nv.constant0._Z25selective_scan_bwd_kernelI32Selective_Scan_bwd_kernel_traitsILi32ELi16ELb1ELb0ELb0ELb1ELb0EN3c104HalfEfEEv12SSMParamsBwd:
	.zero		1024


//--------------------- .nv.constant0._Z25selective_scan_bwd_kernelI32Selective_Scan_bwd_kernel_traitsILi32ELi16ELb1ELb0ELb0ELb1ELb1EN3c104HalfEfEEv12SSMParamsBwd --------------------------
	.section	.nv.constant0._Z25selective_scan_bwd_kernelI32Selective_Scan_bwd_kernel_traitsILi32ELi16ELb1ELb0ELb0ELb1ELb1EN3c104HalfEfEEv12SSMParamsBwd,"a",@progbits
	.sectionflags	@""
	.align	4
.nv.constant0._Z25selective_scan_bwd_kernelI32Selective_Scan_bwd_kernel_traitsILi32ELi16ELb1ELb0ELb0ELb1ELb1EN3c104HalfEfEEv12SSMParamsBwd:
	.zero		1024


//--------------------- .nv.constant0._Z25selective_scan_bwd_kernelI32Selective_Scan_bwd_kernel_traitsILi32ELi16ELb1ELb0ELb1ELb0ELb0EN3c104HalfEfEEv12SSMParamsBwd --------------------------
	.section	.nv.constant0._Z25selective_scan_bwd_kernelI32Selective_Scan_bwd_kernel_traitsILi32ELi16ELb1ELb0ELb1ELb0ELb0EN3c104HalfEfEEv12SSMParamsBwd,"a",@progbits
	.sectionflags	@""
	.align	4
.nv.constant0._Z25selective_scan_bwd_kernelI32Selective_Scan_bwd_kernel_traitsILi32ELi16ELb1ELb0ELb1ELb0ELb0EN3c104HalfEfEEv12SSMParamsBwd:
	.zero		1024


//--------------------- .nv.constant0._Z25selective_scan_bwd_kernelI32Selective_Scan_bwd_kernel_traitsILi32ELi16ELb1ELb0ELb1ELb0ELb1EN3c104HalfEfEEv12SSMParamsBwd --------------------------
	.section	.nv.constant0._Z25selective_scan_bwd_kernelI32Selective_Scan_bwd_kernel_traitsILi32ELi16ELb1ELb0ELb1ELb0ELb1EN3c104HalfEfEEv12SSMParamsBwd,"a",@progbits
	.sectionflags	@""
	.align	4
.nv.constant0._Z25selective_scan_bwd_kernelI32Selective_Scan_bwd_kernel_traitsILi32ELi16ELb1ELb0ELb1ELb0ELb1EN3c104HalfEfEEv12SSMParamsBwd:
	.zero		1024


//--------------------- .nv.constant0._Z25selective_scan_bwd_kernelI32Selective_Scan_bwd_kernel_traitsILi32ELi16ELb1ELb0ELb1ELb1ELb0EN3c104HalfEfEEv12SSMParamsBwd --------------------------
	.section	.nv.constant0._Z25selective_scan_bwd_kernelI32Selective_Scan_bwd_kernel_traitsILi32ELi16ELb1ELb0ELb1ELb1ELb0EN3c104HalfEfEEv12SSMParamsBwd,"a",@progbits
	.sectionflags	@""
	.align	4
.nv.constant0._Z25selective_scan_bwd_kernelI32Selective_Scan_bwd_kernel_traitsILi32ELi16ELb1ELb0ELb1ELb1ELb0EN3c104HalfEfEEv12SSMParamsBwd:
	.zero		1024


//--------------------- .nv.constant0._Z25selective_scan_bwd_kernelI32Selective_Scan_bwd_kernel_traitsILi32ELi16ELb1ELb0ELb1ELb1ELb1EN3c104HalfEfEEv12SSMParamsBwd --------------------------
	.section	.nv.constant0._Z25selective_scan_bwd_kernelI32Selective_Scan_bwd_kernel_traitsILi32ELi16ELb1ELb0ELb1ELb1ELb1EN3c104HalfEfEEv12SSMParamsBwd,"a",@progbits
	.sectionflags	@""
	.align	4
.nv.constant0._Z25selective_scan_bwd_kernelI32Selective_Scan_bwd_kernel_traitsILi32ELi16ELb1ELb0ELb1ELb1ELb1EN3c104HalfEfEEv12SSMParamsBwd:
	.zero		1024


//--------------------- .nv.constant0._Z25selective_scan_bwd_kernelI32Selective_Scan_bwd_kernel_traitsILi32ELi16ELb1ELb1ELb0ELb0ELb0EN3c104HalfEfEEv12SSMParamsBwd --------------------------
	.section	.nv.constant0._Z25selective_scan_bwd_kernelI32Selective_Scan_bwd_kernel_traitsILi32ELi16ELb1ELb1ELb0ELb0ELb0EN3c104HalfEfEEv12SSMParamsBwd,"a",@progbits
	.sectionflags	@""
	.align	4
.nv.constant0._Z25selective_scan_bwd_kernelI32Selective_Scan_bwd_kernel_traitsILi32ELi16ELb1ELb1ELb0ELb0ELb0EN3c104HalfEfEEv12SSMParamsBwd:
	.zero		1024


//--------------------- .nv.constant0._Z25selective_scan_bwd_kernelI32Selective_Scan_bwd_kernel_traitsILi32ELi16ELb1ELb1ELb0ELb0ELb1EN3c104HalfEfEEv12SSMParamsBwd --------------------------
	.section	.nv.constant0._Z25selective_scan_bwd_kernelI32Selective_Scan_bwd_kernel_traitsILi32ELi16ELb1ELb1ELb0ELb0ELb1EN3c104HalfEfEEv12SSMParamsBwd,"a",@progbits
	.sectionflags	@""
	.align	4
.nv.constant0._Z25selective_scan_bwd_kernelI32Selective_Scan_bwd_kernel_traitsILi32ELi16ELb1ELb1ELb0ELb0ELb1EN3c104HalfEfEEv12SSMParamsBwd:
	.zero		1024


//--------------------- .nv.constant0._Z25selective_scan_bwd_kernelI32Selective_Scan_bwd_kernel_traitsILi32ELi16ELb1ELb1ELb0ELb1ELb0EN3c104HalfEfEEv12SSMParamsBwd --------------------------
	.section	.nv.constant0._Z25selective_scan_bwd_kernelI32Selective_Scan_bwd_kernel_traitsILi32ELi16ELb1ELb1ELb0ELb1ELb0EN3c104HalfEfEEv12SSMParamsBwd,"a",@progbits
	.sectionflags	@""
	.align	4
.nv.constant0._Z25selective_scan_bwd_kernelI32Selective_Scan_bwd_kernel_traitsILi32ELi16ELb1ELb1ELb0ELb1ELb0EN3c104HalfEfEEv12SSMParamsBwd:
	.zero		1024


//--------------------- .nv.constant0._Z25selective_scan_bwd_kernelI32Selective_Scan_bwd_kernel_traitsILi32ELi16ELb1ELb1ELb0ELb1ELb1EN3c104HalfEfEEv12SSMParamsBwd --------------------------
	.section	.nv.constant0._Z25selective_scan_bwd_kernelI32Selective_Scan_bwd_kernel_traitsILi32ELi16ELb1ELb1ELb0ELb1ELb1EN3c104HalfEfEEv12SSMParamsBwd,"a",@progbits
	.sectionflags	@""
	.align	4
.nv.constant0._Z25selective_scan_bwd_kernelI32Selective_Scan_bwd_kernel_traitsILi32ELi16ELb1ELb1ELb0ELb1ELb1EN3c104HalfEfEEv12SSMParamsBwd:
	.zero		1024


//--------------------- .nv.constant0._Z25selective_scan_bwd_kernelI32Selective_Scan_bwd_kernel_traitsILi32ELi16ELb1ELb1ELb1ELb0ELb0EN3c104HalfEfEEv12SSMParamsBwd --------------------------
	.section	.nv.constant0._Z25selective_scan_bwd_kernelI32Selective_Scan_bwd_kernel_traitsILi32ELi16ELb1ELb1ELb1ELb0ELb0EN3c104HalfEfEEv12SSMParamsBwd,"a",@progbits
	.sectionflags	@""
	.align	4
.nv.constant0._Z25selective_scan_bwd_kernelI32Selective_Scan_bwd_kernel_traitsILi32ELi16ELb1ELb1ELb1ELb0ELb0EN3c104HalfEfEEv12SSMParamsBwd:
	.zero		1024


//--------------------- .nv.constant0._Z25selective_scan_bwd_kernelI32Selective_Scan_bwd_kernel_traitsILi32ELi16ELb1ELb1ELb1ELb0ELb1EN3c104HalfEfEEv12SSMParamsBwd --------------------------
	.section	.nv.constant0._Z25selective_scan_bwd_kernelI32Selective_Scan_bwd_kernel_traitsILi32ELi16ELb1ELb1ELb1ELb0ELb1EN3c104HalfEfEEv12SSMParamsBwd,"a",@progbits
	.sectionflags	@""
	.align	4
.nv.constant0._Z25selective_scan_bwd_kernelI32Selective_Scan_bwd_kernel_traitsILi32ELi16ELb1ELb1ELb1ELb0ELb1EN3c104HalfEfEEv12SSMParamsBwd:
	.zero		1024


//--------------------- .nv.constant0._Z25selective_scan_bwd_kernelI32Selective_Scan_bwd_kernel_traitsILi32ELi16ELb1ELb1ELb1ELb1ELb0EN3c104HalfEfEEv12SSMParamsBwd --------------------------
	.section	.nv.constant0._Z25selective_scan_bwd_kernelI32Selective_Scan_bwd_kernel_traitsILi32ELi16ELb1ELb1ELb1ELb1ELb0EN3c104HalfEfEEv12SSMParamsBwd,"a",@progbits
	.sectionflags	@""
	.align	4
.nv.constant0._Z25selective_scan_bwd_kernelI32Selective_Scan_bwd_kernel_traitsILi32ELi16ELb1ELb1ELb1ELb1ELb0EN3c104HalfEfEEv12SSMParamsBwd:
	.zero		1024


//--------------------- .nv.constant0._Z25selective_scan_bwd_kernelI32Selective_Scan_bwd_kernel_traitsILi32ELi16ELb1ELb1ELb1ELb1ELb1EN3c104HalfEfEEv12SSMParamsBwd --------------------------
	.section	.nv.constant0._Z25selective_scan_bwd_kernelI32Selective_Scan_bwd_kernel_traitsILi32ELi16ELb1ELb1ELb1ELb1ELb1EN3c104HalfEfEEv12SSMParamsBwd,"a",@progbits
	.sectionflags	@""
	.align	4
.nv.constant0._Z25selective_scan_bwd_kernelI32Selective_Scan_bwd_kernel_traitsILi32ELi16ELb1ELb1ELb1ELb1ELb1EN3c104HalfEfEEv12SSMParamsBwd:
	.zero		1024


//--------------------- .nv.constant0._Z25selective_scan_bwd_kernelI32Selective_Scan_bwd_kernel_traitsILi32ELi8ELb0ELb0ELb0ELb0ELb0EN3c104HalfEfEEv12SSMParamsBwd --------------------------
	.section	.nv.constant0._Z25selective_scan_bwd_kernelI32Selective_Scan_bwd_kernel_traitsILi32ELi8ELb0ELb0ELb0ELb0ELb0EN3c104HalfEfEEv12SSMParamsBwd,"a",@progbits
	.sectionflags	@""
	.align	4
.nv.constant0._Z25selective_scan_bwd_kernelI32Selective_Scan_bwd_kernel_traitsILi32ELi8ELb0ELb0ELb0ELb0ELb0EN3c104HalfEfEEv12SSMParamsBwd:
	.zero		1024


//--------------------- .nv.constant0._Z25selective_scan_bwd_kernelI32Selective_Scan_bwd_kernel_traitsILi32ELi8ELb0ELb0ELb0ELb0ELb1EN3c104HalfEfEEv12SSMParamsBwd --------------------------
	.section	.nv.constant0._Z25selective_scan_bwd_kernelI32Selective_Scan_bwd_kernel_traitsILi32ELi8ELb0ELb0ELb0ELb0ELb1EN3c104HalfEfEEv12SSMParamsBwd,"a",@progbits
	.sectionflags	@""
	.align	4
.nv.constant0._Z25selective_scan_bwd_kernelI32Selective_Scan_bwd_kernel_traitsILi32ELi8ELb0ELb0ELb0ELb0ELb1EN3c104HalfEfEEv12SSMParamsBwd:
	.zero		1024


//--------------------- .nv.constant0._Z25selective_scan_bwd_kernelI32Selective_Scan_bwd_kernel_traitsILi32ELi8ELb0ELb0ELb0ELb1ELb0EN3c104HalfEfEEv12SSMParamsBwd --------------------------
	.section	.nv.constant0._Z25selective_scan_bwd_kernelI32Selective_Scan_bwd_kernel_traitsILi32ELi8ELb0ELb0ELb0ELb1ELb0EN3c104HalfEfEEv12SSMParamsBwd,"a",@progbits
	.sectionflags	@""
	.align	4
.nv.constant0._Z25selective_scan_bwd_kernelI32Selective_Scan_bwd_kernel_traitsILi32ELi8ELb0ELb0ELb0ELb1ELb0EN3c104HalfEfEEv12SSMParamsBwd:
	.zero		1024


//--------------------- .nv.constant0._Z25selective_scan_bwd_kernelI32Selective_Scan_bwd_kernel_traitsILi32ELi8ELb0ELb0ELb0ELb1ELb1EN3c104HalfEfEEv12SSMParamsBwd --------------------------
	.section	.nv.constant0._Z25selective_scan_bwd_kernelI32Selective_Scan_bwd_kernel_traitsILi32ELi8ELb0ELb0ELb0ELb1ELb1EN3c104HalfEfEEv12SSMParamsBwd,"a",@progbits
	.sectionflags	@""
	.align	4
.nv.constant0._Z25selective_scan_bwd_kernelI32Selective_Scan_bwd_kernel_traitsILi32ELi8ELb0ELb0ELb0ELb1ELb1EN3c104HalfEfEEv12SSMParamsBwd:
	.zero		1024


//--------------------- .nv.constant0._Z25selective_scan_bwd_kernelI32Selective_Scan_bwd_kernel_traitsILi32ELi8ELb0ELb0ELb1ELb0ELb0EN3c104HalfEfEEv12SSMParamsBwd --------------------------
	.section	.nv.constant0._Z25selective_scan_bwd_kernelI32Selective_Scan_bwd_kernel_traitsILi32ELi8ELb0ELb0ELb1ELb0ELb0EN3c104HalfEfEEv12SSMParamsBwd,"a",@progbits
	.sectionflags	@""
	.align	4
.nv.constant0._Z25selective_scan_bwd_kernelI32Selective_Scan_bwd_kernel_traitsILi32ELi8ELb0ELb0ELb1ELb0ELb0EN3c104HalfEfEEv12SSMParamsBwd:
	.zero		1024


//--------------------- .nv.constant0._Z25selective_scan_bwd_kernelI32Selective_Scan_bwd_kernel_traitsILi32ELi8ELb0ELb0ELb1ELb0ELb1EN3c104HalfEfEEv12SSMParamsBwd --------------------------
	.section	.nv.constant0._Z25selective_scan_bwd_kernelI32Selective_Scan_bwd_kernel_traitsILi32ELi8ELb0ELb0ELb1ELb0ELb1EN3c104HalfEfEEv12SSMParamsBwd,"a",@progbits
	.sectionflags	@""
	.align	4
.nv.constant0._Z25selective_scan_bwd_kernelI32Selective_Scan_bwd_kernel_traitsILi32ELi8ELb0ELb0ELb1ELb0ELb1EN3c104HalfEfEEv12SSMParamsBwd:
	.zero		1024


//--------------------- .nv.constant0._Z25selective_scan_bwd_kernelI32Selective_Scan_bwd_kernel_traitsILi32ELi8ELb0ELb0ELb1ELb1ELb0EN3c104HalfEfEEv12SSMParamsBwd --------------------------
	.section	.nv.constant0._Z25selective_scan_bwd_kernelI32Selective_Scan_bwd_kernel_traitsILi32ELi8ELb0ELb0ELb1ELb1ELb0EN3c104HalfEfEEv12SSMParamsBwd,"a",@progbits
	.sectionflags	@""
	.align	4
.nv.constant0._Z25selective_scan_bwd_kernelI32Selective_Scan_bwd_kernel_traitsILi32ELi8ELb0ELb0ELb1ELb1ELb0EN3c104HalfEfEEv12SSMParamsBwd:
	.zero		1024


//--------------------- .nv.constant0._Z25selective_scan_bwd_kernelI32Selective_Scan_bwd_kernel_traitsILi32ELi8ELb0ELb0ELb1ELb1ELb1EN3c104HalfEfEEv12SSMParamsBwd --------------------------
	.section	.nv.constant0._Z25selective_scan_bwd_kernelI32Selective_Scan_bwd_kernel_traitsILi32ELi8ELb0ELb0ELb1ELb1ELb1EN3c104HalfEfEEv12SSMParamsBwd,"a",@progbits
	.sectionflags	@""
	.align	4
.nv.constant0._Z25selective_scan_bwd_kernelI32Selective_Scan_bwd_kernel_traitsILi32ELi8ELb0ELb0ELb1ELb1ELb1EN3c104HalfEfEEv12SSMParamsBwd:
	.zero		1024


//--------------------- .nv.constant0._Z25selective_scan_bwd_kernelI32Selective_Scan_bwd_kernel_traitsILi32ELi8ELb0ELb1ELb0ELb0ELb0EN3c104HalfEfEEv12SSMParamsBwd --------------------------
	.section	.nv.constant0._Z25selective_scan_bwd_kernelI32Selective_Scan_bwd_kernel_traitsILi32ELi8ELb0ELb1ELb0ELb0ELb0EN3c104HalfEfEEv12SSMParamsBwd,"a",@progbits
	.sectionflags	@""
	.align	4
.nv.constant0._Z25selective_scan_bwd_kernelI32Selective_Scan_bwd_kernel_traitsILi32ELi8ELb0ELb1ELb0ELb0ELb0EN3c104HalfEfEEv12SSMParamsBwd:
	.zero		1024


//--------------------- .nv.constant0._Z25selective_scan_bwd_kernelI32Selective_Scan_bwd_kernel_traitsILi32ELi8ELb0ELb1ELb0ELb0ELb1EN3c104HalfEfEEv12SSMParamsBwd --------------------------
	.section	.nv.constant0._Z25selective_scan_bwd_kernelI32Selective_Scan_bwd_kernel_traitsILi32ELi8ELb0ELb1ELb0ELb0ELb1EN3c104HalfEfEEv12SSMParamsBwd,"a",@progbits
	.sectionflags	@""
	.align	4
.nv.constant0._Z25selective_scan_bwd_kernelI32Selective_Scan_bwd_kernel_traitsILi32ELi8ELb0ELb1ELb0ELb0ELb1EN3c104HalfEfEEv12SSMParamsBwd:
	.zero		1024


//--------------------- .nv.constant0._Z25selective_scan_bwd_kernelI32Selective_Scan_bwd_kernel_traitsILi32ELi8ELb0ELb1ELb0ELb1ELb0EN3c104HalfEfEEv12SSMParamsBwd --------------------------
	.section	.nv.constant0._Z25selective_scan_bwd_kernelI32Selective_Scan_bwd_kernel_traitsILi32ELi8ELb0ELb1ELb0ELb1ELb0EN3c104HalfEfEEv12SSMParamsBwd,"a",@progbits
	.sectionflags	@""
	.align	4
.nv.constant0._Z25selective_scan_bwd_kernelI32Selective_Scan_bwd_kernel_traitsILi32ELi8ELb0ELb1ELb0ELb1ELb0EN3c104HalfEfEEv12SSMParamsBwd:
	.zero		1024


//--------------------- .nv.constant0._Z25selective_scan_bwd_kernelI32Selective_Scan_bwd_kernel_traitsILi32ELi8ELb0ELb1ELb0ELb1ELb1EN3c104HalfEfEEv12SSMParamsBwd --------------------------
	.section	.nv.constant0._Z25selective_scan_bwd_kernelI32Selective_Scan_bwd_kernel_traitsILi32ELi8ELb0ELb1ELb0ELb1ELb1EN3c104HalfEfEEv12SSMParamsBwd,"a",@progbits
	.sectionflags	@""
	.align	4
.nv.constant0._Z25selective_scan_bwd_kernelI32Selective_Scan_bwd_kernel_traitsILi32ELi8ELb0ELb1ELb0ELb1ELb1EN3c104HalfEfEEv12SSMParamsBwd:
	.zero		1024


//--------------------- .nv.constant0._Z25selective_scan_bwd_kernelI32Selective_Scan_bwd_kernel_traitsILi32ELi8ELb0ELb1ELb1ELb0ELb0EN3c104HalfEfEEv12SSMParamsBwd --------------------------
	.section	.nv.constant0._Z25selective_scan_bwd_kernelI32Selective_Scan_bwd_kernel_traitsILi32ELi8ELb0ELb1ELb1ELb0ELb0EN3c104HalfEfEEv12SSMParamsBwd,"a",@progbits
	.sectionflags	@""
	.align	4
.nv.constant0._Z25selective_scan_bwd_kernelI32Selective_Scan_bwd_kernel_traitsILi32ELi8ELb0ELb1ELb1ELb0ELb0EN3c104HalfEfEEv12SSMParamsBwd:
	.zero		1024


//--------------------- .nv.constant0._Z25selective_scan_bwd_kernelI32Selective_Scan_bwd_kernel_traitsILi32ELi8ELb0ELb1ELb1ELb0ELb1EN3c104HalfEfEEv12SSMParamsBwd --------------------------
	.section	.nv.constant0._Z25selective_scan_bwd_kernelI32Selective_Scan_bwd_kernel_traitsILi32ELi8ELb0ELb1ELb1ELb0ELb1EN3c104HalfEfEEv12SSMParamsBwd,"a",@progbits
	.sectionflags	@""
	.align	4
.nv.constant0._Z25selective_scan_bwd_kernelI32Selective_Scan_bwd_kernel_traitsILi32ELi8ELb0ELb1ELb1ELb0ELb1EN3c104HalfEfEEv12SSMParamsBwd:
	.zero		1024


//--------------------- .nv.constant0._Z25selective_scan_bwd_kernelI32Selective_Scan_bwd_kernel_traitsILi32ELi8ELb0ELb1ELb1ELb1ELb0EN3c104HalfEfEEv12SSMParamsBwd --------------------------
	.section	.nv.constant0._Z25selective_scan_bwd_kernelI32Selective_Scan_bwd_kernel_traitsILi32ELi8ELb0ELb1ELb1ELb1ELb0EN3c104HalfEfEEv12SSMParamsBwd,"a",@progbits
	.sectionflags	@""
	.align	4
.nv.constant0._Z25selective_scan_bwd_kernelI32Selective_Scan_bwd_kernel_traitsILi32ELi8ELb0ELb1ELb1ELb1ELb0EN3c104HalfEfEEv12SSMParamsBwd:
	.zero		1024


//--------------------- .nv.constant0._Z25selective_scan_bwd_kernelI32Selective_Scan_bwd_kernel_traitsILi32ELi8ELb0ELb1ELb1ELb1ELb1EN3c104HalfEfEEv12SSMParamsBwd --------------------------
	.section	.nv.constant0._Z25selective_scan_bwd_kernelI32Selective_Scan_bwd_kernel_traitsILi32ELi8ELb0ELb1ELb1ELb1ELb1EN3c104HalfEfEEv12SSMParamsBwd,"a",@progbits
	.sectionflags	@""
	.align	4
.nv.constant0._Z25selective_scan_bwd_kernelI32Selective_Scan_bwd_kernel_traitsILi32ELi8ELb0ELb1ELb1ELb1ELb1EN3c104HalfEfEEv12SSMParamsBwd:
	.zero		1024


//--------------------- .nv.constant0._Z25selective_scan_bwd_kernelI32Selective_Scan_bwd_kernel_traitsILi32ELi8ELb1ELb0ELb0ELb0ELb0EN3c104HalfEfEEv12SSMParamsBwd --------------------------
	.section	.nv.constant0._Z25selective_scan_bwd_kernelI32Selective_Scan_bwd_kernel_traitsILi32ELi8ELb1ELb0ELb0ELb0ELb0EN3c104HalfEfEEv12SSMParamsBwd,"a",@progbits
	.sectionflags	@""
	.align	4
.nv.constant0._Z25selective_scan_bwd_kernelI32Selective_Scan_bwd_kernel_traitsILi32ELi8ELb1ELb0ELb0ELb0ELb0EN3c104HalfEfEEv12SSMParamsBwd:
	.zero		1024


//--------------------- .nv.constant0._Z25selective_scan_bwd_kernelI32Selective_Scan_bwd_kernel_traitsILi32ELi8ELb1ELb0ELb0ELb0ELb1EN3c104HalfEfEEv12SSMParamsBwd --------------------------
	.section	.nv.constant0._Z25selective_scan_bwd_kernelI32Selective_Scan_bwd_kernel_traitsILi32ELi8ELb1ELb0ELb0ELb0ELb1EN3c104HalfEfEEv12SSMParamsBwd,"a",@progbits
	.sectionflags	@""
	.align	4
.nv.constant0._Z25selective_scan_bwd_kernelI32Selective_Scan_bwd_kernel_traitsILi32ELi8ELb1ELb0ELb0ELb0ELb1EN3c104HalfEfEEv12SSMParamsBwd:
	.zero		1024


//--------------------- .nv.constant0._Z25selective_scan_bwd_kernelI32Selective_Scan_bwd_kernel_traitsILi32ELi8ELb1ELb0ELb0ELb1ELb0EN3c104HalfEfEEv12SSMParamsBwd --------------------------
	.section	.nv.constant0._Z25selective_scan_bwd_kernelI32Selective_Scan_bwd_kernel_traitsILi32ELi8ELb1ELb0ELb0ELb1ELb0EN3c104HalfEfEEv12SSMParamsBwd,"a",@progbits
	.sectionflags	@""
	.align	4
.nv.constant0._Z25selective_scan_bwd_kernelI32Selective_Scan_bwd_kernel_traitsILi32ELi8ELb1ELb0ELb0ELb1ELb0EN3c104HalfEfEEv12SSMParamsBwd:
	.zero		1024


//--------------------- .nv.constant0._Z25selective_scan_bwd_kernelI32Selective_Scan_bwd_kernel_traitsILi32ELi8ELb1ELb0ELb0ELb1ELb1EN3c104HalfEfEEv12SSMParamsBwd --------------------------
	.section	.nv.constant0._Z25selective_scan_bwd_kernelI32Selective_Scan_bwd_kernel_traitsILi32ELi8ELb1ELb0ELb0ELb1ELb1EN3c104HalfEfEEv12SSMParamsBwd,"a",@progbits
	.sectionflags	@""
	.align	4
.nv.constant0._Z25selective_scan_bwd_kernelI32Selective_Scan_bwd_kernel_traitsILi32ELi8ELb1ELb0ELb0ELb1ELb1EN3c104HalfEfEEv12SSMParamsBwd:
	.zero		1024


//--------------------- .nv.constant0._Z25selective_scan_bwd_kernelI32Selective_Scan_bwd_kernel_traitsILi32ELi8ELb1ELb0ELb1ELb0ELb0EN3c104HalfEfEEv12SSMParamsBwd --------------------------
	.section	.nv.constant0._Z25selective_scan_bwd_kernelI32Selective_Scan_bwd_kernel_traitsILi32ELi8ELb1ELb0ELb1ELb0ELb0EN3c104HalfEfEEv12SSMParamsBwd,"a",@progbits
	.sectionflags	@""
	.align	4
.nv.constant0._Z25selective_scan_bwd_kernelI32Selective_Scan_bwd_kernel_traitsILi32ELi8ELb1ELb0ELb1ELb0ELb0EN3c104HalfEfEEv12SSMParamsBwd:
	.zero		1024


//--------------------- .nv.constant0._Z25selective_scan_bwd_kernelI32Selective_Scan_bwd_kernel_traitsILi32ELi8ELb1ELb0ELb1ELb0ELb1EN3c104HalfEfEEv12SSMParamsBwd --------------------------
	.section	.nv.constant0._Z25selective_scan_bwd_kernelI32Selective_Scan_bwd_kernel_traitsILi32ELi8ELb1ELb0ELb1ELb0ELb1EN3c104HalfEfEEv12SSMParamsBwd,"a",@progbits
	.sectionflags	@""
	.align	4
.nv.constant0._Z25selective_scan_bwd_kernelI32Selective_Scan_bwd_kernel_traitsILi32ELi8ELb1ELb0ELb1ELb0ELb1EN3c104HalfEfEEv12SSMParamsBwd:
	.zero		1024


//--------------------- .nv.constant0._Z25selective_scan_bwd_kernelI32Selective_Scan_bwd_kernel_traitsILi32ELi8ELb1ELb0ELb1ELb1ELb0EN3c104HalfEfEEv12SSMParamsBwd --------------------------
	.section	.nv.constant0._Z25selective_scan_bwd_kernelI32Selective_Scan_bwd_kernel_traitsILi32ELi8ELb1ELb0ELb1ELb1ELb0EN3c104HalfEfEEv12SSMParamsBwd,"a",@progbits
	.sectionflags	@""
	.align	4
.nv.constant0._Z25selective_scan_bwd_kernelI32Selective_Scan_bwd_kernel_traitsILi32ELi8ELb1ELb0ELb1ELb1ELb0EN3c104HalfEfEEv12SSMParamsBwd:
	.zero		1024


//--------------------- .nv.constant0._Z25selective_scan_bwd_kernelI32Selective_Scan_bwd_kernel_traitsILi32ELi8ELb1ELb0ELb1ELb1ELb1EN3c104HalfEfEEv12SSMParamsBwd --------------------------
	.section	.nv.constant0._Z25selective_scan_bwd_kernelI32Selective_Scan_bwd_kernel_traitsILi32ELi8ELb1ELb0ELb1ELb1ELb1EN3c104HalfEfEEv12SSMParamsBwd,"a",@progbits
	.sectionflags	@""
	.align	4
.nv.constant0._Z25selective_scan_bwd_kernelI32Selective_Scan_bwd_kernel_traitsILi32ELi8ELb1ELb0ELb1ELb1ELb1EN3c104HalfEfEEv12SSMParamsBwd:
	.zero		1024


//--------------------- .nv.constant0._Z25selective_scan_bwd_kernelI32Selective_Scan_bwd_kernel_traitsILi32ELi8ELb1ELb1ELb0ELb0ELb0EN3c104HalfEfEEv12SSMParamsBwd --------------------------
	.section	.nv.constant0._Z25selective_scan_bwd_kernelI32Selective_Scan_bwd_kernel_traitsILi32ELi8ELb1ELb1ELb0ELb0ELb0EN3c104HalfEfEEv12SSMParamsBwd,"a",@progbits
	.sectionflags	@""
	.align	4
.nv.constant0._Z25selective_scan_bwd_kernelI32Selective_Scan_bwd_kernel_traitsILi32ELi8ELb1ELb1ELb0ELb0ELb0EN3c104HalfEfEEv12SSMParamsBwd:
	.zero		1024


//--------------------- .nv.constant0._Z25selective_scan_bwd_kernelI32Selective_Scan_bwd_kernel_traitsILi32ELi8ELb1ELb1ELb0ELb0ELb1EN3c104HalfEfEEv12SSMParamsBwd --------------------------
	.section	.nv.constant0._Z25selective_scan_bwd_kernelI32Selective_Scan_bwd_kernel_traitsILi32ELi8ELb1ELb1ELb0ELb0ELb1EN3c104HalfEfEEv12SSMParamsBwd,"a",@progbits
	.sectionflags	@""
	.align	4
.nv.constant0._Z25selective_scan_bwd_kernelI32Selective_Scan_bwd_kernel_traitsILi32ELi8ELb1ELb1ELb0ELb0ELb1EN3c104HalfEfEEv12SSMParamsBwd:
	.zero		1024


//--------------------- .nv.constant0._Z25selective_scan_bwd_kernelI32Selective_Scan_bwd_kernel_traitsILi32ELi8ELb1ELb1ELb0ELb1ELb0EN3c104HalfEfEEv12SSMParamsBwd --------------------------
	.section	.nv.constant0._Z25selective_scan_bwd_kernelI32Selective_Scan_bwd_kernel_traitsILi32ELi8ELb1ELb1ELb0ELb1ELb0EN3c104HalfEfEEv12SSMParamsBwd,"a",@progbits
	.sectionflags	@""
	.align	4
.nv.constant0._Z25selective_scan_bwd_kernelI32Selective_Scan_bwd_kernel_traitsILi32ELi8ELb1ELb1ELb0ELb1ELb0EN3c104HalfEfEEv12SSMParamsBwd:
	.zero		1024


//--------------------- .nv.constant0._Z25selective_scan_bwd_kernelI32Selective_Scan_bwd_kernel_traitsILi32ELi8ELb1ELb1ELb0ELb1ELb1EN3c104HalfEfEEv12SSMParamsBwd --------------------------
	.section	.nv.constant0._Z25selective_scan_bwd_kernelI32Selective_Scan_bwd_kernel_traitsILi32ELi8ELb1ELb1ELb0ELb1ELb1EN3c104HalfEfEEv12SSMParamsBwd,"a",@progbits
	.sectionflags	@""
	.align	4
.nv.constant0._Z25selective_scan_bwd_kernelI32Selective_Scan_bwd_kernel_traitsILi32ELi8ELb1ELb1ELb0ELb1ELb1EN3c104HalfEfEEv12SSMParamsBwd:
	.zero		1024


//--------------------- .nv.constant0._Z25selective_scan_bwd_kernelI32Selective_Scan_bwd_kernel_traitsILi32ELi8ELb1ELb1ELb1ELb0ELb0EN3c104HalfEfEEv12SSMParamsBwd --------------------------
	.section	.nv.constant0._Z25selective_scan_bwd_kernelI32Selective_Scan_bwd_kernel_traitsILi32ELi8ELb1ELb1ELb1ELb0ELb0EN3c104HalfEfEEv12SSMParamsBwd,"a",@progbits
	.sectionflags	@""
	.align	4
.nv.constant0._Z25selective_scan_bwd_kernelI32Selective_Scan_bwd_kernel_traitsILi32ELi8ELb1ELb1ELb1ELb0ELb0EN3c104HalfEfEEv12SSMParamsBwd:
	.zero		1024


//--------------------- .nv.constant0._Z25selective_scan_bwd_kernelI32Selective_Scan_bwd_kernel_traitsILi32ELi8ELb1ELb1ELb1ELb0ELb1EN3c104HalfEfEEv12SSMParamsBwd --------------------------
	.section	.nv.constant0._Z25selective_scan_bwd_kernelI32Selective_Scan_bwd_kernel_traitsILi32ELi8ELb1ELb1ELb1ELb0ELb1EN3c104HalfEfEEv12SSMParamsBwd,"a",@progbits
	.sectionflags	@""
	.align	4
.nv.constant0._Z25selective_scan_bwd_kernelI32Selective_Scan_bwd_kernel_traitsILi32ELi8ELb1ELb1ELb1ELb0ELb1EN3c104HalfEfEEv12SSMParamsBwd:
	.zero		1024


//--------------------- .nv.constant0._Z25selective_scan_bwd_kernelI32Selective_Scan_bwd_kernel_traitsILi32ELi8ELb1ELb1ELb1ELb1ELb0EN3c104HalfEfEEv12SSMParamsBwd --------------------------
	.section	.nv.constant0._Z25selective_scan_bwd_kernelI32Selective_Scan_bwd_kernel_traitsILi32ELi8ELb1ELb1ELb1ELb1ELb0EN3c104HalfEfEEv12SSMParamsBwd,"a",@progbits
	.sectionflags	@""
	.align	4
.nv.constant0._Z25selective_scan_bwd_kernelI32Selective_Scan_bwd_kernel_traitsILi32ELi8ELb1ELb1ELb1ELb1ELb0EN3c104HalfEfEEv12SSMParamsBwd:
	.zero		1024


//--------------------- .nv.constant0._Z25selective_scan_bwd_kernelI32Selective_Scan_bwd_kernel_traitsILi32ELi8ELb1ELb1ELb1ELb1ELb1EN3c104HalfEfEEv12SSMParamsBwd --------------------------
	.section	.nv.constant0._Z25selective_scan_bwd_kernelI32Selective_Scan_bwd_kernel_traitsILi32ELi8ELb1ELb1ELb1ELb1ELb1EN3c104HalfEfEEv12SSMParamsBwd,"a",@progbits
	.sectionflags	@""
	.align	4
.nv.constant0._Z25selective_scan_bwd_kernelI32Selective_Scan_bwd_kernel_traitsILi32ELi8ELb1ELb1ELb1ELb1ELb1EN3c104HalfEfEEv12SSMParamsBwd:
	.zero		1024


//--------------------- .nv.constant0._Z25selective_scan_bwd_kernelI32Selective_Scan_bwd_kernel_traitsILi32ELi4ELb0ELb0ELb0ELb0ELb0EN3c104HalfEfEEv12SSMParamsBwd --------------------------
	.section	.nv.constant0._Z25selective_scan_bwd_kernelI32Selective_Scan_bwd_kernel_traitsILi32ELi4ELb0ELb0ELb0ELb0ELb0EN3c104HalfEfEEv12SSMParamsBwd,"a",@progbits
	.sectionflags	@""
	.align	4
.nv.constant0._Z25selective_scan_bwd_kernelI32Selective_Scan_bwd_kernel_traitsILi32ELi4ELb0ELb0ELb0ELb0ELb0EN3c104HalfEfEEv12SSMParamsBwd:
	.zero		1024


//--------------------- .nv.constant0._Z25selective_scan_bwd_kernelI32Selective_Scan_bwd_kernel_traitsILi32ELi4ELb0ELb0ELb0ELb0ELb1EN3c104HalfEfEEv12SSMParamsBwd --------------------------
	.section	.nv.constant0._Z25selective_scan_bwd_kernelI32Selective_Scan_bwd_kernel_traitsILi32ELi4ELb0ELb0ELb0ELb0ELb1EN3c104HalfEfEEv12SSMParamsBwd,"a",@progbits
	.sectionflags	@""
	.align	4
.nv.constant0._Z25selective_scan_bwd_kernelI32Selective_Scan_bwd_kernel_traitsILi32ELi4ELb0ELb0ELb0ELb0ELb1EN3c104HalfEfEEv12SSMParamsBwd:
	.zero		1024


//--------------------- .nv.constant0._Z25selective_scan_bwd_kernelI32Selective_Scan_bwd_kernel_traitsILi32ELi4ELb0ELb0ELb0ELb1ELb0EN3c104HalfEfEEv12SSMParamsBwd --------------------------
	.section	.nv.constant0._Z25selective_scan_bwd_kernelI32Selective_Scan_bwd_kernel_traitsILi32ELi4ELb0ELb0ELb0ELb1ELb0EN3c104HalfEfEEv12SSMParamsBwd,"a",@progbits
	.sectionflags	@""
	.align	4
.nv.constant0._Z25selective_scan_bwd_kernelI32Selective_Scan_bwd_kernel_traitsILi32ELi4ELb0ELb0ELb0ELb1ELb0EN3c104HalfEfEEv12SSMParamsBwd:
	.zero		1024


//--------------------- .nv.constant0._Z25selective_scan_bwd_kernelI32Selective_Scan_bwd_kernel_traitsILi32ELi4ELb0ELb0ELb0ELb1ELb1EN3c104HalfEfEEv12SSMParamsBwd --------------------------
	.section	.nv.constant0._Z25selective_scan_bwd_kernelI32Selective_Scan_bwd_kernel_traitsILi32ELi4ELb0ELb0ELb0ELb1ELb1EN3c104HalfEfEEv12SSMParamsBwd,"a",@progbits
	.sectionflags	@""
	.align	4
.nv.constant0._Z25selective_scan_bwd_kernelI32Selective_Scan_bwd_kernel_traitsILi32ELi4ELb0ELb0ELb0ELb1ELb1EN3c104HalfEfEEv12SSMParamsBwd:
	.zero		1024


//--------------------- .nv.constant0._Z25selective_scan_bwd_kernelI32Selective_Scan_bwd_kernel_traitsILi32ELi4ELb0ELb0ELb1ELb0ELb0EN3c104HalfEfEEv12SSMParamsBwd --------------------------
	.section	.nv.constant0._Z25selective_scan_bwd_kernelI32Selective_Scan_bwd_kernel_traitsILi32ELi4ELb0ELb0ELb1ELb0ELb0EN3c104HalfEfEEv12SSMParamsBwd,"a",@progbits
	.sectionflags	@""
	.align	4
.nv.constant0._Z25selective_scan_bwd_kernelI32Selective_Scan_bwd_kernel_traitsILi32ELi4ELb0ELb0ELb1ELb0ELb0EN3c104HalfEfEEv12SSMParamsBwd:
	.zero		1024


//--------------------- .nv.constant0._Z25selective_scan_bwd_kernelI32Selective_Scan_bwd_kernel_traitsILi32ELi4ELb0ELb0ELb1ELb0ELb1EN3c104HalfEfEEv12SSMParamsBwd --------------------------
	.section	.nv.constant0._Z25selective_scan_bwd_kernelI32Selective_Scan_bwd_kernel_traitsILi32ELi4ELb0ELb0ELb1ELb0ELb1EN3c104HalfEfEEv12SSMParamsBwd,"a",@progbits
	.sectionflags	@""
	.align	4
.nv.constant0._Z25selective_scan_bwd_kernelI32Selective_Scan_bwd_kernel_traitsILi32ELi4ELb0ELb0ELb1ELb0ELb1EN3c104HalfEfEEv12SSMParamsBwd:
	.zero		1024


//--------------------- .nv.constant0._Z25selective_scan_bwd_kernelI32Selective_Scan_bwd_kernel_traitsILi32ELi4ELb0ELb0ELb1ELb1ELb0EN3c104HalfEfEEv12SSMParamsBwd --------------------------
	.section	.nv.constant0._Z25selective_scan_bwd_kernelI32Selective_Scan_bwd_kernel_traitsILi32ELi4ELb0ELb0ELb1ELb1ELb0EN3c104HalfEfEEv12SSMParamsBwd,"a",@progbits
	.sectionflags	@""
	.align	4
.nv.constant0._Z25selective_scan_bwd_kernelI32Selective_Scan_bwd_kernel_traitsILi32ELi4ELb0ELb0ELb1ELb1ELb0EN3c104HalfEfEEv12SSMParamsBwd:
	.zero		1024


//--------------------- .nv.constant0._Z25selective_scan_bwd_kernelI32Selective_Scan_bwd_kernel_traitsILi32ELi4ELb0ELb0ELb1ELb1ELb1EN3c104HalfEfEEv12SSMParamsBwd --------------------------
	.section	.nv.constant0._Z25selective_scan_bwd_kernelI32Selective_Scan_bwd_kernel_traitsILi32ELi4ELb0ELb0ELb1ELb1ELb1EN3c104HalfEfEEv12SSMParamsBwd,"a",@progbits
	.sectionflags	@""
	.align	4
.nv.constant0._Z25selective_scan_bwd_kernelI32Selective_Scan_bwd_kernel_traitsILi32ELi4ELb0ELb0ELb1ELb1ELb1EN3c104HalfEfEEv12SSMParamsBwd:
	.zero		1024


//--------------------- .nv.constant0._Z25selective_scan_bwd_kernelI32Selective_Scan_bwd_kernel_traitsILi32ELi4ELb0ELb1ELb0ELb0ELb0EN3c104HalfEfEEv12SSMParamsBwd --------------------------
	.section	.nv.constant0._Z25selective_scan_bwd_kernelI32Selective_Scan_bwd_kernel_traitsILi32ELi4ELb0ELb1ELb0ELb0ELb0EN3c104HalfEfEEv12SSMParamsBwd,"a",@progbits
	.sectionflags	@""
	.align	4
.nv.constant0._Z25selective_scan_bwd_kernelI32Selective_Scan_bwd_kernel_traitsILi32ELi4ELb0ELb1ELb0ELb0ELb0EN3c104HalfEfEEv12SSMParamsBwd:
	.zero		1024


//--------------------- .nv.constant0._Z25selective_scan_bwd_kernelI32Selective_Scan_bwd_kernel_traitsILi32ELi4ELb0ELb1ELb0ELb0ELb1EN3c104HalfEfEEv12SSMParamsBwd --------------------------
	.section	.nv.constant0._Z25selective_scan_bwd_kernelI32Selective_Scan_bwd_kernel_traitsILi32ELi4ELb0ELb1ELb0ELb0ELb1EN3c104HalfEfEEv12SSMParamsBwd,"a",@progbits
	.sectionflags	@""
	.align	4
.nv.constant0._Z25selective_scan_bwd_kernelI32Selective_Scan_bwd_kernel_traitsILi32ELi4ELb0ELb1ELb0ELb0ELb1EN3c104HalfEfEEv12SSMParamsBwd:
	.zero		1024


//--------------------- .nv.constant0._Z25selective_scan_bwd_kernelI32Selective_Scan_bwd_kernel_traitsILi32ELi4ELb0ELb1ELb0ELb1ELb0EN3c104HalfEfEEv12SSMParamsBwd --------------------------
	.section	.nv.constant0._Z25selective_scan_bwd_kernelI32Selective_Scan_bwd_kernel_traitsILi32ELi4ELb0ELb1ELb0ELb1ELb0EN3c104HalfEfEEv12SSMParamsBwd,"a",@progbits
	.sectionflags	@""
	.align	4
.nv.constant0._Z25selective_scan_bwd_kernelI32Selective_Scan_bwd_kernel_traitsILi32ELi4ELb0ELb1ELb0ELb1ELb0EN3c104HalfEfEEv12SSMParamsBwd:
	.zero		1024


//--------------------- .nv.constant0._Z25selective_scan_bwd_kernelI32Selective_Scan_bwd_kernel_traitsILi32ELi4ELb0ELb1ELb0ELb1ELb1EN3c104HalfEfEEv12SSMParamsBwd --------------------------
	.section	.nv.constant0._Z25selective_scan_bwd_kernelI32Selective_Scan_bwd_kernel_traitsILi32ELi4ELb0ELb1ELb0ELb1ELb1EN3c104HalfEfEEv12SSMParamsBwd,"a",@progbits
	.sectionflags	@""
	.align	4
.nv.constant0._Z25selective_scan_bwd_kernelI32Selective_Scan_bwd_kernel_traitsILi32ELi4ELb0ELb1ELb0ELb1ELb1EN3c104HalfEfEEv12SSMParamsBwd:
	.zero		1024


//--------------------- .nv.constant0._Z25selective_scan_bwd_kernelI32Selective_Scan_bwd_kernel_traitsILi32ELi4ELb0ELb1ELb1ELb0ELb0EN3c104HalfEfEEv12SSMParamsBwd --------------------------
	.section	.nv.constant0._Z25selective_scan_bwd_kernelI32Selective_Scan_bwd_kernel_traitsILi32ELi4ELb0ELb1ELb1ELb0ELb0EN3c104HalfEfEEv12SSMParamsBwd,"a",@progbits
	.sectionflags	@""
	.align	4
.nv.constant0._Z25selective_scan_bwd_kernelI32Selective_Scan_bwd_kernel_traitsILi32ELi4ELb0ELb1ELb1ELb0ELb0EN3c104HalfEfEEv12SSMParamsBwd:
	.zero		1024


//--------------------- .nv.constant0._Z25selective_scan_bwd_kernelI32Selective_Scan_bwd_kernel_traitsILi32ELi4ELb0ELb1ELb1ELb0ELb1EN3c104HalfEfEEv12SSMParamsBwd --------------------------
	.section	.nv.constant0._Z25selective_scan_bwd_kernelI32Selective_Scan_bwd_kernel_traitsILi32ELi4ELb0ELb1ELb1ELb0ELb1EN3c104HalfEfEEv12SSMParamsBwd,"a",@progbits
	.sectionflags	@""
	.align	4
.nv.constant0._Z25selective_scan_bwd_kernelI32Selective_Scan_bwd_kernel_traitsILi32ELi4ELb0ELb1ELb1ELb0ELb1EN3c104HalfEfEEv12SSMParamsBwd:
	.zero		1024


//--------------------- .nv.constant0._Z25selective_scan_bwd_kernelI32Selective_Scan_bwd_kernel_traitsILi32ELi4ELb0ELb1ELb1ELb1ELb0EN3c104HalfEfEEv12SSMParamsBwd --------------------------
	.section	.nv.constant0._Z25selective_scan_bwd_kernelI32Selective_Scan_bwd_kernel_traitsILi32ELi4ELb0ELb1ELb1ELb1ELb0EN3c104HalfEfEEv12SSMParamsBwd,"a",@progbits
	.sectionflags	@""
	.align	4
.nv.constant0._Z25selective_scan_bwd_kernelI32Selective_Scan_bwd_kernel_traitsILi32ELi4ELb0ELb1ELb1ELb1ELb0EN3c104HalfEfEEv12SSMParamsBwd:
	.zero		1024


//--------------------- .nv.constant0._Z25selective_scan_bwd_kernelI32Selective_Scan_bwd_kernel_traitsILi32ELi4ELb0ELb1ELb1ELb1ELb1EN3c104HalfEfEEv12SSMParamsBwd --------------------------
	.section	.nv.constant0._Z25selective_scan_bwd_kernelI32Selective_Scan_bwd_kernel_traitsILi32ELi4ELb0ELb1ELb1ELb1ELb1EN3c104HalfEfEEv12SSMParamsBwd,"a",@progbits
	.sectionflags	@""
	.align	4
.nv.constant0._Z25selective_scan_bwd_kernelI32Selective_Scan_bwd_kernel_traitsILi32ELi4ELb0ELb1ELb1ELb1ELb1EN3c104HalfEfEEv12SSMParamsBwd:
	.zero		1024


//--------------------- .nv.constant0._Z25selective_scan_bwd_kernelI32Selective_Scan_bwd_kernel_traitsILi32ELi4ELb1ELb0ELb0ELb0ELb0EN3c104HalfEfEEv12SSMParamsBwd --------------------------
	.section	.nv.constant0._Z25selective_scan_bwd_kernelI32Selective_Scan_bwd_kernel_traitsILi32ELi4ELb1ELb0ELb0ELb0ELb0EN3c104HalfEfEEv12SSMParamsBwd,"a",@progbits
	.sectionflags	@""
	.align	4
.nv.constant0._Z25selective_scan_bwd_kernelI32Selective_Scan_bwd_kernel_traitsILi32ELi4ELb1ELb0ELb0ELb0ELb0EN3c104HalfEfEEv12SSMParamsBwd:
	.zero		1024


//--------------------- .nv.constant0._Z25selective_scan_bwd_kernelI32Selective_Scan_bwd_kernel_traitsILi32ELi4ELb1ELb0ELb0ELb0ELb1EN3c104HalfEfEEv12SSMParamsBwd --------------------------
	.section	.nv.constant0._Z25selective_scan_bwd_kernelI32Selective_Scan_bwd_kernel_traitsILi32ELi4ELb1ELb0ELb0ELb0ELb1EN3c104HalfEfEEv12SSMParamsBwd,"a",@progbits
	.sectionflags	@""
	.align	4
.nv.constant0._Z25selective_scan_bwd_kernelI32Selective_Scan_bwd_kernel_traitsILi32ELi4ELb1ELb0ELb0ELb0ELb1EN3c104HalfEfEEv12SSMParamsBwd:
	.zero		1024


//--------------------- .nv.constant0._Z25selective_scan_bwd_kernelI32Selective_Scan_bwd_kernel_traitsILi32ELi4ELb1ELb0ELb0ELb1ELb0EN3c104HalfEfEEv12SSMParamsBwd --------------------------
	.section	.nv.constant0._Z25selective_scan_bwd_kernelI32Selective_Scan_bwd_kernel_traitsILi32ELi4ELb1ELb0ELb0ELb1ELb0EN3c104HalfEfEEv12SSMParamsBwd,"a",@progbits
	.sectionflags	@""
	.align	4
.nv.constant0._Z25selective_scan_bwd_kernelI32Selective_Scan_bwd_kernel_traitsILi32ELi4ELb1ELb0ELb0ELb1ELb0EN3c104HalfEfEEv12SSMParamsBwd:
	.zero		1024


//--------------------- .nv.constant0._Z25selective_scan_bwd_kernelI32Selective_Scan_bwd_kernel_traitsILi32ELi4ELb1ELb0ELb0ELb1ELb1EN3c104HalfEfEEv12SSMParamsBwd --------------------------
	.section	.nv.constant0._Z25selective_scan_bwd_kernelI32Selective_Scan_bwd_kernel_traitsILi32ELi4ELb1ELb0ELb0ELb1ELb1EN3c104HalfEfEEv12SSMParamsBwd,"a",@progbits
	.sectionflags	@""
	.align	4
.nv.constant0._Z25selective_scan_bwd_kernelI32Selective_Scan_bwd_kernel_traitsILi32ELi4ELb1ELb0ELb0ELb1ELb1EN3c104HalfEfEEv12SSMParamsBwd:
	.zero		1024


//--------------------- .nv.constant0._Z25selective_scan_bwd_kernelI32Selective_Scan_bwd_kernel_traitsILi32ELi4ELb1ELb0ELb1ELb0ELb0EN3c104HalfEfEEv12SSMParamsBwd --------------------------
	.section	.nv.constant0._Z25selective_scan_bwd_kernelI32Selective_Scan_bwd_kernel_traitsILi32ELi4ELb1ELb0ELb1ELb0ELb0EN3c104HalfEfEEv12SSMParamsBwd,"a",@progbits
	.sectionflags	@""
	.align	4
.nv.constant0._Z25selective_scan_bwd_kernelI32Selective_Scan_bwd_kernel_traitsILi32ELi4ELb1ELb0ELb1ELb0ELb0EN3c104HalfEfEEv12SSMParamsBwd:
	.zero		1024


//--------------------- .nv.constant0._Z25selective_scan_bwd_kernelI32Selective_Scan_bwd_kernel_traitsILi32ELi4ELb1ELb0ELb1ELb0ELb1EN3c104HalfEfEEv12SSMParamsBwd --------------------------
	.section	.nv.constant0._Z25selective_scan_bwd_kernelI32Selective_Scan_bwd_kernel_traitsILi32ELi4ELb1ELb0ELb1ELb0ELb1EN3c104HalfEfEEv12SSMParamsBwd,"a",@progbits
	.sectionflags	@""
	.align	4
.nv.constant0._Z25selective_scan_bwd_kernelI32Selective_Scan_bwd_kernel_traitsILi32ELi4ELb1ELb0ELb1ELb0ELb1EN3c104HalfEfEEv12SSMParamsBwd:
	.zero		1024


//--------------------- .nv.constant0._Z25selective_scan_bwd_kernelI32Selective_Scan_bwd_kernel_traitsILi32ELi4ELb1ELb0ELb1ELb1ELb0EN3c104HalfEfEEv12SSMParamsBwd --------------------------
	.section	.nv.constant0._Z25selective_scan_bwd_kernelI32Selective_Scan_bwd_kernel_traitsILi32ELi4ELb1ELb0ELb1ELb1ELb0EN3c104HalfEfEEv12SSMParamsBwd,"a",@progbits
	.sectionflags	@""
	.align	4
.nv.constant0._Z25selective_scan_bwd_kernelI32Selective_Scan_bwd_kernel_traitsILi32ELi4ELb1ELb0ELb1ELb1ELb0EN3c104HalfEfEEv12SSMParamsBwd:
	.zero		1024


//--------------------- .nv.constant0._Z25selective_scan_bwd_kernelI32Selective_Scan_bwd_kernel_traitsILi32ELi4ELb1ELb0ELb1ELb1ELb1EN3c104HalfEfEEv12SSMParamsBwd --------------------------
	.section	.nv.constant0._Z25selective_scan_bwd_kernelI32Selective_Scan_bwd_kernel_traitsILi32ELi4ELb1ELb0ELb1ELb1ELb1EN3c104HalfEfEEv12SSMParamsBwd,"a",@progbits
	.sectionflags	@""
	.align	4
.nv.constant0._Z25selective_scan_bwd_kernelI32Selective_Scan_bwd_kernel_traitsILi32ELi4ELb1ELb0ELb1ELb1ELb1EN3c104HalfEfEEv12SSMParamsBwd:
	.zero		1024


//--------------------- .nv.constant0._Z25selective_scan_bwd_kernelI32Selective_Scan_bwd_kernel_traitsILi32ELi4ELb1ELb1ELb0ELb0ELb0EN3c104HalfEfEEv12SSMParamsBwd --------------------------
	.section	.nv.constant0._Z25selective_scan_bwd_kernelI32Selective_Scan_bwd_kernel_traitsILi32ELi4ELb1ELb1ELb0ELb0ELb0EN3c104HalfEfEEv12SSMParamsBwd,"a",@progbits
	.sectionflags	@""
	.align	4
.nv.constant0._Z25selective_scan_bwd_kernelI32Selective_Scan_bwd_kernel_traitsILi32ELi4ELb1ELb1ELb0ELb0ELb0EN3c104HalfEfEEv12SSMParamsBwd:
	.zero		1024


//--------------------- .nv.constant0._Z25selective_scan_bwd_kernelI32Selective_Scan_bwd_kernel_traitsILi32ELi4ELb1ELb1ELb0ELb0ELb1EN3c104HalfEfEEv12SSMParamsBwd --------------------------
	.section	.nv.constant0._Z25selective_scan_bwd_kernelI32Selective_Scan_bwd_kernel_traitsILi32ELi4ELb1ELb1ELb0ELb0ELb1EN3c104HalfEfEEv12SSMParamsBwd,"a",@progbits
	.sectionflags	@""
	.align	4
.nv.constant0._Z25selective_scan_bwd_kernelI32Selective_Scan_bwd_kernel_traitsILi32ELi4ELb1ELb1ELb0ELb0ELb1EN3c104HalfEfEEv12SSMParamsBwd:
	.zero		1024


//--------------------- .nv.constant0._Z25selective_scan_bwd_kernelI32Selective_Scan_bwd_kernel_traitsILi32ELi4ELb1ELb1ELb0ELb1ELb0EN3c104HalfEfEEv12SSMParamsBwd --------------------------
	.section	.nv.constant0._Z25selective_scan_bwd_kernelI32Selective_Scan_bwd_kernel_traitsILi32ELi4ELb1ELb1ELb0ELb1ELb0EN3c104HalfEfEEv12SSMParamsBwd,"a",@progbits
	.sectionflags	@""
	.align	4
.nv.constant0._Z25selective_scan_bwd_kernelI32Selective_Scan_bwd_kernel_traitsILi32ELi4ELb1ELb1ELb0ELb1ELb0EN3c104HalfEfEEv12SSMParamsBwd:
	.zero		1024


//--------------------- .nv.constant0._Z25selective_scan_bwd_kernelI32Selective_Scan_bwd_kernel_traitsILi32ELi4ELb1ELb1ELb0ELb1ELb1EN3c104HalfEfEEv12SSMParamsBwd --------------------------
	.section	.nv.constant0._Z25selective_scan_bwd_kernelI32Selective_Scan_bwd_kernel_traitsILi32ELi4ELb1ELb1ELb0ELb1ELb1EN3c104HalfEfEEv12SSMParamsBwd,"a",@progbits
	.sectionflags	@""
	.align	4
.nv.constant0._Z25selective_scan_bwd_kernelI32Selective_Scan_bwd_kernel_traitsILi32ELi4ELb1ELb1ELb0ELb1ELb1EN3c104HalfEfEEv12SSMParamsBwd:
	.zero		1024


//--------------------- .nv.constant0._Z25selective_scan_bwd_kernelI32Selective_Scan_bwd_kernel_traitsILi32ELi4ELb1ELb1ELb1ELb0ELb0EN3c104HalfEfEEv12SSMParamsBwd --------------------------
	.section	.nv.constant0._Z25selective_scan_bwd_kernelI32Selective_Scan_bwd_kernel_traitsILi32ELi4ELb1ELb1ELb1ELb0ELb0EN3c104HalfEfEEv12SSMParamsBwd,"a",@progbits
	.sectionflags	@""
	.align	4
.nv.constant0._Z25selective_scan_bwd_kernelI32Selective_Scan_bwd_kernel_traitsILi32ELi4ELb1ELb1ELb1ELb0ELb0EN3c104HalfEfEEv12SSMParamsBwd:
	.zero		1024


//--------------------- .nv.constant0._Z25selective_scan_bwd_kernelI32Selective_Scan_bwd_kernel_traitsILi32ELi4ELb1ELb1ELb1ELb0ELb1EN3c104HalfEfEEv12SSMParamsBwd --------------------------
	.section	.nv.constant0._Z25selective_scan_bwd_kernelI32Selective_Scan_bwd_kernel_traitsILi32ELi4ELb1ELb1ELb1ELb0ELb1EN3c104HalfEfEEv12SSMParamsBwd,"a",@progbits
	.sectionflags	@""
	.align	4
.nv.constant0._Z25selective_scan_bwd_kernelI32Selective_Scan_bwd_kernel_traitsILi32ELi4ELb1ELb1ELb1ELb0ELb1EN3c104HalfEfEEv12SSMParamsBwd:
	.zero		1024


//--------------------- .nv.constant0._Z25selective_scan_bwd_kernelI32Selective_Scan_bwd_kernel_traitsILi32ELi4ELb1ELb1ELb1ELb1ELb0EN3c104HalfEfEEv12SSMParamsBwd --------------------------
	.section	.nv.constant0._Z25selective_scan_bwd_kernelI32Selective_Scan_bwd_kernel_traitsILi32ELi4ELb1ELb1ELb1ELb1ELb0EN3c104HalfEfEEv12SSMParamsBwd,"a",@progbits
	.sectionflags	@""
	.align	4
.nv.constant0._Z25selective_scan_bwd_kernelI32Selective_Scan_bwd_kernel_traitsILi32ELi4ELb1ELb1ELb1ELb1ELb0EN3c104HalfEfEEv12SSMParamsBwd:
	.zero		1024


//--------------------- .nv.constant0._Z25selective_scan_bwd_kernelI32Selective_Scan_bwd_kernel_traitsILi32ELi4ELb1ELb1ELb1ELb1ELb1EN3c104HalfEfEEv12SSMParamsBwd --------------------------
	.section	.nv.constant0._Z25selective_scan_bwd_kernelI32Selective_Scan_bwd_kernel_traitsILi32ELi4ELb1ELb1ELb1ELb1ELb1EN3c104HalfEfEEv12SSMParamsBwd,"a",@progbits
	.sectionflags	@""
	.align	4
.nv.constant0._Z25selective_scan_bwd_kernelI32Selective_Scan_bwd_kernel_traitsILi32ELi4ELb1ELb1ELb1ELb1ELb1EN3c104HalfEfEEv12SSMParamsBwd:
	.zero		1024


//--------------------- SYMBOLS --------------------------

	.type		.nv.reservedSmem.offset0,@object
	.size		.nv.reservedSmem.offset0,0x4
